	.target	sm_90a

	.elftype	@"ET_EXEC"


//--------------------- .note.nv.tkinfo           --------------------------
	.section	.note.nv.tkinfo,"",@"SHT_NOTE"
	.sectionflags	@"SHF_NOTE_NV_TKINFO"
	.tkinfo
        /*0018*/ 	.word	0x00000002
        /*0030*/ 	.string	""
        /*0030*/ 	.string	"ptxas"
        /*0030*/ 	.string	"Cuda compilation tools, release 13.0, V13.0.88"
        /*0030*/ 	.string	"Build cuda_13.0.r13.0/compiler.36424714_0"
        /*0030*/ 	.string	"-arch sm_90a -m 64 "



//--------------------- .note.nv.cuinfo           --------------------------
	.section	.note.nv.cuinfo,"",@"SHT_NOTE"
	.sectionflags	@"SHF_NOTE_NV_CUINFO"
        /*0018*/ 	.short	0x0002
        /*001a*/ 	.short	0x005a
        /*001c*/ 	.short	0x0082
	.zero		2


//--------------------- .nv.info                  --------------------------
	.section	.nv.info,"",@"SHT_CUDA_INFO"
	.align	4


	//----- nvinfo : EIATTR_REGCOUNT
	.align		4
        /*0000*/ 	.byte	0x04, 0x2f
        /*0002*/ 	.short	(.L_32 - .L_31)
	.align		4
.L_31:
        /*0004*/ 	.word	index@(_ZN7cutlass13device_kernelIN5flash11enable_sm90INS1_16FlashAttnFwdSm90INS1_25CollectiveMainloopFwdSm90ILi2EN4cute5tupleIJNS5_1CILi1EEES8_S8_EEENS6_IJNS7_ILi128EEENS7_ILi96EEENS7_ILi64EEEEEELi256ENS_10bfloat16_tEfNS_4arch4Sm90ELb1ELb0ELb0ELb1ELb1ELb1ELb1ELb1ELb0ELb1ELb1ELb0EEENS1_21CollectiveEpilogueFwdINS6_IJSA_NS7_ILi256EEESB_EEES9_SE_SG_Li256ELb1ELb1ELb1ELb0EEENS1_36VarlenDynamicPersistentTileSchedulerILi128ELi96ELi256ELi128ELb1ELb1ELb1ELb1ELb1ELb1EEEEEEEEEvNT_6ParamsE)
        /*0008*/ 	.word	0x000000a8


	//----- nvinfo : EIATTR_FRAME_SIZE
	.align		4
.L_32:
        /*000c*/ 	.byte	0x04, 0x11
        /*000e*/ 	.short	(.L_34 - .L_33)
	.align		4
.L_33:
        /*0010*/ 	.word	index@(_ZN7cutlass13device_kernelIN5flash11enable_sm90INS1_16FlashAttnFwdSm90INS1_25CollectiveMainloopFwdSm90ILi2EN4cute5tupleIJNS5_1CILi1EEES8_S8_EEENS6_IJNS7_ILi128EEENS7_ILi96EEENS7_ILi64EEEEEELi256ENS_10bfloat16_tEfNS_4arch4Sm90ELb1ELb0ELb0ELb1ELb1ELb1ELb1ELb1ELb0ELb1ELb1ELb0EEENS1_21CollectiveEpilogueFwdINS6_IJSA_NS7_ILi256EEESB_EEES9_SE_SG_Li256ELb1ELb1ELb1ELb0EEENS1_36VarlenDynamicPersistentTileSchedulerILi128ELi96ELi256ELi128ELb1ELb1ELb1ELb1ELb1ELb1EEEEEEEEEvNT_6ParamsE)
        /*0014*/ 	.word	0x000001e8


	//----- nvinfo : EIATTR_REGCOUNT
	.align		4
.L_34:
        /*0018*/ 	.byte	0x04, 0x2f
        /*001a*/ 	.short	(.L_36 - .L_35)
	.align		4
.L_35:
        /*001c*/ 	.word	index@(_ZN7cutlass13device_kernelIN5flash11enable_sm90INS1_16FlashAttnFwdSm90INS1_25CollectiveMainloopFwdSm90ILi2EN4cute5tupleIJNS5_1CILi1EEES8_S8_EEENS6_IJNS7_ILi128EEENS7_ILi96EEENS7_ILi64EEEEEELi256ENS_10bfloat16_tEfNS_4arch4Sm90ELb1ELb0ELb0ELb1ELb1ELb0ELb1ELb1ELb0ELb1ELb1ELb0EEENS1_21CollectiveEpilogueFwdINS6_IJSA_NS7_ILi256EEESB_EEES9_SE_SG_Li256ELb1ELb1ELb1ELb0EEENS1_36VarlenDynamicPersistentTileSchedulerILi128ELi96ELi256ELi128ELb1ELb1ELb1ELb1ELb1ELb1EEEEEEEEEvNT_6ParamsE)
        /*0020*/ 	.word	0x000000a8


	//----- nvinfo : EIATTR_FRAME_SIZE
	.align		4
.L_36:
        /*0024*/ 	.byte	0x04, 0x11
        /*0026*/ 	.short	(.L_38 - .L_37)
	.align		4
.L_37:
        /*0028*/ 	.word	index@(_ZN7cutlass13device_kernelIN5flash11enable_sm90INS1_16FlashAttnFwdSm90INS1_25CollectiveMainloopFwdSm90ILi2EN4cute5tupleIJNS5_1CILi1EEES8_S8_EEENS6_IJNS7_ILi128EEENS7_ILi96EEENS7_ILi64EEEEEELi256ENS_10bfloat16_tEfNS_4arch4Sm90ELb1ELb0ELb0ELb1ELb1ELb0ELb1ELb1ELb0ELb1ELb1ELb0EEENS1_21CollectiveEpilogueFwdINS6_IJSA_NS7_ILi256EEESB_EEES9_SE_SG_Li256ELb1ELb1ELb1ELb0EEENS1_36VarlenDynamicPersistentTileSchedulerILi128ELi96ELi256ELi128ELb1ELb1ELb1ELb1ELb1ELb1EEEEEEEEEvNT_6ParamsE)
        /*002c*/ 	.word	0x00000040


	//----- nvinfo : EIATTR_REGCOUNT
	.align		4
.L_38:
        /*0030*/ 	.byte	0x04, 0x2f
        /*0032*/ 	.short	(.L_40 - .L_39)
	.align		4
.L_39:
        /*0034*/ 	.word	index@(_ZN7cutlass13device_kernelIN5flash11enable_sm90INS1_16FlashAttnFwdSm90INS1_25CollectiveMainloopFwdSm90ILi2EN4cute5tupleIJNS5_1CILi1EEES8_S8_EEENS6_IJNS7_ILi128EEENS7_ILi96EEENS7_ILi64EEEEEELi256ENS_10bfloat16_tEfNS_4arch4Sm90ELb1ELb0ELb0ELb1ELb1ELb1ELb0ELb1ELb0ELb1ELb1ELb0EEENS1_21CollectiveEpilogueFwdINS6_IJSA_NS7_ILi256EEESB_EEES9_SE_SG_Li256ELb1ELb1ELb1ELb0EEENS1_36VarlenDynamicPersistentTileSchedulerILi128ELi96ELi256ELi128ELb1ELb1ELb1ELb1ELb1ELb1EEEEEEEEEvNT_6ParamsE)
        /*0038*/ 	.word	0x000000a8


	//----- nvinfo : EIATTR_FRAME_SIZE
	.align		4
.L_40:
        /*003c*/ 	.byte	0x04, 0x11
        /*003e*/ 	.short	(.L_42 - .L_41)
	.align		4
.L_41:
        /*0040*/ 	.word	index@(_ZN7cutlass13device_kernelIN5flash11enable_sm90INS1_16FlashAttnFwdSm90INS1_25CollectiveMainloopFwdSm90ILi2EN4cute5tupleIJNS5_1CILi1EEES8_S8_EEENS6_IJNS7_ILi128EEENS7_ILi96EEENS7_ILi64EEEEEELi256ENS_10bfloat16_tEfNS_4arch4Sm90ELb1ELb0ELb0ELb1ELb1ELb1ELb0ELb1ELb0ELb1ELb1ELb0EEENS1_21CollectiveEpilogueFwdINS6_IJSA_NS7_ILi256EEESB_EEES9_SE_SG_Li256ELb1ELb1ELb1ELb0EEENS1_36VarlenDynamicPersistentTileSchedulerILi128ELi96ELi256ELi128ELb1ELb1ELb1ELb1ELb1ELb1EEEEEEEEEvNT_6ParamsE)
        /*0044*/ 	.word	0x00000150


	//----- nvinfo : EIATTR_REGCOUNT
	.align		4
.L_42:
        /*0048*/ 	.byte	0x04, 0x2f
        /*004a*/ 	.short	(.L_44 - .L_43)
	.align		4
.L_43:
        /*004c*/ 	.word	index@(_ZN7cutlass13device_kernelIN5flash11enable_sm90INS1_16FlashAttnFwdSm90INS1_25CollectiveMainloopFwdSm90ILi2EN4cute5tupleIJNS5_1CILi1EEES8_S8_EEENS6_IJNS7_ILi128EEENS7_ILi96EEENS7_ILi64EEEEEELi256ENS_10bfloat16_tEfNS_4arch4Sm90ELb1ELb0ELb0ELb1ELb1ELb0ELb0ELb1ELb0ELb1ELb1ELb0EEENS1_21CollectiveEpilogueFwdINS6_IJSA_NS7_ILi256EEESB_EEES9_SE_SG_Li256ELb1ELb1ELb1ELb0EEENS1_36VarlenDynamicPersistentTileSchedulerILi128ELi96ELi256ELi128ELb1ELb1ELb1ELb1ELb1ELb1EEEEEEEEEvNT_6ParamsE)
        /*0050*/ 	.word	0x000000a8


	//----- nvinfo : EIATTR_FRAME_SIZE
	.align		4
.L_44:
        /*0054*/ 	.byte	0x04, 0x11
        /*0056*/ 	.short	(.L_46 - .L_45)
	.align		4
.L_45:
        /*0058*/ 	.word	index@(_ZN7cutlass13device_kernelIN5flash11enable_sm90INS1_16FlashAttnFwdSm90INS1_25CollectiveMainloopFwdSm90ILi2EN4cute5tupleIJNS5_1CILi1EEES8_S8_EEENS6_IJNS7_ILi128EEENS7_ILi96EEENS7_ILi64EEEEEELi256ENS_10bfloat16_tEfNS_4arch4Sm90ELb1ELb0ELb0ELb1ELb1ELb0ELb0ELb1ELb0ELb1ELb1ELb0EEENS1_21CollectiveEpilogueFwdINS6_IJSA_NS7_ILi256EEESB_EEES9_SE_SG_Li256ELb1ELb1ELb1ELb0EEENS1_36VarlenDynamicPersistentTileSchedulerILi128ELi96ELi256ELi128ELb1ELb1ELb1ELb1ELb1ELb1EEEEEEEEEvNT_6ParamsE)
        /*005c*/ 	.word	0x00000030


	//----- nvinfo : EIATTR_REGCOUNT
	.align		4
.L_46:
        /*0060*/ 	.byte	0x04, 0x2f
        /*0062*/ 	.short	(.L_48 - .L_47)
	.align		4
.L_47:
        /*0064*/ 	.word	index@(_ZN7cutlass13device_kernelIN5flash11enable_sm90INS1_16FlashAttnFwdSm90INS1_25CollectiveMainloopFwdSm90ILi2EN4cute5tupleIJNS5_1CILi1EEES8_S8_EEENS6_IJNS7_ILi128EEENS7_ILi96EEENS7_ILi64EEEEEELi256ENS_10bfloat16_tEfNS_4arch4Sm90ELb1ELb0ELb0ELb0ELb1ELb0ELb1ELb1ELb0ELb1ELb1ELb0EEENS1_21CollectiveEpilogueFwdINS6_IJSA_NS7_ILi256EEESB_EEES9_SE_SG_Li256ELb0ELb1ELb1ELb0EEENS1_19SingleTileSchedulerILb0ELb1ELb1ELi128EEEEEEEEEvNT_6ParamsE)
        /*0068*/ 	.word	0x000000a8


	//----- nvinfo : EIATTR_FRAME_SIZE
	.align		4
.L_48:
        /*006c*/ 	.byte	0x04, 0x11
        /*006e*/ 	.short	(.L_50 - .L_49)
	.align		4
.L_49:
        /*0070*/ 	.word	index@(_ZN7cutlass13device_kernelIN5flash11enable_sm90INS1_16FlashAttnFwdSm90INS1_25CollectiveMainloopFwdSm90ILi2EN4cute5tupleIJNS5_1CILi1EEES8_S8_EEENS6_IJNS7_ILi128EEENS7_ILi96EEENS7_ILi64EEEEEELi256ENS_10bfloat16_tEfNS_4arch4Sm90ELb1ELb0ELb0ELb0ELb1ELb0ELb1ELb1ELb0ELb1ELb1ELb0EEENS1_21CollectiveEpilogueFwdINS6_IJSA_NS7_ILi256EEESB_EEES9_SE_SG_Li256ELb0ELb1ELb1ELb0EEENS1_19SingleTileSchedulerILb0ELb1ELb1ELi128EEEEEEEEEvNT_6ParamsE)
        /*0074*/ 	.word	0x00000008


	//----- nvinfo : EIATTR_REGCOUNT
	.align		4
.L_50:
        /*0078*/ 	.byte	0x04, 0x2f
        /*007a*/ 	.short	(.L_52 - .L_51)
	.align		4
.L_51:
        /*007c*/ 	.word	index@(_ZN7cutlass13device_kernelIN5flash11enable_sm90INS1_16FlashAttnFwdSm90INS1_25CollectiveMainloopFwdSm90ILi2EN4cute5tupleIJNS5_1CILi1EEES8_S8_EEENS6_IJNS7_ILi128EEENS7_ILi96EEENS7_ILi64EEEEEELi256ENS_10bfloat16_tEfNS_4arch4Sm90ELb1ELb0ELb0ELb0ELb1ELb0ELb0ELb1ELb0ELb1ELb1ELb0EEENS1_21CollectiveEpilogueFwdINS6_IJSA_NS7_ILi256EEESB_EEES9_SE_SG_Li256ELb0ELb1ELb1ELb0EEENS1_19SingleTileSchedulerILb0ELb1ELb1ELi128EEEEEEEEEvNT_6ParamsE)
        /*0080*/ 	.word	0x000000a8


	//----- nvinfo : EIATTR_FRAME_SIZE
	.align		4
.L_52:
        /*0084*/ 	.byte	0x04, 0x11
        /*0086*/ 	.short	(.L_54 - .L_53)
	.align		4
.L_53:
        /*0088*/ 	.word	index@(_ZN7cutlass13device_kernelIN5flash11enable_sm90INS1_16FlashAttnFwdSm90INS1_25CollectiveMainloopFwdSm90ILi2EN4cute5tupleIJNS5_1CILi1EEES8_S8_EEENS6_IJNS7_ILi128EEENS7_ILi96EEENS7_ILi64EEEEEELi256ENS_10bfloat16_tEfNS_4arch4Sm90ELb1ELb0ELb0ELb0ELb1ELb0ELb0ELb1ELb0ELb1ELb1ELb0EEENS1_21CollectiveEpilogueFwdINS6_IJSA_NS7_ILi256EEESB_EEES9_SE_SG_Li256ELb0ELb1ELb1ELb0EEENS1_19SingleTileSchedulerILb0ELb1ELb1ELi128EEEEEEEEEvNT_6ParamsE)
        /*008c*/ 	.word	0x00000000


	//----- nvinfo : EIATTR_REGCOUNT
	.align		4
.L_54:
        /*0090*/ 	.byte	0x04, 0x2f
        /*0092*/ 	.short	(.L_56 - .L_55)
	.align		4
.L_55:
        /*0094*/ 	.word	index@(_ZN7cutlass13device_kernelIN5flash11enable_sm90INS1_16FlashAttnFwdSm90INS1_25CollectiveMainloopFwdSm90ILi2EN4cute5tupleIJNS5_1CILi1EEES8_S8_EEENS6_IJNS7_ILi128EEENS7_ILi96EEENS7_ILi64EEEEEELi256ENS_10bfloat16_tEfNS_4arch4Sm90ELb0ELb1ELb0ELb1ELb1ELb1ELb1ELb1ELb0ELb1ELb1ELb0EEENS1_21CollectiveEpilogueFwdINS6_IJSA_NS7_ILi256EEESB_EEES9_SE_SG_Li256ELb1ELb1ELb1ELb0EEENS1_36VarlenDynamicPersistentTileSchedulerILi128ELi96ELi256ELi128ELb1ELb1ELb1ELb1ELb0ELb1EEEEEEEEEvNT_6ParamsE)
        /*0098*/ 	.word	0x000000a8


	//----- nvinfo : EIATTR_FRAME_SIZE
	.align		4
.L_56:
        /*009c*/ 	.byte	0x04, 0x11
        /*009e*/ 	.short	(.L_58 - .L_57)
	.align		4
.L_57:
        /*00a0*/ 	.word	index@($_ZN7cutlass13device_kernelIN5flash11enable_sm90INS1_16FlashAttnFwdSm90INS1_25CollectiveMainloopFwdSm90ILi2EN4cute5tupleIJNS5_1CILi1EEES8_S8_EEENS6_IJNS7_ILi128EEENS7_ILi96EEENS7_ILi64EEEEEELi256ENS_10bfloat16_tEfNS_4arch4Sm90ELb0ELb1ELb0ELb1ELb1ELb1ELb1ELb1ELb0ELb1ELb1ELb0EEENS1_21CollectiveEpilogueFwdINS6_IJSA_NS7_ILi256EEESB_EEES9_SE_SG_Li256ELb1ELb1ELb1ELb0EEENS1_36VarlenDynamicPersistentTileSchedulerILi128ELi96ELi256ELi128ELb1ELb1ELb1ELb1ELb0ELb1EEEEEEEEEvNT_6ParamsE$_ZZN5flash25CollectiveMainloopFwdSm90ILi2EN4cute5tupleIJNS1_1CILi1EEES4_S4_EEENS2_IJNS3_ILi128EEENS3_ILi96EEENS3_ILi64EEEEEELi256EN7cutlass10bfloat16_tEfNSA_4arch4Sm90ELb0ELb1ELb0ELb1ELb1ELb1ELb1ELb1ELb0ELb1ELb1ELb0EE3mmaINS_16FlashAttnFwdSm90ISE_NS_21CollectiveEpilogueFwdINS2_IJS6_NS3_ILi256EEES7_EEES5_SB_SD_Li256ELb1ELb1ELb1ELb0EEENS_36VarlenDynamicPersistentTileSchedulerILi128ELi96ELi256ELi128ELb1ELb1ELb1ELb1ELb0ELb1EEEE13SharedStorageENS1_6TensorINS1_11ArrayEngineIfLm128EEENS1_6LayoutINS2_IJNS2_IJNS3_ILi2EEEST_NS3_ILi32EEEEEES4_S4_EEENS2_IJNS2_IJS4_ST_NS3_ILi4EEEEEENS3_ILi0EEESZ_EEEEEEENS_7SoftmaxILi2ELi0EEEEEbRKNSE_6ParamsENSA_13PipelineAsyncILi2EEES19_RNSA_13PipelineStateILj2EEERT0_RT1_iRiRKNS_16SeqlenInfoQKNewKILb1ELb1EEENS2_IJiiiiEEERT_ENKUliT_T0_T1_E_clIZSF_ISO_S12_S14_EbS17_S19_S19_S1C_S1E_S1G_iS1H_S1L_S1M_S1O_EUlRS1P_iE0_NS3_ILb1EEES1W_EEDaiS1P_S1Q_S1R_)
        /*00a4*/ 	.word	0x00000530


	//----- nvinfo : EIATTR_FRAME_SIZE
	.align		4
.L_58:
        /*00a8*/ 	.byte	0x04, 0x11
        /*00aa*/ 	.short	(.L_60 - .L_59)
	.align		4
.L_59:
        /*00ac*/ 	.word	index@(_ZN7cutlass13device_kernelIN5flash11enable_sm90INS1_16FlashAttnFwdSm90INS1_25CollectiveMainloopFwdSm90ILi2EN4cute5tupleIJNS5_1CILi1EEES8_S8_EEENS6_IJNS7_ILi128EEENS7_ILi96EEENS7_ILi64EEEEEELi256ENS_10bfloat16_tEfNS_4arch4Sm90ELb0ELb1ELb0ELb1ELb1ELb1ELb1ELb1ELb0ELb1ELb1ELb0EEENS1_21CollectiveEpilogueFwdINS6_IJSA_NS7_ILi256EEESB_EEES9_SE_SG_Li256ELb1ELb1ELb1ELb0EEENS1_36VarlenDynamicPersistentTileSchedulerILi128ELi96ELi256ELi128ELb1ELb1ELb1ELb1ELb0ELb1EEEEEEEEEvNT_6ParamsE)
        /*00b0*/ 	.word	0x00000530


	//----- nvinfo : EIATTR_REGCOUNT
	.align		4
.L_60:
        /*00b4*/ 	.byte	0x04, 0x2f
        /*00b6*/ 	.short	(.L_62 - .L_61)
	.align		4
.L_61:
        /*00b8*/ 	.word	index@(_ZN7cutlass13device_kernelIN5flash11enable_sm90INS1_16FlashAttnFwdSm90INS1_25CollectiveMainloopFwdSm90ILi2EN4cute5tupleIJNS5_1CILi1EEES8_S8_EEENS6_IJNS7_ILi128EEENS7_ILi96EEENS7_ILi64EEEEEELi256ENS_10bfloat16_tEfNS_4arch4Sm90ELb0ELb1ELb0ELb1ELb1ELb0ELb1ELb1ELb0ELb1ELb1ELb0EEENS1_21CollectiveEpilogueFwdINS6_IJSA_NS7_ILi256EEESB_EEES9_SE_SG_Li256ELb1ELb1ELb1ELb0EEENS1_36VarlenDynamicPersistentTileSchedulerILi128ELi96ELi256ELi128ELb1ELb1ELb1ELb1ELb0ELb1EEEEEEEEEvNT_6ParamsE)
        /*00bc*/ 	.word	0x000000a8


	//----- nvinfo : EIATTR_FRAME_SIZE
	.align		4
.L_62:
        /*00c0*/ 	.byte	0x04, 0x11
        /*00c2*/ 	.short	(.L_64 - .L_63)
	.align		4
.L_63:
        /*00c4*/ 	.word	index@($_ZN7cutlass13device_kernelIN5flash11enable_sm90INS1_16FlashAttnFwdSm90INS1_25CollectiveMainloopFwdSm90ILi2EN4cute5tupleIJNS5_1CILi1EEES8_S8_EEENS6_IJNS7_ILi128EEENS7_ILi96EEENS7_ILi64EEEEEELi256ENS_10bfloat16_tEfNS_4arch4Sm90ELb0ELb1ELb0ELb1ELb1ELb0ELb1ELb1ELb0ELb1ELb1ELb0EEENS1_21CollectiveEpilogueFwdINS6_IJSA_NS7_ILi256EEESB_EEES9_SE_SG_Li256ELb1ELb1ELb1ELb0EEENS1_36VarlenDynamicPersistentTileSchedulerILi128ELi96ELi256ELi128ELb1ELb1ELb1ELb1ELb0ELb1EEEEEEEEEvNT_6ParamsE$_ZZN5flash25CollectiveMainloopFwdSm90ILi2EN4cute5tupleIJNS1_1CILi1EEES4_S4_EEENS2_IJNS3_ILi128EEENS3_ILi96EEENS3_ILi64EEEEEELi256EN7cutlass10bfloat16_tEfNSA_4arch4Sm90ELb0ELb1ELb0ELb1ELb1ELb0ELb1ELb1ELb0ELb1ELb1ELb0EE3mmaINS_16FlashAttnFwdSm90ISE_NS_21CollectiveEpilogueFwdINS2_IJS6_NS3_ILi256EEES7_EEES5_SB_SD_Li256ELb1ELb1ELb1ELb0EEENS_36VarlenDynamicPersistentTileSchedulerILi128ELi96ELi256ELi128ELb1ELb1ELb1ELb1ELb0ELb1EEEE13SharedStorageENS1_6TensorINS1_11ArrayEngineIfLm128EEENS1_6LayoutINS2_IJNS2_IJNS3_ILi2EEEST_NS3_ILi32EEEEEES4_S4_EEENS2_IJNS2_IJS4_ST_NS3_ILi4EEEEEENS3_ILi0EEESZ_EEEEEEENS_7SoftmaxILi2ELi0EEEEEbRKNSE_6ParamsENSA_13PipelineAsyncILi2EEES19_RNSA_13PipelineStateILj2EEERT0_RT1_iRiRKNS_16SeqlenInfoQKNewKILb1ELb0EEENS2_IJiiiiEEERT_ENKUliT_T0_T1_E_clIZSF_ISO_S12_S14_EbS17_S19_S19_S1C_S1E_S1G_iS1H_S1L_S1M_S1O_EUlRS1P_iE1_NS3_ILb0EEENS3_ILb1EEEEEDaiS1P_S1Q_S1R_)
        /*00c8*/ 	.word	0x000004e0


	//----- nvinfo : EIATTR_FRAME_SIZE
	.align		4
.L_64:
        /*00cc*/ 	.byte	0x04, 0x11
        /*00ce*/ 	.short	(.L_66 - .L_65)
	.align		4
.L_65:
        /*00d0*/ 	.word	index@(_ZN7cutlass13device_kernelIN5flash11enable_sm90INS1_16FlashAttnFwdSm90INS1_25CollectiveMainloopFwdSm90ILi2EN4cute5tupleIJNS5_1CILi1EEES8_S8_EEENS6_IJNS7_ILi128EEENS7_ILi96EEENS7_ILi64EEEEEELi256ENS_10bfloat16_tEfNS_4arch4Sm90ELb0ELb1ELb0ELb1ELb1ELb0ELb1ELb1ELb0ELb1ELb1ELb0EEENS1_21CollectiveEpilogueFwdINS6_IJSA_NS7_ILi256EEESB_EEES9_SE_SG_Li256ELb1ELb1ELb1ELb0EEENS1_36VarlenDynamicPersistentTileSchedulerILi128ELi96ELi256ELi128ELb1ELb1ELb1ELb1ELb0ELb1EEEEEEEEEvNT_6ParamsE)
        /*00d4*/ 	.word	0x000004e0


	//----- nvinfo : EIATTR_REGCOUNT
	.align		4
.L_66:
        /*00d8*/ 	.byte	0x04, 0x2f
        /*00da*/ 	.short	(.L_68 - .L_67)
	.align		4
.L_67:
        /*00dc*/ 	.word	index@(_ZN7cutlass13device_kernelIN5flash11enable_sm90INS1_16FlashAttnFwdSm90INS1_25CollectiveMainloopFwdSm90ILi2EN4cute5tupleIJNS5_1CILi1EEES8_S8_EEENS6_IJNS7_ILi128EEENS7_ILi96EEENS7_ILi64EEEEEELi256ENS_10bfloat16_tEfNS_4arch4Sm90ELb0ELb1ELb0ELb1ELb1ELb1ELb0ELb1ELb0ELb1ELb1ELb0EEENS1_21CollectiveEpilogueFwdINS6_IJSA_NS7_ILi256EEESB_EEES9_SE_SG_Li256ELb1ELb1ELb1ELb0EEENS1_36VarlenDynamicPersistentTileSchedulerILi128ELi96ELi256ELi128ELb1ELb1ELb1ELb1ELb0ELb1EEEEEEEEEvNT_6ParamsE)
        /*00e0*/ 	.word	0x000000a8


	//----- nvinfo : EIATTR_FRAME_SIZE
	.align		4
.L_68:
        /*00e4*/ 	.byte	0x04, 0x11
        /*00e6*/ 	.short	(.L_70 - .L_69)
	.align		4
.L_69:
        /*00e8*/ 	.word	index@($_ZN7cutlass13device_kernelIN5flash11enable_sm90INS1_16FlashAttnFwdSm90INS1_25CollectiveMainloopFwdSm90ILi2EN4cute5tupleIJNS5_1CILi1EEES8_S8_EEENS6_IJNS7_ILi128EEENS7_ILi96EEENS7_ILi64EEEEEELi256ENS_10bfloat16_tEfNS_4arch4Sm90ELb0ELb1ELb0ELb1ELb1ELb1ELb0ELb1ELb0ELb1ELb1ELb0EEENS1_21CollectiveEpilogueFwdINS6_IJSA_NS7_ILi256EEESB_EEES9_SE_SG_Li256ELb1ELb1ELb1ELb0EEENS1_36VarlenDynamicPersistentTileSchedulerILi128ELi96ELi256ELi128ELb1ELb1ELb1ELb1ELb0ELb1EEEEEEEEEvNT_6ParamsE$_ZZN5flash25CollectiveMainloopFwdSm90ILi2EN4cute5tupleIJNS1_1CILi1EEES4_S4_EEENS2_IJNS3_ILi128EEENS3_ILi96EEENS3_ILi64EEEEEELi256EN7cutlass10bfloat16_tEfNSA_4arch4Sm90ELb0ELb1ELb0ELb1ELb1ELb1ELb0ELb1ELb0ELb1ELb1ELb0EE3mmaINS_16FlashAttnFwdSm90ISE_NS_21CollectiveEpilogueFwdINS2_IJS6_NS3_ILi256EEES7_EEES5_SB_SD_Li256ELb1ELb1ELb1ELb0EEENS_36VarlenDynamicPersistentTileSchedulerILi128ELi96ELi256ELi128ELb1ELb1ELb1ELb1ELb0ELb1EEEE13SharedStorageENS1_6TensorINS1_11ArrayEngineIfLm128EEENS1_6LayoutINS2_IJNS2_IJNS3_ILi2EEEST_NS3_ILi32EEEEEES4_S4_EEENS2_IJNS2_IJS4_ST_NS3_ILi4EEEEEENS3_ILi0EEESZ_EEEEEEENS_7SoftmaxILi2ELi0EEEEEbRKNSE_6ParamsENSA_13PipelineAsyncILi2EEES19_RNSA_13PipelineStateILj2EEERT0_RT1_iRiRKNS_16SeqlenInfoQKNewKILb1ELb1EEENS2_IJiiiiEEERT_ENKUliT_T0_T1_E_clIZSF_ISO_S12_S14_EbS17_S19_S19_S1C_S1E_S1G_iS1H_S1L_S1M_S1O_EUlRS1P_iE0_NS3_ILb1EEES1W_EEDaiS1P_S1Q_S1R_)
        /*00ec*/ 	.word	0x00000440


	//----- nvinfo : EIATTR_FRAME_SIZE
	.align		4
.L_70:
        /*00f0*/ 	.byte	0x04, 0x11
        /*00f2*/ 	.short	(.L_72 - .L_71)
	.align		4
.L_71:
        /*00f4*/ 	.word	index@(_ZN7cutlass13device_kernelIN5flash11enable_sm90INS1_16FlashAttnFwdSm90INS1_25CollectiveMainloopFwdSm90ILi2EN4cute5tupleIJNS5_1CILi1EEES8_S8_EEENS6_IJNS7_ILi128EEENS7_ILi96EEENS7_ILi64EEEEEELi256ENS_10bfloat16_tEfNS_4arch4Sm90ELb0ELb1ELb0ELb1ELb1ELb1ELb0ELb1ELb0ELb1ELb1ELb0EEENS1_21CollectiveEpilogueFwdINS6_IJSA_NS7_ILi256EEESB_EEES9_SE_SG_Li256ELb1ELb1ELb1ELb0EEENS1_36VarlenDynamicPersistentTileSchedulerILi128ELi96ELi256ELi128ELb1ELb1ELb1ELb1ELb0ELb1EEEEEEEEEvNT_6ParamsE)
        /*00f8*/ 	.word	0x00000440


	//----- nvinfo : EIATTR_REGCOUNT
	.align		4
.L_72:
        /*00fc*/ 	.byte	0x04, 0x2f
        /*00fe*/ 	.short	(.L_74 - .L_73)
	.align		4
.L_73:
        /*0100*/ 	.word	index@(_ZN7cutlass13device_kernelIN5flash11enable_sm90INS1_16FlashAttnFwdSm90INS1_25CollectiveMainloopFwdSm90ILi2EN4cute5tupleIJNS5_1CILi1EEES8_S8_EEENS6_IJNS7_ILi128EEENS7_ILi96EEENS7_ILi64EEEEEELi256ENS_10bfloat16_tEfNS_4arch4Sm90ELb0ELb1ELb0ELb1ELb1ELb0ELb0ELb1ELb0ELb1ELb1ELb0EEENS1_21CollectiveEpilogueFwdINS6_IJSA_NS7_ILi256EEESB_EEES9_SE_SG_Li256ELb1ELb1ELb1ELb0EEENS1_36VarlenDynamicPersistentTileSchedulerILi128ELi96ELi256ELi128ELb1ELb1ELb1ELb1ELb0ELb1EEEEEEEEEvNT_6ParamsE)
        /*0104*/ 	.word	0x000000a8


	//----- nvinfo : EIATTR_FRAME_SIZE
	.align		4
.L_74:
        /*0108*/ 	.byte	0x04, 0x11
        /*010a*/ 	.short	(.L_76 - .L_75)
	.align		4
.L_75:
        /*010c*/ 	.word	index@(_ZN7cutlass13device_kernelIN5flash11enable_sm90INS1_16FlashAttnFwdSm90INS1_25CollectiveMainloopFwdSm90ILi2EN4cute5tupleIJNS5_1CILi1EEES8_S8_EEENS6_IJNS7_ILi128EEENS7_ILi96EEENS7_ILi64EEEEEELi256ENS_10bfloat16_tEfNS_4arch4Sm90ELb0ELb1ELb0ELb1ELb1ELb0ELb0ELb1ELb0ELb1ELb1ELb0EEENS1_21CollectiveEpilogueFwdINS6_IJSA_NS7_ILi256EEESB_EEES9_SE_SG_Li256ELb1ELb1ELb1ELb0EEENS1_36VarlenDynamicPersistentTileSchedulerILi128ELi96ELi256ELi128ELb1ELb1ELb1ELb1ELb0ELb1EEEEEEEEEvNT_6ParamsE)
        /*0110*/ 	.word	0x00000020


	//----- nvinfo : EIATTR_REGCOUNT
	.align		4
.L_76:
        /*0114*/ 	.byte	0x04, 0x2f
        /*0116*/ 	.short	(.L_78 - .L_77)
	.align		4
.L_77:
        /*0118*/ 	.word	index@(_ZN7cutlass13device_kernelIN5flash11enable_sm90INS1_16FlashAttnFwdSm90INS1_25CollectiveMainloopFwdSm90ILi2EN4cute5tupleIJNS5_1CILi1EEES8_S8_EEENS6_IJNS7_ILi128EEENS7_ILi96EEENS7_ILi64EEEEEELi256ENS_10bfloat16_tEfNS_4arch4Sm90ELb0ELb1ELb0ELb0ELb1ELb0ELb1ELb1ELb0ELb1ELb1ELb0EEENS1_21CollectiveEpilogueFwdINS6_IJSA_NS7_ILi256EEESB_EEES9_SE_SG_Li256ELb0ELb1ELb1ELb0EEENS1_19SingleTileSchedulerILb0ELb1ELb1ELi128EEEEEEEEEvNT_6ParamsE)
        /*011c*/ 	.word	0x000000a8


	//----- nvinfo : EIATTR_FRAME_SIZE
	.align		4
.L_78:
        /*0120*/ 	.byte	0x04, 0x11
        /*0122*/ 	.short	(.L_80 - .L_79)
	.align		4
.L_79:
        /*0124*/ 	.word	index@($_ZN7cutlass13device_kernelIN5flash11enable_sm90INS1_16FlashAttnFwdSm90INS1_25CollectiveMainloopFwdSm90ILi2EN4cute5tupleIJNS5_1CILi1EEES8_S8_EEENS6_IJNS7_ILi128EEENS7_ILi96EEENS7_ILi64EEEEEELi256ENS_10bfloat16_tEfNS_4arch4Sm90ELb0ELb1ELb0ELb0ELb1ELb0ELb1ELb1ELb0ELb1ELb1ELb0EEENS1_21CollectiveEpilogueFwdINS6_IJSA_NS7_ILi256EEESB_EEES9_SE_SG_Li256ELb0ELb1ELb1ELb0EEENS1_19SingleTileSchedulerILb0ELb1ELb1ELi128EEEEEEEEEvNT_6ParamsE$_ZZN5flash25CollectiveMainloopFwdSm90ILi2EN4cute5tupleIJNS1_1CILi1EEES4_S4_EEENS2_IJNS3_ILi128EEENS3_ILi96EEENS3_ILi64EEEEEELi256EN7cutlass10bfloat16_tEfNSA_4arch4Sm90ELb0ELb1ELb0ELb0ELb1ELb0ELb1ELb1ELb0ELb1ELb1ELb0EE3mmaINS_16FlashAttnFwdSm90ISE_NS_21CollectiveEpilogueFwdINS2_IJS6_NS3_ILi256EEES7_EEES5_SB_SD_Li256ELb0ELb1ELb1ELb0EEENS_19SingleTileSchedulerILb0ELb1ELb1ELi128EEEE13SharedStorageENS1_6TensorINS1_11ArrayEngineIfLm128EEENS1_6LayoutINS2_IJNS2_IJNS3_ILi2EEEST_NS3_ILi32EEEEEES4_S4_EEENS2_IJNS2_IJS4_ST_NS3_ILi4EEEEEENS3_ILi0EEESZ_EEEEEEENS_7SoftmaxILi2ELi0EEEEEbRKNSE_6ParamsENSA_13PipelineAsyncILi2EEES19_RNSA_13PipelineStateILj2EEERT0_RT1_iRiRKNS_16SeqlenInfoQKNewKILb0ELb0EEENS2_IJiiiiEEERT_ENKUliT_T0_T1_E_clIZSF_ISO_S12_S14_EbS17_S19_S19_S1C_S1E_S1G_iS1H_S1L_S1M_S1O_EUlRS1P_iE1_NS3_ILb0EEENS3_ILb1EEEEEDaiS1P_S1Q_S1R_)
        /*0128*/ 	.word	0x000056a0


	//----- nvinfo : EIATTR_FRAME_SIZE
	.align		4
.L_80:
        /*012c*/ 	.byte	0x04, 0x11
        /*012e*/ 	.short	(.L_82 - .L_81)
	.align		4
.L_81:
        /*0130*/ 	.word	index@(_ZN7cutlass13device_kernelIN5flash11enable_sm90INS1_16FlashAttnFwdSm90INS1_25CollectiveMainloopFwdSm90ILi2EN4cute5tupleIJNS5_1CILi1EEES8_S8_EEENS6_IJNS7_ILi128EEENS7_ILi96EEENS7_ILi64EEEEEELi256ENS_10bfloat16_tEfNS_4arch4Sm90ELb0ELb1ELb0ELb0ELb1ELb0ELb1ELb1ELb0ELb1ELb1ELb0EEENS1_21CollectiveEpilogueFwdINS6_IJSA_NS7_ILi256EEESB_EEES9_SE_SG_Li256ELb0ELb1ELb1ELb0EEENS1_19SingleTileSchedulerILb0ELb1ELb1ELi128EEEEEEEEEvNT_6ParamsE)
        /*0134*/ 	.word	0x000056a0


	//----- nvinfo : EIATTR_REGCOUNT
	.align		4
.L_82:
        /*0138*/ 	.byte	0x04, 0x2f
        /*013a*/ 	.short	(.L_84 - .L_83)
	.align		4
.L_83:
        /*013c*/ 	.word	index@(_ZN7cutlass13device_kernelIN5flash11enable_sm90INS1_16FlashAttnFwdSm90INS1_25CollectiveMainloopFwdSm90ILi2EN4cute5tupleIJNS5_1CILi1EEES8_S8_EEENS6_IJNS7_ILi128EEENS7_ILi96EEENS7_ILi64EEEEEELi256ENS_10bfloat16_tEfNS_4arch4Sm90ELb0ELb1ELb0ELb0ELb1ELb0ELb0ELb1ELb0ELb1ELb1ELb0EEENS1_21CollectiveEpilogueFwdINS6_IJSA_NS7_ILi256EEESB_EEES9_SE_SG_Li256ELb0ELb1ELb1ELb0EEENS1_19SingleTileSchedulerILb0ELb1ELb1ELi128EEEEEEEEEvNT_6ParamsE)
        /*0140*/ 	.word	0x000000a8


	//----- nvinfo : EIATTR_FRAME_SIZE
	.align		4
.L_84:
        /*0144*/ 	.byte	0x04, 0x11
        /*0146*/ 	.short	(.L_86 - .L_85)
	.align		4
.L_85:
        /*0148*/ 	.word	index@(_ZN7cutlass13device_kernelIN5flash11enable_sm90INS1_16FlashAttnFwdSm90INS1_25CollectiveMainloopFwdSm90ILi2EN4cute5tupleIJNS5_1CILi1EEES8_S8_EEENS6_IJNS7_ILi128EEENS7_ILi96EEENS7_ILi64EEEEEELi256ENS_10bfloat16_tEfNS_4arch4Sm90ELb0ELb1ELb0ELb0ELb1ELb0ELb0ELb1ELb0ELb1ELb1ELb0EEENS1_21CollectiveEpilogueFwdINS6_IJSA_NS7_ILi256EEESB_EEES9_SE_SG_Li256ELb0ELb1ELb1ELb0EEENS1_19SingleTileSchedulerILb0ELb1ELb1ELi128EEEEEEEEEvNT_6ParamsE)
        /*014c*/ 	.word	0x00000000


	//----- nvinfo : EIATTR_REGCOUNT
	.align		4
.L_86:
        /*0150*/ 	.byte	0x04, 0x2f
        /*0152*/ 	.short	(.L_88 - .L_87)
	.align		4
.L_87:
        /*0154*/ 	.word	index@(_ZN7cutlass13device_kernelIN5flash11enable_sm90INS1_16FlashAttnFwdSm90INS1_25CollectiveMainloopFwdSm90ILi2EN4cute5tupleIJNS5_1CILi1EEES8_S8_EEENS6_IJNS7_ILi128EEENS7_ILi96EEENS7_ILi64EEEEEELi256ENS_10bfloat16_tEfNS_4arch4Sm90ELb0ELb0ELb0ELb1ELb1ELb1ELb1ELb1ELb0ELb1ELb1ELb0EEENS1_21CollectiveEpilogueFwdINS6_IJSA_NS7_ILi256EEESB_EEES9_SE_SG_Li256ELb1ELb1ELb1ELb0EEENS1_36VarlenDynamicPersistentTileSchedulerILi128ELi96ELi256ELi128ELb1ELb1ELb1ELb0ELb1ELb1EEEEEEEEEvNT_6ParamsE)
        /*0158*/ 	.word	0x000000a8


	//----- nvinfo : EIATTR_FRAME_SIZE
	.align		4
.L_88:
        /*015c*/ 	.byte	0x04, 0x11
        /*015e*/ 	.short	(.L_90 - .L_89)
	.align		4
.L_89:
        /*0160*/ 	.word	index@(_ZN7cutlass13device_kernelIN5flash11enable_sm90INS1_16FlashAttnFwdSm90INS1_25CollectiveMainloopFwdSm90ILi2EN4cute5tupleIJNS5_1CILi1EEES8_S8_EEENS6_IJNS7_ILi128EEENS7_ILi96EEENS7_ILi64EEEEEELi256ENS_10bfloat16_tEfNS_4arch4Sm90ELb0ELb0ELb0ELb1ELb1ELb1ELb1ELb1ELb0ELb1ELb1ELb0EEENS1_21CollectiveEpilogueFwdINS6_IJSA_NS7_ILi256EEESB_EEES9_SE_SG_Li256ELb1ELb1ELb1ELb0EEENS1_36VarlenDynamicPersistentTileSchedulerILi128ELi96ELi256ELi128ELb1ELb1ELb1ELb0ELb1ELb1EEEEEEEEEvNT_6ParamsE)
        /*0164*/ 	.word	0x000001a8


	//----- nvinfo : EIATTR_REGCOUNT
	.align		4
.L_90:
        /*0168*/ 	.byte	0x04, 0x2f
        /*016a*/ 	.short	(.L_92 - .L_91)
	.align		4
.L_91:
        /*016c*/ 	.word	index@(_ZN7cutlass13device_kernelIN5flash11enable_sm90INS1_16FlashAttnFwdSm90INS1_25CollectiveMainloopFwdSm90ILi2EN4cute5tupleIJNS5_1CILi1EEES8_S8_EEENS6_IJNS7_ILi128EEENS7_ILi96EEENS7_ILi64EEEEEELi256ENS_10bfloat16_tEfNS_4arch4Sm90ELb0ELb0ELb0ELb1ELb1ELb0ELb1ELb1ELb0ELb1ELb1ELb0EEENS1_21CollectiveEpilogueFwdINS6_IJSA_NS7_ILi256EEESB_EEES9_SE_SG_Li256ELb1ELb1ELb1ELb0EEENS1_36VarlenDynamicPersistentTileSchedulerILi128ELi96ELi256ELi128ELb1ELb1ELb1ELb0ELb1ELb1EEEEEEEEEvNT_6ParamsE)
        /*0170*/ 	.word	0x000000a8


	//----- nvinfo : EIATTR_FRAME_SIZE
	.align		4
.L_92:
        /*0174*/ 	.byte	0x04, 0x11
        /*0176*/ 	.short	(.L_94 - .L_93)
	.align		4
.L_93:
        /*0178*/ 	.word	index@(_ZN7cutlass13device_kernelIN5flash11enable_sm90INS1_16FlashAttnFwdSm90INS1_25CollectiveMainloopFwdSm90ILi2EN4cute5tupleIJNS5_1CILi1EEES8_S8_EEENS6_IJNS7_ILi128EEENS7_ILi96EEENS7_ILi64EEEEEELi256ENS_10bfloat16_tEfNS_4arch4Sm90ELb0ELb0ELb0ELb1ELb1ELb0ELb1ELb1ELb0ELb1ELb1ELb0EEENS1_21CollectiveEpilogueFwdINS6_IJSA_NS7_ILi256EEESB_EEES9_SE_SG_Li256ELb1ELb1ELb1ELb0EEENS1_36VarlenDynamicPersistentTileSchedulerILi128ELi96ELi256ELi128ELb1ELb1ELb1ELb0ELb1ELb1EEEEEEEEEvNT_6ParamsE)
        /*017c*/ 	.word	0x00000040


	//----- nvinfo : EIATTR_REGCOUNT
	.align		4
.L_94:
        /*0180*/ 	.byte	0x04, 0x2f
        /*0182*/ 	.short	(.L_96 - .L_95)
	.align		4
.L_95:
        /*0184*/ 	.word	index@(_ZN7cutlass13device_kernelIN5flash11enable_sm90INS1_16FlashAttnFwdSm90INS1_25CollectiveMainloopFwdSm90ILi2EN4cute5tupleIJNS5_1CILi1EEES8_S8_EEENS6_IJNS7_ILi128EEENS7_ILi96EEENS7_ILi64EEEEEELi256ENS_10bfloat16_tEfNS_4arch4Sm90ELb0ELb0ELb0ELb1ELb1ELb1ELb0ELb1ELb0ELb1ELb1ELb0EEENS1_21CollectiveEpilogueFwdINS6_IJSA_NS7_ILi256EEESB_EEES9_SE_SG_Li256ELb1ELb1ELb1ELb0EEENS1_36VarlenDynamicPersistentTileSchedulerILi128ELi96ELi256ELi128ELb1ELb1ELb1ELb0ELb1ELb1EEEEEEEEEvNT_6ParamsE)
        /*0188*/ 	.word	0x000000a8


	//----- nvinfo : EIATTR_FRAME_SIZE
	.align		4
.L_96:
        /*018c*/ 	.byte	0x04, 0x11
        /*018e*/ 	.short	(.L_98 - .L_97)
	.align		4
.L_97:
        /*0190*/ 	.word	index@(_ZN7cutlass13device_kernelIN5flash11enable_sm90INS1_16FlashAttnFwdSm90INS1_25CollectiveMainloopFwdSm90ILi2EN4cute5tupleIJNS5_1CILi1EEES8_S8_EEENS6_IJNS7_ILi128EEENS7_ILi96EEENS7_ILi64EEEEEELi256ENS_10bfloat16_tEfNS_4arch4Sm90ELb0ELb0ELb0ELb1ELb1ELb1ELb0ELb1ELb0ELb1ELb1ELb0EEENS1_21CollectiveEpilogueFwdINS6_IJSA_NS7_ILi256EEESB_EEES9_SE_SG_Li256ELb1ELb1ELb1ELb0EEENS1_36VarlenDynamicPersistentTileSchedulerILi128ELi96ELi256ELi128ELb1ELb1ELb1ELb0ELb1ELb1EEEEEEEEEvNT_6ParamsE)
        /*0194*/ 	.word	0x00000158


	//----- nvinfo : EIATTR_REGCOUNT
	.align		4
.L_98:
        /*0198*/ 	.byte	0x04, 0x2f
        /*019a*/ 	.short	(.L_100 - .L_99)
	.align		4
.L_99:
        /*019c*/ 	.word	index@(_ZN7cutlass13device_kernelIN5flash11enable_sm90INS1_16FlashAttnFwdSm90INS1_25CollectiveMainloopFwdSm90ILi2EN4cute5tupleIJNS5_1CILi1EEES8_S8_EEENS6_IJNS7_ILi128EEENS7_ILi96EEENS7_ILi64EEEEEELi256ENS_10bfloat16_tEfNS_4arch4Sm90ELb0ELb0ELb0ELb1ELb1ELb0ELb0ELb1ELb0ELb1ELb1ELb0EEENS1_21CollectiveEpilogueFwdINS6_IJSA_NS7_ILi256EEESB_EEES9_SE_SG_Li256ELb1ELb1ELb1ELb0EEENS1_36VarlenDynamicPersistentTileSchedulerILi128ELi96ELi256ELi128ELb1ELb1ELb1ELb0ELb1ELb1EEEEEEEEEvNT_6ParamsE)
        /*01a0*/ 	.word	0x000000a8


	//----- nvinfo : EIATTR_FRAME_SIZE
	.align		4
.L_100:
        /*01a4*/ 	.byte	0x04, 0x11
        /*01a6*/ 	.short	(.L_102 - .L_101)
	.align		4
.L_101:
        /*01a8*/ 	.word	index@(_ZN7cutlass13device_kernelIN5flash11enable_sm90INS1_16FlashAttnFwdSm90INS1_25CollectiveMainloopFwdSm90ILi2EN4cute5tupleIJNS5_1CILi1EEES8_S8_EEENS6_IJNS7_ILi128EEENS7_ILi96EEENS7_ILi64EEEEEELi256ENS_10bfloat16_tEfNS_4arch4Sm90ELb0ELb0ELb0ELb1ELb1ELb0ELb0ELb1ELb0ELb1ELb1ELb0EEENS1_21CollectiveEpilogueFwdINS6_IJSA_NS7_ILi256EEESB_EEES9_SE_SG_Li256ELb1ELb1ELb1ELb0EEENS1_36VarlenDynamicPersistentTileSchedulerILi128ELi96ELi256ELi128ELb1ELb1ELb1ELb0ELb1ELb1EEEEEEEEEvNT_6ParamsE)
        /*01ac*/ 	.word	0x00000038


	//----- nvinfo : EIATTR_REGCOUNT
	.align		4
.L_102:
        /*01b0*/ 	.byte	0x04, 0x2f
        /*01b2*/ 	.short	(.L_104 - .L_103)
	.align		4
.L_103:
        /*01b4*/ 	.word	index@(_ZN7cutlass13device_kernelIN5flash11enable_sm90INS1_16FlashAttnFwdSm90INS1_25CollectiveMainloopFwdSm90ILi2EN4cute5tupleIJNS5_1CILi1EEES8_S8_EEENS6_IJNS7_ILi128EEENS7_ILi96EEENS7_ILi64EEEEEELi256ENS_10bfloat16_tEfNS_4arch4Sm90ELb0ELb0ELb0ELb0ELb1ELb0ELb1ELb1ELb0ELb1ELb1ELb0EEENS1_21CollectiveEpilogueFwdINS6_IJSA_NS7_ILi256EEESB_EEES9_SE_SG_Li256ELb0ELb1ELb1ELb0EEENS1_19SingleTileSchedulerILb0ELb1ELb1ELi128EEEEEEEEEvNT_6ParamsE)
        /*01b8*/ 	.word	0x000000a8


	//----- nvinfo : EIATTR_FRAME_SIZE
	.align		4
.L_104:
        /*01bc*/ 	.byte	0x04, 0x11
        /*01be*/ 	.short	(.L_106 - .L_105)
	.align		4
.L_105:
        /*01c0*/ 	.word	index@(_ZN7cutlass13device_kernelIN5flash11enable_sm90INS1_16FlashAttnFwdSm90INS1_25CollectiveMainloopFwdSm90ILi2EN4cute5tupleIJNS5_1CILi1EEES8_S8_EEENS6_IJNS7_ILi128EEENS7_ILi96EEENS7_ILi64EEEEEELi256ENS_10bfloat16_tEfNS_4arch4Sm90ELb0ELb0ELb0ELb0ELb1ELb0ELb1ELb1ELb0ELb1ELb1ELb0EEENS1_21CollectiveEpilogueFwdINS6_IJSA_NS7_ILi256EEESB_EEES9_SE_SG_Li256ELb0ELb1ELb1ELb0EEENS1_19SingleTileSchedulerILb0ELb1ELb1ELi128EEEEEEEEEvNT_6ParamsE)
        /*01c4*/ 	.word	0x00000008


	//----- nvinfo : EIATTR_REGCOUNT
	.align		4
.L_106:
        /*01c8*/ 	.byte	0x04, 0x2f
        /*01ca*/ 	.short	(.L_108 - .L_107)
	.align		4
.L_107:
        /*01cc*/ 	.word	index@(_ZN7cutlass13device_kernelIN5flash11enable_sm90INS1_16FlashAttnFwdSm90INS1_25CollectiveMainloopFwdSm90ILi2EN4cute5tupleIJNS5_1CILi1EEES8_S8_EEENS6_IJNS7_ILi128EEENS7_ILi96EEENS7_ILi64EEEEEELi256ENS_10bfloat16_tEfNS_4arch4Sm90ELb0ELb0ELb0ELb0ELb1ELb0ELb0ELb1ELb0ELb1ELb1ELb0EEENS1_21CollectiveEpilogueFwdINS6_IJSA_NS7_ILi256EEESB_EEES9_SE_SG_Li256ELb0ELb1ELb1ELb0EEENS1_19SingleTileSchedulerILb0ELb1ELb1ELi128EEEEEEEEEvNT_6ParamsE)
        /*01d0*/ 	.word	0x000000a8


	//----- nvinfo : EIATTR_FRAME_SIZE
	.align		4
.L_108:
        /*01d4*/ 	.byte	0x04, 0x11
        /*01d6*/ 	.short	(.L_110 - .L_109)
	.align		4
.L_109:
        /*01d8*/ 	.word	index@(_ZN7cutlass13device_kernelIN5flash11enable_sm90INS1_16FlashAttnFwdSm90INS1_25CollectiveMainloopFwdSm90ILi2EN4cute5tupleIJNS5_1CILi1EEES8_S8_EEENS6_IJNS7_ILi128EEENS7_ILi96EEENS7_ILi64EEEEEELi256ENS_10bfloat16_tEfNS_4arch4Sm90ELb0ELb0ELb0ELb0ELb1ELb0ELb0ELb1ELb0ELb1ELb1ELb0EEENS1_21CollectiveEpilogueFwdINS6_IJSA_NS7_ILi256EEESB_EEES9_SE_SG_Li256ELb0ELb1ELb1ELb0EEENS1_19SingleTileSchedulerILb0ELb1ELb1ELi128EEEEEEEEEvNT_6ParamsE)
        /*01dc*/ 	.word	0x00000000


	//----- nvinfo : EIATTR_REGCOUNT
	.align		4
.L_110:
        /*01e0*/ 	.byte	0x04, 0x2f
        /*01e2*/ 	.short	(.L_112 - .L_111)
	.align		4
.L_111:
        /*01e4*/ 	.word	index@(_ZN7cutlass13device_kernelIN5flash11enable_sm90INS1_16FlashAttnFwdSm90INS1_25CollectiveMainloopFwdSm90ILi2EN4cute5tupleIJNS5_1CILi1EEES8_S8_EEENS6_IJNS7_ILi64EEESA_SA_EEELi512ENS_10bfloat16_tEfNS_4arch4Sm90ELb1ELb0ELb0ELb1ELb1ELb1ELb1ELb0ELb0ELb1ELb1ELb0EEENS1_21CollectiveEpilogueFwdINS6_IJSA_NS7_ILi512EEESA_EEES9_SC_SE_Li256ELb1ELb1ELb1ELb0EEENS1_36VarlenDynamicPersistentTileSchedulerILi64ELi64ELi256ELi128ELb1ELb1ELb1ELb1ELb1ELb1EEEEEEEEEvNT_6ParamsE)
        /*01e8*/ 	.word	0x000000a8


	//----- nvinfo : EIATTR_FRAME_SIZE
	.align		4
.L_112:
        /*01ec*/ 	.byte	0x04, 0x11
        /*01ee*/ 	.short	(.L_114 - .L_113)
	.align		4
.L_113:
        /*01f0*/ 	.word	index@(_ZN7cutlass13device_kernelIN5flash11enable_sm90INS1_16FlashAttnFwdSm90INS1_25CollectiveMainloopFwdSm90ILi2EN4cute5tupleIJNS5_1CILi1EEES8_S8_EEENS6_IJNS7_ILi64EEESA_SA_EEELi512ENS_10bfloat16_tEfNS_4arch4Sm90ELb1ELb0ELb0ELb1ELb1ELb1ELb1ELb0ELb0ELb1ELb1ELb0EEENS1_21CollectiveEpilogueFwdINS6_IJSA_NS7_ILi512EEESA_EEES9_SC_SE_Li256ELb1ELb1ELb1ELb0EEENS1_36VarlenDynamicPersistentTileSchedulerILi64ELi64ELi256ELi128ELb1ELb1ELb1ELb1ELb1ELb1EEEEEEEEEvNT_6ParamsE)
        /*01f4*/ 	.word	0x00000088


	//----- nvinfo : EIATTR_REGCOUNT
	.align		4
.L_114:
        /*01f8*/ 	.byte	0x04, 0x2f
        /*01fa*/ 	.short	(.L_116 - .L_115)
	.align		4
.L_115:
        /*01fc*/ 	.word	index@(_ZN7cutlass13device_kernelIN5flash11enable_sm90INS1_16FlashAttnFwdSm90INS1_25CollectiveMainloopFwdSm90ILi2EN4cute5tupleIJNS5_1CILi1EEES8_S8_EEENS6_IJNS7_ILi64EEESA_SA_EEELi512ENS_10bfloat16_tEfNS_4arch4Sm90ELb1ELb0ELb0ELb1ELb1ELb0ELb1ELb0ELb0ELb1ELb1ELb0EEENS1_21CollectiveEpilogueFwdINS6_IJSA_NS7_ILi512EEESA_EEES9_SC_SE_Li256ELb1ELb1ELb1ELb0EEENS1_36VarlenDynamicPersistentTileSchedulerILi64ELi64ELi256ELi128ELb1ELb1ELb1ELb1ELb1ELb1EEEEEEEEEvNT_6ParamsE)
        /*0200*/ 	.word	0x000000a8


	//----- nvinfo : EIATTR_FRAME_SIZE
	.align		4
.L_116:
        /*0204*/ 	.byte	0x04, 0x11
        /*0206*/ 	.short	(.L_118 - .L_117)
	.align		4
.L_117:
        /*0208*/ 	.word	index@(_ZN7cutlass13device_kernelIN5flash11enable_sm90INS1_16FlashAttnFwdSm90INS1_25CollectiveMainloopFwdSm90ILi2EN4cute5tupleIJNS5_1CILi1EEES8_S8_EEENS6_IJNS7_ILi64EEESA_SA_EEELi512ENS_10bfloat16_tEfNS_4arch4Sm90ELb1ELb0ELb0ELb1ELb1ELb0ELb1ELb0ELb0ELb1ELb1ELb0EEENS1_21CollectiveEpilogueFwdINS6_IJSA_NS7_ILi512EEESA_EEES9_SC_SE_Li256ELb1ELb1ELb1ELb0EEENS1_36VarlenDynamicPersistentTileSchedulerILi64ELi64ELi256ELi128ELb1ELb1ELb1ELb1ELb1ELb1EEEEEEEEEvNT_6ParamsE)
        /*020c*/ 	.word	0x00000030


	//----- nvinfo : EIATTR_REGCOUNT
	.align		4
.L_118:
        /*0210*/ 	.byte	0x04, 0x2f
        /*0212*/ 	.short	(.L_120 - .L_119)
	.align		4
.L_119:
        /*0214*/ 	.word	index@(_ZN7cutlass13device_kernelIN5flash11enable_sm90INS1_16FlashAttnFwdSm90INS1_25CollectiveMainloopFwdSm90ILi2EN4cute5tupleIJNS5_1CILi1EEES8_S8_EEENS6_IJNS7_ILi64EEESA_SA_EEELi512ENS_10bfloat16_tEfNS_4arch4Sm90ELb1ELb0ELb0ELb1ELb1ELb1ELb0ELb0ELb0ELb1ELb1ELb0EEENS1_21CollectiveEpilogueFwdINS6_IJSA_NS7_ILi512EEESA_EEES9_SC_SE_Li256ELb1ELb1ELb1ELb0EEENS1_36VarlenDynamicPersistentTileSchedulerILi64ELi64ELi256ELi128ELb1ELb1ELb1ELb1ELb1ELb1EEEEEEEEEvNT_6ParamsE)
        /*0218*/ 	.word	0x000000a8


	//----- nvinfo : EIATTR_FRAME_SIZE
	.align		4
.L_120:
        /*021c*/ 	.byte	0x04, 0x11
        /*021e*/ 	.short	(.L_122 - .L_121)
	.align		4
.L_121:
        /*0220*/ 	.word	index@(_ZN7cutlass13device_kernelIN5flash11enable_sm90INS1_16FlashAttnFwdSm90INS1_25CollectiveMainloopFwdSm90ILi2EN4cute5tupleIJNS5_1CILi1EEES8_S8_EEENS6_IJNS7_ILi64EEESA_SA_EEELi512ENS_10bfloat16_tEfNS_4arch4Sm90ELb1ELb0ELb0ELb1ELb1ELb1ELb0ELb0ELb0ELb1ELb1ELb0EEENS1_21CollectiveEpilogueFwdINS6_IJSA_NS7_ILi512EEESA_EEES9_SC_SE_Li256ELb1ELb1ELb1ELb0EEENS1_36VarlenDynamicPersistentTileSchedulerILi64ELi64ELi256ELi128ELb1ELb1ELb1ELb1ELb1ELb1EEEEEEEEEvNT_6ParamsE)
        /*0224*/ 	.word	0x00000068


	//----- nvinfo : EIATTR_REGCOUNT
	.align		4
.L_122:
        /*0228*/ 	.byte	0x04, 0x2f
        /*022a*/ 	.short	(.L_124 - .L_123)
	.align		4
.L_123:
        /*022c*/ 	.word	index@(_ZN7cutlass13device_kernelIN5flash11enable_sm90INS1_16FlashAttnFwdSm90INS1_25CollectiveMainloopFwdSm90ILi2EN4cute5tupleIJNS5_1CILi1EEES8_S8_EEENS6_IJNS7_ILi64EEESA_SA_EEELi512ENS_10bfloat16_tEfNS_4arch4Sm90ELb1ELb0ELb0ELb1ELb1ELb0ELb0ELb0ELb0ELb1ELb1ELb0EEENS1_21CollectiveEpilogueFwdINS6_IJSA_NS7_ILi512EEESA_EEES9_SC_SE_Li256ELb1ELb1ELb1ELb0EEENS1_36VarlenDynamicPersistentTileSchedulerILi64ELi64ELi256ELi128ELb1ELb1ELb1ELb1ELb1ELb1EEEEEEEEEvNT_6ParamsE)
        /*0230*/ 	.word	0x000000a8


	//----- nvinfo : EIATTR_FRAME_SIZE
	.align		4
.L_124:
        /*0234*/ 	.byte	0x04, 0x11
        /*0236*/ 	.short	(.L_126 - .L_125)
	.align		4
.L_125:
        /*0238*/ 	.word	index@(_ZN7cutlass13device_kernelIN5flash11enable_sm90INS1_16FlashAttnFwdSm90INS1_25CollectiveMainloopFwdSm90ILi2EN4cute5tupleIJNS5_1CILi1EEES8_S8_EEENS6_IJNS7_ILi64EEESA_SA_EEELi512ENS_10bfloat16_tEfNS_4arch4Sm90ELb1ELb0ELb0ELb1ELb1ELb0ELb0ELb0ELb0ELb1ELb1ELb0EEENS1_21CollectiveEpilogueFwdINS6_IJSA_NS7_ILi512EEESA_EEES9_SC_SE_Li256ELb1ELb1ELb1ELb0EEENS1_36VarlenDynamicPersistentTileSchedulerILi64ELi64ELi256ELi128ELb1ELb1ELb1ELb1ELb1ELb1EEEEEEEEEvNT_6ParamsE)
        /*023c*/ 	.word	0x00000038


	//----- nvinfo : EIATTR_REGCOUNT
	.align		4
.L_126:
        /*0240*/ 	.byte	0x04, 0x2f
        /*0242*/ 	.short	(.L_128 - .L_127)
	.align		4
.L_127:
        /*0244*/ 	.word	index@(_ZN7cutlass13device_kernelIN5flash11enable_sm90INS1_16FlashAttnFwdSm90INS1_25CollectiveMainloopFwdSm90ILi2EN4cute5tupleIJNS5_1CILi1EEES8_S8_EEENS6_IJNS7_ILi64EEESA_SA_EEELi512ENS_10bfloat16_tEfNS_4arch4Sm90ELb1ELb0ELb0ELb0ELb1ELb0ELb1ELb0ELb0ELb1ELb1ELb0EEENS1_21CollectiveEpilogueFwdINS6_IJSA_NS7_ILi512EEESA_EEES9_SC_SE_Li256ELb0ELb1ELb1ELb0EEENS1_19SingleTileSchedulerILb0ELb1ELb1ELi64EEEEEEEEEvNT_6ParamsE)
        /*0248*/ 	.word	0x000000a8


	//----- nvinfo : EIATTR_FRAME_SIZE
	.align		4
.L_128:
        /*024c*/ 	.byte	0x04, 0x11
        /*024e*/ 	.short	(.L_130 - .L_129)
	.align		4
.L_129:
        /*0250*/ 	.word	index@(_ZN7cutlass13device_kernelIN5flash11enable_sm90INS1_16FlashAttnFwdSm90INS1_25CollectiveMainloopFwdSm90ILi2EN4cute5tupleIJNS5_1CILi1EEES8_S8_EEENS6_IJNS7_ILi64EEESA_SA_EEELi512ENS_10bfloat16_tEfNS_4arch4Sm90ELb1ELb0ELb0ELb0ELb1ELb0ELb1ELb0ELb0ELb1ELb1ELb0EEENS1_21CollectiveEpilogueFwdINS6_IJSA_NS7_ILi512EEESA_EEES9_SC_SE_Li256ELb0ELb1ELb1ELb0EEENS1_19SingleTileSchedulerILb0ELb1ELb1ELi64EEEEEEEEEvNT_6ParamsE)
        /*0254*/ 	.word	0x00000008


	//----- nvinfo : EIATTR_REGCOUNT
	.align		4
.L_130:
        /*0258*/ 	.byte	0x04, 0x2f
        /*025a*/ 	.short	(.L_132 - .L_131)
	.align		4
.L_131:
        /*025c*/ 	.word	index@(_ZN7cutlass13device_kernelIN5flash11enable_sm90INS1_16FlashAttnFwdSm90INS1_25CollectiveMainloopFwdSm90ILi2EN4cute5tupleIJNS5_1CILi1EEES8_S8_EEENS6_IJNS7_ILi64EEESA_SA_EEELi512ENS_10bfloat16_tEfNS_4arch4Sm90ELb1ELb0ELb0ELb0ELb1ELb0ELb0ELb0ELb0ELb1ELb1ELb0EEENS1_21CollectiveEpilogueFwdINS6_IJSA_NS7_ILi512EEESA_EEES9_SC_SE_Li256ELb0ELb1ELb1ELb0EEENS1_19SingleTileSchedulerILb0ELb1ELb1ELi64EEEEEEEEEvNT_6ParamsE)
        /*0260*/ 	.word	0x000000a8


	//----- nvinfo : EIATTR_FRAME_SIZE
	.align		4
.L_132:
        /*0264*/ 	.byte	0x04, 0x11
        /*0266*/ 	.short	(.L_134 - .L_133)
	.align		4
.L_133:
        /*0268*/ 	.word	index@(_ZN7cutlass13device_kernelIN5flash11enable_sm90INS1_16FlashAttnFwdSm90INS1_25CollectiveMainloopFwdSm90ILi2EN4cute5tupleIJNS5_1CILi1EEES8_S8_EEENS6_IJNS7_ILi64EEESA_SA_EEELi512ENS_10bfloat16_tEfNS_4arch4Sm90ELb1ELb0ELb0ELb0ELb1ELb0ELb0ELb0ELb0ELb1ELb1ELb0EEENS1_21CollectiveEpilogueFwdINS6_IJSA_NS7_ILi512EEESA_EEES9_SC_SE_Li256ELb0ELb1ELb1ELb0EEENS1_19SingleTileSchedulerILb0ELb1ELb1ELi64EEEEEEEEEvNT_6ParamsE)
        /*026c*/ 	.word	0x00000000


	//----- nvinfo : EIATTR_REGCOUNT
	.align		4
.L_134:
        /*0270*/ 	.byte	0x04, 0x2f
        /*0272*/ 	.short	(.L_136 - .L_135)
	.align		4
.L_135:
        /*0274*/ 	.word	index@(_ZN7cutlass13device_kernelIN5flash11enable_sm90INS1_16FlashAttnFwdSm90INS1_25CollectiveMainloopFwdSm90ILi2EN4cute5tupleIJNS5_1CILi1EEES8_S8_EEENS6_IJNS7_ILi64EEESA_SA_EEELi512ENS_10bfloat16_tEfNS_4arch4Sm90ELb0ELb1ELb0ELb1ELb1ELb1ELb1ELb0ELb0ELb1ELb1ELb0EEENS1_21CollectiveEpilogueFwdINS6_IJSA_NS7_ILi512EEESA_EEES9_SC_SE_Li256ELb1ELb1ELb1ELb0EEENS1_36VarlenDynamicPersistentTileSchedulerILi64ELi64ELi256ELi128ELb1ELb1ELb1ELb1ELb0ELb1EEEEEEEEEvNT_6ParamsE)
        /*0278*/ 	.word	0x000000a8


	//----- nvinfo : EIATTR_FRAME_SIZE
	.align		4
.L_136:
        /*027c*/ 	.byte	0x04, 0x11
        /*027e*/ 	.short	(.L_138 - .L_137)
	.align		4
.L_137:
        /*0280*/ 	.word	index@($_ZN7cutlass13device_kernelIN5flash11enable_sm90INS1_16FlashAttnFwdSm90INS1_25CollectiveMainloopFwdSm90ILi2EN4cute5tupleIJNS5_1CILi1EEES8_S8_EEENS6_IJNS7_ILi64EEESA_SA_EEELi512ENS_10bfloat16_tEfNS_4arch4Sm90ELb0ELb1ELb0ELb1ELb1ELb1ELb1ELb0ELb0ELb1ELb1ELb0EEENS1_21CollectiveEpilogueFwdINS6_IJSA_NS7_ILi512EEESA_EEES9_SC_SE_Li256ELb1ELb1ELb1ELb0EEENS1_36VarlenDynamicPersistentTileSchedulerILi64ELi64ELi256ELi128ELb1ELb1ELb1ELb1ELb0ELb1EEEEEEEEEvNT_6ParamsE$_ZZN5flash25CollectiveMainloopFwdSm90ILi2EN4cute5tupleIJNS1_1CILi1EEES4_S4_EEENS2_IJNS3_ILi64EEES6_S6_EEELi512EN7cutlass10bfloat16_tEfNS8_4arch4Sm90ELb0ELb1ELb0ELb1ELb1ELb1ELb1ELb0ELb0ELb1ELb1ELb0EE3mmaINS_16FlashAttnFwdSm90ISC_NS_21CollectiveEpilogueFwdINS2_IJS6_NS3_ILi512EEES6_EEES5_S9_SB_Li256ELb1ELb1ELb1ELb0EEENS_36VarlenDynamicPersistentTileSchedulerILi64ELi64ELi256ELi128ELb1ELb1ELb1ELb1ELb0ELb1EEEE13SharedStorageENS1_6TensorINS1_11ArrayEngineIfLm128EEENS1_6LayoutINS2_IJNS2_IJNS3_ILi2EEESR_NS3_ILi32EEEEEES4_S4_EEENS2_IJNS2_IJS4_SR_NS3_ILi4EEEEEENS3_ILi0EEESX_EEEEEEENS_7SoftmaxILi2ELi0EEEEEbRKNSC_6ParamsENS8_13PipelineAsyncILi2EEES17_RNS8_13PipelineStateILj2EEERT0_RT1_iRiRKNS_16SeqlenInfoQKNewKILb1ELb1EEENS2_IJiiiiEEERT_ENKUliT_T0_T1_E_clIZSD_ISM_S10_S12_EbS15_S17_S17_S1A_S1C_S1E_iS1F_S1J_S1K_S1M_EUlRS1N_iE0_NS3_ILb1EEES1U_EEDaiS1N_S1O_S1P_)
        /*0284*/ 	.word	0x00000470


	//----- nvinfo : EIATTR_FRAME_SIZE
	.align		4
.L_138:
        /*0288*/ 	.byte	0x04, 0x11
        /*028a*/ 	.short	(.L_140 - .L_139)
	.align		4
.L_139:
        /*028c*/ 	.word	index@(_ZN7cutlass13device_kernelIN5flash11enable_sm90INS1_16FlashAttnFwdSm90INS1_25CollectiveMainloopFwdSm90ILi2EN4cute5tupleIJNS5_1CILi1EEES8_S8_EEENS6_IJNS7_ILi64EEESA_SA_EEELi512ENS_10bfloat16_tEfNS_4arch4Sm90ELb0ELb1ELb0ELb1ELb1ELb1ELb1ELb0ELb0ELb1ELb1ELb0EEENS1_21CollectiveEpilogueFwdINS6_IJSA_NS7_ILi512EEESA_EEES9_SC_SE_Li256ELb1ELb1ELb1ELb0EEENS1_36VarlenDynamicPersistentTileSchedulerILi64ELi64ELi256ELi128ELb1ELb1ELb1ELb1ELb0ELb1EEEEEEEEEvNT_6ParamsE)
        /*0290*/ 	.word	0x00000470


	//----- nvinfo : EIATTR_REGCOUNT
	.align		4
.L_140:
        /*0294*/ 	.byte	0x04, 0x2f
        /*0296*/ 	.short	(.L_142 - .L_141)
	.align		4
.L_141:
        /*0298*/ 	.word	index@(_ZN7cutlass13device_kernelIN5flash11enable_sm90INS1_16FlashAttnFwdSm90INS1_25CollectiveMainloopFwdSm90ILi2EN4cute5tupleIJNS5_1CILi1EEES8_S8_EEENS6_IJNS7_ILi64EEESA_SA_EEELi512ENS_10bfloat16_tEfNS_4arch4Sm90ELb0ELb1ELb0ELb1ELb1ELb0ELb1ELb0ELb0ELb1ELb1ELb0EEENS1_21CollectiveEpilogueFwdINS6_IJSA_NS7_ILi512EEESA_EEES9_SC_SE_Li256ELb1ELb1ELb1ELb0EEENS1_36VarlenDynamicPersistentTileSchedulerILi64ELi64ELi256ELi128ELb1ELb1ELb1ELb1ELb0ELb1EEEEEEEEEvNT_6ParamsE)
        /*029c*/ 	.word	0x000000a8


	//----- nvinfo : EIATTR_FRAME_SIZE
	.align		4
.L_142:
        /*02a0*/ 	.byte	0x04, 0x11
        /*02a2*/ 	.short	(.L_144 - .L_143)
	.align		4
.L_143:
        /*02a4*/ 	.word	index@($_ZN7cutlass13device_kernelIN5flash11enable_sm90INS1_16FlashAttnFwdSm90INS1_25CollectiveMainloopFwdSm90ILi2EN4cute5tupleIJNS5_1CILi1EEES8_S8_EEENS6_IJNS7_ILi64EEESA_SA_EEELi512ENS_10bfloat16_tEfNS_4arch4Sm90ELb0ELb1ELb0ELb1ELb1ELb0ELb1ELb0ELb0ELb1ELb1ELb0EEENS1_21CollectiveEpilogueFwdINS6_IJSA_NS7_ILi512EEESA_EEES9_SC_SE_Li256ELb1ELb1ELb1ELb0EEENS1_36VarlenDynamicPersistentTileSchedulerILi64ELi64ELi256ELi128ELb1ELb1ELb1ELb1ELb0ELb1EEEEEEEEEvNT_6ParamsE$_ZZN5flash25CollectiveMainloopFwdSm90ILi2EN4cute5tupleIJNS1_1CILi1EEES4_S4_EEENS2_IJNS3_ILi64EEES6_S6_EEELi512EN7cutlass10bfloat16_tEfNS8_4arch4Sm90ELb0ELb1ELb0ELb1ELb1ELb0ELb1ELb0ELb0ELb1ELb1ELb0EE3mmaINS_16FlashAttnFwdSm90ISC_NS_21CollectiveEpilogueFwdINS2_IJS6_NS3_ILi512EEES6_EEES5_S9_SB_Li256ELb1ELb1ELb1ELb0EEENS_36VarlenDynamicPersistentTileSchedulerILi64ELi64ELi256ELi128ELb1ELb1ELb1ELb1ELb0ELb1EEEE13SharedStorageENS1_6TensorINS1_11ArrayEngineIfLm128EEENS1_6LayoutINS2_IJNS2_IJNS3_ILi2EEESR_NS3_ILi32EEEEEES4_S4_EEENS2_IJNS2_IJS4_SR_NS3_ILi4EEEEEENS3_ILi0EEESX_EEEEEEENS_7SoftmaxILi2ELi0EEEEEbRKNSC_6ParamsENS8_13PipelineAsyncILi2EEES17_RNS8_13PipelineStateILj2EEERT0_RT1_iRiRKNS_16SeqlenInfoQKNewKILb1ELb0EEENS2_IJiiiiEEERT_ENKUliT_T0_T1_E_clIZSD_ISM_S10_S12_EbS15_S17_S17_S1A_S1C_S1E_iS1F_S1J_S1K_S1M_EUlRS1N_iE1_NS3_ILb0EEENS3_ILb1EEEEEDaiS1N_S1O_S1P_)
        /*02a8*/ 	.word	0x00000460


	//----- nvinfo : EIATTR_FRAME_SIZE
	.align		4
.L_144:
        /*02ac*/ 	.byte	0x04, 0x11
        /*02ae*/ 	.short	(.L_146 - .L_145)
	.align		4
.L_145:
        /*02b0*/ 	.word	index@(_ZN7cutlass13device_kernelIN5flash11enable_sm90INS1_16FlashAttnFwdSm90INS1_25CollectiveMainloopFwdSm90ILi2EN4cute5tupleIJNS5_1CILi1EEES8_S8_EEENS6_IJNS7_ILi64EEESA_SA_EEELi512ENS_10bfloat16_tEfNS_4arch4Sm90ELb0ELb1ELb0ELb1ELb1ELb0ELb1ELb0ELb0ELb1ELb1ELb0EEENS1_21CollectiveEpilogueFwdINS6_IJSA_NS7_ILi512EEESA_EEES9_SC_SE_Li256ELb1ELb1ELb1ELb0EEENS1_36VarlenDynamicPersistentTileSchedulerILi64ELi64ELi256ELi128ELb1ELb1ELb1ELb1ELb0ELb1EEEEEEEEEvNT_6ParamsE)
        /*02b4*/ 	.word	0x00000460


	//----- nvinfo : EIATTR_REGCOUNT
	.align		4
.L_146:
        /*02b8*/ 	.byte	0x04, 0x2f
        /*02ba*/ 	.short	(.L_148 - .L_147)
	.align		4
.L_147:
        /*02bc*/ 	.word	index@(_ZN7cutlass13device_kernelIN5flash11enable_sm90INS1_16FlashAttnFwdSm90INS1_25CollectiveMainloopFwdSm90ILi2EN4cute5tupleIJNS5_1CILi1EEES8_S8_EEENS6_IJNS7_ILi64EEESA_SA_EEELi512ENS_10bfloat16_tEfNS_4arch4Sm90ELb0ELb1ELb0ELb1ELb1ELb1ELb0ELb0ELb0ELb1ELb1ELb0EEENS1_21CollectiveEpilogueFwdINS6_IJSA_NS7_ILi512EEESA_EEES9_SC_SE_Li256ELb1ELb1ELb1ELb0EEENS1_36VarlenDynamicPersistentTileSchedulerILi64ELi64ELi256ELi128ELb1ELb1ELb1ELb1ELb0ELb1EEEEEEEEEvNT_6ParamsE)
        /*02c0*/ 	.word	0x000000a8


	//----- nvinfo : EIATTR_FRAME_SIZE
	.align		4
.L_148:
        /*02c4*/ 	.byte	0x04, 0x11
        /*02c6*/ 	.short	(.L_150 - .L_149)
	.align		4
.L_149:
        /*02c8*/ 	.word	index@(_ZN7cutlass13device_kernelIN5flash11enable_sm90INS1_16FlashAttnFwdSm90INS1_25CollectiveMainloopFwdSm90ILi2EN4cute5tupleIJNS5_1CILi1EEES8_S8_EEENS6_IJNS7_ILi64EEESA_SA_EEELi512ENS_10bfloat16_tEfNS_4arch4Sm90ELb0ELb1ELb0ELb1ELb1ELb1ELb0ELb0ELb0ELb1ELb1ELb0EEENS1_21CollectiveEpilogueFwdINS6_IJSA_NS7_ILi512EEESA_EEES9_SC_SE_Li256ELb1ELb1ELb1ELb0EEENS1_36VarlenDynamicPersistentTileSchedulerILi64ELi64ELi256ELi128ELb1ELb1ELb1ELb1ELb0ELb1EEEEEEEEEvNT_6ParamsE)
        /*02cc*/ 	.word	0x00000070


	//----- nvinfo : EIATTR_REGCOUNT
	.align		4
.L_150:
        /*02d0*/ 	.byte	0x04, 0x2f
        /*02d2*/ 	.short	(.L_152 - .L_151)
	.align		4
.L_151:
        /*02d4*/ 	.word	index@(_ZN7cutlass13device_kernelIN5flash11enable_sm90INS1_16FlashAttnFwdSm90INS1_25CollectiveMainloopFwdSm90ILi2EN4cute5tupleIJNS5_1CILi1EEES8_S8_EEENS6_IJNS7_ILi64EEESA_SA_EEELi512ENS_10bfloat16_tEfNS_4arch4Sm90ELb0ELb1ELb0ELb1ELb1ELb0ELb0ELb0ELb0ELb1ELb1ELb0EEENS1_21CollectiveEpilogueFwdINS6_IJSA_NS7_ILi512EEESA_EEES9_SC_SE_Li256ELb1ELb1ELb1ELb0EEENS1_36VarlenDynamicPersistentTileSchedulerILi64ELi64ELi256ELi128ELb1ELb1ELb1ELb1ELb0ELb1EEEEEEEEEvNT_6ParamsE)
        /*02d8*/ 	.word	0x000000a8


	//----- nvinfo : EIATTR_FRAME_SIZE
	.align		4
.L_152:
        /*02dc*/ 	.byte	0x04, 0x11
        /*02de*/ 	.short	(.L_154 - .L_153)
	.align		4
.L_153:
        /*02e0*/ 	.word	index@(_ZN7cutlass13device_kernelIN5flash11enable_sm90INS1_16FlashAttnFwdSm90INS1_25CollectiveMainloopFwdSm90ILi2EN4cute5tupleIJNS5_1CILi1EEES8_S8_EEENS6_IJNS7_ILi64EEESA_SA_EEELi512ENS_10bfloat16_tEfNS_4arch4Sm90ELb0ELb1ELb0ELb1ELb1ELb0ELb0ELb0ELb0ELb1ELb1ELb0EEENS1_21CollectiveEpilogueFwdINS6_IJSA_NS7_ILi512EEESA_EEES9_SC_SE_Li256ELb1ELb1ELb1ELb0EEENS1_36VarlenDynamicPersistentTileSchedulerILi64ELi64ELi256ELi128ELb1ELb1ELb1ELb1ELb0ELb1EEEEEEEEEvNT_6ParamsE)
        /*02e4*/ 	.word	0x00000028


	//----- nvinfo : EIATTR_REGCOUNT
	.align		4
.L_154:
        /*02e8*/ 	.byte	0x04, 0x2f
        /*02ea*/ 	.short	(.L_156 - .L_155)
	.align		4
.L_155:
        /*02ec*/ 	.word	index@(_ZN7cutlass13device_kernelIN5flash11enable_sm90INS1_16FlashAttnFwdSm90INS1_25CollectiveMainloopFwdSm90ILi2EN4cute5tupleIJNS5_1CILi1EEES8_S8_EEENS6_IJNS7_ILi64EEESA_SA_EEELi512ENS_10bfloat16_tEfNS_4arch4Sm90ELb0ELb1ELb0ELb0ELb1ELb0ELb1ELb0ELb0ELb1ELb1ELb0EEENS1_21CollectiveEpilogueFwdINS6_IJSA_NS7_ILi512EEESA_EEES9_SC_SE_Li256ELb0ELb1ELb1ELb0EEENS1_19SingleTileSchedulerILb0ELb1ELb1ELi64EEEEEEEEEvNT_6ParamsE)
        /*02f0*/ 	.word	0x000000a8


	//----- nvinfo : EIATTR_FRAME_SIZE
	.align		4
.L_156:
        /*02f4*/ 	.byte	0x04, 0x11
        /*02f6*/ 	.short	(.L_158 - .L_157)
	.align		4
.L_157:
        /*02f8*/ 	.word	index@($_ZN7cutlass13device_kernelIN5flash11enable_sm90INS1_16FlashAttnFwdSm90INS1_25CollectiveMainloopFwdSm90ILi2EN4cute5tupleIJNS5_1CILi1EEES8_S8_EEENS6_IJNS7_ILi64EEESA_SA_EEELi512ENS_10bfloat16_tEfNS_4arch4Sm90ELb0ELb1ELb0ELb0ELb1ELb0ELb1ELb0ELb0ELb1ELb1ELb0EEENS1_21CollectiveEpilogueFwdINS6_IJSA_NS7_ILi512EEESA_EEES9_SC_SE_Li256ELb0ELb1ELb1ELb0EEENS1_19SingleTileSchedulerILb0ELb1ELb1ELi64EEEEEEEEEvNT_6ParamsE$_ZZN5flash25CollectiveMainloopFwdSm90ILi2EN4cute5tupleIJNS1_1CILi1EEES4_S4_EEENS2_IJNS3_ILi64EEES6_S6_EEELi512EN7cutlass10bfloat16_tEfNS8_4arch4Sm90ELb0ELb1ELb0ELb0ELb1ELb0ELb1ELb0ELb0ELb1ELb1ELb0EE3mmaINS_16FlashAttnFwdSm90ISC_NS_21CollectiveEpilogueFwdINS2_IJS6_NS3_ILi512EEES6_EEES5_S9_SB_Li256ELb0ELb1ELb1ELb0EEENS_19SingleTileSchedulerILb0ELb1ELb1ELi64EEEE13SharedStorageENS1_6TensorINS1_11ArrayEngineIfLm128EEENS1_6LayoutINS2_IJNS2_IJNS3_ILi2EEESR_NS3_ILi32EEEEEES4_S4_EEENS2_IJNS2_IJS4_SR_NS3_ILi4EEEEEENS3_ILi0EEESX_EEEEEEENS_7SoftmaxILi2ELi0EEEEEbRKNSC_6ParamsENS8_13PipelineAsyncILi2EEES17_RNS8_13PipelineStateILj2EEERT0_RT1_iRiRKNS_16SeqlenInfoQKNewKILb0ELb0EEENS2_IJiiiiEEERT_ENKUliT_T0_T1_E_clIZSD_ISM_S10_S12_EbS15_S17_S17_S1A_S1C_S1E_iS1F_S1J_S1K_S1M_EUlRS1N_iE1_NS3_ILb0EEENS3_ILb1EEEEEDaiS1N_S1O_S1P_)
        /*02fc*/ 	.word	0x00000410


	//----- nvinfo : EIATTR_FRAME_SIZE
	.align		4
.L_158:
        /*0300*/ 	.byte	0x04, 0x11
        /*0302*/ 	.short	(.L_160 - .L_159)
	.align		4
.L_159:
        /*0304*/ 	.word	index@(_ZN7cutlass13device_kernelIN5flash11enable_sm90INS1_16FlashAttnFwdSm90INS1_25CollectiveMainloopFwdSm90ILi2EN4cute5tupleIJNS5_1CILi1EEES8_S8_EEENS6_IJNS7_ILi64EEESA_SA_EEELi512ENS_10bfloat16_tEfNS_4arch4Sm90ELb0ELb1ELb0ELb0ELb1ELb0ELb1ELb0ELb0ELb1ELb1ELb0EEENS1_21CollectiveEpilogueFwdINS6_IJSA_NS7_ILi512EEESA_EEES9_SC_SE_Li256ELb0ELb1ELb1ELb0EEENS1_19SingleTileSchedulerILb0ELb1ELb1ELi64EEEEEEEEEvNT_6ParamsE)
        /*0308*/ 	.word	0x00000410


	//----- nvinfo : EIATTR_REGCOUNT
	.align		4
.L_160:
        /*030c*/ 	.byte	0x04, 0x2f
        /*030e*/ 	.short	(.L_162 - .L_161)
	.align		4
.L_161:
        /*0310*/ 	.word	index@(_ZN7cutlass13device_kernelIN5flash11enable_sm90INS1_16FlashAttnFwdSm90INS1_25CollectiveMainloopFwdSm90ILi2EN4cute5tupleIJNS5_1CILi1EEES8_S8_EEENS6_IJNS7_ILi64EEESA_SA_EEELi512ENS_10bfloat16_tEfNS_4arch4Sm90ELb0ELb1ELb0ELb0ELb1ELb0ELb0ELb0ELb0ELb1ELb1ELb0EEENS1_21CollectiveEpilogueFwdINS6_IJSA_NS7_ILi512EEESA_EEES9_SC_SE_Li256ELb0ELb1ELb1ELb0EEENS1_19SingleTileSchedulerILb0ELb1ELb1ELi64EEEEEEEEEvNT_6ParamsE)
        /*0314*/ 	.word	0x000000a8


	//----- nvinfo : EIATTR_FRAME_SIZE
	.align		4
.L_162:
        /*0318*/ 	.byte	0x04, 0x11
        /*031a*/ 	.short	(.L_164 - .L_163)
	.align		4
.L_163:
        /*031c*/ 	.word	index@(_ZN7cutlass13device_kernelIN5flash11enable_sm90INS1_16FlashAttnFwdSm90INS1_25CollectiveMainloopFwdSm90ILi2EN4cute5tupleIJNS5_1CILi1EEES8_S8_EEENS6_IJNS7_ILi64EEESA_SA_EEELi512ENS_10bfloat16_tEfNS_4arch4Sm90ELb0ELb1ELb0ELb0ELb1ELb0ELb0ELb0ELb0ELb1ELb1ELb0EEENS1_21CollectiveEpilogueFwdINS6_IJSA_NS7_ILi512EEESA_EEES9_SC_SE_Li256ELb0ELb1ELb1ELb0EEENS1_19SingleTileSchedulerILb0ELb1ELb1ELi64EEEEEEEEEvNT_6ParamsE)
        /*0320*/ 	.word	0x00000000


	//----- nvinfo : EIATTR_REGCOUNT
	.align		4
.L_164:
        /*0324*/ 	.byte	0x04, 0x2f
        /*0326*/ 	.short	(.L_166 - .L_165)
	.align		4
.L_165:
        /*0328*/ 	.word	index@(_ZN7cutlass13device_kernelIN5flash11enable_sm90INS1_16FlashAttnFwdSm90INS1_25CollectiveMainloopFwdSm90ILi2EN4cute5tupleIJNS5_1CILi1EEES8_S8_EEENS6_IJNS7_ILi64EEESA_SA_EEELi512ENS_10bfloat16_tEfNS_4arch4Sm90ELb0ELb0ELb0ELb1ELb1ELb1ELb1ELb0ELb0ELb1ELb1ELb0EEENS1_21CollectiveEpilogueFwdINS6_IJSA_NS7_ILi512EEESA_EEES9_SC_SE_Li256ELb1ELb1ELb1ELb0EEENS1_36VarlenDynamicPersistentTileSchedulerILi64ELi64ELi256ELi128ELb1ELb1ELb1ELb0ELb1ELb1EEEEEEEEEvNT_6ParamsE)
        /*032c*/ 	.word	0x000000a8


	//----- nvinfo : EIATTR_FRAME_SIZE
	.align		4
.L_166:
        /*0330*/ 	.byte	0x04, 0x11
        /*0332*/ 	.short	(.L_168 - .L_167)
	.align		4
.L_167:
        /*0334*/ 	.word	index@(_ZN7cutlass13device_kernelIN5flash11enable_sm90INS1_16FlashAttnFwdSm90INS1_25CollectiveMainloopFwdSm90ILi2EN4cute5tupleIJNS5_1CILi1EEES8_S8_EEENS6_IJNS7_ILi64EEESA_SA_EEELi512ENS_10bfloat16_tEfNS_4arch4Sm90ELb0ELb0ELb0ELb1ELb1ELb1ELb1ELb0ELb0ELb1ELb1ELb0EEENS1_21CollectiveEpilogueFwdINS6_IJSA_NS7_ILi512EEESA_EEES9_SC_SE_Li256ELb1ELb1ELb1ELb0EEENS1_36VarlenDynamicPersistentTileSchedulerILi64ELi64ELi256ELi128ELb1ELb1ELb1ELb0ELb1ELb1EEEEEEEEEvNT_6ParamsE)
        /*0338*/ 	.word	0x00000070


	//----- nvinfo : EIATTR_REGCOUNT
	.align		4
.L_168:
        /*033c*/ 	.byte	0x04, 0x2f
        /*033e*/ 	.short	(.L_170 - .L_169)
	.align		4
.L_169:
        /*0340*/ 	.word	index@(_ZN7cutlass13device_kernelIN5flash11enable_sm90INS1_16FlashAttnFwdSm90INS1_25CollectiveMainloopFwdSm90ILi2EN4cute5tupleIJNS5_1CILi1EEES8_S8_EEENS6_IJNS7_ILi64EEESA_SA_EEELi512ENS_10bfloat16_tEfNS_4arch4Sm90ELb0ELb0ELb0ELb1ELb1ELb0ELb1ELb0ELb0ELb1ELb1ELb0EEENS1_21CollectiveEpilogueFwdINS6_IJSA_NS7_ILi512EEESA_EEES9_SC_SE_Li256ELb1ELb1ELb1ELb0EEENS1_36VarlenDynamicPersistentTileSchedulerILi64ELi64ELi256ELi128ELb1ELb1ELb1ELb0ELb1ELb1EEEEEEEEEvNT_6ParamsE)
        /*0344*/ 	.word	0x000000a8


	//----- nvinfo : EIATTR_FRAME_SIZE
	.align		4
.L_170:
        /*0348*/ 	.byte	0x04, 0x11
        /*034a*/ 	.short	(.L_172 - .L_171)
	.align		4
.L_171:
        /*034c*/ 	.word	index@(_ZN7cutlass13device_kernelIN5flash11enable_sm90INS1_16FlashAttnFwdSm90INS1_25CollectiveMainloopFwdSm90ILi2EN4cute5tupleIJNS5_1CILi1EEES8_S8_EEENS6_IJNS7_ILi64EEESA_SA_EEELi512ENS_10bfloat16_tEfNS_4arch4Sm90ELb0ELb0ELb0ELb1ELb1ELb0ELb1ELb0ELb0ELb1ELb1ELb0EEENS1_21CollectiveEpilogueFwdINS6_IJSA_NS7_ILi512EEESA_EEES9_SC_SE_Li256ELb1ELb1ELb1ELb0EEENS1_36VarlenDynamicPersistentTileSchedulerILi64ELi64ELi256ELi128ELb1ELb1ELb1ELb0ELb1ELb1EEEEEEEEEvNT_6ParamsE)
        /*0350*/ 	.word	0x00000038


	//----- nvinfo : EIATTR_REGCOUNT
	.align		4
.L_172:
        /*0354*/ 	.byte	0x04, 0x2f
        /*0356*/ 	.short	(.L_174 - .L_173)
	.align		4
.L_173:
        /*0358*/ 	.word	index@(_ZN7cutlass13device_kernelIN5flash11enable_sm90INS1_16FlashAttnFwdSm90INS1_25CollectiveMainloopFwdSm90ILi2EN4cute5tupleIJNS5_1CILi1EEES8_S8_EEENS6_IJNS7_ILi64EEESA_SA_EEELi512ENS_10bfloat16_tEfNS_4arch4Sm90ELb0ELb0ELb0ELb1ELb1ELb1ELb0ELb0ELb0ELb1ELb1ELb0EEENS1_21CollectiveEpilogueFwdINS6_IJSA_NS7_ILi512EEESA_EEES9_SC_SE_Li256ELb1ELb1ELb1ELb0EEENS1_36VarlenDynamicPersistentTileSchedulerILi64ELi64ELi256ELi128ELb1ELb1ELb1ELb0ELb1ELb1EEEEEEEEEvNT_6ParamsE)
        /*035c*/ 	.word	0x000000a8


	//----- nvinfo : EIATTR_FRAME_SIZE
	.align		4
.L_174:
        /*0360*/ 	.byte	0x04, 0x11
        /*0362*/ 	.short	(.L_176 - .L_175)
	.align		4
.L_175:
        /*0364*/ 	.word	index@(_ZN7cutlass13device_kernelIN5flash11enable_sm90INS1_16FlashAttnFwdSm90INS1_25CollectiveMainloopFwdSm90ILi2EN4cute5tupleIJNS5_1CILi1EEES8_S8_EEENS6_IJNS7_ILi64EEESA_SA_EEELi512ENS_10bfloat16_tEfNS_4arch4Sm90ELb0ELb0ELb0ELb1ELb1ELb1ELb0ELb0ELb0ELb1ELb1ELb0EEENS1_21CollectiveEpilogueFwdINS6_IJSA_NS7_ILi512EEESA_EEES9_SC_SE_Li256ELb1ELb1ELb1ELb0EEENS1_36VarlenDynamicPersistentTileSchedulerILi64ELi64ELi256ELi128ELb1ELb1ELb1ELb0ELb1ELb1EEEEEEEEEvNT_6ParamsE)
        /*0368*/ 	.word	0x00000060


	//----- nvinfo : EIATTR_REGCOUNT
	.align		4
.L_176:
        /*036c*/ 	.byte	0x04, 0x2f
        /*036e*/ 	.short	(.L_178 - .L_177)
	.align		4
.L_177:
        /*0370*/ 	.word	index@(_ZN7cutlass13device_kernelIN5flash11enable_sm90INS1_16FlashAttnFwdSm90INS1_25CollectiveMainloopFwdSm90ILi2EN4cute5tupleIJNS5_1CILi1EEES8_S8_EEENS6_IJNS7_ILi64EEESA_SA_EEELi512ENS_10bfloat16_tEfNS_4arch4Sm90ELb0ELb0ELb0ELb1ELb1ELb0ELb0ELb0ELb0ELb1ELb1ELb0EEENS1_21CollectiveEpilogueFwdINS6_IJSA_NS7_ILi512EEESA_EEES9_SC_SE_Li256ELb1ELb1ELb1ELb0EEENS1_36VarlenDynamicPersistentTileSchedulerILi64ELi64ELi256ELi128ELb1ELb1ELb1ELb0ELb1ELb1EEEEEEEEEvNT_6ParamsE)
        /*0374*/ 	.word	0x000000a8


	//----- nvinfo : EIATTR_FRAME_SIZE
	.align		4
.L_178:
        /*0378*/ 	.byte	0x04, 0x11
        /*037a*/ 	.short	(.L_180 - .L_179)
	.align		4
.L_179:
        /*037c*/ 	.word	index@(_ZN7cutlass13device_kernelIN5flash11enable_sm90INS1_16FlashAttnFwdSm90INS1_25CollectiveMainloopFwdSm90ILi2EN4cute5tupleIJNS5_1CILi1EEES8_S8_EEENS6_IJNS7_ILi64EEESA_SA_EEELi512ENS_10bfloat16_tEfNS_4arch4Sm90ELb0ELb0ELb0ELb1ELb1ELb0ELb0ELb0ELb0ELb1ELb1ELb0EEENS1_21CollectiveEpilogueFwdINS6_IJSA_NS7_ILi512EEESA_EEES9_SC_SE_Li256ELb1ELb1ELb1ELb0EEENS1_36VarlenDynamicPersistentTileSchedulerILi64ELi64ELi256ELi128ELb1ELb1ELb1ELb0ELb1ELb1EEEEEEEEEvNT_6ParamsE)
        /*0380*/ 	.word	0x00000040


	//----- nvinfo : EIATTR_REGCOUNT
	.align		4
.L_180:
        /*0384*/ 	.byte	0x04, 0x2f
        /*0386*/ 	.short	(.L_182 - .L_181)
	.align		4
.L_181:
        /*0388*/ 	.word	index@(_ZN7cutlass13device_kernelIN5flash11enable_sm90INS1_16FlashAttnFwdSm90INS1_25CollectiveMainloopFwdSm90ILi2EN4cute5tupleIJNS5_1CILi1EEES8_S8_EEENS6_IJNS7_ILi64EEESA_SA_EEELi512ENS_10bfloat16_tEfNS_4arch4Sm90ELb0ELb0ELb0ELb0ELb1ELb0ELb1ELb0ELb0ELb1ELb1ELb0EEENS1_21CollectiveEpilogueFwdINS6_IJSA_NS7_ILi512EEESA_EEES9_SC_SE_Li256ELb0ELb1ELb1ELb0EEENS1_19SingleTileSchedulerILb0ELb1ELb1ELi64EEEEEEEEEvNT_6ParamsE)
        /*038c*/ 	.word	0x000000a8


	//----- nvinfo : EIATTR_FRAME_SIZE
	.align		4
.L_182:
        /*0390*/ 	.byte	0x04, 0x11
        /*0392*/ 	.short	(.L_184 - .L_183)
	.align		4
.L_183:
        /*0394*/ 	.word	index@(_ZN7cutlass13device_kernelIN5flash11enable_sm90INS1_16FlashAttnFwdSm90INS1_25CollectiveMainloopFwdSm90ILi2EN4cute5tupleIJNS5_1CILi1EEES8_S8_EEENS6_IJNS7_ILi64EEESA_SA_EEELi512ENS_10bfloat16_tEfNS_4arch4Sm90ELb0ELb0ELb0ELb0ELb1ELb0ELb1ELb0ELb0ELb1ELb1ELb0EEENS1_21CollectiveEpilogueFwdINS6_IJSA_NS7_ILi512EEESA_EEES9_SC_SE_Li256ELb0ELb1ELb1ELb0EEENS1_19SingleTileSchedulerILb0ELb1ELb1ELi64EEEEEEEEEvNT_6ParamsE)
        /*0398*/ 	.word	0x00000008


	//----- nvinfo : EIATTR_REGCOUNT
	.align		4
.L_184:
        /*039c*/ 	.byte	0x04, 0x2f
        /*039e*/ 	.short	(.L_186 - .L_185)
	.align		4
.L_185:
        /*03a0*/ 	.word	index@(_ZN7cutlass13device_kernelIN5flash11enable_sm90INS1_16FlashAttnFwdSm90INS1_25CollectiveMainloopFwdSm90ILi2EN4cute5tupleIJNS5_1CILi1EEES8_S8_EEENS6_IJNS7_ILi64EEESA_SA_EEELi512ENS_10bfloat16_tEfNS_4arch4Sm90ELb0ELb0ELb0ELb0ELb1ELb0ELb0ELb0ELb0ELb1ELb1ELb0EEENS1_21CollectiveEpilogueFwdINS6_IJSA_NS7_ILi512EEESA_EEES9_SC_SE_Li256ELb0ELb1ELb1ELb0EEENS1_19SingleTileSchedulerILb0ELb1ELb1ELi64EEEEEEEEEvNT_6ParamsE)
        /*03a4*/ 	.word	0x000000a8


	//----- nvinfo : EIATTR_FRAME_SIZE
	.align		4
.L_186:
        /*03a8*/ 	.byte	0x04, 0x11
        /*03aa*/ 	.short	(.L_188 - .L_187)
	.align		4
.L_187:
        /*03ac*/ 	.word	index@(_ZN7cutlass13device_kernelIN5flash11enable_sm90INS1_16FlashAttnFwdSm90INS1_25CollectiveMainloopFwdSm90ILi2EN4cute5tupleIJNS5_1CILi1EEES8_S8_EEENS6_IJNS7_ILi64EEESA_SA_EEELi512ENS_10bfloat16_tEfNS_4arch4Sm90ELb0ELb0ELb0ELb0ELb1ELb0ELb0ELb0ELb0ELb1ELb1ELb0EEENS1_21CollectiveEpilogueFwdINS6_IJSA_NS7_ILi512EEESA_EEES9_SC_SE_Li256ELb0ELb1ELb1ELb0EEENS1_19SingleTileSchedulerILb0ELb1ELb1ELi64EEEEEEEEEvNT_6ParamsE)
        /*03b0*/ 	.word	0x00000000


	//----- nvinfo : EIATTR_REGCOUNT
	.align		4
.L_188:
        /*03b4*/ 	.byte	0x04, 0x2f
        /*03b6*/ 	.short	(.L_190 - .L_189)
	.align		4
.L_189:
        /*03b8*/ 	.word	index@(_ZN7cutlass13device_kernelIN5flash11enable_sm90INS1_16FlashAttnFwdSm90INS1_25CollectiveMainloopFwdSm90ILi2EN4cute5tupleIJNS5_1CILi1EEES8_S8_EEENS6_IJNS7_ILi128EEENS7_ILi96EEENS7_ILi192EEEEEELi128ENS_10bfloat16_tEfNS_4arch4Sm90ELb1ELb0ELb0ELb1ELb1ELb1ELb0ELb1ELb1ELb1ELb1ELb0EEENS1_21CollectiveEpilogueFwdINS6_IJSA_SA_SB_EEES9_SE_SG_Li256ELb1ELb1ELb1ELb0EEENS1_36VarlenDynamicPersistentTileSchedulerILi128ELi96ELi256ELi128ELb1ELb1ELb1ELb1ELb1ELb1EEEEEEEEEvNT_6ParamsE)
        /*03bc*/ 	.word	0x000000a8


	//----- nvinfo : EIATTR_FRAME_SIZE
	.align		4
.L_190:
        /*03c0*/ 	.byte	0x04, 0x11
        /*03c2*/ 	.short	(.L_192 - .L_191)
	.align		4
.L_191:
        /*03c4*/ 	.word	index@(_ZN7cutlass13device_kernelIN5flash11enable_sm90INS1_16FlashAttnFwdSm90INS1_25CollectiveMainloopFwdSm90ILi2EN4cute5tupleIJNS5_1CILi1EEES8_S8_EEENS6_IJNS7_ILi128EEENS7_ILi96EEENS7_ILi192EEEEEELi128ENS_10bfloat16_tEfNS_4arch4Sm90ELb1ELb0ELb0ELb1ELb1ELb1ELb0ELb1ELb1ELb1ELb1ELb0EEENS1_21CollectiveEpilogueFwdINS6_IJSA_SA_SB_EEES9_SE_SG_Li256ELb1ELb1ELb1ELb0EEENS1_36VarlenDynamicPersistentTileSchedulerILi128ELi96ELi256ELi128ELb1ELb1ELb1ELb1ELb1ELb1EEEEEEEEEvNT_6ParamsE)
        /*03c8*/ 	.word	0x00000070


	//----- nvinfo : EIATTR_REGCOUNT
	.align		4
.L_192:
        /*03cc*/ 	.byte	0x04, 0x2f
        /*03ce*/ 	.short	(.L_194 - .L_193)
	.align		4
.L_193:
        /*03d0*/ 	.word	index@(_ZN7cutlass13device_kernelIN5flash11enable_sm90INS1_16FlashAttnFwdSm90INS1_25CollectiveMainloopFwdSm90ILi2EN4cute5tupleIJNS5_1CILi1EEES8_S8_EEENS6_IJNS7_ILi128EEENS7_ILi96EEENS7_ILi192EEEEEELi128ENS_10bfloat16_tEfNS_4arch4Sm90ELb1ELb0ELb0ELb1ELb1ELb0ELb0ELb1ELb1ELb1ELb1ELb0EEENS1_21CollectiveEpilogueFwdINS6_IJSA_SA_SB_EEES9_SE_SG_Li256ELb1ELb1ELb1ELb0EEENS1_36VarlenDynamicPersistentTileSchedulerILi128ELi96ELi256ELi128ELb1ELb1ELb1ELb1ELb1ELb1EEEEEEEEEvNT_6ParamsE)
        /*03d4*/ 	.word	0x000000a8


	//----- nvinfo : EIATTR_FRAME_SIZE
	.align		4
.L_194:
        /*03d8*/ 	.byte	0x04, 0x11
        /*03da*/ 	.short	(.L_196 - .L_195)
	.align		4
.L_195:
        /*03dc*/ 	.word	index@(_ZN7cutlass13device_kernelIN5flash11enable_sm90INS1_16FlashAttnFwdSm90INS1_25CollectiveMainloopFwdSm90ILi2EN4cute5tupleIJNS5_1CILi1EEES8_S8_EEENS6_IJNS7_ILi128EEENS7_ILi96EEENS7_ILi192EEEEEELi128ENS_10bfloat16_tEfNS_4arch4Sm90ELb1ELb0ELb0ELb1ELb1ELb0ELb0ELb1ELb1ELb1ELb1ELb0EEENS1_21CollectiveEpilogueFwdINS6_IJSA_SA_SB_EEES9_SE_SG_Li256ELb1ELb1ELb1ELb0EEENS1_36VarlenDynamicPersistentTileSchedulerILi128ELi96ELi256ELi128ELb1ELb1ELb1ELb1ELb1ELb1EEEEEEEEEvNT_6ParamsE)
        /*03e0*/ 	.word	0x00000020


	//----- nvinfo : EIATTR_REGCOUNT
	.align		4
.L_196:
        /*03e4*/ 	.byte	0x04, 0x2f
        /*03e6*/ 	.short	(.L_198 - .L_197)
	.align		4
.L_197:
        /*03e8*/ 	.word	index@(_ZN7cutlass13device_kernelIN5flash11enable_sm90INS1_16FlashAttnFwdSm90INS1_25CollectiveMainloopFwdSm90ILi2EN4cute5tupleIJNS5_1CILi1EEES8_S8_EEENS6_IJNS7_ILi128EEENS7_ILi96EEENS7_ILi192EEEEEELi128ENS_10bfloat16_tEfNS_4arch4Sm90ELb1ELb0ELb0ELb0ELb1ELb0ELb0ELb1ELb1ELb1ELb1ELb0EEENS1_21CollectiveEpilogueFwdINS6_IJSA_SA_SB_EEES9_SE_SG_Li256ELb0ELb1ELb1ELb0EEENS1_19SingleTileSchedulerILb0ELb1ELb1ELi128EEEEEEEEEvNT_6ParamsE)
        /*03ec*/ 	.word	0x000000a8


	//----- nvinfo : EIATTR_FRAME_SIZE
	.align		4
.L_198:
        /*03f0*/ 	.byte	0x04, 0x11
        /*03f2*/ 	.short	(.L_200 - .L_199)
	.align		4
.L_199:
        /*03f4*/ 	.word	index@(_ZN7cutlass13device_kernelIN5flash11enable_sm90INS1_16FlashAttnFwdSm90INS1_25CollectiveMainloopFwdSm90ILi2EN4cute5tupleIJNS5_1CILi1EEES8_S8_EEENS6_IJNS7_ILi128EEENS7_ILi96EEENS7_ILi192EEEEEELi128ENS_10bfloat16_tEfNS_4arch4Sm90ELb1ELb0ELb0ELb0ELb1ELb0ELb0ELb1ELb1ELb1ELb1ELb0EEENS1_21CollectiveEpilogueFwdINS6_IJSA_SA_SB_EEES9_SE_SG_Li256ELb0ELb1ELb1ELb0EEENS1_19SingleTileSchedulerILb0ELb1ELb1ELi128EEEEEEEEEvNT_6ParamsE)
        /*03f8*/ 	.word	0x00000000


	//----- nvinfo : EIATTR_REGCOUNT
	.align		4
.L_200:
        /*03fc*/ 	.byte	0x04, 0x2f
        /*03fe*/ 	.short	(.L_202 - .L_201)
	.align		4
.L_201:
        /*0400*/ 	.word	index@(_ZN7cutlass13device_kernelIN5flash11enable_sm90INS1_16FlashAttnFwdSm90INS1_25CollectiveMainloopFwdSm90ILi2EN4cute5tupleIJNS5_1CILi1EEES8_S8_EEENS6_IJNS7_ILi128EEENS7_ILi96EEENS7_ILi192EEEEEELi128ENS_10bfloat16_tEfNS_4arch4Sm90ELb0ELb1ELb0ELb1ELb1ELb1ELb0ELb1ELb1ELb1ELb1ELb0EEENS1_21CollectiveEpilogueFwdINS6_IJSA_SA_SB_EEES9_SE_SG_Li256ELb1ELb1ELb1ELb0EEENS1_36VarlenDynamicPersistentTileSchedulerILi128ELi96ELi256ELi128ELb1ELb1ELb1ELb1ELb0ELb1EEEEEEEEEvNT_6ParamsE)
        /*0404*/ 	.word	0x000000a8


	//----- nvinfo : EIATTR_FRAME_SIZE
	.align		4
.L_202:
        /*0408*/ 	.byte	0x04, 0x11
        /*040a*/ 	.short	(.L_204 - .L_203)
	.align		4
.L_203:
        /*040c*/ 	.word	index@(_ZN7cutlass13device_kernelIN5flash11enable_sm90INS1_16FlashAttnFwdSm90INS1_25CollectiveMainloopFwdSm90ILi2EN4cute5tupleIJNS5_1CILi1EEES8_S8_EEENS6_IJNS7_ILi128EEENS7_ILi96EEENS7_ILi192EEEEEELi128ENS_10bfloat16_tEfNS_4arch4Sm90ELb0ELb1ELb0ELb1ELb1ELb1ELb0ELb1ELb1ELb1ELb1ELb0EEENS1_21CollectiveEpilogueFwdINS6_IJSA_SA_SB_EEES9_SE_SG_Li256ELb1ELb1ELb1ELb0EEENS1_36VarlenDynamicPersistentTileSchedulerILi128ELi96ELi256ELi128ELb1ELb1ELb1ELb1ELb0ELb1EEEEEEEEEvNT_6ParamsE)
        /*0410*/ 	.word	0x00000060


	//----- nvinfo : EIATTR_REGCOUNT
	.align		4
.L_204:
        /*0414*/ 	.byte	0x04, 0x2f
        /*0416*/ 	.short	(.L_206 - .L_205)
	.align		4
.L_205:
        /*0418*/ 	.word	index@(_ZN7cutlass13device_kernelIN5flash11enable_sm90INS1_16FlashAttnFwdSm90INS1_25CollectiveMainloopFwdSm90ILi2EN4cute5tupleIJNS5_1CILi1EEES8_S8_EEENS6_IJNS7_ILi128EEENS7_ILi96EEENS7_ILi192EEEEEELi128ENS_10bfloat16_tEfNS_4arch4Sm90ELb0ELb1ELb0ELb1ELb1ELb0ELb0ELb1ELb1ELb1ELb1ELb0EEENS1_21CollectiveEpilogueFwdINS6_IJSA_SA_SB_EEES9_SE_SG_Li256ELb1ELb1ELb1ELb0EEENS1_36VarlenDynamicPersistentTileSchedulerILi128ELi96ELi256ELi128ELb1ELb1ELb1ELb1ELb0ELb1EEEEEEEEEvNT_6ParamsE)
        /*041c*/ 	.word	0x000000a8


	//----- nvinfo : EIATTR_FRAME_SIZE
	.align		4
.L_206:
        /*0420*/ 	.byte	0x04, 0x11
        /*0422*/ 	.short	(.L_208 - .L_207)
	.align		4
.L_207:
        /*0424*/ 	.word	index@(_ZN7cutlass13device_kernelIN5flash11enable_sm90INS1_16FlashAttnFwdSm90INS1_25CollectiveMainloopFwdSm90ILi2EN4cute5tupleIJNS5_1CILi1EEES8_S8_EEENS6_IJNS7_ILi128EEENS7_ILi96EEENS7_ILi192EEEEEELi128ENS_10bfloat16_tEfNS_4arch4Sm90ELb0ELb1ELb0ELb1ELb1ELb0ELb0ELb1ELb1ELb1ELb1ELb0EEENS1_21CollectiveEpilogueFwdINS6_IJSA_SA_SB_EEES9_SE_SG_Li256ELb1ELb1ELb1ELb0EEENS1_36VarlenDynamicPersistentTileSchedulerILi128ELi96ELi256ELi128ELb1ELb1ELb1ELb1ELb0ELb1EEEEEEEEEvNT_6ParamsE)
        /*0428*/ 	.word	0x00000018


	//----- nvinfo : EIATTR_REGCOUNT
	.align		4
.L_208:
        /*042c*/ 	.byte	0x04, 0x2f
        /*042e*/ 	.short	(.L_210 - .L_209)
	.align		4
.L_209:
        /*0430*/ 	.word	index@(_ZN7cutlass13device_kernelIN5flash11enable_sm90INS1_16FlashAttnFwdSm90INS1_25CollectiveMainloopFwdSm90ILi2EN4cute5tupleIJNS5_1CILi1EEES8_S8_EEENS6_IJNS7_ILi128EEENS7_ILi96EEENS7_ILi192EEEEEELi128ENS_10bfloat16_tEfNS_4arch4Sm90ELb0ELb1ELb0ELb0ELb1ELb0ELb0ELb1ELb1ELb1ELb1ELb0EEENS1_21CollectiveEpilogueFwdINS6_IJSA_SA_SB_EEES9_SE_SG_Li256ELb0ELb1ELb1ELb0EEENS1_19SingleTileSchedulerILb0ELb1ELb1ELi128EEEEEEEEEvNT_6ParamsE)
        /*0434*/ 	.word	0x000000a8


	//----- nvinfo : EIATTR_FRAME_SIZE
	.align		4
.L_210:
        /*0438*/ 	.byte	0x04, 0x11
        /*043a*/ 	.short	(.L_212 - .L_211)
	.align		4
.L_211:
        /*043c*/ 	.word	index@(_ZN7cutlass13device_kernelIN5flash11enable_sm90INS1_16FlashAttnFwdSm90INS1_25CollectiveMainloopFwdSm90ILi2EN4cute5tupleIJNS5_1CILi1EEES8_S8_EEENS6_IJNS7_ILi128EEENS7_ILi96EEENS7_ILi192EEEEEELi128ENS_10bfloat16_tEfNS_4arch4Sm90ELb0ELb1ELb0ELb0ELb1ELb0ELb0ELb1ELb1ELb1ELb1ELb0EEENS1_21CollectiveEpilogueFwdINS6_IJSA_SA_SB_EEES9_SE_SG_Li256ELb0ELb1ELb1ELb0EEENS1_19SingleTileSchedulerILb0ELb1ELb1ELi128EEEEEEEEEvNT_6ParamsE)
        /*0440*/ 	.word	0x00000008


	//----- nvinfo : EIATTR_REGCOUNT
	.align		4
.L_212:
        /*0444*/ 	.byte	0x04, 0x2f
        /*0446*/ 	.short	(.L_214 - .L_213)
	.align		4
.L_213:
        /*0448*/ 	.word	index@(_ZN7cutlass13device_kernelIN5flash11enable_sm90INS1_16FlashAttnFwdSm90INS1_25CollectiveMainloopFwdSm90ILi2EN4cute5tupleIJNS5_1CILi1EEES8_S8_EEENS6_IJNS7_ILi128EEENS7_ILi96EEENS7_ILi192EEEEEELi128ENS_10bfloat16_tEfNS_4arch4Sm90ELb0ELb0ELb0ELb1ELb1ELb1ELb0ELb1ELb1ELb1ELb1ELb0EEENS1_21CollectiveEpilogueFwdINS6_IJSA_SA_SB_EEES9_SE_SG_Li256ELb1ELb1ELb1ELb0EEENS1_36VarlenDynamicPersistentTileSchedulerILi128ELi96ELi256ELi128ELb1ELb1ELb1ELb0ELb1ELb1EEEEEEEEEvNT_6ParamsE)
        /*044c*/ 	.word	0x000000a8


	//----- nvinfo : EIATTR_FRAME_SIZE
	.align		4
.L_214:
        /*0450*/ 	.byte	0x04, 0x11
        /*0452*/ 	.short	(.L_216 - .L_215)
	.align		4
.L_215:
        /*0454*/ 	.word	index@(_ZN7cutlass13device_kernelIN5flash11enable_sm90INS1_16FlashAttnFwdSm90INS1_25CollectiveMainloopFwdSm90ILi2EN4cute5tupleIJNS5_1CILi1EEES8_S8_EEENS6_IJNS7_ILi128EEENS7_ILi96EEENS7_ILi192EEEEEELi128ENS_10bfloat16_tEfNS_4arch4Sm90ELb0ELb0ELb0ELb1ELb1ELb1ELb0ELb1ELb1ELb1ELb1ELb0EEENS1_21CollectiveEpilogueFwdINS6_IJSA_SA_SB_EEES9_SE_SG_Li256ELb1ELb1ELb1ELb0EEENS1_36VarlenDynamicPersistentTileSchedulerILi128ELi96ELi256ELi128ELb1ELb1ELb1ELb0ELb1ELb1EEEEEEEEEvNT_6ParamsE)
        /*0458*/ 	.word	0x00000088


	//----- nvinfo : EIATTR_REGCOUNT
	.align		4
.L_216:
        /*045c*/ 	.byte	0x04, 0x2f
        /*045e*/ 	.short	(.L_218 - .L_217)
	.align		4
.L_217:
        /*0460*/ 	.word	index@(_ZN7cutlass13device_kernelIN5flash11enable_sm90INS1_16FlashAttnFwdSm90INS1_25CollectiveMainloopFwdSm90ILi2EN4cute5tupleIJNS5_1CILi1EEES8_S8_EEENS6_IJNS7_ILi128EEENS7_ILi96EEENS7_ILi192EEEEEELi128ENS_10bfloat16_tEfNS_4arch4Sm90ELb0ELb0ELb0ELb1ELb1ELb0ELb0ELb1ELb1ELb1ELb1ELb0EEENS1_21CollectiveEpilogueFwdINS6_IJSA_SA_SB_EEES9_SE_SG_Li256ELb1ELb1ELb1ELb0EEENS1_36VarlenDynamicPersistentTileSchedulerILi128ELi96ELi256ELi128ELb1ELb1ELb1ELb0ELb1ELb1EEEEEEEEEvNT_6ParamsE)
        /*0464*/ 	.word	0x000000a8


	//----- nvinfo : EIATTR_FRAME_SIZE
	.align		4
.L_218:
        /*0468*/ 	.byte	0x04, 0x11
        /*046a*/ 	.short	(.L_220 - .L_219)
	.align		4
.L_219:
        /*046c*/ 	.word	index@(_ZN7cutlass13device_kernelIN5flash11enable_sm90INS1_16FlashAttnFwdSm90INS1_25CollectiveMainloopFwdSm90ILi2EN4cute5tupleIJNS5_1CILi1EEES8_S8_EEENS6_IJNS7_ILi128EEENS7_ILi96EEENS7_ILi192EEEEEELi128ENS_10bfloat16_tEfNS_4arch4Sm90ELb0ELb0ELb0ELb1ELb1ELb0ELb0ELb1ELb1ELb1ELb1ELb0EEENS1_21CollectiveEpilogueFwdINS6_IJSA_SA_SB_EEES9_SE_SG_Li256ELb1ELb1ELb1ELb0EEENS1_36VarlenDynamicPersistentTileSchedulerILi128ELi96ELi256ELi128ELb1ELb1ELb1ELb0ELb1ELb1EEEEEEEEEvNT_6ParamsE)
        /*0470*/ 	.word	0x00000020


	//----- nvinfo : EIATTR_REGCOUNT
	.align		4
.L_220:
        /*0474*/ 	.byte	0x04, 0x2f
        /*0476*/ 	.short	(.L_222 - .L_221)
	.align		4
.L_221:
        /*0478*/ 	.word	index@(_ZN7cutlass13device_kernelIN5flash11enable_sm90INS1_16FlashAttnFwdSm90INS1_25CollectiveMainloopFwdSm90ILi2EN4cute5tupleIJNS5_1CILi1EEES8_S8_EEENS6_IJNS7_ILi128EEENS7_ILi96EEENS7_ILi192EEEEEELi128ENS_10bfloat16_tEfNS_4arch4Sm90ELb0ELb0ELb0ELb0ELb1ELb0ELb0ELb1ELb1ELb1ELb1ELb0EEENS1_21CollectiveEpilogueFwdINS6_IJSA_SA_SB_EEES9_SE_SG_Li256ELb0ELb1ELb1ELb0EEENS1_19SingleTileSchedulerILb0ELb1ELb1ELi128EEEEEEEEEvNT_6ParamsE)
        /*047c*/ 	.word	0x000000a8


	//----- nvinfo : EIATTR_FRAME_SIZE
	.align		4
.L_222:
        /*0480*/ 	.byte	0x04, 0x11
        /*0482*/ 	.short	(.L_224 - .L_223)
	.align		4
.L_223:
        /*0484*/ 	.word	index@(_ZN7cutlass13device_kernelIN5flash11enable_sm90INS1_16FlashAttnFwdSm90INS1_25CollectiveMainloopFwdSm90ILi2EN4cute5tupleIJNS5_1CILi1EEES8_S8_EEENS6_IJNS7_ILi128EEENS7_ILi96EEENS7_ILi192EEEEEELi128ENS_10bfloat16_tEfNS_4arch4Sm90ELb0ELb0ELb0ELb0ELb1ELb0ELb0ELb1ELb1ELb1ELb1ELb0EEENS1_21CollectiveEpilogueFwdINS6_IJSA_SA_SB_EEES9_SE_SG_Li256ELb0ELb1ELb1ELb0EEENS1_19SingleTileSchedulerILb0ELb1ELb1ELi128EEEEEEEEEvNT_6ParamsE)
        /*0488*/ 	.word	0x00000000


	//----- nvinfo : EIATTR_MIN_STACK_SIZE
	.align		4
.L_224:
        /*048c*/ 	.byte	0x04, 0x12
        /*048e*/ 	.short	(.L_226 - .L_225)
	.align		4
.L_225:
        /*0490*/ 	.word	index@(_ZN7cutlass13device_kernelIN5flash11enable_sm90INS1_16FlashAttnFwdSm90INS1_25CollectiveMainloopFwdSm90ILi2EN4cute5tupleIJNS5_1CILi1EEES8_S8_EEENS6_IJNS7_ILi128EEENS7_ILi96EEENS7_ILi192EEEEEELi128ENS_10bfloat16_tEfNS_4arch4Sm90ELb0ELb0ELb0ELb0ELb1ELb0ELb0ELb1ELb1ELb1ELb1ELb0EEENS1_21CollectiveEpilogueFwdINS6_IJSA_SA_SB_EEES9_SE_SG_Li256ELb0ELb1ELb1ELb0EEENS1_19SingleTileSchedulerILb0ELb1ELb1ELi128EEEEEEEEEvNT_6ParamsE)
        /*0494*/ 	.word	0x00000000


	//----- nvinfo : EIATTR_MIN_STACK_SIZE
	.align		4
.L_226:
        /*0498*/ 	.byte	0x04, 0x12
        /*049a*/ 	.short	(.L_228 - .L_227)
	.align		4
.L_227:
        /*049c*/ 	.word	index@(_ZN7cutlass13device_kernelIN5flash11enable_sm90INS1_16FlashAttnFwdSm90INS1_25CollectiveMainloopFwdSm90ILi2EN4cute5tupleIJNS5_1CILi1EEES8_S8_EEENS6_IJNS7_ILi128EEENS7_ILi96EEENS7_ILi192EEEEEELi128ENS_10bfloat16_tEfNS_4arch4Sm90ELb0ELb0ELb0ELb1ELb1ELb0ELb0ELb1ELb1ELb1ELb1ELb0EEENS1_21CollectiveEpilogueFwdINS6_IJSA_SA_SB_EEES9_SE_SG_Li256ELb1ELb1ELb1ELb0EEENS1_36VarlenDynamicPersistentTileSchedulerILi128ELi96ELi256ELi128ELb1ELb1ELb1ELb0ELb1ELb1EEEEEEEEEvNT_6ParamsE)
        /*04a0*/ 	.word	0x00000020


	//----- nvinfo : EIATTR_MIN_STACK_SIZE
	.align		4
.L_228:
        /*04a4*/ 	.byte	0x04, 0x12
        /*04a6*/ 	.short	(.L_230 - .L_229)
	.align		4
.L_229:
        /*04a8*/ 	.word	index@(_ZN7cutlass13device_kernelIN5flash11enable_sm90INS1_16FlashAttnFwdSm90INS1_25CollectiveMainloopFwdSm90ILi2EN4cute5tupleIJNS5_1CILi1EEES8_S8_EEENS6_IJNS7_ILi128EEENS7_ILi96EEENS7_ILi192EEEEEELi128ENS_10bfloat16_tEfNS_4arch4Sm90ELb0ELb0ELb0ELb1ELb1ELb1ELb0ELb1ELb1ELb1ELb1ELb0EEENS1_21CollectiveEpilogueFwdINS6_IJSA_SA_SB_EEES9_SE_SG_Li256ELb1ELb1ELb1ELb0EEENS1_36VarlenDynamicPersistentTileSchedulerILi128ELi96ELi256ELi128ELb1ELb1ELb1ELb0ELb1ELb1EEEEEEEEEvNT_6ParamsE)
        /*04ac*/ 	.word	0x00000088


	//----- nvinfo : EIATTR_MIN_STACK_SIZE
	.align		4
.L_230:
        /*04b0*/ 	.byte	0x04, 0x12
        /*04b2*/ 	.short	(.L_232 - .L_231)
	.align		4
.L_231:
        /*04b4*/ 	.word	index@(_ZN7cutlass13device_kernelIN5flash11enable_sm90INS1_16FlashAttnFwdSm90INS1_25CollectiveMainloopFwdSm90ILi2EN4cute5tupleIJNS5_1CILi1EEES8_S8_EEENS6_IJNS7_ILi128EEENS7_ILi96EEENS7_ILi192EEEEEELi128ENS_10bfloat16_tEfNS_4arch4Sm90ELb0ELb1ELb0ELb0ELb1ELb0ELb0ELb1ELb1ELb1ELb1ELb0EEENS1_21CollectiveEpilogueFwdINS6_IJSA_SA_SB_EEES9_SE_SG_Li256ELb0ELb1ELb1ELb0EEENS1_19SingleTileSchedulerILb0ELb1ELb1ELi128EEEEEEEEEvNT_6ParamsE)
        /*04b8*/ 	.word	0x00000008


	//----- nvinfo : EIATTR_MIN_STACK_SIZE
	.align		4
.L_232:
        /*04bc*/ 	.byte	0x04, 0x12
        /*04be*/ 	.short	(.L_234 - .L_233)
	.align		4
.L_233:
        /*04c0*/ 	.word	index@(_ZN7cutlass13device_kernelIN5flash11enable_sm90INS1_16FlashAttnFwdSm90INS1_25CollectiveMainloopFwdSm90ILi2EN4cute5tupleIJNS5_1CILi1EEES8_S8_EEENS6_IJNS7_ILi128EEENS7_ILi96EEENS7_ILi192EEEEEELi128ENS_10bfloat16_tEfNS_4arch4Sm90ELb0ELb1ELb0ELb1ELb1ELb0ELb0ELb1ELb1ELb1ELb1ELb0EEENS1_21CollectiveEpilogueFwdINS6_IJSA_SA_SB_EEES9_SE_SG_Li256ELb1ELb1ELb1ELb0EEENS1_36VarlenDynamicPersistentTileSchedulerILi128ELi96ELi256ELi128ELb1ELb1ELb1ELb1ELb0ELb1EEEEEEEEEvNT_6ParamsE)
        /*04c4*/ 	.word	0x00000018


	//----- nvinfo : EIATTR_MIN_STACK_SIZE
	.align		4
.L_234:
        /*04c8*/ 	.byte	0x04, 0x12
        /*04ca*/ 	.short	(.L_236 - .L_235)
	.align		4
.L_235:
        /*04cc*/ 	.word	index@(_ZN7cutlass13device_kernelIN5flash11enable_sm90INS1_16FlashAttnFwdSm90INS1_25CollectiveMainloopFwdSm90ILi2EN4cute5tupleIJNS5_1CILi1EEES8_S8_EEENS6_IJNS7_ILi128EEENS7_ILi96EEENS7_ILi192EEEEEELi128ENS_10bfloat16_tEfNS_4arch4Sm90ELb0ELb1ELb0ELb1ELb1ELb1ELb0ELb1ELb1ELb1ELb1ELb0EEENS1_21CollectiveEpilogueFwdINS6_IJSA_SA_SB_EEES9_SE_SG_Li256ELb1ELb1ELb1ELb0EEENS1_36VarlenDynamicPersistentTileSchedulerILi128ELi96ELi256ELi128ELb1ELb1ELb1ELb1ELb0ELb1EEEEEEEEEvNT_6ParamsE)
        /*04d0*/ 	.word	0x00000060


	//----- nvinfo : EIATTR_MIN_STACK_SIZE
	.align		4
.L_236:
        /*04d4*/ 	.byte	0x04, 0x12
        /*04d6*/ 	.short	(.L_238 - .L_237)
	.align		4
.L_237:
        /*04d8*/ 	.word	index@(_ZN7cutlass13device_kernelIN5flash11enable_sm90INS1_16FlashAttnFwdSm90INS1_25CollectiveMainloopFwdSm90ILi2EN4cute5tupleIJNS5_1CILi1EEES8_S8_EEENS6_IJNS7_ILi128EEENS7_ILi96EEENS7_ILi192EEEEEELi128ENS_10bfloat16_tEfNS_4arch4Sm90ELb1ELb0ELb0ELb0ELb1ELb0ELb0ELb1ELb1ELb1ELb1ELb0EEENS1_21CollectiveEpilogueFwdINS6_IJSA_SA_SB_EEES9_SE_SG_Li256ELb0ELb1ELb1ELb0EEENS1_19SingleTileSchedulerILb0ELb1ELb1ELi128EEEEEEEEEvNT_6ParamsE)
        /*04dc*/ 	.word	0x00000000


	//----- nvinfo : EIATTR_MIN_STACK_SIZE
	.align		4
.L_238:
        /*04e0*/ 	.byte	0x04, 0x12
        /*04e2*/ 	.short	(.L_240 - .L_239)
	.align		4
.L_239:
        /*04e4*/ 	.word	index@(_ZN7cutlass13device_kernelIN5flash11enable_sm90INS1_16FlashAttnFwdSm90INS1_25CollectiveMainloopFwdSm90ILi2EN4cute5tupleIJNS5_1CILi1EEES8_S8_EEENS6_IJNS7_ILi128EEENS7_ILi96EEENS7_ILi192EEEEEELi128ENS_10bfloat16_tEfNS_4arch4Sm90ELb1ELb0ELb0ELb1ELb1ELb0ELb0ELb1ELb1ELb1ELb1ELb0EEENS1_21CollectiveEpilogueFwdINS6_IJSA_SA_SB_EEES9_SE_SG_Li256ELb1ELb1ELb1ELb0EEENS1_36VarlenDynamicPersistentTileSchedulerILi128ELi96ELi256ELi128ELb1ELb1ELb1ELb1ELb1ELb1EEEEEEEEEvNT_6ParamsE)
        /*04e8*/ 	.word	0x00000020


	//----- nvinfo : EIATTR_MIN_STACK_SIZE
	.align		4
.L_240:
        /*04ec*/ 	.byte	0x04, 0x12
        /*04ee*/ 	.short	(.L_242 - .L_241)
	.align		4
.L_241:
        /*04f0*/ 	.word	index@(_ZN7cutlass13device_kernelIN5flash11enable_sm90INS1_16FlashAttnFwdSm90INS1_25CollectiveMainloopFwdSm90ILi2EN4cute5tupleIJNS5_1CILi1EEES8_S8_EEENS6_IJNS7_ILi128EEENS7_ILi96EEENS7_ILi192EEEEEELi128ENS_10bfloat16_tEfNS_4arch4Sm90ELb1ELb0ELb0ELb1ELb1ELb1ELb0ELb1ELb1ELb1ELb1ELb0EEENS1_21CollectiveEpilogueFwdINS6_IJSA_SA_SB_EEES9_SE_SG_Li256ELb1ELb1ELb1ELb0EEENS1_36VarlenDynamicPersistentTileSchedulerILi128ELi96ELi256ELi128ELb1ELb1ELb1ELb1ELb1ELb1EEEEEEEEEvNT_6ParamsE)
        /*04f4*/ 	.word	0x00000070


	//----- nvinfo : EIATTR_MIN_STACK_SIZE
	.align		4
.L_242:
        /*04f8*/ 	.byte	0x04, 0x12
        /*04fa*/ 	.short	(.L_244 - .L_243)
	.align		4
.L_243:
        /*04fc*/ 	.word	index@(_ZN7cutlass13device_kernelIN5flash11enable_sm90INS1_16FlashAttnFwdSm90INS1_25CollectiveMainloopFwdSm90ILi2EN4cute5tupleIJNS5_1CILi1EEES8_S8_EEENS6_IJNS7_ILi64EEESA_SA_EEELi512ENS_10bfloat16_tEfNS_4arch4Sm90ELb0ELb0ELb0ELb0ELb1ELb0ELb0ELb0ELb0ELb1ELb1ELb0EEENS1_21CollectiveEpilogueFwdINS6_IJSA_NS7_ILi512EEESA_EEES9_SC_SE_Li256ELb0ELb1ELb1ELb0EEENS1_19SingleTileSchedulerILb0ELb1ELb1ELi64EEEEEEEEEvNT_6ParamsE)
        /*0500*/ 	.word	0x00000000


	//----- nvinfo : EIATTR_MIN_STACK_SIZE
	.align		4
.L_244:
        /*0504*/ 	.byte	0x04, 0x12
        /*0506*/ 	.short	(.L_246 - .L_245)
	.align		4
.L_245:
        /*0508*/ 	.word	index@(_ZN7cutlass13device_kernelIN5flash11enable_sm90INS1_16FlashAttnFwdSm90INS1_25CollectiveMainloopFwdSm90ILi2EN4cute5tupleIJNS5_1CILi1EEES8_S8_EEENS6_IJNS7_ILi64EEESA_SA_EEELi512ENS_10bfloat16_tEfNS_4arch4Sm90ELb0ELb0ELb0ELb0ELb1ELb0ELb1ELb0ELb0ELb1ELb1ELb0EEENS1_21CollectiveEpilogueFwdINS6_IJSA_NS7_ILi512EEESA_EEES9_SC_SE_Li256ELb0ELb1ELb1ELb0EEENS1_19SingleTileSchedulerILb0ELb1ELb1ELi64EEEEEEEEEvNT_6ParamsE)
        /*050c*/ 	.word	0x00000008


	//----- nvinfo : EIATTR_MIN_STACK_SIZE
	.align		4
.L_246:
        /*0510*/ 	.byte	0x04, 0x12
        /*0512*/ 	.short	(.L_248 - .L_247)
	.align		4
.L_247:
        /*0514*/ 	.word	index@(_ZN7cutlass13device_kernelIN5flash11enable_sm90INS1_16FlashAttnFwdSm90INS1_25CollectiveMainloopFwdSm90ILi2EN4cute5tupleIJNS5_1CILi1EEES8_S8_EEENS6_IJNS7_ILi64EEESA_SA_EEELi512ENS_10bfloat16_tEfNS_4arch4Sm90ELb0ELb0ELb0ELb1ELb1ELb0ELb0ELb0ELb0ELb1ELb1ELb0EEENS1_21CollectiveEpilogueFwdINS6_IJSA_NS7_ILi512EEESA_EEES9_SC_SE_Li256ELb1ELb1ELb1ELb0EEENS1_36VarlenDynamicPersistentTileSchedulerILi64ELi64ELi256ELi128ELb1ELb1ELb1ELb0ELb1ELb1EEEEEEEEEvNT_6ParamsE)
        /*0518*/ 	.word	0x00000040


	//----- nvinfo : EIATTR_MIN_STACK_SIZE
	.align		4
.L_248:
        /*051c*/ 	.byte	0x04, 0x12
        /*051e*/ 	.short	(.L_250 - .L_249)
	.align		4
.L_249:
        /*0520*/ 	.word	index@(_ZN7cutlass13device_kernelIN5flash11enable_sm90INS1_16FlashAttnFwdSm90INS1_25CollectiveMainloopFwdSm90ILi2EN4cute5tupleIJNS5_1CILi1EEES8_S8_EEENS6_IJNS7_ILi64EEESA_SA_EEELi512ENS_10bfloat16_tEfNS_4arch4Sm90ELb0ELb0ELb0ELb1ELb1ELb1ELb0ELb0ELb0ELb1ELb1ELb0EEENS1_21CollectiveEpilogueFwdINS6_IJSA_NS7_ILi512EEESA_EEES9_SC_SE_Li256ELb1ELb1ELb1ELb0EEENS1_36VarlenDynamicPersistentTileSchedulerILi64ELi64ELi256ELi128ELb1ELb1ELb1ELb0ELb1ELb1EEEEEEEEEvNT_6ParamsE)
        /*0524*/ 	.word	0x00000060


	//----- nvinfo : EIATTR_MIN_STACK_SIZE
	.align		4
.L_250:
        /*0528*/ 	.byte	0x04, 0x12
        /*052a*/ 	.short	(.L_252 - .L_251)
	.align		4
.L_251:
        /*052c*/ 	.word	index@(_ZN7cutlass13device_kernelIN5flash11enable_sm90INS1_16FlashAttnFwdSm90INS1_25CollectiveMainloopFwdSm90ILi2EN4cute5tupleIJNS5_1CILi1EEES8_S8_EEENS6_IJNS7_ILi64EEESA_SA_EEELi512ENS_10bfloat16_tEfNS_4arch4Sm90ELb0ELb0ELb0ELb1ELb1ELb0ELb1ELb0ELb0ELb1ELb1ELb0EEENS1_21CollectiveEpilogueFwdINS6_IJSA_NS7_ILi512EEESA_EEES9_SC_SE_Li256ELb1ELb1ELb1ELb0EEENS1_36VarlenDynamicPersistentTileSchedulerILi64ELi64ELi256ELi128ELb1ELb1ELb1ELb0ELb1ELb1EEEEEEEEEvNT_6ParamsE)
        /*0530*/ 	.word	0x00000038


	//----- nvinfo : EIATTR_MIN_STACK_SIZE
	.align		4
.L_252:
        /*0534*/ 	.byte	0x04, 0x12
        /*0536*/ 	.short	(.L_254 - .L_253)
	.align		4
.L_253:
        /*0538*/ 	.word	index@(_ZN7cutlass13device_kernelIN5flash11enable_sm90INS1_16FlashAttnFwdSm90INS1_25CollectiveMainloopFwdSm90ILi2EN4cute5tupleIJNS5_1CILi1EEES8_S8_EEENS6_IJNS7_ILi64EEESA_SA_EEELi512ENS_10bfloat16_tEfNS_4arch4Sm90ELb0ELb0ELb0ELb1ELb1ELb1ELb1ELb0ELb0ELb1ELb1ELb0EEENS1_21CollectiveEpilogueFwdINS6_IJSA_NS7_ILi512EEESA_EEES9_SC_SE_Li256ELb1ELb1ELb1ELb0EEENS1_36VarlenDynamicPersistentTileSchedulerILi64ELi64ELi256ELi128ELb1ELb1ELb1ELb0ELb1ELb1EEEEEEEEEvNT_6ParamsE)
        /*053c*/ 	.word	0x00000070


	//----- nvinfo : EIATTR_MIN_STACK_SIZE
	.align		4
.L_254:
        /*0540*/ 	.byte	0x04, 0x12
        /*0542*/ 	.short	(.L_256 - .L_255)
	.align		4
.L_255:
        /*0544*/ 	.word	index@(_ZN7cutlass13device_kernelIN5flash11enable_sm90INS1_16FlashAttnFwdSm90INS1_25CollectiveMainloopFwdSm90ILi2EN4cute5tupleIJNS5_1CILi1EEES8_S8_EEENS6_IJNS7_ILi64EEESA_SA_EEELi512ENS_10bfloat16_tEfNS_4arch4Sm90ELb0ELb1ELb0ELb0ELb1ELb0ELb0ELb0ELb0ELb1ELb1ELb0EEENS1_21CollectiveEpilogueFwdINS6_IJSA_NS7_ILi512EEESA_EEES9_SC_SE_Li256ELb0ELb1ELb1ELb0EEENS1_19SingleTileSchedulerILb0ELb1ELb1ELi64EEEEEEEEEvNT_6ParamsE)
        /*0548*/ 	.word	0x00000000


	//----- nvinfo : EIATTR_MIN_STACK_SIZE
	.align		4
.L_256:
        /*054c*/ 	.byte	0x04, 0x12
        /*054e*/ 	.short	(.L_258 - .L_257)
	.align		4
.L_257:
        /*0550*/ 	.word	index@(_ZN7cutlass13device_kernelIN5flash11enable_sm90INS1_16FlashAttnFwdSm90INS1_25CollectiveMainloopFwdSm90ILi2EN4cute5tupleIJNS5_1CILi1EEES8_S8_EEENS6_IJNS7_ILi64EEESA_SA_EEELi512ENS_10bfloat16_tEfNS_4arch4Sm90ELb0ELb1ELb0ELb0ELb1ELb0ELb1ELb0ELb0ELb1ELb1ELb0EEENS1_21CollectiveEpilogueFwdINS6_IJSA_NS7_ILi512EEESA_EEES9_SC_SE_Li256ELb0ELb1ELb1ELb0EEENS1_19SingleTileSchedulerILb0ELb1ELb1ELi64EEEEEEEEEvNT_6ParamsE)
        /*0554*/ 	.word	0x00000410


	//----- nvinfo : EIATTR_MIN_STACK_SIZE
	.align		4
.L_258:
        /*0558*/ 	.byte	0x04, 0x12
        /*055a*/ 	.short	(.L_260 - .L_259)
	.align		4
.L_259:
        /*055c*/ 	.word	index@(_ZN7cutlass13device_kernelIN5flash11enable_sm90INS1_16FlashAttnFwdSm90INS1_25CollectiveMainloopFwdSm90ILi2EN4cute5tupleIJNS5_1CILi1EEES8_S8_EEENS6_IJNS7_ILi64EEESA_SA_EEELi512ENS_10bfloat16_tEfNS_4arch4Sm90ELb0ELb1ELb0ELb1ELb1ELb0ELb0ELb0ELb0ELb1ELb1ELb0EEENS1_21CollectiveEpilogueFwdINS6_IJSA_NS7_ILi512EEESA_EEES9_SC_SE_Li256ELb1ELb1ELb1ELb0EEENS1_36VarlenDynamicPersistentTileSchedulerILi64ELi64ELi256ELi128ELb1ELb1ELb1ELb1ELb0ELb1EEEEEEEEEvNT_6ParamsE)
        /*0560*/ 	.word	0x00000028


	//----- nvinfo : EIATTR_MIN_STACK_SIZE
	.align		4
.L_260:
        /*0564*/ 	.byte	0x04, 0x12
        /*0566*/ 	.short	(.L_262 - .L_261)
	.align		4
.L_261:
        /*0568*/ 	.word	index@(_ZN7cutlass13device_kernelIN5flash11enable_sm90INS1_16FlashAttnFwdSm90INS1_25CollectiveMainloopFwdSm90ILi2EN4cute5tupleIJNS5_1CILi1EEES8_S8_EEENS6_IJNS7_ILi64EEESA_SA_EEELi512ENS_10bfloat16_tEfNS_4arch4Sm90ELb0ELb1ELb0ELb1ELb1ELb1ELb0ELb0ELb0ELb1ELb1ELb0EEENS1_21CollectiveEpilogueFwdINS6_IJSA_NS7_ILi512EEESA_EEES9_SC_SE_Li256ELb1ELb1ELb1ELb0EEENS1_36VarlenDynamicPersistentTileSchedulerILi64ELi64ELi256ELi128ELb1ELb1ELb1ELb1ELb0ELb1EEEEEEEEEvNT_6ParamsE)
        /*056c*/ 	.word	0x00000070


	//----- nvinfo : EIATTR_MIN_STACK_SIZE
	.align		4
.L_262:
        /*0570*/ 	.byte	0x04, 0x12
        /*0572*/ 	.short	(.L_264 - .L_263)
	.align		4
.L_263:
        /*0574*/ 	.word	index@(_ZN7cutlass13device_kernelIN5flash11enable_sm90INS1_16FlashAttnFwdSm90INS1_25CollectiveMainloopFwdSm90ILi2EN4cute5tupleIJNS5_1CILi1EEES8_S8_EEENS6_IJNS7_ILi64EEESA_SA_EEELi512ENS_10bfloat16_tEfNS_4arch4Sm90ELb0ELb1ELb0ELb1ELb1ELb0ELb1ELb0ELb0ELb1ELb1ELb0EEENS1_21CollectiveEpilogueFwdINS6_IJSA_NS7_ILi512EEESA_EEES9_SC_SE_Li256ELb1ELb1ELb1ELb0EEENS1_36VarlenDynamicPersistentTileSchedulerILi64ELi64ELi256ELi128ELb1ELb1ELb1ELb1ELb0ELb1EEEEEEEEEvNT_6ParamsE)
        /*0578*/ 	.word	0x00000460


	//----- nvinfo : EIATTR_MIN_STACK_SIZE
	.align		4
.L_264:
        /*057c*/ 	.byte	0x04, 0x12
        /*057e*/ 	.short	(.L_266 - .L_265)
	.align		4
.L_265:
        /*0580*/ 	.word	index@(_ZN7cutlass13device_kernelIN5flash11enable_sm90INS1_16FlashAttnFwdSm90INS1_25CollectiveMainloopFwdSm90ILi2EN4cute5tupleIJNS5_1CILi1EEES8_S8_EEENS6_IJNS7_ILi64EEESA_SA_EEELi512ENS_10bfloat16_tEfNS_4arch4Sm90ELb0ELb1ELb0ELb1ELb1ELb1ELb1ELb0ELb0ELb1ELb1ELb0EEENS1_21CollectiveEpilogueFwdINS6_IJSA_NS7_ILi512EEESA_EEES9_SC_SE_Li256ELb1ELb1ELb1ELb0EEENS1_36VarlenDynamicPersistentTileSchedulerILi64ELi64ELi256ELi128ELb1ELb1ELb1ELb1ELb0ELb1EEEEEEEEEvNT_6ParamsE)
        /*0584*/ 	.word	0x00000470


	//----- nvinfo : EIATTR_MIN_STACK_SIZE
	.align		4
.L_266:
        /*0588*/ 	.byte	0x04, 0x12
        /*058a*/ 	.short	(.L_268 - .L_267)
	.align		4
.L_267:
        /*058c*/ 	.word	index@(_ZN7cutlass13device_kernelIN5flash11enable_sm90INS1_16FlashAttnFwdSm90INS1_25CollectiveMainloopFwdSm90ILi2EN4cute5tupleIJNS5_1CILi1EEES8_S8_EEENS6_IJNS7_ILi64EEESA_SA_EEELi512ENS_10bfloat16_tEfNS_4arch4Sm90ELb1ELb0ELb0ELb0ELb1ELb0ELb0ELb0ELb0ELb1ELb1ELb0EEENS1_21CollectiveEpilogueFwdINS6_IJSA_NS7_ILi512EEESA_EEES9_SC_SE_Li256ELb0ELb1ELb1ELb0EEENS1_19SingleTileSchedulerILb0ELb1ELb1ELi64EEEEEEEEEvNT_6ParamsE)
        /*0590*/ 	.word	0x00000000


	//----- nvinfo : EIATTR_MIN_STACK_SIZE
	.align		4
.L_268:
        /*0594*/ 	.byte	0x04, 0x12
        /*0596*/ 	.short	(.L_270 - .L_269)
	.align		4
.L_269:
        /*0598*/ 	.word	index@(_ZN7cutlass13device_kernelIN5flash11enable_sm90INS1_16FlashAttnFwdSm90INS1_25CollectiveMainloopFwdSm90ILi2EN4cute5tupleIJNS5_1CILi1EEES8_S8_EEENS6_IJNS7_ILi64EEESA_SA_EEELi512ENS_10bfloat16_tEfNS_4arch4Sm90ELb1ELb0ELb0ELb0ELb1ELb0ELb1ELb0ELb0ELb1ELb1ELb0EEENS1_21CollectiveEpilogueFwdINS6_IJSA_NS7_ILi512EEESA_EEES9_SC_SE_Li256ELb0ELb1ELb1ELb0EEENS1_19SingleTileSchedulerILb0ELb1ELb1ELi64EEEEEEEEEvNT_6ParamsE)
        /*059c*/ 	.word	0x00000008


	//----- nvinfo : EIATTR_MIN_STACK_SIZE
	.align		4
.L_270:
        /*05a0*/ 	.byte	0x04, 0x12
        /*05a2*/ 	.short	(.L_272 - .L_271)
	.align		4
.L_271:
        /*05a4*/ 	.word	index@(_ZN7cutlass13device_kernelIN5flash11enable_sm90INS1_16FlashAttnFwdSm90INS1_25CollectiveMainloopFwdSm90ILi2EN4cute5tupleIJNS5_1CILi1EEES8_S8_EEENS6_IJNS7_ILi64EEESA_SA_EEELi512ENS_10bfloat16_tEfNS_4arch4Sm90ELb1ELb0ELb0ELb1ELb1ELb0ELb0ELb0ELb0ELb1ELb1ELb0EEENS1_21CollectiveEpilogueFwdINS6_IJSA_NS7_ILi512EEESA_EEES9_SC_SE_Li256ELb1ELb1ELb1ELb0EEENS1_36VarlenDynamicPersistentTileSchedulerILi64ELi64ELi256ELi128ELb1ELb1ELb1ELb1ELb1ELb1EEEEEEEEEvNT_6ParamsE)
        /*05a8*/ 	.word	0x00000038


	//----- nvinfo : EIATTR_MIN_STACK_SIZE
	.align		4
.L_272:
        /*05ac*/ 	.byte	0x04, 0x12
        /*05ae*/ 	.short	(.L_274 - .L_273)
	.align		4
.L_273:
        /*05b0*/ 	.word	index@(_ZN7cutlass13device_kernelIN5flash11enable_sm90INS1_16FlashAttnFwdSm90INS1_25CollectiveMainloopFwdSm90ILi2EN4cute5tupleIJNS5_1CILi1EEES8_S8_EEENS6_IJNS7_ILi64EEESA_SA_EEELi512ENS_10bfloat16_tEfNS_4arch4Sm90ELb1ELb0ELb0ELb1ELb1ELb1ELb0ELb0ELb0ELb1ELb1ELb0EEENS1_21CollectiveEpilogueFwdINS6_IJSA_NS7_ILi512EEESA_EEES9_SC_SE_Li256ELb1ELb1ELb1ELb0EEENS1_36VarlenDynamicPersistentTileSchedulerILi64ELi64ELi256ELi128ELb1ELb1ELb1ELb1ELb1ELb1EEEEEEEEEvNT_6ParamsE)
        /*05b4*/ 	.word	0x00000068


	//----- nvinfo : EIATTR_MIN_STACK_SIZE
	.align		4
.L_274:
        /*05b8*/ 	.byte	0x04, 0x12
        /*05ba*/ 	.short	(.L_276 - .L_275)
	.align		4
.L_275:
        /*05bc*/ 	.word	index@(_ZN7cutlass13device_kernelIN5flash11enable_sm90INS1_16FlashAttnFwdSm90INS1_25CollectiveMainloopFwdSm90ILi2EN4cute5tupleIJNS5_1CILi1EEES8_S8_EEENS6_IJNS7_ILi64EEESA_SA_EEELi512ENS_10bfloat16_tEfNS_4arch4Sm90ELb1ELb0ELb0ELb1ELb1ELb0ELb1ELb0ELb0ELb1ELb1ELb0EEENS1_21CollectiveEpilogueFwdINS6_IJSA_NS7_ILi512EEESA_EEES9_SC_SE_Li256ELb1ELb1ELb1ELb0EEENS1_36VarlenDynamicPersistentTileSchedulerILi64ELi64ELi256ELi128ELb1ELb1ELb1ELb1ELb1ELb1EEEEEEEEEvNT_6ParamsE)
        /*05c0*/ 	.word	0x00000030


	//----- nvinfo : EIATTR_MIN_STACK_SIZE
	.align		4
.L_276:
        /*05c4*/ 	.byte	0x04, 0x12
        /*05c6*/ 	.short	(.L_278 - .L_277)
	.align		4
.L_277:
        /*05c8*/ 	.word	index@(_ZN7cutlass13device_kernelIN5flash11enable_sm90INS1_16FlashAttnFwdSm90INS1_25CollectiveMainloopFwdSm90ILi2EN4cute5tupleIJNS5_1CILi1EEES8_S8_EEENS6_IJNS7_ILi64EEESA_SA_EEELi512ENS_10bfloat16_tEfNS_4arch4Sm90ELb1ELb0ELb0ELb1ELb1ELb1ELb1ELb0ELb0ELb1ELb1ELb0EEENS1_21CollectiveEpilogueFwdINS6_IJSA_NS7_ILi512EEESA_EEES9_SC_SE_Li256ELb1ELb1ELb1ELb0EEENS1_36VarlenDynamicPersistentTileSchedulerILi64ELi64ELi256ELi128ELb1ELb1ELb1ELb1ELb1ELb1EEEEEEEEEvNT_6ParamsE)
        /*05cc*/ 	.word	0x00000088


	//----- nvinfo : EIATTR_MIN_STACK_SIZE
	.align		4
.L_278:
        /*05d0*/ 	.byte	0x04, 0x12
        /*05d2*/ 	.short	(.L_280 - .L_279)
	.align		4
.L_279:
        /*05d4*/ 	.word	index@(_ZN7cutlass13device_kernelIN5flash11enable_sm90INS1_16FlashAttnFwdSm90INS1_25CollectiveMainloopFwdSm90ILi2EN4cute5tupleIJNS5_1CILi1EEES8_S8_EEENS6_IJNS7_ILi128EEENS7_ILi96EEENS7_ILi64EEEEEELi256ENS_10bfloat16_tEfNS_4arch4Sm90ELb0ELb0ELb0ELb0ELb1ELb0ELb0ELb1ELb0ELb1ELb1ELb0EEENS1_21CollectiveEpilogueFwdINS6_IJSA_NS7_ILi256EEESB_EEES9_SE_SG_Li256ELb0ELb1ELb1ELb0EEENS1_19SingleTileSchedulerILb0ELb1ELb1ELi128EEEEEEEEEvNT_6ParamsE)
        /*05d8*/ 	.word	0x00000000


	//----- nvinfo : EIATTR_MIN_STACK_SIZE
	.align		4
.L_280:
        /*05dc*/ 	.byte	0x04, 0x12
        /*05de*/ 	.short	(.L_282 - .L_281)
	.align		4
.L_281:
        /*05e0*/ 	.word	index@(_ZN7cutlass13device_kernelIN5flash11enable_sm90INS1_16FlashAttnFwdSm90INS1_25CollectiveMainloopFwdSm90ILi2EN4cute5tupleIJNS5_1CILi1EEES8_S8_EEENS6_IJNS7_ILi128EEENS7_ILi96EEENS7_ILi64EEEEEELi256ENS_10bfloat16_tEfNS_4arch4Sm90ELb0ELb0ELb0ELb0ELb1ELb0ELb1ELb1ELb0ELb1ELb1ELb0EEENS1_21CollectiveEpilogueFwdINS6_IJSA_NS7_ILi256EEESB_EEES9_SE_SG_Li256ELb0ELb1ELb1ELb0EEENS1_19SingleTileSchedulerILb0ELb1ELb1ELi128EEEEEEEEEvNT_6ParamsE)
        /*05e4*/ 	.word	0x00000008


	//----- nvinfo : EIATTR_MIN_STACK_SIZE
	.align		4
.L_282:
        /*05e8*/ 	.byte	0x04, 0x12
        /*05ea*/ 	.short	(.L_284 - .L_283)
	.align		4
.L_283:
        /*05ec*/ 	.word	index@(_ZN7cutlass13device_kernelIN5flash11enable_sm90INS1_16FlashAttnFwdSm90INS1_25CollectiveMainloopFwdSm90ILi2EN4cute5tupleIJNS5_1CILi1EEES8_S8_EEENS6_IJNS7_ILi128EEENS7_ILi96EEENS7_ILi64EEEEEELi256ENS_10bfloat16_tEfNS_4arch4Sm90ELb0ELb0ELb0ELb1ELb1ELb0ELb0ELb1ELb0ELb1ELb1ELb0EEENS1_21CollectiveEpilogueFwdINS6_IJSA_NS7_ILi256EEESB_EEES9_SE_SG_Li256ELb1ELb1ELb1ELb0EEENS1_36VarlenDynamicPersistentTileSchedulerILi128ELi96ELi256ELi128ELb1ELb1ELb1ELb0ELb1ELb1EEEEEEEEEvNT_6ParamsE)
        /*05f0*/ 	.word	0x00000038


	//----- nvinfo : EIATTR_MIN_STACK_SIZE
	.align		4
.L_284:
        /*05f4*/ 	.byte	0x04, 0x12
        /*05f6*/ 	.short	(.L_286 - .L_285)
	.align		4
.L_285:
        /*05f8*/ 	.word	index@(_ZN7cutlass13device_kernelIN5flash11enable_sm90INS1_16FlashAttnFwdSm90INS1_25CollectiveMainloopFwdSm90ILi2EN4cute5tupleIJNS5_1CILi1EEES8_S8_EEENS6_IJNS7_ILi128EEENS7_ILi96EEENS7_ILi64EEEEEELi256ENS_10bfloat16_tEfNS_4arch4Sm90ELb0ELb0ELb0ELb1ELb1ELb1ELb0ELb1ELb0ELb1ELb1ELb0EEENS1_21CollectiveEpilogueFwdINS6_IJSA_NS7_ILi256EEESB_EEES9_SE_SG_Li256ELb1ELb1ELb1ELb0EEENS1_36VarlenDynamicPersistentTileSchedulerILi128ELi96ELi256ELi128ELb1ELb1ELb1ELb0ELb1ELb1EEEEEEEEEvNT_6ParamsE)
        /*05fc*/ 	.word	0x00000158


	//----- nvinfo : EIATTR_MIN_STACK_SIZE
	.align		4
.L_286:
        /*0600*/ 	.byte	0x04, 0x12
        /*0602*/ 	.short	(.L_288 - .L_287)
	.align		4
.L_287:
        /*0604*/ 	.word	index@(_ZN7cutlass13device_kernelIN5flash11enable_sm90INS1_16FlashAttnFwdSm90INS1_25CollectiveMainloopFwdSm90ILi2EN4cute5tupleIJNS5_1CILi1EEES8_S8_EEENS6_IJNS7_ILi128EEENS7_ILi96EEENS7_ILi64EEEEEELi256ENS_10bfloat16_tEfNS_4arch4Sm90ELb0ELb0ELb0ELb1ELb1ELb0ELb1ELb1ELb0ELb1ELb1ELb0EEENS1_21CollectiveEpilogueFwdINS6_IJSA_NS7_ILi256EEESB_EEES9_SE_SG_Li256ELb1ELb1ELb1ELb0EEENS1_36VarlenDynamicPersistentTileSchedulerILi128ELi96ELi256ELi128ELb1ELb1ELb1ELb0ELb1ELb1EEEEEEEEEvNT_6ParamsE)
        /*0608*/ 	.word	0x00000040


	//----- nvinfo : EIATTR_MIN_STACK_SIZE
	.align		4
.L_288:
        /*060c*/ 	.byte	0x04, 0x12
        /*060e*/ 	.short	(.L_290 - .L_289)
	.align		4
.L_289:
        /*0610*/ 	.word	index@(_ZN7cutlass13device_kernelIN5flash11enable_sm90INS1_16FlashAttnFwdSm90INS1_25CollectiveMainloopFwdSm90ILi2EN4cute5tupleIJNS5_1CILi1EEES8_S8_EEENS6_IJNS7_ILi128EEENS7_ILi96EEENS7_ILi64EEEEEELi256ENS_10bfloat16_tEfNS_4arch4Sm90ELb0ELb0ELb0ELb1ELb1ELb1ELb1ELb1ELb0ELb1ELb1ELb0EEENS1_21CollectiveEpilogueFwdINS6_IJSA_NS7_ILi256EEESB_EEES9_SE_SG_Li256ELb1ELb1ELb1ELb0EEENS1_36VarlenDynamicPersistentTileSchedulerILi128ELi96ELi256ELi128ELb1ELb1ELb1ELb0ELb1ELb1EEEEEEEEEvNT_6ParamsE)
        /*0614*/ 	.word	0x000001a8


	//----- nvinfo : EIATTR_MIN_STACK_SIZE
	.align		4
.L_290:
        /*0618*/ 	.byte	0x04, 0x12
        /*061a*/ 	.short	(.L_292 - .L_291)
	.align		4
.L_291:
        /*061c*/ 	.word	index@(_ZN7cutlass13device_kernelIN5flash11enable_sm90INS1_16FlashAttnFwdSm90INS1_25CollectiveMainloopFwdSm90ILi2EN4cute5tupleIJNS5_1CILi1EEES8_S8_EEENS6_IJNS7_ILi128EEENS7_ILi96EEENS7_ILi64EEEEEELi256ENS_10bfloat16_tEfNS_4arch4Sm90ELb0ELb1ELb0ELb0ELb1ELb0ELb0ELb1ELb0ELb1ELb1ELb0EEENS1_21CollectiveEpilogueFwdINS6_IJSA_NS7_ILi256EEESB_EEES9_SE_SG_Li256ELb0ELb1ELb1ELb0EEENS1_19SingleTileSchedulerILb0ELb1ELb1ELi128EEEEEEEEEvNT_6ParamsE)
        /*0620*/ 	.word	0x00000000


	//----- nvinfo : EIATTR_MIN_STACK_SIZE
	.align		4
.L_292:
        /*0624*/ 	.byte	0x04, 0x12
        /*0626*/ 	.short	(.L_294 - .L_293)
	.align		4
.L_293:
        /*0628*/ 	.word	index@(_ZN7cutlass13device_kernelIN5flash11enable_sm90INS1_16FlashAttnFwdSm90INS1_25CollectiveMainloopFwdSm90ILi2EN4cute5tupleIJNS5_1CILi1EEES8_S8_EEENS6_IJNS7_ILi128EEENS7_ILi96EEENS7_ILi64EEEEEELi256ENS_10bfloat16_tEfNS_4arch4Sm90ELb0ELb1ELb0ELb0ELb1ELb0ELb1ELb1ELb0ELb1ELb1ELb0EEENS1_21CollectiveEpilogueFwdINS6_IJSA_NS7_ILi256EEESB_EEES9_SE_SG_Li256ELb0ELb1ELb1ELb0EEENS1_19SingleTileSchedulerILb0ELb1ELb1ELi128EEEEEEEEEvNT_6ParamsE)
        /*062c*/ 	.word	0x000056a0


	//----- nvinfo : EIATTR_MIN_STACK_SIZE
	.align		4
.L_294:
        /*0630*/ 	.byte	0x04, 0x12
        /*0632*/ 	.short	(.L_296 - .L_295)
	.align		4
.L_295:
        /*0634*/ 	.word	index@(_ZN7cutlass13device_kernelIN5flash11enable_sm90INS1_16FlashAttnFwdSm90INS1_25CollectiveMainloopFwdSm90ILi2EN4cute5tupleIJNS5_1CILi1EEES8_S8_EEENS6_IJNS7_ILi128EEENS7_ILi96EEENS7_ILi64EEEEEELi256ENS_10bfloat16_tEfNS_4arch4Sm90ELb0ELb1ELb0ELb1ELb1ELb0ELb0ELb1ELb0ELb1ELb1ELb0EEENS1_21CollectiveEpilogueFwdINS6_IJSA_NS7_ILi256EEESB_EEES9_SE_SG_Li256ELb1ELb1ELb1ELb0EEENS1_36VarlenDynamicPersistentTileSchedulerILi128ELi96ELi256ELi128ELb1ELb1ELb1ELb1ELb0ELb1EEEEEEEEEvNT_6ParamsE)
        /*0638*/ 	.word	0x00000020


	//----- nvinfo : EIATTR_MIN_STACK_SIZE
	.align		4
.L_296:
        /*063c*/ 	.byte	0x04, 0x12
        /*063e*/ 	.short	(.L_298 - .L_297)
	.align		4
.L_297:
        /*0640*/ 	.word	index@(_ZN7cutlass13device_kernelIN5flash11enable_sm90INS1_16FlashAttnFwdSm90INS1_25CollectiveMainloopFwdSm90ILi2EN4cute5tupleIJNS5_1CILi1EEES8_S8_EEENS6_IJNS7_ILi128EEENS7_ILi96EEENS7_ILi64EEEEEELi256ENS_10bfloat16_tEfNS_4arch4Sm90ELb0ELb1ELb0ELb1ELb1ELb1ELb0ELb1ELb0ELb1ELb1ELb0EEENS1_21CollectiveEpilogueFwdINS6_IJSA_NS7_ILi256EEESB_EEES9_SE_SG_Li256ELb1ELb1ELb1ELb0EEENS1_36VarlenDynamicPersistentTileSchedulerILi128ELi96ELi256ELi128ELb1ELb1ELb1ELb1ELb0ELb1EEEEEEEEEvNT_6ParamsE)
        /*0644*/ 	.word	0x00000440


	//----- nvinfo : EIATTR_MIN_STACK_SIZE
	.align		4
.L_298:
        /*0648*/ 	.byte	0x04, 0x12
        /*064a*/ 	.short	(.L_300 - .L_299)
	.align		4
.L_299:
        /*064c*/ 	.word	index@(_ZN7cutlass13device_kernelIN5flash11enable_sm90INS1_16FlashAttnFwdSm90INS1_25CollectiveMainloopFwdSm90ILi2EN4cute5tupleIJNS5_1CILi1EEES8_S8_EEENS6_IJNS7_ILi128EEENS7_ILi96EEENS7_ILi64EEEEEELi256ENS_10bfloat16_tEfNS_4arch4Sm90ELb0ELb1ELb0ELb1ELb1ELb0ELb1ELb1ELb0ELb1ELb1ELb0EEENS1_21CollectiveEpilogueFwdINS6_IJSA_NS7_ILi256EEESB_EEES9_SE_SG_Li256ELb1ELb1ELb1ELb0EEENS1_36VarlenDynamicPersistentTileSchedulerILi128ELi96ELi256ELi128ELb1ELb1ELb1ELb1ELb0ELb1EEEEEEEEEvNT_6ParamsE)
        /*0650*/ 	.word	0x000004e0


	//----- nvinfo : EIATTR_MIN_STACK_SIZE
	.align		4
.L_300:
        /*0654*/ 	.byte	0x04, 0x12
        /*0656*/ 	.short	(.L_302 - .L_301)
	.align		4
.L_301:
        /*0658*/ 	.word	index@(_ZN7cutlass13device_kernelIN5flash11enable_sm90INS1_16FlashAttnFwdSm90INS1_25CollectiveMainloopFwdSm90ILi2EN4cute5tupleIJNS5_1CILi1EEES8_S8_EEENS6_IJNS7_ILi128EEENS7_ILi96EEENS7_ILi64EEEEEELi256ENS_10bfloat16_tEfNS_4arch4Sm90ELb0ELb1ELb0ELb1ELb1ELb1ELb1ELb1ELb0ELb1ELb1ELb0EEENS1_21CollectiveEpilogueFwdINS6_IJSA_NS7_ILi256EEESB_EEES9_SE_SG_Li256ELb1ELb1ELb1ELb0EEENS1_36VarlenDynamicPersistentTileSchedulerILi128ELi96ELi256ELi128ELb1ELb1ELb1ELb1ELb0ELb1EEEEEEEEEvNT_6ParamsE)
        /*065c*/ 	.word	0x00000530


	//----- nvinfo : EIATTR_MIN_STACK_SIZE
	.align		4
.L_302:
        /*0660*/ 	.byte	0x04, 0x12
        /*0662*/ 	.short	(.L_304 - .L_303)
	.align		4
.L_303:
        /*0664*/ 	.word	index@(_ZN7cutlass13device_kernelIN5flash11enable_sm90INS1_16FlashAttnFwdSm90INS1_25CollectiveMainloopFwdSm90ILi2EN4cute5tupleIJNS5_1CILi1EEES8_S8_EEENS6_IJNS7_ILi128EEENS7_ILi96EEENS7_ILi64EEEEEELi256ENS_10bfloat16_tEfNS_4arch4Sm90ELb1ELb0ELb0ELb0ELb1ELb0ELb0ELb1ELb0ELb1ELb1ELb0EEENS1_21CollectiveEpilogueFwdINS6_IJSA_NS7_ILi256EEESB_EEES9_SE_SG_Li256ELb0ELb1ELb1ELb0EEENS1_19SingleTileSchedulerILb0ELb1ELb1ELi128EEEEEEEEEvNT_6ParamsE)
        /*0668*/ 	.word	0x00000000


	//----- nvinfo : EIATTR_MIN_STACK_SIZE
	.align		4
.L_304:
        /*066c*/ 	.byte	0x04, 0x12
        /*066e*/ 	.short	(.L_306 - .L_305)
	.align		4
.L_305:
        /*0670*/ 	.word	index@(_ZN7cutlass13device_kernelIN5flash11enable_sm90INS1_16FlashAttnFwdSm90INS1_25CollectiveMainloopFwdSm90ILi2EN4cute5tupleIJNS5_1CILi1EEES8_S8_EEENS6_IJNS7_ILi128EEENS7_ILi96EEENS7_ILi64EEEEEELi256ENS_10bfloat16_tEfNS_4arch4Sm90ELb1ELb0ELb0ELb0ELb1ELb0ELb1ELb1ELb0ELb1ELb1ELb0EEENS1_21CollectiveEpilogueFwdINS6_IJSA_NS7_ILi256EEESB_EEES9_SE_SG_Li256ELb0ELb1ELb1ELb0EEENS1_19SingleTileSchedulerILb0ELb1ELb1ELi128EEEEEEEEEvNT_6ParamsE)
        /*0674*/ 	.word	0x00000008


	//----- nvinfo : EIATTR_MIN_STACK_SIZE
	.align		4
.L_306:
        /*0678*/ 	.byte	0x04, 0x12
        /*067a*/ 	.short	(.L_308 - .L_307)
	.align		4
.L_307:
        /*067c*/ 	.word	index@(_ZN7cutlass13device_kernelIN5flash11enable_sm90INS1_16FlashAttnFwdSm90INS1_25CollectiveMainloopFwdSm90ILi2EN4cute5tupleIJNS5_1CILi1EEES8_S8_EEENS6_IJNS7_ILi128EEENS7_ILi96EEENS7_ILi64EEEEEELi256ENS_10bfloat16_tEfNS_4arch4Sm90ELb1ELb0ELb0ELb1ELb1ELb0ELb0ELb1ELb0ELb1ELb1ELb0EEENS1_21CollectiveEpilogueFwdINS6_IJSA_NS7_ILi256EEESB_EEES9_SE_SG_Li256ELb1ELb1ELb1ELb0EEENS1_36VarlenDynamicPersistentTileSchedulerILi128ELi96ELi256ELi128ELb1ELb1ELb1ELb1ELb1ELb1EEEEEEEEEvNT_6ParamsE)
        /*0680*/ 	.word	0x00000030


	//----- nvinfo : EIATTR_MIN_STACK_SIZE
	.align		4
.L_308:
        /*0684*/ 	.byte	0x04, 0x12
        /*0686*/ 	.short	(.L_310 - .L_309)
	.align		4
.L_309:
        /*0688*/ 	.word	index@(_ZN7cutlass13device_kernelIN5flash11enable_sm90INS1_16FlashAttnFwdSm90INS1_25CollectiveMainloopFwdSm90ILi2EN4cute5tupleIJNS5_1CILi1EEES8_S8_EEENS6_IJNS7_ILi128EEENS7_ILi96EEENS7_ILi64EEEEEELi256ENS_10bfloat16_tEfNS_4arch4Sm90ELb1ELb0ELb0ELb1ELb1ELb1ELb0ELb1ELb0ELb1ELb1ELb0EEENS1_21CollectiveEpilogueFwdINS6_IJSA_NS7_ILi256EEESB_EEES9_SE_SG_Li256ELb1ELb1ELb1ELb0EEENS1_36VarlenDynamicPersistentTileSchedulerILi128ELi96ELi256ELi128ELb1ELb1ELb1ELb1ELb1ELb1EEEEEEEEEvNT_6ParamsE)
        /*068c*/ 	.word	0x00000150


	//----- nvinfo : EIATTR_MIN_STACK_SIZE
	.align		4
.L_310:
        /*0690*/ 	.byte	0x04, 0x12
        /*0692*/ 	.short	(.L_312 - .L_311)
	.align		4
.L_311:
        /*0694*/ 	.word	index@(_ZN7cutlass13device_kernelIN5flash11enable_sm90INS1_16FlashAttnFwdSm90INS1_25CollectiveMainloopFwdSm90ILi2EN4cute5tupleIJNS5_1CILi1EEES8_S8_EEENS6_IJNS7_ILi128EEENS7_ILi96EEENS7_ILi64EEEEEELi256ENS_10bfloat16_tEfNS_4arch4Sm90ELb1ELb0ELb0ELb1ELb1ELb0ELb1ELb1ELb0ELb1ELb1ELb0EEENS1_21CollectiveEpilogueFwdINS6_IJSA_NS7_ILi256EEESB_EEES9_SE_SG_Li256ELb1ELb1ELb1ELb0EEENS1_36VarlenDynamicPersistentTileSchedulerILi128ELi96ELi256ELi128ELb1ELb1ELb1ELb1ELb1ELb1EEEEEEEEEvNT_6ParamsE)
        /*0698*/ 	.word	0x00000040


	//----- nvinfo : EIATTR_MIN_STACK_SIZE
	.align		4
.L_312:
        /*069c*/ 	.byte	0x04, 0x12
        /*069e*/ 	.short	(.L_314 - .L_313)
	.align		4
.L_313:
        /*06a0*/ 	.word	index@(_ZN7cutlass13device_kernelIN5flash11enable_sm90INS1_16FlashAttnFwdSm90INS1_25CollectiveMainloopFwdSm90ILi2EN4cute5tupleIJNS5_1CILi1EEES8_S8_EEENS6_IJNS7_ILi128EEENS7_ILi96EEENS7_ILi64EEEEEELi256ENS_10bfloat16_tEfNS_4arch4Sm90ELb1ELb0ELb0ELb1ELb1ELb1ELb1ELb1ELb0ELb1ELb1ELb0EEENS1_21CollectiveEpilogueFwdINS6_IJSA_NS7_ILi256EEESB_EEES9_SE_SG_Li256ELb1ELb1ELb1ELb0EEENS1_36VarlenDynamicPersistentTileSchedulerILi128ELi96ELi256ELi128ELb1ELb1ELb1ELb1ELb1ELb1EEEEEEEEEvNT_6ParamsE)
        /*06a4*/ 	.word	0x000001e8
.L_314:


//--------------------- .nv.compat                --------------------------
	.section	.nv.compat,"",@"SHT_CUDA_COMPAT_INFO"
	.align	4
        /*0000*/ 	.byte	0x02, 0x09, 0x01, 0x00, 0x02, 0x02, 0x04, 0x00, 0x02, 0x05, 0x05, 0x00, 0x03, 0x07, 0x01, 0x01
        /*0010*/ 	.byte	0x02, 0x03, 0x01, 0x00, 0x02, 0x06, 0x01, 0x00, 0x04, 0x0b, 0x08, 0x00, 0x00, 0x00, 0x00, 0x00
        /*0020*/ 	.byte	0x00, 0x00, 0x00, 0x00


//--------------------- .nv.info._ZN7cutlass13device_kernelIN5flash11enable_sm90INS1_16FlashAttnFwdSm90INS1_25CollectiveMainloopFwdSm90ILi2EN4cute5tupleIJNS5_1CILi1EEES8_S8_EEENS6_IJNS7_ILi128EEENS7_ILi96EEENS7_ILi192EEEEEELi128ENS_10bfloat16_tEfNS_4arch4Sm90ELb0ELb0ELb0ELb0ELb1ELb0ELb0ELb1ELb1ELb1ELb1ELb0EEENS1_21CollectiveEpilogueFwdINS6_IJSA_SA_SB_EEES9_SE_SG_Li256ELb0ELb1ELb1ELb0EEENS1_19SingleTileSchedulerILb0ELb1ELb1ELi128EEEEEEEEEvNT_6ParamsE --------------------------
	.section	.nv.info._ZN7cutlass13device_kernelIN5flash11enable_sm90INS1_16FlashAttnFwdSm90INS1_25CollectiveMainloopFwdSm90ILi2EN4cute5tupleIJNS5_1CILi1EEES8_S8_EEENS6_IJNS7_ILi128EEENS7_ILi96EEENS7_ILi192EEEEEELi128ENS_10bfloat16_tEfNS_4arch4Sm90ELb0ELb0ELb0ELb0ELb1ELb0ELb0ELb1ELb1ELb1ELb1ELb0EEENS1_21CollectiveEpilogueFwdINS6_IJSA_SA_SB_EEES9_SE_SG_Li256ELb0ELb1ELb1ELb0EEENS1_19SingleTileSchedulerILb0ELb1ELb1ELi128EEEEEEEEEvNT_6ParamsE,"",@"SHT_CUDA_INFO"
	.sectionflags	@""
	.align	4


	//----- nvinfo : EIATTR_CUDA_API_VERSION
	.align		4
        /*0000*/ 	.byte	0x04, 0x37
        /*0002*/ 	.short	(.L_316 - .L_315)
.L_315:
        /*0004*/ 	.word	0x00000082


	//----- nvinfo : EIATTR_KPARAM_INFO
	.align		4
.L_316:
        /*0008*/ 	.byte	0x04, 0x17
        /*000a*/ 	.short	(.L_318 - .L_317)
.L_317:
        /*000c*/ 	.word	0x00000000
        /*0010*/ 	.short	0x0000
        /*0012*/ 	.short	0x0070
        /*0014*/ 	.byte	0x00, 0xf0, 0x01, 0x28


	//----- nvinfo : EIATTR_SPARSE_MMA_MASK
	.align		4
.L_318:
        /*0018*/ 	.byte	0x03, 0x50
        /*001a*/ 	.short	0x0000


	//----- nvinfo : EIATTR_MAXREG_COUNT
	.align		4
        /*001c*/ 	.byte	0x03, 0x1b
        /*001e*/ 	.short	0x00a8


	//----- nvinfo : EIATTR_NUM_BARRIERS
	.align		4
        /*0020*/ 	.byte	0x02, 0x4c
        /*0022*/ 	.byte	0x09
	.zero		1


	//----- nvinfo : EIATTR_EXTERNS
	.align		4
        /*0024*/ 	.byte	0x04, 0x0f
        /*0026*/ 	.short	(.L_320 - .L_319)


	//   ....[0]....
	.align		4
.L_319:
        /*0028*/ 	.word	index@(__assertfail)


	//----- nvinfo : EIATTR_MERCURY_ISA_VERSION
	.align		4
.L_320:
        /*002c*/ 	.byte	0x03, 0x5f
        /*002e*/ 	.short	0x0101


	//----- nvinfo : EIATTR_INT_WARP_WIDE_INSTR_OFFSETS
	.align		4
        /*0030*/ 	.byte	0x04, 0x31
        /*0032*/ 	.short	(.L_322 - .L_321)


	//   ....[0]....
.L_321:
        /*0034*/ 	.word	0x000000b0


	//   ....[1]....
        /*0038*/ 	.word	0x000000c0


	//   ....[2]....
        /*003c*/ 	.word	0x00000160


	//----- nvinfo : EIATTR_COOP_GROUP_MASK_REGIDS
	.align		4
.L_322:
        /*0040*/ 	.byte	0x04, 0x29
        /*0042*/ 	.short	(.L_324 - .L_323)


	//   ....[0]....
.L_323:
        /*0044*/ 	.word	0xffffffff


	//   ....[1]....
        /*0048*/ 	.word	0xffffffff


	//   ....[2]....
        /*004c*/ 	.word	0xffffffff


	//   ....[3]....
        /*0050*/ 	.word	0xffffffff


	//   ....[4]....
        /*0054*/ 	.word	0xffffffff


	//   ....[5]....
        /*0058*/ 	.word	0xffffffff


	//   ....[6]....
        /*005c*/ 	.word	0xffffffff


	//   ....[7]....
        /*0060*/ 	.word	0xffffffff


	//   ....[8]....
        /*0064*/ 	.word	0xffffffff


	//   ....[9]....
        /*0068*/ 	.word	0xffffffff


	//   ....[10]....
        /*006c*/ 	.word	0xffffffff


	//   ....[11]....
        /*0070*/ 	.word	0xffffffff


	//   ....[12]....
        /*0074*/ 	.word	0xffffffff


	//   ....[13]....
        /*0078*/ 	.word	0xffffffff


	//   ....[14]....
        /*007c*/ 	.word	0xffffffff


	//   ....[15]....
        /*0080*/ 	.word	0xffffffff


	//   ....[16]....
        /*0084*/ 	.word	0xffffffff


	//   ....[17]....
        /*0088*/ 	.word	0xffffffff


	//   ....[18]....
        /*008c*/ 	.word	0xffffffff


	//   ....[19]....
        /*0090*/ 	.word	0xffffffff


	//   ....[20]....
        /*0094*/ 	.word	0xffffffff


	//   ....[21]....
        /*0098*/ 	.word	0xffffffff


	//   ....[22]....
        /*009c*/ 	.word	0xffffffff


	//   ....[23]....
        /*00a0*/ 	.word	0xffffffff


	//   ....[24]....
        /*00a4*/ 	.word	0xffffffff


	//   ....[25]....
        /*00a8*/ 	.word	0xffffffff


	//   ....[26]....
        /*00ac*/ 	.word	0xffffffff


	//   ....[27]....
        /*00b0*/ 	.word	0xffffffff


	//   ....[28]....
        /*00b4*/ 	.word	0xffffffff


	//   ....[29]....
        /*00b8*/ 	.word	0xffffffff


	//   ....[30]....
        /*00bc*/ 	.word	0xffffffff


	//   ....[31]....
        /*00c0*/ 	.word	0xffffffff


	//   ....[32]....
        /*00c4*/ 	.word	0xffffffff


	//   ....[33]....
        /*00c8*/ 	.word	0xffffffff


	//   ....[34]....
        /*00cc*/ 	.word	0xffffffff


	//   ....[35]....
        /*00d0*/ 	.word	0xffffffff


	//   ....[36]....
        /*00d4*/ 	.word	0xffffffff


	//   ....[37]....
        /*00d8*/ 	.word	0xffffffff


	//   ....[38]....
        /*00dc*/ 	.word	0xffffffff


	//   ....[39]....
        /*00e0*/ 	.word	0xffffffff


	//   ....[40]....
        /*00e4*/ 	.word	0xffffffff


	//   ....[41]....
        /*00e8*/ 	.word	0xffffffff


	//   ....[42]....
        /*00ec*/ 	.word	0xffffffff


	//   ....[43]....
        /*00f0*/ 	.word	0xffffffff


	//   ....[44]....
        /*00f4*/ 	.word	0xffffffff


	//   ....[45]....
        /*00f8*/ 	.word	0xffffffff


	//   ....[46]....
        /*00fc*/ 	.word	0xffffffff


	//   ....[47]....
        /*0100*/ 	.word	0xffffffff


	//   ....[48]....
        /*0104*/ 	.word	0xffffffff


	//   ....[49]....
        /*0108*/ 	.word	0xffffffff


	//   ....[50]....
        /*010c*/ 	.word	0xffffffff


	//   ....[51]....
        /*0110*/ 	.word	0xffffffff


	//   ....[52]....
        /*0114*/ 	.word	0xffffffff


	//   ....[53]....
        /*0118*/ 	.word	0xffffffff


	//   ....[54]....
        /*011c*/ 	.word	0xffffffff


	//   ....[55]....
        /*0120*/ 	.word	0xffffffff


	//   ....[56]....
        /*0124*/ 	.word	0xffffffff


	//   ....[57]....
        /*0128*/ 	.word	0xffffffff


	//   ....[58]....
        /*012c*/ 	.word	0xffffffff


	//   ....[59]....
        /*0130*/ 	.word	0xffffffff


	//   ....[60]....
        /*0134*/ 	.word	0xffffffff


	//   ....[61]....
        /*0138*/ 	.word	0xffffffff


	//   ....[62]....
        /*013c*/ 	.word	0xffffffff


	//   ....[63]....
        /*0140*/ 	.word	0xffffffff


	//   ....[64]....
        /*0144*/ 	.word	0xffffffff


	//   ....[65]....
        /*0148*/ 	.word	0xffffffff


	//   ....[66]....
        /*014c*/ 	.word	0xffffffff


	//   ....[67]....
        /*0150*/ 	.word	0xffffffff


	//   ....[68]....
        /*0154*/ 	.word	0xffffffff


	//   ....[69]....
        /*0158*/ 	.word	0xffffffff


	//   ....[70]....
        /*015c*/ 	.word	0xffffffff


	//   ....[71]....
        /*0160*/ 	.word	0xffffffff


	//   ....[72]....
        /*0164*/ 	.word	0xffffffff


	//   ....[73]....
        /*0168*/ 	.word	0xffffffff


	//   ....[74]....
        /*016c*/ 	.word	0xffffffff


	//   ....[75]....
        /*0170*/ 	.word	0xffffffff


	//   ....[76]....
        /*0174*/ 	.word	0xffffffff


	//   ....[77]....
        /*0178*/ 	.word	0xffffffff


	//   ....[78]....
        /*017c*/ 	.word	0xffffffff


	//   ....[79]....
        /*0180*/ 	.word	0xffffffff


	//   ....[80]....
        /*0184*/ 	.word	0xffffffff


	//   ....[81]....
        /*0188*/ 	.word	0xffffffff


	//   ....[82]....
        /*018c*/ 	.word	0xffffffff


	//   ....[83]....
        /*0190*/ 	.word	0xffffffff


	//   ....[84]....
        /*0194*/ 	.word	0xffffffff


	//   ....[85]....
        /*0198*/ 	.word	0xffffffff


	//   ....[86]....
        /*019c*/ 	.word	0xffffffff


	//   ....[87]....
        /*01a0*/ 	.word	0xffffffff


	//   ....[88]....
        /*01a4*/ 	.word	0xffffffff


	//   ....[89]....
        /*01a8*/ 	.word	0xffffffff


	//   ....[90]....
        /*01ac*/ 	.word	0xffffffff


	//   ....[91]....
        /*01b0*/ 	.word	0xffffffff


	//   ....[92]....
        /*01b4*/ 	.word	0xffffffff


	//   ....[93]....
        /*01b8*/ 	.word	0x0500000f


	//   ....[94]....
        /*01bc*/ 	.word	0x0500000f


	//   ....[95]....
        /*01c0*/ 	.word	0x0500000f


	//   ....[96]....
        /*01c4*/ 	.word	0x0500000f


	//   ....[97]....
        /*01c8*/ 	.word	0x0500000f


	//   ....[98]....
        /*01cc*/ 	.word	0x0500000f


	//   ....[99]....
        /*01d0*/ 	.word	0x0500000f


	//   ....[100]....
        /*01d4*/ 	.word	0x0500000f


	//   ....[101]....
        /*01d8*/ 	.word	0x0500000f


	//   ....[102]....
        /*01dc*/ 	.word	0x0500000f


	//   ....[103]....
        /*01e0*/ 	.word	0x0500000f


	//   ....[104]....
        /*01e4*/ 	.word	0x0500000f


	//   ....[105]....
        /*01e8*/ 	.word	0x0500000f


	//   ....[106]....
        /*01ec*/ 	.word	0x0500000f


	//   ....[107]....
        /*01f0*/ 	.word	0x0500000f


	//   ....[108]....
        /*01f4*/ 	.word	0x0500000f


	//   ....[109]....
        /*01f8*/ 	.word	0x0500000f


	//   ....[110]....
        /*01fc*/ 	.word	0x0500000f


	//   ....[111]....
        /*0200*/ 	.word	0x0500000f


	//   ....[112]....
        /*0204*/ 	.word	0x0500000f


	//   ....[113]....
        /*0208*/ 	.word	0x0500000f


	//   ....[114]....
        /*020c*/ 	.word	0x0500000f


	//   ....[115]....
        /*0210*/ 	.word	0x0500000f


	//   ....[116]....
        /*0214*/ 	.word	0x0500000f


	//   ....[117]....
        /*0218*/ 	.word	0x0500000f


	//   ....[118]....
        /*021c*/ 	.word	0x0500000f


	//   ....[119]....
        /*0220*/ 	.word	0x0500000f


	//   ....[120]....
        /*0224*/ 	.word	0x0500000f


	//   ....[121]....
        /*0228*/ 	.word	0x0500000f


	//   ....[122]....
        /*022c*/ 	.word	0x0500000f


	//   ....[123]....
        /*0230*/ 	.word	0x0500000f


	//   ....[124]....
        /*0234*/ 	.word	0x0500000f


	//   ....[125]....
        /*0238*/ 	.word	0x0500000f


	//   ....[126]....
        /*023c*/ 	.word	0x0500000f


	//   ....[127]....
        /*0240*/ 	.word	0x0500000f


	//   ....[128]....
        /*0244*/ 	.word	0x0500000f


	//   ....[129]....
        /*0248*/ 	.word	0x0500000f


	//   ....[130]....
        /*024c*/ 	.word	0x0500000f


	//   ....[131]....
        /*0250*/ 	.word	0x0500000f


	//   ....[132]....
        /*0254*/ 	.word	0x0500000f


	//   ....[133]....
        /*0258*/ 	.word	0x0500000f


	//   ....[134]....
        /*025c*/ 	.word	0x0500000f


	//   ....[135]....
        /*0260*/ 	.word	0x0500000f


	//   ....[136]....
        /*0264*/ 	.word	0x0500000f


	//   ....[137]....
        /*0268*/ 	.word	0x0500000f


	//   ....[138]....
        /*026c*/ 	.word	0x0500000f


	//   ....[139]....
        /*0270*/ 	.word	0x0500000f


	//   ....[140]....
        /*0274*/ 	.word	0x0500000f


	//   ....[141]....
        /*0278*/ 	.word	0x0500000f


	//   ....[142]....
        /*027c*/ 	.word	0x0500000f


	//   ....[143]....
        /*0280*/ 	.word	0x0500000f


	//   ....[144]....
        /*0284*/ 	.word	0x0500000f


	//   ....[145]....
        /*0288*/ 	.word	0x0500000f


	//   ....[146]....
        /*028c*/ 	.word	0x0500000f


	//   ....[147]....
        /*0290*/ 	.word	0x0500000f


	//   ....[148]....
        /*0294*/ 	.word	0x0500000f


	//   ....[149]....
        /*0298*/ 	.word	0x0500000f


	//   ....[150]....
        /*029c*/ 	.word	0x0500000f


	//   ....[151]....
        /*02a0*/ 	.word	0x0500000f


	//   ....[152]....
        /*02a4*/ 	.word	0x0500000f


	//   ....[153]....
        /*02a8*/ 	.word	0x0500000f


	//   ....[154]....
        /*02ac*/ 	.word	0x0500000f


	//   ....[155]....
        /*02b0*/ 	.word	0x0500000f


	//   ....[156]....
        /*02b4*/ 	.word	0x0500000f


	//   ....[157]....
        /*02b8*/ 	.word	0x0500000f


	//   ....[158]....
        /*02bc*/ 	.word	0x0500000f


	//----- nvinfo : EIATTR_COOP_GROUP_INSTR_OFFSETS
	.align		4
.L_324:
        /*02c0*/ 	.byte	0x04, 0x28
        /*02c2*/ 	.short	(.L_326 - .L_325)


	//   ....[0]....
.L_325:
        /*02c4*/ 	.word	0x00000060


	//   ....[1]....
        /*02c8*/ 	.word	0x000000a0


	//   ....[2]....
        /*02cc*/ 	.word	0x000002c0


	//   ....[3]....
        /*02d0*/ 	.word	0x00000420


	//   ....[4]....
        /*02d4*/ 	.word	0x00000540


	//   ....[5]....
        /*02d8*/ 	.word	0x000006a0


	//   ....[6]....
        /*02dc*/ 	.word	0x00000f60


	//   ....[7]....
        /*02e0*/ 	.word	0x00001f80


	//   ....[8]....
        /*02e4*/ 	.word	0x00002090


	//   ....[9]....
        /*02e8*/ 	.word	0x00002510


	//   ....[10]....
        /*02ec*/ 	.word	0x00002580


	//   ....[11]....
        /*02f0*/ 	.word	0x000041e0


	//   ....[12]....
        /*02f4*/ 	.word	0x000041f0


	//   ....[13]....
        /*02f8*/ 	.word	0x00004220


	//   ....[14]....
        /*02fc*/ 	.word	0x00004240


	//   ....[15]....
        /*0300*/ 	.word	0x00005340


	//   ....[16]....
        /*0304*/ 	.word	0x00005370


	//   ....[17]....
        /*0308*/ 	.word	0x00005410


	//   ....[18]....
        /*030c*/ 	.word	0x00005420


	//   ....[19]....
        /*0310*/ 	.word	0x000062b0


	//   ....[20]....
        /*0314*/ 	.word	0x000062f0


	//   ....[21]....
        /*0318*/ 	.word	0x00006330


	//   ....[22]....
        /*031c*/ 	.word	0x00006360


	//   ....[23]....
        /*0320*/ 	.word	0x00006380


	//   ....[24]....
        /*0324*/ 	.word	0x000063a0


	//   ....[25]....
        /*0328*/ 	.word	0x000069e0


	//   ....[26]....
        /*032c*/ 	.word	0x000069f0


	//   ....[27]....
        /*0330*/ 	.word	0x00007400


	//   ....[28]....
        /*0334*/ 	.word	0x00008620


	//   ....[29]....
        /*0338*/ 	.word	0x00008640


	//   ....[30]....
        /*033c*/ 	.word	0x00008650


	//   ....[31]....
        /*0340*/ 	.word	0x00008660


	//   ....[32]....
        /*0344*/ 	.word	0x00008670


	//   ....[33]....
        /*0348*/ 	.word	0x00008680


	//   ....[34]....
        /*034c*/ 	.word	0x00008690


	//   ....[35]....
        /*0350*/ 	.word	0x000086f0


	//   ....[36]....
        /*0354*/ 	.word	0x00008730


	//   ....[37]....
        /*0358*/ 	.word	0x00008790


	//   ....[38]....
        /*035c*/ 	.word	0x000087a0


	//   ....[39]....
        /*0360*/ 	.word	0x00008860


	//   ....[40]....
        /*0364*/ 	.word	0x00008e90


	//   ....[41]....
        /*0368*/ 	.word	0x00008ed0


	//   ....[42]....
        /*036c*/ 	.word	0x00008f00


	//   ....[43]....
        /*0370*/ 	.word	0x00008f10


	//   ....[44]....
        /*0374*/ 	.word	0x00008f20


	//   ....[45]....
        /*0378*/ 	.word	0x00008fa0


	//   ....[46]....
        /*037c*/ 	.word	0x00008fe0


	//   ....[47]....
        /*0380*/ 	.word	0x00009030


	//   ....[48]....
        /*0384*/ 	.word	0x00009060


	//   ....[49]....
        /*0388*/ 	.word	0x000090c0


	//   ....[50]....
        /*038c*/ 	.word	0x00009100


	//   ....[51]....
        /*0390*/ 	.word	0x00009150


	//   ....[52]....
        /*0394*/ 	.word	0x00009180


	//   ....[53]....
        /*0398*/ 	.word	0x000091d0


	//   ....[54]....
        /*039c*/ 	.word	0x00009210


	//   ....[55]....
        /*03a0*/ 	.word	0x00009260


	//   ....[56]....
        /*03a4*/ 	.word	0x000099b0


	//   ....[57]....
        /*03a8*/ 	.word	0x000099d0


	//   ....[58]....
        /*03ac*/ 	.word	0x000099e0


	//   ....[59]....
        /*03b0*/ 	.word	0x000099f0


	//   ....[60]....
        /*03b4*/ 	.word	0x00009a00


	//   ....[61]....
        /*03b8*/ 	.word	0x00009a20


	//   ....[62]....
        /*03bc*/ 	.word	0x00009a80


	//   ....[63]....
        /*03c0*/ 	.word	0x00009ab0


	//   ....[64]....
        /*03c4*/ 	.word	0x00009b20


	//   ....[65]....
        /*03c8*/ 	.word	0x00009b50


	//   ....[66]....
        /*03cc*/ 	.word	0x00009b60


	//   ....[67]....
        /*03d0*/ 	.word	0x00009b70


	//   ....[68]....
        /*03d4*/ 	.word	0x00009e20


	//   ....[69]....
        /*03d8*/ 	.word	0x00009e40


	//   ....[70]....
        /*03dc*/ 	.word	0x00009e50


	//   ....[71]....
        /*03e0*/ 	.word	0x00009e70


	//   ....[72]....
        /*03e4*/ 	.word	0x00009ef0


	//   ....[73]....
        /*03e8*/ 	.word	0x00009f20


	//   ....[74]....
        /*03ec*/ 	.word	0x00009f70


	//   ....[75]....
        /*03f0*/ 	.word	0x00009fa0


	//   ....[76]....
        /*03f4*/ 	.word	0x00009ff0


	//   ....[77]....
        /*03f8*/ 	.word	0x0000a020


	//   ....[78]....
        /*03fc*/ 	.word	0x0000a070


	//   ....[79]....
        /*0400*/ 	.word	0x0000a0a0


	//   ....[80]....
        /*0404*/ 	.word	0x0000a500


	//   ....[81]....
        /*0408*/ 	.word	0x0000a530


	//   ....[82]....
        /*040c*/ 	.word	0x0000a560


	//   ....[83]....
        /*0410*/ 	.word	0x0000a590


	//   ....[84]....
        /*0414*/ 	.word	0x0000a5c0


	//   ....[85]....
        /*0418*/ 	.word	0x0000a5d0


	//   ....[86]....
        /*041c*/ 	.word	0x0000a5e0


	//   ....[87]....
        /*0420*/ 	.word	0x0000a600


	//   ....[88]....
        /*0424*/ 	.word	0x0000a630


	//   ....[89]....
        /*0428*/ 	.word	0x0000a660


	//   ....[90]....
        /*042c*/ 	.word	0x0000a670


	//   ....[91]....
        /*0430*/ 	.word	0x0000a6a0


	//   ....[92]....
        /*0434*/ 	.word	0x0000aa90


	//   ....[93]....
        /*0438*/ 	.word	0x0000af30


	//   ....[94]....
        /*043c*/ 	.word	0x0000b020


	//   ....[95]....
        /*0440*/ 	.word	0x0000b0c0


	//   ....[96]....
        /*0444*/ 	.word	0x0000b120


	//   ....[97]....
        /*0448*/ 	.word	0x0000b1f0


	//   ....[98]....
        /*044c*/ 	.word	0x0000b260


	//   ....[99]....
        /*0450*/ 	.word	0x0000b330


	//   ....[100]....
        /*0454*/ 	.word	0x0000b3b0


	//   ....[101]....
        /*0458*/ 	.word	0x0000b480


	//   ....[102]....
        /*045c*/ 	.word	0x0000b500


	//   ....[103]....
        /*0460*/ 	.word	0x0000b5e0


	//   ....[104]....
        /*0464*/ 	.word	0x0000b660


	//   ....[105]....
        /*0468*/ 	.word	0x0000b720


	//   ....[106]....
        /*046c*/ 	.word	0x0000b7b0


	//   ....[107]....
        /*0470*/ 	.word	0x0000b810


	//   ....[108]....
        /*0474*/ 	.word	0x0000b8b0


	//   ....[109]....
        /*0478*/ 	.word	0x0000b980


	//   ....[110]....
        /*047c*/ 	.word	0x0000ba00


	//   ....[111]....
        /*0480*/ 	.word	0x0000bad0


	//   ....[112]....
        /*0484*/ 	.word	0x0000bb50


	//   ....[113]....
        /*0488*/ 	.word	0x0000bc20


	//   ....[114]....
        /*048c*/ 	.word	0x0000bca0


	//   ....[115]....
        /*0490*/ 	.word	0x0000bd70


	//   ....[116]....
        /*0494*/ 	.word	0x0000bdf0


	//   ....[117]....
        /*0498*/ 	.word	0x0000bec0


	//   ....[118]....
        /*049c*/ 	.word	0x0000bf40


	//   ....[119]....
        /*04a0*/ 	.word	0x0000c010


	//   ....[120]....
        /*04a4*/ 	.word	0x0000c080


	//   ....[121]....
        /*04a8*/ 	.word	0x0000c140


	//   ....[122]....
        /*04ac*/ 	.word	0x0000c280


	//   ....[123]....
        /*04b0*/ 	.word	0x0000c320


	//   ....[124]....
        /*04b4*/ 	.word	0x0000c380


	//   ....[125]....
        /*04b8*/ 	.word	0x0000c440


	//   ....[126]....
        /*04bc*/ 	.word	0x0000c4a0


	//   ....[127]....
        /*04c0*/ 	.word	0x0000c560


	//   ....[128]....
        /*04c4*/ 	.word	0x0000c5e0


	//   ....[129]....
        /*04c8*/ 	.word	0x0000c690


	//   ....[130]....
        /*04cc*/ 	.word	0x0000c6f0


	//   ....[131]....
        /*04d0*/ 	.word	0x0000c7b0


	//   ....[132]....
        /*04d4*/ 	.word	0x0000c830


	//   ....[133]....
        /*04d8*/ 	.word	0x0000c8e0


	//   ....[134]....
        /*04dc*/ 	.word	0x0000c9c0


	//   ....[135]....
        /*04e0*/ 	.word	0x0000ca60


	//   ....[136]....
        /*04e4*/ 	.word	0x0000cac0


	//   ....[137]....
        /*04e8*/ 	.word	0x0000cb90


	//   ....[138]....
        /*04ec*/ 	.word	0x0000cc30


	//   ....[139]....
        /*04f0*/ 	.word	0x0000ccf0


	//   ....[140]....
        /*04f4*/ 	.word	0x0000cd90


	//   ....[141]....
        /*04f8*/ 	.word	0x0000ce50


	//   ....[142]....
        /*04fc*/ 	.word	0x0000cef0


	//   ....[143]....
        /*0500*/ 	.word	0x0000cfb0


	//   ....[144]....
        /*0504*/ 	.word	0x0000d050


	//   ....[145]....
        /*0508*/ 	.word	0x0000d110


	//   ....[146]....
        /*050c*/ 	.word	0x0000d230


	//   ....[147]....
        /*0510*/ 	.word	0x0000d2f0


	//   ....[148]....
        /*0514*/ 	.word	0x0000d380


	//   ....[149]....
        /*0518*/ 	.word	0x0000d450


	//   ....[150]....
        /*051c*/ 	.word	0x0000d4c0


	//   ....[151]....
        /*0520*/ 	.word	0x0000d590


	//   ....[152]....
        /*0524*/ 	.word	0x0000d610


	//   ....[153]....
        /*0528*/ 	.word	0x0000d6f0


	//   ....[154]....
        /*052c*/ 	.word	0x0000d760


	//   ....[155]....
        /*0530*/ 	.word	0x0000d840


	//   ....[156]....
        /*0534*/ 	.word	0x0000d8b0


	//   ....[157]....
        /*0538*/ 	.word	0x0000d970


	//   ....[158]....
        /*053c*/ 	.word	0x0000da80


	//----- nvinfo : EIATTR_REG_RECONFIG
	.align		4
.L_326:
        /*0540*/ 	.byte	0x01, 0x54
	.zero		2


	//----- nvinfo : EIATTR_SYSCALL_OFFSETS
	.align		4
        /*0544*/ 	.byte	0x04, 0x46
        /*0546*/ 	.short	(.L_328 - .L_327)


	//   ....[0]....
.L_327:
        /*0548*/ 	.word	0x00001120


	//   ....[1]....
        /*054c*/ 	.word	0x00007b40


	//   ....[2]....
        /*0550*/ 	.word	0x00007c80


	//   ....[3]....
        /*0554*/ 	.word	0x00007d70


	//   ....[4]....
        /*0558*/ 	.word	0x00008c00


	//----- nvinfo : EIATTR_MBARRIER_INSTR_OFFSETS
	.align		4
.L_328:
        /*055c*/ 	.byte	0x04, 0x39
        /*055e*/ 	.short	(.L_330 - .L_329)


	//   ....[0]....
.L_329:
        /*0560*/ 	.word	0x00000170
        /*0564*/ 	.word	0x000000ff
        /*0568*/ 	.word	0x0002a800
        /*056c*/ 	.short	0x0100
        /*056e*/ 	.byte	0x08
	.zero		1


	//   ....[1]....
        /*0570*/ 	.word	0x00000180
        /*0574*/ 	.word	0x000000ff
        /*0578*/ 	.word	0x0002a820
        /*057c*/ 	.short	0x0100
        /*057e*/ 	.byte	0x08
	.zero		1


	//   ....[2]....
        /*0580*/ 	.word	0x00000270
        /*0584*/ 	.word	0x000000ff
        /*0588*/ 	.word	0x0002a830
        /*058c*/ 	.short	0x0100
        /*058e*/ 	.byte	0x08
	.zero		1


	//   ....[3]....
        /*0590*/ 	.word	0x00000280
        /*0594*/ 	.word	0x000000ff
        /*0598*/ 	.word	0x0002a840
        /*059c*/ 	.short	0x0100
        /*059e*/ 	.byte	0x08
	.zero		1


	//   ....[4]....
        /*05a0*/ 	.word	0x00000290
        /*05a4*/ 	.word	0x000000ff
        /*05a8*/ 	.word	0x0002a838
        /*05ac*/ 	.short	0x0100
        /*05ae*/ 	.byte	0x08
	.zero		1


	//   ....[5]....
        /*05b0*/ 	.word	0x000002a0
        /*05b4*/ 	.word	0x000000ff
        /*05b8*/ 	.word	0x0002a848
        /*05bc*/ 	.short	0x0100
        /*05be*/ 	.byte	0x08
	.zero		1


	//   ....[6]....
        /*05c0*/ 	.word	0x000003d0
        /*05c4*/ 	.word	0x000000ff
        /*05c8*/ 	.word	0x0002a850
        /*05cc*/ 	.short	0x0100
        /*05ce*/ 	.byte	0x08
	.zero		1


	//   ....[7]....
        /*05d0*/ 	.word	0x000003e0
        /*05d4*/ 	.word	0x000000ff
        /*05d8*/ 	.word	0x0002a860
        /*05dc*/ 	.short	0x0100
        /*05de*/ 	.byte	0x08
	.zero		1


	//   ....[8]....
        /*05e0*/ 	.word	0x000003f0
        /*05e4*/ 	.word	0x000000ff
        /*05e8*/ 	.word	0x0002a858
        /*05ec*/ 	.short	0x0100
        /*05ee*/ 	.byte	0x08
	.zero		1


	//   ....[9]....
        /*05f0*/ 	.word	0x00000400
        /*05f4*/ 	.word	0x000000ff
        /*05f8*/ 	.word	0x0002a868
        /*05fc*/ 	.short	0x0100
        /*05fe*/ 	.byte	0x08
	.zero		1


	//   ....[10]....
        /*0600*/ 	.word	0x000004f0
        /*0604*/ 	.word	0x000000ff
        /*0608*/ 	.word	0x0002a870
        /*060c*/ 	.short	0x0100
        /*060e*/ 	.byte	0x06
	.zero		1


	//   ....[11]....
        /*0610*/ 	.word	0x00000500
        /*0614*/ 	.word	0x000000ff
        /*0618*/ 	.word	0x0002a880
        /*061c*/ 	.short	0x0100
        /*061e*/ 	.byte	0x06
	.zero		1


	//   ....[12]....
        /*0620*/ 	.word	0x00000510
        /*0624*/ 	.word	0x000000ff
        /*0628*/ 	.word	0x0002a878
        /*062c*/ 	.short	0x0100
        /*062e*/ 	.byte	0x06
	.zero		1


	//   ....[13]....
        /*0630*/ 	.word	0x00000520
        /*0634*/ 	.word	0x000000ff
        /*0638*/ 	.word	0x0002a888
        /*063c*/ 	.short	0x0100
        /*063e*/ 	.byte	0x06
	.zero		1


	//   ....[14]....
        /*0640*/ 	.word	0x00000650
        /*0644*/ 	.word	0x000000ff
        /*0648*/ 	.word	0x0002a890
        /*064c*/ 	.short	0x0100
        /*064e*/ 	.byte	0x08
	.zero		1


	//   ....[15]....
        /*0650*/ 	.word	0x00000660
        /*0654*/ 	.word	0x000000ff
        /*0658*/ 	.word	0x0002a8a0
        /*065c*/ 	.short	0x0100
        /*065e*/ 	.byte	0x08
	.zero		1


	//   ....[16]....
        /*0660*/ 	.word	0x00000670
        /*0664*/ 	.word	0x000000ff
        /*0668*/ 	.word	0x0002a898
        /*066c*/ 	.short	0x0100
        /*066e*/ 	.byte	0x08
	.zero		1


	//   ....[17]....
        /*0670*/ 	.word	0x00000680
        /*0674*/ 	.word	0x000000ff
        /*0678*/ 	.word	0x0002a8a8
        /*067c*/ 	.short	0x0100
        /*067e*/ 	.byte	0x08
	.zero		1


	//   ....[18]....
        /*0680*/ 	.word	0x000007c0
        /*0684*/ 	.word	0x000000ff
        /*0688*/ 	.word	0x0002a8b0
        /*068c*/ 	.short	0x0100
        /*068e*/ 	.byte	0x08
	.zero		1


	//   ....[19]....
        /*0690*/ 	.word	0x000007d0
        /*0694*/ 	.word	0x000000ff
        /*0698*/ 	.word	0x0002a8c0
        /*069c*/ 	.short	0x0100
        /*069e*/ 	.byte	0x08
	.zero		1


	//   ....[20]....
        /*06a0*/ 	.word	0x000007e0
        /*06a4*/ 	.word	0x000000ff
        /*06a8*/ 	.word	0x0002a8b8
        /*06ac*/ 	.short	0x0100
        /*06ae*/ 	.byte	0x08
	.zero		1


	//   ....[21]....
        /*06b0*/ 	.word	0x000007f0
        /*06b4*/ 	.word	0x000000ff
        /*06b8*/ 	.word	0x0002a8c8
        /*06bc*/ 	.short	0x0100
        /*06be*/ 	.byte	0x08
	.zero		1


	//   ....[22]....
        /*06c0*/ 	.word	0x00001140
        /*06c4*/ 	.word	0x000000ff
        /*06c8*/ 	.word	0x0002a800
        /*06cc*/ 	.short	0x010a
        /*06ce*/ 	.byte	0x25
	.zero		1


	//   ....[23]....
        /*06d0*/ 	.word	0x000011b0
        /*06d4*/ 	.word	0x000000ff
        /*06d8*/ 	.word	0x0002a830
        /*06dc*/ 	.short	0x010a
        /*06de*/ 	.byte	0x25
	.zero		1


	//   ....[24]....
        /*06e0*/ 	.word	0x00001210
        /*06e4*/ 	.word	0x000000ff
        /*06e8*/ 	.word	0x0002a830
        /*06ec*/ 	.short	0x010a
        /*06ee*/ 	.byte	0x25
	.zero		1


	//   ....[25]....
        /*06f0*/ 	.word	0x00002000
        /*06f4*/ 	.word	0x000000ff
        /*06f8*/ 	.word	0x00000000
        /*06fc*/ 	.short	0x0101
        /*06fe*/ 	.byte	0x04
	.zero		1


	//   ....[26]....
        /*0700*/ 	.word	0x00003320
        /*0704*/ 	.word	0x000000ff
        /*0708*/ 	.word	0x0002a830
        /*070c*/ 	.short	0x010a
        /*070e*/ 	.byte	0x3b
	.zero		1


	//   ....[27]....
        /*0710*/ 	.word	0x00003360
        /*0714*/ 	.word	0x000000ff
        /*0718*/ 	.word	0x0002a830
        /*071c*/ 	.short	0x010a
        /*071e*/ 	.byte	0x3b
	.zero		1


	//   ....[28]....
        /*0720*/ 	.word	0x00003bb0
        /*0724*/ 	.word	0x000000ff
        /*0728*/ 	.word	0x0002a850
        /*072c*/ 	.short	0x010a
        /*072e*/ 	.byte	0x05
	.zero		1


	//   ....[29]....
        /*0730*/ 	.word	0x00003bf0
        /*0734*/ 	.word	0x000000ff
        /*0738*/ 	.word	0x0002a850
        /*073c*/ 	.short	0x010a
        /*073e*/ 	.byte	0x05
	.zero		1


	//   ....[30]....
        /*0740*/ 	.word	0x00003f50
        /*0744*/ 	.word	0x000000ff
        /*0748*/ 	.word	0x00000000
        /*074c*/ 	.short	0x0101
        /*074e*/ 	.byte	0x3b
	.zero		1


	//   ....[31]....
        /*0750*/ 	.word	0x00004cc0
        /*0754*/ 	.word	0x000000ff
        /*0758*/ 	.word	0x00000000
        /*075c*/ 	.short	0x0101
        /*075e*/ 	.byte	0x04
	.zero		1


	//   ....[32]....
        /*0760*/ 	.word	0x00005290
        /*0764*/ 	.word	0x000000ff
        /*0768*/ 	.word	0x0002a850
        /*076c*/ 	.short	0x010a
        /*076e*/ 	.byte	0x05
	.zero		1


	//   ....[33]....
        /*0770*/ 	.word	0x000052d0
        /*0774*/ 	.word	0x000000ff
        /*0778*/ 	.word	0x0002a850
        /*077c*/ 	.short	0x010a
        /*077e*/ 	.byte	0x05
	.zero		1


	//   ....[34]....
        /*0780*/ 	.word	0x000057b0
        /*0784*/ 	.word	0x000000ff
        /*0788*/ 	.word	0x00000000
        /*078c*/ 	.short	0x0101
        /*078e*/ 	.byte	0x04
	.zero		1


	//   ....[35]....
        /*0790*/ 	.word	0x00006390
        /*0794*/ 	.word	0x000000ff
        /*0798*/ 	.word	0x00000000
        /*079c*/ 	.short	0x0101
        /*079e*/ 	.byte	0x04
	.zero		1


	//   ....[36]....
        /*07a0*/ 	.word	0x000083e0
        /*07a4*/ 	.word	0x000000ff
        /*07a8*/ 	.word	0x0002a840
        /*07ac*/ 	.short	0x010a
        /*07ae*/ 	.byte	0x2d
	.zero		1


	//   ....[37]....
        /*07b0*/ 	.word	0x000089c0
        /*07b4*/ 	.word	0x000000ff
        /*07b8*/ 	.word	0x0002a830
        /*07bc*/ 	.short	0x0107
        /*07be*/ 	.byte	0x2d
	.zero		1


	//   ....[38]....
        /*07c0*/ 	.word	0x00008a30
        /*07c4*/ 	.word	0x000000ff
        /*07c8*/ 	.word	0x0002a830
        /*07cc*/ 	.short	0x0101
        /*07ce*/ 	.byte	0x2d
	.zero		1


	//   ....[39]....
        /*07d0*/ 	.word	0x000093b0
        /*07d4*/ 	.word	0x000000ff
        /*07d8*/ 	.word	0x0002a800
        /*07dc*/ 	.short	0x0107
        /*07de*/ 	.byte	0x2d
	.zero		1


	//   ....[40]....
        /*07e0*/ 	.word	0x00009410
        /*07e4*/ 	.word	0x000000ff
        /*07e8*/ 	.word	0x0002a800
        /*07ec*/ 	.short	0x0101
        /*07ee*/ 	.byte	0x2d
	.zero		1


	//   ....[41]....
        /*07f0*/ 	.word	0x00009420
        /*07f4*/ 	.word	0x000000ff
        /*07f8*/ 	.word	0x0002a820
        /*07fc*/ 	.short	0x010a
        /*07fe*/ 	.byte	0x2d
	.zero		1


	//   ....[42]....
        /*0800*/ 	.word	0x00009790
        /*0804*/ 	.word	0x00000008
        /*0808*/ 	.word	0x0002a840
        /*080c*/ 	.short	0x010a
        /*080e*/ 	.byte	0x3f
	.zero		1


	//   ....[43]....
        /*0810*/ 	.word	0x00009ca0
        /*0814*/ 	.word	0x00000008
        /*0818*/ 	.word	0x0002a830
        /*081c*/ 	.short	0x0107
        /*081e*/ 	.byte	0x3f
	.zero		1


	//   ....[44]....
        /*0820*/ 	.word	0x00009d50
        /*0824*/ 	.word	0x00000008
        /*0828*/ 	.word	0x0002a830
        /*082c*/ 	.short	0x0101
        /*082e*/ 	.byte	0x3f
	.zero		1


	//   ....[45]....
        /*0830*/ 	.word	0x00009db0
        /*0834*/ 	.word	0x00000004
        /*0838*/ 	.word	0x0002a860
        /*083c*/ 	.short	0x010a
        /*083e*/ 	.byte	0x3f
	.zero		1


	//   ....[46]....
        /*0840*/ 	.word	0x0000a1b0
        /*0844*/ 	.word	0x00000004
        /*0848*/ 	.word	0x0002a850
        /*084c*/ 	.short	0x0107
        /*084e*/ 	.byte	0x3f
	.zero		1


	//   ....[47]....
        /*0850*/ 	.word	0x0000a310
        /*0854*/ 	.word	0x00000004
        /*0858*/ 	.word	0x0002a850
        /*085c*/ 	.short	0x0101
        /*085e*/ 	.byte	0x3f
	.zero		1


	//   ....[48]....
        /*0860*/ 	.word	0x0000a490
        /*0864*/ 	.word	0x00000000
        /*0868*/ 	.word	0x0002a860
        /*086c*/ 	.short	0x010a
        /*086e*/ 	.byte	0x3f
	.zero		1


	//   ....[49]....
        /*0870*/ 	.word	0x0000a8d0
        /*0874*/ 	.word	0x00000000
        /*0878*/ 	.word	0x0002a850
        /*087c*/ 	.short	0x0107
        /*087e*/ 	.byte	0x3f
	.zero		1


	//   ....[50]....
        /*0880*/ 	.word	0x0000a990
        /*0884*/ 	.word	0x00000000
        /*0888*/ 	.word	0x0002a850
        /*088c*/ 	.short	0x0101
        /*088e*/ 	.byte	0x3f
	.zero		1


	//   ....[51]....
        /*0890*/ 	.word	0x0000aa20
        /*0894*/ 	.word	0x00000007
        /*0898*/ 	.word	0x0002a820
        /*089c*/ 	.short	0x010a
        /*089e*/ 	.byte	0x3f
	.zero		1


	//   ....[52]....
        /*08a0*/ 	.word	0x0000ab80
        /*08a4*/ 	.word	0x00000005
        /*08a8*/ 	.word	0x0002a840
        /*08ac*/ 	.short	0x010a
        /*08ae*/ 	.byte	0x3f
	.zero		1


	//   ....[53]....
        /*08b0*/ 	.word	0x0000ac20
        /*08b4*/ 	.word	0x00000003
        /*08b8*/ 	.word	0x0002a840
        /*08bc*/ 	.short	0x010a
        /*08be*/ 	.byte	0x3f
	.zero		1


	//   ....[54]....
        /*08c0*/ 	.word	0x0000ac60
        /*08c4*/ 	.word	0x00000005
        /*08c8*/ 	.word	0x0002a860
        /*08cc*/ 	.short	0x010a
        /*08ce*/ 	.byte	0x3f
	.zero		1


	//   ....[55]....
        /*08d0*/ 	.word	0x0000aca0
        /*08d4*/ 	.word	0x00000003
        /*08d8*/ 	.word	0x0002a860
        /*08dc*/ 	.short	0x010a
        /*08de*/ 	.byte	0x3f
	.zero		1


	//   ....[56]....
        /*08e0*/ 	.word	0x0000ad10
        /*08e4*/ 	.word	0x00000000
        /*08e8*/ 	.word	0x0002a800
        /*08ec*/ 	.short	0x010a
        /*08ee*/ 	.byte	0x3f
	.zero		1


	//   ....[57]....
        /*08f0*/ 	.word	0x0000ad70
        /*08f4*/ 	.word	0x00000004
        /*08f8*/ 	.word	0x0002a830
        /*08fc*/ 	.short	0x010a
        /*08fe*/ 	.byte	0x3f
	.zero		1


	//   ....[58]....
        /*0900*/ 	.word	0x0000add0
        /*0904*/ 	.word	0x00000004
        /*0908*/ 	.word	0x0002a830
        /*090c*/ 	.short	0x010a
        /*090e*/ 	.byte	0x3f
	.zero		1


	//   ....[59]....
        /*0910*/ 	.word	0x0000ae30
        /*0914*/ 	.word	0x00000004
        /*0918*/ 	.word	0x0002a850
        /*091c*/ 	.short	0x010a
        /*091e*/ 	.byte	0x3f
	.zero		1


	//   ....[60]....
        /*0920*/ 	.word	0x0000ae90
        /*0924*/ 	.word	0x00000006
        /*0928*/ 	.word	0x0002a850
        /*092c*/ 	.short	0x010a
        /*092e*/ 	.byte	0x3f
	.zero		1


	//   ....[61]....
        /*0930*/ 	.word	0x0000af70
        /*0934*/ 	.word	0x00000003
        /*0938*/ 	.word	0x0002a840
        /*093c*/ 	.short	0x010a
        /*093e*/ 	.byte	0x3f
	.zero		1


	//   ....[62]....
        /*0940*/ 	.word	0x0000c180
        /*0944*/ 	.word	0x00000003
        /*0948*/ 	.word	0x0002a820
        /*094c*/ 	.short	0x010a
        /*094e*/ 	.byte	0x3f
	.zero		1


	//   ....[63]....
        /*0950*/ 	.word	0x0000c1d0
        /*0954*/ 	.word	0x00000008
        /*0958*/ 	.word	0x0002a840
        /*095c*/ 	.short	0x010a
        /*095e*/ 	.byte	0x3f
	.zero		1


	//   ....[64]....
        /*0960*/ 	.word	0x0000c910
        /*0964*/ 	.word	0x00000004
        /*0968*/ 	.word	0x0002a860
        /*096c*/ 	.short	0x010a
        /*096e*/ 	.byte	0x3f
	.zero		1


	//   ....[65]....
        /*0970*/ 	.word	0x0000d180
        /*0974*/ 	.word	0x00000000
        /*0978*/ 	.word	0x0002a860
        /*097c*/ 	.short	0x010a
        /*097e*/ 	.byte	0x3f
	.zero		1


	//   ....[66]....
        /*0980*/ 	.word	0x0000d9a0
        /*0984*/ 	.word	0x00000007
        /*0988*/ 	.word	0x0002a820
        /*098c*/ 	.short	0x010a
        /*098e*/ 	.byte	0x3f
	.zero		1


	//   ....[67]....
        /*0990*/ 	.word	0x0000db40
        /*0994*/ 	.word	0x00000005
        /*0998*/ 	.word	0x0002a840
        /*099c*/ 	.short	0x010a
        /*099e*/ 	.byte	0x3f
	.zero		1


	//   ....[68]....
        /*09a0*/ 	.word	0x0000db90
        /*09a4*/ 	.word	0x00000003
        /*09a8*/ 	.word	0x0002a840
        /*09ac*/ 	.short	0x010a
        /*09ae*/ 	.byte	0x3f
	.zero		1


	//   ....[69]....
        /*09b0*/ 	.word	0x0000dbe0
        /*09b4*/ 	.word	0x00000005
        /*09b8*/ 	.word	0x0002a860
        /*09bc*/ 	.short	0x010a
        /*09be*/ 	.byte	0x3f
	.zero		1


	//----- nvinfo : EIATTR_NUM_MBARRIERS
	.align		4
.L_330:
        /*09c0*/ 	.byte	0x03, 0x38
        /*09c2*/ 	.short	0x0016


	//----- nvinfo : EIATTR_EXIT_INSTR_OFFSETS
	.align		4
        /*09c4*/ 	.byte	0x04, 0x1c
        /*09c6*/ 	.short	(.L_332 - .L_331)


	//   ....[0]....
.L_331:
        /*09c8*/ 	.word	0x0000acf0


	//----- nvinfo : EIATTR_MAX_THREADS
	.align		4
.L_332:
        /*09cc*/ 	.byte	0x04, 0x05
        /*09ce*/ 	.short	(.L_334 - .L_333)
.L_333:
        /*09d0*/ 	.word	0x00000180
        /*09d4*/ 	.word	0x00000001
        /*09d8*/ 	.word	0x00000001


	//----- nvinfo : EIATTR_CRS_STACK_SIZE
	.align		4
.L_334:
        /*09dc*/ 	.byte	0x04, 0x1e
        /*09de*/ 	.short	(.L_336 - .L_335)
.L_335:
        /*09e0*/ 	.word	0x00000000


	//----- nvinfo : EIATTR_CBANK_PARAM_SIZE
	.align		4
.L_336:
        /*09e4*/ 	.byte	0x03, 0x19
        /*09e6*/ 	.short	0x0a70


	//----- nvinfo : EIATTR_PARAM_CBANK
	.align		4
        /*09e8*/ 	.byte	0x04, 0x0a
        /*09ea*/ 	.short	(.L_338 - .L_337)
	.align		4
.L_337:
        /*09ec*/ 	.word	index@(.nv.constant0._ZN7cutlass13device_kernelIN5flash11enable_sm90INS1_16FlashAttnFwdSm90INS1_25CollectiveMainloopFwdSm90ILi2EN4cute5tupleIJNS5_1CILi1EEES8_S8_EEENS6_IJNS7_ILi128EEENS7_ILi96EEENS7_ILi192EEEEEELi128ENS_10bfloat16_tEfNS_4arch4Sm90ELb0ELb0ELb0ELb0ELb1ELb0ELb0ELb1ELb1ELb1ELb1ELb0EEENS1_21CollectiveEpilogueFwdINS6_IJSA_SA_SB_EEES9_SE_SG_Li256ELb0ELb1ELb1ELb0EEENS1_19SingleTileSchedulerILb0ELb1ELb1ELi128EEEEEEEEEvNT_6ParamsE)
        /*09f0*/ 	.short	0x0210
        /*09f2*/ 	.short	0x0a70


	//----- nvinfo : EIATTR_SW_WAR
	.align		4
.L_338:
        /*09f4*/ 	.byte	0x04, 0x36
        /*09f6*/ 	.short	(.L_340 - .L_339)
.L_339:
        /*09f8*/ 	.word	0x00000008
.L_340:


//--------------------- .nv.info._ZN7cutlass13device_kernelIN5flash11enable_sm90INS1_16FlashAttnFwdSm90INS1_25CollectiveMainloopFwdSm90ILi2EN4cute5tupleIJNS5_1CILi1EEES8_S8_EEENS6_IJNS7_ILi128EEENS7_ILi96EEENS7_ILi192EEEEEELi128ENS_10bfloat16_tEfNS_4arch4Sm90ELb0ELb0ELb0ELb1ELb1ELb0ELb0ELb1ELb1ELb1ELb1ELb0EEENS1_21CollectiveEpilogueFwdINS6_IJSA_SA_SB_EEES9_SE_SG_Li256ELb1ELb1ELb1ELb0EEENS1_36VarlenDynamicPersistentTileSchedulerILi128ELi96ELi256ELi128ELb1ELb1ELb1ELb0ELb1ELb1EEEEEEEEEvNT_6ParamsE --------------------------
	.section	.nv.info._ZN7cutlass13device_kernelIN5flash11enable_sm90INS1_16FlashAttnFwdSm90INS1_25CollectiveMainloopFwdSm90ILi2EN4cute5tupleIJNS5_1CILi1EEES8_S8_EEENS6_IJNS7_ILi128EEENS7_ILi96EEENS7_ILi192EEEEEELi128ENS_10bfloat16_tEfNS_4arch4Sm90ELb0ELb0ELb0ELb1ELb1ELb0ELb0ELb1ELb1ELb1ELb1ELb0EEENS1_21CollectiveEpilogueFwdINS6_IJSA_SA_SB_EEES9_SE_SG_Li256ELb1ELb1ELb1ELb0EEENS1_36VarlenDynamicPersistentTileSchedulerILi128ELi96ELi256ELi128ELb1ELb1ELb1ELb0ELb1ELb1EEEEEEEEEvNT_6ParamsE,"",@"SHT_CUDA_INFO"
	.sectionflags	@""
	.align	4


	//----- nvinfo : EIATTR_CUDA_API_VERSION
	.align		4
        /*0000*/ 	.byte	0x04, 0x37
        /*0002*/ 	.short	(.L_342 - .L_341)
.L_341:
        /*0004*/ 	.word	0x00000082


	//----- nvinfo : EIATTR_KPARAM_INFO
	.align		4
.L_342:
        /*0008*/ 	.byte	0x04, 0x17
        /*000a*/ 	.short	(.L_344 - .L_343)
.L_343:
        /*000c*/ 	.word	0x00000000
        /*0010*/ 	.short	0x0000
        /*0012*/ 	.short	0x0070
        /*0014*/ 	.byte	0x00, 0xf0, 0x01, 0x2a


	//----- nvinfo : EIATTR_SPARSE_MMA_MASK
	.align		4
.L_344:
        /*0018*/ 	.byte	0x03, 0x50
        /*001a*/ 	.short	0x0000


	//----- nvinfo : EIATTR_MAXREG_COUNT
	.align		4
        /*001c*/ 	.byte	0x03, 0x1b
        /*001e*/ 	.short	0x00a8


	//----- nvinfo : EIATTR_NUM_BARRIERS
	.align		4
        /*0020*/ 	.byte	0x02, 0x4c
        /*0022*/ 	.byte	0x09
	.zero		1


	//----- nvinfo : EIATTR_EXTERNS
	.align		4
        /*0024*/ 	.byte	0x04, 0x0f
        /*0026*/ 	.short	(.L_346 - .L_345)


	//   ....[0]....
	.align		4
.L_345:
        /*0028*/ 	.word	index@(__assertfail)


	//----- nvinfo : EIATTR_ANNOTATIONS
	.align		4
.L_346:
        /*002c*/ 	.byte	0x04, 0x55
        /*002e*/ 	.short	(.L_348 - .L_347)


	//   ....[0]....
.L_347:
        /*0030*/ 	.word	0x00000001
        /*0034*/ 	.byte	0xa0, 0x08, 0x00, 0x00, 0x01, 0x00, 0x00, 0x00, 0xa0, 0x09, 0x00, 0x00, 0x01, 0x00, 0x00, 0x00
        /* <DEDUP_REMOVED lines=10> */
        /*00e4*/ 	.byte	0xa0, 0xee, 0x00, 0x00


	//----- nvinfo : EIATTR_MERCURY_ISA_VERSION
	.align		4
.L_348:
        /*00e8*/ 	.byte	0x03, 0x5f
        /*00ea*/ 	.short	0x0101


	//----- nvinfo : EIATTR_UNUSED_LOAD_BYTE_OFFSET
	.align		4
        /*00ec*/ 	.byte	0x04, 0x44
        /*00ee*/ 	.short	(.L_350 - .L_349)


	//   ....[0]....
.L_349:
        /*00f0*/ 	.word	0x00000950
        /*00f4*/ 	.word	0x0000fff0


	//   ....[1]....
        /*00f8*/ 	.word	0x00006680
        /*00fc*/ 	.word	0x0000fff0


	//----- nvinfo : EIATTR_INT_WARP_WIDE_INSTR_OFFSETS
	.align		4
.L_350:
        /*0100*/ 	.byte	0x04, 0x31
        /*0102*/ 	.short	(.L_352 - .L_351)


	//   ....[0]....
.L_351:
        /*0104*/ 	.word	0x000000c0


	//   ....[1]....
        /*0108*/ 	.word	0x000000d0


	//   ....[2]....
        /*010c*/ 	.word	0x00000170


	//   ....[3]....
        /*0110*/ 	.word	0x0000ab70


	//   ....[4]....
        /*0114*/ 	.word	0x0000ac00


	//   ....[5]....
        /*0118*/ 	.word	0x0000da20


	//   ....[6]....
        /*011c*/ 	.word	0x0000dab0


	//----- nvinfo : EIATTR_COOP_GROUP_MASK_REGIDS
	.align		4
.L_352:
        /*0120*/ 	.byte	0x04, 0x29
        /*0122*/ 	.short	(.L_354 - .L_353)


	//   ....[0]....
.L_353:
        /*0124*/ 	.word	0xffffffff


	//   ....[1]....
        /*0128*/ 	.word	0xffffffff


	//   ....[2]....
        /*012c*/ 	.word	0xffffffff


	//   ....[3]....
        /*0130*/ 	.word	0xffffffff


	//   ....[4]....
        /*0134*/ 	.word	0xffffffff


	//   ....[5]....
        /*0138*/ 	.word	0xffffffff


	//   ....[6]....
        /*013c*/ 	.word	0xffffffff


	//   ....[7]....
        /*0140*/ 	.word	0xffffffff


	//   ....[8]....
        /*0144*/ 	.word	0xffffffff


	//   ....[9]....
        /*0148*/ 	.word	0xffffffff


	//   ....[10]....
        /*014c*/ 	.word	0xffffffff


	//   ....[11]....
        /*0150*/ 	.word	0xffffffff


	//   ....[12]....
        /*0154*/ 	.word	0xffffffff


	//   ....[13]....
        /*0158*/ 	.word	0xffffffff


	//   ....[14]....
        /*015c*/ 	.word	0xffffffff


	//   ....[15]....
        /*0160*/ 	.word	0xffffffff


	//   ....[16]....
        /*0164*/ 	.word	0xffffffff


	//   ....[17]....
        /*0168*/ 	.word	0xffffffff


	//   ....[18]....
        /*016c*/ 	.word	0xffffffff


	//   ....[19]....
        /*0170*/ 	.word	0xffffffff


	//   ....[20]....
        /*0174*/ 	.word	0xffffffff


	//   ....[21]....
        /*0178*/ 	.word	0xffffffff


	//   ....[22]....
        /*017c*/ 	.word	0xffffffff


	//   ....[23]....
        /*0180*/ 	.word	0xffffffff


	//   ....[24]....
        /*0184*/ 	.word	0xffffffff


	//   ....[25]....
        /*0188*/ 	.word	0xffffffff


	//   ....[26]....
        /*018c*/ 	.word	0xffffffff


	//   ....[27]....
        /*0190*/ 	.word	0xffffffff


	//   ....[28]....
        /*0194*/ 	.word	0xffffffff


	//   ....[29]....
        /*0198*/ 	.word	0xffffffff


	//   ....[30]....
        /*019c*/ 	.word	0xffffffff


	//   ....[31]....
        /*01a0*/ 	.word	0xffffffff


	//   ....[32]....
        /*01a4*/ 	.word	0xffffffff


	//   ....[33]....
        /*01a8*/ 	.word	0xffffffff


	//   ....[34]....
        /*01ac*/ 	.word	0xffffffff


	//   ....[35]....
        /*01b0*/ 	.word	0xffffffff


	//   ....[36]....
        /*01b4*/ 	.word	0xffffffff


	//   ....[37]....
        /*01b8*/ 	.word	0xffffffff


	//   ....[38]....
        /*01bc*/ 	.word	0xffffffff


	//   ....[39]....
        /*01c0*/ 	.word	0xffffffff


	//   ....[40]....
        /*01c4*/ 	.word	0xffffffff


	//   ....[41]....
        /*01c8*/ 	.word	0xffffffff


	//   ....[42]....
        /*01cc*/ 	.word	0xffffffff


	//   ....[43]....
        /*01d0*/ 	.word	0xffffffff


	//   ....[44]....
        /*01d4*/ 	.word	0xffffffff


	//   ....[45]....
        /*01d8*/ 	.word	0xffffffff


	//   ....[46]....
        /*01dc*/ 	.word	0xffffffff


	//   ....[47]....
        /*01e0*/ 	.word	0xffffffff


	//   ....[48]....
        /*01e4*/ 	.word	0xffffffff


	//   ....[49]....
        /*01e8*/ 	.word	0xffffffff


	//   ....[50]....
        /*01ec*/ 	.word	0xffffffff


	//   ....[51]....
        /*01f0*/ 	.word	0xffffffff


	//   ....[52]....
        /*01f4*/ 	.word	0xffffffff


	//   ....[53]....
        /*01f8*/ 	.word	0xffffffff


	//   ....[54]....
        /*01fc*/ 	.word	0xffffffff


	//   ....[55]....
        /*0200*/ 	.word	0xffffffff


	//   ....[56]....
        /*0204*/ 	.word	0xffffffff


	//   ....[57]....
        /*0208*/ 	.word	0xffffffff


	//   ....[58]....
        /*020c*/ 	.word	0xffffffff


	//   ....[59]....
        /*0210*/ 	.word	0xffffffff


	//   ....[60]....
        /*0214*/ 	.word	0xffffffff


	//   ....[61]....
        /*0218*/ 	.word	0xffffffff


	//   ....[62]....
        /*021c*/ 	.word	0xffffffff


	//   ....[63]....
        /*0220*/ 	.word	0xffffffff


	//   ....[64]....
        /*0224*/ 	.word	0xffffffff


	//   ....[65]....
        /*0228*/ 	.word	0xffffffff


	//   ....[66]....
        /*022c*/ 	.word	0xffffffff


	//   ....[67]....
        /*0230*/ 	.word	0xffffffff


	//   ....[68]....
        /*0234*/ 	.word	0xffffffff


	//   ....[69]....
        /*0238*/ 	.word	0xffffffff


	//   ....[70]....
        /*023c*/ 	.word	0xffffffff


	//   ....[71]....
        /*0240*/ 	.word	0xffffffff


	//   ....[72]....
        /*0244*/ 	.word	0xffffffff


	//   ....[73]....
        /*0248*/ 	.word	0xffffffff


	//   ....[74]....
        /*024c*/ 	.word	0xffffffff


	//   ....[75]....
        /*0250*/ 	.word	0xffffffff


	//   ....[76]....
        /*0254*/ 	.word	0xffffffff


	//   ....[77]....
        /*0258*/ 	.word	0xffffffff


	//   ....[78]....
        /*025c*/ 	.word	0xffffffff


	//   ....[79]....
        /*0260*/ 	.word	0xffffffff


	//   ....[80]....
        /*0264*/ 	.word	0xffffffff


	//   ....[81]....
        /*0268*/ 	.word	0xffffffff


	//   ....[82]....
        /*026c*/ 	.word	0xffffffff


	//   ....[83]....
        /*0270*/ 	.word	0xffffffff


	//   ....[84]....
        /*0274*/ 	.word	0xffffffff


	//   ....[85]....
        /*0278*/ 	.word	0xffffffff


	//   ....[86]....
        /*027c*/ 	.word	0xffffffff


	//   ....[87]....
        /*0280*/ 	.word	0xffffffff


	//   ....[88]....
        /*0284*/ 	.word	0xffffffff


	//   ....[89]....
        /*0288*/ 	.word	0xffffffff


	//   ....[90]....
        /*028c*/ 	.word	0xffffffff


	//   ....[91]....
        /*0290*/ 	.word	0xffffffff


	//   ....[92]....
        /*0294*/ 	.word	0xffffffff


	//   ....[93]....
        /*0298*/ 	.word	0xffffffff


	//   ....[94]....
        /*029c*/ 	.word	0xffffffff


	//   ....[95]....
        /*02a0*/ 	.word	0xffffffff


	//   ....[96]....
        /*02a4*/ 	.word	0xffffffff


	//   ....[97]....
        /*02a8*/ 	.word	0xffffffff


	//   ....[98]....
        /*02ac*/ 	.word	0xffffffff


	//   ....[99]....
        /*02b0*/ 	.word	0xffffffff


	//   ....[100]....
        /*02b4*/ 	.word	0xffffffff


	//   ....[101]....
        /*02b8*/ 	.word	0xffffffff


	//   ....[102]....
        /*02bc*/ 	.word	0xffffffff


	//   ....[103]....
        /*02c0*/ 	.word	0xffffffff


	//   ....[104]....
        /*02c4*/ 	.word	0xffffffff


	//   ....[105]....
        /*02c8*/ 	.word	0xffffffff


	//   ....[106]....
        /*02cc*/ 	.word	0xffffffff


	//   ....[107]....
        /*02d0*/ 	.word	0xffffffff


	//   ....[108]....
        /*02d4*/ 	.word	0xffffffff


	//   ....[109]....
        /*02d8*/ 	.word	0xffffffff


	//   ....[110]....
        /*02dc*/ 	.word	0xffffffff


	//   ....[111]....
        /*02e0*/ 	.word	0xffffffff


	//   ....[112]....
        /*02e4*/ 	.word	0xffffffff


	//   ....[113]....
        /*02e8*/ 	.word	0xffffffff


	//   ....[114]....
        /*02ec*/ 	.word	0xffffffff


	//   ....[115]....
        /*02f0*/ 	.word	0xffffffff


	//   ....[116]....
        /*02f4*/ 	.word	0xffffffff


	//   ....[117]....
        /*02f8*/ 	.word	0xffffffff


	//   ....[118]....
        /*02fc*/ 	.word	0xffffffff


	//   ....[119]....
        /*0300*/ 	.word	0xffffffff


	//   ....[120]....
        /*0304*/ 	.word	0xffffffff


	//   ....[121]....
        /*0308*/ 	.word	0xffffffff


	//   ....[122]....
        /*030c*/ 	.word	0xffffffff


	//   ....[123]....
        /*0310*/ 	.word	0xffffffff


	//   ....[124]....
        /*0314*/ 	.word	0xffffffff


	//   ....[125]....
        /*0318*/ 	.word	0xffffffff


	//   ....[126]....
        /*031c*/ 	.word	0xffffffff


	//   ....[127]....
        /*0320*/ 	.word	0xffffffff


	//   ....[128]....
        /*0324*/ 	.word	0xffffffff


	//   ....[129]....
        /*0328*/ 	.word	0xffffffff


	//   ....[130]....
        /*032c*/ 	.word	0xffffffff


	//   ....[131]....
        /*0330*/ 	.word	0xffffffff


	//   ....[132]....
        /*0334*/ 	.word	0xffffffff


	//   ....[133]....
        /*0338*/ 	.word	0xffffffff


	//   ....[134]....
        /*033c*/ 	.word	0xffffffff


	//   ....[135]....
        /*0340*/ 	.word	0xffffffff


	//   ....[136]....
        /*0344*/ 	.word	0xffffffff


	//   ....[137]....
        /*0348*/ 	.word	0xffffffff


	//   ....[138]....
        /*034c*/ 	.word	0xffffffff


	//   ....[139]....
        /*0350*/ 	.word	0xffffffff


	//   ....[140]....
        /*0354*/ 	.word	0xffffffff


	//   ....[141]....
        /*0358*/ 	.word	0xffffffff


	//   ....[142]....
        /*035c*/ 	.word	0xffffffff


	//   ....[143]....
        /*0360*/ 	.word	0x0500000f


	//   ....[144]....
        /*0364*/ 	.word	0x0500000f


	//   ....[145]....
        /*0368*/ 	.word	0x0500000f


	//   ....[146]....
        /*036c*/ 	.word	0x0500000f


	//   ....[147]....
        /*0370*/ 	.word	0x0500000f


	//   ....[148]....
        /*0374*/ 	.word	0x0500000f


	//   ....[149]....
        /*0378*/ 	.word	0x0500000f


	//   ....[150]....
        /*037c*/ 	.word	0x0500000f


	//   ....[151]....
        /*0380*/ 	.word	0x0500000f


	//   ....[152]....
        /*0384*/ 	.word	0x0500000f


	//   ....[153]....
        /*0388*/ 	.word	0x0500000f


	//   ....[154]....
        /*038c*/ 	.word	0x0500000f


	//   ....[155]....
        /*0390*/ 	.word	0x0500000f


	//   ....[156]....
        /*0394*/ 	.word	0x0500000f


	//   ....[157]....
        /*0398*/ 	.word	0x0500000f


	//   ....[158]....
        /*039c*/ 	.word	0x0500000f


	//   ....[159]....
        /*03a0*/ 	.word	0x0500000f


	//   ....[160]....
        /*03a4*/ 	.word	0x0500000f


	//   ....[161]....
        /*03a8*/ 	.word	0x0500000f


	//   ....[162]....
        /*03ac*/ 	.word	0x0500000f


	//   ....[163]....
        /*03b0*/ 	.word	0x0500000f


	//   ....[164]....
        /*03b4*/ 	.word	0x0500000f


	//   ....[165]....
        /*03b8*/ 	.word	0x0500000f


	//   ....[166]....
        /*03bc*/ 	.word	0x0500000f


	//   ....[167]....
        /*03c0*/ 	.word	0x0500000f


	//   ....[168]....
        /*03c4*/ 	.word	0x0500000f


	//   ....[169]....
        /*03c8*/ 	.word	0x0500000f


	//   ....[170]....
        /*03cc*/ 	.word	0x0500000f


	//   ....[171]....
        /*03d0*/ 	.word	0x0500000f


	//   ....[172]....
        /*03d4*/ 	.word	0x0500000f


	//   ....[173]....
        /*03d8*/ 	.word	0x0500000f


	//   ....[174]....
        /*03dc*/ 	.word	0x0500000f


	//   ....[175]....
        /*03e0*/ 	.word	0x0500000f


	//   ....[176]....
        /*03e4*/ 	.word	0x0500000f


	//   ....[177]....
        /*03e8*/ 	.word	0x0500000f


	//   ....[178]....
        /*03ec*/ 	.word	0x0500000f


	//   ....[179]....
        /*03f0*/ 	.word	0x0500000f


	//   ....[180]....
        /*03f4*/ 	.word	0x0500000f


	//   ....[181]....
        /*03f8*/ 	.word	0x0500000f


	//   ....[182]....
        /*03fc*/ 	.word	0x0500000f


	//   ....[183]....
        /*0400*/ 	.word	0x0500000f


	//   ....[184]....
        /*0404*/ 	.word	0x0500000f


	//   ....[185]....
        /*0408*/ 	.word	0x0500000f


	//   ....[186]....
        /*040c*/ 	.word	0x0500000f


	//   ....[187]....
        /*0410*/ 	.word	0x0500000f


	//   ....[188]....
        /*0414*/ 	.word	0x0500000f


	//   ....[189]....
        /*0418*/ 	.word	0x0500000f


	//   ....[190]....
        /*041c*/ 	.word	0x0500000f


	//   ....[191]....
        /*0420*/ 	.word	0x0500000f


	//   ....[192]....
        /*0424*/ 	.word	0x0500000f


	//   ....[193]....
        /*0428*/ 	.word	0x0500000f


	//   ....[194]....
        /*042c*/ 	.word	0x0500000f


	//   ....[195]....
        /*0430*/ 	.word	0x0500000f


	//   ....[196]....
        /*0434*/ 	.word	0x0500000f


	//   ....[197]....
        /*0438*/ 	.word	0x0500000f


	//   ....[198]....
        /*043c*/ 	.word	0x0500000f


	//   ....[199]....
        /*0440*/ 	.word	0x0500000f


	//   ....[200]....
        /*0444*/ 	.word	0x0500000f


	//   ....[201]....
        /*0448*/ 	.word	0x0500000f


	//   ....[202]....
        /*044c*/ 	.word	0x0500000f


	//   ....[203]....
        /*0450*/ 	.word	0x0500000f


	//   ....[204]....
        /*0454*/ 	.word	0x0500000f


	//   ....[205]....
        /*0458*/ 	.word	0x0500000f


	//   ....[206]....
        /*045c*/ 	.word	0x0500000f


	//   ....[207]....
        /*0460*/ 	.word	0x0500000f


	//   ....[208]....
        /*0464*/ 	.word	0x0500000f


	//   ....[209]....
        /*0468*/ 	.word	0x0500000f


	//   ....[210]....
        /*046c*/ 	.word	0x0500000f


	//   ....[211]....
        /*0470*/ 	.word	0x0500000f


	//   ....[212]....
        /*0474*/ 	.word	0x0500000f


	//   ....[213]....
        /*0478*/ 	.word	0x0500000f


	//   ....[214]....
        /*047c*/ 	.word	0x0500000f


	//   ....[215]....
        /*0480*/ 	.word	0x0500000f


	//   ....[216]....
        /*0484*/ 	.word	0x0500000f


	//   ....[217]....
        /*0488*/ 	.word	0x0500000f


	//   ....[218]....
        /*048c*/ 	.word	0x0500000f


	//   ....[219]....
        /*0490*/ 	.word	0x0500000f


	//   ....[220]....
        /*0494*/ 	.word	0x0500000f


	//   ....[221]....
        /*0498*/ 	.word	0x0500000f


	//   ....[222]....
        /*049c*/ 	.word	0x0500000f


	//   ....[223]....
        /*04a0*/ 	.word	0x0500000f


	//   ....[224]....
        /*04a4*/ 	.word	0x0500000f


	//   ....[225]....
        /*04a8*/ 	.word	0x0500000f


	//   ....[226]....
        /*04ac*/ 	.word	0x0500000f


	//----- nvinfo : EIATTR_COOP_GROUP_INSTR_OFFSETS
	.align		4
.L_354:
        /*04b0*/ 	.byte	0x04, 0x28
        /*04b2*/ 	.short	(.L_356 - .L_355)


	//   ....[0]....
.L_355:
        /*04b4*/ 	.word	0x00000070


	//   ....[1]....
        /*04b8*/ 	.word	0x000000b0


	//   ....[2]....
        /*04bc*/ 	.word	0x000002d0


	//   ....[3]....
        /*04c0*/ 	.word	0x00000430


	//   ....[4]....
        /*04c4*/ 	.word	0x00000550


	//   ....[5]....
        /*04c8*/ 	.word	0x000006b0


	//   ....[6]....
        /*04cc*/ 	.word	0x00001890


	//   ....[7]....
        /*04d0*/ 	.word	0x00002980


	//   ....[8]....
        /*04d4*/ 	.word	0x00002a20


	//   ....[9]....
        /*04d8*/ 	.word	0x00002ee0


	//   ....[10]....
        /*04dc*/ 	.word	0x00002f50


	//   ....[11]....
        /*04e0*/ 	.word	0x00004c40


	//   ....[12]....
        /*04e4*/ 	.word	0x00004c50


	//   ....[13]....
        /*04e8*/ 	.word	0x00004c80


	//   ....[14]....
        /*04ec*/ 	.word	0x00004ca0


	//   ....[15]....
        /*04f0*/ 	.word	0x00005dc0


	//   ....[16]....
        /*04f4*/ 	.word	0x00005e00


	//   ....[17]....
        /*04f8*/ 	.word	0x00005eb0


	//   ....[18]....
        /*04fc*/ 	.word	0x00005ec0


	//   ....[19]....
        /*0500*/ 	.word	0x00007220


	//   ....[20]....
        /*0504*/ 	.word	0x00007250


	//   ....[21]....
        /*0508*/ 	.word	0x00007270


	//   ....[22]....
        /*050c*/ 	.word	0x00007290


	//   ....[23]....
        /*0510*/ 	.word	0x000079e0


	//   ....[24]....
        /*0514*/ 	.word	0x00007a00


	//   ....[25]....
        /*0518*/ 	.word	0x00007ad0


	//   ....[26]....
        /*051c*/ 	.word	0x00007af0


	//   ....[27]....
        /*0520*/ 	.word	0x00007bb0


	//   ....[28]....
        /*0524*/ 	.word	0x00007bd0


	//   ....[29]....
        /*0528*/ 	.word	0x00007ca0


	//   ....[30]....
        /*052c*/ 	.word	0x00007cc0


	//   ....[31]....
        /*0530*/ 	.word	0x00008090


	//   ....[32]....
        /*0534*/ 	.word	0x000080a0


	//   ....[33]....
        /*0538*/ 	.word	0x000084d0


	//   ....[34]....
        /*053c*/ 	.word	0x000084e0


	//   ....[35]....
        /*0540*/ 	.word	0x000092d0


	//   ....[36]....
        /*0544*/ 	.word	0x000092f0


	//   ....[37]....
        /*0548*/ 	.word	0x000093b0


	//   ....[38]....
        /*054c*/ 	.word	0x000093d0


	//   ....[39]....
        /*0550*/ 	.word	0x00009490


	//   ....[40]....
        /*0554*/ 	.word	0x000094b0


	//   ....[41]....
        /*0558*/ 	.word	0x00009580


	//   ....[42]....
        /*055c*/ 	.word	0x000095a0


	//   ....[43]....
        /*0560*/ 	.word	0x000096e0


	//   ....[44]....
        /*0564*/ 	.word	0x000098f0


	//   ....[45]....
        /*0568*/ 	.word	0x00009920


	//   ....[46]....
        /*056c*/ 	.word	0x00009950


	//   ....[47]....
        /*0570*/ 	.word	0x00009980


	//   ....[48]....
        /*0574*/ 	.word	0x000099b0


	//   ....[49]....
        /*0578*/ 	.word	0x000099e0


	//   ....[50]....
        /*057c*/ 	.word	0x00009b50


	//   ....[51]....
        /*0580*/ 	.word	0x00009b80


	//   ....[52]....
        /*0584*/ 	.word	0x00009bb0


	//   ....[53]....
        /*0588*/ 	.word	0x00009be0


	//   ....[54]....
        /*058c*/ 	.word	0x00009c10


	//   ....[55]....
        /*0590*/ 	.word	0x00009c40


	//   ....[56]....
        /*0594*/ 	.word	0x00009cd0


	//   ....[57]....
        /*0598*/ 	.word	0x00009d00


	//   ....[58]....
        /*059c*/ 	.word	0x00009d10


	//   ....[59]....
        /*05a0*/ 	.word	0x00009da0


	//   ....[60]....
        /*05a4*/ 	.word	0x0000b7e0


	//   ....[61]....
        /*05a8*/ 	.word	0x0000b800


	//   ....[62]....
        /*05ac*/ 	.word	0x0000b8b0


	//   ....[63]....
        /*05b0*/ 	.word	0x0000b8d0


	//   ....[64]....
        /*05b4*/ 	.word	0x0000b970


	//   ....[65]....
        /*05b8*/ 	.word	0x0000b990


	//   ....[66]....
        /*05bc*/ 	.word	0x0000ba30


	//   ....[67]....
        /*05c0*/ 	.word	0x0000ba50


	//   ....[68]....
        /*05c4*/ 	.word	0x0000baf0


	//   ....[69]....
        /*05c8*/ 	.word	0x0000bb10


	//   ....[70]....
        /*05cc*/ 	.word	0x0000bb20


	//   ....[71]....
        /*05d0*/ 	.word	0x0000bbb0


	//   ....[72]....
        /*05d4*/ 	.word	0x0000c310


	//   ....[73]....
        /*05d8*/ 	.word	0x0000c340


	//   ....[74]....
        /*05dc*/ 	.word	0x0000c3a0


	//   ....[75]....
        /*05e0*/ 	.word	0x0000c3f0


	//   ....[76]....
        /*05e4*/ 	.word	0x0000c430


	//   ....[77]....
        /*05e8*/ 	.word	0x0000c4a0


	//   ....[78]....
        /*05ec*/ 	.word	0x0000c4f0


	//   ....[79]....
        /*05f0*/ 	.word	0x0000c550


	//   ....[80]....
        /*05f4*/ 	.word	0x0000c5a0


	//   ....[81]....
        /*05f8*/ 	.word	0x0000c600


	//   ....[82]....
        /*05fc*/ 	.word	0x0000c650


	//   ....[83]....
        /*0600*/ 	.word	0x0000c6b0


	//   ....[84]....
        /*0604*/ 	.word	0x0000c700


	//   ....[85]....
        /*0608*/ 	.word	0x0000c760


	//   ....[86]....
        /*060c*/ 	.word	0x0000c780


	//   ....[87]....
        /*0610*/ 	.word	0x0000c7b0


	//   ....[88]....
        /*0614*/ 	.word	0x0000cf40


	//   ....[89]....
        /*0618*/ 	.word	0x0000cf50


	//   ....[90]....
        /*061c*/ 	.word	0x0000cf70


	//   ....[91]....
        /*0620*/ 	.word	0x0000cff0


	//   ....[92]....
        /*0624*/ 	.word	0x0000d000


	//   ....[93]....
        /*0628*/ 	.word	0x0000d060


	//   ....[94]....
        /*062c*/ 	.word	0x0000d090


	//   ....[95]....
        /*0630*/ 	.word	0x0000d0d0


	//   ....[96]....
        /*0634*/ 	.word	0x0000d100


	//   ....[97]....
        /*0638*/ 	.word	0x0000d140


	//   ....[98]....
        /*063c*/ 	.word	0x0000d170


	//   ....[99]....
        /*0640*/ 	.word	0x0000d1b0


	//   ....[100]....
        /*0644*/ 	.word	0x0000d420


	//   ....[101]....
        /*0648*/ 	.word	0x0000d440


	//   ....[102]....
        /*064c*/ 	.word	0x0000d450


	//   ....[103]....
        /*0650*/ 	.word	0x0000d4d0


	//   ....[104]....
        /*0654*/ 	.word	0x0000d4e0


	//   ....[105]....
        /*0658*/ 	.word	0x0000d550


	//   ....[106]....
        /*065c*/ 	.word	0x0000d560


	//   ....[107]....
        /*0660*/ 	.word	0x0000d5d0


	//   ....[108]....
        /*0664*/ 	.word	0x0000d5e0


	//   ....[109]....
        /*0668*/ 	.word	0x0000d650


	//   ....[110]....
        /*066c*/ 	.word	0x0000d660


	//   ....[111]....
        /*0670*/ 	.word	0x0000d670


	//   ....[112]....
        /*0674*/ 	.word	0x0000dc20


	//   ....[113]....
        /*0678*/ 	.word	0x0000dc40


	//   ....[114]....
        /*067c*/ 	.word	0x0000dc50


	//   ....[115]....
        /*0680*/ 	.word	0x0000dc60


	//   ....[116]....
        /*0684*/ 	.word	0x0000dcd0


	//   ....[117]....
        /*0688*/ 	.word	0x0000dcf0


	//   ....[118]....
        /*068c*/ 	.word	0x0000dd60


	//   ....[119]....
        /*0690*/ 	.word	0x0000dd80


	//   ....[120]....
        /*0694*/ 	.word	0x0000dde0


	//   ....[121]....
        /*0698*/ 	.word	0x0000de00


	//   ....[122]....
        /*069c*/ 	.word	0x0000de50


	//   ....[123]....
        /*06a0*/ 	.word	0x0000de70


	//   ....[124]....
        /*06a4*/ 	.word	0x0000e2c0


	//   ....[125]....
        /*06a8*/ 	.word	0x0000e2d0


	//   ....[126]....
        /*06ac*/ 	.word	0x0000e310


	//   ....[127]....
        /*06b0*/ 	.word	0x0000e350


	//   ....[128]....
        /*06b4*/ 	.word	0x0000e380


	//   ....[129]....
        /*06b8*/ 	.word	0x0000e3b0


	//   ....[130]....
        /*06bc*/ 	.word	0x0000e3e0


	//   ....[131]....
        /*06c0*/ 	.word	0x0000e410


	//   ....[132]....
        /*06c4*/ 	.word	0x0000e5c0


	//   ....[133]....
        /*06c8*/ 	.word	0x0000e5f0


	//   ....[134]....
        /*06cc*/ 	.word	0x0000e620


	//   ....[135]....
        /*06d0*/ 	.word	0x0000e650


	//   ....[136]....
        /*06d4*/ 	.word	0x0000e680


	//   ....[137]....
        /*06d8*/ 	.word	0x0000e6b0


	//   ....[138]....
        /*06dc*/ 	.word	0x0000e770


	//   ....[139]....
        /*06e0*/ 	.word	0x0000e790


	//   ....[140]....
        /*06e4*/ 	.word	0x0000e7a0


	//   ....[141]....
        /*06e8*/ 	.word	0x0000e800


	//   ....[142]....
        /*06ec*/ 	.word	0x0000ee20


	//   ....[143]....
        /*06f0*/ 	.word	0x0000f310


	//   ....[144]....
        /*06f4*/ 	.word	0x0000f400


	//   ....[145]....
        /*06f8*/ 	.word	0x0000f4a0


	//   ....[146]....
        /*06fc*/ 	.word	0x0000f500


	//   ....[147]....
        /*0700*/ 	.word	0x0000f620


	//   ....[148]....
        /*0704*/ 	.word	0x0000f680


	//   ....[149]....
        /*0708*/ 	.word	0x0000f790


	//   ....[150]....
        /*070c*/ 	.word	0x0000f800


	//   ....[151]....
        /*0710*/ 	.word	0x0000f910


	//   ....[152]....
        /*0714*/ 	.word	0x0000f980


	//   ....[153]....
        /*0718*/ 	.word	0x0000fa90


	//   ....[154]....
        /*071c*/ 	.word	0x0000fb00


	//   ....[155]....
        /*0720*/ 	.word	0x0000fbe0


	//   ....[156]....
        /*0724*/ 	.word	0x0000fce0


	//   ....[157]....
        /*0728*/ 	.word	0x0000fd50


	//   ....[158]....
        /*072c*/ 	.word	0x0000fdd0


	//   ....[159]....
        /*0730*/ 	.word	0x0000fe90


	//   ....[160]....
        /*0734*/ 	.word	0x0000ff10


	//   ....[161]....
        /*0738*/ 	.word	0x0000fff0


	//   ....[162]....
        /*073c*/ 	.word	0x00010070


	//   ....[163]....
        /*0740*/ 	.word	0x00010150


	//   ....[164]....
        /*0744*/ 	.word	0x000101d0


	//   ....[165]....
        /*0748*/ 	.word	0x000102b0


	//   ....[166]....
        /*074c*/ 	.word	0x00010330


	//   ....[167]....
        /*0750*/ 	.word	0x00010410


	//   ....[168]....
        /*0754*/ 	.word	0x00010490


	//   ....[169]....
        /*0758*/ 	.word	0x00010570


	//   ....[170]....
        /*075c*/ 	.word	0x000105f0


	//   ....[171]....
        /*0760*/ 	.word	0x000106b0


	//   ....[172]....
        /*0764*/ 	.word	0x000107e0


	//   ....[173]....
        /*0768*/ 	.word	0x00010890


	//   ....[174]....
        /*076c*/ 	.word	0x00010910


	//   ....[175]....
        /*0770*/ 	.word	0x000109f0


	//   ....[176]....
        /*0774*/ 	.word	0x00010a50


	//   ....[177]....
        /*0778*/ 	.word	0x00010b20


	//   ....[178]....
        /*077c*/ 	.word	0x00010b80


	//   ....[179]....
        /*0780*/ 	.word	0x00010c50


	//   ....[180]....
        /*0784*/ 	.word	0x00010cb0


	//   ....[181]....
        /*0788*/ 	.word	0x00010d80


	//   ....[182]....
        /*078c*/ 	.word	0x00010de0


	//   ....[183]....
        /*0790*/ 	.word	0x00010eb0


	//   ....[184]....
        /*0794*/ 	.word	0x00010fa0


	//   ....[185]....
        /*0798*/ 	.word	0x00011040


	//   ....[186]....
        /*079c*/ 	.word	0x000110a0


	//   ....[187]....
        /*07a0*/ 	.word	0x00011190


	//   ....[188]....
        /*07a4*/ 	.word	0x000111f0


	//   ....[189]....
        /*07a8*/ 	.word	0x000112d0


	//   ....[190]....
        /*07ac*/ 	.word	0x00011330


	//   ....[191]....
        /*07b0*/ 	.word	0x00011410


	//   ....[192]....
        /*07b4*/ 	.word	0x00011470


	//   ....[193]....
        /*07b8*/ 	.word	0x00011550


	//   ....[194]....
        /*07bc*/ 	.word	0x000115b0


	//   ....[195]....
        /*07c0*/ 	.word	0x00011680


	//   ....[196]....
        /*07c4*/ 	.word	0x000117a0


	//   ....[197]....
        /*07c8*/ 	.word	0x00011890


	//   ....[198]....
        /*07cc*/ 	.word	0x00011930


	//   ....[199]....
        /*07d0*/ 	.word	0x00011a00


	//   ....[200]....
        /*07d4*/ 	.word	0x00011a60


	//   ....[201]....
        /*07d8*/ 	.word	0x00011b30


	//   ....[202]....
        /*07dc*/ 	.word	0x00011b90


	//   ....[203]....
        /*07e0*/ 	.word	0x00011c70


	//   ....[204]....
        /*07e4*/ 	.word	0x00011cd0


	//   ....[205]....
        /*07e8*/ 	.word	0x00011da0


	//   ....[206]....
        /*07ec*/ 	.word	0x00011e00


	//   ....[207]....
        /*07f0*/ 	.word	0x00011ec0


	//   ....[208]....
        /*07f4*/ 	.word	0x00011f50


	//   ....[209]....
        /*07f8*/ 	.word	0x00011ff0


	//   ....[210]....
        /*07fc*/ 	.word	0x00012150


	//   ....[211]....
        /*0800*/ 	.word	0x000121c0


	//   ....[212]....
        /*0804*/ 	.word	0x00012240


	//   ....[213]....
        /*0808*/ 	.word	0x000122b0


	//   ....[214]....
        /*080c*/ 	.word	0x00012320


	//   ....[215]....
        /*0810*/ 	.word	0x000123a0


	//   ....[216]....
        /*0814*/ 	.word	0x00012420


	//   ....[217]....
        /*0818*/ 	.word	0x000124b0


	//   ....[218]....
        /*081c*/ 	.word	0x00012520


	//   ....[219]....
        /*0820*/ 	.word	0x00012590


	//   ....[220]....
        /*0824*/ 	.word	0x00012600


	//   ....[221]....
        /*0828*/ 	.word	0x00012680


	//   ....[222]....
        /*082c*/ 	.word	0x000126f0


	//   ....[223]....
        /*0830*/ 	.word	0x00012790


	//   ....[224]....
        /*0834*/ 	.word	0x000127e0


	//   ....[225]....
        /*0838*/ 	.word	0x00012870


	//   ....[226]....
        /*083c*/ 	.word	0x000129a0


	//----- nvinfo : EIATTR_REG_RECONFIG
	.align		4
.L_356:
        /*0840*/ 	.byte	0x01, 0x54
	.zero		2


	//----- nvinfo : EIATTR_SYSCALL_OFFSETS
	.align		4
        /*0844*/ 	.byte	0x04, 0x46
        /*0846*/ 	.short	(.L_358 - .L_357)


	//   ....[0]....
.L_357:
        /*0848*/ 	.word	0x00001a70


	//   ....[1]....
        /*084c*/ 	.word	0x0000ad60


	//   ....[2]....
        /*0850*/ 	.word	0x0000aeb0


	//   ....[3]....
        /*0854*/ 	.word	0x0000afa0


	//   ....[4]....
        /*0858*/ 	.word	0x0000bf40


	//----- nvinfo : EIATTR_MBARRIER_INSTR_OFFSETS
	.align		4
.L_358:
        /*085c*/ 	.byte	0x04, 0x39
        /*085e*/ 	.short	(.L_360 - .L_359)


	//   ....[0]....
.L_359:
        /*0860*/ 	.word	0x00000180
        /*0864*/ 	.word	0x000000ff
        /*0868*/ 	.word	0x0002a800
        /*086c*/ 	.short	0x0100
        /*086e*/ 	.byte	0x08
	.zero		1


	//   ....[1]....
        /*0870*/ 	.word	0x00000190
        /*0874*/ 	.word	0x000000ff
        /*0878*/ 	.word	0x0002a820
        /*087c*/ 	.short	0x0100
        /*087e*/ 	.byte	0x08
	.zero		1


	//   ....[2]....
        /*0880*/ 	.word	0x00000280
        /*0884*/ 	.word	0x000000ff
        /*0888*/ 	.word	0x0002a830
        /*088c*/ 	.short	0x0100
        /*088e*/ 	.byte	0x08
	.zero		1


	//   ....[3]....
        /*0890*/ 	.word	0x00000290
        /*0894*/ 	.word	0x000000ff
        /*0898*/ 	.word	0x0002a840
        /*089c*/ 	.short	0x0100
        /*089e*/ 	.byte	0x08
	.zero		1


	//   ....[4]....
        /*08a0*/ 	.word	0x000002a0
        /*08a4*/ 	.word	0x000000ff
        /*08a8*/ 	.word	0x0002a838
        /*08ac*/ 	.short	0x0100
        /*08ae*/ 	.byte	0x08
	.zero		1


	//   ....[5]....
        /*08b0*/ 	.word	0x000002b0
        /*08b4*/ 	.word	0x000000ff
        /*08b8*/ 	.word	0x0002a848
        /*08bc*/ 	.short	0x0100
        /*08be*/ 	.byte	0x08
	.zero		1


	//   ....[6]....
        /*08c0*/ 	.word	0x000003e0
        /*08c4*/ 	.word	0x000000ff
        /*08c8*/ 	.word	0x0002a850
        /*08cc*/ 	.short	0x0100
        /*08ce*/ 	.byte	0x08
	.zero		1


	//   ....[7]....
        /*08d0*/ 	.word	0x000003f0
        /*08d4*/ 	.word	0x000000ff
        /*08d8*/ 	.word	0x0002a860
        /*08dc*/ 	.short	0x0100
        /*08de*/ 	.byte	0x08
	.zero		1


	//   ....[8]....
        /*08e0*/ 	.word	0x00000400
        /*08e4*/ 	.word	0x000000ff
        /*08e8*/ 	.word	0x0002a858
        /*08ec*/ 	.short	0x0100
        /*08ee*/ 	.byte	0x08
	.zero		1


	//   ....[9]....
        /*08f0*/ 	.word	0x00000410
        /*08f4*/ 	.word	0x000000ff
        /*08f8*/ 	.word	0x0002a868
        /*08fc*/ 	.short	0x0100
        /*08fe*/ 	.byte	0x08
	.zero		1


	//   ....[10]....
        /*0900*/ 	.word	0x00000500
        /*0904*/ 	.word	0x000000ff
        /*0908*/ 	.word	0x0002a870
        /*090c*/ 	.short	0x0100
        /*090e*/ 	.byte	0x06
	.zero		1


	//   ....[11]....
        /*0910*/ 	.word	0x00000510
        /*0914*/ 	.word	0x000000ff
        /*0918*/ 	.word	0x0002a880
        /*091c*/ 	.short	0x0100
        /*091e*/ 	.byte	0x06
	.zero		1


	//   ....[12]....
        /*0920*/ 	.word	0x00000520
        /*0924*/ 	.word	0x000000ff
        /*0928*/ 	.word	0x0002a878
        /*092c*/ 	.short	0x0100
        /*092e*/ 	.byte	0x06
	.zero		1


	//   ....[13]....
        /*0930*/ 	.word	0x00000530
        /*0934*/ 	.word	0x000000ff
        /*0938*/ 	.word	0x0002a888
        /*093c*/ 	.short	0x0100
        /*093e*/ 	.byte	0x06
	.zero		1


	//   ....[14]....
        /*0940*/ 	.word	0x00000660
        /*0944*/ 	.word	0x000000ff
        /*0948*/ 	.word	0x0002a890
        /*094c*/ 	.short	0x0100
        /*094e*/ 	.byte	0x08
	.zero		1


	//   ....[15]....
        /*0950*/ 	.word	0x00000670
        /*0954*/ 	.word	0x000000ff
        /*0958*/ 	.word	0x0002a8a0
        /*095c*/ 	.short	0x0100
        /*095e*/ 	.byte	0x08
	.zero		1


	//   ....[16]....
        /*0960*/ 	.word	0x00000680
        /*0964*/ 	.word	0x000000ff
        /*0968*/ 	.word	0x0002a898
        /*096c*/ 	.short	0x0100
        /*096e*/ 	.byte	0x08
	.zero		1


	//   ....[17]....
        /*0970*/ 	.word	0x00000690
        /*0974*/ 	.word	0x000000ff
        /*0978*/ 	.word	0x0002a8a8
        /*097c*/ 	.short	0x0100
        /*097e*/ 	.byte	0x08
	.zero		1


	//   ....[18]....
        /*0980*/ 	.word	0x000007d0
        /*0984*/ 	.word	0x000000ff
        /*0988*/ 	.word	0x0002a8b0
        /*098c*/ 	.short	0x0100
        /*098e*/ 	.byte	0x08
	.zero		1


	//   ....[19]....
        /*0990*/ 	.word	0x000007e0
        /*0994*/ 	.word	0x000000ff
        /*0998*/ 	.word	0x0002a8c0
        /*099c*/ 	.short	0x0100
        /*099e*/ 	.byte	0x08
	.zero		1


	//   ....[20]....
        /*09a0*/ 	.word	0x000007f0
        /*09a4*/ 	.word	0x000000ff
        /*09a8*/ 	.word	0x0002a8b8
        /*09ac*/ 	.short	0x0100
        /*09ae*/ 	.byte	0x08
	.zero		1


	//   ....[21]....
        /*09b0*/ 	.word	0x00000800
        /*09b4*/ 	.word	0x000000ff
        /*09b8*/ 	.word	0x0002a8c8
        /*09bc*/ 	.short	0x0100
        /*09be*/ 	.byte	0x08
	.zero		1


	//   ....[22]....
        /*09c0*/ 	.word	0x00001b10
        /*09c4*/ 	.word	0x000000ff
        /*09c8*/ 	.word	0x0002a800
        /*09cc*/ 	.short	0x010a
        /*09ce*/ 	.byte	0x2b
	.zero		1


	//   ....[23]....
        /*09d0*/ 	.word	0x00001b90
        /*09d4*/ 	.word	0x00000008
        /*09d8*/ 	.word	0x0002a830
        /*09dc*/ 	.short	0x010a
        /*09de*/ 	.byte	0x3f
	.zero		1


	//   ....[24]....
        /*09e0*/ 	.word	0x00001be0
        /*09e4*/ 	.word	0x00000008
        /*09e8*/ 	.word	0x0002a830
        /*09ec*/ 	.short	0x010a
        /*09ee*/ 	.byte	0x3f
	.zero		1


	//   ....[25]....
        /*09f0*/ 	.word	0x00002a30
        /*09f4*/ 	.word	0x000000ff
        /*09f8*/ 	.word	0x00000000
        /*09fc*/ 	.short	0x0101
        /*09fe*/ 	.byte	0x04
	.zero		1


	//   ....[26]....
        /*0a00*/ 	.word	0x00003d20
        /*0a04*/ 	.word	0x000000ff
        /*0a08*/ 	.word	0x0002a830
        /*0a0c*/ 	.short	0x010a
        /*0a0e*/ 	.byte	0x08
	.zero		1


	//   ....[27]....
        /*0a10*/ 	.word	0x00003d60
        /*0a14*/ 	.word	0x000000ff
        /*0a18*/ 	.word	0x0002a830
        /*0a1c*/ 	.short	0x010a
        /*0a1e*/ 	.byte	0x08
	.zero		1


	//   ....[28]....
        /*0a20*/ 	.word	0x00004660
        /*0a24*/ 	.word	0x000000ff
        /*0a28*/ 	.word	0x0002a850
        /*0a2c*/ 	.short	0x010a
        /*0a2e*/ 	.byte	0x09
	.zero		1


	//   ....[29]....
        /*0a30*/ 	.word	0x000046a0
        /*0a34*/ 	.word	0x000000ff
        /*0a38*/ 	.word	0x0002a850
        /*0a3c*/ 	.short	0x010a
        /*0a3e*/ 	.byte	0x09
	.zero		1


	//   ....[30]....
        /*0a40*/ 	.word	0x000049b0
        /*0a44*/ 	.word	0x000000ff
        /*0a48*/ 	.word	0x00000000
        /*0a4c*/ 	.short	0x0101
        /*0a4e*/ 	.byte	0x08
	.zero		1


	//   ....[31]....
        /*0a50*/ 	.word	0x00005760
        /*0a54*/ 	.word	0x000000ff
        /*0a58*/ 	.word	0x00000000
        /*0a5c*/ 	.short	0x0101
        /*0a5e*/ 	.byte	0x09
	.zero		1


	//   ....[32]....
        /*0a60*/ 	.word	0x00005d30
        /*0a64*/ 	.word	0x000000ff
        /*0a68*/ 	.word	0x0002a850
        /*0a6c*/ 	.short	0x010a
        /*0a6e*/ 	.byte	0x05
	.zero		1


	//   ....[33]....
        /*0a70*/ 	.word	0x00005d70
        /*0a74*/ 	.word	0x000000ff
        /*0a78*/ 	.word	0x0002a850
        /*0a7c*/ 	.short	0x010a
        /*0a7e*/ 	.byte	0x05
	.zero		1


	//   ....[34]....
        /*0a80*/ 	.word	0x00006250
        /*0a84*/ 	.word	0x000000ff
        /*0a88*/ 	.word	0x00000000
        /*0a8c*/ 	.short	0x0101
        /*0a8e*/ 	.byte	0x04
	.zero		1


	//   ....[35]....
        /*0a90*/ 	.word	0x000079d0
        /*0a94*/ 	.word	0x00000000
        /*0a98*/ 	.word	0x00000000
        /*0a9c*/ 	.short	0x0101
        /*0a9e*/ 	.byte	0x3f
	.zero		1


	//   ....[36]....
        /*0aa0*/ 	.word	0x00008080
        /*0aa4*/ 	.word	0x00000006
        /*0aa8*/ 	.word	0x00000000
        /*0aac*/ 	.short	0x0101
        /*0aae*/ 	.byte	0x3f
	.zero		1


	//   ....[37]....
        /*0ab0*/ 	.word	0x0000b5c0
        /*0ab4*/ 	.word	0x00000007
        /*0ab8*/ 	.word	0x0002a840
        /*0abc*/ 	.short	0x010a
        /*0abe*/ 	.byte	0x3f
	.zero		1


	//   ....[38]....
        /*0ac0*/ 	.word	0x0000bc70
        /*0ac4*/ 	.word	0x00000007
        /*0ac8*/ 	.word	0x0002a830
        /*0acc*/ 	.short	0x0107
        /*0ace*/ 	.byte	0x3f
	.zero		1


	//   ....[39]....
        /*0ad0*/ 	.word	0x0000bd40
        /*0ad4*/ 	.word	0x00000007
        /*0ad8*/ 	.word	0x0002a830
        /*0adc*/ 	.short	0x0101
        /*0ade*/ 	.byte	0x3f
	.zero		1


	//   ....[40]....
        /*0ae0*/ 	.word	0x0000c8d0
        /*0ae4*/ 	.word	0x00000016
        /*0ae8*/ 	.word	0x0002a800
        /*0aec*/ 	.short	0x0107
        /*0aee*/ 	.byte	0x3f
	.zero		1


	//   ....[41]....
        /*0af0*/ 	.word	0x0000c9f0
        /*0af4*/ 	.word	0x00000016
        /*0af8*/ 	.word	0x0002a800
        /*0afc*/ 	.short	0x0101
        /*0afe*/ 	.byte	0x3f
	.zero		1


	//   ....[42]....
        /*0b00*/ 	.word	0x0000ca10
        /*0b04*/ 	.word	0x00000016
        /*0b08*/ 	.word	0x0002a820
        /*0b0c*/ 	.short	0x010a
        /*0b0e*/ 	.byte	0x3f
	.zero		1


	//   ....[43]....
        /*0b10*/ 	.word	0x0000cd70
        /*0b14*/ 	.word	0x00000006
        /*0b18*/ 	.word	0x0002a840
        /*0b1c*/ 	.short	0x010a
        /*0b1e*/ 	.byte	0x3f
	.zero		1


	//   ....[44]....
        /*0b20*/ 	.word	0x0000d250
        /*0b24*/ 	.word	0x00000006
        /*0b28*/ 	.word	0x0002a830
        /*0b2c*/ 	.short	0x0107
        /*0b2e*/ 	.byte	0x3f
	.zero		1


	//   ....[45]....
        /*0b30*/ 	.word	0x0000d300
        /*0b34*/ 	.word	0x00000006
        /*0b38*/ 	.word	0x0002a830
        /*0b3c*/ 	.short	0x0101
        /*0b3e*/ 	.byte	0x3f
	.zero		1


	//   ....[46]....
        /*0b40*/ 	.word	0x0000d360
        /*0b44*/ 	.word	0x00000004
        /*0b48*/ 	.word	0x0002a860
        /*0b4c*/ 	.short	0x010a
        /*0b4e*/ 	.byte	0x3f
	.zero		1


	//   ....[47]....
        /*0b50*/ 	.word	0x0000d7b0
        /*0b54*/ 	.word	0x00000004
        /*0b58*/ 	.word	0x0002a850
        /*0b5c*/ 	.short	0x0107
        /*0b5e*/ 	.byte	0x3f
	.zero		1


	//   ....[48]....
        /*0b60*/ 	.word	0x0000d900
        /*0b64*/ 	.word	0x00000004
        /*0b68*/ 	.word	0x0002a850
        /*0b6c*/ 	.short	0x0101
        /*0b6e*/ 	.byte	0x3f
	.zero		1


	//   ....[49]....
        /*0b70*/ 	.word	0x0000db50
        /*0b74*/ 	.word	0x00000000
        /*0b78*/ 	.word	0x0002a860
        /*0b7c*/ 	.short	0x010a
        /*0b7e*/ 	.byte	0x3f
	.zero		1


	//   ....[50]....
        /*0b80*/ 	.word	0x0000dfb0
        /*0b84*/ 	.word	0x00000000
        /*0b88*/ 	.word	0x0002a850
        /*0b8c*/ 	.short	0x0107
        /*0b8e*/ 	.byte	0x3f
	.zero		1


	//   ....[51]....
        /*0b90*/ 	.word	0x0000e060
        /*0b94*/ 	.word	0x00000000
        /*0b98*/ 	.word	0x0002a850
        /*0b9c*/ 	.short	0x0101
        /*0b9e*/ 	.byte	0x3f
	.zero		1


	//   ....[52]....
        /*0ba0*/ 	.word	0x0000eda0
        /*0ba4*/ 	.word	0x00000004
        /*0ba8*/ 	.word	0x0002a820
        /*0bac*/ 	.short	0x010a
        /*0bae*/ 	.byte	0x3f
	.zero		1


	//   ....[53]....
        /*0bb0*/ 	.word	0x0000ef40
        /*0bb4*/ 	.word	0x00000005
        /*0bb8*/ 	.word	0x0002a840
        /*0bbc*/ 	.short	0x010a
        /*0bbe*/ 	.byte	0x3f
	.zero		1


	//   ....[54]....
        /*0bc0*/ 	.word	0x0000efe0
        /*0bc4*/ 	.word	0x0000001b
        /*0bc8*/ 	.word	0x0002a840
        /*0bcc*/ 	.short	0x010a
        /*0bce*/ 	.byte	0x3f
	.zero		1


	//   ....[55]....
        /*0bd0*/ 	.word	0x0000f020
        /*0bd4*/ 	.word	0x00000005
        /*0bd8*/ 	.word	0x0002a860
        /*0bdc*/ 	.short	0x010a
        /*0bde*/ 	.byte	0x3f
	.zero		1


	//   ....[56]....
        /*0be0*/ 	.word	0x0000f060
        /*0be4*/ 	.word	0x0000001b
        /*0be8*/ 	.word	0x0002a860
        /*0bec*/ 	.short	0x010a
        /*0bee*/ 	.byte	0x3f
	.zero		1


	//   ....[57]....
        /*0bf0*/ 	.word	0x0000f0d0
        /*0bf4*/ 	.word	0x00000003
        /*0bf8*/ 	.word	0x0002a800
        /*0bfc*/ 	.short	0x010a
        /*0bfe*/ 	.byte	0x3f
	.zero		1


	//   ....[58]....
        /*0c00*/ 	.word	0x0000f120
        /*0c04*/ 	.word	0x00000008
        /*0c08*/ 	.word	0x0002a830
        /*0c0c*/ 	.short	0x010a
        /*0c0e*/ 	.byte	0x3f
	.zero		1


	//   ....[59]....
        /*0c10*/ 	.word	0x0000f180
        /*0c14*/ 	.word	0x00000003
        /*0c18*/ 	.word	0x0002a830
        /*0c1c*/ 	.short	0x010a
        /*0c1e*/ 	.byte	0x3f
	.zero		1


	//   ....[60]....
        /*0c20*/ 	.word	0x0000f1e0
        /*0c24*/ 	.word	0x00000003
        /*0c28*/ 	.word	0x0002a850
        /*0c2c*/ 	.short	0x010a
        /*0c2e*/ 	.byte	0x3f
	.zero		1


	//   ....[61]....
        /*0c30*/ 	.word	0x0000f240
        /*0c34*/ 	.word	0x00000005
        /*0c38*/ 	.word	0x0002a850
        /*0c3c*/ 	.short	0x010a
        /*0c3e*/ 	.byte	0x3f
	.zero		1


	//   ....[62]....
        /*0c40*/ 	.word	0x0000f350
        /*0c44*/ 	.word	0x00000007
        /*0c48*/ 	.word	0x0002a840
        /*0c4c*/ 	.short	0x010a
        /*0c4e*/ 	.byte	0x3f
	.zero		1


	//   ....[63]....
        /*0c50*/ 	.word	0x000106e0
        /*0c54*/ 	.word	0x00000016
        /*0c58*/ 	.word	0x0002a820
        /*0c5c*/ 	.short	0x010a
        /*0c5e*/ 	.byte	0x3f
	.zero		1


	//   ....[64]....
        /*0c60*/ 	.word	0x00010730
        /*0c64*/ 	.word	0x00000006
        /*0c68*/ 	.word	0x0002a840
        /*0c6c*/ 	.short	0x010a
        /*0c6e*/ 	.byte	0x3f
	.zero		1


	//   ....[65]....
        /*0c70*/ 	.word	0x00010ef0
        /*0c74*/ 	.word	0x00000004
        /*0c78*/ 	.word	0x0002a860
        /*0c7c*/ 	.short	0x010a
        /*0c7e*/ 	.byte	0x3f
	.zero		1


	//   ....[66]....
        /*0c80*/ 	.word	0x000116f0
        /*0c84*/ 	.word	0x00000000
        /*0c88*/ 	.word	0x0002a860
        /*0c8c*/ 	.short	0x010a
        /*0c8e*/ 	.byte	0x3f
	.zero		1


	//   ....[67]....
        /*0c90*/ 	.word	0x000128c0
        /*0c94*/ 	.word	0x00000004
        /*0c98*/ 	.word	0x0002a820
        /*0c9c*/ 	.short	0x010a
        /*0c9e*/ 	.byte	0x3f
	.zero		1


	//   ....[68]....
        /*0ca0*/ 	.word	0x00012a60
        /*0ca4*/ 	.word	0x00000005
        /*0ca8*/ 	.word	0x0002a840
        /*0cac*/ 	.short	0x010a
        /*0cae*/ 	.byte	0x3f
	.zero		1


	//   ....[69]....
        /*0cb0*/ 	.word	0x00012ab0
        /*0cb4*/ 	.word	0x0000001b
        /*0cb8*/ 	.word	0x0002a840
        /*0cbc*/ 	.short	0x010a
        /*0cbe*/ 	.byte	0x3f
	.zero		1


	//   ....[70]....
        /*0cc0*/ 	.word	0x00012b00
        /*0cc4*/ 	.word	0x00000005
        /*0cc8*/ 	.word	0x0002a860
        /*0ccc*/ 	.short	0x010a
        /*0cce*/ 	.byte	0x3f
	.zero		1


	//----- nvinfo : EIATTR_NUM_MBARRIERS
	.align		4
.L_360:
        /*0cd0*/ 	.byte	0x03, 0x38
        /*0cd2*/ 	.short	0x0016


	//----- nvinfo : EIATTR_EXIT_INSTR_OFFSETS
	.align		4
        /*0cd4*/ 	.byte	0x04, 0x1c
        /*0cd6*/ 	.short	(.L_362 - .L_361)


	//   ....[0]....
.L_361:
        /*0cd8*/ 	.word	0x00000990


	//   ....[1]....
        /*0cdc*/ 	.word	0x00009690


	//   ....[2]....
        /*0ce0*/ 	.word	0x0000f0b0


	//----- nvinfo : EIATTR_MAX_THREADS
	.align		4
.L_362:
        /*0ce4*/ 	.byte	0x04, 0x05
        /*0ce6*/ 	.short	(.L_364 - .L_363)
.L_363:
        /*0ce8*/ 	.word	0x00000180
        /*0cec*/ 	.word	0x00000001
        /*0cf0*/ 	.word	0x00000001


	//----- nvinfo : EIATTR_CRS_STACK_SIZE
	.align		4
.L_364:
        /*0cf4*/ 	.byte	0x04, 0x1e
        /*0cf6*/ 	.short	(.L_366 - .L_365)
.L_365:
        /*0cf8*/ 	.word	0x00000000


	//----- nvinfo : EIATTR_CBANK_PARAM_SIZE
	.align		4
.L_366:
        /*0cfc*/ 	.byte	0x03, 0x19
        /*0cfe*/ 	.short	0x0af0


	//----- nvinfo : EIATTR_PARAM_CBANK
	.align		4
        /*0d00*/ 	.byte	0x04, 0x0a
        /*0d02*/ 	.short	(.L_368 - .L_367)
	.align		4
.L_367:
        /*0d04*/ 	.word	index@(.nv.constant0._ZN7cutlass13device_kernelIN5flash11enable_sm90INS1_16FlashAttnFwdSm90INS1_25CollectiveMainloopFwdSm90ILi2EN4cute5tupleIJNS5_1CILi1EEES8_S8_EEENS6_IJNS7_ILi128EEENS7_ILi96EEENS7_ILi192EEEEEELi128ENS_10bfloat16_tEfNS_4arch4Sm90ELb0ELb0ELb0ELb1ELb1ELb0ELb0ELb1ELb1ELb1ELb1ELb0EEENS1_21CollectiveEpilogueFwdINS6_IJSA_SA_SB_EEES9_SE_SG_Li256ELb1ELb1ELb1ELb0EEENS1_36VarlenDynamicPersistentTileSchedulerILi128ELi96ELi256ELi128ELb1ELb1ELb1ELb0ELb1ELb1EEEEEEEEEvNT_6ParamsE)
        /*0d08*/ 	.short	0x0210
        /*0d0a*/ 	.short	0x0af0


	//----- nvinfo : EIATTR_SW_WAR
	.align		4
.L_368:
        /*0d0c*/ 	.byte	0x04, 0x36
        /*0d0e*/ 	.short	(.L_370 - .L_369)
.L_369:
        /*0d10*/ 	.word	0x00000008
.L_370:


//--------------------- .nv.info._ZN7cutlass13device_kernelIN5flash11enable_sm90INS1_16FlashAttnFwdSm90INS1_25CollectiveMainloopFwdSm90ILi2EN4cute5tupleIJNS5_1CILi1EEES8_S8_EEENS6_IJNS7_ILi128EEENS7_ILi96EEENS7_ILi192EEEEEELi128ENS_10bfloat16_tEfNS_4arch4Sm90ELb0ELb0ELb0ELb1ELb1ELb1ELb0ELb1ELb1ELb1ELb1ELb0EEENS1_21CollectiveEpilogueFwdINS6_IJSA_SA_SB_EEES9_SE_SG_Li256ELb1ELb1ELb1ELb0EEENS1_36VarlenDynamicPersistentTileSchedulerILi128ELi96ELi256ELi128ELb1ELb1ELb1ELb0ELb1ELb1EEEEEEEEEvNT_6ParamsE --------------------------
	.section	.nv.info._ZN7cutlass13device_kernelIN5flash11enable_sm90INS1_16FlashAttnFwdSm90INS1_25CollectiveMainloopFwdSm90ILi2EN4cute5tupleIJNS5_1CILi1EEES8_S8_EEENS6_IJNS7_ILi128EEENS7_ILi96EEENS7_ILi192EEEEEELi128ENS_10bfloat16_tEfNS_4arch4Sm90ELb0ELb0ELb0ELb1ELb1ELb1ELb0ELb1ELb1ELb1ELb1ELb0EEENS1_21CollectiveEpilogueFwdINS6_IJSA_SA_SB_EEES9_SE_SG_Li256ELb1ELb1ELb1ELb0EEENS1_36VarlenDynamicPersistentTileSchedulerILi128ELi96ELi256ELi128ELb1ELb1ELb1ELb0ELb1ELb1EEEEEEEEEvNT_6ParamsE,"",@"SHT_CUDA_INFO"
	.sectionflags	@""
	.align	4


	//----- nvinfo : EIATTR_CUDA_API_VERSION
	.align		4
        /*0000*/ 	.byte	0x04, 0x37
        /*0002*/ 	.short	(.L_372 - .L_371)
.L_371:
        /*0004*/ 	.word	0x00000082


	//----- nvinfo : EIATTR_KPARAM_INFO
	.align		4
.L_372:
        /*0008*/ 	.byte	0x04, 0x17
        /*000a*/ 	.short	(.L_374 - .L_373)
.L_373:
        /*000c*/ 	.word	0x00000000
        /*0010*/ 	.short	0x0000
        /*0012*/ 	.short	0x0070
        /*0014*/ 	.byte	0x00, 0xf0, 0x01, 0x2a


	//----- nvinfo : EIATTR_SPARSE_MMA_MASK
	.align		4
.L_374:
        /*0018*/ 	.byte	0x03, 0x50
        /*001a*/ 	.short	0x0000


	//----- nvinfo : EIATTR_MAXREG_COUNT
	.align		4
        /*001c*/ 	.byte	0x03, 0x1b
        /*001e*/ 	.short	0x00a8


	//----- nvinfo : EIATTR_NUM_BARRIERS
	.align		4
        /*0020*/ 	.byte	0x02, 0x4c
        /*0022*/ 	.byte	0x10
	.zero		1


	//----- nvinfo : EIATTR_EXTERNS
	.align		4
        /*0024*/ 	.byte	0x04, 0x0f
        /*0026*/ 	.short	(.L_376 - .L_375)


	//   ....[0]....
	.align		4
.L_375:
        /*0028*/ 	.word	index@(__assertfail)


	//----- nvinfo : EIATTR_ANNOTATIONS
	.align		4
.L_376:
        /*002c*/ 	.byte	0x04, 0x55
        /*002e*/ 	.short	(.L_378 - .L_377)


	//   ....[0]....
.L_377:
        /* <DEDUP_REMOVED lines=51> */


	//----- nvinfo : EIATTR_MERCURY_ISA_VERSION
	.align		4
.L_378:
        /*0348*/ 	.byte	0x03, 0x5f
        /*034a*/ 	.short	0x0101


	//----- nvinfo : EIATTR_UNUSED_LOAD_BYTE_OFFSET
	.align		4
        /*034c*/ 	.byte	0x04, 0x44
        /*034e*/ 	.short	(.L_380 - .L_379)


	//   ....[0]....
.L_379:
        /*0350*/ 	.word	0x00000a30
        /*0354*/ 	.word	0x0000fff0


	//   ....[1]....
        /*0358*/ 	.word	0x00016900
        /*035c*/ 	.word	0x0000fff0


	//----- nvinfo : EIATTR_INT_WARP_WIDE_INSTR_OFFSETS
	.align		4
.L_380:
        /*0360*/ 	.byte	0x04, 0x31
        /*0362*/ 	.short	(.L_382 - .L_381)


	//   ....[0]....
.L_381:
        /*0364*/ 	.word	0x00000130


	//   ....[1]....
        /*0368*/ 	.word	0x00000170


	//   ....[2]....
        /*036c*/ 	.word	0x000001e0


	//   ....[3]....
        /*0370*/ 	.word	0x0001c210


	//   ....[4]....
        /*0374*/ 	.word	0x0001c2a0


	//   ....[5]....
        /*0378*/ 	.word	0x0001f170


	//   ....[6]....
        /*037c*/ 	.word	0x0001f200


	//----- nvinfo : EIATTR_COOP_GROUP_MASK_REGIDS
	.align		4
.L_382:
        /*0380*/ 	.byte	0x04, 0x29
        /*0382*/ 	.short	(.L_384 - .L_383)


	//   ....[0]....
.L_383:
        /*0384*/ 	.word	0xffffffff


	//   ....[1]....
        /*0388*/ 	.word	0xffffffff


	//   ....[2]....
        /*038c*/ 	.word	0xffffffff


	//   ....[3]....
        /*0390*/ 	.word	0xffffffff


	//   ....[4]....
        /*0394*/ 	.word	0xffffffff


	//   ....[5]....
        /*0398*/ 	.word	0xffffffff


	//   ....[6]....
        /*039c*/ 	.word	0xffffffff


	//   ....[7]....
        /*03a0*/ 	.word	0xffffffff


	//   ....[8]....
        /*03a4*/ 	.word	0xffffffff


	//   ....[9]....
        /*03a8*/ 	.word	0xffffffff


	//   ....[10]....
        /*03ac*/ 	.word	0xffffffff


	//   ....[11]....
        /*03b0*/ 	.word	0xffffffff


	//   ....[12]....
        /*03b4*/ 	.word	0xffffffff


	//   ....[13]....
        /*03b8*/ 	.word	0xffffffff


	//   ....[14]....
        /*03bc*/ 	.word	0xffffffff


	//   ....[15]....
        /*03c0*/ 	.word	0xffffffff


	//   ....[16]....
        /*03c4*/ 	.word	0xffffffff


	//   ....[17]....
        /*03c8*/ 	.word	0xffffffff


	//   ....[18]....
        /*03cc*/ 	.word	0xffffffff


	//   ....[19]....
        /*03d0*/ 	.word	0xffffffff


	//   ....[20]....
        /*03d4*/ 	.word	0xffffffff


	//   ....[21]....
        /*03d8*/ 	.word	0xffffffff


	//   ....[22]....
        /*03dc*/ 	.word	0xffffffff


	//   ....[23]....
        /*03e0*/ 	.word	0xffffffff


	//   ....[24]....
        /*03e4*/ 	.word	0xffffffff


	//   ....[25]....
        /*03e8*/ 	.word	0xffffffff


	//   ....[26]....
        /*03ec*/ 	.word	0xffffffff


	//   ....[27]....
        /*03f0*/ 	.word	0xffffffff


	//   ....[28]....
        /*03f4*/ 	.word	0xffffffff


	//   ....[29]....
        /*03f8*/ 	.word	0xffffffff


	//   ....[30]....
        /*03fc*/ 	.word	0xffffffff


	//   ....[31]....
        /*0400*/ 	.word	0xffffffff


	//   ....[32]....
        /*0404*/ 	.word	0xffffffff


	//   ....[33]....
        /*0408*/ 	.word	0xffffffff


	//   ....[34]....
        /*040c*/ 	.word	0xffffffff


	//   ....[35]....
        /*0410*/ 	.word	0xffffffff


	//   ....[36]....
        /*0414*/ 	.word	0xffffffff


	//   ....[37]....
        /*0418*/ 	.word	0xffffffff


	//   ....[38]....
        /*041c*/ 	.word	0xffffffff


	//   ....[39]....
        /*0420*/ 	.word	0xffffffff


	//   ....[40]....
        /*0424*/ 	.word	0xffffffff


	//   ....[41]....
        /*0428*/ 	.word	0xffffffff


	//   ....[42]....
        /*042c*/ 	.word	0xffffffff


	//   ....[43]....
        /*0430*/ 	.word	0xffffffff


	//   ....[44]....
        /*0434*/ 	.word	0xffffffff


	//   ....[45]....
        /*0438*/ 	.word	0xffffffff


	//   ....[46]....
        /*043c*/ 	.word	0xffffffff


	//   ....[47]....
        /*0440*/ 	.word	0xffffffff


	//   ....[48]....
        /*0444*/ 	.word	0xffffffff


	//   ....[49]....
        /*0448*/ 	.word	0xffffffff


	//   ....[50]....
        /*044c*/ 	.word	0xffffffff


	//   ....[51]....
        /*0450*/ 	.word	0xffffffff


	//   ....[52]....
        /*0454*/ 	.word	0xffffffff


	//   ....[53]....
        /*0458*/ 	.word	0xffffffff


	//   ....[54]....
        /*045c*/ 	.word	0xffffffff


	//   ....[55]....
        /*0460*/ 	.word	0xffffffff


	//   ....[56]....
        /*0464*/ 	.word	0xffffffff


	//   ....[57]....
        /*0468*/ 	.word	0xffffffff


	//   ....[58]....
        /*046c*/ 	.word	0xffffffff


	//   ....[59]....
        /*0470*/ 	.word	0xffffffff


	//   ....[60]....
        /*0474*/ 	.word	0xffffffff


	//   ....[61]....
        /*0478*/ 	.word	0xffffffff


	//   ....[62]....
        /*047c*/ 	.word	0xffffffff


	//   ....[63]....
        /*0480*/ 	.word	0xffffffff


	//   ....[64]....
        /*0484*/ 	.word	0xffffffff


	//   ....[65]....
        /*0488*/ 	.word	0xffffffff


	//   ....[66]....
        /*048c*/ 	.word	0xffffffff


	//   ....[67]....
        /*0490*/ 	.word	0xffffffff


	//   ....[68]....
        /*0494*/ 	.word	0xffffffff


	//   ....[69]....
        /*0498*/ 	.word	0xffffffff


	//   ....[70]....
        /*049c*/ 	.word	0xffffffff


	//   ....[71]....
        /*04a0*/ 	.word	0xffffffff


	//   ....[72]....
        /*04a4*/ 	.word	0xffffffff


	//   ....[73]....
        /*04a8*/ 	.word	0xffffffff


	//   ....[74]....
        /*04ac*/ 	.word	0xffffffff


	//   ....[75]....
        /*04b0*/ 	.word	0xffffffff


	//   ....[76]....
        /*04b4*/ 	.word	0xffffffff


	//   ....[77]....
        /*04b8*/ 	.word	0xffffffff


	//   ....[78]....
        /*04bc*/ 	.word	0xffffffff


	//   ....[79]....
        /*04c0*/ 	.word	0xffffffff


	//   ....[80]....
        /*04c4*/ 	.word	0xffffffff


	//   ....[81]....
        /*04c8*/ 	.word	0xffffffff


	//   ....[82]....
        /*04cc*/ 	.word	0xffffffff


	//   ....[83]....
        /*04d0*/ 	.word	0xffffffff


	//   ....[84]....
        /*04d4*/ 	.word	0xffffffff


	//   ....[85]....
        /*04d8*/ 	.word	0xffffffff


	//   ....[86]....
        /*04dc*/ 	.word	0xffffffff


	//   ....[87]....
        /*04e0*/ 	.word	0xffffffff


	//   ....[88]....
        /*04e4*/ 	.word	0xffffffff


	//   ....[89]....
        /*04e8*/ 	.word	0xffffffff


	//   ....[90]....
        /*04ec*/ 	.word	0xffffffff


	//   ....[91]....
        /*04f0*/ 	.word	0xffffffff


	//   ....[92]....
        /*04f4*/ 	.word	0xffffffff


	//   ....[93]....
        /*04f8*/ 	.word	0xffffffff


	//   ....[94]....
        /*04fc*/ 	.word	0xffffffff


	//   ....[95]....
        /*0500*/ 	.word	0xffffffff


	//   ....[96]....
        /*0504*/ 	.word	0xffffffff


	//   ....[97]....
        /*0508*/ 	.word	0xffffffff


	//   ....[98]....
        /*050c*/ 	.word	0xffffffff


	//   ....[99]....
        /*0510*/ 	.word	0xffffffff


	//   ....[100]....
        /*0514*/ 	.word	0xffffffff


	//   ....[101]....
        /*0518*/ 	.word	0xffffffff


	//   ....[102]....
        /*051c*/ 	.word	0xffffffff


	//   ....[103]....
        /*0520*/ 	.word	0xffffffff


	//   ....[104]....
        /*0524*/ 	.word	0xffffffff


	//   ....[105]....
        /*0528*/ 	.word	0xffffffff


	//   ....[106]....
        /*052c*/ 	.word	0xffffffff


	//   ....[107]....
        /*0530*/ 	.word	0xffffffff


	//   ....[108]....
        /*0534*/ 	.word	0xffffffff


	//   ....[109]....
        /*0538*/ 	.word	0xffffffff


	//   ....[110]....
        /*053c*/ 	.word	0xffffffff


	//   ....[111]....
        /*0540*/ 	.word	0xffffffff


	//   ....[112]....
        /*0544*/ 	.word	0xffffffff


	//   ....[113]....
        /*0548*/ 	.word	0xffffffff


	//   ....[114]....
        /*054c*/ 	.word	0xffffffff


	//   ....[115]....
        /*0550*/ 	.word	0xffffffff


	//   ....[116]....
        /*0554*/ 	.word	0xffffffff


	//   ....[117]....
        /*0558*/ 	.word	0xffffffff


	//   ....[118]....
        /*055c*/ 	.word	0xffffffff


	//   ....[119]....
        /*0560*/ 	.word	0xffffffff


	//   ....[120]....
        /*0564*/ 	.word	0xffffffff


	//   ....[121]....
        /*0568*/ 	.word	0xffffffff


	//   ....[122]....
        /*056c*/ 	.word	0xffffffff


	//   ....[123]....
        /*0570*/ 	.word	0xffffffff


	//   ....[124]....
        /*0574*/ 	.word	0xffffffff


	//   ....[125]....
        /*0578*/ 	.word	0xffffffff


	//   ....[126]....
        /*057c*/ 	.word	0xffffffff


	//   ....[127]....
        /*0580*/ 	.word	0xffffffff


	//   ....[128]....
        /*0584*/ 	.word	0xffffffff


	//   ....[129]....
        /*0588*/ 	.word	0xffffffff


	//   ....[130]....
        /*058c*/ 	.word	0xffffffff


	//   ....[131]....
        /*0590*/ 	.word	0xffffffff


	//   ....[132]....
        /*0594*/ 	.word	0xffffffff


	//   ....[133]....
        /*0598*/ 	.word	0xffffffff


	//   ....[134]....
        /*059c*/ 	.word	0xffffffff


	//   ....[135]....
        /*05a0*/ 	.word	0xffffffff


	//   ....[136]....
        /*05a4*/ 	.word	0xffffffff


	//   ....[137]....
        /*05a8*/ 	.word	0xffffffff


	//   ....[138]....
        /*05ac*/ 	.word	0xffffffff


	//   ....[139]....
        /*05b0*/ 	.word	0xffffffff


	//   ....[140]....
        /*05b4*/ 	.word	0xffffffff


	//   ....[141]....
        /*05b8*/ 	.word	0xffffffff


	//   ....[142]....
        /*05bc*/ 	.word	0xffffffff


	//   ....[143]....
        /*05c0*/ 	.word	0xffffffff


	//   ....[144]....
        /*05c4*/ 	.word	0xffffffff


	//   ....[145]....
        /*05c8*/ 	.word	0xffffffff


	//   ....[146]....
        /*05cc*/ 	.word	0xffffffff


	//   ....[147]....
        /*05d0*/ 	.word	0xffffffff


	//   ....[148]....
        /*05d4*/ 	.word	0xffffffff


	//   ....[149]....
        /*05d8*/ 	.word	0xffffffff


	//   ....[150]....
        /*05dc*/ 	.word	0xffffffff


	//   ....[151]....
        /*05e0*/ 	.word	0xffffffff


	//   ....[152]....
        /*05e4*/ 	.word	0xffffffff


	//   ....[153]....
        /*05e8*/ 	.word	0xffffffff


	//   ....[154]....
        /*05ec*/ 	.word	0xffffffff


	//   ....[155]....
        /*05f0*/ 	.word	0xffffffff


	//   ....[156]....
        /*05f4*/ 	.word	0xffffffff


	//   ....[157]....
        /*05f8*/ 	.word	0xffffffff


	//   ....[158]....
        /*05fc*/ 	.word	0xffffffff


	//   ....[159]....
        /*0600*/ 	.word	0xffffffff


	//   ....[160]....
        /*0604*/ 	.word	0xffffffff


	//   ....[161]....
        /*0608*/ 	.word	0xffffffff


	//   ....[162]....
        /*060c*/ 	.word	0xffffffff


	//   ....[163]....
        /*0610*/ 	.word	0xffffffff


	//   ....[164]....
        /*0614*/ 	.word	0xffffffff


	//   ....[165]....
        /*0618*/ 	.word	0xffffffff


	//   ....[166]....
        /*061c*/ 	.word	0xffffffff


	//   ....[167]....
        /*0620*/ 	.word	0xffffffff


	//   ....[168]....
        /*0624*/ 	.word	0xffffffff


	//   ....[169]....
        /*0628*/ 	.word	0x0500000f


	//   ....[170]....
        /*062c*/ 	.word	0x0500000f


	//   ....[171]....
        /*0630*/ 	.word	0x0500000f


	//   ....[172]....
        /*0634*/ 	.word	0x0500000f


	//   ....[173]....
        /*0638*/ 	.word	0x0500000f


	//   ....[174]....
        /*063c*/ 	.word	0x0500000f


	//   ....[175]....
        /*0640*/ 	.word	0x0500000f


	//   ....[176]....
        /*0644*/ 	.word	0x0500000f


	//   ....[177]....
        /*0648*/ 	.word	0x0500000f


	//   ....[178]....
        /*064c*/ 	.word	0x0500000f


	//   ....[179]....
        /*0650*/ 	.word	0x0500000f


	//   ....[180]....
        /*0654*/ 	.word	0x0500000f


	//   ....[181]....
        /*0658*/ 	.word	0x0500000f


	//   ....[182]....
        /*065c*/ 	.word	0x0500000f


	//   ....[183]....
        /*0660*/ 	.word	0x0500000f


	//   ....[184]....
        /*0664*/ 	.word	0x0500000f


	//   ....[185]....
        /*0668*/ 	.word	0x0500000f


	//   ....[186]....
        /*066c*/ 	.word	0x0500000f


	//   ....[187]....
        /*0670*/ 	.word	0x0500000f


	//   ....[188]....
        /*0674*/ 	.word	0x0500000f


	//   ....[189]....
        /*0678*/ 	.word	0x0500000f


	//   ....[190]....
        /*067c*/ 	.word	0x0500000f


	//   ....[191]....
        /*0680*/ 	.word	0x0500000f


	//   ....[192]....
        /*0684*/ 	.word	0x0500000f


	//   ....[193]....
        /*0688*/ 	.word	0x0500000f


	//   ....[194]....
        /*068c*/ 	.word	0x0500000f


	//   ....[195]....
        /*0690*/ 	.word	0x0500000f


	//   ....[196]....
        /*0694*/ 	.word	0x0500000f


	//   ....[197]....
        /*0698*/ 	.word	0x0500000f


	//   ....[198]....
        /*069c*/ 	.word	0x0500000f


	//   ....[199]....
        /*06a0*/ 	.word	0x0500000f


	//   ....[200]....
        /*06a4*/ 	.word	0x0500000f


	//   ....[201]....
        /*06a8*/ 	.word	0x0500000f


	//   ....[202]....
        /*06ac*/ 	.word	0x0500000f


	//   ....[203]....
        /*06b0*/ 	.word	0x0500000f


	//   ....[204]....
        /*06b4*/ 	.word	0x0500000f


	//   ....[205]....
        /*06b8*/ 	.word	0x0500000f


	//   ....[206]....
        /*06bc*/ 	.word	0x0500000f


	//   ....[207]....
        /*06c0*/ 	.word	0x0500000f


	//   ....[208]....
        /*06c4*/ 	.word	0x0500000f


	//   ....[209]....
        /*06c8*/ 	.word	0x0500000f


	//   ....[210]....
        /*06cc*/ 	.word	0x0500000f


	//   ....[211]....
        /*06d0*/ 	.word	0x0500000f


	//   ....[212]....
        /*06d4*/ 	.word	0x0500000f


	//   ....[213]....
        /*06d8*/ 	.word	0x0500000f


	//   ....[214]....
        /*06dc*/ 	.word	0x0500000f


	//   ....[215]....
        /*06e0*/ 	.word	0x0500000f


	//   ....[216]....
        /*06e4*/ 	.word	0x0500000f


	//   ....[217]....
        /*06e8*/ 	.word	0x0500000f


	//   ....[218]....
        /*06ec*/ 	.word	0x0500000f


	//   ....[219]....
        /*06f0*/ 	.word	0x0500000f


	//   ....[220]....
        /*06f4*/ 	.word	0x0500000f


	//   ....[221]....
        /*06f8*/ 	.word	0x0500000f


	//   ....[222]....
        /*06fc*/ 	.word	0x0500000f


	//   ....[223]....
        /*0700*/ 	.word	0x0500000f


	//   ....[224]....
        /*0704*/ 	.word	0x0500000f


	//   ....[225]....
        /*0708*/ 	.word	0x0500000f


	//   ....[226]....
        /*070c*/ 	.word	0x0500000f


	//   ....[227]....
        /*0710*/ 	.word	0x0500000f


	//   ....[228]....
        /*0714*/ 	.word	0x0500000f


	//   ....[229]....
        /*0718*/ 	.word	0x0500000f


	//   ....[230]....
        /*071c*/ 	.word	0x0500000f


	//   ....[231]....
        /*0720*/ 	.word	0x0500000f


	//   ....[232]....
        /*0724*/ 	.word	0x0500000f


	//   ....[233]....
        /*0728*/ 	.word	0x0500000f


	//   ....[234]....
        /*072c*/ 	.word	0x0500000f


	//   ....[235]....
        /*0730*/ 	.word	0x0500000f


	//   ....[236]....
        /*0734*/ 	.word	0x0500000f


	//   ....[237]....
        /*0738*/ 	.word	0x0500000f


	//   ....[238]....
        /*073c*/ 	.word	0x0500000f


	//   ....[239]....
        /*0740*/ 	.word	0x0500000f


	//   ....[240]....
        /*0744*/ 	.word	0x0500000f


	//   ....[241]....
        /*0748*/ 	.word	0x0500000f


	//   ....[242]....
        /*074c*/ 	.word	0x0500000f


	//   ....[243]....
        /*0750*/ 	.word	0x0500000f


	//   ....[244]....
        /*0754*/ 	.word	0x0500000f


	//   ....[245]....
        /*0758*/ 	.word	0x0500000f


	//   ....[246]....
        /*075c*/ 	.word	0x0500000f


	//   ....[247]....
        /*0760*/ 	.word	0x0500000f


	//   ....[248]....
        /*0764*/ 	.word	0x0500000f


	//   ....[249]....
        /*0768*/ 	.word	0x0500000f


	//   ....[250]....
        /*076c*/ 	.word	0x0500000f


	//   ....[251]....
        /*0770*/ 	.word	0x0500000f


	//   ....[252]....
        /*0774*/ 	.word	0x0500000f


	//   ....[253]....
        /*0778*/ 	.word	0x0500000f


	//   ....[254]....
        /*077c*/ 	.word	0x0500000f


	//   ....[255]....
        /*0780*/ 	.word	0x0500000f


	//   ....[0]....
        /*0784*/ 	.word	0x0500000f


	//   ....[1]....
        /*0788*/ 	.word	0x0500000f


	//   ....[2]....
        /*078c*/ 	.word	0x0500000f


	//   ....[3]....
        /*0790*/ 	.word	0x0500000f


	//   ....[4]....
        /*0794*/ 	.word	0x0500000f


	//   ....[5]....
        /*0798*/ 	.word	0x0500000f


	//   ....[6]....
        /*079c*/ 	.word	0x0500000f


	//   ....[7]....
        /*07a0*/ 	.word	0x0500000f


	//   ....[8]....
        /*07a4*/ 	.word	0x0500000f


	//   ....[9]....
        /*07a8*/ 	.word	0x0500000f


	//   ....[10]....
        /*07ac*/ 	.word	0x0500000f


	//   ....[11]....
        /*07b0*/ 	.word	0x0500000f


	//   ....[12]....
        /*07b4*/ 	.word	0x0500000f


	//   ....[13]....
        /*07b8*/ 	.word	0x0500000f


	//   ....[14]....
        /*07bc*/ 	.word	0x0500000f


	//   ....[15]....
        /*07c0*/ 	.word	0x0500000f


	//   ....[16]....
        /*07c4*/ 	.word	0x0500000f


	//   ....[17]....
        /*07c8*/ 	.word	0x0500000f


	//----- nvinfo : EIATTR_COOP_GROUP_INSTR_OFFSETS
	.align		4
.L_384:
        /*07cc*/ 	.byte	0x04, 0x28
        /*07ce*/ 	.short	(.L_386 - .L_385)


	//   ....[0]....
.L_385:
        /*07d0*/ 	.word	0x00000060


	//   ....[1]....
        /*07d4*/ 	.word	0x00000140


	//   ....[2]....
        /*07d8*/ 	.word	0x00000190


	//   ....[3]....
        /*07dc*/ 	.word	0x000003c0


	//   ....[4]....
        /*07e0*/ 	.word	0x00000520


	//   ....[5]....
        /*07e4*/ 	.word	0x00000640


	//   ....[6]....
        /*07e8*/ 	.word	0x000007a0


	//   ....[7]....
        /*07ec*/ 	.word	0x00003c70


	//   ....[8]....
        /*07f0*/ 	.word	0x00003c80


	//   ....[9]....
        /*07f4*/ 	.word	0x00005320


	//   ....[10]....
        /*07f8*/ 	.word	0x00005330


	//   ....[11]....
        /*07fc*/ 	.word	0x00007560


	//   ....[12]....
        /*0800*/ 	.word	0x00007570


	//   ....[13]....
        /*0804*/ 	.word	0x00008e00


	//   ....[14]....
        /*0808*/ 	.word	0x00008e10


	//   ....[15]....
        /*080c*/ 	.word	0x0000a850


	//   ....[16]....
        /*0810*/ 	.word	0x0000a860


	//   ....[17]....
        /*0814*/ 	.word	0x0000aaf0


	//   ....[18]....
        /*0818*/ 	.word	0x0000ab00


	//   ....[19]....
        /*081c*/ 	.word	0x0000b020


	//   ....[20]....
        /*0820*/ 	.word	0x0000b050


	//   ....[21]....
        /*0824*/ 	.word	0x0000b1d0


	//   ....[22]....
        /*0828*/ 	.word	0x0000b1f0


	//   ....[23]....
        /*082c*/ 	.word	0x0000b9a0


	//   ....[24]....
        /*0830*/ 	.word	0x0000bef0


	//   ....[25]....
        /*0834*/ 	.word	0x0000bf00


	//   ....[26]....
        /*0838*/ 	.word	0x0000bf10


	//   ....[27]....
        /*083c*/ 	.word	0x0000bf20


	//   ....[28]....
        /*0840*/ 	.word	0x0000e990


	//   ....[29]....
        /*0844*/ 	.word	0x0000e9a0


	//   ....[30]....
        /*0848*/ 	.word	0x0000e9b0


	//   ....[31]....
        /*084c*/ 	.word	0x0000e9c0


	//   ....[32]....
        /*0850*/ 	.word	0x00012740


	//   ....[33]....
        /*0854*/ 	.word	0x00012760


	//   ....[34]....
        /*0858*/ 	.word	0x00012bd0


	//   ....[35]....
        /*085c*/ 	.word	0x00012c20


	//   ....[36]....
        /*0860*/ 	.word	0x00014e10


	//   ....[37]....
        /*0864*/ 	.word	0x00014e20


	//   ....[38]....
        /*0868*/ 	.word	0x00014e50


	//   ....[39]....
        /*086c*/ 	.word	0x00014e60


	//   ....[40]....
        /*0870*/ 	.word	0x000161f0


	//   ....[41]....
        /*0874*/ 	.word	0x00016270


	//   ....[42]....
        /*0878*/ 	.word	0x000162a0


	//   ....[43]....
        /*087c*/ 	.word	0x000162b0


	//   ....[44]....
        /*0880*/ 	.word	0x000173b0


	//   ....[45]....
        /*0884*/ 	.word	0x000173c0


	//   ....[46]....
        /*0888*/ 	.word	0x000173d0


	//   ....[47]....
        /*088c*/ 	.word	0x000173e0


	//   ....[48]....
        /*0890*/ 	.word	0x00017ac0


	//   ....[49]....
        /*0894*/ 	.word	0x00017af0


	//   ....[50]....
        /*0898*/ 	.word	0x00017bb0


	//   ....[51]....
        /*089c*/ 	.word	0x00017bd0


	//   ....[52]....
        /*08a0*/ 	.word	0x00017c90


	//   ....[53]....
        /*08a4*/ 	.word	0x00017cb0


	//   ....[54]....
        /*08a8*/ 	.word	0x00017d80


	//   ....[55]....
        /*08ac*/ 	.word	0x00017da0


	//   ....[56]....
        /*08b0*/ 	.word	0x00018240


	//   ....[57]....
        /*08b4*/ 	.word	0x00018250


	//   ....[58]....
        /*08b8*/ 	.word	0x00018690


	//   ....[59]....
        /*08bc*/ 	.word	0x000186a0


	//   ....[60]....
        /*08c0*/ 	.word	0x00019310


	//   ....[61]....
        /*08c4*/ 	.word	0x00019320


	//   ....[62]....
        /*08c8*/ 	.word	0x000193e0


	//   ....[63]....
        /*08cc*/ 	.word	0x00019400


	//   ....[64]....
        /*08d0*/ 	.word	0x000194c0


	//   ....[65]....
        /*08d4*/ 	.word	0x000194e0


	//   ....[66]....
        /*08d8*/ 	.word	0x000195b0


	//   ....[67]....
        /*08dc*/ 	.word	0x000195d0


	//   ....[68]....
        /*08e0*/ 	.word	0x00019720


	//   ....[69]....
        /*08e4*/ 	.word	0x00019930


	//   ....[70]....
        /*08e8*/ 	.word	0x00019960


	//   ....[71]....
        /*08ec*/ 	.word	0x00019990


	//   ....[72]....
        /*08f0*/ 	.word	0x000199c0


	//   ....[73]....
        /*08f4*/ 	.word	0x000199f0


	//   ....[74]....
        /*08f8*/ 	.word	0x00019a20


	//   ....[75]....
        /*08fc*/ 	.word	0x00019bb0


	//   ....[76]....
        /*0900*/ 	.word	0x00019be0


	//   ....[77]....
        /*0904*/ 	.word	0x00019c10


	//   ....[78]....
        /*0908*/ 	.word	0x00019c40


	//   ....[79]....
        /*090c*/ 	.word	0x00019c70


	//   ....[80]....
        /*0910*/ 	.word	0x00019ca0


	//   ....[81]....
        /*0914*/ 	.word	0x00019d30


	//   ....[82]....
        /*0918*/ 	.word	0x00019d60


	//   ....[83]....
        /*091c*/ 	.word	0x00019d70


	//   ....[84]....
        /*0920*/ 	.word	0x00019e00


	//   ....[85]....
        /*0924*/ 	.word	0x0001ad70


	//   ....[86]....
        /*0928*/ 	.word	0x0001cea0


	//   ....[87]....
        /*092c*/ 	.word	0x0001cec0


	//   ....[88]....
        /*0930*/ 	.word	0x0001cf70


	//   ....[89]....
        /*0934*/ 	.word	0x0001cf90


	//   ....[90]....
        /*0938*/ 	.word	0x0001d030


	//   ....[91]....
        /*093c*/ 	.word	0x0001d050


	//   ....[92]....
        /*0940*/ 	.word	0x0001d0f0


	//   ....[93]....
        /*0944*/ 	.word	0x0001d110


	//   ....[94]....
        /*0948*/ 	.word	0x0001d1b0


	//   ....[95]....
        /*094c*/ 	.word	0x0001d1d0


	//   ....[96]....
        /*0950*/ 	.word	0x0001d1e0


	//   ....[97]....
        /*0954*/ 	.word	0x0001d270


	//   ....[98]....
        /*0958*/ 	.word	0x0001da20


	//   ....[99]....
        /*095c*/ 	.word	0x0001da50


	//   ....[100]....
        /*0960*/ 	.word	0x0001da70


	//   ....[101]....
        /*0964*/ 	.word	0x0001db00


	//   ....[102]....
        /*0968*/ 	.word	0x0001db10


	//   ....[103]....
        /*096c*/ 	.word	0x0001dbb0


	//   ....[104]....
        /*0970*/ 	.word	0x0001dbc0


	//   ....[105]....
        /*0974*/ 	.word	0x0001dc60


	//   ....[106]....
        /*0978*/ 	.word	0x0001dc70


	//   ....[107]....
        /*097c*/ 	.word	0x0001dd10


	//   ....[108]....
        /*0980*/ 	.word	0x0001dd20


	//   ....[109]....
        /*0984*/ 	.word	0x0001ddc0


	//   ....[110]....
        /*0988*/ 	.word	0x0001ddd0


	//   ....[111]....
        /*098c*/ 	.word	0x0001de70


	//   ....[112]....
        /*0990*/ 	.word	0x0001de80


	//   ....[113]....
        /*0994*/ 	.word	0x0001de90


	//   ....[114]....
        /*0998*/ 	.word	0x0001e660


	//   ....[115]....
        /*099c*/ 	.word	0x0001e670


	//   ....[116]....
        /*09a0*/ 	.word	0x0001e680


	//   ....[117]....
        /*09a4*/ 	.word	0x0001e710


	//   ....[118]....
        /*09a8*/ 	.word	0x0001e720


	//   ....[119]....
        /*09ac*/ 	.word	0x0001e780


	//   ....[120]....
        /*09b0*/ 	.word	0x0001e7b0


	//   ....[121]....
        /*09b4*/ 	.word	0x0001e7f0


	//   ....[122]....
        /*09b8*/ 	.word	0x0001e820


	//   ....[123]....
        /*09bc*/ 	.word	0x0001e860


	//   ....[124]....
        /*09c0*/ 	.word	0x0001e890


	//   ....[125]....
        /*09c4*/ 	.word	0x0001e8d0


	//   ....[126]....
        /*09c8*/ 	.word	0x0001eb50


	//   ....[127]....
        /*09cc*/ 	.word	0x0001eb70


	//   ....[128]....
        /*09d0*/ 	.word	0x0001ec00


	//   ....[129]....
        /*09d4*/ 	.word	0x0001ec10


	//   ....[130]....
        /*09d8*/ 	.word	0x0001ec80


	//   ....[131]....
        /*09dc*/ 	.word	0x0001ec90


	//   ....[132]....
        /*09e0*/ 	.word	0x0001ed00


	//   ....[133]....
        /*09e4*/ 	.word	0x0001ed10


	//   ....[134]....
        /*09e8*/ 	.word	0x0001ed80


	//   ....[135]....
        /*09ec*/ 	.word	0x0001ed90


	//   ....[136]....
        /*09f0*/ 	.word	0x0001eda0


	//   ....[137]....
        /*09f4*/ 	.word	0x0001ee10


	//   ....[138]....
        /*09f8*/ 	.word	0x0001f390


	//   ....[139]....
        /*09fc*/ 	.word	0x0001f3c0


	//   ....[140]....
        /*0a00*/ 	.word	0x0001f3e0


	//   ....[141]....
        /*0a04*/ 	.word	0x0001f3f0


	//   ....[142]....
        /*0a08*/ 	.word	0x0001f430


	//   ....[143]....
        /*0a0c*/ 	.word	0x0001f450


	//   ....[144]....
        /*0a10*/ 	.word	0x0001f4c0


	//   ....[145]....
        /*0a14*/ 	.word	0x0001f4e0


	//   ....[146]....
        /*0a18*/ 	.word	0x0001f540


	//   ....[147]....
        /*0a1c*/ 	.word	0x0001f560


	//   ....[148]....
        /*0a20*/ 	.word	0x0001f5b0


	//   ....[149]....
        /*0a24*/ 	.word	0x0001f5d0


	//   ....[150]....
        /*0a28*/ 	.word	0x0001fa20


	//   ....[151]....
        /*0a2c*/ 	.word	0x0001fa50


	//   ....[152]....
        /*0a30*/ 	.word	0x0001fab0


	//   ....[153]....
        /*0a34*/ 	.word	0x0001fae0


	//   ....[154]....
        /*0a38*/ 	.word	0x0001fb10


	//   ....[155]....
        /*0a3c*/ 	.word	0x0001fb40


	//   ....[156]....
        /*0a40*/ 	.word	0x0001fb70


	//   ....[157]....
        /*0a44*/ 	.word	0x0001fba0


	//   ....[158]....
        /*0a48*/ 	.word	0x0001fd40


	//   ....[159]....
        /*0a4c*/ 	.word	0x0001fd70


	//   ....[160]....
        /*0a50*/ 	.word	0x0001fda0


	//   ....[161]....
        /*0a54*/ 	.word	0x0001fdd0


	//   ....[162]....
        /*0a58*/ 	.word	0x0001fe00


	//   ....[163]....
        /*0a5c*/ 	.word	0x0001fe30


	//   ....[164]....
        /*0a60*/ 	.word	0x0001fef0


	//   ....[165]....
        /*0a64*/ 	.word	0x0001ff10


	//   ....[166]....
        /*0a68*/ 	.word	0x0001ff20


	//   ....[167]....
        /*0a6c*/ 	.word	0x0001ff80


	//   ....[168]....
        /*0a70*/ 	.word	0x000205a0


	//   ....[169]....
        /*0a74*/ 	.word	0x000208c0


	//   ....[170]....
        /*0a78*/ 	.word	0x00020950


	//   ....[171]....
        /*0a7c*/ 	.word	0x000209f0


	//   ....[172]....
        /*0a80*/ 	.word	0x00020a80


	//   ....[173]....
        /*0a84*/ 	.word	0x00020b70


	//   ....[174]....
        /*0a88*/ 	.word	0x00020c00


	//   ....[175]....
        /*0a8c*/ 	.word	0x00020ca0


	//   ....[176]....
        /*0a90*/ 	.word	0x00020d30


	//   ....[177]....
        /*0a94*/ 	.word	0x00020e20


	//   ....[178]....
        /*0a98*/ 	.word	0x00020eb0


	//   ....[179]....
        /*0a9c*/ 	.word	0x00020f50


	//   ....[180]....
        /*0aa0*/ 	.word	0x00020fe0


	//   ....[181]....
        /*0aa4*/ 	.word	0x000210d0


	//   ....[182]....
        /*0aa8*/ 	.word	0x00021160


	//   ....[183]....
        /*0aac*/ 	.word	0x000211b0


	//   ....[184]....
        /*0ab0*/ 	.word	0x00021200


	//   ....[185]....
        /*0ab4*/ 	.word	0x000212f0


	//   ....[186]....
        /*0ab8*/ 	.word	0x00021380


	//   ....[187]....
        /*0abc*/ 	.word	0x000213d0


	//   ....[188]....
        /*0ac0*/ 	.word	0x00021420


	//   ....[189]....
        /*0ac4*/ 	.word	0x00021680


	//   ....[190]....
        /*0ac8*/ 	.word	0x00021960


	//   ....[191]....
        /*0acc*/ 	.word	0x00021a50


	//   ....[192]....
        /*0ad0*/ 	.word	0x00021af0


	//   ....[193]....
        /*0ad4*/ 	.word	0x00021b50


	//   ....[194]....
        /*0ad8*/ 	.word	0x00021c60


	//   ....[195]....
        /*0adc*/ 	.word	0x00021cd0


	//   ....[196]....
        /*0ae0*/ 	.word	0x00021de0


	//   ....[197]....
        /*0ae4*/ 	.word	0x00021e50


	//   ....[198]....
        /*0ae8*/ 	.word	0x00021f60


	//   ....[199]....
        /*0aec*/ 	.word	0x00021fd0


	//   ....[200]....
        /*0af0*/ 	.word	0x000220e0


	//   ....[201]....
        /*0af4*/ 	.word	0x00022150


	//   ....[202]....
        /*0af8*/ 	.word	0x000221f0


	//   ....[203]....
        /*0afc*/ 	.word	0x00022300


	//   ....[204]....
        /*0b00*/ 	.word	0x00022360


	//   ....[205]....
        /*0b04*/ 	.word	0x000223c0


	//   ....[206]....
        /*0b08*/ 	.word	0x000224c0


	//   ....[207]....
        /*0b0c*/ 	.word	0x00022520


	//   ....[208]....
        /*0b10*/ 	.word	0x00022630


	//   ....[209]....
        /*0b14*/ 	.word	0x00022690


	//   ....[210]....
        /*0b18*/ 	.word	0x000227a0


	//   ....[211]....
        /*0b1c*/ 	.word	0x00022800


	//   ....[212]....
        /*0b20*/ 	.word	0x00022910


	//   ....[213]....
        /*0b24*/ 	.word	0x00022970


	//   ....[214]....
        /*0b28*/ 	.word	0x00022a80


	//   ....[215]....
        /*0b2c*/ 	.word	0x00022ae0


	//   ....[216]....
        /*0b30*/ 	.word	0x00022bf0


	//   ....[217]....
        /*0b34*/ 	.word	0x00022c50


	//   ....[218]....
        /*0b38*/ 	.word	0x00022d40


	//   ....[219]....
        /*0b3c*/ 	.word	0x00022e70


	//   ....[220]....
        /*0b40*/ 	.word	0x00022f20


	//   ....[221]....
        /*0b44*/ 	.word	0x00022fa0


	//   ....[222]....
        /*0b48*/ 	.word	0x00023080


	//   ....[223]....
        /*0b4c*/ 	.word	0x000230e0


	//   ....[224]....
        /*0b50*/ 	.word	0x000231b0


	//   ....[225]....
        /*0b54*/ 	.word	0x00023210


	//   ....[226]....
        /*0b58*/ 	.word	0x000232e0


	//   ....[227]....
        /*0b5c*/ 	.word	0x00023340


	//   ....[228]....
        /*0b60*/ 	.word	0x00023410


	//   ....[229]....
        /*0b64*/ 	.word	0x00023470


	//   ....[230]....
        /*0b68*/ 	.word	0x00023540


	//   ....[231]....
        /*0b6c*/ 	.word	0x00023630


	//   ....[232]....
        /*0b70*/ 	.word	0x000236d0


	//   ....[233]....
        /*0b74*/ 	.word	0x00023730


	//   ....[234]....
        /*0b78*/ 	.word	0x00023820


	//   ....[235]....
        /*0b7c*/ 	.word	0x00023880


	//   ....[236]....
        /*0b80*/ 	.word	0x00023960


	//   ....[237]....
        /*0b84*/ 	.word	0x000239c0


	//   ....[238]....
        /*0b88*/ 	.word	0x00023aa0


	//   ....[239]....
        /*0b8c*/ 	.word	0x00023b00


	//   ....[240]....
        /*0b90*/ 	.word	0x00023be0


	//   ....[241]....
        /*0b94*/ 	.word	0x00023c40


	//   ....[242]....
        /*0b98*/ 	.word	0x00023d10


	//   ....[243]....
        /*0b9c*/ 	.word	0x00023e40


	//   ....[244]....
        /*0ba0*/ 	.word	0x00023f40


	//   ....[245]....
        /*0ba4*/ 	.word	0x00023fd0


	//   ....[246]....
        /*0ba8*/ 	.word	0x000240a0


	//   ....[247]....
        /*0bac*/ 	.word	0x00024100


	//   ....[248]....
        /*0bb0*/ 	.word	0x000241d0


	//   ....[249]....
        /*0bb4*/ 	.word	0x00024230


	//   ....[250]....
        /*0bb8*/ 	.word	0x00024310


	//   ....[251]....
        /*0bbc*/ 	.word	0x00024370


	//   ....[252]....
        /*0bc0*/ 	.word	0x00024440


	//   ....[253]....
        /*0bc4*/ 	.word	0x000244a0


	//   ....[254]....
        /*0bc8*/ 	.word	0x00024560


	//   ....[255]....
        /*0bcc*/ 	.word	0x000245f0


	//   ....[0]....
        /*0bd0*/ 	.word	0x00024690


	//   ....[1]....
        /*0bd4*/ 	.word	0x00024810


	//   ....[2]....
        /*0bd8*/ 	.word	0x00024880


	//   ....[3]....
        /*0bdc*/ 	.word	0x000248f0


	//   ....[4]....
        /*0be0*/ 	.word	0x00024960


	//   ....[5]....
        /*0be4*/ 	.word	0x000249d0


	//   ....[6]....
        /*0be8*/ 	.word	0x00024a50


	//   ....[7]....
        /*0bec*/ 	.word	0x00024ad0


	//   ....[8]....
        /*0bf0*/ 	.word	0x00024b60


	//   ....[9]....
        /*0bf4*/ 	.word	0x00024bd0


	//   ....[10]....
        /*0bf8*/ 	.word	0x00024c40


	//   ....[11]....
        /*0bfc*/ 	.word	0x00024cb0


	//   ....[12]....
        /*0c00*/ 	.word	0x00024d30


	//   ....[13]....
        /*0c04*/ 	.word	0x00024da0


	//   ....[14]....
        /*0c08*/ 	.word	0x00024e40


	//   ....[15]....
        /*0c0c*/ 	.word	0x00024e90


	//   ....[16]....
        /*0c10*/ 	.word	0x00024f20


	//   ....[17]....
        /*0c14*/ 	.word	0x00025050


	//----- nvinfo : EIATTR_REG_RECONFIG
	.align		4
.L_386:
        /*0c18*/ 	.byte	0x01, 0x54
	.zero		2


	//----- nvinfo : EIATTR_SYSCALL_OFFSETS
	.align		4
        /*0c1c*/ 	.byte	0x04, 0x46
        /*0c1e*/ 	.short	(.L_388 - .L_387)


	//   ....[0]....
.L_387:
        /*0c20*/ 	.word	0x00001f70


	//   ....[1]....
        /*0c24*/ 	.word	0x000020c0


	//   ....[2]....
        /*0c28*/ 	.word	0x0000bb10


	//   ....[3]....
        /*0c2c*/ 	.word	0x0000be70


	//   ....[4]....
        /*0c30*/ 	.word	0x0001c400


	//   ....[5]....
        /*0c34*/ 	.word	0x0001c550


	//   ....[6]....
        /*0c38*/ 	.word	0x0001c640


	//   ....[7]....
        /*0c3c*/ 	.word	0x0001d630


	//----- nvinfo : EIATTR_MBARRIER_INSTR_OFFSETS
	.align		4
.L_388:
        /*0c40*/ 	.byte	0x04, 0x39
        /*0c42*/ 	.short	(.L_390 - .L_389)


	//   ....[0]....
.L_389:
        /*0c44*/ 	.word	0x00000270
        /*0c48*/ 	.word	0x000000ff
        /*0c4c*/ 	.word	0x0002a800
        /*0c50*/ 	.short	0x0100
        /*0c52*/ 	.byte	0x08
	.zero		1


	//   ....[1]....
        /*0c54*/ 	.word	0x00000280
        /*0c58*/ 	.word	0x000000ff
        /*0c5c*/ 	.word	0x0002a820
        /*0c60*/ 	.short	0x0100
        /*0c62*/ 	.byte	0x08
	.zero		1


	//   ....[2]....
        /*0c64*/ 	.word	0x00000370
        /*0c68*/ 	.word	0x000000ff
        /*0c6c*/ 	.word	0x0002a830
        /*0c70*/ 	.short	0x0100
        /*0c72*/ 	.byte	0x08
	.zero		1


	//   ....[3]....
        /*0c74*/ 	.word	0x00000380
        /*0c78*/ 	.word	0x000000ff
        /*0c7c*/ 	.word	0x0002a840
        /*0c80*/ 	.short	0x0100
        /*0c82*/ 	.byte	0x08
	.zero		1


	//   ....[4]....
        /*0c84*/ 	.word	0x00000390
        /*0c88*/ 	.word	0x000000ff
        /*0c8c*/ 	.word	0x0002a838
        /*0c90*/ 	.short	0x0100
        /*0c92*/ 	.byte	0x08
	.zero		1


	//   ....[5]....
        /*0c94*/ 	.word	0x000003a0
        /*0c98*/ 	.word	0x000000ff
        /*0c9c*/ 	.word	0x0002a848
        /*0ca0*/ 	.short	0x0100
        /*0ca2*/ 	.byte	0x08
	.zero		1


	//   ....[6]....
        /*0ca4*/ 	.word	0x000004d0
        /*0ca8*/ 	.word	0x000000ff
        /*0cac*/ 	.word	0x0002a850
        /*0cb0*/ 	.short	0x0100
        /*0cb2*/ 	.byte	0x08
	.zero		1


	//   ....[7]....
        /*0cb4*/ 	.word	0x000004e0
        /*0cb8*/ 	.word	0x000000ff
        /*0cbc*/ 	.word	0x0002a860
        /*0cc0*/ 	.short	0x0100
        /*0cc2*/ 	.byte	0x08
	.zero		1


	//   ....[8]....
        /*0cc4*/ 	.word	0x000004f0
        /*0cc8*/ 	.word	0x000000ff
        /*0ccc*/ 	.word	0x0002a858
        /*0cd0*/ 	.short	0x0100
        /*0cd2*/ 	.byte	0x08
	.zero		1


	//   ....[9]....
        /*0cd4*/ 	.word	0x00000500
        /*0cd8*/ 	.word	0x000000ff
        /*0cdc*/ 	.word	0x0002a868
        /*0ce0*/ 	.short	0x0100
        /*0ce2*/ 	.byte	0x08
	.zero		1


	//   ....[10]....
        /*0ce4*/ 	.word	0x000005f0
        /*0ce8*/ 	.word	0x000000ff
        /*0cec*/ 	.word	0x0002a870
        /*0cf0*/ 	.short	0x0100
        /*0cf2*/ 	.byte	0x06
	.zero		1


	//   ....[11]....
        /*0cf4*/ 	.word	0x00000600
        /*0cf8*/ 	.word	0x000000ff
        /*0cfc*/ 	.word	0x0002a880
        /*0d00*/ 	.short	0x0100
        /*0d02*/ 	.byte	0x06
	.zero		1


	//   ....[12]....
        /*0d04*/ 	.word	0x00000610
        /*0d08*/ 	.word	0x000000ff
        /*0d0c*/ 	.word	0x0002a878
        /*0d10*/ 	.short	0x0100
        /*0d12*/ 	.byte	0x06
	.zero		1


	//   ....[13]....
        /*0d14*/ 	.word	0x00000620
        /*0d18*/ 	.word	0x000000ff
        /*0d1c*/ 	.word	0x0002a888
        /*0d20*/ 	.short	0x0100
        /*0d22*/ 	.byte	0x06
	.zero		1


	//   ....[14]....
        /*0d24*/ 	.word	0x00000750
        /*0d28*/ 	.word	0x000000ff
        /*0d2c*/ 	.word	0x0002a890
        /*0d30*/ 	.short	0x0100
        /*0d32*/ 	.byte	0x08
	.zero		1


	//   ....[15]....
        /*0d34*/ 	.word	0x00000760
        /*0d38*/ 	.word	0x000000ff
        /*0d3c*/ 	.word	0x0002a8a0
        /*0d40*/ 	.short	0x0100
        /*0d42*/ 	.byte	0x08
	.zero		1


	//   ....[16]....
        /*0d44*/ 	.word	0x00000770
        /*0d48*/ 	.word	0x000000ff
        /*0d4c*/ 	.word	0x0002a898
        /*0d50*/ 	.short	0x0100
        /*0d52*/ 	.byte	0x08
	.zero		1


	//   ....[17]....
        /*0d54*/ 	.word	0x00000780
        /*0d58*/ 	.word	0x000000ff
        /*0d5c*/ 	.word	0x0002a8a8
        /*0d60*/ 	.short	0x0100
        /*0d62*/ 	.byte	0x08
	.zero		1


	//   ....[18]....
        /*0d64*/ 	.word	0x000008b0
        /*0d68*/ 	.word	0x000000ff
        /*0d6c*/ 	.word	0x0002a8b0
        /*0d70*/ 	.short	0x0100
        /*0d72*/ 	.byte	0x08
	.zero		1


	//   ....[19]....
        /*0d74*/ 	.word	0x000008c0
        /*0d78*/ 	.word	0x000000ff
        /*0d7c*/ 	.word	0x0002a8c0
        /*0d80*/ 	.short	0x0100
        /*0d82*/ 	.byte	0x08
	.zero		1


	//   ....[20]....
        /*0d84*/ 	.word	0x000008d0
        /*0d88*/ 	.word	0x000000ff
        /*0d8c*/ 	.word	0x0002a8b8
        /*0d90*/ 	.short	0x0100
        /*0d92*/ 	.byte	0x08
	.zero		1


	//   ....[21]....
        /*0d94*/ 	.word	0x000008e0
        /*0d98*/ 	.word	0x000000ff
        /*0d9c*/ 	.word	0x0002a8c8
        /*0da0*/ 	.short	0x0100
        /*0da2*/ 	.byte	0x08
	.zero		1


	//   ....[22]....
        /*0da4*/ 	.word	0x00003c20
        /*0da8*/ 	.word	0x00000055
        /*0dac*/ 	.word	0x0002a890
        /*0db0*/ 	.short	0x010a
        /*0db2*/ 	.byte	0x3f
	.zero		1


	//   ....[23]....
        /*0db4*/ 	.word	0x000074f0
        /*0db8*/ 	.word	0x00000055
        /*0dbc*/ 	.word	0x0002a890
        /*0dc0*/ 	.short	0x010a
        /*0dc2*/ 	.byte	0x3f
	.zero		1


	//   ....[24]....
        /*0dc4*/ 	.word	0x0000a6b0
        /*0dc8*/ 	.word	0x00000055
        /*0dcc*/ 	.word	0x0002a890
        /*0dd0*/ 	.short	0x010a
        /*0dd2*/ 	.byte	0x3f
	.zero		1


	//   ....[25]....
        /*0dd4*/ 	.word	0x0000ae50
        /*0dd8*/ 	.word	0x0000000b
        /*0ddc*/ 	.word	0x00000000
        /*0de0*/ 	.short	0x0101
        /*0de2*/ 	.byte	0x3f
	.zero		1


	//   ....[26]....
        /*0de4*/ 	.word	0x0000ae90
        /*0de8*/ 	.word	0x00000055
        /*0dec*/ 	.word	0x0002a8b0
        /*0df0*/ 	.short	0x010a
        /*0df2*/ 	.byte	0x3f
	.zero		1


	//   ....[27]....
        /*0df4*/ 	.word	0x0000b420
        /*0df8*/ 	.word	0x00000055
        /*0dfc*/ 	.word	0x00000000
        /*0e00*/ 	.short	0x0101
        /*0e02*/ 	.byte	0x3f
	.zero		1


	//   ....[28]....
        /*0e04*/ 	.word	0x0000bb90
        /*0e08*/ 	.word	0x00000002
        /*0e0c*/ 	.word	0x0002a800
        /*0e10*/ 	.short	0x010a
        /*0e12*/ 	.byte	0x3f
	.zero		1


	//   ....[29]....
        /*0e14*/ 	.word	0x0000bbe0
        /*0e18*/ 	.word	0x00000002
        /*0e1c*/ 	.word	0x0002a800
        /*0e20*/ 	.short	0x010a
        /*0e22*/ 	.byte	0x3f
	.zero		1


	//   ....[30]....
        /*0e24*/ 	.word	0x0000c5c0
        /*0e28*/ 	.word	0x00000002
        /*0e2c*/ 	.word	0x0002a800
        /*0e30*/ 	.short	0x010a
        /*0e32*/ 	.byte	0x3f
	.zero		1


	//   ....[31]....
        /*0e34*/ 	.word	0x0000eea0
        /*0e38*/ 	.word	0x00000002
        /*0e3c*/ 	.word	0x0002a800
        /*0e40*/ 	.short	0x010a
        /*0e42*/ 	.byte	0x3f
	.zero		1


	//   ....[32]....
        /*0e44*/ 	.word	0x00011670
        /*0e48*/ 	.word	0x00000009
        /*0e4c*/ 	.word	0x0002a830
        /*0e50*/ 	.short	0x010a
        /*0e52*/ 	.byte	0x3f
	.zero		1


	//   ....[33]....
        /*0e54*/ 	.word	0x000116c0
        /*0e58*/ 	.word	0x00000009
        /*0e5c*/ 	.word	0x0002a830
        /*0e60*/ 	.short	0x010a
        /*0e62*/ 	.byte	0x3f
	.zero		1


	//   ....[34]....
        /*0e64*/ 	.word	0x00013150
        /*0e68*/ 	.word	0x00000007
        /*0e6c*/ 	.word	0x00000000
        /*0e70*/ 	.short	0x0101
        /*0e72*/ 	.byte	0x3f
	.zero		1


	//   ....[35]....
        /*0e74*/ 	.word	0x00013a60
        /*0e78*/ 	.word	0x0000000f
        /*0e7c*/ 	.word	0x0002a830
        /*0e80*/ 	.short	0x010a
        /*0e82*/ 	.byte	0x3f
	.zero		1


	//   ....[36]....
        /*0e84*/ 	.word	0x00013ae0
        /*0e88*/ 	.word	0x0000000f
        /*0e8c*/ 	.word	0x0002a830
        /*0e90*/ 	.short	0x010a
        /*0e92*/ 	.byte	0x3f
	.zero		1


	//   ....[37]....
        /*0e94*/ 	.word	0x00014790
        /*0e98*/ 	.word	0x00000014
        /*0e9c*/ 	.word	0x0002a850
        /*0ea0*/ 	.short	0x010a
        /*0ea2*/ 	.byte	0x3f
	.zero		1


	//   ....[38]....
        /*0ea4*/ 	.word	0x000147e0
        /*0ea8*/ 	.word	0x00000014
        /*0eac*/ 	.word	0x0002a850
        /*0eb0*/ 	.short	0x010a
        /*0eb2*/ 	.byte	0x3f
	.zero		1


	//   ....[39]....
        /*0eb4*/ 	.word	0x00015260
        /*0eb8*/ 	.word	0x00000063
        /*0ebc*/ 	.word	0x00000000
        /*0ec0*/ 	.short	0x0101
        /*0ec2*/ 	.byte	0x3f
	.zero		1


	//   ....[40]....
        /*0ec4*/ 	.word	0x000158f0
        /*0ec8*/ 	.word	0x00000014
        /*0ecc*/ 	.word	0x00000000
        /*0ed0*/ 	.short	0x0101
        /*0ed2*/ 	.byte	0x3f
	.zero		1


	//   ....[41]....
        /*0ed4*/ 	.word	0x00015ef0
        /*0ed8*/ 	.word	0x00000004
        /*0edc*/ 	.word	0x0002a850
        /*0ee0*/ 	.short	0x010a
        /*0ee2*/ 	.byte	0x3f
	.zero		1


	//   ....[42]....
        /*0ee4*/ 	.word	0x00015f90
        /*0ee8*/ 	.word	0x00000004
        /*0eec*/ 	.word	0x0002a850
        /*0ef0*/ 	.short	0x010a
        /*0ef2*/ 	.byte	0x3f
	.zero		1


	//   ....[43]....
        /*0ef4*/ 	.word	0x00016490
        /*0ef8*/ 	.word	0x00000004
        /*0efc*/ 	.word	0x00000000
        /*0f00*/ 	.short	0x0101
        /*0f02*/ 	.byte	0x3f
	.zero		1


	//   ....[44]....
        /*0f04*/ 	.word	0x00017ab0
        /*0f08*/ 	.word	0x00000000
        /*0f0c*/ 	.word	0x00000000
        /*0f10*/ 	.short	0x0101
        /*0f12*/ 	.byte	0x3f
	.zero		1


	//   ....[45]....
        /*0f14*/ 	.word	0x00018140
        /*0f18*/ 	.word	0x00000006
        /*0f1c*/ 	.word	0x00000000
        /*0f20*/ 	.short	0x0101
        /*0f22*/ 	.byte	0x3f
	.zero		1


	//   ....[46]....
        /*0f24*/ 	.word	0x0001ae50
        /*0f28*/ 	.word	0x00000016
        /*0f2c*/ 	.word	0x0002a820
        /*0f30*/ 	.short	0x010a
        /*0f32*/ 	.byte	0x3f
	.zero		1


	//   ....[47]....
        /*0f34*/ 	.word	0x0001aee0
        /*0f38*/ 	.word	0x0000000b
        /*0f3c*/ 	.word	0x0002a8a0
        /*0f40*/ 	.short	0x010a
        /*0f42*/ 	.byte	0x3f
	.zero		1


	//   ....[48]....
        /*0f44*/ 	.word	0x0001b320
        /*0f48*/ 	.word	0x0000000b
        /*0f4c*/ 	.word	0x0002a8c0
        /*0f50*/ 	.short	0x010a
        /*0f52*/ 	.byte	0x3f
	.zero		1


	//   ....[49]....
        /*0f54*/ 	.word	0x0001b750
        /*0f58*/ 	.word	0x0000000a
        /*0f5c*/ 	.word	0x0002a8a0
        /*0f60*/ 	.short	0x010a
        /*0f62*/ 	.byte	0x3f
	.zero		1


	//   ....[50]....
        /*0f64*/ 	.word	0x0001bb80
        /*0f68*/ 	.word	0x0000000a
        /*0f6c*/ 	.word	0x0002a8c0
        /*0f70*/ 	.short	0x010a
        /*0f72*/ 	.byte	0x3f
	.zero		1


	//   ....[51]....
        /*0f74*/ 	.word	0x0001cc70
        /*0f78*/ 	.word	0x00000007
        /*0f7c*/ 	.word	0x0002a840
        /*0f80*/ 	.short	0x010a
        /*0f82*/ 	.byte	0x3f
	.zero		1


	//   ....[52]....
        /*0f84*/ 	.word	0x0001d330
        /*0f88*/ 	.word	0x00000007
        /*0f8c*/ 	.word	0x0002a830
        /*0f90*/ 	.short	0x0107
        /*0f92*/ 	.byte	0x3f
	.zero		1


	//   ....[53]....
        /*0f94*/ 	.word	0x0001d400
        /*0f98*/ 	.word	0x00000007
        /*0f9c*/ 	.word	0x0002a830
        /*0fa0*/ 	.short	0x0101
        /*0fa2*/ 	.byte	0x3f
	.zero		1


	//   ....[54]....
        /*0fa4*/ 	.word	0x0001dfe0
        /*0fa8*/ 	.word	0x00000016
        /*0fac*/ 	.word	0x0002a800
        /*0fb0*/ 	.short	0x0107
        /*0fb2*/ 	.byte	0x3f
	.zero		1


	//   ....[55]....
        /*0fb4*/ 	.word	0x0001e0f0
        /*0fb8*/ 	.word	0x00000016
        /*0fbc*/ 	.word	0x0002a800
        /*0fc0*/ 	.short	0x0101
        /*0fc2*/ 	.byte	0x3f
	.zero		1


	//   ....[56]....
        /*0fc4*/ 	.word	0x0001e110
        /*0fc8*/ 	.word	0x00000016
        /*0fcc*/ 	.word	0x0002a820
        /*0fd0*/ 	.short	0x010a
        /*0fd2*/ 	.byte	0x3f
	.zero		1


	//   ....[57]....
        /*0fd4*/ 	.word	0x0001e480
        /*0fd8*/ 	.word	0x00000006
        /*0fdc*/ 	.word	0x0002a840
        /*0fe0*/ 	.short	0x010a
        /*0fe2*/ 	.byte	0x3f
	.zero		1


	//   ....[58]....
        /*0fe4*/ 	.word	0x0001e970
        /*0fe8*/ 	.word	0x00000006
        /*0fec*/ 	.word	0x0002a830
        /*0ff0*/ 	.short	0x0107
        /*0ff2*/ 	.byte	0x3f
	.zero		1


	//   ....[59]....
        /*0ff4*/ 	.word	0x0001ea30
        /*0ff8*/ 	.word	0x00000006
        /*0ffc*/ 	.word	0x0002a830
        /*1000*/ 	.short	0x0101
        /*1002*/ 	.byte	0x3f
	.zero		1


	//   ....[60]....
        /*1004*/ 	.word	0x0001ea90
        /*1008*/ 	.word	0x00000005
        /*100c*/ 	.word	0x0002a860
        /*1010*/ 	.short	0x010a
        /*1012*/ 	.byte	0x3f
	.zero		1


	//   ....[61]....
        /*1014*/ 	.word	0x0001eef0
        /*1018*/ 	.word	0x00000005
        /*101c*/ 	.word	0x0002a850
        /*1020*/ 	.short	0x0107
        /*1022*/ 	.byte	0x3f
	.zero		1


	//   ....[62]....
        /*1024*/ 	.word	0x0001f050
        /*1028*/ 	.word	0x00000005
        /*102c*/ 	.word	0x0002a850
        /*1030*/ 	.short	0x0101
        /*1032*/ 	.byte	0x3f
	.zero		1


	//   ....[63]....
        /*1034*/ 	.word	0x0001f2b0
        /*1038*/ 	.word	0x00000000
        /*103c*/ 	.word	0x0002a860
        /*1040*/ 	.short	0x010a
        /*1042*/ 	.byte	0x3f
	.zero		1


	//   ....[64]....
        /*1044*/ 	.word	0x0001f710
        /*1048*/ 	.word	0x00000000
        /*104c*/ 	.word	0x0002a850
        /*1050*/ 	.short	0x0107
        /*1052*/ 	.byte	0x3f
	.zero		1


	//   ....[65]....
        /*1054*/ 	.word	0x0001f7d0
        /*1058*/ 	.word	0x00000000
        /*105c*/ 	.word	0x0002a850
        /*1060*/ 	.short	0x0101
        /*1062*/ 	.byte	0x3f
	.zero		1


	//   ....[66]....
        /*1064*/ 	.word	0x00020520
        /*1068*/ 	.word	0x00000004
        /*106c*/ 	.word	0x0002a820
        /*1070*/ 	.short	0x010a
        /*1072*/ 	.byte	0x3f
	.zero		1


	//   ....[67]....
        /*1074*/ 	.word	0x00020690
        /*1078*/ 	.word	0x00000005
        /*107c*/ 	.word	0x0002a840
        /*1080*/ 	.short	0x010a
        /*1082*/ 	.byte	0x3f
	.zero		1


	//   ....[68]....
        /*1084*/ 	.word	0x00020730
        /*1088*/ 	.word	0x0000001b
        /*108c*/ 	.word	0x0002a840
        /*1090*/ 	.short	0x010a
        /*1092*/ 	.byte	0x3f
	.zero		1


	//   ....[69]....
        /*1094*/ 	.word	0x00020770
        /*1098*/ 	.word	0x00000005
        /*109c*/ 	.word	0x0002a860
        /*10a0*/ 	.short	0x010a
        /*10a2*/ 	.byte	0x3f
	.zero		1


	//   ....[70]....
        /*10a4*/ 	.word	0x000207b0
        /*10a8*/ 	.word	0x0000001b
        /*10ac*/ 	.word	0x0002a860
        /*10b0*/ 	.short	0x010a
        /*10b2*/ 	.byte	0x3f
	.zero		1


	//   ....[71]....
        /*10b4*/ 	.word	0x00020810
        /*10b8*/ 	.word	0x00000055
        /*10bc*/ 	.word	0x0002a890
        /*10c0*/ 	.short	0x010a
        /*10c2*/ 	.byte	0x3f
	.zero		1


	//   ....[72]....
        /*10c4*/ 	.word	0x00020ac0
        /*10c8*/ 	.word	0x00000055
        /*10cc*/ 	.word	0x0002a890
        /*10d0*/ 	.short	0x010a
        /*10d2*/ 	.byte	0x3f
	.zero		1


	//   ....[73]....
        /*10d4*/ 	.word	0x00020d70
        /*10d8*/ 	.word	0x00000055
        /*10dc*/ 	.word	0x0002a890
        /*10e0*/ 	.short	0x010a
        /*10e2*/ 	.byte	0x3f
	.zero		1


	//   ....[74]....
        /*10e4*/ 	.word	0x00021020
        /*10e8*/ 	.word	0x00000055
        /*10ec*/ 	.word	0x0002a8b0
        /*10f0*/ 	.short	0x010a
        /*10f2*/ 	.byte	0x3f
	.zero		1


	//   ....[75]....
        /*10f4*/ 	.word	0x00021240
        /*10f8*/ 	.word	0x00000002
        /*10fc*/ 	.word	0x0002a800
        /*1100*/ 	.short	0x010a
        /*1102*/ 	.byte	0x3f
	.zero		1


	//   ....[76]....
        /*1104*/ 	.word	0x00021460
        /*1108*/ 	.word	0x00000002
        /*110c*/ 	.word	0x0002a800
        /*1110*/ 	.short	0x010a
        /*1112*/ 	.byte	0x3f
	.zero		1


	//   ....[77]....
        /*1114*/ 	.word	0x000214b0
        /*1118*/ 	.word	0x00000009
        /*111c*/ 	.word	0x0002a830
        /*1120*/ 	.short	0x010a
        /*1122*/ 	.byte	0x3f
	.zero		1


	//   ....[78]....
        /*1124*/ 	.word	0x00021500
        /*1128*/ 	.word	0x0000000f
        /*112c*/ 	.word	0x0002a830
        /*1130*/ 	.short	0x010a
        /*1132*/ 	.byte	0x3f
	.zero		1


	//   ....[79]....
        /*1134*/ 	.word	0x00021550
        /*1138*/ 	.word	0x00000014
        /*113c*/ 	.word	0x0002a850
        /*1140*/ 	.short	0x010a
        /*1142*/ 	.byte	0x3f
	.zero		1


	//   ....[80]....
        /*1144*/ 	.word	0x000215a0
        /*1148*/ 	.word	0x00000004
        /*114c*/ 	.word	0x0002a850
        /*1150*/ 	.short	0x010a
        /*1152*/ 	.byte	0x3f
	.zero		1


	//   ....[81]....
        /*1154*/ 	.word	0x00021740
        /*1158*/ 	.word	0x00000016
        /*115c*/ 	.word	0x0002a820
        /*1160*/ 	.short	0x010a
        /*1162*/ 	.byte	0x3f
	.zero		1


	//   ....[82]....
        /*1164*/ 	.word	0x00021790
        /*1168*/ 	.word	0x0000000b
        /*116c*/ 	.word	0x0002a8a0
        /*1170*/ 	.short	0x010a
        /*1172*/ 	.byte	0x3f
	.zero		1


	//   ....[83]....
        /*1174*/ 	.word	0x000217e0
        /*1178*/ 	.word	0x0000000b
        /*117c*/ 	.word	0x0002a8c0
        /*1180*/ 	.short	0x010a
        /*1182*/ 	.byte	0x3f
	.zero		1


	//   ....[84]....
        /*1184*/ 	.word	0x00021830
        /*1188*/ 	.word	0x0000000a
        /*118c*/ 	.word	0x0002a8a0
        /*1190*/ 	.short	0x010a
        /*1192*/ 	.byte	0x3f
	.zero		1


	//   ....[85]....
        /*1194*/ 	.word	0x00021880
        /*1198*/ 	.word	0x0000000a
        /*119c*/ 	.word	0x0002a8c0
        /*11a0*/ 	.short	0x010a
        /*11a2*/ 	.byte	0x3f
	.zero		1


	//   ....[86]....
        /*11a4*/ 	.word	0x000219a0
        /*11a8*/ 	.word	0x00000007
        /*11ac*/ 	.word	0x0002a840
        /*11b0*/ 	.short	0x010a
        /*11b2*/ 	.byte	0x3f
	.zero		1


	//   ....[87]....
        /*11b4*/ 	.word	0x00022d70
        /*11b8*/ 	.word	0x00000016
        /*11bc*/ 	.word	0x0002a820
        /*11c0*/ 	.short	0x010a
        /*11c2*/ 	.byte	0x3f
	.zero		1


	//   ....[88]....
        /*11c4*/ 	.word	0x00022dc0
        /*11c8*/ 	.word	0x00000006
        /*11cc*/ 	.word	0x0002a840
        /*11d0*/ 	.short	0x010a
        /*11d2*/ 	.byte	0x3f
	.zero		1


	//   ....[89]....
        /*11d4*/ 	.word	0x00023580
        /*11d8*/ 	.word	0x00000005
        /*11dc*/ 	.word	0x0002a860
        /*11e0*/ 	.short	0x010a
        /*11e2*/ 	.byte	0x3f
	.zero		1


	//   ....[90]....
        /*11e4*/ 	.word	0x00023d90
        /*11e8*/ 	.word	0x00000000
        /*11ec*/ 	.word	0x0002a860
        /*11f0*/ 	.short	0x010a
        /*11f2*/ 	.byte	0x3f
	.zero		1


	//   ....[91]....
        /*11f4*/ 	.word	0x00024f70
        /*11f8*/ 	.word	0x00000004
        /*11fc*/ 	.word	0x0002a820
        /*1200*/ 	.short	0x010a
        /*1202*/ 	.byte	0x3f
	.zero		1


	//   ....[92]....
        /*1204*/ 	.word	0x00025110
        /*1208*/ 	.word	0x00000005
        /*120c*/ 	.word	0x0002a840
        /*1210*/ 	.short	0x010a
        /*1212*/ 	.byte	0x3f
	.zero		1


	//   ....[93]....
        /*1214*/ 	.word	0x00025160
        /*1218*/ 	.word	0x0000001b
        /*121c*/ 	.word	0x0002a840
        /*1220*/ 	.short	0x010a
        /*1222*/ 	.byte	0x3f
	.zero		1


	//   ....[94]....
        /*1224*/ 	.word	0x000251b0
        /*1228*/ 	.word	0x00000005
        /*122c*/ 	.word	0x0002a860
        /*1230*/ 	.short	0x010a
        /*1232*/ 	.byte	0x3f
	.zero		1


	//----- nvinfo : EIATTR_NUM_MBARRIERS
	.align		4
.L_390:
        /*1234*/ 	.byte	0x03, 0x38
        /*1236*/ 	.short	0x0016


	//----- nvinfo : EIATTR_EXIT_INSTR_OFFSETS
	.align		4
        /*1238*/ 	.byte	0x04, 0x1c
        /*123a*/ 	.short	(.L_392 - .L_391)


	//   ....[0]....
.L_391:
        /*123c*/ 	.word	0x00020800


	//----- nvinfo : EIATTR_MAX_THREADS
	.align		4
.L_392:
        /*1240*/ 	.byte	0x04, 0x05
        /*1242*/ 	.short	(.L_394 - .L_393)
.L_393:
        /*1244*/ 	.word	0x00000180
        /*1248*/ 	.word	0x00000001
        /*124c*/ 	.word	0x00000001


	//----- nvinfo : EIATTR_CRS_STACK_SIZE
	.align		4
.L_394:
        /*1250*/ 	.byte	0x04, 0x1e
        /*1252*/ 	.short	(.L_396 - .L_395)
.L_395:
        /*1254*/ 	.word	0x00000000


	//----- nvinfo : EIATTR_CBANK_PARAM_SIZE
	.align		4
.L_396:
        /*1258*/ 	.byte	0x03, 0x19
        /*125a*/ 	.short	0x0af0


	//----- nvinfo : EIATTR_PARAM_CBANK
	.align		4
        /*125c*/ 	.byte	0x04, 0x0a
        /*125e*/ 	.short	(.L_398 - .L_397)
	.align		4
.L_397:
        /*1260*/ 	.word	index@(.nv.constant0._ZN7cutlass13device_kernelIN5flash11enable_sm90INS1_16FlashAttnFwdSm90INS1_25CollectiveMainloopFwdSm90ILi2EN4cute5tupleIJNS5_1CILi1EEES8_S8_EEENS6_IJNS7_ILi128EEENS7_ILi96EEENS7_ILi192EEEEEELi128ENS_10bfloat16_tEfNS_4arch4Sm90ELb0ELb0ELb0ELb1ELb1ELb1ELb0ELb1ELb1ELb1ELb1ELb0EEENS1_21CollectiveEpilogueFwdINS6_IJSA_SA_SB_EEES9_SE_SG_Li256ELb1ELb1ELb1ELb0EEENS1_36VarlenDynamicPersistentTileSchedulerILi128ELi96ELi256ELi128ELb1ELb1ELb1ELb0ELb1ELb1EEEEEEEEEvNT_6ParamsE)
        /*1264*/ 	.short	0x0210
        /*1266*/ 	.short	0x0af0


	//----- nvinfo : EIATTR_SW_WAR
	.align		4
.L_398:
        /*1268*/ 	.byte	0x04, 0x36
        /*126a*/ 	.short	(.L_400 - .L_399)
.L_399:
        /*126c*/ 	.word	0x00000008
.L_400:


//--------------------- .nv.info._ZN7cutlass13device_kernelIN5flash11enable_sm90INS1_16FlashAttnFwdSm90INS1_25CollectiveMainloopFwdSm90ILi2EN4cute5tupleIJNS5_1CILi1EEES8_S8_EEENS6_IJNS7_ILi128EEENS7_ILi96EEENS7_ILi192EEEEEELi128ENS_10bfloat16_tEfNS_4arch4Sm90ELb0ELb1ELb0ELb0ELb1ELb0ELb0ELb1ELb1ELb1ELb1ELb0EEENS1_21CollectiveEpilogueFwdINS6_IJSA_SA_SB_EEES9_SE_SG_Li256ELb0ELb1ELb1ELb0EEENS1_19SingleTileSchedulerILb0ELb1ELb1ELi128EEEEEEEEEvNT_6ParamsE --------------------------
	.section	.nv.info._ZN7cutlass13device_kernelIN5flash11enable_sm90INS1_16FlashAttnFwdSm90INS1_25CollectiveMainloopFwdSm90ILi2EN4cute5tupleIJNS5_1CILi1EEES8_S8_EEENS6_IJNS7_ILi128EEENS7_ILi96EEENS7_ILi192EEEEEELi128ENS_10bfloat16_tEfNS_4arch4Sm90ELb0ELb1ELb0ELb0ELb1ELb0ELb0ELb1ELb1ELb1ELb1ELb0EEENS1_21CollectiveEpilogueFwdINS6_IJSA_SA_SB_EEES9_SE_SG_Li256ELb0ELb1ELb1ELb0EEENS1_19SingleTileSchedulerILb0ELb1ELb1ELi128EEEEEEEEEvNT_6ParamsE,"",@"SHT_CUDA_INFO"
	.sectionflags	@""
	.align	4


	//----- nvinfo : EIATTR_CUDA_API_VERSION
	.align		4
        /*0000*/ 	.byte	0x04, 0x37
        /*0002*/ 	.short	(.L_402 - .L_401)
.L_401:
        /*0004*/ 	.word	0x00000082


	//----- nvinfo : EIATTR_KPARAM_INFO
	.align		4
.L_402:
        /*0008*/ 	.byte	0x04, 0x17
        /*000a*/ 	.short	(.L_404 - .L_403)
.L_403:
        /*000c*/ 	.word	0x00000000
        /*0010*/ 	.short	0x0000
        /*0012*/ 	.short	0x0070
        /*0014*/ 	.byte	0x00, 0xf0, 0x01, 0x28


	//----- nvinfo : EIATTR_SPARSE_MMA_MASK
	.align		4
.L_404:
        /*0018*/ 	.byte	0x03, 0x50
        /*001a*/ 	.short	0x0000


	//----- nvinfo : EIATTR_MAXREG_COUNT
	.align		4
        /*001c*/ 	.byte	0x03, 0x1b
        /*001e*/ 	.short	0x00a8


	//----- nvinfo : EIATTR_NUM_BARRIERS
	.align		4
        /*0020*/ 	.byte	0x02, 0x4c
        /*0022*/ 	.byte	0x09
	.zero		1


	//----- nvinfo : EIATTR_EXTERNS
	.align		4
        /*0024*/ 	.byte	0x04, 0x0f
        /*0026*/ 	.short	(.L_406 - .L_405)


	//   ....[0]....
	.align		4
.L_405:
        /*0028*/ 	.word	index@(__assertfail)


	//----- nvinfo : EIATTR_ANNOTATIONS
	.align		4
.L_406:
        /*002c*/ 	.byte	0x04, 0x55
        /*002e*/ 	.short	(.L_408 - .L_407)


	//   ....[0]....
.L_407:
        /*0030*/ 	.word	0x00000001
        /*0034*/ 	.byte	0xb0, 0x08, 0x00, 0x00, 0x01, 0x00, 0x00, 0x00, 0x20, 0x16, 0x00, 0x00, 0x01, 0x00, 0x00, 0x00
        /*0044*/ 	.byte	0xc0, 0xf3, 0x00, 0x00, 0x01, 0x00, 0x00, 0x00, 0xc0, 0x1d, 0x01, 0x00


	//----- nvinfo : EIATTR_MERCURY_ISA_VERSION
	.align		4
.L_408:
        /*0050*/ 	.byte	0x03, 0x5f
        /*0052*/ 	.short	0x0101


	//----- nvinfo : EIATTR_INT_WARP_WIDE_INSTR_OFFSETS
	.align		4
        /*0054*/ 	.byte	0x04, 0x31
        /*0056*/ 	.short	(.L_410 - .L_409)


	//   ....[0]....
.L_409:
        /*0058*/ 	.word	0x000000c0


	//   ....[1]....
        /*005c*/ 	.word	0x000000d0


	//   ....[2]....
        /*0060*/ 	.word	0x00000170


	//----- nvinfo : EIATTR_COOP_GROUP_MASK_REGIDS
	.align		4
.L_410:
        /*0064*/ 	.byte	0x04, 0x29
        /*0066*/ 	.short	(.L_412 - .L_411)


	//   ....[0]....
.L_411:
        /*0068*/ 	.word	0xffffffff


	//   ....[1]....
        /*006c*/ 	.word	0xffffffff


	//   ....[2]....
        /*0070*/ 	.word	0xffffffff


	//   ....[3]....
        /*0074*/ 	.word	0xffffffff


	//   ....[4]....
        /*0078*/ 	.word	0xffffffff


	//   ....[5]....
        /*007c*/ 	.word	0xffffffff


	//   ....[6]....
        /*0080*/ 	.word	0xffffffff


	//   ....[7]....
        /*0084*/ 	.word	0xffffffff


	//   ....[8]....
        /*0088*/ 	.word	0xffffffff


	//   ....[9]....
        /*008c*/ 	.word	0xffffffff


	//   ....[10]....
        /*0090*/ 	.word	0xffffffff


	//   ....[11]....
        /*0094*/ 	.word	0xffffffff


	//   ....[12]....
        /*0098*/ 	.word	0xffffffff


	//   ....[13]....
        /*009c*/ 	.word	0xffffffff


	//   ....[14]....
        /*00a0*/ 	.word	0xffffffff


	//   ....[15]....
        /*00a4*/ 	.word	0xffffffff


	//   ....[16]....
        /*00a8*/ 	.word	0xffffffff


	//   ....[17]....
        /*00ac*/ 	.word	0xffffffff


	//   ....[18]....
        /*00b0*/ 	.word	0xffffffff


	//   ....[19]....
        /*00b4*/ 	.word	0xffffffff


	//   ....[20]....
        /*00b8*/ 	.word	0xffffffff


	//   ....[21]....
        /*00bc*/ 	.word	0xffffffff


	//   ....[22]....
        /*00c0*/ 	.word	0xffffffff


	//   ....[23]....
        /*00c4*/ 	.word	0xffffffff


	//   ....[24]....
        /*00c8*/ 	.word	0xffffffff


	//   ....[25]....
        /*00cc*/ 	.word	0xffffffff


	//   ....[26]....
        /*00d0*/ 	.word	0xffffffff


	//   ....[27]....
        /*00d4*/ 	.word	0xffffffff


	//   ....[28]....
        /*00d8*/ 	.word	0xffffffff


	//   ....[29]....
        /*00dc*/ 	.word	0xffffffff


	//   ....[30]....
        /*00e0*/ 	.word	0xffffffff


	//   ....[31]....
        /*00e4*/ 	.word	0xffffffff


	//   ....[32]....
        /*00e8*/ 	.word	0xffffffff


	//   ....[33]....
        /*00ec*/ 	.word	0xffffffff


	//   ....[34]....
        /*00f0*/ 	.word	0xffffffff


	//   ....[35]....
        /*00f4*/ 	.word	0xffffffff


	//   ....[36]....
        /*00f8*/ 	.word	0xffffffff


	//   ....[37]....
        /*00fc*/ 	.word	0xffffffff


	//   ....[38]....
        /*0100*/ 	.word	0xffffffff


	//   ....[39]....
        /*0104*/ 	.word	0xffffffff


	//   ....[40]....
        /*0108*/ 	.word	0xffffffff


	//   ....[41]....
        /*010c*/ 	.word	0xffffffff


	//   ....[42]....
        /*0110*/ 	.word	0xffffffff


	//   ....[43]....
        /*0114*/ 	.word	0xffffffff


	//   ....[44]....
        /*0118*/ 	.word	0xffffffff


	//   ....[45]....
        /*011c*/ 	.word	0xffffffff


	//   ....[46]....
        /*0120*/ 	.word	0xffffffff


	//   ....[47]....
        /*0124*/ 	.word	0xffffffff


	//   ....[48]....
        /*0128*/ 	.word	0xffffffff


	//   ....[49]....
        /*012c*/ 	.word	0xffffffff


	//   ....[50]....
        /*0130*/ 	.word	0xffffffff


	//   ....[51]....
        /*0134*/ 	.word	0xffffffff


	//   ....[52]....
        /*0138*/ 	.word	0xffffffff


	//   ....[53]....
        /*013c*/ 	.word	0xffffffff


	//   ....[54]....
        /*0140*/ 	.word	0xffffffff


	//   ....[55]....
        /*0144*/ 	.word	0xffffffff


	//   ....[56]....
        /*0148*/ 	.word	0xffffffff


	//   ....[57]....
        /*014c*/ 	.word	0xffffffff


	//   ....[58]....
        /*0150*/ 	.word	0xffffffff


	//   ....[59]....
        /*0154*/ 	.word	0xffffffff


	//   ....[60]....
        /*0158*/ 	.word	0xffffffff


	//   ....[61]....
        /*015c*/ 	.word	0xffffffff


	//   ....[62]....
        /*0160*/ 	.word	0xffffffff


	//   ....[63]....
        /*0164*/ 	.word	0xffffffff


	//   ....[64]....
        /*0168*/ 	.word	0xffffffff


	//   ....[65]....
        /*016c*/ 	.word	0xffffffff


	//   ....[66]....
        /*0170*/ 	.word	0xffffffff


	//   ....[67]....
        /*0174*/ 	.word	0xffffffff


	//   ....[68]....
        /*0178*/ 	.word	0xffffffff


	//   ....[69]....
        /*017c*/ 	.word	0xffffffff


	//   ....[70]....
        /*0180*/ 	.word	0xffffffff


	//   ....[71]....
        /*0184*/ 	.word	0xffffffff


	//   ....[72]....
        /*0188*/ 	.word	0xffffffff


	//   ....[73]....
        /*018c*/ 	.word	0xffffffff


	//   ....[74]....
        /*0190*/ 	.word	0xffffffff


	//   ....[75]....
        /*0194*/ 	.word	0xffffffff


	//   ....[76]....
        /*0198*/ 	.word	0xffffffff


	//   ....[77]....
        /*019c*/ 	.word	0xffffffff


	//   ....[78]....
        /*01a0*/ 	.word	0xffffffff


	//   ....[79]....
        /*01a4*/ 	.word	0xffffffff


	//   ....[80]....
        /*01a8*/ 	.word	0xffffffff


	//   ....[81]....
        /*01ac*/ 	.word	0xffffffff


	//   ....[82]....
        /*01b0*/ 	.word	0xffffffff


	//   ....[83]....
        /*01b4*/ 	.word	0xffffffff


	//   ....[84]....
        /*01b8*/ 	.word	0xffffffff


	//   ....[85]....
        /*01bc*/ 	.word	0xffffffff


	//   ....[86]....
        /*01c0*/ 	.word	0xffffffff


	//   ....[87]....
        /*01c4*/ 	.word	0xffffffff


	//   ....[88]....
        /*01c8*/ 	.word	0xffffffff


	//   ....[89]....
        /*01cc*/ 	.word	0xffffffff


	//   ....[90]....
        /*01d0*/ 	.word	0xffffffff


	//   ....[91]....
        /*01d4*/ 	.word	0xffffffff


	//   ....[92]....
        /*01d8*/ 	.word	0xffffffff


	//   ....[93]....
        /*01dc*/ 	.word	0xffffffff


	//   ....[94]....
        /*01e0*/ 	.word	0xffffffff


	//   ....[95]....
        /*01e4*/ 	.word	0xffffffff


	//   ....[96]....
        /*01e8*/ 	.word	0xffffffff


	//   ....[97]....
        /*01ec*/ 	.word	0xffffffff


	//   ....[98]....
        /*01f0*/ 	.word	0xffffffff


	//   ....[99]....
        /*01f4*/ 	.word	0xffffffff


	//   ....[100]....
        /*01f8*/ 	.word	0xffffffff


	//   ....[101]....
        /*01fc*/ 	.word	0xffffffff


	//   ....[102]....
        /*0200*/ 	.word	0xffffffff


	//   ....[103]....
        /*0204*/ 	.word	0xffffffff


	//   ....[104]....
        /*0208*/ 	.word	0xffffffff


	//   ....[105]....
        /*020c*/ 	.word	0xffffffff


	//   ....[106]....
        /*0210*/ 	.word	0xffffffff


	//   ....[107]....
        /*0214*/ 	.word	0x0500000f


	//   ....[108]....
        /*0218*/ 	.word	0x0500000f


	//   ....[109]....
        /*021c*/ 	.word	0x0500000f


	//   ....[110]....
        /*0220*/ 	.word	0x0500000f


	//   ....[111]....
        /*0224*/ 	.word	0x0500000f


	//   ....[112]....
        /*0228*/ 	.word	0x0500000f


	//   ....[113]....
        /*022c*/ 	.word	0x0500000f


	//   ....[114]....
        /*0230*/ 	.word	0x0500000f


	//   ....[115]....
        /*0234*/ 	.word	0x0500000f


	//   ....[116]....
        /*0238*/ 	.word	0x0500000f


	//   ....[117]....
        /*023c*/ 	.word	0x0500000f


	//   ....[118]....
        /*0240*/ 	.word	0x0500000f


	//   ....[119]....
        /*0244*/ 	.word	0x0500000f


	//   ....[120]....
        /*0248*/ 	.word	0x0500000f


	//   ....[121]....
        /*024c*/ 	.word	0x0500000f


	//   ....[122]....
        /*0250*/ 	.word	0x0500000f


	//   ....[123]....
        /*0254*/ 	.word	0x0500000f


	//   ....[124]....
        /*0258*/ 	.word	0x0500000f


	//   ....[125]....
        /*025c*/ 	.word	0x0500000f


	//   ....[126]....
        /*0260*/ 	.word	0x0500000f


	//   ....[127]....
        /*0264*/ 	.word	0x0500000f


	//   ....[128]....
        /*0268*/ 	.word	0x0500000f


	//   ....[129]....
        /*026c*/ 	.word	0x0500000f


	//   ....[130]....
        /*0270*/ 	.word	0x0500000f


	//   ....[131]....
        /*0274*/ 	.word	0x0500000f


	//   ....[132]....
        /*0278*/ 	.word	0x0500000f


	//   ....[133]....
        /*027c*/ 	.word	0x0500000f


	//   ....[134]....
        /*0280*/ 	.word	0x0500000f


	//   ....[135]....
        /*0284*/ 	.word	0x0500000f


	//   ....[136]....
        /*0288*/ 	.word	0x0500000f


	//   ....[137]....
        /*028c*/ 	.word	0x0500000f


	//   ....[138]....
        /*0290*/ 	.word	0x0500000f


	//   ....[139]....
        /*0294*/ 	.word	0x0500000f


	//   ....[140]....
        /*0298*/ 	.word	0x0500000f


	//   ....[141]....
        /*029c*/ 	.word	0x0500000f


	//   ....[142]....
        /*02a0*/ 	.word	0x0500000f


	//   ....[143]....
        /*02a4*/ 	.word	0x0500000f


	//   ....[144]....
        /*02a8*/ 	.word	0x0500000f


	//   ....[145]....
        /*02ac*/ 	.word	0x0500000f


	//   ....[146]....
        /*02b0*/ 	.word	0x0500000f


	//   ....[147]....
        /*02b4*/ 	.word	0x0500000f


	//   ....[148]....
        /*02b8*/ 	.word	0x0500000f


	//   ....[149]....
        /*02bc*/ 	.word	0x0500000f


	//   ....[150]....
        /*02c0*/ 	.word	0x0500000f


	//   ....[151]....
        /*02c4*/ 	.word	0x0500000f


	//   ....[152]....
        /*02c8*/ 	.word	0x0500000f


	//   ....[153]....
        /*02cc*/ 	.word	0x0500000f


	//   ....[154]....
        /*02d0*/ 	.word	0x0500000f


	//   ....[155]....
        /*02d4*/ 	.word	0x0500000f


	//   ....[156]....
        /*02d8*/ 	.word	0x0500000f


	//   ....[157]....
        /*02dc*/ 	.word	0x0500000f


	//   ....[158]....
        /*02e0*/ 	.word	0x0500000f


	//   ....[159]....
        /*02e4*/ 	.word	0x0500000f


	//   ....[160]....
        /*02e8*/ 	.word	0x0500000f


	//   ....[161]....
        /*02ec*/ 	.word	0x0500000f


	//   ....[162]....
        /*02f0*/ 	.word	0x0500000f


	//   ....[163]....
        /*02f4*/ 	.word	0x0500000f


	//   ....[164]....
        /*02f8*/ 	.word	0x0500000f


	//   ....[165]....
        /*02fc*/ 	.word	0x0500000f


	//   ....[166]....
        /*0300*/ 	.word	0x0500000f


	//   ....[167]....
        /*0304*/ 	.word	0x0500000f


	//   ....[168]....
        /*0308*/ 	.word	0x0500000f


	//   ....[169]....
        /*030c*/ 	.word	0x0500000f


	//   ....[170]....
        /*0310*/ 	.word	0x0500000f


	//   ....[171]....
        /*0314*/ 	.word	0x0500000f


	//   ....[172]....
        /*0318*/ 	.word	0x0500000f


	//----- nvinfo : EIATTR_COOP_GROUP_INSTR_OFFSETS
	.align		4
.L_412:
        /*031c*/ 	.byte	0x04, 0x28
        /*031e*/ 	.short	(.L_414 - .L_413)


	//   ....[0]....
.L_413:
        /*0320*/ 	.word	0x00000070


	//   ....[1]....
        /*0324*/ 	.word	0x000000b0


	//   ....[2]....
        /*0328*/ 	.word	0x000002d0


	//   ....[3]....
        /*032c*/ 	.word	0x00000430


	//   ....[4]....
        /*0330*/ 	.word	0x00000550


	//   ....[5]....
        /*0334*/ 	.word	0x000006b0


	//   ....[6]....
        /*0338*/ 	.word	0x00001420


	//   ....[7]....
        /*033c*/ 	.word	0x00001fa0


	//   ....[8]....
        /*0340*/ 	.word	0x00002200


	//   ....[9]....
        /*0344*/ 	.word	0x00002f30


	//   ....[10]....
        /*0348*/ 	.word	0x00003040


	//   ....[11]....
        /*034c*/ 	.word	0x00003570


	//   ....[12]....
        /*0350*/ 	.word	0x00003630


	//   ....[13]....
        /*0354*/ 	.word	0x00005080


	//   ....[14]....
        /*0358*/ 	.word	0x00005290


	//   ....[15]....
        /*035c*/ 	.word	0x00005ff0


	//   ....[16]....
        /*0360*/ 	.word	0x00006240


	//   ....[17]....
        /*0364*/ 	.word	0x000066a0


	//   ....[18]....
        /*0368*/ 	.word	0x00006700


	//   ....[19]....
        /*036c*/ 	.word	0x000082a0


	//   ....[20]....
        /*0370*/ 	.word	0x000082b0


	//   ....[21]....
        /*0374*/ 	.word	0x000082e0


	//   ....[22]....
        /*0378*/ 	.word	0x000082f0


	//   ....[23]....
        /*037c*/ 	.word	0x00009c20


	//   ....[24]....
        /*0380*/ 	.word	0x00009e40


	//   ....[25]....
        /*0384*/ 	.word	0x0000abc0


	//   ....[26]....
        /*0388*/ 	.word	0x0000ae10


	//   ....[27]....
        /*038c*/ 	.word	0x0000b260


	//   ....[28]....
        /*0390*/ 	.word	0x0000b2d0


	//   ....[29]....
        /*0394*/ 	.word	0x0000c170


	//   ....[30]....
        /*0398*/ 	.word	0x0000c1a0


	//   ....[31]....
        /*039c*/ 	.word	0x0000c260


	//   ....[32]....
        /*03a0*/ 	.word	0x0000c270


	//   ....[33]....
        /*03a4*/ 	.word	0x0000d0d0


	//   ....[34]....
        /*03a8*/ 	.word	0x0000d110


	//   ....[35]....
        /*03ac*/ 	.word	0x0000d140


	//   ....[36]....
        /*03b0*/ 	.word	0x0000d170


	//   ....[37]....
        /*03b4*/ 	.word	0x0000d180


	//   ....[38]....
        /*03b8*/ 	.word	0x0000d1b0


	//   ....[39]....
        /*03bc*/ 	.word	0x0000d810


	//   ....[40]....
        /*03c0*/ 	.word	0x0000d820


	//   ....[41]....
        /*03c4*/ 	.word	0x0000e220


	//   ....[42]....
        /*03c8*/ 	.word	0x0000f8c0


	//   ....[43]....
        /*03cc*/ 	.word	0x0000f8e0


	//   ....[44]....
        /*03d0*/ 	.word	0x0000f8f0


	//   ....[45]....
        /*03d4*/ 	.word	0x0000f900


	//   ....[46]....
        /*03d8*/ 	.word	0x0000f910


	//   ....[47]....
        /*03dc*/ 	.word	0x0000f920


	//   ....[48]....
        /*03e0*/ 	.word	0x0000f930


	//   ....[49]....
        /*03e4*/ 	.word	0x0000f990


	//   ....[50]....
        /*03e8*/ 	.word	0x0000f9d0


	//   ....[51]....
        /*03ec*/ 	.word	0x0000fa30


	//   ....[52]....
        /*03f0*/ 	.word	0x0000fa40


	//   ....[53]....
        /*03f4*/ 	.word	0x0000fb00


	//   ....[54]....
        /*03f8*/ 	.word	0x00010150


	//   ....[55]....
        /*03fc*/ 	.word	0x00010180


	//   ....[56]....
        /*0400*/ 	.word	0x000101b0


	//   ....[57]....
        /*0404*/ 	.word	0x000101d0


	//   ....[58]....
        /*0408*/ 	.word	0x000101e0


	//   ....[59]....
        /*040c*/ 	.word	0x00010260


	//   ....[60]....
        /*0410*/ 	.word	0x000102a0


	//   ....[61]....
        /*0414*/ 	.word	0x000102f0


	//   ....[62]....
        /*0418*/ 	.word	0x00010320


	//   ....[63]....
        /*041c*/ 	.word	0x00010380


	//   ....[64]....
        /*0420*/ 	.word	0x000103c0


	//   ....[65]....
        /*0424*/ 	.word	0x00010410


	//   ....[66]....
        /*0428*/ 	.word	0x00010440


	//   ....[67]....
        /*042c*/ 	.word	0x00010490


	//   ....[68]....
        /*0430*/ 	.word	0x000104d0


	//   ....[69]....
        /*0434*/ 	.word	0x00010520


	//   ....[70]....
        /*0438*/ 	.word	0x00010c70


	//   ....[71]....
        /*043c*/ 	.word	0x00010c90


	//   ....[72]....
        /*0440*/ 	.word	0x00010ca0


	//   ....[73]....
        /*0444*/ 	.word	0x00010cb0


	//   ....[74]....
        /*0448*/ 	.word	0x00010cc0


	//   ....[75]....
        /*044c*/ 	.word	0x00010ce0


	//   ....[76]....
        /*0450*/ 	.word	0x00010d40


	//   ....[77]....
        /*0454*/ 	.word	0x00010d70


	//   ....[78]....
        /*0458*/ 	.word	0x00010de0


	//   ....[79]....
        /*045c*/ 	.word	0x00010e10


	//   ....[80]....
        /*0460*/ 	.word	0x00010e20


	//   ....[81]....
        /*0464*/ 	.word	0x00010e30


	//   ....[82]....
        /*0468*/ 	.word	0x000110e0


	//   ....[83]....
        /*046c*/ 	.word	0x00011100


	//   ....[84]....
        /*0470*/ 	.word	0x00011110


	//   ....[85]....
        /*0474*/ 	.word	0x00011130


	//   ....[86]....
        /*0478*/ 	.word	0x000111b0


	//   ....[87]....
        /*047c*/ 	.word	0x000111e0


	//   ....[88]....
        /*0480*/ 	.word	0x00011230


	//   ....[89]....
        /*0484*/ 	.word	0x00011260


	//   ....[90]....
        /*0488*/ 	.word	0x000112b0


	//   ....[91]....
        /*048c*/ 	.word	0x000112e0


	//   ....[92]....
        /*0490*/ 	.word	0x00011330


	//   ....[93]....
        /*0494*/ 	.word	0x00011360


	//   ....[94]....
        /*0498*/ 	.word	0x000117c0


	//   ....[95]....
        /*049c*/ 	.word	0x000117f0


	//   ....[96]....
        /*04a0*/ 	.word	0x00011820


	//   ....[97]....
        /*04a4*/ 	.word	0x00011850


	//   ....[98]....
        /*04a8*/ 	.word	0x00011880


	//   ....[99]....
        /*04ac*/ 	.word	0x00011890


	//   ....[100]....
        /*04b0*/ 	.word	0x000118a0


	//   ....[101]....
        /*04b4*/ 	.word	0x000118b0


	//   ....[102]....
        /*04b8*/ 	.word	0x000118d0


	//   ....[103]....
        /*04bc*/ 	.word	0x000118e0


	//   ....[104]....
        /*04c0*/ 	.word	0x00011930


	//   ....[105]....
        /*04c4*/ 	.word	0x00011960


	//   ....[106]....
        /*04c8*/ 	.word	0x00011d50


	//   ....[107]....
        /*04cc*/ 	.word	0x00012390


	//   ....[108]....
        /*04d0*/ 	.word	0x00012480


	//   ....[109]....
        /*04d4*/ 	.word	0x00012520


	//   ....[110]....
        /*04d8*/ 	.word	0x00012580


	//   ....[111]....
        /*04dc*/ 	.word	0x00012650


	//   ....[112]....
        /*04e0*/ 	.word	0x000126c0


	//   ....[113]....
        /*04e4*/ 	.word	0x00012790


	//   ....[114]....
        /*04e8*/ 	.word	0x00012810


	//   ....[115]....
        /*04ec*/ 	.word	0x000128e0


	//   ....[116]....
        /*04f0*/ 	.word	0x00012960


	//   ....[117]....
        /*04f4*/ 	.word	0x00012a40


	//   ....[118]....
        /*04f8*/ 	.word	0x00012ac0


	//   ....[119]....
        /*04fc*/ 	.word	0x00012b80


	//   ....[120]....
        /*0500*/ 	.word	0x00012c10


	//   ....[121]....
        /*0504*/ 	.word	0x00012c70


	//   ....[122]....
        /*0508*/ 	.word	0x00012d10


	//   ....[123]....
        /*050c*/ 	.word	0x00012de0


	//   ....[124]....
        /*0510*/ 	.word	0x00012e60


	//   ....[125]....
        /*0514*/ 	.word	0x00012f30


	//   ....[126]....
        /*0518*/ 	.word	0x00012fb0


	//   ....[127]....
        /*051c*/ 	.word	0x00013080


	//   ....[128]....
        /*0520*/ 	.word	0x00013100


	//   ....[129]....
        /*0524*/ 	.word	0x000131d0


	//   ....[130]....
        /*0528*/ 	.word	0x00013250


	//   ....[131]....
        /*052c*/ 	.word	0x00013320


	//   ....[132]....
        /*0530*/ 	.word	0x000133a0


	//   ....[133]....
        /*0534*/ 	.word	0x00013470


	//   ....[134]....
        /*0538*/ 	.word	0x000134e0


	//   ....[135]....
        /*053c*/ 	.word	0x000135a0


	//   ....[136]....
        /*0540*/ 	.word	0x000136e0


	//   ....[137]....
        /*0544*/ 	.word	0x00013780


	//   ....[138]....
        /*0548*/ 	.word	0x000137e0


	//   ....[139]....
        /*054c*/ 	.word	0x000138a0


	//   ....[140]....
        /*0550*/ 	.word	0x00013900


	//   ....[141]....
        /*0554*/ 	.word	0x000139c0


	//   ....[142]....
        /*0558*/ 	.word	0x00013a40


	//   ....[143]....
        /*055c*/ 	.word	0x00013af0


	//   ....[144]....
        /*0560*/ 	.word	0x00013b50


	//   ....[145]....
        /*0564*/ 	.word	0x00013c10


	//   ....[146]....
        /*0568*/ 	.word	0x00013c90


	//   ....[147]....
        /*056c*/ 	.word	0x00013d40


	//   ....[148]....
        /*0570*/ 	.word	0x00013e20


	//   ....[149]....
        /*0574*/ 	.word	0x00013ec0


	//   ....[150]....
        /*0578*/ 	.word	0x00013f20


	//   ....[151]....
        /*057c*/ 	.word	0x00013ff0


	//   ....[152]....
        /*0580*/ 	.word	0x00014090


	//   ....[153]....
        /*0584*/ 	.word	0x00014150


	//   ....[154]....
        /*0588*/ 	.word	0x000141f0


	//   ....[155]....
        /*058c*/ 	.word	0x000142b0


	//   ....[156]....
        /*0590*/ 	.word	0x00014350


	//   ....[157]....
        /*0594*/ 	.word	0x00014410


	//   ....[158]....
        /*0598*/ 	.word	0x000144b0


	//   ....[159]....
        /*059c*/ 	.word	0x00014570


	//   ....[160]....
        /*05a0*/ 	.word	0x00014690


	//   ....[161]....
        /*05a4*/ 	.word	0x00014770


	//   ....[162]....
        /*05a8*/ 	.word	0x000147e0


	//   ....[163]....
        /*05ac*/ 	.word	0x000148b0


	//   ....[164]....
        /*05b0*/ 	.word	0x00014920


	//   ....[165]....
        /*05b4*/ 	.word	0x000149f0


	//   ....[166]....
        /*05b8*/ 	.word	0x00014a60


	//   ....[167]....
        /*05bc*/ 	.word	0x00014b40


	//   ....[168]....
        /*05c0*/ 	.word	0x00014bb0


	//   ....[169]....
        /*05c4*/ 	.word	0x00014c90


	//   ....[170]....
        /*05c8*/ 	.word	0x00014d10


	//   ....[171]....
        /*05cc*/ 	.word	0x00014dd0


	//   ....[172]....
        /*05d0*/ 	.word	0x00014ee0


	//----- nvinfo : EIATTR_REG_RECONFIG
	.align		4
.L_414:
        /*05d4*/ 	.byte	0x01, 0x54
	.zero		2


	//----- nvinfo : EIATTR_SYSCALL_OFFSETS
	.align		4
        /*05d8*/ 	.byte	0x04, 0x46
        /*05da*/ 	.short	(.L_416 - .L_415)


	//   ....[0]....
.L_415:
        /*05dc*/ 	.word	0x000015e0


	//   ....[1]....
        /*05e0*/ 	.word	0x0000ede0


	//   ....[2]....
        /*05e4*/ 	.word	0x0000ef20


	//   ....[3]....
        /*05e8*/ 	.word	0x0000f010


	//   ....[4]....
        /*05ec*/ 	.word	0x0000fea0


	//----- nvinfo : EIATTR_MBARRIER_INSTR_OFFSETS
	.align		4
.L_416:
        /*05f0*/ 	.byte	0x04, 0x39
        /*05f2*/ 	.short	(.L_418 - .L_417)


	//   ....[0]....
.L_417:
        /*05f4*/ 	.word	0x00000180
        /*05f8*/ 	.word	0x000000ff
        /*05fc*/ 	.word	0x0002a800
        /*0600*/ 	.short	0x0100
        /*0602*/ 	.byte	0x08
	.zero		1


	//   ....[1]....
        /*0604*/ 	.word	0x00000190
        /*0608*/ 	.word	0x000000ff
        /*060c*/ 	.word	0x0002a820
        /*0610*/ 	.short	0x0100
        /*0612*/ 	.byte	0x08
	.zero		1


	//   ....[2]....
        /*0614*/ 	.word	0x00000280
        /*0618*/ 	.word	0x000000ff
        /*061c*/ 	.word	0x0002a830
        /*0620*/ 	.short	0x0100
        /*0622*/ 	.byte	0x08
	.zero		1


	//   ....[3]....
        /*0624*/ 	.word	0x00000290
        /*0628*/ 	.word	0x000000ff
        /*062c*/ 	.word	0x0002a840
        /*0630*/ 	.short	0x0100
        /*0632*/ 	.byte	0x08
	.zero		1


	//   ....[4]....
        /*0634*/ 	.word	0x000002a0
        /*0638*/ 	.word	0x000000ff
        /*063c*/ 	.word	0x0002a838
        /*0640*/ 	.short	0x0100
        /*0642*/ 	.byte	0x08
	.zero		1


	//   ....[5]....
        /*0644*/ 	.word	0x000002b0
        /*0648*/ 	.word	0x000000ff
        /*064c*/ 	.word	0x0002a848
        /*0650*/ 	.short	0x0100
        /*0652*/ 	.byte	0x08
	.zero		1


	//   ....[6]....
        /*0654*/ 	.word	0x000003e0
        /*0658*/ 	.word	0x000000ff
        /*065c*/ 	.word	0x0002a850
        /*0660*/ 	.short	0x0100
        /*0662*/ 	.byte	0x08
	.zero		1


	//   ....[7]....
        /*0664*/ 	.word	0x000003f0
        /*0668*/ 	.word	0x000000ff
        /*066c*/ 	.word	0x0002a860
        /*0670*/ 	.short	0x0100
        /*0672*/ 	.byte	0x08
	.zero		1


	//   ....[8]....
        /*0674*/ 	.word	0x00000400
        /*0678*/ 	.word	0x000000ff
        /*067c*/ 	.word	0x0002a858
        /*0680*/ 	.short	0x0100
        /*0682*/ 	.byte	0x08
	.zero		1


	//   ....[9]....
        /*0684*/ 	.word	0x00000410
        /*0688*/ 	.word	0x000000ff
        /*068c*/ 	.word	0x0002a868
        /*0690*/ 	.short	0x0100
        /*0692*/ 	.byte	0x08
	.zero		1


	//   ....[10]....
        /*0694*/ 	.word	0x00000500
        /*0698*/ 	.word	0x000000ff
        /*069c*/ 	.word	0x0002a870
        /*06a0*/ 	.short	0x0100
        /*06a2*/ 	.byte	0x06
	.zero		1


	//   ....[11]....
        /*06a4*/ 	.word	0x00000510
        /*06a8*/ 	.word	0x000000ff
        /*06ac*/ 	.word	0x0002a880
        /*06b0*/ 	.short	0x0100
        /*06b2*/ 	.byte	0x06
	.zero		1


	//   ....[12]....
        /*06b4*/ 	.word	0x00000520
        /*06b8*/ 	.word	0x000000ff
        /*06bc*/ 	.word	0x0002a878
        /*06c0*/ 	.short	0x0100
        /*06c2*/ 	.byte	0x06
	.zero		1


	//   ....[13]....
        /*06c4*/ 	.word	0x00000530
        /*06c8*/ 	.word	0x000000ff
        /*06cc*/ 	.word	0x0002a888
        /*06d0*/ 	.short	0x0100
        /*06d2*/ 	.byte	0x06
	.zero		1


	//   ....[14]....
        /*06d4*/ 	.word	0x00000660
        /*06d8*/ 	.word	0x000000ff
        /*06dc*/ 	.word	0x0002a890
        /*06e0*/ 	.short	0x0100
        /*06e2*/ 	.byte	0x08
	.zero		1


	//   ....[15]....
        /*06e4*/ 	.word	0x00000670
        /*06e8*/ 	.word	0x000000ff
        /*06ec*/ 	.word	0x0002a8a0
        /*06f0*/ 	.short	0x0100
        /*06f2*/ 	.byte	0x08
	.zero		1


	//   ....[16]....
        /*06f4*/ 	.word	0x00000680
        /*06f8*/ 	.word	0x000000ff
        /*06fc*/ 	.word	0x0002a898
        /*0700*/ 	.short	0x0100
        /*0702*/ 	.byte	0x08
	.zero		1


	//   ....[17]....
        /*0704*/ 	.word	0x00000690
        /*0708*/ 	.word	0x000000ff
        /*070c*/ 	.word	0x0002a8a8
        /*0710*/ 	.short	0x0100
        /*0712*/ 	.byte	0x08
	.zero		1


	//   ....[18]....
        /*0714*/ 	.word	0x000007d0
        /*0718*/ 	.word	0x000000ff
        /*071c*/ 	.word	0x0002a8b0
        /*0720*/ 	.short	0x0100
        /*0722*/ 	.byte	0x08
	.zero		1


	//   ....[19]....
        /*0724*/ 	.word	0x000007e0
        /*0728*/ 	.word	0x000000ff
        /*072c*/ 	.word	0x0002a8c0
        /*0730*/ 	.short	0x0100
        /*0732*/ 	.byte	0x08
	.zero		1


	//   ....[20]....
        /*0734*/ 	.word	0x000007f0
        /*0738*/ 	.word	0x000000ff
        /*073c*/ 	.word	0x0002a8b8
        /*0740*/ 	.short	0x0100
        /*0742*/ 	.byte	0x08
	.zero		1


	//   ....[21]....
        /*0744*/ 	.word	0x00000800
        /*0748*/ 	.word	0x000000ff
        /*074c*/ 	.word	0x0002a8c8
        /*0750*/ 	.short	0x0100
        /*0752*/ 	.byte	0x08
	.zero		1


	//   ....[22]....
        /*0754*/ 	.word	0x00001600
        /*0758*/ 	.word	0x000000ff
        /*075c*/ 	.word	0x0002a800
        /*0760*/ 	.short	0x010a
        /*0762*/ 	.byte	0x26
	.zero		1


	//   ....[23]....
        /*0764*/ 	.word	0x00001690
        /*0768*/ 	.word	0x000000ff
        /*076c*/ 	.word	0x0002a830
        /*0770*/ 	.short	0x010a
        /*0772*/ 	.byte	0x26
	.zero		1


	//   ....[24]....
        /*0774*/ 	.word	0x000016f0
        /*0778*/ 	.word	0x000000ff
        /*077c*/ 	.word	0x0002a830
        /*0780*/ 	.short	0x010a
        /*0782*/ 	.byte	0x26
	.zero		1


	//   ....[25]....
        /*0784*/ 	.word	0x00001ea0
        /*0788*/ 	.word	0x000000ff
        /*078c*/ 	.word	0x00000000
        /*0790*/ 	.short	0x0101
        /*0792*/ 	.byte	0x04
	.zero		1


	//   ....[26]....
        /*0794*/ 	.word	0x00004450
        /*0798*/ 	.word	0x000000ff
        /*079c*/ 	.word	0x0002a830
        /*07a0*/ 	.short	0x010a
        /*07a2*/ 	.byte	0x3c
	.zero		1


	//   ....[27]....
        /*07a4*/ 	.word	0x00004490
        /*07a8*/ 	.word	0x000000ff
        /*07ac*/ 	.word	0x0002a830
        /*07b0*/ 	.short	0x010a
        /*07b2*/ 	.byte	0x3c
	.zero		1


	//   ....[28]....
        /*07b4*/ 	.word	0x00004ce0
        /*07b8*/ 	.word	0x000000ff
        /*07bc*/ 	.word	0x0002a850
        /*07c0*/ 	.short	0x010a
        /*07c2*/ 	.byte	0x0a
	.zero		1


	//   ....[29]....
        /*07c4*/ 	.word	0x00004d20
        /*07c8*/ 	.word	0x000000ff
        /*07cc*/ 	.word	0x0002a850
        /*07d0*/ 	.short	0x010a
        /*07d2*/ 	.byte	0x0a
	.zero		1


	//   ....[30]....
        /*07d4*/ 	.word	0x00005030
        /*07d8*/ 	.word	0x000000ff
        /*07dc*/ 	.word	0x00000000
        /*07e0*/ 	.short	0x0101
        /*07e2*/ 	.byte	0x3c
	.zero		1


	//   ....[31]....
        /*07e4*/ 	.word	0x00006f70
        /*07e8*/ 	.word	0x000000ff
        /*07ec*/ 	.word	0x00000000
        /*07f0*/ 	.short	0x0101
        /*07f2*/ 	.byte	0x0a
	.zero		1


	//   ....[32]....
        /*07f4*/ 	.word	0x00007400
        /*07f8*/ 	.word	0x000000ff
        /*07fc*/ 	.word	0x0002a830
        /*0800*/ 	.short	0x010a
        /*0802*/ 	.byte	0x05
	.zero		1


	//   ....[33]....
        /*0804*/ 	.word	0x00007440
        /*0808*/ 	.word	0x000000ff
        /*080c*/ 	.word	0x0002a830
        /*0810*/ 	.short	0x010a
        /*0812*/ 	.byte	0x05
	.zero		1


	//   ....[34]....
        /*0814*/ 	.word	0x00007c90
        /*0818*/ 	.word	0x000000ff
        /*081c*/ 	.word	0x0002a850
        /*0820*/ 	.short	0x010a
        /*0822*/ 	.byte	0x07
	.zero		1


	//   ....[35]....
        /*0824*/ 	.word	0x00007cd0
        /*0828*/ 	.word	0x000000ff
        /*082c*/ 	.word	0x0002a850
        /*0830*/ 	.short	0x010a
        /*0832*/ 	.byte	0x07
	.zero		1


	//   ....[36]....
        /*0834*/ 	.word	0x00008040
        /*0838*/ 	.word	0x000000ff
        /*083c*/ 	.word	0x00000000
        /*0840*/ 	.short	0x0101
        /*0842*/ 	.byte	0x05
	.zero		1


	//   ....[37]....
        /*0844*/ 	.word	0x00008d90
        /*0848*/ 	.word	0x000000ff
        /*084c*/ 	.word	0x00000000
        /*0850*/ 	.short	0x0101
        /*0852*/ 	.byte	0x05
	.zero		1


	//   ....[38]....
        /*0854*/ 	.word	0x00008fe0
        /*0858*/ 	.word	0x000000ff
        /*085c*/ 	.word	0x0002a830
        /*0860*/ 	.short	0x010a
        /*0862*/ 	.byte	0x07
	.zero		1


	//   ....[39]....
        /*0864*/ 	.word	0x00009020
        /*0868*/ 	.word	0x000000ff
        /*086c*/ 	.word	0x0002a830
        /*0870*/ 	.short	0x010a
        /*0872*/ 	.byte	0x07
	.zero		1


	//   ....[40]....
        /*0874*/ 	.word	0x00009870
        /*0878*/ 	.word	0x000000ff
        /*087c*/ 	.word	0x0002a850
        /*0880*/ 	.short	0x010a
        /*0882*/ 	.byte	0x05
	.zero		1


	//   ....[41]....
        /*0884*/ 	.word	0x000098b0
        /*0888*/ 	.word	0x000000ff
        /*088c*/ 	.word	0x0002a850
        /*0890*/ 	.short	0x010a
        /*0892*/ 	.byte	0x05
	.zero		1


	//   ....[42]....
        /*0894*/ 	.word	0x00009bd0
        /*0898*/ 	.word	0x000000ff
        /*089c*/ 	.word	0x00000000
        /*08a0*/ 	.short	0x0101
        /*08a2*/ 	.byte	0x07
	.zero		1


	//   ....[43]....
        /*08a4*/ 	.word	0x0000bb10
        /*08a8*/ 	.word	0x000000ff
        /*08ac*/ 	.word	0x00000000
        /*08b0*/ 	.short	0x0101
        /*08b2*/ 	.byte	0x05
	.zero		1


	//   ....[44]....
        /*08b4*/ 	.word	0x0000c0e0
        /*08b8*/ 	.word	0x000000ff
        /*08bc*/ 	.word	0x0002a850
        /*08c0*/ 	.short	0x010a
        /*08c2*/ 	.byte	0x05
	.zero		1


	//   ....[45]....
        /*08c4*/ 	.word	0x0000c120
        /*08c8*/ 	.word	0x000000ff
        /*08cc*/ 	.word	0x0002a850
        /*08d0*/ 	.short	0x010a
        /*08d2*/ 	.byte	0x05
	.zero		1


	//   ....[46]....
        /*08d4*/ 	.word	0x0000c5f0
        /*08d8*/ 	.word	0x000000ff
        /*08dc*/ 	.word	0x00000000
        /*08e0*/ 	.short	0x0101
        /*08e2*/ 	.byte	0x04
	.zero		1


	//   ....[47]....
        /*08e4*/ 	.word	0x0000d190
        /*08e8*/ 	.word	0x000000ff
        /*08ec*/ 	.word	0x00000000
        /*08f0*/ 	.short	0x0101
        /*08f2*/ 	.byte	0x04
	.zero		1


	//   ....[48]....
        /*08f4*/ 	.word	0x0000f680
        /*08f8*/ 	.word	0x000000ff
        /*08fc*/ 	.word	0x0002a840
        /*0900*/ 	.short	0x010a
        /*0902*/ 	.byte	0x30
	.zero		1


	//   ....[49]....
        /*0904*/ 	.word	0x0000fc60
        /*0908*/ 	.word	0x000000ff
        /*090c*/ 	.word	0x0002a830
        /*0910*/ 	.short	0x0107
        /*0912*/ 	.byte	0x30
	.zero		1


	//   ....[50]....
        /*0914*/ 	.word	0x0000fcd0
        /*0918*/ 	.word	0x000000ff
        /*091c*/ 	.word	0x0002a830
        /*0920*/ 	.short	0x0101
        /*0922*/ 	.byte	0x30
	.zero		1


	//   ....[51]....
        /*0924*/ 	.word	0x00010670
        /*0928*/ 	.word	0x000000ff
        /*092c*/ 	.word	0x0002a800
        /*0930*/ 	.short	0x0107
        /*0932*/ 	.byte	0x30
	.zero		1


	//   ....[52]....
        /*0934*/ 	.word	0x000106d0
        /*0938*/ 	.word	0x000000ff
        /*093c*/ 	.word	0x0002a800
        /*0940*/ 	.short	0x0101
        /*0942*/ 	.byte	0x30
	.zero		1


	//   ....[53]....
        /*0944*/ 	.word	0x000106f0
        /*0948*/ 	.word	0x000000ff
        /*094c*/ 	.word	0x0002a820
        /*0950*/ 	.short	0x010a
        /*0952*/ 	.byte	0x30
	.zero		1


	//   ....[54]....
        /*0954*/ 	.word	0x00010a50
        /*0958*/ 	.word	0x00000008
        /*095c*/ 	.word	0x0002a840
        /*0960*/ 	.short	0x010a
        /*0962*/ 	.byte	0x3f
	.zero		1


	//   ....[55]....
        /*0964*/ 	.word	0x00010f60
        /*0968*/ 	.word	0x00000008
        /*096c*/ 	.word	0x0002a830
        /*0970*/ 	.short	0x0107
        /*0972*/ 	.byte	0x3f
	.zero		1


	//   ....[56]....
        /*0974*/ 	.word	0x00011010
        /*0978*/ 	.word	0x00000008
        /*097c*/ 	.word	0x0002a830
        /*0980*/ 	.short	0x0101
        /*0982*/ 	.byte	0x3f
	.zero		1


	//   ....[57]....
        /*0984*/ 	.word	0x00011070
        /*0988*/ 	.word	0x00000004
        /*098c*/ 	.word	0x0002a860
        /*0990*/ 	.short	0x010a
        /*0992*/ 	.byte	0x3f
	.zero		1


	//   ....[58]....
        /*0994*/ 	.word	0x00011470
        /*0998*/ 	.word	0x00000004
        /*099c*/ 	.word	0x0002a850
        /*09a0*/ 	.short	0x0107
        /*09a2*/ 	.byte	0x3f
	.zero		1


	//   ....[59]....
        /*09a4*/ 	.word	0x000115c0
        /*09a8*/ 	.word	0x00000004
        /*09ac*/ 	.word	0x0002a850
        /*09b0*/ 	.short	0x0101
        /*09b2*/ 	.byte	0x3f
	.zero		1


	//   ....[60]....
        /*09b4*/ 	.word	0x00011750
        /*09b8*/ 	.word	0x00000000
        /*09bc*/ 	.word	0x0002a860
        /*09c0*/ 	.short	0x010a
        /*09c2*/ 	.byte	0x3f
	.zero		1


	//   ....[61]....
        /*09c4*/ 	.word	0x00011b90
        /*09c8*/ 	.word	0x00000000
        /*09cc*/ 	.word	0x0002a850
        /*09d0*/ 	.short	0x0107
        /*09d2*/ 	.byte	0x3f
	.zero		1


	//   ....[62]....
        /*09d4*/ 	.word	0x00011c40
        /*09d8*/ 	.word	0x00000000
        /*09dc*/ 	.word	0x0002a850
        /*09e0*/ 	.short	0x0101
        /*09e2*/ 	.byte	0x3f
	.zero		1


	//   ....[63]....
        /*09e4*/ 	.word	0x00011ce0
        /*09e8*/ 	.word	0x00000007
        /*09ec*/ 	.word	0x0002a820
        /*09f0*/ 	.short	0x010a
        /*09f2*/ 	.byte	0x3f
	.zero		1


	//   ....[64]....
        /*09f4*/ 	.word	0x00011e60
        /*09f8*/ 	.word	0x00000005
        /*09fc*/ 	.word	0x0002a840
        /*0a00*/ 	.short	0x010a
        /*0a02*/ 	.byte	0x3f
	.zero		1


	//   ....[65]....
        /*0a04*/ 	.word	0x00011f00
        /*0a08*/ 	.word	0x00000007
        /*0a0c*/ 	.word	0x0002a840
        /*0a10*/ 	.short	0x010a
        /*0a12*/ 	.byte	0x3f
	.zero		1


	//   ....[66]....
        /*0a14*/ 	.word	0x00011f40
        /*0a18*/ 	.word	0x00000005
        /*0a1c*/ 	.word	0x0002a860
        /*0a20*/ 	.short	0x010a
        /*0a22*/ 	.byte	0x3f
	.zero		1


	//   ....[67]....
        /*0a24*/ 	.word	0x00011f80
        /*0a28*/ 	.word	0x00000007
        /*0a2c*/ 	.word	0x0002a860
        /*0a30*/ 	.short	0x010a
        /*0a32*/ 	.byte	0x3f
	.zero		1


	//   ....[68]....
        /*0a34*/ 	.word	0x00011ff0
        /*0a38*/ 	.word	0x00000003
        /*0a3c*/ 	.word	0x0002a800
        /*0a40*/ 	.short	0x010a
        /*0a42*/ 	.byte	0x3f
	.zero		1


	//   ....[69]....
        /*0a44*/ 	.word	0x00012050
        /*0a48*/ 	.word	0x00000003
        /*0a4c*/ 	.word	0x0002a830
        /*0a50*/ 	.short	0x010a
        /*0a52*/ 	.byte	0x3f
	.zero		1


	//   ....[70]....
        /*0a54*/ 	.word	0x000120b0
        /*0a58*/ 	.word	0x0000000c
        /*0a5c*/ 	.word	0x0002a830
        /*0a60*/ 	.short	0x010a
        /*0a62*/ 	.byte	0x3f
	.zero		1


	//   ....[71]....
        /*0a64*/ 	.word	0x00012110
        /*0a68*/ 	.word	0x0000000b
        /*0a6c*/ 	.word	0x0002a850
        /*0a70*/ 	.short	0x010a
        /*0a72*/ 	.byte	0x3f
	.zero		1


	//   ....[72]....
        /*0a74*/ 	.word	0x00012170
        /*0a78*/ 	.word	0x0000000c
        /*0a7c*/ 	.word	0x0002a830
        /*0a80*/ 	.short	0x010a
        /*0a82*/ 	.byte	0x3f
	.zero		1


	//   ....[73]....
        /*0a84*/ 	.word	0x000121d0
        /*0a88*/ 	.word	0x0000000b
        /*0a8c*/ 	.word	0x0002a850
        /*0a90*/ 	.short	0x010a
        /*0a92*/ 	.byte	0x3f
	.zero		1


	//   ....[74]....
        /*0a94*/ 	.word	0x00012230
        /*0a98*/ 	.word	0x0000000c
        /*0a9c*/ 	.word	0x0002a830
        /*0aa0*/ 	.short	0x010a
        /*0aa2*/ 	.byte	0x3f
	.zero		1


	//   ....[75]....
        /*0aa4*/ 	.word	0x00012290
        /*0aa8*/ 	.word	0x0000000b
        /*0aac*/ 	.word	0x0002a850
        /*0ab0*/ 	.short	0x010a
        /*0ab2*/ 	.byte	0x3f
	.zero		1


	//   ....[76]....
        /*0ab4*/ 	.word	0x000122f0
        /*0ab8*/ 	.word	0x00000000
        /*0abc*/ 	.word	0x0002a850
        /*0ac0*/ 	.short	0x010a
        /*0ac2*/ 	.byte	0x3f
	.zero		1


	//   ....[77]....
        /*0ac4*/ 	.word	0x000123d0
        /*0ac8*/ 	.word	0x00000003
        /*0acc*/ 	.word	0x0002a840
        /*0ad0*/ 	.short	0x010a
        /*0ad2*/ 	.byte	0x3f
	.zero		1


	//   ....[78]....
        /*0ad4*/ 	.word	0x000135e0
        /*0ad8*/ 	.word	0x00000003
        /*0adc*/ 	.word	0x0002a820
        /*0ae0*/ 	.short	0x010a
        /*0ae2*/ 	.byte	0x3f
	.zero		1


	//   ....[79]....
        /*0ae4*/ 	.word	0x00013630
        /*0ae8*/ 	.word	0x00000008
        /*0aec*/ 	.word	0x0002a840
        /*0af0*/ 	.short	0x010a
        /*0af2*/ 	.byte	0x3f
	.zero		1


	//   ....[80]....
        /*0af4*/ 	.word	0x00013d70
        /*0af8*/ 	.word	0x00000004
        /*0afc*/ 	.word	0x0002a860
        /*0b00*/ 	.short	0x010a
        /*0b02*/ 	.byte	0x3f
	.zero		1


	//   ....[81]....
        /*0b04*/ 	.word	0x000145e0
        /*0b08*/ 	.word	0x00000000
        /*0b0c*/ 	.word	0x0002a860
        /*0b10*/ 	.short	0x010a
        /*0b12*/ 	.byte	0x3f
	.zero		1


	//   ....[82]....
        /*0b14*/ 	.word	0x00014e00
        /*0b18*/ 	.word	0x00000007
        /*0b1c*/ 	.word	0x0002a820
        /*0b20*/ 	.short	0x010a
        /*0b22*/ 	.byte	0x3f
	.zero		1


	//   ....[83]....
        /*0b24*/ 	.word	0x00014fa0
        /*0b28*/ 	.word	0x00000005
        /*0b2c*/ 	.word	0x0002a840
        /*0b30*/ 	.short	0x010a
        /*0b32*/ 	.byte	0x3f
	.zero		1


	//   ....[84]....
        /*0b34*/ 	.word	0x00014ff0
        /*0b38*/ 	.word	0x00000007
        /*0b3c*/ 	.word	0x0002a840
        /*0b40*/ 	.short	0x010a
        /*0b42*/ 	.byte	0x3f
	.zero		1


	//   ....[85]....
        /*0b44*/ 	.word	0x00015040
        /*0b48*/ 	.word	0x00000005
        /*0b4c*/ 	.word	0x0002a860
        /*0b50*/ 	.short	0x010a
        /*0b52*/ 	.byte	0x3f
	.zero		1


	//----- nvinfo : EIATTR_NUM_MBARRIERS
	.align		4
.L_418:
        /*0b54*/ 	.byte	0x03, 0x38
        /*0b56*/ 	.short	0x0016


	//----- nvinfo : EIATTR_EXIT_INSTR_OFFSETS
	.align		4
        /*0b58*/ 	.byte	0x04, 0x1c
        /*0b5a*/ 	.short	(.L_420 - .L_419)


	//   ....[0]....
.L_419:
        /*0b5c*/ 	.word	0x00011fd0


	//----- nvinfo : EIATTR_MAX_THREADS
	.align		4
.L_420:
        /*0b60*/ 	.byte	0x04, 0x05
        /*0b62*/ 	.short	(.L_422 - .L_421)
.L_421:
        /*0b64*/ 	.word	0x00000180
        /*0b68*/ 	.word	0x00000001
        /*0b6c*/ 	.word	0x00000001


	//----- nvinfo : EIATTR_CRS_STACK_SIZE
	.align		4
.L_422:
        /*0b70*/ 	.byte	0x04, 0x1e
        /*0b72*/ 	.short	(.L_424 - .L_423)
.L_423:
        /*0b74*/ 	.word	0x00000000


	//----- nvinfo : EIATTR_CBANK_PARAM_SIZE
	.align		4
.L_424:
        /*0b78*/ 	.byte	0x03, 0x19
        /*0b7a*/ 	.short	0x0a70


	//----- nvinfo : EIATTR_PARAM_CBANK
	.align		4
        /*0b7c*/ 	.byte	0x04, 0x0a
        /*0b7e*/ 	.short	(.L_426 - .L_425)
	.align		4
.L_425:
        /*0b80*/ 	.word	index@(.nv.constant0._ZN7cutlass13device_kernelIN5flash11enable_sm90INS1_16FlashAttnFwdSm90INS1_25CollectiveMainloopFwdSm90ILi2EN4cute5tupleIJNS5_1CILi1EEES8_S8_EEENS6_IJNS7_ILi128EEENS7_ILi96EEENS7_ILi192EEEEEELi128ENS_10bfloat16_tEfNS_4arch4Sm90ELb0ELb1ELb0ELb0ELb1ELb0ELb0ELb1ELb1ELb1ELb1ELb0EEENS1_21CollectiveEpilogueFwdINS6_IJSA_SA_SB_EEES9_SE_SG_Li256ELb0ELb1ELb1ELb0EEENS1_19SingleTileSchedulerILb0ELb1ELb1ELi128EEEEEEEEEvNT_6ParamsE)
        /*0b84*/ 	.short	0x0210
        /*0b86*/ 	.short	0x0a70


	//----- nvinfo : EIATTR_SW_WAR
	.align		4
.L_426:
        /*0b88*/ 	.byte	0x04, 0x36
        /*0b8a*/ 	.short	(.L_428 - .L_427)
.L_427:
        /*0b8c*/ 	.word	0x00000008
.L_428:


//--------------------- .nv.info._ZN7cutlass13device_kernelIN5flash11enable_sm90INS1_16FlashAttnFwdSm90INS1_25CollectiveMainloopFwdSm90ILi2EN4cute5tupleIJNS5_1CILi1EEES8_S8_EEENS6_IJNS7_ILi128EEENS7_ILi96EEENS7_ILi192EEEEEELi128ENS_10bfloat16_tEfNS_4arch4Sm90ELb0ELb1ELb0ELb1ELb1ELb0ELb0ELb1ELb1ELb1ELb1ELb0EEENS1_21CollectiveEpilogueFwdINS6_IJSA_SA_SB_EEES9_SE_SG_Li256ELb1ELb1ELb1ELb0EEENS1_36VarlenDynamicPersistentTileSchedulerILi128ELi96ELi256ELi128ELb1ELb1ELb1ELb1ELb0ELb1EEEEEEEEEvNT_6ParamsE --------------------------
	.section	.nv.info._ZN7cutlass13device_kernelIN5flash11enable_sm90INS1_16FlashAttnFwdSm90INS1_25CollectiveMainloopFwdSm90ILi2EN4cute5tupleIJNS5_1CILi1EEES8_S8_EEENS6_IJNS7_ILi128EEENS7_ILi96EEENS7_ILi192EEEEEELi128ENS_10bfloat16_tEfNS_4arch4Sm90ELb0ELb1ELb0ELb1ELb1ELb0ELb0ELb1ELb1ELb1ELb1ELb0EEENS1_21CollectiveEpilogueFwdINS6_IJSA_SA_SB_EEES9_SE_SG_Li256ELb1ELb1ELb1ELb0EEENS1_36VarlenDynamicPersistentTileSchedulerILi128ELi96ELi256ELi128ELb1ELb1ELb1ELb1ELb0ELb1EEEEEEEEEvNT_6ParamsE,"",@"SHT_CUDA_INFO"
	.sectionflags	@""
	.align	4


	//----- nvinfo : EIATTR_CUDA_API_VERSION
	.align		4
        /*0000*/ 	.byte	0x04, 0x37
        /*0002*/ 	.short	(.L_430 - .L_429)
.L_429:
        /*0004*/ 	.word	0x00000082


	//----- nvinfo : EIATTR_KPARAM_INFO
	.align		4
.L_430:
        /*0008*/ 	.byte	0x04, 0x17
        /*000a*/ 	.short	(.L_432 - .L_431)
.L_431:
        /*000c*/ 	.word	0x00000000
        /*0010*/ 	.short	0x0000
        /*0012*/ 	.short	0x0070
        /*0014*/ 	.byte	0x00, 0xf0, 0x01, 0x2a


	//----- nvinfo : EIATTR_SPARSE_MMA_MASK
	.align		4
.L_432:
        /*0018*/ 	.byte	0x03, 0x50
        /*001a*/ 	.short	0x0000


	//----- nvinfo : EIATTR_MAXREG_COUNT
	.align		4
        /*001c*/ 	.byte	0x03, 0x1b
        /*001e*/ 	.short	0x00a8


	//----- nvinfo : EIATTR_NUM_BARRIERS
	.align		4
        /*0020*/ 	.byte	0x02, 0x4c
        /*0022*/ 	.byte	0x09
	.zero		1


	//----- nvinfo : EIATTR_EXTERNS
	.align		4
        /*0024*/ 	.byte	0x04, 0x0f
        /*0026*/ 	.short	(.L_434 - .L_433)


	//   ....[0]....
	.align		4
.L_433:
        /*0028*/ 	.word	index@(__assertfail)


	//----- nvinfo : EIATTR_ANNOTATIONS
	.align		4
.L_434:
        /*002c*/ 	.byte	0x04, 0x55
        /*002e*/ 	.short	(.L_436 - .L_435)


	//   ....[0]....
.L_435:
        /* <DEDUP_REMOVED lines=9> */


	//----- nvinfo : EIATTR_MERCURY_ISA_VERSION
	.align		4
.L_436:
        /*00a8*/ 	.byte	0x03, 0x5f
        /*00aa*/ 	.short	0x0101


	//----- nvinfo : EIATTR_UNUSED_LOAD_BYTE_OFFSET
	.align		4
        /*00ac*/ 	.byte	0x04, 0x44
        /*00ae*/ 	.short	(.L_438 - .L_437)


	//   ....[0]....
.L_437:
        /*00b0*/ 	.word	0x00000950
        /*00b4*/ 	.word	0x0000fff0


	//   ....[1]....
        /*00b8*/ 	.word	0x0000d600
        /*00bc*/ 	.word	0x0000fff0


	//----- nvinfo : EIATTR_INT_WARP_WIDE_INSTR_OFFSETS
	.align		4
.L_438:
        /*00c0*/ 	.byte	0x04, 0x31
        /*00c2*/ 	.short	(.L_440 - .L_439)


	//   ....[0]....
.L_439:
        /*00c4*/ 	.word	0x000000c0


	//   ....[1]....
        /*00c8*/ 	.word	0x000000d0


	//   ....[2]....
        /*00cc*/ 	.word	0x00000170


	//   ....[3]....
        /*00d0*/ 	.word	0x000122d0


	//   ....[4]....
        /*00d4*/ 	.word	0x00012360


	//   ....[5]....
        /*00d8*/ 	.word	0x00015190


	//   ....[6]....
        /*00dc*/ 	.word	0x00015220


	//----- nvinfo : EIATTR_COOP_GROUP_MASK_REGIDS
	.align		4
.L_440:
        /*00e0*/ 	.byte	0x04, 0x29
        /*00e2*/ 	.short	(.L_442 - .L_441)


	//   ....[0]....
.L_441:
        /*00e4*/ 	.word	0xffffffff


	//   ....[1]....
        /*00e8*/ 	.word	0xffffffff


	//   ....[2]....
        /*00ec*/ 	.word	0xffffffff


	//   ....[3]....
        /*00f0*/ 	.word	0xffffffff


	//   ....[4]....
        /*00f4*/ 	.word	0xffffffff


	//   ....[5]....
        /*00f8*/ 	.word	0xffffffff


	//   ....[6]....
        /*00fc*/ 	.word	0xffffffff


	//   ....[7]....
        /*0100*/ 	.word	0xffffffff


	//   ....[8]....
        /*0104*/ 	.word	0xffffffff


	//   ....[9]....
        /*0108*/ 	.word	0xffffffff


	//   ....[10]....
        /*010c*/ 	.word	0xffffffff


	//   ....[11]....
        /*0110*/ 	.word	0xffffffff


	//   ....[12]....
        /*0114*/ 	.word	0xffffffff


	//   ....[13]....
        /*0118*/ 	.word	0xffffffff


	//   ....[14]....
        /*011c*/ 	.word	0xffffffff


	//   ....[15]....
        /*0120*/ 	.word	0xffffffff


	//   ....[16]....
        /*0124*/ 	.word	0xffffffff


	//   ....[17]....
        /*0128*/ 	.word	0xffffffff


	//   ....[18]....
        /*012c*/ 	.word	0xffffffff


	//   ....[19]....
        /*0130*/ 	.word	0xffffffff


	//   ....[20]....
        /*0134*/ 	.word	0xffffffff


	//   ....[21]....
        /*0138*/ 	.word	0xffffffff


	//   ....[22]....
        /*013c*/ 	.word	0xffffffff


	//   ....[23]....
        /*0140*/ 	.word	0xffffffff


	//   ....[24]....
        /*0144*/ 	.word	0xffffffff


	//   ....[25]....
        /*0148*/ 	.word	0xffffffff


	//   ....[26]....
        /*014c*/ 	.word	0xffffffff


	//   ....[27]....
        /*0150*/ 	.word	0xffffffff


	//   ....[28]....
        /*0154*/ 	.word	0xffffffff


	//   ....[29]....
        /*0158*/ 	.word	0xffffffff


	//   ....[30]....
        /*015c*/ 	.word	0xffffffff


	//   ....[31]....
        /*0160*/ 	.word	0xffffffff


	//   ....[32]....
        /*0164*/ 	.word	0xffffffff


	//   ....[33]....
        /*0168*/ 	.word	0xffffffff


	//   ....[34]....
        /*016c*/ 	.word	0xffffffff


	//   ....[35]....
        /*0170*/ 	.word	0xffffffff


	//   ....[36]....
        /*0174*/ 	.word	0xffffffff


	//   ....[37]....
        /*0178*/ 	.word	0xffffffff


	//   ....[38]....
        /*017c*/ 	.word	0xffffffff


	//   ....[39]....
        /*0180*/ 	.word	0xffffffff


	//   ....[40]....
        /*0184*/ 	.word	0xffffffff


	//   ....[41]....
        /*0188*/ 	.word	0xffffffff


	//   ....[42]....
        /*018c*/ 	.word	0xffffffff


	//   ....[43]....
        /*0190*/ 	.word	0xffffffff


	//   ....[44]....
        /*0194*/ 	.word	0xffffffff


	//   ....[45]....
        /*0198*/ 	.word	0xffffffff


	//   ....[46]....
        /*019c*/ 	.word	0xffffffff


	//   ....[47]....
        /*01a0*/ 	.word	0xffffffff


	//   ....[48]....
        /*01a4*/ 	.word	0xffffffff


	//   ....[49]....
        /*01a8*/ 	.word	0xffffffff


	//   ....[50]....
        /*01ac*/ 	.word	0xffffffff


	//   ....[51]....
        /*01b0*/ 	.word	0xffffffff


	//   ....[52]....
        /*01b4*/ 	.word	0xffffffff


	//   ....[53]....
        /*01b8*/ 	.word	0xffffffff


	//   ....[54]....
        /*01bc*/ 	.word	0xffffffff


	//   ....[55]....
        /*01c0*/ 	.word	0xffffffff


	//   ....[56]....
        /*01c4*/ 	.word	0xffffffff


	//   ....[57]....
        /*01c8*/ 	.word	0xffffffff


	//   ....[58]....
        /*01cc*/ 	.word	0xffffffff


	//   ....[59]....
        /*01d0*/ 	.word	0xffffffff


	//   ....[60]....
        /*01d4*/ 	.word	0xffffffff


	//   ....[61]....
        /*01d8*/ 	.word	0xffffffff


	//   ....[62]....
        /*01dc*/ 	.word	0xffffffff


	//   ....[63]....
        /*01e0*/ 	.word	0xffffffff


	//   ....[64]....
        /*01e4*/ 	.word	0xffffffff


	//   ....[65]....
        /*01e8*/ 	.word	0xffffffff


	//   ....[66]....
        /*01ec*/ 	.word	0xffffffff


	//   ....[67]....
        /*01f0*/ 	.word	0xffffffff


	//   ....[68]....
        /*01f4*/ 	.word	0xffffffff


	//   ....[69]....
        /*01f8*/ 	.word	0xffffffff


	//   ....[70]....
        /*01fc*/ 	.word	0xffffffff


	//   ....[71]....
        /*0200*/ 	.word	0xffffffff


	//   ....[72]....
        /*0204*/ 	.word	0xffffffff


	//   ....[73]....
        /*0208*/ 	.word	0xffffffff


	//   ....[74]....
        /*020c*/ 	.word	0xffffffff


	//   ....[75]....
        /*0210*/ 	.word	0xffffffff


	//   ....[76]....
        /*0214*/ 	.word	0xffffffff


	//   ....[77]....
        /*0218*/ 	.word	0xffffffff


	//   ....[78]....
        /*021c*/ 	.word	0xffffffff


	//   ....[79]....
        /*0220*/ 	.word	0xffffffff


	//   ....[80]....
        /*0224*/ 	.word	0xffffffff


	//   ....[81]....
        /*0228*/ 	.word	0xffffffff


	//   ....[82]....
        /*022c*/ 	.word	0xffffffff


	//   ....[83]....
        /*0230*/ 	.word	0xffffffff


	//   ....[84]....
        /*0234*/ 	.word	0xffffffff


	//   ....[85]....
        /*0238*/ 	.word	0xffffffff


	//   ....[86]....
        /*023c*/ 	.word	0xffffffff


	//   ....[87]....
        /*0240*/ 	.word	0xffffffff


	//   ....[88]....
        /*0244*/ 	.word	0xffffffff


	//   ....[89]....
        /*0248*/ 	.word	0xffffffff


	//   ....[90]....
        /*024c*/ 	.word	0xffffffff


	//   ....[91]....
        /*0250*/ 	.word	0xffffffff


	//   ....[92]....
        /*0254*/ 	.word	0xffffffff


	//   ....[93]....
        /*0258*/ 	.word	0xffffffff


	//   ....[94]....
        /*025c*/ 	.word	0xffffffff


	//   ....[95]....
        /*0260*/ 	.word	0xffffffff


	//   ....[96]....
        /*0264*/ 	.word	0xffffffff


	//   ....[97]....
        /*0268*/ 	.word	0xffffffff


	//   ....[98]....
        /*026c*/ 	.word	0xffffffff


	//   ....[99]....
        /*0270*/ 	.word	0xffffffff


	//   ....[100]....
        /*0274*/ 	.word	0xffffffff


	//   ....[101]....
        /*0278*/ 	.word	0xffffffff


	//   ....[102]....
        /*027c*/ 	.word	0xffffffff


	//   ....[103]....
        /*0280*/ 	.word	0xffffffff


	//   ....[104]....
        /*0284*/ 	.word	0xffffffff


	//   ....[105]....
        /*0288*/ 	.word	0xffffffff


	//   ....[106]....
        /*028c*/ 	.word	0xffffffff


	//   ....[107]....
        /*0290*/ 	.word	0xffffffff


	//   ....[108]....
        /*0294*/ 	.word	0xffffffff


	//   ....[109]....
        /*0298*/ 	.word	0xffffffff


	//   ....[110]....
        /*029c*/ 	.word	0xffffffff


	//   ....[111]....
        /*02a0*/ 	.word	0xffffffff


	//   ....[112]....
        /*02a4*/ 	.word	0xffffffff


	//   ....[113]....
        /*02a8*/ 	.word	0xffffffff


	//   ....[114]....
        /*02ac*/ 	.word	0xffffffff


	//   ....[115]....
        /*02b0*/ 	.word	0xffffffff


	//   ....[116]....
        /*02b4*/ 	.word	0xffffffff


	//   ....[117]....
        /*02b8*/ 	.word	0xffffffff


	//   ....[118]....
        /*02bc*/ 	.word	0xffffffff


	//   ....[119]....
        /*02c0*/ 	.word	0xffffffff


	//   ....[120]....
        /*02c4*/ 	.word	0xffffffff


	//   ....[121]....
        /*02c8*/ 	.word	0xffffffff


	//   ....[122]....
        /*02cc*/ 	.word	0xffffffff


	//   ....[123]....
        /*02d0*/ 	.word	0xffffffff


	//   ....[124]....
        /*02d4*/ 	.word	0xffffffff


	//   ....[125]....
        /*02d8*/ 	.word	0xffffffff


	//   ....[126]....
        /*02dc*/ 	.word	0xffffffff


	//   ....[127]....
        /*02e0*/ 	.word	0xffffffff


	//   ....[128]....
        /*02e4*/ 	.word	0xffffffff


	//   ....[129]....
        /*02e8*/ 	.word	0xffffffff


	//   ....[130]....
        /*02ec*/ 	.word	0xffffffff


	//   ....[131]....
        /*02f0*/ 	.word	0xffffffff


	//   ....[132]....
        /*02f4*/ 	.word	0xffffffff


	//   ....[133]....
        /*02f8*/ 	.word	0xffffffff


	//   ....[134]....
        /*02fc*/ 	.word	0xffffffff


	//   ....[135]....
        /*0300*/ 	.word	0xffffffff


	//   ....[136]....
        /*0304*/ 	.word	0xffffffff


	//   ....[137]....
        /*0308*/ 	.word	0xffffffff


	//   ....[138]....
        /*030c*/ 	.word	0xffffffff


	//   ....[139]....
        /*0310*/ 	.word	0xffffffff


	//   ....[140]....
        /*0314*/ 	.word	0xffffffff


	//   ....[141]....
        /*0318*/ 	.word	0xffffffff


	//   ....[142]....
        /*031c*/ 	.word	0xffffffff


	//   ....[143]....
        /*0320*/ 	.word	0xffffffff


	//   ....[144]....
        /*0324*/ 	.word	0xffffffff


	//   ....[145]....
        /*0328*/ 	.word	0xffffffff


	//   ....[146]....
        /*032c*/ 	.word	0xffffffff


	//   ....[147]....
        /*0330*/ 	.word	0xffffffff


	//   ....[148]....
        /*0334*/ 	.word	0xffffffff


	//   ....[149]....
        /*0338*/ 	.word	0xffffffff


	//   ....[150]....
        /*033c*/ 	.word	0xffffffff


	//   ....[151]....
        /*0340*/ 	.word	0xffffffff


	//   ....[152]....
        /*0344*/ 	.word	0xffffffff


	//   ....[153]....
        /*0348*/ 	.word	0xffffffff


	//   ....[154]....
        /*034c*/ 	.word	0xffffffff


	//   ....[155]....
        /*0350*/ 	.word	0xffffffff


	//   ....[156]....
        /*0354*/ 	.word	0xffffffff


	//   ....[157]....
        /*0358*/ 	.word	0x0500000f


	//   ....[158]....
        /*035c*/ 	.word	0x0500000f


	//   ....[159]....
        /*0360*/ 	.word	0x0500000f


	//   ....[160]....
        /*0364*/ 	.word	0x0500000f


	//   ....[161]....
        /*0368*/ 	.word	0x0500000f


	//   ....[162]....
        /*036c*/ 	.word	0x0500000f


	//   ....[163]....
        /*0370*/ 	.word	0x0500000f


	//   ....[164]....
        /*0374*/ 	.word	0x0500000f


	//   ....[165]....
        /*0378*/ 	.word	0x0500000f


	//   ....[166]....
        /*037c*/ 	.word	0x0500000f


	//   ....[167]....
        /*0380*/ 	.word	0x0500000f


	//   ....[168]....
        /*0384*/ 	.word	0x0500000f


	//   ....[169]....
        /*0388*/ 	.word	0x0500000f


	//   ....[170]....
        /*038c*/ 	.word	0x0500000f


	//   ....[171]....
        /*0390*/ 	.word	0x0500000f


	//   ....[172]....
        /*0394*/ 	.word	0x0500000f


	//   ....[173]....
        /*0398*/ 	.word	0x0500000f


	//   ....[174]....
        /*039c*/ 	.word	0x0500000f


	//   ....[175]....
        /*03a0*/ 	.word	0x0500000f


	//   ....[176]....
        /*03a4*/ 	.word	0x0500000f


	//   ....[177]....
        /*03a8*/ 	.word	0x0500000f


	//   ....[178]....
        /*03ac*/ 	.word	0x0500000f


	//   ....[179]....
        /*03b0*/ 	.word	0x0500000f


	//   ....[180]....
        /*03b4*/ 	.word	0x0500000f


	//   ....[181]....
        /*03b8*/ 	.word	0x0500000f


	//   ....[182]....
        /*03bc*/ 	.word	0x0500000f


	//   ....[183]....
        /*03c0*/ 	.word	0x0500000f


	//   ....[184]....
        /*03c4*/ 	.word	0x0500000f


	//   ....[185]....
        /*03c8*/ 	.word	0x0500000f


	//   ....[186]....
        /*03cc*/ 	.word	0x0500000f


	//   ....[187]....
        /*03d0*/ 	.word	0x0500000f


	//   ....[188]....
        /*03d4*/ 	.word	0x0500000f


	//   ....[189]....
        /*03d8*/ 	.word	0x0500000f


	//   ....[190]....
        /*03dc*/ 	.word	0x0500000f


	//   ....[191]....
        /*03e0*/ 	.word	0x0500000f


	//   ....[192]....
        /*03e4*/ 	.word	0x0500000f


	//   ....[193]....
        /*03e8*/ 	.word	0x0500000f


	//   ....[194]....
        /*03ec*/ 	.word	0x0500000f


	//   ....[195]....
        /*03f0*/ 	.word	0x0500000f


	//   ....[196]....
        /*03f4*/ 	.word	0x0500000f


	//   ....[197]....
        /*03f8*/ 	.word	0x0500000f


	//   ....[198]....
        /*03fc*/ 	.word	0x0500000f


	//   ....[199]....
        /*0400*/ 	.word	0x0500000f


	//   ....[200]....
        /*0404*/ 	.word	0x0500000f


	//   ....[201]....
        /*0408*/ 	.word	0x0500000f


	//   ....[202]....
        /*040c*/ 	.word	0x0500000f


	//   ....[203]....
        /*0410*/ 	.word	0x0500000f


	//   ....[204]....
        /*0414*/ 	.word	0x0500000f


	//   ....[205]....
        /*0418*/ 	.word	0x0500000f


	//   ....[206]....
        /*041c*/ 	.word	0x0500000f


	//   ....[207]....
        /*0420*/ 	.word	0x0500000f


	//   ....[208]....
        /*0424*/ 	.word	0x0500000f


	//   ....[209]....
        /*0428*/ 	.word	0x0500000f


	//   ....[210]....
        /*042c*/ 	.word	0x0500000f


	//   ....[211]....
        /*0430*/ 	.word	0x0500000f


	//   ....[212]....
        /*0434*/ 	.word	0x0500000f


	//   ....[213]....
        /*0438*/ 	.word	0x0500000f


	//   ....[214]....
        /*043c*/ 	.word	0x0500000f


	//   ....[215]....
        /*0440*/ 	.word	0x0500000f


	//   ....[216]....
        /*0444*/ 	.word	0x0500000f


	//   ....[217]....
        /*0448*/ 	.word	0x0500000f


	//   ....[218]....
        /*044c*/ 	.word	0x0500000f


	//   ....[219]....
        /*0450*/ 	.word	0x0500000f


	//   ....[220]....
        /*0454*/ 	.word	0x0500000f


	//   ....[221]....
        /*0458*/ 	.word	0x0500000f


	//   ....[222]....
        /*045c*/ 	.word	0x0500000f


	//   ....[223]....
        /*0460*/ 	.word	0x0500000f


	//   ....[224]....
        /*0464*/ 	.word	0x0500000f


	//   ....[225]....
        /*0468*/ 	.word	0x0500000f


	//   ....[226]....
        /*046c*/ 	.word	0x0500000f


	//   ....[227]....
        /*0470*/ 	.word	0x0500000f


	//   ....[228]....
        /*0474*/ 	.word	0x0500000f


	//   ....[229]....
        /*0478*/ 	.word	0x0500000f


	//   ....[230]....
        /*047c*/ 	.word	0x0500000f


	//   ....[231]....
        /*0480*/ 	.word	0x0500000f


	//   ....[232]....
        /*0484*/ 	.word	0x0500000f


	//   ....[233]....
        /*0488*/ 	.word	0x0500000f


	//   ....[234]....
        /*048c*/ 	.word	0x0500000f


	//   ....[235]....
        /*0490*/ 	.word	0x0500000f


	//   ....[236]....
        /*0494*/ 	.word	0x0500000f


	//   ....[237]....
        /*0498*/ 	.word	0x0500000f


	//   ....[238]....
        /*049c*/ 	.word	0x0500000f


	//   ....[239]....
        /*04a0*/ 	.word	0x0500000f


	//   ....[240]....
        /*04a4*/ 	.word	0x0500000f


	//----- nvinfo : EIATTR_COOP_GROUP_INSTR_OFFSETS
	.align		4
.L_442:
        /*04a8*/ 	.byte	0x04, 0x28
        /*04aa*/ 	.short	(.L_444 - .L_443)


	//   ....[0]....
.L_443:
        /*04ac*/ 	.word	0x00000070


	//   ....[1]....
        /*04b0*/ 	.word	0x000000b0


	//   ....[2]....
        /*04b4*/ 	.word	0x000002d0


	//   ....[3]....
        /*04b8*/ 	.word	0x00000430


	//   ....[4]....
        /*04bc*/ 	.word	0x00000550


	//   ....[5]....
        /*04c0*/ 	.word	0x000006b0


	//   ....[6]....
        /*04c4*/ 	.word	0x00001dd0


	//   ....[7]....
        /*04c8*/ 	.word	0x000028a0


	//   ....[8]....
        /*04cc*/ 	.word	0x00002c10


	//   ....[9]....
        /*04d0*/ 	.word	0x00003830


	//   ....[10]....
        /*04d4*/ 	.word	0x00003980


	//   ....[11]....
        /*04d8*/ 	.word	0x00003fb0


	//   ....[12]....
        /*04dc*/ 	.word	0x00004010


	//   ....[13]....
        /*04e0*/ 	.word	0x00005a90


	//   ....[14]....
        /*04e4*/ 	.word	0x00005c80


	//   ....[15]....
        /*04e8*/ 	.word	0x000069e0


	//   ....[16]....
        /*04ec*/ 	.word	0x00006b00


	//   ....[17]....
        /*04f0*/ 	.word	0x00007090


	//   ....[18]....
        /*04f4*/ 	.word	0x000070f0


	//   ....[19]....
        /*04f8*/ 	.word	0x00008d80


	//   ....[20]....
        /*04fc*/ 	.word	0x00008d90


	//   ....[21]....
        /*0500*/ 	.word	0x00008dc0


	//   ....[22]....
        /*0504*/ 	.word	0x00008dd0


	//   ....[23]....
        /*0508*/ 	.word	0x0000a800


	//   ....[24]....
        /*050c*/ 	.word	0x0000a9f0


	//   ....[25]....
        /*0510*/ 	.word	0x0000b750


	//   ....[26]....
        /*0514*/ 	.word	0x0000b870


	//   ....[27]....
        /*0518*/ 	.word	0x0000be00


	//   ....[28]....
        /*051c*/ 	.word	0x0000be60


	//   ....[29]....
        /*0520*/ 	.word	0x0000cd30


	//   ....[30]....
        /*0524*/ 	.word	0x0000cd60


	//   ....[31]....
        /*0528*/ 	.word	0x0000ce20


	//   ....[32]....
        /*052c*/ 	.word	0x0000ce30


	//   ....[33]....
        /*0530*/ 	.word	0x0000e1b0


	//   ....[34]....
        /*0534*/ 	.word	0x0000e1e0


	//   ....[35]....
        /*0538*/ 	.word	0x0000e200


	//   ....[36]....
        /*053c*/ 	.word	0x0000e210


	//   ....[37]....
        /*0540*/ 	.word	0x0000e930


	//   ....[38]....
        /*0544*/ 	.word	0x0000e970


	//   ....[39]....
        /*0548*/ 	.word	0x0000ea30


	//   ....[40]....
        /*054c*/ 	.word	0x0000ea50


	//   ....[41]....
        /*0550*/ 	.word	0x0000eb10


	//   ....[42]....
        /*0554*/ 	.word	0x0000eb30


	//   ....[43]....
        /*0558*/ 	.word	0x0000ec00


	//   ....[44]....
        /*055c*/ 	.word	0x0000ec20


	//   ....[45]....
        /*0560*/ 	.word	0x0000eff0


	//   ....[46]....
        /*0564*/ 	.word	0x0000f000


	//   ....[47]....
        /*0568*/ 	.word	0x0000f430


	//   ....[48]....
        /*056c*/ 	.word	0x0000f440


	//   ....[49]....
        /*0570*/ 	.word	0x00010270


	//   ....[50]....
        /*0574*/ 	.word	0x000102a0


	//   ....[51]....
        /*0578*/ 	.word	0x00010370


	//   ....[52]....
        /*057c*/ 	.word	0x00010390


	//   ....[53]....
        /*0580*/ 	.word	0x00010450


	//   ....[54]....
        /*0584*/ 	.word	0x00010470


	//   ....[55]....
        /*0588*/ 	.word	0x00010540


	//   ....[56]....
        /*058c*/ 	.word	0x00010560


	//   ....[57]....
        /*0590*/ 	.word	0x000106c0


	//   ....[58]....
        /*0594*/ 	.word	0x000108b0


	//   ....[59]....
        /*0598*/ 	.word	0x000108e0


	//   ....[60]....
        /*059c*/ 	.word	0x00010910


	//   ....[61]....
        /*05a0*/ 	.word	0x00010940


	//   ....[62]....
        /*05a4*/ 	.word	0x00010970


	//   ....[63]....
        /*05a8*/ 	.word	0x000109a0


	//   ....[64]....
        /*05ac*/ 	.word	0x00010b10


	//   ....[65]....
        /*05b0*/ 	.word	0x00010b40


	//   ....[66]....
        /*05b4*/ 	.word	0x00010b70


	//   ....[67]....
        /*05b8*/ 	.word	0x00010ba0


	//   ....[68]....
        /*05bc*/ 	.word	0x00010bd0


	//   ....[69]....
        /*05c0*/ 	.word	0x00010c00


	//   ....[70]....
        /*05c4*/ 	.word	0x00010c90


	//   ....[71]....
        /*05c8*/ 	.word	0x00010cc0


	//   ....[72]....
        /*05cc*/ 	.word	0x00010cd0


	//   ....[73]....
        /*05d0*/ 	.word	0x00010d10


	//   ....[74]....
        /*05d4*/ 	.word	0x00012f50


	//   ....[75]....
        /*05d8*/ 	.word	0x00012f70


	//   ....[76]....
        /*05dc*/ 	.word	0x00013020


	//   ....[77]....
        /*05e0*/ 	.word	0x00013040


	//   ....[78]....
        /*05e4*/ 	.word	0x000130e0


	//   ....[79]....
        /*05e8*/ 	.word	0x00013100


	//   ....[80]....
        /*05ec*/ 	.word	0x000131a0


	//   ....[81]....
        /*05f0*/ 	.word	0x000131c0


	//   ....[82]....
        /*05f4*/ 	.word	0x00013260


	//   ....[83]....
        /*05f8*/ 	.word	0x00013280


	//   ....[84]....
        /*05fc*/ 	.word	0x00013290


	//   ....[85]....
        /*0600*/ 	.word	0x00013320


	//   ....[86]....
        /*0604*/ 	.word	0x00013a80


	//   ....[87]....
        /*0608*/ 	.word	0x00013ab0


	//   ....[88]....
        /*060c*/ 	.word	0x00013b10


	//   ....[89]....
        /*0610*/ 	.word	0x00013b60


	//   ....[90]....
        /*0614*/ 	.word	0x00013bb0


	//   ....[91]....
        /*0618*/ 	.word	0x00013c10


	//   ....[92]....
        /*061c*/ 	.word	0x00013c60


	//   ....[93]....
        /*0620*/ 	.word	0x00013cc0


	//   ....[94]....
        /*0624*/ 	.word	0x00013d10


	//   ....[95]....
        /*0628*/ 	.word	0x00013d70


	//   ....[96]....
        /*062c*/ 	.word	0x00013dc0


	//   ....[97]....
        /*0630*/ 	.word	0x00013e20


	//   ....[98]....
        /*0634*/ 	.word	0x00013e70


	//   ....[99]....
        /*0638*/ 	.word	0x00013ed0


	//   ....[100]....
        /*063c*/ 	.word	0x00013ef0


	//   ....[101]....
        /*0640*/ 	.word	0x00013f30


	//   ....[102]....
        /*0644*/ 	.word	0x000146b0


	//   ....[103]....
        /*0648*/ 	.word	0x000146c0


	//   ....[104]....
        /*064c*/ 	.word	0x000146d0


	//   ....[105]....
        /*0650*/ 	.word	0x00014760


	//   ....[106]....
        /*0654*/ 	.word	0x00014770


	//   ....[107]....
        /*0658*/ 	.word	0x000147d0


	//   ....[108]....
        /*065c*/ 	.word	0x00014800


	//   ....[109]....
        /*0660*/ 	.word	0x00014840


	//   ....[110]....
        /*0664*/ 	.word	0x00014870


	//   ....[111]....
        /*0668*/ 	.word	0x000148b0


	//   ....[112]....
        /*066c*/ 	.word	0x000148e0


	//   ....[113]....
        /*0670*/ 	.word	0x00014920


	//   ....[114]....
        /*0674*/ 	.word	0x00014b90


	//   ....[115]....
        /*0678*/ 	.word	0x00014bb0


	//   ....[116]....
        /*067c*/ 	.word	0x00014bc0


	//   ....[117]....
        /*0680*/ 	.word	0x00014c40


	//   ....[118]....
        /*0684*/ 	.word	0x00014c50


	//   ....[119]....
        /*0688*/ 	.word	0x00014cc0


	//   ....[120]....
        /*068c*/ 	.word	0x00014cd0


	//   ....[121]....
        /*0690*/ 	.word	0x00014d40


	//   ....[122]....
        /*0694*/ 	.word	0x00014d50


	//   ....[123]....
        /*0698*/ 	.word	0x00014dc0


	//   ....[124]....
        /*069c*/ 	.word	0x00014dd0


	//   ....[125]....
        /*06a0*/ 	.word	0x00014de0


	//   ....[126]....
        /*06a4*/ 	.word	0x000153a0


	//   ....[127]....
        /*06a8*/ 	.word	0x000153d0


	//   ....[128]....
        /*06ac*/ 	.word	0x000153f0


	//   ....[129]....
        /*06b0*/ 	.word	0x00015400


	//   ....[130]....
        /*06b4*/ 	.word	0x00015440


	//   ....[131]....
        /*06b8*/ 	.word	0x00015460


	//   ....[132]....
        /*06bc*/ 	.word	0x000154d0


	//   ....[133]....
        /*06c0*/ 	.word	0x000154f0


	//   ....[134]....
        /*06c4*/ 	.word	0x00015550


	//   ....[135]....
        /*06c8*/ 	.word	0x00015570


	//   ....[136]....
        /*06cc*/ 	.word	0x000155c0


	//   ....[137]....
        /*06d0*/ 	.word	0x000155e0


	//   ....[138]....
        /*06d4*/ 	.word	0x00015a30


	//   ....[139]....
        /*06d8*/ 	.word	0x00015a40


	//   ....[140]....
        /*06dc*/ 	.word	0x00015a80


	//   ....[141]....
        /*06e0*/ 	.word	0x00015ac0


	//   ....[142]....
        /*06e4*/ 	.word	0x00015af0


	//   ....[143]....
        /*06e8*/ 	.word	0x00015b20


	//   ....[144]....
        /*06ec*/ 	.word	0x00015b50


	//   ....[145]....
        /*06f0*/ 	.word	0x00015b80


	//   ....[146]....
        /*06f4*/ 	.word	0x00015d30


	//   ....[147]....
        /*06f8*/ 	.word	0x00015d60


	//   ....[148]....
        /*06fc*/ 	.word	0x00015d90


	//   ....[149]....
        /*0700*/ 	.word	0x00015dc0


	//   ....[150]....
        /*0704*/ 	.word	0x00015df0


	//   ....[151]....
        /*0708*/ 	.word	0x00015e20


	//   ....[152]....
        /*070c*/ 	.word	0x00015ee0


	//   ....[153]....
        /*0710*/ 	.word	0x00015f00


	//   ....[154]....
        /*0714*/ 	.word	0x00015f20


	//   ....[155]....
        /*0718*/ 	.word	0x00015f80


	//   ....[156]....
        /*071c*/ 	.word	0x000169a0


	//   ....[157]....
        /*0720*/ 	.word	0x00017020


	//   ....[158]....
        /*0724*/ 	.word	0x00017110


	//   ....[159]....
        /*0728*/ 	.word	0x000171b0


	//   ....[160]....
        /*072c*/ 	.word	0x00017210


	//   ....[161]....
        /*0730*/ 	.word	0x00017320


	//   ....[162]....
        /*0734*/ 	.word	0x00017390


	//   ....[163]....
        /*0738*/ 	.word	0x000174a0


	//   ....[164]....
        /*073c*/ 	.word	0x00017510


	//   ....[165]....
        /*0740*/ 	.word	0x00017620


	//   ....[166]....
        /*0744*/ 	.word	0x00017690


	//   ....[167]....
        /*0748*/ 	.word	0x000177a0


	//   ....[168]....
        /*074c*/ 	.word	0x00017810


	//   ....[169]....
        /*0750*/ 	.word	0x000178b0


	//   ....[170]....
        /*0754*/ 	.word	0x000179c0


	//   ....[171]....
        /*0758*/ 	.word	0x00017a30


	//   ....[172]....
        /*075c*/ 	.word	0x00017ab0


	//   ....[173]....
        /*0760*/ 	.word	0x00017b70


	//   ....[174]....
        /*0764*/ 	.word	0x00017bf0


	//   ....[175]....
        /*0768*/ 	.word	0x00017cd0


	//   ....[176]....
        /*076c*/ 	.word	0x00017d50


	//   ....[177]....
        /*0770*/ 	.word	0x00017e30


	//   ....[178]....
        /*0774*/ 	.word	0x00017eb0


	//   ....[179]....
        /*0778*/ 	.word	0x00017f90


	//   ....[180]....
        /*077c*/ 	.word	0x00018010


	//   ....[181]....
        /*0780*/ 	.word	0x000180f0


	//   ....[182]....
        /*0784*/ 	.word	0x00018170


	//   ....[183]....
        /*0788*/ 	.word	0x00018250


	//   ....[184]....
        /*078c*/ 	.word	0x000182d0


	//   ....[185]....
        /*0790*/ 	.word	0x00018390


	//   ....[186]....
        /*0794*/ 	.word	0x000184c0


	//   ....[187]....
        /*0798*/ 	.word	0x00018570


	//   ....[188]....
        /*079c*/ 	.word	0x000185f0


	//   ....[189]....
        /*07a0*/ 	.word	0x000186d0


	//   ....[190]....
        /*07a4*/ 	.word	0x00018730


	//   ....[191]....
        /*07a8*/ 	.word	0x00018800


	//   ....[192]....
        /*07ac*/ 	.word	0x00018860


	//   ....[193]....
        /*07b0*/ 	.word	0x00018930


	//   ....[194]....
        /*07b4*/ 	.word	0x00018990


	//   ....[195]....
        /*07b8*/ 	.word	0x00018a60


	//   ....[196]....
        /*07bc*/ 	.word	0x00018ac0


	//   ....[197]....
        /*07c0*/ 	.word	0x00018b90


	//   ....[198]....
        /*07c4*/ 	.word	0x00018c80


	//   ....[199]....
        /*07c8*/ 	.word	0x00018d20


	//   ....[200]....
        /*07cc*/ 	.word	0x00018d80


	//   ....[201]....
        /*07d0*/ 	.word	0x00018e70


	//   ....[202]....
        /*07d4*/ 	.word	0x00018ed0


	//   ....[203]....
        /*07d8*/ 	.word	0x00018fb0


	//   ....[204]....
        /*07dc*/ 	.word	0x00019010


	//   ....[205]....
        /*07e0*/ 	.word	0x000190f0


	//   ....[206]....
        /*07e4*/ 	.word	0x00019150


	//   ....[207]....
        /*07e8*/ 	.word	0x00019230


	//   ....[208]....
        /*07ec*/ 	.word	0x00019290


	//   ....[209]....
        /*07f0*/ 	.word	0x00019360


	//   ....[210]....
        /*07f4*/ 	.word	0x00019480


	//   ....[211]....
        /*07f8*/ 	.word	0x00019570


	//   ....[212]....
        /*07fc*/ 	.word	0x00019610


	//   ....[213]....
        /*0800*/ 	.word	0x000196e0


	//   ....[214]....
        /*0804*/ 	.word	0x00019740


	//   ....[215]....
        /*0808*/ 	.word	0x00019810


	//   ....[216]....
        /*080c*/ 	.word	0x00019870


	//   ....[217]....
        /*0810*/ 	.word	0x00019950


	//   ....[218]....
        /*0814*/ 	.word	0x000199b0


	//   ....[219]....
        /*0818*/ 	.word	0x00019a80


	//   ....[220]....
        /*081c*/ 	.word	0x00019ae0


	//   ....[221]....
        /*0820*/ 	.word	0x00019ba0


	//   ....[222]....
        /*0824*/ 	.word	0x00019c30


	//   ....[223]....
        /*0828*/ 	.word	0x00019cd0


	//   ....[224]....
        /*082c*/ 	.word	0x00019e40


	//   ....[225]....
        /*0830*/ 	.word	0x00019eb0


	//   ....[226]....
        /*0834*/ 	.word	0x00019f30


	//   ....[227]....
        /*0838*/ 	.word	0x00019fa0


	//   ....[228]....
        /*083c*/ 	.word	0x0001a010


	//   ....[229]....
        /*0840*/ 	.word	0x0001a090


	//   ....[230]....
        /*0844*/ 	.word	0x0001a110


	//   ....[231]....
        /*0848*/ 	.word	0x0001a1a0


	//   ....[232]....
        /*084c*/ 	.word	0x0001a210


	//   ....[233]....
        /*0850*/ 	.word	0x0001a280


	//   ....[234]....
        /*0854*/ 	.word	0x0001a2f0


	//   ....[235]....
        /*0858*/ 	.word	0x0001a370


	//   ....[236]....
        /*085c*/ 	.word	0x0001a3e0


	//   ....[237]....
        /*0860*/ 	.word	0x0001a470


	//   ....[238]....
        /*0864*/ 	.word	0x0001a4d0


	//   ....[239]....
        /*0868*/ 	.word	0x0001a560


	//   ....[240]....
        /*086c*/ 	.word	0x0001a690


	//----- nvinfo : EIATTR_REG_RECONFIG
	.align		4
.L_444:
        /*0870*/ 	.byte	0x01, 0x54
	.zero		2


	//----- nvinfo : EIATTR_SYSCALL_OFFSETS
	.align		4
        /*0874*/ 	.byte	0x04, 0x46
        /*0876*/ 	.short	(.L_446 - .L_445)


	//   ....[0]....
.L_445:
        /*0878*/ 	.word	0x00001fb0


	//   ....[1]....
        /*087c*/ 	.word	0x000124c0


	//   ....[2]....
        /*0880*/ 	.word	0x00012610


	//   ....[3]....
        /*0884*/ 	.word	0x00012700


	//   ....[4]....
        /*0888*/ 	.word	0x00013660


	//----- nvinfo : EIATTR_MBARRIER_INSTR_OFFSETS
	.align		4
.L_446:
        /*088c*/ 	.byte	0x04, 0x39
        /*088e*/ 	.short	(.L_448 - .L_447)


	//   ....[0]....
.L_447:
        /*0890*/ 	.word	0x00000180
        /*0894*/ 	.word	0x000000ff
        /*0898*/ 	.word	0x0002a800
        /*089c*/ 	.short	0x0100
        /*089e*/ 	.byte	0x08
	.zero		1


	//   ....[1]....
        /*08a0*/ 	.word	0x00000190
        /*08a4*/ 	.word	0x000000ff
        /*08a8*/ 	.word	0x0002a820
        /*08ac*/ 	.short	0x0100
        /*08ae*/ 	.byte	0x08
	.zero		1


	//   ....[2]....
        /*08b0*/ 	.word	0x00000280
        /*08b4*/ 	.word	0x000000ff
        /*08b8*/ 	.word	0x0002a830
        /*08bc*/ 	.short	0x0100
        /*08be*/ 	.byte	0x08
	.zero		1


	//   ....[3]....
        /*08c0*/ 	.word	0x00000290
        /*08c4*/ 	.word	0x000000ff
        /*08c8*/ 	.word	0x0002a840
        /*08cc*/ 	.short	0x0100
        /*08ce*/ 	.byte	0x08
	.zero		1


	//   ....[4]....
        /*08d0*/ 	.word	0x000002a0
        /*08d4*/ 	.word	0x000000ff
        /*08d8*/ 	.word	0x0002a838
        /*08dc*/ 	.short	0x0100
        /*08de*/ 	.byte	0x08
	.zero		1


	//   ....[5]....
        /*08e0*/ 	.word	0x000002b0
        /*08e4*/ 	.word	0x000000ff
        /*08e8*/ 	.word	0x0002a848
        /*08ec*/ 	.short	0x0100
        /*08ee*/ 	.byte	0x08
	.zero		1


	//   ....[6]....
        /*08f0*/ 	.word	0x000003e0
        /*08f4*/ 	.word	0x000000ff
        /*08f8*/ 	.word	0x0002a850
        /*08fc*/ 	.short	0x0100
        /*08fe*/ 	.byte	0x08
	.zero		1


	//   ....[7]....
        /*0900*/ 	.word	0x000003f0
        /*0904*/ 	.word	0x000000ff
        /*0908*/ 	.word	0x0002a860
        /*090c*/ 	.short	0x0100
        /*090e*/ 	.byte	0x08
	.zero		1


	//   ....[8]....
        /*0910*/ 	.word	0x00000400
        /*0914*/ 	.word	0x000000ff
        /*0918*/ 	.word	0x0002a858
        /*091c*/ 	.short	0x0100
        /*091e*/ 	.byte	0x08
	.zero		1


	//   ....[9]....
        /*0920*/ 	.word	0x00000410
        /*0924*/ 	.word	0x000000ff
        /*0928*/ 	.word	0x0002a868
        /*092c*/ 	.short	0x0100
        /*092e*/ 	.byte	0x08
	.zero		1


	//   ....[10]....
        /*0930*/ 	.word	0x00000500
        /*0934*/ 	.word	0x000000ff
        /*0938*/ 	.word	0x0002a870
        /*093c*/ 	.short	0x0100
        /*093e*/ 	.byte	0x06
	.zero		1


	//   ....[11]....
        /*0940*/ 	.word	0x00000510
        /*0944*/ 	.word	0x000000ff
        /*0948*/ 	.word	0x0002a880
        /*094c*/ 	.short	0x0100
        /*094e*/ 	.byte	0x06
	.zero		1


	//   ....[12]....
        /*0950*/ 	.word	0x00000520
        /*0954*/ 	.word	0x000000ff
        /*0958*/ 	.word	0x0002a878
        /*095c*/ 	.short	0x0100
        /*095e*/ 	.byte	0x06
	.zero		1


	//   ....[13]....
        /*0960*/ 	.word	0x00000530
        /*0964*/ 	.word	0x000000ff
        /*0968*/ 	.word	0x0002a888
        /*096c*/ 	.short	0x0100
        /*096e*/ 	.byte	0x06
	.zero		1


	//   ....[14]....
        /*0970*/ 	.word	0x00000660
        /*0974*/ 	.word	0x000000ff
        /*0978*/ 	.word	0x0002a890
        /*097c*/ 	.short	0x0100
        /*097e*/ 	.byte	0x08
	.zero		1


	//   ....[15]....
        /*0980*/ 	.word	0x00000670
        /*0984*/ 	.word	0x000000ff
        /*0988*/ 	.word	0x0002a8a0
        /*098c*/ 	.short	0x0100
        /*098e*/ 	.byte	0x08
	.zero		1


	//   ....[16]....
        /*0990*/ 	.word	0x00000680
        /*0994*/ 	.word	0x000000ff
        /*0998*/ 	.word	0x0002a898
        /*099c*/ 	.short	0x0100
        /*099e*/ 	.byte	0x08
	.zero		1


	//   ....[17]....
        /*09a0*/ 	.word	0x00000690
        /*09a4*/ 	.word	0x000000ff
        /*09a8*/ 	.word	0x0002a8a8
        /*09ac*/ 	.short	0x0100
        /*09ae*/ 	.byte	0x08
	.zero		1


	//   ....[18]....
        /*09b0*/ 	.word	0x000007d0
        /*09b4*/ 	.word	0x000000ff
        /*09b8*/ 	.word	0x0002a8b0
        /*09bc*/ 	.short	0x0100
        /*09be*/ 	.byte	0x08
	.zero		1


	//   ....[19]....
        /*09c0*/ 	.word	0x000007e0
        /*09c4*/ 	.word	0x000000ff
        /*09c8*/ 	.word	0x0002a8c0
        /*09cc*/ 	.short	0x0100
        /*09ce*/ 	.byte	0x08
	.zero		1


	//   ....[20]....
        /*09d0*/ 	.word	0x000007f0
        /*09d4*/ 	.word	0x000000ff
        /*09d8*/ 	.word	0x0002a8b8
        /*09dc*/ 	.short	0x0100
        /*09de*/ 	.byte	0x08
	.zero		1


	//   ....[21]....
        /*09e0*/ 	.word	0x00000800
        /*09e4*/ 	.word	0x000000ff
        /*09e8*/ 	.word	0x0002a8c8
        /*09ec*/ 	.short	0x0100
        /*09ee*/ 	.byte	0x08
	.zero		1


	//   ....[22]....
        /*09f0*/ 	.word	0x00002050
        /*09f4*/ 	.word	0x000000ff
        /*09f8*/ 	.word	0x0002a800
        /*09fc*/ 	.short	0x010a
        /*09fe*/ 	.byte	0x3c
	.zero		1


	//   ....[23]....
        /*0a00*/ 	.word	0x000020d0
        /*0a04*/ 	.word	0x00000003
        /*0a08*/ 	.word	0x0002a830
        /*0a0c*/ 	.short	0x010a
        /*0a0e*/ 	.byte	0x3f
	.zero		1


	//   ....[24]....
        /*0a10*/ 	.word	0x00002110
        /*0a14*/ 	.word	0x00000003
        /*0a18*/ 	.word	0x0002a830
        /*0a1c*/ 	.short	0x010a
        /*0a1e*/ 	.byte	0x3f
	.zero		1


	//   ....[25]....
        /*0a20*/ 	.word	0x00002880
        /*0a24*/ 	.word	0x000000ff
        /*0a28*/ 	.word	0x00000000
        /*0a2c*/ 	.short	0x0101
        /*0a2e*/ 	.byte	0x04
	.zero		1


	//   ....[26]....
        /*0a30*/ 	.word	0x00004da0
        /*0a34*/ 	.word	0x000000ff
        /*0a38*/ 	.word	0x0002a830
        /*0a3c*/ 	.short	0x010a
        /*0a3e*/ 	.byte	0x05
	.zero		1


	//   ....[27]....
        /*0a40*/ 	.word	0x00004de0
        /*0a44*/ 	.word	0x000000ff
        /*0a48*/ 	.word	0x0002a830
        /*0a4c*/ 	.short	0x010a
        /*0a4e*/ 	.byte	0x05
	.zero		1


	//   ....[28]....
        /*0a50*/ 	.word	0x000056b0
        /*0a54*/ 	.word	0x000000ff
        /*0a58*/ 	.word	0x0002a850
        /*0a5c*/ 	.short	0x010a
        /*0a5e*/ 	.byte	0x0a
	.zero		1


	//   ....[29]....
        /*0a60*/ 	.word	0x000056f0
        /*0a64*/ 	.word	0x000000ff
        /*0a68*/ 	.word	0x0002a850
        /*0a6c*/ 	.short	0x010a
        /*0a6e*/ 	.byte	0x0a
	.zero		1


	//   ....[30]....
        /*0a70*/ 	.word	0x00005ab0
        /*0a74*/ 	.word	0x000000ff
        /*0a78*/ 	.word	0x00000000
        /*0a7c*/ 	.short	0x0101
        /*0a7e*/ 	.byte	0x05
	.zero		1


	//   ....[31]....
        /*0a80*/ 	.word	0x00007a00
        /*0a84*/ 	.word	0x000000ff
        /*0a88*/ 	.word	0x00000000
        /*0a8c*/ 	.short	0x0101
        /*0a8e*/ 	.byte	0x0a
	.zero		1


	//   ....[32]....
        /*0a90*/ 	.word	0x00007e70
        /*0a94*/ 	.word	0x000000ff
        /*0a98*/ 	.word	0x0002a830
        /*0a9c*/ 	.short	0x010a
        /*0a9e*/ 	.byte	0x05
	.zero		1


	//   ....[33]....
        /*0aa0*/ 	.word	0x00007eb0
        /*0aa4*/ 	.word	0x000000ff
        /*0aa8*/ 	.word	0x0002a830
        /*0aac*/ 	.short	0x010a
        /*0aae*/ 	.byte	0x05
	.zero		1


	//   ....[34]....
        /*0ab0*/ 	.word	0x00008780
        /*0ab4*/ 	.word	0x000000ff
        /*0ab8*/ 	.word	0x0002a850
        /*0abc*/ 	.short	0x010a
        /*0abe*/ 	.byte	0x0a
	.zero		1


	//   ....[35]....
        /*0ac0*/ 	.word	0x000087c0
        /*0ac4*/ 	.word	0x000000ff
        /*0ac8*/ 	.word	0x0002a850
        /*0acc*/ 	.short	0x010a
        /*0ace*/ 	.byte	0x0a
	.zero		1


	//   ....[36]....
        /*0ad0*/ 	.word	0x00008bd0
        /*0ad4*/ 	.word	0x000000ff
        /*0ad8*/ 	.word	0x00000000
        /*0adc*/ 	.short	0x0101
        /*0ade*/ 	.byte	0x05
	.zero		1


	//   ....[37]....
        /*0ae0*/ 	.word	0x00009910
        /*0ae4*/ 	.word	0x000000ff
        /*0ae8*/ 	.word	0x00000000
        /*0aec*/ 	.short	0x0101
        /*0aee*/ 	.byte	0x0a
	.zero		1


	//   ....[38]....
        /*0af0*/ 	.word	0x00009b20
        /*0af4*/ 	.word	0x000000ff
        /*0af8*/ 	.word	0x0002a830
        /*0afc*/ 	.short	0x010a
        /*0afe*/ 	.byte	0x05
	.zero		1


	//   ....[39]....
        /*0b00*/ 	.word	0x00009b60
        /*0b04*/ 	.word	0x000000ff
        /*0b08*/ 	.word	0x0002a830
        /*0b0c*/ 	.short	0x010a
        /*0b0e*/ 	.byte	0x05
	.zero		1


	//   ....[40]....
        /*0b10*/ 	.word	0x0000a430
        /*0b14*/ 	.word	0x000000ff
        /*0b18*/ 	.word	0x0002a850
        /*0b1c*/ 	.short	0x010a
        /*0b1e*/ 	.byte	0x0a
	.zero		1


	//   ....[41]....
        /*0b20*/ 	.word	0x0000a470
        /*0b24*/ 	.word	0x000000ff
        /*0b28*/ 	.word	0x0002a850
        /*0b2c*/ 	.short	0x010a
        /*0b2e*/ 	.byte	0x0a
	.zero		1


	//   ....[42]....
        /*0b30*/ 	.word	0x0000a820
        /*0b34*/ 	.word	0x000000ff
        /*0b38*/ 	.word	0x00000000
        /*0b3c*/ 	.short	0x0101
        /*0b3e*/ 	.byte	0x05
	.zero		1


	//   ....[43]....
        /*0b40*/ 	.word	0x0000c780
        /*0b44*/ 	.word	0x000000ff
        /*0b48*/ 	.word	0x00000000
        /*0b4c*/ 	.short	0x0101
        /*0b4e*/ 	.byte	0x0a
	.zero		1


	//   ....[44]....
        /*0b50*/ 	.word	0x0000cca0
        /*0b54*/ 	.word	0x000000ff
        /*0b58*/ 	.word	0x0002a850
        /*0b5c*/ 	.short	0x010a
        /*0b5e*/ 	.byte	0x05
	.zero		1


	//   ....[45]....
        /*0b60*/ 	.word	0x0000cce0
        /*0b64*/ 	.word	0x000000ff
        /*0b68*/ 	.word	0x0002a850
        /*0b6c*/ 	.short	0x010a
        /*0b6e*/ 	.byte	0x05
	.zero		1


	//   ....[46]....
        /*0b70*/ 	.word	0x0000d470
        /*0b74*/ 	.word	0x000000ff
        /*0b78*/ 	.word	0x00000000
        /*0b7c*/ 	.short	0x0101
        /*0b7e*/ 	.byte	0x04
	.zero		1


	//   ....[47]....
        /*0b80*/ 	.word	0x0000e960
        /*0b84*/ 	.word	0x00000013
        /*0b88*/ 	.word	0x00000000
        /*0b8c*/ 	.short	0x0101
        /*0b8e*/ 	.byte	0x3f
	.zero		1


	//   ....[48]....
        /*0b90*/ 	.word	0x0000ee00
        /*0b94*/ 	.word	0x00000013
        /*0b98*/ 	.word	0x00000000
        /*0b9c*/ 	.short	0x0101
        /*0b9e*/ 	.byte	0x3f
	.zero		1


	//   ....[49]....
        /*0ba0*/ 	.word	0x00012d30
        /*0ba4*/ 	.word	0x00000007
        /*0ba8*/ 	.word	0x0002a840
        /*0bac*/ 	.short	0x010a
        /*0bae*/ 	.byte	0x3f
	.zero		1


	//   ....[50]....
        /*0bb0*/ 	.word	0x000133e0
        /*0bb4*/ 	.word	0x00000007
        /*0bb8*/ 	.word	0x0002a830
        /*0bbc*/ 	.short	0x0107
        /*0bbe*/ 	.byte	0x3f
	.zero		1


	//   ....[51]....
        /*0bc0*/ 	.word	0x00013490
        /*0bc4*/ 	.word	0x00000007
        /*0bc8*/ 	.word	0x0002a830
        /*0bcc*/ 	.short	0x0101
        /*0bce*/ 	.byte	0x3f
	.zero		1


	//   ....[52]....
        /*0bd0*/ 	.word	0x00014040
        /*0bd4*/ 	.word	0x00000016
        /*0bd8*/ 	.word	0x0002a800
        /*0bdc*/ 	.short	0x0107
        /*0bde*/ 	.byte	0x3f
	.zero		1


	//   ....[53]....
        /*0be0*/ 	.word	0x00014160
        /*0be4*/ 	.word	0x00000016
        /*0be8*/ 	.word	0x0002a800
        /*0bec*/ 	.short	0x0101
        /*0bee*/ 	.byte	0x3f
	.zero		1


	//   ....[54]....
        /*0bf0*/ 	.word	0x00014180
        /*0bf4*/ 	.word	0x00000016
        /*0bf8*/ 	.word	0x0002a820
        /*0bfc*/ 	.short	0x010a
        /*0bfe*/ 	.byte	0x3f
	.zero		1


	//   ....[55]....
        /*0c00*/ 	.word	0x000144e0
        /*0c04*/ 	.word	0x00000006
        /*0c08*/ 	.word	0x0002a840
        /*0c0c*/ 	.short	0x010a
        /*0c0e*/ 	.byte	0x3f
	.zero		1


	//   ....[56]....
        /*0c10*/ 	.word	0x000149c0
        /*0c14*/ 	.word	0x00000006
        /*0c18*/ 	.word	0x0002a830
        /*0c1c*/ 	.short	0x0107
        /*0c1e*/ 	.byte	0x3f
	.zero		1


	//   ....[57]....
        /*0c20*/ 	.word	0x00014a70
        /*0c24*/ 	.word	0x00000006
        /*0c28*/ 	.word	0x0002a830
        /*0c2c*/ 	.short	0x0101
        /*0c2e*/ 	.byte	0x3f
	.zero		1


	//   ....[58]....
        /*0c30*/ 	.word	0x00014ad0
        /*0c34*/ 	.word	0x00000004
        /*0c38*/ 	.word	0x0002a860
        /*0c3c*/ 	.short	0x010a
        /*0c3e*/ 	.byte	0x3f
	.zero		1


	//   ....[59]....
        /*0c40*/ 	.word	0x00014f20
        /*0c44*/ 	.word	0x00000004
        /*0c48*/ 	.word	0x0002a850
        /*0c4c*/ 	.short	0x0107
        /*0c4e*/ 	.byte	0x3f
	.zero		1


	//   ....[60]....
        /*0c50*/ 	.word	0x00015070
        /*0c54*/ 	.word	0x00000004
        /*0c58*/ 	.word	0x0002a850
        /*0c5c*/ 	.short	0x0101
        /*0c5e*/ 	.byte	0x3f
	.zero		1


	//   ....[61]....
        /*0c60*/ 	.word	0x000152c0
        /*0c64*/ 	.word	0x00000000
        /*0c68*/ 	.word	0x0002a860
        /*0c6c*/ 	.short	0x010a
        /*0c6e*/ 	.byte	0x3f
	.zero		1


	//   ....[62]....
        /*0c70*/ 	.word	0x00015720
        /*0c74*/ 	.word	0x00000000
        /*0c78*/ 	.word	0x0002a850
        /*0c7c*/ 	.short	0x0107
        /*0c7e*/ 	.byte	0x3f
	.zero		1


	//   ....[63]....
        /*0c80*/ 	.word	0x000157d0
        /*0c84*/ 	.word	0x00000000
        /*0c88*/ 	.word	0x0002a850
        /*0c8c*/ 	.short	0x0101
        /*0c8e*/ 	.byte	0x3f
	.zero		1


	//   ....[64]....
        /*0c90*/ 	.word	0x00016920
        /*0c94*/ 	.word	0x00000007
        /*0c98*/ 	.word	0x0002a820
        /*0c9c*/ 	.short	0x010a
        /*0c9e*/ 	.byte	0x3f
	.zero		1


	//   ....[65]....
        /*0ca0*/ 	.word	0x00016ac0
        /*0ca4*/ 	.word	0x00000005
        /*0ca8*/ 	.word	0x0002a840
        /*0cac*/ 	.short	0x010a
        /*0cae*/ 	.byte	0x3f
	.zero		1


	//   ....[66]....
        /*0cb0*/ 	.word	0x00016b60
        /*0cb4*/ 	.word	0x00000003
        /*0cb8*/ 	.word	0x0002a840
        /*0cbc*/ 	.short	0x010a
        /*0cbe*/ 	.byte	0x3f
	.zero		1


	//   ....[67]....
        /*0cc0*/ 	.word	0x00016ba0
        /*0cc4*/ 	.word	0x00000005
        /*0cc8*/ 	.word	0x0002a860
        /*0ccc*/ 	.short	0x010a
        /*0cce*/ 	.byte	0x3f
	.zero		1


	//   ....[68]....
        /*0cd0*/ 	.word	0x00016be0
        /*0cd4*/ 	.word	0x00000003
        /*0cd8*/ 	.word	0x0002a860
        /*0cdc*/ 	.short	0x010a
        /*0cde*/ 	.byte	0x3f
	.zero		1


	//   ....[69]....
        /*0ce0*/ 	.word	0x00016c50
        /*0ce4*/ 	.word	0x00000003
        /*0ce8*/ 	.word	0x0002a800
        /*0cec*/ 	.short	0x010a
        /*0cee*/ 	.byte	0x3f
	.zero		1


	//   ....[70]....
        /*0cf0*/ 	.word	0x00016ca0
        /*0cf4*/ 	.word	0x00000003
        /*0cf8*/ 	.word	0x0002a830
        /*0cfc*/ 	.short	0x010a
        /*0cfe*/ 	.byte	0x3f
	.zero		1


	//   ....[71]....
        /*0d00*/ 	.word	0x00016d00
        /*0d04*/ 	.word	0x00000008
        /*0d08*/ 	.word	0x0002a830
        /*0d0c*/ 	.short	0x010a
        /*0d0e*/ 	.byte	0x3f
	.zero		1


	//   ....[72]....
        /*0d10*/ 	.word	0x00016d60
        /*0d14*/ 	.word	0x00000007
        /*0d18*/ 	.word	0x0002a850
        /*0d1c*/ 	.short	0x010a
        /*0d1e*/ 	.byte	0x3f
	.zero		1


	//   ....[73]....
        /*0d20*/ 	.word	0x00016dc0
        /*0d24*/ 	.word	0x00000008
        /*0d28*/ 	.word	0x0002a830
        /*0d2c*/ 	.short	0x010a
        /*0d2e*/ 	.byte	0x3f
	.zero		1


	//   ....[74]....
        /*0d30*/ 	.word	0x00016e20
        /*0d34*/ 	.word	0x00000007
        /*0d38*/ 	.word	0x0002a850
        /*0d3c*/ 	.short	0x010a
        /*0d3e*/ 	.byte	0x3f
	.zero		1


	//   ....[75]....
        /*0d40*/ 	.word	0x00016e80
        /*0d44*/ 	.word	0x00000008
        /*0d48*/ 	.word	0x0002a830
        /*0d4c*/ 	.short	0x010a
        /*0d4e*/ 	.byte	0x3f
	.zero		1


	//   ....[76]....
        /*0d50*/ 	.word	0x00016ee0
        /*0d54*/ 	.word	0x00000007
        /*0d58*/ 	.word	0x0002a850
        /*0d5c*/ 	.short	0x010a
        /*0d5e*/ 	.byte	0x3f
	.zero		1


	//   ....[77]....
        /*0d60*/ 	.word	0x00016f40
        /*0d64*/ 	.word	0x00000005
        /*0d68*/ 	.word	0x0002a850
        /*0d6c*/ 	.short	0x010a
        /*0d6e*/ 	.byte	0x3f
	.zero		1


	//   ....[78]....
        /*0d70*/ 	.word	0x00017060
        /*0d74*/ 	.word	0x00000007
        /*0d78*/ 	.word	0x0002a840
        /*0d7c*/ 	.short	0x010a
        /*0d7e*/ 	.byte	0x3f
	.zero		1


	//   ....[79]....
        /*0d80*/ 	.word	0x000183c0
        /*0d84*/ 	.word	0x00000016
        /*0d88*/ 	.word	0x0002a820
        /*0d8c*/ 	.short	0x010a
        /*0d8e*/ 	.byte	0x3f
	.zero		1


	//   ....[80]....
        /*0d90*/ 	.word	0x00018410
        /*0d94*/ 	.word	0x00000006
        /*0d98*/ 	.word	0x0002a840
        /*0d9c*/ 	.short	0x010a
        /*0d9e*/ 	.byte	0x3f
	.zero		1


	//   ....[81]....
        /*0da0*/ 	.word	0x00018bd0
        /*0da4*/ 	.word	0x00000004
        /*0da8*/ 	.word	0x0002a860
        /*0dac*/ 	.short	0x010a
        /*0dae*/ 	.byte	0x3f
	.zero		1


	//   ....[82]....
        /*0db0*/ 	.word	0x000193d0
        /*0db4*/ 	.word	0x00000000
        /*0db8*/ 	.word	0x0002a860
        /*0dbc*/ 	.short	0x010a
        /*0dbe*/ 	.byte	0x3f
	.zero		1


	//   ....[83]....
        /*0dc0*/ 	.word	0x0001a5b0
        /*0dc4*/ 	.word	0x00000007
        /*0dc8*/ 	.word	0x0002a820
        /*0dcc*/ 	.short	0x010a
        /*0dce*/ 	.byte	0x3f
	.zero		1


	//   ....[84]....
        /*0dd0*/ 	.word	0x0001a750
        /*0dd4*/ 	.word	0x00000005
        /*0dd8*/ 	.word	0x0002a840
        /*0ddc*/ 	.short	0x010a
        /*0dde*/ 	.byte	0x3f
	.zero		1


	//   ....[85]....
        /*0de0*/ 	.word	0x0001a7a0
        /*0de4*/ 	.word	0x00000003
        /*0de8*/ 	.word	0x0002a840
        /*0dec*/ 	.short	0x010a
        /*0dee*/ 	.byte	0x3f
	.zero		1


	//   ....[86]....
        /*0df0*/ 	.word	0x0001a7f0
        /*0df4*/ 	.word	0x00000005
        /*0df8*/ 	.word	0x0002a860
        /*0dfc*/ 	.short	0x010a
        /*0dfe*/ 	.byte	0x3f
	.zero		1


	//----- nvinfo : EIATTR_NUM_MBARRIERS
	.align		4
.L_448:
        /*0e00*/ 	.byte	0x03, 0x38
        /*0e02*/ 	.short	0x0016


	//----- nvinfo : EIATTR_EXIT_INSTR_OFFSETS
	.align		4
        /*0e04*/ 	.byte	0x04, 0x1c
        /*0e06*/ 	.short	(.L_450 - .L_449)


	//   ....[0]....
.L_449:
        /*0e08*/ 	.word	0x00000990


	//   ....[1]....
        /*0e0c*/ 	.word	0x00010660


	//   ....[2]....
        /*0e10*/ 	.word	0x00016c30


	//----- nvinfo : EIATTR_MAX_THREADS
	.align		4
.L_450:
        /*0e14*/ 	.byte	0x04, 0x05
        /*0e16*/ 	.short	(.L_452 - .L_451)
.L_451:
        /*0e18*/ 	.word	0x00000180
        /*0e1c*/ 	.word	0x00000001
        /*0e20*/ 	.word	0x00000001


	//----- nvinfo : EIATTR_CRS_STACK_SIZE
	.align		4
.L_452:
        /*0e24*/ 	.byte	0x04, 0x1e
        /*0e26*/ 	.short	(.L_454 - .L_453)
.L_453:
        /*0e28*/ 	.word	0x00000000


	//----- nvinfo : EIATTR_CBANK_PARAM_SIZE
	.align		4
.L_454:
        /*0e2c*/ 	.byte	0x03, 0x19
        /*0e2e*/ 	.short	0x0af0


	//----- nvinfo : EIATTR_PARAM_CBANK
	.align		4
        /*0e30*/ 	.byte	0x04, 0x0a
        /*0e32*/ 	.short	(.L_456 - .L_455)
	.align		4
.L_455:
        /*0e34*/ 	.word	index@(.nv.constant0._ZN7cutlass13device_kernelIN5flash11enable_sm90INS1_16FlashAttnFwdSm90INS1_25CollectiveMainloopFwdSm90ILi2EN4cute5tupleIJNS5_1CILi1EEES8_S8_EEENS6_IJNS7_ILi128EEENS7_ILi96EEENS7_ILi192EEEEEELi128ENS_10bfloat16_tEfNS_4arch4Sm90ELb0ELb1ELb0ELb1ELb1ELb0ELb0ELb1ELb1ELb1ELb1ELb0EEENS1_21CollectiveEpilogueFwdINS6_IJSA_SA_SB_EEES9_SE_SG_Li256ELb1ELb1ELb1ELb0EEENS1_36VarlenDynamicPersistentTileSchedulerILi128ELi96ELi256ELi128ELb1ELb1ELb1ELb1ELb0ELb1EEEEEEEEEvNT_6ParamsE)
        /*0e38*/ 	.short	0x0210
        /*0e3a*/ 	.short	0x0af0


	//----- nvinfo : EIATTR_SW_WAR
	.align		4
.L_456:
        /*0e3c*/ 	.byte	0x04, 0x36
        /*0e3e*/ 	.short	(.L_458 - .L_457)
.L_457:
        /*0e40*/ 	.word	0x00000008
.L_458:


//--------------------- .nv.info._ZN7cutlass13device_kernelIN5flash11enable_sm90INS1_16FlashAttnFwdSm90INS1_25CollectiveMainloopFwdSm90ILi2EN4cute5tupleIJNS5_1CILi1EEES8_S8_EEENS6_IJNS7_ILi128EEENS7_ILi96EEENS7_ILi192EEEEEELi128ENS_10bfloat16_tEfNS_4arch4Sm90ELb0ELb1ELb0ELb1ELb1ELb1ELb0ELb1ELb1ELb1ELb1ELb0EEENS1_21CollectiveEpilogueFwdINS6_IJSA_SA_SB_EEES9_SE_SG_Li256ELb1ELb1ELb1ELb0EEENS1_36VarlenDynamicPersistentTileSchedulerILi128ELi96ELi256ELi128ELb1ELb1ELb1ELb1ELb0ELb1EEEEEEEEEvNT_6ParamsE --------------------------
	.section	.nv.info._ZN7cutlass13device_kernelIN5flash11enable_sm90INS1_16FlashAttnFwdSm90INS1_25CollectiveMainloopFwdSm90ILi2EN4cute5tupleIJNS5_1CILi1EEES8_S8_EEENS6_IJNS7_ILi128EEENS7_ILi96EEENS7_ILi192EEEEEELi128ENS_10bfloat16_tEfNS_4arch4Sm90ELb0ELb1ELb0ELb1ELb1ELb1ELb0ELb1ELb1ELb1ELb1ELb0EEENS1_21CollectiveEpilogueFwdINS6_IJSA_SA_SB_EEES9_SE_SG_Li256ELb1ELb1ELb1ELb0EEENS1_36VarlenDynamicPersistentTileSchedulerILi128ELi96ELi256ELi128ELb1ELb1ELb1ELb1ELb0ELb1EEEEEEEEEvNT_6ParamsE,"",@"SHT_CUDA_INFO"
	.sectionflags	@""
	.align	4


	//----- nvinfo : EIATTR_CUDA_API_VERSION
	.align		4
        /*0000*/ 	.byte	0x04, 0x37
        /*0002*/ 	.short	(.L_460 - .L_459)
.L_459:
        /*0004*/ 	.word	0x00000082


	//----- nvinfo : EIATTR_KPARAM_INFO
	.align		4
.L_460:
        /*0008*/ 	.byte	0x04, 0x17
        /*000a*/ 	.short	(.L_462 - .L_461)
.L_461:
        /*000c*/ 	.word	0x00000000
        /*0010*/ 	.short	0x0000
        /*0012*/ 	.short	0x0070
        /*0014*/ 	.byte	0x00, 0xf0, 0x01, 0x2a


	//----- nvinfo : EIATTR_SPARSE_MMA_MASK
	.align		4
.L_462:
        /*0018*/ 	.byte	0x03, 0x50
        /*001a*/ 	.short	0x0000


	//----- nvinfo : EIATTR_MAXREG_COUNT
	.align		4
        /*001c*/ 	.byte	0x03, 0x1b
        /*001e*/ 	.short	0x00a8


	//----- nvinfo : EIATTR_NUM_BARRIERS
	.align		4
        /*0020*/ 	.byte	0x02, 0x4c
        /*0022*/ 	.byte	0x10
	.zero		1


	//----- nvinfo : EIATTR_EXTERNS
	.align		4
        /*0024*/ 	.byte	0x04, 0x0f
        /*0026*/ 	.short	(.L_464 - .L_463)


	//   ....[0]....
	.align		4
.L_463:
        /*0028*/ 	.word	index@(__assertfail)


	//----- nvinfo : EIATTR_ANNOTATIONS
	.align		4
.L_464:
        /*002c*/ 	.byte	0x04, 0x55
        /*002e*/ 	.short	(.L_466 - .L_465)


	//   ....[0]....
.L_465:
        /* <DEDUP_REMOVED lines=37> */
        /*0274*/ 	.byte	0x40, 0xab, 0x02, 0x00, 0x01, 0x00, 0x00, 0x00, 0xd0, 0xac, 0x02, 0x00


	//----- nvinfo : EIATTR_MERCURY_ISA_VERSION
	.align		4
.L_466:
        /*0280*/ 	.byte	0x03, 0x5f
        /*0282*/ 	.short	0x0101


	//----- nvinfo : EIATTR_UNUSED_LOAD_BYTE_OFFSET
	.align		4
        /*0284*/ 	.byte	0x04, 0x44
        /*0286*/ 	.short	(.L_468 - .L_467)


	//   ....[0]....
.L_467:
        /*0288*/ 	.word	0x00000a50
        /*028c*/ 	.word	0x0000fff0


	//   ....[1]....
        /*0290*/ 	.word	0x00020080
        /*0294*/ 	.word	0x0000fff0


	//----- nvinfo : EIATTR_INT_WARP_WIDE_INSTR_OFFSETS
	.align		4
.L_468:
        /*0298*/ 	.byte	0x04, 0x31
        /*029a*/ 	.short	(.L_470 - .L_469)


	//   ....[0]....
.L_469:
        /*029c*/ 	.word	0x00000130


	//   ....[1]....
        /*02a0*/ 	.word	0x00000170


	//   ....[2]....
        /*02a4*/ 	.word	0x000001e0


	//   ....[3]....
        /*02a8*/ 	.word	0x00026550


	//   ....[4]....
        /*02ac*/ 	.word	0x000265e0


	//   ....[5]....
        /*02b0*/ 	.word	0x00029450


	//   ....[6]....
        /*02b4*/ 	.word	0x000294e0


	//----- nvinfo : EIATTR_COOP_GROUP_MASK_REGIDS
	.align		4
.L_470:
        /*02b8*/ 	.byte	0x04, 0x29
        /*02ba*/ 	.short	(.L_472 - .L_471)


	//   ....[0]....
.L_471:
        /*02bc*/ 	.word	0xffffffff


	//   ....[1]....
        /*02c0*/ 	.word	0xffffffff


	//   ....[2]....
        /*02c4*/ 	.word	0xffffffff


	//   ....[3]....
        /*02c8*/ 	.word	0xffffffff


	//   ....[4]....
        /*02cc*/ 	.word	0xffffffff


	//   ....[5]....
        /*02d0*/ 	.word	0xffffffff


	//   ....[6]....
        /*02d4*/ 	.word	0xffffffff


	//   ....[7]....
        /*02d8*/ 	.word	0xffffffff


	//   ....[8]....
        /*02dc*/ 	.word	0xffffffff


	//   ....[9]....
        /*02e0*/ 	.word	0xffffffff


	//   ....[10]....
        /*02e4*/ 	.word	0xffffffff


	//   ....[11]....
        /*02e8*/ 	.word	0xffffffff


	//   ....[12]....
        /*02ec*/ 	.word	0xffffffff


	//   ....[13]....
        /*02f0*/ 	.word	0xffffffff


	//   ....[14]....
        /*02f4*/ 	.word	0xffffffff


	//   ....[15]....
        /*02f8*/ 	.word	0xffffffff


	//   ....[16]....
        /*02fc*/ 	.word	0xffffffff


	//   ....[17]....
        /*0300*/ 	.word	0xffffffff


	//   ....[18]....
        /*0304*/ 	.word	0xffffffff


	//   ....[19]....
        /*0308*/ 	.word	0xffffffff


	//   ....[20]....
        /*030c*/ 	.word	0xffffffff


	//   ....[21]....
        /*0310*/ 	.word	0xffffffff


	//   ....[22]....
        /*0314*/ 	.word	0xffffffff


	//   ....[23]....
        /*0318*/ 	.word	0xffffffff


	//   ....[24]....
        /*031c*/ 	.word	0xffffffff


	//   ....[25]....
        /*0320*/ 	.word	0xffffffff


	//   ....[26]....
        /*0324*/ 	.word	0xffffffff


	//   ....[27]....
        /*0328*/ 	.word	0xffffffff


	//   ....[28]....
        /*032c*/ 	.word	0xffffffff


	//   ....[29]....
        /*0330*/ 	.word	0xffffffff


	//   ....[30]....
        /*0334*/ 	.word	0xffffffff


	//   ....[31]....
        /*0338*/ 	.word	0xffffffff


	//   ....[32]....
        /*033c*/ 	.word	0xffffffff


	//   ....[33]....
        /*0340*/ 	.word	0xffffffff


	//   ....[34]....
        /*0344*/ 	.word	0xffffffff


	//   ....[35]....
        /*0348*/ 	.word	0xffffffff


	//   ....[36]....
        /*034c*/ 	.word	0xffffffff


	//   ....[37]....
        /*0350*/ 	.word	0xffffffff


	//   ....[38]....
        /*0354*/ 	.word	0xffffffff


	//   ....[39]....
        /*0358*/ 	.word	0xffffffff


	//   ....[40]....
        /*035c*/ 	.word	0xffffffff


	//   ....[41]....
        /*0360*/ 	.word	0xffffffff


	//   ....[42]....
        /*0364*/ 	.word	0xffffffff


	//   ....[43]....
        /*0368*/ 	.word	0xffffffff


	//   ....[44]....
        /*036c*/ 	.word	0xffffffff


	//   ....[45]....
        /*0370*/ 	.word	0xffffffff


	//   ....[46]....
        /*0374*/ 	.word	0xffffffff


	//   ....[47]....
        /*0378*/ 	.word	0xffffffff


	//   ....[48]....
        /*037c*/ 	.word	0xffffffff


	//   ....[49]....
        /*0380*/ 	.word	0xffffffff


	//   ....[50]....
        /*0384*/ 	.word	0xffffffff


	//   ....[51]....
        /*0388*/ 	.word	0xffffffff


	//   ....[52]....
        /*038c*/ 	.word	0xffffffff


	//   ....[53]....
        /*0390*/ 	.word	0xffffffff


	//   ....[54]....
        /*0394*/ 	.word	0xffffffff


	//   ....[55]....
        /*0398*/ 	.word	0xffffffff


	//   ....[56]....
        /*039c*/ 	.word	0xffffffff


	//   ....[57]....
        /*03a0*/ 	.word	0xffffffff


	//   ....[58]....
        /*03a4*/ 	.word	0xffffffff


	//   ....[59]....
        /*03a8*/ 	.word	0xffffffff


	//   ....[60]....
        /*03ac*/ 	.word	0xffffffff


	//   ....[61]....
        /*03b0*/ 	.word	0xffffffff


	//   ....[62]....
        /*03b4*/ 	.word	0xffffffff


	//   ....[63]....
        /*03b8*/ 	.word	0xffffffff


	//   ....[64]....
        /*03bc*/ 	.word	0xffffffff


	//   ....[65]....
        /*03c0*/ 	.word	0xffffffff


	//   ....[66]....
        /*03c4*/ 	.word	0xffffffff


	//   ....[67]....
        /*03c8*/ 	.word	0xffffffff


	//   ....[68]....
        /*03cc*/ 	.word	0xffffffff


	//   ....[69]....
        /*03d0*/ 	.word	0xffffffff


	//   ....[70]....
        /*03d4*/ 	.word	0xffffffff


	//   ....[71]....
        /*03d8*/ 	.word	0xffffffff


	//   ....[72]....
        /*03dc*/ 	.word	0xffffffff


	//   ....[73]....
        /*03e0*/ 	.word	0xffffffff


	//   ....[74]....
        /*03e4*/ 	.word	0xffffffff


	//   ....[75]....
        /*03e8*/ 	.word	0xffffffff


	//   ....[76]....
        /*03ec*/ 	.word	0xffffffff


	//   ....[77]....
        /*03f0*/ 	.word	0xffffffff


	//   ....[78]....
        /*03f4*/ 	.word	0xffffffff


	//   ....[79]....
        /*03f8*/ 	.word	0xffffffff


	//   ....[80]....
        /*03fc*/ 	.word	0xffffffff


	//   ....[81]....
        /*0400*/ 	.word	0xffffffff


	//   ....[82]....
        /*0404*/ 	.word	0xffffffff


	//   ....[83]....
        /*0408*/ 	.word	0xffffffff


	//   ....[84]....
        /*040c*/ 	.word	0xffffffff


	//   ....[85]....
        /*0410*/ 	.word	0xffffffff


	//   ....[86]....
        /*0414*/ 	.word	0xffffffff


	//   ....[87]....
        /*0418*/ 	.word	0xffffffff


	//   ....[88]....
        /*041c*/ 	.word	0xffffffff


	//   ....[89]....
        /*0420*/ 	.word	0xffffffff


	//   ....[90]....
        /*0424*/ 	.word	0xffffffff


	//   ....[91]....
        /*0428*/ 	.word	0xffffffff


	//   ....[92]....
        /*042c*/ 	.word	0xffffffff


	//   ....[93]....
        /*0430*/ 	.word	0xffffffff


	//   ....[94]....
        /*0434*/ 	.word	0xffffffff


	//   ....[95]....
        /*0438*/ 	.word	0xffffffff


	//   ....[96]....
        /*043c*/ 	.word	0xffffffff


	//   ....[97]....
        /*0440*/ 	.word	0xffffffff


	//   ....[98]....
        /*0444*/ 	.word	0xffffffff


	//   ....[99]....
        /*0448*/ 	.word	0xffffffff


	//   ....[100]....
        /*044c*/ 	.word	0xffffffff


	//   ....[101]....
        /*0450*/ 	.word	0xffffffff


	//   ....[102]....
        /*0454*/ 	.word	0xffffffff


	//   ....[103]....
        /*0458*/ 	.word	0xffffffff


	//   ....[104]....
        /*045c*/ 	.word	0xffffffff


	//   ....[105]....
        /*0460*/ 	.word	0xffffffff


	//   ....[106]....
        /*0464*/ 	.word	0xffffffff


	//   ....[107]....
        /*0468*/ 	.word	0xffffffff


	//   ....[108]....
        /*046c*/ 	.word	0xffffffff


	//   ....[109]....
        /*0470*/ 	.word	0xffffffff


	//   ....[110]....
        /*0474*/ 	.word	0xffffffff


	//   ....[111]....
        /*0478*/ 	.word	0xffffffff


	//   ....[112]....
        /*047c*/ 	.word	0xffffffff


	//   ....[113]....
        /*0480*/ 	.word	0xffffffff


	//   ....[114]....
        /*0484*/ 	.word	0xffffffff


	//   ....[115]....
        /*0488*/ 	.word	0xffffffff


	//   ....[116]....
        /*048c*/ 	.word	0xffffffff


	//   ....[117]....
        /*0490*/ 	.word	0xffffffff


	//   ....[118]....
        /*0494*/ 	.word	0xffffffff


	//   ....[119]....
        /*0498*/ 	.word	0xffffffff


	//   ....[120]....
        /*049c*/ 	.word	0xffffffff


	//   ....[121]....
        /*04a0*/ 	.word	0xffffffff


	//   ....[122]....
        /*04a4*/ 	.word	0xffffffff


	//   ....[123]....
        /*04a8*/ 	.word	0xffffffff


	//   ....[124]....
        /*04ac*/ 	.word	0xffffffff


	//   ....[125]....
        /*04b0*/ 	.word	0xffffffff


	//   ....[126]....
        /*04b4*/ 	.word	0xffffffff


	//   ....[127]....
        /*04b8*/ 	.word	0xffffffff


	//   ....[128]....
        /*04bc*/ 	.word	0xffffffff


	//   ....[129]....
        /*04c0*/ 	.word	0xffffffff


	//   ....[130]....
        /*04c4*/ 	.word	0xffffffff


	//   ....[131]....
        /*04c8*/ 	.word	0xffffffff


	//   ....[132]....
        /*04cc*/ 	.word	0xffffffff


	//   ....[133]....
        /*04d0*/ 	.word	0xffffffff


	//   ....[134]....
        /*04d4*/ 	.word	0xffffffff


	//   ....[135]....
        /*04d8*/ 	.word	0xffffffff


	//   ....[136]....
        /*04dc*/ 	.word	0xffffffff


	//   ....[137]....
        /*04e0*/ 	.word	0xffffffff


	//   ....[138]....
        /*04e4*/ 	.word	0xffffffff


	//   ....[139]....
        /*04e8*/ 	.word	0xffffffff


	//   ....[140]....
        /*04ec*/ 	.word	0xffffffff


	//   ....[141]....
        /*04f0*/ 	.word	0xffffffff


	//   ....[142]....
        /*04f4*/ 	.word	0xffffffff


	//   ....[143]....
        /*04f8*/ 	.word	0xffffffff


	//   ....[144]....
        /*04fc*/ 	.word	0xffffffff


	//   ....[145]....
        /*0500*/ 	.word	0xffffffff


	//   ....[146]....
        /*0504*/ 	.word	0xffffffff


	//   ....[147]....
        /*0508*/ 	.word	0xffffffff


	//   ....[148]....
        /*050c*/ 	.word	0xffffffff


	//   ....[149]....
        /*0510*/ 	.word	0xffffffff


	//   ....[150]....
        /*0514*/ 	.word	0xffffffff


	//   ....[151]....
        /*0518*/ 	.word	0xffffffff


	//   ....[152]....
        /*051c*/ 	.word	0xffffffff


	//   ....[153]....
        /*0520*/ 	.word	0xffffffff


	//   ....[154]....
        /*0524*/ 	.word	0xffffffff


	//   ....[155]....
        /*0528*/ 	.word	0xffffffff


	//   ....[156]....
        /*052c*/ 	.word	0xffffffff


	//   ....[157]....
        /*0530*/ 	.word	0xffffffff


	//   ....[158]....
        /*0534*/ 	.word	0xffffffff


	//   ....[159]....
        /*0538*/ 	.word	0xffffffff


	//   ....[160]....
        /*053c*/ 	.word	0xffffffff


	//   ....[161]....
        /*0540*/ 	.word	0xffffffff


	//   ....[162]....
        /*0544*/ 	.word	0xffffffff


	//   ....[163]....
        /*0548*/ 	.word	0xffffffff


	//   ....[164]....
        /*054c*/ 	.word	0xffffffff


	//   ....[165]....
        /*0550*/ 	.word	0xffffffff


	//   ....[166]....
        /*0554*/ 	.word	0xffffffff


	//   ....[167]....
        /*0558*/ 	.word	0xffffffff


	//   ....[168]....
        /*055c*/ 	.word	0xffffffff


	//   ....[169]....
        /*0560*/ 	.word	0xffffffff


	//   ....[170]....
        /*0564*/ 	.word	0xffffffff


	//   ....[171]....
        /*0568*/ 	.word	0xffffffff


	//   ....[172]....
        /*056c*/ 	.word	0xffffffff


	//   ....[173]....
        /*0570*/ 	.word	0xffffffff


	//   ....[174]....
        /*0574*/ 	.word	0xffffffff


	//   ....[175]....
        /*0578*/ 	.word	0xffffffff


	//   ....[176]....
        /*057c*/ 	.word	0xffffffff


	//   ....[177]....
        /*0580*/ 	.word	0xffffffff


	//   ....[178]....
        /*0584*/ 	.word	0xffffffff


	//   ....[179]....
        /*0588*/ 	.word	0xffffffff


	//   ....[180]....
        /*058c*/ 	.word	0xffffffff


	//   ....[181]....
        /*0590*/ 	.word	0xffffffff


	//   ....[182]....
        /*0594*/ 	.word	0xffffffff


	//   ....[183]....
        /*0598*/ 	.word	0xffffffff


	//   ....[184]....
        /*059c*/ 	.word	0xffffffff


	//   ....[185]....
        /*05a0*/ 	.word	0xffffffff


	//   ....[186]....
        /*05a4*/ 	.word	0xffffffff


	//   ....[187]....
        /*05a8*/ 	.word	0xffffffff


	//   ....[188]....
        /*05ac*/ 	.word	0xffffffff


	//   ....[189]....
        /*05b0*/ 	.word	0xffffffff


	//   ....[190]....
        /*05b4*/ 	.word	0xffffffff


	//   ....[191]....
        /*05b8*/ 	.word	0x0500000f


	//   ....[192]....
        /*05bc*/ 	.word	0x0500000f


	//   ....[193]....
        /*05c0*/ 	.word	0x0500000f


	//   ....[194]....
        /*05c4*/ 	.word	0x0500000f


	//   ....[195]....
        /*05c8*/ 	.word	0x0500000f


	//   ....[196]....
        /*05cc*/ 	.word	0x0500000f


	//   ....[197]....
        /*05d0*/ 	.word	0x0500000f


	//   ....[198]....
        /*05d4*/ 	.word	0x0500000f


	//   ....[199]....
        /*05d8*/ 	.word	0x0500000f


	//   ....[200]....
        /*05dc*/ 	.word	0x0500000f


	//   ....[201]....
        /*05e0*/ 	.word	0x0500000f


	//   ....[202]....
        /*05e4*/ 	.word	0x0500000f


	//   ....[203]....
        /*05e8*/ 	.word	0x0500000f


	//   ....[204]....
        /*05ec*/ 	.word	0x0500000f


	//   ....[205]....
        /*05f0*/ 	.word	0x0500000f


	//   ....[206]....
        /*05f4*/ 	.word	0x0500000f


	//   ....[207]....
        /*05f8*/ 	.word	0x0500000f


	//   ....[208]....
        /*05fc*/ 	.word	0x0500000f


	//   ....[209]....
        /*0600*/ 	.word	0x0500000f


	//   ....[210]....
        /*0604*/ 	.word	0x0500000f


	//   ....[211]....
        /*0608*/ 	.word	0x0500000f


	//   ....[212]....
        /*060c*/ 	.word	0x0500000f


	//   ....[213]....
        /*0610*/ 	.word	0x0500000f


	//   ....[214]....
        /*0614*/ 	.word	0x0500000f


	//   ....[215]....
        /*0618*/ 	.word	0x0500000f


	//   ....[216]....
        /*061c*/ 	.word	0x0500000f


	//   ....[217]....
        /*0620*/ 	.word	0x0500000f


	//   ....[218]....
        /*0624*/ 	.word	0x0500000f


	//   ....[219]....
        /*0628*/ 	.word	0x0500000f


	//   ....[220]....
        /*062c*/ 	.word	0x0500000f


	//   ....[221]....
        /*0630*/ 	.word	0x0500000f


	//   ....[222]....
        /*0634*/ 	.word	0x0500000f


	//   ....[223]....
        /*0638*/ 	.word	0x0500000f


	//   ....[224]....
        /*063c*/ 	.word	0x0500000f


	//   ....[225]....
        /*0640*/ 	.word	0x0500000f


	//   ....[226]....
        /*0644*/ 	.word	0x0500000f


	//   ....[227]....
        /*0648*/ 	.word	0x0500000f


	//   ....[228]....
        /*064c*/ 	.word	0x0500000f


	//   ....[229]....
        /*0650*/ 	.word	0x0500000f


	//   ....[230]....
        /*0654*/ 	.word	0x0500000f


	//   ....[231]....
        /*0658*/ 	.word	0x0500000f


	//   ....[232]....
        /*065c*/ 	.word	0x0500000f


	//   ....[233]....
        /*0660*/ 	.word	0x0500000f


	//   ....[234]....
        /*0664*/ 	.word	0x0500000f


	//   ....[235]....
        /*0668*/ 	.word	0x0500000f


	//   ....[236]....
        /*066c*/ 	.word	0x0500000f


	//   ....[237]....
        /*0670*/ 	.word	0x0500000f


	//   ....[238]....
        /*0674*/ 	.word	0x0500000f


	//   ....[239]....
        /*0678*/ 	.word	0x0500000f


	//   ....[240]....
        /*067c*/ 	.word	0x0500000f


	//   ....[241]....
        /*0680*/ 	.word	0x0500000f


	//   ....[242]....
        /*0684*/ 	.word	0x0500000f


	//   ....[243]....
        /*0688*/ 	.word	0x0500000f


	//   ....[244]....
        /*068c*/ 	.word	0x0500000f


	//   ....[245]....
        /*0690*/ 	.word	0x0500000f


	//   ....[246]....
        /*0694*/ 	.word	0x0500000f


	//   ....[247]....
        /*0698*/ 	.word	0x0500000f


	//   ....[248]....
        /*069c*/ 	.word	0x0500000f


	//   ....[249]....
        /*06a0*/ 	.word	0x0500000f


	//   ....[250]....
        /*06a4*/ 	.word	0x0500000f


	//   ....[251]....
        /*06a8*/ 	.word	0x0500000f


	//   ....[252]....
        /*06ac*/ 	.word	0x0500000f


	//   ....[253]....
        /*06b0*/ 	.word	0x0500000f


	//   ....[254]....
        /*06b4*/ 	.word	0x0500000f


	//   ....[255]....
        /*06b8*/ 	.word	0x0500000f


	//   ....[0]....
        /*06bc*/ 	.word	0x0500000f


	//   ....[1]....
        /*06c0*/ 	.word	0x0500000f


	//   ....[2]....
        /*06c4*/ 	.word	0x0500000f


	//   ....[3]....
        /*06c8*/ 	.word	0x0500000f


	//   ....[4]....
        /*06cc*/ 	.word	0x0500000f


	//   ....[5]....
        /*06d0*/ 	.word	0x0500000f


	//   ....[6]....
        /*06d4*/ 	.word	0x0500000f


	//   ....[7]....
        /*06d8*/ 	.word	0x0500000f


	//   ....[8]....
        /*06dc*/ 	.word	0x0500000f


	//   ....[9]....
        /*06e0*/ 	.word	0x0500000f


	//   ....[10]....
        /*06e4*/ 	.word	0x0500000f


	//   ....[11]....
        /*06e8*/ 	.word	0x0500000f


	//   ....[12]....
        /*06ec*/ 	.word	0x0500000f


	//   ....[13]....
        /*06f0*/ 	.word	0x0500000f


	//   ....[14]....
        /*06f4*/ 	.word	0x0500000f


	//   ....[15]....
        /*06f8*/ 	.word	0x0500000f


	//   ....[16]....
        /*06fc*/ 	.word	0x0500000f


	//   ....[17]....
        /*0700*/ 	.word	0x0500000f


	//   ....[18]....
        /*0704*/ 	.word	0x0500000f


	//   ....[19]....
        /*0708*/ 	.word	0x0500000f


	//   ....[20]....
        /*070c*/ 	.word	0x0500000f


	//   ....[21]....
        /*0710*/ 	.word	0x0500000f


	//   ....[22]....
        /*0714*/ 	.word	0x0500000f


	//   ....[23]....
        /*0718*/ 	.word	0x0500000f


	//   ....[24]....
        /*071c*/ 	.word	0x0500000f


	//   ....[25]....
        /*0720*/ 	.word	0x0500000f


	//   ....[26]....
        /*0724*/ 	.word	0x0500000f


	//   ....[27]....
        /*0728*/ 	.word	0x0500000f


	//   ....[28]....
        /*072c*/ 	.word	0x0500000f


	//   ....[29]....
        /*0730*/ 	.word	0x0500000f


	//   ....[30]....
        /*0734*/ 	.word	0x0500000f


	//   ....[31]....
        /*0738*/ 	.word	0x0500000f


	//   ....[32]....
        /*073c*/ 	.word	0x0500000f


	//   ....[33]....
        /*0740*/ 	.word	0x0500000f


	//   ....[34]....
        /*0744*/ 	.word	0x0500000f


	//   ....[35]....
        /*0748*/ 	.word	0x0500000f


	//   ....[36]....
        /*074c*/ 	.word	0x0500000f


	//   ....[37]....
        /*0750*/ 	.word	0x0500000f


	//   ....[38]....
        /*0754*/ 	.word	0x0500000f


	//   ....[39]....
        /*0758*/ 	.word	0x0500000f


	//   ....[40]....
        /*075c*/ 	.word	0x0500000f


	//   ....[41]....
        /*0760*/ 	.word	0x0500000f


	//   ....[42]....
        /*0764*/ 	.word	0x0500000f


	//   ....[43]....
        /*0768*/ 	.word	0x0500000f


	//   ....[44]....
        /*076c*/ 	.word	0x0500000f


	//   ....[45]....
        /*0770*/ 	.word	0x0500000f


	//   ....[46]....
        /*0774*/ 	.word	0x0500000f


	//   ....[47]....
        /*0778*/ 	.word	0x0500000f


	//----- nvinfo : EIATTR_COOP_GROUP_INSTR_OFFSETS
	.align		4
.L_472:
        /*077c*/ 	.byte	0x04, 0x28
        /*077e*/ 	.short	(.L_474 - .L_473)


	//   ....[0]....
.L_473:
        /*0780*/ 	.word	0x00000060


	//   ....[1]....
        /*0784*/ 	.word	0x00000140


	//   ....[2]....
        /*0788*/ 	.word	0x00000190


	//   ....[3]....
        /*078c*/ 	.word	0x000003c0


	//   ....[4]....
        /*0790*/ 	.word	0x00000520


	//   ....[5]....
        /*0794*/ 	.word	0x00000640


	//   ....[6]....
        /*0798*/ 	.word	0x000007a0


	//   ....[7]....
        /*079c*/ 	.word	0x00003f30


	//   ....[8]....
        /*07a0*/ 	.word	0x00003f40


	//   ....[9]....
        /*07a4*/ 	.word	0x000055f0


	//   ....[10]....
        /*07a8*/ 	.word	0x00005600


	//   ....[11]....
        /*07ac*/ 	.word	0x00007770


	//   ....[12]....
        /*07b0*/ 	.word	0x00007780


	//   ....[13]....
        /*07b4*/ 	.word	0x00008f60


	//   ....[14]....
        /*07b8*/ 	.word	0x00008f70


	//   ....[15]....
        /*07bc*/ 	.word	0x0000a990


	//   ....[16]....
        /*07c0*/ 	.word	0x0000a9a0


	//   ....[17]....
        /*07c4*/ 	.word	0x0000ac30


	//   ....[18]....
        /*07c8*/ 	.word	0x0000ac40


	//   ....[19]....
        /*07cc*/ 	.word	0x0000b170


	//   ....[20]....
        /*07d0*/ 	.word	0x0000b190


	//   ....[21]....
        /*07d4*/ 	.word	0x0000b310


	//   ....[22]....
        /*07d8*/ 	.word	0x0000b330


	//   ....[23]....
        /*07dc*/ 	.word	0x0000bef0


	//   ....[24]....
        /*07e0*/ 	.word	0x0000c640


	//   ....[25]....
        /*07e4*/ 	.word	0x0000c650


	//   ....[26]....
        /*07e8*/ 	.word	0x0000c660


	//   ....[27]....
        /*07ec*/ 	.word	0x0000c670


	//   ....[28]....
        /*07f0*/ 	.word	0x0000cee0


	//   ....[29]....
        /*07f4*/ 	.word	0x0000cef0


	//   ....[30]....
        /*07f8*/ 	.word	0x0000cf00


	//   ....[31]....
        /*07fc*/ 	.word	0x0000cf10


	//   ....[32]....
        /*0800*/ 	.word	0x00010010


	//   ....[33]....
        /*0804*/ 	.word	0x00010020


	//   ....[34]....
        /*0808*/ 	.word	0x00010030


	//   ....[35]....
        /*080c*/ 	.word	0x00010040


	//   ....[36]....
        /*0810*/ 	.word	0x000106f0


	//   ....[37]....
        /*0814*/ 	.word	0x00010700


	//   ....[38]....
        /*0818*/ 	.word	0x00010710


	//   ....[39]....
        /*081c*/ 	.word	0x00010720


	//   ....[40]....
        /*0820*/ 	.word	0x00014230


	//   ....[41]....
        /*0824*/ 	.word	0x00014440


	//   ....[42]....
        /*0828*/ 	.word	0x00015150


	//   ....[43]....
        /*082c*/ 	.word	0x00015260


	//   ....[44]....
        /*0830*/ 	.word	0x000157e0


	//   ....[45]....
        /*0834*/ 	.word	0x00015840


	//   ....[46]....
        /*0838*/ 	.word	0x00017890


	//   ....[47]....
        /*083c*/ 	.word	0x00017a30


	//   ....[48]....
        /*0840*/ 	.word	0x000188d0


	//   ....[49]....
        /*0844*/ 	.word	0x000189f0


	//   ....[50]....
        /*0848*/ 	.word	0x00018f40


	//   ....[51]....
        /*084c*/ 	.word	0x00018fa0


	//   ....[52]....
        /*0850*/ 	.word	0x0001b170


	//   ....[53]....
        /*0854*/ 	.word	0x0001b180


	//   ....[54]....
        /*0858*/ 	.word	0x0001b1b0


	//   ....[55]....
        /*085c*/ 	.word	0x0001b1c0


	//   ....[56]....
        /*0860*/ 	.word	0x0001d100


	//   ....[57]....
        /*0864*/ 	.word	0x0001d2c0


	//   ....[58]....
        /*0868*/ 	.word	0x0001e140


	//   ....[59]....
        /*086c*/ 	.word	0x0001e260


	//   ....[60]....
        /*0870*/ 	.word	0x0001e7e0


	//   ....[61]....
        /*0874*/ 	.word	0x0001e840


	//   ....[62]....
        /*0878*/ 	.word	0x0001f970


	//   ....[63]....
        /*087c*/ 	.word	0x0001f9f0


	//   ....[64]....
        /*0880*/ 	.word	0x0001fa20


	//   ....[65]....
        /*0884*/ 	.word	0x0001fa30


	//   ....[66]....
        /*0888*/ 	.word	0x00020b30


	//   ....[67]....
        /*088c*/ 	.word	0x00020b40


	//   ....[68]....
        /*0890*/ 	.word	0x00020b50


	//   ....[69]....
        /*0894*/ 	.word	0x00020b60


	//   ....[70]....
        /*0898*/ 	.word	0x00021210


	//   ....[71]....
        /*089c*/ 	.word	0x00021250


	//   ....[72]....
        /*08a0*/ 	.word	0x00021330


	//   ....[73]....
        /*08a4*/ 	.word	0x00021350


	//   ....[74]....
        /*08a8*/ 	.word	0x00021410


	//   ....[75]....
        /*08ac*/ 	.word	0x00021430


	//   ....[76]....
        /*08b0*/ 	.word	0x00021500


	//   ....[77]....
        /*08b4*/ 	.word	0x00021520


	//   ....[78]....
        /*08b8*/ 	.word	0x000219c0


	//   ....[79]....
        /*08bc*/ 	.word	0x000219d0


	//   ....[80]....
        /*08c0*/ 	.word	0x00021e10


	//   ....[81]....
        /*08c4*/ 	.word	0x00021e20


	//   ....[82]....
        /*08c8*/ 	.word	0x00022a90


	//   ....[83]....
        /*08cc*/ 	.word	0x00022aa0


	//   ....[84]....
        /*08d0*/ 	.word	0x00022b60


	//   ....[85]....
        /*08d4*/ 	.word	0x00022b80


	//   ....[86]....
        /*08d8*/ 	.word	0x00022c40


	//   ....[87]....
        /*08dc*/ 	.word	0x00022c60


	//   ....[88]....
        /*08e0*/ 	.word	0x00022d30


	//   ....[89]....
        /*08e4*/ 	.word	0x00022d50


	//   ....[90]....
        /*08e8*/ 	.word	0x00022ea0


	//   ....[91]....
        /*08ec*/ 	.word	0x00023090


	//   ....[92]....
        /*08f0*/ 	.word	0x000230c0


	//   ....[93]....
        /*08f4*/ 	.word	0x000230f0


	//   ....[94]....
        /*08f8*/ 	.word	0x00023120


	//   ....[95]....
        /*08fc*/ 	.word	0x00023150


	//   ....[96]....
        /*0900*/ 	.word	0x00023180


	//   ....[97]....
        /*0904*/ 	.word	0x00023310


	//   ....[98]....
        /*0908*/ 	.word	0x00023340


	//   ....[99]....
        /*090c*/ 	.word	0x00023370


	//   ....[100]....
        /*0910*/ 	.word	0x000233a0


	//   ....[101]....
        /*0914*/ 	.word	0x000233d0


	//   ....[102]....
        /*0918*/ 	.word	0x00023400


	//   ....[103]....
        /*091c*/ 	.word	0x00023490


	//   ....[104]....
        /*0920*/ 	.word	0x000234c0


	//   ....[105]....
        /*0924*/ 	.word	0x000234d0


	//   ....[106]....
        /*0928*/ 	.word	0x00023510


	//   ....[107]....
        /*092c*/ 	.word	0x00024c80


	//   ....[108]....
        /*0930*/ 	.word	0x000271b0


	//   ....[109]....
        /*0934*/ 	.word	0x000271d0


	//   ....[110]....
        /*0938*/ 	.word	0x00027280


	//   ....[111]....
        /*093c*/ 	.word	0x000272a0


	//   ....[112]....
        /*0940*/ 	.word	0x00027340


	//   ....[113]....
        /*0944*/ 	.word	0x00027360


	//   ....[114]....
        /*0948*/ 	.word	0x00027400


	//   ....[115]....
        /*094c*/ 	.word	0x00027420


	//   ....[116]....
        /*0950*/ 	.word	0x000274c0


	//   ....[117]....
        /*0954*/ 	.word	0x000274e0


	//   ....[118]....
        /*0958*/ 	.word	0x000274f0


	//   ....[119]....
        /*095c*/ 	.word	0x00027580


	//   ....[120]....
        /*0960*/ 	.word	0x00027d20


	//   ....[121]....
        /*0964*/ 	.word	0x00027d50


	//   ....[122]....
        /*0968*/ 	.word	0x00027d70


	//   ....[123]....
        /*096c*/ 	.word	0x00027e00


	//   ....[124]....
        /*0970*/ 	.word	0x00027e10


	//   ....[125]....
        /*0974*/ 	.word	0x00027eb0


	//   ....[126]....
        /*0978*/ 	.word	0x00027ec0


	//   ....[127]....
        /*097c*/ 	.word	0x00027f60


	//   ....[128]....
        /*0980*/ 	.word	0x00027f70


	//   ....[129]....
        /*0984*/ 	.word	0x00028010


	//   ....[130]....
        /*0988*/ 	.word	0x00028020


	//   ....[131]....
        /*098c*/ 	.word	0x000280c0


	//   ....[132]....
        /*0990*/ 	.word	0x000280d0


	//   ....[133]....
        /*0994*/ 	.word	0x00028170


	//   ....[134]....
        /*0998*/ 	.word	0x00028180


	//   ....[135]....
        /*099c*/ 	.word	0x00028190


	//   ....[136]....
        /*09a0*/ 	.word	0x00028950


	//   ....[137]....
        /*09a4*/ 	.word	0x00028960


	//   ....[138]....
        /*09a8*/ 	.word	0x00028970


	//   ....[139]....
        /*09ac*/ 	.word	0x00028a00


	//   ....[140]....
        /*09b0*/ 	.word	0x00028a10


	//   ....[141]....
        /*09b4*/ 	.word	0x00028a70


	//   ....[142]....
        /*09b8*/ 	.word	0x00028aa0


	//   ....[143]....
        /*09bc*/ 	.word	0x00028ae0


	//   ....[144]....
        /*09c0*/ 	.word	0x00028b10


	//   ....[145]....
        /*09c4*/ 	.word	0x00028b50


	//   ....[146]....
        /*09c8*/ 	.word	0x00028b80


	//   ....[147]....
        /*09cc*/ 	.word	0x00028bc0


	//   ....[148]....
        /*09d0*/ 	.word	0x00028e30


	//   ....[149]....
        /*09d4*/ 	.word	0x00028e50


	//   ....[150]....
        /*09d8*/ 	.word	0x00028ee0


	//   ....[151]....
        /*09dc*/ 	.word	0x00028ef0


	//   ....[152]....
        /*09e0*/ 	.word	0x00028f60


	//   ....[153]....
        /*09e4*/ 	.word	0x00028f70


	//   ....[154]....
        /*09e8*/ 	.word	0x00028fe0


	//   ....[155]....
        /*09ec*/ 	.word	0x00028ff0


	//   ....[156]....
        /*09f0*/ 	.word	0x00029060


	//   ....[157]....
        /*09f4*/ 	.word	0x00029070


	//   ....[158]....
        /*09f8*/ 	.word	0x00029080


	//   ....[159]....
        /*09fc*/ 	.word	0x000290f0


	//   ....[160]....
        /*0a00*/ 	.word	0x00029660


	//   ....[161]....
        /*0a04*/ 	.word	0x00029690


	//   ....[162]....
        /*0a08*/ 	.word	0x000296b0


	//   ....[163]....
        /*0a0c*/ 	.word	0x000296c0


	//   ....[164]....
        /*0a10*/ 	.word	0x00029700


	//   ....[165]....
        /*0a14*/ 	.word	0x00029720


	//   ....[166]....
        /*0a18*/ 	.word	0x00029790


	//   ....[167]....
        /*0a1c*/ 	.word	0x000297b0


	//   ....[168]....
        /*0a20*/ 	.word	0x00029810


	//   ....[169]....
        /*0a24*/ 	.word	0x00029830


	//   ....[170]....
        /*0a28*/ 	.word	0x00029880


	//   ....[171]....
        /*0a2c*/ 	.word	0x000298a0


	//   ....[172]....
        /*0a30*/ 	.word	0x00029cd0


	//   ....[173]....
        /*0a34*/ 	.word	0x00029d00


	//   ....[174]....
        /*0a38*/ 	.word	0x00029d60


	//   ....[175]....
        /*0a3c*/ 	.word	0x00029d90


	//   ....[176]....
        /*0a40*/ 	.word	0x00029dc0


	//   ....[177]....
        /*0a44*/ 	.word	0x00029df0


	//   ....[178]....
        /*0a48*/ 	.word	0x00029e20


	//   ....[179]....
        /*0a4c*/ 	.word	0x00029e50


	//   ....[180]....
        /*0a50*/ 	.word	0x00029ff0


	//   ....[181]....
        /*0a54*/ 	.word	0x0002a020


	//   ....[182]....
        /*0a58*/ 	.word	0x0002a050


	//   ....[183]....
        /*0a5c*/ 	.word	0x0002a080


	//   ....[184]....
        /*0a60*/ 	.word	0x0002a0b0


	//   ....[185]....
        /*0a64*/ 	.word	0x0002a0e0


	//   ....[186]....
        /*0a68*/ 	.word	0x0002a1a0


	//   ....[187]....
        /*0a6c*/ 	.word	0x0002a1c0


	//   ....[188]....
        /*0a70*/ 	.word	0x0002a1e0


	//   ....[189]....
        /*0a74*/ 	.word	0x0002a240


	//   ....[190]....
        /*0a78*/ 	.word	0x0002ac60


	//   ....[191]....
        /*0a7c*/ 	.word	0x0002afa0


	//   ....[192]....
        /*0a80*/ 	.word	0x0002b030


	//   ....[193]....
        /*0a84*/ 	.word	0x0002b0d0


	//   ....[194]....
        /*0a88*/ 	.word	0x0002b160


	//   ....[195]....
        /*0a8c*/ 	.word	0x0002b250


	//   ....[196]....
        /*0a90*/ 	.word	0x0002b2e0


	//   ....[197]....
        /*0a94*/ 	.word	0x0002b380


	//   ....[198]....
        /*0a98*/ 	.word	0x0002b410


	//   ....[199]....
        /*0a9c*/ 	.word	0x0002b500


	//   ....[200]....
        /*0aa0*/ 	.word	0x0002b590


	//   ....[201]....
        /*0aa4*/ 	.word	0x0002b630


	//   ....[202]....
        /*0aa8*/ 	.word	0x0002b6c0


	//   ....[203]....
        /*0aac*/ 	.word	0x0002b7b0


	//   ....[204]....
        /*0ab0*/ 	.word	0x0002b840


	//   ....[205]....
        /*0ab4*/ 	.word	0x0002b890


	//   ....[206]....
        /*0ab8*/ 	.word	0x0002b8e0


	//   ....[207]....
        /*0abc*/ 	.word	0x0002b980


	//   ....[208]....
        /*0ac0*/ 	.word	0x0002ba10


	//   ....[209]....
        /*0ac4*/ 	.word	0x0002ba60


	//   ....[210]....
        /*0ac8*/ 	.word	0x0002bab0


	//   ....[211]....
        /*0acc*/ 	.word	0x0002bba0


	//   ....[212]....
        /*0ad0*/ 	.word	0x0002bc30


	//   ....[213]....
        /*0ad4*/ 	.word	0x0002bc80


	//   ....[214]....
        /*0ad8*/ 	.word	0x0002bcd0


	//   ....[215]....
        /*0adc*/ 	.word	0x0002bd60


	//   ....[216]....
        /*0ae0*/ 	.word	0x0002bdf0


	//   ....[217]....
        /*0ae4*/ 	.word	0x0002be40


	//   ....[218]....
        /*0ae8*/ 	.word	0x0002be90


	//   ....[219]....
        /*0aec*/ 	.word	0x0002c230


	//   ....[220]....
        /*0af0*/ 	.word	0x0002c510


	//   ....[221]....
        /*0af4*/ 	.word	0x0002c600


	//   ....[222]....
        /*0af8*/ 	.word	0x0002c6a0


	//   ....[223]....
        /*0afc*/ 	.word	0x0002c700


	//   ....[224]....
        /*0b00*/ 	.word	0x0002c810


	//   ....[225]....
        /*0b04*/ 	.word	0x0002c880


	//   ....[226]....
        /*0b08*/ 	.word	0x0002c990


	//   ....[227]....
        /*0b0c*/ 	.word	0x0002ca00


	//   ....[228]....
        /*0b10*/ 	.word	0x0002cb10


	//   ....[229]....
        /*0b14*/ 	.word	0x0002cb80


	//   ....[230]....
        /*0b18*/ 	.word	0x0002cc90


	//   ....[231]....
        /*0b1c*/ 	.word	0x0002cd00


	//   ....[232]....
        /*0b20*/ 	.word	0x0002cda0


	//   ....[233]....
        /*0b24*/ 	.word	0x0002ceb0


	//   ....[234]....
        /*0b28*/ 	.word	0x0002cf10


	//   ....[235]....
        /*0b2c*/ 	.word	0x0002cf70


	//   ....[236]....
        /*0b30*/ 	.word	0x0002d070


	//   ....[237]....
        /*0b34*/ 	.word	0x0002d0d0


	//   ....[238]....
        /*0b38*/ 	.word	0x0002d1e0


	//   ....[239]....
        /*0b3c*/ 	.word	0x0002d240


	//   ....[240]....
        /*0b40*/ 	.word	0x0002d350


	//   ....[241]....
        /*0b44*/ 	.word	0x0002d3b0


	//   ....[242]....
        /*0b48*/ 	.word	0x0002d4c0


	//   ....[243]....
        /*0b4c*/ 	.word	0x0002d520


	//   ....[244]....
        /*0b50*/ 	.word	0x0002d630


	//   ....[245]....
        /*0b54*/ 	.word	0x0002d690


	//   ....[246]....
        /*0b58*/ 	.word	0x0002d7a0


	//   ....[247]....
        /*0b5c*/ 	.word	0x0002d800


	//   ....[248]....
        /*0b60*/ 	.word	0x0002d8f0


	//   ....[249]....
        /*0b64*/ 	.word	0x0002da20


	//   ....[250]....
        /*0b68*/ 	.word	0x0002dad0


	//   ....[251]....
        /*0b6c*/ 	.word	0x0002db50


	//   ....[252]....
        /*0b70*/ 	.word	0x0002dc30


	//   ....[253]....
        /*0b74*/ 	.word	0x0002dc90


	//   ....[254]....
        /*0b78*/ 	.word	0x0002dd60


	//   ....[255]....
        /*0b7c*/ 	.word	0x0002ddc0


	//   ....[0]....
        /*0b80*/ 	.word	0x0002de90


	//   ....[1]....
        /*0b84*/ 	.word	0x0002def0


	//   ....[2]....
        /*0b88*/ 	.word	0x0002dfc0


	//   ....[3]....
        /*0b8c*/ 	.word	0x0002e020


	//   ....[4]....
        /*0b90*/ 	.word	0x0002e0f0


	//   ....[5]....
        /*0b94*/ 	.word	0x0002e1e0


	//   ....[6]....
        /*0b98*/ 	.word	0x0002e280


	//   ....[7]....
        /*0b9c*/ 	.word	0x0002e2e0


	//   ....[8]....
        /*0ba0*/ 	.word	0x0002e3d0


	//   ....[9]....
        /*0ba4*/ 	.word	0x0002e430


	//   ....[10]....
        /*0ba8*/ 	.word	0x0002e510


	//   ....[11]....
        /*0bac*/ 	.word	0x0002e570


	//   ....[12]....
        /*0bb0*/ 	.word	0x0002e650


	//   ....[13]....
        /*0bb4*/ 	.word	0x0002e6b0


	//   ....[14]....
        /*0bb8*/ 	.word	0x0002e790


	//   ....[15]....
        /*0bbc*/ 	.word	0x0002e7f0


	//   ....[16]....
        /*0bc0*/ 	.word	0x0002e8c0


	//   ....[17]....
        /*0bc4*/ 	.word	0x0002e9f0


	//   ....[18]....
        /*0bc8*/ 	.word	0x0002eaf0


	//   ....[19]....
        /*0bcc*/ 	.word	0x0002eb80


	//   ....[20]....
        /*0bd0*/ 	.word	0x0002ec50


	//   ....[21]....
        /*0bd4*/ 	.word	0x0002ecb0


	//   ....[22]....
        /*0bd8*/ 	.word	0x0002ed80


	//   ....[23]....
        /*0bdc*/ 	.word	0x0002ede0


	//   ....[24]....
        /*0be0*/ 	.word	0x0002eec0


	//   ....[25]....
        /*0be4*/ 	.word	0x0002ef20


	//   ....[26]....
        /*0be8*/ 	.word	0x0002eff0


	//   ....[27]....
        /*0bec*/ 	.word	0x0002f050


	//   ....[28]....
        /*0bf0*/ 	.word	0x0002f110


	//   ....[29]....
        /*0bf4*/ 	.word	0x0002f1a0


	//   ....[30]....
        /*0bf8*/ 	.word	0x0002f240


	//   ....[31]....
        /*0bfc*/ 	.word	0x0002f3c0


	//   ....[32]....
        /*0c00*/ 	.word	0x0002f430


	//   ....[33]....
        /*0c04*/ 	.word	0x0002f4a0


	//   ....[34]....
        /*0c08*/ 	.word	0x0002f510


	//   ....[35]....
        /*0c0c*/ 	.word	0x0002f580


	//   ....[36]....
        /*0c10*/ 	.word	0x0002f600


	//   ....[37]....
        /*0c14*/ 	.word	0x0002f680


	//   ....[38]....
        /*0c18*/ 	.word	0x0002f710


	//   ....[39]....
        /*0c1c*/ 	.word	0x0002f780


	//   ....[40]....
        /*0c20*/ 	.word	0x0002f7f0


	//   ....[41]....
        /*0c24*/ 	.word	0x0002f860


	//   ....[42]....
        /*0c28*/ 	.word	0x0002f8e0


	//   ....[43]....
        /*0c2c*/ 	.word	0x0002f950


	//   ....[44]....
        /*0c30*/ 	.word	0x0002f9e0


	//   ....[45]....
        /*0c34*/ 	.word	0x0002fa40


	//   ....[46]....
        /*0c38*/ 	.word	0x0002fad0


	//   ....[47]....
        /*0c3c*/ 	.word	0x0002fc00


	//----- nvinfo : EIATTR_REG_RECONFIG
	.align		4
.L_474:
        /*0c40*/ 	.byte	0x01, 0x54
	.zero		2


	//----- nvinfo : EIATTR_SYSCALL_OFFSETS
	.align		4
        /*0c44*/ 	.byte	0x04, 0x46
        /*0c46*/ 	.short	(.L_476 - .L_475)


	//   ....[0]....
.L_475:
        /*0c48*/ 	.word	0x000022a0


	//   ....[1]....
        /*0c4c*/ 	.word	0x000023f0


	//   ....[2]....
        /*0c50*/ 	.word	0x0000c090


	//   ....[3]....
        /*0c54*/ 	.word	0x0000c3b0


	//   ....[4]....
        /*0c58*/ 	.word	0x00026740


	//   ....[5]....
        /*0c5c*/ 	.word	0x00026890


	//   ....[6]....
        /*0c60*/ 	.word	0x00026980


	//   ....[7]....
        /*0c64*/ 	.word	0x00027940


	//----- nvinfo : EIATTR_MBARRIER_INSTR_OFFSETS
	.align		4
.L_476:
        /*0c68*/ 	.byte	0x04, 0x39
        /*0c6a*/ 	.short	(.L_478 - .L_477)


	//   ....[0]....
.L_477:
        /*0c6c*/ 	.word	0x00000270
        /*0c70*/ 	.word	0x000000ff
        /*0c74*/ 	.word	0x0002a800
        /*0c78*/ 	.short	0x0100
        /*0c7a*/ 	.byte	0x08
	.zero		1


	//   ....[1]....
        /*0c7c*/ 	.word	0x00000280
        /*0c80*/ 	.word	0x000000ff
        /*0c84*/ 	.word	0x0002a820
        /*0c88*/ 	.short	0x0100
        /*0c8a*/ 	.byte	0x08
	.zero		1


	//   ....[2]....
        /*0c8c*/ 	.word	0x00000370
        /*0c90*/ 	.word	0x000000ff
        /*0c94*/ 	.word	0x0002a830
        /*0c98*/ 	.short	0x0100
        /*0c9a*/ 	.byte	0x08
	.zero		1


	//   ....[3]....
        /*0c9c*/ 	.word	0x00000380
        /*0ca0*/ 	.word	0x000000ff
        /*0ca4*/ 	.word	0x0002a840
        /*0ca8*/ 	.short	0x0100
        /*0caa*/ 	.byte	0x08
	.zero		1


	//   ....[4]....
        /*0cac*/ 	.word	0x00000390
        /*0cb0*/ 	.word	0x000000ff
        /*0cb4*/ 	.word	0x0002a838
        /*0cb8*/ 	.short	0x0100
        /*0cba*/ 	.byte	0x08
	.zero		1


	//   ....[5]....
        /*0cbc*/ 	.word	0x000003a0
        /*0cc0*/ 	.word	0x000000ff
        /*0cc4*/ 	.word	0x0002a848
        /*0cc8*/ 	.short	0x0100
        /*0cca*/ 	.byte	0x08
	.zero		1


	//   ....[6]....
        /*0ccc*/ 	.word	0x000004d0
        /*0cd0*/ 	.word	0x000000ff
        /*0cd4*/ 	.word	0x0002a850
        /*0cd8*/ 	.short	0x0100
        /*0cda*/ 	.byte	0x08
	.zero		1


	//   ....[7]....
        /*0cdc*/ 	.word	0x000004e0
        /*0ce0*/ 	.word	0x000000ff
        /*0ce4*/ 	.word	0x0002a860
        /*0ce8*/ 	.short	0x0100
        /*0cea*/ 	.byte	0x08
	.zero		1


	//   ....[8]....
        /*0cec*/ 	.word	0x000004f0
        /*0cf0*/ 	.word	0x000000ff
        /*0cf4*/ 	.word	0x0002a858
        /*0cf8*/ 	.short	0x0100
        /*0cfa*/ 	.byte	0x08
	.zero		1


	//   ....[9]....
        /*0cfc*/ 	.word	0x00000500
        /*0d00*/ 	.word	0x000000ff
        /*0d04*/ 	.word	0x0002a868
        /*0d08*/ 	.short	0x0100
        /*0d0a*/ 	.byte	0x08
	.zero		1


	//   ....[10]....
        /*0d0c*/ 	.word	0x000005f0
        /*0d10*/ 	.word	0x000000ff
        /*0d14*/ 	.word	0x0002a870
        /*0d18*/ 	.short	0x0100
        /*0d1a*/ 	.byte	0x06
	.zero		1


	//   ....[11]....
        /*0d1c*/ 	.word	0x00000600
        /*0d20*/ 	.word	0x000000ff
        /*0d24*/ 	.word	0x0002a880
        /*0d28*/ 	.short	0x0100
        /*0d2a*/ 	.byte	0x06
	.zero		1


	//   ....[12]....
        /*0d2c*/ 	.word	0x00000610
        /*0d30*/ 	.word	0x000000ff
        /*0d34*/ 	.word	0x0002a878
        /*0d38*/ 	.short	0x0100
        /*0d3a*/ 	.byte	0x06
	.zero		1


	//   ....[13]....
        /*0d3c*/ 	.word	0x00000620
        /*0d40*/ 	.word	0x000000ff
        /*0d44*/ 	.word	0x0002a888
        /*0d48*/ 	.short	0x0100
        /*0d4a*/ 	.byte	0x06
	.zero		1


	//   ....[14]....
        /*0d4c*/ 	.word	0x00000750
        /*0d50*/ 	.word	0x000000ff
        /*0d54*/ 	.word	0x0002a890
        /*0d58*/ 	.short	0x0100
        /*0d5a*/ 	.byte	0x08
	.zero		1


	//   ....[15]....
        /*0d5c*/ 	.word	0x00000760
        /*0d60*/ 	.word	0x000000ff
        /*0d64*/ 	.word	0x0002a8a0
        /*0d68*/ 	.short	0x0100
        /*0d6a*/ 	.byte	0x08
	.zero		1


	//   ....[16]....
        /*0d6c*/ 	.word	0x00000770
        /*0d70*/ 	.word	0x000000ff
        /*0d74*/ 	.word	0x0002a898
        /*0d78*/ 	.short	0x0100
        /*0d7a*/ 	.byte	0x08
	.zero		1


	//   ....[17]....
        /*0d7c*/ 	.word	0x00000780
        /*0d80*/ 	.word	0x000000ff
        /*0d84*/ 	.word	0x0002a8a8
        /*0d88*/ 	.short	0x0100
        /*0d8a*/ 	.byte	0x08
	.zero		1


	//   ....[18]....
        /*0d8c*/ 	.word	0x000008b0
        /*0d90*/ 	.word	0x000000ff
        /*0d94*/ 	.word	0x0002a8b0
        /*0d98*/ 	.short	0x0100
        /*0d9a*/ 	.byte	0x08
	.zero		1


	//   ....[19]....
        /*0d9c*/ 	.word	0x000008c0
        /*0da0*/ 	.word	0x000000ff
        /*0da4*/ 	.word	0x0002a8c0
        /*0da8*/ 	.short	0x0100
        /*0daa*/ 	.byte	0x08
	.zero		1


	//   ....[20]....
        /*0dac*/ 	.word	0x000008d0
        /*0db0*/ 	.word	0x000000ff
        /*0db4*/ 	.word	0x0002a8b8
        /*0db8*/ 	.short	0x0100
        /*0dba*/ 	.byte	0x08
	.zero		1


	//   ....[21]....
        /*0dbc*/ 	.word	0x000008e0
        /*0dc0*/ 	.word	0x000000ff
        /*0dc4*/ 	.word	0x0002a8c8
        /*0dc8*/ 	.short	0x0100
        /*0dca*/ 	.byte	0x08
	.zero		1


	//   ....[22]....
        /*0dcc*/ 	.word	0x00003ee0
        /*0dd0*/ 	.word	0x00000056
        /*0dd4*/ 	.word	0x0002a890
        /*0dd8*/ 	.short	0x010a
        /*0dda*/ 	.byte	0x3f
	.zero		1


	//   ....[23]....
        /*0ddc*/ 	.word	0x00007700
        /*0de0*/ 	.word	0x00000056
        /*0de4*/ 	.word	0x0002a890
        /*0de8*/ 	.short	0x010a
        /*0dea*/ 	.byte	0x3f
	.zero		1


	//   ....[24]....
        /*0dec*/ 	.word	0x0000a7f0
        /*0df0*/ 	.word	0x00000056
        /*0df4*/ 	.word	0x0002a890
        /*0df8*/ 	.short	0x010a
        /*0dfa*/ 	.byte	0x3f
	.zero		1


	//   ....[25]....
        /*0dfc*/ 	.word	0x0000af90
        /*0e00*/ 	.word	0x0000000b
        /*0e04*/ 	.word	0x00000000
        /*0e08*/ 	.short	0x0101
        /*0e0a*/ 	.byte	0x3f
	.zero		1


	//   ....[26]....
        /*0e0c*/ 	.word	0x0000afd0
        /*0e10*/ 	.word	0x00000056
        /*0e14*/ 	.word	0x0002a8b0
        /*0e18*/ 	.short	0x010a
        /*0e1a*/ 	.byte	0x3f
	.zero		1


	//   ....[27]....
        /*0e1c*/ 	.word	0x0000b560
        /*0e20*/ 	.word	0x00000056
        /*0e24*/ 	.word	0x00000000
        /*0e28*/ 	.short	0x0101
        /*0e2a*/ 	.byte	0x3f
	.zero		1


	//   ....[28]....
        /*0e2c*/ 	.word	0x0000c110
        /*0e30*/ 	.word	0x00000002
        /*0e34*/ 	.word	0x0002a800
        /*0e38*/ 	.short	0x010a
        /*0e3a*/ 	.byte	0x3f
	.zero		1


	//   ....[29]....
        /*0e3c*/ 	.word	0x0000c160
        /*0e40*/ 	.word	0x00000002
        /*0e44*/ 	.word	0x0002a800
        /*0e48*/ 	.short	0x010a
        /*0e4a*/ 	.byte	0x3f
	.zero		1


	//   ....[30]....
        /*0e4c*/ 	.word	0x0000d5b0
        /*0e50*/ 	.word	0x00000002
        /*0e54*/ 	.word	0x0002a800
        /*0e58*/ 	.short	0x010a
        /*0e5a*/ 	.byte	0x3f
	.zero		1


	//   ....[31]....
        /*0e5c*/ 	.word	0x00010bb0
        /*0e60*/ 	.word	0x00000002
        /*0e64*/ 	.word	0x0002a800
        /*0e68*/ 	.short	0x010a
        /*0e6a*/ 	.byte	0x3f
	.zero		1


	//   ....[32]....
        /*0e6c*/ 	.word	0x000137d0
        /*0e70*/ 	.word	0x00000009
        /*0e74*/ 	.word	0x0002a830
        /*0e78*/ 	.short	0x010a
        /*0e7a*/ 	.byte	0x3f
	.zero		1


	//   ....[33]....
        /*0e7c*/ 	.word	0x00013810
        /*0e80*/ 	.word	0x00000009
        /*0e84*/ 	.word	0x0002a830
        /*0e88*/ 	.short	0x010a
        /*0e8a*/ 	.byte	0x3f
	.zero		1


	//   ....[34]....
        /*0e8c*/ 	.word	0x00014270
        /*0e90*/ 	.word	0x00000005
        /*0e94*/ 	.word	0x00000000
        /*0e98*/ 	.short	0x0101
        /*0e9a*/ 	.byte	0x3f
	.zero		1


	//   ....[35]....
        /*0e9c*/ 	.word	0x00016680
        /*0ea0*/ 	.word	0x00000009
        /*0ea4*/ 	.word	0x0002a830
        /*0ea8*/ 	.short	0x010a
        /*0eaa*/ 	.byte	0x3f
	.zero		1


	//   ....[36]....
        /*0eac*/ 	.word	0x00016700
        /*0eb0*/ 	.word	0x00000009
        /*0eb4*/ 	.word	0x0002a830
        /*0eb8*/ 	.short	0x010a
        /*0eba*/ 	.byte	0x3f
	.zero		1


	//   ....[37]....
        /*0ebc*/ 	.word	0x000173f0
        /*0ec0*/ 	.word	0x00000015
        /*0ec4*/ 	.word	0x0002a850
        /*0ec8*/ 	.short	0x010a
        /*0eca*/ 	.byte	0x3f
	.zero		1


	//   ....[38]....
        /*0ecc*/ 	.word	0x00017440
        /*0ed0*/ 	.word	0x00000015
        /*0ed4*/ 	.word	0x0002a850
        /*0ed8*/ 	.short	0x010a
        /*0eda*/ 	.byte	0x3f
	.zero		1


	//   ....[39]....
        /*0edc*/ 	.word	0x000177f0
        /*0ee0*/ 	.word	0x00000009
        /*0ee4*/ 	.word	0x00000000
        /*0ee8*/ 	.short	0x0101
        /*0eea*/ 	.byte	0x3f
	.zero		1


	//   ....[40]....
        /*0eec*/ 	.word	0x00019800
        /*0ef0*/ 	.word	0x00000015
        /*0ef4*/ 	.word	0x00000000
        /*0ef8*/ 	.short	0x0101
        /*0efa*/ 	.byte	0x3f
	.zero		1


	//   ....[41]....
        /*0efc*/ 	.word	0x00019d80
        /*0f00*/ 	.word	0x00000014
        /*0f04*/ 	.word	0x0002a830
        /*0f08*/ 	.short	0x010a
        /*0f0a*/ 	.byte	0x3f
	.zero		1


	//   ....[42]....
        /*0f0c*/ 	.word	0x00019e00
        /*0f10*/ 	.word	0x00000014
        /*0f14*/ 	.word	0x0002a830
        /*0f18*/ 	.short	0x010a
        /*0f1a*/ 	.byte	0x3f
	.zero		1


	//   ....[43]....
        /*0f1c*/ 	.word	0x0001aaf0
        /*0f20*/ 	.word	0x00000015
        /*0f24*/ 	.word	0x0002a850
        /*0f28*/ 	.short	0x010a
        /*0f2a*/ 	.byte	0x3f
	.zero		1


	//   ....[44]....
        /*0f2c*/ 	.word	0x0001ab40
        /*0f30*/ 	.word	0x00000015
        /*0f34*/ 	.word	0x0002a850
        /*0f38*/ 	.short	0x010a
        /*0f3a*/ 	.byte	0x3f
	.zero		1


	//   ....[45]....
        /*0f3c*/ 	.word	0x0001b640
        /*0f40*/ 	.word	0x0000006a
        /*0f44*/ 	.word	0x00000000
        /*0f48*/ 	.short	0x0101
        /*0f4a*/ 	.byte	0x3f
	.zero		1


	//   ....[46]....
        /*0f4c*/ 	.word	0x0001bc50
        /*0f50*/ 	.word	0x00000015
        /*0f54*/ 	.word	0x00000000
        /*0f58*/ 	.short	0x0101
        /*0f5a*/ 	.byte	0x3f
	.zero		1


	//   ....[47]....
        /*0f5c*/ 	.word	0x0001bf20
        /*0f60*/ 	.word	0x00000000
        /*0f64*/ 	.word	0x0002a830
        /*0f68*/ 	.short	0x010a
        /*0f6a*/ 	.byte	0x3f
	.zero		1


	//   ....[48]....
        /*0f6c*/ 	.word	0x0001bfa0
        /*0f70*/ 	.word	0x00000000
        /*0f74*/ 	.word	0x0002a830
        /*0f78*/ 	.short	0x010a
        /*0f7a*/ 	.byte	0x3f
	.zero		1


	//   ....[49]....
        /*0f7c*/ 	.word	0x0001cc90
        /*0f80*/ 	.word	0x0000000f
        /*0f84*/ 	.word	0x0002a850
        /*0f88*/ 	.short	0x010a
        /*0f8a*/ 	.byte	0x3f
	.zero		1


	//   ....[50]....
        /*0f8c*/ 	.word	0x0001cce0
        /*0f90*/ 	.word	0x0000000f
        /*0f94*/ 	.word	0x0002a850
        /*0f98*/ 	.short	0x010a
        /*0f9a*/ 	.byte	0x3f
	.zero		1


	//   ....[51]....
        /*0f9c*/ 	.word	0x0001d120
        /*0fa0*/ 	.word	0x00000005
        /*0fa4*/ 	.word	0x00000000
        /*0fa8*/ 	.short	0x0101
        /*0faa*/ 	.byte	0x3f
	.zero		1


	//   ....[52]....
        /*0fac*/ 	.word	0x0001f090
        /*0fb0*/ 	.word	0x0000000f
        /*0fb4*/ 	.word	0x00000000
        /*0fb8*/ 	.short	0x0101
        /*0fba*/ 	.byte	0x3f
	.zero		1


	//   ....[53]....
        /*0fbc*/ 	.word	0x0001f670
        /*0fc0*/ 	.word	0x00000005
        /*0fc4*/ 	.word	0x0002a850
        /*0fc8*/ 	.short	0x010a
        /*0fca*/ 	.byte	0x3f
	.zero		1


	//   ....[54]....
        /*0fcc*/ 	.word	0x0001f710
        /*0fd0*/ 	.word	0x00000005
        /*0fd4*/ 	.word	0x0002a850
        /*0fd8*/ 	.short	0x010a
        /*0fda*/ 	.byte	0x3f
	.zero		1


	//   ....[55]....
        /*0fdc*/ 	.word	0x0001fc10
        /*0fe0*/ 	.word	0x00000005
        /*0fe4*/ 	.word	0x00000000
        /*0fe8*/ 	.short	0x0101
        /*0fea*/ 	.byte	0x3f
	.zero		1


	//   ....[56]....
        /*0fec*/ 	.word	0x00021200
        /*0ff0*/ 	.word	0x00000000
        /*0ff4*/ 	.word	0x00000000
        /*0ff8*/ 	.short	0x0101
        /*0ffa*/ 	.byte	0x3f
	.zero		1


	//   ....[57]....
        /*0ffc*/ 	.word	0x000218c0
        /*1000*/ 	.word	0x00000006
        /*1004*/ 	.word	0x00000000
        /*1008*/ 	.short	0x0101
        /*100a*/ 	.byte	0x3f
	.zero		1


	//   ....[58]....
        /*100c*/ 	.word	0x00024d60
        /*1010*/ 	.word	0x00000011
        /*1014*/ 	.word	0x0002a820
        /*1018*/ 	.short	0x010a
        /*101a*/ 	.byte	0x3f
	.zero		1


	//   ....[59]....
        /*101c*/ 	.word	0x00024df0
        /*1020*/ 	.word	0x0000000c
        /*1024*/ 	.word	0x0002a8a0
        /*1028*/ 	.short	0x010a
        /*102a*/ 	.byte	0x3f
	.zero		1


	//   ....[60]....
        /*102c*/ 	.word	0x00025230
        /*1030*/ 	.word	0x0000000c
        /*1034*/ 	.word	0x0002a8c0
        /*1038*/ 	.short	0x010a
        /*103a*/ 	.byte	0x3f
	.zero		1


	//   ....[61]....
        /*103c*/ 	.word	0x00025660
        /*1040*/ 	.word	0x0000000a
        /*1044*/ 	.word	0x0002a8a0
        /*1048*/ 	.short	0x010a
        /*104a*/ 	.byte	0x3f
	.zero		1


	//   ....[62]....
        /*104c*/ 	.word	0x00025a90
        /*1050*/ 	.word	0x0000000a
        /*1054*/ 	.word	0x0002a8c0
        /*1058*/ 	.short	0x010a
        /*105a*/ 	.byte	0x3f
	.zero		1


	//   ....[63]....
        /*105c*/ 	.word	0x00026f90
        /*1060*/ 	.word	0x00000007
        /*1064*/ 	.word	0x0002a840
        /*1068*/ 	.short	0x010a
        /*106a*/ 	.byte	0x3f
	.zero		1


	//   ....[64]....
        /*106c*/ 	.word	0x00027640
        /*1070*/ 	.word	0x00000007
        /*1074*/ 	.word	0x0002a830
        /*1078*/ 	.short	0x0107
        /*107a*/ 	.byte	0x3f
	.zero		1


	//   ....[65]....
        /*107c*/ 	.word	0x000276f0
        /*1080*/ 	.word	0x00000007
        /*1084*/ 	.word	0x0002a830
        /*1088*/ 	.short	0x0101
        /*108a*/ 	.byte	0x3f
	.zero		1


	//   ....[66]....
        /*108c*/ 	.word	0x000282e0
        /*1090*/ 	.word	0x00000011
        /*1094*/ 	.word	0x0002a800
        /*1098*/ 	.short	0x0107
        /*109a*/ 	.byte	0x3f
	.zero		1


	//   ....[67]....
        /*109c*/ 	.word	0x000283f0
        /*10a0*/ 	.word	0x00000011
        /*10a4*/ 	.word	0x0002a800
        /*10a8*/ 	.short	0x0101
        /*10aa*/ 	.byte	0x3f
	.zero		1


	//   ....[68]....
        /*10ac*/ 	.word	0x00028410
        /*10b0*/ 	.word	0x00000011
        /*10b4*/ 	.word	0x0002a820
        /*10b8*/ 	.short	0x010a
        /*10ba*/ 	.byte	0x3f
	.zero		1


	//   ....[69]....
        /*10bc*/ 	.word	0x00028780
        /*10c0*/ 	.word	0x00000005
        /*10c4*/ 	.word	0x0002a840
        /*10c8*/ 	.short	0x010a
        /*10ca*/ 	.byte	0x3f
	.zero		1


	//   ....[70]....
        /*10cc*/ 	.word	0x00028c60
        /*10d0*/ 	.word	0x00000005
        /*10d4*/ 	.word	0x0002a830
        /*10d8*/ 	.short	0x0107
        /*10da*/ 	.byte	0x3f
	.zero		1


	//   ....[71]....
        /*10dc*/ 	.word	0x00028d10
        /*10e0*/ 	.word	0x00000005
        /*10e4*/ 	.word	0x0002a830
        /*10e8*/ 	.short	0x0101
        /*10ea*/ 	.byte	0x3f
	.zero		1


	//   ....[72]....
        /*10ec*/ 	.word	0x00028d70
        /*10f0*/ 	.word	0x00000005
        /*10f4*/ 	.word	0x0002a860
        /*10f8*/ 	.short	0x010a
        /*10fa*/ 	.byte	0x3f
	.zero		1


	//   ....[73]....
        /*10fc*/ 	.word	0x000291d0
        /*1100*/ 	.word	0x00000005
        /*1104*/ 	.word	0x0002a850
        /*1108*/ 	.short	0x0107
        /*110a*/ 	.byte	0x3f
	.zero		1


	//   ....[74]....
        /*110c*/ 	.word	0x00029330
        /*1110*/ 	.word	0x00000005
        /*1114*/ 	.word	0x0002a850
        /*1118*/ 	.short	0x0101
        /*111a*/ 	.byte	0x3f
	.zero		1


	//   ....[75]....
        /*111c*/ 	.word	0x00029580
        /*1120*/ 	.word	0x00000000
        /*1124*/ 	.word	0x0002a860
        /*1128*/ 	.short	0x010a
        /*112a*/ 	.byte	0x3f
	.zero		1


	//   ....[76]....
        /*112c*/ 	.word	0x000299e0
        /*1130*/ 	.word	0x00000000
        /*1134*/ 	.word	0x0002a850
        /*1138*/ 	.short	0x0107
        /*113a*/ 	.byte	0x3f
	.zero		1


	//   ....[77]....
        /*113c*/ 	.word	0x00029a90
        /*1140*/ 	.word	0x00000000
        /*1144*/ 	.word	0x0002a850
        /*1148*/ 	.short	0x0101
        /*114a*/ 	.byte	0x3f
	.zero		1


	//   ....[78]....
        /*114c*/ 	.word	0x0002abe0
        /*1150*/ 	.word	0x00000007
        /*1154*/ 	.word	0x0002a820
        /*1158*/ 	.short	0x010a
        /*115a*/ 	.byte	0x3f
	.zero		1


	//   ....[79]....
        /*115c*/ 	.word	0x0002ad70
        /*1160*/ 	.word	0x00000005
        /*1164*/ 	.word	0x0002a840
        /*1168*/ 	.short	0x010a
        /*116a*/ 	.byte	0x3f
	.zero		1


	//   ....[80]....
        /*116c*/ 	.word	0x0002ae10
        /*1170*/ 	.word	0x00000003
        /*1174*/ 	.word	0x0002a840
        /*1178*/ 	.short	0x010a
        /*117a*/ 	.byte	0x3f
	.zero		1


	//   ....[81]....
        /*117c*/ 	.word	0x0002ae50
        /*1180*/ 	.word	0x00000005
        /*1184*/ 	.word	0x0002a860
        /*1188*/ 	.short	0x010a
        /*118a*/ 	.byte	0x3f
	.zero		1


	//   ....[82]....
        /*118c*/ 	.word	0x0002ae90
        /*1190*/ 	.word	0x00000003
        /*1194*/ 	.word	0x0002a860
        /*1198*/ 	.short	0x010a
        /*119a*/ 	.byte	0x3f
	.zero		1


	//   ....[83]....
        /*119c*/ 	.word	0x0002aef0
        /*11a0*/ 	.word	0x00000056
        /*11a4*/ 	.word	0x0002a890
        /*11a8*/ 	.short	0x010a
        /*11aa*/ 	.byte	0x3f
	.zero		1


	//   ....[84]....
        /*11ac*/ 	.word	0x0002b1a0
        /*11b0*/ 	.word	0x00000056
        /*11b4*/ 	.word	0x0002a890
        /*11b8*/ 	.short	0x010a
        /*11ba*/ 	.byte	0x3f
	.zero		1


	//   ....[85]....
        /*11bc*/ 	.word	0x0002b450
        /*11c0*/ 	.word	0x00000056
        /*11c4*/ 	.word	0x0002a890
        /*11c8*/ 	.short	0x010a
        /*11ca*/ 	.byte	0x3f
	.zero		1


	//   ....[86]....
        /*11cc*/ 	.word	0x0002b700
        /*11d0*/ 	.word	0x00000056
        /*11d4*/ 	.word	0x0002a8b0
        /*11d8*/ 	.short	0x010a
        /*11da*/ 	.byte	0x3f
	.zero		1


	//   ....[87]....
        /*11dc*/ 	.word	0x0002baf0
        /*11e0*/ 	.word	0x00000002
        /*11e4*/ 	.word	0x0002a800
        /*11e8*/ 	.short	0x010a
        /*11ea*/ 	.byte	0x3f
	.zero		1


	//   ....[88]....
        /*11ec*/ 	.word	0x0002bed0
        /*11f0*/ 	.word	0x00000002
        /*11f4*/ 	.word	0x0002a800
        /*11f8*/ 	.short	0x010a
        /*11fa*/ 	.byte	0x3f
	.zero		1


	//   ....[89]....
        /*11fc*/ 	.word	0x0002bf20
        /*1200*/ 	.word	0x00000009
        /*1204*/ 	.word	0x0002a830
        /*1208*/ 	.short	0x010a
        /*120a*/ 	.byte	0x3f
	.zero		1


	//   ....[90]....
        /*120c*/ 	.word	0x0002bf70
        /*1210*/ 	.word	0x00000009
        /*1214*/ 	.word	0x0002a830
        /*1218*/ 	.short	0x010a
        /*121a*/ 	.byte	0x3f
	.zero		1


	//   ....[91]....
        /*121c*/ 	.word	0x0002bfc0
        /*1220*/ 	.word	0x00000015
        /*1224*/ 	.word	0x0002a850
        /*1228*/ 	.short	0x010a
        /*122a*/ 	.byte	0x3f
	.zero		1


	//   ....[92]....
        /*122c*/ 	.word	0x0002c010
        /*1230*/ 	.word	0x00000014
        /*1234*/ 	.word	0x0002a830
        /*1238*/ 	.short	0x010a
        /*123a*/ 	.byte	0x3f
	.zero		1


	//   ....[93]....
        /*123c*/ 	.word	0x0002c060
        /*1240*/ 	.word	0x00000015
        /*1244*/ 	.word	0x0002a850
        /*1248*/ 	.short	0x010a
        /*124a*/ 	.byte	0x3f
	.zero		1


	//   ....[94]....
        /*124c*/ 	.word	0x0002c0b0
        /*1250*/ 	.word	0x00000000
        /*1254*/ 	.word	0x0002a830
        /*1258*/ 	.short	0x010a
        /*125a*/ 	.byte	0x3f
	.zero		1


	//   ....[95]....
        /*125c*/ 	.word	0x0002c100
        /*1260*/ 	.word	0x0000000f
        /*1264*/ 	.word	0x0002a850
        /*1268*/ 	.short	0x010a
        /*126a*/ 	.byte	0x3f
	.zero		1


	//   ....[96]....
        /*126c*/ 	.word	0x0002c150
        /*1270*/ 	.word	0x00000005
        /*1274*/ 	.word	0x0002a850
        /*1278*/ 	.short	0x010a
        /*127a*/ 	.byte	0x3f
	.zero		1


	//   ....[97]....
        /*127c*/ 	.word	0x0002c2f0
        /*1280*/ 	.word	0x00000011
        /*1284*/ 	.word	0x0002a820
        /*1288*/ 	.short	0x010a
        /*128a*/ 	.byte	0x3f
	.zero		1


	//   ....[98]....
        /*128c*/ 	.word	0x0002c340
        /*1290*/ 	.word	0x0000000c
        /*1294*/ 	.word	0x0002a8a0
        /*1298*/ 	.short	0x010a
        /*129a*/ 	.byte	0x3f
	.zero		1


	//   ....[99]....
        /*129c*/ 	.word	0x0002c390
        /*12a0*/ 	.word	0x0000000c
        /*12a4*/ 	.word	0x0002a8c0
        /*12a8*/ 	.short	0x010a
        /*12aa*/ 	.byte	0x3f
	.zero		1


	//   ....[100]....
        /*12ac*/ 	.word	0x0002c3e0
        /*12b0*/ 	.word	0x0000000a
        /*12b4*/ 	.word	0x0002a8a0
        /*12b8*/ 	.short	0x010a
        /*12ba*/ 	.byte	0x3f
	.zero		1


	//   ....[101]....
        /*12bc*/ 	.word	0x0002c430
        /*12c0*/ 	.word	0x0000000a
        /*12c4*/ 	.word	0x0002a8c0
        /*12c8*/ 	.short	0x010a
        /*12ca*/ 	.byte	0x3f
	.zero		1


	//   ....[102]....
        /*12cc*/ 	.word	0x0002c550
        /*12d0*/ 	.word	0x00000007
        /*12d4*/ 	.word	0x0002a840
        /*12d8*/ 	.short	0x010a
        /*12da*/ 	.byte	0x3f
	.zero		1


	//   ....[103]....
        /*12dc*/ 	.word	0x0002d920
        /*12e0*/ 	.word	0x00000011
        /*12e4*/ 	.word	0x0002a820
        /*12e8*/ 	.short	0x010a
        /*12ea*/ 	.byte	0x3f
	.zero		1


	//   ....[104]....
        /*12ec*/ 	.word	0x0002d970
        /*12f0*/ 	.word	0x00000005
        /*12f4*/ 	.word	0x0002a840
        /*12f8*/ 	.short	0x010a
        /*12fa*/ 	.byte	0x3f
	.zero		1


	//   ....[105]....
        /*12fc*/ 	.word	0x0002e130
        /*1300*/ 	.word	0x00000005
        /*1304*/ 	.word	0x0002a860
        /*1308*/ 	.short	0x010a
        /*130a*/ 	.byte	0x3f
	.zero		1


	//   ....[106]....
        /*130c*/ 	.word	0x0002e940
        /*1310*/ 	.word	0x00000000
        /*1314*/ 	.word	0x0002a860
        /*1318*/ 	.short	0x010a
        /*131a*/ 	.byte	0x3f
	.zero		1


	//   ....[107]....
        /*131c*/ 	.word	0x0002fb20
        /*1320*/ 	.word	0x00000007
        /*1324*/ 	.word	0x0002a820
        /*1328*/ 	.short	0x010a
        /*132a*/ 	.byte	0x3f
	.zero		1


	//   ....[108]....
        /*132c*/ 	.word	0x0002fcc0
        /*1330*/ 	.word	0x00000005
        /*1334*/ 	.word	0x0002a840
        /*1338*/ 	.short	0x010a
        /*133a*/ 	.byte	0x3f
	.zero		1


	//   ....[109]....
        /*133c*/ 	.word	0x0002fd10
        /*1340*/ 	.word	0x00000003
        /*1344*/ 	.word	0x0002a840
        /*1348*/ 	.short	0x010a
        /*134a*/ 	.byte	0x3f
	.zero		1


	//   ....[110]....
        /*134c*/ 	.word	0x0002fd60
        /*1350*/ 	.word	0x00000005
        /*1354*/ 	.word	0x0002a860
        /*1358*/ 	.short	0x010a
        /*135a*/ 	.byte	0x3f
	.zero		1


	//----- nvinfo : EIATTR_NUM_MBARRIERS
	.align		4
.L_478:
        /*135c*/ 	.byte	0x03, 0x38
        /*135e*/ 	.short	0x0016


	//----- nvinfo : EIATTR_EXIT_INSTR_OFFSETS
	.align		4
        /*1360*/ 	.byte	0x04, 0x1c
        /*1362*/ 	.short	(.L_480 - .L_479)


	//   ....[0]....
.L_479:
        /*1364*/ 	.word	0x0002aee0


	//----- nvinfo : EIATTR_MAX_THREADS
	.align		4
.L_480:
        /*1368*/ 	.byte	0x04, 0x05
        /*136a*/ 	.short	(.L_482 - .L_481)
.L_481:
        /*136c*/ 	.word	0x00000180
        /*1370*/ 	.word	0x00000001
        /*1374*/ 	.word	0x00000001


	//----- nvinfo : EIATTR_CRS_STACK_SIZE
	.align		4
.L_482:
        /*1378*/ 	.byte	0x04, 0x1e
        /*137a*/ 	.short	(.L_484 - .L_483)
.L_483:
        /*137c*/ 	.word	0x00000000


	//----- nvinfo : EIATTR_CBANK_PARAM_SIZE
	.align		4
.L_484:
        /*1380*/ 	.byte	0x03, 0x19
        /*1382*/ 	.short	0x0af0


	//----- nvinfo : EIATTR_PARAM_CBANK
	.align		4
        /*1384*/ 	.byte	0x04, 0x0a
        /*1386*/ 	.short	(.L_486 - .L_485)
	.align		4
.L_485:
        /*1388*/ 	.word	index@(.nv.constant0._ZN7cutlass13device_kernelIN5flash11enable_sm90INS1_16FlashAttnFwdSm90INS1_25CollectiveMainloopFwdSm90ILi2EN4cute5tupleIJNS5_1CILi1EEES8_S8_EEENS6_IJNS7_ILi128EEENS7_ILi96EEENS7_ILi192EEEEEELi128ENS_10bfloat16_tEfNS_4arch4Sm90ELb0ELb1ELb0ELb1ELb1ELb1ELb0ELb1ELb1ELb1ELb1ELb0EEENS1_21CollectiveEpilogueFwdINS6_IJSA_SA_SB_EEES9_SE_SG_Li256ELb1ELb1ELb1ELb0EEENS1_36VarlenDynamicPersistentTileSchedulerILi128ELi96ELi256ELi128ELb1ELb1ELb1ELb1ELb0ELb1EEEEEEEEEvNT_6ParamsE)
        /*138c*/ 	.short	0x0210
        /*138e*/ 	.short	0x0af0


	//----- nvinfo : EIATTR_SW_WAR
	.align		4
.L_486:
        /*1390*/ 	.byte	0x04, 0x36
        /*1392*/ 	.short	(.L_488 - .L_487)
.L_487:
        /*1394*/ 	.word	0x00000008
.L_488:


//--------------------- .nv.info._ZN7cutlass13device_kernelIN5flash11enable_sm90INS1_16FlashAttnFwdSm90INS1_25CollectiveMainloopFwdSm90ILi2EN4cute5tupleIJNS5_1CILi1EEES8_S8_EEENS6_IJNS7_ILi128EEENS7_ILi96EEENS7_ILi192EEEEEELi128ENS_10bfloat16_tEfNS_4arch4Sm90ELb1ELb0ELb0ELb0ELb1ELb0ELb0ELb1ELb1ELb1ELb1ELb0EEENS1_21CollectiveEpilogueFwdINS6_IJSA_SA_SB_EEES9_SE_SG_Li256ELb0ELb1ELb1ELb0EEENS1_19SingleTileSchedulerILb0ELb1ELb1ELi128EEEEEEEEEvNT_6ParamsE --------------------------
	.section	.nv.info._ZN7cutlass13device_kernelIN5flash11enable_sm90INS1_16FlashAttnFwdSm90INS1_25CollectiveMainloopFwdSm90ILi2EN4cute5tupleIJNS5_1CILi1EEES8_S8_EEENS6_IJNS7_ILi128EEENS7_ILi96EEENS7_ILi192EEEEEELi128ENS_10bfloat16_tEfNS_4arch4Sm90ELb1ELb0ELb0ELb0ELb1ELb0ELb0ELb1ELb1ELb1ELb1ELb0EEENS1_21CollectiveEpilogueFwdINS6_IJSA_SA_SB_EEES9_SE_SG_Li256ELb0ELb1ELb1ELb0EEENS1_19SingleTileSchedulerILb0ELb1ELb1ELi128EEEEEEEEEvNT_6ParamsE,"",@"SHT_CUDA_INFO"
	.sectionflags	@""
	.align	4


	//----- nvinfo : EIATTR_CUDA_API_VERSION
	.align		4
        /*0000*/ 	.byte	0x04, 0x37
        /*0002*/ 	.short	(.L_490 - .L_489)
.L_489:
        /*0004*/ 	.word	0x00000082


	//----- nvinfo : EIATTR_KPARAM_INFO
	.align		4
.L_490:
        /*0008*/ 	.byte	0x04, 0x17
        /*000a*/ 	.short	(.L_492 - .L_491)
.L_491:
        /*000c*/ 	.word	0x00000000
        /*0010*/ 	.short	0x0000
        /*0012*/ 	.short	0x0070
        /*0014*/ 	.byte	0x00, 0xf0, 0x01, 0x28


	//----- nvinfo : EIATTR_SPARSE_MMA_MASK
	.align		4
.L_492:
        /*0018*/ 	.byte	0x03, 0x50
        /*001a*/ 	.short	0x0000


	//----- nvinfo : EIATTR_MAXREG_COUNT
	.align		4
        /*001c*/ 	.byte	0x03, 0x1b
        /*001e*/ 	.short	0x00a8


	//----- nvinfo : EIATTR_NUM_BARRIERS
	.align		4
        /*0020*/ 	.byte	0x02, 0x4c
        /*0022*/ 	.byte	0x09
	.zero		1


	//----- nvinfo : EIATTR_EXTERNS
	.align		4
        /*0024*/ 	.byte	0x04, 0x0f
        /*0026*/ 	.short	(.L_494 - .L_493)


	//   ....[0]....
	.align		4
.L_493:
        /*0028*/ 	.word	index@(__assertfail)


	//----- nvinfo : EIATTR_MERCURY_ISA_VERSION
	.align		4
.L_494:
        /*002c*/ 	.byte	0x03, 0x5f
        /*002e*/ 	.short	0x0101


	//----- nvinfo : EIATTR_INT_WARP_WIDE_INSTR_OFFSETS
	.align		4
        /*0030*/ 	.byte	0x04, 0x31
        /*0032*/ 	.short	(.L_496 - .L_495)


	//   ....[0]....
.L_495:
        /*0034*/ 	.word	0x000000b0


	//   ....[1]....
        /*0038*/ 	.word	0x000000c0


	//   ....[2]....
        /*003c*/ 	.word	0x00000160


	//----- nvinfo : EIATTR_COOP_GROUP_MASK_REGIDS
	.align		4
.L_496:
        /*0040*/ 	.byte	0x04, 0x29
        /*0042*/ 	.short	(.L_498 - .L_497)


	//   ....[0]....
.L_497:
        /*0044*/ 	.word	0xffffffff


	//   ....[1]....
        /*0048*/ 	.word	0xffffffff


	//   ....[2]....
        /*004c*/ 	.word	0xffffffff


	//   ....[3]....
        /*0050*/ 	.word	0xffffffff


	//   ....[4]....
        /*0054*/ 	.word	0xffffffff


	//   ....[5]....
        /*0058*/ 	.word	0xffffffff


	//   ....[6]....
        /*005c*/ 	.word	0xffffffff


	//   ....[7]....
        /*0060*/ 	.word	0xffffffff


	//   ....[8]....
        /*0064*/ 	.word	0xffffffff


	//   ....[9]....
        /*0068*/ 	.word	0xffffffff


	//   ....[10]....
        /*006c*/ 	.word	0xffffffff


	//   ....[11]....
        /*0070*/ 	.word	0xffffffff


	//   ....[12]....
        /*0074*/ 	.word	0xffffffff


	//   ....[13]....
        /*0078*/ 	.word	0xffffffff


	//   ....[14]....
        /*007c*/ 	.word	0xffffffff


	//   ....[15]....
        /*0080*/ 	.word	0xffffffff


	//   ....[16]....
        /*0084*/ 	.word	0xffffffff


	//   ....[17]....
        /*0088*/ 	.word	0xffffffff


	//   ....[18]....
        /*008c*/ 	.word	0xffffffff


	//   ....[19]....
        /*0090*/ 	.word	0xffffffff


	//   ....[20]....
        /*0094*/ 	.word	0xffffffff


	//   ....[21]....
        /*0098*/ 	.word	0xffffffff


	//   ....[22]....
        /*009c*/ 	.word	0xffffffff


	//   ....[23]....
        /*00a0*/ 	.word	0xffffffff


	//   ....[24]....
        /*00a4*/ 	.word	0xffffffff


	//   ....[25]....
        /*00a8*/ 	.word	0xffffffff


	//   ....[26]....
        /*00ac*/ 	.word	0xffffffff


	//   ....[27]....
        /*00b0*/ 	.word	0xffffffff


	//   ....[28]....
        /*00b4*/ 	.word	0xffffffff


	//   ....[29]....
        /*00b8*/ 	.word	0xffffffff


	//   ....[30]....
        /*00bc*/ 	.word	0xffffffff


	//   ....[31]....
        /*00c0*/ 	.word	0xffffffff


	//   ....[32]....
        /*00c4*/ 	.word	0xffffffff


	//   ....[33]....
        /*00c8*/ 	.word	0xffffffff


	//   ....[34]....
        /*00cc*/ 	.word	0xffffffff


	//   ....[35]....
        /*00d0*/ 	.word	0xffffffff


	//   ....[36]....
        /*00d4*/ 	.word	0xffffffff


	//   ....[37]....
        /*00d8*/ 	.word	0xffffffff


	//   ....[38]....
        /*00dc*/ 	.word	0xffffffff


	//   ....[39]....
        /*00e0*/ 	.word	0xffffffff


	//   ....[40]....
        /*00e4*/ 	.word	0xffffffff


	//   ....[41]....
        /*00e8*/ 	.word	0xffffffff


	//   ....[42]....
        /*00ec*/ 	.word	0xffffffff


	//   ....[43]....
        /*00f0*/ 	.word	0xffffffff


	//   ....[44]....
        /*00f4*/ 	.word	0xffffffff


	//   ....[45]....
        /*00f8*/ 	.word	0xffffffff


	//   ....[46]....
        /*00fc*/ 	.word	0xffffffff


	//   ....[47]....
        /*0100*/ 	.word	0xffffffff


	//   ....[48]....
        /*0104*/ 	.word	0xffffffff


	//   ....[49]....
        /*0108*/ 	.word	0xffffffff


	//   ....[50]....
        /*010c*/ 	.word	0xffffffff


	//   ....[51]....
        /*0110*/ 	.word	0xffffffff


	//   ....[52]....
        /*0114*/ 	.word	0xffffffff


	//   ....[53]....
        /*0118*/ 	.word	0xffffffff


	//   ....[54]....
        /*011c*/ 	.word	0xffffffff


	//   ....[55]....
        /*0120*/ 	.word	0xffffffff


	//   ....[56]....
        /*0124*/ 	.word	0xffffffff


	//   ....[57]....
        /*0128*/ 	.word	0xffffffff


	//   ....[58]....
        /*012c*/ 	.word	0xffffffff


	//   ....[59]....
        /*0130*/ 	.word	0xffffffff


	//   ....[60]....
        /*0134*/ 	.word	0xffffffff


	//   ....[61]....
        /*0138*/ 	.word	0xffffffff


	//   ....[62]....
        /*013c*/ 	.word	0xffffffff


	//   ....[63]....
        /*0140*/ 	.word	0xffffffff


	//   ....[64]....
        /*0144*/ 	.word	0xffffffff


	//   ....[65]....
        /*0148*/ 	.word	0xffffffff


	//   ....[66]....
        /*014c*/ 	.word	0xffffffff


	//   ....[67]....
        /*0150*/ 	.word	0xffffffff


	//   ....[68]....
        /*0154*/ 	.word	0xffffffff


	//   ....[69]....
        /*0158*/ 	.word	0xffffffff


	//   ....[70]....
        /*015c*/ 	.word	0xffffffff


	//   ....[71]....
        /*0160*/ 	.word	0xffffffff


	//   ....[72]....
        /*0164*/ 	.word	0xffffffff


	//   ....[73]....
        /*0168*/ 	.word	0xffffffff


	//   ....[74]....
        /*016c*/ 	.word	0xffffffff


	//   ....[75]....
        /*0170*/ 	.word	0xffffffff


	//   ....[76]....
        /*0174*/ 	.word	0xffffffff


	//   ....[77]....
        /*0178*/ 	.word	0xffffffff


	//   ....[78]....
        /*017c*/ 	.word	0xffffffff


	//   ....[79]....
        /*0180*/ 	.word	0xffffffff


	//   ....[80]....
        /*0184*/ 	.word	0xffffffff


	//   ....[81]....
        /*0188*/ 	.word	0xffffffff


	//   ....[82]....
        /*018c*/ 	.word	0xffffffff


	//   ....[83]....
        /*0190*/ 	.word	0xffffffff


	//   ....[84]....
        /*0194*/ 	.word	0xffffffff


	//   ....[85]....
        /*0198*/ 	.word	0xffffffff


	//   ....[86]....
        /*019c*/ 	.word	0xffffffff


	//   ....[87]....
        /*01a0*/ 	.word	0xffffffff


	//   ....[88]....
        /*01a4*/ 	.word	0xffffffff


	//   ....[89]....
        /*01a8*/ 	.word	0xffffffff


	//   ....[90]....
        /*01ac*/ 	.word	0xffffffff


	//   ....[91]....
        /*01b0*/ 	.word	0xffffffff


	//   ....[92]....
        /*01b4*/ 	.word	0xffffffff


	//   ....[93]....
        /*01b8*/ 	.word	0xffffffff


	//   ....[94]....
        /*01bc*/ 	.word	0xffffffff


	//   ....[95]....
        /*01c0*/ 	.word	0xffffffff


	//   ....[96]....
        /*01c4*/ 	.word	0xffffffff


	//   ....[97]....
        /*01c8*/ 	.word	0xffffffff


	//   ....[98]....
        /*01cc*/ 	.word	0xffffffff


	//   ....[99]....
        /*01d0*/ 	.word	0xffffffff


	//   ....[100]....
        /*01d4*/ 	.word	0xffffffff


	//   ....[101]....
        /*01d8*/ 	.word	0x0500000f


	//   ....[102]....
        /*01dc*/ 	.word	0x0500000f


	//   ....[103]....
        /*01e0*/ 	.word	0x0500000f


	//   ....[104]....
        /*01e4*/ 	.word	0x0500000f


	//   ....[105]....
        /*01e8*/ 	.word	0x0500000f


	//   ....[106]....
        /*01ec*/ 	.word	0x0500000f


	//   ....[107]....
        /*01f0*/ 	.word	0x0500000f


	//   ....[108]....
        /*01f4*/ 	.word	0x0500000f


	//   ....[109]....
        /*01f8*/ 	.word	0x0500000f


	//   ....[110]....
        /*01fc*/ 	.word	0x0500000f


	//   ....[111]....
        /*0200*/ 	.word	0x0500000f


	//   ....[112]....
        /*0204*/ 	.word	0x0500000f


	//   ....[113]....
        /*0208*/ 	.word	0x0500000f


	//   ....[114]....
        /*020c*/ 	.word	0x0500000f


	//   ....[115]....
        /*0210*/ 	.word	0x0500000f


	//   ....[116]....
        /*0214*/ 	.word	0x0500000f


	//   ....[117]....
        /*0218*/ 	.word	0x0500000f


	//   ....[118]....
        /*021c*/ 	.word	0x0500000f


	//   ....[119]....
        /*0220*/ 	.word	0x0500000f


	//   ....[120]....
        /*0224*/ 	.word	0x0500000f


	//   ....[121]....
        /*0228*/ 	.word	0x0500000f


	//   ....[122]....
        /*022c*/ 	.word	0x0500000f


	//   ....[123]....
        /*0230*/ 	.word	0x0500000f


	//   ....[124]....
        /*0234*/ 	.word	0x0500000f


	//   ....[125]....
        /*0238*/ 	.word	0x0500000f


	//   ....[126]....
        /*023c*/ 	.word	0x0500000f


	//   ....[127]....
        /*0240*/ 	.word	0x0500000f


	//   ....[128]....
        /*0244*/ 	.word	0x0500000f


	//   ....[129]....
        /*0248*/ 	.word	0x0500000f


	//   ....[130]....
        /*024c*/ 	.word	0x0500000f


	//   ....[131]....
        /*0250*/ 	.word	0x0500000f


	//   ....[132]....
        /*0254*/ 	.word	0x0500000f


	//   ....[133]....
        /*0258*/ 	.word	0x0500000f


	//   ....[134]....
        /*025c*/ 	.word	0x0500000f


	//   ....[135]....
        /*0260*/ 	.word	0x0500000f


	//   ....[136]....
        /*0264*/ 	.word	0x0500000f


	//   ....[137]....
        /*0268*/ 	.word	0x0500000f


	//   ....[138]....
        /*026c*/ 	.word	0x0500000f


	//   ....[139]....
        /*0270*/ 	.word	0x0500000f


	//   ....[140]....
        /*0274*/ 	.word	0x0500000f


	//   ....[141]....
        /*0278*/ 	.word	0x0500000f


	//   ....[142]....
        /*027c*/ 	.word	0x0500000f


	//   ....[143]....
        /*0280*/ 	.word	0x0500000f


	//   ....[144]....
        /*0284*/ 	.word	0x0500000f


	//   ....[145]....
        /*0288*/ 	.word	0x0500000f


	//   ....[146]....
        /*028c*/ 	.word	0x0500000f


	//   ....[147]....
        /*0290*/ 	.word	0x0500000f


	//   ....[148]....
        /*0294*/ 	.word	0x0500000f


	//   ....[149]....
        /*0298*/ 	.word	0x0500000f


	//   ....[150]....
        /*029c*/ 	.word	0x0500000f


	//   ....[151]....
        /*02a0*/ 	.word	0x0500000f


	//   ....[152]....
        /*02a4*/ 	.word	0x0500000f


	//   ....[153]....
        /*02a8*/ 	.word	0x0500000f


	//   ....[154]....
        /*02ac*/ 	.word	0x0500000f


	//   ....[155]....
        /*02b0*/ 	.word	0x0500000f


	//   ....[156]....
        /*02b4*/ 	.word	0x0500000f


	//   ....[157]....
        /*02b8*/ 	.word	0x0500000f


	//   ....[158]....
        /*02bc*/ 	.word	0x0500000f


	//   ....[159]....
        /*02c0*/ 	.word	0x0500000f


	//   ....[160]....
        /*02c4*/ 	.word	0x0500000f


	//   ....[161]....
        /*02c8*/ 	.word	0x0500000f


	//   ....[162]....
        /*02cc*/ 	.word	0x0500000f


	//   ....[163]....
        /*02d0*/ 	.word	0x0500000f


	//   ....[164]....
        /*02d4*/ 	.word	0x0500000f


	//   ....[165]....
        /*02d8*/ 	.word	0x0500000f


	//   ....[166]....
        /*02dc*/ 	.word	0x0500000f


	//----- nvinfo : EIATTR_COOP_GROUP_INSTR_OFFSETS
	.align		4
.L_498:
        /*02e0*/ 	.byte	0x04, 0x28
        /*02e2*/ 	.short	(.L_500 - .L_499)


	//   ....[0]....
.L_499:
        /*02e4*/ 	.word	0x00000060


	//   ....[1]....
        /*02e8*/ 	.word	0x000000a0


	//   ....[2]....
        /*02ec*/ 	.word	0x000002c0


	//   ....[3]....
        /*02f0*/ 	.word	0x00000420


	//   ....[4]....
        /*02f4*/ 	.word	0x00000540


	//   ....[5]....
        /*02f8*/ 	.word	0x000006a0


	//   ....[6]....
        /*02fc*/ 	.word	0x000010a0


	//   ....[7]....
        /*0300*/ 	.word	0x00001c80


	//   ....[8]....
        /*0304*/ 	.word	0x00001cb0


	//   ....[9]....
        /*0308*/ 	.word	0x00002210


	//   ....[10]....
        /*030c*/ 	.word	0x000022e0


	//   ....[11]....
        /*0310*/ 	.word	0x00002960


	//   ....[12]....
        /*0314*/ 	.word	0x000029c0


	//   ....[13]....
        /*0318*/ 	.word	0x00004150


	//   ....[14]....
        /*031c*/ 	.word	0x00004170


	//   ....[15]....
        /*0320*/ 	.word	0x00004660


	//   ....[16]....
        /*0324*/ 	.word	0x00004700


	//   ....[17]....
        /*0328*/ 	.word	0x00004d60


	//   ....[18]....
        /*032c*/ 	.word	0x00004db0


	//   ....[19]....
        /*0330*/ 	.word	0x000066e0


	//   ....[20]....
        /*0334*/ 	.word	0x000066f0


	//   ....[21]....
        /*0338*/ 	.word	0x00006730


	//   ....[22]....
        /*033c*/ 	.word	0x00006740


	//   ....[23]....
        /*0340*/ 	.word	0x00007810


	//   ....[24]....
        /*0344*/ 	.word	0x00007840


	//   ....[25]....
        /*0348*/ 	.word	0x00007900


	//   ....[26]....
        /*034c*/ 	.word	0x00007910


	//   ....[27]....
        /*0350*/ 	.word	0x00008780


	//   ....[28]....
        /*0354*/ 	.word	0x000087c0


	//   ....[29]....
        /*0358*/ 	.word	0x00008800


	//   ....[30]....
        /*035c*/ 	.word	0x00008830


	//   ....[31]....
        /*0360*/ 	.word	0x00008850


	//   ....[32]....
        /*0364*/ 	.word	0x00008870


	//   ....[33]....
        /*0368*/ 	.word	0x00008eb0


	//   ....[34]....
        /*036c*/ 	.word	0x00008ec0


	//   ....[35]....
        /*0370*/ 	.word	0x000098c0


	//   ....[36]....
        /*0374*/ 	.word	0x0000abe0


	//   ....[37]....
        /*0378*/ 	.word	0x0000ac00


	//   ....[38]....
        /*037c*/ 	.word	0x0000ac10


	//   ....[39]....
        /*0380*/ 	.word	0x0000ac20


	//   ....[40]....
        /*0384*/ 	.word	0x0000ac30


	//   ....[41]....
        /*0388*/ 	.word	0x0000ac40


	//   ....[42]....
        /*038c*/ 	.word	0x0000acd0


	//   ....[43]....
        /*0390*/ 	.word	0x0000acf0


	//   ....[44]....
        /*0394*/ 	.word	0x0000ad60


	//   ....[45]....
        /*0398*/ 	.word	0x0000ad70


	//   ....[46]....
        /*039c*/ 	.word	0x0000ad80


	//   ....[47]....
        /*03a0*/ 	.word	0x0000ae20


	//   ....[48]....
        /*03a4*/ 	.word	0x0000b4a0


	//   ....[49]....
        /*03a8*/ 	.word	0x0000b4d0


	//   ....[50]....
        /*03ac*/ 	.word	0x0000b500


	//   ....[51]....
        /*03b0*/ 	.word	0x0000b530


	//   ....[52]....
        /*03b4*/ 	.word	0x0000b5e0


	//   ....[53]....
        /*03b8*/ 	.word	0x0000b600


	//   ....[54]....
        /*03bc*/ 	.word	0x0000b610


	//   ....[55]....
        /*03c0*/ 	.word	0x0000b670


	//   ....[56]....
        /*03c4*/ 	.word	0x0000b720


	//   ....[57]....
        /*03c8*/ 	.word	0x0000b740


	//   ....[58]....
        /*03cc*/ 	.word	0x0000b750


	//   ....[59]....
        /*03d0*/ 	.word	0x0000b7b0


	//   ....[60]....
        /*03d4*/ 	.word	0x0000b860


	//   ....[61]....
        /*03d8*/ 	.word	0x0000b880


	//   ....[62]....
        /*03dc*/ 	.word	0x0000b890


	//   ....[63]....
        /*03e0*/ 	.word	0x0000b8e0


	//   ....[64]....
        /*03e4*/ 	.word	0x0000c030


	//   ....[65]....
        /*03e8*/ 	.word	0x0000c050


	//   ....[66]....
        /*03ec*/ 	.word	0x0000c060


	//   ....[67]....
        /*03f0*/ 	.word	0x0000c070


	//   ....[68]....
        /*03f4*/ 	.word	0x0000c090


	//   ....[69]....
        /*03f8*/ 	.word	0x0000c0b0


	//   ....[70]....
        /*03fc*/ 	.word	0x0000c110


	//   ....[71]....
        /*0400*/ 	.word	0x0000c160


	//   ....[72]....
        /*0404*/ 	.word	0x0000c180


	//   ....[73]....
        /*0408*/ 	.word	0x0000c1c0


	//   ....[74]....
        /*040c*/ 	.word	0x0000c1e0


	//   ....[75]....
        /*0410*/ 	.word	0x0000c200


	//   ....[76]....
        /*0414*/ 	.word	0x0000c4a0


	//   ....[77]....
        /*0418*/ 	.word	0x0000c4b0


	//   ....[78]....
        /*041c*/ 	.word	0x0000c4c0


	//   ....[79]....
        /*0420*/ 	.word	0x0000c4e0


	//   ....[80]....
        /*0424*/ 	.word	0x0000c570


	//   ....[81]....
        /*0428*/ 	.word	0x0000c5a0


	//   ....[82]....
        /*042c*/ 	.word	0x0000c5f0


	//   ....[83]....
        /*0430*/ 	.word	0x0000c620


	//   ....[84]....
        /*0434*/ 	.word	0x0000c670


	//   ....[85]....
        /*0438*/ 	.word	0x0000c6a0


	//   ....[86]....
        /*043c*/ 	.word	0x0000c6f0


	//   ....[87]....
        /*0440*/ 	.word	0x0000c720


	//   ....[88]....
        /*0444*/ 	.word	0x0000cb80


	//   ....[89]....
        /*0448*/ 	.word	0x0000cbb0


	//   ....[90]....
        /*044c*/ 	.word	0x0000cbe0


	//   ....[91]....
        /*0450*/ 	.word	0x0000cc10


	//   ....[92]....
        /*0454*/ 	.word	0x0000cc40


	//   ....[93]....
        /*0458*/ 	.word	0x0000cc50


	//   ....[94]....
        /*045c*/ 	.word	0x0000cc60


	//   ....[95]....
        /*0460*/ 	.word	0x0000cc70


	//   ....[96]....
        /*0464*/ 	.word	0x0000cc90


	//   ....[97]....
        /*0468*/ 	.word	0x0000ccb0


	//   ....[98]....
        /*046c*/ 	.word	0x0000cd30


	//   ....[99]....
        /*0470*/ 	.word	0x0000ce60


	//   ....[100]....
        /*0474*/ 	.word	0x0000d0c0


	//   ....[101]....
        /*0478*/ 	.word	0x0000d630


	//   ....[102]....
        /*047c*/ 	.word	0x0000d720


	//   ....[103]....
        /*0480*/ 	.word	0x0000d7c0


	//   ....[104]....
        /*0484*/ 	.word	0x0000d820


	//   ....[105]....
        /*0488*/ 	.word	0x0000d8f0


	//   ....[106]....
        /*048c*/ 	.word	0x0000d970


	//   ....[107]....
        /*0490*/ 	.word	0x0000da40


	//   ....[108]....
        /*0494*/ 	.word	0x0000dab0


	//   ....[109]....
        /*0498*/ 	.word	0x0000dba0


	//   ....[110]....
        /*049c*/ 	.word	0x0000dc20


	//   ....[111]....
        /*04a0*/ 	.word	0x0000dcf0


	//   ....[112]....
        /*04a4*/ 	.word	0x0000dd60


	//   ....[113]....
        /*04a8*/ 	.word	0x0000de40


	//   ....[114]....
        /*04ac*/ 	.word	0x0000dee0


	//   ....[115]....
        /*04b0*/ 	.word	0x0000df40


	//   ....[116]....
        /*04b4*/ 	.word	0x0000dfe0


	//   ....[117]....
        /*04b8*/ 	.word	0x0000e0b0


	//   ....[118]....
        /*04bc*/ 	.word	0x0000e130


	//   ....[119]....
        /*04c0*/ 	.word	0x0000e210


	//   ....[120]....
        /*04c4*/ 	.word	0x0000e290


	//   ....[121]....
        /*04c8*/ 	.word	0x0000e360


	//   ....[122]....
        /*04cc*/ 	.word	0x0000e3e0


	//   ....[123]....
        /*04d0*/ 	.word	0x0000e4c0


	//   ....[124]....
        /*04d4*/ 	.word	0x0000e540


	//   ....[125]....
        /*04d8*/ 	.word	0x0000e610


	//   ....[126]....
        /*04dc*/ 	.word	0x0000e690


	//   ....[127]....
        /*04e0*/ 	.word	0x0000e770


	//   ....[128]....
        /*04e4*/ 	.word	0x0000e7e0


	//   ....[129]....
        /*04e8*/ 	.word	0x0000e8a0


	//   ....[130]....
        /*04ec*/ 	.word	0x0000e9e0


	//   ....[131]....
        /*04f0*/ 	.word	0x0000ea80


	//   ....[132]....
        /*04f4*/ 	.word	0x0000eb60


	//   ....[133]....
        /*04f8*/ 	.word	0x0000ebb0


	//   ....[134]....
        /*04fc*/ 	.word	0x0000ec90


	//   ....[135]....
        /*0500*/ 	.word	0x0000ece0


	//   ....[136]....
        /*0504*/ 	.word	0x0000ede0


	//   ....[137]....
        /*0508*/ 	.word	0x0000ee30


	//   ....[138]....
        /*050c*/ 	.word	0x0000ef30


	//   ....[139]....
        /*0510*/ 	.word	0x0000ef80


	//   ....[140]....
        /*0514*/ 	.word	0x0000f060


	//   ....[141]....
        /*0518*/ 	.word	0x0000f0b0


	//   ....[142]....
        /*051c*/ 	.word	0x0000f1a0


	//   ....[143]....
        /*0520*/ 	.word	0x0000f230


	//   ....[144]....
        /*0524*/ 	.word	0x0000f290


	//   ....[145]....
        /*0528*/ 	.word	0x0000f370


	//   ....[146]....
        /*052c*/ 	.word	0x0000f410


	//   ....[147]....
        /*0530*/ 	.word	0x0000f4d0


	//   ....[148]....
        /*0534*/ 	.word	0x0000f570


	//   ....[149]....
        /*0538*/ 	.word	0x0000f630


	//   ....[150]....
        /*053c*/ 	.word	0x0000f6d0


	//   ....[151]....
        /*0540*/ 	.word	0x0000f790


	//   ....[152]....
        /*0544*/ 	.word	0x0000f830


	//   ....[153]....
        /*0548*/ 	.word	0x0000f8f0


	//   ....[154]....
        /*054c*/ 	.word	0x0000fa10


	//   ....[155]....
        /*0550*/ 	.word	0x0000fac0


	//   ....[156]....
        /*0554*/ 	.word	0x0000fb60


	//   ....[157]....
        /*0558*/ 	.word	0x0000fc30


	//   ....[158]....
        /*055c*/ 	.word	0x0000fca0


	//   ....[159]....
        /*0560*/ 	.word	0x0000fd70


	//   ....[160]....
        /*0564*/ 	.word	0x0000fde0


	//   ....[161]....
        /*0568*/ 	.word	0x0000fed0


	//   ....[162]....
        /*056c*/ 	.word	0x0000ff40


	//   ....[163]....
        /*0570*/ 	.word	0x00010020


	//   ....[164]....
        /*0574*/ 	.word	0x00010090


	//   ....[165]....
        /*0578*/ 	.word	0x00010150


	//   ....[166]....
        /*057c*/ 	.word	0x00010230


	//----- nvinfo : EIATTR_REG_RECONFIG
	.align		4
.L_500:
        /*0580*/ 	.byte	0x01, 0x54
	.zero		2


	//----- nvinfo : EIATTR_SYSCALL_OFFSETS
	.align		4
        /*0584*/ 	.byte	0x04, 0x46
        /*0586*/ 	.short	(.L_502 - .L_501)


	//   ....[0]....
.L_501:
        /*0588*/ 	.word	0x00001260


	//   ....[1]....
        /*058c*/ 	.word	0x0000a100


	//   ....[2]....
        /*0590*/ 	.word	0x0000a240


	//   ....[3]....
        /*0594*/ 	.word	0x0000a330


	//   ....[4]....
        /*0598*/ 	.word	0x0000b1e0


	//----- nvinfo : EIATTR_MBARRIER_INSTR_OFFSETS
	.align		4
.L_502:
        /*059c*/ 	.byte	0x04, 0x39
        /*059e*/ 	.short	(.L_504 - .L_503)


	//   ....[0]....
.L_503:
        /*05a0*/ 	.word	0x00000170
        /*05a4*/ 	.word	0x000000ff
        /*05a8*/ 	.word	0x0002a800
        /*05ac*/ 	.short	0x0100
        /*05ae*/ 	.byte	0x08
	.zero		1


	//   ....[1]....
        /*05b0*/ 	.word	0x00000180
        /*05b4*/ 	.word	0x000000ff
        /*05b8*/ 	.word	0x0002a820
        /*05bc*/ 	.short	0x0100
        /*05be*/ 	.byte	0x08
	.zero		1


	//   ....[2]....
        /*05c0*/ 	.word	0x00000270
        /*05c4*/ 	.word	0x000000ff
        /*05c8*/ 	.word	0x0002a830
        /*05cc*/ 	.short	0x0100
        /*05ce*/ 	.byte	0x08
	.zero		1


	//   ....[3]....
        /*05d0*/ 	.word	0x00000280
        /*05d4*/ 	.word	0x000000ff
        /*05d8*/ 	.word	0x0002a840
        /*05dc*/ 	.short	0x0100
        /*05de*/ 	.byte	0x08
	.zero		1


	//   ....[4]....
        /*05e0*/ 	.word	0x00000290
        /*05e4*/ 	.word	0x000000ff
        /*05e8*/ 	.word	0x0002a838
        /*05ec*/ 	.short	0x0100
        /*05ee*/ 	.byte	0x08
	.zero		1


	//   ....[5]....
        /*05f0*/ 	.word	0x000002a0
        /*05f4*/ 	.word	0x000000ff
        /*05f8*/ 	.word	0x0002a848
        /*05fc*/ 	.short	0x0100
        /*05fe*/ 	.byte	0x08
	.zero		1


	//   ....[6]....
        /*0600*/ 	.word	0x000003d0
        /*0604*/ 	.word	0x000000ff
        /*0608*/ 	.word	0x0002a850
        /*060c*/ 	.short	0x0100
        /*060e*/ 	.byte	0x08
	.zero		1


	//   ....[7]....
        /*0610*/ 	.word	0x000003e0
        /*0614*/ 	.word	0x000000ff
        /*0618*/ 	.word	0x0002a860
        /*061c*/ 	.short	0x0100
        /*061e*/ 	.byte	0x08
	.zero		1


	//   ....[8]....
        /*0620*/ 	.word	0x000003f0
        /*0624*/ 	.word	0x000000ff
        /*0628*/ 	.word	0x0002a858
        /*062c*/ 	.short	0x0100
        /*062e*/ 	.byte	0x08
	.zero		1


	//   ....[9]....
        /*0630*/ 	.word	0x00000400
        /*0634*/ 	.word	0x000000ff
        /*0638*/ 	.word	0x0002a868
        /*063c*/ 	.short	0x0100
        /*063e*/ 	.byte	0x08
	.zero		1


	//   ....[10]....
        /*0640*/ 	.word	0x000004f0
        /*0644*/ 	.word	0x000000ff
        /*0648*/ 	.word	0x0002a870
        /*064c*/ 	.short	0x0100
        /*064e*/ 	.byte	0x06
	.zero		1


	//   ....[11]....
        /*0650*/ 	.word	0x00000500
        /*0654*/ 	.word	0x000000ff
        /*0658*/ 	.word	0x0002a880
        /*065c*/ 	.short	0x0100
        /*065e*/ 	.byte	0x06
	.zero		1


	//   ....[12]....
        /*0660*/ 	.word	0x00000510
        /*0664*/ 	.word	0x000000ff
        /*0668*/ 	.word	0x0002a878
        /*066c*/ 	.short	0x0100
        /*066e*/ 	.byte	0x06
	.zero		1


	//   ....[13]....
        /*0670*/ 	.word	0x00000520
        /*0674*/ 	.word	0x000000ff
        /*0678*/ 	.word	0x0002a888
        /*067c*/ 	.short	0x0100
        /*067e*/ 	.byte	0x06
	.zero		1


	//   ....[14]....
        /*0680*/ 	.word	0x00000650
        /*0684*/ 	.word	0x000000ff
        /*0688*/ 	.word	0x0002a890
        /*068c*/ 	.short	0x0100
        /*068e*/ 	.byte	0x08
	.zero		1


	//   ....[15]....
        /*0690*/ 	.word	0x00000660
        /*0694*/ 	.word	0x000000ff
        /*0698*/ 	.word	0x0002a8a0
        /*069c*/ 	.short	0x0100
        /*069e*/ 	.byte	0x08
	.zero		1


	//   ....[16]....
        /*06a0*/ 	.word	0x00000670
        /*06a4*/ 	.word	0x000000ff
        /*06a8*/ 	.word	0x0002a898
        /*06ac*/ 	.short	0x0100
        /*06ae*/ 	.byte	0x08
	.zero		1


	//   ....[17]....
        /*06b0*/ 	.word	0x00000680
        /*06b4*/ 	.word	0x000000ff
        /*06b8*/ 	.word	0x0002a8a8
        /*06bc*/ 	.short	0x0100
        /*06be*/ 	.byte	0x08
	.zero		1


	//   ....[18]....
        /*06c0*/ 	.word	0x000007c0
        /*06c4*/ 	.word	0x000000ff
        /*06c8*/ 	.word	0x0002a8b0
        /*06cc*/ 	.short	0x0100
        /*06ce*/ 	.byte	0x08
	.zero		1


	//   ....[19]....
        /*06d0*/ 	.word	0x000007d0
        /*06d4*/ 	.word	0x000000ff
        /*06d8*/ 	.word	0x0002a8c0
        /*06dc*/ 	.short	0x0100
        /*06de*/ 	.byte	0x08
	.zero		1


	//   ....[20]....
        /*06e0*/ 	.word	0x000007e0
        /*06e4*/ 	.word	0x000000ff
        /*06e8*/ 	.word	0x0002a8b8
        /*06ec*/ 	.short	0x0100
        /*06ee*/ 	.byte	0x08
	.zero		1


	//   ....[21]....
        /*06f0*/ 	.word	0x000007f0
        /*06f4*/ 	.word	0x000000ff
        /*06f8*/ 	.word	0x0002a8c8
        /*06fc*/ 	.short	0x0100
        /*06fe*/ 	.byte	0x08
	.zero		1


	//   ....[22]....
        /*0700*/ 	.word	0x00001280
        /*0704*/ 	.word	0x000000ff
        /*0708*/ 	.word	0x0002a800
        /*070c*/ 	.short	0x010a
        /*070e*/ 	.byte	0x26
	.zero		1


	//   ....[23]....
        /*0710*/ 	.word	0x00001300
        /*0714*/ 	.word	0x000000ff
        /*0718*/ 	.word	0x0002a830
        /*071c*/ 	.short	0x010a
        /*071e*/ 	.byte	0x26
	.zero		1


	//   ....[24]....
        /*0720*/ 	.word	0x00001360
        /*0724*/ 	.word	0x000000ff
        /*0728*/ 	.word	0x0002a830
        /*072c*/ 	.short	0x010a
        /*072e*/ 	.byte	0x26
	.zero		1


	//   ....[25]....
        /*0730*/ 	.word	0x00001df0
        /*0734*/ 	.word	0x000000ff
        /*0738*/ 	.word	0x00000000
        /*073c*/ 	.short	0x0101
        /*073e*/ 	.byte	0x04
	.zero		1


	//   ....[26]....
        /*0740*/ 	.word	0x00003550
        /*0744*/ 	.word	0x000000ff
        /*0748*/ 	.word	0x0002a830
        /*074c*/ 	.short	0x010a
        /*074e*/ 	.byte	0x07
	.zero		1


	//   ....[27]....
        /*0750*/ 	.word	0x00003590
        /*0754*/ 	.word	0x000000ff
        /*0758*/ 	.word	0x0002a830
        /*075c*/ 	.short	0x010a
        /*075e*/ 	.byte	0x07
	.zero		1


	//   ....[28]....
        /*0760*/ 	.word	0x00003de0
        /*0764*/ 	.word	0x000000ff
        /*0768*/ 	.word	0x0002a850
        /*076c*/ 	.short	0x010a
        /*076e*/ 	.byte	0x0a
	.zero		1


	//   ....[29]....
        /*0770*/ 	.word	0x00003e20
        /*0774*/ 	.word	0x000000ff
        /*0778*/ 	.word	0x0002a850
        /*077c*/ 	.short	0x010a
        /*077e*/ 	.byte	0x0a
	.zero		1


	//   ....[30]....
        /*0780*/ 	.word	0x00004100
        /*0784*/ 	.word	0x000000ff
        /*0788*/ 	.word	0x00000000
        /*078c*/ 	.short	0x0101
        /*078e*/ 	.byte	0x07
	.zero		1


	//   ....[31]....
        /*0790*/ 	.word	0x00005610
        /*0794*/ 	.word	0x000000ff
        /*0798*/ 	.word	0x00000000
        /*079c*/ 	.short	0x0101
        /*079e*/ 	.byte	0x0a
	.zero		1


	//   ....[32]....
        /*07a0*/ 	.word	0x00005860
        /*07a4*/ 	.word	0x000000ff
        /*07a8*/ 	.word	0x0002a830
        /*07ac*/ 	.short	0x010a
        /*07ae*/ 	.byte	0x07
	.zero		1


	//   ....[33]....
        /*07b0*/ 	.word	0x000058a0
        /*07b4*/ 	.word	0x000000ff
        /*07b8*/ 	.word	0x0002a830
        /*07bc*/ 	.short	0x010a
        /*07be*/ 	.byte	0x07
	.zero		1


	//   ....[34]....
        /*07c0*/ 	.word	0x000060f0
        /*07c4*/ 	.word	0x000000ff
        /*07c8*/ 	.word	0x0002a850
        /*07cc*/ 	.short	0x010a
        /*07ce*/ 	.byte	0x05
	.zero		1


	//   ....[35]....
        /*07d0*/ 	.word	0x00006130
        /*07d4*/ 	.word	0x000000ff
        /*07d8*/ 	.word	0x0002a850
        /*07dc*/ 	.short	0x010a
        /*07de*/ 	.byte	0x05
	.zero		1


	//   ....[36]....
        /*07e0*/ 	.word	0x00006450
        /*07e4*/ 	.word	0x000000ff
        /*07e8*/ 	.word	0x00000000
        /*07ec*/ 	.short	0x0101
        /*07ee*/ 	.byte	0x07
	.zero		1


	//   ....[37]....
        /*07f0*/ 	.word	0x000071d0
        /*07f4*/ 	.word	0x000000ff
        /*07f8*/ 	.word	0x00000000
        /*07fc*/ 	.short	0x0101
        /*07fe*/ 	.byte	0x05
	.zero		1


	//   ....[38]....
        /*0800*/ 	.word	0x00007780
        /*0804*/ 	.word	0x000000ff
        /*0808*/ 	.word	0x0002a850
        /*080c*/ 	.short	0x010a
        /*080e*/ 	.byte	0x05
	.zero		1


	//   ....[39]....
        /*0810*/ 	.word	0x000077c0
        /*0814*/ 	.word	0x000000ff
        /*0818*/ 	.word	0x0002a850
        /*081c*/ 	.short	0x010a
        /*081e*/ 	.byte	0x05
	.zero		1


	//   ....[40]....
        /*0820*/ 	.word	0x00007c90
        /*0824*/ 	.word	0x000000ff
        /*0828*/ 	.word	0x00000000
        /*082c*/ 	.short	0x0101
        /*082e*/ 	.byte	0x04
	.zero		1


	//   ....[41]....
        /*0830*/ 	.word	0x00008860
        /*0834*/ 	.word	0x000000ff
        /*0838*/ 	.word	0x00000000
        /*083c*/ 	.short	0x0101
        /*083e*/ 	.byte	0x04
	.zero		1


	//   ....[42]....
        /*0840*/ 	.word	0x0000a9a0
        /*0844*/ 	.word	0x000000ff
        /*0848*/ 	.word	0x0002a840
        /*084c*/ 	.short	0x010a
        /*084e*/ 	.byte	0x2e
	.zero		1


	//   ....[43]....
        /*0850*/ 	.word	0x0000afa0
        /*0854*/ 	.word	0x000000ff
        /*0858*/ 	.word	0x0002a830
        /*085c*/ 	.short	0x0107
        /*085e*/ 	.byte	0x2e
	.zero		1


	//   ....[44]....
        /*0860*/ 	.word	0x0000b010
        /*0864*/ 	.word	0x000000ff
        /*0868*/ 	.word	0x0002a830
        /*086c*/ 	.short	0x0101
        /*086e*/ 	.byte	0x2e
	.zero		1


	//   ....[45]....
        /*0870*/ 	.word	0x0000ba30
        /*0874*/ 	.word	0x000000ff
        /*0878*/ 	.word	0x0002a800
        /*087c*/ 	.short	0x0107
        /*087e*/ 	.byte	0x2e
	.zero		1


	//   ....[46]....
        /*0880*/ 	.word	0x0000ba90
        /*0884*/ 	.word	0x000000ff
        /*0888*/ 	.word	0x0002a800
        /*088c*/ 	.short	0x0101
        /*088e*/ 	.byte	0x2e
	.zero		1


	//   ....[47]....
        /*0890*/ 	.word	0x0000baa0
        /*0894*/ 	.word	0x000000ff
        /*0898*/ 	.word	0x0002a820
        /*089c*/ 	.short	0x010a
        /*089e*/ 	.byte	0x2e
	.zero		1


	//   ....[48]....
        /*08a0*/ 	.word	0x0000be10
        /*08a4*/ 	.word	0x0000001a
        /*08a8*/ 	.word	0x0002a840
        /*08ac*/ 	.short	0x010a
        /*08ae*/ 	.byte	0x3f
	.zero		1


	//   ....[49]....
        /*08b0*/ 	.word	0x0000c320
        /*08b4*/ 	.word	0x0000001a
        /*08b8*/ 	.word	0x0002a830
        /*08bc*/ 	.short	0x0107
        /*08be*/ 	.byte	0x3f
	.zero		1


	//   ....[50]....
        /*08c0*/ 	.word	0x0000c3d0
        /*08c4*/ 	.word	0x0000001a
        /*08c8*/ 	.word	0x0002a830
        /*08cc*/ 	.short	0x0101
        /*08ce*/ 	.byte	0x3f
	.zero		1


	//   ....[51]....
        /*08d0*/ 	.word	0x0000c430
        /*08d4*/ 	.word	0x00000000
        /*08d8*/ 	.word	0x0002a860
        /*08dc*/ 	.short	0x010a
        /*08de*/ 	.byte	0x3f
	.zero		1


	//   ....[52]....
        /*08e0*/ 	.word	0x0000c880
        /*08e4*/ 	.word	0x00000000
        /*08e8*/ 	.word	0x0002a850
        /*08ec*/ 	.short	0x0107
        /*08ee*/ 	.byte	0x3f
	.zero		1


	//   ....[53]....
        /*08f0*/ 	.word	0x0000c9a0
        /*08f4*/ 	.word	0x00000000
        /*08f8*/ 	.word	0x0002a850
        /*08fc*/ 	.short	0x0101
        /*08fe*/ 	.byte	0x3f
	.zero		1


	//   ....[54]....
        /*0900*/ 	.word	0x0000cb10
        /*0904*/ 	.word	0x00000000
        /*0908*/ 	.word	0x0002a860
        /*090c*/ 	.short	0x010a
        /*090e*/ 	.byte	0x3f
	.zero		1


	//   ....[55]....
        /*0910*/ 	.word	0x0000cf30
        /*0914*/ 	.word	0x00000000
        /*0918*/ 	.word	0x0002a850
        /*091c*/ 	.short	0x0107
        /*091e*/ 	.byte	0x3f
	.zero		1


	//   ....[56]....
        /*0920*/ 	.word	0x0000cfe0
        /*0924*/ 	.word	0x00000000
        /*0928*/ 	.word	0x0002a850
        /*092c*/ 	.short	0x0101
        /*092e*/ 	.byte	0x3f
	.zero		1


	//   ....[57]....
        /*0930*/ 	.word	0x0000d080
        /*0934*/ 	.word	0x00000005
        /*0938*/ 	.word	0x0002a820
        /*093c*/ 	.short	0x010a
        /*093e*/ 	.byte	0x3f
	.zero		1


	//   ....[58]....
        /*0940*/ 	.word	0x0000d1c0
        /*0944*/ 	.word	0x00000006
        /*0948*/ 	.word	0x0002a840
        /*094c*/ 	.short	0x010a
        /*094e*/ 	.byte	0x3f
	.zero		1


	//   ....[59]....
        /*0950*/ 	.word	0x0000d260
        /*0954*/ 	.word	0x00000005
        /*0958*/ 	.word	0x0002a840
        /*095c*/ 	.short	0x010a
        /*095e*/ 	.byte	0x3f
	.zero		1


	//   ....[60]....
        /*0960*/ 	.word	0x0000d2a0
        /*0964*/ 	.word	0x00000006
        /*0968*/ 	.word	0x0002a860
        /*096c*/ 	.short	0x010a
        /*096e*/ 	.byte	0x3f
	.zero		1


	//   ....[61]....
        /*0970*/ 	.word	0x0000d2e0
        /*0974*/ 	.word	0x00000005
        /*0978*/ 	.word	0x0002a860
        /*097c*/ 	.short	0x010a
        /*097e*/ 	.byte	0x3f
	.zero		1


	//   ....[62]....
        /*0980*/ 	.word	0x0000d350
        /*0984*/ 	.word	0x00000003
        /*0988*/ 	.word	0x0002a800
        /*098c*/ 	.short	0x010a
        /*098e*/ 	.byte	0x3f
	.zero		1


	//   ....[63]....
        /*0990*/ 	.word	0x0000d3b0
        /*0994*/ 	.word	0x00000003
        /*0998*/ 	.word	0x0002a830
        /*099c*/ 	.short	0x010a
        /*099e*/ 	.byte	0x3f
	.zero		1


	//   ....[64]....
        /*09a0*/ 	.word	0x0000d410
        /*09a4*/ 	.word	0x00000008
        /*09a8*/ 	.word	0x0002a830
        /*09ac*/ 	.short	0x010a
        /*09ae*/ 	.byte	0x3f
	.zero		1


	//   ....[65]....
        /*09b0*/ 	.word	0x0000d470
        /*09b4*/ 	.word	0x00000006
        /*09b8*/ 	.word	0x0002a850
        /*09bc*/ 	.short	0x010a
        /*09be*/ 	.byte	0x3f
	.zero		1


	//   ....[66]....
        /*09c0*/ 	.word	0x0000d4d0
        /*09c4*/ 	.word	0x00000008
        /*09c8*/ 	.word	0x0002a830
        /*09cc*/ 	.short	0x010a
        /*09ce*/ 	.byte	0x3f
	.zero		1


	//   ....[67]....
        /*09d0*/ 	.word	0x0000d530
        /*09d4*/ 	.word	0x00000006
        /*09d8*/ 	.word	0x0002a850
        /*09dc*/ 	.short	0x010a
        /*09de*/ 	.byte	0x3f
	.zero		1


	//   ....[68]....
        /*09e0*/ 	.word	0x0000d590
        /*09e4*/ 	.word	0x00000007
        /*09e8*/ 	.word	0x0002a850
        /*09ec*/ 	.short	0x010a
        /*09ee*/ 	.byte	0x3f
	.zero		1


	//   ....[69]....
        /*09f0*/ 	.word	0x0000d670
        /*09f4*/ 	.word	0x00000005
        /*09f8*/ 	.word	0x0002a840
        /*09fc*/ 	.short	0x010a
        /*09fe*/ 	.byte	0x3f
	.zero		1


	//   ....[70]....
        /*0a00*/ 	.word	0x0000e8e0
        /*0a04*/ 	.word	0x00000003
        /*0a08*/ 	.word	0x0002a820
        /*0a0c*/ 	.short	0x010a
        /*0a0e*/ 	.byte	0x3f
	.zero		1


	//   ....[71]....
        /*0a10*/ 	.word	0x0000e930
        /*0a14*/ 	.word	0x0000001a
        /*0a18*/ 	.word	0x0002a840
        /*0a1c*/ 	.short	0x010a
        /*0a1e*/ 	.byte	0x3f
	.zero		1


	//   ....[72]....
        /*0a20*/ 	.word	0x0000f0f0
        /*0a24*/ 	.word	0x00000000
        /*0a28*/ 	.word	0x0002a860
        /*0a2c*/ 	.short	0x010a
        /*0a2e*/ 	.byte	0x3f
	.zero		1


	//   ....[73]....
        /*0a30*/ 	.word	0x0000f960
        /*0a34*/ 	.word	0x00000000
        /*0a38*/ 	.word	0x0002a860
        /*0a3c*/ 	.short	0x010a
        /*0a3e*/ 	.byte	0x3f
	.zero		1


	//   ....[74]....
        /*0a40*/ 	.word	0x00010180
        /*0a44*/ 	.word	0x00000005
        /*0a48*/ 	.word	0x0002a820
        /*0a4c*/ 	.short	0x010a
        /*0a4e*/ 	.byte	0x3f
	.zero		1


	//   ....[75]....
        /*0a50*/ 	.word	0x000102f0
        /*0a54*/ 	.word	0x00000006
        /*0a58*/ 	.word	0x0002a840
        /*0a5c*/ 	.short	0x010a
        /*0a5e*/ 	.byte	0x3f
	.zero		1


	//   ....[76]....
        /*0a60*/ 	.word	0x00010340
        /*0a64*/ 	.word	0x00000005
        /*0a68*/ 	.word	0x0002a840
        /*0a6c*/ 	.short	0x010a
        /*0a6e*/ 	.byte	0x3f
	.zero		1


	//   ....[77]....
        /*0a70*/ 	.word	0x00010390
        /*0a74*/ 	.word	0x00000006
        /*0a78*/ 	.word	0x0002a860
        /*0a7c*/ 	.short	0x010a
        /*0a7e*/ 	.byte	0x3f
	.zero		1


	//----- nvinfo : EIATTR_NUM_MBARRIERS
	.align		4
.L_504:
        /*0a80*/ 	.byte	0x03, 0x38
        /*0a82*/ 	.short	0x0016


	//----- nvinfo : EIATTR_EXIT_INSTR_OFFSETS
	.align		4
        /*0a84*/ 	.byte	0x04, 0x1c
        /*0a86*/ 	.short	(.L_506 - .L_505)


	//   ....[0]....
.L_505:
        /*0a88*/ 	.word	0x0000d330


	//----- nvinfo : EIATTR_MAX_THREADS
	.align		4
.L_506:
        /*0a8c*/ 	.byte	0x04, 0x05
        /*0a8e*/ 	.short	(.L_508 - .L_507)
.L_507:
        /*0a90*/ 	.word	0x00000180
        /*0a94*/ 	.word	0x00000001
        /*0a98*/ 	.word	0x00000001


	//----- nvinfo : EIATTR_CRS_STACK_SIZE
	.align		4
.L_508:
        /*0a9c*/ 	.byte	0x04, 0x1e
        /*0a9e*/ 	.short	(.L_510 - .L_509)
.L_509:
        /*0aa0*/ 	.word	0x00000000


	//----- nvinfo : EIATTR_CBANK_PARAM_SIZE
	.align		4
.L_510:
        /*0aa4*/ 	.byte	0x03, 0x19
        /*0aa6*/ 	.short	0x0a70


	//----- nvinfo : EIATTR_PARAM_CBANK
	.align		4
        /*0aa8*/ 	.byte	0x04, 0x0a
        /*0aaa*/ 	.short	(.L_512 - .L_511)
	.align		4
.L_511:
        /*0aac*/ 	.word	index@(.nv.constant0._ZN7cutlass13device_kernelIN5flash11enable_sm90INS1_16FlashAttnFwdSm90INS1_25CollectiveMainloopFwdSm90ILi2EN4cute5tupleIJNS5_1CILi1EEES8_S8_EEENS6_IJNS7_ILi128EEENS7_ILi96EEENS7_ILi192EEEEEELi128ENS_10bfloat16_tEfNS_4arch4Sm90ELb1ELb0ELb0ELb0ELb1ELb0ELb0ELb1ELb1ELb1ELb1ELb0EEENS1_21CollectiveEpilogueFwdINS6_IJSA_SA_SB_EEES9_SE_SG_Li256ELb0ELb1ELb1ELb0EEENS1_19SingleTileSchedulerILb0ELb1ELb1ELi128EEEEEEEEEvNT_6ParamsE)
        /*0ab0*/ 	.short	0x0210
        /*0ab2*/ 	.short	0x0a70


	//----- nvinfo : EIATTR_SW_WAR
	.align		4
.L_512:
        /*0ab4*/ 	.byte	0x04, 0x36
        /*0ab6*/ 	.short	(.L_514 - .L_513)
.L_513:
        /*0ab8*/ 	.word	0x00000008
.L_514:


//--------------------- .nv.info._ZN7cutlass13device_kernelIN5flash11enable_sm90INS1_16FlashAttnFwdSm90INS1_25CollectiveMainloopFwdSm90ILi2EN4cute5tupleIJNS5_1CILi1EEES8_S8_EEENS6_IJNS7_ILi128EEENS7_ILi96EEENS7_ILi192EEEEEELi128ENS_10bfloat16_tEfNS_4arch4Sm90ELb1ELb0ELb0ELb1ELb1ELb0ELb0ELb1ELb1ELb1ELb1ELb0EEENS1_21CollectiveEpilogueFwdINS6_IJSA_SA_SB_EEES9_SE_SG_Li256ELb1ELb1ELb1ELb0EEENS1_36VarlenDynamicPersistentTileSchedulerILi128ELi96ELi256ELi128ELb1ELb1ELb1ELb1ELb1ELb1EEEEEEEEEvNT_6ParamsE --------------------------
	.section	.nv.info._ZN7cutlass13device_kernelIN5flash11enable_sm90INS1_16FlashAttnFwdSm90INS1_25CollectiveMainloopFwdSm90ILi2EN4cute5tupleIJNS5_1CILi1EEES8_S8_EEENS6_IJNS7_ILi128EEENS7_ILi96EEENS7_ILi192EEEEEELi128ENS_10bfloat16_tEfNS_4arch4Sm90ELb1ELb0ELb0ELb1ELb1ELb0ELb0ELb1ELb1ELb1ELb1ELb0EEENS1_21CollectiveEpilogueFwdINS6_IJSA_SA_SB_EEES9_SE_SG_Li256ELb1ELb1ELb1ELb0EEENS1_36VarlenDynamicPersistentTileSchedulerILi128ELi96ELi256ELi128ELb1ELb1ELb1ELb1ELb1ELb1EEEEEEEEEvNT_6ParamsE,"",@"SHT_CUDA_INFO"
	.sectionflags	@""
	.align	4


	//----- nvinfo : EIATTR_CUDA_API_VERSION
	.align		4
        /*0000*/ 	.byte	0x04, 0x37
        /*0002*/ 	.short	(.L_516 - .L_515)
.L_515:
        /*0004*/ 	.word	0x00000082


	//----- nvinfo : EIATTR_KPARAM_INFO
	.align		4
.L_516:
        /*0008*/ 	.byte	0x04, 0x17
        /*000a*/ 	.short	(.L_518 - .L_517)
.L_517:
        /*000c*/ 	.word	0x00000000
        /*0010*/ 	.short	0x0000
        /*0012*/ 	.short	0x0070
        /*0014*/ 	.byte	0x00, 0xf0, 0x01, 0x2a


	//----- nvinfo : EIATTR_SPARSE_MMA_MASK
	.align		4
.L_518:
        /*0018*/ 	.byte	0x03, 0x50
        /*001a*/ 	.short	0x0000


	//----- nvinfo : EIATTR_MAXREG_COUNT
	.align		4
        /*001c*/ 	.byte	0x03, 0x1b
        /*001e*/ 	.short	0x00a8


	//----- nvinfo : EIATTR_NUM_BARRIERS
	.align		4
        /*0020*/ 	.byte	0x02, 0x4c
        /*0022*/ 	.byte	0x09
	.zero		1


	//----- nvinfo : EIATTR_EXTERNS
	.align		4
        /*0024*/ 	.byte	0x04, 0x0f
        /*0026*/ 	.short	(.L_520 - .L_519)


	//   ....[0]....
	.align		4
.L_519:
        /*0028*/ 	.word	index@(__assertfail)


	//----- nvinfo : EIATTR_ANNOTATIONS
	.align		4
.L_520:
        /*002c*/ 	.byte	0x04, 0x55
        /*002e*/ 	.short	(.L_522 - .L_521)


	//   ....[0]....
.L_521:
        /* <DEDUP_REMOVED lines=13> */


	//----- nvinfo : EIATTR_MERCURY_ISA_VERSION
	.align		4
.L_522:
        /*00f0*/ 	.byte	0x03, 0x5f
        /*00f2*/ 	.short	0x0101


	//----- nvinfo : EIATTR_UNUSED_LOAD_BYTE_OFFSET
	.align		4
        /*00f4*/ 	.byte	0x04, 0x44
        /*00f6*/ 	.short	(.L_524 - .L_523)


	//   ....[0]....
.L_523:
        /*00f8*/ 	.word	0x00000950
        /*00fc*/ 	.word	0x0000fff0


	//   ....[1]....
        /*0100*/ 	.word	0x00008d80
        /*0104*/ 	.word	0x0000fff0


	//----- nvinfo : EIATTR_INT_WARP_WIDE_INSTR_OFFSETS
	.align		4
.L_524:
        /*0108*/ 	.byte	0x04, 0x31
        /*010a*/ 	.short	(.L_526 - .L_525)


	//   ....[0]....
.L_525:
        /*010c*/ 	.word	0x000000c0


	//   ....[1]....
        /*0110*/ 	.word	0x000000d0


	//   ....[2]....
        /*0114*/ 	.word	0x00000170


	//   ....[3]....
        /*0118*/ 	.word	0x0000d6d0


	//   ....[4]....
        /*011c*/ 	.word	0x0000d760


	//   ....[5]....
        /*0120*/ 	.word	0x000105a0


	//   ....[6]....
        /*0124*/ 	.word	0x00010630


	//----- nvinfo : EIATTR_COOP_GROUP_MASK_REGIDS
	.align		4
.L_526:
        /*0128*/ 	.byte	0x04, 0x29
        /*012a*/ 	.short	(.L_528 - .L_527)


	//   ....[0]....
.L_527:
        /*012c*/ 	.word	0xffffffff


	//   ....[1]....
        /*0130*/ 	.word	0xffffffff


	//   ....[2]....
        /*0134*/ 	.word	0xffffffff


	//   ....[3]....
        /*0138*/ 	.word	0xffffffff


	//   ....[4]....
        /*013c*/ 	.word	0xffffffff


	//   ....[5]....
        /*0140*/ 	.word	0xffffffff


	//   ....[6]....
        /*0144*/ 	.word	0xffffffff


	//   ....[7]....
        /*0148*/ 	.word	0xffffffff


	//   ....[8]....
        /*014c*/ 	.word	0xffffffff


	//   ....[9]....
        /*0150*/ 	.word	0xffffffff


	//   ....[10]....
        /*0154*/ 	.word	0xffffffff


	//   ....[11]....
        /*0158*/ 	.word	0xffffffff


	//   ....[12]....
        /*015c*/ 	.word	0xffffffff


	//   ....[13]....
        /*0160*/ 	.word	0xffffffff


	//   ....[14]....
        /*0164*/ 	.word	0xffffffff


	//   ....[15]....
        /*0168*/ 	.word	0xffffffff


	//   ....[16]....
        /*016c*/ 	.word	0xffffffff


	//   ....[17]....
        /*0170*/ 	.word	0xffffffff


	//   ....[18]....
        /*0174*/ 	.word	0xffffffff


	//   ....[19]....
        /*0178*/ 	.word	0xffffffff


	//   ....[20]....
        /*017c*/ 	.word	0xffffffff


	//   ....[21]....
        /*0180*/ 	.word	0xffffffff


	//   ....[22]....
        /*0184*/ 	.word	0xffffffff


	//   ....[23]....
        /*0188*/ 	.word	0xffffffff


	//   ....[24]....
        /*018c*/ 	.word	0xffffffff


	//   ....[25]....
        /*0190*/ 	.word	0xffffffff


	//   ....[26]....
        /*0194*/ 	.word	0xffffffff


	//   ....[27]....
        /*0198*/ 	.word	0xffffffff


	//   ....[28]....
        /*019c*/ 	.word	0xffffffff


	//   ....[29]....
        /*01a0*/ 	.word	0xffffffff


	//   ....[30]....
        /*01a4*/ 	.word	0xffffffff


	//   ....[31]....
        /*01a8*/ 	.word	0xffffffff


	//   ....[32]....
        /*01ac*/ 	.word	0xffffffff


	//   ....[33]....
        /*01b0*/ 	.word	0xffffffff


	//   ....[34]....
        /*01b4*/ 	.word	0xffffffff


	//   ....[35]....
        /*01b8*/ 	.word	0xffffffff


	//   ....[36]....
        /*01bc*/ 	.word	0xffffffff


	//   ....[37]....
        /*01c0*/ 	.word	0xffffffff


	//   ....[38]....
        /*01c4*/ 	.word	0xffffffff


	//   ....[39]....
        /*01c8*/ 	.word	0xffffffff


	//   ....[40]....
        /*01cc*/ 	.word	0xffffffff


	//   ....[41]....
        /*01d0*/ 	.word	0xffffffff


	//   ....[42]....
        /*01d4*/ 	.word	0xffffffff


	//   ....[43]....
        /*01d8*/ 	.word	0xffffffff


	//   ....[44]....
        /*01dc*/ 	.word	0xffffffff


	//   ....[45]....
        /*01e0*/ 	.word	0xffffffff


	//   ....[46]....
        /*01e4*/ 	.word	0xffffffff


	//   ....[47]....
        /*01e8*/ 	.word	0xffffffff


	//   ....[48]....
        /*01ec*/ 	.word	0xffffffff


	//   ....[49]....
        /*01f0*/ 	.word	0xffffffff


	//   ....[50]....
        /*01f4*/ 	.word	0xffffffff


	//   ....[51]....
        /*01f8*/ 	.word	0xffffffff


	//   ....[52]....
        /*01fc*/ 	.word	0xffffffff


	//   ....[53]....
        /*0200*/ 	.word	0xffffffff


	//   ....[54]....
        /*0204*/ 	.word	0xffffffff


	//   ....[55]....
        /*0208*/ 	.word	0xffffffff


	//   ....[56]....
        /*020c*/ 	.word	0xffffffff


	//   ....[57]....
        /*0210*/ 	.word	0xffffffff


	//   ....[58]....
        /*0214*/ 	.word	0xffffffff


	//   ....[59]....
        /*0218*/ 	.word	0xffffffff


	//   ....[60]....
        /*021c*/ 	.word	0xffffffff


	//   ....[61]....
        /*0220*/ 	.word	0xffffffff


	//   ....[62]....
        /*0224*/ 	.word	0xffffffff


	//   ....[63]....
        /*0228*/ 	.word	0xffffffff


	//   ....[64]....
        /*022c*/ 	.word	0xffffffff


	//   ....[65]....
        /*0230*/ 	.word	0xffffffff


	//   ....[66]....
        /*0234*/ 	.word	0xffffffff


	//   ....[67]....
        /*0238*/ 	.word	0xffffffff


	//   ....[68]....
        /*023c*/ 	.word	0xffffffff


	//   ....[69]....
        /*0240*/ 	.word	0xffffffff


	//   ....[70]....
        /*0244*/ 	.word	0xffffffff


	//   ....[71]....
        /*0248*/ 	.word	0xffffffff


	//   ....[72]....
        /*024c*/ 	.word	0xffffffff


	//   ....[73]....
        /*0250*/ 	.word	0xffffffff


	//   ....[74]....
        /*0254*/ 	.word	0xffffffff


	//   ....[75]....
        /*0258*/ 	.word	0xffffffff


	//   ....[76]....
        /*025c*/ 	.word	0xffffffff


	//   ....[77]....
        /*0260*/ 	.word	0xffffffff


	//   ....[78]....
        /*0264*/ 	.word	0xffffffff


	//   ....[79]....
        /*0268*/ 	.word	0xffffffff


	//   ....[80]....
        /*026c*/ 	.word	0xffffffff


	//   ....[81]....
        /*0270*/ 	.word	0xffffffff


	//   ....[82]....
        /*0274*/ 	.word	0xffffffff


	//   ....[83]....
        /*0278*/ 	.word	0xffffffff


	//   ....[84]....
        /*027c*/ 	.word	0xffffffff


	//   ....[85]....
        /*0280*/ 	.word	0xffffffff


	//   ....[86]....
        /*0284*/ 	.word	0xffffffff


	//   ....[87]....
        /*0288*/ 	.word	0xffffffff


	//   ....[88]....
        /*028c*/ 	.word	0xffffffff


	//   ....[89]....
        /*0290*/ 	.word	0xffffffff


	//   ....[90]....
        /*0294*/ 	.word	0xffffffff


	//   ....[91]....
        /*0298*/ 	.word	0xffffffff


	//   ....[92]....
        /*029c*/ 	.word	0xffffffff


	//   ....[93]....
        /*02a0*/ 	.word	0xffffffff


	//   ....[94]....
        /*02a4*/ 	.word	0xffffffff


	//   ....[95]....
        /*02a8*/ 	.word	0xffffffff


	//   ....[96]....
        /*02ac*/ 	.word	0xffffffff


	//   ....[97]....
        /*02b0*/ 	.word	0xffffffff


	//   ....[98]....
        /*02b4*/ 	.word	0xffffffff


	//   ....[99]....
        /*02b8*/ 	.word	0xffffffff


	//   ....[100]....
        /*02bc*/ 	.word	0xffffffff


	//   ....[101]....
        /*02c0*/ 	.word	0xffffffff


	//   ....[102]....
        /*02c4*/ 	.word	0xffffffff


	//   ....[103]....
        /*02c8*/ 	.word	0xffffffff


	//   ....[104]....
        /*02cc*/ 	.word	0xffffffff


	//   ....[105]....
        /*02d0*/ 	.word	0xffffffff


	//   ....[106]....
        /*02d4*/ 	.word	0xffffffff


	//   ....[107]....
        /*02d8*/ 	.word	0xffffffff


	//   ....[108]....
        /*02dc*/ 	.word	0xffffffff


	//   ....[109]....
        /*02e0*/ 	.word	0xffffffff


	//   ....[110]....
        /*02e4*/ 	.word	0xffffffff


	//   ....[111]....
        /*02e8*/ 	.word	0xffffffff


	//   ....[112]....
        /*02ec*/ 	.word	0xffffffff


	//   ....[113]....
        /*02f0*/ 	.word	0xffffffff


	//   ....[114]....
        /*02f4*/ 	.word	0xffffffff


	//   ....[115]....
        /*02f8*/ 	.word	0xffffffff


	//   ....[116]....
        /*02fc*/ 	.word	0xffffffff


	//   ....[117]....
        /*0300*/ 	.word	0xffffffff


	//   ....[118]....
        /*0304*/ 	.word	0xffffffff


	//   ....[119]....
        /*0308*/ 	.word	0xffffffff


	//   ....[120]....
        /*030c*/ 	.word	0xffffffff


	//   ....[121]....
        /*0310*/ 	.word	0xffffffff


	//   ....[122]....
        /*0314*/ 	.word	0xffffffff


	//   ....[123]....
        /*0318*/ 	.word	0xffffffff


	//   ....[124]....
        /*031c*/ 	.word	0xffffffff


	//   ....[125]....
        /*0320*/ 	.word	0xffffffff


	//   ....[126]....
        /*0324*/ 	.word	0xffffffff


	//   ....[127]....
        /*0328*/ 	.word	0xffffffff


	//   ....[128]....
        /*032c*/ 	.word	0xffffffff


	//   ....[129]....
        /*0330*/ 	.word	0xffffffff


	//   ....[130]....
        /*0334*/ 	.word	0xffffffff


	//   ....[131]....
        /*0338*/ 	.word	0xffffffff


	//   ....[132]....
        /*033c*/ 	.word	0xffffffff


	//   ....[133]....
        /*0340*/ 	.word	0xffffffff


	//   ....[134]....
        /*0344*/ 	.word	0xffffffff


	//   ....[135]....
        /*0348*/ 	.word	0xffffffff


	//   ....[136]....
        /*034c*/ 	.word	0xffffffff


	//   ....[137]....
        /*0350*/ 	.word	0xffffffff


	//   ....[138]....
        /*0354*/ 	.word	0xffffffff


	//   ....[139]....
        /*0358*/ 	.word	0xffffffff


	//   ....[140]....
        /*035c*/ 	.word	0xffffffff


	//   ....[141]....
        /*0360*/ 	.word	0xffffffff


	//   ....[142]....
        /*0364*/ 	.word	0xffffffff


	//   ....[143]....
        /*0368*/ 	.word	0xffffffff


	//   ....[144]....
        /*036c*/ 	.word	0xffffffff


	//   ....[145]....
        /*0370*/ 	.word	0xffffffff


	//   ....[146]....
        /*0374*/ 	.word	0xffffffff


	//   ....[147]....
        /*0378*/ 	.word	0xffffffff


	//   ....[148]....
        /*037c*/ 	.word	0xffffffff


	//   ....[149]....
        /*0380*/ 	.word	0xffffffff


	//   ....[150]....
        /*0384*/ 	.word	0xffffffff


	//   ....[151]....
        /*0388*/ 	.word	0x0500000f


	//   ....[152]....
        /*038c*/ 	.word	0x0500000f


	//   ....[153]....
        /*0390*/ 	.word	0x0500000f


	//   ....[154]....
        /*0394*/ 	.word	0x0500000f


	//   ....[155]....
        /*0398*/ 	.word	0x0500000f


	//   ....[156]....
        /*039c*/ 	.word	0x0500000f


	//   ....[157]....
        /*03a0*/ 	.word	0x0500000f


	//   ....[158]....
        /*03a4*/ 	.word	0x0500000f


	//   ....[159]....
        /*03a8*/ 	.word	0x0500000f


	//   ....[160]....
        /*03ac*/ 	.word	0x0500000f


	//   ....[161]....
        /*03b0*/ 	.word	0x0500000f


	//   ....[162]....
        /*03b4*/ 	.word	0x0500000f


	//   ....[163]....
        /*03b8*/ 	.word	0x0500000f


	//   ....[164]....
        /*03bc*/ 	.word	0x0500000f


	//   ....[165]....
        /*03c0*/ 	.word	0x0500000f


	//   ....[166]....
        /*03c4*/ 	.word	0x0500000f


	//   ....[167]....
        /*03c8*/ 	.word	0x0500000f


	//   ....[168]....
        /*03cc*/ 	.word	0x0500000f


	//   ....[169]....
        /*03d0*/ 	.word	0x0500000f


	//   ....[170]....
        /*03d4*/ 	.word	0x0500000f


	//   ....[171]....
        /*03d8*/ 	.word	0x0500000f


	//   ....[172]....
        /*03dc*/ 	.word	0x0500000f


	//   ....[173]....
        /*03e0*/ 	.word	0x0500000f


	//   ....[174]....
        /*03e4*/ 	.word	0x0500000f


	//   ....[175]....
        /*03e8*/ 	.word	0x0500000f


	//   ....[176]....
        /*03ec*/ 	.word	0x0500000f


	//   ....[177]....
        /*03f0*/ 	.word	0x0500000f


	//   ....[178]....
        /*03f4*/ 	.word	0x0500000f


	//   ....[179]....
        /*03f8*/ 	.word	0x0500000f


	//   ....[180]....
        /*03fc*/ 	.word	0x0500000f


	//   ....[181]....
        /*0400*/ 	.word	0x0500000f


	//   ....[182]....
        /*0404*/ 	.word	0x0500000f


	//   ....[183]....
        /*0408*/ 	.word	0x0500000f


	//   ....[184]....
        /*040c*/ 	.word	0x0500000f


	//   ....[185]....
        /*0410*/ 	.word	0x0500000f


	//   ....[186]....
        /*0414*/ 	.word	0x0500000f


	//   ....[187]....
        /*0418*/ 	.word	0x0500000f


	//   ....[188]....
        /*041c*/ 	.word	0x0500000f


	//   ....[189]....
        /*0420*/ 	.word	0x0500000f


	//   ....[190]....
        /*0424*/ 	.word	0x0500000f


	//   ....[191]....
        /*0428*/ 	.word	0x0500000f


	//   ....[192]....
        /*042c*/ 	.word	0x0500000f


	//   ....[193]....
        /*0430*/ 	.word	0x0500000f


	//   ....[194]....
        /*0434*/ 	.word	0x0500000f


	//   ....[195]....
        /*0438*/ 	.word	0x0500000f


	//   ....[196]....
        /*043c*/ 	.word	0x0500000f


	//   ....[197]....
        /*0440*/ 	.word	0x0500000f


	//   ....[198]....
        /*0444*/ 	.word	0x0500000f


	//   ....[199]....
        /*0448*/ 	.word	0x0500000f


	//   ....[200]....
        /*044c*/ 	.word	0x0500000f


	//   ....[201]....
        /*0450*/ 	.word	0x0500000f


	//   ....[202]....
        /*0454*/ 	.word	0x0500000f


	//   ....[203]....
        /*0458*/ 	.word	0x0500000f


	//   ....[204]....
        /*045c*/ 	.word	0x0500000f


	//   ....[205]....
        /*0460*/ 	.word	0x0500000f


	//   ....[206]....
        /*0464*/ 	.word	0x0500000f


	//   ....[207]....
        /*0468*/ 	.word	0x0500000f


	//   ....[208]....
        /*046c*/ 	.word	0x0500000f


	//   ....[209]....
        /*0470*/ 	.word	0x0500000f


	//   ....[210]....
        /*0474*/ 	.word	0x0500000f


	//   ....[211]....
        /*0478*/ 	.word	0x0500000f


	//   ....[212]....
        /*047c*/ 	.word	0x0500000f


	//   ....[213]....
        /*0480*/ 	.word	0x0500000f


	//   ....[214]....
        /*0484*/ 	.word	0x0500000f


	//   ....[215]....
        /*0488*/ 	.word	0x0500000f


	//   ....[216]....
        /*048c*/ 	.word	0x0500000f


	//   ....[217]....
        /*0490*/ 	.word	0x0500000f


	//   ....[218]....
        /*0494*/ 	.word	0x0500000f


	//   ....[219]....
        /*0498*/ 	.word	0x0500000f


	//   ....[220]....
        /*049c*/ 	.word	0x0500000f


	//   ....[221]....
        /*04a0*/ 	.word	0x0500000f


	//   ....[222]....
        /*04a4*/ 	.word	0x0500000f


	//   ....[223]....
        /*04a8*/ 	.word	0x0500000f


	//   ....[224]....
        /*04ac*/ 	.word	0x0500000f


	//   ....[225]....
        /*04b0*/ 	.word	0x0500000f


	//   ....[226]....
        /*04b4*/ 	.word	0x0500000f


	//   ....[227]....
        /*04b8*/ 	.word	0x0500000f


	//   ....[228]....
        /*04bc*/ 	.word	0x0500000f


	//   ....[229]....
        /*04c0*/ 	.word	0x0500000f


	//   ....[230]....
        /*04c4*/ 	.word	0x0500000f


	//   ....[231]....
        /*04c8*/ 	.word	0x0500000f


	//   ....[232]....
        /*04cc*/ 	.word	0x0500000f


	//   ....[233]....
        /*04d0*/ 	.word	0x0500000f


	//   ....[234]....
        /*04d4*/ 	.word	0x0500000f


	//----- nvinfo : EIATTR_COOP_GROUP_INSTR_OFFSETS
	.align		4
.L_528:
        /*04d8*/ 	.byte	0x04, 0x28
        /*04da*/ 	.short	(.L_530 - .L_529)


	//   ....[0]....
.L_529:
        /*04dc*/ 	.word	0x00000070


	//   ....[1]....
        /*04e0*/ 	.word	0x000000b0


	//   ....[2]....
        /*04e4*/ 	.word	0x000002d0


	//   ....[3]....
        /*04e8*/ 	.word	0x00000430


	//   ....[4]....
        /*04ec*/ 	.word	0x00000550


	//   ....[5]....
        /*04f0*/ 	.word	0x000006b0


	//   ....[6]....
        /*04f4*/ 	.word	0x00001b90


	//   ....[7]....
        /*04f8*/ 	.word	0x00002660


	//   ....[8]....
        /*04fc*/ 	.word	0x00002690


	//   ....[9]....
        /*0500*/ 	.word	0x00002c10


	//   ....[10]....
        /*0504*/ 	.word	0x00002c40


	//   ....[11]....
        /*0508*/ 	.word	0x00003400


	//   ....[12]....
        /*050c*/ 	.word	0x00003460


	//   ....[13]....
        /*0510*/ 	.word	0x00004c60


	//   ....[14]....
        /*0514*/ 	.word	0x00005120


	//   ....[15]....
        /*0518*/ 	.word	0x00005140


	//   ....[16]....
        /*051c*/ 	.word	0x000051a0


	//   ....[17]....
        /*0520*/ 	.word	0x00005840


	//   ....[18]....
        /*0524*/ 	.word	0x000058a0


	//   ....[19]....
        /*0528*/ 	.word	0x00007350


	//   ....[20]....
        /*052c*/ 	.word	0x00007360


	//   ....[21]....
        /*0530*/ 	.word	0x00007390


	//   ....[22]....
        /*0534*/ 	.word	0x000073a0


	//   ....[23]....
        /*0538*/ 	.word	0x000084a0


	//   ....[24]....
        /*053c*/ 	.word	0x000084d0


	//   ....[25]....
        /*0540*/ 	.word	0x000085a0


	//   ....[26]....
        /*0544*/ 	.word	0x000085b0


	//   ....[27]....
        /*0548*/ 	.word	0x000098e0


	//   ....[28]....
        /*054c*/ 	.word	0x00009920


	//   ....[29]....
        /*0550*/ 	.word	0x00009950


	//   ....[30]....
        /*0554*/ 	.word	0x00009980


	//   ....[31]....
        /*0558*/ 	.word	0x0000a050


	//   ....[32]....
        /*055c*/ 	.word	0x0000a090


	//   ....[33]....
        /*0560*/ 	.word	0x0000a150


	//   ....[34]....
        /*0564*/ 	.word	0x0000a170


	//   ....[35]....
        /*0568*/ 	.word	0x0000a230


	//   ....[36]....
        /*056c*/ 	.word	0x0000a250


	//   ....[37]....
        /*0570*/ 	.word	0x0000a320


	//   ....[38]....
        /*0574*/ 	.word	0x0000a340


	//   ....[39]....
        /*0578*/ 	.word	0x0000a710


	//   ....[40]....
        /*057c*/ 	.word	0x0000a720


	//   ....[41]....
        /*0580*/ 	.word	0x0000ab50


	//   ....[42]....
        /*0584*/ 	.word	0x0000ab60


	//   ....[43]....
        /*0588*/ 	.word	0x0000b920


	//   ....[44]....
        /*058c*/ 	.word	0x0000b940


	//   ....[45]....
        /*0590*/ 	.word	0x0000ba00


	//   ....[46]....
        /*0594*/ 	.word	0x0000ba20


	//   ....[47]....
        /*0598*/ 	.word	0x0000bae0


	//   ....[48]....
        /*059c*/ 	.word	0x0000bb00


	//   ....[49]....
        /*05a0*/ 	.word	0x0000bbd0


	//   ....[50]....
        /*05a4*/ 	.word	0x0000bbf0


	//   ....[51]....
        /*05a8*/ 	.word	0x0000bd30


	//   ....[52]....
        /*05ac*/ 	.word	0x0000bf40


	//   ....[53]....
        /*05b0*/ 	.word	0x0000bf70


	//   ....[54]....
        /*05b4*/ 	.word	0x0000bfa0


	//   ....[55]....
        /*05b8*/ 	.word	0x0000bfd0


	//   ....[56]....
        /*05bc*/ 	.word	0x0000c000


	//   ....[57]....
        /*05c0*/ 	.word	0x0000c030


	//   ....[58]....
        /*05c4*/ 	.word	0x0000c1a0


	//   ....[59]....
        /*05c8*/ 	.word	0x0000c1d0


	//   ....[60]....
        /*05cc*/ 	.word	0x0000c200


	//   ....[61]....
        /*05d0*/ 	.word	0x0000c230


	//   ....[62]....
        /*05d4*/ 	.word	0x0000c260


	//   ....[63]....
        /*05d8*/ 	.word	0x0000c290


	//   ....[64]....
        /*05dc*/ 	.word	0x0000c320


	//   ....[65]....
        /*05e0*/ 	.word	0x0000c350


	//   ....[66]....
        /*05e4*/ 	.word	0x0000c360


	//   ....[67]....
        /*05e8*/ 	.word	0x0000c3a0


	//   ....[68]....
        /*05ec*/ 	.word	0x0000e340


	//   ....[69]....
        /*05f0*/ 	.word	0x0000e360


	//   ....[70]....
        /*05f4*/ 	.word	0x0000e410


	//   ....[71]....
        /*05f8*/ 	.word	0x0000e430


	//   ....[72]....
        /*05fc*/ 	.word	0x0000e4d0


	//   ....[73]....
        /*0600*/ 	.word	0x0000e4f0


	//   ....[74]....
        /*0604*/ 	.word	0x0000e590


	//   ....[75]....
        /*0608*/ 	.word	0x0000e5b0


	//   ....[76]....
        /*060c*/ 	.word	0x0000e650


	//   ....[77]....
        /*0610*/ 	.word	0x0000e670


	//   ....[78]....
        /*0614*/ 	.word	0x0000e680


	//   ....[79]....
        /*0618*/ 	.word	0x0000e710


	//   ....[80]....
        /*061c*/ 	.word	0x0000ee90


	//   ....[81]....
        /*0620*/ 	.word	0x0000eec0


	//   ....[82]....
        /*0624*/ 	.word	0x0000ef20


	//   ....[83]....
        /*0628*/ 	.word	0x0000ef80


	//   ....[84]....
        /*062c*/ 	.word	0x0000efd0


	//   ....[85]....
        /*0630*/ 	.word	0x0000f030


	//   ....[86]....
        /*0634*/ 	.word	0x0000f080


	//   ....[87]....
        /*0638*/ 	.word	0x0000f0e0


	//   ....[88]....
        /*063c*/ 	.word	0x0000f130


	//   ....[89]....
        /*0640*/ 	.word	0x0000f190


	//   ....[90]....
        /*0644*/ 	.word	0x0000f1d0


	//   ....[91]....
        /*0648*/ 	.word	0x0000f240


	//   ....[92]....
        /*064c*/ 	.word	0x0000f290


	//   ....[93]....
        /*0650*/ 	.word	0x0000f2e0


	//   ....[94]....
        /*0654*/ 	.word	0x0000f300


	//   ....[95]....
        /*0658*/ 	.word	0x0000f340


	//   ....[96]....
        /*065c*/ 	.word	0x0000fac0


	//   ....[97]....
        /*0660*/ 	.word	0x0000fad0


	//   ....[98]....
        /*0664*/ 	.word	0x0000faf0


	//   ....[99]....
        /*0668*/ 	.word	0x0000fb70


	//   ....[100]....
        /*066c*/ 	.word	0x0000fb80


	//   ....[101]....
        /*0670*/ 	.word	0x0000fbe0


	//   ....[102]....
        /*0674*/ 	.word	0x0000fc10


	//   ....[103]....
        /*0678*/ 	.word	0x0000fc50


	//   ....[104]....
        /*067c*/ 	.word	0x0000fc80


	//   ....[105]....
        /*0680*/ 	.word	0x0000fcc0


	//   ....[106]....
        /*0684*/ 	.word	0x0000fcf0


	//   ....[107]....
        /*0688*/ 	.word	0x0000fd30


	//   ....[108]....
        /*068c*/ 	.word	0x0000ffa0


	//   ....[109]....
        /*0690*/ 	.word	0x0000ffc0


	//   ....[110]....
        /*0694*/ 	.word	0x0000ffd0


	//   ....[111]....
        /*0698*/ 	.word	0x00010050


	//   ....[112]....
        /*069c*/ 	.word	0x00010060


	//   ....[113]....
        /*06a0*/ 	.word	0x000100d0


	//   ....[114]....
        /*06a4*/ 	.word	0x000100e0


	//   ....[115]....
        /*06a8*/ 	.word	0x00010150


	//   ....[116]....
        /*06ac*/ 	.word	0x00010160


	//   ....[117]....
        /*06b0*/ 	.word	0x000101d0


	//   ....[118]....
        /*06b4*/ 	.word	0x000101e0


	//   ....[119]....
        /*06b8*/ 	.word	0x000101f0


	//   ....[120]....
        /*06bc*/ 	.word	0x000107a0


	//   ....[121]....
        /*06c0*/ 	.word	0x000107c0


	//   ....[122]....
        /*06c4*/ 	.word	0x000107d0


	//   ....[123]....
        /*06c8*/ 	.word	0x000107e0


	//   ....[124]....
        /*06cc*/ 	.word	0x00010850


	//   ....[125]....
        /*06d0*/ 	.word	0x00010870


	//   ....[126]....
        /*06d4*/ 	.word	0x000108e0


	//   ....[127]....
        /*06d8*/ 	.word	0x00010900


	//   ....[128]....
        /*06dc*/ 	.word	0x00010960


	//   ....[129]....
        /*06e0*/ 	.word	0x00010980


	//   ....[130]....
        /*06e4*/ 	.word	0x000109d0


	//   ....[131]....
        /*06e8*/ 	.word	0x000109f0


	//   ....[132]....
        /*06ec*/ 	.word	0x00010e40


	//   ....[133]....
        /*06f0*/ 	.word	0x00010e50


	//   ....[134]....
        /*06f4*/ 	.word	0x00010e90


	//   ....[135]....
        /*06f8*/ 	.word	0x00010ed0


	//   ....[136]....
        /*06fc*/ 	.word	0x00010f00


	//   ....[137]....
        /*0700*/ 	.word	0x00010f30


	//   ....[138]....
        /*0704*/ 	.word	0x00010f60


	//   ....[139]....
        /*0708*/ 	.word	0x00010f90


	//   ....[140]....
        /*070c*/ 	.word	0x00011140


	//   ....[141]....
        /*0710*/ 	.word	0x00011170


	//   ....[142]....
        /*0714*/ 	.word	0x000111a0


	//   ....[143]....
        /*0718*/ 	.word	0x000111d0


	//   ....[144]....
        /*071c*/ 	.word	0x00011200


	//   ....[145]....
        /*0720*/ 	.word	0x00011230


	//   ....[146]....
        /*0724*/ 	.word	0x000112f0


	//   ....[147]....
        /*0728*/ 	.word	0x00011310


	//   ....[148]....
        /*072c*/ 	.word	0x00011330


	//   ....[149]....
        /*0730*/ 	.word	0x00011390


	//   ....[150]....
        /*0734*/ 	.word	0x00011db0


	//   ....[151]....
        /*0738*/ 	.word	0x00012360


	//   ....[152]....
        /*073c*/ 	.word	0x00012450


	//   ....[153]....
        /*0740*/ 	.word	0x000124f0


	//   ....[154]....
        /*0744*/ 	.word	0x00012550


	//   ....[155]....
        /*0748*/ 	.word	0x00012660


	//   ....[156]....
        /*074c*/ 	.word	0x000126d0


	//   ....[157]....
        /*0750*/ 	.word	0x000127e0


	//   ....[158]....
        /*0754*/ 	.word	0x00012850


	//   ....[159]....
        /*0758*/ 	.word	0x00012960


	//   ....[160]....
        /*075c*/ 	.word	0x000129d0


	//   ....[161]....
        /*0760*/ 	.word	0x00012ae0


	//   ....[162]....
        /*0764*/ 	.word	0x00012b50


	//   ....[163]....
        /*0768*/ 	.word	0x00012bf0


	//   ....[164]....
        /*076c*/ 	.word	0x00012d00


	//   ....[165]....
        /*0770*/ 	.word	0x00012d70


	//   ....[166]....
        /*0774*/ 	.word	0x00012df0


	//   ....[167]....
        /*0778*/ 	.word	0x00012ec0


	//   ....[168]....
        /*077c*/ 	.word	0x00012f40


	//   ....[169]....
        /*0780*/ 	.word	0x00013020


	//   ....[170]....
        /*0784*/ 	.word	0x000130a0


	//   ....[171]....
        /*0788*/ 	.word	0x00013180


	//   ....[172]....
        /*078c*/ 	.word	0x00013200


	//   ....[173]....
        /*0790*/ 	.word	0x000132e0


	//   ....[174]....
        /*0794*/ 	.word	0x00013360


	//   ....[175]....
        /*0798*/ 	.word	0x00013440


	//   ....[176]....
        /*079c*/ 	.word	0x000134c0


	//   ....[177]....
        /*07a0*/ 	.word	0x00013590


	//   ....[178]....
        /*07a4*/ 	.word	0x00013610


	//   ....[179]....
        /*07a8*/ 	.word	0x000136d0


	//   ....[180]....
        /*07ac*/ 	.word	0x00013800


	//   ....[181]....
        /*07b0*/ 	.word	0x000138b0


	//   ....[182]....
        /*07b4*/ 	.word	0x00013930


	//   ....[183]....
        /*07b8*/ 	.word	0x00013a10


	//   ....[184]....
        /*07bc*/ 	.word	0x00013a70


	//   ....[185]....
        /*07c0*/ 	.word	0x00013b40


	//   ....[186]....
        /*07c4*/ 	.word	0x00013ba0


	//   ....[187]....
        /*07c8*/ 	.word	0x00013c70


	//   ....[188]....
        /*07cc*/ 	.word	0x00013cd0


	//   ....[189]....
        /*07d0*/ 	.word	0x00013da0


	//   ....[190]....
        /*07d4*/ 	.word	0x00013e00


	//   ....[191]....
        /*07d8*/ 	.word	0x00013ed0


	//   ....[192]....
        /*07dc*/ 	.word	0x00013fc0


	//   ....[193]....
        /*07e0*/ 	.word	0x00014060


	//   ....[194]....
        /*07e4*/ 	.word	0x000140c0


	//   ....[195]....
        /*07e8*/ 	.word	0x000141b0


	//   ....[196]....
        /*07ec*/ 	.word	0x00014210


	//   ....[197]....
        /*07f0*/ 	.word	0x000142f0


	//   ....[198]....
        /*07f4*/ 	.word	0x00014350


	//   ....[199]....
        /*07f8*/ 	.word	0x00014430


	//   ....[200]....
        /*07fc*/ 	.word	0x00014490


	//   ....[201]....
        /*0800*/ 	.word	0x00014570


	//   ....[202]....
        /*0804*/ 	.word	0x000145d0


	//   ....[203]....
        /*0808*/ 	.word	0x000146a0


	//   ....[204]....
        /*080c*/ 	.word	0x000147c0


	//   ....[205]....
        /*0810*/ 	.word	0x000148b0


	//   ....[206]....
        /*0814*/ 	.word	0x00014950


	//   ....[207]....
        /*0818*/ 	.word	0x00014a20


	//   ....[208]....
        /*081c*/ 	.word	0x00014a80


	//   ....[209]....
        /*0820*/ 	.word	0x00014b50


	//   ....[210]....
        /*0824*/ 	.word	0x00014bb0


	//   ....[211]....
        /*0828*/ 	.word	0x00014c90


	//   ....[212]....
        /*082c*/ 	.word	0x00014cf0


	//   ....[213]....
        /*0830*/ 	.word	0x00014dc0


	//   ....[214]....
        /*0834*/ 	.word	0x00014e20


	//   ....[215]....
        /*0838*/ 	.word	0x00014ee0


	//   ....[216]....
        /*083c*/ 	.word	0x00014f70


	//   ....[217]....
        /*0840*/ 	.word	0x00015010


	//   ....[218]....
        /*0844*/ 	.word	0x00015180


	//   ....[219]....
        /*0848*/ 	.word	0x000151f0


	//   ....[220]....
        /*084c*/ 	.word	0x00015270


	//   ....[221]....
        /*0850*/ 	.word	0x000152e0


	//   ....[222]....
        /*0854*/ 	.word	0x00015350


	//   ....[223]....
        /*0858*/ 	.word	0x000153d0


	//   ....[224]....
        /*085c*/ 	.word	0x00015450


	//   ....[225]....
        /*0860*/ 	.word	0x000154e0


	//   ....[226]....
        /*0864*/ 	.word	0x00015550


	//   ....[227]....
        /*0868*/ 	.word	0x000155c0


	//   ....[228]....
        /*086c*/ 	.word	0x00015630


	//   ....[229]....
        /*0870*/ 	.word	0x000156b0


	//   ....[230]....
        /*0874*/ 	.word	0x00015720


	//   ....[231]....
        /*0878*/ 	.word	0x000157b0


	//   ....[232]....
        /*087c*/ 	.word	0x00015810


	//   ....[233]....
        /*0880*/ 	.word	0x000158a0


	//   ....[234]....
        /*0884*/ 	.word	0x000159d0


	//----- nvinfo : EIATTR_REG_RECONFIG
	.align		4
.L_530:
        /*0888*/ 	.byte	0x01, 0x54
	.zero		2


	//----- nvinfo : EIATTR_SYSCALL_OFFSETS
	.align		4
        /*088c*/ 	.byte	0x04, 0x46
        /*088e*/ 	.short	(.L_532 - .L_531)


	//   ....[0]....
.L_531:
        /*0890*/ 	.word	0x00001d70


	//   ....[1]....
        /*0894*/ 	.word	0x0000d8c0


	//   ....[2]....
        /*0898*/ 	.word	0x0000da10


	//   ....[3]....
        /*089c*/ 	.word	0x0000db00


	//   ....[4]....
        /*08a0*/ 	.word	0x0000eaa0


	//----- nvinfo : EIATTR_MBARRIER_INSTR_OFFSETS
	.align		4
.L_532:
        /*08a4*/ 	.byte	0x04, 0x39
        /*08a6*/ 	.short	(.L_534 - .L_533)


	//   ....[0]....
.L_533:
        /*08a8*/ 	.word	0x00000180
        /*08ac*/ 	.word	0x000000ff
        /*08b0*/ 	.word	0x0002a800
        /*08b4*/ 	.short	0x0100
        /*08b6*/ 	.byte	0x08
	.zero		1


	//   ....[1]....
        /*08b8*/ 	.word	0x00000190
        /*08bc*/ 	.word	0x000000ff
        /*08c0*/ 	.word	0x0002a820
        /*08c4*/ 	.short	0x0100
        /*08c6*/ 	.byte	0x08
	.zero		1


	//   ....[2]....
        /*08c8*/ 	.word	0x00000280
        /*08cc*/ 	.word	0x000000ff
        /*08d0*/ 	.word	0x0002a830
        /*08d4*/ 	.short	0x0100
        /*08d6*/ 	.byte	0x08
	.zero		1


	//   ....[3]....
        /*08d8*/ 	.word	0x00000290
        /*08dc*/ 	.word	0x000000ff
        /*08e0*/ 	.word	0x0002a840
        /*08e4*/ 	.short	0x0100
        /*08e6*/ 	.byte	0x08
	.zero		1


	//   ....[4]....
        /*08e8*/ 	.word	0x000002a0
        /*08ec*/ 	.word	0x000000ff
        /*08f0*/ 	.word	0x0002a838
        /*08f4*/ 	.short	0x0100
        /*08f6*/ 	.byte	0x08
	.zero		1


	//   ....[5]....
        /*08f8*/ 	.word	0x000002b0
        /*08fc*/ 	.word	0x000000ff
        /*0900*/ 	.word	0x0002a848
        /*0904*/ 	.short	0x0100
        /*0906*/ 	.byte	0x08
	.zero		1


	//   ....[6]....
        /*0908*/ 	.word	0x000003e0
        /*090c*/ 	.word	0x000000ff
        /*0910*/ 	.word	0x0002a850
        /*0914*/ 	.short	0x0100
        /*0916*/ 	.byte	0x08
	.zero		1


	//   ....[7]....
        /*0918*/ 	.word	0x000003f0
        /*091c*/ 	.word	0x000000ff
        /*0920*/ 	.word	0x0002a860
        /*0924*/ 	.short	0x0100
        /*0926*/ 	.byte	0x08
	.zero		1


	//   ....[8]....
        /*0928*/ 	.word	0x00000400
        /*092c*/ 	.word	0x000000ff
        /*0930*/ 	.word	0x0002a858
        /*0934*/ 	.short	0x0100
        /*0936*/ 	.byte	0x08
	.zero		1


	//   ....[9]....
        /*0938*/ 	.word	0x00000410
        /*093c*/ 	.word	0x000000ff
        /*0940*/ 	.word	0x0002a868
        /*0944*/ 	.short	0x0100
        /*0946*/ 	.byte	0x08
	.zero		1


	//   ....[10]....
        /*0948*/ 	.word	0x00000500
        /*094c*/ 	.word	0x000000ff
        /*0950*/ 	.word	0x0002a870
        /*0954*/ 	.short	0x0100
        /*0956*/ 	.byte	0x06
	.zero		1


	//   ....[11]....
        /*0958*/ 	.word	0x00000510
        /*095c*/ 	.word	0x000000ff
        /*0960*/ 	.word	0x0002a880
        /*0964*/ 	.short	0x0100
        /*0966*/ 	.byte	0x06
	.zero		1


	//   ....[12]....
        /*0968*/ 	.word	0x00000520
        /*096c*/ 	.word	0x000000ff
        /*0970*/ 	.word	0x0002a878
        /*0974*/ 	.short	0x0100
        /*0976*/ 	.byte	0x06
	.zero		1


	//   ....[13]....
        /*0978*/ 	.word	0x00000530
        /*097c*/ 	.word	0x000000ff
        /*0980*/ 	.word	0x0002a888
        /*0984*/ 	.short	0x0100
        /*0986*/ 	.byte	0x06
	.zero		1


	//   ....[14]....
        /*0988*/ 	.word	0x00000660
        /*098c*/ 	.word	0x000000ff
        /*0990*/ 	.word	0x0002a890
        /*0994*/ 	.short	0x0100
        /*0996*/ 	.byte	0x08
	.zero		1


	//   ....[15]....
        /*0998*/ 	.word	0x00000670
        /*099c*/ 	.word	0x000000ff
        /*09a0*/ 	.word	0x0002a8a0
        /*09a4*/ 	.short	0x0100
        /*09a6*/ 	.byte	0x08
	.zero		1


	//   ....[16]....
        /*09a8*/ 	.word	0x00000680
        /*09ac*/ 	.word	0x000000ff
        /*09b0*/ 	.word	0x0002a898
        /*09b4*/ 	.short	0x0100
        /*09b6*/ 	.byte	0x08
	.zero		1


	//   ....[17]....
        /*09b8*/ 	.word	0x00000690
        /*09bc*/ 	.word	0x000000ff
        /*09c0*/ 	.word	0x0002a8a8
        /*09c4*/ 	.short	0x0100
        /*09c6*/ 	.byte	0x08
	.zero		1


	//   ....[18]....
        /*09c8*/ 	.word	0x000007d0
        /*09cc*/ 	.word	0x000000ff
        /*09d0*/ 	.word	0x0002a8b0
        /*09d4*/ 	.short	0x0100
        /*09d6*/ 	.byte	0x08
	.zero		1


	//   ....[19]....
        /*09d8*/ 	.word	0x000007e0
        /*09dc*/ 	.word	0x000000ff
        /*09e0*/ 	.word	0x0002a8c0
        /*09e4*/ 	.short	0x0100
        /*09e6*/ 	.byte	0x08
	.zero		1


	//   ....[20]....
        /*09e8*/ 	.word	0x000007f0
        /*09ec*/ 	.word	0x000000ff
        /*09f0*/ 	.word	0x0002a8b8
        /*09f4*/ 	.short	0x0100
        /*09f6*/ 	.byte	0x08
	.zero		1


	//   ....[21]....
        /*09f8*/ 	.word	0x00000800
        /*09fc*/ 	.word	0x000000ff
        /*0a00*/ 	.word	0x0002a8c8
        /*0a04*/ 	.short	0x0100
        /*0a06*/ 	.byte	0x08
	.zero		1


	//   ....[22]....
        /*0a08*/ 	.word	0x00001e10
        /*0a0c*/ 	.word	0x000000ff
        /*0a10*/ 	.word	0x0002a800
        /*0a14*/ 	.short	0x010a
        /*0a16*/ 	.byte	0x28
	.zero		1


	//   ....[23]....
        /*0a18*/ 	.word	0x00001e90
        /*0a1c*/ 	.word	0x00000000
        /*0a20*/ 	.word	0x0002a830
        /*0a24*/ 	.short	0x010a
        /*0a26*/ 	.byte	0x3f
	.zero		1


	//   ....[24]....
        /*0a28*/ 	.word	0x00001ed0
        /*0a2c*/ 	.word	0x00000000
        /*0a30*/ 	.word	0x0002a830
        /*0a34*/ 	.short	0x010a
        /*0a36*/ 	.byte	0x3f
	.zero		1


	//   ....[25]....
        /*0a38*/ 	.word	0x00002780
        /*0a3c*/ 	.word	0x000000ff
        /*0a40*/ 	.word	0x00000000
        /*0a44*/ 	.short	0x0101
        /*0a46*/ 	.byte	0x05
	.zero		1


	//   ....[26]....
        /*0a48*/ 	.word	0x00003f30
        /*0a4c*/ 	.word	0x000000ff
        /*0a50*/ 	.word	0x0002a830
        /*0a54*/ 	.short	0x010a
        /*0a56*/ 	.byte	0x07
	.zero		1


	//   ....[27]....
        /*0a58*/ 	.word	0x00003f70
        /*0a5c*/ 	.word	0x000000ff
        /*0a60*/ 	.word	0x0002a830
        /*0a64*/ 	.short	0x010a
        /*0a66*/ 	.byte	0x07
	.zero		1


	//   ....[28]....
        /*0a68*/ 	.word	0x000048b0
        /*0a6c*/ 	.word	0x000000ff
        /*0a70*/ 	.word	0x0002a850
        /*0a74*/ 	.short	0x010a
        /*0a76*/ 	.byte	0x0a
	.zero		1


	//   ....[29]....
        /*0a78*/ 	.word	0x000048f0
        /*0a7c*/ 	.word	0x000000ff
        /*0a80*/ 	.word	0x0002a850
        /*0a84*/ 	.short	0x010a
        /*0a86*/ 	.byte	0x0a
	.zero		1


	//   ....[30]....
        /*0a88*/ 	.word	0x00004c50
        /*0a8c*/ 	.word	0x000000ff
        /*0a90*/ 	.word	0x00000000
        /*0a94*/ 	.short	0x0101
        /*0a96*/ 	.byte	0x07
	.zero		1


	//   ....[31]....
        /*0a98*/ 	.word	0x000061c0
        /*0a9c*/ 	.word	0x000000ff
        /*0aa0*/ 	.word	0x00000000
        /*0aa4*/ 	.short	0x0101
        /*0aa6*/ 	.byte	0x0a
	.zero		1


	//   ....[32]....
        /*0aa8*/ 	.word	0x000063c0
        /*0aac*/ 	.word	0x000000ff
        /*0ab0*/ 	.word	0x0002a830
        /*0ab4*/ 	.short	0x010a
        /*0ab6*/ 	.byte	0x07
	.zero		1


	//   ....[33]....
        /*0ab8*/ 	.word	0x00006400
        /*0abc*/ 	.word	0x000000ff
        /*0ac0*/ 	.word	0x0002a830
        /*0ac4*/ 	.short	0x010a
        /*0ac6*/ 	.byte	0x07
	.zero		1


	//   ....[34]....
        /*0ac8*/ 	.word	0x00006d40
        /*0acc*/ 	.word	0x000000ff
        /*0ad0*/ 	.word	0x0002a850
        /*0ad4*/ 	.short	0x010a
        /*0ad6*/ 	.byte	0x0f
	.zero		1


	//   ....[35]....
        /*0ad8*/ 	.word	0x00006d80
        /*0adc*/ 	.word	0x000000ff
        /*0ae0*/ 	.word	0x0002a850
        /*0ae4*/ 	.short	0x010a
        /*0ae6*/ 	.byte	0x0f
	.zero		1


	//   ....[36]....
        /*0ae8*/ 	.word	0x00007170
        /*0aec*/ 	.word	0x000000ff
        /*0af0*/ 	.word	0x00000000
        /*0af4*/ 	.short	0x0101
        /*0af6*/ 	.byte	0x05
	.zero		1


	//   ....[37]....
        /*0af8*/ 	.word	0x00007ef0
        /*0afc*/ 	.word	0x000000ff
        /*0b00*/ 	.word	0x00000000
        /*0b04*/ 	.short	0x0101
        /*0b06*/ 	.byte	0x0f
	.zero		1


	//   ....[38]....
        /*0b08*/ 	.word	0x00008410
        /*0b0c*/ 	.word	0x000000ff
        /*0b10*/ 	.word	0x0002a850
        /*0b14*/ 	.short	0x010a
        /*0b16*/ 	.byte	0x05
	.zero		1


	//   ....[39]....
        /*0b18*/ 	.word	0x00008450
        /*0b1c*/ 	.word	0x000000ff
        /*0b20*/ 	.word	0x0002a850
        /*0b24*/ 	.short	0x010a
        /*0b26*/ 	.byte	0x05
	.zero		1


	//   ....[40]....
        /*0b28*/ 	.word	0x00008bf0
        /*0b2c*/ 	.word	0x000000ff
        /*0b30*/ 	.word	0x00000000
        /*0b34*/ 	.short	0x0101
        /*0b36*/ 	.byte	0x04
	.zero		1


	//   ....[41]....
        /*0b38*/ 	.word	0x0000a080
        /*0b3c*/ 	.word	0x00000061
        /*0b40*/ 	.word	0x00000000
        /*0b44*/ 	.short	0x0101
        /*0b46*/ 	.byte	0x3f
	.zero		1


	//   ....[42]....
        /*0b48*/ 	.word	0x0000a520
        /*0b4c*/ 	.word	0x00000061
        /*0b50*/ 	.word	0x00000000
        /*0b54*/ 	.short	0x0101
        /*0b56*/ 	.byte	0x3f
	.zero		1


	//   ....[43]....
        /*0b58*/ 	.word	0x0000e120
        /*0b5c*/ 	.word	0x00000007
        /*0b60*/ 	.word	0x0002a840
        /*0b64*/ 	.short	0x010a
        /*0b66*/ 	.byte	0x3f
	.zero		1


	//   ....[44]....
        /*0b68*/ 	.word	0x0000e7d0
        /*0b6c*/ 	.word	0x00000007
        /*0b70*/ 	.word	0x0002a830
        /*0b74*/ 	.short	0x0107
        /*0b76*/ 	.byte	0x3f
	.zero		1


	//   ....[45]....
        /*0b78*/ 	.word	0x0000e8a0
        /*0b7c*/ 	.word	0x00000007
        /*0b80*/ 	.word	0x0002a830
        /*0b84*/ 	.short	0x0101
        /*0b86*/ 	.byte	0x3f
	.zero		1


	//   ....[46]....
        /*0b88*/ 	.word	0x0000f450
        /*0b8c*/ 	.word	0x00000016
        /*0b90*/ 	.word	0x0002a800
        /*0b94*/ 	.short	0x0107
        /*0b96*/ 	.byte	0x3f
	.zero		1


	//   ....[47]....
        /*0b98*/ 	.word	0x0000f570
        /*0b9c*/ 	.word	0x00000016
        /*0ba0*/ 	.word	0x0002a800
        /*0ba4*/ 	.short	0x0101
        /*0ba6*/ 	.byte	0x3f
	.zero		1


	//   ....[48]....
        /*0ba8*/ 	.word	0x0000f590
        /*0bac*/ 	.word	0x00000016
        /*0bb0*/ 	.word	0x0002a820
        /*0bb4*/ 	.short	0x010a
        /*0bb6*/ 	.byte	0x3f
	.zero		1


	//   ....[49]....
        /*0bb8*/ 	.word	0x0000f8f0
        /*0bbc*/ 	.word	0x00000006
        /*0bc0*/ 	.word	0x0002a840
        /*0bc4*/ 	.short	0x010a
        /*0bc6*/ 	.byte	0x3f
	.zero		1


	//   ....[50]....
        /*0bc8*/ 	.word	0x0000fdd0
        /*0bcc*/ 	.word	0x00000006
        /*0bd0*/ 	.word	0x0002a830
        /*0bd4*/ 	.short	0x0107
        /*0bd6*/ 	.byte	0x3f
	.zero		1


	//   ....[51]....
        /*0bd8*/ 	.word	0x0000fe80
        /*0bdc*/ 	.word	0x00000006
        /*0be0*/ 	.word	0x0002a830
        /*0be4*/ 	.short	0x0101
        /*0be6*/ 	.byte	0x3f
	.zero		1


	//   ....[52]....
        /*0be8*/ 	.word	0x0000fee0
        /*0bec*/ 	.word	0x00000004
        /*0bf0*/ 	.word	0x0002a860
        /*0bf4*/ 	.short	0x010a
        /*0bf6*/ 	.byte	0x3f
	.zero		1


	//   ....[53]....
        /*0bf8*/ 	.word	0x00010330
        /*0bfc*/ 	.word	0x00000004
        /*0c00*/ 	.word	0x0002a850
        /*0c04*/ 	.short	0x0107
        /*0c06*/ 	.byte	0x3f
	.zero		1


	//   ....[54]....
        /*0c08*/ 	.word	0x00010480
        /*0c0c*/ 	.word	0x00000004
        /*0c10*/ 	.word	0x0002a850
        /*0c14*/ 	.short	0x0101
        /*0c16*/ 	.byte	0x3f
	.zero		1


	//   ....[55]....
        /*0c18*/ 	.word	0x000106d0
        /*0c1c*/ 	.word	0x00000000
        /*0c20*/ 	.word	0x0002a860
        /*0c24*/ 	.short	0x010a
        /*0c26*/ 	.byte	0x3f
	.zero		1


	//   ....[56]....
        /*0c28*/ 	.word	0x00010b30
        /*0c2c*/ 	.word	0x00000000
        /*0c30*/ 	.word	0x0002a850
        /*0c34*/ 	.short	0x0107
        /*0c36*/ 	.byte	0x3f
	.zero		1


	//   ....[57]....
        /*0c38*/ 	.word	0x00010be0
        /*0c3c*/ 	.word	0x00000000
        /*0c40*/ 	.word	0x0002a850
        /*0c44*/ 	.short	0x0101
        /*0c46*/ 	.byte	0x3f
	.zero		1


	//   ....[58]....
        /*0c48*/ 	.word	0x00011d30
        /*0c4c*/ 	.word	0x00000004
        /*0c50*/ 	.word	0x0002a820
        /*0c54*/ 	.short	0x010a
        /*0c56*/ 	.byte	0x3f
	.zero		1


	//   ....[59]....
        /*0c58*/ 	.word	0x00011ed0
        /*0c5c*/ 	.word	0x00000005
        /*0c60*/ 	.word	0x0002a840
        /*0c64*/ 	.short	0x010a
        /*0c66*/ 	.byte	0x3f
	.zero		1


	//   ....[60]....
        /*0c68*/ 	.word	0x00011f70
        /*0c6c*/ 	.word	0x0000001b
        /*0c70*/ 	.word	0x0002a840
        /*0c74*/ 	.short	0x010a
        /*0c76*/ 	.byte	0x3f
	.zero		1


	//   ....[61]....
        /*0c78*/ 	.word	0x00011fb0
        /*0c7c*/ 	.word	0x00000005
        /*0c80*/ 	.word	0x0002a860
        /*0c84*/ 	.short	0x010a
        /*0c86*/ 	.byte	0x3f
	.zero		1


	//   ....[62]....
        /*0c88*/ 	.word	0x00011ff0
        /*0c8c*/ 	.word	0x0000001b
        /*0c90*/ 	.word	0x0002a860
        /*0c94*/ 	.short	0x010a
        /*0c96*/ 	.byte	0x3f
	.zero		1


	//   ....[63]....
        /*0c98*/ 	.word	0x00012060
        /*0c9c*/ 	.word	0x00000003
        /*0ca0*/ 	.word	0x0002a800
        /*0ca4*/ 	.short	0x010a
        /*0ca6*/ 	.byte	0x3f
	.zero		1


	//   ....[64]....
        /*0ca8*/ 	.word	0x000120b0
        /*0cac*/ 	.word	0x00000000
        /*0cb0*/ 	.word	0x0002a830
        /*0cb4*/ 	.short	0x010a
        /*0cb6*/ 	.byte	0x3f
	.zero		1


	//   ....[65]....
        /*0cb8*/ 	.word	0x00012110
        /*0cbc*/ 	.word	0x00000005
        /*0cc0*/ 	.word	0x0002a830
        /*0cc4*/ 	.short	0x010a
        /*0cc6*/ 	.byte	0x3f
	.zero		1


	//   ....[66]....
        /*0cc8*/ 	.word	0x00012170
        /*0ccc*/ 	.word	0x00000005
        /*0cd0*/ 	.word	0x0002a850
        /*0cd4*/ 	.short	0x010a
        /*0cd6*/ 	.byte	0x3f
	.zero		1


	//   ....[67]....
        /*0cd8*/ 	.word	0x000121d0
        /*0cdc*/ 	.word	0x00000005
        /*0ce0*/ 	.word	0x0002a830
        /*0ce4*/ 	.short	0x010a
        /*0ce6*/ 	.byte	0x3f
	.zero		1


	//   ....[68]....
        /*0ce8*/ 	.word	0x00012230
        /*0cec*/ 	.word	0x00000005
        /*0cf0*/ 	.word	0x0002a850
        /*0cf4*/ 	.short	0x010a
        /*0cf6*/ 	.byte	0x3f
	.zero		1


	//   ....[69]....
        /*0cf8*/ 	.word	0x00012290
        /*0cfc*/ 	.word	0x00000003
        /*0d00*/ 	.word	0x0002a850
        /*0d04*/ 	.short	0x010a
        /*0d06*/ 	.byte	0x3f
	.zero		1


	//   ....[70]....
        /*0d08*/ 	.word	0x000123a0
        /*0d0c*/ 	.word	0x00000007
        /*0d10*/ 	.word	0x0002a840
        /*0d14*/ 	.short	0x010a
        /*0d16*/ 	.byte	0x3f
	.zero		1


	//   ....[71]....
        /*0d18*/ 	.word	0x00013700
        /*0d1c*/ 	.word	0x00000016
        /*0d20*/ 	.word	0x0002a820
        /*0d24*/ 	.short	0x010a
        /*0d26*/ 	.byte	0x3f
	.zero		1


	//   ....[72]....
        /*0d28*/ 	.word	0x00013750
        /*0d2c*/ 	.word	0x00000006
        /*0d30*/ 	.word	0x0002a840
        /*0d34*/ 	.short	0x010a
        /*0d36*/ 	.byte	0x3f
	.zero		1


	//   ....[73]....
        /*0d38*/ 	.word	0x00013f10
        /*0d3c*/ 	.word	0x00000004
        /*0d40*/ 	.word	0x0002a860
        /*0d44*/ 	.short	0x010a
        /*0d46*/ 	.byte	0x3f
	.zero		1


	//   ....[74]....
        /*0d48*/ 	.word	0x00014710
        /*0d4c*/ 	.word	0x00000000
        /*0d50*/ 	.word	0x0002a860
        /*0d54*/ 	.short	0x010a
        /*0d56*/ 	.byte	0x3f
	.zero		1


	//   ....[75]....
        /*0d58*/ 	.word	0x000158f0
        /*0d5c*/ 	.word	0x00000004
        /*0d60*/ 	.word	0x0002a820
        /*0d64*/ 	.short	0x010a
        /*0d66*/ 	.byte	0x3f
	.zero		1


	//   ....[76]....
        /*0d68*/ 	.word	0x00015a90
        /*0d6c*/ 	.word	0x00000005
        /*0d70*/ 	.word	0x0002a840
        /*0d74*/ 	.short	0x010a
        /*0d76*/ 	.byte	0x3f
	.zero		1


	//   ....[77]....
        /*0d78*/ 	.word	0x00015ae0
        /*0d7c*/ 	.word	0x0000001b
        /*0d80*/ 	.word	0x0002a840
        /*0d84*/ 	.short	0x010a
        /*0d86*/ 	.byte	0x3f
	.zero		1


	//   ....[78]....
        /*0d88*/ 	.word	0x00015b30
        /*0d8c*/ 	.word	0x00000005
        /*0d90*/ 	.word	0x0002a860
        /*0d94*/ 	.short	0x010a
        /*0d96*/ 	.byte	0x3f
	.zero		1


	//----- nvinfo : EIATTR_NUM_MBARRIERS
	.align		4
.L_534:
        /*0d98*/ 	.byte	0x03, 0x38
        /*0d9a*/ 	.short	0x0016


	//----- nvinfo : EIATTR_EXIT_INSTR_OFFSETS
	.align		4
        /*0d9c*/ 	.byte	0x04, 0x1c
        /*0d9e*/ 	.short	(.L_536 - .L_535)


	//   ....[0]....
.L_535:
        /*0da0*/ 	.word	0x00000990


	//   ....[1]....
        /*0da4*/ 	.word	0x0000bce0


	//   ....[2]....
        /*0da8*/ 	.word	0x00012040


	//----- nvinfo : EIATTR_MAX_THREADS
	.align		4
.L_536:
        /*0dac*/ 	.byte	0x04, 0x05
        /*0dae*/ 	.short	(.L_538 - .L_537)
.L_537:
        /*0db0*/ 	.word	0x00000180
        /*0db4*/ 	.word	0x00000001
        /*0db8*/ 	.word	0x00000001


	//----- nvinfo : EIATTR_CRS_STACK_SIZE
	.align		4
.L_538:
        /*0dbc*/ 	.byte	0x04, 0x1e
        /*0dbe*/ 	.short	(.L_540 - .L_539)
.L_539:
        /*0dc0*/ 	.word	0x00000000


	//----- nvinfo : EIATTR_CBANK_PARAM_SIZE
	.align		4
.L_540:
        /*0dc4*/ 	.byte	0x03, 0x19
        /*0dc6*/ 	.short	0x0af0


	//----- nvinfo : EIATTR_PARAM_CBANK
	.align		4
        /*0dc8*/ 	.byte	0x04, 0x0a
        /*0dca*/ 	.short	(.L_542 - .L_541)
	.align		4
.L_541:
        /*0dcc*/ 	.word	index@(.nv.constant0._ZN7cutlass13device_kernelIN5flash11enable_sm90INS1_16FlashAttnFwdSm90INS1_25CollectiveMainloopFwdSm90ILi2EN4cute5tupleIJNS5_1CILi1EEES8_S8_EEENS6_IJNS7_ILi128EEENS7_ILi96EEENS7_ILi192EEEEEELi128ENS_10bfloat16_tEfNS_4arch4Sm90ELb1ELb0ELb0ELb1ELb1ELb0ELb0ELb1ELb1ELb1ELb1ELb0EEENS1_21CollectiveEpilogueFwdINS6_IJSA_SA_SB_EEES9_SE_SG_Li256ELb1ELb1ELb1ELb0EEENS1_36VarlenDynamicPersistentTileSchedulerILi128ELi96ELi256ELi128ELb1ELb1ELb1ELb1ELb1ELb1EEEEEEEEEvNT_6ParamsE)
        /*0dd0*/ 	.short	0x0210
        /*0dd2*/ 	.short	0x0af0


	//----- nvinfo : EIATTR_SW_WAR
	.align		4
.L_542:
        /*0dd4*/ 	.byte	0x04, 0x36
        /*0dd6*/ 	.short	(.L_544 - .L_543)
.L_543:
        /*0dd8*/ 	.word	0x00000008
.L_544:


//--------------------- .nv.info._ZN7cutlass13device_kernelIN5flash11enable_sm90INS1_16FlashAttnFwdSm90INS1_25CollectiveMainloopFwdSm90ILi2EN4cute5tupleIJNS5_1CILi1EEES8_S8_EEENS6_IJNS7_ILi128EEENS7_ILi96EEENS7_ILi192EEEEEELi128ENS_10bfloat16_tEfNS_4arch4Sm90ELb1ELb0ELb0ELb1ELb1ELb1ELb0ELb1ELb1ELb1ELb1ELb0EEENS1_21CollectiveEpilogueFwdINS6_IJSA_SA_SB_EEES9_SE_SG_Li256ELb1ELb1ELb1ELb0EEENS1_36VarlenDynamicPersistentTileSchedulerILi128ELi96ELi256ELi128ELb1ELb1ELb1ELb1ELb1ELb1EEEEEEEEEvNT_6ParamsE --------------------------
	.section	.nv.info._ZN7cutlass13device_kernelIN5flash11enable_sm90INS1_16FlashAttnFwdSm90INS1_25CollectiveMainloopFwdSm90ILi2EN4cute5tupleIJNS5_1CILi1EEES8_S8_EEENS6_IJNS7_ILi128EEENS7_ILi96EEENS7_ILi192EEEEEELi128ENS_10bfloat16_tEfNS_4arch4Sm90ELb1ELb0ELb0ELb1ELb1ELb1ELb0ELb1ELb1ELb1ELb1ELb0EEENS1_21CollectiveEpilogueFwdINS6_IJSA_SA_SB_EEES9_SE_SG_Li256ELb1ELb1ELb1ELb0EEENS1_36VarlenDynamicPersistentTileSchedulerILi128ELi96ELi256ELi128ELb1ELb1ELb1ELb1ELb1ELb1EEEEEEEEEvNT_6ParamsE,"",@"SHT_CUDA_INFO"
	.sectionflags	@""
	.align	4


	//----- nvinfo : EIATTR_CUDA_API_VERSION
	.align		4
        /*0000*/ 	.byte	0x04, 0x37
        /*0002*/ 	.short	(.L_546 - .L_545)
.L_545:
        /*0004*/ 	.word	0x00000082


	//----- nvinfo : EIATTR_KPARAM_INFO
	.align		4
.L_546:
        /*0008*/ 	.byte	0x04, 0x17
        /*000a*/ 	.short	(.L_548 - .L_547)
.L_547:
        /*000c*/ 	.word	0x00000000
        /*0010*/ 	.short	0x0000
        /*0012*/ 	.short	0x0070
        /*0014*/ 	.byte	0x00, 0xf0, 0x01, 0x2a


	//----- nvinfo : EIATTR_SPARSE_MMA_MASK
	.align		4
.L_548:
        /*0018*/ 	.byte	0x03, 0x50
        /*001a*/ 	.short	0x0000


	//----- nvinfo : EIATTR_MAXREG_COUNT
	.align		4
        /*001c*/ 	.byte	0x03, 0x1b
        /*001e*/ 	.short	0x00a8


	//----- nvinfo : EIATTR_NUM_BARRIERS
	.align		4
        /*0020*/ 	.byte	0x02, 0x4c
        /*0022*/ 	.byte	0x10
	.zero		1


	//----- nvinfo : EIATTR_EXTERNS
	.align		4
        /*0024*/ 	.byte	0x04, 0x0f
        /*0026*/ 	.short	(.L_550 - .L_549)


	//   ....[0]....
	.align		4
.L_549:
        /*0028*/ 	.word	index@(__assertfail)


	//----- nvinfo : EIATTR_ANNOTATIONS
	.align		4
.L_550:
        /*002c*/ 	.byte	0x04, 0x55
        /*002e*/ 	.short	(.L_552 - .L_551)


	//   ....[0]....
.L_551:
        /* <DEDUP_REMOVED lines=42> */


	//----- nvinfo : EIATTR_MERCURY_ISA_VERSION
	.align		4
.L_552:
        /*02b8*/ 	.byte	0x03, 0x5f
        /*02ba*/ 	.short	0x0101


	//----- nvinfo : EIATTR_UNUSED_LOAD_BYTE_OFFSET
	.align		4
        /*02bc*/ 	.byte	0x04, 0x44
        /*02be*/ 	.short	(.L_554 - .L_553)


	//   ....[0]....
.L_553:
        /*02c0*/ 	.word	0x00000a20
        /*02c4*/ 	.word	0x0000fff0


	//   ....[1]....
        /*02c8*/ 	.word	0x0001a940
        /*02cc*/ 	.word	0x0000fff0


	//----- nvinfo : EIATTR_INT_WARP_WIDE_INSTR_OFFSETS
	.align		4
.L_554:
        /*02d0*/ 	.byte	0x04, 0x31
        /*02d2*/ 	.short	(.L_556 - .L_555)


	//   ....[0]....
.L_555:
        /*02d4*/ 	.word	0x00000130


	//   ....[1]....
        /*02d8*/ 	.word	0x00000170


	//   ....[2]....
        /*02dc*/ 	.word	0x000001e0


	//   ....[3]....
        /*02e0*/ 	.word	0x00020920


	//   ....[4]....
        /*02e4*/ 	.word	0x000209c0


	//   ....[5]....
        /*02e8*/ 	.word	0x000238f0


	//   ....[6]....
        /*02ec*/ 	.word	0x00023990


	//----- nvinfo : EIATTR_COOP_GROUP_MASK_REGIDS
	.align		4
.L_556:
        /*02f0*/ 	.byte	0x04, 0x29
        /*02f2*/ 	.short	(.L_558 - .L_557)


	//   ....[0]....
.L_557:
        /*02f4*/ 	.word	0xffffffff


	//   ....[1]....
        /*02f8*/ 	.word	0xffffffff


	//   ....[2]....
        /*02fc*/ 	.word	0xffffffff


	//   ....[3]....
        /*0300*/ 	.word	0xffffffff


	//   ....[4]....
        /*0304*/ 	.word	0xffffffff


	//   ....[5]....
        /*0308*/ 	.word	0xffffffff


	//   ....[6]....
        /*030c*/ 	.word	0xffffffff


	//   ....[7]....
        /*0310*/ 	.word	0xffffffff


	//   ....[8]....
        /*0314*/ 	.word	0xffffffff


	//   ....[9]....
        /*0318*/ 	.word	0xffffffff


	//   ....[10]....
        /*031c*/ 	.word	0xffffffff


	//   ....[11]....
        /*0320*/ 	.word	0xffffffff


	//   ....[12]....
        /*0324*/ 	.word	0xffffffff


	//   ....[13]....
        /*0328*/ 	.word	0xffffffff


	//   ....[14]....
        /*032c*/ 	.word	0xffffffff


	//   ....[15]....
        /*0330*/ 	.word	0xffffffff


	//   ....[16]....
        /*0334*/ 	.word	0xffffffff


	//   ....[17]....
        /*0338*/ 	.word	0xffffffff


	//   ....[18]....
        /*033c*/ 	.word	0xffffffff


	//   ....[19]....
        /*0340*/ 	.word	0xffffffff


	//   ....[20]....
        /*0344*/ 	.word	0xffffffff


	//   ....[21]....
        /*0348*/ 	.word	0xffffffff


	//   ....[22]....
        /*034c*/ 	.word	0xffffffff


	//   ....[23]....
        /*0350*/ 	.word	0xffffffff


	//   ....[24]....
        /*0354*/ 	.word	0xffffffff


	//   ....[25]....
        /*0358*/ 	.word	0xffffffff


	//   ....[26]....
        /*035c*/ 	.word	0xffffffff


	//   ....[27]....
        /*0360*/ 	.word	0xffffffff


	//   ....[28]....
        /*0364*/ 	.word	0xffffffff


	//   ....[29]....
        /*0368*/ 	.word	0xffffffff


	//   ....[30]....
        /*036c*/ 	.word	0xffffffff


	//   ....[31]....
        /*0370*/ 	.word	0xffffffff


	//   ....[32]....
        /*0374*/ 	.word	0xffffffff


	//   ....[33]....
        /*0378*/ 	.word	0xffffffff


	//   ....[34]....
        /*037c*/ 	.word	0xffffffff


	//   ....[35]....
        /*0380*/ 	.word	0xffffffff


	//   ....[36]....
        /*0384*/ 	.word	0xffffffff


	//   ....[37]....
        /*0388*/ 	.word	0xffffffff


	//   ....[38]....
        /*038c*/ 	.word	0xffffffff


	//   ....[39]....
        /*0390*/ 	.word	0xffffffff


	//   ....[40]....
        /*0394*/ 	.word	0xffffffff


	//   ....[41]....
        /*0398*/ 	.word	0xffffffff


	//   ....[42]....
        /*039c*/ 	.word	0xffffffff


	//   ....[43]....
        /*03a0*/ 	.word	0xffffffff


	//   ....[44]....
        /*03a4*/ 	.word	0xffffffff


	//   ....[45]....
        /*03a8*/ 	.word	0xffffffff


	//   ....[46]....
        /*03ac*/ 	.word	0xffffffff


	//   ....[47]....
        /*03b0*/ 	.word	0xffffffff


	//   ....[48]....
        /*03b4*/ 	.word	0xffffffff


	//   ....[49]....
        /*03b8*/ 	.word	0xffffffff


	//   ....[50]....
        /*03bc*/ 	.word	0xffffffff


	//   ....[51]....
        /*03c0*/ 	.word	0xffffffff


	//   ....[52]....
        /*03c4*/ 	.word	0xffffffff


	//   ....[53]....
        /*03c8*/ 	.word	0xffffffff


	//   ....[54]....
        /*03cc*/ 	.word	0xffffffff


	//   ....[55]....
        /*03d0*/ 	.word	0xffffffff


	//   ....[56]....
        /*03d4*/ 	.word	0xffffffff


	//   ....[57]....
        /*03d8*/ 	.word	0xffffffff


	//   ....[58]....
        /*03dc*/ 	.word	0xffffffff


	//   ....[59]....
        /*03e0*/ 	.word	0xffffffff


	//   ....[60]....
        /*03e4*/ 	.word	0xffffffff


	//   ....[61]....
        /*03e8*/ 	.word	0xffffffff


	//   ....[62]....
        /*03ec*/ 	.word	0xffffffff


	//   ....[63]....
        /*03f0*/ 	.word	0xffffffff


	//   ....[64]....
        /*03f4*/ 	.word	0xffffffff


	//   ....[65]....
        /*03f8*/ 	.word	0xffffffff


	//   ....[66]....
        /*03fc*/ 	.word	0xffffffff


	//   ....[67]....
        /*0400*/ 	.word	0xffffffff


	//   ....[68]....
        /*0404*/ 	.word	0xffffffff


	//   ....[69]....
        /*0408*/ 	.word	0xffffffff


	//   ....[70]....
        /*040c*/ 	.word	0xffffffff


	//   ....[71]....
        /*0410*/ 	.word	0xffffffff


	//   ....[72]....
        /*0414*/ 	.word	0xffffffff


	//   ....[73]....
        /*0418*/ 	.word	0xffffffff


	//   ....[74]....
        /*041c*/ 	.word	0xffffffff


	//   ....[75]....
        /*0420*/ 	.word	0xffffffff


	//   ....[76]....
        /*0424*/ 	.word	0xffffffff


	//   ....[77]....
        /*0428*/ 	.word	0xffffffff


	//   ....[78]....
        /*042c*/ 	.word	0xffffffff


	//   ....[79]....
        /*0430*/ 	.word	0xffffffff


	//   ....[80]....
        /*0434*/ 	.word	0xffffffff


	//   ....[81]....
        /*0438*/ 	.word	0xffffffff


	//   ....[82]....
        /*043c*/ 	.word	0xffffffff


	//   ....[83]....
        /*0440*/ 	.word	0xffffffff


	//   ....[84]....
        /*0444*/ 	.word	0xffffffff


	//   ....[85]....
        /*0448*/ 	.word	0xffffffff


	//   ....[86]....
        /*044c*/ 	.word	0xffffffff


	//   ....[87]....
        /*0450*/ 	.word	0xffffffff


	//   ....[88]....
        /*0454*/ 	.word	0xffffffff


	//   ....[89]....
        /*0458*/ 	.word	0xffffffff


	//   ....[90]....
        /*045c*/ 	.word	0xffffffff


	//   ....[91]....
        /*0460*/ 	.word	0xffffffff


	//   ....[92]....
        /*0464*/ 	.word	0xffffffff


	//   ....[93]....
        /*0468*/ 	.word	0xffffffff


	//   ....[94]....
        /*046c*/ 	.word	0xffffffff


	//   ....[95]....
        /*0470*/ 	.word	0xffffffff


	//   ....[96]....
        /*0474*/ 	.word	0xffffffff


	//   ....[97]....
        /*0478*/ 	.word	0xffffffff


	//   ....[98]....
        /*047c*/ 	.word	0xffffffff


	//   ....[99]....
        /*0480*/ 	.word	0xffffffff


	//   ....[100]....
        /*0484*/ 	.word	0xffffffff


	//   ....[101]....
        /*0488*/ 	.word	0xffffffff


	//   ....[102]....
        /*048c*/ 	.word	0xffffffff


	//   ....[103]....
        /*0490*/ 	.word	0xffffffff


	//   ....[104]....
        /*0494*/ 	.word	0xffffffff


	//   ....[105]....
        /*0498*/ 	.word	0xffffffff


	//   ....[106]....
        /*049c*/ 	.word	0xffffffff


	//   ....[107]....
        /*04a0*/ 	.word	0xffffffff


	//   ....[108]....
        /*04a4*/ 	.word	0xffffffff


	//   ....[109]....
        /*04a8*/ 	.word	0xffffffff


	//   ....[110]....
        /*04ac*/ 	.word	0xffffffff


	//   ....[111]....
        /*04b0*/ 	.word	0xffffffff


	//   ....[112]....
        /*04b4*/ 	.word	0xffffffff


	//   ....[113]....
        /*04b8*/ 	.word	0xffffffff


	//   ....[114]....
        /*04bc*/ 	.word	0xffffffff


	//   ....[115]....
        /*04c0*/ 	.word	0xffffffff


	//   ....[116]....
        /*04c4*/ 	.word	0xffffffff


	//   ....[117]....
        /*04c8*/ 	.word	0xffffffff


	//   ....[118]....
        /*04cc*/ 	.word	0xffffffff


	//   ....[119]....
        /*04d0*/ 	.word	0xffffffff


	//   ....[120]....
        /*04d4*/ 	.word	0xffffffff


	//   ....[121]....
        /*04d8*/ 	.word	0xffffffff


	//   ....[122]....
        /*04dc*/ 	.word	0xffffffff


	//   ....[123]....
        /*04e0*/ 	.word	0xffffffff


	//   ....[124]....
        /*04e4*/ 	.word	0xffffffff


	//   ....[125]....
        /*04e8*/ 	.word	0xffffffff


	//   ....[126]....
        /*04ec*/ 	.word	0xffffffff


	//   ....[127]....
        /*04f0*/ 	.word	0xffffffff


	//   ....[128]....
        /*04f4*/ 	.word	0xffffffff


	//   ....[129]....
        /*04f8*/ 	.word	0xffffffff


	//   ....[130]....
        /*04fc*/ 	.word	0xffffffff


	//   ....[131]....
        /*0500*/ 	.word	0xffffffff


	//   ....[132]....
        /*0504*/ 	.word	0xffffffff


	//   ....[133]....
        /*0508*/ 	.word	0xffffffff


	//   ....[134]....
        /*050c*/ 	.word	0xffffffff


	//   ....[135]....
        /*0510*/ 	.word	0xffffffff


	//   ....[136]....
        /*0514*/ 	.word	0xffffffff


	//   ....[137]....
        /*0518*/ 	.word	0xffffffff


	//   ....[138]....
        /*051c*/ 	.word	0xffffffff


	//   ....[139]....
        /*0520*/ 	.word	0xffffffff


	//   ....[140]....
        /*0524*/ 	.word	0xffffffff


	//   ....[141]....
        /*0528*/ 	.word	0xffffffff


	//   ....[142]....
        /*052c*/ 	.word	0xffffffff


	//   ....[143]....
        /*0530*/ 	.word	0xffffffff


	//   ....[144]....
        /*0534*/ 	.word	0xffffffff


	//   ....[145]....
        /*0538*/ 	.word	0xffffffff


	//   ....[146]....
        /*053c*/ 	.word	0xffffffff


	//   ....[147]....
        /*0540*/ 	.word	0xffffffff


	//   ....[148]....
        /*0544*/ 	.word	0xffffffff


	//   ....[149]....
        /*0548*/ 	.word	0xffffffff


	//   ....[150]....
        /*054c*/ 	.word	0xffffffff


	//   ....[151]....
        /*0550*/ 	.word	0xffffffff


	//   ....[152]....
        /*0554*/ 	.word	0xffffffff


	//   ....[153]....
        /*0558*/ 	.word	0xffffffff


	//   ....[154]....
        /*055c*/ 	.word	0xffffffff


	//   ....[155]....
        /*0560*/ 	.word	0xffffffff


	//   ....[156]....
        /*0564*/ 	.word	0xffffffff


	//   ....[157]....
        /*0568*/ 	.word	0xffffffff


	//   ....[158]....
        /*056c*/ 	.word	0xffffffff


	//   ....[159]....
        /*0570*/ 	.word	0xffffffff


	//   ....[160]....
        /*0574*/ 	.word	0xffffffff


	//   ....[161]....
        /*0578*/ 	.word	0xffffffff


	//   ....[162]....
        /*057c*/ 	.word	0xffffffff


	//   ....[163]....
        /*0580*/ 	.word	0xffffffff


	//   ....[164]....
        /*0584*/ 	.word	0xffffffff


	//   ....[165]....
        /*0588*/ 	.word	0xffffffff


	//   ....[166]....
        /*058c*/ 	.word	0xffffffff


	//   ....[167]....
        /*0590*/ 	.word	0xffffffff


	//   ....[168]....
        /*0594*/ 	.word	0xffffffff


	//   ....[169]....
        /*0598*/ 	.word	0xffffffff


	//   ....[170]....
        /*059c*/ 	.word	0xffffffff


	//   ....[171]....
        /*05a0*/ 	.word	0xffffffff


	//   ....[172]....
        /*05a4*/ 	.word	0xffffffff


	//   ....[173]....
        /*05a8*/ 	.word	0xffffffff


	//   ....[174]....
        /*05ac*/ 	.word	0xffffffff


	//   ....[175]....
        /*05b0*/ 	.word	0xffffffff


	//   ....[176]....
        /*05b4*/ 	.word	0xffffffff


	//   ....[177]....
        /*05b8*/ 	.word	0xffffffff


	//   ....[178]....
        /*05bc*/ 	.word	0xffffffff


	//   ....[179]....
        /*05c0*/ 	.word	0xffffffff


	//   ....[180]....
        /*05c4*/ 	.word	0xffffffff


	//   ....[181]....
        /*05c8*/ 	.word	0xffffffff


	//   ....[182]....
        /*05cc*/ 	.word	0xffffffff


	//   ....[183]....
        /*05d0*/ 	.word	0xffffffff


	//   ....[184]....
        /*05d4*/ 	.word	0xffffffff


	//   ....[185]....
        /*05d8*/ 	.word	0x0500000f


	//   ....[186]....
        /*05dc*/ 	.word	0x0500000f


	//   ....[187]....
        /*05e0*/ 	.word	0x0500000f


	//   ....[188]....
        /*05e4*/ 	.word	0x0500000f


	//   ....[189]....
        /*05e8*/ 	.word	0x0500000f


	//   ....[190]....
        /*05ec*/ 	.word	0x0500000f


	//   ....[191]....
        /*05f0*/ 	.word	0x0500000f


	//   ....[192]....
        /*05f4*/ 	.word	0x0500000f


	//   ....[193]....
        /*05f8*/ 	.word	0x0500000f


	//   ....[194]....
        /*05fc*/ 	.word	0x0500000f


	//   ....[195]....
        /*0600*/ 	.word	0x0500000f


	//   ....[196]....
        /*0604*/ 	.word	0x0500000f


	//   ....[197]....
        /*0608*/ 	.word	0x0500000f


	//   ....[198]....
        /*060c*/ 	.word	0x0500000f


	//   ....[199]....
        /*0610*/ 	.word	0x0500000f


	//   ....[200]....
        /*0614*/ 	.word	0x0500000f


	//   ....[201]....
        /*0618*/ 	.word	0x0500000f


	//   ....[202]....
        /*061c*/ 	.word	0x0500000f


	//   ....[203]....
        /*0620*/ 	.word	0x0500000f


	//   ....[204]....
        /*0624*/ 	.word	0x0500000f


	//   ....[205]....
        /*0628*/ 	.word	0x0500000f


	//   ....[206]....
        /*062c*/ 	.word	0x0500000f


	//   ....[207]....
        /*0630*/ 	.word	0x0500000f


	//   ....[208]....
        /*0634*/ 	.word	0x0500000f


	//   ....[209]....
        /*0638*/ 	.word	0x0500000f


	//   ....[210]....
        /*063c*/ 	.word	0x0500000f


	//   ....[211]....
        /*0640*/ 	.word	0x0500000f


	//   ....[212]....
        /*0644*/ 	.word	0x0500000f


	//   ....[213]....
        /*0648*/ 	.word	0x0500000f


	//   ....[214]....
        /*064c*/ 	.word	0x0500000f


	//   ....[215]....
        /*0650*/ 	.word	0x0500000f


	//   ....[216]....
        /*0654*/ 	.word	0x0500000f


	//   ....[217]....
        /*0658*/ 	.word	0x0500000f


	//   ....[218]....
        /*065c*/ 	.word	0x0500000f


	//   ....[219]....
        /*0660*/ 	.word	0x0500000f


	//   ....[220]....
        /*0664*/ 	.word	0x0500000f


	//   ....[221]....
        /*0668*/ 	.word	0x0500000f


	//   ....[222]....
        /*066c*/ 	.word	0x0500000f


	//   ....[223]....
        /*0670*/ 	.word	0x0500000f


	//   ....[224]....
        /*0674*/ 	.word	0x0500000f


	//   ....[225]....
        /*0678*/ 	.word	0x0500000f


	//   ....[226]....
        /*067c*/ 	.word	0x0500000f


	//   ....[227]....
        /*0680*/ 	.word	0x0500000f


	//   ....[228]....
        /*0684*/ 	.word	0x0500000f


	//   ....[229]....
        /*0688*/ 	.word	0x0500000f


	//   ....[230]....
        /*068c*/ 	.word	0x0500000f


	//   ....[231]....
        /*0690*/ 	.word	0x0500000f


	//   ....[232]....
        /*0694*/ 	.word	0x0500000f


	//   ....[233]....
        /*0698*/ 	.word	0x0500000f


	//   ....[234]....
        /*069c*/ 	.word	0x0500000f


	//   ....[235]....
        /*06a0*/ 	.word	0x0500000f


	//   ....[236]....
        /*06a4*/ 	.word	0x0500000f


	//   ....[237]....
        /*06a8*/ 	.word	0x0500000f


	//   ....[238]....
        /*06ac*/ 	.word	0x0500000f


	//   ....[239]....
        /*06b0*/ 	.word	0x0500000f


	//   ....[240]....
        /*06b4*/ 	.word	0x0500000f


	//   ....[241]....
        /*06b8*/ 	.word	0x0500000f


	//   ....[242]....
        /*06bc*/ 	.word	0x0500000f


	//   ....[243]....
        /*06c0*/ 	.word	0x0500000f


	//   ....[244]....
        /*06c4*/ 	.word	0x0500000f


	//   ....[245]....
        /*06c8*/ 	.word	0x0500000f


	//   ....[246]....
        /*06cc*/ 	.word	0x0500000f


	//   ....[247]....
        /*06d0*/ 	.word	0x0500000f


	//   ....[248]....
        /*06d4*/ 	.word	0x0500000f


	//   ....[249]....
        /*06d8*/ 	.word	0x0500000f


	//   ....[250]....
        /*06dc*/ 	.word	0x0500000f


	//   ....[251]....
        /*06e0*/ 	.word	0x0500000f


	//   ....[252]....
        /*06e4*/ 	.word	0x0500000f


	//   ....[253]....
        /*06e8*/ 	.word	0x0500000f


	//   ....[254]....
        /*06ec*/ 	.word	0x0500000f


	//   ....[255]....
        /*06f0*/ 	.word	0x0500000f


	//   ....[0]....
        /*06f4*/ 	.word	0x0500000f


	//   ....[1]....
        /*06f8*/ 	.word	0x0500000f


	//   ....[2]....
        /*06fc*/ 	.word	0x0500000f


	//   ....[3]....
        /*0700*/ 	.word	0x0500000f


	//   ....[4]....
        /*0704*/ 	.word	0x0500000f


	//   ....[5]....
        /*0708*/ 	.word	0x0500000f


	//   ....[6]....
        /*070c*/ 	.word	0x0500000f


	//   ....[7]....
        /*0710*/ 	.word	0x0500000f


	//   ....[8]....
        /*0714*/ 	.word	0x0500000f


	//   ....[9]....
        /*0718*/ 	.word	0x0500000f


	//   ....[10]....
        /*071c*/ 	.word	0x0500000f


	//   ....[11]....
        /*0720*/ 	.word	0x0500000f


	//   ....[12]....
        /*0724*/ 	.word	0x0500000f


	//   ....[13]....
        /*0728*/ 	.word	0x0500000f


	//   ....[14]....
        /*072c*/ 	.word	0x0500000f


	//   ....[15]....
        /*0730*/ 	.word	0x0500000f


	//   ....[16]....
        /*0734*/ 	.word	0x0500000f


	//   ....[17]....
        /*0738*/ 	.word	0x0500000f


	//   ....[18]....
        /*073c*/ 	.word	0x0500000f


	//   ....[19]....
        /*0740*/ 	.word	0x0500000f


	//   ....[20]....
        /*0744*/ 	.word	0x0500000f


	//   ....[21]....
        /*0748*/ 	.word	0x0500000f


	//   ....[22]....
        /*074c*/ 	.word	0x0500000f


	//   ....[23]....
        /*0750*/ 	.word	0x0500000f


	//   ....[24]....
        /*0754*/ 	.word	0x0500000f


	//   ....[25]....
        /*0758*/ 	.word	0x0500000f


	//   ....[26]....
        /*075c*/ 	.word	0x0500000f


	//   ....[27]....
        /*0760*/ 	.word	0x0500000f


	//   ....[28]....
        /*0764*/ 	.word	0x0500000f


	//   ....[29]....
        /*0768*/ 	.word	0x0500000f


	//   ....[30]....
        /*076c*/ 	.word	0x0500000f


	//   ....[31]....
        /*0770*/ 	.word	0x0500000f


	//   ....[32]....
        /*0774*/ 	.word	0x0500000f


	//   ....[33]....
        /*0778*/ 	.word	0x0500000f


	//   ....[34]....
        /*077c*/ 	.word	0x0500000f


	//   ....[35]....
        /*0780*/ 	.word	0x0500000f


	//   ....[36]....
        /*0784*/ 	.word	0x0500000f


	//   ....[37]....
        /*0788*/ 	.word	0x0500000f


	//   ....[38]....
        /*078c*/ 	.word	0x0500000f


	//   ....[39]....
        /*0790*/ 	.word	0x0500000f


	//   ....[40]....
        /*0794*/ 	.word	0x0500000f


	//   ....[41]....
        /*0798*/ 	.word	0x0500000f


	//----- nvinfo : EIATTR_COOP_GROUP_INSTR_OFFSETS
	.align		4
.L_558:
        /*079c*/ 	.byte	0x04, 0x28
        /*079e*/ 	.short	(.L_560 - .L_559)


	//   ....[0]....
.L_559:
        /*07a0*/ 	.word	0x00000060


	//   ....[1]....
        /*07a4*/ 	.word	0x00000140


	//   ....[2]....
        /*07a8*/ 	.word	0x00000190


	//   ....[3]....
        /*07ac*/ 	.word	0x000003c0


	//   ....[4]....
        /*07b0*/ 	.word	0x00000520


	//   ....[5]....
        /*07b4*/ 	.word	0x00000640


	//   ....[6]....
        /*07b8*/ 	.word	0x000007a0


	//   ....[7]....
        /*07bc*/ 	.word	0x00003c70


	//   ....[8]....
        /*07c0*/ 	.word	0x00003c80


	//   ....[9]....
        /*07c4*/ 	.word	0x00005380


	//   ....[10]....
        /*07c8*/ 	.word	0x00005390


	//   ....[11]....
        /*07cc*/ 	.word	0x00007600


	//   ....[12]....
        /*07d0*/ 	.word	0x00007610


	//   ....[13]....
        /*07d4*/ 	.word	0x00008eb0


	//   ....[14]....
        /*07d8*/ 	.word	0x00008ec0


	//   ....[15]....
        /*07dc*/ 	.word	0x0000a900


	//   ....[16]....
        /*07e0*/ 	.word	0x0000a910


	//   ....[17]....
        /*07e4*/ 	.word	0x0000abb0


	//   ....[18]....
        /*07e8*/ 	.word	0x0000abc0


	//   ....[19]....
        /*07ec*/ 	.word	0x0000b100


	//   ....[20]....
        /*07f0*/ 	.word	0x0000b120


	//   ....[21]....
        /*07f4*/ 	.word	0x0000b2b0


	//   ....[22]....
        /*07f8*/ 	.word	0x0000b2d0


	//   ....[23]....
        /*07fc*/ 	.word	0x0000bb30


	//   ....[24]....
        /*0800*/ 	.word	0x0000c220


	//   ....[25]....
        /*0804*/ 	.word	0x0000c230


	//   ....[26]....
        /*0808*/ 	.word	0x0000c240


	//   ....[27]....
        /*080c*/ 	.word	0x0000c250


	//   ....[28]....
        /*0810*/ 	.word	0x0000cae0


	//   ....[29]....
        /*0814*/ 	.word	0x0000caf0


	//   ....[30]....
        /*0818*/ 	.word	0x0000cb00


	//   ....[31]....
        /*081c*/ 	.word	0x0000cb10


	//   ....[32]....
        /*0820*/ 	.word	0x0000fc10


	//   ....[33]....
        /*0824*/ 	.word	0x0000fc20


	//   ....[34]....
        /*0828*/ 	.word	0x0000fc30


	//   ....[35]....
        /*082c*/ 	.word	0x0000fc40


	//   ....[36]....
        /*0830*/ 	.word	0x00010300


	//   ....[37]....
        /*0834*/ 	.word	0x00010310


	//   ....[38]....
        /*0838*/ 	.word	0x00010320


	//   ....[39]....
        /*083c*/ 	.word	0x00010330


	//   ....[40]....
        /*0840*/ 	.word	0x00013de0


	//   ....[41]....
        /*0844*/ 	.word	0x00013e00


	//   ....[42]....
        /*0848*/ 	.word	0x000142e0


	//   ....[43]....
        /*084c*/ 	.word	0x000143f0


	//   ....[44]....
        /*0850*/ 	.word	0x00014a50


	//   ....[45]....
        /*0854*/ 	.word	0x00014ae0


	//   ....[46]....
        /*0858*/ 	.word	0x00016590


	//   ....[47]....
        /*085c*/ 	.word	0x000165b0


	//   ....[48]....
        /*0860*/ 	.word	0x00016eb0


	//   ....[49]....
        /*0864*/ 	.word	0x00016f10


	//   ....[50]....
        /*0868*/ 	.word	0x00016f30


	//   ....[51]....
        /*086c*/ 	.word	0x00016f50


	//   ....[52]....
        /*0870*/ 	.word	0x00018e50


	//   ....[53]....
        /*0874*/ 	.word	0x00018e60


	//   ....[54]....
        /*0878*/ 	.word	0x00018e90


	//   ....[55]....
        /*087c*/ 	.word	0x00018ea0


	//   ....[56]....
        /*0880*/ 	.word	0x0001a230


	//   ....[57]....
        /*0884*/ 	.word	0x0001a2b0


	//   ....[58]....
        /*0888*/ 	.word	0x0001a2e0


	//   ....[59]....
        /*088c*/ 	.word	0x0001a2f0


	//   ....[60]....
        /*0890*/ 	.word	0x0001b410


	//   ....[61]....
        /*0894*/ 	.word	0x0001b420


	//   ....[62]....
        /*0898*/ 	.word	0x0001b430


	//   ....[63]....
        /*089c*/ 	.word	0x0001b440


	//   ....[64]....
        /*08a0*/ 	.word	0x0001bb20


	//   ....[65]....
        /*08a4*/ 	.word	0x0001bb60


	//   ....[66]....
        /*08a8*/ 	.word	0x0001bc30


	//   ....[67]....
        /*08ac*/ 	.word	0x0001bc50


	//   ....[68]....
        /*08b0*/ 	.word	0x0001bd20


	//   ....[69]....
        /*08b4*/ 	.word	0x0001bd40


	//   ....[70]....
        /*08b8*/ 	.word	0x0001be20


	//   ....[71]....
        /*08bc*/ 	.word	0x0001be40


	//   ....[72]....
        /*08c0*/ 	.word	0x0001c2a0


	//   ....[73]....
        /*08c4*/ 	.word	0x0001c2b0


	//   ....[74]....
        /*08c8*/ 	.word	0x0001c700


	//   ....[75]....
        /*08cc*/ 	.word	0x0001c710


	//   ....[76]....
        /*08d0*/ 	.word	0x0001d3b0


	//   ....[77]....
        /*08d4*/ 	.word	0x0001d3d0


	//   ....[78]....
        /*08d8*/ 	.word	0x0001d4a0


	//   ....[79]....
        /*08dc*/ 	.word	0x0001d4c0


	//   ....[80]....
        /*08e0*/ 	.word	0x0001d590


	//   ....[81]....
        /*08e4*/ 	.word	0x0001d5b0


	//   ....[82]....
        /*08e8*/ 	.word	0x0001d690


	//   ....[83]....
        /*08ec*/ 	.word	0x0001d6b0


	//   ....[84]....
        /*08f0*/ 	.word	0x0001d810


	//   ....[85]....
        /*08f4*/ 	.word	0x0001da10


	//   ....[86]....
        /*08f8*/ 	.word	0x0001da40


	//   ....[87]....
        /*08fc*/ 	.word	0x0001da70


	//   ....[88]....
        /*0900*/ 	.word	0x0001daa0


	//   ....[89]....
        /*0904*/ 	.word	0x0001dad0


	//   ....[90]....
        /*0908*/ 	.word	0x0001db00


	//   ....[91]....
        /*090c*/ 	.word	0x0001dca0


	//   ....[92]....
        /*0910*/ 	.word	0x0001dcd0


	//   ....[93]....
        /*0914*/ 	.word	0x0001dd00


	//   ....[94]....
        /*0918*/ 	.word	0x0001dd30


	//   ....[95]....
        /*091c*/ 	.word	0x0001dd60


	//   ....[96]....
        /*0920*/ 	.word	0x0001dd90


	//   ....[97]....
        /*0924*/ 	.word	0x0001de20


	//   ....[98]....
        /*0928*/ 	.word	0x0001de50


	//   ....[99]....
        /*092c*/ 	.word	0x0001de60


	//   ....[100]....
        /*0930*/ 	.word	0x0001dea0


	//   ....[101]....
        /*0934*/ 	.word	0x0001f3a0


	//   ....[102]....
        /*0938*/ 	.word	0x00021590


	//   ....[103]....
        /*093c*/ 	.word	0x000215c0


	//   ....[104]....
        /*0940*/ 	.word	0x00021670


	//   ....[105]....
        /*0944*/ 	.word	0x00021690


	//   ....[106]....
        /*0948*/ 	.word	0x00021730


	//   ....[107]....
        /*094c*/ 	.word	0x00021750


	//   ....[108]....
        /*0950*/ 	.word	0x000217f0


	//   ....[109]....
        /*0954*/ 	.word	0x00021810


	//   ....[110]....
        /*0958*/ 	.word	0x000218b0


	//   ....[111]....
        /*095c*/ 	.word	0x000218d0


	//   ....[112]....
        /*0960*/ 	.word	0x000218e0


	//   ....[113]....
        /*0964*/ 	.word	0x00021970


	//   ....[114]....
        /*0968*/ 	.word	0x00022120


	//   ....[115]....
        /*096c*/ 	.word	0x00022160


	//   ....[116]....
        /*0970*/ 	.word	0x00022180


	//   ....[117]....
        /*0974*/ 	.word	0x00022210


	//   ....[118]....
        /*0978*/ 	.word	0x00022220


	//   ....[119]....
        /*097c*/ 	.word	0x000222c0


	//   ....[120]....
        /*0980*/ 	.word	0x000222d0


	//   ....[121]....
        /*0984*/ 	.word	0x00022370


	//   ....[122]....
        /*0988*/ 	.word	0x00022380


	//   ....[123]....
        /*098c*/ 	.word	0x00022420


	//   ....[124]....
        /*0990*/ 	.word	0x00022430


	//   ....[125]....
        /*0994*/ 	.word	0x000224d0


	//   ....[126]....
        /*0998*/ 	.word	0x000224e0


	//   ....[127]....
        /*099c*/ 	.word	0x00022580


	//   ....[128]....
        /*09a0*/ 	.word	0x00022590


	//   ....[129]....
        /*09a4*/ 	.word	0x000225a0


	//   ....[130]....
        /*09a8*/ 	.word	0x00022da0


	//   ....[131]....
        /*09ac*/ 	.word	0x00022db0


	//   ....[132]....
        /*09b0*/ 	.word	0x00022dc0


	//   ....[133]....
        /*09b4*/ 	.word	0x00022e50


	//   ....[134]....
        /*09b8*/ 	.word	0x00022e60


	//   ....[135]....
        /*09bc*/ 	.word	0x00022ec0


	//   ....[136]....
        /*09c0*/ 	.word	0x00022ef0


	//   ....[137]....
        /*09c4*/ 	.word	0x00022f30


	//   ....[138]....
        /*09c8*/ 	.word	0x00022f60


	//   ....[139]....
        /*09cc*/ 	.word	0x00022fa0


	//   ....[140]....
        /*09d0*/ 	.word	0x00022fd0


	//   ....[141]....
        /*09d4*/ 	.word	0x00023010


	//   ....[142]....
        /*09d8*/ 	.word	0x000232a0


	//   ....[143]....
        /*09dc*/ 	.word	0x000232d0


	//   ....[144]....
        /*09e0*/ 	.word	0x00023360


	//   ....[145]....
        /*09e4*/ 	.word	0x00023370


	//   ....[146]....
        /*09e8*/ 	.word	0x000233e0


	//   ....[147]....
        /*09ec*/ 	.word	0x000233f0


	//   ....[148]....
        /*09f0*/ 	.word	0x00023460


	//   ....[149]....
        /*09f4*/ 	.word	0x00023470


	//   ....[150]....
        /*09f8*/ 	.word	0x000234e0


	//   ....[151]....
        /*09fc*/ 	.word	0x000234f0


	//   ....[152]....
        /*0a00*/ 	.word	0x00023500


	//   ....[153]....
        /*0a04*/ 	.word	0x00023570


	//   ....[154]....
        /*0a08*/ 	.word	0x00023b20


	//   ....[155]....
        /*0a0c*/ 	.word	0x00023b60


	//   ....[156]....
        /*0a10*/ 	.word	0x00023b80


	//   ....[157]....
        /*0a14*/ 	.word	0x00023b90


	//   ....[158]....
        /*0a18*/ 	.word	0x00023bd0


	//   ....[159]....
        /*0a1c*/ 	.word	0x00023bf0


	//   ....[160]....
        /*0a20*/ 	.word	0x00023c60


	//   ....[161]....
        /*0a24*/ 	.word	0x00023c80


	//   ....[162]....
        /*0a28*/ 	.word	0x00023ce0


	//   ....[163]....
        /*0a2c*/ 	.word	0x00023d00


	//   ....[164]....
        /*0a30*/ 	.word	0x00023d50


	//   ....[165]....
        /*0a34*/ 	.word	0x00023d70


	//   ....[166]....
        /*0a38*/ 	.word	0x000241d0


	//   ....[167]....
        /*0a3c*/ 	.word	0x00024200


	//   ....[168]....
        /*0a40*/ 	.word	0x00024260


	//   ....[169]....
        /*0a44*/ 	.word	0x00024290


	//   ....[170]....
        /*0a48*/ 	.word	0x000242c0


	//   ....[171]....
        /*0a4c*/ 	.word	0x000242f0


	//   ....[172]....
        /*0a50*/ 	.word	0x00024320


	//   ....[173]....
        /*0a54*/ 	.word	0x00024350


	//   ....[174]....
        /*0a58*/ 	.word	0x00024500


	//   ....[175]....
        /*0a5c*/ 	.word	0x00024530


	//   ....[176]....
        /*0a60*/ 	.word	0x00024560


	//   ....[177]....
        /*0a64*/ 	.word	0x00024590


	//   ....[178]....
        /*0a68*/ 	.word	0x000245c0


	//   ....[179]....
        /*0a6c*/ 	.word	0x000245f0


	//   ....[180]....
        /*0a70*/ 	.word	0x000246b0


	//   ....[181]....
        /*0a74*/ 	.word	0x000246d0


	//   ....[182]....
        /*0a78*/ 	.word	0x000246f0


	//   ....[183]....
        /*0a7c*/ 	.word	0x00024750


	//   ....[184]....
        /*0a80*/ 	.word	0x00025180


	//   ....[185]....
        /*0a84*/ 	.word	0x000254a0


	//   ....[186]....
        /*0a88*/ 	.word	0x00025530


	//   ....[187]....
        /*0a8c*/ 	.word	0x000255d0


	//   ....[188]....
        /*0a90*/ 	.word	0x00025660


	//   ....[189]....
        /*0a94*/ 	.word	0x00025750


	//   ....[190]....
        /*0a98*/ 	.word	0x000257e0


	//   ....[191]....
        /*0a9c*/ 	.word	0x00025880


	//   ....[192]....
        /*0aa0*/ 	.word	0x00025910


	//   ....[193]....
        /*0aa4*/ 	.word	0x00025a00


	//   ....[194]....
        /*0aa8*/ 	.word	0x00025a90


	//   ....[195]....
        /*0aac*/ 	.word	0x00025b30


	//   ....[196]....
        /*0ab0*/ 	.word	0x00025bc0


	//   ....[197]....
        /*0ab4*/ 	.word	0x00025cb0


	//   ....[198]....
        /*0ab8*/ 	.word	0x00025d40


	//   ....[199]....
        /*0abc*/ 	.word	0x00025d90


	//   ....[200]....
        /*0ac0*/ 	.word	0x00025de0


	//   ....[201]....
        /*0ac4*/ 	.word	0x00025e80


	//   ....[202]....
        /*0ac8*/ 	.word	0x00025f10


	//   ....[203]....
        /*0acc*/ 	.word	0x00025f60


	//   ....[204]....
        /*0ad0*/ 	.word	0x00025fb0


	//   ....[205]....
        /*0ad4*/ 	.word	0x000260a0


	//   ....[206]....
        /*0ad8*/ 	.word	0x00026130


	//   ....[207]....
        /*0adc*/ 	.word	0x00026180


	//   ....[208]....
        /*0ae0*/ 	.word	0x000261d0


	//   ....[209]....
        /*0ae4*/ 	.word	0x00026260


	//   ....[210]....
        /*0ae8*/ 	.word	0x000262f0


	//   ....[211]....
        /*0aec*/ 	.word	0x00026340


	//   ....[212]....
        /*0af0*/ 	.word	0x00026390


	//   ....[213]....
        /*0af4*/ 	.word	0x00026690


	//   ....[214]....
        /*0af8*/ 	.word	0x00026970


	//   ....[215]....
        /*0afc*/ 	.word	0x00026a60


	//   ....[216]....
        /*0b00*/ 	.word	0x00026b00


	//   ....[217]....
        /*0b04*/ 	.word	0x00026c30


	//   ....[218]....
        /*0b08*/ 	.word	0x00026c90


	//   ....[219]....
        /*0b0c*/ 	.word	0x00026dc0


	//   ....[220]....
        /*0b10*/ 	.word	0x00026e20


	//   ....[221]....
        /*0b14*/ 	.word	0x00026f50


	//   ....[222]....
        /*0b18*/ 	.word	0x00026fb0


	//   ....[223]....
        /*0b1c*/ 	.word	0x000270e0


	//   ....[224]....
        /*0b20*/ 	.word	0x00027140


	//   ....[225]....
        /*0b24*/ 	.word	0x00027260


	//   ....[226]....
        /*0b28*/ 	.word	0x000272b0


	//   ....[227]....
        /*0b2c*/ 	.word	0x00027360


	//   ....[228]....
        /*0b30*/ 	.word	0x000273c0


	//   ....[229]....
        /*0b34*/ 	.word	0x000274e0


	//   ....[230]....
        /*0b38*/ 	.word	0x00027530


	//   ....[231]....
        /*0b3c*/ 	.word	0x00027660


	//   ....[232]....
        /*0b40*/ 	.word	0x000276b0


	//   ....[233]....
        /*0b44*/ 	.word	0x000277e0


	//   ....[234]....
        /*0b48*/ 	.word	0x00027830


	//   ....[235]....
        /*0b4c*/ 	.word	0x00027960


	//   ....[236]....
        /*0b50*/ 	.word	0x000279b0


	//   ....[237]....
        /*0b54*/ 	.word	0x00027ae0


	//   ....[238]....
        /*0b58*/ 	.word	0x00027b30


	//   ....[239]....
        /*0b5c*/ 	.word	0x00027c60


	//   ....[240]....
        /*0b60*/ 	.word	0x00027cb0


	//   ....[241]....
        /*0b64*/ 	.word	0x00027dc0


	//   ....[242]....
        /*0b68*/ 	.word	0x00027e10


	//   ....[243]....
        /*0b6c*/ 	.word	0x00027f40


	//   ....[244]....
        /*0b70*/ 	.word	0x00027ff0


	//   ....[245]....
        /*0b74*/ 	.word	0x00028110


	//   ....[246]....
        /*0b78*/ 	.word	0x00028160


	//   ....[247]....
        /*0b7c*/ 	.word	0x00028250


	//   ....[248]....
        /*0b80*/ 	.word	0x000282a0


	//   ....[249]....
        /*0b84*/ 	.word	0x00028390


	//   ....[250]....
        /*0b88*/ 	.word	0x000283e0


	//   ....[251]....
        /*0b8c*/ 	.word	0x000284d0


	//   ....[252]....
        /*0b90*/ 	.word	0x00028520


	//   ....[253]....
        /*0b94*/ 	.word	0x00028610


	//   ....[254]....
        /*0b98*/ 	.word	0x00028660


	//   ....[255]....
        /*0b9c*/ 	.word	0x00028750


	//   ....[0]....
        /*0ba0*/ 	.word	0x000287f0


	//   ....[1]....
        /*0ba4*/ 	.word	0x00028900


	//   ....[2]....
        /*0ba8*/ 	.word	0x00028950


	//   ....[3]....
        /*0bac*/ 	.word	0x00028a50


	//   ....[4]....
        /*0bb0*/ 	.word	0x00028aa0


	//   ....[5]....
        /*0bb4*/ 	.word	0x00028ba0


	//   ....[6]....
        /*0bb8*/ 	.word	0x00028bf0


	//   ....[7]....
        /*0bbc*/ 	.word	0x00028cf0


	//   ....[8]....
        /*0bc0*/ 	.word	0x00028d40


	//   ....[9]....
        /*0bc4*/ 	.word	0x00028e40


	//   ....[10]....
        /*0bc8*/ 	.word	0x00028e90


	//   ....[11]....
        /*0bcc*/ 	.word	0x00028f80


	//   ....[12]....
        /*0bd0*/ 	.word	0x00029080


	//   ....[13]....
        /*0bd4*/ 	.word	0x000291a0


	//   ....[14]....
        /*0bd8*/ 	.word	0x000291f0


	//   ....[15]....
        /*0bdc*/ 	.word	0x000292e0


	//   ....[16]....
        /*0be0*/ 	.word	0x00029330


	//   ....[17]....
        /*0be4*/ 	.word	0x00029430


	//   ....[18]....
        /*0be8*/ 	.word	0x00029480


	//   ....[19]....
        /*0bec*/ 	.word	0x00029570


	//   ....[20]....
        /*0bf0*/ 	.word	0x000295c0


	//   ....[21]....
        /*0bf4*/ 	.word	0x000296a0


	//   ....[22]....
        /*0bf8*/ 	.word	0x000296f0


	//   ....[23]....
        /*0bfc*/ 	.word	0x00029780


	//   ....[24]....
        /*0c00*/ 	.word	0x00029820


	//   ....[25]....
        /*0c04*/ 	.word	0x000299b0


	//   ....[26]....
        /*0c08*/ 	.word	0x00029a20


	//   ....[27]....
        /*0c0c*/ 	.word	0x00029a90


	//   ....[28]....
        /*0c10*/ 	.word	0x00029b00


	//   ....[29]....
        /*0c14*/ 	.word	0x00029b70


	//   ....[30]....
        /*0c18*/ 	.word	0x00029bf0


	//   ....[31]....
        /*0c1c*/ 	.word	0x00029c70


	//   ....[32]....
        /*0c20*/ 	.word	0x00029d00


	//   ....[33]....
        /*0c24*/ 	.word	0x00029d70


	//   ....[34]....
        /*0c28*/ 	.word	0x00029de0


	//   ....[35]....
        /*0c2c*/ 	.word	0x00029e50


	//   ....[36]....
        /*0c30*/ 	.word	0x00029ed0


	//   ....[37]....
        /*0c34*/ 	.word	0x00029f40


	//   ....[38]....
        /*0c38*/ 	.word	0x00029fd0


	//   ....[39]....
        /*0c3c*/ 	.word	0x0002a030


	//   ....[40]....
        /*0c40*/ 	.word	0x0002a0c0


	//   ....[41]....
        /*0c44*/ 	.word	0x0002a1f0


	//----- nvinfo : EIATTR_REG_RECONFIG
	.align		4
.L_560:
        /*0c48*/ 	.byte	0x01, 0x54
	.zero		2


	//----- nvinfo : EIATTR_SYSCALL_OFFSETS
	.align		4
        /*0c4c*/ 	.byte	0x04, 0x46
        /*0c4e*/ 	.short	(.L_562 - .L_561)


	//   ....[0]....
.L_561:
        /*0c50*/ 	.word	0x00001fb0


	//   ....[1]....
        /*0c54*/ 	.word	0x00002100


	//   ....[2]....
        /*0c58*/ 	.word	0x0000bca0


	//   ....[3]....
        /*0c5c*/ 	.word	0x0000bfa0


	//   ....[4]....
        /*0c60*/ 	.word	0x00020b20


	//   ....[5]....
        /*0c64*/ 	.word	0x00020c70


	//   ....[6]....
        /*0c68*/ 	.word	0x00020d60


	//   ....[7]....
        /*0c6c*/ 	.word	0x00021d40


	//----- nvinfo : EIATTR_MBARRIER_INSTR_OFFSETS
	.align		4
.L_562:
        /*0c70*/ 	.byte	0x04, 0x39
        /*0c72*/ 	.short	(.L_564 - .L_563)


	//   ....[0]....
.L_563:
        /*0c74*/ 	.word	0x00000270
        /*0c78*/ 	.word	0x000000ff
        /*0c7c*/ 	.word	0x0002a800
        /*0c80*/ 	.short	0x0100
        /*0c82*/ 	.byte	0x08
	.zero		1


	//   ....[1]....
        /*0c84*/ 	.word	0x00000280
        /*0c88*/ 	.word	0x000000ff
        /*0c8c*/ 	.word	0x0002a820
        /*0c90*/ 	.short	0x0100
        /*0c92*/ 	.byte	0x08
	.zero		1


	//   ....[2]....
        /*0c94*/ 	.word	0x00000370
        /*0c98*/ 	.word	0x000000ff
        /*0c9c*/ 	.word	0x0002a830
        /*0ca0*/ 	.short	0x0100
        /*0ca2*/ 	.byte	0x08
	.zero		1


	//   ....[3]....
        /*0ca4*/ 	.word	0x00000380
        /*0ca8*/ 	.word	0x000000ff
        /*0cac*/ 	.word	0x0002a840
        /*0cb0*/ 	.short	0x0100
        /*0cb2*/ 	.byte	0x08
	.zero		1


	//   ....[4]....
        /*0cb4*/ 	.word	0x00000390
        /*0cb8*/ 	.word	0x000000ff
        /*0cbc*/ 	.word	0x0002a838
        /*0cc0*/ 	.short	0x0100
        /*0cc2*/ 	.byte	0x08
	.zero		1


	//   ....[5]....
        /*0cc4*/ 	.word	0x000003a0
        /*0cc8*/ 	.word	0x000000ff
        /*0ccc*/ 	.word	0x0002a848
        /*0cd0*/ 	.short	0x0100
        /*0cd2*/ 	.byte	0x08
	.zero		1


	//   ....[6]....
        /*0cd4*/ 	.word	0x000004d0
        /*0cd8*/ 	.word	0x000000ff
        /*0cdc*/ 	.word	0x0002a850
        /*0ce0*/ 	.short	0x0100
        /*0ce2*/ 	.byte	0x08
	.zero		1


	//   ....[7]....
        /*0ce4*/ 	.word	0x000004e0
        /*0ce8*/ 	.word	0x000000ff
        /*0cec*/ 	.word	0x0002a860
        /*0cf0*/ 	.short	0x0100
        /*0cf2*/ 	.byte	0x08
	.zero		1


	//   ....[8]....
        /*0cf4*/ 	.word	0x000004f0
        /*0cf8*/ 	.word	0x000000ff
        /*0cfc*/ 	.word	0x0002a858
        /*0d00*/ 	.short	0x0100
        /*0d02*/ 	.byte	0x08
	.zero		1


	//   ....[9]....
        /*0d04*/ 	.word	0x00000500
        /*0d08*/ 	.word	0x000000ff
        /*0d0c*/ 	.word	0x0002a868
        /*0d10*/ 	.short	0x0100
        /*0d12*/ 	.byte	0x08
	.zero		1


	//   ....[10]....
        /*0d14*/ 	.word	0x000005f0
        /*0d18*/ 	.word	0x000000ff
        /*0d1c*/ 	.word	0x0002a870
        /*0d20*/ 	.short	0x0100
        /*0d22*/ 	.byte	0x06
	.zero		1


	//   ....[11]....
        /*0d24*/ 	.word	0x00000600
        /*0d28*/ 	.word	0x000000ff
        /*0d2c*/ 	.word	0x0002a880
        /*0d30*/ 	.short	0x0100
        /*0d32*/ 	.byte	0x06
	.zero		1


	//   ....[12]....
        /*0d34*/ 	.word	0x00000610
        /*0d38*/ 	.word	0x000000ff
        /*0d3c*/ 	.word	0x0002a878
        /*0d40*/ 	.short	0x0100
        /*0d42*/ 	.byte	0x06
	.zero		1


	//   ....[13]....
        /*0d44*/ 	.word	0x00000620
        /*0d48*/ 	.word	0x000000ff
        /*0d4c*/ 	.word	0x0002a888
        /*0d50*/ 	.short	0x0100
        /*0d52*/ 	.byte	0x06
	.zero		1


	//   ....[14]....
        /*0d54*/ 	.word	0x00000750
        /*0d58*/ 	.word	0x000000ff
        /*0d5c*/ 	.word	0x0002a890
        /*0d60*/ 	.short	0x0100
        /*0d62*/ 	.byte	0x08
	.zero		1


	//   ....[15]....
        /*0d64*/ 	.word	0x00000760
        /*0d68*/ 	.word	0x000000ff
        /*0d6c*/ 	.word	0x0002a8a0
        /*0d70*/ 	.short	0x0100
        /*0d72*/ 	.byte	0x08
	.zero		1


	//   ....[16]....
        /*0d74*/ 	.word	0x00000770
        /*0d78*/ 	.word	0x000000ff
        /*0d7c*/ 	.word	0x0002a898
        /*0d80*/ 	.short	0x0100
        /*0d82*/ 	.byte	0x08
	.zero		1


	//   ....[17]....
        /*0d84*/ 	.word	0x00000780
        /*0d88*/ 	.word	0x000000ff
        /*0d8c*/ 	.word	0x0002a8a8
        /*0d90*/ 	.short	0x0100
        /*0d92*/ 	.byte	0x08
	.zero		1


	//   ....[18]....
        /*0d94*/ 	.word	0x000008b0
        /*0d98*/ 	.word	0x000000ff
        /*0d9c*/ 	.word	0x0002a8b0
        /*0da0*/ 	.short	0x0100
        /*0da2*/ 	.byte	0x08
	.zero		1


	//   ....[19]....
        /*0da4*/ 	.word	0x000008c0
        /*0da8*/ 	.word	0x000000ff
        /*0dac*/ 	.word	0x0002a8c0
        /*0db0*/ 	.short	0x0100
        /*0db2*/ 	.byte	0x08
	.zero		1


	//   ....[20]....
        /*0db4*/ 	.word	0x000008d0
        /*0db8*/ 	.word	0x000000ff
        /*0dbc*/ 	.word	0x0002a8b8
        /*0dc0*/ 	.short	0x0100
        /*0dc2*/ 	.byte	0x08
	.zero		1


	//   ....[21]....
        /*0dc4*/ 	.word	0x000008e0
        /*0dc8*/ 	.word	0x000000ff
        /*0dcc*/ 	.word	0x0002a8c8
        /*0dd0*/ 	.short	0x0100
        /*0dd2*/ 	.byte	0x08
	.zero		1


	//   ....[22]....
        /*0dd4*/ 	.word	0x00003c20
        /*0dd8*/ 	.word	0x00000054
        /*0ddc*/ 	.word	0x0002a890
        /*0de0*/ 	.short	0x010a
        /*0de2*/ 	.byte	0x3f
	.zero		1


	//   ....[23]....
        /*0de4*/ 	.word	0x00007590
        /*0de8*/ 	.word	0x00000054
        /*0dec*/ 	.word	0x0002a890
        /*0df0*/ 	.short	0x010a
        /*0df2*/ 	.byte	0x3f
	.zero		1


	//   ....[24]....
        /*0df4*/ 	.word	0x0000a760
        /*0df8*/ 	.word	0x00000054
        /*0dfc*/ 	.word	0x0002a890
        /*0e00*/ 	.short	0x010a
        /*0e02*/ 	.byte	0x3f
	.zero		1


	//   ....[25]....
        /*0e04*/ 	.word	0x0000af20
        /*0e08*/ 	.word	0x0000000b
        /*0e0c*/ 	.word	0x00000000
        /*0e10*/ 	.short	0x0101
        /*0e12*/ 	.byte	0x3f
	.zero		1


	//   ....[26]....
        /*0e14*/ 	.word	0x0000af60
        /*0e18*/ 	.word	0x00000054
        /*0e1c*/ 	.word	0x0002a8b0
        /*0e20*/ 	.short	0x010a
        /*0e22*/ 	.byte	0x3f
	.zero		1


	//   ....[27]....
        /*0e24*/ 	.word	0x0000b510
        /*0e28*/ 	.word	0x00000054
        /*0e2c*/ 	.word	0x00000000
        /*0e30*/ 	.short	0x0101
        /*0e32*/ 	.byte	0x3f
	.zero		1


	//   ....[28]....
        /*0e34*/ 	.word	0x0000bd20
        /*0e38*/ 	.word	0x00000002
        /*0e3c*/ 	.word	0x0002a800
        /*0e40*/ 	.short	0x010a
        /*0e42*/ 	.byte	0x3f
	.zero		1


	//   ....[29]....
        /*0e44*/ 	.word	0x0000bd70
        /*0e48*/ 	.word	0x00000002
        /*0e4c*/ 	.word	0x0002a800
        /*0e50*/ 	.short	0x010a
        /*0e52*/ 	.byte	0x3f
	.zero		1


	//   ....[30]....
        /*0e54*/ 	.word	0x0000d200
        /*0e58*/ 	.word	0x00000002
        /*0e5c*/ 	.word	0x0002a800
        /*0e60*/ 	.short	0x010a
        /*0e62*/ 	.byte	0x3f
	.zero		1


	//   ....[31]....
        /*0e64*/ 	.word	0x00010800
        /*0e68*/ 	.word	0x00000002
        /*0e6c*/ 	.word	0x0002a800
        /*0e70*/ 	.short	0x010a
        /*0e72*/ 	.byte	0x3f
	.zero		1


	//   ....[32]....
        /*0e74*/ 	.word	0x000133d0
        /*0e78*/ 	.word	0x00000009
        /*0e7c*/ 	.word	0x0002a830
        /*0e80*/ 	.short	0x010a
        /*0e82*/ 	.byte	0x3f
	.zero		1


	//   ....[33]....
        /*0e84*/ 	.word	0x00013410
        /*0e88*/ 	.word	0x00000009
        /*0e8c*/ 	.word	0x0002a830
        /*0e90*/ 	.short	0x010a
        /*0e92*/ 	.byte	0x3f
	.zero		1


	//   ....[34]....
        /*0e94*/ 	.word	0x00013d60
        /*0e98*/ 	.word	0x00000009
        /*0e9c*/ 	.word	0x00000000
        /*0ea0*/ 	.short	0x0101
        /*0ea2*/ 	.byte	0x3f
	.zero		1


	//   ....[35]....
        /*0ea4*/ 	.word	0x00015670
        /*0ea8*/ 	.word	0x00000009
        /*0eac*/ 	.word	0x0002a830
        /*0eb0*/ 	.short	0x010a
        /*0eb2*/ 	.byte	0x3f
	.zero		1


	//   ....[36]....
        /*0eb4*/ 	.word	0x000156f0
        /*0eb8*/ 	.word	0x00000009
        /*0ebc*/ 	.word	0x0002a830
        /*0ec0*/ 	.short	0x010a
        /*0ec2*/ 	.byte	0x3f
	.zero		1


	//   ....[37]....
        /*0ec4*/ 	.word	0x00016170
        /*0ec8*/ 	.word	0x00000015
        /*0ecc*/ 	.word	0x0002a850
        /*0ed0*/ 	.short	0x010a
        /*0ed2*/ 	.byte	0x3f
	.zero		1


	//   ....[38]....
        /*0ed4*/ 	.word	0x000161c0
        /*0ed8*/ 	.word	0x00000015
        /*0edc*/ 	.word	0x0002a850
        /*0ee0*/ 	.short	0x010a
        /*0ee2*/ 	.byte	0x3f
	.zero		1


	//   ....[39]....
        /*0ee4*/ 	.word	0x00016550
        /*0ee8*/ 	.word	0x00000009
        /*0eec*/ 	.word	0x00000000
        /*0ef0*/ 	.short	0x0101
        /*0ef2*/ 	.byte	0x3f
	.zero		1


	//   ....[40]....
        /*0ef4*/ 	.word	0x00017a20
        /*0ef8*/ 	.word	0x00000015
        /*0efc*/ 	.word	0x00000000
        /*0f00*/ 	.short	0x0101
        /*0f02*/ 	.byte	0x3f
	.zero		1


	//   ....[41]....
        /*0f04*/ 	.word	0x00017cd0
        /*0f08*/ 	.word	0x00000003
        /*0f0c*/ 	.word	0x0002a830
        /*0f10*/ 	.short	0x010a
        /*0f12*/ 	.byte	0x3f
	.zero		1


	//   ....[42]....
        /*0f14*/ 	.word	0x00017d50
        /*0f18*/ 	.word	0x00000003
        /*0f1c*/ 	.word	0x0002a830
        /*0f20*/ 	.short	0x010a
        /*0f22*/ 	.byte	0x3f
	.zero		1


	//   ....[43]....
        /*0f24*/ 	.word	0x000187b0
        /*0f28*/ 	.word	0x00000014
        /*0f2c*/ 	.word	0x0002a850
        /*0f30*/ 	.short	0x010a
        /*0f32*/ 	.byte	0x3f
	.zero		1


	//   ....[44]....
        /*0f34*/ 	.word	0x00018800
        /*0f38*/ 	.word	0x00000014
        /*0f3c*/ 	.word	0x0002a850
        /*0f40*/ 	.short	0x010a
        /*0f42*/ 	.byte	0x3f
	.zero		1


	//   ....[45]....
        /*0f44*/ 	.word	0x000190c0
        /*0f48*/ 	.word	0x00000062
        /*0f4c*/ 	.word	0x00000000
        /*0f50*/ 	.short	0x0101
        /*0f52*/ 	.byte	0x3f
	.zero		1


	//   ....[46]....
        /*0f54*/ 	.word	0x00019930
        /*0f58*/ 	.word	0x0000006b
        /*0f5c*/ 	.word	0x00000000
        /*0f60*/ 	.short	0x0101
        /*0f62*/ 	.byte	0x3f
	.zero		1


	//   ....[47]....
        /*0f64*/ 	.word	0x00019f30
        /*0f68*/ 	.word	0x00000005
        /*0f6c*/ 	.word	0x0002a850
        /*0f70*/ 	.short	0x010a
        /*0f72*/ 	.byte	0x3f
	.zero		1


	//   ....[48]....
        /*0f74*/ 	.word	0x00019fd0
        /*0f78*/ 	.word	0x00000005
        /*0f7c*/ 	.word	0x0002a850
        /*0f80*/ 	.short	0x010a
        /*0f82*/ 	.byte	0x3f
	.zero		1


	//   ....[49]....
        /*0f84*/ 	.word	0x0001a4d0
        /*0f88*/ 	.word	0x00000005
        /*0f8c*/ 	.word	0x00000000
        /*0f90*/ 	.short	0x0101
        /*0f92*/ 	.byte	0x3f
	.zero		1


	//   ....[50]....
        /*0f94*/ 	.word	0x0001bb10
        /*0f98*/ 	.word	0x00000000
        /*0f9c*/ 	.word	0x00000000
        /*0fa0*/ 	.short	0x0101
        /*0fa2*/ 	.byte	0x3f
	.zero		1


	//   ....[51]....
        /*0fa4*/ 	.word	0x0001c290
        /*0fa8*/ 	.word	0x0000000a
        /*0fac*/ 	.word	0x00000000
        /*0fb0*/ 	.short	0x0101
        /*0fb2*/ 	.byte	0x3f
	.zero		1


	//   ....[52]....
        /*0fb4*/ 	.word	0x0001f480
        /*0fb8*/ 	.word	0x00000016
        /*0fbc*/ 	.word	0x0002a820
        /*0fc0*/ 	.short	0x010a
        /*0fc2*/ 	.byte	0x3f
	.zero		1


	//   ....[53]....
        /*0fc4*/ 	.word	0x0001f510
        /*0fc8*/ 	.word	0x0000000d
        /*0fcc*/ 	.word	0x0002a8a0
        /*0fd0*/ 	.short	0x010a
        /*0fd2*/ 	.byte	0x3f
	.zero		1


	//   ....[54]....
        /*0fd4*/ 	.word	0x0001f950
        /*0fd8*/ 	.word	0x0000000d
        /*0fdc*/ 	.word	0x0002a8c0
        /*0fe0*/ 	.short	0x010a
        /*0fe2*/ 	.byte	0x3f
	.zero		1


	//   ....[55]....
        /*0fe4*/ 	.word	0x0001fd80
        /*0fe8*/ 	.word	0x0000000c
        /*0fec*/ 	.word	0x0002a8a0
        /*0ff0*/ 	.short	0x010a
        /*0ff2*/ 	.byte	0x3f
	.zero		1


	//   ....[56]....
        /*0ff4*/ 	.word	0x000201b0
        /*0ff8*/ 	.word	0x0000000c
        /*0ffc*/ 	.word	0x0002a8c0
        /*1000*/ 	.short	0x010a
        /*1002*/ 	.byte	0x3f
	.zero		1


	//   ....[57]....
        /*1004*/ 	.word	0x00021370
        /*1008*/ 	.word	0x00000007
        /*100c*/ 	.word	0x0002a840
        /*1010*/ 	.short	0x010a
        /*1012*/ 	.byte	0x3f
	.zero		1


	//   ....[58]....
        /*1014*/ 	.word	0x00021a40
        /*1018*/ 	.word	0x00000007
        /*101c*/ 	.word	0x0002a830
        /*1020*/ 	.short	0x0107
        /*1022*/ 	.byte	0x3f
	.zero		1


	//   ....[59]....
        /*1024*/ 	.word	0x00021b10
        /*1028*/ 	.word	0x00000007
        /*102c*/ 	.word	0x0002a830
        /*1030*/ 	.short	0x0101
        /*1032*/ 	.byte	0x3f
	.zero		1


	//   ....[60]....
        /*1034*/ 	.word	0x00022700
        /*1038*/ 	.word	0x00000016
        /*103c*/ 	.word	0x0002a800
        /*1040*/ 	.short	0x0107
        /*1042*/ 	.byte	0x3f
	.zero		1


	//   ....[61]....
        /*1044*/ 	.word	0x00022810
        /*1048*/ 	.word	0x00000016
        /*104c*/ 	.word	0x0002a800
        /*1050*/ 	.short	0x0101
        /*1052*/ 	.byte	0x3f
	.zero		1


	//   ....[62]....
        /*1054*/ 	.word	0x00022830
        /*1058*/ 	.word	0x00000016
        /*105c*/ 	.word	0x0002a820
        /*1060*/ 	.short	0x010a
        /*1062*/ 	.byte	0x3f
	.zero		1


	//   ....[63]....
        /*1064*/ 	.word	0x00022bc0
        /*1068*/ 	.word	0x00000006
        /*106c*/ 	.word	0x0002a840
        /*1070*/ 	.short	0x010a
        /*1072*/ 	.byte	0x3f
	.zero		1


	//   ....[64]....
        /*1074*/ 	.word	0x000230c0
        /*1078*/ 	.word	0x00000006
        /*107c*/ 	.word	0x0002a830
        /*1080*/ 	.short	0x0107
        /*1082*/ 	.byte	0x3f
	.zero		1


	//   ....[65]....
        /*1084*/ 	.word	0x00023180
        /*1088*/ 	.word	0x00000006
        /*108c*/ 	.word	0x0002a830
        /*1090*/ 	.short	0x0101
        /*1092*/ 	.byte	0x3f
	.zero		1


	//   ....[66]....
        /*1094*/ 	.word	0x000231e0
        /*1098*/ 	.word	0x00000004
        /*109c*/ 	.word	0x0002a860
        /*10a0*/ 	.short	0x010a
        /*10a2*/ 	.byte	0x3f
	.zero		1


	//   ....[67]....
        /*10a4*/ 	.word	0x00023650
        /*10a8*/ 	.word	0x00000004
        /*10ac*/ 	.word	0x0002a850
        /*10b0*/ 	.short	0x0107
        /*10b2*/ 	.byte	0x3f
	.zero		1


	//   ....[68]....
        /*10b4*/ 	.word	0x000237d0
        /*10b8*/ 	.word	0x00000004
        /*10bc*/ 	.word	0x0002a850
        /*10c0*/ 	.short	0x0101
        /*10c2*/ 	.byte	0x3f
	.zero		1


	//   ....[69]....
        /*10c4*/ 	.word	0x00023a40
        /*10c8*/ 	.word	0x00000000
        /*10cc*/ 	.word	0x0002a860
        /*10d0*/ 	.short	0x010a
        /*10d2*/ 	.byte	0x3f
	.zero		1


	//   ....[70]....
        /*10d4*/ 	.word	0x00023ec0
        /*10d8*/ 	.word	0x00000000
        /*10dc*/ 	.word	0x0002a850
        /*10e0*/ 	.short	0x0107
        /*10e2*/ 	.byte	0x3f
	.zero		1


	//   ....[71]....
        /*10e4*/ 	.word	0x00023f90
        /*10e8*/ 	.word	0x00000000
        /*10ec*/ 	.word	0x0002a850
        /*10f0*/ 	.short	0x0101
        /*10f2*/ 	.byte	0x3f
	.zero		1


	//   ....[72]....
        /*10f4*/ 	.word	0x00025100
        /*10f8*/ 	.word	0x00000005
        /*10fc*/ 	.word	0x0002a820
        /*1100*/ 	.short	0x010a
        /*1102*/ 	.byte	0x3f
	.zero		1


	//   ....[73]....
        /*1104*/ 	.word	0x00025270
        /*1108*/ 	.word	0x00000003
        /*110c*/ 	.word	0x0002a840
        /*1110*/ 	.short	0x010a
        /*1112*/ 	.byte	0x3f
	.zero		1


	//   ....[74]....
        /*1114*/ 	.word	0x00025310
        /*1118*/ 	.word	0x00000005
        /*111c*/ 	.word	0x0002a840
        /*1120*/ 	.short	0x010a
        /*1122*/ 	.byte	0x3f
	.zero		1


	//   ....[75]....
        /*1124*/ 	.word	0x00025350
        /*1128*/ 	.word	0x00000003
        /*112c*/ 	.word	0x0002a860
        /*1130*/ 	.short	0x010a
        /*1132*/ 	.byte	0x3f
	.zero		1


	//   ....[76]....
        /*1134*/ 	.word	0x00025390
        /*1138*/ 	.word	0x00000005
        /*113c*/ 	.word	0x0002a860
        /*1140*/ 	.short	0x010a
        /*1142*/ 	.byte	0x3f
	.zero		1


	//   ....[77]....
        /*1144*/ 	.word	0x000253f0
        /*1148*/ 	.word	0x00000054
        /*114c*/ 	.word	0x0002a890
        /*1150*/ 	.short	0x010a
        /*1152*/ 	.byte	0x3f
	.zero		1


	//   ....[78]....
        /*1154*/ 	.word	0x000256a0
        /*1158*/ 	.word	0x00000054
        /*115c*/ 	.word	0x0002a890
        /*1160*/ 	.short	0x010a
        /*1162*/ 	.byte	0x3f
	.zero		1


	//   ....[79]....
        /*1164*/ 	.word	0x00025950
        /*1168*/ 	.word	0x00000054
        /*116c*/ 	.word	0x0002a890
        /*1170*/ 	.short	0x010a
        /*1172*/ 	.byte	0x3f
	.zero		1


	//   ....[80]....
        /*1174*/ 	.word	0x00025c00
        /*1178*/ 	.word	0x00000054
        /*117c*/ 	.word	0x0002a8b0
        /*1180*/ 	.short	0x010a
        /*1182*/ 	.byte	0x3f
	.zero		1


	//   ....[81]....
        /*1184*/ 	.word	0x00025ff0
        /*1188*/ 	.word	0x00000002
        /*118c*/ 	.word	0x0002a800
        /*1190*/ 	.short	0x010a
        /*1192*/ 	.byte	0x3f
	.zero		1


	//   ....[82]....
        /*1194*/ 	.word	0x000263d0
        /*1198*/ 	.word	0x00000002
        /*119c*/ 	.word	0x0002a800
        /*11a0*/ 	.short	0x010a
        /*11a2*/ 	.byte	0x3f
	.zero		1


	//   ....[83]....
        /*11a4*/ 	.word	0x00026420
        /*11a8*/ 	.word	0x00000009
        /*11ac*/ 	.word	0x0002a830
        /*11b0*/ 	.short	0x010a
        /*11b2*/ 	.byte	0x3f
	.zero		1


	//   ....[84]....
        /*11b4*/ 	.word	0x00026470
        /*11b8*/ 	.word	0x00000009
        /*11bc*/ 	.word	0x0002a830
        /*11c0*/ 	.short	0x010a
        /*11c2*/ 	.byte	0x3f
	.zero		1


	//   ....[85]....
        /*11c4*/ 	.word	0x000264c0
        /*11c8*/ 	.word	0x00000015
        /*11cc*/ 	.word	0x0002a850
        /*11d0*/ 	.short	0x010a
        /*11d2*/ 	.byte	0x3f
	.zero		1


	//   ....[86]....
        /*11d4*/ 	.word	0x00026510
        /*11d8*/ 	.word	0x00000003
        /*11dc*/ 	.word	0x0002a830
        /*11e0*/ 	.short	0x010a
        /*11e2*/ 	.byte	0x3f
	.zero		1


	//   ....[87]....
        /*11e4*/ 	.word	0x00026560
        /*11e8*/ 	.word	0x00000014
        /*11ec*/ 	.word	0x0002a850
        /*11f0*/ 	.short	0x010a
        /*11f2*/ 	.byte	0x3f
	.zero		1


	//   ....[88]....
        /*11f4*/ 	.word	0x000265b0
        /*11f8*/ 	.word	0x00000005
        /*11fc*/ 	.word	0x0002a850
        /*1200*/ 	.short	0x010a
        /*1202*/ 	.byte	0x3f
	.zero		1


	//   ....[89]....
        /*1204*/ 	.word	0x00026750
        /*1208*/ 	.word	0x00000016
        /*120c*/ 	.word	0x0002a820
        /*1210*/ 	.short	0x010a
        /*1212*/ 	.byte	0x3f
	.zero		1


	//   ....[90]....
        /*1214*/ 	.word	0x000267a0
        /*1218*/ 	.word	0x0000000d
        /*121c*/ 	.word	0x0002a8a0
        /*1220*/ 	.short	0x010a
        /*1222*/ 	.byte	0x3f
	.zero		1


	//   ....[91]....
        /*1224*/ 	.word	0x000267f0
        /*1228*/ 	.word	0x0000000d
        /*122c*/ 	.word	0x0002a8c0
        /*1230*/ 	.short	0x010a
        /*1232*/ 	.byte	0x3f
	.zero		1


	//   ....[92]....
        /*1234*/ 	.word	0x00026840
        /*1238*/ 	.word	0x0000000c
        /*123c*/ 	.word	0x0002a8a0
        /*1240*/ 	.short	0x010a
        /*1242*/ 	.byte	0x3f
	.zero		1


	//   ....[93]....
        /*1244*/ 	.word	0x00026890
        /*1248*/ 	.word	0x0000000c
        /*124c*/ 	.word	0x0002a8c0
        /*1250*/ 	.short	0x010a
        /*1252*/ 	.byte	0x3f
	.zero		1


	//   ....[94]....
        /*1254*/ 	.word	0x000269b0
        /*1258*/ 	.word	0x00000007
        /*125c*/ 	.word	0x0002a840
        /*1260*/ 	.short	0x010a
        /*1262*/ 	.byte	0x3f
	.zero		1


	//   ....[95]....
        /*1264*/ 	.word	0x00027e40
        /*1268*/ 	.word	0x00000016
        /*126c*/ 	.word	0x0002a820
        /*1270*/ 	.short	0x010a
        /*1272*/ 	.byte	0x3f
	.zero		1


	//   ....[96]....
        /*1274*/ 	.word	0x00027e90
        /*1278*/ 	.word	0x00000006
        /*127c*/ 	.word	0x0002a840
        /*1280*/ 	.short	0x010a
        /*1282*/ 	.byte	0x3f
	.zero		1


	//   ....[97]....
        /*1284*/ 	.word	0x000286a0
        /*1288*/ 	.word	0x00000004
        /*128c*/ 	.word	0x0002a860
        /*1290*/ 	.short	0x010a
        /*1292*/ 	.byte	0x3f
	.zero		1


	//   ....[98]....
        /*1294*/ 	.word	0x00028ed0
        /*1298*/ 	.word	0x00000000
        /*129c*/ 	.word	0x0002a860
        /*12a0*/ 	.short	0x010a
        /*12a2*/ 	.byte	0x3f
	.zero		1


	//   ....[99]....
        /*12a4*/ 	.word	0x0002a110
        /*12a8*/ 	.word	0x00000005
        /*12ac*/ 	.word	0x0002a820
        /*12b0*/ 	.short	0x010a
        /*12b2*/ 	.byte	0x3f
	.zero		1


	//   ....[100]....
        /*12b4*/ 	.word	0x0002a2b0
        /*12b8*/ 	.word	0x00000003
        /*12bc*/ 	.word	0x0002a840
        /*12c0*/ 	.short	0x010a
        /*12c2*/ 	.byte	0x3f
	.zero		1


	//   ....[101]....
        /*12c4*/ 	.word	0x0002a300
        /*12c8*/ 	.word	0x00000005
        /*12cc*/ 	.word	0x0002a840
        /*12d0*/ 	.short	0x010a
        /*12d2*/ 	.byte	0x3f
	.zero		1


	//   ....[102]....
        /*12d4*/ 	.word	0x0002a350
        /*12d8*/ 	.word	0x00000003
        /*12dc*/ 	.word	0x0002a860
        /*12e0*/ 	.short	0x010a
        /*12e2*/ 	.byte	0x3f
	.zero		1


	//----- nvinfo : EIATTR_NUM_MBARRIERS
	.align		4
.L_564:
        /*12e4*/ 	.byte	0x03, 0x38
        /*12e6*/ 	.short	0x0016


	//----- nvinfo : EIATTR_EXIT_INSTR_OFFSETS
	.align		4
        /*12e8*/ 	.byte	0x04, 0x1c
        /*12ea*/ 	.short	(.L_566 - .L_565)


	//   ....[0]....
.L_565:
        /*12ec*/ 	.word	0x000253e0


	//----- nvinfo : EIATTR_MAX_THREADS
	.align		4
.L_566:
        /*12f0*/ 	.byte	0x04, 0x05
        /*12f2*/ 	.short	(.L_568 - .L_567)
.L_567:
        /*12f4*/ 	.word	0x00000180
        /*12f8*/ 	.word	0x00000001
        /*12fc*/ 	.word	0x00000001


	//----- nvinfo : EIATTR_CRS_STACK_SIZE
	.align		4
.L_568:
        /*1300*/ 	.byte	0x04, 0x1e
        /*1302*/ 	.short	(.L_570 - .L_569)
.L_569:
        /*1304*/ 	.word	0x00000000


	//----- nvinfo : EIATTR_CBANK_PARAM_SIZE
	.align		4
.L_570:
        /*1308*/ 	.byte	0x03, 0x19
        /*130a*/ 	.short	0x0af0


	//----- nvinfo : EIATTR_PARAM_CBANK
	.align		4
        /*130c*/ 	.byte	0x04, 0x0a
        /*130e*/ 	.short	(.L_572 - .L_571)
	.align		4
.L_571:
        /*1310*/ 	.word	index@(.nv.constant0._ZN7cutlass13device_kernelIN5flash11enable_sm90INS1_16FlashAttnFwdSm90INS1_25CollectiveMainloopFwdSm90ILi2EN4cute5tupleIJNS5_1CILi1EEES8_S8_EEENS6_IJNS7_ILi128EEENS7_ILi96EEENS7_ILi192EEEEEELi128ENS_10bfloat16_tEfNS_4arch4Sm90ELb1ELb0ELb0ELb1ELb1ELb1ELb0ELb1ELb1ELb1ELb1ELb0EEENS1_21CollectiveEpilogueFwdINS6_IJSA_SA_SB_EEES9_SE_SG_Li256ELb1ELb1ELb1ELb0EEENS1_36VarlenDynamicPersistentTileSchedulerILi128ELi96ELi256ELi128ELb1ELb1ELb1ELb1ELb1ELb1EEEEEEEEEvNT_6ParamsE)
        /*1314*/ 	.short	0x0210
        /*1316*/ 	.short	0x0af0


	//----- nvinfo : EIATTR_SW_WAR
	.align		4
.L_572:
        /*1318*/ 	.byte	0x04, 0x36
        /*131a*/ 	.short	(.L_574 - .L_573)
.L_573:
        /*131c*/ 	.word	0x00000008
.L_574:


//--------------------- .nv.info._ZN7cutlass13device_kernelIN5flash11enable_sm90INS1_16FlashAttnFwdSm90INS1_25CollectiveMainloopFwdSm90ILi2EN4cute5tupleIJNS5_1CILi1EEES8_S8_EEENS6_IJNS7_ILi64EEESA_SA_EEELi512ENS_10bfloat16_tEfNS_4arch4Sm90ELb0ELb0ELb0ELb0ELb1ELb0ELb0ELb0ELb0ELb1ELb1ELb0EEENS1_21CollectiveEpilogueFwdINS6_IJSA_NS7_ILi512EEESA_EEES9_SC_SE_Li256ELb0ELb1ELb1ELb0EEENS1_19SingleTileSchedulerILb0ELb1ELb1ELi64EEEEEEEEEvNT_6ParamsE --------------------------
	.section	.nv.info._ZN7cutlass13device_kernelIN5flash11enable_sm90INS1_16FlashAttnFwdSm90INS1_25CollectiveMainloopFwdSm90ILi2EN4cute5tupleIJNS5_1CILi1EEES8_S8_EEENS6_IJNS7_ILi64EEESA_SA_EEELi512ENS_10bfloat16_tEfNS_4arch4Sm90ELb0ELb0ELb0ELb0ELb1ELb0ELb0ELb0ELb0ELb1ELb1ELb0EEENS1_21CollectiveEpilogueFwdINS6_IJSA_NS7_ILi512EEESA_EEES9_SC_SE_Li256ELb0ELb1ELb1ELb0EEENS1_19SingleTileSchedulerILb0ELb1ELb1ELi64EEEEEEEEEvNT_6ParamsE,"",@"SHT_CUDA_INFO"
	.sectionflags	@""
	.align	4


	//----- nvinfo : EIATTR_CUDA_API_VERSION
	.align		4
        /*0000*/ 	.byte	0x04, 0x37
        /*0002*/ 	.short	(.L_576 - .L_575)
.L_575:
        /*0004*/ 	.word	0x00000082


	//----- nvinfo : EIATTR_KPARAM_INFO
	.align		4
.L_576:
        /*0008*/ 	.byte	0x04, 0x17
        /*000a*/ 	.short	(.L_578 - .L_577)
.L_577:
        /*000c*/ 	.word	0x00000000
        /*0010*/ 	.short	0x0000
        /*0012*/ 	.short	0x0070
        /*0014*/ 	.byte	0x00, 0xf0, 0x01, 0x28


	//----- nvinfo : EIATTR_SPARSE_MMA_MASK
	.align		4
.L_578:
        /*0018*/ 	.byte	0x03, 0x50
        /*001a*/ 	.short	0x0000


	//----- nvinfo : EIATTR_MAXREG_COUNT
	.align		4
        /*001c*/ 	.byte	0x03, 0x1b
        /*001e*/ 	.short	0x00a8


	//----- nvinfo : EIATTR_NUM_BARRIERS
	.align		4
        /*0020*/ 	.byte	0x02, 0x4c
        /*0022*/ 	.byte	0x10
	.zero		1


	//----- nvinfo : EIATTR_EXTERNS
	.align		4
        /*0024*/ 	.byte	0x04, 0x0f
        /*0026*/ 	.short	(.L_580 - .L_579)


	//   ....[0]....
	.align		4
.L_579:
        /*0028*/ 	.word	index@(__assertfail)


	//----- nvinfo : EIATTR_MERCURY_ISA_VERSION
	.align		4
.L_580:
        /*002c*/ 	.byte	0x03, 0x5f
        /*002e*/ 	.short	0x0101


	//----- nvinfo : EIATTR_INT_WARP_WIDE_INSTR_OFFSETS
	.align		4
        /*0030*/ 	.byte	0x04, 0x31
        /*0032*/ 	.short	(.L_582 - .L_581)


	//   ....[0]....
.L_581:
        /*0034*/ 	.word	0x000000b0


	//   ....[1]....
        /*0038*/ 	.word	0x000000c0


	//   ....[2]....
        /*003c*/ 	.word	0x00000160


	//----- nvinfo : EIATTR_COOP_GROUP_MASK_REGIDS
	.align		4
.L_582:
        /*0040*/ 	.byte	0x04, 0x29
        /*0042*/ 	.short	(.L_584 - .L_583)


	//   ....[0]....
.L_583:
        /*0044*/ 	.word	0xffffffff


	//   ....[1]....
        /*0048*/ 	.word	0xffffffff


	//   ....[2]....
        /*004c*/ 	.word	0xffffffff


	//   ....[3]....
        /*0050*/ 	.word	0xffffffff


	//   ....[4]....
        /*0054*/ 	.word	0xffffffff


	//   ....[5]....
        /*0058*/ 	.word	0xffffffff


	//   ....[6]....
        /*005c*/ 	.word	0xffffffff


	//   ....[7]....
        /*0060*/ 	.word	0xffffffff


	//   ....[8]....
        /*0064*/ 	.word	0xffffffff


	//   ....[9]....
        /*0068*/ 	.word	0xffffffff


	//   ....[10]....
        /*006c*/ 	.word	0xffffffff


	//   ....[11]....
        /*0070*/ 	.word	0xffffffff


	//   ....[12]....
        /*0074*/ 	.word	0xffffffff


	//   ....[13]....
        /*0078*/ 	.word	0xffffffff


	//   ....[14]....
        /*007c*/ 	.word	0xffffffff


	//   ....[15]....
        /*0080*/ 	.word	0xffffffff


	//   ....[16]....
        /*0084*/ 	.word	0xffffffff


	//   ....[17]....
        /*0088*/ 	.word	0xffffffff


	//   ....[18]....
        /*008c*/ 	.word	0xffffffff


	//   ....[19]....
        /*0090*/ 	.word	0xffffffff


	//   ....[20]....
        /*0094*/ 	.word	0xffffffff


	//   ....[21]....
        /*0098*/ 	.word	0xffffffff


	//   ....[22]....
        /*009c*/ 	.word	0xffffffff


	//   ....[23]....
        /*00a0*/ 	.word	0xffffffff


	//   ....[24]....
        /*00a4*/ 	.word	0xffffffff


	//   ....[25]....
        /*00a8*/ 	.word	0xffffffff


	//   ....[26]....
        /*00ac*/ 	.word	0xffffffff


	//   ....[27]....
        /*00b0*/ 	.word	0xffffffff


	//   ....[28]....
        /*00b4*/ 	.word	0xffffffff


	//   ....[29]....
        /*00b8*/ 	.word	0xffffffff


	//   ....[30]....
        /*00bc*/ 	.word	0xffffffff


	//   ....[31]....
        /*00c0*/ 	.word	0xffffffff


	//   ....[32]....
        /*00c4*/ 	.word	0xffffffff


	//   ....[33]....
        /*00c8*/ 	.word	0xffffffff


	//   ....[34]....
        /*00cc*/ 	.word	0xffffffff


	//   ....[35]....
        /*00d0*/ 	.word	0xffffffff


	//   ....[36]....
        /*00d4*/ 	.word	0xffffffff


	//   ....[37]....
        /*00d8*/ 	.word	0xffffffff


	//   ....[38]....
        /*00dc*/ 	.word	0xffffffff


	//   ....[39]....
        /*00e0*/ 	.word	0xffffffff


	//   ....[40]....
        /*00e4*/ 	.word	0xffffffff


	//   ....[41]....
        /*00e8*/ 	.word	0xffffffff


	//   ....[42]....
        /*00ec*/ 	.word	0xffffffff


	//   ....[43]....
        /*00f0*/ 	.word	0xffffffff


	//   ....[44]....
        /*00f4*/ 	.word	0xffffffff


	//   ....[45]....
        /*00f8*/ 	.word	0xffffffff


	//   ....[46]....
        /*00fc*/ 	.word	0xffffffff


	//   ....[47]....
        /*0100*/ 	.word	0xffffffff


	//   ....[48]....
        /*0104*/ 	.word	0xffffffff


	//   ....[49]....
        /*0108*/ 	.word	0xffffffff


	//   ....[50]....
        /*010c*/ 	.word	0xffffffff


	//   ....[51]....
        /*0110*/ 	.word	0xffffffff


	//   ....[52]....
        /*0114*/ 	.word	0xffffffff


	//   ....[53]....
        /*0118*/ 	.word	0xffffffff


	//   ....[54]....
        /*011c*/ 	.word	0xffffffff


	//   ....[55]....
        /*0120*/ 	.word	0xffffffff


	//   ....[56]....
        /*0124*/ 	.word	0xffffffff


	//   ....[57]....
        /*0128*/ 	.word	0xffffffff


	//   ....[58]....
        /*012c*/ 	.word	0xffffffff


	//   ....[59]....
        /*0130*/ 	.word	0xffffffff


	//   ....[60]....
        /*0134*/ 	.word	0xffffffff


	//   ....[61]....
        /*0138*/ 	.word	0xffffffff


	//   ....[62]....
        /*013c*/ 	.word	0xffffffff


	//   ....[63]....
        /*0140*/ 	.word	0xffffffff


	//   ....[64]....
        /*0144*/ 	.word	0xffffffff


	//   ....[65]....
        /*0148*/ 	.word	0xffffffff


	//   ....[66]....
        /*014c*/ 	.word	0xffffffff


	//   ....[67]....
        /*0150*/ 	.word	0xffffffff


	//   ....[68]....
        /*0154*/ 	.word	0xffffffff


	//   ....[69]....
        /*0158*/ 	.word	0xffffffff


	//   ....[70]....
        /*015c*/ 	.word	0xffffffff


	//   ....[71]....
        /*0160*/ 	.word	0xffffffff


	//   ....[72]....
        /*0164*/ 	.word	0xffffffff


	//   ....[73]....
        /*0168*/ 	.word	0x0500000f


	//   ....[74]....
        /*016c*/ 	.word	0x0500000f


	//   ....[75]....
        /*0170*/ 	.word	0x0500000f


	//   ....[76]....
        /*0174*/ 	.word	0x0500000f


	//   ....[77]....
        /*0178*/ 	.word	0x0500000f


	//   ....[78]....
        /*017c*/ 	.word	0x0500000f


	//   ....[79]....
        /*0180*/ 	.word	0x0500000f


	//   ....[80]....
        /*0184*/ 	.word	0x0500000f


	//   ....[81]....
        /*0188*/ 	.word	0x0500000f


	//   ....[82]....
        /*018c*/ 	.word	0x0500000f


	//   ....[83]....
        /*0190*/ 	.word	0x0500000f


	//   ....[84]....
        /*0194*/ 	.word	0x0500000f


	//   ....[85]....
        /*0198*/ 	.word	0x0500000f


	//   ....[86]....
        /*019c*/ 	.word	0x0500000f


	//   ....[87]....
        /*01a0*/ 	.word	0x0500000f


	//   ....[88]....
        /*01a4*/ 	.word	0x0500000f


	//   ....[89]....
        /*01a8*/ 	.word	0x0500000f


	//   ....[90]....
        /*01ac*/ 	.word	0x0500000f


	//   ....[91]....
        /*01b0*/ 	.word	0x0500000f


	//   ....[92]....
        /*01b4*/ 	.word	0x0500000f


	//   ....[93]....
        /*01b8*/ 	.word	0x0500000f


	//   ....[94]....
        /*01bc*/ 	.word	0x0500000f


	//   ....[95]....
        /*01c0*/ 	.word	0x0500000f


	//   ....[96]....
        /*01c4*/ 	.word	0x0500000f


	//   ....[97]....
        /*01c8*/ 	.word	0x0500000f


	//   ....[98]....
        /*01cc*/ 	.word	0x0500000f


	//   ....[99]....
        /*01d0*/ 	.word	0x0500000f


	//   ....[100]....
        /*01d4*/ 	.word	0x0500000f


	//   ....[101]....
        /*01d8*/ 	.word	0x0500000f


	//   ....[102]....
        /*01dc*/ 	.word	0x0500000f


	//   ....[103]....
        /*01e0*/ 	.word	0x0500000f


	//   ....[104]....
        /*01e4*/ 	.word	0x0500000f


	//   ....[105]....
        /*01e8*/ 	.word	0x0500000f


	//   ....[106]....
        /*01ec*/ 	.word	0x0500000f


	//   ....[107]....
        /*01f0*/ 	.word	0x0500000f


	//   ....[108]....
        /*01f4*/ 	.word	0x0500000f


	//   ....[109]....
        /*01f8*/ 	.word	0x0500000f


	//   ....[110]....
        /*01fc*/ 	.word	0x0500000f


	//   ....[111]....
        /*0200*/ 	.word	0x0500000f


	//   ....[112]....
        /*0204*/ 	.word	0x0500000f


	//   ....[113]....
        /*0208*/ 	.word	0x0500000f


	//   ....[114]....
        /*020c*/ 	.word	0x0500000f


	//----- nvinfo : EIATTR_COOP_GROUP_INSTR_OFFSETS
	.align		4
.L_584:
        /*0210*/ 	.byte	0x04, 0x28
        /*0212*/ 	.short	(.L_586 - .L_585)


	//   ....[0]....
.L_585:
        /*0214*/ 	.word	0x00000060


	//   ....[1]....
        /*0218*/ 	.word	0x000000a0


	//   ....[2]....
        /*021c*/ 	.word	0x00000280


	//   ....[3]....
        /*0220*/ 	.word	0x000003e0


	//   ....[4]....
        /*0224*/ 	.word	0x00000500


	//   ....[5]....
        /*0228*/ 	.word	0x00000660


	//   ....[6]....
        /*022c*/ 	.word	0x000011d0


	//   ....[7]....
        /*0230*/ 	.word	0x00003200


	//   ....[8]....
        /*0234*/ 	.word	0x00003c90


	//   ....[9]....
        /*0238*/ 	.word	0x00003cf0


	//   ....[10]....
        /*023c*/ 	.word	0x00003f00


	//   ....[11]....
        /*0240*/ 	.word	0x00003f80


	//   ....[12]....
        /*0244*/ 	.word	0x00004a30


	//   ....[13]....
        /*0248*/ 	.word	0x00004ef0


	//   ....[14]....
        /*024c*/ 	.word	0x00004f20


	//   ....[15]....
        /*0250*/ 	.word	0x00005150


	//   ....[16]....
        /*0254*/ 	.word	0x00005320


	//   ....[17]....
        /*0258*/ 	.word	0x00006300


	//   ....[18]....
        /*025c*/ 	.word	0x000063e0


	//   ....[19]....
        /*0260*/ 	.word	0x00006430


	//   ....[20]....
        /*0264*/ 	.word	0x00006450


	//   ....[21]....
        /*0268*/ 	.word	0x00006470


	//   ....[22]....
        /*026c*/ 	.word	0x00006f50


	//   ....[23]....
        /*0270*/ 	.word	0x00007410


	//   ....[24]....
        /*0274*/ 	.word	0x00007440


	//   ....[25]....
        /*0278*/ 	.word	0x00007470


	//   ....[26]....
        /*027c*/ 	.word	0x00007480


	//   ....[27]....
        /*0280*/ 	.word	0x00007930


	//   ....[28]....
        /*0284*/ 	.word	0x00007950


	//   ....[29]....
        /*0288*/ 	.word	0x000085a0


	//   ....[30]....
        /*028c*/ 	.word	0x000085c0


	//   ....[31]....
        /*0290*/ 	.word	0x00009610


	//   ....[32]....
        /*0294*/ 	.word	0x0000a820


	//   ....[33]....
        /*0298*/ 	.word	0x0000a840


	//   ....[34]....
        /*029c*/ 	.word	0x0000a850


	//   ....[35]....
        /*02a0*/ 	.word	0x0000a890


	//   ....[36]....
        /*02a4*/ 	.word	0x0000a8e0


	//   ....[37]....
        /*02a8*/ 	.word	0x0000a900


	//   ....[38]....
        /*02ac*/ 	.word	0x0000a950


	//   ....[39]....
        /*02b0*/ 	.word	0x0000a970


	//   ....[40]....
        /*02b4*/ 	.word	0x0000aed0


	//   ....[41]....
        /*02b8*/ 	.word	0x0000af10


	//   ....[42]....
        /*02bc*/ 	.word	0x0000af40


	//   ....[43]....
        /*02c0*/ 	.word	0x0000af90


	//   ....[44]....
        /*02c4*/ 	.word	0x0000aff0


	//   ....[45]....
        /*02c8*/ 	.word	0x0000b010


	//   ....[46]....
        /*02cc*/ 	.word	0x0000b060


	//   ....[47]....
        /*02d0*/ 	.word	0x0000b080


	//   ....[48]....
        /*02d4*/ 	.word	0x0000b370


	//   ....[49]....
        /*02d8*/ 	.word	0x0000b3a0


	//   ....[50]....
        /*02dc*/ 	.word	0x0000b3d0


	//   ....[51]....
        /*02e0*/ 	.word	0x0000b400


	//   ....[52]....
        /*02e4*/ 	.word	0x0000b430


	//   ....[53]....
        /*02e8*/ 	.word	0x0000b480


	//   ....[54]....
        /*02ec*/ 	.word	0x0000b600


	//   ....[55]....
        /*02f0*/ 	.word	0x0000b630


	//   ....[56]....
        /*02f4*/ 	.word	0x0000bfb0


	//   ....[57]....
        /*02f8*/ 	.word	0x0000bfd0


	//   ....[58]....
        /*02fc*/ 	.word	0x0000bfe0


	//   ....[59]....
        /*0300*/ 	.word	0x0000c000


	//   ....[60]....
        /*0304*/ 	.word	0x0000c020


	//   ....[61]....
        /*0308*/ 	.word	0x0000c050


	//   ....[62]....
        /*030c*/ 	.word	0x0000c070


	//   ....[63]....
        /*0310*/ 	.word	0x0000c0a0


	//   ....[64]....
        /*0314*/ 	.word	0x0000c400


	//   ....[65]....
        /*0318*/ 	.word	0x0000c430


	//   ....[66]....
        /*031c*/ 	.word	0x0000c460


	//   ....[67]....
        /*0320*/ 	.word	0x0000c480


	//   ....[68]....
        /*0324*/ 	.word	0x0000c490


	//   ....[69]....
        /*0328*/ 	.word	0x0000c4b0


	//   ....[70]....
        /*032c*/ 	.word	0x0000c560


	//   ....[71]....
        /*0330*/ 	.word	0x0000c590


	//   ....[72]....
        /*0334*/ 	.word	0x0000ca90


	//   ....[73]....
        /*0338*/ 	.word	0x0000cff0


	//   ....[74]....
        /*033c*/ 	.word	0x0000d0e0


	//   ....[75]....
        /*0340*/ 	.word	0x0000d180


	//   ....[76]....
        /*0344*/ 	.word	0x0000d200


	//   ....[77]....
        /*0348*/ 	.word	0x0000d2b0


	//   ....[78]....
        /*034c*/ 	.word	0x0000d310


	//   ....[79]....
        /*0350*/ 	.word	0x0000d3d0


	//   ....[80]....
        /*0354*/ 	.word	0x0000d430


	//   ....[81]....
        /*0358*/ 	.word	0x0000d4d0


	//   ....[82]....
        /*035c*/ 	.word	0x0000d560


	//   ....[83]....
        /*0360*/ 	.word	0x0000d5c0


	//   ....[84]....
        /*0364*/ 	.word	0x0000d680


	//   ....[85]....
        /*0368*/ 	.word	0x0000d740


	//   ....[86]....
        /*036c*/ 	.word	0x0000d7a0


	//   ....[87]....
        /*0370*/ 	.word	0x0000d860


	//   ....[88]....
        /*0374*/ 	.word	0x0000d8c0


	//   ....[89]....
        /*0378*/ 	.word	0x0000d960


	//   ....[90]....
        /*037c*/ 	.word	0x0000dab0


	//   ....[91]....
        /*0380*/ 	.word	0x0000db70


	//   ....[92]....
        /*0384*/ 	.word	0x0000ddf0


	//   ....[93]....
        /*0388*/ 	.word	0x0000de40


	//   ....[94]....
        /*038c*/ 	.word	0x0000e000


	//   ....[95]....
        /*0390*/ 	.word	0x0000e050


	//   ....[96]....
        /*0394*/ 	.word	0x0000e210


	//   ....[97]....
        /*0398*/ 	.word	0x0000e260


	//   ....[98]....
        /*039c*/ 	.word	0x0000e340


	//   ....[99]....
        /*03a0*/ 	.word	0x0000e3e0


	//   ....[100]....
        /*03a4*/ 	.word	0x0000e440


	//   ....[101]....
        /*03a8*/ 	.word	0x0000e4e0


	//   ....[102]....
        /*03ac*/ 	.word	0x0000e540


	//   ....[103]....
        /*03b0*/ 	.word	0x0000e5e0


	//   ....[104]....
        /*03b4*/ 	.word	0x0000e640


	//   ....[105]....
        /*03b8*/ 	.word	0x0000e6e0


	//   ....[106]....
        /*03bc*/ 	.word	0x0000e7c0


	//   ....[107]....
        /*03c0*/ 	.word	0x0000e870


	//   ....[108]....
        /*03c4*/ 	.word	0x0000e960


	//   ....[109]....
        /*03c8*/ 	.word	0x0000ea60


	//   ....[110]....
        /*03cc*/ 	.word	0x0000eb80


	//   ....[111]....
        /*03d0*/ 	.word	0x0000ec60


	//   ....[112]....
        /*03d4*/ 	.word	0x0000ed70


	//   ....[113]....
        /*03d8*/ 	.word	0x0000ee40


	//   ....[114]....
        /*03dc*/ 	.word	0x0000ef50


	//----- nvinfo : EIATTR_REG_RECONFIG
	.align		4
.L_586:
        /*03e0*/ 	.byte	0x01, 0x54
	.zero		2


	//----- nvinfo : EIATTR_SYSCALL_OFFSETS
	.align		4
        /*03e4*/ 	.byte	0x04, 0x46
        /*03e6*/ 	.short	(.L_588 - .L_587)


	//   ....[0]....
.L_587:
        /*03e8*/ 	.word	0x000033c0


	//   ....[1]....
        /*03ec*/ 	.word	0x00009d30


	//   ....[2]....
        /*03f0*/ 	.word	0x00009e70


	//   ....[3]....
        /*03f4*/ 	.word	0x00009f60


	//   ....[4]....
        /*03f8*/ 	.word	0x0000abe0


	//----- nvinfo : EIATTR_MBARRIER_INSTR_OFFSETS
	.align		4
.L_588:
        /*03fc*/ 	.byte	0x04, 0x39
        /*03fe*/ 	.short	(.L_590 - .L_589)


	//   ....[0]....
.L_589:
        /*0400*/ 	.word	0x00000170
        /*0404*/ 	.word	0x000000ff
        /*0408*/ 	.word	0x00028c00
        /*040c*/ 	.short	0x0100
        /*040e*/ 	.byte	0x08
	.zero		1


	//   ....[1]....
        /*0410*/ 	.word	0x00000180
        /*0414*/ 	.word	0x000000ff
        /*0418*/ 	.word	0x00028c20
        /*041c*/ 	.short	0x0100
        /*041e*/ 	.byte	0x08
	.zero		1


	//   ....[2]....
        /*0420*/ 	.word	0x00000230
        /*0424*/ 	.word	0x000000ff
        /*0428*/ 	.word	0x00028c30
        /*042c*/ 	.short	0x0100
        /*042e*/ 	.byte	0x06
	.zero		1


	//   ....[3]....
        /*0430*/ 	.word	0x00000240
        /*0434*/ 	.word	0x000000ff
        /*0438*/ 	.word	0x00028c40
        /*043c*/ 	.short	0x0100
        /*043e*/ 	.byte	0x06
	.zero		1


	//   ....[4]....
        /*0440*/ 	.word	0x00000250
        /*0444*/ 	.word	0x000000ff
        /*0448*/ 	.word	0x00028c38
        /*044c*/ 	.short	0x0100
        /*044e*/ 	.byte	0x06
	.zero		1


	//   ....[5]....
        /*0450*/ 	.word	0x00000260
        /*0454*/ 	.word	0x000000ff
        /*0458*/ 	.word	0x00028c48
        /*045c*/ 	.short	0x0100
        /*045e*/ 	.byte	0x06
	.zero		1


	//   ....[6]....
        /*0460*/ 	.word	0x00000390
        /*0464*/ 	.word	0x000000ff
        /*0468*/ 	.word	0x00028c50
        /*046c*/ 	.short	0x0100
        /*046e*/ 	.byte	0x08
	.zero		1


	//   ....[7]....
        /*0470*/ 	.word	0x000003a0
        /*0474*/ 	.word	0x000000ff
        /*0478*/ 	.word	0x00028c60
        /*047c*/ 	.short	0x0100
        /*047e*/ 	.byte	0x08
	.zero		1


	//   ....[8]....
        /*0480*/ 	.word	0x000003b0
        /*0484*/ 	.word	0x000000ff
        /*0488*/ 	.word	0x00028c58
        /*048c*/ 	.short	0x0100
        /*048e*/ 	.byte	0x08
	.zero		1


	//   ....[9]....
        /*0490*/ 	.word	0x000003c0
        /*0494*/ 	.word	0x000000ff
        /*0498*/ 	.word	0x00028c68
        /*049c*/ 	.short	0x0100
        /*049e*/ 	.byte	0x08
	.zero		1


	//   ....[10]....
        /*04a0*/ 	.word	0x000004b0
        /*04a4*/ 	.word	0x000000ff
        /*04a8*/ 	.word	0x00028c70
        /*04ac*/ 	.short	0x0100
        /*04ae*/ 	.byte	0x06
	.zero		1


	//   ....[11]....
        /*04b0*/ 	.word	0x000004c0
        /*04b4*/ 	.word	0x000000ff
        /*04b8*/ 	.word	0x00028c80
        /*04bc*/ 	.short	0x0100
        /*04be*/ 	.byte	0x06
	.zero		1


	//   ....[12]....
        /*04c0*/ 	.word	0x000004d0
        /*04c4*/ 	.word	0x000000ff
        /*04c8*/ 	.word	0x00028c78
        /*04cc*/ 	.short	0x0100
        /*04ce*/ 	.byte	0x06
	.zero		1


	//   ....[13]....
        /*04d0*/ 	.word	0x000004e0
        /*04d4*/ 	.word	0x000000ff
        /*04d8*/ 	.word	0x00028c88
        /*04dc*/ 	.short	0x0100
        /*04de*/ 	.byte	0x06
	.zero		1


	//   ....[14]....
        /*04e0*/ 	.word	0x00000610
        /*04e4*/ 	.word	0x000000ff
        /*04e8*/ 	.word	0x00028c90
        /*04ec*/ 	.short	0x0100
        /*04ee*/ 	.byte	0x08
	.zero		1


	//   ....[15]....
        /*04f0*/ 	.word	0x00000620
        /*04f4*/ 	.word	0x000000ff
        /*04f8*/ 	.word	0x00028ca0
        /*04fc*/ 	.short	0x0100
        /*04fe*/ 	.byte	0x08
	.zero		1


	//   ....[16]....
        /*0500*/ 	.word	0x00000630
        /*0504*/ 	.word	0x000000ff
        /*0508*/ 	.word	0x00028c98
        /*050c*/ 	.short	0x0100
        /*050e*/ 	.byte	0x08
	.zero		1


	//   ....[17]....
        /*0510*/ 	.word	0x00000640
        /*0514*/ 	.word	0x000000ff
        /*0518*/ 	.word	0x00028ca8
        /*051c*/ 	.short	0x0100
        /*051e*/ 	.byte	0x08
	.zero		1


	//   ....[18]....
        /*0520*/ 	.word	0x00000780
        /*0524*/ 	.word	0x000000ff
        /*0528*/ 	.word	0x00028cb0
        /*052c*/ 	.short	0x0100
        /*052e*/ 	.byte	0x08
	.zero		1


	//   ....[19]....
        /*0530*/ 	.word	0x00000790
        /*0534*/ 	.word	0x000000ff
        /*0538*/ 	.word	0x00028cc0
        /*053c*/ 	.short	0x0100
        /*053e*/ 	.byte	0x08
	.zero		1


	//   ....[20]....
        /*0540*/ 	.word	0x000007a0
        /*0544*/ 	.word	0x000000ff
        /*0548*/ 	.word	0x00028cb8
        /*054c*/ 	.short	0x0100
        /*054e*/ 	.byte	0x08
	.zero		1


	//   ....[21]....
        /*0550*/ 	.word	0x000007b0
        /*0554*/ 	.word	0x000000ff
        /*0558*/ 	.word	0x00028cc8
        /*055c*/ 	.short	0x0100
        /*055e*/ 	.byte	0x08
	.zero		1


	//   ....[22]....
        /*0560*/ 	.word	0x00001390
        /*0564*/ 	.word	0x000000ff
        /*0568*/ 	.word	0x00028c50
        /*056c*/ 	.short	0x010a
        /*056e*/ 	.byte	0x05
	.zero		1


	//   ....[23]....
        /*0570*/ 	.word	0x00001660
        /*0574*/ 	.word	0x000000ff
        /*0578*/ 	.word	0x00000000
        /*057c*/ 	.short	0x0101
        /*057e*/ 	.byte	0x04
	.zero		1


	//   ....[24]....
        /*0580*/ 	.word	0x00001fc0
        /*0584*/ 	.word	0x000000ff
        /*0588*/ 	.word	0x00028c50
        /*058c*/ 	.short	0x010a
        /*058e*/ 	.byte	0x07
	.zero		1


	//   ....[25]....
        /*0590*/ 	.word	0x00002000
        /*0594*/ 	.word	0x000000ff
        /*0598*/ 	.word	0x00028c50
        /*059c*/ 	.short	0x010a
        /*059e*/ 	.byte	0x07
	.zero		1


	//   ....[26]....
        /*05a0*/ 	.word	0x000021e0
        /*05a4*/ 	.word	0x000000ff
        /*05a8*/ 	.word	0x00000000
        /*05ac*/ 	.short	0x0101
        /*05ae*/ 	.byte	0x07
	.zero		1


	//   ....[27]....
        /*05b0*/ 	.word	0x000033f0
        /*05b4*/ 	.word	0x000000ff
        /*05b8*/ 	.word	0x00028c00
        /*05bc*/ 	.short	0x010a
        /*05be*/ 	.byte	0x29
	.zero		1


	//   ....[28]....
        /*05c0*/ 	.word	0x00003580
        /*05c4*/ 	.word	0x000000ff
        /*05c8*/ 	.word	0x00028c30
        /*05cc*/ 	.short	0x010a
        /*05ce*/ 	.byte	0x29
	.zero		1


	//   ....[29]....
        /*05d0*/ 	.word	0x000035c0
        /*05d4*/ 	.word	0x000000ff
        /*05d8*/ 	.word	0x00028c30
        /*05dc*/ 	.short	0x010a
        /*05de*/ 	.byte	0x29
	.zero		1


	//   ....[30]....
        /*05e0*/ 	.word	0x000038c0
        /*05e4*/ 	.word	0x000000ff
        /*05e8*/ 	.word	0x00000000
        /*05ec*/ 	.short	0x0101
        /*05ee*/ 	.byte	0x04
	.zero		1


	//   ....[31]....
        /*05f0*/ 	.word	0x000047b0
        /*05f4*/ 	.word	0x000000ff
        /*05f8*/ 	.word	0x00028c50
        /*05fc*/ 	.short	0x010a
        /*05fe*/ 	.byte	0x29
	.zero		1


	//   ....[32]....
        /*0600*/ 	.word	0x00004800
        /*0604*/ 	.word	0x000000ff
        /*0608*/ 	.word	0x00028c50
        /*060c*/ 	.short	0x010a
        /*060e*/ 	.byte	0x29
	.zero		1


	//   ....[33]....
        /*0610*/ 	.word	0x00004ac0
        /*0614*/ 	.word	0x000000ff
        /*0618*/ 	.word	0x00000000
        /*061c*/ 	.short	0x0101
        /*061e*/ 	.byte	0x05
	.zero		1


	//   ....[34]....
        /*0620*/ 	.word	0x00004be0
        /*0624*/ 	.word	0x000000ff
        /*0628*/ 	.word	0x00028c30
        /*062c*/ 	.short	0x010a
        /*062e*/ 	.byte	0x1a
	.zero		1


	//   ....[35]....
        /*0630*/ 	.word	0x00004c20
        /*0634*/ 	.word	0x000000ff
        /*0638*/ 	.word	0x00028c30
        /*063c*/ 	.short	0x010a
        /*063e*/ 	.byte	0x1a
	.zero		1


	//   ....[36]....
        /*0640*/ 	.word	0x00004e30
        /*0644*/ 	.word	0x000000ff
        /*0648*/ 	.word	0x00000000
        /*064c*/ 	.short	0x0101
        /*064e*/ 	.byte	0x07
	.zero		1


	//   ....[37]....
        /*0650*/ 	.word	0x000060b0
        /*0654*/ 	.word	0x000000ff
        /*0658*/ 	.word	0x00028c50
        /*065c*/ 	.short	0x010a
        /*065e*/ 	.byte	0x1a
	.zero		1


	//   ....[38]....
        /*0660*/ 	.word	0x000060f0
        /*0664*/ 	.word	0x000000ff
        /*0668*/ 	.word	0x00028c50
        /*066c*/ 	.short	0x010a
        /*066e*/ 	.byte	0x1a
	.zero		1


	//   ....[39]....
        /*0670*/ 	.word	0x00006380
        /*0674*/ 	.word	0x000000ff
        /*0678*/ 	.word	0x00000000
        /*067c*/ 	.short	0x0101
        /*067e*/ 	.byte	0x05
	.zero		1


	//   ....[40]....
        /*0680*/ 	.word	0x00006f20
        /*0684*/ 	.word	0x000000ff
        /*0688*/ 	.word	0x00000000
        /*068c*/ 	.short	0x0101
        /*068e*/ 	.byte	0x04
	.zero		1


	//   ....[41]....
        /*0690*/ 	.word	0x0000a5e0
        /*0694*/ 	.word	0x000000ff
        /*0698*/ 	.word	0x00028c40
        /*069c*/ 	.short	0x010a
        /*069e*/ 	.byte	0x2b
	.zero		1


	//   ....[42]....
        /*06a0*/ 	.word	0x0000aa10
        /*06a4*/ 	.word	0x000000ff
        /*06a8*/ 	.word	0x00028c30
        /*06ac*/ 	.short	0x0107
        /*06ae*/ 	.byte	0x2b
	.zero		1


	//   ....[43]....
        /*06b0*/ 	.word	0x0000aa80
        /*06b4*/ 	.word	0x000000ff
        /*06b8*/ 	.word	0x00028c30
        /*06bc*/ 	.short	0x0101
        /*06be*/ 	.byte	0x2b
	.zero		1


	//   ....[44]....
        /*06c0*/ 	.word	0x0000b150
        /*06c4*/ 	.word	0x000000ff
        /*06c8*/ 	.word	0x00028c00
        /*06cc*/ 	.short	0x0107
        /*06ce*/ 	.byte	0x2b
	.zero		1


	//   ....[45]....
        /*06d0*/ 	.word	0x0000b190
        /*06d4*/ 	.word	0x000000ff
        /*06d8*/ 	.word	0x00028c00
        /*06dc*/ 	.short	0x0101
        /*06de*/ 	.byte	0x2b
	.zero		1


	//   ....[46]....
        /*06e0*/ 	.word	0x0000b1a0
        /*06e4*/ 	.word	0x000000ff
        /*06e8*/ 	.word	0x00028c20
        /*06ec*/ 	.short	0x010a
        /*06ee*/ 	.byte	0x2b
	.zero		1


	//   ....[47]....
        /*06f0*/ 	.word	0x0000b1f0
        /*06f4*/ 	.word	0x000000ff
        /*06f8*/ 	.word	0x00028c60
        /*06fc*/ 	.short	0x010a
        /*06fe*/ 	.byte	0x2b
	.zero		1


	//   ....[48]....
        /*0700*/ 	.word	0x0000ba10
        /*0704*/ 	.word	0x000000ff
        /*0708*/ 	.word	0x00028c50
        /*070c*/ 	.short	0x0107
        /*070e*/ 	.byte	0x2b
	.zero		1


	//   ....[49]....
        /*0710*/ 	.word	0x0000ba90
        /*0714*/ 	.word	0x000000ff
        /*0718*/ 	.word	0x00028c50
        /*071c*/ 	.short	0x0101
        /*071e*/ 	.byte	0x2b
	.zero		1


	//   ....[50]....
        /*0720*/ 	.word	0x0000bdb0
        /*0724*/ 	.word	0x0000000a
        /*0728*/ 	.word	0x00028c40
        /*072c*/ 	.short	0x010a
        /*072e*/ 	.byte	0x3f
	.zero		1


	//   ....[51]....
        /*0730*/ 	.word	0x0000c140
        /*0734*/ 	.word	0x0000000a
        /*0738*/ 	.word	0x00028c30
        /*073c*/ 	.short	0x0107
        /*073e*/ 	.byte	0x3f
	.zero		1


	//   ....[52]....
        /*0740*/ 	.word	0x0000c1f0
        /*0744*/ 	.word	0x0000000a
        /*0748*/ 	.word	0x00028c30
        /*074c*/ 	.short	0x0101
        /*074e*/ 	.byte	0x3f
	.zero		1


	//   ....[53]....
        /*0750*/ 	.word	0x0000c220
        /*0754*/ 	.word	0x0000000a
        /*0758*/ 	.word	0x00028c60
        /*075c*/ 	.short	0x010a
        /*075e*/ 	.byte	0x3f
	.zero		1


	//   ....[54]....
        /*0760*/ 	.word	0x0000c860
        /*0764*/ 	.word	0x0000000a
        /*0768*/ 	.word	0x00028c50
        /*076c*/ 	.short	0x0107
        /*076e*/ 	.byte	0x3f
	.zero		1


	//   ....[55]....
        /*0770*/ 	.word	0x0000c920
        /*0774*/ 	.word	0x0000000a
        /*0778*/ 	.word	0x00028c50
        /*077c*/ 	.short	0x0101
        /*077e*/ 	.byte	0x3f
	.zero		1


	//   ....[56]....
        /*0780*/ 	.word	0x0000ca10
        /*0784*/ 	.word	0x00000005
        /*0788*/ 	.word	0x00028c20
        /*078c*/ 	.short	0x010a
        /*078e*/ 	.byte	0x3f
	.zero		1


	//   ....[57]....
        /*0790*/ 	.word	0x0000cb80
        /*0794*/ 	.word	0x00000004
        /*0798*/ 	.word	0x00028c40
        /*079c*/ 	.short	0x010a
        /*079e*/ 	.byte	0x3f
	.zero		1


	//   ....[58]....
        /*07a0*/ 	.word	0x0000cc20
        /*07a4*/ 	.word	0x00000005
        /*07a8*/ 	.word	0x00028c40
        /*07ac*/ 	.short	0x010a
        /*07ae*/ 	.byte	0x3f
	.zero		1


	//   ....[59]....
        /*07b0*/ 	.word	0x0000cc60
        /*07b4*/ 	.word	0x00000004
        /*07b8*/ 	.word	0x00028c60
        /*07bc*/ 	.short	0x010a
        /*07be*/ 	.byte	0x3f
	.zero		1


	//   ....[60]....
        /*07c0*/ 	.word	0x0000cca0
        /*07c4*/ 	.word	0x00000005
        /*07c8*/ 	.word	0x00028c60
        /*07cc*/ 	.short	0x010a
        /*07ce*/ 	.byte	0x3f
	.zero		1


	//   ....[61]....
        /*07d0*/ 	.word	0x0000cd10
        /*07d4*/ 	.word	0x00000005
        /*07d8*/ 	.word	0x00028c50
        /*07dc*/ 	.short	0x010a
        /*07de*/ 	.byte	0x3f
	.zero		1


	//   ....[62]....
        /*07e0*/ 	.word	0x0000cd70
        /*07e4*/ 	.word	0x00000005
        /*07e8*/ 	.word	0x00028c50
        /*07ec*/ 	.short	0x010a
        /*07ee*/ 	.byte	0x3f
	.zero		1


	//   ....[63]....
        /*07f0*/ 	.word	0x0000cdd0
        /*07f4*/ 	.word	0x00000000
        /*07f8*/ 	.word	0x00028c00
        /*07fc*/ 	.short	0x010a
        /*07fe*/ 	.byte	0x3f
	.zero		1


	//   ....[64]....
        /*0800*/ 	.word	0x0000ce30
        /*0804*/ 	.word	0x00000004
        /*0808*/ 	.word	0x00028c30
        /*080c*/ 	.short	0x010a
        /*080e*/ 	.byte	0x3f
	.zero		1


	//   ....[65]....
        /*0810*/ 	.word	0x0000ce90
        /*0814*/ 	.word	0x0000000c
        /*0818*/ 	.word	0x00028c50
        /*081c*/ 	.short	0x010a
        /*081e*/ 	.byte	0x3f
	.zero		1


	//   ....[66]....
        /*0820*/ 	.word	0x0000cef0
        /*0824*/ 	.word	0x0000000c
        /*0828*/ 	.word	0x00028c30
        /*082c*/ 	.short	0x010a
        /*082e*/ 	.byte	0x3f
	.zero		1


	//   ....[67]....
        /*0830*/ 	.word	0x0000cf50
        /*0834*/ 	.word	0x0000000e
        /*0838*/ 	.word	0x00028c50
        /*083c*/ 	.short	0x010a
        /*083e*/ 	.byte	0x3f
	.zero		1


	//   ....[68]....
        /*0840*/ 	.word	0x0000d030
        /*0844*/ 	.word	0x00000003
        /*0848*/ 	.word	0x00028c40
        /*084c*/ 	.short	0x010a
        /*084e*/ 	.byte	0x3f
	.zero		1


	//   ....[69]....
        /*0850*/ 	.word	0x0000d9a0
        /*0854*/ 	.word	0x00000003
        /*0858*/ 	.word	0x00028c20
        /*085c*/ 	.short	0x010a
        /*085e*/ 	.byte	0x3f
	.zero		1


	//   ....[70]....
        /*0860*/ 	.word	0x0000da00
        /*0864*/ 	.word	0x00000003
        /*0868*/ 	.word	0x00028c60
        /*086c*/ 	.short	0x010a
        /*086e*/ 	.byte	0x3f
	.zero		1


	//   ....[71]....
        /*0870*/ 	.word	0x0000e290
        /*0874*/ 	.word	0x0000000a
        /*0878*/ 	.word	0x00028c40
        /*087c*/ 	.short	0x010a
        /*087e*/ 	.byte	0x3f
	.zero		1


	//   ....[72]....
        /*0880*/ 	.word	0x0000e710
        /*0884*/ 	.word	0x0000000a
        /*0888*/ 	.word	0x00028c60
        /*088c*/ 	.short	0x010a
        /*088e*/ 	.byte	0x3f
	.zero		1


	//   ....[73]....
        /*0890*/ 	.word	0x0000ee70
        /*0894*/ 	.word	0x00000005
        /*0898*/ 	.word	0x00028c20
        /*089c*/ 	.short	0x010a
        /*089e*/ 	.byte	0x3f
	.zero		1


	//   ....[74]....
        /*08a0*/ 	.word	0x0000f010
        /*08a4*/ 	.word	0x00000004
        /*08a8*/ 	.word	0x00028c40
        /*08ac*/ 	.short	0x010a
        /*08ae*/ 	.byte	0x3f
	.zero		1


	//   ....[75]....
        /*08b0*/ 	.word	0x0000f060
        /*08b4*/ 	.word	0x00000005
        /*08b8*/ 	.word	0x00028c40
        /*08bc*/ 	.short	0x010a
        /*08be*/ 	.byte	0x3f
	.zero		1


	//   ....[76]....
        /*08c0*/ 	.word	0x0000f0b0
        /*08c4*/ 	.word	0x00000004
        /*08c8*/ 	.word	0x00028c60
        /*08cc*/ 	.short	0x010a
        /*08ce*/ 	.byte	0x3f
	.zero		1


	//----- nvinfo : EIATTR_NUM_MBARRIERS
	.align		4
.L_590:
        /*08d0*/ 	.byte	0x03, 0x38
        /*08d2*/ 	.short	0x0016


	//----- nvinfo : EIATTR_EXIT_INSTR_OFFSETS
	.align		4
        /*08d4*/ 	.byte	0x04, 0x1c
        /*08d6*/ 	.short	(.L_592 - .L_591)


	//   ....[0]....
.L_591:
        /*08d8*/ 	.word	0x0000ccf0


	//----- nvinfo : EIATTR_MAX_THREADS
	.align		4
.L_592:
        /*08dc*/ 	.byte	0x04, 0x05
        /*08de*/ 	.short	(.L_594 - .L_593)
.L_593:
        /*08e0*/ 	.word	0x00000180
        /*08e4*/ 	.word	0x00000001
        /*08e8*/ 	.word	0x00000001


	//----- nvinfo : EIATTR_CRS_STACK_SIZE
	.align		4
.L_594:
        /*08ec*/ 	.byte	0x04, 0x1e
        /*08ee*/ 	.short	(.L_596 - .L_595)
.L_595:
        /*08f0*/ 	.word	0x00000000


	//----- nvinfo : EIATTR_CBANK_PARAM_SIZE
	.align		4
.L_596:
        /*08f4*/ 	.byte	0x03, 0x19
        /*08f6*/ 	.short	0x0a70


	//----- nvinfo : EIATTR_PARAM_CBANK
	.align		4
        /*08f8*/ 	.byte	0x04, 0x0a
        /*08fa*/ 	.short	(.L_598 - .L_597)
	.align		4
.L_597:
        /*08fc*/ 	.word	index@(.nv.constant0._ZN7cutlass13device_kernelIN5flash11enable_sm90INS1_16FlashAttnFwdSm90INS1_25CollectiveMainloopFwdSm90ILi2EN4cute5tupleIJNS5_1CILi1EEES8_S8_EEENS6_IJNS7_ILi64EEESA_SA_EEELi512ENS_10bfloat16_tEfNS_4arch4Sm90ELb0ELb0ELb0ELb0ELb1ELb0ELb0ELb0ELb0ELb1ELb1ELb0EEENS1_21CollectiveEpilogueFwdINS6_IJSA_NS7_ILi512EEESA_EEES9_SC_SE_Li256ELb0ELb1ELb1ELb0EEENS1_19SingleTileSchedulerILb0ELb1ELb1ELi64EEEEEEEEEvNT_6ParamsE)
        /*0900*/ 	.short	0x0210
        /*0902*/ 	.short	0x0a70


	//----- nvinfo : EIATTR_SW_WAR
	.align		4
.L_598:
        /*0904*/ 	.byte	0x04, 0x36
        /*0906*/ 	.short	(.L_600 - .L_599)
.L_599:
        /*0908*/ 	.word	0x00000008
.L_600:


//--------------------- .nv.info._ZN7cutlass13device_kernelIN5flash11enable_sm90INS1_16FlashAttnFwdSm90INS1_25CollectiveMainloopFwdSm90ILi2EN4cute5tupleIJNS5_1CILi1EEES8_S8_EEENS6_IJNS7_ILi64EEESA_SA_EEELi512ENS_10bfloat16_tEfNS_4arch4Sm90ELb0ELb0ELb0ELb0ELb1ELb0ELb1ELb0ELb0ELb1ELb1ELb0EEENS1_21CollectiveEpilogueFwdINS6_IJSA_NS7_ILi512EEESA_EEES9_SC_SE_Li256ELb0ELb1ELb1ELb0EEENS1_19SingleTileSchedulerILb0ELb1ELb1ELi64EEEEEEEEEvNT_6ParamsE --------------------------
	.section	.nv.info._ZN7cutlass13device_kernelIN5flash11enable_sm90INS1_16FlashAttnFwdSm90INS1_25CollectiveMainloopFwdSm90ILi2EN4cute5tupleIJNS5_1CILi1EEES8_S8_EEENS6_IJNS7_ILi64EEESA_SA_EEELi512ENS_10bfloat16_tEfNS_4arch4Sm90ELb0ELb0ELb0ELb0ELb1ELb0ELb1ELb0ELb0ELb1ELb1ELb0EEENS1_21CollectiveEpilogueFwdINS6_IJSA_NS7_ILi512EEESA_EEES9_SC_SE_Li256ELb0ELb1ELb1ELb0EEENS1_19SingleTileSchedulerILb0ELb1ELb1ELi64EEEEEEEEEvNT_6ParamsE,"",@"SHT_CUDA_INFO"
	.sectionflags	@""
	.align	4


	//----- nvinfo : EIATTR_CUDA_API_VERSION
	.align		4
        /*0000*/ 	.byte	0x04, 0x37
        /*0002*/ 	.short	(.L_602 - .L_601)
.L_601:
        /*0004*/ 	.word	0x00000082


	//----- nvinfo : EIATTR_KPARAM_INFO
	.align		4
.L_602:
        /*0008*/ 	.byte	0x04, 0x17
        /*000a*/ 	.short	(.L_604 - .L_603)
.L_603:
        /*000c*/ 	.word	0x00000000
        /*0010*/ 	.short	0x0000
        /*0012*/ 	.short	0x0070
        /*0014*/ 	.byte	0x00, 0xf0, 0x01, 0x2c


	//----- nvinfo : EIATTR_SPARSE_MMA_MASK
	.align		4
.L_604:
        /*0018*/ 	.byte	0x03, 0x50
        /*001a*/ 	.short	0x0000


	//----- nvinfo : EIATTR_MAXREG_COUNT
	.align		4
        /*001c*/ 	.byte	0x03, 0x1b
        /*001e*/ 	.short	0x00a8


	//----- nvinfo : EIATTR_NUM_BARRIERS
	.align		4
        /*0020*/ 	.byte	0x02, 0x4c
        /*0022*/ 	.byte	0x10
	.zero		1


	//----- nvinfo : EIATTR_EXTERNS
	.align		4
        /*0024*/ 	.byte	0x04, 0x0f
        /*0026*/ 	.short	(.L_606 - .L_605)


	//   ....[0]....
	.align		4
.L_605:
        /*0028*/ 	.word	index@(__assertfail)


	//----- nvinfo : EIATTR_ANNOTATIONS
	.align		4
.L_606:
        /*002c*/ 	.byte	0x04, 0x55
        /*002e*/ 	.short	(.L_608 - .L_607)


	//   ....[0]....
.L_607:
        /*0030*/ 	.word	0x00000001
        /*0034*/ 	.byte	0x90, 0x08, 0x00, 0x00, 0x01, 0x00, 0x00, 0x00, 0xd0, 0x11, 0x00, 0x00, 0x01, 0x00, 0x00, 0x00
        /*0044*/ 	.byte	0xd0, 0x33, 0x00, 0x00, 0x01, 0x00, 0x00, 0x00, 0x40, 0xd1, 0x00, 0x00, 0x01, 0x00, 0x00, 0x00
        /*0054*/ 	.byte	0x80, 0x05, 0x01, 0x00


	//----- nvinfo : EIATTR_MERCURY_ISA_VERSION
	.align		4
.L_608:
        /*0058*/ 	.byte	0x03, 0x5f
        /*005a*/ 	.short	0x0101


	//----- nvinfo : EIATTR_INT_WARP_WIDE_INSTR_OFFSETS
	.align		4
        /*005c*/ 	.byte	0x04, 0x31
        /*005e*/ 	.short	(.L_610 - .L_609)


	//   ....[0]....
.L_609:
        /*0060*/ 	.word	0x000000c0


	//   ....[1]....
        /*0064*/ 	.word	0x000000d0


	//   ....[2]....
        /*0068*/ 	.word	0x000000e0


	//   ....[3]....
        /*006c*/ 	.word	0x00000180


	//----- nvinfo : EIATTR_COOP_GROUP_MASK_REGIDS
	.align		4
.L_610:
        /*0070*/ 	.byte	0x04, 0x29
        /*0072*/ 	.short	(.L_612 - .L_611)


	//   ....[0]....
.L_611:
        /*0074*/ 	.word	0xffffffff


	//   ....[1]....
        /*0078*/ 	.word	0xffffffff


	//   ....[2]....
        /*007c*/ 	.word	0xffffffff


	//   ....[3]....
        /*0080*/ 	.word	0xffffffff


	//   ....[4]....
        /*0084*/ 	.word	0xffffffff


	//   ....[5]....
        /*0088*/ 	.word	0xffffffff


	//   ....[6]....
        /*008c*/ 	.word	0xffffffff


	//   ....[7]....
        /*0090*/ 	.word	0xffffffff


	//   ....[8]....
        /*0094*/ 	.word	0xffffffff


	//   ....[9]....
        /*0098*/ 	.word	0xffffffff


	//   ....[10]....
        /*009c*/ 	.word	0xffffffff


	//   ....[11]....
        /*00a0*/ 	.word	0xffffffff


	//   ....[12]....
        /*00a4*/ 	.word	0xffffffff


	//   ....[13]....
        /*00a8*/ 	.word	0xffffffff


	//   ....[14]....
        /*00ac*/ 	.word	0xffffffff


	//   ....[15]....
        /*00b0*/ 	.word	0xffffffff


	//   ....[16]....
        /*00b4*/ 	.word	0xffffffff


	//   ....[17]....
        /*00b8*/ 	.word	0xffffffff


	//   ....[18]....
        /*00bc*/ 	.word	0xffffffff


	//   ....[19]....
        /*00c0*/ 	.word	0xffffffff


	//   ....[20]....
        /*00c4*/ 	.word	0xffffffff


	//   ....[21]....
        /*00c8*/ 	.word	0xffffffff


	//   ....[22]....
        /*00cc*/ 	.word	0xffffffff


	//   ....[23]....
        /*00d0*/ 	.word	0xffffffff


	//   ....[24]....
        /*00d4*/ 	.word	0xffffffff


	//   ....[25]....
        /*00d8*/ 	.word	0xffffffff


	//   ....[26]....
        /*00dc*/ 	.word	0xffffffff


	//   ....[27]....
        /*00e0*/ 	.word	0xffffffff


	//   ....[28]....
        /*00e4*/ 	.word	0xffffffff


	//   ....[29]....
        /*00e8*/ 	.word	0xffffffff


	//   ....[30]....
        /*00ec*/ 	.word	0xffffffff


	//   ....[31]....
        /*00f0*/ 	.word	0xffffffff


	//   ....[32]....
        /*00f4*/ 	.word	0xffffffff


	//   ....[33]....
        /*00f8*/ 	.word	0xffffffff


	//   ....[34]....
        /*00fc*/ 	.word	0xffffffff


	//   ....[35]....
        /*0100*/ 	.word	0xffffffff


	//   ....[36]....
        /*0104*/ 	.word	0xffffffff


	//   ....[37]....
        /*0108*/ 	.word	0xffffffff


	//   ....[38]....
        /*010c*/ 	.word	0xffffffff


	//   ....[39]....
        /*0110*/ 	.word	0xffffffff


	//   ....[40]....
        /*0114*/ 	.word	0xffffffff


	//   ....[41]....
        /*0118*/ 	.word	0xffffffff


	//   ....[42]....
        /*011c*/ 	.word	0xffffffff


	//   ....[43]....
        /*0120*/ 	.word	0xffffffff


	//   ....[44]....
        /*0124*/ 	.word	0xffffffff


	//   ....[45]....
        /*0128*/ 	.word	0xffffffff


	//   ....[46]....
        /*012c*/ 	.word	0xffffffff


	//   ....[47]....
        /*0130*/ 	.word	0xffffffff


	//   ....[48]....
        /*0134*/ 	.word	0xffffffff


	//   ....[49]....
        /*0138*/ 	.word	0xffffffff


	//   ....[50]....
        /*013c*/ 	.word	0xffffffff


	//   ....[51]....
        /*0140*/ 	.word	0xffffffff


	//   ....[52]....
        /*0144*/ 	.word	0xffffffff


	//   ....[53]....
        /*0148*/ 	.word	0xffffffff


	//   ....[54]....
        /*014c*/ 	.word	0xffffffff


	//   ....[55]....
        /*0150*/ 	.word	0xffffffff


	//   ....[56]....
        /*0154*/ 	.word	0xffffffff


	//   ....[57]....
        /*0158*/ 	.word	0xffffffff


	//   ....[58]....
        /*015c*/ 	.word	0xffffffff


	//   ....[59]....
        /*0160*/ 	.word	0xffffffff


	//   ....[60]....
        /*0164*/ 	.word	0xffffffff


	//   ....[61]....
        /*0168*/ 	.word	0xffffffff


	//   ....[62]....
        /*016c*/ 	.word	0xffffffff


	//   ....[63]....
        /*0170*/ 	.word	0xffffffff


	//   ....[64]....
        /*0174*/ 	.word	0xffffffff


	//   ....[65]....
        /*0178*/ 	.word	0xffffffff


	//   ....[66]....
        /*017c*/ 	.word	0xffffffff


	//   ....[67]....
        /*0180*/ 	.word	0xffffffff


	//   ....[68]....
        /*0184*/ 	.word	0xffffffff


	//   ....[69]....
        /*0188*/ 	.word	0xffffffff


	//   ....[70]....
        /*018c*/ 	.word	0xffffffff


	//   ....[71]....
        /*0190*/ 	.word	0xffffffff


	//   ....[72]....
        /*0194*/ 	.word	0xffffffff


	//   ....[73]....
        /*0198*/ 	.word	0xffffffff


	//   ....[74]....
        /*019c*/ 	.word	0xffffffff


	//   ....[75]....
        /*01a0*/ 	.word	0xffffffff


	//   ....[76]....
        /*01a4*/ 	.word	0xffffffff


	//   ....[77]....
        /*01a8*/ 	.word	0xffffffff


	//   ....[78]....
        /*01ac*/ 	.word	0xffffffff


	//   ....[79]....
        /*01b0*/ 	.word	0xffffffff


	//   ....[80]....
        /*01b4*/ 	.word	0xffffffff


	//   ....[81]....
        /*01b8*/ 	.word	0xffffffff


	//   ....[82]....
        /*01bc*/ 	.word	0xffffffff


	//   ....[83]....
        /*01c0*/ 	.word	0x0500000f


	//   ....[84]....
        /*01c4*/ 	.word	0x0500000f


	//   ....[85]....
        /*01c8*/ 	.word	0x0500000f


	//   ....[86]....
        /*01cc*/ 	.word	0x0500000f


	//   ....[87]....
        /*01d0*/ 	.word	0x0500000f


	//   ....[88]....
        /*01d4*/ 	.word	0x0500000f


	//   ....[89]....
        /*01d8*/ 	.word	0x0500000f


	//   ....[90]....
        /*01dc*/ 	.word	0x0500000f


	//   ....[91]....
        /*01e0*/ 	.word	0x0500000f


	//   ....[92]....
        /*01e4*/ 	.word	0x0500000f


	//   ....[93]....
        /*01e8*/ 	.word	0x0500000f


	//   ....[94]....
        /*01ec*/ 	.word	0x0500000f


	//   ....[95]....
        /*01f0*/ 	.word	0x0500000f


	//   ....[96]....
        /*01f4*/ 	.word	0x0500000f


	//   ....[97]....
        /*01f8*/ 	.word	0x0500000f


	//   ....[98]....
        /*01fc*/ 	.word	0x0500000f


	//   ....[99]....
        /*0200*/ 	.word	0x0500000f


	//   ....[100]....
        /*0204*/ 	.word	0x0500000f


	//   ....[101]....
        /*0208*/ 	.word	0x0500000f


	//   ....[102]....
        /*020c*/ 	.word	0x0500000f


	//   ....[103]....
        /*0210*/ 	.word	0x0500000f


	//   ....[104]....
        /*0214*/ 	.word	0x0500000f


	//   ....[105]....
        /*0218*/ 	.word	0x0500000f


	//   ....[106]....
        /*021c*/ 	.word	0x0500000f


	//   ....[107]....
        /*0220*/ 	.word	0x0500000f


	//   ....[108]....
        /*0224*/ 	.word	0x0500000f


	//   ....[109]....
        /*0228*/ 	.word	0x0500000f


	//   ....[110]....
        /*022c*/ 	.word	0x0500000f


	//   ....[111]....
        /*0230*/ 	.word	0x0500000f


	//   ....[112]....
        /*0234*/ 	.word	0x0500000f


	//   ....[113]....
        /*0238*/ 	.word	0x0500000f


	//   ....[114]....
        /*023c*/ 	.word	0x0500000f


	//   ....[115]....
        /*0240*/ 	.word	0x0500000f


	//   ....[116]....
        /*0244*/ 	.word	0x0500000f


	//   ....[117]....
        /*0248*/ 	.word	0x0500000f


	//   ....[118]....
        /*024c*/ 	.word	0x0500000f


	//   ....[119]....
        /*0250*/ 	.word	0x0500000f


	//   ....[120]....
        /*0254*/ 	.word	0x0500000f


	//   ....[121]....
        /*0258*/ 	.word	0x0500000f


	//   ....[122]....
        /*025c*/ 	.word	0x0500000f


	//   ....[123]....
        /*0260*/ 	.word	0x0500000f


	//   ....[124]....
        /*0264*/ 	.word	0x0500000f


	//   ....[125]....
        /*0268*/ 	.word	0x0500000f


	//   ....[126]....
        /*026c*/ 	.word	0x0500000f


	//   ....[127]....
        /*0270*/ 	.word	0x0500000f


	//   ....[128]....
        /*0274*/ 	.word	0x0500000f


	//   ....[129]....
        /*0278*/ 	.word	0x0500000f


	//   ....[130]....
        /*027c*/ 	.word	0x0500000f


	//   ....[131]....
        /*0280*/ 	.word	0x0500000f


	//   ....[132]....
        /*0284*/ 	.word	0x0500000f


	//----- nvinfo : EIATTR_COOP_GROUP_INSTR_OFFSETS
	.align		4
.L_612:
        /*0288*/ 	.byte	0x04, 0x28
        /*028a*/ 	.short	(.L_614 - .L_613)


	//   ....[0]....
.L_613:
        /*028c*/ 	.word	0x00000080


	//   ....[1]....
        /*0290*/ 	.word	0x00000090


	//   ....[2]....
        /*0294*/ 	.word	0x000002b0


	//   ....[3]....
        /*0298*/ 	.word	0x00000410


	//   ....[4]....
        /*029c*/ 	.word	0x00000530


	//   ....[5]....
        /*02a0*/ 	.word	0x00000690


	//   ....[6]....
        /*02a4*/ 	.word	0x000012d0


	//   ....[7]....
        /*02a8*/ 	.word	0x00003160


	//   ....[8]....
        /*02ac*/ 	.word	0x00004290


	//   ....[9]....
        /*02b0*/ 	.word	0x000054d0


	//   ....[10]....
        /*02b4*/ 	.word	0x00005530


	//   ....[11]....
        /*02b8*/ 	.word	0x00005740


	//   ....[12]....
        /*02bc*/ 	.word	0x000057c0


	//   ....[13]....
        /*02c0*/ 	.word	0x00006140


	//   ....[14]....
        /*02c4*/ 	.word	0x00006bd0


	//   ....[15]....
        /*02c8*/ 	.word	0x00007ba0


	//   ....[16]....
        /*02cc*/ 	.word	0x00007bd0


	//   ....[17]....
        /*02d0*/ 	.word	0x00007e30


	//   ....[18]....
        /*02d4*/ 	.word	0x00007ff0


	//   ....[19]....
        /*02d8*/ 	.word	0x00008f00


	//   ....[20]....
        /*02dc*/ 	.word	0x00008ff0


	//   ....[21]....
        /*02e0*/ 	.word	0x00009040


	//   ....[22]....
        /*02e4*/ 	.word	0x00009070


	//   ....[23]....
        /*02e8*/ 	.word	0x00009090


	//   ....[24]....
        /*02ec*/ 	.word	0x00009b60


	//   ....[25]....
        /*02f0*/ 	.word	0x0000a020


	//   ....[26]....
        /*02f4*/ 	.word	0x0000a050


	//   ....[27]....
        /*02f8*/ 	.word	0x0000a080


	//   ....[28]....
        /*02fc*/ 	.word	0x0000a090


	//   ....[29]....
        /*0300*/ 	.word	0x0000a520


	//   ....[30]....
        /*0304*/ 	.word	0x0000a550


	//   ....[31]....
        /*0308*/ 	.word	0x0000b1b0


	//   ....[32]....
        /*030c*/ 	.word	0x0000b1d0


	//   ....[33]....
        /*0310*/ 	.word	0x0000c210


	//   ....[34]....
        /*0314*/ 	.word	0x0000d4b0


	//   ....[35]....
        /*0318*/ 	.word	0x0000d4d0


	//   ....[36]....
        /*031c*/ 	.word	0x0000d4e0


	//   ....[37]....
        /*0320*/ 	.word	0x0000d520


	//   ....[38]....
        /*0324*/ 	.word	0x0000d570


	//   ....[39]....
        /*0328*/ 	.word	0x0000d590


	//   ....[40]....
        /*032c*/ 	.word	0x0000d5c0


	//   ....[41]....
        /*0330*/ 	.word	0x0000d5e0


	//   ....[42]....
        /*0334*/ 	.word	0x0000dbc0


	//   ....[43]....
        /*0338*/ 	.word	0x0000dc00


	//   ....[44]....
        /*033c*/ 	.word	0x0000dc20


	//   ....[45]....
        /*0340*/ 	.word	0x0000dc30


	//   ....[46]....
        /*0344*/ 	.word	0x0000dc90


	//   ....[47]....
        /*0348*/ 	.word	0x0000dd60


	//   ....[48]....
        /*034c*/ 	.word	0x0000dd80


	//   ....[49]....
        /*0350*/ 	.word	0x0000ddb0


	//   ....[50]....
        /*0354*/ 	.word	0x0000e4b0


	//   ....[51]....
        /*0358*/ 	.word	0x0000e4e0


	//   ....[52]....
        /*035c*/ 	.word	0x0000e570


	//   ....[53]....
        /*0360*/ 	.word	0x0000e620


	//   ....[54]....
        /*0364*/ 	.word	0x0000e710


	//   ....[55]....
        /*0368*/ 	.word	0x0000e7e0


	//   ....[56]....
        /*036c*/ 	.word	0x0000e840


	//   ....[57]....
        /*0370*/ 	.word	0x0000e8e0


	//   ....[58]....
        /*0374*/ 	.word	0x0000ed90


	//   ....[59]....
        /*0378*/ 	.word	0x0000edc0


	//   ....[60]....
        /*037c*/ 	.word	0x0000edf0


	//   ....[61]....
        /*0380*/ 	.word	0x0000ee20


	//   ....[62]....
        /*0384*/ 	.word	0x0000ee50


	//   ....[63]....
        /*0388*/ 	.word	0x0000eea0


	//   ....[64]....
        /*038c*/ 	.word	0x0000f020


	//   ....[65]....
        /*0390*/ 	.word	0x0000f050


	//   ....[66]....
        /*0394*/ 	.word	0x0000fa30


	//   ....[67]....
        /*0398*/ 	.word	0x0000fa50


	//   ....[68]....
        /*039c*/ 	.word	0x0000fa60


	//   ....[69]....
        /*03a0*/ 	.word	0x0000fa80


	//   ....[70]....
        /*03a4*/ 	.word	0x0000faa0


	//   ....[71]....
        /*03a8*/ 	.word	0x0000fad0


	//   ....[72]....
        /*03ac*/ 	.word	0x0000faf0


	//   ....[73]....
        /*03b0*/ 	.word	0x0000fb20


	//   ....[74]....
        /*03b4*/ 	.word	0x0000fe80


	//   ....[75]....
        /*03b8*/ 	.word	0x0000feb0


	//   ....[76]....
        /*03bc*/ 	.word	0x0000fee0


	//   ....[77]....
        /*03c0*/ 	.word	0x0000ff00


	//   ....[78]....
        /*03c4*/ 	.word	0x0000ff10


	//   ....[79]....
        /*03c8*/ 	.word	0x0000ff30


	//   ....[80]....
        /*03cc*/ 	.word	0x0000ffd0


	//   ....[81]....
        /*03d0*/ 	.word	0x00010010


	//   ....[82]....
        /*03d4*/ 	.word	0x00010510


	//   ....[83]....
        /*03d8*/ 	.word	0x000109d0


	//   ....[84]....
        /*03dc*/ 	.word	0x00010ac0


	//   ....[85]....
        /*03e0*/ 	.word	0x00010b60


	//   ....[86]....
        /*03e4*/ 	.word	0x00010be0


	//   ....[87]....
        /*03e8*/ 	.word	0x00010c90


	//   ....[88]....
        /*03ec*/ 	.word	0x00010cf0


	//   ....[89]....
        /*03f0*/ 	.word	0x00010da0


	//   ....[90]....
        /*03f4*/ 	.word	0x00010e00


	//   ....[91]....
        /*03f8*/ 	.word	0x00010eb0


	//   ....[92]....
        /*03fc*/ 	.word	0x00010f50


	//   ....[93]....
        /*0400*/ 	.word	0x00010fb0


	//   ....[94]....
        /*0404*/ 	.word	0x00011060


	//   ....[95]....
        /*0408*/ 	.word	0x00011150


	//   ....[96]....
        /*040c*/ 	.word	0x000111f0


	//   ....[97]....
        /*0410*/ 	.word	0x000112d0


	//   ....[98]....
        /*0414*/ 	.word	0x000113e0


	//   ....[99]....
        /*0418*/ 	.word	0x00011430


	//   ....[100]....
        /*041c*/ 	.word	0x000114c0


	//   ....[101]....
        /*0420*/ 	.word	0x000115a0


	//   ....[102]....
        /*0424*/ 	.word	0x00011800


	//   ....[103]....
        /*0428*/ 	.word	0x00011870


	//   ....[104]....
        /*042c*/ 	.word	0x00011aa0


	//   ....[105]....
        /*0430*/ 	.word	0x00011b10


	//   ....[106]....
        /*0434*/ 	.word	0x00011ce0


	//   ....[107]....
        /*0438*/ 	.word	0x00011d30


	//   ....[108]....
        /*043c*/ 	.word	0x00011e80


	//   ....[109]....
        /*0440*/ 	.word	0x00011f70


	//   ....[110]....
        /*0444*/ 	.word	0x000121c0


	//   ....[111]....
        /*0448*/ 	.word	0x00012210


	//   ....[112]....
        /*044c*/ 	.word	0x000123d0


	//   ....[113]....
        /*0450*/ 	.word	0x00012420


	//   ....[114]....
        /*0454*/ 	.word	0x000125e0


	//   ....[115]....
        /*0458*/ 	.word	0x00012630


	//   ....[116]....
        /*045c*/ 	.word	0x00012710


	//   ....[117]....
        /*0460*/ 	.word	0x000127b0


	//   ....[118]....
        /*0464*/ 	.word	0x00012810


	//   ....[119]....
        /*0468*/ 	.word	0x000128b0


	//   ....[120]....
        /*046c*/ 	.word	0x00012910


	//   ....[121]....
        /*0470*/ 	.word	0x000129b0


	//   ....[122]....
        /*0474*/ 	.word	0x00012a10


	//   ....[123]....
        /*0478*/ 	.word	0x00012ab0


	//   ....[124]....
        /*047c*/ 	.word	0x00012b90


	//   ....[125]....
        /*0480*/ 	.word	0x00012c60


	//   ....[126]....
        /*0484*/ 	.word	0x00012d30


	//   ....[127]....
        /*0488*/ 	.word	0x00012e30


	//   ....[128]....
        /*048c*/ 	.word	0x00012f50


	//   ....[129]....
        /*0490*/ 	.word	0x00013030


	//   ....[130]....
        /*0494*/ 	.word	0x00013140


	//   ....[131]....
        /*0498*/ 	.word	0x00013210


	//   ....[132]....
        /*049c*/ 	.word	0x00013320


	//----- nvinfo : EIATTR_REG_RECONFIG
	.align		4
.L_614:
        /*04a0*/ 	.byte	0x01, 0x54
	.zero		2


	//----- nvinfo : EIATTR_SYSCALL_OFFSETS
	.align		4
        /*04a4*/ 	.byte	0x04, 0x46
        /*04a6*/ 	.short	(.L_616 - .L_615)


	//   ....[0]....
.L_615:
        /*04a8*/ 	.word	0x00003310


	//   ....[1]....
        /*04ac*/ 	.word	0x0000c960


	//   ....[2]....
        /*04b0*/ 	.word	0x0000caa0


	//   ....[3]....
        /*04b4*/ 	.word	0x0000cb90


	//   ....[4]....
        /*04b8*/ 	.word	0x0000d880


	//   ....[5]....
        /*04bc*/ 	.word	0x0000e080


	//----- nvinfo : EIATTR_MBARRIER_INSTR_OFFSETS
	.align		4
.L_616:
        /*04c0*/ 	.byte	0x04, 0x39
        /*04c2*/ 	.short	(.L_618 - .L_617)


	//   ....[0]....
.L_617:
        /*04c4*/ 	.word	0x00000190
        /*04c8*/ 	.word	0x000000ff
        /*04cc*/ 	.word	0x00038800
        /*04d0*/ 	.short	0x0100
        /*04d2*/ 	.byte	0x08
	.zero		1


	//   ....[1]....
        /*04d4*/ 	.word	0x000001a0
        /*04d8*/ 	.word	0x000000ff
        /*04dc*/ 	.word	0x00038810
        /*04e0*/ 	.short	0x0100
        /*04e2*/ 	.byte	0x08
	.zero		1


	//   ....[2]....
        /*04e4*/ 	.word	0x000001b0
        /*04e8*/ 	.word	0x000000ff
        /*04ec*/ 	.word	0x00038820
        /*04f0*/ 	.short	0x0100
        /*04f2*/ 	.byte	0x08
	.zero		1


	//   ....[3]....
        /*04f4*/ 	.word	0x00000260
        /*04f8*/ 	.word	0x000000ff
        /*04fc*/ 	.word	0x00038830
        /*0500*/ 	.short	0x0100
        /*0502*/ 	.byte	0x06
	.zero		1


	//   ....[4]....
        /*0504*/ 	.word	0x00000270
        /*0508*/ 	.word	0x000000ff
        /*050c*/ 	.word	0x00038840
        /*0510*/ 	.short	0x0100
        /*0512*/ 	.byte	0x06
	.zero		1


	//   ....[5]....
        /*0514*/ 	.word	0x00000280
        /*0518*/ 	.word	0x000000ff
        /*051c*/ 	.word	0x00038838
        /*0520*/ 	.short	0x0100
        /*0522*/ 	.byte	0x06
	.zero		1


	//   ....[6]....
        /*0524*/ 	.word	0x00000290
        /*0528*/ 	.word	0x000000ff
        /*052c*/ 	.word	0x00038848
        /*0530*/ 	.short	0x0100
        /*0532*/ 	.byte	0x06
	.zero		1


	//   ....[7]....
        /*0534*/ 	.word	0x000003c0
        /*0538*/ 	.word	0x000000ff
        /*053c*/ 	.word	0x00038850
        /*0540*/ 	.short	0x0100
        /*0542*/ 	.byte	0x08
	.zero		1


	//   ....[8]....
        /*0544*/ 	.word	0x000003d0
        /*0548*/ 	.word	0x000000ff
        /*054c*/ 	.word	0x00038860
        /*0550*/ 	.short	0x0100
        /*0552*/ 	.byte	0x08
	.zero		1


	//   ....[9]....
        /*0554*/ 	.word	0x000003e0
        /*0558*/ 	.word	0x000000ff
        /*055c*/ 	.word	0x00038858
        /*0560*/ 	.short	0x0100
        /*0562*/ 	.byte	0x08
	.zero		1


	//   ....[10]....
        /*0564*/ 	.word	0x000003f0
        /*0568*/ 	.word	0x000000ff
        /*056c*/ 	.word	0x00038868
        /*0570*/ 	.short	0x0100
        /*0572*/ 	.byte	0x08
	.zero		1


	//   ....[11]....
        /*0574*/ 	.word	0x000004e0
        /*0578*/ 	.word	0x000000ff
        /*057c*/ 	.word	0x00038870
        /*0580*/ 	.short	0x0100
        /*0582*/ 	.byte	0x06
	.zero		1


	//   ....[12]....
        /*0584*/ 	.word	0x000004f0
        /*0588*/ 	.word	0x000000ff
        /*058c*/ 	.word	0x00038880
        /*0590*/ 	.short	0x0100
        /*0592*/ 	.byte	0x06
	.zero		1


	//   ....[13]....
        /*0594*/ 	.word	0x00000500
        /*0598*/ 	.word	0x000000ff
        /*059c*/ 	.word	0x00038878
        /*05a0*/ 	.short	0x0100
        /*05a2*/ 	.byte	0x06
	.zero		1


	//   ....[14]....
        /*05a4*/ 	.word	0x00000510
        /*05a8*/ 	.word	0x000000ff
        /*05ac*/ 	.word	0x00038888
        /*05b0*/ 	.short	0x0100
        /*05b2*/ 	.byte	0x06
	.zero		1


	//   ....[15]....
        /*05b4*/ 	.word	0x00000640
        /*05b8*/ 	.word	0x000000ff
        /*05bc*/ 	.word	0x00038890
        /*05c0*/ 	.short	0x0100
        /*05c2*/ 	.byte	0x08
	.zero		1


	//   ....[16]....
        /*05c4*/ 	.word	0x00000650
        /*05c8*/ 	.word	0x000000ff
        /*05cc*/ 	.word	0x000388a0
        /*05d0*/ 	.short	0x0100
        /*05d2*/ 	.byte	0x08
	.zero		1


	//   ....[17]....
        /*05d4*/ 	.word	0x00000660
        /*05d8*/ 	.word	0x000000ff
        /*05dc*/ 	.word	0x00038898
        /*05e0*/ 	.short	0x0100
        /*05e2*/ 	.byte	0x08
	.zero		1


	//   ....[18]....
        /*05e4*/ 	.word	0x00000670
        /*05e8*/ 	.word	0x000000ff
        /*05ec*/ 	.word	0x000388a8
        /*05f0*/ 	.short	0x0100
        /*05f2*/ 	.byte	0x08
	.zero		1


	//   ....[19]....
        /*05f4*/ 	.word	0x000007b0
        /*05f8*/ 	.word	0x000000ff
        /*05fc*/ 	.word	0x000388b0
        /*0600*/ 	.short	0x0100
        /*0602*/ 	.byte	0x08
	.zero		1


	//   ....[20]....
        /*0604*/ 	.word	0x000007c0
        /*0608*/ 	.word	0x000000ff
        /*060c*/ 	.word	0x000388c0
        /*0610*/ 	.short	0x0100
        /*0612*/ 	.byte	0x08
	.zero		1


	//   ....[21]....
        /*0614*/ 	.word	0x000007d0
        /*0618*/ 	.word	0x000000ff
        /*061c*/ 	.word	0x000388b8
        /*0620*/ 	.short	0x0100
        /*0622*/ 	.byte	0x08
	.zero		1


	//   ....[22]....
        /*0624*/ 	.word	0x000007e0
        /*0628*/ 	.word	0x000000ff
        /*062c*/ 	.word	0x000388c8
        /*0630*/ 	.short	0x0100
        /*0632*/ 	.byte	0x08
	.zero		1


	//   ....[23]....
        /*0634*/ 	.word	0x00001680
        /*0638*/ 	.word	0x000000ff
        /*063c*/ 	.word	0x00000000
        /*0640*/ 	.short	0x0101
        /*0642*/ 	.byte	0x07
	.zero		1


	//   ....[24]....
        /*0644*/ 	.word	0x00002130
        /*0648*/ 	.word	0x000000ff
        /*064c*/ 	.word	0x00000000
        /*0650*/ 	.short	0x0101
        /*0652*/ 	.byte	0x07
	.zero		1


	//   ....[25]....
        /*0654*/ 	.word	0x00003340
        /*0658*/ 	.word	0x00000002
        /*065c*/ 	.word	0x00038800
        /*0660*/ 	.short	0x010a
        /*0662*/ 	.byte	0x3f
	.zero		1


	//   ....[26]....
        /*0664*/ 	.word	0x000034f0
        /*0668*/ 	.word	0x00000002
        /*066c*/ 	.word	0x00038830
        /*0670*/ 	.short	0x010a
        /*0672*/ 	.byte	0x3f
	.zero		1


	//   ....[27]....
        /*0674*/ 	.word	0x00003530
        /*0678*/ 	.word	0x00000002
        /*067c*/ 	.word	0x00038830
        /*0680*/ 	.short	0x010a
        /*0682*/ 	.byte	0x3f
	.zero		1


	//   ....[28]....
        /*0684*/ 	.word	0x00003940
        /*0688*/ 	.word	0x00000002
        /*068c*/ 	.word	0x00038810
        /*0690*/ 	.short	0x010a
        /*0692*/ 	.byte	0x3f
	.zero		1


	//   ....[29]....
        /*0694*/ 	.word	0x00003980
        /*0698*/ 	.word	0x00000002
        /*069c*/ 	.word	0x00038850
        /*06a0*/ 	.short	0x010a
        /*06a2*/ 	.byte	0x3f
	.zero		1


	//   ....[30]....
        /*06a4*/ 	.word	0x00003a40
        /*06a8*/ 	.word	0x00000002
        /*06ac*/ 	.word	0x00038850
        /*06b0*/ 	.short	0x010a
        /*06b2*/ 	.byte	0x3f
	.zero		1


	//   ....[31]....
        /*06b4*/ 	.word	0x00005100
        /*06b8*/ 	.word	0x000000ff
        /*06bc*/ 	.word	0x00000000
        /*06c0*/ 	.short	0x0101
        /*06c2*/ 	.byte	0x07
	.zero		1


	//   ....[32]....
        /*06c4*/ 	.word	0x00006200
        /*06c8*/ 	.word	0x000000ff
        /*06cc*/ 	.word	0x00000000
        /*06d0*/ 	.short	0x0101
        /*06d2*/ 	.byte	0x07
	.zero		1


	//   ....[33]....
        /*06d4*/ 	.word	0x00006300
        /*06d8*/ 	.word	0x000000c4
        /*06dc*/ 	.word	0x00038830
        /*06e0*/ 	.short	0x010a
        /*06e2*/ 	.byte	0x3f
	.zero		1


	//   ....[34]....
        /*06e4*/ 	.word	0x00006350
        /*06e8*/ 	.word	0x000000c4
        /*06ec*/ 	.word	0x00038830
        /*06f0*/ 	.short	0x010a
        /*06f2*/ 	.byte	0x3f
	.zero		1


	//   ....[35]....
        /*06f4*/ 	.word	0x00006680
        /*06f8*/ 	.word	0x000000c4
        /*06fc*/ 	.word	0x00038850
        /*0700*/ 	.short	0x010a
        /*0702*/ 	.byte	0x3f
	.zero		1


	//   ....[36]....
        /*0704*/ 	.word	0x000066d0
        /*0708*/ 	.word	0x000000c4
        /*070c*/ 	.word	0x00038850
        /*0710*/ 	.short	0x010a
        /*0712*/ 	.byte	0x3f
	.zero		1


	//   ....[37]....
        /*0714*/ 	.word	0x00007b00
        /*0718*/ 	.word	0x000000ff
        /*071c*/ 	.word	0x00000000
        /*0720*/ 	.short	0x0101
        /*0722*/ 	.byte	0x07
	.zero		1


	//   ....[38]....
        /*0724*/ 	.word	0x00008fa0
        /*0728*/ 	.word	0x000000ff
        /*072c*/ 	.word	0x00000000
        /*0730*/ 	.short	0x0101
        /*0732*/ 	.byte	0x07
	.zero		1


	//   ....[39]....
        /*0734*/ 	.word	0x00009b40
        /*0738*/ 	.word	0x000000ff
        /*073c*/ 	.word	0x00000000
        /*0740*/ 	.short	0x0101
        /*0742*/ 	.byte	0x04
	.zero		1


	//   ....[40]....
        /*0744*/ 	.word	0x0000d260
        /*0748*/ 	.word	0x000000ff
        /*074c*/ 	.word	0x00038840
        /*0750*/ 	.short	0x010a
        /*0752*/ 	.byte	0x2a
	.zero		1


	//   ....[41]....
        /*0754*/ 	.word	0x0000d6a0
        /*0758*/ 	.word	0x000000ff
        /*075c*/ 	.word	0x00038830
        /*0760*/ 	.short	0x0107
        /*0762*/ 	.byte	0x2a
	.zero		1


	//   ....[42]....
        /*0764*/ 	.word	0x0000d710
        /*0768*/ 	.word	0x000000ff
        /*076c*/ 	.word	0x00038830
        /*0770*/ 	.short	0x0101
        /*0772*/ 	.byte	0x2a
	.zero		1


	//   ....[43]....
        /*0774*/ 	.word	0x0000df00
        /*0778*/ 	.word	0x000000ff
        /*077c*/ 	.word	0x00038800
        /*0780*/ 	.short	0x0107
        /*0782*/ 	.byte	0x2a
	.zero		1


	//   ....[44]....
        /*0784*/ 	.word	0x0000df50
        /*0788*/ 	.word	0x000000ff
        /*078c*/ 	.word	0x00038800
        /*0790*/ 	.short	0x0101
        /*0792*/ 	.byte	0x2a
	.zero		1


	//   ....[45]....
        /*0794*/ 	.word	0x0000eb50
        /*0798*/ 	.word	0x000000ff
        /*079c*/ 	.word	0x00038810
        /*07a0*/ 	.short	0x0107
        /*07a2*/ 	.byte	0x2a
	.zero		1


	//   ....[46]....
        /*07a4*/ 	.word	0x0000ebb0
        /*07a8*/ 	.word	0x000000ff
        /*07ac*/ 	.word	0x00038810
        /*07b0*/ 	.short	0x0101
        /*07b2*/ 	.byte	0x2a
	.zero		1


	//   ....[47]....
        /*07b4*/ 	.word	0x0000ebc0
        /*07b8*/ 	.word	0x000000ff
        /*07bc*/ 	.word	0x00038820
        /*07c0*/ 	.short	0x010a
        /*07c2*/ 	.byte	0x2a
	.zero		1


	//   ....[48]....
        /*07c4*/ 	.word	0x0000ec10
        /*07c8*/ 	.word	0x000000ff
        /*07cc*/ 	.word	0x00038860
        /*07d0*/ 	.short	0x010a
        /*07d2*/ 	.byte	0x2a
	.zero		1


	//   ....[49]....
        /*07d4*/ 	.word	0x0000f430
        /*07d8*/ 	.word	0x000000ff
        /*07dc*/ 	.word	0x00038850
        /*07e0*/ 	.short	0x0107
        /*07e2*/ 	.byte	0x2a
	.zero		1


	//   ....[50]....
        /*07e4*/ 	.word	0x0000f4b0
        /*07e8*/ 	.word	0x000000ff
        /*07ec*/ 	.word	0x00038850
        /*07f0*/ 	.short	0x0101
        /*07f2*/ 	.byte	0x2a
	.zero		1


	//   ....[51]....
        /*07f4*/ 	.word	0x0000f830
        /*07f8*/ 	.word	0x0000000a
        /*07fc*/ 	.word	0x00038840
        /*0800*/ 	.short	0x010a
        /*0802*/ 	.byte	0x3f
	.zero		1


	//   ....[52]....
        /*0804*/ 	.word	0x0000fbc0
        /*0808*/ 	.word	0x0000000a
        /*080c*/ 	.word	0x00038830
        /*0810*/ 	.short	0x0107
        /*0812*/ 	.byte	0x3f
	.zero		1


	//   ....[53]....
        /*0814*/ 	.word	0x0000fc70
        /*0818*/ 	.word	0x0000000a
        /*081c*/ 	.word	0x00038830
        /*0820*/ 	.short	0x0101
        /*0822*/ 	.byte	0x3f
	.zero		1


	//   ....[54]....
        /*0824*/ 	.word	0x0000fca0
        /*0828*/ 	.word	0x0000000a
        /*082c*/ 	.word	0x00038860
        /*0830*/ 	.short	0x010a
        /*0832*/ 	.byte	0x3f
	.zero		1


	//   ....[55]....
        /*0834*/ 	.word	0x000102e0
        /*0838*/ 	.word	0x0000000a
        /*083c*/ 	.word	0x00038850
        /*0840*/ 	.short	0x0107
        /*0842*/ 	.byte	0x3f
	.zero		1


	//   ....[56]....
        /*0844*/ 	.word	0x000103a0
        /*0848*/ 	.word	0x0000000a
        /*084c*/ 	.word	0x00038850
        /*0850*/ 	.short	0x0101
        /*0852*/ 	.byte	0x3f
	.zero		1


	//   ....[57]....
        /*0854*/ 	.word	0x00010490
        /*0858*/ 	.word	0x00000005
        /*085c*/ 	.word	0x00038820
        /*0860*/ 	.short	0x010a
        /*0862*/ 	.byte	0x3f
	.zero		1


	//   ....[58]....
        /*0864*/ 	.word	0x00010620
        /*0868*/ 	.word	0x00000003
        /*086c*/ 	.word	0x00038840
        /*0870*/ 	.short	0x010a
        /*0872*/ 	.byte	0x3f
	.zero		1


	//   ....[59]....
        /*0874*/ 	.word	0x000106c0
        /*0878*/ 	.word	0x00000005
        /*087c*/ 	.word	0x00038840
        /*0880*/ 	.short	0x010a
        /*0882*/ 	.byte	0x3f
	.zero		1


	//   ....[60]....
        /*0884*/ 	.word	0x00010700
        /*0888*/ 	.word	0x00000003
        /*088c*/ 	.word	0x00038860
        /*0890*/ 	.short	0x010a
        /*0892*/ 	.byte	0x3f
	.zero		1


	//   ....[61]....
        /*0894*/ 	.word	0x00010740
        /*0898*/ 	.word	0x00000005
        /*089c*/ 	.word	0x00038860
        /*08a0*/ 	.short	0x010a
        /*08a2*/ 	.byte	0x3f
	.zero		1


	//   ....[62]....
        /*08a4*/ 	.word	0x000107a0
        /*08a8*/ 	.word	0x00000002
        /*08ac*/ 	.word	0x00038800
        /*08b0*/ 	.short	0x010a
        /*08b2*/ 	.byte	0x3f
	.zero		1


	//   ....[63]....
        /*08b4*/ 	.word	0x000107f0
        /*08b8*/ 	.word	0x00000002
        /*08bc*/ 	.word	0x00038830
        /*08c0*/ 	.short	0x010a
        /*08c2*/ 	.byte	0x3f
	.zero		1


	//   ....[64]....
        /*08c4*/ 	.word	0x00010840
        /*08c8*/ 	.word	0x00000002
        /*08cc*/ 	.word	0x00038810
        /*08d0*/ 	.short	0x010a
        /*08d2*/ 	.byte	0x3f
	.zero		1


	//   ....[65]....
        /*08d4*/ 	.word	0x00010890
        /*08d8*/ 	.word	0x00000002
        /*08dc*/ 	.word	0x00038850
        /*08e0*/ 	.short	0x010a
        /*08e2*/ 	.byte	0x3f
	.zero		1


	//   ....[66]....
        /*08e4*/ 	.word	0x000108e0
        /*08e8*/ 	.word	0x000000c4
        /*08ec*/ 	.word	0x00038830
        /*08f0*/ 	.short	0x010a
        /*08f2*/ 	.byte	0x3f
	.zero		1


	//   ....[67]....
        /*08f4*/ 	.word	0x00010930
        /*08f8*/ 	.word	0x000000c4
        /*08fc*/ 	.word	0x00038850
        /*0900*/ 	.short	0x010a
        /*0902*/ 	.byte	0x3f
	.zero		1


	//   ....[68]....
        /*0904*/ 	.word	0x00010a10
        /*0908*/ 	.word	0x00000003
        /*090c*/ 	.word	0x00038840
        /*0910*/ 	.short	0x010a
        /*0912*/ 	.byte	0x3f
	.zero		1


	//   ....[69]....
        /*0914*/ 	.word	0x00011d70
        /*0918*/ 	.word	0x00000003
        /*091c*/ 	.word	0x00038820
        /*0920*/ 	.short	0x010a
        /*0922*/ 	.byte	0x3f
	.zero		1


	//   ....[70]....
        /*0924*/ 	.word	0x00011dd0
        /*0928*/ 	.word	0x00000003
        /*092c*/ 	.word	0x00038860
        /*0930*/ 	.short	0x010a
        /*0932*/ 	.byte	0x3f
	.zero		1


	//   ....[71]....
        /*0934*/ 	.word	0x00012660
        /*0938*/ 	.word	0x0000000a
        /*093c*/ 	.word	0x00038840
        /*0940*/ 	.short	0x010a
        /*0942*/ 	.byte	0x3f
	.zero		1


	//   ....[72]....
        /*0944*/ 	.word	0x00012ae0
        /*0948*/ 	.word	0x0000000a
        /*094c*/ 	.word	0x00038860
        /*0950*/ 	.short	0x010a
        /*0952*/ 	.byte	0x3f
	.zero		1


	//   ....[73]....
        /*0954*/ 	.word	0x00013240
        /*0958*/ 	.word	0x00000005
        /*095c*/ 	.word	0x00038820
        /*0960*/ 	.short	0x010a
        /*0962*/ 	.byte	0x3f
	.zero		1


	//   ....[74]....
        /*0964*/ 	.word	0x000133e0
        /*0968*/ 	.word	0x00000003
        /*096c*/ 	.word	0x00038840
        /*0970*/ 	.short	0x010a
        /*0972*/ 	.byte	0x3f
	.zero		1


	//   ....[75]....
        /*0974*/ 	.word	0x00013430
        /*0978*/ 	.word	0x00000005
        /*097c*/ 	.word	0x00038840
        /*0980*/ 	.short	0x010a
        /*0982*/ 	.byte	0x3f
	.zero		1


	//   ....[76]....
        /*0984*/ 	.word	0x00013480
        /*0988*/ 	.word	0x00000003
        /*098c*/ 	.word	0x00038860
        /*0990*/ 	.short	0x010a
        /*0992*/ 	.byte	0x3f
	.zero		1


	//----- nvinfo : EIATTR_NUM_MBARRIERS
	.align		4
.L_618:
        /*0994*/ 	.byte	0x03, 0x38
        /*0996*/ 	.short	0x0017


	//----- nvinfo : EIATTR_EXIT_INSTR_OFFSETS
	.align		4
        /*0998*/ 	.byte	0x04, 0x1c
        /*099a*/ 	.short	(.L_620 - .L_619)


	//   ....[0]....
.L_619:
        /*099c*/ 	.word	0x00010790


	//----- nvinfo : EIATTR_MAX_THREADS
	.align		4
.L_620:
        /*09a0*/ 	.byte	0x04, 0x05
        /*09a2*/ 	.short	(.L_622 - .L_621)
.L_621:
        /*09a4*/ 	.word	0x00000180
        /*09a8*/ 	.word	0x00000001
        /*09ac*/ 	.word	0x00000001


	//----- nvinfo : EIATTR_CRS_STACK_SIZE
	.align		4
.L_622:
        /*09b0*/ 	.byte	0x04, 0x1e
        /*09b2*/ 	.short	(.L_624 - .L_623)
.L_623:
        /*09b4*/ 	.word	0x00000000


	//----- nvinfo : EIATTR_CBANK_PARAM_SIZE
	.align		4
.L_624:
        /*09b8*/ 	.byte	0x03, 0x19
        /*09ba*/ 	.short	0x0b70


	//----- nvinfo : EIATTR_PARAM_CBANK
	.align		4
        /*09bc*/ 	.byte	0x04, 0x0a
        /*09be*/ 	.short	(.L_626 - .L_625)
	.align		4
.L_625:
        /*09c0*/ 	.word	index@(.nv.constant0._ZN7cutlass13device_kernelIN5flash11enable_sm90INS1_16FlashAttnFwdSm90INS1_25CollectiveMainloopFwdSm90ILi2EN4cute5tupleIJNS5_1CILi1EEES8_S8_EEENS6_IJNS7_ILi64EEESA_SA_EEELi512ENS_10bfloat16_tEfNS_4arch4Sm90ELb0ELb0ELb0ELb0ELb1ELb0ELb1ELb0ELb0ELb1ELb1ELb0EEENS1_21CollectiveEpilogueFwdINS6_IJSA_NS7_ILi512EEESA_EEES9_SC_SE_Li256ELb0ELb1ELb1ELb0EEENS1_19SingleTileSchedulerILb0ELb1ELb1ELi64EEEEEEEEEvNT_6ParamsE)
        /*09c4*/ 	.short	0x0210
        /*09c6*/ 	.short	0x0b70


	//----- nvinfo : EIATTR_SW_WAR
	.align		4
.L_626:
        /*09c8*/ 	.byte	0x04, 0x36
        /*09ca*/ 	.short	(.L_628 - .L_627)
.L_627:
        /*09cc*/ 	.word	0x00000008
.L_628:


//--------------------- .nv.info._ZN7cutlass13device_kernelIN5flash11enable_sm90INS1_16FlashAttnFwdSm90INS1_25CollectiveMainloopFwdSm90ILi2EN4cute5tupleIJNS5_1CILi1EEES8_S8_EEENS6_IJNS7_ILi64EEESA_SA_EEELi512ENS_10bfloat16_tEfNS_4arch4Sm90ELb0ELb0ELb0ELb1ELb1ELb0ELb0ELb0ELb0ELb1ELb1ELb0EEENS1_21CollectiveEpilogueFwdINS6_IJSA_NS7_ILi512EEESA_EEES9_SC_SE_Li256ELb1ELb1ELb1ELb0EEENS1_36VarlenDynamicPersistentTileSchedulerILi64ELi64ELi256ELi128ELb1ELb1ELb1ELb0ELb1ELb1EEEEEEEEEvNT_6ParamsE --------------------------
	.section	.nv.info._ZN7cutlass13device_kernelIN5flash11enable_sm90INS1_16FlashAttnFwdSm90INS1_25CollectiveMainloopFwdSm90ILi2EN4cute5tupleIJNS5_1CILi1EEES8_S8_EEENS6_IJNS7_ILi64EEESA_SA_EEELi512ENS_10bfloat16_tEfNS_4arch4Sm90ELb0ELb0ELb0ELb1ELb1ELb0ELb0ELb0ELb0ELb1ELb1ELb0EEENS1_21CollectiveEpilogueFwdINS6_IJSA_NS7_ILi512EEESA_EEES9_SC_SE_Li256ELb1ELb1ELb1ELb0EEENS1_36VarlenDynamicPersistentTileSchedulerILi64ELi64ELi256ELi128ELb1ELb1ELb1ELb0ELb1ELb1EEEEEEEEEvNT_6ParamsE,"",@"SHT_CUDA_INFO"
	.sectionflags	@""
	.align	4


	//----- nvinfo : EIATTR_CUDA_API_VERSION
	.align		4
        /*0000*/ 	.byte	0x04, 0x37
        /*0002*/ 	.short	(.L_630 - .L_629)
.L_629:
        /*0004*/ 	.word	0x00000082


	//----- nvinfo : EIATTR_KPARAM_INFO
	.align		4
.L_630:
        /*0008*/ 	.byte	0x04, 0x17
        /*000a*/ 	.short	(.L_632 - .L_631)
.L_631:
        /*000c*/ 	.word	0x00000000
        /*0010*/ 	.short	0x0000
        /*0012*/ 	.short	0x0070
        /*0014*/ 	.byte	0x00, 0xf0, 0x01, 0x2a


	//----- nvinfo : EIATTR_SPARSE_MMA_MASK
	.align		4
.L_632:
        /*0018*/ 	.byte	0x03, 0x50
        /*001a*/ 	.short	0x0000


	//----- nvinfo : EIATTR_MAXREG_COUNT
	.align		4
        /*001c*/ 	.byte	0x03, 0x1b
        /*001e*/ 	.short	0x00a8


	//----- nvinfo : EIATTR_NUM_BARRIERS
	.align		4
        /*0020*/ 	.byte	0x02, 0x4c
        /*0022*/ 	.byte	0x10
	.zero		1


	//----- nvinfo : EIATTR_EXTERNS
	.align		4
        /*0024*/ 	.byte	0x04, 0x0f
        /*0026*/ 	.short	(.L_634 - .L_633)


	//   ....[0]....
	.align		4
.L_633:
        /*0028*/ 	.word	index@(__assertfail)


	//----- nvinfo : EIATTR_ANNOTATIONS
	.align		4
.L_634:
        /*002c*/ 	.byte	0x04, 0x55
        /*002e*/ 	.short	(.L_636 - .L_635)


	//   ....[0]....
.L_635:
        /* <DEDUP_REMOVED lines=21> */


	//----- nvinfo : EIATTR_MERCURY_ISA_VERSION
	.align		4
.L_636:
        /*0168*/ 	.byte	0x03, 0x5f
        /*016a*/ 	.short	0x0101


	//----- nvinfo : EIATTR_UNUSED_LOAD_BYTE_OFFSET
	.align		4
        /*016c*/ 	.byte	0x04, 0x44
        /*016e*/ 	.short	(.L_638 - .L_637)


	//   ....[0]....
.L_637:
        /*0170*/ 	.word	0x00000940
        /*0174*/ 	.word	0x0000fff0


	//   ....[1]....
        /*0178*/ 	.word	0x000078d0
        /*017c*/ 	.word	0x0000fff0


	//----- nvinfo : EIATTR_INT_WARP_WIDE_INSTR_OFFSETS
	.align		4
.L_638:
        /*0180*/ 	.byte	0x04, 0x31
        /*0182*/ 	.short	(.L_640 - .L_639)


	//   ....[0]....
.L_639:
        /*0184*/ 	.word	0x000000c0


	//   ....[1]....
        /*0188*/ 	.word	0x000000d0


	//   ....[2]....
        /*018c*/ 	.word	0x00000170


	//   ....[3]....
        /*0190*/ 	.word	0x0000d8a0


	//   ....[4]....
        /*0194*/ 	.word	0x0000d930


	//   ....[5]....
        /*0198*/ 	.word	0x00010d20


	//   ....[6]....
        /*019c*/ 	.word	0x00010db0


	//----- nvinfo : EIATTR_COOP_GROUP_MASK_REGIDS
	.align		4
.L_640:
        /*01a0*/ 	.byte	0x04, 0x29
        /*01a2*/ 	.short	(.L_642 - .L_641)


	//   ....[0]....
.L_641:
        /*01a4*/ 	.word	0xffffffff


	//   ....[1]....
        /*01a8*/ 	.word	0xffffffff


	//   ....[2]....
        /*01ac*/ 	.word	0xffffffff


	//   ....[3]....
        /*01b0*/ 	.word	0xffffffff


	//   ....[4]....
        /*01b4*/ 	.word	0xffffffff


	//   ....[5]....
        /*01b8*/ 	.word	0xffffffff


	//   ....[6]....
        /*01bc*/ 	.word	0xffffffff


	//   ....[7]....
        /*01c0*/ 	.word	0xffffffff


	//   ....[8]....
        /*01c4*/ 	.word	0xffffffff


	//   ....[9]....
        /*01c8*/ 	.word	0xffffffff


	//   ....[10]....
        /*01cc*/ 	.word	0xffffffff


	//   ....[11]....
        /*01d0*/ 	.word	0xffffffff


	//   ....[12]....
        /*01d4*/ 	.word	0xffffffff


	//   ....[13]....
        /*01d8*/ 	.word	0xffffffff


	//   ....[14]....
        /*01dc*/ 	.word	0xffffffff


	//   ....[15]....
        /*01e0*/ 	.word	0xffffffff


	//   ....[16]....
        /*01e4*/ 	.word	0xffffffff


	//   ....[17]....
        /*01e8*/ 	.word	0xffffffff


	//   ....[18]....
        /*01ec*/ 	.word	0xffffffff


	//   ....[19]....
        /*01f0*/ 	.word	0xffffffff


	//   ....[20]....
        /*01f4*/ 	.word	0xffffffff


	//   ....[21]....
        /*01f8*/ 	.word	0xffffffff


	//   ....[22]....
        /*01fc*/ 	.word	0xffffffff


	//   ....[23]....
        /*0200*/ 	.word	0xffffffff


	//   ....[24]....
        /*0204*/ 	.word	0xffffffff


	//   ....[25]....
        /*0208*/ 	.word	0xffffffff


	//   ....[26]....
        /*020c*/ 	.word	0xffffffff


	//   ....[27]....
        /*0210*/ 	.word	0xffffffff


	//   ....[28]....
        /*0214*/ 	.word	0xffffffff


	//   ....[29]....
        /*0218*/ 	.word	0xffffffff


	//   ....[30]....
        /*021c*/ 	.word	0xffffffff


	//   ....[31]....
        /*0220*/ 	.word	0xffffffff


	//   ....[32]....
        /*0224*/ 	.word	0xffffffff


	//   ....[33]....
        /*0228*/ 	.word	0xffffffff


	//   ....[34]....
        /*022c*/ 	.word	0xffffffff


	//   ....[35]....
        /*0230*/ 	.word	0xffffffff


	//   ....[36]....
        /*0234*/ 	.word	0xffffffff


	//   ....[37]....
        /*0238*/ 	.word	0xffffffff


	//   ....[38]....
        /*023c*/ 	.word	0xffffffff


	//   ....[39]....
        /*0240*/ 	.word	0xffffffff


	//   ....[40]....
        /*0244*/ 	.word	0xffffffff


	//   ....[41]....
        /*0248*/ 	.word	0xffffffff


	//   ....[42]....
        /*024c*/ 	.word	0xffffffff


	//   ....[43]....
        /*0250*/ 	.word	0xffffffff


	//   ....[44]....
        /*0254*/ 	.word	0xffffffff


	//   ....[45]....
        /*0258*/ 	.word	0xffffffff


	//   ....[46]....
        /*025c*/ 	.word	0xffffffff


	//   ....[47]....
        /*0260*/ 	.word	0xffffffff


	//   ....[48]....
        /*0264*/ 	.word	0xffffffff


	//   ....[49]....
        /*0268*/ 	.word	0xffffffff


	//   ....[50]....
        /*026c*/ 	.word	0xffffffff


	//   ....[51]....
        /*0270*/ 	.word	0xffffffff


	//   ....[52]....
        /*0274*/ 	.word	0xffffffff


	//   ....[53]....
        /*0278*/ 	.word	0xffffffff


	//   ....[54]....
        /*027c*/ 	.word	0xffffffff


	//   ....[55]....
        /*0280*/ 	.word	0xffffffff


	//   ....[56]....
        /*0284*/ 	.word	0xffffffff


	//   ....[57]....
        /*0288*/ 	.word	0xffffffff


	//   ....[58]....
        /*028c*/ 	.word	0xffffffff


	//   ....[59]....
        /*0290*/ 	.word	0xffffffff


	//   ....[60]....
        /*0294*/ 	.word	0xffffffff


	//   ....[61]....
        /*0298*/ 	.word	0xffffffff


	//   ....[62]....
        /*029c*/ 	.word	0xffffffff


	//   ....[63]....
        /*02a0*/ 	.word	0xffffffff


	//   ....[64]....
        /*02a4*/ 	.word	0xffffffff


	//   ....[65]....
        /*02a8*/ 	.word	0xffffffff


	//   ....[66]....
        /*02ac*/ 	.word	0xffffffff


	//   ....[67]....
        /*02b0*/ 	.word	0xffffffff


	//   ....[68]....
        /*02b4*/ 	.word	0xffffffff


	//   ....[69]....
        /*02b8*/ 	.word	0xffffffff


	//   ....[70]....
        /*02bc*/ 	.word	0xffffffff


	//   ....[71]....
        /*02c0*/ 	.word	0xffffffff


	//   ....[72]....
        /*02c4*/ 	.word	0xffffffff


	//   ....[73]....
        /*02c8*/ 	.word	0xffffffff


	//   ....[74]....
        /*02cc*/ 	.word	0xffffffff


	//   ....[75]....
        /*02d0*/ 	.word	0xffffffff


	//   ....[76]....
        /*02d4*/ 	.word	0xffffffff


	//   ....[77]....
        /*02d8*/ 	.word	0xffffffff


	//   ....[78]....
        /*02dc*/ 	.word	0xffffffff


	//   ....[79]....
        /*02e0*/ 	.word	0xffffffff


	//   ....[80]....
        /*02e4*/ 	.word	0xffffffff


	//   ....[81]....
        /*02e8*/ 	.word	0xffffffff


	//   ....[82]....
        /*02ec*/ 	.word	0xffffffff


	//   ....[83]....
        /*02f0*/ 	.word	0xffffffff


	//   ....[84]....
        /*02f4*/ 	.word	0xffffffff


	//   ....[85]....
        /*02f8*/ 	.word	0xffffffff


	//   ....[86]....
        /*02fc*/ 	.word	0xffffffff


	//   ....[87]....
        /*0300*/ 	.word	0xffffffff


	//   ....[88]....
        /*0304*/ 	.word	0xffffffff


	//   ....[89]....
        /*0308*/ 	.word	0xffffffff


	//   ....[90]....
        /*030c*/ 	.word	0xffffffff


	//   ....[91]....
        /*0310*/ 	.word	0xffffffff


	//   ....[92]....
        /*0314*/ 	.word	0xffffffff


	//   ....[93]....
        /*0318*/ 	.word	0xffffffff


	//   ....[94]....
        /*031c*/ 	.word	0xffffffff


	//   ....[95]....
        /*0320*/ 	.word	0xffffffff


	//   ....[96]....
        /*0324*/ 	.word	0xffffffff


	//   ....[97]....
        /*0328*/ 	.word	0xffffffff


	//   ....[98]....
        /*032c*/ 	.word	0xffffffff


	//   ....[99]....
        /*0330*/ 	.word	0xffffffff


	//   ....[100]....
        /*0334*/ 	.word	0xffffffff


	//   ....[101]....
        /*0338*/ 	.word	0xffffffff


	//   ....[102]....
        /*033c*/ 	.word	0xffffffff


	//   ....[103]....
        /*0340*/ 	.word	0xffffffff


	//   ....[104]....
        /*0344*/ 	.word	0xffffffff


	//   ....[105]....
        /*0348*/ 	.word	0xffffffff


	//   ....[106]....
        /*034c*/ 	.word	0xffffffff


	//   ....[107]....
        /*0350*/ 	.word	0xffffffff


	//   ....[108]....
        /*0354*/ 	.word	0xffffffff


	//   ....[109]....
        /*0358*/ 	.word	0xffffffff


	//   ....[110]....
        /*035c*/ 	.word	0xffffffff


	//   ....[111]....
        /*0360*/ 	.word	0xffffffff


	//   ....[112]....
        /*0364*/ 	.word	0xffffffff


	//   ....[113]....
        /*0368*/ 	.word	0xffffffff


	//   ....[114]....
        /*036c*/ 	.word	0xffffffff


	//   ....[115]....
        /*0370*/ 	.word	0x0500000f


	//   ....[116]....
        /*0374*/ 	.word	0x0500000f


	//   ....[117]....
        /*0378*/ 	.word	0x0500000f


	//   ....[118]....
        /*037c*/ 	.word	0x0500000f


	//   ....[119]....
        /*0380*/ 	.word	0x0500000f


	//   ....[120]....
        /*0384*/ 	.word	0x0500000f


	//   ....[121]....
        /*0388*/ 	.word	0x0500000f


	//   ....[122]....
        /*038c*/ 	.word	0x0500000f


	//   ....[123]....
        /*0390*/ 	.word	0x0500000f


	//   ....[124]....
        /*0394*/ 	.word	0x0500000f


	//   ....[125]....
        /*0398*/ 	.word	0x0500000f


	//   ....[126]....
        /*039c*/ 	.word	0x0500000f


	//   ....[127]....
        /*03a0*/ 	.word	0x0500000f


	//   ....[128]....
        /*03a4*/ 	.word	0x0500000f


	//   ....[129]....
        /*03a8*/ 	.word	0x0500000f


	//   ....[130]....
        /*03ac*/ 	.word	0x0500000f


	//   ....[131]....
        /*03b0*/ 	.word	0x0500000f


	//   ....[132]....
        /*03b4*/ 	.word	0x0500000f


	//   ....[133]....
        /*03b8*/ 	.word	0x0500000f


	//   ....[134]....
        /*03bc*/ 	.word	0x0500000f


	//   ....[135]....
        /*03c0*/ 	.word	0x0500000f


	//   ....[136]....
        /*03c4*/ 	.word	0x0500000f


	//   ....[137]....
        /*03c8*/ 	.word	0x0500000f


	//   ....[138]....
        /*03cc*/ 	.word	0x0500000f


	//   ....[139]....
        /*03d0*/ 	.word	0x0500000f


	//   ....[140]....
        /*03d4*/ 	.word	0x0500000f


	//   ....[141]....
        /*03d8*/ 	.word	0x0500000f


	//   ....[142]....
        /*03dc*/ 	.word	0x0500000f


	//   ....[143]....
        /*03e0*/ 	.word	0x0500000f


	//   ....[144]....
        /*03e4*/ 	.word	0x0500000f


	//   ....[145]....
        /*03e8*/ 	.word	0x0500000f


	//   ....[146]....
        /*03ec*/ 	.word	0x0500000f


	//   ....[147]....
        /*03f0*/ 	.word	0x0500000f


	//   ....[148]....
        /*03f4*/ 	.word	0x0500000f


	//   ....[149]....
        /*03f8*/ 	.word	0x0500000f


	//   ....[150]....
        /*03fc*/ 	.word	0x0500000f


	//   ....[151]....
        /*0400*/ 	.word	0x0500000f


	//   ....[152]....
        /*0404*/ 	.word	0x0500000f


	//   ....[153]....
        /*0408*/ 	.word	0x0500000f


	//   ....[154]....
        /*040c*/ 	.word	0x0500000f


	//   ....[155]....
        /*0410*/ 	.word	0x0500000f


	//   ....[156]....
        /*0414*/ 	.word	0x0500000f


	//   ....[157]....
        /*0418*/ 	.word	0x0500000f


	//   ....[158]....
        /*041c*/ 	.word	0x0500000f


	//   ....[159]....
        /*0420*/ 	.word	0x0500000f


	//   ....[160]....
        /*0424*/ 	.word	0x0500000f


	//   ....[161]....
        /*0428*/ 	.word	0x0500000f


	//   ....[162]....
        /*042c*/ 	.word	0x0500000f


	//   ....[163]....
        /*0430*/ 	.word	0x0500000f


	//   ....[164]....
        /*0434*/ 	.word	0x0500000f


	//   ....[165]....
        /*0438*/ 	.word	0x0500000f


	//   ....[166]....
        /*043c*/ 	.word	0x0500000f


	//   ....[167]....
        /*0440*/ 	.word	0x0500000f


	//   ....[168]....
        /*0444*/ 	.word	0x0500000f


	//   ....[169]....
        /*0448*/ 	.word	0x0500000f


	//   ....[170]....
        /*044c*/ 	.word	0x0500000f


	//   ....[171]....
        /*0450*/ 	.word	0x0500000f


	//   ....[172]....
        /*0454*/ 	.word	0x0500000f


	//   ....[173]....
        /*0458*/ 	.word	0x0500000f


	//   ....[174]....
        /*045c*/ 	.word	0x0500000f


	//----- nvinfo : EIATTR_COOP_GROUP_INSTR_OFFSETS
	.align		4
.L_642:
        /*0460*/ 	.byte	0x04, 0x28
        /*0462*/ 	.short	(.L_644 - .L_643)


	//   ....[0]....
.L_643:
        /*0464*/ 	.word	0x00000070


	//   ....[1]....
        /*0468*/ 	.word	0x000000b0


	//   ....[2]....
        /*046c*/ 	.word	0x00000290


	//   ....[3]....
        /*0470*/ 	.word	0x000003f0


	//   ....[4]....
        /*0474*/ 	.word	0x00000510


	//   ....[5]....
        /*0478*/ 	.word	0x00000670


	//   ....[6]....
        /*047c*/ 	.word	0x00001e00


	//   ....[7]....
        /*0480*/ 	.word	0x00003e10


	//   ....[8]....
        /*0484*/ 	.word	0x00004840


	//   ....[9]....
        /*0488*/ 	.word	0x000048a0


	//   ....[10]....
        /*048c*/ 	.word	0x00004ac0


	//   ....[11]....
        /*0490*/ 	.word	0x00004b80


	//   ....[12]....
        /*0494*/ 	.word	0x000053e0


	//   ....[13]....
        /*0498*/ 	.word	0x00005950


	//   ....[14]....
        /*049c*/ 	.word	0x00005970


	//   ....[15]....
        /*04a0*/ 	.word	0x000060a0


	//   ....[16]....
        /*04a4*/ 	.word	0x000061d0


	//   ....[17]....
        /*04a8*/ 	.word	0x00006d20


	//   ....[18]....
        /*04ac*/ 	.word	0x00006de0


	//   ....[19]....
        /*04b0*/ 	.word	0x00006e40


	//   ....[20]....
        /*04b4*/ 	.word	0x00006e80


	//   ....[21]....
        /*04b8*/ 	.word	0x00006f00


	//   ....[22]....
        /*04bc*/ 	.word	0x000086a0


	//   ....[23]....
        /*04c0*/ 	.word	0x00008ab0


	//   ....[24]....
        /*04c4*/ 	.word	0x00008ad0


	//   ....[25]....
        /*04c8*/ 	.word	0x00008b00


	//   ....[26]....
        /*04cc*/ 	.word	0x00008b10


	//   ....[27]....
        /*04d0*/ 	.word	0x000097a0


	//   ....[28]....
        /*04d4*/ 	.word	0x000097c0


	//   ....[29]....
        /*04d8*/ 	.word	0x00009a70


	//   ....[30]....
        /*04dc*/ 	.word	0x00009a90


	//   ....[31]....
        /*04e0*/ 	.word	0x0000a240


	//   ....[32]....
        /*04e4*/ 	.word	0x0000a250


	//   ....[33]....
        /*04e8*/ 	.word	0x0000aaa0


	//   ....[34]....
        /*04ec*/ 	.word	0x0000aac0


	//   ....[35]....
        /*04f0*/ 	.word	0x0000bec0


	//   ....[36]....
        /*04f4*/ 	.word	0x0000bef0


	//   ....[37]....
        /*04f8*/ 	.word	0x0000c120


	//   ....[38]....
        /*04fc*/ 	.word	0x0000c140


	//   ....[39]....
        /*0500*/ 	.word	0x0000c400


	//   ....[40]....
        /*0504*/ 	.word	0x0000c5f0


	//   ....[41]....
        /*0508*/ 	.word	0x0000c620


	//   ....[42]....
        /*050c*/ 	.word	0x0000c650


	//   ....[43]....
        /*0510*/ 	.word	0x0000c680


	//   ....[44]....
        /*0514*/ 	.word	0x0000c6b0


	//   ....[45]....
        /*0518*/ 	.word	0x0000c6e0


	//   ....[46]....
        /*051c*/ 	.word	0x0000c850


	//   ....[47]....
        /*0520*/ 	.word	0x0000c880


	//   ....[48]....
        /*0524*/ 	.word	0x0000c8b0


	//   ....[49]....
        /*0528*/ 	.word	0x0000c8e0


	//   ....[50]....
        /*052c*/ 	.word	0x0000c910


	//   ....[51]....
        /*0530*/ 	.word	0x0000c940


	//   ....[52]....
        /*0534*/ 	.word	0x0000c9d0


	//   ....[53]....
        /*0538*/ 	.word	0x0000ca00


	//   ....[54]....
        /*053c*/ 	.word	0x0000ca10


	//   ....[55]....
        /*0540*/ 	.word	0x0000caa0


	//   ....[56]....
        /*0544*/ 	.word	0x0000e640


	//   ....[57]....
        /*0548*/ 	.word	0x0000e660


	//   ....[58]....
        /*054c*/ 	.word	0x0000e6f0


	//   ....[59]....
        /*0550*/ 	.word	0x0000e710


	//   ....[60]....
        /*0554*/ 	.word	0x0000e790


	//   ....[61]....
        /*0558*/ 	.word	0x0000e7b0


	//   ....[62]....
        /*055c*/ 	.word	0x0000e7c0


	//   ....[63]....
        /*0560*/ 	.word	0x0000e7d0


	//   ....[64]....
        /*0564*/ 	.word	0x0000ef20


	//   ....[65]....
        /*0568*/ 	.word	0x0000ef50


	//   ....[66]....
        /*056c*/ 	.word	0x0000eff0


	//   ....[67]....
        /*0570*/ 	.word	0x0000f010


	//   ....[68]....
        /*0574*/ 	.word	0x0000f090


	//   ....[69]....
        /*0578*/ 	.word	0x0000f0b0


	//   ....[70]....
        /*057c*/ 	.word	0x0000f0c0


	//   ....[71]....
        /*0580*/ 	.word	0x0000f0d0


	//   ....[72]....
        /*0584*/ 	.word	0x0000f550


	//   ....[73]....
        /*0588*/ 	.word	0x0000f610


	//   ....[74]....
        /*058c*/ 	.word	0x0000f760


	//   ....[75]....
        /*0590*/ 	.word	0x0000f7a0


	//   ....[76]....
        /*0594*/ 	.word	0x0000f7b0


	//   ....[77]....
        /*0598*/ 	.word	0x0000f7c0


	//   ....[78]....
        /*059c*/ 	.word	0x0000f910


	//   ....[79]....
        /*05a0*/ 	.word	0x0000fa60


	//   ....[80]....
        /*05a4*/ 	.word	0x00010250


	//   ....[81]....
        /*05a8*/ 	.word	0x00010270


	//   ....[82]....
        /*05ac*/ 	.word	0x000102c0


	//   ....[83]....
        /*05b0*/ 	.word	0x000102d0


	//   ....[84]....
        /*05b4*/ 	.word	0x00010310


	//   ....[85]....
        /*05b8*/ 	.word	0x00010320


	//   ....[86]....
        /*05bc*/ 	.word	0x00010330


	//   ....[87]....
        /*05c0*/ 	.word	0x00010370


	//   ....[88]....
        /*05c4*/ 	.word	0x00010670


	//   ....[89]....
        /*05c8*/ 	.word	0x000106b0


	//   ....[90]....
        /*05cc*/ 	.word	0x000106d0


	//   ....[91]....
        /*05d0*/ 	.word	0x000106f0


	//   ....[92]....
        /*05d4*/ 	.word	0x00010720


	//   ....[93]....
        /*05d8*/ 	.word	0x00010740


	//   ....[94]....
        /*05dc*/ 	.word	0x00010840


	//   ....[95]....
        /*05e0*/ 	.word	0x00010990


	//   ....[96]....
        /*05e4*/ 	.word	0x00010fd0


	//   ....[97]....
        /*05e8*/ 	.word	0x00011000


	//   ....[98]....
        /*05ec*/ 	.word	0x00011060


	//   ....[99]....
        /*05f0*/ 	.word	0x00011090


	//   ....[100]....
        /*05f4*/ 	.word	0x000110c0


	//   ....[101]....
        /*05f8*/ 	.word	0x000110f0


	//   ....[102]....
        /*05fc*/ 	.word	0x00011120


	//   ....[103]....
        /*0600*/ 	.word	0x00011150


	//   ....[104]....
        /*0604*/ 	.word	0x000112f0


	//   ....[105]....
        /*0608*/ 	.word	0x00011320


	//   ....[106]....
        /*060c*/ 	.word	0x00011350


	//   ....[107]....
        /*0610*/ 	.word	0x00011380


	//   ....[108]....
        /*0614*/ 	.word	0x000113b0


	//   ....[109]....
        /*0618*/ 	.word	0x000113e0


	//   ....[110]....
        /*061c*/ 	.word	0x000114a0


	//   ....[111]....
        /*0620*/ 	.word	0x000114c0


	//   ....[112]....
        /*0624*/ 	.word	0x000114d0


	//   ....[113]....
        /*0628*/ 	.word	0x00011530


	//   ....[114]....
        /*062c*/ 	.word	0x00011b50


	//   ....[115]....
        /*0630*/ 	.word	0x000120e0


	//   ....[116]....
        /*0634*/ 	.word	0x000121d0


	//   ....[117]....
        /*0638*/ 	.word	0x00012270


	//   ....[118]....
        /*063c*/ 	.word	0x000122d0


	//   ....[119]....
        /*0640*/ 	.word	0x000123c0


	//   ....[120]....
        /*0644*/ 	.word	0x00012430


	//   ....[121]....
        /*0648*/ 	.word	0x00012520


	//   ....[122]....
        /*064c*/ 	.word	0x00012590


	//   ....[123]....
        /*0650*/ 	.word	0x00012630


	//   ....[124]....
        /*0654*/ 	.word	0x00012720


	//   ....[125]....
        /*0658*/ 	.word	0x00012790


	//   ....[126]....
        /*065c*/ 	.word	0x000127f0


	//   ....[127]....
        /*0660*/ 	.word	0x000128e0


	//   ....[128]....
        /*0664*/ 	.word	0x00012940


	//   ....[129]....
        /*0668*/ 	.word	0x00012a40


	//   ....[130]....
        /*066c*/ 	.word	0x00012aa0


	//   ....[131]....
        /*0670*/ 	.word	0x00012b40


	//   ....[132]....
        /*0674*/ 	.word	0x00012cc0


	//   ....[133]....
        /*0678*/ 	.word	0x00012dc0


	//   ....[134]....
        /*067c*/ 	.word	0x00013040


	//   ....[135]....
        /*0680*/ 	.word	0x00013090


	//   ....[136]....
        /*0684*/ 	.word	0x00013260


	//   ....[137]....
        /*0688*/ 	.word	0x000132b0


	//   ....[138]....
        /*068c*/ 	.word	0x00013480


	//   ....[139]....
        /*0690*/ 	.word	0x000134d0


	//   ....[140]....
        /*0694*/ 	.word	0x000135c0


	//   ....[141]....
        /*0698*/ 	.word	0x00013660


	//   ....[142]....
        /*069c*/ 	.word	0x000136c0


	//   ....[143]....
        /*06a0*/ 	.word	0x00013770


	//   ....[144]....
        /*06a4*/ 	.word	0x000137d0


	//   ....[145]....
        /*06a8*/ 	.word	0x00013880


	//   ....[146]....
        /*06ac*/ 	.word	0x000138e0


	//   ....[147]....
        /*06b0*/ 	.word	0x00013990


	//   ....[148]....
        /*06b4*/ 	.word	0x00013a80


	//   ....[149]....
        /*06b8*/ 	.word	0x00013b60


	//   ....[150]....
        /*06bc*/ 	.word	0x00013c70


	//   ....[151]....
        /*06c0*/ 	.word	0x00013d70


	//   ....[152]....
        /*06c4*/ 	.word	0x00013ea0


	//   ....[153]....
        /*06c8*/ 	.word	0x00013f80


	//   ....[154]....
        /*06cc*/ 	.word	0x00014080


	//   ....[155]....
        /*06d0*/ 	.word	0x00014160


	//   ....[156]....
        /*06d4*/ 	.word	0x000141f0


	//   ....[157]....
        /*06d8*/ 	.word	0x00014290


	//   ....[158]....
        /*06dc*/ 	.word	0x00014410


	//   ....[159]....
        /*06e0*/ 	.word	0x00014480


	//   ....[160]....
        /*06e4*/ 	.word	0x000144f0


	//   ....[161]....
        /*06e8*/ 	.word	0x00014560


	//   ....[162]....
        /*06ec*/ 	.word	0x000145d0


	//   ....[163]....
        /*06f0*/ 	.word	0x00014650


	//   ....[164]....
        /*06f4*/ 	.word	0x000146d0


	//   ....[165]....
        /*06f8*/ 	.word	0x00014760


	//   ....[166]....
        /*06fc*/ 	.word	0x000147d0


	//   ....[167]....
        /*0700*/ 	.word	0x00014840


	//   ....[168]....
        /*0704*/ 	.word	0x000148b0


	//   ....[169]....
        /*0708*/ 	.word	0x00014930


	//   ....[170]....
        /*070c*/ 	.word	0x000149a0


	//   ....[171]....
        /*0710*/ 	.word	0x00014a40


	//   ....[172]....
        /*0714*/ 	.word	0x00014a90


	//   ....[173]....
        /*0718*/ 	.word	0x00014b20


	//   ....[174]....
        /*071c*/ 	.word	0x00014c50


	//----- nvinfo : EIATTR_REG_RECONFIG
	.align		4
.L_644:
        /*0720*/ 	.byte	0x01, 0x54
	.zero		2


	//----- nvinfo : EIATTR_SYSCALL_OFFSETS
	.align		4
        /*0724*/ 	.byte	0x04, 0x46
        /*0726*/ 	.short	(.L_646 - .L_645)


	//   ....[0]....
.L_645:
        /*0728*/ 	.word	0x00003fd0


	//   ....[1]....
        /*072c*/ 	.word	0x0000da90


	//   ....[2]....
        /*0730*/ 	.word	0x0000dbe0


	//   ....[3]....
        /*0734*/ 	.word	0x0000dcd0


	//   ....[4]....
        /*0738*/ 	.word	0x0000ebf0


	//----- nvinfo : EIATTR_MBARRIER_INSTR_OFFSETS
	.align		4
.L_646:
        /*073c*/ 	.byte	0x04, 0x39
        /*073e*/ 	.short	(.L_648 - .L_647)


	//   ....[0]....
.L_647:
        /*0740*/ 	.word	0x00000180
        /*0744*/ 	.word	0x000000ff
        /*0748*/ 	.word	0x00028c00
        /*074c*/ 	.short	0x0100
        /*074e*/ 	.byte	0x08
	.zero		1


	//   ....[1]....
        /*0750*/ 	.word	0x00000190
        /*0754*/ 	.word	0x000000ff
        /*0758*/ 	.word	0x00028c20
        /*075c*/ 	.short	0x0100
        /*075e*/ 	.byte	0x08
	.zero		1


	//   ....[2]....
        /*0760*/ 	.word	0x00000240
        /*0764*/ 	.word	0x000000ff
        /*0768*/ 	.word	0x00028c30
        /*076c*/ 	.short	0x0100
        /*076e*/ 	.byte	0x06
	.zero		1


	//   ....[3]....
        /*0770*/ 	.word	0x00000250
        /*0774*/ 	.word	0x000000ff
        /*0778*/ 	.word	0x00028c40
        /*077c*/ 	.short	0x0100
        /*077e*/ 	.byte	0x06
	.zero		1


	//   ....[4]....
        /*0780*/ 	.word	0x00000260
        /*0784*/ 	.word	0x000000ff
        /*0788*/ 	.word	0x00028c38
        /*078c*/ 	.short	0x0100
        /*078e*/ 	.byte	0x06
	.zero		1


	//   ....[5]....
        /*0790*/ 	.word	0x00000270
        /*0794*/ 	.word	0x000000ff
        /*0798*/ 	.word	0x00028c48
        /*079c*/ 	.short	0x0100
        /*079e*/ 	.byte	0x06
	.zero		1


	//   ....[6]....
        /*07a0*/ 	.word	0x000003a0
        /*07a4*/ 	.word	0x000000ff
        /*07a8*/ 	.word	0x00028c50
        /*07ac*/ 	.short	0x0100
        /*07ae*/ 	.byte	0x08
	.zero		1


	//   ....[7]....
        /*07b0*/ 	.word	0x000003b0
        /*07b4*/ 	.word	0x000000ff
        /*07b8*/ 	.word	0x00028c60
        /*07bc*/ 	.short	0x0100
        /*07be*/ 	.byte	0x08
	.zero		1


	//   ....[8]....
        /*07c0*/ 	.word	0x000003c0
        /*07c4*/ 	.word	0x000000ff
        /*07c8*/ 	.word	0x00028c58
        /*07cc*/ 	.short	0x0100
        /*07ce*/ 	.byte	0x08
	.zero		1


	//   ....[9]....
        /*07d0*/ 	.word	0x000003d0
        /*07d4*/ 	.word	0x000000ff
        /*07d8*/ 	.word	0x00028c68
        /*07dc*/ 	.short	0x0100
        /*07de*/ 	.byte	0x08
	.zero		1


	//   ....[10]....
        /*07e0*/ 	.word	0x000004c0
        /*07e4*/ 	.word	0x000000ff
        /*07e8*/ 	.word	0x00028c70
        /*07ec*/ 	.short	0x0100
        /*07ee*/ 	.byte	0x06
	.zero		1


	//   ....[11]....
        /*07f0*/ 	.word	0x000004d0
        /*07f4*/ 	.word	0x000000ff
        /*07f8*/ 	.word	0x00028c80
        /*07fc*/ 	.short	0x0100
        /*07fe*/ 	.byte	0x06
	.zero		1


	//   ....[12]....
        /*0800*/ 	.word	0x000004e0
        /*0804*/ 	.word	0x000000ff
        /*0808*/ 	.word	0x00028c78
        /*080c*/ 	.short	0x0100
        /*080e*/ 	.byte	0x06
	.zero		1


	//   ....[13]....
        /*0810*/ 	.word	0x000004f0
        /*0814*/ 	.word	0x000000ff
        /*0818*/ 	.word	0x00028c88
        /*081c*/ 	.short	0x0100
        /*081e*/ 	.byte	0x06
	.zero		1


	//   ....[14]....
        /*0820*/ 	.word	0x00000620
        /*0824*/ 	.word	0x000000ff
        /*0828*/ 	.word	0x00028c90
        /*082c*/ 	.short	0x0100
        /*082e*/ 	.byte	0x08
	.zero		1


	//   ....[15]....
        /*0830*/ 	.word	0x00000630
        /*0834*/ 	.word	0x000000ff
        /*0838*/ 	.word	0x00028ca0
        /*083c*/ 	.short	0x0100
        /*083e*/ 	.byte	0x08
	.zero		1


	//   ....[16]....
        /*0840*/ 	.word	0x00000640
        /*0844*/ 	.word	0x000000ff
        /*0848*/ 	.word	0x00028c98
        /*084c*/ 	.short	0x0100
        /*084e*/ 	.byte	0x08
	.zero		1


	//   ....[17]....
        /*0850*/ 	.word	0x00000650
        /*0854*/ 	.word	0x000000ff
        /*0858*/ 	.word	0x00028ca8
        /*085c*/ 	.short	0x0100
        /*085e*/ 	.byte	0x08
	.zero		1


	//   ....[18]....
        /*0860*/ 	.word	0x00000790
        /*0864*/ 	.word	0x000000ff
        /*0868*/ 	.word	0x00028cb0
        /*086c*/ 	.short	0x0100
        /*086e*/ 	.byte	0x08
	.zero		1


	//   ....[19]....
        /*0870*/ 	.word	0x000007a0
        /*0874*/ 	.word	0x000000ff
        /*0878*/ 	.word	0x00028cc0
        /*087c*/ 	.short	0x0100
        /*087e*/ 	.byte	0x08
	.zero		1


	//   ....[20]....
        /*0880*/ 	.word	0x000007b0
        /*0884*/ 	.word	0x000000ff
        /*0888*/ 	.word	0x00028cb8
        /*088c*/ 	.short	0x0100
        /*088e*/ 	.byte	0x08
	.zero		1


	//   ....[21]....
        /*0890*/ 	.word	0x000007c0
        /*0894*/ 	.word	0x000000ff
        /*0898*/ 	.word	0x00028cc8
        /*089c*/ 	.short	0x0100
        /*089e*/ 	.byte	0x08
	.zero		1


	//   ....[22]....
        /*08a0*/ 	.word	0x00001f40
        /*08a4*/ 	.word	0x000000ff
        /*08a8*/ 	.word	0x00028c50
        /*08ac*/ 	.short	0x010a
        /*08ae*/ 	.byte	0x11
	.zero		1


	//   ....[23]....
        /*08b0*/ 	.word	0x00002200
        /*08b4*/ 	.word	0x000000ff
        /*08b8*/ 	.word	0x00000000
        /*08bc*/ 	.short	0x0101
        /*08be*/ 	.byte	0x06
	.zero		1


	//   ....[24]....
        /*08c0*/ 	.word	0x00002b60
        /*08c4*/ 	.word	0x000000ff
        /*08c8*/ 	.word	0x00028c50
        /*08cc*/ 	.short	0x010a
        /*08ce*/ 	.byte	0x06
	.zero		1


	//   ....[25]....
        /*08d0*/ 	.word	0x00002ba0
        /*08d4*/ 	.word	0x000000ff
        /*08d8*/ 	.word	0x00028c50
        /*08dc*/ 	.short	0x010a
        /*08de*/ 	.byte	0x06
	.zero		1


	//   ....[26]....
        /*08e0*/ 	.word	0x00002e10
        /*08e4*/ 	.word	0x000000ff
        /*08e8*/ 	.word	0x00000000
        /*08ec*/ 	.short	0x0101
        /*08ee*/ 	.byte	0x06
	.zero		1


	//   ....[27]....
        /*08f0*/ 	.word	0x00004080
        /*08f4*/ 	.word	0x000000ff
        /*08f8*/ 	.word	0x00028c00
        /*08fc*/ 	.short	0x010a
        /*08fe*/ 	.byte	0x27
	.zero		1


	//   ....[28]....
        /*0900*/ 	.word	0x00004100
        /*0904*/ 	.word	0x00000007
        /*0908*/ 	.word	0x00028c30
        /*090c*/ 	.short	0x010a
        /*090e*/ 	.byte	0x3f
	.zero		1


	//   ....[29]....
        /*0910*/ 	.word	0x00004140
        /*0914*/ 	.word	0x00000007
        /*0918*/ 	.word	0x00028c30
        /*091c*/ 	.short	0x010a
        /*091e*/ 	.byte	0x3f
	.zero		1


	//   ....[30]....
        /*0920*/ 	.word	0x000044e0
        /*0924*/ 	.word	0x000000ff
        /*0928*/ 	.word	0x00000000
        /*092c*/ 	.short	0x0101
        /*092e*/ 	.byte	0x06
	.zero		1


	//   ....[31]....
        /*0930*/ 	.word	0x00005190
        /*0934*/ 	.word	0x00000007
        /*0938*/ 	.word	0x00028c50
        /*093c*/ 	.short	0x010a
        /*093e*/ 	.byte	0x3f
	.zero		1


	//   ....[32]....
        /*0940*/ 	.word	0x000051e0
        /*0944*/ 	.word	0x00000007
        /*0948*/ 	.word	0x00028c50
        /*094c*/ 	.short	0x010a
        /*094e*/ 	.byte	0x3f
	.zero		1


	//   ....[33]....
        /*0950*/ 	.word	0x00005480
        /*0954*/ 	.word	0x000000ff
        /*0958*/ 	.word	0x00000000
        /*095c*/ 	.short	0x0101
        /*095e*/ 	.byte	0x06
	.zero		1


	//   ....[34]....
        /*0960*/ 	.word	0x000055b0
        /*0964*/ 	.word	0x000000ff
        /*0968*/ 	.word	0x00028c30
        /*096c*/ 	.short	0x010a
        /*096e*/ 	.byte	0x16
	.zero		1


	//   ....[35]....
        /*0970*/ 	.word	0x000055f0
        /*0974*/ 	.word	0x000000ff
        /*0978*/ 	.word	0x00028c30
        /*097c*/ 	.short	0x010a
        /*097e*/ 	.byte	0x16
	.zero		1


	//   ....[36]....
        /*0980*/ 	.word	0x00005880
        /*0984*/ 	.word	0x000000ff
        /*0988*/ 	.word	0x00000000
        /*098c*/ 	.short	0x0101
        /*098e*/ 	.byte	0x06
	.zero		1


	//   ....[37]....
        /*0990*/ 	.word	0x00006ae0
        /*0994*/ 	.word	0x000000ff
        /*0998*/ 	.word	0x00028c50
        /*099c*/ 	.short	0x010a
        /*099e*/ 	.byte	0x16
	.zero		1


	//   ....[38]....
        /*09a0*/ 	.word	0x00006b20
        /*09a4*/ 	.word	0x000000ff
        /*09a8*/ 	.word	0x00028c50
        /*09ac*/ 	.short	0x010a
        /*09ae*/ 	.byte	0x16
	.zero		1


	//   ....[39]....
        /*09b0*/ 	.word	0x00006dc0
        /*09b4*/ 	.word	0x000000ff
        /*09b8*/ 	.word	0x00000000
        /*09bc*/ 	.short	0x0101
        /*09be*/ 	.byte	0x16
	.zero		1


	//   ....[40]....
        /*09c0*/ 	.word	0x000097b0
        /*09c4*/ 	.word	0x000000ff
        /*09c8*/ 	.word	0x00000000
        /*09cc*/ 	.short	0x0101
        /*09ce*/ 	.byte	0x04
	.zero		1


	//   ....[41]....
        /*09d0*/ 	.word	0x0000a180
        /*09d4*/ 	.word	0x000000ff
        /*09d8*/ 	.word	0x00000000
        /*09dc*/ 	.short	0x0101
        /*09de*/ 	.byte	0x04
	.zero		1


	//   ....[42]....
        /*09e0*/ 	.word	0x0000e420
        /*09e4*/ 	.word	0x00000013
        /*09e8*/ 	.word	0x00028c40
        /*09ec*/ 	.short	0x010a
        /*09ee*/ 	.byte	0x3f
	.zero		1


	//   ....[43]....
        /*09f0*/ 	.word	0x0000e8d0
        /*09f4*/ 	.word	0x00000013
        /*09f8*/ 	.word	0x00028c30
        /*09fc*/ 	.short	0x0107
        /*09fe*/ 	.byte	0x3f
	.zero		1


	//   ....[44]....
        /*0a00*/ 	.word	0x0000e9b0
        /*0a04*/ 	.word	0x00000013
        /*0a08*/ 	.word	0x00028c30
        /*0a0c*/ 	.short	0x0101
        /*0a0e*/ 	.byte	0x3f
	.zero		1


	//   ....[45]....
        /*0a10*/ 	.word	0x0000f1d0
        /*0a14*/ 	.word	0x00000011
        /*0a18*/ 	.word	0x00028c00
        /*0a1c*/ 	.short	0x0107
        /*0a1e*/ 	.byte	0x3f
	.zero		1


	//   ....[46]....
        /*0a20*/ 	.word	0x0000f2c0
        /*0a24*/ 	.word	0x00000011
        /*0a28*/ 	.word	0x00028c00
        /*0a2c*/ 	.short	0x0101
        /*0a2e*/ 	.byte	0x3f
	.zero		1


	//   ....[47]....
        /*0a30*/ 	.word	0x0000f2e0
        /*0a34*/ 	.word	0x00000011
        /*0a38*/ 	.word	0x00028c20
        /*0a3c*/ 	.short	0x010a
        /*0a3e*/ 	.byte	0x3f
	.zero		1


	//   ....[48]....
        /*0a40*/ 	.word	0x0000f370
        /*0a44*/ 	.word	0x00000013
        /*0a48*/ 	.word	0x00028c60
        /*0a4c*/ 	.short	0x010a
        /*0a4e*/ 	.byte	0x3f
	.zero		1


	//   ....[49]....
        /*0a50*/ 	.word	0x0000fc80
        /*0a54*/ 	.word	0x00000013
        /*0a58*/ 	.word	0x00028c50
        /*0a5c*/ 	.short	0x0107
        /*0a5e*/ 	.byte	0x3f
	.zero		1


	//   ....[50]....
        /*0a60*/ 	.word	0x0000fd50
        /*0a64*/ 	.word	0x00000013
        /*0a68*/ 	.word	0x00028c50
        /*0a6c*/ 	.short	0x0101
        /*0a6e*/ 	.byte	0x3f
	.zero		1


	//   ....[51]....
        /*0a70*/ 	.word	0x000100d0
        /*0a74*/ 	.word	0x00000006
        /*0a78*/ 	.word	0x00028c40
        /*0a7c*/ 	.short	0x010a
        /*0a7e*/ 	.byte	0x3f
	.zero		1


	//   ....[52]....
        /*0a80*/ 	.word	0x000103f0
        /*0a84*/ 	.word	0x00000006
        /*0a88*/ 	.word	0x00028c30
        /*0a8c*/ 	.short	0x0107
        /*0a8e*/ 	.byte	0x3f
	.zero		1


	//   ....[53]....
        /*0a90*/ 	.word	0x000104b0
        /*0a94*/ 	.word	0x00000006
        /*0a98*/ 	.word	0x00028c30
        /*0a9c*/ 	.short	0x0101
        /*0a9e*/ 	.byte	0x3f
	.zero		1


	//   ....[54]....
        /*0aa0*/ 	.word	0x000104e0
        /*0aa4*/ 	.word	0x00000006
        /*0aa8*/ 	.word	0x00028c60
        /*0aac*/ 	.short	0x010a
        /*0aae*/ 	.byte	0x3f
	.zero		1


	//   ....[55]....
        /*0ab0*/ 	.word	0x00010b90
        /*0ab4*/ 	.word	0x00000006
        /*0ab8*/ 	.word	0x00028c50
        /*0abc*/ 	.short	0x0107
        /*0abe*/ 	.byte	0x3f
	.zero		1


	//   ....[56]....
        /*0ac0*/ 	.word	0x00010c50
        /*0ac4*/ 	.word	0x00000006
        /*0ac8*/ 	.word	0x00028c50
        /*0acc*/ 	.short	0x0101
        /*0ace*/ 	.byte	0x3f
	.zero		1


	//   ....[57]....
        /*0ad0*/ 	.word	0x00011ad0
        /*0ad4*/ 	.word	0x00000007
        /*0ad8*/ 	.word	0x00028c20
        /*0adc*/ 	.short	0x010a
        /*0ade*/ 	.byte	0x3f
	.zero		1


	//   ....[58]....
        /*0ae0*/ 	.word	0x00011c50
        /*0ae4*/ 	.word	0x00000005
        /*0ae8*/ 	.word	0x00028c40
        /*0aec*/ 	.short	0x010a
        /*0aee*/ 	.byte	0x3f
	.zero		1


	//   ....[59]....
        /*0af0*/ 	.word	0x00011cf0
        /*0af4*/ 	.word	0x00000003
        /*0af8*/ 	.word	0x00028c40
        /*0afc*/ 	.short	0x010a
        /*0afe*/ 	.byte	0x3f
	.zero		1


	//   ....[60]....
        /*0b00*/ 	.word	0x00011d30
        /*0b04*/ 	.word	0x00000005
        /*0b08*/ 	.word	0x00028c60
        /*0b0c*/ 	.short	0x010a
        /*0b0e*/ 	.byte	0x3f
	.zero		1


	//   ....[61]....
        /*0b10*/ 	.word	0x00011d70
        /*0b14*/ 	.word	0x00000003
        /*0b18*/ 	.word	0x00028c60
        /*0b1c*/ 	.short	0x010a
        /*0b1e*/ 	.byte	0x3f
	.zero		1


	//   ....[62]....
        /*0b20*/ 	.word	0x00011de0
        /*0b24*/ 	.word	0x00000003
        /*0b28*/ 	.word	0x00028c50
        /*0b2c*/ 	.short	0x010a
        /*0b2e*/ 	.byte	0x3f
	.zero		1


	//   ....[63]....
        /*0b30*/ 	.word	0x00011e40
        /*0b34*/ 	.word	0x00000003
        /*0b38*/ 	.word	0x00028c50
        /*0b3c*/ 	.short	0x010a
        /*0b3e*/ 	.byte	0x3f
	.zero		1


	//   ....[64]....
        /*0b40*/ 	.word	0x00011ea0
        /*0b44*/ 	.word	0x00000003
        /*0b48*/ 	.word	0x00028c00
        /*0b4c*/ 	.short	0x010a
        /*0b4e*/ 	.byte	0x3f
	.zero		1


	//   ....[65]....
        /*0b50*/ 	.word	0x00011ef0
        /*0b54*/ 	.word	0x00000007
        /*0b58*/ 	.word	0x00028c30
        /*0b5c*/ 	.short	0x010a
        /*0b5e*/ 	.byte	0x3f
	.zero		1


	//   ....[66]....
        /*0b60*/ 	.word	0x00011f40
        /*0b64*/ 	.word	0x00000007
        /*0b68*/ 	.word	0x00028c50
        /*0b6c*/ 	.short	0x010a
        /*0b6e*/ 	.byte	0x3f
	.zero		1


	//   ....[67]....
        /*0b70*/ 	.word	0x00011fa0
        /*0b74*/ 	.word	0x00000000
        /*0b78*/ 	.word	0x00028c30
        /*0b7c*/ 	.short	0x010a
        /*0b7e*/ 	.byte	0x3f
	.zero		1


	//   ....[68]....
        /*0b80*/ 	.word	0x00012000
        /*0b84*/ 	.word	0x00000008
        /*0b88*/ 	.word	0x00028c50
        /*0b8c*/ 	.short	0x010a
        /*0b8e*/ 	.byte	0x3f
	.zero		1


	//   ....[69]....
        /*0b90*/ 	.word	0x00012120
        /*0b94*/ 	.word	0x00000013
        /*0b98*/ 	.word	0x00028c40
        /*0b9c*/ 	.short	0x010a
        /*0b9e*/ 	.byte	0x3f
	.zero		1


	//   ....[70]....
        /*0ba0*/ 	.word	0x00012bc0
        /*0ba4*/ 	.word	0x00000011
        /*0ba8*/ 	.word	0x00028c20
        /*0bac*/ 	.short	0x010a
        /*0bae*/ 	.byte	0x3f
	.zero		1


	//   ....[71]....
        /*0bb0*/ 	.word	0x00012c10
        /*0bb4*/ 	.word	0x00000013
        /*0bb8*/ 	.word	0x00028c60
        /*0bbc*/ 	.short	0x010a
        /*0bbe*/ 	.byte	0x3f
	.zero		1


	//   ....[72]....
        /*0bc0*/ 	.word	0x00013510
        /*0bc4*/ 	.word	0x00000006
        /*0bc8*/ 	.word	0x00028c40
        /*0bcc*/ 	.short	0x010a
        /*0bce*/ 	.byte	0x3f
	.zero		1


	//   ....[73]....
        /*0bd0*/ 	.word	0x000139d0
        /*0bd4*/ 	.word	0x00000006
        /*0bd8*/ 	.word	0x00028c60
        /*0bdc*/ 	.short	0x010a
        /*0bde*/ 	.byte	0x3f
	.zero		1


	//   ....[74]....
        /*0be0*/ 	.word	0x00014b70
        /*0be4*/ 	.word	0x00000007
        /*0be8*/ 	.word	0x00028c20
        /*0bec*/ 	.short	0x010a
        /*0bee*/ 	.byte	0x3f
	.zero		1


	//   ....[75]....
        /*0bf0*/ 	.word	0x00014d10
        /*0bf4*/ 	.word	0x00000005
        /*0bf8*/ 	.word	0x00028c40
        /*0bfc*/ 	.short	0x010a
        /*0bfe*/ 	.byte	0x3f
	.zero		1


	//   ....[76]....
        /*0c00*/ 	.word	0x00014d60
        /*0c04*/ 	.word	0x00000003
        /*0c08*/ 	.word	0x00028c40
        /*0c0c*/ 	.short	0x010a
        /*0c0e*/ 	.byte	0x3f
	.zero		1


	//   ....[77]....
        /*0c10*/ 	.word	0x00014db0
        /*0c14*/ 	.word	0x00000005
        /*0c18*/ 	.word	0x00028c60
        /*0c1c*/ 	.short	0x010a
        /*0c1e*/ 	.byte	0x3f
	.zero		1


	//----- nvinfo : EIATTR_NUM_MBARRIERS
	.align		4
.L_648:
        /*0c20*/ 	.byte	0x03, 0x38
        /*0c22*/ 	.short	0x0016


	//----- nvinfo : EIATTR_EXIT_INSTR_OFFSETS
	.align		4
        /*0c24*/ 	.byte	0x04, 0x1c
        /*0c26*/ 	.short	(.L_650 - .L_649)


	//   ....[0]....
.L_649:
        /*0c28*/ 	.word	0x00000970


	//   ....[1]....
        /*0c2c*/ 	.word	0x0000c3a0


	//   ....[2]....
        /*0c30*/ 	.word	0x00011dc0


	//----- nvinfo : EIATTR_MAX_THREADS
	.align		4
.L_650:
        /*0c34*/ 	.byte	0x04, 0x05
        /*0c36*/ 	.short	(.L_652 - .L_651)
.L_651:
        /*0c38*/ 	.word	0x00000180
        /*0c3c*/ 	.word	0x00000001
        /*0c40*/ 	.word	0x00000001


	//----- nvinfo : EIATTR_CRS_STACK_SIZE
	.align		4
.L_652:
        /*0c44*/ 	.byte	0x04, 0x1e
        /*0c46*/ 	.short	(.L_654 - .L_653)
.L_653:
        /*0c48*/ 	.word	0x00000000


	//----- nvinfo : EIATTR_CBANK_PARAM_SIZE
	.align		4
.L_654:
        /*0c4c*/ 	.byte	0x03, 0x19
        /*0c4e*/ 	.short	0x0af0


	//----- nvinfo : EIATTR_PARAM_CBANK
	.align		4
        /*0c50*/ 	.byte	0x04, 0x0a
        /*0c52*/ 	.short	(.L_656 - .L_655)
	.align		4
.L_655:
        /*0c54*/ 	.word	index@(.nv.constant0._ZN7cutlass13device_kernelIN5flash11enable_sm90INS1_16FlashAttnFwdSm90INS1_25CollectiveMainloopFwdSm90ILi2EN4cute5tupleIJNS5_1CILi1EEES8_S8_EEENS6_IJNS7_ILi64EEESA_SA_EEELi512ENS_10bfloat16_tEfNS_4arch4Sm90ELb0ELb0ELb0ELb1ELb1ELb0ELb0ELb0ELb0ELb1ELb1ELb0EEENS1_21CollectiveEpilogueFwdINS6_IJSA_NS7_ILi512EEESA_EEES9_SC_SE_Li256ELb1ELb1ELb1ELb0EEENS1_36VarlenDynamicPersistentTileSchedulerILi64ELi64ELi256ELi128ELb1ELb1ELb1ELb0ELb1ELb1EEEEEEEEEvNT_6ParamsE)
        /*0c58*/ 	.short	0x0210
        /*0c5a*/ 	.short	0x0af0


	//----- nvinfo : EIATTR_SW_WAR
	.align		4
.L_656:
        /*0c5c*/ 	.byte	0x04, 0x36
        /*0c5e*/ 	.short	(.L_658 - .L_657)
.L_657:
        /*0c60*/ 	.word	0x00000008
.L_658:


//--------------------- .nv.info._ZN7cutlass13device_kernelIN5flash11enable_sm90INS1_16FlashAttnFwdSm90INS1_25CollectiveMainloopFwdSm90ILi2EN4cute5tupleIJNS5_1CILi1EEES8_S8_EEENS6_IJNS7_ILi64EEESA_SA_EEELi512ENS_10bfloat16_tEfNS_4arch4Sm90ELb0ELb0ELb0ELb1ELb1ELb1ELb0ELb0ELb0ELb1ELb1ELb0EEENS1_21CollectiveEpilogueFwdINS6_IJSA_NS7_ILi512EEESA_EEES9_SC_SE_Li256ELb1ELb1ELb1ELb0EEENS1_36VarlenDynamicPersistentTileSchedulerILi64ELi64ELi256ELi128ELb1ELb1ELb1ELb0ELb1ELb1EEEEEEEEEvNT_6ParamsE --------------------------
	.section	.nv.info._ZN7cutlass13device_kernelIN5flash11enable_sm90INS1_16FlashAttnFwdSm90INS1_25CollectiveMainloopFwdSm90ILi2EN4cute5tupleIJNS5_1CILi1EEES8_S8_EEENS6_IJNS7_ILi64EEESA_SA_EEELi512ENS_10bfloat16_tEfNS_4arch4Sm90ELb0ELb0ELb0ELb1ELb1ELb1ELb0ELb0ELb0ELb1ELb1ELb0EEENS1_21CollectiveEpilogueFwdINS6_IJSA_NS7_ILi512EEESA_EEES9_SC_SE_Li256ELb1ELb1ELb1ELb0EEENS1_36VarlenDynamicPersistentTileSchedulerILi64ELi64ELi256ELi128ELb1ELb1ELb1ELb0ELb1ELb1EEEEEEEEEvNT_6ParamsE,"",@"SHT_CUDA_INFO"
	.sectionflags	@""
	.align	4


	//----- nvinfo : EIATTR_CUDA_API_VERSION
	.align		4
        /*0000*/ 	.byte	0x04, 0x37
        /*0002*/ 	.short	(.L_660 - .L_659)
.L_659:
        /*0004*/ 	.word	0x00000082


	//----- nvinfo : EIATTR_KPARAM_INFO
	.align		4
.L_660:
        /*0008*/ 	.byte	0x04, 0x17
        /*000a*/ 	.short	(.L_662 - .L_661)
.L_661:
        /*000c*/ 	.word	0x00000000
        /*0010*/ 	.short	0x0000
        /*0012*/ 	.short	0x0070
        /*0014*/ 	.byte	0x00, 0xf0, 0x01, 0x2a


	//----- nvinfo : EIATTR_SPARSE_MMA_MASK
	.align		4
.L_662:
        /*0018*/ 	.byte	0x03, 0x50
        /*001a*/ 	.short	0x0000


	//----- nvinfo : EIATTR_MAXREG_COUNT
	.align		4
        /*001c*/ 	.byte	0x03, 0x1b
        /*001e*/ 	.short	0x00a8


	//----- nvinfo : EIATTR_NUM_BARRIERS
	.align		4
        /*0020*/ 	.byte	0x02, 0x4c
        /*0022*/ 	.byte	0x10
	.zero		1


	//----- nvinfo : EIATTR_EXTERNS
	.align		4
        /*0024*/ 	.byte	0x04, 0x0f
        /*0026*/ 	.short	(.L_664 - .L_663)


	//   ....[0]....
	.align		4
.L_663:
        /*0028*/ 	.word	index@(__assertfail)


	//----- nvinfo : EIATTR_ANNOTATIONS
	.align		4
.L_664:
        /*002c*/ 	.byte	0x04, 0x55
        /*002e*/ 	.short	(.L_666 - .L_665)


	//   ....[0]....
.L_665:
        /* <DEDUP_REMOVED lines=51> */


	//----- nvinfo : EIATTR_MERCURY_ISA_VERSION
	.align		4
.L_666:
        /*0348*/ 	.byte	0x03, 0x5f
        /*034a*/ 	.short	0x0101


	//----- nvinfo : EIATTR_UNUSED_LOAD_BYTE_OFFSET
	.align		4
        /*034c*/ 	.byte	0x04, 0x44
        /*034e*/ 	.short	(.L_668 - .L_667)


	//   ....[0]....
.L_667:
        /*0350*/ 	.word	0x00000a20
        /*0354*/ 	.word	0x0000fff0


	//   ....[1]....
        /*0358*/ 	.word	0x0000dab0
        /*035c*/ 	.word	0x0000fff0


	//----- nvinfo : EIATTR_INT_WARP_WIDE_INSTR_OFFSETS
	.align		4
.L_668:
        /*0360*/ 	.byte	0x04, 0x31
        /*0362*/ 	.short	(.L_670 - .L_669)


	//   ....[0]....
.L_669:
        /*0364*/ 	.word	0x00000130


	//   ....[1]....
        /*0368*/ 	.word	0x00000170


	//   ....[2]....
        /*036c*/ 	.word	0x000001e0


	//   ....[3]....
        /*0370*/ 	.word	0x00015e20


	//   ....[4]....
        /*0374*/ 	.word	0x00015eb0


	//   ....[5]....
        /*0378*/ 	.word	0x000193d0


	//   ....[6]....
        /*037c*/ 	.word	0x00019460


	//----- nvinfo : EIATTR_COOP_GROUP_MASK_REGIDS
	.align		4
.L_670:
        /*0380*/ 	.byte	0x04, 0x29
        /*0382*/ 	.short	(.L_672 - .L_671)


	//   ....[0]....
.L_671:
        /*0384*/ 	.word	0xffffffff


	//   ....[1]....
        /*0388*/ 	.word	0xffffffff


	//   ....[2]....
        /*038c*/ 	.word	0xffffffff


	//   ....[3]....
        /*0390*/ 	.word	0xffffffff


	//   ....[4]....
        /*0394*/ 	.word	0xffffffff


	//   ....[5]....
        /*0398*/ 	.word	0xffffffff


	//   ....[6]....
        /*039c*/ 	.word	0xffffffff


	//   ....[7]....
        /*03a0*/ 	.word	0xffffffff


	//   ....[8]....
        /*03a4*/ 	.word	0xffffffff


	//   ....[9]....
        /*03a8*/ 	.word	0xffffffff


	//   ....[10]....
        /*03ac*/ 	.word	0xffffffff


	//   ....[11]....
        /*03b0*/ 	.word	0xffffffff


	//   ....[12]....
        /*03b4*/ 	.word	0xffffffff


	//   ....[13]....
        /*03b8*/ 	.word	0xffffffff


	//   ....[14]....
        /*03bc*/ 	.word	0xffffffff


	//   ....[15]....
        /*03c0*/ 	.word	0xffffffff


	//   ....[16]....
        /*03c4*/ 	.word	0xffffffff


	//   ....[17]....
        /*03c8*/ 	.word	0xffffffff


	//   ....[18]....
        /*03cc*/ 	.word	0xffffffff


	//   ....[19]....
        /*03d0*/ 	.word	0xffffffff


	//   ....[20]....
        /*03d4*/ 	.word	0xffffffff


	//   ....[21]....
        /*03d8*/ 	.word	0xffffffff


	//   ....[22]....
        /*03dc*/ 	.word	0xffffffff


	//   ....[23]....
        /*03e0*/ 	.word	0xffffffff


	//   ....[24]....
        /*03e4*/ 	.word	0xffffffff


	//   ....[25]....
        /*03e8*/ 	.word	0xffffffff


	//   ....[26]....
        /*03ec*/ 	.word	0xffffffff


	//   ....[27]....
        /*03f0*/ 	.word	0xffffffff


	//   ....[28]....
        /*03f4*/ 	.word	0xffffffff


	//   ....[29]....
        /*03f8*/ 	.word	0xffffffff


	//   ....[30]....
        /*03fc*/ 	.word	0xffffffff


	//   ....[31]....
        /*0400*/ 	.word	0xffffffff


	//   ....[32]....
        /*0404*/ 	.word	0xffffffff


	//   ....[33]....
        /*0408*/ 	.word	0xffffffff


	//   ....[34]....
        /*040c*/ 	.word	0xffffffff


	//   ....[35]....
        /*0410*/ 	.word	0xffffffff


	//   ....[36]....
        /*0414*/ 	.word	0xffffffff


	//   ....[37]....
        /*0418*/ 	.word	0xffffffff


	//   ....[38]....
        /*041c*/ 	.word	0xffffffff


	//   ....[39]....
        /*0420*/ 	.word	0xffffffff


	//   ....[40]....
        /*0424*/ 	.word	0xffffffff


	//   ....[41]....
        /*0428*/ 	.word	0xffffffff


	//   ....[42]....
        /*042c*/ 	.word	0xffffffff


	//   ....[43]....
        /*0430*/ 	.word	0xffffffff


	//   ....[44]....
        /*0434*/ 	.word	0xffffffff


	//   ....[45]....
        /*0438*/ 	.word	0xffffffff


	//   ....[46]....
        /*043c*/ 	.word	0xffffffff


	//   ....[47]....
        /*0440*/ 	.word	0xffffffff


	//   ....[48]....
        /*0444*/ 	.word	0xffffffff


	//   ....[49]....
        /*0448*/ 	.word	0xffffffff


	//   ....[50]....
        /*044c*/ 	.word	0xffffffff


	//   ....[51]....
        /*0450*/ 	.word	0xffffffff


	//   ....[52]....
        /*0454*/ 	.word	0xffffffff


	//   ....[53]....
        /*0458*/ 	.word	0xffffffff


	//   ....[54]....
        /*045c*/ 	.word	0xffffffff


	//   ....[55]....
        /*0460*/ 	.word	0xffffffff


	//   ....[56]....
        /*0464*/ 	.word	0xffffffff


	//   ....[57]....
        /*0468*/ 	.word	0xffffffff


	//   ....[58]....
        /*046c*/ 	.word	0xffffffff


	//   ....[59]....
        /*0470*/ 	.word	0xffffffff


	//   ....[60]....
        /*0474*/ 	.word	0xffffffff


	//   ....[61]....
        /*0478*/ 	.word	0xffffffff


	//   ....[62]....
        /*047c*/ 	.word	0xffffffff


	//   ....[63]....
        /*0480*/ 	.word	0xffffffff


	//   ....[64]....
        /*0484*/ 	.word	0xffffffff


	//   ....[65]....
        /*0488*/ 	.word	0xffffffff


	//   ....[66]....
        /*048c*/ 	.word	0xffffffff


	//   ....[67]....
        /*0490*/ 	.word	0xffffffff


	//   ....[68]....
        /*0494*/ 	.word	0xffffffff


	//   ....[69]....
        /*0498*/ 	.word	0xffffffff


	//   ....[70]....
        /*049c*/ 	.word	0xffffffff


	//   ....[71]....
        /*04a0*/ 	.word	0xffffffff


	//   ....[72]....
        /*04a4*/ 	.word	0xffffffff


	//   ....[73]....
        /*04a8*/ 	.word	0xffffffff


	//   ....[74]....
        /*04ac*/ 	.word	0xffffffff


	//   ....[75]....
        /*04b0*/ 	.word	0xffffffff


	//   ....[76]....
        /*04b4*/ 	.word	0xffffffff


	//   ....[77]....
        /*04b8*/ 	.word	0xffffffff


	//   ....[78]....
        /*04bc*/ 	.word	0xffffffff


	//   ....[79]....
        /*04c0*/ 	.word	0xffffffff


	//   ....[80]....
        /*04c4*/ 	.word	0xffffffff


	//   ....[81]....
        /*04c8*/ 	.word	0xffffffff


	//   ....[82]....
        /*04cc*/ 	.word	0xffffffff


	//   ....[83]....
        /*04d0*/ 	.word	0xffffffff


	//   ....[84]....
        /*04d4*/ 	.word	0xffffffff


	//   ....[85]....
        /*04d8*/ 	.word	0xffffffff


	//   ....[86]....
        /*04dc*/ 	.word	0xffffffff


	//   ....[87]....
        /*04e0*/ 	.word	0xffffffff


	//   ....[88]....
        /*04e4*/ 	.word	0xffffffff


	//   ....[89]....
        /*04e8*/ 	.word	0xffffffff


	//   ....[90]....
        /*04ec*/ 	.word	0xffffffff


	//   ....[91]....
        /*04f0*/ 	.word	0xffffffff


	//   ....[92]....
        /*04f4*/ 	.word	0xffffffff


	//   ....[93]....
        /*04f8*/ 	.word	0xffffffff


	//   ....[94]....
        /*04fc*/ 	.word	0xffffffff


	//   ....[95]....
        /*0500*/ 	.word	0xffffffff


	//   ....[96]....
        /*0504*/ 	.word	0xffffffff


	//   ....[97]....
        /*0508*/ 	.word	0xffffffff


	//   ....[98]....
        /*050c*/ 	.word	0xffffffff


	//   ....[99]....
        /*0510*/ 	.word	0xffffffff


	//   ....[100]....
        /*0514*/ 	.word	0xffffffff


	//   ....[101]....
        /*0518*/ 	.word	0xffffffff


	//   ....[102]....
        /*051c*/ 	.word	0xffffffff


	//   ....[103]....
        /*0520*/ 	.word	0xffffffff


	//   ....[104]....
        /*0524*/ 	.word	0xffffffff


	//   ....[105]....
        /*0528*/ 	.word	0xffffffff


	//   ....[106]....
        /*052c*/ 	.word	0xffffffff


	//   ....[107]....
        /*0530*/ 	.word	0xffffffff


	//   ....[108]....
        /*0534*/ 	.word	0xffffffff


	//   ....[109]....
        /*0538*/ 	.word	0xffffffff


	//   ....[110]....
        /*053c*/ 	.word	0xffffffff


	//   ....[111]....
        /*0540*/ 	.word	0xffffffff


	//   ....[112]....
        /*0544*/ 	.word	0xffffffff


	//   ....[113]....
        /*0548*/ 	.word	0xffffffff


	//   ....[114]....
        /*054c*/ 	.word	0xffffffff


	//   ....[115]....
        /*0550*/ 	.word	0xffffffff


	//   ....[116]....
        /*0554*/ 	.word	0xffffffff


	//   ....[117]....
        /*0558*/ 	.word	0xffffffff


	//   ....[118]....
        /*055c*/ 	.word	0xffffffff


	//   ....[119]....
        /*0560*/ 	.word	0xffffffff


	//   ....[120]....
        /*0564*/ 	.word	0xffffffff


	//   ....[121]....
        /*0568*/ 	.word	0xffffffff


	//   ....[122]....
        /*056c*/ 	.word	0xffffffff


	//   ....[123]....
        /*0570*/ 	.word	0xffffffff


	//   ....[124]....
        /*0574*/ 	.word	0xffffffff


	//   ....[125]....
        /*0578*/ 	.word	0xffffffff


	//   ....[126]....
        /*057c*/ 	.word	0xffffffff


	//   ....[127]....
        /*0580*/ 	.word	0xffffffff


	//   ....[128]....
        /*0584*/ 	.word	0xffffffff


	//   ....[129]....
        /*0588*/ 	.word	0xffffffff


	//   ....[130]....
        /*058c*/ 	.word	0xffffffff


	//   ....[131]....
        /*0590*/ 	.word	0xffffffff


	//   ....[132]....
        /*0594*/ 	.word	0xffffffff


	//   ....[133]....
        /*0598*/ 	.word	0x0500000f


	//   ....[134]....
        /*059c*/ 	.word	0x0500000f


	//   ....[135]....
        /*05a0*/ 	.word	0x0500000f


	//   ....[136]....
        /*05a4*/ 	.word	0x0500000f


	//   ....[137]....
        /*05a8*/ 	.word	0x0500000f


	//   ....[138]....
        /*05ac*/ 	.word	0x0500000f


	//   ....[139]....
        /*05b0*/ 	.word	0x0500000f


	//   ....[140]....
        /*05b4*/ 	.word	0x0500000f


	//   ....[141]....
        /*05b8*/ 	.word	0x0500000f


	//   ....[142]....
        /*05bc*/ 	.word	0x0500000f


	//   ....[143]....
        /*05c0*/ 	.word	0x0500000f


	//   ....[144]....
        /*05c4*/ 	.word	0x0500000f


	//   ....[145]....
        /*05c8*/ 	.word	0x0500000f


	//   ....[146]....
        /*05cc*/ 	.word	0x0500000f


	//   ....[147]....
        /*05d0*/ 	.word	0x0500000f


	//   ....[148]....
        /*05d4*/ 	.word	0x0500000f


	//   ....[149]....
        /*05d8*/ 	.word	0x0500000f


	//   ....[150]....
        /*05dc*/ 	.word	0x0500000f


	//   ....[151]....
        /*05e0*/ 	.word	0x0500000f


	//   ....[152]....
        /*05e4*/ 	.word	0x0500000f


	//   ....[153]....
        /*05e8*/ 	.word	0x0500000f


	//   ....[154]....
        /*05ec*/ 	.word	0x0500000f


	//   ....[155]....
        /*05f0*/ 	.word	0x0500000f


	//   ....[156]....
        /*05f4*/ 	.word	0x0500000f


	//   ....[157]....
        /*05f8*/ 	.word	0x0500000f


	//   ....[158]....
        /*05fc*/ 	.word	0x0500000f


	//   ....[159]....
        /*0600*/ 	.word	0x0500000f


	//   ....[160]....
        /*0604*/ 	.word	0x0500000f


	//   ....[161]....
        /*0608*/ 	.word	0x0500000f


	//   ....[162]....
        /*060c*/ 	.word	0x0500000f


	//   ....[163]....
        /*0610*/ 	.word	0x0500000f


	//   ....[164]....
        /*0614*/ 	.word	0x0500000f


	//   ....[165]....
        /*0618*/ 	.word	0x0500000f


	//   ....[166]....
        /*061c*/ 	.word	0x0500000f


	//   ....[167]....
        /*0620*/ 	.word	0x0500000f


	//   ....[168]....
        /*0624*/ 	.word	0x0500000f


	//   ....[169]....
        /*0628*/ 	.word	0x0500000f


	//   ....[170]....
        /*062c*/ 	.word	0x0500000f


	//   ....[171]....
        /*0630*/ 	.word	0x0500000f


	//   ....[172]....
        /*0634*/ 	.word	0x0500000f


	//   ....[173]....
        /*0638*/ 	.word	0x0500000f


	//   ....[174]....
        /*063c*/ 	.word	0x0500000f


	//   ....[175]....
        /*0640*/ 	.word	0x0500000f


	//   ....[176]....
        /*0644*/ 	.word	0x0500000f


	//   ....[177]....
        /*0648*/ 	.word	0x0500000f


	//   ....[178]....
        /*064c*/ 	.word	0x0500000f


	//   ....[179]....
        /*0650*/ 	.word	0x0500000f


	//   ....[180]....
        /*0654*/ 	.word	0x0500000f


	//   ....[181]....
        /*0658*/ 	.word	0x0500000f


	//   ....[182]....
        /*065c*/ 	.word	0x0500000f


	//   ....[183]....
        /*0660*/ 	.word	0x0500000f


	//   ....[184]....
        /*0664*/ 	.word	0x0500000f


	//   ....[185]....
        /*0668*/ 	.word	0x0500000f


	//   ....[186]....
        /*066c*/ 	.word	0x0500000f


	//   ....[187]....
        /*0670*/ 	.word	0x0500000f


	//   ....[188]....
        /*0674*/ 	.word	0x0500000f


	//   ....[189]....
        /*0678*/ 	.word	0x0500000f


	//   ....[190]....
        /*067c*/ 	.word	0x0500000f


	//   ....[191]....
        /*0680*/ 	.word	0x0500000f


	//   ....[192]....
        /*0684*/ 	.word	0x0500000f


	//   ....[193]....
        /*0688*/ 	.word	0x0500000f


	//   ....[194]....
        /*068c*/ 	.word	0x0500000f


	//   ....[195]....
        /*0690*/ 	.word	0x0500000f


	//   ....[196]....
        /*0694*/ 	.word	0x0500000f


	//   ....[197]....
        /*0698*/ 	.word	0x0500000f


	//   ....[198]....
        /*069c*/ 	.word	0x0500000f


	//   ....[199]....
        /*06a0*/ 	.word	0x0500000f


	//   ....[200]....
        /*06a4*/ 	.word	0x0500000f


	//   ....[201]....
        /*06a8*/ 	.word	0x0500000f


	//   ....[202]....
        /*06ac*/ 	.word	0x0500000f


	//   ....[203]....
        /*06b0*/ 	.word	0x0500000f


	//   ....[204]....
        /*06b4*/ 	.word	0x0500000f


	//   ....[205]....
        /*06b8*/ 	.word	0x0500000f


	//   ....[206]....
        /*06bc*/ 	.word	0x0500000f


	//   ....[207]....
        /*06c0*/ 	.word	0x0500000f


	//----- nvinfo : EIATTR_COOP_GROUP_INSTR_OFFSETS
	.align		4
.L_672:
        /*06c4*/ 	.byte	0x04, 0x28
        /*06c6*/ 	.short	(.L_674 - .L_673)


	//   ....[0]....
.L_673:
        /*06c8*/ 	.word	0x00000060


	//   ....[1]....
        /*06cc*/ 	.word	0x00000140


	//   ....[2]....
        /*06d0*/ 	.word	0x00000190


	//   ....[3]....
        /*06d4*/ 	.word	0x00000380


	//   ....[4]....
        /*06d8*/ 	.word	0x000004e0


	//   ....[5]....
        /*06dc*/ 	.word	0x00000600


	//   ....[6]....
        /*06e0*/ 	.word	0x00000760


	//   ....[7]....
        /*06e4*/ 	.word	0x000030c0


	//   ....[8]....
        /*06e8*/ 	.word	0x000030d0


	//   ....[9]....
        /*06ec*/ 	.word	0x00003b90


	//   ....[10]....
        /*06f0*/ 	.word	0x00003ba0


	//   ....[11]....
        /*06f4*/ 	.word	0x000045a0


	//   ....[12]....
        /*06f8*/ 	.word	0x000045b0


	//   ....[13]....
        /*06fc*/ 	.word	0x00004970


	//   ....[14]....
        /*0700*/ 	.word	0x00004980


	//   ....[15]....
        /*0704*/ 	.word	0x000058b0


	//   ....[16]....
        /*0708*/ 	.word	0x000079e0


	//   ....[17]....
        /*070c*/ 	.word	0x00007fa0


	//   ....[18]....
        /*0710*/ 	.word	0x00007fb0


	//   ....[19]....
        /*0714*/ 	.word	0x00007fc0


	//   ....[20]....
        /*0718*/ 	.word	0x00007fd0


	//   ....[21]....
        /*071c*/ 	.word	0x00008fc0


	//   ....[22]....
        /*0720*/ 	.word	0x00008fd0


	//   ....[23]....
        /*0724*/ 	.word	0x00008fe0


	//   ....[24]....
        /*0728*/ 	.word	0x00008ff0


	//   ....[25]....
        /*072c*/ 	.word	0x0000a7e0


	//   ....[26]....
        /*0730*/ 	.word	0x0000a8b0


	//   ....[27]....
        /*0734*/ 	.word	0x0000aa00


	//   ....[28]....
        /*0738*/ 	.word	0x0000aac0


	//   ....[29]....
        /*073c*/ 	.word	0x0000b460


	//   ....[30]....
        /*0740*/ 	.word	0x0000ba60


	//   ....[31]....
        /*0744*/ 	.word	0x0000ba80


	//   ....[32]....
        /*0748*/ 	.word	0x0000c050


	//   ....[33]....
        /*074c*/ 	.word	0x0000c220


	//   ....[34]....
        /*0750*/ 	.word	0x0000cef0


	//   ....[35]....
        /*0754*/ 	.word	0x0000cfe0


	//   ....[36]....
        /*0758*/ 	.word	0x0000d000


	//   ....[37]....
        /*075c*/ 	.word	0x0000d170


	//   ....[38]....
        /*0760*/ 	.word	0x0000d340


	//   ....[39]....
        /*0764*/ 	.word	0x0000e7f0


	//   ....[40]....
        /*0768*/ 	.word	0x0000ebc0


	//   ....[41]....
        /*076c*/ 	.word	0x0000ebe0


	//   ....[42]....
        /*0770*/ 	.word	0x0000ebf0


	//   ....[43]....
        /*0774*/ 	.word	0x0000ec00


	//   ....[44]....
        /*0778*/ 	.word	0x0000f920


	//   ....[45]....
        /*077c*/ 	.word	0x0000f940


	//   ....[46]....
        /*0780*/ 	.word	0x0000fbe0


	//   ....[47]....
        /*0784*/ 	.word	0x0000fc00


	//   ....[48]....
        /*0788*/ 	.word	0x00010490


	//   ....[49]....
        /*078c*/ 	.word	0x000104d0


	//   ....[50]....
        /*0790*/ 	.word	0x00010fb0


	//   ....[51]....
        /*0794*/ 	.word	0x00010fd0


	//   ....[52]....
        /*0798*/ 	.word	0x00012650


	//   ....[53]....
        /*079c*/ 	.word	0x00012680


	//   ....[54]....
        /*07a0*/ 	.word	0x000128c0


	//   ....[55]....
        /*07a4*/ 	.word	0x000128e0


	//   ....[56]....
        /*07a8*/ 	.word	0x00012b90


	//   ....[57]....
        /*07ac*/ 	.word	0x00012d80


	//   ....[58]....
        /*07b0*/ 	.word	0x00012db0


	//   ....[59]....
        /*07b4*/ 	.word	0x00012de0


	//   ....[60]....
        /*07b8*/ 	.word	0x00012e10


	//   ....[61]....
        /*07bc*/ 	.word	0x00012e40


	//   ....[62]....
        /*07c0*/ 	.word	0x00012e70


	//   ....[63]....
        /*07c4*/ 	.word	0x00013000


	//   ....[64]....
        /*07c8*/ 	.word	0x00013030


	//   ....[65]....
        /*07cc*/ 	.word	0x00013060


	//   ....[66]....
        /*07d0*/ 	.word	0x00013090


	//   ....[67]....
        /*07d4*/ 	.word	0x000130c0


	//   ....[68]....
        /*07d8*/ 	.word	0x000130f0


	//   ....[69]....
        /*07dc*/ 	.word	0x00013180


	//   ....[70]....
        /*07e0*/ 	.word	0x000131b0


	//   ....[71]....
        /*07e4*/ 	.word	0x000131c0


	//   ....[72]....
        /*07e8*/ 	.word	0x00013250


	//   ....[73]....
        /*07ec*/ 	.word	0x00014220


	//   ....[74]....
        /*07f0*/ 	.word	0x00016c30


	//   ....[75]....
        /*07f4*/ 	.word	0x00016c50


	//   ....[76]....
        /*07f8*/ 	.word	0x00016ce0


	//   ....[77]....
        /*07fc*/ 	.word	0x00016d00


	//   ....[78]....
        /*0800*/ 	.word	0x00016d80


	//   ....[79]....
        /*0804*/ 	.word	0x00016da0


	//   ....[80]....
        /*0808*/ 	.word	0x00016db0


	//   ....[81]....
        /*080c*/ 	.word	0x00016dc0


	//   ....[82]....
        /*0810*/ 	.word	0x000175c0


	//   ....[83]....
        /*0814*/ 	.word	0x000175f0


	//   ....[84]....
        /*0818*/ 	.word	0x00017690


	//   ....[85]....
        /*081c*/ 	.word	0x000176b0


	//   ....[86]....
        /*0820*/ 	.word	0x00017730


	//   ....[87]....
        /*0824*/ 	.word	0x00017750


	//   ....[88]....
        /*0828*/ 	.word	0x00017760


	//   ....[89]....
        /*082c*/ 	.word	0x000177d0


	//   ....[90]....
        /*0830*/ 	.word	0x00017bf0


	//   ....[91]....
        /*0834*/ 	.word	0x00017cb0


	//   ....[92]....
        /*0838*/ 	.word	0x00017e00


	//   ....[93]....
        /*083c*/ 	.word	0x00017e40


	//   ....[94]....
        /*0840*/ 	.word	0x00017e50


	//   ....[95]....
        /*0844*/ 	.word	0x00017e60


	//   ....[96]....
        /*0848*/ 	.word	0x00017fb0


	//   ....[97]....
        /*084c*/ 	.word	0x00018100


	//   ....[98]....
        /*0850*/ 	.word	0x00018900


	//   ....[99]....
        /*0854*/ 	.word	0x00018920


	//   ....[100]....
        /*0858*/ 	.word	0x00018970


	//   ....[101]....
        /*085c*/ 	.word	0x00018980


	//   ....[102]....
        /*0860*/ 	.word	0x000189c0


	//   ....[103]....
        /*0864*/ 	.word	0x000189d0


	//   ....[104]....
        /*0868*/ 	.word	0x000189e0


	//   ....[105]....
        /*086c*/ 	.word	0x00018a20


	//   ....[106]....
        /*0870*/ 	.word	0x00018d20


	//   ....[107]....
        /*0874*/ 	.word	0x00018d60


	//   ....[108]....
        /*0878*/ 	.word	0x00018d80


	//   ....[109]....
        /*087c*/ 	.word	0x00018da0


	//   ....[110]....
        /*0880*/ 	.word	0x00018dd0


	//   ....[111]....
        /*0884*/ 	.word	0x00018df0


	//   ....[112]....
        /*0888*/ 	.word	0x00018ef0


	//   ....[113]....
        /*088c*/ 	.word	0x00019040


	//   ....[114]....
        /*0890*/ 	.word	0x00019680


	//   ....[115]....
        /*0894*/ 	.word	0x000196b0


	//   ....[116]....
        /*0898*/ 	.word	0x00019710


	//   ....[117]....
        /*089c*/ 	.word	0x00019740


	//   ....[118]....
        /*08a0*/ 	.word	0x00019770


	//   ....[119]....
        /*08a4*/ 	.word	0x000197a0


	//   ....[120]....
        /*08a8*/ 	.word	0x000197d0


	//   ....[121]....
        /*08ac*/ 	.word	0x00019800


	//   ....[122]....
        /*08b0*/ 	.word	0x000199a0


	//   ....[123]....
        /*08b4*/ 	.word	0x000199d0


	//   ....[124]....
        /*08b8*/ 	.word	0x00019a00


	//   ....[125]....
        /*08bc*/ 	.word	0x00019a30


	//   ....[126]....
        /*08c0*/ 	.word	0x00019a60


	//   ....[127]....
        /*08c4*/ 	.word	0x00019a90


	//   ....[128]....
        /*08c8*/ 	.word	0x00019b50


	//   ....[129]....
        /*08cc*/ 	.word	0x00019b70


	//   ....[130]....
        /*08d0*/ 	.word	0x00019b80


	//   ....[131]....
        /*08d4*/ 	.word	0x00019be0


	//   ....[132]....
        /*08d8*/ 	.word	0x0001a200


	//   ....[133]....
        /*08dc*/ 	.word	0x0001a510


	//   ....[134]....
        /*08e0*/ 	.word	0x0001a5a0


	//   ....[135]....
        /*08e4*/ 	.word	0x0001a670


	//   ....[136]....
        /*08e8*/ 	.word	0x0001a700


	//   ....[137]....
        /*08ec*/ 	.word	0x0001a7e0


	//   ....[138]....
        /*08f0*/ 	.word	0x0001a870


	//   ....[139]....
        /*08f4*/ 	.word	0x0001a9f0


	//   ....[140]....
        /*08f8*/ 	.word	0x0001aa80


	//   ....[141]....
        /*08fc*/ 	.word	0x0001aad0


	//   ....[142]....
        /*0900*/ 	.word	0x0001ab20


	//   ....[143]....
        /*0904*/ 	.word	0x0001ac10


	//   ....[144]....
        /*0908*/ 	.word	0x0001aca0


	//   ....[145]....
        /*090c*/ 	.word	0x0001acf0


	//   ....[146]....
        /*0910*/ 	.word	0x0001ad40


	//   ....[147]....
        /*0914*/ 	.word	0x0001af90


	//   ....[148]....
        /*0918*/ 	.word	0x0001b270


	//   ....[149]....
        /*091c*/ 	.word	0x0001b360


	//   ....[150]....
        /*0920*/ 	.word	0x0001b400


	//   ....[151]....
        /*0924*/ 	.word	0x0001b460


	//   ....[152]....
        /*0928*/ 	.word	0x0001b550


	//   ....[153]....
        /*092c*/ 	.word	0x0001b5c0


	//   ....[154]....
        /*0930*/ 	.word	0x0001b6b0


	//   ....[155]....
        /*0934*/ 	.word	0x0001b720


	//   ....[156]....
        /*0938*/ 	.word	0x0001b7c0


	//   ....[157]....
        /*093c*/ 	.word	0x0001b8b0


	//   ....[158]....
        /*0940*/ 	.word	0x0001b920


	//   ....[159]....
        /*0944*/ 	.word	0x0001b980


	//   ....[160]....
        /*0948*/ 	.word	0x0001ba70


	//   ....[161]....
        /*094c*/ 	.word	0x0001bad0


	//   ....[162]....
        /*0950*/ 	.word	0x0001bbd0


	//   ....[163]....
        /*0954*/ 	.word	0x0001bc30


	//   ....[164]....
        /*0958*/ 	.word	0x0001bd10


	//   ....[165]....
        /*095c*/ 	.word	0x0001be50


	//   ....[166]....
        /*0960*/ 	.word	0x0001bf50


	//   ....[167]....
        /*0964*/ 	.word	0x0001c1d0


	//   ....[168]....
        /*0968*/ 	.word	0x0001c220


	//   ....[169]....
        /*096c*/ 	.word	0x0001c3f0


	//   ....[170]....
        /*0970*/ 	.word	0x0001c440


	//   ....[171]....
        /*0974*/ 	.word	0x0001c610


	//   ....[172]....
        /*0978*/ 	.word	0x0001c660


	//   ....[173]....
        /*097c*/ 	.word	0x0001c750


	//   ....[174]....
        /*0980*/ 	.word	0x0001c7f0


	//   ....[175]....
        /*0984*/ 	.word	0x0001c850


	//   ....[176]....
        /*0988*/ 	.word	0x0001c900


	//   ....[177]....
        /*098c*/ 	.word	0x0001c960


	//   ....[178]....
        /*0990*/ 	.word	0x0001ca10


	//   ....[179]....
        /*0994*/ 	.word	0x0001ca70


	//   ....[180]....
        /*0998*/ 	.word	0x0001cb20


	//   ....[181]....
        /*099c*/ 	.word	0x0001cc10


	//   ....[182]....
        /*09a0*/ 	.word	0x0001ccf0


	//   ....[183]....
        /*09a4*/ 	.word	0x0001ce00


	//   ....[184]....
        /*09a8*/ 	.word	0x0001cf00


	//   ....[185]....
        /*09ac*/ 	.word	0x0001d030


	//   ....[186]....
        /*09b0*/ 	.word	0x0001d110


	//   ....[187]....
        /*09b4*/ 	.word	0x0001d210


	//   ....[188]....
        /*09b8*/ 	.word	0x0001d2f0


	//   ....[189]....
        /*09bc*/ 	.word	0x0001d380


	//   ....[190]....
        /*09c0*/ 	.word	0x0001d420


	//   ....[191]....
        /*09c4*/ 	.word	0x0001d5a0


	//   ....[192]....
        /*09c8*/ 	.word	0x0001d610


	//   ....[193]....
        /*09cc*/ 	.word	0x0001d680


	//   ....[194]....
        /*09d0*/ 	.word	0x0001d6f0


	//   ....[195]....
        /*09d4*/ 	.word	0x0001d760


	//   ....[196]....
        /*09d8*/ 	.word	0x0001d7e0


	//   ....[197]....
        /*09dc*/ 	.word	0x0001d860


	//   ....[198]....
        /*09e0*/ 	.word	0x0001d8f0


	//   ....[199]....
        /*09e4*/ 	.word	0x0001d960


	//   ....[200]....
        /*09e8*/ 	.word	0x0001d9d0


	//   ....[201]....
        /*09ec*/ 	.word	0x0001da40


	//   ....[202]....
        /*09f0*/ 	.word	0x0001dac0


	//   ....[203]....
        /*09f4*/ 	.word	0x0001db30


	//   ....[204]....
        /*09f8*/ 	.word	0x0001dbd0


	//   ....[205]....
        /*09fc*/ 	.word	0x0001dc20


	//   ....[206]....
        /*0a00*/ 	.word	0x0001dcb0


	//   ....[207]....
        /*0a04*/ 	.word	0x0001dde0


	//----- nvinfo : EIATTR_REG_RECONFIG
	.align		4
.L_674:
        /*0a08*/ 	.byte	0x01, 0x54
	.zero		2


	//----- nvinfo : EIATTR_SYSCALL_OFFSETS
	.align		4
        /*0a0c*/ 	.byte	0x04, 0x46
        /*0a0e*/ 	.short	(.L_676 - .L_675)


	//   ....[0]....
.L_675:
        /*0a10*/ 	.word	0x00002340


	//   ....[1]....
        /*0a14*/ 	.word	0x00002490


	//   ....[2]....
        /*0a18*/ 	.word	0x00007b80


	//   ....[3]....
        /*0a1c*/ 	.word	0x00007f10


	//   ....[4]....
        /*0a20*/ 	.word	0x00016010


	//   ....[5]....
        /*0a24*/ 	.word	0x00016160


	//   ....[6]....
        /*0a28*/ 	.word	0x00016250


	//   ....[7]....
        /*0a2c*/ 	.word	0x00017220


	//----- nvinfo : EIATTR_MBARRIER_INSTR_OFFSETS
	.align		4
.L_676:
        /*0a30*/ 	.byte	0x04, 0x39
        /*0a32*/ 	.short	(.L_678 - .L_677)


	//   ....[0]....
.L_677:
        /*0a34*/ 	.word	0x00000270
        /*0a38*/ 	.word	0x000000ff
        /*0a3c*/ 	.word	0x00028c00
        /*0a40*/ 	.short	0x0100
        /*0a42*/ 	.byte	0x08
	.zero		1


	//   ....[1]....
        /*0a44*/ 	.word	0x00000280
        /*0a48*/ 	.word	0x000000ff
        /*0a4c*/ 	.word	0x00028c20
        /*0a50*/ 	.short	0x0100
        /*0a52*/ 	.byte	0x08
	.zero		1


	//   ....[2]....
        /*0a54*/ 	.word	0x00000330
        /*0a58*/ 	.word	0x000000ff
        /*0a5c*/ 	.word	0x00028c30
        /*0a60*/ 	.short	0x0100
        /*0a62*/ 	.byte	0x06
	.zero		1


	//   ....[3]....
        /*0a64*/ 	.word	0x00000340
        /*0a68*/ 	.word	0x000000ff
        /*0a6c*/ 	.word	0x00028c40
        /*0a70*/ 	.short	0x0100
        /*0a72*/ 	.byte	0x06
	.zero		1


	//   ....[4]....
        /*0a74*/ 	.word	0x00000350
        /*0a78*/ 	.word	0x000000ff
        /*0a7c*/ 	.word	0x00028c38
        /*0a80*/ 	.short	0x0100
        /*0a82*/ 	.byte	0x06
	.zero		1


	//   ....[5]....
        /*0a84*/ 	.word	0x00000360
        /*0a88*/ 	.word	0x000000ff
        /*0a8c*/ 	.word	0x00028c48
        /*0a90*/ 	.short	0x0100
        /*0a92*/ 	.byte	0x06
	.zero		1


	//   ....[6]....
        /*0a94*/ 	.word	0x00000490
        /*0a98*/ 	.word	0x000000ff
        /*0a9c*/ 	.word	0x00028c50
        /*0aa0*/ 	.short	0x0100
        /*0aa2*/ 	.byte	0x08
	.zero		1


	//   ....[7]....
        /*0aa4*/ 	.word	0x000004a0
        /*0aa8*/ 	.word	0x000000ff
        /*0aac*/ 	.word	0x00028c60
        /*0ab0*/ 	.short	0x0100
        /*0ab2*/ 	.byte	0x08
	.zero		1


	//   ....[8]....
        /*0ab4*/ 	.word	0x000004b0
        /*0ab8*/ 	.word	0x000000ff
        /*0abc*/ 	.word	0x00028c58
        /*0ac0*/ 	.short	0x0100
        /*0ac2*/ 	.byte	0x08
	.zero		1


	//   ....[9]....
        /*0ac4*/ 	.word	0x000004c0
        /*0ac8*/ 	.word	0x000000ff
        /*0acc*/ 	.word	0x00028c68
        /*0ad0*/ 	.short	0x0100
        /*0ad2*/ 	.byte	0x08
	.zero		1


	//   ....[10]....
        /*0ad4*/ 	.word	0x000005b0
        /*0ad8*/ 	.word	0x000000ff
        /*0adc*/ 	.word	0x00028c70
        /*0ae0*/ 	.short	0x0100
        /*0ae2*/ 	.byte	0x06
	.zero		1


	//   ....[11]....
        /*0ae4*/ 	.word	0x000005c0
        /*0ae8*/ 	.word	0x000000ff
        /*0aec*/ 	.word	0x00028c80
        /*0af0*/ 	.short	0x0100
        /*0af2*/ 	.byte	0x06
	.zero		1


	//   ....[12]....
        /*0af4*/ 	.word	0x000005d0
        /*0af8*/ 	.word	0x000000ff
        /*0afc*/ 	.word	0x00028c78
        /*0b00*/ 	.short	0x0100
        /*0b02*/ 	.byte	0x06
	.zero		1


	//   ....[13]....
        /*0b04*/ 	.word	0x000005e0
        /*0b08*/ 	.word	0x000000ff
        /*0b0c*/ 	.word	0x00028c88
        /*0b10*/ 	.short	0x0100
        /*0b12*/ 	.byte	0x06
	.zero		1


	//   ....[14]....
        /*0b14*/ 	.word	0x00000710
        /*0b18*/ 	.word	0x000000ff
        /*0b1c*/ 	.word	0x00028c90
        /*0b20*/ 	.short	0x0100
        /*0b22*/ 	.byte	0x08
	.zero		1


	//   ....[15]....
        /*0b24*/ 	.word	0x00000720
        /*0b28*/ 	.word	0x000000ff
        /*0b2c*/ 	.word	0x00028ca0
        /*0b30*/ 	.short	0x0100
        /*0b32*/ 	.byte	0x08
	.zero		1


	//   ....[16]....
        /*0b34*/ 	.word	0x00000730
        /*0b38*/ 	.word	0x000000ff
        /*0b3c*/ 	.word	0x00028c98
        /*0b40*/ 	.short	0x0100
        /*0b42*/ 	.byte	0x08
	.zero		1


	//   ....[17]....
        /*0b44*/ 	.word	0x00000740
        /*0b48*/ 	.word	0x000000ff
        /*0b4c*/ 	.word	0x00028ca8
        /*0b50*/ 	.short	0x0100
        /*0b52*/ 	.byte	0x08
	.zero		1


	//   ....[18]....
        /*0b54*/ 	.word	0x00000870
        /*0b58*/ 	.word	0x000000ff
        /*0b5c*/ 	.word	0x00028cb0
        /*0b60*/ 	.short	0x0100
        /*0b62*/ 	.byte	0x08
	.zero		1


	//   ....[19]....
        /*0b64*/ 	.word	0x00000880
        /*0b68*/ 	.word	0x000000ff
        /*0b6c*/ 	.word	0x00028cc0
        /*0b70*/ 	.short	0x0100
        /*0b72*/ 	.byte	0x08
	.zero		1


	//   ....[20]....
        /*0b74*/ 	.word	0x00000890
        /*0b78*/ 	.word	0x000000ff
        /*0b7c*/ 	.word	0x00028cb8
        /*0b80*/ 	.short	0x0100
        /*0b82*/ 	.byte	0x08
	.zero		1


	//   ....[21]....
        /*0b84*/ 	.word	0x000008a0
        /*0b88*/ 	.word	0x000000ff
        /*0b8c*/ 	.word	0x00028cc8
        /*0b90*/ 	.short	0x0100
        /*0b92*/ 	.byte	0x08
	.zero		1


	//   ....[22]....
        /*0b94*/ 	.word	0x00003070
        /*0b98*/ 	.word	0x0000003a
        /*0b9c*/ 	.word	0x00028c90
        /*0ba0*/ 	.short	0x010a
        /*0ba2*/ 	.byte	0x3f
	.zero		1


	//   ....[23]....
        /*0ba4*/ 	.word	0x00003b40
        /*0ba8*/ 	.word	0x0000003a
        /*0bac*/ 	.word	0x00028c90
        /*0bb0*/ 	.short	0x010a
        /*0bb2*/ 	.byte	0x3f
	.zero		1


	//   ....[24]....
        /*0bb4*/ 	.word	0x00004410
        /*0bb8*/ 	.word	0x0000003a
        /*0bbc*/ 	.word	0x00028c90
        /*0bc0*/ 	.short	0x010a
        /*0bc2*/ 	.byte	0x3f
	.zero		1


	//   ....[25]....
        /*0bc4*/ 	.word	0x000047d0
        /*0bc8*/ 	.word	0x00000004
        /*0bcc*/ 	.word	0x00000000
        /*0bd0*/ 	.short	0x0101
        /*0bd2*/ 	.byte	0x3f
	.zero		1


	//   ....[26]....
        /*0bd4*/ 	.word	0x00004810
        /*0bd8*/ 	.word	0x0000003a
        /*0bdc*/ 	.word	0x00028cb0
        /*0be0*/ 	.short	0x010a
        /*0be2*/ 	.byte	0x3f
	.zero		1


	//   ....[27]....
        /*0be4*/ 	.word	0x00005130
        /*0be8*/ 	.word	0x0000003a
        /*0bec*/ 	.word	0x00000000
        /*0bf0*/ 	.short	0x0101
        /*0bf2*/ 	.byte	0x3f
	.zero		1


	//   ....[28]....
        /*0bf4*/ 	.word	0x000059c0
        /*0bf8*/ 	.word	0x0000000a
        /*0bfc*/ 	.word	0x00028c50
        /*0c00*/ 	.short	0x010a
        /*0c02*/ 	.byte	0x3f
	.zero		1


	//   ....[29]....
        /*0c04*/ 	.word	0x00005d90
        /*0c08*/ 	.word	0x0000000a
        /*0c0c*/ 	.word	0x00000000
        /*0c10*/ 	.short	0x0101
        /*0c12*/ 	.byte	0x3f
	.zero		1


	//   ....[30]....
        /*0c14*/ 	.word	0x00006690
        /*0c18*/ 	.word	0x0000000a
        /*0c1c*/ 	.word	0x00028c50
        /*0c20*/ 	.short	0x010a
        /*0c22*/ 	.byte	0x3f
	.zero		1


	//   ....[31]....
        /*0c24*/ 	.word	0x000066e0
        /*0c28*/ 	.word	0x0000000a
        /*0c2c*/ 	.word	0x00028c50
        /*0c30*/ 	.short	0x010a
        /*0c32*/ 	.byte	0x3f
	.zero		1


	//   ....[32]....
        /*0c34*/ 	.word	0x00006a20
        /*0c38*/ 	.word	0x0000000a
        /*0c3c*/ 	.word	0x00000000
        /*0c40*/ 	.short	0x0101
        /*0c42*/ 	.byte	0x3f
	.zero		1


	//   ....[33]....
        /*0c44*/ 	.word	0x00007c20
        /*0c48*/ 	.word	0x00000002
        /*0c4c*/ 	.word	0x00028c00
        /*0c50*/ 	.short	0x010a
        /*0c52*/ 	.byte	0x3f
	.zero		1


	//   ....[34]....
        /*0c54*/ 	.word	0x00007c70
        /*0c58*/ 	.word	0x00000002
        /*0c5c*/ 	.word	0x00028c00
        /*0c60*/ 	.short	0x010a
        /*0c62*/ 	.byte	0x3f
	.zero		1


	//   ....[35]....
        /*0c64*/ 	.word	0x00008250
        /*0c68*/ 	.word	0x00000002
        /*0c6c*/ 	.word	0x00028c00
        /*0c70*/ 	.short	0x010a
        /*0c72*/ 	.byte	0x3f
	.zero		1


	//   ....[36]....
        /*0c74*/ 	.word	0x000091c0
        /*0c78*/ 	.word	0x00000002
        /*0c7c*/ 	.word	0x00028c00
        /*0c80*/ 	.short	0x010a
        /*0c82*/ 	.byte	0x3f
	.zero		1


	//   ....[37]....
        /*0c84*/ 	.word	0x0000a020
        /*0c88*/ 	.word	0x0000000e
        /*0c8c*/ 	.word	0x00028c30
        /*0c90*/ 	.short	0x010a
        /*0c92*/ 	.byte	0x3f
	.zero		1


	//   ....[38]....
        /*0c94*/ 	.word	0x0000a0d0
        /*0c98*/ 	.word	0x0000000e
        /*0c9c*/ 	.word	0x00028c30
        /*0ca0*/ 	.short	0x010a
        /*0ca2*/ 	.byte	0x3f
	.zero		1


	//   ....[39]....
        /*0ca4*/ 	.word	0x0000ad10
        /*0ca8*/ 	.word	0x00000027
        /*0cac*/ 	.word	0x00000000
        /*0cb0*/ 	.short	0x0101
        /*0cb2*/ 	.byte	0x3f
	.zero		1


	//   ....[40]....
        /*0cb4*/ 	.word	0x0000b170
        /*0cb8*/ 	.word	0x0000000e
        /*0cbc*/ 	.word	0x00028c50
        /*0cc0*/ 	.short	0x010a
        /*0cc2*/ 	.byte	0x3f
	.zero		1


	//   ....[41]....
        /*0cc4*/ 	.word	0x0000b200
        /*0cc8*/ 	.word	0x0000000e
        /*0ccc*/ 	.word	0x00028c50
        /*0cd0*/ 	.short	0x010a
        /*0cd2*/ 	.byte	0x3f
	.zero		1


	//   ....[42]....
        /*0cd4*/ 	.word	0x0000b4f0
        /*0cd8*/ 	.word	0x0000000e
        /*0cdc*/ 	.word	0x00000000
        /*0ce0*/ 	.short	0x0101
        /*0ce2*/ 	.byte	0x3f
	.zero		1


	//   ....[43]....
        /*0ce4*/ 	.word	0x0000b610
        /*0ce8*/ 	.word	0x00000015
        /*0cec*/ 	.word	0x00028c30
        /*0cf0*/ 	.short	0x010a
        /*0cf2*/ 	.byte	0x3f
	.zero		1


	//   ....[44]....
        /*0cf4*/ 	.word	0x0000b6c0
        /*0cf8*/ 	.word	0x00000015
        /*0cfc*/ 	.word	0x00028c30
        /*0d00*/ 	.short	0x010a
        /*0d02*/ 	.byte	0x3f
	.zero		1


	//   ....[45]....
        /*0d04*/ 	.word	0x0000bc10
        /*0d08*/ 	.word	0x00000014
        /*0d0c*/ 	.word	0x00000000
        /*0d10*/ 	.short	0x0101
        /*0d12*/ 	.byte	0x3f
	.zero		1


	//   ....[46]....
        /*0d14*/ 	.word	0x0000cc30
        /*0d18*/ 	.word	0x00000015
        /*0d1c*/ 	.word	0x00028c50
        /*0d20*/ 	.short	0x010a
        /*0d22*/ 	.byte	0x3f
	.zero		1


	//   ....[47]....
        /*0d24*/ 	.word	0x0000cc80
        /*0d28*/ 	.word	0x00000015
        /*0d2c*/ 	.word	0x00028c50
        /*0d30*/ 	.short	0x010a
        /*0d32*/ 	.byte	0x3f
	.zero		1


	//   ....[48]....
        /*0d34*/ 	.word	0x0000cf80
        /*0d38*/ 	.word	0x00000015
        /*0d3c*/ 	.word	0x00000000
        /*0d40*/ 	.short	0x0101
        /*0d42*/ 	.byte	0x3f
	.zero		1


	//   ....[49]....
        /*0d44*/ 	.word	0x0000f8a0
        /*0d48*/ 	.word	0x00000000
        /*0d4c*/ 	.word	0x00000000
        /*0d50*/ 	.short	0x0101
        /*0d52*/ 	.byte	0x3f
	.zero		1


	//   ....[50]....
        /*0d54*/ 	.word	0x000104f0
        /*0d58*/ 	.word	0x00000004
        /*0d5c*/ 	.word	0x00000000
        /*0d60*/ 	.short	0x0101
        /*0d62*/ 	.byte	0x3f
	.zero		1


	//   ....[51]....
        /*0d64*/ 	.word	0x00014300
        /*0d68*/ 	.word	0x00000011
        /*0d6c*/ 	.word	0x00028c20
        /*0d70*/ 	.short	0x010a
        /*0d72*/ 	.byte	0x3f
	.zero		1


	//   ....[52]....
        /*0d74*/ 	.word	0x00014390
        /*0d78*/ 	.word	0x00000003
        /*0d7c*/ 	.word	0x00028ca0
        /*0d80*/ 	.short	0x010a
        /*0d82*/ 	.byte	0x3f
	.zero		1


	//   ....[53]....
        /*0d84*/ 	.word	0x000145e0
        /*0d88*/ 	.word	0x00000003
        /*0d8c*/ 	.word	0x00028cc0
        /*0d90*/ 	.short	0x010a
        /*0d92*/ 	.byte	0x3f
	.zero		1


	//   ....[54]....
        /*0d94*/ 	.word	0x00014fb0
        /*0d98*/ 	.word	0x00000008
        /*0d9c*/ 	.word	0x00028ca0
        /*0da0*/ 	.short	0x010a
        /*0da2*/ 	.byte	0x3f
	.zero		1


	//   ....[55]....
        /*0da4*/ 	.word	0x000151f0
        /*0da8*/ 	.word	0x00000008
        /*0dac*/ 	.word	0x00028cc0
        /*0db0*/ 	.short	0x010a
        /*0db2*/ 	.byte	0x3f
	.zero		1


	//   ....[56]....
        /*0db4*/ 	.word	0x00016a40
        /*0db8*/ 	.word	0x0000001e
        /*0dbc*/ 	.word	0x00028c40
        /*0dc0*/ 	.short	0x010a
        /*0dc2*/ 	.byte	0x3f
	.zero		1


	//   ....[57]....
        /*0dc4*/ 	.word	0x00016ec0
        /*0dc8*/ 	.word	0x0000001e
        /*0dcc*/ 	.word	0x00028c30
        /*0dd0*/ 	.short	0x0107
        /*0dd2*/ 	.byte	0x3f
	.zero		1


	//   ....[58]....
        /*0dd4*/ 	.word	0x00016f90
        /*0dd8*/ 	.word	0x0000001e
        /*0ddc*/ 	.word	0x00028c30
        /*0de0*/ 	.short	0x0101
        /*0de2*/ 	.byte	0x3f
	.zero		1


	//   ....[59]....
        /*0de4*/ 	.word	0x00017870
        /*0de8*/ 	.word	0x00000011
        /*0dec*/ 	.word	0x00028c00
        /*0df0*/ 	.short	0x0107
        /*0df2*/ 	.byte	0x3f
	.zero		1


	//   ....[60]....
        /*0df4*/ 	.word	0x00017960
        /*0df8*/ 	.word	0x00000011
        /*0dfc*/ 	.word	0x00028c00
        /*0e00*/ 	.short	0x0101
        /*0e02*/ 	.byte	0x3f
	.zero		1


	//   ....[61]....
        /*0e04*/ 	.word	0x00017980
        /*0e08*/ 	.word	0x00000011
        /*0e0c*/ 	.word	0x00028c20
        /*0e10*/ 	.short	0x010a
        /*0e12*/ 	.byte	0x3f
	.zero		1


	//   ....[62]....
        /*0e14*/ 	.word	0x00017a10
        /*0e18*/ 	.word	0x0000001e
        /*0e1c*/ 	.word	0x00028c60
        /*0e20*/ 	.short	0x010a
        /*0e22*/ 	.byte	0x3f
	.zero		1


	//   ....[63]....
        /*0e24*/ 	.word	0x00018320
        /*0e28*/ 	.word	0x0000001e
        /*0e2c*/ 	.word	0x00028c50
        /*0e30*/ 	.short	0x0107
        /*0e32*/ 	.byte	0x3f
	.zero		1


	//   ....[64]....
        /*0e34*/ 	.word	0x000183f0
        /*0e38*/ 	.word	0x0000001e
        /*0e3c*/ 	.word	0x00028c50
        /*0e40*/ 	.short	0x0101
        /*0e42*/ 	.byte	0x3f
	.zero		1


	//   ....[65]....
        /*0e44*/ 	.word	0x00018780
        /*0e48*/ 	.word	0x00000006
        /*0e4c*/ 	.word	0x00028c40
        /*0e50*/ 	.short	0x010a
        /*0e52*/ 	.byte	0x3f
	.zero		1


	//   ....[66]....
        /*0e54*/ 	.word	0x00018aa0
        /*0e58*/ 	.word	0x00000006
        /*0e5c*/ 	.word	0x00028c30
        /*0e60*/ 	.short	0x0107
        /*0e62*/ 	.byte	0x3f
	.zero		1


	//   ....[67]....
        /*0e64*/ 	.word	0x00018b60
        /*0e68*/ 	.word	0x00000006
        /*0e6c*/ 	.word	0x00028c30
        /*0e70*/ 	.short	0x0101
        /*0e72*/ 	.byte	0x3f
	.zero		1


	//   ....[68]....
        /*0e74*/ 	.word	0x00018b90
        /*0e78*/ 	.word	0x00000006
        /*0e7c*/ 	.word	0x00028c60
        /*0e80*/ 	.short	0x010a
        /*0e82*/ 	.byte	0x3f
	.zero		1


	//   ....[69]....
        /*0e84*/ 	.word	0x00019240
        /*0e88*/ 	.word	0x00000006
        /*0e8c*/ 	.word	0x00028c50
        /*0e90*/ 	.short	0x0107
        /*0e92*/ 	.byte	0x3f
	.zero		1


	//   ....[70]....
        /*0e94*/ 	.word	0x00019300
        /*0e98*/ 	.word	0x00000006
        /*0e9c*/ 	.word	0x00028c50
        /*0ea0*/ 	.short	0x0101
        /*0ea2*/ 	.byte	0x3f
	.zero		1


	//   ....[71]....
        /*0ea4*/ 	.word	0x0001a180
        /*0ea8*/ 	.word	0x00000007
        /*0eac*/ 	.word	0x00028c20
        /*0eb0*/ 	.short	0x010a
        /*0eb2*/ 	.byte	0x3f
	.zero		1


	//   ....[72]....
        /*0eb4*/ 	.word	0x0001a2f0
        /*0eb8*/ 	.word	0x00000005
        /*0ebc*/ 	.word	0x00028c40
        /*0ec0*/ 	.short	0x010a
        /*0ec2*/ 	.byte	0x3f
	.zero		1


	//   ....[73]....
        /*0ec4*/ 	.word	0x0001a390
        /*0ec8*/ 	.word	0x00000003
        /*0ecc*/ 	.word	0x00028c40
        /*0ed0*/ 	.short	0x010a
        /*0ed2*/ 	.byte	0x3f
	.zero		1


	//   ....[74]....
        /*0ed4*/ 	.word	0x0001a3d0
        /*0ed8*/ 	.word	0x00000005
        /*0edc*/ 	.word	0x00028c60
        /*0ee0*/ 	.short	0x010a
        /*0ee2*/ 	.byte	0x3f
	.zero		1


	//   ....[75]....
        /*0ee4*/ 	.word	0x0001a410
        /*0ee8*/ 	.word	0x00000003
        /*0eec*/ 	.word	0x00028c60
        /*0ef0*/ 	.short	0x010a
        /*0ef2*/ 	.byte	0x3f
	.zero		1


	//   ....[76]....
        /*0ef4*/ 	.word	0x0001a470
        /*0ef8*/ 	.word	0x0000003a
        /*0efc*/ 	.word	0x00028c90
        /*0f00*/ 	.short	0x010a
        /*0f02*/ 	.byte	0x3f
	.zero		1


	//   ....[77]....
        /*0f04*/ 	.word	0x0001a5d0
        /*0f08*/ 	.word	0x0000003a
        /*0f0c*/ 	.word	0x00028c90
        /*0f10*/ 	.short	0x010a
        /*0f12*/ 	.byte	0x3f
	.zero		1


	//   ....[78]....
        /*0f14*/ 	.word	0x0001a740
        /*0f18*/ 	.word	0x0000003a
        /*0f1c*/ 	.word	0x00028c90
        /*0f20*/ 	.short	0x010a
        /*0f22*/ 	.byte	0x3f
	.zero		1


	//   ....[79]....
        /*0f24*/ 	.word	0x0001a8a0
        /*0f28*/ 	.word	0x0000003a
        /*0f2c*/ 	.word	0x00028cb0
        /*0f30*/ 	.short	0x010a
        /*0f32*/ 	.byte	0x3f
	.zero		1


	//   ....[80]....
        /*0f34*/ 	.word	0x0001a8f0
        /*0f38*/ 	.word	0x0000000a
        /*0f3c*/ 	.word	0x00028c50
        /*0f40*/ 	.short	0x010a
        /*0f42*/ 	.byte	0x3f
	.zero		1


	//   ....[81]....
        /*0f44*/ 	.word	0x0001a940
        /*0f48*/ 	.word	0x0000000a
        /*0f4c*/ 	.word	0x00028c50
        /*0f50*/ 	.short	0x010a
        /*0f52*/ 	.byte	0x3f
	.zero		1


	//   ....[82]....
        /*0f54*/ 	.word	0x0001ab60
        /*0f58*/ 	.word	0x00000002
        /*0f5c*/ 	.word	0x00028c00
        /*0f60*/ 	.short	0x010a
        /*0f62*/ 	.byte	0x3f
	.zero		1


	//   ....[83]....
        /*0f64*/ 	.word	0x0001ad70
        /*0f68*/ 	.word	0x00000002
        /*0f6c*/ 	.word	0x00028c00
        /*0f70*/ 	.short	0x010a
        /*0f72*/ 	.byte	0x3f
	.zero		1


	//   ....[84]....
        /*0f74*/ 	.word	0x0001adc0
        /*0f78*/ 	.word	0x0000000e
        /*0f7c*/ 	.word	0x00028c30
        /*0f80*/ 	.short	0x010a
        /*0f82*/ 	.byte	0x3f
	.zero		1


	//   ....[85]....
        /*0f84*/ 	.word	0x0001ae10
        /*0f88*/ 	.word	0x0000000e
        /*0f8c*/ 	.word	0x00028c50
        /*0f90*/ 	.short	0x010a
        /*0f92*/ 	.byte	0x3f
	.zero		1


	//   ....[86]....
        /*0f94*/ 	.word	0x0001ae60
        /*0f98*/ 	.word	0x00000015
        /*0f9c*/ 	.word	0x00028c30
        /*0fa0*/ 	.short	0x010a
        /*0fa2*/ 	.byte	0x3f
	.zero		1


	//   ....[87]....
        /*0fa4*/ 	.word	0x0001aeb0
        /*0fa8*/ 	.word	0x00000015
        /*0fac*/ 	.word	0x00028c50
        /*0fb0*/ 	.short	0x010a
        /*0fb2*/ 	.byte	0x3f
	.zero		1


	//   ....[88]....
        /*0fb4*/ 	.word	0x0001b050
        /*0fb8*/ 	.word	0x00000011
        /*0fbc*/ 	.word	0x00028c20
        /*0fc0*/ 	.short	0x010a
        /*0fc2*/ 	.byte	0x3f
	.zero		1


	//   ....[89]....
        /*0fc4*/ 	.word	0x0001b0a0
        /*0fc8*/ 	.word	0x00000003
        /*0fcc*/ 	.word	0x00028ca0
        /*0fd0*/ 	.short	0x010a
        /*0fd2*/ 	.byte	0x3f
	.zero		1


	//   ....[90]....
        /*0fd4*/ 	.word	0x0001b0f0
        /*0fd8*/ 	.word	0x00000003
        /*0fdc*/ 	.word	0x00028cc0
        /*0fe0*/ 	.short	0x010a
        /*0fe2*/ 	.byte	0x3f
	.zero		1


	//   ....[91]....
        /*0fe4*/ 	.word	0x0001b140
        /*0fe8*/ 	.word	0x00000008
        /*0fec*/ 	.word	0x00028ca0
        /*0ff0*/ 	.short	0x010a
        /*0ff2*/ 	.byte	0x3f
	.zero		1


	//   ....[92]....
        /*0ff4*/ 	.word	0x0001b190
        /*0ff8*/ 	.word	0x00000008
        /*0ffc*/ 	.word	0x00028cc0
        /*1000*/ 	.short	0x010a
        /*1002*/ 	.byte	0x3f
	.zero		1


	//   ....[93]....
        /*1004*/ 	.word	0x0001b2b0
        /*1008*/ 	.word	0x0000001e
        /*100c*/ 	.word	0x00028c40
        /*1010*/ 	.short	0x010a
        /*1012*/ 	.byte	0x3f
	.zero		1


	//   ....[94]....
        /*1014*/ 	.word	0x0001bd50
        /*1018*/ 	.word	0x00000011
        /*101c*/ 	.word	0x00028c20
        /*1020*/ 	.short	0x010a
        /*1022*/ 	.byte	0x3f
	.zero		1


	//   ....[95]....
        /*1024*/ 	.word	0x0001bda0
        /*1028*/ 	.word	0x0000001e
        /*102c*/ 	.word	0x00028c60
        /*1030*/ 	.short	0x010a
        /*1032*/ 	.byte	0x3f
	.zero		1


	//   ....[96]....
        /*1034*/ 	.word	0x0001c6a0
        /*1038*/ 	.word	0x00000006
        /*103c*/ 	.word	0x00028c40
        /*1040*/ 	.short	0x010a
        /*1042*/ 	.byte	0x3f
	.zero		1


	//   ....[97]....
        /*1044*/ 	.word	0x0001cb60
        /*1048*/ 	.word	0x00000006
        /*104c*/ 	.word	0x00028c60
        /*1050*/ 	.short	0x010a
        /*1052*/ 	.byte	0x3f
	.zero		1


	//   ....[98]....
        /*1054*/ 	.word	0x0001dd00
        /*1058*/ 	.word	0x00000007
        /*105c*/ 	.word	0x00028c20
        /*1060*/ 	.short	0x010a
        /*1062*/ 	.byte	0x3f
	.zero		1


	//   ....[99]....
        /*1064*/ 	.word	0x0001dea0
        /*1068*/ 	.word	0x00000005
        /*106c*/ 	.word	0x00028c40
        /*1070*/ 	.short	0x010a
        /*1072*/ 	.byte	0x3f
	.zero		1


	//   ....[100]....
        /*1074*/ 	.word	0x0001def0
        /*1078*/ 	.word	0x00000003
        /*107c*/ 	.word	0x00028c40
        /*1080*/ 	.short	0x010a
        /*1082*/ 	.byte	0x3f
	.zero		1


	//   ....[101]....
        /*1084*/ 	.word	0x0001df40
        /*1088*/ 	.word	0x00000005
        /*108c*/ 	.word	0x00028c60
        /*1090*/ 	.short	0x010a
        /*1092*/ 	.byte	0x3f
	.zero		1


	//----- nvinfo : EIATTR_NUM_MBARRIERS
	.align		4
.L_678:
        /*1094*/ 	.byte	0x03, 0x38
        /*1096*/ 	.short	0x0016


	//----- nvinfo : EIATTR_EXIT_INSTR_OFFSETS
	.align		4
        /*1098*/ 	.byte	0x04, 0x1c
        /*109a*/ 	.short	(.L_680 - .L_679)


	//   ....[0]....
.L_679:
        /*109c*/ 	.word	0x0001a460


	//----- nvinfo : EIATTR_MAX_THREADS
	.align		4
.L_680:
        /*10a0*/ 	.byte	0x04, 0x05
        /*10a2*/ 	.short	(.L_682 - .L_681)
.L_681:
        /*10a4*/ 	.word	0x00000180
        /*10a8*/ 	.word	0x00000001
        /*10ac*/ 	.word	0x00000001


	//----- nvinfo : EIATTR_CRS_STACK_SIZE
	.align		4
.L_682:
        /*10b0*/ 	.byte	0x04, 0x1e
        /*10b2*/ 	.short	(.L_684 - .L_683)
.L_683:
        /*10b4*/ 	.word	0x00000000


	//----- nvinfo : EIATTR_CBANK_PARAM_SIZE
	.align		4
.L_684:
        /*10b8*/ 	.byte	0x03, 0x19
        /*10ba*/ 	.short	0x0af0


	//----- nvinfo : EIATTR_PARAM_CBANK
	.align		4
        /*10bc*/ 	.byte	0x04, 0x0a
        /*10be*/ 	.short	(.L_686 - .L_685)
	.align		4
.L_685:
        /*10c0*/ 	.word	index@(.nv.constant0._ZN7cutlass13device_kernelIN5flash11enable_sm90INS1_16FlashAttnFwdSm90INS1_25CollectiveMainloopFwdSm90ILi2EN4cute5tupleIJNS5_1CILi1EEES8_S8_EEENS6_IJNS7_ILi64EEESA_SA_EEELi512ENS_10bfloat16_tEfNS_4arch4Sm90ELb0ELb0ELb0ELb1ELb1ELb1ELb0ELb0ELb0ELb1ELb1ELb0EEENS1_21CollectiveEpilogueFwdINS6_IJSA_NS7_ILi512EEESA_EEES9_SC_SE_Li256ELb1ELb1ELb1ELb0EEENS1_36VarlenDynamicPersistentTileSchedulerILi64ELi64ELi256ELi128ELb1ELb1ELb1ELb0ELb1ELb1EEEEEEEEEvNT_6ParamsE)
        /*10c4*/ 	.short	0x0210
        /*10c6*/ 	.short	0x0af0


	//----- nvinfo : EIATTR_SW_WAR
	.align		4
.L_686:
        /*10c8*/ 	.byte	0x04, 0x36
        /*10ca*/ 	.short	(.L_688 - .L_687)
.L_687:
        /*10cc*/ 	.word	0x00000008
.L_688:


//--------------------- .nv.info._ZN7cutlass13device_kernelIN5flash11enable_sm90INS1_16FlashAttnFwdSm90INS1_25CollectiveMainloopFwdSm90ILi2EN4cute5tupleIJNS5_1CILi1EEES8_S8_EEENS6_IJNS7_ILi64EEESA_SA_EEELi512ENS_10bfloat16_tEfNS_4arch4Sm90ELb0ELb0ELb0ELb1ELb1ELb0ELb1ELb0ELb0ELb1ELb1ELb0EEENS1_21CollectiveEpilogueFwdINS6_IJSA_NS7_ILi512EEESA_EEES9_SC_SE_Li256ELb1ELb1ELb1ELb0EEENS1_36VarlenDynamicPersistentTileSchedulerILi64ELi64ELi256ELi128ELb1ELb1ELb1ELb0ELb1ELb1EEEEEEEEEvNT_6ParamsE --------------------------
	.section	.nv.info._ZN7cutlass13device_kernelIN5flash11enable_sm90INS1_16FlashAttnFwdSm90INS1_25CollectiveMainloopFwdSm90ILi2EN4cute5tupleIJNS5_1CILi1EEES8_S8_EEENS6_IJNS7_ILi64EEESA_SA_EEELi512ENS_10bfloat16_tEfNS_4arch4Sm90ELb0ELb0ELb0ELb1ELb1ELb0ELb1ELb0ELb0ELb1ELb1ELb0EEENS1_21CollectiveEpilogueFwdINS6_IJSA_NS7_ILi512EEESA_EEES9_SC_SE_Li256ELb1ELb1ELb1ELb0EEENS1_36VarlenDynamicPersistentTileSchedulerILi64ELi64ELi256ELi128ELb1ELb1ELb1ELb0ELb1ELb1EEEEEEEEEvNT_6ParamsE,"",@"SHT_CUDA_INFO"
	.sectionflags	@""
	.align	4


	//----- nvinfo : EIATTR_CUDA_API_VERSION
	.align		4
        /*0000*/ 	.byte	0x04, 0x37
        /*0002*/ 	.short	(.L_690 - .L_689)
.L_689:
        /*0004*/ 	.word	0x00000082


	//----- nvinfo : EIATTR_KPARAM_INFO
	.align		4
.L_690:
        /*0008*/ 	.byte	0x04, 0x17
        /*000a*/ 	.short	(.L_692 - .L_691)
.L_691:
        /*000c*/ 	.word	0x00000000
        /*0010*/ 	.short	0x0000
        /*0012*/ 	.short	0x0070
        /*0014*/ 	.byte	0x00, 0xf0, 0x01, 0x2e


	//----- nvinfo : EIATTR_SPARSE_MMA_MASK
	.align		4
.L_692:
        /*0018*/ 	.byte	0x03, 0x50
        /*001a*/ 	.short	0x0000


	//----- nvinfo : EIATTR_MAXREG_COUNT
	.align		4
        /*001c*/ 	.byte	0x03, 0x1b
        /*001e*/ 	.short	0x00a8


	//----- nvinfo : EIATTR_NUM_BARRIERS
	.align		4
        /*0020*/ 	.byte	0x02, 0x4c
        /*0022*/ 	.byte	0x10
	.zero		1


	//----- nvinfo : EIATTR_EXTERNS
	.align		4
        /*0024*/ 	.byte	0x04, 0x0f
        /*0026*/ 	.short	(.L_694 - .L_693)


	//   ....[0]....
	.align		4
.L_693:
        /*0028*/ 	.word	index@(__assertfail)


	//----- nvinfo : EIATTR_ANNOTATIONS
	.align		4
.L_694:
        /*002c*/ 	.byte	0x04, 0x55
        /*002e*/ 	.short	(.L_696 - .L_695)


	//   ....[0]....
.L_695:
        /* <DEDUP_REMOVED lines=24> */


	//----- nvinfo : EIATTR_MERCURY_ISA_VERSION
	.align		4
.L_696:
        /*0198*/ 	.byte	0x03, 0x5f
        /*019a*/ 	.short	0x0101


	//----- nvinfo : EIATTR_UNUSED_LOAD_BYTE_OFFSET
	.align		4
        /*019c*/ 	.byte	0x04, 0x44
        /*019e*/ 	.short	(.L_698 - .L_697)


	//   ....[0]....
.L_697:
        /*01a0*/ 	.word	0x00000960
        /*01a4*/ 	.word	0x0000fff0


	//   ....[1]....
        /*01a8*/ 	.word	0x00009740
        /*01ac*/ 	.word	0x0000fff0


	//----- nvinfo : EIATTR_INT_WARP_WIDE_INSTR_OFFSETS
	.align		4
.L_698:
        /*01b0*/ 	.byte	0x04, 0x31
        /*01b2*/ 	.short	(.L_700 - .L_699)


	//   ....[0]....
.L_699:
        /*01b4*/ 	.word	0x000000c0


	//   ....[1]....
        /*01b8*/ 	.word	0x000000d0


	//   ....[2]....
        /*01bc*/ 	.word	0x000000e0


	//   ....[3]....
        /*01c0*/ 	.word	0x00000180


	//   ....[4]....
        /*01c4*/ 	.word	0x0000f570


	//   ....[5]....
        /*01c8*/ 	.word	0x0000f600


	//   ....[6]....
        /*01cc*/ 	.word	0x000138d0


	//   ....[7]....
        /*01d0*/ 	.word	0x00013960


	//----- nvinfo : EIATTR_COOP_GROUP_MASK_REGIDS
	.align		4
.L_700:
        /*01d4*/ 	.byte	0x04, 0x29
        /*01d6*/ 	.short	(.L_702 - .L_701)


	//   ....[0]....
.L_701:
        /*01d8*/ 	.word	0xffffffff


	//   ....[1]....
        /*01dc*/ 	.word	0xffffffff


	//   ....[2]....
        /*01e0*/ 	.word	0xffffffff


	//   ....[3]....
        /*01e4*/ 	.word	0xffffffff


	//   ....[4]....
        /*01e8*/ 	.word	0xffffffff


	//   ....[5]....
        /*01ec*/ 	.word	0xffffffff


	//   ....[6]....
        /*01f0*/ 	.word	0xffffffff


	//   ....[7]....
        /*01f4*/ 	.word	0xffffffff


	//   ....[8]....
        /*01f8*/ 	.word	0xffffffff


	//   ....[9]....
        /*01fc*/ 	.word	0xffffffff


	//   ....[10]....
        /*0200*/ 	.word	0xffffffff


	//   ....[11]....
        /*0204*/ 	.word	0xffffffff


	//   ....[12]....
        /*0208*/ 	.word	0xffffffff


	//   ....[13]....
        /*020c*/ 	.word	0xffffffff


	//   ....[14]....
        /*0210*/ 	.word	0xffffffff


	//   ....[15]....
        /*0214*/ 	.word	0xffffffff


	//   ....[16]....
        /*0218*/ 	.word	0xffffffff


	//   ....[17]....
        /*021c*/ 	.word	0xffffffff


	//   ....[18]....
        /*0220*/ 	.word	0xffffffff


	//   ....[19]....
        /*0224*/ 	.word	0xffffffff


	//   ....[20]....
        /*0228*/ 	.word	0xffffffff


	//   ....[21]....
        /*022c*/ 	.word	0xffffffff


	//   ....[22]....
        /*0230*/ 	.word	0xffffffff


	//   ....[23]....
        /*0234*/ 	.word	0xffffffff


	//   ....[24]....
        /*0238*/ 	.word	0xffffffff


	//   ....[25]....
        /*023c*/ 	.word	0xffffffff


	//   ....[26]....
        /*0240*/ 	.word	0xffffffff


	//   ....[27]....
        /*0244*/ 	.word	0xffffffff


	//   ....[28]....
        /*0248*/ 	.word	0xffffffff


	//   ....[29]....
        /*024c*/ 	.word	0xffffffff


	//   ....[30]....
        /*0250*/ 	.word	0xffffffff


	//   ....[31]....
        /*0254*/ 	.word	0xffffffff


	//   ....[32]....
        /*0258*/ 	.word	0xffffffff


	//   ....[33]....
        /*025c*/ 	.word	0xffffffff


	//   ....[34]....
        /*0260*/ 	.word	0xffffffff


	//   ....[35]....
        /*0264*/ 	.word	0xffffffff


	//   ....[36]....
        /*0268*/ 	.word	0xffffffff


	//   ....[37]....
        /*026c*/ 	.word	0xffffffff


	//   ....[38]....
        /*0270*/ 	.word	0xffffffff


	//   ....[39]....
        /*0274*/ 	.word	0xffffffff


	//   ....[40]....
        /*0278*/ 	.word	0xffffffff


	//   ....[41]....
        /*027c*/ 	.word	0xffffffff


	//   ....[42]....
        /*0280*/ 	.word	0xffffffff


	//   ....[43]....
        /*0284*/ 	.word	0xffffffff


	//   ....[44]....
        /*0288*/ 	.word	0xffffffff


	//   ....[45]....
        /*028c*/ 	.word	0xffffffff


	//   ....[46]....
        /*0290*/ 	.word	0xffffffff


	//   ....[47]....
        /*0294*/ 	.word	0xffffffff


	//   ....[48]....
        /*0298*/ 	.word	0xffffffff


	//   ....[49]....
        /*029c*/ 	.word	0xffffffff


	//   ....[50]....
        /*02a0*/ 	.word	0xffffffff


	//   ....[51]....
        /*02a4*/ 	.word	0xffffffff


	//   ....[52]....
        /*02a8*/ 	.word	0xffffffff


	//   ....[53]....
        /*02ac*/ 	.word	0xffffffff


	//   ....[54]....
        /*02b0*/ 	.word	0xffffffff


	//   ....[55]....
        /*02b4*/ 	.word	0xffffffff


	//   ....[56]....
        /*02b8*/ 	.word	0xffffffff


	//   ....[57]....
        /*02bc*/ 	.word	0xffffffff


	//   ....[58]....
        /*02c0*/ 	.word	0xffffffff


	//   ....[59]....
        /*02c4*/ 	.word	0xffffffff


	//   ....[60]....
        /*02c8*/ 	.word	0xffffffff


	//   ....[61]....
        /*02cc*/ 	.word	0xffffffff


	//   ....[62]....
        /*02d0*/ 	.word	0xffffffff


	//   ....[63]....
        /*02d4*/ 	.word	0xffffffff


	//   ....[64]....
        /*02d8*/ 	.word	0xffffffff


	//   ....[65]....
        /*02dc*/ 	.word	0xffffffff


	//   ....[66]....
        /*02e0*/ 	.word	0xffffffff


	//   ....[67]....
        /*02e4*/ 	.word	0xffffffff


	//   ....[68]....
        /*02e8*/ 	.word	0xffffffff


	//   ....[69]....
        /*02ec*/ 	.word	0xffffffff


	//   ....[70]....
        /*02f0*/ 	.word	0xffffffff


	//   ....[71]....
        /*02f4*/ 	.word	0xffffffff


	//   ....[72]....
        /*02f8*/ 	.word	0xffffffff


	//   ....[73]....
        /*02fc*/ 	.word	0xffffffff


	//   ....[74]....
        /*0300*/ 	.word	0xffffffff


	//   ....[75]....
        /*0304*/ 	.word	0xffffffff


	//   ....[76]....
        /*0308*/ 	.word	0xffffffff


	//   ....[77]....
        /*030c*/ 	.word	0xffffffff


	//   ....[78]....
        /*0310*/ 	.word	0xffffffff


	//   ....[79]....
        /*0314*/ 	.word	0xffffffff


	//   ....[80]....
        /*0318*/ 	.word	0xffffffff


	//   ....[81]....
        /*031c*/ 	.word	0xffffffff


	//   ....[82]....
        /*0320*/ 	.word	0xffffffff


	//   ....[83]....
        /*0324*/ 	.word	0xffffffff


	//   ....[84]....
        /*0328*/ 	.word	0xffffffff


	//   ....[85]....
        /*032c*/ 	.word	0xffffffff


	//   ....[86]....
        /*0330*/ 	.word	0xffffffff


	//   ....[87]....
        /*0334*/ 	.word	0xffffffff


	//   ....[88]....
        /*0338*/ 	.word	0xffffffff


	//   ....[89]....
        /*033c*/ 	.word	0xffffffff


	//   ....[90]....
        /*0340*/ 	.word	0xffffffff


	//   ....[91]....
        /*0344*/ 	.word	0xffffffff


	//   ....[92]....
        /*0348*/ 	.word	0xffffffff


	//   ....[93]....
        /*034c*/ 	.word	0xffffffff


	//   ....[94]....
        /*0350*/ 	.word	0xffffffff


	//   ....[95]....
        /*0354*/ 	.word	0xffffffff


	//   ....[96]....
        /*0358*/ 	.word	0xffffffff


	//   ....[97]....
        /*035c*/ 	.word	0xffffffff


	//   ....[98]....
        /*0360*/ 	.word	0xffffffff


	//   ....[99]....
        /*0364*/ 	.word	0xffffffff


	//   ....[100]....
        /*0368*/ 	.word	0xffffffff


	//   ....[101]....
        /*036c*/ 	.word	0xffffffff


	//   ....[102]....
        /*0370*/ 	.word	0xffffffff


	//   ....[103]....
        /*0374*/ 	.word	0xffffffff


	//   ....[104]....
        /*0378*/ 	.word	0xffffffff


	//   ....[105]....
        /*037c*/ 	.word	0xffffffff


	//   ....[106]....
        /*0380*/ 	.word	0xffffffff


	//   ....[107]....
        /*0384*/ 	.word	0xffffffff


	//   ....[108]....
        /*0388*/ 	.word	0xffffffff


	//   ....[109]....
        /*038c*/ 	.word	0xffffffff


	//   ....[110]....
        /*0390*/ 	.word	0xffffffff


	//   ....[111]....
        /*0394*/ 	.word	0xffffffff


	//   ....[112]....
        /*0398*/ 	.word	0xffffffff


	//   ....[113]....
        /*039c*/ 	.word	0xffffffff


	//   ....[114]....
        /*03a0*/ 	.word	0xffffffff


	//   ....[115]....
        /*03a4*/ 	.word	0xffffffff


	//   ....[116]....
        /*03a8*/ 	.word	0xffffffff


	//   ....[117]....
        /*03ac*/ 	.word	0xffffffff


	//   ....[118]....
        /*03b0*/ 	.word	0xffffffff


	//   ....[119]....
        /*03b4*/ 	.word	0xffffffff


	//   ....[120]....
        /*03b8*/ 	.word	0xffffffff


	//   ....[121]....
        /*03bc*/ 	.word	0xffffffff


	//   ....[122]....
        /*03c0*/ 	.word	0xffffffff


	//   ....[123]....
        /*03c4*/ 	.word	0xffffffff


	//   ....[124]....
        /*03c8*/ 	.word	0xffffffff


	//   ....[125]....
        /*03cc*/ 	.word	0x0500000f


	//   ....[126]....
        /*03d0*/ 	.word	0x0500000f


	//   ....[127]....
        /*03d4*/ 	.word	0x0500000f


	//   ....[128]....
        /*03d8*/ 	.word	0x0500000f


	//   ....[129]....
        /*03dc*/ 	.word	0x0500000f


	//   ....[130]....
        /*03e0*/ 	.word	0x0500000f


	//   ....[131]....
        /*03e4*/ 	.word	0x0500000f


	//   ....[132]....
        /*03e8*/ 	.word	0x0500000f


	//   ....[133]....
        /*03ec*/ 	.word	0x0500000f


	//   ....[134]....
        /*03f0*/ 	.word	0x0500000f


	//   ....[135]....
        /*03f4*/ 	.word	0x0500000f


	//   ....[136]....
        /*03f8*/ 	.word	0x0500000f


	//   ....[137]....
        /*03fc*/ 	.word	0x0500000f


	//   ....[138]....
        /*0400*/ 	.word	0x0500000f


	//   ....[139]....
        /*0404*/ 	.word	0x0500000f


	//   ....[140]....
        /*0408*/ 	.word	0x0500000f


	//   ....[141]....
        /*040c*/ 	.word	0x0500000f


	//   ....[142]....
        /*0410*/ 	.word	0x0500000f


	//   ....[143]....
        /*0414*/ 	.word	0x0500000f


	//   ....[144]....
        /*0418*/ 	.word	0x0500000f


	//   ....[145]....
        /*041c*/ 	.word	0x0500000f


	//   ....[146]....
        /*0420*/ 	.word	0x0500000f


	//   ....[147]....
        /*0424*/ 	.word	0x0500000f


	//   ....[148]....
        /*0428*/ 	.word	0x0500000f


	//   ....[149]....
        /*042c*/ 	.word	0x0500000f


	//   ....[150]....
        /*0430*/ 	.word	0x0500000f


	//   ....[151]....
        /*0434*/ 	.word	0x0500000f


	//   ....[152]....
        /*0438*/ 	.word	0x0500000f


	//   ....[153]....
        /*043c*/ 	.word	0x0500000f


	//   ....[154]....
        /*0440*/ 	.word	0x0500000f


	//   ....[155]....
        /*0444*/ 	.word	0x0500000f


	//   ....[156]....
        /*0448*/ 	.word	0x0500000f


	//   ....[157]....
        /*044c*/ 	.word	0x0500000f


	//   ....[158]....
        /*0450*/ 	.word	0x0500000f


	//   ....[159]....
        /*0454*/ 	.word	0x0500000f


	//   ....[160]....
        /*0458*/ 	.word	0x0500000f


	//   ....[161]....
        /*045c*/ 	.word	0x0500000f


	//   ....[162]....
        /*0460*/ 	.word	0x0500000f


	//   ....[163]....
        /*0464*/ 	.word	0x0500000f


	//   ....[164]....
        /*0468*/ 	.word	0x0500000f


	//   ....[165]....
        /*046c*/ 	.word	0x0500000f


	//   ....[166]....
        /*0470*/ 	.word	0x0500000f


	//   ....[167]....
        /*0474*/ 	.word	0x0500000f


	//   ....[168]....
        /*0478*/ 	.word	0x0500000f


	//   ....[169]....
        /*047c*/ 	.word	0x0500000f


	//   ....[170]....
        /*0480*/ 	.word	0x0500000f


	//   ....[171]....
        /*0484*/ 	.word	0x0500000f


	//   ....[172]....
        /*0488*/ 	.word	0x0500000f


	//   ....[173]....
        /*048c*/ 	.word	0x0500000f


	//   ....[174]....
        /*0490*/ 	.word	0x0500000f


	//   ....[175]....
        /*0494*/ 	.word	0x0500000f


	//   ....[176]....
        /*0498*/ 	.word	0x0500000f


	//   ....[177]....
        /*049c*/ 	.word	0x0500000f


	//   ....[178]....
        /*04a0*/ 	.word	0x0500000f


	//   ....[179]....
        /*04a4*/ 	.word	0x0500000f


	//   ....[180]....
        /*04a8*/ 	.word	0x0500000f


	//   ....[181]....
        /*04ac*/ 	.word	0x0500000f


	//   ....[182]....
        /*04b0*/ 	.word	0x0500000f


	//   ....[183]....
        /*04b4*/ 	.word	0x0500000f


	//   ....[184]....
        /*04b8*/ 	.word	0x0500000f


	//   ....[185]....
        /*04bc*/ 	.word	0x0500000f


	//   ....[186]....
        /*04c0*/ 	.word	0x0500000f


	//   ....[187]....
        /*04c4*/ 	.word	0x0500000f


	//   ....[188]....
        /*04c8*/ 	.word	0x0500000f


	//   ....[189]....
        /*04cc*/ 	.word	0x0500000f


	//   ....[190]....
        /*04d0*/ 	.word	0x0500000f


	//   ....[191]....
        /*04d4*/ 	.word	0x0500000f


	//   ....[192]....
        /*04d8*/ 	.word	0x0500000f


	//----- nvinfo : EIATTR_COOP_GROUP_INSTR_OFFSETS
	.align		4
.L_702:
        /*04dc*/ 	.byte	0x04, 0x28
        /*04de*/ 	.short	(.L_704 - .L_703)


	//   ....[0]....
.L_703:
        /*04e0*/ 	.word	0x00000080


	//   ....[1]....
        /*04e4*/ 	.word	0x00000090


	//   ....[2]....
        /*04e8*/ 	.word	0x000002b0


	//   ....[3]....
        /*04ec*/ 	.word	0x00000410


	//   ....[4]....
        /*04f0*/ 	.word	0x00000530


	//   ....[5]....
        /*04f4*/ 	.word	0x00000690


	//   ....[6]....
        /*04f8*/ 	.word	0x00001dd0


	//   ....[7]....
        /*04fc*/ 	.word	0x00003b10


	//   ....[8]....
        /*0500*/ 	.word	0x000042c0


	//   ....[9]....
        /*0504*/ 	.word	0x00005730


	//   ....[10]....
        /*0508*/ 	.word	0x000057a0


	//   ....[11]....
        /*050c*/ 	.word	0x00005970


	//   ....[12]....
        /*0510*/ 	.word	0x00005a50


	//   ....[13]....
        /*0514*/ 	.word	0x000061a0


	//   ....[14]....
        /*0518*/ 	.word	0x00006710


	//   ....[15]....
        /*051c*/ 	.word	0x000078a0


	//   ....[16]....
        /*0520*/ 	.word	0x000078c0


	//   ....[17]....
        /*0524*/ 	.word	0x00007d40


	//   ....[18]....
        /*0528*/ 	.word	0x00007f10


	//   ....[19]....
        /*052c*/ 	.word	0x00008ba0


	//   ....[20]....
        /*0530*/ 	.word	0x00008c50


	//   ....[21]....
        /*0534*/ 	.word	0x00008c80


	//   ....[22]....
        /*0538*/ 	.word	0x00008ce0


	//   ....[23]....
        /*053c*/ 	.word	0x00008d10


	//   ....[24]....
        /*0540*/ 	.word	0x0000a4d0


	//   ....[25]....
        /*0544*/ 	.word	0x0000a880


	//   ....[26]....
        /*0548*/ 	.word	0x0000a890


	//   ....[27]....
        /*054c*/ 	.word	0x0000a8a0


	//   ....[28]....
        /*0550*/ 	.word	0x0000a8b0


	//   ....[29]....
        /*0554*/ 	.word	0x0000b510


	//   ....[30]....
        /*0558*/ 	.word	0x0000b540


	//   ....[31]....
        /*055c*/ 	.word	0x0000b7f0


	//   ....[32]....
        /*0560*/ 	.word	0x0000b810


	//   ....[33]....
        /*0564*/ 	.word	0x0000c010


	//   ....[34]....
        /*0568*/ 	.word	0x0000c040


	//   ....[35]....
        /*056c*/ 	.word	0x0000c890


	//   ....[36]....
        /*0570*/ 	.word	0x0000c8b0


	//   ....[37]....
        /*0574*/ 	.word	0x0000db90


	//   ....[38]....
        /*0578*/ 	.word	0x0000dbc0


	//   ....[39]....
        /*057c*/ 	.word	0x0000de00


	//   ....[40]....
        /*0580*/ 	.word	0x0000de20


	//   ....[41]....
        /*0584*/ 	.word	0x0000e0e0


	//   ....[42]....
        /*0588*/ 	.word	0x0000e2d0


	//   ....[43]....
        /*058c*/ 	.word	0x0000e300


	//   ....[44]....
        /*0590*/ 	.word	0x0000e330


	//   ....[45]....
        /*0594*/ 	.word	0x0000e360


	//   ....[46]....
        /*0598*/ 	.word	0x0000e390


	//   ....[47]....
        /*059c*/ 	.word	0x0000e3c0


	//   ....[48]....
        /*05a0*/ 	.word	0x0000e530


	//   ....[49]....
        /*05a4*/ 	.word	0x0000e560


	//   ....[50]....
        /*05a8*/ 	.word	0x0000e590


	//   ....[51]....
        /*05ac*/ 	.word	0x0000e5c0


	//   ....[52]....
        /*05b0*/ 	.word	0x0000e5f0


	//   ....[53]....
        /*05b4*/ 	.word	0x0000e620


	//   ....[54]....
        /*05b8*/ 	.word	0x0000e6b0


	//   ....[55]....
        /*05bc*/ 	.word	0x0000e6e0


	//   ....[56]....
        /*05c0*/ 	.word	0x0000e6f0


	//   ....[57]....
        /*05c4*/ 	.word	0x0000e780


	//   ....[58]....
        /*05c8*/ 	.word	0x00010390


	//   ....[59]....
        /*05cc*/ 	.word	0x000103b0


	//   ....[60]....
        /*05d0*/ 	.word	0x00010440


	//   ....[61]....
        /*05d4*/ 	.word	0x00010460


	//   ....[62]....
        /*05d8*/ 	.word	0x000104e0


	//   ....[63]....
        /*05dc*/ 	.word	0x00010500


	//   ....[64]....
        /*05e0*/ 	.word	0x00010510


	//   ....[65]....
        /*05e4*/ 	.word	0x00010520


	//   ....[66]....
        /*05e8*/ 	.word	0x00010ca0


	//   ....[67]....
        /*05ec*/ 	.word	0x00010ce0


	//   ....[68]....
        /*05f0*/ 	.word	0x00010da0


	//   ....[69]....
        /*05f4*/ 	.word	0x00010dc0


	//   ....[70]....
        /*05f8*/ 	.word	0x00010e60


	//   ....[71]....
        /*05fc*/ 	.word	0x00010e80


	//   ....[72]....
        /*0600*/ 	.word	0x00010e90


	//   ....[73]....
        /*0604*/ 	.word	0x00010f10


	//   ....[74]....
        /*0608*/ 	.word	0x00011770


	//   ....[75]....
        /*060c*/ 	.word	0x00011790


	//   ....[76]....
        /*0610*/ 	.word	0x00011930


	//   ....[77]....
        /*0614*/ 	.word	0x00011960


	//   ....[78]....
        /*0618*/ 	.word	0x00011a70


	//   ....[79]....
        /*061c*/ 	.word	0x00011a80


	//   ....[80]....
        /*0620*/ 	.word	0x00011ab0


	//   ....[81]....
        /*0624*/ 	.word	0x00011ac0


	//   ....[82]....
        /*0628*/ 	.word	0x000120d0


	//   ....[83]....
        /*062c*/ 	.word	0x00012100


	//   ....[84]....
        /*0630*/ 	.word	0x000122f0


	//   ....[85]....
        /*0634*/ 	.word	0x00012330


	//   ....[86]....
        /*0638*/ 	.word	0x00012340


	//   ....[87]....
        /*063c*/ 	.word	0x00012350


	//   ....[88]....
        /*0640*/ 	.word	0x000124a0


	//   ....[89]....
        /*0644*/ 	.word	0x000125f0


	//   ....[90]....
        /*0648*/ 	.word	0x00012e00


	//   ....[91]....
        /*064c*/ 	.word	0x00012e20


	//   ....[92]....
        /*0650*/ 	.word	0x00012e70


	//   ....[93]....
        /*0654*/ 	.word	0x00012e80


	//   ....[94]....
        /*0658*/ 	.word	0x00012ec0


	//   ....[95]....
        /*065c*/ 	.word	0x00012ed0


	//   ....[96]....
        /*0660*/ 	.word	0x00012ee0


	//   ....[97]....
        /*0664*/ 	.word	0x00012f20


	//   ....[98]....
        /*0668*/ 	.word	0x00013220


	//   ....[99]....
        /*066c*/ 	.word	0x00013260


	//   ....[100]....
        /*0670*/ 	.word	0x00013280


	//   ....[101]....
        /*0674*/ 	.word	0x000132a0


	//   ....[102]....
        /*0678*/ 	.word	0x000132d0


	//   ....[103]....
        /*067c*/ 	.word	0x000132f0


	//   ....[104]....
        /*0680*/ 	.word	0x000133f0


	//   ....[105]....
        /*0684*/ 	.word	0x00013540


	//   ....[106]....
        /*0688*/ 	.word	0x00013b80


	//   ....[107]....
        /*068c*/ 	.word	0x00013bb0


	//   ....[108]....
        /*0690*/ 	.word	0x00013c10


	//   ....[109]....
        /*0694*/ 	.word	0x00013c40


	//   ....[110]....
        /*0698*/ 	.word	0x00013c70


	//   ....[111]....
        /*069c*/ 	.word	0x00013ca0


	//   ....[112]....
        /*06a0*/ 	.word	0x00013cd0


	//   ....[113]....
        /*06a4*/ 	.word	0x00013d00


	//   ....[114]....
        /*06a8*/ 	.word	0x00013ea0


	//   ....[115]....
        /*06ac*/ 	.word	0x00013ed0


	//   ....[116]....
        /*06b0*/ 	.word	0x00013f00


	//   ....[117]....
        /*06b4*/ 	.word	0x00013f30


	//   ....[118]....
        /*06b8*/ 	.word	0x00013f60


	//   ....[119]....
        /*06bc*/ 	.word	0x00013f90


	//   ....[120]....
        /*06c0*/ 	.word	0x00014050


	//   ....[121]....
        /*06c4*/ 	.word	0x00014070


	//   ....[122]....
        /*06c8*/ 	.word	0x00014080


	//   ....[123]....
        /*06cc*/ 	.word	0x000140e0


	//   ....[124]....
        /*06d0*/ 	.word	0x00014700


	//   ....[125]....
        /*06d4*/ 	.word	0x00014c30


	//   ....[126]....
        /*06d8*/ 	.word	0x00014d20


	//   ....[127]....
        /*06dc*/ 	.word	0x00014dc0


	//   ....[128]....
        /*06e0*/ 	.word	0x00014e20


	//   ....[129]....
        /*06e4*/ 	.word	0x00014f10


	//   ....[130]....
        /*06e8*/ 	.word	0x00014f80


	//   ....[131]....
        /*06ec*/ 	.word	0x00015070


	//   ....[132]....
        /*06f0*/ 	.word	0x000150e0


	//   ....[133]....
        /*06f4*/ 	.word	0x00015180


	//   ....[134]....
        /*06f8*/ 	.word	0x00015280


	//   ....[135]....
        /*06fc*/ 	.word	0x00015310


	//   ....[136]....
        /*0700*/ 	.word	0x00015370


	//   ....[137]....
        /*0704*/ 	.word	0x00015460


	//   ....[138]....
        /*0708*/ 	.word	0x000154e0


	//   ....[139]....
        /*070c*/ 	.word	0x000155e0


	//   ....[140]....
        /*0710*/ 	.word	0x00015650


	//   ....[141]....
        /*0714*/ 	.word	0x00015730


	//   ....[142]....
        /*0718*/ 	.word	0x00015a40


	//   ....[143]....
        /*071c*/ 	.word	0x00015b00


	//   ....[144]....
        /*0720*/ 	.word	0x00015d70


	//   ....[145]....
        /*0724*/ 	.word	0x00015dc0


	//   ....[146]....
        /*0728*/ 	.word	0x00015fd0


	//   ....[147]....
        /*072c*/ 	.word	0x00016020


	//   ....[148]....
        /*0730*/ 	.word	0x000161d0


	//   ....[149]....
        /*0734*/ 	.word	0x00016220


	//   ....[150]....
        /*0738*/ 	.word	0x00016360


	//   ....[151]....
        /*073c*/ 	.word	0x00016460


	//   ....[152]....
        /*0740*/ 	.word	0x000166d0


	//   ....[153]....
        /*0744*/ 	.word	0x00016720


	//   ....[154]....
        /*0748*/ 	.word	0x000168f0


	//   ....[155]....
        /*074c*/ 	.word	0x00016940


	//   ....[156]....
        /*0750*/ 	.word	0x00016b10


	//   ....[157]....
        /*0754*/ 	.word	0x00016b60


	//   ....[158]....
        /*0758*/ 	.word	0x00016c50


	//   ....[159]....
        /*075c*/ 	.word	0x00016cf0


	//   ....[160]....
        /*0760*/ 	.word	0x00016d50


	//   ....[161]....
        /*0764*/ 	.word	0x00016e00


	//   ....[162]....
        /*0768*/ 	.word	0x00016e60


	//   ....[163]....
        /*076c*/ 	.word	0x00016f10


	//   ....[164]....
        /*0770*/ 	.word	0x00016f70


	//   ....[165]....
        /*0774*/ 	.word	0x00017020


	//   ....[166]....
        /*0778*/ 	.word	0x00017110


	//   ....[167]....
        /*077c*/ 	.word	0x000171f0


	//   ....[168]....
        /*0780*/ 	.word	0x00017300


	//   ....[169]....
        /*0784*/ 	.word	0x00017400


	//   ....[170]....
        /*0788*/ 	.word	0x00017530


	//   ....[171]....
        /*078c*/ 	.word	0x00017610


	//   ....[172]....
        /*0790*/ 	.word	0x00017710


	//   ....[173]....
        /*0794*/ 	.word	0x000177f0


	//   ....[174]....
        /*0798*/ 	.word	0x00017880


	//   ....[175]....
        /*079c*/ 	.word	0x00017920


	//   ....[176]....
        /*07a0*/ 	.word	0x00017aa0


	//   ....[177]....
        /*07a4*/ 	.word	0x00017b10


	//   ....[178]....
        /*07a8*/ 	.word	0x00017b80


	//   ....[179]....
        /*07ac*/ 	.word	0x00017bf0


	//   ....[180]....
        /*07b0*/ 	.word	0x00017c60


	//   ....[181]....
        /*07b4*/ 	.word	0x00017ce0


	//   ....[182]....
        /*07b8*/ 	.word	0x00017d60


	//   ....[183]....
        /*07bc*/ 	.word	0x00017df0


	//   ....[184]....
        /*07c0*/ 	.word	0x00017e60


	//   ....[185]....
        /*07c4*/ 	.word	0x00017ed0


	//   ....[186]....
        /*07c8*/ 	.word	0x00017f40


	//   ....[187]....
        /*07cc*/ 	.word	0x00017fc0


	//   ....[188]....
        /*07d0*/ 	.word	0x00018030


	//   ....[189]....
        /*07d4*/ 	.word	0x000180d0


	//   ....[190]....
        /*07d8*/ 	.word	0x00018120


	//   ....[191]....
        /*07dc*/ 	.word	0x000181b0


	//   ....[192]....
        /*07e0*/ 	.word	0x000182e0


	//----- nvinfo : EIATTR_REG_RECONFIG
	.align		4
.L_704:
        /*07e4*/ 	.byte	0x01, 0x54
	.zero		2


	//----- nvinfo : EIATTR_SYSCALL_OFFSETS
	.align		4
        /*07e8*/ 	.byte	0x04, 0x46
        /*07ea*/ 	.short	(.L_706 - .L_705)


	//   ....[0]....
.L_705:
        /*07ec*/ 	.word	0x00003cd0


	//   ....[1]....
        /*07f0*/ 	.word	0x0000f760


	//   ....[2]....
        /*07f4*/ 	.word	0x0000f8b0


	//   ....[3]....
        /*07f8*/ 	.word	0x0000f9a0


	//   ....[4]....
        /*07fc*/ 	.word	0x000108c0


	//   ....[5]....
        /*0800*/ 	.word	0x00011190


	//----- nvinfo : EIATTR_MBARRIER_INSTR_OFFSETS
	.align		4
.L_706:
        /*0804*/ 	.byte	0x04, 0x39
        /*0806*/ 	.short	(.L_708 - .L_707)


	//   ....[0]....
.L_707:
        /*0808*/ 	.word	0x00000190
        /*080c*/ 	.word	0x000000ff
        /*0810*/ 	.word	0x00038800
        /*0814*/ 	.short	0x0100
        /*0816*/ 	.byte	0x08
	.zero		1


	//   ....[1]....
        /*0818*/ 	.word	0x000001a0
        /*081c*/ 	.word	0x000000ff
        /*0820*/ 	.word	0x00038810
        /*0824*/ 	.short	0x0100
        /*0826*/ 	.byte	0x08
	.zero		1


	//   ....[2]....
        /*0828*/ 	.word	0x000001b0
        /*082c*/ 	.word	0x000000ff
        /*0830*/ 	.word	0x00038820
        /*0834*/ 	.short	0x0100
        /*0836*/ 	.byte	0x08
	.zero		1


	//   ....[3]....
        /*0838*/ 	.word	0x00000260
        /*083c*/ 	.word	0x000000ff
        /*0840*/ 	.word	0x00038830
        /*0844*/ 	.short	0x0100
        /*0846*/ 	.byte	0x06
	.zero		1


	//   ....[4]....
        /*0848*/ 	.word	0x00000270
        /*084c*/ 	.word	0x000000ff
        /*0850*/ 	.word	0x00038840
        /*0854*/ 	.short	0x0100
        /*0856*/ 	.byte	0x06
	.zero		1


	//   ....[5]....
        /*0858*/ 	.word	0x00000280
        /*085c*/ 	.word	0x000000ff
        /*0860*/ 	.word	0x00038838
        /*0864*/ 	.short	0x0100
        /*0866*/ 	.byte	0x06
	.zero		1


	//   ....[6]....
        /*0868*/ 	.word	0x00000290
        /*086c*/ 	.word	0x000000ff
        /*0870*/ 	.word	0x00038848
        /*0874*/ 	.short	0x0100
        /*0876*/ 	.byte	0x06
	.zero		1


	//   ....[7]....
        /*0878*/ 	.word	0x000003c0
        /*087c*/ 	.word	0x000000ff
        /*0880*/ 	.word	0x00038850
        /*0884*/ 	.short	0x0100
        /*0886*/ 	.byte	0x08
	.zero		1


	//   ....[8]....
        /*0888*/ 	.word	0x000003d0
        /*088c*/ 	.word	0x000000ff
        /*0890*/ 	.word	0x00038860
        /*0894*/ 	.short	0x0100
        /*0896*/ 	.byte	0x08
	.zero		1


	//   ....[9]....
        /*0898*/ 	.word	0x000003e0
        /*089c*/ 	.word	0x000000ff
        /*08a0*/ 	.word	0x00038858
        /*08a4*/ 	.short	0x0100
        /*08a6*/ 	.byte	0x08
	.zero		1


	//   ....[10]....
        /*08a8*/ 	.word	0x000003f0
        /*08ac*/ 	.word	0x000000ff
        /*08b0*/ 	.word	0x00038868
        /*08b4*/ 	.short	0x0100
        /*08b6*/ 	.byte	0x08
	.zero		1


	//   ....[11]....
        /*08b8*/ 	.word	0x000004e0
        /*08bc*/ 	.word	0x000000ff
        /*08c0*/ 	.word	0x00038870
        /*08c4*/ 	.short	0x0100
        /*08c6*/ 	.byte	0x06
	.zero		1


	//   ....[12]....
        /*08c8*/ 	.word	0x000004f0
        /*08cc*/ 	.word	0x000000ff
        /*08d0*/ 	.word	0x00038880
        /*08d4*/ 	.short	0x0100
        /*08d6*/ 	.byte	0x06
	.zero		1


	//   ....[13]....
        /*08d8*/ 	.word	0x00000500
        /*08dc*/ 	.word	0x000000ff
        /*08e0*/ 	.word	0x00038878
        /*08e4*/ 	.short	0x0100
        /*08e6*/ 	.byte	0x06
	.zero		1


	//   ....[14]....
        /*08e8*/ 	.word	0x00000510
        /*08ec*/ 	.word	0x000000ff
        /*08f0*/ 	.word	0x00038888
        /*08f4*/ 	.short	0x0100
        /*08f6*/ 	.byte	0x06
	.zero		1


	//   ....[15]....
        /*08f8*/ 	.word	0x00000640
        /*08fc*/ 	.word	0x000000ff
        /*0900*/ 	.word	0x00038890
        /*0904*/ 	.short	0x0100
        /*0906*/ 	.byte	0x08
	.zero		1


	//   ....[16]....
        /*0908*/ 	.word	0x00000650
        /*090c*/ 	.word	0x000000ff
        /*0910*/ 	.word	0x000388a0
        /*0914*/ 	.short	0x0100
        /*0916*/ 	.byte	0x08
	.zero		1


	//   ....[17]....
        /*0918*/ 	.word	0x00000660
        /*091c*/ 	.word	0x000000ff
        /*0920*/ 	.word	0x00038898
        /*0924*/ 	.short	0x0100
        /*0926*/ 	.byte	0x08
	.zero		1


	//   ....[18]....
        /*0928*/ 	.word	0x00000670
        /*092c*/ 	.word	0x000000ff
        /*0930*/ 	.word	0x000388a8
        /*0934*/ 	.short	0x0100
        /*0936*/ 	.byte	0x08
	.zero		1


	//   ....[19]....
        /*0938*/ 	.word	0x000007b0
        /*093c*/ 	.word	0x000000ff
        /*0940*/ 	.word	0x000388b0
        /*0944*/ 	.short	0x0100
        /*0946*/ 	.byte	0x08
	.zero		1


	//   ....[20]....
        /*0948*/ 	.word	0x000007c0
        /*094c*/ 	.word	0x000000ff
        /*0950*/ 	.word	0x000388c0
        /*0954*/ 	.short	0x0100
        /*0956*/ 	.byte	0x08
	.zero		1


	//   ....[21]....
        /*0958*/ 	.word	0x000007d0
        /*095c*/ 	.word	0x000000ff
        /*0960*/ 	.word	0x000388b8
        /*0964*/ 	.short	0x0100
        /*0966*/ 	.byte	0x08
	.zero		1


	//   ....[22]....
        /*0968*/ 	.word	0x000007e0
        /*096c*/ 	.word	0x000000ff
        /*0970*/ 	.word	0x000388c8
        /*0974*/ 	.short	0x0100
        /*0976*/ 	.byte	0x08
	.zero		1


	//   ....[23]....
        /*0978*/ 	.word	0x000020b0
        /*097c*/ 	.word	0x000000ff
        /*0980*/ 	.word	0x00000000
        /*0984*/ 	.short	0x0101
        /*0986*/ 	.byte	0x06
	.zero		1


	//   ....[24]....
        /*0988*/ 	.word	0x00002ba0
        /*098c*/ 	.word	0x000000ff
        /*0990*/ 	.word	0x00000000
        /*0994*/ 	.short	0x0101
        /*0996*/ 	.byte	0x06
	.zero		1


	//   ....[25]....
        /*0998*/ 	.word	0x00003d80
        /*099c*/ 	.word	0x000000ff
        /*09a0*/ 	.word	0x00038800
        /*09a4*/ 	.short	0x010a
        /*09a6*/ 	.byte	0x29
	.zero		1


	//   ....[26]....
        /*09a8*/ 	.word	0x00003df0
        /*09ac*/ 	.word	0x00000007
        /*09b0*/ 	.word	0x00038830
        /*09b4*/ 	.short	0x010a
        /*09b6*/ 	.byte	0x3f
	.zero		1


	//   ....[27]....
        /*09b8*/ 	.word	0x00003e30
        /*09bc*/ 	.word	0x00000007
        /*09c0*/ 	.word	0x00038830
        /*09c4*/ 	.short	0x010a
        /*09c6*/ 	.byte	0x3f
	.zero		1


	//   ....[28]....
        /*09c8*/ 	.word	0x000040b0
        /*09cc*/ 	.word	0x000000ff
        /*09d0*/ 	.word	0x00038810
        /*09d4*/ 	.short	0x010a
        /*09d6*/ 	.byte	0x29
	.zero		1


	//   ....[29]....
        /*09d8*/ 	.word	0x000040f0
        /*09dc*/ 	.word	0x00000007
        /*09e0*/ 	.word	0x00038850
        /*09e4*/ 	.short	0x010a
        /*09e6*/ 	.byte	0x3f
	.zero		1


	//   ....[30]....
        /*09e8*/ 	.word	0x00004130
        /*09ec*/ 	.word	0x00000007
        /*09f0*/ 	.word	0x00038850
        /*09f4*/ 	.short	0x010a
        /*09f6*/ 	.byte	0x3f
	.zero		1


	//   ....[31]....
        /*09f8*/ 	.word	0x00005340
        /*09fc*/ 	.word	0x000000ff
        /*0a00*/ 	.word	0x00000000
        /*0a04*/ 	.short	0x0101
        /*0a06*/ 	.byte	0x05
	.zero		1


	//   ....[32]....
        /*0a08*/ 	.word	0x00006230
        /*0a0c*/ 	.word	0x000000ff
        /*0a10*/ 	.word	0x00000000
        /*0a14*/ 	.short	0x0101
        /*0a16*/ 	.byte	0x05
	.zero		1


	//   ....[33]....
        /*0a18*/ 	.word	0x00006330
        /*0a1c*/ 	.word	0x000000ff
        /*0a20*/ 	.word	0x00038830
        /*0a24*/ 	.short	0x010a
        /*0a26*/ 	.byte	0x05
	.zero		1


	//   ....[34]....
        /*0a28*/ 	.word	0x00006370
        /*0a2c*/ 	.word	0x000000ff
        /*0a30*/ 	.word	0x00038830
        /*0a34*/ 	.short	0x010a
        /*0a36*/ 	.byte	0x05
	.zero		1


	//   ....[35]....
        /*0a38*/ 	.word	0x00006550
        /*0a3c*/ 	.word	0x000000ff
        /*0a40*/ 	.word	0x00038850
        /*0a44*/ 	.short	0x010a
        /*0a46*/ 	.byte	0x05
	.zero		1


	//   ....[36]....
        /*0a48*/ 	.word	0x00006590
        /*0a4c*/ 	.word	0x000000ff
        /*0a50*/ 	.word	0x00038850
        /*0a54*/ 	.short	0x010a
        /*0a56*/ 	.byte	0x05
	.zero		1


	//   ....[37]....
        /*0a58*/ 	.word	0x000077b0
        /*0a5c*/ 	.word	0x000000ff
        /*0a60*/ 	.word	0x00000000
        /*0a64*/ 	.short	0x0101
        /*0a66*/ 	.byte	0x0a
	.zero		1


	//   ....[38]....
        /*0a68*/ 	.word	0x00008c30
        /*0a6c*/ 	.word	0x000000ff
        /*0a70*/ 	.word	0x00000000
        /*0a74*/ 	.short	0x0101
        /*0a76*/ 	.byte	0x05
	.zero		1


	//   ....[39]....
        /*0a78*/ 	.word	0x0000b530
        /*0a7c*/ 	.word	0x000000ff
        /*0a80*/ 	.word	0x00000000
        /*0a84*/ 	.short	0x0101
        /*0a86*/ 	.byte	0x07
	.zero		1


	//   ....[40]....
        /*0a88*/ 	.word	0x0000bf60
        /*0a8c*/ 	.word	0x000000ff
        /*0a90*/ 	.word	0x00000000
        /*0a94*/ 	.short	0x0101
        /*0a96*/ 	.byte	0x07
	.zero		1


	//   ....[41]....
        /*0a98*/ 	.word	0x00010160
        /*0a9c*/ 	.word	0x00000016
        /*0aa0*/ 	.word	0x00038840
        /*0aa4*/ 	.short	0x010a
        /*0aa6*/ 	.byte	0x3f
	.zero		1


	//   ....[42]....
        /*0aa8*/ 	.word	0x00010620
        /*0aac*/ 	.word	0x00000016
        /*0ab0*/ 	.word	0x00038830
        /*0ab4*/ 	.short	0x0107
        /*0ab6*/ 	.byte	0x3f
	.zero		1


	//   ....[43]....
        /*0ab8*/ 	.word	0x00010700
        /*0abc*/ 	.word	0x00000016
        /*0ac0*/ 	.word	0x00038830
        /*0ac4*/ 	.short	0x0101
        /*0ac6*/ 	.byte	0x3f
	.zero		1


	//   ....[44]....
        /*0ac8*/ 	.word	0x00010fd0
        /*0acc*/ 	.word	0x00000011
        /*0ad0*/ 	.word	0x00038800
        /*0ad4*/ 	.short	0x0107
        /*0ad6*/ 	.byte	0x3f
	.zero		1


	//   ....[45]....
        /*0ad8*/ 	.word	0x00011060
        /*0adc*/ 	.word	0x00000011
        /*0ae0*/ 	.word	0x00038800
        /*0ae4*/ 	.short	0x0101
        /*0ae6*/ 	.byte	0x3f
	.zero		1


	//   ....[46]....
        /*0ae8*/ 	.word	0x00011d60
        /*0aec*/ 	.word	0x00000011
        /*0af0*/ 	.word	0x00038810
        /*0af4*/ 	.short	0x0107
        /*0af6*/ 	.byte	0x3f
	.zero		1


	//   ....[47]....
        /*0af8*/ 	.word	0x00011e60
        /*0afc*/ 	.word	0x00000011
        /*0b00*/ 	.word	0x00038810
        /*0b04*/ 	.short	0x0101
        /*0b06*/ 	.byte	0x3f
	.zero		1


	//   ....[48]....
        /*0b08*/ 	.word	0x00011e80
        /*0b0c*/ 	.word	0x00000011
        /*0b10*/ 	.word	0x00038820
        /*0b14*/ 	.short	0x010a
        /*0b16*/ 	.byte	0x3f
	.zero		1


	//   ....[49]....
        /*0b18*/ 	.word	0x00011f10
        /*0b1c*/ 	.word	0x00000016
        /*0b20*/ 	.word	0x00038860
        /*0b24*/ 	.short	0x010a
        /*0b26*/ 	.byte	0x3f
	.zero		1


	//   ....[50]....
        /*0b28*/ 	.word	0x00012810
        /*0b2c*/ 	.word	0x00000016
        /*0b30*/ 	.word	0x00038850
        /*0b34*/ 	.short	0x0107
        /*0b36*/ 	.byte	0x3f
	.zero		1


	//   ....[51]....
        /*0b38*/ 	.word	0x000128e0
        /*0b3c*/ 	.word	0x00000016
        /*0b40*/ 	.word	0x00038850
        /*0b44*/ 	.short	0x0101
        /*0b46*/ 	.byte	0x3f
	.zero		1


	//   ....[52]....
        /*0b48*/ 	.word	0x00012c80
        /*0b4c*/ 	.word	0x00000006
        /*0b50*/ 	.word	0x00038840
        /*0b54*/ 	.short	0x010a
        /*0b56*/ 	.byte	0x3f
	.zero		1


	//   ....[53]....
        /*0b58*/ 	.word	0x00012fa0
        /*0b5c*/ 	.word	0x00000006
        /*0b60*/ 	.word	0x00038830
        /*0b64*/ 	.short	0x0107
        /*0b66*/ 	.byte	0x3f
	.zero		1


	//   ....[54]....
        /*0b68*/ 	.word	0x00013060
        /*0b6c*/ 	.word	0x00000006
        /*0b70*/ 	.word	0x00038830
        /*0b74*/ 	.short	0x0101
        /*0b76*/ 	.byte	0x3f
	.zero		1


	//   ....[55]....
        /*0b78*/ 	.word	0x00013090
        /*0b7c*/ 	.word	0x00000006
        /*0b80*/ 	.word	0x00038860
        /*0b84*/ 	.short	0x010a
        /*0b86*/ 	.byte	0x3f
	.zero		1


	//   ....[56]....
        /*0b88*/ 	.word	0x00013740
        /*0b8c*/ 	.word	0x00000006
        /*0b90*/ 	.word	0x00038850
        /*0b94*/ 	.short	0x0107
        /*0b96*/ 	.byte	0x3f
	.zero		1


	//   ....[57]....
        /*0b98*/ 	.word	0x00013800
        /*0b9c*/ 	.word	0x00000006
        /*0ba0*/ 	.word	0x00038850
        /*0ba4*/ 	.short	0x0101
        /*0ba6*/ 	.byte	0x3f
	.zero		1


	//   ....[58]....
        /*0ba8*/ 	.word	0x00014680
        /*0bac*/ 	.word	0x00000005
        /*0bb0*/ 	.word	0x00038820
        /*0bb4*/ 	.short	0x010a
        /*0bb6*/ 	.byte	0x3f
	.zero		1


	//   ....[59]....
        /*0bb8*/ 	.word	0x00014800
        /*0bbc*/ 	.word	0x00000003
        /*0bc0*/ 	.word	0x00038840
        /*0bc4*/ 	.short	0x010a
        /*0bc6*/ 	.byte	0x3f
	.zero		1


	//   ....[60]....
        /*0bc8*/ 	.word	0x000148a0
        /*0bcc*/ 	.word	0x00000005
        /*0bd0*/ 	.word	0x00038840
        /*0bd4*/ 	.short	0x010a
        /*0bd6*/ 	.byte	0x3f
	.zero		1


	//   ....[61]....
        /*0bd8*/ 	.word	0x000148e0
        /*0bdc*/ 	.word	0x00000003
        /*0be0*/ 	.word	0x00038860
        /*0be4*/ 	.short	0x010a
        /*0be6*/ 	.byte	0x3f
	.zero		1


	//   ....[62]....
        /*0be8*/ 	.word	0x00014920
        /*0bec*/ 	.word	0x00000005
        /*0bf0*/ 	.word	0x00038860
        /*0bf4*/ 	.short	0x010a
        /*0bf6*/ 	.byte	0x3f
	.zero		1


	//   ....[63]....
        /*0bf8*/ 	.word	0x00014990
        /*0bfc*/ 	.word	0x00000000
        /*0c00*/ 	.word	0x00038800
        /*0c04*/ 	.short	0x010a
        /*0c06*/ 	.byte	0x3f
	.zero		1


	//   ....[64]....
        /*0c08*/ 	.word	0x000149e0
        /*0c0c*/ 	.word	0x00000007
        /*0c10*/ 	.word	0x00038830
        /*0c14*/ 	.short	0x010a
        /*0c16*/ 	.byte	0x3f
	.zero		1


	//   ....[65]....
        /*0c18*/ 	.word	0x00014a40
        /*0c1c*/ 	.word	0x00000006
        /*0c20*/ 	.word	0x00038810
        /*0c24*/ 	.short	0x010a
        /*0c26*/ 	.byte	0x3f
	.zero		1


	//   ....[66]....
        /*0c28*/ 	.word	0x00014a90
        /*0c2c*/ 	.word	0x00000007
        /*0c30*/ 	.word	0x00038850
        /*0c34*/ 	.short	0x010a
        /*0c36*/ 	.byte	0x3f
	.zero		1


	//   ....[67]....
        /*0c38*/ 	.word	0x00014af0
        /*0c3c*/ 	.word	0x00000005
        /*0c40*/ 	.word	0x00038830
        /*0c44*/ 	.short	0x010a
        /*0c46*/ 	.byte	0x3f
	.zero		1


	//   ....[68]....
        /*0c48*/ 	.word	0x00014b50
        /*0c4c*/ 	.word	0x00000005
        /*0c50*/ 	.word	0x00038850
        /*0c54*/ 	.short	0x010a
        /*0c56*/ 	.byte	0x3f
	.zero		1


	//   ....[69]....
        /*0c58*/ 	.word	0x00014c70
        /*0c5c*/ 	.word	0x00000016
        /*0c60*/ 	.word	0x00038840
        /*0c64*/ 	.short	0x010a
        /*0c66*/ 	.byte	0x3f
	.zero		1


	//   ....[70]....
        /*0c68*/ 	.word	0x00016260
        /*0c6c*/ 	.word	0x00000011
        /*0c70*/ 	.word	0x00038820
        /*0c74*/ 	.short	0x010a
        /*0c76*/ 	.byte	0x3f
	.zero		1


	//   ....[71]....
        /*0c78*/ 	.word	0x000162b0
        /*0c7c*/ 	.word	0x00000016
        /*0c80*/ 	.word	0x00038860
        /*0c84*/ 	.short	0x010a
        /*0c86*/ 	.byte	0x3f
	.zero		1


	//   ....[72]....
        /*0c88*/ 	.word	0x00016ba0
        /*0c8c*/ 	.word	0x00000006
        /*0c90*/ 	.word	0x00038840
        /*0c94*/ 	.short	0x010a
        /*0c96*/ 	.byte	0x3f
	.zero		1


	//   ....[73]....
        /*0c98*/ 	.word	0x00017060
        /*0c9c*/ 	.word	0x00000006
        /*0ca0*/ 	.word	0x00038860
        /*0ca4*/ 	.short	0x010a
        /*0ca6*/ 	.byte	0x3f
	.zero		1


	//   ....[74]....
        /*0ca8*/ 	.word	0x00018200
        /*0cac*/ 	.word	0x00000005
        /*0cb0*/ 	.word	0x00038820
        /*0cb4*/ 	.short	0x010a
        /*0cb6*/ 	.byte	0x3f
	.zero		1


	//   ....[75]....
        /*0cb8*/ 	.word	0x000183a0
        /*0cbc*/ 	.word	0x00000003
        /*0cc0*/ 	.word	0x00038840
        /*0cc4*/ 	.short	0x010a
        /*0cc6*/ 	.byte	0x3f
	.zero		1


	//   ....[76]....
        /*0cc8*/ 	.word	0x000183f0
        /*0ccc*/ 	.word	0x00000005
        /*0cd0*/ 	.word	0x00038840
        /*0cd4*/ 	.short	0x010a
        /*0cd6*/ 	.byte	0x3f
	.zero		1


	//   ....[77]....
        /*0cd8*/ 	.word	0x00018440
        /*0cdc*/ 	.word	0x00000003
        /*0ce0*/ 	.word	0x00038860
        /*0ce4*/ 	.short	0x010a
        /*0ce6*/ 	.byte	0x3f
	.zero		1


	//----- nvinfo : EIATTR_NUM_MBARRIERS
	.align		4
.L_708:
        /*0ce8*/ 	.byte	0x03, 0x38
        /*0cea*/ 	.short	0x0017


	//----- nvinfo : EIATTR_EXIT_INSTR_OFFSETS
	.align		4
        /*0cec*/ 	.byte	0x04, 0x1c
        /*0cee*/ 	.short	(.L_710 - .L_709)


	//   ....[0]....
.L_709:
        /*0cf0*/ 	.word	0x00000990


	//   ....[1]....
        /*0cf4*/ 	.word	0x0000e080


	//   ....[2]....
        /*0cf8*/ 	.word	0x00014970


	//----- nvinfo : EIATTR_MAX_THREADS
	.align		4
.L_710:
        /*0cfc*/ 	.byte	0x04, 0x05
        /*0cfe*/ 	.short	(.L_712 - .L_711)
.L_711:
        /*0d00*/ 	.word	0x00000180
        /*0d04*/ 	.word	0x00000001
        /*0d08*/ 	.word	0x00000001


	//----- nvinfo : EIATTR_CRS_STACK_SIZE
	.align		4
.L_712:
        /*0d0c*/ 	.byte	0x04, 0x1e
        /*0d0e*/ 	.short	(.L_714 - .L_713)
.L_713:
        /*0d10*/ 	.word	0x00000000


	//----- nvinfo : EIATTR_CBANK_PARAM_SIZE
	.align		4
.L_714:
        /*0d14*/ 	.byte	0x03, 0x19
        /*0d16*/ 	.short	0x0bf0


	//----- nvinfo : EIATTR_PARAM_CBANK
	.align		4
        /*0d18*/ 	.byte	0x04, 0x0a
        /*0d1a*/ 	.short	(.L_716 - .L_715)
	.align		4
.L_715:
        /*0d1c*/ 	.word	index@(.nv.constant0._ZN7cutlass13device_kernelIN5flash11enable_sm90INS1_16FlashAttnFwdSm90INS1_25CollectiveMainloopFwdSm90ILi2EN4cute5tupleIJNS5_1CILi1EEES8_S8_EEENS6_IJNS7_ILi64EEESA_SA_EEELi512ENS_10bfloat16_tEfNS_4arch4Sm90ELb0ELb0ELb0ELb1ELb1ELb0ELb1ELb0ELb0ELb1ELb1ELb0EEENS1_21CollectiveEpilogueFwdINS6_IJSA_NS7_ILi512EEESA_EEES9_SC_SE_Li256ELb1ELb1ELb1ELb0EEENS1_36VarlenDynamicPersistentTileSchedulerILi64ELi64ELi256ELi128ELb1ELb1ELb1ELb0ELb1ELb1EEEEEEEEEvNT_6ParamsE)
        /*0d20*/ 	.short	0x0210
        /*0d22*/ 	.short	0x0bf0


	//----- nvinfo : EIATTR_SW_WAR
	.align		4
.L_716:
        /*0d24*/ 	.byte	0x04, 0x36
        /*0d26*/ 	.short	(.L_718 - .L_717)
.L_717:
        /*0d28*/ 	.word	0x00000008
.L_718:


//--------------------- .nv.info._ZN7cutlass13device_kernelIN5flash11enable_sm90INS1_16FlashAttnFwdSm90INS1_25CollectiveMainloopFwdSm90ILi2EN4cute5tupleIJNS5_1CILi1EEES8_S8_EEENS6_IJNS7_ILi64EEESA_SA_EEELi512ENS_10bfloat16_tEfNS_4arch4Sm90ELb0ELb0ELb0ELb1ELb1ELb1ELb1ELb0ELb0ELb1ELb1ELb0EEENS1_21CollectiveEpilogueFwdINS6_IJSA_NS7_ILi512EEESA_EEES9_SC_SE_Li256ELb1ELb1ELb1ELb0EEENS1_36VarlenDynamicPersistentTileSchedulerILi64ELi64ELi256ELi128ELb1ELb1ELb1ELb0ELb1ELb1EEEEEEEEEvNT_6ParamsE --------------------------
	.section	.nv.info._ZN7cutlass13device_kernelIN5flash11enable_sm90INS1_16FlashAttnFwdSm90INS1_25CollectiveMainloopFwdSm90ILi2EN4cute5tupleIJNS5_1CILi1EEES8_S8_EEENS6_IJNS7_ILi64EEESA_SA_EEELi512ENS_10bfloat16_tEfNS_4arch4Sm90ELb0ELb0ELb0ELb1ELb1ELb1ELb1ELb0ELb0ELb1ELb1ELb0EEENS1_21CollectiveEpilogueFwdINS6_IJSA_NS7_ILi512EEESA_EEES9_SC_SE_Li256ELb1ELb1ELb1ELb0EEENS1_36VarlenDynamicPersistentTileSchedulerILi64ELi64ELi256ELi128ELb1ELb1ELb1ELb0ELb1ELb1EEEEEEEEEvNT_6ParamsE,"",@"SHT_CUDA_INFO"
	.sectionflags	@""
	.align	4


	//----- nvinfo : EIATTR_CUDA_API_VERSION
	.align		4
        /*0000*/ 	.byte	0x04, 0x37
        /*0002*/ 	.short	(.L_720 - .L_719)
.L_719:
        /*0004*/ 	.word	0x00000082


	//----- nvinfo : EIATTR_KPARAM_INFO
	.align		4
.L_720:
        /*0008*/ 	.byte	0x04, 0x17
        /*000a*/ 	.short	(.L_722 - .L_721)
.L_721:
        /*000c*/ 	.word	0x00000000
        /*0010*/ 	.short	0x0000
        /*0012*/ 	.short	0x0070
        /*0014*/ 	.byte	0x00, 0xf0, 0x01, 0x2e


	//----- nvinfo : EIATTR_SPARSE_MMA_MASK
	.align		4
.L_722:
        /*0018*/ 	.byte	0x03, 0x50
        /*001a*/ 	.short	0x0000


	//----- nvinfo : EIATTR_MAXREG_COUNT
	.align		4
        /*001c*/ 	.byte	0x03, 0x1b
        /*001e*/ 	.short	0x00a8


	//----- nvinfo : EIATTR_NUM_BARRIERS
	.align		4
        /*0020*/ 	.byte	0x02, 0x4c
        /*0022*/ 	.byte	0x10
	.zero		1


	//----- nvinfo : EIATTR_EXTERNS
	.align		4
        /*0024*/ 	.byte	0x04, 0x0f
        /*0026*/ 	.short	(.L_724 - .L_723)


	//   ....[0]....
	.align		4
.L_723:
        /*0028*/ 	.word	index@(__assertfail)


	//----- nvinfo : EIATTR_ANNOTATIONS
	.align		4
.L_724:
        /*002c*/ 	.byte	0x04, 0x55
        /*002e*/ 	.short	(.L_726 - .L_725)


	//   ....[0]....
.L_725:
        /* <DEDUP_REMOVED lines=64> */


	//----- nvinfo : EIATTR_MERCURY_ISA_VERSION
	.align		4
.L_726:
        /*0418*/ 	.byte	0x03, 0x5f
        /*041a*/ 	.short	0x0101


	//----- nvinfo : EIATTR_UNUSED_LOAD_BYTE_OFFSET
	.align		4
        /*041c*/ 	.byte	0x04, 0x44
        /*041e*/ 	.short	(.L_728 - .L_727)


	//   ....[0]....
.L_727:
        /*0420*/ 	.word	0x00000a50
        /*0424*/ 	.word	0x0000fff0


	//   ....[1]....
        /*0428*/ 	.word	0x00010b30
        /*042c*/ 	.word	0x0000fff0


	//----- nvinfo : EIATTR_INT_WARP_WIDE_INSTR_OFFSETS
	.align		4
.L_728:
        /*0430*/ 	.byte	0x04, 0x31
        /*0432*/ 	.short	(.L_730 - .L_729)


	//   ....[0]....
.L_729:
        /*0434*/ 	.word	0x00000130


	//   ....[1]....
        /*0438*/ 	.word	0x00000170


	//   ....[2]....
        /*043c*/ 	.word	0x000001e0


	//   ....[3]....
        /*0440*/ 	.word	0x000001f0


	//   ....[4]....
        /*0444*/ 	.word	0x00018d90


	//   ....[5]....
        /*0448*/ 	.word	0x00018e20


	//   ....[6]....
        /*044c*/ 	.word	0x0001d290


	//   ....[7]....
        /*0450*/ 	.word	0x0001d320


	//----- nvinfo : EIATTR_COOP_GROUP_MASK_REGIDS
	.align		4
.L_730:
        /*0454*/ 	.byte	0x04, 0x29
        /*0456*/ 	.short	(.L_732 - .L_731)


	//   ....[0]....
.L_731:
        /*0458*/ 	.word	0xffffffff


	//   ....[1]....
        /*045c*/ 	.word	0xffffffff


	//   ....[2]....
        /*0460*/ 	.word	0xffffffff


	//   ....[3]....
        /*0464*/ 	.word	0xffffffff


	//   ....[4]....
        /*0468*/ 	.word	0xffffffff


	//   ....[5]....
        /*046c*/ 	.word	0xffffffff


	//   ....[6]....
        /*0470*/ 	.word	0xffffffff


	//   ....[7]....
        /*0474*/ 	.word	0xffffffff


	//   ....[8]....
        /*0478*/ 	.word	0xffffffff


	//   ....[9]....
        /*047c*/ 	.word	0xffffffff


	//   ....[10]....
        /*0480*/ 	.word	0xffffffff


	//   ....[11]....
        /*0484*/ 	.word	0xffffffff


	//   ....[12]....
        /*0488*/ 	.word	0xffffffff


	//   ....[13]....
        /*048c*/ 	.word	0xffffffff


	//   ....[14]....
        /*0490*/ 	.word	0xffffffff


	//   ....[15]....
        /*0494*/ 	.word	0xffffffff


	//   ....[16]....
        /*0498*/ 	.word	0xffffffff


	//   ....[17]....
        /*049c*/ 	.word	0xffffffff


	//   ....[18]....
        /*04a0*/ 	.word	0xffffffff


	//   ....[19]....
        /*04a4*/ 	.word	0xffffffff


	//   ....[20]....
        /*04a8*/ 	.word	0xffffffff


	//   ....[21]....
        /*04ac*/ 	.word	0xffffffff


	//   ....[22]....
        /*04b0*/ 	.word	0xffffffff


	//   ....[23]....
        /*04b4*/ 	.word	0xffffffff


	//   ....[24]....
        /*04b8*/ 	.word	0xffffffff


	//   ....[25]....
        /*04bc*/ 	.word	0xffffffff


	//   ....[26]....
        /*04c0*/ 	.word	0xffffffff


	//   ....[27]....
        /*04c4*/ 	.word	0xffffffff


	//   ....[28]....
        /*04c8*/ 	.word	0xffffffff


	//   ....[29]....
        /*04cc*/ 	.word	0xffffffff


	//   ....[30]....
        /*04d0*/ 	.word	0xffffffff


	//   ....[31]....
        /*04d4*/ 	.word	0xffffffff


	//   ....[32]....
        /*04d8*/ 	.word	0xffffffff


	//   ....[33]....
        /*04dc*/ 	.word	0xffffffff


	//   ....[34]....
        /*04e0*/ 	.word	0xffffffff


	//   ....[35]....
        /*04e4*/ 	.word	0xffffffff


	//   ....[36]....
        /*04e8*/ 	.word	0xffffffff


	//   ....[37]....
        /*04ec*/ 	.word	0xffffffff


	//   ....[38]....
        /*04f0*/ 	.word	0xffffffff


	//   ....[39]....
        /*04f4*/ 	.word	0xffffffff


	//   ....[40]....
        /*04f8*/ 	.word	0xffffffff


	//   ....[41]....
        /*04fc*/ 	.word	0xffffffff


	//   ....[42]....
        /*0500*/ 	.word	0xffffffff


	//   ....[43]....
        /*0504*/ 	.word	0xffffffff


	//   ....[44]....
        /*0508*/ 	.word	0xffffffff


	//   ....[45]....
        /*050c*/ 	.word	0xffffffff


	//   ....[46]....
        /*0510*/ 	.word	0xffffffff


	//   ....[47]....
        /*0514*/ 	.word	0xffffffff


	//   ....[48]....
        /*0518*/ 	.word	0xffffffff


	//   ....[49]....
        /*051c*/ 	.word	0xffffffff


	//   ....[50]....
        /*0520*/ 	.word	0xffffffff


	//   ....[51]....
        /*0524*/ 	.word	0xffffffff


	//   ....[52]....
        /*0528*/ 	.word	0xffffffff


	//   ....[53]....
        /*052c*/ 	.word	0xffffffff


	//   ....[54]....
        /*0530*/ 	.word	0xffffffff


	//   ....[55]....
        /*0534*/ 	.word	0xffffffff


	//   ....[56]....
        /*0538*/ 	.word	0xffffffff


	//   ....[57]....
        /*053c*/ 	.word	0xffffffff


	//   ....[58]....
        /*0540*/ 	.word	0xffffffff


	//   ....[59]....
        /*0544*/ 	.word	0xffffffff


	//   ....[60]....
        /*0548*/ 	.word	0xffffffff


	//   ....[61]....
        /*054c*/ 	.word	0xffffffff


	//   ....[62]....
        /*0550*/ 	.word	0xffffffff


	//   ....[63]....
        /*0554*/ 	.word	0xffffffff


	//   ....[64]....
        /*0558*/ 	.word	0xffffffff


	//   ....[65]....
        /*055c*/ 	.word	0xffffffff


	//   ....[66]....
        /*0560*/ 	.word	0xffffffff


	//   ....[67]....
        /*0564*/ 	.word	0xffffffff


	//   ....[68]....
        /*0568*/ 	.word	0xffffffff


	//   ....[69]....
        /*056c*/ 	.word	0xffffffff


	//   ....[70]....
        /*0570*/ 	.word	0xffffffff


	//   ....[71]....
        /*0574*/ 	.word	0xffffffff


	//   ....[72]....
        /*0578*/ 	.word	0xffffffff


	//   ....[73]....
        /*057c*/ 	.word	0xffffffff


	//   ....[74]....
        /*0580*/ 	.word	0xffffffff


	//   ....[75]....
        /*0584*/ 	.word	0xffffffff


	//   ....[76]....
        /*0588*/ 	.word	0xffffffff


	//   ....[77]....
        /*058c*/ 	.word	0xffffffff


	//   ....[78]....
        /*0590*/ 	.word	0xffffffff


	//   ....[79]....
        /*0594*/ 	.word	0xffffffff


	//   ....[80]....
        /*0598*/ 	.word	0xffffffff


	//   ....[81]....
        /*059c*/ 	.word	0xffffffff


	//   ....[82]....
        /*05a0*/ 	.word	0xffffffff


	//   ....[83]....
        /*05a4*/ 	.word	0xffffffff


	//   ....[84]....
        /*05a8*/ 	.word	0xffffffff


	//   ....[85]....
        /*05ac*/ 	.word	0xffffffff


	//   ....[86]....
        /*05b0*/ 	.word	0xffffffff


	//   ....[87]....
        /*05b4*/ 	.word	0xffffffff


	//   ....[88]....
        /*05b8*/ 	.word	0xffffffff


	//   ....[89]....
        /*05bc*/ 	.word	0xffffffff


	//   ....[90]....
        /*05c0*/ 	.word	0xffffffff


	//   ....[91]....
        /*05c4*/ 	.word	0xffffffff


	//   ....[92]....
        /*05c8*/ 	.word	0xffffffff


	//   ....[93]....
        /*05cc*/ 	.word	0xffffffff


	//   ....[94]....
        /*05d0*/ 	.word	0xffffffff


	//   ....[95]....
        /*05d4*/ 	.word	0xffffffff


	//   ....[96]....
        /*05d8*/ 	.word	0xffffffff


	//   ....[97]....
        /*05dc*/ 	.word	0xffffffff


	//   ....[98]....
        /*05e0*/ 	.word	0xffffffff


	//   ....[99]....
        /*05e4*/ 	.word	0xffffffff


	//   ....[100]....
        /*05e8*/ 	.word	0xffffffff


	//   ....[101]....
        /*05ec*/ 	.word	0xffffffff


	//   ....[102]....
        /*05f0*/ 	.word	0xffffffff


	//   ....[103]....
        /*05f4*/ 	.word	0xffffffff


	//   ....[104]....
        /*05f8*/ 	.word	0xffffffff


	//   ....[105]....
        /*05fc*/ 	.word	0xffffffff


	//   ....[106]....
        /*0600*/ 	.word	0xffffffff


	//   ....[107]....
        /*0604*/ 	.word	0xffffffff


	//   ....[108]....
        /*0608*/ 	.word	0xffffffff


	//   ....[109]....
        /*060c*/ 	.word	0xffffffff


	//   ....[110]....
        /*0610*/ 	.word	0xffffffff


	//   ....[111]....
        /*0614*/ 	.word	0xffffffff


	//   ....[112]....
        /*0618*/ 	.word	0xffffffff


	//   ....[113]....
        /*061c*/ 	.word	0xffffffff


	//   ....[114]....
        /*0620*/ 	.word	0xffffffff


	//   ....[115]....
        /*0624*/ 	.word	0xffffffff


	//   ....[116]....
        /*0628*/ 	.word	0xffffffff


	//   ....[117]....
        /*062c*/ 	.word	0xffffffff


	//   ....[118]....
        /*0630*/ 	.word	0xffffffff


	//   ....[119]....
        /*0634*/ 	.word	0xffffffff


	//   ....[120]....
        /*0638*/ 	.word	0xffffffff


	//   ....[121]....
        /*063c*/ 	.word	0xffffffff


	//   ....[122]....
        /*0640*/ 	.word	0xffffffff


	//   ....[123]....
        /*0644*/ 	.word	0xffffffff


	//   ....[124]....
        /*0648*/ 	.word	0xffffffff


	//   ....[125]....
        /*064c*/ 	.word	0xffffffff


	//   ....[126]....
        /*0650*/ 	.word	0xffffffff


	//   ....[127]....
        /*0654*/ 	.word	0xffffffff


	//   ....[128]....
        /*0658*/ 	.word	0xffffffff


	//   ....[129]....
        /*065c*/ 	.word	0xffffffff


	//   ....[130]....
        /*0660*/ 	.word	0xffffffff


	//   ....[131]....
        /*0664*/ 	.word	0xffffffff


	//   ....[132]....
        /*0668*/ 	.word	0xffffffff


	//   ....[133]....
        /*066c*/ 	.word	0xffffffff


	//   ....[134]....
        /*0670*/ 	.word	0xffffffff


	//   ....[135]....
        /*0674*/ 	.word	0xffffffff


	//   ....[136]....
        /*0678*/ 	.word	0xffffffff


	//   ....[137]....
        /*067c*/ 	.word	0xffffffff


	//   ....[138]....
        /*0680*/ 	.word	0xffffffff


	//   ....[139]....
        /*0684*/ 	.word	0xffffffff


	//   ....[140]....
        /*0688*/ 	.word	0xffffffff


	//   ....[141]....
        /*068c*/ 	.word	0xffffffff


	//   ....[142]....
        /*0690*/ 	.word	0xffffffff


	//   ....[143]....
        /*0694*/ 	.word	0x0500000f


	//   ....[144]....
        /*0698*/ 	.word	0x0500000f


	//   ....[145]....
        /*069c*/ 	.word	0x0500000f


	//   ....[146]....
        /*06a0*/ 	.word	0x0500000f


	//   ....[147]....
        /*06a4*/ 	.word	0x0500000f


	//   ....[148]....
        /*06a8*/ 	.word	0x0500000f


	//   ....[149]....
        /*06ac*/ 	.word	0x0500000f


	//   ....[150]....
        /*06b0*/ 	.word	0x0500000f


	//   ....[151]....
        /*06b4*/ 	.word	0x0500000f


	//   ....[152]....
        /*06b8*/ 	.word	0x0500000f


	//   ....[153]....
        /*06bc*/ 	.word	0x0500000f


	//   ....[154]....
        /*06c0*/ 	.word	0x0500000f


	//   ....[155]....
        /*06c4*/ 	.word	0x0500000f


	//   ....[156]....
        /*06c8*/ 	.word	0x0500000f


	//   ....[157]....
        /*06cc*/ 	.word	0x0500000f


	//   ....[158]....
        /*06d0*/ 	.word	0x0500000f


	//   ....[159]....
        /*06d4*/ 	.word	0x0500000f


	//   ....[160]....
        /*06d8*/ 	.word	0x0500000f


	//   ....[161]....
        /*06dc*/ 	.word	0x0500000f


	//   ....[162]....
        /*06e0*/ 	.word	0x0500000f


	//   ....[163]....
        /*06e4*/ 	.word	0x0500000f


	//   ....[164]....
        /*06e8*/ 	.word	0x0500000f


	//   ....[165]....
        /*06ec*/ 	.word	0x0500000f


	//   ....[166]....
        /*06f0*/ 	.word	0x0500000f


	//   ....[167]....
        /*06f4*/ 	.word	0x0500000f


	//   ....[168]....
        /*06f8*/ 	.word	0x0500000f


	//   ....[169]....
        /*06fc*/ 	.word	0x0500000f


	//   ....[170]....
        /*0700*/ 	.word	0x0500000f


	//   ....[171]....
        /*0704*/ 	.word	0x0500000f


	//   ....[172]....
        /*0708*/ 	.word	0x0500000f


	//   ....[173]....
        /*070c*/ 	.word	0x0500000f


	//   ....[174]....
        /*0710*/ 	.word	0x0500000f


	//   ....[175]....
        /*0714*/ 	.word	0x0500000f


	//   ....[176]....
        /*0718*/ 	.word	0x0500000f


	//   ....[177]....
        /*071c*/ 	.word	0x0500000f


	//   ....[178]....
        /*0720*/ 	.word	0x0500000f


	//   ....[179]....
        /*0724*/ 	.word	0x0500000f


	//   ....[180]....
        /*0728*/ 	.word	0x0500000f


	//   ....[181]....
        /*072c*/ 	.word	0x0500000f


	//   ....[182]....
        /*0730*/ 	.word	0x0500000f


	//   ....[183]....
        /*0734*/ 	.word	0x0500000f


	//   ....[184]....
        /*0738*/ 	.word	0x0500000f


	//   ....[185]....
        /*073c*/ 	.word	0x0500000f


	//   ....[186]....
        /*0740*/ 	.word	0x0500000f


	//   ....[187]....
        /*0744*/ 	.word	0x0500000f


	//   ....[188]....
        /*0748*/ 	.word	0x0500000f


	//   ....[189]....
        /*074c*/ 	.word	0x0500000f


	//   ....[190]....
        /*0750*/ 	.word	0x0500000f


	//   ....[191]....
        /*0754*/ 	.word	0x0500000f


	//   ....[192]....
        /*0758*/ 	.word	0x0500000f


	//   ....[193]....
        /*075c*/ 	.word	0x0500000f


	//   ....[194]....
        /*0760*/ 	.word	0x0500000f


	//   ....[195]....
        /*0764*/ 	.word	0x0500000f


	//   ....[196]....
        /*0768*/ 	.word	0x0500000f


	//   ....[197]....
        /*076c*/ 	.word	0x0500000f


	//   ....[198]....
        /*0770*/ 	.word	0x0500000f


	//   ....[199]....
        /*0774*/ 	.word	0x0500000f


	//   ....[200]....
        /*0778*/ 	.word	0x0500000f


	//   ....[201]....
        /*077c*/ 	.word	0x0500000f


	//   ....[202]....
        /*0780*/ 	.word	0x0500000f


	//   ....[203]....
        /*0784*/ 	.word	0x0500000f


	//   ....[204]....
        /*0788*/ 	.word	0x0500000f


	//   ....[205]....
        /*078c*/ 	.word	0x0500000f


	//   ....[206]....
        /*0790*/ 	.word	0x0500000f


	//   ....[207]....
        /*0794*/ 	.word	0x0500000f


	//   ....[208]....
        /*0798*/ 	.word	0x0500000f


	//   ....[209]....
        /*079c*/ 	.word	0x0500000f


	//   ....[210]....
        /*07a0*/ 	.word	0x0500000f


	//   ....[211]....
        /*07a4*/ 	.word	0x0500000f


	//   ....[212]....
        /*07a8*/ 	.word	0x0500000f


	//   ....[213]....
        /*07ac*/ 	.word	0x0500000f


	//   ....[214]....
        /*07b0*/ 	.word	0x0500000f


	//   ....[215]....
        /*07b4*/ 	.word	0x0500000f


	//   ....[216]....
        /*07b8*/ 	.word	0x0500000f


	//   ....[217]....
        /*07bc*/ 	.word	0x0500000f


	//   ....[218]....
        /*07c0*/ 	.word	0x0500000f


	//   ....[219]....
        /*07c4*/ 	.word	0x0500000f


	//   ....[220]....
        /*07c8*/ 	.word	0x0500000f


	//   ....[221]....
        /*07cc*/ 	.word	0x0500000f


	//   ....[222]....
        /*07d0*/ 	.word	0x0500000f


	//   ....[223]....
        /*07d4*/ 	.word	0x0500000f


	//   ....[224]....
        /*07d8*/ 	.word	0x0500000f


	//   ....[225]....
        /*07dc*/ 	.word	0x0500000f


	//----- nvinfo : EIATTR_COOP_GROUP_INSTR_OFFSETS
	.align		4
.L_732:
        /*07e0*/ 	.byte	0x04, 0x28
        /*07e2*/ 	.short	(.L_734 - .L_733)


	//   ....[0]....
.L_733:
        /*07e4*/ 	.word	0x00000070


	//   ....[1]....
        /*07e8*/ 	.word	0x00000140


	//   ....[2]....
        /*07ec*/ 	.word	0x00000190


	//   ....[3]....
        /*07f0*/ 	.word	0x000003a0


	//   ....[4]....
        /*07f4*/ 	.word	0x00000500


	//   ....[5]....
        /*07f8*/ 	.word	0x00000620


	//   ....[6]....
        /*07fc*/ 	.word	0x00000780


	//   ....[7]....
        /*0800*/ 	.word	0x00003160


	//   ....[8]....
        /*0804*/ 	.word	0x00003170


	//   ....[9]....
        /*0808*/ 	.word	0x00003c20


	//   ....[10]....
        /*080c*/ 	.word	0x00003c30


	//   ....[11]....
        /*0810*/ 	.word	0x00004630


	//   ....[12]....
        /*0814*/ 	.word	0x00004640


	//   ....[13]....
        /*0818*/ 	.word	0x00004a00


	//   ....[14]....
        /*081c*/ 	.word	0x00004a10


	//   ....[15]....
        /*0820*/ 	.word	0x00005990


	//   ....[16]....
        /*0824*/ 	.word	0x00007860


	//   ....[17]....
        /*0828*/ 	.word	0x00007e20


	//   ....[18]....
        /*082c*/ 	.word	0x00007e30


	//   ....[19]....
        /*0830*/ 	.word	0x00007e40


	//   ....[20]....
        /*0834*/ 	.word	0x00007e50


	//   ....[21]....
        /*0838*/ 	.word	0x00008e40


	//   ....[22]....
        /*083c*/ 	.word	0x00008e50


	//   ....[23]....
        /*0840*/ 	.word	0x00008e60


	//   ....[24]....
        /*0844*/ 	.word	0x00008e70


	//   ....[25]....
        /*0848*/ 	.word	0x0000a550


	//   ....[26]....
        /*084c*/ 	.word	0x0000c060


	//   ....[27]....
        /*0850*/ 	.word	0x0000c130


	//   ....[28]....
        /*0854*/ 	.word	0x0000c280


	//   ....[29]....
        /*0858*/ 	.word	0x0000c3a0


	//   ....[30]....
        /*085c*/ 	.word	0x0000cc20


	//   ....[31]....
        /*0860*/ 	.word	0x0000d330


	//   ....[32]....
        /*0864*/ 	.word	0x0000eb80


	//   ....[33]....
        /*0868*/ 	.word	0x0000eba0


	//   ....[34]....
        /*086c*/ 	.word	0x0000f270


	//   ....[35]....
        /*0870*/ 	.word	0x0000f370


	//   ....[36]....
        /*0874*/ 	.word	0x0000ff70


	//   ....[37]....
        /*0878*/ 	.word	0x00010060


	//   ....[38]....
        /*087c*/ 	.word	0x00010080


	//   ....[39]....
        /*0880*/ 	.word	0x000101f0


	//   ....[40]....
        /*0884*/ 	.word	0x000103c0


	//   ....[41]....
        /*0888*/ 	.word	0x00011870


	//   ....[42]....
        /*088c*/ 	.word	0x00011c40


	//   ....[43]....
        /*0890*/ 	.word	0x00011c50


	//   ....[44]....
        /*0894*/ 	.word	0x00011c60


	//   ....[45]....
        /*0898*/ 	.word	0x00011c70


	//   ....[46]....
        /*089c*/ 	.word	0x000129a0


	//   ....[47]....
        /*08a0*/ 	.word	0x000129c0


	//   ....[48]....
        /*08a4*/ 	.word	0x00012c60


	//   ....[49]....
        /*08a8*/ 	.word	0x00012c80


	//   ....[50]....
        /*08ac*/ 	.word	0x000135f0


	//   ....[51]....
        /*08b0*/ 	.word	0x00013630


	//   ....[52]....
        /*08b4*/ 	.word	0x00014030


	//   ....[53]....
        /*08b8*/ 	.word	0x00014050


	//   ....[54]....
        /*08bc*/ 	.word	0x00015600


	//   ....[55]....
        /*08c0*/ 	.word	0x00015620


	//   ....[56]....
        /*08c4*/ 	.word	0x00015850


	//   ....[57]....
        /*08c8*/ 	.word	0x00015870


	//   ....[58]....
        /*08cc*/ 	.word	0x00015b20


	//   ....[59]....
        /*08d0*/ 	.word	0x00015d10


	//   ....[60]....
        /*08d4*/ 	.word	0x00015d40


	//   ....[61]....
        /*08d8*/ 	.word	0x00015d70


	//   ....[62]....
        /*08dc*/ 	.word	0x00015da0


	//   ....[63]....
        /*08e0*/ 	.word	0x00015dd0


	//   ....[64]....
        /*08e4*/ 	.word	0x00015e00


	//   ....[65]....
        /*08e8*/ 	.word	0x00015f90


	//   ....[66]....
        /*08ec*/ 	.word	0x00015fc0


	//   ....[67]....
        /*08f0*/ 	.word	0x00015ff0


	//   ....[68]....
        /*08f4*/ 	.word	0x00016020


	//   ....[69]....
        /*08f8*/ 	.word	0x00016050


	//   ....[70]....
        /*08fc*/ 	.word	0x00016080


	//   ....[71]....
        /*0900*/ 	.word	0x00016110


	//   ....[72]....
        /*0904*/ 	.word	0x00016140


	//   ....[73]....
        /*0908*/ 	.word	0x00016150


	//   ....[74]....
        /*090c*/ 	.word	0x000161e0


	//   ....[75]....
        /*0910*/ 	.word	0x00017190


	//   ....[76]....
        /*0914*/ 	.word	0x00019bc0


	//   ....[77]....
        /*0918*/ 	.word	0x00019be0


	//   ....[78]....
        /*091c*/ 	.word	0x00019c70


	//   ....[79]....
        /*0920*/ 	.word	0x00019c90


	//   ....[80]....
        /*0924*/ 	.word	0x00019d10


	//   ....[81]....
        /*0928*/ 	.word	0x00019d30


	//   ....[82]....
        /*092c*/ 	.word	0x00019d40


	//   ....[83]....
        /*0930*/ 	.word	0x00019d50


	//   ....[84]....
        /*0934*/ 	.word	0x0001a500


	//   ....[85]....
        /*0938*/ 	.word	0x0001a530


	//   ....[86]....
        /*093c*/ 	.word	0x0001a5e0


	//   ....[87]....
        /*0940*/ 	.word	0x0001a5f0


	//   ....[88]....
        /*0944*/ 	.word	0x0001a600


	//   ....[89]....
        /*0948*/ 	.word	0x0001a680


	//   ....[90]....
        /*094c*/ 	.word	0x0001a690


	//   ....[91]....
        /*0950*/ 	.word	0x0001a700


	//   ....[92]....
        /*0954*/ 	.word	0x0001aff0


	//   ....[93]....
        /*0958*/ 	.word	0x0001b060


	//   ....[94]....
        /*095c*/ 	.word	0x0001b100


	//   ....[95]....
        /*0960*/ 	.word	0x0001b250


	//   ....[96]....
        /*0964*/ 	.word	0x0001b2b0


	//   ....[97]....
        /*0968*/ 	.word	0x0001b2d0


	//   ....[98]....
        /*096c*/ 	.word	0x0001b2e0


	//   ....[99]....
        /*0970*/ 	.word	0x0001b300


	//   ....[100]....
        /*0974*/ 	.word	0x0001bab0


	//   ....[101]....
        /*0978*/ 	.word	0x0001bae0


	//   ....[102]....
        /*097c*/ 	.word	0x0001bcd0


	//   ....[103]....
        /*0980*/ 	.word	0x0001bd10


	//   ....[104]....
        /*0984*/ 	.word	0x0001bd20


	//   ....[105]....
        /*0988*/ 	.word	0x0001bd30


	//   ....[106]....
        /*098c*/ 	.word	0x0001be80


	//   ....[107]....
        /*0990*/ 	.word	0x0001bfd0


	//   ....[108]....
        /*0994*/ 	.word	0x0001c7c0


	//   ....[109]....
        /*0998*/ 	.word	0x0001c7e0


	//   ....[110]....
        /*099c*/ 	.word	0x0001c830


	//   ....[111]....
        /*09a0*/ 	.word	0x0001c840


	//   ....[112]....
        /*09a4*/ 	.word	0x0001c880


	//   ....[113]....
        /*09a8*/ 	.word	0x0001c890


	//   ....[114]....
        /*09ac*/ 	.word	0x0001c8a0


	//   ....[115]....
        /*09b0*/ 	.word	0x0001c8e0


	//   ....[116]....
        /*09b4*/ 	.word	0x0001cbe0


	//   ....[117]....
        /*09b8*/ 	.word	0x0001cc20


	//   ....[118]....
        /*09bc*/ 	.word	0x0001cc40


	//   ....[119]....
        /*09c0*/ 	.word	0x0001cc60


	//   ....[120]....
        /*09c4*/ 	.word	0x0001cc90


	//   ....[121]....
        /*09c8*/ 	.word	0x0001ccb0


	//   ....[122]....
        /*09cc*/ 	.word	0x0001cdb0


	//   ....[123]....
        /*09d0*/ 	.word	0x0001cf00


	//   ....[124]....
        /*09d4*/ 	.word	0x0001d540


	//   ....[125]....
        /*09d8*/ 	.word	0x0001d570


	//   ....[126]....
        /*09dc*/ 	.word	0x0001d5d0


	//   ....[127]....
        /*09e0*/ 	.word	0x0001d600


	//   ....[128]....
        /*09e4*/ 	.word	0x0001d630


	//   ....[129]....
        /*09e8*/ 	.word	0x0001d660


	//   ....[130]....
        /*09ec*/ 	.word	0x0001d690


	//   ....[131]....
        /*09f0*/ 	.word	0x0001d6c0


	//   ....[132]....
        /*09f4*/ 	.word	0x0001d860


	//   ....[133]....
        /*09f8*/ 	.word	0x0001d890


	//   ....[134]....
        /*09fc*/ 	.word	0x0001d8c0


	//   ....[135]....
        /*0a00*/ 	.word	0x0001d8f0


	//   ....[136]....
        /*0a04*/ 	.word	0x0001d920


	//   ....[137]....
        /*0a08*/ 	.word	0x0001d950


	//   ....[138]....
        /*0a0c*/ 	.word	0x0001da10


	//   ....[139]....
        /*0a10*/ 	.word	0x0001da30


	//   ....[140]....
        /*0a14*/ 	.word	0x0001da40


	//   ....[141]....
        /*0a18*/ 	.word	0x0001daa0


	//   ....[142]....
        /*0a1c*/ 	.word	0x0001e0c0


	//   ....[143]....
        /*0a20*/ 	.word	0x0001e3d0


	//   ....[144]....
        /*0a24*/ 	.word	0x0001e460


	//   ....[145]....
        /*0a28*/ 	.word	0x0001e530


	//   ....[146]....
        /*0a2c*/ 	.word	0x0001e5c0


	//   ....[147]....
        /*0a30*/ 	.word	0x0001e6a0


	//   ....[148]....
        /*0a34*/ 	.word	0x0001e730


	//   ....[149]....
        /*0a38*/ 	.word	0x0001e810


	//   ....[150]....
        /*0a3c*/ 	.word	0x0001e8a0


	//   ....[151]....
        /*0a40*/ 	.word	0x0001e8f0


	//   ....[152]....
        /*0a44*/ 	.word	0x0001e940


	//   ....[153]....
        /*0a48*/ 	.word	0x0001ea30


	//   ....[154]....
        /*0a4c*/ 	.word	0x0001eac0


	//   ....[155]....
        /*0a50*/ 	.word	0x0001eb10


	//   ....[156]....
        /*0a54*/ 	.word	0x0001eb60


	//   ....[157]....
        /*0a58*/ 	.word	0x0001ee00


	//   ....[158]....
        /*0a5c*/ 	.word	0x0001f0e0


	//   ....[159]....
        /*0a60*/ 	.word	0x0001f1d0


	//   ....[160]....
        /*0a64*/ 	.word	0x0001f270


	//   ....[161]....
        /*0a68*/ 	.word	0x0001f2d0


	//   ....[162]....
        /*0a6c*/ 	.word	0x0001f3c0


	//   ....[163]....
        /*0a70*/ 	.word	0x0001f430


	//   ....[164]....
        /*0a74*/ 	.word	0x0001f520


	//   ....[165]....
        /*0a78*/ 	.word	0x0001f590


	//   ....[166]....
        /*0a7c*/ 	.word	0x0001f630


	//   ....[167]....
        /*0a80*/ 	.word	0x0001f720


	//   ....[168]....
        /*0a84*/ 	.word	0x0001f7c0


	//   ....[169]....
        /*0a88*/ 	.word	0x0001f820


	//   ....[170]....
        /*0a8c*/ 	.word	0x0001f8e0


	//   ....[171]....
        /*0a90*/ 	.word	0x0001f940


	//   ....[172]....
        /*0a94*/ 	.word	0x0001f9e0


	//   ....[173]....
        /*0a98*/ 	.word	0x0001fa90


	//   ....[174]....
        /*0a9c*/ 	.word	0x0001fb70


	//   ....[175]....
        /*0aa0*/ 	.word	0x0001fe60


	//   ....[176]....
        /*0aa4*/ 	.word	0x0001ff20


	//   ....[177]....
        /*0aa8*/ 	.word	0x00020190


	//   ....[178]....
        /*0aac*/ 	.word	0x00020210


	//   ....[179]....
        /*0ab0*/ 	.word	0x00020420


	//   ....[180]....
        /*0ab4*/ 	.word	0x00020470


	//   ....[181]....
        /*0ab8*/ 	.word	0x000205e0


	//   ....[182]....
        /*0abc*/ 	.word	0x00020670


	//   ....[183]....
        /*0ac0*/ 	.word	0x000207b0


	//   ....[184]....
        /*0ac4*/ 	.word	0x000208b0


	//   ....[185]....
        /*0ac8*/ 	.word	0x00020b20


	//   ....[186]....
        /*0acc*/ 	.word	0x00020b70


	//   ....[187]....
        /*0ad0*/ 	.word	0x00020d40


	//   ....[188]....
        /*0ad4*/ 	.word	0x00020d90


	//   ....[189]....
        /*0ad8*/ 	.word	0x00020f60


	//   ....[190]....
        /*0adc*/ 	.word	0x00020fb0


	//   ....[191]....
        /*0ae0*/ 	.word	0x000210a0


	//   ....[192]....
        /*0ae4*/ 	.word	0x00021140


	//   ....[193]....
        /*0ae8*/ 	.word	0x000211a0


	//   ....[194]....
        /*0aec*/ 	.word	0x00021250


	//   ....[195]....
        /*0af0*/ 	.word	0x000212b0


	//   ....[196]....
        /*0af4*/ 	.word	0x00021360


	//   ....[197]....
        /*0af8*/ 	.word	0x000213c0


	//   ....[198]....
        /*0afc*/ 	.word	0x00021470


	//   ....[199]....
        /*0b00*/ 	.word	0x00021560


	//   ....[200]....
        /*0b04*/ 	.word	0x00021640


	//   ....[201]....
        /*0b08*/ 	.word	0x00021750


	//   ....[202]....
        /*0b0c*/ 	.word	0x00021850


	//   ....[203]....
        /*0b10*/ 	.word	0x00021980


	//   ....[204]....
        /*0b14*/ 	.word	0x00021a60


	//   ....[205]....
        /*0b18*/ 	.word	0x00021b60


	//   ....[206]....
        /*0b1c*/ 	.word	0x00021c40


	//   ....[207]....
        /*0b20*/ 	.word	0x00021cd0


	//   ....[208]....
        /*0b24*/ 	.word	0x00021d70


	//   ....[209]....
        /*0b28*/ 	.word	0x00021ef0


	//   ....[210]....
        /*0b2c*/ 	.word	0x00021f60


	//   ....[211]....
        /*0b30*/ 	.word	0x00021fd0


	//   ....[212]....
        /*0b34*/ 	.word	0x00022040


	//   ....[213]....
        /*0b38*/ 	.word	0x000220b0


	//   ....[214]....
        /*0b3c*/ 	.word	0x00022130


	//   ....[215]....
        /*0b40*/ 	.word	0x000221b0


	//   ....[216]....
        /*0b44*/ 	.word	0x00022240


	//   ....[217]....
        /*0b48*/ 	.word	0x000222b0


	//   ....[218]....
        /*0b4c*/ 	.word	0x00022320


	//   ....[219]....
        /*0b50*/ 	.word	0x00022390


	//   ....[220]....
        /*0b54*/ 	.word	0x00022410


	//   ....[221]....
        /*0b58*/ 	.word	0x00022480


	//   ....[222]....
        /*0b5c*/ 	.word	0x00022520


	//   ....[223]....
        /*0b60*/ 	.word	0x00022570


	//   ....[224]....
        /*0b64*/ 	.word	0x00022600


	//   ....[225]....
        /*0b68*/ 	.word	0x00022730


	//----- nvinfo : EIATTR_REG_RECONFIG
	.align		4
.L_734:
        /*0b6c*/ 	.byte	0x01, 0x54
	.zero		2


	//----- nvinfo : EIATTR_SYSCALL_OFFSETS
	.align		4
        /*0b70*/ 	.byte	0x04, 0x46
        /*0b72*/ 	.short	(.L_736 - .L_735)


	//   ....[0]....
.L_735:
        /*0b74*/ 	.word	0x000023e0


	//   ....[1]....
        /*0b78*/ 	.word	0x00002530


	//   ....[2]....
        /*0b7c*/ 	.word	0x00007a00


	//   ....[3]....
        /*0b80*/ 	.word	0x00007d90


	//   ....[4]....
        /*0b84*/ 	.word	0x00018f80


	//   ....[5]....
        /*0b88*/ 	.word	0x000190d0


	//   ....[6]....
        /*0b8c*/ 	.word	0x000191c0


	//   ....[7]....
        /*0b90*/ 	.word	0x0001a120


	//   ....[8]....
        /*0b94*/ 	.word	0x0001a970


	//----- nvinfo : EIATTR_MBARRIER_INSTR_OFFSETS
	.align		4
.L_736:
        /*0b98*/ 	.byte	0x04, 0x39
        /*0b9a*/ 	.short	(.L_738 - .L_737)


	//   ....[0]....
.L_737:
        /*0b9c*/ 	.word	0x00000280
        /*0ba0*/ 	.word	0x000000ff
        /*0ba4*/ 	.word	0x00038800
        /*0ba8*/ 	.short	0x0100
        /*0baa*/ 	.byte	0x08
	.zero		1


	//   ....[1]....
        /*0bac*/ 	.word	0x00000290
        /*0bb0*/ 	.word	0x000000ff
        /*0bb4*/ 	.word	0x00038810
        /*0bb8*/ 	.short	0x0100
        /*0bba*/ 	.byte	0x08
	.zero		1


	//   ....[2]....
        /*0bbc*/ 	.word	0x000002a0
        /*0bc0*/ 	.word	0x000000ff
        /*0bc4*/ 	.word	0x00038820
        /*0bc8*/ 	.short	0x0100
        /*0bca*/ 	.byte	0x08
	.zero		1


	//   ....[3]....
        /*0bcc*/ 	.word	0x00000350
        /*0bd0*/ 	.word	0x000000ff
        /*0bd4*/ 	.word	0x00038830
        /*0bd8*/ 	.short	0x0100
        /*0bda*/ 	.byte	0x06
	.zero		1


	//   ....[4]....
        /*0bdc*/ 	.word	0x00000360
        /*0be0*/ 	.word	0x000000ff
        /*0be4*/ 	.word	0x00038840
        /*0be8*/ 	.short	0x0100
        /*0bea*/ 	.byte	0x06
	.zero		1


	//   ....[5]....
        /*0bec*/ 	.word	0x00000370
        /*0bf0*/ 	.word	0x000000ff
        /*0bf4*/ 	.word	0x00038838
        /*0bf8*/ 	.short	0x0100
        /*0bfa*/ 	.byte	0x06
	.zero		1


	//   ....[6]....
        /*0bfc*/ 	.word	0x00000380
        /*0c00*/ 	.word	0x000000ff
        /*0c04*/ 	.word	0x00038848
        /*0c08*/ 	.short	0x0100
        /*0c0a*/ 	.byte	0x06
	.zero		1


	//   ....[7]....
        /*0c0c*/ 	.word	0x000004b0
        /*0c10*/ 	.word	0x000000ff
        /*0c14*/ 	.word	0x00038850
        /*0c18*/ 	.short	0x0100
        /*0c1a*/ 	.byte	0x08
	.zero		1


	//   ....[8]....
        /*0c1c*/ 	.word	0x000004c0
        /*0c20*/ 	.word	0x000000ff
        /*0c24*/ 	.word	0x00038860
        /*0c28*/ 	.short	0x0100
        /*0c2a*/ 	.byte	0x08
	.zero		1


	//   ....[9]....
        /*0c2c*/ 	.word	0x000004d0
        /*0c30*/ 	.word	0x000000ff
        /*0c34*/ 	.word	0x00038858
        /*0c38*/ 	.short	0x0100
        /*0c3a*/ 	.byte	0x08
	.zero		1


	//   ....[10]....
        /*0c3c*/ 	.word	0x000004e0
        /*0c40*/ 	.word	0x000000ff
        /*0c44*/ 	.word	0x00038868
        /*0c48*/ 	.short	0x0100
        /*0c4a*/ 	.byte	0x08
	.zero		1


	//   ....[11]....
        /*0c4c*/ 	.word	0x000005d0
        /*0c50*/ 	.word	0x000000ff
        /*0c54*/ 	.word	0x00038870
        /*0c58*/ 	.short	0x0100
        /*0c5a*/ 	.byte	0x06
	.zero		1


	//   ....[12]....
        /*0c5c*/ 	.word	0x000005e0
        /*0c60*/ 	.word	0x000000ff
        /*0c64*/ 	.word	0x00038880
        /*0c68*/ 	.short	0x0100
        /*0c6a*/ 	.byte	0x06
	.zero		1


	//   ....[13]....
        /*0c6c*/ 	.word	0x000005f0
        /*0c70*/ 	.word	0x000000ff
        /*0c74*/ 	.word	0x00038878
        /*0c78*/ 	.short	0x0100
        /*0c7a*/ 	.byte	0x06
	.zero		1


	//   ....[14]....
        /*0c7c*/ 	.word	0x00000600
        /*0c80*/ 	.word	0x000000ff
        /*0c84*/ 	.word	0x00038888
        /*0c88*/ 	.short	0x0100
        /*0c8a*/ 	.byte	0x06
	.zero		1


	//   ....[15]....
        /*0c8c*/ 	.word	0x00000730
        /*0c90*/ 	.word	0x000000ff
        /*0c94*/ 	.word	0x00038890
        /*0c98*/ 	.short	0x0100
        /*0c9a*/ 	.byte	0x08
	.zero		1


	//   ....[16]....
        /*0c9c*/ 	.word	0x00000740
        /*0ca0*/ 	.word	0x000000ff
        /*0ca4*/ 	.word	0x000388a0
        /*0ca8*/ 	.short	0x0100
        /*0caa*/ 	.byte	0x08
	.zero		1


	//   ....[17]....
        /*0cac*/ 	.word	0x00000750
        /*0cb0*/ 	.word	0x000000ff
        /*0cb4*/ 	.word	0x00038898
        /*0cb8*/ 	.short	0x0100
        /*0cba*/ 	.byte	0x08
	.zero		1


	//   ....[18]....
        /*0cbc*/ 	.word	0x00000760
        /*0cc0*/ 	.word	0x000000ff
        /*0cc4*/ 	.word	0x000388a8
        /*0cc8*/ 	.short	0x0100
        /*0cca*/ 	.byte	0x08
	.zero		1


	//   ....[19]....
        /*0ccc*/ 	.word	0x00000890
        /*0cd0*/ 	.word	0x000000ff
        /*0cd4*/ 	.word	0x000388b0
        /*0cd8*/ 	.short	0x0100
        /*0cda*/ 	.byte	0x08
	.zero		1


	//   ....[20]....
        /*0cdc*/ 	.word	0x000008a0
        /*0ce0*/ 	.word	0x000000ff
        /*0ce4*/ 	.word	0x000388c0
        /*0ce8*/ 	.short	0x0100
        /*0cea*/ 	.byte	0x08
	.zero		1


	//   ....[21]....
        /*0cec*/ 	.word	0x000008b0
        /*0cf0*/ 	.word	0x000000ff
        /*0cf4*/ 	.word	0x000388b8
        /*0cf8*/ 	.short	0x0100
        /*0cfa*/ 	.byte	0x08
	.zero		1


	//   ....[22]....
        /*0cfc*/ 	.word	0x000008c0
        /*0d00*/ 	.word	0x000000ff
        /*0d04*/ 	.word	0x000388c8
        /*0d08*/ 	.short	0x0100
        /*0d0a*/ 	.byte	0x08
	.zero		1


	//   ....[23]....
        /*0d0c*/ 	.word	0x00003110
        /*0d10*/ 	.word	0x0000003a
        /*0d14*/ 	.word	0x00038890
        /*0d18*/ 	.short	0x010a
        /*0d1a*/ 	.byte	0x3f
	.zero		1


	//   ....[24]....
        /*0d1c*/ 	.word	0x00003bd0
        /*0d20*/ 	.word	0x0000003a
        /*0d24*/ 	.word	0x00038890
        /*0d28*/ 	.short	0x010a
        /*0d2a*/ 	.byte	0x3f
	.zero		1


	//   ....[25]....
        /*0d2c*/ 	.word	0x000044a0
        /*0d30*/ 	.word	0x0000003a
        /*0d34*/ 	.word	0x00038890
        /*0d38*/ 	.short	0x010a
        /*0d3a*/ 	.byte	0x3f
	.zero		1


	//   ....[26]....
        /*0d3c*/ 	.word	0x00004860
        /*0d40*/ 	.word	0x00000004
        /*0d44*/ 	.word	0x00000000
        /*0d48*/ 	.short	0x0101
        /*0d4a*/ 	.byte	0x3f
	.zero		1


	//   ....[27]....
        /*0d4c*/ 	.word	0x000048a0
        /*0d50*/ 	.word	0x0000003a
        /*0d54*/ 	.word	0x000388b0
        /*0d58*/ 	.short	0x010a
        /*0d5a*/ 	.byte	0x3f
	.zero		1


	//   ....[28]....
        /*0d5c*/ 	.word	0x00005150
        /*0d60*/ 	.word	0x0000003a
        /*0d64*/ 	.word	0x00000000
        /*0d68*/ 	.short	0x0101
        /*0d6a*/ 	.byte	0x3f
	.zero		1


	//   ....[29]....
        /*0d6c*/ 	.word	0x00005d20
        /*0d70*/ 	.word	0x0000000c
        /*0d74*/ 	.word	0x00000000
        /*0d78*/ 	.short	0x0101
        /*0d7a*/ 	.byte	0x3f
	.zero		1


	//   ....[30]....
        /*0d7c*/ 	.word	0x000068c0
        /*0d80*/ 	.word	0x0000000c
        /*0d84*/ 	.word	0x00000000
        /*0d88*/ 	.short	0x0101
        /*0d8a*/ 	.byte	0x3f
	.zero		1


	//   ....[31]....
        /*0d8c*/ 	.word	0x00007aa0
        /*0d90*/ 	.word	0x00000002
        /*0d94*/ 	.word	0x00038800
        /*0d98*/ 	.short	0x010a
        /*0d9a*/ 	.byte	0x3f
	.zero		1


	//   ....[32]....
        /*0d9c*/ 	.word	0x00007af0
        /*0da0*/ 	.word	0x00000002
        /*0da4*/ 	.word	0x00038800
        /*0da8*/ 	.short	0x010a
        /*0daa*/ 	.byte	0x3f
	.zero		1


	//   ....[33]....
        /*0dac*/ 	.word	0x000080d0
        /*0db0*/ 	.word	0x00000002
        /*0db4*/ 	.word	0x00038800
        /*0db8*/ 	.short	0x010a
        /*0dba*/ 	.byte	0x3f
	.zero		1


	//   ....[34]....
        /*0dbc*/ 	.word	0x00009040
        /*0dc0*/ 	.word	0x00000002
        /*0dc4*/ 	.word	0x00038800
        /*0dc8*/ 	.short	0x010a
        /*0dca*/ 	.byte	0x3f
	.zero		1


	//   ....[35]....
        /*0dcc*/ 	.word	0x00009eb0
        /*0dd0*/ 	.word	0x0000000d
        /*0dd4*/ 	.word	0x00038830
        /*0dd8*/ 	.short	0x010a
        /*0dda*/ 	.byte	0x3f
	.zero		1


	//   ....[36]....
        /*0ddc*/ 	.word	0x00009f60
        /*0de0*/ 	.word	0x0000000d
        /*0de4*/ 	.word	0x00038830
        /*0de8*/ 	.short	0x010a
        /*0dea*/ 	.byte	0x3f
	.zero		1


	//   ....[37]....
        /*0dec*/ 	.word	0x0000a270
        /*0df0*/ 	.word	0x00000002
        /*0df4*/ 	.word	0x00038810
        /*0df8*/ 	.short	0x010a
        /*0dfa*/ 	.byte	0x3f
	.zero		1


	//   ....[38]....
        /*0dfc*/ 	.word	0x0000a2c0
        /*0e00*/ 	.word	0x0000000d
        /*0e04*/ 	.word	0x00038850
        /*0e08*/ 	.short	0x010a
        /*0e0a*/ 	.byte	0x3f
	.zero		1


	//   ....[39]....
        /*0e0c*/ 	.word	0x0000a370
        /*0e10*/ 	.word	0x0000000d
        /*0e14*/ 	.word	0x00038850
        /*0e18*/ 	.short	0x010a
        /*0e1a*/ 	.byte	0x3f
	.zero		1


	//   ....[40]....
        /*0e1c*/ 	.word	0x0000c370
        /*0e20*/ 	.word	0x0000000f
        /*0e24*/ 	.word	0x00000000
        /*0e28*/ 	.short	0x0101
        /*0e2a*/ 	.byte	0x3f
	.zero		1


	//   ....[41]....
        /*0e2c*/ 	.word	0x0000cca0
        /*0e30*/ 	.word	0x0000000d
        /*0e34*/ 	.word	0x00000000
        /*0e38*/ 	.short	0x0101
        /*0e3a*/ 	.byte	0x3f
	.zero		1


	//   ....[42]....
        /*0e3c*/ 	.word	0x0000cdd0
        /*0e40*/ 	.word	0x0000000e
        /*0e44*/ 	.word	0x00038830
        /*0e48*/ 	.short	0x010a
        /*0e4a*/ 	.byte	0x3f
	.zero		1


	//   ....[43]....
        /*0e4c*/ 	.word	0x0000ce80
        /*0e50*/ 	.word	0x0000000e
        /*0e54*/ 	.word	0x00038830
        /*0e58*/ 	.short	0x010a
        /*0e5a*/ 	.byte	0x3f
	.zero		1


	//   ....[44]....
        /*0e5c*/ 	.word	0x0000d0f0
        /*0e60*/ 	.word	0x0000000e
        /*0e64*/ 	.word	0x00038850
        /*0e68*/ 	.short	0x010a
        /*0e6a*/ 	.byte	0x3f
	.zero		1


	//   ....[45]....
        /*0e6c*/ 	.word	0x0000d160
        /*0e70*/ 	.word	0x0000000e
        /*0e74*/ 	.word	0x00038850
        /*0e78*/ 	.short	0x010a
        /*0e7a*/ 	.byte	0x3f
	.zero		1


	//   ....[46]....
        /*0e7c*/ 	.word	0x0000ede0
        /*0e80*/ 	.word	0x0000000b
        /*0e84*/ 	.word	0x00000000
        /*0e88*/ 	.short	0x0101
        /*0e8a*/ 	.byte	0x3f
	.zero		1


	//   ....[47]....
        /*0e8c*/ 	.word	0x00010000
        /*0e90*/ 	.word	0x0000000e
        /*0e94*/ 	.word	0x00000000
        /*0e98*/ 	.short	0x0101
        /*0e9a*/ 	.byte	0x3f
	.zero		1


	//   ....[48]....
        /*0e9c*/ 	.word	0x00012920
        /*0ea0*/ 	.word	0x00000000
        /*0ea4*/ 	.word	0x00000000
        /*0ea8*/ 	.short	0x0101
        /*0eaa*/ 	.byte	0x3f
	.zero		1


	//   ....[49]....
        /*0eac*/ 	.word	0x00013650
        /*0eb0*/ 	.word	0x00000008
        /*0eb4*/ 	.word	0x00000000
        /*0eb8*/ 	.short	0x0101
        /*0eba*/ 	.byte	0x3f
	.zero		1


	//   ....[50]....
        /*0ebc*/ 	.word	0x00017270
        /*0ec0*/ 	.word	0x00000012
        /*0ec4*/ 	.word	0x00038820
        /*0ec8*/ 	.short	0x010a
        /*0eca*/ 	.byte	0x3f
	.zero		1


	//   ....[51]....
        /*0ecc*/ 	.word	0x00017300
        /*0ed0*/ 	.word	0x00000003
        /*0ed4*/ 	.word	0x000388a0
        /*0ed8*/ 	.short	0x010a
        /*0eda*/ 	.byte	0x3f
	.zero		1


	//   ....[52]....
        /*0edc*/ 	.word	0x00017550
        /*0ee0*/ 	.word	0x00000003
        /*0ee4*/ 	.word	0x000388c0
        /*0ee8*/ 	.short	0x010a
        /*0eea*/ 	.byte	0x3f
	.zero		1


	//   ....[53]....
        /*0eec*/ 	.word	0x00017f20
        /*0ef0*/ 	.word	0x00000008
        /*0ef4*/ 	.word	0x000388a0
        /*0ef8*/ 	.short	0x010a
        /*0efa*/ 	.byte	0x3f
	.zero		1


	//   ....[54]....
        /*0efc*/ 	.word	0x00018160
        /*0f00*/ 	.word	0x00000008
        /*0f04*/ 	.word	0x000388c0
        /*0f08*/ 	.short	0x010a
        /*0f0a*/ 	.byte	0x3f
	.zero		1


	//   ....[55]....
        /*0f0c*/ 	.word	0x000199b0
        /*0f10*/ 	.word	0x0000001a
        /*0f14*/ 	.word	0x00038840
        /*0f18*/ 	.short	0x010a
        /*0f1a*/ 	.byte	0x3f
	.zero		1


	//   ....[56]....
        /*0f1c*/ 	.word	0x00019e50
        /*0f20*/ 	.word	0x0000001a
        /*0f24*/ 	.word	0x00038830
        /*0f28*/ 	.short	0x0107
        /*0f2a*/ 	.byte	0x3f
	.zero		1


	//   ....[57]....
        /*0f2c*/ 	.word	0x00019f20
        /*0f30*/ 	.word	0x0000001a
        /*0f34*/ 	.word	0x00038830
        /*0f38*/ 	.short	0x0101
        /*0f3a*/ 	.byte	0x3f
	.zero		1


	//   ....[58]....
        /*0f3c*/ 	.word	0x0001a7b0
        /*0f40*/ 	.word	0x00000012
        /*0f44*/ 	.word	0x00038800
        /*0f48*/ 	.short	0x0107
        /*0f4a*/ 	.byte	0x3f
	.zero		1


	//   ....[59]....
        /*0f4c*/ 	.word	0x0001a840
        /*0f50*/ 	.word	0x00000012
        /*0f54*/ 	.word	0x00038800
        /*0f58*/ 	.short	0x0101
        /*0f5a*/ 	.byte	0x3f
	.zero		1


	//   ....[60]....
        /*0f5c*/ 	.word	0x0001b730
        /*0f60*/ 	.word	0x00000012
        /*0f64*/ 	.word	0x00038810
        /*0f68*/ 	.short	0x0107
        /*0f6a*/ 	.byte	0x3f
	.zero		1


	//   ....[61]....
        /*0f6c*/ 	.word	0x0001b830
        /*0f70*/ 	.word	0x00000012
        /*0f74*/ 	.word	0x00038810
        /*0f78*/ 	.short	0x0101
        /*0f7a*/ 	.byte	0x3f
	.zero		1


	//   ....[62]....
        /*0f7c*/ 	.word	0x0001b850
        /*0f80*/ 	.word	0x00000012
        /*0f84*/ 	.word	0x00038820
        /*0f88*/ 	.short	0x010a
        /*0f8a*/ 	.byte	0x3f
	.zero		1


	//   ....[63]....
        /*0f8c*/ 	.word	0x0001b8e0
        /*0f90*/ 	.word	0x0000001a
        /*0f94*/ 	.word	0x00038860
        /*0f98*/ 	.short	0x010a
        /*0f9a*/ 	.byte	0x3f
	.zero		1


	//   ....[64]....
        /*0f9c*/ 	.word	0x0001c1f0
        /*0fa0*/ 	.word	0x0000001a
        /*0fa4*/ 	.word	0x00038850
        /*0fa8*/ 	.short	0x0107
        /*0faa*/ 	.byte	0x3f
	.zero		1


	//   ....[65]....
        /*0fac*/ 	.word	0x0001c2c0
        /*0fb0*/ 	.word	0x0000001a
        /*0fb4*/ 	.word	0x00038850
        /*0fb8*/ 	.short	0x0101
        /*0fba*/ 	.byte	0x3f
	.zero		1


	//   ....[66]....
        /*0fbc*/ 	.word	0x0001c640
        /*0fc0*/ 	.word	0x00000006
        /*0fc4*/ 	.word	0x00038840
        /*0fc8*/ 	.short	0x010a
        /*0fca*/ 	.byte	0x3f
	.zero		1


	//   ....[67]....
        /*0fcc*/ 	.word	0x0001c960
        /*0fd0*/ 	.word	0x00000006
        /*0fd4*/ 	.word	0x00038830
        /*0fd8*/ 	.short	0x0107
        /*0fda*/ 	.byte	0x3f
	.zero		1


	//   ....[68]....
        /*0fdc*/ 	.word	0x0001ca20
        /*0fe0*/ 	.word	0x00000006
        /*0fe4*/ 	.word	0x00038830
        /*0fe8*/ 	.short	0x0101
        /*0fea*/ 	.byte	0x3f
	.zero		1


	//   ....[69]....
        /*0fec*/ 	.word	0x0001ca50
        /*0ff0*/ 	.word	0x00000006
        /*0ff4*/ 	.word	0x00038860
        /*0ff8*/ 	.short	0x010a
        /*0ffa*/ 	.byte	0x3f
	.zero		1


	//   ....[70]....
        /*0ffc*/ 	.word	0x0001d100
        /*1000*/ 	.word	0x00000006
        /*1004*/ 	.word	0x00038850
        /*1008*/ 	.short	0x0107
        /*100a*/ 	.byte	0x3f
	.zero		1


	//   ....[71]....
        /*100c*/ 	.word	0x0001d1c0
        /*1010*/ 	.word	0x00000006
        /*1014*/ 	.word	0x00038850
        /*1018*/ 	.short	0x0101
        /*101a*/ 	.byte	0x3f
	.zero		1


	//   ....[72]....
        /*101c*/ 	.word	0x0001e040
        /*1020*/ 	.word	0x00000007
        /*1024*/ 	.word	0x00038820
        /*1028*/ 	.short	0x010a
        /*102a*/ 	.byte	0x3f
	.zero		1


	//   ....[73]....
        /*102c*/ 	.word	0x0001e1b0
        /*1030*/ 	.word	0x00000005
        /*1034*/ 	.word	0x00038840
        /*1038*/ 	.short	0x010a
        /*103a*/ 	.byte	0x3f
	.zero		1


	//   ....[74]....
        /*103c*/ 	.word	0x0001e250
        /*1040*/ 	.word	0x00000003
        /*1044*/ 	.word	0x00038840
        /*1048*/ 	.short	0x010a
        /*104a*/ 	.byte	0x3f
	.zero		1


	//   ....[75]....
        /*104c*/ 	.word	0x0001e290
        /*1050*/ 	.word	0x00000005
        /*1054*/ 	.word	0x00038860
        /*1058*/ 	.short	0x010a
        /*105a*/ 	.byte	0x3f
	.zero		1


	//   ....[76]....
        /*105c*/ 	.word	0x0001e2d0
        /*1060*/ 	.word	0x00000003
        /*1064*/ 	.word	0x00038860
        /*1068*/ 	.short	0x010a
        /*106a*/ 	.byte	0x3f
	.zero		1


	//   ....[77]....
        /*106c*/ 	.word	0x0001e330
        /*1070*/ 	.word	0x0000003a
        /*1074*/ 	.word	0x00038890
        /*1078*/ 	.short	0x010a
        /*107a*/ 	.byte	0x3f
	.zero		1


	//   ....[78]....
        /*107c*/ 	.word	0x0001e490
        /*1080*/ 	.word	0x0000003a
        /*1084*/ 	.word	0x00038890
        /*1088*/ 	.short	0x010a
        /*108a*/ 	.byte	0x3f
	.zero		1


	//   ....[79]....
        /*108c*/ 	.word	0x0001e600
        /*1090*/ 	.word	0x0000003a
        /*1094*/ 	.word	0x00038890
        /*1098*/ 	.short	0x010a
        /*109a*/ 	.byte	0x3f
	.zero		1


	//   ....[80]....
        /*109c*/ 	.word	0x0001e760
        /*10a0*/ 	.word	0x0000003a
        /*10a4*/ 	.word	0x000388b0
        /*10a8*/ 	.short	0x010a
        /*10aa*/ 	.byte	0x3f
	.zero		1


	//   ....[81]....
        /*10ac*/ 	.word	0x0001e980
        /*10b0*/ 	.word	0x00000002
        /*10b4*/ 	.word	0x00038800
        /*10b8*/ 	.short	0x010a
        /*10ba*/ 	.byte	0x3f
	.zero		1


	//   ....[82]....
        /*10bc*/ 	.word	0x0001eb90
        /*10c0*/ 	.word	0x00000002
        /*10c4*/ 	.word	0x00038800
        /*10c8*/ 	.short	0x010a
        /*10ca*/ 	.byte	0x3f
	.zero		1


	//   ....[83]....
        /*10cc*/ 	.word	0x0001ebe0
        /*10d0*/ 	.word	0x0000000d
        /*10d4*/ 	.word	0x00038830
        /*10d8*/ 	.short	0x010a
        /*10da*/ 	.byte	0x3f
	.zero		1


	//   ....[84]....
        /*10dc*/ 	.word	0x0001ec30
        /*10e0*/ 	.word	0x00000002
        /*10e4*/ 	.word	0x00038810
        /*10e8*/ 	.short	0x010a
        /*10ea*/ 	.byte	0x3f
	.zero		1


	//   ....[85]....
        /*10ec*/ 	.word	0x0001ec80
        /*10f0*/ 	.word	0x0000000d
        /*10f4*/ 	.word	0x00038850
        /*10f8*/ 	.short	0x010a
        /*10fa*/ 	.byte	0x3f
	.zero		1


	//   ....[86]....
        /*10fc*/ 	.word	0x0001ecd0
        /*1100*/ 	.word	0x0000000e
        /*1104*/ 	.word	0x00038830
        /*1108*/ 	.short	0x010a
        /*110a*/ 	.byte	0x3f
	.zero		1


	//   ....[87]....
        /*110c*/ 	.word	0x0001ed20
        /*1110*/ 	.word	0x0000000e
        /*1114*/ 	.word	0x00038850
        /*1118*/ 	.short	0x010a
        /*111a*/ 	.byte	0x3f
	.zero		1


	//   ....[88]....
        /*111c*/ 	.word	0x0001eec0
        /*1120*/ 	.word	0x00000012
        /*1124*/ 	.word	0x00038820
        /*1128*/ 	.short	0x010a
        /*112a*/ 	.byte	0x3f
	.zero		1


	//   ....[89]....
        /*112c*/ 	.word	0x0001ef10
        /*1130*/ 	.word	0x00000003
        /*1134*/ 	.word	0x000388a0
        /*1138*/ 	.short	0x010a
        /*113a*/ 	.byte	0x3f
	.zero		1


	//   ....[90]....
        /*113c*/ 	.word	0x0001ef60
        /*1140*/ 	.word	0x00000003
        /*1144*/ 	.word	0x000388c0
        /*1148*/ 	.short	0x010a
        /*114a*/ 	.byte	0x3f
	.zero		1


	//   ....[91]....
        /*114c*/ 	.word	0x0001efb0
        /*1150*/ 	.word	0x00000008
        /*1154*/ 	.word	0x000388a0
        /*1158*/ 	.short	0x010a
        /*115a*/ 	.byte	0x3f
	.zero		1


	//   ....[92]....
        /*115c*/ 	.word	0x0001f000
        /*1160*/ 	.word	0x00000008
        /*1164*/ 	.word	0x000388c0
        /*1168*/ 	.short	0x010a
        /*116a*/ 	.byte	0x3f
	.zero		1


	//   ....[93]....
        /*116c*/ 	.word	0x0001f120
        /*1170*/ 	.word	0x0000001a
        /*1174*/ 	.word	0x00038840
        /*1178*/ 	.short	0x010a
        /*117a*/ 	.byte	0x3f
	.zero		1


	//   ....[94]....
        /*117c*/ 	.word	0x000206b0
        /*1180*/ 	.word	0x00000012
        /*1184*/ 	.word	0x00038820
        /*1188*/ 	.short	0x010a
        /*118a*/ 	.byte	0x3f
	.zero		1


	//   ....[95]....
        /*118c*/ 	.word	0x00020700
        /*1190*/ 	.word	0x0000001a
        /*1194*/ 	.word	0x00038860
        /*1198*/ 	.short	0x010a
        /*119a*/ 	.byte	0x3f
	.zero		1


	//   ....[96]....
        /*119c*/ 	.word	0x00020ff0
        /*11a0*/ 	.word	0x00000006
        /*11a4*/ 	.word	0x00038840
        /*11a8*/ 	.short	0x010a
        /*11aa*/ 	.byte	0x3f
	.zero		1


	//   ....[97]....
        /*11ac*/ 	.word	0x000214b0
        /*11b0*/ 	.word	0x00000006
        /*11b4*/ 	.word	0x00038860
        /*11b8*/ 	.short	0x010a
        /*11ba*/ 	.byte	0x3f
	.zero		1


	//   ....[98]....
        /*11bc*/ 	.word	0x00022650
        /*11c0*/ 	.word	0x00000007
        /*11c4*/ 	.word	0x00038820
        /*11c8*/ 	.short	0x010a
        /*11ca*/ 	.byte	0x3f
	.zero		1


	//   ....[99]....
        /*11cc*/ 	.word	0x000227f0
        /*11d0*/ 	.word	0x00000005
        /*11d4*/ 	.word	0x00038840
        /*11d8*/ 	.short	0x010a
        /*11da*/ 	.byte	0x3f
	.zero		1


	//   ....[100]....
        /*11dc*/ 	.word	0x00022840
        /*11e0*/ 	.word	0x00000003
        /*11e4*/ 	.word	0x00038840
        /*11e8*/ 	.short	0x010a
        /*11ea*/ 	.byte	0x3f
	.zero		1


	//   ....[101]....
        /*11ec*/ 	.word	0x00022890
        /*11f0*/ 	.word	0x00000005
        /*11f4*/ 	.word	0x00038860
        /*11f8*/ 	.short	0x010a
        /*11fa*/ 	.byte	0x3f
	.zero		1


	//----- nvinfo : EIATTR_NUM_MBARRIERS
	.align		4
.L_738:
        /*11fc*/ 	.byte	0x03, 0x38
        /*11fe*/ 	.short	0x0017


	//----- nvinfo : EIATTR_EXIT_INSTR_OFFSETS
	.align		4
        /*1200*/ 	.byte	0x04, 0x1c
        /*1202*/ 	.short	(.L_740 - .L_739)


	//   ....[0]....
.L_739:
        /*1204*/ 	.word	0x0001e320


	//----- nvinfo : EIATTR_MAX_THREADS
	.align		4
.L_740:
        /*1208*/ 	.byte	0x04, 0x05
        /*120a*/ 	.short	(.L_742 - .L_741)
.L_741:
        /*120c*/ 	.word	0x00000180
        /*1210*/ 	.word	0x00000001
        /*1214*/ 	.word	0x00000001


	//----- nvinfo : EIATTR_CRS_STACK_SIZE
	.align		4
.L_742:
        /*1218*/ 	.byte	0x04, 0x1e
        /*121a*/ 	.short	(.L_744 - .L_743)
.L_743:
        /*121c*/ 	.word	0x00000000


	//----- nvinfo : EIATTR_CBANK_PARAM_SIZE
	.align		4
.L_744:
        /*1220*/ 	.byte	0x03, 0x19
        /*1222*/ 	.short	0x0bf0


	//----- nvinfo : EIATTR_PARAM_CBANK
	.align		4
        /*1224*/ 	.byte	0x04, 0x0a
        /*1226*/ 	.short	(.L_746 - .L_745)
	.align		4
.L_745:
        /*1228*/ 	.word	index@(.nv.constant0._ZN7cutlass13device_kernelIN5flash11enable_sm90INS1_16FlashAttnFwdSm90INS1_25CollectiveMainloopFwdSm90ILi2EN4cute5tupleIJNS5_1CILi1EEES8_S8_EEENS6_IJNS7_ILi64EEESA_SA_EEELi512ENS_10bfloat16_tEfNS_4arch4Sm90ELb0ELb0ELb0ELb1ELb1ELb1ELb1ELb0ELb0ELb1ELb1ELb0EEENS1_21CollectiveEpilogueFwdINS6_IJSA_NS7_ILi512EEESA_EEES9_SC_SE_Li256ELb1ELb1ELb1ELb0EEENS1_36VarlenDynamicPersistentTileSchedulerILi64ELi64ELi256ELi128ELb1ELb1ELb1ELb0ELb1ELb1EEEEEEEEEvNT_6ParamsE)
        /*122c*/ 	.short	0x0210
        /*122e*/ 	.short	0x0bf0


	//----- nvinfo : EIATTR_SW_WAR
	.align		4
.L_746:
        /*1230*/ 	.byte	0x04, 0x36
        /*1232*/ 	.short	(.L_748 - .L_747)
.L_747:
        /*1234*/ 	.word	0x00000008
.L_748:


//--------------------- .nv.info._ZN7cutlass13device_kernelIN5flash11enable_sm90INS1_16FlashAttnFwdSm90INS1_25CollectiveMainloopFwdSm90ILi2EN4cute5tupleIJNS5_1CILi1EEES8_S8_EEENS6_IJNS7_ILi64EEESA_SA_EEELi512ENS_10bfloat16_tEfNS_4arch4Sm90ELb0ELb1ELb0ELb0ELb1ELb0ELb0ELb0ELb0ELb1ELb1ELb0EEENS1_21CollectiveEpilogueFwdINS6_IJSA_NS7_ILi512EEESA_EEES9_SC_SE_Li256ELb0ELb1ELb1ELb0EEENS1_19SingleTileSchedulerILb0ELb1ELb1ELi64EEEEEEEEEvNT_6ParamsE --------------------------
	.section	.nv.info._ZN7cutlass13device_kernelIN5flash11enable_sm90INS1_16FlashAttnFwdSm90INS1_25CollectiveMainloopFwdSm90ILi2EN4cute5tupleIJNS5_1CILi1EEES8_S8_EEENS6_IJNS7_ILi64EEESA_SA_EEELi512ENS_10bfloat16_tEfNS_4arch4Sm90ELb0ELb1ELb0ELb0ELb1ELb0ELb0ELb0ELb0ELb1ELb1ELb0EEENS1_21CollectiveEpilogueFwdINS6_IJSA_NS7_ILi512EEESA_EEES9_SC_SE_Li256ELb0ELb1ELb1ELb0EEENS1_19SingleTileSchedulerILb0ELb1ELb1ELi64EEEEEEEEEvNT_6ParamsE,"",@"SHT_CUDA_INFO"
	.sectionflags	@""
	.align	4


	//----- nvinfo : EIATTR_CUDA_API_VERSION
	.align		4
        /*0000*/ 	.byte	0x04, 0x37
        /*0002*/ 	.short	(.L_750 - .L_749)
.L_749:
        /*0004*/ 	.word	0x00000082


	//----- nvinfo : EIATTR_KPARAM_INFO
	.align		4
.L_750:
        /*0008*/ 	.byte	0x04, 0x17
        /*000a*/ 	.short	(.L_752 - .L_751)
.L_751:
        /*000c*/ 	.word	0x00000000
        /*0010*/ 	.short	0x0000
        /*0012*/ 	.short	0x0070
        /*0014*/ 	.byte	0x00, 0xf0, 0x01, 0x28


	//----- nvinfo : EIATTR_SPARSE_MMA_MASK
	.align		4
.L_752:
        /*0018*/ 	.byte	0x03, 0x50
        /*001a*/ 	.short	0x0000


	//----- nvinfo : EIATTR_MAXREG_COUNT
	.align		4
        /*001c*/ 	.byte	0x03, 0x1b
        /*001e*/ 	.short	0x00a8


	//----- nvinfo : EIATTR_NUM_BARRIERS
	.align		4
        /*0020*/ 	.byte	0x02, 0x4c
        /*0022*/ 	.byte	0x10
	.zero		1


	//----- nvinfo : EIATTR_EXTERNS
	.align		4
        /*0024*/ 	.byte	0x04, 0x0f
        /*0026*/ 	.short	(.L_754 - .L_753)


	//   ....[0]....
	.align		4
.L_753:
        /*0028*/ 	.word	index@(__assertfail)


	//----- nvinfo : EIATTR_MERCURY_ISA_VERSION
	.align		4
.L_754:
        /*002c*/ 	.byte	0x03, 0x5f
        /*002e*/ 	.short	0x0101


	//----- nvinfo : EIATTR_INT_WARP_WIDE_INSTR_OFFSETS
	.align		4
        /*0030*/ 	.byte	0x04, 0x31
        /*0032*/ 	.short	(.L_756 - .L_755)


	//   ....[0]....
.L_755:
        /*0034*/ 	.word	0x000000b0


	//   ....[1]....
        /*0038*/ 	.word	0x000000c0


	//   ....[2]....
        /*003c*/ 	.word	0x00000160


	//----- nvinfo : EIATTR_COOP_GROUP_MASK_REGIDS
	.align		4
.L_756:
        /*0040*/ 	.byte	0x04, 0x29
        /*0042*/ 	.short	(.L_758 - .L_757)


	//   ....[0]....
.L_757:
        /*0044*/ 	.word	0xffffffff


	//   ....[1]....
        /*0048*/ 	.word	0xffffffff


	//   ....[2]....
        /*004c*/ 	.word	0xffffffff


	//   ....[3]....
        /*0050*/ 	.word	0xffffffff


	//   ....[4]....
        /*0054*/ 	.word	0xffffffff


	//   ....[5]....
        /*0058*/ 	.word	0xffffffff


	//   ....[6]....
        /*005c*/ 	.word	0xffffffff


	//   ....[7]....
        /*0060*/ 	.word	0xffffffff


	//   ....[8]....
        /*0064*/ 	.word	0xffffffff


	//   ....[9]....
        /*0068*/ 	.word	0xffffffff


	//   ....[10]....
        /*006c*/ 	.word	0xffffffff


	//   ....[11]....
        /*0070*/ 	.word	0xffffffff


	//   ....[12]....
        /*0074*/ 	.word	0xffffffff


	//   ....[13]....
        /*0078*/ 	.word	0xffffffff


	//   ....[14]....
        /*007c*/ 	.word	0xffffffff


	//   ....[15]....
        /*0080*/ 	.word	0xffffffff


	//   ....[16]....
        /*0084*/ 	.word	0xffffffff


	//   ....[17]....
        /*0088*/ 	.word	0xffffffff


	//   ....[18]....
        /*008c*/ 	.word	0xffffffff


	//   ....[19]....
        /*0090*/ 	.word	0xffffffff


	//   ....[20]....
        /*0094*/ 	.word	0xffffffff


	//   ....[21]....
        /*0098*/ 	.word	0xffffffff


	//   ....[22]....
        /*009c*/ 	.word	0xffffffff


	//   ....[23]....
        /*00a0*/ 	.word	0xffffffff


	//   ....[24]....
        /*00a4*/ 	.word	0xffffffff


	//   ....[25]....
        /*00a8*/ 	.word	0xffffffff


	//   ....[26]....
        /*00ac*/ 	.word	0xffffffff


	//   ....[27]....
        /*00b0*/ 	.word	0xffffffff


	//   ....[28]....
        /*00b4*/ 	.word	0xffffffff


	//   ....[29]....
        /*00b8*/ 	.word	0xffffffff


	//   ....[30]....
        /*00bc*/ 	.word	0xffffffff


	//   ....[31]....
        /*00c0*/ 	.word	0xffffffff


	//   ....[32]....
        /*00c4*/ 	.word	0xffffffff


	//   ....[33]....
        /*00c8*/ 	.word	0xffffffff


	//   ....[34]....
        /*00cc*/ 	.word	0xffffffff


	//   ....[35]....
        /*00d0*/ 	.word	0xffffffff


	//   ....[36]....
        /*00d4*/ 	.word	0xffffffff


	//   ....[37]....
        /*00d8*/ 	.word	0xffffffff


	//   ....[38]....
        /*00dc*/ 	.word	0xffffffff


	//   ....[39]....
        /*00e0*/ 	.word	0xffffffff


	//   ....[40]....
        /*00e4*/ 	.word	0xffffffff


	//   ....[41]....
        /*00e8*/ 	.word	0xffffffff


	//   ....[42]....
        /*00ec*/ 	.word	0xffffffff


	//   ....[43]....
        /*00f0*/ 	.word	0xffffffff


	//   ....[44]....
        /*00f4*/ 	.word	0xffffffff


	//   ....[45]....
        /*00f8*/ 	.word	0xffffffff


	//   ....[46]....
        /*00fc*/ 	.word	0xffffffff


	//   ....[47]....
        /*0100*/ 	.word	0xffffffff


	//   ....[48]....
        /*0104*/ 	.word	0xffffffff


	//   ....[49]....
        /*0108*/ 	.word	0xffffffff


	//   ....[50]....
        /*010c*/ 	.word	0xffffffff


	//   ....[51]....
        /*0110*/ 	.word	0xffffffff


	//   ....[52]....
        /*0114*/ 	.word	0xffffffff


	//   ....[53]....
        /*0118*/ 	.word	0xffffffff


	//   ....[54]....
        /*011c*/ 	.word	0xffffffff


	//   ....[55]....
        /*0120*/ 	.word	0xffffffff


	//   ....[56]....
        /*0124*/ 	.word	0xffffffff


	//   ....[57]....
        /*0128*/ 	.word	0xffffffff


	//   ....[58]....
        /*012c*/ 	.word	0xffffffff


	//   ....[59]....
        /*0130*/ 	.word	0xffffffff


	//   ....[60]....
        /*0134*/ 	.word	0xffffffff


	//   ....[61]....
        /*0138*/ 	.word	0xffffffff


	//   ....[62]....
        /*013c*/ 	.word	0xffffffff


	//   ....[63]....
        /*0140*/ 	.word	0xffffffff


	//   ....[64]....
        /*0144*/ 	.word	0xffffffff


	//   ....[65]....
        /*0148*/ 	.word	0xffffffff


	//   ....[66]....
        /*014c*/ 	.word	0xffffffff


	//   ....[67]....
        /*0150*/ 	.word	0xffffffff


	//   ....[68]....
        /*0154*/ 	.word	0xffffffff


	//   ....[69]....
        /*0158*/ 	.word	0xffffffff


	//   ....[70]....
        /*015c*/ 	.word	0xffffffff


	//   ....[71]....
        /*0160*/ 	.word	0xffffffff


	//   ....[72]....
        /*0164*/ 	.word	0xffffffff


	//   ....[73]....
        /*0168*/ 	.word	0xffffffff


	//   ....[74]....
        /*016c*/ 	.word	0xffffffff


	//   ....[75]....
        /*0170*/ 	.word	0xffffffff


	//   ....[76]....
        /*0174*/ 	.word	0xffffffff


	//   ....[77]....
        /*0178*/ 	.word	0xffffffff


	//   ....[78]....
        /*017c*/ 	.word	0xffffffff


	//   ....[79]....
        /*0180*/ 	.word	0xffffffff


	//   ....[80]....
        /*0184*/ 	.word	0xffffffff


	//   ....[81]....
        /*0188*/ 	.word	0xffffffff


	//   ....[82]....
        /*018c*/ 	.word	0xffffffff


	//   ....[83]....
        /*0190*/ 	.word	0xffffffff


	//   ....[84]....
        /*0194*/ 	.word	0xffffffff


	//   ....[85]....
        /*0198*/ 	.word	0xffffffff


	//   ....[86]....
        /*019c*/ 	.word	0xffffffff


	//   ....[87]....
        /*01a0*/ 	.word	0xffffffff


	//   ....[88]....
        /*01a4*/ 	.word	0xffffffff


	//   ....[89]....
        /*01a8*/ 	.word	0x0500000f


	//   ....[90]....
        /*01ac*/ 	.word	0x0500000f


	//   ....[91]....
        /*01b0*/ 	.word	0x0500000f


	//   ....[92]....
        /*01b4*/ 	.word	0x0500000f


	//   ....[93]....
        /*01b8*/ 	.word	0x0500000f


	//   ....[94]....
        /*01bc*/ 	.word	0x0500000f


	//   ....[95]....
        /*01c0*/ 	.word	0x0500000f


	//   ....[96]....
        /*01c4*/ 	.word	0x0500000f


	//   ....[97]....
        /*01c8*/ 	.word	0x0500000f


	//   ....[98]....
        /*01cc*/ 	.word	0x0500000f


	//   ....[99]....
        /*01d0*/ 	.word	0x0500000f


	//   ....[100]....
        /*01d4*/ 	.word	0x0500000f


	//   ....[101]....
        /*01d8*/ 	.word	0x0500000f


	//   ....[102]....
        /*01dc*/ 	.word	0x0500000f


	//   ....[103]....
        /*01e0*/ 	.word	0x0500000f


	//   ....[104]....
        /*01e4*/ 	.word	0x0500000f


	//   ....[105]....
        /*01e8*/ 	.word	0x0500000f


	//   ....[106]....
        /*01ec*/ 	.word	0x0500000f


	//   ....[107]....
        /*01f0*/ 	.word	0x0500000f


	//   ....[108]....
        /*01f4*/ 	.word	0x0500000f


	//   ....[109]....
        /*01f8*/ 	.word	0x0500000f


	//   ....[110]....
        /*01fc*/ 	.word	0x0500000f


	//   ....[111]....
        /*0200*/ 	.word	0x0500000f


	//   ....[112]....
        /*0204*/ 	.word	0x0500000f


	//   ....[113]....
        /*0208*/ 	.word	0x0500000f


	//   ....[114]....
        /*020c*/ 	.word	0x0500000f


	//   ....[115]....
        /*0210*/ 	.word	0x0500000f


	//   ....[116]....
        /*0214*/ 	.word	0x0500000f


	//   ....[117]....
        /*0218*/ 	.word	0x0500000f


	//   ....[118]....
        /*021c*/ 	.word	0x0500000f


	//   ....[119]....
        /*0220*/ 	.word	0x0500000f


	//   ....[120]....
        /*0224*/ 	.word	0x0500000f


	//   ....[121]....
        /*0228*/ 	.word	0x0500000f


	//   ....[122]....
        /*022c*/ 	.word	0x0500000f


	//   ....[123]....
        /*0230*/ 	.word	0x0500000f


	//   ....[124]....
        /*0234*/ 	.word	0x0500000f


	//   ....[125]....
        /*0238*/ 	.word	0x0500000f


	//   ....[126]....
        /*023c*/ 	.word	0x0500000f


	//   ....[127]....
        /*0240*/ 	.word	0x0500000f


	//   ....[128]....
        /*0244*/ 	.word	0x0500000f


	//   ....[129]....
        /*0248*/ 	.word	0x0500000f


	//   ....[130]....
        /*024c*/ 	.word	0x0500000f


	//----- nvinfo : EIATTR_COOP_GROUP_INSTR_OFFSETS
	.align		4
.L_758:
        /*0250*/ 	.byte	0x04, 0x28
        /*0252*/ 	.short	(.L_760 - .L_759)


	//   ....[0]....
.L_759:
        /*0254*/ 	.word	0x00000060


	//   ....[1]....
        /*0258*/ 	.word	0x000000a0


	//   ....[2]....
        /*025c*/ 	.word	0x00000280


	//   ....[3]....
        /*0260*/ 	.word	0x000003e0


	//   ....[4]....
        /*0264*/ 	.word	0x00000500


	//   ....[5]....
        /*0268*/ 	.word	0x00000660


	//   ....[6]....
        /*026c*/ 	.word	0x000015c0


	//   ....[7]....
        /*0270*/ 	.word	0x000039f0


	//   ....[8]....
        /*0274*/ 	.word	0x00004240


	//   ....[9]....
        /*0278*/ 	.word	0x00004440


	//   ....[10]....
        /*027c*/ 	.word	0x00004f10


	//   ....[11]....
        /*0280*/ 	.word	0x00005010


	//   ....[12]....
        /*0284*/ 	.word	0x00005300


	//   ....[13]....
        /*0288*/ 	.word	0x00005380


	//   ....[14]....
        /*028c*/ 	.word	0x00005dc0


	//   ....[15]....
        /*0290*/ 	.word	0x00006500


	//   ....[16]....
        /*0294*/ 	.word	0x00006710


	//   ....[17]....
        /*0298*/ 	.word	0x00006e00


	//   ....[18]....
        /*029c*/ 	.word	0x00006ec0


	//   ....[19]....
        /*02a0*/ 	.word	0x00007290


	//   ....[20]....
        /*02a4*/ 	.word	0x00007350


	//   ....[21]....
        /*02a8*/ 	.word	0x00008460


	//   ....[22]....
        /*02ac*/ 	.word	0x00008be0


	//   ....[23]....
        /*02b0*/ 	.word	0x00008c10


	//   ....[24]....
        /*02b4*/ 	.word	0x00008e60


	//   ....[25]....
        /*02b8*/ 	.word	0x00009000


	//   ....[26]....
        /*02bc*/ 	.word	0x00009fd0


	//   ....[27]....
        /*02c0*/ 	.word	0x0000a470


	//   ....[28]....
        /*02c4*/ 	.word	0x0000a670


	//   ....[29]....
        /*02c8*/ 	.word	0x0000ad50


	//   ....[30]....
        /*02cc*/ 	.word	0x0000ae10


	//   ....[31]....
        /*02d0*/ 	.word	0x0000b1e0


	//   ....[32]....
        /*02d4*/ 	.word	0x0000b2a0


	//   ....[33]....
        /*02d8*/ 	.word	0x0000c3b0


	//   ....[34]....
        /*02dc*/ 	.word	0x0000c480


	//   ....[35]....
        /*02e0*/ 	.word	0x0000c4c0


	//   ....[36]....
        /*02e4*/ 	.word	0x0000c4e0


	//   ....[37]....
        /*02e8*/ 	.word	0x0000c510


	//   ....[38]....
        /*02ec*/ 	.word	0x0000d000


	//   ....[39]....
        /*02f0*/ 	.word	0x0000d460


	//   ....[40]....
        /*02f4*/ 	.word	0x0000d490


	//   ....[41]....
        /*02f8*/ 	.word	0x0000d4b0


	//   ....[42]....
        /*02fc*/ 	.word	0x0000d4e0


	//   ....[43]....
        /*0300*/ 	.word	0x0000d980


	//   ....[44]....
        /*0304*/ 	.word	0x0000d9a0


	//   ....[45]....
        /*0308*/ 	.word	0x0000e5f0


	//   ....[46]....
        /*030c*/ 	.word	0x0000e610


	//   ....[47]....
        /*0310*/ 	.word	0x0000f630


	//   ....[48]....
        /*0314*/ 	.word	0x00010ce0


	//   ....[49]....
        /*0318*/ 	.word	0x00010d00


	//   ....[50]....
        /*031c*/ 	.word	0x00010d10


	//   ....[51]....
        /*0320*/ 	.word	0x00010d50


	//   ....[52]....
        /*0324*/ 	.word	0x00010da0


	//   ....[53]....
        /*0328*/ 	.word	0x00010dc0


	//   ....[54]....
        /*032c*/ 	.word	0x00010e10


	//   ....[55]....
        /*0330*/ 	.word	0x00010e30


	//   ....[56]....
        /*0334*/ 	.word	0x000113b0


	//   ....[57]....
        /*0338*/ 	.word	0x000113e0


	//   ....[58]....
        /*033c*/ 	.word	0x00011410


	//   ....[59]....
        /*0340*/ 	.word	0x00011470


	//   ....[60]....
        /*0344*/ 	.word	0x000114d0


	//   ....[61]....
        /*0348*/ 	.word	0x000114f0


	//   ....[62]....
        /*034c*/ 	.word	0x00011540


	//   ....[63]....
        /*0350*/ 	.word	0x00011560


	//   ....[64]....
        /*0354*/ 	.word	0x00011850


	//   ....[65]....
        /*0358*/ 	.word	0x00011880


	//   ....[66]....
        /*035c*/ 	.word	0x000118b0


	//   ....[67]....
        /*0360*/ 	.word	0x000118e0


	//   ....[68]....
        /*0364*/ 	.word	0x00011910


	//   ....[69]....
        /*0368*/ 	.word	0x00011960


	//   ....[70]....
        /*036c*/ 	.word	0x00011ae0


	//   ....[71]....
        /*0370*/ 	.word	0x00011b10


	//   ....[72]....
        /*0374*/ 	.word	0x000124a0


	//   ....[73]....
        /*0378*/ 	.word	0x000124c0


	//   ....[74]....
        /*037c*/ 	.word	0x000124d0


	//   ....[75]....
        /*0380*/ 	.word	0x000124f0


	//   ....[76]....
        /*0384*/ 	.word	0x00012510


	//   ....[77]....
        /*0388*/ 	.word	0x00012540


	//   ....[78]....
        /*038c*/ 	.word	0x00012560


	//   ....[79]....
        /*0390*/ 	.word	0x00012590


	//   ....[80]....
        /*0394*/ 	.word	0x000128f0


	//   ....[81]....
        /*0398*/ 	.word	0x00012920


	//   ....[82]....
        /*039c*/ 	.word	0x00012950


	//   ....[83]....
        /*03a0*/ 	.word	0x00012970


	//   ....[84]....
        /*03a4*/ 	.word	0x00012980


	//   ....[85]....
        /*03a8*/ 	.word	0x000129a0


	//   ....[86]....
        /*03ac*/ 	.word	0x00012a40


	//   ....[87]....
        /*03b0*/ 	.word	0x00012a80


	//   ....[88]....
        /*03b4*/ 	.word	0x00012f80


	//   ....[89]....
        /*03b8*/ 	.word	0x00013660


	//   ....[90]....
        /*03bc*/ 	.word	0x00013750


	//   ....[91]....
        /*03c0*/ 	.word	0x000137f0


	//   ....[92]....
        /*03c4*/ 	.word	0x00013870


	//   ....[93]....
        /*03c8*/ 	.word	0x00013920


	//   ....[94]....
        /*03cc*/ 	.word	0x00013980


	//   ....[95]....
        /*03d0*/ 	.word	0x00013a40


	//   ....[96]....
        /*03d4*/ 	.word	0x00013aa0


	//   ....[97]....
        /*03d8*/ 	.word	0x00013b40


	//   ....[98]....
        /*03dc*/ 	.word	0x00013bd0


	//   ....[99]....
        /*03e0*/ 	.word	0x00013c20


	//   ....[100]....
        /*03e4*/ 	.word	0x00013d50


	//   ....[101]....
        /*03e8*/ 	.word	0x00013dc0


	//   ....[102]....
        /*03ec*/ 	.word	0x00013e20


	//   ....[103]....
        /*03f0*/ 	.word	0x00013ee0


	//   ....[104]....
        /*03f4*/ 	.word	0x00013f40


	//   ....[105]....
        /*03f8*/ 	.word	0x00013fe0


	//   ....[106]....
        /*03fc*/ 	.word	0x00014130


	//   ....[107]....
        /*0400*/ 	.word	0x00014200


	//   ....[108]....
        /*0404*/ 	.word	0x00014470


	//   ....[109]....
        /*0408*/ 	.word	0x000144c0


	//   ....[110]....
        /*040c*/ 	.word	0x00014680


	//   ....[111]....
        /*0410*/ 	.word	0x000146d0


	//   ....[112]....
        /*0414*/ 	.word	0x00014890


	//   ....[113]....
        /*0418*/ 	.word	0x000148e0


	//   ....[114]....
        /*041c*/ 	.word	0x000149c0


	//   ....[115]....
        /*0420*/ 	.word	0x00014a60


	//   ....[116]....
        /*0424*/ 	.word	0x00014ac0


	//   ....[117]....
        /*0428*/ 	.word	0x00014b60


	//   ....[118]....
        /*042c*/ 	.word	0x00014bc0


	//   ....[119]....
        /*0430*/ 	.word	0x00014c60


	//   ....[120]....
        /*0434*/ 	.word	0x00014cc0


	//   ....[121]....
        /*0438*/ 	.word	0x00014d60


	//   ....[122]....
        /*043c*/ 	.word	0x00014e40


	//   ....[123]....
        /*0440*/ 	.word	0x00014f00


	//   ....[124]....
        /*0444*/ 	.word	0x00014fe0


	//   ....[125]....
        /*0448*/ 	.word	0x000150e0


	//   ....[126]....
        /*044c*/ 	.word	0x00015200


	//   ....[127]....
        /*0450*/ 	.word	0x000152e0


	//   ....[128]....
        /*0454*/ 	.word	0x000153f0


	//   ....[129]....
        /*0458*/ 	.word	0x000154c0


	//   ....[130]....
        /*045c*/ 	.word	0x000155d0


	//----- nvinfo : EIATTR_REG_RECONFIG
	.align		4
.L_760:
        /*0460*/ 	.byte	0x01, 0x54
	.zero		2


	//----- nvinfo : EIATTR_SYSCALL_OFFSETS
	.align		4
        /*0464*/ 	.byte	0x04, 0x46
        /*0466*/ 	.short	(.L_762 - .L_761)


	//   ....[0]....
.L_761:
        /*0468*/ 	.word	0x00003bc0


	//   ....[1]....
        /*046c*/ 	.word	0x000101f0


	//   ....[2]....
        /*0470*/ 	.word	0x00010330


	//   ....[3]....
        /*0474*/ 	.word	0x00010420


	//   ....[4]....
        /*0478*/ 	.word	0x000110a0


	//----- nvinfo : EIATTR_MBARRIER_INSTR_OFFSETS
	.align		4
.L_762:
        /*047c*/ 	.byte	0x04, 0x39
        /*047e*/ 	.short	(.L_764 - .L_763)


	//   ....[0]....
.L_763:
        /*0480*/ 	.word	0x00000170
        /*0484*/ 	.word	0x000000ff
        /*0488*/ 	.word	0x00028c00
        /*048c*/ 	.short	0x0100
        /*048e*/ 	.byte	0x08
	.zero		1


	//   ....[1]....
        /*0490*/ 	.word	0x00000180
        /*0494*/ 	.word	0x000000ff
        /*0498*/ 	.word	0x00028c20
        /*049c*/ 	.short	0x0100
        /*049e*/ 	.byte	0x08
	.zero		1


	//   ....[2]....
        /*04a0*/ 	.word	0x00000230
        /*04a4*/ 	.word	0x000000ff
        /*04a8*/ 	.word	0x00028c30
        /*04ac*/ 	.short	0x0100
        /*04ae*/ 	.byte	0x06
	.zero		1


	//   ....[3]....
        /*04b0*/ 	.word	0x00000240
        /*04b4*/ 	.word	0x000000ff
        /*04b8*/ 	.word	0x00028c40
        /*04bc*/ 	.short	0x0100
        /*04be*/ 	.byte	0x06
	.zero		1


	//   ....[4]....
        /*04c0*/ 	.word	0x00000250
        /*04c4*/ 	.word	0x000000ff
        /*04c8*/ 	.word	0x00028c38
        /*04cc*/ 	.short	0x0100
        /*04ce*/ 	.byte	0x06
	.zero		1


	//   ....[5]....
        /*04d0*/ 	.word	0x00000260
        /*04d4*/ 	.word	0x000000ff
        /*04d8*/ 	.word	0x00028c48
        /*04dc*/ 	.short	0x0100
        /*04de*/ 	.byte	0x06
	.zero		1


	//   ....[6]....
        /*04e0*/ 	.word	0x00000390
        /*04e4*/ 	.word	0x000000ff
        /*04e8*/ 	.word	0x00028c50
        /*04ec*/ 	.short	0x0100
        /*04ee*/ 	.byte	0x08
	.zero		1


	//   ....[7]....
        /*04f0*/ 	.word	0x000003a0
        /*04f4*/ 	.word	0x000000ff
        /*04f8*/ 	.word	0x00028c60
        /*04fc*/ 	.short	0x0100
        /*04fe*/ 	.byte	0x08
	.zero		1


	//   ....[8]....
        /*0500*/ 	.word	0x000003b0
        /*0504*/ 	.word	0x000000ff
        /*0508*/ 	.word	0x00028c58
        /*050c*/ 	.short	0x0100
        /*050e*/ 	.byte	0x08
	.zero		1


	//   ....[9]....
        /*0510*/ 	.word	0x000003c0
        /*0514*/ 	.word	0x000000ff
        /*0518*/ 	.word	0x00028c68
        /*051c*/ 	.short	0x0100
        /*051e*/ 	.byte	0x08
	.zero		1


	//   ....[10]....
        /*0520*/ 	.word	0x000004b0
        /*0524*/ 	.word	0x000000ff
        /*0528*/ 	.word	0x00028c70
        /*052c*/ 	.short	0x0100
        /*052e*/ 	.byte	0x06
	.zero		1


	//   ....[11]....
        /*0530*/ 	.word	0x000004c0
        /*0534*/ 	.word	0x000000ff
        /*0538*/ 	.word	0x00028c80
        /*053c*/ 	.short	0x0100
        /*053e*/ 	.byte	0x06
	.zero		1


	//   ....[12]....
        /*0540*/ 	.word	0x000004d0
        /*0544*/ 	.word	0x000000ff
        /*0548*/ 	.word	0x00028c78
        /*054c*/ 	.short	0x0100
        /*054e*/ 	.byte	0x06
	.zero		1


	//   ....[13]....
        /*0550*/ 	.word	0x000004e0
        /*0554*/ 	.word	0x000000ff
        /*0558*/ 	.word	0x00028c88
        /*055c*/ 	.short	0x0100
        /*055e*/ 	.byte	0x06
	.zero		1


	//   ....[14]....
        /*0560*/ 	.word	0x00000610
        /*0564*/ 	.word	0x000000ff
        /*0568*/ 	.word	0x00028c90
        /*056c*/ 	.short	0x0100
        /*056e*/ 	.byte	0x08
	.zero		1


	//   ....[15]....
        /*0570*/ 	.word	0x00000620
        /*0574*/ 	.word	0x000000ff
        /*0578*/ 	.word	0x00028ca0
        /*057c*/ 	.short	0x0100
        /*057e*/ 	.byte	0x08
	.zero		1


	//   ....[16]....
        /*0580*/ 	.word	0x00000630
        /*0584*/ 	.word	0x000000ff
        /*0588*/ 	.word	0x00028c98
        /*058c*/ 	.short	0x0100
        /*058e*/ 	.byte	0x08
	.zero		1


	//   ....[17]....
        /*0590*/ 	.word	0x00000640
        /*0594*/ 	.word	0x000000ff
        /*0598*/ 	.word	0x00028ca8
        /*059c*/ 	.short	0x0100
        /*059e*/ 	.byte	0x08
	.zero		1


	//   ....[18]....
        /*05a0*/ 	.word	0x00000780
        /*05a4*/ 	.word	0x000000ff
        /*05a8*/ 	.word	0x00028cb0
        /*05ac*/ 	.short	0x0100
        /*05ae*/ 	.byte	0x08
	.zero		1


	//   ....[19]....
        /*05b0*/ 	.word	0x00000790
        /*05b4*/ 	.word	0x000000ff
        /*05b8*/ 	.word	0x00028cc0
        /*05bc*/ 	.short	0x0100
        /*05be*/ 	.byte	0x08
	.zero		1


	//   ....[20]....
        /*05c0*/ 	.word	0x000007a0
        /*05c4*/ 	.word	0x000000ff
        /*05c8*/ 	.word	0x00028cb8
        /*05cc*/ 	.short	0x0100
        /*05ce*/ 	.byte	0x08
	.zero		1


	//   ....[21]....
        /*05d0*/ 	.word	0x000007b0
        /*05d4*/ 	.word	0x000000ff
        /*05d8*/ 	.word	0x00028cc8
        /*05dc*/ 	.short	0x0100
        /*05de*/ 	.byte	0x08
	.zero		1


	//   ....[22]....
        /*05e0*/ 	.word	0x00001780
        /*05e4*/ 	.word	0x000000ff
        /*05e8*/ 	.word	0x00028c50
        /*05ec*/ 	.short	0x010a
        /*05ee*/ 	.byte	0x05
	.zero		1


	//   ....[23]....
        /*05f0*/ 	.word	0x00001a50
        /*05f4*/ 	.word	0x000000ff
        /*05f8*/ 	.word	0x00000000
        /*05fc*/ 	.short	0x0101
        /*05fe*/ 	.byte	0x04
	.zero		1


	//   ....[24]....
        /*0600*/ 	.word	0x000023b0
        /*0604*/ 	.word	0x000000ff
        /*0608*/ 	.word	0x00028c50
        /*060c*/ 	.short	0x010a
        /*060e*/ 	.byte	0x07
	.zero		1


	//   ....[25]....
        /*0610*/ 	.word	0x000023f0
        /*0614*/ 	.word	0x000000ff
        /*0618*/ 	.word	0x00028c50
        /*061c*/ 	.short	0x010a
        /*061e*/ 	.byte	0x07
	.zero		1


	//   ....[26]....
        /*0620*/ 	.word	0x000025d0
        /*0624*/ 	.word	0x000000ff
        /*0628*/ 	.word	0x00000000
        /*062c*/ 	.short	0x0101
        /*062e*/ 	.byte	0x07
	.zero		1


	//   ....[27]....
        /*0630*/ 	.word	0x00003bf0
        /*0634*/ 	.word	0x000000ff
        /*0638*/ 	.word	0x00028c00
        /*063c*/ 	.short	0x010a
        /*063e*/ 	.byte	0x28
	.zero		1


	//   ....[28]....
        /*0640*/ 	.word	0x00003d80
        /*0644*/ 	.word	0x000000ff
        /*0648*/ 	.word	0x00028c30
        /*064c*/ 	.short	0x010a
        /*064e*/ 	.byte	0x28
	.zero		1


	//   ....[29]....
        /*0650*/ 	.word	0x00003dc0
        /*0654*/ 	.word	0x000000ff
        /*0658*/ 	.word	0x00028c30
        /*065c*/ 	.short	0x010a
        /*065e*/ 	.byte	0x28
	.zero		1


	//   ....[30]....
        /*0660*/ 	.word	0x000041b0
        /*0664*/ 	.word	0x000000ff
        /*0668*/ 	.word	0x00000000
        /*066c*/ 	.short	0x0101
        /*066e*/ 	.byte	0x04
	.zero		1


	//   ....[31]....
        /*0670*/ 	.word	0x00005b60
        /*0674*/ 	.word	0x000000ff
        /*0678*/ 	.word	0x00028c50
        /*067c*/ 	.short	0x010a
        /*067e*/ 	.byte	0x28
	.zero		1


	//   ....[32]....
        /*0680*/ 	.word	0x00005ba0
        /*0684*/ 	.word	0x000000ff
        /*0688*/ 	.word	0x00028c50
        /*068c*/ 	.short	0x010a
        /*068e*/ 	.byte	0x28
	.zero		1


	//   ....[33]....
        /*0690*/ 	.word	0x00005e90
        /*0694*/ 	.word	0x000000ff
        /*0698*/ 	.word	0x00000000
        /*069c*/ 	.short	0x0101
        /*069e*/ 	.byte	0x04
	.zero		1


	//   ....[34]....
        /*06a0*/ 	.word	0x00006240
        /*06a4*/ 	.word	0x000000ff
        /*06a8*/ 	.word	0x00028c30
        /*06ac*/ 	.short	0x010a
        /*06ae*/ 	.byte	0x1f
	.zero		1


	//   ....[35]....
        /*06b0*/ 	.word	0x00006280
        /*06b4*/ 	.word	0x000000ff
        /*06b8*/ 	.word	0x00028c30
        /*06bc*/ 	.short	0x010a
        /*06be*/ 	.byte	0x1f
	.zero		1


	//   ....[36]....
        /*06c0*/ 	.word	0x000064a0
        /*06c4*/ 	.word	0x000000ff
        /*06c8*/ 	.word	0x00000000
        /*06cc*/ 	.short	0x0101
        /*06ce*/ 	.byte	0x0a
	.zero		1


	//   ....[37]....
        /*06d0*/ 	.word	0x00008220
        /*06d4*/ 	.word	0x000000ff
        /*06d8*/ 	.word	0x00028c50
        /*06dc*/ 	.short	0x010a
        /*06de*/ 	.byte	0x1f
	.zero		1


	//   ....[38]....
        /*06e0*/ 	.word	0x00008260
        /*06e4*/ 	.word	0x000000ff
        /*06e8*/ 	.word	0x00028c50
        /*06ec*/ 	.short	0x010a
        /*06ee*/ 	.byte	0x1f
	.zero		1


	//   ....[39]....
        /*06f0*/ 	.word	0x00008510
        /*06f4*/ 	.word	0x000000ff
        /*06f8*/ 	.word	0x00000000
        /*06fc*/ 	.short	0x0101
        /*06fe*/ 	.byte	0x06
	.zero		1


	//   ....[40]....
        /*0700*/ 	.word	0x000088c0
        /*0704*/ 	.word	0x000000ff
        /*0708*/ 	.word	0x00028c30
        /*070c*/ 	.short	0x010a
        /*070e*/ 	.byte	0x1a
	.zero		1


	//   ....[41]....
        /*0710*/ 	.word	0x00008900
        /*0714*/ 	.word	0x000000ff
        /*0718*/ 	.word	0x00028c30
        /*071c*/ 	.short	0x010a
        /*071e*/ 	.byte	0x1a
	.zero		1


	//   ....[42]....
        /*0720*/ 	.word	0x00008b10
        /*0724*/ 	.word	0x000000ff
        /*0728*/ 	.word	0x00000000
        /*072c*/ 	.short	0x0101
        /*072e*/ 	.byte	0x0b
	.zero		1


	//   ....[43]....
        /*0730*/ 	.word	0x00009d90
        /*0734*/ 	.word	0x000000ff
        /*0738*/ 	.word	0x00028c50
        /*073c*/ 	.short	0x010a
        /*073e*/ 	.byte	0x1a
	.zero		1


	//   ....[44]....
        /*0740*/ 	.word	0x00009dd0
        /*0744*/ 	.word	0x000000ff
        /*0748*/ 	.word	0x00028c50
        /*074c*/ 	.short	0x010a
        /*074e*/ 	.byte	0x1a
	.zero		1


	//   ....[45]....
        /*0750*/ 	.word	0x0000a060
        /*0754*/ 	.word	0x000000ff
        /*0758*/ 	.word	0x00000000
        /*075c*/ 	.short	0x0101
        /*075e*/ 	.byte	0x1a
	.zero		1


	//   ....[46]....
        /*0760*/ 	.word	0x0000a1d0
        /*0764*/ 	.word	0x000000ff
        /*0768*/ 	.word	0x00028c30
        /*076c*/ 	.short	0x010a
        /*076e*/ 	.byte	0x19
	.zero		1


	//   ....[47]....
        /*0770*/ 	.word	0x0000a210
        /*0774*/ 	.word	0x000000ff
        /*0778*/ 	.word	0x00028c30
        /*077c*/ 	.short	0x010a
        /*077e*/ 	.byte	0x19
	.zero		1


	//   ....[48]....
        /*0780*/ 	.word	0x0000a420
        /*0784*/ 	.word	0x000000ff
        /*0788*/ 	.word	0x00000000
        /*078c*/ 	.short	0x0101
        /*078e*/ 	.byte	0x0a
	.zero		1


	//   ....[49]....
        /*0790*/ 	.word	0x0000c170
        /*0794*/ 	.word	0x000000ff
        /*0798*/ 	.word	0x00028c50
        /*079c*/ 	.short	0x010a
        /*079e*/ 	.byte	0x19
	.zero		1


	//   ....[50]....
        /*07a0*/ 	.word	0x0000c1b0
        /*07a4*/ 	.word	0x000000ff
        /*07a8*/ 	.word	0x00028c50
        /*07ac*/ 	.short	0x010a
        /*07ae*/ 	.byte	0x19
	.zero		1


	//   ....[51]....
        /*07b0*/ 	.word	0x0000c460
        /*07b4*/ 	.word	0x000000ff
        /*07b8*/ 	.word	0x00000000
        /*07bc*/ 	.short	0x0101
        /*07be*/ 	.byte	0x19
	.zero		1


	//   ....[52]....
        /*07c0*/ 	.word	0x0000cfd0
        /*07c4*/ 	.word	0x000000ff
        /*07c8*/ 	.word	0x00000000
        /*07cc*/ 	.short	0x0101
        /*07ce*/ 	.byte	0x04
	.zero		1


	//   ....[53]....
        /*07d0*/ 	.word	0x00010aa0
        /*07d4*/ 	.word	0x000000ff
        /*07d8*/ 	.word	0x00028c40
        /*07dc*/ 	.short	0x010a
        /*07de*/ 	.byte	0x2e
	.zero		1


	//   ....[54]....
        /*07e0*/ 	.word	0x00010ed0
        /*07e4*/ 	.word	0x000000ff
        /*07e8*/ 	.word	0x00028c30
        /*07ec*/ 	.short	0x0107
        /*07ee*/ 	.byte	0x2e
	.zero		1


	//   ....[55]....
        /*07f0*/ 	.word	0x00010f40
        /*07f4*/ 	.word	0x000000ff
        /*07f8*/ 	.word	0x00028c30
        /*07fc*/ 	.short	0x0101
        /*07fe*/ 	.byte	0x2e
	.zero		1


	//   ....[56]....
        /*0800*/ 	.word	0x00011630
        /*0804*/ 	.word	0x000000ff
        /*0808*/ 	.word	0x00028c00
        /*080c*/ 	.short	0x0107
        /*080e*/ 	.byte	0x2e
	.zero		1


	//   ....[57]....
        /*0810*/ 	.word	0x00011670
        /*0814*/ 	.word	0x000000ff
        /*0818*/ 	.word	0x00028c00
        /*081c*/ 	.short	0x0101
        /*081e*/ 	.byte	0x2e
	.zero		1


	//   ....[58]....
        /*0820*/ 	.word	0x00011680
        /*0824*/ 	.word	0x000000ff
        /*0828*/ 	.word	0x00028c20
        /*082c*/ 	.short	0x010a
        /*082e*/ 	.byte	0x2e
	.zero		1


	//   ....[59]....
        /*0830*/ 	.word	0x000116d0
        /*0834*/ 	.word	0x000000ff
        /*0838*/ 	.word	0x00028c60
        /*083c*/ 	.short	0x010a
        /*083e*/ 	.byte	0x2e
	.zero		1


	//   ....[60]....
        /*0840*/ 	.word	0x00011ef0
        /*0844*/ 	.word	0x000000ff
        /*0848*/ 	.word	0x00028c50
        /*084c*/ 	.short	0x0107
        /*084e*/ 	.byte	0x2e
	.zero		1


	//   ....[61]....
        /*0850*/ 	.word	0x00011f70
        /*0854*/ 	.word	0x000000ff
        /*0858*/ 	.word	0x00028c50
        /*085c*/ 	.short	0x0101
        /*085e*/ 	.byte	0x2e
	.zero		1


	//   ....[62]....
        /*0860*/ 	.word	0x000122a0
        /*0864*/ 	.word	0x0000000a
        /*0868*/ 	.word	0x00028c40
        /*086c*/ 	.short	0x010a
        /*086e*/ 	.byte	0x3f
	.zero		1


	//   ....[63]....
        /*0870*/ 	.word	0x00012630
        /*0874*/ 	.word	0x0000000a
        /*0878*/ 	.word	0x00028c30
        /*087c*/ 	.short	0x0107
        /*087e*/ 	.byte	0x3f
	.zero		1


	//   ....[64]....
        /*0880*/ 	.word	0x000126e0
        /*0884*/ 	.word	0x0000000a
        /*0888*/ 	.word	0x00028c30
        /*088c*/ 	.short	0x0101
        /*088e*/ 	.byte	0x3f
	.zero		1


	//   ....[65]....
        /*0890*/ 	.word	0x00012710
        /*0894*/ 	.word	0x0000000a
        /*0898*/ 	.word	0x00028c60
        /*089c*/ 	.short	0x010a
        /*089e*/ 	.byte	0x3f
	.zero		1


	//   ....[66]....
        /*08a0*/ 	.word	0x00012d50
        /*08a4*/ 	.word	0x0000000a
        /*08a8*/ 	.word	0x00028c50
        /*08ac*/ 	.short	0x0107
        /*08ae*/ 	.byte	0x3f
	.zero		1


	//   ....[67]....
        /*08b0*/ 	.word	0x00012e20
        /*08b4*/ 	.word	0x0000000a
        /*08b8*/ 	.word	0x00028c50
        /*08bc*/ 	.short	0x0101
        /*08be*/ 	.byte	0x3f
	.zero		1


	//   ....[68]....
        /*08c0*/ 	.word	0x00012f00
        /*08c4*/ 	.word	0x00000005
        /*08c8*/ 	.word	0x00028c20
        /*08cc*/ 	.short	0x010a
        /*08ce*/ 	.byte	0x3f
	.zero		1


	//   ....[69]....
        /*08d0*/ 	.word	0x00013070
        /*08d4*/ 	.word	0x00000004
        /*08d8*/ 	.word	0x00028c40
        /*08dc*/ 	.short	0x010a
        /*08de*/ 	.byte	0x3f
	.zero		1


	//   ....[70]....
        /*08e0*/ 	.word	0x00013110
        /*08e4*/ 	.word	0x00000005
        /*08e8*/ 	.word	0x00028c40
        /*08ec*/ 	.short	0x010a
        /*08ee*/ 	.byte	0x3f
	.zero		1


	//   ....[71]....
        /*08f0*/ 	.word	0x00013150
        /*08f4*/ 	.word	0x00000004
        /*08f8*/ 	.word	0x00028c60
        /*08fc*/ 	.short	0x010a
        /*08fe*/ 	.byte	0x3f
	.zero		1


	//   ....[72]....
        /*0900*/ 	.word	0x00013190
        /*0904*/ 	.word	0x00000005
        /*0908*/ 	.word	0x00028c60
        /*090c*/ 	.short	0x010a
        /*090e*/ 	.byte	0x3f
	.zero		1


	//   ....[73]....
        /*0910*/ 	.word	0x00013200
        /*0914*/ 	.word	0x00000005
        /*0918*/ 	.word	0x00028c50
        /*091c*/ 	.short	0x010a
        /*091e*/ 	.byte	0x3f
	.zero		1


	//   ....[74]....
        /*0920*/ 	.word	0x00013260
        /*0924*/ 	.word	0x00000005
        /*0928*/ 	.word	0x00028c50
        /*092c*/ 	.short	0x010a
        /*092e*/ 	.byte	0x3f
	.zero		1


	//   ....[75]....
        /*0930*/ 	.word	0x000132c0
        /*0934*/ 	.word	0x00000000
        /*0938*/ 	.word	0x00028c00
        /*093c*/ 	.short	0x010a
        /*093e*/ 	.byte	0x3f
	.zero		1


	//   ....[76]....
        /*0940*/ 	.word	0x00013320
        /*0944*/ 	.word	0x00000002
        /*0948*/ 	.word	0x00028c30
        /*094c*/ 	.short	0x010a
        /*094e*/ 	.byte	0x3f
	.zero		1


	//   ....[77]....
        /*0950*/ 	.word	0x00013380
        /*0954*/ 	.word	0x0000000e
        /*0958*/ 	.word	0x00028c50
        /*095c*/ 	.short	0x010a
        /*095e*/ 	.byte	0x3f
	.zero		1


	//   ....[78]....
        /*0960*/ 	.word	0x000133e0
        /*0964*/ 	.word	0x0000000c
        /*0968*/ 	.word	0x00028c30
        /*096c*/ 	.short	0x010a
        /*096e*/ 	.byte	0x3f
	.zero		1


	//   ....[79]....
        /*0970*/ 	.word	0x00013440
        /*0974*/ 	.word	0x0000000e
        /*0978*/ 	.word	0x00028c50
        /*097c*/ 	.short	0x010a
        /*097e*/ 	.byte	0x3f
	.zero		1


	//   ....[80]....
        /*0980*/ 	.word	0x000134a0
        /*0984*/ 	.word	0x0000000b
        /*0988*/ 	.word	0x00028c30
        /*098c*/ 	.short	0x010a
        /*098e*/ 	.byte	0x3f
	.zero		1


	//   ....[81]....
        /*0990*/ 	.word	0x00013500
        /*0994*/ 	.word	0x0000000f
        /*0998*/ 	.word	0x00028c50
        /*099c*/ 	.short	0x010a
        /*099e*/ 	.byte	0x3f
	.zero		1


	//   ....[82]....
        /*09a0*/ 	.word	0x00013560
        /*09a4*/ 	.word	0x0000000c
        /*09a8*/ 	.word	0x00028c30
        /*09ac*/ 	.short	0x010a
        /*09ae*/ 	.byte	0x3f
	.zero		1


	//   ....[83]....
        /*09b0*/ 	.word	0x000135c0
        /*09b4*/ 	.word	0x0000000e
        /*09b8*/ 	.word	0x00028c50
        /*09bc*/ 	.short	0x010a
        /*09be*/ 	.byte	0x3f
	.zero		1


	//   ....[84]....
        /*09c0*/ 	.word	0x000136a0
        /*09c4*/ 	.word	0x00000003
        /*09c8*/ 	.word	0x00028c40
        /*09cc*/ 	.short	0x010a
        /*09ce*/ 	.byte	0x3f
	.zero		1


	//   ....[85]....
        /*09d0*/ 	.word	0x00014020
        /*09d4*/ 	.word	0x00000003
        /*09d8*/ 	.word	0x00028c20
        /*09dc*/ 	.short	0x010a
        /*09de*/ 	.byte	0x3f
	.zero		1


	//   ....[86]....
        /*09e0*/ 	.word	0x00014080
        /*09e4*/ 	.word	0x00000003
        /*09e8*/ 	.word	0x00028c60
        /*09ec*/ 	.short	0x010a
        /*09ee*/ 	.byte	0x3f
	.zero		1


	//   ....[87]....
        /*09f0*/ 	.word	0x00014910
        /*09f4*/ 	.word	0x0000000a
        /*09f8*/ 	.word	0x00028c40
        /*09fc*/ 	.short	0x010a
        /*09fe*/ 	.byte	0x3f
	.zero		1


	//   ....[88]....
        /*0a00*/ 	.word	0x00014d90
        /*0a04*/ 	.word	0x0000000a
        /*0a08*/ 	.word	0x00028c60
        /*0a0c*/ 	.short	0x010a
        /*0a0e*/ 	.byte	0x3f
	.zero		1


	//   ....[89]....
        /*0a10*/ 	.word	0x000154f0
        /*0a14*/ 	.word	0x00000005
        /*0a18*/ 	.word	0x00028c20
        /*0a1c*/ 	.short	0x010a
        /*0a1e*/ 	.byte	0x3f
	.zero		1


	//   ....[90]....
        /*0a20*/ 	.word	0x00015690
        /*0a24*/ 	.word	0x00000004
        /*0a28*/ 	.word	0x00028c40
        /*0a2c*/ 	.short	0x010a
        /*0a2e*/ 	.byte	0x3f
	.zero		1


	//   ....[91]....
        /*0a30*/ 	.word	0x000156e0
        /*0a34*/ 	.word	0x00000005
        /*0a38*/ 	.word	0x00028c40
        /*0a3c*/ 	.short	0x010a
        /*0a3e*/ 	.byte	0x3f
	.zero		1


	//   ....[92]....
        /*0a40*/ 	.word	0x00015730
        /*0a44*/ 	.word	0x00000004
        /*0a48*/ 	.word	0x00028c60
        /*0a4c*/ 	.short	0x010a
        /*0a4e*/ 	.byte	0x3f
	.zero		1


	//----- nvinfo : EIATTR_NUM_MBARRIERS
	.align		4
.L_764:
        /*0a50*/ 	.byte	0x03, 0x38
        /*0a52*/ 	.short	0x0016


	//----- nvinfo : EIATTR_EXIT_INSTR_OFFSETS
	.align		4
        /*0a54*/ 	.byte	0x04, 0x1c
        /*0a56*/ 	.short	(.L_766 - .L_765)


	//   ....[0]....
.L_765:
        /*0a58*/ 	.word	0x000131e0


	//----- nvinfo : EIATTR_MAX_THREADS
	.align		4
.L_766:
        /*0a5c*/ 	.byte	0x04, 0x05
        /*0a5e*/ 	.short	(.L_768 - .L_767)
.L_767:
        /*0a60*/ 	.word	0x00000180
        /*0a64*/ 	.word	0x00000001
        /*0a68*/ 	.word	0x00000001


	//----- nvinfo : EIATTR_CRS_STACK_SIZE
	.align		4
.L_768:
        /*0a6c*/ 	.byte	0x04, 0x1e
        /*0a6e*/ 	.short	(.L_770 - .L_769)
.L_769:
        /*0a70*/ 	.word	0x00000000


	//----- nvinfo : EIATTR_CBANK_PARAM_SIZE
	.align		4
.L_770:
        /*0a74*/ 	.byte	0x03, 0x19
        /*0a76*/ 	.short	0x0a70


	//----- nvinfo : EIATTR_PARAM_CBANK
	.align		4
        /*0a78*/ 	.byte	0x04, 0x0a
        /*0a7a*/ 	.short	(.L_772 - .L_771)
	.align		4
.L_771:
        /*0a7c*/ 	.word	index@(.nv.constant0._ZN7cutlass13device_kernelIN5flash11enable_sm90INS1_16FlashAttnFwdSm90INS1_25CollectiveMainloopFwdSm90ILi2EN4cute5tupleIJNS5_1CILi1EEES8_S8_EEENS6_IJNS7_ILi64EEESA_SA_EEELi512ENS_10bfloat16_tEfNS_4arch4Sm90ELb0ELb1ELb0ELb0ELb1ELb0ELb0ELb0ELb0ELb1ELb1ELb0EEENS1_21CollectiveEpilogueFwdINS6_IJSA_NS7_ILi512EEESA_EEES9_SC_SE_Li256ELb0ELb1ELb1ELb0EEENS1_19SingleTileSchedulerILb0ELb1ELb1ELi64EEEEEEEEEvNT_6ParamsE)
        /*0a80*/ 	.short	0x0210
        /*0a82*/ 	.short	0x0a70


	//----- nvinfo : EIATTR_SW_WAR
	.align		4
.L_772:
        /*0a84*/ 	.byte	0x04, 0x36
        /*0a86*/ 	.short	(.L_774 - .L_773)
.L_773:
        /*0a88*/ 	.word	0x00000008
.L_774:


//--------------------- .nv.info._ZN7cutlass13device_kernelIN5flash11enable_sm90INS1_16FlashAttnFwdSm90INS1_25CollectiveMainloopFwdSm90ILi2EN4cute5tupleIJNS5_1CILi1EEES8_S8_EEENS6_IJNS7_ILi64EEESA_SA_EEELi512ENS_10bfloat16_tEfNS_4arch4Sm90ELb0ELb1ELb0ELb0ELb1ELb0ELb1ELb0ELb0ELb1ELb1ELb0EEENS1_21CollectiveEpilogueFwdINS6_IJSA_NS7_ILi512EEESA_EEES9_SC_SE_Li256ELb0ELb1ELb1ELb0EEENS1_19SingleTileSchedulerILb0ELb1ELb1ELi64EEEEEEEEEvNT_6ParamsE --------------------------
	.section	.nv.info._ZN7cutlass13device_kernelIN5flash11enable_sm90INS1_16FlashAttnFwdSm90INS1_25CollectiveMainloopFwdSm90ILi2EN4cute5tupleIJNS5_1CILi1EEES8_S8_EEENS6_IJNS7_ILi64EEESA_SA_EEELi512ENS_10bfloat16_tEfNS_4arch4Sm90ELb0ELb1ELb0ELb0ELb1ELb0ELb1ELb0ELb0ELb1ELb1ELb0EEENS1_21CollectiveEpilogueFwdINS6_IJSA_NS7_ILi512EEESA_EEES9_SC_SE_Li256ELb0ELb1ELb1ELb0EEENS1_19SingleTileSchedulerILb0ELb1ELb1ELi64EEEEEEEEEvNT_6ParamsE,"",@"SHT_CUDA_INFO"
	.sectionflags	@""
	.align	4


	//----- nvinfo : EIATTR_CUDA_API_VERSION
	.align		4
        /*0000*/ 	.byte	0x04, 0x37
        /*0002*/ 	.short	(.L_776 - .L_775)
.L_775:
        /*0004*/ 	.word	0x00000082


	//----- nvinfo : EIATTR_KPARAM_INFO
	.align		4
.L_776:
        /*0008*/ 	.byte	0x04, 0x17
        /*000a*/ 	.short	(.L_778 - .L_777)
.L_777:
        /*000c*/ 	.word	0x00000000
        /*0010*/ 	.short	0x0000
        /*0012*/ 	.short	0x0070
        /*0014*/ 	.byte	0x00, 0xf0, 0x01, 0x2c


	//----- nvinfo : EIATTR_SPARSE_MMA_MASK
	.align		4
.L_778:
        /*0018*/ 	.byte	0x03, 0x50
        /*001a*/ 	.short	0x0000


	//----- nvinfo : EIATTR_MAXREG_COUNT
	.align		4
        /*001c*/ 	.byte	0x03, 0x1b
        /*001e*/ 	.short	0x00a8


	//----- nvinfo : EIATTR_NUM_BARRIERS
	.align		4
        /*0020*/ 	.byte	0x02, 0x4c
        /*0022*/ 	.byte	0x10
	.zero		1


	//----- nvinfo : EIATTR_EXTERNS
	.align		4
        /*0024*/ 	.byte	0x04, 0x0f
        /*0026*/ 	.short	(.L_780 - .L_779)


	//   ....[0]....
	.align		4
.L_779:
        /*0028*/ 	.word	index@(__assertfail)


	//----- nvinfo : EIATTR_MERCURY_ISA_VERSION
	.align		4
.L_780:
        /*002c*/ 	.byte	0x03, 0x5f
        /*002e*/ 	.short	0x0101


	//----- nvinfo : EIATTR_INT_WARP_WIDE_INSTR_OFFSETS
	.align		4
        /*0030*/ 	.byte	0x04, 0x31
        /*0032*/ 	.short	(.L_782 - .L_781)


	//   ....[0]....
.L_781:
        /*0034*/ 	.word	0x000000c0


	//   ....[1]....
        /*0038*/ 	.word	0x000000d0


	//   ....[2]....
        /*003c*/ 	.word	0x000000e0


	//   ....[3]....
        /*0040*/ 	.word	0x00000180


	//----- nvinfo : EIATTR_COOP_GROUP_MASK_REGIDS
	.align		4
.L_782:
        /*0044*/ 	.byte	0x04, 0x29
        /*0046*/ 	.short	(.L_784 - .L_783)


	//   ....[0]....
.L_783:
        /*0048*/ 	.word	0xffffffff


	//   ....[1]....
        /*004c*/ 	.word	0xffffffff


	//   ....[2]....
        /*0050*/ 	.word	0xffffffff


	//   ....[3]....
        /*0054*/ 	.word	0xffffffff


	//   ....[4]....
        /*0058*/ 	.word	0xffffffff


	//   ....[5]....
        /*005c*/ 	.word	0xffffffff


	//   ....[6]....
        /*0060*/ 	.word	0xffffffff


	//   ....[7]....
        /*0064*/ 	.word	0xffffffff


	//   ....[8]....
        /*0068*/ 	.word	0xffffffff


	//   ....[9]....
        /*006c*/ 	.word	0xffffffff


	//   ....[10]....
        /*0070*/ 	.word	0xffffffff


	//   ....[11]....
        /*0074*/ 	.word	0xffffffff


	//   ....[12]....
        /*0078*/ 	.word	0xffffffff


	//   ....[13]....
        /*007c*/ 	.word	0xffffffff


	//   ....[14]....
        /*0080*/ 	.word	0xffffffff


	//   ....[15]....
        /*0084*/ 	.word	0xffffffff


	//   ....[16]....
        /*0088*/ 	.word	0xffffffff


	//   ....[17]....
        /*008c*/ 	.word	0xffffffff


	//   ....[18]....
        /*0090*/ 	.word	0xffffffff


	//   ....[19]....
        /*0094*/ 	.word	0xffffffff


	//   ....[20]....
        /*0098*/ 	.word	0xffffffff


	//   ....[21]....
        /*009c*/ 	.word	0xffffffff


	//   ....[22]....
        /*00a0*/ 	.word	0xffffffff


	//   ....[23]....
        /*00a4*/ 	.word	0xffffffff


	//   ....[24]....
        /*00a8*/ 	.word	0xffffffff


	//   ....[25]....
        /*00ac*/ 	.word	0xffffffff


	//   ....[26]....
        /*00b0*/ 	.word	0xffffffff


	//   ....[27]....
        /*00b4*/ 	.word	0xffffffff


	//   ....[28]....
        /*00b8*/ 	.word	0xffffffff


	//   ....[29]....
        /*00bc*/ 	.word	0xffffffff


	//   ....[30]....
        /*00c0*/ 	.word	0xffffffff


	//   ....[31]....
        /*00c4*/ 	.word	0xffffffff


	//   ....[32]....
        /*00c8*/ 	.word	0xffffffff


	//   ....[33]....
        /*00cc*/ 	.word	0xffffffff


	//   ....[34]....
        /*00d0*/ 	.word	0xffffffff


	//   ....[35]....
        /*00d4*/ 	.word	0xffffffff


	//   ....[36]....
        /*00d8*/ 	.word	0xffffffff


	//   ....[37]....
        /*00dc*/ 	.word	0xffffffff


	//   ....[38]....
        /*00e0*/ 	.word	0xffffffff


	//   ....[39]....
        /*00e4*/ 	.word	0xffffffff


	//   ....[40]....
        /*00e8*/ 	.word	0xffffffff


	//   ....[41]....
        /*00ec*/ 	.word	0xffffffff


	//   ....[42]....
        /*00f0*/ 	.word	0xffffffff


	//   ....[43]....
        /*00f4*/ 	.word	0xffffffff


	//   ....[44]....
        /*00f8*/ 	.word	0xffffffff


	//   ....[45]....
        /*00fc*/ 	.word	0xffffffff


	//   ....[46]....
        /*0100*/ 	.word	0xffffffff


	//   ....[47]....
        /*0104*/ 	.word	0xffffffff


	//   ....[48]....
        /*0108*/ 	.word	0xffffffff


	//   ....[49]....
        /*010c*/ 	.word	0xffffffff


	//   ....[50]....
        /*0110*/ 	.word	0xffffffff


	//   ....[51]....
        /*0114*/ 	.word	0xffffffff


	//   ....[52]....
        /*0118*/ 	.word	0xffffffff


	//   ....[53]....
        /*011c*/ 	.word	0xffffffff


	//   ....[54]....
        /*0120*/ 	.word	0xffffffff


	//   ....[55]....
        /*0124*/ 	.word	0xffffffff


	//   ....[56]....
        /*0128*/ 	.word	0xffffffff


	//   ....[57]....
        /*012c*/ 	.word	0xffffffff


	//   ....[58]....
        /*0130*/ 	.word	0xffffffff


	//   ....[59]....
        /*0134*/ 	.word	0xffffffff


	//   ....[60]....
        /*0138*/ 	.word	0xffffffff


	//   ....[61]....
        /*013c*/ 	.word	0xffffffff


	//   ....[62]....
        /*0140*/ 	.word	0xffffffff


	//   ....[63]....
        /*0144*/ 	.word	0xffffffff


	//   ....[64]....
        /*0148*/ 	.word	0xffffffff


	//   ....[65]....
        /*014c*/ 	.word	0xffffffff


	//   ....[66]....
        /*0150*/ 	.word	0xffffffff


	//   ....[67]....
        /*0154*/ 	.word	0xffffffff


	//   ....[68]....
        /*0158*/ 	.word	0xffffffff


	//   ....[69]....
        /*015c*/ 	.word	0xffffffff


	//   ....[70]....
        /*0160*/ 	.word	0xffffffff


	//   ....[71]....
        /*0164*/ 	.word	0xffffffff


	//   ....[72]....
        /*0168*/ 	.word	0xffffffff


	//   ....[73]....
        /*016c*/ 	.word	0xffffffff


	//   ....[74]....
        /*0170*/ 	.word	0xffffffff


	//   ....[75]....
        /*0174*/ 	.word	0xffffffff


	//   ....[76]....
        /*0178*/ 	.word	0xffffffff


	//   ....[77]....
        /*017c*/ 	.word	0xffffffff


	//   ....[78]....
        /*0180*/ 	.word	0xffffffff


	//   ....[79]....
        /*0184*/ 	.word	0xffffffff


	//   ....[80]....
        /*0188*/ 	.word	0xffffffff


	//   ....[81]....
        /*018c*/ 	.word	0xffffffff


	//   ....[82]....
        /*0190*/ 	.word	0xffffffff


	//   ....[83]....
        /*0194*/ 	.word	0xffffffff


	//   ....[84]....
        /*0198*/ 	.word	0xffffffff


	//   ....[85]....
        /*019c*/ 	.word	0xffffffff


	//   ....[86]....
        /*01a0*/ 	.word	0xffffffff


	//   ....[87]....
        /*01a4*/ 	.word	0xffffffff


	//   ....[88]....
        /*01a8*/ 	.word	0xffffffff


	//   ....[89]....
        /*01ac*/ 	.word	0xffffffff


	//   ....[90]....
        /*01b0*/ 	.word	0xffffffff


	//   ....[91]....
        /*01b4*/ 	.word	0xffffffff


	//   ....[92]....
        /*01b8*/ 	.word	0xffffffff


	//   ....[93]....
        /*01bc*/ 	.word	0x0500000f


	//   ....[94]....
        /*01c0*/ 	.word	0x0500000f


	//   ....[95]....
        /*01c4*/ 	.word	0x0500000f


	//   ....[96]....
        /*01c8*/ 	.word	0x0500000f


	//   ....[97]....
        /*01cc*/ 	.word	0x0500000f


	//   ....[98]....
        /*01d0*/ 	.word	0x0500000f


	//   ....[99]....
        /*01d4*/ 	.word	0x0500000f


	//   ....[100]....
        /*01d8*/ 	.word	0x0500000f


	//   ....[101]....
        /*01dc*/ 	.word	0x0500000f


	//   ....[102]....
        /*01e0*/ 	.word	0x0500000f


	//   ....[103]....
        /*01e4*/ 	.word	0x0500000f


	//   ....[104]....
        /*01e8*/ 	.word	0x0500000f


	//   ....[105]....
        /*01ec*/ 	.word	0x0500000f


	//   ....[106]....
        /*01f0*/ 	.word	0x0500000f


	//   ....[107]....
        /*01f4*/ 	.word	0x0500000f


	//   ....[108]....
        /*01f8*/ 	.word	0x0500000f


	//   ....[109]....
        /*01fc*/ 	.word	0x0500000f


	//   ....[110]....
        /*0200*/ 	.word	0x0500000f


	//   ....[111]....
        /*0204*/ 	.word	0x0500000f


	//   ....[112]....
        /*0208*/ 	.word	0x0500000f


	//   ....[113]....
        /*020c*/ 	.word	0x0500000f


	//   ....[114]....
        /*0210*/ 	.word	0x0500000f


	//   ....[115]....
        /*0214*/ 	.word	0x0500000f


	//   ....[116]....
        /*0218*/ 	.word	0x0500000f


	//   ....[117]....
        /*021c*/ 	.word	0x0500000f


	//   ....[118]....
        /*0220*/ 	.word	0x0500000f


	//   ....[119]....
        /*0224*/ 	.word	0x0500000f


	//   ....[120]....
        /*0228*/ 	.word	0x0500000f


	//   ....[121]....
        /*022c*/ 	.word	0x0500000f


	//   ....[122]....
        /*0230*/ 	.word	0x0500000f


	//   ....[123]....
        /*0234*/ 	.word	0x0500000f


	//   ....[124]....
        /*0238*/ 	.word	0x0500000f


	//   ....[125]....
        /*023c*/ 	.word	0x0500000f


	//   ....[126]....
        /*0240*/ 	.word	0x0500000f


	//   ....[127]....
        /*0244*/ 	.word	0x0500000f


	//   ....[128]....
        /*0248*/ 	.word	0x0500000f


	//   ....[129]....
        /*024c*/ 	.word	0x0500000f


	//   ....[130]....
        /*0250*/ 	.word	0x0500000f


	//   ....[131]....
        /*0254*/ 	.word	0x0500000f


	//   ....[132]....
        /*0258*/ 	.word	0x0500000f


	//   ....[133]....
        /*025c*/ 	.word	0x0500000f


	//   ....[134]....
        /*0260*/ 	.word	0x0500000f


	//   ....[135]....
        /*0264*/ 	.word	0x0500000f


	//   ....[136]....
        /*0268*/ 	.word	0x0500000f


	//   ....[137]....
        /*026c*/ 	.word	0x0500000f


	//   ....[138]....
        /*0270*/ 	.word	0x0500000f


	//   ....[139]....
        /*0274*/ 	.word	0x0500000f


	//   ....[140]....
        /*0278*/ 	.word	0x0500000f


	//   ....[141]....
        /*027c*/ 	.word	0x0500000f


	//   ....[142]....
        /*0280*/ 	.word	0x0500000f


	//   ....[143]....
        /*0284*/ 	.word	0xffffffff


	//   ....[144]....
        /*0288*/ 	.word	0xffffffff


	//   ....[145]....
        /*028c*/ 	.word	0xffffffff


	//   ....[146]....
        /*0290*/ 	.word	0xffffffff


	//   ....[147]....
        /*0294*/ 	.word	0xffffffff


	//   ....[148]....
        /*0298*/ 	.word	0xffffffff


	//   ....[149]....
        /*029c*/ 	.word	0xffffffff


	//   ....[150]....
        /*02a0*/ 	.word	0xffffffff


	//----- nvinfo : EIATTR_COOP_GROUP_INSTR_OFFSETS
	.align		4
.L_784:
        /*02a4*/ 	.byte	0x04, 0x28
        /*02a6*/ 	.short	(.L_786 - .L_785)


	//   ....[0]....
.L_785:
        /*02a8*/ 	.word	0x00000080


	//   ....[1]....
        /*02ac*/ 	.word	0x00000090


	//   ....[2]....
        /*02b0*/ 	.word	0x000002b0


	//   ....[3]....
        /*02b4*/ 	.word	0x00000410


	//   ....[4]....
        /*02b8*/ 	.word	0x00000530


	//   ....[5]....
        /*02bc*/ 	.word	0x00000690


	//   ....[6]....
        /*02c0*/ 	.word	0x00001fc0


	//   ....[7]....
        /*02c4*/ 	.word	0x00009e60


	//   ....[8]....
        /*02c8*/ 	.word	0x0000bd10


	//   ....[9]....
        /*02cc*/ 	.word	0x0000cf10


	//   ....[10]....
        /*02d0*/ 	.word	0x0000d160


	//   ....[11]....
        /*02d4*/ 	.word	0x0000dc00


	//   ....[12]....
        /*02d8*/ 	.word	0x0000dea0


	//   ....[13]....
        /*02dc*/ 	.word	0x0000e390


	//   ....[14]....
        /*02e0*/ 	.word	0x0000e480


	//   ....[15]....
        /*02e4*/ 	.word	0x00011010


	//   ....[16]....
        /*02e8*/ 	.word	0x00012900


	//   ....[17]....
        /*02ec*/ 	.word	0x00013b90


	//   ....[18]....
        /*02f0*/ 	.word	0x00013bd0


	//   ....[19]....
        /*02f4*/ 	.word	0x00013c10


	//   ....[20]....
        /*02f8*/ 	.word	0x00013c30


	//   ....[21]....
        /*02fc*/ 	.word	0x000182b0


	//   ....[22]....
        /*0300*/ 	.word	0x00019660


	//   ....[23]....
        /*0304*/ 	.word	0x0001a8d0


	//   ....[24]....
        /*0308*/ 	.word	0x0001aae0


	//   ....[25]....
        /*030c*/ 	.word	0x0001b6d0


	//   ....[26]....
        /*0310*/ 	.word	0x0001b720


	//   ....[27]....
        /*0314*/ 	.word	0x0001b760


	//   ....[28]....
        /*0318*/ 	.word	0x0001b780


	//   ....[29]....
        /*031c*/ 	.word	0x0001fe80


	//   ....[30]....
        /*0320*/ 	.word	0x00020020


	//   ....[31]....
        /*0324*/ 	.word	0x00020040


	//   ....[32]....
        /*0328*/ 	.word	0x00020080


	//   ....[33]....
        /*032c*/ 	.word	0x000200a0


	//   ....[34]....
        /*0330*/ 	.word	0x000215b0


	//   ....[35]....
        /*0334*/ 	.word	0x00021b20


	//   ....[36]....
        /*0338*/ 	.word	0x00021b40


	//   ....[37]....
        /*033c*/ 	.word	0x00021b50


	//   ....[38]....
        /*0340*/ 	.word	0x00021b60


	//   ....[39]....
        /*0344*/ 	.word	0x00021f00


	//   ....[40]....
        /*0348*/ 	.word	0x00021f40


	//   ....[41]....
        /*034c*/ 	.word	0x00022dd0


	//   ....[42]....
        /*0350*/ 	.word	0x00022df0


	//   ....[43]....
        /*0354*/ 	.word	0x00024000


	//   ....[44]....
        /*0358*/ 	.word	0x000256c0


	//   ....[45]....
        /*035c*/ 	.word	0x000256e0


	//   ....[46]....
        /*0360*/ 	.word	0x000256f0


	//   ....[47]....
        /*0364*/ 	.word	0x00025730


	//   ....[48]....
        /*0368*/ 	.word	0x00025780


	//   ....[49]....
        /*036c*/ 	.word	0x000257a0


	//   ....[50]....
        /*0370*/ 	.word	0x000257d0


	//   ....[51]....
        /*0374*/ 	.word	0x000257f0


	//   ....[52]....
        /*0378*/ 	.word	0x00025dd0


	//   ....[53]....
        /*037c*/ 	.word	0x00025e10


	//   ....[54]....
        /*0380*/ 	.word	0x00025e30


	//   ....[55]....
        /*0384*/ 	.word	0x00025ee0


	//   ....[56]....
        /*0388*/ 	.word	0x00025f00


	//   ....[57]....
        /*038c*/ 	.word	0x00025fb0


	//   ....[58]....
        /*0390*/ 	.word	0x00025fd0


	//   ....[59]....
        /*0394*/ 	.word	0x00025ff0


	//   ....[60]....
        /*0398*/ 	.word	0x00026760


	//   ....[61]....
        /*039c*/ 	.word	0x00026790


	//   ....[62]....
        /*03a0*/ 	.word	0x00026820


	//   ....[63]....
        /*03a4*/ 	.word	0x000268d0


	//   ....[64]....
        /*03a8*/ 	.word	0x000269c0


	//   ....[65]....
        /*03ac*/ 	.word	0x00026a90


	//   ....[66]....
        /*03b0*/ 	.word	0x00026af0


	//   ....[67]....
        /*03b4*/ 	.word	0x00026b90


	//   ....[68]....
        /*03b8*/ 	.word	0x00027040


	//   ....[69]....
        /*03bc*/ 	.word	0x00027070


	//   ....[70]....
        /*03c0*/ 	.word	0x000270a0


	//   ....[71]....
        /*03c4*/ 	.word	0x000270d0


	//   ....[72]....
        /*03c8*/ 	.word	0x00027100


	//   ....[73]....
        /*03cc*/ 	.word	0x00027150


	//   ....[74]....
        /*03d0*/ 	.word	0x000272d0


	//   ....[75]....
        /*03d4*/ 	.word	0x00027300


	//   ....[76]....
        /*03d8*/ 	.word	0x00027d00


	//   ....[77]....
        /*03dc*/ 	.word	0x00027d20


	//   ....[78]....
        /*03e0*/ 	.word	0x00027d30


	//   ....[79]....
        /*03e4*/ 	.word	0x00027d50


	//   ....[80]....
        /*03e8*/ 	.word	0x00027d70


	//   ....[81]....
        /*03ec*/ 	.word	0x00027da0


	//   ....[82]....
        /*03f0*/ 	.word	0x00027dc0


	//   ....[83]....
        /*03f4*/ 	.word	0x00027df0


	//   ....[84]....
        /*03f8*/ 	.word	0x00028150


	//   ....[85]....
        /*03fc*/ 	.word	0x00028180


	//   ....[86]....
        /*0400*/ 	.word	0x000281b0


	//   ....[87]....
        /*0404*/ 	.word	0x000281d0


	//   ....[88]....
        /*0408*/ 	.word	0x000281e0


	//   ....[89]....
        /*040c*/ 	.word	0x00028200


	//   ....[90]....
        /*0410*/ 	.word	0x000282a0


	//   ....[91]....
        /*0414*/ 	.word	0x000282e0


	//   ....[92]....
        /*0418*/ 	.word	0x000287e0


	//   ....[93]....
        /*041c*/ 	.word	0x00028d40


	//   ....[94]....
        /*0420*/ 	.word	0x00028e30


	//   ....[95]....
        /*0424*/ 	.word	0x00028ed0


	//   ....[96]....
        /*0428*/ 	.word	0x00028f50


	//   ....[97]....
        /*042c*/ 	.word	0x00029000


	//   ....[98]....
        /*0430*/ 	.word	0x00029060


	//   ....[99]....
        /*0434*/ 	.word	0x00029110


	//   ....[100]....
        /*0438*/ 	.word	0x00029170


	//   ....[101]....
        /*043c*/ 	.word	0x00029220


	//   ....[102]....
        /*0440*/ 	.word	0x000292b0


	//   ....[103]....
        /*0444*/ 	.word	0x00029300


	//   ....[104]....
        /*0448*/ 	.word	0x000293d0


	//   ....[105]....
        /*044c*/ 	.word	0x000294e0


	//   ....[106]....
        /*0450*/ 	.word	0x00029570


	//   ....[107]....
        /*0454*/ 	.word	0x00029660


	//   ....[108]....
        /*0458*/ 	.word	0x000296e0


	//   ....[109]....
        /*045c*/ 	.word	0x000297c0


	//   ....[110]....
        /*0460*/ 	.word	0x00029850


	//   ....[111]....
        /*0464*/ 	.word	0x00029930


	//   ....[112]....
        /*0468*/ 	.word	0x00029b90


	//   ....[113]....
        /*046c*/ 	.word	0x00029c00


	//   ....[114]....
        /*0470*/ 	.word	0x00029e30


	//   ....[115]....
        /*0474*/ 	.word	0x00029ea0


	//   ....[116]....
        /*0478*/ 	.word	0x0002a070


	//   ....[117]....
        /*047c*/ 	.word	0x0002a0c0


	//   ....[118]....
        /*0480*/ 	.word	0x0002a210


	//   ....[119]....
        /*0484*/ 	.word	0x0002a300


	//   ....[120]....
        /*0488*/ 	.word	0x0002a550


	//   ....[121]....
        /*048c*/ 	.word	0x0002a5a0


	//   ....[122]....
        /*0490*/ 	.word	0x0002a760


	//   ....[123]....
        /*0494*/ 	.word	0x0002a7b0


	//   ....[124]....
        /*0498*/ 	.word	0x0002a970


	//   ....[125]....
        /*049c*/ 	.word	0x0002a9c0


	//   ....[126]....
        /*04a0*/ 	.word	0x0002aaa0


	//   ....[127]....
        /*04a4*/ 	.word	0x0002ab40


	//   ....[128]....
        /*04a8*/ 	.word	0x0002aba0


	//   ....[129]....
        /*04ac*/ 	.word	0x0002ac40


	//   ....[130]....
        /*04b0*/ 	.word	0x0002aca0


	//   ....[131]....
        /*04b4*/ 	.word	0x0002ad40


	//   ....[132]....
        /*04b8*/ 	.word	0x0002ada0


	//   ....[133]....
        /*04bc*/ 	.word	0x0002ae40


	//   ....[134]....
        /*04c0*/ 	.word	0x0002af20


	//   ....[135]....
        /*04c4*/ 	.word	0x0002aff0


	//   ....[136]....
        /*04c8*/ 	.word	0x0002b0c0


	//   ....[137]....
        /*04cc*/ 	.word	0x0002b1c0


	//   ....[138]....
        /*04d0*/ 	.word	0x0002b2e0


	//   ....[139]....
        /*04d4*/ 	.word	0x0002b3c0


	//   ....[140]....
        /*04d8*/ 	.word	0x0002b4d0


	//   ....[141]....
        /*04dc*/ 	.word	0x0002b5a0


	//   ....[142]....
        /*04e0*/ 	.word	0x0002b6b0


	//   ....[143]....
        /*04e4*/ 	.word	0x0002d6b0


	//   ....[144]....
        /*04e8*/ 	.word	0x0002ed90


	//   ....[145]....
        /*04ec*/ 	.word	0x0002f080


	//   ....[146]....
        /*04f0*/ 	.word	0x0002fdc0


	//   ....[147]....
        /*04f4*/ 	.word	0x0002fe00


	//   ....[148]....
        /*04f8*/ 	.word	0x0002fe70


	//   ....[149]....
        /*04fc*/ 	.word	0x0002fe90


	//   ....[150]....
        /*0500*/ 	.word	0x0003d010


	//----- nvinfo : EIATTR_REG_RECONFIG
	.align		4
.L_786:
        /*0504*/ 	.byte	0x01, 0x54
	.zero		2


	//----- nvinfo : EIATTR_SYSCALL_OFFSETS
	.align		4
        /*0508*/ 	.byte	0x04, 0x46
        /*050a*/ 	.short	(.L_788 - .L_787)


	//   ....[0]....
.L_787:
        /*050c*/ 	.word	0x0000a220


	//   ....[1]....
        /*0510*/ 	.word	0x00024bc0


	//   ....[2]....
        /*0514*/ 	.word	0x00024d00


	//   ....[3]....
        /*0518*/ 	.word	0x00024df0


	//   ....[4]....
        /*051c*/ 	.word	0x00025a80


	//   ....[5]....
        /*0520*/ 	.word	0x000262b0


	//----- nvinfo : EIATTR_MBARRIER_INSTR_OFFSETS
	.align		4
.L_788:
        /*0524*/ 	.byte	0x04, 0x39
        /*0526*/ 	.short	(.L_790 - .L_789)


	//   ....[0]....
.L_789:
        /*0528*/ 	.word	0x00000190
        /*052c*/ 	.word	0x000000ff
        /*0530*/ 	.word	0x00038800
        /*0534*/ 	.short	0x0100
        /*0536*/ 	.byte	0x08
	.zero		1


	//   ....[1]....
        /*0538*/ 	.word	0x000001a0
        /*053c*/ 	.word	0x000000ff
        /*0540*/ 	.word	0x00038810
        /*0544*/ 	.short	0x0100
        /*0546*/ 	.byte	0x08
	.zero		1


	//   ....[2]....
        /*0548*/ 	.word	0x000001b0
        /*054c*/ 	.word	0x000000ff
        /*0550*/ 	.word	0x00038820
        /*0554*/ 	.short	0x0100
        /*0556*/ 	.byte	0x08
	.zero		1


	//   ....[3]....
        /*0558*/ 	.word	0x00000260
        /*055c*/ 	.word	0x000000ff
        /*0560*/ 	.word	0x00038830
        /*0564*/ 	.short	0x0100
        /*0566*/ 	.byte	0x06
	.zero		1


	//   ....[4]....
        /*0568*/ 	.word	0x00000270
        /*056c*/ 	.word	0x000000ff
        /*0570*/ 	.word	0x00038840
        /*0574*/ 	.short	0x0100
        /*0576*/ 	.byte	0x06
	.zero		1


	//   ....[5]....
        /*0578*/ 	.word	0x00000280
        /*057c*/ 	.word	0x000000ff
        /*0580*/ 	.word	0x00038838
        /*0584*/ 	.short	0x0100
        /*0586*/ 	.byte	0x06
	.zero		1


	//   ....[6]....
        /*0588*/ 	.word	0x00000290
        /*058c*/ 	.word	0x000000ff
        /*0590*/ 	.word	0x00038848
        /*0594*/ 	.short	0x0100
        /*0596*/ 	.byte	0x06
	.zero		1


	//   ....[7]....
        /*0598*/ 	.word	0x000003c0
        /*059c*/ 	.word	0x000000ff
        /*05a0*/ 	.word	0x00038850
        /*05a4*/ 	.short	0x0100
        /*05a6*/ 	.byte	0x08
	.zero		1


	//   ....[8]....
        /*05a8*/ 	.word	0x000003d0
        /*05ac*/ 	.word	0x000000ff
        /*05b0*/ 	.word	0x00038860
        /*05b4*/ 	.short	0x0100
        /*05b6*/ 	.byte	0x08
	.zero		1


	//   ....[9]....
        /*05b8*/ 	.word	0x000003e0
        /*05bc*/ 	.word	0x000000ff
        /*05c0*/ 	.word	0x00038858
        /*05c4*/ 	.short	0x0100
        /*05c6*/ 	.byte	0x08
	.zero		1


	//   ....[10]....
        /*05c8*/ 	.word	0x000003f0
        /*05cc*/ 	.word	0x000000ff
        /*05d0*/ 	.word	0x00038868
        /*05d4*/ 	.short	0x0100
        /*05d6*/ 	.byte	0x08
	.zero		1


	//   ....[11]....
        /*05d8*/ 	.word	0x000004e0
        /*05dc*/ 	.word	0x000000ff
        /*05e0*/ 	.word	0x00038870
        /*05e4*/ 	.short	0x0100
        /*05e6*/ 	.byte	0x06
	.zero		1


	//   ....[12]....
        /*05e8*/ 	.word	0x000004f0
        /*05ec*/ 	.word	0x000000ff
        /*05f0*/ 	.word	0x00038880
        /*05f4*/ 	.short	0x0100
        /*05f6*/ 	.byte	0x06
	.zero		1


	//   ....[13]....
        /*05f8*/ 	.word	0x00000500
        /*05fc*/ 	.word	0x000000ff
        /*0600*/ 	.word	0x00038878
        /*0604*/ 	.short	0x0100
        /*0606*/ 	.byte	0x06
	.zero		1


	//   ....[14]....
        /*0608*/ 	.word	0x00000510
        /*060c*/ 	.word	0x000000ff
        /*0610*/ 	.word	0x00038888
        /*0614*/ 	.short	0x0100
        /*0616*/ 	.byte	0x06
	.zero		1


	//   ....[15]....
        /*0618*/ 	.word	0x00000640
        /*061c*/ 	.word	0x000000ff
        /*0620*/ 	.word	0x00038890
        /*0624*/ 	.short	0x0100
        /*0626*/ 	.byte	0x08
	.zero		1


	//   ....[16]....
        /*0628*/ 	.word	0x00000650
        /*062c*/ 	.word	0x000000ff
        /*0630*/ 	.word	0x000388a0
        /*0634*/ 	.short	0x0100
        /*0636*/ 	.byte	0x08
	.zero		1


	//   ....[17]....
        /*0638*/ 	.word	0x00000660
        /*063c*/ 	.word	0x000000ff
        /*0640*/ 	.word	0x00038898
        /*0644*/ 	.short	0x0100
        /*0646*/ 	.byte	0x08
	.zero		1


	//   ....[18]....
        /*0648*/ 	.word	0x00000670
        /*064c*/ 	.word	0x000000ff
        /*0650*/ 	.word	0x000388a8
        /*0654*/ 	.short	0x0100
        /*0656*/ 	.byte	0x08
	.zero		1


	//   ....[19]....
        /*0658*/ 	.word	0x000007b0
        /*065c*/ 	.word	0x000000ff
        /*0660*/ 	.word	0x000388b0
        /*0664*/ 	.short	0x0100
        /*0666*/ 	.byte	0x08
	.zero		1


	//   ....[20]....
        /*0668*/ 	.word	0x000007c0
        /*066c*/ 	.word	0x000000ff
        /*0670*/ 	.word	0x000388c0
        /*0674*/ 	.short	0x0100
        /*0676*/ 	.byte	0x08
	.zero		1


	//   ....[21]....
        /*0678*/ 	.word	0x000007d0
        /*067c*/ 	.word	0x000000ff
        /*0680*/ 	.word	0x000388b8
        /*0684*/ 	.short	0x0100
        /*0686*/ 	.byte	0x08
	.zero		1


	//   ....[22]....
        /*0688*/ 	.word	0x000007e0
        /*068c*/ 	.word	0x000000ff
        /*0690*/ 	.word	0x000388c8
        /*0694*/ 	.short	0x0100
        /*0696*/ 	.byte	0x08
	.zero		1


	//   ....[23]....
        /*0698*/ 	.word	0x00004490
        /*069c*/ 	.word	0x00000004
        /*06a0*/ 	.word	0x00000000
        /*06a4*/ 	.short	0x0101
        /*06a6*/ 	.byte	0x3f
	.zero		1


	//   ....[24]....
        /*06a8*/ 	.word	0x00008200
        /*06ac*/ 	.word	0x00000004
        /*06b0*/ 	.word	0x00000000
        /*06b4*/ 	.short	0x0101
        /*06b6*/ 	.byte	0x3f
	.zero		1


	//   ....[25]....
        /*06b8*/ 	.word	0x0000a7a0
        /*06bc*/ 	.word	0x000000ff
        /*06c0*/ 	.word	0x00038800
        /*06c4*/ 	.short	0x010a
        /*06c6*/ 	.byte	0x2b
	.zero		1


	//   ....[26]....
        /*06c8*/ 	.word	0x0000ab80
        /*06cc*/ 	.word	0x00000006
        /*06d0*/ 	.word	0x00000000
        /*06d4*/ 	.short	0x010a
        /*06d6*/ 	.byte	0x3f
	.zero		1


	//   ....[27]....
        /*06d8*/ 	.word	0x0000abe0
        /*06dc*/ 	.word	0x00000006
        /*06e0*/ 	.word	0x00000000
        /*06e4*/ 	.short	0x010a
        /*06e6*/ 	.byte	0x3f
	.zero		1


	//   ....[28]....
        /*06e8*/ 	.word	0x0000af90
        /*06ec*/ 	.word	0x000000ff
        /*06f0*/ 	.word	0x00038810
        /*06f4*/ 	.short	0x010a
        /*06f6*/ 	.byte	0x2b
	.zero		1


	//   ....[29]....
        /*06f8*/ 	.word	0x0000b090
        /*06fc*/ 	.word	0x00000006
        /*0700*/ 	.word	0x00000000
        /*0704*/ 	.short	0x010a
        /*0706*/ 	.byte	0x3f
	.zero		1


	//   ....[30]....
        /*0708*/ 	.word	0x0000b0f0
        /*070c*/ 	.word	0x00000006
        /*0710*/ 	.word	0x00000000
        /*0714*/ 	.short	0x010a
        /*0716*/ 	.byte	0x3f
	.zero		1


	//   ....[31]....
        /*0718*/ 	.word	0x0000cce0
        /*071c*/ 	.word	0x00000003
        /*0720*/ 	.word	0x00000000
        /*0724*/ 	.short	0x0101
        /*0726*/ 	.byte	0x3f
	.zero		1


	//   ....[32]....
        /*0728*/ 	.word	0x00011120
        /*072c*/ 	.word	0x00000000
        /*0730*/ 	.word	0x00000000
        /*0734*/ 	.short	0x0101
        /*0736*/ 	.byte	0x3f
	.zero		1


	//   ....[33]....
        /*0738*/ 	.word	0x00011830
        /*073c*/ 	.word	0x00000004
        /*0740*/ 	.word	0x00000000
        /*0744*/ 	.short	0x010a
        /*0746*/ 	.byte	0x3f
	.zero		1


	//   ....[34]....
        /*0748*/ 	.word	0x000118d0
        /*074c*/ 	.word	0x00000006
        /*0750*/ 	.word	0x00000000
        /*0754*/ 	.short	0x010a
        /*0756*/ 	.byte	0x3f
	.zero		1


	//   ....[35]....
        /*0758*/ 	.word	0x00011cf0
        /*075c*/ 	.word	0x0000000c
        /*0760*/ 	.word	0x00000000
        /*0764*/ 	.short	0x010a
        /*0766*/ 	.byte	0x3f
	.zero		1


	//   ....[36]....
        /*0768*/ 	.word	0x00011d50
        /*076c*/ 	.word	0x0000000c
        /*0770*/ 	.word	0x00000000
        /*0774*/ 	.short	0x010a
        /*0776*/ 	.byte	0x3f
	.zero		1


	//   ....[37]....
        /*0778*/ 	.word	0x00013940
        /*077c*/ 	.word	0x00000005
        /*0780*/ 	.word	0x00000000
        /*0784*/ 	.short	0x0101
        /*0786*/ 	.byte	0x3f
	.zero		1


	//   ....[38]....
        /*0788*/ 	.word	0x000183c0
        /*078c*/ 	.word	0x00000002
        /*0790*/ 	.word	0x00000000
        /*0794*/ 	.short	0x0101
        /*0796*/ 	.byte	0x3f
	.zero		1


	//   ....[39]....
        /*0798*/ 	.word	0x00018590
        /*079c*/ 	.word	0x00000004
        /*07a0*/ 	.word	0x00000000
        /*07a4*/ 	.short	0x010a
        /*07a6*/ 	.byte	0x3f
	.zero		1


	//   ....[40]....
        /*07a8*/ 	.word	0x00018630
        /*07ac*/ 	.word	0x00000006
        /*07b0*/ 	.word	0x00000000
        /*07b4*/ 	.short	0x010a
        /*07b6*/ 	.byte	0x3f
	.zero		1


	//   ....[41]....
        /*07b8*/ 	.word	0x00018a50
        /*07bc*/ 	.word	0x0000000c
        /*07c0*/ 	.word	0x00000000
        /*07c4*/ 	.short	0x010a
        /*07c6*/ 	.byte	0x3f
	.zero		1


	//   ....[42]....
        /*07c8*/ 	.word	0x00018ab0
        /*07cc*/ 	.word	0x0000000c
        /*07d0*/ 	.word	0x00000000
        /*07d4*/ 	.short	0x010a
        /*07d6*/ 	.byte	0x3f
	.zero		1


	//   ....[43]....
        /*07d8*/ 	.word	0x0001a6a0
        /*07dc*/ 	.word	0x00000005
        /*07e0*/ 	.word	0x00000000
        /*07e4*/ 	.short	0x0101
        /*07e6*/ 	.byte	0x3f
	.zero		1


	//   ....[44]....
        /*07e8*/ 	.word	0x0001ff90
        /*07ec*/ 	.word	0x00000002
        /*07f0*/ 	.word	0x00000000
        /*07f4*/ 	.short	0x0101
        /*07f6*/ 	.byte	0x3f
	.zero		1


	//   ....[45]....
        /*07f8*/ 	.word	0x00021580
        /*07fc*/ 	.word	0x000000ff
        /*0800*/ 	.word	0x00000000
        /*0804*/ 	.short	0x0101
        /*0806*/ 	.byte	0x04
	.zero		1


	//   ....[46]....
        /*0808*/ 	.word	0x00025470
        /*080c*/ 	.word	0x000000ff
        /*0810*/ 	.word	0x00038840
        /*0814*/ 	.short	0x010a
        /*0816*/ 	.byte	0x2d
	.zero		1


	//   ....[47]....
        /*0818*/ 	.word	0x000258b0
        /*081c*/ 	.word	0x000000ff
        /*0820*/ 	.word	0x00038830
        /*0824*/ 	.short	0x0107
        /*0826*/ 	.byte	0x2d
	.zero		1


	//   ....[48]....
        /*0828*/ 	.word	0x00025920
        /*082c*/ 	.word	0x000000ff
        /*0830*/ 	.word	0x00038830
        /*0834*/ 	.short	0x0101
        /*0836*/ 	.byte	0x2d
	.zero		1


	//   ....[49]....
        /*0838*/ 	.word	0x00026130
        /*083c*/ 	.word	0x000000ff
        /*0840*/ 	.word	0x00038800
        /*0844*/ 	.short	0x0107
        /*0846*/ 	.byte	0x2d
	.zero		1


	//   ....[50]....
        /*0848*/ 	.word	0x00026180
        /*084c*/ 	.word	0x000000ff
        /*0850*/ 	.word	0x00038800
        /*0854*/ 	.short	0x0101
        /*0856*/ 	.byte	0x2d
	.zero		1


	//   ....[51]....
        /*0858*/ 	.word	0x00026e00
        /*085c*/ 	.word	0x000000ff
        /*0860*/ 	.word	0x00038810
        /*0864*/ 	.short	0x0107
        /*0866*/ 	.byte	0x2d
	.zero		1


	//   ....[52]....
        /*0868*/ 	.word	0x00026e60
        /*086c*/ 	.word	0x000000ff
        /*0870*/ 	.word	0x00038810
        /*0874*/ 	.short	0x0101
        /*0876*/ 	.byte	0x2d
	.zero		1


	//   ....[53]....
        /*0878*/ 	.word	0x00026e70
        /*087c*/ 	.word	0x000000ff
        /*0880*/ 	.word	0x00038820
        /*0884*/ 	.short	0x010a
        /*0886*/ 	.byte	0x2d
	.zero		1


	//   ....[54]....
        /*0888*/ 	.word	0x00026ec0
        /*088c*/ 	.word	0x000000ff
        /*0890*/ 	.word	0x00038860
        /*0894*/ 	.short	0x010a
        /*0896*/ 	.byte	0x2d
	.zero		1


	//   ....[55]....
        /*0898*/ 	.word	0x000276e0
        /*089c*/ 	.word	0x000000ff
        /*08a0*/ 	.word	0x00038850
        /*08a4*/ 	.short	0x0107
        /*08a6*/ 	.byte	0x2d
	.zero		1


	//   ....[56]....
        /*08a8*/ 	.word	0x00027760
        /*08ac*/ 	.word	0x000000ff
        /*08b0*/ 	.word	0x00038850
        /*08b4*/ 	.short	0x0101
        /*08b6*/ 	.byte	0x2d
	.zero		1


	//   ....[57]....
        /*08b8*/ 	.word	0x00027b00
        /*08bc*/ 	.word	0x0000000a
        /*08c0*/ 	.word	0x00038840
        /*08c4*/ 	.short	0x010a
        /*08c6*/ 	.byte	0x3f
	.zero		1


	//   ....[58]....
        /*08c8*/ 	.word	0x00027e90
        /*08cc*/ 	.word	0x0000000a
        /*08d0*/ 	.word	0x00038830
        /*08d4*/ 	.short	0x0107
        /*08d6*/ 	.byte	0x3f
	.zero		1


	//   ....[59]....
        /*08d8*/ 	.word	0x00027f40
        /*08dc*/ 	.word	0x0000000a
        /*08e0*/ 	.word	0x00038830
        /*08e4*/ 	.short	0x0101
        /*08e6*/ 	.byte	0x3f
	.zero		1


	//   ....[60]....
        /*08e8*/ 	.word	0x00027f70
        /*08ec*/ 	.word	0x0000000a
        /*08f0*/ 	.word	0x00038860
        /*08f4*/ 	.short	0x010a
        /*08f6*/ 	.byte	0x3f
	.zero		1


	//   ....[61]....
        /*08f8*/ 	.word	0x000285b0
        /*08fc*/ 	.word	0x0000000a
        /*0900*/ 	.word	0x00038850
        /*0904*/ 	.short	0x0107
        /*0906*/ 	.byte	0x3f
	.zero		1


	//   ....[62]....
        /*0908*/ 	.word	0x00028670
        /*090c*/ 	.word	0x0000000a
        /*0910*/ 	.word	0x00038850
        /*0914*/ 	.short	0x0101
        /*0916*/ 	.byte	0x3f
	.zero		1


	//   ....[63]....
        /*0918*/ 	.word	0x00028760
        /*091c*/ 	.word	0x00000005
        /*0920*/ 	.word	0x00038820
        /*0924*/ 	.short	0x010a
        /*0926*/ 	.byte	0x3f
	.zero		1


	//   ....[64]....
        /*0928*/ 	.word	0x000288d0
        /*092c*/ 	.word	0x00000003
        /*0930*/ 	.word	0x00038840
        /*0934*/ 	.short	0x010a
        /*0936*/ 	.byte	0x3f
	.zero		1


	//   ....[65]....
        /*0938*/ 	.word	0x00028970
        /*093c*/ 	.word	0x00000005
        /*0940*/ 	.word	0x00038840
        /*0944*/ 	.short	0x010a
        /*0946*/ 	.byte	0x3f
	.zero		1


	//   ....[66]....
        /*0948*/ 	.word	0x000289b0
        /*094c*/ 	.word	0x00000003
        /*0950*/ 	.word	0x00038860
        /*0954*/ 	.short	0x010a
        /*0956*/ 	.byte	0x3f
	.zero		1


	//   ....[67]....
        /*0958*/ 	.word	0x000289f0
        /*095c*/ 	.word	0x00000005
        /*0960*/ 	.word	0x00038860
        /*0964*/ 	.short	0x010a
        /*0966*/ 	.byte	0x3f
	.zero		1


	//   ....[68]....
        /*0968*/ 	.word	0x00028a60
        /*096c*/ 	.word	0x00000003
        /*0970*/ 	.word	0x00038800
        /*0974*/ 	.short	0x010a
        /*0976*/ 	.byte	0x3f
	.zero		1


	//   ....[69]....
        /*0978*/ 	.word	0x00028ab0
        /*097c*/ 	.word	0x00000006
        /*0980*/ 	.word	0x00000000
        /*0984*/ 	.short	0x010a
        /*0986*/ 	.byte	0x3f
	.zero		1


	//   ....[70]....
        /*0988*/ 	.word	0x00028b10
        /*098c*/ 	.word	0x00000004
        /*0990*/ 	.word	0x00038810
        /*0994*/ 	.short	0x010a
        /*0996*/ 	.byte	0x3f
	.zero		1


	//   ....[71]....
        /*0998*/ 	.word	0x00028b60
        /*099c*/ 	.word	0x00000006
        /*09a0*/ 	.word	0x00000000
        /*09a4*/ 	.short	0x010a
        /*09a6*/ 	.byte	0x3f
	.zero		1


	//   ....[72]....
        /*09a8*/ 	.word	0x00028bb0
        /*09ac*/ 	.word	0x00000006
        /*09b0*/ 	.word	0x00000000
        /*09b4*/ 	.short	0x010a
        /*09b6*/ 	.byte	0x3f
	.zero		1


	//   ....[73]....
        /*09b8*/ 	.word	0x00028c00
        /*09bc*/ 	.word	0x0000000c
        /*09c0*/ 	.word	0x00000000
        /*09c4*/ 	.short	0x010a
        /*09c6*/ 	.byte	0x3f
	.zero		1


	//   ....[74]....
        /*09c8*/ 	.word	0x00028c50
        /*09cc*/ 	.word	0x00000006
        /*09d0*/ 	.word	0x00000000
        /*09d4*/ 	.short	0x010a
        /*09d6*/ 	.byte	0x3f
	.zero		1


	//   ....[75]....
        /*09d8*/ 	.word	0x00028ca0
        /*09dc*/ 	.word	0x0000000c
        /*09e0*/ 	.word	0x00000000
        /*09e4*/ 	.short	0x010a
        /*09e6*/ 	.byte	0x3f
	.zero		1


	//   ....[76]....
        /*09e8*/ 	.word	0x00028d80
        /*09ec*/ 	.word	0x00000003
        /*09f0*/ 	.word	0x00038840
        /*09f4*/ 	.short	0x010a
        /*09f6*/ 	.byte	0x3f
	.zero		1


	//   ....[77]....
        /*09f8*/ 	.word	0x0002a100
        /*09fc*/ 	.word	0x00000003
        /*0a00*/ 	.word	0x00038820
        /*0a04*/ 	.short	0x010a
        /*0a06*/ 	.byte	0x3f
	.zero		1


	//   ....[78]....
        /*0a08*/ 	.word	0x0002a160
        /*0a0c*/ 	.word	0x00000003
        /*0a10*/ 	.word	0x00038860
        /*0a14*/ 	.short	0x010a
        /*0a16*/ 	.byte	0x3f
	.zero		1


	//   ....[79]....
        /*0a18*/ 	.word	0x0002a9f0
        /*0a1c*/ 	.word	0x0000000a
        /*0a20*/ 	.word	0x00038840
        /*0a24*/ 	.short	0x010a
        /*0a26*/ 	.byte	0x3f
	.zero		1


	//   ....[80]....
        /*0a28*/ 	.word	0x0002ae70
        /*0a2c*/ 	.word	0x0000000a
        /*0a30*/ 	.word	0x00038860
        /*0a34*/ 	.short	0x010a
        /*0a36*/ 	.byte	0x3f
	.zero		1


	//   ....[81]....
        /*0a38*/ 	.word	0x0002b5d0
        /*0a3c*/ 	.word	0x00000005
        /*0a40*/ 	.word	0x00038820
        /*0a44*/ 	.short	0x010a
        /*0a46*/ 	.byte	0x3f
	.zero		1


	//   ....[82]....
        /*0a48*/ 	.word	0x0002b770
        /*0a4c*/ 	.word	0x00000003
        /*0a50*/ 	.word	0x00038840
        /*0a54*/ 	.short	0x010a
        /*0a56*/ 	.byte	0x3f
	.zero		1


	//   ....[83]....
        /*0a58*/ 	.word	0x0002b7c0
        /*0a5c*/ 	.word	0x00000005
        /*0a60*/ 	.word	0x00038840
        /*0a64*/ 	.short	0x010a
        /*0a66*/ 	.byte	0x3f
	.zero		1


	//   ....[84]....
        /*0a68*/ 	.word	0x0002b810
        /*0a6c*/ 	.word	0x00000003
        /*0a70*/ 	.word	0x00038860
        /*0a74*/ 	.short	0x010a
        /*0a76*/ 	.byte	0x3f
	.zero		1


	//   ....[85]....
        /*0a78*/ 	.word	0x0002bbd0
        /*0a7c*/ 	.word	0x00000018
        /*0a80*/ 	.word	0x00000000
        /*0a84*/ 	.short	0x010a
        /*0a86*/ 	.byte	0x3f
	.zero		1


	//   ....[86]....
        /*0a88*/ 	.word	0x0002bd10
        /*0a8c*/ 	.word	0x0000000b
        /*0a90*/ 	.word	0x00000000
        /*0a94*/ 	.short	0x010a
        /*0a96*/ 	.byte	0x3f
	.zero		1


	//   ....[87]....
        /*0a98*/ 	.word	0x0002c370
        /*0a9c*/ 	.word	0x0000003a
        /*0aa0*/ 	.word	0x00000000
        /*0aa4*/ 	.short	0x010a
        /*0aa6*/ 	.byte	0x3f
	.zero		1


	//   ....[88]....
        /*0aa8*/ 	.word	0x0002c4b0
        /*0aac*/ 	.word	0x00000014
        /*0ab0*/ 	.word	0x00000000
        /*0ab4*/ 	.short	0x010a
        /*0ab6*/ 	.byte	0x3f
	.zero		1


	//   ....[89]....
        /*0ab8*/ 	.word	0x0002e9d0
        /*0abc*/ 	.word	0x0000000b
        /*0ac0*/ 	.word	0x00000000
        /*0ac4*/ 	.short	0x0101
        /*0ac6*/ 	.byte	0x3f
	.zero		1


	//   ....[90]....
        /*0ac8*/ 	.word	0x0003d1a0
        /*0acc*/ 	.word	0x00000007
        /*0ad0*/ 	.word	0x00000000
        /*0ad4*/ 	.short	0x0101
        /*0ad6*/ 	.byte	0x3f
	.zero		1


	//   ....[91]....
        /*0ad8*/ 	.word	0x0003d1d0
        /*0adc*/ 	.word	0x0000000b
        /*0ae0*/ 	.word	0x00000000
        /*0ae4*/ 	.short	0x010a
        /*0ae6*/ 	.byte	0x3f
	.zero		1


	//   ....[92]....
        /*0ae8*/ 	.word	0x0003d220
        /*0aec*/ 	.word	0x00000014
        /*0af0*/ 	.word	0x00000000
        /*0af4*/ 	.short	0x010a
        /*0af6*/ 	.byte	0x3f
	.zero		1


	//----- nvinfo : EIATTR_NUM_MBARRIERS
	.align		4
.L_790:
        /*0af8*/ 	.byte	0x03, 0x38
        /*0afa*/ 	.short	0x0017


	//----- nvinfo : EIATTR_EXIT_INSTR_OFFSETS
	.align		4
        /*0afc*/ 	.byte	0x04, 0x1c
        /*0afe*/ 	.short	(.L_792 - .L_791)


	//   ....[0]....
.L_791:
        /*0b00*/ 	.word	0x00028a40


	//----- nvinfo : EIATTR_MAX_THREADS
	.align		4
.L_792:
        /*0b04*/ 	.byte	0x04, 0x05
        /*0b06*/ 	.short	(.L_794 - .L_793)
.L_793:
        /*0b08*/ 	.word	0x00000180
        /*0b0c*/ 	.word	0x00000001
        /*0b10*/ 	.word	0x00000001


	//----- nvinfo : EIATTR_CRS_STACK_SIZE
	.align		4
.L_794:
        /*0b14*/ 	.byte	0x04, 0x1e
        /*0b16*/ 	.short	(.L_796 - .L_795)
.L_795:
        /*0b18*/ 	.word	0x00000000


	//----- nvinfo : EIATTR_CBANK_PARAM_SIZE
	.align		4
.L_796:
        /*0b1c*/ 	.byte	0x03, 0x19
        /*0b1e*/ 	.short	0x0b70


	//----- nvinfo : EIATTR_PARAM_CBANK
	.align		4
        /*0b20*/ 	.byte	0x04, 0x0a
        /*0b22*/ 	.short	(.L_798 - .L_797)
	.align		4
.L_797:
        /*0b24*/ 	.word	index@(.nv.constant0._ZN7cutlass13device_kernelIN5flash11enable_sm90INS1_16FlashAttnFwdSm90INS1_25CollectiveMainloopFwdSm90ILi2EN4cute5tupleIJNS5_1CILi1EEES8_S8_EEENS6_IJNS7_ILi64EEESA_SA_EEELi512ENS_10bfloat16_tEfNS_4arch4Sm90ELb0ELb1ELb0ELb0ELb1ELb0ELb1ELb0ELb0ELb1ELb1ELb0EEENS1_21CollectiveEpilogueFwdINS6_IJSA_NS7_ILi512EEESA_EEES9_SC_SE_Li256ELb0ELb1ELb1ELb0EEENS1_19SingleTileSchedulerILb0ELb1ELb1ELi64EEEEEEEEEvNT_6ParamsE)
        /*0b28*/ 	.short	0x0210
        /*0b2a*/ 	.short	0x0b70


	//----- nvinfo : EIATTR_SW_WAR
	.align		4
.L_798:
        /*0b2c*/ 	.byte	0x04, 0x36
        /*0b2e*/ 	.short	(.L_800 - .L_799)
.L_799:
        /*0b30*/ 	.word	0x00000008
.L_800:


//--------------------- .nv.info._ZN7cutlass13device_kernelIN5flash11enable_sm90INS1_16FlashAttnFwdSm90INS1_25CollectiveMainloopFwdSm90ILi2EN4cute5tupleIJNS5_1CILi1EEES8_S8_EEENS6_IJNS7_ILi64EEESA_SA_EEELi512ENS_10bfloat16_tEfNS_4arch4Sm90ELb0ELb1ELb0ELb1ELb1ELb0ELb0ELb0ELb0ELb1ELb1ELb0EEENS1_21CollectiveEpilogueFwdINS6_IJSA_NS7_ILi512EEESA_EEES9_SC_SE_Li256ELb1ELb1ELb1ELb0EEENS1_36VarlenDynamicPersistentTileSchedulerILi64ELi64ELi256ELi128ELb1ELb1ELb1ELb1ELb0ELb1EEEEEEEEEvNT_6ParamsE --------------------------
	.section	.nv.info._ZN7cutlass13device_kernelIN5flash11enable_sm90INS1_16FlashAttnFwdSm90INS1_25CollectiveMainloopFwdSm90ILi2EN4cute5tupleIJNS5_1CILi1EEES8_S8_EEENS6_IJNS7_ILi64EEESA_SA_EEELi512ENS_10bfloat16_tEfNS_4arch4Sm90ELb0ELb1ELb0ELb1ELb1ELb0ELb0ELb0ELb0ELb1ELb1ELb0EEENS1_21CollectiveEpilogueFwdINS6_IJSA_NS7_ILi512EEESA_EEES9_SC_SE_Li256ELb1ELb1ELb1ELb0EEENS1_36VarlenDynamicPersistentTileSchedulerILi64ELi64ELi256ELi128ELb1ELb1ELb1ELb1ELb0ELb1EEEEEEEEEvNT_6ParamsE,"",@"SHT_CUDA_INFO"
	.sectionflags	@""
	.align	4


	//----- nvinfo : EIATTR_CUDA_API_VERSION
	.align		4
        /*0000*/ 	.byte	0x04, 0x37
        /*0002*/ 	.short	(.L_802 - .L_801)
.L_801:
        /*0004*/ 	.word	0x00000082


	//----- nvinfo : EIATTR_KPARAM_INFO
	.align		4
.L_802:
        /*0008*/ 	.byte	0x04, 0x17
        /*000a*/ 	.short	(.L_804 - .L_803)
.L_803:
        /*000c*/ 	.word	0x00000000
        /*0010*/ 	.short	0x0000
        /*0012*/ 	.short	0x0070
        /*0014*/ 	.byte	0x00, 0xf0, 0x01, 0x2a


	//----- nvinfo : EIATTR_SPARSE_MMA_MASK
	.align		4
.L_804:
        /*0018*/ 	.byte	0x03, 0x50
        /*001a*/ 	.short	0x0000


	//----- nvinfo : EIATTR_MAXREG_COUNT
	.align		4
        /*001c*/ 	.byte	0x03, 0x1b
        /*001e*/ 	.short	0x00a8


	//----- nvinfo : EIATTR_NUM_BARRIERS
	.align		4
        /*0020*/ 	.byte	0x02, 0x4c
        /*0022*/ 	.byte	0x10
	.zero		1


	//----- nvinfo : EIATTR_EXTERNS
	.align		4
        /*0024*/ 	.byte	0x04, 0x0f
        /*0026*/ 	.short	(.L_806 - .L_805)


	//   ....[0]....
	.align		4
.L_805:
        /*0028*/ 	.word	index@(__assertfail)


	//----- nvinfo : EIATTR_ANNOTATIONS
	.align		4
.L_806:
        /*002c*/ 	.byte	0x04, 0x55
        /*002e*/ 	.short	(.L_808 - .L_807)


	//   ....[0]....
.L_807:
        /* <DEDUP_REMOVED lines=12> */


	//----- nvinfo : EIATTR_MERCURY_ISA_VERSION
	.align		4
.L_808:
        /*00d8*/ 	.byte	0x03, 0x5f
        /*00da*/ 	.short	0x0101


	//----- nvinfo : EIATTR_UNUSED_LOAD_BYTE_OFFSET
	.align		4
        /*00dc*/ 	.byte	0x04, 0x44
        /*00de*/ 	.short	(.L_810 - .L_809)


	//   ....[0]....
.L_809:
        /*00e0*/ 	.word	0x00000940
        /*00e4*/ 	.word	0x0000fff0


	//   ....[1]....
        /*00e8*/ 	.word	0x0000deb0
        /*00ec*/ 	.word	0x0000fff0


	//----- nvinfo : EIATTR_INT_WARP_WIDE_INSTR_OFFSETS
	.align		4
.L_810:
        /*00f0*/ 	.byte	0x04, 0x31
        /*00f2*/ 	.short	(.L_812 - .L_811)


	//   ....[0]....
.L_811:
        /*00f4*/ 	.word	0x000000c0


	//   ....[1]....
        /*00f8*/ 	.word	0x000000d0


	//   ....[2]....
        /*00fc*/ 	.word	0x00000170


	//   ....[3]....
        /*0100*/ 	.word	0x00014560


	//   ....[4]....
        /*0104*/ 	.word	0x000145f0


	//   ....[5]....
        /*0108*/ 	.word	0x000178f0


	//   ....[6]....
        /*010c*/ 	.word	0x00017980


	//----- nvinfo : EIATTR_COOP_GROUP_MASK_REGIDS
	.align		4
.L_812:
        /*0110*/ 	.byte	0x04, 0x29
        /*0112*/ 	.short	(.L_814 - .L_813)


	//   ....[0]....
.L_813:
        /*0114*/ 	.word	0xffffffff


	//   ....[1]....
        /*0118*/ 	.word	0xffffffff


	//   ....[2]....
        /*011c*/ 	.word	0xffffffff


	//   ....[3]....
        /*0120*/ 	.word	0xffffffff


	//   ....[4]....
        /*0124*/ 	.word	0xffffffff


	//   ....[5]....
        /*0128*/ 	.word	0xffffffff


	//   ....[6]....
        /*012c*/ 	.word	0xffffffff


	//   ....[7]....
        /*0130*/ 	.word	0xffffffff


	//   ....[8]....
        /*0134*/ 	.word	0xffffffff


	//   ....[9]....
        /*0138*/ 	.word	0xffffffff


	//   ....[10]....
        /*013c*/ 	.word	0xffffffff


	//   ....[11]....
        /*0140*/ 	.word	0xffffffff


	//   ....[12]....
        /*0144*/ 	.word	0xffffffff


	//   ....[13]....
        /*0148*/ 	.word	0xffffffff


	//   ....[14]....
        /*014c*/ 	.word	0xffffffff


	//   ....[15]....
        /*0150*/ 	.word	0xffffffff


	//   ....[16]....
        /*0154*/ 	.word	0xffffffff


	//   ....[17]....
        /*0158*/ 	.word	0xffffffff


	//   ....[18]....
        /*015c*/ 	.word	0xffffffff


	//   ....[19]....
        /*0160*/ 	.word	0xffffffff


	//   ....[20]....
        /*0164*/ 	.word	0xffffffff


	//   ....[21]....
        /*0168*/ 	.word	0xffffffff


	//   ....[22]....
        /*016c*/ 	.word	0xffffffff


	//   ....[23]....
        /*0170*/ 	.word	0xffffffff


	//   ....[24]....
        /*0174*/ 	.word	0xffffffff


	//   ....[25]....
        /*0178*/ 	.word	0xffffffff


	//   ....[26]....
        /*017c*/ 	.word	0xffffffff


	//   ....[27]....
        /*0180*/ 	.word	0xffffffff


	//   ....[28]....
        /*0184*/ 	.word	0xffffffff


	//   ....[29]....
        /*0188*/ 	.word	0xffffffff


	//   ....[30]....
        /*018c*/ 	.word	0xffffffff


	//   ....[31]....
        /*0190*/ 	.word	0xffffffff


	//   ....[32]....
        /*0194*/ 	.word	0xffffffff


	//   ....[33]....
        /*0198*/ 	.word	0xffffffff


	//   ....[34]....
        /*019c*/ 	.word	0xffffffff


	//   ....[35]....
        /*01a0*/ 	.word	0xffffffff


	//   ....[36]....
        /*01a4*/ 	.word	0xffffffff


	//   ....[37]....
        /*01a8*/ 	.word	0xffffffff


	//   ....[38]....
        /*01ac*/ 	.word	0xffffffff


	//   ....[39]....
        /*01b0*/ 	.word	0xffffffff


	//   ....[40]....
        /*01b4*/ 	.word	0xffffffff


	//   ....[41]....
        /*01b8*/ 	.word	0xffffffff


	//   ....[42]....
        /*01bc*/ 	.word	0xffffffff


	//   ....[43]....
        /*01c0*/ 	.word	0xffffffff


	//   ....[44]....
        /*01c4*/ 	.word	0xffffffff


	//   ....[45]....
        /*01c8*/ 	.word	0xffffffff


	//   ....[46]....
        /*01cc*/ 	.word	0xffffffff


	//   ....[47]....
        /*01d0*/ 	.word	0xffffffff


	//   ....[48]....
        /*01d4*/ 	.word	0xffffffff


	//   ....[49]....
        /*01d8*/ 	.word	0xffffffff


	//   ....[50]....
        /*01dc*/ 	.word	0xffffffff


	//   ....[51]....
        /*01e0*/ 	.word	0xffffffff


	//   ....[52]....
        /*01e4*/ 	.word	0xffffffff


	//   ....[53]....
        /*01e8*/ 	.word	0xffffffff


	//   ....[54]....
        /*01ec*/ 	.word	0xffffffff


	//   ....[55]....
        /*01f0*/ 	.word	0xffffffff


	//   ....[56]....
        /*01f4*/ 	.word	0xffffffff


	//   ....[57]....
        /*01f8*/ 	.word	0xffffffff


	//   ....[58]....
        /*01fc*/ 	.word	0xffffffff


	//   ....[59]....
        /*0200*/ 	.word	0xffffffff


	//   ....[60]....
        /*0204*/ 	.word	0xffffffff


	//   ....[61]....
        /*0208*/ 	.word	0xffffffff


	//   ....[62]....
        /*020c*/ 	.word	0xffffffff


	//   ....[63]....
        /*0210*/ 	.word	0xffffffff


	//   ....[64]....
        /*0214*/ 	.word	0xffffffff


	//   ....[65]....
        /*0218*/ 	.word	0xffffffff


	//   ....[66]....
        /*021c*/ 	.word	0xffffffff


	//   ....[67]....
        /*0220*/ 	.word	0xffffffff


	//   ....[68]....
        /*0224*/ 	.word	0xffffffff


	//   ....[69]....
        /*0228*/ 	.word	0xffffffff


	//   ....[70]....
        /*022c*/ 	.word	0xffffffff


	//   ....[71]....
        /*0230*/ 	.word	0xffffffff


	//   ....[72]....
        /*0234*/ 	.word	0xffffffff


	//   ....[73]....
        /*0238*/ 	.word	0xffffffff


	//   ....[74]....
        /*023c*/ 	.word	0xffffffff


	//   ....[75]....
        /*0240*/ 	.word	0xffffffff


	//   ....[76]....
        /*0244*/ 	.word	0xffffffff


	//   ....[77]....
        /*0248*/ 	.word	0xffffffff


	//   ....[78]....
        /*024c*/ 	.word	0xffffffff


	//   ....[79]....
        /*0250*/ 	.word	0xffffffff


	//   ....[80]....
        /*0254*/ 	.word	0xffffffff


	//   ....[81]....
        /*0258*/ 	.word	0xffffffff


	//   ....[82]....
        /*025c*/ 	.word	0xffffffff


	//   ....[83]....
        /*0260*/ 	.word	0xffffffff


	//   ....[84]....
        /*0264*/ 	.word	0xffffffff


	//   ....[85]....
        /*0268*/ 	.word	0xffffffff


	//   ....[86]....
        /*026c*/ 	.word	0xffffffff


	//   ....[87]....
        /*0270*/ 	.word	0xffffffff


	//   ....[88]....
        /*0274*/ 	.word	0xffffffff


	//   ....[89]....
        /*0278*/ 	.word	0xffffffff


	//   ....[90]....
        /*027c*/ 	.word	0xffffffff


	//   ....[91]....
        /*0280*/ 	.word	0xffffffff


	//   ....[92]....
        /*0284*/ 	.word	0xffffffff


	//   ....[93]....
        /*0288*/ 	.word	0xffffffff


	//   ....[94]....
        /*028c*/ 	.word	0xffffffff


	//   ....[95]....
        /*0290*/ 	.word	0xffffffff


	//   ....[96]....
        /*0294*/ 	.word	0xffffffff


	//   ....[97]....
        /*0298*/ 	.word	0xffffffff


	//   ....[98]....
        /*029c*/ 	.word	0xffffffff


	//   ....[99]....
        /*02a0*/ 	.word	0xffffffff


	//   ....[100]....
        /*02a4*/ 	.word	0xffffffff


	//   ....[101]....
        /*02a8*/ 	.word	0xffffffff


	//   ....[102]....
        /*02ac*/ 	.word	0xffffffff


	//   ....[103]....
        /*02b0*/ 	.word	0xffffffff


	//   ....[104]....
        /*02b4*/ 	.word	0xffffffff


	//   ....[105]....
        /*02b8*/ 	.word	0xffffffff


	//   ....[106]....
        /*02bc*/ 	.word	0xffffffff


	//   ....[107]....
        /*02c0*/ 	.word	0xffffffff


	//   ....[108]....
        /*02c4*/ 	.word	0xffffffff


	//   ....[109]....
        /*02c8*/ 	.word	0xffffffff


	//   ....[110]....
        /*02cc*/ 	.word	0xffffffff


	//   ....[111]....
        /*02d0*/ 	.word	0xffffffff


	//   ....[112]....
        /*02d4*/ 	.word	0xffffffff


	//   ....[113]....
        /*02d8*/ 	.word	0xffffffff


	//   ....[114]....
        /*02dc*/ 	.word	0xffffffff


	//   ....[115]....
        /*02e0*/ 	.word	0xffffffff


	//   ....[116]....
        /*02e4*/ 	.word	0xffffffff


	//   ....[117]....
        /*02e8*/ 	.word	0xffffffff


	//   ....[118]....
        /*02ec*/ 	.word	0xffffffff


	//   ....[119]....
        /*02f0*/ 	.word	0xffffffff


	//   ....[120]....
        /*02f4*/ 	.word	0xffffffff


	//   ....[121]....
        /*02f8*/ 	.word	0xffffffff


	//   ....[122]....
        /*02fc*/ 	.word	0xffffffff


	//   ....[123]....
        /*0300*/ 	.word	0xffffffff


	//   ....[124]....
        /*0304*/ 	.word	0xffffffff


	//   ....[125]....
        /*0308*/ 	.word	0xffffffff


	//   ....[126]....
        /*030c*/ 	.word	0xffffffff


	//   ....[127]....
        /*0310*/ 	.word	0xffffffff


	//   ....[128]....
        /*0314*/ 	.word	0xffffffff


	//   ....[129]....
        /*0318*/ 	.word	0xffffffff


	//   ....[130]....
        /*031c*/ 	.word	0xffffffff


	//   ....[131]....
        /*0320*/ 	.word	0x0500000f


	//   ....[132]....
        /*0324*/ 	.word	0x0500000f


	//   ....[133]....
        /*0328*/ 	.word	0x0500000f


	//   ....[134]....
        /*032c*/ 	.word	0x0500000f


	//   ....[135]....
        /*0330*/ 	.word	0x0500000f


	//   ....[136]....
        /*0334*/ 	.word	0x0500000f


	//   ....[137]....
        /*0338*/ 	.word	0x0500000f


	//   ....[138]....
        /*033c*/ 	.word	0x0500000f


	//   ....[139]....
        /*0340*/ 	.word	0x0500000f


	//   ....[140]....
        /*0344*/ 	.word	0x0500000f


	//   ....[141]....
        /*0348*/ 	.word	0x0500000f


	//   ....[142]....
        /*034c*/ 	.word	0x0500000f


	//   ....[143]....
        /*0350*/ 	.word	0x0500000f


	//   ....[144]....
        /*0354*/ 	.word	0x0500000f


	//   ....[145]....
        /*0358*/ 	.word	0x0500000f


	//   ....[146]....
        /*035c*/ 	.word	0x0500000f


	//   ....[147]....
        /*0360*/ 	.word	0x0500000f


	//   ....[148]....
        /*0364*/ 	.word	0x0500000f


	//   ....[149]....
        /*0368*/ 	.word	0x0500000f


	//   ....[150]....
        /*036c*/ 	.word	0x0500000f


	//   ....[151]....
        /*0370*/ 	.word	0x0500000f


	//   ....[152]....
        /*0374*/ 	.word	0x0500000f


	//   ....[153]....
        /*0378*/ 	.word	0x0500000f


	//   ....[154]....
        /*037c*/ 	.word	0x0500000f


	//   ....[155]....
        /*0380*/ 	.word	0x0500000f


	//   ....[156]....
        /*0384*/ 	.word	0x0500000f


	//   ....[157]....
        /*0388*/ 	.word	0x0500000f


	//   ....[158]....
        /*038c*/ 	.word	0x0500000f


	//   ....[159]....
        /*0390*/ 	.word	0x0500000f


	//   ....[160]....
        /*0394*/ 	.word	0x0500000f


	//   ....[161]....
        /*0398*/ 	.word	0x0500000f


	//   ....[162]....
        /*039c*/ 	.word	0x0500000f


	//   ....[163]....
        /*03a0*/ 	.word	0x0500000f


	//   ....[164]....
        /*03a4*/ 	.word	0x0500000f


	//   ....[165]....
        /*03a8*/ 	.word	0x0500000f


	//   ....[166]....
        /*03ac*/ 	.word	0x0500000f


	//   ....[167]....
        /*03b0*/ 	.word	0x0500000f


	//   ....[168]....
        /*03b4*/ 	.word	0x0500000f


	//   ....[169]....
        /*03b8*/ 	.word	0x0500000f


	//   ....[170]....
        /*03bc*/ 	.word	0x0500000f


	//   ....[171]....
        /*03c0*/ 	.word	0x0500000f


	//   ....[172]....
        /*03c4*/ 	.word	0x0500000f


	//   ....[173]....
        /*03c8*/ 	.word	0x0500000f


	//   ....[174]....
        /*03cc*/ 	.word	0x0500000f


	//   ....[175]....
        /*03d0*/ 	.word	0x0500000f


	//   ....[176]....
        /*03d4*/ 	.word	0x0500000f


	//   ....[177]....
        /*03d8*/ 	.word	0x0500000f


	//   ....[178]....
        /*03dc*/ 	.word	0x0500000f


	//   ....[179]....
        /*03e0*/ 	.word	0x0500000f


	//   ....[180]....
        /*03e4*/ 	.word	0x0500000f


	//   ....[181]....
        /*03e8*/ 	.word	0x0500000f


	//   ....[182]....
        /*03ec*/ 	.word	0x0500000f


	//   ....[183]....
        /*03f0*/ 	.word	0x0500000f


	//   ....[184]....
        /*03f4*/ 	.word	0x0500000f


	//   ....[185]....
        /*03f8*/ 	.word	0x0500000f


	//   ....[186]....
        /*03fc*/ 	.word	0x0500000f


	//   ....[187]....
        /*0400*/ 	.word	0x0500000f


	//   ....[188]....
        /*0404*/ 	.word	0x0500000f


	//   ....[189]....
        /*0408*/ 	.word	0x0500000f


	//   ....[190]....
        /*040c*/ 	.word	0x0500000f


	//----- nvinfo : EIATTR_COOP_GROUP_INSTR_OFFSETS
	.align		4
.L_814:
        /*0410*/ 	.byte	0x04, 0x28
        /*0412*/ 	.short	(.L_816 - .L_815)


	//   ....[0]....
.L_815:
        /*0414*/ 	.word	0x00000070


	//   ....[1]....
        /*0418*/ 	.word	0x000000b0


	//   ....[2]....
        /*041c*/ 	.word	0x00000290


	//   ....[3]....
        /*0420*/ 	.word	0x000003f0


	//   ....[4]....
        /*0424*/ 	.word	0x00000510


	//   ....[5]....
        /*0428*/ 	.word	0x00000670


	//   ....[6]....
        /*042c*/ 	.word	0x00002350


	//   ....[7]....
        /*0430*/ 	.word	0x000047d0


	//   ....[8]....
        /*0434*/ 	.word	0x00004f20


	//   ....[9]....
        /*0438*/ 	.word	0x000055d0


	//   ....[10]....
        /*043c*/ 	.word	0x00005a70


	//   ....[11]....
        /*0440*/ 	.word	0x00005b70


	//   ....[12]....
        /*0444*/ 	.word	0x00005ec0


	//   ....[13]....
        /*0448*/ 	.word	0x00005f80


	//   ....[14]....
        /*044c*/ 	.word	0x000067d0


	//   ....[15]....
        /*0450*/ 	.word	0x00006ea0


	//   ....[16]....
        /*0454*/ 	.word	0x000070c0


	//   ....[17]....
        /*0458*/ 	.word	0x00007930


	//   ....[18]....
        /*045c*/ 	.word	0x00007a20


	//   ....[19]....
        /*0460*/ 	.word	0x00007f70


	//   ....[20]....
        /*0464*/ 	.word	0x00007fd0


	//   ....[21]....
        /*0468*/ 	.word	0x00009090


	//   ....[22]....
        /*046c*/ 	.word	0x00009850


	//   ....[23]....
        /*0470*/ 	.word	0x00009870


	//   ....[24]....
        /*0474*/ 	.word	0x00009cd0


	//   ....[25]....
        /*0478*/ 	.word	0x00009ea0


	//   ....[26]....
        /*047c*/ 	.word	0x0000ac20


	//   ....[27]....
        /*0480*/ 	.word	0x0000b0e0


	//   ....[28]....
        /*0484*/ 	.word	0x0000b300


	//   ....[29]....
        /*0488*/ 	.word	0x0000bb70


	//   ....[30]....
        /*048c*/ 	.word	0x0000bc60


	//   ....[31]....
        /*0490*/ 	.word	0x0000c1b0


	//   ....[32]....
        /*0494*/ 	.word	0x0000c210


	//   ....[33]....
        /*0498*/ 	.word	0x0000d2d0


	//   ....[34]....
        /*049c*/ 	.word	0x0000d3b0


	//   ....[35]....
        /*04a0*/ 	.word	0x0000d420


	//   ....[36]....
        /*04a4*/ 	.word	0x0000d450


	//   ....[37]....
        /*04a8*/ 	.word	0x0000d490


	//   ....[38]....
        /*04ac*/ 	.word	0x0000ec90


	//   ....[39]....
        /*04b0*/ 	.word	0x0000f090


	//   ....[40]....
        /*04b4*/ 	.word	0x0000f0a0


	//   ....[41]....
        /*04b8*/ 	.word	0x0000f0b0


	//   ....[42]....
        /*04bc*/ 	.word	0x0000f0e0


	//   ....[43]....
        /*04c0*/ 	.word	0x0000fd20


	//   ....[44]....
        /*04c4*/ 	.word	0x0000fd30


	//   ....[45]....
        /*04c8*/ 	.word	0x0000ffd0


	//   ....[46]....
        /*04cc*/ 	.word	0x0000fff0


	//   ....[47]....
        /*04d0*/ 	.word	0x00010720


	//   ....[48]....
        /*04d4*/ 	.word	0x00010750


	//   ....[49]....
        /*04d8*/ 	.word	0x00010ff0


	//   ....[50]....
        /*04dc*/ 	.word	0x00011010


	//   ....[51]....
        /*04e0*/ 	.word	0x000123a0


	//   ....[52]....
        /*04e4*/ 	.word	0x000123e0


	//   ....[53]....
        /*04e8*/ 	.word	0x00012620


	//   ....[54]....
        /*04ec*/ 	.word	0x00012640


	//   ....[55]....
        /*04f0*/ 	.word	0x00012900


	//   ....[56]....
        /*04f4*/ 	.word	0x00012af0


	//   ....[57]....
        /*04f8*/ 	.word	0x00012b20


	//   ....[58]....
        /*04fc*/ 	.word	0x00012b50


	//   ....[59]....
        /*0500*/ 	.word	0x00012b80


	//   ....[60]....
        /*0504*/ 	.word	0x00012bb0


	//   ....[61]....
        /*0508*/ 	.word	0x00012be0


	//   ....[62]....
        /*050c*/ 	.word	0x00012d50


	//   ....[63]....
        /*0510*/ 	.word	0x00012d80


	//   ....[64]....
        /*0514*/ 	.word	0x00012db0


	//   ....[65]....
        /*0518*/ 	.word	0x00012de0


	//   ....[66]....
        /*051c*/ 	.word	0x00012e10


	//   ....[67]....
        /*0520*/ 	.word	0x00012e40


	//   ....[68]....
        /*0524*/ 	.word	0x00012ed0


	//   ....[69]....
        /*0528*/ 	.word	0x00012f00


	//   ....[70]....
        /*052c*/ 	.word	0x00012f10


	//   ....[71]....
        /*0530*/ 	.word	0x00012f50


	//   ....[72]....
        /*0534*/ 	.word	0x000152d0


	//   ....[73]....
        /*0538*/ 	.word	0x000152f0


	//   ....[74]....
        /*053c*/ 	.word	0x00015380


	//   ....[75]....
        /*0540*/ 	.word	0x000153a0


	//   ....[76]....
        /*0544*/ 	.word	0x00015420


	//   ....[77]....
        /*0548*/ 	.word	0x00015440


	//   ....[78]....
        /*054c*/ 	.word	0x00015450


	//   ....[79]....
        /*0550*/ 	.word	0x00015460


	//   ....[80]....
        /*0554*/ 	.word	0x00015b20


	//   ....[81]....
        /*0558*/ 	.word	0x00015b50


	//   ....[82]....
        /*055c*/ 	.word	0x00015bf0


	//   ....[83]....
        /*0560*/ 	.word	0x00015c10


	//   ....[84]....
        /*0564*/ 	.word	0x00015c90


	//   ....[85]....
        /*0568*/ 	.word	0x00015cb0


	//   ....[86]....
        /*056c*/ 	.word	0x00015cc0


	//   ....[87]....
        /*0570*/ 	.word	0x00015cd0


	//   ....[88]....
        /*0574*/ 	.word	0x00016120


	//   ....[89]....
        /*0578*/ 	.word	0x00016150


	//   ....[90]....
        /*057c*/ 	.word	0x00016340


	//   ....[91]....
        /*0580*/ 	.word	0x00016380


	//   ....[92]....
        /*0584*/ 	.word	0x00016390


	//   ....[93]....
        /*0588*/ 	.word	0x000163a0


	//   ....[94]....
        /*058c*/ 	.word	0x000164f0


	//   ....[95]....
        /*0590*/ 	.word	0x00016640


	//   ....[96]....
        /*0594*/ 	.word	0x00016e20


	//   ....[97]....
        /*0598*/ 	.word	0x00016e40


	//   ....[98]....
        /*059c*/ 	.word	0x00016e90


	//   ....[99]....
        /*05a0*/ 	.word	0x00016ea0


	//   ....[100]....
        /*05a4*/ 	.word	0x00016ee0


	//   ....[101]....
        /*05a8*/ 	.word	0x00016ef0


	//   ....[102]....
        /*05ac*/ 	.word	0x00016f00


	//   ....[103]....
        /*05b0*/ 	.word	0x00016f40


	//   ....[104]....
        /*05b4*/ 	.word	0x00017240


	//   ....[105]....
        /*05b8*/ 	.word	0x00017280


	//   ....[106]....
        /*05bc*/ 	.word	0x000172a0


	//   ....[107]....
        /*05c0*/ 	.word	0x000172c0


	//   ....[108]....
        /*05c4*/ 	.word	0x000172f0


	//   ....[109]....
        /*05c8*/ 	.word	0x00017310


	//   ....[110]....
        /*05cc*/ 	.word	0x00017410


	//   ....[111]....
        /*05d0*/ 	.word	0x00017560


	//   ....[112]....
        /*05d4*/ 	.word	0x00017ba0


	//   ....[113]....
        /*05d8*/ 	.word	0x00017bd0


	//   ....[114]....
        /*05dc*/ 	.word	0x00017c30


	//   ....[115]....
        /*05e0*/ 	.word	0x00017c60


	//   ....[116]....
        /*05e4*/ 	.word	0x00017c90


	//   ....[117]....
        /*05e8*/ 	.word	0x00017cc0


	//   ....[118]....
        /*05ec*/ 	.word	0x00017cf0


	//   ....[119]....
        /*05f0*/ 	.word	0x00017d20


	//   ....[120]....
        /*05f4*/ 	.word	0x00017ec0


	//   ....[121]....
        /*05f8*/ 	.word	0x00017ef0


	//   ....[122]....
        /*05fc*/ 	.word	0x00017f20


	//   ....[123]....
        /*0600*/ 	.word	0x00017f50


	//   ....[124]....
        /*0604*/ 	.word	0x00017f80


	//   ....[125]....
        /*0608*/ 	.word	0x00017fb0


	//   ....[126]....
        /*060c*/ 	.word	0x00018070


	//   ....[127]....
        /*0610*/ 	.word	0x00018090


	//   ....[128]....
        /*0614*/ 	.word	0x000180b0


	//   ....[129]....
        /*0618*/ 	.word	0x00018110


	//   ....[130]....
        /*061c*/ 	.word	0x00018b30


	//   ....[131]....
        /*0620*/ 	.word	0x00019240


	//   ....[132]....
        /*0624*/ 	.word	0x00019330


	//   ....[133]....
        /*0628*/ 	.word	0x000193d0


	//   ....[134]....
        /*062c*/ 	.word	0x00019430


	//   ....[135]....
        /*0630*/ 	.word	0x00019520


	//   ....[136]....
        /*0634*/ 	.word	0x00019590


	//   ....[137]....
        /*0638*/ 	.word	0x00019680


	//   ....[138]....
        /*063c*/ 	.word	0x000196f0


	//   ....[139]....
        /*0640*/ 	.word	0x00019790


	//   ....[140]....
        /*0644*/ 	.word	0x00019880


	//   ....[141]....
        /*0648*/ 	.word	0x000198f0


	//   ....[142]....
        /*064c*/ 	.word	0x00019950


	//   ....[143]....
        /*0650*/ 	.word	0x00019a40


	//   ....[144]....
        /*0654*/ 	.word	0x00019aa0


	//   ....[145]....
        /*0658*/ 	.word	0x00019ba0


	//   ....[146]....
        /*065c*/ 	.word	0x00019c00


	//   ....[147]....
        /*0660*/ 	.word	0x00019ca0


	//   ....[148]....
        /*0664*/ 	.word	0x00019e20


	//   ....[149]....
        /*0668*/ 	.word	0x00019f20


	//   ....[150]....
        /*066c*/ 	.word	0x0001a190


	//   ....[151]....
        /*0670*/ 	.word	0x0001a1e0


	//   ....[152]....
        /*0674*/ 	.word	0x0001a3b0


	//   ....[153]....
        /*0678*/ 	.word	0x0001a400


	//   ....[154]....
        /*067c*/ 	.word	0x0001a5d0


	//   ....[155]....
        /*0680*/ 	.word	0x0001a620


	//   ....[156]....
        /*0684*/ 	.word	0x0001a710


	//   ....[157]....
        /*0688*/ 	.word	0x0001a7b0


	//   ....[158]....
        /*068c*/ 	.word	0x0001a810


	//   ....[159]....
        /*0690*/ 	.word	0x0001a8c0


	//   ....[160]....
        /*0694*/ 	.word	0x0001a920


	//   ....[161]....
        /*0698*/ 	.word	0x0001a9d0


	//   ....[162]....
        /*069c*/ 	.word	0x0001aa30


	//   ....[163]....
        /*06a0*/ 	.word	0x0001aae0


	//   ....[164]....
        /*06a4*/ 	.word	0x0001abd0


	//   ....[165]....
        /*06a8*/ 	.word	0x0001acb0


	//   ....[166]....
        /*06ac*/ 	.word	0x0001adc0


	//   ....[167]....
        /*06b0*/ 	.word	0x0001aec0


	//   ....[168]....
        /*06b4*/ 	.word	0x0001aff0


	//   ....[169]....
        /*06b8*/ 	.word	0x0001b0d0


	//   ....[170]....
        /*06bc*/ 	.word	0x0001b1d0


	//   ....[171]....
        /*06c0*/ 	.word	0x0001b2b0


	//   ....[172]....
        /*06c4*/ 	.word	0x0001b340


	//   ....[173]....
        /*06c8*/ 	.word	0x0001b3e0


	//   ....[174]....
        /*06cc*/ 	.word	0x0001b550


	//   ....[175]....
        /*06d0*/ 	.word	0x0001b5c0


	//   ....[176]....
        /*06d4*/ 	.word	0x0001b630


	//   ....[177]....
        /*06d8*/ 	.word	0x0001b6a0


	//   ....[178]....
        /*06dc*/ 	.word	0x0001b710


	//   ....[179]....
        /*06e0*/ 	.word	0x0001b790


	//   ....[180]....
        /*06e4*/ 	.word	0x0001b810


	//   ....[181]....
        /*06e8*/ 	.word	0x0001b8a0


	//   ....[182]....
        /*06ec*/ 	.word	0x0001b910


	//   ....[183]....
        /*06f0*/ 	.word	0x0001b980


	//   ....[184]....
        /*06f4*/ 	.word	0x0001b9f0


	//   ....[185]....
        /*06f8*/ 	.word	0x0001ba70


	//   ....[186]....
        /*06fc*/ 	.word	0x0001bae0


	//   ....[187]....
        /*0700*/ 	.word	0x0001bb70


	//   ....[188]....
        /*0704*/ 	.word	0x0001bbd0


	//   ....[189]....
        /*0708*/ 	.word	0x0001bc60


	//   ....[190]....
        /*070c*/ 	.word	0x0001bd90


	//----- nvinfo : EIATTR_REG_RECONFIG
	.align		4
.L_816:
        /*0710*/ 	.byte	0x01, 0x54
	.zero		2


	//----- nvinfo : EIATTR_SYSCALL_OFFSETS
	.align		4
        /*0714*/ 	.byte	0x04, 0x46
        /*0716*/ 	.short	(.L_818 - .L_817)


	//   ....[0]....
.L_817:
        /*0718*/ 	.word	0x000049a0


	//   ....[1]....
        /*071c*/ 	.word	0x00014750


	//   ....[2]....
        /*0720*/ 	.word	0x000148a0


	//   ....[3]....
        /*0724*/ 	.word	0x00014990


	//   ....[4]....
        /*0728*/ 	.word	0x00015780


	//----- nvinfo : EIATTR_MBARRIER_INSTR_OFFSETS
	.align		4
.L_818:
        /*072c*/ 	.byte	0x04, 0x39
        /*072e*/ 	.short	(.L_820 - .L_819)


	//   ....[0]....
.L_819:
        /*0730*/ 	.word	0x00000180
        /*0734*/ 	.word	0x000000ff
        /*0738*/ 	.word	0x00028c00
        /*073c*/ 	.short	0x0100
        /*073e*/ 	.byte	0x08
	.zero		1


	//   ....[1]....
        /*0740*/ 	.word	0x00000190
        /*0744*/ 	.word	0x000000ff
        /*0748*/ 	.word	0x00028c20
        /*074c*/ 	.short	0x0100
        /*074e*/ 	.byte	0x08
	.zero		1


	//   ....[2]....
        /*0750*/ 	.word	0x00000240
        /*0754*/ 	.word	0x000000ff
        /*0758*/ 	.word	0x00028c30
        /*075c*/ 	.short	0x0100
        /*075e*/ 	.byte	0x06
	.zero		1


	//   ....[3]....
        /*0760*/ 	.word	0x00000250
        /*0764*/ 	.word	0x000000ff
        /*0768*/ 	.word	0x00028c40
        /*076c*/ 	.short	0x0100
        /*076e*/ 	.byte	0x06
	.zero		1


	//   ....[4]....
        /*0770*/ 	.word	0x00000260
        /*0774*/ 	.word	0x000000ff
        /*0778*/ 	.word	0x00028c38
        /*077c*/ 	.short	0x0100
        /*077e*/ 	.byte	0x06
	.zero		1


	//   ....[5]....
        /*0780*/ 	.word	0x00000270
        /*0784*/ 	.word	0x000000ff
        /*0788*/ 	.word	0x00028c48
        /*078c*/ 	.short	0x0100
        /*078e*/ 	.byte	0x06
	.zero		1


	//   ....[6]....
        /*0790*/ 	.word	0x000003a0
        /*0794*/ 	.word	0x000000ff
        /*0798*/ 	.word	0x00028c50
        /*079c*/ 	.short	0x0100
        /*079e*/ 	.byte	0x08
	.zero		1


	//   ....[7]....
        /*07a0*/ 	.word	0x000003b0
        /*07a4*/ 	.word	0x000000ff
        /*07a8*/ 	.word	0x00028c60
        /*07ac*/ 	.short	0x0100
        /*07ae*/ 	.byte	0x08
	.zero		1


	//   ....[8]....
        /*07b0*/ 	.word	0x000003c0
        /*07b4*/ 	.word	0x000000ff
        /*07b8*/ 	.word	0x00028c58
        /*07bc*/ 	.short	0x0100
        /*07be*/ 	.byte	0x08
	.zero		1


	//   ....[9]....
        /*07c0*/ 	.word	0x000003d0
        /*07c4*/ 	.word	0x000000ff
        /*07c8*/ 	.word	0x00028c68
        /*07cc*/ 	.short	0x0100
        /*07ce*/ 	.byte	0x08
	.zero		1


	//   ....[10]....
        /*07d0*/ 	.word	0x000004c0
        /*07d4*/ 	.word	0x000000ff
        /*07d8*/ 	.word	0x00028c70
        /*07dc*/ 	.short	0x0100
        /*07de*/ 	.byte	0x06
	.zero		1


	//   ....[11]....
        /*07e0*/ 	.word	0x000004d0
        /*07e4*/ 	.word	0x000000ff
        /*07e8*/ 	.word	0x00028c80
        /*07ec*/ 	.short	0x0100
        /*07ee*/ 	.byte	0x06
	.zero		1


	//   ....[12]....
        /*07f0*/ 	.word	0x000004e0
        /*07f4*/ 	.word	0x000000ff
        /*07f8*/ 	.word	0x00028c78
        /*07fc*/ 	.short	0x0100
        /*07fe*/ 	.byte	0x06
	.zero		1


	//   ....[13]....
        /*0800*/ 	.word	0x000004f0
        /*0804*/ 	.word	0x000000ff
        /*0808*/ 	.word	0x00028c88
        /*080c*/ 	.short	0x0100
        /*080e*/ 	.byte	0x06
	.zero		1


	//   ....[14]....
        /*0810*/ 	.word	0x00000620
        /*0814*/ 	.word	0x000000ff
        /*0818*/ 	.word	0x00028c90
        /*081c*/ 	.short	0x0100
        /*081e*/ 	.byte	0x08
	.zero		1


	//   ....[15]....
        /*0820*/ 	.word	0x00000630
        /*0824*/ 	.word	0x000000ff
        /*0828*/ 	.word	0x00028ca0
        /*082c*/ 	.short	0x0100
        /*082e*/ 	.byte	0x08
	.zero		1


	//   ....[16]....
        /*0830*/ 	.word	0x00000640
        /*0834*/ 	.word	0x000000ff
        /*0838*/ 	.word	0x00028c98
        /*083c*/ 	.short	0x0100
        /*083e*/ 	.byte	0x08
	.zero		1


	//   ....[17]....
        /*0840*/ 	.word	0x00000650
        /*0844*/ 	.word	0x000000ff
        /*0848*/ 	.word	0x00028ca8
        /*084c*/ 	.short	0x0100
        /*084e*/ 	.byte	0x08
	.zero		1


	//   ....[18]....
        /*0850*/ 	.word	0x00000790
        /*0854*/ 	.word	0x000000ff
        /*0858*/ 	.word	0x00028cb0
        /*085c*/ 	.short	0x0100
        /*085e*/ 	.byte	0x08
	.zero		1


	//   ....[19]....
        /*0860*/ 	.word	0x000007a0
        /*0864*/ 	.word	0x000000ff
        /*0868*/ 	.word	0x00028cc0
        /*086c*/ 	.short	0x0100
        /*086e*/ 	.byte	0x08
	.zero		1


	//   ....[20]....
        /*0870*/ 	.word	0x000007b0
        /*0874*/ 	.word	0x000000ff
        /*0878*/ 	.word	0x00028cb8
        /*087c*/ 	.short	0x0100
        /*087e*/ 	.byte	0x08
	.zero		1


	//   ....[21]....
        /*0880*/ 	.word	0x000007c0
        /*0884*/ 	.word	0x000000ff
        /*0888*/ 	.word	0x00028cc8
        /*088c*/ 	.short	0x0100
        /*088e*/ 	.byte	0x08
	.zero		1


	//   ....[22]....
        /*0890*/ 	.word	0x00002490
        /*0894*/ 	.word	0x000000ff
        /*0898*/ 	.word	0x00028c50
        /*089c*/ 	.short	0x010a
        /*089e*/ 	.byte	0x17
	.zero		1


	//   ....[23]....
        /*08a0*/ 	.word	0x00002730
        /*08a4*/ 	.word	0x000000ff
        /*08a8*/ 	.word	0x00000000
        /*08ac*/ 	.short	0x0101
        /*08ae*/ 	.byte	0x06
	.zero		1


	//   ....[24]....
        /*08b0*/ 	.word	0x000030c0
        /*08b4*/ 	.word	0x000000ff
        /*08b8*/ 	.word	0x00028c50
        /*08bc*/ 	.short	0x010a
        /*08be*/ 	.byte	0x17
	.zero		1


	//   ....[25]....
        /*08c0*/ 	.word	0x00003100
        /*08c4*/ 	.word	0x000000ff
        /*08c8*/ 	.word	0x00028c50
        /*08cc*/ 	.short	0x010a
        /*08ce*/ 	.byte	0x17
	.zero		1


	//   ....[26]....
        /*08d0*/ 	.word	0x000032f0
        /*08d4*/ 	.word	0x000000ff
        /*08d8*/ 	.word	0x00000000
        /*08dc*/ 	.short	0x0101
        /*08de*/ 	.byte	0x06
	.zero		1


	//   ....[27]....
        /*08e0*/ 	.word	0x00004a50
        /*08e4*/ 	.word	0x000000ff
        /*08e8*/ 	.word	0x00028c00
        /*08ec*/ 	.short	0x010a
        /*08ee*/ 	.byte	0x29
	.zero		1


	//   ....[28]....
        /*08f0*/ 	.word	0x00004ad0
        /*08f4*/ 	.word	0x00000007
        /*08f8*/ 	.word	0x00028c30
        /*08fc*/ 	.short	0x010a
        /*08fe*/ 	.byte	0x3f
	.zero		1


	//   ....[29]....
        /*0900*/ 	.word	0x00004b10
        /*0904*/ 	.word	0x00000007
        /*0908*/ 	.word	0x00028c30
        /*090c*/ 	.short	0x010a
        /*090e*/ 	.byte	0x3f
	.zero		1


	//   ....[30]....
        /*0910*/ 	.word	0x00004f00
        /*0914*/ 	.word	0x000000ff
        /*0918*/ 	.word	0x00000000
        /*091c*/ 	.short	0x0101
        /*091e*/ 	.byte	0x06
	.zero		1


	//   ....[31]....
        /*0920*/ 	.word	0x00006590
        /*0924*/ 	.word	0x00000007
        /*0928*/ 	.word	0x00028c50
        /*092c*/ 	.short	0x010a
        /*092e*/ 	.byte	0x3f
	.zero		1


	//   ....[32]....
        /*0930*/ 	.word	0x000065d0
        /*0934*/ 	.word	0x00000007
        /*0938*/ 	.word	0x00028c50
        /*093c*/ 	.short	0x010a
        /*093e*/ 	.byte	0x3f
	.zero		1


	//   ....[33]....
        /*0940*/ 	.word	0x000068c0
        /*0944*/ 	.word	0x000000ff
        /*0948*/ 	.word	0x00000000
        /*094c*/ 	.short	0x0101
        /*094e*/ 	.byte	0x0e
	.zero		1


	//   ....[34]....
        /*0950*/ 	.word	0x00006be0
        /*0954*/ 	.word	0x000000ff
        /*0958*/ 	.word	0x00028c30
        /*095c*/ 	.short	0x010a
        /*095e*/ 	.byte	0x17
	.zero		1


	//   ....[35]....
        /*0960*/ 	.word	0x00006c20
        /*0964*/ 	.word	0x000000ff
        /*0968*/ 	.word	0x00028c30
        /*096c*/ 	.short	0x010a
        /*096e*/ 	.byte	0x17
	.zero		1


	//   ....[36]....
        /*0970*/ 	.word	0x00006ee0
        /*0974*/ 	.word	0x000000ff
        /*0978*/ 	.word	0x00000000
        /*097c*/ 	.short	0x0101
        /*097e*/ 	.byte	0x06
	.zero		1


	//   ....[37]....
        /*0980*/ 	.word	0x00008e50
        /*0984*/ 	.word	0x000000ff
        /*0988*/ 	.word	0x00028c50
        /*098c*/ 	.short	0x010a
        /*098e*/ 	.byte	0x17
	.zero		1


	//   ....[38]....
        /*0990*/ 	.word	0x00008e90
        /*0994*/ 	.word	0x000000ff
        /*0998*/ 	.word	0x00028c50
        /*099c*/ 	.short	0x010a
        /*099e*/ 	.byte	0x17
	.zero		1


	//   ....[39]....
        /*09a0*/ 	.word	0x00009150
        /*09a4*/ 	.word	0x000000ff
        /*09a8*/ 	.word	0x00000000
        /*09ac*/ 	.short	0x0101
        /*09ae*/ 	.byte	0x17
	.zero		1


	//   ....[40]....
        /*09b0*/ 	.word	0x00009500
        /*09b4*/ 	.word	0x000000ff
        /*09b8*/ 	.word	0x00028c30
        /*09bc*/ 	.short	0x010a
        /*09be*/ 	.byte	0x17
	.zero		1


	//   ....[41]....
        /*09c0*/ 	.word	0x00009540
        /*09c4*/ 	.word	0x000000ff
        /*09c8*/ 	.word	0x00028c30
        /*09cc*/ 	.short	0x010a
        /*09ce*/ 	.byte	0x17
	.zero		1


	//   ....[42]....
        /*09d0*/ 	.word	0x00009780
        /*09d4*/ 	.word	0x000000ff
        /*09d8*/ 	.word	0x00000000
        /*09dc*/ 	.short	0x0101
        /*09de*/ 	.byte	0x06
	.zero		1


	//   ....[43]....
        /*09e0*/ 	.word	0x0000a9e0
        /*09e4*/ 	.word	0x000000ff
        /*09e8*/ 	.word	0x00028c50
        /*09ec*/ 	.short	0x010a
        /*09ee*/ 	.byte	0x17
	.zero		1


	//   ....[44]....
        /*09f0*/ 	.word	0x0000aa20
        /*09f4*/ 	.word	0x000000ff
        /*09f8*/ 	.word	0x00028c50
        /*09fc*/ 	.short	0x010a
        /*09fe*/ 	.byte	0x17
	.zero		1


	//   ....[45]....
        /*0a00*/ 	.word	0x0000acc0
        /*0a04*/ 	.word	0x000000ff
        /*0a08*/ 	.word	0x00000000
        /*0a0c*/ 	.short	0x0101
        /*0a0e*/ 	.byte	0x17
	.zero		1


	//   ....[46]....
        /*0a10*/ 	.word	0x0000ae20
        /*0a14*/ 	.word	0x000000ff
        /*0a18*/ 	.word	0x00028c30
        /*0a1c*/ 	.short	0x010a
        /*0a1e*/ 	.byte	0x14
	.zero		1


	//   ....[47]....
        /*0a20*/ 	.word	0x0000ae60
        /*0a24*/ 	.word	0x000000ff
        /*0a28*/ 	.word	0x00028c30
        /*0a2c*/ 	.short	0x010a
        /*0a2e*/ 	.byte	0x14
	.zero		1


	//   ....[48]....
        /*0a30*/ 	.word	0x0000b120
        /*0a34*/ 	.word	0x000000ff
        /*0a38*/ 	.word	0x00000000
        /*0a3c*/ 	.short	0x0101
        /*0a3e*/ 	.byte	0x06
	.zero		1


	//   ....[49]....
        /*0a40*/ 	.word	0x0000d090
        /*0a44*/ 	.word	0x000000ff
        /*0a48*/ 	.word	0x00028c50
        /*0a4c*/ 	.short	0x010a
        /*0a4e*/ 	.byte	0x14
	.zero		1


	//   ....[50]....
        /*0a50*/ 	.word	0x0000d0d0
        /*0a54*/ 	.word	0x000000ff
        /*0a58*/ 	.word	0x00028c50
        /*0a5c*/ 	.short	0x010a
        /*0a5e*/ 	.byte	0x14
	.zero		1


	//   ....[51]....
        /*0a60*/ 	.word	0x0000d390
        /*0a64*/ 	.word	0x000000ff
        /*0a68*/ 	.word	0x00000000
        /*0a6c*/ 	.short	0x0101
        /*0a6e*/ 	.byte	0x14
	.zero		1


	//   ....[52]....
        /*0a70*/ 	.word	0x0000fd10
        /*0a74*/ 	.word	0x000000ff
        /*0a78*/ 	.word	0x00000000
        /*0a7c*/ 	.short	0x0101
        /*0a7e*/ 	.byte	0x04
	.zero		1


	//   ....[53]....
        /*0a80*/ 	.word	0x00010630
        /*0a84*/ 	.word	0x000000ff
        /*0a88*/ 	.word	0x00000000
        /*0a8c*/ 	.short	0x0101
        /*0a8e*/ 	.byte	0x04
	.zero		1


	//   ....[54]....
        /*0a90*/ 	.word	0x000150b0
        /*0a94*/ 	.word	0x00000019
        /*0a98*/ 	.word	0x00028c40
        /*0a9c*/ 	.short	0x010a
        /*0a9e*/ 	.byte	0x3f
	.zero		1


	//   ....[55]....
        /*0aa0*/ 	.word	0x00015560
        /*0aa4*/ 	.word	0x00000019
        /*0aa8*/ 	.word	0x00028c30
        /*0aac*/ 	.short	0x0107
        /*0aae*/ 	.byte	0x3f
	.zero		1


	//   ....[56]....
        /*0ab0*/ 	.word	0x00015630
        /*0ab4*/ 	.word	0x00000019
        /*0ab8*/ 	.word	0x00028c30
        /*0abc*/ 	.short	0x0101
        /*0abe*/ 	.byte	0x3f
	.zero		1


	//   ....[57]....
        /*0ac0*/ 	.word	0x00015dd0
        /*0ac4*/ 	.word	0x00000011
        /*0ac8*/ 	.word	0x00028c00
        /*0acc*/ 	.short	0x0107
        /*0ace*/ 	.byte	0x3f
	.zero		1


	//   ....[58]....
        /*0ad0*/ 	.word	0x00015ec0
        /*0ad4*/ 	.word	0x00000011
        /*0ad8*/ 	.word	0x00028c00
        /*0adc*/ 	.short	0x0101
        /*0ade*/ 	.byte	0x3f
	.zero		1


	//   ....[59]....
        /*0ae0*/ 	.word	0x00015ee0
        /*0ae4*/ 	.word	0x00000011
        /*0ae8*/ 	.word	0x00028c20
        /*0aec*/ 	.short	0x010a
        /*0aee*/ 	.byte	0x3f
	.zero		1


	//   ....[60]....
        /*0af0*/ 	.word	0x00015f70
        /*0af4*/ 	.word	0x00000019
        /*0af8*/ 	.word	0x00028c60
        /*0afc*/ 	.short	0x010a
        /*0afe*/ 	.byte	0x3f
	.zero		1


	//   ....[61]....
        /*0b00*/ 	.word	0x00016860
        /*0b04*/ 	.word	0x00000019
        /*0b08*/ 	.word	0x00028c50
        /*0b0c*/ 	.short	0x0107
        /*0b0e*/ 	.byte	0x3f
	.zero		1


	//   ....[62]....
        /*0b10*/ 	.word	0x00016930
        /*0b14*/ 	.word	0x00000019
        /*0b18*/ 	.word	0x00028c50
        /*0b1c*/ 	.short	0x0101
        /*0b1e*/ 	.byte	0x3f
	.zero		1


	//   ....[63]....
        /*0b20*/ 	.word	0x00016ca0
        /*0b24*/ 	.word	0x00000006
        /*0b28*/ 	.word	0x00028c40
        /*0b2c*/ 	.short	0x010a
        /*0b2e*/ 	.byte	0x3f
	.zero		1


	//   ....[64]....
        /*0b30*/ 	.word	0x00016fc0
        /*0b34*/ 	.word	0x00000006
        /*0b38*/ 	.word	0x00028c30
        /*0b3c*/ 	.short	0x0107
        /*0b3e*/ 	.byte	0x3f
	.zero		1


	//   ....[65]....
        /*0b40*/ 	.word	0x00017080
        /*0b44*/ 	.word	0x00000006
        /*0b48*/ 	.word	0x00028c30
        /*0b4c*/ 	.short	0x0101
        /*0b4e*/ 	.byte	0x3f
	.zero		1


	//   ....[66]....
        /*0b50*/ 	.word	0x000170b0
        /*0b54*/ 	.word	0x00000006
        /*0b58*/ 	.word	0x00028c60
        /*0b5c*/ 	.short	0x010a
        /*0b5e*/ 	.byte	0x3f
	.zero		1


	//   ....[67]....
        /*0b60*/ 	.word	0x00017760
        /*0b64*/ 	.word	0x00000006
        /*0b68*/ 	.word	0x00028c50
        /*0b6c*/ 	.short	0x0107
        /*0b6e*/ 	.byte	0x3f
	.zero		1


	//   ....[68]....
        /*0b70*/ 	.word	0x00017820
        /*0b74*/ 	.word	0x00000006
        /*0b78*/ 	.word	0x00028c50
        /*0b7c*/ 	.short	0x0101
        /*0b7e*/ 	.byte	0x3f
	.zero		1


	//   ....[69]....
        /*0b80*/ 	.word	0x00018ab0
        /*0b84*/ 	.word	0x00000007
        /*0b88*/ 	.word	0x00028c20
        /*0b8c*/ 	.short	0x010a
        /*0b8e*/ 	.byte	0x3f
	.zero		1


	//   ....[70]....
        /*0b90*/ 	.word	0x00018c30
        /*0b94*/ 	.word	0x00000005
        /*0b98*/ 	.word	0x00028c40
        /*0b9c*/ 	.short	0x010a
        /*0b9e*/ 	.byte	0x3f
	.zero		1


	//   ....[71]....
        /*0ba0*/ 	.word	0x00018cd0
        /*0ba4*/ 	.word	0x00000003
        /*0ba8*/ 	.word	0x00028c40
        /*0bac*/ 	.short	0x010a
        /*0bae*/ 	.byte	0x3f
	.zero		1


	//   ....[72]....
        /*0bb0*/ 	.word	0x00018d10
        /*0bb4*/ 	.word	0x00000005
        /*0bb8*/ 	.word	0x00028c60
        /*0bbc*/ 	.short	0x010a
        /*0bbe*/ 	.byte	0x3f
	.zero		1


	//   ....[73]....
        /*0bc0*/ 	.word	0x00018d50
        /*0bc4*/ 	.word	0x00000003
        /*0bc8*/ 	.word	0x00028c60
        /*0bcc*/ 	.short	0x010a
        /*0bce*/ 	.byte	0x3f
	.zero		1


	//   ....[74]....
        /*0bd0*/ 	.word	0x00018dc0
        /*0bd4*/ 	.word	0x00000003
        /*0bd8*/ 	.word	0x00028c50
        /*0bdc*/ 	.short	0x010a
        /*0bde*/ 	.byte	0x3f
	.zero		1


	//   ....[75]....
        /*0be0*/ 	.word	0x00018e20
        /*0be4*/ 	.word	0x00000003
        /*0be8*/ 	.word	0x00028c50
        /*0bec*/ 	.short	0x010a
        /*0bee*/ 	.byte	0x3f
	.zero		1


	//   ....[76]....
        /*0bf0*/ 	.word	0x00018e80
        /*0bf4*/ 	.word	0x00000003
        /*0bf8*/ 	.word	0x00028c00
        /*0bfc*/ 	.short	0x010a
        /*0bfe*/ 	.byte	0x3f
	.zero		1


	//   ....[77]....
        /*0c00*/ 	.word	0x00018ed0
        /*0c04*/ 	.word	0x00000007
        /*0c08*/ 	.word	0x00028c30
        /*0c0c*/ 	.short	0x010a
        /*0c0e*/ 	.byte	0x3f
	.zero		1


	//   ....[78]....
        /*0c10*/ 	.word	0x00018f20
        /*0c14*/ 	.word	0x00000007
        /*0c18*/ 	.word	0x00028c50
        /*0c1c*/ 	.short	0x010a
        /*0c1e*/ 	.byte	0x3f
	.zero		1


	//   ....[79]....
        /*0c20*/ 	.word	0x00018f80
        /*0c24*/ 	.word	0x00000005
        /*0c28*/ 	.word	0x00028c30
        /*0c2c*/ 	.short	0x010a
        /*0c2e*/ 	.byte	0x3f
	.zero		1


	//   ....[80]....
        /*0c30*/ 	.word	0x00018fe0
        /*0c34*/ 	.word	0x00000007
        /*0c38*/ 	.word	0x00028c50
        /*0c3c*/ 	.short	0x010a
        /*0c3e*/ 	.byte	0x3f
	.zero		1


	//   ....[81]....
        /*0c40*/ 	.word	0x00019040
        /*0c44*/ 	.word	0x00000006
        /*0c48*/ 	.word	0x00028c30
        /*0c4c*/ 	.short	0x010a
        /*0c4e*/ 	.byte	0x3f
	.zero		1


	//   ....[82]....
        /*0c50*/ 	.word	0x000190a0
        /*0c54*/ 	.word	0x00000008
        /*0c58*/ 	.word	0x00028c50
        /*0c5c*/ 	.short	0x010a
        /*0c5e*/ 	.byte	0x3f
	.zero		1


	//   ....[83]....
        /*0c60*/ 	.word	0x00019100
        /*0c64*/ 	.word	0x00000005
        /*0c68*/ 	.word	0x00028c30
        /*0c6c*/ 	.short	0x010a
        /*0c6e*/ 	.byte	0x3f
	.zero		1


	//   ....[84]....
        /*0c70*/ 	.word	0x00019160
        /*0c74*/ 	.word	0x00000007
        /*0c78*/ 	.word	0x00028c50
        /*0c7c*/ 	.short	0x010a
        /*0c7e*/ 	.byte	0x3f
	.zero		1


	//   ....[85]....
        /*0c80*/ 	.word	0x00019280
        /*0c84*/ 	.word	0x00000019
        /*0c88*/ 	.word	0x00028c40
        /*0c8c*/ 	.short	0x010a
        /*0c8e*/ 	.byte	0x3f
	.zero		1


	//   ....[86]....
        /*0c90*/ 	.word	0x00019d20
        /*0c94*/ 	.word	0x00000011
        /*0c98*/ 	.word	0x00028c20
        /*0c9c*/ 	.short	0x010a
        /*0c9e*/ 	.byte	0x3f
	.zero		1


	//   ....[87]....
        /*0ca0*/ 	.word	0x00019d70
        /*0ca4*/ 	.word	0x00000019
        /*0ca8*/ 	.word	0x00028c60
        /*0cac*/ 	.short	0x010a
        /*0cae*/ 	.byte	0x3f
	.zero		1


	//   ....[88]....
        /*0cb0*/ 	.word	0x0001a660
        /*0cb4*/ 	.word	0x00000006
        /*0cb8*/ 	.word	0x00028c40
        /*0cbc*/ 	.short	0x010a
        /*0cbe*/ 	.byte	0x3f
	.zero		1


	//   ....[89]....
        /*0cc0*/ 	.word	0x0001ab20
        /*0cc4*/ 	.word	0x00000006
        /*0cc8*/ 	.word	0x00028c60
        /*0ccc*/ 	.short	0x010a
        /*0cce*/ 	.byte	0x3f
	.zero		1


	//   ....[90]....
        /*0cd0*/ 	.word	0x0001bcb0
        /*0cd4*/ 	.word	0x00000007
        /*0cd8*/ 	.word	0x00028c20
        /*0cdc*/ 	.short	0x010a
        /*0cde*/ 	.byte	0x3f
	.zero		1


	//   ....[91]....
        /*0ce0*/ 	.word	0x0001be50
        /*0ce4*/ 	.word	0x00000005
        /*0ce8*/ 	.word	0x00028c40
        /*0cec*/ 	.short	0x010a
        /*0cee*/ 	.byte	0x3f
	.zero		1


	//   ....[92]....
        /*0cf0*/ 	.word	0x0001bea0
        /*0cf4*/ 	.word	0x00000003
        /*0cf8*/ 	.word	0x00028c40
        /*0cfc*/ 	.short	0x010a
        /*0cfe*/ 	.byte	0x3f
	.zero		1


	//   ....[93]....
        /*0d00*/ 	.word	0x0001bef0
        /*0d04*/ 	.word	0x00000005
        /*0d08*/ 	.word	0x00028c60
        /*0d0c*/ 	.short	0x010a
        /*0d0e*/ 	.byte	0x3f
	.zero		1


	//----- nvinfo : EIATTR_NUM_MBARRIERS
	.align		4
.L_820:
        /*0d10*/ 	.byte	0x03, 0x38
        /*0d12*/ 	.short	0x0016


	//----- nvinfo : EIATTR_EXIT_INSTR_OFFSETS
	.align		4
        /*0d14*/ 	.byte	0x04, 0x1c
        /*0d16*/ 	.short	(.L_822 - .L_821)


	//   ....[0]....
.L_821:
        /*0d18*/ 	.word	0x00000970


	//   ....[1]....
        /*0d1c*/ 	.word	0x000128a0


	//   ....[2]....
        /*0d20*/ 	.word	0x00018da0


	//----- nvinfo : EIATTR_MAX_THREADS
	.align		4
.L_822:
        /*0d24*/ 	.byte	0x04, 0x05
        /*0d26*/ 	.short	(.L_824 - .L_823)
.L_823:
        /*0d28*/ 	.word	0x00000180
        /*0d2c*/ 	.word	0x00000001
        /*0d30*/ 	.word	0x00000001


	//----- nvinfo : EIATTR_CRS_STACK_SIZE
	.align		4
.L_824:
        /*0d34*/ 	.byte	0x04, 0x1e
        /*0d36*/ 	.short	(.L_826 - .L_825)
.L_825:
        /*0d38*/ 	.word	0x00000000


	//----- nvinfo : EIATTR_CBANK_PARAM_SIZE
	.align		4
.L_826:
        /*0d3c*/ 	.byte	0x03, 0x19
        /*0d3e*/ 	.short	0x0af0


	//----- nvinfo : EIATTR_PARAM_CBANK
	.align		4
        /*0d40*/ 	.byte	0x04, 0x0a
        /*0d42*/ 	.short	(.L_828 - .L_827)
	.align		4
.L_827:
        /*0d44*/ 	.word	index@(.nv.constant0._ZN7cutlass13device_kernelIN5flash11enable_sm90INS1_16FlashAttnFwdSm90INS1_25CollectiveMainloopFwdSm90ILi2EN4cute5tupleIJNS5_1CILi1EEES8_S8_EEENS6_IJNS7_ILi64EEESA_SA_EEELi512ENS_10bfloat16_tEfNS_4arch4Sm90ELb0ELb1ELb0ELb1ELb1ELb0ELb0ELb0ELb0ELb1ELb1ELb0EEENS1_21CollectiveEpilogueFwdINS6_IJSA_NS7_ILi512EEESA_EEES9_SC_SE_Li256ELb1ELb1ELb1ELb0EEENS1_36VarlenDynamicPersistentTileSchedulerILi64ELi64ELi256ELi128ELb1ELb1ELb1ELb1ELb0ELb1EEEEEEEEEvNT_6ParamsE)
        /*0d48*/ 	.short	0x0210
        /*0d4a*/ 	.short	0x0af0


	//----- nvinfo : EIATTR_SW_WAR
	.align		4
.L_828:
        /*0d4c*/ 	.byte	0x04, 0x36
        /*0d4e*/ 	.short	(.L_830 - .L_829)
.L_829:
        /*0d50*/ 	.word	0x00000008
.L_830:


//--------------------- .nv.info._ZN7cutlass13device_kernelIN5flash11enable_sm90INS1_16FlashAttnFwdSm90INS1_25CollectiveMainloopFwdSm90ILi2EN4cute5tupleIJNS5_1CILi1EEES8_S8_EEENS6_IJNS7_ILi64EEESA_SA_EEELi512ENS_10bfloat16_tEfNS_4arch4Sm90ELb0ELb1ELb0ELb1ELb1ELb1ELb0ELb0ELb0ELb1ELb1ELb0EEENS1_21CollectiveEpilogueFwdINS6_IJSA_NS7_ILi512EEESA_EEES9_SC_SE_Li256ELb1ELb1ELb1ELb0EEENS1_36VarlenDynamicPersistentTileSchedulerILi64ELi64ELi256ELi128ELb1ELb1ELb1ELb1ELb0ELb1EEEEEEEEEvNT_6ParamsE --------------------------
	.section	.nv.info._ZN7cutlass13device_kernelIN5flash11enable_sm90INS1_16FlashAttnFwdSm90INS1_25CollectiveMainloopFwdSm90ILi2EN4cute5tupleIJNS5_1CILi1EEES8_S8_EEENS6_IJNS7_ILi64EEESA_SA_EEELi512ENS_10bfloat16_tEfNS_4arch4Sm90ELb0ELb1ELb0ELb1ELb1ELb1ELb0ELb0ELb0ELb1ELb1ELb0EEENS1_21CollectiveEpilogueFwdINS6_IJSA_NS7_ILi512EEESA_EEES9_SC_SE_Li256ELb1ELb1ELb1ELb0EEENS1_36VarlenDynamicPersistentTileSchedulerILi64ELi64ELi256ELi128ELb1ELb1ELb1ELb1ELb0ELb1EEEEEEEEEvNT_6ParamsE,"",@"SHT_CUDA_INFO"
	.sectionflags	@""
	.align	4


	//----- nvinfo : EIATTR_CUDA_API_VERSION
	.align		4
        /*0000*/ 	.byte	0x04, 0x37
        /*0002*/ 	.short	(.L_832 - .L_831)
.L_831:
        /*0004*/ 	.word	0x00000082


	//----- nvinfo : EIATTR_KPARAM_INFO
	.align		4
.L_832:
        /*0008*/ 	.byte	0x04, 0x17
        /*000a*/ 	.short	(.L_834 - .L_833)
.L_833:
        /*000c*/ 	.word	0x00000000
        /*0010*/ 	.short	0x0000
        /*0012*/ 	.short	0x0070
        /*0014*/ 	.byte	0x00, 0xf0, 0x01, 0x2a


	//----- nvinfo : EIATTR_SPARSE_MMA_MASK
	.align		4
.L_834:
        /*0018*/ 	.byte	0x03, 0x50
        /*001a*/ 	.short	0x0000


	//----- nvinfo : EIATTR_MAXREG_COUNT
	.align		4
        /*001c*/ 	.byte	0x03, 0x1b
        /*001e*/ 	.short	0x00a8


	//----- nvinfo : EIATTR_NUM_BARRIERS
	.align		4
        /*0020*/ 	.byte	0x02, 0x4c
        /*0022*/ 	.byte	0x10
	.zero		1


	//----- nvinfo : EIATTR_EXTERNS
	.align		4
        /*0024*/ 	.byte	0x04, 0x0f
        /*0026*/ 	.short	(.L_836 - .L_835)


	//   ....[0]....
	.align		4
.L_835:
        /*0028*/ 	.word	index@(__assertfail)


	//----- nvinfo : EIATTR_ANNOTATIONS
	.align		4
.L_836:
        /*002c*/ 	.byte	0x04, 0x55
        /*002e*/ 	.short	(.L_838 - .L_837)


	//   ....[0]....
.L_837:
        /* <DEDUP_REMOVED lines=53> */


	//----- nvinfo : EIATTR_MERCURY_ISA_VERSION
	.align		4
.L_838:
        /*0368*/ 	.byte	0x03, 0x5f
        /*036a*/ 	.short	0x0101


	//----- nvinfo : EIATTR_UNUSED_LOAD_BYTE_OFFSET
	.align		4
        /*036c*/ 	.byte	0x04, 0x44
        /*036e*/ 	.short	(.L_840 - .L_839)


	//   ....[0]....
.L_839:
        /*0370*/ 	.word	0x00000a20
        /*0374*/ 	.word	0x0000fff0


	//   ....[1]....
        /*0378*/ 	.word	0x00014fa0
        /*037c*/ 	.word	0x0000fff0


	//----- nvinfo : EIATTR_INT_WARP_WIDE_INSTR_OFFSETS
	.align		4
.L_840:
        /*0380*/ 	.byte	0x04, 0x31
        /*0382*/ 	.short	(.L_842 - .L_841)


	//   ....[0]....
.L_841:
        /*0384*/ 	.word	0x00000130


	//   ....[1]....
        /*0388*/ 	.word	0x00000170


	//   ....[2]....
        /*038c*/ 	.word	0x000001e0


	//   ....[3]....
        /*0390*/ 	.word	0x0001dcd0


	//   ....[4]....
        /*0394*/ 	.word	0x0001dd60


	//   ....[5]....
        /*0398*/ 	.word	0x00021260


	//   ....[6]....
        /*039c*/ 	.word	0x000212f0


	//----- nvinfo : EIATTR_COOP_GROUP_MASK_REGIDS
	.align		4
.L_842:
        /*03a0*/ 	.byte	0x04, 0x29
        /*03a2*/ 	.short	(.L_844 - .L_843)


	//   ....[0]....
.L_843:
        /*03a4*/ 	.word	0xffffffff


	//   ....[1]....
        /*03a8*/ 	.word	0xffffffff


	//   ....[2]....
        /*03ac*/ 	.word	0xffffffff


	//   ....[3]....
        /*03b0*/ 	.word	0xffffffff


	//   ....[4]....
        /*03b4*/ 	.word	0xffffffff


	//   ....[5]....
        /*03b8*/ 	.word	0xffffffff


	//   ....[6]....
        /*03bc*/ 	.word	0xffffffff


	//   ....[7]....
        /*03c0*/ 	.word	0xffffffff


	//   ....[8]....
        /*03c4*/ 	.word	0xffffffff


	//   ....[9]....
        /*03c8*/ 	.word	0xffffffff


	//   ....[10]....
        /*03cc*/ 	.word	0xffffffff


	//   ....[11]....
        /*03d0*/ 	.word	0xffffffff


	//   ....[12]....
        /*03d4*/ 	.word	0xffffffff


	//   ....[13]....
        /*03d8*/ 	.word	0xffffffff


	//   ....[14]....
        /*03dc*/ 	.word	0xffffffff


	//   ....[15]....
        /*03e0*/ 	.word	0xffffffff


	//   ....[16]....
        /*03e4*/ 	.word	0xffffffff


	//   ....[17]....
        /*03e8*/ 	.word	0xffffffff


	//   ....[18]....
        /*03ec*/ 	.word	0xffffffff


	//   ....[19]....
        /*03f0*/ 	.word	0xffffffff


	//   ....[20]....
        /*03f4*/ 	.word	0xffffffff


	//   ....[21]....
        /*03f8*/ 	.word	0xffffffff


	//   ....[22]....
        /*03fc*/ 	.word	0xffffffff


	//   ....[23]....
        /*0400*/ 	.word	0xffffffff


	//   ....[24]....
        /*0404*/ 	.word	0xffffffff


	//   ....[25]....
        /*0408*/ 	.word	0xffffffff


	//   ....[26]....
        /*040c*/ 	.word	0xffffffff


	//   ....[27]....
        /*0410*/ 	.word	0xffffffff


	//   ....[28]....
        /*0414*/ 	.word	0xffffffff


	//   ....[29]....
        /*0418*/ 	.word	0xffffffff


	//   ....[30]....
        /*041c*/ 	.word	0xffffffff


	//   ....[31]....
        /*0420*/ 	.word	0xffffffff


	//   ....[32]....
        /*0424*/ 	.word	0xffffffff


	//   ....[33]....
        /*0428*/ 	.word	0xffffffff


	//   ....[34]....
        /*042c*/ 	.word	0xffffffff


	//   ....[35]....
        /*0430*/ 	.word	0xffffffff


	//   ....[36]....
        /*0434*/ 	.word	0xffffffff


	//   ....[37]....
        /*0438*/ 	.word	0xffffffff


	//   ....[38]....
        /*043c*/ 	.word	0xffffffff


	//   ....[39]....
        /*0440*/ 	.word	0xffffffff


	//   ....[40]....
        /*0444*/ 	.word	0xffffffff


	//   ....[41]....
        /*0448*/ 	.word	0xffffffff


	//   ....[42]....
        /*044c*/ 	.word	0xffffffff


	//   ....[43]....
        /*0450*/ 	.word	0xffffffff


	//   ....[44]....
        /*0454*/ 	.word	0xffffffff


	//   ....[45]....
        /*0458*/ 	.word	0xffffffff


	//   ....[46]....
        /*045c*/ 	.word	0xffffffff


	//   ....[47]....
        /*0460*/ 	.word	0xffffffff


	//   ....[48]....
        /*0464*/ 	.word	0xffffffff


	//   ....[49]....
        /*0468*/ 	.word	0xffffffff


	//   ....[50]....
        /*046c*/ 	.word	0xffffffff


	//   ....[51]....
        /*0470*/ 	.word	0xffffffff


	//   ....[52]....
        /*0474*/ 	.word	0xffffffff


	//   ....[53]....
        /*0478*/ 	.word	0xffffffff


	//   ....[54]....
        /*047c*/ 	.word	0xffffffff


	//   ....[55]....
        /*0480*/ 	.word	0xffffffff


	//   ....[56]....
        /*0484*/ 	.word	0xffffffff


	//   ....[57]....
        /*0488*/ 	.word	0xffffffff


	//   ....[58]....
        /*048c*/ 	.word	0xffffffff


	//   ....[59]....
        /*0490*/ 	.word	0xffffffff


	//   ....[60]....
        /*0494*/ 	.word	0xffffffff


	//   ....[61]....
        /*0498*/ 	.word	0xffffffff


	//   ....[62]....
        /*049c*/ 	.word	0xffffffff


	//   ....[63]....
        /*04a0*/ 	.word	0xffffffff


	//   ....[64]....
        /*04a4*/ 	.word	0xffffffff


	//   ....[65]....
        /*04a8*/ 	.word	0xffffffff


	//   ....[66]....
        /*04ac*/ 	.word	0xffffffff


	//   ....[67]....
        /*04b0*/ 	.word	0xffffffff


	//   ....[68]....
        /*04b4*/ 	.word	0xffffffff


	//   ....[69]....
        /*04b8*/ 	.word	0xffffffff


	//   ....[70]....
        /*04bc*/ 	.word	0xffffffff


	//   ....[71]....
        /*04c0*/ 	.word	0xffffffff


	//   ....[72]....
        /*04c4*/ 	.word	0xffffffff


	//   ....[73]....
        /*04c8*/ 	.word	0xffffffff


	//   ....[74]....
        /*04cc*/ 	.word	0xffffffff


	//   ....[75]....
        /*04d0*/ 	.word	0xffffffff


	//   ....[76]....
        /*04d4*/ 	.word	0xffffffff


	//   ....[77]....
        /*04d8*/ 	.word	0xffffffff


	//   ....[78]....
        /*04dc*/ 	.word	0xffffffff


	//   ....[79]....
        /*04e0*/ 	.word	0xffffffff


	//   ....[80]....
        /*04e4*/ 	.word	0xffffffff


	//   ....[81]....
        /*04e8*/ 	.word	0xffffffff


	//   ....[82]....
        /*04ec*/ 	.word	0xffffffff


	//   ....[83]....
        /*04f0*/ 	.word	0xffffffff


	//   ....[84]....
        /*04f4*/ 	.word	0xffffffff


	//   ....[85]....
        /*04f8*/ 	.word	0xffffffff


	//   ....[86]....
        /*04fc*/ 	.word	0xffffffff


	//   ....[87]....
        /*0500*/ 	.word	0xffffffff


	//   ....[88]....
        /*0504*/ 	.word	0xffffffff


	//   ....[89]....
        /*0508*/ 	.word	0xffffffff


	//   ....[90]....
        /*050c*/ 	.word	0xffffffff


	//   ....[91]....
        /*0510*/ 	.word	0xffffffff


	//   ....[92]....
        /*0514*/ 	.word	0xffffffff


	//   ....[93]....
        /*0518*/ 	.word	0xffffffff


	//   ....[94]....
        /*051c*/ 	.word	0xffffffff


	//   ....[95]....
        /*0520*/ 	.word	0xffffffff


	//   ....[96]....
        /*0524*/ 	.word	0xffffffff


	//   ....[97]....
        /*0528*/ 	.word	0xffffffff


	//   ....[98]....
        /*052c*/ 	.word	0xffffffff


	//   ....[99]....
        /*0530*/ 	.word	0xffffffff


	//   ....[100]....
        /*0534*/ 	.word	0xffffffff


	//   ....[101]....
        /*0538*/ 	.word	0xffffffff


	//   ....[102]....
        /*053c*/ 	.word	0xffffffff


	//   ....[103]....
        /*0540*/ 	.word	0xffffffff


	//   ....[104]....
        /*0544*/ 	.word	0xffffffff


	//   ....[105]....
        /*0548*/ 	.word	0xffffffff


	//   ....[106]....
        /*054c*/ 	.word	0xffffffff


	//   ....[107]....
        /*0550*/ 	.word	0xffffffff


	//   ....[108]....
        /*0554*/ 	.word	0xffffffff


	//   ....[109]....
        /*0558*/ 	.word	0xffffffff


	//   ....[110]....
        /*055c*/ 	.word	0xffffffff


	//   ....[111]....
        /*0560*/ 	.word	0xffffffff


	//   ....[112]....
        /*0564*/ 	.word	0xffffffff


	//   ....[113]....
        /*0568*/ 	.word	0xffffffff


	//   ....[114]....
        /*056c*/ 	.word	0xffffffff


	//   ....[115]....
        /*0570*/ 	.word	0xffffffff


	//   ....[116]....
        /*0574*/ 	.word	0xffffffff


	//   ....[117]....
        /*0578*/ 	.word	0xffffffff


	//   ....[118]....
        /*057c*/ 	.word	0xffffffff


	//   ....[119]....
        /*0580*/ 	.word	0xffffffff


	//   ....[120]....
        /*0584*/ 	.word	0xffffffff


	//   ....[121]....
        /*0588*/ 	.word	0xffffffff


	//   ....[122]....
        /*058c*/ 	.word	0xffffffff


	//   ....[123]....
        /*0590*/ 	.word	0xffffffff


	//   ....[124]....
        /*0594*/ 	.word	0xffffffff


	//   ....[125]....
        /*0598*/ 	.word	0xffffffff


	//   ....[126]....
        /*059c*/ 	.word	0xffffffff


	//   ....[127]....
        /*05a0*/ 	.word	0xffffffff


	//   ....[128]....
        /*05a4*/ 	.word	0xffffffff


	//   ....[129]....
        /*05a8*/ 	.word	0xffffffff


	//   ....[130]....
        /*05ac*/ 	.word	0xffffffff


	//   ....[131]....
        /*05b0*/ 	.word	0xffffffff


	//   ....[132]....
        /*05b4*/ 	.word	0xffffffff


	//   ....[133]....
        /*05b8*/ 	.word	0xffffffff


	//   ....[134]....
        /*05bc*/ 	.word	0xffffffff


	//   ....[135]....
        /*05c0*/ 	.word	0xffffffff


	//   ....[136]....
        /*05c4*/ 	.word	0xffffffff


	//   ....[137]....
        /*05c8*/ 	.word	0xffffffff


	//   ....[138]....
        /*05cc*/ 	.word	0xffffffff


	//   ....[139]....
        /*05d0*/ 	.word	0xffffffff


	//   ....[140]....
        /*05d4*/ 	.word	0xffffffff


	//   ....[141]....
        /*05d8*/ 	.word	0xffffffff


	//   ....[142]....
        /*05dc*/ 	.word	0xffffffff


	//   ....[143]....
        /*05e0*/ 	.word	0xffffffff


	//   ....[144]....
        /*05e4*/ 	.word	0xffffffff


	//   ....[145]....
        /*05e8*/ 	.word	0xffffffff


	//   ....[146]....
        /*05ec*/ 	.word	0xffffffff


	//   ....[147]....
        /*05f0*/ 	.word	0xffffffff


	//   ....[148]....
        /*05f4*/ 	.word	0xffffffff


	//   ....[149]....
        /*05f8*/ 	.word	0xffffffff


	//   ....[150]....
        /*05fc*/ 	.word	0xffffffff


	//   ....[151]....
        /*0600*/ 	.word	0xffffffff


	//   ....[152]....
        /*0604*/ 	.word	0xffffffff


	//   ....[153]....
        /*0608*/ 	.word	0xffffffff


	//   ....[154]....
        /*060c*/ 	.word	0xffffffff


	//   ....[155]....
        /*0610*/ 	.word	0xffffffff


	//   ....[156]....
        /*0614*/ 	.word	0xffffffff


	//   ....[157]....
        /*0618*/ 	.word	0x0500000f


	//   ....[158]....
        /*061c*/ 	.word	0x0500000f


	//   ....[159]....
        /*0620*/ 	.word	0x0500000f


	//   ....[160]....
        /*0624*/ 	.word	0x0500000f


	//   ....[161]....
        /*0628*/ 	.word	0x0500000f


	//   ....[162]....
        /*062c*/ 	.word	0x0500000f


	//   ....[163]....
        /*0630*/ 	.word	0x0500000f


	//   ....[164]....
        /*0634*/ 	.word	0x0500000f


	//   ....[165]....
        /*0638*/ 	.word	0x0500000f


	//   ....[166]....
        /*063c*/ 	.word	0x0500000f


	//   ....[167]....
        /*0640*/ 	.word	0x0500000f


	//   ....[168]....
        /*0644*/ 	.word	0x0500000f


	//   ....[169]....
        /*0648*/ 	.word	0x0500000f


	//   ....[170]....
        /*064c*/ 	.word	0x0500000f


	//   ....[171]....
        /*0650*/ 	.word	0x0500000f


	//   ....[172]....
        /*0654*/ 	.word	0x0500000f


	//   ....[173]....
        /*0658*/ 	.word	0x0500000f


	//   ....[174]....
        /*065c*/ 	.word	0x0500000f


	//   ....[175]....
        /*0660*/ 	.word	0x0500000f


	//   ....[176]....
        /*0664*/ 	.word	0x0500000f


	//   ....[177]....
        /*0668*/ 	.word	0x0500000f


	//   ....[178]....
        /*066c*/ 	.word	0x0500000f


	//   ....[179]....
        /*0670*/ 	.word	0x0500000f


	//   ....[180]....
        /*0674*/ 	.word	0x0500000f


	//   ....[181]....
        /*0678*/ 	.word	0x0500000f


	//   ....[182]....
        /*067c*/ 	.word	0x0500000f


	//   ....[183]....
        /*0680*/ 	.word	0x0500000f


	//   ....[184]....
        /*0684*/ 	.word	0x0500000f


	//   ....[185]....
        /*0688*/ 	.word	0x0500000f


	//   ....[186]....
        /*068c*/ 	.word	0x0500000f


	//   ....[187]....
        /*0690*/ 	.word	0x0500000f


	//   ....[188]....
        /*0694*/ 	.word	0x0500000f


	//   ....[189]....
        /*0698*/ 	.word	0x0500000f


	//   ....[190]....
        /*069c*/ 	.word	0x0500000f


	//   ....[191]....
        /*06a0*/ 	.word	0x0500000f


	//   ....[192]....
        /*06a4*/ 	.word	0x0500000f


	//   ....[193]....
        /*06a8*/ 	.word	0x0500000f


	//   ....[194]....
        /*06ac*/ 	.word	0x0500000f


	//   ....[195]....
        /*06b0*/ 	.word	0x0500000f


	//   ....[196]....
        /*06b4*/ 	.word	0x0500000f


	//   ....[197]....
        /*06b8*/ 	.word	0x0500000f


	//   ....[198]....
        /*06bc*/ 	.word	0x0500000f


	//   ....[199]....
        /*06c0*/ 	.word	0x0500000f


	//   ....[200]....
        /*06c4*/ 	.word	0x0500000f


	//   ....[201]....
        /*06c8*/ 	.word	0x0500000f


	//   ....[202]....
        /*06cc*/ 	.word	0x0500000f


	//   ....[203]....
        /*06d0*/ 	.word	0x0500000f


	//   ....[204]....
        /*06d4*/ 	.word	0x0500000f


	//   ....[205]....
        /*06d8*/ 	.word	0x0500000f


	//   ....[206]....
        /*06dc*/ 	.word	0x0500000f


	//   ....[207]....
        /*06e0*/ 	.word	0x0500000f


	//   ....[208]....
        /*06e4*/ 	.word	0x0500000f


	//   ....[209]....
        /*06e8*/ 	.word	0x0500000f


	//   ....[210]....
        /*06ec*/ 	.word	0x0500000f


	//   ....[211]....
        /*06f0*/ 	.word	0x0500000f


	//   ....[212]....
        /*06f4*/ 	.word	0x0500000f


	//   ....[213]....
        /*06f8*/ 	.word	0x0500000f


	//   ....[214]....
        /*06fc*/ 	.word	0x0500000f


	//   ....[215]....
        /*0700*/ 	.word	0x0500000f


	//   ....[216]....
        /*0704*/ 	.word	0x0500000f


	//   ....[217]....
        /*0708*/ 	.word	0x0500000f


	//   ....[218]....
        /*070c*/ 	.word	0x0500000f


	//   ....[219]....
        /*0710*/ 	.word	0x0500000f


	//   ....[220]....
        /*0714*/ 	.word	0x0500000f


	//   ....[221]....
        /*0718*/ 	.word	0x0500000f


	//   ....[222]....
        /*071c*/ 	.word	0x0500000f


	//   ....[223]....
        /*0720*/ 	.word	0x0500000f


	//   ....[224]....
        /*0724*/ 	.word	0x0500000f


	//   ....[225]....
        /*0728*/ 	.word	0x0500000f


	//   ....[226]....
        /*072c*/ 	.word	0x0500000f


	//   ....[227]....
        /*0730*/ 	.word	0x0500000f


	//   ....[228]....
        /*0734*/ 	.word	0x0500000f


	//   ....[229]....
        /*0738*/ 	.word	0x0500000f


	//   ....[230]....
        /*073c*/ 	.word	0x0500000f


	//   ....[231]....
        /*0740*/ 	.word	0x0500000f


	//   ....[232]....
        /*0744*/ 	.word	0x0500000f


	//   ....[233]....
        /*0748*/ 	.word	0x0500000f


	//   ....[234]....
        /*074c*/ 	.word	0x0500000f


	//   ....[235]....
        /*0750*/ 	.word	0x0500000f


	//   ....[236]....
        /*0754*/ 	.word	0x0500000f


	//   ....[237]....
        /*0758*/ 	.word	0x0500000f


	//   ....[238]....
        /*075c*/ 	.word	0x0500000f


	//   ....[239]....
        /*0760*/ 	.word	0x0500000f


	//----- nvinfo : EIATTR_COOP_GROUP_INSTR_OFFSETS
	.align		4
.L_844:
        /*0764*/ 	.byte	0x04, 0x28
        /*0766*/ 	.short	(.L_846 - .L_845)


	//   ....[0]....
.L_845:
        /*0768*/ 	.word	0x00000060


	//   ....[1]....
        /*076c*/ 	.word	0x00000140


	//   ....[2]....
        /*0770*/ 	.word	0x00000190


	//   ....[3]....
        /*0774*/ 	.word	0x00000380


	//   ....[4]....
        /*0778*/ 	.word	0x000004e0


	//   ....[5]....
        /*077c*/ 	.word	0x00000600


	//   ....[6]....
        /*0780*/ 	.word	0x00000760


	//   ....[7]....
        /*0784*/ 	.word	0x00003520


	//   ....[8]....
        /*0788*/ 	.word	0x00003530


	//   ....[9]....
        /*078c*/ 	.word	0x00003fe0


	//   ....[10]....
        /*0790*/ 	.word	0x00003ff0


	//   ....[11]....
        /*0794*/ 	.word	0x000049c0


	//   ....[12]....
        /*0798*/ 	.word	0x000049d0


	//   ....[13]....
        /*079c*/ 	.word	0x00004d90


	//   ....[14]....
        /*07a0*/ 	.word	0x00004da0


	//   ....[15]....
        /*07a4*/ 	.word	0x000061f0


	//   ....[16]....
        /*07a8*/ 	.word	0x00008740


	//   ....[17]....
        /*07ac*/ 	.word	0x00008eb0


	//   ....[18]....
        /*07b0*/ 	.word	0x00008ec0


	//   ....[19]....
        /*07b4*/ 	.word	0x00008ed0


	//   ....[20]....
        /*07b8*/ 	.word	0x00008ee0


	//   ....[21]....
        /*07bc*/ 	.word	0x000091f0


	//   ....[22]....
        /*07c0*/ 	.word	0x00009200


	//   ....[23]....
        /*07c4*/ 	.word	0x00009210


	//   ....[24]....
        /*07c8*/ 	.word	0x00009220


	//   ....[25]....
        /*07cc*/ 	.word	0x0000a580


	//   ....[26]....
        /*07d0*/ 	.word	0x0000a5a0


	//   ....[27]....
        /*07d4*/ 	.word	0x0000a5b0


	//   ....[28]....
        /*07d8*/ 	.word	0x0000a5c0


	//   ....[29]....
        /*07dc*/ 	.word	0x0000a6a0


	//   ....[30]....
        /*07e0*/ 	.word	0x0000a6c0


	//   ....[31]....
        /*07e4*/ 	.word	0x0000a6d0


	//   ....[32]....
        /*07e8*/ 	.word	0x0000a750


	//   ....[33]....
        /*07ec*/ 	.word	0x0000bef0


	//   ....[34]....
        /*07f0*/ 	.word	0x0000c0d0


	//   ....[35]....
        /*07f4*/ 	.word	0x0000cba0


	//   ....[36]....
        /*07f8*/ 	.word	0x0000cc30


	//   ....[37]....
        /*07fc*/ 	.word	0x0000ce50


	//   ....[38]....
        /*0800*/ 	.word	0x0000ced0


	//   ....[39]....
        /*0804*/ 	.word	0x0000d840


	//   ....[40]....
        /*0808*/ 	.word	0x0000df70


	//   ....[41]....
        /*080c*/ 	.word	0x0000e1a0


	//   ....[42]....
        /*0810*/ 	.word	0x0000e8e0


	//   ....[43]....
        /*0814*/ 	.word	0x0000ea00


	//   ....[44]....
        /*0818*/ 	.word	0x0000efa0


	//   ....[45]....
        /*081c*/ 	.word	0x0000f000


	//   ....[46]....
        /*0820*/ 	.word	0x00010130


	//   ....[47]....
        /*0824*/ 	.word	0x000109d0


	//   ....[48]....
        /*0828*/ 	.word	0x000109f0


	//   ....[49]....
        /*082c*/ 	.word	0x00010fc0


	//   ....[50]....
        /*0830*/ 	.word	0x00011190


	//   ....[51]....
        /*0834*/ 	.word	0x00011e80


	//   ....[52]....
        /*0838*/ 	.word	0x00012410


	//   ....[53]....
        /*083c*/ 	.word	0x00012600


	//   ....[54]....
        /*0840*/ 	.word	0x00012ce0


	//   ....[55]....
        /*0844*/ 	.word	0x00012db0


	//   ....[56]....
        /*0848*/ 	.word	0x00013210


	//   ....[57]....
        /*084c*/ 	.word	0x00013290


	//   ....[58]....
        /*0850*/ 	.word	0x000143c0


	//   ....[59]....
        /*0854*/ 	.word	0x000144d0


	//   ....[60]....
        /*0858*/ 	.word	0x000144f0


	//   ....[61]....
        /*085c*/ 	.word	0x00014660


	//   ....[62]....
        /*0860*/ 	.word	0x00014830


	//   ....[63]....
        /*0864*/ 	.word	0x00015cb0


	//   ....[64]....
        /*0868*/ 	.word	0x00016060


	//   ....[65]....
        /*086c*/ 	.word	0x00016070


	//   ....[66]....
        /*0870*/ 	.word	0x00016080


	//   ....[67]....
        /*0874*/ 	.word	0x00016090


	//   ....[68]....
        /*0878*/ 	.word	0x00016dc0


	//   ....[69]....
        /*087c*/ 	.word	0x00016de0


	//   ....[70]....
        /*0880*/ 	.word	0x00017080


	//   ....[71]....
        /*0884*/ 	.word	0x000170a0


	//   ....[72]....
        /*0888*/ 	.word	0x00017a60


	//   ....[73]....
        /*088c*/ 	.word	0x00017aa0


	//   ....[74]....
        /*0890*/ 	.word	0x00018430


	//   ....[75]....
        /*0894*/ 	.word	0x00018450


	//   ....[76]....
        /*0898*/ 	.word	0x00019910


	//   ....[77]....
        /*089c*/ 	.word	0x00019940


	//   ....[78]....
        /*08a0*/ 	.word	0x00019ba0


	//   ....[79]....
        /*08a4*/ 	.word	0x00019bc0


	//   ....[80]....
        /*08a8*/ 	.word	0x00019e70


	//   ....[81]....
        /*08ac*/ 	.word	0x0001a060


	//   ....[82]....
        /*08b0*/ 	.word	0x0001a090


	//   ....[83]....
        /*08b4*/ 	.word	0x0001a0c0


	//   ....[84]....
        /*08b8*/ 	.word	0x0001a0f0


	//   ....[85]....
        /*08bc*/ 	.word	0x0001a120


	//   ....[86]....
        /*08c0*/ 	.word	0x0001a150


	//   ....[87]....
        /*08c4*/ 	.word	0x0001a2e0


	//   ....[88]....
        /*08c8*/ 	.word	0x0001a310


	//   ....[89]....
        /*08cc*/ 	.word	0x0001a340


	//   ....[90]....
        /*08d0*/ 	.word	0x0001a370


	//   ....[91]....
        /*08d4*/ 	.word	0x0001a3a0


	//   ....[92]....
        /*08d8*/ 	.word	0x0001a3d0


	//   ....[93]....
        /*08dc*/ 	.word	0x0001a460


	//   ....[94]....
        /*08e0*/ 	.word	0x0001a490


	//   ....[95]....
        /*08e4*/ 	.word	0x0001a4a0


	//   ....[96]....
        /*08e8*/ 	.word	0x0001a4e0


	//   ....[97]....
        /*08ec*/ 	.word	0x0001bca0


	//   ....[98]....
        /*08f0*/ 	.word	0x0001ead0


	//   ....[99]....
        /*08f4*/ 	.word	0x0001eaf0


	//   ....[100]....
        /*08f8*/ 	.word	0x0001eb80


	//   ....[101]....
        /*08fc*/ 	.word	0x0001eba0


	//   ....[102]....
        /*0900*/ 	.word	0x0001ec20


	//   ....[103]....
        /*0904*/ 	.word	0x0001ec40


	//   ....[104]....
        /*0908*/ 	.word	0x0001ec50


	//   ....[105]....
        /*090c*/ 	.word	0x0001ec60


	//   ....[106]....
        /*0910*/ 	.word	0x0001f450


	//   ....[107]....
        /*0914*/ 	.word	0x0001f480


	//   ....[108]....
        /*0918*/ 	.word	0x0001f520


	//   ....[109]....
        /*091c*/ 	.word	0x0001f540


	//   ....[110]....
        /*0920*/ 	.word	0x0001f5c0


	//   ....[111]....
        /*0924*/ 	.word	0x0001f5e0


	//   ....[112]....
        /*0928*/ 	.word	0x0001f5f0


	//   ....[113]....
        /*092c*/ 	.word	0x0001f600


	//   ....[114]....
        /*0930*/ 	.word	0x0001fa80


	//   ....[115]....
        /*0934*/ 	.word	0x0001fb40


	//   ....[116]....
        /*0938*/ 	.word	0x0001fc90


	//   ....[117]....
        /*093c*/ 	.word	0x0001fcd0


	//   ....[118]....
        /*0940*/ 	.word	0x0001fce0


	//   ....[119]....
        /*0944*/ 	.word	0x0001fcf0


	//   ....[120]....
        /*0948*/ 	.word	0x0001fe40


	//   ....[121]....
        /*094c*/ 	.word	0x0001ff90


	//   ....[122]....
        /*0950*/ 	.word	0x00020790


	//   ....[123]....
        /*0954*/ 	.word	0x000207b0


	//   ....[124]....
        /*0958*/ 	.word	0x00020800


	//   ....[125]....
        /*095c*/ 	.word	0x00020810


	//   ....[126]....
        /*0960*/ 	.word	0x00020850


	//   ....[127]....
        /*0964*/ 	.word	0x00020860


	//   ....[128]....
        /*0968*/ 	.word	0x00020870


	//   ....[129]....
        /*096c*/ 	.word	0x000208b0


	//   ....[130]....
        /*0970*/ 	.word	0x00020bb0


	//   ....[131]....
        /*0974*/ 	.word	0x00020bf0


	//   ....[132]....
        /*0978*/ 	.word	0x00020c10


	//   ....[133]....
        /*097c*/ 	.word	0x00020c30


	//   ....[134]....
        /*0980*/ 	.word	0x00020c60


	//   ....[135]....
        /*0984*/ 	.word	0x00020c80


	//   ....[136]....
        /*0988*/ 	.word	0x00020d80


	//   ....[137]....
        /*098c*/ 	.word	0x00020ed0


	//   ....[138]....
        /*0990*/ 	.word	0x00021510


	//   ....[139]....
        /*0994*/ 	.word	0x00021540


	//   ....[140]....
        /*0998*/ 	.word	0x000215a0


	//   ....[141]....
        /*099c*/ 	.word	0x000215d0


	//   ....[142]....
        /*09a0*/ 	.word	0x00021600


	//   ....[143]....
        /*09a4*/ 	.word	0x00021630


	//   ....[144]....
        /*09a8*/ 	.word	0x00021660


	//   ....[145]....
        /*09ac*/ 	.word	0x00021690


	//   ....[146]....
        /*09b0*/ 	.word	0x00021830


	//   ....[147]....
        /*09b4*/ 	.word	0x00021860


	//   ....[148]....
        /*09b8*/ 	.word	0x00021890


	//   ....[149]....
        /*09bc*/ 	.word	0x000218c0


	//   ....[150]....
        /*09c0*/ 	.word	0x000218f0


	//   ....[151]....
        /*09c4*/ 	.word	0x00021920


	//   ....[152]....
        /*09c8*/ 	.word	0x000219e0


	//   ....[153]....
        /*09cc*/ 	.word	0x00021a00


	//   ....[154]....
        /*09d0*/ 	.word	0x00021a20


	//   ....[155]....
        /*09d4*/ 	.word	0x00021a80


	//   ....[156]....
        /*09d8*/ 	.word	0x000224a0


	//   ....[157]....
        /*09dc*/ 	.word	0x000227c0


	//   ....[158]....
        /*09e0*/ 	.word	0x00022850


	//   ....[159]....
        /*09e4*/ 	.word	0x00022940


	//   ....[160]....
        /*09e8*/ 	.word	0x000229d0


	//   ....[161]....
        /*09ec*/ 	.word	0x00022ab0


	//   ....[162]....
        /*09f0*/ 	.word	0x00022b40


	//   ....[163]....
        /*09f4*/ 	.word	0x00022cc0


	//   ....[164]....
        /*09f8*/ 	.word	0x00022d50


	//   ....[165]....
        /*09fc*/ 	.word	0x00022da0


	//   ....[166]....
        /*0a00*/ 	.word	0x00022df0


	//   ....[167]....
        /*0a04*/ 	.word	0x00022e90


	//   ....[168]....
        /*0a08*/ 	.word	0x00022f20


	//   ....[169]....
        /*0a0c*/ 	.word	0x00022f70


	//   ....[170]....
        /*0a10*/ 	.word	0x00022fc0


	//   ....[171]....
        /*0a14*/ 	.word	0x000230c0


	//   ....[172]....
        /*0a18*/ 	.word	0x00023170


	//   ....[173]....
        /*0a1c*/ 	.word	0x000231f0


	//   ....[174]....
        /*0a20*/ 	.word	0x00023260


	//   ....[175]....
        /*0a24*/ 	.word	0x000233b0


	//   ....[176]....
        /*0a28*/ 	.word	0x000234f0


	//   ....[177]....
        /*0a2c*/ 	.word	0x00023560


	//   ....[178]....
        /*0a30*/ 	.word	0x000235b0


	//   ....[179]....
        /*0a34*/ 	.word	0x00023930


	//   ....[180]....
        /*0a38*/ 	.word	0x00023c10


	//   ....[181]....
        /*0a3c*/ 	.word	0x00023d00


	//   ....[182]....
        /*0a40*/ 	.word	0x00023da0


	//   ....[183]....
        /*0a44*/ 	.word	0x00023e00


	//   ....[184]....
        /*0a48*/ 	.word	0x00023ef0


	//   ....[185]....
        /*0a4c*/ 	.word	0x00023f60


	//   ....[186]....
        /*0a50*/ 	.word	0x00024050


	//   ....[187]....
        /*0a54*/ 	.word	0x000240c0


	//   ....[188]....
        /*0a58*/ 	.word	0x00024160


	//   ....[189]....
        /*0a5c*/ 	.word	0x00024250


	//   ....[190]....
        /*0a60*/ 	.word	0x000242c0


	//   ....[191]....
        /*0a64*/ 	.word	0x00024320


	//   ....[192]....
        /*0a68*/ 	.word	0x00024410


	//   ....[193]....
        /*0a6c*/ 	.word	0x00024470


	//   ....[194]....
        /*0a70*/ 	.word	0x00024570


	//   ....[195]....
        /*0a74*/ 	.word	0x000245d0


	//   ....[196]....
        /*0a78*/ 	.word	0x00024670


	//   ....[197]....
        /*0a7c*/ 	.word	0x000247f0


	//   ....[198]....
        /*0a80*/ 	.word	0x000248f0


	//   ....[199]....
        /*0a84*/ 	.word	0x00024b70


	//   ....[200]....
        /*0a88*/ 	.word	0x00024bc0


	//   ....[201]....
        /*0a8c*/ 	.word	0x00024d90


	//   ....[202]....
        /*0a90*/ 	.word	0x00024de0


	//   ....[203]....
        /*0a94*/ 	.word	0x00024fb0


	//   ....[204]....
        /*0a98*/ 	.word	0x00025000


	//   ....[205]....
        /*0a9c*/ 	.word	0x000250f0


	//   ....[206]....
        /*0aa0*/ 	.word	0x00025190


	//   ....[207]....
        /*0aa4*/ 	.word	0x000251f0


	//   ....[208]....
        /*0aa8*/ 	.word	0x000252a0


	//   ....[209]....
        /*0aac*/ 	.word	0x00025300


	//   ....[210]....
        /*0ab0*/ 	.word	0x000253b0


	//   ....[211]....
        /*0ab4*/ 	.word	0x00025410


	//   ....[212]....
        /*0ab8*/ 	.word	0x000254c0


	//   ....[213]....
        /*0abc*/ 	.word	0x000255b0


	//   ....[214]....
        /*0ac0*/ 	.word	0x00025690


	//   ....[215]....
        /*0ac4*/ 	.word	0x000257a0


	//   ....[216]....
        /*0ac8*/ 	.word	0x000258a0


	//   ....[217]....
        /*0acc*/ 	.word	0x000259d0


	//   ....[218]....
        /*0ad0*/ 	.word	0x00025ab0


	//   ....[219]....
        /*0ad4*/ 	.word	0x00025bb0


	//   ....[220]....
        /*0ad8*/ 	.word	0x00025c90


	//   ....[221]....
        /*0adc*/ 	.word	0x00025d20


	//   ....[222]....
        /*0ae0*/ 	.word	0x00025dc0


	//   ....[223]....
        /*0ae4*/ 	.word	0x00025f30


	//   ....[224]....
        /*0ae8*/ 	.word	0x00025fa0


	//   ....[225]....
        /*0aec*/ 	.word	0x00026010


	//   ....[226]....
        /*0af0*/ 	.word	0x00026080


	//   ....[227]....
        /*0af4*/ 	.word	0x000260f0


	//   ....[228]....
        /*0af8*/ 	.word	0x00026170


	//   ....[229]....
        /*0afc*/ 	.word	0x000261f0


	//   ....[230]....
        /*0b00*/ 	.word	0x00026280


	//   ....[231]....
        /*0b04*/ 	.word	0x000262f0


	//   ....[232]....
        /*0b08*/ 	.word	0x00026360


	//   ....[233]....
        /*0b0c*/ 	.word	0x000263d0


	//   ....[234]....
        /*0b10*/ 	.word	0x00026450


	//   ....[235]....
        /*0b14*/ 	.word	0x000264c0


	//   ....[236]....
        /*0b18*/ 	.word	0x00026570


	//   ....[237]....
        /*0b1c*/ 	.word	0x000265c0


	//   ....[238]....
        /*0b20*/ 	.word	0x00026650


	//   ....[239]....
        /*0b24*/ 	.word	0x00026780


	//----- nvinfo : EIATTR_REG_RECONFIG
	.align		4
.L_846:
        /*0b28*/ 	.byte	0x01, 0x54
	.zero		2


	//----- nvinfo : EIATTR_SYSCALL_OFFSETS
	.align		4
        /*0b2c*/ 	.byte	0x04, 0x46
        /*0b2e*/ 	.short	(.L_848 - .L_847)


	//   ....[0]....
.L_847:
        /*0b30*/ 	.word	0x000027c0


	//   ....[1]....
        /*0b34*/ 	.word	0x00002910


	//   ....[2]....
        /*0b38*/ 	.word	0x000088f0


	//   ....[3]....
        /*0b3c*/ 	.word	0x00008c20


	//   ....[4]....
        /*0b40*/ 	.word	0x0001dec0


	//   ....[5]....
        /*0b44*/ 	.word	0x0001e010


	//   ....[6]....
        /*0b48*/ 	.word	0x0001e100


	//   ....[7]....
        /*0b4c*/ 	.word	0x0001f0b0


	//----- nvinfo : EIATTR_MBARRIER_INSTR_OFFSETS
	.align		4
.L_848:
        /*0b50*/ 	.byte	0x04, 0x39
        /*0b52*/ 	.short	(.L_850 - .L_849)


	//   ....[0]....
.L_849:
        /*0b54*/ 	.word	0x00000270
        /*0b58*/ 	.word	0x000000ff
        /*0b5c*/ 	.word	0x00028c00
        /*0b60*/ 	.short	0x0100
        /*0b62*/ 	.byte	0x08
	.zero		1


	//   ....[1]....
        /*0b64*/ 	.word	0x00000280
        /*0b68*/ 	.word	0x000000ff
        /*0b6c*/ 	.word	0x00028c20
        /*0b70*/ 	.short	0x0100
        /*0b72*/ 	.byte	0x08
	.zero		1


	//   ....[2]....
        /*0b74*/ 	.word	0x00000330
        /*0b78*/ 	.word	0x000000ff
        /*0b7c*/ 	.word	0x00028c30
        /*0b80*/ 	.short	0x0100
        /*0b82*/ 	.byte	0x06
	.zero		1


	//   ....[3]....
        /*0b84*/ 	.word	0x00000340
        /*0b88*/ 	.word	0x000000ff
        /*0b8c*/ 	.word	0x00028c40
        /*0b90*/ 	.short	0x0100
        /*0b92*/ 	.byte	0x06
	.zero		1


	//   ....[4]....
        /*0b94*/ 	.word	0x00000350
        /*0b98*/ 	.word	0x000000ff
        /*0b9c*/ 	.word	0x00028c38
        /*0ba0*/ 	.short	0x0100
        /*0ba2*/ 	.byte	0x06
	.zero		1


	//   ....[5]....
        /*0ba4*/ 	.word	0x00000360
        /*0ba8*/ 	.word	0x000000ff
        /*0bac*/ 	.word	0x00028c48
        /*0bb0*/ 	.short	0x0100
        /*0bb2*/ 	.byte	0x06
	.zero		1


	//   ....[6]....
        /*0bb4*/ 	.word	0x00000490
        /*0bb8*/ 	.word	0x000000ff
        /*0bbc*/ 	.word	0x00028c50
        /*0bc0*/ 	.short	0x0100
        /*0bc2*/ 	.byte	0x08
	.zero		1


	//   ....[7]....
        /*0bc4*/ 	.word	0x000004a0
        /*0bc8*/ 	.word	0x000000ff
        /*0bcc*/ 	.word	0x00028c60
        /*0bd0*/ 	.short	0x0100
        /*0bd2*/ 	.byte	0x08
	.zero		1


	//   ....[8]....
        /*0bd4*/ 	.word	0x000004b0
        /*0bd8*/ 	.word	0x000000ff
        /*0bdc*/ 	.word	0x00028c58
        /*0be0*/ 	.short	0x0100
        /*0be2*/ 	.byte	0x08
	.zero		1


	//   ....[9]....
        /*0be4*/ 	.word	0x000004c0
        /*0be8*/ 	.word	0x000000ff
        /*0bec*/ 	.word	0x00028c68
        /*0bf0*/ 	.short	0x0100
        /*0bf2*/ 	.byte	0x08
	.zero		1


	//   ....[10]....
        /*0bf4*/ 	.word	0x000005b0
        /*0bf8*/ 	.word	0x000000ff
        /*0bfc*/ 	.word	0x00028c70
        /*0c00*/ 	.short	0x0100
        /*0c02*/ 	.byte	0x06
	.zero		1


	//   ....[11]....
        /*0c04*/ 	.word	0x000005c0
        /*0c08*/ 	.word	0x000000ff
        /*0c0c*/ 	.word	0x00028c80
        /*0c10*/ 	.short	0x0100
        /*0c12*/ 	.byte	0x06
	.zero		1


	//   ....[12]....
        /*0c14*/ 	.word	0x000005d0
        /*0c18*/ 	.word	0x000000ff
        /*0c1c*/ 	.word	0x00028c78
        /*0c20*/ 	.short	0x0100
        /*0c22*/ 	.byte	0x06
	.zero		1


	//   ....[13]....
        /*0c24*/ 	.word	0x000005e0
        /*0c28*/ 	.word	0x000000ff
        /*0c2c*/ 	.word	0x00028c88
        /*0c30*/ 	.short	0x0100
        /*0c32*/ 	.byte	0x06
	.zero		1


	//   ....[14]....
        /*0c34*/ 	.word	0x00000710
        /*0c38*/ 	.word	0x000000ff
        /*0c3c*/ 	.word	0x00028c90
        /*0c40*/ 	.short	0x0100
        /*0c42*/ 	.byte	0x08
	.zero		1


	//   ....[15]....
        /*0c44*/ 	.word	0x00000720
        /*0c48*/ 	.word	0x000000ff
        /*0c4c*/ 	.word	0x00028ca0
        /*0c50*/ 	.short	0x0100
        /*0c52*/ 	.byte	0x08
	.zero		1


	//   ....[16]....
        /*0c54*/ 	.word	0x00000730
        /*0c58*/ 	.word	0x000000ff
        /*0c5c*/ 	.word	0x00028c98
        /*0c60*/ 	.short	0x0100
        /*0c62*/ 	.byte	0x08
	.zero		1


	//   ....[17]....
        /*0c64*/ 	.word	0x00000740
        /*0c68*/ 	.word	0x000000ff
        /*0c6c*/ 	.word	0x00028ca8
        /*0c70*/ 	.short	0x0100
        /*0c72*/ 	.byte	0x08
	.zero		1


	//   ....[18]....
        /*0c74*/ 	.word	0x00000870
        /*0c78*/ 	.word	0x000000ff
        /*0c7c*/ 	.word	0x00028cb0
        /*0c80*/ 	.short	0x0100
        /*0c82*/ 	.byte	0x08
	.zero		1


	//   ....[19]....
        /*0c84*/ 	.word	0x00000880
        /*0c88*/ 	.word	0x000000ff
        /*0c8c*/ 	.word	0x00028cc0
        /*0c90*/ 	.short	0x0100
        /*0c92*/ 	.byte	0x08
	.zero		1


	//   ....[20]....
        /*0c94*/ 	.word	0x00000890
        /*0c98*/ 	.word	0x000000ff
        /*0c9c*/ 	.word	0x00028cb8
        /*0ca0*/ 	.short	0x0100
        /*0ca2*/ 	.byte	0x08
	.zero		1


	//   ....[21]....
        /*0ca4*/ 	.word	0x000008a0
        /*0ca8*/ 	.word	0x000000ff
        /*0cac*/ 	.word	0x00028cc8
        /*0cb0*/ 	.short	0x0100
        /*0cb2*/ 	.byte	0x08
	.zero		1


	//   ....[22]....
        /*0cb4*/ 	.word	0x000034d0
        /*0cb8*/ 	.word	0x0000003d
        /*0cbc*/ 	.word	0x00028c90
        /*0cc0*/ 	.short	0x010a
        /*0cc2*/ 	.byte	0x3f
	.zero		1


	//   ....[23]....
        /*0cc4*/ 	.word	0x00003f90
        /*0cc8*/ 	.word	0x0000003d
        /*0ccc*/ 	.word	0x00028c90
        /*0cd0*/ 	.short	0x010a
        /*0cd2*/ 	.byte	0x3f
	.zero		1


	//   ....[24]....
        /*0cd4*/ 	.word	0x00004830
        /*0cd8*/ 	.word	0x0000003d
        /*0cdc*/ 	.word	0x00028c90
        /*0ce0*/ 	.short	0x010a
        /*0ce2*/ 	.byte	0x3f
	.zero		1


	//   ....[25]....
        /*0ce4*/ 	.word	0x00004bf0
        /*0ce8*/ 	.word	0x00000004
        /*0cec*/ 	.word	0x00000000
        /*0cf0*/ 	.short	0x0101
        /*0cf2*/ 	.byte	0x3f
	.zero		1


	//   ....[26]....
        /*0cf4*/ 	.word	0x00004c30
        /*0cf8*/ 	.word	0x0000003d
        /*0cfc*/ 	.word	0x00028cb0
        /*0d00*/ 	.short	0x010a
        /*0d02*/ 	.byte	0x3f
	.zero		1


	//   ....[27]....
        /*0d04*/ 	.word	0x00005610
        /*0d08*/ 	.word	0x0000003d
        /*0d0c*/ 	.word	0x00000000
        /*0d10*/ 	.short	0x0101
        /*0d12*/ 	.byte	0x3f
	.zero		1


	//   ....[28]....
        /*0d14*/ 	.word	0x00006310
        /*0d18*/ 	.word	0x0000000c
        /*0d1c*/ 	.word	0x00028c50
        /*0d20*/ 	.short	0x010a
        /*0d22*/ 	.byte	0x3f
	.zero		1


	//   ....[29]....
        /*0d24*/ 	.word	0x000066d0
        /*0d28*/ 	.word	0x0000000c
        /*0d2c*/ 	.word	0x00000000
        /*0d30*/ 	.short	0x0101
        /*0d32*/ 	.byte	0x3f
	.zero		1


	//   ....[30]....
        /*0d34*/ 	.word	0x00006ff0
        /*0d38*/ 	.word	0x00000015
        /*0d3c*/ 	.word	0x00028c50
        /*0d40*/ 	.short	0x010a
        /*0d42*/ 	.byte	0x3f
	.zero		1


	//   ....[31]....
        /*0d44*/ 	.word	0x00007040
        /*0d48*/ 	.word	0x00000015
        /*0d4c*/ 	.word	0x00028c50
        /*0d50*/ 	.short	0x010a
        /*0d52*/ 	.byte	0x3f
	.zero		1


	//   ....[32]....
        /*0d54*/ 	.word	0x00007330
        /*0d58*/ 	.word	0x00000015
        /*0d5c*/ 	.word	0x00000000
        /*0d60*/ 	.short	0x0101
        /*0d62*/ 	.byte	0x3f
	.zero		1


	//   ....[33]....
        /*0d64*/ 	.word	0x00008990
        /*0d68*/ 	.word	0x00000002
        /*0d6c*/ 	.word	0x00028c00
        /*0d70*/ 	.short	0x010a
        /*0d72*/ 	.byte	0x3f
	.zero		1


	//   ....[34]....
        /*0d74*/ 	.word	0x000089e0
        /*0d78*/ 	.word	0x00000002
        /*0d7c*/ 	.word	0x00028c00
        /*0d80*/ 	.short	0x010a
        /*0d82*/ 	.byte	0x3f
	.zero		1


	//   ....[35]....
        /*0d84*/ 	.word	0x00009490
        /*0d88*/ 	.word	0x00000002
        /*0d8c*/ 	.word	0x00028c00
        /*0d90*/ 	.short	0x010a
        /*0d92*/ 	.byte	0x3f
	.zero		1


	//   ....[36]....
        /*0d94*/ 	.word	0x0000aa00
        /*0d98*/ 	.word	0x00000002
        /*0d9c*/ 	.word	0x00028c00
        /*0da0*/ 	.short	0x010a
        /*0da2*/ 	.byte	0x3f
	.zero		1


	//   ....[37]....
        /*0da4*/ 	.word	0x0000b9a0
        /*0da8*/ 	.word	0x0000000f
        /*0dac*/ 	.word	0x00028c30
        /*0db0*/ 	.short	0x010a
        /*0db2*/ 	.byte	0x3f
	.zero		1


	//   ....[38]....
        /*0db4*/ 	.word	0x0000ba50
        /*0db8*/ 	.word	0x0000000f
        /*0dbc*/ 	.word	0x00028c30
        /*0dc0*/ 	.short	0x010a
        /*0dc2*/ 	.byte	0x3f
	.zero		1


	//   ....[39]....
        /*0dc4*/ 	.word	0x0000bf20
        /*0dc8*/ 	.word	0x00000003
        /*0dcc*/ 	.word	0x00000000
        /*0dd0*/ 	.short	0x0101
        /*0dd2*/ 	.byte	0x3f
	.zero		1


	//   ....[40]....
        /*0dd4*/ 	.word	0x0000d530
        /*0dd8*/ 	.word	0x0000000f
        /*0ddc*/ 	.word	0x00028c50
        /*0de0*/ 	.short	0x010a
        /*0de2*/ 	.byte	0x3f
	.zero		1


	//   ....[41]....
        /*0de4*/ 	.word	0x0000d5e0
        /*0de8*/ 	.word	0x0000000f
        /*0dec*/ 	.word	0x00028c50
        /*0df0*/ 	.short	0x010a
        /*0df2*/ 	.byte	0x3f
	.zero		1


	//   ....[42]....
        /*0df4*/ 	.word	0x0000d8d0
        /*0df8*/ 	.word	0x0000000f
        /*0dfc*/ 	.word	0x00000000
        /*0e00*/ 	.short	0x0101
        /*0e02*/ 	.byte	0x3f
	.zero		1


	//   ....[43]....
        /*0e04*/ 	.word	0x0000dbe0
        /*0e08*/ 	.word	0x000000d1
        /*0e0c*/ 	.word	0x00028c30
        /*0e10*/ 	.short	0x010a
        /*0e12*/ 	.byte	0x3f
	.zero		1


	//   ....[44]....
        /*0e14*/ 	.word	0x0000dc50
        /*0e18*/ 	.word	0x000000d1
        /*0e1c*/ 	.word	0x00028c30
        /*0e20*/ 	.short	0x010a
        /*0e22*/ 	.byte	0x3f
	.zero		1


	//   ....[45]....
        /*0e24*/ 	.word	0x0000dfa0
        /*0e28*/ 	.word	0x0000000b
        /*0e2c*/ 	.word	0x00000000
        /*0e30*/ 	.short	0x0101
        /*0e32*/ 	.byte	0x3f
	.zero		1


	//   ....[46]....
        /*0e34*/ 	.word	0x0000fe70
        /*0e38*/ 	.word	0x000000d1
        /*0e3c*/ 	.word	0x00028c50
        /*0e40*/ 	.short	0x010a
        /*0e42*/ 	.byte	0x3f
	.zero		1


	//   ....[47]....
        /*0e44*/ 	.word	0x0000fec0
        /*0e48*/ 	.word	0x000000d1
        /*0e4c*/ 	.word	0x00028c50
        /*0e50*/ 	.short	0x010a
        /*0e52*/ 	.byte	0x3f
	.zero		1


	//   ....[48]....
        /*0e54*/ 	.word	0x000101e0
        /*0e58*/ 	.word	0x000000d1
        /*0e5c*/ 	.word	0x00000000
        /*0e60*/ 	.short	0x0101
        /*0e62*/ 	.byte	0x3f
	.zero		1


	//   ....[49]....
        /*0e64*/ 	.word	0x000105d0
        /*0e68*/ 	.word	0x0000000f
        /*0e6c*/ 	.word	0x00028c30
        /*0e70*/ 	.short	0x010a
        /*0e72*/ 	.byte	0x3f
	.zero		1


	//   ....[50]....
        /*0e74*/ 	.word	0x00010640
        /*0e78*/ 	.word	0x0000000f
        /*0e7c*/ 	.word	0x00028c30
        /*0e80*/ 	.short	0x010a
        /*0e82*/ 	.byte	0x3f
	.zero		1


	//   ....[51]....
        /*0e84*/ 	.word	0x00010b80
        /*0e88*/ 	.word	0x0000000e
        /*0e8c*/ 	.word	0x00000000
        /*0e90*/ 	.short	0x0101
        /*0e92*/ 	.byte	0x3f
	.zero		1


	//   ....[52]....
        /*0e94*/ 	.word	0x00011bc0
        /*0e98*/ 	.word	0x0000000f
        /*0e9c*/ 	.word	0x00028c50
        /*0ea0*/ 	.short	0x010a
        /*0ea2*/ 	.byte	0x3f
	.zero		1


	//   ....[53]....
        /*0ea4*/ 	.word	0x00011c10
        /*0ea8*/ 	.word	0x0000000f
        /*0eac*/ 	.word	0x00028c50
        /*0eb0*/ 	.short	0x010a
        /*0eb2*/ 	.byte	0x3f
	.zero		1


	//   ....[54]....
        /*0eb4*/ 	.word	0x00011f10
        /*0eb8*/ 	.word	0x0000000f
        /*0ebc*/ 	.word	0x00000000
        /*0ec0*/ 	.short	0x0101
        /*0ec2*/ 	.byte	0x3f
	.zero		1


	//   ....[55]....
        /*0ec4*/ 	.word	0x00012050
        /*0ec8*/ 	.word	0x00000014
        /*0ecc*/ 	.word	0x00028c30
        /*0ed0*/ 	.short	0x010a
        /*0ed2*/ 	.byte	0x3f
	.zero		1


	//   ....[56]....
        /*0ed4*/ 	.word	0x000120c0
        /*0ed8*/ 	.word	0x00000014
        /*0edc*/ 	.word	0x00028c30
        /*0ee0*/ 	.short	0x010a
        /*0ee2*/ 	.byte	0x3f
	.zero		1


	//   ....[57]....
        /*0ee4*/ 	.word	0x00012430
        /*0ee8*/ 	.word	0x0000000a
        /*0eec*/ 	.word	0x00000000
        /*0ef0*/ 	.short	0x0101
        /*0ef2*/ 	.byte	0x3f
	.zero		1


	//   ....[58]....
        /*0ef4*/ 	.word	0x00014100
        /*0ef8*/ 	.word	0x00000014
        /*0efc*/ 	.word	0x00028c50
        /*0f00*/ 	.short	0x010a
        /*0f02*/ 	.byte	0x3f
	.zero		1


	//   ....[59]....
        /*0f04*/ 	.word	0x00014150
        /*0f08*/ 	.word	0x00000014
        /*0f0c*/ 	.word	0x00028c50
        /*0f10*/ 	.short	0x010a
        /*0f12*/ 	.byte	0x3f
	.zero		1


	//   ....[60]....
        /*0f14*/ 	.word	0x00014470
        /*0f18*/ 	.word	0x00000014
        /*0f1c*/ 	.word	0x00000000
        /*0f20*/ 	.short	0x0101
        /*0f22*/ 	.byte	0x3f
	.zero		1


	//   ....[61]....
        /*0f24*/ 	.word	0x00016d40
        /*0f28*/ 	.word	0x00000003
        /*0f2c*/ 	.word	0x00000000
        /*0f30*/ 	.short	0x0101
        /*0f32*/ 	.byte	0x3f
	.zero		1


	//   ....[62]....
        /*0f34*/ 	.word	0x00017ac0
        /*0f38*/ 	.word	0x00000008
        /*0f3c*/ 	.word	0x00000000
        /*0f40*/ 	.short	0x0101
        /*0f42*/ 	.byte	0x3f
	.zero		1


	//   ....[63]....
        /*0f44*/ 	.word	0x0001bd80
        /*0f48*/ 	.word	0x00000012
        /*0f4c*/ 	.word	0x00028c20
        /*0f50*/ 	.short	0x010a
        /*0f52*/ 	.byte	0x3f
	.zero		1


	//   ....[64]....
        /*0f54*/ 	.word	0x0001be10
        /*0f58*/ 	.word	0x0000000b
        /*0f5c*/ 	.word	0x00028ca0
        /*0f60*/ 	.short	0x010a
        /*0f62*/ 	.byte	0x3f
	.zero		1


	//   ....[65]....
        /*0f64*/ 	.word	0x0001c060
        /*0f68*/ 	.word	0x0000000b
        /*0f6c*/ 	.word	0x00028cc0
        /*0f70*/ 	.short	0x010a
        /*0f72*/ 	.byte	0x3f
	.zero		1


	//   ....[66]....
        /*0f74*/ 	.word	0x0001ca30
        /*0f78*/ 	.word	0x0000000b
        /*0f7c*/ 	.word	0x00028ca0
        /*0f80*/ 	.short	0x010a
        /*0f82*/ 	.byte	0x3f
	.zero		1


	//   ....[67]....
        /*0f84*/ 	.word	0x0001cc70
        /*0f88*/ 	.word	0x0000000b
        /*0f8c*/ 	.word	0x00028cc0
        /*0f90*/ 	.short	0x010a
        /*0f92*/ 	.byte	0x3f
	.zero		1


	//   ....[68]....
        /*0f94*/ 	.word	0x0001e8e0
        /*0f98*/ 	.word	0x00000019
        /*0f9c*/ 	.word	0x00028c40
        /*0fa0*/ 	.short	0x010a
        /*0fa2*/ 	.byte	0x3f
	.zero		1


	//   ....[69]....
        /*0fa4*/ 	.word	0x0001ed60
        /*0fa8*/ 	.word	0x00000019
        /*0fac*/ 	.word	0x00028c30
        /*0fb0*/ 	.short	0x0107
        /*0fb2*/ 	.byte	0x3f
	.zero		1


	//   ....[70]....
        /*0fb4*/ 	.word	0x0001ee30
        /*0fb8*/ 	.word	0x00000019
        /*0fbc*/ 	.word	0x00028c30
        /*0fc0*/ 	.short	0x0101
        /*0fc2*/ 	.byte	0x3f
	.zero		1


	//   ....[71]....
        /*0fc4*/ 	.word	0x0001f700
        /*0fc8*/ 	.word	0x00000012
        /*0fcc*/ 	.word	0x00028c00
        /*0fd0*/ 	.short	0x0107
        /*0fd2*/ 	.byte	0x3f
	.zero		1


	//   ....[72]....
        /*0fd4*/ 	.word	0x0001f7f0
        /*0fd8*/ 	.word	0x00000012
        /*0fdc*/ 	.word	0x00028c00
        /*0fe0*/ 	.short	0x0101
        /*0fe2*/ 	.byte	0x3f
	.zero		1


	//   ....[73]....
        /*0fe4*/ 	.word	0x0001f810
        /*0fe8*/ 	.word	0x00000012
        /*0fec*/ 	.word	0x00028c20
        /*0ff0*/ 	.short	0x010a
        /*0ff2*/ 	.byte	0x3f
	.zero		1


	//   ....[74]....
        /*0ff4*/ 	.word	0x0001f8a0
        /*0ff8*/ 	.word	0x00000019
        /*0ffc*/ 	.word	0x00028c60
        /*1000*/ 	.short	0x010a
        /*1002*/ 	.byte	0x3f
	.zero		1


	//   ....[75]....
        /*1004*/ 	.word	0x000201b0
        /*1008*/ 	.word	0x00000019
        /*100c*/ 	.word	0x00028c50
        /*1010*/ 	.short	0x0107
        /*1012*/ 	.byte	0x3f
	.zero		1


	//   ....[76]....
        /*1014*/ 	.word	0x00020280
        /*1018*/ 	.word	0x00000019
        /*101c*/ 	.word	0x00028c50
        /*1020*/ 	.short	0x0101
        /*1022*/ 	.byte	0x3f
	.zero		1


	//   ....[77]....
        /*1024*/ 	.word	0x00020610
        /*1028*/ 	.word	0x00000006
        /*102c*/ 	.word	0x00028c40
        /*1030*/ 	.short	0x010a
        /*1032*/ 	.byte	0x3f
	.zero		1


	//   ....[78]....
        /*1034*/ 	.word	0x00020930
        /*1038*/ 	.word	0x00000006
        /*103c*/ 	.word	0x00028c30
        /*1040*/ 	.short	0x0107
        /*1042*/ 	.byte	0x3f
	.zero		1


	//   ....[79]....
        /*1044*/ 	.word	0x000209f0
        /*1048*/ 	.word	0x00000006
        /*104c*/ 	.word	0x00028c30
        /*1050*/ 	.short	0x0101
        /*1052*/ 	.byte	0x3f
	.zero		1


	//   ....[80]....
        /*1054*/ 	.word	0x00020a20
        /*1058*/ 	.word	0x00000006
        /*105c*/ 	.word	0x00028c60
        /*1060*/ 	.short	0x010a
        /*1062*/ 	.byte	0x3f
	.zero		1


	//   ....[81]....
        /*1064*/ 	.word	0x000210d0
        /*1068*/ 	.word	0x00000006
        /*106c*/ 	.word	0x00028c50
        /*1070*/ 	.short	0x0107
        /*1072*/ 	.byte	0x3f
	.zero		1


	//   ....[82]....
        /*1074*/ 	.word	0x00021190
        /*1078*/ 	.word	0x00000006
        /*107c*/ 	.word	0x00028c50
        /*1080*/ 	.short	0x0101
        /*1082*/ 	.byte	0x3f
	.zero		1


	//   ....[83]....
        /*1084*/ 	.word	0x00022420
        /*1088*/ 	.word	0x00000007
        /*108c*/ 	.word	0x00028c20
        /*1090*/ 	.short	0x010a
        /*1092*/ 	.byte	0x3f
	.zero		1


	//   ....[84]....
        /*1094*/ 	.word	0x00022590
        /*1098*/ 	.word	0x00000005
        /*109c*/ 	.word	0x00028c40
        /*10a0*/ 	.short	0x010a
        /*10a2*/ 	.byte	0x3f
	.zero		1


	//   ....[85]....
        /*10a4*/ 	.word	0x00022630
        /*10a8*/ 	.word	0x00000003
        /*10ac*/ 	.word	0x00028c40
        /*10b0*/ 	.short	0x010a
        /*10b2*/ 	.byte	0x3f
	.zero		1


	//   ....[86]....
        /*10b4*/ 	.word	0x00022670
        /*10b8*/ 	.word	0x00000005
        /*10bc*/ 	.word	0x00028c60
        /*10c0*/ 	.short	0x010a
        /*10c2*/ 	.byte	0x3f
	.zero		1


	//   ....[87]....
        /*10c4*/ 	.word	0x000226b0
        /*10c8*/ 	.word	0x00000003
        /*10cc*/ 	.word	0x00028c60
        /*10d0*/ 	.short	0x010a
        /*10d2*/ 	.byte	0x3f
	.zero		1


	//   ....[88]....
        /*10d4*/ 	.word	0x00022710
        /*10d8*/ 	.word	0x0000003d
        /*10dc*/ 	.word	0x00028c90
        /*10e0*/ 	.short	0x010a
        /*10e2*/ 	.byte	0x3f
	.zero		1


	//   ....[89]....
        /*10e4*/ 	.word	0x00022890
        /*10e8*/ 	.word	0x0000003d
        /*10ec*/ 	.word	0x00028c90
        /*10f0*/ 	.short	0x010a
        /*10f2*/ 	.byte	0x3f
	.zero		1


	//   ....[90]....
        /*10f4*/ 	.word	0x00022a10
        /*10f8*/ 	.word	0x0000003d
        /*10fc*/ 	.word	0x00028c90
        /*1100*/ 	.short	0x010a
        /*1102*/ 	.byte	0x3f
	.zero		1


	//   ....[91]....
        /*1104*/ 	.word	0x00022b70
        /*1108*/ 	.word	0x0000003d
        /*110c*/ 	.word	0x00028cb0
        /*1110*/ 	.short	0x010a
        /*1112*/ 	.byte	0x3f
	.zero		1


	//   ....[92]....
        /*1114*/ 	.word	0x00022bc0
        /*1118*/ 	.word	0x0000000c
        /*111c*/ 	.word	0x00028c50
        /*1120*/ 	.short	0x010a
        /*1122*/ 	.byte	0x3f
	.zero		1


	//   ....[93]....
        /*1124*/ 	.word	0x00022c10
        /*1128*/ 	.word	0x00000015
        /*112c*/ 	.word	0x00028c50
        /*1130*/ 	.short	0x010a
        /*1132*/ 	.byte	0x3f
	.zero		1


	//   ....[94]....
        /*1134*/ 	.word	0x00023000
        /*1138*/ 	.word	0x00000002
        /*113c*/ 	.word	0x00028c00
        /*1140*/ 	.short	0x010a
        /*1142*/ 	.byte	0x3f
	.zero		1


	//   ....[95]....
        /*1144*/ 	.word	0x000235e0
        /*1148*/ 	.word	0x00000002
        /*114c*/ 	.word	0x00028c00
        /*1150*/ 	.short	0x010a
        /*1152*/ 	.byte	0x3f
	.zero		1


	//   ....[96]....
        /*1154*/ 	.word	0x00023630
        /*1158*/ 	.word	0x0000000f
        /*115c*/ 	.word	0x00028c30
        /*1160*/ 	.short	0x010a
        /*1162*/ 	.byte	0x3f
	.zero		1


	//   ....[97]....
        /*1164*/ 	.word	0x00023680
        /*1168*/ 	.word	0x0000000f
        /*116c*/ 	.word	0x00028c50
        /*1170*/ 	.short	0x010a
        /*1172*/ 	.byte	0x3f
	.zero		1


	//   ....[98]....
        /*1174*/ 	.word	0x000236d0
        /*1178*/ 	.word	0x000000d1
        /*117c*/ 	.word	0x00028c30
        /*1180*/ 	.short	0x010a
        /*1182*/ 	.byte	0x3f
	.zero		1


	//   ....[99]....
        /*1184*/ 	.word	0x00023720
        /*1188*/ 	.word	0x000000d1
        /*118c*/ 	.word	0x00028c50
        /*1190*/ 	.short	0x010a
        /*1192*/ 	.byte	0x3f
	.zero		1


	//   ....[100]....
        /*1194*/ 	.word	0x00023770
        /*1198*/ 	.word	0x0000000f
        /*119c*/ 	.word	0x00028c30
        /*11a0*/ 	.short	0x010a
        /*11a2*/ 	.byte	0x3f
	.zero		1


	//   ....[101]....
        /*11a4*/ 	.word	0x000237c0
        /*11a8*/ 	.word	0x0000000f
        /*11ac*/ 	.word	0x00028c50
        /*11b0*/ 	.short	0x010a
        /*11b2*/ 	.byte	0x3f
	.zero		1


	//   ....[102]....
        /*11b4*/ 	.word	0x00023810
        /*11b8*/ 	.word	0x00000014
        /*11bc*/ 	.word	0x00028c30
        /*11c0*/ 	.short	0x010a
        /*11c2*/ 	.byte	0x3f
	.zero		1


	//   ....[103]....
        /*11c4*/ 	.word	0x00023860
        /*11c8*/ 	.word	0x00000014
        /*11cc*/ 	.word	0x00028c50
        /*11d0*/ 	.short	0x010a
        /*11d2*/ 	.byte	0x3f
	.zero		1


	//   ....[104]....
        /*11d4*/ 	.word	0x000239f0
        /*11d8*/ 	.word	0x00000012
        /*11dc*/ 	.word	0x00028c20
        /*11e0*/ 	.short	0x010a
        /*11e2*/ 	.byte	0x3f
	.zero		1


	//   ....[105]....
        /*11e4*/ 	.word	0x00023a40
        /*11e8*/ 	.word	0x0000000b
        /*11ec*/ 	.word	0x00028ca0
        /*11f0*/ 	.short	0x010a
        /*11f2*/ 	.byte	0x3f
	.zero		1


	//   ....[106]....
        /*11f4*/ 	.word	0x00023a90
        /*11f8*/ 	.word	0x0000000b
        /*11fc*/ 	.word	0x00028cc0
        /*1200*/ 	.short	0x010a
        /*1202*/ 	.byte	0x3f
	.zero		1


	//   ....[107]....
        /*1204*/ 	.word	0x00023ae0
        /*1208*/ 	.word	0x0000000b
        /*120c*/ 	.word	0x00028ca0
        /*1210*/ 	.short	0x010a
        /*1212*/ 	.byte	0x3f
	.zero		1


	//   ....[108]....
        /*1214*/ 	.word	0x00023b30
        /*1218*/ 	.word	0x0000000b
        /*121c*/ 	.word	0x00028cc0
        /*1220*/ 	.short	0x010a
        /*1222*/ 	.byte	0x3f
	.zero		1


	//   ....[109]....
        /*1224*/ 	.word	0x00023c50
        /*1228*/ 	.word	0x00000019
        /*122c*/ 	.word	0x00028c40
        /*1230*/ 	.short	0x010a
        /*1232*/ 	.byte	0x3f
	.zero		1


	//   ....[110]....
        /*1234*/ 	.word	0x000246f0
        /*1238*/ 	.word	0x00000012
        /*123c*/ 	.word	0x00028c20
        /*1240*/ 	.short	0x010a
        /*1242*/ 	.byte	0x3f
	.zero		1


	//   ....[111]....
        /*1244*/ 	.word	0x00024740
        /*1248*/ 	.word	0x00000019
        /*124c*/ 	.word	0x00028c60
        /*1250*/ 	.short	0x010a
        /*1252*/ 	.byte	0x3f
	.zero		1


	//   ....[112]....
        /*1254*/ 	.word	0x00025040
        /*1258*/ 	.word	0x00000006
        /*125c*/ 	.word	0x00028c40
        /*1260*/ 	.short	0x010a
        /*1262*/ 	.byte	0x3f
	.zero		1


	//   ....[113]....
        /*1264*/ 	.word	0x00025500
        /*1268*/ 	.word	0x00000006
        /*126c*/ 	.word	0x00028c60
        /*1270*/ 	.short	0x010a
        /*1272*/ 	.byte	0x3f
	.zero		1


	//   ....[114]....
        /*1274*/ 	.word	0x000266a0
        /*1278*/ 	.word	0x00000007
        /*127c*/ 	.word	0x00028c20
        /*1280*/ 	.short	0x010a
        /*1282*/ 	.byte	0x3f
	.zero		1


	//   ....[115]....
        /*1284*/ 	.word	0x00026840
        /*1288*/ 	.word	0x00000005
        /*128c*/ 	.word	0x00028c40
        /*1290*/ 	.short	0x010a
        /*1292*/ 	.byte	0x3f
	.zero		1


	//   ....[116]....
        /*1294*/ 	.word	0x00026890
        /*1298*/ 	.word	0x00000003
        /*129c*/ 	.word	0x00028c40
        /*12a0*/ 	.short	0x010a
        /*12a2*/ 	.byte	0x3f
	.zero		1


	//   ....[117]....
        /*12a4*/ 	.word	0x000268e0
        /*12a8*/ 	.word	0x00000005
        /*12ac*/ 	.word	0x00028c60
        /*12b0*/ 	.short	0x010a
        /*12b2*/ 	.byte	0x3f
	.zero		1


	//----- nvinfo : EIATTR_NUM_MBARRIERS
	.align		4
.L_850:
        /*12b4*/ 	.byte	0x03, 0x38
        /*12b6*/ 	.short	0x0016


	//----- nvinfo : EIATTR_EXIT_INSTR_OFFSETS
	.align		4
        /*12b8*/ 	.byte	0x04, 0x1c
        /*12ba*/ 	.short	(.L_852 - .L_851)


	//   ....[0]....
.L_851:
        /*12bc*/ 	.word	0x00022700


	//----- nvinfo : EIATTR_MAX_THREADS
	.align		4
.L_852:
        /*12c0*/ 	.byte	0x04, 0x05
        /*12c2*/ 	.short	(.L_854 - .L_853)
.L_853:
        /*12c4*/ 	.word	0x00000180
        /*12c8*/ 	.word	0x00000001
        /*12cc*/ 	.word	0x00000001


	//----- nvinfo : EIATTR_CRS_STACK_SIZE
	.align		4
.L_854:
        /*12d0*/ 	.byte	0x04, 0x1e
        /*12d2*/ 	.short	(.L_856 - .L_855)
.L_855:
        /*12d4*/ 	.word	0x00000000


	//----- nvinfo : EIATTR_CBANK_PARAM_SIZE
	.align		4
.L_856:
        /*12d8*/ 	.byte	0x03, 0x19
        /*12da*/ 	.short	0x0af0


	//----- nvinfo : EIATTR_PARAM_CBANK
	.align		4
        /*12dc*/ 	.byte	0x04, 0x0a
        /*12de*/ 	.short	(.L_858 - .L_857)
	.align		4
.L_857:
        /*12e0*/ 	.word	index@(.nv.constant0._ZN7cutlass13device_kernelIN5flash11enable_sm90INS1_16FlashAttnFwdSm90INS1_25CollectiveMainloopFwdSm90ILi2EN4cute5tupleIJNS5_1CILi1EEES8_S8_EEENS6_IJNS7_ILi64EEESA_SA_EEELi512ENS_10bfloat16_tEfNS_4arch4Sm90ELb0ELb1ELb0ELb1ELb1ELb1ELb0ELb0ELb0ELb1ELb1ELb0EEENS1_21CollectiveEpilogueFwdINS6_IJSA_NS7_ILi512EEESA_EEES9_SC_SE_Li256ELb1ELb1ELb1ELb0EEENS1_36VarlenDynamicPersistentTileSchedulerILi64ELi64ELi256ELi128ELb1ELb1ELb1ELb1ELb0ELb1EEEEEEEEEvNT_6ParamsE)
        /*12e4*/ 	.short	0x0210
        /*12e6*/ 	.short	0x0af0


	//----- nvinfo : EIATTR_SW_WAR
	.align		4
.L_858:
        /*12e8*/ 	.byte	0x04, 0x36
        /*12ea*/ 	.short	(.L_860 - .L_859)
.L_859:
        /*12ec*/ 	.word	0x00000008
.L_860:


//--------------------- .nv.info._ZN7cutlass13device_kernelIN5flash11enable_sm90INS1_16FlashAttnFwdSm90INS1_25CollectiveMainloopFwdSm90ILi2EN4cute5tupleIJNS5_1CILi1EEES8_S8_EEENS6_IJNS7_ILi64EEESA_SA_EEELi512ENS_10bfloat16_tEfNS_4arch4Sm90ELb0ELb1ELb0ELb1ELb1ELb0ELb1ELb0ELb0ELb1ELb1ELb0EEENS1_21CollectiveEpilogueFwdINS6_IJSA_NS7_ILi512EEESA_EEES9_SC_SE_Li256ELb1ELb1ELb1ELb0EEENS1_36VarlenDynamicPersistentTileSchedulerILi64ELi64ELi256ELi128ELb1ELb1ELb1ELb1ELb0ELb1EEEEEEEEEvNT_6ParamsE --------------------------
	.section	.nv.info._ZN7cutlass13device_kernelIN5flash11enable_sm90INS1_16FlashAttnFwdSm90INS1_25CollectiveMainloopFwdSm90ILi2EN4cute5tupleIJNS5_1CILi1EEES8_S8_EEENS6_IJNS7_ILi64EEESA_SA_EEELi512ENS_10bfloat16_tEfNS_4arch4Sm90ELb0ELb1ELb0ELb1ELb1ELb0ELb1ELb0ELb0ELb1ELb1ELb0EEENS1_21CollectiveEpilogueFwdINS6_IJSA_NS7_ILi512EEESA_EEES9_SC_SE_Li256ELb1ELb1ELb1ELb0EEENS1_36VarlenDynamicPersistentTileSchedulerILi64ELi64ELi256ELi128ELb1ELb1ELb1ELb1ELb0ELb1EEEEEEEEEvNT_6ParamsE,"",@"SHT_CUDA_INFO"
	.sectionflags	@""
	.align	4


	//----- nvinfo : EIATTR_CUDA_API_VERSION
	.align		4
        /*0000*/ 	.byte	0x04, 0x37
        /*0002*/ 	.short	(.L_862 - .L_861)
.L_861:
        /*0004*/ 	.word	0x00000082


	//----- nvinfo : EIATTR_KPARAM_INFO
	.align		4
.L_862:
        /*0008*/ 	.byte	0x04, 0x17
        /*000a*/ 	.short	(.L_864 - .L_863)
.L_863:
        /*000c*/ 	.word	0x00000000
        /*0010*/ 	.short	0x0000
        /*0012*/ 	.short	0x0070
        /*0014*/ 	.byte	0x00, 0xf0, 0x01, 0x2e


	//----- nvinfo : EIATTR_SPARSE_MMA_MASK
	.align		4
.L_864:
        /*0018*/ 	.byte	0x03, 0x50
        /*001a*/ 	.short	0x0000


	//----- nvinfo : EIATTR_MAXREG_COUNT
	.align		4
        /*001c*/ 	.byte	0x03, 0x1b
        /*001e*/ 	.short	0x00a8


	//----- nvinfo : EIATTR_NUM_BARRIERS
	.align		4
        /*0020*/ 	.byte	0x02, 0x4c
        /*0022*/ 	.byte	0x10
	.zero		1


	//----- nvinfo : EIATTR_EXTERNS
	.align		4
        /*0024*/ 	.byte	0x04, 0x0f
        /*0026*/ 	.short	(.L_866 - .L_865)


	//   ....[0]....
	.align		4
.L_865:
        /*0028*/ 	.word	index@(__assertfail)


	//----- nvinfo : EIATTR_ANNOTATIONS
	.align		4
.L_866:
        /*002c*/ 	.byte	0x04, 0x55
        /*002e*/ 	.short	(.L_868 - .L_867)


	//   ....[0]....
.L_867:
        /* <DEDUP_REMOVED lines=24> */


	//----- nvinfo : EIATTR_MERCURY_ISA_VERSION
	.align		4
.L_868:
        /*01a0*/ 	.byte	0x03, 0x5f
        /*01a2*/ 	.short	0x0101


	//----- nvinfo : EIATTR_UNUSED_LOAD_BYTE_OFFSET
	.align		4
        /*01a4*/ 	.byte	0x04, 0x44
        /*01a6*/ 	.short	(.L_870 - .L_869)


	//   ....[0]....
.L_869:
        /*01a8*/ 	.word	0x00000a00
        /*01ac*/ 	.word	0x0000fff0


	//   ....[1]....
        /*01b0*/ 	.word	0x000220f0
        /*01b4*/ 	.word	0x0000fff0


	//----- nvinfo : EIATTR_INT_WARP_WIDE_INSTR_OFFSETS
	.align		4
.L_870:
        /*01b8*/ 	.byte	0x04, 0x31
        /*01ba*/ 	.short	(.L_872 - .L_871)


	//   ....[0]....
.L_871:
        /*01bc*/ 	.word	0x000000c0


	//   ....[1]....
        /*01c0*/ 	.word	0x000000d0


	//   ....[2]....
        /*01c4*/ 	.word	0x000000e0


	//   ....[3]....
        /*01c8*/ 	.word	0x00000180


	//   ....[4]....
        /*01cc*/ 	.word	0x00028ce0


	//   ....[5]....
        /*01d0*/ 	.word	0x00028d70


	//   ....[6]....
        /*01d4*/ 	.word	0x0002cf70


	//   ....[7]....
        /*01d8*/ 	.word	0x0002d000


	//----- nvinfo : EIATTR_COOP_GROUP_MASK_REGIDS
	.align		4
.L_872:
        /*01dc*/ 	.byte	0x04, 0x29
        /*01de*/ 	.short	(.L_874 - .L_873)


	//   ....[0]....
.L_873:
        /*01e0*/ 	.word	0xffffffff


	//   ....[1]....
        /*01e4*/ 	.word	0xffffffff


	//   ....[2]....
        /*01e8*/ 	.word	0xffffffff


	//   ....[3]....
        /*01ec*/ 	.word	0xffffffff


	//   ....[4]....
        /*01f0*/ 	.word	0xffffffff


	//   ....[5]....
        /*01f4*/ 	.word	0xffffffff


	//   ....[6]....
        /*01f8*/ 	.word	0xffffffff


	//   ....[7]....
        /*01fc*/ 	.word	0xffffffff


	//   ....[8]....
        /*0200*/ 	.word	0xffffffff


	//   ....[9]....
        /*0204*/ 	.word	0xffffffff


	//   ....[10]....
        /*0208*/ 	.word	0xffffffff


	//   ....[11]....
        /*020c*/ 	.word	0xffffffff


	//   ....[12]....
        /*0210*/ 	.word	0xffffffff


	//   ....[13]....
        /*0214*/ 	.word	0xffffffff


	//   ....[14]....
        /*0218*/ 	.word	0xffffffff


	//   ....[15]....
        /*021c*/ 	.word	0xffffffff


	//   ....[16]....
        /*0220*/ 	.word	0xffffffff


	//   ....[17]....
        /*0224*/ 	.word	0xffffffff


	//   ....[18]....
        /*0228*/ 	.word	0xffffffff


	//   ....[19]....
        /*022c*/ 	.word	0xffffffff


	//   ....[20]....
        /*0230*/ 	.word	0xffffffff


	//   ....[21]....
        /*0234*/ 	.word	0xffffffff


	//   ....[22]....
        /*0238*/ 	.word	0xffffffff


	//   ....[23]....
        /*023c*/ 	.word	0xffffffff


	//   ....[24]....
        /*0240*/ 	.word	0xffffffff


	//   ....[25]....
        /*0244*/ 	.word	0xffffffff


	//   ....[26]....
        /*0248*/ 	.word	0xffffffff


	//   ....[27]....
        /*024c*/ 	.word	0xffffffff


	//   ....[28]....
        /*0250*/ 	.word	0xffffffff


	//   ....[29]....
        /*0254*/ 	.word	0xffffffff


	//   ....[30]....
        /*0258*/ 	.word	0xffffffff


	//   ....[31]....
        /*025c*/ 	.word	0xffffffff


	//   ....[32]....
        /*0260*/ 	.word	0xffffffff


	//   ....[33]....
        /*0264*/ 	.word	0xffffffff


	//   ....[34]....
        /*0268*/ 	.word	0xffffffff


	//   ....[35]....
        /*026c*/ 	.word	0xffffffff


	//   ....[36]....
        /*0270*/ 	.word	0xffffffff


	//   ....[37]....
        /*0274*/ 	.word	0xffffffff


	//   ....[38]....
        /*0278*/ 	.word	0xffffffff


	//   ....[39]....
        /*027c*/ 	.word	0xffffffff


	//   ....[40]....
        /*0280*/ 	.word	0xffffffff


	//   ....[41]....
        /*0284*/ 	.word	0xffffffff


	//   ....[42]....
        /*0288*/ 	.word	0xffffffff


	//   ....[43]....
        /*028c*/ 	.word	0xffffffff


	//   ....[44]....
        /*0290*/ 	.word	0xffffffff


	//   ....[45]....
        /*0294*/ 	.word	0xffffffff


	//   ....[46]....
        /*0298*/ 	.word	0xffffffff


	//   ....[47]....
        /*029c*/ 	.word	0xffffffff


	//   ....[48]....
        /*02a0*/ 	.word	0xffffffff


	//   ....[49]....
        /*02a4*/ 	.word	0xffffffff


	//   ....[50]....
        /*02a8*/ 	.word	0xffffffff


	//   ....[51]....
        /*02ac*/ 	.word	0xffffffff


	//   ....[52]....
        /*02b0*/ 	.word	0xffffffff


	//   ....[53]....
        /*02b4*/ 	.word	0xffffffff


	//   ....[54]....
        /*02b8*/ 	.word	0xffffffff


	//   ....[55]....
        /*02bc*/ 	.word	0xffffffff


	//   ....[56]....
        /*02c0*/ 	.word	0xffffffff


	//   ....[57]....
        /*02c4*/ 	.word	0xffffffff


	//   ....[58]....
        /*02c8*/ 	.word	0xffffffff


	//   ....[59]....
        /*02cc*/ 	.word	0xffffffff


	//   ....[60]....
        /*02d0*/ 	.word	0xffffffff


	//   ....[61]....
        /*02d4*/ 	.word	0xffffffff


	//   ....[62]....
        /*02d8*/ 	.word	0xffffffff


	//   ....[63]....
        /*02dc*/ 	.word	0xffffffff


	//   ....[64]....
        /*02e0*/ 	.word	0xffffffff


	//   ....[65]....
        /*02e4*/ 	.word	0xffffffff


	//   ....[66]....
        /*02e8*/ 	.word	0xffffffff


	//   ....[67]....
        /*02ec*/ 	.word	0xffffffff


	//   ....[68]....
        /*02f0*/ 	.word	0xffffffff


	//   ....[69]....
        /*02f4*/ 	.word	0xffffffff


	//   ....[70]....
        /*02f8*/ 	.word	0xffffffff


	//   ....[71]....
        /*02fc*/ 	.word	0xffffffff


	//   ....[72]....
        /*0300*/ 	.word	0xffffffff


	//   ....[73]....
        /*0304*/ 	.word	0xffffffff


	//   ....[74]....
        /*0308*/ 	.word	0xffffffff


	//   ....[75]....
        /*030c*/ 	.word	0xffffffff


	//   ....[76]....
        /*0310*/ 	.word	0xffffffff


	//   ....[77]....
        /*0314*/ 	.word	0xffffffff


	//   ....[78]....
        /*0318*/ 	.word	0xffffffff


	//   ....[79]....
        /*031c*/ 	.word	0xffffffff


	//   ....[80]....
        /*0320*/ 	.word	0xffffffff


	//   ....[81]....
        /*0324*/ 	.word	0xffffffff


	//   ....[82]....
        /*0328*/ 	.word	0xffffffff


	//   ....[83]....
        /*032c*/ 	.word	0xffffffff


	//   ....[84]....
        /*0330*/ 	.word	0xffffffff


	//   ....[85]....
        /*0334*/ 	.word	0xffffffff


	//   ....[86]....
        /*0338*/ 	.word	0xffffffff


	//   ....[87]....
        /*033c*/ 	.word	0xffffffff


	//   ....[88]....
        /*0340*/ 	.word	0xffffffff


	//   ....[89]....
        /*0344*/ 	.word	0xffffffff


	//   ....[90]....
        /*0348*/ 	.word	0xffffffff


	//   ....[91]....
        /*034c*/ 	.word	0xffffffff


	//   ....[92]....
        /*0350*/ 	.word	0xffffffff


	//   ....[93]....
        /*0354*/ 	.word	0xffffffff


	//   ....[94]....
        /*0358*/ 	.word	0xffffffff


	//   ....[95]....
        /*035c*/ 	.word	0xffffffff


	//   ....[96]....
        /*0360*/ 	.word	0xffffffff


	//   ....[97]....
        /*0364*/ 	.word	0xffffffff


	//   ....[98]....
        /*0368*/ 	.word	0xffffffff


	//   ....[99]....
        /*036c*/ 	.word	0xffffffff


	//   ....[100]....
        /*0370*/ 	.word	0xffffffff


	//   ....[101]....
        /*0374*/ 	.word	0xffffffff


	//   ....[102]....
        /*0378*/ 	.word	0xffffffff


	//   ....[103]....
        /*037c*/ 	.word	0xffffffff


	//   ....[104]....
        /*0380*/ 	.word	0xffffffff


	//   ....[105]....
        /*0384*/ 	.word	0xffffffff


	//   ....[106]....
        /*0388*/ 	.word	0xffffffff


	//   ....[107]....
        /*038c*/ 	.word	0xffffffff


	//   ....[108]....
        /*0390*/ 	.word	0xffffffff


	//   ....[109]....
        /*0394*/ 	.word	0xffffffff


	//   ....[110]....
        /*0398*/ 	.word	0xffffffff


	//   ....[111]....
        /*039c*/ 	.word	0xffffffff


	//   ....[112]....
        /*03a0*/ 	.word	0xffffffff


	//   ....[113]....
        /*03a4*/ 	.word	0xffffffff


	//   ....[114]....
        /*03a8*/ 	.word	0xffffffff


	//   ....[115]....
        /*03ac*/ 	.word	0xffffffff


	//   ....[116]....
        /*03b0*/ 	.word	0xffffffff


	//   ....[117]....
        /*03b4*/ 	.word	0xffffffff


	//   ....[118]....
        /*03b8*/ 	.word	0xffffffff


	//   ....[119]....
        /*03bc*/ 	.word	0xffffffff


	//   ....[120]....
        /*03c0*/ 	.word	0xffffffff


	//   ....[121]....
        /*03c4*/ 	.word	0xffffffff


	//   ....[122]....
        /*03c8*/ 	.word	0xffffffff


	//   ....[123]....
        /*03cc*/ 	.word	0xffffffff


	//   ....[124]....
        /*03d0*/ 	.word	0xffffffff


	//   ....[125]....
        /*03d4*/ 	.word	0xffffffff


	//   ....[126]....
        /*03d8*/ 	.word	0xffffffff


	//   ....[127]....
        /*03dc*/ 	.word	0xffffffff


	//   ....[128]....
        /*03e0*/ 	.word	0xffffffff


	//   ....[129]....
        /*03e4*/ 	.word	0xffffffff


	//   ....[130]....
        /*03e8*/ 	.word	0xffffffff


	//   ....[131]....
        /*03ec*/ 	.word	0xffffffff


	//   ....[132]....
        /*03f0*/ 	.word	0xffffffff


	//   ....[133]....
        /*03f4*/ 	.word	0xffffffff


	//   ....[134]....
        /*03f8*/ 	.word	0xffffffff


	//   ....[135]....
        /*03fc*/ 	.word	0x0500000f


	//   ....[136]....
        /*0400*/ 	.word	0x0500000f


	//   ....[137]....
        /*0404*/ 	.word	0x0500000f


	//   ....[138]....
        /*0408*/ 	.word	0x0500000f


	//   ....[139]....
        /*040c*/ 	.word	0x0500000f


	//   ....[140]....
        /*0410*/ 	.word	0x0500000f


	//   ....[141]....
        /*0414*/ 	.word	0x0500000f


	//   ....[142]....
        /*0418*/ 	.word	0x0500000f


	//   ....[143]....
        /*041c*/ 	.word	0x0500000f


	//   ....[144]....
        /*0420*/ 	.word	0x0500000f


	//   ....[145]....
        /*0424*/ 	.word	0x0500000f


	//   ....[146]....
        /*0428*/ 	.word	0x0500000f


	//   ....[147]....
        /*042c*/ 	.word	0x0500000f


	//   ....[148]....
        /*0430*/ 	.word	0x0500000f


	//   ....[149]....
        /*0434*/ 	.word	0x0500000f


	//   ....[150]....
        /*0438*/ 	.word	0x0500000f


	//   ....[151]....
        /*043c*/ 	.word	0x0500000f


	//   ....[152]....
        /*0440*/ 	.word	0x0500000f


	//   ....[153]....
        /*0444*/ 	.word	0x0500000f


	//   ....[154]....
        /*0448*/ 	.word	0x0500000f


	//   ....[155]....
        /*044c*/ 	.word	0x0500000f


	//   ....[156]....
        /*0450*/ 	.word	0x0500000f


	//   ....[157]....
        /*0454*/ 	.word	0x0500000f


	//   ....[158]....
        /*0458*/ 	.word	0x0500000f


	//   ....[159]....
        /*045c*/ 	.word	0x0500000f


	//   ....[160]....
        /*0460*/ 	.word	0x0500000f


	//   ....[161]....
        /*0464*/ 	.word	0x0500000f


	//   ....[162]....
        /*0468*/ 	.word	0x0500000f


	//   ....[163]....
        /*046c*/ 	.word	0x0500000f


	//   ....[164]....
        /*0470*/ 	.word	0x0500000f


	//   ....[165]....
        /*0474*/ 	.word	0x0500000f


	//   ....[166]....
        /*0478*/ 	.word	0x0500000f


	//   ....[167]....
        /*047c*/ 	.word	0x0500000f


	//   ....[168]....
        /*0480*/ 	.word	0x0500000f


	//   ....[169]....
        /*0484*/ 	.word	0x0500000f


	//   ....[170]....
        /*0488*/ 	.word	0x0500000f


	//   ....[171]....
        /*048c*/ 	.word	0x0500000f


	//   ....[172]....
        /*0490*/ 	.word	0x0500000f


	//   ....[173]....
        /*0494*/ 	.word	0x0500000f


	//   ....[174]....
        /*0498*/ 	.word	0x0500000f


	//   ....[175]....
        /*049c*/ 	.word	0x0500000f


	//   ....[176]....
        /*04a0*/ 	.word	0x0500000f


	//   ....[177]....
        /*04a4*/ 	.word	0x0500000f


	//   ....[178]....
        /*04a8*/ 	.word	0x0500000f


	//   ....[179]....
        /*04ac*/ 	.word	0x0500000f


	//   ....[180]....
        /*04b0*/ 	.word	0x0500000f


	//   ....[181]....
        /*04b4*/ 	.word	0x0500000f


	//   ....[182]....
        /*04b8*/ 	.word	0x0500000f


	//   ....[183]....
        /*04bc*/ 	.word	0x0500000f


	//   ....[184]....
        /*04c0*/ 	.word	0x0500000f


	//   ....[185]....
        /*04c4*/ 	.word	0x0500000f


	//   ....[186]....
        /*04c8*/ 	.word	0x0500000f


	//   ....[187]....
        /*04cc*/ 	.word	0x0500000f


	//   ....[188]....
        /*04d0*/ 	.word	0x0500000f


	//   ....[189]....
        /*04d4*/ 	.word	0x0500000f


	//   ....[190]....
        /*04d8*/ 	.word	0x0500000f


	//   ....[191]....
        /*04dc*/ 	.word	0x0500000f


	//   ....[192]....
        /*04e0*/ 	.word	0x0500000f


	//   ....[193]....
        /*04e4*/ 	.word	0x0500000f


	//   ....[194]....
        /*04e8*/ 	.word	0x0500000f


	//   ....[195]....
        /*04ec*/ 	.word	0x0500000f


	//   ....[196]....
        /*04f0*/ 	.word	0x0500000f


	//   ....[197]....
        /*04f4*/ 	.word	0x0500000f


	//   ....[198]....
        /*04f8*/ 	.word	0x0500000f


	//   ....[199]....
        /*04fc*/ 	.word	0x0500000f


	//   ....[200]....
        /*0500*/ 	.word	0x0500000f


	//   ....[201]....
        /*0504*/ 	.word	0x0500000f


	//   ....[202]....
        /*0508*/ 	.word	0x0500000f


	//   ....[203]....
        /*050c*/ 	.word	0xffffffff


	//   ....[204]....
        /*0510*/ 	.word	0xffffffff


	//   ....[205]....
        /*0514*/ 	.word	0xffffffff


	//   ....[206]....
        /*0518*/ 	.word	0xffffffff


	//   ....[207]....
        /*051c*/ 	.word	0xffffffff


	//   ....[208]....
        /*0520*/ 	.word	0xffffffff


	//   ....[209]....
        /*0524*/ 	.word	0xffffffff


	//   ....[210]....
        /*0528*/ 	.word	0xffffffff


	//----- nvinfo : EIATTR_COOP_GROUP_INSTR_OFFSETS
	.align		4
.L_874:
        /*052c*/ 	.byte	0x04, 0x28
        /*052e*/ 	.short	(.L_876 - .L_875)


	//   ....[0]....
.L_875:
        /*0530*/ 	.word	0x00000080


	//   ....[1]....
        /*0534*/ 	.word	0x00000090


	//   ....[2]....
        /*0538*/ 	.word	0x000002b0


	//   ....[3]....
        /*053c*/ 	.word	0x00000410


	//   ....[4]....
        /*0540*/ 	.word	0x00000530


	//   ....[5]....
        /*0544*/ 	.word	0x00000690


	//   ....[6]....
        /*0548*/ 	.word	0x00002910


	//   ....[7]....
        /*054c*/ 	.word	0x0000a880


	//   ....[8]....
        /*0550*/ 	.word	0x0000c980


	//   ....[9]....
        /*0554*/ 	.word	0x0000db80


	//   ....[10]....
        /*0558*/ 	.word	0x0000ddc0


	//   ....[11]....
        /*055c*/ 	.word	0x0000e860


	//   ....[12]....
        /*0560*/ 	.word	0x0000ebc0


	//   ....[13]....
        /*0564*/ 	.word	0x0000ef40


	//   ....[14]....
        /*0568*/ 	.word	0x0000efa0


	//   ....[15]....
        /*056c*/ 	.word	0x00011c70


	//   ....[16]....
        /*0570*/ 	.word	0x00013610


	//   ....[17]....
        /*0574*/ 	.word	0x000147d0


	//   ....[18]....
        /*0578*/ 	.word	0x00014820


	//   ....[19]....
        /*057c*/ 	.word	0x00014870


	//   ....[20]....
        /*0580*/ 	.word	0x00014890


	//   ....[21]....
        /*0584*/ 	.word	0x00018f20


	//   ....[22]....
        /*0588*/ 	.word	0x0001a320


	//   ....[23]....
        /*058c*/ 	.word	0x0001b4e0


	//   ....[24]....
        /*0590*/ 	.word	0x0001b6f0


	//   ....[25]....
        /*0594*/ 	.word	0x0001c2d0


	//   ....[26]....
        /*0598*/ 	.word	0x0001c320


	//   ....[27]....
        /*059c*/ 	.word	0x0001c370


	//   ....[28]....
        /*05a0*/ 	.word	0x0001c390


	//   ....[29]....
        /*05a4*/ 	.word	0x00020aa0


	//   ....[30]....
        /*05a8*/ 	.word	0x00020c30


	//   ....[31]....
        /*05ac*/ 	.word	0x00020c50


	//   ....[32]....
        /*05b0*/ 	.word	0x00020c90


	//   ....[33]....
        /*05b4*/ 	.word	0x00020cb0


	//   ....[34]....
        /*05b8*/ 	.word	0x00023030


	//   ....[35]....
        /*05bc*/ 	.word	0x000234b0


	//   ....[36]....
        /*05c0*/ 	.word	0x000234c0


	//   ....[37]....
        /*05c4*/ 	.word	0x000234d0


	//   ....[38]....
        /*05c8*/ 	.word	0x000234e0


	//   ....[39]....
        /*05cc*/ 	.word	0x00024170


	//   ....[40]....
        /*05d0*/ 	.word	0x000241a0


	//   ....[41]....
        /*05d4*/ 	.word	0x000243e0


	//   ....[42]....
        /*05d8*/ 	.word	0x00024400


	//   ....[43]....
        /*05dc*/ 	.word	0x00024aa0


	//   ....[44]....
        /*05e0*/ 	.word	0x00024ab0


	//   ....[45]....
        /*05e4*/ 	.word	0x00025500


	//   ....[46]....
        /*05e8*/ 	.word	0x00025520


	//   ....[47]....
        /*05ec*/ 	.word	0x00026ac0


	//   ....[48]....
        /*05f0*/ 	.word	0x00026b00


	//   ....[49]....
        /*05f4*/ 	.word	0x00026d40


	//   ....[50]....
        /*05f8*/ 	.word	0x00026d60


	//   ....[51]....
        /*05fc*/ 	.word	0x00027010


	//   ....[52]....
        /*0600*/ 	.word	0x00027220


	//   ....[53]....
        /*0604*/ 	.word	0x00027250


	//   ....[54]....
        /*0608*/ 	.word	0x00027280


	//   ....[55]....
        /*060c*/ 	.word	0x000272b0


	//   ....[56]....
        /*0610*/ 	.word	0x000272e0


	//   ....[57]....
        /*0614*/ 	.word	0x00027310


	//   ....[58]....
        /*0618*/ 	.word	0x00027480


	//   ....[59]....
        /*061c*/ 	.word	0x000274b0


	//   ....[60]....
        /*0620*/ 	.word	0x000274e0


	//   ....[61]....
        /*0624*/ 	.word	0x00027510


	//   ....[62]....
        /*0628*/ 	.word	0x00027540


	//   ....[63]....
        /*062c*/ 	.word	0x00027570


	//   ....[64]....
        /*0630*/ 	.word	0x00027600


	//   ....[65]....
        /*0634*/ 	.word	0x00027630


	//   ....[66]....
        /*0638*/ 	.word	0x00027640


	//   ....[67]....
        /*063c*/ 	.word	0x00027680


	//   ....[68]....
        /*0640*/ 	.word	0x00029ab0


	//   ....[69]....
        /*0644*/ 	.word	0x00029ad0


	//   ....[70]....
        /*0648*/ 	.word	0x00029b60


	//   ....[71]....
        /*064c*/ 	.word	0x00029b80


	//   ....[72]....
        /*0650*/ 	.word	0x00029c00


	//   ....[73]....
        /*0654*/ 	.word	0x00029c20


	//   ....[74]....
        /*0658*/ 	.word	0x00029c30


	//   ....[75]....
        /*065c*/ 	.word	0x00029c40


	//   ....[76]....
        /*0660*/ 	.word	0x0002a3b0


	//   ....[77]....
        /*0664*/ 	.word	0x0002a3e0


	//   ....[78]....
        /*0668*/ 	.word	0x0002a4a0


	//   ....[79]....
        /*066c*/ 	.word	0x0002a4c0


	//   ....[80]....
        /*0670*/ 	.word	0x0002a560


	//   ....[81]....
        /*0674*/ 	.word	0x0002a580


	//   ....[82]....
        /*0678*/ 	.word	0x0002a590


	//   ....[83]....
        /*067c*/ 	.word	0x0002a610


	//   ....[84]....
        /*0680*/ 	.word	0x0002ae60


	//   ....[85]....
        /*0684*/ 	.word	0x0002ae80


	//   ....[86]....
        /*0688*/ 	.word	0x0002b020


	//   ....[87]....
        /*068c*/ 	.word	0x0002b050


	//   ....[88]....
        /*0690*/ 	.word	0x0002b160


	//   ....[89]....
        /*0694*/ 	.word	0x0002b170


	//   ....[90]....
        /*0698*/ 	.word	0x0002b1a0


	//   ....[91]....
        /*069c*/ 	.word	0x0002b1b0


	//   ....[92]....
        /*06a0*/ 	.word	0x0002b7b0


	//   ....[93]....
        /*06a4*/ 	.word	0x0002b810


	//   ....[94]....
        /*06a8*/ 	.word	0x0002b9d0


	//   ....[95]....
        /*06ac*/ 	.word	0x0002ba10


	//   ....[96]....
        /*06b0*/ 	.word	0x0002ba20


	//   ....[97]....
        /*06b4*/ 	.word	0x0002ba30


	//   ....[98]....
        /*06b8*/ 	.word	0x0002bb80


	//   ....[99]....
        /*06bc*/ 	.word	0x0002bcd0


	//   ....[100]....
        /*06c0*/ 	.word	0x0002c4c0


	//   ....[101]....
        /*06c4*/ 	.word	0x0002c4e0


	//   ....[102]....
        /*06c8*/ 	.word	0x0002c530


	//   ....[103]....
        /*06cc*/ 	.word	0x0002c540


	//   ....[104]....
        /*06d0*/ 	.word	0x0002c580


	//   ....[105]....
        /*06d4*/ 	.word	0x0002c590


	//   ....[106]....
        /*06d8*/ 	.word	0x0002c5a0


	//   ....[107]....
        /*06dc*/ 	.word	0x0002c5e0


	//   ....[108]....
        /*06e0*/ 	.word	0x0002c8d0


	//   ....[109]....
        /*06e4*/ 	.word	0x0002c910


	//   ....[110]....
        /*06e8*/ 	.word	0x0002c930


	//   ....[111]....
        /*06ec*/ 	.word	0x0002c950


	//   ....[112]....
        /*06f0*/ 	.word	0x0002c980


	//   ....[113]....
        /*06f4*/ 	.word	0x0002c9a0


	//   ....[114]....
        /*06f8*/ 	.word	0x0002caa0


	//   ....[115]....
        /*06fc*/ 	.word	0x0002cbf0


	//   ....[116]....
        /*0700*/ 	.word	0x0002d220


	//   ....[117]....
        /*0704*/ 	.word	0x0002d250


	//   ....[118]....
        /*0708*/ 	.word	0x0002d2b0


	//   ....[119]....
        /*070c*/ 	.word	0x0002d2e0


	//   ....[120]....
        /*0710*/ 	.word	0x0002d310


	//   ....[121]....
        /*0714*/ 	.word	0x0002d340


	//   ....[122]....
        /*0718*/ 	.word	0x0002d370


	//   ....[123]....
        /*071c*/ 	.word	0x0002d3a0


	//   ....[124]....
        /*0720*/ 	.word	0x0002d540


	//   ....[125]....
        /*0724*/ 	.word	0x0002d570


	//   ....[126]....
        /*0728*/ 	.word	0x0002d5a0


	//   ....[127]....
        /*072c*/ 	.word	0x0002d5d0


	//   ....[128]....
        /*0730*/ 	.word	0x0002d600


	//   ....[129]....
        /*0734*/ 	.word	0x0002d630


	//   ....[130]....
        /*0738*/ 	.word	0x0002d6f0


	//   ....[131]....
        /*073c*/ 	.word	0x0002d710


	//   ....[132]....
        /*0740*/ 	.word	0x0002d730


	//   ....[133]....
        /*0744*/ 	.word	0x0002d790


	//   ....[134]....
        /*0748*/ 	.word	0x0002e1b0


	//   ....[135]....
        /*074c*/ 	.word	0x0002e780


	//   ....[136]....
        /*0750*/ 	.word	0x0002e870


	//   ....[137]....
        /*0754*/ 	.word	0x0002e910


	//   ....[138]....
        /*0758*/ 	.word	0x0002e970


	//   ....[139]....
        /*075c*/ 	.word	0x0002ea60


	//   ....[140]....
        /*0760*/ 	.word	0x0002ead0


	//   ....[141]....
        /*0764*/ 	.word	0x0002ebc0


	//   ....[142]....
        /*0768*/ 	.word	0x0002ec30


	//   ....[143]....
        /*076c*/ 	.word	0x0002ecd0


	//   ....[144]....
        /*0770*/ 	.word	0x0002edd0


	//   ....[145]....
        /*0774*/ 	.word	0x0002ee60


	//   ....[146]....
        /*0778*/ 	.word	0x0002eec0


	//   ....[147]....
        /*077c*/ 	.word	0x0002efb0


	//   ....[148]....
        /*0780*/ 	.word	0x0002f030


	//   ....[149]....
        /*0784*/ 	.word	0x0002f130


	//   ....[150]....
        /*0788*/ 	.word	0x0002f1a0


	//   ....[151]....
        /*078c*/ 	.word	0x0002f280


	//   ....[152]....
        /*0790*/ 	.word	0x0002f590


	//   ....[153]....
        /*0794*/ 	.word	0x0002f650


	//   ....[154]....
        /*0798*/ 	.word	0x0002f8c0


	//   ....[155]....
        /*079c*/ 	.word	0x0002f910


	//   ....[156]....
        /*07a0*/ 	.word	0x0002fb20


	//   ....[157]....
        /*07a4*/ 	.word	0x0002fb70


	//   ....[158]....
        /*07a8*/ 	.word	0x0002fd20


	//   ....[159]....
        /*07ac*/ 	.word	0x0002fd70


	//   ....[160]....
        /*07b0*/ 	.word	0x0002feb0


	//   ....[161]....
        /*07b4*/ 	.word	0x0002ffb0


	//   ....[162]....
        /*07b8*/ 	.word	0x00030220


	//   ....[163]....
        /*07bc*/ 	.word	0x00030270


	//   ....[164]....
        /*07c0*/ 	.word	0x00030440


	//   ....[165]....
        /*07c4*/ 	.word	0x00030490


	//   ....[166]....
        /*07c8*/ 	.word	0x00030660


	//   ....[167]....
        /*07cc*/ 	.word	0x000306b0


	//   ....[168]....
        /*07d0*/ 	.word	0x000307a0


	//   ....[169]....
        /*07d4*/ 	.word	0x00030840


	//   ....[170]....
        /*07d8*/ 	.word	0x000308a0


	//   ....[171]....
        /*07dc*/ 	.word	0x00030950


	//   ....[172]....
        /*07e0*/ 	.word	0x000309b0


	//   ....[173]....
        /*07e4*/ 	.word	0x00030a60


	//   ....[174]....
        /*07e8*/ 	.word	0x00030ac0


	//   ....[175]....
        /*07ec*/ 	.word	0x00030b70


	//   ....[176]....
        /*07f0*/ 	.word	0x00030c60


	//   ....[177]....
        /*07f4*/ 	.word	0x00030d40


	//   ....[178]....
        /*07f8*/ 	.word	0x00030e50


	//   ....[179]....
        /*07fc*/ 	.word	0x00030f50


	//   ....[180]....
        /*0800*/ 	.word	0x00031080


	//   ....[181]....
        /*0804*/ 	.word	0x00031160


	//   ....[182]....
        /*0808*/ 	.word	0x00031260


	//   ....[183]....
        /*080c*/ 	.word	0x00031340


	//   ....[184]....
        /*0810*/ 	.word	0x000313d0


	//   ....[185]....
        /*0814*/ 	.word	0x00031470


	//   ....[186]....
        /*0818*/ 	.word	0x000315e0


	//   ....[187]....
        /*081c*/ 	.word	0x00031650


	//   ....[188]....
        /*0820*/ 	.word	0x000316c0


	//   ....[189]....
        /*0824*/ 	.word	0x00031730


	//   ....[190]....
        /*0828*/ 	.word	0x000317a0


	//   ....[191]....
        /*082c*/ 	.word	0x00031820


	//   ....[192]....
        /*0830*/ 	.word	0x000318a0


	//   ....[193]....
        /*0834*/ 	.word	0x00031930


	//   ....[194]....
        /*0838*/ 	.word	0x000319a0


	//   ....[195]....
        /*083c*/ 	.word	0x00031a10


	//   ....[196]....
        /*0840*/ 	.word	0x00031a80


	//   ....[197]....
        /*0844*/ 	.word	0x00031b00


	//   ....[198]....
        /*0848*/ 	.word	0x00031b70


	//   ....[199]....
        /*084c*/ 	.word	0x00031c00


	//   ....[200]....
        /*0850*/ 	.word	0x00031c60


	//   ....[201]....
        /*0854*/ 	.word	0x00031cf0


	//   ....[202]....
        /*0858*/ 	.word	0x00031e20


	//   ....[203]....
        /*085c*/ 	.word	0x00033e20


	//   ....[204]....
        /*0860*/ 	.word	0x000354d0


	//   ....[205]....
        /*0864*/ 	.word	0x00035780


	//   ....[206]....
        /*0868*/ 	.word	0x000364c0


	//   ....[207]....
        /*086c*/ 	.word	0x00036500


	//   ....[208]....
        /*0870*/ 	.word	0x00036570


	//   ....[209]....
        /*0874*/ 	.word	0x00036590


	//   ....[210]....
        /*0878*/ 	.word	0x000436b0


	//----- nvinfo : EIATTR_REG_RECONFIG
	.align		4
.L_876:
        /*087c*/ 	.byte	0x01, 0x54
	.zero		2


	//----- nvinfo : EIATTR_SYSCALL_OFFSETS
	.align		4
        /*0880*/ 	.byte	0x04, 0x46
        /*0882*/ 	.short	(.L_878 - .L_877)


	//   ....[0]....
.L_877:
        /*0884*/ 	.word	0x0000ae70


	//   ....[1]....
        /*0888*/ 	.word	0x00028ed0


	//   ....[2]....
        /*088c*/ 	.word	0x00029020


	//   ....[3]....
        /*0890*/ 	.word	0x00029110


	//   ....[4]....
        /*0894*/ 	.word	0x00029fd0


	//   ....[5]....
        /*0898*/ 	.word	0x0002a890


	//----- nvinfo : EIATTR_MBARRIER_INSTR_OFFSETS
	.align		4
.L_878:
        /*089c*/ 	.byte	0x04, 0x39
        /*089e*/ 	.short	(.L_880 - .L_879)


	//   ....[0]....
.L_879:
        /*08a0*/ 	.word	0x00000190
        /*08a4*/ 	.word	0x000000ff
        /*08a8*/ 	.word	0x00038800
        /*08ac*/ 	.short	0x0100
        /*08ae*/ 	.byte	0x08
	.zero		1


	//   ....[1]....
        /*08b0*/ 	.word	0x000001a0
        /*08b4*/ 	.word	0x000000ff
        /*08b8*/ 	.word	0x00038810
        /*08bc*/ 	.short	0x0100
        /*08be*/ 	.byte	0x08
	.zero		1


	//   ....[2]....
        /*08c0*/ 	.word	0x000001b0
        /*08c4*/ 	.word	0x000000ff
        /*08c8*/ 	.word	0x00038820
        /*08cc*/ 	.short	0x0100
        /*08ce*/ 	.byte	0x08
	.zero		1


	//   ....[3]....
        /*08d0*/ 	.word	0x00000260
        /*08d4*/ 	.word	0x000000ff
        /*08d8*/ 	.word	0x00038830
        /*08dc*/ 	.short	0x0100
        /*08de*/ 	.byte	0x06
	.zero		1


	//   ....[4]....
        /*08e0*/ 	.word	0x00000270
        /*08e4*/ 	.word	0x000000ff
        /*08e8*/ 	.word	0x00038840
        /*08ec*/ 	.short	0x0100
        /*08ee*/ 	.byte	0x06
	.zero		1


	//   ....[5]....
        /*08f0*/ 	.word	0x00000280
        /*08f4*/ 	.word	0x000000ff
        /*08f8*/ 	.word	0x00038838
        /*08fc*/ 	.short	0x0100
        /*08fe*/ 	.byte	0x06
	.zero		1


	//   ....[6]....
        /*0900*/ 	.word	0x00000290
        /*0904*/ 	.word	0x000000ff
        /*0908*/ 	.word	0x00038848
        /*090c*/ 	.short	0x0100
        /*090e*/ 	.byte	0x06
	.zero		1


	//   ....[7]....
        /*0910*/ 	.word	0x000003c0
        /*0914*/ 	.word	0x000000ff
        /*0918*/ 	.word	0x00038850
        /*091c*/ 	.short	0x0100
        /*091e*/ 	.byte	0x08
	.zero		1


	//   ....[8]....
        /*0920*/ 	.word	0x000003d0
        /*0924*/ 	.word	0x000000ff
        /*0928*/ 	.word	0x00038860
        /*092c*/ 	.short	0x0100
        /*092e*/ 	.byte	0x08
	.zero		1


	//   ....[9]....
        /*0930*/ 	.word	0x000003e0
        /*0934*/ 	.word	0x000000ff
        /*0938*/ 	.word	0x00038858
        /*093c*/ 	.short	0x0100
        /*093e*/ 	.byte	0x08
	.zero		1


	//   ....[10]....
        /*0940*/ 	.word	0x000003f0
        /*0944*/ 	.word	0x000000ff
        /*0948*/ 	.word	0x00038868
        /*094c*/ 	.short	0x0100
        /*094e*/ 	.byte	0x08
	.zero		1


	//   ....[11]....
        /*0950*/ 	.word	0x000004e0
        /*0954*/ 	.word	0x000000ff
        /*0958*/ 	.word	0x00038870
        /*095c*/ 	.short	0x0100
        /*095e*/ 	.byte	0x06
	.zero		1


	//   ....[12]....
        /*0960*/ 	.word	0x000004f0
        /*0964*/ 	.word	0x000000ff
        /*0968*/ 	.word	0x00038880
        /*096c*/ 	.short	0x0100
        /*096e*/ 	.byte	0x06
	.zero		1


	//   ....[13]....
        /*0970*/ 	.word	0x00000500
        /*0974*/ 	.word	0x000000ff
        /*0978*/ 	.word	0x00038878
        /*097c*/ 	.short	0x0100
        /*097e*/ 	.byte	0x06
	.zero		1


	//   ....[14]....
        /*0980*/ 	.word	0x00000510
        /*0984*/ 	.word	0x000000ff
        /*0988*/ 	.word	0x00038888
        /*098c*/ 	.short	0x0100
        /*098e*/ 	.byte	0x06
	.zero		1


	//   ....[15]....
        /*0990*/ 	.word	0x00000640
        /*0994*/ 	.word	0x000000ff
        /*0998*/ 	.word	0x00038890
        /*099c*/ 	.short	0x0100
        /*099e*/ 	.byte	0x08
	.zero		1


	//   ....[16]....
        /*09a0*/ 	.word	0x00000650
        /*09a4*/ 	.word	0x000000ff
        /*09a8*/ 	.word	0x000388a0
        /*09ac*/ 	.short	0x0100
        /*09ae*/ 	.byte	0x08
	.zero		1


	//   ....[17]....
        /*09b0*/ 	.word	0x00000660
        /*09b4*/ 	.word	0x000000ff
        /*09b8*/ 	.word	0x00038898
        /*09bc*/ 	.short	0x0100
        /*09be*/ 	.byte	0x08
	.zero		1


	//   ....[18]....
        /*09c0*/ 	.word	0x00000670
        /*09c4*/ 	.word	0x000000ff
        /*09c8*/ 	.word	0x000388a8
        /*09cc*/ 	.short	0x0100
        /*09ce*/ 	.byte	0x08
	.zero		1


	//   ....[19]....
        /*09d0*/ 	.word	0x000007b0
        /*09d4*/ 	.word	0x000000ff
        /*09d8*/ 	.word	0x000388b0
        /*09dc*/ 	.short	0x0100
        /*09de*/ 	.byte	0x08
	.zero		1


	//   ....[20]....
        /*09e0*/ 	.word	0x000007c0
        /*09e4*/ 	.word	0x000000ff
        /*09e8*/ 	.word	0x000388c0
        /*09ec*/ 	.short	0x0100
        /*09ee*/ 	.byte	0x08
	.zero		1


	//   ....[21]....
        /*09f0*/ 	.word	0x000007d0
        /*09f4*/ 	.word	0x000000ff
        /*09f8*/ 	.word	0x000388b8
        /*09fc*/ 	.short	0x0100
        /*09fe*/ 	.byte	0x08
	.zero		1


	//   ....[22]....
        /*0a00*/ 	.word	0x000007e0
        /*0a04*/ 	.word	0x000000ff
        /*0a08*/ 	.word	0x000388c8
        /*0a0c*/ 	.short	0x0100
        /*0a0e*/ 	.byte	0x08
	.zero		1


	//   ....[23]....
        /*0a10*/ 	.word	0x00004e60
        /*0a14*/ 	.word	0x00000003
        /*0a18*/ 	.word	0x00000000
        /*0a1c*/ 	.short	0x0101
        /*0a1e*/ 	.byte	0x3f
	.zero		1


	//   ....[24]....
        /*0a20*/ 	.word	0x00008c20
        /*0a24*/ 	.word	0x00000004
        /*0a28*/ 	.word	0x00000000
        /*0a2c*/ 	.short	0x0101
        /*0a2e*/ 	.byte	0x3f
	.zero		1


	//   ....[25]....
        /*0a30*/ 	.word	0x0000b380
        /*0a34*/ 	.word	0x000000ff
        /*0a38*/ 	.word	0x00038800
        /*0a3c*/ 	.short	0x010a
        /*0a3e*/ 	.byte	0x2c
	.zero		1


	//   ....[26]....
        /*0a40*/ 	.word	0x0000b840
        /*0a44*/ 	.word	0x0000000a
        /*0a48*/ 	.word	0x00000000
        /*0a4c*/ 	.short	0x010a
        /*0a4e*/ 	.byte	0x3f
	.zero		1


	//   ....[27]....
        /*0a50*/ 	.word	0x0000b8a0
        /*0a54*/ 	.word	0x0000000a
        /*0a58*/ 	.word	0x00000000
        /*0a5c*/ 	.short	0x010a
        /*0a5e*/ 	.byte	0x3f
	.zero		1


	//   ....[28]....
        /*0a60*/ 	.word	0x0000bc50
        /*0a64*/ 	.word	0x000000ff
        /*0a68*/ 	.word	0x00038810
        /*0a6c*/ 	.short	0x010a
        /*0a6e*/ 	.byte	0x2c
	.zero		1


	//   ....[29]....
        /*0a70*/ 	.word	0x0000bd50
        /*0a74*/ 	.word	0x0000000a
        /*0a78*/ 	.word	0x00000000
        /*0a7c*/ 	.short	0x010a
        /*0a7e*/ 	.byte	0x3f
	.zero		1


	//   ....[30]....
        /*0a80*/ 	.word	0x0000bdb0
        /*0a84*/ 	.word	0x0000000a
        /*0a88*/ 	.word	0x00000000
        /*0a8c*/ 	.short	0x010a
        /*0a8e*/ 	.byte	0x3f
	.zero		1


	//   ....[31]....
        /*0a90*/ 	.word	0x0000d940
        /*0a94*/ 	.word	0x00000003
        /*0a98*/ 	.word	0x00000000
        /*0a9c*/ 	.short	0x0101
        /*0a9e*/ 	.byte	0x3f
	.zero		1


	//   ....[32]....
        /*0aa0*/ 	.word	0x00011d80
        /*0aa4*/ 	.word	0x00000000
        /*0aa8*/ 	.word	0x00000000
        /*0aac*/ 	.short	0x0101
        /*0aae*/ 	.byte	0x3f
	.zero		1


	//   ....[33]....
        /*0ab0*/ 	.word	0x000124f0
        /*0ab4*/ 	.word	0x00000006
        /*0ab8*/ 	.word	0x00000000
        /*0abc*/ 	.short	0x010a
        /*0abe*/ 	.byte	0x3f
	.zero		1


	//   ....[34]....
        /*0ac0*/ 	.word	0x00012590
        /*0ac4*/ 	.word	0x00000008
        /*0ac8*/ 	.word	0x00000000
        /*0acc*/ 	.short	0x010a
        /*0ace*/ 	.byte	0x3f
	.zero		1


	//   ....[35]....
        /*0ad0*/ 	.word	0x000129b0
        /*0ad4*/ 	.word	0x00000004
        /*0ad8*/ 	.word	0x00000000
        /*0adc*/ 	.short	0x010a
        /*0ade*/ 	.byte	0x3f
	.zero		1


	//   ....[36]....
        /*0ae0*/ 	.word	0x00012a10
        /*0ae4*/ 	.word	0x00000004
        /*0ae8*/ 	.word	0x00000000
        /*0aec*/ 	.short	0x010a
        /*0aee*/ 	.byte	0x3f
	.zero		1


	//   ....[37]....
        /*0af0*/ 	.word	0x000145a0
        /*0af4*/ 	.word	0x0000000a
        /*0af8*/ 	.word	0x00000000
        /*0afc*/ 	.short	0x0101
        /*0afe*/ 	.byte	0x3f
	.zero		1


	//   ....[38]....
        /*0b00*/ 	.word	0x00019030
        /*0b04*/ 	.word	0x00000003
        /*0b08*/ 	.word	0x00000000
        /*0b0c*/ 	.short	0x0101
        /*0b0e*/ 	.byte	0x3f
	.zero		1


	//   ....[39]....
        /*0b10*/ 	.word	0x00019200
        /*0b14*/ 	.word	0x00000006
        /*0b18*/ 	.word	0x00000000
        /*0b1c*/ 	.short	0x010a
        /*0b1e*/ 	.byte	0x3f
	.zero		1


	//   ....[40]....
        /*0b20*/ 	.word	0x000192a0
        /*0b24*/ 	.word	0x00000008
        /*0b28*/ 	.word	0x00000000
        /*0b2c*/ 	.short	0x010a
        /*0b2e*/ 	.byte	0x3f
	.zero		1


	//   ....[41]....
        /*0b30*/ 	.word	0x000196c0
        /*0b34*/ 	.word	0x00000004
        /*0b38*/ 	.word	0x00000000
        /*0b3c*/ 	.short	0x010a
        /*0b3e*/ 	.byte	0x3f
	.zero		1


	//   ....[42]....
        /*0b40*/ 	.word	0x00019720
        /*0b44*/ 	.word	0x00000004
        /*0b48*/ 	.word	0x00000000
        /*0b4c*/ 	.short	0x010a
        /*0b4e*/ 	.byte	0x3f
	.zero		1


	//   ....[43]....
        /*0b50*/ 	.word	0x0001b2b0
        /*0b54*/ 	.word	0x0000000a
        /*0b58*/ 	.word	0x00000000
        /*0b5c*/ 	.short	0x0101
        /*0b5e*/ 	.byte	0x3f
	.zero		1


	//   ....[44]....
        /*0b60*/ 	.word	0x00020bb0
        /*0b64*/ 	.word	0x00000003
        /*0b68*/ 	.word	0x00000000
        /*0b6c*/ 	.short	0x0101
        /*0b6e*/ 	.byte	0x3f
	.zero		1


	//   ....[45]....
        /*0b70*/ 	.word	0x00024190
        /*0b74*/ 	.word	0x000000ff
        /*0b78*/ 	.word	0x00000000
        /*0b7c*/ 	.short	0x0101
        /*0b7e*/ 	.byte	0x04
	.zero		1


	//   ....[46]....
        /*0b80*/ 	.word	0x000248e0
        /*0b84*/ 	.word	0x000000ff
        /*0b88*/ 	.word	0x00000000
        /*0b8c*/ 	.short	0x0101
        /*0b8e*/ 	.byte	0x04
	.zero		1


	//   ....[47]....
        /*0b90*/ 	.word	0x00029880
        /*0b94*/ 	.word	0x00000016
        /*0b98*/ 	.word	0x00038840
        /*0b9c*/ 	.short	0x010a
        /*0b9e*/ 	.byte	0x3f
	.zero		1


	//   ....[48]....
        /*0ba0*/ 	.word	0x00029d40
        /*0ba4*/ 	.word	0x00000016
        /*0ba8*/ 	.word	0x00038830
        /*0bac*/ 	.short	0x0107
        /*0bae*/ 	.byte	0x3f
	.zero		1


	//   ....[49]....
        /*0bb0*/ 	.word	0x00029e10
        /*0bb4*/ 	.word	0x00000016
        /*0bb8*/ 	.word	0x00038830
        /*0bbc*/ 	.short	0x0101
        /*0bbe*/ 	.byte	0x3f
	.zero		1


	//   ....[50]....
        /*0bc0*/ 	.word	0x0002a6d0
        /*0bc4*/ 	.word	0x00000011
        /*0bc8*/ 	.word	0x00038800
        /*0bcc*/ 	.short	0x0107
        /*0bce*/ 	.byte	0x3f
	.zero		1


	//   ....[51]....
        /*0bd0*/ 	.word	0x0002a760
        /*0bd4*/ 	.word	0x00000011
        /*0bd8*/ 	.word	0x00038800
        /*0bdc*/ 	.short	0x0101
        /*0bde*/ 	.byte	0x3f
	.zero		1


	//   ....[52]....
        /*0be0*/ 	.word	0x0002b450
        /*0be4*/ 	.word	0x00000011
        /*0be8*/ 	.word	0x00038810
        /*0bec*/ 	.short	0x0107
        /*0bee*/ 	.byte	0x3f
	.zero		1


	//   ....[53]....
        /*0bf0*/ 	.word	0x0002b550
        /*0bf4*/ 	.word	0x00000011
        /*0bf8*/ 	.word	0x00038810
        /*0bfc*/ 	.short	0x0101
        /*0bfe*/ 	.byte	0x3f
	.zero		1


	//   ....[54]....
        /*0c00*/ 	.word	0x0002b570
        /*0c04*/ 	.word	0x00000011
        /*0c08*/ 	.word	0x00038820
        /*0c0c*/ 	.short	0x010a
        /*0c0e*/ 	.byte	0x3f
	.zero		1


	//   ....[55]....
        /*0c10*/ 	.word	0x0002b5f0
        /*0c14*/ 	.word	0x00000016
        /*0c18*/ 	.word	0x00038860
        /*0c1c*/ 	.short	0x010a
        /*0c1e*/ 	.byte	0x3f
	.zero		1


	//   ....[56]....
        /*0c20*/ 	.word	0x0002bef0
        /*0c24*/ 	.word	0x00000016
        /*0c28*/ 	.word	0x00038850
        /*0c2c*/ 	.short	0x0107
        /*0c2e*/ 	.byte	0x3f
	.zero		1


	//   ....[57]....
        /*0c30*/ 	.word	0x0002bfb0
        /*0c34*/ 	.word	0x00000016
        /*0c38*/ 	.word	0x00038850
        /*0c3c*/ 	.short	0x0101
        /*0c3e*/ 	.byte	0x3f
	.zero		1


	//   ....[58]....
        /*0c40*/ 	.word	0x0002c340
        /*0c44*/ 	.word	0x00000006
        /*0c48*/ 	.word	0x00038840
        /*0c4c*/ 	.short	0x010a
        /*0c4e*/ 	.byte	0x3f
	.zero		1


	//   ....[59]....
        /*0c50*/ 	.word	0x0002c660
        /*0c54*/ 	.word	0x00000006
        /*0c58*/ 	.word	0x00038830
        /*0c5c*/ 	.short	0x0107
        /*0c5e*/ 	.byte	0x3f
	.zero		1


	//   ....[60]....
        /*0c60*/ 	.word	0x0002c710
        /*0c64*/ 	.word	0x00000006
        /*0c68*/ 	.word	0x00038830
        /*0c6c*/ 	.short	0x0101
        /*0c6e*/ 	.byte	0x3f
	.zero		1


	//   ....[61]....
        /*0c70*/ 	.word	0x0002c740
        /*0c74*/ 	.word	0x00000006
        /*0c78*/ 	.word	0x00038860
        /*0c7c*/ 	.short	0x010a
        /*0c7e*/ 	.byte	0x3f
	.zero		1


	//   ....[62]....
        /*0c80*/ 	.word	0x0002cdf0
        /*0c84*/ 	.word	0x00000006
        /*0c88*/ 	.word	0x00038850
        /*0c8c*/ 	.short	0x0107
        /*0c8e*/ 	.byte	0x3f
	.zero		1


	//   ....[63]....
        /*0c90*/ 	.word	0x0002cea0
        /*0c94*/ 	.word	0x00000006
        /*0c98*/ 	.word	0x00038850
        /*0c9c*/ 	.short	0x0101
        /*0c9e*/ 	.byte	0x3f
	.zero		1


	//   ....[64]....
        /*0ca0*/ 	.word	0x0002e130
        /*0ca4*/ 	.word	0x00000005
        /*0ca8*/ 	.word	0x00038820
        /*0cac*/ 	.short	0x010a
        /*0cae*/ 	.byte	0x3f
	.zero		1


	//   ....[65]....
        /*0cb0*/ 	.word	0x0002e2d0
        /*0cb4*/ 	.word	0x00000003
        /*0cb8*/ 	.word	0x00038840
        /*0cbc*/ 	.short	0x010a
        /*0cbe*/ 	.byte	0x3f
	.zero		1


	//   ....[66]....
        /*0cc0*/ 	.word	0x0002e370
        /*0cc4*/ 	.word	0x00000005
        /*0cc8*/ 	.word	0x00038840
        /*0ccc*/ 	.short	0x010a
        /*0cce*/ 	.byte	0x3f
	.zero		1


	//   ....[67]....
        /*0cd0*/ 	.word	0x0002e3b0
        /*0cd4*/ 	.word	0x00000003
        /*0cd8*/ 	.word	0x00038860
        /*0cdc*/ 	.short	0x010a
        /*0cde*/ 	.byte	0x3f
	.zero		1


	//   ....[68]....
        /*0ce0*/ 	.word	0x0002e3f0
        /*0ce4*/ 	.word	0x00000005
        /*0ce8*/ 	.word	0x00038860
        /*0cec*/ 	.short	0x010a
        /*0cee*/ 	.byte	0x3f
	.zero		1


	//   ....[69]....
        /*0cf0*/ 	.word	0x0002e460
        /*0cf4*/ 	.word	0x00000003
        /*0cf8*/ 	.word	0x00038800
        /*0cfc*/ 	.short	0x010a
        /*0cfe*/ 	.byte	0x3f
	.zero		1


	//   ....[70]....
        /*0d00*/ 	.word	0x0002e4b0
        /*0d04*/ 	.word	0x0000000a
        /*0d08*/ 	.word	0x00000000
        /*0d0c*/ 	.short	0x010a
        /*0d0e*/ 	.byte	0x3f
	.zero		1


	//   ....[71]....
        /*0d10*/ 	.word	0x0002e510
        /*0d14*/ 	.word	0x00000008
        /*0d18*/ 	.word	0x00038810
        /*0d1c*/ 	.short	0x010a
        /*0d1e*/ 	.byte	0x3f
	.zero		1


	//   ....[72]....
        /*0d20*/ 	.word	0x0002e560
        /*0d24*/ 	.word	0x0000000a
        /*0d28*/ 	.word	0x00000000
        /*0d2c*/ 	.short	0x010a
        /*0d2e*/ 	.byte	0x3f
	.zero		1


	//   ....[73]....
        /*0d30*/ 	.word	0x0002e5b0
        /*0d34*/ 	.word	0x00000008
        /*0d38*/ 	.word	0x00000000
        /*0d3c*/ 	.short	0x010a
        /*0d3e*/ 	.byte	0x3f
	.zero		1


	//   ....[74]....
        /*0d40*/ 	.word	0x0002e600
        /*0d44*/ 	.word	0x00000004
        /*0d48*/ 	.word	0x00000000
        /*0d4c*/ 	.short	0x010a
        /*0d4e*/ 	.byte	0x3f
	.zero		1


	//   ....[75]....
        /*0d50*/ 	.word	0x0002e650
        /*0d54*/ 	.word	0x00000008
        /*0d58*/ 	.word	0x00000000
        /*0d5c*/ 	.short	0x010a
        /*0d5e*/ 	.byte	0x3f
	.zero		1


	//   ....[76]....
        /*0d60*/ 	.word	0x0002e6a0
        /*0d64*/ 	.word	0x00000004
        /*0d68*/ 	.word	0x00000000
        /*0d6c*/ 	.short	0x010a
        /*0d6e*/ 	.byte	0x3f
	.zero		1


	//   ....[77]....
        /*0d70*/ 	.word	0x0002e7c0
        /*0d74*/ 	.word	0x00000016
        /*0d78*/ 	.word	0x00038840
        /*0d7c*/ 	.short	0x010a
        /*0d7e*/ 	.byte	0x3f
	.zero		1


	//   ....[78]....
        /*0d80*/ 	.word	0x0002fdb0
        /*0d84*/ 	.word	0x00000011
        /*0d88*/ 	.word	0x00038820
        /*0d8c*/ 	.short	0x010a
        /*0d8e*/ 	.byte	0x3f
	.zero		1


	//   ....[79]....
        /*0d90*/ 	.word	0x0002fe00
        /*0d94*/ 	.word	0x00000016
        /*0d98*/ 	.word	0x00038860
        /*0d9c*/ 	.short	0x010a
        /*0d9e*/ 	.byte	0x3f
	.zero		1


	//   ....[80]....
        /*0da0*/ 	.word	0x000306f0
        /*0da4*/ 	.word	0x00000006
        /*0da8*/ 	.word	0x00038840
        /*0dac*/ 	.short	0x010a
        /*0dae*/ 	.byte	0x3f
	.zero		1


	//   ....[81]....
        /*0db0*/ 	.word	0x00030bb0
        /*0db4*/ 	.word	0x00000006
        /*0db8*/ 	.word	0x00038860
        /*0dbc*/ 	.short	0x010a
        /*0dbe*/ 	.byte	0x3f
	.zero		1


	//   ....[82]....
        /*0dc0*/ 	.word	0x00031d40
        /*0dc4*/ 	.word	0x00000005
        /*0dc8*/ 	.word	0x00038820
        /*0dcc*/ 	.short	0x010a
        /*0dce*/ 	.byte	0x3f
	.zero		1


	//   ....[83]....
        /*0dd0*/ 	.word	0x00031ee0
        /*0dd4*/ 	.word	0x00000003
        /*0dd8*/ 	.word	0x00038840
        /*0ddc*/ 	.short	0x010a
        /*0dde*/ 	.byte	0x3f
	.zero		1


	//   ....[84]....
        /*0de0*/ 	.word	0x00031f30
        /*0de4*/ 	.word	0x00000005
        /*0de8*/ 	.word	0x00038840
        /*0dec*/ 	.short	0x010a
        /*0dee*/ 	.byte	0x3f
	.zero		1


	//   ....[85]....
        /*0df0*/ 	.word	0x00031f80
        /*0df4*/ 	.word	0x00000003
        /*0df8*/ 	.word	0x00038860
        /*0dfc*/ 	.short	0x010a
        /*0dfe*/ 	.byte	0x3f
	.zero		1


	//   ....[86]....
        /*0e00*/ 	.word	0x00032340
        /*0e04*/ 	.word	0x0000001a
        /*0e08*/ 	.word	0x00000000
        /*0e0c*/ 	.short	0x010a
        /*0e0e*/ 	.byte	0x3f
	.zero		1


	//   ....[87]....
        /*0e10*/ 	.word	0x00032480
        /*0e14*/ 	.word	0x00000009
        /*0e18*/ 	.word	0x00000000
        /*0e1c*/ 	.short	0x010a
        /*0e1e*/ 	.byte	0x3f
	.zero		1


	//   ....[88]....
        /*0e20*/ 	.word	0x00032ae0
        /*0e24*/ 	.word	0x0000003a
        /*0e28*/ 	.word	0x00000000
        /*0e2c*/ 	.short	0x010a
        /*0e2e*/ 	.byte	0x3f
	.zero		1


	//   ....[89]....
        /*0e30*/ 	.word	0x00032c20
        /*0e34*/ 	.word	0x00000038
        /*0e38*/ 	.word	0x00000000
        /*0e3c*/ 	.short	0x010a
        /*0e3e*/ 	.byte	0x3f
	.zero		1


	//   ....[90]....
        /*0e40*/ 	.word	0x000350f0
        /*0e44*/ 	.word	0x00000009
        /*0e48*/ 	.word	0x00000000
        /*0e4c*/ 	.short	0x0101
        /*0e4e*/ 	.byte	0x3f
	.zero		1


	//   ....[91]....
        /*0e50*/ 	.word	0x00043850
        /*0e54*/ 	.word	0x00000005
        /*0e58*/ 	.word	0x00000000
        /*0e5c*/ 	.short	0x0101
        /*0e5e*/ 	.byte	0x3f
	.zero		1


	//   ....[92]....
        /*0e60*/ 	.word	0x00043880
        /*0e64*/ 	.word	0x00000009
        /*0e68*/ 	.word	0x00000000
        /*0e6c*/ 	.short	0x010a
        /*0e6e*/ 	.byte	0x3f
	.zero		1


	//   ....[93]....
        /*0e70*/ 	.word	0x000438d0
        /*0e74*/ 	.word	0x00000038
        /*0e78*/ 	.word	0x00000000
        /*0e7c*/ 	.short	0x010a
        /*0e7e*/ 	.byte	0x3f
	.zero		1


	//----- nvinfo : EIATTR_NUM_MBARRIERS
	.align		4
.L_880:
        /*0e80*/ 	.byte	0x03, 0x38
        /*0e82*/ 	.short	0x0017


	//----- nvinfo : EIATTR_EXIT_INSTR_OFFSETS
	.align		4
        /*0e84*/ 	.byte	0x04, 0x1c
        /*0e86*/ 	.short	(.L_882 - .L_881)


	//   ....[0]....
.L_881:
        /*0e88*/ 	.word	0x00000a30


	//   ....[1]....
        /*0e8c*/ 	.word	0x00026fc0


	//   ....[2]....
        /*0e90*/ 	.word	0x0002e440


	//----- nvinfo : EIATTR_MAX_THREADS
	.align		4
.L_882:
        /*0e94*/ 	.byte	0x04, 0x05
        /*0e96*/ 	.short	(.L_884 - .L_883)
.L_883:
        /*0e98*/ 	.word	0x00000180
        /*0e9c*/ 	.word	0x00000001
        /*0ea0*/ 	.word	0x00000001


	//----- nvinfo : EIATTR_CRS_STACK_SIZE
	.align		4
.L_884:
        /*0ea4*/ 	.byte	0x04, 0x1e
        /*0ea6*/ 	.short	(.L_886 - .L_885)
.L_885:
        /*0ea8*/ 	.word	0x00000000


	//----- nvinfo : EIATTR_CBANK_PARAM_SIZE
	.align		4
.L_886:
        /*0eac*/ 	.byte	0x03, 0x19
        /*0eae*/ 	.short	0x0bf0


	//----- nvinfo : EIATTR_PARAM_CBANK
	.align		4
        /*0eb0*/ 	.byte	0x04, 0x0a
        /*0eb2*/ 	.short	(.L_888 - .L_887)
	.align		4
.L_887:
        /*0eb4*/ 	.word	index@(.nv.constant0._ZN7cutlass13device_kernelIN5flash11enable_sm90INS1_16FlashAttnFwdSm90INS1_25CollectiveMainloopFwdSm90ILi2EN4cute5tupleIJNS5_1CILi1EEES8_S8_EEENS6_IJNS7_ILi64EEESA_SA_EEELi512ENS_10bfloat16_tEfNS_4arch4Sm90ELb0ELb1ELb0ELb1ELb1ELb0ELb1ELb0ELb0ELb1ELb1ELb0EEENS1_21CollectiveEpilogueFwdINS6_IJSA_NS7_ILi512EEESA_EEES9_SC_SE_Li256ELb1ELb1ELb1ELb0EEENS1_36VarlenDynamicPersistentTileSchedulerILi64ELi64ELi256ELi128ELb1ELb1ELb1ELb1ELb0ELb1EEEEEEEEEvNT_6ParamsE)
        /*0eb8*/ 	.short	0x0210
        /*0eba*/ 	.short	0x0bf0


	//----- nvinfo : EIATTR_SW_WAR
	.align		4
.L_888:
        /*0ebc*/ 	.byte	0x04, 0x36
        /*0ebe*/ 	.short	(.L_890 - .L_889)
.L_889:
        /*0ec0*/ 	.word	0x00000008
.L_890:


//--------------------- .nv.info._ZN7cutlass13device_kernelIN5flash11enable_sm90INS1_16FlashAttnFwdSm90INS1_25CollectiveMainloopFwdSm90ILi2EN4cute5tupleIJNS5_1CILi1EEES8_S8_EEENS6_IJNS7_ILi64EEESA_SA_EEELi512ENS_10bfloat16_tEfNS_4arch4Sm90ELb0ELb1ELb0ELb1ELb1ELb1ELb1ELb0ELb0ELb1ELb1ELb0EEENS1_21CollectiveEpilogueFwdINS6_IJSA_NS7_ILi512EEESA_EEES9_SC_SE_Li256ELb1ELb1ELb1ELb0EEENS1_36VarlenDynamicPersistentTileSchedulerILi64ELi64ELi256ELi128ELb1ELb1ELb1ELb1ELb0ELb1EEEEEEEEEvNT_6ParamsE --------------------------
	.section	.nv.info._ZN7cutlass13device_kernelIN5flash11enable_sm90INS1_16FlashAttnFwdSm90INS1_25CollectiveMainloopFwdSm90ILi2EN4cute5tupleIJNS5_1CILi1EEES8_S8_EEENS6_IJNS7_ILi64EEESA_SA_EEELi512ENS_10bfloat16_tEfNS_4arch4Sm90ELb0ELb1ELb0ELb1ELb1ELb1ELb1ELb0ELb0ELb1ELb1ELb0EEENS1_21CollectiveEpilogueFwdINS6_IJSA_NS7_ILi512EEESA_EEES9_SC_SE_Li256ELb1ELb1ELb1ELb0EEENS1_36VarlenDynamicPersistentTileSchedulerILi64ELi64ELi256ELi128ELb1ELb1ELb1ELb1ELb0ELb1EEEEEEEEEvNT_6ParamsE,"",@"SHT_CUDA_INFO"
	.sectionflags	@""
	.align	4


	//----- nvinfo : EIATTR_CUDA_API_VERSION
	.align		4
        /*0000*/ 	.byte	0x04, 0x37
        /*0002*/ 	.short	(.L_892 - .L_891)
.L_891:
        /*0004*/ 	.word	0x00000082


	//----- nvinfo : EIATTR_KPARAM_INFO
	.align		4
.L_892:
        /*0008*/ 	.byte	0x04, 0x17
        /*000a*/ 	.short	(.L_894 - .L_893)
.L_893:
        /*000c*/ 	.word	0x00000000
        /*0010*/ 	.short	0x0000
        /*0012*/ 	.short	0x0070
        /*0014*/ 	.byte	0x00, 0xf0, 0x01, 0x2e


	//----- nvinfo : EIATTR_SPARSE_MMA_MASK
	.align		4
.L_894:
        /*0018*/ 	.byte	0x03, 0x50
        /*001a*/ 	.short	0x0000


	//----- nvinfo : EIATTR_MAXREG_COUNT
	.align		4
        /*001c*/ 	.byte	0x03, 0x1b
        /*001e*/ 	.short	0x00a8


	//----- nvinfo : EIATTR_NUM_BARRIERS
	.align		4
        /*0020*/ 	.byte	0x02, 0x4c
        /*0022*/ 	.byte	0x10
	.zero		1


	//----- nvinfo : EIATTR_EXTERNS
	.align		4
        /*0024*/ 	.byte	0x04, 0x0f
        /*0026*/ 	.short	(.L_896 - .L_895)


	//   ....[0]....
	.align		4
.L_895:
        /*0028*/ 	.word	index@(__assertfail)


	//----- nvinfo : EIATTR_ANNOTATIONS
	.align		4
.L_896:
        /*002c*/ 	.byte	0x04, 0x55
        /*002e*/ 	.short	(.L_898 - .L_897)


	//   ....[0]....
.L_897:
        /* <DEDUP_REMOVED lines=36> */


	//----- nvinfo : EIATTR_MERCURY_ISA_VERSION
	.align		4
.L_898:
        /*0260*/ 	.byte	0x03, 0x5f
        /*0262*/ 	.short	0x0101


	//----- nvinfo : EIATTR_UNUSED_LOAD_BYTE_OFFSET
	.align		4
        /*0264*/ 	.byte	0x04, 0x44
        /*0266*/ 	.short	(.L_900 - .L_899)


	//   ....[0]....
.L_899:
        /*0268*/ 	.word	0x00000b00
        /*026c*/ 	.word	0x0000fff0


	//   ....[1]....
        /*0270*/ 	.word	0x0002a010
        /*0274*/ 	.word	0x0000fff0


	//----- nvinfo : EIATTR_INT_WARP_WIDE_INSTR_OFFSETS
	.align		4
.L_900:
        /*0278*/ 	.byte	0x04, 0x31
        /*027a*/ 	.short	(.L_902 - .L_901)


	//   ....[0]....
.L_901:
        /*027c*/ 	.word	0x00000180


	//   ....[1]....
        /*0280*/ 	.word	0x000001c0


	//   ....[2]....
        /*0284*/ 	.word	0x00000230


	//   ....[3]....
        /*0288*/ 	.word	0x000002a0


	//   ....[4]....
        /*028c*/ 	.word	0x00032f90


	//   ....[5]....
        /*0290*/ 	.word	0x00033020


	//   ....[6]....
        /*0294*/ 	.word	0x000373f0


	//   ....[7]....
        /*0298*/ 	.word	0x00037480


	//----- nvinfo : EIATTR_COOP_GROUP_MASK_REGIDS
	.align		4
.L_902:
        /*029c*/ 	.byte	0x04, 0x29
        /*029e*/ 	.short	(.L_904 - .L_903)


	//   ....[0]....
.L_903:
        /*02a0*/ 	.word	0xffffffff


	//   ....[1]....
        /*02a4*/ 	.word	0xffffffff


	//   ....[2]....
        /*02a8*/ 	.word	0xffffffff


	//   ....[3]....
        /*02ac*/ 	.word	0xffffffff


	//   ....[4]....
        /*02b0*/ 	.word	0xffffffff


	//   ....[5]....
        /*02b4*/ 	.word	0xffffffff


	//   ....[6]....
        /*02b8*/ 	.word	0xffffffff


	//   ....[7]....
        /*02bc*/ 	.word	0xffffffff


	//   ....[8]....
        /*02c0*/ 	.word	0xffffffff


	//   ....[9]....
        /*02c4*/ 	.word	0xffffffff


	//   ....[10]....
        /*02c8*/ 	.word	0xffffffff


	//   ....[11]....
        /*02cc*/ 	.word	0xffffffff


	//   ....[12]....
        /*02d0*/ 	.word	0xffffffff


	//   ....[13]....
        /*02d4*/ 	.word	0xffffffff


	//   ....[14]....
        /*02d8*/ 	.word	0xffffffff


	//   ....[15]....
        /*02dc*/ 	.word	0xffffffff


	//   ....[16]....
        /*02e0*/ 	.word	0xffffffff


	//   ....[17]....
        /*02e4*/ 	.word	0xffffffff


	//   ....[18]....
        /*02e8*/ 	.word	0xffffffff


	//   ....[19]....
        /*02ec*/ 	.word	0xffffffff


	//   ....[20]....
        /*02f0*/ 	.word	0xffffffff


	//   ....[21]....
        /*02f4*/ 	.word	0xffffffff


	//   ....[22]....
        /*02f8*/ 	.word	0xffffffff


	//   ....[23]....
        /*02fc*/ 	.word	0xffffffff


	//   ....[24]....
        /*0300*/ 	.word	0xffffffff


	//   ....[25]....
        /*0304*/ 	.word	0xffffffff


	//   ....[26]....
        /*0308*/ 	.word	0xffffffff


	//   ....[27]....
        /*030c*/ 	.word	0xffffffff


	//   ....[28]....
        /*0310*/ 	.word	0xffffffff


	//   ....[29]....
        /*0314*/ 	.word	0xffffffff


	//   ....[30]....
        /*0318*/ 	.word	0xffffffff


	//   ....[31]....
        /*031c*/ 	.word	0xffffffff


	//   ....[32]....
        /*0320*/ 	.word	0xffffffff


	//   ....[33]....
        /*0324*/ 	.word	0xffffffff


	//   ....[34]....
        /*0328*/ 	.word	0xffffffff


	//   ....[35]....
        /*032c*/ 	.word	0xffffffff


	//   ....[36]....
        /*0330*/ 	.word	0xffffffff


	//   ....[37]....
        /*0334*/ 	.word	0xffffffff


	//   ....[38]....
        /*0338*/ 	.word	0xffffffff


	//   ....[39]....
        /*033c*/ 	.word	0xffffffff


	//   ....[40]....
        /*0340*/ 	.word	0xffffffff


	//   ....[41]....
        /*0344*/ 	.word	0xffffffff


	//   ....[42]....
        /*0348*/ 	.word	0xffffffff


	//   ....[43]....
        /*034c*/ 	.word	0xffffffff


	//   ....[44]....
        /*0350*/ 	.word	0xffffffff


	//   ....[45]....
        /*0354*/ 	.word	0xffffffff


	//   ....[46]....
        /*0358*/ 	.word	0xffffffff


	//   ....[47]....
        /*035c*/ 	.word	0xffffffff


	//   ....[48]....
        /*0360*/ 	.word	0xffffffff


	//   ....[49]....
        /*0364*/ 	.word	0xffffffff


	//   ....[50]....
        /*0368*/ 	.word	0xffffffff


	//   ....[51]....
        /*036c*/ 	.word	0xffffffff


	//   ....[52]....
        /*0370*/ 	.word	0xffffffff


	//   ....[53]....
        /*0374*/ 	.word	0xffffffff


	//   ....[54]....
        /*0378*/ 	.word	0xffffffff


	//   ....[55]....
        /*037c*/ 	.word	0xffffffff


	//   ....[56]....
        /*0380*/ 	.word	0xffffffff


	//   ....[57]....
        /*0384*/ 	.word	0xffffffff


	//   ....[58]....
        /*0388*/ 	.word	0xffffffff


	//   ....[59]....
        /*038c*/ 	.word	0xffffffff


	//   ....[60]....
        /*0390*/ 	.word	0xffffffff


	//   ....[61]....
        /*0394*/ 	.word	0xffffffff


	//   ....[62]....
        /*0398*/ 	.word	0xffffffff


	//   ....[63]....
        /*039c*/ 	.word	0xffffffff


	//   ....[64]....
        /*03a0*/ 	.word	0xffffffff


	//   ....[65]....
        /*03a4*/ 	.word	0xffffffff


	//   ....[66]....
        /*03a8*/ 	.word	0xffffffff


	//   ....[67]....
        /*03ac*/ 	.word	0xffffffff


	//   ....[68]....
        /*03b0*/ 	.word	0xffffffff


	//   ....[69]....
        /*03b4*/ 	.word	0xffffffff


	//   ....[70]....
        /*03b8*/ 	.word	0xffffffff


	//   ....[71]....
        /*03bc*/ 	.word	0xffffffff


	//   ....[72]....
        /*03c0*/ 	.word	0xffffffff


	//   ....[73]....
        /*03c4*/ 	.word	0xffffffff


	//   ....[74]....
        /*03c8*/ 	.word	0xffffffff


	//   ....[75]....
        /*03cc*/ 	.word	0xffffffff


	//   ....[76]....
        /*03d0*/ 	.word	0xffffffff


	//   ....[77]....
        /*03d4*/ 	.word	0xffffffff


	//   ....[78]....
        /*03d8*/ 	.word	0xffffffff


	//   ....[79]....
        /*03dc*/ 	.word	0xffffffff


	//   ....[80]....
        /*03e0*/ 	.word	0xffffffff


	//   ....[81]....
        /*03e4*/ 	.word	0xffffffff


	//   ....[82]....
        /*03e8*/ 	.word	0xffffffff


	//   ....[83]....
        /*03ec*/ 	.word	0xffffffff


	//   ....[84]....
        /*03f0*/ 	.word	0xffffffff


	//   ....[85]....
        /*03f4*/ 	.word	0xffffffff


	//   ....[86]....
        /*03f8*/ 	.word	0xffffffff


	//   ....[87]....
        /*03fc*/ 	.word	0xffffffff


	//   ....[88]....
        /*0400*/ 	.word	0xffffffff


	//   ....[89]....
        /*0404*/ 	.word	0xffffffff


	//   ....[90]....
        /*0408*/ 	.word	0xffffffff


	//   ....[91]....
        /*040c*/ 	.word	0xffffffff


	//   ....[92]....
        /*0410*/ 	.word	0xffffffff


	//   ....[93]....
        /*0414*/ 	.word	0xffffffff


	//   ....[94]....
        /*0418*/ 	.word	0xffffffff


	//   ....[95]....
        /*041c*/ 	.word	0xffffffff


	//   ....[96]....
        /*0420*/ 	.word	0xffffffff


	//   ....[97]....
        /*0424*/ 	.word	0xffffffff


	//   ....[98]....
        /*0428*/ 	.word	0xffffffff


	//   ....[99]....
        /*042c*/ 	.word	0xffffffff


	//   ....[100]....
        /*0430*/ 	.word	0xffffffff


	//   ....[101]....
        /*0434*/ 	.word	0xffffffff


	//   ....[102]....
        /*0438*/ 	.word	0xffffffff


	//   ....[103]....
        /*043c*/ 	.word	0xffffffff


	//   ....[104]....
        /*0440*/ 	.word	0xffffffff


	//   ....[105]....
        /*0444*/ 	.word	0xffffffff


	//   ....[106]....
        /*0448*/ 	.word	0xffffffff


	//   ....[107]....
        /*044c*/ 	.word	0xffffffff


	//   ....[108]....
        /*0450*/ 	.word	0xffffffff


	//   ....[109]....
        /*0454*/ 	.word	0xffffffff


	//   ....[110]....
        /*0458*/ 	.word	0xffffffff


	//   ....[111]....
        /*045c*/ 	.word	0xffffffff


	//   ....[112]....
        /*0460*/ 	.word	0xffffffff


	//   ....[113]....
        /*0464*/ 	.word	0xffffffff


	//   ....[114]....
        /*0468*/ 	.word	0xffffffff


	//   ....[115]....
        /*046c*/ 	.word	0xffffffff


	//   ....[116]....
        /*0470*/ 	.word	0xffffffff


	//   ....[117]....
        /*0474*/ 	.word	0xffffffff


	//   ....[118]....
        /*0478*/ 	.word	0xffffffff


	//   ....[119]....
        /*047c*/ 	.word	0xffffffff


	//   ....[120]....
        /*0480*/ 	.word	0xffffffff


	//   ....[121]....
        /*0484*/ 	.word	0xffffffff


	//   ....[122]....
        /*0488*/ 	.word	0xffffffff


	//   ....[123]....
        /*048c*/ 	.word	0xffffffff


	//   ....[124]....
        /*0490*/ 	.word	0xffffffff


	//   ....[125]....
        /*0494*/ 	.word	0xffffffff


	//   ....[126]....
        /*0498*/ 	.word	0xffffffff


	//   ....[127]....
        /*049c*/ 	.word	0xffffffff


	//   ....[128]....
        /*04a0*/ 	.word	0xffffffff


	//   ....[129]....
        /*04a4*/ 	.word	0xffffffff


	//   ....[130]....
        /*04a8*/ 	.word	0xffffffff


	//   ....[131]....
        /*04ac*/ 	.word	0xffffffff


	//   ....[132]....
        /*04b0*/ 	.word	0xffffffff


	//   ....[133]....
        /*04b4*/ 	.word	0xffffffff


	//   ....[134]....
        /*04b8*/ 	.word	0xffffffff


	//   ....[135]....
        /*04bc*/ 	.word	0xffffffff


	//   ....[136]....
        /*04c0*/ 	.word	0xffffffff


	//   ....[137]....
        /*04c4*/ 	.word	0xffffffff


	//   ....[138]....
        /*04c8*/ 	.word	0xffffffff


	//   ....[139]....
        /*04cc*/ 	.word	0xffffffff


	//   ....[140]....
        /*04d0*/ 	.word	0xffffffff


	//   ....[141]....
        /*04d4*/ 	.word	0xffffffff


	//   ....[142]....
        /*04d8*/ 	.word	0xffffffff


	//   ....[143]....
        /*04dc*/ 	.word	0xffffffff


	//   ....[144]....
        /*04e0*/ 	.word	0xffffffff


	//   ....[145]....
        /*04e4*/ 	.word	0xffffffff


	//   ....[146]....
        /*04e8*/ 	.word	0xffffffff


	//   ....[147]....
        /*04ec*/ 	.word	0xffffffff


	//   ....[148]....
        /*04f0*/ 	.word	0xffffffff


	//   ....[149]....
        /*04f4*/ 	.word	0xffffffff


	//   ....[150]....
        /*04f8*/ 	.word	0xffffffff


	//   ....[151]....
        /*04fc*/ 	.word	0xffffffff


	//   ....[152]....
        /*0500*/ 	.word	0xffffffff


	//   ....[153]....
        /*0504*/ 	.word	0xffffffff


	//   ....[154]....
        /*0508*/ 	.word	0xffffffff


	//   ....[155]....
        /*050c*/ 	.word	0xffffffff


	//   ....[156]....
        /*0510*/ 	.word	0xffffffff


	//   ....[157]....
        /*0514*/ 	.word	0xffffffff


	//   ....[158]....
        /*0518*/ 	.word	0xffffffff


	//   ....[159]....
        /*051c*/ 	.word	0xffffffff


	//   ....[160]....
        /*0520*/ 	.word	0xffffffff


	//   ....[161]....
        /*0524*/ 	.word	0x0500000f


	//   ....[162]....
        /*0528*/ 	.word	0x0500000f


	//   ....[163]....
        /*052c*/ 	.word	0x0500000f


	//   ....[164]....
        /*0530*/ 	.word	0x0500000f


	//   ....[165]....
        /*0534*/ 	.word	0x0500000f


	//   ....[166]....
        /*0538*/ 	.word	0x0500000f


	//   ....[167]....
        /*053c*/ 	.word	0x0500000f


	//   ....[168]....
        /*0540*/ 	.word	0x0500000f


	//   ....[169]....
        /*0544*/ 	.word	0x0500000f


	//   ....[170]....
        /*0548*/ 	.word	0x0500000f


	//   ....[171]....
        /*054c*/ 	.word	0x0500000f


	//   ....[172]....
        /*0550*/ 	.word	0x0500000f


	//   ....[173]....
        /*0554*/ 	.word	0x0500000f


	//   ....[174]....
        /*0558*/ 	.word	0x0500000f


	//   ....[175]....
        /*055c*/ 	.word	0x0500000f


	//   ....[176]....
        /*0560*/ 	.word	0x0500000f


	//   ....[177]....
        /*0564*/ 	.word	0x0500000f


	//   ....[178]....
        /*0568*/ 	.word	0x0500000f


	//   ....[179]....
        /*056c*/ 	.word	0x0500000f


	//   ....[180]....
        /*0570*/ 	.word	0x0500000f


	//   ....[181]....
        /*0574*/ 	.word	0x0500000f


	//   ....[182]....
        /*0578*/ 	.word	0x0500000f


	//   ....[183]....
        /*057c*/ 	.word	0x0500000f


	//   ....[184]....
        /*0580*/ 	.word	0x0500000f


	//   ....[185]....
        /*0584*/ 	.word	0x0500000f


	//   ....[186]....
        /*0588*/ 	.word	0x0500000f


	//   ....[187]....
        /*058c*/ 	.word	0x0500000f


	//   ....[188]....
        /*0590*/ 	.word	0x0500000f


	//   ....[189]....
        /*0594*/ 	.word	0x0500000f


	//   ....[190]....
        /*0598*/ 	.word	0x0500000f


	//   ....[191]....
        /*059c*/ 	.word	0x0500000f


	//   ....[192]....
        /*05a0*/ 	.word	0x0500000f


	//   ....[193]....
        /*05a4*/ 	.word	0x0500000f


	//   ....[194]....
        /*05a8*/ 	.word	0x0500000f


	//   ....[195]....
        /*05ac*/ 	.word	0x0500000f


	//   ....[196]....
        /*05b0*/ 	.word	0x0500000f


	//   ....[197]....
        /*05b4*/ 	.word	0x0500000f


	//   ....[198]....
        /*05b8*/ 	.word	0x0500000f


	//   ....[199]....
        /*05bc*/ 	.word	0x0500000f


	//   ....[200]....
        /*05c0*/ 	.word	0x0500000f


	//   ....[201]....
        /*05c4*/ 	.word	0x0500000f


	//   ....[202]....
        /*05c8*/ 	.word	0x0500000f


	//   ....[203]....
        /*05cc*/ 	.word	0x0500000f


	//   ....[204]....
        /*05d0*/ 	.word	0x0500000f


	//   ....[205]....
        /*05d4*/ 	.word	0x0500000f


	//   ....[206]....
        /*05d8*/ 	.word	0x0500000f


	//   ....[207]....
        /*05dc*/ 	.word	0x0500000f


	//   ....[208]....
        /*05e0*/ 	.word	0x0500000f


	//   ....[209]....
        /*05e4*/ 	.word	0x0500000f


	//   ....[210]....
        /*05e8*/ 	.word	0x0500000f


	//   ....[211]....
        /*05ec*/ 	.word	0x0500000f


	//   ....[212]....
        /*05f0*/ 	.word	0x0500000f


	//   ....[213]....
        /*05f4*/ 	.word	0x0500000f


	//   ....[214]....
        /*05f8*/ 	.word	0x0500000f


	//   ....[215]....
        /*05fc*/ 	.word	0x0500000f


	//   ....[216]....
        /*0600*/ 	.word	0x0500000f


	//   ....[217]....
        /*0604*/ 	.word	0x0500000f


	//   ....[218]....
        /*0608*/ 	.word	0x0500000f


	//   ....[219]....
        /*060c*/ 	.word	0x0500000f


	//   ....[220]....
        /*0610*/ 	.word	0x0500000f


	//   ....[221]....
        /*0614*/ 	.word	0x0500000f


	//   ....[222]....
        /*0618*/ 	.word	0x0500000f


	//   ....[223]....
        /*061c*/ 	.word	0x0500000f


	//   ....[224]....
        /*0620*/ 	.word	0x0500000f


	//   ....[225]....
        /*0624*/ 	.word	0x0500000f


	//   ....[226]....
        /*0628*/ 	.word	0x0500000f


	//   ....[227]....
        /*062c*/ 	.word	0x0500000f


	//   ....[228]....
        /*0630*/ 	.word	0x0500000f


	//   ....[229]....
        /*0634*/ 	.word	0x0500000f


	//   ....[230]....
        /*0638*/ 	.word	0x0500000f


	//   ....[231]....
        /*063c*/ 	.word	0x0500000f


	//   ....[232]....
        /*0640*/ 	.word	0x0500000f


	//   ....[233]....
        /*0644*/ 	.word	0x0500000f


	//   ....[234]....
        /*0648*/ 	.word	0x0500000f


	//   ....[235]....
        /*064c*/ 	.word	0x0500000f


	//   ....[236]....
        /*0650*/ 	.word	0x0500000f


	//   ....[237]....
        /*0654*/ 	.word	0x0500000f


	//   ....[238]....
        /*0658*/ 	.word	0x0500000f


	//   ....[239]....
        /*065c*/ 	.word	0x0500000f


	//   ....[240]....
        /*0660*/ 	.word	0x0500000f


	//   ....[241]....
        /*0664*/ 	.word	0x0500000f


	//   ....[242]....
        /*0668*/ 	.word	0x0500000f


	//   ....[243]....
        /*066c*/ 	.word	0x0500000f


	//   ....[244]....
        /*0670*/ 	.word	0x0500000f


	//   ....[245]....
        /*0674*/ 	.word	0x0500000f


	//   ....[246]....
        /*0678*/ 	.word	0x0500000f


	//   ....[247]....
        /*067c*/ 	.word	0x0500000f


	//   ....[248]....
        /*0680*/ 	.word	0x0500000f


	//   ....[249]....
        /*0684*/ 	.word	0x0500000f


	//   ....[250]....
        /*0688*/ 	.word	0x0500000f


	//   ....[251]....
        /*068c*/ 	.word	0x0500000f


	//   ....[252]....
        /*0690*/ 	.word	0xffffffff


	//   ....[253]....
        /*0694*/ 	.word	0xffffffff


	//   ....[254]....
        /*0698*/ 	.word	0xffffffff


	//   ....[255]....
        /*069c*/ 	.word	0xffffffff


	//   ....[0]....
        /*06a0*/ 	.word	0xffffffff


	//   ....[1]....
        /*06a4*/ 	.word	0xffffffff


	//   ....[2]....
        /*06a8*/ 	.word	0xffffffff


	//   ....[3]....
        /*06ac*/ 	.word	0xffffffff


	//----- nvinfo : EIATTR_COOP_GROUP_INSTR_OFFSETS
	.align		4
.L_904:
        /*06b0*/ 	.byte	0x04, 0x28
        /*06b2*/ 	.short	(.L_906 - .L_905)


	//   ....[0]....
.L_905:
        /*06b4*/ 	.word	0x000000c0


	//   ....[1]....
        /*06b8*/ 	.word	0x00000190


	//   ....[2]....
        /*06bc*/ 	.word	0x000001e0


	//   ....[3]....
        /*06c0*/ 	.word	0x00000400


	//   ....[4]....
        /*06c4*/ 	.word	0x00000560


	//   ....[5]....
        /*06c8*/ 	.word	0x00000680


	//   ....[6]....
        /*06cc*/ 	.word	0x000007e0


	//   ....[7]....
        /*06d0*/ 	.word	0x00003120


	//   ....[8]....
        /*06d4*/ 	.word	0x00003130


	//   ....[9]....
        /*06d8*/ 	.word	0x00003d30


	//   ....[10]....
        /*06dc*/ 	.word	0x00003d40


	//   ....[11]....
        /*06e0*/ 	.word	0x00004700


	//   ....[12]....
        /*06e4*/ 	.word	0x00004710


	//   ....[13]....
        /*06e8*/ 	.word	0x00004af0


	//   ....[14]....
        /*06ec*/ 	.word	0x00004b00


	//   ....[15]....
        /*06f0*/ 	.word	0x00006490


	//   ....[16]....
        /*06f4*/ 	.word	0x0000e450


	//   ....[17]....
        /*06f8*/ 	.word	0x0000f340


	//   ....[18]....
        /*06fc*/ 	.word	0x0000f350


	//   ....[19]....
        /*0700*/ 	.word	0x0000f360


	//   ....[20]....
        /*0704*/ 	.word	0x0000f370


	//   ....[21]....
        /*0708*/ 	.word	0x0000f6a0


	//   ....[22]....
        /*070c*/ 	.word	0x0000f6b0


	//   ....[23]....
        /*0710*/ 	.word	0x0000f6c0


	//   ....[24]....
        /*0714*/ 	.word	0x0000f6d0


	//   ....[25]....
        /*0718*/ 	.word	0x00010a00


	//   ....[26]....
        /*071c*/ 	.word	0x00010a20


	//   ....[27]....
        /*0720*/ 	.word	0x00010a30


	//   ....[28]....
        /*0724*/ 	.word	0x00010a40


	//   ....[29]....
        /*0728*/ 	.word	0x00010b40


	//   ....[30]....
        /*072c*/ 	.word	0x00010b60


	//   ....[31]....
        /*0730*/ 	.word	0x00010b70


	//   ....[32]....
        /*0734*/ 	.word	0x00010b80


	//   ....[33]....
        /*0738*/ 	.word	0x00013740


	//   ....[34]....
        /*073c*/ 	.word	0x00014900


	//   ....[35]....
        /*0740*/ 	.word	0x00014b10


	//   ....[36]....
        /*0744*/ 	.word	0x000156e0


	//   ....[37]....
        /*0748*/ 	.word	0x00015740


	//   ....[38]....
        /*074c*/ 	.word	0x00015790


	//   ....[39]....
        /*0750*/ 	.word	0x000157b0


	//   ....[40]....
        /*0754*/ 	.word	0x00019ec0


	//   ....[41]....
        /*0758*/ 	.word	0x0001b520


	//   ....[42]....
        /*075c*/ 	.word	0x0001c6e0


	//   ....[43]....
        /*0760*/ 	.word	0x0001c730


	//   ....[44]....
        /*0764*/ 	.word	0x0001c780


	//   ....[45]....
        /*0768*/ 	.word	0x0001c7a0


	//   ....[46]....
        /*076c*/ 	.word	0x00020e30


	//   ....[47]....
        /*0770*/ 	.word	0x00022230


	//   ....[48]....
        /*0774*/ 	.word	0x000233f0


	//   ....[49]....
        /*0778*/ 	.word	0x00023600


	//   ....[50]....
        /*077c*/ 	.word	0x000241d0


	//   ....[51]....
        /*0780*/ 	.word	0x00024230


	//   ....[52]....
        /*0784*/ 	.word	0x00024280


	//   ....[53]....
        /*0788*/ 	.word	0x000242a0


	//   ....[54]....
        /*078c*/ 	.word	0x000289b0


	//   ....[55]....
        /*0790*/ 	.word	0x00028b30


	//   ....[56]....
        /*0794*/ 	.word	0x00028b50


	//   ....[57]....
        /*0798*/ 	.word	0x00028b90


	//   ....[58]....
        /*079c*/ 	.word	0x00028bb0


	//   ....[59]....
        /*07a0*/ 	.word	0x0002af50


	//   ....[60]....
        /*07a4*/ 	.word	0x0002b340


	//   ....[61]....
        /*07a8*/ 	.word	0x0002b350


	//   ....[62]....
        /*07ac*/ 	.word	0x0002b370


	//   ....[63]....
        /*07b0*/ 	.word	0x0002b380


	//   ....[64]....
        /*07b4*/ 	.word	0x0002bfb0


	//   ....[65]....
        /*07b8*/ 	.word	0x0002bfd0


	//   ....[66]....
        /*07bc*/ 	.word	0x0002c280


	//   ....[67]....
        /*07c0*/ 	.word	0x0002c2a0


	//   ....[68]....
        /*07c4*/ 	.word	0x0002cc20


	//   ....[69]....
        /*07c8*/ 	.word	0x0002cc50


	//   ....[70]....
        /*07cc*/ 	.word	0x0002d6b0


	//   ....[71]....
        /*07d0*/ 	.word	0x0002d6d0


	//   ....[72]....
        /*07d4*/ 	.word	0x0002ebd0


	//   ....[73]....
        /*07d8*/ 	.word	0x0002ec00


	//   ....[74]....
        /*07dc*/ 	.word	0x0002ee40


	//   ....[75]....
        /*07e0*/ 	.word	0x0002ee60


	//   ....[76]....
        /*07e4*/ 	.word	0x0002f100


	//   ....[77]....
        /*07e8*/ 	.word	0x0002f310


	//   ....[78]....
        /*07ec*/ 	.word	0x0002f340


	//   ....[79]....
        /*07f0*/ 	.word	0x0002f370


	//   ....[80]....
        /*07f4*/ 	.word	0x0002f3a0


	//   ....[81]....
        /*07f8*/ 	.word	0x0002f3d0


	//   ....[82]....
        /*07fc*/ 	.word	0x0002f400


	//   ....[83]....
        /*0800*/ 	.word	0x0002f590


	//   ....[84]....
        /*0804*/ 	.word	0x0002f5c0


	//   ....[85]....
        /*0808*/ 	.word	0x0002f5f0


	//   ....[86]....
        /*080c*/ 	.word	0x0002f620


	//   ....[87]....
        /*0810*/ 	.word	0x0002f650


	//   ....[88]....
        /*0814*/ 	.word	0x0002f680


	//   ....[89]....
        /*0818*/ 	.word	0x0002f710


	//   ....[90]....
        /*081c*/ 	.word	0x0002f740


	//   ....[91]....
        /*0820*/ 	.word	0x0002f750


	//   ....[92]....
        /*0824*/ 	.word	0x0002f790


	//   ....[93]....
        /*0828*/ 	.word	0x00030f60


	//   ....[94]....
        /*082c*/ 	.word	0x00033d90


	//   ....[95]....
        /*0830*/ 	.word	0x00033db0


	//   ....[96]....
        /*0834*/ 	.word	0x00033e40


	//   ....[97]....
        /*0838*/ 	.word	0x00033e60


	//   ....[98]....
        /*083c*/ 	.word	0x00033ee0


	//   ....[99]....
        /*0840*/ 	.word	0x00033f00


	//   ....[100]....
        /*0844*/ 	.word	0x00033f10


	//   ....[101]....
        /*0848*/ 	.word	0x00033f20


	//   ....[102]....
        /*084c*/ 	.word	0x000346d0


	//   ....[103]....
        /*0850*/ 	.word	0x00034700


	//   ....[104]....
        /*0854*/ 	.word	0x000347b0


	//   ....[105]....
        /*0858*/ 	.word	0x000347c0


	//   ....[106]....
        /*085c*/ 	.word	0x000347d0


	//   ....[107]....
        /*0860*/ 	.word	0x00034850


	//   ....[108]....
        /*0864*/ 	.word	0x00034860


	//   ....[109]....
        /*0868*/ 	.word	0x000348d0


	//   ....[110]....
        /*086c*/ 	.word	0x000351a0


	//   ....[111]....
        /*0870*/ 	.word	0x00035230


	//   ....[112]....
        /*0874*/ 	.word	0x000352b0


	//   ....[113]....
        /*0878*/ 	.word	0x00035400


	//   ....[114]....
        /*087c*/ 	.word	0x00035460


	//   ....[115]....
        /*0880*/ 	.word	0x00035480


	//   ....[116]....
        /*0884*/ 	.word	0x00035490


	//   ....[117]....
        /*0888*/ 	.word	0x00035720


	//   ....[118]....
        /*088c*/ 	.word	0x00035c50


	//   ....[119]....
        /*0890*/ 	.word	0x00035cb0


	//   ....[120]....
        /*0894*/ 	.word	0x00035e70


	//   ....[121]....
        /*0898*/ 	.word	0x00035eb0


	//   ....[122]....
        /*089c*/ 	.word	0x00035ec0


	//   ....[123]....
        /*08a0*/ 	.word	0x00035ed0


	//   ....[124]....
        /*08a4*/ 	.word	0x00036020


	//   ....[125]....
        /*08a8*/ 	.word	0x00036170


	//   ....[126]....
        /*08ac*/ 	.word	0x00036940


	//   ....[127]....
        /*08b0*/ 	.word	0x00036960


	//   ....[128]....
        /*08b4*/ 	.word	0x000369b0


	//   ....[129]....
        /*08b8*/ 	.word	0x000369c0


	//   ....[130]....
        /*08bc*/ 	.word	0x00036a00


	//   ....[131]....
        /*08c0*/ 	.word	0x00036a10


	//   ....[132]....
        /*08c4*/ 	.word	0x00036a20


	//   ....[133]....
        /*08c8*/ 	.word	0x00036a60


	//   ....[134]....
        /*08cc*/ 	.word	0x00036d50


	//   ....[135]....
        /*08d0*/ 	.word	0x00036d90


	//   ....[136]....
        /*08d4*/ 	.word	0x00036db0


	//   ....[137]....
        /*08d8*/ 	.word	0x00036dd0


	//   ....[138]....
        /*08dc*/ 	.word	0x00036e00


	//   ....[139]....
        /*08e0*/ 	.word	0x00036e20


	//   ....[140]....
        /*08e4*/ 	.word	0x00036f20


	//   ....[141]....
        /*08e8*/ 	.word	0x00037070


	//   ....[142]....
        /*08ec*/ 	.word	0x000376a0


	//   ....[143]....
        /*08f0*/ 	.word	0x000376d0


	//   ....[144]....
        /*08f4*/ 	.word	0x00037730


	//   ....[145]....
        /*08f8*/ 	.word	0x00037760


	//   ....[146]....
        /*08fc*/ 	.word	0x00037790


	//   ....[147]....
        /*0900*/ 	.word	0x000377c0


	//   ....[148]....
        /*0904*/ 	.word	0x000377f0


	//   ....[149]....
        /*0908*/ 	.word	0x00037820


	//   ....[150]....
        /*090c*/ 	.word	0x000379c0


	//   ....[151]....
        /*0910*/ 	.word	0x000379f0


	//   ....[152]....
        /*0914*/ 	.word	0x00037a20


	//   ....[153]....
        /*0918*/ 	.word	0x00037a50


	//   ....[154]....
        /*091c*/ 	.word	0x00037a80


	//   ....[155]....
        /*0920*/ 	.word	0x00037ab0


	//   ....[156]....
        /*0924*/ 	.word	0x00037b70


	//   ....[157]....
        /*0928*/ 	.word	0x00037b90


	//   ....[158]....
        /*092c*/ 	.word	0x00037bb0


	//   ....[159]....
        /*0930*/ 	.word	0x00037c10


	//   ....[160]....
        /*0934*/ 	.word	0x00038630


	//   ....[161]....
        /*0938*/ 	.word	0x00038950


	//   ....[162]....
        /*093c*/ 	.word	0x000389e0


	//   ....[163]....
        /*0940*/ 	.word	0x00038ac0


	//   ....[164]....
        /*0944*/ 	.word	0x00038b50


	//   ....[165]....
        /*0948*/ 	.word	0x00038c30


	//   ....[166]....
        /*094c*/ 	.word	0x00038cc0


	//   ....[167]....
        /*0950*/ 	.word	0x00038da0


	//   ....[168]....
        /*0954*/ 	.word	0x00038e30


	//   ....[169]....
        /*0958*/ 	.word	0x00038e80


	//   ....[170]....
        /*095c*/ 	.word	0x00038ed0


	//   ....[171]....
        /*0960*/ 	.word	0x00038f70


	//   ....[172]....
        /*0964*/ 	.word	0x00039000


	//   ....[173]....
        /*0968*/ 	.word	0x00039050


	//   ....[174]....
        /*096c*/ 	.word	0x000390a0


	//   ....[175]....
        /*0970*/ 	.word	0x00039190


	//   ....[176]....
        /*0974*/ 	.word	0x00039240


	//   ....[177]....
        /*0978*/ 	.word	0x000392c0


	//   ....[178]....
        /*097c*/ 	.word	0x00039350


	//   ....[179]....
        /*0980*/ 	.word	0x00039440


	//   ....[180]....
        /*0984*/ 	.word	0x00039490


	//   ....[181]....
        /*0988*/ 	.word	0x000394e0


	//   ....[182]....
        /*098c*/ 	.word	0x000395d0


	//   ....[183]....
        /*0990*/ 	.word	0x000399a0


	//   ....[184]....
        /*0994*/ 	.word	0x00039c70


	//   ....[185]....
        /*0998*/ 	.word	0x00039d60


	//   ....[186]....
        /*099c*/ 	.word	0x00039e00


	//   ....[187]....
        /*09a0*/ 	.word	0x00039e60


	//   ....[188]....
        /*09a4*/ 	.word	0x00039f50


	//   ....[189]....
        /*09a8*/ 	.word	0x00039fc0


	//   ....[190]....
        /*09ac*/ 	.word	0x0003a0b0


	//   ....[191]....
        /*09b0*/ 	.word	0x0003a120


	//   ....[192]....
        /*09b4*/ 	.word	0x0003a1c0


	//   ....[193]....
        /*09b8*/ 	.word	0x0003a2b0


	//   ....[194]....
        /*09bc*/ 	.word	0x0003a350


	//   ....[195]....
        /*09c0*/ 	.word	0x0003a3b0


	//   ....[196]....
        /*09c4*/ 	.word	0x0003a470


	//   ....[197]....
        /*09c8*/ 	.word	0x0003a4d0


	//   ....[198]....
        /*09cc*/ 	.word	0x0003a570


	//   ....[199]....
        /*09d0*/ 	.word	0x0003a620


	//   ....[200]....
        /*09d4*/ 	.word	0x0003a700


	//   ....[201]....
        /*09d8*/ 	.word	0x0003a9f0


	//   ....[202]....
        /*09dc*/ 	.word	0x0003aab0


	//   ....[203]....
        /*09e0*/ 	.word	0x0003ad20


	//   ....[204]....
        /*09e4*/ 	.word	0x0003ada0


	//   ....[205]....
        /*09e8*/ 	.word	0x0003afb0


	//   ....[206]....
        /*09ec*/ 	.word	0x0003b000


	//   ....[207]....
        /*09f0*/ 	.word	0x0003b170


	//   ....[208]....
        /*09f4*/ 	.word	0x0003b200


	//   ....[209]....
        /*09f8*/ 	.word	0x0003b340


	//   ....[210]....
        /*09fc*/ 	.word	0x0003b440


	//   ....[211]....
        /*0a00*/ 	.word	0x0003b6b0


	//   ....[212]....
        /*0a04*/ 	.word	0x0003b700


	//   ....[213]....
        /*0a08*/ 	.word	0x0003b8d0


	//   ....[214]....
        /*0a0c*/ 	.word	0x0003b920


	//   ....[215]....
        /*0a10*/ 	.word	0x0003baf0


	//   ....[216]....
        /*0a14*/ 	.word	0x0003bb40


	//   ....[217]....
        /*0a18*/ 	.word	0x0003bc30


	//   ....[218]....
        /*0a1c*/ 	.word	0x0003bcd0


	//   ....[219]....
        /*0a20*/ 	.word	0x0003bd30


	//   ....[220]....
        /*0a24*/ 	.word	0x0003bde0


	//   ....[221]....
        /*0a28*/ 	.word	0x0003be40


	//   ....[222]....
        /*0a2c*/ 	.word	0x0003bef0


	//   ....[223]....
        /*0a30*/ 	.word	0x0003bf50


	//   ....[224]....
        /*0a34*/ 	.word	0x0003c000


	//   ....[225]....
        /*0a38*/ 	.word	0x0003c0f0


	//   ....[226]....
        /*0a3c*/ 	.word	0x0003c1d0


	//   ....[227]....
        /*0a40*/ 	.word	0x0003c2e0


	//   ....[228]....
        /*0a44*/ 	.word	0x0003c3e0


	//   ....[229]....
        /*0a48*/ 	.word	0x0003c510


	//   ....[230]....
        /*0a4c*/ 	.word	0x0003c5f0


	//   ....[231]....
        /*0a50*/ 	.word	0x0003c6f0


	//   ....[232]....
        /*0a54*/ 	.word	0x0003c7d0


	//   ....[233]....
        /*0a58*/ 	.word	0x0003c860


	//   ....[234]....
        /*0a5c*/ 	.word	0x0003c900


	//   ....[235]....
        /*0a60*/ 	.word	0x0003ca70


	//   ....[236]....
        /*0a64*/ 	.word	0x0003cae0


	//   ....[237]....
        /*0a68*/ 	.word	0x0003cb50


	//   ....[238]....
        /*0a6c*/ 	.word	0x0003cbc0


	//   ....[239]....
        /*0a70*/ 	.word	0x0003cc30


	//   ....[240]....
        /*0a74*/ 	.word	0x0003ccb0


	//   ....[241]....
        /*0a78*/ 	.word	0x0003cd30


	//   ....[242]....
        /*0a7c*/ 	.word	0x0003cdc0


	//   ....[243]....
        /*0a80*/ 	.word	0x0003ce30


	//   ....[244]....
        /*0a84*/ 	.word	0x0003cea0


	//   ....[245]....
        /*0a88*/ 	.word	0x0003cf10


	//   ....[246]....
        /*0a8c*/ 	.word	0x0003cf90


	//   ....[247]....
        /*0a90*/ 	.word	0x0003d000


	//   ....[248]....
        /*0a94*/ 	.word	0x0003d0b0


	//   ....[249]....
        /*0a98*/ 	.word	0x0003d100


	//   ....[250]....
        /*0a9c*/ 	.word	0x0003d190


	//   ....[251]....
        /*0aa0*/ 	.word	0x0003d2c0


	//   ....[252]....
        /*0aa4*/ 	.word	0x0003f1e0


	//   ....[253]....
        /*0aa8*/ 	.word	0x00040850


	//   ....[254]....
        /*0aac*/ 	.word	0x00040b40


	//   ....[255]....
        /*0ab0*/ 	.word	0x00041870


	//   ....[0]....
        /*0ab4*/ 	.word	0x000418c0


	//   ....[1]....
        /*0ab8*/ 	.word	0x000418e0


	//   ....[2]....
        /*0abc*/ 	.word	0x000418f0


	//   ....[3]....
        /*0ac0*/ 	.word	0x0004c5c0


	//----- nvinfo : EIATTR_REG_RECONFIG
	.align		4
.L_906:
        /*0ac4*/ 	.byte	0x01, 0x54
	.zero		2


	//----- nvinfo : EIATTR_SYSCALL_OFFSETS
	.align		4
        /*0ac8*/ 	.byte	0x04, 0x46
        /*0aca*/ 	.short	(.L_908 - .L_907)


	//   ....[0]....
.L_907:
        /*0acc*/ 	.word	0x00002560


	//   ....[1]....
        /*0ad0*/ 	.word	0x000026b0


	//   ....[2]....
        /*0ad4*/ 	.word	0x0000e800


	//   ....[3]....
        /*0ad8*/ 	.word	0x0000f0f0


	//   ....[4]....
        /*0adc*/ 	.word	0x00033180


	//   ....[5]....
        /*0ae0*/ 	.word	0x000332d0


	//   ....[6]....
        /*0ae4*/ 	.word	0x000333c0


	//   ....[7]....
        /*0ae8*/ 	.word	0x000342e0


	//   ....[8]....
        /*0aec*/ 	.word	0x00034b40


	//----- nvinfo : EIATTR_MBARRIER_INSTR_OFFSETS
	.align		4
.L_908:
        /*0af0*/ 	.byte	0x04, 0x39
        /*0af2*/ 	.short	(.L_910 - .L_909)


	//   ....[0]....
.L_909:
        /*0af4*/ 	.word	0x000002d0
        /*0af8*/ 	.word	0x000000ff
        /*0afc*/ 	.word	0x00038800
        /*0b00*/ 	.short	0x0100
        /*0b02*/ 	.byte	0x08
	.zero		1


	//   ....[1]....
        /*0b04*/ 	.word	0x000002f0
        /*0b08*/ 	.word	0x000000ff
        /*0b0c*/ 	.word	0x00038810
        /*0b10*/ 	.short	0x0100
        /*0b12*/ 	.byte	0x08
	.zero		1


	//   ....[2]....
        /*0b14*/ 	.word	0x00000300
        /*0b18*/ 	.word	0x000000ff
        /*0b1c*/ 	.word	0x00038820
        /*0b20*/ 	.short	0x0100
        /*0b22*/ 	.byte	0x08
	.zero		1


	//   ....[3]....
        /*0b24*/ 	.word	0x000003b0
        /*0b28*/ 	.word	0x000000ff
        /*0b2c*/ 	.word	0x00038830
        /*0b30*/ 	.short	0x0100
        /*0b32*/ 	.byte	0x06
	.zero		1


	//   ....[4]....
        /*0b34*/ 	.word	0x000003c0
        /*0b38*/ 	.word	0x000000ff
        /*0b3c*/ 	.word	0x00038840
        /*0b40*/ 	.short	0x0100
        /*0b42*/ 	.byte	0x06
	.zero		1


	//   ....[5]....
        /*0b44*/ 	.word	0x000003d0
        /*0b48*/ 	.word	0x000000ff
        /*0b4c*/ 	.word	0x00038838
        /*0b50*/ 	.short	0x0100
        /*0b52*/ 	.byte	0x06
	.zero		1


	//   ....[6]....
        /*0b54*/ 	.word	0x000003e0
        /*0b58*/ 	.word	0x000000ff
        /*0b5c*/ 	.word	0x00038848
        /*0b60*/ 	.short	0x0100
        /*0b62*/ 	.byte	0x06
	.zero		1


	//   ....[7]....
        /*0b64*/ 	.word	0x00000510
        /*0b68*/ 	.word	0x000000ff
        /*0b6c*/ 	.word	0x00038850
        /*0b70*/ 	.short	0x0100
        /*0b72*/ 	.byte	0x08
	.zero		1


	//   ....[8]....
        /*0b74*/ 	.word	0x00000520
        /*0b78*/ 	.word	0x000000ff
        /*0b7c*/ 	.word	0x00038860
        /*0b80*/ 	.short	0x0100
        /*0b82*/ 	.byte	0x08
	.zero		1


	//   ....[9]....
        /*0b84*/ 	.word	0x00000530
        /*0b88*/ 	.word	0x000000ff
        /*0b8c*/ 	.word	0x00038858
        /*0b90*/ 	.short	0x0100
        /*0b92*/ 	.byte	0x08
	.zero		1


	//   ....[10]....
        /*0b94*/ 	.word	0x00000540
        /*0b98*/ 	.word	0x000000ff
        /*0b9c*/ 	.word	0x00038868
        /*0ba0*/ 	.short	0x0100
        /*0ba2*/ 	.byte	0x08
	.zero		1


	//   ....[11]....
        /*0ba4*/ 	.word	0x00000630
        /*0ba8*/ 	.word	0x000000ff
        /*0bac*/ 	.word	0x00038870
        /*0bb0*/ 	.short	0x0100
        /*0bb2*/ 	.byte	0x06
	.zero		1


	//   ....[12]....
        /*0bb4*/ 	.word	0x00000640
        /*0bb8*/ 	.word	0x000000ff
        /*0bbc*/ 	.word	0x00038880
        /*0bc0*/ 	.short	0x0100
        /*0bc2*/ 	.byte	0x06
	.zero		1


	//   ....[13]....
        /*0bc4*/ 	.word	0x00000650
        /*0bc8*/ 	.word	0x000000ff
        /*0bcc*/ 	.word	0x00038878
        /*0bd0*/ 	.short	0x0100
        /*0bd2*/ 	.byte	0x06
	.zero		1


	//   ....[14]....
        /*0bd4*/ 	.word	0x00000660
        /*0bd8*/ 	.word	0x000000ff
        /*0bdc*/ 	.word	0x00038888
        /*0be0*/ 	.short	0x0100
        /*0be2*/ 	.byte	0x06
	.zero		1


	//   ....[15]....
        /*0be4*/ 	.word	0x00000790
        /*0be8*/ 	.word	0x000000ff
        /*0bec*/ 	.word	0x00038890
        /*0bf0*/ 	.short	0x0100
        /*0bf2*/ 	.byte	0x08
	.zero		1


	//   ....[16]....
        /*0bf4*/ 	.word	0x000007a0
        /*0bf8*/ 	.word	0x000000ff
        /*0bfc*/ 	.word	0x000388a0
        /*0c00*/ 	.short	0x0100
        /*0c02*/ 	.byte	0x08
	.zero		1


	//   ....[17]....
        /*0c04*/ 	.word	0x000007b0
        /*0c08*/ 	.word	0x000000ff
        /*0c0c*/ 	.word	0x00038898
        /*0c10*/ 	.short	0x0100
        /*0c12*/ 	.byte	0x08
	.zero		1


	//   ....[18]....
        /*0c14*/ 	.word	0x000007c0
        /*0c18*/ 	.word	0x000000ff
        /*0c1c*/ 	.word	0x000388a8
        /*0c20*/ 	.short	0x0100
        /*0c22*/ 	.byte	0x08
	.zero		1


	//   ....[19]....
        /*0c24*/ 	.word	0x000008f0
        /*0c28*/ 	.word	0x000000ff
        /*0c2c*/ 	.word	0x000388b0
        /*0c30*/ 	.short	0x0100
        /*0c32*/ 	.byte	0x08
	.zero		1


	//   ....[20]....
        /*0c34*/ 	.word	0x00000900
        /*0c38*/ 	.word	0x000000ff
        /*0c3c*/ 	.word	0x000388c0
        /*0c40*/ 	.short	0x0100
        /*0c42*/ 	.byte	0x08
	.zero		1


	//   ....[21]....
        /*0c44*/ 	.word	0x00000910
        /*0c48*/ 	.word	0x000000ff
        /*0c4c*/ 	.word	0x000388b8
        /*0c50*/ 	.short	0x0100
        /*0c52*/ 	.byte	0x08
	.zero		1


	//   ....[22]....
        /*0c54*/ 	.word	0x00000920
        /*0c58*/ 	.word	0x000000ff
        /*0c5c*/ 	.word	0x000388c8
        /*0c60*/ 	.short	0x0100
        /*0c62*/ 	.byte	0x08
	.zero		1


	//   ....[23]....
        /*0c64*/ 	.word	0x000030d0
        /*0c68*/ 	.word	0x00000028
        /*0c6c*/ 	.word	0x00038890
        /*0c70*/ 	.short	0x010a
        /*0c72*/ 	.byte	0x3f
	.zero		1


	//   ....[24]....
        /*0c74*/ 	.word	0x00003ce0
        /*0c78*/ 	.word	0x00000028
        /*0c7c*/ 	.word	0x00038890
        /*0c80*/ 	.short	0x010a
        /*0c82*/ 	.byte	0x3f
	.zero		1


	//   ....[25]....
        /*0c84*/ 	.word	0x00004570
        /*0c88*/ 	.word	0x00000028
        /*0c8c*/ 	.word	0x00038890
        /*0c90*/ 	.short	0x010a
        /*0c92*/ 	.byte	0x3f
	.zero		1


	//   ....[26]....
        /*0c94*/ 	.word	0x00004940
        /*0c98*/ 	.word	0x00000004
        /*0c9c*/ 	.word	0x00000000
        /*0ca0*/ 	.short	0x0101
        /*0ca2*/ 	.byte	0x3f
	.zero		1


	//   ....[27]....
        /*0ca4*/ 	.word	0x00004980
        /*0ca8*/ 	.word	0x00000028
        /*0cac*/ 	.word	0x000388b0
        /*0cb0*/ 	.short	0x010a
        /*0cb2*/ 	.byte	0x3f
	.zero		1


	//   ....[28]....
        /*0cb4*/ 	.word	0x00005250
        /*0cb8*/ 	.word	0x00000028
        /*0cbc*/ 	.word	0x00000000
        /*0cc0*/ 	.short	0x0101
        /*0cc2*/ 	.byte	0x3f
	.zero		1


	//   ....[29]....
        /*0cc4*/ 	.word	0x00008900
        /*0cc8*/ 	.word	0x0000000e
        /*0ccc*/ 	.word	0x00000000
        /*0cd0*/ 	.short	0x0101
        /*0cd2*/ 	.byte	0x3f
	.zero		1


	//   ....[30]....
        /*0cd4*/ 	.word	0x0000c710
        /*0cd8*/ 	.word	0x0000000e
        /*0cdc*/ 	.word	0x00000000
        /*0ce0*/ 	.short	0x0101
        /*0ce2*/ 	.byte	0x3f
	.zero		1


	//   ....[31]....
        /*0ce4*/ 	.word	0x0000ee70
        /*0ce8*/ 	.word	0x00000002
        /*0cec*/ 	.word	0x00038800
        /*0cf0*/ 	.short	0x010a
        /*0cf2*/ 	.byte	0x3f
	.zero		1


	//   ....[32]....
        /*0cf4*/ 	.word	0x0000eec0
        /*0cf8*/ 	.word	0x00000002
        /*0cfc*/ 	.word	0x00038800
        /*0d00*/ 	.short	0x010a
        /*0d02*/ 	.byte	0x3f
	.zero		1


	//   ....[33]....
        /*0d04*/ 	.word	0x0000f930
        /*0d08*/ 	.word	0x00000002
        /*0d0c*/ 	.word	0x00038800
        /*0d10*/ 	.short	0x010a
        /*0d12*/ 	.byte	0x3f
	.zero		1


	//   ....[34]....
        /*0d14*/ 	.word	0x00010e90
        /*0d18*/ 	.word	0x00000002
        /*0d1c*/ 	.word	0x00038800
        /*0d20*/ 	.short	0x010a
        /*0d22*/ 	.byte	0x3f
	.zero		1


	//   ....[35]....
        /*0d24*/ 	.word	0x00012620
        /*0d28*/ 	.word	0x00000004
        /*0d2c*/ 	.word	0x00000000
        /*0d30*/ 	.short	0x010a
        /*0d32*/ 	.byte	0x3f
	.zero		1


	//   ....[36]....
        /*0d34*/ 	.word	0x000126c0
        /*0d38*/ 	.word	0x00000002
        /*0d3c*/ 	.word	0x00000000
        /*0d40*/ 	.short	0x010a
        /*0d42*/ 	.byte	0x3f
	.zero		1


	//   ....[37]....
        /*0d44*/ 	.word	0x00012ae0
        /*0d48*/ 	.word	0x00000002
        /*0d4c*/ 	.word	0x00000000
        /*0d50*/ 	.short	0x010a
        /*0d52*/ 	.byte	0x3f
	.zero		1


	//   ....[38]....
        /*0d54*/ 	.word	0x00012b40
        /*0d58*/ 	.word	0x00000002
        /*0d5c*/ 	.word	0x00000000
        /*0d60*/ 	.short	0x010a
        /*0d62*/ 	.byte	0x3f
	.zero		1


	//   ....[39]....
        /*0d64*/ 	.word	0x000146d0
        /*0d68*/ 	.word	0x0000000a
        /*0d6c*/ 	.word	0x00000000
        /*0d70*/ 	.short	0x0101
        /*0d72*/ 	.byte	0x3f
	.zero		1


	//   ....[40]....
        /*0d74*/ 	.word	0x00019fd0
        /*0d78*/ 	.word	0x00000004
        /*0d7c*/ 	.word	0x00000000
        /*0d80*/ 	.short	0x0101
        /*0d82*/ 	.byte	0x3f
	.zero		1


	//   ....[41]....
        /*0d84*/ 	.word	0x0001a400
        /*0d88*/ 	.word	0x00000004
        /*0d8c*/ 	.word	0x00000000
        /*0d90*/ 	.short	0x010a
        /*0d92*/ 	.byte	0x3f
	.zero		1


	//   ....[42]....
        /*0d94*/ 	.word	0x0001a4a0
        /*0d98*/ 	.word	0x00000002
        /*0d9c*/ 	.word	0x00000000
        /*0da0*/ 	.short	0x010a
        /*0da2*/ 	.byte	0x3f
	.zero		1


	//   ....[43]....
        /*0da4*/ 	.word	0x0001a8c0
        /*0da8*/ 	.word	0x00000002
        /*0dac*/ 	.word	0x00000000
        /*0db0*/ 	.short	0x010a
        /*0db2*/ 	.byte	0x3f
	.zero		1


	//   ....[44]....
        /*0db4*/ 	.word	0x0001a920
        /*0db8*/ 	.word	0x00000002
        /*0dbc*/ 	.word	0x00000000
        /*0dc0*/ 	.short	0x010a
        /*0dc2*/ 	.byte	0x3f
	.zero		1


	//   ....[45]....
        /*0dc4*/ 	.word	0x0001c4b0
        /*0dc8*/ 	.word	0x00000008
        /*0dcc*/ 	.word	0x00000000
        /*0dd0*/ 	.short	0x0101
        /*0dd2*/ 	.byte	0x3f
	.zero		1


	//   ....[46]....
        /*0dd4*/ 	.word	0x00020f40
        /*0dd8*/ 	.word	0x00000004
        /*0ddc*/ 	.word	0x00000000
        /*0de0*/ 	.short	0x0101
        /*0de2*/ 	.byte	0x3f
	.zero		1


	//   ....[47]....
        /*0de4*/ 	.word	0x00021110
        /*0de8*/ 	.word	0x00000004
        /*0dec*/ 	.word	0x00000000
        /*0df0*/ 	.short	0x010a
        /*0df2*/ 	.byte	0x3f
	.zero		1


	//   ....[48]....
        /*0df4*/ 	.word	0x000211b0
        /*0df8*/ 	.word	0x00000002
        /*0dfc*/ 	.word	0x00000000
        /*0e00*/ 	.short	0x010a
        /*0e02*/ 	.byte	0x3f
	.zero		1


	//   ....[49]....
        /*0e04*/ 	.word	0x000215d0
        /*0e08*/ 	.word	0x00000002
        /*0e0c*/ 	.word	0x00000000
        /*0e10*/ 	.short	0x010a
        /*0e12*/ 	.byte	0x3f
	.zero		1


	//   ....[50]....
        /*0e14*/ 	.word	0x00021630
        /*0e18*/ 	.word	0x00000002
        /*0e1c*/ 	.word	0x00000000
        /*0e20*/ 	.short	0x010a
        /*0e22*/ 	.byte	0x3f
	.zero		1


	//   ....[51]....
        /*0e24*/ 	.word	0x000231c0
        /*0e28*/ 	.word	0x00000008
        /*0e2c*/ 	.word	0x00000000
        /*0e30*/ 	.short	0x0101
        /*0e32*/ 	.byte	0x3f
	.zero		1


	//   ....[52]....
        /*0e34*/ 	.word	0x00028ac0
        /*0e38*/ 	.word	0x00000004
        /*0e3c*/ 	.word	0x00000000
        /*0e40*/ 	.short	0x0101
        /*0e42*/ 	.byte	0x3f
	.zero		1


	//   ....[53]....
        /*0e44*/ 	.word	0x0002bfa0
        /*0e48*/ 	.word	0x00000003
        /*0e4c*/ 	.word	0x00000000
        /*0e50*/ 	.short	0x0101
        /*0e52*/ 	.byte	0x3f
	.zero		1


	//   ....[54]....
        /*0e54*/ 	.word	0x0002cb80
        /*0e58*/ 	.word	0x00000006
        /*0e5c*/ 	.word	0x00000000
        /*0e60*/ 	.short	0x0101
        /*0e62*/ 	.byte	0x3f
	.zero		1


	//   ....[55]....
        /*0e64*/ 	.word	0x00031040
        /*0e68*/ 	.word	0x00000012
        /*0e6c*/ 	.word	0x00038820
        /*0e70*/ 	.short	0x010a
        /*0e72*/ 	.byte	0x3f
	.zero		1


	//   ....[56]....
        /*0e74*/ 	.word	0x000310f0
        /*0e78*/ 	.word	0x00000003
        /*0e7c*/ 	.word	0x000388a0
        /*0e80*/ 	.short	0x010a
        /*0e82*/ 	.byte	0x3f
	.zero		1


	//   ....[57]....
        /*0e84*/ 	.word	0x00031320
        /*0e88*/ 	.word	0x00000003
        /*0e8c*/ 	.word	0x000388c0
        /*0e90*/ 	.short	0x010a
        /*0e92*/ 	.byte	0x3f
	.zero		1


	//   ....[58]....
        /*0e94*/ 	.word	0x00031d10
        /*0e98*/ 	.word	0x0000000a
        /*0e9c*/ 	.word	0x000388a0
        /*0ea0*/ 	.short	0x010a
        /*0ea2*/ 	.byte	0x3f
	.zero		1


	//   ....[59]....
        /*0ea4*/ 	.word	0x00031f30
        /*0ea8*/ 	.word	0x0000000a
        /*0eac*/ 	.word	0x000388c0
        /*0eb0*/ 	.short	0x010a
        /*0eb2*/ 	.byte	0x3f
	.zero		1


	//   ....[60]....
        /*0eb4*/ 	.word	0x00033b80
        /*0eb8*/ 	.word	0x00000019
        /*0ebc*/ 	.word	0x00038840
        /*0ec0*/ 	.short	0x010a
        /*0ec2*/ 	.byte	0x3f
	.zero		1


	//   ....[61]....
        /*0ec4*/ 	.word	0x00034020
        /*0ec8*/ 	.word	0x00000019
        /*0ecc*/ 	.word	0x00038830
        /*0ed0*/ 	.short	0x0107
        /*0ed2*/ 	.byte	0x3f
	.zero		1


	//   ....[62]....
        /*0ed4*/ 	.word	0x000340e0
        /*0ed8*/ 	.word	0x00000019
        /*0edc*/ 	.word	0x00038830
        /*0ee0*/ 	.short	0x0101
        /*0ee2*/ 	.byte	0x3f
	.zero		1


	//   ....[63]....
        /*0ee4*/ 	.word	0x00034980
        /*0ee8*/ 	.word	0x00000012
        /*0eec*/ 	.word	0x00038800
        /*0ef0*/ 	.short	0x0107
        /*0ef2*/ 	.byte	0x3f
	.zero		1


	//   ....[64]....
        /*0ef4*/ 	.word	0x00034a10
        /*0ef8*/ 	.word	0x00000012
        /*0efc*/ 	.word	0x00038800
        /*0f00*/ 	.short	0x0101
        /*0f02*/ 	.byte	0x3f
	.zero		1


	//   ....[65]....
        /*0f04*/ 	.word	0x000358e0
        /*0f08*/ 	.word	0x00000012
        /*0f0c*/ 	.word	0x00038810
        /*0f10*/ 	.short	0x0107
        /*0f12*/ 	.byte	0x3f
	.zero		1


	//   ....[66]....
        /*0f14*/ 	.word	0x000359e0
        /*0f18*/ 	.word	0x00000012
        /*0f1c*/ 	.word	0x00038810
        /*0f20*/ 	.short	0x0101
        /*0f22*/ 	.byte	0x3f
	.zero		1


	//   ....[67]....
        /*0f24*/ 	.word	0x00035a00
        /*0f28*/ 	.word	0x00000012
        /*0f2c*/ 	.word	0x00038820
        /*0f30*/ 	.short	0x010a
        /*0f32*/ 	.byte	0x3f
	.zero		1


	//   ....[68]....
        /*0f34*/ 	.word	0x00035a80
        /*0f38*/ 	.word	0x00000019
        /*0f3c*/ 	.word	0x00038860
        /*0f40*/ 	.short	0x010a
        /*0f42*/ 	.byte	0x3f
	.zero		1


	//   ....[69]....
        /*0f44*/ 	.word	0x00036390
        /*0f48*/ 	.word	0x00000019
        /*0f4c*/ 	.word	0x00038850
        /*0f50*/ 	.short	0x0107
        /*0f52*/ 	.byte	0x3f
	.zero		1


	//   ....[70]....
        /*0f54*/ 	.word	0x00036450
        /*0f58*/ 	.word	0x00000019
        /*0f5c*/ 	.word	0x00038850
        /*0f60*/ 	.short	0x0101
        /*0f62*/ 	.byte	0x3f
	.zero		1


	//   ....[71]....
        /*0f64*/ 	.word	0x000367c0
        /*0f68*/ 	.word	0x00000006
        /*0f6c*/ 	.word	0x00038840
        /*0f70*/ 	.short	0x010a
        /*0f72*/ 	.byte	0x3f
	.zero		1


	//   ....[72]....
        /*0f74*/ 	.word	0x00036ae0
        /*0f78*/ 	.word	0x00000006
        /*0f7c*/ 	.word	0x00038830
        /*0f80*/ 	.short	0x0107
        /*0f82*/ 	.byte	0x3f
	.zero		1


	//   ....[73]....
        /*0f84*/ 	.word	0x00036b90
        /*0f88*/ 	.word	0x00000006
        /*0f8c*/ 	.word	0x00038830
        /*0f90*/ 	.short	0x0101
        /*0f92*/ 	.byte	0x3f
	.zero		1


	//   ....[74]....
        /*0f94*/ 	.word	0x00036bc0
        /*0f98*/ 	.word	0x00000006
        /*0f9c*/ 	.word	0x00038860
        /*0fa0*/ 	.short	0x010a
        /*0fa2*/ 	.byte	0x3f
	.zero		1


	//   ....[75]....
        /*0fa4*/ 	.word	0x00037270
        /*0fa8*/ 	.word	0x00000006
        /*0fac*/ 	.word	0x00038850
        /*0fb0*/ 	.short	0x0107
        /*0fb2*/ 	.byte	0x3f
	.zero		1


	//   ....[76]....
        /*0fb4*/ 	.word	0x00037320
        /*0fb8*/ 	.word	0x00000006
        /*0fbc*/ 	.word	0x00038850
        /*0fc0*/ 	.short	0x0101
        /*0fc2*/ 	.byte	0x3f
	.zero		1


	//   ....[77]....
        /*0fc4*/ 	.word	0x000385b0
        /*0fc8*/ 	.word	0x00000007
        /*0fcc*/ 	.word	0x00038820
        /*0fd0*/ 	.short	0x010a
        /*0fd2*/ 	.byte	0x3f
	.zero		1


	//   ....[78]....
        /*0fd4*/ 	.word	0x00038720
        /*0fd8*/ 	.word	0x00000005
        /*0fdc*/ 	.word	0x00038840
        /*0fe0*/ 	.short	0x010a
        /*0fe2*/ 	.byte	0x3f
	.zero		1


	//   ....[79]....
        /*0fe4*/ 	.word	0x000387c0
        /*0fe8*/ 	.word	0x00000003
        /*0fec*/ 	.word	0x00038840
        /*0ff0*/ 	.short	0x010a
        /*0ff2*/ 	.byte	0x3f
	.zero		1


	//   ....[80]....
        /*0ff4*/ 	.word	0x00038800
        /*0ff8*/ 	.word	0x00000005
        /*0ffc*/ 	.word	0x00038860
        /*1000*/ 	.short	0x010a
        /*1002*/ 	.byte	0x3f
	.zero		1


	//   ....[81]....
        /*1004*/ 	.word	0x00038840
        /*1008*/ 	.word	0x00000003
        /*100c*/ 	.word	0x00038860
        /*1010*/ 	.short	0x010a
        /*1012*/ 	.byte	0x3f
	.zero		1


	//   ....[82]....
        /*1014*/ 	.word	0x000388a0
        /*1018*/ 	.word	0x00000028
        /*101c*/ 	.word	0x00038890
        /*1020*/ 	.short	0x010a
        /*1022*/ 	.byte	0x3f
	.zero		1


	//   ....[83]....
        /*1024*/ 	.word	0x00038a10
        /*1028*/ 	.word	0x00000028
        /*102c*/ 	.word	0x00038890
        /*1030*/ 	.short	0x010a
        /*1032*/ 	.byte	0x3f
	.zero		1


	//   ....[84]....
        /*1034*/ 	.word	0x00038b90
        /*1038*/ 	.word	0x00000028
        /*103c*/ 	.word	0x00038890
        /*1040*/ 	.short	0x010a
        /*1042*/ 	.byte	0x3f
	.zero		1


	//   ....[85]....
        /*1044*/ 	.word	0x00038cf0
        /*1048*/ 	.word	0x00000028
        /*104c*/ 	.word	0x000388b0
        /*1050*/ 	.short	0x010a
        /*1052*/ 	.byte	0x3f
	.zero		1


	//   ....[86]....
        /*1054*/ 	.word	0x000390d0
        /*1058*/ 	.word	0x00000002
        /*105c*/ 	.word	0x00038800
        /*1060*/ 	.short	0x010a
        /*1062*/ 	.byte	0x3f
	.zero		1


	//   ....[87]....
        /*1064*/ 	.word	0x000396e0
        /*1068*/ 	.word	0x00000002
        /*106c*/ 	.word	0x00038800
        /*1070*/ 	.short	0x010a
        /*1072*/ 	.byte	0x3f
	.zero		1


	//   ....[88]....
        /*1074*/ 	.word	0x00039730
        /*1078*/ 	.word	0x00000002
        /*107c*/ 	.word	0x00000000
        /*1080*/ 	.short	0x010a
        /*1082*/ 	.byte	0x3f
	.zero		1


	//   ....[89]....
        /*1084*/ 	.word	0x00039780
        /*1088*/ 	.word	0x00000002
        /*108c*/ 	.word	0x00000000
        /*1090*/ 	.short	0x010a
        /*1092*/ 	.byte	0x3f
	.zero		1


	//   ....[90]....
        /*1094*/ 	.word	0x000397d0
        /*1098*/ 	.word	0x00000002
        /*109c*/ 	.word	0x00000000
        /*10a0*/ 	.short	0x010a
        /*10a2*/ 	.byte	0x3f
	.zero		1


	//   ....[91]....
        /*10a4*/ 	.word	0x00039820
        /*10a8*/ 	.word	0x00000002
        /*10ac*/ 	.word	0x00000000
        /*10b0*/ 	.short	0x010a
        /*10b2*/ 	.byte	0x3f
	.zero		1


	//   ....[92]....
        /*10b4*/ 	.word	0x00039870
        /*10b8*/ 	.word	0x00000002
        /*10bc*/ 	.word	0x00000000
        /*10c0*/ 	.short	0x010a
        /*10c2*/ 	.byte	0x3f
	.zero		1


	//   ....[93]....
        /*10c4*/ 	.word	0x000398c0
        /*10c8*/ 	.word	0x00000002
        /*10cc*/ 	.word	0x00000000
        /*10d0*/ 	.short	0x010a
        /*10d2*/ 	.byte	0x3f
	.zero		1


	//   ....[94]....
        /*10d4*/ 	.word	0x00039a60
        /*10d8*/ 	.word	0x00000012
        /*10dc*/ 	.word	0x00038820
        /*10e0*/ 	.short	0x010a
        /*10e2*/ 	.byte	0x3f
	.zero		1


	//   ....[95]....
        /*10e4*/ 	.word	0x00039ab0
        /*10e8*/ 	.word	0x00000003
        /*10ec*/ 	.word	0x000388a0
        /*10f0*/ 	.short	0x010a
        /*10f2*/ 	.byte	0x3f
	.zero		1


	//   ....[96]....
        /*10f4*/ 	.word	0x00039b00
        /*10f8*/ 	.word	0x00000003
        /*10fc*/ 	.word	0x000388c0
        /*1100*/ 	.short	0x010a
        /*1102*/ 	.byte	0x3f
	.zero		1


	//   ....[97]....
        /*1104*/ 	.word	0x00039b50
        /*1108*/ 	.word	0x0000000a
        /*110c*/ 	.word	0x000388a0
        /*1110*/ 	.short	0x010a
        /*1112*/ 	.byte	0x3f
	.zero		1


	//   ....[98]....
        /*1114*/ 	.word	0x00039ba0
        /*1118*/ 	.word	0x0000000a
        /*111c*/ 	.word	0x000388c0
        /*1120*/ 	.short	0x010a
        /*1122*/ 	.byte	0x3f
	.zero		1


	//   ....[99]....
        /*1124*/ 	.word	0x00039cb0
        /*1128*/ 	.word	0x00000019
        /*112c*/ 	.word	0x00038840
        /*1130*/ 	.short	0x010a
        /*1132*/ 	.byte	0x3f
	.zero		1


	//   ....[100]....
        /*1134*/ 	.word	0x0003b240
        /*1138*/ 	.word	0x00000012
        /*113c*/ 	.word	0x00038820
        /*1140*/ 	.short	0x010a
        /*1142*/ 	.byte	0x3f
	.zero		1


	//   ....[101]....
        /*1144*/ 	.word	0x0003b290
        /*1148*/ 	.word	0x00000019
        /*114c*/ 	.word	0x00038860
        /*1150*/ 	.short	0x010a
        /*1152*/ 	.byte	0x3f
	.zero		1


	//   ....[102]....
        /*1154*/ 	.word	0x0003bb80
        /*1158*/ 	.word	0x00000006
        /*115c*/ 	.word	0x00038840
        /*1160*/ 	.short	0x010a
        /*1162*/ 	.byte	0x3f
	.zero		1


	//   ....[103]....
        /*1164*/ 	.word	0x0003c040
        /*1168*/ 	.word	0x00000006
        /*116c*/ 	.word	0x00038860
        /*1170*/ 	.short	0x010a
        /*1172*/ 	.byte	0x3f
	.zero		1


	//   ....[104]....
        /*1174*/ 	.word	0x0003d1e0
        /*1178*/ 	.word	0x00000007
        /*117c*/ 	.word	0x00038820
        /*1180*/ 	.short	0x010a
        /*1182*/ 	.byte	0x3f
	.zero		1


	//   ....[105]....
        /*1184*/ 	.word	0x0003d380
        /*1188*/ 	.word	0x00000005
        /*118c*/ 	.word	0x00038840
        /*1190*/ 	.short	0x010a
        /*1192*/ 	.byte	0x3f
	.zero		1


	//   ....[106]....
        /*1194*/ 	.word	0x0003d3d0
        /*1198*/ 	.word	0x00000003
        /*119c*/ 	.word	0x00038840
        /*11a0*/ 	.short	0x010a
        /*11a2*/ 	.byte	0x3f
	.zero		1


	//   ....[107]....
        /*11a4*/ 	.word	0x0003d420
        /*11a8*/ 	.word	0x00000005
        /*11ac*/ 	.word	0x00038860
        /*11b0*/ 	.short	0x010a
        /*11b2*/ 	.byte	0x3f
	.zero		1


	//   ....[108]....
        /*11b4*/ 	.word	0x0003d640
        /*11b8*/ 	.word	0x00000005
        /*11bc*/ 	.word	0x00000000
        /*11c0*/ 	.short	0x010a
        /*11c2*/ 	.byte	0x3f
	.zero		1


	//   ....[109]....
        /*11c4*/ 	.word	0x0003d780
        /*11c8*/ 	.word	0x0000000c
        /*11cc*/ 	.word	0x00000000
        /*11d0*/ 	.short	0x010a
        /*11d2*/ 	.byte	0x3f
	.zero		1


	//   ....[110]....
        /*11d4*/ 	.word	0x0003dd20
        /*11d8*/ 	.word	0x0000000c
        /*11dc*/ 	.word	0x00038810
        /*11e0*/ 	.short	0x010a
        /*11e2*/ 	.byte	0x3f
	.zero		1


	//   ....[111]....
        /*11e4*/ 	.word	0x0003dea0
        /*11e8*/ 	.word	0x0000000e
        /*11ec*/ 	.word	0x00000000
        /*11f0*/ 	.short	0x010a
        /*11f2*/ 	.byte	0x3f
	.zero		1


	//   ....[112]....
        /*11f4*/ 	.word	0x0003dfe0
        /*11f8*/ 	.word	0x0000000c
        /*11fc*/ 	.word	0x00000000
        /*1200*/ 	.short	0x010a
        /*1202*/ 	.byte	0x3f
	.zero		1


	//   ....[113]....
        /*1204*/ 	.word	0x000404b0
        /*1208*/ 	.word	0x00000005
        /*120c*/ 	.word	0x00000000
        /*1210*/ 	.short	0x0101
        /*1212*/ 	.byte	0x3f
	.zero		1


	//   ....[114]....
        /*1214*/ 	.word	0x0004c780
        /*1218*/ 	.word	0x00000000
        /*121c*/ 	.word	0x00000000
        /*1220*/ 	.short	0x0101
        /*1222*/ 	.byte	0x3f
	.zero		1


	//   ....[115]....
        /*1224*/ 	.word	0x0004c7a0
        /*1228*/ 	.word	0x0000000c
        /*122c*/ 	.word	0x00000000
        /*1230*/ 	.short	0x010a
        /*1232*/ 	.byte	0x3f
	.zero		1


	//   ....[116]....
        /*1234*/ 	.word	0x0004c7f0
        /*1238*/ 	.word	0x0000000c
        /*123c*/ 	.word	0x00038810
        /*1240*/ 	.short	0x010a
        /*1242*/ 	.byte	0x3f
	.zero		1


	//   ....[117]....
        /*1244*/ 	.word	0x0004c840
        /*1248*/ 	.word	0x0000000c
        /*124c*/ 	.word	0x00000000
        /*1250*/ 	.short	0x010a
        /*1252*/ 	.byte	0x3f
	.zero		1


	//----- nvinfo : EIATTR_NUM_MBARRIERS
	.align		4
.L_910:
        /*1254*/ 	.byte	0x03, 0x38
        /*1256*/ 	.short	0x0017


	//----- nvinfo : EIATTR_EXIT_INSTR_OFFSETS
	.align		4
        /*1258*/ 	.byte	0x04, 0x1c
        /*125a*/ 	.short	(.L_912 - .L_911)


	//   ....[0]....
.L_911:
        /*125c*/ 	.word	0x00038890


	//----- nvinfo : EIATTR_MAX_THREADS
	.align		4
.L_912:
        /*1260*/ 	.byte	0x04, 0x05
        /*1262*/ 	.short	(.L_914 - .L_913)
.L_913:
        /*1264*/ 	.word	0x00000180
        /*1268*/ 	.word	0x00000001
        /*126c*/ 	.word	0x00000001


	//----- nvinfo : EIATTR_CRS_STACK_SIZE
	.align		4
.L_914:
        /*1270*/ 	.byte	0x04, 0x1e
        /*1272*/ 	.short	(.L_916 - .L_915)
.L_915:
        /*1274*/ 	.word	0x00000000


	//----- nvinfo : EIATTR_CBANK_PARAM_SIZE
	.align		4
.L_916:
        /*1278*/ 	.byte	0x03, 0x19
        /*127a*/ 	.short	0x0bf0


	//----- nvinfo : EIATTR_PARAM_CBANK
	.align		4
        /*127c*/ 	.byte	0x04, 0x0a
        /*127e*/ 	.short	(.L_918 - .L_917)
	.align		4
.L_917:
        /*1280*/ 	.word	index@(.nv.constant0._ZN7cutlass13device_kernelIN5flash11enable_sm90INS1_16FlashAttnFwdSm90INS1_25CollectiveMainloopFwdSm90ILi2EN4cute5tupleIJNS5_1CILi1EEES8_S8_EEENS6_IJNS7_ILi64EEESA_SA_EEELi512ENS_10bfloat16_tEfNS_4arch4Sm90ELb0ELb1ELb0ELb1ELb1ELb1ELb1ELb0ELb0ELb1ELb1ELb0EEENS1_21CollectiveEpilogueFwdINS6_IJSA_NS7_ILi512EEESA_EEES9_SC_SE_Li256ELb1ELb1ELb1ELb0EEENS1_36VarlenDynamicPersistentTileSchedulerILi64ELi64ELi256ELi128ELb1ELb1ELb1ELb1ELb0ELb1EEEEEEEEEvNT_6ParamsE)
        /*1284*/ 	.short	0x0210
        /*1286*/ 	.short	0x0bf0


	//----- nvinfo : EIATTR_SW_WAR
	.align		4
.L_918:
        /*1288*/ 	.byte	0x04, 0x36
        /*128a*/ 	.short	(.L_920 - .L_919)
.L_919:
        /*128c*/ 	.word	0x00000008
.L_920:


//--------------------- .nv.info._ZN7cutlass13device_kernelIN5flash11enable_sm90INS1_16FlashAttnFwdSm90INS1_25CollectiveMainloopFwdSm90ILi2EN4cute5tupleIJNS5_1CILi1EEES8_S8_EEENS6_IJNS7_ILi64EEESA_SA_EEELi512ENS_10bfloat16_tEfNS_4arch4Sm90ELb1ELb0ELb0ELb0ELb1ELb0ELb0ELb0ELb0ELb1ELb1ELb0EEENS1_21CollectiveEpilogueFwdINS6_IJSA_NS7_ILi512EEESA_EEES9_SC_SE_Li256ELb0ELb1ELb1ELb0EEENS1_19SingleTileSchedulerILb0ELb1ELb1ELi64EEEEEEEEEvNT_6ParamsE --------------------------
	.section	.nv.info._ZN7cutlass13device_kernelIN5flash11enable_sm90INS1_16FlashAttnFwdSm90INS1_25CollectiveMainloopFwdSm90ILi2EN4cute5tupleIJNS5_1CILi1EEES8_S8_EEENS6_IJNS7_ILi64EEESA_SA_EEELi512ENS_10bfloat16_tEfNS_4arch4Sm90ELb1ELb0ELb0ELb0ELb1ELb0ELb0ELb0ELb0ELb1ELb1ELb0EEENS1_21CollectiveEpilogueFwdINS6_IJSA_NS7_ILi512EEESA_EEES9_SC_SE_Li256ELb0ELb1ELb1ELb0EEENS1_19SingleTileSchedulerILb0ELb1ELb1ELi64EEEEEEEEEvNT_6ParamsE,"",@"SHT_CUDA_INFO"
	.sectionflags	@""
	.align	4


	//----- nvinfo : EIATTR_CUDA_API_VERSION
	.align		4
        /*0000*/ 	.byte	0x04, 0x37
        /*0002*/ 	.short	(.L_922 - .L_921)
.L_921:
        /*0004*/ 	.word	0x00000082


	//----- nvinfo : EIATTR_KPARAM_INFO
	.align		4
.L_922:
        /*0008*/ 	.byte	0x04, 0x17
        /*000a*/ 	.short	(.L_924 - .L_923)
.L_923:
        /*000c*/ 	.word	0x00000000
        /*0010*/ 	.short	0x0000
        /*0012*/ 	.short	0x0070
        /*0014*/ 	.byte	0x00, 0xf0, 0x01, 0x28


	//----- nvinfo : EIATTR_SPARSE_MMA_MASK
	.align		4
.L_924:
        /*0018*/ 	.byte	0x03, 0x50
        /*001a*/ 	.short	0x0000


	//----- nvinfo : EIATTR_MAXREG_COUNT
	.align		4
        /*001c*/ 	.byte	0x03, 0x1b
        /*001e*/ 	.short	0x00a8


	//----- nvinfo : EIATTR_NUM_BARRIERS
	.align		4
        /*0020*/ 	.byte	0x02, 0x4c
        /*0022*/ 	.byte	0x10
	.zero		1


	//----- nvinfo : EIATTR_EXTERNS
	.align		4
        /*0024*/ 	.byte	0x04, 0x0f
        /*0026*/ 	.short	(.L_926 - .L_925)


	//   ....[0]....
	.align		4
.L_925:
        /*0028*/ 	.word	index@(__assertfail)


	//----- nvinfo : EIATTR_MERCURY_ISA_VERSION
	.align		4
.L_926:
        /*002c*/ 	.byte	0x03, 0x5f
        /*002e*/ 	.short	0x0101


	//----- nvinfo : EIATTR_INT_WARP_WIDE_INSTR_OFFSETS
	.align		4
        /*0030*/ 	.byte	0x04, 0x31
        /*0032*/ 	.short	(.L_928 - .L_927)


	//   ....[0]....
.L_927:
        /*0034*/ 	.word	0x000000b0


	//   ....[1]....
        /*0038*/ 	.word	0x000000c0


	//   ....[2]....
        /*003c*/ 	.word	0x00000160


	//----- nvinfo : EIATTR_COOP_GROUP_MASK_REGIDS
	.align		4
.L_928:
        /*0040*/ 	.byte	0x04, 0x29
        /*0042*/ 	.short	(.L_930 - .L_929)


	//   ....[0]....
.L_929:
        /*0044*/ 	.word	0xffffffff


	//   ....[1]....
        /*0048*/ 	.word	0xffffffff


	//   ....[2]....
        /*004c*/ 	.word	0xffffffff


	//   ....[3]....
        /*0050*/ 	.word	0xffffffff


	//   ....[4]....
        /*0054*/ 	.word	0xffffffff


	//   ....[5]....
        /*0058*/ 	.word	0xffffffff


	//   ....[6]....
        /*005c*/ 	.word	0xffffffff


	//   ....[7]....
        /*0060*/ 	.word	0xffffffff


	//   ....[8]....
        /*0064*/ 	.word	0xffffffff


	//   ....[9]....
        /*0068*/ 	.word	0xffffffff


	//   ....[10]....
        /*006c*/ 	.word	0xffffffff


	//   ....[11]....
        /*0070*/ 	.word	0xffffffff


	//   ....[12]....
        /*0074*/ 	.word	0xffffffff


	//   ....[13]....
        /*0078*/ 	.word	0xffffffff


	//   ....[14]....
        /*007c*/ 	.word	0xffffffff


	//   ....[15]....
        /*0080*/ 	.word	0xffffffff


	//   ....[16]....
        /*0084*/ 	.word	0xffffffff


	//   ....[17]....
        /*0088*/ 	.word	0xffffffff


	//   ....[18]....
        /*008c*/ 	.word	0xffffffff


	//   ....[19]....
        /*0090*/ 	.word	0xffffffff


	//   ....[20]....
        /*0094*/ 	.word	0xffffffff


	//   ....[21]....
        /*0098*/ 	.word	0xffffffff


	//   ....[22]....
        /*009c*/ 	.word	0xffffffff


	//   ....[23]....
        /*00a0*/ 	.word	0xffffffff


	//   ....[24]....
        /*00a4*/ 	.word	0xffffffff


	//   ....[25]....
        /*00a8*/ 	.word	0xffffffff


	//   ....[26]....
        /*00ac*/ 	.word	0xffffffff


	//   ....[27]....
        /*00b0*/ 	.word	0xffffffff


	//   ....[28]....
        /*00b4*/ 	.word	0xffffffff


	//   ....[29]....
        /*00b8*/ 	.word	0xffffffff


	//   ....[30]....
        /*00bc*/ 	.word	0xffffffff


	//   ....[31]....
        /*00c0*/ 	.word	0xffffffff


	//   ....[32]....
        /*00c4*/ 	.word	0xffffffff


	//   ....[33]....
        /*00c8*/ 	.word	0xffffffff


	//   ....[34]....
        /*00cc*/ 	.word	0xffffffff


	//   ....[35]....
        /*00d0*/ 	.word	0xffffffff


	//   ....[36]....
        /*00d4*/ 	.word	0xffffffff


	//   ....[37]....
        /*00d8*/ 	.word	0xffffffff


	//   ....[38]....
        /*00dc*/ 	.word	0xffffffff


	//   ....[39]....
        /*00e0*/ 	.word	0xffffffff


	//   ....[40]....
        /*00e4*/ 	.word	0xffffffff


	//   ....[41]....
        /*00e8*/ 	.word	0xffffffff


	//   ....[42]....
        /*00ec*/ 	.word	0xffffffff


	//   ....[43]....
        /*00f0*/ 	.word	0xffffffff


	//   ....[44]....
        /*00f4*/ 	.word	0xffffffff


	//   ....[45]....
        /*00f8*/ 	.word	0xffffffff


	//   ....[46]....
        /*00fc*/ 	.word	0xffffffff


	//   ....[47]....
        /*0100*/ 	.word	0xffffffff


	//   ....[48]....
        /*0104*/ 	.word	0xffffffff


	//   ....[49]....
        /*0108*/ 	.word	0xffffffff


	//   ....[50]....
        /*010c*/ 	.word	0xffffffff


	//   ....[51]....
        /*0110*/ 	.word	0xffffffff


	//   ....[52]....
        /*0114*/ 	.word	0xffffffff


	//   ....[53]....
        /*0118*/ 	.word	0xffffffff


	//   ....[54]....
        /*011c*/ 	.word	0xffffffff


	//   ....[55]....
        /*0120*/ 	.word	0xffffffff


	//   ....[56]....
        /*0124*/ 	.word	0xffffffff


	//   ....[57]....
        /*0128*/ 	.word	0xffffffff


	//   ....[58]....
        /*012c*/ 	.word	0xffffffff


	//   ....[59]....
        /*0130*/ 	.word	0xffffffff


	//   ....[60]....
        /*0134*/ 	.word	0xffffffff


	//   ....[61]....
        /*0138*/ 	.word	0xffffffff


	//   ....[62]....
        /*013c*/ 	.word	0xffffffff


	//   ....[63]....
        /*0140*/ 	.word	0xffffffff


	//   ....[64]....
        /*0144*/ 	.word	0xffffffff


	//   ....[65]....
        /*0148*/ 	.word	0xffffffff


	//   ....[66]....
        /*014c*/ 	.word	0xffffffff


	//   ....[67]....
        /*0150*/ 	.word	0xffffffff


	//   ....[68]....
        /*0154*/ 	.word	0xffffffff


	//   ....[69]....
        /*0158*/ 	.word	0xffffffff


	//   ....[70]....
        /*015c*/ 	.word	0xffffffff


	//   ....[71]....
        /*0160*/ 	.word	0xffffffff


	//   ....[72]....
        /*0164*/ 	.word	0xffffffff


	//   ....[73]....
        /*0168*/ 	.word	0xffffffff


	//   ....[74]....
        /*016c*/ 	.word	0xffffffff


	//   ....[75]....
        /*0170*/ 	.word	0xffffffff


	//   ....[76]....
        /*0174*/ 	.word	0xffffffff


	//   ....[77]....
        /*0178*/ 	.word	0xffffffff


	//   ....[78]....
        /*017c*/ 	.word	0xffffffff


	//   ....[79]....
        /*0180*/ 	.word	0xffffffff


	//   ....[80]....
        /*0184*/ 	.word	0xffffffff


	//   ....[81]....
        /*0188*/ 	.word	0xffffffff


	//   ....[82]....
        /*018c*/ 	.word	0x0500000f


	//   ....[83]....
        /*0190*/ 	.word	0x0500000f


	//   ....[84]....
        /*0194*/ 	.word	0x0500000f


	//   ....[85]....
        /*0198*/ 	.word	0x0500000f


	//   ....[86]....
        /*019c*/ 	.word	0x0500000f


	//   ....[87]....
        /*01a0*/ 	.word	0x0500000f


	//   ....[88]....
        /*01a4*/ 	.word	0x0500000f


	//   ....[89]....
        /*01a8*/ 	.word	0x0500000f


	//   ....[90]....
        /*01ac*/ 	.word	0x0500000f


	//   ....[91]....
        /*01b0*/ 	.word	0x0500000f


	//   ....[92]....
        /*01b4*/ 	.word	0x0500000f


	//   ....[93]....
        /*01b8*/ 	.word	0x0500000f


	//   ....[94]....
        /*01bc*/ 	.word	0x0500000f


	//   ....[95]....
        /*01c0*/ 	.word	0x0500000f


	//   ....[96]....
        /*01c4*/ 	.word	0x0500000f


	//   ....[97]....
        /*01c8*/ 	.word	0x0500000f


	//   ....[98]....
        /*01cc*/ 	.word	0x0500000f


	//   ....[99]....
        /*01d0*/ 	.word	0x0500000f


	//   ....[100]....
        /*01d4*/ 	.word	0x0500000f


	//   ....[101]....
        /*01d8*/ 	.word	0x0500000f


	//   ....[102]....
        /*01dc*/ 	.word	0x0500000f


	//   ....[103]....
        /*01e0*/ 	.word	0x0500000f


	//   ....[104]....
        /*01e4*/ 	.word	0x0500000f


	//   ....[105]....
        /*01e8*/ 	.word	0x0500000f


	//   ....[106]....
        /*01ec*/ 	.word	0x0500000f


	//   ....[107]....
        /*01f0*/ 	.word	0x0500000f


	//   ....[108]....
        /*01f4*/ 	.word	0x0500000f


	//   ....[109]....
        /*01f8*/ 	.word	0x0500000f


	//   ....[110]....
        /*01fc*/ 	.word	0x0500000f


	//   ....[111]....
        /*0200*/ 	.word	0x0500000f


	//   ....[112]....
        /*0204*/ 	.word	0x0500000f


	//   ....[113]....
        /*0208*/ 	.word	0x0500000f


	//   ....[114]....
        /*020c*/ 	.word	0x0500000f


	//   ....[115]....
        /*0210*/ 	.word	0x0500000f


	//   ....[116]....
        /*0214*/ 	.word	0x0500000f


	//   ....[117]....
        /*0218*/ 	.word	0x0500000f


	//   ....[118]....
        /*021c*/ 	.word	0x0500000f


	//   ....[119]....
        /*0220*/ 	.word	0x0500000f


	//   ....[120]....
        /*0224*/ 	.word	0x0500000f


	//   ....[121]....
        /*0228*/ 	.word	0x0500000f


	//   ....[122]....
        /*022c*/ 	.word	0x0500000f


	//   ....[123]....
        /*0230*/ 	.word	0x0500000f


	//----- nvinfo : EIATTR_COOP_GROUP_INSTR_OFFSETS
	.align		4
.L_930:
        /*0234*/ 	.byte	0x04, 0x28
        /*0236*/ 	.short	(.L_932 - .L_931)


	//   ....[0]....
.L_931:
        /*0238*/ 	.word	0x00000060


	//   ....[1]....
        /*023c*/ 	.word	0x000000a0


	//   ....[2]....
        /*0240*/ 	.word	0x00000280


	//   ....[3]....
        /*0244*/ 	.word	0x000003e0


	//   ....[4]....
        /*0248*/ 	.word	0x00000500


	//   ....[5]....
        /*024c*/ 	.word	0x00000660


	//   ....[6]....
        /*0250*/ 	.word	0x000012d0


	//   ....[7]....
        /*0254*/ 	.word	0x00003450


	//   ....[8]....
        /*0258*/ 	.word	0x00003c20


	//   ....[9]....
        /*025c*/ 	.word	0x00003c50


	//   ....[10]....
        /*0260*/ 	.word	0x00004050


	//   ....[11]....
        /*0264*/ 	.word	0x000041c0


	//   ....[12]....
        /*0268*/ 	.word	0x00004330


	//   ....[13]....
        /*026c*/ 	.word	0x00004480


	//   ....[14]....
        /*0270*/ 	.word	0x00004f30


	//   ....[15]....
        /*0274*/ 	.word	0x00005480


	//   ....[16]....
        /*0278*/ 	.word	0x000054a0


	//   ....[17]....
        /*027c*/ 	.word	0x00005810


	//   ....[18]....
        /*0280*/ 	.word	0x00005a00


	//   ....[19]....
        /*0284*/ 	.word	0x00005b70


	//   ....[20]....
        /*0288*/ 	.word	0x00005cc0


	//   ....[21]....
        /*028c*/ 	.word	0x00006e80


	//   ....[22]....
        /*0290*/ 	.word	0x00007390


	//   ....[23]....
        /*0294*/ 	.word	0x000073c0


	//   ....[24]....
        /*0298*/ 	.word	0x00007600


	//   ....[25]....
        /*029c*/ 	.word	0x00007790


	//   ....[26]....
        /*02a0*/ 	.word	0x00008780


	//   ....[27]....
        /*02a4*/ 	.word	0x00008860


	//   ....[28]....
        /*02a8*/ 	.word	0x000088b0


	//   ....[29]....
        /*02ac*/ 	.word	0x000088e0


	//   ....[30]....
        /*02b0*/ 	.word	0x00008940


	//   ....[31]....
        /*02b4*/ 	.word	0x000093f0


	//   ....[32]....
        /*02b8*/ 	.word	0x000098b0


	//   ....[33]....
        /*02bc*/ 	.word	0x000098e0


	//   ....[34]....
        /*02c0*/ 	.word	0x00009900


	//   ....[35]....
        /*02c4*/ 	.word	0x00009930


	//   ....[36]....
        /*02c8*/ 	.word	0x00009dc0


	//   ....[37]....
        /*02cc*/ 	.word	0x00009de0


	//   ....[38]....
        /*02d0*/ 	.word	0x0000aa30


	//   ....[39]....
        /*02d4*/ 	.word	0x0000aa50


	//   ....[40]....
        /*02d8*/ 	.word	0x0000baa0


	//   ....[41]....
        /*02dc*/ 	.word	0x0000cdb0


	//   ....[42]....
        /*02e0*/ 	.word	0x0000cdd0


	//   ....[43]....
        /*02e4*/ 	.word	0x0000cde0


	//   ....[44]....
        /*02e8*/ 	.word	0x0000ce20


	//   ....[45]....
        /*02ec*/ 	.word	0x0000ce70


	//   ....[46]....
        /*02f0*/ 	.word	0x0000ce90


	//   ....[47]....
        /*02f4*/ 	.word	0x0000cee0


	//   ....[48]....
        /*02f8*/ 	.word	0x0000cf00


	//   ....[49]....
        /*02fc*/ 	.word	0x0000d490


	//   ....[50]....
        /*0300*/ 	.word	0x0000d4c0


	//   ....[51]....
        /*0304*/ 	.word	0x0000d4f0


	//   ....[52]....
        /*0308*/ 	.word	0x0000d560


	//   ....[53]....
        /*030c*/ 	.word	0x0000d5c0


	//   ....[54]....
        /*0310*/ 	.word	0x0000d5e0


	//   ....[55]....
        /*0314*/ 	.word	0x0000d630


	//   ....[56]....
        /*0318*/ 	.word	0x0000d650


	//   ....[57]....
        /*031c*/ 	.word	0x0000d940


	//   ....[58]....
        /*0320*/ 	.word	0x0000d970


	//   ....[59]....
        /*0324*/ 	.word	0x0000d9a0


	//   ....[60]....
        /*0328*/ 	.word	0x0000d9d0


	//   ....[61]....
        /*032c*/ 	.word	0x0000da00


	//   ....[62]....
        /*0330*/ 	.word	0x0000da50


	//   ....[63]....
        /*0334*/ 	.word	0x0000dbd0


	//   ....[64]....
        /*0338*/ 	.word	0x0000dc00


	//   ....[65]....
        /*033c*/ 	.word	0x0000e580


	//   ....[66]....
        /*0340*/ 	.word	0x0000e5a0


	//   ....[67]....
        /*0344*/ 	.word	0x0000e5b0


	//   ....[68]....
        /*0348*/ 	.word	0x0000e5d0


	//   ....[69]....
        /*034c*/ 	.word	0x0000e5f0


	//   ....[70]....
        /*0350*/ 	.word	0x0000e620


	//   ....[71]....
        /*0354*/ 	.word	0x0000e640


	//   ....[72]....
        /*0358*/ 	.word	0x0000e670


	//   ....[73]....
        /*035c*/ 	.word	0x0000e9d0


	//   ....[74]....
        /*0360*/ 	.word	0x0000ea00


	//   ....[75]....
        /*0364*/ 	.word	0x0000ea30


	//   ....[76]....
        /*0368*/ 	.word	0x0000ea50


	//   ....[77]....
        /*036c*/ 	.word	0x0000ea60


	//   ....[78]....
        /*0370*/ 	.word	0x0000ea80


	//   ....[79]....
        /*0374*/ 	.word	0x0000eb20


	//   ....[80]....
        /*0378*/ 	.word	0x0000eb60


	//   ....[81]....
        /*037c*/ 	.word	0x0000f060


	//   ....[82]....
        /*0380*/ 	.word	0x0000f680


	//   ....[83]....
        /*0384*/ 	.word	0x0000f770


	//   ....[84]....
        /*0388*/ 	.word	0x0000f810


	//   ....[85]....
        /*038c*/ 	.word	0x0000f890


	//   ....[86]....
        /*0390*/ 	.word	0x0000f940


	//   ....[87]....
        /*0394*/ 	.word	0x0000f9a0


	//   ....[88]....
        /*0398*/ 	.word	0x0000fa60


	//   ....[89]....
        /*039c*/ 	.word	0x0000fac0


	//   ....[90]....
        /*03a0*/ 	.word	0x0000fb60


	//   ....[91]....
        /*03a4*/ 	.word	0x0000fbf0


	//   ....[92]....
        /*03a8*/ 	.word	0x0000fc50


	//   ....[93]....
        /*03ac*/ 	.word	0x0000fd80


	//   ....[94]....
        /*03b0*/ 	.word	0x0000fdf0


	//   ....[95]....
        /*03b4*/ 	.word	0x0000fe50


	//   ....[96]....
        /*03b8*/ 	.word	0x0000ff10


	//   ....[97]....
        /*03bc*/ 	.word	0x0000ff70


	//   ....[98]....
        /*03c0*/ 	.word	0x00010010


	//   ....[99]....
        /*03c4*/ 	.word	0x00010160


	//   ....[100]....
        /*03c8*/ 	.word	0x00010220


	//   ....[101]....
        /*03cc*/ 	.word	0x000104a0


	//   ....[102]....
        /*03d0*/ 	.word	0x000104f0


	//   ....[103]....
        /*03d4*/ 	.word	0x000106b0


	//   ....[104]....
        /*03d8*/ 	.word	0x00010700


	//   ....[105]....
        /*03dc*/ 	.word	0x000108c0


	//   ....[106]....
        /*03e0*/ 	.word	0x00010910


	//   ....[107]....
        /*03e4*/ 	.word	0x000109f0


	//   ....[108]....
        /*03e8*/ 	.word	0x00010a90


	//   ....[109]....
        /*03ec*/ 	.word	0x00010af0


	//   ....[110]....
        /*03f0*/ 	.word	0x00010b90


	//   ....[111]....
        /*03f4*/ 	.word	0x00010bf0


	//   ....[112]....
        /*03f8*/ 	.word	0x00010c90


	//   ....[113]....
        /*03fc*/ 	.word	0x00010cf0


	//   ....[114]....
        /*0400*/ 	.word	0x00010d90


	//   ....[115]....
        /*0404*/ 	.word	0x00010e70


	//   ....[116]....
        /*0408*/ 	.word	0x00010f20


	//   ....[117]....
        /*040c*/ 	.word	0x00011010


	//   ....[118]....
        /*0410*/ 	.word	0x00011110


	//   ....[119]....
        /*0414*/ 	.word	0x00011230


	//   ....[120]....
        /*0418*/ 	.word	0x00011310


	//   ....[121]....
        /*041c*/ 	.word	0x00011420


	//   ....[122]....
        /*0420*/ 	.word	0x000114f0


	//   ....[123]....
        /*0424*/ 	.word	0x00011600


	//----- nvinfo : EIATTR_REG_RECONFIG
	.align		4
.L_932:
        /*0428*/ 	.byte	0x01, 0x54
	.zero		2


	//----- nvinfo : EIATTR_SYSCALL_OFFSETS
	.align		4
        /*042c*/ 	.byte	0x04, 0x46
        /*042e*/ 	.short	(.L_934 - .L_933)


	//   ....[0]....
.L_933:
        /*0430*/ 	.word	0x00003620


	//   ....[1]....
        /*0434*/ 	.word	0x0000c2c0


	//   ....[2]....
        /*0438*/ 	.word	0x0000c400


	//   ....[3]....
        /*043c*/ 	.word	0x0000c4f0


	//   ....[4]....
        /*0440*/ 	.word	0x0000d170


	//----- nvinfo : EIATTR_MBARRIER_INSTR_OFFSETS
	.align		4
.L_934:
        /*0444*/ 	.byte	0x04, 0x39
        /*0446*/ 	.short	(.L_936 - .L_935)


	//   ....[0]....
.L_935:
        /*0448*/ 	.word	0x00000170
        /*044c*/ 	.word	0x000000ff
        /*0450*/ 	.word	0x00028c00
        /*0454*/ 	.short	0x0100
        /*0456*/ 	.byte	0x08
	.zero		1


	//   ....[1]....
        /*0458*/ 	.word	0x00000180
        /*045c*/ 	.word	0x000000ff
        /*0460*/ 	.word	0x00028c20
        /*0464*/ 	.short	0x0100
        /*0466*/ 	.byte	0x08
	.zero		1


	//   ....[2]....
        /*0468*/ 	.word	0x00000230
        /*046c*/ 	.word	0x000000ff
        /*0470*/ 	.word	0x00028c30
        /*0474*/ 	.short	0x0100
        /*0476*/ 	.byte	0x06
	.zero		1


	//   ....[3]....
        /*0478*/ 	.word	0x00000240
        /*047c*/ 	.word	0x000000ff
        /*0480*/ 	.word	0x00028c40
        /*0484*/ 	.short	0x0100
        /*0486*/ 	.byte	0x06
	.zero		1


	//   ....[4]....
        /*0488*/ 	.word	0x00000250
        /*048c*/ 	.word	0x000000ff
        /*0490*/ 	.word	0x00028c38
        /*0494*/ 	.short	0x0100
        /*0496*/ 	.byte	0x06
	.zero		1


	//   ....[5]....
        /*0498*/ 	.word	0x00000260
        /*049c*/ 	.word	0x000000ff
        /*04a0*/ 	.word	0x00028c48
        /*04a4*/ 	.short	0x0100
        /*04a6*/ 	.byte	0x06
	.zero		1


	//   ....[6]....
        /*04a8*/ 	.word	0x00000390
        /*04ac*/ 	.word	0x000000ff
        /*04b0*/ 	.word	0x00028c50
        /*04b4*/ 	.short	0x0100
        /*04b6*/ 	.byte	0x08
	.zero		1


	//   ....[7]....
        /*04b8*/ 	.word	0x000003a0
        /*04bc*/ 	.word	0x000000ff
        /*04c0*/ 	.word	0x00028c60
        /*04c4*/ 	.short	0x0100
        /*04c6*/ 	.byte	0x08
	.zero		1


	//   ....[8]....
        /*04c8*/ 	.word	0x000003b0
        /*04cc*/ 	.word	0x000000ff
        /*04d0*/ 	.word	0x00028c58
        /*04d4*/ 	.short	0x0100
        /*04d6*/ 	.byte	0x08
	.zero		1


	//   ....[9]....
        /*04d8*/ 	.word	0x000003c0
        /*04dc*/ 	.word	0x000000ff
        /*04e0*/ 	.word	0x00028c68
        /*04e4*/ 	.short	0x0100
        /*04e6*/ 	.byte	0x08
	.zero		1


	//   ....[10]....
        /*04e8*/ 	.word	0x000004b0
        /*04ec*/ 	.word	0x000000ff
        /*04f0*/ 	.word	0x00028c70
        /*04f4*/ 	.short	0x0100
        /*04f6*/ 	.byte	0x06
	.zero		1


	//   ....[11]....
        /*04f8*/ 	.word	0x000004c0
        /*04fc*/ 	.word	0x000000ff
        /*0500*/ 	.word	0x00028c80
        /*0504*/ 	.short	0x0100
        /*0506*/ 	.byte	0x06
	.zero		1


	//   ....[12]....
        /*0508*/ 	.word	0x000004d0
        /*050c*/ 	.word	0x000000ff
        /*0510*/ 	.word	0x00028c78
        /*0514*/ 	.short	0x0100
        /*0516*/ 	.byte	0x06
	.zero		1


	//   ....[13]....
        /*0518*/ 	.word	0x000004e0
        /*051c*/ 	.word	0x000000ff
        /*0520*/ 	.word	0x00028c88
        /*0524*/ 	.short	0x0100
        /*0526*/ 	.byte	0x06
	.zero		1


	//   ....[14]....
        /*0528*/ 	.word	0x00000610
        /*052c*/ 	.word	0x000000ff
        /*0530*/ 	.word	0x00028c90
        /*0534*/ 	.short	0x0100
        /*0536*/ 	.byte	0x08
	.zero		1


	//   ....[15]....
        /*0538*/ 	.word	0x00000620
        /*053c*/ 	.word	0x000000ff
        /*0540*/ 	.word	0x00028ca0
        /*0544*/ 	.short	0x0100
        /*0546*/ 	.byte	0x08
	.zero		1


	//   ....[16]....
        /*0548*/ 	.word	0x00000630
        /*054c*/ 	.word	0x000000ff
        /*0550*/ 	.word	0x00028c98
        /*0554*/ 	.short	0x0100
        /*0556*/ 	.byte	0x08
	.zero		1


	//   ....[17]....
        /*0558*/ 	.word	0x00000640
        /*055c*/ 	.word	0x000000ff
        /*0560*/ 	.word	0x00028ca8
        /*0564*/ 	.short	0x0100
        /*0566*/ 	.byte	0x08
	.zero		1


	//   ....[18]....
        /*0568*/ 	.word	0x00000780
        /*056c*/ 	.word	0x000000ff
        /*0570*/ 	.word	0x00028cb0
        /*0574*/ 	.short	0x0100
        /*0576*/ 	.byte	0x08
	.zero		1


	//   ....[19]....
        /*0578*/ 	.word	0x00000790
        /*057c*/ 	.word	0x000000ff
        /*0580*/ 	.word	0x00028cc0
        /*0584*/ 	.short	0x0100
        /*0586*/ 	.byte	0x08
	.zero		1


	//   ....[20]....
        /*0588*/ 	.word	0x000007a0
        /*058c*/ 	.word	0x000000ff
        /*0590*/ 	.word	0x00028cb8
        /*0594*/ 	.short	0x0100
        /*0596*/ 	.byte	0x08
	.zero		1


	//   ....[21]....
        /*0598*/ 	.word	0x000007b0
        /*059c*/ 	.word	0x000000ff
        /*05a0*/ 	.word	0x00028cc8
        /*05a4*/ 	.short	0x0100
        /*05a6*/ 	.byte	0x08
	.zero		1


	//   ....[22]....
        /*05a8*/ 	.word	0x00001490
        /*05ac*/ 	.word	0x000000ff
        /*05b0*/ 	.word	0x00028c50
        /*05b4*/ 	.short	0x010a
        /*05b6*/ 	.byte	0x05
	.zero		1


	//   ....[23]....
        /*05b8*/ 	.word	0x00001760
        /*05bc*/ 	.word	0x000000ff
        /*05c0*/ 	.word	0x00000000
        /*05c4*/ 	.short	0x0101
        /*05c6*/ 	.byte	0x04
	.zero		1


	//   ....[24]....
        /*05c8*/ 	.word	0x000020c0
        /*05cc*/ 	.word	0x000000ff
        /*05d0*/ 	.word	0x00028c50
        /*05d4*/ 	.short	0x010a
        /*05d6*/ 	.byte	0x07
	.zero		1


	//   ....[25]....
        /*05d8*/ 	.word	0x00002100
        /*05dc*/ 	.word	0x000000ff
        /*05e0*/ 	.word	0x00028c50
        /*05e4*/ 	.short	0x010a
        /*05e6*/ 	.byte	0x07
	.zero		1


	//   ....[26]....
        /*05e8*/ 	.word	0x000022e0
        /*05ec*/ 	.word	0x000000ff
        /*05f0*/ 	.word	0x00000000
        /*05f4*/ 	.short	0x0101
        /*05f6*/ 	.byte	0x07
	.zero		1


	//   ....[27]....
        /*05f8*/ 	.word	0x00003650
        /*05fc*/ 	.word	0x000000ff
        /*0600*/ 	.word	0x00028c00
        /*0604*/ 	.short	0x010a
        /*0606*/ 	.byte	0x27
	.zero		1


	//   ....[28]....
        /*0608*/ 	.word	0x000037e0
        /*060c*/ 	.word	0x000000ff
        /*0610*/ 	.word	0x00028c30
        /*0614*/ 	.short	0x010a
        /*0616*/ 	.byte	0x27
	.zero		1


	//   ....[29]....
        /*0618*/ 	.word	0x00003820
        /*061c*/ 	.word	0x000000ff
        /*0620*/ 	.word	0x00028c30
        /*0624*/ 	.short	0x010a
        /*0626*/ 	.byte	0x27
	.zero		1


	//   ....[30]....
        /*0628*/ 	.word	0x00003cc0
        /*062c*/ 	.word	0x000000ff
        /*0630*/ 	.word	0x00000000
        /*0634*/ 	.short	0x0101
        /*0636*/ 	.byte	0x04
	.zero		1


	//   ....[31]....
        /*0638*/ 	.word	0x00004cd0
        /*063c*/ 	.word	0x000000ff
        /*0640*/ 	.word	0x00028c50
        /*0644*/ 	.short	0x010a
        /*0646*/ 	.byte	0x27
	.zero		1


	//   ....[32]....
        /*0648*/ 	.word	0x00004d10
        /*064c*/ 	.word	0x000000ff
        /*0650*/ 	.word	0x00028c50
        /*0654*/ 	.short	0x010a
        /*0656*/ 	.byte	0x27
	.zero		1


	//   ....[33]....
        /*0658*/ 	.word	0x00005060
        /*065c*/ 	.word	0x000000ff
        /*0660*/ 	.word	0x00000000
        /*0664*/ 	.short	0x0101
        /*0666*/ 	.byte	0x05
	.zero		1


	//   ....[34]....
        /*0668*/ 	.word	0x00005200
        /*066c*/ 	.word	0x000000ff
        /*0670*/ 	.word	0x00028c30
        /*0674*/ 	.short	0x010a
        /*0676*/ 	.byte	0x1b
	.zero		1


	//   ....[35]....
        /*0678*/ 	.word	0x00005240
        /*067c*/ 	.word	0x000000ff
        /*0680*/ 	.word	0x00028c30
        /*0684*/ 	.short	0x010a
        /*0686*/ 	.byte	0x1b
	.zero		1


	//   ....[36]....
        /*0688*/ 	.word	0x000054e0
        /*068c*/ 	.word	0x000000ff
        /*0690*/ 	.word	0x00000000
        /*0694*/ 	.short	0x0101
        /*0696*/ 	.byte	0x0a
	.zero		1


	//   ....[37]....
        /*0698*/ 	.word	0x00006c40
        /*069c*/ 	.word	0x000000ff
        /*06a0*/ 	.word	0x00028c50
        /*06a4*/ 	.short	0x010a
        /*06a6*/ 	.byte	0x1b
	.zero		1


	//   ....[38]....
        /*06a8*/ 	.word	0x00006c80
        /*06ac*/ 	.word	0x000000ff
        /*06b0*/ 	.word	0x00028c50
        /*06b4*/ 	.short	0x010a
        /*06b6*/ 	.byte	0x1b
	.zero		1


	//   ....[39]....
        /*06b8*/ 	.word	0x00006f40
        /*06bc*/ 	.word	0x000000ff
        /*06c0*/ 	.word	0x00000000
        /*06c4*/ 	.short	0x0101
        /*06c6*/ 	.byte	0x1b
	.zero		1


	//   ....[40]....
        /*06c8*/ 	.word	0x00007070
        /*06cc*/ 	.word	0x000000ff
        /*06d0*/ 	.word	0x00028c30
        /*06d4*/ 	.short	0x010a
        /*06d6*/ 	.byte	0x1a
	.zero		1


	//   ....[41]....
        /*06d8*/ 	.word	0x000070b0
        /*06dc*/ 	.word	0x000000ff
        /*06e0*/ 	.word	0x00028c30
        /*06e4*/ 	.short	0x010a
        /*06e6*/ 	.byte	0x1a
	.zero		1


	//   ....[42]....
        /*06e8*/ 	.word	0x000072c0
        /*06ec*/ 	.word	0x000000ff
        /*06f0*/ 	.word	0x00000000
        /*06f4*/ 	.short	0x0101
        /*06f6*/ 	.byte	0x0a
	.zero		1


	//   ....[43]....
        /*06f8*/ 	.word	0x00008540
        /*06fc*/ 	.word	0x000000ff
        /*0700*/ 	.word	0x00028c50
        /*0704*/ 	.short	0x010a
        /*0706*/ 	.byte	0x1a
	.zero		1


	//   ....[44]....
        /*0708*/ 	.word	0x00008580
        /*070c*/ 	.word	0x000000ff
        /*0710*/ 	.word	0x00028c50
        /*0714*/ 	.short	0x010a
        /*0716*/ 	.byte	0x1a
	.zero		1


	//   ....[45]....
        /*0718*/ 	.word	0x00008830
        /*071c*/ 	.word	0x000000ff
        /*0720*/ 	.word	0x00000000
        /*0724*/ 	.short	0x0101
        /*0726*/ 	.byte	0x07
	.zero		1


	//   ....[46]....
        /*0728*/ 	.word	0x000093b0
        /*072c*/ 	.word	0x000000ff
        /*0730*/ 	.word	0x00000000
        /*0734*/ 	.short	0x0101
        /*0736*/ 	.byte	0x04
	.zero		1


	//   ....[47]....
        /*0738*/ 	.word	0x0000cb70
        /*073c*/ 	.word	0x000000ff
        /*0740*/ 	.word	0x00028c40
        /*0744*/ 	.short	0x010a
        /*0746*/ 	.byte	0x2d
	.zero		1


	//   ....[48]....
        /*0748*/ 	.word	0x0000cfa0
        /*074c*/ 	.word	0x000000ff
        /*0750*/ 	.word	0x00028c30
        /*0754*/ 	.short	0x0107
        /*0756*/ 	.byte	0x2d
	.zero		1


	//   ....[49]....
        /*0758*/ 	.word	0x0000d010
        /*075c*/ 	.word	0x000000ff
        /*0760*/ 	.word	0x00028c30
        /*0764*/ 	.short	0x0101
        /*0766*/ 	.byte	0x2d
	.zero		1


	//   ....[50]....
        /*0768*/ 	.word	0x0000d720
        /*076c*/ 	.word	0x000000ff
        /*0770*/ 	.word	0x00028c00
        /*0774*/ 	.short	0x0107
        /*0776*/ 	.byte	0x2d
	.zero		1


	//   ....[51]....
        /*0778*/ 	.word	0x0000d760
        /*077c*/ 	.word	0x000000ff
        /*0780*/ 	.word	0x00028c00
        /*0784*/ 	.short	0x0101
        /*0786*/ 	.byte	0x2d
	.zero		1


	//   ....[52]....
        /*0788*/ 	.word	0x0000d770
        /*078c*/ 	.word	0x000000ff
        /*0790*/ 	.word	0x00028c20
        /*0794*/ 	.short	0x010a
        /*0796*/ 	.byte	0x2d
	.zero		1


	//   ....[53]....
        /*0798*/ 	.word	0x0000d7c0
        /*079c*/ 	.word	0x000000ff
        /*07a0*/ 	.word	0x00028c60
        /*07a4*/ 	.short	0x010a
        /*07a6*/ 	.byte	0x2d
	.zero		1


	//   ....[54]....
        /*07a8*/ 	.word	0x0000dfe0
        /*07ac*/ 	.word	0x000000ff
        /*07b0*/ 	.word	0x00028c50
        /*07b4*/ 	.short	0x0107
        /*07b6*/ 	.byte	0x2d
	.zero		1


	//   ....[55]....
        /*07b8*/ 	.word	0x0000e060
        /*07bc*/ 	.word	0x000000ff
        /*07c0*/ 	.word	0x00028c50
        /*07c4*/ 	.short	0x0101
        /*07c6*/ 	.byte	0x2d
	.zero		1


	//   ....[56]....
        /*07c8*/ 	.word	0x0000e380
        /*07cc*/ 	.word	0x0000000a
        /*07d0*/ 	.word	0x00028c40
        /*07d4*/ 	.short	0x010a
        /*07d6*/ 	.byte	0x3f
	.zero		1


	//   ....[57]....
        /*07d8*/ 	.word	0x0000e710
        /*07dc*/ 	.word	0x0000000a
        /*07e0*/ 	.word	0x00028c30
        /*07e4*/ 	.short	0x0107
        /*07e6*/ 	.byte	0x3f
	.zero		1


	//   ....[58]....
        /*07e8*/ 	.word	0x0000e7c0
        /*07ec*/ 	.word	0x0000000a
        /*07f0*/ 	.word	0x00028c30
        /*07f4*/ 	.short	0x0101
        /*07f6*/ 	.byte	0x3f
	.zero		1


	//   ....[59]....
        /*07f8*/ 	.word	0x0000e7f0
        /*07fc*/ 	.word	0x0000000a
        /*0800*/ 	.word	0x00028c60
        /*0804*/ 	.short	0x010a
        /*0806*/ 	.byte	0x3f
	.zero		1


	//   ....[60]....
        /*0808*/ 	.word	0x0000ee30
        /*080c*/ 	.word	0x0000000a
        /*0810*/ 	.word	0x00028c50
        /*0814*/ 	.short	0x0107
        /*0816*/ 	.byte	0x3f
	.zero		1


	//   ....[61]....
        /*0818*/ 	.word	0x0000ef00
        /*081c*/ 	.word	0x0000000a
        /*0820*/ 	.word	0x00028c50
        /*0824*/ 	.short	0x0101
        /*0826*/ 	.byte	0x3f
	.zero		1


	//   ....[62]....
        /*0828*/ 	.word	0x0000efe0
        /*082c*/ 	.word	0x00000005
        /*0830*/ 	.word	0x00028c20
        /*0834*/ 	.short	0x010a
        /*0836*/ 	.byte	0x3f
	.zero		1


	//   ....[63]....
        /*0838*/ 	.word	0x0000f150
        /*083c*/ 	.word	0x00000004
        /*0840*/ 	.word	0x00028c40
        /*0844*/ 	.short	0x010a
        /*0846*/ 	.byte	0x3f
	.zero		1


	//   ....[64]....
        /*0848*/ 	.word	0x0000f1f0
        /*084c*/ 	.word	0x00000005
        /*0850*/ 	.word	0x00028c40
        /*0854*/ 	.short	0x010a
        /*0856*/ 	.byte	0x3f
	.zero		1


	//   ....[65]....
        /*0858*/ 	.word	0x0000f230
        /*085c*/ 	.word	0x00000004
        /*0860*/ 	.word	0x00028c60
        /*0864*/ 	.short	0x010a
        /*0866*/ 	.byte	0x3f
	.zero		1


	//   ....[66]....
        /*0868*/ 	.word	0x0000f270
        /*086c*/ 	.word	0x00000005
        /*0870*/ 	.word	0x00028c60
        /*0874*/ 	.short	0x010a
        /*0876*/ 	.byte	0x3f
	.zero		1


	//   ....[67]....
        /*0878*/ 	.word	0x0000f2e0
        /*087c*/ 	.word	0x00000005
        /*0880*/ 	.word	0x00028c50
        /*0884*/ 	.short	0x010a
        /*0886*/ 	.byte	0x3f
	.zero		1


	//   ....[68]....
        /*0888*/ 	.word	0x0000f340
        /*088c*/ 	.word	0x00000005
        /*0890*/ 	.word	0x00028c50
        /*0894*/ 	.short	0x010a
        /*0896*/ 	.byte	0x3f
	.zero		1


	//   ....[69]....
        /*0898*/ 	.word	0x0000f3a0
        /*089c*/ 	.word	0x00000000
        /*08a0*/ 	.word	0x00028c00
        /*08a4*/ 	.short	0x010a
        /*08a6*/ 	.byte	0x3f
	.zero		1


	//   ....[70]....
        /*08a8*/ 	.word	0x0000f400
        /*08ac*/ 	.word	0x00000004
        /*08b0*/ 	.word	0x00028c30
        /*08b4*/ 	.short	0x010a
        /*08b6*/ 	.byte	0x3f
	.zero		1


	//   ....[71]....
        /*08b8*/ 	.word	0x0000f460
        /*08bc*/ 	.word	0x0000000e
        /*08c0*/ 	.word	0x00028c50
        /*08c4*/ 	.short	0x010a
        /*08c6*/ 	.byte	0x3f
	.zero		1


	//   ....[72]....
        /*08c8*/ 	.word	0x0000f4c0
        /*08cc*/ 	.word	0x00000004
        /*08d0*/ 	.word	0x00028c30
        /*08d4*/ 	.short	0x010a
        /*08d6*/ 	.byte	0x3f
	.zero		1


	//   ....[73]....
        /*08d8*/ 	.word	0x0000f520
        /*08dc*/ 	.word	0x0000000e
        /*08e0*/ 	.word	0x00028c50
        /*08e4*/ 	.short	0x010a
        /*08e6*/ 	.byte	0x3f
	.zero		1


	//   ....[74]....
        /*08e8*/ 	.word	0x0000f580
        /*08ec*/ 	.word	0x00000004
        /*08f0*/ 	.word	0x00028c30
        /*08f4*/ 	.short	0x010a
        /*08f6*/ 	.byte	0x3f
	.zero		1


	//   ....[75]....
        /*08f8*/ 	.word	0x0000f5e0
        /*08fc*/ 	.word	0x0000000c
        /*0900*/ 	.word	0x00028c50
        /*0904*/ 	.short	0x010a
        /*0906*/ 	.byte	0x3f
	.zero		1


	//   ....[76]....
        /*0908*/ 	.word	0x0000f6c0
        /*090c*/ 	.word	0x00000003
        /*0910*/ 	.word	0x00028c40
        /*0914*/ 	.short	0x010a
        /*0916*/ 	.byte	0x3f
	.zero		1


	//   ....[77]....
        /*0918*/ 	.word	0x00010050
        /*091c*/ 	.word	0x00000003
        /*0920*/ 	.word	0x00028c20
        /*0924*/ 	.short	0x010a
        /*0926*/ 	.byte	0x3f
	.zero		1


	//   ....[78]....
        /*0928*/ 	.word	0x000100b0
        /*092c*/ 	.word	0x00000003
        /*0930*/ 	.word	0x00028c60
        /*0934*/ 	.short	0x010a
        /*0936*/ 	.byte	0x3f
	.zero		1


	//   ....[79]....
        /*0938*/ 	.word	0x00010940
        /*093c*/ 	.word	0x0000000a
        /*0940*/ 	.word	0x00028c40
        /*0944*/ 	.short	0x010a
        /*0946*/ 	.byte	0x3f
	.zero		1


	//   ....[80]....
        /*0948*/ 	.word	0x00010dc0
        /*094c*/ 	.word	0x0000000a
        /*0950*/ 	.word	0x00028c60
        /*0954*/ 	.short	0x010a
        /*0956*/ 	.byte	0x3f
	.zero		1


	//   ....[81]....
        /*0958*/ 	.word	0x00011520
        /*095c*/ 	.word	0x00000005
        /*0960*/ 	.word	0x00028c20
        /*0964*/ 	.short	0x010a
        /*0966*/ 	.byte	0x3f
	.zero		1


	//   ....[82]....
        /*0968*/ 	.word	0x000116c0
        /*096c*/ 	.word	0x00000004
        /*0970*/ 	.word	0x00028c40
        /*0974*/ 	.short	0x010a
        /*0976*/ 	.byte	0x3f
	.zero		1


	//   ....[83]....
        /*0978*/ 	.word	0x00011710
        /*097c*/ 	.word	0x00000005
        /*0980*/ 	.word	0x00028c40
        /*0984*/ 	.short	0x010a
        /*0986*/ 	.byte	0x3f
	.zero		1


	//   ....[84]....
        /*0988*/ 	.word	0x00011760
        /*098c*/ 	.word	0x00000004
        /*0990*/ 	.word	0x00028c60
        /*0994*/ 	.short	0x010a
        /*0996*/ 	.byte	0x3f
	.zero		1


	//----- nvinfo : EIATTR_NUM_MBARRIERS
	.align		4
.L_936:
        /*0998*/ 	.byte	0x03, 0x38
        /*099a*/ 	.short	0x0016


	//----- nvinfo : EIATTR_EXIT_INSTR_OFFSETS
	.align		4
        /*099c*/ 	.byte	0x04, 0x1c
        /*099e*/ 	.short	(.L_938 - .L_937)


	//   ....[0]....
.L_937:
        /*09a0*/ 	.word	0x0000f2c0


	//----- nvinfo : EIATTR_MAX_THREADS
	.align		4
.L_938:
        /*09a4*/ 	.byte	0x04, 0x05
        /*09a6*/ 	.short	(.L_940 - .L_939)
.L_939:
        /*09a8*/ 	.word	0x00000180
        /*09ac*/ 	.word	0x00000001
        /*09b0*/ 	.word	0x00000001


	//----- nvinfo : EIATTR_CRS_STACK_SIZE
	.align		4
.L_940:
        /*09b4*/ 	.byte	0x04, 0x1e
        /*09b6*/ 	.short	(.L_942 - .L_941)
.L_941:
        /*09b8*/ 	.word	0x00000000


	//----- nvinfo : EIATTR_CBANK_PARAM_SIZE
	.align		4
.L_942:
        /*09bc*/ 	.byte	0x03, 0x19
        /*09be*/ 	.short	0x0a70


	//----- nvinfo : EIATTR_PARAM_CBANK
	.align		4
        /*09c0*/ 	.byte	0x04, 0x0a
        /*09c2*/ 	.short	(.L_944 - .L_943)
	.align		4
.L_943:
        /*09c4*/ 	.word	index@(.nv.constant0._ZN7cutlass13device_kernelIN5flash11enable_sm90INS1_16FlashAttnFwdSm90INS1_25CollectiveMainloopFwdSm90ILi2EN4cute5tupleIJNS5_1CILi1EEES8_S8_EEENS6_IJNS7_ILi64EEESA_SA_EEELi512ENS_10bfloat16_tEfNS_4arch4Sm90ELb1ELb0ELb0ELb0ELb1ELb0ELb0ELb0ELb0ELb1ELb1ELb0EEENS1_21CollectiveEpilogueFwdINS6_IJSA_NS7_ILi512EEESA_EEES9_SC_SE_Li256ELb0ELb1ELb1ELb0EEENS1_19SingleTileSchedulerILb0ELb1ELb1ELi64EEEEEEEEEvNT_6ParamsE)
        /*09c8*/ 	.short	0x0210
        /*09ca*/ 	.short	0x0a70


	//----- nvinfo : EIATTR_SW_WAR
	.align		4
.L_944:
        /*09cc*/ 	.byte	0x04, 0x36
        /*09ce*/ 	.short	(.L_946 - .L_945)
.L_945:
        /*09d0*/ 	.word	0x00000008
.L_946:


//--------------------- .nv.info._ZN7cutlass13device_kernelIN5flash11enable_sm90INS1_16FlashAttnFwdSm90INS1_25CollectiveMainloopFwdSm90ILi2EN4cute5tupleIJNS5_1CILi1EEES8_S8_EEENS6_IJNS7_ILi64EEESA_SA_EEELi512ENS_10bfloat16_tEfNS_4arch4Sm90ELb1ELb0ELb0ELb0ELb1ELb0ELb1ELb0ELb0ELb1ELb1ELb0EEENS1_21CollectiveEpilogueFwdINS6_IJSA_NS7_ILi512EEESA_EEES9_SC_SE_Li256ELb0ELb1ELb1ELb0EEENS1_19SingleTileSchedulerILb0ELb1ELb1ELi64EEEEEEEEEvNT_6ParamsE --------------------------
	.section	.nv.info._ZN7cutlass13device_kernelIN5flash11enable_sm90INS1_16FlashAttnFwdSm90INS1_25CollectiveMainloopFwdSm90ILi2EN4cute5tupleIJNS5_1CILi1EEES8_S8_EEENS6_IJNS7_ILi64EEESA_SA_EEELi512ENS_10bfloat16_tEfNS_4arch4Sm90ELb1ELb0ELb0ELb0ELb1ELb0ELb1ELb0ELb0ELb1ELb1ELb0EEENS1_21CollectiveEpilogueFwdINS6_IJSA_NS7_ILi512EEESA_EEES9_SC_SE_Li256ELb0ELb1ELb1ELb0EEENS1_19SingleTileSchedulerILb0ELb1ELb1ELi64EEEEEEEEEvNT_6ParamsE,"",@"SHT_CUDA_INFO"
	.sectionflags	@""
	.align	4


	//----- nvinfo : EIATTR_CUDA_API_VERSION
	.align		4
        /*0000*/ 	.byte	0x04, 0x37
        /*0002*/ 	.short	(.L_948 - .L_947)
.L_947:
        /*0004*/ 	.word	0x00000082


	//----- nvinfo : EIATTR_KPARAM_INFO
	.align		4
.L_948:
        /*0008*/ 	.byte	0x04, 0x17
        /*000a*/ 	.short	(.L_950 - .L_949)
.L_949:
        /*000c*/ 	.word	0x00000000
        /*0010*/ 	.short	0x0000
        /*0012*/ 	.short	0x0070
        /*0014*/ 	.byte	0x00, 0xf0, 0x01, 0x2c


	//----- nvinfo : EIATTR_SPARSE_MMA_MASK
	.align		4
.L_950:
        /*0018*/ 	.byte	0x03, 0x50
        /*001a*/ 	.short	0x0000


	//----- nvinfo : EIATTR_MAXREG_COUNT
	.align		4
        /*001c*/ 	.byte	0x03, 0x1b
        /*001e*/ 	.short	0x00a8


	//----- nvinfo : EIATTR_NUM_BARRIERS
	.align		4
        /*0020*/ 	.byte	0x02, 0x4c
        /*0022*/ 	.byte	0x10
	.zero		1


	//----- nvinfo : EIATTR_EXTERNS
	.align		4
        /*0024*/ 	.byte	0x04, 0x0f
        /*0026*/ 	.short	(.L_952 - .L_951)


	//   ....[0]....
	.align		4
.L_951:
        /*0028*/ 	.word	index@(__assertfail)


	//----- nvinfo : EIATTR_ANNOTATIONS
	.align		4
.L_952:
        /*002c*/ 	.byte	0x04, 0x55
        /*002e*/ 	.short	(.L_954 - .L_953)


	//   ....[0]....
.L_953:
        /*0030*/ 	.word	0x00000001
        /*0034*/ 	.byte	0x90, 0x08, 0x00, 0x00, 0x01, 0x00, 0x00, 0x00, 0x10, 0x0a, 0x00, 0x00, 0x01, 0x00, 0x00, 0x00
        /*0044*/ 	.byte	0x20, 0x13, 0x00, 0x00, 0x01, 0x00, 0x00, 0x00, 0x80, 0x36, 0x00, 0x00, 0x01, 0x00, 0x00, 0x00
        /*0054*/ 	.byte	0x10, 0xd1, 0x00, 0x00, 0x01, 0x00, 0x00, 0x00, 0xf0, 0xf5, 0x00, 0x00, 0x01, 0x00, 0x00, 0x00
        /*0064*/ 	.byte	0x90, 0x09, 0x01, 0x00, 0x01, 0x00, 0x00, 0x00, 0xf0, 0x3d, 0x01, 0x00


	//----- nvinfo : EIATTR_MERCURY_ISA_VERSION
	.align		4
.L_954:
        /*0070*/ 	.byte	0x03, 0x5f
        /*0072*/ 	.short	0x0101


	//----- nvinfo : EIATTR_INT_WARP_WIDE_INSTR_OFFSETS
	.align		4
        /*0074*/ 	.byte	0x04, 0x31
        /*0076*/ 	.short	(.L_956 - .L_955)


	//   ....[0]....
.L_955:
        /*0078*/ 	.word	0x000000c0


	//   ....[1]....
        /*007c*/ 	.word	0x000000d0


	//   ....[2]....
        /*0080*/ 	.word	0x000000e0


	//   ....[3]....
        /*0084*/ 	.word	0x00000180


	//----- nvinfo : EIATTR_COOP_GROUP_MASK_REGIDS
	.align		4
.L_956:
        /*0088*/ 	.byte	0x04, 0x29
        /*008a*/ 	.short	(.L_958 - .L_957)


	//   ....[0]....
.L_957:
        /*008c*/ 	.word	0xffffffff


	//   ....[1]....
        /*0090*/ 	.word	0xffffffff


	//   ....[2]....
        /*0094*/ 	.word	0xffffffff


	//   ....[3]....
        /*0098*/ 	.word	0xffffffff


	//   ....[4]....
        /*009c*/ 	.word	0xffffffff


	//   ....[5]....
        /*00a0*/ 	.word	0xffffffff


	//   ....[6]....
        /*00a4*/ 	.word	0xffffffff


	//   ....[7]....
        /*00a8*/ 	.word	0xffffffff


	//   ....[8]....
        /*00ac*/ 	.word	0xffffffff


	//   ....[9]....
        /*00b0*/ 	.word	0xffffffff


	//   ....[10]....
        /*00b4*/ 	.word	0xffffffff


	//   ....[11]....
        /*00b8*/ 	.word	0xffffffff


	//   ....[12]....
        /*00bc*/ 	.word	0xffffffff


	//   ....[13]....
        /*00c0*/ 	.word	0xffffffff


	//   ....[14]....
        /*00c4*/ 	.word	0xffffffff


	//   ....[15]....
        /*00c8*/ 	.word	0xffffffff


	//   ....[16]....
        /*00cc*/ 	.word	0xffffffff


	//   ....[17]....
        /*00d0*/ 	.word	0xffffffff


	//   ....[18]....
        /*00d4*/ 	.word	0xffffffff


	//   ....[19]....
        /*00d8*/ 	.word	0xffffffff


	//   ....[20]....
        /*00dc*/ 	.word	0xffffffff


	//   ....[21]....
        /*00e0*/ 	.word	0xffffffff


	//   ....[22]....
        /*00e4*/ 	.word	0xffffffff


	//   ....[23]....
        /*00e8*/ 	.word	0xffffffff


	//   ....[24]....
        /*00ec*/ 	.word	0xffffffff


	//   ....[25]....
        /*00f0*/ 	.word	0xffffffff


	//   ....[26]....
        /*00f4*/ 	.word	0xffffffff


	//   ....[27]....
        /*00f8*/ 	.word	0xffffffff


	//   ....[28]....
        /*00fc*/ 	.word	0xffffffff


	//   ....[29]....
        /*0100*/ 	.word	0xffffffff


	//   ....[30]....
        /*0104*/ 	.word	0xffffffff


	//   ....[31]....
        /*0108*/ 	.word	0xffffffff


	//   ....[32]....
        /*010c*/ 	.word	0xffffffff


	//   ....[33]....
        /*0110*/ 	.word	0xffffffff


	//   ....[34]....
        /*0114*/ 	.word	0xffffffff


	//   ....[35]....
        /*0118*/ 	.word	0xffffffff


	//   ....[36]....
        /*011c*/ 	.word	0xffffffff


	//   ....[37]....
        /*0120*/ 	.word	0xffffffff


	//   ....[38]....
        /*0124*/ 	.word	0xffffffff


	//   ....[39]....
        /*0128*/ 	.word	0xffffffff


	//   ....[40]....
        /*012c*/ 	.word	0xffffffff


	//   ....[41]....
        /*0130*/ 	.word	0xffffffff


	//   ....[42]....
        /*0134*/ 	.word	0xffffffff


	//   ....[43]....
        /*0138*/ 	.word	0xffffffff


	//   ....[44]....
        /*013c*/ 	.word	0xffffffff


	//   ....[45]....
        /*0140*/ 	.word	0xffffffff


	//   ....[46]....
        /*0144*/ 	.word	0xffffffff


	//   ....[47]....
        /*0148*/ 	.word	0xffffffff


	//   ....[48]....
        /*014c*/ 	.word	0xffffffff


	//   ....[49]....
        /*0150*/ 	.word	0xffffffff


	//   ....[50]....
        /*0154*/ 	.word	0xffffffff


	//   ....[51]....
        /*0158*/ 	.word	0xffffffff


	//   ....[52]....
        /*015c*/ 	.word	0xffffffff


	//   ....[53]....
        /*0160*/ 	.word	0xffffffff


	//   ....[54]....
        /*0164*/ 	.word	0xffffffff


	//   ....[55]....
        /*0168*/ 	.word	0xffffffff


	//   ....[56]....
        /*016c*/ 	.word	0xffffffff


	//   ....[57]....
        /*0170*/ 	.word	0xffffffff


	//   ....[58]....
        /*0174*/ 	.word	0xffffffff


	//   ....[59]....
        /*0178*/ 	.word	0xffffffff


	//   ....[60]....
        /*017c*/ 	.word	0xffffffff


	//   ....[61]....
        /*0180*/ 	.word	0xffffffff


	//   ....[62]....
        /*0184*/ 	.word	0xffffffff


	//   ....[63]....
        /*0188*/ 	.word	0xffffffff


	//   ....[64]....
        /*018c*/ 	.word	0xffffffff


	//   ....[65]....
        /*0190*/ 	.word	0xffffffff


	//   ....[66]....
        /*0194*/ 	.word	0xffffffff


	//   ....[67]....
        /*0198*/ 	.word	0xffffffff


	//   ....[68]....
        /*019c*/ 	.word	0xffffffff


	//   ....[69]....
        /*01a0*/ 	.word	0xffffffff


	//   ....[70]....
        /*01a4*/ 	.word	0xffffffff


	//   ....[71]....
        /*01a8*/ 	.word	0xffffffff


	//   ....[72]....
        /*01ac*/ 	.word	0xffffffff


	//   ....[73]....
        /*01b0*/ 	.word	0xffffffff


	//   ....[74]....
        /*01b4*/ 	.word	0xffffffff


	//   ....[75]....
        /*01b8*/ 	.word	0xffffffff


	//   ....[76]....
        /*01bc*/ 	.word	0xffffffff


	//   ....[77]....
        /*01c0*/ 	.word	0xffffffff


	//   ....[78]....
        /*01c4*/ 	.word	0xffffffff


	//   ....[79]....
        /*01c8*/ 	.word	0xffffffff


	//   ....[80]....
        /*01cc*/ 	.word	0xffffffff


	//   ....[81]....
        /*01d0*/ 	.word	0xffffffff


	//   ....[82]....
        /*01d4*/ 	.word	0xffffffff


	//   ....[83]....
        /*01d8*/ 	.word	0xffffffff


	//   ....[84]....
        /*01dc*/ 	.word	0xffffffff


	//   ....[85]....
        /*01e0*/ 	.word	0xffffffff


	//   ....[86]....
        /*01e4*/ 	.word	0xffffffff


	//   ....[87]....
        /*01e8*/ 	.word	0xffffffff


	//   ....[88]....
        /*01ec*/ 	.word	0xffffffff


	//   ....[89]....
        /*01f0*/ 	.word	0xffffffff


	//   ....[90]....
        /*01f4*/ 	.word	0xffffffff


	//   ....[91]....
        /*01f8*/ 	.word	0xffffffff


	//   ....[92]....
        /*01fc*/ 	.word	0xffffffff


	//   ....[93]....
        /*0200*/ 	.word	0x0500000f


	//   ....[94]....
        /*0204*/ 	.word	0x0500000f


	//   ....[95]....
        /*0208*/ 	.word	0x0500000f


	//   ....[96]....
        /*020c*/ 	.word	0x0500000f


	//   ....[97]....
        /*0210*/ 	.word	0x0500000f


	//   ....[98]....
        /*0214*/ 	.word	0x0500000f


	//   ....[99]....
        /*0218*/ 	.word	0x0500000f


	//   ....[100]....
        /*021c*/ 	.word	0x0500000f


	//   ....[101]....
        /*0220*/ 	.word	0x0500000f


	//   ....[102]....
        /*0224*/ 	.word	0x0500000f


	//   ....[103]....
        /*0228*/ 	.word	0x0500000f


	//   ....[104]....
        /*022c*/ 	.word	0x0500000f


	//   ....[105]....
        /*0230*/ 	.word	0x0500000f


	//   ....[106]....
        /*0234*/ 	.word	0x0500000f


	//   ....[107]....
        /*0238*/ 	.word	0x0500000f


	//   ....[108]....
        /*023c*/ 	.word	0x0500000f


	//   ....[109]....
        /*0240*/ 	.word	0x0500000f


	//   ....[110]....
        /*0244*/ 	.word	0x0500000f


	//   ....[111]....
        /*0248*/ 	.word	0x0500000f


	//   ....[112]....
        /*024c*/ 	.word	0x0500000f


	//   ....[113]....
        /*0250*/ 	.word	0x0500000f


	//   ....[114]....
        /*0254*/ 	.word	0x0500000f


	//   ....[115]....
        /*0258*/ 	.word	0x0500000f


	//   ....[116]....
        /*025c*/ 	.word	0x0500000f


	//   ....[117]....
        /*0260*/ 	.word	0x0500000f


	//   ....[118]....
        /*0264*/ 	.word	0x0500000f


	//   ....[119]....
        /*0268*/ 	.word	0x0500000f


	//   ....[120]....
        /*026c*/ 	.word	0x0500000f


	//   ....[121]....
        /*0270*/ 	.word	0x0500000f


	//   ....[122]....
        /*0274*/ 	.word	0x0500000f


	//   ....[123]....
        /*0278*/ 	.word	0x0500000f


	//   ....[124]....
        /*027c*/ 	.word	0x0500000f


	//   ....[125]....
        /*0280*/ 	.word	0x0500000f


	//   ....[126]....
        /*0284*/ 	.word	0x0500000f


	//   ....[127]....
        /*0288*/ 	.word	0x0500000f


	//   ....[128]....
        /*028c*/ 	.word	0x0500000f


	//   ....[129]....
        /*0290*/ 	.word	0x0500000f


	//   ....[130]....
        /*0294*/ 	.word	0x0500000f


	//   ....[131]....
        /*0298*/ 	.word	0x0500000f


	//   ....[132]....
        /*029c*/ 	.word	0x0500000f


	//   ....[133]....
        /*02a0*/ 	.word	0x0500000f


	//   ....[134]....
        /*02a4*/ 	.word	0x0500000f


	//   ....[135]....
        /*02a8*/ 	.word	0x0500000f


	//   ....[136]....
        /*02ac*/ 	.word	0x0500000f


	//   ....[137]....
        /*02b0*/ 	.word	0x0500000f


	//   ....[138]....
        /*02b4*/ 	.word	0x0500000f


	//   ....[139]....
        /*02b8*/ 	.word	0x0500000f


	//   ....[140]....
        /*02bc*/ 	.word	0x0500000f


	//   ....[141]....
        /*02c0*/ 	.word	0x0500000f


	//   ....[142]....
        /*02c4*/ 	.word	0x0500000f


	//----- nvinfo : EIATTR_COOP_GROUP_INSTR_OFFSETS
	.align		4
.L_958:
        /*02c8*/ 	.byte	0x04, 0x28
        /*02ca*/ 	.short	(.L_960 - .L_959)


	//   ....[0]....
.L_959:
        /*02cc*/ 	.word	0x00000080


	//   ....[1]....
        /*02d0*/ 	.word	0x00000090


	//   ....[2]....
        /*02d4*/ 	.word	0x000002b0


	//   ....[3]....
        /*02d8*/ 	.word	0x00000410


	//   ....[4]....
        /*02dc*/ 	.word	0x00000530


	//   ....[5]....
        /*02e0*/ 	.word	0x00000690


	//   ....[6]....
        /*02e4*/ 	.word	0x00001440


	//   ....[7]....
        /*02e8*/ 	.word	0x00003410


	//   ....[8]....
        /*02ec*/ 	.word	0x00004560


	//   ....[9]....
        /*02f0*/ 	.word	0x00005490


	//   ....[10]....
        /*02f4*/ 	.word	0x000054b0


	//   ....[11]....
        /*02f8*/ 	.word	0x000057f0


	//   ....[12]....
        /*02fc*/ 	.word	0x000058f0


	//   ....[13]....
        /*0300*/ 	.word	0x00005c30


	//   ....[14]....
        /*0304*/ 	.word	0x00005cb0


	//   ....[15]....
        /*0308*/ 	.word	0x00006690


	//   ....[16]....
        /*030c*/ 	.word	0x000071f0


	//   ....[17]....
        /*0310*/ 	.word	0x000080e0


	//   ....[18]....
        /*0314*/ 	.word	0x00008100


	//   ....[19]....
        /*0318*/ 	.word	0x00008470


	//   ....[20]....
        /*031c*/ 	.word	0x00008570


	//   ....[21]....
        /*0320*/ 	.word	0x00008830


	//   ....[22]....
        /*0324*/ 	.word	0x00008910


	//   ....[23]....
        /*0328*/ 	.word	0x00009a70


	//   ....[24]....
        /*032c*/ 	.word	0x0000a370


	//   ....[25]....
        /*0330*/ 	.word	0x0000b270


	//   ....[26]....
        /*0334*/ 	.word	0x0000b2a0


	//   ....[27]....
        /*0338*/ 	.word	0x0000b590


	//   ....[28]....
        /*033c*/ 	.word	0x0000b760


	//   ....[29]....
        /*0340*/ 	.word	0x0000c600


	//   ....[30]....
        /*0344*/ 	.word	0x0000c6d0


	//   ....[31]....
        /*0348*/ 	.word	0x0000c730


	//   ....[32]....
        /*034c*/ 	.word	0x0000c760


	//   ....[33]....
        /*0350*/ 	.word	0x0000c780


	//   ....[34]....
        /*0354*/ 	.word	0x0000d220


	//   ....[35]....
        /*0358*/ 	.word	0x0000d740


	//   ....[36]....
        /*035c*/ 	.word	0x0000d770


	//   ....[37]....
        /*0360*/ 	.word	0x0000d790


	//   ....[38]....
        /*0364*/ 	.word	0x0000d7a0


	//   ....[39]....
        /*0368*/ 	.word	0x0000dc40


	//   ....[40]....
        /*036c*/ 	.word	0x0000dc70


	//   ....[41]....
        /*0370*/ 	.word	0x0000e8d0


	//   ....[42]....
        /*0374*/ 	.word	0x0000e8f0


	//   ....[43]....
        /*0378*/ 	.word	0x0000f950


	//   ....[44]....
        /*037c*/ 	.word	0x00010d00


	//   ....[45]....
        /*0380*/ 	.word	0x00010d20


	//   ....[46]....
        /*0384*/ 	.word	0x00010d30


	//   ....[47]....
        /*0388*/ 	.word	0x00010d70


	//   ....[48]....
        /*038c*/ 	.word	0x00010dc0


	//   ....[49]....
        /*0390*/ 	.word	0x00010de0


	//   ....[50]....
        /*0394*/ 	.word	0x00010e30


	//   ....[51]....
        /*0398*/ 	.word	0x00010e50


	//   ....[52]....
        /*039c*/ 	.word	0x00011400


	//   ....[53]....
        /*03a0*/ 	.word	0x00011440


	//   ....[54]....
        /*03a4*/ 	.word	0x00011470


	//   ....[55]....
        /*03a8*/ 	.word	0x000114a0


	//   ....[56]....
        /*03ac*/ 	.word	0x000114e0


	//   ....[57]....
        /*03b0*/ 	.word	0x000115b0


	//   ....[58]....
        /*03b4*/ 	.word	0x000115d0


	//   ....[59]....
        /*03b8*/ 	.word	0x00011600


	//   ....[60]....
        /*03bc*/ 	.word	0x00011d10


	//   ....[61]....
        /*03c0*/ 	.word	0x00011d40


	//   ....[62]....
        /*03c4*/ 	.word	0x00011dd0


	//   ....[63]....
        /*03c8*/ 	.word	0x00011e80


	//   ....[64]....
        /*03cc*/ 	.word	0x00011f70


	//   ....[65]....
        /*03d0*/ 	.word	0x00012040


	//   ....[66]....
        /*03d4*/ 	.word	0x000120a0


	//   ....[67]....
        /*03d8*/ 	.word	0x00012140


	//   ....[68]....
        /*03dc*/ 	.word	0x000125f0


	//   ....[69]....
        /*03e0*/ 	.word	0x00012620


	//   ....[70]....
        /*03e4*/ 	.word	0x00012650


	//   ....[71]....
        /*03e8*/ 	.word	0x00012680


	//   ....[72]....
        /*03ec*/ 	.word	0x000126b0


	//   ....[73]....
        /*03f0*/ 	.word	0x00012700


	//   ....[74]....
        /*03f4*/ 	.word	0x00012880


	//   ....[75]....
        /*03f8*/ 	.word	0x000128b0


	//   ....[76]....
        /*03fc*/ 	.word	0x000132a0


	//   ....[77]....
        /*0400*/ 	.word	0x000132c0


	//   ....[78]....
        /*0404*/ 	.word	0x000132d0


	//   ....[79]....
        /*0408*/ 	.word	0x000132f0


	//   ....[80]....
        /*040c*/ 	.word	0x00013310


	//   ....[81]....
        /*0410*/ 	.word	0x00013340


	//   ....[82]....
        /*0414*/ 	.word	0x00013360


	//   ....[83]....
        /*0418*/ 	.word	0x00013390


	//   ....[84]....
        /*041c*/ 	.word	0x000136f0


	//   ....[85]....
        /*0420*/ 	.word	0x00013720


	//   ....[86]....
        /*0424*/ 	.word	0x00013750


	//   ....[87]....
        /*0428*/ 	.word	0x00013770


	//   ....[88]....
        /*042c*/ 	.word	0x00013780


	//   ....[89]....
        /*0430*/ 	.word	0x000137a0


	//   ....[90]....
        /*0434*/ 	.word	0x00013840


	//   ....[91]....
        /*0438*/ 	.word	0x00013880


	//   ....[92]....
        /*043c*/ 	.word	0x00013d80


	//   ....[93]....
        /*0440*/ 	.word	0x000142e0


	//   ....[94]....
        /*0444*/ 	.word	0x000143d0


	//   ....[95]....
        /*0448*/ 	.word	0x00014470


	//   ....[96]....
        /*044c*/ 	.word	0x000144f0


	//   ....[97]....
        /*0450*/ 	.word	0x000145a0


	//   ....[98]....
        /*0454*/ 	.word	0x00014600


	//   ....[99]....
        /*0458*/ 	.word	0x000146c0


	//   ....[100]....
        /*045c*/ 	.word	0x00014720


	//   ....[101]....
        /*0460*/ 	.word	0x000147c0


	//   ....[102]....
        /*0464*/ 	.word	0x00014860


	//   ....[103]....
        /*0468*/ 	.word	0x000148d0


	//   ....[104]....
        /*046c*/ 	.word	0x00014980


	//   ....[105]....
        /*0470*/ 	.word	0x00014a70


	//   ....[106]....
        /*0474*/ 	.word	0x00014b10


	//   ....[107]....
        /*0478*/ 	.word	0x00014bf0


	//   ....[108]....
        /*047c*/ 	.word	0x00014d00


	//   ....[109]....
        /*0480*/ 	.word	0x00014d50


	//   ....[110]....
        /*0484*/ 	.word	0x00014de0


	//   ....[111]....
        /*0488*/ 	.word	0x00014ec0


	//   ....[112]....
        /*048c*/ 	.word	0x00015120


	//   ....[113]....
        /*0490*/ 	.word	0x00015190


	//   ....[114]....
        /*0494*/ 	.word	0x000153c0


	//   ....[115]....
        /*0498*/ 	.word	0x00015430


	//   ....[116]....
        /*049c*/ 	.word	0x00015600


	//   ....[117]....
        /*04a0*/ 	.word	0x00015650


	//   ....[118]....
        /*04a4*/ 	.word	0x000157a0


	//   ....[119]....
        /*04a8*/ 	.word	0x00015890


	//   ....[120]....
        /*04ac*/ 	.word	0x00015ae0


	//   ....[121]....
        /*04b0*/ 	.word	0x00015b30


	//   ....[122]....
        /*04b4*/ 	.word	0x00015cf0


	//   ....[123]....
        /*04b8*/ 	.word	0x00015d40


	//   ....[124]....
        /*04bc*/ 	.word	0x00015f00


	//   ....[125]....
        /*04c0*/ 	.word	0x00015f50


	//   ....[126]....
        /*04c4*/ 	.word	0x00016030


	//   ....[127]....
        /*04c8*/ 	.word	0x000160d0


	//   ....[128]....
        /*04cc*/ 	.word	0x00016130


	//   ....[129]....
        /*04d0*/ 	.word	0x000161d0


	//   ....[130]....
        /*04d4*/ 	.word	0x00016230


	//   ....[131]....
        /*04d8*/ 	.word	0x000162d0


	//   ....[132]....
        /*04dc*/ 	.word	0x00016330


	//   ....[133]....
        /*04e0*/ 	.word	0x000163d0


	//   ....[134]....
        /*04e4*/ 	.word	0x000164b0


	//   ....[135]....
        /*04e8*/ 	.word	0x00016580


	//   ....[136]....
        /*04ec*/ 	.word	0x00016650


	//   ....[137]....
        /*04f0*/ 	.word	0x00016750


	//   ....[138]....
        /*04f4*/ 	.word	0x00016870


	//   ....[139]....
        /*04f8*/ 	.word	0x00016950


	//   ....[140]....
        /*04fc*/ 	.word	0x00016a60


	//   ....[141]....
        /*0500*/ 	.word	0x00016b30


	//   ....[142]....
        /*0504*/ 	.word	0x00016c40


	//----- nvinfo : EIATTR_REG_RECONFIG
	.align		4
.L_960:
        /*0508*/ 	.byte	0x01, 0x54
	.zero		2


	//----- nvinfo : EIATTR_SYSCALL_OFFSETS
	.align		4
        /*050c*/ 	.byte	0x04, 0x46
        /*050e*/ 	.short	(.L_962 - .L_961)


	//   ....[0]....
.L_961:
        /*0510*/ 	.word	0x000035c0


	//   ....[1]....
        /*0514*/ 	.word	0x000101b0


	//   ....[2]....
        /*0518*/ 	.word	0x000102f0


	//   ....[3]....
        /*051c*/ 	.word	0x000103e0


	//   ....[4]....
        /*0520*/ 	.word	0x000110d0


	//   ....[5]....
        /*0524*/ 	.word	0x000118d0


	//----- nvinfo : EIATTR_MBARRIER_INSTR_OFFSETS
	.align		4
.L_962:
        /*0528*/ 	.byte	0x04, 0x39
        /*052a*/ 	.short	(.L_964 - .L_963)


	//   ....[0]....
.L_963:
        /*052c*/ 	.word	0x00000190
        /*0530*/ 	.word	0x000000ff
        /*0534*/ 	.word	0x00038800
        /*0538*/ 	.short	0x0100
        /*053a*/ 	.byte	0x08
	.zero		1


	//   ....[1]....
        /*053c*/ 	.word	0x000001a0
        /*0540*/ 	.word	0x000000ff
        /*0544*/ 	.word	0x00038810
        /*0548*/ 	.short	0x0100
        /*054a*/ 	.byte	0x08
	.zero		1


	//   ....[2]....
        /*054c*/ 	.word	0x000001b0
        /*0550*/ 	.word	0x000000ff
        /*0554*/ 	.word	0x00038820
        /*0558*/ 	.short	0x0100
        /*055a*/ 	.byte	0x08
	.zero		1


	//   ....[3]....
        /*055c*/ 	.word	0x00000260
        /*0560*/ 	.word	0x000000ff
        /*0564*/ 	.word	0x00038830
        /*0568*/ 	.short	0x0100
        /*056a*/ 	.byte	0x06
	.zero		1


	//   ....[4]....
        /*056c*/ 	.word	0x00000270
        /*0570*/ 	.word	0x000000ff
        /*0574*/ 	.word	0x00038840
        /*0578*/ 	.short	0x0100
        /*057a*/ 	.byte	0x06
	.zero		1


	//   ....[5]....
        /*057c*/ 	.word	0x00000280
        /*0580*/ 	.word	0x000000ff
        /*0584*/ 	.word	0x00038838
        /*0588*/ 	.short	0x0100
        /*058a*/ 	.byte	0x06
	.zero		1


	//   ....[6]....
        /*058c*/ 	.word	0x00000290
        /*0590*/ 	.word	0x000000ff
        /*0594*/ 	.word	0x00038848
        /*0598*/ 	.short	0x0100
        /*059a*/ 	.byte	0x06
	.zero		1


	//   ....[7]....
        /*059c*/ 	.word	0x000003c0
        /*05a0*/ 	.word	0x000000ff
        /*05a4*/ 	.word	0x00038850
        /*05a8*/ 	.short	0x0100
        /*05aa*/ 	.byte	0x08
	.zero		1


	//   ....[8]....
        /*05ac*/ 	.word	0x000003d0
        /*05b0*/ 	.word	0x000000ff
        /*05b4*/ 	.word	0x00038860
        /*05b8*/ 	.short	0x0100
        /*05ba*/ 	.byte	0x08
	.zero		1


	//   ....[9]....
        /*05bc*/ 	.word	0x000003e0
        /*05c0*/ 	.word	0x000000ff
        /*05c4*/ 	.word	0x00038858
        /*05c8*/ 	.short	0x0100
        /*05ca*/ 	.byte	0x08
	.zero		1


	//   ....[10]....
        /*05cc*/ 	.word	0x000003f0
        /*05d0*/ 	.word	0x000000ff
        /*05d4*/ 	.word	0x00038868
        /*05d8*/ 	.short	0x0100
        /*05da*/ 	.byte	0x08
	.zero		1


	//   ....[11]....
        /*05dc*/ 	.word	0x000004e0
        /*05e0*/ 	.word	0x000000ff
        /*05e4*/ 	.word	0x00038870
        /*05e8*/ 	.short	0x0100
        /*05ea*/ 	.byte	0x06
	.zero		1


	//   ....[12]....
        /*05ec*/ 	.word	0x000004f0
        /*05f0*/ 	.word	0x000000ff
        /*05f4*/ 	.word	0x00038880
        /*05f8*/ 	.short	0x0100
        /*05fa*/ 	.byte	0x06
	.zero		1


	//   ....[13]....
        /*05fc*/ 	.word	0x00000500
        /*0600*/ 	.word	0x000000ff
        /*0604*/ 	.word	0x00038878
        /*0608*/ 	.short	0x0100
        /*060a*/ 	.byte	0x06
	.zero		1


	//   ....[14]....
        /*060c*/ 	.word	0x00000510
        /*0610*/ 	.word	0x000000ff
        /*0614*/ 	.word	0x00038888
        /*0618*/ 	.short	0x0100
        /*061a*/ 	.byte	0x06
	.zero		1


	//   ....[15]....
        /*061c*/ 	.word	0x00000640
        /*0620*/ 	.word	0x000000ff
        /*0624*/ 	.word	0x00038890
        /*0628*/ 	.short	0x0100
        /*062a*/ 	.byte	0x08
	.zero		1


	//   ....[16]....
        /*062c*/ 	.word	0x00000650
        /*0630*/ 	.word	0x000000ff
        /*0634*/ 	.word	0x000388a0
        /*0638*/ 	.short	0x0100
        /*063a*/ 	.byte	0x08
	.zero		1


	//   ....[17]....
        /*063c*/ 	.word	0x00000660
        /*0640*/ 	.word	0x000000ff
        /*0644*/ 	.word	0x00038898
        /*0648*/ 	.short	0x0100
        /*064a*/ 	.byte	0x08
	.zero		1


	//   ....[18]....
        /*064c*/ 	.word	0x00000670
        /*0650*/ 	.word	0x000000ff
        /*0654*/ 	.word	0x000388a8
        /*0658*/ 	.short	0x0100
        /*065a*/ 	.byte	0x08
	.zero		1


	//   ....[19]....
        /*065c*/ 	.word	0x000007b0
        /*0660*/ 	.word	0x000000ff
        /*0664*/ 	.word	0x000388b0
        /*0668*/ 	.short	0x0100
        /*066a*/ 	.byte	0x08
	.zero		1


	//   ....[20]....
        /*066c*/ 	.word	0x000007c0
        /*0670*/ 	.word	0x000000ff
        /*0674*/ 	.word	0x000388c0
        /*0678*/ 	.short	0x0100
        /*067a*/ 	.byte	0x08
	.zero		1


	//   ....[21]....
        /*067c*/ 	.word	0x000007d0
        /*0680*/ 	.word	0x000000ff
        /*0684*/ 	.word	0x000388b8
        /*0688*/ 	.short	0x0100
        /*068a*/ 	.byte	0x08
	.zero		1


	//   ....[22]....
        /*068c*/ 	.word	0x000007e0
        /*0690*/ 	.word	0x000000ff
        /*0694*/ 	.word	0x000388c8
        /*0698*/ 	.short	0x0100
        /*069a*/ 	.byte	0x08
	.zero		1


	//   ....[23]....
        /*069c*/ 	.word	0x00001820
        /*06a0*/ 	.word	0x00000004
        /*06a4*/ 	.word	0x00000000
        /*06a8*/ 	.short	0x0101
        /*06aa*/ 	.byte	0x3f
	.zero		1


	//   ....[24]....
        /*06ac*/ 	.word	0x00002300
        /*06b0*/ 	.word	0x00000004
        /*06b4*/ 	.word	0x00000000
        /*06b8*/ 	.short	0x0101
        /*06ba*/ 	.byte	0x3f
	.zero		1


	//   ....[25]....
        /*06bc*/ 	.word	0x000035f0
        /*06c0*/ 	.word	0x000000c6
        /*06c4*/ 	.word	0x00038800
        /*06c8*/ 	.short	0x010a
        /*06ca*/ 	.byte	0x3f
	.zero		1


	//   ....[26]....
        /*06cc*/ 	.word	0x000037a0
        /*06d0*/ 	.word	0x000000c6
        /*06d4*/ 	.word	0x00038830
        /*06d8*/ 	.short	0x010a
        /*06da*/ 	.byte	0x3f
	.zero		1


	//   ....[27]....
        /*06dc*/ 	.word	0x000037e0
        /*06e0*/ 	.word	0x000000c6
        /*06e4*/ 	.word	0x00038830
        /*06e8*/ 	.short	0x010a
        /*06ea*/ 	.byte	0x3f
	.zero		1


	//   ....[28]....
        /*06ec*/ 	.word	0x00003bf0
        /*06f0*/ 	.word	0x000000c6
        /*06f4*/ 	.word	0x00038810
        /*06f8*/ 	.short	0x010a
        /*06fa*/ 	.byte	0x3f
	.zero		1


	//   ....[29]....
        /*06fc*/ 	.word	0x00003c30
        /*0700*/ 	.word	0x000000c6
        /*0704*/ 	.word	0x00038850
        /*0708*/ 	.short	0x010a
        /*070a*/ 	.byte	0x3f
	.zero		1


	//   ....[30]....
        /*070c*/ 	.word	0x00003cf0
        /*0710*/ 	.word	0x000000c6
        /*0714*/ 	.word	0x00038850
        /*0718*/ 	.short	0x010a
        /*071a*/ 	.byte	0x3f
	.zero		1


	//   ....[31]....
        /*071c*/ 	.word	0x000060b0
        /*0720*/ 	.word	0x00000018
        /*0724*/ 	.word	0x00000000
        /*0728*/ 	.short	0x0101
        /*072a*/ 	.byte	0x3f
	.zero		1


	//   ....[32]....
        /*072c*/ 	.word	0x00006770
        /*0730*/ 	.word	0x00000098
        /*0734*/ 	.word	0x00000000
        /*0738*/ 	.short	0x0101
        /*073a*/ 	.byte	0x3f
	.zero		1


	//   ....[33]....
        /*073c*/ 	.word	0x00006910
        /*0740*/ 	.word	0x000000c9
        /*0744*/ 	.word	0x00038830
        /*0748*/ 	.short	0x010a
        /*074a*/ 	.byte	0x3f
	.zero		1


	//   ....[34]....
        /*074c*/ 	.word	0x00006960
        /*0750*/ 	.word	0x000000c9
        /*0754*/ 	.word	0x00038830
        /*0758*/ 	.short	0x010a
        /*075a*/ 	.byte	0x3f
	.zero		1


	//   ....[35]....
        /*075c*/ 	.word	0x00006c90
        /*0760*/ 	.word	0x000000c9
        /*0764*/ 	.word	0x00038850
        /*0768*/ 	.short	0x010a
        /*076a*/ 	.byte	0x3f
	.zero		1


	//   ....[36]....
        /*076c*/ 	.word	0x00006ce0
        /*0770*/ 	.word	0x000000c9
        /*0774*/ 	.word	0x00038850
        /*0778*/ 	.short	0x010a
        /*077a*/ 	.byte	0x3f
	.zero		1


	//   ....[37]....
        /*077c*/ 	.word	0x00008b60
        /*0780*/ 	.word	0x00000098
        /*0784*/ 	.word	0x00000000
        /*0788*/ 	.short	0x0101
        /*078a*/ 	.byte	0x3f
	.zero		1


	//   ....[38]....
        /*078c*/ 	.word	0x00009b20
        /*0790*/ 	.word	0x00000098
        /*0794*/ 	.word	0x00000000
        /*0798*/ 	.short	0x0101
        /*079a*/ 	.byte	0x3f
	.zero		1


	//   ....[39]....
        /*079c*/ 	.word	0x00009c50
        /*07a0*/ 	.word	0x000000c3
        /*07a4*/ 	.word	0x00038830
        /*07a8*/ 	.short	0x010a
        /*07aa*/ 	.byte	0x3f
	.zero		1


	//   ....[40]....
        /*07ac*/ 	.word	0x00009ca0
        /*07b0*/ 	.word	0x000000c3
        /*07b4*/ 	.word	0x00038830
        /*07b8*/ 	.short	0x010a
        /*07ba*/ 	.byte	0x3f
	.zero		1


	//   ....[41]....
        /*07bc*/ 	.word	0x00009ed0
        /*07c0*/ 	.word	0x000000c3
        /*07c4*/ 	.word	0x00038850
        /*07c8*/ 	.short	0x010a
        /*07ca*/ 	.byte	0x3f
	.zero		1


	//   ....[42]....
        /*07cc*/ 	.word	0x00009f20
        /*07d0*/ 	.word	0x000000c3
        /*07d4*/ 	.word	0x00038850
        /*07d8*/ 	.short	0x010a
        /*07da*/ 	.byte	0x3f
	.zero		1


	//   ....[43]....
        /*07dc*/ 	.word	0x0000bad0
        /*07e0*/ 	.word	0x0000009a
        /*07e4*/ 	.word	0x00000000
        /*07e8*/ 	.short	0x0101
        /*07ea*/ 	.byte	0x3f
	.zero		1


	//   ....[44]....
        /*07ec*/ 	.word	0x0000c6b0
        /*07f0*/ 	.word	0x00000098
        /*07f4*/ 	.word	0x00000000
        /*07f8*/ 	.short	0x0101
        /*07fa*/ 	.byte	0x3f
	.zero		1


	//   ....[45]....
        /*07fc*/ 	.word	0x0000d240
        /*0800*/ 	.word	0x000000ff
        /*0804*/ 	.word	0x00000000
        /*0808*/ 	.short	0x0101
        /*080a*/ 	.byte	0x04
	.zero		1


	//   ....[46]....
        /*080c*/ 	.word	0x00010ab0
        /*0810*/ 	.word	0x000000ff
        /*0814*/ 	.word	0x00038840
        /*0818*/ 	.short	0x010a
        /*081a*/ 	.byte	0x2c
	.zero		1


	//   ....[47]....
        /*081c*/ 	.word	0x00010ef0
        /*0820*/ 	.word	0x000000ff
        /*0824*/ 	.word	0x00038830
        /*0828*/ 	.short	0x0107
        /*082a*/ 	.byte	0x2c
	.zero		1


	//   ....[48]....
        /*082c*/ 	.word	0x00010f60
        /*0830*/ 	.word	0x000000ff
        /*0834*/ 	.word	0x00038830
        /*0838*/ 	.short	0x0101
        /*083a*/ 	.byte	0x2c
	.zero		1


	//   ....[49]....
        /*083c*/ 	.word	0x00011750
        /*0840*/ 	.word	0x000000ff
        /*0844*/ 	.word	0x00038800
        /*0848*/ 	.short	0x0107
        /*084a*/ 	.byte	0x2c
	.zero		1


	//   ....[50]....
        /*084c*/ 	.word	0x000117a0
        /*0850*/ 	.word	0x000000ff
        /*0854*/ 	.word	0x00038800
        /*0858*/ 	.short	0x0101
        /*085a*/ 	.byte	0x2c
	.zero		1


	//   ....[51]....
        /*085c*/ 	.word	0x000123b0
        /*0860*/ 	.word	0x000000ff
        /*0864*/ 	.word	0x00038810
        /*0868*/ 	.short	0x0107
        /*086a*/ 	.byte	0x2c
	.zero		1


	//   ....[52]....
        /*086c*/ 	.word	0x00012410
        /*0870*/ 	.word	0x000000ff
        /*0874*/ 	.word	0x00038810
        /*0878*/ 	.short	0x0101
        /*087a*/ 	.byte	0x2c
	.zero		1


	//   ....[53]....
        /*087c*/ 	.word	0x00012420
        /*0880*/ 	.word	0x000000ff
        /*0884*/ 	.word	0x00038820
        /*0888*/ 	.short	0x010a
        /*088a*/ 	.byte	0x2c
	.zero		1


	//   ....[54]....
        /*088c*/ 	.word	0x00012470
        /*0890*/ 	.word	0x000000ff
        /*0894*/ 	.word	0x00038860
        /*0898*/ 	.short	0x010a
        /*089a*/ 	.byte	0x2c
	.zero		1


	//   ....[55]....
        /*089c*/ 	.word	0x00012c90
        /*08a0*/ 	.word	0x000000ff
        /*08a4*/ 	.word	0x00038850
        /*08a8*/ 	.short	0x0107
        /*08aa*/ 	.byte	0x2c
	.zero		1


	//   ....[56]....
        /*08ac*/ 	.word	0x00012d10
        /*08b0*/ 	.word	0x000000ff
        /*08b4*/ 	.word	0x00038850
        /*08b8*/ 	.short	0x0101
        /*08ba*/ 	.byte	0x2c
	.zero		1


	//   ....[57]....
        /*08bc*/ 	.word	0x000130a0
        /*08c0*/ 	.word	0x0000000a
        /*08c4*/ 	.word	0x00038840
        /*08c8*/ 	.short	0x010a
        /*08ca*/ 	.byte	0x3f
	.zero		1


	//   ....[58]....
        /*08cc*/ 	.word	0x00013430
        /*08d0*/ 	.word	0x0000000a
        /*08d4*/ 	.word	0x00038830
        /*08d8*/ 	.short	0x0107
        /*08da*/ 	.byte	0x3f
	.zero		1


	//   ....[59]....
        /*08dc*/ 	.word	0x000134e0
        /*08e0*/ 	.word	0x0000000a
        /*08e4*/ 	.word	0x00038830
        /*08e8*/ 	.short	0x0101
        /*08ea*/ 	.byte	0x3f
	.zero		1


	//   ....[60]....
        /*08ec*/ 	.word	0x00013510
        /*08f0*/ 	.word	0x0000000a
        /*08f4*/ 	.word	0x00038860
        /*08f8*/ 	.short	0x010a
        /*08fa*/ 	.byte	0x3f
	.zero		1


	//   ....[61]....
        /*08fc*/ 	.word	0x00013b50
        /*0900*/ 	.word	0x0000000a
        /*0904*/ 	.word	0x00038850
        /*0908*/ 	.short	0x0107
        /*090a*/ 	.byte	0x3f
	.zero		1


	//   ....[62]....
        /*090c*/ 	.word	0x00013c10
        /*0910*/ 	.word	0x0000000a
        /*0914*/ 	.word	0x00038850
        /*0918*/ 	.short	0x0101
        /*091a*/ 	.byte	0x3f
	.zero		1


	//   ....[63]....
        /*091c*/ 	.word	0x00013d00
        /*0920*/ 	.word	0x00000005
        /*0924*/ 	.word	0x00038820
        /*0928*/ 	.short	0x010a
        /*092a*/ 	.byte	0x3f
	.zero		1


	//   ....[64]....
        /*092c*/ 	.word	0x00013e90
        /*0930*/ 	.word	0x00000003
        /*0934*/ 	.word	0x00038840
        /*0938*/ 	.short	0x010a
        /*093a*/ 	.byte	0x3f
	.zero		1


	//   ....[65]....
        /*093c*/ 	.word	0x00013f30
        /*0940*/ 	.word	0x00000005
        /*0944*/ 	.word	0x00038840
        /*0948*/ 	.short	0x010a
        /*094a*/ 	.byte	0x3f
	.zero		1


	//   ....[66]....
        /*094c*/ 	.word	0x00013f70
        /*0950*/ 	.word	0x00000003
        /*0954*/ 	.word	0x00038860
        /*0958*/ 	.short	0x010a
        /*095a*/ 	.byte	0x3f
	.zero		1


	//   ....[67]....
        /*095c*/ 	.word	0x00013fb0
        /*0960*/ 	.word	0x00000005
        /*0964*/ 	.word	0x00038860
        /*0968*/ 	.short	0x010a
        /*096a*/ 	.byte	0x3f
	.zero		1


	//   ....[68]....
        /*096c*/ 	.word	0x00014010
        /*0970*/ 	.word	0x000000c6
        /*0974*/ 	.word	0x00038800
        /*0978*/ 	.short	0x010a
        /*097a*/ 	.byte	0x3f
	.zero		1


	//   ....[69]....
        /*097c*/ 	.word	0x00014060
        /*0980*/ 	.word	0x000000c6
        /*0984*/ 	.word	0x00038830
        /*0988*/ 	.short	0x010a
        /*098a*/ 	.byte	0x3f
	.zero		1


	//   ....[70]....
        /*098c*/ 	.word	0x000140b0
        /*0990*/ 	.word	0x000000c6
        /*0994*/ 	.word	0x00038810
        /*0998*/ 	.short	0x010a
        /*099a*/ 	.byte	0x3f
	.zero		1


	//   ....[71]....
        /*099c*/ 	.word	0x00014100
        /*09a0*/ 	.word	0x000000c6
        /*09a4*/ 	.word	0x00038850
        /*09a8*/ 	.short	0x010a
        /*09aa*/ 	.byte	0x3f
	.zero		1


	//   ....[72]....
        /*09ac*/ 	.word	0x00014150
        /*09b0*/ 	.word	0x000000c9
        /*09b4*/ 	.word	0x00038830
        /*09b8*/ 	.short	0x010a
        /*09ba*/ 	.byte	0x3f
	.zero		1


	//   ....[73]....
        /*09bc*/ 	.word	0x000141a0
        /*09c0*/ 	.word	0x000000c9
        /*09c4*/ 	.word	0x00038850
        /*09c8*/ 	.short	0x010a
        /*09ca*/ 	.byte	0x3f
	.zero		1


	//   ....[74]....
        /*09cc*/ 	.word	0x000141f0
        /*09d0*/ 	.word	0x000000c3
        /*09d4*/ 	.word	0x00038830
        /*09d8*/ 	.short	0x010a
        /*09da*/ 	.byte	0x3f
	.zero		1


	//   ....[75]....
        /*09dc*/ 	.word	0x00014240
        /*09e0*/ 	.word	0x000000c3
        /*09e4*/ 	.word	0x00038850
        /*09e8*/ 	.short	0x010a
        /*09ea*/ 	.byte	0x3f
	.zero		1


	//   ....[76]....
        /*09ec*/ 	.word	0x00014320
        /*09f0*/ 	.word	0x00000003
        /*09f4*/ 	.word	0x00038840
        /*09f8*/ 	.short	0x010a
        /*09fa*/ 	.byte	0x3f
	.zero		1


	//   ....[77]....
        /*09fc*/ 	.word	0x00015690
        /*0a00*/ 	.word	0x00000003
        /*0a04*/ 	.word	0x00038820
        /*0a08*/ 	.short	0x010a
        /*0a0a*/ 	.byte	0x3f
	.zero		1


	//   ....[78]....
        /*0a0c*/ 	.word	0x000156f0
        /*0a10*/ 	.word	0x00000003
        /*0a14*/ 	.word	0x00038860
        /*0a18*/ 	.short	0x010a
        /*0a1a*/ 	.byte	0x3f
	.zero		1


	//   ....[79]....
        /*0a1c*/ 	.word	0x00015f80
        /*0a20*/ 	.word	0x0000000a
        /*0a24*/ 	.word	0x00038840
        /*0a28*/ 	.short	0x010a
        /*0a2a*/ 	.byte	0x3f
	.zero		1


	//   ....[80]....
        /*0a2c*/ 	.word	0x00016400
        /*0a30*/ 	.word	0x0000000a
        /*0a34*/ 	.word	0x00038860
        /*0a38*/ 	.short	0x010a
        /*0a3a*/ 	.byte	0x3f
	.zero		1


	//   ....[81]....
        /*0a3c*/ 	.word	0x00016b60
        /*0a40*/ 	.word	0x00000005
        /*0a44*/ 	.word	0x00038820
        /*0a48*/ 	.short	0x010a
        /*0a4a*/ 	.byte	0x3f
	.zero		1


	//   ....[82]....
        /*0a4c*/ 	.word	0x00016d00
        /*0a50*/ 	.word	0x00000003
        /*0a54*/ 	.word	0x00038840
        /*0a58*/ 	.short	0x010a
        /*0a5a*/ 	.byte	0x3f
	.zero		1


	//   ....[83]....
        /*0a5c*/ 	.word	0x00016d50
        /*0a60*/ 	.word	0x00000005
        /*0a64*/ 	.word	0x00038840
        /*0a68*/ 	.short	0x010a
        /*0a6a*/ 	.byte	0x3f
	.zero		1


	//   ....[84]....
        /*0a6c*/ 	.word	0x00016da0
        /*0a70*/ 	.word	0x00000003
        /*0a74*/ 	.word	0x00038860
        /*0a78*/ 	.short	0x010a
        /*0a7a*/ 	.byte	0x3f
	.zero		1


	//----- nvinfo : EIATTR_NUM_MBARRIERS
	.align		4
.L_964:
        /*0a7c*/ 	.byte	0x03, 0x38
        /*0a7e*/ 	.short	0x0017


	//----- nvinfo : EIATTR_EXIT_INSTR_OFFSETS
	.align		4
        /*0a80*/ 	.byte	0x04, 0x1c
        /*0a82*/ 	.short	(.L_966 - .L_965)


	//   ....[0]....
.L_965:
        /*0a84*/ 	.word	0x00014000


	//----- nvinfo : EIATTR_MAX_THREADS
	.align		4
.L_966:
        /*0a88*/ 	.byte	0x04, 0x05
        /*0a8a*/ 	.short	(.L_968 - .L_967)
.L_967:
        /*0a8c*/ 	.word	0x00000180
        /*0a90*/ 	.word	0x00000001
        /*0a94*/ 	.word	0x00000001


	//----- nvinfo : EIATTR_CRS_STACK_SIZE
	.align		4
.L_968:
        /*0a98*/ 	.byte	0x04, 0x1e
        /*0a9a*/ 	.short	(.L_970 - .L_969)
.L_969:
        /*0a9c*/ 	.word	0x00000000


	//----- nvinfo : EIATTR_CBANK_PARAM_SIZE
	.align		4
.L_970:
        /*0aa0*/ 	.byte	0x03, 0x19
        /*0aa2*/ 	.short	0x0b70


	//----- nvinfo : EIATTR_PARAM_CBANK
	.align		4
        /*0aa4*/ 	.byte	0x04, 0x0a
        /*0aa6*/ 	.short	(.L_972 - .L_971)
	.align		4
.L_971:
        /*0aa8*/ 	.word	index@(.nv.constant0._ZN7cutlass13device_kernelIN5flash11enable_sm90INS1_16FlashAttnFwdSm90INS1_25CollectiveMainloopFwdSm90ILi2EN4cute5tupleIJNS5_1CILi1EEES8_S8_EEENS6_IJNS7_ILi64EEESA_SA_EEELi512ENS_10bfloat16_tEfNS_4arch4Sm90ELb1ELb0ELb0ELb0ELb1ELb0ELb1ELb0ELb0ELb1ELb1ELb0EEENS1_21CollectiveEpilogueFwdINS6_IJSA_NS7_ILi512EEESA_EEES9_SC_SE_Li256ELb0ELb1ELb1ELb0EEENS1_19SingleTileSchedulerILb0ELb1ELb1ELi64EEEEEEEEEvNT_6ParamsE)
        /*0aac*/ 	.short	0x0210
        /*0aae*/ 	.short	0x0b70


	//----- nvinfo : EIATTR_SW_WAR
	.align		4
.L_972:
        /*0ab0*/ 	.byte	0x04, 0x36
        /*0ab2*/ 	.short	(.L_974 - .L_973)
.L_973:
        /*0ab4*/ 	.word	0x00000008
.L_974:


//--------------------- .nv.info._ZN7cutlass13device_kernelIN5flash11enable_sm90INS1_16FlashAttnFwdSm90INS1_25CollectiveMainloopFwdSm90ILi2EN4cute5tupleIJNS5_1CILi1EEES8_S8_EEENS6_IJNS7_ILi64EEESA_SA_EEELi512ENS_10bfloat16_tEfNS_4arch4Sm90ELb1ELb0ELb0ELb1ELb1ELb0ELb0ELb0ELb0ELb1ELb1ELb0EEENS1_21CollectiveEpilogueFwdINS6_IJSA_NS7_ILi512EEESA_EEES9_SC_SE_Li256ELb1ELb1ELb1ELb0EEENS1_36VarlenDynamicPersistentTileSchedulerILi64ELi64ELi256ELi128ELb1ELb1ELb1ELb1ELb1ELb1EEEEEEEEEvNT_6ParamsE --------------------------
	.section	.nv.info._ZN7cutlass13device_kernelIN5flash11enable_sm90INS1_16FlashAttnFwdSm90INS1_25CollectiveMainloopFwdSm90ILi2EN4cute5tupleIJNS5_1CILi1EEES8_S8_EEENS6_IJNS7_ILi64EEESA_SA_EEELi512ENS_10bfloat16_tEfNS_4arch4Sm90ELb1ELb0ELb0ELb1ELb1ELb0ELb0ELb0ELb0ELb1ELb1ELb0EEENS1_21CollectiveEpilogueFwdINS6_IJSA_NS7_ILi512EEESA_EEES9_SC_SE_Li256ELb1ELb1ELb1ELb0EEENS1_36VarlenDynamicPersistentTileSchedulerILi64ELi64ELi256ELi128ELb1ELb1ELb1ELb1ELb1ELb1EEEEEEEEEvNT_6ParamsE,"",@"SHT_CUDA_INFO"
	.sectionflags	@""
	.align	4


	//----- nvinfo : EIATTR_CUDA_API_VERSION
	.align		4
        /*0000*/ 	.byte	0x04, 0x37
        /*0002*/ 	.short	(.L_976 - .L_975)
.L_975:
        /*0004*/ 	.word	0x00000082


	//----- nvinfo : EIATTR_KPARAM_INFO
	.align		4
.L_976:
        /*0008*/ 	.byte	0x04, 0x17
        /*000a*/ 	.short	(.L_978 - .L_977)
.L_977:
        /*000c*/ 	.word	0x00000000
        /*0010*/ 	.short	0x0000
        /*0012*/ 	.short	0x0070
        /*0014*/ 	.byte	0x00, 0xf0, 0x01, 0x2a


	//----- nvinfo : EIATTR_SPARSE_MMA_MASK
	.align		4
.L_978:
        /*0018*/ 	.byte	0x03, 0x50
        /*001a*/ 	.short	0x0000


	//----- nvinfo : EIATTR_MAXREG_COUNT
	.align		4
        /*001c*/ 	.byte	0x03, 0x1b
        /*001e*/ 	.short	0x00a8


	//----- nvinfo : EIATTR_NUM_BARRIERS
	.align		4
        /*0020*/ 	.byte	0x02, 0x4c
        /*0022*/ 	.byte	0x10
	.zero		1


	//----- nvinfo : EIATTR_EXTERNS
	.align		4
        /*0024*/ 	.byte	0x04, 0x0f
        /*0026*/ 	.short	(.L_980 - .L_979)


	//   ....[0]....
	.align		4
.L_979:
        /*0028*/ 	.word	index@(__assertfail)


	//----- nvinfo : EIATTR_ANNOTATIONS
	.align		4
.L_980:
        /*002c*/ 	.byte	0x04, 0x55
        /*002e*/ 	.short	(.L_982 - .L_981)


	//   ....[0]....
.L_981:
        /* <DEDUP_REMOVED lines=20> */


	//----- nvinfo : EIATTR_MERCURY_ISA_VERSION
	.align		4
.L_982:
        /*0158*/ 	.byte	0x03, 0x5f
        /*015a*/ 	.short	0x0101


	//----- nvinfo : EIATTR_UNUSED_LOAD_BYTE_OFFSET
	.align		4
        /*015c*/ 	.byte	0x04, 0x44
        /*015e*/ 	.short	(.L_984 - .L_983)


	//   ....[0]....
.L_983:
        /*0160*/ 	.word	0x00000940
        /*0164*/ 	.word	0x0000fff0


	//   ....[1]....
        /*0168*/ 	.word	0x00009d40
        /*016c*/ 	.word	0x0000fff0


	//----- nvinfo : EIATTR_INT_WARP_WIDE_INSTR_OFFSETS
	.align		4
.L_984:
        /*0170*/ 	.byte	0x04, 0x31
        /*0172*/ 	.short	(.L_986 - .L_985)


	//   ....[0]....
.L_985:
        /*0174*/ 	.word	0x000000c0


	//   ....[1]....
        /*0178*/ 	.word	0x000000d0


	//   ....[2]....
        /*017c*/ 	.word	0x00000170


	//   ....[3]....
        /*0180*/ 	.word	0x000101a0


	//   ....[4]....
        /*0184*/ 	.word	0x00010230


	//   ....[5]....
        /*0188*/ 	.word	0x00013600


	//   ....[6]....
        /*018c*/ 	.word	0x00013690


	//----- nvinfo : EIATTR_COOP_GROUP_MASK_REGIDS
	.align		4
.L_986:
        /*0190*/ 	.byte	0x04, 0x29
        /*0192*/ 	.short	(.L_988 - .L_987)


	//   ....[0]....
.L_987:
        /*0194*/ 	.word	0xffffffff


	//   ....[1]....
        /*0198*/ 	.word	0xffffffff


	//   ....[2]....
        /*019c*/ 	.word	0xffffffff


	//   ....[3]....
        /*01a0*/ 	.word	0xffffffff


	//   ....[4]....
        /*01a4*/ 	.word	0xffffffff


	//   ....[5]....
        /*01a8*/ 	.word	0xffffffff


	//   ....[6]....
        /*01ac*/ 	.word	0xffffffff


	//   ....[7]....
        /*01b0*/ 	.word	0xffffffff


	//   ....[8]....
        /*01b4*/ 	.word	0xffffffff


	//   ....[9]....
        /*01b8*/ 	.word	0xffffffff


	//   ....[10]....
        /*01bc*/ 	.word	0xffffffff


	//   ....[11]....
        /*01c0*/ 	.word	0xffffffff


	//   ....[12]....
        /*01c4*/ 	.word	0xffffffff


	//   ....[13]....
        /*01c8*/ 	.word	0xffffffff


	//   ....[14]....
        /*01cc*/ 	.word	0xffffffff


	//   ....[15]....
        /*01d0*/ 	.word	0xffffffff


	//   ....[16]....
        /*01d4*/ 	.word	0xffffffff


	//   ....[17]....
        /*01d8*/ 	.word	0xffffffff


	//   ....[18]....
        /*01dc*/ 	.word	0xffffffff


	//   ....[19]....
        /*01e0*/ 	.word	0xffffffff


	//   ....[20]....
        /*01e4*/ 	.word	0xffffffff


	//   ....[21]....
        /*01e8*/ 	.word	0xffffffff


	//   ....[22]....
        /*01ec*/ 	.word	0xffffffff


	//   ....[23]....
        /*01f0*/ 	.word	0xffffffff


	//   ....[24]....
        /*01f4*/ 	.word	0xffffffff


	//   ....[25]....
        /*01f8*/ 	.word	0xffffffff


	//   ....[26]....
        /*01fc*/ 	.word	0xffffffff


	//   ....[27]....
        /*0200*/ 	.word	0xffffffff


	//   ....[28]....
        /*0204*/ 	.word	0xffffffff


	//   ....[29]....
        /*0208*/ 	.word	0xffffffff


	//   ....[30]....
        /*020c*/ 	.word	0xffffffff


	//   ....[31]....
        /*0210*/ 	.word	0xffffffff


	//   ....[32]....
        /*0214*/ 	.word	0xffffffff


	//   ....[33]....
        /*0218*/ 	.word	0xffffffff


	//   ....[34]....
        /*021c*/ 	.word	0xffffffff


	//   ....[35]....
        /*0220*/ 	.word	0xffffffff


	//   ....[36]....
        /*0224*/ 	.word	0xffffffff


	//   ....[37]....
        /*0228*/ 	.word	0xffffffff


	//   ....[38]....
        /*022c*/ 	.word	0xffffffff


	//   ....[39]....
        /*0230*/ 	.word	0xffffffff


	//   ....[40]....
        /*0234*/ 	.word	0xffffffff


	//   ....[41]....
        /*0238*/ 	.word	0xffffffff


	//   ....[42]....
        /*023c*/ 	.word	0xffffffff


	//   ....[43]....
        /*0240*/ 	.word	0xffffffff


	//   ....[44]....
        /*0244*/ 	.word	0xffffffff


	//   ....[45]....
        /*0248*/ 	.word	0xffffffff


	//   ....[46]....
        /*024c*/ 	.word	0xffffffff


	//   ....[47]....
        /*0250*/ 	.word	0xffffffff


	//   ....[48]....
        /*0254*/ 	.word	0xffffffff


	//   ....[49]....
        /*0258*/ 	.word	0xffffffff


	//   ....[50]....
        /*025c*/ 	.word	0xffffffff


	//   ....[51]....
        /*0260*/ 	.word	0xffffffff


	//   ....[52]....
        /*0264*/ 	.word	0xffffffff


	//   ....[53]....
        /*0268*/ 	.word	0xffffffff


	//   ....[54]....
        /*026c*/ 	.word	0xffffffff


	//   ....[55]....
        /*0270*/ 	.word	0xffffffff


	//   ....[56]....
        /*0274*/ 	.word	0xffffffff


	//   ....[57]....
        /*0278*/ 	.word	0xffffffff


	//   ....[58]....
        /*027c*/ 	.word	0xffffffff


	//   ....[59]....
        /*0280*/ 	.word	0xffffffff


	//   ....[60]....
        /*0284*/ 	.word	0xffffffff


	//   ....[61]....
        /*0288*/ 	.word	0xffffffff


	//   ....[62]....
        /*028c*/ 	.word	0xffffffff


	//   ....[63]....
        /*0290*/ 	.word	0xffffffff


	//   ....[64]....
        /*0294*/ 	.word	0xffffffff


	//   ....[65]....
        /*0298*/ 	.word	0xffffffff


	//   ....[66]....
        /*029c*/ 	.word	0xffffffff


	//   ....[67]....
        /*02a0*/ 	.word	0xffffffff


	//   ....[68]....
        /*02a4*/ 	.word	0xffffffff


	//   ....[69]....
        /*02a8*/ 	.word	0xffffffff


	//   ....[70]....
        /*02ac*/ 	.word	0xffffffff


	//   ....[71]....
        /*02b0*/ 	.word	0xffffffff


	//   ....[72]....
        /*02b4*/ 	.word	0xffffffff


	//   ....[73]....
        /*02b8*/ 	.word	0xffffffff


	//   ....[74]....
        /*02bc*/ 	.word	0xffffffff


	//   ....[75]....
        /*02c0*/ 	.word	0xffffffff


	//   ....[76]....
        /*02c4*/ 	.word	0xffffffff


	//   ....[77]....
        /*02c8*/ 	.word	0xffffffff


	//   ....[78]....
        /*02cc*/ 	.word	0xffffffff


	//   ....[79]....
        /*02d0*/ 	.word	0xffffffff


	//   ....[80]....
        /*02d4*/ 	.word	0xffffffff


	//   ....[81]....
        /*02d8*/ 	.word	0xffffffff


	//   ....[82]....
        /*02dc*/ 	.word	0xffffffff


	//   ....[83]....
        /*02e0*/ 	.word	0xffffffff


	//   ....[84]....
        /*02e4*/ 	.word	0xffffffff


	//   ....[85]....
        /*02e8*/ 	.word	0xffffffff


	//   ....[86]....
        /*02ec*/ 	.word	0xffffffff


	//   ....[87]....
        /*02f0*/ 	.word	0xffffffff


	//   ....[88]....
        /*02f4*/ 	.word	0xffffffff


	//   ....[89]....
        /*02f8*/ 	.word	0xffffffff


	//   ....[90]....
        /*02fc*/ 	.word	0xffffffff


	//   ....[91]....
        /*0300*/ 	.word	0xffffffff


	//   ....[92]....
        /*0304*/ 	.word	0xffffffff


	//   ....[93]....
        /*0308*/ 	.word	0xffffffff


	//   ....[94]....
        /*030c*/ 	.word	0xffffffff


	//   ....[95]....
        /*0310*/ 	.word	0xffffffff


	//   ....[96]....
        /*0314*/ 	.word	0xffffffff


	//   ....[97]....
        /*0318*/ 	.word	0xffffffff


	//   ....[98]....
        /*031c*/ 	.word	0xffffffff


	//   ....[99]....
        /*0320*/ 	.word	0xffffffff


	//   ....[100]....
        /*0324*/ 	.word	0xffffffff


	//   ....[101]....
        /*0328*/ 	.word	0xffffffff


	//   ....[102]....
        /*032c*/ 	.word	0xffffffff


	//   ....[103]....
        /*0330*/ 	.word	0xffffffff


	//   ....[104]....
        /*0334*/ 	.word	0xffffffff


	//   ....[105]....
        /*0338*/ 	.word	0xffffffff


	//   ....[106]....
        /*033c*/ 	.word	0xffffffff


	//   ....[107]....
        /*0340*/ 	.word	0xffffffff


	//   ....[108]....
        /*0344*/ 	.word	0xffffffff


	//   ....[109]....
        /*0348*/ 	.word	0xffffffff


	//   ....[110]....
        /*034c*/ 	.word	0xffffffff


	//   ....[111]....
        /*0350*/ 	.word	0xffffffff


	//   ....[112]....
        /*0354*/ 	.word	0xffffffff


	//   ....[113]....
        /*0358*/ 	.word	0xffffffff


	//   ....[114]....
        /*035c*/ 	.word	0xffffffff


	//   ....[115]....
        /*0360*/ 	.word	0xffffffff


	//   ....[116]....
        /*0364*/ 	.word	0xffffffff


	//   ....[117]....
        /*0368*/ 	.word	0xffffffff


	//   ....[118]....
        /*036c*/ 	.word	0xffffffff


	//   ....[119]....
        /*0370*/ 	.word	0xffffffff


	//   ....[120]....
        /*0374*/ 	.word	0xffffffff


	//   ....[121]....
        /*0378*/ 	.word	0xffffffff


	//   ....[122]....
        /*037c*/ 	.word	0xffffffff


	//   ....[123]....
        /*0380*/ 	.word	0xffffffff


	//   ....[124]....
        /*0384*/ 	.word	0x0500000f


	//   ....[125]....
        /*0388*/ 	.word	0x0500000f


	//   ....[126]....
        /*038c*/ 	.word	0x0500000f


	//   ....[127]....
        /*0390*/ 	.word	0x0500000f


	//   ....[128]....
        /*0394*/ 	.word	0x0500000f


	//   ....[129]....
        /*0398*/ 	.word	0x0500000f


	//   ....[130]....
        /*039c*/ 	.word	0x0500000f


	//   ....[131]....
        /*03a0*/ 	.word	0x0500000f


	//   ....[132]....
        /*03a4*/ 	.word	0x0500000f


	//   ....[133]....
        /*03a8*/ 	.word	0x0500000f


	//   ....[134]....
        /*03ac*/ 	.word	0x0500000f


	//   ....[135]....
        /*03b0*/ 	.word	0x0500000f


	//   ....[136]....
        /*03b4*/ 	.word	0x0500000f


	//   ....[137]....
        /*03b8*/ 	.word	0x0500000f


	//   ....[138]....
        /*03bc*/ 	.word	0x0500000f


	//   ....[139]....
        /*03c0*/ 	.word	0x0500000f


	//   ....[140]....
        /*03c4*/ 	.word	0x0500000f


	//   ....[141]....
        /*03c8*/ 	.word	0x0500000f


	//   ....[142]....
        /*03cc*/ 	.word	0x0500000f


	//   ....[143]....
        /*03d0*/ 	.word	0x0500000f


	//   ....[144]....
        /*03d4*/ 	.word	0x0500000f


	//   ....[145]....
        /*03d8*/ 	.word	0x0500000f


	//   ....[146]....
        /*03dc*/ 	.word	0x0500000f


	//   ....[147]....
        /*03e0*/ 	.word	0x0500000f


	//   ....[148]....
        /*03e4*/ 	.word	0x0500000f


	//   ....[149]....
        /*03e8*/ 	.word	0x0500000f


	//   ....[150]....
        /*03ec*/ 	.word	0x0500000f


	//   ....[151]....
        /*03f0*/ 	.word	0x0500000f


	//   ....[152]....
        /*03f4*/ 	.word	0x0500000f


	//   ....[153]....
        /*03f8*/ 	.word	0x0500000f


	//   ....[154]....
        /*03fc*/ 	.word	0x0500000f


	//   ....[155]....
        /*0400*/ 	.word	0x0500000f


	//   ....[156]....
        /*0404*/ 	.word	0x0500000f


	//   ....[157]....
        /*0408*/ 	.word	0x0500000f


	//   ....[158]....
        /*040c*/ 	.word	0x0500000f


	//   ....[159]....
        /*0410*/ 	.word	0x0500000f


	//   ....[160]....
        /*0414*/ 	.word	0x0500000f


	//   ....[161]....
        /*0418*/ 	.word	0x0500000f


	//   ....[162]....
        /*041c*/ 	.word	0x0500000f


	//   ....[163]....
        /*0420*/ 	.word	0x0500000f


	//   ....[164]....
        /*0424*/ 	.word	0x0500000f


	//   ....[165]....
        /*0428*/ 	.word	0x0500000f


	//   ....[166]....
        /*042c*/ 	.word	0x0500000f


	//   ....[167]....
        /*0430*/ 	.word	0x0500000f


	//   ....[168]....
        /*0434*/ 	.word	0x0500000f


	//   ....[169]....
        /*0438*/ 	.word	0x0500000f


	//   ....[170]....
        /*043c*/ 	.word	0x0500000f


	//   ....[171]....
        /*0440*/ 	.word	0x0500000f


	//   ....[172]....
        /*0444*/ 	.word	0x0500000f


	//   ....[173]....
        /*0448*/ 	.word	0x0500000f


	//   ....[174]....
        /*044c*/ 	.word	0x0500000f


	//   ....[175]....
        /*0450*/ 	.word	0x0500000f


	//   ....[176]....
        /*0454*/ 	.word	0x0500000f


	//   ....[177]....
        /*0458*/ 	.word	0x0500000f


	//   ....[178]....
        /*045c*/ 	.word	0x0500000f


	//   ....[179]....
        /*0460*/ 	.word	0x0500000f


	//   ....[180]....
        /*0464*/ 	.word	0x0500000f


	//   ....[181]....
        /*0468*/ 	.word	0x0500000f


	//   ....[182]....
        /*046c*/ 	.word	0x0500000f


	//   ....[183]....
        /*0470*/ 	.word	0x0500000f


	//----- nvinfo : EIATTR_COOP_GROUP_INSTR_OFFSETS
	.align		4
.L_988:
        /*0474*/ 	.byte	0x04, 0x28
        /*0476*/ 	.short	(.L_990 - .L_989)


	//   ....[0]....
.L_989:
        /*0478*/ 	.word	0x00000070


	//   ....[1]....
        /*047c*/ 	.word	0x000000b0


	//   ....[2]....
        /*0480*/ 	.word	0x00000290


	//   ....[3]....
        /*0484*/ 	.word	0x000003f0


	//   ....[4]....
        /*0488*/ 	.word	0x00000510


	//   ....[5]....
        /*048c*/ 	.word	0x00000670


	//   ....[6]....
        /*0490*/ 	.word	0x00002050


	//   ....[7]....
        /*0494*/ 	.word	0x00004120


	//   ....[8]....
        /*0498*/ 	.word	0x000047b0


	//   ....[9]....
        /*049c*/ 	.word	0x000047e0


	//   ....[10]....
        /*04a0*/ 	.word	0x00004ba0


	//   ....[11]....
        /*04a4*/ 	.word	0x00004ca0


	//   ....[12]....
        /*04a8*/ 	.word	0x00004ed0


	//   ....[13]....
        /*04ac*/ 	.word	0x00005020


	//   ....[14]....
        /*04b0*/ 	.word	0x000058d0


	//   ....[15]....
        /*04b4*/ 	.word	0x00005df0


	//   ....[16]....
        /*04b8*/ 	.word	0x00005e00


	//   ....[17]....
        /*04bc*/ 	.word	0x000063a0


	//   ....[18]....
        /*04c0*/ 	.word	0x000063d0


	//   ....[19]....
        /*04c4*/ 	.word	0x000068c0


	//   ....[20]....
        /*04c8*/ 	.word	0x00006a90


	//   ....[21]....
        /*04cc*/ 	.word	0x00007850


	//   ....[22]....
        /*04d0*/ 	.word	0x00007d90


	//   ....[23]....
        /*04d4*/ 	.word	0x00007db0


	//   ....[24]....
        /*04d8*/ 	.word	0x000084e0


	//   ....[25]....
        /*04dc*/ 	.word	0x00008590


	//   ....[26]....
        /*04e0*/ 	.word	0x00009160


	//   ....[27]....
        /*04e4*/ 	.word	0x00009240


	//   ....[28]....
        /*04e8*/ 	.word	0x000092b0


	//   ....[29]....
        /*04ec*/ 	.word	0x000092d0


	//   ....[30]....
        /*04f0*/ 	.word	0x00009300


	//   ....[31]....
        /*04f4*/ 	.word	0x0000ab20


	//   ....[32]....
        /*04f8*/ 	.word	0x0000af10


	//   ....[33]....
        /*04fc*/ 	.word	0x0000af20


	//   ....[34]....
        /*0500*/ 	.word	0x0000af30


	//   ....[35]....
        /*0504*/ 	.word	0x0000af60


	//   ....[36]....
        /*0508*/ 	.word	0x0000bbd0


	//   ....[37]....
        /*050c*/ 	.word	0x0000bbf0


	//   ....[38]....
        /*0510*/ 	.word	0x0000bea0


	//   ....[39]....
        /*0514*/ 	.word	0x0000bec0


	//   ....[40]....
        /*0518*/ 	.word	0x0000c5d0


	//   ....[41]....
        /*051c*/ 	.word	0x0000c600


	//   ....[42]....
        /*0520*/ 	.word	0x0000ceb0


	//   ....[43]....
        /*0524*/ 	.word	0x0000ced0


	//   ....[44]....
        /*0528*/ 	.word	0x0000e290


	//   ....[45]....
        /*052c*/ 	.word	0x0000e2d0


	//   ....[46]....
        /*0530*/ 	.word	0x0000e510


	//   ....[47]....
        /*0534*/ 	.word	0x0000e530


	//   ....[48]....
        /*0538*/ 	.word	0x0000e7f0


	//   ....[49]....
        /*053c*/ 	.word	0x0000e9e0


	//   ....[50]....
        /*0540*/ 	.word	0x0000ea10


	//   ....[51]....
        /*0544*/ 	.word	0x0000ea40


	//   ....[52]....
        /*0548*/ 	.word	0x0000ea70


	//   ....[53]....
        /*054c*/ 	.word	0x0000eaa0


	//   ....[54]....
        /*0550*/ 	.word	0x0000ead0


	//   ....[55]....
        /*0554*/ 	.word	0x0000ec40


	//   ....[56]....
        /*0558*/ 	.word	0x0000ec70


	//   ....[57]....
        /*055c*/ 	.word	0x0000eca0


	//   ....[58]....
        /*0560*/ 	.word	0x0000ecd0


	//   ....[59]....
        /*0564*/ 	.word	0x0000ed00


	//   ....[60]....
        /*0568*/ 	.word	0x0000ed30


	//   ....[61]....
        /*056c*/ 	.word	0x0000edc0


	//   ....[62]....
        /*0570*/ 	.word	0x0000edf0


	//   ....[63]....
        /*0574*/ 	.word	0x0000ee00


	//   ....[64]....
        /*0578*/ 	.word	0x0000ee40


	//   ....[65]....
        /*057c*/ 	.word	0x00010f10


	//   ....[66]....
        /*0580*/ 	.word	0x00010f30


	//   ....[67]....
        /*0584*/ 	.word	0x00010fc0


	//   ....[68]....
        /*0588*/ 	.word	0x00010fe0


	//   ....[69]....
        /*058c*/ 	.word	0x00011060


	//   ....[70]....
        /*0590*/ 	.word	0x00011080


	//   ....[71]....
        /*0594*/ 	.word	0x00011090


	//   ....[72]....
        /*0598*/ 	.word	0x000110a0


	//   ....[73]....
        /*059c*/ 	.word	0x00011800


	//   ....[74]....
        /*05a0*/ 	.word	0x00011830


	//   ....[75]....
        /*05a4*/ 	.word	0x000118d0


	//   ....[76]....
        /*05a8*/ 	.word	0x000118f0


	//   ....[77]....
        /*05ac*/ 	.word	0x00011970


	//   ....[78]....
        /*05b0*/ 	.word	0x00011990


	//   ....[79]....
        /*05b4*/ 	.word	0x000119a0


	//   ....[80]....
        /*05b8*/ 	.word	0x000119b0


	//   ....[81]....
        /*05bc*/ 	.word	0x00011e30


	//   ....[82]....
        /*05c0*/ 	.word	0x00011ef0


	//   ....[83]....
        /*05c4*/ 	.word	0x00012040


	//   ....[84]....
        /*05c8*/ 	.word	0x00012080


	//   ....[85]....
        /*05cc*/ 	.word	0x00012090


	//   ....[86]....
        /*05d0*/ 	.word	0x000120a0


	//   ....[87]....
        /*05d4*/ 	.word	0x000121f0


	//   ....[88]....
        /*05d8*/ 	.word	0x00012340


	//   ....[89]....
        /*05dc*/ 	.word	0x00012b30


	//   ....[90]....
        /*05e0*/ 	.word	0x00012b50


	//   ....[91]....
        /*05e4*/ 	.word	0x00012ba0


	//   ....[92]....
        /*05e8*/ 	.word	0x00012bb0


	//   ....[93]....
        /*05ec*/ 	.word	0x00012bf0


	//   ....[94]....
        /*05f0*/ 	.word	0x00012c00


	//   ....[95]....
        /*05f4*/ 	.word	0x00012c10


	//   ....[96]....
        /*05f8*/ 	.word	0x00012c50


	//   ....[97]....
        /*05fc*/ 	.word	0x00012f50


	//   ....[98]....
        /*0600*/ 	.word	0x00012f90


	//   ....[99]....
        /*0604*/ 	.word	0x00012fb0


	//   ....[100]....
        /*0608*/ 	.word	0x00012fd0


	//   ....[101]....
        /*060c*/ 	.word	0x00013000


	//   ....[102]....
        /*0610*/ 	.word	0x00013020


	//   ....[103]....
        /*0614*/ 	.word	0x00013120


	//   ....[104]....
        /*0618*/ 	.word	0x00013270


	//   ....[105]....
        /*061c*/ 	.word	0x000138b0


	//   ....[106]....
        /*0620*/ 	.word	0x000138e0


	//   ....[107]....
        /*0624*/ 	.word	0x00013940


	//   ....[108]....
        /*0628*/ 	.word	0x00013970


	//   ....[109]....
        /*062c*/ 	.word	0x000139a0


	//   ....[110]....
        /*0630*/ 	.word	0x000139d0


	//   ....[111]....
        /*0634*/ 	.word	0x00013a00


	//   ....[112]....
        /*0638*/ 	.word	0x00013a30


	//   ....[113]....
        /*063c*/ 	.word	0x00013bd0


	//   ....[114]....
        /*0640*/ 	.word	0x00013c00


	//   ....[115]....
        /*0644*/ 	.word	0x00013c30


	//   ....[116]....
        /*0648*/ 	.word	0x00013c60


	//   ....[117]....
        /*064c*/ 	.word	0x00013c90


	//   ....[118]....
        /*0650*/ 	.word	0x00013cc0


	//   ....[119]....
        /*0654*/ 	.word	0x00013d80


	//   ....[120]....
        /*0658*/ 	.word	0x00013da0


	//   ....[121]....
        /*065c*/ 	.word	0x00013dc0


	//   ....[122]....
        /*0660*/ 	.word	0x00013e20


	//   ....[123]....
        /*0664*/ 	.word	0x00014840


	//   ....[124]....
        /*0668*/ 	.word	0x00014e90


	//   ....[125]....
        /*066c*/ 	.word	0x00014f80


	//   ....[126]....
        /*0670*/ 	.word	0x00015020


	//   ....[127]....
        /*0674*/ 	.word	0x00015080


	//   ....[128]....
        /*0678*/ 	.word	0x00015170


	//   ....[129]....
        /*067c*/ 	.word	0x000151e0


	//   ....[130]....
        /*0680*/ 	.word	0x000152d0


	//   ....[131]....
        /*0684*/ 	.word	0x00015340


	//   ....[132]....
        /*0688*/ 	.word	0x000153e0


	//   ....[133]....
        /*068c*/ 	.word	0x000154d0


	//   ....[134]....
        /*0690*/ 	.word	0x00015540


	//   ....[135]....
        /*0694*/ 	.word	0x000155a0


	//   ....[136]....
        /*0698*/ 	.word	0x00015690


	//   ....[137]....
        /*069c*/ 	.word	0x000156f0


	//   ....[138]....
        /*06a0*/ 	.word	0x000157f0


	//   ....[139]....
        /*06a4*/ 	.word	0x00015850


	//   ....[140]....
        /*06a8*/ 	.word	0x000158f0


	//   ....[141]....
        /*06ac*/ 	.word	0x00015a70


	//   ....[142]....
        /*06b0*/ 	.word	0x00015b70


	//   ....[143]....
        /*06b4*/ 	.word	0x00015df0


	//   ....[144]....
        /*06b8*/ 	.word	0x00015e40


	//   ....[145]....
        /*06bc*/ 	.word	0x00016010


	//   ....[146]....
        /*06c0*/ 	.word	0x00016060


	//   ....[147]....
        /*06c4*/ 	.word	0x00016230


	//   ....[148]....
        /*06c8*/ 	.word	0x00016280


	//   ....[149]....
        /*06cc*/ 	.word	0x00016370


	//   ....[150]....
        /*06d0*/ 	.word	0x00016410


	//   ....[151]....
        /*06d4*/ 	.word	0x00016470


	//   ....[152]....
        /*06d8*/ 	.word	0x00016520


	//   ....[153]....
        /*06dc*/ 	.word	0x00016580


	//   ....[154]....
        /*06e0*/ 	.word	0x00016630


	//   ....[155]....
        /*06e4*/ 	.word	0x00016690


	//   ....[156]....
        /*06e8*/ 	.word	0x00016740


	//   ....[157]....
        /*06ec*/ 	.word	0x00016830


	//   ....[158]....
        /*06f0*/ 	.word	0x00016910


	//   ....[159]....
        /*06f4*/ 	.word	0x00016a20


	//   ....[160]....
        /*06f8*/ 	.word	0x00016b20


	//   ....[161]....
        /*06fc*/ 	.word	0x00016c50


	//   ....[162]....
        /*0700*/ 	.word	0x00016d30


	//   ....[163]....
        /*0704*/ 	.word	0x00016e30


	//   ....[164]....
        /*0708*/ 	.word	0x00016f10


	//   ....[165]....
        /*070c*/ 	.word	0x00016fa0


	//   ....[166]....
        /*0710*/ 	.word	0x00017040


	//   ....[167]....
        /*0714*/ 	.word	0x000171b0


	//   ....[168]....
        /*0718*/ 	.word	0x00017220


	//   ....[169]....
        /*071c*/ 	.word	0x00017290


	//   ....[170]....
        /*0720*/ 	.word	0x00017300


	//   ....[171]....
        /*0724*/ 	.word	0x00017370


	//   ....[172]....
        /*0728*/ 	.word	0x000173f0


	//   ....[173]....
        /*072c*/ 	.word	0x00017470


	//   ....[174]....
        /*0730*/ 	.word	0x00017500


	//   ....[175]....
        /*0734*/ 	.word	0x00017570


	//   ....[176]....
        /*0738*/ 	.word	0x000175e0


	//   ....[177]....
        /*073c*/ 	.word	0x00017650


	//   ....[178]....
        /*0740*/ 	.word	0x000176d0


	//   ....[179]....
        /*0744*/ 	.word	0x00017740


	//   ....[180]....
        /*0748*/ 	.word	0x000177d0


	//   ....[181]....
        /*074c*/ 	.word	0x00017830


	//   ....[182]....
        /*0750*/ 	.word	0x000178c0


	//   ....[183]....
        /*0754*/ 	.word	0x000179f0


	//----- nvinfo : EIATTR_REG_RECONFIG
	.align		4
.L_990:
        /*0758*/ 	.byte	0x01, 0x54
	.zero		2


	//----- nvinfo : EIATTR_SYSCALL_OFFSETS
	.align		4
        /*075c*/ 	.byte	0x04, 0x46
        /*075e*/ 	.short	(.L_992 - .L_991)


	//   ....[0]....
.L_991:
        /*0760*/ 	.word	0x000042f0


	//   ....[1]....
        /*0764*/ 	.word	0x00010390


	//   ....[2]....
        /*0768*/ 	.word	0x000104e0


	//   ....[3]....
        /*076c*/ 	.word	0x000105d0


	//   ....[4]....
        /*0770*/ 	.word	0x000114c0


	//----- nvinfo : EIATTR_MBARRIER_INSTR_OFFSETS
	.align		4
.L_992:
        /*0774*/ 	.byte	0x04, 0x39
        /*0776*/ 	.short	(.L_994 - .L_993)


	//   ....[0]....
.L_993:
        /*0778*/ 	.word	0x00000180
        /*077c*/ 	.word	0x000000ff
        /*0780*/ 	.word	0x00028c00
        /*0784*/ 	.short	0x0100
        /*0786*/ 	.byte	0x08
	.zero		1


	//   ....[1]....
        /*0788*/ 	.word	0x00000190
        /*078c*/ 	.word	0x000000ff
        /*0790*/ 	.word	0x00028c20
        /*0794*/ 	.short	0x0100
        /*0796*/ 	.byte	0x08
	.zero		1


	//   ....[2]....
        /*0798*/ 	.word	0x00000240
        /*079c*/ 	.word	0x000000ff
        /*07a0*/ 	.word	0x00028c30
        /*07a4*/ 	.short	0x0100
        /*07a6*/ 	.byte	0x06
	.zero		1


	//   ....[3]....
        /*07a8*/ 	.word	0x00000250
        /*07ac*/ 	.word	0x000000ff
        /*07b0*/ 	.word	0x00028c40
        /*07b4*/ 	.short	0x0100
        /*07b6*/ 	.byte	0x06
	.zero		1


	//   ....[4]....
        /*07b8*/ 	.word	0x00000260
        /*07bc*/ 	.word	0x000000ff
        /*07c0*/ 	.word	0x00028c38
        /*07c4*/ 	.short	0x0100
        /*07c6*/ 	.byte	0x06
	.zero		1


	//   ....[5]....
        /*07c8*/ 	.word	0x00000270
        /*07cc*/ 	.word	0x000000ff
        /*07d0*/ 	.word	0x00028c48
        /*07d4*/ 	.short	0x0100
        /*07d6*/ 	.byte	0x06
	.zero		1


	//   ....[6]....
        /*07d8*/ 	.word	0x000003a0
        /*07dc*/ 	.word	0x000000ff
        /*07e0*/ 	.word	0x00028c50
        /*07e4*/ 	.short	0x0100
        /*07e6*/ 	.byte	0x08
	.zero		1


	//   ....[7]....
        /*07e8*/ 	.word	0x000003b0
        /*07ec*/ 	.word	0x000000ff
        /*07f0*/ 	.word	0x00028c60
        /*07f4*/ 	.short	0x0100
        /*07f6*/ 	.byte	0x08
	.zero		1


	//   ....[8]....
        /*07f8*/ 	.word	0x000003c0
        /*07fc*/ 	.word	0x000000ff
        /*0800*/ 	.word	0x00028c58
        /*0804*/ 	.short	0x0100
        /*0806*/ 	.byte	0x08
	.zero		1


	//   ....[9]....
        /*0808*/ 	.word	0x000003d0
        /*080c*/ 	.word	0x000000ff
        /*0810*/ 	.word	0x00028c68
        /*0814*/ 	.short	0x0100
        /*0816*/ 	.byte	0x08
	.zero		1


	//   ....[10]....
        /*0818*/ 	.word	0x000004c0
        /*081c*/ 	.word	0x000000ff
        /*0820*/ 	.word	0x00028c70
        /*0824*/ 	.short	0x0100
        /*0826*/ 	.byte	0x06
	.zero		1


	//   ....[11]....
        /*0828*/ 	.word	0x000004d0
        /*082c*/ 	.word	0x000000ff
        /*0830*/ 	.word	0x00028c80
        /*0834*/ 	.short	0x0100
        /*0836*/ 	.byte	0x06
	.zero		1


	//   ....[12]....
        /*0838*/ 	.word	0x000004e0
        /*083c*/ 	.word	0x000000ff
        /*0840*/ 	.word	0x00028c78
        /*0844*/ 	.short	0x0100
        /*0846*/ 	.byte	0x06
	.zero		1


	//   ....[13]....
        /*0848*/ 	.word	0x000004f0
        /*084c*/ 	.word	0x000000ff
        /*0850*/ 	.word	0x00028c88
        /*0854*/ 	.short	0x0100
        /*0856*/ 	.byte	0x06
	.zero		1


	//   ....[14]....
        /*0858*/ 	.word	0x00000620
        /*085c*/ 	.word	0x000000ff
        /*0860*/ 	.word	0x00028c90
        /*0864*/ 	.short	0x0100
        /*0866*/ 	.byte	0x08
	.zero		1


	//   ....[15]....
        /*0868*/ 	.word	0x00000630
        /*086c*/ 	.word	0x000000ff
        /*0870*/ 	.word	0x00028ca0
        /*0874*/ 	.short	0x0100
        /*0876*/ 	.byte	0x08
	.zero		1


	//   ....[16]....
        /*0878*/ 	.word	0x00000640
        /*087c*/ 	.word	0x000000ff
        /*0880*/ 	.word	0x00028c98
        /*0884*/ 	.short	0x0100
        /*0886*/ 	.byte	0x08
	.zero		1


	//   ....[17]....
        /*0888*/ 	.word	0x00000650
        /*088c*/ 	.word	0x000000ff
        /*0890*/ 	.word	0x00028ca8
        /*0894*/ 	.short	0x0100
        /*0896*/ 	.byte	0x08
	.zero		1


	//   ....[18]....
        /*0898*/ 	.word	0x00000790
        /*089c*/ 	.word	0x000000ff
        /*08a0*/ 	.word	0x00028cb0
        /*08a4*/ 	.short	0x0100
        /*08a6*/ 	.byte	0x08
	.zero		1


	//   ....[19]....
        /*08a8*/ 	.word	0x000007a0
        /*08ac*/ 	.word	0x000000ff
        /*08b0*/ 	.word	0x00028cc0
        /*08b4*/ 	.short	0x0100
        /*08b6*/ 	.byte	0x08
	.zero		1


	//   ....[20]....
        /*08b8*/ 	.word	0x000007b0
        /*08bc*/ 	.word	0x000000ff
        /*08c0*/ 	.word	0x00028cb8
        /*08c4*/ 	.short	0x0100
        /*08c6*/ 	.byte	0x08
	.zero		1


	//   ....[21]....
        /*08c8*/ 	.word	0x000007c0
        /*08cc*/ 	.word	0x000000ff
        /*08d0*/ 	.word	0x00028cc8
        /*08d4*/ 	.short	0x0100
        /*08d6*/ 	.byte	0x08
	.zero		1


	//   ....[22]....
        /*08d8*/ 	.word	0x00002190
        /*08dc*/ 	.word	0x000000ff
        /*08e0*/ 	.word	0x00028c50
        /*08e4*/ 	.short	0x010a
        /*08e6*/ 	.byte	0x17
	.zero		1


	//   ....[23]....
        /*08e8*/ 	.word	0x00002430
        /*08ec*/ 	.word	0x000000ff
        /*08f0*/ 	.word	0x00000000
        /*08f4*/ 	.short	0x0101
        /*08f6*/ 	.byte	0x06
	.zero		1


	//   ....[24]....
        /*08f8*/ 	.word	0x00002dc0
        /*08fc*/ 	.word	0x000000ff
        /*0900*/ 	.word	0x00028c50
        /*0904*/ 	.short	0x010a
        /*0906*/ 	.byte	0x17
	.zero		1


	//   ....[25]....
        /*0908*/ 	.word	0x00002e00
        /*090c*/ 	.word	0x000000ff
        /*0910*/ 	.word	0x00028c50
        /*0914*/ 	.short	0x010a
        /*0916*/ 	.byte	0x17
	.zero		1


	//   ....[26]....
        /*0918*/ 	.word	0x00002ff0
        /*091c*/ 	.word	0x000000ff
        /*0920*/ 	.word	0x00000000
        /*0924*/ 	.short	0x0101
        /*0926*/ 	.byte	0x06
	.zero		1


	//   ....[27]....
        /*0928*/ 	.word	0x000043a0
        /*092c*/ 	.word	0x000000ff
        /*0930*/ 	.word	0x00028c00
        /*0934*/ 	.short	0x010a
        /*0936*/ 	.byte	0x28
	.zero		1


	//   ....[28]....
        /*0938*/ 	.word	0x00004420
        /*093c*/ 	.word	0x00000007
        /*0940*/ 	.word	0x00028c30
        /*0944*/ 	.short	0x010a
        /*0946*/ 	.byte	0x3f
	.zero		1


	//   ....[29]....
        /*0948*/ 	.word	0x00004460
        /*094c*/ 	.word	0x00000007
        /*0950*/ 	.word	0x00028c30
        /*0954*/ 	.short	0x010a
        /*0956*/ 	.byte	0x3f
	.zero		1


	//   ....[30]....
        /*0958*/ 	.word	0x00004890
        /*095c*/ 	.word	0x000000ff
        /*0960*/ 	.word	0x00000000
        /*0964*/ 	.short	0x0101
        /*0966*/ 	.byte	0x06
	.zero		1


	//   ....[31]....
        /*0968*/ 	.word	0x00005690
        /*096c*/ 	.word	0x00000007
        /*0970*/ 	.word	0x00028c50
        /*0974*/ 	.short	0x010a
        /*0976*/ 	.byte	0x3f
	.zero		1


	//   ....[32]....
        /*0978*/ 	.word	0x000056d0
        /*097c*/ 	.word	0x00000007
        /*0980*/ 	.word	0x00028c50
        /*0984*/ 	.short	0x010a
        /*0986*/ 	.byte	0x3f
	.zero		1


	//   ....[33]....
        /*0988*/ 	.word	0x000059d0
        /*098c*/ 	.word	0x000000ff
        /*0990*/ 	.word	0x00000000
        /*0994*/ 	.short	0x0101
        /*0996*/ 	.byte	0x06
	.zero		1


	//   ....[34]....
        /*0998*/ 	.word	0x00005b30
        /*099c*/ 	.word	0x000000ff
        /*09a0*/ 	.word	0x00028c30
        /*09a4*/ 	.short	0x010a
        /*09a6*/ 	.byte	0x17
	.zero		1


	//   ....[35]....
        /*09a8*/ 	.word	0x00005b70
        /*09ac*/ 	.word	0x000000ff
        /*09b0*/ 	.word	0x00028c30
        /*09b4*/ 	.short	0x010a
        /*09b6*/ 	.byte	0x17
	.zero		1


	//   ....[36]....
        /*09b8*/ 	.word	0x00005e50
        /*09bc*/ 	.word	0x000000ff
        /*09c0*/ 	.word	0x00000000
        /*09c4*/ 	.short	0x0101
        /*09c6*/ 	.byte	0x06
	.zero		1


	//   ....[37]....
        /*09c8*/ 	.word	0x00007610
        /*09cc*/ 	.word	0x000000ff
        /*09d0*/ 	.word	0x00028c50
        /*09d4*/ 	.short	0x010a
        /*09d6*/ 	.byte	0x17
	.zero		1


	//   ....[38]....
        /*09d8*/ 	.word	0x00007650
        /*09dc*/ 	.word	0x000000ff
        /*09e0*/ 	.word	0x00028c50
        /*09e4*/ 	.short	0x010a
        /*09e6*/ 	.byte	0x17
	.zero		1


	//   ....[39]....
        /*09e8*/ 	.word	0x00007910
        /*09ec*/ 	.word	0x000000ff
        /*09f0*/ 	.word	0x00000000
        /*09f4*/ 	.short	0x0101
        /*09f6*/ 	.byte	0x17
	.zero		1


	//   ....[40]....
        /*09f8*/ 	.word	0x00007a40
        /*09fc*/ 	.word	0x000000ff
        /*0a00*/ 	.word	0x00028c30
        /*0a04*/ 	.short	0x010a
        /*0a06*/ 	.byte	0x16
	.zero		1


	//   ....[41]....
        /*0a08*/ 	.word	0x00007a80
        /*0a0c*/ 	.word	0x000000ff
        /*0a10*/ 	.word	0x00028c30
        /*0a14*/ 	.short	0x010a
        /*0a16*/ 	.byte	0x16
	.zero		1


	//   ....[42]....
        /*0a18*/ 	.word	0x00007cc0
        /*0a1c*/ 	.word	0x000000ff
        /*0a20*/ 	.word	0x00000000
        /*0a24*/ 	.short	0x0101
        /*0a26*/ 	.byte	0x06
	.zero		1


	//   ....[43]....
        /*0a28*/ 	.word	0x00008f20
        /*0a2c*/ 	.word	0x000000ff
        /*0a30*/ 	.word	0x00028c50
        /*0a34*/ 	.short	0x010a
        /*0a36*/ 	.byte	0x16
	.zero		1


	//   ....[44]....
        /*0a38*/ 	.word	0x00008f60
        /*0a3c*/ 	.word	0x000000ff
        /*0a40*/ 	.word	0x00028c50
        /*0a44*/ 	.short	0x010a
        /*0a46*/ 	.byte	0x16
	.zero		1


	//   ....[45]....
        /*0a48*/ 	.word	0x00009220
        /*0a4c*/ 	.word	0x000000ff
        /*0a50*/ 	.word	0x00000000
        /*0a54*/ 	.short	0x0101
        /*0a56*/ 	.byte	0x16
	.zero		1


	//   ....[46]....
        /*0a58*/ 	.word	0x0000bbe0
        /*0a5c*/ 	.word	0x000000ff
        /*0a60*/ 	.word	0x00000000
        /*0a64*/ 	.short	0x0101
        /*0a66*/ 	.byte	0x04
	.zero		1


	//   ....[47]....
        /*0a68*/ 	.word	0x0000c4e0
        /*0a6c*/ 	.word	0x000000ff
        /*0a70*/ 	.word	0x00000000
        /*0a74*/ 	.short	0x0101
        /*0a76*/ 	.byte	0x04
	.zero		1


	//   ....[48]....
        /*0a78*/ 	.word	0x00010cf0
        /*0a7c*/ 	.word	0x00000013
        /*0a80*/ 	.word	0x00028c40
        /*0a84*/ 	.short	0x010a
        /*0a86*/ 	.byte	0x3f
	.zero		1


	//   ....[49]....
        /*0a88*/ 	.word	0x000111a0
        /*0a8c*/ 	.word	0x00000013
        /*0a90*/ 	.word	0x00028c30
        /*0a94*/ 	.short	0x0107
        /*0a96*/ 	.byte	0x3f
	.zero		1


	//   ....[50]....
        /*0a98*/ 	.word	0x00011280
        /*0a9c*/ 	.word	0x00000013
        /*0aa0*/ 	.word	0x00028c30
        /*0aa4*/ 	.short	0x0101
        /*0aa6*/ 	.byte	0x3f
	.zero		1


	//   ....[51]....
        /*0aa8*/ 	.word	0x00011ab0
        /*0aac*/ 	.word	0x00000011
        /*0ab0*/ 	.word	0x00028c00
        /*0ab4*/ 	.short	0x0107
        /*0ab6*/ 	.byte	0x3f
	.zero		1


	//   ....[52]....
        /*0ab8*/ 	.word	0x00011ba0
        /*0abc*/ 	.word	0x00000011
        /*0ac0*/ 	.word	0x00028c00
        /*0ac4*/ 	.short	0x0101
        /*0ac6*/ 	.byte	0x3f
	.zero		1


	//   ....[53]....
        /*0ac8*/ 	.word	0x00011bc0
        /*0acc*/ 	.word	0x00000011
        /*0ad0*/ 	.word	0x00028c20
        /*0ad4*/ 	.short	0x010a
        /*0ad6*/ 	.byte	0x3f
	.zero		1


	//   ....[54]....
        /*0ad8*/ 	.word	0x00011c50
        /*0adc*/ 	.word	0x00000013
        /*0ae0*/ 	.word	0x00028c60
        /*0ae4*/ 	.short	0x010a
        /*0ae6*/ 	.byte	0x3f
	.zero		1


	//   ....[55]....
        /*0ae8*/ 	.word	0x00012560
        /*0aec*/ 	.word	0x00000013
        /*0af0*/ 	.word	0x00028c50
        /*0af4*/ 	.short	0x0107
        /*0af6*/ 	.byte	0x3f
	.zero		1


	//   ....[56]....
        /*0af8*/ 	.word	0x00012630
        /*0afc*/ 	.word	0x00000013
        /*0b00*/ 	.word	0x00028c50
        /*0b04*/ 	.short	0x0101
        /*0b06*/ 	.byte	0x3f
	.zero		1


	//   ....[57]....
        /*0b08*/ 	.word	0x000129b0
        /*0b0c*/ 	.word	0x00000006
        /*0b10*/ 	.word	0x00028c40
        /*0b14*/ 	.short	0x010a
        /*0b16*/ 	.byte	0x3f
	.zero		1


	//   ....[58]....
        /*0b18*/ 	.word	0x00012cd0
        /*0b1c*/ 	.word	0x00000006
        /*0b20*/ 	.word	0x00028c30
        /*0b24*/ 	.short	0x0107
        /*0b26*/ 	.byte	0x3f
	.zero		1


	//   ....[59]....
        /*0b28*/ 	.word	0x00012d90
        /*0b2c*/ 	.word	0x00000006
        /*0b30*/ 	.word	0x00028c30
        /*0b34*/ 	.short	0x0101
        /*0b36*/ 	.byte	0x3f
	.zero		1


	//   ....[60]....
        /*0b38*/ 	.word	0x00012dc0
        /*0b3c*/ 	.word	0x00000006
        /*0b40*/ 	.word	0x00028c60
        /*0b44*/ 	.short	0x010a
        /*0b46*/ 	.byte	0x3f
	.zero		1


	//   ....[61]....
        /*0b48*/ 	.word	0x00013470
        /*0b4c*/ 	.word	0x00000006
        /*0b50*/ 	.word	0x00028c50
        /*0b54*/ 	.short	0x0107
        /*0b56*/ 	.byte	0x3f
	.zero		1


	//   ....[62]....
        /*0b58*/ 	.word	0x00013530
        /*0b5c*/ 	.word	0x00000006
        /*0b60*/ 	.word	0x00028c50
        /*0b64*/ 	.short	0x0101
        /*0b66*/ 	.byte	0x3f
	.zero		1


	//   ....[63]....
        /*0b68*/ 	.word	0x000147c0
        /*0b6c*/ 	.word	0x00000007
        /*0b70*/ 	.word	0x00028c20
        /*0b74*/ 	.short	0x010a
        /*0b76*/ 	.byte	0x3f
	.zero		1


	//   ....[64]....
        /*0b78*/ 	.word	0x00014940
        /*0b7c*/ 	.word	0x00000005
        /*0b80*/ 	.word	0x00028c40
        /*0b84*/ 	.short	0x010a
        /*0b86*/ 	.byte	0x3f
	.zero		1


	//   ....[65]....
        /*0b88*/ 	.word	0x000149e0
        /*0b8c*/ 	.word	0x00000003
        /*0b90*/ 	.word	0x00028c40
        /*0b94*/ 	.short	0x010a
        /*0b96*/ 	.byte	0x3f
	.zero		1


	//   ....[66]....
        /*0b98*/ 	.word	0x00014a20
        /*0b9c*/ 	.word	0x00000005
        /*0ba0*/ 	.word	0x00028c60
        /*0ba4*/ 	.short	0x010a
        /*0ba6*/ 	.byte	0x3f
	.zero		1


	//   ....[67]....
        /*0ba8*/ 	.word	0x00014a60
        /*0bac*/ 	.word	0x00000003
        /*0bb0*/ 	.word	0x00028c60
        /*0bb4*/ 	.short	0x010a
        /*0bb6*/ 	.byte	0x3f
	.zero		1


	//   ....[68]....
        /*0bb8*/ 	.word	0x00014ad0
        /*0bbc*/ 	.word	0x00000003
        /*0bc0*/ 	.word	0x00028c50
        /*0bc4*/ 	.short	0x010a
        /*0bc6*/ 	.byte	0x3f
	.zero		1


	//   ....[69]....
        /*0bc8*/ 	.word	0x00014b30
        /*0bcc*/ 	.word	0x00000003
        /*0bd0*/ 	.word	0x00028c50
        /*0bd4*/ 	.short	0x010a
        /*0bd6*/ 	.byte	0x3f
	.zero		1


	//   ....[70]....
        /*0bd8*/ 	.word	0x00014b90
        /*0bdc*/ 	.word	0x00000003
        /*0be0*/ 	.word	0x00028c00
        /*0be4*/ 	.short	0x010a
        /*0be6*/ 	.byte	0x3f
	.zero		1


	//   ....[71]....
        /*0be8*/ 	.word	0x00014be0
        /*0bec*/ 	.word	0x00000007
        /*0bf0*/ 	.word	0x00028c30
        /*0bf4*/ 	.short	0x010a
        /*0bf6*/ 	.byte	0x3f
	.zero		1


	//   ....[72]....
        /*0bf8*/ 	.word	0x00014c30
        /*0bfc*/ 	.word	0x00000007
        /*0c00*/ 	.word	0x00028c50
        /*0c04*/ 	.short	0x010a
        /*0c06*/ 	.byte	0x3f
	.zero		1


	//   ....[73]....
        /*0c08*/ 	.word	0x00014c90
        /*0c0c*/ 	.word	0x00000006
        /*0c10*/ 	.word	0x00028c30
        /*0c14*/ 	.short	0x010a
        /*0c16*/ 	.byte	0x3f
	.zero		1


	//   ....[74]....
        /*0c18*/ 	.word	0x00014cf0
        /*0c1c*/ 	.word	0x00000008
        /*0c20*/ 	.word	0x00028c50
        /*0c24*/ 	.short	0x010a
        /*0c26*/ 	.byte	0x3f
	.zero		1


	//   ....[75]....
        /*0c28*/ 	.word	0x00014d50
        /*0c2c*/ 	.word	0x00000006
        /*0c30*/ 	.word	0x00028c30
        /*0c34*/ 	.short	0x010a
        /*0c36*/ 	.byte	0x3f
	.zero		1


	//   ....[76]....
        /*0c38*/ 	.word	0x00014db0
        /*0c3c*/ 	.word	0x00000008
        /*0c40*/ 	.word	0x00028c50
        /*0c44*/ 	.short	0x010a
        /*0c46*/ 	.byte	0x3f
	.zero		1


	//   ....[77]....
        /*0c48*/ 	.word	0x00014ed0
        /*0c4c*/ 	.word	0x00000013
        /*0c50*/ 	.word	0x00028c40
        /*0c54*/ 	.short	0x010a
        /*0c56*/ 	.byte	0x3f
	.zero		1


	//   ....[78]....
        /*0c58*/ 	.word	0x00015970
        /*0c5c*/ 	.word	0x00000011
        /*0c60*/ 	.word	0x00028c20
        /*0c64*/ 	.short	0x010a
        /*0c66*/ 	.byte	0x3f
	.zero		1


	//   ....[79]....
        /*0c68*/ 	.word	0x000159c0
        /*0c6c*/ 	.word	0x00000013
        /*0c70*/ 	.word	0x00028c60
        /*0c74*/ 	.short	0x010a
        /*0c76*/ 	.byte	0x3f
	.zero		1


	//   ....[80]....
        /*0c78*/ 	.word	0x000162c0
        /*0c7c*/ 	.word	0x00000006
        /*0c80*/ 	.word	0x00028c40
        /*0c84*/ 	.short	0x010a
        /*0c86*/ 	.byte	0x3f
	.zero		1


	//   ....[81]....
        /*0c88*/ 	.word	0x00016780
        /*0c8c*/ 	.word	0x00000006
        /*0c90*/ 	.word	0x00028c60
        /*0c94*/ 	.short	0x010a
        /*0c96*/ 	.byte	0x3f
	.zero		1


	//   ....[82]....
        /*0c98*/ 	.word	0x00017910
        /*0c9c*/ 	.word	0x00000007
        /*0ca0*/ 	.word	0x00028c20
        /*0ca4*/ 	.short	0x010a
        /*0ca6*/ 	.byte	0x3f
	.zero		1


	//   ....[83]....
        /*0ca8*/ 	.word	0x00017ab0
        /*0cac*/ 	.word	0x00000005
        /*0cb0*/ 	.word	0x00028c40
        /*0cb4*/ 	.short	0x010a
        /*0cb6*/ 	.byte	0x3f
	.zero		1


	//   ....[84]....
        /*0cb8*/ 	.word	0x00017b00
        /*0cbc*/ 	.word	0x00000003
        /*0cc0*/ 	.word	0x00028c40
        /*0cc4*/ 	.short	0x010a
        /*0cc6*/ 	.byte	0x3f
	.zero		1


	//   ....[85]....
        /*0cc8*/ 	.word	0x00017b50
        /*0ccc*/ 	.word	0x00000005
        /*0cd0*/ 	.word	0x00028c60
        /*0cd4*/ 	.short	0x010a
        /*0cd6*/ 	.byte	0x3f
	.zero		1


	//----- nvinfo : EIATTR_NUM_MBARRIERS
	.align		4
.L_994:
        /*0cd8*/ 	.byte	0x03, 0x38
        /*0cda*/ 	.short	0x0016


	//----- nvinfo : EIATTR_EXIT_INSTR_OFFSETS
	.align		4
        /*0cdc*/ 	.byte	0x04, 0x1c
        /*0cde*/ 	.short	(.L_996 - .L_995)


	//   ....[0]....
.L_995:
        /*0ce0*/ 	.word	0x00000970


	//   ....[1]....
        /*0ce4*/ 	.word	0x0000e790


	//   ....[2]....
        /*0ce8*/ 	.word	0x00014ab0


	//----- nvinfo : EIATTR_MAX_THREADS
	.align		4
.L_996:
        /*0cec*/ 	.byte	0x04, 0x05
        /*0cee*/ 	.short	(.L_998 - .L_997)
.L_997:
        /*0cf0*/ 	.word	0x00000180
        /*0cf4*/ 	.word	0x00000001
        /*0cf8*/ 	.word	0x00000001


	//----- nvinfo : EIATTR_CRS_STACK_SIZE
	.align		4
.L_998:
        /*0cfc*/ 	.byte	0x04, 0x1e
        /*0cfe*/ 	.short	(.L_1000 - .L_999)
.L_999:
        /*0d00*/ 	.word	0x00000000


	//----- nvinfo : EIATTR_CBANK_PARAM_SIZE
	.align		4
.L_1000:
        /*0d04*/ 	.byte	0x03, 0x19
        /*0d06*/ 	.short	0x0af0


	//----- nvinfo : EIATTR_PARAM_CBANK
	.align		4
        /*0d08*/ 	.byte	0x04, 0x0a
        /*0d0a*/ 	.short	(.L_1002 - .L_1001)
	.align		4
.L_1001:
        /*0d0c*/ 	.word	index@(.nv.constant0._ZN7cutlass13device_kernelIN5flash11enable_sm90INS1_16FlashAttnFwdSm90INS1_25CollectiveMainloopFwdSm90ILi2EN4cute5tupleIJNS5_1CILi1EEES8_S8_EEENS6_IJNS7_ILi64EEESA_SA_EEELi512ENS_10bfloat16_tEfNS_4arch4Sm90ELb1ELb0ELb0ELb1ELb1ELb0ELb0ELb0ELb0ELb1ELb1ELb0EEENS1_21CollectiveEpilogueFwdINS6_IJSA_NS7_ILi512EEESA_EEES9_SC_SE_Li256ELb1ELb1ELb1ELb0EEENS1_36VarlenDynamicPersistentTileSchedulerILi64ELi64ELi256ELi128ELb1ELb1ELb1ELb1ELb1ELb1EEEEEEEEEvNT_6ParamsE)
        /*0d10*/ 	.short	0x0210
        /*0d12*/ 	.short	0x0af0


	//----- nvinfo : EIATTR_SW_WAR
	.align		4
.L_1002:
        /*0d14*/ 	.byte	0x04, 0x36
        /*0d16*/ 	.short	(.L_1004 - .L_1003)
.L_1003:
        /*0d18*/ 	.word	0x00000008
.L_1004:


//--------------------- .nv.info._ZN7cutlass13device_kernelIN5flash11enable_sm90INS1_16FlashAttnFwdSm90INS1_25CollectiveMainloopFwdSm90ILi2EN4cute5tupleIJNS5_1CILi1EEES8_S8_EEENS6_IJNS7_ILi64EEESA_SA_EEELi512ENS_10bfloat16_tEfNS_4arch4Sm90ELb1ELb0ELb0ELb1ELb1ELb1ELb0ELb0ELb0ELb1ELb1ELb0EEENS1_21CollectiveEpilogueFwdINS6_IJSA_NS7_ILi512EEESA_EEES9_SC_SE_Li256ELb1ELb1ELb1ELb0EEENS1_36VarlenDynamicPersistentTileSchedulerILi64ELi64ELi256ELi128ELb1ELb1ELb1ELb1ELb1ELb1EEEEEEEEEvNT_6ParamsE --------------------------
	.section	.nv.info._ZN7cutlass13device_kernelIN5flash11enable_sm90INS1_16FlashAttnFwdSm90INS1_25CollectiveMainloopFwdSm90ILi2EN4cute5tupleIJNS5_1CILi1EEES8_S8_EEENS6_IJNS7_ILi64EEESA_SA_EEELi512ENS_10bfloat16_tEfNS_4arch4Sm90ELb1ELb0ELb0ELb1ELb1ELb1ELb0ELb0ELb0ELb1ELb1ELb0EEENS1_21CollectiveEpilogueFwdINS6_IJSA_NS7_ILi512EEESA_EEES9_SC_SE_Li256ELb1ELb1ELb1ELb0EEENS1_36VarlenDynamicPersistentTileSchedulerILi64ELi64ELi256ELi128ELb1ELb1ELb1ELb1ELb1ELb1EEEEEEEEEvNT_6ParamsE,"",@"SHT_CUDA_INFO"
	.sectionflags	@""
	.align	4


	//----- nvinfo : EIATTR_CUDA_API_VERSION
	.align		4
        /*0000*/ 	.byte	0x04, 0x37
        /*0002*/ 	.short	(.L_1006 - .L_1005)
.L_1005:
        /*0004*/ 	.word	0x00000082


	//----- nvinfo : EIATTR_KPARAM_INFO
	.align		4
.L_1006:
        /*0008*/ 	.byte	0x04, 0x17
        /*000a*/ 	.short	(.L_1008 - .L_1007)
.L_1007:
        /*000c*/ 	.word	0x00000000
        /*0010*/ 	.short	0x0000
        /*0012*/ 	.short	0x0070
        /*0014*/ 	.byte	0x00, 0xf0, 0x01, 0x2a


	//----- nvinfo : EIATTR_SPARSE_MMA_MASK
	.align		4
.L_1008:
        /*0018*/ 	.byte	0x03, 0x50
        /*001a*/ 	.short	0x0000


	//----- nvinfo : EIATTR_MAXREG_COUNT
	.align		4
        /*001c*/ 	.byte	0x03, 0x1b
        /*001e*/ 	.short	0x00a8


	//----- nvinfo : EIATTR_NUM_BARRIERS
	.align		4
        /*0020*/ 	.byte	0x02, 0x4c
        /*0022*/ 	.byte	0x10
	.zero		1


	//----- nvinfo : EIATTR_EXTERNS
	.align		4
        /*0024*/ 	.byte	0x04, 0x0f
        /*0026*/ 	.short	(.L_1010 - .L_1009)


	//   ....[0]....
	.align		4
.L_1009:
        /*0028*/ 	.word	index@(__assertfail)


	//----- nvinfo : EIATTR_ANNOTATIONS
	.align		4
.L_1010:
        /*002c*/ 	.byte	0x04, 0x55
        /*002e*/ 	.short	(.L_1012 - .L_1011)


	//   ....[0]....
.L_1011:
        /* <DEDUP_REMOVED lines=55> */


	//----- nvinfo : EIATTR_MERCURY_ISA_VERSION
	.align		4
.L_1012:
        /*0388*/ 	.byte	0x03, 0x5f
        /*038a*/ 	.short	0x0101


	//----- nvinfo : EIATTR_UNUSED_LOAD_BYTE_OFFSET
	.align		4
        /*038c*/ 	.byte	0x04, 0x44
        /*038e*/ 	.short	(.L_1014 - .L_1013)


	//   ....[0]....
.L_1013:
        /*0390*/ 	.word	0x00000a20
        /*0394*/ 	.word	0x0000fff0


	//   ....[1]....
        /*0398*/ 	.word	0x00010cc0
        /*039c*/ 	.word	0x0000fff0


	//----- nvinfo : EIATTR_INT_WARP_WIDE_INSTR_OFFSETS
	.align		4
.L_1014:
        /*03a0*/ 	.byte	0x04, 0x31
        /*03a2*/ 	.short	(.L_1016 - .L_1015)


	//   ....[0]....
.L_1015:
        /*03a4*/ 	.word	0x00000130


	//   ....[1]....
        /*03a8*/ 	.word	0x00000170


	//   ....[2]....
        /*03ac*/ 	.word	0x000001e0


	//   ....[3]....
        /*03b0*/ 	.word	0x000194a0


	//   ....[4]....
        /*03b4*/ 	.word	0x00019530


	//   ....[5]....
        /*03b8*/ 	.word	0x0001ca50


	//   ....[6]....
        /*03bc*/ 	.word	0x0001cae0


	//----- nvinfo : EIATTR_COOP_GROUP_MASK_REGIDS
	.align		4
.L_1016:
        /*03c0*/ 	.byte	0x04, 0x29
        /*03c2*/ 	.short	(.L_1018 - .L_1017)


	//   ....[0]....
.L_1017:
        /*03c4*/ 	.word	0xffffffff


	//   ....[1]....
        /*03c8*/ 	.word	0xffffffff


	//   ....[2]....
        /*03cc*/ 	.word	0xffffffff


	//   ....[3]....
        /*03d0*/ 	.word	0xffffffff


	//   ....[4]....
        /*03d4*/ 	.word	0xffffffff


	//   ....[5]....
        /*03d8*/ 	.word	0xffffffff


	//   ....[6]....
        /*03dc*/ 	.word	0xffffffff


	//   ....[7]....
        /*03e0*/ 	.word	0xffffffff


	//   ....[8]....
        /*03e4*/ 	.word	0xffffffff


	//   ....[9]....
        /*03e8*/ 	.word	0xffffffff


	//   ....[10]....
        /*03ec*/ 	.word	0xffffffff


	//   ....[11]....
        /*03f0*/ 	.word	0xffffffff


	//   ....[12]....
        /*03f4*/ 	.word	0xffffffff


	//   ....[13]....
        /*03f8*/ 	.word	0xffffffff


	//   ....[14]....
        /*03fc*/ 	.word	0xffffffff


	//   ....[15]....
        /*0400*/ 	.word	0xffffffff


	//   ....[16]....
        /*0404*/ 	.word	0xffffffff


	//   ....[17]....
        /*0408*/ 	.word	0xffffffff


	//   ....[18]....
        /*040c*/ 	.word	0xffffffff


	//   ....[19]....
        /*0410*/ 	.word	0xffffffff


	//   ....[20]....
        /*0414*/ 	.word	0xffffffff


	//   ....[21]....
        /*0418*/ 	.word	0xffffffff


	//   ....[22]....
        /*041c*/ 	.word	0xffffffff


	//   ....[23]....
        /*0420*/ 	.word	0xffffffff


	//   ....[24]....
        /*0424*/ 	.word	0xffffffff


	//   ....[25]....
        /*0428*/ 	.word	0xffffffff


	//   ....[26]....
        /*042c*/ 	.word	0xffffffff


	//   ....[27]....
        /*0430*/ 	.word	0xffffffff


	//   ....[28]....
        /*0434*/ 	.word	0xffffffff


	//   ....[29]....
        /*0438*/ 	.word	0xffffffff


	//   ....[30]....
        /*043c*/ 	.word	0xffffffff


	//   ....[31]....
        /*0440*/ 	.word	0xffffffff


	//   ....[32]....
        /*0444*/ 	.word	0xffffffff


	//   ....[33]....
        /*0448*/ 	.word	0xffffffff


	//   ....[34]....
        /*044c*/ 	.word	0xffffffff


	//   ....[35]....
        /*0450*/ 	.word	0xffffffff


	//   ....[36]....
        /*0454*/ 	.word	0xffffffff


	//   ....[37]....
        /*0458*/ 	.word	0xffffffff


	//   ....[38]....
        /*045c*/ 	.word	0xffffffff


	//   ....[39]....
        /*0460*/ 	.word	0xffffffff


	//   ....[40]....
        /*0464*/ 	.word	0xffffffff


	//   ....[41]....
        /*0468*/ 	.word	0xffffffff


	//   ....[42]....
        /*046c*/ 	.word	0xffffffff


	//   ....[43]....
        /*0470*/ 	.word	0xffffffff


	//   ....[44]....
        /*0474*/ 	.word	0xffffffff


	//   ....[45]....
        /*0478*/ 	.word	0xffffffff


	//   ....[46]....
        /*047c*/ 	.word	0xffffffff


	//   ....[47]....
        /*0480*/ 	.word	0xffffffff


	//   ....[48]....
        /*0484*/ 	.word	0xffffffff


	//   ....[49]....
        /*0488*/ 	.word	0xffffffff


	//   ....[50]....
        /*048c*/ 	.word	0xffffffff


	//   ....[51]....
        /*0490*/ 	.word	0xffffffff


	//   ....[52]....
        /*0494*/ 	.word	0xffffffff


	//   ....[53]....
        /*0498*/ 	.word	0xffffffff


	//   ....[54]....
        /*049c*/ 	.word	0xffffffff


	//   ....[55]....
        /*04a0*/ 	.word	0xffffffff


	//   ....[56]....
        /*04a4*/ 	.word	0xffffffff


	//   ....[57]....
        /*04a8*/ 	.word	0xffffffff


	//   ....[58]....
        /*04ac*/ 	.word	0xffffffff


	//   ....[59]....
        /*04b0*/ 	.word	0xffffffff


	//   ....[60]....
        /*04b4*/ 	.word	0xffffffff


	//   ....[61]....
        /*04b8*/ 	.word	0xffffffff


	//   ....[62]....
        /*04bc*/ 	.word	0xffffffff


	//   ....[63]....
        /*04c0*/ 	.word	0xffffffff


	//   ....[64]....
        /*04c4*/ 	.word	0xffffffff


	//   ....[65]....
        /*04c8*/ 	.word	0xffffffff


	//   ....[66]....
        /*04cc*/ 	.word	0xffffffff


	//   ....[67]....
        /*04d0*/ 	.word	0xffffffff


	//   ....[68]....
        /*04d4*/ 	.word	0xffffffff


	//   ....[69]....
        /*04d8*/ 	.word	0xffffffff


	//   ....[70]....
        /*04dc*/ 	.word	0xffffffff


	//   ....[71]....
        /*04e0*/ 	.word	0xffffffff


	//   ....[72]....
        /*04e4*/ 	.word	0xffffffff


	//   ....[73]....
        /*04e8*/ 	.word	0xffffffff


	//   ....[74]....
        /*04ec*/ 	.word	0xffffffff


	//   ....[75]....
        /*04f0*/ 	.word	0xffffffff


	//   ....[76]....
        /*04f4*/ 	.word	0xffffffff


	//   ....[77]....
        /*04f8*/ 	.word	0xffffffff


	//   ....[78]....
        /*04fc*/ 	.word	0xffffffff


	//   ....[79]....
        /*0500*/ 	.word	0xffffffff


	//   ....[80]....
        /*0504*/ 	.word	0xffffffff


	//   ....[81]....
        /*0508*/ 	.word	0xffffffff


	//   ....[82]....
        /*050c*/ 	.word	0xffffffff


	//   ....[83]....
        /*0510*/ 	.word	0xffffffff


	//   ....[84]....
        /*0514*/ 	.word	0xffffffff


	//   ....[85]....
        /*0518*/ 	.word	0xffffffff


	//   ....[86]....
        /*051c*/ 	.word	0xffffffff


	//   ....[87]....
        /*0520*/ 	.word	0xffffffff


	//   ....[88]....
        /*0524*/ 	.word	0xffffffff


	//   ....[89]....
        /*0528*/ 	.word	0xffffffff


	//   ....[90]....
        /*052c*/ 	.word	0xffffffff


	//   ....[91]....
        /*0530*/ 	.word	0xffffffff


	//   ....[92]....
        /*0534*/ 	.word	0xffffffff


	//   ....[93]....
        /*0538*/ 	.word	0xffffffff


	//   ....[94]....
        /*053c*/ 	.word	0xffffffff


	//   ....[95]....
        /*0540*/ 	.word	0xffffffff


	//   ....[96]....
        /*0544*/ 	.word	0xffffffff


	//   ....[97]....
        /*0548*/ 	.word	0xffffffff


	//   ....[98]....
        /*054c*/ 	.word	0xffffffff


	//   ....[99]....
        /*0550*/ 	.word	0xffffffff


	//   ....[100]....
        /*0554*/ 	.word	0xffffffff


	//   ....[101]....
        /*0558*/ 	.word	0xffffffff


	//   ....[102]....
        /*055c*/ 	.word	0xffffffff


	//   ....[103]....
        /*0560*/ 	.word	0xffffffff


	//   ....[104]....
        /*0564*/ 	.word	0xffffffff


	//   ....[105]....
        /*0568*/ 	.word	0xffffffff


	//   ....[106]....
        /*056c*/ 	.word	0xffffffff


	//   ....[107]....
        /*0570*/ 	.word	0xffffffff


	//   ....[108]....
        /*0574*/ 	.word	0xffffffff


	//   ....[109]....
        /*0578*/ 	.word	0xffffffff


	//   ....[110]....
        /*057c*/ 	.word	0xffffffff


	//   ....[111]....
        /*0580*/ 	.word	0xffffffff


	//   ....[112]....
        /*0584*/ 	.word	0xffffffff


	//   ....[113]....
        /*0588*/ 	.word	0xffffffff


	//   ....[114]....
        /*058c*/ 	.word	0xffffffff


	//   ....[115]....
        /*0590*/ 	.word	0xffffffff


	//   ....[116]....
        /*0594*/ 	.word	0xffffffff


	//   ....[117]....
        /*0598*/ 	.word	0xffffffff


	//   ....[118]....
        /*059c*/ 	.word	0xffffffff


	//   ....[119]....
        /*05a0*/ 	.word	0xffffffff


	//   ....[120]....
        /*05a4*/ 	.word	0xffffffff


	//   ....[121]....
        /*05a8*/ 	.word	0xffffffff


	//   ....[122]....
        /*05ac*/ 	.word	0xffffffff


	//   ....[123]....
        /*05b0*/ 	.word	0xffffffff


	//   ....[124]....
        /*05b4*/ 	.word	0xffffffff


	//   ....[125]....
        /*05b8*/ 	.word	0xffffffff


	//   ....[126]....
        /*05bc*/ 	.word	0xffffffff


	//   ....[127]....
        /*05c0*/ 	.word	0xffffffff


	//   ....[128]....
        /*05c4*/ 	.word	0xffffffff


	//   ....[129]....
        /*05c8*/ 	.word	0xffffffff


	//   ....[130]....
        /*05cc*/ 	.word	0xffffffff


	//   ....[131]....
        /*05d0*/ 	.word	0xffffffff


	//   ....[132]....
        /*05d4*/ 	.word	0xffffffff


	//   ....[133]....
        /*05d8*/ 	.word	0xffffffff


	//   ....[134]....
        /*05dc*/ 	.word	0xffffffff


	//   ....[135]....
        /*05e0*/ 	.word	0xffffffff


	//   ....[136]....
        /*05e4*/ 	.word	0xffffffff


	//   ....[137]....
        /*05e8*/ 	.word	0xffffffff


	//   ....[138]....
        /*05ec*/ 	.word	0xffffffff


	//   ....[139]....
        /*05f0*/ 	.word	0xffffffff


	//   ....[140]....
        /*05f4*/ 	.word	0xffffffff


	//   ....[141]....
        /*05f8*/ 	.word	0xffffffff


	//   ....[142]....
        /*05fc*/ 	.word	0xffffffff


	//   ....[143]....
        /*0600*/ 	.word	0xffffffff


	//   ....[144]....
        /*0604*/ 	.word	0xffffffff


	//   ....[145]....
        /*0608*/ 	.word	0xffffffff


	//   ....[146]....
        /*060c*/ 	.word	0xffffffff


	//   ....[147]....
        /*0610*/ 	.word	0xffffffff


	//   ....[148]....
        /*0614*/ 	.word	0xffffffff


	//   ....[149]....
        /*0618*/ 	.word	0xffffffff


	//   ....[150]....
        /*061c*/ 	.word	0x0500000f


	//   ....[151]....
        /*0620*/ 	.word	0x0500000f


	//   ....[152]....
        /*0624*/ 	.word	0x0500000f


	//   ....[153]....
        /*0628*/ 	.word	0x0500000f


	//   ....[154]....
        /*062c*/ 	.word	0x0500000f


	//   ....[155]....
        /*0630*/ 	.word	0x0500000f


	//   ....[156]....
        /*0634*/ 	.word	0x0500000f


	//   ....[157]....
        /*0638*/ 	.word	0x0500000f


	//   ....[158]....
        /*063c*/ 	.word	0x0500000f


	//   ....[159]....
        /*0640*/ 	.word	0x0500000f


	//   ....[160]....
        /*0644*/ 	.word	0x0500000f


	//   ....[161]....
        /*0648*/ 	.word	0x0500000f


	//   ....[162]....
        /*064c*/ 	.word	0x0500000f


	//   ....[163]....
        /*0650*/ 	.word	0x0500000f


	//   ....[164]....
        /*0654*/ 	.word	0x0500000f


	//   ....[165]....
        /*0658*/ 	.word	0x0500000f


	//   ....[166]....
        /*065c*/ 	.word	0x0500000f


	//   ....[167]....
        /*0660*/ 	.word	0x0500000f


	//   ....[168]....
        /*0664*/ 	.word	0x0500000f


	//   ....[169]....
        /*0668*/ 	.word	0x0500000f


	//   ....[170]....
        /*066c*/ 	.word	0x0500000f


	//   ....[171]....
        /*0670*/ 	.word	0x0500000f


	//   ....[172]....
        /*0674*/ 	.word	0x0500000f


	//   ....[173]....
        /*0678*/ 	.word	0x0500000f


	//   ....[174]....
        /*067c*/ 	.word	0x0500000f


	//   ....[175]....
        /*0680*/ 	.word	0x0500000f


	//   ....[176]....
        /*0684*/ 	.word	0x0500000f


	//   ....[177]....
        /*0688*/ 	.word	0x0500000f


	//   ....[178]....
        /*068c*/ 	.word	0x0500000f


	//   ....[179]....
        /*0690*/ 	.word	0x0500000f


	//   ....[180]....
        /*0694*/ 	.word	0x0500000f


	//   ....[181]....
        /*0698*/ 	.word	0x0500000f


	//   ....[182]....
        /*069c*/ 	.word	0x0500000f


	//   ....[183]....
        /*06a0*/ 	.word	0x0500000f


	//   ....[184]....
        /*06a4*/ 	.word	0x0500000f


	//   ....[185]....
        /*06a8*/ 	.word	0x0500000f


	//   ....[186]....
        /*06ac*/ 	.word	0x0500000f


	//   ....[187]....
        /*06b0*/ 	.word	0x0500000f


	//   ....[188]....
        /*06b4*/ 	.word	0x0500000f


	//   ....[189]....
        /*06b8*/ 	.word	0x0500000f


	//   ....[190]....
        /*06bc*/ 	.word	0x0500000f


	//   ....[191]....
        /*06c0*/ 	.word	0x0500000f


	//   ....[192]....
        /*06c4*/ 	.word	0x0500000f


	//   ....[193]....
        /*06c8*/ 	.word	0x0500000f


	//   ....[194]....
        /*06cc*/ 	.word	0x0500000f


	//   ....[195]....
        /*06d0*/ 	.word	0x0500000f


	//   ....[196]....
        /*06d4*/ 	.word	0x0500000f


	//   ....[197]....
        /*06d8*/ 	.word	0x0500000f


	//   ....[198]....
        /*06dc*/ 	.word	0x0500000f


	//   ....[199]....
        /*06e0*/ 	.word	0x0500000f


	//   ....[200]....
        /*06e4*/ 	.word	0x0500000f


	//   ....[201]....
        /*06e8*/ 	.word	0x0500000f


	//   ....[202]....
        /*06ec*/ 	.word	0x0500000f


	//   ....[203]....
        /*06f0*/ 	.word	0x0500000f


	//   ....[204]....
        /*06f4*/ 	.word	0x0500000f


	//   ....[205]....
        /*06f8*/ 	.word	0x0500000f


	//   ....[206]....
        /*06fc*/ 	.word	0x0500000f


	//   ....[207]....
        /*0700*/ 	.word	0x0500000f


	//   ....[208]....
        /*0704*/ 	.word	0x0500000f


	//   ....[209]....
        /*0708*/ 	.word	0x0500000f


	//   ....[210]....
        /*070c*/ 	.word	0x0500000f


	//   ....[211]....
        /*0710*/ 	.word	0x0500000f


	//   ....[212]....
        /*0714*/ 	.word	0x0500000f


	//   ....[213]....
        /*0718*/ 	.word	0x0500000f


	//   ....[214]....
        /*071c*/ 	.word	0x0500000f


	//   ....[215]....
        /*0720*/ 	.word	0x0500000f


	//   ....[216]....
        /*0724*/ 	.word	0x0500000f


	//   ....[217]....
        /*0728*/ 	.word	0x0500000f


	//   ....[218]....
        /*072c*/ 	.word	0x0500000f


	//   ....[219]....
        /*0730*/ 	.word	0x0500000f


	//   ....[220]....
        /*0734*/ 	.word	0x0500000f


	//   ....[221]....
        /*0738*/ 	.word	0x0500000f


	//   ....[222]....
        /*073c*/ 	.word	0x0500000f


	//   ....[223]....
        /*0740*/ 	.word	0x0500000f


	//   ....[224]....
        /*0744*/ 	.word	0x0500000f


	//   ....[225]....
        /*0748*/ 	.word	0x0500000f


	//   ....[226]....
        /*074c*/ 	.word	0x0500000f


	//   ....[227]....
        /*0750*/ 	.word	0x0500000f


	//   ....[228]....
        /*0754*/ 	.word	0x0500000f


	//   ....[229]....
        /*0758*/ 	.word	0x0500000f


	//   ....[230]....
        /*075c*/ 	.word	0x0500000f


	//   ....[231]....
        /*0760*/ 	.word	0x0500000f


	//   ....[232]....
        /*0764*/ 	.word	0x0500000f


	//----- nvinfo : EIATTR_COOP_GROUP_INSTR_OFFSETS
	.align		4
.L_1018:
        /*0768*/ 	.byte	0x04, 0x28
        /*076a*/ 	.short	(.L_1020 - .L_1019)


	//   ....[0]....
.L_1019:
        /*076c*/ 	.word	0x00000060


	//   ....[1]....
        /*0770*/ 	.word	0x00000140


	//   ....[2]....
        /*0774*/ 	.word	0x00000190


	//   ....[3]....
        /*0778*/ 	.word	0x00000380


	//   ....[4]....
        /*077c*/ 	.word	0x000004e0


	//   ....[5]....
        /*0780*/ 	.word	0x00000600


	//   ....[6]....
        /*0784*/ 	.word	0x00000760


	//   ....[7]....
        /*0788*/ 	.word	0x00003200


	//   ....[8]....
        /*078c*/ 	.word	0x00003210


	//   ....[9]....
        /*0790*/ 	.word	0x00003cd0


	//   ....[10]....
        /*0794*/ 	.word	0x00003ce0


	//   ....[11]....
        /*0798*/ 	.word	0x000046d0


	//   ....[12]....
        /*079c*/ 	.word	0x000046e0


	//   ....[13]....
        /*07a0*/ 	.word	0x00004aa0


	//   ....[14]....
        /*07a4*/ 	.word	0x00004ab0


	//   ....[15]....
        /*07a8*/ 	.word	0x00005b20


	//   ....[16]....
        /*07ac*/ 	.word	0x00007cf0


	//   ....[17]....
        /*07b0*/ 	.word	0x00008460


	//   ....[18]....
        /*07b4*/ 	.word	0x00008470


	//   ....[19]....
        /*07b8*/ 	.word	0x00008480


	//   ....[20]....
        /*07bc*/ 	.word	0x00008490


	//   ....[21]....
        /*07c0*/ 	.word	0x000087b0


	//   ....[22]....
        /*07c4*/ 	.word	0x000087c0


	//   ....[23]....
        /*07c8*/ 	.word	0x000087d0


	//   ....[24]....
        /*07cc*/ 	.word	0x000087e0


	//   ....[25]....
        /*07d0*/ 	.word	0x00009b40


	//   ....[26]....
        /*07d4*/ 	.word	0x00009b60


	//   ....[27]....
        /*07d8*/ 	.word	0x00009b70


	//   ....[28]....
        /*07dc*/ 	.word	0x00009b80


	//   ....[29]....
        /*07e0*/ 	.word	0x00009c60


	//   ....[30]....
        /*07e4*/ 	.word	0x00009c80


	//   ....[31]....
        /*07e8*/ 	.word	0x00009c90


	//   ....[32]....
        /*07ec*/ 	.word	0x00009d10


	//   ....[33]....
        /*07f0*/ 	.word	0x0000b3c0


	//   ....[34]....
        /*07f4*/ 	.word	0x0000b3e0


	//   ....[35]....
        /*07f8*/ 	.word	0x0000b750


	//   ....[36]....
        /*07fc*/ 	.word	0x0000b7f0


	//   ....[37]....
        /*0800*/ 	.word	0x0000bac0


	//   ....[38]....
        /*0804*/ 	.word	0x0000bc10


	//   ....[39]....
        /*0808*/ 	.word	0x0000c580


	//   ....[40]....
        /*080c*/ 	.word	0x0000cb60


	//   ....[41]....
        /*0810*/ 	.word	0x0000cb80


	//   ....[42]....
        /*0814*/ 	.word	0x0000d070


	//   ....[43]....
        /*0818*/ 	.word	0x0000d120


	//   ....[44]....
        /*081c*/ 	.word	0x0000d620


	//   ....[45]....
        /*0820*/ 	.word	0x0000d7f0


	//   ....[46]....
        /*0824*/ 	.word	0x0000e650


	//   ....[47]....
        /*0828*/ 	.word	0x0000ec50


	//   ....[48]....
        /*082c*/ 	.word	0x0000ec80


	//   ....[49]....
        /*0830*/ 	.word	0x0000f240


	//   ....[50]....
        /*0834*/ 	.word	0x0000f410


	//   ....[51]....
        /*0838*/ 	.word	0x000100e0


	//   ....[52]....
        /*083c*/ 	.word	0x000101f0


	//   ....[53]....
        /*0840*/ 	.word	0x00010210


	//   ....[54]....
        /*0844*/ 	.word	0x00010380


	//   ....[55]....
        /*0848*/ 	.word	0x00010550


	//   ....[56]....
        /*084c*/ 	.word	0x00011a00


	//   ....[57]....
        /*0850*/ 	.word	0x00011da0


	//   ....[58]....
        /*0854*/ 	.word	0x00011db0


	//   ....[59]....
        /*0858*/ 	.word	0x00011dc0


	//   ....[60]....
        /*085c*/ 	.word	0x00011dd0


	//   ....[61]....
        /*0860*/ 	.word	0x00012b00


	//   ....[62]....
        /*0864*/ 	.word	0x00012b20


	//   ....[63]....
        /*0868*/ 	.word	0x00012dc0


	//   ....[64]....
        /*086c*/ 	.word	0x00012de0


	//   ....[65]....
        /*0870*/ 	.word	0x00013700


	//   ....[66]....
        /*0874*/ 	.word	0x00013740


	//   ....[67]....
        /*0878*/ 	.word	0x00014170


	//   ....[68]....
        /*087c*/ 	.word	0x00014190


	//   ....[69]....
        /*0880*/ 	.word	0x00015700


	//   ....[70]....
        /*0884*/ 	.word	0x00015730


	//   ....[71]....
        /*0888*/ 	.word	0x000159a0


	//   ....[72]....
        /*088c*/ 	.word	0x000159c0


	//   ....[73]....
        /*0890*/ 	.word	0x00015c70


	//   ....[74]....
        /*0894*/ 	.word	0x00015e60


	//   ....[75]....
        /*0898*/ 	.word	0x00015e90


	//   ....[76]....
        /*089c*/ 	.word	0x00015ec0


	//   ....[77]....
        /*08a0*/ 	.word	0x00015ef0


	//   ....[78]....
        /*08a4*/ 	.word	0x00015f20


	//   ....[79]....
        /*08a8*/ 	.word	0x00015f50


	//   ....[80]....
        /*08ac*/ 	.word	0x000160e0


	//   ....[81]....
        /*08b0*/ 	.word	0x00016110


	//   ....[82]....
        /*08b4*/ 	.word	0x00016140


	//   ....[83]....
        /*08b8*/ 	.word	0x00016170


	//   ....[84]....
        /*08bc*/ 	.word	0x000161a0


	//   ....[85]....
        /*08c0*/ 	.word	0x000161d0


	//   ....[86]....
        /*08c4*/ 	.word	0x00016260


	//   ....[87]....
        /*08c8*/ 	.word	0x00016290


	//   ....[88]....
        /*08cc*/ 	.word	0x000162a0


	//   ....[89]....
        /*08d0*/ 	.word	0x000162e0


	//   ....[90]....
        /*08d4*/ 	.word	0x000177d0


	//   ....[91]....
        /*08d8*/ 	.word	0x0001a2b0


	//   ....[92]....
        /*08dc*/ 	.word	0x0001a2d0


	//   ....[93]....
        /*08e0*/ 	.word	0x0001a360


	//   ....[94]....
        /*08e4*/ 	.word	0x0001a380


	//   ....[95]....
        /*08e8*/ 	.word	0x0001a400


	//   ....[96]....
        /*08ec*/ 	.word	0x0001a420


	//   ....[97]....
        /*08f0*/ 	.word	0x0001a430


	//   ....[98]....
        /*08f4*/ 	.word	0x0001a440


	//   ....[99]....
        /*08f8*/ 	.word	0x0001ac40


	//   ....[100]....
        /*08fc*/ 	.word	0x0001ac70


	//   ....[101]....
        /*0900*/ 	.word	0x0001ad10


	//   ....[102]....
        /*0904*/ 	.word	0x0001ad30


	//   ....[103]....
        /*0908*/ 	.word	0x0001adb0


	//   ....[104]....
        /*090c*/ 	.word	0x0001add0


	//   ....[105]....
        /*0910*/ 	.word	0x0001ade0


	//   ....[106]....
        /*0914*/ 	.word	0x0001adf0


	//   ....[107]....
        /*0918*/ 	.word	0x0001b270


	//   ....[108]....
        /*091c*/ 	.word	0x0001b330


	//   ....[109]....
        /*0920*/ 	.word	0x0001b480


	//   ....[110]....
        /*0924*/ 	.word	0x0001b4c0


	//   ....[111]....
        /*0928*/ 	.word	0x0001b4d0


	//   ....[112]....
        /*092c*/ 	.word	0x0001b4e0


	//   ....[113]....
        /*0930*/ 	.word	0x0001b630


	//   ....[114]....
        /*0934*/ 	.word	0x0001b780


	//   ....[115]....
        /*0938*/ 	.word	0x0001bf80


	//   ....[116]....
        /*093c*/ 	.word	0x0001bfa0


	//   ....[117]....
        /*0940*/ 	.word	0x0001bff0


	//   ....[118]....
        /*0944*/ 	.word	0x0001c000


	//   ....[119]....
        /*0948*/ 	.word	0x0001c040


	//   ....[120]....
        /*094c*/ 	.word	0x0001c050


	//   ....[121]....
        /*0950*/ 	.word	0x0001c060


	//   ....[122]....
        /*0954*/ 	.word	0x0001c0a0


	//   ....[123]....
        /*0958*/ 	.word	0x0001c3a0


	//   ....[124]....
        /*095c*/ 	.word	0x0001c3e0


	//   ....[125]....
        /*0960*/ 	.word	0x0001c400


	//   ....[126]....
        /*0964*/ 	.word	0x0001c420


	//   ....[127]....
        /*0968*/ 	.word	0x0001c450


	//   ....[128]....
        /*096c*/ 	.word	0x0001c470


	//   ....[129]....
        /*0970*/ 	.word	0x0001c570


	//   ....[130]....
        /*0974*/ 	.word	0x0001c6c0


	//   ....[131]....
        /*0978*/ 	.word	0x0001cd00


	//   ....[132]....
        /*097c*/ 	.word	0x0001cd30


	//   ....[133]....
        /*0980*/ 	.word	0x0001cd90


	//   ....[134]....
        /*0984*/ 	.word	0x0001cdc0


	//   ....[135]....
        /*0988*/ 	.word	0x0001cdf0


	//   ....[136]....
        /*098c*/ 	.word	0x0001ce20


	//   ....[137]....
        /*0990*/ 	.word	0x0001ce50


	//   ....[138]....
        /*0994*/ 	.word	0x0001ce80


	//   ....[139]....
        /*0998*/ 	.word	0x0001d020


	//   ....[140]....
        /*099c*/ 	.word	0x0001d050


	//   ....[141]....
        /*09a0*/ 	.word	0x0001d080


	//   ....[142]....
        /*09a4*/ 	.word	0x0001d0b0


	//   ....[143]....
        /*09a8*/ 	.word	0x0001d0e0


	//   ....[144]....
        /*09ac*/ 	.word	0x0001d110


	//   ....[145]....
        /*09b0*/ 	.word	0x0001d1d0


	//   ....[146]....
        /*09b4*/ 	.word	0x0001d1f0


	//   ....[147]....
        /*09b8*/ 	.word	0x0001d210


	//   ....[148]....
        /*09bc*/ 	.word	0x0001d270


	//   ....[149]....
        /*09c0*/ 	.word	0x0001dc90


	//   ....[150]....
        /*09c4*/ 	.word	0x0001dfb0


	//   ....[151]....
        /*09c8*/ 	.word	0x0001e040


	//   ....[152]....
        /*09cc*/ 	.word	0x0001e130


	//   ....[153]....
        /*09d0*/ 	.word	0x0001e1c0


	//   ....[154]....
        /*09d4*/ 	.word	0x0001e2a0


	//   ....[155]....
        /*09d8*/ 	.word	0x0001e330


	//   ....[156]....
        /*09dc*/ 	.word	0x0001e4b0


	//   ....[157]....
        /*09e0*/ 	.word	0x0001e540


	//   ....[158]....
        /*09e4*/ 	.word	0x0001e590


	//   ....[159]....
        /*09e8*/ 	.word	0x0001e5e0


	//   ....[160]....
        /*09ec*/ 	.word	0x0001e680


	//   ....[161]....
        /*09f0*/ 	.word	0x0001e710


	//   ....[162]....
        /*09f4*/ 	.word	0x0001e760


	//   ....[163]....
        /*09f8*/ 	.word	0x0001e7b0


	//   ....[164]....
        /*09fc*/ 	.word	0x0001e8b0


	//   ....[165]....
        /*0a00*/ 	.word	0x0001e960


	//   ....[166]....
        /*0a04*/ 	.word	0x0001e9e0


	//   ....[167]....
        /*0a08*/ 	.word	0x0001ea50


	//   ....[168]....
        /*0a0c*/ 	.word	0x0001eba0


	//   ....[169]....
        /*0a10*/ 	.word	0x0001ece0


	//   ....[170]....
        /*0a14*/ 	.word	0x0001ed40


	//   ....[171]....
        /*0a18*/ 	.word	0x0001ed90


	//   ....[172]....
        /*0a1c*/ 	.word	0x0001f080


	//   ....[173]....
        /*0a20*/ 	.word	0x0001f360


	//   ....[174]....
        /*0a24*/ 	.word	0x0001f450


	//   ....[175]....
        /*0a28*/ 	.word	0x0001f4f0


	//   ....[176]....
        /*0a2c*/ 	.word	0x0001f550


	//   ....[177]....
        /*0a30*/ 	.word	0x0001f640


	//   ....[178]....
        /*0a34*/ 	.word	0x0001f6b0


	//   ....[179]....
        /*0a38*/ 	.word	0x0001f7a0


	//   ....[180]....
        /*0a3c*/ 	.word	0x0001f810


	//   ....[181]....
        /*0a40*/ 	.word	0x0001f8b0


	//   ....[182]....
        /*0a44*/ 	.word	0x0001f9a0


	//   ....[183]....
        /*0a48*/ 	.word	0x0001fa10


	//   ....[184]....
        /*0a4c*/ 	.word	0x0001fa70


	//   ....[185]....
        /*0a50*/ 	.word	0x0001fb60


	//   ....[186]....
        /*0a54*/ 	.word	0x0001fbc0


	//   ....[187]....
        /*0a58*/ 	.word	0x0001fcc0


	//   ....[188]....
        /*0a5c*/ 	.word	0x0001fd20


	//   ....[189]....
        /*0a60*/ 	.word	0x0001fdc0


	//   ....[190]....
        /*0a64*/ 	.word	0x0001ff40


	//   ....[191]....
        /*0a68*/ 	.word	0x00020040


	//   ....[192]....
        /*0a6c*/ 	.word	0x000202c0


	//   ....[193]....
        /*0a70*/ 	.word	0x00020310


	//   ....[194]....
        /*0a74*/ 	.word	0x000204e0


	//   ....[195]....
        /*0a78*/ 	.word	0x00020530


	//   ....[196]....
        /*0a7c*/ 	.word	0x00020700


	//   ....[197]....
        /*0a80*/ 	.word	0x00020750


	//   ....[198]....
        /*0a84*/ 	.word	0x00020840


	//   ....[199]....
        /*0a88*/ 	.word	0x000208e0


	//   ....[200]....
        /*0a8c*/ 	.word	0x00020940


	//   ....[201]....
        /*0a90*/ 	.word	0x000209f0


	//   ....[202]....
        /*0a94*/ 	.word	0x00020a50


	//   ....[203]....
        /*0a98*/ 	.word	0x00020b00


	//   ....[204]....
        /*0a9c*/ 	.word	0x00020b60


	//   ....[205]....
        /*0aa0*/ 	.word	0x00020c10


	//   ....[206]....
        /*0aa4*/ 	.word	0x00020d00


	//   ....[207]....
        /*0aa8*/ 	.word	0x00020de0


	//   ....[208]....
        /*0aac*/ 	.word	0x00020ef0


	//   ....[209]....
        /*0ab0*/ 	.word	0x00020ff0


	//   ....[210]....
        /*0ab4*/ 	.word	0x00021120


	//   ....[211]....
        /*0ab8*/ 	.word	0x00021200


	//   ....[212]....
        /*0abc*/ 	.word	0x00021300


	//   ....[213]....
        /*0ac0*/ 	.word	0x000213e0


	//   ....[214]....
        /*0ac4*/ 	.word	0x00021470


	//   ....[215]....
        /*0ac8*/ 	.word	0x00021510


	//   ....[216]....
        /*0acc*/ 	.word	0x00021680


	//   ....[217]....
        /*0ad0*/ 	.word	0x000216f0


	//   ....[218]....
        /*0ad4*/ 	.word	0x00021760


	//   ....[219]....
        /*0ad8*/ 	.word	0x000217d0


	//   ....[220]....
        /*0adc*/ 	.word	0x00021840


	//   ....[221]....
        /*0ae0*/ 	.word	0x000218c0


	//   ....[222]....
        /*0ae4*/ 	.word	0x00021940


	//   ....[223]....
        /*0ae8*/ 	.word	0x000219d0


	//   ....[224]....
        /*0aec*/ 	.word	0x00021a40


	//   ....[225]....
        /*0af0*/ 	.word	0x00021ab0


	//   ....[226]....
        /*0af4*/ 	.word	0x00021b20


	//   ....[227]....
        /*0af8*/ 	.word	0x00021ba0


	//   ....[228]....
        /*0afc*/ 	.word	0x00021c10


	//   ....[229]....
        /*0b00*/ 	.word	0x00021cc0


	//   ....[230]....
        /*0b04*/ 	.word	0x00021d10


	//   ....[231]....
        /*0b08*/ 	.word	0x00021da0


	//   ....[232]....
        /*0b0c*/ 	.word	0x00021ed0


	//----- nvinfo : EIATTR_REG_RECONFIG
	.align		4
.L_1020:
        /*0b10*/ 	.byte	0x01, 0x54
	.zero		2


	//----- nvinfo : EIATTR_SYSCALL_OFFSETS
	.align		4
        /*0b14*/ 	.byte	0x04, 0x46
        /*0b16*/ 	.short	(.L_1022 - .L_1021)


	//   ....[0]....
.L_1021:
        /*0b18*/ 	.word	0x00002490


	//   ....[1]....
        /*0b1c*/ 	.word	0x000025e0


	//   ....[2]....
        /*0b20*/ 	.word	0x00007ea0


	//   ....[3]....
        /*0b24*/ 	.word	0x000081d0


	//   ....[4]....
        /*0b28*/ 	.word	0x00019690


	//   ....[5]....
        /*0b2c*/ 	.word	0x000197e0


	//   ....[6]....
        /*0b30*/ 	.word	0x000198d0


	//   ....[7]....
        /*0b34*/ 	.word	0x0001a8a0


	//----- nvinfo : EIATTR_MBARRIER_INSTR_OFFSETS
	.align		4
.L_1022:
        /*0b38*/ 	.byte	0x04, 0x39
        /*0b3a*/ 	.short	(.L_1024 - .L_1023)


	//   ....[0]....
.L_1023:
        /*0b3c*/ 	.word	0x00000270
        /*0b40*/ 	.word	0x000000ff
        /*0b44*/ 	.word	0x00028c00
        /*0b48*/ 	.short	0x0100
        /*0b4a*/ 	.byte	0x08
	.zero		1


	//   ....[1]....
        /*0b4c*/ 	.word	0x00000280
        /*0b50*/ 	.word	0x000000ff
        /*0b54*/ 	.word	0x00028c20
        /*0b58*/ 	.short	0x0100
        /*0b5a*/ 	.byte	0x08
	.zero		1


	//   ....[2]....
        /*0b5c*/ 	.word	0x00000330
        /*0b60*/ 	.word	0x000000ff
        /*0b64*/ 	.word	0x00028c30
        /*0b68*/ 	.short	0x0100
        /*0b6a*/ 	.byte	0x06
	.zero		1


	//   ....[3]....
        /*0b6c*/ 	.word	0x00000340
        /*0b70*/ 	.word	0x000000ff
        /*0b74*/ 	.word	0x00028c40
        /*0b78*/ 	.short	0x0100
        /*0b7a*/ 	.byte	0x06
	.zero		1


	//   ....[4]....
        /*0b7c*/ 	.word	0x00000350
        /*0b80*/ 	.word	0x000000ff
        /*0b84*/ 	.word	0x00028c38
        /*0b88*/ 	.short	0x0100
        /*0b8a*/ 	.byte	0x06
	.zero		1


	//   ....[5]....
        /*0b8c*/ 	.word	0x00000360
        /*0b90*/ 	.word	0x000000ff
        /*0b94*/ 	.word	0x00028c48
        /*0b98*/ 	.short	0x0100
        /*0b9a*/ 	.byte	0x06
	.zero		1


	//   ....[6]....
        /*0b9c*/ 	.word	0x00000490
        /*0ba0*/ 	.word	0x000000ff
        /*0ba4*/ 	.word	0x00028c50
        /*0ba8*/ 	.short	0x0100
        /*0baa*/ 	.byte	0x08
	.zero		1


	//   ....[7]....
        /*0bac*/ 	.word	0x000004a0
        /*0bb0*/ 	.word	0x000000ff
        /*0bb4*/ 	.word	0x00028c60
        /*0bb8*/ 	.short	0x0100
        /*0bba*/ 	.byte	0x08
	.zero		1


	//   ....[8]....
        /*0bbc*/ 	.word	0x000004b0
        /*0bc0*/ 	.word	0x000000ff
        /*0bc4*/ 	.word	0x00028c58
        /*0bc8*/ 	.short	0x0100
        /*0bca*/ 	.byte	0x08
	.zero		1


	//   ....[9]....
        /*0bcc*/ 	.word	0x000004c0
        /*0bd0*/ 	.word	0x000000ff
        /*0bd4*/ 	.word	0x00028c68
        /*0bd8*/ 	.short	0x0100
        /*0bda*/ 	.byte	0x08
	.zero		1


	//   ....[10]....
        /*0bdc*/ 	.word	0x000005b0
        /*0be0*/ 	.word	0x000000ff
        /*0be4*/ 	.word	0x00028c70
        /*0be8*/ 	.short	0x0100
        /*0bea*/ 	.byte	0x06
	.zero		1


	//   ....[11]....
        /*0bec*/ 	.word	0x000005c0
        /*0bf0*/ 	.word	0x000000ff
        /*0bf4*/ 	.word	0x00028c80
        /*0bf8*/ 	.short	0x0100
        /*0bfa*/ 	.byte	0x06
	.zero		1


	//   ....[12]....
        /*0bfc*/ 	.word	0x000005d0
        /*0c00*/ 	.word	0x000000ff
        /*0c04*/ 	.word	0x00028c78
        /*0c08*/ 	.short	0x0100
        /*0c0a*/ 	.byte	0x06
	.zero		1


	//   ....[13]....
        /*0c0c*/ 	.word	0x000005e0
        /*0c10*/ 	.word	0x000000ff
        /*0c14*/ 	.word	0x00028c88
        /*0c18*/ 	.short	0x0100
        /*0c1a*/ 	.byte	0x06
	.zero		1


	//   ....[14]....
        /*0c1c*/ 	.word	0x00000710
        /*0c20*/ 	.word	0x000000ff
        /*0c24*/ 	.word	0x00028c90
        /*0c28*/ 	.short	0x0100
        /*0c2a*/ 	.byte	0x08
	.zero		1


	//   ....[15]....
        /*0c2c*/ 	.word	0x00000720
        /*0c30*/ 	.word	0x000000ff
        /*0c34*/ 	.word	0x00028ca0
        /*0c38*/ 	.short	0x0100
        /*0c3a*/ 	.byte	0x08
	.zero		1


	//   ....[16]....
        /*0c3c*/ 	.word	0x00000730
        /*0c40*/ 	.word	0x000000ff
        /*0c44*/ 	.word	0x00028c98
        /*0c48*/ 	.short	0x0100
        /*0c4a*/ 	.byte	0x08
	.zero		1


	//   ....[17]....
        /*0c4c*/ 	.word	0x00000740
        /*0c50*/ 	.word	0x000000ff
        /*0c54*/ 	.word	0x00028ca8
        /*0c58*/ 	.short	0x0100
        /*0c5a*/ 	.byte	0x08
	.zero		1


	//   ....[18]....
        /*0c5c*/ 	.word	0x00000870
        /*0c60*/ 	.word	0x000000ff
        /*0c64*/ 	.word	0x00028cb0
        /*0c68*/ 	.short	0x0100
        /*0c6a*/ 	.byte	0x08
	.zero		1


	//   ....[19]....
        /*0c6c*/ 	.word	0x00000880
        /*0c70*/ 	.word	0x000000ff
        /*0c74*/ 	.word	0x00028cc0
        /*0c78*/ 	.short	0x0100
        /*0c7a*/ 	.byte	0x08
	.zero		1


	//   ....[20]....
        /*0c7c*/ 	.word	0x00000890
        /*0c80*/ 	.word	0x000000ff
        /*0c84*/ 	.word	0x00028cb8
        /*0c88*/ 	.short	0x0100
        /*0c8a*/ 	.byte	0x08
	.zero		1


	//   ....[21]....
        /*0c8c*/ 	.word	0x000008a0
        /*0c90*/ 	.word	0x000000ff
        /*0c94*/ 	.word	0x00028cc8
        /*0c98*/ 	.short	0x0100
        /*0c9a*/ 	.byte	0x08
	.zero		1


	//   ....[22]....
        /*0c9c*/ 	.word	0x000031b0
        /*0ca0*/ 	.word	0x0000003d
        /*0ca4*/ 	.word	0x00028c90
        /*0ca8*/ 	.short	0x010a
        /*0caa*/ 	.byte	0x3f
	.zero		1


	//   ....[23]....
        /*0cac*/ 	.word	0x00003c80
        /*0cb0*/ 	.word	0x0000003d
        /*0cb4*/ 	.word	0x00028c90
        /*0cb8*/ 	.short	0x010a
        /*0cba*/ 	.byte	0x3f
	.zero		1


	//   ....[24]....
        /*0cbc*/ 	.word	0x00004540
        /*0cc0*/ 	.word	0x0000003d
        /*0cc4*/ 	.word	0x00028c90
        /*0cc8*/ 	.short	0x010a
        /*0cca*/ 	.byte	0x3f
	.zero		1


	//   ....[25]....
        /*0ccc*/ 	.word	0x00004900
        /*0cd0*/ 	.word	0x00000004
        /*0cd4*/ 	.word	0x00000000
        /*0cd8*/ 	.short	0x0101
        /*0cda*/ 	.byte	0x3f
	.zero		1


	//   ....[26]....
        /*0cdc*/ 	.word	0x00004940
        /*0ce0*/ 	.word	0x0000003d
        /*0ce4*/ 	.word	0x00028cb0
        /*0ce8*/ 	.short	0x010a
        /*0cea*/ 	.byte	0x3f
	.zero		1


	//   ....[27]....
        /*0cec*/ 	.word	0x000052c0
        /*0cf0*/ 	.word	0x0000003d
        /*0cf4*/ 	.word	0x00000000
        /*0cf8*/ 	.short	0x0101
        /*0cfa*/ 	.byte	0x3f
	.zero		1


	//   ....[28]....
        /*0cfc*/ 	.word	0x00005c40
        /*0d00*/ 	.word	0x0000000c
        /*0d04*/ 	.word	0x00028c50
        /*0d08*/ 	.short	0x010a
        /*0d0a*/ 	.byte	0x3f
	.zero		1


	//   ....[29]....
        /*0d0c*/ 	.word	0x00006000
        /*0d10*/ 	.word	0x0000000c
        /*0d14*/ 	.word	0x00000000
        /*0d18*/ 	.short	0x0101
        /*0d1a*/ 	.byte	0x3f
	.zero		1


	//   ....[30]....
        /*0d1c*/ 	.word	0x00006920
        /*0d20*/ 	.word	0x00000015
        /*0d24*/ 	.word	0x00028c50
        /*0d28*/ 	.short	0x010a
        /*0d2a*/ 	.byte	0x3f
	.zero		1


	//   ....[31]....
        /*0d2c*/ 	.word	0x00006970
        /*0d30*/ 	.word	0x00000015
        /*0d34*/ 	.word	0x00028c50
        /*0d38*/ 	.short	0x010a
        /*0d3a*/ 	.byte	0x3f
	.zero		1


	//   ....[32]....
        /*0d3c*/ 	.word	0x00006c60
        /*0d40*/ 	.word	0x00000015
        /*0d44*/ 	.word	0x00000000
        /*0d48*/ 	.short	0x0101
        /*0d4a*/ 	.byte	0x3f
	.zero		1


	//   ....[33]....
        /*0d4c*/ 	.word	0x00007f40
        /*0d50*/ 	.word	0x00000002
        /*0d54*/ 	.word	0x00028c00
        /*0d58*/ 	.short	0x010a
        /*0d5a*/ 	.byte	0x3f
	.zero		1


	//   ....[34]....
        /*0d5c*/ 	.word	0x00007f90
        /*0d60*/ 	.word	0x00000002
        /*0d64*/ 	.word	0x00028c00
        /*0d68*/ 	.short	0x010a
        /*0d6a*/ 	.byte	0x3f
	.zero		1


	//   ....[35]....
        /*0d6c*/ 	.word	0x00008a50
        /*0d70*/ 	.word	0x00000002
        /*0d74*/ 	.word	0x00028c00
        /*0d78*/ 	.short	0x010a
        /*0d7a*/ 	.byte	0x3f
	.zero		1


	//   ....[36]....
        /*0d7c*/ 	.word	0x00009fb0
        /*0d80*/ 	.word	0x00000002
        /*0d84*/ 	.word	0x00028c00
        /*0d88*/ 	.short	0x010a
        /*0d8a*/ 	.byte	0x3f
	.zero		1


	//   ....[37]....
        /*0d8c*/ 	.word	0x0000af50
        /*0d90*/ 	.word	0x00000014
        /*0d94*/ 	.word	0x00028c30
        /*0d98*/ 	.short	0x010a
        /*0d9a*/ 	.byte	0x3f
	.zero		1


	//   ....[38]....
        /*0d9c*/ 	.word	0x0000b000
        /*0da0*/ 	.word	0x00000014
        /*0da4*/ 	.word	0x00028c30
        /*0da8*/ 	.short	0x010a
        /*0daa*/ 	.byte	0x3f
	.zero		1


	//   ....[39]....
        /*0dac*/ 	.word	0x0000bbc0
        /*0db0*/ 	.word	0x0000002b
        /*0db4*/ 	.word	0x00000000
        /*0db8*/ 	.short	0x0101
        /*0dba*/ 	.byte	0x3f
	.zero		1


	//   ....[40]....
        /*0dbc*/ 	.word	0x0000c290
        /*0dc0*/ 	.word	0x00000014
        /*0dc4*/ 	.word	0x00028c50
        /*0dc8*/ 	.short	0x010a
        /*0dca*/ 	.byte	0x3f
	.zero		1


	//   ....[41]....
        /*0dcc*/ 	.word	0x0000c320
        /*0dd0*/ 	.word	0x00000014
        /*0dd4*/ 	.word	0x00028c50
        /*0dd8*/ 	.short	0x010a
        /*0dda*/ 	.byte	0x3f
	.zero		1


	//   ....[42]....
        /*0ddc*/ 	.word	0x0000c620
        /*0de0*/ 	.word	0x00000014
        /*0de4*/ 	.word	0x00000000
        /*0de8*/ 	.short	0x0101
        /*0dea*/ 	.byte	0x3f
	.zero		1


	//   ....[43]....
        /*0dec*/ 	.word	0x0000c7d0
        /*0df0*/ 	.word	0x000000d1
        /*0df4*/ 	.word	0x00028c30
        /*0df8*/ 	.short	0x010a
        /*0dfa*/ 	.byte	0x3f
	.zero		1


	//   ....[44]....
        /*0dfc*/ 	.word	0x0000c840
        /*0e00*/ 	.word	0x000000d1
        /*0e04*/ 	.word	0x00028c30
        /*0e08*/ 	.short	0x010a
        /*0e0a*/ 	.byte	0x3f
	.zero		1


	//   ....[45]....
        /*0e0c*/ 	.word	0x0000d230
        /*0e10*/ 	.word	0x0000000e
        /*0e14*/ 	.word	0x00000000
        /*0e18*/ 	.short	0x0101
        /*0e1a*/ 	.byte	0x3f
	.zero		1


	//   ....[46]....
        /*0e1c*/ 	.word	0x0000e390
        /*0e20*/ 	.word	0x000000d1
        /*0e24*/ 	.word	0x00028c50
        /*0e28*/ 	.short	0x010a
        /*0e2a*/ 	.byte	0x3f
	.zero		1


	//   ....[47]....
        /*0e2c*/ 	.word	0x0000e3e0
        /*0e30*/ 	.word	0x000000d1
        /*0e34*/ 	.word	0x00028c50
        /*0e38*/ 	.short	0x010a
        /*0e3a*/ 	.byte	0x3f
	.zero		1


	//   ....[48]....
        /*0e3c*/ 	.word	0x0000e700
        /*0e40*/ 	.word	0x000000d1
        /*0e44*/ 	.word	0x00000000
        /*0e48*/ 	.short	0x0101
        /*0e4a*/ 	.byte	0x3f
	.zero		1


	//   ....[49]....
        /*0e4c*/ 	.word	0x0000e840
        /*0e50*/ 	.word	0x000000c6
        /*0e54*/ 	.word	0x00028c30
        /*0e58*/ 	.short	0x010a
        /*0e5a*/ 	.byte	0x3f
	.zero		1


	//   ....[50]....
        /*0e5c*/ 	.word	0x0000e8b0
        /*0e60*/ 	.word	0x000000c6
        /*0e64*/ 	.word	0x00028c30
        /*0e68*/ 	.short	0x010a
        /*0e6a*/ 	.byte	0x3f
	.zero		1


	//   ....[51]....
        /*0e6c*/ 	.word	0x0000ee00
        /*0e70*/ 	.word	0x0000000d
        /*0e74*/ 	.word	0x00000000
        /*0e78*/ 	.short	0x0101
        /*0e7a*/ 	.byte	0x3f
	.zero		1


	//   ....[52]....
        /*0e7c*/ 	.word	0x0000fe20
        /*0e80*/ 	.word	0x000000c6
        /*0e84*/ 	.word	0x00028c50
        /*0e88*/ 	.short	0x010a
        /*0e8a*/ 	.byte	0x3f
	.zero		1


	//   ....[53]....
        /*0e8c*/ 	.word	0x0000fe70
        /*0e90*/ 	.word	0x000000c6
        /*0e94*/ 	.word	0x00028c50
        /*0e98*/ 	.short	0x010a
        /*0e9a*/ 	.byte	0x3f
	.zero		1


	//   ....[54]....
        /*0e9c*/ 	.word	0x00010190
        /*0ea0*/ 	.word	0x000000c6
        /*0ea4*/ 	.word	0x00000000
        /*0ea8*/ 	.short	0x0101
        /*0eaa*/ 	.byte	0x3f
	.zero		1


	//   ....[55]....
        /*0eac*/ 	.word	0x00012a80
        /*0eb0*/ 	.word	0x00000000
        /*0eb4*/ 	.word	0x00000000
        /*0eb8*/ 	.short	0x0101
        /*0eba*/ 	.byte	0x3f
	.zero		1


	//   ....[56]....
        /*0ebc*/ 	.word	0x00013760
        /*0ec0*/ 	.word	0x00000008
        /*0ec4*/ 	.word	0x00000000
        /*0ec8*/ 	.short	0x0101
        /*0eca*/ 	.byte	0x3f
	.zero		1


	//   ....[57]....
        /*0ecc*/ 	.word	0x000178b0
        /*0ed0*/ 	.word	0x00000012
        /*0ed4*/ 	.word	0x00028c20
        /*0ed8*/ 	.short	0x010a
        /*0eda*/ 	.byte	0x3f
	.zero		1


	//   ....[58]....
        /*0edc*/ 	.word	0x00017940
        /*0ee0*/ 	.word	0x00000003
        /*0ee4*/ 	.word	0x00028ca0
        /*0ee8*/ 	.short	0x010a
        /*0eea*/ 	.byte	0x3f
	.zero		1


	//   ....[59]....
        /*0eec*/ 	.word	0x00017b90
        /*0ef0*/ 	.word	0x00000003
        /*0ef4*/ 	.word	0x00028cc0
        /*0ef8*/ 	.short	0x010a
        /*0efa*/ 	.byte	0x3f
	.zero		1


	//   ....[60]....
        /*0efc*/ 	.word	0x00018560
        /*0f00*/ 	.word	0x00000009
        /*0f04*/ 	.word	0x00028ca0
        /*0f08*/ 	.short	0x010a
        /*0f0a*/ 	.byte	0x3f
	.zero		1


	//   ....[61]....
        /*0f0c*/ 	.word	0x000187a0
        /*0f10*/ 	.word	0x00000009
        /*0f14*/ 	.word	0x00028cc0
        /*0f18*/ 	.short	0x010a
        /*0f1a*/ 	.byte	0x3f
	.zero		1


	//   ....[62]....
        /*0f1c*/ 	.word	0x0001a0c0
        /*0f20*/ 	.word	0x0000001e
        /*0f24*/ 	.word	0x00028c40
        /*0f28*/ 	.short	0x010a
        /*0f2a*/ 	.byte	0x3f
	.zero		1


	//   ....[63]....
        /*0f2c*/ 	.word	0x0001a540
        /*0f30*/ 	.word	0x0000001e
        /*0f34*/ 	.word	0x00028c30
        /*0f38*/ 	.short	0x0107
        /*0f3a*/ 	.byte	0x3f
	.zero		1


	//   ....[64]....
        /*0f3c*/ 	.word	0x0001a610
        /*0f40*/ 	.word	0x0000001e
        /*0f44*/ 	.word	0x00028c30
        /*0f48*/ 	.short	0x0101
        /*0f4a*/ 	.byte	0x3f
	.zero		1


	//   ....[65]....
        /*0f4c*/ 	.word	0x0001aef0
        /*0f50*/ 	.word	0x00000012
        /*0f54*/ 	.word	0x00028c00
        /*0f58*/ 	.short	0x0107
        /*0f5a*/ 	.byte	0x3f
	.zero		1


	//   ....[66]....
        /*0f5c*/ 	.word	0x0001afe0
        /*0f60*/ 	.word	0x00000012
        /*0f64*/ 	.word	0x00028c00
        /*0f68*/ 	.short	0x0101
        /*0f6a*/ 	.byte	0x3f
	.zero		1


	//   ....[67]....
        /*0f6c*/ 	.word	0x0001b000
        /*0f70*/ 	.word	0x00000012
        /*0f74*/ 	.word	0x00028c20
        /*0f78*/ 	.short	0x010a
        /*0f7a*/ 	.byte	0x3f
	.zero		1


	//   ....[68]....
        /*0f7c*/ 	.word	0x0001b090
        /*0f80*/ 	.word	0x0000001e
        /*0f84*/ 	.word	0x00028c60
        /*0f88*/ 	.short	0x010a
        /*0f8a*/ 	.byte	0x3f
	.zero		1


	//   ....[69]....
        /*0f8c*/ 	.word	0x0001b9a0
        /*0f90*/ 	.word	0x0000001e
        /*0f94*/ 	.word	0x00028c50
        /*0f98*/ 	.short	0x0107
        /*0f9a*/ 	.byte	0x3f
	.zero		1


	//   ....[70]....
        /*0f9c*/ 	.word	0x0001ba70
        /*0fa0*/ 	.word	0x0000001e
        /*0fa4*/ 	.word	0x00028c50
        /*0fa8*/ 	.short	0x0101
        /*0faa*/ 	.byte	0x3f
	.zero		1


	//   ....[71]....
        /*0fac*/ 	.word	0x0001be00
        /*0fb0*/ 	.word	0x00000006
        /*0fb4*/ 	.word	0x00028c40
        /*0fb8*/ 	.short	0x010a
        /*0fba*/ 	.byte	0x3f
	.zero		1


	//   ....[72]....
        /*0fbc*/ 	.word	0x0001c120
        /*0fc0*/ 	.word	0x00000006
        /*0fc4*/ 	.word	0x00028c30
        /*0fc8*/ 	.short	0x0107
        /*0fca*/ 	.byte	0x3f
	.zero		1


	//   ....[73]....
        /*0fcc*/ 	.word	0x0001c1e0
        /*0fd0*/ 	.word	0x00000006
        /*0fd4*/ 	.word	0x00028c30
        /*0fd8*/ 	.short	0x0101
        /*0fda*/ 	.byte	0x3f
	.zero		1


	//   ....[74]....
        /*0fdc*/ 	.word	0x0001c210
        /*0fe0*/ 	.word	0x00000006
        /*0fe4*/ 	.word	0x00028c60
        /*0fe8*/ 	.short	0x010a
        /*0fea*/ 	.byte	0x3f
	.zero		1


	//   ....[75]....
        /*0fec*/ 	.word	0x0001c8c0
        /*0ff0*/ 	.word	0x00000006
        /*0ff4*/ 	.word	0x00028c50
        /*0ff8*/ 	.short	0x0107
        /*0ffa*/ 	.byte	0x3f
	.zero		1


	//   ....[76]....
        /*0ffc*/ 	.word	0x0001c980
        /*1000*/ 	.word	0x00000006
        /*1004*/ 	.word	0x00028c50
        /*1008*/ 	.short	0x0101
        /*100a*/ 	.byte	0x3f
	.zero		1


	//   ....[77]....
        /*100c*/ 	.word	0x0001dc10
        /*1010*/ 	.word	0x00000007
        /*1014*/ 	.word	0x00028c20
        /*1018*/ 	.short	0x010a
        /*101a*/ 	.byte	0x3f
	.zero		1


	//   ....[78]....
        /*101c*/ 	.word	0x0001dd80
        /*1020*/ 	.word	0x00000005
        /*1024*/ 	.word	0x00028c40
        /*1028*/ 	.short	0x010a
        /*102a*/ 	.byte	0x3f
	.zero		1


	//   ....[79]....
        /*102c*/ 	.word	0x0001de20
        /*1030*/ 	.word	0x00000003
        /*1034*/ 	.word	0x00028c40
        /*1038*/ 	.short	0x010a
        /*103a*/ 	.byte	0x3f
	.zero		1


	//   ....[80]....
        /*103c*/ 	.word	0x0001de60
        /*1040*/ 	.word	0x00000005
        /*1044*/ 	.word	0x00028c60
        /*1048*/ 	.short	0x010a
        /*104a*/ 	.byte	0x3f
	.zero		1


	//   ....[81]....
        /*104c*/ 	.word	0x0001dea0
        /*1050*/ 	.word	0x00000003
        /*1054*/ 	.word	0x00028c60
        /*1058*/ 	.short	0x010a
        /*105a*/ 	.byte	0x3f
	.zero		1


	//   ....[82]....
        /*105c*/ 	.word	0x0001df00
        /*1060*/ 	.word	0x0000003d
        /*1064*/ 	.word	0x00028c90
        /*1068*/ 	.short	0x010a
        /*106a*/ 	.byte	0x3f
	.zero		1


	//   ....[83]....
        /*106c*/ 	.word	0x0001e080
        /*1070*/ 	.word	0x0000003d
        /*1074*/ 	.word	0x00028c90
        /*1078*/ 	.short	0x010a
        /*107a*/ 	.byte	0x3f
	.zero		1


	//   ....[84]....
        /*107c*/ 	.word	0x0001e200
        /*1080*/ 	.word	0x0000003d
        /*1084*/ 	.word	0x00028c90
        /*1088*/ 	.short	0x010a
        /*108a*/ 	.byte	0x3f
	.zero		1


	//   ....[85]....
        /*108c*/ 	.word	0x0001e360
        /*1090*/ 	.word	0x0000003d
        /*1094*/ 	.word	0x00028cb0
        /*1098*/ 	.short	0x010a
        /*109a*/ 	.byte	0x3f
	.zero		1


	//   ....[86]....
        /*109c*/ 	.word	0x0001e3b0
        /*10a0*/ 	.word	0x0000000c
        /*10a4*/ 	.word	0x00028c50
        /*10a8*/ 	.short	0x010a
        /*10aa*/ 	.byte	0x3f
	.zero		1


	//   ....[87]....
        /*10ac*/ 	.word	0x0001e400
        /*10b0*/ 	.word	0x00000015
        /*10b4*/ 	.word	0x00028c50
        /*10b8*/ 	.short	0x010a
        /*10ba*/ 	.byte	0x3f
	.zero		1


	//   ....[88]....
        /*10bc*/ 	.word	0x0001e7f0
        /*10c0*/ 	.word	0x00000002
        /*10c4*/ 	.word	0x00028c00
        /*10c8*/ 	.short	0x010a
        /*10ca*/ 	.byte	0x3f
	.zero		1


	//   ....[89]....
        /*10cc*/ 	.word	0x0001edc0
        /*10d0*/ 	.word	0x00000002
        /*10d4*/ 	.word	0x00028c00
        /*10d8*/ 	.short	0x010a
        /*10da*/ 	.byte	0x3f
	.zero		1


	//   ....[90]....
        /*10dc*/ 	.word	0x0001ee10
        /*10e0*/ 	.word	0x00000014
        /*10e4*/ 	.word	0x00028c30
        /*10e8*/ 	.short	0x010a
        /*10ea*/ 	.byte	0x3f
	.zero		1


	//   ....[91]....
        /*10ec*/ 	.word	0x0001ee60
        /*10f0*/ 	.word	0x00000014
        /*10f4*/ 	.word	0x00028c50
        /*10f8*/ 	.short	0x010a
        /*10fa*/ 	.byte	0x3f
	.zero		1


	//   ....[92]....
        /*10fc*/ 	.word	0x0001eeb0
        /*1100*/ 	.word	0x000000d1
        /*1104*/ 	.word	0x00028c30
        /*1108*/ 	.short	0x010a
        /*110a*/ 	.byte	0x3f
	.zero		1


	//   ....[93]....
        /*110c*/ 	.word	0x0001ef00
        /*1110*/ 	.word	0x000000d1
        /*1114*/ 	.word	0x00028c50
        /*1118*/ 	.short	0x010a
        /*111a*/ 	.byte	0x3f
	.zero		1


	//   ....[94]....
        /*111c*/ 	.word	0x0001ef50
        /*1120*/ 	.word	0x000000c6
        /*1124*/ 	.word	0x00028c30
        /*1128*/ 	.short	0x010a
        /*112a*/ 	.byte	0x3f
	.zero		1


	//   ....[95]....
        /*112c*/ 	.word	0x0001efa0
        /*1130*/ 	.word	0x000000c6
        /*1134*/ 	.word	0x00028c50
        /*1138*/ 	.short	0x010a
        /*113a*/ 	.byte	0x3f
	.zero		1


	//   ....[96]....
        /*113c*/ 	.word	0x0001f140
        /*1140*/ 	.word	0x00000012
        /*1144*/ 	.word	0x00028c20
        /*1148*/ 	.short	0x010a
        /*114a*/ 	.byte	0x3f
	.zero		1


	//   ....[97]....
        /*114c*/ 	.word	0x0001f190
        /*1150*/ 	.word	0x00000003
        /*1154*/ 	.word	0x00028ca0
        /*1158*/ 	.short	0x010a
        /*115a*/ 	.byte	0x3f
	.zero		1


	//   ....[98]....
        /*115c*/ 	.word	0x0001f1e0
        /*1160*/ 	.word	0x00000003
        /*1164*/ 	.word	0x00028cc0
        /*1168*/ 	.short	0x010a
        /*116a*/ 	.byte	0x3f
	.zero		1


	//   ....[99]....
        /*116c*/ 	.word	0x0001f230
        /*1170*/ 	.word	0x00000009
        /*1174*/ 	.word	0x00028ca0
        /*1178*/ 	.short	0x010a
        /*117a*/ 	.byte	0x3f
	.zero		1


	//   ....[100]....
        /*117c*/ 	.word	0x0001f280
        /*1180*/ 	.word	0x00000009
        /*1184*/ 	.word	0x00028cc0
        /*1188*/ 	.short	0x010a
        /*118a*/ 	.byte	0x3f
	.zero		1


	//   ....[101]....
        /*118c*/ 	.word	0x0001f3a0
        /*1190*/ 	.word	0x0000001e
        /*1194*/ 	.word	0x00028c40
        /*1198*/ 	.short	0x010a
        /*119a*/ 	.byte	0x3f
	.zero		1


	//   ....[102]....
        /*119c*/ 	.word	0x0001fe40
        /*11a0*/ 	.word	0x00000012
        /*11a4*/ 	.word	0x00028c20
        /*11a8*/ 	.short	0x010a
        /*11aa*/ 	.byte	0x3f
	.zero		1


	//   ....[103]....
        /*11ac*/ 	.word	0x0001fe90
        /*11b0*/ 	.word	0x0000001e
        /*11b4*/ 	.word	0x00028c60
        /*11b8*/ 	.short	0x010a
        /*11ba*/ 	.byte	0x3f
	.zero		1


	//   ....[104]....
        /*11bc*/ 	.word	0x00020790
        /*11c0*/ 	.word	0x00000006
        /*11c4*/ 	.word	0x00028c40
        /*11c8*/ 	.short	0x010a
        /*11ca*/ 	.byte	0x3f
	.zero		1


	//   ....[105]....
        /*11cc*/ 	.word	0x00020c50
        /*11d0*/ 	.word	0x00000006
        /*11d4*/ 	.word	0x00028c60
        /*11d8*/ 	.short	0x010a
        /*11da*/ 	.byte	0x3f
	.zero		1


	//   ....[106]....
        /*11dc*/ 	.word	0x00021df0
        /*11e0*/ 	.word	0x00000007
        /*11e4*/ 	.word	0x00028c20
        /*11e8*/ 	.short	0x010a
        /*11ea*/ 	.byte	0x3f
	.zero		1


	//   ....[107]....
        /*11ec*/ 	.word	0x00021f90
        /*11f0*/ 	.word	0x00000005
        /*11f4*/ 	.word	0x00028c40
        /*11f8*/ 	.short	0x010a
        /*11fa*/ 	.byte	0x3f
	.zero		1


	//   ....[108]....
        /*11fc*/ 	.word	0x00021fe0
        /*1200*/ 	.word	0x00000003
        /*1204*/ 	.word	0x00028c40
        /*1208*/ 	.short	0x010a
        /*120a*/ 	.byte	0x3f
	.zero		1


	//   ....[109]....
        /*120c*/ 	.word	0x00022030
        /*1210*/ 	.word	0x00000005
        /*1214*/ 	.word	0x00028c60
        /*1218*/ 	.short	0x010a
        /*121a*/ 	.byte	0x3f
	.zero		1


	//----- nvinfo : EIATTR_NUM_MBARRIERS
	.align		4
.L_1024:
        /*121c*/ 	.byte	0x03, 0x38
        /*121e*/ 	.short	0x0016


	//----- nvinfo : EIATTR_EXIT_INSTR_OFFSETS
	.align		4
        /*1220*/ 	.byte	0x04, 0x1c
        /*1222*/ 	.short	(.L_1026 - .L_1025)


	//   ....[0]....
.L_1025:
        /*1224*/ 	.word	0x0001def0


	//----- nvinfo : EIATTR_MAX_THREADS
	.align		4
.L_1026:
        /*1228*/ 	.byte	0x04, 0x05
        /*122a*/ 	.short	(.L_1028 - .L_1027)
.L_1027:
        /*122c*/ 	.word	0x00000180
        /*1230*/ 	.word	0x00000001
        /*1234*/ 	.word	0x00000001


	//----- nvinfo : EIATTR_CRS_STACK_SIZE
	.align		4
.L_1028:
        /*1238*/ 	.byte	0x04, 0x1e
        /*123a*/ 	.short	(.L_1030 - .L_1029)
.L_1029:
        /*123c*/ 	.word	0x00000000


	//----- nvinfo : EIATTR_CBANK_PARAM_SIZE
	.align		4
.L_1030:
        /*1240*/ 	.byte	0x03, 0x19
        /*1242*/ 	.short	0x0af0


	//----- nvinfo : EIATTR_PARAM_CBANK
	.align		4
        /*1244*/ 	.byte	0x04, 0x0a
        /*1246*/ 	.short	(.L_1032 - .L_1031)
	.align		4
.L_1031:
        /*1248*/ 	.word	index@(.nv.constant0._ZN7cutlass13device_kernelIN5flash11enable_sm90INS1_16FlashAttnFwdSm90INS1_25CollectiveMainloopFwdSm90ILi2EN4cute5tupleIJNS5_1CILi1EEES8_S8_EEENS6_IJNS7_ILi64EEESA_SA_EEELi512ENS_10bfloat16_tEfNS_4arch4Sm90ELb1ELb0ELb0ELb1ELb1ELb1ELb0ELb0ELb0ELb1ELb1ELb0EEENS1_21CollectiveEpilogueFwdINS6_IJSA_NS7_ILi512EEESA_EEES9_SC_SE_Li256ELb1ELb1ELb1ELb0EEENS1_36VarlenDynamicPersistentTileSchedulerILi64ELi64ELi256ELi128ELb1ELb1ELb1ELb1ELb1ELb1EEEEEEEEEvNT_6ParamsE)
        /*124c*/ 	.short	0x0210
        /*124e*/ 	.short	0x0af0


	//----- nvinfo : EIATTR_SW_WAR
	.align		4
.L_1032:
        /*1250*/ 	.byte	0x04, 0x36
        /*1252*/ 	.short	(.L_1034 - .L_1033)
.L_1033:
        /*1254*/ 	.word	0x00000008
.L_1034:


//--------------------- .nv.info._ZN7cutlass13device_kernelIN5flash11enable_sm90INS1_16FlashAttnFwdSm90INS1_25CollectiveMainloopFwdSm90ILi2EN4cute5tupleIJNS5_1CILi1EEES8_S8_EEENS6_IJNS7_ILi64EEESA_SA_EEELi512ENS_10bfloat16_tEfNS_4arch4Sm90ELb1ELb0ELb0ELb1ELb1ELb0ELb1ELb0ELb0ELb1ELb1ELb0EEENS1_21CollectiveEpilogueFwdINS6_IJSA_NS7_ILi512EEESA_EEES9_SC_SE_Li256ELb1ELb1ELb1ELb0EEENS1_36VarlenDynamicPersistentTileSchedulerILi64ELi64ELi256ELi128ELb1ELb1ELb1ELb1ELb1ELb1EEEEEEEEEvNT_6ParamsE --------------------------
	.section	.nv.info._ZN7cutlass13device_kernelIN5flash11enable_sm90INS1_16FlashAttnFwdSm90INS1_25CollectiveMainloopFwdSm90ILi2EN4cute5tupleIJNS5_1CILi1EEES8_S8_EEENS6_IJNS7_ILi64EEESA_SA_EEELi512ENS_10bfloat16_tEfNS_4arch4Sm90ELb1ELb0ELb0ELb1ELb1ELb0ELb1ELb0ELb0ELb1ELb1ELb0EEENS1_21CollectiveEpilogueFwdINS6_IJSA_NS7_ILi512EEESA_EEES9_SC_SE_Li256ELb1ELb1ELb1ELb0EEENS1_36VarlenDynamicPersistentTileSchedulerILi64ELi64ELi256ELi128ELb1ELb1ELb1ELb1ELb1ELb1EEEEEEEEEvNT_6ParamsE,"",@"SHT_CUDA_INFO"
	.sectionflags	@""
	.align	4


	//----- nvinfo : EIATTR_CUDA_API_VERSION
	.align		4
        /*0000*/ 	.byte	0x04, 0x37
        /*0002*/ 	.short	(.L_1036 - .L_1035)
.L_1035:
        /*0004*/ 	.word	0x00000082


	//----- nvinfo : EIATTR_KPARAM_INFO
	.align		4
.L_1036:
        /*0008*/ 	.byte	0x04, 0x17
        /*000a*/ 	.short	(.L_1038 - .L_1037)
.L_1037:
        /*000c*/ 	.word	0x00000000
        /*0010*/ 	.short	0x0000
        /*0012*/ 	.short	0x0070
        /*0014*/ 	.byte	0x00, 0xf0, 0x01, 0x2e


	//----- nvinfo : EIATTR_SPARSE_MMA_MASK
	.align		4
.L_1038:
        /*0018*/ 	.byte	0x03, 0x50
        /*001a*/ 	.short	0x0000


	//----- nvinfo : EIATTR_MAXREG_COUNT
	.align		4
        /*001c*/ 	.byte	0x03, 0x1b
        /*001e*/ 	.short	0x00a8


	//----- nvinfo : EIATTR_NUM_BARRIERS
	.align		4
        /*0020*/ 	.byte	0x02, 0x4c
        /*0022*/ 	.byte	0x10
	.zero		1


	//----- nvinfo : EIATTR_EXTERNS
	.align		4
        /*0024*/ 	.byte	0x04, 0x0f
        /*0026*/ 	.short	(.L_1040 - .L_1039)


	//   ....[0]....
	.align		4
.L_1039:
        /*0028*/ 	.word	index@(__assertfail)


	//----- nvinfo : EIATTR_ANNOTATIONS
	.align		4
.L_1040:
        /*002c*/ 	.byte	0x04, 0x55
        /*002e*/ 	.short	(.L_1042 - .L_1041)


	//   ....[0]....
.L_1041:
        /* <DEDUP_REMOVED lines=21> */


	//----- nvinfo : EIATTR_MERCURY_ISA_VERSION
	.align		4
.L_1042:
        /*0170*/ 	.byte	0x03, 0x5f
        /*0172*/ 	.short	0x0101


	//----- nvinfo : EIATTR_UNUSED_LOAD_BYTE_OFFSET
	.align		4
        /*0174*/ 	.byte	0x04, 0x44
        /*0176*/ 	.short	(.L_1044 - .L_1043)


	//   ....[0]....
.L_1043:
        /*0178*/ 	.word	0x00000960
        /*017c*/ 	.word	0x0000fff0


	//   ....[1]....
        /*0180*/ 	.word	0x0000da30
        /*0184*/ 	.word	0x0000fff0


	//----- nvinfo : EIATTR_INT_WARP_WIDE_INSTR_OFFSETS
	.align		4
.L_1044:
        /*0188*/ 	.byte	0x04, 0x31
        /*018a*/ 	.short	(.L_1046 - .L_1045)


	//   ....[0]....
.L_1045:
        /*018c*/ 	.word	0x000000c0


	//   ....[1]....
        /*0190*/ 	.word	0x000000d0


	//   ....[2]....
        /*0194*/ 	.word	0x000000e0


	//   ....[3]....
        /*0198*/ 	.word	0x00000180


	//   ....[4]....
        /*019c*/ 	.word	0x00013cd0


	//   ....[5]....
        /*01a0*/ 	.word	0x00013d60


	//   ....[6]....
        /*01a4*/ 	.word	0x00017ff0


	//   ....[7]....
        /*01a8*/ 	.word	0x00018080


	//----- nvinfo : EIATTR_COOP_GROUP_MASK_REGIDS
	.align		4
.L_1046:
        /*01ac*/ 	.byte	0x04, 0x29
        /*01ae*/ 	.short	(.L_1048 - .L_1047)


	//   ....[0]....
.L_1047:
        /*01b0*/ 	.word	0xffffffff


	//   ....[1]....
        /*01b4*/ 	.word	0xffffffff


	//   ....[2]....
        /*01b8*/ 	.word	0xffffffff


	//   ....[3]....
        /*01bc*/ 	.word	0xffffffff


	//   ....[4]....
        /*01c0*/ 	.word	0xffffffff


	//   ....[5]....
        /*01c4*/ 	.word	0xffffffff


	//   ....[6]....
        /*01c8*/ 	.word	0xffffffff


	//   ....[7]....
        /*01cc*/ 	.word	0xffffffff


	//   ....[8]....
        /*01d0*/ 	.word	0xffffffff


	//   ....[9]....
        /*01d4*/ 	.word	0xffffffff


	//   ....[10]....
        /*01d8*/ 	.word	0xffffffff


	//   ....[11]....
        /*01dc*/ 	.word	0xffffffff


	//   ....[12]....
        /*01e0*/ 	.word	0xffffffff


	//   ....[13]....
        /*01e4*/ 	.word	0xffffffff


	//   ....[14]....
        /*01e8*/ 	.word	0xffffffff


	//   ....[15]....
        /*01ec*/ 	.word	0xffffffff


	//   ....[16]....
        /*01f0*/ 	.word	0xffffffff


	//   ....[17]....
        /*01f4*/ 	.word	0xffffffff


	//   ....[18]....
        /*01f8*/ 	.word	0xffffffff


	//   ....[19]....
        /*01fc*/ 	.word	0xffffffff


	//   ....[20]....
        /*0200*/ 	.word	0xffffffff


	//   ....[21]....
        /*0204*/ 	.word	0xffffffff


	//   ....[22]....
        /*0208*/ 	.word	0xffffffff


	//   ....[23]....
        /*020c*/ 	.word	0xffffffff


	//   ....[24]....
        /*0210*/ 	.word	0xffffffff


	//   ....[25]....
        /*0214*/ 	.word	0xffffffff


	//   ....[26]....
        /*0218*/ 	.word	0xffffffff


	//   ....[27]....
        /*021c*/ 	.word	0xffffffff


	//   ....[28]....
        /*0220*/ 	.word	0xffffffff


	//   ....[29]....
        /*0224*/ 	.word	0xffffffff


	//   ....[30]....
        /*0228*/ 	.word	0xffffffff


	//   ....[31]....
        /*022c*/ 	.word	0xffffffff


	//   ....[32]....
        /*0230*/ 	.word	0xffffffff


	//   ....[33]....
        /*0234*/ 	.word	0xffffffff


	//   ....[34]....
        /*0238*/ 	.word	0xffffffff


	//   ....[35]....
        /*023c*/ 	.word	0xffffffff


	//   ....[36]....
        /*0240*/ 	.word	0xffffffff


	//   ....[37]....
        /*0244*/ 	.word	0xffffffff


	//   ....[38]....
        /*0248*/ 	.word	0xffffffff


	//   ....[39]....
        /*024c*/ 	.word	0xffffffff


	//   ....[40]....
        /*0250*/ 	.word	0xffffffff


	//   ....[41]....
        /*0254*/ 	.word	0xffffffff


	//   ....[42]....
        /*0258*/ 	.word	0xffffffff


	//   ....[43]....
        /*025c*/ 	.word	0xffffffff


	//   ....[44]....
        /*0260*/ 	.word	0xffffffff


	//   ....[45]....
        /*0264*/ 	.word	0xffffffff


	//   ....[46]....
        /*0268*/ 	.word	0xffffffff


	//   ....[47]....
        /*026c*/ 	.word	0xffffffff


	//   ....[48]....
        /*0270*/ 	.word	0xffffffff


	//   ....[49]....
        /*0274*/ 	.word	0xffffffff


	//   ....[50]....
        /*0278*/ 	.word	0xffffffff


	//   ....[51]....
        /*027c*/ 	.word	0xffffffff


	//   ....[52]....
        /*0280*/ 	.word	0xffffffff


	//   ....[53]....
        /*0284*/ 	.word	0xffffffff


	//   ....[54]....
        /*0288*/ 	.word	0xffffffff


	//   ....[55]....
        /*028c*/ 	.word	0xffffffff


	//   ....[56]....
        /*0290*/ 	.word	0xffffffff


	//   ....[57]....
        /*0294*/ 	.word	0xffffffff


	//   ....[58]....
        /*0298*/ 	.word	0xffffffff


	//   ....[59]....
        /*029c*/ 	.word	0xffffffff


	//   ....[60]....
        /*02a0*/ 	.word	0xffffffff


	//   ....[61]....
        /*02a4*/ 	.word	0xffffffff


	//   ....[62]....
        /*02a8*/ 	.word	0xffffffff


	//   ....[63]....
        /*02ac*/ 	.word	0xffffffff


	//   ....[64]....
        /*02b0*/ 	.word	0xffffffff


	//   ....[65]....
        /*02b4*/ 	.word	0xffffffff


	//   ....[66]....
        /*02b8*/ 	.word	0xffffffff


	//   ....[67]....
        /*02bc*/ 	.word	0xffffffff


	//   ....[68]....
        /*02c0*/ 	.word	0xffffffff


	//   ....[69]....
        /*02c4*/ 	.word	0xffffffff


	//   ....[70]....
        /*02c8*/ 	.word	0xffffffff


	//   ....[71]....
        /*02cc*/ 	.word	0xffffffff


	//   ....[72]....
        /*02d0*/ 	.word	0xffffffff


	//   ....[73]....
        /*02d4*/ 	.word	0xffffffff


	//   ....[74]....
        /*02d8*/ 	.word	0xffffffff


	//   ....[75]....
        /*02dc*/ 	.word	0xffffffff


	//   ....[76]....
        /*02e0*/ 	.word	0xffffffff


	//   ....[77]....
        /*02e4*/ 	.word	0xffffffff


	//   ....[78]....
        /*02e8*/ 	.word	0xffffffff


	//   ....[79]....
        /*02ec*/ 	.word	0xffffffff


	//   ....[80]....
        /*02f0*/ 	.word	0xffffffff


	//   ....[81]....
        /*02f4*/ 	.word	0xffffffff


	//   ....[82]....
        /*02f8*/ 	.word	0xffffffff


	//   ....[83]....
        /*02fc*/ 	.word	0xffffffff


	//   ....[84]....
        /*0300*/ 	.word	0xffffffff


	//   ....[85]....
        /*0304*/ 	.word	0xffffffff


	//   ....[86]....
        /*0308*/ 	.word	0xffffffff


	//   ....[87]....
        /*030c*/ 	.word	0xffffffff


	//   ....[88]....
        /*0310*/ 	.word	0xffffffff


	//   ....[89]....
        /*0314*/ 	.word	0xffffffff


	//   ....[90]....
        /*0318*/ 	.word	0xffffffff


	//   ....[91]....
        /*031c*/ 	.word	0xffffffff


	//   ....[92]....
        /*0320*/ 	.word	0xffffffff


	//   ....[93]....
        /*0324*/ 	.word	0xffffffff


	//   ....[94]....
        /*0328*/ 	.word	0xffffffff


	//   ....[95]....
        /*032c*/ 	.word	0xffffffff


	//   ....[96]....
        /*0330*/ 	.word	0xffffffff


	//   ....[97]....
        /*0334*/ 	.word	0xffffffff


	//   ....[98]....
        /*0338*/ 	.word	0xffffffff


	//   ....[99]....
        /*033c*/ 	.word	0xffffffff


	//   ....[100]....
        /*0340*/ 	.word	0xffffffff


	//   ....[101]....
        /*0344*/ 	.word	0xffffffff


	//   ....[102]....
        /*0348*/ 	.word	0xffffffff


	//   ....[103]....
        /*034c*/ 	.word	0xffffffff


	//   ....[104]....
        /*0350*/ 	.word	0xffffffff


	//   ....[105]....
        /*0354*/ 	.word	0xffffffff


	//   ....[106]....
        /*0358*/ 	.word	0xffffffff


	//   ....[107]....
        /*035c*/ 	.word	0xffffffff


	//   ....[108]....
        /*0360*/ 	.word	0xffffffff


	//   ....[109]....
        /*0364*/ 	.word	0xffffffff


	//   ....[110]....
        /*0368*/ 	.word	0xffffffff


	//   ....[111]....
        /*036c*/ 	.word	0xffffffff


	//   ....[112]....
        /*0370*/ 	.word	0xffffffff


	//   ....[113]....
        /*0374*/ 	.word	0xffffffff


	//   ....[114]....
        /*0378*/ 	.word	0xffffffff


	//   ....[115]....
        /*037c*/ 	.word	0xffffffff


	//   ....[116]....
        /*0380*/ 	.word	0xffffffff


	//   ....[117]....
        /*0384*/ 	.word	0xffffffff


	//   ....[118]....
        /*0388*/ 	.word	0xffffffff


	//   ....[119]....
        /*038c*/ 	.word	0xffffffff


	//   ....[120]....
        /*0390*/ 	.word	0xffffffff


	//   ....[121]....
        /*0394*/ 	.word	0xffffffff


	//   ....[122]....
        /*0398*/ 	.word	0xffffffff


	//   ....[123]....
        /*039c*/ 	.word	0xffffffff


	//   ....[124]....
        /*03a0*/ 	.word	0xffffffff


	//   ....[125]....
        /*03a4*/ 	.word	0xffffffff


	//   ....[126]....
        /*03a8*/ 	.word	0xffffffff


	//   ....[127]....
        /*03ac*/ 	.word	0xffffffff


	//   ....[128]....
        /*03b0*/ 	.word	0xffffffff


	//   ....[129]....
        /*03b4*/ 	.word	0xffffffff


	//   ....[130]....
        /*03b8*/ 	.word	0xffffffff


	//   ....[131]....
        /*03bc*/ 	.word	0xffffffff


	//   ....[132]....
        /*03c0*/ 	.word	0xffffffff


	//   ....[133]....
        /*03c4*/ 	.word	0xffffffff


	//   ....[134]....
        /*03c8*/ 	.word	0xffffffff


	//   ....[135]....
        /*03cc*/ 	.word	0x0500000f


	//   ....[136]....
        /*03d0*/ 	.word	0x0500000f


	//   ....[137]....
        /*03d4*/ 	.word	0x0500000f


	//   ....[138]....
        /*03d8*/ 	.word	0x0500000f


	//   ....[139]....
        /*03dc*/ 	.word	0x0500000f


	//   ....[140]....
        /*03e0*/ 	.word	0x0500000f


	//   ....[141]....
        /*03e4*/ 	.word	0x0500000f


	//   ....[142]....
        /*03e8*/ 	.word	0x0500000f


	//   ....[143]....
        /*03ec*/ 	.word	0x0500000f


	//   ....[144]....
        /*03f0*/ 	.word	0x0500000f


	//   ....[145]....
        /*03f4*/ 	.word	0x0500000f


	//   ....[146]....
        /*03f8*/ 	.word	0x0500000f


	//   ....[147]....
        /*03fc*/ 	.word	0x0500000f


	//   ....[148]....
        /*0400*/ 	.word	0x0500000f


	//   ....[149]....
        /*0404*/ 	.word	0x0500000f


	//   ....[150]....
        /*0408*/ 	.word	0x0500000f


	//   ....[151]....
        /*040c*/ 	.word	0x0500000f


	//   ....[152]....
        /*0410*/ 	.word	0x0500000f


	//   ....[153]....
        /*0414*/ 	.word	0x0500000f


	//   ....[154]....
        /*0418*/ 	.word	0x0500000f


	//   ....[155]....
        /*041c*/ 	.word	0x0500000f


	//   ....[156]....
        /*0420*/ 	.word	0x0500000f


	//   ....[157]....
        /*0424*/ 	.word	0x0500000f


	//   ....[158]....
        /*0428*/ 	.word	0x0500000f


	//   ....[159]....
        /*042c*/ 	.word	0x0500000f


	//   ....[160]....
        /*0430*/ 	.word	0x0500000f


	//   ....[161]....
        /*0434*/ 	.word	0x0500000f


	//   ....[162]....
        /*0438*/ 	.word	0x0500000f


	//   ....[163]....
        /*043c*/ 	.word	0x0500000f


	//   ....[164]....
        /*0440*/ 	.word	0x0500000f


	//   ....[165]....
        /*0444*/ 	.word	0x0500000f


	//   ....[166]....
        /*0448*/ 	.word	0x0500000f


	//   ....[167]....
        /*044c*/ 	.word	0x0500000f


	//   ....[168]....
        /*0450*/ 	.word	0x0500000f


	//   ....[169]....
        /*0454*/ 	.word	0x0500000f


	//   ....[170]....
        /*0458*/ 	.word	0x0500000f


	//   ....[171]....
        /*045c*/ 	.word	0x0500000f


	//   ....[172]....
        /*0460*/ 	.word	0x0500000f


	//   ....[173]....
        /*0464*/ 	.word	0x0500000f


	//   ....[174]....
        /*0468*/ 	.word	0x0500000f


	//   ....[175]....
        /*046c*/ 	.word	0x0500000f


	//   ....[176]....
        /*0470*/ 	.word	0x0500000f


	//   ....[177]....
        /*0474*/ 	.word	0x0500000f


	//   ....[178]....
        /*0478*/ 	.word	0x0500000f


	//   ....[179]....
        /*047c*/ 	.word	0x0500000f


	//   ....[180]....
        /*0480*/ 	.word	0x0500000f


	//   ....[181]....
        /*0484*/ 	.word	0x0500000f


	//   ....[182]....
        /*0488*/ 	.word	0x0500000f


	//   ....[183]....
        /*048c*/ 	.word	0x0500000f


	//   ....[184]....
        /*0490*/ 	.word	0x0500000f


	//   ....[185]....
        /*0494*/ 	.word	0x0500000f


	//   ....[186]....
        /*0498*/ 	.word	0x0500000f


	//   ....[187]....
        /*049c*/ 	.word	0x0500000f


	//   ....[188]....
        /*04a0*/ 	.word	0x0500000f


	//   ....[189]....
        /*04a4*/ 	.word	0x0500000f


	//   ....[190]....
        /*04a8*/ 	.word	0x0500000f


	//   ....[191]....
        /*04ac*/ 	.word	0x0500000f


	//   ....[192]....
        /*04b0*/ 	.word	0x0500000f


	//   ....[193]....
        /*04b4*/ 	.word	0x0500000f


	//   ....[194]....
        /*04b8*/ 	.word	0x0500000f


	//   ....[195]....
        /*04bc*/ 	.word	0x0500000f


	//   ....[196]....
        /*04c0*/ 	.word	0x0500000f


	//   ....[197]....
        /*04c4*/ 	.word	0x0500000f


	//   ....[198]....
        /*04c8*/ 	.word	0x0500000f


	//   ....[199]....
        /*04cc*/ 	.word	0x0500000f


	//   ....[200]....
        /*04d0*/ 	.word	0x0500000f


	//   ....[201]....
        /*04d4*/ 	.word	0x0500000f


	//   ....[202]....
        /*04d8*/ 	.word	0x0500000f


	//----- nvinfo : EIATTR_COOP_GROUP_INSTR_OFFSETS
	.align		4
.L_1048:
        /*04dc*/ 	.byte	0x04, 0x28
        /*04de*/ 	.short	(.L_1050 - .L_1049)


	//   ....[0]....
.L_1049:
        /*04e0*/ 	.word	0x00000080


	//   ....[1]....
        /*04e4*/ 	.word	0x00000090


	//   ....[2]....
        /*04e8*/ 	.word	0x000002b0


	//   ....[3]....
        /*04ec*/ 	.word	0x00000410


	//   ....[4]....
        /*04f0*/ 	.word	0x00000530


	//   ....[5]....
        /*04f4*/ 	.word	0x00000690


	//   ....[6]....
        /*04f8*/ 	.word	0x00001fc0


	//   ....[7]....
        /*04fc*/ 	.word	0x00003fa0


	//   ....[8]....
        /*0500*/ 	.word	0x00004f60


	//   ....[9]....
        /*0504*/ 	.word	0x00005be0


	//   ....[10]....
        /*0508*/ 	.word	0x00005c10


	//   ....[11]....
        /*050c*/ 	.word	0x00005f60


	//   ....[12]....
        /*0510*/ 	.word	0x00006060


	//   ....[13]....
        /*0514*/ 	.word	0x00006290


	//   ....[14]....
        /*0518*/ 	.word	0x000063e0


	//   ....[15]....
        /*051c*/ 	.word	0x00006c50


	//   ....[16]....
        /*0520*/ 	.word	0x000079e0


	//   ....[17]....
        /*0524*/ 	.word	0x00008660


	//   ....[18]....
        /*0528*/ 	.word	0x00008680


	//   ....[19]....
        /*052c*/ 	.word	0x00008bc0


	//   ....[20]....
        /*0530*/ 	.word	0x00008c40


	//   ....[21]....
        /*0534*/ 	.word	0x000090e0


	//   ....[22]....
        /*0538*/ 	.word	0x000092b0


	//   ....[23]....
        /*053c*/ 	.word	0x0000a040


	//   ....[24]....
        /*0540*/ 	.word	0x0000ad70


	//   ....[25]....
        /*0544*/ 	.word	0x0000baa0


	//   ....[26]....
        /*0548*/ 	.word	0x0000bac0


	//   ....[27]....
        /*054c*/ 	.word	0x0000c040


	//   ....[28]....
        /*0550*/ 	.word	0x0000c210


	//   ....[29]....
        /*0554*/ 	.word	0x0000ce50


	//   ....[30]....
        /*0558*/ 	.word	0x0000cf30


	//   ....[31]....
        /*055c*/ 	.word	0x0000cf90


	//   ....[32]....
        /*0560*/ 	.word	0x0000cfb0


	//   ....[33]....
        /*0564*/ 	.word	0x0000cfe0


	//   ....[34]....
        /*0568*/ 	.word	0x0000e790


	//   ....[35]....
        /*056c*/ 	.word	0x0000eae0


	//   ....[36]....
        /*0570*/ 	.word	0x0000eaf0


	//   ....[37]....
        /*0574*/ 	.word	0x0000eb20


	//   ....[38]....
        /*0578*/ 	.word	0x0000eb30


	//   ....[39]....
        /*057c*/ 	.word	0x0000f760


	//   ....[40]....
        /*0580*/ 	.word	0x0000f7a0


	//   ....[41]....
        /*0584*/ 	.word	0x0000fa50


	//   ....[42]....
        /*0588*/ 	.word	0x0000fa70


	//   ....[43]....
        /*058c*/ 	.word	0x000101b0


	//   ....[44]....
        /*0590*/ 	.word	0x00010210


	//   ....[45]....
        /*0594*/ 	.word	0x00010b00


	//   ....[46]....
        /*0598*/ 	.word	0x00010b20


	//   ....[47]....
        /*059c*/ 	.word	0x00011dd0


	//   ....[48]....
        /*05a0*/ 	.word	0x00011e10


	//   ....[49]....
        /*05a4*/ 	.word	0x00012050


	//   ....[50]....
        /*05a8*/ 	.word	0x00012070


	//   ....[51]....
        /*05ac*/ 	.word	0x00012330


	//   ....[52]....
        /*05b0*/ 	.word	0x00012520


	//   ....[53]....
        /*05b4*/ 	.word	0x00012550


	//   ....[54]....
        /*05b8*/ 	.word	0x00012580


	//   ....[55]....
        /*05bc*/ 	.word	0x000125b0


	//   ....[56]....
        /*05c0*/ 	.word	0x000125e0


	//   ....[57]....
        /*05c4*/ 	.word	0x00012610


	//   ....[58]....
        /*05c8*/ 	.word	0x00012780


	//   ....[59]....
        /*05cc*/ 	.word	0x000127b0


	//   ....[60]....
        /*05d0*/ 	.word	0x000127e0


	//   ....[61]....
        /*05d4*/ 	.word	0x00012810


	//   ....[62]....
        /*05d8*/ 	.word	0x00012840


	//   ....[63]....
        /*05dc*/ 	.word	0x00012870


	//   ....[64]....
        /*05e0*/ 	.word	0x00012900


	//   ....[65]....
        /*05e4*/ 	.word	0x00012930


	//   ....[66]....
        /*05e8*/ 	.word	0x00012940


	//   ....[67]....
        /*05ec*/ 	.word	0x00012980


	//   ....[68]....
        /*05f0*/ 	.word	0x00014ac0


	//   ....[69]....
        /*05f4*/ 	.word	0x00014ae0


	//   ....[70]....
        /*05f8*/ 	.word	0x00014b70


	//   ....[71]....
        /*05fc*/ 	.word	0x00014b90


	//   ....[72]....
        /*0600*/ 	.word	0x00014c10


	//   ....[73]....
        /*0604*/ 	.word	0x00014c30


	//   ....[74]....
        /*0608*/ 	.word	0x00014c40


	//   ....[75]....
        /*060c*/ 	.word	0x00014c50


	//   ....[76]....
        /*0610*/ 	.word	0x000153d0


	//   ....[77]....
        /*0614*/ 	.word	0x00015400


	//   ....[78]....
        /*0618*/ 	.word	0x000154c0


	//   ....[79]....
        /*061c*/ 	.word	0x000154e0


	//   ....[80]....
        /*0620*/ 	.word	0x00015580


	//   ....[81]....
        /*0624*/ 	.word	0x000155a0


	//   ....[82]....
        /*0628*/ 	.word	0x000155b0


	//   ....[83]....
        /*062c*/ 	.word	0x00015630


	//   ....[84]....
        /*0630*/ 	.word	0x00015e90


	//   ....[85]....
        /*0634*/ 	.word	0x00015eb0


	//   ....[86]....
        /*0638*/ 	.word	0x00016050


	//   ....[87]....
        /*063c*/ 	.word	0x00016080


	//   ....[88]....
        /*0640*/ 	.word	0x00016190


	//   ....[89]....
        /*0644*/ 	.word	0x000161a0


	//   ....[90]....
        /*0648*/ 	.word	0x000161d0


	//   ....[91]....
        /*064c*/ 	.word	0x000161e0


	//   ....[92]....
        /*0650*/ 	.word	0x000167f0


	//   ....[93]....
        /*0654*/ 	.word	0x00016820


	//   ....[94]....
        /*0658*/ 	.word	0x00016a10


	//   ....[95]....
        /*065c*/ 	.word	0x00016a50


	//   ....[96]....
        /*0660*/ 	.word	0x00016a60


	//   ....[97]....
        /*0664*/ 	.word	0x00016a70


	//   ....[98]....
        /*0668*/ 	.word	0x00016bc0


	//   ....[99]....
        /*066c*/ 	.word	0x00016d10


	//   ....[100]....
        /*0670*/ 	.word	0x00017520


	//   ....[101]....
        /*0674*/ 	.word	0x00017540


	//   ....[102]....
        /*0678*/ 	.word	0x00017590


	//   ....[103]....
        /*067c*/ 	.word	0x000175a0


	//   ....[104]....
        /*0680*/ 	.word	0x000175e0


	//   ....[105]....
        /*0684*/ 	.word	0x000175f0


	//   ....[106]....
        /*0688*/ 	.word	0x00017600


	//   ....[107]....
        /*068c*/ 	.word	0x00017640


	//   ....[108]....
        /*0690*/ 	.word	0x00017940


	//   ....[109]....
        /*0694*/ 	.word	0x00017980


	//   ....[110]....
        /*0698*/ 	.word	0x000179a0


	//   ....[111]....
        /*069c*/ 	.word	0x000179c0


	//   ....[112]....
        /*06a0*/ 	.word	0x000179f0


	//   ....[113]....
        /*06a4*/ 	.word	0x00017a10


	//   ....[114]....
        /*06a8*/ 	.word	0x00017b10


	//   ....[115]....
        /*06ac*/ 	.word	0x00017c60


	//   ....[116]....
        /*06b0*/ 	.word	0x000182a0


	//   ....[117]....
        /*06b4*/ 	.word	0x000182d0


	//   ....[118]....
        /*06b8*/ 	.word	0x00018330


	//   ....[119]....
        /*06bc*/ 	.word	0x00018360


	//   ....[120]....
        /*06c0*/ 	.word	0x00018390


	//   ....[121]....
        /*06c4*/ 	.word	0x000183c0


	//   ....[122]....
        /*06c8*/ 	.word	0x000183f0


	//   ....[123]....
        /*06cc*/ 	.word	0x00018420


	//   ....[124]....
        /*06d0*/ 	.word	0x000185c0


	//   ....[125]....
        /*06d4*/ 	.word	0x000185f0


	//   ....[126]....
        /*06d8*/ 	.word	0x00018620


	//   ....[127]....
        /*06dc*/ 	.word	0x00018650


	//   ....[128]....
        /*06e0*/ 	.word	0x00018680


	//   ....[129]....
        /*06e4*/ 	.word	0x000186b0


	//   ....[130]....
        /*06e8*/ 	.word	0x00018770


	//   ....[131]....
        /*06ec*/ 	.word	0x00018790


	//   ....[132]....
        /*06f0*/ 	.word	0x000187b0


	//   ....[133]....
        /*06f4*/ 	.word	0x00018810


	//   ....[134]....
        /*06f8*/ 	.word	0x00019230


	//   ....[135]....
        /*06fc*/ 	.word	0x000197c0


	//   ....[136]....
        /*0700*/ 	.word	0x000198b0


	//   ....[137]....
        /*0704*/ 	.word	0x00019950


	//   ....[138]....
        /*0708*/ 	.word	0x000199b0


	//   ....[139]....
        /*070c*/ 	.word	0x00019aa0


	//   ....[140]....
        /*0710*/ 	.word	0x00019b10


	//   ....[141]....
        /*0714*/ 	.word	0x00019c00


	//   ....[142]....
        /*0718*/ 	.word	0x00019c70


	//   ....[143]....
        /*071c*/ 	.word	0x00019d10


	//   ....[144]....
        /*0720*/ 	.word	0x00019e10


	//   ....[145]....
        /*0724*/ 	.word	0x00019ea0


	//   ....[146]....
        /*0728*/ 	.word	0x00019f00


	//   ....[147]....
        /*072c*/ 	.word	0x00019ff0


	//   ....[148]....
        /*0730*/ 	.word	0x0001a070


	//   ....[149]....
        /*0734*/ 	.word	0x0001a170


	//   ....[150]....
        /*0738*/ 	.word	0x0001a1e0


	//   ....[151]....
        /*073c*/ 	.word	0x0001a2c0


	//   ....[152]....
        /*0740*/ 	.word	0x0001a5d0


	//   ....[153]....
        /*0744*/ 	.word	0x0001a690


	//   ....[154]....
        /*0748*/ 	.word	0x0001a900


	//   ....[155]....
        /*074c*/ 	.word	0x0001a950


	//   ....[156]....
        /*0750*/ 	.word	0x0001ab60


	//   ....[157]....
        /*0754*/ 	.word	0x0001abb0


	//   ....[158]....
        /*0758*/ 	.word	0x0001ad60


	//   ....[159]....
        /*075c*/ 	.word	0x0001adb0


	//   ....[160]....
        /*0760*/ 	.word	0x0001aef0


	//   ....[161]....
        /*0764*/ 	.word	0x0001aff0


	//   ....[162]....
        /*0768*/ 	.word	0x0001b260


	//   ....[163]....
        /*076c*/ 	.word	0x0001b2b0


	//   ....[164]....
        /*0770*/ 	.word	0x0001b480


	//   ....[165]....
        /*0774*/ 	.word	0x0001b4d0


	//   ....[166]....
        /*0778*/ 	.word	0x0001b6a0


	//   ....[167]....
        /*077c*/ 	.word	0x0001b6f0


	//   ....[168]....
        /*0780*/ 	.word	0x0001b7e0


	//   ....[169]....
        /*0784*/ 	.word	0x0001b880


	//   ....[170]....
        /*0788*/ 	.word	0x0001b8e0


	//   ....[171]....
        /*078c*/ 	.word	0x0001b990


	//   ....[172]....
        /*0790*/ 	.word	0x0001b9f0


	//   ....[173]....
        /*0794*/ 	.word	0x0001baa0


	//   ....[174]....
        /*0798*/ 	.word	0x0001bb00


	//   ....[175]....
        /*079c*/ 	.word	0x0001bbb0


	//   ....[176]....
        /*07a0*/ 	.word	0x0001bca0


	//   ....[177]....
        /*07a4*/ 	.word	0x0001bd80


	//   ....[178]....
        /*07a8*/ 	.word	0x0001be90


	//   ....[179]....
        /*07ac*/ 	.word	0x0001bf90


	//   ....[180]....
        /*07b0*/ 	.word	0x0001c0c0


	//   ....[181]....
        /*07b4*/ 	.word	0x0001c1a0


	//   ....[182]....
        /*07b8*/ 	.word	0x0001c2a0


	//   ....[183]....
        /*07bc*/ 	.word	0x0001c380


	//   ....[184]....
        /*07c0*/ 	.word	0x0001c410


	//   ....[185]....
        /*07c4*/ 	.word	0x0001c4b0


	//   ....[186]....
        /*07c8*/ 	.word	0x0001c620


	//   ....[187]....
        /*07cc*/ 	.word	0x0001c690


	//   ....[188]....
        /*07d0*/ 	.word	0x0001c700


	//   ....[189]....
        /*07d4*/ 	.word	0x0001c770


	//   ....[190]....
        /*07d8*/ 	.word	0x0001c7e0


	//   ....[191]....
        /*07dc*/ 	.word	0x0001c860


	//   ....[192]....
        /*07e0*/ 	.word	0x0001c8e0


	//   ....[193]....
        /*07e4*/ 	.word	0x0001c970


	//   ....[194]....
        /*07e8*/ 	.word	0x0001c9e0


	//   ....[195]....
        /*07ec*/ 	.word	0x0001ca50


	//   ....[196]....
        /*07f0*/ 	.word	0x0001cac0


	//   ....[197]....
        /*07f4*/ 	.word	0x0001cb40


	//   ....[198]....
        /*07f8*/ 	.word	0x0001cbb0


	//   ....[199]....
        /*07fc*/ 	.word	0x0001cc40


	//   ....[200]....
        /*0800*/ 	.word	0x0001cca0


	//   ....[201]....
        /*0804*/ 	.word	0x0001cd30


	//   ....[202]....
        /*0808*/ 	.word	0x0001ce60


	//----- nvinfo : EIATTR_REG_RECONFIG
	.align		4
.L_1050:
        /*080c*/ 	.byte	0x01, 0x54
	.zero		2


	//----- nvinfo : EIATTR_SYSCALL_OFFSETS
	.align		4
        /*0810*/ 	.byte	0x04, 0x46
        /*0812*/ 	.short	(.L_1052 - .L_1051)


	//   ....[0]....
.L_1051:
        /*0814*/ 	.word	0x00004150


	//   ....[1]....
        /*0818*/ 	.word	0x00013ec0


	//   ....[2]....
        /*081c*/ 	.word	0x00014010


	//   ....[3]....
        /*0820*/ 	.word	0x00014100


	//   ....[4]....
        /*0824*/ 	.word	0x00014ff0


	//   ....[5]....
        /*0828*/ 	.word	0x000158b0


	//----- nvinfo : EIATTR_MBARRIER_INSTR_OFFSETS
	.align		4
.L_1052:
        /*082c*/ 	.byte	0x04, 0x39
        /*082e*/ 	.short	(.L_1054 - .L_1053)


	//   ....[0]....
.L_1053:
        /*0830*/ 	.word	0x00000190
        /*0834*/ 	.word	0x000000ff
        /*0838*/ 	.word	0x00038800
        /*083c*/ 	.short	0x0100
        /*083e*/ 	.byte	0x08
	.zero		1


	//   ....[1]....
        /*0840*/ 	.word	0x000001a0
        /*0844*/ 	.word	0x000000ff
        /*0848*/ 	.word	0x00038810
        /*084c*/ 	.short	0x0100
        /*084e*/ 	.byte	0x08
	.zero		1


	//   ....[2]....
        /*0850*/ 	.word	0x000001b0
        /*0854*/ 	.word	0x000000ff
        /*0858*/ 	.word	0x00038820
        /*085c*/ 	.short	0x0100
        /*085e*/ 	.byte	0x08
	.zero		1


	//   ....[3]....
        /*0860*/ 	.word	0x00000260
        /*0864*/ 	.word	0x000000ff
        /*0868*/ 	.word	0x00038830
        /*086c*/ 	.short	0x0100
        /*086e*/ 	.byte	0x06
	.zero		1


	//   ....[4]....
        /*0870*/ 	.word	0x00000270
        /*0874*/ 	.word	0x000000ff
        /*0878*/ 	.word	0x00038840
        /*087c*/ 	.short	0x0100
        /*087e*/ 	.byte	0x06
	.zero		1


	//   ....[5]....
        /*0880*/ 	.word	0x00000280
        /*0884*/ 	.word	0x000000ff
        /*0888*/ 	.word	0x00038838
        /*088c*/ 	.short	0x0100
        /*088e*/ 	.byte	0x06
	.zero		1


	//   ....[6]....
        /*0890*/ 	.word	0x00000290
        /*0894*/ 	.word	0x000000ff
        /*0898*/ 	.word	0x00038848
        /*089c*/ 	.short	0x0100
        /*089e*/ 	.byte	0x06
	.zero		1


	//   ....[7]....
        /*08a0*/ 	.word	0x000003c0
        /*08a4*/ 	.word	0x000000ff
        /*08a8*/ 	.word	0x00038850
        /*08ac*/ 	.short	0x0100
        /*08ae*/ 	.byte	0x08
	.zero		1


	//   ....[8]....
        /*08b0*/ 	.word	0x000003d0
        /*08b4*/ 	.word	0x000000ff
        /*08b8*/ 	.word	0x00038860
        /*08bc*/ 	.short	0x0100
        /*08be*/ 	.byte	0x08
	.zero		1


	//   ....[9]....
        /*08c0*/ 	.word	0x000003e0
        /*08c4*/ 	.word	0x000000ff
        /*08c8*/ 	.word	0x00038858
        /*08cc*/ 	.short	0x0100
        /*08ce*/ 	.byte	0x08
	.zero		1


	//   ....[10]....
        /*08d0*/ 	.word	0x000003f0
        /*08d4*/ 	.word	0x000000ff
        /*08d8*/ 	.word	0x00038868
        /*08dc*/ 	.short	0x0100
        /*08de*/ 	.byte	0x08
	.zero		1


	//   ....[11]....
        /*08e0*/ 	.word	0x000004e0
        /*08e4*/ 	.word	0x000000ff
        /*08e8*/ 	.word	0x00038870
        /*08ec*/ 	.short	0x0100
        /*08ee*/ 	.byte	0x06
	.zero		1


	//   ....[12]....
        /*08f0*/ 	.word	0x000004f0
        /*08f4*/ 	.word	0x000000ff
        /*08f8*/ 	.word	0x00038880
        /*08fc*/ 	.short	0x0100
        /*08fe*/ 	.byte	0x06
	.zero		1


	//   ....[13]....
        /*0900*/ 	.word	0x00000500
        /*0904*/ 	.word	0x000000ff
        /*0908*/ 	.word	0x00038878
        /*090c*/ 	.short	0x0100
        /*090e*/ 	.byte	0x06
	.zero		1


	//   ....[14]....
        /*0910*/ 	.word	0x00000510
        /*0914*/ 	.word	0x000000ff
        /*0918*/ 	.word	0x00038888
        /*091c*/ 	.short	0x0100
        /*091e*/ 	.byte	0x06
	.zero		1


	//   ....[15]....
        /*0920*/ 	.word	0x00000640
        /*0924*/ 	.word	0x000000ff
        /*0928*/ 	.word	0x00038890
        /*092c*/ 	.short	0x0100
        /*092e*/ 	.byte	0x08
	.zero		1


	//   ....[16]....
        /*0930*/ 	.word	0x00000650
        /*0934*/ 	.word	0x000000ff
        /*0938*/ 	.word	0x000388a0
        /*093c*/ 	.short	0x0100
        /*093e*/ 	.byte	0x08
	.zero		1


	//   ....[17]....
        /*0940*/ 	.word	0x00000660
        /*0944*/ 	.word	0x000000ff
        /*0948*/ 	.word	0x00038898
        /*094c*/ 	.short	0x0100
        /*094e*/ 	.byte	0x08
	.zero		1


	//   ....[18]....
        /*0950*/ 	.word	0x00000670
        /*0954*/ 	.word	0x000000ff
        /*0958*/ 	.word	0x000388a8
        /*095c*/ 	.short	0x0100
        /*095e*/ 	.byte	0x08
	.zero		1


	//   ....[19]....
        /*0960*/ 	.word	0x000007b0
        /*0964*/ 	.word	0x000000ff
        /*0968*/ 	.word	0x000388b0
        /*096c*/ 	.short	0x0100
        /*096e*/ 	.byte	0x08
	.zero		1


	//   ....[20]....
        /*0970*/ 	.word	0x000007c0
        /*0974*/ 	.word	0x000000ff
        /*0978*/ 	.word	0x000388c0
        /*097c*/ 	.short	0x0100
        /*097e*/ 	.byte	0x08
	.zero		1


	//   ....[21]....
        /*0980*/ 	.word	0x000007d0
        /*0984*/ 	.word	0x000000ff
        /*0988*/ 	.word	0x000388b8
        /*098c*/ 	.short	0x0100
        /*098e*/ 	.byte	0x08
	.zero		1


	//   ....[22]....
        /*0990*/ 	.word	0x000007e0
        /*0994*/ 	.word	0x000000ff
        /*0998*/ 	.word	0x000388c8
        /*099c*/ 	.short	0x0100
        /*099e*/ 	.byte	0x08
	.zero		1


	//   ....[23]....
        /*09a0*/ 	.word	0x00002320
        /*09a4*/ 	.word	0x00000004
        /*09a8*/ 	.word	0x00000000
        /*09ac*/ 	.short	0x0101
        /*09ae*/ 	.byte	0x3f
	.zero		1


	//   ....[24]....
        /*09b0*/ 	.word	0x00002e50
        /*09b4*/ 	.word	0x00000004
        /*09b8*/ 	.word	0x00000000
        /*09bc*/ 	.short	0x0101
        /*09be*/ 	.byte	0x3f
	.zero		1


	//   ....[25]....
        /*09c0*/ 	.word	0x00004200
        /*09c4*/ 	.word	0x00000011
        /*09c8*/ 	.word	0x00038800
        /*09cc*/ 	.short	0x010a
        /*09ce*/ 	.byte	0x3f
	.zero		1


	//   ....[26]....
        /*09d0*/ 	.word	0x00004270
        /*09d4*/ 	.word	0x00000009
        /*09d8*/ 	.word	0x00038830
        /*09dc*/ 	.short	0x010a
        /*09de*/ 	.byte	0x3f
	.zero		1


	//   ....[27]....
        /*09e0*/ 	.word	0x000042e0
        /*09e4*/ 	.word	0x00000009
        /*09e8*/ 	.word	0x00038830
        /*09ec*/ 	.short	0x010a
        /*09ee*/ 	.byte	0x3f
	.zero		1


	//   ....[28]....
        /*09f0*/ 	.word	0x00004560
        /*09f4*/ 	.word	0x00000011
        /*09f8*/ 	.word	0x00038810
        /*09fc*/ 	.short	0x010a
        /*09fe*/ 	.byte	0x3f
	.zero		1


	//   ....[29]....
        /*0a00*/ 	.word	0x000045a0
        /*0a04*/ 	.word	0x00000009
        /*0a08*/ 	.word	0x00038850
        /*0a0c*/ 	.short	0x010a
        /*0a0e*/ 	.byte	0x3f
	.zero		1


	//   ....[30]....
        /*0a10*/ 	.word	0x00004670
        /*0a14*/ 	.word	0x00000009
        /*0a18*/ 	.word	0x00038850
        /*0a1c*/ 	.short	0x010a
        /*0a1e*/ 	.byte	0x3f
	.zero		1


	//   ....[31]....
        /*0a20*/ 	.word	0x00006690
        /*0a24*/ 	.word	0x00000005
        /*0a28*/ 	.word	0x00000000
        /*0a2c*/ 	.short	0x0101
        /*0a2e*/ 	.byte	0x3f
	.zero		1


	//   ....[32]....
        /*0a30*/ 	.word	0x00006ce0
        /*0a34*/ 	.word	0x00000009
        /*0a38*/ 	.word	0x00000000
        /*0a3c*/ 	.short	0x0101
        /*0a3e*/ 	.byte	0x3f
	.zero		1


	//   ....[33]....
        /*0a40*/ 	.word	0x00006ee0
        /*0a44*/ 	.word	0x00000009
        /*0a48*/ 	.word	0x00038830
        /*0a4c*/ 	.short	0x010a
        /*0a4e*/ 	.byte	0x3f
	.zero		1


	//   ....[34]....
        /*0a50*/ 	.word	0x00006f30
        /*0a54*/ 	.word	0x00000009
        /*0a58*/ 	.word	0x00038830
        /*0a5c*/ 	.short	0x010a
        /*0a5e*/ 	.byte	0x3f
	.zero		1


	//   ....[35]....
        /*0a60*/ 	.word	0x000070b0
        /*0a64*/ 	.word	0x00000009
        /*0a68*/ 	.word	0x00038850
        /*0a6c*/ 	.short	0x010a
        /*0a6e*/ 	.byte	0x3f
	.zero		1


	//   ....[36]....
        /*0a70*/ 	.word	0x000070f0
        /*0a74*/ 	.word	0x00000009
        /*0a78*/ 	.word	0x00038850
        /*0a7c*/ 	.short	0x010a
        /*0a7e*/ 	.byte	0x3f
	.zero		1


	//   ....[37]....
        /*0a80*/ 	.word	0x00008d40
        /*0a84*/ 	.word	0x00000007
        /*0a88*/ 	.word	0x00000000
        /*0a8c*/ 	.short	0x0101
        /*0a8e*/ 	.byte	0x3f
	.zero		1


	//   ....[38]....
        /*0a90*/ 	.word	0x0000a100
        /*0a94*/ 	.word	0x00000009
        /*0a98*/ 	.word	0x00000000
        /*0a9c*/ 	.short	0x0101
        /*0a9e*/ 	.byte	0x3f
	.zero		1


	//   ....[39]....
        /*0aa0*/ 	.word	0x0000a250
        /*0aa4*/ 	.word	0x00000009
        /*0aa8*/ 	.word	0x00038830
        /*0aac*/ 	.short	0x010a
        /*0aae*/ 	.byte	0x3f
	.zero		1


	//   ....[40]....
        /*0ab0*/ 	.word	0x0000a2a0
        /*0ab4*/ 	.word	0x00000009
        /*0ab8*/ 	.word	0x00038830
        /*0abc*/ 	.short	0x010a
        /*0abe*/ 	.byte	0x3f
	.zero		1


	//   ....[41]....
        /*0ac0*/ 	.word	0x0000a440
        /*0ac4*/ 	.word	0x00000009
        /*0ac8*/ 	.word	0x00038850
        /*0acc*/ 	.short	0x010a
        /*0ace*/ 	.byte	0x3f
	.zero		1


	//   ....[42]....
        /*0ad0*/ 	.word	0x0000a480
        /*0ad4*/ 	.word	0x00000009
        /*0ad8*/ 	.word	0x00038850
        /*0adc*/ 	.short	0x010a
        /*0ade*/ 	.byte	0x3f
	.zero		1


	//   ....[43]....
        /*0ae0*/ 	.word	0x0000bc40
        /*0ae4*/ 	.word	0x00000008
        /*0ae8*/ 	.word	0x00000000
        /*0aec*/ 	.short	0x0101
        /*0aee*/ 	.byte	0x3f
	.zero		1


	//   ....[44]....
        /*0af0*/ 	.word	0x0000cf10
        /*0af4*/ 	.word	0x00000009
        /*0af8*/ 	.word	0x00000000
        /*0afc*/ 	.short	0x0101
        /*0afe*/ 	.byte	0x3f
	.zero		1


	//   ....[45]....
        /*0b00*/ 	.word	0x0000f780
        /*0b04*/ 	.word	0x00000000
        /*0b08*/ 	.word	0x00000000
        /*0b0c*/ 	.short	0x0101
        /*0b0e*/ 	.byte	0x3f
	.zero		1


	//   ....[46]....
        /*0b10*/ 	.word	0x00010260
        /*0b14*/ 	.word	0x00000004
        /*0b18*/ 	.word	0x00000000
        /*0b1c*/ 	.short	0x0101
        /*0b1e*/ 	.byte	0x3f
	.zero		1


	//   ....[47]....
        /*0b20*/ 	.word	0x00014890
        /*0b24*/ 	.word	0x00000016
        /*0b28*/ 	.word	0x00038840
        /*0b2c*/ 	.short	0x010a
        /*0b2e*/ 	.byte	0x3f
	.zero		1


	//   ....[48]....
        /*0b30*/ 	.word	0x00014d50
        /*0b34*/ 	.word	0x00000016
        /*0b38*/ 	.word	0x00038830
        /*0b3c*/ 	.short	0x0107
        /*0b3e*/ 	.byte	0x3f
	.zero		1


	//   ....[49]....
        /*0b40*/ 	.word	0x00014e30
        /*0b44*/ 	.word	0x00000016
        /*0b48*/ 	.word	0x00038830
        /*0b4c*/ 	.short	0x0101
        /*0b4e*/ 	.byte	0x3f
	.zero		1


	//   ....[50]....
        /*0b50*/ 	.word	0x000156f0
        /*0b54*/ 	.word	0x00000011
        /*0b58*/ 	.word	0x00038800
        /*0b5c*/ 	.short	0x0107
        /*0b5e*/ 	.byte	0x3f
	.zero		1


	//   ....[51]....
        /*0b60*/ 	.word	0x00015780
        /*0b64*/ 	.word	0x00000011
        /*0b68*/ 	.word	0x00038800
        /*0b6c*/ 	.short	0x0101
        /*0b6e*/ 	.byte	0x3f
	.zero		1


	//   ....[52]....
        /*0b70*/ 	.word	0x00016480
        /*0b74*/ 	.word	0x00000011
        /*0b78*/ 	.word	0x00038810
        /*0b7c*/ 	.short	0x0107
        /*0b7e*/ 	.byte	0x3f
	.zero		1


	//   ....[53]....
        /*0b80*/ 	.word	0x00016580
        /*0b84*/ 	.word	0x00000011
        /*0b88*/ 	.word	0x00038810
        /*0b8c*/ 	.short	0x0101
        /*0b8e*/ 	.byte	0x3f
	.zero		1


	//   ....[54]....
        /*0b90*/ 	.word	0x000165a0
        /*0b94*/ 	.word	0x00000011
        /*0b98*/ 	.word	0x00038820
        /*0b9c*/ 	.short	0x010a
        /*0b9e*/ 	.byte	0x3f
	.zero		1


	//   ....[55]....
        /*0ba0*/ 	.word	0x00016630
        /*0ba4*/ 	.word	0x00000016
        /*0ba8*/ 	.word	0x00038860
        /*0bac*/ 	.short	0x010a
        /*0bae*/ 	.byte	0x3f
	.zero		1


	//   ....[56]....
        /*0bb0*/ 	.word	0x00016f30
        /*0bb4*/ 	.word	0x00000016
        /*0bb8*/ 	.word	0x00038850
        /*0bbc*/ 	.short	0x0107
        /*0bbe*/ 	.byte	0x3f
	.zero		1


	//   ....[57]....
        /*0bc0*/ 	.word	0x00017000
        /*0bc4*/ 	.word	0x00000016
        /*0bc8*/ 	.word	0x00038850
        /*0bcc*/ 	.short	0x0101
        /*0bce*/ 	.byte	0x3f
	.zero		1


	//   ....[58]....
        /*0bd0*/ 	.word	0x000173a0
        /*0bd4*/ 	.word	0x00000006
        /*0bd8*/ 	.word	0x00038840
        /*0bdc*/ 	.short	0x010a
        /*0bde*/ 	.byte	0x3f
	.zero		1


	//   ....[59]....
        /*0be0*/ 	.word	0x000176c0
        /*0be4*/ 	.word	0x00000006
        /*0be8*/ 	.word	0x00038830
        /*0bec*/ 	.short	0x0107
        /*0bee*/ 	.byte	0x3f
	.zero		1


	//   ....[60]....
        /*0bf0*/ 	.word	0x00017780
        /*0bf4*/ 	.word	0x00000006
        /*0bf8*/ 	.word	0x00038830
        /*0bfc*/ 	.short	0x0101
        /*0bfe*/ 	.byte	0x3f
	.zero		1


	//   ....[61]....
        /*0c00*/ 	.word	0x000177b0
        /*0c04*/ 	.word	0x00000006
        /*0c08*/ 	.word	0x00038860
        /*0c0c*/ 	.short	0x010a
        /*0c0e*/ 	.byte	0x3f
	.zero		1


	//   ....[62]....
        /*0c10*/ 	.word	0x00017e60
        /*0c14*/ 	.word	0x00000006
        /*0c18*/ 	.word	0x00038850
        /*0c1c*/ 	.short	0x0107
        /*0c1e*/ 	.byte	0x3f
	.zero		1


	//   ....[63]....
        /*0c20*/ 	.word	0x00017f20
        /*0c24*/ 	.word	0x00000006
        /*0c28*/ 	.word	0x00038850
        /*0c2c*/ 	.short	0x0101
        /*0c2e*/ 	.byte	0x3f
	.zero		1


	//   ....[64]....
        /*0c30*/ 	.word	0x000191b0
        /*0c34*/ 	.word	0x00000005
        /*0c38*/ 	.word	0x00038820
        /*0c3c*/ 	.short	0x010a
        /*0c3e*/ 	.byte	0x3f
	.zero		1


	//   ....[65]....
        /*0c40*/ 	.word	0x00019330
        /*0c44*/ 	.word	0x00000003
        /*0c48*/ 	.word	0x00038840
        /*0c4c*/ 	.short	0x010a
        /*0c4e*/ 	.byte	0x3f
	.zero		1


	//   ....[66]....
        /*0c50*/ 	.word	0x000193d0
        /*0c54*/ 	.word	0x00000005
        /*0c58*/ 	.word	0x00038840
        /*0c5c*/ 	.short	0x010a
        /*0c5e*/ 	.byte	0x3f
	.zero		1


	//   ....[67]....
        /*0c60*/ 	.word	0x00019410
        /*0c64*/ 	.word	0x00000003
        /*0c68*/ 	.word	0x00038860
        /*0c6c*/ 	.short	0x010a
        /*0c6e*/ 	.byte	0x3f
	.zero		1


	//   ....[68]....
        /*0c70*/ 	.word	0x00019450
        /*0c74*/ 	.word	0x00000005
        /*0c78*/ 	.word	0x00038860
        /*0c7c*/ 	.short	0x010a
        /*0c7e*/ 	.byte	0x3f
	.zero		1


	//   ....[69]....
        /*0c80*/ 	.word	0x000194b0
        /*0c84*/ 	.word	0x00000011
        /*0c88*/ 	.word	0x00038800
        /*0c8c*/ 	.short	0x010a
        /*0c8e*/ 	.byte	0x3f
	.zero		1


	//   ....[70]....
        /*0c90*/ 	.word	0x00019500
        /*0c94*/ 	.word	0x00000009
        /*0c98*/ 	.word	0x00038830
        /*0c9c*/ 	.short	0x010a
        /*0c9e*/ 	.byte	0x3f
	.zero		1


	//   ....[71]....
        /*0ca0*/ 	.word	0x00019550
        /*0ca4*/ 	.word	0x00000011
        /*0ca8*/ 	.word	0x00038810
        /*0cac*/ 	.short	0x010a
        /*0cae*/ 	.byte	0x3f
	.zero		1


	//   ....[72]....
        /*0cb0*/ 	.word	0x000195a0
        /*0cb4*/ 	.word	0x00000009
        /*0cb8*/ 	.word	0x00038850
        /*0cbc*/ 	.short	0x010a
        /*0cbe*/ 	.byte	0x3f
	.zero		1


	//   ....[73]....
        /*0cc0*/ 	.word	0x000195f0
        /*0cc4*/ 	.word	0x00000009
        /*0cc8*/ 	.word	0x00038830
        /*0ccc*/ 	.short	0x010a
        /*0cce*/ 	.byte	0x3f
	.zero		1


	//   ....[74]....
        /*0cd0*/ 	.word	0x00019640
        /*0cd4*/ 	.word	0x00000009
        /*0cd8*/ 	.word	0x00038850
        /*0cdc*/ 	.short	0x010a
        /*0cde*/ 	.byte	0x3f
	.zero		1


	//   ....[75]....
        /*0ce0*/ 	.word	0x00019690
        /*0ce4*/ 	.word	0x00000009
        /*0ce8*/ 	.word	0x00038830
        /*0cec*/ 	.short	0x010a
        /*0cee*/ 	.byte	0x3f
	.zero		1


	//   ....[76]....
        /*0cf0*/ 	.word	0x000196e0
        /*0cf4*/ 	.word	0x00000009
        /*0cf8*/ 	.word	0x00038850
        /*0cfc*/ 	.short	0x010a
        /*0cfe*/ 	.byte	0x3f
	.zero		1


	//   ....[77]....
        /*0d00*/ 	.word	0x00019800
        /*0d04*/ 	.word	0x00000016
        /*0d08*/ 	.word	0x00038840
        /*0d0c*/ 	.short	0x010a
        /*0d0e*/ 	.byte	0x3f
	.zero		1


	//   ....[78]....
        /*0d10*/ 	.word	0x0001adf0
        /*0d14*/ 	.word	0x00000011
        /*0d18*/ 	.word	0x00038820
        /*0d1c*/ 	.short	0x010a
        /*0d1e*/ 	.byte	0x3f
	.zero		1


	//   ....[79]....
        /*0d20*/ 	.word	0x0001ae40
        /*0d24*/ 	.word	0x00000016
        /*0d28*/ 	.word	0x00038860
        /*0d2c*/ 	.short	0x010a
        /*0d2e*/ 	.byte	0x3f
	.zero		1


	//   ....[80]....
        /*0d30*/ 	.word	0x0001b730
        /*0d34*/ 	.word	0x00000006
        /*0d38*/ 	.word	0x00038840
        /*0d3c*/ 	.short	0x010a
        /*0d3e*/ 	.byte	0x3f
	.zero		1


	//   ....[81]....
        /*0d40*/ 	.word	0x0001bbf0
        /*0d44*/ 	.word	0x00000006
        /*0d48*/ 	.word	0x00038860
        /*0d4c*/ 	.short	0x010a
        /*0d4e*/ 	.byte	0x3f
	.zero		1


	//   ....[82]....
        /*0d50*/ 	.word	0x0001cd80
        /*0d54*/ 	.word	0x00000005
        /*0d58*/ 	.word	0x00038820
        /*0d5c*/ 	.short	0x010a
        /*0d5e*/ 	.byte	0x3f
	.zero		1


	//   ....[83]....
        /*0d60*/ 	.word	0x0001cf20
        /*0d64*/ 	.word	0x00000003
        /*0d68*/ 	.word	0x00038840
        /*0d6c*/ 	.short	0x010a
        /*0d6e*/ 	.byte	0x3f
	.zero		1


	//   ....[84]....
        /*0d70*/ 	.word	0x0001cf70
        /*0d74*/ 	.word	0x00000005
        /*0d78*/ 	.word	0x00038840
        /*0d7c*/ 	.short	0x010a
        /*0d7e*/ 	.byte	0x3f
	.zero		1


	//   ....[85]....
        /*0d80*/ 	.word	0x0001cfc0
        /*0d84*/ 	.word	0x00000003
        /*0d88*/ 	.word	0x00038860
        /*0d8c*/ 	.short	0x010a
        /*0d8e*/ 	.byte	0x3f
	.zero		1


	//----- nvinfo : EIATTR_NUM_MBARRIERS
	.align		4
.L_1054:
        /*0d90*/ 	.byte	0x03, 0x38
        /*0d92*/ 	.short	0x0017


	//----- nvinfo : EIATTR_EXIT_INSTR_OFFSETS
	.align		4
        /*0d94*/ 	.byte	0x04, 0x1c
        /*0d96*/ 	.short	(.L_1056 - .L_1055)


	//   ....[0]....
.L_1055:
        /*0d98*/ 	.word	0x00000990


	//   ....[1]....
        /*0d9c*/ 	.word	0x000122d0


	//   ....[2]....
        /*0da0*/ 	.word	0x000194a0


	//----- nvinfo : EIATTR_MAX_THREADS
	.align		4
.L_1056:
        /*0da4*/ 	.byte	0x04, 0x05
        /*0da6*/ 	.short	(.L_1058 - .L_1057)
.L_1057:
        /*0da8*/ 	.word	0x00000180
        /*0dac*/ 	.word	0x00000001
        /*0db0*/ 	.word	0x00000001


	//----- nvinfo : EIATTR_CRS_STACK_SIZE
	.align		4
.L_1058:
        /*0db4*/ 	.byte	0x04, 0x1e
        /*0db6*/ 	.short	(.L_1060 - .L_1059)
.L_1059:
        /*0db8*/ 	.word	0x00000000


	//----- nvinfo : EIATTR_CBANK_PARAM_SIZE
	.align		4
.L_1060:
        /*0dbc*/ 	.byte	0x03, 0x19
        /*0dbe*/ 	.short	0x0bf0


	//----- nvinfo : EIATTR_PARAM_CBANK
	.align		4
        /*0dc0*/ 	.byte	0x04, 0x0a
        /*0dc2*/ 	.short	(.L_1062 - .L_1061)
	.align		4
.L_1061:
        /*0dc4*/ 	.word	index@(.nv.constant0._ZN7cutlass13device_kernelIN5flash11enable_sm90INS1_16FlashAttnFwdSm90INS1_25CollectiveMainloopFwdSm90ILi2EN4cute5tupleIJNS5_1CILi1EEES8_S8_EEENS6_IJNS7_ILi64EEESA_SA_EEELi512ENS_10bfloat16_tEfNS_4arch4Sm90ELb1ELb0ELb0ELb1ELb1ELb0ELb1ELb0ELb0ELb1ELb1ELb0EEENS1_21CollectiveEpilogueFwdINS6_IJSA_NS7_ILi512EEESA_EEES9_SC_SE_Li256ELb1ELb1ELb1ELb0EEENS1_36VarlenDynamicPersistentTileSchedulerILi64ELi64ELi256ELi128ELb1ELb1ELb1ELb1ELb1ELb1EEEEEEEEEvNT_6ParamsE)
        /*0dc8*/ 	.short	0x0210
        /*0dca*/ 	.short	0x0bf0


	//----- nvinfo : EIATTR_SW_WAR
	.align		4
.L_1062:
        /*0dcc*/ 	.byte	0x04, 0x36
        /*0dce*/ 	.short	(.L_1064 - .L_1063)
.L_1063:
        /*0dd0*/ 	.word	0x00000008
.L_1064:


//--------------------- .nv.info._ZN7cutlass13device_kernelIN5flash11enable_sm90INS1_16FlashAttnFwdSm90INS1_25CollectiveMainloopFwdSm90ILi2EN4cute5tupleIJNS5_1CILi1EEES8_S8_EEENS6_IJNS7_ILi64EEESA_SA_EEELi512ENS_10bfloat16_tEfNS_4arch4Sm90ELb1ELb0ELb0ELb1ELb1ELb1ELb1ELb0ELb0ELb1ELb1ELb0EEENS1_21CollectiveEpilogueFwdINS6_IJSA_NS7_ILi512EEESA_EEES9_SC_SE_Li256ELb1ELb1ELb1ELb0EEENS1_36VarlenDynamicPersistentTileSchedulerILi64ELi64ELi256ELi128ELb1ELb1ELb1ELb1ELb1ELb1EEEEEEEEEvNT_6ParamsE --------------------------
	.section	.nv.info._ZN7cutlass13device_kernelIN5flash11enable_sm90INS1_16FlashAttnFwdSm90INS1_25CollectiveMainloopFwdSm90ILi2EN4cute5tupleIJNS5_1CILi1EEES8_S8_EEENS6_IJNS7_ILi64EEESA_SA_EEELi512ENS_10bfloat16_tEfNS_4arch4Sm90ELb1ELb0ELb0ELb1ELb1ELb1ELb1ELb0ELb0ELb1ELb1ELb0EEENS1_21CollectiveEpilogueFwdINS6_IJSA_NS7_ILi512EEESA_EEES9_SC_SE_Li256ELb1ELb1ELb1ELb0EEENS1_36VarlenDynamicPersistentTileSchedulerILi64ELi64ELi256ELi128ELb1ELb1ELb1ELb1ELb1ELb1EEEEEEEEEvNT_6ParamsE,"",@"SHT_CUDA_INFO"
	.sectionflags	@""
	.align	4


	//----- nvinfo : EIATTR_CUDA_API_VERSION
	.align		4
        /*0000*/ 	.byte	0x04, 0x37
        /*0002*/ 	.short	(.L_1066 - .L_1065)
.L_1065:
        /*0004*/ 	.word	0x00000082


	//----- nvinfo : EIATTR_KPARAM_INFO
	.align		4
.L_1066:
        /*0008*/ 	.byte	0x04, 0x17
        /*000a*/ 	.short	(.L_1068 - .L_1067)
.L_1067:
        /*000c*/ 	.word	0x00000000
        /*0010*/ 	.short	0x0000
        /*0012*/ 	.short	0x0070
        /*0014*/ 	.byte	0x00, 0xf0, 0x01, 0x2e


	//----- nvinfo : EIATTR_SPARSE_MMA_MASK
	.align		4
.L_1068:
        /*0018*/ 	.byte	0x03, 0x50
        /*001a*/ 	.short	0x0000


	//----- nvinfo : EIATTR_MAXREG_COUNT
	.align		4
        /*001c*/ 	.byte	0x03, 0x1b
        /*001e*/ 	.short	0x00a8


	//----- nvinfo : EIATTR_NUM_BARRIERS
	.align		4
        /*0020*/ 	.byte	0x02, 0x4c
        /*0022*/ 	.byte	0x10
	.zero		1


	//----- nvinfo : EIATTR_EXTERNS
	.align		4
        /*0024*/ 	.byte	0x04, 0x0f
        /*0026*/ 	.short	(.L_1070 - .L_1069)


	//   ....[0]....
	.align		4
.L_1069:
        /*0028*/ 	.word	index@(__assertfail)


	//----- nvinfo : EIATTR_ANNOTATIONS
	.align		4
.L_1070:
        /*002c*/ 	.byte	0x04, 0x55
        /*002e*/ 	.short	(.L_1072 - .L_1071)


	//   ....[0]....
.L_1071:
        /* <DEDUP_REMOVED lines=82> */


	//----- nvinfo : EIATTR_MERCURY_ISA_VERSION
	.align		4
.L_1072:
        /*0540*/ 	.byte	0x03, 0x5f
        /*0542*/ 	.short	0x0101


	//----- nvinfo : EIATTR_UNUSED_LOAD_BYTE_OFFSET
	.align		4
        /*0544*/ 	.byte	0x04, 0x44
        /*0546*/ 	.short	(.L_1074 - .L_1073)


	//   ....[0]....
.L_1073:
        /*0548*/ 	.word	0x00000a50
        /*054c*/ 	.word	0x0000fff0


	//   ....[1]....
        /*0550*/ 	.word	0x000155d0
        /*0554*/ 	.word	0x0000fff0


	//----- nvinfo : EIATTR_INT_WARP_WIDE_INSTR_OFFSETS
	.align		4
.L_1074:
        /*0558*/ 	.byte	0x04, 0x31
        /*055a*/ 	.short	(.L_1076 - .L_1075)


	//   ....[0]....
.L_1075:
        /*055c*/ 	.word	0x00000130


	//   ....[1]....
        /*0560*/ 	.word	0x00000170


	//   ....[2]....
        /*0564*/ 	.word	0x000001e0


	//   ....[3]....
        /*0568*/ 	.word	0x00000250


	//   ....[4]....
        /*056c*/ 	.word	0x0001dd40


	//   ....[5]....
        /*0570*/ 	.word	0x0001ddd0


	//   ....[6]....
        /*0574*/ 	.word	0x00022240


	//   ....[7]....
        /*0578*/ 	.word	0x000222d0


	//----- nvinfo : EIATTR_COOP_GROUP_MASK_REGIDS
	.align		4
.L_1076:
        /*057c*/ 	.byte	0x04, 0x29
        /*057e*/ 	.short	(.L_1078 - .L_1077)


	//   ....[0]....
.L_1077:
        /*0580*/ 	.word	0xffffffff


	//   ....[1]....
        /*0584*/ 	.word	0xffffffff


	//   ....[2]....
        /*0588*/ 	.word	0xffffffff


	//   ....[3]....
        /*058c*/ 	.word	0xffffffff


	//   ....[4]....
        /*0590*/ 	.word	0xffffffff


	//   ....[5]....
        /*0594*/ 	.word	0xffffffff


	//   ....[6]....
        /*0598*/ 	.word	0xffffffff


	//   ....[7]....
        /*059c*/ 	.word	0xffffffff


	//   ....[8]....
        /*05a0*/ 	.word	0xffffffff


	//   ....[9]....
        /*05a4*/ 	.word	0xffffffff


	//   ....[10]....
        /*05a8*/ 	.word	0xffffffff


	//   ....[11]....
        /*05ac*/ 	.word	0xffffffff


	//   ....[12]....
        /*05b0*/ 	.word	0xffffffff


	//   ....[13]....
        /*05b4*/ 	.word	0xffffffff


	//   ....[14]....
        /*05b8*/ 	.word	0xffffffff


	//   ....[15]....
        /*05bc*/ 	.word	0xffffffff


	//   ....[16]....
        /*05c0*/ 	.word	0xffffffff


	//   ....[17]....
        /*05c4*/ 	.word	0xffffffff


	//   ....[18]....
        /*05c8*/ 	.word	0xffffffff


	//   ....[19]....
        /*05cc*/ 	.word	0xffffffff


	//   ....[20]....
        /*05d0*/ 	.word	0xffffffff


	//   ....[21]....
        /*05d4*/ 	.word	0xffffffff


	//   ....[22]....
        /*05d8*/ 	.word	0xffffffff


	//   ....[23]....
        /*05dc*/ 	.word	0xffffffff


	//   ....[24]....
        /*05e0*/ 	.word	0xffffffff


	//   ....[25]....
        /*05e4*/ 	.word	0xffffffff


	//   ....[26]....
        /*05e8*/ 	.word	0xffffffff


	//   ....[27]....
        /*05ec*/ 	.word	0xffffffff


	//   ....[28]....
        /*05f0*/ 	.word	0xffffffff


	//   ....[29]....
        /*05f4*/ 	.word	0xffffffff


	//   ....[30]....
        /*05f8*/ 	.word	0xffffffff


	//   ....[31]....
        /*05fc*/ 	.word	0xffffffff


	//   ....[32]....
        /*0600*/ 	.word	0xffffffff


	//   ....[33]....
        /*0604*/ 	.word	0xffffffff


	//   ....[34]....
        /*0608*/ 	.word	0xffffffff


	//   ....[35]....
        /*060c*/ 	.word	0xffffffff


	//   ....[36]....
        /*0610*/ 	.word	0xffffffff


	//   ....[37]....
        /*0614*/ 	.word	0xffffffff


	//   ....[38]....
        /*0618*/ 	.word	0xffffffff


	//   ....[39]....
        /*061c*/ 	.word	0xffffffff


	//   ....[40]....
        /*0620*/ 	.word	0xffffffff


	//   ....[41]....
        /*0624*/ 	.word	0xffffffff


	//   ....[42]....
        /*0628*/ 	.word	0xffffffff


	//   ....[43]....
        /*062c*/ 	.word	0xffffffff


	//   ....[44]....
        /*0630*/ 	.word	0xffffffff


	//   ....[45]....
        /*0634*/ 	.word	0xffffffff


	//   ....[46]....
        /*0638*/ 	.word	0xffffffff


	//   ....[47]....
        /*063c*/ 	.word	0xffffffff


	//   ....[48]....
        /*0640*/ 	.word	0xffffffff


	//   ....[49]....
        /*0644*/ 	.word	0xffffffff


	//   ....[50]....
        /*0648*/ 	.word	0xffffffff


	//   ....[51]....
        /*064c*/ 	.word	0xffffffff


	//   ....[52]....
        /*0650*/ 	.word	0xffffffff


	//   ....[53]....
        /*0654*/ 	.word	0xffffffff


	//   ....[54]....
        /*0658*/ 	.word	0xffffffff


	//   ....[55]....
        /*065c*/ 	.word	0xffffffff


	//   ....[56]....
        /*0660*/ 	.word	0xffffffff


	//   ....[57]....
        /*0664*/ 	.word	0xffffffff


	//   ....[58]....
        /*0668*/ 	.word	0xffffffff


	//   ....[59]....
        /*066c*/ 	.word	0xffffffff


	//   ....[60]....
        /*0670*/ 	.word	0xffffffff


	//   ....[61]....
        /*0674*/ 	.word	0xffffffff


	//   ....[62]....
        /*0678*/ 	.word	0xffffffff


	//   ....[63]....
        /*067c*/ 	.word	0xffffffff


	//   ....[64]....
        /*0680*/ 	.word	0xffffffff


	//   ....[65]....
        /*0684*/ 	.word	0xffffffff


	//   ....[66]....
        /*0688*/ 	.word	0xffffffff


	//   ....[67]....
        /*068c*/ 	.word	0xffffffff


	//   ....[68]....
        /*0690*/ 	.word	0xffffffff


	//   ....[69]....
        /*0694*/ 	.word	0xffffffff


	//   ....[70]....
        /*0698*/ 	.word	0xffffffff


	//   ....[71]....
        /*069c*/ 	.word	0xffffffff


	//   ....[72]....
        /*06a0*/ 	.word	0xffffffff


	//   ....[73]....
        /*06a4*/ 	.word	0xffffffff


	//   ....[74]....
        /*06a8*/ 	.word	0xffffffff


	//   ....[75]....
        /*06ac*/ 	.word	0xffffffff


	//   ....[76]....
        /*06b0*/ 	.word	0xffffffff


	//   ....[77]....
        /*06b4*/ 	.word	0xffffffff


	//   ....[78]....
        /*06b8*/ 	.word	0xffffffff


	//   ....[79]....
        /*06bc*/ 	.word	0xffffffff


	//   ....[80]....
        /*06c0*/ 	.word	0xffffffff


	//   ....[81]....
        /*06c4*/ 	.word	0xffffffff


	//   ....[82]....
        /*06c8*/ 	.word	0xffffffff


	//   ....[83]....
        /*06cc*/ 	.word	0xffffffff


	//   ....[84]....
        /*06d0*/ 	.word	0xffffffff


	//   ....[85]....
        /*06d4*/ 	.word	0xffffffff


	//   ....[86]....
        /*06d8*/ 	.word	0xffffffff


	//   ....[87]....
        /*06dc*/ 	.word	0xffffffff


	//   ....[88]....
        /*06e0*/ 	.word	0xffffffff


	//   ....[89]....
        /*06e4*/ 	.word	0xffffffff


	//   ....[90]....
        /*06e8*/ 	.word	0xffffffff


	//   ....[91]....
        /*06ec*/ 	.word	0xffffffff


	//   ....[92]....
        /*06f0*/ 	.word	0xffffffff


	//   ....[93]....
        /*06f4*/ 	.word	0xffffffff


	//   ....[94]....
        /*06f8*/ 	.word	0xffffffff


	//   ....[95]....
        /*06fc*/ 	.word	0xffffffff


	//   ....[96]....
        /*0700*/ 	.word	0xffffffff


	//   ....[97]....
        /*0704*/ 	.word	0xffffffff


	//   ....[98]....
        /*0708*/ 	.word	0xffffffff


	//   ....[99]....
        /*070c*/ 	.word	0xffffffff


	//   ....[100]....
        /*0710*/ 	.word	0xffffffff


	//   ....[101]....
        /*0714*/ 	.word	0xffffffff


	//   ....[102]....
        /*0718*/ 	.word	0xffffffff


	//   ....[103]....
        /*071c*/ 	.word	0xffffffff


	//   ....[104]....
        /*0720*/ 	.word	0xffffffff


	//   ....[105]....
        /*0724*/ 	.word	0xffffffff


	//   ....[106]....
        /*0728*/ 	.word	0xffffffff


	//   ....[107]....
        /*072c*/ 	.word	0xffffffff


	//   ....[108]....
        /*0730*/ 	.word	0xffffffff


	//   ....[109]....
        /*0734*/ 	.word	0xffffffff


	//   ....[110]....
        /*0738*/ 	.word	0xffffffff


	//   ....[111]....
        /*073c*/ 	.word	0xffffffff


	//   ....[112]....
        /*0740*/ 	.word	0xffffffff


	//   ....[113]....
        /*0744*/ 	.word	0xffffffff


	//   ....[114]....
        /*0748*/ 	.word	0xffffffff


	//   ....[115]....
        /*074c*/ 	.word	0xffffffff


	//   ....[116]....
        /*0750*/ 	.word	0xffffffff


	//   ....[117]....
        /*0754*/ 	.word	0xffffffff


	//   ....[118]....
        /*0758*/ 	.word	0xffffffff


	//   ....[119]....
        /*075c*/ 	.word	0xffffffff


	//   ....[120]....
        /*0760*/ 	.word	0xffffffff


	//   ....[121]....
        /*0764*/ 	.word	0xffffffff


	//   ....[122]....
        /*0768*/ 	.word	0xffffffff


	//   ....[123]....
        /*076c*/ 	.word	0xffffffff


	//   ....[124]....
        /*0770*/ 	.word	0xffffffff


	//   ....[125]....
        /*0774*/ 	.word	0xffffffff


	//   ....[126]....
        /*0778*/ 	.word	0xffffffff


	//   ....[127]....
        /*077c*/ 	.word	0xffffffff


	//   ....[128]....
        /*0780*/ 	.word	0xffffffff


	//   ....[129]....
        /*0784*/ 	.word	0xffffffff


	//   ....[130]....
        /*0788*/ 	.word	0xffffffff


	//   ....[131]....
        /*078c*/ 	.word	0xffffffff


	//   ....[132]....
        /*0790*/ 	.word	0xffffffff


	//   ....[133]....
        /*0794*/ 	.word	0xffffffff


	//   ....[134]....
        /*0798*/ 	.word	0xffffffff


	//   ....[135]....
        /*079c*/ 	.word	0xffffffff


	//   ....[136]....
        /*07a0*/ 	.word	0xffffffff


	//   ....[137]....
        /*07a4*/ 	.word	0xffffffff


	//   ....[138]....
        /*07a8*/ 	.word	0xffffffff


	//   ....[139]....
        /*07ac*/ 	.word	0xffffffff


	//   ....[140]....
        /*07b0*/ 	.word	0xffffffff


	//   ....[141]....
        /*07b4*/ 	.word	0xffffffff


	//   ....[142]....
        /*07b8*/ 	.word	0xffffffff


	//   ....[143]....
        /*07bc*/ 	.word	0xffffffff


	//   ....[144]....
        /*07c0*/ 	.word	0xffffffff


	//   ....[145]....
        /*07c4*/ 	.word	0xffffffff


	//   ....[146]....
        /*07c8*/ 	.word	0xffffffff


	//   ....[147]....
        /*07cc*/ 	.word	0xffffffff


	//   ....[148]....
        /*07d0*/ 	.word	0xffffffff


	//   ....[149]....
        /*07d4*/ 	.word	0xffffffff


	//   ....[150]....
        /*07d8*/ 	.word	0xffffffff


	//   ....[151]....
        /*07dc*/ 	.word	0xffffffff


	//   ....[152]....
        /*07e0*/ 	.word	0xffffffff


	//   ....[153]....
        /*07e4*/ 	.word	0xffffffff


	//   ....[154]....
        /*07e8*/ 	.word	0xffffffff


	//   ....[155]....
        /*07ec*/ 	.word	0xffffffff


	//   ....[156]....
        /*07f0*/ 	.word	0xffffffff


	//   ....[157]....
        /*07f4*/ 	.word	0xffffffff


	//   ....[158]....
        /*07f8*/ 	.word	0xffffffff


	//   ....[159]....
        /*07fc*/ 	.word	0xffffffff


	//   ....[160]....
        /*0800*/ 	.word	0xffffffff


	//   ....[161]....
        /*0804*/ 	.word	0x0500000f


	//   ....[162]....
        /*0808*/ 	.word	0x0500000f


	//   ....[163]....
        /*080c*/ 	.word	0x0500000f


	//   ....[164]....
        /*0810*/ 	.word	0x0500000f


	//   ....[165]....
        /*0814*/ 	.word	0x0500000f


	//   ....[166]....
        /*0818*/ 	.word	0x0500000f


	//   ....[167]....
        /*081c*/ 	.word	0x0500000f


	//   ....[168]....
        /*0820*/ 	.word	0x0500000f


	//   ....[169]....
        /*0824*/ 	.word	0x0500000f


	//   ....[170]....
        /*0828*/ 	.word	0x0500000f


	//   ....[171]....
        /*082c*/ 	.word	0x0500000f


	//   ....[172]....
        /*0830*/ 	.word	0x0500000f


	//   ....[173]....
        /*0834*/ 	.word	0x0500000f


	//   ....[174]....
        /*0838*/ 	.word	0x0500000f


	//   ....[175]....
        /*083c*/ 	.word	0x0500000f


	//   ....[176]....
        /*0840*/ 	.word	0x0500000f


	//   ....[177]....
        /*0844*/ 	.word	0x0500000f


	//   ....[178]....
        /*0848*/ 	.word	0x0500000f


	//   ....[179]....
        /*084c*/ 	.word	0x0500000f


	//   ....[180]....
        /*0850*/ 	.word	0x0500000f


	//   ....[181]....
        /*0854*/ 	.word	0x0500000f


	//   ....[182]....
        /*0858*/ 	.word	0x0500000f


	//   ....[183]....
        /*085c*/ 	.word	0x0500000f


	//   ....[184]....
        /*0860*/ 	.word	0x0500000f


	//   ....[185]....
        /*0864*/ 	.word	0x0500000f


	//   ....[186]....
        /*0868*/ 	.word	0x0500000f


	//   ....[187]....
        /*086c*/ 	.word	0x0500000f


	//   ....[188]....
        /*0870*/ 	.word	0x0500000f


	//   ....[189]....
        /*0874*/ 	.word	0x0500000f


	//   ....[190]....
        /*0878*/ 	.word	0x0500000f


	//   ....[191]....
        /*087c*/ 	.word	0x0500000f


	//   ....[192]....
        /*0880*/ 	.word	0x0500000f


	//   ....[193]....
        /*0884*/ 	.word	0x0500000f


	//   ....[194]....
        /*0888*/ 	.word	0x0500000f


	//   ....[195]....
        /*088c*/ 	.word	0x0500000f


	//   ....[196]....
        /*0890*/ 	.word	0x0500000f


	//   ....[197]....
        /*0894*/ 	.word	0x0500000f


	//   ....[198]....
        /*0898*/ 	.word	0x0500000f


	//   ....[199]....
        /*089c*/ 	.word	0x0500000f


	//   ....[200]....
        /*08a0*/ 	.word	0x0500000f


	//   ....[201]....
        /*08a4*/ 	.word	0x0500000f


	//   ....[202]....
        /*08a8*/ 	.word	0x0500000f


	//   ....[203]....
        /*08ac*/ 	.word	0x0500000f


	//   ....[204]....
        /*08b0*/ 	.word	0x0500000f


	//   ....[205]....
        /*08b4*/ 	.word	0x0500000f


	//   ....[206]....
        /*08b8*/ 	.word	0x0500000f


	//   ....[207]....
        /*08bc*/ 	.word	0x0500000f


	//   ....[208]....
        /*08c0*/ 	.word	0x0500000f


	//   ....[209]....
        /*08c4*/ 	.word	0x0500000f


	//   ....[210]....
        /*08c8*/ 	.word	0x0500000f


	//   ....[211]....
        /*08cc*/ 	.word	0x0500000f


	//   ....[212]....
        /*08d0*/ 	.word	0x0500000f


	//   ....[213]....
        /*08d4*/ 	.word	0x0500000f


	//   ....[214]....
        /*08d8*/ 	.word	0x0500000f


	//   ....[215]....
        /*08dc*/ 	.word	0x0500000f


	//   ....[216]....
        /*08e0*/ 	.word	0x0500000f


	//   ....[217]....
        /*08e4*/ 	.word	0x0500000f


	//   ....[218]....
        /*08e8*/ 	.word	0x0500000f


	//   ....[219]....
        /*08ec*/ 	.word	0x0500000f


	//   ....[220]....
        /*08f0*/ 	.word	0x0500000f


	//   ....[221]....
        /*08f4*/ 	.word	0x0500000f


	//   ....[222]....
        /*08f8*/ 	.word	0x0500000f


	//   ....[223]....
        /*08fc*/ 	.word	0x0500000f


	//   ....[224]....
        /*0900*/ 	.word	0x0500000f


	//   ....[225]....
        /*0904*/ 	.word	0x0500000f


	//   ....[226]....
        /*0908*/ 	.word	0x0500000f


	//   ....[227]....
        /*090c*/ 	.word	0x0500000f


	//   ....[228]....
        /*0910*/ 	.word	0x0500000f


	//   ....[229]....
        /*0914*/ 	.word	0x0500000f


	//   ....[230]....
        /*0918*/ 	.word	0x0500000f


	//   ....[231]....
        /*091c*/ 	.word	0x0500000f


	//   ....[232]....
        /*0920*/ 	.word	0x0500000f


	//   ....[233]....
        /*0924*/ 	.word	0x0500000f


	//   ....[234]....
        /*0928*/ 	.word	0x0500000f


	//   ....[235]....
        /*092c*/ 	.word	0x0500000f


	//   ....[236]....
        /*0930*/ 	.word	0x0500000f


	//   ....[237]....
        /*0934*/ 	.word	0x0500000f


	//   ....[238]....
        /*0938*/ 	.word	0x0500000f


	//   ....[239]....
        /*093c*/ 	.word	0x0500000f


	//   ....[240]....
        /*0940*/ 	.word	0x0500000f


	//   ....[241]....
        /*0944*/ 	.word	0x0500000f


	//   ....[242]....
        /*0948*/ 	.word	0x0500000f


	//   ....[243]....
        /*094c*/ 	.word	0x0500000f


	//   ....[244]....
        /*0950*/ 	.word	0x0500000f


	//   ....[245]....
        /*0954*/ 	.word	0x0500000f


	//   ....[246]....
        /*0958*/ 	.word	0x0500000f


	//   ....[247]....
        /*095c*/ 	.word	0x0500000f


	//   ....[248]....
        /*0960*/ 	.word	0x0500000f


	//   ....[249]....
        /*0964*/ 	.word	0x0500000f


	//   ....[250]....
        /*0968*/ 	.word	0x0500000f


	//   ....[251]....
        /*096c*/ 	.word	0x0500000f


	//----- nvinfo : EIATTR_COOP_GROUP_INSTR_OFFSETS
	.align		4
.L_1078:
        /*0970*/ 	.byte	0x04, 0x28
        /*0972*/ 	.short	(.L_1080 - .L_1079)


	//   ....[0]....
.L_1079:
        /*0974*/ 	.word	0x00000060


	//   ....[1]....
        /*0978*/ 	.word	0x00000140


	//   ....[2]....
        /*097c*/ 	.word	0x00000180


	//   ....[3]....
        /*0980*/ 	.word	0x00000390


	//   ....[4]....
        /*0984*/ 	.word	0x000004f0


	//   ....[5]....
        /*0988*/ 	.word	0x00000610


	//   ....[6]....
        /*098c*/ 	.word	0x00000770


	//   ....[7]....
        /*0990*/ 	.word	0x000032c0


	//   ....[8]....
        /*0994*/ 	.word	0x000032d0


	//   ....[9]....
        /*0998*/ 	.word	0x00003d70


	//   ....[10]....
        /*099c*/ 	.word	0x00003d80


	//   ....[11]....
        /*09a0*/ 	.word	0x00004770


	//   ....[12]....
        /*09a4*/ 	.word	0x00004780


	//   ....[13]....
        /*09a8*/ 	.word	0x00004b40


	//   ....[14]....
        /*09ac*/ 	.word	0x00004b50


	//   ....[15]....
        /*09b0*/ 	.word	0x00005be0


	//   ....[16]....
        /*09b4*/ 	.word	0x00007bc0


	//   ....[17]....
        /*09b8*/ 	.word	0x00008330


	//   ....[18]....
        /*09bc*/ 	.word	0x00008340


	//   ....[19]....
        /*09c0*/ 	.word	0x00008350


	//   ....[20]....
        /*09c4*/ 	.word	0x00008360


	//   ....[21]....
        /*09c8*/ 	.word	0x00008680


	//   ....[22]....
        /*09cc*/ 	.word	0x00008690


	//   ....[23]....
        /*09d0*/ 	.word	0x000086a0


	//   ....[24]....
        /*09d4*/ 	.word	0x000086b0


	//   ....[25]....
        /*09d8*/ 	.word	0x00009a20


	//   ....[26]....
        /*09dc*/ 	.word	0x00009a40


	//   ....[27]....
        /*09e0*/ 	.word	0x00009a50


	//   ....[28]....
        /*09e4*/ 	.word	0x00009a60


	//   ....[29]....
        /*09e8*/ 	.word	0x00009b40


	//   ....[30]....
        /*09ec*/ 	.word	0x00009b60


	//   ....[31]....
        /*09f0*/ 	.word	0x00009b70


	//   ....[32]....
        /*09f4*/ 	.word	0x00009b80


	//   ....[33]....
        /*09f8*/ 	.word	0x0000b4d0


	//   ....[34]....
        /*09fc*/ 	.word	0x0000cca0


	//   ....[35]....
        /*0a00*/ 	.word	0x0000cfb0


	//   ....[36]....
        /*0a04*/ 	.word	0x0000d000


	//   ....[37]....
        /*0a08*/ 	.word	0x0000d0b0


	//   ....[38]....
        /*0a0c*/ 	.word	0x0000d420


	//   ....[39]....
        /*0a10*/ 	.word	0x0000d500


	//   ....[40]....
        /*0a14*/ 	.word	0x0000dda0


	//   ....[41]....
        /*0a18*/ 	.word	0x0000ee50


	//   ....[42]....
        /*0a1c*/ 	.word	0x0000fca0


	//   ....[43]....
        /*0a20*/ 	.word	0x0000fcc0


	//   ....[44]....
        /*0a24*/ 	.word	0x00010100


	//   ....[45]....
        /*0a28*/ 	.word	0x00010120


	//   ....[46]....
        /*0a2c*/ 	.word	0x00010550


	//   ....[47]....
        /*0a30*/ 	.word	0x000105a0


	//   ....[48]....
        /*0a34*/ 	.word	0x000116e0


	//   ....[49]....
        /*0a38*/ 	.word	0x00012730


	//   ....[50]....
        /*0a3c*/ 	.word	0x000135d0


	//   ....[51]....
        /*0a40*/ 	.word	0x000135f0


	//   ....[52]....
        /*0a44*/ 	.word	0x00013d40


	//   ....[53]....
        /*0a48*/ 	.word	0x00013dc0


	//   ....[54]....
        /*0a4c*/ 	.word	0x000149e0


	//   ....[55]....
        /*0a50*/ 	.word	0x00014b00


	//   ....[56]....
        /*0a54*/ 	.word	0x00014b20


	//   ....[57]....
        /*0a58*/ 	.word	0x00014c90


	//   ....[58]....
        /*0a5c*/ 	.word	0x00014e60


	//   ....[59]....
        /*0a60*/ 	.word	0x00016300


	//   ....[60]....
        /*0a64*/ 	.word	0x000166b0


	//   ....[61]....
        /*0a68*/ 	.word	0x000166e0


	//   ....[62]....
        /*0a6c*/ 	.word	0x000166f0


	//   ....[63]....
        /*0a70*/ 	.word	0x00016700


	//   ....[64]....
        /*0a74*/ 	.word	0x00017430


	//   ....[65]....
        /*0a78*/ 	.word	0x00017450


	//   ....[66]....
        /*0a7c*/ 	.word	0x000176f0


	//   ....[67]....
        /*0a80*/ 	.word	0x00017710


	//   ....[68]....
        /*0a84*/ 	.word	0x000180f0


	//   ....[69]....
        /*0a88*/ 	.word	0x00018130


	//   ....[70]....
        /*0a8c*/ 	.word	0x00018ab0


	//   ....[71]....
        /*0a90*/ 	.word	0x00018ad0


	//   ....[72]....
        /*0a94*/ 	.word	0x00019fc0


	//   ....[73]....
        /*0a98*/ 	.word	0x00019ff0


	//   ....[74]....
        /*0a9c*/ 	.word	0x0001a240


	//   ....[75]....
        /*0aa0*/ 	.word	0x0001a260


	//   ....[76]....
        /*0aa4*/ 	.word	0x0001a510


	//   ....[77]....
        /*0aa8*/ 	.word	0x0001a700


	//   ....[78]....
        /*0aac*/ 	.word	0x0001a730


	//   ....[79]....
        /*0ab0*/ 	.word	0x0001a760


	//   ....[80]....
        /*0ab4*/ 	.word	0x0001a790


	//   ....[81]....
        /*0ab8*/ 	.word	0x0001a7c0


	//   ....[82]....
        /*0abc*/ 	.word	0x0001a7f0


	//   ....[83]....
        /*0ac0*/ 	.word	0x0001a980


	//   ....[84]....
        /*0ac4*/ 	.word	0x0001a9b0


	//   ....[85]....
        /*0ac8*/ 	.word	0x0001a9e0


	//   ....[86]....
        /*0acc*/ 	.word	0x0001aa10


	//   ....[87]....
        /*0ad0*/ 	.word	0x0001aa40


	//   ....[88]....
        /*0ad4*/ 	.word	0x0001aa70


	//   ....[89]....
        /*0ad8*/ 	.word	0x0001ab00


	//   ....[90]....
        /*0adc*/ 	.word	0x0001ab30


	//   ....[91]....
        /*0ae0*/ 	.word	0x0001ab40


	//   ....[92]....
        /*0ae4*/ 	.word	0x0001ab80


	//   ....[93]....
        /*0ae8*/ 	.word	0x0001c070


	//   ....[94]....
        /*0aec*/ 	.word	0x0001eb70


	//   ....[95]....
        /*0af0*/ 	.word	0x0001eb90


	//   ....[96]....
        /*0af4*/ 	.word	0x0001ec20


	//   ....[97]....
        /*0af8*/ 	.word	0x0001ec40


	//   ....[98]....
        /*0afc*/ 	.word	0x0001ecc0


	//   ....[99]....
        /*0b00*/ 	.word	0x0001ece0


	//   ....[100]....
        /*0b04*/ 	.word	0x0001ecf0


	//   ....[101]....
        /*0b08*/ 	.word	0x0001ed00


	//   ....[102]....
        /*0b0c*/ 	.word	0x0001f4b0


	//   ....[103]....
        /*0b10*/ 	.word	0x0001f4e0


	//   ....[104]....
        /*0b14*/ 	.word	0x0001f590


	//   ....[105]....
        /*0b18*/ 	.word	0x0001f5a0


	//   ....[106]....
        /*0b1c*/ 	.word	0x0001f5b0


	//   ....[107]....
        /*0b20*/ 	.word	0x0001f5c0


	//   ....[108]....
        /*0b24*/ 	.word	0x0001f640


	//   ....[109]....
        /*0b28*/ 	.word	0x0001f650


	//   ....[110]....
        /*0b2c*/ 	.word	0x0001ffa0


	//   ....[111]....
        /*0b30*/ 	.word	0x00020030


	//   ....[112]....
        /*0b34*/ 	.word	0x000200b0


	//   ....[113]....
        /*0b38*/ 	.word	0x00020200


	//   ....[114]....
        /*0b3c*/ 	.word	0x00020260


	//   ....[115]....
        /*0b40*/ 	.word	0x00020280


	//   ....[116]....
        /*0b44*/ 	.word	0x00020290


	//   ....[117]....
        /*0b48*/ 	.word	0x00020520


	//   ....[118]....
        /*0b4c*/ 	.word	0x00020a60


	//   ....[119]....
        /*0b50*/ 	.word	0x00020a90


	//   ....[120]....
        /*0b54*/ 	.word	0x00020c80


	//   ....[121]....
        /*0b58*/ 	.word	0x00020cc0


	//   ....[122]....
        /*0b5c*/ 	.word	0x00020cd0


	//   ....[123]....
        /*0b60*/ 	.word	0x00020ce0


	//   ....[124]....
        /*0b64*/ 	.word	0x00020e30


	//   ....[125]....
        /*0b68*/ 	.word	0x00020f80


	//   ....[126]....
        /*0b6c*/ 	.word	0x00021770


	//   ....[127]....
        /*0b70*/ 	.word	0x00021790


	//   ....[128]....
        /*0b74*/ 	.word	0x000217e0


	//   ....[129]....
        /*0b78*/ 	.word	0x000217f0


	//   ....[130]....
        /*0b7c*/ 	.word	0x00021830


	//   ....[131]....
        /*0b80*/ 	.word	0x00021840


	//   ....[132]....
        /*0b84*/ 	.word	0x00021850


	//   ....[133]....
        /*0b88*/ 	.word	0x00021890


	//   ....[134]....
        /*0b8c*/ 	.word	0x00021b90


	//   ....[135]....
        /*0b90*/ 	.word	0x00021bd0


	//   ....[136]....
        /*0b94*/ 	.word	0x00021bf0


	//   ....[137]....
        /*0b98*/ 	.word	0x00021c10


	//   ....[138]....
        /*0b9c*/ 	.word	0x00021c40


	//   ....[139]....
        /*0ba0*/ 	.word	0x00021c60


	//   ....[140]....
        /*0ba4*/ 	.word	0x00021d60


	//   ....[141]....
        /*0ba8*/ 	.word	0x00021eb0


	//   ....[142]....
        /*0bac*/ 	.word	0x000224f0


	//   ....[143]....
        /*0bb0*/ 	.word	0x00022520


	//   ....[144]....
        /*0bb4*/ 	.word	0x00022580


	//   ....[145]....
        /*0bb8*/ 	.word	0x000225b0


	//   ....[146]....
        /*0bbc*/ 	.word	0x000225e0


	//   ....[147]....
        /*0bc0*/ 	.word	0x00022610


	//   ....[148]....
        /*0bc4*/ 	.word	0x00022640


	//   ....[149]....
        /*0bc8*/ 	.word	0x00022670


	//   ....[150]....
        /*0bcc*/ 	.word	0x00022810


	//   ....[151]....
        /*0bd0*/ 	.word	0x00022840


	//   ....[152]....
        /*0bd4*/ 	.word	0x00022870


	//   ....[153]....
        /*0bd8*/ 	.word	0x000228a0


	//   ....[154]....
        /*0bdc*/ 	.word	0x000228d0


	//   ....[155]....
        /*0be0*/ 	.word	0x00022900


	//   ....[156]....
        /*0be4*/ 	.word	0x000229c0


	//   ....[157]....
        /*0be8*/ 	.word	0x000229e0


	//   ....[158]....
        /*0bec*/ 	.word	0x00022a00


	//   ....[159]....
        /*0bf0*/ 	.word	0x00022a60


	//   ....[160]....
        /*0bf4*/ 	.word	0x00023490


	//   ....[161]....
        /*0bf8*/ 	.word	0x000237b0


	//   ....[162]....
        /*0bfc*/ 	.word	0x00023840


	//   ....[163]....
        /*0c00*/ 	.word	0x00023930


	//   ....[164]....
        /*0c04*/ 	.word	0x000239c0


	//   ....[165]....
        /*0c08*/ 	.word	0x00023aa0


	//   ....[166]....
        /*0c0c*/ 	.word	0x00023b30


	//   ....[167]....
        /*0c10*/ 	.word	0x00023c10


	//   ....[168]....
        /*0c14*/ 	.word	0x00023ca0


	//   ....[169]....
        /*0c18*/ 	.word	0x00023cf0


	//   ....[170]....
        /*0c1c*/ 	.word	0x00023d40


	//   ....[171]....
        /*0c20*/ 	.word	0x00023de0


	//   ....[172]....
        /*0c24*/ 	.word	0x00023e70


	//   ....[173]....
        /*0c28*/ 	.word	0x00023ec0


	//   ....[174]....
        /*0c2c*/ 	.word	0x00023f10


	//   ....[175]....
        /*0c30*/ 	.word	0x00024000


	//   ....[176]....
        /*0c34*/ 	.word	0x000240b0


	//   ....[177]....
        /*0c38*/ 	.word	0x00024130


	//   ....[178]....
        /*0c3c*/ 	.word	0x000241a0


	//   ....[179]....
        /*0c40*/ 	.word	0x000242f0


	//   ....[180]....
        /*0c44*/ 	.word	0x00024420


	//   ....[181]....
        /*0c48*/ 	.word	0x00024490


	//   ....[182]....
        /*0c4c*/ 	.word	0x000244e0


	//   ....[183]....
        /*0c50*/ 	.word	0x00024820


	//   ....[184]....
        /*0c54*/ 	.word	0x00024b00


	//   ....[185]....
        /*0c58*/ 	.word	0x00024bf0


	//   ....[186]....
        /*0c5c*/ 	.word	0x00024c90


	//   ....[187]....
        /*0c60*/ 	.word	0x00024cf0


	//   ....[188]....
        /*0c64*/ 	.word	0x00024de0


	//   ....[189]....
        /*0c68*/ 	.word	0x00024e50


	//   ....[190]....
        /*0c6c*/ 	.word	0x00024f40


	//   ....[191]....
        /*0c70*/ 	.word	0x00024fb0


	//   ....[192]....
        /*0c74*/ 	.word	0x00025050


	//   ....[193]....
        /*0c78*/ 	.word	0x00025140


	//   ....[194]....
        /*0c7c*/ 	.word	0x000251e0


	//   ....[195]....
        /*0c80*/ 	.word	0x00025240


	//   ....[196]....
        /*0c84*/ 	.word	0x00025300


	//   ....[197]....
        /*0c88*/ 	.word	0x00025360


	//   ....[198]....
        /*0c8c*/ 	.word	0x00025400


	//   ....[199]....
        /*0c90*/ 	.word	0x000254b0


	//   ....[200]....
        /*0c94*/ 	.word	0x00025550


	//   ....[201]....
        /*0c98*/ 	.word	0x00025880


	//   ....[202]....
        /*0c9c*/ 	.word	0x00025940


	//   ....[203]....
        /*0ca0*/ 	.word	0x00025bb0


	//   ....[204]....
        /*0ca4*/ 	.word	0x00025c30


	//   ....[205]....
        /*0ca8*/ 	.word	0x00025e40


	//   ....[206]....
        /*0cac*/ 	.word	0x00025e90


	//   ....[207]....
        /*0cb0*/ 	.word	0x00026000


	//   ....[208]....
        /*0cb4*/ 	.word	0x00026090


	//   ....[209]....
        /*0cb8*/ 	.word	0x000261d0


	//   ....[210]....
        /*0cbc*/ 	.word	0x000262d0


	//   ....[211]....
        /*0cc0*/ 	.word	0x00026540


	//   ....[212]....
        /*0cc4*/ 	.word	0x00026590


	//   ....[213]....
        /*0cc8*/ 	.word	0x00026760


	//   ....[214]....
        /*0ccc*/ 	.word	0x000267b0


	//   ....[215]....
        /*0cd0*/ 	.word	0x00026980


	//   ....[216]....
        /*0cd4*/ 	.word	0x000269d0


	//   ....[217]....
        /*0cd8*/ 	.word	0x00026ac0


	//   ....[218]....
        /*0cdc*/ 	.word	0x00026b60


	//   ....[219]....
        /*0ce0*/ 	.word	0x00026bc0


	//   ....[220]....
        /*0ce4*/ 	.word	0x00026c70


	//   ....[221]....
        /*0ce8*/ 	.word	0x00026cd0


	//   ....[222]....
        /*0cec*/ 	.word	0x00026d80


	//   ....[223]....
        /*0cf0*/ 	.word	0x00026de0


	//   ....[224]....
        /*0cf4*/ 	.word	0x00026e90


	//   ....[225]....
        /*0cf8*/ 	.word	0x00026f80


	//   ....[226]....
        /*0cfc*/ 	.word	0x00027060


	//   ....[227]....
        /*0d00*/ 	.word	0x00027170


	//   ....[228]....
        /*0d04*/ 	.word	0x00027270


	//   ....[229]....
        /*0d08*/ 	.word	0x000273a0


	//   ....[230]....
        /*0d0c*/ 	.word	0x00027480


	//   ....[231]....
        /*0d10*/ 	.word	0x00027580


	//   ....[232]....
        /*0d14*/ 	.word	0x00027660


	//   ....[233]....
        /*0d18*/ 	.word	0x000276f0


	//   ....[234]....
        /*0d1c*/ 	.word	0x00027790


	//   ....[235]....
        /*0d20*/ 	.word	0x00027900


	//   ....[236]....
        /*0d24*/ 	.word	0x00027970


	//   ....[237]....
        /*0d28*/ 	.word	0x000279e0


	//   ....[238]....
        /*0d2c*/ 	.word	0x00027a50


	//   ....[239]....
        /*0d30*/ 	.word	0x00027ac0


	//   ....[240]....
        /*0d34*/ 	.word	0x00027b40


	//   ....[241]....
        /*0d38*/ 	.word	0x00027bc0


	//   ....[242]....
        /*0d3c*/ 	.word	0x00027c50


	//   ....[243]....
        /*0d40*/ 	.word	0x00027cc0


	//   ....[244]....
        /*0d44*/ 	.word	0x00027d30


	//   ....[245]....
        /*0d48*/ 	.word	0x00027da0


	//   ....[246]....
        /*0d4c*/ 	.word	0x00027e20


	//   ....[247]....
        /*0d50*/ 	.word	0x00027e90


	//   ....[248]....
        /*0d54*/ 	.word	0x00027f40


	//   ....[249]....
        /*0d58*/ 	.word	0x00027f90


	//   ....[250]....
        /*0d5c*/ 	.word	0x00028020


	//   ....[251]....
        /*0d60*/ 	.word	0x00028150


	//----- nvinfo : EIATTR_REG_RECONFIG
	.align		4
.L_1080:
        /*0d64*/ 	.byte	0x01, 0x54
	.zero		2


	//----- nvinfo : EIATTR_SYSCALL_OFFSETS
	.align		4
        /*0d68*/ 	.byte	0x04, 0x46
        /*0d6a*/ 	.short	(.L_1082 - .L_1081)


	//   ....[0]....
.L_1081:
        /*0d6c*/ 	.word	0x00002540


	//   ....[1]....
        /*0d70*/ 	.word	0x00002690


	//   ....[2]....
        /*0d74*/ 	.word	0x00007d70


	//   ....[3]....
        /*0d78*/ 	.word	0x000080a0


	//   ....[4]....
        /*0d7c*/ 	.word	0x0001df30


	//   ....[5]....
        /*0d80*/ 	.word	0x0001e080


	//   ....[6]....
        /*0d84*/ 	.word	0x0001e170


	//   ....[7]....
        /*0d88*/ 	.word	0x0001f0d0


	//   ....[8]....
        /*0d8c*/ 	.word	0x0001f920


	//----- nvinfo : EIATTR_MBARRIER_INSTR_OFFSETS
	.align		4
.L_1082:
        /*0d90*/ 	.byte	0x04, 0x39
        /*0d92*/ 	.short	(.L_1084 - .L_1083)


	//   ....[0]....
.L_1083:
        /*0d94*/ 	.word	0x00000270
        /*0d98*/ 	.word	0x000000ff
        /*0d9c*/ 	.word	0x00038800
        /*0da0*/ 	.short	0x0100
        /*0da2*/ 	.byte	0x08
	.zero		1


	//   ....[1]....
        /*0da4*/ 	.word	0x00000280
        /*0da8*/ 	.word	0x000000ff
        /*0dac*/ 	.word	0x00038810
        /*0db0*/ 	.short	0x0100
        /*0db2*/ 	.byte	0x08
	.zero		1


	//   ....[2]....
        /*0db4*/ 	.word	0x00000290
        /*0db8*/ 	.word	0x000000ff
        /*0dbc*/ 	.word	0x00038820
        /*0dc0*/ 	.short	0x0100
        /*0dc2*/ 	.byte	0x08
	.zero		1


	//   ....[3]....
        /*0dc4*/ 	.word	0x00000340
        /*0dc8*/ 	.word	0x000000ff
        /*0dcc*/ 	.word	0x00038830
        /*0dd0*/ 	.short	0x0100
        /*0dd2*/ 	.byte	0x06
	.zero		1


	//   ....[4]....
        /*0dd4*/ 	.word	0x00000350
        /*0dd8*/ 	.word	0x000000ff
        /*0ddc*/ 	.word	0x00038840
        /*0de0*/ 	.short	0x0100
        /*0de2*/ 	.byte	0x06
	.zero		1


	//   ....[5]....
        /*0de4*/ 	.word	0x00000360
        /*0de8*/ 	.word	0x000000ff
        /*0dec*/ 	.word	0x00038838
        /*0df0*/ 	.short	0x0100
        /*0df2*/ 	.byte	0x06
	.zero		1


	//   ....[6]....
        /*0df4*/ 	.word	0x00000370
        /*0df8*/ 	.word	0x000000ff
        /*0dfc*/ 	.word	0x00038848
        /*0e00*/ 	.short	0x0100
        /*0e02*/ 	.byte	0x06
	.zero		1


	//   ....[7]....
        /*0e04*/ 	.word	0x000004a0
        /*0e08*/ 	.word	0x000000ff
        /*0e0c*/ 	.word	0x00038850
        /*0e10*/ 	.short	0x0100
        /*0e12*/ 	.byte	0x08
	.zero		1


	//   ....[8]....
        /*0e14*/ 	.word	0x000004b0
        /*0e18*/ 	.word	0x000000ff
        /*0e1c*/ 	.word	0x00038860
        /*0e20*/ 	.short	0x0100
        /*0e22*/ 	.byte	0x08
	.zero		1


	//   ....[9]....
        /*0e24*/ 	.word	0x000004c0
        /*0e28*/ 	.word	0x000000ff
        /*0e2c*/ 	.word	0x00038858
        /*0e30*/ 	.short	0x0100
        /*0e32*/ 	.byte	0x08
	.zero		1


	//   ....[10]....
        /*0e34*/ 	.word	0x000004d0
        /*0e38*/ 	.word	0x000000ff
        /*0e3c*/ 	.word	0x00038868
        /*0e40*/ 	.short	0x0100
        /*0e42*/ 	.byte	0x08
	.zero		1


	//   ....[11]....
        /*0e44*/ 	.word	0x000005c0
        /*0e48*/ 	.word	0x000000ff
        /*0e4c*/ 	.word	0x00038870
        /*0e50*/ 	.short	0x0100
        /*0e52*/ 	.byte	0x06
	.zero		1


	//   ....[12]....
        /*0e54*/ 	.word	0x000005d0
        /*0e58*/ 	.word	0x000000ff
        /*0e5c*/ 	.word	0x00038880
        /*0e60*/ 	.short	0x0100
        /*0e62*/ 	.byte	0x06
	.zero		1


	//   ....[13]....
        /*0e64*/ 	.word	0x000005e0
        /*0e68*/ 	.word	0x000000ff
        /*0e6c*/ 	.word	0x00038878
        /*0e70*/ 	.short	0x0100
        /*0e72*/ 	.byte	0x06
	.zero		1


	//   ....[14]....
        /*0e74*/ 	.word	0x000005f0
        /*0e78*/ 	.word	0x000000ff
        /*0e7c*/ 	.word	0x00038888
        /*0e80*/ 	.short	0x0100
        /*0e82*/ 	.byte	0x06
	.zero		1


	//   ....[15]....
        /*0e84*/ 	.word	0x00000720
        /*0e88*/ 	.word	0x000000ff
        /*0e8c*/ 	.word	0x00038890
        /*0e90*/ 	.short	0x0100
        /*0e92*/ 	.byte	0x08
	.zero		1


	//   ....[16]....
        /*0e94*/ 	.word	0x00000730
        /*0e98*/ 	.word	0x000000ff
        /*0e9c*/ 	.word	0x000388a0
        /*0ea0*/ 	.short	0x0100
        /*0ea2*/ 	.byte	0x08
	.zero		1


	//   ....[17]....
        /*0ea4*/ 	.word	0x00000740
        /*0ea8*/ 	.word	0x000000ff
        /*0eac*/ 	.word	0x00038898
        /*0eb0*/ 	.short	0x0100
        /*0eb2*/ 	.byte	0x08
	.zero		1


	//   ....[18]....
        /*0eb4*/ 	.word	0x00000750
        /*0eb8*/ 	.word	0x000000ff
        /*0ebc*/ 	.word	0x000388a8
        /*0ec0*/ 	.short	0x0100
        /*0ec2*/ 	.byte	0x08
	.zero		1


	//   ....[19]....
        /*0ec4*/ 	.word	0x00000880
        /*0ec8*/ 	.word	0x000000ff
        /*0ecc*/ 	.word	0x000388b0
        /*0ed0*/ 	.short	0x0100
        /*0ed2*/ 	.byte	0x08
	.zero		1


	//   ....[20]....
        /*0ed4*/ 	.word	0x00000890
        /*0ed8*/ 	.word	0x000000ff
        /*0edc*/ 	.word	0x000388c0
        /*0ee0*/ 	.short	0x0100
        /*0ee2*/ 	.byte	0x08
	.zero		1


	//   ....[21]....
        /*0ee4*/ 	.word	0x000008a0
        /*0ee8*/ 	.word	0x000000ff
        /*0eec*/ 	.word	0x000388b8
        /*0ef0*/ 	.short	0x0100
        /*0ef2*/ 	.byte	0x08
	.zero		1


	//   ....[22]....
        /*0ef4*/ 	.word	0x000008b0
        /*0ef8*/ 	.word	0x000000ff
        /*0efc*/ 	.word	0x000388c8
        /*0f00*/ 	.short	0x0100
        /*0f02*/ 	.byte	0x08
	.zero		1


	//   ....[23]....
        /*0f04*/ 	.word	0x00003270
        /*0f08*/ 	.word	0x0000003d
        /*0f0c*/ 	.word	0x00038890
        /*0f10*/ 	.short	0x010a
        /*0f12*/ 	.byte	0x3f
	.zero		1


	//   ....[24]....
        /*0f14*/ 	.word	0x00003d20
        /*0f18*/ 	.word	0x0000003d
        /*0f1c*/ 	.word	0x00038890
        /*0f20*/ 	.short	0x010a
        /*0f22*/ 	.byte	0x3f
	.zero		1


	//   ....[25]....
        /*0f24*/ 	.word	0x000045e0
        /*0f28*/ 	.word	0x0000003d
        /*0f2c*/ 	.word	0x00038890
        /*0f30*/ 	.short	0x010a
        /*0f32*/ 	.byte	0x3f
	.zero		1


	//   ....[26]....
        /*0f34*/ 	.word	0x000049a0
        /*0f38*/ 	.word	0x00000004
        /*0f3c*/ 	.word	0x00000000
        /*0f40*/ 	.short	0x0101
        /*0f42*/ 	.byte	0x3f
	.zero		1


	//   ....[27]....
        /*0f44*/ 	.word	0x000049e0
        /*0f48*/ 	.word	0x0000003d
        /*0f4c*/ 	.word	0x000388b0
        /*0f50*/ 	.short	0x010a
        /*0f52*/ 	.byte	0x3f
	.zero		1


	//   ....[28]....
        /*0f54*/ 	.word	0x000052a0
        /*0f58*/ 	.word	0x0000003d
        /*0f5c*/ 	.word	0x00000000
        /*0f60*/ 	.short	0x0101
        /*0f62*/ 	.byte	0x3f
	.zero		1


	//   ....[29]....
        /*0f64*/ 	.word	0x00005f60
        /*0f68*/ 	.word	0x0000000b
        /*0f6c*/ 	.word	0x00000000
        /*0f70*/ 	.short	0x0101
        /*0f72*/ 	.byte	0x3f
	.zero		1


	//   ....[30]....
        /*0f74*/ 	.word	0x00006b20
        /*0f78*/ 	.word	0x0000000a
        /*0f7c*/ 	.word	0x00000000
        /*0f80*/ 	.short	0x0101
        /*0f82*/ 	.byte	0x3f
	.zero		1


	//   ....[31]....
        /*0f84*/ 	.word	0x00007e10
        /*0f88*/ 	.word	0x00000011
        /*0f8c*/ 	.word	0x00038800
        /*0f90*/ 	.short	0x010a
        /*0f92*/ 	.byte	0x3f
	.zero		1


	//   ....[32]....
        /*0f94*/ 	.word	0x00007e60
        /*0f98*/ 	.word	0x00000011
        /*0f9c*/ 	.word	0x00038800
        /*0fa0*/ 	.short	0x010a
        /*0fa2*/ 	.byte	0x3f
	.zero		1


	//   ....[33]....
        /*0fa4*/ 	.word	0x00008930
        /*0fa8*/ 	.word	0x00000011
        /*0fac*/ 	.word	0x00038800
        /*0fb0*/ 	.short	0x010a
        /*0fb2*/ 	.byte	0x3f
	.zero		1


	//   ....[34]....
        /*0fb4*/ 	.word	0x00009e90
        /*0fb8*/ 	.word	0x00000011
        /*0fbc*/ 	.word	0x00038800
        /*0fc0*/ 	.short	0x010a
        /*0fc2*/ 	.byte	0x3f
	.zero		1


	//   ....[35]....
        /*0fc4*/ 	.word	0x0000ae40
        /*0fc8*/ 	.word	0x00000014
        /*0fcc*/ 	.word	0x00038830
        /*0fd0*/ 	.short	0x010a
        /*0fd2*/ 	.byte	0x3f
	.zero		1


	//   ....[36]....
        /*0fd4*/ 	.word	0x0000aef0
        /*0fd8*/ 	.word	0x00000014
        /*0fdc*/ 	.word	0x00038830
        /*0fe0*/ 	.short	0x010a
        /*0fe2*/ 	.byte	0x3f
	.zero		1


	//   ....[37]....
        /*0fe4*/ 	.word	0x0000b200
        /*0fe8*/ 	.word	0x00000011
        /*0fec*/ 	.word	0x00038810
        /*0ff0*/ 	.short	0x010a
        /*0ff2*/ 	.byte	0x3f
	.zero		1


	//   ....[38]....
        /*0ff4*/ 	.word	0x0000b250
        /*0ff8*/ 	.word	0x00000014
        /*0ffc*/ 	.word	0x00038850
        /*1000*/ 	.short	0x010a
        /*1002*/ 	.byte	0x3f
	.zero		1


	//   ....[39]....
        /*1004*/ 	.word	0x0000b2c0
        /*1008*/ 	.word	0x00000014
        /*100c*/ 	.word	0x00038850
        /*1010*/ 	.short	0x010a
        /*1012*/ 	.byte	0x3f
	.zero		1


	//   ....[40]....
        /*1014*/ 	.word	0x0000d680
        /*1018*/ 	.word	0x0000001b
        /*101c*/ 	.word	0x00000000
        /*1020*/ 	.short	0x0101
        /*1022*/ 	.byte	0x3f
	.zero		1


	//   ....[41]....
        /*1024*/ 	.word	0x0000de60
        /*1028*/ 	.word	0x00000014
        /*102c*/ 	.word	0x00000000
        /*1030*/ 	.short	0x0101
        /*1032*/ 	.byte	0x3f
	.zero		1


	//   ....[42]....
        /*1034*/ 	.word	0x0000dff0
        /*1038*/ 	.word	0x00000015
        /*103c*/ 	.word	0x00038830
        /*1040*/ 	.short	0x010a
        /*1042*/ 	.byte	0x3f
	.zero		1


	//   ....[43]....
        /*1044*/ 	.word	0x0000e060
        /*1048*/ 	.word	0x00000015
        /*104c*/ 	.word	0x00038830
        /*1050*/ 	.short	0x010a
        /*1052*/ 	.byte	0x3f
	.zero		1


	//   ....[44]....
        /*1054*/ 	.word	0x0000e2d0
        /*1058*/ 	.word	0x00000015
        /*105c*/ 	.word	0x00038850
        /*1060*/ 	.short	0x010a
        /*1062*/ 	.byte	0x3f
	.zero		1


	//   ....[45]....
        /*1064*/ 	.word	0x0000e320
        /*1068*/ 	.word	0x00000015
        /*106c*/ 	.word	0x00038850
        /*1070*/ 	.short	0x010a
        /*1072*/ 	.byte	0x3f
	.zero		1


	//   ....[46]....
        /*1074*/ 	.word	0x00010280
        /*1078*/ 	.word	0x0000000d
        /*107c*/ 	.word	0x00000000
        /*1080*/ 	.short	0x0101
        /*1082*/ 	.byte	0x3f
	.zero		1


	//   ....[47]....
        /*1084*/ 	.word	0x00011790
        /*1088*/ 	.word	0x00000015
        /*108c*/ 	.word	0x00000000
        /*1090*/ 	.short	0x0101
        /*1092*/ 	.byte	0x3f
	.zero		1


	//   ....[48]....
        /*1094*/ 	.word	0x000118d0
        /*1098*/ 	.word	0x00000015
        /*109c*/ 	.word	0x00038830
        /*10a0*/ 	.short	0x010a
        /*10a2*/ 	.byte	0x3f
	.zero		1


	//   ....[49]....
        /*10a4*/ 	.word	0x00011940
        /*10a8*/ 	.word	0x00000015
        /*10ac*/ 	.word	0x00038830
        /*10b0*/ 	.short	0x010a
        /*10b2*/ 	.byte	0x3f
	.zero		1


	//   ....[50]....
        /*10b4*/ 	.word	0x00011bb0
        /*10b8*/ 	.word	0x00000015
        /*10bc*/ 	.word	0x00038850
        /*10c0*/ 	.short	0x010a
        /*10c2*/ 	.byte	0x3f
	.zero		1


	//   ....[51]....
        /*10c4*/ 	.word	0x00011c00
        /*10c8*/ 	.word	0x00000015
        /*10cc*/ 	.word	0x00038850
        /*10d0*/ 	.short	0x010a
        /*10d2*/ 	.byte	0x3f
	.zero		1


	//   ....[52]....
        /*10d4*/ 	.word	0x000138b0
        /*10d8*/ 	.word	0x00000000
        /*10dc*/ 	.word	0x00000000
        /*10e0*/ 	.short	0x0101
        /*10e2*/ 	.byte	0x3f
	.zero		1


	//   ....[53]....
        /*10e4*/ 	.word	0x00014a80
        /*10e8*/ 	.word	0x00000015
        /*10ec*/ 	.word	0x00000000
        /*10f0*/ 	.short	0x0101
        /*10f2*/ 	.byte	0x3f
	.zero		1


	//   ....[54]....
        /*10f4*/ 	.word	0x00017180
        /*10f8*/ 	.word	0x00000000
        /*10fc*/ 	.word	0x00000000
        /*1100*/ 	.short	0x0101
        /*1102*/ 	.byte	0x3f
	.zero		1


	//   ....[55]....
        /*1104*/ 	.word	0x00018120
        /*1108*/ 	.word	0x00000002
        /*110c*/ 	.word	0x00000000
        /*1110*/ 	.short	0x0101
        /*1112*/ 	.byte	0x3f
	.zero		1


	//   ....[56]....
        /*1114*/ 	.word	0x0001c150
        /*1118*/ 	.word	0x00000012
        /*111c*/ 	.word	0x00038820
        /*1120*/ 	.short	0x010a
        /*1122*/ 	.byte	0x3f
	.zero		1


	//   ....[57]....
        /*1124*/ 	.word	0x0001c1e0
        /*1128*/ 	.word	0x00000003
        /*112c*/ 	.word	0x000388a0
        /*1130*/ 	.short	0x010a
        /*1132*/ 	.byte	0x3f
	.zero		1


	//   ....[58]....
        /*1134*/ 	.word	0x0001c430
        /*1138*/ 	.word	0x00000003
        /*113c*/ 	.word	0x000388c0
        /*1140*/ 	.short	0x010a
        /*1142*/ 	.byte	0x3f
	.zero		1


	//   ....[59]....
        /*1144*/ 	.word	0x0001ce00
        /*1148*/ 	.word	0x00000009
        /*114c*/ 	.word	0x000388a0
        /*1150*/ 	.short	0x010a
        /*1152*/ 	.byte	0x3f
	.zero		1


	//   ....[60]....
        /*1154*/ 	.word	0x0001d040
        /*1158*/ 	.word	0x00000009
        /*115c*/ 	.word	0x000388c0
        /*1160*/ 	.short	0x010a
        /*1162*/ 	.byte	0x3f
	.zero		1


	//   ....[61]....
        /*1164*/ 	.word	0x0001e960
        /*1168*/ 	.word	0x0000001a
        /*116c*/ 	.word	0x00038840
        /*1170*/ 	.short	0x010a
        /*1172*/ 	.byte	0x3f
	.zero		1


	//   ....[62]....
        /*1174*/ 	.word	0x0001ee00
        /*1178*/ 	.word	0x0000001a
        /*117c*/ 	.word	0x00038830
        /*1180*/ 	.short	0x0107
        /*1182*/ 	.byte	0x3f
	.zero		1


	//   ....[63]....
        /*1184*/ 	.word	0x0001eed0
        /*1188*/ 	.word	0x0000001a
        /*118c*/ 	.word	0x00038830
        /*1190*/ 	.short	0x0101
        /*1192*/ 	.byte	0x3f
	.zero		1


	//   ....[64]....
        /*1194*/ 	.word	0x0001f760
        /*1198*/ 	.word	0x00000012
        /*119c*/ 	.word	0x00038800
        /*11a0*/ 	.short	0x0107
        /*11a2*/ 	.byte	0x3f
	.zero		1


	//   ....[65]....
        /*11a4*/ 	.word	0x0001f7f0
        /*11a8*/ 	.word	0x00000012
        /*11ac*/ 	.word	0x00038800
        /*11b0*/ 	.short	0x0101
        /*11b2*/ 	.byte	0x3f
	.zero		1


	//   ....[66]....
        /*11b4*/ 	.word	0x000206e0
        /*11b8*/ 	.word	0x00000012
        /*11bc*/ 	.word	0x00038810
        /*11c0*/ 	.short	0x0107
        /*11c2*/ 	.byte	0x3f
	.zero		1


	//   ....[67]....
        /*11c4*/ 	.word	0x000207e0
        /*11c8*/ 	.word	0x00000012
        /*11cc*/ 	.word	0x00038810
        /*11d0*/ 	.short	0x0101
        /*11d2*/ 	.byte	0x3f
	.zero		1


	//   ....[68]....
        /*11d4*/ 	.word	0x00020800
        /*11d8*/ 	.word	0x00000012
        /*11dc*/ 	.word	0x00038820
        /*11e0*/ 	.short	0x010a
        /*11e2*/ 	.byte	0x3f
	.zero		1


	//   ....[69]....
        /*11e4*/ 	.word	0x00020890
        /*11e8*/ 	.word	0x0000001a
        /*11ec*/ 	.word	0x00038860
        /*11f0*/ 	.short	0x010a
        /*11f2*/ 	.byte	0x3f
	.zero		1


	//   ....[70]....
        /*11f4*/ 	.word	0x000211a0
        /*11f8*/ 	.word	0x0000001a
        /*11fc*/ 	.word	0x00038850
        /*1200*/ 	.short	0x0107
        /*1202*/ 	.byte	0x3f
	.zero		1


	//   ....[71]....
        /*1204*/ 	.word	0x00021270
        /*1208*/ 	.word	0x0000001a
        /*120c*/ 	.word	0x00038850
        /*1210*/ 	.short	0x0101
        /*1212*/ 	.byte	0x3f
	.zero		1


	//   ....[72]....
        /*1214*/ 	.word	0x000215f0
        /*1218*/ 	.word	0x00000006
        /*121c*/ 	.word	0x00038840
        /*1220*/ 	.short	0x010a
        /*1222*/ 	.byte	0x3f
	.zero		1


	//   ....[73]....
        /*1224*/ 	.word	0x00021910
        /*1228*/ 	.word	0x00000006
        /*122c*/ 	.word	0x00038830
        /*1230*/ 	.short	0x0107
        /*1232*/ 	.byte	0x3f
	.zero		1


	//   ....[74]....
        /*1234*/ 	.word	0x000219d0
        /*1238*/ 	.word	0x00000006
        /*123c*/ 	.word	0x00038830
        /*1240*/ 	.short	0x0101
        /*1242*/ 	.byte	0x3f
	.zero		1


	//   ....[75]....
        /*1244*/ 	.word	0x00021a00
        /*1248*/ 	.word	0x00000006
        /*124c*/ 	.word	0x00038860
        /*1250*/ 	.short	0x010a
        /*1252*/ 	.byte	0x3f
	.zero		1


	//   ....[76]....
        /*1254*/ 	.word	0x000220b0
        /*1258*/ 	.word	0x00000006
        /*125c*/ 	.word	0x00038850
        /*1260*/ 	.short	0x0107
        /*1262*/ 	.byte	0x3f
	.zero		1


	//   ....[77]....
        /*1264*/ 	.word	0x00022170
        /*1268*/ 	.word	0x00000006
        /*126c*/ 	.word	0x00038850
        /*1270*/ 	.short	0x0101
        /*1272*/ 	.byte	0x3f
	.zero		1


	//   ....[78]....
        /*1274*/ 	.word	0x00023410
        /*1278*/ 	.word	0x00000007
        /*127c*/ 	.word	0x00038820
        /*1280*/ 	.short	0x010a
        /*1282*/ 	.byte	0x3f
	.zero		1


	//   ....[79]....
        /*1284*/ 	.word	0x00023580
        /*1288*/ 	.word	0x00000005
        /*128c*/ 	.word	0x00038840
        /*1290*/ 	.short	0x010a
        /*1292*/ 	.byte	0x3f
	.zero		1


	//   ....[80]....
        /*1294*/ 	.word	0x00023620
        /*1298*/ 	.word	0x00000003
        /*129c*/ 	.word	0x00038840
        /*12a0*/ 	.short	0x010a
        /*12a2*/ 	.byte	0x3f
	.zero		1


	//   ....[81]....
        /*12a4*/ 	.word	0x00023660
        /*12a8*/ 	.word	0x00000005
        /*12ac*/ 	.word	0x00038860
        /*12b0*/ 	.short	0x010a
        /*12b2*/ 	.byte	0x3f
	.zero		1


	//   ....[82]....
        /*12b4*/ 	.word	0x000236a0
        /*12b8*/ 	.word	0x00000003
        /*12bc*/ 	.word	0x00038860
        /*12c0*/ 	.short	0x010a
        /*12c2*/ 	.byte	0x3f
	.zero		1


	//   ....[83]....
        /*12c4*/ 	.word	0x00023700
        /*12c8*/ 	.word	0x0000003d
        /*12cc*/ 	.word	0x00038890
        /*12d0*/ 	.short	0x010a
        /*12d2*/ 	.byte	0x3f
	.zero		1


	//   ....[84]....
        /*12d4*/ 	.word	0x00023880
        /*12d8*/ 	.word	0x0000003d
        /*12dc*/ 	.word	0x00038890
        /*12e0*/ 	.short	0x010a
        /*12e2*/ 	.byte	0x3f
	.zero		1


	//   ....[85]....
        /*12e4*/ 	.word	0x00023a00
        /*12e8*/ 	.word	0x0000003d
        /*12ec*/ 	.word	0x00038890
        /*12f0*/ 	.short	0x010a
        /*12f2*/ 	.byte	0x3f
	.zero		1


	//   ....[86]....
        /*12f4*/ 	.word	0x00023b60
        /*12f8*/ 	.word	0x0000003d
        /*12fc*/ 	.word	0x000388b0
        /*1300*/ 	.short	0x010a
        /*1302*/ 	.byte	0x3f
	.zero		1


	//   ....[87]....
        /*1304*/ 	.word	0x00023f40
        /*1308*/ 	.word	0x00000011
        /*130c*/ 	.word	0x00038800
        /*1310*/ 	.short	0x010a
        /*1312*/ 	.byte	0x3f
	.zero		1


	//   ....[88]....
        /*1314*/ 	.word	0x00024510
        /*1318*/ 	.word	0x00000011
        /*131c*/ 	.word	0x00038800
        /*1320*/ 	.short	0x010a
        /*1322*/ 	.byte	0x3f
	.zero		1


	//   ....[89]....
        /*1324*/ 	.word	0x00024560
        /*1328*/ 	.word	0x00000014
        /*132c*/ 	.word	0x00038830
        /*1330*/ 	.short	0x010a
        /*1332*/ 	.byte	0x3f
	.zero		1


	//   ....[90]....
        /*1334*/ 	.word	0x000245b0
        /*1338*/ 	.word	0x00000011
        /*133c*/ 	.word	0x00038810
        /*1340*/ 	.short	0x010a
        /*1342*/ 	.byte	0x3f
	.zero		1


	//   ....[91]....
        /*1344*/ 	.word	0x00024600
        /*1348*/ 	.word	0x00000014
        /*134c*/ 	.word	0x00038850
        /*1350*/ 	.short	0x010a
        /*1352*/ 	.byte	0x3f
	.zero		1


	//   ....[92]....
        /*1354*/ 	.word	0x00024650
        /*1358*/ 	.word	0x00000015
        /*135c*/ 	.word	0x00038830
        /*1360*/ 	.short	0x010a
        /*1362*/ 	.byte	0x3f
	.zero		1


	//   ....[93]....
        /*1364*/ 	.word	0x000246a0
        /*1368*/ 	.word	0x00000015
        /*136c*/ 	.word	0x00038850
        /*1370*/ 	.short	0x010a
        /*1372*/ 	.byte	0x3f
	.zero		1


	//   ....[94]....
        /*1374*/ 	.word	0x000246f0
        /*1378*/ 	.word	0x00000015
        /*137c*/ 	.word	0x00038830
        /*1380*/ 	.short	0x010a
        /*1382*/ 	.byte	0x3f
	.zero		1


	//   ....[95]....
        /*1384*/ 	.word	0x00024740
        /*1388*/ 	.word	0x00000015
        /*138c*/ 	.word	0x00038850
        /*1390*/ 	.short	0x010a
        /*1392*/ 	.byte	0x3f
	.zero		1


	//   ....[96]....
        /*1394*/ 	.word	0x000248e0
        /*1398*/ 	.word	0x00000012
        /*139c*/ 	.word	0x00038820
        /*13a0*/ 	.short	0x010a
        /*13a2*/ 	.byte	0x3f
	.zero		1


	//   ....[97]....
        /*13a4*/ 	.word	0x00024930
        /*13a8*/ 	.word	0x00000003
        /*13ac*/ 	.word	0x000388a0
        /*13b0*/ 	.short	0x010a
        /*13b2*/ 	.byte	0x3f
	.zero		1


	//   ....[98]....
        /*13b4*/ 	.word	0x00024980
        /*13b8*/ 	.word	0x00000003
        /*13bc*/ 	.word	0x000388c0
        /*13c0*/ 	.short	0x010a
        /*13c2*/ 	.byte	0x3f
	.zero		1


	//   ....[99]....
        /*13c4*/ 	.word	0x000249d0
        /*13c8*/ 	.word	0x00000009
        /*13cc*/ 	.word	0x000388a0
        /*13d0*/ 	.short	0x010a
        /*13d2*/ 	.byte	0x3f
	.zero		1


	//   ....[100]....
        /*13d4*/ 	.word	0x00024a20
        /*13d8*/ 	.word	0x00000009
        /*13dc*/ 	.word	0x000388c0
        /*13e0*/ 	.short	0x010a
        /*13e2*/ 	.byte	0x3f
	.zero		1


	//   ....[101]....
        /*13e4*/ 	.word	0x00024b40
        /*13e8*/ 	.word	0x0000001a
        /*13ec*/ 	.word	0x00038840
        /*13f0*/ 	.short	0x010a
        /*13f2*/ 	.byte	0x3f
	.zero		1


	//   ....[102]....
        /*13f4*/ 	.word	0x000260d0
        /*13f8*/ 	.word	0x00000012
        /*13fc*/ 	.word	0x00038820
        /*1400*/ 	.short	0x010a
        /*1402*/ 	.byte	0x3f
	.zero		1


	//   ....[103]....
        /*1404*/ 	.word	0x00026120
        /*1408*/ 	.word	0x0000001a
        /*140c*/ 	.word	0x00038860
        /*1410*/ 	.short	0x010a
        /*1412*/ 	.byte	0x3f
	.zero		1


	//   ....[104]....
        /*1414*/ 	.word	0x00026a10
        /*1418*/ 	.word	0x00000006
        /*141c*/ 	.word	0x00038840
        /*1420*/ 	.short	0x010a
        /*1422*/ 	.byte	0x3f
	.zero		1


	//   ....[105]....
        /*1424*/ 	.word	0x00026ed0
        /*1428*/ 	.word	0x00000006
        /*142c*/ 	.word	0x00038860
        /*1430*/ 	.short	0x010a
        /*1432*/ 	.byte	0x3f
	.zero		1


	//   ....[106]....
        /*1434*/ 	.word	0x00028070
        /*1438*/ 	.word	0x00000007
        /*143c*/ 	.word	0x00038820
        /*1440*/ 	.short	0x010a
        /*1442*/ 	.byte	0x3f
	.zero		1


	//   ....[107]....
        /*1444*/ 	.word	0x00028210
        /*1448*/ 	.word	0x00000005
        /*144c*/ 	.word	0x00038840
        /*1450*/ 	.short	0x010a
        /*1452*/ 	.byte	0x3f
	.zero		1


	//   ....[108]....
        /*1454*/ 	.word	0x00028260
        /*1458*/ 	.word	0x00000003
        /*145c*/ 	.word	0x00038840
        /*1460*/ 	.short	0x010a
        /*1462*/ 	.byte	0x3f
	.zero		1


	//   ....[109]....
        /*1464*/ 	.word	0x000282b0
        /*1468*/ 	.word	0x00000005
        /*146c*/ 	.word	0x00038860
        /*1470*/ 	.short	0x010a
        /*1472*/ 	.byte	0x3f
	.zero		1


	//----- nvinfo : EIATTR_NUM_MBARRIERS
	.align		4
.L_1084:
        /*1474*/ 	.byte	0x03, 0x38
        /*1476*/ 	.short	0x0017


	//----- nvinfo : EIATTR_EXIT_INSTR_OFFSETS
	.align		4
        /*1478*/ 	.byte	0x04, 0x1c
        /*147a*/ 	.short	(.L_1086 - .L_1085)


	//   ....[0]....
.L_1085:
        /*147c*/ 	.word	0x000236f0


	//----- nvinfo : EIATTR_MAX_THREADS
	.align		4
.L_1086:
        /*1480*/ 	.byte	0x04, 0x05
        /*1482*/ 	.short	(.L_1088 - .L_1087)
.L_1087:
        /*1484*/ 	.word	0x00000180
        /*1488*/ 	.word	0x00000001
        /*148c*/ 	.word	0x00000001


	//----- nvinfo : EIATTR_CRS_STACK_SIZE
	.align		4
.L_1088:
        /*1490*/ 	.byte	0x04, 0x1e
        /*1492*/ 	.short	(.L_1090 - .L_1089)
.L_1089:
        /*1494*/ 	.word	0x00000000


	//----- nvinfo : EIATTR_CBANK_PARAM_SIZE
	.align		4
.L_1090:
        /*1498*/ 	.byte	0x03, 0x19
        /*149a*/ 	.short	0x0bf0


	//----- nvinfo : EIATTR_PARAM_CBANK
	.align		4
        /*149c*/ 	.byte	0x04, 0x0a
        /*149e*/ 	.short	(.L_1092 - .L_1091)
	.align		4
.L_1091:
        /*14a0*/ 	.word	index@(.nv.constant0._ZN7cutlass13device_kernelIN5flash11enable_sm90INS1_16FlashAttnFwdSm90INS1_25CollectiveMainloopFwdSm90ILi2EN4cute5tupleIJNS5_1CILi1EEES8_S8_EEENS6_IJNS7_ILi64EEESA_SA_EEELi512ENS_10bfloat16_tEfNS_4arch4Sm90ELb1ELb0ELb0ELb1ELb1ELb1ELb1ELb0ELb0ELb1ELb1ELb0EEENS1_21CollectiveEpilogueFwdINS6_IJSA_NS7_ILi512EEESA_EEES9_SC_SE_Li256ELb1ELb1ELb1ELb0EEENS1_36VarlenDynamicPersistentTileSchedulerILi64ELi64ELi256ELi128ELb1ELb1ELb1ELb1ELb1ELb1EEEEEEEEEvNT_6ParamsE)
        /*14a4*/ 	.short	0x0210
        /*14a6*/ 	.short	0x0bf0


	//----- nvinfo : EIATTR_SW_WAR
	.align		4
.L_1092:
        /*14a8*/ 	.byte	0x04, 0x36
        /*14aa*/ 	.short	(.L_1094 - .L_1093)
.L_1093:
        /*14ac*/ 	.word	0x00000008
.L_1094:


//--------------------- .nv.info._ZN7cutlass13device_kernelIN5flash11enable_sm90INS1_16FlashAttnFwdSm90INS1_25CollectiveMainloopFwdSm90ILi2EN4cute5tupleIJNS5_1CILi1EEES8_S8_EEENS6_IJNS7_ILi128EEENS7_ILi96EEENS7_ILi64EEEEEELi256ENS_10bfloat16_tEfNS_4arch4Sm90ELb0ELb0ELb0ELb0ELb1ELb0ELb0ELb1ELb0ELb1ELb1ELb0EEENS1_21CollectiveEpilogueFwdINS6_IJSA_NS7_ILi256EEESB_EEES9_SE_SG_Li256ELb0ELb1ELb1ELb0EEENS1_19SingleTileSchedulerILb0ELb1ELb1ELi128EEEEEEEEEvNT_6ParamsE --------------------------
	.section	.nv.info._ZN7cutlass13device_kernelIN5flash11enable_sm90INS1_16FlashAttnFwdSm90INS1_25CollectiveMainloopFwdSm90ILi2EN4cute5tupleIJNS5_1CILi1EEES8_S8_EEENS6_IJNS7_ILi128EEENS7_ILi96EEENS7_ILi64EEEEEELi256ENS_10bfloat16_tEfNS_4arch4Sm90ELb0ELb0ELb0ELb0ELb1ELb0ELb0ELb1ELb0ELb1ELb1ELb0EEENS1_21CollectiveEpilogueFwdINS6_IJSA_NS7_ILi256EEESB_EEES9_SE_SG_Li256ELb0ELb1ELb1ELb0EEENS1_19SingleTileSchedulerILb0ELb1ELb1ELi128EEEEEEEEEvNT_6ParamsE,"",@"SHT_CUDA_INFO"
	.sectionflags	@""
	.align	4


	//----- nvinfo : EIATTR_CUDA_API_VERSION
	.align		4
        /*0000*/ 	.byte	0x04, 0x37
        /*0002*/ 	.short	(.L_1096 - .L_1095)
.L_1095:
        /*0004*/ 	.word	0x00000082


	//----- nvinfo : EIATTR_KPARAM_INFO
	.align		4
.L_1096:
        /*0008*/ 	.byte	0x04, 0x17
        /*000a*/ 	.short	(.L_1098 - .L_1097)
.L_1097:
        /*000c*/ 	.word	0x00000000
        /*0010*/ 	.short	0x0000
        /*0012*/ 	.short	0x0070
        /*0014*/ 	.byte	0x00, 0xf0, 0x01, 0x28


	//----- nvinfo : EIATTR_SPARSE_MMA_MASK
	.align		4
.L_1098:
        /*0018*/ 	.byte	0x03, 0x50
        /*001a*/ 	.short	0x0000


	//----- nvinfo : EIATTR_MAXREG_COUNT
	.align		4
        /*001c*/ 	.byte	0x03, 0x1b
        /*001e*/ 	.short	0x00a8


	//----- nvinfo : EIATTR_NUM_BARRIERS
	.align		4
        /*0020*/ 	.byte	0x02, 0x4c
        /*0022*/ 	.byte	0x10
	.zero		1


	//----- nvinfo : EIATTR_EXTERNS
	.align		4
        /*0024*/ 	.byte	0x04, 0x0f
        /*0026*/ 	.short	(.L_1100 - .L_1099)


	//   ....[0]....
	.align		4
.L_1099:
        /*0028*/ 	.word	index@(__assertfail)


	//----- nvinfo : EIATTR_MERCURY_ISA_VERSION
	.align		4
.L_1100:
        /*002c*/ 	.byte	0x03, 0x5f
        /*002e*/ 	.short	0x0101


	//----- nvinfo : EIATTR_INT_WARP_WIDE_INSTR_OFFSETS
	.align		4
        /*0030*/ 	.byte	0x04, 0x31
        /*0032*/ 	.short	(.L_1102 - .L_1101)


	//   ....[0]....
.L_1101:
        /*0034*/ 	.word	0x000000b0


	//   ....[1]....
        /*0038*/ 	.word	0x000000c0


	//   ....[2]....
        /*003c*/ 	.word	0x00000160


	//----- nvinfo : EIATTR_COOP_GROUP_MASK_REGIDS
	.align		4
.L_1102:
        /*0040*/ 	.byte	0x04, 0x29
        /*0042*/ 	.short	(.L_1104 - .L_1103)


	//   ....[0]....
.L_1103:
        /*0044*/ 	.word	0xffffffff


	//   ....[1]....
        /*0048*/ 	.word	0xffffffff


	//   ....[2]....
        /*004c*/ 	.word	0xffffffff


	//   ....[3]....
        /*0050*/ 	.word	0xffffffff


	//   ....[4]....
        /*0054*/ 	.word	0xffffffff


	//   ....[5]....
        /*0058*/ 	.word	0xffffffff


	//   ....[6]....
        /*005c*/ 	.word	0xffffffff


	//   ....[7]....
        /*0060*/ 	.word	0xffffffff


	//   ....[8]....
        /*0064*/ 	.word	0xffffffff


	//   ....[9]....
        /*0068*/ 	.word	0xffffffff


	//   ....[10]....
        /*006c*/ 	.word	0xffffffff


	//   ....[11]....
        /*0070*/ 	.word	0xffffffff


	//   ....[12]....
        /*0074*/ 	.word	0xffffffff


	//   ....[13]....
        /*0078*/ 	.word	0xffffffff


	//   ....[14]....
        /*007c*/ 	.word	0xffffffff


	//   ....[15]....
        /*0080*/ 	.word	0xffffffff


	//   ....[16]....
        /*0084*/ 	.word	0xffffffff


	//   ....[17]....
        /*0088*/ 	.word	0xffffffff


	//   ....[18]....
        /*008c*/ 	.word	0xffffffff


	//   ....[19]....
        /*0090*/ 	.word	0xffffffff


	//   ....[20]....
        /*0094*/ 	.word	0xffffffff


	//   ....[21]....
        /*0098*/ 	.word	0xffffffff


	//   ....[22]....
        /*009c*/ 	.word	0xffffffff


	//   ....[23]....
        /*00a0*/ 	.word	0xffffffff


	//   ....[24]....
        /*00a4*/ 	.word	0xffffffff


	//   ....[25]....
        /*00a8*/ 	.word	0xffffffff


	//   ....[26]....
        /*00ac*/ 	.word	0xffffffff


	//   ....[27]....
        /*00b0*/ 	.word	0xffffffff


	//   ....[28]....
        /*00b4*/ 	.word	0xffffffff


	//   ....[29]....
        /*00b8*/ 	.word	0xffffffff


	//   ....[30]....
        /*00bc*/ 	.word	0xffffffff


	//   ....[31]....
        /*00c0*/ 	.word	0xffffffff


	//   ....[32]....
        /*00c4*/ 	.word	0xffffffff


	//   ....[33]....
        /*00c8*/ 	.word	0xffffffff


	//   ....[34]....
        /*00cc*/ 	.word	0xffffffff


	//   ....[35]....
        /*00d0*/ 	.word	0xffffffff


	//   ....[36]....
        /*00d4*/ 	.word	0xffffffff


	//   ....[37]....
        /*00d8*/ 	.word	0xffffffff


	//   ....[38]....
        /*00dc*/ 	.word	0xffffffff


	//   ....[39]....
        /*00e0*/ 	.word	0xffffffff


	//   ....[40]....
        /*00e4*/ 	.word	0xffffffff


	//   ....[41]....
        /*00e8*/ 	.word	0xffffffff


	//   ....[42]....
        /*00ec*/ 	.word	0xffffffff


	//   ....[43]....
        /*00f0*/ 	.word	0xffffffff


	//   ....[44]....
        /*00f4*/ 	.word	0xffffffff


	//   ....[45]....
        /*00f8*/ 	.word	0xffffffff


	//   ....[46]....
        /*00fc*/ 	.word	0xffffffff


	//   ....[47]....
        /*0100*/ 	.word	0xffffffff


	//   ....[48]....
        /*0104*/ 	.word	0xffffffff


	//   ....[49]....
        /*0108*/ 	.word	0xffffffff


	//   ....[50]....
        /*010c*/ 	.word	0xffffffff


	//   ....[51]....
        /*0110*/ 	.word	0xffffffff


	//   ....[52]....
        /*0114*/ 	.word	0xffffffff


	//   ....[53]....
        /*0118*/ 	.word	0xffffffff


	//   ....[54]....
        /*011c*/ 	.word	0xffffffff


	//   ....[55]....
        /*0120*/ 	.word	0xffffffff


	//   ....[56]....
        /*0124*/ 	.word	0xffffffff


	//   ....[57]....
        /*0128*/ 	.word	0xffffffff


	//   ....[58]....
        /*012c*/ 	.word	0xffffffff


	//   ....[59]....
        /*0130*/ 	.word	0xffffffff


	//   ....[60]....
        /*0134*/ 	.word	0xffffffff


	//   ....[61]....
        /*0138*/ 	.word	0xffffffff


	//   ....[62]....
        /*013c*/ 	.word	0xffffffff


	//   ....[63]....
        /*0140*/ 	.word	0xffffffff


	//   ....[64]....
        /*0144*/ 	.word	0xffffffff


	//   ....[65]....
        /*0148*/ 	.word	0xffffffff


	//   ....[66]....
        /*014c*/ 	.word	0xffffffff


	//   ....[67]....
        /*0150*/ 	.word	0xffffffff


	//   ....[68]....
        /*0154*/ 	.word	0xffffffff


	//   ....[69]....
        /*0158*/ 	.word	0xffffffff


	//   ....[70]....
        /*015c*/ 	.word	0xffffffff


	//   ....[71]....
        /*0160*/ 	.word	0xffffffff


	//   ....[72]....
        /*0164*/ 	.word	0xffffffff


	//   ....[73]....
        /*0168*/ 	.word	0xffffffff


	//   ....[74]....
        /*016c*/ 	.word	0xffffffff


	//   ....[75]....
        /*0170*/ 	.word	0xffffffff


	//   ....[76]....
        /*0174*/ 	.word	0xffffffff


	//   ....[77]....
        /*0178*/ 	.word	0xffffffff


	//   ....[78]....
        /*017c*/ 	.word	0xffffffff


	//   ....[79]....
        /*0180*/ 	.word	0xffffffff


	//   ....[80]....
        /*0184*/ 	.word	0xffffffff


	//   ....[81]....
        /*0188*/ 	.word	0xffffffff


	//   ....[82]....
        /*018c*/ 	.word	0xffffffff


	//   ....[83]....
        /*0190*/ 	.word	0xffffffff


	//   ....[84]....
        /*0194*/ 	.word	0xffffffff


	//   ....[85]....
        /*0198*/ 	.word	0xffffffff


	//   ....[86]....
        /*019c*/ 	.word	0xffffffff


	//   ....[87]....
        /*01a0*/ 	.word	0xffffffff


	//   ....[88]....
        /*01a4*/ 	.word	0xffffffff


	//   ....[89]....
        /*01a8*/ 	.word	0xffffffff


	//   ....[90]....
        /*01ac*/ 	.word	0xffffffff


	//   ....[91]....
        /*01b0*/ 	.word	0xffffffff


	//   ....[92]....
        /*01b4*/ 	.word	0xffffffff


	//   ....[93]....
        /*01b8*/ 	.word	0x0500000f


	//   ....[94]....
        /*01bc*/ 	.word	0x0500000f


	//   ....[95]....
        /*01c0*/ 	.word	0x0500000f


	//   ....[96]....
        /*01c4*/ 	.word	0x0500000f


	//   ....[97]....
        /*01c8*/ 	.word	0x0500000f


	//   ....[98]....
        /*01cc*/ 	.word	0x0500000f


	//   ....[99]....
        /*01d0*/ 	.word	0x0500000f


	//   ....[100]....
        /*01d4*/ 	.word	0x0500000f


	//   ....[101]....
        /*01d8*/ 	.word	0x0500000f


	//   ....[102]....
        /*01dc*/ 	.word	0x0500000f


	//   ....[103]....
        /*01e0*/ 	.word	0x0500000f


	//   ....[104]....
        /*01e4*/ 	.word	0x0500000f


	//   ....[105]....
        /*01e8*/ 	.word	0x0500000f


	//   ....[106]....
        /*01ec*/ 	.word	0x0500000f


	//   ....[107]....
        /*01f0*/ 	.word	0x0500000f


	//   ....[108]....
        /*01f4*/ 	.word	0x0500000f


	//   ....[109]....
        /*01f8*/ 	.word	0x0500000f


	//   ....[110]....
        /*01fc*/ 	.word	0x0500000f


	//   ....[111]....
        /*0200*/ 	.word	0x0500000f


	//   ....[112]....
        /*0204*/ 	.word	0x0500000f


	//   ....[113]....
        /*0208*/ 	.word	0x0500000f


	//   ....[114]....
        /*020c*/ 	.word	0x0500000f


	//   ....[115]....
        /*0210*/ 	.word	0x0500000f


	//   ....[116]....
        /*0214*/ 	.word	0x0500000f


	//   ....[117]....
        /*0218*/ 	.word	0x0500000f


	//   ....[118]....
        /*021c*/ 	.word	0x0500000f


	//   ....[119]....
        /*0220*/ 	.word	0x0500000f


	//   ....[120]....
        /*0224*/ 	.word	0x0500000f


	//   ....[121]....
        /*0228*/ 	.word	0x0500000f


	//   ....[122]....
        /*022c*/ 	.word	0x0500000f


	//   ....[123]....
        /*0230*/ 	.word	0x0500000f


	//   ....[124]....
        /*0234*/ 	.word	0x0500000f


	//   ....[125]....
        /*0238*/ 	.word	0x0500000f


	//   ....[126]....
        /*023c*/ 	.word	0x0500000f


	//   ....[127]....
        /*0240*/ 	.word	0x0500000f


	//   ....[128]....
        /*0244*/ 	.word	0x0500000f


	//   ....[129]....
        /*0248*/ 	.word	0x0500000f


	//   ....[130]....
        /*024c*/ 	.word	0x0500000f


	//   ....[131]....
        /*0250*/ 	.word	0x0500000f


	//   ....[132]....
        /*0254*/ 	.word	0x0500000f


	//   ....[133]....
        /*0258*/ 	.word	0x0500000f


	//   ....[134]....
        /*025c*/ 	.word	0x0500000f


	//   ....[135]....
        /*0260*/ 	.word	0x0500000f


	//   ....[136]....
        /*0264*/ 	.word	0x0500000f


	//   ....[137]....
        /*0268*/ 	.word	0x0500000f


	//   ....[138]....
        /*026c*/ 	.word	0x0500000f


	//   ....[139]....
        /*0270*/ 	.word	0x0500000f


	//   ....[140]....
        /*0274*/ 	.word	0x0500000f


	//   ....[141]....
        /*0278*/ 	.word	0x0500000f


	//   ....[142]....
        /*027c*/ 	.word	0x0500000f


	//   ....[143]....
        /*0280*/ 	.word	0x0500000f


	//   ....[144]....
        /*0284*/ 	.word	0x0500000f


	//   ....[145]....
        /*0288*/ 	.word	0x0500000f


	//   ....[146]....
        /*028c*/ 	.word	0x0500000f


	//   ....[147]....
        /*0290*/ 	.word	0x0500000f


	//   ....[148]....
        /*0294*/ 	.word	0x0500000f


	//   ....[149]....
        /*0298*/ 	.word	0x0500000f


	//   ....[150]....
        /*029c*/ 	.word	0x0500000f


	//   ....[151]....
        /*02a0*/ 	.word	0x0500000f


	//   ....[152]....
        /*02a4*/ 	.word	0x0500000f


	//   ....[153]....
        /*02a8*/ 	.word	0x0500000f


	//   ....[154]....
        /*02ac*/ 	.word	0x0500000f


	//   ....[155]....
        /*02b0*/ 	.word	0x0500000f


	//   ....[156]....
        /*02b4*/ 	.word	0x0500000f


	//   ....[157]....
        /*02b8*/ 	.word	0x0500000f


	//   ....[158]....
        /*02bc*/ 	.word	0x0500000f


	//----- nvinfo : EIATTR_COOP_GROUP_INSTR_OFFSETS
	.align		4
.L_1104:
        /*02c0*/ 	.byte	0x04, 0x28
        /*02c2*/ 	.short	(.L_1106 - .L_1105)


	//   ....[0]....
.L_1105:
        /*02c4*/ 	.word	0x00000060


	//   ....[1]....
        /*02c8*/ 	.word	0x000000a0


	//   ....[2]....
        /*02cc*/ 	.word	0x000002c0


	//   ....[3]....
        /*02d0*/ 	.word	0x00000420


	//   ....[4]....
        /*02d4*/ 	.word	0x00000540


	//   ....[5]....
        /*02d8*/ 	.word	0x000006a0


	//   ....[6]....
        /*02dc*/ 	.word	0x00001230


	//   ....[7]....
        /*02e0*/ 	.word	0x00001e20


	//   ....[8]....
        /*02e4*/ 	.word	0x00001e70


	//   ....[9]....
        /*02e8*/ 	.word	0x000022b0


	//   ....[10]....
        /*02ec*/ 	.word	0x00002320


	//   ....[11]....
        /*02f0*/ 	.word	0x000033c0


	//   ....[12]....
        /*02f4*/ 	.word	0x000033f0


	//   ....[13]....
        /*02f8*/ 	.word	0x00003850


	//   ....[14]....
        /*02fc*/ 	.word	0x00003a20


	//   ....[15]....
        /*0300*/ 	.word	0x00004bf0


	//   ....[16]....
        /*0304*/ 	.word	0x00004c30


	//   ....[17]....
        /*0308*/ 	.word	0x00004c60


	//   ....[18]....
        /*030c*/ 	.word	0x00004c90


	//   ....[19]....
        /*0310*/ 	.word	0x00005d40


	//   ....[20]....
        /*0314*/ 	.word	0x00005da0


	//   ....[21]....
        /*0318*/ 	.word	0x00005de0


	//   ....[22]....
        /*031c*/ 	.word	0x00005e10


	//   ....[23]....
        /*0320*/ 	.word	0x00005e50


	//   ....[24]....
        /*0324*/ 	.word	0x00005e70


	//   ....[25]....
        /*0328*/ 	.word	0x00006ad0


	//   ....[26]....
        /*032c*/ 	.word	0x00006ae0


	//   ....[27]....
        /*0330*/ 	.word	0x00007b10


	//   ....[28]....
        /*0334*/ 	.word	0x00008bf0


	//   ....[29]....
        /*0338*/ 	.word	0x00008c10


	//   ....[30]....
        /*033c*/ 	.word	0x00008c20


	//   ....[31]....
        /*0340*/ 	.word	0x00008c60


	//   ....[32]....
        /*0344*/ 	.word	0x00008cb0


	//   ....[33]....
        /*0348*/ 	.word	0x00008cd0


	//   ....[34]....
        /*034c*/ 	.word	0x00008d20


	//   ....[35]....
        /*0350*/ 	.word	0x00008d40


	//   ....[36]....
        /*0354*/ 	.word	0x00008d90


	//   ....[37]....
        /*0358*/ 	.word	0x00008db0


	//   ....[38]....
        /*035c*/ 	.word	0x00008e00


	//   ....[39]....
        /*0360*/ 	.word	0x00008e20


	//   ....[40]....
        /*0364*/ 	.word	0x00009370


	//   ....[41]....
        /*0368*/ 	.word	0x000093a0


	//   ....[42]....
        /*036c*/ 	.word	0x000093d0


	//   ....[43]....
        /*0370*/ 	.word	0x00009430


	//   ....[44]....
        /*0374*/ 	.word	0x00009490


	//   ....[45]....
        /*0378*/ 	.word	0x000094b0


	//   ....[46]....
        /*037c*/ 	.word	0x00009510


	//   ....[47]....
        /*0380*/ 	.word	0x00009530


	//   ....[48]....
        /*0384*/ 	.word	0x00009590


	//   ....[49]....
        /*0388*/ 	.word	0x000095b0


	//   ....[50]....
        /*038c*/ 	.word	0x00009610


	//   ....[51]....
        /*0390*/ 	.word	0x00009630


	//   ....[52]....
        /*0394*/ 	.word	0x00009690


	//   ....[53]....
        /*0398*/ 	.word	0x000096b0


	//   ....[54]....
        /*039c*/ 	.word	0x00009700


	//   ....[55]....
        /*03a0*/ 	.word	0x00009720


	//   ....[56]....
        /*03a4*/ 	.word	0x00009aa0


	//   ....[57]....
        /*03a8*/ 	.word	0x00009ad0


	//   ....[58]....
        /*03ac*/ 	.word	0x00009b10


	//   ....[59]....
        /*03b0*/ 	.word	0x00009b30


	//   ....[60]....
        /*03b4*/ 	.word	0x00009b50


	//   ....[61]....
        /*03b8*/ 	.word	0x00009b70


	//   ....[62]....
        /*03bc*/ 	.word	0x00009b90


	//   ....[63]....
        /*03c0*/ 	.word	0x00009bc0


	//   ....[64]....
        /*03c4*/ 	.word	0x00009c60


	//   ....[65]....
        /*03c8*/ 	.word	0x00009c90


	//   ....[66]....
        /*03cc*/ 	.word	0x00009ca0


	//   ....[67]....
        /*03d0*/ 	.word	0x00009d30


	//   ....[68]....
        /*03d4*/ 	.word	0x0000a520


	//   ....[69]....
        /*03d8*/ 	.word	0x0000a540


	//   ....[70]....
        /*03dc*/ 	.word	0x0000a550


	//   ....[71]....
        /*03e0*/ 	.word	0x0000a560


	//   ....[72]....
        /*03e4*/ 	.word	0x0000a570


	//   ....[73]....
        /*03e8*/ 	.word	0x0000a580


	//   ....[74]....
        /*03ec*/ 	.word	0x0000a5a0


	//   ....[75]....
        /*03f0*/ 	.word	0x0000a5c0


	//   ....[76]....
        /*03f4*/ 	.word	0x0000a5f0


	//   ....[77]....
        /*03f8*/ 	.word	0x0000a630


	//   ....[78]....
        /*03fc*/ 	.word	0x0000a670


	//   ....[79]....
        /*0400*/ 	.word	0x0000a6c0


	//   ....[80]....
        /*0404*/ 	.word	0x0000aa10


	//   ....[81]....
        /*0408*/ 	.word	0x0000aa30


	//   ....[82]....
        /*040c*/ 	.word	0x0000aa40


	//   ....[83]....
        /*0410*/ 	.word	0x0000aa50


	//   ....[84]....
        /*0414*/ 	.word	0x0000aa60


	//   ....[85]....
        /*0418*/ 	.word	0x0000aa90


	//   ....[86]....
        /*041c*/ 	.word	0x0000aaf0


	//   ....[87]....
        /*0420*/ 	.word	0x0000ab10


	//   ....[88]....
        /*0424*/ 	.word	0x0000ab70


	//   ....[89]....
        /*0428*/ 	.word	0x0000ab80


	//   ....[90]....
        /*042c*/ 	.word	0x0000abf0


	//   ....[91]....
        /*0430*/ 	.word	0x0000ac10


	//   ....[92]....
        /*0434*/ 	.word	0x0000af70


	//   ....[93]....
        /*0438*/ 	.word	0x0000b410


	//   ....[94]....
        /*043c*/ 	.word	0x0000b500


	//   ....[95]....
        /*0440*/ 	.word	0x0000b5a0


	//   ....[96]....
        /*0444*/ 	.word	0x0000b620


	//   ....[97]....
        /*0448*/ 	.word	0x0000b6d0


	//   ....[98]....
        /*044c*/ 	.word	0x0000b730


	//   ....[99]....
        /*0450*/ 	.word	0x0000b7f0


	//   ....[100]....
        /*0454*/ 	.word	0x0000b850


	//   ....[101]....
        /*0458*/ 	.word	0x0000b910


	//   ....[102]....
        /*045c*/ 	.word	0x0000b970


	//   ....[103]....
        /*0460*/ 	.word	0x0000ba30


	//   ....[104]....
        /*0464*/ 	.word	0x0000ba90


	//   ....[105]....
        /*0468*/ 	.word	0x0000bb30


	//   ....[106]....
        /*046c*/ 	.word	0x0000bbc0


	//   ....[107]....
        /*0470*/ 	.word	0x0000bc20


	//   ....[108]....
        /*0474*/ 	.word	0x0000bce0


	//   ....[109]....
        /*0478*/ 	.word	0x0000bda0


	//   ....[110]....
        /*047c*/ 	.word	0x0000be00


	//   ....[111]....
        /*0480*/ 	.word	0x0000bed0


	//   ....[112]....
        /*0484*/ 	.word	0x0000bf30


	//   ....[113]....
        /*0488*/ 	.word	0x0000c000


	//   ....[114]....
        /*048c*/ 	.word	0x0000c060


	//   ....[115]....
        /*0490*/ 	.word	0x0000c130


	//   ....[116]....
        /*0494*/ 	.word	0x0000c190


	//   ....[117]....
        /*0498*/ 	.word	0x0000c250


	//   ....[118]....
        /*049c*/ 	.word	0x0000c2b0


	//   ....[119]....
        /*04a0*/ 	.word	0x0000c360


	//   ....[120]....
        /*04a4*/ 	.word	0x0000c3e0


	//   ....[121]....
        /*04a8*/ 	.word	0x0000c480


	//   ....[122]....
        /*04ac*/ 	.word	0x0000c5d0


	//   ....[123]....
        /*04b0*/ 	.word	0x0000c6a0


	//   ....[124]....
        /*04b4*/ 	.word	0x0000c720


	//   ....[125]....
        /*04b8*/ 	.word	0x0000c7e0


	//   ....[126]....
        /*04bc*/ 	.word	0x0000c8c0


	//   ....[127]....
        /*04c0*/ 	.word	0x0000c980


	//   ....[128]....
        /*04c4*/ 	.word	0x0000ca60


	//   ....[129]....
        /*04c8*/ 	.word	0x0000cb20


	//   ....[130]....
        /*04cc*/ 	.word	0x0000cc00


	//   ....[131]....
        /*04d0*/ 	.word	0x0000ccc0


	//   ....[132]....
        /*04d4*/ 	.word	0x0000cda0


	//   ....[133]....
        /*04d8*/ 	.word	0x0000ce70


	//   ....[134]....
        /*04dc*/ 	.word	0x0000cfd0


	//   ....[135]....
        /*04e0*/ 	.word	0x0000d070


	//   ....[136]....
        /*04e4*/ 	.word	0x0000d0d0


	//   ....[137]....
        /*04e8*/ 	.word	0x0000d170


	//   ....[138]....
        /*04ec*/ 	.word	0x0000d1d0


	//   ....[139]....
        /*04f0*/ 	.word	0x0000d270


	//   ....[140]....
        /*04f4*/ 	.word	0x0000d2d0


	//   ....[141]....
        /*04f8*/ 	.word	0x0000d370


	//   ....[142]....
        /*04fc*/ 	.word	0x0000d3d0


	//   ....[143]....
        /*0500*/ 	.word	0x0000d470


	//   ....[144]....
        /*0504*/ 	.word	0x0000d4d0


	//   ....[145]....
        /*0508*/ 	.word	0x0000d570


	//   ....[146]....
        /*050c*/ 	.word	0x0000d660


	//   ....[147]....
        /*0510*/ 	.word	0x0000d700


	//   ....[148]....
        /*0514*/ 	.word	0x0000d770


	//   ....[149]....
        /*0518*/ 	.word	0x0000d840


	//   ....[150]....
        /*051c*/ 	.word	0x0000d8a0


	//   ....[151]....
        /*0520*/ 	.word	0x0000d980


	//   ....[152]....
        /*0524*/ 	.word	0x0000d9e0


	//   ....[153]....
        /*0528*/ 	.word	0x0000dac0


	//   ....[154]....
        /*052c*/ 	.word	0x0000db20


	//   ....[155]....
        /*0530*/ 	.word	0x0000dc00


	//   ....[156]....
        /*0534*/ 	.word	0x0000dc60


	//   ....[157]....
        /*0538*/ 	.word	0x0000dd40


	//   ....[158]....
        /*053c*/ 	.word	0x0000de30


	//----- nvinfo : EIATTR_REG_RECONFIG
	.align		4
.L_1106:
        /*0540*/ 	.byte	0x01, 0x54
	.zero		2


	//----- nvinfo : EIATTR_SYSCALL_OFFSETS
	.align		4
        /*0544*/ 	.byte	0x04, 0x46
        /*0546*/ 	.short	(.L_1108 - .L_1107)


	//   ....[0]....
.L_1107:
        /*0548*/ 	.word	0x000013f0


	//   ....[1]....
        /*054c*/ 	.word	0x00008250


	//   ....[2]....
        /*0550*/ 	.word	0x00008390


	//   ....[3]....
        /*0554*/ 	.word	0x00008480


	//   ....[4]....
        /*0558*/ 	.word	0x00009090


	//----- nvinfo : EIATTR_MBARRIER_INSTR_OFFSETS
	.align		4
.L_1108:
        /*055c*/ 	.byte	0x04, 0x39
        /*055e*/ 	.short	(.L_1110 - .L_1109)


	//   ....[0]....
.L_1109:
        /*0560*/ 	.word	0x00000170
        /*0564*/ 	.word	0x000000ff
        /*0568*/ 	.word	0x00022800
        /*056c*/ 	.short	0x0100
        /*056e*/ 	.byte	0x08
	.zero		1


	//   ....[1]....
        /*0570*/ 	.word	0x00000180
        /*0574*/ 	.word	0x000000ff
        /*0578*/ 	.word	0x00022820
        /*057c*/ 	.short	0x0100
        /*057e*/ 	.byte	0x08
	.zero		1


	//   ....[2]....
        /*0580*/ 	.word	0x00000270
        /*0584*/ 	.word	0x000000ff
        /*0588*/ 	.word	0x00022830
        /*058c*/ 	.short	0x0100
        /*058e*/ 	.byte	0x08
	.zero		1


	//   ....[3]....
        /*0590*/ 	.word	0x00000280
        /*0594*/ 	.word	0x000000ff
        /*0598*/ 	.word	0x00022840
        /*059c*/ 	.short	0x0100
        /*059e*/ 	.byte	0x08
	.zero		1


	//   ....[4]....
        /*05a0*/ 	.word	0x00000290
        /*05a4*/ 	.word	0x000000ff
        /*05a8*/ 	.word	0x00022838
        /*05ac*/ 	.short	0x0100
        /*05ae*/ 	.byte	0x08
	.zero		1


	//   ....[5]....
        /*05b0*/ 	.word	0x000002a0
        /*05b4*/ 	.word	0x000000ff
        /*05b8*/ 	.word	0x00022848
        /*05bc*/ 	.short	0x0100
        /*05be*/ 	.byte	0x08
	.zero		1


	//   ....[6]....
        /*05c0*/ 	.word	0x000003d0
        /*05c4*/ 	.word	0x000000ff
        /*05c8*/ 	.word	0x00022850
        /*05cc*/ 	.short	0x0100
        /*05ce*/ 	.byte	0x08
	.zero		1


	//   ....[7]....
        /*05d0*/ 	.word	0x000003e0
        /*05d4*/ 	.word	0x000000ff
        /*05d8*/ 	.word	0x00022860
        /*05dc*/ 	.short	0x0100
        /*05de*/ 	.byte	0x08
	.zero		1


	//   ....[8]....
        /*05e0*/ 	.word	0x000003f0
        /*05e4*/ 	.word	0x000000ff
        /*05e8*/ 	.word	0x00022858
        /*05ec*/ 	.short	0x0100
        /*05ee*/ 	.byte	0x08
	.zero		1


	//   ....[9]....
        /*05f0*/ 	.word	0x00000400
        /*05f4*/ 	.word	0x000000ff
        /*05f8*/ 	.word	0x00022868
        /*05fc*/ 	.short	0x0100
        /*05fe*/ 	.byte	0x08
	.zero		1


	//   ....[10]....
        /*0600*/ 	.word	0x000004f0
        /*0604*/ 	.word	0x000000ff
        /*0608*/ 	.word	0x00022870
        /*060c*/ 	.short	0x0100
        /*060e*/ 	.byte	0x06
	.zero		1


	//   ....[11]....
        /*0610*/ 	.word	0x00000500
        /*0614*/ 	.word	0x000000ff
        /*0618*/ 	.word	0x00022880
        /*061c*/ 	.short	0x0100
        /*061e*/ 	.byte	0x06
	.zero		1


	//   ....[12]....
        /*0620*/ 	.word	0x00000510
        /*0624*/ 	.word	0x000000ff
        /*0628*/ 	.word	0x00022878
        /*062c*/ 	.short	0x0100
        /*062e*/ 	.byte	0x06
	.zero		1


	//   ....[13]....
        /*0630*/ 	.word	0x00000520
        /*0634*/ 	.word	0x000000ff
        /*0638*/ 	.word	0x00022888
        /*063c*/ 	.short	0x0100
        /*063e*/ 	.byte	0x06
	.zero		1


	//   ....[14]....
        /*0640*/ 	.word	0x00000650
        /*0644*/ 	.word	0x000000ff
        /*0648*/ 	.word	0x00022890
        /*064c*/ 	.short	0x0100
        /*064e*/ 	.byte	0x08
	.zero		1


	//   ....[15]....
        /*0650*/ 	.word	0x00000660
        /*0654*/ 	.word	0x000000ff
        /*0658*/ 	.word	0x000228a0
        /*065c*/ 	.short	0x0100
        /*065e*/ 	.byte	0x08
	.zero		1


	//   ....[16]....
        /*0660*/ 	.word	0x00000670
        /*0664*/ 	.word	0x000000ff
        /*0668*/ 	.word	0x00022898
        /*066c*/ 	.short	0x0100
        /*066e*/ 	.byte	0x08
	.zero		1


	//   ....[17]....
        /*0670*/ 	.word	0x00000680
        /*0674*/ 	.word	0x000000ff
        /*0678*/ 	.word	0x000228a8
        /*067c*/ 	.short	0x0100
        /*067e*/ 	.byte	0x08
	.zero		1


	//   ....[18]....
        /*0680*/ 	.word	0x000007c0
        /*0684*/ 	.word	0x000000ff
        /*0688*/ 	.word	0x000228b0
        /*068c*/ 	.short	0x0100
        /*068e*/ 	.byte	0x08
	.zero		1


	//   ....[19]....
        /*0690*/ 	.word	0x000007d0
        /*0694*/ 	.word	0x000000ff
        /*0698*/ 	.word	0x000228c0
        /*069c*/ 	.short	0x0100
        /*069e*/ 	.byte	0x08
	.zero		1


	//   ....[20]....
        /*06a0*/ 	.word	0x000007e0
        /*06a4*/ 	.word	0x000000ff
        /*06a8*/ 	.word	0x000228b8
        /*06ac*/ 	.short	0x0100
        /*06ae*/ 	.byte	0x08
	.zero		1


	//   ....[21]....
        /*06b0*/ 	.word	0x000007f0
        /*06b4*/ 	.word	0x000000ff
        /*06b8*/ 	.word	0x000228c8
        /*06bc*/ 	.short	0x0100
        /*06be*/ 	.byte	0x08
	.zero		1


	//   ....[22]....
        /*06c0*/ 	.word	0x00001420
        /*06c4*/ 	.word	0x000000ff
        /*06c8*/ 	.word	0x00022800
        /*06cc*/ 	.short	0x010a
        /*06ce*/ 	.byte	0x29
	.zero		1


	//   ....[23]....
        /*06d0*/ 	.word	0x000014b0
        /*06d4*/ 	.word	0x000000ff
        /*06d8*/ 	.word	0x00022830
        /*06dc*/ 	.short	0x010a
        /*06de*/ 	.byte	0x29
	.zero		1


	//   ....[24]....
        /*06e0*/ 	.word	0x000014f0
        /*06e4*/ 	.word	0x000000ff
        /*06e8*/ 	.word	0x00022830
        /*06ec*/ 	.short	0x010a
        /*06ee*/ 	.byte	0x29
	.zero		1


	//   ....[25]....
        /*06f0*/ 	.word	0x00001820
        /*06f4*/ 	.word	0x000000ff
        /*06f8*/ 	.word	0x00000000
        /*06fc*/ 	.short	0x0101
        /*06fe*/ 	.byte	0x04
	.zero		1


	//   ....[26]....
        /*0700*/ 	.word	0x00002b30
        /*0704*/ 	.word	0x000000ff
        /*0708*/ 	.word	0x00022850
        /*070c*/ 	.short	0x010a
        /*070e*/ 	.byte	0x29
	.zero		1


	//   ....[27]....
        /*0710*/ 	.word	0x00002b70
        /*0714*/ 	.word	0x000000ff
        /*0718*/ 	.word	0x00022850
        /*071c*/ 	.short	0x010a
        /*071e*/ 	.byte	0x29
	.zero		1


	//   ....[28]....
        /*0720*/ 	.word	0x00002ed0
        /*0724*/ 	.word	0x000000ff
        /*0728*/ 	.word	0x00000000
        /*072c*/ 	.short	0x0101
        /*072e*/ 	.byte	0x04
	.zero		1


	//   ....[29]....
        /*0730*/ 	.word	0x00003010
        /*0734*/ 	.word	0x000000ff
        /*0738*/ 	.word	0x00022830
        /*073c*/ 	.short	0x010a
        /*073e*/ 	.byte	0x1a
	.zero		1


	//   ....[30]....
        /*0740*/ 	.word	0x00003050
        /*0744*/ 	.word	0x000000ff
        /*0748*/ 	.word	0x00022830
        /*074c*/ 	.short	0x010a
        /*074e*/ 	.byte	0x1a
	.zero		1


	//   ....[31]....
        /*0750*/ 	.word	0x00003280
        /*0754*/ 	.word	0x000000ff
        /*0758*/ 	.word	0x00000000
        /*075c*/ 	.short	0x0101
        /*075e*/ 	.byte	0x0b
	.zero		1


	//   ....[32]....
        /*0760*/ 	.word	0x000048d0
        /*0764*/ 	.word	0x000000ff
        /*0768*/ 	.word	0x00022850
        /*076c*/ 	.short	0x010a
        /*076e*/ 	.byte	0x1a
	.zero		1


	//   ....[33]....
        /*0770*/ 	.word	0x00004910
        /*0774*/ 	.word	0x000000ff
        /*0778*/ 	.word	0x00022850
        /*077c*/ 	.short	0x010a
        /*077e*/ 	.byte	0x1a
	.zero		1


	//   ....[34]....
        /*0780*/ 	.word	0x00004bd0
        /*0784*/ 	.word	0x000000ff
        /*0788*/ 	.word	0x00000000
        /*078c*/ 	.short	0x0101
        /*078e*/ 	.byte	0x0b
	.zero		1


	//   ....[35]....
        /*0790*/ 	.word	0x00005e80
        /*0794*/ 	.word	0x000000ff
        /*0798*/ 	.word	0x00000000
        /*079c*/ 	.short	0x0101
        /*079e*/ 	.byte	0x04
	.zero		1


	//   ....[36]....
        /*07a0*/ 	.word	0x00008990
        /*07a4*/ 	.word	0x000000ff
        /*07a8*/ 	.word	0x00022840
        /*07ac*/ 	.short	0x010a
        /*07ae*/ 	.byte	0x2b
	.zero		1


	//   ....[37]....
        /*07b0*/ 	.word	0x00008ec0
        /*07b4*/ 	.word	0x000000ff
        /*07b8*/ 	.word	0x00022830
        /*07bc*/ 	.short	0x0107
        /*07be*/ 	.byte	0x2b
	.zero		1


	//   ....[38]....
        /*07c0*/ 	.word	0x00008f30
        /*07c4*/ 	.word	0x000000ff
        /*07c8*/ 	.word	0x00022830
        /*07cc*/ 	.short	0x0101
        /*07ce*/ 	.byte	0x2b
	.zero		1


	//   ....[39]....
        /*07d0*/ 	.word	0x000097f0
        /*07d4*/ 	.word	0x000000ff
        /*07d8*/ 	.word	0x00022800
        /*07dc*/ 	.short	0x0107
        /*07de*/ 	.byte	0x2b
	.zero		1


	//   ....[40]....
        /*07e0*/ 	.word	0x00009830
        /*07e4*/ 	.word	0x000000ff
        /*07e8*/ 	.word	0x00022800
        /*07ec*/ 	.short	0x0101
        /*07ee*/ 	.byte	0x2b
	.zero		1


	//   ....[41]....
        /*07f0*/ 	.word	0x00009840
        /*07f4*/ 	.word	0x000000ff
        /*07f8*/ 	.word	0x00022820
        /*07fc*/ 	.short	0x010a
        /*07fe*/ 	.byte	0x2b
	.zero		1


	//   ....[42]....
        /*0800*/ 	.word	0x00009890
        /*0804*/ 	.word	0x000000ff
        /*0808*/ 	.word	0x00022860
        /*080c*/ 	.short	0x010a
        /*080e*/ 	.byte	0x2b
	.zero		1


	//   ....[43]....
        /*0810*/ 	.word	0x00009fc0
        /*0814*/ 	.word	0x000000ff
        /*0818*/ 	.word	0x00022850
        /*081c*/ 	.short	0x0107
        /*081e*/ 	.byte	0x2b
	.zero		1


	//   ....[44]....
        /*0820*/ 	.word	0x0000a040
        /*0824*/ 	.word	0x000000ff
        /*0828*/ 	.word	0x00022850
        /*082c*/ 	.short	0x0101
        /*082e*/ 	.byte	0x2b
	.zero		1


	//   ....[45]....
        /*0830*/ 	.word	0x0000a320
        /*0834*/ 	.word	0x00000020
        /*0838*/ 	.word	0x00022840
        /*083c*/ 	.short	0x010a
        /*083e*/ 	.byte	0x3f
	.zero		1


	//   ....[46]....
        /*0840*/ 	.word	0x0000a750
        /*0844*/ 	.word	0x00000020
        /*0848*/ 	.word	0x00022830
        /*084c*/ 	.short	0x0107
        /*084e*/ 	.byte	0x3f
	.zero		1


	//   ....[47]....
        /*0850*/ 	.word	0x0000a800
        /*0854*/ 	.word	0x00000020
        /*0858*/ 	.word	0x00022830
        /*085c*/ 	.short	0x0101
        /*085e*/ 	.byte	0x3f
	.zero		1


	//   ....[48]....
        /*0860*/ 	.word	0x0000a830
        /*0864*/ 	.word	0x00000020
        /*0868*/ 	.word	0x00022860
        /*086c*/ 	.short	0x010a
        /*086e*/ 	.byte	0x3f
	.zero		1


	//   ....[49]....
        /*0870*/ 	.word	0x0000ad70
        /*0874*/ 	.word	0x00000020
        /*0878*/ 	.word	0x00022850
        /*087c*/ 	.short	0x0107
        /*087e*/ 	.byte	0x3f
	.zero		1


	//   ....[50]....
        /*0880*/ 	.word	0x0000ae40
        /*0884*/ 	.word	0x00000020
        /*0888*/ 	.word	0x00022850
        /*088c*/ 	.short	0x0101
        /*088e*/ 	.byte	0x3f
	.zero		1


	//   ....[51]....
        /*0890*/ 	.word	0x0000af20
        /*0894*/ 	.word	0x00000004
        /*0898*/ 	.word	0x00022820
        /*089c*/ 	.short	0x010a
        /*089e*/ 	.byte	0x3f
	.zero		1


	//   ....[52]....
        /*08a0*/ 	.word	0x0000b060
        /*08a4*/ 	.word	0x00000005
        /*08a8*/ 	.word	0x00022840
        /*08ac*/ 	.short	0x010a
        /*08ae*/ 	.byte	0x3f
	.zero		1


	//   ....[53]....
        /*08b0*/ 	.word	0x0000b100
        /*08b4*/ 	.word	0x00000015
        /*08b8*/ 	.word	0x00022840
        /*08bc*/ 	.short	0x010a
        /*08be*/ 	.byte	0x3f
	.zero		1


	//   ....[54]....
        /*08c0*/ 	.word	0x0000b140
        /*08c4*/ 	.word	0x00000005
        /*08c8*/ 	.word	0x00022860
        /*08cc*/ 	.short	0x010a
        /*08ce*/ 	.byte	0x3f
	.zero		1


	//   ....[55]....
        /*08d0*/ 	.word	0x0000b180
        /*08d4*/ 	.word	0x00000015
        /*08d8*/ 	.word	0x00022860
        /*08dc*/ 	.short	0x010a
        /*08de*/ 	.byte	0x3f
	.zero		1


	//   ....[56]....
        /*08e0*/ 	.word	0x0000b1f0
        /*08e4*/ 	.word	0x00000005
        /*08e8*/ 	.word	0x00022800
        /*08ec*/ 	.short	0x010a
        /*08ee*/ 	.byte	0x3f
	.zero		1


	//   ....[57]....
        /*08f0*/ 	.word	0x0000b250
        /*08f4*/ 	.word	0x00000005
        /*08f8*/ 	.word	0x00022830
        /*08fc*/ 	.short	0x010a
        /*08fe*/ 	.byte	0x3f
	.zero		1


	//   ....[58]....
        /*0900*/ 	.word	0x0000b2b0
        /*0904*/ 	.word	0x00000009
        /*0908*/ 	.word	0x00022850
        /*090c*/ 	.short	0x010a
        /*090e*/ 	.byte	0x3f
	.zero		1


	//   ....[59]....
        /*0910*/ 	.word	0x0000b310
        /*0914*/ 	.word	0x00000000
        /*0918*/ 	.word	0x00022830
        /*091c*/ 	.short	0x010a
        /*091e*/ 	.byte	0x3f
	.zero		1


	//   ....[60]....
        /*0920*/ 	.word	0x0000b370
        /*0924*/ 	.word	0x00000008
        /*0928*/ 	.word	0x00022850
        /*092c*/ 	.short	0x010a
        /*092e*/ 	.byte	0x3f
	.zero		1


	//   ....[61]....
        /*0930*/ 	.word	0x0000b450
        /*0934*/ 	.word	0x00000003
        /*0938*/ 	.word	0x00022840
        /*093c*/ 	.short	0x010a
        /*093e*/ 	.byte	0x3f
	.zero		1


	//   ....[62]....
        /*0940*/ 	.word	0x0000c4c0
        /*0944*/ 	.word	0x00000003
        /*0948*/ 	.word	0x00022820
        /*094c*/ 	.short	0x010a
        /*094e*/ 	.byte	0x3f
	.zero		1


	//   ....[63]....
        /*0950*/ 	.word	0x0000c520
        /*0954*/ 	.word	0x00000003
        /*0958*/ 	.word	0x00022860
        /*095c*/ 	.short	0x010a
        /*095e*/ 	.byte	0x3f
	.zero		1


	//   ....[64]....
        /*0960*/ 	.word	0x0000cf20
        /*0964*/ 	.word	0x00000020
        /*0968*/ 	.word	0x00022840
        /*096c*/ 	.short	0x010a
        /*096e*/ 	.byte	0x3f
	.zero		1


	//   ....[65]....
        /*0970*/ 	.word	0x0000d5b0
        /*0974*/ 	.word	0x00000020
        /*0978*/ 	.word	0x00022860
        /*097c*/ 	.short	0x010a
        /*097e*/ 	.byte	0x3f
	.zero		1


	//   ....[66]....
        /*0980*/ 	.word	0x0000dd80
        /*0984*/ 	.word	0x00000004
        /*0988*/ 	.word	0x00022820
        /*098c*/ 	.short	0x010a
        /*098e*/ 	.byte	0x3f
	.zero		1


	//   ....[67]....
        /*0990*/ 	.word	0x0000def0
        /*0994*/ 	.word	0x00000005
        /*0998*/ 	.word	0x00022840
        /*099c*/ 	.short	0x010a
        /*099e*/ 	.byte	0x3f
	.zero		1


	//   ....[68]....
        /*09a0*/ 	.word	0x0000df40
        /*09a4*/ 	.word	0x00000015
        /*09a8*/ 	.word	0x00022840
        /*09ac*/ 	.short	0x010a
        /*09ae*/ 	.byte	0x3f
	.zero		1


	//   ....[69]....
        /*09b0*/ 	.word	0x0000df90
        /*09b4*/ 	.word	0x00000005
        /*09b8*/ 	.word	0x00022860
        /*09bc*/ 	.short	0x010a
        /*09be*/ 	.byte	0x3f
	.zero		1


	//----- nvinfo : EIATTR_NUM_MBARRIERS
	.align		4
.L_1110:
        /*09c0*/ 	.byte	0x03, 0x38
        /*09c2*/ 	.short	0x0016


	//----- nvinfo : EIATTR_EXIT_INSTR_OFFSETS
	.align		4
        /*09c4*/ 	.byte	0x04, 0x1c
        /*09c6*/ 	.short	(.L_1112 - .L_1111)


	//   ....[0]....
.L_1111:
        /*09c8*/ 	.word	0x0000b1d0


	//----- nvinfo : EIATTR_MAX_THREADS
	.align		4
.L_1112:
        /*09cc*/ 	.byte	0x04, 0x05
        /*09ce*/ 	.short	(.L_1114 - .L_1113)
.L_1113:
        /*09d0*/ 	.word	0x00000180
        /*09d4*/ 	.word	0x00000001
        /*09d8*/ 	.word	0x00000001


	//----- nvinfo : EIATTR_CRS_STACK_SIZE
	.align		4
.L_1114:
        /*09dc*/ 	.byte	0x04, 0x1e
        /*09de*/ 	.short	(.L_1116 - .L_1115)
.L_1115:
        /*09e0*/ 	.word	0x00000000


	//----- nvinfo : EIATTR_CBANK_PARAM_SIZE
	.align		4
.L_1116:
        /*09e4*/ 	.byte	0x03, 0x19
        /*09e6*/ 	.short	0x0a70


	//----- nvinfo : EIATTR_PARAM_CBANK
	.align		4
        /*09e8*/ 	.byte	0x04, 0x0a
        /*09ea*/ 	.short	(.L_1118 - .L_1117)
	.align		4
.L_1117:
        /*09ec*/ 	.word	index@(.nv.constant0._ZN7cutlass13device_kernelIN5flash11enable_sm90INS1_16FlashAttnFwdSm90INS1_25CollectiveMainloopFwdSm90ILi2EN4cute5tupleIJNS5_1CILi1EEES8_S8_EEENS6_IJNS7_ILi128EEENS7_ILi96EEENS7_ILi64EEEEEELi256ENS_10bfloat16_tEfNS_4arch4Sm90ELb0ELb0ELb0ELb0ELb1ELb0ELb0ELb1ELb0ELb1ELb1ELb0EEENS1_21CollectiveEpilogueFwdINS6_IJSA_NS7_ILi256EEESB_EEES9_SE_SG_Li256ELb0ELb1ELb1ELb0EEENS1_19SingleTileSchedulerILb0ELb1ELb1ELi128EEEEEEEEEvNT_6ParamsE)
        /*09f0*/ 	.short	0x0210
        /*09f2*/ 	.short	0x0a70


	//----- nvinfo : EIATTR_SW_WAR
	.align		4
.L_1118:
        /*09f4*/ 	.byte	0x04, 0x36
        /*09f6*/ 	.short	(.L_1120 - .L_1119)
.L_1119:
        /*09f8*/ 	.word	0x00000008
.L_1120:


//--------------------- .nv.info._ZN7cutlass13device_kernelIN5flash11enable_sm90INS1_16FlashAttnFwdSm90INS1_25CollectiveMainloopFwdSm90ILi2EN4cute5tupleIJNS5_1CILi1EEES8_S8_EEENS6_IJNS7_ILi128EEENS7_ILi96EEENS7_ILi64EEEEEELi256ENS_10bfloat16_tEfNS_4arch4Sm90ELb0ELb0ELb0ELb0ELb1ELb0ELb1ELb1ELb0ELb1ELb1ELb0EEENS1_21CollectiveEpilogueFwdINS6_IJSA_NS7_ILi256EEESB_EEES9_SE_SG_Li256ELb0ELb1ELb1ELb0EEENS1_19SingleTileSchedulerILb0ELb1ELb1ELi128EEEEEEEEEvNT_6ParamsE --------------------------
	.section	.nv.info._ZN7cutlass13device_kernelIN5flash11enable_sm90INS1_16FlashAttnFwdSm90INS1_25CollectiveMainloopFwdSm90ILi2EN4cute5tupleIJNS5_1CILi1EEES8_S8_EEENS6_IJNS7_ILi128EEENS7_ILi96EEENS7_ILi64EEEEEELi256ENS_10bfloat16_tEfNS_4arch4Sm90ELb0ELb0ELb0ELb0ELb1ELb0ELb1ELb1ELb0ELb1ELb1ELb0EEENS1_21CollectiveEpilogueFwdINS6_IJSA_NS7_ILi256EEESB_EEES9_SE_SG_Li256ELb0ELb1ELb1ELb0EEENS1_19SingleTileSchedulerILb0ELb1ELb1ELi128EEEEEEEEEvNT_6ParamsE,"",@"SHT_CUDA_INFO"
	.sectionflags	@""
	.align	4


	//----- nvinfo : EIATTR_CUDA_API_VERSION
	.align		4
        /*0000*/ 	.byte	0x04, 0x37
        /*0002*/ 	.short	(.L_1122 - .L_1121)
.L_1121:
        /*0004*/ 	.word	0x00000082


	//----- nvinfo : EIATTR_KPARAM_INFO
	.align		4
.L_1122:
        /*0008*/ 	.byte	0x04, 0x17
        /*000a*/ 	.short	(.L_1124 - .L_1123)
.L_1123:
        /*000c*/ 	.word	0x00000000
        /*0010*/ 	.short	0x0000
        /*0012*/ 	.short	0x0070
        /*0014*/ 	.byte	0x00, 0xf0, 0x01, 0x2c


	//----- nvinfo : EIATTR_SPARSE_MMA_MASK
	.align		4
.L_1124:
        /*0018*/ 	.byte	0x03, 0x50
        /*001a*/ 	.short	0x0000


	//----- nvinfo : EIATTR_MAXREG_COUNT
	.align		4
        /*001c*/ 	.byte	0x03, 0x1b
        /*001e*/ 	.short	0x00a8


	//----- nvinfo : EIATTR_NUM_BARRIERS
	.align		4
        /*0020*/ 	.byte	0x02, 0x4c
        /*0022*/ 	.byte	0x10
	.zero		1


	//----- nvinfo : EIATTR_EXTERNS
	.align		4
        /*0024*/ 	.byte	0x04, 0x0f
        /*0026*/ 	.short	(.L_1126 - .L_1125)


	//   ....[0]....
	.align		4
.L_1125:
        /*0028*/ 	.word	index@(__assertfail)


	//----- nvinfo : EIATTR_ANNOTATIONS
	.align		4
.L_1126:
        /*002c*/ 	.byte	0x04, 0x55
        /*002e*/ 	.short	(.L_1128 - .L_1127)


	//   ....[0]....
.L_1127:
        /*0030*/ 	.word	0x00000001
        /*0034*/ 	.byte	0xd0, 0x08, 0x00, 0x00, 0x01, 0x00, 0x00, 0x00, 0x40, 0x0a, 0x00, 0x00, 0x01, 0x00, 0x00, 0x00
        /*0044*/ 	.byte	0xd0, 0x14, 0x00, 0x00, 0x01, 0x00, 0x00, 0x00, 0xa0, 0x68, 0x00, 0x00, 0x01, 0x00, 0x00, 0x00
        /*0054*/ 	.byte	0xb0, 0x8a, 0x00, 0x00, 0x01, 0x00, 0x00, 0x00, 0xd0, 0x9b, 0x00, 0x00, 0x01, 0x00, 0x00, 0x00
        /*0064*/ 	.byte	0x90, 0xd0, 0x00, 0x00


	//----- nvinfo : EIATTR_MERCURY_ISA_VERSION
	.align		4
.L_1128:
        /*0068*/ 	.byte	0x03, 0x5f
        /*006a*/ 	.short	0x0101


	//----- nvinfo : EIATTR_INT_WARP_WIDE_INSTR_OFFSETS
	.align		4
        /*006c*/ 	.byte	0x04, 0x31
        /*006e*/ 	.short	(.L_1130 - .L_1129)


	//   ....[0]....
.L_1129:
        /*0070*/ 	.word	0x000000c0


	//   ....[1]....
        /*0074*/ 	.word	0x000000d0


	//   ....[2]....
        /*0078*/ 	.word	0x000000e0


	//   ....[3]....
        /*007c*/ 	.word	0x00000180


	//----- nvinfo : EIATTR_COOP_GROUP_MASK_REGIDS
	.align		4
.L_1130:
        /*0080*/ 	.byte	0x04, 0x29
        /*0082*/ 	.short	(.L_1132 - .L_1131)


	//   ....[0]....
.L_1131:
        /*0084*/ 	.word	0xffffffff


	//   ....[1]....
        /*0088*/ 	.word	0xffffffff


	//   ....[2]....
        /*008c*/ 	.word	0xffffffff


	//   ....[3]....
        /*0090*/ 	.word	0xffffffff


	//   ....[4]....
        /*0094*/ 	.word	0xffffffff


	//   ....[5]....
        /*0098*/ 	.word	0xffffffff


	//   ....[6]....
        /*009c*/ 	.word	0xffffffff


	//   ....[7]....
        /*00a0*/ 	.word	0xffffffff


	//   ....[8]....
        /*00a4*/ 	.word	0xffffffff


	//   ....[9]....
        /*00a8*/ 	.word	0xffffffff


	//   ....[10]....
        /*00ac*/ 	.word	0xffffffff


	//   ....[11]....
        /*00b0*/ 	.word	0xffffffff


	//   ....[12]....
        /*00b4*/ 	.word	0xffffffff


	//   ....[13]....
        /*00b8*/ 	.word	0xffffffff


	//   ....[14]....
        /*00bc*/ 	.word	0xffffffff


	//   ....[15]....
        /*00c0*/ 	.word	0xffffffff


	//   ....[16]....
        /*00c4*/ 	.word	0xffffffff


	//   ....[17]....
        /*00c8*/ 	.word	0xffffffff


	//   ....[18]....
        /*00cc*/ 	.word	0xffffffff


	//   ....[19]....
        /*00d0*/ 	.word	0xffffffff


	//   ....[20]....
        /*00d4*/ 	.word	0xffffffff


	//   ....[21]....
        /*00d8*/ 	.word	0xffffffff


	//   ....[22]....
        /*00dc*/ 	.word	0xffffffff


	//   ....[23]....
        /*00e0*/ 	.word	0xffffffff


	//   ....[24]....
        /*00e4*/ 	.word	0xffffffff


	//   ....[25]....
        /*00e8*/ 	.word	0xffffffff


	//   ....[26]....
        /*00ec*/ 	.word	0xffffffff


	//   ....[27]....
        /*00f0*/ 	.word	0xffffffff


	//   ....[28]....
        /*00f4*/ 	.word	0xffffffff


	//   ....[29]....
        /*00f8*/ 	.word	0xffffffff


	//   ....[30]....
        /*00fc*/ 	.word	0xffffffff


	//   ....[31]....
        /*0100*/ 	.word	0xffffffff


	//   ....[32]....
        /*0104*/ 	.word	0xffffffff


	//   ....[33]....
        /*0108*/ 	.word	0xffffffff


	//   ....[34]....
        /*010c*/ 	.word	0xffffffff


	//   ....[35]....
        /*0110*/ 	.word	0xffffffff


	//   ....[36]....
        /*0114*/ 	.word	0xffffffff


	//   ....[37]....
        /*0118*/ 	.word	0xffffffff


	//   ....[38]....
        /*011c*/ 	.word	0xffffffff


	//   ....[39]....
        /*0120*/ 	.word	0xffffffff


	//   ....[40]....
        /*0124*/ 	.word	0xffffffff


	//   ....[41]....
        /*0128*/ 	.word	0xffffffff


	//   ....[42]....
        /*012c*/ 	.word	0xffffffff


	//   ....[43]....
        /*0130*/ 	.word	0xffffffff


	//   ....[44]....
        /*0134*/ 	.word	0xffffffff


	//   ....[45]....
        /*0138*/ 	.word	0xffffffff


	//   ....[46]....
        /*013c*/ 	.word	0xffffffff


	//   ....[47]....
        /*0140*/ 	.word	0xffffffff


	//   ....[48]....
        /*0144*/ 	.word	0xffffffff


	//   ....[49]....
        /*0148*/ 	.word	0xffffffff


	//   ....[50]....
        /*014c*/ 	.word	0xffffffff


	//   ....[51]....
        /*0150*/ 	.word	0xffffffff


	//   ....[52]....
        /*0154*/ 	.word	0xffffffff


	//   ....[53]....
        /*0158*/ 	.word	0xffffffff


	//   ....[54]....
        /*015c*/ 	.word	0xffffffff


	//   ....[55]....
        /*0160*/ 	.word	0xffffffff


	//   ....[56]....
        /*0164*/ 	.word	0xffffffff


	//   ....[57]....
        /*0168*/ 	.word	0xffffffff


	//   ....[58]....
        /*016c*/ 	.word	0xffffffff


	//   ....[59]....
        /*0170*/ 	.word	0xffffffff


	//   ....[60]....
        /*0174*/ 	.word	0xffffffff


	//   ....[61]....
        /*0178*/ 	.word	0xffffffff


	//   ....[62]....
        /*017c*/ 	.word	0xffffffff


	//   ....[63]....
        /*0180*/ 	.word	0xffffffff


	//   ....[64]....
        /*0184*/ 	.word	0xffffffff


	//   ....[65]....
        /*0188*/ 	.word	0xffffffff


	//   ....[66]....
        /*018c*/ 	.word	0xffffffff


	//   ....[67]....
        /*0190*/ 	.word	0xffffffff


	//   ....[68]....
        /*0194*/ 	.word	0xffffffff


	//   ....[69]....
        /*0198*/ 	.word	0xffffffff


	//   ....[70]....
        /*019c*/ 	.word	0xffffffff


	//   ....[71]....
        /*01a0*/ 	.word	0xffffffff


	//   ....[72]....
        /*01a4*/ 	.word	0xffffffff


	//   ....[73]....
        /*01a8*/ 	.word	0xffffffff


	//   ....[74]....
        /*01ac*/ 	.word	0xffffffff


	//   ....[75]....
        /*01b0*/ 	.word	0xffffffff


	//   ....[76]....
        /*01b4*/ 	.word	0xffffffff


	//   ....[77]....
        /*01b8*/ 	.word	0xffffffff


	//   ....[78]....
        /*01bc*/ 	.word	0xffffffff


	//   ....[79]....
        /*01c0*/ 	.word	0xffffffff


	//   ....[80]....
        /*01c4*/ 	.word	0xffffffff


	//   ....[81]....
        /*01c8*/ 	.word	0xffffffff


	//   ....[82]....
        /*01cc*/ 	.word	0xffffffff


	//   ....[83]....
        /*01d0*/ 	.word	0xffffffff


	//   ....[84]....
        /*01d4*/ 	.word	0xffffffff


	//   ....[85]....
        /*01d8*/ 	.word	0xffffffff


	//   ....[86]....
        /*01dc*/ 	.word	0xffffffff


	//   ....[87]....
        /*01e0*/ 	.word	0xffffffff


	//   ....[88]....
        /*01e4*/ 	.word	0xffffffff


	//   ....[89]....
        /*01e8*/ 	.word	0xffffffff


	//   ....[90]....
        /*01ec*/ 	.word	0xffffffff


	//   ....[91]....
        /*01f0*/ 	.word	0xffffffff


	//   ....[92]....
        /*01f4*/ 	.word	0xffffffff


	//   ....[93]....
        /*01f8*/ 	.word	0xffffffff


	//   ....[94]....
        /*01fc*/ 	.word	0xffffffff


	//   ....[95]....
        /*0200*/ 	.word	0xffffffff


	//   ....[96]....
        /*0204*/ 	.word	0xffffffff


	//   ....[97]....
        /*0208*/ 	.word	0xffffffff


	//   ....[98]....
        /*020c*/ 	.word	0xffffffff


	//   ....[99]....
        /*0210*/ 	.word	0xffffffff


	//   ....[100]....
        /*0214*/ 	.word	0xffffffff


	//   ....[101]....
        /*0218*/ 	.word	0xffffffff


	//   ....[102]....
        /*021c*/ 	.word	0xffffffff


	//   ....[103]....
        /*0220*/ 	.word	0xffffffff


	//   ....[104]....
        /*0224*/ 	.word	0xffffffff


	//   ....[105]....
        /*0228*/ 	.word	0xffffffff


	//   ....[106]....
        /*022c*/ 	.word	0xffffffff


	//   ....[107]....
        /*0230*/ 	.word	0xffffffff


	//   ....[108]....
        /*0234*/ 	.word	0xffffffff


	//   ....[109]....
        /*0238*/ 	.word	0x0500000f


	//   ....[110]....
        /*023c*/ 	.word	0x0500000f


	//   ....[111]....
        /*0240*/ 	.word	0x0500000f


	//   ....[112]....
        /*0244*/ 	.word	0x0500000f


	//   ....[113]....
        /*0248*/ 	.word	0x0500000f


	//   ....[114]....
        /*024c*/ 	.word	0x0500000f


	//   ....[115]....
        /*0250*/ 	.word	0x0500000f


	//   ....[116]....
        /*0254*/ 	.word	0x0500000f


	//   ....[117]....
        /*0258*/ 	.word	0x0500000f


	//   ....[118]....
        /*025c*/ 	.word	0x0500000f


	//   ....[119]....
        /*0260*/ 	.word	0x0500000f


	//   ....[120]....
        /*0264*/ 	.word	0x0500000f


	//   ....[121]....
        /*0268*/ 	.word	0x0500000f


	//   ....[122]....
        /*026c*/ 	.word	0x0500000f


	//   ....[123]....
        /*0270*/ 	.word	0x0500000f


	//   ....[124]....
        /*0274*/ 	.word	0x0500000f


	//   ....[125]....
        /*0278*/ 	.word	0x0500000f


	//   ....[126]....
        /*027c*/ 	.word	0x0500000f


	//   ....[127]....
        /*0280*/ 	.word	0x0500000f


	//   ....[128]....
        /*0284*/ 	.word	0x0500000f


	//   ....[129]....
        /*0288*/ 	.word	0x0500000f


	//   ....[130]....
        /*028c*/ 	.word	0x0500000f


	//   ....[131]....
        /*0290*/ 	.word	0x0500000f


	//   ....[132]....
        /*0294*/ 	.word	0x0500000f


	//   ....[133]....
        /*0298*/ 	.word	0x0500000f


	//   ....[134]....
        /*029c*/ 	.word	0x0500000f


	//   ....[135]....
        /*02a0*/ 	.word	0x0500000f


	//   ....[136]....
        /*02a4*/ 	.word	0x0500000f


	//   ....[137]....
        /*02a8*/ 	.word	0x0500000f


	//   ....[138]....
        /*02ac*/ 	.word	0x0500000f


	//   ....[139]....
        /*02b0*/ 	.word	0x0500000f


	//   ....[140]....
        /*02b4*/ 	.word	0x0500000f


	//   ....[141]....
        /*02b8*/ 	.word	0x0500000f


	//   ....[142]....
        /*02bc*/ 	.word	0x0500000f


	//   ....[143]....
        /*02c0*/ 	.word	0x0500000f


	//   ....[144]....
        /*02c4*/ 	.word	0x0500000f


	//   ....[145]....
        /*02c8*/ 	.word	0x0500000f


	//   ....[146]....
        /*02cc*/ 	.word	0x0500000f


	//   ....[147]....
        /*02d0*/ 	.word	0x0500000f


	//   ....[148]....
        /*02d4*/ 	.word	0x0500000f


	//   ....[149]....
        /*02d8*/ 	.word	0x0500000f


	//   ....[150]....
        /*02dc*/ 	.word	0x0500000f


	//   ....[151]....
        /*02e0*/ 	.word	0x0500000f


	//   ....[152]....
        /*02e4*/ 	.word	0x0500000f


	//   ....[153]....
        /*02e8*/ 	.word	0x0500000f


	//   ....[154]....
        /*02ec*/ 	.word	0x0500000f


	//   ....[155]....
        /*02f0*/ 	.word	0x0500000f


	//   ....[156]....
        /*02f4*/ 	.word	0x0500000f


	//   ....[157]....
        /*02f8*/ 	.word	0x0500000f


	//   ....[158]....
        /*02fc*/ 	.word	0x0500000f


	//   ....[159]....
        /*0300*/ 	.word	0x0500000f


	//   ....[160]....
        /*0304*/ 	.word	0x0500000f


	//   ....[161]....
        /*0308*/ 	.word	0x0500000f


	//   ....[162]....
        /*030c*/ 	.word	0x0500000f


	//   ....[163]....
        /*0310*/ 	.word	0x0500000f


	//   ....[164]....
        /*0314*/ 	.word	0x0500000f


	//   ....[165]....
        /*0318*/ 	.word	0x0500000f


	//   ....[166]....
        /*031c*/ 	.word	0x0500000f


	//   ....[167]....
        /*0320*/ 	.word	0x0500000f


	//   ....[168]....
        /*0324*/ 	.word	0x0500000f


	//   ....[169]....
        /*0328*/ 	.word	0x0500000f


	//   ....[170]....
        /*032c*/ 	.word	0x0500000f


	//   ....[171]....
        /*0330*/ 	.word	0x0500000f


	//   ....[172]....
        /*0334*/ 	.word	0x0500000f


	//   ....[173]....
        /*0338*/ 	.word	0x0500000f


	//   ....[174]....
        /*033c*/ 	.word	0x0500000f


	//   ....[175]....
        /*0340*/ 	.word	0x0500000f


	//   ....[176]....
        /*0344*/ 	.word	0x0500000f


	//   ....[177]....
        /*0348*/ 	.word	0x0500000f


	//   ....[178]....
        /*034c*/ 	.word	0x0500000f


	//   ....[179]....
        /*0350*/ 	.word	0x0500000f


	//   ....[180]....
        /*0354*/ 	.word	0x0500000f


	//   ....[181]....
        /*0358*/ 	.word	0x0500000f


	//   ....[182]....
        /*035c*/ 	.word	0x0500000f


	//   ....[183]....
        /*0360*/ 	.word	0x0500000f


	//   ....[184]....
        /*0364*/ 	.word	0x0500000f


	//   ....[185]....
        /*0368*/ 	.word	0x0500000f


	//   ....[186]....
        /*036c*/ 	.word	0x0500000f


	//   ....[187]....
        /*0370*/ 	.word	0x0500000f


	//   ....[188]....
        /*0374*/ 	.word	0x0500000f


	//   ....[189]....
        /*0378*/ 	.word	0x0500000f


	//   ....[190]....
        /*037c*/ 	.word	0x0500000f


	//----- nvinfo : EIATTR_COOP_GROUP_INSTR_OFFSETS
	.align		4
.L_1132:
        /*0380*/ 	.byte	0x04, 0x28
        /*0382*/ 	.short	(.L_1134 - .L_1133)


	//   ....[0]....
.L_1133:
        /*0384*/ 	.word	0x00000080


	//   ....[1]....
        /*0388*/ 	.word	0x00000090


	//   ....[2]....
        /*038c*/ 	.word	0x000002f0


	//   ....[3]....
        /*0390*/ 	.word	0x00000450


	//   ....[4]....
        /*0394*/ 	.word	0x00000570


	//   ....[5]....
        /*0398*/ 	.word	0x000006d0


	//   ....[6]....
        /*039c*/ 	.word	0x000012c0


	//   ....[7]....
        /*03a0*/ 	.word	0x00002b80


	//   ....[8]....
        /*03a4*/ 	.word	0x00002ba0


	//   ....[9]....
        /*03a8*/ 	.word	0x00002bc0


	//   ....[10]....
        /*03ac*/ 	.word	0x00002be0


	//   ....[11]....
        /*03b0*/ 	.word	0x00004890


	//   ....[12]....
        /*03b4*/ 	.word	0x000048f0


	//   ....[13]....
        /*03b8*/ 	.word	0x00004910


	//   ....[14]....
        /*03bc*/ 	.word	0x00004930


	//   ....[15]....
        /*03c0*/ 	.word	0x00005ec0


	//   ....[16]....
        /*03c4*/ 	.word	0x00005f10


	//   ....[17]....
        /*03c8*/ 	.word	0x00005f30


	//   ....[18]....
        /*03cc*/ 	.word	0x00005f50


	//   ....[19]....
        /*03d0*/ 	.word	0x00007030


	//   ....[20]....
        /*03d4*/ 	.word	0x000070a0


	//   ....[21]....
        /*03d8*/ 	.word	0x000070e0


	//   ....[22]....
        /*03dc*/ 	.word	0x00007120


	//   ....[23]....
        /*03e0*/ 	.word	0x00007140


	//   ....[24]....
        /*03e4*/ 	.word	0x00007170


	//   ....[25]....
        /*03e8*/ 	.word	0x00007dc0


	//   ....[26]....
        /*03ec*/ 	.word	0x00007dd0


	//   ....[27]....
        /*03f0*/ 	.word	0x00008e10


	//   ....[28]....
        /*03f4*/ 	.word	0x00009f80


	//   ....[29]....
        /*03f8*/ 	.word	0x00009fa0


	//   ....[30]....
        /*03fc*/ 	.word	0x00009fc0


	//   ....[31]....
        /*0400*/ 	.word	0x00009fe0


	//   ....[32]....
        /*0404*/ 	.word	0x0000a030


	//   ....[33]....
        /*0408*/ 	.word	0x0000a050


	//   ....[34]....
        /*040c*/ 	.word	0x0000a0a0


	//   ....[35]....
        /*0410*/ 	.word	0x0000a0c0


	//   ....[36]....
        /*0414*/ 	.word	0x0000a110


	//   ....[37]....
        /*0418*/ 	.word	0x0000a130


	//   ....[38]....
        /*041c*/ 	.word	0x0000a180


	//   ....[39]....
        /*0420*/ 	.word	0x0000a1a0


	//   ....[40]....
        /*0424*/ 	.word	0x0000a720


	//   ....[41]....
        /*0428*/ 	.word	0x0000a760


	//   ....[42]....
        /*042c*/ 	.word	0x0000a780


	//   ....[43]....
        /*0430*/ 	.word	0x0000a7a0


	//   ....[44]....
        /*0434*/ 	.word	0x0000a7b0


	//   ....[45]....
        /*0438*/ 	.word	0x0000a840


	//   ....[46]....
        /*043c*/ 	.word	0x0000a880


	//   ....[47]....
        /*0440*/ 	.word	0x0000a900


	//   ....[48]....
        /*0444*/ 	.word	0x0000a930


	//   ....[49]....
        /*0448*/ 	.word	0x0000a970


	//   ....[50]....
        /*044c*/ 	.word	0x0000a9a0


	//   ....[51]....
        /*0450*/ 	.word	0x0000aa10


	//   ....[52]....
        /*0454*/ 	.word	0x0000aa40


	//   ....[53]....
        /*0458*/ 	.word	0x0000aa70


	//   ....[54]....
        /*045c*/ 	.word	0x0000aaf0


	//   ....[55]....
        /*0460*/ 	.word	0x0000abb0


	//   ....[56]....
        /*0464*/ 	.word	0x0000b180


	//   ....[57]....
        /*0468*/ 	.word	0x0000b1b0


	//   ....[58]....
        /*046c*/ 	.word	0x0000b230


	//   ....[59]....
        /*0470*/ 	.word	0x0000b290


	//   ....[60]....
        /*0474*/ 	.word	0x0000b2c0


	//   ....[61]....
        /*0478*/ 	.word	0x0000b300


	//   ....[62]....
        /*047c*/ 	.word	0x0000b3b0


	//   ....[63]....
        /*0480*/ 	.word	0x0000b3d0


	//   ....[64]....
        /*0484*/ 	.word	0x0000b4a0


	//   ....[65]....
        /*0488*/ 	.word	0x0000b4b0


	//   ....[66]....
        /*048c*/ 	.word	0x0000b550


	//   ....[67]....
        /*0490*/ 	.word	0x0000b580


	//   ....[68]....
        /*0494*/ 	.word	0x0000b620


	//   ....[69]....
        /*0498*/ 	.word	0x0000b640


	//   ....[70]....
        /*049c*/ 	.word	0x0000b6d0


	//   ....[71]....
        /*04a0*/ 	.word	0x0000b720


	//   ....[72]....
        /*04a4*/ 	.word	0x0000bae0


	//   ....[73]....
        /*04a8*/ 	.word	0x0000bb10


	//   ....[74]....
        /*04ac*/ 	.word	0x0000bb40


	//   ....[75]....
        /*04b0*/ 	.word	0x0000bb60


	//   ....[76]....
        /*04b4*/ 	.word	0x0000bb80


	//   ....[77]....
        /*04b8*/ 	.word	0x0000bbb0


	//   ....[78]....
        /*04bc*/ 	.word	0x0000bbd0


	//   ....[79]....
        /*04c0*/ 	.word	0x0000bbf0


	//   ....[80]....
        /*04c4*/ 	.word	0x0000bc80


	//   ....[81]....
        /*04c8*/ 	.word	0x0000bca0


	//   ....[82]....
        /*04cc*/ 	.word	0x0000bcd0


	//   ....[83]....
        /*04d0*/ 	.word	0x0000bd80


	//   ....[84]....
        /*04d4*/ 	.word	0x0000c5a0


	//   ....[85]....
        /*04d8*/ 	.word	0x0000c5c0


	//   ....[86]....
        /*04dc*/ 	.word	0x0000c5d0


	//   ....[87]....
        /*04e0*/ 	.word	0x0000c5e0


	//   ....[88]....
        /*04e4*/ 	.word	0x0000c600


	//   ....[89]....
        /*04e8*/ 	.word	0x0000c620


	//   ....[90]....
        /*04ec*/ 	.word	0x0000c650


	//   ....[91]....
        /*04f0*/ 	.word	0x0000c690


	//   ....[92]....
        /*04f4*/ 	.word	0x0000c6b0


	//   ....[93]....
        /*04f8*/ 	.word	0x0000c6e0


	//   ....[94]....
        /*04fc*/ 	.word	0x0000c700


	//   ....[95]....
        /*0500*/ 	.word	0x0000c730


	//   ....[96]....
        /*0504*/ 	.word	0x0000ca90


	//   ....[97]....
        /*0508*/ 	.word	0x0000cab0


	//   ....[98]....
        /*050c*/ 	.word	0x0000cac0


	//   ....[99]....
        /*0510*/ 	.word	0x0000cad0


	//   ....[100]....
        /*0514*/ 	.word	0x0000cae0


	//   ....[101]....
        /*0518*/ 	.word	0x0000cb00


	//   ....[102]....
        /*051c*/ 	.word	0x0000cb70


	//   ....[103]....
        /*0520*/ 	.word	0x0000cb90


	//   ....[104]....
        /*0524*/ 	.word	0x0000cbf0


	//   ....[105]....
        /*0528*/ 	.word	0x0000cc00


	//   ....[106]....
        /*052c*/ 	.word	0x0000cc70


	//   ....[107]....
        /*0530*/ 	.word	0x0000ccf0


	//   ....[108]....
        /*0534*/ 	.word	0x0000d020


	//   ....[109]....
        /*0538*/ 	.word	0x0000d580


	//   ....[110]....
        /*053c*/ 	.word	0x0000d670


	//   ....[111]....
        /*0540*/ 	.word	0x0000d710


	//   ....[112]....
        /*0544*/ 	.word	0x0000d770


	//   ....[113]....
        /*0548*/ 	.word	0x0000d830


	//   ....[114]....
        /*054c*/ 	.word	0x0000d890


	//   ....[115]....
        /*0550*/ 	.word	0x0000d950


	//   ....[116]....
        /*0554*/ 	.word	0x0000d9b0


	//   ....[117]....
        /*0558*/ 	.word	0x0000da70


	//   ....[118]....
        /*055c*/ 	.word	0x0000dad0


	//   ....[119]....
        /*0560*/ 	.word	0x0000db90


	//   ....[120]....
        /*0564*/ 	.word	0x0000dbf0


	//   ....[121]....
        /*0568*/ 	.word	0x0000dc90


	//   ....[122]....
        /*056c*/ 	.word	0x0000dd20


	//   ....[123]....
        /*0570*/ 	.word	0x0000dd70


	//   ....[124]....
        /*0574*/ 	.word	0x0000de30


	//   ....[125]....
        /*0578*/ 	.word	0x0000df30


	//   ....[126]....
        /*057c*/ 	.word	0x0000e040


	//   ....[127]....
        /*0580*/ 	.word	0x0000e0c0


	//   ....[128]....
        /*0584*/ 	.word	0x0000e160


	//   ....[129]....
        /*0588*/ 	.word	0x0000e230


	//   ....[130]....
        /*058c*/ 	.word	0x0000e350


	//   ....[131]....
        /*0590*/ 	.word	0x0000e3b0


	//   ....[132]....
        /*0594*/ 	.word	0x0000e410


	//   ....[133]....
        /*0598*/ 	.word	0x0000e510


	//   ....[134]....
        /*059c*/ 	.word	0x0000e5a0


	//   ....[135]....
        /*05a0*/ 	.word	0x0000e680


	//   ....[136]....
        /*05a4*/ 	.word	0x0000e790


	//   ....[137]....
        /*05a8*/ 	.word	0x0000e7e0


	//   ....[138]....
        /*05ac*/ 	.word	0x0000e870


	//   ....[139]....
        /*05b0*/ 	.word	0x0000e910


	//   ....[140]....
        /*05b4*/ 	.word	0x0000e9a0


	//   ....[141]....
        /*05b8*/ 	.word	0x0000ea70


	//   ....[142]....
        /*05bc*/ 	.word	0x0000eba0


	//   ....[143]....
        /*05c0*/ 	.word	0x0000ebf0


	//   ....[144]....
        /*05c4*/ 	.word	0x0000ec60


	//   ....[145]....
        /*05c8*/ 	.word	0x0000ed50


	//   ....[146]....
        /*05cc*/ 	.word	0x0000ee80


	//   ....[147]....
        /*05d0*/ 	.word	0x0000eed0


	//   ....[148]....
        /*05d4*/ 	.word	0x0000ef40


	//   ....[149]....
        /*05d8*/ 	.word	0x0000f030


	//   ....[150]....
        /*05dc*/ 	.word	0x0000f160


	//   ....[151]....
        /*05e0*/ 	.word	0x0000f1b0


	//   ....[152]....
        /*05e4*/ 	.word	0x0000f230


	//   ....[153]....
        /*05e8*/ 	.word	0x0000f300


	//   ....[154]....
        /*05ec*/ 	.word	0x0000f450


	//   ....[155]....
        /*05f0*/ 	.word	0x0000f530


	//   ....[156]....
        /*05f4*/ 	.word	0x0000f5b0


	//   ....[157]....
        /*05f8*/ 	.word	0x0000f670


	//   ....[158]....
        /*05fc*/ 	.word	0x0000f750


	//   ....[159]....
        /*0600*/ 	.word	0x0000f810


	//   ....[160]....
        /*0604*/ 	.word	0x0000f8f0


	//   ....[161]....
        /*0608*/ 	.word	0x0000f9b0


	//   ....[162]....
        /*060c*/ 	.word	0x0000fa90


	//   ....[163]....
        /*0610*/ 	.word	0x0000fb50


	//   ....[164]....
        /*0614*/ 	.word	0x0000fc30


	//   ....[165]....
        /*0618*/ 	.word	0x0000fcf0


	//   ....[166]....
        /*061c*/ 	.word	0x0000fe50


	//   ....[167]....
        /*0620*/ 	.word	0x0000fef0


	//   ....[168]....
        /*0624*/ 	.word	0x0000ff50


	//   ....[169]....
        /*0628*/ 	.word	0x0000fff0


	//   ....[170]....
        /*062c*/ 	.word	0x00010050


	//   ....[171]....
        /*0630*/ 	.word	0x000100f0


	//   ....[172]....
        /*0634*/ 	.word	0x00010150


	//   ....[173]....
        /*0638*/ 	.word	0x000101f0


	//   ....[174]....
        /*063c*/ 	.word	0x00010250


	//   ....[175]....
        /*0640*/ 	.word	0x000102f0


	//   ....[176]....
        /*0644*/ 	.word	0x00010350


	//   ....[177]....
        /*0648*/ 	.word	0x000103f0


	//   ....[178]....
        /*064c*/ 	.word	0x000104d0


	//   ....[179]....
        /*0650*/ 	.word	0x00010570


	//   ....[180]....
        /*0654*/ 	.word	0x000105e0


	//   ....[181]....
        /*0658*/ 	.word	0x000106b0


	//   ....[182]....
        /*065c*/ 	.word	0x00010710


	//   ....[183]....
        /*0660*/ 	.word	0x000107e0


	//   ....[184]....
        /*0664*/ 	.word	0x00010840


	//   ....[185]....
        /*0668*/ 	.word	0x00010910


	//   ....[186]....
        /*066c*/ 	.word	0x00010970


	//   ....[187]....
        /*0670*/ 	.word	0x00010a40


	//   ....[188]....
        /*0674*/ 	.word	0x00010aa0


	//   ....[189]....
        /*0678*/ 	.word	0x00010b70


	//   ....[190]....
        /*067c*/ 	.word	0x00010c80


	//----- nvinfo : EIATTR_REG_RECONFIG
	.align		4
.L_1134:
        /*0680*/ 	.byte	0x01, 0x54
	.zero		2


	//----- nvinfo : EIATTR_SYSCALL_OFFSETS
	.align		4
        /*0684*/ 	.byte	0x04, 0x46
        /*0686*/ 	.short	(.L_1136 - .L_1135)


	//   ....[0]....
.L_1135:
        /*0688*/ 	.word	0x00001460


	//   ....[1]....
        /*068c*/ 	.word	0x00009590


	//   ....[2]....
        /*0690*/ 	.word	0x000096d0


	//   ....[3]....
        /*0694*/ 	.word	0x000097c0


	//   ....[4]....
        /*0698*/ 	.word	0x0000a420


	//   ....[5]....
        /*069c*/ 	.word	0x0000aeb0


	//----- nvinfo : EIATTR_MBARRIER_INSTR_OFFSETS
	.align		4
.L_1136:
        /*06a0*/ 	.byte	0x04, 0x39
        /*06a2*/ 	.short	(.L_1138 - .L_1137)


	//   ....[0]....
.L_1137:
        /*06a4*/ 	.word	0x00000190
        /*06a8*/ 	.word	0x000000ff
        /*06ac*/ 	.word	0x00032400
        /*06b0*/ 	.short	0x0100
        /*06b2*/ 	.byte	0x08
	.zero		1


	//   ....[1]....
        /*06b4*/ 	.word	0x000001a0
        /*06b8*/ 	.word	0x000000ff
        /*06bc*/ 	.word	0x00032410
        /*06c0*/ 	.short	0x0100
        /*06c2*/ 	.byte	0x08
	.zero		1


	//   ....[2]....
        /*06c4*/ 	.word	0x000001b0
        /*06c8*/ 	.word	0x000000ff
        /*06cc*/ 	.word	0x00032420
        /*06d0*/ 	.short	0x0100
        /*06d2*/ 	.byte	0x08
	.zero		1


	//   ....[3]....
        /*06d4*/ 	.word	0x000002a0
        /*06d8*/ 	.word	0x000000ff
        /*06dc*/ 	.word	0x00032430
        /*06e0*/ 	.short	0x0100
        /*06e2*/ 	.byte	0x08
	.zero		1


	//   ....[4]....
        /*06e4*/ 	.word	0x000002b0
        /*06e8*/ 	.word	0x000000ff
        /*06ec*/ 	.word	0x00032440
        /*06f0*/ 	.short	0x0100
        /*06f2*/ 	.byte	0x08
	.zero		1


	//   ....[5]....
        /*06f4*/ 	.word	0x000002c0
        /*06f8*/ 	.word	0x000000ff
        /*06fc*/ 	.word	0x00032438
        /*0700*/ 	.short	0x0100
        /*0702*/ 	.byte	0x08
	.zero		1


	//   ....[6]....
        /*0704*/ 	.word	0x000002d0
        /*0708*/ 	.word	0x000000ff
        /*070c*/ 	.word	0x00032448
        /*0710*/ 	.short	0x0100
        /*0712*/ 	.byte	0x08
	.zero		1


	//   ....[7]....
        /*0714*/ 	.word	0x00000400
        /*0718*/ 	.word	0x000000ff
        /*071c*/ 	.word	0x00032450
        /*0720*/ 	.short	0x0100
        /*0722*/ 	.byte	0x08
	.zero		1


	//   ....[8]....
        /*0724*/ 	.word	0x00000410
        /*0728*/ 	.word	0x000000ff
        /*072c*/ 	.word	0x00032460
        /*0730*/ 	.short	0x0100
        /*0732*/ 	.byte	0x08
	.zero		1


	//   ....[9]....
        /*0734*/ 	.word	0x00000420
        /*0738*/ 	.word	0x000000ff
        /*073c*/ 	.word	0x00032458
        /*0740*/ 	.short	0x0100
        /*0742*/ 	.byte	0x08
	.zero		1


	//   ....[10]....
        /*0744*/ 	.word	0x00000430
        /*0748*/ 	.word	0x000000ff
        /*074c*/ 	.word	0x00032468
        /*0750*/ 	.short	0x0100
        /*0752*/ 	.byte	0x08
	.zero		1


	//   ....[11]....
        /*0754*/ 	.word	0x00000520
        /*0758*/ 	.word	0x000000ff
        /*075c*/ 	.word	0x00032470
        /*0760*/ 	.short	0x0100
        /*0762*/ 	.byte	0x06
	.zero		1


	//   ....[12]....
        /*0764*/ 	.word	0x00000530
        /*0768*/ 	.word	0x000000ff
        /*076c*/ 	.word	0x00032480
        /*0770*/ 	.short	0x0100
        /*0772*/ 	.byte	0x06
	.zero		1


	//   ....[13]....
        /*0774*/ 	.word	0x00000540
        /*0778*/ 	.word	0x000000ff
        /*077c*/ 	.word	0x00032478
        /*0780*/ 	.short	0x0100
        /*0782*/ 	.byte	0x06
	.zero		1


	//   ....[14]....
        /*0784*/ 	.word	0x00000550
        /*0788*/ 	.word	0x000000ff
        /*078c*/ 	.word	0x00032488
        /*0790*/ 	.short	0x0100
        /*0792*/ 	.byte	0x06
	.zero		1


	//   ....[15]....
        /*0794*/ 	.word	0x00000680
        /*0798*/ 	.word	0x000000ff
        /*079c*/ 	.word	0x00032490
        /*07a0*/ 	.short	0x0100
        /*07a2*/ 	.byte	0x08
	.zero		1


	//   ....[16]....
        /*07a4*/ 	.word	0x00000690
        /*07a8*/ 	.word	0x000000ff
        /*07ac*/ 	.word	0x000324a0
        /*07b0*/ 	.short	0x0100
        /*07b2*/ 	.byte	0x08
	.zero		1


	//   ....[17]....
        /*07b4*/ 	.word	0x000006a0
        /*07b8*/ 	.word	0x000000ff
        /*07bc*/ 	.word	0x00032498
        /*07c0*/ 	.short	0x0100
        /*07c2*/ 	.byte	0x08
	.zero		1


	//   ....[18]....
        /*07c4*/ 	.word	0x000006b0
        /*07c8*/ 	.word	0x000000ff
        /*07cc*/ 	.word	0x000324a8
        /*07d0*/ 	.short	0x0100
        /*07d2*/ 	.byte	0x08
	.zero		1


	//   ....[19]....
        /*07d4*/ 	.word	0x000007f0
        /*07d8*/ 	.word	0x000000ff
        /*07dc*/ 	.word	0x000324b0
        /*07e0*/ 	.short	0x0100
        /*07e2*/ 	.byte	0x08
	.zero		1


	//   ....[20]....
        /*07e4*/ 	.word	0x00000800
        /*07e8*/ 	.word	0x000000ff
        /*07ec*/ 	.word	0x000324c0
        /*07f0*/ 	.short	0x0100
        /*07f2*/ 	.byte	0x08
	.zero		1


	//   ....[21]....
        /*07f4*/ 	.word	0x00000810
        /*07f8*/ 	.word	0x000000ff
        /*07fc*/ 	.word	0x000324b8
        /*0800*/ 	.short	0x0100
        /*0802*/ 	.byte	0x08
	.zero		1


	//   ....[22]....
        /*0804*/ 	.word	0x00000820
        /*0808*/ 	.word	0x000000ff
        /*080c*/ 	.word	0x000324c8
        /*0810*/ 	.short	0x0100
        /*0812*/ 	.byte	0x08
	.zero		1


	//   ....[23]....
        /*0814*/ 	.word	0x000014a0
        /*0818*/ 	.word	0x000000ff
        /*081c*/ 	.word	0x00032400
        /*0820*/ 	.short	0x010a
        /*0822*/ 	.byte	0x04
	.zero		1


	//   ....[24]....
        /*0824*/ 	.word	0x00001560
        /*0828*/ 	.word	0x000000ff
        /*082c*/ 	.word	0x00032430
        /*0830*/ 	.short	0x010a
        /*0832*/ 	.byte	0x04
	.zero		1


	//   ....[25]....
        /*0834*/ 	.word	0x000015b0
        /*0838*/ 	.word	0x000000ff
        /*083c*/ 	.word	0x00032430
        /*0840*/ 	.short	0x010a
        /*0842*/ 	.byte	0x04
	.zero		1


	//   ....[26]....
        /*0844*/ 	.word	0x00001930
        /*0848*/ 	.word	0x000000ff
        /*084c*/ 	.word	0x00032410
        /*0850*/ 	.short	0x010a
        /*0852*/ 	.byte	0x09
	.zero		1


	//   ....[27]....
        /*0854*/ 	.word	0x00001980
        /*0858*/ 	.word	0x000000ff
        /*085c*/ 	.word	0x00032450
        /*0860*/ 	.short	0x010a
        /*0862*/ 	.byte	0x04
	.zero		1


	//   ....[28]....
        /*0864*/ 	.word	0x000019d0
        /*0868*/ 	.word	0x000000ff
        /*086c*/ 	.word	0x00032450
        /*0870*/ 	.short	0x010a
        /*0872*/ 	.byte	0x04
	.zero		1


	//   ....[29]....
        /*0874*/ 	.word	0x00002430
        /*0878*/ 	.word	0x000000ff
        /*087c*/ 	.word	0x00000000
        /*0880*/ 	.short	0x0101
        /*0882*/ 	.byte	0x0a
	.zero		1


	//   ....[30]....
        /*0884*/ 	.word	0x00003920
        /*0888*/ 	.word	0x000000ff
        /*088c*/ 	.word	0x00000000
        /*0890*/ 	.short	0x0101
        /*0892*/ 	.byte	0x07
	.zero		1


	//   ....[31]....
        /*0894*/ 	.word	0x00003aa0
        /*0898*/ 	.word	0x000000ff
        /*089c*/ 	.word	0x00032430
        /*08a0*/ 	.short	0x010a
        /*08a2*/ 	.byte	0x3c
	.zero		1


	//   ....[32]....
        /*08a4*/ 	.word	0x00003ae0
        /*08a8*/ 	.word	0x000000ff
        /*08ac*/ 	.word	0x00032430
        /*08b0*/ 	.short	0x010a
        /*08b2*/ 	.byte	0x3c
	.zero		1


	//   ....[33]....
        /*08b4*/ 	.word	0x00003e30
        /*08b8*/ 	.word	0x000000ff
        /*08bc*/ 	.word	0x00032450
        /*08c0*/ 	.short	0x010a
        /*08c2*/ 	.byte	0x3c
	.zero		1


	//   ....[34]....
        /*08c4*/ 	.word	0x00003e70
        /*08c8*/ 	.word	0x000000ff
        /*08cc*/ 	.word	0x00032450
        /*08d0*/ 	.short	0x010a
        /*08d2*/ 	.byte	0x3c
	.zero		1


	//   ....[35]....
        /*08d4*/ 	.word	0x00004690
        /*08d8*/ 	.word	0x000000ff
        /*08dc*/ 	.word	0x00000000
        /*08e0*/ 	.short	0x0101
        /*08e2*/ 	.byte	0x0a
	.zero		1


	//   ....[36]....
        /*08e4*/ 	.word	0x00005ea0
        /*08e8*/ 	.word	0x000000ff
        /*08ec*/ 	.word	0x00000000
        /*08f0*/ 	.short	0x0101
        /*08f2*/ 	.byte	0x3c
	.zero		1


	//   ....[37]....
        /*08f4*/ 	.word	0x00007160
        /*08f8*/ 	.word	0x000000ff
        /*08fc*/ 	.word	0x00000000
        /*0900*/ 	.short	0x0101
        /*0902*/ 	.byte	0x04
	.zero		1


	//   ....[38]....
        /*0904*/ 	.word	0x00009d20
        /*0908*/ 	.word	0x000000ff
        /*090c*/ 	.word	0x00032440
        /*0910*/ 	.short	0x010a
        /*0912*/ 	.byte	0x2a
	.zero		1


	//   ....[39]....
        /*0914*/ 	.word	0x0000a240
        /*0918*/ 	.word	0x000000ff
        /*091c*/ 	.word	0x00032430
        /*0920*/ 	.short	0x0107
        /*0922*/ 	.byte	0x2a
	.zero		1


	//   ....[40]....
        /*0924*/ 	.word	0x0000a2b0
        /*0928*/ 	.word	0x000000ff
        /*092c*/ 	.word	0x00032430
        /*0930*/ 	.short	0x0101
        /*0932*/ 	.byte	0x2a
	.zero		1


	//   ....[41]....
        /*0934*/ 	.word	0x0000ad30
        /*0938*/ 	.word	0x000000ff
        /*093c*/ 	.word	0x00032400
        /*0940*/ 	.short	0x0107
        /*0942*/ 	.byte	0x2a
	.zero		1


	//   ....[42]....
        /*0944*/ 	.word	0x0000ad80
        /*0948*/ 	.word	0x000000ff
        /*094c*/ 	.word	0x00032400
        /*0950*/ 	.short	0x0101
        /*0952*/ 	.byte	0x2a
	.zero		1


	//   ....[43]....
        /*0954*/ 	.word	0x0000b810
        /*0958*/ 	.word	0x000000ff
        /*095c*/ 	.word	0x00032410
        /*0960*/ 	.short	0x0107
        /*0962*/ 	.byte	0x2a
	.zero		1


	//   ....[44]....
        /*0964*/ 	.word	0x0000b870
        /*0968*/ 	.word	0x000000ff
        /*096c*/ 	.word	0x00032410
        /*0970*/ 	.short	0x0101
        /*0972*/ 	.byte	0x2a
	.zero		1


	//   ....[45]....
        /*0974*/ 	.word	0x0000b880
        /*0978*/ 	.word	0x000000ff
        /*097c*/ 	.word	0x00032420
        /*0980*/ 	.short	0x010a
        /*0982*/ 	.byte	0x2a
	.zero		1


	//   ....[46]....
        /*0984*/ 	.word	0x0000b8d0
        /*0988*/ 	.word	0x000000ff
        /*098c*/ 	.word	0x00032460
        /*0990*/ 	.short	0x010a
        /*0992*/ 	.byte	0x2a
	.zero		1


	//   ....[47]....
        /*0994*/ 	.word	0x0000c000
        /*0998*/ 	.word	0x000000ff
        /*099c*/ 	.word	0x00032450
        /*09a0*/ 	.short	0x0107
        /*09a2*/ 	.byte	0x2a
	.zero		1


	//   ....[48]....
        /*09a4*/ 	.word	0x0000c080
        /*09a8*/ 	.word	0x000000ff
        /*09ac*/ 	.word	0x00032450
        /*09b0*/ 	.short	0x0101
        /*09b2*/ 	.byte	0x2a
	.zero		1


	//   ....[49]....
        /*09b4*/ 	.word	0x0000c3a0
        /*09b8*/ 	.word	0x00000013
        /*09bc*/ 	.word	0x00032440
        /*09c0*/ 	.short	0x010a
        /*09c2*/ 	.byte	0x3f
	.zero		1


	//   ....[50]....
        /*09c4*/ 	.word	0x0000c7d0
        /*09c8*/ 	.word	0x00000013
        /*09cc*/ 	.word	0x00032430
        /*09d0*/ 	.short	0x0107
        /*09d2*/ 	.byte	0x3f
	.zero		1


	//   ....[51]....
        /*09d4*/ 	.word	0x0000c880
        /*09d8*/ 	.word	0x00000013
        /*09dc*/ 	.word	0x00032430
        /*09e0*/ 	.short	0x0101
        /*09e2*/ 	.byte	0x3f
	.zero		1


	//   ....[52]....
        /*09e4*/ 	.word	0x0000c8b0
        /*09e8*/ 	.word	0x00000013
        /*09ec*/ 	.word	0x00032460
        /*09f0*/ 	.short	0x010a
        /*09f2*/ 	.byte	0x3f
	.zero		1


	//   ....[53]....
        /*09f4*/ 	.word	0x0000cdf0
        /*09f8*/ 	.word	0x00000013
        /*09fc*/ 	.word	0x00032450
        /*0a00*/ 	.short	0x0107
        /*0a02*/ 	.byte	0x3f
	.zero		1


	//   ....[54]....
        /*0a04*/ 	.word	0x0000ceb0
        /*0a08*/ 	.word	0x00000013
        /*0a0c*/ 	.word	0x00032450
        /*0a10*/ 	.short	0x0101
        /*0a12*/ 	.byte	0x3f
	.zero		1


	//   ....[55]....
        /*0a14*/ 	.word	0x0000cfa0
        /*0a18*/ 	.word	0x00000004
        /*0a1c*/ 	.word	0x00032420
        /*0a20*/ 	.short	0x010a
        /*0a22*/ 	.byte	0x3f
	.zero		1


	//   ....[56]....
        /*0a24*/ 	.word	0x0000d130
        /*0a28*/ 	.word	0x00000005
        /*0a2c*/ 	.word	0x00032440
        /*0a30*/ 	.short	0x010a
        /*0a32*/ 	.byte	0x3f
	.zero		1


	//   ....[57]....
        /*0a34*/ 	.word	0x0000d1d0
        /*0a38*/ 	.word	0x00000011
        /*0a3c*/ 	.word	0x00032440
        /*0a40*/ 	.short	0x010a
        /*0a42*/ 	.byte	0x3f
	.zero		1


	//   ....[58]....
        /*0a44*/ 	.word	0x0000d210
        /*0a48*/ 	.word	0x00000005
        /*0a4c*/ 	.word	0x00032460
        /*0a50*/ 	.short	0x010a
        /*0a52*/ 	.byte	0x3f
	.zero		1


	//   ....[59]....
        /*0a54*/ 	.word	0x0000d250
        /*0a58*/ 	.word	0x00000011
        /*0a5c*/ 	.word	0x00032460
        /*0a60*/ 	.short	0x010a
        /*0a62*/ 	.byte	0x3f
	.zero		1


	//   ....[60]....
        /*0a64*/ 	.word	0x0000d2d0
        /*0a68*/ 	.word	0x00000003
        /*0a6c*/ 	.word	0x00032400
        /*0a70*/ 	.short	0x010a
        /*0a72*/ 	.byte	0x3f
	.zero		1


	//   ....[61]....
        /*0a74*/ 	.word	0x0000d340
        /*0a78*/ 	.word	0x00000003
        /*0a7c*/ 	.word	0x00032430
        /*0a80*/ 	.short	0x010a
        /*0a82*/ 	.byte	0x3f
	.zero		1


	//   ....[62]....
        /*0a84*/ 	.word	0x0000d3b0
        /*0a88*/ 	.word	0x00000003
        /*0a8c*/ 	.word	0x00032410
        /*0a90*/ 	.short	0x010a
        /*0a92*/ 	.byte	0x3f
	.zero		1


	//   ....[63]....
        /*0a94*/ 	.word	0x0000d420
        /*0a98*/ 	.word	0x00000003
        /*0a9c*/ 	.word	0x00032450
        /*0aa0*/ 	.short	0x010a
        /*0aa2*/ 	.byte	0x3f
	.zero		1


	//   ....[64]....
        /*0aa4*/ 	.word	0x0000d480
        /*0aa8*/ 	.word	0x00000099
        /*0aac*/ 	.word	0x00032430
        /*0ab0*/ 	.short	0x010a
        /*0ab2*/ 	.byte	0x3f
	.zero		1


	//   ....[65]....
        /*0ab4*/ 	.word	0x0000d4e0
        /*0ab8*/ 	.word	0x000000cb
        /*0abc*/ 	.word	0x00032450
        /*0ac0*/ 	.short	0x010a
        /*0ac2*/ 	.byte	0x3f
	.zero		1


	//   ....[66]....
        /*0ac4*/ 	.word	0x0000d5c0
        /*0ac8*/ 	.word	0x00000003
        /*0acc*/ 	.word	0x00032440
        /*0ad0*/ 	.short	0x010a
        /*0ad2*/ 	.byte	0x3f
	.zero		1


	//   ....[67]....
        /*0ad4*/ 	.word	0x0000f340
        /*0ad8*/ 	.word	0x00000003
        /*0adc*/ 	.word	0x00032420
        /*0ae0*/ 	.short	0x010a
        /*0ae2*/ 	.byte	0x3f
	.zero		1


	//   ....[68]....
        /*0ae4*/ 	.word	0x0000f3a0
        /*0ae8*/ 	.word	0x00000003
        /*0aec*/ 	.word	0x00032460
        /*0af0*/ 	.short	0x010a
        /*0af2*/ 	.byte	0x3f
	.zero		1


	//   ....[69]....
        /*0af4*/ 	.word	0x0000fda0
        /*0af8*/ 	.word	0x00000013
        /*0afc*/ 	.word	0x00032440
        /*0b00*/ 	.short	0x010a
        /*0b02*/ 	.byte	0x3f
	.zero		1


	//   ....[70]....
        /*0b04*/ 	.word	0x00010420
        /*0b08*/ 	.word	0x00000013
        /*0b0c*/ 	.word	0x00032460
        /*0b10*/ 	.short	0x010a
        /*0b12*/ 	.byte	0x3f
	.zero		1


	//   ....[71]....
        /*0b14*/ 	.word	0x00010ba0
        /*0b18*/ 	.word	0x00000004
        /*0b1c*/ 	.word	0x00032420
        /*0b20*/ 	.short	0x010a
        /*0b22*/ 	.byte	0x3f
	.zero		1


	//   ....[72]....
        /*0b24*/ 	.word	0x00010d40
        /*0b28*/ 	.word	0x00000005
        /*0b2c*/ 	.word	0x00032440
        /*0b30*/ 	.short	0x010a
        /*0b32*/ 	.byte	0x3f
	.zero		1


	//   ....[73]....
        /*0b34*/ 	.word	0x00010d90
        /*0b38*/ 	.word	0x00000011
        /*0b3c*/ 	.word	0x00032440
        /*0b40*/ 	.short	0x010a
        /*0b42*/ 	.byte	0x3f
	.zero		1


	//   ....[74]....
        /*0b44*/ 	.word	0x00010de0
        /*0b48*/ 	.word	0x00000005
        /*0b4c*/ 	.word	0x00032460
        /*0b50*/ 	.short	0x010a
        /*0b52*/ 	.byte	0x3f
	.zero		1


	//----- nvinfo : EIATTR_NUM_MBARRIERS
	.align		4
.L_1138:
        /*0b54*/ 	.byte	0x03, 0x38
        /*0b56*/ 	.short	0x0017


	//----- nvinfo : EIATTR_EXIT_INSTR_OFFSETS
	.align		4
        /*0b58*/ 	.byte	0x04, 0x1c
        /*0b5a*/ 	.short	(.L_1140 - .L_1139)


	//   ....[0]....
.L_1139:
        /*0b5c*/ 	.word	0x0000d2a0


	//----- nvinfo : EIATTR_MAX_THREADS
	.align		4
.L_1140:
        /*0b60*/ 	.byte	0x04, 0x05
        /*0b62*/ 	.short	(.L_1142 - .L_1141)
.L_1141:
        /*0b64*/ 	.word	0x00000180
        /*0b68*/ 	.word	0x00000001
        /*0b6c*/ 	.word	0x00000001


	//----- nvinfo : EIATTR_CRS_STACK_SIZE
	.align		4
.L_1142:
        /*0b70*/ 	.byte	0x04, 0x1e
        /*0b72*/ 	.short	(.L_1144 - .L_1143)
.L_1143:
        /*0b74*/ 	.word	0x00000000


	//----- nvinfo : EIATTR_CBANK_PARAM_SIZE
	.align		4
.L_1144:
        /*0b78*/ 	.byte	0x03, 0x19
        /*0b7a*/ 	.short	0x0b70


	//----- nvinfo : EIATTR_PARAM_CBANK
	.align		4
        /*0b7c*/ 	.byte	0x04, 0x0a
        /*0b7e*/ 	.short	(.L_1146 - .L_1145)
	.align		4
.L_1145:
        /*0b80*/ 	.word	index@(.nv.constant0._ZN7cutlass13device_kernelIN5flash11enable_sm90INS1_16FlashAttnFwdSm90INS1_25CollectiveMainloopFwdSm90ILi2EN4cute5tupleIJNS5_1CILi1EEES8_S8_EEENS6_IJNS7_ILi128EEENS7_ILi96EEENS7_ILi64EEEEEELi256ENS_10bfloat16_tEfNS_4arch4Sm90ELb0ELb0ELb0ELb0ELb1ELb0ELb1ELb1ELb0ELb1ELb1ELb0EEENS1_21CollectiveEpilogueFwdINS6_IJSA_NS7_ILi256EEESB_EEES9_SE_SG_Li256ELb0ELb1ELb1ELb0EEENS1_19SingleTileSchedulerILb0ELb1ELb1ELi128EEEEEEEEEvNT_6ParamsE)
        /*0b84*/ 	.short	0x0210
        /*0b86*/ 	.short	0x0b70


	//----- nvinfo : EIATTR_SW_WAR
	.align		4
.L_1146:
        /*0b88*/ 	.byte	0x04, 0x36
        /*0b8a*/ 	.short	(.L_1148 - .L_1147)
.L_1147:
        /*0b8c*/ 	.word	0x00000008
.L_1148:


//--------------------- .nv.info._ZN7cutlass13device_kernelIN5flash11enable_sm90INS1_16FlashAttnFwdSm90INS1_25CollectiveMainloopFwdSm90ILi2EN4cute5tupleIJNS5_1CILi1EEES8_S8_EEENS6_IJNS7_ILi128EEENS7_ILi96EEENS7_ILi64EEEEEELi256ENS_10bfloat16_tEfNS_4arch4Sm90ELb0ELb0ELb0ELb1ELb1ELb0ELb0ELb1ELb0ELb1ELb1ELb0EEENS1_21CollectiveEpilogueFwdINS6_IJSA_NS7_ILi256EEESB_EEES9_SE_SG_Li256ELb1ELb1ELb1ELb0EEENS1_36VarlenDynamicPersistentTileSchedulerILi128ELi96ELi256ELi128ELb1ELb1ELb1ELb0ELb1ELb1EEEEEEEEEvNT_6ParamsE --------------------------
	.section	.nv.info._ZN7cutlass13device_kernelIN5flash11enable_sm90INS1_16FlashAttnFwdSm90INS1_25CollectiveMainloopFwdSm90ILi2EN4cute5tupleIJNS5_1CILi1EEES8_S8_EEENS6_IJNS7_ILi128EEENS7_ILi96EEENS7_ILi64EEEEEELi256ENS_10bfloat16_tEfNS_4arch4Sm90ELb0ELb0ELb0ELb1ELb1ELb0ELb0ELb1ELb0ELb1ELb1ELb0EEENS1_21CollectiveEpilogueFwdINS6_IJSA_NS7_ILi256EEESB_EEES9_SE_SG_Li256ELb1ELb1ELb1ELb0EEENS1_36VarlenDynamicPersistentTileSchedulerILi128ELi96ELi256ELi128ELb1ELb1ELb1ELb0ELb1ELb1EEEEEEEEEvNT_6ParamsE,"",@"SHT_CUDA_INFO"
	.sectionflags	@""
	.align	4


	//----- nvinfo : EIATTR_CUDA_API_VERSION
	.align		4
        /*0000*/ 	.byte	0x04, 0x37
        /*0002*/ 	.short	(.L_1150 - .L_1149)
.L_1149:
        /*0004*/ 	.word	0x00000082


	//----- nvinfo : EIATTR_KPARAM_INFO
	.align		4
.L_1150:
        /*0008*/ 	.byte	0x04, 0x17
        /*000a*/ 	.short	(.L_1152 - .L_1151)
.L_1151:
        /*000c*/ 	.word	0x00000000
        /*0010*/ 	.short	0x0000
        /*0012*/ 	.short	0x0070
        /*0014*/ 	.byte	0x00, 0xf0, 0x01, 0x2a


	//----- nvinfo : EIATTR_SPARSE_MMA_MASK
	.align		4
.L_1152:
        /*0018*/ 	.byte	0x03, 0x50
        /*001a*/ 	.short	0x0000


	//----- nvinfo : EIATTR_MAXREG_COUNT
	.align		4
        /*001c*/ 	.byte	0x03, 0x1b
        /*001e*/ 	.short	0x00a8


	//----- nvinfo : EIATTR_NUM_BARRIERS
	.align		4
        /*0020*/ 	.byte	0x02, 0x4c
        /*0022*/ 	.byte	0x10
	.zero		1


	//----- nvinfo : EIATTR_EXTERNS
	.align		4
        /*0024*/ 	.byte	0x04, 0x0f
        /*0026*/ 	.short	(.L_1154 - .L_1153)


	//   ....[0]....
	.align		4
.L_1153:
        /*0028*/ 	.word	index@(__assertfail)


	//----- nvinfo : EIATTR_ANNOTATIONS
	.align		4
.L_1154:
        /*002c*/ 	.byte	0x04, 0x55
        /*002e*/ 	.short	(.L_1156 - .L_1155)


	//   ....[0]....
.L_1155:
        /* <DEDUP_REMOVED lines=16> */


	//----- nvinfo : EIATTR_MERCURY_ISA_VERSION
	.align		4
.L_1156:
        /*0118*/ 	.byte	0x03, 0x5f
        /*011a*/ 	.short	0x0101


	//----- nvinfo : EIATTR_UNUSED_LOAD_BYTE_OFFSET
	.align		4
        /*011c*/ 	.byte	0x04, 0x44
        /*011e*/ 	.short	(.L_1158 - .L_1157)


	//   ....[0]....
.L_1157:
        /*0120*/ 	.word	0x00000960
        /*0124*/ 	.word	0x0000fff0


	//   ....[1]....
        /*0128*/ 	.word	0x000060d0
        /*012c*/ 	.word	0x0000fff0


	//----- nvinfo : EIATTR_INT_WARP_WIDE_INSTR_OFFSETS
	.align		4
.L_1158:
        /*0130*/ 	.byte	0x04, 0x31
        /*0132*/ 	.short	(.L_1160 - .L_1159)


	//   ....[0]....
.L_1159:
        /*0134*/ 	.word	0x000000c0


	//   ....[1]....
        /*0138*/ 	.word	0x000000d0


	//   ....[2]....
        /*013c*/ 	.word	0x00000170


	//   ....[3]....
        /*0140*/ 	.word	0x0000bd90


	//   ....[4]....
        /*0144*/ 	.word	0x0000be20


	//   ....[5]....
        /*0148*/ 	.word	0x0000f0c0


	//   ....[6]....
        /*014c*/ 	.word	0x0000f150


	//----- nvinfo : EIATTR_COOP_GROUP_MASK_REGIDS
	.align		4
.L_1160:
        /*0150*/ 	.byte	0x04, 0x29
        /*0152*/ 	.short	(.L_1162 - .L_1161)


	//   ....[0]....
.L_1161:
        /*0154*/ 	.word	0xffffffff


	//   ....[1]....
        /*0158*/ 	.word	0xffffffff


	//   ....[2]....
        /*015c*/ 	.word	0xffffffff


	//   ....[3]....
        /*0160*/ 	.word	0xffffffff


	//   ....[4]....
        /*0164*/ 	.word	0xffffffff


	//   ....[5]....
        /*0168*/ 	.word	0xffffffff


	//   ....[6]....
        /*016c*/ 	.word	0xffffffff


	//   ....[7]....
        /*0170*/ 	.word	0xffffffff


	//   ....[8]....
        /*0174*/ 	.word	0xffffffff


	//   ....[9]....
        /*0178*/ 	.word	0xffffffff


	//   ....[10]....
        /*017c*/ 	.word	0xffffffff


	//   ....[11]....
        /*0180*/ 	.word	0xffffffff


	//   ....[12]....
        /*0184*/ 	.word	0xffffffff


	//   ....[13]....
        /*0188*/ 	.word	0xffffffff


	//   ....[14]....
        /*018c*/ 	.word	0xffffffff


	//   ....[15]....
        /*0190*/ 	.word	0xffffffff


	//   ....[16]....
        /*0194*/ 	.word	0xffffffff


	//   ....[17]....
        /*0198*/ 	.word	0xffffffff


	//   ....[18]....
        /*019c*/ 	.word	0xffffffff


	//   ....[19]....
        /*01a0*/ 	.word	0xffffffff


	//   ....[20]....
        /*01a4*/ 	.word	0xffffffff


	//   ....[21]....
        /*01a8*/ 	.word	0xffffffff


	//   ....[22]....
        /*01ac*/ 	.word	0xffffffff


	//   ....[23]....
        /*01b0*/ 	.word	0xffffffff


	//   ....[24]....
        /*01b4*/ 	.word	0xffffffff


	//   ....[25]....
        /*01b8*/ 	.word	0xffffffff


	//   ....[26]....
        /*01bc*/ 	.word	0xffffffff


	//   ....[27]....
        /*01c0*/ 	.word	0xffffffff


	//   ....[28]....
        /*01c4*/ 	.word	0xffffffff


	//   ....[29]....
        /*01c8*/ 	.word	0xffffffff


	//   ....[30]....
        /*01cc*/ 	.word	0xffffffff


	//   ....[31]....
        /*01d0*/ 	.word	0xffffffff


	//   ....[32]....
        /*01d4*/ 	.word	0xffffffff


	//   ....[33]....
        /*01d8*/ 	.word	0xffffffff


	//   ....[34]....
        /*01dc*/ 	.word	0xffffffff


	//   ....[35]....
        /*01e0*/ 	.word	0xffffffff


	//   ....[36]....
        /*01e4*/ 	.word	0xffffffff


	//   ....[37]....
        /*01e8*/ 	.word	0xffffffff


	//   ....[38]....
        /*01ec*/ 	.word	0xffffffff


	//   ....[39]....
        /*01f0*/ 	.word	0xffffffff


	//   ....[40]....
        /*01f4*/ 	.word	0xffffffff


	//   ....[41]....
        /*01f8*/ 	.word	0xffffffff


	//   ....[42]....
        /*01fc*/ 	.word	0xffffffff


	//   ....[43]....
        /*0200*/ 	.word	0xffffffff


	//   ....[44]....
        /*0204*/ 	.word	0xffffffff


	//   ....[45]....
        /*0208*/ 	.word	0xffffffff


	//   ....[46]....
        /*020c*/ 	.word	0xffffffff


	//   ....[47]....
        /*0210*/ 	.word	0xffffffff


	//   ....[48]....
        /*0214*/ 	.word	0xffffffff


	//   ....[49]....
        /*0218*/ 	.word	0xffffffff


	//   ....[50]....
        /*021c*/ 	.word	0xffffffff


	//   ....[51]....
        /*0220*/ 	.word	0xffffffff


	//   ....[52]....
        /*0224*/ 	.word	0xffffffff


	//   ....[53]....
        /*0228*/ 	.word	0xffffffff


	//   ....[54]....
        /*022c*/ 	.word	0xffffffff


	//   ....[55]....
        /*0230*/ 	.word	0xffffffff


	//   ....[56]....
        /*0234*/ 	.word	0xffffffff


	//   ....[57]....
        /*0238*/ 	.word	0xffffffff


	//   ....[58]....
        /*023c*/ 	.word	0xffffffff


	//   ....[59]....
        /*0240*/ 	.word	0xffffffff


	//   ....[60]....
        /*0244*/ 	.word	0xffffffff


	//   ....[61]....
        /*0248*/ 	.word	0xffffffff


	//   ....[62]....
        /*024c*/ 	.word	0xffffffff


	//   ....[63]....
        /*0250*/ 	.word	0xffffffff


	//   ....[64]....
        /*0254*/ 	.word	0xffffffff


	//   ....[65]....
        /*0258*/ 	.word	0xffffffff


	//   ....[66]....
        /*025c*/ 	.word	0xffffffff


	//   ....[67]....
        /*0260*/ 	.word	0xffffffff


	//   ....[68]....
        /*0264*/ 	.word	0xffffffff


	//   ....[69]....
        /*0268*/ 	.word	0xffffffff


	//   ....[70]....
        /*026c*/ 	.word	0xffffffff


	//   ....[71]....
        /*0270*/ 	.word	0xffffffff


	//   ....[72]....
        /*0274*/ 	.word	0xffffffff


	//   ....[73]....
        /*0278*/ 	.word	0xffffffff


	//   ....[74]....
        /*027c*/ 	.word	0xffffffff


	//   ....[75]....
        /*0280*/ 	.word	0xffffffff


	//   ....[76]....
        /*0284*/ 	.word	0xffffffff


	//   ....[77]....
        /*0288*/ 	.word	0xffffffff


	//   ....[78]....
        /*028c*/ 	.word	0xffffffff


	//   ....[79]....
        /*0290*/ 	.word	0xffffffff


	//   ....[80]....
        /*0294*/ 	.word	0xffffffff


	//   ....[81]....
        /*0298*/ 	.word	0xffffffff


	//   ....[82]....
        /*029c*/ 	.word	0xffffffff


	//   ....[83]....
        /*02a0*/ 	.word	0xffffffff


	//   ....[84]....
        /*02a4*/ 	.word	0xffffffff


	//   ....[85]....
        /*02a8*/ 	.word	0xffffffff


	//   ....[86]....
        /*02ac*/ 	.word	0xffffffff


	//   ....[87]....
        /*02b0*/ 	.word	0xffffffff


	//   ....[88]....
        /*02b4*/ 	.word	0xffffffff


	//   ....[89]....
        /*02b8*/ 	.word	0xffffffff


	//   ....[90]....
        /*02bc*/ 	.word	0xffffffff


	//   ....[91]....
        /*02c0*/ 	.word	0xffffffff


	//   ....[92]....
        /*02c4*/ 	.word	0xffffffff


	//   ....[93]....
        /*02c8*/ 	.word	0xffffffff


	//   ....[94]....
        /*02cc*/ 	.word	0xffffffff


	//   ....[95]....
        /*02d0*/ 	.word	0xffffffff


	//   ....[96]....
        /*02d4*/ 	.word	0xffffffff


	//   ....[97]....
        /*02d8*/ 	.word	0xffffffff


	//   ....[98]....
        /*02dc*/ 	.word	0xffffffff


	//   ....[99]....
        /*02e0*/ 	.word	0xffffffff


	//   ....[100]....
        /*02e4*/ 	.word	0xffffffff


	//   ....[101]....
        /*02e8*/ 	.word	0xffffffff


	//   ....[102]....
        /*02ec*/ 	.word	0xffffffff


	//   ....[103]....
        /*02f0*/ 	.word	0xffffffff


	//   ....[104]....
        /*02f4*/ 	.word	0xffffffff


	//   ....[105]....
        /*02f8*/ 	.word	0xffffffff


	//   ....[106]....
        /*02fc*/ 	.word	0xffffffff


	//   ....[107]....
        /*0300*/ 	.word	0xffffffff


	//   ....[108]....
        /*0304*/ 	.word	0xffffffff


	//   ....[109]....
        /*0308*/ 	.word	0xffffffff


	//   ....[110]....
        /*030c*/ 	.word	0xffffffff


	//   ....[111]....
        /*0310*/ 	.word	0xffffffff


	//   ....[112]....
        /*0314*/ 	.word	0xffffffff


	//   ....[113]....
        /*0318*/ 	.word	0xffffffff


	//   ....[114]....
        /*031c*/ 	.word	0xffffffff


	//   ....[115]....
        /*0320*/ 	.word	0xffffffff


	//   ....[116]....
        /*0324*/ 	.word	0xffffffff


	//   ....[117]....
        /*0328*/ 	.word	0xffffffff


	//   ....[118]....
        /*032c*/ 	.word	0xffffffff


	//   ....[119]....
        /*0330*/ 	.word	0xffffffff


	//   ....[120]....
        /*0334*/ 	.word	0xffffffff


	//   ....[121]....
        /*0338*/ 	.word	0xffffffff


	//   ....[122]....
        /*033c*/ 	.word	0xffffffff


	//   ....[123]....
        /*0340*/ 	.word	0xffffffff


	//   ....[124]....
        /*0344*/ 	.word	0xffffffff


	//   ....[125]....
        /*0348*/ 	.word	0xffffffff


	//   ....[126]....
        /*034c*/ 	.word	0xffffffff


	//   ....[127]....
        /*0350*/ 	.word	0xffffffff


	//   ....[128]....
        /*0354*/ 	.word	0xffffffff


	//   ....[129]....
        /*0358*/ 	.word	0xffffffff


	//   ....[130]....
        /*035c*/ 	.word	0xffffffff


	//   ....[131]....
        /*0360*/ 	.word	0xffffffff


	//   ....[132]....
        /*0364*/ 	.word	0xffffffff


	//   ....[133]....
        /*0368*/ 	.word	0xffffffff


	//   ....[134]....
        /*036c*/ 	.word	0xffffffff


	//   ....[135]....
        /*0370*/ 	.word	0xffffffff


	//   ....[136]....
        /*0374*/ 	.word	0xffffffff


	//   ....[137]....
        /*0378*/ 	.word	0xffffffff


	//   ....[138]....
        /*037c*/ 	.word	0xffffffff


	//   ....[139]....
        /*0380*/ 	.word	0xffffffff


	//   ....[140]....
        /*0384*/ 	.word	0xffffffff


	//   ....[141]....
        /*0388*/ 	.word	0xffffffff


	//   ....[142]....
        /*038c*/ 	.word	0xffffffff


	//   ....[143]....
        /*0390*/ 	.word	0x0500000f


	//   ....[144]....
        /*0394*/ 	.word	0x0500000f


	//   ....[145]....
        /*0398*/ 	.word	0x0500000f


	//   ....[146]....
        /*039c*/ 	.word	0x0500000f


	//   ....[147]....
        /*03a0*/ 	.word	0x0500000f


	//   ....[148]....
        /*03a4*/ 	.word	0x0500000f


	//   ....[149]....
        /*03a8*/ 	.word	0x0500000f


	//   ....[150]....
        /*03ac*/ 	.word	0x0500000f


	//   ....[151]....
        /*03b0*/ 	.word	0x0500000f


	//   ....[152]....
        /*03b4*/ 	.word	0x0500000f


	//   ....[153]....
        /*03b8*/ 	.word	0x0500000f


	//   ....[154]....
        /*03bc*/ 	.word	0x0500000f


	//   ....[155]....
        /*03c0*/ 	.word	0x0500000f


	//   ....[156]....
        /*03c4*/ 	.word	0x0500000f


	//   ....[157]....
        /*03c8*/ 	.word	0x0500000f


	//   ....[158]....
        /*03cc*/ 	.word	0x0500000f


	//   ....[159]....
        /*03d0*/ 	.word	0x0500000f


	//   ....[160]....
        /*03d4*/ 	.word	0x0500000f


	//   ....[161]....
        /*03d8*/ 	.word	0x0500000f


	//   ....[162]....
        /*03dc*/ 	.word	0x0500000f


	//   ....[163]....
        /*03e0*/ 	.word	0x0500000f


	//   ....[164]....
        /*03e4*/ 	.word	0x0500000f


	//   ....[165]....
        /*03e8*/ 	.word	0x0500000f


	//   ....[166]....
        /*03ec*/ 	.word	0x0500000f


	//   ....[167]....
        /*03f0*/ 	.word	0x0500000f


	//   ....[168]....
        /*03f4*/ 	.word	0x0500000f


	//   ....[169]....
        /*03f8*/ 	.word	0x0500000f


	//   ....[170]....
        /*03fc*/ 	.word	0x0500000f


	//   ....[171]....
        /*0400*/ 	.word	0x0500000f


	//   ....[172]....
        /*0404*/ 	.word	0x0500000f


	//   ....[173]....
        /*0408*/ 	.word	0x0500000f


	//   ....[174]....
        /*040c*/ 	.word	0x0500000f


	//   ....[175]....
        /*0410*/ 	.word	0x0500000f


	//   ....[176]....
        /*0414*/ 	.word	0x0500000f


	//   ....[177]....
        /*0418*/ 	.word	0x0500000f


	//   ....[178]....
        /*041c*/ 	.word	0x0500000f


	//   ....[179]....
        /*0420*/ 	.word	0x0500000f


	//   ....[180]....
        /*0424*/ 	.word	0x0500000f


	//   ....[181]....
        /*0428*/ 	.word	0x0500000f


	//   ....[182]....
        /*042c*/ 	.word	0x0500000f


	//   ....[183]....
        /*0430*/ 	.word	0x0500000f


	//   ....[184]....
        /*0434*/ 	.word	0x0500000f


	//   ....[185]....
        /*0438*/ 	.word	0x0500000f


	//   ....[186]....
        /*043c*/ 	.word	0x0500000f


	//   ....[187]....
        /*0440*/ 	.word	0x0500000f


	//   ....[188]....
        /*0444*/ 	.word	0x0500000f


	//   ....[189]....
        /*0448*/ 	.word	0x0500000f


	//   ....[190]....
        /*044c*/ 	.word	0x0500000f


	//   ....[191]....
        /*0450*/ 	.word	0x0500000f


	//   ....[192]....
        /*0454*/ 	.word	0x0500000f


	//   ....[193]....
        /*0458*/ 	.word	0x0500000f


	//   ....[194]....
        /*045c*/ 	.word	0x0500000f


	//   ....[195]....
        /*0460*/ 	.word	0x0500000f


	//   ....[196]....
        /*0464*/ 	.word	0x0500000f


	//   ....[197]....
        /*0468*/ 	.word	0x0500000f


	//   ....[198]....
        /*046c*/ 	.word	0x0500000f


	//   ....[199]....
        /*0470*/ 	.word	0x0500000f


	//   ....[200]....
        /*0474*/ 	.word	0x0500000f


	//   ....[201]....
        /*0478*/ 	.word	0x0500000f


	//   ....[202]....
        /*047c*/ 	.word	0x0500000f


	//   ....[203]....
        /*0480*/ 	.word	0x0500000f


	//   ....[204]....
        /*0484*/ 	.word	0x0500000f


	//   ....[205]....
        /*0488*/ 	.word	0x0500000f


	//   ....[206]....
        /*048c*/ 	.word	0x0500000f


	//   ....[207]....
        /*0490*/ 	.word	0x0500000f


	//   ....[208]....
        /*0494*/ 	.word	0x0500000f


	//   ....[209]....
        /*0498*/ 	.word	0x0500000f


	//   ....[210]....
        /*049c*/ 	.word	0x0500000f


	//   ....[211]....
        /*04a0*/ 	.word	0x0500000f


	//   ....[212]....
        /*04a4*/ 	.word	0x0500000f


	//   ....[213]....
        /*04a8*/ 	.word	0x0500000f


	//   ....[214]....
        /*04ac*/ 	.word	0x0500000f


	//   ....[215]....
        /*04b0*/ 	.word	0x0500000f


	//   ....[216]....
        /*04b4*/ 	.word	0x0500000f


	//   ....[217]....
        /*04b8*/ 	.word	0x0500000f


	//   ....[218]....
        /*04bc*/ 	.word	0x0500000f


	//   ....[219]....
        /*04c0*/ 	.word	0x0500000f


	//   ....[220]....
        /*04c4*/ 	.word	0x0500000f


	//   ....[221]....
        /*04c8*/ 	.word	0x0500000f


	//   ....[222]....
        /*04cc*/ 	.word	0x0500000f


	//   ....[223]....
        /*04d0*/ 	.word	0x0500000f


	//   ....[224]....
        /*04d4*/ 	.word	0x0500000f


	//   ....[225]....
        /*04d8*/ 	.word	0x0500000f


	//   ....[226]....
        /*04dc*/ 	.word	0x0500000f


	//----- nvinfo : EIATTR_COOP_GROUP_INSTR_OFFSETS
	.align		4
.L_1162:
        /*04e0*/ 	.byte	0x04, 0x28
        /*04e2*/ 	.short	(.L_1164 - .L_1163)


	//   ....[0]....
.L_1163:
        /*04e4*/ 	.word	0x00000080


	//   ....[1]....
        /*04e8*/ 	.word	0x00000090


	//   ....[2]....
        /*04ec*/ 	.word	0x000002d0


	//   ....[3]....
        /*04f0*/ 	.word	0x00000430


	//   ....[4]....
        /*04f4*/ 	.word	0x00000550


	//   ....[5]....
        /*04f8*/ 	.word	0x000006b0


	//   ....[6]....
        /*04fc*/ 	.word	0x00001c00


	//   ....[7]....
        /*0500*/ 	.word	0x00002820


	//   ....[8]....
        /*0504*/ 	.word	0x00002880


	//   ....[9]....
        /*0508*/ 	.word	0x00002ce0


	//   ....[10]....
        /*050c*/ 	.word	0x00002d50


	//   ....[11]....
        /*0510*/ 	.word	0x00003dc0


	//   ....[12]....
        /*0514*/ 	.word	0x00003de0


	//   ....[13]....
        /*0518*/ 	.word	0x000046f0


	//   ....[14]....
        /*051c*/ 	.word	0x00004740


	//   ....[15]....
        /*0520*/ 	.word	0x00005650


	//   ....[16]....
        /*0524*/ 	.word	0x000056c0


	//   ....[17]....
        /*0528*/ 	.word	0x00005730


	//   ....[18]....
        /*052c*/ 	.word	0x00005750


	//   ....[19]....
        /*0530*/ 	.word	0x00007220


	//   ....[20]....
        /*0534*/ 	.word	0x00007240


	//   ....[21]....
        /*0538*/ 	.word	0x00007250


	//   ....[22]....
        /*053c*/ 	.word	0x00007260


	//   ....[23]....
        /*0540*/ 	.word	0x00007d30


	//   ....[24]....
        /*0544*/ 	.word	0x00007d50


	//   ....[25]....
        /*0548*/ 	.word	0x00007f00


	//   ....[26]....
        /*054c*/ 	.word	0x00007f20


	//   ....[27]....
        /*0550*/ 	.word	0x00008060


	//   ....[28]....
        /*0554*/ 	.word	0x00008080


	//   ....[29]....
        /*0558*/ 	.word	0x000081d0


	//   ....[30]....
        /*055c*/ 	.word	0x000081f0


	//   ....[31]....
        /*0560*/ 	.word	0x00008780


	//   ....[32]....
        /*0564*/ 	.word	0x00008790


	//   ....[33]....
        /*0568*/ 	.word	0x00009050


	//   ....[34]....
        /*056c*/ 	.word	0x00009060


	//   ....[35]....
        /*0570*/ 	.word	0x0000a2e0


	//   ....[36]....
        /*0574*/ 	.word	0x0000a310


	//   ....[37]....
        /*0578*/ 	.word	0x0000a480


	//   ....[38]....
        /*057c*/ 	.word	0x0000a4a0


	//   ....[39]....
        /*0580*/ 	.word	0x0000a5e0


	//   ....[40]....
        /*0584*/ 	.word	0x0000a600


	//   ....[41]....
        /*0588*/ 	.word	0x0000a750


	//   ....[42]....
        /*058c*/ 	.word	0x0000a770


	//   ....[43]....
        /*0590*/ 	.word	0x0000a950


	//   ....[44]....
        /*0594*/ 	.word	0x0000ab40


	//   ....[45]....
        /*0598*/ 	.word	0x0000ab70


	//   ....[46]....
        /*059c*/ 	.word	0x0000aba0


	//   ....[47]....
        /*05a0*/ 	.word	0x0000abd0


	//   ....[48]....
        /*05a4*/ 	.word	0x0000ac00


	//   ....[49]....
        /*05a8*/ 	.word	0x0000ac30


	//   ....[50]....
        /*05ac*/ 	.word	0x0000ada0


	//   ....[51]....
        /*05b0*/ 	.word	0x0000add0


	//   ....[52]....
        /*05b4*/ 	.word	0x0000ae00


	//   ....[53]....
        /*05b8*/ 	.word	0x0000ae30


	//   ....[54]....
        /*05bc*/ 	.word	0x0000ae60


	//   ....[55]....
        /*05c0*/ 	.word	0x0000ae90


	//   ....[56]....
        /*05c4*/ 	.word	0x0000af20


	//   ....[57]....
        /*05c8*/ 	.word	0x0000af50


	//   ....[58]....
        /*05cc*/ 	.word	0x0000af60


	//   ....[59]....
        /*05d0*/ 	.word	0x0000aff0


	//   ....[60]....
        /*05d4*/ 	.word	0x0000c910


	//   ....[61]....
        /*05d8*/ 	.word	0x0000c930


	//   ....[62]....
        /*05dc*/ 	.word	0x0000c9c0


	//   ....[63]....
        /*05e0*/ 	.word	0x0000c9e0


	//   ....[64]....
        /*05e4*/ 	.word	0x0000ca60


	//   ....[65]....
        /*05e8*/ 	.word	0x0000ca80


	//   ....[66]....
        /*05ec*/ 	.word	0x0000cb00


	//   ....[67]....
        /*05f0*/ 	.word	0x0000cb20


	//   ....[68]....
        /*05f4*/ 	.word	0x0000cba0


	//   ....[69]....
        /*05f8*/ 	.word	0x0000cbc0


	//   ....[70]....
        /*05fc*/ 	.word	0x0000cbd0


	//   ....[71]....
        /*0600*/ 	.word	0x0000cbe0


	//   ....[72]....
        /*0604*/ 	.word	0x0000d3e0


	//   ....[73]....
        /*0608*/ 	.word	0x0000d410


	//   ....[74]....
        /*060c*/ 	.word	0x0000d440


	//   ....[75]....
        /*0610*/ 	.word	0x0000d4d0


	//   ....[76]....
        /*0614*/ 	.word	0x0000d4e0


	//   ....[77]....
        /*0618*/ 	.word	0x0000d570


	//   ....[78]....
        /*061c*/ 	.word	0x0000d580


	//   ....[79]....
        /*0620*/ 	.word	0x0000d610


	//   ....[80]....
        /*0624*/ 	.word	0x0000d620


	//   ....[81]....
        /*0628*/ 	.word	0x0000d6b0


	//   ....[82]....
        /*062c*/ 	.word	0x0000d6c0


	//   ....[83]....
        /*0630*/ 	.word	0x0000d750


	//   ....[84]....
        /*0634*/ 	.word	0x0000d760


	//   ....[85]....
        /*0638*/ 	.word	0x0000d7e0


	//   ....[86]....
        /*063c*/ 	.word	0x0000d7f0


	//   ....[87]....
        /*0640*/ 	.word	0x0000d800


	//   ....[88]....
        /*0644*/ 	.word	0x0000dc60


	//   ....[89]....
        /*0648*/ 	.word	0x0000dc90


	//   ....[90]....
        /*064c*/ 	.word	0x0000dce0


	//   ....[91]....
        /*0650*/ 	.word	0x0000dd90


	//   ....[92]....
        /*0654*/ 	.word	0x0000ddb0


	//   ....[93]....
        /*0658*/ 	.word	0x0000de60


	//   ....[94]....
        /*065c*/ 	.word	0x0000de70


	//   ....[95]....
        /*0660*/ 	.word	0x0000dea0


	//   ....[96]....
        /*0664*/ 	.word	0x0000df30


	//   ....[97]....
        /*0668*/ 	.word	0x0000dfd0


	//   ....[98]....
        /*066c*/ 	.word	0x0000dff0


	//   ....[99]....
        /*0670*/ 	.word	0x0000e000


	//   ....[100]....
        /*0674*/ 	.word	0x0000e720


	//   ....[101]....
        /*0678*/ 	.word	0x0000e740


	//   ....[102]....
        /*067c*/ 	.word	0x0000e750


	//   ....[103]....
        /*0680*/ 	.word	0x0000e790


	//   ....[104]....
        /*0684*/ 	.word	0x0000e7a0


	//   ....[105]....
        /*0688*/ 	.word	0x0000e7e0


	//   ....[106]....
        /*068c*/ 	.word	0x0000e7f0


	//   ....[107]....
        /*0690*/ 	.word	0x0000e830


	//   ....[108]....
        /*0694*/ 	.word	0x0000e840


	//   ....[109]....
        /*0698*/ 	.word	0x0000e880


	//   ....[110]....
        /*069c*/ 	.word	0x0000e890


	//   ....[111]....
        /*06a0*/ 	.word	0x0000e8a0


	//   ....[112]....
        /*06a4*/ 	.word	0x0000ebf0


	//   ....[113]....
        /*06a8*/ 	.word	0x0000ec10


	//   ....[114]....
        /*06ac*/ 	.word	0x0000ec20


	//   ....[115]....
        /*06b0*/ 	.word	0x0000ec30


	//   ....[116]....
        /*06b4*/ 	.word	0x0000ec40


	//   ....[117]....
        /*06b8*/ 	.word	0x0000ec60


	//   ....[118]....
        /*06bc*/ 	.word	0x0000ecd0


	//   ....[119]....
        /*06c0*/ 	.word	0x0000ed00


	//   ....[120]....
        /*06c4*/ 	.word	0x0000ed10


	//   ....[121]....
        /*06c8*/ 	.word	0x0000ed80


	//   ....[122]....
        /*06cc*/ 	.word	0x0000ed90


	//   ....[123]....
        /*06d0*/ 	.word	0x0000ee90


	//   ....[124]....
        /*06d4*/ 	.word	0x0000f380


	//   ....[125]....
        /*06d8*/ 	.word	0x0000f3b0


	//   ....[126]....
        /*06dc*/ 	.word	0x0000f410


	//   ....[127]....
        /*06e0*/ 	.word	0x0000f440


	//   ....[128]....
        /*06e4*/ 	.word	0x0000f470


	//   ....[129]....
        /*06e8*/ 	.word	0x0000f4a0


	//   ....[130]....
        /*06ec*/ 	.word	0x0000f4d0


	//   ....[131]....
        /*06f0*/ 	.word	0x0000f500


	//   ....[132]....
        /*06f4*/ 	.word	0x0000f6a0


	//   ....[133]....
        /*06f8*/ 	.word	0x0000f6d0


	//   ....[134]....
        /*06fc*/ 	.word	0x0000f700


	//   ....[135]....
        /*0700*/ 	.word	0x0000f730


	//   ....[136]....
        /*0704*/ 	.word	0x0000f760


	//   ....[137]....
        /*0708*/ 	.word	0x0000f790


	//   ....[138]....
        /*070c*/ 	.word	0x0000f850


	//   ....[139]....
        /*0710*/ 	.word	0x0000f870


	//   ....[140]....
        /*0714*/ 	.word	0x0000f880


	//   ....[141]....
        /*0718*/ 	.word	0x0000f8e0


	//   ....[142]....
        /*071c*/ 	.word	0x0000ff00


	//   ....[143]....
        /*0720*/ 	.word	0x000103e0


	//   ....[144]....
        /*0724*/ 	.word	0x000104d0


	//   ....[145]....
        /*0728*/ 	.word	0x00010570


	//   ....[146]....
        /*072c*/ 	.word	0x000105d0


	//   ....[147]....
        /*0730*/ 	.word	0x000106c0


	//   ....[148]....
        /*0734*/ 	.word	0x00010730


	//   ....[149]....
        /*0738*/ 	.word	0x00010820


	//   ....[150]....
        /*073c*/ 	.word	0x00010890


	//   ....[151]....
        /*0740*/ 	.word	0x00010980


	//   ....[152]....
        /*0744*/ 	.word	0x000109f0


	//   ....[153]....
        /*0748*/ 	.word	0x00010ae0


	//   ....[154]....
        /*074c*/ 	.word	0x00010b50


	//   ....[155]....
        /*0750*/ 	.word	0x00010bf0


	//   ....[156]....
        /*0754*/ 	.word	0x00010ce0


	//   ....[157]....
        /*0758*/ 	.word	0x00010d50


	//   ....[158]....
        /*075c*/ 	.word	0x00010db0


	//   ....[159]....
        /*0760*/ 	.word	0x00010ea0


	//   ....[160]....
        /*0764*/ 	.word	0x00010f00


	//   ....[161]....
        /*0768*/ 	.word	0x00011000


	//   ....[162]....
        /*076c*/ 	.word	0x00011060


	//   ....[163]....
        /*0770*/ 	.word	0x00011160


	//   ....[164]....
        /*0774*/ 	.word	0x000111c0


	//   ....[165]....
        /*0778*/ 	.word	0x000112c0


	//   ....[166]....
        /*077c*/ 	.word	0x00011320


	//   ....[167]....
        /*0780*/ 	.word	0x00011420


	//   ....[168]....
        /*0784*/ 	.word	0x00011480


	//   ....[169]....
        /*0788*/ 	.word	0x00011580


	//   ....[170]....
        /*078c*/ 	.word	0x000115e0


	//   ....[171]....
        /*0790*/ 	.word	0x000116c0


	//   ....[172]....
        /*0794*/ 	.word	0x000117f0


	//   ....[173]....
        /*0798*/ 	.word	0x000118d0


	//   ....[174]....
        /*079c*/ 	.word	0x00011980


	//   ....[175]....
        /*07a0*/ 	.word	0x00011a90


	//   ....[176]....
        /*07a4*/ 	.word	0x00011af0


	//   ....[177]....
        /*07a8*/ 	.word	0x00011c00


	//   ....[178]....
        /*07ac*/ 	.word	0x00011c60


	//   ....[179]....
        /*07b0*/ 	.word	0x00011d70


	//   ....[180]....
        /*07b4*/ 	.word	0x00011dd0


	//   ....[181]....
        /*07b8*/ 	.word	0x00011ee0


	//   ....[182]....
        /*07bc*/ 	.word	0x00011f40


	//   ....[183]....
        /*07c0*/ 	.word	0x00012000


	//   ....[184]....
        /*07c4*/ 	.word	0x00012160


	//   ....[185]....
        /*07c8*/ 	.word	0x00012200


	//   ....[186]....
        /*07cc*/ 	.word	0x00012260


	//   ....[187]....
        /*07d0*/ 	.word	0x00012310


	//   ....[188]....
        /*07d4*/ 	.word	0x00012370


	//   ....[189]....
        /*07d8*/ 	.word	0x00012420


	//   ....[190]....
        /*07dc*/ 	.word	0x00012480


	//   ....[191]....
        /*07e0*/ 	.word	0x00012530


	//   ....[192]....
        /*07e4*/ 	.word	0x00012590


	//   ....[193]....
        /*07e8*/ 	.word	0x00012640


	//   ....[194]....
        /*07ec*/ 	.word	0x000126a0


	//   ....[195]....
        /*07f0*/ 	.word	0x00012750


	//   ....[196]....
        /*07f4*/ 	.word	0x00012830


	//   ....[197]....
        /*07f8*/ 	.word	0x000128d0


	//   ....[198]....
        /*07fc*/ 	.word	0x00012930


	//   ....[199]....
        /*0800*/ 	.word	0x00012a00


	//   ....[200]....
        /*0804*/ 	.word	0x00012a60


	//   ....[201]....
        /*0808*/ 	.word	0x00012b30


	//   ....[202]....
        /*080c*/ 	.word	0x00012b90


	//   ....[203]....
        /*0810*/ 	.word	0x00012c70


	//   ....[204]....
        /*0814*/ 	.word	0x00012cd0


	//   ....[205]....
        /*0818*/ 	.word	0x00012da0


	//   ....[206]....
        /*081c*/ 	.word	0x00012e00


	//   ....[207]....
        /*0820*/ 	.word	0x00012ed0


	//   ....[208]....
        /*0824*/ 	.word	0x00012f60


	//   ....[209]....
        /*0828*/ 	.word	0x00013000


	//   ....[210]....
        /*082c*/ 	.word	0x00013180


	//   ....[211]....
        /*0830*/ 	.word	0x000131f0


	//   ....[212]....
        /*0834*/ 	.word	0x00013260


	//   ....[213]....
        /*0838*/ 	.word	0x000132d0


	//   ....[214]....
        /*083c*/ 	.word	0x00013340


	//   ....[215]....
        /*0840*/ 	.word	0x000133c0


	//   ....[216]....
        /*0844*/ 	.word	0x00013440


	//   ....[217]....
        /*0848*/ 	.word	0x000134d0


	//   ....[218]....
        /*084c*/ 	.word	0x00013540


	//   ....[219]....
        /*0850*/ 	.word	0x000135b0


	//   ....[220]....
        /*0854*/ 	.word	0x00013620


	//   ....[221]....
        /*0858*/ 	.word	0x000136a0


	//   ....[222]....
        /*085c*/ 	.word	0x00013710


	//   ....[223]....
        /*0860*/ 	.word	0x000137b0


	//   ....[224]....
        /*0864*/ 	.word	0x00013800


	//   ....[225]....
        /*0868*/ 	.word	0x00013890


	//   ....[226]....
        /*086c*/ 	.word	0x000139c0


	//----- nvinfo : EIATTR_REG_RECONFIG
	.align		4
.L_1164:
        /*0870*/ 	.byte	0x01, 0x54
	.zero		2


	//----- nvinfo : EIATTR_SYSCALL_OFFSETS
	.align		4
        /*0874*/ 	.byte	0x04, 0x46
        /*0876*/ 	.short	(.L_1166 - .L_1165)


	//   ....[0]....
.L_1165:
        /*0878*/ 	.word	0x00001d80


	//   ....[1]....
        /*087c*/ 	.word	0x0000bf80


	//   ....[2]....
        /*0880*/ 	.word	0x0000c0d0


	//   ....[3]....
        /*0884*/ 	.word	0x0000c1c0


	//   ....[4]....
        /*0888*/ 	.word	0x0000d050


	//----- nvinfo : EIATTR_MBARRIER_INSTR_OFFSETS
	.align		4
.L_1166:
        /*088c*/ 	.byte	0x04, 0x39
        /*088e*/ 	.short	(.L_1168 - .L_1167)


	//   ....[0]....
.L_1167:
        /*0890*/ 	.word	0x00000180
        /*0894*/ 	.word	0x000000ff
        /*0898*/ 	.word	0x00022800
        /*089c*/ 	.short	0x0100
        /*089e*/ 	.byte	0x08
	.zero		1


	//   ....[1]....
        /*08a0*/ 	.word	0x00000190
        /*08a4*/ 	.word	0x000000ff
        /*08a8*/ 	.word	0x00022820
        /*08ac*/ 	.short	0x0100
        /*08ae*/ 	.byte	0x08
	.zero		1


	//   ....[2]....
        /*08b0*/ 	.word	0x00000280
        /*08b4*/ 	.word	0x000000ff
        /*08b8*/ 	.word	0x00022830
        /*08bc*/ 	.short	0x0100
        /*08be*/ 	.byte	0x08
	.zero		1


	//   ....[3]....
        /*08c0*/ 	.word	0x00000290
        /*08c4*/ 	.word	0x000000ff
        /*08c8*/ 	.word	0x00022840
        /*08cc*/ 	.short	0x0100
        /*08ce*/ 	.byte	0x08
	.zero		1


	//   ....[4]....
        /*08d0*/ 	.word	0x000002a0
        /*08d4*/ 	.word	0x000000ff
        /*08d8*/ 	.word	0x00022838
        /*08dc*/ 	.short	0x0100
        /*08de*/ 	.byte	0x08
	.zero		1


	//   ....[5]....
        /*08e0*/ 	.word	0x000002b0
        /*08e4*/ 	.word	0x000000ff
        /*08e8*/ 	.word	0x00022848
        /*08ec*/ 	.short	0x0100
        /*08ee*/ 	.byte	0x08
	.zero		1


	//   ....[6]....
        /*08f0*/ 	.word	0x000003e0
        /*08f4*/ 	.word	0x000000ff
        /*08f8*/ 	.word	0x00022850
        /*08fc*/ 	.short	0x0100
        /*08fe*/ 	.byte	0x08
	.zero		1


	//   ....[7]....
        /*0900*/ 	.word	0x000003f0
        /*0904*/ 	.word	0x000000ff
        /*0908*/ 	.word	0x00022860
        /*090c*/ 	.short	0x0100
        /*090e*/ 	.byte	0x08
	.zero		1


	//   ....[8]....
        /*0910*/ 	.word	0x00000400
        /*0914*/ 	.word	0x000000ff
        /*0918*/ 	.word	0x00022858
        /*091c*/ 	.short	0x0100
        /*091e*/ 	.byte	0x08
	.zero		1


	//   ....[9]....
        /*0920*/ 	.word	0x00000410
        /*0924*/ 	.word	0x000000ff
        /*0928*/ 	.word	0x00022868
        /*092c*/ 	.short	0x0100
        /*092e*/ 	.byte	0x08
	.zero		1


	//   ....[10]....
        /*0930*/ 	.word	0x00000500
        /*0934*/ 	.word	0x000000ff
        /*0938*/ 	.word	0x00022870
        /*093c*/ 	.short	0x0100
        /*093e*/ 	.byte	0x06
	.zero		1


	//   ....[11]....
        /*0940*/ 	.word	0x00000510
        /*0944*/ 	.word	0x000000ff
        /*0948*/ 	.word	0x00022880
        /*094c*/ 	.short	0x0100
        /*094e*/ 	.byte	0x06
	.zero		1


	//   ....[12]....
        /*0950*/ 	.word	0x00000520
        /*0954*/ 	.word	0x000000ff
        /*0958*/ 	.word	0x00022878
        /*095c*/ 	.short	0x0100
        /*095e*/ 	.byte	0x06
	.zero		1


	//   ....[13]....
        /*0960*/ 	.word	0x00000530
        /*0964*/ 	.word	0x000000ff
        /*0968*/ 	.word	0x00022888
        /*096c*/ 	.short	0x0100
        /*096e*/ 	.byte	0x06
	.zero		1


	//   ....[14]....
        /*0970*/ 	.word	0x00000660
        /*0974*/ 	.word	0x000000ff
        /*0978*/ 	.word	0x00022890
        /*097c*/ 	.short	0x0100
        /*097e*/ 	.byte	0x08
	.zero		1


	//   ....[15]....
        /*0980*/ 	.word	0x00000670
        /*0984*/ 	.word	0x000000ff
        /*0988*/ 	.word	0x000228a0
        /*098c*/ 	.short	0x0100
        /*098e*/ 	.byte	0x08
	.zero		1


	//   ....[16]....
        /*0990*/ 	.word	0x00000680
        /*0994*/ 	.word	0x000000ff
        /*0998*/ 	.word	0x00022898
        /*099c*/ 	.short	0x0100
        /*099e*/ 	.byte	0x08
	.zero		1


	//   ....[17]....
        /*09a0*/ 	.word	0x00000690
        /*09a4*/ 	.word	0x000000ff
        /*09a8*/ 	.word	0x000228a8
        /*09ac*/ 	.short	0x0100
        /*09ae*/ 	.byte	0x08
	.zero		1


	//   ....[18]....
        /*09b0*/ 	.word	0x000007d0
        /*09b4*/ 	.word	0x000000ff
        /*09b8*/ 	.word	0x000228b0
        /*09bc*/ 	.short	0x0100
        /*09be*/ 	.byte	0x08
	.zero		1


	//   ....[19]....
        /*09c0*/ 	.word	0x000007e0
        /*09c4*/ 	.word	0x000000ff
        /*09c8*/ 	.word	0x000228c0
        /*09cc*/ 	.short	0x0100
        /*09ce*/ 	.byte	0x08
	.zero		1


	//   ....[20]....
        /*09d0*/ 	.word	0x000007f0
        /*09d4*/ 	.word	0x000000ff
        /*09d8*/ 	.word	0x000228b8
        /*09dc*/ 	.short	0x0100
        /*09de*/ 	.byte	0x08
	.zero		1


	//   ....[21]....
        /*09e0*/ 	.word	0x00000800
        /*09e4*/ 	.word	0x000000ff
        /*09e8*/ 	.word	0x000228c8
        /*09ec*/ 	.short	0x0100
        /*09ee*/ 	.byte	0x08
	.zero		1


	//   ....[22]....
        /*09f0*/ 	.word	0x00001e30
        /*09f4*/ 	.word	0x00000007
        /*09f8*/ 	.word	0x00022800
        /*09fc*/ 	.short	0x010a
        /*09fe*/ 	.byte	0x3f
	.zero		1


	//   ....[23]....
        /*0a00*/ 	.word	0x00001f00
        /*0a04*/ 	.word	0x000000ff
        /*0a08*/ 	.word	0x00022830
        /*0a0c*/ 	.short	0x010a
        /*0a0e*/ 	.byte	0x16
	.zero		1


	//   ....[24]....
        /*0a10*/ 	.word	0x00001f40
        /*0a14*/ 	.word	0x000000ff
        /*0a18*/ 	.word	0x00022830
        /*0a1c*/ 	.short	0x010a
        /*0a1e*/ 	.byte	0x16
	.zero		1


	//   ....[25]....
        /*0a20*/ 	.word	0x00002310
        /*0a24*/ 	.word	0x000000ff
        /*0a28*/ 	.word	0x00000000
        /*0a2c*/ 	.short	0x0101
        /*0a2e*/ 	.byte	0x06
	.zero		1


	//   ....[26]....
        /*0a30*/ 	.word	0x00003530
        /*0a34*/ 	.word	0x000000ff
        /*0a38*/ 	.word	0x00022850
        /*0a3c*/ 	.short	0x010a
        /*0a3e*/ 	.byte	0x16
	.zero		1


	//   ....[27]....
        /*0a40*/ 	.word	0x00003570
        /*0a44*/ 	.word	0x000000ff
        /*0a48*/ 	.word	0x00022850
        /*0a4c*/ 	.short	0x010a
        /*0a4e*/ 	.byte	0x16
	.zero		1


	//   ....[28]....
        /*0a50*/ 	.word	0x00003880
        /*0a54*/ 	.word	0x000000ff
        /*0a58*/ 	.word	0x00000000
        /*0a5c*/ 	.short	0x0101
        /*0a5e*/ 	.byte	0x16
	.zero		1


	//   ....[29]....
        /*0a60*/ 	.word	0x00003a00
        /*0a64*/ 	.word	0x000000ff
        /*0a68*/ 	.word	0x00022830
        /*0a6c*/ 	.short	0x010a
        /*0a6e*/ 	.byte	0x19
	.zero		1


	//   ....[30]....
        /*0a70*/ 	.word	0x00003a40
        /*0a74*/ 	.word	0x000000ff
        /*0a78*/ 	.word	0x00022830
        /*0a7c*/ 	.short	0x010a
        /*0a7e*/ 	.byte	0x19
	.zero		1


	//   ....[31]....
        /*0a80*/ 	.word	0x00003c70
        /*0a84*/ 	.word	0x000000ff
        /*0a88*/ 	.word	0x00000000
        /*0a8c*/ 	.short	0x0101
        /*0a8e*/ 	.byte	0x06
	.zero		1


	//   ....[32]....
        /*0a90*/ 	.word	0x000052e0
        /*0a94*/ 	.word	0x000000ff
        /*0a98*/ 	.word	0x00022850
        /*0a9c*/ 	.short	0x010a
        /*0a9e*/ 	.byte	0x19
	.zero		1


	//   ....[33]....
        /*0aa0*/ 	.word	0x00005320
        /*0aa4*/ 	.word	0x000000ff
        /*0aa8*/ 	.word	0x00022850
        /*0aac*/ 	.short	0x010a
        /*0aae*/ 	.byte	0x19
	.zero		1


	//   ....[34]....
        /*0ab0*/ 	.word	0x00005630
        /*0ab4*/ 	.word	0x000000ff
        /*0ab8*/ 	.word	0x00000000
        /*0abc*/ 	.short	0x0101
        /*0abe*/ 	.byte	0x19
	.zero		1


	//   ....[35]....
        /*0ac0*/ 	.word	0x00007d60
        /*0ac4*/ 	.word	0x000000ff
        /*0ac8*/ 	.word	0x00000000
        /*0acc*/ 	.short	0x0101
        /*0ace*/ 	.byte	0x08
	.zero		1


	//   ....[36]....
        /*0ad0*/ 	.word	0x00008570
        /*0ad4*/ 	.word	0x000000ff
        /*0ad8*/ 	.word	0x00000000
        /*0adc*/ 	.short	0x0101
        /*0ade*/ 	.byte	0x08
	.zero		1


	//   ....[37]....
        /*0ae0*/ 	.word	0x0000c6b0
        /*0ae4*/ 	.word	0x00000021
        /*0ae8*/ 	.word	0x00022840
        /*0aec*/ 	.short	0x010a
        /*0aee*/ 	.byte	0x3f
	.zero		1


	//   ....[38]....
        /*0af0*/ 	.word	0x0000cce0
        /*0af4*/ 	.word	0x00000021
        /*0af8*/ 	.word	0x00022830
        /*0afc*/ 	.short	0x0107
        /*0afe*/ 	.byte	0x3f
	.zero		1


	//   ....[39]....
        /*0b00*/ 	.word	0x0000cdc0
        /*0b04*/ 	.word	0x00000021
        /*0b08*/ 	.word	0x00022830
        /*0b0c*/ 	.short	0x0101
        /*0b0e*/ 	.byte	0x3f
	.zero		1


	//   ....[40]....
        /*0b10*/ 	.word	0x0000d900
        /*0b14*/ 	.word	0x00000016
        /*0b18*/ 	.word	0x00022800
        /*0b1c*/ 	.short	0x0107
        /*0b1e*/ 	.byte	0x3f
	.zero		1


	//   ....[41]....
        /*0b20*/ 	.word	0x0000d9f0
        /*0b24*/ 	.word	0x00000016
        /*0b28*/ 	.word	0x00022800
        /*0b2c*/ 	.short	0x0101
        /*0b2e*/ 	.byte	0x3f
	.zero		1


	//   ....[42]....
        /*0b30*/ 	.word	0x0000da10
        /*0b34*/ 	.word	0x00000016
        /*0b38*/ 	.word	0x00022820
        /*0b3c*/ 	.short	0x010a
        /*0b3e*/ 	.byte	0x3f
	.zero		1


	//   ....[43]....
        /*0b40*/ 	.word	0x0000daa0
        /*0b44*/ 	.word	0x00000021
        /*0b48*/ 	.word	0x00022860
        /*0b4c*/ 	.short	0x010a
        /*0b4e*/ 	.byte	0x3f
	.zero		1


	//   ....[44]....
        /*0b50*/ 	.word	0x0000e180
        /*0b54*/ 	.word	0x00000021
        /*0b58*/ 	.word	0x00022850
        /*0b5c*/ 	.short	0x0107
        /*0b5e*/ 	.byte	0x3f
	.zero		1


	//   ....[45]....
        /*0b60*/ 	.word	0x0000e250
        /*0b64*/ 	.word	0x00000021
        /*0b68*/ 	.word	0x00022850
        /*0b6c*/ 	.short	0x0101
        /*0b6e*/ 	.byte	0x3f
	.zero		1


	//   ....[46]....
        /*0b70*/ 	.word	0x0000e5a0
        /*0b74*/ 	.word	0x0000000a
        /*0b78*/ 	.word	0x00022840
        /*0b7c*/ 	.short	0x010a
        /*0b7e*/ 	.byte	0x3f
	.zero		1


	//   ....[47]....
        /*0b80*/ 	.word	0x0000e950
        /*0b84*/ 	.word	0x0000000a
        /*0b88*/ 	.word	0x00022830
        /*0b8c*/ 	.short	0x0107
        /*0b8e*/ 	.byte	0x3f
	.zero		1


	//   ....[48]....
        /*0b90*/ 	.word	0x0000ea10
        /*0b94*/ 	.word	0x0000000a
        /*0b98*/ 	.word	0x00022830
        /*0b9c*/ 	.short	0x0101
        /*0b9e*/ 	.byte	0x3f
	.zero		1


	//   ....[49]....
        /*0ba0*/ 	.word	0x0000ea40
        /*0ba4*/ 	.word	0x0000000a
        /*0ba8*/ 	.word	0x00022860
        /*0bac*/ 	.short	0x010a
        /*0bae*/ 	.byte	0x3f
	.zero		1


	//   ....[50]....
        /*0bb0*/ 	.word	0x0000ef40
        /*0bb4*/ 	.word	0x0000000a
        /*0bb8*/ 	.word	0x00022850
        /*0bbc*/ 	.short	0x0107
        /*0bbe*/ 	.byte	0x3f
	.zero		1


	//   ....[51]....
        /*0bc0*/ 	.word	0x0000f000
        /*0bc4*/ 	.word	0x0000000a
        /*0bc8*/ 	.word	0x00022850
        /*0bcc*/ 	.short	0x0101
        /*0bce*/ 	.byte	0x3f
	.zero		1


	//   ....[52]....
        /*0bd0*/ 	.word	0x0000fe80
        /*0bd4*/ 	.word	0x00000007
        /*0bd8*/ 	.word	0x00022820
        /*0bdc*/ 	.short	0x010a
        /*0bde*/ 	.byte	0x3f
	.zero		1


	//   ....[53]....
        /*0be0*/ 	.word	0x00010000
        /*0be4*/ 	.word	0x00000005
        /*0be8*/ 	.word	0x00022840
        /*0bec*/ 	.short	0x010a
        /*0bee*/ 	.byte	0x3f
	.zero		1


	//   ....[54]....
        /*0bf0*/ 	.word	0x000100a0
        /*0bf4*/ 	.word	0x00000003
        /*0bf8*/ 	.word	0x00022840
        /*0bfc*/ 	.short	0x010a
        /*0bfe*/ 	.byte	0x3f
	.zero		1


	//   ....[55]....
        /*0c00*/ 	.word	0x000100e0
        /*0c04*/ 	.word	0x00000005
        /*0c08*/ 	.word	0x00022860
        /*0c0c*/ 	.short	0x010a
        /*0c0e*/ 	.byte	0x3f
	.zero		1


	//   ....[56]....
        /*0c10*/ 	.word	0x00010120
        /*0c14*/ 	.word	0x00000003
        /*0c18*/ 	.word	0x00022860
        /*0c1c*/ 	.short	0x010a
        /*0c1e*/ 	.byte	0x3f
	.zero		1


	//   ....[57]....
        /*0c20*/ 	.word	0x00010180
        /*0c24*/ 	.word	0x00000007
        /*0c28*/ 	.word	0x00022800
        /*0c2c*/ 	.short	0x010a
        /*0c2e*/ 	.byte	0x3f
	.zero		1


	//   ....[58]....
        /*0c30*/ 	.word	0x000101e0
        /*0c34*/ 	.word	0x00000000
        /*0c38*/ 	.word	0x00022830
        /*0c3c*/ 	.short	0x010a
        /*0c3e*/ 	.byte	0x3f
	.zero		1


	//   ....[59]....
        /*0c40*/ 	.word	0x00010240
        /*0c44*/ 	.word	0x0000000a
        /*0c48*/ 	.word	0x00022850
        /*0c4c*/ 	.short	0x010a
        /*0c4e*/ 	.byte	0x3f
	.zero		1


	//   ....[60]....
        /*0c50*/ 	.word	0x000102a0
        /*0c54*/ 	.word	0x00000000
        /*0c58*/ 	.word	0x00022830
        /*0c5c*/ 	.short	0x010a
        /*0c5e*/ 	.byte	0x3f
	.zero		1


	//   ....[61]....
        /*0c60*/ 	.word	0x00010300
        /*0c64*/ 	.word	0x00000008
        /*0c68*/ 	.word	0x00022850
        /*0c6c*/ 	.short	0x010a
        /*0c6e*/ 	.byte	0x3f
	.zero		1


	//   ....[62]....
        /*0c70*/ 	.word	0x00010420
        /*0c74*/ 	.word	0x00000021
        /*0c78*/ 	.word	0x00022840
        /*0c7c*/ 	.short	0x010a
        /*0c7e*/ 	.byte	0x3f
	.zero		1


	//   ....[63]....
        /*0c80*/ 	.word	0x000116f0
        /*0c84*/ 	.word	0x00000016
        /*0c88*/ 	.word	0x00022820
        /*0c8c*/ 	.short	0x010a
        /*0c8e*/ 	.byte	0x3f
	.zero		1


	//   ....[64]....
        /*0c90*/ 	.word	0x00011740
        /*0c94*/ 	.word	0x00000021
        /*0c98*/ 	.word	0x00022860
        /*0c9c*/ 	.short	0x010a
        /*0c9e*/ 	.byte	0x3f
	.zero		1


	//   ....[65]....
        /*0ca0*/ 	.word	0x000120b0
        /*0ca4*/ 	.word	0x0000000a
        /*0ca8*/ 	.word	0x00022840
        /*0cac*/ 	.short	0x010a
        /*0cae*/ 	.byte	0x3f
	.zero		1


	//   ....[66]....
        /*0cb0*/ 	.word	0x00012780
        /*0cb4*/ 	.word	0x0000000a
        /*0cb8*/ 	.word	0x00022860
        /*0cbc*/ 	.short	0x010a
        /*0cbe*/ 	.byte	0x3f
	.zero		1


	//   ....[67]....
        /*0cc0*/ 	.word	0x000138e0
        /*0cc4*/ 	.word	0x00000007
        /*0cc8*/ 	.word	0x00022820
        /*0ccc*/ 	.short	0x010a
        /*0cce*/ 	.byte	0x3f
	.zero		1


	//   ....[68]....
        /*0cd0*/ 	.word	0x00013a80
        /*0cd4*/ 	.word	0x00000005
        /*0cd8*/ 	.word	0x00022840
        /*0cdc*/ 	.short	0x010a
        /*0cde*/ 	.byte	0x3f
	.zero		1


	//   ....[69]....
        /*0ce0*/ 	.word	0x00013ad0
        /*0ce4*/ 	.word	0x00000003
        /*0ce8*/ 	.word	0x00022840
        /*0cec*/ 	.short	0x010a
        /*0cee*/ 	.byte	0x3f
	.zero		1


	//   ....[70]....
        /*0cf0*/ 	.word	0x00013b20
        /*0cf4*/ 	.word	0x00000005
        /*0cf8*/ 	.word	0x00022860
        /*0cfc*/ 	.short	0x010a
        /*0cfe*/ 	.byte	0x3f
	.zero		1


	//----- nvinfo : EIATTR_NUM_MBARRIERS
	.align		4
.L_1168:
        /*0d00*/ 	.byte	0x03, 0x38
        /*0d02*/ 	.short	0x0016


	//----- nvinfo : EIATTR_EXIT_INSTR_OFFSETS
	.align		4
        /*0d04*/ 	.byte	0x04, 0x1c
        /*0d06*/ 	.short	(.L_1170 - .L_1169)


	//   ....[0]....
.L_1169:
        /*0d08*/ 	.word	0x000009a0


	//   ....[1]....
        /*0d0c*/ 	.word	0x0000a8f0


	//   ....[2]....
        /*0d10*/ 	.word	0x00010170


	//----- nvinfo : EIATTR_MAX_THREADS
	.align		4
.L_1170:
        /*0d14*/ 	.byte	0x04, 0x05
        /*0d16*/ 	.short	(.L_1172 - .L_1171)
.L_1171:
        /*0d18*/ 	.word	0x00000180
        /*0d1c*/ 	.word	0x00000001
        /*0d20*/ 	.word	0x00000001


	//----- nvinfo : EIATTR_CRS_STACK_SIZE
	.align		4
.L_1172:
        /*0d24*/ 	.byte	0x04, 0x1e
        /*0d26*/ 	.short	(.L_1174 - .L_1173)
.L_1173:
        /*0d28*/ 	.word	0x00000000


	//----- nvinfo : EIATTR_CBANK_PARAM_SIZE
	.align		4
.L_1174:
        /*0d2c*/ 	.byte	0x03, 0x19
        /*0d2e*/ 	.short	0x0af0


	//----- nvinfo : EIATTR_PARAM_CBANK
	.align		4
        /*0d30*/ 	.byte	0x04, 0x0a
        /*0d32*/ 	.short	(.L_1176 - .L_1175)
	.align		4
.L_1175:
        /*0d34*/ 	.word	index@(.nv.constant0._ZN7cutlass13device_kernelIN5flash11enable_sm90INS1_16FlashAttnFwdSm90INS1_25CollectiveMainloopFwdSm90ILi2EN4cute5tupleIJNS5_1CILi1EEES8_S8_EEENS6_IJNS7_ILi128EEENS7_ILi96EEENS7_ILi64EEEEEELi256ENS_10bfloat16_tEfNS_4arch4Sm90ELb0ELb0ELb0ELb1ELb1ELb0ELb0ELb1ELb0ELb1ELb1ELb0EEENS1_21CollectiveEpilogueFwdINS6_IJSA_NS7_ILi256EEESB_EEES9_SE_SG_Li256ELb1ELb1ELb1ELb0EEENS1_36VarlenDynamicPersistentTileSchedulerILi128ELi96ELi256ELi128ELb1ELb1ELb1ELb0ELb1ELb1EEEEEEEEEvNT_6ParamsE)
        /*0d38*/ 	.short	0x0210
        /*0d3a*/ 	.short	0x0af0


	//----- nvinfo : EIATTR_SW_WAR
	.align		4
.L_1176:
        /*0d3c*/ 	.byte	0x04, 0x36
        /*0d3e*/ 	.short	(.L_1178 - .L_1177)
.L_1177:
        /*0d40*/ 	.word	0x00000008
.L_1178:


//--------------------- .nv.info._ZN7cutlass13device_kernelIN5flash11enable_sm90INS1_16FlashAttnFwdSm90INS1_25CollectiveMainloopFwdSm90ILi2EN4cute5tupleIJNS5_1CILi1EEES8_S8_EEENS6_IJNS7_ILi128EEENS7_ILi96EEENS7_ILi64EEEEEELi256ENS_10bfloat16_tEfNS_4arch4Sm90ELb0ELb0ELb0ELb1ELb1ELb1ELb0ELb1ELb0ELb1ELb1ELb0EEENS1_21CollectiveEpilogueFwdINS6_IJSA_NS7_ILi256EEESB_EEES9_SE_SG_Li256ELb1ELb1ELb1ELb0EEENS1_36VarlenDynamicPersistentTileSchedulerILi128ELi96ELi256ELi128ELb1ELb1ELb1ELb0ELb1ELb1EEEEEEEEEvNT_6ParamsE --------------------------
	.section	.nv.info._ZN7cutlass13device_kernelIN5flash11enable_sm90INS1_16FlashAttnFwdSm90INS1_25CollectiveMainloopFwdSm90ILi2EN4cute5tupleIJNS5_1CILi1EEES8_S8_EEENS6_IJNS7_ILi128EEENS7_ILi96EEENS7_ILi64EEEEEELi256ENS_10bfloat16_tEfNS_4arch4Sm90ELb0ELb0ELb0ELb1ELb1ELb1ELb0ELb1ELb0ELb1ELb1ELb0EEENS1_21CollectiveEpilogueFwdINS6_IJSA_NS7_ILi256EEESB_EEES9_SE_SG_Li256ELb1ELb1ELb1ELb0EEENS1_36VarlenDynamicPersistentTileSchedulerILi128ELi96ELi256ELi128ELb1ELb1ELb1ELb0ELb1ELb1EEEEEEEEEvNT_6ParamsE,"",@"SHT_CUDA_INFO"
	.sectionflags	@""
	.align	4


	//----- nvinfo : EIATTR_CUDA_API_VERSION
	.align		4
        /*0000*/ 	.byte	0x04, 0x37
        /*0002*/ 	.short	(.L_1180 - .L_1179)
.L_1179:
        /*0004*/ 	.word	0x00000082


	//----- nvinfo : EIATTR_KPARAM_INFO
	.align		4
.L_1180:
        /*0008*/ 	.byte	0x04, 0x17
        /*000a*/ 	.short	(.L_1182 - .L_1181)
.L_1181:
        /*000c*/ 	.word	0x00000000
        /*0010*/ 	.short	0x0000
        /*0012*/ 	.short	0x0070
        /*0014*/ 	.byte	0x00, 0xf0, 0x01, 0x2a


	//----- nvinfo : EIATTR_SPARSE_MMA_MASK
	.align		4
.L_1182:
        /*0018*/ 	.byte	0x03, 0x50
        /*001a*/ 	.short	0x0000


	//----- nvinfo : EIATTR_MAXREG_COUNT
	.align		4
        /*001c*/ 	.byte	0x03, 0x1b
        /*001e*/ 	.short	0x00a8


	//----- nvinfo : EIATTR_NUM_BARRIERS
	.align		4
        /*0020*/ 	.byte	0x02, 0x4c
        /*0022*/ 	.byte	0x10
	.zero		1


	//----- nvinfo : EIATTR_EXTERNS
	.align		4
        /*0024*/ 	.byte	0x04, 0x0f
        /*0026*/ 	.short	(.L_1184 - .L_1183)


	//   ....[0]....
	.align		4
.L_1183:
        /*0028*/ 	.word	index@(__assertfail)


	//----- nvinfo : EIATTR_ANNOTATIONS
	.align		4
.L_1184:
        /*002c*/ 	.byte	0x04, 0x55
        /*002e*/ 	.short	(.L_1186 - .L_1185)


	//   ....[0]....
.L_1185:
        /* <DEDUP_REMOVED lines=151> */


	//----- nvinfo : EIATTR_MERCURY_ISA_VERSION
	.align		4
.L_1186:
        /*0990*/ 	.byte	0x03, 0x5f
        /*0992*/ 	.short	0x0101


	//----- nvinfo : EIATTR_UNUSED_LOAD_BYTE_OFFSET
	.align		4
        /*0994*/ 	.byte	0x04, 0x44
        /*0996*/ 	.short	(.L_1188 - .L_1187)


	//   ....[0]....
.L_1187:
        /*0998*/ 	.word	0x00000a40
        /*099c*/ 	.word	0x0000fff0


	//   ....[1]....
        /*09a0*/ 	.word	0x0000de10
        /*09a4*/ 	.word	0x0000fff0


	//----- nvinfo : EIATTR_INT_WARP_WIDE_INSTR_OFFSETS
	.align		4
.L_1188:
        /*09a8*/ 	.byte	0x04, 0x31
        /*09aa*/ 	.short	(.L_1190 - .L_1189)


	//   ....[0]....
.L_1189:
        /*09ac*/ 	.word	0x00000120


	//   ....[1]....
        /*09b0*/ 	.word	0x000001c0


	//   ....[2]....
        /*09b4*/ 	.word	0x00000230


	//   ....[3]....
        /*09b8*/ 	.word	0x00015b90


	//   ....[4]....
        /*09bc*/ 	.word	0x00015c20


	//   ....[5]....
        /*09c0*/ 	.word	0x00018fe0


	//   ....[6]....
        /*09c4*/ 	.word	0x00019070


	//----- nvinfo : EIATTR_COOP_GROUP_MASK_REGIDS
	.align		4
.L_1190:
        /*09c8*/ 	.byte	0x04, 0x29
        /*09ca*/ 	.short	(.L_1192 - .L_1191)


	//   ....[0]....
.L_1191:
        /*09cc*/ 	.word	0xffffffff


	//   ....[1]....
        /*09d0*/ 	.word	0xffffffff


	//   ....[2]....
        /*09d4*/ 	.word	0xffffffff


	//   ....[3]....
        /*09d8*/ 	.word	0xffffffff


	//   ....[4]....
        /*09dc*/ 	.word	0xffffffff


	//   ....[5]....
        /*09e0*/ 	.word	0xffffffff


	//   ....[6]....
        /*09e4*/ 	.word	0xffffffff


	//   ....[7]....
        /*09e8*/ 	.word	0xffffffff


	//   ....[8]....
        /*09ec*/ 	.word	0xffffffff


	//   ....[9]....
        /*09f0*/ 	.word	0xffffffff


	//   ....[10]....
        /*09f4*/ 	.word	0xffffffff


	//   ....[11]....
        /*09f8*/ 	.word	0xffffffff


	//   ....[12]....
        /*09fc*/ 	.word	0xffffffff


	//   ....[13]....
        /*0a00*/ 	.word	0xffffffff


	//   ....[14]....
        /*0a04*/ 	.word	0xffffffff


	//   ....[15]....
        /*0a08*/ 	.word	0xffffffff


	//   ....[16]....
        /*0a0c*/ 	.word	0xffffffff


	//   ....[17]....
        /*0a10*/ 	.word	0xffffffff


	//   ....[18]....
        /*0a14*/ 	.word	0xffffffff


	//   ....[19]....
        /*0a18*/ 	.word	0xffffffff


	//   ....[20]....
        /*0a1c*/ 	.word	0xffffffff


	//   ....[21]....
        /*0a20*/ 	.word	0xffffffff


	//   ....[22]....
        /*0a24*/ 	.word	0xffffffff


	//   ....[23]....
        /*0a28*/ 	.word	0xffffffff


	//   ....[24]....
        /*0a2c*/ 	.word	0xffffffff


	//   ....[25]....
        /*0a30*/ 	.word	0xffffffff


	//   ....[26]....
        /*0a34*/ 	.word	0xffffffff


	//   ....[27]....
        /*0a38*/ 	.word	0xffffffff


	//   ....[28]....
        /*0a3c*/ 	.word	0xffffffff


	//   ....[29]....
        /*0a40*/ 	.word	0xffffffff


	//   ....[30]....
        /*0a44*/ 	.word	0xffffffff


	//   ....[31]....
        /*0a48*/ 	.word	0xffffffff


	//   ....[32]....
        /*0a4c*/ 	.word	0xffffffff


	//   ....[33]....
        /*0a50*/ 	.word	0xffffffff


	//   ....[34]....
        /*0a54*/ 	.word	0xffffffff


	//   ....[35]....
        /*0a58*/ 	.word	0xffffffff


	//   ....[36]....
        /*0a5c*/ 	.word	0xffffffff


	//   ....[37]....
        /*0a60*/ 	.word	0xffffffff


	//   ....[38]....
        /*0a64*/ 	.word	0xffffffff


	//   ....[39]....
        /*0a68*/ 	.word	0xffffffff


	//   ....[40]....
        /*0a6c*/ 	.word	0xffffffff


	//   ....[41]....
        /*0a70*/ 	.word	0xffffffff


	//   ....[42]....
        /*0a74*/ 	.word	0xffffffff


	//   ....[43]....
        /*0a78*/ 	.word	0xffffffff


	//   ....[44]....
        /*0a7c*/ 	.word	0xffffffff


	//   ....[45]....
        /*0a80*/ 	.word	0xffffffff


	//   ....[46]....
        /*0a84*/ 	.word	0xffffffff


	//   ....[47]....
        /*0a88*/ 	.word	0xffffffff


	//   ....[48]....
        /*0a8c*/ 	.word	0xffffffff


	//   ....[49]....
        /*0a90*/ 	.word	0xffffffff


	//   ....[50]....
        /*0a94*/ 	.word	0xffffffff


	//   ....[51]....
        /*0a98*/ 	.word	0xffffffff


	//   ....[52]....
        /*0a9c*/ 	.word	0xffffffff


	//   ....[53]....
        /*0aa0*/ 	.word	0xffffffff


	//   ....[54]....
        /*0aa4*/ 	.word	0xffffffff


	//   ....[55]....
        /*0aa8*/ 	.word	0xffffffff


	//   ....[56]....
        /*0aac*/ 	.word	0xffffffff


	//   ....[57]....
        /*0ab0*/ 	.word	0xffffffff


	//   ....[58]....
        /*0ab4*/ 	.word	0xffffffff


	//   ....[59]....
        /*0ab8*/ 	.word	0xffffffff


	//   ....[60]....
        /*0abc*/ 	.word	0xffffffff


	//   ....[61]....
        /*0ac0*/ 	.word	0xffffffff


	//   ....[62]....
        /*0ac4*/ 	.word	0xffffffff


	//   ....[63]....
        /*0ac8*/ 	.word	0xffffffff


	//   ....[64]....
        /*0acc*/ 	.word	0xffffffff


	//   ....[65]....
        /*0ad0*/ 	.word	0xffffffff


	//   ....[66]....
        /*0ad4*/ 	.word	0xffffffff


	//   ....[67]....
        /*0ad8*/ 	.word	0xffffffff


	//   ....[68]....
        /*0adc*/ 	.word	0xffffffff


	//   ....[69]....
        /*0ae0*/ 	.word	0xffffffff


	//   ....[70]....
        /*0ae4*/ 	.word	0xffffffff


	//   ....[71]....
        /*0ae8*/ 	.word	0xffffffff


	//   ....[72]....
        /*0aec*/ 	.word	0xffffffff


	//   ....[73]....
        /*0af0*/ 	.word	0xffffffff


	//   ....[74]....
        /*0af4*/ 	.word	0xffffffff


	//   ....[75]....
        /*0af8*/ 	.word	0xffffffff


	//   ....[76]....
        /*0afc*/ 	.word	0xffffffff


	//   ....[77]....
        /*0b00*/ 	.word	0xffffffff


	//   ....[78]....
        /*0b04*/ 	.word	0xffffffff


	//   ....[79]....
        /*0b08*/ 	.word	0xffffffff


	//   ....[80]....
        /*0b0c*/ 	.word	0xffffffff


	//   ....[81]....
        /*0b10*/ 	.word	0xffffffff


	//   ....[82]....
        /*0b14*/ 	.word	0xffffffff


	//   ....[83]....
        /*0b18*/ 	.word	0xffffffff


	//   ....[84]....
        /*0b1c*/ 	.word	0xffffffff


	//   ....[85]....
        /*0b20*/ 	.word	0xffffffff


	//   ....[86]....
        /*0b24*/ 	.word	0xffffffff


	//   ....[87]....
        /*0b28*/ 	.word	0xffffffff


	//   ....[88]....
        /*0b2c*/ 	.word	0xffffffff


	//   ....[89]....
        /*0b30*/ 	.word	0xffffffff


	//   ....[90]....
        /*0b34*/ 	.word	0xffffffff


	//   ....[91]....
        /*0b38*/ 	.word	0xffffffff


	//   ....[92]....
        /*0b3c*/ 	.word	0xffffffff


	//   ....[93]....
        /*0b40*/ 	.word	0xffffffff


	//   ....[94]....
        /*0b44*/ 	.word	0xffffffff


	//   ....[95]....
        /*0b48*/ 	.word	0xffffffff


	//   ....[96]....
        /*0b4c*/ 	.word	0xffffffff


	//   ....[97]....
        /*0b50*/ 	.word	0xffffffff


	//   ....[98]....
        /*0b54*/ 	.word	0xffffffff


	//   ....[99]....
        /*0b58*/ 	.word	0xffffffff


	//   ....[100]....
        /*0b5c*/ 	.word	0xffffffff


	//   ....[101]....
        /*0b60*/ 	.word	0xffffffff


	//   ....[102]....
        /*0b64*/ 	.word	0xffffffff


	//   ....[103]....
        /*0b68*/ 	.word	0xffffffff


	//   ....[104]....
        /*0b6c*/ 	.word	0xffffffff


	//   ....[105]....
        /*0b70*/ 	.word	0xffffffff


	//   ....[106]....
        /*0b74*/ 	.word	0xffffffff


	//   ....[107]....
        /*0b78*/ 	.word	0xffffffff


	//   ....[108]....
        /*0b7c*/ 	.word	0xffffffff


	//   ....[109]....
        /*0b80*/ 	.word	0xffffffff


	//   ....[110]....
        /*0b84*/ 	.word	0xffffffff


	//   ....[111]....
        /*0b88*/ 	.word	0xffffffff


	//   ....[112]....
        /*0b8c*/ 	.word	0xffffffff


	//   ....[113]....
        /*0b90*/ 	.word	0xffffffff


	//   ....[114]....
        /*0b94*/ 	.word	0xffffffff


	//   ....[115]....
        /*0b98*/ 	.word	0xffffffff


	//   ....[116]....
        /*0b9c*/ 	.word	0xffffffff


	//   ....[117]....
        /*0ba0*/ 	.word	0xffffffff


	//   ....[118]....
        /*0ba4*/ 	.word	0xffffffff


	//   ....[119]....
        /*0ba8*/ 	.word	0xffffffff


	//   ....[120]....
        /*0bac*/ 	.word	0xffffffff


	//   ....[121]....
        /*0bb0*/ 	.word	0xffffffff


	//   ....[122]....
        /*0bb4*/ 	.word	0xffffffff


	//   ....[123]....
        /*0bb8*/ 	.word	0xffffffff


	//   ....[124]....
        /*0bbc*/ 	.word	0xffffffff


	//   ....[125]....
        /*0bc0*/ 	.word	0xffffffff


	//   ....[126]....
        /*0bc4*/ 	.word	0xffffffff


	//   ....[127]....
        /*0bc8*/ 	.word	0xffffffff


	//   ....[128]....
        /*0bcc*/ 	.word	0xffffffff


	//   ....[129]....
        /*0bd0*/ 	.word	0xffffffff


	//   ....[130]....
        /*0bd4*/ 	.word	0xffffffff


	//   ....[131]....
        /*0bd8*/ 	.word	0xffffffff


	//   ....[132]....
        /*0bdc*/ 	.word	0xffffffff


	//   ....[133]....
        /*0be0*/ 	.word	0xffffffff


	//   ....[134]....
        /*0be4*/ 	.word	0xffffffff


	//   ....[135]....
        /*0be8*/ 	.word	0xffffffff


	//   ....[136]....
        /*0bec*/ 	.word	0xffffffff


	//   ....[137]....
        /*0bf0*/ 	.word	0xffffffff


	//   ....[138]....
        /*0bf4*/ 	.word	0xffffffff


	//   ....[139]....
        /*0bf8*/ 	.word	0xffffffff


	//   ....[140]....
        /*0bfc*/ 	.word	0xffffffff


	//   ....[141]....
        /*0c00*/ 	.word	0xffffffff


	//   ....[142]....
        /*0c04*/ 	.word	0xffffffff


	//   ....[143]....
        /*0c08*/ 	.word	0xffffffff


	//   ....[144]....
        /*0c0c*/ 	.word	0xffffffff


	//   ....[145]....
        /*0c10*/ 	.word	0xffffffff


	//   ....[146]....
        /*0c14*/ 	.word	0xffffffff


	//   ....[147]....
        /*0c18*/ 	.word	0xffffffff


	//   ....[148]....
        /*0c1c*/ 	.word	0xffffffff


	//   ....[149]....
        /*0c20*/ 	.word	0xffffffff


	//   ....[150]....
        /*0c24*/ 	.word	0xffffffff


	//   ....[151]....
        /*0c28*/ 	.word	0xffffffff


	//   ....[152]....
        /*0c2c*/ 	.word	0xffffffff


	//   ....[153]....
        /*0c30*/ 	.word	0xffffffff


	//   ....[154]....
        /*0c34*/ 	.word	0xffffffff


	//   ....[155]....
        /*0c38*/ 	.word	0xffffffff


	//   ....[156]....
        /*0c3c*/ 	.word	0xffffffff


	//   ....[157]....
        /*0c40*/ 	.word	0xffffffff


	//   ....[158]....
        /*0c44*/ 	.word	0xffffffff


	//   ....[159]....
        /*0c48*/ 	.word	0xffffffff


	//   ....[160]....
        /*0c4c*/ 	.word	0xffffffff


	//   ....[161]....
        /*0c50*/ 	.word	0xffffffff


	//   ....[162]....
        /*0c54*/ 	.word	0xffffffff


	//   ....[163]....
        /*0c58*/ 	.word	0xffffffff


	//   ....[164]....
        /*0c5c*/ 	.word	0xffffffff


	//   ....[165]....
        /*0c60*/ 	.word	0xffffffff


	//   ....[166]....
        /*0c64*/ 	.word	0xffffffff


	//   ....[167]....
        /*0c68*/ 	.word	0xffffffff


	//   ....[168]....
        /*0c6c*/ 	.word	0xffffffff


	//   ....[169]....
        /*0c70*/ 	.word	0x0500000f


	//   ....[170]....
        /*0c74*/ 	.word	0x0500000f


	//   ....[171]....
        /*0c78*/ 	.word	0x0500000f


	//   ....[172]....
        /*0c7c*/ 	.word	0x0500000f


	//   ....[173]....
        /*0c80*/ 	.word	0x0500000f


	//   ....[174]....
        /*0c84*/ 	.word	0x0500000f


	//   ....[175]....
        /*0c88*/ 	.word	0x0500000f


	//   ....[176]....
        /*0c8c*/ 	.word	0x0500000f


	//   ....[177]....
        /*0c90*/ 	.word	0x0500000f


	//   ....[178]....
        /*0c94*/ 	.word	0x0500000f


	//   ....[179]....
        /*0c98*/ 	.word	0x0500000f


	//   ....[180]....
        /*0c9c*/ 	.word	0x0500000f


	//   ....[181]....
        /*0ca0*/ 	.word	0x0500000f


	//   ....[182]....
        /*0ca4*/ 	.word	0x0500000f


	//   ....[183]....
        /*0ca8*/ 	.word	0x0500000f


	//   ....[184]....
        /*0cac*/ 	.word	0x0500000f


	//   ....[185]....
        /*0cb0*/ 	.word	0x0500000f


	//   ....[186]....
        /*0cb4*/ 	.word	0x0500000f


	//   ....[187]....
        /*0cb8*/ 	.word	0x0500000f


	//   ....[188]....
        /*0cbc*/ 	.word	0x0500000f


	//   ....[189]....
        /*0cc0*/ 	.word	0x0500000f


	//   ....[190]....
        /*0cc4*/ 	.word	0x0500000f


	//   ....[191]....
        /*0cc8*/ 	.word	0x0500000f


	//   ....[192]....
        /*0ccc*/ 	.word	0x0500000f


	//   ....[193]....
        /*0cd0*/ 	.word	0x0500000f


	//   ....[194]....
        /*0cd4*/ 	.word	0x0500000f


	//   ....[195]....
        /*0cd8*/ 	.word	0x0500000f


	//   ....[196]....
        /*0cdc*/ 	.word	0x0500000f


	//   ....[197]....
        /*0ce0*/ 	.word	0x0500000f


	//   ....[198]....
        /*0ce4*/ 	.word	0x0500000f


	//   ....[199]....
        /*0ce8*/ 	.word	0x0500000f


	//   ....[200]....
        /*0cec*/ 	.word	0x0500000f


	//   ....[201]....
        /*0cf0*/ 	.word	0x0500000f


	//   ....[202]....
        /*0cf4*/ 	.word	0x0500000f


	//   ....[203]....
        /*0cf8*/ 	.word	0x0500000f


	//   ....[204]....
        /*0cfc*/ 	.word	0x0500000f


	//   ....[205]....
        /*0d00*/ 	.word	0x0500000f


	//   ....[206]....
        /*0d04*/ 	.word	0x0500000f


	//   ....[207]....
        /*0d08*/ 	.word	0x0500000f


	//   ....[208]....
        /*0d0c*/ 	.word	0x0500000f


	//   ....[209]....
        /*0d10*/ 	.word	0x0500000f


	//   ....[210]....
        /*0d14*/ 	.word	0x0500000f


	//   ....[211]....
        /*0d18*/ 	.word	0x0500000f


	//   ....[212]....
        /*0d1c*/ 	.word	0x0500000f


	//   ....[213]....
        /*0d20*/ 	.word	0x0500000f


	//   ....[214]....
        /*0d24*/ 	.word	0x0500000f


	//   ....[215]....
        /*0d28*/ 	.word	0x0500000f


	//   ....[216]....
        /*0d2c*/ 	.word	0x0500000f


	//   ....[217]....
        /*0d30*/ 	.word	0x0500000f


	//   ....[218]....
        /*0d34*/ 	.word	0x0500000f


	//   ....[219]....
        /*0d38*/ 	.word	0x0500000f


	//   ....[220]....
        /*0d3c*/ 	.word	0x0500000f


	//   ....[221]....
        /*0d40*/ 	.word	0x0500000f


	//   ....[222]....
        /*0d44*/ 	.word	0x0500000f


	//   ....[223]....
        /*0d48*/ 	.word	0x0500000f


	//   ....[224]....
        /*0d4c*/ 	.word	0x0500000f


	//   ....[225]....
        /*0d50*/ 	.word	0x0500000f


	//   ....[226]....
        /*0d54*/ 	.word	0x0500000f


	//   ....[227]....
        /*0d58*/ 	.word	0x0500000f


	//   ....[228]....
        /*0d5c*/ 	.word	0x0500000f


	//   ....[229]....
        /*0d60*/ 	.word	0x0500000f


	//   ....[230]....
        /*0d64*/ 	.word	0x0500000f


	//   ....[231]....
        /*0d68*/ 	.word	0x0500000f


	//   ....[232]....
        /*0d6c*/ 	.word	0x0500000f


	//   ....[233]....
        /*0d70*/ 	.word	0x0500000f


	//   ....[234]....
        /*0d74*/ 	.word	0x0500000f


	//   ....[235]....
        /*0d78*/ 	.word	0x0500000f


	//   ....[236]....
        /*0d7c*/ 	.word	0x0500000f


	//   ....[237]....
        /*0d80*/ 	.word	0x0500000f


	//   ....[238]....
        /*0d84*/ 	.word	0x0500000f


	//   ....[239]....
        /*0d88*/ 	.word	0x0500000f


	//   ....[240]....
        /*0d8c*/ 	.word	0x0500000f


	//   ....[241]....
        /*0d90*/ 	.word	0x0500000f


	//   ....[242]....
        /*0d94*/ 	.word	0x0500000f


	//   ....[243]....
        /*0d98*/ 	.word	0x0500000f


	//   ....[244]....
        /*0d9c*/ 	.word	0x0500000f


	//   ....[245]....
        /*0da0*/ 	.word	0x0500000f


	//   ....[246]....
        /*0da4*/ 	.word	0x0500000f


	//   ....[247]....
        /*0da8*/ 	.word	0x0500000f


	//   ....[248]....
        /*0dac*/ 	.word	0x0500000f


	//   ....[249]....
        /*0db0*/ 	.word	0x0500000f


	//   ....[250]....
        /*0db4*/ 	.word	0x0500000f


	//   ....[251]....
        /*0db8*/ 	.word	0x0500000f


	//   ....[252]....
        /*0dbc*/ 	.word	0x0500000f


	//   ....[253]....
        /*0dc0*/ 	.word	0x0500000f


	//   ....[254]....
        /*0dc4*/ 	.word	0x0500000f


	//   ....[255]....
        /*0dc8*/ 	.word	0x0500000f


	//   ....[0]....
        /*0dcc*/ 	.word	0x0500000f


	//   ....[1]....
        /*0dd0*/ 	.word	0x0500000f


	//   ....[2]....
        /*0dd4*/ 	.word	0x0500000f


	//   ....[3]....
        /*0dd8*/ 	.word	0x0500000f


	//   ....[4]....
        /*0ddc*/ 	.word	0x0500000f


	//   ....[5]....
        /*0de0*/ 	.word	0x0500000f


	//   ....[6]....
        /*0de4*/ 	.word	0x0500000f


	//   ....[7]....
        /*0de8*/ 	.word	0x0500000f


	//   ....[8]....
        /*0dec*/ 	.word	0x0500000f


	//   ....[9]....
        /*0df0*/ 	.word	0x0500000f


	//   ....[10]....
        /*0df4*/ 	.word	0x0500000f


	//   ....[11]....
        /*0df8*/ 	.word	0x0500000f


	//   ....[12]....
        /*0dfc*/ 	.word	0x0500000f


	//   ....[13]....
        /*0e00*/ 	.word	0x0500000f


	//   ....[14]....
        /*0e04*/ 	.word	0x0500000f


	//   ....[15]....
        /*0e08*/ 	.word	0x0500000f


	//   ....[16]....
        /*0e0c*/ 	.word	0x0500000f


	//   ....[17]....
        /*0e10*/ 	.word	0x0500000f


	//   ....[18]....
        /*0e14*/ 	.word	0x0500000f


	//   ....[19]....
        /*0e18*/ 	.word	0x0500000f


	//   ....[20]....
        /*0e1c*/ 	.word	0x0500000f


	//   ....[21]....
        /*0e20*/ 	.word	0x0500000f


	//   ....[22]....
        /*0e24*/ 	.word	0x0500000f


	//   ....[23]....
        /*0e28*/ 	.word	0x0500000f


	//   ....[24]....
        /*0e2c*/ 	.word	0x0500000f


	//   ....[25]....
        /*0e30*/ 	.word	0x0500000f


	//   ....[26]....
        /*0e34*/ 	.word	0x0500000f


	//   ....[27]....
        /*0e38*/ 	.word	0x0500000f


	//   ....[28]....
        /*0e3c*/ 	.word	0x0500000f


	//   ....[29]....
        /*0e40*/ 	.word	0x0500000f


	//   ....[30]....
        /*0e44*/ 	.word	0x0500000f


	//   ....[31]....
        /*0e48*/ 	.word	0x0500000f


	//   ....[32]....
        /*0e4c*/ 	.word	0x0500000f


	//   ....[33]....
        /*0e50*/ 	.word	0x0500000f


	//   ....[34]....
        /*0e54*/ 	.word	0x0500000f


	//   ....[35]....
        /*0e58*/ 	.word	0x0500000f


	//   ....[36]....
        /*0e5c*/ 	.word	0x0500000f


	//   ....[37]....
        /*0e60*/ 	.word	0x0500000f


	//   ....[38]....
        /*0e64*/ 	.word	0x0500000f


	//----- nvinfo : EIATTR_COOP_GROUP_INSTR_OFFSETS
	.align		4
.L_1192:
        /*0e68*/ 	.byte	0x04, 0x28
        /*0e6a*/ 	.short	(.L_1194 - .L_1193)


	//   ....[0]....
.L_1193:
        /*0e6c*/ 	.word	0x00000060


	//   ....[1]....
        /*0e70*/ 	.word	0x00000130


	//   ....[2]....
        /*0e74*/ 	.word	0x000001e0


	//   ....[3]....
        /*0e78*/ 	.word	0x000003a0


	//   ....[4]....
        /*0e7c*/ 	.word	0x00000500


	//   ....[5]....
        /*0e80*/ 	.word	0x00000620


	//   ....[6]....
        /*0e84*/ 	.word	0x00000780


	//   ....[7]....
        /*0e88*/ 	.word	0x000037e0


	//   ....[8]....
        /*0e8c*/ 	.word	0x000037f0


	//   ....[9]....
        /*0e90*/ 	.word	0x00003f30


	//   ....[10]....
        /*0e94*/ 	.word	0x00003f40


	//   ....[11]....
        /*0e98*/ 	.word	0x00004bc0


	//   ....[12]....
        /*0e9c*/ 	.word	0x00004bd0


	//   ....[13]....
        /*0ea0*/ 	.word	0x00005390


	//   ....[14]....
        /*0ea4*/ 	.word	0x000053a0


	//   ....[15]....
        /*0ea8*/ 	.word	0x00005dd0


	//   ....[16]....
        /*0eac*/ 	.word	0x00005de0


	//   ....[17]....
        /*0eb0*/ 	.word	0x00005ef0


	//   ....[18]....
        /*0eb4*/ 	.word	0x00005f00


	//   ....[19]....
        /*0eb8*/ 	.word	0x000062a0


	//   ....[20]....
        /*0ebc*/ 	.word	0x000062d0


	//   ....[21]....
        /*0ec0*/ 	.word	0x000065a0


	//   ....[22]....
        /*0ec4*/ 	.word	0x000065c0


	//   ....[23]....
        /*0ec8*/ 	.word	0x00007180


	//   ....[24]....
        /*0ecc*/ 	.word	0x00007780


	//   ....[25]....
        /*0ed0*/ 	.word	0x00007790


	//   ....[26]....
        /*0ed4*/ 	.word	0x000077a0


	//   ....[27]....
        /*0ed8*/ 	.word	0x000077b0


	//   ....[28]....
        /*0edc*/ 	.word	0x000087b0


	//   ....[29]....
        /*0ee0*/ 	.word	0x000087c0


	//   ....[30]....
        /*0ee4*/ 	.word	0x000087d0


	//   ....[31]....
        /*0ee8*/ 	.word	0x000087e0


	//   ....[32]....
        /*0eec*/ 	.word	0x0000a290


	//   ....[33]....
        /*0ef0*/ 	.word	0x0000a330


	//   ....[34]....
        /*0ef4*/ 	.word	0x0000a5d0


	//   ....[35]....
        /*0ef8*/ 	.word	0x0000a6a0


	//   ....[36]....
        /*0efc*/ 	.word	0x0000b9b0


	//   ....[37]....
        /*0f00*/ 	.word	0x0000b9d0


	//   ....[38]....
        /*0f04*/ 	.word	0x0000c2a0


	//   ....[39]....
        /*0f08*/ 	.word	0x0000c330


	//   ....[40]....
        /*0f0c*/ 	.word	0x0000d390


	//   ....[41]....
        /*0f10*/ 	.word	0x0000d420


	//   ....[42]....
        /*0f14*/ 	.word	0x0000d570


	//   ....[43]....
        /*0f18*/ 	.word	0x0000d740


	//   ....[44]....
        /*0f1c*/ 	.word	0x0000eec0


	//   ....[45]....
        /*0f20*/ 	.word	0x0000eee0


	//   ....[46]....
        /*0f24*/ 	.word	0x0000eef0


	//   ....[47]....
        /*0f28*/ 	.word	0x0000ef00


	//   ....[48]....
        /*0f2c*/ 	.word	0x0000f920


	//   ....[49]....
        /*0f30*/ 	.word	0x0000f930


	//   ....[50]....
        /*0f34*/ 	.word	0x0000fb60


	//   ....[51]....
        /*0f38*/ 	.word	0x0000fb70


	//   ....[52]....
        /*0f3c*/ 	.word	0x0000fda0


	//   ....[53]....
        /*0f40*/ 	.word	0x0000fdb0


	//   ....[54]....
        /*0f44*/ 	.word	0x0000ffe0


	//   ....[55]....
        /*0f48*/ 	.word	0x0000fff0


	//   ....[56]....
        /*0f4c*/ 	.word	0x000104c0


	//   ....[57]....
        /*0f50*/ 	.word	0x000104d0


	//   ....[58]....
        /*0f54*/ 	.word	0x00011150


	//   ....[59]....
        /*0f58*/ 	.word	0x00011160


	//   ....[60]....
        /*0f5c*/ 	.word	0x00012720


	//   ....[61]....
        /*0f60*/ 	.word	0x00012730


	//   ....[62]....
        /*0f64*/ 	.word	0x00012970


	//   ....[63]....
        /*0f68*/ 	.word	0x00012980


	//   ....[64]....
        /*0f6c*/ 	.word	0x00012bb0


	//   ....[65]....
        /*0f70*/ 	.word	0x00012bc0


	//   ....[66]....
        /*0f74*/ 	.word	0x00012df0


	//   ....[67]....
        /*0f78*/ 	.word	0x00012e00


	//   ....[68]....
        /*0f7c*/ 	.word	0x00013090


	//   ....[69]....
        /*0f80*/ 	.word	0x000132a0


	//   ....[70]....
        /*0f84*/ 	.word	0x000132d0


	//   ....[71]....
        /*0f88*/ 	.word	0x00013300


	//   ....[72]....
        /*0f8c*/ 	.word	0x00013330


	//   ....[73]....
        /*0f90*/ 	.word	0x00013360


	//   ....[74]....
        /*0f94*/ 	.word	0x00013390


	//   ....[75]....
        /*0f98*/ 	.word	0x00013520


	//   ....[76]....
        /*0f9c*/ 	.word	0x00013550


	//   ....[77]....
        /*0fa0*/ 	.word	0x00013580


	//   ....[78]....
        /*0fa4*/ 	.word	0x000135b0


	//   ....[79]....
        /*0fa8*/ 	.word	0x000135e0


	//   ....[80]....
        /*0fac*/ 	.word	0x00013610


	//   ....[81]....
        /*0fb0*/ 	.word	0x000136a0


	//   ....[82]....
        /*0fb4*/ 	.word	0x000136d0


	//   ....[83]....
        /*0fb8*/ 	.word	0x000136e0


	//   ....[84]....
        /*0fbc*/ 	.word	0x00013770


	//   ....[85]....
        /*0fc0*/ 	.word	0x00014710


	//   ....[86]....
        /*0fc4*/ 	.word	0x00016780


	//   ....[87]....
        /*0fc8*/ 	.word	0x000167a0


	//   ....[88]....
        /*0fcc*/ 	.word	0x00016830


	//   ....[89]....
        /*0fd0*/ 	.word	0x00016850


	//   ....[90]....
        /*0fd4*/ 	.word	0x000168d0


	//   ....[91]....
        /*0fd8*/ 	.word	0x000168f0


	//   ....[92]....
        /*0fdc*/ 	.word	0x00016970


	//   ....[93]....
        /*0fe0*/ 	.word	0x00016990


	//   ....[94]....
        /*0fe4*/ 	.word	0x00016a10


	//   ....[95]....
        /*0fe8*/ 	.word	0x00016a30


	//   ....[96]....
        /*0fec*/ 	.word	0x00016a40


	//   ....[97]....
        /*0ff0*/ 	.word	0x00016a50


	//   ....[98]....
        /*0ff4*/ 	.word	0x000172c0


	//   ....[99]....
        /*0ff8*/ 	.word	0x000172f0


	//   ....[100]....
        /*0ffc*/ 	.word	0x000173b0


	//   ....[101]....
        /*1000*/ 	.word	0x000173c0


	//   ....[102]....
        /*1004*/ 	.word	0x00017450


	//   ....[103]....
        /*1008*/ 	.word	0x00017460


	//   ....[104]....
        /*100c*/ 	.word	0x000174f0


	//   ....[105]....
        /*1010*/ 	.word	0x00017500


	//   ....[106]....
        /*1014*/ 	.word	0x00017590


	//   ....[107]....
        /*1018*/ 	.word	0x000175a0


	//   ....[108]....
        /*101c*/ 	.word	0x00017630


	//   ....[109]....
        /*1020*/ 	.word	0x00017640


	//   ....[110]....
        /*1024*/ 	.word	0x000176c0


	//   ....[111]....
        /*1028*/ 	.word	0x000176d0


	//   ....[112]....
        /*102c*/ 	.word	0x000176e0


	//   ....[113]....
        /*1030*/ 	.word	0x000176f0


	//   ....[114]....
        /*1034*/ 	.word	0x00017b50


	//   ....[115]....
        /*1038*/ 	.word	0x00017b80


	//   ....[116]....
        /*103c*/ 	.word	0x00017be0


	//   ....[117]....
        /*1040*/ 	.word	0x00017c90


	//   ....[118]....
        /*1044*/ 	.word	0x00017ca0


	//   ....[119]....
        /*1048*/ 	.word	0x00017cd0


	//   ....[120]....
        /*104c*/ 	.word	0x00017d60


	//   ....[121]....
        /*1050*/ 	.word	0x00017e10


	//   ....[122]....
        /*1054*/ 	.word	0x00017e20


	//   ....[123]....
        /*1058*/ 	.word	0x00017e50


	//   ....[124]....
        /*105c*/ 	.word	0x00017e60


	//   ....[125]....
        /*1060*/ 	.word	0x00017ef0


	//   ....[126]....
        /*1064*/ 	.word	0x00018610


	//   ....[127]....
        /*1068*/ 	.word	0x00018630


	//   ....[128]....
        /*106c*/ 	.word	0x00018680


	//   ....[129]....
        /*1070*/ 	.word	0x00018690


	//   ....[130]....
        /*1074*/ 	.word	0x000186d0


	//   ....[131]....
        /*1078*/ 	.word	0x000186e0


	//   ....[132]....
        /*107c*/ 	.word	0x00018720


	//   ....[133]....
        /*1080*/ 	.word	0x00018730


	//   ....[134]....
        /*1084*/ 	.word	0x00018770


	//   ....[135]....
        /*1088*/ 	.word	0x00018780


	//   ....[136]....
        /*108c*/ 	.word	0x00018790


	//   ....[137]....
        /*1090*/ 	.word	0x000187d0


	//   ....[138]....
        /*1094*/ 	.word	0x00018b00


	//   ....[139]....
        /*1098*/ 	.word	0x00018b20


	//   ....[140]....
        /*109c*/ 	.word	0x00018b30


	//   ....[141]....
        /*10a0*/ 	.word	0x00018b50


	//   ....[142]....
        /*10a4*/ 	.word	0x00018bc0


	//   ....[143]....
        /*10a8*/ 	.word	0x00018be0


	//   ....[144]....
        /*10ac*/ 	.word	0x00018c40


	//   ....[145]....
        /*10b0*/ 	.word	0x00018c60


	//   ....[146]....
        /*10b4*/ 	.word	0x00018cc0


	//   ....[147]....
        /*10b8*/ 	.word	0x00018ce0


	//   ....[148]....
        /*10bc*/ 	.word	0x00018d40


	//   ....[149]....
        /*10c0*/ 	.word	0x00018d60


	//   ....[150]....
        /*10c4*/ 	.word	0x000192a0


	//   ....[151]....
        /*10c8*/ 	.word	0x000192d0


	//   ....[152]....
        /*10cc*/ 	.word	0x00019330


	//   ....[153]....
        /*10d0*/ 	.word	0x00019360


	//   ....[154]....
        /*10d4*/ 	.word	0x00019390


	//   ....[155]....
        /*10d8*/ 	.word	0x000193c0


	//   ....[156]....
        /*10dc*/ 	.word	0x000193f0


	//   ....[157]....
        /*10e0*/ 	.word	0x00019420


	//   ....[158]....
        /*10e4*/ 	.word	0x000195c0


	//   ....[159]....
        /*10e8*/ 	.word	0x000195f0


	//   ....[160]....
        /*10ec*/ 	.word	0x00019620


	//   ....[161]....
        /*10f0*/ 	.word	0x00019650


	//   ....[162]....
        /*10f4*/ 	.word	0x00019680


	//   ....[163]....
        /*10f8*/ 	.word	0x000196b0


	//   ....[164]....
        /*10fc*/ 	.word	0x00019770


	//   ....[165]....
        /*1100*/ 	.word	0x00019790


	//   ....[166]....
        /*1104*/ 	.word	0x000197a0


	//   ....[167]....
        /*1108*/ 	.word	0x00019800


	//   ....[168]....
        /*110c*/ 	.word	0x00019e20


	//   ....[169]....
        /*1110*/ 	.word	0x0001a130


	//   ....[170]....
        /*1114*/ 	.word	0x0001a1c0


	//   ....[171]....
        /*1118*/ 	.word	0x0001a250


	//   ....[172]....
        /*111c*/ 	.word	0x0001a2e0


	//   ....[173]....
        /*1120*/ 	.word	0x0001a3c0


	//   ....[174]....
        /*1124*/ 	.word	0x0001a450


	//   ....[175]....
        /*1128*/ 	.word	0x0001a4f0


	//   ....[176]....
        /*112c*/ 	.word	0x0001a580


	//   ....[177]....
        /*1130*/ 	.word	0x0001a670


	//   ....[178]....
        /*1134*/ 	.word	0x0001a700


	//   ....[179]....
        /*1138*/ 	.word	0x0001a7a0


	//   ....[180]....
        /*113c*/ 	.word	0x0001a830


	//   ....[181]....
        /*1140*/ 	.word	0x0001a910


	//   ....[182]....
        /*1144*/ 	.word	0x0001a9b0


	//   ....[183]....
        /*1148*/ 	.word	0x0001aa40


	//   ....[184]....
        /*114c*/ 	.word	0x0001aa90


	//   ....[185]....
        /*1150*/ 	.word	0x0001aae0


	//   ....[186]....
        /*1154*/ 	.word	0x0001abd0


	//   ....[187]....
        /*1158*/ 	.word	0x0001ac60


	//   ....[188]....
        /*115c*/ 	.word	0x0001acb0


	//   ....[189]....
        /*1160*/ 	.word	0x0001ad00


	//   ....[190]....
        /*1164*/ 	.word	0x0001af10


	//   ....[191]....
        /*1168*/ 	.word	0x0001af60


	//   ....[192]....
        /*116c*/ 	.word	0x0001aff0


	//   ....[193]....
        /*1170*/ 	.word	0x0001b080


	//   ....[194]....
        /*1174*/ 	.word	0x0001b110


	//   ....[195]....
        /*1178*/ 	.word	0x0001b1a0


	//   ....[196]....
        /*117c*/ 	.word	0x0001b230


	//   ....[197]....
        /*1180*/ 	.word	0x0001b2c0


	//   ....[198]....
        /*1184*/ 	.word	0x0001b340


	//   ....[199]....
        /*1188*/ 	.word	0x0001b390


	//   ....[200]....
        /*118c*/ 	.word	0x0001b430


	//   ....[201]....
        /*1190*/ 	.word	0x0001b4c0


	//   ....[202]....
        /*1194*/ 	.word	0x0001b550


	//   ....[203]....
        /*1198*/ 	.word	0x0001b5a0


	//   ....[204]....
        /*119c*/ 	.word	0x0001b630


	//   ....[205]....
        /*11a0*/ 	.word	0x0001b6c0


	//   ....[206]....
        /*11a4*/ 	.word	0x0001b750


	//   ....[207]....
        /*11a8*/ 	.word	0x0001b7e0


	//   ....[208]....
        /*11ac*/ 	.word	0x0001b870


	//   ....[209]....
        /*11b0*/ 	.word	0x0001b900


	//   ....[210]....
        /*11b4*/ 	.word	0x0001b9c0


	//   ....[211]....
        /*11b8*/ 	.word	0x0001bca0


	//   ....[212]....
        /*11bc*/ 	.word	0x0001bd90


	//   ....[213]....
        /*11c0*/ 	.word	0x0001be30


	//   ....[214]....
        /*11c4*/ 	.word	0x0001be90


	//   ....[215]....
        /*11c8*/ 	.word	0x0001bf80


	//   ....[216]....
        /*11cc*/ 	.word	0x0001bff0


	//   ....[217]....
        /*11d0*/ 	.word	0x0001c0e0


	//   ....[218]....
        /*11d4*/ 	.word	0x0001c150


	//   ....[219]....
        /*11d8*/ 	.word	0x0001c240


	//   ....[220]....
        /*11dc*/ 	.word	0x0001c2b0


	//   ....[221]....
        /*11e0*/ 	.word	0x0001c3a0


	//   ....[222]....
        /*11e4*/ 	.word	0x0001c410


	//   ....[223]....
        /*11e8*/ 	.word	0x0001c4b0


	//   ....[224]....
        /*11ec*/ 	.word	0x0001c5a0


	//   ....[225]....
        /*11f0*/ 	.word	0x0001c610


	//   ....[226]....
        /*11f4*/ 	.word	0x0001c670


	//   ....[227]....
        /*11f8*/ 	.word	0x0001c760


	//   ....[228]....
        /*11fc*/ 	.word	0x0001c7c0


	//   ....[229]....
        /*1200*/ 	.word	0x0001c8c0


	//   ....[230]....
        /*1204*/ 	.word	0x0001c920


	//   ....[231]....
        /*1208*/ 	.word	0x0001ca20


	//   ....[232]....
        /*120c*/ 	.word	0x0001ca80


	//   ....[233]....
        /*1210*/ 	.word	0x0001cb80


	//   ....[234]....
        /*1214*/ 	.word	0x0001cbe0


	//   ....[235]....
        /*1218*/ 	.word	0x0001cce0


	//   ....[236]....
        /*121c*/ 	.word	0x0001cd40


	//   ....[237]....
        /*1220*/ 	.word	0x0001ce40


	//   ....[238]....
        /*1224*/ 	.word	0x0001cea0


	//   ....[239]....
        /*1228*/ 	.word	0x0001cf40


	//   ....[240]....
        /*122c*/ 	.word	0x0001d0c0


	//   ....[241]....
        /*1230*/ 	.word	0x0001d1a0


	//   ....[242]....
        /*1234*/ 	.word	0x0001d250


	//   ....[243]....
        /*1238*/ 	.word	0x0001d360


	//   ....[244]....
        /*123c*/ 	.word	0x0001d3c0


	//   ....[245]....
        /*1240*/ 	.word	0x0001d4d0


	//   ....[246]....
        /*1244*/ 	.word	0x0001d530


	//   ....[247]....
        /*1248*/ 	.word	0x0001d640


	//   ....[248]....
        /*124c*/ 	.word	0x0001d6a0


	//   ....[249]....
        /*1250*/ 	.word	0x0001d7b0


	//   ....[250]....
        /*1254*/ 	.word	0x0001d810


	//   ....[251]....
        /*1258*/ 	.word	0x0001d8d0


	//   ....[252]....
        /*125c*/ 	.word	0x0001da30


	//   ....[253]....
        /*1260*/ 	.word	0x0001dad0


	//   ....[254]....
        /*1264*/ 	.word	0x0001db30


	//   ....[255]....
        /*1268*/ 	.word	0x0001dbe0


	//   ....[0]....
        /*126c*/ 	.word	0x0001dc40


	//   ....[1]....
        /*1270*/ 	.word	0x0001dcf0


	//   ....[2]....
        /*1274*/ 	.word	0x0001dd50


	//   ....[3]....
        /*1278*/ 	.word	0x0001de00


	//   ....[4]....
        /*127c*/ 	.word	0x0001de60


	//   ....[5]....
        /*1280*/ 	.word	0x0001df10


	//   ....[6]....
        /*1284*/ 	.word	0x0001df70


	//   ....[7]....
        /*1288*/ 	.word	0x0001e020


	//   ....[8]....
        /*128c*/ 	.word	0x0001e110


	//   ....[9]....
        /*1290*/ 	.word	0x0001e1b0


	//   ....[10]....
        /*1294*/ 	.word	0x0001e210


	//   ....[11]....
        /*1298*/ 	.word	0x0001e2e0


	//   ....[12]....
        /*129c*/ 	.word	0x0001e340


	//   ....[13]....
        /*12a0*/ 	.word	0x0001e410


	//   ....[14]....
        /*12a4*/ 	.word	0x0001e470


	//   ....[15]....
        /*12a8*/ 	.word	0x0001e540


	//   ....[16]....
        /*12ac*/ 	.word	0x0001e5a0


	//   ....[17]....
        /*12b0*/ 	.word	0x0001e670


	//   ....[18]....
        /*12b4*/ 	.word	0x0001e6d0


	//   ....[19]....
        /*12b8*/ 	.word	0x0001e7a0


	//   ....[20]....
        /*12bc*/ 	.word	0x0001e830


	//   ....[21]....
        /*12c0*/ 	.word	0x0001e8d0


	//   ....[22]....
        /*12c4*/ 	.word	0x0001ea50


	//   ....[23]....
        /*12c8*/ 	.word	0x0001eac0


	//   ....[24]....
        /*12cc*/ 	.word	0x0001eb30


	//   ....[25]....
        /*12d0*/ 	.word	0x0001eba0


	//   ....[26]....
        /*12d4*/ 	.word	0x0001ec10


	//   ....[27]....
        /*12d8*/ 	.word	0x0001ec90


	//   ....[28]....
        /*12dc*/ 	.word	0x0001ed10


	//   ....[29]....
        /*12e0*/ 	.word	0x0001eda0


	//   ....[30]....
        /*12e4*/ 	.word	0x0001ee10


	//   ....[31]....
        /*12e8*/ 	.word	0x0001ee80


	//   ....[32]....
        /*12ec*/ 	.word	0x0001eef0


	//   ....[33]....
        /*12f0*/ 	.word	0x0001ef70


	//   ....[34]....
        /*12f4*/ 	.word	0x0001efe0


	//   ....[35]....
        /*12f8*/ 	.word	0x0001f080


	//   ....[36]....
        /*12fc*/ 	.word	0x0001f0d0


	//   ....[37]....
        /*1300*/ 	.word	0x0001f160


	//   ....[38]....
        /*1304*/ 	.word	0x0001f290


	//----- nvinfo : EIATTR_REG_RECONFIG
	.align		4
.L_1194:
        /*1308*/ 	.byte	0x01, 0x54
	.zero		2


	//----- nvinfo : EIATTR_SYSCALL_OFFSETS
	.align		4
        /*130c*/ 	.byte	0x04, 0x46
        /*130e*/ 	.short	(.L_1196 - .L_1195)


	//   ....[0]....
.L_1195:
        /*1310*/ 	.word	0x00002320


	//   ....[1]....
        /*1314*/ 	.word	0x00002470


	//   ....[2]....
        /*1318*/ 	.word	0x00007320


	//   ....[3]....
        /*131c*/ 	.word	0x000076a0


	//   ....[4]....
        /*1320*/ 	.word	0x00015d80


	//   ....[5]....
        /*1324*/ 	.word	0x00015ed0


	//   ....[6]....
        /*1328*/ 	.word	0x00015fc0


	//   ....[7]....
        /*132c*/ 	.word	0x00016f10


	//----- nvinfo : EIATTR_MBARRIER_INSTR_OFFSETS
	.align		4
.L_1196:
        /*1330*/ 	.byte	0x04, 0x39
        /*1332*/ 	.short	(.L_1198 - .L_1197)


	//   ....[0]....
.L_1197:
        /*1334*/ 	.word	0x00000250
        /*1338*/ 	.word	0x000000ff
        /*133c*/ 	.word	0x00022800
        /*1340*/ 	.short	0x0100
        /*1342*/ 	.byte	0x08
	.zero		1


	//   ....[1]....
        /*1344*/ 	.word	0x00000260
        /*1348*/ 	.word	0x000000ff
        /*134c*/ 	.word	0x00022820
        /*1350*/ 	.short	0x0100
        /*1352*/ 	.byte	0x08
	.zero		1


	//   ....[2]....
        /*1354*/ 	.word	0x00000350
        /*1358*/ 	.word	0x000000ff
        /*135c*/ 	.word	0x00022830
        /*1360*/ 	.short	0x0100
        /*1362*/ 	.byte	0x08
	.zero		1


	//   ....[3]....
        /*1364*/ 	.word	0x00000360
        /*1368*/ 	.word	0x000000ff
        /*136c*/ 	.word	0x00022840
        /*1370*/ 	.short	0x0100
        /*1372*/ 	.byte	0x08
	.zero		1


	//   ....[4]....
        /*1374*/ 	.word	0x00000370
        /*1378*/ 	.word	0x000000ff
        /*137c*/ 	.word	0x00022838
        /*1380*/ 	.short	0x0100
        /*1382*/ 	.byte	0x08
	.zero		1


	//   ....[5]....
        /*1384*/ 	.word	0x00000380
        /*1388*/ 	.word	0x000000ff
        /*138c*/ 	.word	0x00022848
        /*1390*/ 	.short	0x0100
        /*1392*/ 	.byte	0x08
	.zero		1


	//   ....[6]....
        /*1394*/ 	.word	0x000004b0
        /*1398*/ 	.word	0x000000ff
        /*139c*/ 	.word	0x00022850
        /*13a0*/ 	.short	0x0100
        /*13a2*/ 	.byte	0x08
	.zero		1


	//   ....[7]....
        /*13a4*/ 	.word	0x000004c0
        /*13a8*/ 	.word	0x000000ff
        /*13ac*/ 	.word	0x00022860
        /*13b0*/ 	.short	0x0100
        /*13b2*/ 	.byte	0x08
	.zero		1


	//   ....[8]....
        /*13b4*/ 	.word	0x000004d0
        /*13b8*/ 	.word	0x000000ff
        /*13bc*/ 	.word	0x00022858
        /*13c0*/ 	.short	0x0100
        /*13c2*/ 	.byte	0x08
	.zero		1


	//   ....[9]....
        /*13c4*/ 	.word	0x000004e0
        /*13c8*/ 	.word	0x000000ff
        /*13cc*/ 	.word	0x00022868
        /*13d0*/ 	.short	0x0100
        /*13d2*/ 	.byte	0x08
	.zero		1


	//   ....[10]....
        /*13d4*/ 	.word	0x000005d0
        /*13d8*/ 	.word	0x000000ff
        /*13dc*/ 	.word	0x00022870
        /*13e0*/ 	.short	0x0100
        /*13e2*/ 	.byte	0x06
	.zero		1


	//   ....[11]....
        /*13e4*/ 	.word	0x000005e0
        /*13e8*/ 	.word	0x000000ff
        /*13ec*/ 	.word	0x00022880
        /*13f0*/ 	.short	0x0100
        /*13f2*/ 	.byte	0x06
	.zero		1


	//   ....[12]....
        /*13f4*/ 	.word	0x000005f0
        /*13f8*/ 	.word	0x000000ff
        /*13fc*/ 	.word	0x00022878
        /*1400*/ 	.short	0x0100
        /*1402*/ 	.byte	0x06
	.zero		1


	//   ....[13]....
        /*1404*/ 	.word	0x00000600
        /*1408*/ 	.word	0x000000ff
        /*140c*/ 	.word	0x00022888
        /*1410*/ 	.short	0x0100
        /*1412*/ 	.byte	0x06
	.zero		1


	//   ....[14]....
        /*1414*/ 	.word	0x00000730
        /*1418*/ 	.word	0x000000ff
        /*141c*/ 	.word	0x00022890
        /*1420*/ 	.short	0x0100
        /*1422*/ 	.byte	0x08
	.zero		1


	//   ....[15]....
        /*1424*/ 	.word	0x00000740
        /*1428*/ 	.word	0x000000ff
        /*142c*/ 	.word	0x000228a0
        /*1430*/ 	.short	0x0100
        /*1432*/ 	.byte	0x08
	.zero		1


	//   ....[16]....
        /*1434*/ 	.word	0x00000750
        /*1438*/ 	.word	0x000000ff
        /*143c*/ 	.word	0x00022898
        /*1440*/ 	.short	0x0100
        /*1442*/ 	.byte	0x08
	.zero		1


	//   ....[17]....
        /*1444*/ 	.word	0x00000760
        /*1448*/ 	.word	0x000000ff
        /*144c*/ 	.word	0x000228a8
        /*1450*/ 	.short	0x0100
        /*1452*/ 	.byte	0x08
	.zero		1


	//   ....[18]....
        /*1454*/ 	.word	0x00000890
        /*1458*/ 	.word	0x000000ff
        /*145c*/ 	.word	0x000228b0
        /*1460*/ 	.short	0x0100
        /*1462*/ 	.byte	0x08
	.zero		1


	//   ....[19]....
        /*1464*/ 	.word	0x000008a0
        /*1468*/ 	.word	0x000000ff
        /*146c*/ 	.word	0x000228c0
        /*1470*/ 	.short	0x0100
        /*1472*/ 	.byte	0x08
	.zero		1


	//   ....[20]....
        /*1474*/ 	.word	0x000008b0
        /*1478*/ 	.word	0x000000ff
        /*147c*/ 	.word	0x000228b8
        /*1480*/ 	.short	0x0100
        /*1482*/ 	.byte	0x08
	.zero		1


	//   ....[21]....
        /*1484*/ 	.word	0x000008c0
        /*1488*/ 	.word	0x000000ff
        /*148c*/ 	.word	0x000228c8
        /*1490*/ 	.short	0x0100
        /*1492*/ 	.byte	0x08
	.zero		1


	//   ....[22]....
        /*1494*/ 	.word	0x00003790
        /*1498*/ 	.word	0x00000057
        /*149c*/ 	.word	0x00022890
        /*14a0*/ 	.short	0x010a
        /*14a2*/ 	.byte	0x3f
	.zero		1


	//   ....[23]....
        /*14a4*/ 	.word	0x00004b60
        /*14a8*/ 	.word	0x00000057
        /*14ac*/ 	.word	0x00022890
        /*14b0*/ 	.short	0x010a
        /*14b2*/ 	.byte	0x3f
	.zero		1


	//   ....[24]....
        /*14b4*/ 	.word	0x00005c30
        /*14b8*/ 	.word	0x00000057
        /*14bc*/ 	.word	0x00022890
        /*14c0*/ 	.short	0x010a
        /*14c2*/ 	.byte	0x3f
	.zero		1


	//   ....[25]....
        /*14c4*/ 	.word	0x000060d0
        /*14c8*/ 	.word	0x00000004
        /*14cc*/ 	.word	0x00000000
        /*14d0*/ 	.short	0x0101
        /*14d2*/ 	.byte	0x3f
	.zero		1


	//   ....[26]....
        /*14d4*/ 	.word	0x00006110
        /*14d8*/ 	.word	0x00000057
        /*14dc*/ 	.word	0x000228b0
        /*14e0*/ 	.short	0x010a
        /*14e2*/ 	.byte	0x3f
	.zero		1


	//   ....[27]....
        /*14e4*/ 	.word	0x00006930
        /*14e8*/ 	.word	0x00000057
        /*14ec*/ 	.word	0x00000000
        /*14f0*/ 	.short	0x0101
        /*14f2*/ 	.byte	0x3f
	.zero		1


	//   ....[28]....
        /*14f4*/ 	.word	0x000073c0
        /*14f8*/ 	.word	0x00000013
        /*14fc*/ 	.word	0x00022800
        /*1500*/ 	.short	0x010a
        /*1502*/ 	.byte	0x3f
	.zero		1


	//   ....[29]....
        /*1504*/ 	.word	0x00007410
        /*1508*/ 	.word	0x00000013
        /*150c*/ 	.word	0x00022800
        /*1510*/ 	.short	0x010a
        /*1512*/ 	.byte	0x3f
	.zero		1


	//   ....[30]....
        /*1514*/ 	.word	0x00007a40
        /*1518*/ 	.word	0x00000013
        /*151c*/ 	.word	0x00022800
        /*1520*/ 	.short	0x010a
        /*1522*/ 	.byte	0x3f
	.zero		1


	//   ....[31]....
        /*1524*/ 	.word	0x000089b0
        /*1528*/ 	.word	0x00000013
        /*152c*/ 	.word	0x00022800
        /*1530*/ 	.short	0x010a
        /*1532*/ 	.byte	0x3f
	.zero		1


	//   ....[32]....
        /*1534*/ 	.word	0x00009870
        /*1538*/ 	.word	0x00000004
        /*153c*/ 	.word	0x00022830
        /*1540*/ 	.short	0x010a
        /*1542*/ 	.byte	0x3f
	.zero		1


	//   ....[33]....
        /*1544*/ 	.word	0x00009920
        /*1548*/ 	.word	0x00000004
        /*154c*/ 	.word	0x00022830
        /*1550*/ 	.short	0x010a
        /*1552*/ 	.byte	0x3f
	.zero		1


	//   ....[34]....
        /*1554*/ 	.word	0x0000aac0
        /*1558*/ 	.word	0x0000000a
        /*155c*/ 	.word	0x00000000
        /*1560*/ 	.short	0x0101
        /*1562*/ 	.byte	0x3f
	.zero		1


	//   ....[35]....
        /*1564*/ 	.word	0x0000afb0
        /*1568*/ 	.word	0x00000004
        /*156c*/ 	.word	0x00022850
        /*1570*/ 	.short	0x010a
        /*1572*/ 	.byte	0x3f
	.zero		1


	//   ....[36]....
        /*1574*/ 	.word	0x0000b000
        /*1578*/ 	.word	0x00000004
        /*157c*/ 	.word	0x00022850
        /*1580*/ 	.short	0x010a
        /*1582*/ 	.byte	0x3f
	.zero		1


	//   ....[37]....
        /*1584*/ 	.word	0x0000b3d0
        /*1588*/ 	.word	0x00000004
        /*158c*/ 	.word	0x00000000
        /*1590*/ 	.short	0x0101
        /*1592*/ 	.byte	0x3f
	.zero		1


	//   ....[38]....
        /*1594*/ 	.word	0x0000b510
        /*1598*/ 	.word	0x00000005
        /*159c*/ 	.word	0x00022830
        /*15a0*/ 	.short	0x010a
        /*15a2*/ 	.byte	0x3f
	.zero		1


	//   ....[39]....
        /*15a4*/ 	.word	0x0000b580
        /*15a8*/ 	.word	0x00000005
        /*15ac*/ 	.word	0x00022830
        /*15b0*/ 	.short	0x010a
        /*15b2*/ 	.byte	0x3f
	.zero		1


	//   ....[40]....
        /*15b4*/ 	.word	0x0000c690
        /*15b8*/ 	.word	0x000000a2
        /*15bc*/ 	.word	0x00000000
        /*15c0*/ 	.short	0x0101
        /*15c2*/ 	.byte	0x3f
	.zero		1


	//   ....[41]....
        /*15c4*/ 	.word	0x0000cf20
        /*15c8*/ 	.word	0x00000005
        /*15cc*/ 	.word	0x00022850
        /*15d0*/ 	.short	0x010a
        /*15d2*/ 	.byte	0x3f
	.zero		1


	//   ....[42]....
        /*15d4*/ 	.word	0x0000cf70
        /*15d8*/ 	.word	0x00000005
        /*15dc*/ 	.word	0x00022850
        /*15e0*/ 	.short	0x010a
        /*15e2*/ 	.byte	0x3f
	.zero		1


	//   ....[43]....
        /*15e4*/ 	.word	0x0000d350
        /*15e8*/ 	.word	0x00000005
        /*15ec*/ 	.word	0x00000000
        /*15f0*/ 	.short	0x0101
        /*15f2*/ 	.byte	0x3f
	.zero		1


	//   ....[44]....
        /*15f4*/ 	.word	0x0000f8c0
        /*15f8*/ 	.word	0x00000003
        /*15fc*/ 	.word	0x00000000
        /*1600*/ 	.short	0x0101
        /*1602*/ 	.byte	0x3f
	.zero		1


	//   ....[45]....
        /*1604*/ 	.word	0x00010420
        /*1608*/ 	.word	0x00000006
        /*160c*/ 	.word	0x00000000
        /*1610*/ 	.short	0x0101
        /*1612*/ 	.byte	0x3f
	.zero		1


	//   ....[46]....
        /*1614*/ 	.word	0x000147f0
        /*1618*/ 	.word	0x00000016
        /*161c*/ 	.word	0x00022820
        /*1620*/ 	.short	0x010a
        /*1622*/ 	.byte	0x3f
	.zero		1


	//   ....[47]....
        /*1624*/ 	.word	0x00014880
        /*1628*/ 	.word	0x00000003
        /*162c*/ 	.word	0x000228a0
        /*1630*/ 	.short	0x010a
        /*1632*/ 	.byte	0x3f
	.zero		1


	//   ....[48]....
        /*1634*/ 	.word	0x00014ad0
        /*1638*/ 	.word	0x00000003
        /*163c*/ 	.word	0x000228c0
        /*1640*/ 	.short	0x010a
        /*1642*/ 	.byte	0x3f
	.zero		1


	//   ....[49]....
        /*1644*/ 	.word	0x000150e0
        /*1648*/ 	.word	0x00000008
        /*164c*/ 	.word	0x000228a0
        /*1650*/ 	.short	0x010a
        /*1652*/ 	.byte	0x3f
	.zero		1


	//   ....[50]....
        /*1654*/ 	.word	0x00015320
        /*1658*/ 	.word	0x00000008
        /*165c*/ 	.word	0x000228c0
        /*1660*/ 	.short	0x010a
        /*1662*/ 	.byte	0x3f
	.zero		1


	//   ....[51]....
        /*1664*/ 	.word	0x00016540
        /*1668*/ 	.word	0x0000001f
        /*166c*/ 	.word	0x00022840
        /*1670*/ 	.short	0x010a
        /*1672*/ 	.byte	0x3f
	.zero		1


	//   ....[52]....
        /*1674*/ 	.word	0x00016b50
        /*1678*/ 	.word	0x0000001f
        /*167c*/ 	.word	0x00022830
        /*1680*/ 	.short	0x0107
        /*1682*/ 	.byte	0x3f
	.zero		1


	//   ....[53]....
        /*1684*/ 	.word	0x00016c20
        /*1688*/ 	.word	0x0000001f
        /*168c*/ 	.word	0x00022830
        /*1690*/ 	.short	0x0101
        /*1692*/ 	.byte	0x3f
	.zero		1


	//   ....[54]....
        /*1694*/ 	.word	0x000177f0
        /*1698*/ 	.word	0x00000016
        /*169c*/ 	.word	0x00022800
        /*16a0*/ 	.short	0x0107
        /*16a2*/ 	.byte	0x3f
	.zero		1


	//   ....[55]....
        /*16a4*/ 	.word	0x000178e0
        /*16a8*/ 	.word	0x00000016
        /*16ac*/ 	.word	0x00022800
        /*16b0*/ 	.short	0x0101
        /*16b2*/ 	.byte	0x3f
	.zero		1


	//   ....[56]....
        /*16b4*/ 	.word	0x00017900
        /*16b8*/ 	.word	0x00000016
        /*16bc*/ 	.word	0x00022820
        /*16c0*/ 	.short	0x010a
        /*16c2*/ 	.byte	0x3f
	.zero		1


	//   ....[57]....
        /*16c4*/ 	.word	0x00017990
        /*16c8*/ 	.word	0x0000001f
        /*16cc*/ 	.word	0x00022860
        /*16d0*/ 	.short	0x010a
        /*16d2*/ 	.byte	0x3f
	.zero		1


	//   ....[58]....
        /*16d4*/ 	.word	0x00018070
        /*16d8*/ 	.word	0x0000001f
        /*16dc*/ 	.word	0x00022850
        /*16e0*/ 	.short	0x0107
        /*16e2*/ 	.byte	0x3f
	.zero		1


	//   ....[59]....
        /*16e4*/ 	.word	0x00018140
        /*16e8*/ 	.word	0x0000001f
        /*16ec*/ 	.word	0x00022850
        /*16f0*/ 	.short	0x0101
        /*16f2*/ 	.byte	0x3f
	.zero		1


	//   ....[60]....
        /*16f4*/ 	.word	0x00018480
        /*16f8*/ 	.word	0x00000004
        /*16fc*/ 	.word	0x00022840
        /*1700*/ 	.short	0x010a
        /*1702*/ 	.byte	0x3f
	.zero		1


	//   ....[61]....
        /*1704*/ 	.word	0x00018850
        /*1708*/ 	.word	0x00000004
        /*170c*/ 	.word	0x00022830
        /*1710*/ 	.short	0x0107
        /*1712*/ 	.byte	0x3f
	.zero		1


	//   ....[62]....
        /*1714*/ 	.word	0x00018910
        /*1718*/ 	.word	0x00000004
        /*171c*/ 	.word	0x00022830
        /*1720*/ 	.short	0x0101
        /*1722*/ 	.byte	0x3f
	.zero		1


	//   ....[63]....
        /*1724*/ 	.word	0x00018940
        /*1728*/ 	.word	0x00000004
        /*172c*/ 	.word	0x00022860
        /*1730*/ 	.short	0x010a
        /*1732*/ 	.byte	0x3f
	.zero		1


	//   ....[64]....
        /*1734*/ 	.word	0x00018e50
        /*1738*/ 	.word	0x00000004
        /*173c*/ 	.word	0x00022850
        /*1740*/ 	.short	0x0107
        /*1742*/ 	.byte	0x3f
	.zero		1


	//   ....[65]....
        /*1744*/ 	.word	0x00018f10
        /*1748*/ 	.word	0x00000004
        /*174c*/ 	.word	0x00022850
        /*1750*/ 	.short	0x0101
        /*1752*/ 	.byte	0x3f
	.zero		1


	//   ....[66]....
        /*1754*/ 	.word	0x00019da0
        /*1758*/ 	.word	0x00000005
        /*175c*/ 	.word	0x00022820
        /*1760*/ 	.short	0x010a
        /*1762*/ 	.byte	0x3f
	.zero		1


	//   ....[67]....
        /*1764*/ 	.word	0x00019f00
        /*1768*/ 	.word	0x00000003
        /*176c*/ 	.word	0x00022840
        /*1770*/ 	.short	0x010a
        /*1772*/ 	.byte	0x3f
	.zero		1


	//   ....[68]....
        /*1774*/ 	.word	0x00019fa0
        /*1778*/ 	.word	0x00000005
        /*177c*/ 	.word	0x00022840
        /*1780*/ 	.short	0x010a
        /*1782*/ 	.byte	0x3f
	.zero		1


	//   ....[69]....
        /*1784*/ 	.word	0x00019fe0
        /*1788*/ 	.word	0x00000003
        /*178c*/ 	.word	0x00022860
        /*1790*/ 	.short	0x010a
        /*1792*/ 	.byte	0x3f
	.zero		1


	//   ....[70]....
        /*1794*/ 	.word	0x0001a020
        /*1798*/ 	.word	0x00000005
        /*179c*/ 	.word	0x00022860
        /*17a0*/ 	.short	0x010a
        /*17a2*/ 	.byte	0x3f
	.zero		1


	//   ....[71]....
        /*17a4*/ 	.word	0x0001a080
        /*17a8*/ 	.word	0x00000057
        /*17ac*/ 	.word	0x00022890
        /*17b0*/ 	.short	0x010a
        /*17b2*/ 	.byte	0x3f
	.zero		1


	//   ....[72]....
        /*17b4*/ 	.word	0x0001a310
        /*17b8*/ 	.word	0x00000057
        /*17bc*/ 	.word	0x00022890
        /*17c0*/ 	.short	0x010a
        /*17c2*/ 	.byte	0x3f
	.zero		1


	//   ....[73]....
        /*17c4*/ 	.word	0x0001a5c0
        /*17c8*/ 	.word	0x00000057
        /*17cc*/ 	.word	0x00022890
        /*17d0*/ 	.short	0x010a
        /*17d2*/ 	.byte	0x3f
	.zero		1


	//   ....[74]....
        /*17d4*/ 	.word	0x0001a870
        /*17d8*/ 	.word	0x00000057
        /*17dc*/ 	.word	0x000228b0
        /*17e0*/ 	.short	0x010a
        /*17e2*/ 	.byte	0x3f
	.zero		1


	//   ....[75]....
        /*17e4*/ 	.word	0x0001ab20
        /*17e8*/ 	.word	0x00000013
        /*17ec*/ 	.word	0x00022800
        /*17f0*/ 	.short	0x010a
        /*17f2*/ 	.byte	0x3f
	.zero		1


	//   ....[76]....
        /*17f4*/ 	.word	0x0001ad30
        /*17f8*/ 	.word	0x00000013
        /*17fc*/ 	.word	0x00022800
        /*1800*/ 	.short	0x010a
        /*1802*/ 	.byte	0x3f
	.zero		1


	//   ....[77]....
        /*1804*/ 	.word	0x0001ad80
        /*1808*/ 	.word	0x00000004
        /*180c*/ 	.word	0x00022830
        /*1810*/ 	.short	0x010a
        /*1812*/ 	.byte	0x3f
	.zero		1


	//   ....[78]....
        /*1814*/ 	.word	0x0001add0
        /*1818*/ 	.word	0x00000004
        /*181c*/ 	.word	0x00022850
        /*1820*/ 	.short	0x010a
        /*1822*/ 	.byte	0x3f
	.zero		1


	//   ....[79]....
        /*1824*/ 	.word	0x0001ae20
        /*1828*/ 	.word	0x00000005
        /*182c*/ 	.word	0x00022830
        /*1830*/ 	.short	0x010a
        /*1832*/ 	.byte	0x3f
	.zero		1


	//   ....[80]....
        /*1834*/ 	.word	0x0001ae70
        /*1838*/ 	.word	0x00000005
        /*183c*/ 	.word	0x00022850
        /*1840*/ 	.short	0x010a
        /*1842*/ 	.byte	0x3f
	.zero		1


	//   ....[81]....
        /*1844*/ 	.word	0x0001ba80
        /*1848*/ 	.word	0x00000016
        /*184c*/ 	.word	0x00022820
        /*1850*/ 	.short	0x010a
        /*1852*/ 	.byte	0x3f
	.zero		1


	//   ....[82]....
        /*1854*/ 	.word	0x0001bad0
        /*1858*/ 	.word	0x00000003
        /*185c*/ 	.word	0x000228a0
        /*1860*/ 	.short	0x010a
        /*1862*/ 	.byte	0x3f
	.zero		1


	//   ....[83]....
        /*1864*/ 	.word	0x0001bb20
        /*1868*/ 	.word	0x00000003
        /*186c*/ 	.word	0x000228c0
        /*1870*/ 	.short	0x010a
        /*1872*/ 	.byte	0x3f
	.zero		1


	//   ....[84]....
        /*1874*/ 	.word	0x0001bb70
        /*1878*/ 	.word	0x00000008
        /*187c*/ 	.word	0x000228a0
        /*1880*/ 	.short	0x010a
        /*1882*/ 	.byte	0x3f
	.zero		1


	//   ....[85]....
        /*1884*/ 	.word	0x0001bbc0
        /*1888*/ 	.word	0x00000008
        /*188c*/ 	.word	0x000228c0
        /*1890*/ 	.short	0x010a
        /*1892*/ 	.byte	0x3f
	.zero		1


	//   ....[86]....
        /*1894*/ 	.word	0x0001bce0
        /*1898*/ 	.word	0x0000001f
        /*189c*/ 	.word	0x00022840
        /*18a0*/ 	.short	0x010a
        /*18a2*/ 	.byte	0x3f
	.zero		1


	//   ....[87]....
        /*18a4*/ 	.word	0x0001cfc0
        /*18a8*/ 	.word	0x00000016
        /*18ac*/ 	.word	0x00022820
        /*18b0*/ 	.short	0x010a
        /*18b2*/ 	.byte	0x3f
	.zero		1


	//   ....[88]....
        /*18b4*/ 	.word	0x0001d010
        /*18b8*/ 	.word	0x0000001f
        /*18bc*/ 	.word	0x00022860
        /*18c0*/ 	.short	0x010a
        /*18c2*/ 	.byte	0x3f
	.zero		1


	//   ....[89]....
        /*18c4*/ 	.word	0x0001d980
        /*18c8*/ 	.word	0x00000004
        /*18cc*/ 	.word	0x00022840
        /*18d0*/ 	.short	0x010a
        /*18d2*/ 	.byte	0x3f
	.zero		1


	//   ....[90]....
        /*18d4*/ 	.word	0x0001e060
        /*18d8*/ 	.word	0x00000004
        /*18dc*/ 	.word	0x00022860
        /*18e0*/ 	.short	0x010a
        /*18e2*/ 	.byte	0x3f
	.zero		1


	//   ....[91]....
        /*18e4*/ 	.word	0x0001f1b0
        /*18e8*/ 	.word	0x00000005
        /*18ec*/ 	.word	0x00022820
        /*18f0*/ 	.short	0x010a
        /*18f2*/ 	.byte	0x3f
	.zero		1


	//   ....[92]....
        /*18f4*/ 	.word	0x0001f350
        /*18f8*/ 	.word	0x00000003
        /*18fc*/ 	.word	0x00022840
        /*1900*/ 	.short	0x010a
        /*1902*/ 	.byte	0x3f
	.zero		1


	//   ....[93]....
        /*1904*/ 	.word	0x0001f3a0
        /*1908*/ 	.word	0x00000005
        /*190c*/ 	.word	0x00022840
        /*1910*/ 	.short	0x010a
        /*1912*/ 	.byte	0x3f
	.zero		1


	//   ....[94]....
        /*1914*/ 	.word	0x0001f3f0
        /*1918*/ 	.word	0x00000003
        /*191c*/ 	.word	0x00022860
        /*1920*/ 	.short	0x010a
        /*1922*/ 	.byte	0x3f
	.zero		1


	//----- nvinfo : EIATTR_NUM_MBARRIERS
	.align		4
.L_1198:
        /*1924*/ 	.byte	0x03, 0x38
        /*1926*/ 	.short	0x0016


	//----- nvinfo : EIATTR_EXIT_INSTR_OFFSETS
	.align		4
        /*1928*/ 	.byte	0x04, 0x1c
        /*192a*/ 	.short	(.L_1200 - .L_1199)


	//   ....[0]....
.L_1199:
        /*192c*/ 	.word	0x0001a070


	//----- nvinfo : EIATTR_MAX_THREADS
	.align		4
.L_1200:
        /*1930*/ 	.byte	0x04, 0x05
        /*1932*/ 	.short	(.L_1202 - .L_1201)
.L_1201:
        /*1934*/ 	.word	0x00000180
        /*1938*/ 	.word	0x00000001
        /*193c*/ 	.word	0x00000001


	//----- nvinfo : EIATTR_CRS_STACK_SIZE
	.align		4
.L_1202:
        /*1940*/ 	.byte	0x04, 0x1e
        /*1942*/ 	.short	(.L_1204 - .L_1203)
.L_1203:
        /*1944*/ 	.word	0x00000000


	//----- nvinfo : EIATTR_CBANK_PARAM_SIZE
	.align		4
.L_1204:
        /*1948*/ 	.byte	0x03, 0x19
        /*194a*/ 	.short	0x0af0


	//----- nvinfo : EIATTR_PARAM_CBANK
	.align		4
        /*194c*/ 	.byte	0x04, 0x0a
        /*194e*/ 	.short	(.L_1206 - .L_1205)
	.align		4
.L_1205:
        /*1950*/ 	.word	index@(.nv.constant0._ZN7cutlass13device_kernelIN5flash11enable_sm90INS1_16FlashAttnFwdSm90INS1_25CollectiveMainloopFwdSm90ILi2EN4cute5tupleIJNS5_1CILi1EEES8_S8_EEENS6_IJNS7_ILi128EEENS7_ILi96EEENS7_ILi64EEEEEELi256ENS_10bfloat16_tEfNS_4arch4Sm90ELb0ELb0ELb0ELb1ELb1ELb1ELb0ELb1ELb0ELb1ELb1ELb0EEENS1_21CollectiveEpilogueFwdINS6_IJSA_NS7_ILi256EEESB_EEES9_SE_SG_Li256ELb1ELb1ELb1ELb0EEENS1_36VarlenDynamicPersistentTileSchedulerILi128ELi96ELi256ELi128ELb1ELb1ELb1ELb0ELb1ELb1EEEEEEEEEvNT_6ParamsE)
        /*1954*/ 	.short	0x0210
        /*1956*/ 	.short	0x0af0


	//----- nvinfo : EIATTR_SW_WAR
	.align		4
.L_1206:
        /*1958*/ 	.byte	0x04, 0x36
        /*195a*/ 	.short	(.L_1208 - .L_1207)
.L_1207:
        /*195c*/ 	.word	0x00000008
.L_1208:


//--------------------- .nv.info._ZN7cutlass13device_kernelIN5flash11enable_sm90INS1_16FlashAttnFwdSm90INS1_25CollectiveMainloopFwdSm90ILi2EN4cute5tupleIJNS5_1CILi1EEES8_S8_EEENS6_IJNS7_ILi128EEENS7_ILi96EEENS7_ILi64EEEEEELi256ENS_10bfloat16_tEfNS_4arch4Sm90ELb0ELb0ELb0ELb1ELb1ELb0ELb1ELb1ELb0ELb1ELb1ELb0EEENS1_21CollectiveEpilogueFwdINS6_IJSA_NS7_ILi256EEESB_EEES9_SE_SG_Li256ELb1ELb1ELb1ELb0EEENS1_36VarlenDynamicPersistentTileSchedulerILi128ELi96ELi256ELi128ELb1ELb1ELb1ELb0ELb1ELb1EEEEEEEEEvNT_6ParamsE --------------------------
	.section	.nv.info._ZN7cutlass13device_kernelIN5flash11enable_sm90INS1_16FlashAttnFwdSm90INS1_25CollectiveMainloopFwdSm90ILi2EN4cute5tupleIJNS5_1CILi1EEES8_S8_EEENS6_IJNS7_ILi128EEENS7_ILi96EEENS7_ILi64EEEEEELi256ENS_10bfloat16_tEfNS_4arch4Sm90ELb0ELb0ELb0ELb1ELb1ELb0ELb1ELb1ELb0ELb1ELb1ELb0EEENS1_21CollectiveEpilogueFwdINS6_IJSA_NS7_ILi256EEESB_EEES9_SE_SG_Li256ELb1ELb1ELb1ELb0EEENS1_36VarlenDynamicPersistentTileSchedulerILi128ELi96ELi256ELi128ELb1ELb1ELb1ELb0ELb1ELb1EEEEEEEEEvNT_6ParamsE,"",@"SHT_CUDA_INFO"
	.sectionflags	@""
	.align	4


	//----- nvinfo : EIATTR_CUDA_API_VERSION
	.align		4
        /*0000*/ 	.byte	0x04, 0x37
        /*0002*/ 	.short	(.L_1210 - .L_1209)
.L_1209:
        /*0004*/ 	.word	0x00000082


	//----- nvinfo : EIATTR_KPARAM_INFO
	.align		4
.L_1210:
        /*0008*/ 	.byte	0x04, 0x17
        /*000a*/ 	.short	(.L_1212 - .L_1211)
.L_1211:
        /*000c*/ 	.word	0x00000000
        /*0010*/ 	.short	0x0000
        /*0012*/ 	.short	0x0070
        /*0014*/ 	.byte	0x00, 0xf0, 0x01, 0x2e


	//----- nvinfo : EIATTR_SPARSE_MMA_MASK
	.align		4
.L_1212:
        /*0018*/ 	.byte	0x03, 0x50
        /*001a*/ 	.short	0x0000


	//----- nvinfo : EIATTR_MAXREG_COUNT
	.align		4
        /*001c*/ 	.byte	0x03, 0x1b
        /*001e*/ 	.short	0x00a8


	//----- nvinfo : EIATTR_NUM_BARRIERS
	.align		4
        /*0020*/ 	.byte	0x02, 0x4c
        /*0022*/ 	.byte	0x10
	.zero		1


	//----- nvinfo : EIATTR_EXTERNS
	.align		4
        /*0024*/ 	.byte	0x04, 0x0f
        /*0026*/ 	.short	(.L_1214 - .L_1213)


	//   ....[0]....
	.align		4
.L_1213:
        /*0028*/ 	.word	index@(__assertfail)


	//----- nvinfo : EIATTR_ANNOTATIONS
	.align		4
.L_1214:
        /*002c*/ 	.byte	0x04, 0x55
        /*002e*/ 	.short	(.L_1216 - .L_1215)


	//   ....[0]....
.L_1215:
        /* <DEDUP_REMOVED lines=27> */


	//----- nvinfo : EIATTR_MERCURY_ISA_VERSION
	.align		4
.L_1216:
        /*01d0*/ 	.byte	0x03, 0x5f
        /*01d2*/ 	.short	0x0101


	//----- nvinfo : EIATTR_UNUSED_LOAD_BYTE_OFFSET
	.align		4
        /*01d4*/ 	.byte	0x04, 0x44
        /*01d6*/ 	.short	(.L_1218 - .L_1217)


	//   ....[0]....
.L_1217:
        /*01d8*/ 	.word	0x000009a0
        /*01dc*/ 	.word	0x0000fff0


	//   ....[1]....
        /*01e0*/ 	.word	0x00007000
        /*01e4*/ 	.word	0x0000fff0


	//----- nvinfo : EIATTR_INT_WARP_WIDE_INSTR_OFFSETS
	.align		4
.L_1218:
        /*01e8*/ 	.byte	0x04, 0x31
        /*01ea*/ 	.short	(.L_1220 - .L_1219)


	//   ....[0]....
.L_1219:
        /*01ec*/ 	.word	0x000000c0


	//   ....[1]....
        /*01f0*/ 	.word	0x000000d0


	//   ....[2]....
        /*01f4*/ 	.word	0x000000e0


	//   ....[3]....
        /*01f8*/ 	.word	0x00000180


	//   ....[4]....
        /*01fc*/ 	.word	0x0000cd30


	//   ....[5]....
        /*0200*/ 	.word	0x0000cdc0


	//   ....[6]....
        /*0204*/ 	.word	0x00010c50


	//   ....[7]....
        /*0208*/ 	.word	0x00010ce0


	//----- nvinfo : EIATTR_COOP_GROUP_MASK_REGIDS
	.align		4
.L_1220:
        /*020c*/ 	.byte	0x04, 0x29
        /*020e*/ 	.short	(.L_1222 - .L_1221)


	//   ....[0]....
.L_1221:
        /*0210*/ 	.word	0xffffffff


	//   ....[1]....
        /*0214*/ 	.word	0xffffffff


	//   ....[2]....
        /*0218*/ 	.word	0xffffffff


	//   ....[3]....
        /*021c*/ 	.word	0xffffffff


	//   ....[4]....
        /*0220*/ 	.word	0xffffffff


	//   ....[5]....
        /*0224*/ 	.word	0xffffffff


	//   ....[6]....
        /*0228*/ 	.word	0xffffffff


	//   ....[7]....
        /*022c*/ 	.word	0xffffffff


	//   ....[8]....
        /*0230*/ 	.word	0xffffffff


	//   ....[9]....
        /*0234*/ 	.word	0xffffffff


	//   ....[10]....
        /*0238*/ 	.word	0xffffffff


	//   ....[11]....
        /*023c*/ 	.word	0xffffffff


	//   ....[12]....
        /*0240*/ 	.word	0xffffffff


	//   ....[13]....
        /*0244*/ 	.word	0xffffffff


	//   ....[14]....
        /*0248*/ 	.word	0xffffffff


	//   ....[15]....
        /*024c*/ 	.word	0xffffffff


	//   ....[16]....
        /*0250*/ 	.word	0xffffffff


	//   ....[17]....
        /*0254*/ 	.word	0xffffffff


	//   ....[18]....
        /*0258*/ 	.word	0xffffffff


	//   ....[19]....
        /*025c*/ 	.word	0xffffffff


	//   ....[20]....
        /*0260*/ 	.word	0xffffffff


	//   ....[21]....
        /*0264*/ 	.word	0xffffffff


	//   ....[22]....
        /*0268*/ 	.word	0xffffffff


	//   ....[23]....
        /*026c*/ 	.word	0xffffffff


	//   ....[24]....
        /*0270*/ 	.word	0xffffffff


	//   ....[25]....
        /*0274*/ 	.word	0xffffffff


	//   ....[26]....
        /*0278*/ 	.word	0xffffffff


	//   ....[27]....
        /*027c*/ 	.word	0xffffffff


	//   ....[28]....
        /*0280*/ 	.word	0xffffffff


	//   ....[29]....
        /*0284*/ 	.word	0xffffffff


	//   ....[30]....
        /*0288*/ 	.word	0xffffffff


	//   ....[31]....
        /*028c*/ 	.word	0xffffffff


	//   ....[32]....
        /*0290*/ 	.word	0xffffffff


	//   ....[33]....
        /*0294*/ 	.word	0xffffffff


	//   ....[34]....
        /*0298*/ 	.word	0xffffffff


	//   ....[35]....
        /*029c*/ 	.word	0xffffffff


	//   ....[36]....
        /*02a0*/ 	.word	0xffffffff


	//   ....[37]....
        /*02a4*/ 	.word	0xffffffff


	//   ....[38]....
        /*02a8*/ 	.word	0xffffffff


	//   ....[39]....
        /*02ac*/ 	.word	0xffffffff


	//   ....[40]....
        /*02b0*/ 	.word	0xffffffff


	//   ....[41]....
        /*02b4*/ 	.word	0xffffffff


	//   ....[42]....
        /*02b8*/ 	.word	0xffffffff


	//   ....[43]....
        /*02bc*/ 	.word	0xffffffff


	//   ....[44]....
        /*02c0*/ 	.word	0xffffffff


	//   ....[45]....
        /*02c4*/ 	.word	0xffffffff


	//   ....[46]....
        /*02c8*/ 	.word	0xffffffff


	//   ....[47]....
        /*02cc*/ 	.word	0xffffffff


	//   ....[48]....
        /*02d0*/ 	.word	0xffffffff


	//   ....[49]....
        /*02d4*/ 	.word	0xffffffff


	//   ....[50]....
        /*02d8*/ 	.word	0xffffffff


	//   ....[51]....
        /*02dc*/ 	.word	0xffffffff


	//   ....[52]....
        /*02e0*/ 	.word	0xffffffff


	//   ....[53]....
        /*02e4*/ 	.word	0xffffffff


	//   ....[54]....
        /*02e8*/ 	.word	0xffffffff


	//   ....[55]....
        /*02ec*/ 	.word	0xffffffff


	//   ....[56]....
        /*02f0*/ 	.word	0xffffffff


	//   ....[57]....
        /*02f4*/ 	.word	0xffffffff


	//   ....[58]....
        /*02f8*/ 	.word	0xffffffff


	//   ....[59]....
        /*02fc*/ 	.word	0xffffffff


	//   ....[60]....
        /*0300*/ 	.word	0xffffffff


	//   ....[61]....
        /*0304*/ 	.word	0xffffffff


	//   ....[62]....
        /*0308*/ 	.word	0xffffffff


	//   ....[63]....
        /*030c*/ 	.word	0xffffffff


	//   ....[64]....
        /*0310*/ 	.word	0xffffffff


	//   ....[65]....
        /*0314*/ 	.word	0xffffffff


	//   ....[66]....
        /*0318*/ 	.word	0xffffffff


	//   ....[67]....
        /*031c*/ 	.word	0xffffffff


	//   ....[68]....
        /*0320*/ 	.word	0xffffffff


	//   ....[69]....
        /*0324*/ 	.word	0xffffffff


	//   ....[70]....
        /*0328*/ 	.word	0xffffffff


	//   ....[71]....
        /*032c*/ 	.word	0xffffffff


	//   ....[72]....
        /*0330*/ 	.word	0xffffffff


	//   ....[73]....
        /*0334*/ 	.word	0xffffffff


	//   ....[74]....
        /*0338*/ 	.word	0xffffffff


	//   ....[75]....
        /*033c*/ 	.word	0xffffffff


	//   ....[76]....
        /*0340*/ 	.word	0xffffffff


	//   ....[77]....
        /*0344*/ 	.word	0xffffffff


	//   ....[78]....
        /*0348*/ 	.word	0xffffffff


	//   ....[79]....
        /*034c*/ 	.word	0xffffffff


	//   ....[80]....
        /*0350*/ 	.word	0xffffffff


	//   ....[81]....
        /*0354*/ 	.word	0xffffffff


	//   ....[82]....
        /*0358*/ 	.word	0xffffffff


	//   ....[83]....
        /*035c*/ 	.word	0xffffffff


	//   ....[84]....
        /*0360*/ 	.word	0xffffffff


	//   ....[85]....
        /*0364*/ 	.word	0xffffffff


	//   ....[86]....
        /*0368*/ 	.word	0xffffffff


	//   ....[87]....
        /*036c*/ 	.word	0xffffffff


	//   ....[88]....
        /*0370*/ 	.word	0xffffffff


	//   ....[89]....
        /*0374*/ 	.word	0xffffffff


	//   ....[90]....
        /*0378*/ 	.word	0xffffffff


	//   ....[91]....
        /*037c*/ 	.word	0xffffffff


	//   ....[92]....
        /*0380*/ 	.word	0xffffffff


	//   ....[93]....
        /*0384*/ 	.word	0xffffffff


	//   ....[94]....
        /*0388*/ 	.word	0xffffffff


	//   ....[95]....
        /*038c*/ 	.word	0xffffffff


	//   ....[96]....
        /*0390*/ 	.word	0xffffffff


	//   ....[97]....
        /*0394*/ 	.word	0xffffffff


	//   ....[98]....
        /*0398*/ 	.word	0xffffffff


	//   ....[99]....
        /*039c*/ 	.word	0xffffffff


	//   ....[100]....
        /*03a0*/ 	.word	0xffffffff


	//   ....[101]....
        /*03a4*/ 	.word	0xffffffff


	//   ....[102]....
        /*03a8*/ 	.word	0xffffffff


	//   ....[103]....
        /*03ac*/ 	.word	0xffffffff


	//   ....[104]....
        /*03b0*/ 	.word	0xffffffff


	//   ....[105]....
        /*03b4*/ 	.word	0xffffffff


	//   ....[106]....
        /*03b8*/ 	.word	0xffffffff


	//   ....[107]....
        /*03bc*/ 	.word	0xffffffff


	//   ....[108]....
        /*03c0*/ 	.word	0xffffffff


	//   ....[109]....
        /*03c4*/ 	.word	0xffffffff


	//   ....[110]....
        /*03c8*/ 	.word	0xffffffff


	//   ....[111]....
        /*03cc*/ 	.word	0xffffffff


	//   ....[112]....
        /*03d0*/ 	.word	0xffffffff


	//   ....[113]....
        /*03d4*/ 	.word	0xffffffff


	//   ....[114]....
        /*03d8*/ 	.word	0xffffffff


	//   ....[115]....
        /*03dc*/ 	.word	0xffffffff


	//   ....[116]....
        /*03e0*/ 	.word	0xffffffff


	//   ....[117]....
        /*03e4*/ 	.word	0xffffffff


	//   ....[118]....
        /*03e8*/ 	.word	0xffffffff


	//   ....[119]....
        /*03ec*/ 	.word	0xffffffff


	//   ....[120]....
        /*03f0*/ 	.word	0xffffffff


	//   ....[121]....
        /*03f4*/ 	.word	0xffffffff


	//   ....[122]....
        /*03f8*/ 	.word	0xffffffff


	//   ....[123]....
        /*03fc*/ 	.word	0xffffffff


	//   ....[124]....
        /*0400*/ 	.word	0xffffffff


	//   ....[125]....
        /*0404*/ 	.word	0xffffffff


	//   ....[126]....
        /*0408*/ 	.word	0xffffffff


	//   ....[127]....
        /*040c*/ 	.word	0xffffffff


	//   ....[128]....
        /*0410*/ 	.word	0xffffffff


	//   ....[129]....
        /*0414*/ 	.word	0xffffffff


	//   ....[130]....
        /*0418*/ 	.word	0xffffffff


	//   ....[131]....
        /*041c*/ 	.word	0xffffffff


	//   ....[132]....
        /*0420*/ 	.word	0xffffffff


	//   ....[133]....
        /*0424*/ 	.word	0xffffffff


	//   ....[134]....
        /*0428*/ 	.word	0xffffffff


	//   ....[135]....
        /*042c*/ 	.word	0xffffffff


	//   ....[136]....
        /*0430*/ 	.word	0xffffffff


	//   ....[137]....
        /*0434*/ 	.word	0xffffffff


	//   ....[138]....
        /*0438*/ 	.word	0xffffffff


	//   ....[139]....
        /*043c*/ 	.word	0xffffffff


	//   ....[140]....
        /*0440*/ 	.word	0xffffffff


	//   ....[141]....
        /*0444*/ 	.word	0xffffffff


	//   ....[142]....
        /*0448*/ 	.word	0xffffffff


	//   ....[143]....
        /*044c*/ 	.word	0xffffffff


	//   ....[144]....
        /*0450*/ 	.word	0xffffffff


	//   ....[145]....
        /*0454*/ 	.word	0xffffffff


	//   ....[146]....
        /*0458*/ 	.word	0xffffffff


	//   ....[147]....
        /*045c*/ 	.word	0xffffffff


	//   ....[148]....
        /*0460*/ 	.word	0xffffffff


	//   ....[149]....
        /*0464*/ 	.word	0xffffffff


	//   ....[150]....
        /*0468*/ 	.word	0xffffffff


	//   ....[151]....
        /*046c*/ 	.word	0xffffffff


	//   ....[152]....
        /*0470*/ 	.word	0xffffffff


	//   ....[153]....
        /*0474*/ 	.word	0xffffffff


	//   ....[154]....
        /*0478*/ 	.word	0xffffffff


	//   ....[155]....
        /*047c*/ 	.word	0xffffffff


	//   ....[156]....
        /*0480*/ 	.word	0xffffffff


	//   ....[157]....
        /*0484*/ 	.word	0xffffffff


	//   ....[158]....
        /*0488*/ 	.word	0xffffffff


	//   ....[159]....
        /*048c*/ 	.word	0x0500000f


	//   ....[160]....
        /*0490*/ 	.word	0x0500000f


	//   ....[161]....
        /*0494*/ 	.word	0x0500000f


	//   ....[162]....
        /*0498*/ 	.word	0x0500000f


	//   ....[163]....
        /*049c*/ 	.word	0x0500000f


	//   ....[164]....
        /*04a0*/ 	.word	0x0500000f


	//   ....[165]....
        /*04a4*/ 	.word	0x0500000f


	//   ....[166]....
        /*04a8*/ 	.word	0x0500000f


	//   ....[167]....
        /*04ac*/ 	.word	0x0500000f


	//   ....[168]....
        /*04b0*/ 	.word	0x0500000f


	//   ....[169]....
        /*04b4*/ 	.word	0x0500000f


	//   ....[170]....
        /*04b8*/ 	.word	0x0500000f


	//   ....[171]....
        /*04bc*/ 	.word	0x0500000f


	//   ....[172]....
        /*04c0*/ 	.word	0x0500000f


	//   ....[173]....
        /*04c4*/ 	.word	0x0500000f


	//   ....[174]....
        /*04c8*/ 	.word	0x0500000f


	//   ....[175]....
        /*04cc*/ 	.word	0x0500000f


	//   ....[176]....
        /*04d0*/ 	.word	0x0500000f


	//   ....[177]....
        /*04d4*/ 	.word	0x0500000f


	//   ....[178]....
        /*04d8*/ 	.word	0x0500000f


	//   ....[179]....
        /*04dc*/ 	.word	0x0500000f


	//   ....[180]....
        /*04e0*/ 	.word	0x0500000f


	//   ....[181]....
        /*04e4*/ 	.word	0x0500000f


	//   ....[182]....
        /*04e8*/ 	.word	0x0500000f


	//   ....[183]....
        /*04ec*/ 	.word	0x0500000f


	//   ....[184]....
        /*04f0*/ 	.word	0x0500000f


	//   ....[185]....
        /*04f4*/ 	.word	0x0500000f


	//   ....[186]....
        /*04f8*/ 	.word	0x0500000f


	//   ....[187]....
        /*04fc*/ 	.word	0x0500000f


	//   ....[188]....
        /*0500*/ 	.word	0x0500000f


	//   ....[189]....
        /*0504*/ 	.word	0x0500000f


	//   ....[190]....
        /*0508*/ 	.word	0x0500000f


	//   ....[191]....
        /*050c*/ 	.word	0x0500000f


	//   ....[192]....
        /*0510*/ 	.word	0x0500000f


	//   ....[193]....
        /*0514*/ 	.word	0x0500000f


	//   ....[194]....
        /*0518*/ 	.word	0x0500000f


	//   ....[195]....
        /*051c*/ 	.word	0x0500000f


	//   ....[196]....
        /*0520*/ 	.word	0x0500000f


	//   ....[197]....
        /*0524*/ 	.word	0x0500000f


	//   ....[198]....
        /*0528*/ 	.word	0x0500000f


	//   ....[199]....
        /*052c*/ 	.word	0x0500000f


	//   ....[200]....
        /*0530*/ 	.word	0x0500000f


	//   ....[201]....
        /*0534*/ 	.word	0x0500000f


	//   ....[202]....
        /*0538*/ 	.word	0x0500000f


	//   ....[203]....
        /*053c*/ 	.word	0x0500000f


	//   ....[204]....
        /*0540*/ 	.word	0x0500000f


	//   ....[205]....
        /*0544*/ 	.word	0x0500000f


	//   ....[206]....
        /*0548*/ 	.word	0x0500000f


	//   ....[207]....
        /*054c*/ 	.word	0x0500000f


	//   ....[208]....
        /*0550*/ 	.word	0x0500000f


	//   ....[209]....
        /*0554*/ 	.word	0x0500000f


	//   ....[210]....
        /*0558*/ 	.word	0x0500000f


	//   ....[211]....
        /*055c*/ 	.word	0x0500000f


	//   ....[212]....
        /*0560*/ 	.word	0x0500000f


	//   ....[213]....
        /*0564*/ 	.word	0x0500000f


	//   ....[214]....
        /*0568*/ 	.word	0x0500000f


	//   ....[215]....
        /*056c*/ 	.word	0x0500000f


	//   ....[216]....
        /*0570*/ 	.word	0x0500000f


	//   ....[217]....
        /*0574*/ 	.word	0x0500000f


	//   ....[218]....
        /*0578*/ 	.word	0x0500000f


	//   ....[219]....
        /*057c*/ 	.word	0x0500000f


	//   ....[220]....
        /*0580*/ 	.word	0x0500000f


	//   ....[221]....
        /*0584*/ 	.word	0x0500000f


	//   ....[222]....
        /*0588*/ 	.word	0x0500000f


	//   ....[223]....
        /*058c*/ 	.word	0x0500000f


	//   ....[224]....
        /*0590*/ 	.word	0x0500000f


	//   ....[225]....
        /*0594*/ 	.word	0x0500000f


	//   ....[226]....
        /*0598*/ 	.word	0x0500000f


	//   ....[227]....
        /*059c*/ 	.word	0x0500000f


	//   ....[228]....
        /*05a0*/ 	.word	0x0500000f


	//   ....[229]....
        /*05a4*/ 	.word	0x0500000f


	//   ....[230]....
        /*05a8*/ 	.word	0x0500000f


	//   ....[231]....
        /*05ac*/ 	.word	0x0500000f


	//   ....[232]....
        /*05b0*/ 	.word	0x0500000f


	//   ....[233]....
        /*05b4*/ 	.word	0x0500000f


	//   ....[234]....
        /*05b8*/ 	.word	0x0500000f


	//   ....[235]....
        /*05bc*/ 	.word	0x0500000f


	//   ....[236]....
        /*05c0*/ 	.word	0x0500000f


	//   ....[237]....
        /*05c4*/ 	.word	0x0500000f


	//   ....[238]....
        /*05c8*/ 	.word	0x0500000f


	//   ....[239]....
        /*05cc*/ 	.word	0x0500000f


	//   ....[240]....
        /*05d0*/ 	.word	0x0500000f


	//   ....[241]....
        /*05d4*/ 	.word	0x0500000f


	//   ....[242]....
        /*05d8*/ 	.word	0x0500000f


	//   ....[243]....
        /*05dc*/ 	.word	0x0500000f


	//   ....[244]....
        /*05e0*/ 	.word	0x0500000f


	//   ....[245]....
        /*05e4*/ 	.word	0x0500000f


	//   ....[246]....
        /*05e8*/ 	.word	0x0500000f


	//   ....[247]....
        /*05ec*/ 	.word	0x0500000f


	//   ....[248]....
        /*05f0*/ 	.word	0x0500000f


	//   ....[249]....
        /*05f4*/ 	.word	0x0500000f


	//   ....[250]....
        /*05f8*/ 	.word	0x0500000f


	//   ....[251]....
        /*05fc*/ 	.word	0x0500000f


	//   ....[252]....
        /*0600*/ 	.word	0x0500000f


	//   ....[253]....
        /*0604*/ 	.word	0x0500000f


	//   ....[254]....
        /*0608*/ 	.word	0x0500000f


	//   ....[255]....
        /*060c*/ 	.word	0x0500000f


	//   ....[0]....
        /*0610*/ 	.word	0x0500000f


	//   ....[1]....
        /*0614*/ 	.word	0x0500000f


	//   ....[2]....
        /*0618*/ 	.word	0x0500000f


	//----- nvinfo : EIATTR_COOP_GROUP_INSTR_OFFSETS
	.align		4
.L_1222:
        /*061c*/ 	.byte	0x04, 0x28
        /*061e*/ 	.short	(.L_1224 - .L_1223)


	//   ....[0]....
.L_1223:
        /*0620*/ 	.word	0x00000080


	//   ....[1]....
        /*0624*/ 	.word	0x00000090


	//   ....[2]....
        /*0628*/ 	.word	0x000002f0


	//   ....[3]....
        /*062c*/ 	.word	0x00000450


	//   ....[4]....
        /*0630*/ 	.word	0x00000570


	//   ....[5]....
        /*0634*/ 	.word	0x000006d0


	//   ....[6]....
        /*0638*/ 	.word	0x00001b40


	//   ....[7]....
        /*063c*/ 	.word	0x000032e0


	//   ....[8]....
        /*0640*/ 	.word	0x000033c0


	//   ....[9]....
        /*0644*/ 	.word	0x00003440


	//   ....[10]....
        /*0648*/ 	.word	0x00003580


	//   ....[11]....
        /*064c*/ 	.word	0x00004db0


	//   ....[12]....
        /*0650*/ 	.word	0x00004dd0


	//   ....[13]....
        /*0654*/ 	.word	0x00005610


	//   ....[14]....
        /*0658*/ 	.word	0x00005670


	//   ....[15]....
        /*065c*/ 	.word	0x000065b0


	//   ....[16]....
        /*0660*/ 	.word	0x000065c0


	//   ....[17]....
        /*0664*/ 	.word	0x000065f0


	//   ....[18]....
        /*0668*/ 	.word	0x00006610


	//   ....[19]....
        /*066c*/ 	.word	0x00008110


	//   ....[20]....
        /*0670*/ 	.word	0x00008120


	//   ....[21]....
        /*0674*/ 	.word	0x00008130


	//   ....[22]....
        /*0678*/ 	.word	0x00008150


	//   ....[23]....
        /*067c*/ 	.word	0x00008c20


	//   ....[24]....
        /*0680*/ 	.word	0x00008c40


	//   ....[25]....
        /*0684*/ 	.word	0x00008de0


	//   ....[26]....
        /*0688*/ 	.word	0x00008e00


	//   ....[27]....
        /*068c*/ 	.word	0x00008f40


	//   ....[28]....
        /*0690*/ 	.word	0x00008f60


	//   ....[29]....
        /*0694*/ 	.word	0x000090b0


	//   ....[30]....
        /*0698*/ 	.word	0x000090d0


	//   ....[31]....
        /*069c*/ 	.word	0x00009630


	//   ....[32]....
        /*06a0*/ 	.word	0x00009670


	//   ....[33]....
        /*06a4*/ 	.word	0x0000a040


	//   ....[34]....
        /*06a8*/ 	.word	0x0000a050


	//   ....[35]....
        /*06ac*/ 	.word	0x0000b240


	//   ....[36]....
        /*06b0*/ 	.word	0x0000b270


	//   ....[37]....
        /*06b4*/ 	.word	0x0000b3e0


	//   ....[38]....
        /*06b8*/ 	.word	0x0000b400


	//   ....[39]....
        /*06bc*/ 	.word	0x0000b540


	//   ....[40]....
        /*06c0*/ 	.word	0x0000b560


	//   ....[41]....
        /*06c4*/ 	.word	0x0000b6b0


	//   ....[42]....
        /*06c8*/ 	.word	0x0000b6d0


	//   ....[43]....
        /*06cc*/ 	.word	0x0000b8b0


	//   ....[44]....
        /*06d0*/ 	.word	0x0000baa0


	//   ....[45]....
        /*06d4*/ 	.word	0x0000bad0


	//   ....[46]....
        /*06d8*/ 	.word	0x0000bb00


	//   ....[47]....
        /*06dc*/ 	.word	0x0000bb30


	//   ....[48]....
        /*06e0*/ 	.word	0x0000bb60


	//   ....[49]....
        /*06e4*/ 	.word	0x0000bb90


	//   ....[50]....
        /*06e8*/ 	.word	0x0000bd00


	//   ....[51]....
        /*06ec*/ 	.word	0x0000bd30


	//   ....[52]....
        /*06f0*/ 	.word	0x0000bd60


	//   ....[53]....
        /*06f4*/ 	.word	0x0000bd90


	//   ....[54]....
        /*06f8*/ 	.word	0x0000bdc0


	//   ....[55]....
        /*06fc*/ 	.word	0x0000bdf0


	//   ....[56]....
        /*0700*/ 	.word	0x0000be80


	//   ....[57]....
        /*0704*/ 	.word	0x0000beb0


	//   ....[58]....
        /*0708*/ 	.word	0x0000bec0


	//   ....[59]....
        /*070c*/ 	.word	0x0000bf50


	//   ....[60]....
        /*0710*/ 	.word	0x0000d8d0


	//   ....[61]....
        /*0714*/ 	.word	0x0000d8f0


	//   ....[62]....
        /*0718*/ 	.word	0x0000d980


	//   ....[63]....
        /*071c*/ 	.word	0x0000d9a0


	//   ....[64]....
        /*0720*/ 	.word	0x0000da20


	//   ....[65]....
        /*0724*/ 	.word	0x0000da40


	//   ....[66]....
        /*0728*/ 	.word	0x0000dac0


	//   ....[67]....
        /*072c*/ 	.word	0x0000dae0


	//   ....[68]....
        /*0730*/ 	.word	0x0000db60


	//   ....[69]....
        /*0734*/ 	.word	0x0000db80


	//   ....[70]....
        /*0738*/ 	.word	0x0000db90


	//   ....[71]....
        /*073c*/ 	.word	0x0000dba0


	//   ....[72]....
        /*0740*/ 	.word	0x0000e310


	//   ....[73]....
        /*0744*/ 	.word	0x0000e330


	//   ....[74]....
        /*0748*/ 	.word	0x0000e350


	//   ....[75]....
        /*074c*/ 	.word	0x0000e360


	//   ....[76]....
        /*0750*/ 	.word	0x0000e390


	//   ....[77]....
        /*0754*/ 	.word	0x0000e3b0


	//   ....[78]....
        /*0758*/ 	.word	0x0000e420


	//   ....[79]....
        /*075c*/ 	.word	0x0000e4a0


	//   ....[80]....
        /*0760*/ 	.word	0x0000e4c0


	//   ....[81]....
        /*0764*/ 	.word	0x0000e4e0


	//   ....[82]....
        /*0768*/ 	.word	0x0000e5a0


	//   ....[83]....
        /*076c*/ 	.word	0x0000e5f0


	//   ....[84]....
        /*0770*/ 	.word	0x0000e610


	//   ....[85]....
        /*0774*/ 	.word	0x0000e680


	//   ....[86]....
        /*0778*/ 	.word	0x0000e760


	//   ....[87]....
        /*077c*/ 	.word	0x0000e790


	//   ....[88]....
        /*0780*/ 	.word	0x0000ee10


	//   ....[89]....
        /*0784*/ 	.word	0x0000ee40


	//   ....[90]....
        /*0788*/ 	.word	0x0000ee60


	//   ....[91]....
        /*078c*/ 	.word	0x0000ee90


	//   ....[92]....
        /*0790*/ 	.word	0x0000ef00


	//   ....[93]....
        /*0794*/ 	.word	0x0000ef30


	//   ....[94]....
        /*0798*/ 	.word	0x0000f040


	//   ....[95]....
        /*079c*/ 	.word	0x0000f060


	//   ....[96]....
        /*07a0*/ 	.word	0x0000f0f0


	//   ....[97]....
        /*07a4*/ 	.word	0x0000f110


	//   ....[98]....
        /*07a8*/ 	.word	0x0000f180


	//   ....[99]....
        /*07ac*/ 	.word	0x0000f1a0


	//   ....[100]....
        /*07b0*/ 	.word	0x0000f200


	//   ....[101]....
        /*07b4*/ 	.word	0x0000f230


	//   ....[102]....
        /*07b8*/ 	.word	0x0000f2b0


	//   ....[103]....
        /*07bc*/ 	.word	0x0000f310


	//   ....[104]....
        /*07c0*/ 	.word	0x0000f840


	//   ....[105]....
        /*07c4*/ 	.word	0x0000f860


	//   ....[106]....
        /*07c8*/ 	.word	0x0000f8b0


	//   ....[107]....
        /*07cc*/ 	.word	0x0000f970


	//   ....[108]....
        /*07d0*/ 	.word	0x0000f980


	//   ....[109]....
        /*07d4*/ 	.word	0x0000f9b0


	//   ....[110]....
        /*07d8*/ 	.word	0x0000fa40


	//   ....[111]....
        /*07dc*/ 	.word	0x0000faf0


	//   ....[112]....
        /*07e0*/ 	.word	0x0000fb00


	//   ....[113]....
        /*07e4*/ 	.word	0x0000fb30


	//   ....[114]....
        /*07e8*/ 	.word	0x0000fb40


	//   ....[115]....
        /*07ec*/ 	.word	0x0000fbd0


	//   ....[116]....
        /*07f0*/ 	.word	0x000102d0


	//   ....[117]....
        /*07f4*/ 	.word	0x000102f0


	//   ....[118]....
        /*07f8*/ 	.word	0x00010300


	//   ....[119]....
        /*07fc*/ 	.word	0x00010340


	//   ....[120]....
        /*0800*/ 	.word	0x00010350


	//   ....[121]....
        /*0804*/ 	.word	0x00010390


	//   ....[122]....
        /*0808*/ 	.word	0x000103a0


	//   ....[123]....
        /*080c*/ 	.word	0x000103e0


	//   ....[124]....
        /*0810*/ 	.word	0x000103f0


	//   ....[125]....
        /*0814*/ 	.word	0x00010430


	//   ....[126]....
        /*0818*/ 	.word	0x00010440


	//   ....[127]....
        /*081c*/ 	.word	0x00010450


	//   ....[128]....
        /*0820*/ 	.word	0x00010790


	//   ....[129]....
        /*0824*/ 	.word	0x000107b0


	//   ....[130]....
        /*0828*/ 	.word	0x000107c0


	//   ....[131]....
        /*082c*/ 	.word	0x000107d0


	//   ....[132]....
        /*0830*/ 	.word	0x000107e0


	//   ....[133]....
        /*0834*/ 	.word	0x00010800


	//   ....[134]....
        /*0838*/ 	.word	0x00010870


	//   ....[135]....
        /*083c*/ 	.word	0x000108a0


	//   ....[136]....
        /*0840*/ 	.word	0x000108b0


	//   ....[137]....
        /*0844*/ 	.word	0x00010920


	//   ....[138]....
        /*0848*/ 	.word	0x00010930


	//   ....[139]....
        /*084c*/ 	.word	0x00010a30


	//   ....[140]....
        /*0850*/ 	.word	0x00010f10


	//   ....[141]....
        /*0854*/ 	.word	0x00010f40


	//   ....[142]....
        /*0858*/ 	.word	0x00010fa0


	//   ....[143]....
        /*085c*/ 	.word	0x00010fd0


	//   ....[144]....
        /*0860*/ 	.word	0x00011000


	//   ....[145]....
        /*0864*/ 	.word	0x00011030


	//   ....[146]....
        /*0868*/ 	.word	0x00011060


	//   ....[147]....
        /*086c*/ 	.word	0x00011090


	//   ....[148]....
        /*0870*/ 	.word	0x00011230


	//   ....[149]....
        /*0874*/ 	.word	0x00011260


	//   ....[150]....
        /*0878*/ 	.word	0x00011290


	//   ....[151]....
        /*087c*/ 	.word	0x000112c0


	//   ....[152]....
        /*0880*/ 	.word	0x000112f0


	//   ....[153]....
        /*0884*/ 	.word	0x00011320


	//   ....[154]....
        /*0888*/ 	.word	0x000113e0


	//   ....[155]....
        /*088c*/ 	.word	0x00011400


	//   ....[156]....
        /*0890*/ 	.word	0x00011410


	//   ....[157]....
        /*0894*/ 	.word	0x00011470


	//   ....[158]....
        /*0898*/ 	.word	0x00011a90


	//   ....[159]....
        /*089c*/ 	.word	0x00011fe0


	//   ....[160]....
        /*08a0*/ 	.word	0x000120d0


	//   ....[161]....
        /*08a4*/ 	.word	0x00012170


	//   ....[162]....
        /*08a8*/ 	.word	0x000121d0


	//   ....[163]....
        /*08ac*/ 	.word	0x000122c0


	//   ....[164]....
        /*08b0*/ 	.word	0x00012330


	//   ....[165]....
        /*08b4*/ 	.word	0x00012420


	//   ....[166]....
        /*08b8*/ 	.word	0x00012490


	//   ....[167]....
        /*08bc*/ 	.word	0x00012580


	//   ....[168]....
        /*08c0*/ 	.word	0x000125f0


	//   ....[169]....
        /*08c4*/ 	.word	0x000126e0


	//   ....[170]....
        /*08c8*/ 	.word	0x00012750


	//   ....[171]....
        /*08cc*/ 	.word	0x000127f0


	//   ....[172]....
        /*08d0*/ 	.word	0x000128f0


	//   ....[173]....
        /*08d4*/ 	.word	0x00012940


	//   ....[174]....
        /*08d8*/ 	.word	0x000129a0


	//   ....[175]....
        /*08dc*/ 	.word	0x00012ac0


	//   ....[176]....
        /*08e0*/ 	.word	0x00012b40


	//   ....[177]....
        /*08e4*/ 	.word	0x00012c30


	//   ....[178]....
        /*08e8*/ 	.word	0x00012d00


	//   ....[179]....
        /*08ec*/ 	.word	0x00012db0


	//   ....[180]....
        /*08f0*/ 	.word	0x00012eb0


	//   ....[181]....
        /*08f4*/ 	.word	0x00012f20


	//   ....[182]....
        /*08f8*/ 	.word	0x00013030


	//   ....[183]....
        /*08fc*/ 	.word	0x000130a0


	//   ....[184]....
        /*0900*/ 	.word	0x00013120


	//   ....[185]....
        /*0904*/ 	.word	0x000131f0


	//   ....[186]....
        /*0908*/ 	.word	0x00013280


	//   ....[187]....
        /*090c*/ 	.word	0x00013350


	//   ....[188]....
        /*0910*/ 	.word	0x000133f0


	//   ....[189]....
        /*0914*/ 	.word	0x00013490


	//   ....[190]....
        /*0918*/ 	.word	0x000134f0


	//   ....[191]....
        /*091c*/ 	.word	0x000135e0


	//   ....[192]....
        /*0920*/ 	.word	0x000136f0


	//   ....[193]....
        /*0924*/ 	.word	0x00013740


	//   ....[194]....
        /*0928*/ 	.word	0x000137a0


	//   ....[195]....
        /*092c*/ 	.word	0x000138a0


	//   ....[196]....
        /*0930*/ 	.word	0x000139b0


	//   ....[197]....
        /*0934*/ 	.word	0x00013a00


	//   ....[198]....
        /*0938*/ 	.word	0x00013a60


	//   ....[199]....
        /*093c*/ 	.word	0x00013b60


	//   ....[200]....
        /*0940*/ 	.word	0x00013c70


	//   ....[201]....
        /*0944*/ 	.word	0x00013cc0


	//   ....[202]....
        /*0948*/ 	.word	0x00013d20


	//   ....[203]....
        /*094c*/ 	.word	0x00013e10


	//   ....[204]....
        /*0950*/ 	.word	0x00013f40


	//   ....[205]....
        /*0954*/ 	.word	0x00014020


	//   ....[206]....
        /*0958*/ 	.word	0x000140b0


	//   ....[207]....
        /*095c*/ 	.word	0x000141c0


	//   ....[208]....
        /*0960*/ 	.word	0x00014220


	//   ....[209]....
        /*0964*/ 	.word	0x00014330


	//   ....[210]....
        /*0968*/ 	.word	0x00014390


	//   ....[211]....
        /*096c*/ 	.word	0x000144a0


	//   ....[212]....
        /*0970*/ 	.word	0x00014500


	//   ....[213]....
        /*0974*/ 	.word	0x00014610


	//   ....[214]....
        /*0978*/ 	.word	0x00014670


	//   ....[215]....
        /*097c*/ 	.word	0x00014730


	//   ....[216]....
        /*0980*/ 	.word	0x00014890


	//   ....[217]....
        /*0984*/ 	.word	0x00014930


	//   ....[218]....
        /*0988*/ 	.word	0x00014990


	//   ....[219]....
        /*098c*/ 	.word	0x00014a40


	//   ....[220]....
        /*0990*/ 	.word	0x00014aa0


	//   ....[221]....
        /*0994*/ 	.word	0x00014b50


	//   ....[222]....
        /*0998*/ 	.word	0x00014bb0


	//   ....[223]....
        /*099c*/ 	.word	0x00014c60


	//   ....[224]....
        /*09a0*/ 	.word	0x00014cc0


	//   ....[225]....
        /*09a4*/ 	.word	0x00014d70


	//   ....[226]....
        /*09a8*/ 	.word	0x00014dd0


	//   ....[227]....
        /*09ac*/ 	.word	0x00014e80


	//   ....[228]....
        /*09b0*/ 	.word	0x00014f60


	//   ....[229]....
        /*09b4*/ 	.word	0x00015000


	//   ....[230]....
        /*09b8*/ 	.word	0x00015060


	//   ....[231]....
        /*09bc*/ 	.word	0x00015130


	//   ....[232]....
        /*09c0*/ 	.word	0x00015190


	//   ....[233]....
        /*09c4*/ 	.word	0x00015260


	//   ....[234]....
        /*09c8*/ 	.word	0x000152c0


	//   ....[235]....
        /*09cc*/ 	.word	0x000153a0


	//   ....[236]....
        /*09d0*/ 	.word	0x00015400


	//   ....[237]....
        /*09d4*/ 	.word	0x000154d0


	//   ....[238]....
        /*09d8*/ 	.word	0x00015530


	//   ....[239]....
        /*09dc*/ 	.word	0x00015600


	//   ....[240]....
        /*09e0*/ 	.word	0x00015690


	//   ....[241]....
        /*09e4*/ 	.word	0x00015730


	//   ....[242]....
        /*09e8*/ 	.word	0x000158b0


	//   ....[243]....
        /*09ec*/ 	.word	0x00015920


	//   ....[244]....
        /*09f0*/ 	.word	0x00015990


	//   ....[245]....
        /*09f4*/ 	.word	0x00015a00


	//   ....[246]....
        /*09f8*/ 	.word	0x00015a70


	//   ....[247]....
        /*09fc*/ 	.word	0x00015af0


	//   ....[248]....
        /*0a00*/ 	.word	0x00015b70


	//   ....[249]....
        /*0a04*/ 	.word	0x00015c00


	//   ....[250]....
        /*0a08*/ 	.word	0x00015c70


	//   ....[251]....
        /*0a0c*/ 	.word	0x00015ce0


	//   ....[252]....
        /*0a10*/ 	.word	0x00015d50


	//   ....[253]....
        /*0a14*/ 	.word	0x00015dd0


	//   ....[254]....
        /*0a18*/ 	.word	0x00015e40


	//   ....[255]....
        /*0a1c*/ 	.word	0x00015ee0


	//   ....[0]....
        /*0a20*/ 	.word	0x00015f30


	//   ....[1]....
        /*0a24*/ 	.word	0x00015fc0


	//   ....[2]....
        /*0a28*/ 	.word	0x000160f0


	//----- nvinfo : EIATTR_REG_RECONFIG
	.align		4
.L_1224:
        /*0a2c*/ 	.byte	0x01, 0x54
	.zero		2


	//----- nvinfo : EIATTR_SYSCALL_OFFSETS
	.align		4
        /*0a30*/ 	.byte	0x04, 0x46
        /*0a32*/ 	.short	(.L_1226 - .L_1225)


	//   ....[0]....
.L_1225:
        /*0a34*/ 	.word	0x00001cc0


	//   ....[1]....
        /*0a38*/ 	.word	0x0000cf20


	//   ....[2]....
        /*0a3c*/ 	.word	0x0000d070


	//   ....[3]....
        /*0a40*/ 	.word	0x0000d160


	//   ....[4]....
        /*0a44*/ 	.word	0x0000df20


	//   ....[5]....
        /*0a48*/ 	.word	0x0000ea70


	//----- nvinfo : EIATTR_MBARRIER_INSTR_OFFSETS
	.align		4
.L_1226:
        /*0a4c*/ 	.byte	0x04, 0x39
        /*0a4e*/ 	.short	(.L_1228 - .L_1227)


	//   ....[0]....
.L_1227:
        /*0a50*/ 	.word	0x00000190
        /*0a54*/ 	.word	0x000000ff
        /*0a58*/ 	.word	0x00032400
        /*0a5c*/ 	.short	0x0100
        /*0a5e*/ 	.byte	0x08
	.zero		1


	//   ....[1]....
        /*0a60*/ 	.word	0x000001a0
        /*0a64*/ 	.word	0x000000ff
        /*0a68*/ 	.word	0x00032410
        /*0a6c*/ 	.short	0x0100
        /*0a6e*/ 	.byte	0x08
	.zero		1


	//   ....[2]....
        /*0a70*/ 	.word	0x000001b0
        /*0a74*/ 	.word	0x000000ff
        /*0a78*/ 	.word	0x00032420
        /*0a7c*/ 	.short	0x0100
        /*0a7e*/ 	.byte	0x08
	.zero		1


	//   ....[3]....
        /*0a80*/ 	.word	0x000002a0
        /*0a84*/ 	.word	0x000000ff
        /*0a88*/ 	.word	0x00032430
        /*0a8c*/ 	.short	0x0100
        /*0a8e*/ 	.byte	0x08
	.zero		1


	//   ....[4]....
        /*0a90*/ 	.word	0x000002b0
        /*0a94*/ 	.word	0x000000ff
        /*0a98*/ 	.word	0x00032440
        /*0a9c*/ 	.short	0x0100
        /*0a9e*/ 	.byte	0x08
	.zero		1


	//   ....[5]....
        /*0aa0*/ 	.word	0x000002c0
        /*0aa4*/ 	.word	0x000000ff
        /*0aa8*/ 	.word	0x00032438
        /*0aac*/ 	.short	0x0100
        /*0aae*/ 	.byte	0x08
	.zero		1


	//   ....[6]....
        /*0ab0*/ 	.word	0x000002d0
        /*0ab4*/ 	.word	0x000000ff
        /*0ab8*/ 	.word	0x00032448
        /*0abc*/ 	.short	0x0100
        /*0abe*/ 	.byte	0x08
	.zero		1


	//   ....[7]....
        /*0ac0*/ 	.word	0x00000400
        /*0ac4*/ 	.word	0x000000ff
        /*0ac8*/ 	.word	0x00032450
        /*0acc*/ 	.short	0x0100
        /*0ace*/ 	.byte	0x08
	.zero		1


	//   ....[8]....
        /*0ad0*/ 	.word	0x00000410
        /*0ad4*/ 	.word	0x000000ff
        /*0ad8*/ 	.word	0x00032460
        /*0adc*/ 	.short	0x0100
        /*0ade*/ 	.byte	0x08
	.zero		1


	//   ....[9]....
        /*0ae0*/ 	.word	0x00000420
        /*0ae4*/ 	.word	0x000000ff
        /*0ae8*/ 	.word	0x00032458
        /*0aec*/ 	.short	0x0100
        /*0aee*/ 	.byte	0x08
	.zero		1


	//   ....[10]....
        /*0af0*/ 	.word	0x00000430
        /*0af4*/ 	.word	0x000000ff
        /*0af8*/ 	.word	0x00032468
        /*0afc*/ 	.short	0x0100
        /*0afe*/ 	.byte	0x08
	.zero		1


	//   ....[11]....
        /*0b00*/ 	.word	0x00000520
        /*0b04*/ 	.word	0x000000ff
        /*0b08*/ 	.word	0x00032470
        /*0b0c*/ 	.short	0x0100
        /*0b0e*/ 	.byte	0x06
	.zero		1


	//   ....[12]....
        /*0b10*/ 	.word	0x00000530
        /*0b14*/ 	.word	0x000000ff
        /*0b18*/ 	.word	0x00032480
        /*0b1c*/ 	.short	0x0100
        /*0b1e*/ 	.byte	0x06
	.zero		1


	//   ....[13]....
        /*0b20*/ 	.word	0x00000540
        /*0b24*/ 	.word	0x000000ff
        /*0b28*/ 	.word	0x00032478
        /*0b2c*/ 	.short	0x0100
        /*0b2e*/ 	.byte	0x06
	.zero		1


	//   ....[14]....
        /*0b30*/ 	.word	0x00000550
        /*0b34*/ 	.word	0x000000ff
        /*0b38*/ 	.word	0x00032488
        /*0b3c*/ 	.short	0x0100
        /*0b3e*/ 	.byte	0x06
	.zero		1


	//   ....[15]....
        /*0b40*/ 	.word	0x00000680
        /*0b44*/ 	.word	0x000000ff
        /*0b48*/ 	.word	0x00032490
        /*0b4c*/ 	.short	0x0100
        /*0b4e*/ 	.byte	0x08
	.zero		1


	//   ....[16]....
        /*0b50*/ 	.word	0x00000690
        /*0b54*/ 	.word	0x000000ff
        /*0b58*/ 	.word	0x000324a0
        /*0b5c*/ 	.short	0x0100
        /*0b5e*/ 	.byte	0x08
	.zero		1


	//   ....[17]....
        /*0b60*/ 	.word	0x000006a0
        /*0b64*/ 	.word	0x000000ff
        /*0b68*/ 	.word	0x00032498
        /*0b6c*/ 	.short	0x0100
        /*0b6e*/ 	.byte	0x08
	.zero		1


	//   ....[18]....
        /*0b70*/ 	.word	0x000006b0
        /*0b74*/ 	.word	0x000000ff
        /*0b78*/ 	.word	0x000324a8
        /*0b7c*/ 	.short	0x0100
        /*0b7e*/ 	.byte	0x08
	.zero		1


	//   ....[19]....
        /*0b80*/ 	.word	0x000007f0
        /*0b84*/ 	.word	0x000000ff
        /*0b88*/ 	.word	0x000324b0
        /*0b8c*/ 	.short	0x0100
        /*0b8e*/ 	.byte	0x08
	.zero		1


	//   ....[20]....
        /*0b90*/ 	.word	0x00000800
        /*0b94*/ 	.word	0x000000ff
        /*0b98*/ 	.word	0x000324c0
        /*0b9c*/ 	.short	0x0100
        /*0b9e*/ 	.byte	0x08
	.zero		1


	//   ....[21]....
        /*0ba0*/ 	.word	0x00000810
        /*0ba4*/ 	.word	0x000000ff
        /*0ba8*/ 	.word	0x000324b8
        /*0bac*/ 	.short	0x0100
        /*0bae*/ 	.byte	0x08
	.zero		1


	//   ....[22]....
        /*0bb0*/ 	.word	0x00000820
        /*0bb4*/ 	.word	0x000000ff
        /*0bb8*/ 	.word	0x000324c8
        /*0bbc*/ 	.short	0x0100
        /*0bbe*/ 	.byte	0x08
	.zero		1


	//   ....[23]....
        /*0bc0*/ 	.word	0x00001da0
        /*0bc4*/ 	.word	0x00000003
        /*0bc8*/ 	.word	0x00032400
        /*0bcc*/ 	.short	0x010a
        /*0bce*/ 	.byte	0x3f
	.zero		1


	//   ....[24]....
        /*0bd0*/ 	.word	0x00001e80
        /*0bd4*/ 	.word	0x000000ff
        /*0bd8*/ 	.word	0x00032430
        /*0bdc*/ 	.short	0x010a
        /*0bde*/ 	.byte	0x06
	.zero		1


	//   ....[25]....
        /*0be0*/ 	.word	0x00001ec0
        /*0be4*/ 	.word	0x000000ff
        /*0be8*/ 	.word	0x00032430
        /*0bec*/ 	.short	0x010a
        /*0bee*/ 	.byte	0x06
	.zero		1


	//   ....[26]....
        /*0bf0*/ 	.word	0x000021f0
        /*0bf4*/ 	.word	0x00000003
        /*0bf8*/ 	.word	0x00032410
        /*0bfc*/ 	.short	0x010a
        /*0bfe*/ 	.byte	0x3f
	.zero		1


	//   ....[27]....
        /*0c00*/ 	.word	0x00002230
        /*0c04*/ 	.word	0x000000ff
        /*0c08*/ 	.word	0x00032450
        /*0c0c*/ 	.short	0x010a
        /*0c0e*/ 	.byte	0x06
	.zero		1


	//   ....[28]....
        /*0c10*/ 	.word	0x00002270
        /*0c14*/ 	.word	0x000000ff
        /*0c18*/ 	.word	0x00032450
        /*0c1c*/ 	.short	0x010a
        /*0c1e*/ 	.byte	0x06
	.zero		1


	//   ....[29]....
        /*0c20*/ 	.word	0x00002d50
        /*0c24*/ 	.word	0x000000ff
        /*0c28*/ 	.word	0x00000000
        /*0c2c*/ 	.short	0x0101
        /*0c2e*/ 	.byte	0x04
	.zero		1


	//   ....[30]....
        /*0c30*/ 	.word	0x00004170
        /*0c34*/ 	.word	0x000000ff
        /*0c38*/ 	.word	0x00000000
        /*0c3c*/ 	.short	0x0101
        /*0c3e*/ 	.byte	0x06
	.zero		1


	//   ....[31]....
        /*0c40*/ 	.word	0x000042c0
        /*0c44*/ 	.word	0x000000ff
        /*0c48*/ 	.word	0x00032430
        /*0c4c*/ 	.short	0x010a
        /*0c4e*/ 	.byte	0x05
	.zero		1


	//   ....[32]....
        /*0c50*/ 	.word	0x00004300
        /*0c54*/ 	.word	0x000000ff
        /*0c58*/ 	.word	0x00032430
        /*0c5c*/ 	.short	0x010a
        /*0c5e*/ 	.byte	0x05
	.zero		1


	//   ....[33]....
        /*0c60*/ 	.word	0x00004510
        /*0c64*/ 	.word	0x000000ff
        /*0c68*/ 	.word	0x00032450
        /*0c6c*/ 	.short	0x010a
        /*0c6e*/ 	.byte	0x05
	.zero		1


	//   ....[34]....
        /*0c70*/ 	.word	0x00004550
        /*0c74*/ 	.word	0x000000ff
        /*0c78*/ 	.word	0x00032450
        /*0c7c*/ 	.short	0x010a
        /*0c7e*/ 	.byte	0x05
	.zero		1


	//   ....[35]....
        /*0c80*/ 	.word	0x00004c50
        /*0c84*/ 	.word	0x000000ff
        /*0c88*/ 	.word	0x00000000
        /*0c8c*/ 	.short	0x0101
        /*0c8e*/ 	.byte	0x0b
	.zero		1


	//   ....[36]....
        /*0c90*/ 	.word	0x00006520
        /*0c94*/ 	.word	0x000000ff
        /*0c98*/ 	.word	0x00000000
        /*0c9c*/ 	.short	0x0101
        /*0c9e*/ 	.byte	0x05
	.zero		1


	//   ....[37]....
        /*0ca0*/ 	.word	0x00008c10
        /*0ca4*/ 	.word	0x000000ff
        /*0ca8*/ 	.word	0x00000000
        /*0cac*/ 	.short	0x0101
        /*0cae*/ 	.byte	0x06
	.zero		1


	//   ....[38]....
        /*0cb0*/ 	.word	0x00009360
        /*0cb4*/ 	.word	0x000000ff
        /*0cb8*/ 	.word	0x00000000
        /*0cbc*/ 	.short	0x0101
        /*0cbe*/ 	.byte	0x09
	.zero		1


	//   ....[39]....
        /*0cc0*/ 	.word	0x0000d670
        /*0cc4*/ 	.word	0x00000019
        /*0cc8*/ 	.word	0x00032440
        /*0ccc*/ 	.short	0x010a
        /*0cce*/ 	.byte	0x3f
	.zero		1


	//   ....[40]....
        /*0cd0*/ 	.word	0x0000dca0
        /*0cd4*/ 	.word	0x00000019
        /*0cd8*/ 	.word	0x00032430
        /*0cdc*/ 	.short	0x0107
        /*0cde*/ 	.byte	0x3f
	.zero		1


	//   ....[41]....
        /*0ce0*/ 	.word	0x0000dd70
        /*0ce4*/ 	.word	0x00000019
        /*0ce8*/ 	.word	0x00032430
        /*0cec*/ 	.short	0x0101
        /*0cee*/ 	.byte	0x3f
	.zero		1


	//   ....[42]....
        /*0cf0*/ 	.word	0x0000e8b0
        /*0cf4*/ 	.word	0x00000016
        /*0cf8*/ 	.word	0x00032400
        /*0cfc*/ 	.short	0x0107
        /*0cfe*/ 	.byte	0x3f
	.zero		1


	//   ....[43]....
        /*0d00*/ 	.word	0x0000e940
        /*0d04*/ 	.word	0x00000016
        /*0d08*/ 	.word	0x00032400
        /*0d0c*/ 	.short	0x0101
        /*0d0e*/ 	.byte	0x3f
	.zero		1


	//   ....[44]....
        /*0d10*/ 	.word	0x0000f450
        /*0d14*/ 	.word	0x00000016
        /*0d18*/ 	.word	0x00032410
        /*0d1c*/ 	.short	0x0107
        /*0d1e*/ 	.byte	0x3f
	.zero		1


	//   ....[45]....
        /*0d20*/ 	.word	0x0000f550
        /*0d24*/ 	.word	0x00000016
        /*0d28*/ 	.word	0x00032410
        /*0d2c*/ 	.short	0x0101
        /*0d2e*/ 	.byte	0x3f
	.zero		1


	//   ....[46]....
        /*0d30*/ 	.word	0x0000f570
        /*0d34*/ 	.word	0x00000016
        /*0d38*/ 	.word	0x00032420
        /*0d3c*/ 	.short	0x010a
        /*0d3e*/ 	.byte	0x3f
	.zero		1


	//   ....[47]....
        /*0d40*/ 	.word	0x0000f5f0
        /*0d44*/ 	.word	0x00000019
        /*0d48*/ 	.word	0x00032460
        /*0d4c*/ 	.short	0x010a
        /*0d4e*/ 	.byte	0x3f
	.zero		1


	//   ....[48]....
        /*0d50*/ 	.word	0x0000fd50
        /*0d54*/ 	.word	0x00000019
        /*0d58*/ 	.word	0x00032450
        /*0d5c*/ 	.short	0x0107
        /*0d5e*/ 	.byte	0x3f
	.zero		1


	//   ....[49]....
        /*0d60*/ 	.word	0x0000fe10
        /*0d64*/ 	.word	0x00000019
        /*0d68*/ 	.word	0x00032450
        /*0d6c*/ 	.short	0x0101
        /*0d6e*/ 	.byte	0x3f
	.zero		1


	//   ....[50]....
        /*0d70*/ 	.word	0x00010150
        /*0d74*/ 	.word	0x0000000a
        /*0d78*/ 	.word	0x00032440
        /*0d7c*/ 	.short	0x010a
        /*0d7e*/ 	.byte	0x3f
	.zero		1


	//   ....[51]....
        /*0d80*/ 	.word	0x00010500
        /*0d84*/ 	.word	0x0000000a
        /*0d88*/ 	.word	0x00032430
        /*0d8c*/ 	.short	0x0107
        /*0d8e*/ 	.byte	0x3f
	.zero		1


	//   ....[52]....
        /*0d90*/ 	.word	0x000105b0
        /*0d94*/ 	.word	0x0000000a
        /*0d98*/ 	.word	0x00032430
        /*0d9c*/ 	.short	0x0101
        /*0d9e*/ 	.byte	0x3f
	.zero		1


	//   ....[53]....
        /*0da0*/ 	.word	0x000105e0
        /*0da4*/ 	.word	0x0000000a
        /*0da8*/ 	.word	0x00032460
        /*0dac*/ 	.short	0x010a
        /*0dae*/ 	.byte	0x3f
	.zero		1


	//   ....[54]....
        /*0db0*/ 	.word	0x00010ae0
        /*0db4*/ 	.word	0x0000000a
        /*0db8*/ 	.word	0x00032450
        /*0dbc*/ 	.short	0x0107
        /*0dbe*/ 	.byte	0x3f
	.zero		1


	//   ....[55]....
        /*0dc0*/ 	.word	0x00010b90
        /*0dc4*/ 	.word	0x0000000a
        /*0dc8*/ 	.word	0x00032450
        /*0dcc*/ 	.short	0x0101
        /*0dce*/ 	.byte	0x3f
	.zero		1


	//   ....[56]....
        /*0dd0*/ 	.word	0x00011a10
        /*0dd4*/ 	.word	0x00000005
        /*0dd8*/ 	.word	0x00032420
        /*0ddc*/ 	.short	0x010a
        /*0dde*/ 	.byte	0x3f
	.zero		1


	//   ....[57]....
        /*0de0*/ 	.word	0x00011bb0
        /*0de4*/ 	.word	0x00000003
        /*0de8*/ 	.word	0x00032440
        /*0dec*/ 	.short	0x010a
        /*0dee*/ 	.byte	0x3f
	.zero		1


	//   ....[58]....
        /*0df0*/ 	.word	0x00011c50
        /*0df4*/ 	.word	0x00000005
        /*0df8*/ 	.word	0x00032440
        /*0dfc*/ 	.short	0x010a
        /*0dfe*/ 	.byte	0x3f
	.zero		1


	//   ....[59]....
        /*0e00*/ 	.word	0x00011c90
        /*0e04*/ 	.word	0x00000003
        /*0e08*/ 	.word	0x00032460
        /*0e0c*/ 	.short	0x010a
        /*0e0e*/ 	.byte	0x3f
	.zero		1


	//   ....[60]....
        /*0e10*/ 	.word	0x00011cd0
        /*0e14*/ 	.word	0x00000005
        /*0e18*/ 	.word	0x00032460
        /*0e1c*/ 	.short	0x010a
        /*0e1e*/ 	.byte	0x3f
	.zero		1


	//   ....[61]....
        /*0e20*/ 	.word	0x00011d30
        /*0e24*/ 	.word	0x00000003
        /*0e28*/ 	.word	0x00032400
        /*0e2c*/ 	.short	0x010a
        /*0e2e*/ 	.byte	0x3f
	.zero		1


	//   ....[62]....
        /*0e30*/ 	.word	0x00011d90
        /*0e34*/ 	.word	0x00000005
        /*0e38*/ 	.word	0x00032430
        /*0e3c*/ 	.short	0x010a
        /*0e3e*/ 	.byte	0x3f
	.zero		1


	//   ....[63]....
        /*0e40*/ 	.word	0x00011de0
        /*0e44*/ 	.word	0x00000003
        /*0e48*/ 	.word	0x00032410
        /*0e4c*/ 	.short	0x010a
        /*0e4e*/ 	.byte	0x3f
	.zero		1


	//   ....[64]....
        /*0e50*/ 	.word	0x00011e40
        /*0e54*/ 	.word	0x00000005
        /*0e58*/ 	.word	0x00032450
        /*0e5c*/ 	.short	0x010a
        /*0e5e*/ 	.byte	0x3f
	.zero		1


	//   ....[65]....
        /*0e60*/ 	.word	0x00011ea0
        /*0e64*/ 	.word	0x00000099
        /*0e68*/ 	.word	0x00032430
        /*0e6c*/ 	.short	0x010a
        /*0e6e*/ 	.byte	0x3f
	.zero		1


	//   ....[66]....
        /*0e70*/ 	.word	0x00011f00
        /*0e74*/ 	.word	0x00000014
        /*0e78*/ 	.word	0x00032450
        /*0e7c*/ 	.short	0x010a
        /*0e7e*/ 	.byte	0x3f
	.zero		1


	//   ....[67]....
        /*0e80*/ 	.word	0x00012020
        /*0e84*/ 	.word	0x00000019
        /*0e88*/ 	.word	0x00032440
        /*0e8c*/ 	.short	0x010a
        /*0e8e*/ 	.byte	0x3f
	.zero		1


	//   ....[68]....
        /*0e90*/ 	.word	0x00013e40
        /*0e94*/ 	.word	0x00000016
        /*0e98*/ 	.word	0x00032420
        /*0e9c*/ 	.short	0x010a
        /*0e9e*/ 	.byte	0x3f
	.zero		1


	//   ....[69]....
        /*0ea0*/ 	.word	0x00013e90
        /*0ea4*/ 	.word	0x00000019
        /*0ea8*/ 	.word	0x00032460
        /*0eac*/ 	.short	0x010a
        /*0eae*/ 	.byte	0x3f
	.zero		1


	//   ....[70]....
        /*0eb0*/ 	.word	0x000147e0
        /*0eb4*/ 	.word	0x0000000a
        /*0eb8*/ 	.word	0x00032440
        /*0ebc*/ 	.short	0x010a
        /*0ebe*/ 	.byte	0x3f
	.zero		1


	//   ....[71]....
        /*0ec0*/ 	.word	0x00014eb0
        /*0ec4*/ 	.word	0x0000000a
        /*0ec8*/ 	.word	0x00032460
        /*0ecc*/ 	.short	0x010a
        /*0ece*/ 	.byte	0x3f
	.zero		1


	//   ....[72]....
        /*0ed0*/ 	.word	0x00016010
        /*0ed4*/ 	.word	0x00000005
        /*0ed8*/ 	.word	0x00032420
        /*0edc*/ 	.short	0x010a
        /*0ede*/ 	.byte	0x3f
	.zero		1


	//   ....[73]....
        /*0ee0*/ 	.word	0x000161b0
        /*0ee4*/ 	.word	0x00000003
        /*0ee8*/ 	.word	0x00032440
        /*0eec*/ 	.short	0x010a
        /*0eee*/ 	.byte	0x3f
	.zero		1


	//   ....[74]....
        /*0ef0*/ 	.word	0x00016200
        /*0ef4*/ 	.word	0x00000005
        /*0ef8*/ 	.word	0x00032440
        /*0efc*/ 	.short	0x010a
        /*0efe*/ 	.byte	0x3f
	.zero		1


	//   ....[75]....
        /*0f00*/ 	.word	0x00016250
        /*0f04*/ 	.word	0x00000003
        /*0f08*/ 	.word	0x00032460
        /*0f0c*/ 	.short	0x010a
        /*0f0e*/ 	.byte	0x3f
	.zero		1


	//----- nvinfo : EIATTR_NUM_MBARRIERS
	.align		4
.L_1228:
        /*0f10*/ 	.byte	0x03, 0x38
        /*0f12*/ 	.short	0x0017


	//----- nvinfo : EIATTR_EXIT_INSTR_OFFSETS
	.align		4
        /*0f14*/ 	.byte	0x04, 0x1c
        /*0f16*/ 	.short	(.L_1230 - .L_1229)


	//   ....[0]....
.L_1229:
        /*0f18*/ 	.word	0x000009e0


	//   ....[1]....
        /*0f1c*/ 	.word	0x0000b850


	//   ....[2]....
        /*0f20*/ 	.word	0x00011d20


	//----- nvinfo : EIATTR_MAX_THREADS
	.align		4
.L_1230:
        /*0f24*/ 	.byte	0x04, 0x05
        /*0f26*/ 	.short	(.L_1232 - .L_1231)
.L_1231:
        /*0f28*/ 	.word	0x00000180
        /*0f2c*/ 	.word	0x00000001
        /*0f30*/ 	.word	0x00000001


	//----- nvinfo : EIATTR_CRS_STACK_SIZE
	.align		4
.L_1232:
        /*0f34*/ 	.byte	0x04, 0x1e
        /*0f36*/ 	.short	(.L_1234 - .L_1233)
.L_1233:
        /*0f38*/ 	.word	0x00000000


	//----- nvinfo : EIATTR_CBANK_PARAM_SIZE
	.align		4
.L_1234:
        /*0f3c*/ 	.byte	0x03, 0x19
        /*0f3e*/ 	.short	0x0bf0


	//----- nvinfo : EIATTR_PARAM_CBANK
	.align		4
        /*0f40*/ 	.byte	0x04, 0x0a
        /*0f42*/ 	.short	(.L_1236 - .L_1235)
	.align		4
.L_1235:
        /*0f44*/ 	.word	index@(.nv.constant0._ZN7cutlass13device_kernelIN5flash11enable_sm90INS1_16FlashAttnFwdSm90INS1_25CollectiveMainloopFwdSm90ILi2EN4cute5tupleIJNS5_1CILi1EEES8_S8_EEENS6_IJNS7_ILi128EEENS7_ILi96EEENS7_ILi64EEEEEELi256ENS_10bfloat16_tEfNS_4arch4Sm90ELb0ELb0ELb0ELb1ELb1ELb0ELb1ELb1ELb0ELb1ELb1ELb0EEENS1_21CollectiveEpilogueFwdINS6_IJSA_NS7_ILi256EEESB_EEES9_SE_SG_Li256ELb1ELb1ELb1ELb0EEENS1_36VarlenDynamicPersistentTileSchedulerILi128ELi96ELi256ELi128ELb1ELb1ELb1ELb0ELb1ELb1EEEEEEEEEvNT_6ParamsE)
        /*0f48*/ 	.short	0x0210
        /*0f4a*/ 	.short	0x0bf0


	//----- nvinfo : EIATTR_SW_WAR
	.align		4
.L_1236:
        /*0f4c*/ 	.byte	0x04, 0x36
        /*0f4e*/ 	.short	(.L_1238 - .L_1237)
.L_1237:
        /*0f50*/ 	.word	0x00000008
.L_1238:


//--------------------- .nv.info._ZN7cutlass13device_kernelIN5flash11enable_sm90INS1_16FlashAttnFwdSm90INS1_25CollectiveMainloopFwdSm90ILi2EN4cute5tupleIJNS5_1CILi1EEES8_S8_EEENS6_IJNS7_ILi128EEENS7_ILi96EEENS7_ILi64EEEEEELi256ENS_10bfloat16_tEfNS_4arch4Sm90ELb0ELb0ELb0ELb1ELb1ELb1ELb1ELb1ELb0ELb1ELb1ELb0EEENS1_21CollectiveEpilogueFwdINS6_IJSA_NS7_ILi256EEESB_EEES9_SE_SG_Li256ELb1ELb1ELb1ELb0EEENS1_36VarlenDynamicPersistentTileSchedulerILi128ELi96ELi256ELi128ELb1ELb1ELb1ELb0ELb1ELb1EEEEEEEEEvNT_6ParamsE --------------------------
	.section	.nv.info._ZN7cutlass13device_kernelIN5flash11enable_sm90INS1_16FlashAttnFwdSm90INS1_25CollectiveMainloopFwdSm90ILi2EN4cute5tupleIJNS5_1CILi1EEES8_S8_EEENS6_IJNS7_ILi128EEENS7_ILi96EEENS7_ILi64EEEEEELi256ENS_10bfloat16_tEfNS_4arch4Sm90ELb0ELb0ELb0ELb1ELb1ELb1ELb1ELb1ELb0ELb1ELb1ELb0EEENS1_21CollectiveEpilogueFwdINS6_IJSA_NS7_ILi256EEESB_EEES9_SE_SG_Li256ELb1ELb1ELb1ELb0EEENS1_36VarlenDynamicPersistentTileSchedulerILi128ELi96ELi256ELi128ELb1ELb1ELb1ELb0ELb1ELb1EEEEEEEEEvNT_6ParamsE,"",@"SHT_CUDA_INFO"
	.sectionflags	@""
	.align	4


	//----- nvinfo : EIATTR_CUDA_API_VERSION
	.align		4
        /*0000*/ 	.byte	0x04, 0x37
        /*0002*/ 	.short	(.L_1240 - .L_1239)
.L_1239:
        /*0004*/ 	.word	0x00000082


	//----- nvinfo : EIATTR_KPARAM_INFO
	.align		4
.L_1240:
        /*0008*/ 	.byte	0x04, 0x17
        /*000a*/ 	.short	(.L_1242 - .L_1241)
.L_1241:
        /*000c*/ 	.word	0x00000000
        /*0010*/ 	.short	0x0000
        /*0012*/ 	.short	0x0070
        /*0014*/ 	.byte	0x00, 0xf0, 0x01, 0x2e


	//----- nvinfo : EIATTR_SPARSE_MMA_MASK
	.align		4
.L_1242:
        /*0018*/ 	.byte	0x03, 0x50
        /*001a*/ 	.short	0x0000


	//----- nvinfo : EIATTR_MAXREG_COUNT
	.align		4
        /*001c*/ 	.byte	0x03, 0x1b
        /*001e*/ 	.short	0x00a8


	//----- nvinfo : EIATTR_NUM_BARRIERS
	.align		4
        /*0020*/ 	.byte	0x02, 0x4c
        /*0022*/ 	.byte	0x10
	.zero		1


	//----- nvinfo : EIATTR_EXTERNS
	.align		4
        /*0024*/ 	.byte	0x04, 0x0f
        /*0026*/ 	.short	(.L_1244 - .L_1243)


	//   ....[0]....
	.align		4
.L_1243:
        /*0028*/ 	.word	index@(__assertfail)


	//----- nvinfo : EIATTR_ANNOTATIONS
	.align		4
.L_1244:
        /*002c*/ 	.byte	0x04, 0x55
        /*002e*/ 	.short	(.L_1246 - .L_1245)


	//   ....[0]....
.L_1245:
        /* <DEDUP_REMOVED lines=188> */


	//----- nvinfo : EIATTR_MERCURY_ISA_VERSION
	.align		4
.L_1246:
        /*0bd8*/ 	.byte	0x03, 0x5f
        /*0bda*/ 	.short	0x0101


	//----- nvinfo : EIATTR_UNUSED_LOAD_BYTE_OFFSET
	.align		4
        /*0bdc*/ 	.byte	0x04, 0x44
        /*0bde*/ 	.short	(.L_1248 - .L_1247)


	//   ....[0]....
.L_1247:
        /*0be0*/ 	.word	0x00000a70
        /*0be4*/ 	.word	0x0000fff0


	//   ....[1]....
        /*0be8*/ 	.word	0x0000f330
        /*0bec*/ 	.word	0x0000fff0


	//----- nvinfo : EIATTR_INT_WARP_WIDE_INSTR_OFFSETS
	.align		4
.L_1248:
        /*0bf0*/ 	.byte	0x04, 0x31
        /*0bf2*/ 	.short	(.L_1250 - .L_1249)


	//   ....[0]....
.L_1249:
        /*0bf4*/ 	.word	0x00000120


	//   ....[1]....
        /*0bf8*/ 	.word	0x00000160


	//   ....[2]....
        /*0bfc*/ 	.word	0x000001d0


	//   ....[3]....
        /*0c00*/ 	.word	0x00000240


	//   ....[4]....
        /*0c04*/ 	.word	0x00017130


	//   ....[5]....
        /*0c08*/ 	.word	0x000171c0


	//   ....[6]....
        /*0c0c*/ 	.word	0x0001b130


	//   ....[7]....
        /*0c10*/ 	.word	0x0001b1c0


	//----- nvinfo : EIATTR_COOP_GROUP_MASK_REGIDS
	.align		4
.L_1250:
        /*0c14*/ 	.byte	0x04, 0x29
        /*0c16*/ 	.short	(.L_1252 - .L_1251)


	//   ....[0]....
.L_1251:
        /*0c18*/ 	.word	0xffffffff


	//   ....[1]....
        /*0c1c*/ 	.word	0xffffffff


	//   ....[2]....
        /*0c20*/ 	.word	0xffffffff


	//   ....[3]....
        /*0c24*/ 	.word	0xffffffff


	//   ....[4]....
        /*0c28*/ 	.word	0xffffffff


	//   ....[5]....
        /*0c2c*/ 	.word	0xffffffff


	//   ....[6]....
        /*0c30*/ 	.word	0xffffffff


	//   ....[7]....
        /*0c34*/ 	.word	0xffffffff


	//   ....[8]....
        /*0c38*/ 	.word	0xffffffff


	//   ....[9]....
        /*0c3c*/ 	.word	0xffffffff


	//   ....[10]....
        /*0c40*/ 	.word	0xffffffff


	//   ....[11]....
        /*0c44*/ 	.word	0xffffffff


	//   ....[12]....
        /*0c48*/ 	.word	0xffffffff


	//   ....[13]....
        /*0c4c*/ 	.word	0xffffffff


	//   ....[14]....
        /*0c50*/ 	.word	0xffffffff


	//   ....[15]....
        /*0c54*/ 	.word	0xffffffff


	//   ....[16]....
        /*0c58*/ 	.word	0xffffffff


	//   ....[17]....
        /*0c5c*/ 	.word	0xffffffff


	//   ....[18]....
        /*0c60*/ 	.word	0xffffffff


	//   ....[19]....
        /*0c64*/ 	.word	0xffffffff


	//   ....[20]....
        /*0c68*/ 	.word	0xffffffff


	//   ....[21]....
        /*0c6c*/ 	.word	0xffffffff


	//   ....[22]....
        /*0c70*/ 	.word	0xffffffff


	//   ....[23]....
        /*0c74*/ 	.word	0xffffffff


	//   ....[24]....
        /*0c78*/ 	.word	0xffffffff


	//   ....[25]....
        /*0c7c*/ 	.word	0xffffffff


	//   ....[26]....
        /*0c80*/ 	.word	0xffffffff


	//   ....[27]....
        /*0c84*/ 	.word	0xffffffff


	//   ....[28]....
        /*0c88*/ 	.word	0xffffffff


	//   ....[29]....
        /*0c8c*/ 	.word	0xffffffff


	//   ....[30]....
        /*0c90*/ 	.word	0xffffffff


	//   ....[31]....
        /*0c94*/ 	.word	0xffffffff


	//   ....[32]....
        /*0c98*/ 	.word	0xffffffff


	//   ....[33]....
        /*0c9c*/ 	.word	0xffffffff


	//   ....[34]....
        /*0ca0*/ 	.word	0xffffffff


	//   ....[35]....
        /*0ca4*/ 	.word	0xffffffff


	//   ....[36]....
        /*0ca8*/ 	.word	0xffffffff


	//   ....[37]....
        /*0cac*/ 	.word	0xffffffff


	//   ....[38]....
        /*0cb0*/ 	.word	0xffffffff


	//   ....[39]....
        /*0cb4*/ 	.word	0xffffffff


	//   ....[40]....
        /*0cb8*/ 	.word	0xffffffff


	//   ....[41]....
        /*0cbc*/ 	.word	0xffffffff


	//   ....[42]....
        /*0cc0*/ 	.word	0xffffffff


	//   ....[43]....
        /*0cc4*/ 	.word	0xffffffff


	//   ....[44]....
        /*0cc8*/ 	.word	0xffffffff


	//   ....[45]....
        /*0ccc*/ 	.word	0xffffffff


	//   ....[46]....
        /*0cd0*/ 	.word	0xffffffff


	//   ....[47]....
        /*0cd4*/ 	.word	0xffffffff


	//   ....[48]....
        /*0cd8*/ 	.word	0xffffffff


	//   ....[49]....
        /*0cdc*/ 	.word	0xffffffff


	//   ....[50]....
        /*0ce0*/ 	.word	0xffffffff


	//   ....[51]....
        /*0ce4*/ 	.word	0xffffffff


	//   ....[52]....
        /*0ce8*/ 	.word	0xffffffff


	//   ....[53]....
        /*0cec*/ 	.word	0xffffffff


	//   ....[54]....
        /*0cf0*/ 	.word	0xffffffff


	//   ....[55]....
        /*0cf4*/ 	.word	0xffffffff


	//   ....[56]....
        /*0cf8*/ 	.word	0xffffffff


	//   ....[57]....
        /*0cfc*/ 	.word	0xffffffff


	//   ....[58]....
        /*0d00*/ 	.word	0xffffffff


	//   ....[59]....
        /*0d04*/ 	.word	0xffffffff


	//   ....[60]....
        /*0d08*/ 	.word	0xffffffff


	//   ....[61]....
        /*0d0c*/ 	.word	0xffffffff


	//   ....[62]....
        /*0d10*/ 	.word	0xffffffff


	//   ....[63]....
        /*0d14*/ 	.word	0xffffffff


	//   ....[64]....
        /*0d18*/ 	.word	0xffffffff


	//   ....[65]....
        /*0d1c*/ 	.word	0xffffffff


	//   ....[66]....
        /*0d20*/ 	.word	0xffffffff


	//   ....[67]....
        /*0d24*/ 	.word	0xffffffff


	//   ....[68]....
        /*0d28*/ 	.word	0xffffffff


	//   ....[69]....
        /*0d2c*/ 	.word	0xffffffff


	//   ....[70]....
        /*0d30*/ 	.word	0xffffffff


	//   ....[71]....
        /*0d34*/ 	.word	0xffffffff


	//   ....[72]....
        /*0d38*/ 	.word	0xffffffff


	//   ....[73]....
        /*0d3c*/ 	.word	0xffffffff


	//   ....[74]....
        /*0d40*/ 	.word	0xffffffff


	//   ....[75]....
        /*0d44*/ 	.word	0xffffffff


	//   ....[76]....
        /*0d48*/ 	.word	0xffffffff


	//   ....[77]....
        /*0d4c*/ 	.word	0xffffffff


	//   ....[78]....
        /*0d50*/ 	.word	0xffffffff


	//   ....[79]....
        /*0d54*/ 	.word	0xffffffff


	//   ....[80]....
        /*0d58*/ 	.word	0xffffffff


	//   ....[81]....
        /*0d5c*/ 	.word	0xffffffff


	//   ....[82]....
        /*0d60*/ 	.word	0xffffffff


	//   ....[83]....
        /*0d64*/ 	.word	0xffffffff


	//   ....[84]....
        /*0d68*/ 	.word	0xffffffff


	//   ....[85]....
        /*0d6c*/ 	.word	0xffffffff


	//   ....[86]....
        /*0d70*/ 	.word	0xffffffff


	//   ....[87]....
        /*0d74*/ 	.word	0xffffffff


	//   ....[88]....
        /*0d78*/ 	.word	0xffffffff


	//   ....[89]....
        /*0d7c*/ 	.word	0xffffffff


	//   ....[90]....
        /*0d80*/ 	.word	0xffffffff


	//   ....[91]....
        /*0d84*/ 	.word	0xffffffff


	//   ....[92]....
        /*0d88*/ 	.word	0xffffffff


	//   ....[93]....
        /*0d8c*/ 	.word	0xffffffff


	//   ....[94]....
        /*0d90*/ 	.word	0xffffffff


	//   ....[95]....
        /*0d94*/ 	.word	0xffffffff


	//   ....[96]....
        /*0d98*/ 	.word	0xffffffff


	//   ....[97]....
        /*0d9c*/ 	.word	0xffffffff


	//   ....[98]....
        /*0da0*/ 	.word	0xffffffff


	//   ....[99]....
        /*0da4*/ 	.word	0xffffffff


	//   ....[100]....
        /*0da8*/ 	.word	0xffffffff


	//   ....[101]....
        /*0dac*/ 	.word	0xffffffff


	//   ....[102]....
        /*0db0*/ 	.word	0xffffffff


	//   ....[103]....
        /*0db4*/ 	.word	0xffffffff


	//   ....[104]....
        /*0db8*/ 	.word	0xffffffff


	//   ....[105]....
        /*0dbc*/ 	.word	0xffffffff


	//   ....[106]....
        /*0dc0*/ 	.word	0xffffffff


	//   ....[107]....
        /*0dc4*/ 	.word	0xffffffff


	//   ....[108]....
        /*0dc8*/ 	.word	0xffffffff


	//   ....[109]....
        /*0dcc*/ 	.word	0xffffffff


	//   ....[110]....
        /*0dd0*/ 	.word	0xffffffff


	//   ....[111]....
        /*0dd4*/ 	.word	0xffffffff


	//   ....[112]....
        /*0dd8*/ 	.word	0xffffffff


	//   ....[113]....
        /*0ddc*/ 	.word	0xffffffff


	//   ....[114]....
        /*0de0*/ 	.word	0xffffffff


	//   ....[115]....
        /*0de4*/ 	.word	0xffffffff


	//   ....[116]....
        /*0de8*/ 	.word	0xffffffff


	//   ....[117]....
        /*0dec*/ 	.word	0xffffffff


	//   ....[118]....
        /*0df0*/ 	.word	0xffffffff


	//   ....[119]....
        /*0df4*/ 	.word	0xffffffff


	//   ....[120]....
        /*0df8*/ 	.word	0xffffffff


	//   ....[121]....
        /*0dfc*/ 	.word	0xffffffff


	//   ....[122]....
        /*0e00*/ 	.word	0xffffffff


	//   ....[123]....
        /*0e04*/ 	.word	0xffffffff


	//   ....[124]....
        /*0e08*/ 	.word	0xffffffff


	//   ....[125]....
        /*0e0c*/ 	.word	0xffffffff


	//   ....[126]....
        /*0e10*/ 	.word	0xffffffff


	//   ....[127]....
        /*0e14*/ 	.word	0xffffffff


	//   ....[128]....
        /*0e18*/ 	.word	0xffffffff


	//   ....[129]....
        /*0e1c*/ 	.word	0xffffffff


	//   ....[130]....
        /*0e20*/ 	.word	0xffffffff


	//   ....[131]....
        /*0e24*/ 	.word	0xffffffff


	//   ....[132]....
        /*0e28*/ 	.word	0xffffffff


	//   ....[133]....
        /*0e2c*/ 	.word	0xffffffff


	//   ....[134]....
        /*0e30*/ 	.word	0xffffffff


	//   ....[135]....
        /*0e34*/ 	.word	0xffffffff


	//   ....[136]....
        /*0e38*/ 	.word	0xffffffff


	//   ....[137]....
        /*0e3c*/ 	.word	0xffffffff


	//   ....[138]....
        /*0e40*/ 	.word	0xffffffff


	//   ....[139]....
        /*0e44*/ 	.word	0xffffffff


	//   ....[140]....
        /*0e48*/ 	.word	0xffffffff


	//   ....[141]....
        /*0e4c*/ 	.word	0xffffffff


	//   ....[142]....
        /*0e50*/ 	.word	0xffffffff


	//   ....[143]....
        /*0e54*/ 	.word	0xffffffff


	//   ....[144]....
        /*0e58*/ 	.word	0xffffffff


	//   ....[145]....
        /*0e5c*/ 	.word	0xffffffff


	//   ....[146]....
        /*0e60*/ 	.word	0xffffffff


	//   ....[147]....
        /*0e64*/ 	.word	0xffffffff


	//   ....[148]....
        /*0e68*/ 	.word	0xffffffff


	//   ....[149]....
        /*0e6c*/ 	.word	0xffffffff


	//   ....[150]....
        /*0e70*/ 	.word	0xffffffff


	//   ....[151]....
        /*0e74*/ 	.word	0xffffffff


	//   ....[152]....
        /*0e78*/ 	.word	0xffffffff


	//   ....[153]....
        /*0e7c*/ 	.word	0xffffffff


	//   ....[154]....
        /*0e80*/ 	.word	0xffffffff


	//   ....[155]....
        /*0e84*/ 	.word	0xffffffff


	//   ....[156]....
        /*0e88*/ 	.word	0xffffffff


	//   ....[157]....
        /*0e8c*/ 	.word	0xffffffff


	//   ....[158]....
        /*0e90*/ 	.word	0xffffffff


	//   ....[159]....
        /*0e94*/ 	.word	0xffffffff


	//   ....[160]....
        /*0e98*/ 	.word	0xffffffff


	//   ....[161]....
        /*0e9c*/ 	.word	0xffffffff


	//   ....[162]....
        /*0ea0*/ 	.word	0xffffffff


	//   ....[163]....
        /*0ea4*/ 	.word	0xffffffff


	//   ....[164]....
        /*0ea8*/ 	.word	0xffffffff


	//   ....[165]....
        /*0eac*/ 	.word	0xffffffff


	//   ....[166]....
        /*0eb0*/ 	.word	0xffffffff


	//   ....[167]....
        /*0eb4*/ 	.word	0xffffffff


	//   ....[168]....
        /*0eb8*/ 	.word	0xffffffff


	//   ....[169]....
        /*0ebc*/ 	.word	0xffffffff


	//   ....[170]....
        /*0ec0*/ 	.word	0xffffffff


	//   ....[171]....
        /*0ec4*/ 	.word	0xffffffff


	//   ....[172]....
        /*0ec8*/ 	.word	0xffffffff


	//   ....[173]....
        /*0ecc*/ 	.word	0xffffffff


	//   ....[174]....
        /*0ed0*/ 	.word	0xffffffff


	//   ....[175]....
        /*0ed4*/ 	.word	0xffffffff


	//   ....[176]....
        /*0ed8*/ 	.word	0xffffffff


	//   ....[177]....
        /*0edc*/ 	.word	0xffffffff


	//   ....[178]....
        /*0ee0*/ 	.word	0xffffffff


	//   ....[179]....
        /*0ee4*/ 	.word	0xffffffff


	//   ....[180]....
        /*0ee8*/ 	.word	0xffffffff


	//   ....[181]....
        /*0eec*/ 	.word	0xffffffff


	//   ....[182]....
        /*0ef0*/ 	.word	0xffffffff


	//   ....[183]....
        /*0ef4*/ 	.word	0xffffffff


	//   ....[184]....
        /*0ef8*/ 	.word	0xffffffff


	//   ....[185]....
        /*0efc*/ 	.word	0x0500000f


	//   ....[186]....
        /*0f00*/ 	.word	0x0500000f


	//   ....[187]....
        /*0f04*/ 	.word	0x0500000f


	//   ....[188]....
        /*0f08*/ 	.word	0x0500000f


	//   ....[189]....
        /*0f0c*/ 	.word	0x0500000f


	//   ....[190]....
        /*0f10*/ 	.word	0x0500000f


	//   ....[191]....
        /*0f14*/ 	.word	0x0500000f


	//   ....[192]....
        /*0f18*/ 	.word	0x0500000f


	//   ....[193]....
        /*0f1c*/ 	.word	0x0500000f


	//   ....[194]....
        /*0f20*/ 	.word	0x0500000f


	//   ....[195]....
        /*0f24*/ 	.word	0x0500000f


	//   ....[196]....
        /*0f28*/ 	.word	0x0500000f


	//   ....[197]....
        /*0f2c*/ 	.word	0x0500000f


	//   ....[198]....
        /*0f30*/ 	.word	0x0500000f


	//   ....[199]....
        /*0f34*/ 	.word	0x0500000f


	//   ....[200]....
        /*0f38*/ 	.word	0x0500000f


	//   ....[201]....
        /*0f3c*/ 	.word	0x0500000f


	//   ....[202]....
        /*0f40*/ 	.word	0x0500000f


	//   ....[203]....
        /*0f44*/ 	.word	0x0500000f


	//   ....[204]....
        /*0f48*/ 	.word	0x0500000f


	//   ....[205]....
        /*0f4c*/ 	.word	0x0500000f


	//   ....[206]....
        /*0f50*/ 	.word	0x0500000f


	//   ....[207]....
        /*0f54*/ 	.word	0x0500000f


	//   ....[208]....
        /*0f58*/ 	.word	0x0500000f


	//   ....[209]....
        /*0f5c*/ 	.word	0x0500000f


	//   ....[210]....
        /*0f60*/ 	.word	0x0500000f


	//   ....[211]....
        /*0f64*/ 	.word	0x0500000f


	//   ....[212]....
        /*0f68*/ 	.word	0x0500000f


	//   ....[213]....
        /*0f6c*/ 	.word	0x0500000f


	//   ....[214]....
        /*0f70*/ 	.word	0x0500000f


	//   ....[215]....
        /*0f74*/ 	.word	0x0500000f


	//   ....[216]....
        /*0f78*/ 	.word	0x0500000f


	//   ....[217]....
        /*0f7c*/ 	.word	0x0500000f


	//   ....[218]....
        /*0f80*/ 	.word	0x0500000f


	//   ....[219]....
        /*0f84*/ 	.word	0x0500000f


	//   ....[220]....
        /*0f88*/ 	.word	0x0500000f


	//   ....[221]....
        /*0f8c*/ 	.word	0x0500000f


	//   ....[222]....
        /*0f90*/ 	.word	0x0500000f


	//   ....[223]....
        /*0f94*/ 	.word	0x0500000f


	//   ....[224]....
        /*0f98*/ 	.word	0x0500000f


	//   ....[225]....
        /*0f9c*/ 	.word	0x0500000f


	//   ....[226]....
        /*0fa0*/ 	.word	0x0500000f


	//   ....[227]....
        /*0fa4*/ 	.word	0x0500000f


	//   ....[228]....
        /*0fa8*/ 	.word	0x0500000f


	//   ....[229]....
        /*0fac*/ 	.word	0x0500000f


	//   ....[230]....
        /*0fb0*/ 	.word	0x0500000f


	//   ....[231]....
        /*0fb4*/ 	.word	0x0500000f


	//   ....[232]....
        /*0fb8*/ 	.word	0x0500000f


	//   ....[233]....
        /*0fbc*/ 	.word	0x0500000f


	//   ....[234]....
        /*0fc0*/ 	.word	0x0500000f


	//   ....[235]....
        /*0fc4*/ 	.word	0x0500000f


	//   ....[236]....
        /*0fc8*/ 	.word	0x0500000f


	//   ....[237]....
        /*0fcc*/ 	.word	0x0500000f


	//   ....[238]....
        /*0fd0*/ 	.word	0x0500000f


	//   ....[239]....
        /*0fd4*/ 	.word	0x0500000f


	//   ....[240]....
        /*0fd8*/ 	.word	0x0500000f


	//   ....[241]....
        /*0fdc*/ 	.word	0x0500000f


	//   ....[242]....
        /*0fe0*/ 	.word	0x0500000f


	//   ....[243]....
        /*0fe4*/ 	.word	0x0500000f


	//   ....[244]....
        /*0fe8*/ 	.word	0x0500000f


	//   ....[245]....
        /*0fec*/ 	.word	0x0500000f


	//   ....[246]....
        /*0ff0*/ 	.word	0x0500000f


	//   ....[247]....
        /*0ff4*/ 	.word	0x0500000f


	//   ....[248]....
        /*0ff8*/ 	.word	0x0500000f


	//   ....[249]....
        /*0ffc*/ 	.word	0x0500000f


	//   ....[250]....
        /*1000*/ 	.word	0x0500000f


	//   ....[251]....
        /*1004*/ 	.word	0x0500000f


	//   ....[252]....
        /*1008*/ 	.word	0x0500000f


	//   ....[253]....
        /*100c*/ 	.word	0x0500000f


	//   ....[254]....
        /*1010*/ 	.word	0x0500000f


	//   ....[255]....
        /*1014*/ 	.word	0x0500000f


	//   ....[0]....
        /*1018*/ 	.word	0x0500000f


	//   ....[1]....
        /*101c*/ 	.word	0x0500000f


	//   ....[2]....
        /*1020*/ 	.word	0x0500000f


	//   ....[3]....
        /*1024*/ 	.word	0x0500000f


	//   ....[4]....
        /*1028*/ 	.word	0x0500000f


	//   ....[5]....
        /*102c*/ 	.word	0x0500000f


	//   ....[6]....
        /*1030*/ 	.word	0x0500000f


	//   ....[7]....
        /*1034*/ 	.word	0x0500000f


	//   ....[8]....
        /*1038*/ 	.word	0x0500000f


	//   ....[9]....
        /*103c*/ 	.word	0x0500000f


	//   ....[10]....
        /*1040*/ 	.word	0x0500000f


	//   ....[11]....
        /*1044*/ 	.word	0x0500000f


	//   ....[12]....
        /*1048*/ 	.word	0x0500000f


	//   ....[13]....
        /*104c*/ 	.word	0x0500000f


	//   ....[14]....
        /*1050*/ 	.word	0x0500000f


	//   ....[15]....
        /*1054*/ 	.word	0x0500000f


	//   ....[16]....
        /*1058*/ 	.word	0x0500000f


	//   ....[17]....
        /*105c*/ 	.word	0x0500000f


	//   ....[18]....
        /*1060*/ 	.word	0x0500000f


	//   ....[19]....
        /*1064*/ 	.word	0x0500000f


	//   ....[20]....
        /*1068*/ 	.word	0x0500000f


	//   ....[21]....
        /*106c*/ 	.word	0x0500000f


	//   ....[22]....
        /*1070*/ 	.word	0x0500000f


	//   ....[23]....
        /*1074*/ 	.word	0x0500000f


	//   ....[24]....
        /*1078*/ 	.word	0x0500000f


	//   ....[25]....
        /*107c*/ 	.word	0x0500000f


	//   ....[26]....
        /*1080*/ 	.word	0x0500000f


	//   ....[27]....
        /*1084*/ 	.word	0x0500000f


	//   ....[28]....
        /*1088*/ 	.word	0x0500000f


	//   ....[29]....
        /*108c*/ 	.word	0x0500000f


	//   ....[30]....
        /*1090*/ 	.word	0x0500000f


	//   ....[31]....
        /*1094*/ 	.word	0x0500000f


	//   ....[32]....
        /*1098*/ 	.word	0x0500000f


	//   ....[33]....
        /*109c*/ 	.word	0x0500000f


	//   ....[34]....
        /*10a0*/ 	.word	0x0500000f


	//   ....[35]....
        /*10a4*/ 	.word	0x0500000f


	//   ....[36]....
        /*10a8*/ 	.word	0x0500000f


	//   ....[37]....
        /*10ac*/ 	.word	0x0500000f


	//   ....[38]....
        /*10b0*/ 	.word	0x0500000f


	//   ....[39]....
        /*10b4*/ 	.word	0x0500000f


	//   ....[40]....
        /*10b8*/ 	.word	0x0500000f


	//   ....[41]....
        /*10bc*/ 	.word	0x0500000f


	//   ....[42]....
        /*10c0*/ 	.word	0x0500000f


	//   ....[43]....
        /*10c4*/ 	.word	0x0500000f


	//   ....[44]....
        /*10c8*/ 	.word	0x0500000f


	//   ....[45]....
        /*10cc*/ 	.word	0x0500000f


	//   ....[46]....
        /*10d0*/ 	.word	0x0500000f


	//   ....[47]....
        /*10d4*/ 	.word	0x0500000f


	//   ....[48]....
        /*10d8*/ 	.word	0x0500000f


	//   ....[49]....
        /*10dc*/ 	.word	0x0500000f


	//   ....[50]....
        /*10e0*/ 	.word	0x0500000f


	//   ....[51]....
        /*10e4*/ 	.word	0x0500000f


	//   ....[52]....
        /*10e8*/ 	.word	0x0500000f


	//   ....[53]....
        /*10ec*/ 	.word	0x0500000f


	//   ....[54]....
        /*10f0*/ 	.word	0x0500000f


	//   ....[55]....
        /*10f4*/ 	.word	0x0500000f


	//   ....[56]....
        /*10f8*/ 	.word	0x0500000f


	//   ....[57]....
        /*10fc*/ 	.word	0x0500000f


	//   ....[58]....
        /*1100*/ 	.word	0x0500000f


	//   ....[59]....
        /*1104*/ 	.word	0x0500000f


	//   ....[60]....
        /*1108*/ 	.word	0x0500000f


	//   ....[61]....
        /*110c*/ 	.word	0x0500000f


	//   ....[62]....
        /*1110*/ 	.word	0x0500000f


	//   ....[63]....
        /*1114*/ 	.word	0x0500000f


	//   ....[64]....
        /*1118*/ 	.word	0x0500000f


	//   ....[65]....
        /*111c*/ 	.word	0x0500000f


	//   ....[66]....
        /*1120*/ 	.word	0x0500000f


	//   ....[67]....
        /*1124*/ 	.word	0x0500000f


	//   ....[68]....
        /*1128*/ 	.word	0x0500000f


	//   ....[69]....
        /*112c*/ 	.word	0x0500000f


	//   ....[70]....
        /*1130*/ 	.word	0x0500000f


	//----- nvinfo : EIATTR_COOP_GROUP_INSTR_OFFSETS
	.align		4
.L_1252:
        /*1134*/ 	.byte	0x04, 0x28
        /*1136*/ 	.short	(.L_1254 - .L_1253)


	//   ....[0]....
.L_1253:
        /*1138*/ 	.word	0x00000060


	//   ....[1]....
        /*113c*/ 	.word	0x00000130


	//   ....[2]....
        /*1140*/ 	.word	0x000001f0


	//   ....[3]....
        /*1144*/ 	.word	0x000003c0


	//   ....[4]....
        /*1148*/ 	.word	0x00000520


	//   ....[5]....
        /*114c*/ 	.word	0x00000640


	//   ....[6]....
        /*1150*/ 	.word	0x000007a0


	//   ....[7]....
        /*1154*/ 	.word	0x00003840


	//   ....[8]....
        /*1158*/ 	.word	0x00003850


	//   ....[9]....
        /*115c*/ 	.word	0x00003fe0


	//   ....[10]....
        /*1160*/ 	.word	0x00003ff0


	//   ....[11]....
        /*1164*/ 	.word	0x00004c20


	//   ....[12]....
        /*1168*/ 	.word	0x00004c30


	//   ....[13]....
        /*116c*/ 	.word	0x00005410


	//   ....[14]....
        /*1170*/ 	.word	0x00005420


	//   ....[15]....
        /*1174*/ 	.word	0x00005e40


	//   ....[16]....
        /*1178*/ 	.word	0x00005e50


	//   ....[17]....
        /*117c*/ 	.word	0x00005f60


	//   ....[18]....
        /*1180*/ 	.word	0x00005f70


	//   ....[19]....
        /*1184*/ 	.word	0x00006340


	//   ....[20]....
        /*1188*/ 	.word	0x00006370


	//   ....[21]....
        /*118c*/ 	.word	0x00006640


	//   ....[22]....
        /*1190*/ 	.word	0x00006660


	//   ....[23]....
        /*1194*/ 	.word	0x00007210


	//   ....[24]....
        /*1198*/ 	.word	0x00007810


	//   ....[25]....
        /*119c*/ 	.word	0x00007820


	//   ....[26]....
        /*11a0*/ 	.word	0x00007830


	//   ....[27]....
        /*11a4*/ 	.word	0x00007840


	//   ....[28]....
        /*11a8*/ 	.word	0x00008840


	//   ....[29]....
        /*11ac*/ 	.word	0x00008850


	//   ....[30]....
        /*11b0*/ 	.word	0x00008860


	//   ....[31]....
        /*11b4*/ 	.word	0x00008870


	//   ....[32]....
        /*11b8*/ 	.word	0x0000b140


	//   ....[33]....
        /*11bc*/ 	.word	0x0000b1e0


	//   ....[34]....
        /*11c0*/ 	.word	0x0000b220


	//   ....[35]....
        /*11c4*/ 	.word	0x0000b2d0


	//   ....[36]....
        /*11c8*/ 	.word	0x0000cfe0


	//   ....[37]....
        /*11cc*/ 	.word	0x0000d000


	//   ....[38]....
        /*11d0*/ 	.word	0x0000d8a0


	//   ....[39]....
        /*11d4*/ 	.word	0x0000d900


	//   ....[40]....
        /*11d8*/ 	.word	0x0000e8b0


	//   ....[41]....
        /*11dc*/ 	.word	0x0000e940


	//   ....[42]....
        /*11e0*/ 	.word	0x0000ea90


	//   ....[43]....
        /*11e4*/ 	.word	0x0000ec60


	//   ....[44]....
        /*11e8*/ 	.word	0x000103e0


	//   ....[45]....
        /*11ec*/ 	.word	0x00010400


	//   ....[46]....
        /*11f0*/ 	.word	0x00010410


	//   ....[47]....
        /*11f4*/ 	.word	0x00010420


	//   ....[48]....
        /*11f8*/ 	.word	0x00010e40


	//   ....[49]....
        /*11fc*/ 	.word	0x00010e50


	//   ....[50]....
        /*1200*/ 	.word	0x00011080


	//   ....[51]....
        /*1204*/ 	.word	0x00011090


	//   ....[52]....
        /*1208*/ 	.word	0x000112c0


	//   ....[53]....
        /*120c*/ 	.word	0x000112d0


	//   ....[54]....
        /*1210*/ 	.word	0x00011500


	//   ....[55]....
        /*1214*/ 	.word	0x00011510


	//   ....[56]....
        /*1218*/ 	.word	0x000119e0


	//   ....[57]....
        /*121c*/ 	.word	0x000119f0


	//   ....[58]....
        /*1220*/ 	.word	0x00012670


	//   ....[59]....
        /*1224*/ 	.word	0x00012680


	//   ....[60]....
        /*1228*/ 	.word	0x00013cc0


	//   ....[61]....
        /*122c*/ 	.word	0x00013cd0


	//   ....[62]....
        /*1230*/ 	.word	0x00013f10


	//   ....[63]....
        /*1234*/ 	.word	0x00013f20


	//   ....[64]....
        /*1238*/ 	.word	0x00014150


	//   ....[65]....
        /*123c*/ 	.word	0x00014160


	//   ....[66]....
        /*1240*/ 	.word	0x00014390


	//   ....[67]....
        /*1244*/ 	.word	0x000143a0


	//   ....[68]....
        /*1248*/ 	.word	0x00014630


	//   ....[69]....
        /*124c*/ 	.word	0x00014840


	//   ....[70]....
        /*1250*/ 	.word	0x00014870


	//   ....[71]....
        /*1254*/ 	.word	0x000148a0


	//   ....[72]....
        /*1258*/ 	.word	0x000148d0


	//   ....[73]....
        /*125c*/ 	.word	0x00014900


	//   ....[74]....
        /*1260*/ 	.word	0x00014930


	//   ....[75]....
        /*1264*/ 	.word	0x00014ac0


	//   ....[76]....
        /*1268*/ 	.word	0x00014af0


	//   ....[77]....
        /*126c*/ 	.word	0x00014b20


	//   ....[78]....
        /*1270*/ 	.word	0x00014b50


	//   ....[79]....
        /*1274*/ 	.word	0x00014b80


	//   ....[80]....
        /*1278*/ 	.word	0x00014bb0


	//   ....[81]....
        /*127c*/ 	.word	0x00014c40


	//   ....[82]....
        /*1280*/ 	.word	0x00014c70


	//   ....[83]....
        /*1284*/ 	.word	0x00014c80


	//   ....[84]....
        /*1288*/ 	.word	0x00014d10


	//   ....[85]....
        /*128c*/ 	.word	0x00015cb0


	//   ....[86]....
        /*1290*/ 	.word	0x00017d60


	//   ....[87]....
        /*1294*/ 	.word	0x00017d80


	//   ....[88]....
        /*1298*/ 	.word	0x00017e10


	//   ....[89]....
        /*129c*/ 	.word	0x00017e30


	//   ....[90]....
        /*12a0*/ 	.word	0x00017eb0


	//   ....[91]....
        /*12a4*/ 	.word	0x00017ed0


	//   ....[92]....
        /*12a8*/ 	.word	0x00017f50


	//   ....[93]....
        /*12ac*/ 	.word	0x00017f70


	//   ....[94]....
        /*12b0*/ 	.word	0x00017ff0


	//   ....[95]....
        /*12b4*/ 	.word	0x00018010


	//   ....[96]....
        /*12b8*/ 	.word	0x00018020


	//   ....[97]....
        /*12bc*/ 	.word	0x00018030


	//   ....[98]....
        /*12c0*/ 	.word	0x000187d0


	//   ....[99]....
        /*12c4*/ 	.word	0x00018800


	//   ....[100]....
        /*12c8*/ 	.word	0x00018900


	//   ....[101]....
        /*12cc*/ 	.word	0x00018910


	//   ....[102]....
        /*12d0*/ 	.word	0x00018990


	//   ....[103]....
        /*12d4*/ 	.word	0x000189a0


	//   ....[104]....
        /*12d8*/ 	.word	0x000189b0


	//   ....[105]....
        /*12dc*/ 	.word	0x00018a50


	//   ....[106]....
        /*12e0*/ 	.word	0x00018a80


	//   ....[107]....
        /*12e4*/ 	.word	0x00018b00


	//   ....[108]....
        /*12e8*/ 	.word	0x00018b30


	//   ....[109]....
        /*12ec*/ 	.word	0x00018bb0


	//   ....[110]....
        /*12f0*/ 	.word	0x00018be0


	//   ....[111]....
        /*12f4*/ 	.word	0x00018c00


	//   ....[112]....
        /*12f8*/ 	.word	0x00018c50


	//   ....[113]....
        /*12fc*/ 	.word	0x00018c60


	//   ....[114]....
        /*1300*/ 	.word	0x00019320


	//   ....[115]....
        /*1304*/ 	.word	0x00019350


	//   ....[116]....
        /*1308*/ 	.word	0x00019370


	//   ....[117]....
        /*130c*/ 	.word	0x00019440


	//   ....[118]....
        /*1310*/ 	.word	0x00019470


	//   ....[119]....
        /*1314*/ 	.word	0x000194e0


	//   ....[120]....
        /*1318*/ 	.word	0x00019550


	//   ....[121]....
        /*131c*/ 	.word	0x00019560


	//   ....[122]....
        /*1320*/ 	.word	0x000195e0


	//   ....[123]....
        /*1324*/ 	.word	0x000195f0


	//   ....[124]....
        /*1328*/ 	.word	0x00019670


	//   ....[125]....
        /*132c*/ 	.word	0x00019680


	//   ....[126]....
        /*1330*/ 	.word	0x00019700


	//   ....[127]....
        /*1334*/ 	.word	0x00019710


	//   ....[128]....
        /*1338*/ 	.word	0x00019790


	//   ....[129]....
        /*133c*/ 	.word	0x000197a0


	//   ....[130]....
        /*1340*/ 	.word	0x00019cb0


	//   ....[131]....
        /*1344*/ 	.word	0x00019cd0


	//   ....[132]....
        /*1348*/ 	.word	0x00019d30


	//   ....[133]....
        /*134c*/ 	.word	0x00019de0


	//   ....[134]....
        /*1350*/ 	.word	0x00019df0


	//   ....[135]....
        /*1354*/ 	.word	0x00019e20


	//   ....[136]....
        /*1358*/ 	.word	0x00019eb0


	//   ....[137]....
        /*135c*/ 	.word	0x00019f60


	//   ....[138]....
        /*1360*/ 	.word	0x00019f70


	//   ....[139]....
        /*1364*/ 	.word	0x00019fa0


	//   ....[140]....
        /*1368*/ 	.word	0x00019fb0


	//   ....[141]....
        /*136c*/ 	.word	0x0001a040


	//   ....[142]....
        /*1370*/ 	.word	0x0001a760


	//   ....[143]....
        /*1374*/ 	.word	0x0001a780


	//   ....[144]....
        /*1378*/ 	.word	0x0001a7d0


	//   ....[145]....
        /*137c*/ 	.word	0x0001a7e0


	//   ....[146]....
        /*1380*/ 	.word	0x0001a820


	//   ....[147]....
        /*1384*/ 	.word	0x0001a830


	//   ....[148]....
        /*1388*/ 	.word	0x0001a870


	//   ....[149]....
        /*138c*/ 	.word	0x0001a880


	//   ....[150]....
        /*1390*/ 	.word	0x0001a8c0


	//   ....[151]....
        /*1394*/ 	.word	0x0001a8d0


	//   ....[152]....
        /*1398*/ 	.word	0x0001a8e0


	//   ....[153]....
        /*139c*/ 	.word	0x0001a920


	//   ....[154]....
        /*13a0*/ 	.word	0x0001ac50


	//   ....[155]....
        /*13a4*/ 	.word	0x0001ac70


	//   ....[156]....
        /*13a8*/ 	.word	0x0001ac80


	//   ....[157]....
        /*13ac*/ 	.word	0x0001aca0


	//   ....[158]....
        /*13b0*/ 	.word	0x0001ad10


	//   ....[159]....
        /*13b4*/ 	.word	0x0001ad30


	//   ....[160]....
        /*13b8*/ 	.word	0x0001ad90


	//   ....[161]....
        /*13bc*/ 	.word	0x0001adb0


	//   ....[162]....
        /*13c0*/ 	.word	0x0001ae10


	//   ....[163]....
        /*13c4*/ 	.word	0x0001ae30


	//   ....[164]....
        /*13c8*/ 	.word	0x0001ae90


	//   ....[165]....
        /*13cc*/ 	.word	0x0001aeb0


	//   ....[166]....
        /*13d0*/ 	.word	0x0001b3f0


	//   ....[167]....
        /*13d4*/ 	.word	0x0001b420


	//   ....[168]....
        /*13d8*/ 	.word	0x0001b480


	//   ....[169]....
        /*13dc*/ 	.word	0x0001b4b0


	//   ....[170]....
        /*13e0*/ 	.word	0x0001b4e0


	//   ....[171]....
        /*13e4*/ 	.word	0x0001b510


	//   ....[172]....
        /*13e8*/ 	.word	0x0001b540


	//   ....[173]....
        /*13ec*/ 	.word	0x0001b570


	//   ....[174]....
        /*13f0*/ 	.word	0x0001b710


	//   ....[175]....
        /*13f4*/ 	.word	0x0001b740


	//   ....[176]....
        /*13f8*/ 	.word	0x0001b770


	//   ....[177]....
        /*13fc*/ 	.word	0x0001b7a0


	//   ....[178]....
        /*1400*/ 	.word	0x0001b7d0


	//   ....[179]....
        /*1404*/ 	.word	0x0001b800


	//   ....[180]....
        /*1408*/ 	.word	0x0001b8c0


	//   ....[181]....
        /*140c*/ 	.word	0x0001b8e0


	//   ....[182]....
        /*1410*/ 	.word	0x0001b8f0


	//   ....[183]....
        /*1414*/ 	.word	0x0001b950


	//   ....[184]....
        /*1418*/ 	.word	0x0001bf70


	//   ....[185]....
        /*141c*/ 	.word	0x0001c290


	//   ....[186]....
        /*1420*/ 	.word	0x0001c320


	//   ....[187]....
        /*1424*/ 	.word	0x0001c3c0


	//   ....[188]....
        /*1428*/ 	.word	0x0001c450


	//   ....[189]....
        /*142c*/ 	.word	0x0001c540


	//   ....[190]....
        /*1430*/ 	.word	0x0001c5d0


	//   ....[191]....
        /*1434*/ 	.word	0x0001c670


	//   ....[192]....
        /*1438*/ 	.word	0x0001c700


	//   ....[193]....
        /*143c*/ 	.word	0x0001c7f0


	//   ....[194]....
        /*1440*/ 	.word	0x0001c880


	//   ....[195]....
        /*1444*/ 	.word	0x0001c910


	//   ....[196]....
        /*1448*/ 	.word	0x0001c9a0


	//   ....[197]....
        /*144c*/ 	.word	0x0001ca70


	//   ....[198]....
        /*1450*/ 	.word	0x0001cb10


	//   ....[199]....
        /*1454*/ 	.word	0x0001cba0


	//   ....[200]....
        /*1458*/ 	.word	0x0001cbf0


	//   ....[201]....
        /*145c*/ 	.word	0x0001cc40


	//   ....[202]....
        /*1460*/ 	.word	0x0001cd30


	//   ....[203]....
        /*1464*/ 	.word	0x0001cdc0


	//   ....[204]....
        /*1468*/ 	.word	0x0001ce10


	//   ....[205]....
        /*146c*/ 	.word	0x0001ce60


	//   ....[206]....
        /*1470*/ 	.word	0x0001d0c0


	//   ....[207]....
        /*1474*/ 	.word	0x0001d110


	//   ....[208]....
        /*1478*/ 	.word	0x0001d1a0


	//   ....[209]....
        /*147c*/ 	.word	0x0001d230


	//   ....[210]....
        /*1480*/ 	.word	0x0001d2c0


	//   ....[211]....
        /*1484*/ 	.word	0x0001d350


	//   ....[212]....
        /*1488*/ 	.word	0x0001d3e0


	//   ....[213]....
        /*148c*/ 	.word	0x0001d470


	//   ....[214]....
        /*1490*/ 	.word	0x0001d4f0


	//   ....[215]....
        /*1494*/ 	.word	0x0001d540


	//   ....[216]....
        /*1498*/ 	.word	0x0001d5e0


	//   ....[217]....
        /*149c*/ 	.word	0x0001d670


	//   ....[218]....
        /*14a0*/ 	.word	0x0001d700


	//   ....[219]....
        /*14a4*/ 	.word	0x0001d750


	//   ....[220]....
        /*14a8*/ 	.word	0x0001d7e0


	//   ....[221]....
        /*14ac*/ 	.word	0x0001d870


	//   ....[222]....
        /*14b0*/ 	.word	0x0001d900


	//   ....[223]....
        /*14b4*/ 	.word	0x0001d990


	//   ....[224]....
        /*14b8*/ 	.word	0x0001da20


	//   ....[225]....
        /*14bc*/ 	.word	0x0001dab0


	//   ....[226]....
        /*14c0*/ 	.word	0x0001db70


	//   ....[227]....
        /*14c4*/ 	.word	0x0001de50


	//   ....[228]....
        /*14c8*/ 	.word	0x0001df40


	//   ....[229]....
        /*14cc*/ 	.word	0x0001dfe0


	//   ....[230]....
        /*14d0*/ 	.word	0x0001e040


	//   ....[231]....
        /*14d4*/ 	.word	0x0001e130


	//   ....[232]....
        /*14d8*/ 	.word	0x0001e1a0


	//   ....[233]....
        /*14dc*/ 	.word	0x0001e290


	//   ....[234]....
        /*14e0*/ 	.word	0x0001e300


	//   ....[235]....
        /*14e4*/ 	.word	0x0001e3f0


	//   ....[236]....
        /*14e8*/ 	.word	0x0001e460


	//   ....[237]....
        /*14ec*/ 	.word	0x0001e550


	//   ....[238]....
        /*14f0*/ 	.word	0x0001e5c0


	//   ....[239]....
        /*14f4*/ 	.word	0x0001e660


	//   ....[240]....
        /*14f8*/ 	.word	0x0001e750


	//   ....[241]....
        /*14fc*/ 	.word	0x0001e810


	//   ....[242]....
        /*1500*/ 	.word	0x0001e870


	//   ....[243]....
        /*1504*/ 	.word	0x0001e960


	//   ....[244]....
        /*1508*/ 	.word	0x0001e9c0


	//   ....[245]....
        /*150c*/ 	.word	0x0001eab0


	//   ....[246]....
        /*1510*/ 	.word	0x0001eb10


	//   ....[247]....
        /*1514*/ 	.word	0x0001ebb0


	//   ....[248]....
        /*1518*/ 	.word	0x0001ec80


	//   ....[249]....
        /*151c*/ 	.word	0x0001ed20


	//   ....[250]....
        /*1520*/ 	.word	0x0001edf0


	//   ....[251]....
        /*1524*/ 	.word	0x0001ee90


	//   ....[252]....
        /*1528*/ 	.word	0x0001ef60


	//   ....[253]....
        /*152c*/ 	.word	0x0001f000


	//   ....[254]....
        /*1530*/ 	.word	0x0001f0b0


	//   ....[255]....
        /*1534*/ 	.word	0x0001f150


	//   ....[0]....
        /*1538*/ 	.word	0x0001f3e0


	//   ....[1]....
        /*153c*/ 	.word	0x0001f4a0


	//   ....[2]....
        /*1540*/ 	.word	0x0001f570


	//   ....[3]....
        /*1544*/ 	.word	0x0001f660


	//   ....[4]....
        /*1548*/ 	.word	0x0001f720


	//   ....[5]....
        /*154c*/ 	.word	0x0001f7e0


	//   ....[6]....
        /*1550*/ 	.word	0x0001f8a0


	//   ....[7]....
        /*1554*/ 	.word	0x0001f960


	//   ....[8]....
        /*1558*/ 	.word	0x0001fa20


	//   ....[9]....
        /*155c*/ 	.word	0x0001fae0


	//   ....[10]....
        /*1560*/ 	.word	0x0001fba0


	//   ....[11]....
        /*1564*/ 	.word	0x0001fc60


	//   ....[12]....
        /*1568*/ 	.word	0x0001fd20


	//   ....[13]....
        /*156c*/ 	.word	0x0001fdd0


	//   ....[14]....
        /*1570*/ 	.word	0x0001fe30


	//   ....[15]....
        /*1574*/ 	.word	0x0001ff10


	//   ....[16]....
        /*1578*/ 	.word	0x00020050


	//   ....[17]....
        /*157c*/ 	.word	0x00020130


	//   ....[18]....
        /*1580*/ 	.word	0x000201c0


	//   ....[19]....
        /*1584*/ 	.word	0x000202d0


	//   ....[20]....
        /*1588*/ 	.word	0x00020330


	//   ....[21]....
        /*158c*/ 	.word	0x00020440


	//   ....[22]....
        /*1590*/ 	.word	0x000204a0


	//   ....[23]....
        /*1594*/ 	.word	0x000205b0


	//   ....[24]....
        /*1598*/ 	.word	0x00020610


	//   ....[25]....
        /*159c*/ 	.word	0x00020720


	//   ....[26]....
        /*15a0*/ 	.word	0x00020780


	//   ....[27]....
        /*15a4*/ 	.word	0x00020840


	//   ....[28]....
        /*15a8*/ 	.word	0x000209a0


	//   ....[29]....
        /*15ac*/ 	.word	0x00020a40


	//   ....[30]....
        /*15b0*/ 	.word	0x00020aa0


	//   ....[31]....
        /*15b4*/ 	.word	0x00020b50


	//   ....[32]....
        /*15b8*/ 	.word	0x00020bb0


	//   ....[33]....
        /*15bc*/ 	.word	0x00020c60


	//   ....[34]....
        /*15c0*/ 	.word	0x00020cc0


	//   ....[35]....
        /*15c4*/ 	.word	0x00020d70


	//   ....[36]....
        /*15c8*/ 	.word	0x00020dd0


	//   ....[37]....
        /*15cc*/ 	.word	0x00020e80


	//   ....[38]....
        /*15d0*/ 	.word	0x00020ee0


	//   ....[39]....
        /*15d4*/ 	.word	0x00020f90


	//   ....[40]....
        /*15d8*/ 	.word	0x00021080


	//   ....[41]....
        /*15dc*/ 	.word	0x00021120


	//   ....[42]....
        /*15e0*/ 	.word	0x00021180


	//   ....[43]....
        /*15e4*/ 	.word	0x00021250


	//   ....[44]....
        /*15e8*/ 	.word	0x000212b0


	//   ....[45]....
        /*15ec*/ 	.word	0x00021380


	//   ....[46]....
        /*15f0*/ 	.word	0x000213e0


	//   ....[47]....
        /*15f4*/ 	.word	0x000214b0


	//   ....[48]....
        /*15f8*/ 	.word	0x00021510


	//   ....[49]....
        /*15fc*/ 	.word	0x000215e0


	//   ....[50]....
        /*1600*/ 	.word	0x00021640


	//   ....[51]....
        /*1604*/ 	.word	0x00021710


	//   ....[52]....
        /*1608*/ 	.word	0x000217a0


	//   ....[53]....
        /*160c*/ 	.word	0x00021840


	//   ....[54]....
        /*1610*/ 	.word	0x000219c0


	//   ....[55]....
        /*1614*/ 	.word	0x00021a30


	//   ....[56]....
        /*1618*/ 	.word	0x00021aa0


	//   ....[57]....
        /*161c*/ 	.word	0x00021b10


	//   ....[58]....
        /*1620*/ 	.word	0x00021b80


	//   ....[59]....
        /*1624*/ 	.word	0x00021c00


	//   ....[60]....
        /*1628*/ 	.word	0x00021c80


	//   ....[61]....
        /*162c*/ 	.word	0x00021d10


	//   ....[62]....
        /*1630*/ 	.word	0x00021d80


	//   ....[63]....
        /*1634*/ 	.word	0x00021df0


	//   ....[64]....
        /*1638*/ 	.word	0x00021e60


	//   ....[65]....
        /*163c*/ 	.word	0x00021ee0


	//   ....[66]....
        /*1640*/ 	.word	0x00021f50


	//   ....[67]....
        /*1644*/ 	.word	0x00021ff0


	//   ....[68]....
        /*1648*/ 	.word	0x00022040


	//   ....[69]....
        /*164c*/ 	.word	0x000220d0


	//   ....[70]....
        /*1650*/ 	.word	0x00022200


	//----- nvinfo : EIATTR_REG_RECONFIG
	.align		4
.L_1254:
        /*1654*/ 	.byte	0x01, 0x54
	.zero		2


	//----- nvinfo : EIATTR_SYSCALL_OFFSETS
	.align		4
        /*1658*/ 	.byte	0x04, 0x46
        /*165a*/ 	.short	(.L_1256 - .L_1255)


	//   ....[0]....
.L_1255:
        /*165c*/ 	.word	0x00002390


	//   ....[1]....
        /*1660*/ 	.word	0x000024e0


	//   ....[2]....
        /*1664*/ 	.word	0x000073b0


	//   ....[3]....
        /*1668*/ 	.word	0x00007730


	//   ....[4]....
        /*166c*/ 	.word	0x00017320


	//   ....[5]....
        /*1670*/ 	.word	0x00017470


	//   ....[6]....
        /*1674*/ 	.word	0x00017560


	//   ....[7]....
        /*1678*/ 	.word	0x000183f0


	//   ....[8]....
        /*167c*/ 	.word	0x00018f30


	//----- nvinfo : EIATTR_MBARRIER_INSTR_OFFSETS
	.align		4
.L_1256:
        /*1680*/ 	.byte	0x04, 0x39
        /*1682*/ 	.short	(.L_1258 - .L_1257)


	//   ....[0]....
.L_1257:
        /*1684*/ 	.word	0x00000260
        /*1688*/ 	.word	0x000000ff
        /*168c*/ 	.word	0x00032400
        /*1690*/ 	.short	0x0100
        /*1692*/ 	.byte	0x08
	.zero		1


	//   ....[1]....
        /*1694*/ 	.word	0x00000270
        /*1698*/ 	.word	0x000000ff
        /*169c*/ 	.word	0x00032410
        /*16a0*/ 	.short	0x0100
        /*16a2*/ 	.byte	0x08
	.zero		1


	//   ....[2]....
        /*16a4*/ 	.word	0x00000280
        /*16a8*/ 	.word	0x000000ff
        /*16ac*/ 	.word	0x00032420
        /*16b0*/ 	.short	0x0100
        /*16b2*/ 	.byte	0x08
	.zero		1


	//   ....[3]....
        /*16b4*/ 	.word	0x00000370
        /*16b8*/ 	.word	0x000000ff
        /*16bc*/ 	.word	0x00032430
        /*16c0*/ 	.short	0x0100
        /*16c2*/ 	.byte	0x08
	.zero		1


	//   ....[4]....
        /*16c4*/ 	.word	0x00000380
        /*16c8*/ 	.word	0x000000ff
        /*16cc*/ 	.word	0x00032440
        /*16d0*/ 	.short	0x0100
        /*16d2*/ 	.byte	0x08
	.zero		1


	//   ....[5]....
        /*16d4*/ 	.word	0x00000390
        /*16d8*/ 	.word	0x000000ff
        /*16dc*/ 	.word	0x00032438
        /*16e0*/ 	.short	0x0100
        /*16e2*/ 	.byte	0x08
	.zero		1


	//   ....[6]....
        /*16e4*/ 	.word	0x000003a0
        /*16e8*/ 	.word	0x000000ff
        /*16ec*/ 	.word	0x00032448
        /*16f0*/ 	.short	0x0100
        /*16f2*/ 	.byte	0x08
	.zero		1


	//   ....[7]....
        /*16f4*/ 	.word	0x000004d0
        /*16f8*/ 	.word	0x000000ff
        /*16fc*/ 	.word	0x00032450
        /*1700*/ 	.short	0x0100
        /*1702*/ 	.byte	0x08
	.zero		1


	//   ....[8]....
        /*1704*/ 	.word	0x000004e0
        /*1708*/ 	.word	0x000000ff
        /*170c*/ 	.word	0x00032460
        /*1710*/ 	.short	0x0100
        /*1712*/ 	.byte	0x08
	.zero		1


	//   ....[9]....
        /*1714*/ 	.word	0x000004f0
        /*1718*/ 	.word	0x000000ff
        /*171c*/ 	.word	0x00032458
        /*1720*/ 	.short	0x0100
        /*1722*/ 	.byte	0x08
	.zero		1


	//   ....[10]....
        /*1724*/ 	.word	0x00000500
        /*1728*/ 	.word	0x000000ff
        /*172c*/ 	.word	0x00032468
        /*1730*/ 	.short	0x0100
        /*1732*/ 	.byte	0x08
	.zero		1


	//   ....[11]....
        /*1734*/ 	.word	0x000005f0
        /*1738*/ 	.word	0x000000ff
        /*173c*/ 	.word	0x00032470
        /*1740*/ 	.short	0x0100
        /*1742*/ 	.byte	0x06
	.zero		1


	//   ....[12]....
        /*1744*/ 	.word	0x00000600
        /*1748*/ 	.word	0x000000ff
        /*174c*/ 	.word	0x00032480
        /*1750*/ 	.short	0x0100
        /*1752*/ 	.byte	0x06
	.zero		1


	//   ....[13]....
        /*1754*/ 	.word	0x00000610
        /*1758*/ 	.word	0x000000ff
        /*175c*/ 	.word	0x00032478
        /*1760*/ 	.short	0x0100
        /*1762*/ 	.byte	0x06
	.zero		1


	//   ....[14]....
        /*1764*/ 	.word	0x00000620
        /*1768*/ 	.word	0x000000ff
        /*176c*/ 	.word	0x00032488
        /*1770*/ 	.short	0x0100
        /*1772*/ 	.byte	0x06
	.zero		1


	//   ....[15]....
        /*1774*/ 	.word	0x00000750
        /*1778*/ 	.word	0x000000ff
        /*177c*/ 	.word	0x00032490
        /*1780*/ 	.short	0x0100
        /*1782*/ 	.byte	0x08
	.zero		1


	//   ....[16]....
        /*1784*/ 	.word	0x00000760
        /*1788*/ 	.word	0x000000ff
        /*178c*/ 	.word	0x000324a0
        /*1790*/ 	.short	0x0100
        /*1792*/ 	.byte	0x08
	.zero		1


	//   ....[17]....
        /*1794*/ 	.word	0x00000770
        /*1798*/ 	.word	0x000000ff
        /*179c*/ 	.word	0x00032498
        /*17a0*/ 	.short	0x0100
        /*17a2*/ 	.byte	0x08
	.zero		1


	//   ....[18]....
        /*17a4*/ 	.word	0x00000780
        /*17a8*/ 	.word	0x000000ff
        /*17ac*/ 	.word	0x000324a8
        /*17b0*/ 	.short	0x0100
        /*17b2*/ 	.byte	0x08
	.zero		1


	//   ....[19]....
        /*17b4*/ 	.word	0x000008b0
        /*17b8*/ 	.word	0x000000ff
        /*17bc*/ 	.word	0x000324b0
        /*17c0*/ 	.short	0x0100
        /*17c2*/ 	.byte	0x08
	.zero		1


	//   ....[20]....
        /*17c4*/ 	.word	0x000008c0
        /*17c8*/ 	.word	0x000000ff
        /*17cc*/ 	.word	0x000324c0
        /*17d0*/ 	.short	0x0100
        /*17d2*/ 	.byte	0x08
	.zero		1


	//   ....[21]....
        /*17d4*/ 	.word	0x000008d0
        /*17d8*/ 	.word	0x000000ff
        /*17dc*/ 	.word	0x000324b8
        /*17e0*/ 	.short	0x0100
        /*17e2*/ 	.byte	0x08
	.zero		1


	//   ....[22]....
        /*17e4*/ 	.word	0x000008e0
        /*17e8*/ 	.word	0x000000ff
        /*17ec*/ 	.word	0x000324c8
        /*17f0*/ 	.short	0x0100
        /*17f2*/ 	.byte	0x08
	.zero		1


	//   ....[23]....
        /*17f4*/ 	.word	0x000037f0
        /*17f8*/ 	.word	0x00000000
        /*17fc*/ 	.word	0x00032490
        /*1800*/ 	.short	0x010a
        /*1802*/ 	.byte	0x3f
	.zero		1


	//   ....[24]....
        /*1804*/ 	.word	0x00004bc0
        /*1808*/ 	.word	0x00000000
        /*180c*/ 	.word	0x00032490
        /*1810*/ 	.short	0x010a
        /*1812*/ 	.byte	0x3f
	.zero		1


	//   ....[25]....
        /*1814*/ 	.word	0x00005ca0
        /*1818*/ 	.word	0x00000000
        /*181c*/ 	.word	0x00032490
        /*1820*/ 	.short	0x010a
        /*1822*/ 	.byte	0x3f
	.zero		1


	//   ....[26]....
        /*1824*/ 	.word	0x00006140
        /*1828*/ 	.word	0x0000000b
        /*182c*/ 	.word	0x00000000
        /*1830*/ 	.short	0x0101
        /*1832*/ 	.byte	0x3f
	.zero		1


	//   ....[27]....
        /*1834*/ 	.word	0x00006180
        /*1838*/ 	.word	0x00000000
        /*183c*/ 	.word	0x000324b0
        /*1840*/ 	.short	0x010a
        /*1842*/ 	.byte	0x3f
	.zero		1


	//   ....[28]....
        /*1844*/ 	.word	0x000069d0
        /*1848*/ 	.word	0x00000000
        /*184c*/ 	.word	0x00000000
        /*1850*/ 	.short	0x0101
        /*1852*/ 	.byte	0x3f
	.zero		1


	//   ....[29]....
        /*1854*/ 	.word	0x00007450
        /*1858*/ 	.word	0x00000013
        /*185c*/ 	.word	0x00032400
        /*1860*/ 	.short	0x010a
        /*1862*/ 	.byte	0x3f
	.zero		1


	//   ....[30]....
        /*1864*/ 	.word	0x000074a0
        /*1868*/ 	.word	0x00000013
        /*186c*/ 	.word	0x00032400
        /*1870*/ 	.short	0x010a
        /*1872*/ 	.byte	0x3f
	.zero		1


	//   ....[31]....
        /*1874*/ 	.word	0x00007ad0
        /*1878*/ 	.word	0x00000013
        /*187c*/ 	.word	0x00032400
        /*1880*/ 	.short	0x010a
        /*1882*/ 	.byte	0x3f
	.zero		1


	//   ....[32]....
        /*1884*/ 	.word	0x00008a40
        /*1888*/ 	.word	0x00000013
        /*188c*/ 	.word	0x00032400
        /*1890*/ 	.short	0x010a
        /*1892*/ 	.byte	0x3f
	.zero		1


	//   ....[33]....
        /*1894*/ 	.word	0x00009900
        /*1898*/ 	.word	0x00000004
        /*189c*/ 	.word	0x00032430
        /*18a0*/ 	.short	0x010a
        /*18a2*/ 	.byte	0x3f
	.zero		1


	//   ....[34]....
        /*18a4*/ 	.word	0x000099b0
        /*18a8*/ 	.word	0x00000004
        /*18ac*/ 	.word	0x00032430
        /*18b0*/ 	.short	0x010a
        /*18b2*/ 	.byte	0x3f
	.zero		1


	//   ....[35]....
        /*18b4*/ 	.word	0x00009cb0
        /*18b8*/ 	.word	0x00000013
        /*18bc*/ 	.word	0x00032410
        /*18c0*/ 	.short	0x010a
        /*18c2*/ 	.byte	0x3f
	.zero		1


	//   ....[36]....
        /*18c4*/ 	.word	0x00009d00
        /*18c8*/ 	.word	0x00000004
        /*18cc*/ 	.word	0x00032450
        /*18d0*/ 	.short	0x010a
        /*18d2*/ 	.byte	0x3f
	.zero		1


	//   ....[37]....
        /*18d4*/ 	.word	0x00009d40
        /*18d8*/ 	.word	0x00000004
        /*18dc*/ 	.word	0x00032450
        /*18e0*/ 	.short	0x010a
        /*18e2*/ 	.byte	0x3f
	.zero		1


	//   ....[38]....
        /*18e4*/ 	.word	0x0000b6c0
        /*18e8*/ 	.word	0x0000000b
        /*18ec*/ 	.word	0x00000000
        /*18f0*/ 	.short	0x0101
        /*18f2*/ 	.byte	0x3f
	.zero		1


	//   ....[39]....
        /*18f4*/ 	.word	0x0000c080
        /*18f8*/ 	.word	0x00000004
        /*18fc*/ 	.word	0x00000000
        /*1900*/ 	.short	0x0101
        /*1902*/ 	.byte	0x3f
	.zero		1


	//   ....[40]....
        /*1904*/ 	.word	0x0000c1b0
        /*1908*/ 	.word	0x00000004
        /*190c*/ 	.word	0x00032430
        /*1910*/ 	.short	0x010a
        /*1912*/ 	.byte	0x3f
	.zero		1


	//   ....[41]....
        /*1914*/ 	.word	0x0000c220
        /*1918*/ 	.word	0x00000004
        /*191c*/ 	.word	0x00032430
        /*1920*/ 	.short	0x010a
        /*1922*/ 	.byte	0x3f
	.zero		1


	//   ....[42]....
        /*1924*/ 	.word	0x0000c490
        /*1928*/ 	.word	0x00000004
        /*192c*/ 	.word	0x00032450
        /*1930*/ 	.short	0x010a
        /*1932*/ 	.byte	0x3f
	.zero		1


	//   ....[43]....
        /*1934*/ 	.word	0x0000c4d0
        /*1938*/ 	.word	0x00000004
        /*193c*/ 	.word	0x00032450
        /*1940*/ 	.short	0x010a
        /*1942*/ 	.byte	0x3f
	.zero		1


	//   ....[44]....
        /*1944*/ 	.word	0x0000dcd0
        /*1948*/ 	.word	0x00000007
        /*194c*/ 	.word	0x00000000
        /*1950*/ 	.short	0x0101
        /*1952*/ 	.byte	0x3f
	.zero		1


	//   ....[45]....
        /*1954*/ 	.word	0x0000e870
        /*1958*/ 	.word	0x00000004
        /*195c*/ 	.word	0x00000000
        /*1960*/ 	.short	0x0101
        /*1962*/ 	.byte	0x3f
	.zero		1


	//   ....[46]....
        /*1964*/ 	.word	0x00010de0
        /*1968*/ 	.word	0x00000003
        /*196c*/ 	.word	0x00000000
        /*1970*/ 	.short	0x0101
        /*1972*/ 	.byte	0x3f
	.zero		1


	//   ....[47]....
        /*1974*/ 	.word	0x00011840
        /*1978*/ 	.word	0x00000009
        /*197c*/ 	.word	0x00000000
        /*1980*/ 	.short	0x0101
        /*1982*/ 	.byte	0x3f
	.zero		1


	//   ....[48]....
        /*1984*/ 	.word	0x00015d90
        /*1988*/ 	.word	0x00000016
        /*198c*/ 	.word	0x00032420
        /*1990*/ 	.short	0x010a
        /*1992*/ 	.byte	0x3f
	.zero		1


	//   ....[49]....
        /*1994*/ 	.word	0x00015e20
        /*1998*/ 	.word	0x00000007
        /*199c*/ 	.word	0x000324a0
        /*19a0*/ 	.short	0x010a
        /*19a2*/ 	.byte	0x3f
	.zero		1


	//   ....[50]....
        /*19a4*/ 	.word	0x00016070
        /*19a8*/ 	.word	0x00000007
        /*19ac*/ 	.word	0x000324c0
        /*19b0*/ 	.short	0x010a
        /*19b2*/ 	.byte	0x3f
	.zero		1


	//   ....[51]....
        /*19b4*/ 	.word	0x00016680
        /*19b8*/ 	.word	0x00000006
        /*19bc*/ 	.word	0x000324a0
        /*19c0*/ 	.short	0x010a
        /*19c2*/ 	.byte	0x3f
	.zero		1


	//   ....[52]....
        /*19c4*/ 	.word	0x000168c0
        /*19c8*/ 	.word	0x00000006
        /*19cc*/ 	.word	0x000324c0
        /*19d0*/ 	.short	0x010a
        /*19d2*/ 	.byte	0x3f
	.zero		1


	//   ....[53]....
        /*19d4*/ 	.word	0x00017b10
        /*19d8*/ 	.word	0x0000001d
        /*19dc*/ 	.word	0x00032440
        /*19e0*/ 	.short	0x010a
        /*19e2*/ 	.byte	0x3f
	.zero		1


	//   ....[54]....
        /*19e4*/ 	.word	0x00018130
        /*19e8*/ 	.word	0x0000001d
        /*19ec*/ 	.word	0x00032430
        /*19f0*/ 	.short	0x0107
        /*19f2*/ 	.byte	0x3f
	.zero		1


	//   ....[55]....
        /*19f4*/ 	.word	0x00018200
        /*19f8*/ 	.word	0x0000001d
        /*19fc*/ 	.word	0x00032430
        /*1a00*/ 	.short	0x0101
        /*1a02*/ 	.byte	0x3f
	.zero		1


	//   ....[56]....
        /*1a04*/ 	.word	0x00018d70
        /*1a08*/ 	.word	0x00000016
        /*1a0c*/ 	.word	0x00032400
        /*1a10*/ 	.short	0x0107
        /*1a12*/ 	.byte	0x3f
	.zero		1


	//   ....[57]....
        /*1a14*/ 	.word	0x00018e00
        /*1a18*/ 	.word	0x00000016
        /*1a1c*/ 	.word	0x00032400
        /*1a20*/ 	.short	0x0101
        /*1a22*/ 	.byte	0x3f
	.zero		1


	//   ....[58]....
        /*1a24*/ 	.word	0x00019890
        /*1a28*/ 	.word	0x00000016
        /*1a2c*/ 	.word	0x00032410
        /*1a30*/ 	.short	0x0107
        /*1a32*/ 	.byte	0x3f
	.zero		1


	//   ....[59]....
        /*1a34*/ 	.word	0x00019990
        /*1a38*/ 	.word	0x00000016
        /*1a3c*/ 	.word	0x00032410
        /*1a40*/ 	.short	0x0101
        /*1a42*/ 	.byte	0x3f
	.zero		1


	//   ....[60]....
        /*1a44*/ 	.word	0x000199b0
        /*1a48*/ 	.word	0x00000016
        /*1a4c*/ 	.word	0x00032420
        /*1a50*/ 	.short	0x010a
        /*1a52*/ 	.byte	0x3f
	.zero		1


	//   ....[61]....
        /*1a54*/ 	.word	0x00019a40
        /*1a58*/ 	.word	0x0000001d
        /*1a5c*/ 	.word	0x00032460
        /*1a60*/ 	.short	0x010a
        /*1a62*/ 	.byte	0x3f
	.zero		1


	//   ....[62]....
        /*1a64*/ 	.word	0x0001a1c0
        /*1a68*/ 	.word	0x0000001d
        /*1a6c*/ 	.word	0x00032450
        /*1a70*/ 	.short	0x0107
        /*1a72*/ 	.byte	0x3f
	.zero		1


	//   ....[63]....
        /*1a74*/ 	.word	0x0001a290
        /*1a78*/ 	.word	0x0000001d
        /*1a7c*/ 	.word	0x00032450
        /*1a80*/ 	.short	0x0101
        /*1a82*/ 	.byte	0x3f
	.zero		1


	//   ....[64]....
        /*1a84*/ 	.word	0x0001a5d0
        /*1a88*/ 	.word	0x00000004
        /*1a8c*/ 	.word	0x00032440
        /*1a90*/ 	.short	0x010a
        /*1a92*/ 	.byte	0x3f
	.zero		1


	//   ....[65]....
        /*1a94*/ 	.word	0x0001a9a0
        /*1a98*/ 	.word	0x00000004
        /*1a9c*/ 	.word	0x00032430
        /*1aa0*/ 	.short	0x0107
        /*1aa2*/ 	.byte	0x3f
	.zero		1


	//   ....[66]....
        /*1aa4*/ 	.word	0x0001aa60
        /*1aa8*/ 	.word	0x00000004
        /*1aac*/ 	.word	0x00032430
        /*1ab0*/ 	.short	0x0101
        /*1ab2*/ 	.byte	0x3f
	.zero		1


	//   ....[67]....
        /*1ab4*/ 	.word	0x0001aa90
        /*1ab8*/ 	.word	0x00000004
        /*1abc*/ 	.word	0x00032460
        /*1ac0*/ 	.short	0x010a
        /*1ac2*/ 	.byte	0x3f
	.zero		1


	//   ....[68]....
        /*1ac4*/ 	.word	0x0001afa0
        /*1ac8*/ 	.word	0x00000004
        /*1acc*/ 	.word	0x00032450
        /*1ad0*/ 	.short	0x0107
        /*1ad2*/ 	.byte	0x3f
	.zero		1


	//   ....[69]....
        /*1ad4*/ 	.word	0x0001b060
        /*1ad8*/ 	.word	0x00000004
        /*1adc*/ 	.word	0x00032450
        /*1ae0*/ 	.short	0x0101
        /*1ae2*/ 	.byte	0x3f
	.zero		1


	//   ....[70]....
        /*1ae4*/ 	.word	0x0001bef0
        /*1ae8*/ 	.word	0x00000007
        /*1aec*/ 	.word	0x00032420
        /*1af0*/ 	.short	0x010a
        /*1af2*/ 	.byte	0x3f
	.zero		1


	//   ....[71]....
        /*1af4*/ 	.word	0x0001c060
        /*1af8*/ 	.word	0x00000005
        /*1afc*/ 	.word	0x00032440
        /*1b00*/ 	.short	0x010a
        /*1b02*/ 	.byte	0x3f
	.zero		1


	//   ....[72]....
        /*1b04*/ 	.word	0x0001c100
        /*1b08*/ 	.word	0x00000003
        /*1b0c*/ 	.word	0x00032440
        /*1b10*/ 	.short	0x010a
        /*1b12*/ 	.byte	0x3f
	.zero		1


	//   ....[73]....
        /*1b14*/ 	.word	0x0001c140
        /*1b18*/ 	.word	0x00000005
        /*1b1c*/ 	.word	0x00032460
        /*1b20*/ 	.short	0x010a
        /*1b22*/ 	.byte	0x3f
	.zero		1


	//   ....[74]....
        /*1b24*/ 	.word	0x0001c180
        /*1b28*/ 	.word	0x00000003
        /*1b2c*/ 	.word	0x00032460
        /*1b30*/ 	.short	0x010a
        /*1b32*/ 	.byte	0x3f
	.zero		1


	//   ....[75]....
        /*1b34*/ 	.word	0x0001c1e0
        /*1b38*/ 	.word	0x00000000
        /*1b3c*/ 	.word	0x00032490
        /*1b40*/ 	.short	0x010a
        /*1b42*/ 	.byte	0x3f
	.zero		1


	//   ....[76]....
        /*1b44*/ 	.word	0x0001c490
        /*1b48*/ 	.word	0x00000000
        /*1b4c*/ 	.word	0x00032490
        /*1b50*/ 	.short	0x010a
        /*1b52*/ 	.byte	0x3f
	.zero		1


	//   ....[77]....
        /*1b54*/ 	.word	0x0001c740
        /*1b58*/ 	.word	0x00000000
        /*1b5c*/ 	.word	0x00032490
        /*1b60*/ 	.short	0x010a
        /*1b62*/ 	.byte	0x3f
	.zero		1


	//   ....[78]....
        /*1b64*/ 	.word	0x0001c9d0
        /*1b68*/ 	.word	0x00000000
        /*1b6c*/ 	.word	0x000324b0
        /*1b70*/ 	.short	0x010a
        /*1b72*/ 	.byte	0x3f
	.zero		1


	//   ....[79]....
        /*1b74*/ 	.word	0x0001cc80
        /*1b78*/ 	.word	0x00000013
        /*1b7c*/ 	.word	0x00032400
        /*1b80*/ 	.short	0x010a
        /*1b82*/ 	.byte	0x3f
	.zero		1


	//   ....[80]....
        /*1b84*/ 	.word	0x0001ce90
        /*1b88*/ 	.word	0x00000013
        /*1b8c*/ 	.word	0x00032400
        /*1b90*/ 	.short	0x010a
        /*1b92*/ 	.byte	0x3f
	.zero		1


	//   ....[81]....
        /*1b94*/ 	.word	0x0001cee0
        /*1b98*/ 	.word	0x00000004
        /*1b9c*/ 	.word	0x00032430
        /*1ba0*/ 	.short	0x010a
        /*1ba2*/ 	.byte	0x3f
	.zero		1


	//   ....[82]....
        /*1ba4*/ 	.word	0x0001cf30
        /*1ba8*/ 	.word	0x00000013
        /*1bac*/ 	.word	0x00032410
        /*1bb0*/ 	.short	0x010a
        /*1bb2*/ 	.byte	0x3f
	.zero		1


	//   ....[83]....
        /*1bb4*/ 	.word	0x0001cf80
        /*1bb8*/ 	.word	0x00000004
        /*1bbc*/ 	.word	0x00032450
        /*1bc0*/ 	.short	0x010a
        /*1bc2*/ 	.byte	0x3f
	.zero		1


	//   ....[84]....
        /*1bc4*/ 	.word	0x0001cfd0
        /*1bc8*/ 	.word	0x00000004
        /*1bcc*/ 	.word	0x00032430
        /*1bd0*/ 	.short	0x010a
        /*1bd2*/ 	.byte	0x3f
	.zero		1


	//   ....[85]....
        /*1bd4*/ 	.word	0x0001d020
        /*1bd8*/ 	.word	0x00000004
        /*1bdc*/ 	.word	0x00032450
        /*1be0*/ 	.short	0x010a
        /*1be2*/ 	.byte	0x3f
	.zero		1


	//   ....[86]....
        /*1be4*/ 	.word	0x0001dc30
        /*1be8*/ 	.word	0x00000016
        /*1bec*/ 	.word	0x00032420
        /*1bf0*/ 	.short	0x010a
        /*1bf2*/ 	.byte	0x3f
	.zero		1


	//   ....[87]....
        /*1bf4*/ 	.word	0x0001dc80
        /*1bf8*/ 	.word	0x00000007
        /*1bfc*/ 	.word	0x000324a0
        /*1c00*/ 	.short	0x010a
        /*1c02*/ 	.byte	0x3f
	.zero		1


	//   ....[88]....
        /*1c04*/ 	.word	0x0001dcd0
        /*1c08*/ 	.word	0x00000007
        /*1c0c*/ 	.word	0x000324c0
        /*1c10*/ 	.short	0x010a
        /*1c12*/ 	.byte	0x3f
	.zero		1


	//   ....[89]....
        /*1c14*/ 	.word	0x0001dd20
        /*1c18*/ 	.word	0x00000006
        /*1c1c*/ 	.word	0x000324a0
        /*1c20*/ 	.short	0x010a
        /*1c22*/ 	.byte	0x3f
	.zero		1


	//   ....[90]....
        /*1c24*/ 	.word	0x0001dd70
        /*1c28*/ 	.word	0x00000006
        /*1c2c*/ 	.word	0x000324c0
        /*1c30*/ 	.short	0x010a
        /*1c32*/ 	.byte	0x3f
	.zero		1


	//   ....[91]....
        /*1c34*/ 	.word	0x0001de90
        /*1c38*/ 	.word	0x0000001d
        /*1c3c*/ 	.word	0x00032440
        /*1c40*/ 	.short	0x010a
        /*1c42*/ 	.byte	0x3f
	.zero		1


	//   ....[92]....
        /*1c44*/ 	.word	0x0001ff50
        /*1c48*/ 	.word	0x00000016
        /*1c4c*/ 	.word	0x00032420
        /*1c50*/ 	.short	0x010a
        /*1c52*/ 	.byte	0x3f
	.zero		1


	//   ....[93]....
        /*1c54*/ 	.word	0x0001ffa0
        /*1c58*/ 	.word	0x0000001d
        /*1c5c*/ 	.word	0x00032460
        /*1c60*/ 	.short	0x010a
        /*1c62*/ 	.byte	0x3f
	.zero		1


	//   ....[94]....
        /*1c64*/ 	.word	0x000208f0
        /*1c68*/ 	.word	0x00000004
        /*1c6c*/ 	.word	0x00032440
        /*1c70*/ 	.short	0x010a
        /*1c72*/ 	.byte	0x3f
	.zero		1


	//   ....[95]....
        /*1c74*/ 	.word	0x00020fd0
        /*1c78*/ 	.word	0x00000004
        /*1c7c*/ 	.word	0x00032460
        /*1c80*/ 	.short	0x010a
        /*1c82*/ 	.byte	0x3f
	.zero		1


	//   ....[96]....
        /*1c84*/ 	.word	0x00022120
        /*1c88*/ 	.word	0x00000007
        /*1c8c*/ 	.word	0x00032420
        /*1c90*/ 	.short	0x010a
        /*1c92*/ 	.byte	0x3f
	.zero		1


	//   ....[97]....
        /*1c94*/ 	.word	0x000222c0
        /*1c98*/ 	.word	0x00000005
        /*1c9c*/ 	.word	0x00032440
        /*1ca0*/ 	.short	0x010a
        /*1ca2*/ 	.byte	0x3f
	.zero		1


	//   ....[98]....
        /*1ca4*/ 	.word	0x00022310
        /*1ca8*/ 	.word	0x00000003
        /*1cac*/ 	.word	0x00032440
        /*1cb0*/ 	.short	0x010a
        /*1cb2*/ 	.byte	0x3f
	.zero		1


	//   ....[99]....
        /*1cb4*/ 	.word	0x00022360
        /*1cb8*/ 	.word	0x00000005
        /*1cbc*/ 	.word	0x00032460
        /*1cc0*/ 	.short	0x010a
        /*1cc2*/ 	.byte	0x3f
	.zero		1


	//----- nvinfo : EIATTR_NUM_MBARRIERS
	.align		4
.L_1258:
        /*1cc4*/ 	.byte	0x03, 0x38
        /*1cc6*/ 	.short	0x0017


	//----- nvinfo : EIATTR_EXIT_INSTR_OFFSETS
	.align		4
        /*1cc8*/ 	.byte	0x04, 0x1c
        /*1cca*/ 	.short	(.L_1260 - .L_1259)


	//   ....[0]....
.L_1259:
        /*1ccc*/ 	.word	0x0001c1d0


	//----- nvinfo : EIATTR_MAX_THREADS
	.align		4
.L_1260:
        /*1cd0*/ 	.byte	0x04, 0x05
        /*1cd2*/ 	.short	(.L_1262 - .L_1261)
.L_1261:
        /*1cd4*/ 	.word	0x00000180
        /*1cd8*/ 	.word	0x00000001
        /*1cdc*/ 	.word	0x00000001


	//----- nvinfo : EIATTR_CRS_STACK_SIZE
	.align		4
.L_1262:
        /*1ce0*/ 	.byte	0x04, 0x1e
        /*1ce2*/ 	.short	(.L_1264 - .L_1263)
.L_1263:
        /*1ce4*/ 	.word	0x00000000


	//----- nvinfo : EIATTR_CBANK_PARAM_SIZE
	.align		4
.L_1264:
        /*1ce8*/ 	.byte	0x03, 0x19
        /*1cea*/ 	.short	0x0bf0


	//----- nvinfo : EIATTR_PARAM_CBANK
	.align		4
        /*1cec*/ 	.byte	0x04, 0x0a
        /*1cee*/ 	.short	(.L_1266 - .L_1265)
	.align		4
.L_1265:
        /*1cf0*/ 	.word	index@(.nv.constant0._ZN7cutlass13device_kernelIN5flash11enable_sm90INS1_16FlashAttnFwdSm90INS1_25CollectiveMainloopFwdSm90ILi2EN4cute5tupleIJNS5_1CILi1EEES8_S8_EEENS6_IJNS7_ILi128EEENS7_ILi96EEENS7_ILi64EEEEEELi256ENS_10bfloat16_tEfNS_4arch4Sm90ELb0ELb0ELb0ELb1ELb1ELb1ELb1ELb1ELb0ELb1ELb1ELb0EEENS1_21CollectiveEpilogueFwdINS6_IJSA_NS7_ILi256EEESB_EEES9_SE_SG_Li256ELb1ELb1ELb1ELb0EEENS1_36VarlenDynamicPersistentTileSchedulerILi128ELi96ELi256ELi128ELb1ELb1ELb1ELb0ELb1ELb1EEEEEEEEEvNT_6ParamsE)
        /*1cf4*/ 	.short	0x0210
        /*1cf6*/ 	.short	0x0bf0


	//----- nvinfo : EIATTR_SW_WAR
	.align		4
.L_1266:
        /*1cf8*/ 	.byte	0x04, 0x36
        /*1cfa*/ 	.short	(.L_1268 - .L_1267)
.L_1267:
        /*1cfc*/ 	.word	0x00000008
.L_1268:


//--------------------- .nv.info._ZN7cutlass13device_kernelIN5flash11enable_sm90INS1_16FlashAttnFwdSm90INS1_25CollectiveMainloopFwdSm90ILi2EN4cute5tupleIJNS5_1CILi1EEES8_S8_EEENS6_IJNS7_ILi128EEENS7_ILi96EEENS7_ILi64EEEEEELi256ENS_10bfloat16_tEfNS_4arch4Sm90ELb0ELb1ELb0ELb0ELb1ELb0ELb0ELb1ELb0ELb1ELb1ELb0EEENS1_21CollectiveEpilogueFwdINS6_IJSA_NS7_ILi256EEESB_EEES9_SE_SG_Li256ELb0ELb1ELb1ELb0EEENS1_19SingleTileSchedulerILb0ELb1ELb1ELi128EEEEEEEEEvNT_6ParamsE --------------------------
	.section	.nv.info._ZN7cutlass13device_kernelIN5flash11enable_sm90INS1_16FlashAttnFwdSm90INS1_25CollectiveMainloopFwdSm90ILi2EN4cute5tupleIJNS5_1CILi1EEES8_S8_EEENS6_IJNS7_ILi128EEENS7_ILi96EEENS7_ILi64EEEEEELi256ENS_10bfloat16_tEfNS_4arch4Sm90ELb0ELb1ELb0ELb0ELb1ELb0ELb0ELb1ELb0ELb1ELb1ELb0EEENS1_21CollectiveEpilogueFwdINS6_IJSA_NS7_ILi256EEESB_EEES9_SE_SG_Li256ELb0ELb1ELb1ELb0EEENS1_19SingleTileSchedulerILb0ELb1ELb1ELi128EEEEEEEEEvNT_6ParamsE,"",@"SHT_CUDA_INFO"
	.sectionflags	@""
	.align	4


	//----- nvinfo : EIATTR_CUDA_API_VERSION
	.align		4
        /*0000*/ 	.byte	0x04, 0x37
        /*0002*/ 	.short	(.L_1270 - .L_1269)
.L_1269:
        /*0004*/ 	.word	0x00000082


	//----- nvinfo : EIATTR_KPARAM_INFO
	.align		4
.L_1270:
        /*0008*/ 	.byte	0x04, 0x17
        /*000a*/ 	.short	(.L_1272 - .L_1271)
.L_1271:
        /*000c*/ 	.word	0x00000000
        /*0010*/ 	.short	0x0000
        /*0012*/ 	.short	0x0070
        /*0014*/ 	.byte	0x00, 0xf0, 0x01, 0x28


	//----- nvinfo : EIATTR_SPARSE_MMA_MASK
	.align		4
.L_1272:
        /*0018*/ 	.byte	0x03, 0x50
        /*001a*/ 	.short	0x0000


	//----- nvinfo : EIATTR_MAXREG_COUNT
	.align		4
        /*001c*/ 	.byte	0x03, 0x1b
        /*001e*/ 	.short	0x00a8


	//----- nvinfo : EIATTR_NUM_BARRIERS
	.align		4
        /*0020*/ 	.byte	0x02, 0x4c
        /*0022*/ 	.byte	0x10
	.zero		1


	//----- nvinfo : EIATTR_EXTERNS
	.align		4
        /*0024*/ 	.byte	0x04, 0x0f
        /*0026*/ 	.short	(.L_1274 - .L_1273)


	//   ....[0]....
	.align		4
.L_1273:
        /*0028*/ 	.word	index@(__assertfail)


	//----- nvinfo : EIATTR_MERCURY_ISA_VERSION
	.align		4
.L_1274:
        /*002c*/ 	.byte	0x03, 0x5f
        /*002e*/ 	.short	0x0101


	//----- nvinfo : EIATTR_INT_WARP_WIDE_INSTR_OFFSETS
	.align		4
        /*0030*/ 	.byte	0x04, 0x31
        /*0032*/ 	.short	(.L_1276 - .L_1275)


	//   ....[0]....
.L_1275:
        /*0034*/ 	.word	0x000000b0


	//   ....[1]....
        /*0038*/ 	.word	0x000000c0


	//   ....[2]....
        /*003c*/ 	.word	0x00000160


	//----- nvinfo : EIATTR_COOP_GROUP_MASK_REGIDS
	.align		4
.L_1276:
        /*0040*/ 	.byte	0x04, 0x29
        /*0042*/ 	.short	(.L_1278 - .L_1277)


	//   ....[0]....
.L_1277:
        /*0044*/ 	.word	0xffffffff


	//   ....[1]....
        /*0048*/ 	.word	0xffffffff


	//   ....[2]....
        /*004c*/ 	.word	0xffffffff


	//   ....[3]....
        /*0050*/ 	.word	0xffffffff


	//   ....[4]....
        /*0054*/ 	.word	0xffffffff


	//   ....[5]....
        /*0058*/ 	.word	0xffffffff


	//   ....[6]....
        /*005c*/ 	.word	0xffffffff


	//   ....[7]....
        /*0060*/ 	.word	0xffffffff


	//   ....[8]....
        /*0064*/ 	.word	0xffffffff


	//   ....[9]....
        /*0068*/ 	.word	0xffffffff


	//   ....[10]....
        /*006c*/ 	.word	0xffffffff


	//   ....[11]....
        /*0070*/ 	.word	0xffffffff


	//   ....[12]....
        /*0074*/ 	.word	0xffffffff


	//   ....[13]....
        /*0078*/ 	.word	0xffffffff


	//   ....[14]....
        /*007c*/ 	.word	0xffffffff


	//   ....[15]....
        /*0080*/ 	.word	0xffffffff


	//   ....[16]....
        /*0084*/ 	.word	0xffffffff


	//   ....[17]....
        /*0088*/ 	.word	0xffffffff


	//   ....[18]....
        /*008c*/ 	.word	0xffffffff


	//   ....[19]....
        /*0090*/ 	.word	0xffffffff


	//   ....[20]....
        /*0094*/ 	.word	0xffffffff


	//   ....[21]....
        /*0098*/ 	.word	0xffffffff


	//   ....[22]....
        /*009c*/ 	.word	0xffffffff


	//   ....[23]....
        /*00a0*/ 	.word	0xffffffff


	//   ....[24]....
        /*00a4*/ 	.word	0xffffffff


	//   ....[25]....
        /*00a8*/ 	.word	0xffffffff


	//   ....[26]....
        /*00ac*/ 	.word	0xffffffff


	//   ....[27]....
        /*00b0*/ 	.word	0xffffffff


	//   ....[28]....
        /*00b4*/ 	.word	0xffffffff


	//   ....[29]....
        /*00b8*/ 	.word	0xffffffff


	//   ....[30]....
        /*00bc*/ 	.word	0xffffffff


	//   ....[31]....
        /*00c0*/ 	.word	0xffffffff


	//   ....[32]....
        /*00c4*/ 	.word	0xffffffff


	//   ....[33]....
        /*00c8*/ 	.word	0xffffffff


	//   ....[34]....
        /*00cc*/ 	.word	0xffffffff


	//   ....[35]....
        /*00d0*/ 	.word	0xffffffff


	//   ....[36]....
        /*00d4*/ 	.word	0xffffffff


	//   ....[37]....
        /*00d8*/ 	.word	0xffffffff


	//   ....[38]....
        /*00dc*/ 	.word	0xffffffff


	//   ....[39]....
        /*00e0*/ 	.word	0xffffffff


	//   ....[40]....
        /*00e4*/ 	.word	0xffffffff


	//   ....[41]....
        /*00e8*/ 	.word	0xffffffff


	//   ....[42]....
        /*00ec*/ 	.word	0xffffffff


	//   ....[43]....
        /*00f0*/ 	.word	0xffffffff


	//   ....[44]....
        /*00f4*/ 	.word	0xffffffff


	//   ....[45]....
        /*00f8*/ 	.word	0xffffffff


	//   ....[46]....
        /*00fc*/ 	.word	0xffffffff


	//   ....[47]....
        /*0100*/ 	.word	0xffffffff


	//   ....[48]....
        /*0104*/ 	.word	0xffffffff


	//   ....[49]....
        /*0108*/ 	.word	0xffffffff


	//   ....[50]....
        /*010c*/ 	.word	0xffffffff


	//   ....[51]....
        /*0110*/ 	.word	0xffffffff


	//   ....[52]....
        /*0114*/ 	.word	0xffffffff


	//   ....[53]....
        /*0118*/ 	.word	0xffffffff


	//   ....[54]....
        /*011c*/ 	.word	0xffffffff


	//   ....[55]....
        /*0120*/ 	.word	0xffffffff


	//   ....[56]....
        /*0124*/ 	.word	0xffffffff


	//   ....[57]....
        /*0128*/ 	.word	0xffffffff


	//   ....[58]....
        /*012c*/ 	.word	0xffffffff


	//   ....[59]....
        /*0130*/ 	.word	0xffffffff


	//   ....[60]....
        /*0134*/ 	.word	0xffffffff


	//   ....[61]....
        /*0138*/ 	.word	0xffffffff


	//   ....[62]....
        /*013c*/ 	.word	0xffffffff


	//   ....[63]....
        /*0140*/ 	.word	0xffffffff


	//   ....[64]....
        /*0144*/ 	.word	0xffffffff


	//   ....[65]....
        /*0148*/ 	.word	0xffffffff


	//   ....[66]....
        /*014c*/ 	.word	0xffffffff


	//   ....[67]....
        /*0150*/ 	.word	0xffffffff


	//   ....[68]....
        /*0154*/ 	.word	0xffffffff


	//   ....[69]....
        /*0158*/ 	.word	0xffffffff


	//   ....[70]....
        /*015c*/ 	.word	0xffffffff


	//   ....[71]....
        /*0160*/ 	.word	0xffffffff


	//   ....[72]....
        /*0164*/ 	.word	0xffffffff


	//   ....[73]....
        /*0168*/ 	.word	0xffffffff


	//   ....[74]....
        /*016c*/ 	.word	0xffffffff


	//   ....[75]....
        /*0170*/ 	.word	0xffffffff


	//   ....[76]....
        /*0174*/ 	.word	0xffffffff


	//   ....[77]....
        /*0178*/ 	.word	0xffffffff


	//   ....[78]....
        /*017c*/ 	.word	0xffffffff


	//   ....[79]....
        /*0180*/ 	.word	0xffffffff


	//   ....[80]....
        /*0184*/ 	.word	0xffffffff


	//   ....[81]....
        /*0188*/ 	.word	0xffffffff


	//   ....[82]....
        /*018c*/ 	.word	0xffffffff


	//   ....[83]....
        /*0190*/ 	.word	0xffffffff


	//   ....[84]....
        /*0194*/ 	.word	0xffffffff


	//   ....[85]....
        /*0198*/ 	.word	0xffffffff


	//   ....[86]....
        /*019c*/ 	.word	0xffffffff


	//   ....[87]....
        /*01a0*/ 	.word	0xffffffff


	//   ....[88]....
        /*01a4*/ 	.word	0xffffffff


	//   ....[89]....
        /*01a8*/ 	.word	0xffffffff


	//   ....[90]....
        /*01ac*/ 	.word	0xffffffff


	//   ....[91]....
        /*01b0*/ 	.word	0xffffffff


	//   ....[92]....
        /*01b4*/ 	.word	0xffffffff


	//   ....[93]....
        /*01b8*/ 	.word	0xffffffff


	//   ....[94]....
        /*01bc*/ 	.word	0xffffffff


	//   ....[95]....
        /*01c0*/ 	.word	0xffffffff


	//   ....[96]....
        /*01c4*/ 	.word	0xffffffff


	//   ....[97]....
        /*01c8*/ 	.word	0xffffffff


	//   ....[98]....
        /*01cc*/ 	.word	0xffffffff


	//   ....[99]....
        /*01d0*/ 	.word	0xffffffff


	//   ....[100]....
        /*01d4*/ 	.word	0xffffffff


	//   ....[101]....
        /*01d8*/ 	.word	0xffffffff


	//   ....[102]....
        /*01dc*/ 	.word	0xffffffff


	//   ....[103]....
        /*01e0*/ 	.word	0xffffffff


	//   ....[104]....
        /*01e4*/ 	.word	0xffffffff


	//   ....[105]....
        /*01e8*/ 	.word	0xffffffff


	//   ....[106]....
        /*01ec*/ 	.word	0xffffffff


	//   ....[107]....
        /*01f0*/ 	.word	0x0500000f


	//   ....[108]....
        /*01f4*/ 	.word	0x0500000f


	//   ....[109]....
        /*01f8*/ 	.word	0x0500000f


	//   ....[110]....
        /*01fc*/ 	.word	0x0500000f


	//   ....[111]....
        /*0200*/ 	.word	0x0500000f


	//   ....[112]....
        /*0204*/ 	.word	0x0500000f


	//   ....[113]....
        /*0208*/ 	.word	0x0500000f


	//   ....[114]....
        /*020c*/ 	.word	0x0500000f


	//   ....[115]....
        /*0210*/ 	.word	0x0500000f


	//   ....[116]....
        /*0214*/ 	.word	0x0500000f


	//   ....[117]....
        /*0218*/ 	.word	0x0500000f


	//   ....[118]....
        /*021c*/ 	.word	0x0500000f


	//   ....[119]....
        /*0220*/ 	.word	0x0500000f


	//   ....[120]....
        /*0224*/ 	.word	0x0500000f


	//   ....[121]....
        /*0228*/ 	.word	0x0500000f


	//   ....[122]....
        /*022c*/ 	.word	0x0500000f


	//   ....[123]....
        /*0230*/ 	.word	0x0500000f


	//   ....[124]....
        /*0234*/ 	.word	0x0500000f


	//   ....[125]....
        /*0238*/ 	.word	0x0500000f


	//   ....[126]....
        /*023c*/ 	.word	0x0500000f


	//   ....[127]....
        /*0240*/ 	.word	0x0500000f


	//   ....[128]....
        /*0244*/ 	.word	0x0500000f


	//   ....[129]....
        /*0248*/ 	.word	0x0500000f


	//   ....[130]....
        /*024c*/ 	.word	0x0500000f


	//   ....[131]....
        /*0250*/ 	.word	0x0500000f


	//   ....[132]....
        /*0254*/ 	.word	0x0500000f


	//   ....[133]....
        /*0258*/ 	.word	0x0500000f


	//   ....[134]....
        /*025c*/ 	.word	0x0500000f


	//   ....[135]....
        /*0260*/ 	.word	0x0500000f


	//   ....[136]....
        /*0264*/ 	.word	0x0500000f


	//   ....[137]....
        /*0268*/ 	.word	0x0500000f


	//   ....[138]....
        /*026c*/ 	.word	0x0500000f


	//   ....[139]....
        /*0270*/ 	.word	0x0500000f


	//   ....[140]....
        /*0274*/ 	.word	0x0500000f


	//   ....[141]....
        /*0278*/ 	.word	0x0500000f


	//   ....[142]....
        /*027c*/ 	.word	0x0500000f


	//   ....[143]....
        /*0280*/ 	.word	0x0500000f


	//   ....[144]....
        /*0284*/ 	.word	0x0500000f


	//   ....[145]....
        /*0288*/ 	.word	0x0500000f


	//   ....[146]....
        /*028c*/ 	.word	0x0500000f


	//   ....[147]....
        /*0290*/ 	.word	0x0500000f


	//   ....[148]....
        /*0294*/ 	.word	0x0500000f


	//   ....[149]....
        /*0298*/ 	.word	0x0500000f


	//   ....[150]....
        /*029c*/ 	.word	0x0500000f


	//   ....[151]....
        /*02a0*/ 	.word	0x0500000f


	//   ....[152]....
        /*02a4*/ 	.word	0x0500000f


	//   ....[153]....
        /*02a8*/ 	.word	0x0500000f


	//   ....[154]....
        /*02ac*/ 	.word	0x0500000f


	//   ....[155]....
        /*02b0*/ 	.word	0x0500000f


	//   ....[156]....
        /*02b4*/ 	.word	0x0500000f


	//   ....[157]....
        /*02b8*/ 	.word	0x0500000f


	//   ....[158]....
        /*02bc*/ 	.word	0x0500000f


	//   ....[159]....
        /*02c0*/ 	.word	0x0500000f


	//   ....[160]....
        /*02c4*/ 	.word	0x0500000f


	//   ....[161]....
        /*02c8*/ 	.word	0x0500000f


	//   ....[162]....
        /*02cc*/ 	.word	0x0500000f


	//   ....[163]....
        /*02d0*/ 	.word	0x0500000f


	//   ....[164]....
        /*02d4*/ 	.word	0x0500000f


	//   ....[165]....
        /*02d8*/ 	.word	0x0500000f


	//   ....[166]....
        /*02dc*/ 	.word	0x0500000f


	//   ....[167]....
        /*02e0*/ 	.word	0x0500000f


	//   ....[168]....
        /*02e4*/ 	.word	0x0500000f


	//   ....[169]....
        /*02e8*/ 	.word	0x0500000f


	//   ....[170]....
        /*02ec*/ 	.word	0x0500000f


	//   ....[171]....
        /*02f0*/ 	.word	0x0500000f


	//   ....[172]....
        /*02f4*/ 	.word	0x0500000f


	//----- nvinfo : EIATTR_COOP_GROUP_INSTR_OFFSETS
	.align		4
.L_1278:
        /*02f8*/ 	.byte	0x04, 0x28
        /*02fa*/ 	.short	(.L_1280 - .L_1279)


	//   ....[0]....
.L_1279:
        /*02fc*/ 	.word	0x00000070


	//   ....[1]....
        /*0300*/ 	.word	0x00000080


	//   ....[2]....
        /*0304*/ 	.word	0x000002c0


	//   ....[3]....
        /*0308*/ 	.word	0x00000420


	//   ....[4]....
        /*030c*/ 	.word	0x00000540


	//   ....[5]....
        /*0310*/ 	.word	0x000006a0


	//   ....[6]....
        /*0314*/ 	.word	0x000016f0


	//   ....[7]....
        /*0318*/ 	.word	0x00001f20


	//   ....[8]....
        /*031c*/ 	.word	0x00002160


	//   ....[9]....
        /*0320*/ 	.word	0x00002df0


	//   ....[10]....
        /*0324*/ 	.word	0x00002f00


	//   ....[11]....
        /*0328*/ 	.word	0x00003590


	//   ....[12]....
        /*032c*/ 	.word	0x00003610


	//   ....[13]....
        /*0330*/ 	.word	0x00004880


	//   ....[14]....
        /*0334*/ 	.word	0x000052c0


	//   ....[15]....
        /*0338*/ 	.word	0x00005890


	//   ....[16]....
        /*033c*/ 	.word	0x000059a0


	//   ....[17]....
        /*0340*/ 	.word	0x000061c0


	//   ....[18]....
        /*0344*/ 	.word	0x00006390


	//   ....[19]....
        /*0348*/ 	.word	0x00007c70


	//   ....[20]....
        /*034c*/ 	.word	0x00007ca0


	//   ....[21]....
        /*0350*/ 	.word	0x00008100


	//   ....[22]....
        /*0354*/ 	.word	0x000082d0


	//   ....[23]....
        /*0358*/ 	.word	0x000098e0


	//   ....[24]....
        /*035c*/ 	.word	0x0000a300


	//   ....[25]....
        /*0360*/ 	.word	0x0000a8f0


	//   ....[26]....
        /*0364*/ 	.word	0x0000aa00


	//   ....[27]....
        /*0368*/ 	.word	0x0000b220


	//   ....[28]....
        /*036c*/ 	.word	0x0000b3f0


	//   ....[29]....
        /*0370*/ 	.word	0x0000c520


	//   ....[30]....
        /*0374*/ 	.word	0x0000c570


	//   ....[31]....
        /*0378*/ 	.word	0x0000c5a0


	//   ....[32]....
        /*037c*/ 	.word	0x0000c5c0


	//   ....[33]....
        /*0380*/ 	.word	0x0000d680


	//   ....[34]....
        /*0384*/ 	.word	0x0000d6e0


	//   ....[35]....
        /*0388*/ 	.word	0x0000d720


	//   ....[36]....
        /*038c*/ 	.word	0x0000d750


	//   ....[37]....
        /*0390*/ 	.word	0x0000d780


	//   ....[38]....
        /*0394*/ 	.word	0x0000d7a0


	//   ....[39]....
        /*0398*/ 	.word	0x0000e410


	//   ....[40]....
        /*039c*/ 	.word	0x0000e420


	//   ....[41]....
        /*03a0*/ 	.word	0x0000f450


	//   ....[42]....
        /*03a4*/ 	.word	0x000109a0


	//   ....[43]....
        /*03a8*/ 	.word	0x000109c0


	//   ....[44]....
        /*03ac*/ 	.word	0x000109d0


	//   ....[45]....
        /*03b0*/ 	.word	0x00010a10


	//   ....[46]....
        /*03b4*/ 	.word	0x00010a60


	//   ....[47]....
        /*03b8*/ 	.word	0x00010a80


	//   ....[48]....
        /*03bc*/ 	.word	0x00010ad0


	//   ....[49]....
        /*03c0*/ 	.word	0x00010af0


	//   ....[50]....
        /*03c4*/ 	.word	0x00010b40


	//   ....[51]....
        /*03c8*/ 	.word	0x00010b60


	//   ....[52]....
        /*03cc*/ 	.word	0x00010bb0


	//   ....[53]....
        /*03d0*/ 	.word	0x00010bd0


	//   ....[54]....
        /*03d4*/ 	.word	0x00011140


	//   ....[55]....
        /*03d8*/ 	.word	0x00011170


	//   ....[56]....
        /*03dc*/ 	.word	0x000111a0


	//   ....[57]....
        /*03e0*/ 	.word	0x00011200


	//   ....[58]....
        /*03e4*/ 	.word	0x00011260


	//   ....[59]....
        /*03e8*/ 	.word	0x00011280


	//   ....[60]....
        /*03ec*/ 	.word	0x000112e0


	//   ....[61]....
        /*03f0*/ 	.word	0x00011300


	//   ....[62]....
        /*03f4*/ 	.word	0x00011360


	//   ....[63]....
        /*03f8*/ 	.word	0x00011380


	//   ....[64]....
        /*03fc*/ 	.word	0x000113e0


	//   ....[65]....
        /*0400*/ 	.word	0x00011400


	//   ....[66]....
        /*0404*/ 	.word	0x00011460


	//   ....[67]....
        /*0408*/ 	.word	0x00011480


	//   ....[68]....
        /*040c*/ 	.word	0x000114d0


	//   ....[69]....
        /*0410*/ 	.word	0x000114f0


	//   ....[70]....
        /*0414*/ 	.word	0x00011870


	//   ....[71]....
        /*0418*/ 	.word	0x000118a0


	//   ....[72]....
        /*041c*/ 	.word	0x000118e0


	//   ....[73]....
        /*0420*/ 	.word	0x00011900


	//   ....[74]....
        /*0424*/ 	.word	0x00011920


	//   ....[75]....
        /*0428*/ 	.word	0x00011950


	//   ....[76]....
        /*042c*/ 	.word	0x000119f0


	//   ....[77]....
        /*0430*/ 	.word	0x00011a20


	//   ....[78]....
        /*0434*/ 	.word	0x00011ab0


	//   ....[79]....
        /*0438*/ 	.word	0x00011ae0


	//   ....[80]....
        /*043c*/ 	.word	0x00011af0


	//   ....[81]....
        /*0440*/ 	.word	0x00011b80


	//   ....[82]....
        /*0444*/ 	.word	0x00012300


	//   ....[83]....
        /*0448*/ 	.word	0x00012320


	//   ....[84]....
        /*044c*/ 	.word	0x00012330


	//   ....[85]....
        /*0450*/ 	.word	0x00012340


	//   ....[86]....
        /*0454*/ 	.word	0x00012350


	//   ....[87]....
        /*0458*/ 	.word	0x00012360


	//   ....[88]....
        /*045c*/ 	.word	0x00012380


	//   ....[89]....
        /*0460*/ 	.word	0x000123a0


	//   ....[90]....
        /*0464*/ 	.word	0x000123d0


	//   ....[91]....
        /*0468*/ 	.word	0x00012410


	//   ....[92]....
        /*046c*/ 	.word	0x00012450


	//   ....[93]....
        /*0470*/ 	.word	0x000124a0


	//   ....[94]....
        /*0474*/ 	.word	0x000127f0


	//   ....[95]....
        /*0478*/ 	.word	0x00012810


	//   ....[96]....
        /*047c*/ 	.word	0x00012820


	//   ....[97]....
        /*0480*/ 	.word	0x00012830


	//   ....[98]....
        /*0484*/ 	.word	0x00012840


	//   ....[99]....
        /*0488*/ 	.word	0x00012860


	//   ....[100]....
        /*048c*/ 	.word	0x000128d0


	//   ....[101]....
        /*0490*/ 	.word	0x000128f0


	//   ....[102]....
        /*0494*/ 	.word	0x00012950


	//   ....[103]....
        /*0498*/ 	.word	0x00012960


	//   ....[104]....
        /*049c*/ 	.word	0x000129d0


	//   ....[105]....
        /*04a0*/ 	.word	0x00012a50


	//   ....[106]....
        /*04a4*/ 	.word	0x00012d50


	//   ....[107]....
        /*04a8*/ 	.word	0x00013370


	//   ....[108]....
        /*04ac*/ 	.word	0x00013460


	//   ....[109]....
        /*04b0*/ 	.word	0x00013500


	//   ....[110]....
        /*04b4*/ 	.word	0x00013580


	//   ....[111]....
        /*04b8*/ 	.word	0x00013630


	//   ....[112]....
        /*04bc*/ 	.word	0x00013690


	//   ....[113]....
        /*04c0*/ 	.word	0x00013750


	//   ....[114]....
        /*04c4*/ 	.word	0x000137b0


	//   ....[115]....
        /*04c8*/ 	.word	0x00013870


	//   ....[116]....
        /*04cc*/ 	.word	0x000138d0


	//   ....[117]....
        /*04d0*/ 	.word	0x00013990


	//   ....[118]....
        /*04d4*/ 	.word	0x000139f0


	//   ....[119]....
        /*04d8*/ 	.word	0x00013a90


	//   ....[120]....
        /*04dc*/ 	.word	0x00013b20


	//   ....[121]....
        /*04e0*/ 	.word	0x00013b80


	//   ....[122]....
        /*04e4*/ 	.word	0x00013c40


	//   ....[123]....
        /*04e8*/ 	.word	0x00013cf0


	//   ....[124]....
        /*04ec*/ 	.word	0x00013d50


	//   ....[125]....
        /*04f0*/ 	.word	0x00013e20


	//   ....[126]....
        /*04f4*/ 	.word	0x00013e80


	//   ....[127]....
        /*04f8*/ 	.word	0x00013f50


	//   ....[128]....
        /*04fc*/ 	.word	0x00013fb0


	//   ....[129]....
        /*0500*/ 	.word	0x00014080


	//   ....[130]....
        /*0504*/ 	.word	0x000140e0


	//   ....[131]....
        /*0508*/ 	.word	0x000141b0


	//   ....[132]....
        /*050c*/ 	.word	0x00014210


	//   ....[133]....
        /*0510*/ 	.word	0x000142d0


	//   ....[134]....
        /*0514*/ 	.word	0x00014340


	//   ....[135]....
        /*0518*/ 	.word	0x000143e0


	//   ....[136]....
        /*051c*/ 	.word	0x00014530


	//   ....[137]....
        /*0520*/ 	.word	0x00014610


	//   ....[138]....
        /*0524*/ 	.word	0x00014670


	//   ....[139]....
        /*0528*/ 	.word	0x00014730


	//   ....[140]....
        /*052c*/ 	.word	0x00014820


	//   ....[141]....
        /*0530*/ 	.word	0x000148e0


	//   ....[142]....
        /*0534*/ 	.word	0x000149c0


	//   ....[143]....
        /*0538*/ 	.word	0x00014a80


	//   ....[144]....
        /*053c*/ 	.word	0x00014b60


	//   ....[145]....
        /*0540*/ 	.word	0x00014c20


	//   ....[146]....
        /*0544*/ 	.word	0x00014d00


	//   ....[147]....
        /*0548*/ 	.word	0x00014dd0


	//   ....[148]....
        /*054c*/ 	.word	0x00014f30


	//   ....[149]....
        /*0550*/ 	.word	0x00014fd0


	//   ....[150]....
        /*0554*/ 	.word	0x00015030


	//   ....[151]....
        /*0558*/ 	.word	0x000150d0


	//   ....[152]....
        /*055c*/ 	.word	0x00015130


	//   ....[153]....
        /*0560*/ 	.word	0x000151d0


	//   ....[154]....
        /*0564*/ 	.word	0x00015230


	//   ....[155]....
        /*0568*/ 	.word	0x000152d0


	//   ....[156]....
        /*056c*/ 	.word	0x00015330


	//   ....[157]....
        /*0570*/ 	.word	0x000153d0


	//   ....[158]....
        /*0574*/ 	.word	0x00015430


	//   ....[159]....
        /*0578*/ 	.word	0x000154d0


	//   ....[160]....
        /*057c*/ 	.word	0x000155c0


	//   ....[161]....
        /*0580*/ 	.word	0x00015660


	//   ....[162]....
        /*0584*/ 	.word	0x000156d0


	//   ....[163]....
        /*0588*/ 	.word	0x000157a0


	//   ....[164]....
        /*058c*/ 	.word	0x00015800


	//   ....[165]....
        /*0590*/ 	.word	0x000158d0


	//   ....[166]....
        /*0594*/ 	.word	0x00015930


	//   ....[167]....
        /*0598*/ 	.word	0x00015a00


	//   ....[168]....
        /*059c*/ 	.word	0x00015a60


	//   ....[169]....
        /*05a0*/ 	.word	0x00015b30


	//   ....[170]....
        /*05a4*/ 	.word	0x00015b90


	//   ....[171]....
        /*05a8*/ 	.word	0x00015c60


	//   ....[172]....
        /*05ac*/ 	.word	0x00015d40


	//----- nvinfo : EIATTR_REG_RECONFIG
	.align		4
.L_1280:
        /*05b0*/ 	.byte	0x01, 0x54
	.zero		2


	//----- nvinfo : EIATTR_SYSCALL_OFFSETS
	.align		4
        /*05b4*/ 	.byte	0x04, 0x46
        /*05b6*/ 	.short	(.L_1282 - .L_1281)


	//   ....[0]....
.L_1281:
        /*05b8*/ 	.word	0x000018b0


	//   ....[1]....
        /*05bc*/ 	.word	0x00010010


	//   ....[2]....
        /*05c0*/ 	.word	0x00010150


	//   ....[3]....
        /*05c4*/ 	.word	0x00010240


	//   ....[4]....
        /*05c8*/ 	.word	0x00010e40


	//----- nvinfo : EIATTR_MBARRIER_INSTR_OFFSETS
	.align		4
.L_1282:
        /*05cc*/ 	.byte	0x04, 0x39
        /*05ce*/ 	.short	(.L_1284 - .L_1283)


	//   ....[0]....
.L_1283:
        /*05d0*/ 	.word	0x00000170
        /*05d4*/ 	.word	0x000000ff
        /*05d8*/ 	.word	0x00022800
        /*05dc*/ 	.short	0x0100
        /*05de*/ 	.byte	0x08
	.zero		1


	//   ....[1]....
        /*05e0*/ 	.word	0x00000180
        /*05e4*/ 	.word	0x000000ff
        /*05e8*/ 	.word	0x00022820
        /*05ec*/ 	.short	0x0100
        /*05ee*/ 	.byte	0x08
	.zero		1


	//   ....[2]....
        /*05f0*/ 	.word	0x00000270
        /*05f4*/ 	.word	0x000000ff
        /*05f8*/ 	.word	0x00022830
        /*05fc*/ 	.short	0x0100
        /*05fe*/ 	.byte	0x08
	.zero		1


	//   ....[3]....
        /*0600*/ 	.word	0x00000280
        /*0604*/ 	.word	0x000000ff
        /*0608*/ 	.word	0x00022840
        /*060c*/ 	.short	0x0100
        /*060e*/ 	.byte	0x08
	.zero		1


	//   ....[4]....
        /*0610*/ 	.word	0x00000290
        /*0614*/ 	.word	0x000000ff
        /*0618*/ 	.word	0x00022838
        /*061c*/ 	.short	0x0100
        /*061e*/ 	.byte	0x08
	.zero		1


	//   ....[5]....
        /*0620*/ 	.word	0x000002a0
        /*0624*/ 	.word	0x000000ff
        /*0628*/ 	.word	0x00022848
        /*062c*/ 	.short	0x0100
        /*062e*/ 	.byte	0x08
	.zero		1


	//   ....[6]....
        /*0630*/ 	.word	0x000003d0
        /*0634*/ 	.word	0x000000ff
        /*0638*/ 	.word	0x00022850
        /*063c*/ 	.short	0x0100
        /*063e*/ 	.byte	0x08
	.zero		1


	//   ....[7]....
        /*0640*/ 	.word	0x000003e0
        /*0644*/ 	.word	0x000000ff
        /*0648*/ 	.word	0x00022860
        /*064c*/ 	.short	0x0100
        /*064e*/ 	.byte	0x08
	.zero		1


	//   ....[8]....
        /*0650*/ 	.word	0x000003f0
        /*0654*/ 	.word	0x000000ff
        /*0658*/ 	.word	0x00022858
        /*065c*/ 	.short	0x0100
        /*065e*/ 	.byte	0x08
	.zero		1


	//   ....[9]....
        /*0660*/ 	.word	0x00000400
        /*0664*/ 	.word	0x000000ff
        /*0668*/ 	.word	0x00022868
        /*066c*/ 	.short	0x0100
        /*066e*/ 	.byte	0x08
	.zero		1


	//   ....[10]....
        /*0670*/ 	.word	0x000004f0
        /*0674*/ 	.word	0x000000ff
        /*0678*/ 	.word	0x00022870
        /*067c*/ 	.short	0x0100
        /*067e*/ 	.byte	0x06
	.zero		1


	//   ....[11]....
        /*0680*/ 	.word	0x00000500
        /*0684*/ 	.word	0x000000ff
        /*0688*/ 	.word	0x00022880
        /*068c*/ 	.short	0x0100
        /*068e*/ 	.byte	0x06
	.zero		1


	//   ....[12]....
        /*0690*/ 	.word	0x00000510
        /*0694*/ 	.word	0x000000ff
        /*0698*/ 	.word	0x00022878
        /*069c*/ 	.short	0x0100
        /*069e*/ 	.byte	0x06
	.zero		1


	//   ....[13]....
        /*06a0*/ 	.word	0x00000520
        /*06a4*/ 	.word	0x000000ff
        /*06a8*/ 	.word	0x00022888
        /*06ac*/ 	.short	0x0100
        /*06ae*/ 	.byte	0x06
	.zero		1


	//   ....[14]....
        /*06b0*/ 	.word	0x00000650
        /*06b4*/ 	.word	0x000000ff
        /*06b8*/ 	.word	0x00022890
        /*06bc*/ 	.short	0x0100
        /*06be*/ 	.byte	0x08
	.zero		1


	//   ....[15]....
        /*06c0*/ 	.word	0x00000660
        /*06c4*/ 	.word	0x000000ff
        /*06c8*/ 	.word	0x000228a0
        /*06cc*/ 	.short	0x0100
        /*06ce*/ 	.byte	0x08
	.zero		1


	//   ....[16]....
        /*06d0*/ 	.word	0x00000670
        /*06d4*/ 	.word	0x000000ff
        /*06d8*/ 	.word	0x00022898
        /*06dc*/ 	.short	0x0100
        /*06de*/ 	.byte	0x08
	.zero		1


	//   ....[17]....
        /*06e0*/ 	.word	0x00000680
        /*06e4*/ 	.word	0x000000ff
        /*06e8*/ 	.word	0x000228a8
        /*06ec*/ 	.short	0x0100
        /*06ee*/ 	.byte	0x08
	.zero		1


	//   ....[18]....
        /*06f0*/ 	.word	0x000007c0
        /*06f4*/ 	.word	0x000000ff
        /*06f8*/ 	.word	0x000228b0
        /*06fc*/ 	.short	0x0100
        /*06fe*/ 	.byte	0x08
	.zero		1


	//   ....[19]....
        /*0700*/ 	.word	0x000007d0
        /*0704*/ 	.word	0x000000ff
        /*0708*/ 	.word	0x000228c0
        /*070c*/ 	.short	0x0100
        /*070e*/ 	.byte	0x08
	.zero		1


	//   ....[20]....
        /*0710*/ 	.word	0x000007e0
        /*0714*/ 	.word	0x000000ff
        /*0718*/ 	.word	0x000228b8
        /*071c*/ 	.short	0x0100
        /*071e*/ 	.byte	0x08
	.zero		1


	//   ....[21]....
        /*0720*/ 	.word	0x000007f0
        /*0724*/ 	.word	0x000000ff
        /*0728*/ 	.word	0x000228c8
        /*072c*/ 	.short	0x0100
        /*072e*/ 	.byte	0x08
	.zero		1


	//   ....[22]....
        /*0730*/ 	.word	0x000018e0
        /*0734*/ 	.word	0x000000ff
        /*0738*/ 	.word	0x00022800
        /*073c*/ 	.short	0x010a
        /*073e*/ 	.byte	0x26
	.zero		1


	//   ....[23]....
        /*0740*/ 	.word	0x00001980
        /*0744*/ 	.word	0x000000ff
        /*0748*/ 	.word	0x00022830
        /*074c*/ 	.short	0x010a
        /*074e*/ 	.byte	0x26
	.zero		1


	//   ....[24]....
        /*0750*/ 	.word	0x000019c0
        /*0754*/ 	.word	0x000000ff
        /*0758*/ 	.word	0x00022830
        /*075c*/ 	.short	0x010a
        /*075e*/ 	.byte	0x26
	.zero		1


	//   ....[25]....
        /*0760*/ 	.word	0x00001f50
        /*0764*/ 	.word	0x000000ff
        /*0768*/ 	.word	0x00000000
        /*076c*/ 	.short	0x0101
        /*076e*/ 	.byte	0x06
	.zero		1


	//   ....[26]....
        /*0770*/ 	.word	0x00003e50
        /*0774*/ 	.word	0x000000ff
        /*0778*/ 	.word	0x00022850
        /*077c*/ 	.short	0x010a
        /*077e*/ 	.byte	0x26
	.zero		1


	//   ....[27]....
        /*0780*/ 	.word	0x00003e90
        /*0784*/ 	.word	0x000000ff
        /*0788*/ 	.word	0x00022850
        /*078c*/ 	.short	0x010a
        /*078e*/ 	.byte	0x26
	.zero		1


	//   ....[28]....
        /*0790*/ 	.word	0x00004250
        /*0794*/ 	.word	0x000000ff
        /*0798*/ 	.word	0x00000000
        /*079c*/ 	.short	0x0101
        /*079e*/ 	.byte	0x07
	.zero		1


	//   ....[29]....
        /*07a0*/ 	.word	0x00004590
        /*07a4*/ 	.word	0x000000ff
        /*07a8*/ 	.word	0x00022830
        /*07ac*/ 	.short	0x010a
        /*07ae*/ 	.byte	0x1e
	.zero		1


	//   ....[30]....
        /*07b0*/ 	.word	0x000045d0
        /*07b4*/ 	.word	0x000000ff
        /*07b8*/ 	.word	0x00022830
        /*07bc*/ 	.short	0x010a
        /*07be*/ 	.byte	0x1e
	.zero		1


	//   ....[31]....
        /*07c0*/ 	.word	0x000048b0
        /*07c4*/ 	.word	0x000000ff
        /*07c8*/ 	.word	0x00000000
        /*07cc*/ 	.short	0x0101
        /*07ce*/ 	.byte	0x0a
	.zero		1


	//   ....[32]....
        /*07d0*/ 	.word	0x00007160
        /*07d4*/ 	.word	0x000000ff
        /*07d8*/ 	.word	0x00022850
        /*07dc*/ 	.short	0x010a
        /*07de*/ 	.byte	0x1e
	.zero		1


	//   ....[33]....
        /*07e0*/ 	.word	0x000071a0
        /*07e4*/ 	.word	0x000000ff
        /*07e8*/ 	.word	0x00022850
        /*07ec*/ 	.short	0x010a
        /*07ee*/ 	.byte	0x1e
	.zero		1


	//   ....[34]....
        /*07f0*/ 	.word	0x000074a0
        /*07f4*/ 	.word	0x000000ff
        /*07f8*/ 	.word	0x00000000
        /*07fc*/ 	.short	0x0101
        /*07fe*/ 	.byte	0x1e
	.zero		1


	//   ....[35]....
        /*0800*/ 	.word	0x000078a0
        /*0804*/ 	.word	0x000000ff
        /*0808*/ 	.word	0x00022830
        /*080c*/ 	.short	0x010a
        /*080e*/ 	.byte	0x1c
	.zero		1


	//   ....[36]....
        /*0810*/ 	.word	0x000078e0
        /*0814*/ 	.word	0x000000ff
        /*0818*/ 	.word	0x00022830
        /*081c*/ 	.short	0x010a
        /*081e*/ 	.byte	0x1c
	.zero		1


	//   ....[37]....
        /*0820*/ 	.word	0x00007b30
        /*0824*/ 	.word	0x000000ff
        /*0828*/ 	.word	0x00000000
        /*082c*/ 	.short	0x0101
        /*082e*/ 	.byte	0x0a
	.zero		1


	//   ....[38]....
        /*0830*/ 	.word	0x00009190
        /*0834*/ 	.word	0x000000ff
        /*0838*/ 	.word	0x00022850
        /*083c*/ 	.short	0x010a
        /*083e*/ 	.byte	0x1c
	.zero		1


	//   ....[39]....
        /*0840*/ 	.word	0x000091d0
        /*0844*/ 	.word	0x000000ff
        /*0848*/ 	.word	0x00022850
        /*084c*/ 	.short	0x010a
        /*084e*/ 	.byte	0x1c
	.zero		1


	//   ....[40]....
        /*0850*/ 	.word	0x000094b0
        /*0854*/ 	.word	0x000000ff
        /*0858*/ 	.word	0x00000000
        /*085c*/ 	.short	0x0101
        /*085e*/ 	.byte	0x1c
	.zero		1


	//   ....[41]....
        /*0860*/ 	.word	0x00009630
        /*0864*/ 	.word	0x000000ff
        /*0868*/ 	.word	0x00022830
        /*086c*/ 	.short	0x010a
        /*086e*/ 	.byte	0x1a
	.zero		1


	//   ....[42]....
        /*0870*/ 	.word	0x00009670
        /*0874*/ 	.word	0x000000ff
        /*0878*/ 	.word	0x00022830
        /*087c*/ 	.short	0x010a
        /*087e*/ 	.byte	0x1a
	.zero		1


	//   ....[43]....
        /*0880*/ 	.word	0x00009910
        /*0884*/ 	.word	0x000000ff
        /*0888*/ 	.word	0x00000000
        /*088c*/ 	.short	0x0101
        /*088e*/ 	.byte	0x0a
	.zero		1


	//   ....[44]....
        /*0890*/ 	.word	0x0000c1c0
        /*0894*/ 	.word	0x000000ff
        /*0898*/ 	.word	0x00022850
        /*089c*/ 	.short	0x010a
        /*089e*/ 	.byte	0x1a
	.zero		1


	//   ....[45]....
        /*08a0*/ 	.word	0x0000c200
        /*08a4*/ 	.word	0x000000ff
        /*08a8*/ 	.word	0x00022850
        /*08ac*/ 	.short	0x010a
        /*08ae*/ 	.byte	0x1a
	.zero		1


	//   ....[46]....
        /*08b0*/ 	.word	0x0000c500
        /*08b4*/ 	.word	0x000000ff
        /*08b8*/ 	.word	0x00000000
        /*08bc*/ 	.short	0x0101
        /*08be*/ 	.byte	0x1a
	.zero		1


	//   ....[47]....
        /*08c0*/ 	.word	0x0000d7b0
        /*08c4*/ 	.word	0x000000ff
        /*08c8*/ 	.word	0x00000000
        /*08cc*/ 	.short	0x0101
        /*08ce*/ 	.byte	0x04
	.zero		1


	//   ....[48]....
        /*08d0*/ 	.word	0x00010740
        /*08d4*/ 	.word	0x000000ff
        /*08d8*/ 	.word	0x00022840
        /*08dc*/ 	.short	0x010a
        /*08de*/ 	.byte	0x2f
	.zero		1


	//   ....[49]....
        /*08e0*/ 	.word	0x00010c70
        /*08e4*/ 	.word	0x000000ff
        /*08e8*/ 	.word	0x00022830
        /*08ec*/ 	.short	0x0107
        /*08ee*/ 	.byte	0x2f
	.zero		1


	//   ....[50]....
        /*08f0*/ 	.word	0x00010ce0
        /*08f4*/ 	.word	0x000000ff
        /*08f8*/ 	.word	0x00022830
        /*08fc*/ 	.short	0x0101
        /*08fe*/ 	.byte	0x2f
	.zero		1


	//   ....[51]....
        /*0900*/ 	.word	0x000115c0
        /*0904*/ 	.word	0x000000ff
        /*0908*/ 	.word	0x00022800
        /*090c*/ 	.short	0x0107
        /*090e*/ 	.byte	0x2f
	.zero		1


	//   ....[52]....
        /*0910*/ 	.word	0x00011600
        /*0914*/ 	.word	0x000000ff
        /*0918*/ 	.word	0x00022800
        /*091c*/ 	.short	0x0101
        /*091e*/ 	.byte	0x2f
	.zero		1


	//   ....[53]....
        /*0920*/ 	.word	0x00011610
        /*0924*/ 	.word	0x000000ff
        /*0928*/ 	.word	0x00022820
        /*092c*/ 	.short	0x010a
        /*092e*/ 	.byte	0x2f
	.zero		1


	//   ....[54]....
        /*0930*/ 	.word	0x00011660
        /*0934*/ 	.word	0x000000ff
        /*0938*/ 	.word	0x00022860
        /*093c*/ 	.short	0x010a
        /*093e*/ 	.byte	0x2f
	.zero		1


	//   ....[55]....
        /*0940*/ 	.word	0x00011d90
        /*0944*/ 	.word	0x000000ff
        /*0948*/ 	.word	0x00022850
        /*094c*/ 	.short	0x0107
        /*094e*/ 	.byte	0x2f
	.zero		1


	//   ....[56]....
        /*0950*/ 	.word	0x00011e10
        /*0954*/ 	.word	0x000000ff
        /*0958*/ 	.word	0x00022850
        /*095c*/ 	.short	0x0101
        /*095e*/ 	.byte	0x2f
	.zero		1


	//   ....[57]....
        /*0960*/ 	.word	0x00012100
        /*0964*/ 	.word	0x00000020
        /*0968*/ 	.word	0x00022840
        /*096c*/ 	.short	0x010a
        /*096e*/ 	.byte	0x3f
	.zero		1


	//   ....[58]....
        /*0970*/ 	.word	0x00012530
        /*0974*/ 	.word	0x00000020
        /*0978*/ 	.word	0x00022830
        /*097c*/ 	.short	0x0107
        /*097e*/ 	.byte	0x3f
	.zero		1


	//   ....[59]....
        /*0980*/ 	.word	0x000125e0
        /*0984*/ 	.word	0x00000020
        /*0988*/ 	.word	0x00022830
        /*098c*/ 	.short	0x0101
        /*098e*/ 	.byte	0x3f
	.zero		1


	//   ....[60]....
        /*0990*/ 	.word	0x00012610
        /*0994*/ 	.word	0x00000020
        /*0998*/ 	.word	0x00022860
        /*099c*/ 	.short	0x010a
        /*099e*/ 	.byte	0x3f
	.zero		1


	//   ....[61]....
        /*09a0*/ 	.word	0x00012b50
        /*09a4*/ 	.word	0x00000020
        /*09a8*/ 	.word	0x00022850
        /*09ac*/ 	.short	0x0107
        /*09ae*/ 	.byte	0x3f
	.zero		1


	//   ....[62]....
        /*09b0*/ 	.word	0x00012c10
        /*09b4*/ 	.word	0x00000020
        /*09b8*/ 	.word	0x00022850
        /*09bc*/ 	.short	0x0101
        /*09be*/ 	.byte	0x3f
	.zero		1


	//   ....[63]....
        /*09c0*/ 	.word	0x00012d00
        /*09c4*/ 	.word	0x00000004
        /*09c8*/ 	.word	0x00022820
        /*09cc*/ 	.short	0x010a
        /*09ce*/ 	.byte	0x3f
	.zero		1


	//   ....[64]....
        /*09d0*/ 	.word	0x00012e40
        /*09d4*/ 	.word	0x00000005
        /*09d8*/ 	.word	0x00022840
        /*09dc*/ 	.short	0x010a
        /*09de*/ 	.byte	0x3f
	.zero		1


	//   ....[65]....
        /*09e0*/ 	.word	0x00012ee0
        /*09e4*/ 	.word	0x00000015
        /*09e8*/ 	.word	0x00022840
        /*09ec*/ 	.short	0x010a
        /*09ee*/ 	.byte	0x3f
	.zero		1


	//   ....[66]....
        /*09f0*/ 	.word	0x00012f20
        /*09f4*/ 	.word	0x00000005
        /*09f8*/ 	.word	0x00022860
        /*09fc*/ 	.short	0x010a
        /*09fe*/ 	.byte	0x3f
	.zero		1


	//   ....[67]....
        /*0a00*/ 	.word	0x00012f60
        /*0a04*/ 	.word	0x00000015
        /*0a08*/ 	.word	0x00022860
        /*0a0c*/ 	.short	0x010a
        /*0a0e*/ 	.byte	0x3f
	.zero		1


	//   ....[68]....
        /*0a10*/ 	.word	0x00012fd0
        /*0a14*/ 	.word	0x00000003
        /*0a18*/ 	.word	0x00022800
        /*0a1c*/ 	.short	0x010a
        /*0a1e*/ 	.byte	0x3f
	.zero		1


	//   ....[69]....
        /*0a20*/ 	.word	0x00013030
        /*0a24*/ 	.word	0x00000003
        /*0a28*/ 	.word	0x00022830
        /*0a2c*/ 	.short	0x010a
        /*0a2e*/ 	.byte	0x3f
	.zero		1


	//   ....[70]....
        /*0a30*/ 	.word	0x00013090
        /*0a34*/ 	.word	0x0000000b
        /*0a38*/ 	.word	0x00022850
        /*0a3c*/ 	.short	0x010a
        /*0a3e*/ 	.byte	0x3f
	.zero		1


	//   ....[71]....
        /*0a40*/ 	.word	0x000130f0
        /*0a44*/ 	.word	0x00000009
        /*0a48*/ 	.word	0x00022830
        /*0a4c*/ 	.short	0x010a
        /*0a4e*/ 	.byte	0x3f
	.zero		1


	//   ....[72]....
        /*0a50*/ 	.word	0x00013150
        /*0a54*/ 	.word	0x0000000d
        /*0a58*/ 	.word	0x00022850
        /*0a5c*/ 	.short	0x010a
        /*0a5e*/ 	.byte	0x3f
	.zero		1


	//   ....[73]....
        /*0a60*/ 	.word	0x000131b0
        /*0a64*/ 	.word	0x00000004
        /*0a68*/ 	.word	0x00022830
        /*0a6c*/ 	.short	0x010a
        /*0a6e*/ 	.byte	0x3f
	.zero		1


	//   ....[74]....
        /*0a70*/ 	.word	0x00013210
        /*0a74*/ 	.word	0x0000000a
        /*0a78*/ 	.word	0x00022850
        /*0a7c*/ 	.short	0x010a
        /*0a7e*/ 	.byte	0x3f
	.zero		1


	//   ....[75]....
        /*0a80*/ 	.word	0x00013270
        /*0a84*/ 	.word	0x00000009
        /*0a88*/ 	.word	0x00022830
        /*0a8c*/ 	.short	0x010a
        /*0a8e*/ 	.byte	0x3f
	.zero		1


	//   ....[76]....
        /*0a90*/ 	.word	0x000132d0
        /*0a94*/ 	.word	0x0000000d
        /*0a98*/ 	.word	0x00022850
        /*0a9c*/ 	.short	0x010a
        /*0a9e*/ 	.byte	0x3f
	.zero		1


	//   ....[77]....
        /*0aa0*/ 	.word	0x000133b0
        /*0aa4*/ 	.word	0x00000003
        /*0aa8*/ 	.word	0x00022840
        /*0aac*/ 	.short	0x010a
        /*0aae*/ 	.byte	0x3f
	.zero		1


	//   ....[78]....
        /*0ab0*/ 	.word	0x00014420
        /*0ab4*/ 	.word	0x00000003
        /*0ab8*/ 	.word	0x00022820
        /*0abc*/ 	.short	0x010a
        /*0abe*/ 	.byte	0x3f
	.zero		1


	//   ....[79]....
        /*0ac0*/ 	.word	0x00014480
        /*0ac4*/ 	.word	0x00000003
        /*0ac8*/ 	.word	0x00022860
        /*0acc*/ 	.short	0x010a
        /*0ace*/ 	.byte	0x3f
	.zero		1


	//   ....[80]....
        /*0ad0*/ 	.word	0x00014e80
        /*0ad4*/ 	.word	0x00000020
        /*0ad8*/ 	.word	0x00022840
        /*0adc*/ 	.short	0x010a
        /*0ade*/ 	.byte	0x3f
	.zero		1


	//   ....[81]....
        /*0ae0*/ 	.word	0x00015510
        /*0ae4*/ 	.word	0x00000020
        /*0ae8*/ 	.word	0x00022860
        /*0aec*/ 	.short	0x010a
        /*0aee*/ 	.byte	0x3f
	.zero		1


	//   ....[82]....
        /*0af0*/ 	.word	0x00015c90
        /*0af4*/ 	.word	0x00000004
        /*0af8*/ 	.word	0x00022820
        /*0afc*/ 	.short	0x010a
        /*0afe*/ 	.byte	0x3f
	.zero		1


	//   ....[83]....
        /*0b00*/ 	.word	0x00015e00
        /*0b04*/ 	.word	0x00000005
        /*0b08*/ 	.word	0x00022840
        /*0b0c*/ 	.short	0x010a
        /*0b0e*/ 	.byte	0x3f
	.zero		1


	//   ....[84]....
        /*0b10*/ 	.word	0x00015e50
        /*0b14*/ 	.word	0x00000015
        /*0b18*/ 	.word	0x00022840
        /*0b1c*/ 	.short	0x010a
        /*0b1e*/ 	.byte	0x3f
	.zero		1


	//   ....[85]....
        /*0b20*/ 	.word	0x00015ea0
        /*0b24*/ 	.word	0x00000005
        /*0b28*/ 	.word	0x00022860
        /*0b2c*/ 	.short	0x010a
        /*0b2e*/ 	.byte	0x3f
	.zero		1


	//----- nvinfo : EIATTR_NUM_MBARRIERS
	.align		4
.L_1284:
        /*0b30*/ 	.byte	0x03, 0x38
        /*0b32*/ 	.short	0x0016


	//----- nvinfo : EIATTR_EXIT_INSTR_OFFSETS
	.align		4
        /*0b34*/ 	.byte	0x04, 0x1c
        /*0b36*/ 	.short	(.L_1286 - .L_1285)


	//   ....[0]....
.L_1285:
        /*0b38*/ 	.word	0x00012fb0


	//----- nvinfo : EIATTR_MAX_THREADS
	.align		4
.L_1286:
        /*0b3c*/ 	.byte	0x04, 0x05
        /*0b3e*/ 	.short	(.L_1288 - .L_1287)
.L_1287:
        /*0b40*/ 	.word	0x00000180
        /*0b44*/ 	.word	0x00000001
        /*0b48*/ 	.word	0x00000001


	//----- nvinfo : EIATTR_CRS_STACK_SIZE
	.align		4
.L_1288:
        /*0b4c*/ 	.byte	0x04, 0x1e
        /*0b4e*/ 	.short	(.L_1290 - .L_1289)
.L_1289:
        /*0b50*/ 	.word	0x00000000


	//----- nvinfo : EIATTR_CBANK_PARAM_SIZE
	.align		4
.L_1290:
        /*0b54*/ 	.byte	0x03, 0x19
        /*0b56*/ 	.short	0x0a70


	//----- nvinfo : EIATTR_PARAM_CBANK
	.align		4
        /*0b58*/ 	.byte	0x04, 0x0a
        /*0b5a*/ 	.short	(.L_1292 - .L_1291)
	.align		4
.L_1291:
        /*0b5c*/ 	.word	index@(.nv.constant0._ZN7cutlass13device_kernelIN5flash11enable_sm90INS1_16FlashAttnFwdSm90INS1_25CollectiveMainloopFwdSm90ILi2EN4cute5tupleIJNS5_1CILi1EEES8_S8_EEENS6_IJNS7_ILi128EEENS7_ILi96EEENS7_ILi64EEEEEELi256ENS_10bfloat16_tEfNS_4arch4Sm90ELb0ELb1ELb0ELb0ELb1ELb0ELb0ELb1ELb0ELb1ELb1ELb0EEENS1_21CollectiveEpilogueFwdINS6_IJSA_NS7_ILi256EEESB_EEES9_SE_SG_Li256ELb0ELb1ELb1ELb0EEENS1_19SingleTileSchedulerILb0ELb1ELb1ELi128EEEEEEEEEvNT_6ParamsE)
        /*0b60*/ 	.short	0x0210
        /*0b62*/ 	.short	0x0a70


	//----- nvinfo : EIATTR_SW_WAR
	.align		4
.L_1292:
        /*0b64*/ 	.byte	0x04, 0x36
        /*0b66*/ 	.short	(.L_1294 - .L_1293)
.L_1293:
        /*0b68*/ 	.word	0x00000008
.L_1294:


//--------------------- .nv.info._ZN7cutlass13device_kernelIN5flash11enable_sm90INS1_16FlashAttnFwdSm90INS1_25CollectiveMainloopFwdSm90ILi2EN4cute5tupleIJNS5_1CILi1EEES8_S8_EEENS6_IJNS7_ILi128EEENS7_ILi96EEENS7_ILi64EEEEEELi256ENS_10bfloat16_tEfNS_4arch4Sm90ELb0ELb1ELb0ELb0ELb1ELb0ELb1ELb1ELb0ELb1ELb1ELb0EEENS1_21CollectiveEpilogueFwdINS6_IJSA_NS7_ILi256EEESB_EEES9_SE_SG_Li256ELb0ELb1ELb1ELb0EEENS1_19SingleTileSchedulerILb0ELb1ELb1ELi128EEEEEEEEEvNT_6ParamsE --------------------------
	.section	.nv.info._ZN7cutlass13device_kernelIN5flash11enable_sm90INS1_16FlashAttnFwdSm90INS1_25CollectiveMainloopFwdSm90ILi2EN4cute5tupleIJNS5_1CILi1EEES8_S8_EEENS6_IJNS7_ILi128EEENS7_ILi96EEENS7_ILi64EEEEEELi256ENS_10bfloat16_tEfNS_4arch4Sm90ELb0ELb1ELb0ELb0ELb1ELb0ELb1ELb1ELb0ELb1ELb1ELb0EEENS1_21CollectiveEpilogueFwdINS6_IJSA_NS7_ILi256EEESB_EEES9_SE_SG_Li256ELb0ELb1ELb1ELb0EEENS1_19SingleTileSchedulerILb0ELb1ELb1ELi128EEEEEEEEEvNT_6ParamsE,"",@"SHT_CUDA_INFO"
	.sectionflags	@""
	.align	4


	//----- nvinfo : EIATTR_CUDA_API_VERSION
	.align		4
        /*0000*/ 	.byte	0x04, 0x37
        /*0002*/ 	.short	(.L_1296 - .L_1295)
.L_1295:
        /*0004*/ 	.word	0x00000082


	//----- nvinfo : EIATTR_KPARAM_INFO
	.align		4
.L_1296:
        /*0008*/ 	.byte	0x04, 0x17
        /*000a*/ 	.short	(.L_1298 - .L_1297)
.L_1297:
        /*000c*/ 	.word	0x00000000
        /*0010*/ 	.short	0x0000
        /*0012*/ 	.short	0x0070
        /*0014*/ 	.byte	0x00, 0xf0, 0x01, 0x2c


	//----- nvinfo : EIATTR_SPARSE_MMA_MASK
	.align		4
.L_1298:
        /*0018*/ 	.byte	0x03, 0x50
        /*001a*/ 	.short	0x0000


	//----- nvinfo : EIATTR_MAXREG_COUNT
	.align		4
        /*001c*/ 	.byte	0x03, 0x1b
        /*001e*/ 	.short	0x00a8


	//----- nvinfo : EIATTR_NUM_BARRIERS
	.align		4
        /*0020*/ 	.byte	0x02, 0x4c
        /*0022*/ 	.byte	0x10
	.zero		1


	//----- nvinfo : EIATTR_EXTERNS
	.align		4
        /*0024*/ 	.byte	0x04, 0x0f
        /*0026*/ 	.short	(.L_1300 - .L_1299)


	//   ....[0]....
	.align		4
.L_1299:
        /*0028*/ 	.word	index@(__assertfail)


	//----- nvinfo : EIATTR_ANNOTATIONS
	.align		4
.L_1300:
        /*002c*/ 	.byte	0x04, 0x55
        /*002e*/ 	.short	(.L_1302 - .L_1301)


	//   ....[0]....
.L_1301:
        /* <DEDUP_REMOVED lines=1827> */


	//----- nvinfo : EIATTR_MERCURY_ISA_VERSION
	.align		4
.L_1302:
        /*7250*/ 	.byte	0x03, 0x5f
        /*7252*/ 	.short	0x0101


	//----- nvinfo : EIATTR_INT_WARP_WIDE_INSTR_OFFSETS
	.align		4
        /*7254*/ 	.byte	0x04, 0x31
        /*7256*/ 	.short	(.L_1304 - .L_1303)


	//   ....[0]....
.L_1303:
        /*7258*/ 	.word	0x000000c0


	//   ....[1]....
        /*725c*/ 	.word	0x000000d0


	//   ....[2]....
        /*7260*/ 	.word	0x000000e0


	//   ....[3]....
        /*7264*/ 	.word	0x00000180


	//----- nvinfo : EIATTR_COOP_GROUP_MASK_REGIDS
	.align		4
.L_1304:
        /*7268*/ 	.byte	0x04, 0x29
        /*726a*/ 	.short	(.L_1306 - .L_1305)


	//   ....[0]....
.L_1305:
        /*726c*/ 	.word	0xffffffff


	//   ....[1]....
        /*7270*/ 	.word	0xffffffff


	//   ....[2]....
        /*7274*/ 	.word	0xffffffff


	//   ....[3]....
        /*7278*/ 	.word	0xffffffff


	//   ....[4]....
        /*727c*/ 	.word	0xffffffff


	//   ....[5]....
        /*7280*/ 	.word	0xffffffff


	//   ....[6]....
        /*7284*/ 	.word	0xffffffff


	//   ....[7]....
        /*7288*/ 	.word	0xffffffff


	//   ....[8]....
        /*728c*/ 	.word	0xffffffff


	//   ....[9]....
        /*7290*/ 	.word	0xffffffff


	//   ....[10]....
        /*7294*/ 	.word	0xffffffff


	//   ....[11]....
        /*7298*/ 	.word	0xffffffff


	//   ....[12]....
        /*729c*/ 	.word	0xffffffff


	//   ....[13]....
        /*72a0*/ 	.word	0xffffffff


	//   ....[14]....
        /*72a4*/ 	.word	0xffffffff


	//   ....[15]....
        /*72a8*/ 	.word	0xffffffff


	//   ....[16]....
        /*72ac*/ 	.word	0xffffffff


	//   ....[17]....
        /*72b0*/ 	.word	0xffffffff


	//   ....[18]....
        /*72b4*/ 	.word	0xffffffff


	//   ....[19]....
        /*72b8*/ 	.word	0xffffffff


	//   ....[20]....
        /*72bc*/ 	.word	0xffffffff


	//   ....[21]....
        /*72c0*/ 	.word	0xffffffff


	//   ....[22]....
        /*72c4*/ 	.word	0xffffffff


	//   ....[23]....
        /*72c8*/ 	.word	0xffffffff


	//   ....[24]....
        /*72cc*/ 	.word	0xffffffff


	//   ....[25]....
        /*72d0*/ 	.word	0xffffffff


	//   ....[26]....
        /*72d4*/ 	.word	0xffffffff


	//   ....[27]....
        /*72d8*/ 	.word	0xffffffff


	//   ....[28]....
        /*72dc*/ 	.word	0xffffffff


	//   ....[29]....
        /*72e0*/ 	.word	0xffffffff


	//   ....[30]....
        /*72e4*/ 	.word	0xffffffff


	//   ....[31]....
        /*72e8*/ 	.word	0xffffffff


	//   ....[32]....
        /*72ec*/ 	.word	0xffffffff


	//   ....[33]....
        /*72f0*/ 	.word	0xffffffff


	//   ....[34]....
        /*72f4*/ 	.word	0xffffffff


	//   ....[35]....
        /*72f8*/ 	.word	0xffffffff


	//   ....[36]....
        /*72fc*/ 	.word	0xffffffff


	//   ....[37]....
        /*7300*/ 	.word	0xffffffff


	//   ....[38]....
        /*7304*/ 	.word	0xffffffff


	//   ....[39]....
        /*7308*/ 	.word	0xffffffff


	//   ....[40]....
        /*730c*/ 	.word	0xffffffff


	//   ....[41]....
        /*7310*/ 	.word	0xffffffff


	//   ....[42]....
        /*7314*/ 	.word	0xffffffff


	//   ....[43]....
        /*7318*/ 	.word	0xffffffff


	//   ....[44]....
        /*731c*/ 	.word	0xffffffff


	//   ....[45]....
        /*7320*/ 	.word	0xffffffff


	//   ....[46]....
        /*7324*/ 	.word	0xffffffff


	//   ....[47]....
        /*7328*/ 	.word	0xffffffff


	//   ....[48]....
        /*732c*/ 	.word	0xffffffff


	//   ....[49]....
        /*7330*/ 	.word	0xffffffff


	//   ....[50]....
        /*7334*/ 	.word	0xffffffff


	//   ....[51]....
        /*7338*/ 	.word	0xffffffff


	//   ....[52]....
        /*733c*/ 	.word	0xffffffff


	//   ....[53]....
        /*7340*/ 	.word	0xffffffff


	//   ....[54]....
        /*7344*/ 	.word	0xffffffff


	//   ....[55]....
        /*7348*/ 	.word	0xffffffff


	//   ....[56]....
        /*734c*/ 	.word	0xffffffff


	//   ....[57]....
        /*7350*/ 	.word	0xffffffff


	//   ....[58]....
        /*7354*/ 	.word	0xffffffff


	//   ....[59]....
        /*7358*/ 	.word	0xffffffff


	//   ....[60]....
        /*735c*/ 	.word	0xffffffff


	//   ....[61]....
        /*7360*/ 	.word	0xffffffff


	//   ....[62]....
        /*7364*/ 	.word	0xffffffff


	//   ....[63]....
        /*7368*/ 	.word	0xffffffff


	//   ....[64]....
        /*736c*/ 	.word	0xffffffff


	//   ....[65]....
        /*7370*/ 	.word	0xffffffff


	//   ....[66]....
        /*7374*/ 	.word	0xffffffff


	//   ....[67]....
        /*7378*/ 	.word	0xffffffff


	//   ....[68]....
        /*737c*/ 	.word	0xffffffff


	//   ....[69]....
        /*7380*/ 	.word	0xffffffff


	//   ....[70]....
        /*7384*/ 	.word	0xffffffff


	//   ....[71]....
        /*7388*/ 	.word	0xffffffff


	//   ....[72]....
        /*738c*/ 	.word	0xffffffff


	//   ....[73]....
        /*7390*/ 	.word	0xffffffff


	//   ....[74]....
        /*7394*/ 	.word	0xffffffff


	//   ....[75]....
        /*7398*/ 	.word	0xffffffff


	//   ....[76]....
        /*739c*/ 	.word	0xffffffff


	//   ....[77]....
        /*73a0*/ 	.word	0xffffffff


	//   ....[78]....
        /*73a4*/ 	.word	0xffffffff


	//   ....[79]....
        /*73a8*/ 	.word	0xffffffff


	//   ....[80]....
        /*73ac*/ 	.word	0xffffffff


	//   ....[81]....
        /*73b0*/ 	.word	0xffffffff


	//   ....[82]....
        /*73b4*/ 	.word	0xffffffff


	//   ....[83]....
        /*73b8*/ 	.word	0xffffffff


	//   ....[84]....
        /*73bc*/ 	.word	0xffffffff


	//   ....[85]....
        /*73c0*/ 	.word	0xffffffff


	//   ....[86]....
        /*73c4*/ 	.word	0xffffffff


	//   ....[87]....
        /*73c8*/ 	.word	0xffffffff


	//   ....[88]....
        /*73cc*/ 	.word	0xffffffff


	//   ....[89]....
        /*73d0*/ 	.word	0xffffffff


	//   ....[90]....
        /*73d4*/ 	.word	0xffffffff


	//   ....[91]....
        /*73d8*/ 	.word	0xffffffff


	//   ....[92]....
        /*73dc*/ 	.word	0xffffffff


	//   ....[93]....
        /*73e0*/ 	.word	0xffffffff


	//   ....[94]....
        /*73e4*/ 	.word	0xffffffff


	//   ....[95]....
        /*73e8*/ 	.word	0xffffffff


	//   ....[96]....
        /*73ec*/ 	.word	0xffffffff


	//   ....[97]....
        /*73f0*/ 	.word	0xffffffff


	//   ....[98]....
        /*73f4*/ 	.word	0xffffffff


	//   ....[99]....
        /*73f8*/ 	.word	0xffffffff


	//   ....[100]....
        /*73fc*/ 	.word	0xffffffff


	//   ....[101]....
        /*7400*/ 	.word	0xffffffff


	//   ....[102]....
        /*7404*/ 	.word	0xffffffff


	//   ....[103]....
        /*7408*/ 	.word	0xffffffff


	//   ....[104]....
        /*740c*/ 	.word	0xffffffff


	//   ....[105]....
        /*7410*/ 	.word	0xffffffff


	//   ....[106]....
        /*7414*/ 	.word	0xffffffff


	//   ....[107]....
        /*7418*/ 	.word	0xffffffff


	//   ....[108]....
        /*741c*/ 	.word	0xffffffff


	//   ....[109]....
        /*7420*/ 	.word	0xffffffff


	//   ....[110]....
        /*7424*/ 	.word	0xffffffff


	//   ....[111]....
        /*7428*/ 	.word	0xffffffff


	//   ....[112]....
        /*742c*/ 	.word	0xffffffff


	//   ....[113]....
        /*7430*/ 	.word	0xffffffff


	//   ....[114]....
        /*7434*/ 	.word	0xffffffff


	//   ....[115]....
        /*7438*/ 	.word	0xffffffff


	//   ....[116]....
        /*743c*/ 	.word	0xffffffff


	//   ....[117]....
        /*7440*/ 	.word	0x0500000f


	//   ....[118]....
        /*7444*/ 	.word	0x0500000f


	//   ....[119]....
        /*7448*/ 	.word	0x0500000f


	//   ....[120]....
        /*744c*/ 	.word	0x0500000f


	//   ....[121]....
        /*7450*/ 	.word	0x0500000f


	//   ....[122]....
        /*7454*/ 	.word	0x0500000f


	//   ....[123]....
        /*7458*/ 	.word	0x0500000f


	//   ....[124]....
        /*745c*/ 	.word	0x0500000f


	//   ....[125]....
        /*7460*/ 	.word	0x0500000f


	//   ....[126]....
        /*7464*/ 	.word	0x0500000f


	//   ....[127]....
        /*7468*/ 	.word	0x0500000f


	//   ....[128]....
        /*746c*/ 	.word	0x0500000f


	//   ....[129]....
        /*7470*/ 	.word	0x0500000f


	//   ....[130]....
        /*7474*/ 	.word	0x0500000f


	//   ....[131]....
        /*7478*/ 	.word	0x0500000f


	//   ....[132]....
        /*747c*/ 	.word	0x0500000f


	//   ....[133]....
        /*7480*/ 	.word	0x0500000f


	//   ....[134]....
        /*7484*/ 	.word	0x0500000f


	//   ....[135]....
        /*7488*/ 	.word	0x0500000f


	//   ....[136]....
        /*748c*/ 	.word	0x0500000f


	//   ....[137]....
        /*7490*/ 	.word	0x0500000f


	//   ....[138]....
        /*7494*/ 	.word	0x0500000f


	//   ....[139]....
        /*7498*/ 	.word	0x0500000f


	//   ....[140]....
        /*749c*/ 	.word	0x0500000f


	//   ....[141]....
        /*74a0*/ 	.word	0x0500000f


	//   ....[142]....
        /*74a4*/ 	.word	0x0500000f


	//   ....[143]....
        /*74a8*/ 	.word	0x0500000f


	//   ....[144]....
        /*74ac*/ 	.word	0x0500000f


	//   ....[145]....
        /*74b0*/ 	.word	0x0500000f


	//   ....[146]....
        /*74b4*/ 	.word	0x0500000f


	//   ....[147]....
        /*74b8*/ 	.word	0x0500000f


	//   ....[148]....
        /*74bc*/ 	.word	0x0500000f


	//   ....[149]....
        /*74c0*/ 	.word	0x0500000f


	//   ....[150]....
        /*74c4*/ 	.word	0x0500000f


	//   ....[151]....
        /*74c8*/ 	.word	0x0500000f


	//   ....[152]....
        /*74cc*/ 	.word	0x0500000f


	//   ....[153]....
        /*74d0*/ 	.word	0x0500000f


	//   ....[154]....
        /*74d4*/ 	.word	0x0500000f


	//   ....[155]....
        /*74d8*/ 	.word	0x0500000f


	//   ....[156]....
        /*74dc*/ 	.word	0x0500000f


	//   ....[157]....
        /*74e0*/ 	.word	0x0500000f


	//   ....[158]....
        /*74e4*/ 	.word	0x0500000f


	//   ....[159]....
        /*74e8*/ 	.word	0x0500000f


	//   ....[160]....
        /*74ec*/ 	.word	0x0500000f


	//   ....[161]....
        /*74f0*/ 	.word	0x0500000f


	//   ....[162]....
        /*74f4*/ 	.word	0x0500000f


	//   ....[163]....
        /*74f8*/ 	.word	0x0500000f


	//   ....[164]....
        /*74fc*/ 	.word	0x0500000f


	//   ....[165]....
        /*7500*/ 	.word	0x0500000f


	//   ....[166]....
        /*7504*/ 	.word	0x0500000f


	//   ....[167]....
        /*7508*/ 	.word	0x0500000f


	//   ....[168]....
        /*750c*/ 	.word	0x0500000f


	//   ....[169]....
        /*7510*/ 	.word	0x0500000f


	//   ....[170]....
        /*7514*/ 	.word	0x0500000f


	//   ....[171]....
        /*7518*/ 	.word	0x0500000f


	//   ....[172]....
        /*751c*/ 	.word	0x0500000f


	//   ....[173]....
        /*7520*/ 	.word	0x0500000f


	//   ....[174]....
        /*7524*/ 	.word	0x0500000f


	//   ....[175]....
        /*7528*/ 	.word	0x0500000f


	//   ....[176]....
        /*752c*/ 	.word	0x0500000f


	//   ....[177]....
        /*7530*/ 	.word	0x0500000f


	//   ....[178]....
        /*7534*/ 	.word	0x0500000f


	//   ....[179]....
        /*7538*/ 	.word	0x0500000f


	//   ....[180]....
        /*753c*/ 	.word	0x0500000f


	//   ....[181]....
        /*7540*/ 	.word	0x0500000f


	//   ....[182]....
        /*7544*/ 	.word	0x0500000f


	//   ....[183]....
        /*7548*/ 	.word	0x0500000f


	//   ....[184]....
        /*754c*/ 	.word	0x0500000f


	//   ....[185]....
        /*7550*/ 	.word	0x0500000f


	//   ....[186]....
        /*7554*/ 	.word	0x0500000f


	//   ....[187]....
        /*7558*/ 	.word	0x0500000f


	//   ....[188]....
        /*755c*/ 	.word	0x0500000f


	//   ....[189]....
        /*7560*/ 	.word	0x0500000f


	//   ....[190]....
        /*7564*/ 	.word	0x0500000f


	//   ....[191]....
        /*7568*/ 	.word	0x0500000f


	//   ....[192]....
        /*756c*/ 	.word	0x0500000f


	//   ....[193]....
        /*7570*/ 	.word	0x0500000f


	//   ....[194]....
        /*7574*/ 	.word	0x0500000f


	//   ....[195]....
        /*7578*/ 	.word	0x0500000f


	//   ....[196]....
        /*757c*/ 	.word	0x0500000f


	//   ....[197]....
        /*7580*/ 	.word	0x0500000f


	//   ....[198]....
        /*7584*/ 	.word	0x0500000f


	//   ....[199]....
        /*7588*/ 	.word	0xffffffff


	//   ....[200]....
        /*758c*/ 	.word	0xffffffff


	//   ....[201]....
        /*7590*/ 	.word	0xffffffff


	//   ....[202]....
        /*7594*/ 	.word	0xffffffff


	//   ....[203]....
        /*7598*/ 	.word	0xffffffff


	//   ....[204]....
        /*759c*/ 	.word	0xffffffff


	//----- nvinfo : EIATTR_COOP_GROUP_INSTR_OFFSETS
	.align		4
.L_1306:
        /*75a0*/ 	.byte	0x04, 0x28
        /*75a2*/ 	.short	(.L_1308 - .L_1307)


	//   ....[0]....
.L_1307:
        /*75a4*/ 	.word	0x00000080


	//   ....[1]....
        /*75a8*/ 	.word	0x00000090


	//   ....[2]....
        /*75ac*/ 	.word	0x000002f0


	//   ....[3]....
        /*75b0*/ 	.word	0x00000450


	//   ....[4]....
        /*75b4*/ 	.word	0x00000570


	//   ....[5]....
        /*75b8*/ 	.word	0x000006d0


	//   ....[6]....
        /*75bc*/ 	.word	0x00001ba0


	//   ....[7]....
        /*75c0*/ 	.word	0x00003b60


	//   ....[8]....
        /*75c4*/ 	.word	0x00003db0


	//   ....[9]....
        /*75c8*/ 	.word	0x00005370


	//   ....[10]....
        /*75cc*/ 	.word	0x00005400


	//   ....[11]....
        /*75d0*/ 	.word	0x00005780


	//   ....[12]....
        /*75d4*/ 	.word	0x000057a0


	//   ....[13]....
        /*75d8*/ 	.word	0x0000adb0


	//   ....[14]....
        /*75dc*/ 	.word	0x0000ae20


	//   ....[15]....
        /*75e0*/ 	.word	0x0000ae70


	//   ....[16]....
        /*75e4*/ 	.word	0x0000ae90


	//   ....[17]....
        /*75e8*/ 	.word	0x00025480


	//   ....[18]....
        /*75ec*/ 	.word	0x00025690


	//   ....[19]....
        /*75f0*/ 	.word	0x00026650


	//   ....[20]....
        /*75f4*/ 	.word	0x00026780


	//   ....[21]....
        /*75f8*/ 	.word	0x00026890


	//   ....[22]....
        /*75fc*/ 	.word	0x00026900


	//   ....[23]....
        /*7600*/ 	.word	0x0002edb0


	//   ....[24]....
        /*7604*/ 	.word	0x0002edd0


	//   ....[25]....
        /*7608*/ 	.word	0x0002ee30


	//   ....[26]....
        /*760c*/ 	.word	0x0002ee70


	//   ....[27]....
        /*7610*/ 	.word	0x00030240


	//   ....[28]....
        /*7614*/ 	.word	0x00030280


	//   ....[29]....
        /*7618*/ 	.word	0x00030500


	//   ....[30]....
        /*761c*/ 	.word	0x00030540


	//   ....[31]....
        /*7620*/ 	.word	0x00030560


	//   ....[32]....
        /*7624*/ 	.word	0x00030570


	//   ....[33]....
        /*7628*/ 	.word	0x000313a0


	//   ....[34]....
        /*762c*/ 	.word	0x000313b0


	//   ....[35]....
        /*7630*/ 	.word	0x00032590


	//   ....[36]....
        /*7634*/ 	.word	0x00033af0


	//   ....[37]....
        /*7638*/ 	.word	0x00033b10


	//   ....[38]....
        /*763c*/ 	.word	0x00033b30


	//   ....[39]....
        /*7640*/ 	.word	0x00033b50


	//   ....[40]....
        /*7644*/ 	.word	0x00033ba0


	//   ....[41]....
        /*7648*/ 	.word	0x00033bc0


	//   ....[42]....
        /*764c*/ 	.word	0x00033c10


	//   ....[43]....
        /*7650*/ 	.word	0x00033c30


	//   ....[44]....
        /*7654*/ 	.word	0x00033c80


	//   ....[45]....
        /*7658*/ 	.word	0x00033ca0


	//   ....[46]....
        /*765c*/ 	.word	0x00033cf0


	//   ....[47]....
        /*7660*/ 	.word	0x00033d10


	//   ....[48]....
        /*7664*/ 	.word	0x000342d0


	//   ....[49]....
        /*7668*/ 	.word	0x00034320


	//   ....[50]....
        /*766c*/ 	.word	0x00034360


	//   ....[51]....
        /*7670*/ 	.word	0x00034390


	//   ....[52]....
        /*7674*/ 	.word	0x000343d0


	//   ....[53]....
        /*7678*/ 	.word	0x00034470


	//   ....[54]....
        /*767c*/ 	.word	0x000344a0


	//   ....[55]....
        /*7680*/ 	.word	0x00034540


	//   ....[56]....
        /*7684*/ 	.word	0x00034570


	//   ....[57]....
        /*7688*/ 	.word	0x000345d0


	//   ....[58]....
        /*768c*/ 	.word	0x00034600


	//   ....[59]....
        /*7690*/ 	.word	0x00034650


	//   ....[60]....
        /*7694*/ 	.word	0x000346a0


	//   ....[61]....
        /*7698*/ 	.word	0x00034710


	//   ....[62]....
        /*769c*/ 	.word	0x00034750


	//   ....[63]....
        /*76a0*/ 	.word	0x00034780


	//   ....[64]....
        /*76a4*/ 	.word	0x00034da0


	//   ....[65]....
        /*76a8*/ 	.word	0x00034dd0


	//   ....[66]....
        /*76ac*/ 	.word	0x00034e50


	//   ....[67]....
        /*76b0*/ 	.word	0x00034eb0


	//   ....[68]....
        /*76b4*/ 	.word	0x00034ef0


	//   ....[69]....
        /*76b8*/ 	.word	0x00034f20


	//   ....[70]....
        /*76bc*/ 	.word	0x00034fd0


	//   ....[71]....
        /*76c0*/ 	.word	0x00034ff0


	//   ....[72]....
        /*76c4*/ 	.word	0x000350a0


	//   ....[73]....
        /*76c8*/ 	.word	0x000350d0


	//   ....[74]....
        /*76cc*/ 	.word	0x00035170


	//   ....[75]....
        /*76d0*/ 	.word	0x00035190


	//   ....[76]....
        /*76d4*/ 	.word	0x00035230


	//   ....[77]....
        /*76d8*/ 	.word	0x00035260


	//   ....[78]....
        /*76dc*/ 	.word	0x000352f0


	//   ....[79]....
        /*76e0*/ 	.word	0x00035340


	//   ....[80]....
        /*76e4*/ 	.word	0x00035700


	//   ....[81]....
        /*76e8*/ 	.word	0x00035730


	//   ....[82]....
        /*76ec*/ 	.word	0x00035760


	//   ....[83]....
        /*76f0*/ 	.word	0x00035790


	//   ....[84]....
        /*76f4*/ 	.word	0x000357c0


	//   ....[85]....
        /*76f8*/ 	.word	0x00035850


	//   ....[86]....
        /*76fc*/ 	.word	0x00035890


	//   ....[87]....
        /*7700*/ 	.word	0x000358c0


	//   ....[88]....
        /*7704*/ 	.word	0x00035950


	//   ....[89]....
        /*7708*/ 	.word	0x00035980


	//   ....[90]....
        /*770c*/ 	.word	0x00035990


	//   ....[91]....
        /*7710*/ 	.word	0x00035a20


	//   ....[92]....
        /*7714*/ 	.word	0x00036200


	//   ....[93]....
        /*7718*/ 	.word	0x00036220


	//   ....[94]....
        /*771c*/ 	.word	0x00036230


	//   ....[95]....
        /*7720*/ 	.word	0x00036240


	//   ....[96]....
        /*7724*/ 	.word	0x00036260


	//   ....[97]....
        /*7728*/ 	.word	0x00036280


	//   ....[98]....
        /*772c*/ 	.word	0x000362b0


	//   ....[99]....
        /*7730*/ 	.word	0x000362f0


	//   ....[100]....
        /*7734*/ 	.word	0x00036310


	//   ....[101]....
        /*7738*/ 	.word	0x00036340


	//   ....[102]....
        /*773c*/ 	.word	0x00036360


	//   ....[103]....
        /*7740*/ 	.word	0x00036390


	//   ....[104]....
        /*7744*/ 	.word	0x000366f0


	//   ....[105]....
        /*7748*/ 	.word	0x00036710


	//   ....[106]....
        /*774c*/ 	.word	0x00036720


	//   ....[107]....
        /*7750*/ 	.word	0x00036730


	//   ....[108]....
        /*7754*/ 	.word	0x00036740


	//   ....[109]....
        /*7758*/ 	.word	0x00036760


	//   ....[110]....
        /*775c*/ 	.word	0x000367d0


	//   ....[111]....
        /*7760*/ 	.word	0x000367f0


	//   ....[112]....
        /*7764*/ 	.word	0x00036850


	//   ....[113]....
        /*7768*/ 	.word	0x00036860


	//   ....[114]....
        /*776c*/ 	.word	0x000368e0


	//   ....[115]....
        /*7770*/ 	.word	0x00036950


	//   ....[116]....
        /*7774*/ 	.word	0x00036c80


	//   ....[117]....
        /*7778*/ 	.word	0x000371c0


	//   ....[118]....
        /*777c*/ 	.word	0x000372b0


	//   ....[119]....
        /*7780*/ 	.word	0x00037350


	//   ....[120]....
        /*7784*/ 	.word	0x000373b0


	//   ....[121]....
        /*7788*/ 	.word	0x00037470


	//   ....[122]....
        /*778c*/ 	.word	0x000374d0


	//   ....[123]....
        /*7790*/ 	.word	0x00037590


	//   ....[124]....
        /*7794*/ 	.word	0x000375f0


	//   ....[125]....
        /*7798*/ 	.word	0x000376b0


	//   ....[126]....
        /*779c*/ 	.word	0x00037710


	//   ....[127]....
        /*77a0*/ 	.word	0x000377d0


	//   ....[128]....
        /*77a4*/ 	.word	0x00037830


	//   ....[129]....
        /*77a8*/ 	.word	0x000378d0


	//   ....[130]....
        /*77ac*/ 	.word	0x00037970


	//   ....[131]....
        /*77b0*/ 	.word	0x000379d0


	//   ....[132]....
        /*77b4*/ 	.word	0x00037a80


	//   ....[133]....
        /*77b8*/ 	.word	0x00037b60


	//   ....[134]....
        /*77bc*/ 	.word	0x00037c80


	//   ....[135]....
        /*77c0*/ 	.word	0x00037ce0


	//   ....[136]....
        /*77c4*/ 	.word	0x00037df0


	//   ....[137]....
        /*77c8*/ 	.word	0x00037e50


	//   ....[138]....
        /*77cc*/ 	.word	0x00037f70


	//   ....[139]....
        /*77d0*/ 	.word	0x00037fd0


	//   ....[140]....
        /*77d4*/ 	.word	0x000380f0


	//   ....[141]....
        /*77d8*/ 	.word	0x00038150


	//   ....[142]....
        /*77dc*/ 	.word	0x00038240


	//   ....[143]....
        /*77e0*/ 	.word	0x000382b0


	//   ....[144]....
        /*77e4*/ 	.word	0x00038310


	//   ....[145]....
        /*77e8*/ 	.word	0x000383d0


	//   ....[146]....
        /*77ec*/ 	.word	0x00038460


	//   ....[147]....
        /*77f0*/ 	.word	0x00038500


	//   ....[148]....
        /*77f4*/ 	.word	0x00038590


	//   ....[149]....
        /*77f8*/ 	.word	0x00038660


	//   ....[150]....
        /*77fc*/ 	.word	0x00038790


	//   ....[151]....
        /*7800*/ 	.word	0x000387e0


	//   ....[152]....
        /*7804*/ 	.word	0x00038850


	//   ....[153]....
        /*7808*/ 	.word	0x00038940


	//   ....[154]....
        /*780c*/ 	.word	0x00038a70


	//   ....[155]....
        /*7810*/ 	.word	0x00038ac0


	//   ....[156]....
        /*7814*/ 	.word	0x00038b30


	//   ....[157]....
        /*7818*/ 	.word	0x00038c20


	//   ....[158]....
        /*781c*/ 	.word	0x00038d50


	//   ....[159]....
        /*7820*/ 	.word	0x00038da0


	//   ....[160]....
        /*7824*/ 	.word	0x00038e10


	//   ....[161]....
        /*7828*/ 	.word	0x00038ef0


	//   ....[162]....
        /*782c*/ 	.word	0x00039040


	//   ....[163]....
        /*7830*/ 	.word	0x00039120


	//   ....[164]....
        /*7834*/ 	.word	0x00039190


	//   ....[165]....
        /*7838*/ 	.word	0x00039250


	//   ....[166]....
        /*783c*/ 	.word	0x00039330


	//   ....[167]....
        /*7840*/ 	.word	0x000393f0


	//   ....[168]....
        /*7844*/ 	.word	0x000394d0


	//   ....[169]....
        /*7848*/ 	.word	0x00039590


	//   ....[170]....
        /*784c*/ 	.word	0x00039670


	//   ....[171]....
        /*7850*/ 	.word	0x00039730


	//   ....[172]....
        /*7854*/ 	.word	0x00039810


	//   ....[173]....
        /*7858*/ 	.word	0x000398e0


	//   ....[174]....
        /*785c*/ 	.word	0x00039a40


	//   ....[175]....
        /*7860*/ 	.word	0x00039ae0


	//   ....[176]....
        /*7864*/ 	.word	0x00039b40


	//   ....[177]....
        /*7868*/ 	.word	0x00039be0


	//   ....[178]....
        /*786c*/ 	.word	0x00039c40


	//   ....[179]....
        /*7870*/ 	.word	0x00039ce0


	//   ....[180]....
        /*7874*/ 	.word	0x00039d40


	//   ....[181]....
        /*7878*/ 	.word	0x00039de0


	//   ....[182]....
        /*787c*/ 	.word	0x00039e40


	//   ....[183]....
        /*7880*/ 	.word	0x00039ee0


	//   ....[184]....
        /*7884*/ 	.word	0x00039f40


	//   ....[185]....
        /*7888*/ 	.word	0x00039fe0


	//   ....[186]....
        /*788c*/ 	.word	0x0003a0c0


	//   ....[187]....
        /*7890*/ 	.word	0x0003a160


	//   ....[188]....
        /*7894*/ 	.word	0x0003a1d0


	//   ....[189]....
        /*7898*/ 	.word	0x0003a2a0


	//   ....[190]....
        /*789c*/ 	.word	0x0003a300


	//   ....[191]....
        /*78a0*/ 	.word	0x0003a3d0


	//   ....[192]....
        /*78a4*/ 	.word	0x0003a430


	//   ....[193]....
        /*78a8*/ 	.word	0x0003a500


	//   ....[194]....
        /*78ac*/ 	.word	0x0003a560


	//   ....[195]....
        /*78b0*/ 	.word	0x0003a630


	//   ....[196]....
        /*78b4*/ 	.word	0x0003a690


	//   ....[197]....
        /*78b8*/ 	.word	0x0003a760


	//   ....[198]....
        /*78bc*/ 	.word	0x0003a870


	//   ....[199]....
        /*78c0*/ 	.word	0x0003cc80


	//   ....[200]....
        /*78c4*/ 	.word	0x0003cf70


	//   ....[201]....
        /*78c8*/ 	.word	0x0003e210


	//   ....[202]....
        /*78cc*/ 	.word	0x0003e270


	//   ....[203]....
        /*78d0*/ 	.word	0x0003e2d0


	//   ....[204]....
        /*78d4*/ 	.word	0x0003e2f0


	//----- nvinfo : EIATTR_REG_RECONFIG
	.align		4
.L_1308:
        /*78d8*/ 	.byte	0x01, 0x54
	.zero		2


	//----- nvinfo : EIATTR_SYSCALL_OFFSETS
	.align		4
        /*78dc*/ 	.byte	0x04, 0x46
        /*78de*/ 	.short	(.L_1310 - .L_1309)


	//   ....[0]....
.L_1309:
        /*78e0*/ 	.word	0x00001ef0


	//   ....[1]....
        /*78e4*/ 	.word	0x00033150


	//   ....[2]....
        /*78e8*/ 	.word	0x00033290


	//   ....[3]....
        /*78ec*/ 	.word	0x00033380


	//   ....[4]....
        /*78f0*/ 	.word	0x00033f80


	//   ....[5]....
        /*78f4*/ 	.word	0x00034a60


	//----- nvinfo : EIATTR_MBARRIER_INSTR_OFFSETS
	.align		4
.L_1310:
        /*78f8*/ 	.byte	0x04, 0x39
        /*78fa*/ 	.short	(.L_1312 - .L_1311)


	//   ....[0]....
.L_1311:
        /*78fc*/ 	.word	0x00000190
        /*7900*/ 	.word	0x000000ff
        /*7904*/ 	.word	0x00032400
        /*7908*/ 	.short	0x0100
        /*790a*/ 	.byte	0x08
	.zero		1


	//   ....[1]....
        /*790c*/ 	.word	0x000001a0
        /*7910*/ 	.word	0x000000ff
        /*7914*/ 	.word	0x00032410
        /*7918*/ 	.short	0x0100
        /*791a*/ 	.byte	0x08
	.zero		1


	//   ....[2]....
        /*791c*/ 	.word	0x000001b0
        /*7920*/ 	.word	0x000000ff
        /*7924*/ 	.word	0x00032420
        /*7928*/ 	.short	0x0100
        /*792a*/ 	.byte	0x08
	.zero		1


	//   ....[3]....
        /*792c*/ 	.word	0x000002a0
        /*7930*/ 	.word	0x000000ff
        /*7934*/ 	.word	0x00032430
        /*7938*/ 	.short	0x0100
        /*793a*/ 	.byte	0x08
	.zero		1


	//   ....[4]....
        /*793c*/ 	.word	0x000002b0
        /*7940*/ 	.word	0x000000ff
        /*7944*/ 	.word	0x00032440
        /*7948*/ 	.short	0x0100
        /*794a*/ 	.byte	0x08
	.zero		1


	//   ....[5]....
        /*794c*/ 	.word	0x000002c0
        /*7950*/ 	.word	0x000000ff
        /*7954*/ 	.word	0x00032438
        /*7958*/ 	.short	0x0100
        /*795a*/ 	.byte	0x08
	.zero		1


	//   ....[6]....
        /*795c*/ 	.word	0x000002d0
        /*7960*/ 	.word	0x000000ff
        /*7964*/ 	.word	0x00032448
        /*7968*/ 	.short	0x0100
        /*796a*/ 	.byte	0x08
	.zero		1


	//   ....[7]....
        /*796c*/ 	.word	0x00000400
        /*7970*/ 	.word	0x000000ff
        /*7974*/ 	.word	0x00032450
        /*7978*/ 	.short	0x0100
        /*797a*/ 	.byte	0x08
	.zero		1


	//   ....[8]....
        /*797c*/ 	.word	0x00000410
        /*7980*/ 	.word	0x000000ff
        /*7984*/ 	.word	0x00032460
        /*7988*/ 	.short	0x0100
        /*798a*/ 	.byte	0x08
	.zero		1


	//   ....[9]....
        /*798c*/ 	.word	0x00000420
        /*7990*/ 	.word	0x000000ff
        /*7994*/ 	.word	0x00032458
        /*7998*/ 	.short	0x0100
        /*799a*/ 	.byte	0x08
	.zero		1


	//   ....[10]....
        /*799c*/ 	.word	0x00000430
        /*79a0*/ 	.word	0x000000ff
        /*79a4*/ 	.word	0x00032468
        /*79a8*/ 	.short	0x0100
        /*79aa*/ 	.byte	0x08
	.zero		1


	//   ....[11]....
        /*79ac*/ 	.word	0x00000520
        /*79b0*/ 	.word	0x000000ff
        /*79b4*/ 	.word	0x00032470
        /*79b8*/ 	.short	0x0100
        /*79ba*/ 	.byte	0x06
	.zero		1


	//   ....[12]....
        /*79bc*/ 	.word	0x00000530
        /*79c0*/ 	.word	0x000000ff
        /*79c4*/ 	.word	0x00032480
        /*79c8*/ 	.short	0x0100
        /*79ca*/ 	.byte	0x06
	.zero		1


	//   ....[13]....
        /*79cc*/ 	.word	0x00000540
        /*79d0*/ 	.word	0x000000ff
        /*79d4*/ 	.word	0x00032478
        /*79d8*/ 	.short	0x0100
        /*79da*/ 	.byte	0x06
	.zero		1


	//   ....[14]....
        /*79dc*/ 	.word	0x00000550
        /*79e0*/ 	.word	0x000000ff
        /*79e4*/ 	.word	0x00032488
        /*79e8*/ 	.short	0x0100
        /*79ea*/ 	.byte	0x06
	.zero		1


	//   ....[15]....
        /*79ec*/ 	.word	0x00000680
        /*79f0*/ 	.word	0x000000ff
        /*79f4*/ 	.word	0x00032490
        /*79f8*/ 	.short	0x0100
        /*79fa*/ 	.byte	0x08
	.zero		1


	//   ....[16]....
        /*79fc*/ 	.word	0x00000690
        /*7a00*/ 	.word	0x000000ff
        /*7a04*/ 	.word	0x000324a0
        /*7a08*/ 	.short	0x0100
        /*7a0a*/ 	.byte	0x08
	.zero		1


	//   ....[17]....
        /*7a0c*/ 	.word	0x000006a0
        /*7a10*/ 	.word	0x000000ff
        /*7a14*/ 	.word	0x00032498
        /*7a18*/ 	.short	0x0100
        /*7a1a*/ 	.byte	0x08
	.zero		1


	//   ....[18]....
        /*7a1c*/ 	.word	0x000006b0
        /*7a20*/ 	.word	0x000000ff
        /*7a24*/ 	.word	0x000324a8
        /*7a28*/ 	.short	0x0100
        /*7a2a*/ 	.byte	0x08
	.zero		1


	//   ....[19]....
        /*7a2c*/ 	.word	0x000007f0
        /*7a30*/ 	.word	0x000000ff
        /*7a34*/ 	.word	0x000324b0
        /*7a38*/ 	.short	0x0100
        /*7a3a*/ 	.byte	0x08
	.zero		1


	//   ....[20]....
        /*7a3c*/ 	.word	0x00000800
        /*7a40*/ 	.word	0x000000ff
        /*7a44*/ 	.word	0x000324c0
        /*7a48*/ 	.short	0x0100
        /*7a4a*/ 	.byte	0x08
	.zero		1


	//   ....[21]....
        /*7a4c*/ 	.word	0x00000810
        /*7a50*/ 	.word	0x000000ff
        /*7a54*/ 	.word	0x000324b8
        /*7a58*/ 	.short	0x0100
        /*7a5a*/ 	.byte	0x08
	.zero		1


	//   ....[22]....
        /*7a5c*/ 	.word	0x00000820
        /*7a60*/ 	.word	0x000000ff
        /*7a64*/ 	.word	0x000324c8
        /*7a68*/ 	.short	0x0100
        /*7a6a*/ 	.byte	0x08
	.zero		1


	//   ....[23]....
        /*7a6c*/ 	.word	0x00002200
        /*7a70*/ 	.word	0x00000048
        /*7a74*/ 	.word	0x00032400
        /*7a78*/ 	.short	0x010a
        /*7a7a*/ 	.byte	0x3f
	.zero		1


	//   ....[24]....
        /*7a7c*/ 	.word	0x00002600
        /*7a80*/ 	.word	0x00000006
        /*7a84*/ 	.word	0x00000000
        /*7a88*/ 	.short	0x010a
        /*7a8a*/ 	.byte	0x3f
	.zero		1


	//   ....[25]....
        /*7a8c*/ 	.word	0x00002660
        /*7a90*/ 	.word	0x00000006
        /*7a94*/ 	.word	0x00000000
        /*7a98*/ 	.short	0x010a
        /*7a9a*/ 	.byte	0x3f
	.zero		1


	//   ....[26]....
        /*7a9c*/ 	.word	0x00002a10
        /*7aa0*/ 	.word	0x00000048
        /*7aa4*/ 	.word	0x00032410
        /*7aa8*/ 	.short	0x010a
        /*7aaa*/ 	.byte	0x3f
	.zero		1


	//   ....[27]....
        /*7aac*/ 	.word	0x00002b10
        /*7ab0*/ 	.word	0x00000006
        /*7ab4*/ 	.word	0x00000000
        /*7ab8*/ 	.short	0x010a
        /*7aba*/ 	.byte	0x3f
	.zero		1


	//   ....[28]....
        /*7abc*/ 	.word	0x00002b70
        /*7ac0*/ 	.word	0x00000006
        /*7ac4*/ 	.word	0x00000000
        /*7ac8*/ 	.short	0x010a
        /*7aca*/ 	.byte	0x3f
	.zero		1


	//   ....[29]....
        /*7acc*/ 	.word	0x000038c0
        /*7ad0*/ 	.word	0x00000000
        /*7ad4*/ 	.word	0x00000000
        /*7ad8*/ 	.short	0x0101
        /*7ada*/ 	.byte	0x3f
	.zero		1


	//   ....[30]....
        /*7adc*/ 	.word	0x00008a80
        /*7ae0*/ 	.word	0x00000000
        /*7ae4*/ 	.word	0x00000000
        /*7ae8*/ 	.short	0x0101
        /*7aea*/ 	.byte	0x3f
	.zero		1


	//   ....[31]....
        /*7aec*/ 	.word	0x00009220
        /*7af0*/ 	.word	0x00000002
        /*7af4*/ 	.word	0x00000000
        /*7af8*/ 	.short	0x010a
        /*7afa*/ 	.byte	0x3f
	.zero		1


	//   ....[32]....
        /*7afc*/ 	.word	0x000092c0
        /*7b00*/ 	.word	0x00000006
        /*7b04*/ 	.word	0x00000000
        /*7b08*/ 	.short	0x010a
        /*7b0a*/ 	.byte	0x3f
	.zero		1


	//   ....[33]....
        /*7b0c*/ 	.word	0x000096d0
        /*7b10*/ 	.word	0x00000000
        /*7b14*/ 	.word	0x00000000
        /*7b18*/ 	.short	0x010a
        /*7b1a*/ 	.byte	0x3f
	.zero		1


	//   ....[34]....
        /*7b1c*/ 	.word	0x000097a0
        /*7b20*/ 	.word	0x0000000c
        /*7b24*/ 	.word	0x00000000
        /*7b28*/ 	.short	0x010a
        /*7b2a*/ 	.byte	0x3f
	.zero		1


	//   ....[35]....
        /*7b2c*/ 	.word	0x0000a540
        /*7b30*/ 	.word	0x00000000
        /*7b34*/ 	.word	0x00000000
        /*7b38*/ 	.short	0x0101
        /*7b3a*/ 	.byte	0x3f
	.zero		1


	//   ....[36]....
        /*7b3c*/ 	.word	0x00023c70
        /*7b40*/ 	.word	0x00000003
        /*7b44*/ 	.word	0x00000000
        /*7b48*/ 	.short	0x0101
        /*7b4a*/ 	.byte	0x3f
	.zero		1


	//   ....[37]....
        /*7b4c*/ 	.word	0x00023e60
        /*7b50*/ 	.word	0x00000000
        /*7b54*/ 	.word	0x00000000
        /*7b58*/ 	.short	0x010a
        /*7b5a*/ 	.byte	0x3f
	.zero		1


	//   ....[38]....
        /*7b5c*/ 	.word	0x00023f60
        /*7b60*/ 	.word	0x00000004
        /*7b64*/ 	.word	0x00000000
        /*7b68*/ 	.short	0x010a
        /*7b6a*/ 	.byte	0x3f
	.zero		1


	//   ....[39]....
        /*7b6c*/ 	.word	0x000243a0
        /*7b70*/ 	.word	0x00000005
        /*7b74*/ 	.word	0x00000000
        /*7b78*/ 	.short	0x010a
        /*7b7a*/ 	.byte	0x3f
	.zero		1


	//   ....[40]....
        /*7b7c*/ 	.word	0x000244a0
        /*7b80*/ 	.word	0x00000002
        /*7b84*/ 	.word	0x00000000
        /*7b88*/ 	.short	0x010a
        /*7b8a*/ 	.byte	0x3f
	.zero		1


	//   ....[41]....
        /*7b8c*/ 	.word	0x00025200
        /*7b90*/ 	.word	0x00000002
        /*7b94*/ 	.word	0x00000000
        /*7b98*/ 	.short	0x0101
        /*7b9a*/ 	.byte	0x3f
	.zero		1


	//   ....[42]....
        /*7b9c*/ 	.word	0x0002e970
        /*7ba0*/ 	.word	0x00000003
        /*7ba4*/ 	.word	0x00000000
        /*7ba8*/ 	.short	0x0101
        /*7baa*/ 	.byte	0x3f
	.zero		1


	//   ....[43]....
        /*7bac*/ 	.word	0x0002fdf0
        /*7bb0*/ 	.word	0x000000ff
        /*7bb4*/ 	.word	0x00000000
        /*7bb8*/ 	.short	0x0101
        /*7bba*/ 	.byte	0x04
	.zero		1


	//   ....[44]....
        /*7bbc*/ 	.word	0x00033880
        /*7bc0*/ 	.word	0x000000ff
        /*7bc4*/ 	.word	0x00032440
        /*7bc8*/ 	.short	0x010a
        /*7bca*/ 	.byte	0x2e
	.zero		1


	//   ....[45]....
        /*7bcc*/ 	.word	0x00033db0
        /*7bd0*/ 	.word	0x000000ff
        /*7bd4*/ 	.word	0x00032430
        /*7bd8*/ 	.short	0x0107
        /*7bda*/ 	.byte	0x2e
	.zero		1


	//   ....[46]....
        /*7bdc*/ 	.word	0x00033e20
        /*7be0*/ 	.word	0x000000ff
        /*7be4*/ 	.word	0x00032430
        /*7be8*/ 	.short	0x0101
        /*7bea*/ 	.byte	0x2e
	.zero		1


	//   ....[47]....
        /*7bec*/ 	.word	0x000348e0
        /*7bf0*/ 	.word	0x000000ff
        /*7bf4*/ 	.word	0x00032400
        /*7bf8*/ 	.short	0x0107
        /*7bfa*/ 	.byte	0x2e
	.zero		1


	//   ....[48]....
        /*7bfc*/ 	.word	0x00034930
        /*7c00*/ 	.word	0x000000ff
        /*7c04*/ 	.word	0x00032400
        /*7c08*/ 	.short	0x0101
        /*7c0a*/ 	.byte	0x2e
	.zero		1


	//   ....[49]....
        /*7c0c*/ 	.word	0x00035430
        /*7c10*/ 	.word	0x000000ff
        /*7c14*/ 	.word	0x00032410
        /*7c18*/ 	.short	0x0107
        /*7c1a*/ 	.byte	0x2e
	.zero		1


	//   ....[50]....
        /*7c1c*/ 	.word	0x00035490
        /*7c20*/ 	.word	0x000000ff
        /*7c24*/ 	.word	0x00032410
        /*7c28*/ 	.short	0x0101
        /*7c2a*/ 	.byte	0x2e
	.zero		1


	//   ....[51]....
        /*7c2c*/ 	.word	0x000354a0
        /*7c30*/ 	.word	0x000000ff
        /*7c34*/ 	.word	0x00032420
        /*7c38*/ 	.short	0x010a
        /*7c3a*/ 	.byte	0x2e
	.zero		1


	//   ....[52]....
        /*7c3c*/ 	.word	0x000354f0
        /*7c40*/ 	.word	0x000000ff
        /*7c44*/ 	.word	0x00032460
        /*7c48*/ 	.short	0x010a
        /*7c4a*/ 	.byte	0x2e
	.zero		1


	//   ....[53]....
        /*7c4c*/ 	.word	0x00035c20
        /*7c50*/ 	.word	0x000000ff
        /*7c54*/ 	.word	0x00032450
        /*7c58*/ 	.short	0x0107
        /*7c5a*/ 	.byte	0x2e
	.zero		1


	//   ....[54]....
        /*7c5c*/ 	.word	0x00035ca0
        /*7c60*/ 	.word	0x000000ff
        /*7c64*/ 	.word	0x00032450
        /*7c68*/ 	.short	0x0101
        /*7c6a*/ 	.byte	0x2e
	.zero		1


	//   ....[55]....
        /*7c6c*/ 	.word	0x00036000
        /*7c70*/ 	.word	0x00000013
        /*7c74*/ 	.word	0x00032440
        /*7c78*/ 	.short	0x010a
        /*7c7a*/ 	.byte	0x3f
	.zero		1


	//   ....[56]....
        /*7c7c*/ 	.word	0x00036430
        /*7c80*/ 	.word	0x00000013
        /*7c84*/ 	.word	0x00032430
        /*7c88*/ 	.short	0x0107
        /*7c8a*/ 	.byte	0x3f
	.zero		1


	//   ....[57]....
        /*7c8c*/ 	.word	0x000364e0
        /*7c90*/ 	.word	0x00000013
        /*7c94*/ 	.word	0x00032430
        /*7c98*/ 	.short	0x0101
        /*7c9a*/ 	.byte	0x3f
	.zero		1


	//   ....[58]....
        /*7c9c*/ 	.word	0x00036510
        /*7ca0*/ 	.word	0x00000013
        /*7ca4*/ 	.word	0x00032460
        /*7ca8*/ 	.short	0x010a
        /*7caa*/ 	.byte	0x3f
	.zero		1


	//   ....[59]....
        /*7cac*/ 	.word	0x00036a50
        /*7cb0*/ 	.word	0x00000013
        /*7cb4*/ 	.word	0x00032450
        /*7cb8*/ 	.short	0x0107
        /*7cba*/ 	.byte	0x3f
	.zero		1


	//   ....[60]....
        /*7cbc*/ 	.word	0x00036b10
        /*7cc0*/ 	.word	0x00000013
        /*7cc4*/ 	.word	0x00032450
        /*7cc8*/ 	.short	0x0101
        /*7cca*/ 	.byte	0x3f
	.zero		1


	//   ....[61]....
        /*7ccc*/ 	.word	0x00036c00
        /*7cd0*/ 	.word	0x00000004
        /*7cd4*/ 	.word	0x00032420
        /*7cd8*/ 	.short	0x010a
        /*7cda*/ 	.byte	0x3f
	.zero		1


	//   ....[62]....
        /*7cdc*/ 	.word	0x00036d70
        /*7ce0*/ 	.word	0x00000005
        /*7ce4*/ 	.word	0x00032440
        /*7ce8*/ 	.short	0x010a
        /*7cea*/ 	.byte	0x3f
	.zero		1


	//   ....[63]....
        /*7cec*/ 	.word	0x00036e10
        /*7cf0*/ 	.word	0x00000011
        /*7cf4*/ 	.word	0x00032440
        /*7cf8*/ 	.short	0x010a
        /*7cfa*/ 	.byte	0x3f
	.zero		1


	//   ....[64]....
        /*7cfc*/ 	.word	0x00036e50
        /*7d00*/ 	.word	0x00000005
        /*7d04*/ 	.word	0x00032460
        /*7d08*/ 	.short	0x010a
        /*7d0a*/ 	.byte	0x3f
	.zero		1


	//   ....[65]....
        /*7d0c*/ 	.word	0x00036e90
        /*7d10*/ 	.word	0x00000011
        /*7d14*/ 	.word	0x00032460
        /*7d18*/ 	.short	0x010a
        /*7d1a*/ 	.byte	0x3f
	.zero		1


	//   ....[66]....
        /*7d1c*/ 	.word	0x00036ef0
        /*7d20*/ 	.word	0x00000048
        /*7d24*/ 	.word	0x00032400
        /*7d28*/ 	.short	0x010a
        /*7d2a*/ 	.byte	0x3f
	.zero		1


	//   ....[67]....
        /*7d2c*/ 	.word	0x00036f40
        /*7d30*/ 	.word	0x00000006
        /*7d34*/ 	.word	0x00000000
        /*7d38*/ 	.short	0x010a
        /*7d3a*/ 	.byte	0x3f
	.zero		1


	//   ....[68]....
        /*7d3c*/ 	.word	0x00036f90
        /*7d40*/ 	.word	0x00000048
        /*7d44*/ 	.word	0x00032410
        /*7d48*/ 	.short	0x010a
        /*7d4a*/ 	.byte	0x3f
	.zero		1


	//   ....[69]....
        /*7d4c*/ 	.word	0x00036fe0
        /*7d50*/ 	.word	0x00000006
        /*7d54*/ 	.word	0x00000000
        /*7d58*/ 	.short	0x010a
        /*7d5a*/ 	.byte	0x3f
	.zero		1


	//   ....[70]....
        /*7d5c*/ 	.word	0x00037030
        /*7d60*/ 	.word	0x00000006
        /*7d64*/ 	.word	0x00000000
        /*7d68*/ 	.short	0x010a
        /*7d6a*/ 	.byte	0x3f
	.zero		1


	//   ....[71]....
        /*7d6c*/ 	.word	0x00037080
        /*7d70*/ 	.word	0x0000000c
        /*7d74*/ 	.word	0x00000000
        /*7d78*/ 	.short	0x010a
        /*7d7a*/ 	.byte	0x3f
	.zero		1


	//   ....[72]....
        /*7d7c*/ 	.word	0x000370d0
        /*7d80*/ 	.word	0x00000004
        /*7d84*/ 	.word	0x00000000
        /*7d88*/ 	.short	0x010a
        /*7d8a*/ 	.byte	0x3f
	.zero		1


	//   ....[73]....
        /*7d8c*/ 	.word	0x00037120
        /*7d90*/ 	.word	0x00000002
        /*7d94*/ 	.word	0x00000000
        /*7d98*/ 	.short	0x010a
        /*7d9a*/ 	.byte	0x3f
	.zero		1


	//   ....[74]....
        /*7d9c*/ 	.word	0x00037200
        /*7da0*/ 	.word	0x00000003
        /*7da4*/ 	.word	0x00032440
        /*7da8*/ 	.short	0x010a
        /*7daa*/ 	.byte	0x3f
	.zero		1


	//   ....[75]....
        /*7dac*/ 	.word	0x00038f30
        /*7db0*/ 	.word	0x00000003
        /*7db4*/ 	.word	0x00032420
        /*7db8*/ 	.short	0x010a
        /*7dba*/ 	.byte	0x3f
	.zero		1


	//   ....[76]....
        /*7dbc*/ 	.word	0x00038f90
        /*7dc0*/ 	.word	0x00000003
        /*7dc4*/ 	.word	0x00032460
        /*7dc8*/ 	.short	0x010a
        /*7dca*/ 	.byte	0x3f
	.zero		1


	//   ....[77]....
        /*7dcc*/ 	.word	0x00039990
        /*7dd0*/ 	.word	0x00000013
        /*7dd4*/ 	.word	0x00032440
        /*7dd8*/ 	.short	0x010a
        /*7dda*/ 	.byte	0x3f
	.zero		1


	//   ....[78]....
        /*7ddc*/ 	.word	0x0003a010
        /*7de0*/ 	.word	0x00000013
        /*7de4*/ 	.word	0x00032460
        /*7de8*/ 	.short	0x010a
        /*7dea*/ 	.byte	0x3f
	.zero		1


	//   ....[79]....
        /*7dec*/ 	.word	0x0003a790
        /*7df0*/ 	.word	0x00000004
        /*7df4*/ 	.word	0x00032420
        /*7df8*/ 	.short	0x010a
        /*7dfa*/ 	.byte	0x3f
	.zero		1


	//   ....[80]....
        /*7dfc*/ 	.word	0x0003a930
        /*7e00*/ 	.word	0x00000005
        /*7e04*/ 	.word	0x00032440
        /*7e08*/ 	.short	0x010a
        /*7e0a*/ 	.byte	0x3f
	.zero		1


	//   ....[81]....
        /*7e0c*/ 	.word	0x0003a980
        /*7e10*/ 	.word	0x00000011
        /*7e14*/ 	.word	0x00032440
        /*7e18*/ 	.short	0x010a
        /*7e1a*/ 	.byte	0x3f
	.zero		1


	//   ....[82]....
        /*7e1c*/ 	.word	0x0003a9d0
        /*7e20*/ 	.word	0x00000005
        /*7e24*/ 	.word	0x00032460
        /*7e28*/ 	.short	0x010a
        /*7e2a*/ 	.byte	0x3f
	.zero		1


	//   ....[83]....
        /*7e2c*/ 	.word	0x0003ad90
        /*7e30*/ 	.word	0x00000000
        /*7e34*/ 	.word	0x00000000
        /*7e38*/ 	.short	0x010a
        /*7e3a*/ 	.byte	0x3f
	.zero		1


	//   ....[84]....
        /*7e3c*/ 	.word	0x0003aed0
        /*7e40*/ 	.word	0x0000000b
        /*7e44*/ 	.word	0x00000000
        /*7e48*/ 	.short	0x010a
        /*7e4a*/ 	.byte	0x3f
	.zero		1


	//   ....[85]....
        /*7e4c*/ 	.word	0x0003b530
        /*7e50*/ 	.word	0x00000000
        /*7e54*/ 	.word	0x00000000
        /*7e58*/ 	.short	0x010a
        /*7e5a*/ 	.byte	0x3f
	.zero		1


	//   ....[86]....
        /*7e5c*/ 	.word	0x0003b670
        /*7e60*/ 	.word	0x0000000b
        /*7e64*/ 	.word	0x00000000
        /*7e68*/ 	.short	0x010a
        /*7e6a*/ 	.byte	0x3f
	.zero		1


	//   ....[87]....
        /*7e6c*/ 	.word	0x0003c870
        /*7e70*/ 	.word	0x00000000
        /*7e74*/ 	.word	0x00000000
        /*7e78*/ 	.short	0x0101
        /*7e7a*/ 	.byte	0x3f
	.zero		1


	//   ....[88]....
        /*7e7c*/ 	.word	0x00055fe0
        /*7e80*/ 	.word	0x00000000
        /*7e84*/ 	.word	0x00000000
        /*7e88*/ 	.short	0x0101
        /*7e8a*/ 	.byte	0x3f
	.zero		1


	//   ....[89]....
        /*7e8c*/ 	.word	0x00056000
        /*7e90*/ 	.word	0x0000000b
        /*7e94*/ 	.word	0x00000000
        /*7e98*/ 	.short	0x010a
        /*7e9a*/ 	.byte	0x3f
	.zero		1


	//   ....[90]....
        /*7e9c*/ 	.word	0x00056050
        /*7ea0*/ 	.word	0x0000000b
        /*7ea4*/ 	.word	0x00000000
        /*7ea8*/ 	.short	0x010a
        /*7eaa*/ 	.byte	0x3f
	.zero		1


	//----- nvinfo : EIATTR_NUM_MBARRIERS
	.align		4
.L_1312:
        /*7eac*/ 	.byte	0x03, 0x38
        /*7eae*/ 	.short	0x0017


	//----- nvinfo : EIATTR_EXIT_INSTR_OFFSETS
	.align		4
        /*7eb0*/ 	.byte	0x04, 0x1c
        /*7eb2*/ 	.short	(.L_1314 - .L_1313)


	//   ....[0]....
.L_1313:
        /*7eb4*/ 	.word	0x00036ee0


	//----- nvinfo : EIATTR_MAX_THREADS
	.align		4
.L_1314:
        /*7eb8*/ 	.byte	0x04, 0x05
        /*7eba*/ 	.short	(.L_1316 - .L_1315)
.L_1315:
        /*7ebc*/ 	.word	0x00000180
        /*7ec0*/ 	.word	0x00000001
        /*7ec4*/ 	.word	0x00000001


	//----- nvinfo : EIATTR_CRS_STACK_SIZE
	.align		4
.L_1316:
        /*7ec8*/ 	.byte	0x04, 0x1e
        /*7eca*/ 	.short	(.L_1318 - .L_1317)
.L_1317:
        /*7ecc*/ 	.word	0x00000000


	//----- nvinfo : EIATTR_CBANK_PARAM_SIZE
	.align		4
.L_1318:
        /*7ed0*/ 	.byte	0x03, 0x19
        /*7ed2*/ 	.short	0x0b70


	//----- nvinfo : EIATTR_PARAM_CBANK
	.align		4
        /*7ed4*/ 	.byte	0x04, 0x0a
        /*7ed6*/ 	.short	(.L_1320 - .L_1319)
	.align		4
.L_1319:
        /*7ed8*/ 	.word	index@(.nv.constant0._ZN7cutlass13device_kernelIN5flash11enable_sm90INS1_16FlashAttnFwdSm90INS1_25CollectiveMainloopFwdSm90ILi2EN4cute5tupleIJNS5_1CILi1EEES8_S8_EEENS6_IJNS7_ILi128EEENS7_ILi96EEENS7_ILi64EEEEEELi256ENS_10bfloat16_tEfNS_4arch4Sm90ELb0ELb1ELb0ELb0ELb1ELb0ELb1ELb1ELb0ELb1ELb1ELb0EEENS1_21CollectiveEpilogueFwdINS6_IJSA_NS7_ILi256EEESB_EEES9_SE_SG_Li256ELb0ELb1ELb1ELb0EEENS1_19SingleTileSchedulerILb0ELb1ELb1ELi128EEEEEEEEEvNT_6ParamsE)
        /*7edc*/ 	.short	0x0210
        /*7ede*/ 	.short	0x0b70


	//----- nvinfo : EIATTR_SW_WAR
	.align		4
.L_1320:
        /*7ee0*/ 	.byte	0x04, 0x36
        /*7ee2*/ 	.short	(.L_1322 - .L_1321)
.L_1321:
        /*7ee4*/ 	.word	0x00000008
.L_1322:


//--------------------- .nv.info._ZN7cutlass13device_kernelIN5flash11enable_sm90INS1_16FlashAttnFwdSm90INS1_25CollectiveMainloopFwdSm90ILi2EN4cute5tupleIJNS5_1CILi1EEES8_S8_EEENS6_IJNS7_ILi128EEENS7_ILi96EEENS7_ILi64EEEEEELi256ENS_10bfloat16_tEfNS_4arch4Sm90ELb0ELb1ELb0ELb1ELb1ELb0ELb0ELb1ELb0ELb1ELb1ELb0EEENS1_21CollectiveEpilogueFwdINS6_IJSA_NS7_ILi256EEESB_EEES9_SE_SG_Li256ELb1ELb1ELb1ELb0EEENS1_36VarlenDynamicPersistentTileSchedulerILi128ELi96ELi256ELi128ELb1ELb1ELb1ELb1ELb0ELb1EEEEEEEEEvNT_6ParamsE --------------------------
	.section	.nv.info._ZN7cutlass13device_kernelIN5flash11enable_sm90INS1_16FlashAttnFwdSm90INS1_25CollectiveMainloopFwdSm90ILi2EN4cute5tupleIJNS5_1CILi1EEES8_S8_EEENS6_IJNS7_ILi128EEENS7_ILi96EEENS7_ILi64EEEEEELi256ENS_10bfloat16_tEfNS_4arch4Sm90ELb0ELb1ELb0ELb1ELb1ELb0ELb0ELb1ELb0ELb1ELb1ELb0EEENS1_21CollectiveEpilogueFwdINS6_IJSA_NS7_ILi256EEESB_EEES9_SE_SG_Li256ELb1ELb1ELb1ELb0EEENS1_36VarlenDynamicPersistentTileSchedulerILi128ELi96ELi256ELi128ELb1ELb1ELb1ELb1ELb0ELb1EEEEEEEEEvNT_6ParamsE,"",@"SHT_CUDA_INFO"
	.sectionflags	@""
	.align	4


	//----- nvinfo : EIATTR_CUDA_API_VERSION
	.align		4
        /*0000*/ 	.byte	0x04, 0x37
        /*0002*/ 	.short	(.L_1324 - .L_1323)
.L_1323:
        /*0004*/ 	.word	0x00000082


	//----- nvinfo : EIATTR_KPARAM_INFO
	.align		4
.L_1324:
        /*0008*/ 	.byte	0x04, 0x17
        /*000a*/ 	.short	(.L_1326 - .L_1325)
.L_1325:
        /*000c*/ 	.word	0x00000000
        /*0010*/ 	.short	0x0000
        /*0012*/ 	.short	0x0070
        /*0014*/ 	.byte	0x00, 0xf0, 0x01, 0x2a


	//----- nvinfo : EIATTR_SPARSE_MMA_MASK
	.align		4
.L_1326:
        /*0018*/ 	.byte	0x03, 0x50
        /*001a*/ 	.short	0x0000


	//----- nvinfo : EIATTR_MAXREG_COUNT
	.align		4
        /*001c*/ 	.byte	0x03, 0x1b
        /*001e*/ 	.short	0x00a8


	//----- nvinfo : EIATTR_NUM_BARRIERS
	.align		4
        /*0020*/ 	.byte	0x02, 0x4c
        /*0022*/ 	.byte	0x10
	.zero		1


	//----- nvinfo : EIATTR_EXTERNS
	.align		4
        /*0024*/ 	.byte	0x04, 0x0f
        /*0026*/ 	.short	(.L_1328 - .L_1327)


	//   ....[0]....
	.align		4
.L_1327:
        /*0028*/ 	.word	index@(__assertfail)


	//----- nvinfo : EIATTR_ANNOTATIONS
	.align		4
.L_1328:
        /*002c*/ 	.byte	0x04, 0x55
        /*002e*/ 	.short	(.L_1330 - .L_1329)


	//   ....[0]....
.L_1329:
        /* <DEDUP_REMOVED lines=11> */


	//----- nvinfo : EIATTR_MERCURY_ISA_VERSION
	.align		4
.L_1330:
        /*00c8*/ 	.byte	0x03, 0x5f
        /*00ca*/ 	.short	0x0101


	//----- nvinfo : EIATTR_UNUSED_LOAD_BYTE_OFFSET
	.align		4
        /*00cc*/ 	.byte	0x04, 0x44
        /*00ce*/ 	.short	(.L_1332 - .L_1331)


	//   ....[0]....
.L_1331:
        /*00d0*/ 	.word	0x00000960
        /*00d4*/ 	.word	0x0000fff0


	//   ....[1]....
        /*00d8*/ 	.word	0x0000d8e0
        /*00dc*/ 	.word	0x0000fff0


	//----- nvinfo : EIATTR_INT_WARP_WIDE_INSTR_OFFSETS
	.align		4
.L_1332:
        /*00e0*/ 	.byte	0x04, 0x31
        /*00e2*/ 	.short	(.L_1334 - .L_1333)


	//   ....[0]....
.L_1333:
        /*00e4*/ 	.word	0x000000c0


	//   ....[1]....
        /*00e8*/ 	.word	0x000000d0


	//   ....[2]....
        /*00ec*/ 	.word	0x00000170


	//   ....[3]....
        /*00f0*/ 	.word	0x00013d90


	//   ....[4]....
        /*00f4*/ 	.word	0x00013e20


	//   ....[5]....
        /*00f8*/ 	.word	0x00017090


	//   ....[6]....
        /*00fc*/ 	.word	0x00017120


	//----- nvinfo : EIATTR_COOP_GROUP_MASK_REGIDS
	.align		4
.L_1334:
        /*0100*/ 	.byte	0x04, 0x29
        /*0102*/ 	.short	(.L_1336 - .L_1335)


	//   ....[0]....
.L_1335:
        /*0104*/ 	.word	0xffffffff


	//   ....[1]....
        /*0108*/ 	.word	0xffffffff


	//   ....[2]....
        /*010c*/ 	.word	0xffffffff


	//   ....[3]....
        /*0110*/ 	.word	0xffffffff


	//   ....[4]....
        /*0114*/ 	.word	0xffffffff


	//   ....[5]....
        /*0118*/ 	.word	0xffffffff


	//   ....[6]....
        /*011c*/ 	.word	0xffffffff


	//   ....[7]....
        /*0120*/ 	.word	0xffffffff


	//   ....[8]....
        /*0124*/ 	.word	0xffffffff


	//   ....[9]....
        /*0128*/ 	.word	0xffffffff


	//   ....[10]....
        /*012c*/ 	.word	0xffffffff


	//   ....[11]....
        /*0130*/ 	.word	0xffffffff


	//   ....[12]....
        /*0134*/ 	.word	0xffffffff


	//   ....[13]....
        /*0138*/ 	.word	0xffffffff


	//   ....[14]....
        /*013c*/ 	.word	0xffffffff


	//   ....[15]....
        /*0140*/ 	.word	0xffffffff


	//   ....[16]....
        /*0144*/ 	.word	0xffffffff


	//   ....[17]....
        /*0148*/ 	.word	0xffffffff


	//   ....[18]....
        /*014c*/ 	.word	0xffffffff


	//   ....[19]....
        /*0150*/ 	.word	0xffffffff


	//   ....[20]....
        /*0154*/ 	.word	0xffffffff


	//   ....[21]....
        /*0158*/ 	.word	0xffffffff


	//   ....[22]....
        /*015c*/ 	.word	0xffffffff


	//   ....[23]....
        /*0160*/ 	.word	0xffffffff


	//   ....[24]....
        /*0164*/ 	.word	0xffffffff


	//   ....[25]....
        /*0168*/ 	.word	0xffffffff


	//   ....[26]....
        /*016c*/ 	.word	0xffffffff


	//   ....[27]....
        /*0170*/ 	.word	0xffffffff


	//   ....[28]....
        /*0174*/ 	.word	0xffffffff


	//   ....[29]....
        /*0178*/ 	.word	0xffffffff


	//   ....[30]....
        /*017c*/ 	.word	0xffffffff


	//   ....[31]....
        /*0180*/ 	.word	0xffffffff


	//   ....[32]....
        /*0184*/ 	.word	0xffffffff


	//   ....[33]....
        /*0188*/ 	.word	0xffffffff


	//   ....[34]....
        /*018c*/ 	.word	0xffffffff


	//   ....[35]....
        /*0190*/ 	.word	0xffffffff


	//   ....[36]....
        /*0194*/ 	.word	0xffffffff


	//   ....[37]....
        /*0198*/ 	.word	0xffffffff


	//   ....[38]....
        /*019c*/ 	.word	0xffffffff


	//   ....[39]....
        /*01a0*/ 	.word	0xffffffff


	//   ....[40]....
        /*01a4*/ 	.word	0xffffffff


	//   ....[41]....
        /*01a8*/ 	.word	0xffffffff


	//   ....[42]....
        /*01ac*/ 	.word	0xffffffff


	//   ....[43]....
        /*01b0*/ 	.word	0xffffffff


	//   ....[44]....
        /*01b4*/ 	.word	0xffffffff


	//   ....[45]....
        /*01b8*/ 	.word	0xffffffff


	//   ....[46]....
        /*01bc*/ 	.word	0xffffffff


	//   ....[47]....
        /*01c0*/ 	.word	0xffffffff


	//   ....[48]....
        /*01c4*/ 	.word	0xffffffff


	//   ....[49]....
        /*01c8*/ 	.word	0xffffffff


	//   ....[50]....
        /*01cc*/ 	.word	0xffffffff


	//   ....[51]....
        /*01d0*/ 	.word	0xffffffff


	//   ....[52]....
        /*01d4*/ 	.word	0xffffffff


	//   ....[53]....
        /*01d8*/ 	.word	0xffffffff


	//   ....[54]....
        /*01dc*/ 	.word	0xffffffff


	//   ....[55]....
        /*01e0*/ 	.word	0xffffffff


	//   ....[56]....
        /*01e4*/ 	.word	0xffffffff


	//   ....[57]....
        /*01e8*/ 	.word	0xffffffff


	//   ....[58]....
        /*01ec*/ 	.word	0xffffffff


	//   ....[59]....
        /*01f0*/ 	.word	0xffffffff


	//   ....[60]....
        /*01f4*/ 	.word	0xffffffff


	//   ....[61]....
        /*01f8*/ 	.word	0xffffffff


	//   ....[62]....
        /*01fc*/ 	.word	0xffffffff


	//   ....[63]....
        /*0200*/ 	.word	0xffffffff


	//   ....[64]....
        /*0204*/ 	.word	0xffffffff


	//   ....[65]....
        /*0208*/ 	.word	0xffffffff


	//   ....[66]....
        /*020c*/ 	.word	0xffffffff


	//   ....[67]....
        /*0210*/ 	.word	0xffffffff


	//   ....[68]....
        /*0214*/ 	.word	0xffffffff


	//   ....[69]....
        /*0218*/ 	.word	0xffffffff


	//   ....[70]....
        /*021c*/ 	.word	0xffffffff


	//   ....[71]....
        /*0220*/ 	.word	0xffffffff


	//   ....[72]....
        /*0224*/ 	.word	0xffffffff


	//   ....[73]....
        /*0228*/ 	.word	0xffffffff


	//   ....[74]....
        /*022c*/ 	.word	0xffffffff


	//   ....[75]....
        /*0230*/ 	.word	0xffffffff


	//   ....[76]....
        /*0234*/ 	.word	0xffffffff


	//   ....[77]....
        /*0238*/ 	.word	0xffffffff


	//   ....[78]....
        /*023c*/ 	.word	0xffffffff


	//   ....[79]....
        /*0240*/ 	.word	0xffffffff


	//   ....[80]....
        /*0244*/ 	.word	0xffffffff


	//   ....[81]....
        /*0248*/ 	.word	0xffffffff


	//   ....[82]....
        /*024c*/ 	.word	0xffffffff


	//   ....[83]....
        /*0250*/ 	.word	0xffffffff


	//   ....[84]....
        /*0254*/ 	.word	0xffffffff


	//   ....[85]....
        /*0258*/ 	.word	0xffffffff


	//   ....[86]....
        /*025c*/ 	.word	0xffffffff


	//   ....[87]....
        /*0260*/ 	.word	0xffffffff


	//   ....[88]....
        /*0264*/ 	.word	0xffffffff


	//   ....[89]....
        /*0268*/ 	.word	0xffffffff


	//   ....[90]....
        /*026c*/ 	.word	0xffffffff


	//   ....[91]....
        /*0270*/ 	.word	0xffffffff


	//   ....[92]....
        /*0274*/ 	.word	0xffffffff


	//   ....[93]....
        /*0278*/ 	.word	0xffffffff


	//   ....[94]....
        /*027c*/ 	.word	0xffffffff


	//   ....[95]....
        /*0280*/ 	.word	0xffffffff


	//   ....[96]....
        /*0284*/ 	.word	0xffffffff


	//   ....[97]....
        /*0288*/ 	.word	0xffffffff


	//   ....[98]....
        /*028c*/ 	.word	0xffffffff


	//   ....[99]....
        /*0290*/ 	.word	0xffffffff


	//   ....[100]....
        /*0294*/ 	.word	0xffffffff


	//   ....[101]....
        /*0298*/ 	.word	0xffffffff


	//   ....[102]....
        /*029c*/ 	.word	0xffffffff


	//   ....[103]....
        /*02a0*/ 	.word	0xffffffff


	//   ....[104]....
        /*02a4*/ 	.word	0xffffffff


	//   ....[105]....
        /*02a8*/ 	.word	0xffffffff


	//   ....[106]....
        /*02ac*/ 	.word	0xffffffff


	//   ....[107]....
        /*02b0*/ 	.word	0xffffffff


	//   ....[108]....
        /*02b4*/ 	.word	0xffffffff


	//   ....[109]....
        /*02b8*/ 	.word	0xffffffff


	//   ....[110]....
        /*02bc*/ 	.word	0xffffffff


	//   ....[111]....
        /*02c0*/ 	.word	0xffffffff


	//   ....[112]....
        /*02c4*/ 	.word	0xffffffff


	//   ....[113]....
        /*02c8*/ 	.word	0xffffffff


	//   ....[114]....
        /*02cc*/ 	.word	0xffffffff


	//   ....[115]....
        /*02d0*/ 	.word	0xffffffff


	//   ....[116]....
        /*02d4*/ 	.word	0xffffffff


	//   ....[117]....
        /*02d8*/ 	.word	0xffffffff


	//   ....[118]....
        /*02dc*/ 	.word	0xffffffff


	//   ....[119]....
        /*02e0*/ 	.word	0xffffffff


	//   ....[120]....
        /*02e4*/ 	.word	0xffffffff


	//   ....[121]....
        /*02e8*/ 	.word	0xffffffff


	//   ....[122]....
        /*02ec*/ 	.word	0xffffffff


	//   ....[123]....
        /*02f0*/ 	.word	0xffffffff


	//   ....[124]....
        /*02f4*/ 	.word	0xffffffff


	//   ....[125]....
        /*02f8*/ 	.word	0xffffffff


	//   ....[126]....
        /*02fc*/ 	.word	0xffffffff


	//   ....[127]....
        /*0300*/ 	.word	0xffffffff


	//   ....[128]....
        /*0304*/ 	.word	0xffffffff


	//   ....[129]....
        /*0308*/ 	.word	0xffffffff


	//   ....[130]....
        /*030c*/ 	.word	0xffffffff


	//   ....[131]....
        /*0310*/ 	.word	0xffffffff


	//   ....[132]....
        /*0314*/ 	.word	0xffffffff


	//   ....[133]....
        /*0318*/ 	.word	0xffffffff


	//   ....[134]....
        /*031c*/ 	.word	0xffffffff


	//   ....[135]....
        /*0320*/ 	.word	0xffffffff


	//   ....[136]....
        /*0324*/ 	.word	0xffffffff


	//   ....[137]....
        /*0328*/ 	.word	0xffffffff


	//   ....[138]....
        /*032c*/ 	.word	0xffffffff


	//   ....[139]....
        /*0330*/ 	.word	0xffffffff


	//   ....[140]....
        /*0334*/ 	.word	0xffffffff


	//   ....[141]....
        /*0338*/ 	.word	0xffffffff


	//   ....[142]....
        /*033c*/ 	.word	0xffffffff


	//   ....[143]....
        /*0340*/ 	.word	0xffffffff


	//   ....[144]....
        /*0344*/ 	.word	0xffffffff


	//   ....[145]....
        /*0348*/ 	.word	0xffffffff


	//   ....[146]....
        /*034c*/ 	.word	0xffffffff


	//   ....[147]....
        /*0350*/ 	.word	0xffffffff


	//   ....[148]....
        /*0354*/ 	.word	0xffffffff


	//   ....[149]....
        /*0358*/ 	.word	0xffffffff


	//   ....[150]....
        /*035c*/ 	.word	0xffffffff


	//   ....[151]....
        /*0360*/ 	.word	0xffffffff


	//   ....[152]....
        /*0364*/ 	.word	0xffffffff


	//   ....[153]....
        /*0368*/ 	.word	0xffffffff


	//   ....[154]....
        /*036c*/ 	.word	0xffffffff


	//   ....[155]....
        /*0370*/ 	.word	0xffffffff


	//   ....[156]....
        /*0374*/ 	.word	0xffffffff


	//   ....[157]....
        /*0378*/ 	.word	0x0500000f


	//   ....[158]....
        /*037c*/ 	.word	0x0500000f


	//   ....[159]....
        /*0380*/ 	.word	0x0500000f


	//   ....[160]....
        /*0384*/ 	.word	0x0500000f


	//   ....[161]....
        /*0388*/ 	.word	0x0500000f


	//   ....[162]....
        /*038c*/ 	.word	0x0500000f


	//   ....[163]....
        /*0390*/ 	.word	0x0500000f


	//   ....[164]....
        /*0394*/ 	.word	0x0500000f


	//   ....[165]....
        /*0398*/ 	.word	0x0500000f


	//   ....[166]....
        /*039c*/ 	.word	0x0500000f


	//   ....[167]....
        /*03a0*/ 	.word	0x0500000f


	//   ....[168]....
        /*03a4*/ 	.word	0x0500000f


	//   ....[169]....
        /*03a8*/ 	.word	0x0500000f


	//   ....[170]....
        /*03ac*/ 	.word	0x0500000f


	//   ....[171]....
        /*03b0*/ 	.word	0x0500000f


	//   ....[172]....
        /*03b4*/ 	.word	0x0500000f


	//   ....[173]....
        /*03b8*/ 	.word	0x0500000f


	//   ....[174]....
        /*03bc*/ 	.word	0x0500000f


	//   ....[175]....
        /*03c0*/ 	.word	0x0500000f


	//   ....[176]....
        /*03c4*/ 	.word	0x0500000f


	//   ....[177]....
        /*03c8*/ 	.word	0x0500000f


	//   ....[178]....
        /*03cc*/ 	.word	0x0500000f


	//   ....[179]....
        /*03d0*/ 	.word	0x0500000f


	//   ....[180]....
        /*03d4*/ 	.word	0x0500000f


	//   ....[181]....
        /*03d8*/ 	.word	0x0500000f


	//   ....[182]....
        /*03dc*/ 	.word	0x0500000f


	//   ....[183]....
        /*03e0*/ 	.word	0x0500000f


	//   ....[184]....
        /*03e4*/ 	.word	0x0500000f


	//   ....[185]....
        /*03e8*/ 	.word	0x0500000f


	//   ....[186]....
        /*03ec*/ 	.word	0x0500000f


	//   ....[187]....
        /*03f0*/ 	.word	0x0500000f


	//   ....[188]....
        /*03f4*/ 	.word	0x0500000f


	//   ....[189]....
        /*03f8*/ 	.word	0x0500000f


	//   ....[190]....
        /*03fc*/ 	.word	0x0500000f


	//   ....[191]....
        /*0400*/ 	.word	0x0500000f


	//   ....[192]....
        /*0404*/ 	.word	0x0500000f


	//   ....[193]....
        /*0408*/ 	.word	0x0500000f


	//   ....[194]....
        /*040c*/ 	.word	0x0500000f


	//   ....[195]....
        /*0410*/ 	.word	0x0500000f


	//   ....[196]....
        /*0414*/ 	.word	0x0500000f


	//   ....[197]....
        /*0418*/ 	.word	0x0500000f


	//   ....[198]....
        /*041c*/ 	.word	0x0500000f


	//   ....[199]....
        /*0420*/ 	.word	0x0500000f


	//   ....[200]....
        /*0424*/ 	.word	0x0500000f


	//   ....[201]....
        /*0428*/ 	.word	0x0500000f


	//   ....[202]....
        /*042c*/ 	.word	0x0500000f


	//   ....[203]....
        /*0430*/ 	.word	0x0500000f


	//   ....[204]....
        /*0434*/ 	.word	0x0500000f


	//   ....[205]....
        /*0438*/ 	.word	0x0500000f


	//   ....[206]....
        /*043c*/ 	.word	0x0500000f


	//   ....[207]....
        /*0440*/ 	.word	0x0500000f


	//   ....[208]....
        /*0444*/ 	.word	0x0500000f


	//   ....[209]....
        /*0448*/ 	.word	0x0500000f


	//   ....[210]....
        /*044c*/ 	.word	0x0500000f


	//   ....[211]....
        /*0450*/ 	.word	0x0500000f


	//   ....[212]....
        /*0454*/ 	.word	0x0500000f


	//   ....[213]....
        /*0458*/ 	.word	0x0500000f


	//   ....[214]....
        /*045c*/ 	.word	0x0500000f


	//   ....[215]....
        /*0460*/ 	.word	0x0500000f


	//   ....[216]....
        /*0464*/ 	.word	0x0500000f


	//   ....[217]....
        /*0468*/ 	.word	0x0500000f


	//   ....[218]....
        /*046c*/ 	.word	0x0500000f


	//   ....[219]....
        /*0470*/ 	.word	0x0500000f


	//   ....[220]....
        /*0474*/ 	.word	0x0500000f


	//   ....[221]....
        /*0478*/ 	.word	0x0500000f


	//   ....[222]....
        /*047c*/ 	.word	0x0500000f


	//   ....[223]....
        /*0480*/ 	.word	0x0500000f


	//   ....[224]....
        /*0484*/ 	.word	0x0500000f


	//   ....[225]....
        /*0488*/ 	.word	0x0500000f


	//   ....[226]....
        /*048c*/ 	.word	0x0500000f


	//   ....[227]....
        /*0490*/ 	.word	0x0500000f


	//   ....[228]....
        /*0494*/ 	.word	0x0500000f


	//   ....[229]....
        /*0498*/ 	.word	0x0500000f


	//   ....[230]....
        /*049c*/ 	.word	0x0500000f


	//   ....[231]....
        /*04a0*/ 	.word	0x0500000f


	//   ....[232]....
        /*04a4*/ 	.word	0x0500000f


	//   ....[233]....
        /*04a8*/ 	.word	0x0500000f


	//   ....[234]....
        /*04ac*/ 	.word	0x0500000f


	//   ....[235]....
        /*04b0*/ 	.word	0x0500000f


	//   ....[236]....
        /*04b4*/ 	.word	0x0500000f


	//   ....[237]....
        /*04b8*/ 	.word	0x0500000f


	//   ....[238]....
        /*04bc*/ 	.word	0x0500000f


	//   ....[239]....
        /*04c0*/ 	.word	0x0500000f


	//   ....[240]....
        /*04c4*/ 	.word	0x0500000f


	//----- nvinfo : EIATTR_COOP_GROUP_INSTR_OFFSETS
	.align		4
.L_1336:
        /*04c8*/ 	.byte	0x04, 0x28
        /*04ca*/ 	.short	(.L_1338 - .L_1337)


	//   ....[0]....
.L_1337:
        /*04cc*/ 	.word	0x00000080


	//   ....[1]....
        /*04d0*/ 	.word	0x00000090


	//   ....[2]....
        /*04d4*/ 	.word	0x000002d0


	//   ....[3]....
        /*04d8*/ 	.word	0x00000430


	//   ....[4]....
        /*04dc*/ 	.word	0x00000550


	//   ....[5]....
        /*04e0*/ 	.word	0x000006b0


	//   ....[6]....
        /*04e4*/ 	.word	0x00002150


	//   ....[7]....
        /*04e8*/ 	.word	0x00002860


	//   ....[8]....
        /*04ec*/ 	.word	0x00002a80


	//   ....[9]....
        /*04f0*/ 	.word	0x000037c0


	//   ....[10]....
        /*04f4*/ 	.word	0x000038d0


	//   ....[11]....
        /*04f8*/ 	.word	0x00003ed0


	//   ....[12]....
        /*04fc*/ 	.word	0x00003f30


	//   ....[13]....
        /*0500*/ 	.word	0x000051c0


	//   ....[14]....
        /*0504*/ 	.word	0x00005bb0


	//   ....[15]....
        /*0508*/ 	.word	0x00006150


	//   ....[16]....
        /*050c*/ 	.word	0x00006270


	//   ....[17]....
        /*0510*/ 	.word	0x00006c10


	//   ....[18]....
        /*0514*/ 	.word	0x00006de0


	//   ....[19]....
        /*0518*/ 	.word	0x00008560


	//   ....[20]....
        /*051c*/ 	.word	0x00008580


	//   ....[21]....
        /*0520*/ 	.word	0x00008c80


	//   ....[22]....
        /*0524*/ 	.word	0x00008e50


	//   ....[23]....
        /*0528*/ 	.word	0x0000a260


	//   ....[24]....
        /*052c*/ 	.word	0x0000ac50


	//   ....[25]....
        /*0530*/ 	.word	0x0000b1f0


	//   ....[26]....
        /*0534*/ 	.word	0x0000b310


	//   ....[27]....
        /*0538*/ 	.word	0x0000bcb0


	//   ....[28]....
        /*053c*/ 	.word	0x0000be80


	//   ....[29]....
        /*0540*/ 	.word	0x0000ce60


	//   ....[30]....
        /*0544*/ 	.word	0x0000ced0


	//   ....[31]....
        /*0548*/ 	.word	0x0000cf30


	//   ....[32]....
        /*054c*/ 	.word	0x0000cf60


	//   ....[33]....
        /*0550*/ 	.word	0x0000e9d0


	//   ....[34]....
        /*0554*/ 	.word	0x0000e9e0


	//   ....[35]....
        /*0558*/ 	.word	0x0000e9f0


	//   ....[36]....
        /*055c*/ 	.word	0x0000ea00


	//   ....[37]....
        /*0560*/ 	.word	0x0000f4e0


	//   ....[38]....
        /*0564*/ 	.word	0x0000f500


	//   ....[39]....
        /*0568*/ 	.word	0x0000f6a0


	//   ....[40]....
        /*056c*/ 	.word	0x0000f6c0


	//   ....[41]....
        /*0570*/ 	.word	0x0000f800


	//   ....[42]....
        /*0574*/ 	.word	0x0000f820


	//   ....[43]....
        /*0578*/ 	.word	0x0000f970


	//   ....[44]....
        /*057c*/ 	.word	0x0000f990


	//   ....[45]....
        /*0580*/ 	.word	0x0000ff20


	//   ....[46]....
        /*0584*/ 	.word	0x0000ff50


	//   ....[47]....
        /*0588*/ 	.word	0x00010830


	//   ....[48]....
        /*058c*/ 	.word	0x00010840


	//   ....[49]....
        /*0590*/ 	.word	0x00011b20


	//   ....[50]....
        /*0594*/ 	.word	0x00011b50


	//   ....[51]....
        /*0598*/ 	.word	0x00011cc0


	//   ....[52]....
        /*059c*/ 	.word	0x00011ce0


	//   ....[53]....
        /*05a0*/ 	.word	0x00011e20


	//   ....[54]....
        /*05a4*/ 	.word	0x00011e40


	//   ....[55]....
        /*05a8*/ 	.word	0x00011f90


	//   ....[56]....
        /*05ac*/ 	.word	0x00011fb0


	//   ....[57]....
        /*05b0*/ 	.word	0x00012190


	//   ....[58]....
        /*05b4*/ 	.word	0x00012380


	//   ....[59]....
        /*05b8*/ 	.word	0x000123b0


	//   ....[60]....
        /*05bc*/ 	.word	0x000123e0


	//   ....[61]....
        /*05c0*/ 	.word	0x00012410


	//   ....[62]....
        /*05c4*/ 	.word	0x00012440


	//   ....[63]....
        /*05c8*/ 	.word	0x00012470


	//   ....[64]....
        /*05cc*/ 	.word	0x000125e0


	//   ....[65]....
        /*05d0*/ 	.word	0x00012610


	//   ....[66]....
        /*05d4*/ 	.word	0x00012640


	//   ....[67]....
        /*05d8*/ 	.word	0x00012670


	//   ....[68]....
        /*05dc*/ 	.word	0x000126a0


	//   ....[69]....
        /*05e0*/ 	.word	0x000126d0


	//   ....[70]....
        /*05e4*/ 	.word	0x00012760


	//   ....[71]....
        /*05e8*/ 	.word	0x00012790


	//   ....[72]....
        /*05ec*/ 	.word	0x000127a0


	//   ....[73]....
        /*05f0*/ 	.word	0x000127e0


	//   ....[74]....
        /*05f4*/ 	.word	0x00014960


	//   ....[75]....
        /*05f8*/ 	.word	0x00014980


	//   ....[76]....
        /*05fc*/ 	.word	0x00014a10


	//   ....[77]....
        /*0600*/ 	.word	0x00014a30


	//   ....[78]....
        /*0604*/ 	.word	0x00014ab0


	//   ....[79]....
        /*0608*/ 	.word	0x00014ad0


	//   ....[80]....
        /*060c*/ 	.word	0x00014b50


	//   ....[81]....
        /*0610*/ 	.word	0x00014b70


	//   ....[82]....
        /*0614*/ 	.word	0x00014bf0


	//   ....[83]....
        /*0618*/ 	.word	0x00014c10


	//   ....[84]....
        /*061c*/ 	.word	0x00014c20


	//   ....[85]....
        /*0620*/ 	.word	0x00014c30


	//   ....[86]....
        /*0624*/ 	.word	0x00015330


	//   ....[87]....
        /*0628*/ 	.word	0x00015360


	//   ....[88]....
        /*062c*/ 	.word	0x00015390


	//   ....[89]....
        /*0630*/ 	.word	0x00015420


	//   ....[90]....
        /*0634*/ 	.word	0x00015430


	//   ....[91]....
        /*0638*/ 	.word	0x000154c0


	//   ....[92]....
        /*063c*/ 	.word	0x000154d0


	//   ....[93]....
        /*0640*/ 	.word	0x00015560


	//   ....[94]....
        /*0644*/ 	.word	0x00015570


	//   ....[95]....
        /*0648*/ 	.word	0x00015600


	//   ....[96]....
        /*064c*/ 	.word	0x00015610


	//   ....[97]....
        /*0650*/ 	.word	0x000156a0


	//   ....[98]....
        /*0654*/ 	.word	0x000156b0


	//   ....[99]....
        /*0658*/ 	.word	0x00015730


	//   ....[100]....
        /*065c*/ 	.word	0x00015740


	//   ....[101]....
        /*0660*/ 	.word	0x00015750


	//   ....[102]....
        /*0664*/ 	.word	0x00015c40


	//   ....[103]....
        /*0668*/ 	.word	0x00015c60


	//   ....[104]....
        /*066c*/ 	.word	0x00015cb0


	//   ....[105]....
        /*0670*/ 	.word	0x00015d60


	//   ....[106]....
        /*0674*/ 	.word	0x00015d80


	//   ....[107]....
        /*0678*/ 	.word	0x00015e30


	//   ....[108]....
        /*067c*/ 	.word	0x00015e40


	//   ....[109]....
        /*0680*/ 	.word	0x00015e70


	//   ....[110]....
        /*0684*/ 	.word	0x00015f00


	//   ....[111]....
        /*0688*/ 	.word	0x00015fa0


	//   ....[112]....
        /*068c*/ 	.word	0x00015fc0


	//   ....[113]....
        /*0690*/ 	.word	0x00015fd0


	//   ....[114]....
        /*0694*/ 	.word	0x000166f0


	//   ....[115]....
        /*0698*/ 	.word	0x00016710


	//   ....[116]....
        /*069c*/ 	.word	0x00016720


	//   ....[117]....
        /*06a0*/ 	.word	0x00016760


	//   ....[118]....
        /*06a4*/ 	.word	0x00016770


	//   ....[119]....
        /*06a8*/ 	.word	0x000167b0


	//   ....[120]....
        /*06ac*/ 	.word	0x000167c0


	//   ....[121]....
        /*06b0*/ 	.word	0x00016800


	//   ....[122]....
        /*06b4*/ 	.word	0x00016810


	//   ....[123]....
        /*06b8*/ 	.word	0x00016850


	//   ....[124]....
        /*06bc*/ 	.word	0x00016860


	//   ....[125]....
        /*06c0*/ 	.word	0x00016870


	//   ....[126]....
        /*06c4*/ 	.word	0x00016bc0


	//   ....[127]....
        /*06c8*/ 	.word	0x00016be0


	//   ....[128]....
        /*06cc*/ 	.word	0x00016bf0


	//   ....[129]....
        /*06d0*/ 	.word	0x00016c00


	//   ....[130]....
        /*06d4*/ 	.word	0x00016c10


	//   ....[131]....
        /*06d8*/ 	.word	0x00016c30


	//   ....[132]....
        /*06dc*/ 	.word	0x00016ca0


	//   ....[133]....
        /*06e0*/ 	.word	0x00016cd0


	//   ....[134]....
        /*06e4*/ 	.word	0x00016ce0


	//   ....[135]....
        /*06e8*/ 	.word	0x00016d50


	//   ....[136]....
        /*06ec*/ 	.word	0x00016d60


	//   ....[137]....
        /*06f0*/ 	.word	0x00016e60


	//   ....[138]....
        /*06f4*/ 	.word	0x00017350


	//   ....[139]....
        /*06f8*/ 	.word	0x00017380


	//   ....[140]....
        /*06fc*/ 	.word	0x000173e0


	//   ....[141]....
        /*0700*/ 	.word	0x00017410


	//   ....[142]....
        /*0704*/ 	.word	0x00017440


	//   ....[143]....
        /*0708*/ 	.word	0x00017470


	//   ....[144]....
        /*070c*/ 	.word	0x000174a0


	//   ....[145]....
        /*0710*/ 	.word	0x000174d0


	//   ....[146]....
        /*0714*/ 	.word	0x00017670


	//   ....[147]....
        /*0718*/ 	.word	0x000176a0


	//   ....[148]....
        /*071c*/ 	.word	0x000176d0


	//   ....[149]....
        /*0720*/ 	.word	0x00017700


	//   ....[150]....
        /*0724*/ 	.word	0x00017730


	//   ....[151]....
        /*0728*/ 	.word	0x00017760


	//   ....[152]....
        /*072c*/ 	.word	0x00017820


	//   ....[153]....
        /*0730*/ 	.word	0x00017840


	//   ....[154]....
        /*0734*/ 	.word	0x00017860


	//   ....[155]....
        /*0738*/ 	.word	0x000178c0


	//   ....[156]....
        /*073c*/ 	.word	0x000182e0


	//   ....[157]....
        /*0740*/ 	.word	0x00018940


	//   ....[158]....
        /*0744*/ 	.word	0x00018a30


	//   ....[159]....
        /*0748*/ 	.word	0x00018ad0


	//   ....[160]....
        /*074c*/ 	.word	0x00018b30


	//   ....[161]....
        /*0750*/ 	.word	0x00018c20


	//   ....[162]....
        /*0754*/ 	.word	0x00018c90


	//   ....[163]....
        /*0758*/ 	.word	0x00018d80


	//   ....[164]....
        /*075c*/ 	.word	0x00018df0


	//   ....[165]....
        /*0760*/ 	.word	0x00018ee0


	//   ....[166]....
        /*0764*/ 	.word	0x00018f50


	//   ....[167]....
        /*0768*/ 	.word	0x00019040


	//   ....[168]....
        /*076c*/ 	.word	0x000190b0


	//   ....[169]....
        /*0770*/ 	.word	0x00019150


	//   ....[170]....
        /*0774*/ 	.word	0x00019240


	//   ....[171]....
        /*0778*/ 	.word	0x000192b0


	//   ....[172]....
        /*077c*/ 	.word	0x00019310


	//   ....[173]....
        /*0780*/ 	.word	0x00019400


	//   ....[174]....
        /*0784*/ 	.word	0x00019460


	//   ....[175]....
        /*0788*/ 	.word	0x00019560


	//   ....[176]....
        /*078c*/ 	.word	0x000195c0


	//   ....[177]....
        /*0790*/ 	.word	0x000196c0


	//   ....[178]....
        /*0794*/ 	.word	0x00019720


	//   ....[179]....
        /*0798*/ 	.word	0x00019820


	//   ....[180]....
        /*079c*/ 	.word	0x00019880


	//   ....[181]....
        /*07a0*/ 	.word	0x00019980


	//   ....[182]....
        /*07a4*/ 	.word	0x000199e0


	//   ....[183]....
        /*07a8*/ 	.word	0x00019ae0


	//   ....[184]....
        /*07ac*/ 	.word	0x00019b40


	//   ....[185]....
        /*07b0*/ 	.word	0x00019c20


	//   ....[186]....
        /*07b4*/ 	.word	0x00019d50


	//   ....[187]....
        /*07b8*/ 	.word	0x00019e30


	//   ....[188]....
        /*07bc*/ 	.word	0x00019ec0


	//   ....[189]....
        /*07c0*/ 	.word	0x00019fd0


	//   ....[190]....
        /*07c4*/ 	.word	0x0001a030


	//   ....[191]....
        /*07c8*/ 	.word	0x0001a140


	//   ....[192]....
        /*07cc*/ 	.word	0x0001a1a0


	//   ....[193]....
        /*07d0*/ 	.word	0x0001a2b0


	//   ....[194]....
        /*07d4*/ 	.word	0x0001a310


	//   ....[195]....
        /*07d8*/ 	.word	0x0001a420


	//   ....[196]....
        /*07dc*/ 	.word	0x0001a480


	//   ....[197]....
        /*07e0*/ 	.word	0x0001a540


	//   ....[198]....
        /*07e4*/ 	.word	0x0001a6a0


	//   ....[199]....
        /*07e8*/ 	.word	0x0001a740


	//   ....[200]....
        /*07ec*/ 	.word	0x0001a7a0


	//   ....[201]....
        /*07f0*/ 	.word	0x0001a850


	//   ....[202]....
        /*07f4*/ 	.word	0x0001a8b0


	//   ....[203]....
        /*07f8*/ 	.word	0x0001a960


	//   ....[204]....
        /*07fc*/ 	.word	0x0001a9c0


	//   ....[205]....
        /*0800*/ 	.word	0x0001aa70


	//   ....[206]....
        /*0804*/ 	.word	0x0001aad0


	//   ....[207]....
        /*0808*/ 	.word	0x0001ab80


	//   ....[208]....
        /*080c*/ 	.word	0x0001abe0


	//   ....[209]....
        /*0810*/ 	.word	0x0001ac90


	//   ....[210]....
        /*0814*/ 	.word	0x0001ad70


	//   ....[211]....
        /*0818*/ 	.word	0x0001ae10


	//   ....[212]....
        /*081c*/ 	.word	0x0001ae70


	//   ....[213]....
        /*0820*/ 	.word	0x0001af40


	//   ....[214]....
        /*0824*/ 	.word	0x0001afa0


	//   ....[215]....
        /*0828*/ 	.word	0x0001b070


	//   ....[216]....
        /*082c*/ 	.word	0x0001b0d0


	//   ....[217]....
        /*0830*/ 	.word	0x0001b1b0


	//   ....[218]....
        /*0834*/ 	.word	0x0001b210


	//   ....[219]....
        /*0838*/ 	.word	0x0001b2e0


	//   ....[220]....
        /*083c*/ 	.word	0x0001b340


	//   ....[221]....
        /*0840*/ 	.word	0x0001b410


	//   ....[222]....
        /*0844*/ 	.word	0x0001b4a0


	//   ....[223]....
        /*0848*/ 	.word	0x0001b540


	//   ....[224]....
        /*084c*/ 	.word	0x0001b6c0


	//   ....[225]....
        /*0850*/ 	.word	0x0001b730


	//   ....[226]....
        /*0854*/ 	.word	0x0001b7a0


	//   ....[227]....
        /*0858*/ 	.word	0x0001b810


	//   ....[228]....
        /*085c*/ 	.word	0x0001b880


	//   ....[229]....
        /*0860*/ 	.word	0x0001b900


	//   ....[230]....
        /*0864*/ 	.word	0x0001b980


	//   ....[231]....
        /*0868*/ 	.word	0x0001ba10


	//   ....[232]....
        /*086c*/ 	.word	0x0001ba80


	//   ....[233]....
        /*0870*/ 	.word	0x0001baf0


	//   ....[234]....
        /*0874*/ 	.word	0x0001bb60


	//   ....[235]....
        /*0878*/ 	.word	0x0001bbe0


	//   ....[236]....
        /*087c*/ 	.word	0x0001bc50


	//   ....[237]....
        /*0880*/ 	.word	0x0001bce0


	//   ....[238]....
        /*0884*/ 	.word	0x0001bd40


	//   ....[239]....
        /*0888*/ 	.word	0x0001bdd0


	//   ....[240]....
        /*088c*/ 	.word	0x0001bf00


	//----- nvinfo : EIATTR_REG_RECONFIG
	.align		4
.L_1338:
        /*0890*/ 	.byte	0x01, 0x54
	.zero		2


	//----- nvinfo : EIATTR_SYSCALL_OFFSETS
	.align		4
        /*0894*/ 	.byte	0x04, 0x46
        /*0896*/ 	.short	(.L_1340 - .L_1339)


	//   ....[0]....
.L_1339:
        /*0898*/ 	.word	0x000022d0


	//   ....[1]....
        /*089c*/ 	.word	0x00013f80


	//   ....[2]....
        /*08a0*/ 	.word	0x000140d0


	//   ....[3]....
        /*08a4*/ 	.word	0x000141c0


	//   ....[4]....
        /*08a8*/ 	.word	0x00014f50


	//----- nvinfo : EIATTR_MBARRIER_INSTR_OFFSETS
	.align		4
.L_1340:
        /*08ac*/ 	.byte	0x04, 0x39
        /*08ae*/ 	.short	(.L_1342 - .L_1341)


	//   ....[0]....
.L_1341:
        /*08b0*/ 	.word	0x00000180
        /*08b4*/ 	.word	0x000000ff
        /*08b8*/ 	.word	0x00022800
        /*08bc*/ 	.short	0x0100
        /*08be*/ 	.byte	0x08
	.zero		1


	//   ....[1]....
        /*08c0*/ 	.word	0x00000190
        /*08c4*/ 	.word	0x000000ff
        /*08c8*/ 	.word	0x00022820
        /*08cc*/ 	.short	0x0100
        /*08ce*/ 	.byte	0x08
	.zero		1


	//   ....[2]....
        /*08d0*/ 	.word	0x00000280
        /*08d4*/ 	.word	0x000000ff
        /*08d8*/ 	.word	0x00022830
        /*08dc*/ 	.short	0x0100
        /*08de*/ 	.byte	0x08
	.zero		1


	//   ....[3]....
        /*08e0*/ 	.word	0x00000290
        /*08e4*/ 	.word	0x000000ff
        /*08e8*/ 	.word	0x00022840
        /*08ec*/ 	.short	0x0100
        /*08ee*/ 	.byte	0x08
	.zero		1


	//   ....[4]....
        /*08f0*/ 	.word	0x000002a0
        /*08f4*/ 	.word	0x000000ff
        /*08f8*/ 	.word	0x00022838
        /*08fc*/ 	.short	0x0100
        /*08fe*/ 	.byte	0x08
	.zero		1


	//   ....[5]....
        /*0900*/ 	.word	0x000002b0
        /*0904*/ 	.word	0x000000ff
        /*0908*/ 	.word	0x00022848
        /*090c*/ 	.short	0x0100
        /*090e*/ 	.byte	0x08
	.zero		1


	//   ....[6]....
        /*0910*/ 	.word	0x000003e0
        /*0914*/ 	.word	0x000000ff
        /*0918*/ 	.word	0x00022850
        /*091c*/ 	.short	0x0100
        /*091e*/ 	.byte	0x08
	.zero		1


	//   ....[7]....
        /*0920*/ 	.word	0x000003f0
        /*0924*/ 	.word	0x000000ff
        /*0928*/ 	.word	0x00022860
        /*092c*/ 	.short	0x0100
        /*092e*/ 	.byte	0x08
	.zero		1


	//   ....[8]....
        /*0930*/ 	.word	0x00000400
        /*0934*/ 	.word	0x000000ff
        /*0938*/ 	.word	0x00022858
        /*093c*/ 	.short	0x0100
        /*093e*/ 	.byte	0x08
	.zero		1


	//   ....[9]....
        /*0940*/ 	.word	0x00000410
        /*0944*/ 	.word	0x000000ff
        /*0948*/ 	.word	0x00022868
        /*094c*/ 	.short	0x0100
        /*094e*/ 	.byte	0x08
	.zero		1


	//   ....[10]....
        /*0950*/ 	.word	0x00000500
        /*0954*/ 	.word	0x000000ff
        /*0958*/ 	.word	0x00022870
        /*095c*/ 	.short	0x0100
        /*095e*/ 	.byte	0x06
	.zero		1


	//   ....[11]....
        /*0960*/ 	.word	0x00000510
        /*0964*/ 	.word	0x000000ff
        /*0968*/ 	.word	0x00022880
        /*096c*/ 	.short	0x0100
        /*096e*/ 	.byte	0x06
	.zero		1


	//   ....[12]....
        /*0970*/ 	.word	0x00000520
        /*0974*/ 	.word	0x000000ff
        /*0978*/ 	.word	0x00022878
        /*097c*/ 	.short	0x0100
        /*097e*/ 	.byte	0x06
	.zero		1


	//   ....[13]....
        /*0980*/ 	.word	0x00000530
        /*0984*/ 	.word	0x000000ff
        /*0988*/ 	.word	0x00022888
        /*098c*/ 	.short	0x0100
        /*098e*/ 	.byte	0x06
	.zero		1


	//   ....[14]....
        /*0990*/ 	.word	0x00000660
        /*0994*/ 	.word	0x000000ff
        /*0998*/ 	.word	0x00022890
        /*099c*/ 	.short	0x0100
        /*099e*/ 	.byte	0x08
	.zero		1


	//   ....[15]....
        /*09a0*/ 	.word	0x00000670
        /*09a4*/ 	.word	0x000000ff
        /*09a8*/ 	.word	0x000228a0
        /*09ac*/ 	.short	0x0100
        /*09ae*/ 	.byte	0x08
	.zero		1


	//   ....[16]....
        /*09b0*/ 	.word	0x00000680
        /*09b4*/ 	.word	0x000000ff
        /*09b8*/ 	.word	0x00022898
        /*09bc*/ 	.short	0x0100
        /*09be*/ 	.byte	0x08
	.zero		1


	//   ....[17]....
        /*09c0*/ 	.word	0x00000690
        /*09c4*/ 	.word	0x000000ff
        /*09c8*/ 	.word	0x000228a8
        /*09cc*/ 	.short	0x0100
        /*09ce*/ 	.byte	0x08
	.zero		1


	//   ....[18]....
        /*09d0*/ 	.word	0x000007d0
        /*09d4*/ 	.word	0x000000ff
        /*09d8*/ 	.word	0x000228b0
        /*09dc*/ 	.short	0x0100
        /*09de*/ 	.byte	0x08
	.zero		1


	//   ....[19]....
        /*09e0*/ 	.word	0x000007e0
        /*09e4*/ 	.word	0x000000ff
        /*09e8*/ 	.word	0x000228c0
        /*09ec*/ 	.short	0x0100
        /*09ee*/ 	.byte	0x08
	.zero		1


	//   ....[20]....
        /*09f0*/ 	.word	0x000007f0
        /*09f4*/ 	.word	0x000000ff
        /*09f8*/ 	.word	0x000228b8
        /*09fc*/ 	.short	0x0100
        /*09fe*/ 	.byte	0x08
	.zero		1


	//   ....[21]....
        /*0a00*/ 	.word	0x00000800
        /*0a04*/ 	.word	0x000000ff
        /*0a08*/ 	.word	0x000228c8
        /*0a0c*/ 	.short	0x0100
        /*0a0e*/ 	.byte	0x08
	.zero		1


	//   ....[22]....
        /*0a10*/ 	.word	0x00002380
        /*0a14*/ 	.word	0x00000006
        /*0a18*/ 	.word	0x00022800
        /*0a1c*/ 	.short	0x010a
        /*0a1e*/ 	.byte	0x3f
	.zero		1


	//   ....[23]....
        /*0a20*/ 	.word	0x00002450
        /*0a24*/ 	.word	0x000000ff
        /*0a28*/ 	.word	0x00022830
        /*0a2c*/ 	.short	0x010a
        /*0a2e*/ 	.byte	0x16
	.zero		1


	//   ....[24]....
        /*0a30*/ 	.word	0x00002490
        /*0a34*/ 	.word	0x000000ff
        /*0a38*/ 	.word	0x00022830
        /*0a3c*/ 	.short	0x010a
        /*0a3e*/ 	.byte	0x16
	.zero		1


	//   ....[25]....
        /*0a40*/ 	.word	0x000027e0
        /*0a44*/ 	.word	0x000000ff
        /*0a48*/ 	.word	0x00000000
        /*0a4c*/ 	.short	0x0101
        /*0a4e*/ 	.byte	0x06
	.zero		1


	//   ....[26]....
        /*0a50*/ 	.word	0x00004770
        /*0a54*/ 	.word	0x000000ff
        /*0a58*/ 	.word	0x00022850
        /*0a5c*/ 	.short	0x010a
        /*0a5e*/ 	.byte	0x16
	.zero		1


	//   ....[27]....
        /*0a60*/ 	.word	0x000047b0
        /*0a64*/ 	.word	0x000000ff
        /*0a68*/ 	.word	0x00022850
        /*0a6c*/ 	.short	0x010a
        /*0a6e*/ 	.byte	0x16
	.zero		1


	//   ....[28]....
        /*0a70*/ 	.word	0x00004b10
        /*0a74*/ 	.word	0x000000ff
        /*0a78*/ 	.word	0x00000000
        /*0a7c*/ 	.short	0x0101
        /*0a7e*/ 	.byte	0x16
	.zero		1


	//   ....[29]....
        /*0a80*/ 	.word	0x00004ea0
        /*0a84*/ 	.word	0x000000ff
        /*0a88*/ 	.word	0x00022830
        /*0a8c*/ 	.short	0x010a
        /*0a8e*/ 	.byte	0x1a
	.zero		1


	//   ....[30]....
        /*0a90*/ 	.word	0x00004ee0
        /*0a94*/ 	.word	0x000000ff
        /*0a98*/ 	.word	0x00022830
        /*0a9c*/ 	.short	0x010a
        /*0a9e*/ 	.byte	0x1a
	.zero		1


	//   ....[31]....
        /*0aa0*/ 	.word	0x00005120
        /*0aa4*/ 	.word	0x000000ff
        /*0aa8*/ 	.word	0x00000000
        /*0aac*/ 	.short	0x0101
        /*0aae*/ 	.byte	0x06
	.zero		1


	//   ....[32]....
        /*0ab0*/ 	.word	0x00007a40
        /*0ab4*/ 	.word	0x000000ff
        /*0ab8*/ 	.word	0x00022850
        /*0abc*/ 	.short	0x010a
        /*0abe*/ 	.byte	0x1a
	.zero		1


	//   ....[33]....
        /*0ac0*/ 	.word	0x00007a80
        /*0ac4*/ 	.word	0x000000ff
        /*0ac8*/ 	.word	0x00022850
        /*0acc*/ 	.short	0x010a
        /*0ace*/ 	.byte	0x1a
	.zero		1


	//   ....[34]....
        /*0ad0*/ 	.word	0x00007da0
        /*0ad4*/ 	.word	0x000000ff
        /*0ad8*/ 	.word	0x00000000
        /*0adc*/ 	.short	0x0101
        /*0ade*/ 	.byte	0x1a
	.zero		1


	//   ....[35]....
        /*0ae0*/ 	.word	0x000081a0
        /*0ae4*/ 	.word	0x000000ff
        /*0ae8*/ 	.word	0x00022830
        /*0aec*/ 	.short	0x010a
        /*0aee*/ 	.byte	0x18
	.zero		1


	//   ....[36]....
        /*0af0*/ 	.word	0x000081e0
        /*0af4*/ 	.word	0x000000ff
        /*0af8*/ 	.word	0x00022830
        /*0afc*/ 	.short	0x010a
        /*0afe*/ 	.byte	0x18
	.zero		1


	//   ....[37]....
        /*0b00*/ 	.word	0x00008410
        /*0b04*/ 	.word	0x000000ff
        /*0b08*/ 	.word	0x00000000
        /*0b0c*/ 	.short	0x0101
        /*0b0e*/ 	.byte	0x06
	.zero		1


	//   ....[38]....
        /*0b10*/ 	.word	0x00009a80
        /*0b14*/ 	.word	0x000000ff
        /*0b18*/ 	.word	0x00022850
        /*0b1c*/ 	.short	0x010a
        /*0b1e*/ 	.byte	0x18
	.zero		1


	//   ....[39]....
        /*0b20*/ 	.word	0x00009ac0
        /*0b24*/ 	.word	0x000000ff
        /*0b28*/ 	.word	0x00022850
        /*0b2c*/ 	.short	0x010a
        /*0b2e*/ 	.byte	0x18
	.zero		1


	//   ....[40]....
        /*0b30*/ 	.word	0x00009dc0
        /*0b34*/ 	.word	0x000000ff
        /*0b38*/ 	.word	0x00000000
        /*0b3c*/ 	.short	0x0101
        /*0b3e*/ 	.byte	0x18
	.zero		1


	//   ....[41]....
        /*0b40*/ 	.word	0x00009f40
        /*0b44*/ 	.word	0x000000ff
        /*0b48*/ 	.word	0x00022830
        /*0b4c*/ 	.short	0x010a
        /*0b4e*/ 	.byte	0x17
	.zero		1


	//   ....[42]....
        /*0b50*/ 	.word	0x00009f80
        /*0b54*/ 	.word	0x000000ff
        /*0b58*/ 	.word	0x00022830
        /*0b5c*/ 	.short	0x010a
        /*0b5e*/ 	.byte	0x17
	.zero		1


	//   ....[43]....
        /*0b60*/ 	.word	0x0000a1c0
        /*0b64*/ 	.word	0x000000ff
        /*0b68*/ 	.word	0x00000000
        /*0b6c*/ 	.short	0x0101
        /*0b6e*/ 	.byte	0x06
	.zero		1


	//   ....[44]....
        /*0b70*/ 	.word	0x0000cae0
        /*0b74*/ 	.word	0x000000ff
        /*0b78*/ 	.word	0x00022850
        /*0b7c*/ 	.short	0x010a
        /*0b7e*/ 	.byte	0x17
	.zero		1


	//   ....[45]....
        /*0b80*/ 	.word	0x0000cb20
        /*0b84*/ 	.word	0x000000ff
        /*0b88*/ 	.word	0x00022850
        /*0b8c*/ 	.short	0x010a
        /*0b8e*/ 	.byte	0x17
	.zero		1


	//   ....[46]....
        /*0b90*/ 	.word	0x0000ce40
        /*0b94*/ 	.word	0x000000ff
        /*0b98*/ 	.word	0x00000000
        /*0b9c*/ 	.short	0x0101
        /*0b9e*/ 	.byte	0x17
	.zero		1


	//   ....[47]....
        /*0ba0*/ 	.word	0x0000f4d0
        /*0ba4*/ 	.word	0x000000ff
        /*0ba8*/ 	.word	0x00000000
        /*0bac*/ 	.short	0x0101
        /*0bae*/ 	.byte	0x08
	.zero		1


	//   ....[48]....
        /*0bb0*/ 	.word	0x0000fd70
        /*0bb4*/ 	.word	0x000000ff
        /*0bb8*/ 	.word	0x00000000
        /*0bbc*/ 	.short	0x0101
        /*0bbe*/ 	.byte	0x08
	.zero		1


	//   ....[49]....
        /*0bc0*/ 	.word	0x00014700
        /*0bc4*/ 	.word	0x00000013
        /*0bc8*/ 	.word	0x00022840
        /*0bcc*/ 	.short	0x010a
        /*0bce*/ 	.byte	0x3f
	.zero		1


	//   ....[50]....
        /*0bd0*/ 	.word	0x00014d30
        /*0bd4*/ 	.word	0x00000013
        /*0bd8*/ 	.word	0x00022830
        /*0bdc*/ 	.short	0x0107
        /*0bde*/ 	.byte	0x3f
	.zero		1


	//   ....[51]....
        /*0be0*/ 	.word	0x00014e00
        /*0be4*/ 	.word	0x00000013
        /*0be8*/ 	.word	0x00022830
        /*0bec*/ 	.short	0x0101
        /*0bee*/ 	.byte	0x3f
	.zero		1


	//   ....[52]....
        /*0bf0*/ 	.word	0x00015850
        /*0bf4*/ 	.word	0x00000011
        /*0bf8*/ 	.word	0x00022800
        /*0bfc*/ 	.short	0x0107
        /*0bfe*/ 	.byte	0x3f
	.zero		1


	//   ....[53]....
        /*0c00*/ 	.word	0x00015940
        /*0c04*/ 	.word	0x00000011
        /*0c08*/ 	.word	0x00022800
        /*0c0c*/ 	.short	0x0101
        /*0c0e*/ 	.byte	0x3f
	.zero		1


	//   ....[54]....
        /*0c10*/ 	.word	0x00015960
        /*0c14*/ 	.word	0x00000011
        /*0c18*/ 	.word	0x00022820
        /*0c1c*/ 	.short	0x010a
        /*0c1e*/ 	.byte	0x3f
	.zero		1


	//   ....[55]....
        /*0c20*/ 	.word	0x000159f0
        /*0c24*/ 	.word	0x00000013
        /*0c28*/ 	.word	0x00022860
        /*0c2c*/ 	.short	0x010a
        /*0c2e*/ 	.byte	0x3f
	.zero		1


	//   ....[56]....
        /*0c30*/ 	.word	0x00016150
        /*0c34*/ 	.word	0x00000013
        /*0c38*/ 	.word	0x00022850
        /*0c3c*/ 	.short	0x0107
        /*0c3e*/ 	.byte	0x3f
	.zero		1


	//   ....[57]....
        /*0c40*/ 	.word	0x00016220
        /*0c44*/ 	.word	0x00000013
        /*0c48*/ 	.word	0x00022850
        /*0c4c*/ 	.short	0x0101
        /*0c4e*/ 	.byte	0x3f
	.zero		1


	//   ....[58]....
        /*0c50*/ 	.word	0x00016570
        /*0c54*/ 	.word	0x0000000a
        /*0c58*/ 	.word	0x00022840
        /*0c5c*/ 	.short	0x010a
        /*0c5e*/ 	.byte	0x3f
	.zero		1


	//   ....[59]....
        /*0c60*/ 	.word	0x00016920
        /*0c64*/ 	.word	0x0000000a
        /*0c68*/ 	.word	0x00022830
        /*0c6c*/ 	.short	0x0107
        /*0c6e*/ 	.byte	0x3f
	.zero		1


	//   ....[60]....
        /*0c70*/ 	.word	0x000169e0
        /*0c74*/ 	.word	0x0000000a
        /*0c78*/ 	.word	0x00022830
        /*0c7c*/ 	.short	0x0101
        /*0c7e*/ 	.byte	0x3f
	.zero		1


	//   ....[61]....
        /*0c80*/ 	.word	0x00016a10
        /*0c84*/ 	.word	0x0000000a
        /*0c88*/ 	.word	0x00022860
        /*0c8c*/ 	.short	0x010a
        /*0c8e*/ 	.byte	0x3f
	.zero		1


	//   ....[62]....
        /*0c90*/ 	.word	0x00016f10
        /*0c94*/ 	.word	0x0000000a
        /*0c98*/ 	.word	0x00022850
        /*0c9c*/ 	.short	0x0107
        /*0c9e*/ 	.byte	0x3f
	.zero		1


	//   ....[63]....
        /*0ca0*/ 	.word	0x00016fd0
        /*0ca4*/ 	.word	0x0000000a
        /*0ca8*/ 	.word	0x00022850
        /*0cac*/ 	.short	0x0101
        /*0cae*/ 	.byte	0x3f
	.zero		1


	//   ....[64]....
        /*0cb0*/ 	.word	0x00018260
        /*0cb4*/ 	.word	0x00000005
        /*0cb8*/ 	.word	0x00022820
        /*0cbc*/ 	.short	0x010a
        /*0cbe*/ 	.byte	0x3f
	.zero		1


	//   ....[65]....
        /*0cc0*/ 	.word	0x000183e0
        /*0cc4*/ 	.word	0x00000003
        /*0cc8*/ 	.word	0x00022840
        /*0ccc*/ 	.short	0x010a
        /*0cce*/ 	.byte	0x3f
	.zero		1


	//   ....[66]....
        /*0cd0*/ 	.word	0x00018480
        /*0cd4*/ 	.word	0x00000005
        /*0cd8*/ 	.word	0x00022840
        /*0cdc*/ 	.short	0x010a
        /*0cde*/ 	.byte	0x3f
	.zero		1


	//   ....[67]....
        /*0ce0*/ 	.word	0x000184c0
        /*0ce4*/ 	.word	0x00000003
        /*0ce8*/ 	.word	0x00022860
        /*0cec*/ 	.short	0x010a
        /*0cee*/ 	.byte	0x3f
	.zero		1


	//   ....[68]....
        /*0cf0*/ 	.word	0x00018500
        /*0cf4*/ 	.word	0x00000005
        /*0cf8*/ 	.word	0x00022860
        /*0cfc*/ 	.short	0x010a
        /*0cfe*/ 	.byte	0x3f
	.zero		1


	//   ....[69]....
        /*0d00*/ 	.word	0x00018560
        /*0d04*/ 	.word	0x00000006
        /*0d08*/ 	.word	0x00022800
        /*0d0c*/ 	.short	0x010a
        /*0d0e*/ 	.byte	0x3f
	.zero		1


	//   ....[70]....
        /*0d10*/ 	.word	0x000185c0
        /*0d14*/ 	.word	0x00000003
        /*0d18*/ 	.word	0x00022830
        /*0d1c*/ 	.short	0x010a
        /*0d1e*/ 	.byte	0x3f
	.zero		1


	//   ....[71]....
        /*0d20*/ 	.word	0x00018620
        /*0d24*/ 	.word	0x00000009
        /*0d28*/ 	.word	0x00022850
        /*0d2c*/ 	.short	0x010a
        /*0d2e*/ 	.byte	0x3f
	.zero		1


	//   ....[72]....
        /*0d30*/ 	.word	0x00018680
        /*0d34*/ 	.word	0x00000004
        /*0d38*/ 	.word	0x00022830
        /*0d3c*/ 	.short	0x010a
        /*0d3e*/ 	.byte	0x3f
	.zero		1


	//   ....[73]....
        /*0d40*/ 	.word	0x000186e0
        /*0d44*/ 	.word	0x00000008
        /*0d48*/ 	.word	0x00022850
        /*0d4c*/ 	.short	0x010a
        /*0d4e*/ 	.byte	0x3f
	.zero		1


	//   ....[74]....
        /*0d50*/ 	.word	0x00018740
        /*0d54*/ 	.word	0x00000003
        /*0d58*/ 	.word	0x00022830
        /*0d5c*/ 	.short	0x010a
        /*0d5e*/ 	.byte	0x3f
	.zero		1


	//   ....[75]....
        /*0d60*/ 	.word	0x000187a0
        /*0d64*/ 	.word	0x00000009
        /*0d68*/ 	.word	0x00022850
        /*0d6c*/ 	.short	0x010a
        /*0d6e*/ 	.byte	0x3f
	.zero		1


	//   ....[76]....
        /*0d70*/ 	.word	0x00018800
        /*0d74*/ 	.word	0x00000004
        /*0d78*/ 	.word	0x00022830
        /*0d7c*/ 	.short	0x010a
        /*0d7e*/ 	.byte	0x3f
	.zero		1


	//   ....[77]....
        /*0d80*/ 	.word	0x00018860
        /*0d84*/ 	.word	0x00000008
        /*0d88*/ 	.word	0x00022850
        /*0d8c*/ 	.short	0x010a
        /*0d8e*/ 	.byte	0x3f
	.zero		1


	//   ....[78]....
        /*0d90*/ 	.word	0x00018980
        /*0d94*/ 	.word	0x00000013
        /*0d98*/ 	.word	0x00022840
        /*0d9c*/ 	.short	0x010a
        /*0d9e*/ 	.byte	0x3f
	.zero		1


	//   ....[79]....
        /*0da0*/ 	.word	0x00019c50
        /*0da4*/ 	.word	0x00000011
        /*0da8*/ 	.word	0x00022820
        /*0dac*/ 	.short	0x010a
        /*0dae*/ 	.byte	0x3f
	.zero		1


	//   ....[80]....
        /*0db0*/ 	.word	0x00019ca0
        /*0db4*/ 	.word	0x00000013
        /*0db8*/ 	.word	0x00022860
        /*0dbc*/ 	.short	0x010a
        /*0dbe*/ 	.byte	0x3f
	.zero		1


	//   ....[81]....
        /*0dc0*/ 	.word	0x0001a5f0
        /*0dc4*/ 	.word	0x0000000a
        /*0dc8*/ 	.word	0x00022840
        /*0dcc*/ 	.short	0x010a
        /*0dce*/ 	.byte	0x3f
	.zero		1


	//   ....[82]....
        /*0dd0*/ 	.word	0x0001acc0
        /*0dd4*/ 	.word	0x0000000a
        /*0dd8*/ 	.word	0x00022860
        /*0ddc*/ 	.short	0x010a
        /*0dde*/ 	.byte	0x3f
	.zero		1


	//   ....[83]....
        /*0de0*/ 	.word	0x0001be20
        /*0de4*/ 	.word	0x00000005
        /*0de8*/ 	.word	0x00022820
        /*0dec*/ 	.short	0x010a
        /*0dee*/ 	.byte	0x3f
	.zero		1


	//   ....[84]....
        /*0df0*/ 	.word	0x0001bfc0
        /*0df4*/ 	.word	0x00000003
        /*0df8*/ 	.word	0x00022840
        /*0dfc*/ 	.short	0x010a
        /*0dfe*/ 	.byte	0x3f
	.zero		1


	//   ....[85]....
        /*0e00*/ 	.word	0x0001c010
        /*0e04*/ 	.word	0x00000005
        /*0e08*/ 	.word	0x00022840
        /*0e0c*/ 	.short	0x010a
        /*0e0e*/ 	.byte	0x3f
	.zero		1


	//   ....[86]....
        /*0e10*/ 	.word	0x0001c060
        /*0e14*/ 	.word	0x00000003
        /*0e18*/ 	.word	0x00022860
        /*0e1c*/ 	.short	0x010a
        /*0e1e*/ 	.byte	0x3f
	.zero		1


	//----- nvinfo : EIATTR_NUM_MBARRIERS
	.align		4
.L_1342:
        /*0e20*/ 	.byte	0x03, 0x38
        /*0e22*/ 	.short	0x0016


	//----- nvinfo : EIATTR_EXIT_INSTR_OFFSETS
	.align		4
        /*0e24*/ 	.byte	0x04, 0x1c
        /*0e26*/ 	.short	(.L_1344 - .L_1343)


	//   ....[0]....
.L_1343:
        /*0e28*/ 	.word	0x000009a0


	//   ....[1]....
        /*0e2c*/ 	.word	0x00012130


	//   ....[2]....
        /*0e30*/ 	.word	0x00018550


	//----- nvinfo : EIATTR_MAX_THREADS
	.align		4
.L_1344:
        /*0e34*/ 	.byte	0x04, 0x05
        /*0e36*/ 	.short	(.L_1346 - .L_1345)
.L_1345:
        /*0e38*/ 	.word	0x00000180
        /*0e3c*/ 	.word	0x00000001
        /*0e40*/ 	.word	0x00000001


	//----- nvinfo : EIATTR_CRS_STACK_SIZE
	.align		4
.L_1346:
        /*0e44*/ 	.byte	0x04, 0x1e
        /*0e46*/ 	.short	(.L_1348 - .L_1347)
.L_1347:
        /*0e48*/ 	.word	0x00000000


	//----- nvinfo : EIATTR_CBANK_PARAM_SIZE
	.align		4
.L_1348:
        /*0e4c*/ 	.byte	0x03, 0x19
        /*0e4e*/ 	.short	0x0af0


	//----- nvinfo : EIATTR_PARAM_CBANK
	.align		4
        /*0e50*/ 	.byte	0x04, 0x0a
        /*0e52*/ 	.short	(.L_1350 - .L_1349)
	.align		4
.L_1349:
        /*0e54*/ 	.word	index@(.nv.constant0._ZN7cutlass13device_kernelIN5flash11enable_sm90INS1_16FlashAttnFwdSm90INS1_25CollectiveMainloopFwdSm90ILi2EN4cute5tupleIJNS5_1CILi1EEES8_S8_EEENS6_IJNS7_ILi128EEENS7_ILi96EEENS7_ILi64EEEEEELi256ENS_10bfloat16_tEfNS_4arch4Sm90ELb0ELb1ELb0ELb1ELb1ELb0ELb0ELb1ELb0ELb1ELb1ELb0EEENS1_21CollectiveEpilogueFwdINS6_IJSA_NS7_ILi256EEESB_EEES9_SE_SG_Li256ELb1ELb1ELb1ELb0EEENS1_36VarlenDynamicPersistentTileSchedulerILi128ELi96ELi256ELi128ELb1ELb1ELb1ELb1ELb0ELb1EEEEEEEEEvNT_6ParamsE)
        /*0e58*/ 	.short	0x0210
        /*0e5a*/ 	.short	0x0af0


	//----- nvinfo : EIATTR_SW_WAR
	.align		4
.L_1350:
        /*0e5c*/ 	.byte	0x04, 0x36
        /*0e5e*/ 	.short	(.L_1352 - .L_1351)
.L_1351:
        /*0e60*/ 	.word	0x00000008
.L_1352:


//--------------------- .nv.info._ZN7cutlass13device_kernelIN5flash11enable_sm90INS1_16FlashAttnFwdSm90INS1_25CollectiveMainloopFwdSm90ILi2EN4cute5tupleIJNS5_1CILi1EEES8_S8_EEENS6_IJNS7_ILi128EEENS7_ILi96EEENS7_ILi64EEEEEELi256ENS_10bfloat16_tEfNS_4arch4Sm90ELb0ELb1ELb0ELb1ELb1ELb1ELb0ELb1ELb0ELb1ELb1ELb0EEENS1_21CollectiveEpilogueFwdINS6_IJSA_NS7_ILi256EEESB_EEES9_SE_SG_Li256ELb1ELb1ELb1ELb0EEENS1_36VarlenDynamicPersistentTileSchedulerILi128ELi96ELi256ELi128ELb1ELb1ELb1ELb1ELb0ELb1EEEEEEEEEvNT_6ParamsE --------------------------
	.section	.nv.info._ZN7cutlass13device_kernelIN5flash11enable_sm90INS1_16FlashAttnFwdSm90INS1_25CollectiveMainloopFwdSm90ILi2EN4cute5tupleIJNS5_1CILi1EEES8_S8_EEENS6_IJNS7_ILi128EEENS7_ILi96EEENS7_ILi64EEEEEELi256ENS_10bfloat16_tEfNS_4arch4Sm90ELb0ELb1ELb0ELb1ELb1ELb1ELb0ELb1ELb0ELb1ELb1ELb0EEENS1_21CollectiveEpilogueFwdINS6_IJSA_NS7_ILi256EEESB_EEES9_SE_SG_Li256ELb1ELb1ELb1ELb0EEENS1_36VarlenDynamicPersistentTileSchedulerILi128ELi96ELi256ELi128ELb1ELb1ELb1ELb1ELb0ELb1EEEEEEEEEvNT_6ParamsE,"",@"SHT_CUDA_INFO"
	.sectionflags	@""
	.align	4


	//----- nvinfo : EIATTR_CUDA_API_VERSION
	.align		4
        /*0000*/ 	.byte	0x04, 0x37
        /*0002*/ 	.short	(.L_1354 - .L_1353)
.L_1353:
        /*0004*/ 	.word	0x00000082


	//----- nvinfo : EIATTR_KPARAM_INFO
	.align		4
.L_1354:
        /*0008*/ 	.byte	0x04, 0x17
        /*000a*/ 	.short	(.L_1356 - .L_1355)
.L_1355:
        /*000c*/ 	.word	0x00000000
        /*0010*/ 	.short	0x0000
        /*0012*/ 	.short	0x0070
        /*0014*/ 	.byte	0x00, 0xf0, 0x01, 0x2a


	//----- nvinfo : EIATTR_SPARSE_MMA_MASK
	.align		4
.L_1356:
        /*0018*/ 	.byte	0x03, 0x50
        /*001a*/ 	.short	0x0000


	//----- nvinfo : EIATTR_MAXREG_COUNT
	.align		4
        /*001c*/ 	.byte	0x03, 0x1b
        /*001e*/ 	.short	0x00a8


	//----- nvinfo : EIATTR_NUM_BARRIERS
	.align		4
        /*0020*/ 	.byte	0x02, 0x4c
        /*0022*/ 	.byte	0x10
	.zero		1


	//----- nvinfo : EIATTR_EXTERNS
	.align		4
        /*0024*/ 	.byte	0x04, 0x0f
        /*0026*/ 	.short	(.L_1358 - .L_1357)


	//   ....[0]....
	.align		4
.L_1357:
        /*0028*/ 	.word	index@(__assertfail)


	//----- nvinfo : EIATTR_ANNOTATIONS
	.align		4
.L_1358:
        /*002c*/ 	.byte	0x04, 0x55
        /*002e*/ 	.short	(.L_1360 - .L_1359)


	//   ....[0]....
.L_1359:
        /* <DEDUP_REMOVED lines=24> */


	//----- nvinfo : EIATTR_MERCURY_ISA_VERSION
	.align		4
.L_1360:
        /*01a0*/ 	.byte	0x03, 0x5f
        /*01a2*/ 	.short	0x0101


	//----- nvinfo : EIATTR_UNUSED_LOAD_BYTE_OFFSET
	.align		4
        /*01a4*/ 	.byte	0x04, 0x44
        /*01a6*/ 	.short	(.L_1362 - .L_1361)


	//   ....[0]....
.L_1361:
        /*01a8*/ 	.word	0x00000ae0
        /*01ac*/ 	.word	0x0000fff0


	//   ....[1]....
        /*01b0*/ 	.word	0x000200f0
        /*01b4*/ 	.word	0x0000fff0


	//----- nvinfo : EIATTR_INT_WARP_WIDE_INSTR_OFFSETS
	.align		4
.L_1362:
        /*01b8*/ 	.byte	0x04, 0x31
        /*01ba*/ 	.short	(.L_1364 - .L_1363)


	//   ....[0]....
.L_1363:
        /*01bc*/ 	.word	0x00000180


	//   ....[1]....
        /*01c0*/ 	.word	0x000001c0


	//   ....[2]....
        /*01c4*/ 	.word	0x00000230


	//   ....[3]....
        /*01c8*/ 	.word	0x000288f0


	//   ....[4]....
        /*01cc*/ 	.word	0x00028980


	//   ....[5]....
        /*01d0*/ 	.word	0x0002bc80


	//   ....[6]....
        /*01d4*/ 	.word	0x0002bd10


	//----- nvinfo : EIATTR_COOP_GROUP_MASK_REGIDS
	.align		4
.L_1364:
        /*01d8*/ 	.byte	0x04, 0x29
        /*01da*/ 	.short	(.L_1366 - .L_1365)


	//   ....[0]....
.L_1365:
        /*01dc*/ 	.word	0xffffffff


	//   ....[1]....
        /*01e0*/ 	.word	0xffffffff


	//   ....[2]....
        /*01e4*/ 	.word	0xffffffff


	//   ....[3]....
        /*01e8*/ 	.word	0xffffffff


	//   ....[4]....
        /*01ec*/ 	.word	0xffffffff


	//   ....[5]....
        /*01f0*/ 	.word	0xffffffff


	//   ....[6]....
        /*01f4*/ 	.word	0xffffffff


	//   ....[7]....
        /*01f8*/ 	.word	0xffffffff


	//   ....[8]....
        /*01fc*/ 	.word	0xffffffff


	//   ....[9]....
        /*0200*/ 	.word	0xffffffff


	//   ....[10]....
        /*0204*/ 	.word	0xffffffff


	//   ....[11]....
        /*0208*/ 	.word	0xffffffff


	//   ....[12]....
        /*020c*/ 	.word	0xffffffff


	//   ....[13]....
        /*0210*/ 	.word	0xffffffff


	//   ....[14]....
        /*0214*/ 	.word	0xffffffff


	//   ....[15]....
        /*0218*/ 	.word	0xffffffff


	//   ....[16]....
        /*021c*/ 	.word	0xffffffff


	//   ....[17]....
        /*0220*/ 	.word	0xffffffff


	//   ....[18]....
        /*0224*/ 	.word	0xffffffff


	//   ....[19]....
        /*0228*/ 	.word	0xffffffff


	//   ....[20]....
        /*022c*/ 	.word	0xffffffff


	//   ....[21]....
        /*0230*/ 	.word	0xffffffff


	//   ....[22]....
        /*0234*/ 	.word	0xffffffff


	//   ....[23]....
        /*0238*/ 	.word	0xffffffff


	//   ....[24]....
        /*023c*/ 	.word	0xffffffff


	//   ....[25]....
        /*0240*/ 	.word	0xffffffff


	//   ....[26]....
        /*0244*/ 	.word	0xffffffff


	//   ....[27]....
        /*0248*/ 	.word	0xffffffff


	//   ....[28]....
        /*024c*/ 	.word	0xffffffff


	//   ....[29]....
        /*0250*/ 	.word	0xffffffff


	//   ....[30]....
        /*0254*/ 	.word	0xffffffff


	//   ....[31]....
        /*0258*/ 	.word	0xffffffff


	//   ....[32]....
        /*025c*/ 	.word	0xffffffff


	//   ....[33]....
        /*0260*/ 	.word	0xffffffff


	//   ....[34]....
        /*0264*/ 	.word	0xffffffff


	//   ....[35]....
        /*0268*/ 	.word	0xffffffff


	//   ....[36]....
        /*026c*/ 	.word	0xffffffff


	//   ....[37]....
        /*0270*/ 	.word	0xffffffff


	//   ....[38]....
        /*0274*/ 	.word	0xffffffff


	//   ....[39]....
        /*0278*/ 	.word	0xffffffff


	//   ....[40]....
        /*027c*/ 	.word	0xffffffff


	//   ....[41]....
        /*0280*/ 	.word	0xffffffff


	//   ....[42]....
        /*0284*/ 	.word	0xffffffff


	//   ....[43]....
        /*0288*/ 	.word	0xffffffff


	//   ....[44]....
        /*028c*/ 	.word	0xffffffff


	//   ....[45]....
        /*0290*/ 	.word	0xffffffff


	//   ....[46]....
        /*0294*/ 	.word	0xffffffff


	//   ....[47]....
        /*0298*/ 	.word	0xffffffff


	//   ....[48]....
        /*029c*/ 	.word	0xffffffff


	//   ....[49]....
        /*02a0*/ 	.word	0xffffffff


	//   ....[50]....
        /*02a4*/ 	.word	0xffffffff


	//   ....[51]....
        /*02a8*/ 	.word	0xffffffff


	//   ....[52]....
        /*02ac*/ 	.word	0xffffffff


	//   ....[53]....
        /*02b0*/ 	.word	0xffffffff


	//   ....[54]....
        /*02b4*/ 	.word	0xffffffff


	//   ....[55]....
        /*02b8*/ 	.word	0xffffffff


	//   ....[56]....
        /*02bc*/ 	.word	0xffffffff


	//   ....[57]....
        /*02c0*/ 	.word	0xffffffff


	//   ....[58]....
        /*02c4*/ 	.word	0xffffffff


	//   ....[59]....
        /*02c8*/ 	.word	0xffffffff


	//   ....[60]....
        /*02cc*/ 	.word	0xffffffff


	//   ....[61]....
        /*02d0*/ 	.word	0xffffffff


	//   ....[62]....
        /*02d4*/ 	.word	0xffffffff


	//   ....[63]....
        /*02d8*/ 	.word	0xffffffff


	//   ....[64]....
        /*02dc*/ 	.word	0xffffffff


	//   ....[65]....
        /*02e0*/ 	.word	0xffffffff


	//   ....[66]....
        /*02e4*/ 	.word	0xffffffff


	//   ....[67]....
        /*02e8*/ 	.word	0xffffffff


	//   ....[68]....
        /*02ec*/ 	.word	0xffffffff


	//   ....[69]....
        /*02f0*/ 	.word	0xffffffff


	//   ....[70]....
        /*02f4*/ 	.word	0xffffffff


	//   ....[71]....
        /*02f8*/ 	.word	0xffffffff


	//   ....[72]....
        /*02fc*/ 	.word	0xffffffff


	//   ....[73]....
        /*0300*/ 	.word	0xffffffff


	//   ....[74]....
        /*0304*/ 	.word	0xffffffff


	//   ....[75]....
        /*0308*/ 	.word	0xffffffff


	//   ....[76]....
        /*030c*/ 	.word	0xffffffff


	//   ....[77]....
        /*0310*/ 	.word	0xffffffff


	//   ....[78]....
        /*0314*/ 	.word	0xffffffff


	//   ....[79]....
        /*0318*/ 	.word	0xffffffff


	//   ....[80]....
        /*031c*/ 	.word	0xffffffff


	//   ....[81]....
        /*0320*/ 	.word	0xffffffff


	//   ....[82]....
        /*0324*/ 	.word	0xffffffff


	//   ....[83]....
        /*0328*/ 	.word	0xffffffff


	//   ....[84]....
        /*032c*/ 	.word	0xffffffff


	//   ....[85]....
        /*0330*/ 	.word	0xffffffff


	//   ....[86]....
        /*0334*/ 	.word	0xffffffff


	//   ....[87]....
        /*0338*/ 	.word	0xffffffff


	//   ....[88]....
        /*033c*/ 	.word	0xffffffff


	//   ....[89]....
        /*0340*/ 	.word	0xffffffff


	//   ....[90]....
        /*0344*/ 	.word	0xffffffff


	//   ....[91]....
        /*0348*/ 	.word	0xffffffff


	//   ....[92]....
        /*034c*/ 	.word	0xffffffff


	//   ....[93]....
        /*0350*/ 	.word	0xffffffff


	//   ....[94]....
        /*0354*/ 	.word	0xffffffff


	//   ....[95]....
        /*0358*/ 	.word	0xffffffff


	//   ....[96]....
        /*035c*/ 	.word	0xffffffff


	//   ....[97]....
        /*0360*/ 	.word	0xffffffff


	//   ....[98]....
        /*0364*/ 	.word	0xffffffff


	//   ....[99]....
        /*0368*/ 	.word	0xffffffff


	//   ....[100]....
        /*036c*/ 	.word	0xffffffff


	//   ....[101]....
        /*0370*/ 	.word	0xffffffff


	//   ....[102]....
        /*0374*/ 	.word	0xffffffff


	//   ....[103]....
        /*0378*/ 	.word	0xffffffff


	//   ....[104]....
        /*037c*/ 	.word	0xffffffff


	//   ....[105]....
        /*0380*/ 	.word	0xffffffff


	//   ....[106]....
        /*0384*/ 	.word	0xffffffff


	//   ....[107]....
        /*0388*/ 	.word	0xffffffff


	//   ....[108]....
        /*038c*/ 	.word	0xffffffff


	//   ....[109]....
        /*0390*/ 	.word	0xffffffff


	//   ....[110]....
        /*0394*/ 	.word	0xffffffff


	//   ....[111]....
        /*0398*/ 	.word	0xffffffff


	//   ....[112]....
        /*039c*/ 	.word	0xffffffff


	//   ....[113]....
        /*03a0*/ 	.word	0xffffffff


	//   ....[114]....
        /*03a4*/ 	.word	0xffffffff


	//   ....[115]....
        /*03a8*/ 	.word	0xffffffff


	//   ....[116]....
        /*03ac*/ 	.word	0xffffffff


	//   ....[117]....
        /*03b0*/ 	.word	0xffffffff


	//   ....[118]....
        /*03b4*/ 	.word	0xffffffff


	//   ....[119]....
        /*03b8*/ 	.word	0xffffffff


	//   ....[120]....
        /*03bc*/ 	.word	0xffffffff


	//   ....[121]....
        /*03c0*/ 	.word	0xffffffff


	//   ....[122]....
        /*03c4*/ 	.word	0xffffffff


	//   ....[123]....
        /*03c8*/ 	.word	0xffffffff


	//   ....[124]....
        /*03cc*/ 	.word	0xffffffff


	//   ....[125]....
        /*03d0*/ 	.word	0xffffffff


	//   ....[126]....
        /*03d4*/ 	.word	0xffffffff


	//   ....[127]....
        /*03d8*/ 	.word	0xffffffff


	//   ....[128]....
        /*03dc*/ 	.word	0xffffffff


	//   ....[129]....
        /*03e0*/ 	.word	0xffffffff


	//   ....[130]....
        /*03e4*/ 	.word	0xffffffff


	//   ....[131]....
        /*03e8*/ 	.word	0xffffffff


	//   ....[132]....
        /*03ec*/ 	.word	0xffffffff


	//   ....[133]....
        /*03f0*/ 	.word	0xffffffff


	//   ....[134]....
        /*03f4*/ 	.word	0xffffffff


	//   ....[135]....
        /*03f8*/ 	.word	0xffffffff


	//   ....[136]....
        /*03fc*/ 	.word	0xffffffff


	//   ....[137]....
        /*0400*/ 	.word	0xffffffff


	//   ....[138]....
        /*0404*/ 	.word	0xffffffff


	//   ....[139]....
        /*0408*/ 	.word	0xffffffff


	//   ....[140]....
        /*040c*/ 	.word	0xffffffff


	//   ....[141]....
        /*0410*/ 	.word	0xffffffff


	//   ....[142]....
        /*0414*/ 	.word	0xffffffff


	//   ....[143]....
        /*0418*/ 	.word	0xffffffff


	//   ....[144]....
        /*041c*/ 	.word	0xffffffff


	//   ....[145]....
        /*0420*/ 	.word	0xffffffff


	//   ....[146]....
        /*0424*/ 	.word	0xffffffff


	//   ....[147]....
        /*0428*/ 	.word	0xffffffff


	//   ....[148]....
        /*042c*/ 	.word	0xffffffff


	//   ....[149]....
        /*0430*/ 	.word	0xffffffff


	//   ....[150]....
        /*0434*/ 	.word	0xffffffff


	//   ....[151]....
        /*0438*/ 	.word	0xffffffff


	//   ....[152]....
        /*043c*/ 	.word	0xffffffff


	//   ....[153]....
        /*0440*/ 	.word	0xffffffff


	//   ....[154]....
        /*0444*/ 	.word	0xffffffff


	//   ....[155]....
        /*0448*/ 	.word	0xffffffff


	//   ....[156]....
        /*044c*/ 	.word	0xffffffff


	//   ....[157]....
        /*0450*/ 	.word	0xffffffff


	//   ....[158]....
        /*0454*/ 	.word	0xffffffff


	//   ....[159]....
        /*0458*/ 	.word	0xffffffff


	//   ....[160]....
        /*045c*/ 	.word	0xffffffff


	//   ....[161]....
        /*0460*/ 	.word	0xffffffff


	//   ....[162]....
        /*0464*/ 	.word	0xffffffff


	//   ....[163]....
        /*0468*/ 	.word	0xffffffff


	//   ....[164]....
        /*046c*/ 	.word	0xffffffff


	//   ....[165]....
        /*0470*/ 	.word	0xffffffff


	//   ....[166]....
        /*0474*/ 	.word	0xffffffff


	//   ....[167]....
        /*0478*/ 	.word	0xffffffff


	//   ....[168]....
        /*047c*/ 	.word	0xffffffff


	//   ....[169]....
        /*0480*/ 	.word	0xffffffff


	//   ....[170]....
        /*0484*/ 	.word	0xffffffff


	//   ....[171]....
        /*0488*/ 	.word	0xffffffff


	//   ....[172]....
        /*048c*/ 	.word	0xffffffff


	//   ....[173]....
        /*0490*/ 	.word	0xffffffff


	//   ....[174]....
        /*0494*/ 	.word	0xffffffff


	//   ....[175]....
        /*0498*/ 	.word	0xffffffff


	//   ....[176]....
        /*049c*/ 	.word	0xffffffff


	//   ....[177]....
        /*04a0*/ 	.word	0xffffffff


	//   ....[178]....
        /*04a4*/ 	.word	0xffffffff


	//   ....[179]....
        /*04a8*/ 	.word	0xffffffff


	//   ....[180]....
        /*04ac*/ 	.word	0xffffffff


	//   ....[181]....
        /*04b0*/ 	.word	0xffffffff


	//   ....[182]....
        /*04b4*/ 	.word	0xffffffff


	//   ....[183]....
        /*04b8*/ 	.word	0xffffffff


	//   ....[184]....
        /*04bc*/ 	.word	0xffffffff


	//   ....[185]....
        /*04c0*/ 	.word	0x0500000f


	//   ....[186]....
        /*04c4*/ 	.word	0x0500000f


	//   ....[187]....
        /*04c8*/ 	.word	0x0500000f


	//   ....[188]....
        /*04cc*/ 	.word	0x0500000f


	//   ....[189]....
        /*04d0*/ 	.word	0x0500000f


	//   ....[190]....
        /*04d4*/ 	.word	0x0500000f


	//   ....[191]....
        /*04d8*/ 	.word	0x0500000f


	//   ....[192]....
        /*04dc*/ 	.word	0x0500000f


	//   ....[193]....
        /*04e0*/ 	.word	0x0500000f


	//   ....[194]....
        /*04e4*/ 	.word	0x0500000f


	//   ....[195]....
        /*04e8*/ 	.word	0x0500000f


	//   ....[196]....
        /*04ec*/ 	.word	0x0500000f


	//   ....[197]....
        /*04f0*/ 	.word	0x0500000f


	//   ....[198]....
        /*04f4*/ 	.word	0x0500000f


	//   ....[199]....
        /*04f8*/ 	.word	0x0500000f


	//   ....[200]....
        /*04fc*/ 	.word	0x0500000f


	//   ....[201]....
        /*0500*/ 	.word	0x0500000f


	//   ....[202]....
        /*0504*/ 	.word	0x0500000f


	//   ....[203]....
        /*0508*/ 	.word	0x0500000f


	//   ....[204]....
        /*050c*/ 	.word	0x0500000f


	//   ....[205]....
        /*0510*/ 	.word	0x0500000f


	//   ....[206]....
        /*0514*/ 	.word	0x0500000f


	//   ....[207]....
        /*0518*/ 	.word	0x0500000f


	//   ....[208]....
        /*051c*/ 	.word	0x0500000f


	//   ....[209]....
        /*0520*/ 	.word	0x0500000f


	//   ....[210]....
        /*0524*/ 	.word	0x0500000f


	//   ....[211]....
        /*0528*/ 	.word	0x0500000f


	//   ....[212]....
        /*052c*/ 	.word	0x0500000f


	//   ....[213]....
        /*0530*/ 	.word	0x0500000f


	//   ....[214]....
        /*0534*/ 	.word	0x0500000f


	//   ....[215]....
        /*0538*/ 	.word	0x0500000f


	//   ....[216]....
        /*053c*/ 	.word	0x0500000f


	//   ....[217]....
        /*0540*/ 	.word	0x0500000f


	//   ....[218]....
        /*0544*/ 	.word	0x0500000f


	//   ....[219]....
        /*0548*/ 	.word	0x0500000f


	//   ....[220]....
        /*054c*/ 	.word	0x0500000f


	//   ....[221]....
        /*0550*/ 	.word	0x0500000f


	//   ....[222]....
        /*0554*/ 	.word	0x0500000f


	//   ....[223]....
        /*0558*/ 	.word	0x0500000f


	//   ....[224]....
        /*055c*/ 	.word	0x0500000f


	//   ....[225]....
        /*0560*/ 	.word	0x0500000f


	//   ....[226]....
        /*0564*/ 	.word	0x0500000f


	//   ....[227]....
        /*0568*/ 	.word	0x0500000f


	//   ....[228]....
        /*056c*/ 	.word	0x0500000f


	//   ....[229]....
        /*0570*/ 	.word	0x0500000f


	//   ....[230]....
        /*0574*/ 	.word	0x0500000f


	//   ....[231]....
        /*0578*/ 	.word	0x0500000f


	//   ....[232]....
        /*057c*/ 	.word	0x0500000f


	//   ....[233]....
        /*0580*/ 	.word	0x0500000f


	//   ....[234]....
        /*0584*/ 	.word	0x0500000f


	//   ....[235]....
        /*0588*/ 	.word	0x0500000f


	//   ....[236]....
        /*058c*/ 	.word	0x0500000f


	//   ....[237]....
        /*0590*/ 	.word	0x0500000f


	//   ....[238]....
        /*0594*/ 	.word	0x0500000f


	//   ....[239]....
        /*0598*/ 	.word	0x0500000f


	//   ....[240]....
        /*059c*/ 	.word	0x0500000f


	//   ....[241]....
        /*05a0*/ 	.word	0x0500000f


	//   ....[242]....
        /*05a4*/ 	.word	0x0500000f


	//   ....[243]....
        /*05a8*/ 	.word	0x0500000f


	//   ....[244]....
        /*05ac*/ 	.word	0x0500000f


	//   ....[245]....
        /*05b0*/ 	.word	0x0500000f


	//   ....[246]....
        /*05b4*/ 	.word	0x0500000f


	//   ....[247]....
        /*05b8*/ 	.word	0x0500000f


	//   ....[248]....
        /*05bc*/ 	.word	0x0500000f


	//   ....[249]....
        /*05c0*/ 	.word	0x0500000f


	//   ....[250]....
        /*05c4*/ 	.word	0x0500000f


	//   ....[251]....
        /*05c8*/ 	.word	0x0500000f


	//   ....[252]....
        /*05cc*/ 	.word	0x0500000f


	//   ....[253]....
        /*05d0*/ 	.word	0x0500000f


	//   ....[254]....
        /*05d4*/ 	.word	0x0500000f


	//   ....[255]....
        /*05d8*/ 	.word	0x0500000f


	//   ....[0]....
        /*05dc*/ 	.word	0x0500000f


	//   ....[1]....
        /*05e0*/ 	.word	0x0500000f


	//   ....[2]....
        /*05e4*/ 	.word	0x0500000f


	//   ....[3]....
        /*05e8*/ 	.word	0x0500000f


	//   ....[4]....
        /*05ec*/ 	.word	0x0500000f


	//   ....[5]....
        /*05f0*/ 	.word	0x0500000f


	//   ....[6]....
        /*05f4*/ 	.word	0x0500000f


	//   ....[7]....
        /*05f8*/ 	.word	0x0500000f


	//   ....[8]....
        /*05fc*/ 	.word	0x0500000f


	//   ....[9]....
        /*0600*/ 	.word	0x0500000f


	//   ....[10]....
        /*0604*/ 	.word	0x0500000f


	//   ....[11]....
        /*0608*/ 	.word	0x0500000f


	//   ....[12]....
        /*060c*/ 	.word	0x0500000f


	//   ....[13]....
        /*0610*/ 	.word	0x0500000f


	//   ....[14]....
        /*0614*/ 	.word	0x0500000f


	//   ....[15]....
        /*0618*/ 	.word	0x0500000f


	//   ....[16]....
        /*061c*/ 	.word	0x0500000f


	//   ....[17]....
        /*0620*/ 	.word	0x0500000f


	//   ....[18]....
        /*0624*/ 	.word	0x0500000f


	//   ....[19]....
        /*0628*/ 	.word	0x0500000f


	//   ....[20]....
        /*062c*/ 	.word	0x0500000f


	//   ....[21]....
        /*0630*/ 	.word	0x0500000f


	//   ....[22]....
        /*0634*/ 	.word	0x0500000f


	//   ....[23]....
        /*0638*/ 	.word	0x0500000f


	//   ....[24]....
        /*063c*/ 	.word	0x0500000f


	//   ....[25]....
        /*0640*/ 	.word	0x0500000f


	//   ....[26]....
        /*0644*/ 	.word	0x0500000f


	//   ....[27]....
        /*0648*/ 	.word	0x0500000f


	//   ....[28]....
        /*064c*/ 	.word	0x0500000f


	//   ....[29]....
        /*0650*/ 	.word	0x0500000f


	//   ....[30]....
        /*0654*/ 	.word	0x0500000f


	//   ....[31]....
        /*0658*/ 	.word	0x0500000f


	//   ....[32]....
        /*065c*/ 	.word	0x0500000f


	//   ....[33]....
        /*0660*/ 	.word	0x0500000f


	//   ....[34]....
        /*0664*/ 	.word	0x0500000f


	//   ....[35]....
        /*0668*/ 	.word	0x0500000f


	//   ....[36]....
        /*066c*/ 	.word	0x0500000f


	//   ....[37]....
        /*0670*/ 	.word	0x0500000f


	//   ....[38]....
        /*0674*/ 	.word	0x0500000f


	//   ....[39]....
        /*0678*/ 	.word	0x0500000f


	//   ....[40]....
        /*067c*/ 	.word	0x0500000f


	//   ....[41]....
        /*0680*/ 	.word	0x0500000f


	//   ....[42]....
        /*0684*/ 	.word	0x0500000f


	//   ....[43]....
        /*0688*/ 	.word	0x0500000f


	//   ....[44]....
        /*068c*/ 	.word	0x0500000f


	//   ....[45]....
        /*0690*/ 	.word	0x0500000f


	//   ....[46]....
        /*0694*/ 	.word	0x0500000f


	//   ....[47]....
        /*0698*/ 	.word	0x0500000f


	//   ....[48]....
        /*069c*/ 	.word	0x0500000f


	//   ....[49]....
        /*06a0*/ 	.word	0x0500000f


	//   ....[50]....
        /*06a4*/ 	.word	0x0500000f


	//   ....[51]....
        /*06a8*/ 	.word	0x0500000f


	//   ....[52]....
        /*06ac*/ 	.word	0x0500000f


	//   ....[53]....
        /*06b0*/ 	.word	0x0500000f


	//   ....[54]....
        /*06b4*/ 	.word	0x0500000f


	//   ....[55]....
        /*06b8*/ 	.word	0x0500000f


	//   ....[56]....
        /*06bc*/ 	.word	0x0500000f


	//   ....[57]....
        /*06c0*/ 	.word	0x0500000f


	//   ....[58]....
        /*06c4*/ 	.word	0x0500000f


	//   ....[59]....
        /*06c8*/ 	.word	0x0500000f


	//   ....[60]....
        /*06cc*/ 	.word	0x0500000f


	//   ....[61]....
        /*06d0*/ 	.word	0x0500000f


	//   ....[62]....
        /*06d4*/ 	.word	0x0500000f


	//   ....[63]....
        /*06d8*/ 	.word	0xffffffff


	//   ....[64]....
        /*06dc*/ 	.word	0xffffffff


	//   ....[65]....
        /*06e0*/ 	.word	0xffffffff


	//   ....[66]....
        /*06e4*/ 	.word	0xffffffff


	//   ....[67]....
        /*06e8*/ 	.word	0xffffffff


	//   ....[68]....
        /*06ec*/ 	.word	0xffffffff


	//----- nvinfo : EIATTR_COOP_GROUP_INSTR_OFFSETS
	.align		4
.L_1366:
        /*06f0*/ 	.byte	0x04, 0x28
        /*06f2*/ 	.short	(.L_1368 - .L_1367)


	//   ....[0]....
.L_1367:
        /*06f4*/ 	.word	0x000000c0


	//   ....[1]....
        /*06f8*/ 	.word	0x00000190


	//   ....[2]....
        /*06fc*/ 	.word	0x000001e0


	//   ....[3]....
        /*0700*/ 	.word	0x00000410


	//   ....[4]....
        /*0704*/ 	.word	0x00000570


	//   ....[5]....
        /*0708*/ 	.word	0x00000690


	//   ....[6]....
        /*070c*/ 	.word	0x000007f0


	//   ....[7]....
        /*0710*/ 	.word	0x00003430


	//   ....[8]....
        /*0714*/ 	.word	0x00003440


	//   ....[9]....
        /*0718*/ 	.word	0x00003bd0


	//   ....[10]....
        /*071c*/ 	.word	0x00003be0


	//   ....[11]....
        /*0720*/ 	.word	0x000049c0


	//   ....[12]....
        /*0724*/ 	.word	0x000049d0


	//   ....[13]....
        /*0728*/ 	.word	0x00005170


	//   ....[14]....
        /*072c*/ 	.word	0x00005180


	//   ....[15]....
        /*0730*/ 	.word	0x00005b70


	//   ....[16]....
        /*0734*/ 	.word	0x00005b80


	//   ....[17]....
        /*0738*/ 	.word	0x00005c90


	//   ....[18]....
        /*073c*/ 	.word	0x00005ca0


	//   ....[19]....
        /*0740*/ 	.word	0x00006080


	//   ....[20]....
        /*0744*/ 	.word	0x00006090


	//   ....[21]....
        /*0748*/ 	.word	0x000064e0


	//   ....[22]....
        /*074c*/ 	.word	0x00006500


	//   ....[23]....
        /*0750*/ 	.word	0x000077b0


	//   ....[24]....
        /*0754*/ 	.word	0x00008300


	//   ....[25]....
        /*0758*/ 	.word	0x00008310


	//   ....[26]....
        /*075c*/ 	.word	0x00008320


	//   ....[27]....
        /*0760*/ 	.word	0x00008330


	//   ....[28]....
        /*0764*/ 	.word	0x00008670


	//   ....[29]....
        /*0768*/ 	.word	0x00008680


	//   ....[30]....
        /*076c*/ 	.word	0x00008690


	//   ....[31]....
        /*0770*/ 	.word	0x000086a0


	//   ....[32]....
        /*0774*/ 	.word	0x000099e0


	//   ....[33]....
        /*0778*/ 	.word	0x00009a00


	//   ....[34]....
        /*077c*/ 	.word	0x00009a10


	//   ....[35]....
        /*0780*/ 	.word	0x00009a20


	//   ....[36]....
        /*0784*/ 	.word	0x00009b00


	//   ....[37]....
        /*0788*/ 	.word	0x00009b20


	//   ....[38]....
        /*078c*/ 	.word	0x00009b30


	//   ....[39]....
        /*0790*/ 	.word	0x00009bb0


	//   ....[40]....
        /*0794*/ 	.word	0x0000bdb0


	//   ....[41]....
        /*0798*/ 	.word	0x0000bfc0


	//   ....[42]....
        /*079c*/ 	.word	0x0000d020


	//   ....[43]....
        /*07a0*/ 	.word	0x0000d190


	//   ....[44]....
        /*07a4*/ 	.word	0x0000d260


	//   ....[45]....
        /*07a8*/ 	.word	0x0000d2e0


	//   ....[46]....
        /*07ac*/ 	.word	0x00012f00


	//   ....[47]....
        /*07b0*/ 	.word	0x00012f90


	//   ....[48]....
        /*07b4*/ 	.word	0x00013050


	//   ....[49]....
        /*07b8*/ 	.word	0x00013090


	//   ....[50]....
        /*07bc*/ 	.word	0x00018930


	//   ....[51]....
        /*07c0*/ 	.word	0x00019240


	//   ....[52]....
        /*07c4*/ 	.word	0x00019c80


	//   ....[53]....
        /*07c8*/ 	.word	0x00019d80


	//   ....[54]....
        /*07cc*/ 	.word	0x00019de0


	//   ....[55]....
        /*07d0*/ 	.word	0x00019e10


	//   ....[56]....
        /*07d4*/ 	.word	0x0001f0b0


	//   ....[57]....
        /*07d8*/ 	.word	0x0001f0d0


	//   ....[58]....
        /*07dc*/ 	.word	0x0001f110


	//   ....[59]....
        /*07e0*/ 	.word	0x0001f140


	//   ....[60]....
        /*07e4*/ 	.word	0x00021380


	//   ....[61]....
        /*07e8*/ 	.word	0x000213b0


	//   ....[62]....
        /*07ec*/ 	.word	0x000213e0


	//   ....[63]....
        /*07f0*/ 	.word	0x000213f0


	//   ....[64]....
        /*07f4*/ 	.word	0x00021da0


	//   ....[65]....
        /*07f8*/ 	.word	0x00021db0


	//   ....[66]....
        /*07fc*/ 	.word	0x00021f80


	//   ....[67]....
        /*0800*/ 	.word	0x00021f90


	//   ....[68]....
        /*0804*/ 	.word	0x00022160


	//   ....[69]....
        /*0808*/ 	.word	0x00022170


	//   ....[70]....
        /*080c*/ 	.word	0x00022340


	//   ....[71]....
        /*0810*/ 	.word	0x00022350


	//   ....[72]....
        /*0814*/ 	.word	0x000228a0


	//   ....[73]....
        /*0818*/ 	.word	0x000228b0


	//   ....[74]....
        /*081c*/ 	.word	0x00023560


	//   ....[75]....
        /*0820*/ 	.word	0x00023570


	//   ....[76]....
        /*0824*/ 	.word	0x00024a30


	//   ....[77]....
        /*0828*/ 	.word	0x00024a40


	//   ....[78]....
        /*082c*/ 	.word	0x00024c20


	//   ....[79]....
        /*0830*/ 	.word	0x00024c30


	//   ....[80]....
        /*0834*/ 	.word	0x00024e00


	//   ....[81]....
        /*0838*/ 	.word	0x00024e10


	//   ....[82]....
        /*083c*/ 	.word	0x00024fe0


	//   ....[83]....
        /*0840*/ 	.word	0x00024ff0


	//   ....[84]....
        /*0844*/ 	.word	0x00025210


	//   ....[85]....
        /*0848*/ 	.word	0x00025420


	//   ....[86]....
        /*084c*/ 	.word	0x00025450


	//   ....[87]....
        /*0850*/ 	.word	0x00025480


	//   ....[88]....
        /*0854*/ 	.word	0x000254b0


	//   ....[89]....
        /*0858*/ 	.word	0x000254e0


	//   ....[90]....
        /*085c*/ 	.word	0x00025510


	//   ....[91]....
        /*0860*/ 	.word	0x000256a0


	//   ....[92]....
        /*0864*/ 	.word	0x000256d0


	//   ....[93]....
        /*0868*/ 	.word	0x00025700


	//   ....[94]....
        /*086c*/ 	.word	0x00025730


	//   ....[95]....
        /*0870*/ 	.word	0x00025760


	//   ....[96]....
        /*0874*/ 	.word	0x00025790


	//   ....[97]....
        /*0878*/ 	.word	0x00025820


	//   ....[98]....
        /*087c*/ 	.word	0x00025850


	//   ....[99]....
        /*0880*/ 	.word	0x00025860


	//   ....[100]....
        /*0884*/ 	.word	0x000258a0


	//   ....[101]....
        /*0888*/ 	.word	0x00027040


	//   ....[102]....
        /*088c*/ 	.word	0x00029480


	//   ....[103]....
        /*0890*/ 	.word	0x000294a0


	//   ....[104]....
        /*0894*/ 	.word	0x00029530


	//   ....[105]....
        /*0898*/ 	.word	0x00029550


	//   ....[106]....
        /*089c*/ 	.word	0x000295d0


	//   ....[107]....
        /*08a0*/ 	.word	0x000295f0


	//   ....[108]....
        /*08a4*/ 	.word	0x00029670


	//   ....[109]....
        /*08a8*/ 	.word	0x00029690


	//   ....[110]....
        /*08ac*/ 	.word	0x00029710


	//   ....[111]....
        /*08b0*/ 	.word	0x00029730


	//   ....[112]....
        /*08b4*/ 	.word	0x00029740


	//   ....[113]....
        /*08b8*/ 	.word	0x00029750


	//   ....[114]....
        /*08bc*/ 	.word	0x00029f90


	//   ....[115]....
        /*08c0*/ 	.word	0x00029fc0


	//   ....[116]....
        /*08c4*/ 	.word	0x0002a080


	//   ....[117]....
        /*08c8*/ 	.word	0x0002a090


	//   ....[118]....
        /*08cc*/ 	.word	0x0002a120


	//   ....[119]....
        /*08d0*/ 	.word	0x0002a130


	//   ....[120]....
        /*08d4*/ 	.word	0x0002a1c0


	//   ....[121]....
        /*08d8*/ 	.word	0x0002a1d0


	//   ....[122]....
        /*08dc*/ 	.word	0x0002a260


	//   ....[123]....
        /*08e0*/ 	.word	0x0002a270


	//   ....[124]....
        /*08e4*/ 	.word	0x0002a300


	//   ....[125]....
        /*08e8*/ 	.word	0x0002a310


	//   ....[126]....
        /*08ec*/ 	.word	0x0002a390


	//   ....[127]....
        /*08f0*/ 	.word	0x0002a3a0


	//   ....[128]....
        /*08f4*/ 	.word	0x0002a3b0


	//   ....[129]....
        /*08f8*/ 	.word	0x0002a3c0


	//   ....[130]....
        /*08fc*/ 	.word	0x0002a820


	//   ....[131]....
        /*0900*/ 	.word	0x0002a850


	//   ....[132]....
        /*0904*/ 	.word	0x0002a8a0


	//   ....[133]....
        /*0908*/ 	.word	0x0002a960


	//   ....[134]....
        /*090c*/ 	.word	0x0002a970


	//   ....[135]....
        /*0910*/ 	.word	0x0002a9a0


	//   ....[136]....
        /*0914*/ 	.word	0x0002aa30


	//   ....[137]....
        /*0918*/ 	.word	0x0002aae0


	//   ....[138]....
        /*091c*/ 	.word	0x0002aaf0


	//   ....[139]....
        /*0920*/ 	.word	0x0002ab20


	//   ....[140]....
        /*0924*/ 	.word	0x0002ab30


	//   ....[141]....
        /*0928*/ 	.word	0x0002abc0


	//   ....[142]....
        /*092c*/ 	.word	0x0002b2d0


	//   ....[143]....
        /*0930*/ 	.word	0x0002b2f0


	//   ....[144]....
        /*0934*/ 	.word	0x0002b340


	//   ....[145]....
        /*0938*/ 	.word	0x0002b350


	//   ....[146]....
        /*093c*/ 	.word	0x0002b390


	//   ....[147]....
        /*0940*/ 	.word	0x0002b3a0


	//   ....[148]....
        /*0944*/ 	.word	0x0002b3e0


	//   ....[149]....
        /*0948*/ 	.word	0x0002b3f0


	//   ....[150]....
        /*094c*/ 	.word	0x0002b430


	//   ....[151]....
        /*0950*/ 	.word	0x0002b440


	//   ....[152]....
        /*0954*/ 	.word	0x0002b450


	//   ....[153]....
        /*0958*/ 	.word	0x0002b490


	//   ....[154]....
        /*095c*/ 	.word	0x0002b7b0


	//   ....[155]....
        /*0960*/ 	.word	0x0002b7d0


	//   ....[156]....
        /*0964*/ 	.word	0x0002b7e0


	//   ....[157]....
        /*0968*/ 	.word	0x0002b7f0


	//   ....[158]....
        /*096c*/ 	.word	0x0002b810


	//   ....[159]....
        /*0970*/ 	.word	0x0002b880


	//   ....[160]....
        /*0974*/ 	.word	0x0002b8f0


	//   ....[161]....
        /*0978*/ 	.word	0x0002b910


	//   ....[162]....
        /*097c*/ 	.word	0x0002b920


	//   ....[163]....
        /*0980*/ 	.word	0x0002b980


	//   ....[164]....
        /*0984*/ 	.word	0x0002b9a0


	//   ....[165]....
        /*0988*/ 	.word	0x0002ba00


	//   ....[166]....
        /*098c*/ 	.word	0x0002bf40


	//   ....[167]....
        /*0990*/ 	.word	0x0002bf70


	//   ....[168]....
        /*0994*/ 	.word	0x0002bfd0


	//   ....[169]....
        /*0998*/ 	.word	0x0002c000


	//   ....[170]....
        /*099c*/ 	.word	0x0002c030


	//   ....[171]....
        /*09a0*/ 	.word	0x0002c060


	//   ....[172]....
        /*09a4*/ 	.word	0x0002c090


	//   ....[173]....
        /*09a8*/ 	.word	0x0002c0c0


	//   ....[174]....
        /*09ac*/ 	.word	0x0002c260


	//   ....[175]....
        /*09b0*/ 	.word	0x0002c290


	//   ....[176]....
        /*09b4*/ 	.word	0x0002c2c0


	//   ....[177]....
        /*09b8*/ 	.word	0x0002c2f0


	//   ....[178]....
        /*09bc*/ 	.word	0x0002c320


	//   ....[179]....
        /*09c0*/ 	.word	0x0002c350


	//   ....[180]....
        /*09c4*/ 	.word	0x0002c410


	//   ....[181]....
        /*09c8*/ 	.word	0x0002c430


	//   ....[182]....
        /*09cc*/ 	.word	0x0002c450


	//   ....[183]....
        /*09d0*/ 	.word	0x0002c4b0


	//   ....[184]....
        /*09d4*/ 	.word	0x0002ced0


	//   ....[185]....
        /*09d8*/ 	.word	0x0002d1f0


	//   ....[186]....
        /*09dc*/ 	.word	0x0002d280


	//   ....[187]....
        /*09e0*/ 	.word	0x0002d310


	//   ....[188]....
        /*09e4*/ 	.word	0x0002d3a0


	//   ....[189]....
        /*09e8*/ 	.word	0x0002d480


	//   ....[190]....
        /*09ec*/ 	.word	0x0002d510


	//   ....[191]....
        /*09f0*/ 	.word	0x0002d5b0


	//   ....[192]....
        /*09f4*/ 	.word	0x0002d640


	//   ....[193]....
        /*09f8*/ 	.word	0x0002d720


	//   ....[194]....
        /*09fc*/ 	.word	0x0002d7b0


	//   ....[195]....
        /*0a00*/ 	.word	0x0002d840


	//   ....[196]....
        /*0a04*/ 	.word	0x0002d8d0


	//   ....[197]....
        /*0a08*/ 	.word	0x0002da10


	//   ....[198]....
        /*0a0c*/ 	.word	0x0002dab0


	//   ....[199]....
        /*0a10*/ 	.word	0x0002db40


	//   ....[200]....
        /*0a14*/ 	.word	0x0002db90


	//   ....[201]....
        /*0a18*/ 	.word	0x0002dbe0


	//   ....[202]....
        /*0a1c*/ 	.word	0x0002dc80


	//   ....[203]....
        /*0a20*/ 	.word	0x0002dd10


	//   ....[204]....
        /*0a24*/ 	.word	0x0002dd60


	//   ....[205]....
        /*0a28*/ 	.word	0x0002ddb0


	//   ....[206]....
        /*0a2c*/ 	.word	0x0002deb0


	//   ....[207]....
        /*0a30*/ 	.word	0x0002df60


	//   ....[208]....
        /*0a34*/ 	.word	0x0002dfe0


	//   ....[209]....
        /*0a38*/ 	.word	0x0002e050


	//   ....[210]....
        /*0a3c*/ 	.word	0x0002e160


	//   ....[211]....
        /*0a40*/ 	.word	0x0002e280


	//   ....[212]....
        /*0a44*/ 	.word	0x0002e350


	//   ....[213]....
        /*0a48*/ 	.word	0x0002e3b0


	//   ....[214]....
        /*0a4c*/ 	.word	0x0002e660


	//   ....[215]....
        /*0a50*/ 	.word	0x0002e6b0


	//   ....[216]....
        /*0a54*/ 	.word	0x0002e740


	//   ....[217]....
        /*0a58*/ 	.word	0x0002e7d0


	//   ....[218]....
        /*0a5c*/ 	.word	0x0002e860


	//   ....[219]....
        /*0a60*/ 	.word	0x0002e8f0


	//   ....[220]....
        /*0a64*/ 	.word	0x0002e980


	//   ....[221]....
        /*0a68*/ 	.word	0x0002ea10


	//   ....[222]....
        /*0a6c*/ 	.word	0x0002ea90


	//   ....[223]....
        /*0a70*/ 	.word	0x0002eae0


	//   ....[224]....
        /*0a74*/ 	.word	0x0002eb80


	//   ....[225]....
        /*0a78*/ 	.word	0x0002ec10


	//   ....[226]....
        /*0a7c*/ 	.word	0x0002ec90


	//   ....[227]....
        /*0a80*/ 	.word	0x0002ece0


	//   ....[228]....
        /*0a84*/ 	.word	0x0002ed70


	//   ....[229]....
        /*0a88*/ 	.word	0x0002ee00


	//   ....[230]....
        /*0a8c*/ 	.word	0x0002ee90


	//   ....[231]....
        /*0a90*/ 	.word	0x0002ef20


	//   ....[232]....
        /*0a94*/ 	.word	0x0002efb0


	//   ....[233]....
        /*0a98*/ 	.word	0x0002f040


	//   ....[234]....
        /*0a9c*/ 	.word	0x0002f100


	//   ....[235]....
        /*0aa0*/ 	.word	0x0002f3d0


	//   ....[236]....
        /*0aa4*/ 	.word	0x0002f4c0


	//   ....[237]....
        /*0aa8*/ 	.word	0x0002f560


	//   ....[238]....
        /*0aac*/ 	.word	0x0002f5c0


	//   ....[239]....
        /*0ab0*/ 	.word	0x0002f6b0


	//   ....[240]....
        /*0ab4*/ 	.word	0x0002f720


	//   ....[241]....
        /*0ab8*/ 	.word	0x0002f810


	//   ....[242]....
        /*0abc*/ 	.word	0x0002f880


	//   ....[243]....
        /*0ac0*/ 	.word	0x0002f970


	//   ....[244]....
        /*0ac4*/ 	.word	0x0002f9e0


	//   ....[245]....
        /*0ac8*/ 	.word	0x0002fad0


	//   ....[246]....
        /*0acc*/ 	.word	0x0002fb40


	//   ....[247]....
        /*0ad0*/ 	.word	0x0002fbe0


	//   ....[248]....
        /*0ad4*/ 	.word	0x0002fcd0


	//   ....[249]....
        /*0ad8*/ 	.word	0x0002fd40


	//   ....[250]....
        /*0adc*/ 	.word	0x0002fda0


	//   ....[251]....
        /*0ae0*/ 	.word	0x0002fe90


	//   ....[252]....
        /*0ae4*/ 	.word	0x0002fef0


	//   ....[253]....
        /*0ae8*/ 	.word	0x0002fff0


	//   ....[254]....
        /*0aec*/ 	.word	0x00030050


	//   ....[255]....
        /*0af0*/ 	.word	0x00030150


	//   ....[0]....
        /*0af4*/ 	.word	0x000301b0


	//   ....[1]....
        /*0af8*/ 	.word	0x000302b0


	//   ....[2]....
        /*0afc*/ 	.word	0x00030310


	//   ....[3]....
        /*0b00*/ 	.word	0x00030410


	//   ....[4]....
        /*0b04*/ 	.word	0x00030470


	//   ....[5]....
        /*0b08*/ 	.word	0x00030570


	//   ....[6]....
        /*0b0c*/ 	.word	0x000305d0


	//   ....[7]....
        /*0b10*/ 	.word	0x00030670


	//   ....[8]....
        /*0b14*/ 	.word	0x000307f0


	//   ....[9]....
        /*0b18*/ 	.word	0x000308d0


	//   ....[10]....
        /*0b1c*/ 	.word	0x00030980


	//   ....[11]....
        /*0b20*/ 	.word	0x00030a90


	//   ....[12]....
        /*0b24*/ 	.word	0x00030af0


	//   ....[13]....
        /*0b28*/ 	.word	0x00030c00


	//   ....[14]....
        /*0b2c*/ 	.word	0x00030c60


	//   ....[15]....
        /*0b30*/ 	.word	0x00030d70


	//   ....[16]....
        /*0b34*/ 	.word	0x00030dd0


	//   ....[17]....
        /*0b38*/ 	.word	0x00030ee0


	//   ....[18]....
        /*0b3c*/ 	.word	0x00030f40


	//   ....[19]....
        /*0b40*/ 	.word	0x00031000


	//   ....[20]....
        /*0b44*/ 	.word	0x00031160


	//   ....[21]....
        /*0b48*/ 	.word	0x00031200


	//   ....[22]....
        /*0b4c*/ 	.word	0x00031260


	//   ....[23]....
        /*0b50*/ 	.word	0x00031310


	//   ....[24]....
        /*0b54*/ 	.word	0x00031370


	//   ....[25]....
        /*0b58*/ 	.word	0x00031420


	//   ....[26]....
        /*0b5c*/ 	.word	0x00031480


	//   ....[27]....
        /*0b60*/ 	.word	0x00031530


	//   ....[28]....
        /*0b64*/ 	.word	0x00031590


	//   ....[29]....
        /*0b68*/ 	.word	0x00031640


	//   ....[30]....
        /*0b6c*/ 	.word	0x000316a0


	//   ....[31]....
        /*0b70*/ 	.word	0x00031750


	//   ....[32]....
        /*0b74*/ 	.word	0x00031840


	//   ....[33]....
        /*0b78*/ 	.word	0x000318e0


	//   ....[34]....
        /*0b7c*/ 	.word	0x00031940


	//   ....[35]....
        /*0b80*/ 	.word	0x00031a10


	//   ....[36]....
        /*0b84*/ 	.word	0x00031a70


	//   ....[37]....
        /*0b88*/ 	.word	0x00031b40


	//   ....[38]....
        /*0b8c*/ 	.word	0x00031ba0


	//   ....[39]....
        /*0b90*/ 	.word	0x00031c70


	//   ....[40]....
        /*0b94*/ 	.word	0x00031cd0


	//   ....[41]....
        /*0b98*/ 	.word	0x00031da0


	//   ....[42]....
        /*0b9c*/ 	.word	0x00031e00


	//   ....[43]....
        /*0ba0*/ 	.word	0x00031ed0


	//   ....[44]....
        /*0ba4*/ 	.word	0x00031f60


	//   ....[45]....
        /*0ba8*/ 	.word	0x00032000


	//   ....[46]....
        /*0bac*/ 	.word	0x00032180


	//   ....[47]....
        /*0bb0*/ 	.word	0x000321f0


	//   ....[48]....
        /*0bb4*/ 	.word	0x00032260


	//   ....[49]....
        /*0bb8*/ 	.word	0x000322d0


	//   ....[50]....
        /*0bbc*/ 	.word	0x00032340


	//   ....[51]....
        /*0bc0*/ 	.word	0x000323c0


	//   ....[52]....
        /*0bc4*/ 	.word	0x00032440


	//   ....[53]....
        /*0bc8*/ 	.word	0x000324d0


	//   ....[54]....
        /*0bcc*/ 	.word	0x00032540


	//   ....[55]....
        /*0bd0*/ 	.word	0x000325b0


	//   ....[56]....
        /*0bd4*/ 	.word	0x00032620


	//   ....[57]....
        /*0bd8*/ 	.word	0x000326a0


	//   ....[58]....
        /*0bdc*/ 	.word	0x00032710


	//   ....[59]....
        /*0be0*/ 	.word	0x000327a0


	//   ....[60]....
        /*0be4*/ 	.word	0x00032800


	//   ....[61]....
        /*0be8*/ 	.word	0x00032890


	//   ....[62]....
        /*0bec*/ 	.word	0x000329c0


	//   ....[63]....
        /*0bf0*/ 	.word	0x000335b0


	//   ....[64]....
        /*0bf4*/ 	.word	0x00033800


	//   ....[65]....
        /*0bf8*/ 	.word	0x000349c0


	//   ....[66]....
        /*0bfc*/ 	.word	0x000349f0


	//   ....[67]....
        /*0c00*/ 	.word	0x00034a10


	//   ....[68]....
        /*0c04*/ 	.word	0x00034a20


	//----- nvinfo : EIATTR_REG_RECONFIG
	.align		4
.L_1368:
        /*0c08*/ 	.byte	0x01, 0x54
	.zero		2


	//----- nvinfo : EIATTR_SYSCALL_OFFSETS
	.align		4
        /*0c0c*/ 	.byte	0x04, 0x46
        /*0c0e*/ 	.short	(.L_1370 - .L_1369)


	//   ....[0]....
.L_1369:
        /*0c10*/ 	.word	0x00002260


	//   ....[1]....
        /*0c14*/ 	.word	0x000023b0


	//   ....[2]....
        /*0c18*/ 	.word	0x00007b30


	//   ....[3]....
        /*0c1c*/ 	.word	0x000080b0


	//   ....[4]....
        /*0c20*/ 	.word	0x00028ae0


	//   ....[5]....
        /*0c24*/ 	.word	0x00028c30


	//   ....[6]....
        /*0c28*/ 	.word	0x00028d20


	//   ....[7]....
        /*0c2c*/ 	.word	0x00029c00


	//----- nvinfo : EIATTR_MBARRIER_INSTR_OFFSETS
	.align		4
.L_1370:
        /*0c30*/ 	.byte	0x04, 0x39
        /*0c32*/ 	.short	(.L_1372 - .L_1371)


	//   ....[0]....
.L_1371:
        /*0c34*/ 	.word	0x000002c0
        /*0c38*/ 	.word	0x000000ff
        /*0c3c*/ 	.word	0x00022800
        /*0c40*/ 	.short	0x0100
        /*0c42*/ 	.byte	0x08
	.zero		1


	//   ....[1]....
        /*0c44*/ 	.word	0x000002d0
        /*0c48*/ 	.word	0x000000ff
        /*0c4c*/ 	.word	0x00022820
        /*0c50*/ 	.short	0x0100
        /*0c52*/ 	.byte	0x08
	.zero		1


	//   ....[2]....
        /*0c54*/ 	.word	0x000003c0
        /*0c58*/ 	.word	0x000000ff
        /*0c5c*/ 	.word	0x00022830
        /*0c60*/ 	.short	0x0100
        /*0c62*/ 	.byte	0x08
	.zero		1


	//   ....[3]....
        /*0c64*/ 	.word	0x000003d0
        /*0c68*/ 	.word	0x000000ff
        /*0c6c*/ 	.word	0x00022840
        /*0c70*/ 	.short	0x0100
        /*0c72*/ 	.byte	0x08
	.zero		1


	//   ....[4]....
        /*0c74*/ 	.word	0x000003e0
        /*0c78*/ 	.word	0x000000ff
        /*0c7c*/ 	.word	0x00022838
        /*0c80*/ 	.short	0x0100
        /*0c82*/ 	.byte	0x08
	.zero		1


	//   ....[5]....
        /*0c84*/ 	.word	0x000003f0
        /*0c88*/ 	.word	0x000000ff
        /*0c8c*/ 	.word	0x00022848
        /*0c90*/ 	.short	0x0100
        /*0c92*/ 	.byte	0x08
	.zero		1


	//   ....[6]....
        /*0c94*/ 	.word	0x00000520
        /*0c98*/ 	.word	0x000000ff
        /*0c9c*/ 	.word	0x00022850
        /*0ca0*/ 	.short	0x0100
        /*0ca2*/ 	.byte	0x08
	.zero		1


	//   ....[7]....
        /*0ca4*/ 	.word	0x00000530
        /*0ca8*/ 	.word	0x000000ff
        /*0cac*/ 	.word	0x00022860
        /*0cb0*/ 	.short	0x0100
        /*0cb2*/ 	.byte	0x08
	.zero		1


	//   ....[8]....
        /*0cb4*/ 	.word	0x00000540
        /*0cb8*/ 	.word	0x000000ff
        /*0cbc*/ 	.word	0x00022858
        /*0cc0*/ 	.short	0x0100
        /*0cc2*/ 	.byte	0x08
	.zero		1


	//   ....[9]....
        /*0cc4*/ 	.word	0x00000550
        /*0cc8*/ 	.word	0x000000ff
        /*0ccc*/ 	.word	0x00022868
        /*0cd0*/ 	.short	0x0100
        /*0cd2*/ 	.byte	0x08
	.zero		1


	//   ....[10]....
        /*0cd4*/ 	.word	0x00000640
        /*0cd8*/ 	.word	0x000000ff
        /*0cdc*/ 	.word	0x00022870
        /*0ce0*/ 	.short	0x0100
        /*0ce2*/ 	.byte	0x06
	.zero		1


	//   ....[11]....
        /*0ce4*/ 	.word	0x00000650
        /*0ce8*/ 	.word	0x000000ff
        /*0cec*/ 	.word	0x00022880
        /*0cf0*/ 	.short	0x0100
        /*0cf2*/ 	.byte	0x06
	.zero		1


	//   ....[12]....
        /*0cf4*/ 	.word	0x00000660
        /*0cf8*/ 	.word	0x000000ff
        /*0cfc*/ 	.word	0x00022878
        /*0d00*/ 	.short	0x0100
        /*0d02*/ 	.byte	0x06
	.zero		1


	//   ....[13]....
        /*0d04*/ 	.word	0x00000670
        /*0d08*/ 	.word	0x000000ff
        /*0d0c*/ 	.word	0x00022888
        /*0d10*/ 	.short	0x0100
        /*0d12*/ 	.byte	0x06
	.zero		1


	//   ....[14]....
        /*0d14*/ 	.word	0x000007a0
        /*0d18*/ 	.word	0x000000ff
        /*0d1c*/ 	.word	0x00022890
        /*0d20*/ 	.short	0x0100
        /*0d22*/ 	.byte	0x08
	.zero		1


	//   ....[15]....
        /*0d24*/ 	.word	0x000007b0
        /*0d28*/ 	.word	0x000000ff
        /*0d2c*/ 	.word	0x000228a0
        /*0d30*/ 	.short	0x0100
        /*0d32*/ 	.byte	0x08
	.zero		1


	//   ....[16]....
        /*0d34*/ 	.word	0x000007c0
        /*0d38*/ 	.word	0x000000ff
        /*0d3c*/ 	.word	0x00022898
        /*0d40*/ 	.short	0x0100
        /*0d42*/ 	.byte	0x08
	.zero		1


	//   ....[17]....
        /*0d44*/ 	.word	0x000007d0
        /*0d48*/ 	.word	0x000000ff
        /*0d4c*/ 	.word	0x000228a8
        /*0d50*/ 	.short	0x0100
        /*0d52*/ 	.byte	0x08
	.zero		1


	//   ....[18]....
        /*0d54*/ 	.word	0x00000900
        /*0d58*/ 	.word	0x000000ff
        /*0d5c*/ 	.word	0x000228b0
        /*0d60*/ 	.short	0x0100
        /*0d62*/ 	.byte	0x08
	.zero		1


	//   ....[19]....
        /*0d64*/ 	.word	0x00000910
        /*0d68*/ 	.word	0x000000ff
        /*0d6c*/ 	.word	0x000228c0
        /*0d70*/ 	.short	0x0100
        /*0d72*/ 	.byte	0x08
	.zero		1


	//   ....[20]....
        /*0d74*/ 	.word	0x00000920
        /*0d78*/ 	.word	0x000000ff
        /*0d7c*/ 	.word	0x000228b8
        /*0d80*/ 	.short	0x0100
        /*0d82*/ 	.byte	0x08
	.zero		1


	//   ....[21]....
        /*0d84*/ 	.word	0x00000930
        /*0d88*/ 	.word	0x000000ff
        /*0d8c*/ 	.word	0x000228c8
        /*0d90*/ 	.short	0x0100
        /*0d92*/ 	.byte	0x08
	.zero		1


	//   ....[22]....
        /*0d94*/ 	.word	0x000033e0
        /*0d98*/ 	.word	0x00000043
        /*0d9c*/ 	.word	0x00022890
        /*0da0*/ 	.short	0x010a
        /*0da2*/ 	.byte	0x3f
	.zero		1


	//   ....[23]....
        /*0da4*/ 	.word	0x00004960
        /*0da8*/ 	.word	0x00000043
        /*0dac*/ 	.word	0x00022890
        /*0db0*/ 	.short	0x010a
        /*0db2*/ 	.byte	0x3f
	.zero		1


	//   ....[24]....
        /*0db4*/ 	.word	0x000059d0
        /*0db8*/ 	.word	0x00000043
        /*0dbc*/ 	.word	0x00022890
        /*0dc0*/ 	.short	0x010a
        /*0dc2*/ 	.byte	0x3f
	.zero		1


	//   ....[25]....
        /*0dc4*/ 	.word	0x00005e80
        /*0dc8*/ 	.word	0x00000004
        /*0dcc*/ 	.word	0x00000000
        /*0dd0*/ 	.short	0x0101
        /*0dd2*/ 	.byte	0x3f
	.zero		1


	//   ....[26]....
        /*0dd4*/ 	.word	0x00005ec0
        /*0dd8*/ 	.word	0x00000043
        /*0ddc*/ 	.word	0x000228b0
        /*0de0*/ 	.short	0x010a
        /*0de2*/ 	.byte	0x3f
	.zero		1


	//   ....[27]....
        /*0de4*/ 	.word	0x000069e0
        /*0de8*/ 	.word	0x00000043
        /*0dec*/ 	.word	0x00000000
        /*0df0*/ 	.short	0x0101
        /*0df2*/ 	.byte	0x3f
	.zero		1


	//   ....[28]....
        /*0df4*/ 	.word	0x00007e30
        /*0df8*/ 	.word	0x00000002
        /*0dfc*/ 	.word	0x00022800
        /*0e00*/ 	.short	0x010a
        /*0e02*/ 	.byte	0x3f
	.zero		1


	//   ....[29]....
        /*0e04*/ 	.word	0x00007e80
        /*0e08*/ 	.word	0x00000002
        /*0e0c*/ 	.word	0x00022800
        /*0e10*/ 	.short	0x010a
        /*0e12*/ 	.byte	0x3f
	.zero		1


	//   ....[30]....
        /*0e14*/ 	.word	0x00008910
        /*0e18*/ 	.word	0x00000002
        /*0e1c*/ 	.word	0x00022800
        /*0e20*/ 	.short	0x010a
        /*0e22*/ 	.byte	0x3f
	.zero		1


	//   ....[31]....
        /*0e24*/ 	.word	0x00009e80
        /*0e28*/ 	.word	0x00000002
        /*0e2c*/ 	.word	0x00022800
        /*0e30*/ 	.short	0x010a
        /*0e32*/ 	.byte	0x3f
	.zero		1


	//   ....[32]....
        /*0e34*/ 	.word	0x0000b560
        /*0e38*/ 	.word	0x00000004
        /*0e3c*/ 	.word	0x00000000
        /*0e40*/ 	.short	0x010a
        /*0e42*/ 	.byte	0x3f
	.zero		1


	//   ....[33]....
        /*0e44*/ 	.word	0x0000b670
        /*0e48*/ 	.word	0x00000002
        /*0e4c*/ 	.word	0x00000000
        /*0e50*/ 	.short	0x010a
        /*0e52*/ 	.byte	0x3f
	.zero		1


	//   ....[34]....
        /*0e54*/ 	.word	0x0000bb30
        /*0e58*/ 	.word	0x00000009
        /*0e5c*/ 	.word	0x00000000
        /*0e60*/ 	.short	0x0101
        /*0e62*/ 	.byte	0x3f
	.zero		1


	//   ....[35]....
        /*0e64*/ 	.word	0x0000ee30
        /*0e68*/ 	.word	0x00000014
        /*0e6c*/ 	.word	0x00000000
        /*0e70*/ 	.short	0x010a
        /*0e72*/ 	.byte	0x3f
	.zero		1


	//   ....[36]....
        /*0e74*/ 	.word	0x0000ee90
        /*0e78*/ 	.word	0x00000014
        /*0e7c*/ 	.word	0x00000000
        /*0e80*/ 	.short	0x010a
        /*0e82*/ 	.byte	0x3f
	.zero		1


	//   ....[37]....
        /*0e84*/ 	.word	0x00012150
        /*0e88*/ 	.word	0x00000002
        /*0e8c*/ 	.word	0x00000000
        /*0e90*/ 	.short	0x0101
        /*0e92*/ 	.byte	0x3f
	.zero		1


	//   ....[38]....
        /*0e94*/ 	.word	0x000125d0
        /*0e98*/ 	.word	0x00000004
        /*0e9c*/ 	.word	0x00000000
        /*0ea0*/ 	.short	0x010a
        /*0ea2*/ 	.byte	0x3f
	.zero		1


	//   ....[39]....
        /*0ea4*/ 	.word	0x000126e0
        /*0ea8*/ 	.word	0x00000002
        /*0eac*/ 	.word	0x00000000
        /*0eb0*/ 	.short	0x010a
        /*0eb2*/ 	.byte	0x3f
	.zero		1


	//   ....[40]....
        /*0eb4*/ 	.word	0x00012ba0
        /*0eb8*/ 	.word	0x00000009
        /*0ebc*/ 	.word	0x00000000
        /*0ec0*/ 	.short	0x0101
        /*0ec2*/ 	.byte	0x3f
	.zero		1


	//   ....[41]....
        /*0ec4*/ 	.word	0x00014b90
        /*0ec8*/ 	.word	0x00000004
        /*0ecc*/ 	.word	0x00000000
        /*0ed0*/ 	.short	0x010a
        /*0ed2*/ 	.byte	0x3f
	.zero		1


	//   ....[42]....
        /*0ed4*/ 	.word	0x00014bf0
        /*0ed8*/ 	.word	0x00000004
        /*0edc*/ 	.word	0x00000000
        /*0ee0*/ 	.short	0x010a
        /*0ee2*/ 	.byte	0x3f
	.zero		1


	//   ....[43]....
        /*0ee4*/ 	.word	0x00017eb0
        /*0ee8*/ 	.word	0x00000002
        /*0eec*/ 	.word	0x00000000
        /*0ef0*/ 	.short	0x0101
        /*0ef2*/ 	.byte	0x3f
	.zero		1


	//   ....[44]....
        /*0ef4*/ 	.word	0x000180e0
        /*0ef8*/ 	.word	0x00000004
        /*0efc*/ 	.word	0x00000000
        /*0f00*/ 	.short	0x010a
        /*0f02*/ 	.byte	0x3f
	.zero		1


	//   ....[45]....
        /*0f04*/ 	.word	0x000181f0
        /*0f08*/ 	.word	0x00000004
        /*0f0c*/ 	.word	0x00000000
        /*0f10*/ 	.short	0x010a
        /*0f12*/ 	.byte	0x3f
	.zero		1


	//   ....[46]....
        /*0f14*/ 	.word	0x000186b0
        /*0f18*/ 	.word	0x00000003
        /*0f1c*/ 	.word	0x00000000
        /*0f20*/ 	.short	0x0101
        /*0f22*/ 	.byte	0x3f
	.zero		1


	//   ....[47]....
        /*0f24*/ 	.word	0x0001b9b0
        /*0f28*/ 	.word	0x0000001a
        /*0f2c*/ 	.word	0x00000000
        /*0f30*/ 	.short	0x010a
        /*0f32*/ 	.byte	0x3f
	.zero		1


	//   ....[48]....
        /*0f34*/ 	.word	0x0001ba10
        /*0f38*/ 	.word	0x0000001a
        /*0f3c*/ 	.word	0x00000000
        /*0f40*/ 	.short	0x010a
        /*0f42*/ 	.byte	0x3f
	.zero		1


	//   ....[49]....
        /*0f44*/ 	.word	0x0001ecd0
        /*0f48*/ 	.word	0x00000002
        /*0f4c*/ 	.word	0x00000000
        /*0f50*/ 	.short	0x0101
        /*0f52*/ 	.byte	0x3f
	.zero		1


	//   ....[50]....
        /*0f54*/ 	.word	0x00021ca0
        /*0f58*/ 	.word	0x0000000a
        /*0f5c*/ 	.word	0x00000000
        /*0f60*/ 	.short	0x0101
        /*0f62*/ 	.byte	0x3f
	.zero		1


	//   ....[51]....
        /*0f64*/ 	.word	0x000227f0
        /*0f68*/ 	.word	0x00000008
        /*0f6c*/ 	.word	0x00000000
        /*0f70*/ 	.short	0x0101
        /*0f72*/ 	.byte	0x3f
	.zero		1


	//   ....[52]....
        /*0f74*/ 	.word	0x00027120
        /*0f78*/ 	.word	0x00000016
        /*0f7c*/ 	.word	0x00022820
        /*0f80*/ 	.short	0x010a
        /*0f82*/ 	.byte	0x3f
	.zero		1


	//   ....[53]....
        /*0f84*/ 	.word	0x000271b0
        /*0f88*/ 	.word	0x0000000c
        /*0f8c*/ 	.word	0x000228a0
        /*0f90*/ 	.short	0x010a
        /*0f92*/ 	.byte	0x3f
	.zero		1


	//   ....[54]....
        /*0f94*/ 	.word	0x00027400
        /*0f98*/ 	.word	0x0000000c
        /*0f9c*/ 	.word	0x000228c0
        /*0fa0*/ 	.short	0x010a
        /*0fa2*/ 	.byte	0x3f
	.zero		1


	//   ....[55]....
        /*0fa4*/ 	.word	0x00027a30
        /*0fa8*/ 	.word	0x0000000a
        /*0fac*/ 	.word	0x000228a0
        /*0fb0*/ 	.short	0x010a
        /*0fb2*/ 	.byte	0x3f
	.zero		1


	//   ....[56]....
        /*0fb4*/ 	.word	0x00027c50
        /*0fb8*/ 	.word	0x0000000a
        /*0fbc*/ 	.word	0x000228c0
        /*0fc0*/ 	.short	0x010a
        /*0fc2*/ 	.byte	0x3f
	.zero		1


	//   ....[57]....
        /*0fc4*/ 	.word	0x00029250
        /*0fc8*/ 	.word	0x00000021
        /*0fcc*/ 	.word	0x00022840
        /*0fd0*/ 	.short	0x010a
        /*0fd2*/ 	.byte	0x3f
	.zero		1


	//   ....[58]....
        /*0fd4*/ 	.word	0x00029850
        /*0fd8*/ 	.word	0x00000021
        /*0fdc*/ 	.word	0x00022830
        /*0fe0*/ 	.short	0x0107
        /*0fe2*/ 	.byte	0x3f
	.zero		1


	//   ....[59]....
        /*0fe4*/ 	.word	0x00029930
        /*0fe8*/ 	.word	0x00000021
        /*0fec*/ 	.word	0x00022830
        /*0ff0*/ 	.short	0x0101
        /*0ff2*/ 	.byte	0x3f
	.zero		1


	//   ....[60]....
        /*0ff4*/ 	.word	0x0002a4c0
        /*0ff8*/ 	.word	0x00000016
        /*0ffc*/ 	.word	0x00022800
        /*1000*/ 	.short	0x0107
        /*1002*/ 	.byte	0x3f
	.zero		1


	//   ....[61]....
        /*1004*/ 	.word	0x0002a5b0
        /*1008*/ 	.word	0x00000016
        /*100c*/ 	.word	0x00022800
        /*1010*/ 	.short	0x0101
        /*1012*/ 	.byte	0x3f
	.zero		1


	//   ....[62]....
        /*1014*/ 	.word	0x0002a5d0
        /*1018*/ 	.word	0x00000016
        /*101c*/ 	.word	0x00022820
        /*1020*/ 	.short	0x010a
        /*1022*/ 	.byte	0x3f
	.zero		1


	//   ....[63]....
        /*1024*/ 	.word	0x0002a660
        /*1028*/ 	.word	0x00000021
        /*102c*/ 	.word	0x00022860
        /*1030*/ 	.short	0x010a
        /*1032*/ 	.byte	0x3f
	.zero		1


	//   ....[64]....
        /*1034*/ 	.word	0x0002ad40
        /*1038*/ 	.word	0x00000021
        /*103c*/ 	.word	0x00022850
        /*1040*/ 	.short	0x0107
        /*1042*/ 	.byte	0x3f
	.zero		1


	//   ....[65]....
        /*1044*/ 	.word	0x0002ae10
        /*1048*/ 	.word	0x00000021
        /*104c*/ 	.word	0x00022850
        /*1050*/ 	.short	0x0101
        /*1052*/ 	.byte	0x3f
	.zero		1


	//   ....[66]....
        /*1054*/ 	.word	0x0002b150
        /*1058*/ 	.word	0x00000006
        /*105c*/ 	.word	0x00022840
        /*1060*/ 	.short	0x010a
        /*1062*/ 	.byte	0x3f
	.zero		1


	//   ....[67]....
        /*1064*/ 	.word	0x0002b510
        /*1068*/ 	.word	0x00000006
        /*106c*/ 	.word	0x00022830
        /*1070*/ 	.short	0x0107
        /*1072*/ 	.byte	0x3f
	.zero		1


	//   ....[68]....
        /*1074*/ 	.word	0x0002b5d0
        /*1078*/ 	.word	0x00000006
        /*107c*/ 	.word	0x00022830
        /*1080*/ 	.short	0x0101
        /*1082*/ 	.byte	0x3f
	.zero		1


	//   ....[69]....
        /*1084*/ 	.word	0x0002b600
        /*1088*/ 	.word	0x00000006
        /*108c*/ 	.word	0x00022860
        /*1090*/ 	.short	0x010a
        /*1092*/ 	.byte	0x3f
	.zero		1


	//   ....[70]....
        /*1094*/ 	.word	0x0002bb00
        /*1098*/ 	.word	0x00000006
        /*109c*/ 	.word	0x00022850
        /*10a0*/ 	.short	0x0107
        /*10a2*/ 	.byte	0x3f
	.zero		1


	//   ....[71]....
        /*10a4*/ 	.word	0x0002bbc0
        /*10a8*/ 	.word	0x00000006
        /*10ac*/ 	.word	0x00022850
        /*10b0*/ 	.short	0x0101
        /*10b2*/ 	.byte	0x3f
	.zero		1


	//   ....[72]....
        /*10b4*/ 	.word	0x0002ce50
        /*10b8*/ 	.word	0x00000004
        /*10bc*/ 	.word	0x00022820
        /*10c0*/ 	.short	0x010a
        /*10c2*/ 	.byte	0x3f
	.zero		1


	//   ....[73]....
        /*10c4*/ 	.word	0x0002cfc0
        /*10c8*/ 	.word	0x00000005
        /*10cc*/ 	.word	0x00022840
        /*10d0*/ 	.short	0x010a
        /*10d2*/ 	.byte	0x3f
	.zero		1


	//   ....[74]....
        /*10d4*/ 	.word	0x0002d060
        /*10d8*/ 	.word	0x00000019
        /*10dc*/ 	.word	0x00022840
        /*10e0*/ 	.short	0x010a
        /*10e2*/ 	.byte	0x3f
	.zero		1


	//   ....[75]....
        /*10e4*/ 	.word	0x0002d0a0
        /*10e8*/ 	.word	0x00000005
        /*10ec*/ 	.word	0x00022860
        /*10f0*/ 	.short	0x010a
        /*10f2*/ 	.byte	0x3f
	.zero		1


	//   ....[76]....
        /*10f4*/ 	.word	0x0002d0e0
        /*10f8*/ 	.word	0x00000019
        /*10fc*/ 	.word	0x00022860
        /*1100*/ 	.short	0x010a
        /*1102*/ 	.byte	0x3f
	.zero		1


	//   ....[77]....
        /*1104*/ 	.word	0x0002d140
        /*1108*/ 	.word	0x00000043
        /*110c*/ 	.word	0x00022890
        /*1110*/ 	.short	0x010a
        /*1112*/ 	.byte	0x3f
	.zero		1


	//   ....[78]....
        /*1114*/ 	.word	0x0002d3d0
        /*1118*/ 	.word	0x00000043
        /*111c*/ 	.word	0x00022890
        /*1120*/ 	.short	0x010a
        /*1122*/ 	.byte	0x3f
	.zero		1


	//   ....[79]....
        /*1124*/ 	.word	0x0002d670
        /*1128*/ 	.word	0x00000043
        /*112c*/ 	.word	0x00022890
        /*1130*/ 	.short	0x010a
        /*1132*/ 	.byte	0x3f
	.zero		1


	//   ....[80]....
        /*1134*/ 	.word	0x0002d900
        /*1138*/ 	.word	0x00000043
        /*113c*/ 	.word	0x000228b0
        /*1140*/ 	.short	0x010a
        /*1142*/ 	.byte	0x3f
	.zero		1


	//   ....[81]....
        /*1144*/ 	.word	0x0002ddf0
        /*1148*/ 	.word	0x00000002
        /*114c*/ 	.word	0x00022800
        /*1150*/ 	.short	0x010a
        /*1152*/ 	.byte	0x3f
	.zero		1


	//   ....[82]....
        /*1154*/ 	.word	0x0002e3e0
        /*1158*/ 	.word	0x00000002
        /*115c*/ 	.word	0x00022800
        /*1160*/ 	.short	0x010a
        /*1162*/ 	.byte	0x3f
	.zero		1


	//   ....[83]....
        /*1164*/ 	.word	0x0002e430
        /*1168*/ 	.word	0x00000002
        /*116c*/ 	.word	0x00000000
        /*1170*/ 	.short	0x010a
        /*1172*/ 	.byte	0x3f
	.zero		1


	//   ....[84]....
        /*1174*/ 	.word	0x0002e480
        /*1178*/ 	.word	0x00000014
        /*117c*/ 	.word	0x00000000
        /*1180*/ 	.short	0x010a
        /*1182*/ 	.byte	0x3f
	.zero		1


	//   ....[85]....
        /*1184*/ 	.word	0x0002e4d0
        /*1188*/ 	.word	0x00000002
        /*118c*/ 	.word	0x00000000
        /*1190*/ 	.short	0x010a
        /*1192*/ 	.byte	0x3f
	.zero		1


	//   ....[86]....
        /*1194*/ 	.word	0x0002e520
        /*1198*/ 	.word	0x00000004
        /*119c*/ 	.word	0x00000000
        /*11a0*/ 	.short	0x010a
        /*11a2*/ 	.byte	0x3f
	.zero		1


	//   ....[87]....
        /*11a4*/ 	.word	0x0002e570
        /*11a8*/ 	.word	0x00000004
        /*11ac*/ 	.word	0x00000000
        /*11b0*/ 	.short	0x010a
        /*11b2*/ 	.byte	0x3f
	.zero		1


	//   ....[88]....
        /*11b4*/ 	.word	0x0002e5c0
        /*11b8*/ 	.word	0x0000001a
        /*11bc*/ 	.word	0x00000000
        /*11c0*/ 	.short	0x010a
        /*11c2*/ 	.byte	0x3f
	.zero		1


	//   ....[89]....
        /*11c4*/ 	.word	0x0002f1c0
        /*11c8*/ 	.word	0x00000016
        /*11cc*/ 	.word	0x00022820
        /*11d0*/ 	.short	0x010a
        /*11d2*/ 	.byte	0x3f
	.zero		1


	//   ....[90]....
        /*11d4*/ 	.word	0x0002f210
        /*11d8*/ 	.word	0x0000000c
        /*11dc*/ 	.word	0x000228a0
        /*11e0*/ 	.short	0x010a
        /*11e2*/ 	.byte	0x3f
	.zero		1


	//   ....[91]....
        /*11e4*/ 	.word	0x0002f260
        /*11e8*/ 	.word	0x0000000c
        /*11ec*/ 	.word	0x000228c0
        /*11f0*/ 	.short	0x010a
        /*11f2*/ 	.byte	0x3f
	.zero		1


	//   ....[92]....
        /*11f4*/ 	.word	0x0002f2b0
        /*11f8*/ 	.word	0x0000000a
        /*11fc*/ 	.word	0x000228a0
        /*1200*/ 	.short	0x010a
        /*1202*/ 	.byte	0x3f
	.zero		1


	//   ....[93]....
        /*1204*/ 	.word	0x0002f300
        /*1208*/ 	.word	0x0000000a
        /*120c*/ 	.word	0x000228c0
        /*1210*/ 	.short	0x010a
        /*1212*/ 	.byte	0x3f
	.zero		1


	//   ....[94]....
        /*1214*/ 	.word	0x0002f410
        /*1218*/ 	.word	0x00000021
        /*121c*/ 	.word	0x00022840
        /*1220*/ 	.short	0x010a
        /*1222*/ 	.byte	0x3f
	.zero		1


	//   ....[95]....
        /*1224*/ 	.word	0x000306f0
        /*1228*/ 	.word	0x00000016
        /*122c*/ 	.word	0x00022820
        /*1230*/ 	.short	0x010a
        /*1232*/ 	.byte	0x3f
	.zero		1


	//   ....[96]....
        /*1234*/ 	.word	0x00030740
        /*1238*/ 	.word	0x00000021
        /*123c*/ 	.word	0x00022860
        /*1240*/ 	.short	0x010a
        /*1242*/ 	.byte	0x3f
	.zero		1


	//   ....[97]....
        /*1244*/ 	.word	0x000310b0
        /*1248*/ 	.word	0x00000006
        /*124c*/ 	.word	0x00022840
        /*1250*/ 	.short	0x010a
        /*1252*/ 	.byte	0x3f
	.zero		1


	//   ....[98]....
        /*1254*/ 	.word	0x00031790
        /*1258*/ 	.word	0x00000006
        /*125c*/ 	.word	0x00022860
        /*1260*/ 	.short	0x010a
        /*1262*/ 	.byte	0x3f
	.zero		1


	//   ....[99]....
        /*1264*/ 	.word	0x000328e0
        /*1268*/ 	.word	0x00000004
        /*126c*/ 	.word	0x00022820
        /*1270*/ 	.short	0x010a
        /*1272*/ 	.byte	0x3f
	.zero		1


	//   ....[100]....
        /*1274*/ 	.word	0x00032a80
        /*1278*/ 	.word	0x00000005
        /*127c*/ 	.word	0x00022840
        /*1280*/ 	.short	0x010a
        /*1282*/ 	.byte	0x3f
	.zero		1


	//   ....[101]....
        /*1284*/ 	.word	0x00032ad0
        /*1288*/ 	.word	0x00000019
        /*128c*/ 	.word	0x00022840
        /*1290*/ 	.short	0x010a
        /*1292*/ 	.byte	0x3f
	.zero		1


	//   ....[102]....
        /*1294*/ 	.word	0x00032b20
        /*1298*/ 	.word	0x00000005
        /*129c*/ 	.word	0x00022860
        /*12a0*/ 	.short	0x010a
        /*12a2*/ 	.byte	0x3f
	.zero		1


	//   ....[103]....
        /*12a4*/ 	.word	0x00032cc0
        /*12a8*/ 	.word	0x0000000a
        /*12ac*/ 	.word	0x00000000
        /*12b0*/ 	.short	0x010a
        /*12b2*/ 	.byte	0x3f
	.zero		1


	//   ....[104]....
        /*12b4*/ 	.word	0x00032dc0
        /*12b8*/ 	.word	0x00000008
        /*12bc*/ 	.word	0x00000000
        /*12c0*/ 	.short	0x010a
        /*12c2*/ 	.byte	0x3f
	.zero		1


	//   ....[105]....
        /*12c4*/ 	.word	0x00033280
        /*12c8*/ 	.word	0x00000009
        /*12cc*/ 	.word	0x00000000
        /*12d0*/ 	.short	0x0101
        /*12d2*/ 	.byte	0x3f
	.zero		1


	//   ....[106]....
        /*12d4*/ 	.word	0x00035680
        /*12d8*/ 	.word	0x00000000
        /*12dc*/ 	.word	0x00000000
        /*12e0*/ 	.short	0x010a
        /*12e2*/ 	.byte	0x3f
	.zero		1


	//   ....[107]....
        /*12e4*/ 	.word	0x00035780
        /*12e8*/ 	.word	0x00000006
        /*12ec*/ 	.word	0x00000000
        /*12f0*/ 	.short	0x010a
        /*12f2*/ 	.byte	0x3f
	.zero		1


	//   ....[108]....
        /*12f4*/ 	.word	0x0003d460
        /*12f8*/ 	.word	0x00000000
        /*12fc*/ 	.word	0x00000000
        /*1300*/ 	.short	0x0101
        /*1302*/ 	.byte	0x3f
	.zero		1


	//   ....[109]....
        /*1304*/ 	.word	0x0003d480
        /*1308*/ 	.word	0x00000008
        /*130c*/ 	.word	0x00000000
        /*1310*/ 	.short	0x010a
        /*1312*/ 	.byte	0x3f
	.zero		1


	//   ....[110]....
        /*1314*/ 	.word	0x0003d4d0
        /*1318*/ 	.word	0x00000006
        /*131c*/ 	.word	0x00000000
        /*1320*/ 	.short	0x010a
        /*1322*/ 	.byte	0x3f
	.zero		1


	//----- nvinfo : EIATTR_NUM_MBARRIERS
	.align		4
.L_1372:
        /*1324*/ 	.byte	0x03, 0x38
        /*1326*/ 	.short	0x0016


	//----- nvinfo : EIATTR_EXIT_INSTR_OFFSETS
	.align		4
        /*1328*/ 	.byte	0x04, 0x1c
        /*132a*/ 	.short	(.L_1374 - .L_1373)


	//   ....[0]....
.L_1373:
        /*132c*/ 	.word	0x0002d130


	//----- nvinfo : EIATTR_MAX_THREADS
	.align		4
.L_1374:
        /*1330*/ 	.byte	0x04, 0x05
        /*1332*/ 	.short	(.L_1376 - .L_1375)
.L_1375:
        /*1334*/ 	.word	0x00000180
        /*1338*/ 	.word	0x00000001
        /*133c*/ 	.word	0x00000001


	//----- nvinfo : EIATTR_CRS_STACK_SIZE
	.align		4
.L_1376:
        /*1340*/ 	.byte	0x04, 0x1e
        /*1342*/ 	.short	(.L_1378 - .L_1377)
.L_1377:
        /*1344*/ 	.word	0x00000000


	//----- nvinfo : EIATTR_CBANK_PARAM_SIZE
	.align		4
.L_1378:
        /*1348*/ 	.byte	0x03, 0x19
        /*134a*/ 	.short	0x0af0


	//----- nvinfo : EIATTR_PARAM_CBANK
	.align		4
        /*134c*/ 	.byte	0x04, 0x0a
        /*134e*/ 	.short	(.L_1380 - .L_1379)
	.align		4
.L_1379:
        /*1350*/ 	.word	index@(.nv.constant0._ZN7cutlass13device_kernelIN5flash11enable_sm90INS1_16FlashAttnFwdSm90INS1_25CollectiveMainloopFwdSm90ILi2EN4cute5tupleIJNS5_1CILi1EEES8_S8_EEENS6_IJNS7_ILi128EEENS7_ILi96EEENS7_ILi64EEEEEELi256ENS_10bfloat16_tEfNS_4arch4Sm90ELb0ELb1ELb0ELb1ELb1ELb1ELb0ELb1ELb0ELb1ELb1ELb0EEENS1_21CollectiveEpilogueFwdINS6_IJSA_NS7_ILi256EEESB_EEES9_SE_SG_Li256ELb1ELb1ELb1ELb0EEENS1_36VarlenDynamicPersistentTileSchedulerILi128ELi96ELi256ELi128ELb1ELb1ELb1ELb1ELb0ELb1EEEEEEEEEvNT_6ParamsE)
        /*1354*/ 	.short	0x0210
        /*1356*/ 	.short	0x0af0


	//----- nvinfo : EIATTR_SW_WAR
	.align		4
.L_1380:
        /*1358*/ 	.byte	0x04, 0x36
        /*135a*/ 	.short	(.L_1382 - .L_1381)
.L_1381:
        /*135c*/ 	.word	0x00000008
.L_1382:


//--------------------- .nv.info._ZN7cutlass13device_kernelIN5flash11enable_sm90INS1_16FlashAttnFwdSm90INS1_25CollectiveMainloopFwdSm90ILi2EN4cute5tupleIJNS5_1CILi1EEES8_S8_EEENS6_IJNS7_ILi128EEENS7_ILi96EEENS7_ILi64EEEEEELi256ENS_10bfloat16_tEfNS_4arch4Sm90ELb0ELb1ELb0ELb1ELb1ELb0ELb1ELb1ELb0ELb1ELb1ELb0EEENS1_21CollectiveEpilogueFwdINS6_IJSA_NS7_ILi256EEESB_EEES9_SE_SG_Li256ELb1ELb1ELb1ELb0EEENS1_36VarlenDynamicPersistentTileSchedulerILi128ELi96ELi256ELi128ELb1ELb1ELb1ELb1ELb0ELb1EEEEEEEEEvNT_6ParamsE --------------------------
	.section	.nv.info._ZN7cutlass13device_kernelIN5flash11enable_sm90INS1_16FlashAttnFwdSm90INS1_25CollectiveMainloopFwdSm90ILi2EN4cute5tupleIJNS5_1CILi1EEES8_S8_EEENS6_IJNS7_ILi128EEENS7_ILi96EEENS7_ILi64EEEEEELi256ENS_10bfloat16_tEfNS_4arch4Sm90ELb0ELb1ELb0ELb1ELb1ELb0ELb1ELb1ELb0ELb1ELb1ELb0EEENS1_21CollectiveEpilogueFwdINS6_IJSA_NS7_ILi256EEESB_EEES9_SE_SG_Li256ELb1ELb1ELb1ELb0EEENS1_36VarlenDynamicPersistentTileSchedulerILi128ELi96ELi256ELi128ELb1ELb1ELb1ELb1ELb0ELb1EEEEEEEEEvNT_6ParamsE,"",@"SHT_CUDA_INFO"
	.sectionflags	@""
	.align	4


	//----- nvinfo : EIATTR_CUDA_API_VERSION
	.align		4
        /*0000*/ 	.byte	0x04, 0x37
        /*0002*/ 	.short	(.L_1384 - .L_1383)
.L_1383:
        /*0004*/ 	.word	0x00000082


	//----- nvinfo : EIATTR_KPARAM_INFO
	.align		4
.L_1384:
        /*0008*/ 	.byte	0x04, 0x17
        /*000a*/ 	.short	(.L_1386 - .L_1385)
.L_1385:
        /*000c*/ 	.word	0x00000000
        /*0010*/ 	.short	0x0000
        /*0012*/ 	.short	0x0070
        /*0014*/ 	.byte	0x00, 0xf0, 0x01, 0x2e


	//----- nvinfo : EIATTR_SPARSE_MMA_MASK
	.align		4
.L_1386:
        /*0018*/ 	.byte	0x03, 0x50
        /*001a*/ 	.short	0x0000


	//----- nvinfo : EIATTR_MAXREG_COUNT
	.align		4
        /*001c*/ 	.byte	0x03, 0x1b
        /*001e*/ 	.short	0x00a8


	//----- nvinfo : EIATTR_NUM_BARRIERS
	.align		4
        /*0020*/ 	.byte	0x02, 0x4c
        /*0022*/ 	.byte	0x10
	.zero		1


	//----- nvinfo : EIATTR_EXTERNS
	.align		4
        /*0024*/ 	.byte	0x04, 0x0f
        /*0026*/ 	.short	(.L_1388 - .L_1387)


	//   ....[0]....
	.align		4
.L_1387:
        /*0028*/ 	.word	index@(__assertfail)


	//----- nvinfo : EIATTR_ANNOTATIONS
	.align		4
.L_1388:
        /*002c*/ 	.byte	0x04, 0x55
        /*002e*/ 	.short	(.L_1390 - .L_1389)


	//   ....[0]....
.L_1389:
        /* <DEDUP_REMOVED lines=50> */


	//----- nvinfo : EIATTR_MERCURY_ISA_VERSION
	.align		4
.L_1390:
        /*0340*/ 	.byte	0x03, 0x5f
        /*0342*/ 	.short	0x0101


	//----- nvinfo : EIATTR_UNUSED_LOAD_BYTE_OFFSET
	.align		4
        /*0344*/ 	.byte	0x04, 0x44
        /*0346*/ 	.short	(.L_1392 - .L_1391)


	//   ....[0]....
.L_1391:
        /*0348*/ 	.word	0x00000a90
        /*034c*/ 	.word	0x0000fff0


	//   ....[1]....
        /*0350*/ 	.word	0x0001f4e0
        /*0354*/ 	.word	0x0000fff0


	//----- nvinfo : EIATTR_INT_WARP_WIDE_INSTR_OFFSETS
	.align		4
.L_1392:
        /*0358*/ 	.byte	0x04, 0x31
        /*035a*/ 	.short	(.L_1394 - .L_1393)


	//   ....[0]....
.L_1393:
        /*035c*/ 	.word	0x000000c0


	//   ....[1]....
        /*0360*/ 	.word	0x000000d0


	//   ....[2]....
        /*0364*/ 	.word	0x000000e0


	//   ....[3]....
        /*0368*/ 	.word	0x00000180


	//   ....[4]....
        /*036c*/ 	.word	0x00025cf0


	//   ....[5]....
        /*0370*/ 	.word	0x00025d80


	//   ....[6]....
        /*0374*/ 	.word	0x00029c40


	//   ....[7]....
        /*0378*/ 	.word	0x00029cd0


	//----- nvinfo : EIATTR_COOP_GROUP_MASK_REGIDS
	.align		4
.L_1394:
        /*037c*/ 	.byte	0x04, 0x29
        /*037e*/ 	.short	(.L_1396 - .L_1395)


	//   ....[0]....
.L_1395:
        /*0380*/ 	.word	0xffffffff


	//   ....[1]....
        /*0384*/ 	.word	0xffffffff


	//   ....[2]....
        /*0388*/ 	.word	0xffffffff


	//   ....[3]....
        /*038c*/ 	.word	0xffffffff


	//   ....[4]....
        /*0390*/ 	.word	0xffffffff


	//   ....[5]....
        /*0394*/ 	.word	0xffffffff


	//   ....[6]....
        /*0398*/ 	.word	0xffffffff


	//   ....[7]....
        /*039c*/ 	.word	0xffffffff


	//   ....[8]....
        /*03a0*/ 	.word	0xffffffff


	//   ....[9]....
        /*03a4*/ 	.word	0xffffffff


	//   ....[10]....
        /*03a8*/ 	.word	0xffffffff


	//   ....[11]....
        /*03ac*/ 	.word	0xffffffff


	//   ....[12]....
        /*03b0*/ 	.word	0xffffffff


	//   ....[13]....
        /*03b4*/ 	.word	0xffffffff


	//   ....[14]....
        /*03b8*/ 	.word	0xffffffff


	//   ....[15]....
        /*03bc*/ 	.word	0xffffffff


	//   ....[16]....
        /*03c0*/ 	.word	0xffffffff


	//   ....[17]....
        /*03c4*/ 	.word	0xffffffff


	//   ....[18]....
        /*03c8*/ 	.word	0xffffffff


	//   ....[19]....
        /*03cc*/ 	.word	0xffffffff


	//   ....[20]....
        /*03d0*/ 	.word	0xffffffff


	//   ....[21]....
        /*03d4*/ 	.word	0xffffffff


	//   ....[22]....
        /*03d8*/ 	.word	0xffffffff


	//   ....[23]....
        /*03dc*/ 	.word	0xffffffff


	//   ....[24]....
        /*03e0*/ 	.word	0xffffffff


	//   ....[25]....
        /*03e4*/ 	.word	0xffffffff


	//   ....[26]....
        /*03e8*/ 	.word	0xffffffff


	//   ....[27]....
        /*03ec*/ 	.word	0xffffffff


	//   ....[28]....
        /*03f0*/ 	.word	0xffffffff


	//   ....[29]....
        /*03f4*/ 	.word	0xffffffff


	//   ....[30]....
        /*03f8*/ 	.word	0xffffffff


	//   ....[31]....
        /*03fc*/ 	.word	0xffffffff


	//   ....[32]....
        /*0400*/ 	.word	0xffffffff


	//   ....[33]....
        /*0404*/ 	.word	0xffffffff


	//   ....[34]....
        /*0408*/ 	.word	0xffffffff


	//   ....[35]....
        /*040c*/ 	.word	0xffffffff


	//   ....[36]....
        /*0410*/ 	.word	0xffffffff


	//   ....[37]....
        /*0414*/ 	.word	0xffffffff


	//   ....[38]....
        /*0418*/ 	.word	0xffffffff


	//   ....[39]....
        /*041c*/ 	.word	0xffffffff


	//   ....[40]....
        /*0420*/ 	.word	0xffffffff


	//   ....[41]....
        /*0424*/ 	.word	0xffffffff


	//   ....[42]....
        /*0428*/ 	.word	0xffffffff


	//   ....[43]....
        /*042c*/ 	.word	0xffffffff


	//   ....[44]....
        /*0430*/ 	.word	0xffffffff


	//   ....[45]....
        /*0434*/ 	.word	0xffffffff


	//   ....[46]....
        /*0438*/ 	.word	0xffffffff


	//   ....[47]....
        /*043c*/ 	.word	0xffffffff


	//   ....[48]....
        /*0440*/ 	.word	0xffffffff


	//   ....[49]....
        /*0444*/ 	.word	0xffffffff


	//   ....[50]....
        /*0448*/ 	.word	0xffffffff


	//   ....[51]....
        /*044c*/ 	.word	0xffffffff


	//   ....[52]....
        /*0450*/ 	.word	0xffffffff


	//   ....[53]....
        /*0454*/ 	.word	0xffffffff


	//   ....[54]....
        /*0458*/ 	.word	0xffffffff


	//   ....[55]....
        /*045c*/ 	.word	0xffffffff


	//   ....[56]....
        /*0460*/ 	.word	0xffffffff


	//   ....[57]....
        /*0464*/ 	.word	0xffffffff


	//   ....[58]....
        /*0468*/ 	.word	0xffffffff


	//   ....[59]....
        /*046c*/ 	.word	0xffffffff


	//   ....[60]....
        /*0470*/ 	.word	0xffffffff


	//   ....[61]....
        /*0474*/ 	.word	0xffffffff


	//   ....[62]....
        /*0478*/ 	.word	0xffffffff


	//   ....[63]....
        /*047c*/ 	.word	0xffffffff


	//   ....[64]....
        /*0480*/ 	.word	0xffffffff


	//   ....[65]....
        /*0484*/ 	.word	0xffffffff


	//   ....[66]....
        /*0488*/ 	.word	0xffffffff


	//   ....[67]....
        /*048c*/ 	.word	0xffffffff


	//   ....[68]....
        /*0490*/ 	.word	0xffffffff


	//   ....[69]....
        /*0494*/ 	.word	0xffffffff


	//   ....[70]....
        /*0498*/ 	.word	0xffffffff


	//   ....[71]....
        /*049c*/ 	.word	0xffffffff


	//   ....[72]....
        /*04a0*/ 	.word	0xffffffff


	//   ....[73]....
        /*04a4*/ 	.word	0xffffffff


	//   ....[74]....
        /*04a8*/ 	.word	0xffffffff


	//   ....[75]....
        /*04ac*/ 	.word	0xffffffff


	//   ....[76]....
        /*04b0*/ 	.word	0xffffffff


	//   ....[77]....
        /*04b4*/ 	.word	0xffffffff


	//   ....[78]....
        /*04b8*/ 	.word	0xffffffff


	//   ....[79]....
        /*04bc*/ 	.word	0xffffffff


	//   ....[80]....
        /*04c0*/ 	.word	0xffffffff


	//   ....[81]....
        /*04c4*/ 	.word	0xffffffff


	//   ....[82]....
        /*04c8*/ 	.word	0xffffffff


	//   ....[83]....
        /*04cc*/ 	.word	0xffffffff


	//   ....[84]....
        /*04d0*/ 	.word	0xffffffff


	//   ....[85]....
        /*04d4*/ 	.word	0xffffffff


	//   ....[86]....
        /*04d8*/ 	.word	0xffffffff


	//   ....[87]....
        /*04dc*/ 	.word	0xffffffff


	//   ....[88]....
        /*04e0*/ 	.word	0xffffffff


	//   ....[89]....
        /*04e4*/ 	.word	0xffffffff


	//   ....[90]....
        /*04e8*/ 	.word	0xffffffff


	//   ....[91]....
        /*04ec*/ 	.word	0xffffffff


	//   ....[92]....
        /*04f0*/ 	.word	0xffffffff


	//   ....[93]....
        /*04f4*/ 	.word	0xffffffff


	//   ....[94]....
        /*04f8*/ 	.word	0xffffffff


	//   ....[95]....
        /*04fc*/ 	.word	0xffffffff


	//   ....[96]....
        /*0500*/ 	.word	0xffffffff


	//   ....[97]....
        /*0504*/ 	.word	0xffffffff


	//   ....[98]....
        /*0508*/ 	.word	0xffffffff


	//   ....[99]....
        /*050c*/ 	.word	0xffffffff


	//   ....[100]....
        /*0510*/ 	.word	0xffffffff


	//   ....[101]....
        /*0514*/ 	.word	0xffffffff


	//   ....[102]....
        /*0518*/ 	.word	0xffffffff


	//   ....[103]....
        /*051c*/ 	.word	0xffffffff


	//   ....[104]....
        /*0520*/ 	.word	0xffffffff


	//   ....[105]....
        /*0524*/ 	.word	0xffffffff


	//   ....[106]....
        /*0528*/ 	.word	0xffffffff


	//   ....[107]....
        /*052c*/ 	.word	0xffffffff


	//   ....[108]....
        /*0530*/ 	.word	0xffffffff


	//   ....[109]....
        /*0534*/ 	.word	0xffffffff


	//   ....[110]....
        /*0538*/ 	.word	0xffffffff


	//   ....[111]....
        /*053c*/ 	.word	0xffffffff


	//   ....[112]....
        /*0540*/ 	.word	0xffffffff


	//   ....[113]....
        /*0544*/ 	.word	0xffffffff


	//   ....[114]....
        /*0548*/ 	.word	0xffffffff


	//   ....[115]....
        /*054c*/ 	.word	0xffffffff


	//   ....[116]....
        /*0550*/ 	.word	0xffffffff


	//   ....[117]....
        /*0554*/ 	.word	0xffffffff


	//   ....[118]....
        /*0558*/ 	.word	0xffffffff


	//   ....[119]....
        /*055c*/ 	.word	0xffffffff


	//   ....[120]....
        /*0560*/ 	.word	0xffffffff


	//   ....[121]....
        /*0564*/ 	.word	0xffffffff


	//   ....[122]....
        /*0568*/ 	.word	0xffffffff


	//   ....[123]....
        /*056c*/ 	.word	0xffffffff


	//   ....[124]....
        /*0570*/ 	.word	0xffffffff


	//   ....[125]....
        /*0574*/ 	.word	0xffffffff


	//   ....[126]....
        /*0578*/ 	.word	0xffffffff


	//   ....[127]....
        /*057c*/ 	.word	0xffffffff


	//   ....[128]....
        /*0580*/ 	.word	0xffffffff


	//   ....[129]....
        /*0584*/ 	.word	0xffffffff


	//   ....[130]....
        /*0588*/ 	.word	0xffffffff


	//   ....[131]....
        /*058c*/ 	.word	0xffffffff


	//   ....[132]....
        /*0590*/ 	.word	0xffffffff


	//   ....[133]....
        /*0594*/ 	.word	0xffffffff


	//   ....[134]....
        /*0598*/ 	.word	0xffffffff


	//   ....[135]....
        /*059c*/ 	.word	0xffffffff


	//   ....[136]....
        /*05a0*/ 	.word	0xffffffff


	//   ....[137]....
        /*05a4*/ 	.word	0xffffffff


	//   ....[138]....
        /*05a8*/ 	.word	0xffffffff


	//   ....[139]....
        /*05ac*/ 	.word	0xffffffff


	//   ....[140]....
        /*05b0*/ 	.word	0xffffffff


	//   ....[141]....
        /*05b4*/ 	.word	0xffffffff


	//   ....[142]....
        /*05b8*/ 	.word	0xffffffff


	//   ....[143]....
        /*05bc*/ 	.word	0xffffffff


	//   ....[144]....
        /*05c0*/ 	.word	0xffffffff


	//   ....[145]....
        /*05c4*/ 	.word	0xffffffff


	//   ....[146]....
        /*05c8*/ 	.word	0xffffffff


	//   ....[147]....
        /*05cc*/ 	.word	0xffffffff


	//   ....[148]....
        /*05d0*/ 	.word	0xffffffff


	//   ....[149]....
        /*05d4*/ 	.word	0xffffffff


	//   ....[150]....
        /*05d8*/ 	.word	0xffffffff


	//   ....[151]....
        /*05dc*/ 	.word	0xffffffff


	//   ....[152]....
        /*05e0*/ 	.word	0xffffffff


	//   ....[153]....
        /*05e4*/ 	.word	0xffffffff


	//   ....[154]....
        /*05e8*/ 	.word	0xffffffff


	//   ....[155]....
        /*05ec*/ 	.word	0xffffffff


	//   ....[156]....
        /*05f0*/ 	.word	0xffffffff


	//   ....[157]....
        /*05f4*/ 	.word	0xffffffff


	//   ....[158]....
        /*05f8*/ 	.word	0xffffffff


	//   ....[159]....
        /*05fc*/ 	.word	0xffffffff


	//   ....[160]....
        /*0600*/ 	.word	0xffffffff


	//   ....[161]....
        /*0604*/ 	.word	0xffffffff


	//   ....[162]....
        /*0608*/ 	.word	0xffffffff


	//   ....[163]....
        /*060c*/ 	.word	0xffffffff


	//   ....[164]....
        /*0610*/ 	.word	0xffffffff


	//   ....[165]....
        /*0614*/ 	.word	0xffffffff


	//   ....[166]....
        /*0618*/ 	.word	0xffffffff


	//   ....[167]....
        /*061c*/ 	.word	0x0500000f


	//   ....[168]....
        /*0620*/ 	.word	0x0500000f


	//   ....[169]....
        /*0624*/ 	.word	0x0500000f


	//   ....[170]....
        /*0628*/ 	.word	0x0500000f


	//   ....[171]....
        /*062c*/ 	.word	0x0500000f


	//   ....[172]....
        /*0630*/ 	.word	0x0500000f


	//   ....[173]....
        /*0634*/ 	.word	0x0500000f


	//   ....[174]....
        /*0638*/ 	.word	0x0500000f


	//   ....[175]....
        /*063c*/ 	.word	0x0500000f


	//   ....[176]....
        /*0640*/ 	.word	0x0500000f


	//   ....[177]....
        /*0644*/ 	.word	0x0500000f


	//   ....[178]....
        /*0648*/ 	.word	0x0500000f


	//   ....[179]....
        /*064c*/ 	.word	0x0500000f


	//   ....[180]....
        /*0650*/ 	.word	0x0500000f


	//   ....[181]....
        /*0654*/ 	.word	0x0500000f


	//   ....[182]....
        /*0658*/ 	.word	0x0500000f


	//   ....[183]....
        /*065c*/ 	.word	0x0500000f


	//   ....[184]....
        /*0660*/ 	.word	0x0500000f


	//   ....[185]....
        /*0664*/ 	.word	0x0500000f


	//   ....[186]....
        /*0668*/ 	.word	0x0500000f


	//   ....[187]....
        /*066c*/ 	.word	0x0500000f


	//   ....[188]....
        /*0670*/ 	.word	0x0500000f


	//   ....[189]....
        /*0674*/ 	.word	0x0500000f


	//   ....[190]....
        /*0678*/ 	.word	0x0500000f


	//   ....[191]....
        /*067c*/ 	.word	0x0500000f


	//   ....[192]....
        /*0680*/ 	.word	0x0500000f


	//   ....[193]....
        /*0684*/ 	.word	0x0500000f


	//   ....[194]....
        /*0688*/ 	.word	0x0500000f


	//   ....[195]....
        /*068c*/ 	.word	0x0500000f


	//   ....[196]....
        /*0690*/ 	.word	0x0500000f


	//   ....[197]....
        /*0694*/ 	.word	0x0500000f


	//   ....[198]....
        /*0698*/ 	.word	0x0500000f


	//   ....[199]....
        /*069c*/ 	.word	0x0500000f


	//   ....[200]....
        /*06a0*/ 	.word	0x0500000f


	//   ....[201]....
        /*06a4*/ 	.word	0x0500000f


	//   ....[202]....
        /*06a8*/ 	.word	0x0500000f


	//   ....[203]....
        /*06ac*/ 	.word	0x0500000f


	//   ....[204]....
        /*06b0*/ 	.word	0x0500000f


	//   ....[205]....
        /*06b4*/ 	.word	0x0500000f


	//   ....[206]....
        /*06b8*/ 	.word	0x0500000f


	//   ....[207]....
        /*06bc*/ 	.word	0x0500000f


	//   ....[208]....
        /*06c0*/ 	.word	0x0500000f


	//   ....[209]....
        /*06c4*/ 	.word	0x0500000f


	//   ....[210]....
        /*06c8*/ 	.word	0x0500000f


	//   ....[211]....
        /*06cc*/ 	.word	0x0500000f


	//   ....[212]....
        /*06d0*/ 	.word	0x0500000f


	//   ....[213]....
        /*06d4*/ 	.word	0x0500000f


	//   ....[214]....
        /*06d8*/ 	.word	0x0500000f


	//   ....[215]....
        /*06dc*/ 	.word	0x0500000f


	//   ....[216]....
        /*06e0*/ 	.word	0x0500000f


	//   ....[217]....
        /*06e4*/ 	.word	0x0500000f


	//   ....[218]....
        /*06e8*/ 	.word	0x0500000f


	//   ....[219]....
        /*06ec*/ 	.word	0x0500000f


	//   ....[220]....
        /*06f0*/ 	.word	0x0500000f


	//   ....[221]....
        /*06f4*/ 	.word	0x0500000f


	//   ....[222]....
        /*06f8*/ 	.word	0x0500000f


	//   ....[223]....
        /*06fc*/ 	.word	0x0500000f


	//   ....[224]....
        /*0700*/ 	.word	0x0500000f


	//   ....[225]....
        /*0704*/ 	.word	0x0500000f


	//   ....[226]....
        /*0708*/ 	.word	0x0500000f


	//   ....[227]....
        /*070c*/ 	.word	0x0500000f


	//   ....[228]....
        /*0710*/ 	.word	0x0500000f


	//   ....[229]....
        /*0714*/ 	.word	0x0500000f


	//   ....[230]....
        /*0718*/ 	.word	0x0500000f


	//   ....[231]....
        /*071c*/ 	.word	0x0500000f


	//   ....[232]....
        /*0720*/ 	.word	0x0500000f


	//   ....[233]....
        /*0724*/ 	.word	0x0500000f


	//   ....[234]....
        /*0728*/ 	.word	0x0500000f


	//   ....[235]....
        /*072c*/ 	.word	0x0500000f


	//   ....[236]....
        /*0730*/ 	.word	0x0500000f


	//   ....[237]....
        /*0734*/ 	.word	0x0500000f


	//   ....[238]....
        /*0738*/ 	.word	0x0500000f


	//   ....[239]....
        /*073c*/ 	.word	0x0500000f


	//   ....[240]....
        /*0740*/ 	.word	0x0500000f


	//   ....[241]....
        /*0744*/ 	.word	0x0500000f


	//   ....[242]....
        /*0748*/ 	.word	0x0500000f


	//   ....[243]....
        /*074c*/ 	.word	0x0500000f


	//   ....[244]....
        /*0750*/ 	.word	0x0500000f


	//   ....[245]....
        /*0754*/ 	.word	0x0500000f


	//   ....[246]....
        /*0758*/ 	.word	0x0500000f


	//   ....[247]....
        /*075c*/ 	.word	0x0500000f


	//   ....[248]....
        /*0760*/ 	.word	0x0500000f


	//   ....[249]....
        /*0764*/ 	.word	0x0500000f


	//   ....[250]....
        /*0768*/ 	.word	0x0500000f


	//   ....[251]....
        /*076c*/ 	.word	0x0500000f


	//   ....[252]....
        /*0770*/ 	.word	0x0500000f


	//   ....[253]....
        /*0774*/ 	.word	0x0500000f


	//   ....[254]....
        /*0778*/ 	.word	0x0500000f


	//   ....[255]....
        /*077c*/ 	.word	0x0500000f


	//   ....[0]....
        /*0780*/ 	.word	0x0500000f


	//   ....[1]....
        /*0784*/ 	.word	0x0500000f


	//   ....[2]....
        /*0788*/ 	.word	0x0500000f


	//   ....[3]....
        /*078c*/ 	.word	0x0500000f


	//   ....[4]....
        /*0790*/ 	.word	0x0500000f


	//   ....[5]....
        /*0794*/ 	.word	0x0500000f


	//   ....[6]....
        /*0798*/ 	.word	0x0500000f


	//   ....[7]....
        /*079c*/ 	.word	0x0500000f


	//   ....[8]....
        /*07a0*/ 	.word	0x0500000f


	//   ....[9]....
        /*07a4*/ 	.word	0x0500000f


	//   ....[10]....
        /*07a8*/ 	.word	0x0500000f


	//   ....[11]....
        /*07ac*/ 	.word	0xffffffff


	//   ....[12]....
        /*07b0*/ 	.word	0xffffffff


	//   ....[13]....
        /*07b4*/ 	.word	0xffffffff


	//   ....[14]....
        /*07b8*/ 	.word	0xffffffff


	//   ....[15]....
        /*07bc*/ 	.word	0xffffffff


	//   ....[16]....
        /*07c0*/ 	.word	0xffffffff


	//----- nvinfo : EIATTR_COOP_GROUP_INSTR_OFFSETS
	.align		4
.L_1396:
        /*07c4*/ 	.byte	0x04, 0x28
        /*07c6*/ 	.short	(.L_1398 - .L_1397)


	//   ....[0]....
.L_1397:
        /*07c8*/ 	.word	0x00000080


	//   ....[1]....
        /*07cc*/ 	.word	0x00000090


	//   ....[2]....
        /*07d0*/ 	.word	0x000002f0


	//   ....[3]....
        /*07d4*/ 	.word	0x00000450


	//   ....[4]....
        /*07d8*/ 	.word	0x00000570


	//   ....[5]....
        /*07dc*/ 	.word	0x000006d0


	//   ....[6]....
        /*07e0*/ 	.word	0x000028e0


	//   ....[7]....
        /*07e4*/ 	.word	0x000047a0


	//   ....[8]....
        /*07e8*/ 	.word	0x000049f0


	//   ....[9]....
        /*07ec*/ 	.word	0x00005e00


	//   ....[10]....
        /*07f0*/ 	.word	0x00005ff0


	//   ....[11]....
        /*07f4*/ 	.word	0x000062e0


	//   ....[12]....
        /*07f8*/ 	.word	0x00006300


	//   ....[13]....
        /*07fc*/ 	.word	0x0000b380


	//   ....[14]....
        /*0800*/ 	.word	0x0000b420


	//   ....[15]....
        /*0804*/ 	.word	0x0000b500


	//   ....[16]....
        /*0808*/ 	.word	0x0000b520


	//   ....[17]....
        /*080c*/ 	.word	0x00014c50


	//   ....[18]....
        /*0810*/ 	.word	0x00014e60


	//   ....[19]....
        /*0814*/ 	.word	0x00015f10


	//   ....[20]....
        /*0818*/ 	.word	0x00015fa0


	//   ....[21]....
        /*081c*/ 	.word	0x00016050


	//   ....[22]....
        /*0820*/ 	.word	0x000160c0


	//   ....[23]....
        /*0824*/ 	.word	0x0001e580


	//   ....[24]....
        /*0828*/ 	.word	0x0001e5a0


	//   ....[25]....
        /*082c*/ 	.word	0x0001e5e0


	//   ....[26]....
        /*0830*/ 	.word	0x0001e620


	//   ....[27]....
        /*0834*/ 	.word	0x00020850


	//   ....[28]....
        /*0838*/ 	.word	0x00020870


	//   ....[29]....
        /*083c*/ 	.word	0x000208c0


	//   ....[30]....
        /*0840*/ 	.word	0x000208d0


	//   ....[31]....
        /*0844*/ 	.word	0x00021280


	//   ....[32]....
        /*0848*/ 	.word	0x000212b0


	//   ....[33]....
        /*084c*/ 	.word	0x000213f0


	//   ....[34]....
        /*0850*/ 	.word	0x00021410


	//   ....[35]....
        /*0854*/ 	.word	0x00021550


	//   ....[36]....
        /*0858*/ 	.word	0x00021570


	//   ....[37]....
        /*085c*/ 	.word	0x000216c0


	//   ....[38]....
        /*0860*/ 	.word	0x000216e0


	//   ....[39]....
        /*0864*/ 	.word	0x00021ca0


	//   ....[40]....
        /*0868*/ 	.word	0x00021cd0


	//   ....[41]....
        /*086c*/ 	.word	0x00022700


	//   ....[42]....
        /*0870*/ 	.word	0x00022710


	//   ....[43]....
        /*0874*/ 	.word	0x00023a80


	//   ....[44]....
        /*0878*/ 	.word	0x00023aa0


	//   ....[45]....
        /*087c*/ 	.word	0x00023be0


	//   ....[46]....
        /*0880*/ 	.word	0x00023c00


	//   ....[47]....
        /*0884*/ 	.word	0x00023d40


	//   ....[48]....
        /*0888*/ 	.word	0x00023d60


	//   ....[49]....
        /*088c*/ 	.word	0x00023eb0


	//   ....[50]....
        /*0890*/ 	.word	0x00023ed0


	//   ....[51]....
        /*0894*/ 	.word	0x000240a0


	//   ....[52]....
        /*0898*/ 	.word	0x000242b0


	//   ....[53]....
        /*089c*/ 	.word	0x000242e0


	//   ....[54]....
        /*08a0*/ 	.word	0x00024310


	//   ....[55]....
        /*08a4*/ 	.word	0x00024340


	//   ....[56]....
        /*08a8*/ 	.word	0x00024370


	//   ....[57]....
        /*08ac*/ 	.word	0x000243a0


	//   ....[58]....
        /*08b0*/ 	.word	0x00024510


	//   ....[59]....
        /*08b4*/ 	.word	0x00024540


	//   ....[60]....
        /*08b8*/ 	.word	0x00024570


	//   ....[61]....
        /*08bc*/ 	.word	0x000245a0


	//   ....[62]....
        /*08c0*/ 	.word	0x000245d0


	//   ....[63]....
        /*08c4*/ 	.word	0x00024600


	//   ....[64]....
        /*08c8*/ 	.word	0x00024690


	//   ....[65]....
        /*08cc*/ 	.word	0x000246c0


	//   ....[66]....
        /*08d0*/ 	.word	0x000246d0


	//   ....[67]....
        /*08d4*/ 	.word	0x00024710


	//   ....[68]....
        /*08d8*/ 	.word	0x000268d0


	//   ....[69]....
        /*08dc*/ 	.word	0x000268f0


	//   ....[70]....
        /*08e0*/ 	.word	0x00026980


	//   ....[71]....
        /*08e4*/ 	.word	0x000269a0


	//   ....[72]....
        /*08e8*/ 	.word	0x00026a20


	//   ....[73]....
        /*08ec*/ 	.word	0x00026a40


	//   ....[74]....
        /*08f0*/ 	.word	0x00026ac0


	//   ....[75]....
        /*08f4*/ 	.word	0x00026ae0


	//   ....[76]....
        /*08f8*/ 	.word	0x00026b60


	//   ....[77]....
        /*08fc*/ 	.word	0x00026b80


	//   ....[78]....
        /*0900*/ 	.word	0x00026b90


	//   ....[79]....
        /*0904*/ 	.word	0x00026ba0


	//   ....[80]....
        /*0908*/ 	.word	0x000272f0


	//   ....[81]....
        /*090c*/ 	.word	0x00027330


	//   ....[82]....
        /*0910*/ 	.word	0x00027350


	//   ....[83]....
        /*0914*/ 	.word	0x00027360


	//   ....[84]....
        /*0918*/ 	.word	0x00027370


	//   ....[85]....
        /*091c*/ 	.word	0x00027380


	//   ....[86]....
        /*0920*/ 	.word	0x000273b0


	//   ....[87]....
        /*0924*/ 	.word	0x00027490


	//   ....[88]....
        /*0928*/ 	.word	0x000274e0


	//   ....[89]....
        /*092c*/ 	.word	0x00027540


	//   ....[90]....
        /*0930*/ 	.word	0x000275b0


	//   ....[91]....
        /*0934*/ 	.word	0x000275f0


	//   ....[92]....
        /*0938*/ 	.word	0x00027630


	//   ....[93]....
        /*093c*/ 	.word	0x00027650


	//   ....[94]....
        /*0940*/ 	.word	0x000276d0


	//   ....[95]....
        /*0944*/ 	.word	0x00027710


	//   ....[96]....
        /*0948*/ 	.word	0x00027e00


	//   ....[97]....
        /*094c*/ 	.word	0x00027e30


	//   ....[98]....
        /*0950*/ 	.word	0x00027e50


	//   ....[99]....
        /*0954*/ 	.word	0x00027e80


	//   ....[100]....
        /*0958*/ 	.word	0x00027ef0


	//   ....[101]....
        /*095c*/ 	.word	0x00027f20


	//   ....[102]....
        /*0960*/ 	.word	0x00028030


	//   ....[103]....
        /*0964*/ 	.word	0x00028050


	//   ....[104]....
        /*0968*/ 	.word	0x000280e0


	//   ....[105]....
        /*096c*/ 	.word	0x00028100


	//   ....[106]....
        /*0970*/ 	.word	0x00028170


	//   ....[107]....
        /*0974*/ 	.word	0x00028190


	//   ....[108]....
        /*0978*/ 	.word	0x000281f0


	//   ....[109]....
        /*097c*/ 	.word	0x00028220


	//   ....[110]....
        /*0980*/ 	.word	0x000282a0


	//   ....[111]....
        /*0984*/ 	.word	0x00028300


	//   ....[112]....
        /*0988*/ 	.word	0x00028840


	//   ....[113]....
        /*098c*/ 	.word	0x00028860


	//   ....[114]....
        /*0990*/ 	.word	0x000288b0


	//   ....[115]....
        /*0994*/ 	.word	0x00028970


	//   ....[116]....
        /*0998*/ 	.word	0x00028980


	//   ....[117]....
        /*099c*/ 	.word	0x000289b0


	//   ....[118]....
        /*09a0*/ 	.word	0x00028a40


	//   ....[119]....
        /*09a4*/ 	.word	0x00028af0


	//   ....[120]....
        /*09a8*/ 	.word	0x00028b00


	//   ....[121]....
        /*09ac*/ 	.word	0x00028b30


	//   ....[122]....
        /*09b0*/ 	.word	0x00028b40


	//   ....[123]....
        /*09b4*/ 	.word	0x00028bd0


	//   ....[124]....
        /*09b8*/ 	.word	0x000292c0


	//   ....[125]....
        /*09bc*/ 	.word	0x000292e0


	//   ....[126]....
        /*09c0*/ 	.word	0x000292f0


	//   ....[127]....
        /*09c4*/ 	.word	0x00029330


	//   ....[128]....
        /*09c8*/ 	.word	0x00029340


	//   ....[129]....
        /*09cc*/ 	.word	0x00029380


	//   ....[130]....
        /*09d0*/ 	.word	0x00029390


	//   ....[131]....
        /*09d4*/ 	.word	0x000293d0


	//   ....[132]....
        /*09d8*/ 	.word	0x000293e0


	//   ....[133]....
        /*09dc*/ 	.word	0x00029420


	//   ....[134]....
        /*09e0*/ 	.word	0x00029430


	//   ....[135]....
        /*09e4*/ 	.word	0x00029440


	//   ....[136]....
        /*09e8*/ 	.word	0x00029780


	//   ....[137]....
        /*09ec*/ 	.word	0x000297a0


	//   ....[138]....
        /*09f0*/ 	.word	0x000297b0


	//   ....[139]....
        /*09f4*/ 	.word	0x000297c0


	//   ....[140]....
        /*09f8*/ 	.word	0x000297d0


	//   ....[141]....
        /*09fc*/ 	.word	0x000297f0


	//   ....[142]....
        /*0a00*/ 	.word	0x00029860


	//   ....[143]....
        /*0a04*/ 	.word	0x00029890


	//   ....[144]....
        /*0a08*/ 	.word	0x000298a0


	//   ....[145]....
        /*0a0c*/ 	.word	0x00029910


	//   ....[146]....
        /*0a10*/ 	.word	0x00029920


	//   ....[147]....
        /*0a14*/ 	.word	0x00029a20


	//   ....[148]....
        /*0a18*/ 	.word	0x00029f00


	//   ....[149]....
        /*0a1c*/ 	.word	0x00029f30


	//   ....[150]....
        /*0a20*/ 	.word	0x00029f90


	//   ....[151]....
        /*0a24*/ 	.word	0x00029fc0


	//   ....[152]....
        /*0a28*/ 	.word	0x00029ff0


	//   ....[153]....
        /*0a2c*/ 	.word	0x0002a020


	//   ....[154]....
        /*0a30*/ 	.word	0x0002a050


	//   ....[155]....
        /*0a34*/ 	.word	0x0002a080


	//   ....[156]....
        /*0a38*/ 	.word	0x0002a220


	//   ....[157]....
        /*0a3c*/ 	.word	0x0002a250


	//   ....[158]....
        /*0a40*/ 	.word	0x0002a280


	//   ....[159]....
        /*0a44*/ 	.word	0x0002a2b0


	//   ....[160]....
        /*0a48*/ 	.word	0x0002a2e0


	//   ....[161]....
        /*0a4c*/ 	.word	0x0002a310


	//   ....[162]....
        /*0a50*/ 	.word	0x0002a3d0


	//   ....[163]....
        /*0a54*/ 	.word	0x0002a3f0


	//   ....[164]....
        /*0a58*/ 	.word	0x0002a410


	//   ....[165]....
        /*0a5c*/ 	.word	0x0002a470


	//   ....[166]....
        /*0a60*/ 	.word	0x0002ae90


	//   ....[167]....
        /*0a64*/ 	.word	0x0002b430


	//   ....[168]....
        /*0a68*/ 	.word	0x0002b520


	//   ....[169]....
        /*0a6c*/ 	.word	0x0002b5c0


	//   ....[170]....
        /*0a70*/ 	.word	0x0002b620


	//   ....[171]....
        /*0a74*/ 	.word	0x0002b710


	//   ....[172]....
        /*0a78*/ 	.word	0x0002b780


	//   ....[173]....
        /*0a7c*/ 	.word	0x0002b870


	//   ....[174]....
        /*0a80*/ 	.word	0x0002b8e0


	//   ....[175]....
        /*0a84*/ 	.word	0x0002b9d0


	//   ....[176]....
        /*0a88*/ 	.word	0x0002ba40


	//   ....[177]....
        /*0a8c*/ 	.word	0x0002bb30


	//   ....[178]....
        /*0a90*/ 	.word	0x0002bba0


	//   ....[179]....
        /*0a94*/ 	.word	0x0002bc40


	//   ....[180]....
        /*0a98*/ 	.word	0x0002bd40


	//   ....[181]....
        /*0a9c*/ 	.word	0x0002bdc0


	//   ....[182]....
        /*0aa0*/ 	.word	0x0002be20


	//   ....[183]....
        /*0aa4*/ 	.word	0x0002bef0


	//   ....[184]....
        /*0aa8*/ 	.word	0x0002bfd0


	//   ....[185]....
        /*0aac*/ 	.word	0x0002c090


	//   ....[186]....
        /*0ab0*/ 	.word	0x0002c110


	//   ....[187]....
        /*0ab4*/ 	.word	0x0002c200


	//   ....[188]....
        /*0ab8*/ 	.word	0x0002c2c0


	//   ....[189]....
        /*0abc*/ 	.word	0x0002c370


	//   ....[190]....
        /*0ac0*/ 	.word	0x0002c430


	//   ....[191]....
        /*0ac4*/ 	.word	0x0002c4e0


	//   ....[192]....
        /*0ac8*/ 	.word	0x0002c560


	//   ....[193]....
        /*0acc*/ 	.word	0x0002c650


	//   ....[194]....
        /*0ad0*/ 	.word	0x0002c6c0


	//   ....[195]....
        /*0ad4*/ 	.word	0x0002c790


	//   ....[196]....
        /*0ad8*/ 	.word	0x0002c830


	//   ....[197]....
        /*0adc*/ 	.word	0x0002c8d0


	//   ....[198]....
        /*0ae0*/ 	.word	0x0002c930


	//   ....[199]....
        /*0ae4*/ 	.word	0x0002ca20


	//   ....[200]....
        /*0ae8*/ 	.word	0x0002cb30


	//   ....[201]....
        /*0aec*/ 	.word	0x0002cb80


	//   ....[202]....
        /*0af0*/ 	.word	0x0002cbe0


	//   ....[203]....
        /*0af4*/ 	.word	0x0002cce0


	//   ....[204]....
        /*0af8*/ 	.word	0x0002cdf0


	//   ....[205]....
        /*0afc*/ 	.word	0x0002ce40


	//   ....[206]....
        /*0b00*/ 	.word	0x0002cea0


	//   ....[207]....
        /*0b04*/ 	.word	0x0002cfa0


	//   ....[208]....
        /*0b08*/ 	.word	0x0002d0b0


	//   ....[209]....
        /*0b0c*/ 	.word	0x0002d100


	//   ....[210]....
        /*0b10*/ 	.word	0x0002d160


	//   ....[211]....
        /*0b14*/ 	.word	0x0002d250


	//   ....[212]....
        /*0b18*/ 	.word	0x0002d380


	//   ....[213]....
        /*0b1c*/ 	.word	0x0002d460


	//   ....[214]....
        /*0b20*/ 	.word	0x0002d4f0


	//   ....[215]....
        /*0b24*/ 	.word	0x0002d600


	//   ....[216]....
        /*0b28*/ 	.word	0x0002d660


	//   ....[217]....
        /*0b2c*/ 	.word	0x0002d770


	//   ....[218]....
        /*0b30*/ 	.word	0x0002d7d0


	//   ....[219]....
        /*0b34*/ 	.word	0x0002d8e0


	//   ....[220]....
        /*0b38*/ 	.word	0x0002d940


	//   ....[221]....
        /*0b3c*/ 	.word	0x0002da50


	//   ....[222]....
        /*0b40*/ 	.word	0x0002dab0


	//   ....[223]....
        /*0b44*/ 	.word	0x0002db70


	//   ....[224]....
        /*0b48*/ 	.word	0x0002dcd0


	//   ....[225]....
        /*0b4c*/ 	.word	0x0002dd70


	//   ....[226]....
        /*0b50*/ 	.word	0x0002ddd0


	//   ....[227]....
        /*0b54*/ 	.word	0x0002de80


	//   ....[228]....
        /*0b58*/ 	.word	0x0002dee0


	//   ....[229]....
        /*0b5c*/ 	.word	0x0002df90


	//   ....[230]....
        /*0b60*/ 	.word	0x0002dff0


	//   ....[231]....
        /*0b64*/ 	.word	0x0002e0a0


	//   ....[232]....
        /*0b68*/ 	.word	0x0002e100


	//   ....[233]....
        /*0b6c*/ 	.word	0x0002e1b0


	//   ....[234]....
        /*0b70*/ 	.word	0x0002e210


	//   ....[235]....
        /*0b74*/ 	.word	0x0002e2c0


	//   ....[236]....
        /*0b78*/ 	.word	0x0002e3a0


	//   ....[237]....
        /*0b7c*/ 	.word	0x0002e440


	//   ....[238]....
        /*0b80*/ 	.word	0x0002e4a0


	//   ....[239]....
        /*0b84*/ 	.word	0x0002e570


	//   ....[240]....
        /*0b88*/ 	.word	0x0002e5d0


	//   ....[241]....
        /*0b8c*/ 	.word	0x0002e6a0


	//   ....[242]....
        /*0b90*/ 	.word	0x0002e700


	//   ....[243]....
        /*0b94*/ 	.word	0x0002e7e0


	//   ....[244]....
        /*0b98*/ 	.word	0x0002e840


	//   ....[245]....
        /*0b9c*/ 	.word	0x0002e910


	//   ....[246]....
        /*0ba0*/ 	.word	0x0002e970


	//   ....[247]....
        /*0ba4*/ 	.word	0x0002ea40


	//   ....[248]....
        /*0ba8*/ 	.word	0x0002ead0


	//   ....[249]....
        /*0bac*/ 	.word	0x0002eb70


	//   ....[250]....
        /*0bb0*/ 	.word	0x0002ecf0


	//   ....[251]....
        /*0bb4*/ 	.word	0x0002ed60


	//   ....[252]....
        /*0bb8*/ 	.word	0x0002edd0


	//   ....[253]....
        /*0bbc*/ 	.word	0x0002ee40


	//   ....[254]....
        /*0bc0*/ 	.word	0x0002eeb0


	//   ....[255]....
        /*0bc4*/ 	.word	0x0002ef30


	//   ....[0]....
        /*0bc8*/ 	.word	0x0002efb0


	//   ....[1]....
        /*0bcc*/ 	.word	0x0002f040


	//   ....[2]....
        /*0bd0*/ 	.word	0x0002f0b0


	//   ....[3]....
        /*0bd4*/ 	.word	0x0002f120


	//   ....[4]....
        /*0bd8*/ 	.word	0x0002f190


	//   ....[5]....
        /*0bdc*/ 	.word	0x0002f210


	//   ....[6]....
        /*0be0*/ 	.word	0x0002f280


	//   ....[7]....
        /*0be4*/ 	.word	0x0002f310


	//   ....[8]....
        /*0be8*/ 	.word	0x0002f370


	//   ....[9]....
        /*0bec*/ 	.word	0x0002f400


	//   ....[10]....
        /*0bf0*/ 	.word	0x0002f530


	//   ....[11]....
        /*0bf4*/ 	.word	0x00031a20


	//   ....[12]....
        /*0bf8*/ 	.word	0x00031cc0


	//   ....[13]....
        /*0bfc*/ 	.word	0x00032f60


	//   ....[14]....
        /*0c00*/ 	.word	0x00032fb0


	//   ....[15]....
        /*0c04*/ 	.word	0x00033020


	//   ....[16]....
        /*0c08*/ 	.word	0x00033040


	//----- nvinfo : EIATTR_REG_RECONFIG
	.align		4
.L_1398:
        /*0c0c*/ 	.byte	0x01, 0x54
	.zero		2


	//----- nvinfo : EIATTR_SYSCALL_OFFSETS
	.align		4
        /*0c10*/ 	.byte	0x04, 0x46
        /*0c12*/ 	.short	(.L_1400 - .L_1399)


	//   ....[0]....
.L_1399:
        /*0c14*/ 	.word	0x00002b60


	//   ....[1]....
        /*0c18*/ 	.word	0x00025ee0


	//   ....[2]....
        /*0c1c*/ 	.word	0x00026030


	//   ....[3]....
        /*0c20*/ 	.word	0x00026120


	//   ....[4]....
        /*0c24*/ 	.word	0x00026f30


	//   ....[5]....
        /*0c28*/ 	.word	0x00027a60


	//----- nvinfo : EIATTR_MBARRIER_INSTR_OFFSETS
	.align		4
.L_1400:
        /*0c2c*/ 	.byte	0x04, 0x39
        /*0c2e*/ 	.short	(.L_1402 - .L_1401)


	//   ....[0]....
.L_1401:
        /*0c30*/ 	.word	0x00000190
        /*0c34*/ 	.word	0x000000ff
        /*0c38*/ 	.word	0x00032400
        /*0c3c*/ 	.short	0x0100
        /*0c3e*/ 	.byte	0x08
	.zero		1


	//   ....[1]....
        /*0c40*/ 	.word	0x000001a0
        /*0c44*/ 	.word	0x000000ff
        /*0c48*/ 	.word	0x00032410
        /*0c4c*/ 	.short	0x0100
        /*0c4e*/ 	.byte	0x08
	.zero		1


	//   ....[2]....
        /*0c50*/ 	.word	0x000001b0
        /*0c54*/ 	.word	0x000000ff
        /*0c58*/ 	.word	0x00032420
        /*0c5c*/ 	.short	0x0100
        /*0c5e*/ 	.byte	0x08
	.zero		1


	//   ....[3]....
        /*0c60*/ 	.word	0x000002a0
        /*0c64*/ 	.word	0x000000ff
        /*0c68*/ 	.word	0x00032430
        /*0c6c*/ 	.short	0x0100
        /*0c6e*/ 	.byte	0x08
	.zero		1


	//   ....[4]....
        /*0c70*/ 	.word	0x000002b0
        /*0c74*/ 	.word	0x000000ff
        /*0c78*/ 	.word	0x00032440
        /*0c7c*/ 	.short	0x0100
        /*0c7e*/ 	.byte	0x08
	.zero		1


	//   ....[5]....
        /*0c80*/ 	.word	0x000002c0
        /*0c84*/ 	.word	0x000000ff
        /*0c88*/ 	.word	0x00032438
        /*0c8c*/ 	.short	0x0100
        /*0c8e*/ 	.byte	0x08
	.zero		1


	//   ....[6]....
        /*0c90*/ 	.word	0x000002d0
        /*0c94*/ 	.word	0x000000ff
        /*0c98*/ 	.word	0x00032448
        /*0c9c*/ 	.short	0x0100
        /*0c9e*/ 	.byte	0x08
	.zero		1


	//   ....[7]....
        /*0ca0*/ 	.word	0x00000400
        /*0ca4*/ 	.word	0x000000ff
        /*0ca8*/ 	.word	0x00032450
        /*0cac*/ 	.short	0x0100
        /*0cae*/ 	.byte	0x08
	.zero		1


	//   ....[8]....
        /*0cb0*/ 	.word	0x00000410
        /*0cb4*/ 	.word	0x000000ff
        /*0cb8*/ 	.word	0x00032460
        /*0cbc*/ 	.short	0x0100
        /*0cbe*/ 	.byte	0x08
	.zero		1


	//   ....[9]....
        /*0cc0*/ 	.word	0x00000420
        /*0cc4*/ 	.word	0x000000ff
        /*0cc8*/ 	.word	0x00032458
        /*0ccc*/ 	.short	0x0100
        /*0cce*/ 	.byte	0x08
	.zero		1


	//   ....[10]....
        /*0cd0*/ 	.word	0x00000430
        /*0cd4*/ 	.word	0x000000ff
        /*0cd8*/ 	.word	0x00032468
        /*0cdc*/ 	.short	0x0100
        /*0cde*/ 	.byte	0x08
	.zero		1


	//   ....[11]....
        /*0ce0*/ 	.word	0x00000520
        /*0ce4*/ 	.word	0x000000ff
        /*0ce8*/ 	.word	0x00032470
        /*0cec*/ 	.short	0x0100
        /*0cee*/ 	.byte	0x06
	.zero		1


	//   ....[12]....
        /*0cf0*/ 	.word	0x00000530
        /*0cf4*/ 	.word	0x000000ff
        /*0cf8*/ 	.word	0x00032480
        /*0cfc*/ 	.short	0x0100
        /*0cfe*/ 	.byte	0x06
	.zero		1


	//   ....[13]....
        /*0d00*/ 	.word	0x00000540
        /*0d04*/ 	.word	0x000000ff
        /*0d08*/ 	.word	0x00032478
        /*0d0c*/ 	.short	0x0100
        /*0d0e*/ 	.byte	0x06
	.zero		1


	//   ....[14]....
        /*0d10*/ 	.word	0x00000550
        /*0d14*/ 	.word	0x000000ff
        /*0d18*/ 	.word	0x00032488
        /*0d1c*/ 	.short	0x0100
        /*0d1e*/ 	.byte	0x06
	.zero		1


	//   ....[15]....
        /*0d20*/ 	.word	0x00000680
        /*0d24*/ 	.word	0x000000ff
        /*0d28*/ 	.word	0x00032490
        /*0d2c*/ 	.short	0x0100
        /*0d2e*/ 	.byte	0x08
	.zero		1


	//   ....[16]....
        /*0d30*/ 	.word	0x00000690
        /*0d34*/ 	.word	0x000000ff
        /*0d38*/ 	.word	0x000324a0
        /*0d3c*/ 	.short	0x0100
        /*0d3e*/ 	.byte	0x08
	.zero		1


	//   ....[17]....
        /*0d40*/ 	.word	0x000006a0
        /*0d44*/ 	.word	0x000000ff
        /*0d48*/ 	.word	0x00032498
        /*0d4c*/ 	.short	0x0100
        /*0d4e*/ 	.byte	0x08
	.zero		1


	//   ....[18]....
        /*0d50*/ 	.word	0x000006b0
        /*0d54*/ 	.word	0x000000ff
        /*0d58*/ 	.word	0x000324a8
        /*0d5c*/ 	.short	0x0100
        /*0d5e*/ 	.byte	0x08
	.zero		1


	//   ....[19]....
        /*0d60*/ 	.word	0x000007f0
        /*0d64*/ 	.word	0x000000ff
        /*0d68*/ 	.word	0x000324b0
        /*0d6c*/ 	.short	0x0100
        /*0d6e*/ 	.byte	0x08
	.zero		1


	//   ....[20]....
        /*0d70*/ 	.word	0x00000800
        /*0d74*/ 	.word	0x000000ff
        /*0d78*/ 	.word	0x000324c0
        /*0d7c*/ 	.short	0x0100
        /*0d7e*/ 	.byte	0x08
	.zero		1


	//   ....[21]....
        /*0d80*/ 	.word	0x00000810
        /*0d84*/ 	.word	0x000000ff
        /*0d88*/ 	.word	0x000324b8
        /*0d8c*/ 	.short	0x0100
        /*0d8e*/ 	.byte	0x08
	.zero		1


	//   ....[22]....
        /*0d90*/ 	.word	0x00000820
        /*0d94*/ 	.word	0x000000ff
        /*0d98*/ 	.word	0x000324c8
        /*0d9c*/ 	.short	0x0100
        /*0d9e*/ 	.byte	0x08
	.zero		1


	//   ....[23]....
        /*0da0*/ 	.word	0x00002d70
        /*0da4*/ 	.word	0x00000048
        /*0da8*/ 	.word	0x00032400
        /*0dac*/ 	.short	0x010a
        /*0dae*/ 	.byte	0x3f
	.zero		1


	//   ....[24]....
        /*0db0*/ 	.word	0x00003220
        /*0db4*/ 	.word	0x0000000c
        /*0db8*/ 	.word	0x00000000
        /*0dbc*/ 	.short	0x010a
        /*0dbe*/ 	.byte	0x3f
	.zero		1


	//   ....[25]....
        /*0dc0*/ 	.word	0x00003280
        /*0dc4*/ 	.word	0x0000000c
        /*0dc8*/ 	.word	0x00000000
        /*0dcc*/ 	.short	0x010a
        /*0dce*/ 	.byte	0x3f
	.zero		1


	//   ....[26]....
        /*0dd0*/ 	.word	0x00003630
        /*0dd4*/ 	.word	0x00000048
        /*0dd8*/ 	.word	0x00032410
        /*0ddc*/ 	.short	0x010a
        /*0dde*/ 	.byte	0x3f
	.zero		1


	//   ....[27]....
        /*0de0*/ 	.word	0x00003730
        /*0de4*/ 	.word	0x00000008
        /*0de8*/ 	.word	0x00000000
        /*0dec*/ 	.short	0x010a
        /*0dee*/ 	.byte	0x3f
	.zero		1


	//   ....[28]....
        /*0df0*/ 	.word	0x00003790
        /*0df4*/ 	.word	0x00000008
        /*0df8*/ 	.word	0x00000000
        /*0dfc*/ 	.short	0x010a
        /*0dfe*/ 	.byte	0x3f
	.zero		1


	//   ....[29]....
        /*0e00*/ 	.word	0x00004500
        /*0e04*/ 	.word	0x00000048
        /*0e08*/ 	.word	0x00000000
        /*0e0c*/ 	.short	0x0101
        /*0e0e*/ 	.byte	0x3f
	.zero		1


	//   ....[30]....
        /*0e10*/ 	.word	0x000096d0
        /*0e14*/ 	.word	0x00000000
        /*0e18*/ 	.word	0x00000000
        /*0e1c*/ 	.short	0x0101
        /*0e1e*/ 	.byte	0x3f
	.zero		1


	//   ....[31]....
        /*0e20*/ 	.word	0x00009e40
        /*0e24*/ 	.word	0x00000004
        /*0e28*/ 	.word	0x00000000
        /*0e2c*/ 	.short	0x010a
        /*0e2e*/ 	.byte	0x3f
	.zero		1


	//   ....[32]....
        /*0e30*/ 	.word	0x00009ee0
        /*0e34*/ 	.word	0x00000006
        /*0e38*/ 	.word	0x00000000
        /*0e3c*/ 	.short	0x010a
        /*0e3e*/ 	.byte	0x3f
	.zero		1


	//   ....[33]....
        /*0e40*/ 	.word	0x0000a2f0
        /*0e44*/ 	.word	0x00000003
        /*0e48*/ 	.word	0x00000000
        /*0e4c*/ 	.short	0x010a
        /*0e4e*/ 	.byte	0x3f
	.zero		1


	//   ....[34]....
        /*0e50*/ 	.word	0x0000a3c0
        /*0e54*/ 	.word	0x00000006
        /*0e58*/ 	.word	0x00000000
        /*0e5c*/ 	.short	0x010a
        /*0e5e*/ 	.byte	0x3f
	.zero		1


	//   ....[35]....
        /*0e60*/ 	.word	0x0000b130
        /*0e64*/ 	.word	0x00000003
        /*0e68*/ 	.word	0x00000000
        /*0e6c*/ 	.short	0x0101
        /*0e6e*/ 	.byte	0x3f
	.zero		1


	//   ....[36]....
        /*0e70*/ 	.word	0x000134f0
        /*0e74*/ 	.word	0x00000000
        /*0e78*/ 	.word	0x00000000
        /*0e7c*/ 	.short	0x0101
        /*0e7e*/ 	.byte	0x3f
	.zero		1


	//   ....[37]....
        /*0e80*/ 	.word	0x000136e0
        /*0e84*/ 	.word	0x00000002
        /*0e88*/ 	.word	0x00000000
        /*0e8c*/ 	.short	0x010a
        /*0e8e*/ 	.byte	0x3f
	.zero		1


	//   ....[38]....
        /*0e90*/ 	.word	0x00013780
        /*0e94*/ 	.word	0x00000006
        /*0e98*/ 	.word	0x00000000
        /*0e9c*/ 	.short	0x010a
        /*0e9e*/ 	.byte	0x3f
	.zero		1


	//   ....[39]....
        /*0ea0*/ 	.word	0x00013b90
        /*0ea4*/ 	.word	0x00000002
        /*0ea8*/ 	.word	0x00000000
        /*0eac*/ 	.short	0x010a
        /*0eae*/ 	.byte	0x3f
	.zero		1


	//   ....[40]....
        /*0eb0*/ 	.word	0x00013c60
        /*0eb4*/ 	.word	0x00000004
        /*0eb8*/ 	.word	0x00000000
        /*0ebc*/ 	.short	0x010a
        /*0ebe*/ 	.byte	0x3f
	.zero		1


	//   ....[41]....
        /*0ec0*/ 	.word	0x000149d0
        /*0ec4*/ 	.word	0x0000000b
        /*0ec8*/ 	.word	0x00000000
        /*0ecc*/ 	.short	0x0101
        /*0ece*/ 	.byte	0x3f
	.zero		1


	//   ....[42]....
        /*0ed0*/ 	.word	0x0001e0f0
        /*0ed4*/ 	.word	0x00000003
        /*0ed8*/ 	.word	0x00000000
        /*0edc*/ 	.short	0x0101
        /*0ede*/ 	.byte	0x3f
	.zero		1


	//   ....[43]....
        /*0ee0*/ 	.word	0x00021270
        /*0ee4*/ 	.word	0x00000000
        /*0ee8*/ 	.word	0x00000000
        /*0eec*/ 	.short	0x0101
        /*0eee*/ 	.byte	0x3f
	.zero		1


	//   ....[44]....
        /*0ef0*/ 	.word	0x00021cc0
        /*0ef4*/ 	.word	0x00000004
        /*0ef8*/ 	.word	0x00000000
        /*0efc*/ 	.short	0x0101
        /*0efe*/ 	.byte	0x3f
	.zero		1


	//   ....[45]....
        /*0f00*/ 	.word	0x00026660
        /*0f04*/ 	.word	0x00000011
        /*0f08*/ 	.word	0x00032440
        /*0f0c*/ 	.short	0x010a
        /*0f0e*/ 	.byte	0x3f
	.zero		1


	//   ....[46]....
        /*0f10*/ 	.word	0x00026ca0
        /*0f14*/ 	.word	0x00000011
        /*0f18*/ 	.word	0x00032430
        /*0f1c*/ 	.short	0x0107
        /*0f1e*/ 	.byte	0x3f
	.zero		1


	//   ....[47]....
        /*0f20*/ 	.word	0x00026d70
        /*0f24*/ 	.word	0x00000011
        /*0f28*/ 	.word	0x00032430
        /*0f2c*/ 	.short	0x0101
        /*0f2e*/ 	.byte	0x3f
	.zero		1


	//   ....[48]....
        /*0f30*/ 	.word	0x000278a0
        /*0f34*/ 	.word	0x00000016
        /*0f38*/ 	.word	0x00032400
        /*0f3c*/ 	.short	0x0107
        /*0f3e*/ 	.byte	0x3f
	.zero		1


	//   ....[49]....
        /*0f40*/ 	.word	0x00027930
        /*0f44*/ 	.word	0x00000016
        /*0f48*/ 	.word	0x00032400
        /*0f4c*/ 	.short	0x0101
        /*0f4e*/ 	.byte	0x3f
	.zero		1


	//   ....[50]....
        /*0f50*/ 	.word	0x00028440
        /*0f54*/ 	.word	0x00000016
        /*0f58*/ 	.word	0x00032410
        /*0f5c*/ 	.short	0x0107
        /*0f5e*/ 	.byte	0x3f
	.zero		1


	//   ....[51]....
        /*0f60*/ 	.word	0x00028540
        /*0f64*/ 	.word	0x00000016
        /*0f68*/ 	.word	0x00032410
        /*0f6c*/ 	.short	0x0101
        /*0f6e*/ 	.byte	0x3f
	.zero		1


	//   ....[52]....
        /*0f70*/ 	.word	0x00028560
        /*0f74*/ 	.word	0x00000016
        /*0f78*/ 	.word	0x00032420
        /*0f7c*/ 	.short	0x010a
        /*0f7e*/ 	.byte	0x3f
	.zero		1


	//   ....[53]....
        /*0f80*/ 	.word	0x000285e0
        /*0f84*/ 	.word	0x00000011
        /*0f88*/ 	.word	0x00032460
        /*0f8c*/ 	.short	0x010a
        /*0f8e*/ 	.byte	0x3f
	.zero		1


	//   ....[54]....
        /*0f90*/ 	.word	0x00028d50
        /*0f94*/ 	.word	0x00000011
        /*0f98*/ 	.word	0x00032450
        /*0f9c*/ 	.short	0x0107
        /*0f9e*/ 	.byte	0x3f
	.zero		1


	//   ....[55]....
        /*0fa0*/ 	.word	0x00028e10
        /*0fa4*/ 	.word	0x00000011
        /*0fa8*/ 	.word	0x00032450
        /*0fac*/ 	.short	0x0101
        /*0fae*/ 	.byte	0x3f
	.zero		1


	//   ....[56]....
        /*0fb0*/ 	.word	0x00029140
        /*0fb4*/ 	.word	0x0000000a
        /*0fb8*/ 	.word	0x00032440
        /*0fbc*/ 	.short	0x010a
        /*0fbe*/ 	.byte	0x3f
	.zero		1


	//   ....[57]....
        /*0fc0*/ 	.word	0x000294f0
        /*0fc4*/ 	.word	0x0000000a
        /*0fc8*/ 	.word	0x00032430
        /*0fcc*/ 	.short	0x0107
        /*0fce*/ 	.byte	0x3f
	.zero		1


	//   ....[58]....
        /*0fd0*/ 	.word	0x000295a0
        /*0fd4*/ 	.word	0x0000000a
        /*0fd8*/ 	.word	0x00032430
        /*0fdc*/ 	.short	0x0101
        /*0fde*/ 	.byte	0x3f
	.zero		1


	//   ....[59]....
        /*0fe0*/ 	.word	0x000295d0
        /*0fe4*/ 	.word	0x0000000a
        /*0fe8*/ 	.word	0x00032460
        /*0fec*/ 	.short	0x010a
        /*0fee*/ 	.byte	0x3f
	.zero		1


	//   ....[60]....
        /*0ff0*/ 	.word	0x00029ad0
        /*0ff4*/ 	.word	0x0000000a
        /*0ff8*/ 	.word	0x00032450
        /*0ffc*/ 	.short	0x0107
        /*0ffe*/ 	.byte	0x3f
	.zero		1


	//   ....[61]....
        /*1000*/ 	.word	0x00029b80
        /*1004*/ 	.word	0x0000000a
        /*1008*/ 	.word	0x00032450
        /*100c*/ 	.short	0x0101
        /*100e*/ 	.byte	0x3f
	.zero		1


	//   ....[62]....
        /*1010*/ 	.word	0x0002ae10
        /*1014*/ 	.word	0x00000005
        /*1018*/ 	.word	0x00032420
        /*101c*/ 	.short	0x010a
        /*101e*/ 	.byte	0x3f
	.zero		1


	//   ....[63]....
        /*1020*/ 	.word	0x0002afb0
        /*1024*/ 	.word	0x00000003
        /*1028*/ 	.word	0x00032440
        /*102c*/ 	.short	0x010a
        /*102e*/ 	.byte	0x3f
	.zero		1


	//   ....[64]....
        /*1030*/ 	.word	0x0002b050
        /*1034*/ 	.word	0x00000005
        /*1038*/ 	.word	0x00032440
        /*103c*/ 	.short	0x010a
        /*103e*/ 	.byte	0x3f
	.zero		1


	//   ....[65]....
        /*1040*/ 	.word	0x0002b090
        /*1044*/ 	.word	0x00000003
        /*1048*/ 	.word	0x00032460
        /*104c*/ 	.short	0x010a
        /*104e*/ 	.byte	0x3f
	.zero		1


	//   ....[66]....
        /*1050*/ 	.word	0x0002b0d0
        /*1054*/ 	.word	0x00000005
        /*1058*/ 	.word	0x00032460
        /*105c*/ 	.short	0x010a
        /*105e*/ 	.byte	0x3f
	.zero		1


	//   ....[67]....
        /*1060*/ 	.word	0x0002b130
        /*1064*/ 	.word	0x00000048
        /*1068*/ 	.word	0x00032400
        /*106c*/ 	.short	0x010a
        /*106e*/ 	.byte	0x3f
	.zero		1


	//   ....[68]....
        /*1070*/ 	.word	0x0002b180
        /*1074*/ 	.word	0x0000000c
        /*1078*/ 	.word	0x00000000
        /*107c*/ 	.short	0x010a
        /*107e*/ 	.byte	0x3f
	.zero		1


	//   ....[69]....
        /*1080*/ 	.word	0x0002b1d0
        /*1084*/ 	.word	0x00000048
        /*1088*/ 	.word	0x00032410
        /*108c*/ 	.short	0x010a
        /*108e*/ 	.byte	0x3f
	.zero		1


	//   ....[70]....
        /*1090*/ 	.word	0x0002b220
        /*1094*/ 	.word	0x00000008
        /*1098*/ 	.word	0x00000000
        /*109c*/ 	.short	0x010a
        /*109e*/ 	.byte	0x3f
	.zero		1


	//   ....[71]....
        /*10a0*/ 	.word	0x0002b270
        /*10a4*/ 	.word	0x00000006
        /*10a8*/ 	.word	0x00000000
        /*10ac*/ 	.short	0x010a
        /*10ae*/ 	.byte	0x3f
	.zero		1


	//   ....[72]....
        /*10b0*/ 	.word	0x0002b2c0
        /*10b4*/ 	.word	0x00000006
        /*10b8*/ 	.word	0x00000000
        /*10bc*/ 	.short	0x010a
        /*10be*/ 	.byte	0x3f
	.zero		1


	//   ....[73]....
        /*10c0*/ 	.word	0x0002b310
        /*10c4*/ 	.word	0x00000006
        /*10c8*/ 	.word	0x00000000
        /*10cc*/ 	.short	0x010a
        /*10ce*/ 	.byte	0x3f
	.zero		1


	//   ....[74]....
        /*10d0*/ 	.word	0x0002b360
        /*10d4*/ 	.word	0x00000004
        /*10d8*/ 	.word	0x00000000
        /*10dc*/ 	.short	0x010a
        /*10de*/ 	.byte	0x3f
	.zero		1


	//   ....[75]....
        /*10e0*/ 	.word	0x0002b470
        /*10e4*/ 	.word	0x00000011
        /*10e8*/ 	.word	0x00032440
        /*10ec*/ 	.short	0x010a
        /*10ee*/ 	.byte	0x3f
	.zero		1


	//   ....[76]....
        /*10f0*/ 	.word	0x0002d280
        /*10f4*/ 	.word	0x00000016
        /*10f8*/ 	.word	0x00032420
        /*10fc*/ 	.short	0x010a
        /*10fe*/ 	.byte	0x3f
	.zero		1


	//   ....[77]....
        /*1100*/ 	.word	0x0002d2d0
        /*1104*/ 	.word	0x00000011
        /*1108*/ 	.word	0x00032460
        /*110c*/ 	.short	0x010a
        /*110e*/ 	.byte	0x3f
	.zero		1


	//   ....[78]....
        /*1110*/ 	.word	0x0002dc20
        /*1114*/ 	.word	0x0000000a
        /*1118*/ 	.word	0x00032440
        /*111c*/ 	.short	0x010a
        /*111e*/ 	.byte	0x3f
	.zero		1


	//   ....[79]....
        /*1120*/ 	.word	0x0002e2f0
        /*1124*/ 	.word	0x0000000a
        /*1128*/ 	.word	0x00032460
        /*112c*/ 	.short	0x010a
        /*112e*/ 	.byte	0x3f
	.zero		1


	//   ....[80]....
        /*1130*/ 	.word	0x0002f450
        /*1134*/ 	.word	0x00000005
        /*1138*/ 	.word	0x00032420
        /*113c*/ 	.short	0x010a
        /*113e*/ 	.byte	0x3f
	.zero		1


	//   ....[81]....
        /*1140*/ 	.word	0x0002f5f0
        /*1144*/ 	.word	0x00000003
        /*1148*/ 	.word	0x00032440
        /*114c*/ 	.short	0x010a
        /*114e*/ 	.byte	0x3f
	.zero		1


	//   ....[82]....
        /*1150*/ 	.word	0x0002f640
        /*1154*/ 	.word	0x00000005
        /*1158*/ 	.word	0x00032440
        /*115c*/ 	.short	0x010a
        /*115e*/ 	.byte	0x3f
	.zero		1


	//   ....[83]....
        /*1160*/ 	.word	0x0002f690
        /*1164*/ 	.word	0x00000003
        /*1168*/ 	.word	0x00032460
        /*116c*/ 	.short	0x010a
        /*116e*/ 	.byte	0x3f
	.zero		1


	//   ....[84]....
        /*1170*/ 	.word	0x0002fa50
        /*1174*/ 	.word	0x00000014
        /*1178*/ 	.word	0x00000000
        /*117c*/ 	.short	0x010a
        /*117e*/ 	.byte	0x3f
	.zero		1


	//   ....[85]....
        /*1180*/ 	.word	0x0002fb90
        /*1184*/ 	.word	0x00000006
        /*1188*/ 	.word	0x00000000
        /*118c*/ 	.short	0x010a
        /*118e*/ 	.byte	0x3f
	.zero		1


	//   ....[86]....
        /*1190*/ 	.word	0x000301f0
        /*1194*/ 	.word	0x0000000d
        /*1198*/ 	.word	0x00000000
        /*119c*/ 	.short	0x010a
        /*119e*/ 	.byte	0x3f
	.zero		1


	//   ....[87]....
        /*11a0*/ 	.word	0x00030330
        /*11a4*/ 	.word	0x00000014
        /*11a8*/ 	.word	0x00000000
        /*11ac*/ 	.short	0x010a
        /*11ae*/ 	.byte	0x3f
	.zero		1


	//   ....[88]....
        /*11b0*/ 	.word	0x000315e0
        /*11b4*/ 	.word	0x00000007
        /*11b8*/ 	.word	0x00000000
        /*11bc*/ 	.short	0x0101
        /*11be*/ 	.byte	0x3f
	.zero		1


	//   ....[89]....
        /*11c0*/ 	.word	0x0004ad30
        /*11c4*/ 	.word	0x00000000
        /*11c8*/ 	.word	0x00000000
        /*11cc*/ 	.short	0x0101
        /*11ce*/ 	.byte	0x3f
	.zero		1


	//   ....[90]....
        /*11d0*/ 	.word	0x0004ad50
        /*11d4*/ 	.word	0x00000006
        /*11d8*/ 	.word	0x00000000
        /*11dc*/ 	.short	0x010a
        /*11de*/ 	.byte	0x3f
	.zero		1


	//   ....[91]....
        /*11e0*/ 	.word	0x0004ada0
        /*11e4*/ 	.word	0x00000014
        /*11e8*/ 	.word	0x00000000
        /*11ec*/ 	.short	0x010a
        /*11ee*/ 	.byte	0x3f
	.zero		1


	//----- nvinfo : EIATTR_NUM_MBARRIERS
	.align		4
.L_1402:
        /*11f0*/ 	.byte	0x03, 0x38
        /*11f2*/ 	.short	0x0017


	//----- nvinfo : EIATTR_EXIT_INSTR_OFFSETS
	.align		4
        /*11f4*/ 	.byte	0x04, 0x1c
        /*11f6*/ 	.short	(.L_1404 - .L_1403)


	//   ....[0]....
.L_1403:
        /*11f8*/ 	.word	0x00000b00


	//   ....[1]....
        /*11fc*/ 	.word	0x00024050


	//   ....[2]....
        /*1200*/ 	.word	0x0002b120


	//----- nvinfo : EIATTR_MAX_THREADS
	.align		4
.L_1404:
        /*1204*/ 	.byte	0x04, 0x05
        /*1206*/ 	.short	(.L_1406 - .L_1405)
.L_1405:
        /*1208*/ 	.word	0x00000180
        /*120c*/ 	.word	0x00000001
        /*1210*/ 	.word	0x00000001


	//----- nvinfo : EIATTR_CRS_STACK_SIZE
	.align		4
.L_1406:
        /*1214*/ 	.byte	0x04, 0x1e
        /*1216*/ 	.short	(.L_1408 - .L_1407)
.L_1407:
        /*1218*/ 	.word	0x00000000


	//----- nvinfo : EIATTR_CBANK_PARAM_SIZE
	.align		4
.L_1408:
        /*121c*/ 	.byte	0x03, 0x19
        /*121e*/ 	.short	0x0bf0


	//----- nvinfo : EIATTR_PARAM_CBANK
	.align		4
        /*1220*/ 	.byte	0x04, 0x0a
        /*1222*/ 	.short	(.L_1410 - .L_1409)
	.align		4
.L_1409:
        /*1224*/ 	.word	index@(.nv.constant0._ZN7cutlass13device_kernelIN5flash11enable_sm90INS1_16FlashAttnFwdSm90INS1_25CollectiveMainloopFwdSm90ILi2EN4cute5tupleIJNS5_1CILi1EEES8_S8_EEENS6_IJNS7_ILi128EEENS7_ILi96EEENS7_ILi64EEEEEELi256ENS_10bfloat16_tEfNS_4arch4Sm90ELb0ELb1ELb0ELb1ELb1ELb0ELb1ELb1ELb0ELb1ELb1ELb0EEENS1_21CollectiveEpilogueFwdINS6_IJSA_NS7_ILi256EEESB_EEES9_SE_SG_Li256ELb1ELb1ELb1ELb0EEENS1_36VarlenDynamicPersistentTileSchedulerILi128ELi96ELi256ELi128ELb1ELb1ELb1ELb1ELb0ELb1EEEEEEEEEvNT_6ParamsE)
        /*1228*/ 	.short	0x0210
        /*122a*/ 	.short	0x0bf0


	//----- nvinfo : EIATTR_SW_WAR
	.align		4
.L_1410:
        /*122c*/ 	.byte	0x04, 0x36
        /*122e*/ 	.short	(.L_1412 - .L_1411)
.L_1411:
        /*1230*/ 	.word	0x00000008
.L_1412:


//--------------------- .nv.info._ZN7cutlass13device_kernelIN5flash11enable_sm90INS1_16FlashAttnFwdSm90INS1_25CollectiveMainloopFwdSm90ILi2EN4cute5tupleIJNS5_1CILi1EEES8_S8_EEENS6_IJNS7_ILi128EEENS7_ILi96EEENS7_ILi64EEEEEELi256ENS_10bfloat16_tEfNS_4arch4Sm90ELb0ELb1ELb0ELb1ELb1ELb1ELb1ELb1ELb0ELb1ELb1ELb0EEENS1_21CollectiveEpilogueFwdINS6_IJSA_NS7_ILi256EEESB_EEES9_SE_SG_Li256ELb1ELb1ELb1ELb0EEENS1_36VarlenDynamicPersistentTileSchedulerILi128ELi96ELi256ELi128ELb1ELb1ELb1ELb1ELb0ELb1EEEEEEEEEvNT_6ParamsE --------------------------
	.section	.nv.info._ZN7cutlass13device_kernelIN5flash11enable_sm90INS1_16FlashAttnFwdSm90INS1_25CollectiveMainloopFwdSm90ILi2EN4cute5tupleIJNS5_1CILi1EEES8_S8_EEENS6_IJNS7_ILi128EEENS7_ILi96EEENS7_ILi64EEEEEELi256ENS_10bfloat16_tEfNS_4arch4Sm90ELb0ELb1ELb0ELb1ELb1ELb1ELb1ELb1ELb0ELb1ELb1ELb0EEENS1_21CollectiveEpilogueFwdINS6_IJSA_NS7_ILi256EEESB_EEES9_SE_SG_Li256ELb1ELb1ELb1ELb0EEENS1_36VarlenDynamicPersistentTileSchedulerILi128ELi96ELi256ELi128ELb1ELb1ELb1ELb1ELb0ELb1EEEEEEEEEvNT_6ParamsE,"",@"SHT_CUDA_INFO"
	.sectionflags	@""
	.align	4


	//----- nvinfo : EIATTR_CUDA_API_VERSION
	.align		4
        /*0000*/ 	.byte	0x04, 0x37
        /*0002*/ 	.short	(.L_1414 - .L_1413)
.L_1413:
        /*0004*/ 	.word	0x00000082


	//----- nvinfo : EIATTR_KPARAM_INFO
	.align		4
.L_1414:
        /*0008*/ 	.byte	0x04, 0x17
        /*000a*/ 	.short	(.L_1416 - .L_1415)
.L_1415:
        /*000c*/ 	.word	0x00000000
        /*0010*/ 	.short	0x0000
        /*0012*/ 	.short	0x0070
        /*0014*/ 	.byte	0x00, 0xf0, 0x01, 0x2e


	//----- nvinfo : EIATTR_SPARSE_MMA_MASK
	.align		4
.L_1416:
        /*0018*/ 	.byte	0x03, 0x50
        /*001a*/ 	.short	0x0000


	//----- nvinfo : EIATTR_MAXREG_COUNT
	.align		4
        /*001c*/ 	.byte	0x03, 0x1b
        /*001e*/ 	.short	0x00a8


	//----- nvinfo : EIATTR_NUM_BARRIERS
	.align		4
        /*0020*/ 	.byte	0x02, 0x4c
        /*0022*/ 	.byte	0x10
	.zero		1


	//----- nvinfo : EIATTR_EXTERNS
	.align		4
        /*0024*/ 	.byte	0x04, 0x0f
        /*0026*/ 	.short	(.L_1418 - .L_1417)


	//   ....[0]....
	.align		4
.L_1417:
        /*0028*/ 	.word	index@(__assertfail)


	//----- nvinfo : EIATTR_ANNOTATIONS
	.align		4
.L_1418:
        /*002c*/ 	.byte	0x04, 0x55
        /*002e*/ 	.short	(.L_1420 - .L_1419)


	//   ....[0]....
.L_1419:
        /* <DEDUP_REMOVED lines=114> */


	//----- nvinfo : EIATTR_MERCURY_ISA_VERSION
	.align		4
.L_1420:
        /*0740*/ 	.byte	0x03, 0x5f
        /*0742*/ 	.short	0x0101


	//----- nvinfo : EIATTR_UNUSED_LOAD_BYTE_OFFSET
	.align		4
        /*0744*/ 	.byte	0x04, 0x44
        /*0746*/ 	.short	(.L_1422 - .L_1421)


	//   ....[0]....
.L_1421:
        /*0748*/ 	.word	0x00000b70
        /*074c*/ 	.word	0x0000fff0


	//   ....[1]....
        /*0750*/ 	.word	0x0002c010
        /*0754*/ 	.word	0x0000fff0


	//----- nvinfo : EIATTR_INT_WARP_WIDE_INSTR_OFFSETS
	.align		4
.L_1422:
        /*0758*/ 	.byte	0x04, 0x31
        /*075a*/ 	.short	(.L_1424 - .L_1423)


	//   ....[0]....
.L_1423:
        /*075c*/ 	.word	0x00000180


	//   ....[1]....
        /*0760*/ 	.word	0x000001c0


	//   ....[2]....
        /*0764*/ 	.word	0x00000230


	//   ....[3]....
        /*0768*/ 	.word	0x00000240


	//   ....[4]....
        /*076c*/ 	.word	0x00034820


	//   ....[5]....
        /*0770*/ 	.word	0x000348b0


	//   ....[6]....
        /*0774*/ 	.word	0x00038780


	//   ....[7]....
        /*0778*/ 	.word	0x00038810


	//----- nvinfo : EIATTR_COOP_GROUP_MASK_REGIDS
	.align		4
.L_1424:
        /*077c*/ 	.byte	0x04, 0x29
        /*077e*/ 	.short	(.L_1426 - .L_1425)


	//   ....[0]....
.L_1425:
        /*0780*/ 	.word	0xffffffff


	//   ....[1]....
        /*0784*/ 	.word	0xffffffff


	//   ....[2]....
        /*0788*/ 	.word	0xffffffff


	//   ....[3]....
        /*078c*/ 	.word	0xffffffff


	//   ....[4]....
        /*0790*/ 	.word	0xffffffff


	//   ....[5]....
        /*0794*/ 	.word	0xffffffff


	//   ....[6]....
        /*0798*/ 	.word	0xffffffff


	//   ....[7]....
        /*079c*/ 	.word	0xffffffff


	//   ....[8]....
        /*07a0*/ 	.word	0xffffffff


	//   ....[9]....
        /*07a4*/ 	.word	0xffffffff


	//   ....[10]....
        /*07a8*/ 	.word	0xffffffff


	//   ....[11]....
        /*07ac*/ 	.word	0xffffffff


	//   ....[12]....
        /*07b0*/ 	.word	0xffffffff


	//   ....[13]....
        /*07b4*/ 	.word	0xffffffff


	//   ....[14]....
        /*07b8*/ 	.word	0xffffffff


	//   ....[15]....
        /*07bc*/ 	.word	0xffffffff


	//   ....[16]....
        /*07c0*/ 	.word	0xffffffff


	//   ....[17]....
        /*07c4*/ 	.word	0xffffffff


	//   ....[18]....
        /*07c8*/ 	.word	0xffffffff


	//   ....[19]....
        /*07cc*/ 	.word	0xffffffff


	//   ....[20]....
        /*07d0*/ 	.word	0xffffffff


	//   ....[21]....
        /*07d4*/ 	.word	0xffffffff


	//   ....[22]....
        /*07d8*/ 	.word	0xffffffff


	//   ....[23]....
        /*07dc*/ 	.word	0xffffffff


	//   ....[24]....
        /*07e0*/ 	.word	0xffffffff


	//   ....[25]....
        /*07e4*/ 	.word	0xffffffff


	//   ....[26]....
        /*07e8*/ 	.word	0xffffffff


	//   ....[27]....
        /*07ec*/ 	.word	0xffffffff


	//   ....[28]....
        /*07f0*/ 	.word	0xffffffff


	//   ....[29]....
        /*07f4*/ 	.word	0xffffffff


	//   ....[30]....
        /*07f8*/ 	.word	0xffffffff


	//   ....[31]....
        /*07fc*/ 	.word	0xffffffff


	//   ....[32]....
        /*0800*/ 	.word	0xffffffff


	//   ....[33]....
        /*0804*/ 	.word	0xffffffff


	//   ....[34]....
        /*0808*/ 	.word	0xffffffff


	//   ....[35]....
        /*080c*/ 	.word	0xffffffff


	//   ....[36]....
        /*0810*/ 	.word	0xffffffff


	//   ....[37]....
        /*0814*/ 	.word	0xffffffff


	//   ....[38]....
        /*0818*/ 	.word	0xffffffff


	//   ....[39]....
        /*081c*/ 	.word	0xffffffff


	//   ....[40]....
        /*0820*/ 	.word	0xffffffff


	//   ....[41]....
        /*0824*/ 	.word	0xffffffff


	//   ....[42]....
        /*0828*/ 	.word	0xffffffff


	//   ....[43]....
        /*082c*/ 	.word	0xffffffff


	//   ....[44]....
        /*0830*/ 	.word	0xffffffff


	//   ....[45]....
        /*0834*/ 	.word	0xffffffff


	//   ....[46]....
        /*0838*/ 	.word	0xffffffff


	//   ....[47]....
        /*083c*/ 	.word	0xffffffff


	//   ....[48]....
        /*0840*/ 	.word	0xffffffff


	//   ....[49]....
        /*0844*/ 	.word	0xffffffff


	//   ....[50]....
        /*0848*/ 	.word	0xffffffff


	//   ....[51]....
        /*084c*/ 	.word	0xffffffff


	//   ....[52]....
        /*0850*/ 	.word	0xffffffff


	//   ....[53]....
        /*0854*/ 	.word	0xffffffff


	//   ....[54]....
        /*0858*/ 	.word	0xffffffff


	//   ....[55]....
        /*085c*/ 	.word	0xffffffff


	//   ....[56]....
        /*0860*/ 	.word	0xffffffff


	//   ....[57]....
        /*0864*/ 	.word	0xffffffff


	//   ....[58]....
        /*0868*/ 	.word	0xffffffff


	//   ....[59]....
        /*086c*/ 	.word	0xffffffff


	//   ....[60]....
        /*0870*/ 	.word	0xffffffff


	//   ....[61]....
        /*0874*/ 	.word	0xffffffff


	//   ....[62]....
        /*0878*/ 	.word	0xffffffff


	//   ....[63]....
        /*087c*/ 	.word	0xffffffff


	//   ....[64]....
        /*0880*/ 	.word	0xffffffff


	//   ....[65]....
        /*0884*/ 	.word	0xffffffff


	//   ....[66]....
        /*0888*/ 	.word	0xffffffff


	//   ....[67]....
        /*088c*/ 	.word	0xffffffff


	//   ....[68]....
        /*0890*/ 	.word	0xffffffff


	//   ....[69]....
        /*0894*/ 	.word	0xffffffff


	//   ....[70]....
        /*0898*/ 	.word	0xffffffff


	//   ....[71]....
        /*089c*/ 	.word	0xffffffff


	//   ....[72]....
        /*08a0*/ 	.word	0xffffffff


	//   ....[73]....
        /*08a4*/ 	.word	0xffffffff


	//   ....[74]....
        /*08a8*/ 	.word	0xffffffff


	//   ....[75]....
        /*08ac*/ 	.word	0xffffffff


	//   ....[76]....
        /*08b0*/ 	.word	0xffffffff


	//   ....[77]....
        /*08b4*/ 	.word	0xffffffff


	//   ....[78]....
        /*08b8*/ 	.word	0xffffffff


	//   ....[79]....
        /*08bc*/ 	.word	0xffffffff


	//   ....[80]....
        /*08c0*/ 	.word	0xffffffff


	//   ....[81]....
        /*08c4*/ 	.word	0xffffffff


	//   ....[82]....
        /*08c8*/ 	.word	0xffffffff


	//   ....[83]....
        /*08cc*/ 	.word	0xffffffff


	//   ....[84]....
        /*08d0*/ 	.word	0xffffffff


	//   ....[85]....
        /*08d4*/ 	.word	0xffffffff


	//   ....[86]....
        /*08d8*/ 	.word	0xffffffff


	//   ....[87]....
        /*08dc*/ 	.word	0xffffffff


	//   ....[88]....
        /*08e0*/ 	.word	0xffffffff


	//   ....[89]....
        /*08e4*/ 	.word	0xffffffff


	//   ....[90]....
        /*08e8*/ 	.word	0xffffffff


	//   ....[91]....
        /*08ec*/ 	.word	0xffffffff


	//   ....[92]....
        /*08f0*/ 	.word	0xffffffff


	//   ....[93]....
        /*08f4*/ 	.word	0xffffffff


	//   ....[94]....
        /*08f8*/ 	.word	0xffffffff


	//   ....[95]....
        /*08fc*/ 	.word	0xffffffff


	//   ....[96]....
        /*0900*/ 	.word	0xffffffff


	//   ....[97]....
        /*0904*/ 	.word	0xffffffff


	//   ....[98]....
        /*0908*/ 	.word	0xffffffff


	//   ....[99]....
        /*090c*/ 	.word	0xffffffff


	//   ....[100]....
        /*0910*/ 	.word	0xffffffff


	//   ....[101]....
        /*0914*/ 	.word	0xffffffff


	//   ....[102]....
        /*0918*/ 	.word	0xffffffff


	//   ....[103]....
        /*091c*/ 	.word	0xffffffff


	//   ....[104]....
        /*0920*/ 	.word	0xffffffff


	//   ....[105]....
        /*0924*/ 	.word	0xffffffff


	//   ....[106]....
        /*0928*/ 	.word	0xffffffff


	//   ....[107]....
        /*092c*/ 	.word	0xffffffff


	//   ....[108]....
        /*0930*/ 	.word	0xffffffff


	//   ....[109]....
        /*0934*/ 	.word	0xffffffff


	//   ....[110]....
        /*0938*/ 	.word	0xffffffff


	//   ....[111]....
        /*093c*/ 	.word	0xffffffff


	//   ....[112]....
        /*0940*/ 	.word	0xffffffff


	//   ....[113]....
        /*0944*/ 	.word	0xffffffff


	//   ....[114]....
        /*0948*/ 	.word	0xffffffff


	//   ....[115]....
        /*094c*/ 	.word	0xffffffff


	//   ....[116]....
        /*0950*/ 	.word	0xffffffff


	//   ....[117]....
        /*0954*/ 	.word	0xffffffff


	//   ....[118]....
        /*0958*/ 	.word	0xffffffff


	//   ....[119]....
        /*095c*/ 	.word	0xffffffff


	//   ....[120]....
        /*0960*/ 	.word	0xffffffff


	//   ....[121]....
        /*0964*/ 	.word	0xffffffff


	//   ....[122]....
        /*0968*/ 	.word	0xffffffff


	//   ....[123]....
        /*096c*/ 	.word	0xffffffff


	//   ....[124]....
        /*0970*/ 	.word	0xffffffff


	//   ....[125]....
        /*0974*/ 	.word	0xffffffff


	//   ....[126]....
        /*0978*/ 	.word	0xffffffff


	//   ....[127]....
        /*097c*/ 	.word	0xffffffff


	//   ....[128]....
        /*0980*/ 	.word	0xffffffff


	//   ....[129]....
        /*0984*/ 	.word	0xffffffff


	//   ....[130]....
        /*0988*/ 	.word	0xffffffff


	//   ....[131]....
        /*098c*/ 	.word	0xffffffff


	//   ....[132]....
        /*0990*/ 	.word	0xffffffff


	//   ....[133]....
        /*0994*/ 	.word	0xffffffff


	//   ....[134]....
        /*0998*/ 	.word	0xffffffff


	//   ....[135]....
        /*099c*/ 	.word	0xffffffff


	//   ....[136]....
        /*09a0*/ 	.word	0xffffffff


	//   ....[137]....
        /*09a4*/ 	.word	0xffffffff


	//   ....[138]....
        /*09a8*/ 	.word	0xffffffff


	//   ....[139]....
        /*09ac*/ 	.word	0xffffffff


	//   ....[140]....
        /*09b0*/ 	.word	0xffffffff


	//   ....[141]....
        /*09b4*/ 	.word	0xffffffff


	//   ....[142]....
        /*09b8*/ 	.word	0xffffffff


	//   ....[143]....
        /*09bc*/ 	.word	0xffffffff


	//   ....[144]....
        /*09c0*/ 	.word	0xffffffff


	//   ....[145]....
        /*09c4*/ 	.word	0xffffffff


	//   ....[146]....
        /*09c8*/ 	.word	0xffffffff


	//   ....[147]....
        /*09cc*/ 	.word	0xffffffff


	//   ....[148]....
        /*09d0*/ 	.word	0xffffffff


	//   ....[149]....
        /*09d4*/ 	.word	0xffffffff


	//   ....[150]....
        /*09d8*/ 	.word	0xffffffff


	//   ....[151]....
        /*09dc*/ 	.word	0xffffffff


	//   ....[152]....
        /*09e0*/ 	.word	0xffffffff


	//   ....[153]....
        /*09e4*/ 	.word	0xffffffff


	//   ....[154]....
        /*09e8*/ 	.word	0xffffffff


	//   ....[155]....
        /*09ec*/ 	.word	0xffffffff


	//   ....[156]....
        /*09f0*/ 	.word	0xffffffff


	//   ....[157]....
        /*09f4*/ 	.word	0xffffffff


	//   ....[158]....
        /*09f8*/ 	.word	0xffffffff


	//   ....[159]....
        /*09fc*/ 	.word	0xffffffff


	//   ....[160]....
        /*0a00*/ 	.word	0xffffffff


	//   ....[161]....
        /*0a04*/ 	.word	0xffffffff


	//   ....[162]....
        /*0a08*/ 	.word	0xffffffff


	//   ....[163]....
        /*0a0c*/ 	.word	0xffffffff


	//   ....[164]....
        /*0a10*/ 	.word	0xffffffff


	//   ....[165]....
        /*0a14*/ 	.word	0xffffffff


	//   ....[166]....
        /*0a18*/ 	.word	0xffffffff


	//   ....[167]....
        /*0a1c*/ 	.word	0xffffffff


	//   ....[168]....
        /*0a20*/ 	.word	0xffffffff


	//   ....[169]....
        /*0a24*/ 	.word	0xffffffff


	//   ....[170]....
        /*0a28*/ 	.word	0xffffffff


	//   ....[171]....
        /*0a2c*/ 	.word	0xffffffff


	//   ....[172]....
        /*0a30*/ 	.word	0xffffffff


	//   ....[173]....
        /*0a34*/ 	.word	0xffffffff


	//   ....[174]....
        /*0a38*/ 	.word	0xffffffff


	//   ....[175]....
        /*0a3c*/ 	.word	0xffffffff


	//   ....[176]....
        /*0a40*/ 	.word	0xffffffff


	//   ....[177]....
        /*0a44*/ 	.word	0xffffffff


	//   ....[178]....
        /*0a48*/ 	.word	0xffffffff


	//   ....[179]....
        /*0a4c*/ 	.word	0xffffffff


	//   ....[180]....
        /*0a50*/ 	.word	0xffffffff


	//   ....[181]....
        /*0a54*/ 	.word	0xffffffff


	//   ....[182]....
        /*0a58*/ 	.word	0xffffffff


	//   ....[183]....
        /*0a5c*/ 	.word	0xffffffff


	//   ....[184]....
        /*0a60*/ 	.word	0xffffffff


	//   ....[185]....
        /*0a64*/ 	.word	0xffffffff


	//   ....[186]....
        /*0a68*/ 	.word	0xffffffff


	//   ....[187]....
        /*0a6c*/ 	.word	0xffffffff


	//   ....[188]....
        /*0a70*/ 	.word	0xffffffff


	//   ....[189]....
        /*0a74*/ 	.word	0xffffffff


	//   ....[190]....
        /*0a78*/ 	.word	0xffffffff


	//   ....[191]....
        /*0a7c*/ 	.word	0xffffffff


	//   ....[192]....
        /*0a80*/ 	.word	0xffffffff


	//   ....[193]....
        /*0a84*/ 	.word	0xffffffff


	//   ....[194]....
        /*0a88*/ 	.word	0xffffffff


	//   ....[195]....
        /*0a8c*/ 	.word	0xffffffff


	//   ....[196]....
        /*0a90*/ 	.word	0xffffffff


	//   ....[197]....
        /*0a94*/ 	.word	0xffffffff


	//   ....[198]....
        /*0a98*/ 	.word	0xffffffff


	//   ....[199]....
        /*0a9c*/ 	.word	0xffffffff


	//   ....[200]....
        /*0aa0*/ 	.word	0xffffffff


	//   ....[201]....
        /*0aa4*/ 	.word	0x0500000f


	//   ....[202]....
        /*0aa8*/ 	.word	0x0500000f


	//   ....[203]....
        /*0aac*/ 	.word	0x0500000f


	//   ....[204]....
        /*0ab0*/ 	.word	0x0500000f


	//   ....[205]....
        /*0ab4*/ 	.word	0x0500000f


	//   ....[206]....
        /*0ab8*/ 	.word	0x0500000f


	//   ....[207]....
        /*0abc*/ 	.word	0x0500000f


	//   ....[208]....
        /*0ac0*/ 	.word	0x0500000f


	//   ....[209]....
        /*0ac4*/ 	.word	0x0500000f


	//   ....[210]....
        /*0ac8*/ 	.word	0x0500000f


	//   ....[211]....
        /*0acc*/ 	.word	0x0500000f


	//   ....[212]....
        /*0ad0*/ 	.word	0x0500000f


	//   ....[213]....
        /*0ad4*/ 	.word	0x0500000f


	//   ....[214]....
        /*0ad8*/ 	.word	0x0500000f


	//   ....[215]....
        /*0adc*/ 	.word	0x0500000f


	//   ....[216]....
        /*0ae0*/ 	.word	0x0500000f


	//   ....[217]....
        /*0ae4*/ 	.word	0x0500000f


	//   ....[218]....
        /*0ae8*/ 	.word	0x0500000f


	//   ....[219]....
        /*0aec*/ 	.word	0x0500000f


	//   ....[220]....
        /*0af0*/ 	.word	0x0500000f


	//   ....[221]....
        /*0af4*/ 	.word	0x0500000f


	//   ....[222]....
        /*0af8*/ 	.word	0x0500000f


	//   ....[223]....
        /*0afc*/ 	.word	0x0500000f


	//   ....[224]....
        /*0b00*/ 	.word	0x0500000f


	//   ....[225]....
        /*0b04*/ 	.word	0x0500000f


	//   ....[226]....
        /*0b08*/ 	.word	0x0500000f


	//   ....[227]....
        /*0b0c*/ 	.word	0x0500000f


	//   ....[228]....
        /*0b10*/ 	.word	0x0500000f


	//   ....[229]....
        /*0b14*/ 	.word	0x0500000f


	//   ....[230]....
        /*0b18*/ 	.word	0x0500000f


	//   ....[231]....
        /*0b1c*/ 	.word	0x0500000f


	//   ....[232]....
        /*0b20*/ 	.word	0x0500000f


	//   ....[233]....
        /*0b24*/ 	.word	0x0500000f


	//   ....[234]....
        /*0b28*/ 	.word	0x0500000f


	//   ....[235]....
        /*0b2c*/ 	.word	0x0500000f


	//   ....[236]....
        /*0b30*/ 	.word	0x0500000f


	//   ....[237]....
        /*0b34*/ 	.word	0x0500000f


	//   ....[238]....
        /*0b38*/ 	.word	0x0500000f


	//   ....[239]....
        /*0b3c*/ 	.word	0x0500000f


	//   ....[240]....
        /*0b40*/ 	.word	0x0500000f


	//   ....[241]....
        /*0b44*/ 	.word	0x0500000f


	//   ....[242]....
        /*0b48*/ 	.word	0x0500000f


	//   ....[243]....
        /*0b4c*/ 	.word	0x0500000f


	//   ....[244]....
        /*0b50*/ 	.word	0x0500000f


	//   ....[245]....
        /*0b54*/ 	.word	0x0500000f


	//   ....[246]....
        /*0b58*/ 	.word	0x0500000f


	//   ....[247]....
        /*0b5c*/ 	.word	0x0500000f


	//   ....[248]....
        /*0b60*/ 	.word	0x0500000f


	//   ....[249]....
        /*0b64*/ 	.word	0x0500000f


	//   ....[250]....
        /*0b68*/ 	.word	0x0500000f


	//   ....[251]....
        /*0b6c*/ 	.word	0x0500000f


	//   ....[252]....
        /*0b70*/ 	.word	0x0500000f


	//   ....[253]....
        /*0b74*/ 	.word	0x0500000f


	//   ....[254]....
        /*0b78*/ 	.word	0x0500000f


	//   ....[255]....
        /*0b7c*/ 	.word	0x0500000f


	//   ....[0]....
        /*0b80*/ 	.word	0x0500000f


	//   ....[1]....
        /*0b84*/ 	.word	0x0500000f


	//   ....[2]....
        /*0b88*/ 	.word	0x0500000f


	//   ....[3]....
        /*0b8c*/ 	.word	0x0500000f


	//   ....[4]....
        /*0b90*/ 	.word	0x0500000f


	//   ....[5]....
        /*0b94*/ 	.word	0x0500000f


	//   ....[6]....
        /*0b98*/ 	.word	0x0500000f


	//   ....[7]....
        /*0b9c*/ 	.word	0x0500000f


	//   ....[8]....
        /*0ba0*/ 	.word	0x0500000f


	//   ....[9]....
        /*0ba4*/ 	.word	0x0500000f


	//   ....[10]....
        /*0ba8*/ 	.word	0x0500000f


	//   ....[11]....
        /*0bac*/ 	.word	0x0500000f


	//   ....[12]....
        /*0bb0*/ 	.word	0x0500000f


	//   ....[13]....
        /*0bb4*/ 	.word	0x0500000f


	//   ....[14]....
        /*0bb8*/ 	.word	0x0500000f


	//   ....[15]....
        /*0bbc*/ 	.word	0x0500000f


	//   ....[16]....
        /*0bc0*/ 	.word	0x0500000f


	//   ....[17]....
        /*0bc4*/ 	.word	0x0500000f


	//   ....[18]....
        /*0bc8*/ 	.word	0x0500000f


	//   ....[19]....
        /*0bcc*/ 	.word	0x0500000f


	//   ....[20]....
        /*0bd0*/ 	.word	0x0500000f


	//   ....[21]....
        /*0bd4*/ 	.word	0x0500000f


	//   ....[22]....
        /*0bd8*/ 	.word	0x0500000f


	//   ....[23]....
        /*0bdc*/ 	.word	0x0500000f


	//   ....[24]....
        /*0be0*/ 	.word	0x0500000f


	//   ....[25]....
        /*0be4*/ 	.word	0x0500000f


	//   ....[26]....
        /*0be8*/ 	.word	0x0500000f


	//   ....[27]....
        /*0bec*/ 	.word	0x0500000f


	//   ....[28]....
        /*0bf0*/ 	.word	0x0500000f


	//   ....[29]....
        /*0bf4*/ 	.word	0x0500000f


	//   ....[30]....
        /*0bf8*/ 	.word	0x0500000f


	//   ....[31]....
        /*0bfc*/ 	.word	0x0500000f


	//   ....[32]....
        /*0c00*/ 	.word	0x0500000f


	//   ....[33]....
        /*0c04*/ 	.word	0x0500000f


	//   ....[34]....
        /*0c08*/ 	.word	0x0500000f


	//   ....[35]....
        /*0c0c*/ 	.word	0x0500000f


	//   ....[36]....
        /*0c10*/ 	.word	0x0500000f


	//   ....[37]....
        /*0c14*/ 	.word	0x0500000f


	//   ....[38]....
        /*0c18*/ 	.word	0x0500000f


	//   ....[39]....
        /*0c1c*/ 	.word	0x0500000f


	//   ....[40]....
        /*0c20*/ 	.word	0x0500000f


	//   ....[41]....
        /*0c24*/ 	.word	0x0500000f


	//   ....[42]....
        /*0c28*/ 	.word	0x0500000f


	//   ....[43]....
        /*0c2c*/ 	.word	0x0500000f


	//   ....[44]....
        /*0c30*/ 	.word	0x0500000f


	//   ....[45]....
        /*0c34*/ 	.word	0x0500000f


	//   ....[46]....
        /*0c38*/ 	.word	0x0500000f


	//   ....[47]....
        /*0c3c*/ 	.word	0x0500000f


	//   ....[48]....
        /*0c40*/ 	.word	0x0500000f


	//   ....[49]....
        /*0c44*/ 	.word	0x0500000f


	//   ....[50]....
        /*0c48*/ 	.word	0x0500000f


	//   ....[51]....
        /*0c4c*/ 	.word	0x0500000f


	//   ....[52]....
        /*0c50*/ 	.word	0x0500000f


	//   ....[53]....
        /*0c54*/ 	.word	0x0500000f


	//   ....[54]....
        /*0c58*/ 	.word	0x0500000f


	//   ....[55]....
        /*0c5c*/ 	.word	0x0500000f


	//   ....[56]....
        /*0c60*/ 	.word	0x0500000f


	//   ....[57]....
        /*0c64*/ 	.word	0x0500000f


	//   ....[58]....
        /*0c68*/ 	.word	0x0500000f


	//   ....[59]....
        /*0c6c*/ 	.word	0x0500000f


	//   ....[60]....
        /*0c70*/ 	.word	0x0500000f


	//   ....[61]....
        /*0c74*/ 	.word	0x0500000f


	//   ....[62]....
        /*0c78*/ 	.word	0x0500000f


	//   ....[63]....
        /*0c7c*/ 	.word	0x0500000f


	//   ....[64]....
        /*0c80*/ 	.word	0x0500000f


	//   ....[65]....
        /*0c84*/ 	.word	0x0500000f


	//   ....[66]....
        /*0c88*/ 	.word	0x0500000f


	//   ....[67]....
        /*0c8c*/ 	.word	0x0500000f


	//   ....[68]....
        /*0c90*/ 	.word	0x0500000f


	//   ....[69]....
        /*0c94*/ 	.word	0x0500000f


	//   ....[70]....
        /*0c98*/ 	.word	0x0500000f


	//   ....[71]....
        /*0c9c*/ 	.word	0x0500000f


	//   ....[72]....
        /*0ca0*/ 	.word	0x0500000f


	//   ....[73]....
        /*0ca4*/ 	.word	0x0500000f


	//   ....[74]....
        /*0ca8*/ 	.word	0x0500000f


	//   ....[75]....
        /*0cac*/ 	.word	0x0500000f


	//   ....[76]....
        /*0cb0*/ 	.word	0x0500000f


	//   ....[77]....
        /*0cb4*/ 	.word	0x0500000f


	//   ....[78]....
        /*0cb8*/ 	.word	0x0500000f


	//   ....[79]....
        /*0cbc*/ 	.word	0x0500000f


	//   ....[80]....
        /*0cc0*/ 	.word	0x0500000f


	//   ....[81]....
        /*0cc4*/ 	.word	0x0500000f


	//   ....[82]....
        /*0cc8*/ 	.word	0x0500000f


	//   ....[83]....
        /*0ccc*/ 	.word	0x0500000f


	//   ....[84]....
        /*0cd0*/ 	.word	0x0500000f


	//   ....[85]....
        /*0cd4*/ 	.word	0x0500000f


	//   ....[86]....
        /*0cd8*/ 	.word	0x0500000f


	//   ....[87]....
        /*0cdc*/ 	.word	0x0500000f


	//   ....[88]....
        /*0ce0*/ 	.word	0x0500000f


	//   ....[89]....
        /*0ce4*/ 	.word	0x0500000f


	//   ....[90]....
        /*0ce8*/ 	.word	0x0500000f


	//   ....[91]....
        /*0cec*/ 	.word	0x0500000f


	//   ....[92]....
        /*0cf0*/ 	.word	0x0500000f


	//   ....[93]....
        /*0cf4*/ 	.word	0x0500000f


	//   ....[94]....
        /*0cf8*/ 	.word	0x0500000f


	//   ....[95]....
        /*0cfc*/ 	.word	0xffffffff


	//   ....[96]....
        /*0d00*/ 	.word	0xffffffff


	//   ....[97]....
        /*0d04*/ 	.word	0xffffffff


	//   ....[98]....
        /*0d08*/ 	.word	0xffffffff


	//   ....[99]....
        /*0d0c*/ 	.word	0xffffffff


	//   ....[100]....
        /*0d10*/ 	.word	0xffffffff


	//----- nvinfo : EIATTR_COOP_GROUP_INSTR_OFFSETS
	.align		4
.L_1426:
        /*0d14*/ 	.byte	0x04, 0x28
        /*0d16*/ 	.short	(.L_1428 - .L_1427)


	//   ....[0]....
.L_1427:
        /*0d18*/ 	.word	0x000000c0


	//   ....[1]....
        /*0d1c*/ 	.word	0x00000190


	//   ....[2]....
        /*0d20*/ 	.word	0x000001e0


	//   ....[3]....
        /*0d24*/ 	.word	0x00000430


	//   ....[4]....
        /*0d28*/ 	.word	0x00000590


	//   ....[5]....
        /*0d2c*/ 	.word	0x000006b0


	//   ....[6]....
        /*0d30*/ 	.word	0x00000810


	//   ....[7]....
        /*0d34*/ 	.word	0x00003960


	//   ....[8]....
        /*0d38*/ 	.word	0x00003970


	//   ....[9]....
        /*0d3c*/ 	.word	0x000040f0


	//   ....[10]....
        /*0d40*/ 	.word	0x00004100


	//   ....[11]....
        /*0d44*/ 	.word	0x00004eb0


	//   ....[12]....
        /*0d48*/ 	.word	0x00004ec0


	//   ....[13]....
        /*0d4c*/ 	.word	0x000056a0


	//   ....[14]....
        /*0d50*/ 	.word	0x000056b0


	//   ....[15]....
        /*0d54*/ 	.word	0x00006090


	//   ....[16]....
        /*0d58*/ 	.word	0x000060a0


	//   ....[17]....
        /*0d5c*/ 	.word	0x000061b0


	//   ....[18]....
        /*0d60*/ 	.word	0x000061c0


	//   ....[19]....
        /*0d64*/ 	.word	0x00006560


	//   ....[20]....
        /*0d68*/ 	.word	0x00006580


	//   ....[21]....
        /*0d6c*/ 	.word	0x00006860


	//   ....[22]....
        /*0d70*/ 	.word	0x00006880


	//   ....[23]....
        /*0d74*/ 	.word	0x000078f0


	//   ....[24]....
        /*0d78*/ 	.word	0x000085e0


	//   ....[25]....
        /*0d7c*/ 	.word	0x000085f0


	//   ....[26]....
        /*0d80*/ 	.word	0x00008600


	//   ....[27]....
        /*0d84*/ 	.word	0x00008610


	//   ....[28]....
        /*0d88*/ 	.word	0x00008940


	//   ....[29]....
        /*0d8c*/ 	.word	0x00008950


	//   ....[30]....
        /*0d90*/ 	.word	0x00008960


	//   ....[31]....
        /*0d94*/ 	.word	0x00008970


	//   ....[32]....
        /*0d98*/ 	.word	0x00009cb0


	//   ....[33]....
        /*0d9c*/ 	.word	0x00009cd0


	//   ....[34]....
        /*0da0*/ 	.word	0x00009ce0


	//   ....[35]....
        /*0da4*/ 	.word	0x00009cf0


	//   ....[36]....
        /*0da8*/ 	.word	0x00009dd0


	//   ....[37]....
        /*0dac*/ 	.word	0x00009df0


	//   ....[38]....
        /*0db0*/ 	.word	0x00009e00


	//   ....[39]....
        /*0db4*/ 	.word	0x00009e10


	//   ....[40]....
        /*0db8*/ 	.word	0x0000ce60


	//   ....[41]....
        /*0dbc*/ 	.word	0x0000d070


	//   ....[42]....
        /*0dc0*/ 	.word	0x0000e080


	//   ....[43]....
        /*0dc4*/ 	.word	0x0000e210


	//   ....[44]....
        /*0dc8*/ 	.word	0x0000e250


	//   ....[45]....
        /*0dcc*/ 	.word	0x0000e270


	//   ....[46]....
        /*0dd0*/ 	.word	0x00017d80


	//   ....[47]....
        /*0dd4*/ 	.word	0x00017e10


	//   ....[48]....
        /*0dd8*/ 	.word	0x00017ef0


	//   ....[49]....
        /*0ddc*/ 	.word	0x00017f30


	//   ....[50]....
        /*0de0*/ 	.word	0x00021750


	//   ....[51]....
        /*0de4*/ 	.word	0x00021960


	//   ....[52]....
        /*0de8*/ 	.word	0x000228d0


	//   ....[53]....
        /*0dec*/ 	.word	0x000229b0


	//   ....[54]....
        /*0df0*/ 	.word	0x00022b40


	//   ....[55]....
        /*0df4*/ 	.word	0x00022b60


	//   ....[56]....
        /*0df8*/ 	.word	0x0002afb0


	//   ....[57]....
        /*0dfc*/ 	.word	0x0002afe0


	//   ....[58]....
        /*0e00*/ 	.word	0x0002b020


	//   ....[59]....
        /*0e04*/ 	.word	0x0002b050


	//   ....[60]....
        /*0e08*/ 	.word	0x0002d2a0


	//   ....[61]....
        /*0e0c*/ 	.word	0x0002d2d0


	//   ....[62]....
        /*0e10*/ 	.word	0x0002d300


	//   ....[63]....
        /*0e14*/ 	.word	0x0002d310


	//   ....[64]....
        /*0e18*/ 	.word	0x0002dc80


	//   ....[65]....
        /*0e1c*/ 	.word	0x0002dc90


	//   ....[66]....
        /*0e20*/ 	.word	0x0002de20


	//   ....[67]....
        /*0e24*/ 	.word	0x0002de30


	//   ....[68]....
        /*0e28*/ 	.word	0x0002dfc0


	//   ....[69]....
        /*0e2c*/ 	.word	0x0002dfd0


	//   ....[70]....
        /*0e30*/ 	.word	0x0002e160


	//   ....[71]....
        /*0e34*/ 	.word	0x0002e170


	//   ....[72]....
        /*0e38*/ 	.word	0x0002e650


	//   ....[73]....
        /*0e3c*/ 	.word	0x0002e660


	//   ....[74]....
        /*0e40*/ 	.word	0x0002f3c0


	//   ....[75]....
        /*0e44*/ 	.word	0x0002f3d0


	//   ....[76]....
        /*0e48*/ 	.word	0x00030a80


	//   ....[77]....
        /*0e4c*/ 	.word	0x00030a90


	//   ....[78]....
        /*0e50*/ 	.word	0x00030c30


	//   ....[79]....
        /*0e54*/ 	.word	0x00030c40


	//   ....[80]....
        /*0e58*/ 	.word	0x00030dd0


	//   ....[81]....
        /*0e5c*/ 	.word	0x00030de0


	//   ....[82]....
        /*0e60*/ 	.word	0x00030f70


	//   ....[83]....
        /*0e64*/ 	.word	0x00030f80


	//   ....[84]....
        /*0e68*/ 	.word	0x00031160


	//   ....[85]....
        /*0e6c*/ 	.word	0x00031370


	//   ....[86]....
        /*0e70*/ 	.word	0x000313a0


	//   ....[87]....
        /*0e74*/ 	.word	0x000313d0


	//   ....[88]....
        /*0e78*/ 	.word	0x00031400


	//   ....[89]....
        /*0e7c*/ 	.word	0x00031430


	//   ....[90]....
        /*0e80*/ 	.word	0x00031460


	//   ....[91]....
        /*0e84*/ 	.word	0x000315f0


	//   ....[92]....
        /*0e88*/ 	.word	0x00031620


	//   ....[93]....
        /*0e8c*/ 	.word	0x00031650


	//   ....[94]....
        /*0e90*/ 	.word	0x00031680


	//   ....[95]....
        /*0e94*/ 	.word	0x000316b0


	//   ....[96]....
        /*0e98*/ 	.word	0x000316e0


	//   ....[97]....
        /*0e9c*/ 	.word	0x00031770


	//   ....[98]....
        /*0ea0*/ 	.word	0x000317a0


	//   ....[99]....
        /*0ea4*/ 	.word	0x000317b0


	//   ....[100]....
        /*0ea8*/ 	.word	0x000317f0


	//   ....[101]....
        /*0eac*/ 	.word	0x00032f70


	//   ....[102]....
        /*0eb0*/ 	.word	0x00035400


	//   ....[103]....
        /*0eb4*/ 	.word	0x00035420


	//   ....[104]....
        /*0eb8*/ 	.word	0x000354b0


	//   ....[105]....
        /*0ebc*/ 	.word	0x000354d0


	//   ....[106]....
        /*0ec0*/ 	.word	0x00035550


	//   ....[107]....
        /*0ec4*/ 	.word	0x00035570


	//   ....[108]....
        /*0ec8*/ 	.word	0x000355f0


	//   ....[109]....
        /*0ecc*/ 	.word	0x00035610


	//   ....[110]....
        /*0ed0*/ 	.word	0x00035690


	//   ....[111]....
        /*0ed4*/ 	.word	0x000356b0


	//   ....[112]....
        /*0ed8*/ 	.word	0x000356c0


	//   ....[113]....
        /*0edc*/ 	.word	0x000356d0


	//   ....[114]....
        /*0ee0*/ 	.word	0x00035e50


	//   ....[115]....
        /*0ee4*/ 	.word	0x00035e80


	//   ....[116]....
        /*0ee8*/ 	.word	0x00035f80


	//   ....[117]....
        /*0eec*/ 	.word	0x00035f90


	//   ....[118]....
        /*0ef0*/ 	.word	0x00036030


	//   ....[119]....
        /*0ef4*/ 	.word	0x00036040


	//   ....[120]....
        /*0ef8*/ 	.word	0x000360c0


	//   ....[121]....
        /*0efc*/ 	.word	0x000360d0


	//   ....[122]....
        /*0f00*/ 	.word	0x000360e0


	//   ....[123]....
        /*0f04*/ 	.word	0x00036180


	//   ....[124]....
        /*0f08*/ 	.word	0x000361b0


	//   ....[125]....
        /*0f0c*/ 	.word	0x00036230


	//   ....[126]....
        /*0f10*/ 	.word	0x00036260


	//   ....[127]....
        /*0f14*/ 	.word	0x00036280


	//   ....[128]....
        /*0f18*/ 	.word	0x000362d0


	//   ....[129]....
        /*0f1c*/ 	.word	0x000362e0


	//   ....[130]....
        /*0f20*/ 	.word	0x00036990


	//   ....[131]....
        /*0f24*/ 	.word	0x000369c0


	//   ....[132]....
        /*0f28*/ 	.word	0x00036ab0


	//   ....[133]....
        /*0f2c*/ 	.word	0x00036ac0


	//   ....[134]....
        /*0f30*/ 	.word	0x00036b50


	//   ....[135]....
        /*0f34*/ 	.word	0x00036b60


	//   ....[136]....
        /*0f38*/ 	.word	0x00036bd0


	//   ....[137]....
        /*0f3c*/ 	.word	0x00036be0


	//   ....[138]....
        /*0f40*/ 	.word	0x00036c60


	//   ....[139]....
        /*0f44*/ 	.word	0x00036c70


	//   ....[140]....
        /*0f48*/ 	.word	0x00036cf0


	//   ....[141]....
        /*0f4c*/ 	.word	0x00036d00


	//   ....[142]....
        /*0f50*/ 	.word	0x00036d80


	//   ....[143]....
        /*0f54*/ 	.word	0x00036d90


	//   ....[144]....
        /*0f58*/ 	.word	0x00036e10


	//   ....[145]....
        /*0f5c*/ 	.word	0x00036e20


	//   ....[146]....
        /*0f60*/ 	.word	0x00037330


	//   ....[147]....
        /*0f64*/ 	.word	0x00037350


	//   ....[148]....
        /*0f68*/ 	.word	0x000373a0


	//   ....[149]....
        /*0f6c*/ 	.word	0x00037460


	//   ....[150]....
        /*0f70*/ 	.word	0x00037470


	//   ....[151]....
        /*0f74*/ 	.word	0x000374a0


	//   ....[152]....
        /*0f78*/ 	.word	0x00037530


	//   ....[153]....
        /*0f7c*/ 	.word	0x000375e0


	//   ....[154]....
        /*0f80*/ 	.word	0x000375f0


	//   ....[155]....
        /*0f84*/ 	.word	0x00037620


	//   ....[156]....
        /*0f88*/ 	.word	0x00037630


	//   ....[157]....
        /*0f8c*/ 	.word	0x000376c0


	//   ....[158]....
        /*0f90*/ 	.word	0x00037dd0


	//   ....[159]....
        /*0f94*/ 	.word	0x00037df0


	//   ....[160]....
        /*0f98*/ 	.word	0x00037e40


	//   ....[161]....
        /*0f9c*/ 	.word	0x00037e50


	//   ....[162]....
        /*0fa0*/ 	.word	0x00037e90


	//   ....[163]....
        /*0fa4*/ 	.word	0x00037ea0


	//   ....[164]....
        /*0fa8*/ 	.word	0x00037ee0


	//   ....[165]....
        /*0fac*/ 	.word	0x00037ef0


	//   ....[166]....
        /*0fb0*/ 	.word	0x00037f30


	//   ....[167]....
        /*0fb4*/ 	.word	0x00037f40


	//   ....[168]....
        /*0fb8*/ 	.word	0x00037f50


	//   ....[169]....
        /*0fbc*/ 	.word	0x00037f90


	//   ....[170]....
        /*0fc0*/ 	.word	0x000382b0


	//   ....[171]....
        /*0fc4*/ 	.word	0x000382d0


	//   ....[172]....
        /*0fc8*/ 	.word	0x000382e0


	//   ....[173]....
        /*0fcc*/ 	.word	0x000382f0


	//   ....[174]....
        /*0fd0*/ 	.word	0x00038310


	//   ....[175]....
        /*0fd4*/ 	.word	0x00038380


	//   ....[176]....
        /*0fd8*/ 	.word	0x000383f0


	//   ....[177]....
        /*0fdc*/ 	.word	0x00038410


	//   ....[178]....
        /*0fe0*/ 	.word	0x00038420


	//   ....[179]....
        /*0fe4*/ 	.word	0x00038480


	//   ....[180]....
        /*0fe8*/ 	.word	0x000384a0


	//   ....[181]....
        /*0fec*/ 	.word	0x00038500


	//   ....[182]....
        /*0ff0*/ 	.word	0x00038a40


	//   ....[183]....
        /*0ff4*/ 	.word	0x00038a70


	//   ....[184]....
        /*0ff8*/ 	.word	0x00038ad0


	//   ....[185]....
        /*0ffc*/ 	.word	0x00038b00


	//   ....[186]....
        /*1000*/ 	.word	0x00038b30


	//   ....[187]....
        /*1004*/ 	.word	0x00038b60


	//   ....[188]....
        /*1008*/ 	.word	0x00038b90


	//   ....[189]....
        /*100c*/ 	.word	0x00038bc0


	//   ....[190]....
        /*1010*/ 	.word	0x00038d60


	//   ....[191]....
        /*1014*/ 	.word	0x00038d90


	//   ....[192]....
        /*1018*/ 	.word	0x00038dc0


	//   ....[193]....
        /*101c*/ 	.word	0x00038df0


	//   ....[194]....
        /*1020*/ 	.word	0x00038e20


	//   ....[195]....
        /*1024*/ 	.word	0x00038e50


	//   ....[196]....
        /*1028*/ 	.word	0x00038f10


	//   ....[197]....
        /*102c*/ 	.word	0x00038f30


	//   ....[198]....
        /*1030*/ 	.word	0x00038f50


	//   ....[199]....
        /*1034*/ 	.word	0x00038fb0


	//   ....[200]....
        /*1038*/ 	.word	0x000399d0


	//   ....[201]....
        /*103c*/ 	.word	0x00039cf0


	//   ....[202]....
        /*1040*/ 	.word	0x00039d80


	//   ....[203]....
        /*1044*/ 	.word	0x00039e10


	//   ....[204]....
        /*1048*/ 	.word	0x00039ea0


	//   ....[205]....
        /*104c*/ 	.word	0x00039f80


	//   ....[206]....
        /*1050*/ 	.word	0x0003a010


	//   ....[207]....
        /*1054*/ 	.word	0x0003a0b0


	//   ....[208]....
        /*1058*/ 	.word	0x0003a140


	//   ....[209]....
        /*105c*/ 	.word	0x0003a220


	//   ....[210]....
        /*1060*/ 	.word	0x0003a2b0


	//   ....[211]....
        /*1064*/ 	.word	0x0003a340


	//   ....[212]....
        /*1068*/ 	.word	0x0003a3d0


	//   ....[213]....
        /*106c*/ 	.word	0x0003a4b0


	//   ....[214]....
        /*1070*/ 	.word	0x0003a550


	//   ....[215]....
        /*1074*/ 	.word	0x0003a5e0


	//   ....[216]....
        /*1078*/ 	.word	0x0003a630


	//   ....[217]....
        /*107c*/ 	.word	0x0003a680


	//   ....[218]....
        /*1080*/ 	.word	0x0003a720


	//   ....[219]....
        /*1084*/ 	.word	0x0003a7b0


	//   ....[220]....
        /*1088*/ 	.word	0x0003a800


	//   ....[221]....
        /*108c*/ 	.word	0x0003a850


	//   ....[222]....
        /*1090*/ 	.word	0x0003a940


	//   ....[223]....
        /*1094*/ 	.word	0x0003a9f0


	//   ....[224]....
        /*1098*/ 	.word	0x0003aa70


	//   ....[225]....
        /*109c*/ 	.word	0x0003aae0


	//   ....[226]....
        /*10a0*/ 	.word	0x0003ac40


	//   ....[227]....
        /*10a4*/ 	.word	0x0003ad70


	//   ....[228]....
        /*10a8*/ 	.word	0x0003add0


	//   ....[229]....
        /*10ac*/ 	.word	0x0003ae40


	//   ....[230]....
        /*10b0*/ 	.word	0x0003b0f0


	//   ....[231]....
        /*10b4*/ 	.word	0x0003b140


	//   ....[232]....
        /*10b8*/ 	.word	0x0003b1d0


	//   ....[233]....
        /*10bc*/ 	.word	0x0003b260


	//   ....[234]....
        /*10c0*/ 	.word	0x0003b2f0


	//   ....[235]....
        /*10c4*/ 	.word	0x0003b380


	//   ....[236]....
        /*10c8*/ 	.word	0x0003b410


	//   ....[237]....
        /*10cc*/ 	.word	0x0003b4a0


	//   ....[238]....
        /*10d0*/ 	.word	0x0003b520


	//   ....[239]....
        /*10d4*/ 	.word	0x0003b570


	//   ....[240]....
        /*10d8*/ 	.word	0x0003b610


	//   ....[241]....
        /*10dc*/ 	.word	0x0003b6a0


	//   ....[242]....
        /*10e0*/ 	.word	0x0003b720


	//   ....[243]....
        /*10e4*/ 	.word	0x0003b770


	//   ....[244]....
        /*10e8*/ 	.word	0x0003b800


	//   ....[245]....
        /*10ec*/ 	.word	0x0003b890


	//   ....[246]....
        /*10f0*/ 	.word	0x0003b920


	//   ....[247]....
        /*10f4*/ 	.word	0x0003b9b0


	//   ....[248]....
        /*10f8*/ 	.word	0x0003ba40


	//   ....[249]....
        /*10fc*/ 	.word	0x0003bad0


	//   ....[250]....
        /*1100*/ 	.word	0x0003bb90


	//   ....[251]....
        /*1104*/ 	.word	0x0003be60


	//   ....[252]....
        /*1108*/ 	.word	0x0003bf50


	//   ....[253]....
        /*110c*/ 	.word	0x0003bff0


	//   ....[254]....
        /*1110*/ 	.word	0x0003c050


	//   ....[255]....
        /*1114*/ 	.word	0x0003c140


	//   ....[0]....
        /*1118*/ 	.word	0x0003c1b0


	//   ....[1]....
        /*111c*/ 	.word	0x0003c2a0


	//   ....[2]....
        /*1120*/ 	.word	0x0003c310


	//   ....[3]....
        /*1124*/ 	.word	0x0003c400


	//   ....[4]....
        /*1128*/ 	.word	0x0003c470


	//   ....[5]....
        /*112c*/ 	.word	0x0003c560


	//   ....[6]....
        /*1130*/ 	.word	0x0003c5d0


	//   ....[7]....
        /*1134*/ 	.word	0x0003c670


	//   ....[8]....
        /*1138*/ 	.word	0x0003c760


	//   ....[9]....
        /*113c*/ 	.word	0x0003c820


	//   ....[10]....
        /*1140*/ 	.word	0x0003c880


	//   ....[11]....
        /*1144*/ 	.word	0x0003c970


	//   ....[12]....
        /*1148*/ 	.word	0x0003c9d0


	//   ....[13]....
        /*114c*/ 	.word	0x0003cae0


	//   ....[14]....
        /*1150*/ 	.word	0x0003cb40


	//   ....[15]....
        /*1154*/ 	.word	0x0003cc30


	//   ....[16]....
        /*1158*/ 	.word	0x0003cc90


	//   ....[17]....
        /*115c*/ 	.word	0x0003cd30


	//   ....[18]....
        /*1160*/ 	.word	0x0003ce00


	//   ....[19]....
        /*1164*/ 	.word	0x0003cea0


	//   ....[20]....
        /*1168*/ 	.word	0x0003cf70


	//   ....[21]....
        /*116c*/ 	.word	0x0003d010


	//   ....[22]....
        /*1170*/ 	.word	0x0003d0c0


	//   ....[23]....
        /*1174*/ 	.word	0x0003d160


	//   ....[24]....
        /*1178*/ 	.word	0x0003d3d0


	//   ....[25]....
        /*117c*/ 	.word	0x0003d490


	//   ....[26]....
        /*1180*/ 	.word	0x0003d550


	//   ....[27]....
        /*1184*/ 	.word	0x0003d640


	//   ....[28]....
        /*1188*/ 	.word	0x0003d700


	//   ....[29]....
        /*118c*/ 	.word	0x0003d7c0


	//   ....[30]....
        /*1190*/ 	.word	0x0003d880


	//   ....[31]....
        /*1194*/ 	.word	0x0003d940


	//   ....[32]....
        /*1198*/ 	.word	0x0003da00


	//   ....[33]....
        /*119c*/ 	.word	0x0003dac0


	//   ....[34]....
        /*11a0*/ 	.word	0x0003db80


	//   ....[35]....
        /*11a4*/ 	.word	0x0003dc40


	//   ....[36]....
        /*11a8*/ 	.word	0x0003dd00


	//   ....[37]....
        /*11ac*/ 	.word	0x0003ddb0


	//   ....[38]....
        /*11b0*/ 	.word	0x0003de10


	//   ....[39]....
        /*11b4*/ 	.word	0x0003def0


	//   ....[40]....
        /*11b8*/ 	.word	0x0003e030


	//   ....[41]....
        /*11bc*/ 	.word	0x0003e110


	//   ....[42]....
        /*11c0*/ 	.word	0x0003e1a0


	//   ....[43]....
        /*11c4*/ 	.word	0x0003e2b0


	//   ....[44]....
        /*11c8*/ 	.word	0x0003e310


	//   ....[45]....
        /*11cc*/ 	.word	0x0003e420


	//   ....[46]....
        /*11d0*/ 	.word	0x0003e480


	//   ....[47]....
        /*11d4*/ 	.word	0x0003e590


	//   ....[48]....
        /*11d8*/ 	.word	0x0003e5f0


	//   ....[49]....
        /*11dc*/ 	.word	0x0003e700


	//   ....[50]....
        /*11e0*/ 	.word	0x0003e760


	//   ....[51]....
        /*11e4*/ 	.word	0x0003e820


	//   ....[52]....
        /*11e8*/ 	.word	0x0003e980


	//   ....[53]....
        /*11ec*/ 	.word	0x0003ea20


	//   ....[54]....
        /*11f0*/ 	.word	0x0003ea80


	//   ....[55]....
        /*11f4*/ 	.word	0x0003eb30


	//   ....[56]....
        /*11f8*/ 	.word	0x0003eb90


	//   ....[57]....
        /*11fc*/ 	.word	0x0003ec40


	//   ....[58]....
        /*1200*/ 	.word	0x0003eca0


	//   ....[59]....
        /*1204*/ 	.word	0x0003ed50


	//   ....[60]....
        /*1208*/ 	.word	0x0003edb0


	//   ....[61]....
        /*120c*/ 	.word	0x0003ee60


	//   ....[62]....
        /*1210*/ 	.word	0x0003eec0


	//   ....[63]....
        /*1214*/ 	.word	0x0003ef70


	//   ....[64]....
        /*1218*/ 	.word	0x0003f060


	//   ....[65]....
        /*121c*/ 	.word	0x0003f100


	//   ....[66]....
        /*1220*/ 	.word	0x0003f160


	//   ....[67]....
        /*1224*/ 	.word	0x0003f230


	//   ....[68]....
        /*1228*/ 	.word	0x0003f290


	//   ....[69]....
        /*122c*/ 	.word	0x0003f360


	//   ....[70]....
        /*1230*/ 	.word	0x0003f3c0


	//   ....[71]....
        /*1234*/ 	.word	0x0003f490


	//   ....[72]....
        /*1238*/ 	.word	0x0003f4f0


	//   ....[73]....
        /*123c*/ 	.word	0x0003f5c0


	//   ....[74]....
        /*1240*/ 	.word	0x0003f620


	//   ....[75]....
        /*1244*/ 	.word	0x0003f6f0


	//   ....[76]....
        /*1248*/ 	.word	0x0003f780


	//   ....[77]....
        /*124c*/ 	.word	0x0003f820


	//   ....[78]....
        /*1250*/ 	.word	0x0003f9a0


	//   ....[79]....
        /*1254*/ 	.word	0x0003fa10


	//   ....[80]....
        /*1258*/ 	.word	0x0003fa80


	//   ....[81]....
        /*125c*/ 	.word	0x0003faf0


	//   ....[82]....
        /*1260*/ 	.word	0x0003fb60


	//   ....[83]....
        /*1264*/ 	.word	0x0003fbe0


	//   ....[84]....
        /*1268*/ 	.word	0x0003fc60


	//   ....[85]....
        /*126c*/ 	.word	0x0003fcf0


	//   ....[86]....
        /*1270*/ 	.word	0x0003fd60


	//   ....[87]....
        /*1274*/ 	.word	0x0003fdd0


	//   ....[88]....
        /*1278*/ 	.word	0x0003fe40


	//   ....[89]....
        /*127c*/ 	.word	0x0003fec0


	//   ....[90]....
        /*1280*/ 	.word	0x0003ff30


	//   ....[91]....
        /*1284*/ 	.word	0x0003ffc0


	//   ....[92]....
        /*1288*/ 	.word	0x00040020


	//   ....[93]....
        /*128c*/ 	.word	0x000400b0


	//   ....[94]....
        /*1290*/ 	.word	0x000401e0


	//   ....[95]....
        /*1294*/ 	.word	0x00041d60


	//   ....[96]....
        /*1298*/ 	.word	0x00041f60


	//   ....[97]....
        /*129c*/ 	.word	0x00043120


	//   ....[98]....
        /*12a0*/ 	.word	0x00043150


	//   ....[99]....
        /*12a4*/ 	.word	0x00043170


	//   ....[100]....
        /*12a8*/ 	.word	0x00043180


	//----- nvinfo : EIATTR_REG_RECONFIG
	.align		4
.L_1428:
        /*12ac*/ 	.byte	0x01, 0x54
	.zero		2


	//----- nvinfo : EIATTR_SYSCALL_OFFSETS
	.align		4
        /*12b0*/ 	.byte	0x04, 0x46
        /*12b2*/ 	.short	(.L_1430 - .L_1429)


	//   ....[0]....
.L_1429:
        /*12b4*/ 	.word	0x00002620


	//   ....[1]....
        /*12b8*/ 	.word	0x00002770


	//   ....[2]....
        /*12bc*/ 	.word	0x00007e00


	//   ....[3]....
        /*12c0*/ 	.word	0x00008390


	//   ....[4]....
        /*12c4*/ 	.word	0x00034a10


	//   ....[5]....
        /*12c8*/ 	.word	0x00034b60


	//   ....[6]....
        /*12cc*/ 	.word	0x00034c50


	//   ....[7]....
        /*12d0*/ 	.word	0x00035a90


	//   ....[8]....
        /*12d4*/ 	.word	0x000365b0


	//----- nvinfo : EIATTR_MBARRIER_INSTR_OFFSETS
	.align		4
.L_1430:
        /*12d8*/ 	.byte	0x04, 0x39
        /*12da*/ 	.short	(.L_1432 - .L_1431)


	//   ....[0]....
.L_1431:
        /*12dc*/ 	.word	0x000002d0
        /*12e0*/ 	.word	0x000000ff
        /*12e4*/ 	.word	0x00032400
        /*12e8*/ 	.short	0x0100
        /*12ea*/ 	.byte	0x08
	.zero		1


	//   ....[1]....
        /*12ec*/ 	.word	0x000002e0
        /*12f0*/ 	.word	0x000000ff
        /*12f4*/ 	.word	0x00032410
        /*12f8*/ 	.short	0x0100
        /*12fa*/ 	.byte	0x08
	.zero		1


	//   ....[2]....
        /*12fc*/ 	.word	0x000002f0
        /*1300*/ 	.word	0x000000ff
        /*1304*/ 	.word	0x00032420
        /*1308*/ 	.short	0x0100
        /*130a*/ 	.byte	0x08
	.zero		1


	//   ....[3]....
        /*130c*/ 	.word	0x000003e0
        /*1310*/ 	.word	0x000000ff
        /*1314*/ 	.word	0x00032430
        /*1318*/ 	.short	0x0100
        /*131a*/ 	.byte	0x08
	.zero		1


	//   ....[4]....
        /*131c*/ 	.word	0x000003f0
        /*1320*/ 	.word	0x000000ff
        /*1324*/ 	.word	0x00032440
        /*1328*/ 	.short	0x0100
        /*132a*/ 	.byte	0x08
	.zero		1


	//   ....[5]....
        /*132c*/ 	.word	0x00000400
        /*1330*/ 	.word	0x000000ff
        /*1334*/ 	.word	0x00032438
        /*1338*/ 	.short	0x0100
        /*133a*/ 	.byte	0x08
	.zero		1


	//   ....[6]....
        /*133c*/ 	.word	0x00000410
        /*1340*/ 	.word	0x000000ff
        /*1344*/ 	.word	0x00032448
        /*1348*/ 	.short	0x0100
        /*134a*/ 	.byte	0x08
	.zero		1


	//   ....[7]....
        /*134c*/ 	.word	0x00000540
        /*1350*/ 	.word	0x000000ff
        /*1354*/ 	.word	0x00032450
        /*1358*/ 	.short	0x0100
        /*135a*/ 	.byte	0x08
	.zero		1


	//   ....[8]....
        /*135c*/ 	.word	0x00000550
        /*1360*/ 	.word	0x000000ff
        /*1364*/ 	.word	0x00032460
        /*1368*/ 	.short	0x0100
        /*136a*/ 	.byte	0x08
	.zero		1


	//   ....[9]....
        /*136c*/ 	.word	0x00000560
        /*1370*/ 	.word	0x000000ff
        /*1374*/ 	.word	0x00032458
        /*1378*/ 	.short	0x0100
        /*137a*/ 	.byte	0x08
	.zero		1


	//   ....[10]....
        /*137c*/ 	.word	0x00000570
        /*1380*/ 	.word	0x000000ff
        /*1384*/ 	.word	0x00032468
        /*1388*/ 	.short	0x0100
        /*138a*/ 	.byte	0x08
	.zero		1


	//   ....[11]....
        /*138c*/ 	.word	0x00000660
        /*1390*/ 	.word	0x000000ff
        /*1394*/ 	.word	0x00032470
        /*1398*/ 	.short	0x0100
        /*139a*/ 	.byte	0x06
	.zero		1


	//   ....[12]....
        /*139c*/ 	.word	0x00000670
        /*13a0*/ 	.word	0x000000ff
        /*13a4*/ 	.word	0x00032480
        /*13a8*/ 	.short	0x0100
        /*13aa*/ 	.byte	0x06
	.zero		1


	//   ....[13]....
        /*13ac*/ 	.word	0x00000680
        /*13b0*/ 	.word	0x000000ff
        /*13b4*/ 	.word	0x00032478
        /*13b8*/ 	.short	0x0100
        /*13ba*/ 	.byte	0x06
	.zero		1


	//   ....[14]....
        /*13bc*/ 	.word	0x00000690
        /*13c0*/ 	.word	0x000000ff
        /*13c4*/ 	.word	0x00032488
        /*13c8*/ 	.short	0x0100
        /*13ca*/ 	.byte	0x06
	.zero		1


	//   ....[15]....
        /*13cc*/ 	.word	0x000007c0
        /*13d0*/ 	.word	0x000000ff
        /*13d4*/ 	.word	0x00032490
        /*13d8*/ 	.short	0x0100
        /*13da*/ 	.byte	0x08
	.zero		1


	//   ....[16]....
        /*13dc*/ 	.word	0x000007d0
        /*13e0*/ 	.word	0x000000ff
        /*13e4*/ 	.word	0x000324a0
        /*13e8*/ 	.short	0x0100
        /*13ea*/ 	.byte	0x08
	.zero		1


	//   ....[17]....
        /*13ec*/ 	.word	0x000007e0
        /*13f0*/ 	.word	0x000000ff
        /*13f4*/ 	.word	0x00032498
        /*13f8*/ 	.short	0x0100
        /*13fa*/ 	.byte	0x08
	.zero		1


	//   ....[18]....
        /*13fc*/ 	.word	0x000007f0
        /*1400*/ 	.word	0x000000ff
        /*1404*/ 	.word	0x000324a8
        /*1408*/ 	.short	0x0100
        /*140a*/ 	.byte	0x08
	.zero		1


	//   ....[19]....
        /*140c*/ 	.word	0x00000920
        /*1410*/ 	.word	0x000000ff
        /*1414*/ 	.word	0x000324b0
        /*1418*/ 	.short	0x0100
        /*141a*/ 	.byte	0x08
	.zero		1


	//   ....[20]....
        /*141c*/ 	.word	0x00000930
        /*1420*/ 	.word	0x000000ff
        /*1424*/ 	.word	0x000324c0
        /*1428*/ 	.short	0x0100
        /*142a*/ 	.byte	0x08
	.zero		1


	//   ....[21]....
        /*142c*/ 	.word	0x00000940
        /*1430*/ 	.word	0x000000ff
        /*1434*/ 	.word	0x000324b8
        /*1438*/ 	.short	0x0100
        /*143a*/ 	.byte	0x08
	.zero		1


	//   ....[22]....
        /*143c*/ 	.word	0x00000950
        /*1440*/ 	.word	0x000000ff
        /*1444*/ 	.word	0x000324c8
        /*1448*/ 	.short	0x0100
        /*144a*/ 	.byte	0x08
	.zero		1


	//   ....[23]....
        /*144c*/ 	.word	0x00003910
        /*1450*/ 	.word	0x00000045
        /*1454*/ 	.word	0x00032490
        /*1458*/ 	.short	0x010a
        /*145a*/ 	.byte	0x3f
	.zero		1


	//   ....[24]....
        /*145c*/ 	.word	0x00004e50
        /*1460*/ 	.word	0x00000045
        /*1464*/ 	.word	0x00032490
        /*1468*/ 	.short	0x010a
        /*146a*/ 	.byte	0x3f
	.zero		1


	//   ....[25]....
        /*146c*/ 	.word	0x00005ef0
        /*1470*/ 	.word	0x00000045
        /*1474*/ 	.word	0x00032490
        /*1478*/ 	.short	0x010a
        /*147a*/ 	.byte	0x3f
	.zero		1


	//   ....[26]....
        /*147c*/ 	.word	0x00006380
        /*1480*/ 	.word	0x00000004
        /*1484*/ 	.word	0x00000000
        /*1488*/ 	.short	0x0101
        /*148a*/ 	.byte	0x3f
	.zero		1


	//   ....[27]....
        /*148c*/ 	.word	0x000063c0
        /*1490*/ 	.word	0x00000045
        /*1494*/ 	.word	0x000324b0
        /*1498*/ 	.short	0x010a
        /*149a*/ 	.byte	0x3f
	.zero		1


	//   ....[28]....
        /*149c*/ 	.word	0x00006bf0
        /*14a0*/ 	.word	0x00000045
        /*14a4*/ 	.word	0x00000000
        /*14a8*/ 	.short	0x0101
        /*14aa*/ 	.byte	0x3f
	.zero		1


	//   ....[29]....
        /*14ac*/ 	.word	0x00008110
        /*14b0*/ 	.word	0x00000002
        /*14b4*/ 	.word	0x00032400
        /*14b8*/ 	.short	0x010a
        /*14ba*/ 	.byte	0x3f
	.zero		1


	//   ....[30]....
        /*14bc*/ 	.word	0x00008160
        /*14c0*/ 	.word	0x00000002
        /*14c4*/ 	.word	0x00032400
        /*14c8*/ 	.short	0x010a
        /*14ca*/ 	.byte	0x3f
	.zero		1


	//   ....[31]....
        /*14cc*/ 	.word	0x00008bd0
        /*14d0*/ 	.word	0x00000002
        /*14d4*/ 	.word	0x00032400
        /*14d8*/ 	.short	0x010a
        /*14da*/ 	.byte	0x3f
	.zero		1


	//   ....[32]....
        /*14dc*/ 	.word	0x0000a140
        /*14e0*/ 	.word	0x00000002
        /*14e4*/ 	.word	0x00032400
        /*14e8*/ 	.short	0x010a
        /*14ea*/ 	.byte	0x3f
	.zero		1


	//   ....[33]....
        /*14ec*/ 	.word	0x0000b8a0
        /*14f0*/ 	.word	0x00000004
        /*14f4*/ 	.word	0x00000000
        /*14f8*/ 	.short	0x010a
        /*14fa*/ 	.byte	0x3f
	.zero		1


	//   ....[34]....
        /*14fc*/ 	.word	0x0000b990
        /*1500*/ 	.word	0x00000002
        /*1504*/ 	.word	0x00000000
        /*1508*/ 	.short	0x010a
        /*150a*/ 	.byte	0x3f
	.zero		1


	//   ....[35]....
        /*150c*/ 	.word	0x0000bda0
        /*1510*/ 	.word	0x00000004
        /*1514*/ 	.word	0x00000000
        /*1518*/ 	.short	0x010a
        /*151a*/ 	.byte	0x3f
	.zero		1


	//   ....[36]....
        /*151c*/ 	.word	0x0000be70
        /*1520*/ 	.word	0x00000006
        /*1524*/ 	.word	0x00000000
        /*1528*/ 	.short	0x010a
        /*152a*/ 	.byte	0x3f
	.zero		1


	//   ....[37]....
        /*152c*/ 	.word	0x0000cbe0
        /*1530*/ 	.word	0x00000006
        /*1534*/ 	.word	0x00000000
        /*1538*/ 	.short	0x0101
        /*153a*/ 	.byte	0x3f
	.zero		1


	//   ....[38]....
        /*153c*/ 	.word	0x00016300
        /*1540*/ 	.word	0x00000002
        /*1544*/ 	.word	0x00000000
        /*1548*/ 	.short	0x0101
        /*154a*/ 	.byte	0x3f
	.zero		1


	//   ....[39]....
        /*154c*/ 	.word	0x00016780
        /*1550*/ 	.word	0x00000005
        /*1554*/ 	.word	0x00000000
        /*1558*/ 	.short	0x010a
        /*155a*/ 	.byte	0x3f
	.zero		1


	//   ....[40]....
        /*155c*/ 	.word	0x00016880
        /*1560*/ 	.word	0x0000000a
        /*1564*/ 	.word	0x00000000
        /*1568*/ 	.short	0x010a
        /*156a*/ 	.byte	0x3f
	.zero		1


	//   ....[41]....
        /*156c*/ 	.word	0x00016cb0
        /*1570*/ 	.word	0x00000048
        /*1574*/ 	.word	0x00000000
        /*1578*/ 	.short	0x010a
        /*157a*/ 	.byte	0x3f
	.zero		1


	//   ....[42]....
        /*157c*/ 	.word	0x00016db0
        /*1580*/ 	.word	0x00000008
        /*1584*/ 	.word	0x00000000
        /*1588*/ 	.short	0x010a
        /*158a*/ 	.byte	0x3f
	.zero		1


	//   ....[43]....
        /*158c*/ 	.word	0x00017b20
        /*1590*/ 	.word	0x00000008
        /*1594*/ 	.word	0x00000000
        /*1598*/ 	.short	0x0101
        /*159a*/ 	.byte	0x3f
	.zero		1


	//   ....[44]....
        /*159c*/ 	.word	0x0001ff40
        /*15a0*/ 	.word	0x00000005
        /*15a4*/ 	.word	0x00000000
        /*15a8*/ 	.short	0x0101
        /*15aa*/ 	.byte	0x3f
	.zero		1


	//   ....[45]....
        /*15ac*/ 	.word	0x00020130
        /*15b0*/ 	.word	0x00000005
        /*15b4*/ 	.word	0x00000000
        /*15b8*/ 	.short	0x010a
        /*15ba*/ 	.byte	0x3f
	.zero		1


	//   ....[46]....
        /*15bc*/ 	.word	0x00020230
        /*15c0*/ 	.word	0x00000008
        /*15c4*/ 	.word	0x00000000
        /*15c8*/ 	.short	0x010a
        /*15ca*/ 	.byte	0x3f
	.zero		1


	//   ....[47]....
        /*15cc*/ 	.word	0x00020660
        /*15d0*/ 	.word	0x00000005
        /*15d4*/ 	.word	0x00000000
        /*15d8*/ 	.short	0x010a
        /*15da*/ 	.byte	0x3f
	.zero		1


	//   ....[48]....
        /*15dc*/ 	.word	0x00020760
        /*15e0*/ 	.word	0x00000008
        /*15e4*/ 	.word	0x00000000
        /*15e8*/ 	.short	0x010a
        /*15ea*/ 	.byte	0x3f
	.zero		1


	//   ....[49]....
        /*15ec*/ 	.word	0x000214d0
        /*15f0*/ 	.word	0x00000005
        /*15f4*/ 	.word	0x00000000
        /*15f8*/ 	.short	0x0101
        /*15fa*/ 	.byte	0x3f
	.zero		1


	//   ....[50]....
        /*15fc*/ 	.word	0x0002ac00
        /*1600*/ 	.word	0x00000004
        /*1604*/ 	.word	0x00000000
        /*1608*/ 	.short	0x0101
        /*160a*/ 	.byte	0x3f
	.zero		1


	//   ....[51]....
        /*160c*/ 	.word	0x0002dba0
        /*1610*/ 	.word	0x0000000a
        /*1614*/ 	.word	0x00000000
        /*1618*/ 	.short	0x0101
        /*161a*/ 	.byte	0x3f
	.zero		1


	//   ....[52]....
        /*161c*/ 	.word	0x0002e610
        /*1620*/ 	.word	0x00000008
        /*1624*/ 	.word	0x00000000
        /*1628*/ 	.short	0x0101
        /*162a*/ 	.byte	0x3f
	.zero		1


	//   ....[53]....
        /*162c*/ 	.word	0x00033050
        /*1630*/ 	.word	0x00000017
        /*1634*/ 	.word	0x00032420
        /*1638*/ 	.short	0x010a
        /*163a*/ 	.byte	0x3f
	.zero		1


	//   ....[54]....
        /*163c*/ 	.word	0x00033100
        /*1640*/ 	.word	0x00000003
        /*1644*/ 	.word	0x000324a0
        /*1648*/ 	.short	0x010a
        /*164a*/ 	.byte	0x3f
	.zero		1


	//   ....[55]....
        /*164c*/ 	.word	0x00033330
        /*1650*/ 	.word	0x00000003
        /*1654*/ 	.word	0x000324c0
        /*1658*/ 	.short	0x010a
        /*165a*/ 	.byte	0x3f
	.zero		1


	//   ....[56]....
        /*165c*/ 	.word	0x00033960
        /*1660*/ 	.word	0x00000009
        /*1664*/ 	.word	0x000324a0
        /*1668*/ 	.short	0x010a
        /*166a*/ 	.byte	0x3f
	.zero		1


	//   ....[57]....
        /*166c*/ 	.word	0x00033b80
        /*1670*/ 	.word	0x00000009
        /*1674*/ 	.word	0x000324c0
        /*1678*/ 	.short	0x010a
        /*167a*/ 	.byte	0x3f
	.zero		1


	//   ....[58]....
        /*167c*/ 	.word	0x000351b0
        /*1680*/ 	.word	0x00000011
        /*1684*/ 	.word	0x00032440
        /*1688*/ 	.short	0x010a
        /*168a*/ 	.byte	0x3f
	.zero		1


	//   ....[59]....
        /*168c*/ 	.word	0x000357d0
        /*1690*/ 	.word	0x00000011
        /*1694*/ 	.word	0x00032430
        /*1698*/ 	.short	0x0107
        /*169a*/ 	.byte	0x3f
	.zero		1


	//   ....[60]....
        /*169c*/ 	.word	0x00035890
        /*16a0*/ 	.word	0x00000011
        /*16a4*/ 	.word	0x00032430
        /*16a8*/ 	.short	0x0101
        /*16aa*/ 	.byte	0x3f
	.zero		1


	//   ....[61]....
        /*16ac*/ 	.word	0x000363f0
        /*16b0*/ 	.word	0x00000017
        /*16b4*/ 	.word	0x00032400
        /*16b8*/ 	.short	0x0107
        /*16ba*/ 	.byte	0x3f
	.zero		1


	//   ....[62]....
        /*16bc*/ 	.word	0x00036480
        /*16c0*/ 	.word	0x00000017
        /*16c4*/ 	.word	0x00032400
        /*16c8*/ 	.short	0x0101
        /*16ca*/ 	.byte	0x3f
	.zero		1


	//   ....[63]....
        /*16cc*/ 	.word	0x00036f10
        /*16d0*/ 	.word	0x00000017
        /*16d4*/ 	.word	0x00032410
        /*16d8*/ 	.short	0x0107
        /*16da*/ 	.byte	0x3f
	.zero		1


	//   ....[64]....
        /*16dc*/ 	.word	0x00037010
        /*16e0*/ 	.word	0x00000017
        /*16e4*/ 	.word	0x00032410
        /*16e8*/ 	.short	0x0101
        /*16ea*/ 	.byte	0x3f
	.zero		1


	//   ....[65]....
        /*16ec*/ 	.word	0x00037030
        /*16f0*/ 	.word	0x00000017
        /*16f4*/ 	.word	0x00032420
        /*16f8*/ 	.short	0x010a
        /*16fa*/ 	.byte	0x3f
	.zero		1


	//   ....[66]....
        /*16fc*/ 	.word	0x000370c0
        /*1700*/ 	.word	0x00000011
        /*1704*/ 	.word	0x00032460
        /*1708*/ 	.short	0x010a
        /*170a*/ 	.byte	0x3f
	.zero		1


	//   ....[67]....
        /*170c*/ 	.word	0x00037840
        /*1710*/ 	.word	0x00000011
        /*1714*/ 	.word	0x00032450
        /*1718*/ 	.short	0x0107
        /*171a*/ 	.byte	0x3f
	.zero		1


	//   ....[68]....
        /*171c*/ 	.word	0x00037910
        /*1720*/ 	.word	0x00000011
        /*1724*/ 	.word	0x00032450
        /*1728*/ 	.short	0x0101
        /*172a*/ 	.byte	0x3f
	.zero		1


	//   ....[69]....
        /*172c*/ 	.word	0x00037c50
        /*1730*/ 	.word	0x00000006
        /*1734*/ 	.word	0x00032440
        /*1738*/ 	.short	0x010a
        /*173a*/ 	.byte	0x3f
	.zero		1


	//   ....[70]....
        /*173c*/ 	.word	0x00038010
        /*1740*/ 	.word	0x00000006
        /*1744*/ 	.word	0x00032430
        /*1748*/ 	.short	0x0107
        /*174a*/ 	.byte	0x3f
	.zero		1


	//   ....[71]....
        /*174c*/ 	.word	0x000380d0
        /*1750*/ 	.word	0x00000006
        /*1754*/ 	.word	0x00032430
        /*1758*/ 	.short	0x0101
        /*175a*/ 	.byte	0x3f
	.zero		1


	//   ....[72]....
        /*175c*/ 	.word	0x00038100
        /*1760*/ 	.word	0x00000006
        /*1764*/ 	.word	0x00032460
        /*1768*/ 	.short	0x010a
        /*176a*/ 	.byte	0x3f
	.zero		1


	//   ....[73]....
        /*176c*/ 	.word	0x00038600
        /*1770*/ 	.word	0x00000006
        /*1774*/ 	.word	0x00032450
        /*1778*/ 	.short	0x0107
        /*177a*/ 	.byte	0x3f
	.zero		1


	//   ....[74]....
        /*177c*/ 	.word	0x000386c0
        /*1780*/ 	.word	0x00000006
        /*1784*/ 	.word	0x00032450
        /*1788*/ 	.short	0x0101
        /*178a*/ 	.byte	0x3f
	.zero		1


	//   ....[75]....
        /*178c*/ 	.word	0x00039950
        /*1790*/ 	.word	0x00000005
        /*1794*/ 	.word	0x00032420
        /*1798*/ 	.short	0x010a
        /*179a*/ 	.byte	0x3f
	.zero		1


	//   ....[76]....
        /*179c*/ 	.word	0x00039ac0
        /*17a0*/ 	.word	0x00000003
        /*17a4*/ 	.word	0x00032440
        /*17a8*/ 	.short	0x010a
        /*17aa*/ 	.byte	0x3f
	.zero		1


	//   ....[77]....
        /*17ac*/ 	.word	0x00039b60
        /*17b0*/ 	.word	0x00000019
        /*17b4*/ 	.word	0x00032440
        /*17b8*/ 	.short	0x010a
        /*17ba*/ 	.byte	0x3f
	.zero		1


	//   ....[78]....
        /*17bc*/ 	.word	0x00039ba0
        /*17c0*/ 	.word	0x00000003
        /*17c4*/ 	.word	0x00032460
        /*17c8*/ 	.short	0x010a
        /*17ca*/ 	.byte	0x3f
	.zero		1


	//   ....[79]....
        /*17cc*/ 	.word	0x00039be0
        /*17d0*/ 	.word	0x00000019
        /*17d4*/ 	.word	0x00032460
        /*17d8*/ 	.short	0x010a
        /*17da*/ 	.byte	0x3f
	.zero		1


	//   ....[80]....
        /*17dc*/ 	.word	0x00039c40
        /*17e0*/ 	.word	0x00000045
        /*17e4*/ 	.word	0x00032490
        /*17e8*/ 	.short	0x010a
        /*17ea*/ 	.byte	0x3f
	.zero		1


	//   ....[81]....
        /*17ec*/ 	.word	0x00039ed0
        /*17f0*/ 	.word	0x00000045
        /*17f4*/ 	.word	0x00032490
        /*17f8*/ 	.short	0x010a
        /*17fa*/ 	.byte	0x3f
	.zero		1


	//   ....[82]....
        /*17fc*/ 	.word	0x0003a170
        /*1800*/ 	.word	0x00000045
        /*1804*/ 	.word	0x00032490
        /*1808*/ 	.short	0x010a
        /*180a*/ 	.byte	0x3f
	.zero		1


	//   ....[83]....
        /*180c*/ 	.word	0x0003a400
        /*1810*/ 	.word	0x00000045
        /*1814*/ 	.word	0x000324b0
        /*1818*/ 	.short	0x010a
        /*181a*/ 	.byte	0x3f
	.zero		1


	//   ....[84]....
        /*181c*/ 	.word	0x0003a880
        /*1820*/ 	.word	0x00000002
        /*1824*/ 	.word	0x00032400
        /*1828*/ 	.short	0x010a
        /*182a*/ 	.byte	0x3f
	.zero		1


	//   ....[85]....
        /*182c*/ 	.word	0x0003ae70
        /*1830*/ 	.word	0x00000002
        /*1834*/ 	.word	0x00032400
        /*1838*/ 	.short	0x010a
        /*183a*/ 	.byte	0x3f
	.zero		1


	//   ....[86]....
        /*183c*/ 	.word	0x0003aec0
        /*1840*/ 	.word	0x00000002
        /*1844*/ 	.word	0x00000000
        /*1848*/ 	.short	0x010a
        /*184a*/ 	.byte	0x3f
	.zero		1


	//   ....[87]....
        /*184c*/ 	.word	0x0003af10
        /*1850*/ 	.word	0x00000006
        /*1854*/ 	.word	0x00000000
        /*1858*/ 	.short	0x010a
        /*185a*/ 	.byte	0x3f
	.zero		1


	//   ....[88]....
        /*185c*/ 	.word	0x0003af60
        /*1860*/ 	.word	0x0000000a
        /*1864*/ 	.word	0x00000000
        /*1868*/ 	.short	0x010a
        /*186a*/ 	.byte	0x3f
	.zero		1


	//   ....[89]....
        /*186c*/ 	.word	0x0003afb0
        /*1870*/ 	.word	0x00000008
        /*1874*/ 	.word	0x00000000
        /*1878*/ 	.short	0x010a
        /*187a*/ 	.byte	0x3f
	.zero		1


	//   ....[90]....
        /*187c*/ 	.word	0x0003b000
        /*1880*/ 	.word	0x00000008
        /*1884*/ 	.word	0x00000000
        /*1888*/ 	.short	0x010a
        /*188a*/ 	.byte	0x3f
	.zero		1


	//   ....[91]....
        /*188c*/ 	.word	0x0003b050
        /*1890*/ 	.word	0x00000008
        /*1894*/ 	.word	0x00000000
        /*1898*/ 	.short	0x010a
        /*189a*/ 	.byte	0x3f
	.zero		1


	//   ....[92]....
        /*189c*/ 	.word	0x0003bc50
        /*18a0*/ 	.word	0x00000017
        /*18a4*/ 	.word	0x00032420
        /*18a8*/ 	.short	0x010a
        /*18aa*/ 	.byte	0x3f
	.zero		1


	//   ....[93]....
        /*18ac*/ 	.word	0x0003bca0
        /*18b0*/ 	.word	0x00000003
        /*18b4*/ 	.word	0x000324a0
        /*18b8*/ 	.short	0x010a
        /*18ba*/ 	.byte	0x3f
	.zero		1


	//   ....[94]....
        /*18bc*/ 	.word	0x0003bcf0
        /*18c0*/ 	.word	0x00000003
        /*18c4*/ 	.word	0x000324c0
        /*18c8*/ 	.short	0x010a
        /*18ca*/ 	.byte	0x3f
	.zero		1


	//   ....[95]....
        /*18cc*/ 	.word	0x0003bd40
        /*18d0*/ 	.word	0x00000009
        /*18d4*/ 	.word	0x000324a0
        /*18d8*/ 	.short	0x010a
        /*18da*/ 	.byte	0x3f
	.zero		1


	//   ....[96]....
        /*18dc*/ 	.word	0x0003bd90
        /*18e0*/ 	.word	0x00000009
        /*18e4*/ 	.word	0x000324c0
        /*18e8*/ 	.short	0x010a
        /*18ea*/ 	.byte	0x3f
	.zero		1


	//   ....[97]....
        /*18ec*/ 	.word	0x0003bea0
        /*18f0*/ 	.word	0x00000011
        /*18f4*/ 	.word	0x00032440
        /*18f8*/ 	.short	0x010a
        /*18fa*/ 	.byte	0x3f
	.zero		1


	//   ....[98]....
        /*18fc*/ 	.word	0x0003df30
        /*1900*/ 	.word	0x00000017
        /*1904*/ 	.word	0x00032420
        /*1908*/ 	.short	0x010a
        /*190a*/ 	.byte	0x3f
	.zero		1


	//   ....[99]....
        /*190c*/ 	.word	0x0003df80
        /*1910*/ 	.word	0x00000011
        /*1914*/ 	.word	0x00032460
        /*1918*/ 	.short	0x010a
        /*191a*/ 	.byte	0x3f
	.zero		1


	//   ....[100]....
        /*191c*/ 	.word	0x0003e8d0
        /*1920*/ 	.word	0x00000006
        /*1924*/ 	.word	0x00032440
        /*1928*/ 	.short	0x010a
        /*192a*/ 	.byte	0x3f
	.zero		1


	//   ....[101]....
        /*192c*/ 	.word	0x0003efb0
        /*1930*/ 	.word	0x00000006
        /*1934*/ 	.word	0x00032460
        /*1938*/ 	.short	0x010a
        /*193a*/ 	.byte	0x3f
	.zero		1


	//   ....[102]....
        /*193c*/ 	.word	0x00040100
        /*1940*/ 	.word	0x00000005
        /*1944*/ 	.word	0x00032420
        /*1948*/ 	.short	0x010a
        /*194a*/ 	.byte	0x3f
	.zero		1


	//   ....[103]....
        /*194c*/ 	.word	0x000402a0
        /*1950*/ 	.word	0x00000003
        /*1954*/ 	.word	0x00032440
        /*1958*/ 	.short	0x010a
        /*195a*/ 	.byte	0x3f
	.zero		1


	//   ....[104]....
        /*195c*/ 	.word	0x000402f0
        /*1960*/ 	.word	0x00000019
        /*1964*/ 	.word	0x00032440
        /*1968*/ 	.short	0x010a
        /*196a*/ 	.byte	0x3f
	.zero		1


	//   ....[105]....
        /*196c*/ 	.word	0x00040340
        /*1970*/ 	.word	0x00000003
        /*1974*/ 	.word	0x00032460
        /*1978*/ 	.short	0x010a
        /*197a*/ 	.byte	0x3f
	.zero		1


	//   ....[106]....
        /*197c*/ 	.word	0x000404d0
        /*1980*/ 	.word	0x0000000a
        /*1984*/ 	.word	0x00000000
        /*1988*/ 	.short	0x010a
        /*198a*/ 	.byte	0x3f
	.zero		1


	//   ....[107]....
        /*198c*/ 	.word	0x000405d0
        /*1990*/ 	.word	0x00000008
        /*1994*/ 	.word	0x00000000
        /*1998*/ 	.short	0x010a
        /*199a*/ 	.byte	0x3f
	.zero		1


	//   ....[108]....
        /*199c*/ 	.word	0x000409f0
        /*19a0*/ 	.word	0x00000008
        /*19a4*/ 	.word	0x00032410
        /*19a8*/ 	.short	0x010a
        /*19aa*/ 	.byte	0x3f
	.zero		1


	//   ....[109]....
        /*19ac*/ 	.word	0x00040b10
        /*19b0*/ 	.word	0x0000000a
        /*19b4*/ 	.word	0x00000000
        /*19b8*/ 	.short	0x010a
        /*19ba*/ 	.byte	0x3f
	.zero		1


	//   ....[110]....
        /*19bc*/ 	.word	0x00040c10
        /*19c0*/ 	.word	0x00000008
        /*19c4*/ 	.word	0x00000000
        /*19c8*/ 	.short	0x010a
        /*19ca*/ 	.byte	0x3f
	.zero		1


	//   ....[111]....
        /*19cc*/ 	.word	0x000419e0
        /*19d0*/ 	.word	0x00000008
        /*19d4*/ 	.word	0x00000000
        /*19d8*/ 	.short	0x0101
        /*19da*/ 	.byte	0x3f
	.zero		1


	//   ....[112]....
        /*19dc*/ 	.word	0x0004b960
        /*19e0*/ 	.word	0x00000000
        /*19e4*/ 	.word	0x00000000
        /*19e8*/ 	.short	0x0101
        /*19ea*/ 	.byte	0x3f
	.zero		1


	//   ....[113]....
        /*19ec*/ 	.word	0x0004b980
        /*19f0*/ 	.word	0x00000008
        /*19f4*/ 	.word	0x00000000
        /*19f8*/ 	.short	0x010a
        /*19fa*/ 	.byte	0x3f
	.zero		1


	//   ....[114]....
        /*19fc*/ 	.word	0x0004b9d0
        /*1a00*/ 	.word	0x00000008
        /*1a04*/ 	.word	0x00032410
        /*1a08*/ 	.short	0x010a
        /*1a0a*/ 	.byte	0x3f
	.zero		1


	//   ....[115]....
        /*1a0c*/ 	.word	0x0004ba20
        /*1a10*/ 	.word	0x00000008
        /*1a14*/ 	.word	0x00000000
        /*1a18*/ 	.short	0x010a
        /*1a1a*/ 	.byte	0x3f
	.zero		1


	//----- nvinfo : EIATTR_NUM_MBARRIERS
	.align		4
.L_1432:
        /*1a1c*/ 	.byte	0x03, 0x38
        /*1a1e*/ 	.short	0x0017


	//----- nvinfo : EIATTR_EXIT_INSTR_OFFSETS
	.align		4
        /*1a20*/ 	.byte	0x04, 0x1c
        /*1a22*/ 	.short	(.L_1434 - .L_1433)


	//   ....[0]....
.L_1433:
        /*1a24*/ 	.word	0x00039c30


	//----- nvinfo : EIATTR_MAX_THREADS
	.align		4
.L_1434:
        /*1a28*/ 	.byte	0x04, 0x05
        /*1a2a*/ 	.short	(.L_1436 - .L_1435)
.L_1435:
        /*1a2c*/ 	.word	0x00000180
        /*1a30*/ 	.word	0x00000001
        /*1a34*/ 	.word	0x00000001


	//----- nvinfo : EIATTR_CRS_STACK_SIZE
	.align		4
.L_1436:
        /*1a38*/ 	.byte	0x04, 0x1e
        /*1a3a*/ 	.short	(.L_1438 - .L_1437)
.L_1437:
        /*1a3c*/ 	.word	0x00000000


	//----- nvinfo : EIATTR_CBANK_PARAM_SIZE
	.align		4
.L_1438:
        /*1a40*/ 	.byte	0x03, 0x19
        /*1a42*/ 	.short	0x0bf0


	//----- nvinfo : EIATTR_PARAM_CBANK
	.align		4
        /*1a44*/ 	.byte	0x04, 0x0a
        /*1a46*/ 	.short	(.L_1440 - .L_1439)
	.align		4
.L_1439:
        /*1a48*/ 	.word	index@(.nv.constant0._ZN7cutlass13device_kernelIN5flash11enable_sm90INS1_16FlashAttnFwdSm90INS1_25CollectiveMainloopFwdSm90ILi2EN4cute5tupleIJNS5_1CILi1EEES8_S8_EEENS6_IJNS7_ILi128EEENS7_ILi96EEENS7_ILi64EEEEEELi256ENS_10bfloat16_tEfNS_4arch4Sm90ELb0ELb1ELb0ELb1ELb1ELb1ELb1ELb1ELb0ELb1ELb1ELb0EEENS1_21CollectiveEpilogueFwdINS6_IJSA_NS7_ILi256EEESB_EEES9_SE_SG_Li256ELb1ELb1ELb1ELb0EEENS1_36VarlenDynamicPersistentTileSchedulerILi128ELi96ELi256ELi128ELb1ELb1ELb1ELb1ELb0ELb1EEEEEEEEEvNT_6ParamsE)
        /*1a4c*/ 	.short	0x0210
        /*1a4e*/ 	.short	0x0bf0


	//----- nvinfo : EIATTR_SW_WAR
	.align		4
.L_1440:
        /*1a50*/ 	.byte	0x04, 0x36
        /*1a52*/ 	.short	(.L_1442 - .L_1441)
.L_1441:
        /*1a54*/ 	.word	0x00000008
.L_1442:


//--------------------- .nv.info._ZN7cutlass13device_kernelIN5flash11enable_sm90INS1_16FlashAttnFwdSm90INS1_25CollectiveMainloopFwdSm90ILi2EN4cute5tupleIJNS5_1CILi1EEES8_S8_EEENS6_IJNS7_ILi128EEENS7_ILi96EEENS7_ILi64EEEEEELi256ENS_10bfloat16_tEfNS_4arch4Sm90ELb1ELb0ELb0ELb0ELb1ELb0ELb0ELb1ELb0ELb1ELb1ELb0EEENS1_21CollectiveEpilogueFwdINS6_IJSA_NS7_ILi256EEESB_EEES9_SE_SG_Li256ELb0ELb1ELb1ELb0EEENS1_19SingleTileSchedulerILb0ELb1ELb1ELi128EEEEEEEEEvNT_6ParamsE --------------------------
	.section	.nv.info._ZN7cutlass13device_kernelIN5flash11enable_sm90INS1_16FlashAttnFwdSm90INS1_25CollectiveMainloopFwdSm90ILi2EN4cute5tupleIJNS5_1CILi1EEES8_S8_EEENS6_IJNS7_ILi128EEENS7_ILi96EEENS7_ILi64EEEEEELi256ENS_10bfloat16_tEfNS_4arch4Sm90ELb1ELb0ELb0ELb0ELb1ELb0ELb0ELb1ELb0ELb1ELb1ELb0EEENS1_21CollectiveEpilogueFwdINS6_IJSA_NS7_ILi256EEESB_EEES9_SE_SG_Li256ELb0ELb1ELb1ELb0EEENS1_19SingleTileSchedulerILb0ELb1ELb1ELi128EEEEEEEEEvNT_6ParamsE,"",@"SHT_CUDA_INFO"
	.sectionflags	@""
	.align	4


	//----- nvinfo : EIATTR_CUDA_API_VERSION
	.align		4
        /*0000*/ 	.byte	0x04, 0x37
        /*0002*/ 	.short	(.L_1444 - .L_1443)
.L_1443:
        /*0004*/ 	.word	0x00000082


	//----- nvinfo : EIATTR_KPARAM_INFO
	.align		4
.L_1444:
        /*0008*/ 	.byte	0x04, 0x17
        /*000a*/ 	.short	(.L_1446 - .L_1445)
.L_1445:
        /*000c*/ 	.word	0x00000000
        /*0010*/ 	.short	0x0000
        /*0012*/ 	.short	0x0070
        /*0014*/ 	.byte	0x00, 0xf0, 0x01, 0x28


	//----- nvinfo : EIATTR_SPARSE_MMA_MASK
	.align		4
.L_1446:
        /*0018*/ 	.byte	0x03, 0x50
        /*001a*/ 	.short	0x0000


	//----- nvinfo : EIATTR_MAXREG_COUNT
	.align		4
        /*001c*/ 	.byte	0x03, 0x1b
        /*001e*/ 	.short	0x00a8


	//----- nvinfo : EIATTR_NUM_BARRIERS
	.align		4
        /*0020*/ 	.byte	0x02, 0x4c
        /*0022*/ 	.byte	0x10
	.zero		1


	//----- nvinfo : EIATTR_EXTERNS
	.align		4
        /*0024*/ 	.byte	0x04, 0x0f
        /*0026*/ 	.short	(.L_1448 - .L_1447)


	//   ....[0]....
	.align		4
.L_1447:
        /*0028*/ 	.word	index@(__assertfail)


	//----- nvinfo : EIATTR_MERCURY_ISA_VERSION
	.align		4
.L_1448:
        /*002c*/ 	.byte	0x03, 0x5f
        /*002e*/ 	.short	0x0101


	//----- nvinfo : EIATTR_INT_WARP_WIDE_INSTR_OFFSETS
	.align		4
        /*0030*/ 	.byte	0x04, 0x31
        /*0032*/ 	.short	(.L_1450 - .L_1449)


	//   ....[0]....
.L_1449:
        /*0034*/ 	.word	0x000000b0


	//   ....[1]....
        /*0038*/ 	.word	0x000000c0


	//   ....[2]....
        /*003c*/ 	.word	0x00000160


	//----- nvinfo : EIATTR_COOP_GROUP_MASK_REGIDS
	.align		4
.L_1450:
        /*0040*/ 	.byte	0x04, 0x29
        /*0042*/ 	.short	(.L_1452 - .L_1451)


	//   ....[0]....
.L_1451:
        /*0044*/ 	.word	0xffffffff


	//   ....[1]....
        /*0048*/ 	.word	0xffffffff


	//   ....[2]....
        /*004c*/ 	.word	0xffffffff


	//   ....[3]....
        /*0050*/ 	.word	0xffffffff


	//   ....[4]....
        /*0054*/ 	.word	0xffffffff


	//   ....[5]....
        /*0058*/ 	.word	0xffffffff


	//   ....[6]....
        /*005c*/ 	.word	0xffffffff


	//   ....[7]....
        /*0060*/ 	.word	0xffffffff


	//   ....[8]....
        /*0064*/ 	.word	0xffffffff


	//   ....[9]....
        /*0068*/ 	.word	0xffffffff


	//   ....[10]....
        /*006c*/ 	.word	0xffffffff


	//   ....[11]....
        /*0070*/ 	.word	0xffffffff


	//   ....[12]....
        /*0074*/ 	.word	0xffffffff


	//   ....[13]....
        /*0078*/ 	.word	0xffffffff


	//   ....[14]....
        /*007c*/ 	.word	0xffffffff


	//   ....[15]....
        /*0080*/ 	.word	0xffffffff


	//   ....[16]....
        /*0084*/ 	.word	0xffffffff


	//   ....[17]....
        /*0088*/ 	.word	0xffffffff


	//   ....[18]....
        /*008c*/ 	.word	0xffffffff


	//   ....[19]....
        /*0090*/ 	.word	0xffffffff


	//   ....[20]....
        /*0094*/ 	.word	0xffffffff


	//   ....[21]....
        /*0098*/ 	.word	0xffffffff


	//   ....[22]....
        /*009c*/ 	.word	0xffffffff


	//   ....[23]....
        /*00a0*/ 	.word	0xffffffff


	//   ....[24]....
        /*00a4*/ 	.word	0xffffffff


	//   ....[25]....
        /*00a8*/ 	.word	0xffffffff


	//   ....[26]....
        /*00ac*/ 	.word	0xffffffff


	//   ....[27]....
        /*00b0*/ 	.word	0xffffffff


	//   ....[28]....
        /*00b4*/ 	.word	0xffffffff


	//   ....[29]....
        /*00b8*/ 	.word	0xffffffff


	//   ....[30]....
        /*00bc*/ 	.word	0xffffffff


	//   ....[31]....
        /*00c0*/ 	.word	0xffffffff


	//   ....[32]....
        /*00c4*/ 	.word	0xffffffff


	//   ....[33]....
        /*00c8*/ 	.word	0xffffffff


	//   ....[34]....
        /*00cc*/ 	.word	0xffffffff


	//   ....[35]....
        /*00d0*/ 	.word	0xffffffff


	//   ....[36]....
        /*00d4*/ 	.word	0xffffffff


	//   ....[37]....
        /*00d8*/ 	.word	0xffffffff


	//   ....[38]....
        /*00dc*/ 	.word	0xffffffff


	//   ....[39]....
        /*00e0*/ 	.word	0xffffffff


	//   ....[40]....
        /*00e4*/ 	.word	0xffffffff


	//   ....[41]....
        /*00e8*/ 	.word	0xffffffff


	//   ....[42]....
        /*00ec*/ 	.word	0xffffffff


	//   ....[43]....
        /*00f0*/ 	.word	0xffffffff


	//   ....[44]....
        /*00f4*/ 	.word	0xffffffff


	//   ....[45]....
        /*00f8*/ 	.word	0xffffffff


	//   ....[46]....
        /*00fc*/ 	.word	0xffffffff


	//   ....[47]....
        /*0100*/ 	.word	0xffffffff


	//   ....[48]....
        /*0104*/ 	.word	0xffffffff


	//   ....[49]....
        /*0108*/ 	.word	0xffffffff


	//   ....[50]....
        /*010c*/ 	.word	0xffffffff


	//   ....[51]....
        /*0110*/ 	.word	0xffffffff


	//   ....[52]....
        /*0114*/ 	.word	0xffffffff


	//   ....[53]....
        /*0118*/ 	.word	0xffffffff


	//   ....[54]....
        /*011c*/ 	.word	0xffffffff


	//   ....[55]....
        /*0120*/ 	.word	0xffffffff


	//   ....[56]....
        /*0124*/ 	.word	0xffffffff


	//   ....[57]....
        /*0128*/ 	.word	0xffffffff


	//   ....[58]....
        /*012c*/ 	.word	0xffffffff


	//   ....[59]....
        /*0130*/ 	.word	0xffffffff


	//   ....[60]....
        /*0134*/ 	.word	0xffffffff


	//   ....[61]....
        /*0138*/ 	.word	0xffffffff


	//   ....[62]....
        /*013c*/ 	.word	0xffffffff


	//   ....[63]....
        /*0140*/ 	.word	0xffffffff


	//   ....[64]....
        /*0144*/ 	.word	0xffffffff


	//   ....[65]....
        /*0148*/ 	.word	0xffffffff


	//   ....[66]....
        /*014c*/ 	.word	0xffffffff


	//   ....[67]....
        /*0150*/ 	.word	0xffffffff


	//   ....[68]....
        /*0154*/ 	.word	0xffffffff


	//   ....[69]....
        /*0158*/ 	.word	0xffffffff


	//   ....[70]....
        /*015c*/ 	.word	0xffffffff


	//   ....[71]....
        /*0160*/ 	.word	0xffffffff


	//   ....[72]....
        /*0164*/ 	.word	0xffffffff


	//   ....[73]....
        /*0168*/ 	.word	0xffffffff


	//   ....[74]....
        /*016c*/ 	.word	0xffffffff


	//   ....[75]....
        /*0170*/ 	.word	0xffffffff


	//   ....[76]....
        /*0174*/ 	.word	0xffffffff


	//   ....[77]....
        /*0178*/ 	.word	0xffffffff


	//   ....[78]....
        /*017c*/ 	.word	0xffffffff


	//   ....[79]....
        /*0180*/ 	.word	0xffffffff


	//   ....[80]....
        /*0184*/ 	.word	0xffffffff


	//   ....[81]....
        /*0188*/ 	.word	0xffffffff


	//   ....[82]....
        /*018c*/ 	.word	0xffffffff


	//   ....[83]....
        /*0190*/ 	.word	0xffffffff


	//   ....[84]....
        /*0194*/ 	.word	0xffffffff


	//   ....[85]....
        /*0198*/ 	.word	0xffffffff


	//   ....[86]....
        /*019c*/ 	.word	0xffffffff


	//   ....[87]....
        /*01a0*/ 	.word	0xffffffff


	//   ....[88]....
        /*01a4*/ 	.word	0xffffffff


	//   ....[89]....
        /*01a8*/ 	.word	0xffffffff


	//   ....[90]....
        /*01ac*/ 	.word	0xffffffff


	//   ....[91]....
        /*01b0*/ 	.word	0xffffffff


	//   ....[92]....
        /*01b4*/ 	.word	0xffffffff


	//   ....[93]....
        /*01b8*/ 	.word	0xffffffff


	//   ....[94]....
        /*01bc*/ 	.word	0xffffffff


	//   ....[95]....
        /*01c0*/ 	.word	0xffffffff


	//   ....[96]....
        /*01c4*/ 	.word	0xffffffff


	//   ....[97]....
        /*01c8*/ 	.word	0xffffffff


	//   ....[98]....
        /*01cc*/ 	.word	0xffffffff


	//   ....[99]....
        /*01d0*/ 	.word	0xffffffff


	//   ....[100]....
        /*01d4*/ 	.word	0xffffffff


	//   ....[101]....
        /*01d8*/ 	.word	0x0500000f


	//   ....[102]....
        /*01dc*/ 	.word	0x0500000f


	//   ....[103]....
        /*01e0*/ 	.word	0x0500000f


	//   ....[104]....
        /*01e4*/ 	.word	0x0500000f


	//   ....[105]....
        /*01e8*/ 	.word	0x0500000f


	//   ....[106]....
        /*01ec*/ 	.word	0x0500000f


	//   ....[107]....
        /*01f0*/ 	.word	0x0500000f


	//   ....[108]....
        /*01f4*/ 	.word	0x0500000f


	//   ....[109]....
        /*01f8*/ 	.word	0x0500000f


	//   ....[110]....
        /*01fc*/ 	.word	0x0500000f


	//   ....[111]....
        /*0200*/ 	.word	0x0500000f


	//   ....[112]....
        /*0204*/ 	.word	0x0500000f


	//   ....[113]....
        /*0208*/ 	.word	0x0500000f


	//   ....[114]....
        /*020c*/ 	.word	0x0500000f


	//   ....[115]....
        /*0210*/ 	.word	0x0500000f


	//   ....[116]....
        /*0214*/ 	.word	0x0500000f


	//   ....[117]....
        /*0218*/ 	.word	0x0500000f


	//   ....[118]....
        /*021c*/ 	.word	0x0500000f


	//   ....[119]....
        /*0220*/ 	.word	0x0500000f


	//   ....[120]....
        /*0224*/ 	.word	0x0500000f


	//   ....[121]....
        /*0228*/ 	.word	0x0500000f


	//   ....[122]....
        /*022c*/ 	.word	0x0500000f


	//   ....[123]....
        /*0230*/ 	.word	0x0500000f


	//   ....[124]....
        /*0234*/ 	.word	0x0500000f


	//   ....[125]....
        /*0238*/ 	.word	0x0500000f


	//   ....[126]....
        /*023c*/ 	.word	0x0500000f


	//   ....[127]....
        /*0240*/ 	.word	0x0500000f


	//   ....[128]....
        /*0244*/ 	.word	0x0500000f


	//   ....[129]....
        /*0248*/ 	.word	0x0500000f


	//   ....[130]....
        /*024c*/ 	.word	0x0500000f


	//   ....[131]....
        /*0250*/ 	.word	0x0500000f


	//   ....[132]....
        /*0254*/ 	.word	0x0500000f


	//   ....[133]....
        /*0258*/ 	.word	0x0500000f


	//   ....[134]....
        /*025c*/ 	.word	0x0500000f


	//   ....[135]....
        /*0260*/ 	.word	0x0500000f


	//   ....[136]....
        /*0264*/ 	.word	0x0500000f


	//   ....[137]....
        /*0268*/ 	.word	0x0500000f


	//   ....[138]....
        /*026c*/ 	.word	0x0500000f


	//   ....[139]....
        /*0270*/ 	.word	0x0500000f


	//   ....[140]....
        /*0274*/ 	.word	0x0500000f


	//   ....[141]....
        /*0278*/ 	.word	0x0500000f


	//   ....[142]....
        /*027c*/ 	.word	0x0500000f


	//   ....[143]....
        /*0280*/ 	.word	0x0500000f


	//   ....[144]....
        /*0284*/ 	.word	0x0500000f


	//   ....[145]....
        /*0288*/ 	.word	0x0500000f


	//   ....[146]....
        /*028c*/ 	.word	0x0500000f


	//   ....[147]....
        /*0290*/ 	.word	0x0500000f


	//   ....[148]....
        /*0294*/ 	.word	0x0500000f


	//   ....[149]....
        /*0298*/ 	.word	0x0500000f


	//   ....[150]....
        /*029c*/ 	.word	0x0500000f


	//   ....[151]....
        /*02a0*/ 	.word	0x0500000f


	//   ....[152]....
        /*02a4*/ 	.word	0x0500000f


	//   ....[153]....
        /*02a8*/ 	.word	0x0500000f


	//   ....[154]....
        /*02ac*/ 	.word	0x0500000f


	//   ....[155]....
        /*02b0*/ 	.word	0x0500000f


	//   ....[156]....
        /*02b4*/ 	.word	0x0500000f


	//   ....[157]....
        /*02b8*/ 	.word	0x0500000f


	//   ....[158]....
        /*02bc*/ 	.word	0x0500000f


	//   ....[159]....
        /*02c0*/ 	.word	0x0500000f


	//   ....[160]....
        /*02c4*/ 	.word	0x0500000f


	//   ....[161]....
        /*02c8*/ 	.word	0x0500000f


	//   ....[162]....
        /*02cc*/ 	.word	0x0500000f


	//   ....[163]....
        /*02d0*/ 	.word	0x0500000f


	//   ....[164]....
        /*02d4*/ 	.word	0x0500000f


	//   ....[165]....
        /*02d8*/ 	.word	0x0500000f


	//   ....[166]....
        /*02dc*/ 	.word	0x0500000f


	//----- nvinfo : EIATTR_COOP_GROUP_INSTR_OFFSETS
	.align		4
.L_1452:
        /*02e0*/ 	.byte	0x04, 0x28
        /*02e2*/ 	.short	(.L_1454 - .L_1453)


	//   ....[0]....
.L_1453:
        /*02e4*/ 	.word	0x00000060


	//   ....[1]....
        /*02e8*/ 	.word	0x000000a0


	//   ....[2]....
        /*02ec*/ 	.word	0x000002c0


	//   ....[3]....
        /*02f0*/ 	.word	0x00000420


	//   ....[4]....
        /*02f4*/ 	.word	0x00000540


	//   ....[5]....
        /*02f8*/ 	.word	0x000006a0


	//   ....[6]....
        /*02fc*/ 	.word	0x00001350


	//   ....[7]....
        /*0300*/ 	.word	0x00001ac0


	//   ....[8]....
        /*0304*/ 	.word	0x00001fe0


	//   ....[9]....
        /*0308*/ 	.word	0x00001ff0


	//   ....[10]....
        /*030c*/ 	.word	0x00002040


	//   ....[11]....
        /*0310*/ 	.word	0x00002770


	//   ....[12]....
        /*0314*/ 	.word	0x00002800


	//   ....[13]....
        /*0318*/ 	.word	0x00003830


	//   ....[14]....
        /*031c*/ 	.word	0x00003d20


	//   ....[15]....
        /*0320*/ 	.word	0x00003d30


	//   ....[16]....
        /*0324*/ 	.word	0x00003d80


	//   ....[17]....
        /*0328*/ 	.word	0x00004460


	//   ....[18]....
        /*032c*/ 	.word	0x000044c0


	//   ....[19]....
        /*0330*/ 	.word	0x00005db0


	//   ....[20]....
        /*0334*/ 	.word	0x00005de0


	//   ....[21]....
        /*0338*/ 	.word	0x00006240


	//   ....[22]....
        /*033c*/ 	.word	0x00006410


	//   ....[23]....
        /*0340*/ 	.word	0x00007620


	//   ....[24]....
        /*0344*/ 	.word	0x00007640


	//   ....[25]....
        /*0348*/ 	.word	0x00007680


	//   ....[26]....
        /*034c*/ 	.word	0x000076a0


	//   ....[27]....
        /*0350*/ 	.word	0x00008770


	//   ....[28]....
        /*0354*/ 	.word	0x000087e0


	//   ....[29]....
        /*0358*/ 	.word	0x00008820


	//   ....[30]....
        /*035c*/ 	.word	0x00008850


	//   ....[31]....
        /*0360*/ 	.word	0x00008880


	//   ....[32]....
        /*0364*/ 	.word	0x000088a0


	//   ....[33]....
        /*0368*/ 	.word	0x00009510


	//   ....[34]....
        /*036c*/ 	.word	0x00009520


	//   ....[35]....
        /*0370*/ 	.word	0x0000a550


	//   ....[36]....
        /*0374*/ 	.word	0x0000b700


	//   ....[37]....
        /*0378*/ 	.word	0x0000b720


	//   ....[38]....
        /*037c*/ 	.word	0x0000b730


	//   ....[39]....
        /*0380*/ 	.word	0x0000b770


	//   ....[40]....
        /*0384*/ 	.word	0x0000b7c0


	//   ....[41]....
        /*0388*/ 	.word	0x0000b7e0


	//   ....[42]....
        /*038c*/ 	.word	0x0000b830


	//   ....[43]....
        /*0390*/ 	.word	0x0000b850


	//   ....[44]....
        /*0394*/ 	.word	0x0000b8a0


	//   ....[45]....
        /*0398*/ 	.word	0x0000b8c0


	//   ....[46]....
        /*039c*/ 	.word	0x0000b910


	//   ....[47]....
        /*03a0*/ 	.word	0x0000b930


	//   ....[48]....
        /*03a4*/ 	.word	0x0000beb0


	//   ....[49]....
        /*03a8*/ 	.word	0x0000bee0


	//   ....[50]....
        /*03ac*/ 	.word	0x0000bf10


	//   ....[51]....
        /*03b0*/ 	.word	0x0000bf80


	//   ....[52]....
        /*03b4*/ 	.word	0x0000bfe0


	//   ....[53]....
        /*03b8*/ 	.word	0x0000c000


	//   ....[54]....
        /*03bc*/ 	.word	0x0000c060


	//   ....[55]....
        /*03c0*/ 	.word	0x0000c080


	//   ....[56]....
        /*03c4*/ 	.word	0x0000c0e0


	//   ....[57]....
        /*03c8*/ 	.word	0x0000c100


	//   ....[58]....
        /*03cc*/ 	.word	0x0000c160


	//   ....[59]....
        /*03d0*/ 	.word	0x0000c180


	//   ....[60]....
        /*03d4*/ 	.word	0x0000c1e0


	//   ....[61]....
        /*03d8*/ 	.word	0x0000c200


	//   ....[62]....
        /*03dc*/ 	.word	0x0000c250


	//   ....[63]....
        /*03e0*/ 	.word	0x0000c270


	//   ....[64]....
        /*03e4*/ 	.word	0x0000c5f0


	//   ....[65]....
        /*03e8*/ 	.word	0x0000c620


	//   ....[66]....
        /*03ec*/ 	.word	0x0000c660


	//   ....[67]....
        /*03f0*/ 	.word	0x0000c680


	//   ....[68]....
        /*03f4*/ 	.word	0x0000c6a0


	//   ....[69]....
        /*03f8*/ 	.word	0x0000c6d0


	//   ....[70]....
        /*03fc*/ 	.word	0x0000c770


	//   ....[71]....
        /*0400*/ 	.word	0x0000c7a0


	//   ....[72]....
        /*0404*/ 	.word	0x0000c830


	//   ....[73]....
        /*0408*/ 	.word	0x0000c860


	//   ....[74]....
        /*040c*/ 	.word	0x0000c870


	//   ....[75]....
        /*0410*/ 	.word	0x0000c900


	//   ....[76]....
        /*0414*/ 	.word	0x0000d070


	//   ....[77]....
        /*0418*/ 	.word	0x0000d090


	//   ....[78]....
        /*041c*/ 	.word	0x0000d0a0


	//   ....[79]....
        /*0420*/ 	.word	0x0000d0b0


	//   ....[80]....
        /*0424*/ 	.word	0x0000d0c0


	//   ....[81]....
        /*0428*/ 	.word	0x0000d0d0


	//   ....[82]....
        /*042c*/ 	.word	0x0000d0f0


	//   ....[83]....
        /*0430*/ 	.word	0x0000d110


	//   ....[84]....
        /*0434*/ 	.word	0x0000d140


	//   ....[85]....
        /*0438*/ 	.word	0x0000d180


	//   ....[86]....
        /*043c*/ 	.word	0x0000d1c0


	//   ....[87]....
        /*0440*/ 	.word	0x0000d210


	//   ....[88]....
        /*0444*/ 	.word	0x0000d560


	//   ....[89]....
        /*0448*/ 	.word	0x0000d580


	//   ....[90]....
        /*044c*/ 	.word	0x0000d590


	//   ....[91]....
        /*0450*/ 	.word	0x0000d5a0


	//   ....[92]....
        /*0454*/ 	.word	0x0000d5b0


	//   ....[93]....
        /*0458*/ 	.word	0x0000d5e0


	//   ....[94]....
        /*045c*/ 	.word	0x0000d640


	//   ....[95]....
        /*0460*/ 	.word	0x0000d660


	//   ....[96]....
        /*0464*/ 	.word	0x0000d6c0


	//   ....[97]....
        /*0468*/ 	.word	0x0000d6d0


	//   ....[98]....
        /*046c*/ 	.word	0x0000d740


	//   ....[99]....
        /*0470*/ 	.word	0x0000d760


	//   ....[100]....
        /*0474*/ 	.word	0x0000dac0


	//   ....[101]....
        /*0478*/ 	.word	0x0000e020


	//   ....[102]....
        /*047c*/ 	.word	0x0000e110


	//   ....[103]....
        /*0480*/ 	.word	0x0000e1b0


	//   ....[104]....
        /*0484*/ 	.word	0x0000e230


	//   ....[105]....
        /*0488*/ 	.word	0x0000e2e0


	//   ....[106]....
        /*048c*/ 	.word	0x0000e340


	//   ....[107]....
        /*0490*/ 	.word	0x0000e400


	//   ....[108]....
        /*0494*/ 	.word	0x0000e460


	//   ....[109]....
        /*0498*/ 	.word	0x0000e520


	//   ....[110]....
        /*049c*/ 	.word	0x0000e580


	//   ....[111]....
        /*04a0*/ 	.word	0x0000e640


	//   ....[112]....
        /*04a4*/ 	.word	0x0000e6a0


	//   ....[113]....
        /*04a8*/ 	.word	0x0000e740


	//   ....[114]....
        /*04ac*/ 	.word	0x0000e7e0


	//   ....[115]....
        /*04b0*/ 	.word	0x0000e840


	//   ....[116]....
        /*04b4*/ 	.word	0x0000e900


	//   ....[117]....
        /*04b8*/ 	.word	0x0000e9b0


	//   ....[118]....
        /*04bc*/ 	.word	0x0000ea10


	//   ....[119]....
        /*04c0*/ 	.word	0x0000eae0


	//   ....[120]....
        /*04c4*/ 	.word	0x0000eb40


	//   ....[121]....
        /*04c8*/ 	.word	0x0000ec10


	//   ....[122]....
        /*04cc*/ 	.word	0x0000ec70


	//   ....[123]....
        /*04d0*/ 	.word	0x0000ed40


	//   ....[124]....
        /*04d4*/ 	.word	0x0000eda0


	//   ....[125]....
        /*04d8*/ 	.word	0x0000ee70


	//   ....[126]....
        /*04dc*/ 	.word	0x0000eed0


	//   ....[127]....
        /*04e0*/ 	.word	0x0000ef80


	//   ....[128]....
        /*04e4*/ 	.word	0x0000f000


	//   ....[129]....
        /*04e8*/ 	.word	0x0000f0a0


	//   ....[130]....
        /*04ec*/ 	.word	0x0000f1f0


	//   ....[131]....
        /*04f0*/ 	.word	0x0000f2c0


	//   ....[132]....
        /*04f4*/ 	.word	0x0000f330


	//   ....[133]....
        /*04f8*/ 	.word	0x0000f3f0


	//   ....[134]....
        /*04fc*/ 	.word	0x0000f4e0


	//   ....[135]....
        /*0500*/ 	.word	0x0000f5a0


	//   ....[136]....
        /*0504*/ 	.word	0x0000f680


	//   ....[137]....
        /*0508*/ 	.word	0x0000f740


	//   ....[138]....
        /*050c*/ 	.word	0x0000f820


	//   ....[139]....
        /*0510*/ 	.word	0x0000f8e0


	//   ....[140]....
        /*0514*/ 	.word	0x0000f9c0


	//   ....[141]....
        /*0518*/ 	.word	0x0000fa90


	//   ....[142]....
        /*051c*/ 	.word	0x0000fbf0


	//   ....[143]....
        /*0520*/ 	.word	0x0000fc90


	//   ....[144]....
        /*0524*/ 	.word	0x0000fcf0


	//   ....[145]....
        /*0528*/ 	.word	0x0000fd90


	//   ....[146]....
        /*052c*/ 	.word	0x0000fdf0


	//   ....[147]....
        /*0530*/ 	.word	0x0000fe90


	//   ....[148]....
        /*0534*/ 	.word	0x0000fef0


	//   ....[149]....
        /*0538*/ 	.word	0x0000ff90


	//   ....[150]....
        /*053c*/ 	.word	0x0000fff0


	//   ....[151]....
        /*0540*/ 	.word	0x00010090


	//   ....[152]....
        /*0544*/ 	.word	0x000100f0


	//   ....[153]....
        /*0548*/ 	.word	0x00010190


	//   ....[154]....
        /*054c*/ 	.word	0x00010280


	//   ....[155]....
        /*0550*/ 	.word	0x00010320


	//   ....[156]....
        /*0554*/ 	.word	0x00010390


	//   ....[157]....
        /*0558*/ 	.word	0x00010460


	//   ....[158]....
        /*055c*/ 	.word	0x000104c0


	//   ....[159]....
        /*0560*/ 	.word	0x000105a0


	//   ....[160]....
        /*0564*/ 	.word	0x00010600


	//   ....[161]....
        /*0568*/ 	.word	0x000106e0


	//   ....[162]....
        /*056c*/ 	.word	0x00010740


	//   ....[163]....
        /*0570*/ 	.word	0x00010820


	//   ....[164]....
        /*0574*/ 	.word	0x00010880


	//   ....[165]....
        /*0578*/ 	.word	0x00010960


	//   ....[166]....
        /*057c*/ 	.word	0x00010a50


	//----- nvinfo : EIATTR_REG_RECONFIG
	.align		4
.L_1454:
        /*0580*/ 	.byte	0x01, 0x54
	.zero		2


	//----- nvinfo : EIATTR_SYSCALL_OFFSETS
	.align		4
        /*0584*/ 	.byte	0x04, 0x46
        /*0586*/ 	.short	(.L_1456 - .L_1455)


	//   ....[0]....
.L_1455:
        /*0588*/ 	.word	0x00001510


	//   ....[1]....
        /*058c*/ 	.word	0x0000ad70


	//   ....[2]....
        /*0590*/ 	.word	0x0000aeb0


	//   ....[3]....
        /*0594*/ 	.word	0x0000afa0


	//   ....[4]....
        /*0598*/ 	.word	0x0000bba0


	//----- nvinfo : EIATTR_MBARRIER_INSTR_OFFSETS
	.align		4
.L_1456:
        /*059c*/ 	.byte	0x04, 0x39
        /*059e*/ 	.short	(.L_1458 - .L_1457)


	//   ....[0]....
.L_1457:
        /*05a0*/ 	.word	0x00000170
        /*05a4*/ 	.word	0x000000ff
        /*05a8*/ 	.word	0x00022800
        /*05ac*/ 	.short	0x0100
        /*05ae*/ 	.byte	0x08
	.zero		1


	//   ....[1]....
        /*05b0*/ 	.word	0x00000180
        /*05b4*/ 	.word	0x000000ff
        /*05b8*/ 	.word	0x00022820
        /*05bc*/ 	.short	0x0100
        /*05be*/ 	.byte	0x08
	.zero		1


	//   ....[2]....
        /*05c0*/ 	.word	0x00000270
        /*05c4*/ 	.word	0x000000ff
        /*05c8*/ 	.word	0x00022830
        /*05cc*/ 	.short	0x0100
        /*05ce*/ 	.byte	0x08
	.zero		1


	//   ....[3]....
        /*05d0*/ 	.word	0x00000280
        /*05d4*/ 	.word	0x000000ff
        /*05d8*/ 	.word	0x00022840
        /*05dc*/ 	.short	0x0100
        /*05de*/ 	.byte	0x08
	.zero		1


	//   ....[4]....
        /*05e0*/ 	.word	0x00000290
        /*05e4*/ 	.word	0x000000ff
        /*05e8*/ 	.word	0x00022838
        /*05ec*/ 	.short	0x0100
        /*05ee*/ 	.byte	0x08
	.zero		1


	//   ....[5]....
        /*05f0*/ 	.word	0x000002a0
        /*05f4*/ 	.word	0x000000ff
        /*05f8*/ 	.word	0x00022848
        /*05fc*/ 	.short	0x0100
        /*05fe*/ 	.byte	0x08
	.zero		1


	//   ....[6]....
        /*0600*/ 	.word	0x000003d0
        /*0604*/ 	.word	0x000000ff
        /*0608*/ 	.word	0x00022850
        /*060c*/ 	.short	0x0100
        /*060e*/ 	.byte	0x08
	.zero		1


	//   ....[7]....
        /*0610*/ 	.word	0x000003e0
        /*0614*/ 	.word	0x000000ff
        /*0618*/ 	.word	0x00022860
        /*061c*/ 	.short	0x0100
        /*061e*/ 	.byte	0x08
	.zero		1


	//   ....[8]....
        /*0620*/ 	.word	0x000003f0
        /*0624*/ 	.word	0x000000ff
        /*0628*/ 	.word	0x00022858
        /*062c*/ 	.short	0x0100
        /*062e*/ 	.byte	0x08
	.zero		1


	//   ....[9]....
        /*0630*/ 	.word	0x00000400
        /*0634*/ 	.word	0x000000ff
        /*0638*/ 	.word	0x00022868
        /*063c*/ 	.short	0x0100
        /*063e*/ 	.byte	0x08
	.zero		1


	//   ....[10]....
        /*0640*/ 	.word	0x000004f0
        /*0644*/ 	.word	0x000000ff
        /*0648*/ 	.word	0x00022870
        /*064c*/ 	.short	0x0100
        /*064e*/ 	.byte	0x06
	.zero		1


	//   ....[11]....
        /*0650*/ 	.word	0x00000500
        /*0654*/ 	.word	0x000000ff
        /*0658*/ 	.word	0x00022880
        /*065c*/ 	.short	0x0100
        /*065e*/ 	.byte	0x06
	.zero		1


	//   ....[12]....
        /*0660*/ 	.word	0x00000510
        /*0664*/ 	.word	0x000000ff
        /*0668*/ 	.word	0x00022878
        /*066c*/ 	.short	0x0100
        /*066e*/ 	.byte	0x06
	.zero		1


	//   ....[13]....
        /*0670*/ 	.word	0x00000520
        /*0674*/ 	.word	0x000000ff
        /*0678*/ 	.word	0x00022888
        /*067c*/ 	.short	0x0100
        /*067e*/ 	.byte	0x06
	.zero		1


	//   ....[14]....
        /*0680*/ 	.word	0x00000650
        /*0684*/ 	.word	0x000000ff
        /*0688*/ 	.word	0x00022890
        /*068c*/ 	.short	0x0100
        /*068e*/ 	.byte	0x08
	.zero		1


	//   ....[15]....
        /*0690*/ 	.word	0x00000660
        /*0694*/ 	.word	0x000000ff
        /*0698*/ 	.word	0x000228a0
        /*069c*/ 	.short	0x0100
        /*069e*/ 	.byte	0x08
	.zero		1


	//   ....[16]....
        /*06a0*/ 	.word	0x00000670
        /*06a4*/ 	.word	0x000000ff
        /*06a8*/ 	.word	0x00022898
        /*06ac*/ 	.short	0x0100
        /*06ae*/ 	.byte	0x08
	.zero		1


	//   ....[17]....
        /*06b0*/ 	.word	0x00000680
        /*06b4*/ 	.word	0x000000ff
        /*06b8*/ 	.word	0x000228a8
        /*06bc*/ 	.short	0x0100
        /*06be*/ 	.byte	0x08
	.zero		1


	//   ....[18]....
        /*06c0*/ 	.word	0x000007c0
        /*06c4*/ 	.word	0x000000ff
        /*06c8*/ 	.word	0x000228b0
        /*06cc*/ 	.short	0x0100
        /*06ce*/ 	.byte	0x08
	.zero		1


	//   ....[19]....
        /*06d0*/ 	.word	0x000007d0
        /*06d4*/ 	.word	0x000000ff
        /*06d8*/ 	.word	0x000228c0
        /*06dc*/ 	.short	0x0100
        /*06de*/ 	.byte	0x08
	.zero		1


	//   ....[20]....
        /*06e0*/ 	.word	0x000007e0
        /*06e4*/ 	.word	0x000000ff
        /*06e8*/ 	.word	0x000228b8
        /*06ec*/ 	.short	0x0100
        /*06ee*/ 	.byte	0x08
	.zero		1


	//   ....[21]....
        /*06f0*/ 	.word	0x000007f0
        /*06f4*/ 	.word	0x000000ff
        /*06f8*/ 	.word	0x000228c8
        /*06fc*/ 	.short	0x0100
        /*06fe*/ 	.byte	0x08
	.zero		1


	//   ....[22]....
        /*0700*/ 	.word	0x00001540
        /*0704*/ 	.word	0x000000ff
        /*0708*/ 	.word	0x00022800
        /*070c*/ 	.short	0x010a
        /*070e*/ 	.byte	0x2a
	.zero		1


	//   ....[23]....
        /*0710*/ 	.word	0x000015d0
        /*0714*/ 	.word	0x000000ff
        /*0718*/ 	.word	0x00022830
        /*071c*/ 	.short	0x010a
        /*071e*/ 	.byte	0x2a
	.zero		1


	//   ....[24]....
        /*0720*/ 	.word	0x00001610
        /*0724*/ 	.word	0x000000ff
        /*0728*/ 	.word	0x00022830
        /*072c*/ 	.short	0x010a
        /*072e*/ 	.byte	0x2a
	.zero		1


	//   ....[25]....
        /*0730*/ 	.word	0x00001b50
        /*0734*/ 	.word	0x000000ff
        /*0738*/ 	.word	0x00000000
        /*073c*/ 	.short	0x0101
        /*073e*/ 	.byte	0x04
	.zero		1


	//   ....[26]....
        /*0740*/ 	.word	0x00002fd0
        /*0744*/ 	.word	0x000000ff
        /*0748*/ 	.word	0x00022850
        /*074c*/ 	.short	0x010a
        /*074e*/ 	.byte	0x2a
	.zero		1


	//   ....[27]....
        /*0750*/ 	.word	0x00003010
        /*0754*/ 	.word	0x000000ff
        /*0758*/ 	.word	0x00022850
        /*075c*/ 	.short	0x010a
        /*075e*/ 	.byte	0x2a
	.zero		1


	//   ....[28]....
        /*0760*/ 	.word	0x00003400
        /*0764*/ 	.word	0x000000ff
        /*0768*/ 	.word	0x00000000
        /*076c*/ 	.short	0x0101
        /*076e*/ 	.byte	0x0a
	.zero		1


	//   ....[29]....
        /*0770*/ 	.word	0x00003590
        /*0774*/ 	.word	0x000000ff
        /*0778*/ 	.word	0x00022830
        /*077c*/ 	.short	0x010a
        /*077e*/ 	.byte	0x1c
	.zero		1


	//   ....[30]....
        /*0780*/ 	.word	0x000035d0
        /*0784*/ 	.word	0x000000ff
        /*0788*/ 	.word	0x00022830
        /*078c*/ 	.short	0x010a
        /*078e*/ 	.byte	0x1c
	.zero		1


	//   ....[31]....
        /*0790*/ 	.word	0x00003880
        /*0794*/ 	.word	0x000000ff
        /*0798*/ 	.word	0x00000000
        /*079c*/ 	.short	0x0101
        /*079e*/ 	.byte	0x0a
	.zero		1


	//   ....[32]....
        /*07a0*/ 	.word	0x000055c0
        /*07a4*/ 	.word	0x000000ff
        /*07a8*/ 	.word	0x00022850
        /*07ac*/ 	.short	0x010a
        /*07ae*/ 	.byte	0x1c
	.zero		1


	//   ....[33]....
        /*07b0*/ 	.word	0x00005600
        /*07b4*/ 	.word	0x000000ff
        /*07b8*/ 	.word	0x00022850
        /*07bc*/ 	.short	0x010a
        /*07be*/ 	.byte	0x1c
	.zero		1


	//   ....[34]....
        /*07c0*/ 	.word	0x00005900
        /*07c4*/ 	.word	0x000000ff
        /*07c8*/ 	.word	0x00000000
        /*07cc*/ 	.short	0x0101
        /*07ce*/ 	.byte	0x1c
	.zero		1


	//   ....[35]....
        /*07d0*/ 	.word	0x00005a20
        /*07d4*/ 	.word	0x000000ff
        /*07d8*/ 	.word	0x00022830
        /*07dc*/ 	.short	0x010a
        /*07de*/ 	.byte	0x1a
	.zero		1


	//   ....[36]....
        /*07e0*/ 	.word	0x00005a60
        /*07e4*/ 	.word	0x000000ff
        /*07e8*/ 	.word	0x00022830
        /*07ec*/ 	.short	0x010a
        /*07ee*/ 	.byte	0x1a
	.zero		1


	//   ....[37]....
        /*07f0*/ 	.word	0x00005c60
        /*07f4*/ 	.word	0x000000ff
        /*07f8*/ 	.word	0x00000000
        /*07fc*/ 	.short	0x0101
        /*07fe*/ 	.byte	0x0a
	.zero		1


	//   ....[38]....
        /*0800*/ 	.word	0x000072c0
        /*0804*/ 	.word	0x000000ff
        /*0808*/ 	.word	0x00022850
        /*080c*/ 	.short	0x010a
        /*080e*/ 	.byte	0x1a
	.zero		1


	//   ....[39]....
        /*0810*/ 	.word	0x00007300
        /*0814*/ 	.word	0x000000ff
        /*0818*/ 	.word	0x00022850
        /*081c*/ 	.short	0x010a
        /*081e*/ 	.byte	0x1a
	.zero		1


	//   ....[40]....
        /*0820*/ 	.word	0x00007600
        /*0824*/ 	.word	0x000000ff
        /*0828*/ 	.word	0x00000000
        /*082c*/ 	.short	0x0101
        /*082e*/ 	.byte	0x1a
	.zero		1


	//   ....[41]....
        /*0830*/ 	.word	0x000088b0
        /*0834*/ 	.word	0x000000ff
        /*0838*/ 	.word	0x00000000
        /*083c*/ 	.short	0x0101
        /*083e*/ 	.byte	0x04
	.zero		1


	//   ....[42]....
        /*0840*/ 	.word	0x0000b4a0
        /*0844*/ 	.word	0x000000ff
        /*0848*/ 	.word	0x00022840
        /*084c*/ 	.short	0x010a
        /*084e*/ 	.byte	0x2d
	.zero		1


	//   ....[43]....
        /*0850*/ 	.word	0x0000b9d0
        /*0854*/ 	.word	0x000000ff
        /*0858*/ 	.word	0x00022830
        /*085c*/ 	.short	0x0107
        /*085e*/ 	.byte	0x2d
	.zero		1


	//   ....[44]....
        /*0860*/ 	.word	0x0000ba40
        /*0864*/ 	.word	0x000000ff
        /*0868*/ 	.word	0x00022830
        /*086c*/ 	.short	0x0101
        /*086e*/ 	.byte	0x2d
	.zero		1


	//   ....[45]....
        /*0870*/ 	.word	0x0000c340
        /*0874*/ 	.word	0x000000ff
        /*0878*/ 	.word	0x00022800
        /*087c*/ 	.short	0x0107
        /*087e*/ 	.byte	0x2d
	.zero		1


	//   ....[46]....
        /*0880*/ 	.word	0x0000c380
        /*0884*/ 	.word	0x000000ff
        /*0888*/ 	.word	0x00022800
        /*088c*/ 	.short	0x0101
        /*088e*/ 	.byte	0x2d
	.zero		1


	//   ....[47]....
        /*0890*/ 	.word	0x0000c390
        /*0894*/ 	.word	0x000000ff
        /*0898*/ 	.word	0x00022820
        /*089c*/ 	.short	0x010a
        /*089e*/ 	.byte	0x2d
	.zero		1


	//   ....[48]....
        /*08a0*/ 	.word	0x0000c3e0
        /*08a4*/ 	.word	0x000000ff
        /*08a8*/ 	.word	0x00022860
        /*08ac*/ 	.short	0x010a
        /*08ae*/ 	.byte	0x2d
	.zero		1


	//   ....[49]....
        /*08b0*/ 	.word	0x0000cb10
        /*08b4*/ 	.word	0x000000ff
        /*08b8*/ 	.word	0x00022850
        /*08bc*/ 	.short	0x0107
        /*08be*/ 	.byte	0x2d
	.zero		1


	//   ....[50]....
        /*08c0*/ 	.word	0x0000cb90
        /*08c4*/ 	.word	0x000000ff
        /*08c8*/ 	.word	0x00022850
        /*08cc*/ 	.short	0x0101
        /*08ce*/ 	.byte	0x2d
	.zero		1


	//   ....[51]....
        /*08d0*/ 	.word	0x0000ce70
        /*08d4*/ 	.word	0x00000020
        /*08d8*/ 	.word	0x00022840
        /*08dc*/ 	.short	0x010a
        /*08de*/ 	.byte	0x3f
	.zero		1


	//   ....[52]....
        /*08e0*/ 	.word	0x0000d2a0
        /*08e4*/ 	.word	0x00000020
        /*08e8*/ 	.word	0x00022830
        /*08ec*/ 	.short	0x0107
        /*08ee*/ 	.byte	0x3f
	.zero		1


	//   ....[53]....
        /*08f0*/ 	.word	0x0000d350
        /*08f4*/ 	.word	0x00000020
        /*08f8*/ 	.word	0x00022830
        /*08fc*/ 	.short	0x0101
        /*08fe*/ 	.byte	0x3f
	.zero		1


	//   ....[54]....
        /*0900*/ 	.word	0x0000d380
        /*0904*/ 	.word	0x00000020
        /*0908*/ 	.word	0x00022860
        /*090c*/ 	.short	0x010a
        /*090e*/ 	.byte	0x3f
	.zero		1


	//   ....[55]....
        /*0910*/ 	.word	0x0000d8c0
        /*0914*/ 	.word	0x00000020
        /*0918*/ 	.word	0x00022850
        /*091c*/ 	.short	0x0107
        /*091e*/ 	.byte	0x3f
	.zero		1


	//   ....[56]....
        /*0920*/ 	.word	0x0000d990
        /*0924*/ 	.word	0x00000020
        /*0928*/ 	.word	0x00022850
        /*092c*/ 	.short	0x0101
        /*092e*/ 	.byte	0x3f
	.zero		1


	//   ....[57]....
        /*0930*/ 	.word	0x0000da70
        /*0934*/ 	.word	0x00000004
        /*0938*/ 	.word	0x00022820
        /*093c*/ 	.short	0x010a
        /*093e*/ 	.byte	0x3f
	.zero		1


	//   ....[58]....
        /*0940*/ 	.word	0x0000dbb0
        /*0944*/ 	.word	0x00000005
        /*0948*/ 	.word	0x00022840
        /*094c*/ 	.short	0x010a
        /*094e*/ 	.byte	0x3f
	.zero		1


	//   ....[59]....
        /*0950*/ 	.word	0x0000dc50
        /*0954*/ 	.word	0x00000015
        /*0958*/ 	.word	0x00022840
        /*095c*/ 	.short	0x010a
        /*095e*/ 	.byte	0x3f
	.zero		1


	//   ....[60]....
        /*0960*/ 	.word	0x0000dc90
        /*0964*/ 	.word	0x00000005
        /*0968*/ 	.word	0x00022860
        /*096c*/ 	.short	0x010a
        /*096e*/ 	.byte	0x3f
	.zero		1


	//   ....[61]....
        /*0970*/ 	.word	0x0000dcd0
        /*0974*/ 	.word	0x00000015
        /*0978*/ 	.word	0x00022860
        /*097c*/ 	.short	0x010a
        /*097e*/ 	.byte	0x3f
	.zero		1


	//   ....[62]....
        /*0980*/ 	.word	0x0000dd40
        /*0984*/ 	.word	0x00000005
        /*0988*/ 	.word	0x00022800
        /*098c*/ 	.short	0x010a
        /*098e*/ 	.byte	0x3f
	.zero		1


	//   ....[63]....
        /*0990*/ 	.word	0x0000dda0
        /*0994*/ 	.word	0x00000005
        /*0998*/ 	.word	0x00022830
        /*099c*/ 	.short	0x010a
        /*099e*/ 	.byte	0x3f
	.zero		1


	//   ....[64]....
        /*09a0*/ 	.word	0x0000de00
        /*09a4*/ 	.word	0x0000000b
        /*09a8*/ 	.word	0x00022850
        /*09ac*/ 	.short	0x010a
        /*09ae*/ 	.byte	0x3f
	.zero		1


	//   ....[65]....
        /*09b0*/ 	.word	0x0000de60
        /*09b4*/ 	.word	0x00000009
        /*09b8*/ 	.word	0x00022830
        /*09bc*/ 	.short	0x010a
        /*09be*/ 	.byte	0x3f
	.zero		1


	//   ....[66]....
        /*09c0*/ 	.word	0x0000dec0
        /*09c4*/ 	.word	0x0000000b
        /*09c8*/ 	.word	0x00022850
        /*09cc*/ 	.short	0x010a
        /*09ce*/ 	.byte	0x3f
	.zero		1


	//   ....[67]....
        /*09d0*/ 	.word	0x0000df20
        /*09d4*/ 	.word	0x00000009
        /*09d8*/ 	.word	0x00022830
        /*09dc*/ 	.short	0x010a
        /*09de*/ 	.byte	0x3f
	.zero		1


	//   ....[68]....
        /*09e0*/ 	.word	0x0000df80
        /*09e4*/ 	.word	0x00000007
        /*09e8*/ 	.word	0x00022850
        /*09ec*/ 	.short	0x010a
        /*09ee*/ 	.byte	0x3f
	.zero		1


	//   ....[69]....
        /*09f0*/ 	.word	0x0000e060
        /*09f4*/ 	.word	0x00000003
        /*09f8*/ 	.word	0x00022840
        /*09fc*/ 	.short	0x010a
        /*09fe*/ 	.byte	0x3f
	.zero		1


	//   ....[70]....
        /*0a00*/ 	.word	0x0000f0e0
        /*0a04*/ 	.word	0x00000003
        /*0a08*/ 	.word	0x00022820
        /*0a0c*/ 	.short	0x010a
        /*0a0e*/ 	.byte	0x3f
	.zero		1


	//   ....[71]....
        /*0a10*/ 	.word	0x0000f140
        /*0a14*/ 	.word	0x00000003
        /*0a18*/ 	.word	0x00022860
        /*0a1c*/ 	.short	0x010a
        /*0a1e*/ 	.byte	0x3f
	.zero		1


	//   ....[72]....
        /*0a20*/ 	.word	0x0000fb40
        /*0a24*/ 	.word	0x00000020
        /*0a28*/ 	.word	0x00022840
        /*0a2c*/ 	.short	0x010a
        /*0a2e*/ 	.byte	0x3f
	.zero		1


	//   ....[73]....
        /*0a30*/ 	.word	0x000101d0
        /*0a34*/ 	.word	0x00000020
        /*0a38*/ 	.word	0x00022860
        /*0a3c*/ 	.short	0x010a
        /*0a3e*/ 	.byte	0x3f
	.zero		1


	//   ....[74]....
        /*0a40*/ 	.word	0x000109a0
        /*0a44*/ 	.word	0x00000004
        /*0a48*/ 	.word	0x00022820
        /*0a4c*/ 	.short	0x010a
        /*0a4e*/ 	.byte	0x3f
	.zero		1


	//   ....[75]....
        /*0a50*/ 	.word	0x00010b10
        /*0a54*/ 	.word	0x00000005
        /*0a58*/ 	.word	0x00022840
        /*0a5c*/ 	.short	0x010a
        /*0a5e*/ 	.byte	0x3f
	.zero		1


	//   ....[76]....
        /*0a60*/ 	.word	0x00010b60
        /*0a64*/ 	.word	0x00000015
        /*0a68*/ 	.word	0x00022840
        /*0a6c*/ 	.short	0x010a
        /*0a6e*/ 	.byte	0x3f
	.zero		1


	//   ....[77]....
        /*0a70*/ 	.word	0x00010bb0
        /*0a74*/ 	.word	0x00000005
        /*0a78*/ 	.word	0x00022860
        /*0a7c*/ 	.short	0x010a
        /*0a7e*/ 	.byte	0x3f
	.zero		1


	//----- nvinfo : EIATTR_NUM_MBARRIERS
	.align		4
.L_1458:
        /*0a80*/ 	.byte	0x03, 0x38
        /*0a82*/ 	.short	0x0016


	//----- nvinfo : EIATTR_EXIT_INSTR_OFFSETS
	.align		4
        /*0a84*/ 	.byte	0x04, 0x1c
        /*0a86*/ 	.short	(.L_1460 - .L_1459)


	//   ....[0]....
.L_1459:
        /*0a88*/ 	.word	0x0000dd20


	//----- nvinfo : EIATTR_MAX_THREADS
	.align		4
.L_1460:
        /*0a8c*/ 	.byte	0x04, 0x05
        /*0a8e*/ 	.short	(.L_1462 - .L_1461)
.L_1461:
        /*0a90*/ 	.word	0x00000180
        /*0a94*/ 	.word	0x00000001
        /*0a98*/ 	.word	0x00000001


	//----- nvinfo : EIATTR_CRS_STACK_SIZE
	.align		4
.L_1462:
        /*0a9c*/ 	.byte	0x04, 0x1e
        /*0a9e*/ 	.short	(.L_1464 - .L_1463)
.L_1463:
        /*0aa0*/ 	.word	0x00000000


	//----- nvinfo : EIATTR_CBANK_PARAM_SIZE
	.align		4
.L_1464:
        /*0aa4*/ 	.byte	0x03, 0x19
        /*0aa6*/ 	.short	0x0a70


	//----- nvinfo : EIATTR_PARAM_CBANK
	.align		4
        /*0aa8*/ 	.byte	0x04, 0x0a
        /*0aaa*/ 	.short	(.L_1466 - .L_1465)
	.align		4
.L_1465:
        /*0aac*/ 	.word	index@(.nv.constant0._ZN7cutlass13device_kernelIN5flash11enable_sm90INS1_16FlashAttnFwdSm90INS1_25CollectiveMainloopFwdSm90ILi2EN4cute5tupleIJNS5_1CILi1EEES8_S8_EEENS6_IJNS7_ILi128EEENS7_ILi96EEENS7_ILi64EEEEEELi256ENS_10bfloat16_tEfNS_4arch4Sm90ELb1ELb0ELb0ELb0ELb1ELb0ELb0ELb1ELb0ELb1ELb1ELb0EEENS1_21CollectiveEpilogueFwdINS6_IJSA_NS7_ILi256EEESB_EEES9_SE_SG_Li256ELb0ELb1ELb1ELb0EEENS1_19SingleTileSchedulerILb0ELb1ELb1ELi128EEEEEEEEEvNT_6ParamsE)
        /*0ab0*/ 	.short	0x0210
        /*0ab2*/ 	.short	0x0a70


	//----- nvinfo : EIATTR_SW_WAR
	.align		4
.L_1466:
        /*0ab4*/ 	.byte	0x04, 0x36
        /*0ab6*/ 	.short	(.L_1468 - .L_1467)
.L_1467:
        /*0ab8*/ 	.word	0x00000008
.L_1468:


//--------------------- .nv.info._ZN7cutlass13device_kernelIN5flash11enable_sm90INS1_16FlashAttnFwdSm90INS1_25CollectiveMainloopFwdSm90ILi2EN4cute5tupleIJNS5_1CILi1EEES8_S8_EEENS6_IJNS7_ILi128EEENS7_ILi96EEENS7_ILi64EEEEEELi256ENS_10bfloat16_tEfNS_4arch4Sm90ELb1ELb0ELb0ELb0ELb1ELb0ELb1ELb1ELb0ELb1ELb1ELb0EEENS1_21CollectiveEpilogueFwdINS6_IJSA_NS7_ILi256EEESB_EEES9_SE_SG_Li256ELb0ELb1ELb1ELb0EEENS1_19SingleTileSchedulerILb0ELb1ELb1ELi128EEEEEEEEEvNT_6ParamsE --------------------------
	.section	.nv.info._ZN7cutlass13device_kernelIN5flash11enable_sm90INS1_16FlashAttnFwdSm90INS1_25CollectiveMainloopFwdSm90ILi2EN4cute5tupleIJNS5_1CILi1EEES8_S8_EEENS6_IJNS7_ILi128EEENS7_ILi96EEENS7_ILi64EEEEEELi256ENS_10bfloat16_tEfNS_4arch4Sm90ELb1ELb0ELb0ELb0ELb1ELb0ELb1ELb1ELb0ELb1ELb1ELb0EEENS1_21CollectiveEpilogueFwdINS6_IJSA_NS7_ILi256EEESB_EEES9_SE_SG_Li256ELb0ELb1ELb1ELb0EEENS1_19SingleTileSchedulerILb0ELb1ELb1ELi128EEEEEEEEEvNT_6ParamsE,"",@"SHT_CUDA_INFO"
	.sectionflags	@""
	.align	4


	//----- nvinfo : EIATTR_CUDA_API_VERSION
	.align		4
        /*0000*/ 	.byte	0x04, 0x37
        /*0002*/ 	.short	(.L_1470 - .L_1469)
.L_1469:
        /*0004*/ 	.word	0x00000082


	//----- nvinfo : EIATTR_KPARAM_INFO
	.align		4
.L_1470:
        /*0008*/ 	.byte	0x04, 0x17
        /*000a*/ 	.short	(.L_1472 - .L_1471)
.L_1471:
        /*000c*/ 	.word	0x00000000
        /*0010*/ 	.short	0x0000
        /*0012*/ 	.short	0x0070
        /*0014*/ 	.byte	0x00, 0xf0, 0x01, 0x2c


	//----- nvinfo : EIATTR_SPARSE_MMA_MASK
	.align		4
.L_1472:
        /*0018*/ 	.byte	0x03, 0x50
        /*001a*/ 	.short	0x0000


	//----- nvinfo : EIATTR_MAXREG_COUNT
	.align		4
        /*001c*/ 	.byte	0x03, 0x1b
        /*001e*/ 	.short	0x00a8


	//----- nvinfo : EIATTR_NUM_BARRIERS
	.align		4
        /*0020*/ 	.byte	0x02, 0x4c
        /*0022*/ 	.byte	0x10
	.zero		1


	//----- nvinfo : EIATTR_EXTERNS
	.align		4
        /*0024*/ 	.byte	0x04, 0x0f
        /*0026*/ 	.short	(.L_1474 - .L_1473)


	//   ....[0]....
	.align		4
.L_1473:
        /*0028*/ 	.word	index@(__assertfail)


	//----- nvinfo : EIATTR_ANNOTATIONS
	.align		4
.L_1474:
        /*002c*/ 	.byte	0x04, 0x55
        /*002e*/ 	.short	(.L_1476 - .L_1475)


	//   ....[0]....
.L_1475:
        /*0030*/ 	.word	0x00000001
        /*0034*/ 	.byte	0xd0, 0x08, 0x00, 0x00, 0x01, 0x00, 0x00, 0x00, 0x40, 0x0a, 0x00, 0x00, 0x01, 0x00, 0x00, 0x00
        /*0044*/ 	.byte	0x80, 0x16, 0x00, 0x00, 0x01, 0x00, 0x00, 0x00, 0xb0, 0x9a, 0x00, 0x00, 0x01, 0x00, 0x00, 0x00
        /*0054*/ 	.byte	0xc0, 0xbc, 0x00, 0x00, 0x01, 0x00, 0x00, 0x00, 0xb0, 0xce, 0x00, 0x00, 0x01, 0x00, 0x00, 0x00
        /*0064*/ 	.byte	0xa0, 0x03, 0x01, 0x00


	//----- nvinfo : EIATTR_MERCURY_ISA_VERSION
	.align		4
.L_1476:
        /*0068*/ 	.byte	0x03, 0x5f
        /*006a*/ 	.short	0x0101


	//----- nvinfo : EIATTR_INT_WARP_WIDE_INSTR_OFFSETS
	.align		4
        /*006c*/ 	.byte	0x04, 0x31
        /*006e*/ 	.short	(.L_1478 - .L_1477)


	//   ....[0]....
.L_1477:
        /*0070*/ 	.word	0x000000c0


	//   ....[1]....
        /*0074*/ 	.word	0x000000d0


	//   ....[2]....
        /*0078*/ 	.word	0x000000e0


	//   ....[3]....
        /*007c*/ 	.word	0x00000180


	//----- nvinfo : EIATTR_COOP_GROUP_MASK_REGIDS
	.align		4
.L_1478:
        /*0080*/ 	.byte	0x04, 0x29
        /*0082*/ 	.short	(.L_1480 - .L_1479)


	//   ....[0]....
.L_1479:
        /*0084*/ 	.word	0xffffffff


	//   ....[1]....
        /*0088*/ 	.word	0xffffffff


	//   ....[2]....
        /*008c*/ 	.word	0xffffffff


	//   ....[3]....
        /*0090*/ 	.word	0xffffffff


	//   ....[4]....
        /*0094*/ 	.word	0xffffffff


	//   ....[5]....
        /*0098*/ 	.word	0xffffffff


	//   ....[6]....
        /*009c*/ 	.word	0xffffffff


	//   ....[7]....
        /*00a0*/ 	.word	0xffffffff


	//   ....[8]....
        /*00a4*/ 	.word	0xffffffff


	//   ....[9]....
        /*00a8*/ 	.word	0xffffffff


	//   ....[10]....
        /*00ac*/ 	.word	0xffffffff


	//   ....[11]....
        /*00b0*/ 	.word	0xffffffff


	//   ....[12]....
        /*00b4*/ 	.word	0xffffffff


	//   ....[13]....
        /*00b8*/ 	.word	0xffffffff


	//   ....[14]....
        /*00bc*/ 	.word	0xffffffff


	//   ....[15]....
        /*00c0*/ 	.word	0xffffffff


	//   ....[16]....
        /*00c4*/ 	.word	0xffffffff


	//   ....[17]....
        /*00c8*/ 	.word	0xffffffff


	//   ....[18]....
        /*00cc*/ 	.word	0xffffffff


	//   ....[19]....
        /*00d0*/ 	.word	0xffffffff


	//   ....[20]....
        /*00d4*/ 	.word	0xffffffff


	//   ....[21]....
        /*00d8*/ 	.word	0xffffffff


	//   ....[22]....
        /*00dc*/ 	.word	0xffffffff


	//   ....[23]....
        /*00e0*/ 	.word	0xffffffff


	//   ....[24]....
        /*00e4*/ 	.word	0xffffffff


	//   ....[25]....
        /*00e8*/ 	.word	0xffffffff


	//   ....[26]....
        /*00ec*/ 	.word	0xffffffff


	//   ....[27]....
        /*00f0*/ 	.word	0xffffffff


	//   ....[28]....
        /*00f4*/ 	.word	0xffffffff


	//   ....[29]....
        /*00f8*/ 	.word	0xffffffff


	//   ....[30]....
        /*00fc*/ 	.word	0xffffffff


	//   ....[31]....
        /*0100*/ 	.word	0xffffffff


	//   ....[32]....
        /*0104*/ 	.word	0xffffffff


	//   ....[33]....
        /*0108*/ 	.word	0xffffffff


	//   ....[34]....
        /*010c*/ 	.word	0xffffffff


	//   ....[35]....
        /*0110*/ 	.word	0xffffffff


	//   ....[36]....
        /*0114*/ 	.word	0xffffffff


	//   ....[37]....
        /*0118*/ 	.word	0xffffffff


	//   ....[38]....
        /*011c*/ 	.word	0xffffffff


	//   ....[39]....
        /*0120*/ 	.word	0xffffffff


	//   ....[40]....
        /*0124*/ 	.word	0xffffffff


	//   ....[41]....
        /*0128*/ 	.word	0xffffffff


	//   ....[42]....
        /*012c*/ 	.word	0xffffffff


	//   ....[43]....
        /*0130*/ 	.word	0xffffffff


	//   ....[44]....
        /*0134*/ 	.word	0xffffffff


	//   ....[45]....
        /*0138*/ 	.word	0xffffffff


	//   ....[46]....
        /*013c*/ 	.word	0xffffffff


	//   ....[47]....
        /*0140*/ 	.word	0xffffffff


	//   ....[48]....
        /*0144*/ 	.word	0xffffffff


	//   ....[49]....
        /*0148*/ 	.word	0xffffffff


	//   ....[50]....
        /*014c*/ 	.word	0xffffffff


	//   ....[51]....
        /*0150*/ 	.word	0xffffffff


	//   ....[52]....
        /*0154*/ 	.word	0xffffffff


	//   ....[53]....
        /*0158*/ 	.word	0xffffffff


	//   ....[54]....
        /*015c*/ 	.word	0xffffffff


	//   ....[55]....
        /*0160*/ 	.word	0xffffffff


	//   ....[56]....
        /*0164*/ 	.word	0xffffffff


	//   ....[57]....
        /*0168*/ 	.word	0xffffffff


	//   ....[58]....
        /*016c*/ 	.word	0xffffffff


	//   ....[59]....
        /*0170*/ 	.word	0xffffffff


	//   ....[60]....
        /*0174*/ 	.word	0xffffffff


	//   ....[61]....
        /*0178*/ 	.word	0xffffffff


	//   ....[62]....
        /*017c*/ 	.word	0xffffffff


	//   ....[63]....
        /*0180*/ 	.word	0xffffffff


	//   ....[64]....
        /*0184*/ 	.word	0xffffffff


	//   ....[65]....
        /*0188*/ 	.word	0xffffffff


	//   ....[66]....
        /*018c*/ 	.word	0xffffffff


	//   ....[67]....
        /*0190*/ 	.word	0xffffffff


	//   ....[68]....
        /*0194*/ 	.word	0xffffffff


	//   ....[69]....
        /*0198*/ 	.word	0xffffffff


	//   ....[70]....
        /*019c*/ 	.word	0xffffffff


	//   ....[71]....
        /*01a0*/ 	.word	0xffffffff


	//   ....[72]....
        /*01a4*/ 	.word	0xffffffff


	//   ....[73]....
        /*01a8*/ 	.word	0xffffffff


	//   ....[74]....
        /*01ac*/ 	.word	0xffffffff


	//   ....[75]....
        /*01b0*/ 	.word	0xffffffff


	//   ....[76]....
        /*01b4*/ 	.word	0xffffffff


	//   ....[77]....
        /*01b8*/ 	.word	0xffffffff


	//   ....[78]....
        /*01bc*/ 	.word	0xffffffff


	//   ....[79]....
        /*01c0*/ 	.word	0xffffffff


	//   ....[80]....
        /*01c4*/ 	.word	0xffffffff


	//   ....[81]....
        /*01c8*/ 	.word	0xffffffff


	//   ....[82]....
        /*01cc*/ 	.word	0xffffffff


	//   ....[83]....
        /*01d0*/ 	.word	0xffffffff


	//   ....[84]....
        /*01d4*/ 	.word	0xffffffff


	//   ....[85]....
        /*01d8*/ 	.word	0xffffffff


	//   ....[86]....
        /*01dc*/ 	.word	0xffffffff


	//   ....[87]....
        /*01e0*/ 	.word	0xffffffff


	//   ....[88]....
        /*01e4*/ 	.word	0xffffffff


	//   ....[89]....
        /*01e8*/ 	.word	0xffffffff


	//   ....[90]....
        /*01ec*/ 	.word	0xffffffff


	//   ....[91]....
        /*01f0*/ 	.word	0xffffffff


	//   ....[92]....
        /*01f4*/ 	.word	0xffffffff


	//   ....[93]....
        /*01f8*/ 	.word	0xffffffff


	//   ....[94]....
        /*01fc*/ 	.word	0xffffffff


	//   ....[95]....
        /*0200*/ 	.word	0xffffffff


	//   ....[96]....
        /*0204*/ 	.word	0xffffffff


	//   ....[97]....
        /*0208*/ 	.word	0xffffffff


	//   ....[98]....
        /*020c*/ 	.word	0xffffffff


	//   ....[99]....
        /*0210*/ 	.word	0xffffffff


	//   ....[100]....
        /*0214*/ 	.word	0xffffffff


	//   ....[101]....
        /*0218*/ 	.word	0xffffffff


	//   ....[102]....
        /*021c*/ 	.word	0xffffffff


	//   ....[103]....
        /*0220*/ 	.word	0xffffffff


	//   ....[104]....
        /*0224*/ 	.word	0xffffffff


	//   ....[105]....
        /*0228*/ 	.word	0xffffffff


	//   ....[106]....
        /*022c*/ 	.word	0xffffffff


	//   ....[107]....
        /*0230*/ 	.word	0xffffffff


	//   ....[108]....
        /*0234*/ 	.word	0xffffffff


	//   ....[109]....
        /*0238*/ 	.word	0xffffffff


	//   ....[110]....
        /*023c*/ 	.word	0xffffffff


	//   ....[111]....
        /*0240*/ 	.word	0xffffffff


	//   ....[112]....
        /*0244*/ 	.word	0xffffffff


	//   ....[113]....
        /*0248*/ 	.word	0xffffffff


	//   ....[114]....
        /*024c*/ 	.word	0xffffffff


	//   ....[115]....
        /*0250*/ 	.word	0xffffffff


	//   ....[116]....
        /*0254*/ 	.word	0xffffffff


	//   ....[117]....
        /*0258*/ 	.word	0x0500000f


	//   ....[118]....
        /*025c*/ 	.word	0x0500000f


	//   ....[119]....
        /*0260*/ 	.word	0x0500000f


	//   ....[120]....
        /*0264*/ 	.word	0x0500000f


	//   ....[121]....
        /*0268*/ 	.word	0x0500000f


	//   ....[122]....
        /*026c*/ 	.word	0x0500000f


	//   ....[123]....
        /*0270*/ 	.word	0x0500000f


	//   ....[124]....
        /*0274*/ 	.word	0x0500000f


	//   ....[125]....
        /*0278*/ 	.word	0x0500000f


	//   ....[126]....
        /*027c*/ 	.word	0x0500000f


	//   ....[127]....
        /*0280*/ 	.word	0x0500000f


	//   ....[128]....
        /*0284*/ 	.word	0x0500000f


	//   ....[129]....
        /*0288*/ 	.word	0x0500000f


	//   ....[130]....
        /*028c*/ 	.word	0x0500000f


	//   ....[131]....
        /*0290*/ 	.word	0x0500000f


	//   ....[132]....
        /*0294*/ 	.word	0x0500000f


	//   ....[133]....
        /*0298*/ 	.word	0x0500000f


	//   ....[134]....
        /*029c*/ 	.word	0x0500000f


	//   ....[135]....
        /*02a0*/ 	.word	0x0500000f


	//   ....[136]....
        /*02a4*/ 	.word	0x0500000f


	//   ....[137]....
        /*02a8*/ 	.word	0x0500000f


	//   ....[138]....
        /*02ac*/ 	.word	0x0500000f


	//   ....[139]....
        /*02b0*/ 	.word	0x0500000f


	//   ....[140]....
        /*02b4*/ 	.word	0x0500000f


	//   ....[141]....
        /*02b8*/ 	.word	0x0500000f


	//   ....[142]....
        /*02bc*/ 	.word	0x0500000f


	//   ....[143]....
        /*02c0*/ 	.word	0x0500000f


	//   ....[144]....
        /*02c4*/ 	.word	0x0500000f


	//   ....[145]....
        /*02c8*/ 	.word	0x0500000f


	//   ....[146]....
        /*02cc*/ 	.word	0x0500000f


	//   ....[147]....
        /*02d0*/ 	.word	0x0500000f


	//   ....[148]....
        /*02d4*/ 	.word	0x0500000f


	//   ....[149]....
        /*02d8*/ 	.word	0x0500000f


	//   ....[150]....
        /*02dc*/ 	.word	0x0500000f


	//   ....[151]....
        /*02e0*/ 	.word	0x0500000f


	//   ....[152]....
        /*02e4*/ 	.word	0x0500000f


	//   ....[153]....
        /*02e8*/ 	.word	0x0500000f


	//   ....[154]....
        /*02ec*/ 	.word	0x0500000f


	//   ....[155]....
        /*02f0*/ 	.word	0x0500000f


	//   ....[156]....
        /*02f4*/ 	.word	0x0500000f


	//   ....[157]....
        /*02f8*/ 	.word	0x0500000f


	//   ....[158]....
        /*02fc*/ 	.word	0x0500000f


	//   ....[159]....
        /*0300*/ 	.word	0x0500000f


	//   ....[160]....
        /*0304*/ 	.word	0x0500000f


	//   ....[161]....
        /*0308*/ 	.word	0x0500000f


	//   ....[162]....
        /*030c*/ 	.word	0x0500000f


	//   ....[163]....
        /*0310*/ 	.word	0x0500000f


	//   ....[164]....
        /*0314*/ 	.word	0x0500000f


	//   ....[165]....
        /*0318*/ 	.word	0x0500000f


	//   ....[166]....
        /*031c*/ 	.word	0x0500000f


	//   ....[167]....
        /*0320*/ 	.word	0x0500000f


	//   ....[168]....
        /*0324*/ 	.word	0x0500000f


	//   ....[169]....
        /*0328*/ 	.word	0x0500000f


	//   ....[170]....
        /*032c*/ 	.word	0x0500000f


	//   ....[171]....
        /*0330*/ 	.word	0x0500000f


	//   ....[172]....
        /*0334*/ 	.word	0x0500000f


	//   ....[173]....
        /*0338*/ 	.word	0x0500000f


	//   ....[174]....
        /*033c*/ 	.word	0x0500000f


	//   ....[175]....
        /*0340*/ 	.word	0x0500000f


	//   ....[176]....
        /*0344*/ 	.word	0x0500000f


	//   ....[177]....
        /*0348*/ 	.word	0x0500000f


	//   ....[178]....
        /*034c*/ 	.word	0x0500000f


	//   ....[179]....
        /*0350*/ 	.word	0x0500000f


	//   ....[180]....
        /*0354*/ 	.word	0x0500000f


	//   ....[181]....
        /*0358*/ 	.word	0x0500000f


	//   ....[182]....
        /*035c*/ 	.word	0x0500000f


	//   ....[183]....
        /*0360*/ 	.word	0x0500000f


	//   ....[184]....
        /*0364*/ 	.word	0x0500000f


	//   ....[185]....
        /*0368*/ 	.word	0x0500000f


	//   ....[186]....
        /*036c*/ 	.word	0x0500000f


	//   ....[187]....
        /*0370*/ 	.word	0x0500000f


	//   ....[188]....
        /*0374*/ 	.word	0x0500000f


	//   ....[189]....
        /*0378*/ 	.word	0x0500000f


	//   ....[190]....
        /*037c*/ 	.word	0x0500000f


	//   ....[191]....
        /*0380*/ 	.word	0x0500000f


	//   ....[192]....
        /*0384*/ 	.word	0x0500000f


	//   ....[193]....
        /*0388*/ 	.word	0x0500000f


	//   ....[194]....
        /*038c*/ 	.word	0x0500000f


	//   ....[195]....
        /*0390*/ 	.word	0x0500000f


	//   ....[196]....
        /*0394*/ 	.word	0x0500000f


	//   ....[197]....
        /*0398*/ 	.word	0x0500000f


	//   ....[198]....
        /*039c*/ 	.word	0x0500000f


	//----- nvinfo : EIATTR_COOP_GROUP_INSTR_OFFSETS
	.align		4
.L_1480:
        /*03a0*/ 	.byte	0x04, 0x28
        /*03a2*/ 	.short	(.L_1482 - .L_1481)


	//   ....[0]....
.L_1481:
        /*03a4*/ 	.word	0x00000080


	//   ....[1]....
        /*03a8*/ 	.word	0x00000090


	//   ....[2]....
        /*03ac*/ 	.word	0x000002f0


	//   ....[3]....
        /*03b0*/ 	.word	0x00000450


	//   ....[4]....
        /*03b4*/ 	.word	0x00000570


	//   ....[5]....
        /*03b8*/ 	.word	0x000006d0


	//   ....[6]....
        /*03bc*/ 	.word	0x000013e0


	//   ....[7]....
        /*03c0*/ 	.word	0x000027f0


	//   ....[8]....
        /*03c4*/ 	.word	0x00002810


	//   ....[9]....
        /*03c8*/ 	.word	0x00003180


	//   ....[10]....
        /*03cc*/ 	.word	0x000031a0


	//   ....[11]....
        /*03d0*/ 	.word	0x000031c0


	//   ....[12]....
        /*03d4*/ 	.word	0x000031e0


	//   ....[13]....
        /*03d8*/ 	.word	0x00004d40


	//   ....[14]....
        /*03dc*/ 	.word	0x00004d60


	//   ....[15]....
        /*03e0*/ 	.word	0x00005700


	//   ....[16]....
        /*03e4*/ 	.word	0x00005710


	//   ....[17]....
        /*03e8*/ 	.word	0x00005740


	//   ....[18]....
        /*03ec*/ 	.word	0x00005750


	//   ....[19]....
        /*03f0*/ 	.word	0x00007a30


	//   ....[20]....
        /*03f4*/ 	.word	0x00007a90


	//   ....[21]....
        /*03f8*/ 	.word	0x00007ab0


	//   ....[22]....
        /*03fc*/ 	.word	0x00007ad0


	//   ....[23]....
        /*0400*/ 	.word	0x000090a0


	//   ....[24]....
        /*0404*/ 	.word	0x000090c0


	//   ....[25]....
        /*0408*/ 	.word	0x00009110


	//   ....[26]....
        /*040c*/ 	.word	0x00009120


	//   ....[27]....
        /*0410*/ 	.word	0x0000a240


	//   ....[28]....
        /*0414*/ 	.word	0x0000a2a0


	//   ....[29]....
        /*0418*/ 	.word	0x0000a2e0


	//   ....[30]....
        /*041c*/ 	.word	0x0000a310


	//   ....[31]....
        /*0420*/ 	.word	0x0000a340


	//   ....[32]....
        /*0424*/ 	.word	0x0000a360


	//   ....[33]....
        /*0428*/ 	.word	0x0000afd0


	//   ....[34]....
        /*042c*/ 	.word	0x0000afe0


	//   ....[35]....
        /*0430*/ 	.word	0x0000c020


	//   ....[36]....
        /*0434*/ 	.word	0x0000d260


	//   ....[37]....
        /*0438*/ 	.word	0x0000d280


	//   ....[38]....
        /*043c*/ 	.word	0x0000d2a0


	//   ....[39]....
        /*0440*/ 	.word	0x0000d2c0


	//   ....[40]....
        /*0444*/ 	.word	0x0000d310


	//   ....[41]....
        /*0448*/ 	.word	0x0000d330


	//   ....[42]....
        /*044c*/ 	.word	0x0000d380


	//   ....[43]....
        /*0450*/ 	.word	0x0000d3a0


	//   ....[44]....
        /*0454*/ 	.word	0x0000d3f0


	//   ....[45]....
        /*0458*/ 	.word	0x0000d410


	//   ....[46]....
        /*045c*/ 	.word	0x0000d460


	//   ....[47]....
        /*0460*/ 	.word	0x0000d480


	//   ....[48]....
        /*0464*/ 	.word	0x0000da00


	//   ....[49]....
        /*0468*/ 	.word	0x0000da50


	//   ....[50]....
        /*046c*/ 	.word	0x0000da70


	//   ....[51]....
        /*0470*/ 	.word	0x0000dae0


	//   ....[52]....
        /*0474*/ 	.word	0x0000db10


	//   ....[53]....
        /*0478*/ 	.word	0x0000db30


	//   ....[54]....
        /*047c*/ 	.word	0x0000db60


	//   ....[55]....
        /*0480*/ 	.word	0x0000dbf0


	//   ....[56]....
        /*0484*/ 	.word	0x0000dc40


	//   ....[57]....
        /*0488*/ 	.word	0x0000dc70


	//   ....[58]....
        /*048c*/ 	.word	0x0000dcf0


	//   ....[59]....
        /*0490*/ 	.word	0x0000dd60


	//   ....[60]....
        /*0494*/ 	.word	0x0000dd90


	//   ....[61]....
        /*0498*/ 	.word	0x0000de20


	//   ....[62]....
        /*049c*/ 	.word	0x0000de60


	//   ....[63]....
        /*04a0*/ 	.word	0x0000df60


	//   ....[64]....
        /*04a4*/ 	.word	0x0000e490


	//   ....[65]....
        /*04a8*/ 	.word	0x0000e4c0


	//   ....[66]....
        /*04ac*/ 	.word	0x0000e540


	//   ....[67]....
        /*04b0*/ 	.word	0x0000e5a0


	//   ....[68]....
        /*04b4*/ 	.word	0x0000e5d0


	//   ....[69]....
        /*04b8*/ 	.word	0x0000e610


	//   ....[70]....
        /*04bc*/ 	.word	0x0000e6c0


	//   ....[71]....
        /*04c0*/ 	.word	0x0000e6e0


	//   ....[72]....
        /*04c4*/ 	.word	0x0000e790


	//   ....[73]....
        /*04c8*/ 	.word	0x0000e7c0


	//   ....[74]....
        /*04cc*/ 	.word	0x0000e860


	//   ....[75]....
        /*04d0*/ 	.word	0x0000e880


	//   ....[76]....
        /*04d4*/ 	.word	0x0000e920


	//   ....[77]....
        /*04d8*/ 	.word	0x0000e950


	//   ....[78]....
        /*04dc*/ 	.word	0x0000e9e0


	//   ....[79]....
        /*04e0*/ 	.word	0x0000ea30


	//   ....[80]....
        /*04e4*/ 	.word	0x0000edf0


	//   ....[81]....
        /*04e8*/ 	.word	0x0000ee20


	//   ....[82]....
        /*04ec*/ 	.word	0x0000ee40


	//   ....[83]....
        /*04f0*/ 	.word	0x0000ee50


	//   ....[84]....
        /*04f4*/ 	.word	0x0000ee70


	//   ....[85]....
        /*04f8*/ 	.word	0x0000eec0


	//   ....[86]....
        /*04fc*/ 	.word	0x0000ef50


	//   ....[87]....
        /*0500*/ 	.word	0x0000ef90


	//   ....[88]....
        /*0504*/ 	.word	0x0000f040


	//   ....[89]....
        /*0508*/ 	.word	0x0000f070


	//   ....[90]....
        /*050c*/ 	.word	0x0000f080


	//   ....[91]....
        /*0510*/ 	.word	0x0000f110


	//   ....[92]....
        /*0514*/ 	.word	0x0000f8b0


	//   ....[93]....
        /*0518*/ 	.word	0x0000f8d0


	//   ....[94]....
        /*051c*/ 	.word	0x0000f8e0


	//   ....[95]....
        /*0520*/ 	.word	0x0000f8f0


	//   ....[96]....
        /*0524*/ 	.word	0x0000f910


	//   ....[97]....
        /*0528*/ 	.word	0x0000f930


	//   ....[98]....
        /*052c*/ 	.word	0x0000f960


	//   ....[99]....
        /*0530*/ 	.word	0x0000f9a0


	//   ....[100]....
        /*0534*/ 	.word	0x0000f9c0


	//   ....[101]....
        /*0538*/ 	.word	0x0000f9f0


	//   ....[102]....
        /*053c*/ 	.word	0x0000fa10


	//   ....[103]....
        /*0540*/ 	.word	0x0000fa40


	//   ....[104]....
        /*0544*/ 	.word	0x0000fda0


	//   ....[105]....
        /*0548*/ 	.word	0x0000fdc0


	//   ....[106]....
        /*054c*/ 	.word	0x0000fdd0


	//   ....[107]....
        /*0550*/ 	.word	0x0000fde0


	//   ....[108]....
        /*0554*/ 	.word	0x0000fdf0


	//   ....[109]....
        /*0558*/ 	.word	0x0000fe10


	//   ....[110]....
        /*055c*/ 	.word	0x0000fe80


	//   ....[111]....
        /*0560*/ 	.word	0x0000fea0


	//   ....[112]....
        /*0564*/ 	.word	0x0000ff00


	//   ....[113]....
        /*0568*/ 	.word	0x0000ff10


	//   ....[114]....
        /*056c*/ 	.word	0x0000ff80


	//   ....[115]....
        /*0570*/ 	.word	0x00010000


	//   ....[116]....
        /*0574*/ 	.word	0x00010330


	//   ....[117]....
        /*0578*/ 	.word	0x00010910


	//   ....[118]....
        /*057c*/ 	.word	0x00010a00


	//   ....[119]....
        /*0580*/ 	.word	0x00010aa0


	//   ....[120]....
        /*0584*/ 	.word	0x00010b00


	//   ....[121]....
        /*0588*/ 	.word	0x00010bc0


	//   ....[122]....
        /*058c*/ 	.word	0x00010c20


	//   ....[123]....
        /*0590*/ 	.word	0x00010ce0


	//   ....[124]....
        /*0594*/ 	.word	0x00010d40


	//   ....[125]....
        /*0598*/ 	.word	0x00010e00


	//   ....[126]....
        /*059c*/ 	.word	0x00010e60


	//   ....[127]....
        /*05a0*/ 	.word	0x00010f20


	//   ....[128]....
        /*05a4*/ 	.word	0x00010f80


	//   ....[129]....
        /*05a8*/ 	.word	0x00011020


	//   ....[130]....
        /*05ac*/ 	.word	0x000110c0


	//   ....[131]....
        /*05b0*/ 	.word	0x00011130


	//   ....[132]....
        /*05b4*/ 	.word	0x000111e0


	//   ....[133]....
        /*05b8*/ 	.word	0x000112c0


	//   ....[134]....
        /*05bc*/ 	.word	0x00011410


	//   ....[135]....
        /*05c0*/ 	.word	0x00011470


	//   ....[136]....
        /*05c4*/ 	.word	0x00011580


	//   ....[137]....
        /*05c8*/ 	.word	0x000115e0


	//   ....[138]....
        /*05cc*/ 	.word	0x00011730


	//   ....[139]....
        /*05d0*/ 	.word	0x00011790


	//   ....[140]....
        /*05d4*/ 	.word	0x000117f0


	//   ....[141]....
        /*05d8*/ 	.word	0x000118e0


	//   ....[142]....
        /*05dc*/ 	.word	0x00011a10


	//   ....[143]....
        /*05e0*/ 	.word	0x00011a80


	//   ....[144]....
        /*05e4*/ 	.word	0x00011b10


	//   ....[145]....
        /*05e8*/ 	.word	0x00011ba0


	//   ....[146]....
        /*05ec*/ 	.word	0x00011c30


	//   ....[147]....
        /*05f0*/ 	.word	0x00011cd0


	//   ....[148]....
        /*05f4*/ 	.word	0x00011d60


	//   ....[149]....
        /*05f8*/ 	.word	0x00011e30


	//   ....[150]....
        /*05fc*/ 	.word	0x00011f60


	//   ....[151]....
        /*0600*/ 	.word	0x00011fb0


	//   ....[152]....
        /*0604*/ 	.word	0x00012020


	//   ....[153]....
        /*0608*/ 	.word	0x00012110


	//   ....[154]....
        /*060c*/ 	.word	0x00012240


	//   ....[155]....
        /*0610*/ 	.word	0x00012290


	//   ....[156]....
        /*0614*/ 	.word	0x00012300


	//   ....[157]....
        /*0618*/ 	.word	0x000123f0


	//   ....[158]....
        /*061c*/ 	.word	0x00012520


	//   ....[159]....
        /*0620*/ 	.word	0x00012570


	//   ....[160]....
        /*0624*/ 	.word	0x000125f0


	//   ....[161]....
        /*0628*/ 	.word	0x000126c0


	//   ....[162]....
        /*062c*/ 	.word	0x00012810


	//   ....[163]....
        /*0630*/ 	.word	0x000128f0


	//   ....[164]....
        /*0634*/ 	.word	0x00012950


	//   ....[165]....
        /*0638*/ 	.word	0x00012a30


	//   ....[166]....
        /*063c*/ 	.word	0x00012b10


	//   ....[167]....
        /*0640*/ 	.word	0x00012bd0


	//   ....[168]....
        /*0644*/ 	.word	0x00012cb0


	//   ....[169]....
        /*0648*/ 	.word	0x00012d70


	//   ....[170]....
        /*064c*/ 	.word	0x00012e50


	//   ....[171]....
        /*0650*/ 	.word	0x00012f10


	//   ....[172]....
        /*0654*/ 	.word	0x00012ff0


	//   ....[173]....
        /*0658*/ 	.word	0x000130b0


	//   ....[174]....
        /*065c*/ 	.word	0x00013210


	//   ....[175]....
        /*0660*/ 	.word	0x000132b0


	//   ....[176]....
        /*0664*/ 	.word	0x00013310


	//   ....[177]....
        /*0668*/ 	.word	0x000133b0


	//   ....[178]....
        /*066c*/ 	.word	0x00013410


	//   ....[179]....
        /*0670*/ 	.word	0x000134b0


	//   ....[180]....
        /*0674*/ 	.word	0x00013510


	//   ....[181]....
        /*0678*/ 	.word	0x000135b0


	//   ....[182]....
        /*067c*/ 	.word	0x00013610


	//   ....[183]....
        /*0680*/ 	.word	0x000136b0


	//   ....[184]....
        /*0684*/ 	.word	0x00013710


	//   ....[185]....
        /*0688*/ 	.word	0x000137b0


	//   ....[186]....
        /*068c*/ 	.word	0x00013890


	//   ....[187]....
        /*0690*/ 	.word	0x00013930


	//   ....[188]....
        /*0694*/ 	.word	0x000139a0


	//   ....[189]....
        /*0698*/ 	.word	0x00013a70


	//   ....[190]....
        /*069c*/ 	.word	0x00013ad0


	//   ....[191]....
        /*06a0*/ 	.word	0x00013ba0


	//   ....[192]....
        /*06a4*/ 	.word	0x00013c00


	//   ....[193]....
        /*06a8*/ 	.word	0x00013cd0


	//   ....[194]....
        /*06ac*/ 	.word	0x00013d30


	//   ....[195]....
        /*06b0*/ 	.word	0x00013e00


	//   ....[196]....
        /*06b4*/ 	.word	0x00013e60


	//   ....[197]....
        /*06b8*/ 	.word	0x00013f30


	//   ....[198]....
        /*06bc*/ 	.word	0x00014040


	//----- nvinfo : EIATTR_REG_RECONFIG
	.align		4
.L_1482:
        /*06c0*/ 	.byte	0x01, 0x54
	.zero		2


	//----- nvinfo : EIATTR_SYSCALL_OFFSETS
	.align		4
        /*06c4*/ 	.byte	0x04, 0x46
        /*06c6*/ 	.short	(.L_1484 - .L_1483)


	//   ....[0]....
.L_1483:
        /*06c8*/ 	.word	0x00001620


	//   ....[1]....
        /*06cc*/ 	.word	0x0000c880


	//   ....[2]....
        /*06d0*/ 	.word	0x0000c9c0


	//   ....[3]....
        /*06d4*/ 	.word	0x0000cab0


	//   ....[4]....
        /*06d8*/ 	.word	0x0000d700


	//   ....[5]....
        /*06dc*/ 	.word	0x0000e1b0


	//----- nvinfo : EIATTR_MBARRIER_INSTR_OFFSETS
	.align		4
.L_1484:
        /*06e0*/ 	.byte	0x04, 0x39
        /*06e2*/ 	.short	(.L_1486 - .L_1485)


	//   ....[0]....
.L_1485:
        /*06e4*/ 	.word	0x00000190
        /*06e8*/ 	.word	0x000000ff
        /*06ec*/ 	.word	0x00032400
        /*06f0*/ 	.short	0x0100
        /*06f2*/ 	.byte	0x08
	.zero		1


	//   ....[1]....
        /*06f4*/ 	.word	0x000001a0
        /*06f8*/ 	.word	0x000000ff
        /*06fc*/ 	.word	0x00032410
        /*0700*/ 	.short	0x0100
        /*0702*/ 	.byte	0x08
	.zero		1


	//   ....[2]....
        /*0704*/ 	.word	0x000001b0
        /*0708*/ 	.word	0x000000ff
        /*070c*/ 	.word	0x00032420
        /*0710*/ 	.short	0x0100
        /*0712*/ 	.byte	0x08
	.zero		1


	//   ....[3]....
        /*0714*/ 	.word	0x000002a0
        /*0718*/ 	.word	0x000000ff
        /*071c*/ 	.word	0x00032430
        /*0720*/ 	.short	0x0100
        /*0722*/ 	.byte	0x08
	.zero		1


	//   ....[4]....
        /*0724*/ 	.word	0x000002b0
        /*0728*/ 	.word	0x000000ff
        /*072c*/ 	.word	0x00032440
        /*0730*/ 	.short	0x0100
        /*0732*/ 	.byte	0x08
	.zero		1


	//   ....[5]....
        /*0734*/ 	.word	0x000002c0
        /*0738*/ 	.word	0x000000ff
        /*073c*/ 	.word	0x00032438
        /*0740*/ 	.short	0x0100
        /*0742*/ 	.byte	0x08
	.zero		1


	//   ....[6]....
        /*0744*/ 	.word	0x000002d0
        /*0748*/ 	.word	0x000000ff
        /*074c*/ 	.word	0x00032448
        /*0750*/ 	.short	0x0100
        /*0752*/ 	.byte	0x08
	.zero		1


	//   ....[7]....
        /*0754*/ 	.word	0x00000400
        /*0758*/ 	.word	0x000000ff
        /*075c*/ 	.word	0x00032450
        /*0760*/ 	.short	0x0100
        /*0762*/ 	.byte	0x08
	.zero		1


	//   ....[8]....
        /*0764*/ 	.word	0x00000410
        /*0768*/ 	.word	0x000000ff
        /*076c*/ 	.word	0x00032460
        /*0770*/ 	.short	0x0100
        /*0772*/ 	.byte	0x08
	.zero		1


	//   ....[9]....
        /*0774*/ 	.word	0x00000420
        /*0778*/ 	.word	0x000000ff
        /*077c*/ 	.word	0x00032458
        /*0780*/ 	.short	0x0100
        /*0782*/ 	.byte	0x08
	.zero		1


	//   ....[10]....
        /*0784*/ 	.word	0x00000430
        /*0788*/ 	.word	0x000000ff
        /*078c*/ 	.word	0x00032468
        /*0790*/ 	.short	0x0100
        /*0792*/ 	.byte	0x08
	.zero		1


	//   ....[11]....
        /*0794*/ 	.word	0x00000520
        /*0798*/ 	.word	0x000000ff
        /*079c*/ 	.word	0x00032470
        /*07a0*/ 	.short	0x0100
        /*07a2*/ 	.byte	0x06
	.zero		1


	//   ....[12]....
        /*07a4*/ 	.word	0x00000530
        /*07a8*/ 	.word	0x000000ff
        /*07ac*/ 	.word	0x00032480
        /*07b0*/ 	.short	0x0100
        /*07b2*/ 	.byte	0x06
	.zero		1


	//   ....[13]....
        /*07b4*/ 	.word	0x00000540
        /*07b8*/ 	.word	0x000000ff
        /*07bc*/ 	.word	0x00032478
        /*07c0*/ 	.short	0x0100
        /*07c2*/ 	.byte	0x06
	.zero		1


	//   ....[14]....
        /*07c4*/ 	.word	0x00000550
        /*07c8*/ 	.word	0x000000ff
        /*07cc*/ 	.word	0x00032488
        /*07d0*/ 	.short	0x0100
        /*07d2*/ 	.byte	0x06
	.zero		1


	//   ....[15]....
        /*07d4*/ 	.word	0x00000680
        /*07d8*/ 	.word	0x000000ff
        /*07dc*/ 	.word	0x00032490
        /*07e0*/ 	.short	0x0100
        /*07e2*/ 	.byte	0x08
	.zero		1


	//   ....[16]....
        /*07e4*/ 	.word	0x00000690
        /*07e8*/ 	.word	0x000000ff
        /*07ec*/ 	.word	0x000324a0
        /*07f0*/ 	.short	0x0100
        /*07f2*/ 	.byte	0x08
	.zero		1


	//   ....[17]....
        /*07f4*/ 	.word	0x000006a0
        /*07f8*/ 	.word	0x000000ff
        /*07fc*/ 	.word	0x00032498
        /*0800*/ 	.short	0x0100
        /*0802*/ 	.byte	0x08
	.zero		1


	//   ....[18]....
        /*0804*/ 	.word	0x000006b0
        /*0808*/ 	.word	0x000000ff
        /*080c*/ 	.word	0x000324a8
        /*0810*/ 	.short	0x0100
        /*0812*/ 	.byte	0x08
	.zero		1


	//   ....[19]....
        /*0814*/ 	.word	0x000007f0
        /*0818*/ 	.word	0x000000ff
        /*081c*/ 	.word	0x000324b0
        /*0820*/ 	.short	0x0100
        /*0822*/ 	.byte	0x08
	.zero		1


	//   ....[20]....
        /*0824*/ 	.word	0x00000800
        /*0828*/ 	.word	0x000000ff
        /*082c*/ 	.word	0x000324c0
        /*0830*/ 	.short	0x0100
        /*0832*/ 	.byte	0x08
	.zero		1


	//   ....[21]....
        /*0834*/ 	.word	0x00000810
        /*0838*/ 	.word	0x000000ff
        /*083c*/ 	.word	0x000324b8
        /*0840*/ 	.short	0x0100
        /*0842*/ 	.byte	0x08
	.zero		1


	//   ....[22]....
        /*0844*/ 	.word	0x00000820
        /*0848*/ 	.word	0x000000ff
        /*084c*/ 	.word	0x000324c8
        /*0850*/ 	.short	0x0100
        /*0852*/ 	.byte	0x08
	.zero		1


	//   ....[23]....
        /*0854*/ 	.word	0x00001650
        /*0858*/ 	.word	0x000000ff
        /*085c*/ 	.word	0x00032400
        /*0860*/ 	.short	0x010a
        /*0862*/ 	.byte	0x3d
	.zero		1


	//   ....[24]....
        /*0864*/ 	.word	0x00001700
        /*0868*/ 	.word	0x000000ff
        /*086c*/ 	.word	0x00032430
        /*0870*/ 	.short	0x010a
        /*0872*/ 	.byte	0x3d
	.zero		1


	//   ....[25]....
        /*0874*/ 	.word	0x00001740
        /*0878*/ 	.word	0x000000ff
        /*087c*/ 	.word	0x00032430
        /*0880*/ 	.short	0x010a
        /*0882*/ 	.byte	0x3d
	.zero		1


	//   ....[26]....
        /*0884*/ 	.word	0x00001a40
        /*0888*/ 	.word	0x000000ff
        /*088c*/ 	.word	0x00032410
        /*0890*/ 	.short	0x010a
        /*0892*/ 	.byte	0x3d
	.zero		1


	//   ....[27]....
        /*0894*/ 	.word	0x00001a80
        /*0898*/ 	.word	0x000000ff
        /*089c*/ 	.word	0x00032450
        /*08a0*/ 	.short	0x010a
        /*08a2*/ 	.byte	0x3d
	.zero		1


	//   ....[28]....
        /*08a4*/ 	.word	0x00001ac0
        /*08a8*/ 	.word	0x000000ff
        /*08ac*/ 	.word	0x00032450
        /*08b0*/ 	.short	0x010a
        /*08b2*/ 	.byte	0x3d
	.zero		1


	//   ....[29]....
        /*08b4*/ 	.word	0x00002870
        /*08b8*/ 	.word	0x000000ff
        /*08bc*/ 	.word	0x00000000
        /*08c0*/ 	.short	0x0101
        /*08c2*/ 	.byte	0x04
	.zero		1


	//   ....[30]....
        /*08c4*/ 	.word	0x00003f90
        /*08c8*/ 	.word	0x000000ff
        /*08cc*/ 	.word	0x00000000
        /*08d0*/ 	.short	0x0101
        /*08d2*/ 	.byte	0x06
	.zero		1


	//   ....[31]....
        /*08d4*/ 	.word	0x000040f0
        /*08d8*/ 	.word	0x000000ff
        /*08dc*/ 	.word	0x00032430
        /*08e0*/ 	.short	0x010a
        /*08e2*/ 	.byte	0x05
	.zero		1


	//   ....[32]....
        /*08e4*/ 	.word	0x00004130
        /*08e8*/ 	.word	0x000000ff
        /*08ec*/ 	.word	0x00032430
        /*08f0*/ 	.short	0x010a
        /*08f2*/ 	.byte	0x05
	.zero		1


	//   ....[33]....
        /*08f4*/ 	.word	0x00004480
        /*08f8*/ 	.word	0x000000ff
        /*08fc*/ 	.word	0x00032450
        /*0900*/ 	.short	0x010a
        /*0902*/ 	.byte	0x05
	.zero		1


	//   ....[34]....
        /*0904*/ 	.word	0x000044c0
        /*0908*/ 	.word	0x000000ff
        /*090c*/ 	.word	0x00032450
        /*0910*/ 	.short	0x010a
        /*0912*/ 	.byte	0x05
	.zero		1


	//   ....[35]....
        /*0914*/ 	.word	0x00004da0
        /*0918*/ 	.word	0x000000ff
        /*091c*/ 	.word	0x00000000
        /*0920*/ 	.short	0x0101
        /*0922*/ 	.byte	0x0b
	.zero		1


	//   ....[36]....
        /*0924*/ 	.word	0x00006d40
        /*0928*/ 	.word	0x000000ff
        /*092c*/ 	.word	0x00000000
        /*0930*/ 	.short	0x0101
        /*0932*/ 	.byte	0x05
	.zero		1


	//   ....[37]....
        /*0934*/ 	.word	0x00006e60
        /*0938*/ 	.word	0x000000ff
        /*093c*/ 	.word	0x00032430
        /*0940*/ 	.short	0x010a
        /*0942*/ 	.byte	0x06
	.zero		1


	//   ....[38]....
        /*0944*/ 	.word	0x00006ea0
        /*0948*/ 	.word	0x000000ff
        /*094c*/ 	.word	0x00032430
        /*0950*/ 	.short	0x010a
        /*0952*/ 	.byte	0x06
	.zero		1


	//   ....[39]....
        /*0954*/ 	.word	0x000070c0
        /*0958*/ 	.word	0x000000ff
        /*095c*/ 	.word	0x00032450
        /*0960*/ 	.short	0x010a
        /*0962*/ 	.byte	0x06
	.zero		1


	//   ....[40]....
        /*0964*/ 	.word	0x00007100
        /*0968*/ 	.word	0x000000ff
        /*096c*/ 	.word	0x00032450
        /*0970*/ 	.short	0x010a
        /*0972*/ 	.byte	0x06
	.zero		1


	//   ....[41]....
        /*0974*/ 	.word	0x00007830
        /*0978*/ 	.word	0x000000ff
        /*097c*/ 	.word	0x00000000
        /*0980*/ 	.short	0x0101
        /*0982*/ 	.byte	0x0b
	.zero		1


	//   ....[42]....
        /*0984*/ 	.word	0x00009080
        /*0988*/ 	.word	0x000000ff
        /*098c*/ 	.word	0x00000000
        /*0990*/ 	.short	0x0101
        /*0992*/ 	.byte	0x06
	.zero		1


	//   ....[43]....
        /*0994*/ 	.word	0x0000a370
        /*0998*/ 	.word	0x000000ff
        /*099c*/ 	.word	0x00000000
        /*09a0*/ 	.short	0x0101
        /*09a2*/ 	.byte	0x04
	.zero		1


	//   ....[44]....
        /*09a4*/ 	.word	0x0000d000
        /*09a8*/ 	.word	0x000000ff
        /*09ac*/ 	.word	0x00032440
        /*09b0*/ 	.short	0x010a
        /*09b2*/ 	.byte	0x2c
	.zero		1


	//   ....[45]....
        /*09b4*/ 	.word	0x0000d520
        /*09b8*/ 	.word	0x000000ff
        /*09bc*/ 	.word	0x00032430
        /*09c0*/ 	.short	0x0107
        /*09c2*/ 	.byte	0x2c
	.zero		1


	//   ....[46]....
        /*09c4*/ 	.word	0x0000d590
        /*09c8*/ 	.word	0x000000ff
        /*09cc*/ 	.word	0x00032430
        /*09d0*/ 	.short	0x0101
        /*09d2*/ 	.byte	0x2c
	.zero		1


	//   ....[47]....
        /*09d4*/ 	.word	0x0000e030
        /*09d8*/ 	.word	0x000000ff
        /*09dc*/ 	.word	0x00032400
        /*09e0*/ 	.short	0x0107
        /*09e2*/ 	.byte	0x2c
	.zero		1


	//   ....[48]....
        /*09e4*/ 	.word	0x0000e080
        /*09e8*/ 	.word	0x000000ff
        /*09ec*/ 	.word	0x00032400
        /*09f0*/ 	.short	0x0101
        /*09f2*/ 	.byte	0x2c
	.zero		1


	//   ....[49]....
        /*09f4*/ 	.word	0x0000eb20
        /*09f8*/ 	.word	0x000000ff
        /*09fc*/ 	.word	0x00032410
        /*0a00*/ 	.short	0x0107
        /*0a02*/ 	.byte	0x2c
	.zero		1


	//   ....[50]....
        /*0a04*/ 	.word	0x0000eb80
        /*0a08*/ 	.word	0x000000ff
        /*0a0c*/ 	.word	0x00032410
        /*0a10*/ 	.short	0x0101
        /*0a12*/ 	.byte	0x2c
	.zero		1


	//   ....[51]....
        /*0a14*/ 	.word	0x0000eb90
        /*0a18*/ 	.word	0x000000ff
        /*0a1c*/ 	.word	0x00032420
        /*0a20*/ 	.short	0x010a
        /*0a22*/ 	.byte	0x2c
	.zero		1


	//   ....[52]....
        /*0a24*/ 	.word	0x0000ebe0
        /*0a28*/ 	.word	0x000000ff
        /*0a2c*/ 	.word	0x00032460
        /*0a30*/ 	.short	0x010a
        /*0a32*/ 	.byte	0x2c
	.zero		1


	//   ....[53]....
        /*0a34*/ 	.word	0x0000f310
        /*0a38*/ 	.word	0x000000ff
        /*0a3c*/ 	.word	0x00032450
        /*0a40*/ 	.short	0x0107
        /*0a42*/ 	.byte	0x2c
	.zero		1


	//   ....[54]....
        /*0a44*/ 	.word	0x0000f390
        /*0a48*/ 	.word	0x000000ff
        /*0a4c*/ 	.word	0x00032450
        /*0a50*/ 	.short	0x0101
        /*0a52*/ 	.byte	0x2c
	.zero		1


	//   ....[55]....
        /*0a54*/ 	.word	0x0000f6b0
        /*0a58*/ 	.word	0x00000013
        /*0a5c*/ 	.word	0x00032440
        /*0a60*/ 	.short	0x010a
        /*0a62*/ 	.byte	0x3f
	.zero		1


	//   ....[56]....
        /*0a64*/ 	.word	0x0000fae0
        /*0a68*/ 	.word	0x00000013
        /*0a6c*/ 	.word	0x00032430
        /*0a70*/ 	.short	0x0107
        /*0a72*/ 	.byte	0x3f
	.zero		1


	//   ....[57]....
        /*0a74*/ 	.word	0x0000fb90
        /*0a78*/ 	.word	0x00000013
        /*0a7c*/ 	.word	0x00032430
        /*0a80*/ 	.short	0x0101
        /*0a82*/ 	.byte	0x3f
	.zero		1


	//   ....[58]....
        /*0a84*/ 	.word	0x0000fbc0
        /*0a88*/ 	.word	0x00000013
        /*0a8c*/ 	.word	0x00032460
        /*0a90*/ 	.short	0x010a
        /*0a92*/ 	.byte	0x3f
	.zero		1


	//   ....[59]....
        /*0a94*/ 	.word	0x00010100
        /*0a98*/ 	.word	0x00000013
        /*0a9c*/ 	.word	0x00032450
        /*0aa0*/ 	.short	0x0107
        /*0aa2*/ 	.byte	0x3f
	.zero		1


	//   ....[60]....
        /*0aa4*/ 	.word	0x000101d0
        /*0aa8*/ 	.word	0x00000013
        /*0aac*/ 	.word	0x00032450
        /*0ab0*/ 	.short	0x0101
        /*0ab2*/ 	.byte	0x3f
	.zero		1


	//   ....[61]....
        /*0ab4*/ 	.word	0x000102b0
        /*0ab8*/ 	.word	0x00000007
        /*0abc*/ 	.word	0x00032420
        /*0ac0*/ 	.short	0x010a
        /*0ac2*/ 	.byte	0x3f
	.zero		1


	//   ....[62]....
        /*0ac4*/ 	.word	0x00010440
        /*0ac8*/ 	.word	0x00000005
        /*0acc*/ 	.word	0x00032440
        /*0ad0*/ 	.short	0x010a
        /*0ad2*/ 	.byte	0x3f
	.zero		1


	//   ....[63]....
        /*0ad4*/ 	.word	0x000104e0
        /*0ad8*/ 	.word	0x00000007
        /*0adc*/ 	.word	0x00032440
        /*0ae0*/ 	.short	0x010a
        /*0ae2*/ 	.byte	0x3f
	.zero		1


	//   ....[64]....
        /*0ae4*/ 	.word	0x00010520
        /*0ae8*/ 	.word	0x00000005
        /*0aec*/ 	.word	0x00032460
        /*0af0*/ 	.short	0x010a
        /*0af2*/ 	.byte	0x3f
	.zero		1


	//   ....[65]....
        /*0af4*/ 	.word	0x00010560
        /*0af8*/ 	.word	0x00000007
        /*0afc*/ 	.word	0x00032460
        /*0b00*/ 	.short	0x010a
        /*0b02*/ 	.byte	0x3f
	.zero		1


	//   ....[66]....
        /*0b04*/ 	.word	0x000105d0
        /*0b08*/ 	.word	0x00000003
        /*0b0c*/ 	.word	0x00032400
        /*0b10*/ 	.short	0x010a
        /*0b12*/ 	.byte	0x3f
	.zero		1


	//   ....[67]....
        /*0b14*/ 	.word	0x00010630
        /*0b18*/ 	.word	0x00000003
        /*0b1c*/ 	.word	0x00032430
        /*0b20*/ 	.short	0x010a
        /*0b22*/ 	.byte	0x3f
	.zero		1


	//   ....[68]....
        /*0b24*/ 	.word	0x00010690
        /*0b28*/ 	.word	0x00000003
        /*0b2c*/ 	.word	0x00032410
        /*0b30*/ 	.short	0x010a
        /*0b32*/ 	.byte	0x3f
	.zero		1


	//   ....[69]....
        /*0b34*/ 	.word	0x000106f0
        /*0b38*/ 	.word	0x00000003
        /*0b3c*/ 	.word	0x00032450
        /*0b40*/ 	.short	0x010a
        /*0b42*/ 	.byte	0x3f
	.zero		1


	//   ....[70]....
        /*0b44*/ 	.word	0x00010750
        /*0b48*/ 	.word	0x00000099
        /*0b4c*/ 	.word	0x00032430
        /*0b50*/ 	.short	0x010a
        /*0b52*/ 	.byte	0x3f
	.zero		1


	//   ....[71]....
        /*0b54*/ 	.word	0x000107b0
        /*0b58*/ 	.word	0x000000cb
        /*0b5c*/ 	.word	0x00032450
        /*0b60*/ 	.short	0x010a
        /*0b62*/ 	.byte	0x3f
	.zero		1


	//   ....[72]....
        /*0b64*/ 	.word	0x00010810
        /*0b68*/ 	.word	0x00000099
        /*0b6c*/ 	.word	0x00032430
        /*0b70*/ 	.short	0x010a
        /*0b72*/ 	.byte	0x3f
	.zero		1


	//   ....[73]....
        /*0b74*/ 	.word	0x00010870
        /*0b78*/ 	.word	0x000000c9
        /*0b7c*/ 	.word	0x00032450
        /*0b80*/ 	.short	0x010a
        /*0b82*/ 	.byte	0x3f
	.zero		1


	//   ....[74]....
        /*0b84*/ 	.word	0x00010950
        /*0b88*/ 	.word	0x00000003
        /*0b8c*/ 	.word	0x00032440
        /*0b90*/ 	.short	0x010a
        /*0b92*/ 	.byte	0x3f
	.zero		1


	//   ....[75]....
        /*0b94*/ 	.word	0x00012700
        /*0b98*/ 	.word	0x00000003
        /*0b9c*/ 	.word	0x00032420
        /*0ba0*/ 	.short	0x010a
        /*0ba2*/ 	.byte	0x3f
	.zero		1


	//   ....[76]....
        /*0ba4*/ 	.word	0x00012760
        /*0ba8*/ 	.word	0x00000003
        /*0bac*/ 	.word	0x00032460
        /*0bb0*/ 	.short	0x010a
        /*0bb2*/ 	.byte	0x3f
	.zero		1


	//   ....[77]....
        /*0bb4*/ 	.word	0x00013160
        /*0bb8*/ 	.word	0x00000013
        /*0bbc*/ 	.word	0x00032440
        /*0bc0*/ 	.short	0x010a
        /*0bc2*/ 	.byte	0x3f
	.zero		1


	//   ....[78]....
        /*0bc4*/ 	.word	0x000137e0
        /*0bc8*/ 	.word	0x00000013
        /*0bcc*/ 	.word	0x00032460
        /*0bd0*/ 	.short	0x010a
        /*0bd2*/ 	.byte	0x3f
	.zero		1


	//   ....[79]....
        /*0bd4*/ 	.word	0x00013f60
        /*0bd8*/ 	.word	0x00000007
        /*0bdc*/ 	.word	0x00032420
        /*0be0*/ 	.short	0x010a
        /*0be2*/ 	.byte	0x3f
	.zero		1


	//   ....[80]....
        /*0be4*/ 	.word	0x00014100
        /*0be8*/ 	.word	0x00000005
        /*0bec*/ 	.word	0x00032440
        /*0bf0*/ 	.short	0x010a
        /*0bf2*/ 	.byte	0x3f
	.zero		1


	//   ....[81]....
        /*0bf4*/ 	.word	0x00014150
        /*0bf8*/ 	.word	0x00000007
        /*0bfc*/ 	.word	0x00032440
        /*0c00*/ 	.short	0x010a
        /*0c02*/ 	.byte	0x3f
	.zero		1


	//   ....[82]....
        /*0c04*/ 	.word	0x000141a0
        /*0c08*/ 	.word	0x00000005
        /*0c0c*/ 	.word	0x00032460
        /*0c10*/ 	.short	0x010a
        /*0c12*/ 	.byte	0x3f
	.zero		1


	//----- nvinfo : EIATTR_NUM_MBARRIERS
	.align		4
.L_1486:
        /*0c14*/ 	.byte	0x03, 0x38
        /*0c16*/ 	.short	0x0017


	//----- nvinfo : EIATTR_EXIT_INSTR_OFFSETS
	.align		4
        /*0c18*/ 	.byte	0x04, 0x1c
        /*0c1a*/ 	.short	(.L_1488 - .L_1487)


	//   ....[0]....
.L_1487:
        /*0c1c*/ 	.word	0x000105b0


	//----- nvinfo : EIATTR_MAX_THREADS
	.align		4
.L_1488:
        /*0c20*/ 	.byte	0x04, 0x05
        /*0c22*/ 	.short	(.L_1490 - .L_1489)
.L_1489:
        /*0c24*/ 	.word	0x00000180
        /*0c28*/ 	.word	0x00000001
        /*0c2c*/ 	.word	0x00000001


	//----- nvinfo : EIATTR_CRS_STACK_SIZE
	.align		4
.L_1490:
        /*0c30*/ 	.byte	0x04, 0x1e
        /*0c32*/ 	.short	(.L_1492 - .L_1491)
.L_1491:
        /*0c34*/ 	.word	0x00000000


	//----- nvinfo : EIATTR_CBANK_PARAM_SIZE
	.align		4
.L_1492:
        /*0c38*/ 	.byte	0x03, 0x19
        /*0c3a*/ 	.short	0x0b70


	//----- nvinfo : EIATTR_PARAM_CBANK
	.align		4
        /*0c3c*/ 	.byte	0x04, 0x0a
        /*0c3e*/ 	.short	(.L_1494 - .L_1493)
	.align		4
.L_1493:
        /*0c40*/ 	.word	index@(.nv.constant0._ZN7cutlass13device_kernelIN5flash11enable_sm90INS1_16FlashAttnFwdSm90INS1_25CollectiveMainloopFwdSm90ILi2EN4cute5tupleIJNS5_1CILi1EEES8_S8_EEENS6_IJNS7_ILi128EEENS7_ILi96EEENS7_ILi64EEEEEELi256ENS_10bfloat16_tEfNS_4arch4Sm90ELb1ELb0ELb0ELb0ELb1ELb0ELb1ELb1ELb0ELb1ELb1ELb0EEENS1_21CollectiveEpilogueFwdINS6_IJSA_NS7_ILi256EEESB_EEES9_SE_SG_Li256ELb0ELb1ELb1ELb0EEENS1_19SingleTileSchedulerILb0ELb1ELb1ELi128EEEEEEEEEvNT_6ParamsE)
        /*0c44*/ 	.short	0x0210
        /*0c46*/ 	.short	0x0b70


	//----- nvinfo : EIATTR_SW_WAR
	.align		4
.L_1494:
        /*0c48*/ 	.byte	0x04, 0x36
        /*0c4a*/ 	.short	(.L_1496 - .L_1495)
.L_1495:
        /*0c4c*/ 	.word	0x00000008
.L_1496:


//--------------------- .nv.info._ZN7cutlass13device_kernelIN5flash11enable_sm90INS1_16FlashAttnFwdSm90INS1_25CollectiveMainloopFwdSm90ILi2EN4cute5tupleIJNS5_1CILi1EEES8_S8_EEENS6_IJNS7_ILi128EEENS7_ILi96EEENS7_ILi64EEEEEELi256ENS_10bfloat16_tEfNS_4arch4Sm90ELb1ELb0ELb0ELb1ELb1ELb0ELb0ELb1ELb0ELb1ELb1ELb0EEENS1_21CollectiveEpilogueFwdINS6_IJSA_NS7_ILi256EEESB_EEES9_SE_SG_Li256ELb1ELb1ELb1ELb0EEENS1_36VarlenDynamicPersistentTileSchedulerILi128ELi96ELi256ELi128ELb1ELb1ELb1ELb1ELb1ELb1EEEEEEEEEvNT_6ParamsE --------------------------
	.section	.nv.info._ZN7cutlass13device_kernelIN5flash11enable_sm90INS1_16FlashAttnFwdSm90INS1_25CollectiveMainloopFwdSm90ILi2EN4cute5tupleIJNS5_1CILi1EEES8_S8_EEENS6_IJNS7_ILi128EEENS7_ILi96EEENS7_ILi64EEEEEELi256ENS_10bfloat16_tEfNS_4arch4Sm90ELb1ELb0ELb0ELb1ELb1ELb0ELb0ELb1ELb0ELb1ELb1ELb0EEENS1_21CollectiveEpilogueFwdINS6_IJSA_NS7_ILi256EEESB_EEES9_SE_SG_Li256ELb1ELb1ELb1ELb0EEENS1_36VarlenDynamicPersistentTileSchedulerILi128ELi96ELi256ELi128ELb1ELb1ELb1ELb1ELb1ELb1EEEEEEEEEvNT_6ParamsE,"",@"SHT_CUDA_INFO"
	.sectionflags	@""
	.align	4


	//----- nvinfo : EIATTR_CUDA_API_VERSION
	.align		4
        /*0000*/ 	.byte	0x04, 0x37
        /*0002*/ 	.short	(.L_1498 - .L_1497)
.L_1497:
        /*0004*/ 	.word	0x00000082


	//----- nvinfo : EIATTR_KPARAM_INFO
	.align		4
.L_1498:
        /*0008*/ 	.byte	0x04, 0x17
        /*000a*/ 	.short	(.L_1500 - .L_1499)
.L_1499:
        /*000c*/ 	.word	0x00000000
        /*0010*/ 	.short	0x0000
        /*0012*/ 	.short	0x0070
        /*0014*/ 	.byte	0x00, 0xf0, 0x01, 0x2a


	//----- nvinfo : EIATTR_SPARSE_MMA_MASK
	.align		4
.L_1500:
        /*0018*/ 	.byte	0x03, 0x50
        /*001a*/ 	.short	0x0000


	//----- nvinfo : EIATTR_MAXREG_COUNT
	.align		4
        /*001c*/ 	.byte	0x03, 0x1b
        /*001e*/ 	.short	0x00a8


	//----- nvinfo : EIATTR_NUM_BARRIERS
	.align		4
        /*0020*/ 	.byte	0x02, 0x4c
        /*0022*/ 	.byte	0x10
	.zero		1


	//----- nvinfo : EIATTR_EXTERNS
	.align		4
        /*0024*/ 	.byte	0x04, 0x0f
        /*0026*/ 	.short	(.L_1502 - .L_1501)


	//   ....[0]....
	.align		4
.L_1501:
        /*0028*/ 	.word	index@(__assertfail)


	//----- nvinfo : EIATTR_ANNOTATIONS
	.align		4
.L_1502:
        /*002c*/ 	.byte	0x04, 0x55
        /*002e*/ 	.short	(.L_1504 - .L_1503)


	//   ....[0]....
.L_1503:
        /* <DEDUP_REMOVED lines=15> */


	//----- nvinfo : EIATTR_MERCURY_ISA_VERSION
	.align		4
.L_1504:
        /*0110*/ 	.byte	0x03, 0x5f
        /*0112*/ 	.short	0x0101


	//----- nvinfo : EIATTR_UNUSED_LOAD_BYTE_OFFSET
	.align		4
        /*0114*/ 	.byte	0x04, 0x44
        /*0116*/ 	.short	(.L_1506 - .L_1505)


	//   ....[0]....
.L_1505:
        /*0118*/ 	.word	0x00000960
        /*011c*/ 	.word	0x0000fff0


	//   ....[1]....
        /*0120*/ 	.word	0x00008bd0
        /*0124*/ 	.word	0x0000fff0


	//----- nvinfo : EIATTR_INT_WARP_WIDE_INSTR_OFFSETS
	.align		4
.L_1506:
        /*0128*/ 	.byte	0x04, 0x31
        /*012a*/ 	.short	(.L_1508 - .L_1507)


	//   ....[0]....
.L_1507:
        /*012c*/ 	.word	0x000000c0


	//   ....[1]....
        /*0130*/ 	.word	0x000000d0


	//   ....[2]....
        /*0134*/ 	.word	0x00000170


	//   ....[3]....
        /*0138*/ 	.word	0x0000ed90


	//   ....[4]....
        /*013c*/ 	.word	0x0000ee20


	//   ....[5]....
        /*0140*/ 	.word	0x000120f0


	//   ....[6]....
        /*0144*/ 	.word	0x00012180


	//----- nvinfo : EIATTR_COOP_GROUP_MASK_REGIDS
	.align		4
.L_1508:
        /*0148*/ 	.byte	0x04, 0x29
        /*014a*/ 	.short	(.L_1510 - .L_1509)


	//   ....[0]....
.L_1509:
        /*014c*/ 	.word	0xffffffff


	//   ....[1]....
        /*0150*/ 	.word	0xffffffff


	//   ....[2]....
        /*0154*/ 	.word	0xffffffff


	//   ....[3]....
        /*0158*/ 	.word	0xffffffff


	//   ....[4]....
        /*015c*/ 	.word	0xffffffff


	//   ....[5]....
        /*0160*/ 	.word	0xffffffff


	//   ....[6]....
        /*0164*/ 	.word	0xffffffff


	//   ....[7]....
        /*0168*/ 	.word	0xffffffff


	//   ....[8]....
        /*016c*/ 	.word	0xffffffff


	//   ....[9]....
        /*0170*/ 	.word	0xffffffff


	//   ....[10]....
        /*0174*/ 	.word	0xffffffff


	//   ....[11]....
        /*0178*/ 	.word	0xffffffff


	//   ....[12]....
        /*017c*/ 	.word	0xffffffff


	//   ....[13]....
        /*0180*/ 	.word	0xffffffff


	//   ....[14]....
        /*0184*/ 	.word	0xffffffff


	//   ....[15]....
        /*0188*/ 	.word	0xffffffff


	//   ....[16]....
        /*018c*/ 	.word	0xffffffff


	//   ....[17]....
        /*0190*/ 	.word	0xffffffff


	//   ....[18]....
        /*0194*/ 	.word	0xffffffff


	//   ....[19]....
        /*0198*/ 	.word	0xffffffff


	//   ....[20]....
        /*019c*/ 	.word	0xffffffff


	//   ....[21]....
        /*01a0*/ 	.word	0xffffffff


	//   ....[22]....
        /*01a4*/ 	.word	0xffffffff


	//   ....[23]....
        /*01a8*/ 	.word	0xffffffff


	//   ....[24]....
        /*01ac*/ 	.word	0xffffffff


	//   ....[25]....
        /*01b0*/ 	.word	0xffffffff


	//   ....[26]....
        /*01b4*/ 	.word	0xffffffff


	//   ....[27]....
        /*01b8*/ 	.word	0xffffffff


	//   ....[28]....
        /*01bc*/ 	.word	0xffffffff


	//   ....[29]....
        /*01c0*/ 	.word	0xffffffff


	//   ....[30]....
        /*01c4*/ 	.word	0xffffffff


	//   ....[31]....
        /*01c8*/ 	.word	0xffffffff


	//   ....[32]....
        /*01cc*/ 	.word	0xffffffff


	//   ....[33]....
        /*01d0*/ 	.word	0xffffffff


	//   ....[34]....
        /*01d4*/ 	.word	0xffffffff


	//   ....[35]....
        /*01d8*/ 	.word	0xffffffff


	//   ....[36]....
        /*01dc*/ 	.word	0xffffffff


	//   ....[37]....
        /*01e0*/ 	.word	0xffffffff


	//   ....[38]....
        /*01e4*/ 	.word	0xffffffff


	//   ....[39]....
        /*01e8*/ 	.word	0xffffffff


	//   ....[40]....
        /*01ec*/ 	.word	0xffffffff


	//   ....[41]....
        /*01f0*/ 	.word	0xffffffff


	//   ....[42]....
        /*01f4*/ 	.word	0xffffffff


	//   ....[43]....
        /*01f8*/ 	.word	0xffffffff


	//   ....[44]....
        /*01fc*/ 	.word	0xffffffff


	//   ....[45]....
        /*0200*/ 	.word	0xffffffff


	//   ....[46]....
        /*0204*/ 	.word	0xffffffff


	//   ....[47]....
        /*0208*/ 	.word	0xffffffff


	//   ....[48]....
        /*020c*/ 	.word	0xffffffff


	//   ....[49]....
        /*0210*/ 	.word	0xffffffff


	//   ....[50]....
        /*0214*/ 	.word	0xffffffff


	//   ....[51]....
        /*0218*/ 	.word	0xffffffff


	//   ....[52]....
        /*021c*/ 	.word	0xffffffff


	//   ....[53]....
        /*0220*/ 	.word	0xffffffff


	//   ....[54]....
        /*0224*/ 	.word	0xffffffff


	//   ....[55]....
        /*0228*/ 	.word	0xffffffff


	//   ....[56]....
        /*022c*/ 	.word	0xffffffff


	//   ....[57]....
        /*0230*/ 	.word	0xffffffff


	//   ....[58]....
        /*0234*/ 	.word	0xffffffff


	//   ....[59]....
        /*0238*/ 	.word	0xffffffff


	//   ....[60]....
        /*023c*/ 	.word	0xffffffff


	//   ....[61]....
        /*0240*/ 	.word	0xffffffff


	//   ....[62]....
        /*0244*/ 	.word	0xffffffff


	//   ....[63]....
        /*0248*/ 	.word	0xffffffff


	//   ....[64]....
        /*024c*/ 	.word	0xffffffff


	//   ....[65]....
        /*0250*/ 	.word	0xffffffff


	//   ....[66]....
        /*0254*/ 	.word	0xffffffff


	//   ....[67]....
        /*0258*/ 	.word	0xffffffff


	//   ....[68]....
        /*025c*/ 	.word	0xffffffff


	//   ....[69]....
        /*0260*/ 	.word	0xffffffff


	//   ....[70]....
        /*0264*/ 	.word	0xffffffff


	//   ....[71]....
        /*0268*/ 	.word	0xffffffff


	//   ....[72]....
        /*026c*/ 	.word	0xffffffff


	//   ....[73]....
        /*0270*/ 	.word	0xffffffff


	//   ....[74]....
        /*0274*/ 	.word	0xffffffff


	//   ....[75]....
        /*0278*/ 	.word	0xffffffff


	//   ....[76]....
        /*027c*/ 	.word	0xffffffff


	//   ....[77]....
        /*0280*/ 	.word	0xffffffff


	//   ....[78]....
        /*0284*/ 	.word	0xffffffff


	//   ....[79]....
        /*0288*/ 	.word	0xffffffff


	//   ....[80]....
        /*028c*/ 	.word	0xffffffff


	//   ....[81]....
        /*0290*/ 	.word	0xffffffff


	//   ....[82]....
        /*0294*/ 	.word	0xffffffff


	//   ....[83]....
        /*0298*/ 	.word	0xffffffff


	//   ....[84]....
        /*029c*/ 	.word	0xffffffff


	//   ....[85]....
        /*02a0*/ 	.word	0xffffffff


	//   ....[86]....
        /*02a4*/ 	.word	0xffffffff


	//   ....[87]....
        /*02a8*/ 	.word	0xffffffff


	//   ....[88]....
        /*02ac*/ 	.word	0xffffffff


	//   ....[89]....
        /*02b0*/ 	.word	0xffffffff


	//   ....[90]....
        /*02b4*/ 	.word	0xffffffff


	//   ....[91]....
        /*02b8*/ 	.word	0xffffffff


	//   ....[92]....
        /*02bc*/ 	.word	0xffffffff


	//   ....[93]....
        /*02c0*/ 	.word	0xffffffff


	//   ....[94]....
        /*02c4*/ 	.word	0xffffffff


	//   ....[95]....
        /*02c8*/ 	.word	0xffffffff


	//   ....[96]....
        /*02cc*/ 	.word	0xffffffff


	//   ....[97]....
        /*02d0*/ 	.word	0xffffffff


	//   ....[98]....
        /*02d4*/ 	.word	0xffffffff


	//   ....[99]....
        /*02d8*/ 	.word	0xffffffff


	//   ....[100]....
        /*02dc*/ 	.word	0xffffffff


	//   ....[101]....
        /*02e0*/ 	.word	0xffffffff


	//   ....[102]....
        /*02e4*/ 	.word	0xffffffff


	//   ....[103]....
        /*02e8*/ 	.word	0xffffffff


	//   ....[104]....
        /*02ec*/ 	.word	0xffffffff


	//   ....[105]....
        /*02f0*/ 	.word	0xffffffff


	//   ....[106]....
        /*02f4*/ 	.word	0xffffffff


	//   ....[107]....
        /*02f8*/ 	.word	0xffffffff


	//   ....[108]....
        /*02fc*/ 	.word	0xffffffff


	//   ....[109]....
        /*0300*/ 	.word	0xffffffff


	//   ....[110]....
        /*0304*/ 	.word	0xffffffff


	//   ....[111]....
        /*0308*/ 	.word	0xffffffff


	//   ....[112]....
        /*030c*/ 	.word	0xffffffff


	//   ....[113]....
        /*0310*/ 	.word	0xffffffff


	//   ....[114]....
        /*0314*/ 	.word	0xffffffff


	//   ....[115]....
        /*0318*/ 	.word	0xffffffff


	//   ....[116]....
        /*031c*/ 	.word	0xffffffff


	//   ....[117]....
        /*0320*/ 	.word	0xffffffff


	//   ....[118]....
        /*0324*/ 	.word	0xffffffff


	//   ....[119]....
        /*0328*/ 	.word	0xffffffff


	//   ....[120]....
        /*032c*/ 	.word	0xffffffff


	//   ....[121]....
        /*0330*/ 	.word	0xffffffff


	//   ....[122]....
        /*0334*/ 	.word	0xffffffff


	//   ....[123]....
        /*0338*/ 	.word	0xffffffff


	//   ....[124]....
        /*033c*/ 	.word	0xffffffff


	//   ....[125]....
        /*0340*/ 	.word	0xffffffff


	//   ....[126]....
        /*0344*/ 	.word	0xffffffff


	//   ....[127]....
        /*0348*/ 	.word	0xffffffff


	//   ....[128]....
        /*034c*/ 	.word	0xffffffff


	//   ....[129]....
        /*0350*/ 	.word	0xffffffff


	//   ....[130]....
        /*0354*/ 	.word	0xffffffff


	//   ....[131]....
        /*0358*/ 	.word	0xffffffff


	//   ....[132]....
        /*035c*/ 	.word	0xffffffff


	//   ....[133]....
        /*0360*/ 	.word	0xffffffff


	//   ....[134]....
        /*0364*/ 	.word	0xffffffff


	//   ....[135]....
        /*0368*/ 	.word	0xffffffff


	//   ....[136]....
        /*036c*/ 	.word	0xffffffff


	//   ....[137]....
        /*0370*/ 	.word	0xffffffff


	//   ....[138]....
        /*0374*/ 	.word	0xffffffff


	//   ....[139]....
        /*0378*/ 	.word	0xffffffff


	//   ....[140]....
        /*037c*/ 	.word	0xffffffff


	//   ....[141]....
        /*0380*/ 	.word	0xffffffff


	//   ....[142]....
        /*0384*/ 	.word	0xffffffff


	//   ....[143]....
        /*0388*/ 	.word	0xffffffff


	//   ....[144]....
        /*038c*/ 	.word	0xffffffff


	//   ....[145]....
        /*0390*/ 	.word	0xffffffff


	//   ....[146]....
        /*0394*/ 	.word	0xffffffff


	//   ....[147]....
        /*0398*/ 	.word	0xffffffff


	//   ....[148]....
        /*039c*/ 	.word	0xffffffff


	//   ....[149]....
        /*03a0*/ 	.word	0xffffffff


	//   ....[150]....
        /*03a4*/ 	.word	0xffffffff


	//   ....[151]....
        /*03a8*/ 	.word	0x0500000f


	//   ....[152]....
        /*03ac*/ 	.word	0x0500000f


	//   ....[153]....
        /*03b0*/ 	.word	0x0500000f


	//   ....[154]....
        /*03b4*/ 	.word	0x0500000f


	//   ....[155]....
        /*03b8*/ 	.word	0x0500000f


	//   ....[156]....
        /*03bc*/ 	.word	0x0500000f


	//   ....[157]....
        /*03c0*/ 	.word	0x0500000f


	//   ....[158]....
        /*03c4*/ 	.word	0x0500000f


	//   ....[159]....
        /*03c8*/ 	.word	0x0500000f


	//   ....[160]....
        /*03cc*/ 	.word	0x0500000f


	//   ....[161]....
        /*03d0*/ 	.word	0x0500000f


	//   ....[162]....
        /*03d4*/ 	.word	0x0500000f


	//   ....[163]....
        /*03d8*/ 	.word	0x0500000f


	//   ....[164]....
        /*03dc*/ 	.word	0x0500000f


	//   ....[165]....
        /*03e0*/ 	.word	0x0500000f


	//   ....[166]....
        /*03e4*/ 	.word	0x0500000f


	//   ....[167]....
        /*03e8*/ 	.word	0x0500000f


	//   ....[168]....
        /*03ec*/ 	.word	0x0500000f


	//   ....[169]....
        /*03f0*/ 	.word	0x0500000f


	//   ....[170]....
        /*03f4*/ 	.word	0x0500000f


	//   ....[171]....
        /*03f8*/ 	.word	0x0500000f


	//   ....[172]....
        /*03fc*/ 	.word	0x0500000f


	//   ....[173]....
        /*0400*/ 	.word	0x0500000f


	//   ....[174]....
        /*0404*/ 	.word	0x0500000f


	//   ....[175]....
        /*0408*/ 	.word	0x0500000f


	//   ....[176]....
        /*040c*/ 	.word	0x0500000f


	//   ....[177]....
        /*0410*/ 	.word	0x0500000f


	//   ....[178]....
        /*0414*/ 	.word	0x0500000f


	//   ....[179]....
        /*0418*/ 	.word	0x0500000f


	//   ....[180]....
        /*041c*/ 	.word	0x0500000f


	//   ....[181]....
        /*0420*/ 	.word	0x0500000f


	//   ....[182]....
        /*0424*/ 	.word	0x0500000f


	//   ....[183]....
        /*0428*/ 	.word	0x0500000f


	//   ....[184]....
        /*042c*/ 	.word	0x0500000f


	//   ....[185]....
        /*0430*/ 	.word	0x0500000f


	//   ....[186]....
        /*0434*/ 	.word	0x0500000f


	//   ....[187]....
        /*0438*/ 	.word	0x0500000f


	//   ....[188]....
        /*043c*/ 	.word	0x0500000f


	//   ....[189]....
        /*0440*/ 	.word	0x0500000f


	//   ....[190]....
        /*0444*/ 	.word	0x0500000f


	//   ....[191]....
        /*0448*/ 	.word	0x0500000f


	//   ....[192]....
        /*044c*/ 	.word	0x0500000f


	//   ....[193]....
        /*0450*/ 	.word	0x0500000f


	//   ....[194]....
        /*0454*/ 	.word	0x0500000f


	//   ....[195]....
        /*0458*/ 	.word	0x0500000f


	//   ....[196]....
        /*045c*/ 	.word	0x0500000f


	//   ....[197]....
        /*0460*/ 	.word	0x0500000f


	//   ....[198]....
        /*0464*/ 	.word	0x0500000f


	//   ....[199]....
        /*0468*/ 	.word	0x0500000f


	//   ....[200]....
        /*046c*/ 	.word	0x0500000f


	//   ....[201]....
        /*0470*/ 	.word	0x0500000f


	//   ....[202]....
        /*0474*/ 	.word	0x0500000f


	//   ....[203]....
        /*0478*/ 	.word	0x0500000f


	//   ....[204]....
        /*047c*/ 	.word	0x0500000f


	//   ....[205]....
        /*0480*/ 	.word	0x0500000f


	//   ....[206]....
        /*0484*/ 	.word	0x0500000f


	//   ....[207]....
        /*0488*/ 	.word	0x0500000f


	//   ....[208]....
        /*048c*/ 	.word	0x0500000f


	//   ....[209]....
        /*0490*/ 	.word	0x0500000f


	//   ....[210]....
        /*0494*/ 	.word	0x0500000f


	//   ....[211]....
        /*0498*/ 	.word	0x0500000f


	//   ....[212]....
        /*049c*/ 	.word	0x0500000f


	//   ....[213]....
        /*04a0*/ 	.word	0x0500000f


	//   ....[214]....
        /*04a4*/ 	.word	0x0500000f


	//   ....[215]....
        /*04a8*/ 	.word	0x0500000f


	//   ....[216]....
        /*04ac*/ 	.word	0x0500000f


	//   ....[217]....
        /*04b0*/ 	.word	0x0500000f


	//   ....[218]....
        /*04b4*/ 	.word	0x0500000f


	//   ....[219]....
        /*04b8*/ 	.word	0x0500000f


	//   ....[220]....
        /*04bc*/ 	.word	0x0500000f


	//   ....[221]....
        /*04c0*/ 	.word	0x0500000f


	//   ....[222]....
        /*04c4*/ 	.word	0x0500000f


	//   ....[223]....
        /*04c8*/ 	.word	0x0500000f


	//   ....[224]....
        /*04cc*/ 	.word	0x0500000f


	//   ....[225]....
        /*04d0*/ 	.word	0x0500000f


	//   ....[226]....
        /*04d4*/ 	.word	0x0500000f


	//   ....[227]....
        /*04d8*/ 	.word	0x0500000f


	//   ....[228]....
        /*04dc*/ 	.word	0x0500000f


	//   ....[229]....
        /*04e0*/ 	.word	0x0500000f


	//   ....[230]....
        /*04e4*/ 	.word	0x0500000f


	//   ....[231]....
        /*04e8*/ 	.word	0x0500000f


	//   ....[232]....
        /*04ec*/ 	.word	0x0500000f


	//   ....[233]....
        /*04f0*/ 	.word	0x0500000f


	//   ....[234]....
        /*04f4*/ 	.word	0x0500000f


	//----- nvinfo : EIATTR_COOP_GROUP_INSTR_OFFSETS
	.align		4
.L_1510:
        /*04f8*/ 	.byte	0x04, 0x28
        /*04fa*/ 	.short	(.L_1512 - .L_1511)


	//   ....[0]....
.L_1511:
        /*04fc*/ 	.word	0x00000080


	//   ....[1]....
        /*0500*/ 	.word	0x00000090


	//   ....[2]....
        /*0504*/ 	.word	0x000002d0


	//   ....[3]....
        /*0508*/ 	.word	0x00000430


	//   ....[4]....
        /*050c*/ 	.word	0x00000550


	//   ....[5]....
        /*0510*/ 	.word	0x000006b0


	//   ....[6]....
        /*0514*/ 	.word	0x00001e70


	//   ....[7]....
        /*0518*/ 	.word	0x000024f0


	//   ....[8]....
        /*051c*/ 	.word	0x00002520


	//   ....[9]....
        /*0520*/ 	.word	0x00002a30


	//   ....[10]....
        /*0524*/ 	.word	0x00002ae0


	//   ....[11]....
        /*0528*/ 	.word	0x00003170


	//   ....[12]....
        /*052c*/ 	.word	0x000031f0


	//   ....[13]....
        /*0530*/ 	.word	0x00004280


	//   ....[14]....
        /*0534*/ 	.word	0x00004290


	//   ....[15]....
        /*0538*/ 	.word	0x00004a90


	//   ....[16]....
        /*053c*/ 	.word	0x00004b70


	//   ....[17]....
        /*0540*/ 	.word	0x00004eb0


	//   ....[18]....
        /*0544*/ 	.word	0x00005080


	//   ....[19]....
        /*0548*/ 	.word	0x000068a0


	//   ....[20]....
        /*054c*/ 	.word	0x000068c0


	//   ....[21]....
        /*0550*/ 	.word	0x00006fd0


	//   ....[22]....
        /*0554*/ 	.word	0x000071a0


	//   ....[23]....
        /*0558*/ 	.word	0x00008150


	//   ....[24]....
        /*055c*/ 	.word	0x000081c0


	//   ....[25]....
        /*0560*/ 	.word	0x00008230


	//   ....[26]....
        /*0564*/ 	.word	0x00008250


	//   ....[27]....
        /*0568*/ 	.word	0x00009d30


	//   ....[28]....
        /*056c*/ 	.word	0x00009d50


	//   ....[29]....
        /*0570*/ 	.word	0x00009d60


	//   ....[30]....
        /*0574*/ 	.word	0x00009d70


	//   ....[31]....
        /*0578*/ 	.word	0x0000a820


	//   ....[32]....
        /*057c*/ 	.word	0x0000a840


	//   ....[33]....
        /*0580*/ 	.word	0x0000a9f0


	//   ....[34]....
        /*0584*/ 	.word	0x0000aa10


	//   ....[35]....
        /*0588*/ 	.word	0x0000ab50


	//   ....[36]....
        /*058c*/ 	.word	0x0000ab70


	//   ....[37]....
        /*0590*/ 	.word	0x0000acc0


	//   ....[38]....
        /*0594*/ 	.word	0x0000ace0


	//   ....[39]....
        /*0598*/ 	.word	0x0000b270


	//   ....[40]....
        /*059c*/ 	.word	0x0000b2a0


	//   ....[41]....
        /*05a0*/ 	.word	0x0000bb60


	//   ....[42]....
        /*05a4*/ 	.word	0x0000bb70


	//   ....[43]....
        /*05a8*/ 	.word	0x0000cdc0


	//   ....[44]....
        /*05ac*/ 	.word	0x0000cdf0


	//   ....[45]....
        /*05b0*/ 	.word	0x0000cf60


	//   ....[46]....
        /*05b4*/ 	.word	0x0000cf80


	//   ....[47]....
        /*05b8*/ 	.word	0x0000d0c0


	//   ....[48]....
        /*05bc*/ 	.word	0x0000d0e0


	//   ....[49]....
        /*05c0*/ 	.word	0x0000d230


	//   ....[50]....
        /*05c4*/ 	.word	0x0000d250


	//   ....[51]....
        /*05c8*/ 	.word	0x0000d430


	//   ....[52]....
        /*05cc*/ 	.word	0x0000d620


	//   ....[53]....
        /*05d0*/ 	.word	0x0000d650


	//   ....[54]....
        /*05d4*/ 	.word	0x0000d680


	//   ....[55]....
        /*05d8*/ 	.word	0x0000d6b0


	//   ....[56]....
        /*05dc*/ 	.word	0x0000d6e0


	//   ....[57]....
        /*05e0*/ 	.word	0x0000d710


	//   ....[58]....
        /*05e4*/ 	.word	0x0000d880


	//   ....[59]....
        /*05e8*/ 	.word	0x0000d8b0


	//   ....[60]....
        /*05ec*/ 	.word	0x0000d8e0


	//   ....[61]....
        /*05f0*/ 	.word	0x0000d910


	//   ....[62]....
        /*05f4*/ 	.word	0x0000d940


	//   ....[63]....
        /*05f8*/ 	.word	0x0000d970


	//   ....[64]....
        /*05fc*/ 	.word	0x0000da00


	//   ....[65]....
        /*0600*/ 	.word	0x0000da30


	//   ....[66]....
        /*0604*/ 	.word	0x0000da40


	//   ....[67]....
        /*0608*/ 	.word	0x0000da80


	//   ....[68]....
        /*060c*/ 	.word	0x0000f940


	//   ....[69]....
        /*0610*/ 	.word	0x0000f960


	//   ....[70]....
        /*0614*/ 	.word	0x0000f9f0


	//   ....[71]....
        /*0618*/ 	.word	0x0000fa10


	//   ....[72]....
        /*061c*/ 	.word	0x0000fa90


	//   ....[73]....
        /*0620*/ 	.word	0x0000fab0


	//   ....[74]....
        /*0624*/ 	.word	0x0000fb30


	//   ....[75]....
        /*0628*/ 	.word	0x0000fb50


	//   ....[76]....
        /*062c*/ 	.word	0x0000fbd0


	//   ....[77]....
        /*0630*/ 	.word	0x0000fbf0


	//   ....[78]....
        /*0634*/ 	.word	0x0000fc00


	//   ....[79]....
        /*0638*/ 	.word	0x0000fc10


	//   ....[80]....
        /*063c*/ 	.word	0x00010410


	//   ....[81]....
        /*0640*/ 	.word	0x00010440


	//   ....[82]....
        /*0644*/ 	.word	0x00010470


	//   ....[83]....
        /*0648*/ 	.word	0x00010500


	//   ....[84]....
        /*064c*/ 	.word	0x00010510


	//   ....[85]....
        /*0650*/ 	.word	0x000105a0


	//   ....[86]....
        /*0654*/ 	.word	0x000105b0


	//   ....[87]....
        /*0658*/ 	.word	0x00010640


	//   ....[88]....
        /*065c*/ 	.word	0x00010650


	//   ....[89]....
        /*0660*/ 	.word	0x000106e0


	//   ....[90]....
        /*0664*/ 	.word	0x000106f0


	//   ....[91]....
        /*0668*/ 	.word	0x00010780


	//   ....[92]....
        /*066c*/ 	.word	0x00010790


	//   ....[93]....
        /*0670*/ 	.word	0x00010810


	//   ....[94]....
        /*0674*/ 	.word	0x00010820


	//   ....[95]....
        /*0678*/ 	.word	0x00010830


	//   ....[96]....
        /*067c*/ 	.word	0x00010c90


	//   ....[97]....
        /*0680*/ 	.word	0x00010cc0


	//   ....[98]....
        /*0684*/ 	.word	0x00010d10


	//   ....[99]....
        /*0688*/ 	.word	0x00010dc0


	//   ....[100]....
        /*068c*/ 	.word	0x00010de0


	//   ....[101]....
        /*0690*/ 	.word	0x00010e90


	//   ....[102]....
        /*0694*/ 	.word	0x00010ea0


	//   ....[103]....
        /*0698*/ 	.word	0x00010ed0


	//   ....[104]....
        /*069c*/ 	.word	0x00010f60


	//   ....[105]....
        /*06a0*/ 	.word	0x00011000


	//   ....[106]....
        /*06a4*/ 	.word	0x00011020


	//   ....[107]....
        /*06a8*/ 	.word	0x00011030


	//   ....[108]....
        /*06ac*/ 	.word	0x00011750


	//   ....[109]....
        /*06b0*/ 	.word	0x00011770


	//   ....[110]....
        /*06b4*/ 	.word	0x00011780


	//   ....[111]....
        /*06b8*/ 	.word	0x000117c0


	//   ....[112]....
        /*06bc*/ 	.word	0x000117d0


	//   ....[113]....
        /*06c0*/ 	.word	0x00011810


	//   ....[114]....
        /*06c4*/ 	.word	0x00011820


	//   ....[115]....
        /*06c8*/ 	.word	0x00011860


	//   ....[116]....
        /*06cc*/ 	.word	0x00011870


	//   ....[117]....
        /*06d0*/ 	.word	0x000118b0


	//   ....[118]....
        /*06d4*/ 	.word	0x000118c0


	//   ....[119]....
        /*06d8*/ 	.word	0x000118d0


	//   ....[120]....
        /*06dc*/ 	.word	0x00011c20


	//   ....[121]....
        /*06e0*/ 	.word	0x00011c40


	//   ....[122]....
        /*06e4*/ 	.word	0x00011c50


	//   ....[123]....
        /*06e8*/ 	.word	0x00011c60


	//   ....[124]....
        /*06ec*/ 	.word	0x00011c70


	//   ....[125]....
        /*06f0*/ 	.word	0x00011c90


	//   ....[126]....
        /*06f4*/ 	.word	0x00011d00


	//   ....[127]....
        /*06f8*/ 	.word	0x00011d30


	//   ....[128]....
        /*06fc*/ 	.word	0x00011d40


	//   ....[129]....
        /*0700*/ 	.word	0x00011db0


	//   ....[130]....
        /*0704*/ 	.word	0x00011dc0


	//   ....[131]....
        /*0708*/ 	.word	0x00011ec0


	//   ....[132]....
        /*070c*/ 	.word	0x000123b0


	//   ....[133]....
        /*0710*/ 	.word	0x000123e0


	//   ....[134]....
        /*0714*/ 	.word	0x00012440


	//   ....[135]....
        /*0718*/ 	.word	0x00012470


	//   ....[136]....
        /*071c*/ 	.word	0x000124a0


	//   ....[137]....
        /*0720*/ 	.word	0x000124d0


	//   ....[138]....
        /*0724*/ 	.word	0x00012500


	//   ....[139]....
        /*0728*/ 	.word	0x00012530


	//   ....[140]....
        /*072c*/ 	.word	0x000126d0


	//   ....[141]....
        /*0730*/ 	.word	0x00012700


	//   ....[142]....
        /*0734*/ 	.word	0x00012730


	//   ....[143]....
        /*0738*/ 	.word	0x00012760


	//   ....[144]....
        /*073c*/ 	.word	0x00012790


	//   ....[145]....
        /*0740*/ 	.word	0x000127c0


	//   ....[146]....
        /*0744*/ 	.word	0x00012880


	//   ....[147]....
        /*0748*/ 	.word	0x000128a0


	//   ....[148]....
        /*074c*/ 	.word	0x000128c0


	//   ....[149]....
        /*0750*/ 	.word	0x00012920


	//   ....[150]....
        /*0754*/ 	.word	0x00013340


	//   ....[151]....
        /*0758*/ 	.word	0x000138e0


	//   ....[152]....
        /*075c*/ 	.word	0x000139d0


	//   ....[153]....
        /*0760*/ 	.word	0x00013a70


	//   ....[154]....
        /*0764*/ 	.word	0x00013ad0


	//   ....[155]....
        /*0768*/ 	.word	0x00013bc0


	//   ....[156]....
        /*076c*/ 	.word	0x00013c30


	//   ....[157]....
        /*0770*/ 	.word	0x00013d20


	//   ....[158]....
        /*0774*/ 	.word	0x00013d90


	//   ....[159]....
        /*0778*/ 	.word	0x00013e80


	//   ....[160]....
        /*077c*/ 	.word	0x00013ef0


	//   ....[161]....
        /*0780*/ 	.word	0x00013fe0


	//   ....[162]....
        /*0784*/ 	.word	0x00014050


	//   ....[163]....
        /*0788*/ 	.word	0x000140f0


	//   ....[164]....
        /*078c*/ 	.word	0x000141e0


	//   ....[165]....
        /*0790*/ 	.word	0x00014250


	//   ....[166]....
        /*0794*/ 	.word	0x000142b0


	//   ....[167]....
        /*0798*/ 	.word	0x000143a0


	//   ....[168]....
        /*079c*/ 	.word	0x00014400


	//   ....[169]....
        /*07a0*/ 	.word	0x00014500


	//   ....[170]....
        /*07a4*/ 	.word	0x00014560


	//   ....[171]....
        /*07a8*/ 	.word	0x00014660


	//   ....[172]....
        /*07ac*/ 	.word	0x000146c0


	//   ....[173]....
        /*07b0*/ 	.word	0x000147c0


	//   ....[174]....
        /*07b4*/ 	.word	0x00014820


	//   ....[175]....
        /*07b8*/ 	.word	0x00014920


	//   ....[176]....
        /*07bc*/ 	.word	0x00014980


	//   ....[177]....
        /*07c0*/ 	.word	0x00014a80


	//   ....[178]....
        /*07c4*/ 	.word	0x00014ae0


	//   ....[179]....
        /*07c8*/ 	.word	0x00014bc0


	//   ....[180]....
        /*07cc*/ 	.word	0x00014cf0


	//   ....[181]....
        /*07d0*/ 	.word	0x00014dd0


	//   ....[182]....
        /*07d4*/ 	.word	0x00014e80


	//   ....[183]....
        /*07d8*/ 	.word	0x00014f90


	//   ....[184]....
        /*07dc*/ 	.word	0x00014ff0


	//   ....[185]....
        /*07e0*/ 	.word	0x00015100


	//   ....[186]....
        /*07e4*/ 	.word	0x00015160


	//   ....[187]....
        /*07e8*/ 	.word	0x00015270


	//   ....[188]....
        /*07ec*/ 	.word	0x000152d0


	//   ....[189]....
        /*07f0*/ 	.word	0x000153e0


	//   ....[190]....
        /*07f4*/ 	.word	0x00015440


	//   ....[191]....
        /*07f8*/ 	.word	0x00015500


	//   ....[192]....
        /*07fc*/ 	.word	0x00015660


	//   ....[193]....
        /*0800*/ 	.word	0x00015700


	//   ....[194]....
        /*0804*/ 	.word	0x00015760


	//   ....[195]....
        /*0808*/ 	.word	0x00015810


	//   ....[196]....
        /*080c*/ 	.word	0x00015870


	//   ....[197]....
        /*0810*/ 	.word	0x00015920


	//   ....[198]....
        /*0814*/ 	.word	0x00015980


	//   ....[199]....
        /*0818*/ 	.word	0x00015a30


	//   ....[200]....
        /*081c*/ 	.word	0x00015a90


	//   ....[201]....
        /*0820*/ 	.word	0x00015b40


	//   ....[202]....
        /*0824*/ 	.word	0x00015ba0


	//   ....[203]....
        /*0828*/ 	.word	0x00015c50


	//   ....[204]....
        /*082c*/ 	.word	0x00015d30


	//   ....[205]....
        /*0830*/ 	.word	0x00015dd0


	//   ....[206]....
        /*0834*/ 	.word	0x00015e30


	//   ....[207]....
        /*0838*/ 	.word	0x00015f00


	//   ....[208]....
        /*083c*/ 	.word	0x00015f60


	//   ....[209]....
        /*0840*/ 	.word	0x00016030


	//   ....[210]....
        /*0844*/ 	.word	0x00016090


	//   ....[211]....
        /*0848*/ 	.word	0x00016170


	//   ....[212]....
        /*084c*/ 	.word	0x000161d0


	//   ....[213]....
        /*0850*/ 	.word	0x000162a0


	//   ....[214]....
        /*0854*/ 	.word	0x00016300


	//   ....[215]....
        /*0858*/ 	.word	0x000163d0


	//   ....[216]....
        /*085c*/ 	.word	0x00016460


	//   ....[217]....
        /*0860*/ 	.word	0x00016500


	//   ....[218]....
        /*0864*/ 	.word	0x00016680


	//   ....[219]....
        /*0868*/ 	.word	0x000166f0


	//   ....[220]....
        /*086c*/ 	.word	0x00016760


	//   ....[221]....
        /*0870*/ 	.word	0x000167d0


	//   ....[222]....
        /*0874*/ 	.word	0x00016840


	//   ....[223]....
        /*0878*/ 	.word	0x000168c0


	//   ....[224]....
        /*087c*/ 	.word	0x00016940


	//   ....[225]....
        /*0880*/ 	.word	0x000169d0


	//   ....[226]....
        /*0884*/ 	.word	0x00016a40


	//   ....[227]....
        /*0888*/ 	.word	0x00016ab0


	//   ....[228]....
        /*088c*/ 	.word	0x00016b20


	//   ....[229]....
        /*0890*/ 	.word	0x00016ba0


	//   ....[230]....
        /*0894*/ 	.word	0x00016c10


	//   ....[231]....
        /*0898*/ 	.word	0x00016ca0


	//   ....[232]....
        /*089c*/ 	.word	0x00016d00


	//   ....[233]....
        /*08a0*/ 	.word	0x00016d90


	//   ....[234]....
        /*08a4*/ 	.word	0x00016ec0


	//----- nvinfo : EIATTR_REG_RECONFIG
	.align		4
.L_1512:
        /*08a8*/ 	.byte	0x01, 0x54
	.zero		2


	//----- nvinfo : EIATTR_SYSCALL_OFFSETS
	.align		4
        /*08ac*/ 	.byte	0x04, 0x46
        /*08ae*/ 	.short	(.L_1514 - .L_1513)


	//   ....[0]....
.L_1513:
        /*08b0*/ 	.word	0x00001ff0


	//   ....[1]....
        /*08b4*/ 	.word	0x0000ef80


	//   ....[2]....
        /*08b8*/ 	.word	0x0000f0d0


	//   ....[3]....
        /*08bc*/ 	.word	0x0000f1c0


	//   ....[4]....
        /*08c0*/ 	.word	0x00010080


	//----- nvinfo : EIATTR_MBARRIER_INSTR_OFFSETS
	.align		4
.L_1514:
        /*08c4*/ 	.byte	0x04, 0x39
        /*08c6*/ 	.short	(.L_1516 - .L_1515)


	//   ....[0]....
.L_1515:
        /*08c8*/ 	.word	0x00000180
        /*08cc*/ 	.word	0x000000ff
        /*08d0*/ 	.word	0x00022800
        /*08d4*/ 	.short	0x0100
        /*08d6*/ 	.byte	0x08
	.zero		1


	//   ....[1]....
        /*08d8*/ 	.word	0x00000190
        /*08dc*/ 	.word	0x000000ff
        /*08e0*/ 	.word	0x00022820
        /*08e4*/ 	.short	0x0100
        /*08e6*/ 	.byte	0x08
	.zero		1


	//   ....[2]....
        /*08e8*/ 	.word	0x00000280
        /*08ec*/ 	.word	0x000000ff
        /*08f0*/ 	.word	0x00022830
        /*08f4*/ 	.short	0x0100
        /*08f6*/ 	.byte	0x08
	.zero		1


	//   ....[3]....
        /*08f8*/ 	.word	0x00000290
        /*08fc*/ 	.word	0x000000ff
        /*0900*/ 	.word	0x00022840
        /*0904*/ 	.short	0x0100
        /*0906*/ 	.byte	0x08
	.zero		1


	//   ....[4]....
        /*0908*/ 	.word	0x000002a0
        /*090c*/ 	.word	0x000000ff
        /*0910*/ 	.word	0x00022838
        /*0914*/ 	.short	0x0100
        /*0916*/ 	.byte	0x08
	.zero		1


	//   ....[5]....
        /*0918*/ 	.word	0x000002b0
        /*091c*/ 	.word	0x000000ff
        /*0920*/ 	.word	0x00022848
        /*0924*/ 	.short	0x0100
        /*0926*/ 	.byte	0x08
	.zero		1


	//   ....[6]....
        /*0928*/ 	.word	0x000003e0
        /*092c*/ 	.word	0x000000ff
        /*0930*/ 	.word	0x00022850
        /*0934*/ 	.short	0x0100
        /*0936*/ 	.byte	0x08
	.zero		1


	//   ....[7]....
        /*0938*/ 	.word	0x000003f0
        /*093c*/ 	.word	0x000000ff
        /*0940*/ 	.word	0x00022860
        /*0944*/ 	.short	0x0100
        /*0946*/ 	.byte	0x08
	.zero		1


	//   ....[8]....
        /*0948*/ 	.word	0x00000400
        /*094c*/ 	.word	0x000000ff
        /*0950*/ 	.word	0x00022858
        /*0954*/ 	.short	0x0100
        /*0956*/ 	.byte	0x08
	.zero		1


	//   ....[9]....
        /*0958*/ 	.word	0x00000410
        /*095c*/ 	.word	0x000000ff
        /*0960*/ 	.word	0x00022868
        /*0964*/ 	.short	0x0100
        /*0966*/ 	.byte	0x08
	.zero		1


	//   ....[10]....
        /*0968*/ 	.word	0x00000500
        /*096c*/ 	.word	0x000000ff
        /*0970*/ 	.word	0x00022870
        /*0974*/ 	.short	0x0100
        /*0976*/ 	.byte	0x06
	.zero		1


	//   ....[11]....
        /*0978*/ 	.word	0x00000510
        /*097c*/ 	.word	0x000000ff
        /*0980*/ 	.word	0x00022880
        /*0984*/ 	.short	0x0100
        /*0986*/ 	.byte	0x06
	.zero		1


	//   ....[12]....
        /*0988*/ 	.word	0x00000520
        /*098c*/ 	.word	0x000000ff
        /*0990*/ 	.word	0x00022878
        /*0994*/ 	.short	0x0100
        /*0996*/ 	.byte	0x06
	.zero		1


	//   ....[13]....
        /*0998*/ 	.word	0x00000530
        /*099c*/ 	.word	0x000000ff
        /*09a0*/ 	.word	0x00022888
        /*09a4*/ 	.short	0x0100
        /*09a6*/ 	.byte	0x06
	.zero		1


	//   ....[14]....
        /*09a8*/ 	.word	0x00000660
        /*09ac*/ 	.word	0x000000ff
        /*09b0*/ 	.word	0x00022890
        /*09b4*/ 	.short	0x0100
        /*09b6*/ 	.byte	0x08
	.zero		1


	//   ....[15]....
        /*09b8*/ 	.word	0x00000670
        /*09bc*/ 	.word	0x000000ff
        /*09c0*/ 	.word	0x000228a0
        /*09c4*/ 	.short	0x0100
        /*09c6*/ 	.byte	0x08
	.zero		1


	//   ....[16]....
        /*09c8*/ 	.word	0x00000680
        /*09cc*/ 	.word	0x000000ff
        /*09d0*/ 	.word	0x00022898
        /*09d4*/ 	.short	0x0100
        /*09d6*/ 	.byte	0x08
	.zero		1


	//   ....[17]....
        /*09d8*/ 	.word	0x00000690
        /*09dc*/ 	.word	0x000000ff
        /*09e0*/ 	.word	0x000228a8
        /*09e4*/ 	.short	0x0100
        /*09e6*/ 	.byte	0x08
	.zero		1


	//   ....[18]....
        /*09e8*/ 	.word	0x000007d0
        /*09ec*/ 	.word	0x000000ff
        /*09f0*/ 	.word	0x000228b0
        /*09f4*/ 	.short	0x0100
        /*09f6*/ 	.byte	0x08
	.zero		1


	//   ....[19]....
        /*09f8*/ 	.word	0x000007e0
        /*09fc*/ 	.word	0x000000ff
        /*0a00*/ 	.word	0x000228c0
        /*0a04*/ 	.short	0x0100
        /*0a06*/ 	.byte	0x08
	.zero		1


	//   ....[20]....
        /*0a08*/ 	.word	0x000007f0
        /*0a0c*/ 	.word	0x000000ff
        /*0a10*/ 	.word	0x000228b8
        /*0a14*/ 	.short	0x0100
        /*0a16*/ 	.byte	0x08
	.zero		1


	//   ....[21]....
        /*0a18*/ 	.word	0x00000800
        /*0a1c*/ 	.word	0x000000ff
        /*0a20*/ 	.word	0x000228c8
        /*0a24*/ 	.short	0x0100
        /*0a26*/ 	.byte	0x08
	.zero		1


	//   ....[22]....
        /*0a28*/ 	.word	0x000020a0
        /*0a2c*/ 	.word	0x00000007
        /*0a30*/ 	.word	0x00022800
        /*0a34*/ 	.short	0x010a
        /*0a36*/ 	.byte	0x3f
	.zero		1


	//   ....[23]....
        /*0a38*/ 	.word	0x00002170
        /*0a3c*/ 	.word	0x000000ff
        /*0a40*/ 	.word	0x00022830
        /*0a44*/ 	.short	0x010a
        /*0a46*/ 	.byte	0x16
	.zero		1


	//   ....[24]....
        /*0a48*/ 	.word	0x000021b0
        /*0a4c*/ 	.word	0x000000ff
        /*0a50*/ 	.word	0x00022830
        /*0a54*/ 	.short	0x010a
        /*0a56*/ 	.byte	0x16
	.zero		1


	//   ....[25]....
        /*0a58*/ 	.word	0x00002570
        /*0a5c*/ 	.word	0x000000ff
        /*0a60*/ 	.word	0x00000000
        /*0a64*/ 	.short	0x0101
        /*0a66*/ 	.byte	0x06
	.zero		1


	//   ....[26]....
        /*0a68*/ 	.word	0x000039e0
        /*0a6c*/ 	.word	0x000000ff
        /*0a70*/ 	.word	0x00022850
        /*0a74*/ 	.short	0x010a
        /*0a76*/ 	.byte	0x16
	.zero		1


	//   ....[27]....
        /*0a78*/ 	.word	0x00003a20
        /*0a7c*/ 	.word	0x000000ff
        /*0a80*/ 	.word	0x00022850
        /*0a84*/ 	.short	0x010a
        /*0a86*/ 	.byte	0x16
	.zero		1


	//   ....[28]....
        /*0a88*/ 	.word	0x00003de0
        /*0a8c*/ 	.word	0x000000ff
        /*0a90*/ 	.word	0x00000000
        /*0a94*/ 	.short	0x0101
        /*0a96*/ 	.byte	0x16
	.zero		1


	//   ....[29]....
        /*0a98*/ 	.word	0x00003f40
        /*0a9c*/ 	.word	0x000000ff
        /*0aa0*/ 	.word	0x00022830
        /*0aa4*/ 	.short	0x010a
        /*0aa6*/ 	.byte	0x17
	.zero		1


	//   ....[30]....
        /*0aa8*/ 	.word	0x00003f80
        /*0aac*/ 	.word	0x000000ff
        /*0ab0*/ 	.word	0x00022830
        /*0ab4*/ 	.short	0x010a
        /*0ab6*/ 	.byte	0x17
	.zero		1


	//   ....[31]....
        /*0ab8*/ 	.word	0x00004260
        /*0abc*/ 	.word	0x000000ff
        /*0ac0*/ 	.word	0x00000000
        /*0ac4*/ 	.short	0x0101
        /*0ac6*/ 	.byte	0x06
	.zero		1


	//   ....[32]....
        /*0ac8*/ 	.word	0x00006020
        /*0acc*/ 	.word	0x000000ff
        /*0ad0*/ 	.word	0x00022850
        /*0ad4*/ 	.short	0x010a
        /*0ad6*/ 	.byte	0x17
	.zero		1


	//   ....[33]....
        /*0ad8*/ 	.word	0x00006060
        /*0adc*/ 	.word	0x000000ff
        /*0ae0*/ 	.word	0x00022850
        /*0ae4*/ 	.short	0x010a
        /*0ae6*/ 	.byte	0x17
	.zero		1


	//   ....[34]....
        /*0ae8*/ 	.word	0x00006390
        /*0aec*/ 	.word	0x000000ff
        /*0af0*/ 	.word	0x00000000
        /*0af4*/ 	.short	0x0101
        /*0af6*/ 	.byte	0x17
	.zero		1


	//   ....[35]....
        /*0af8*/ 	.word	0x000064e0
        /*0afc*/ 	.word	0x000000ff
        /*0b00*/ 	.word	0x00022830
        /*0b04*/ 	.short	0x010a
        /*0b06*/ 	.byte	0x17
	.zero		1


	//   ....[36]....
        /*0b08*/ 	.word	0x00006520
        /*0b0c*/ 	.word	0x000000ff
        /*0b10*/ 	.word	0x00022830
        /*0b14*/ 	.short	0x010a
        /*0b16*/ 	.byte	0x17
	.zero		1


	//   ....[37]....
        /*0b18*/ 	.word	0x00006750
        /*0b1c*/ 	.word	0x000000ff
        /*0b20*/ 	.word	0x00000000
        /*0b24*/ 	.short	0x0101
        /*0b26*/ 	.byte	0x06
	.zero		1


	//   ....[38]....
        /*0b28*/ 	.word	0x00007dc0
        /*0b2c*/ 	.word	0x000000ff
        /*0b30*/ 	.word	0x00022850
        /*0b34*/ 	.short	0x010a
        /*0b36*/ 	.byte	0x17
	.zero		1


	//   ....[39]....
        /*0b38*/ 	.word	0x00007e00
        /*0b3c*/ 	.word	0x000000ff
        /*0b40*/ 	.word	0x00022850
        /*0b44*/ 	.short	0x010a
        /*0b46*/ 	.byte	0x17
	.zero		1


	//   ....[40]....
        /*0b48*/ 	.word	0x00008130
        /*0b4c*/ 	.word	0x000000ff
        /*0b50*/ 	.word	0x00000000
        /*0b54*/ 	.short	0x0101
        /*0b56*/ 	.byte	0x17
	.zero		1


	//   ....[41]....
        /*0b58*/ 	.word	0x0000a850
        /*0b5c*/ 	.word	0x000000ff
        /*0b60*/ 	.word	0x00000000
        /*0b64*/ 	.short	0x0101
        /*0b66*/ 	.byte	0x08
	.zero		1


	//   ....[42]....
        /*0b68*/ 	.word	0x0000b060
        /*0b6c*/ 	.word	0x000000ff
        /*0b70*/ 	.word	0x00000000
        /*0b74*/ 	.short	0x0101
        /*0b76*/ 	.byte	0x08
	.zero		1


	//   ....[43]....
        /*0b78*/ 	.word	0x0000f6e0
        /*0b7c*/ 	.word	0x00000021
        /*0b80*/ 	.word	0x00022840
        /*0b84*/ 	.short	0x010a
        /*0b86*/ 	.byte	0x3f
	.zero		1


	//   ....[44]....
        /*0b88*/ 	.word	0x0000fd10
        /*0b8c*/ 	.word	0x00000021
        /*0b90*/ 	.word	0x00022830
        /*0b94*/ 	.short	0x0107
        /*0b96*/ 	.byte	0x3f
	.zero		1


	//   ....[45]....
        /*0b98*/ 	.word	0x0000fdf0
        /*0b9c*/ 	.word	0x00000021
        /*0ba0*/ 	.word	0x00022830
        /*0ba4*/ 	.short	0x0101
        /*0ba6*/ 	.byte	0x3f
	.zero		1


	//   ....[46]....
        /*0ba8*/ 	.word	0x00010930
        /*0bac*/ 	.word	0x00000017
        /*0bb0*/ 	.word	0x00022800
        /*0bb4*/ 	.short	0x0107
        /*0bb6*/ 	.byte	0x3f
	.zero		1


	//   ....[47]....
        /*0bb8*/ 	.word	0x00010a20
        /*0bbc*/ 	.word	0x00000017
        /*0bc0*/ 	.word	0x00022800
        /*0bc4*/ 	.short	0x0101
        /*0bc6*/ 	.byte	0x3f
	.zero		1


	//   ....[48]....
        /*0bc8*/ 	.word	0x00010a40
        /*0bcc*/ 	.word	0x00000017
        /*0bd0*/ 	.word	0x00022820
        /*0bd4*/ 	.short	0x010a
        /*0bd6*/ 	.byte	0x3f
	.zero		1


	//   ....[49]....
        /*0bd8*/ 	.word	0x00010ad0
        /*0bdc*/ 	.word	0x00000021
        /*0be0*/ 	.word	0x00022860
        /*0be4*/ 	.short	0x010a
        /*0be6*/ 	.byte	0x3f
	.zero		1


	//   ....[50]....
        /*0be8*/ 	.word	0x000111b0
        /*0bec*/ 	.word	0x00000021
        /*0bf0*/ 	.word	0x00022850
        /*0bf4*/ 	.short	0x0107
        /*0bf6*/ 	.byte	0x3f
	.zero		1


	//   ....[51]....
        /*0bf8*/ 	.word	0x00011280
        /*0bfc*/ 	.word	0x00000021
        /*0c00*/ 	.word	0x00022850
        /*0c04*/ 	.short	0x0101
        /*0c06*/ 	.byte	0x3f
	.zero		1


	//   ....[52]....
        /*0c08*/ 	.word	0x000115d0
        /*0c0c*/ 	.word	0x0000000a
        /*0c10*/ 	.word	0x00022840
        /*0c14*/ 	.short	0x010a
        /*0c16*/ 	.byte	0x3f
	.zero		1


	//   ....[53]....
        /*0c18*/ 	.word	0x00011980
        /*0c1c*/ 	.word	0x0000000a
        /*0c20*/ 	.word	0x00022830
        /*0c24*/ 	.short	0x0107
        /*0c26*/ 	.byte	0x3f
	.zero		1


	//   ....[54]....
        /*0c28*/ 	.word	0x00011a40
        /*0c2c*/ 	.word	0x0000000a
        /*0c30*/ 	.word	0x00022830
        /*0c34*/ 	.short	0x0101
        /*0c36*/ 	.byte	0x3f
	.zero		1


	//   ....[55]....
        /*0c38*/ 	.word	0x00011a70
        /*0c3c*/ 	.word	0x0000000a
        /*0c40*/ 	.word	0x00022860
        /*0c44*/ 	.short	0x010a
        /*0c46*/ 	.byte	0x3f
	.zero		1


	//   ....[56]....
        /*0c48*/ 	.word	0x00011f70
        /*0c4c*/ 	.word	0x0000000a
        /*0c50*/ 	.word	0x00022850
        /*0c54*/ 	.short	0x0107
        /*0c56*/ 	.byte	0x3f
	.zero		1


	//   ....[57]....
        /*0c58*/ 	.word	0x00012030
        /*0c5c*/ 	.word	0x0000000a
        /*0c60*/ 	.word	0x00022850
        /*0c64*/ 	.short	0x0101
        /*0c66*/ 	.byte	0x3f
	.zero		1


	//   ....[58]....
        /*0c68*/ 	.word	0x000132c0
        /*0c6c*/ 	.word	0x00000007
        /*0c70*/ 	.word	0x00022820
        /*0c74*/ 	.short	0x010a
        /*0c76*/ 	.byte	0x3f
	.zero		1


	//   ....[59]....
        /*0c78*/ 	.word	0x00013440
        /*0c7c*/ 	.word	0x00000005
        /*0c80*/ 	.word	0x00022840
        /*0c84*/ 	.short	0x010a
        /*0c86*/ 	.byte	0x3f
	.zero		1


	//   ....[60]....
        /*0c88*/ 	.word	0x000134e0
        /*0c8c*/ 	.word	0x00000003
        /*0c90*/ 	.word	0x00022840
        /*0c94*/ 	.short	0x010a
        /*0c96*/ 	.byte	0x3f
	.zero		1


	//   ....[61]....
        /*0c98*/ 	.word	0x00013520
        /*0c9c*/ 	.word	0x00000005
        /*0ca0*/ 	.word	0x00022860
        /*0ca4*/ 	.short	0x010a
        /*0ca6*/ 	.byte	0x3f
	.zero		1


	//   ....[62]....
        /*0ca8*/ 	.word	0x00013560
        /*0cac*/ 	.word	0x00000003
        /*0cb0*/ 	.word	0x00022860
        /*0cb4*/ 	.short	0x010a
        /*0cb6*/ 	.byte	0x3f
	.zero		1


	//   ....[63]....
        /*0cb8*/ 	.word	0x000135c0
        /*0cbc*/ 	.word	0x00000007
        /*0cc0*/ 	.word	0x00022800
        /*0cc4*/ 	.short	0x010a
        /*0cc6*/ 	.byte	0x3f
	.zero		1


	//   ....[64]....
        /*0cc8*/ 	.word	0x00013620
        /*0ccc*/ 	.word	0x00000000
        /*0cd0*/ 	.word	0x00022830
        /*0cd4*/ 	.short	0x010a
        /*0cd6*/ 	.byte	0x3f
	.zero		1


	//   ....[65]....
        /*0cd8*/ 	.word	0x00013680
        /*0cdc*/ 	.word	0x0000000a
        /*0ce0*/ 	.word	0x00022850
        /*0ce4*/ 	.short	0x010a
        /*0ce6*/ 	.byte	0x3f
	.zero		1


	//   ....[66]....
        /*0ce8*/ 	.word	0x000136e0
        /*0cec*/ 	.word	0x00000000
        /*0cf0*/ 	.word	0x00022830
        /*0cf4*/ 	.short	0x010a
        /*0cf6*/ 	.byte	0x3f
	.zero		1


	//   ....[67]....
        /*0cf8*/ 	.word	0x00013740
        /*0cfc*/ 	.word	0x00000008
        /*0d00*/ 	.word	0x00022850
        /*0d04*/ 	.short	0x010a
        /*0d06*/ 	.byte	0x3f
	.zero		1


	//   ....[68]....
        /*0d08*/ 	.word	0x000137a0
        /*0d0c*/ 	.word	0x00000000
        /*0d10*/ 	.word	0x00022830
        /*0d14*/ 	.short	0x010a
        /*0d16*/ 	.byte	0x3f
	.zero		1


	//   ....[69]....
        /*0d18*/ 	.word	0x00013800
        /*0d1c*/ 	.word	0x00000008
        /*0d20*/ 	.word	0x00022850
        /*0d24*/ 	.short	0x010a
        /*0d26*/ 	.byte	0x3f
	.zero		1


	//   ....[70]....
        /*0d28*/ 	.word	0x00013920
        /*0d2c*/ 	.word	0x00000021
        /*0d30*/ 	.word	0x00022840
        /*0d34*/ 	.short	0x010a
        /*0d36*/ 	.byte	0x3f
	.zero		1


	//   ....[71]....
        /*0d38*/ 	.word	0x00014bf0
        /*0d3c*/ 	.word	0x00000017
        /*0d40*/ 	.word	0x00022820
        /*0d44*/ 	.short	0x010a
        /*0d46*/ 	.byte	0x3f
	.zero		1


	//   ....[72]....
        /*0d48*/ 	.word	0x00014c40
        /*0d4c*/ 	.word	0x00000021
        /*0d50*/ 	.word	0x00022860
        /*0d54*/ 	.short	0x010a
        /*0d56*/ 	.byte	0x3f
	.zero		1


	//   ....[73]....
        /*0d58*/ 	.word	0x000155b0
        /*0d5c*/ 	.word	0x0000000a
        /*0d60*/ 	.word	0x00022840
        /*0d64*/ 	.short	0x010a
        /*0d66*/ 	.byte	0x3f
	.zero		1


	//   ....[74]....
        /*0d68*/ 	.word	0x00015c80
        /*0d6c*/ 	.word	0x0000000a
        /*0d70*/ 	.word	0x00022860
        /*0d74*/ 	.short	0x010a
        /*0d76*/ 	.byte	0x3f
	.zero		1


	//   ....[75]....
        /*0d78*/ 	.word	0x00016de0
        /*0d7c*/ 	.word	0x00000007
        /*0d80*/ 	.word	0x00022820
        /*0d84*/ 	.short	0x010a
        /*0d86*/ 	.byte	0x3f
	.zero		1


	//   ....[76]....
        /*0d88*/ 	.word	0x00016f80
        /*0d8c*/ 	.word	0x00000005
        /*0d90*/ 	.word	0x00022840
        /*0d94*/ 	.short	0x010a
        /*0d96*/ 	.byte	0x3f
	.zero		1


	//   ....[77]....
        /*0d98*/ 	.word	0x00016fd0
        /*0d9c*/ 	.word	0x00000003
        /*0da0*/ 	.word	0x00022840
        /*0da4*/ 	.short	0x010a
        /*0da6*/ 	.byte	0x3f
	.zero		1


	//   ....[78]....
        /*0da8*/ 	.word	0x00017020
        /*0dac*/ 	.word	0x00000005
        /*0db0*/ 	.word	0x00022860
        /*0db4*/ 	.short	0x010a
        /*0db6*/ 	.byte	0x3f
	.zero		1


	//----- nvinfo : EIATTR_NUM_MBARRIERS
	.align		4
.L_1516:
        /*0db8*/ 	.byte	0x03, 0x38
        /*0dba*/ 	.short	0x0016


	//----- nvinfo : EIATTR_EXIT_INSTR_OFFSETS
	.align		4
        /*0dbc*/ 	.byte	0x04, 0x1c
        /*0dbe*/ 	.short	(.L_1518 - .L_1517)


	//   ....[0]....
.L_1517:
        /*0dc0*/ 	.word	0x000009a0


	//   ....[1]....
        /*0dc4*/ 	.word	0x0000d3d0


	//   ....[2]....
        /*0dc8*/ 	.word	0x000135b0


	//----- nvinfo : EIATTR_MAX_THREADS
	.align		4
.L_1518:
        /*0dcc*/ 	.byte	0x04, 0x05
        /*0dce*/ 	.short	(.L_1520 - .L_1519)
.L_1519:
        /*0dd0*/ 	.word	0x00000180
        /*0dd4*/ 	.word	0x00000001
        /*0dd8*/ 	.word	0x00000001


	//----- nvinfo : EIATTR_CRS_STACK_SIZE
	.align		4
.L_1520:
        /*0ddc*/ 	.byte	0x04, 0x1e
        /*0dde*/ 	.short	(.L_1522 - .L_1521)
.L_1521:
        /*0de0*/ 	.word	0x00000000


	//----- nvinfo : EIATTR_CBANK_PARAM_SIZE
	.align		4
.L_1522:
        /*0de4*/ 	.byte	0x03, 0x19
        /*0de6*/ 	.short	0x0af0


	//----- nvinfo : EIATTR_PARAM_CBANK
	.align		4
        /*0de8*/ 	.byte	0x04, 0x0a
        /*0dea*/ 	.short	(.L_1524 - .L_1523)
	.align		4
.L_1523:
        /*0dec*/ 	.word	index@(.nv.constant0._ZN7cutlass13device_kernelIN5flash11enable_sm90INS1_16FlashAttnFwdSm90INS1_25CollectiveMainloopFwdSm90ILi2EN4cute5tupleIJNS5_1CILi1EEES8_S8_EEENS6_IJNS7_ILi128EEENS7_ILi96EEENS7_ILi64EEEEEELi256ENS_10bfloat16_tEfNS_4arch4Sm90ELb1ELb0ELb0ELb1ELb1ELb0ELb0ELb1ELb0ELb1ELb1ELb0EEENS1_21CollectiveEpilogueFwdINS6_IJSA_NS7_ILi256EEESB_EEES9_SE_SG_Li256ELb1ELb1ELb1ELb0EEENS1_36VarlenDynamicPersistentTileSchedulerILi128ELi96ELi256ELi128ELb1ELb1ELb1ELb1ELb1ELb1EEEEEEEEEvNT_6ParamsE)
        /*0df0*/ 	.short	0x0210
        /*0df2*/ 	.short	0x0af0


	//----- nvinfo : EIATTR_SW_WAR
	.align		4
.L_1524:
        /*0df4*/ 	.byte	0x04, 0x36
        /*0df6*/ 	.short	(.L_1526 - .L_1525)
.L_1525:
        /*0df8*/ 	.word	0x00000008
.L_1526:


//--------------------- .nv.info._ZN7cutlass13device_kernelIN5flash11enable_sm90INS1_16FlashAttnFwdSm90INS1_25CollectiveMainloopFwdSm90ILi2EN4cute5tupleIJNS5_1CILi1EEES8_S8_EEENS6_IJNS7_ILi128EEENS7_ILi96EEENS7_ILi64EEEEEELi256ENS_10bfloat16_tEfNS_4arch4Sm90ELb1ELb0ELb0ELb1ELb1ELb1ELb0ELb1ELb0ELb1ELb1ELb0EEENS1_21CollectiveEpilogueFwdINS6_IJSA_NS7_ILi256EEESB_EEES9_SE_SG_Li256ELb1ELb1ELb1ELb0EEENS1_36VarlenDynamicPersistentTileSchedulerILi128ELi96ELi256ELi128ELb1ELb1ELb1ELb1ELb1ELb1EEEEEEEEEvNT_6ParamsE --------------------------
	.section	.nv.info._ZN7cutlass13device_kernelIN5flash11enable_sm90INS1_16FlashAttnFwdSm90INS1_25CollectiveMainloopFwdSm90ILi2EN4cute5tupleIJNS5_1CILi1EEES8_S8_EEENS6_IJNS7_ILi128EEENS7_ILi96EEENS7_ILi64EEEEEELi256ENS_10bfloat16_tEfNS_4arch4Sm90ELb1ELb0ELb0ELb1ELb1ELb1ELb0ELb1ELb0ELb1ELb1ELb0EEENS1_21CollectiveEpilogueFwdINS6_IJSA_NS7_ILi256EEESB_EEES9_SE_SG_Li256ELb1ELb1ELb1ELb0EEENS1_36VarlenDynamicPersistentTileSchedulerILi128ELi96ELi256ELi128ELb1ELb1ELb1ELb1ELb1ELb1EEEEEEEEEvNT_6ParamsE,"",@"SHT_CUDA_INFO"
	.sectionflags	@""
	.align	4


	//----- nvinfo : EIATTR_CUDA_API_VERSION
	.align		4
        /*0000*/ 	.byte	0x04, 0x37
        /*0002*/ 	.short	(.L_1528 - .L_1527)
.L_1527:
        /*0004*/ 	.word	0x00000082


	//----- nvinfo : EIATTR_KPARAM_INFO
	.align		4
.L_1528:
        /*0008*/ 	.byte	0x04, 0x17
        /*000a*/ 	.short	(.L_1530 - .L_1529)
.L_1529:
        /*000c*/ 	.word	0x00000000
        /*0010*/ 	.short	0x0000
        /*0012*/ 	.short	0x0070
        /*0014*/ 	.byte	0x00, 0xf0, 0x01, 0x2a


	//----- nvinfo : EIATTR_SPARSE_MMA_MASK
	.align		4
.L_1530:
        /*0018*/ 	.byte	0x03, 0x50
        /*001a*/ 	.short	0x0000


	//----- nvinfo : EIATTR_MAXREG_COUNT
	.align		4
        /*001c*/ 	.byte	0x03, 0x1b
        /*001e*/ 	.short	0x00a8


	//----- nvinfo : EIATTR_NUM_BARRIERS
	.align		4
        /*0020*/ 	.byte	0x02, 0x4c
        /*0022*/ 	.byte	0x10
	.zero		1


	//----- nvinfo : EIATTR_EXTERNS
	.align		4
        /*0024*/ 	.byte	0x04, 0x0f
        /*0026*/ 	.short	(.L_1532 - .L_1531)


	//   ....[0]....
	.align		4
.L_1531:
        /*0028*/ 	.word	index@(__assertfail)


	//----- nvinfo : EIATTR_ANNOTATIONS
	.align		4
.L_1532:
        /*002c*/ 	.byte	0x04, 0x55
        /*002e*/ 	.short	(.L_1534 - .L_1533)


	//   ....[0]....
.L_1533:
        /* <DEDUP_REMOVED lines=142> */


	//----- nvinfo : EIATTR_MERCURY_ISA_VERSION
	.align		4
.L_1534:
        /*08f8*/ 	.byte	0x03, 0x5f
        /*08fa*/ 	.short	0x0101


	//----- nvinfo : EIATTR_UNUSED_LOAD_BYTE_OFFSET
	.align		4
        /*08fc*/ 	.byte	0x04, 0x44
        /*08fe*/ 	.short	(.L_1536 - .L_1535)


	//   ....[0]....
.L_1535:
        /*0900*/ 	.word	0x00000a80
        /*0904*/ 	.word	0x0000fff0


	//   ....[1]....
        /*0908*/ 	.word	0x000115a0
        /*090c*/ 	.word	0x0000fff0


	//----- nvinfo : EIATTR_INT_WARP_WIDE_INSTR_OFFSETS
	.align		4
.L_1536:
        /*0910*/ 	.byte	0x04, 0x31
        /*0912*/ 	.short	(.L_1538 - .L_1537)


	//   ....[0]....
.L_1537:
        /*0914*/ 	.word	0x00000130


	//   ....[1]....
        /*0918*/ 	.word	0x00000170


	//   ....[2]....
        /*091c*/ 	.word	0x000001e0


	//   ....[3]....
        /*0920*/ 	.word	0x00019870


	//   ....[4]....
        /*0924*/ 	.word	0x00019900


	//   ....[5]....
        /*0928*/ 	.word	0x0001cc30


	//   ....[6]....
        /*092c*/ 	.word	0x0001ccc0


	//----- nvinfo : EIATTR_COOP_GROUP_MASK_REGIDS
	.align		4
.L_1538:
        /*0930*/ 	.byte	0x04, 0x29
        /*0932*/ 	.short	(.L_1540 - .L_1539)


	//   ....[0]....
.L_1539:
        /*0934*/ 	.word	0xffffffff


	//   ....[1]....
        /*0938*/ 	.word	0xffffffff


	//   ....[2]....
        /*093c*/ 	.word	0xffffffff


	//   ....[3]....
        /*0940*/ 	.word	0xffffffff


	//   ....[4]....
        /*0944*/ 	.word	0xffffffff


	//   ....[5]....
        /*0948*/ 	.word	0xffffffff


	//   ....[6]....
        /*094c*/ 	.word	0xffffffff


	//   ....[7]....
        /*0950*/ 	.word	0xffffffff


	//   ....[8]....
        /*0954*/ 	.word	0xffffffff


	//   ....[9]....
        /*0958*/ 	.word	0xffffffff


	//   ....[10]....
        /*095c*/ 	.word	0xffffffff


	//   ....[11]....
        /*0960*/ 	.word	0xffffffff


	//   ....[12]....
        /*0964*/ 	.word	0xffffffff


	//   ....[13]....
        /*0968*/ 	.word	0xffffffff


	//   ....[14]....
        /*096c*/ 	.word	0xffffffff


	//   ....[15]....
        /*0970*/ 	.word	0xffffffff


	//   ....[16]....
        /*0974*/ 	.word	0xffffffff


	//   ....[17]....
        /*0978*/ 	.word	0xffffffff


	//   ....[18]....
        /*097c*/ 	.word	0xffffffff


	//   ....[19]....
        /*0980*/ 	.word	0xffffffff


	//   ....[20]....
        /*0984*/ 	.word	0xffffffff


	//   ....[21]....
        /*0988*/ 	.word	0xffffffff


	//   ....[22]....
        /*098c*/ 	.word	0xffffffff


	//   ....[23]....
        /*0990*/ 	.word	0xffffffff


	//   ....[24]....
        /*0994*/ 	.word	0xffffffff


	//   ....[25]....
        /*0998*/ 	.word	0xffffffff


	//   ....[26]....
        /*099c*/ 	.word	0xffffffff


	//   ....[27]....
        /*09a0*/ 	.word	0xffffffff


	//   ....[28]....
        /*09a4*/ 	.word	0xffffffff


	//   ....[29]....
        /*09a8*/ 	.word	0xffffffff


	//   ....[30]....
        /*09ac*/ 	.word	0xffffffff


	//   ....[31]....
        /*09b0*/ 	.word	0xffffffff


	//   ....[32]....
        /*09b4*/ 	.word	0xffffffff


	//   ....[33]....
        /*09b8*/ 	.word	0xffffffff


	//   ....[34]....
        /*09bc*/ 	.word	0xffffffff


	//   ....[35]....
        /*09c0*/ 	.word	0xffffffff


	//   ....[36]....
        /*09c4*/ 	.word	0xffffffff


	//   ....[37]....
        /*09c8*/ 	.word	0xffffffff


	//   ....[38]....
        /*09cc*/ 	.word	0xffffffff


	//   ....[39]....
        /*09d0*/ 	.word	0xffffffff


	//   ....[40]....
        /*09d4*/ 	.word	0xffffffff


	//   ....[41]....
        /*09d8*/ 	.word	0xffffffff


	//   ....[42]....
        /*09dc*/ 	.word	0xffffffff


	//   ....[43]....
        /*09e0*/ 	.word	0xffffffff


	//   ....[44]....
        /*09e4*/ 	.word	0xffffffff


	//   ....[45]....
        /*09e8*/ 	.word	0xffffffff


	//   ....[46]....
        /*09ec*/ 	.word	0xffffffff


	//   ....[47]....
        /*09f0*/ 	.word	0xffffffff


	//   ....[48]....
        /*09f4*/ 	.word	0xffffffff


	//   ....[49]....
        /*09f8*/ 	.word	0xffffffff


	//   ....[50]....
        /*09fc*/ 	.word	0xffffffff


	//   ....[51]....
        /*0a00*/ 	.word	0xffffffff


	//   ....[52]....
        /*0a04*/ 	.word	0xffffffff


	//   ....[53]....
        /*0a08*/ 	.word	0xffffffff


	//   ....[54]....
        /*0a0c*/ 	.word	0xffffffff


	//   ....[55]....
        /*0a10*/ 	.word	0xffffffff


	//   ....[56]....
        /*0a14*/ 	.word	0xffffffff


	//   ....[57]....
        /*0a18*/ 	.word	0xffffffff


	//   ....[58]....
        /*0a1c*/ 	.word	0xffffffff


	//   ....[59]....
        /*0a20*/ 	.word	0xffffffff


	//   ....[60]....
        /*0a24*/ 	.word	0xffffffff


	//   ....[61]....
        /*0a28*/ 	.word	0xffffffff


	//   ....[62]....
        /*0a2c*/ 	.word	0xffffffff


	//   ....[63]....
        /*0a30*/ 	.word	0xffffffff


	//   ....[64]....
        /*0a34*/ 	.word	0xffffffff


	//   ....[65]....
        /*0a38*/ 	.word	0xffffffff


	//   ....[66]....
        /*0a3c*/ 	.word	0xffffffff


	//   ....[67]....
        /*0a40*/ 	.word	0xffffffff


	//   ....[68]....
        /*0a44*/ 	.word	0xffffffff


	//   ....[69]....
        /*0a48*/ 	.word	0xffffffff


	//   ....[70]....
        /*0a4c*/ 	.word	0xffffffff


	//   ....[71]....
        /*0a50*/ 	.word	0xffffffff


	//   ....[72]....
        /*0a54*/ 	.word	0xffffffff


	//   ....[73]....
        /*0a58*/ 	.word	0xffffffff


	//   ....[74]....
        /*0a5c*/ 	.word	0xffffffff


	//   ....[75]....
        /*0a60*/ 	.word	0xffffffff


	//   ....[76]....
        /*0a64*/ 	.word	0xffffffff


	//   ....[77]....
        /*0a68*/ 	.word	0xffffffff


	//   ....[78]....
        /*0a6c*/ 	.word	0xffffffff


	//   ....[79]....
        /*0a70*/ 	.word	0xffffffff


	//   ....[80]....
        /*0a74*/ 	.word	0xffffffff


	//   ....[81]....
        /*0a78*/ 	.word	0xffffffff


	//   ....[82]....
        /*0a7c*/ 	.word	0xffffffff


	//   ....[83]....
        /*0a80*/ 	.word	0xffffffff


	//   ....[84]....
        /*0a84*/ 	.word	0xffffffff


	//   ....[85]....
        /*0a88*/ 	.word	0xffffffff


	//   ....[86]....
        /*0a8c*/ 	.word	0xffffffff


	//   ....[87]....
        /*0a90*/ 	.word	0xffffffff


	//   ....[88]....
        /*0a94*/ 	.word	0xffffffff


	//   ....[89]....
        /*0a98*/ 	.word	0xffffffff


	//   ....[90]....
        /*0a9c*/ 	.word	0xffffffff


	//   ....[91]....
        /*0aa0*/ 	.word	0xffffffff


	//   ....[92]....
        /*0aa4*/ 	.word	0xffffffff


	//   ....[93]....
        /*0aa8*/ 	.word	0xffffffff


	//   ....[94]....
        /*0aac*/ 	.word	0xffffffff


	//   ....[95]....
        /*0ab0*/ 	.word	0xffffffff


	//   ....[96]....
        /*0ab4*/ 	.word	0xffffffff


	//   ....[97]....
        /*0ab8*/ 	.word	0xffffffff


	//   ....[98]....
        /*0abc*/ 	.word	0xffffffff


	//   ....[99]....
        /*0ac0*/ 	.word	0xffffffff


	//   ....[100]....
        /*0ac4*/ 	.word	0xffffffff


	//   ....[101]....
        /*0ac8*/ 	.word	0xffffffff


	//   ....[102]....
        /*0acc*/ 	.word	0xffffffff


	//   ....[103]....
        /*0ad0*/ 	.word	0xffffffff


	//   ....[104]....
        /*0ad4*/ 	.word	0xffffffff


	//   ....[105]....
        /*0ad8*/ 	.word	0xffffffff


	//   ....[106]....
        /*0adc*/ 	.word	0xffffffff


	//   ....[107]....
        /*0ae0*/ 	.word	0xffffffff


	//   ....[108]....
        /*0ae4*/ 	.word	0xffffffff


	//   ....[109]....
        /*0ae8*/ 	.word	0xffffffff


	//   ....[110]....
        /*0aec*/ 	.word	0xffffffff


	//   ....[111]....
        /*0af0*/ 	.word	0xffffffff


	//   ....[112]....
        /*0af4*/ 	.word	0xffffffff


	//   ....[113]....
        /*0af8*/ 	.word	0xffffffff


	//   ....[114]....
        /*0afc*/ 	.word	0xffffffff


	//   ....[115]....
        /*0b00*/ 	.word	0xffffffff


	//   ....[116]....
        /*0b04*/ 	.word	0xffffffff


	//   ....[117]....
        /*0b08*/ 	.word	0xffffffff


	//   ....[118]....
        /*0b0c*/ 	.word	0xffffffff


	//   ....[119]....
        /*0b10*/ 	.word	0xffffffff


	//   ....[120]....
        /*0b14*/ 	.word	0xffffffff


	//   ....[121]....
        /*0b18*/ 	.word	0xffffffff


	//   ....[122]....
        /*0b1c*/ 	.word	0xffffffff


	//   ....[123]....
        /*0b20*/ 	.word	0xffffffff


	//   ....[124]....
        /*0b24*/ 	.word	0xffffffff


	//   ....[125]....
        /*0b28*/ 	.word	0xffffffff


	//   ....[126]....
        /*0b2c*/ 	.word	0xffffffff


	//   ....[127]....
        /*0b30*/ 	.word	0xffffffff


	//   ....[128]....
        /*0b34*/ 	.word	0xffffffff


	//   ....[129]....
        /*0b38*/ 	.word	0xffffffff


	//   ....[130]....
        /*0b3c*/ 	.word	0xffffffff


	//   ....[131]....
        /*0b40*/ 	.word	0xffffffff


	//   ....[132]....
        /*0b44*/ 	.word	0xffffffff


	//   ....[133]....
        /*0b48*/ 	.word	0xffffffff


	//   ....[134]....
        /*0b4c*/ 	.word	0xffffffff


	//   ....[135]....
        /*0b50*/ 	.word	0xffffffff


	//   ....[136]....
        /*0b54*/ 	.word	0xffffffff


	//   ....[137]....
        /*0b58*/ 	.word	0xffffffff


	//   ....[138]....
        /*0b5c*/ 	.word	0xffffffff


	//   ....[139]....
        /*0b60*/ 	.word	0xffffffff


	//   ....[140]....
        /*0b64*/ 	.word	0xffffffff


	//   ....[141]....
        /*0b68*/ 	.word	0xffffffff


	//   ....[142]....
        /*0b6c*/ 	.word	0xffffffff


	//   ....[143]....
        /*0b70*/ 	.word	0xffffffff


	//   ....[144]....
        /*0b74*/ 	.word	0xffffffff


	//   ....[145]....
        /*0b78*/ 	.word	0xffffffff


	//   ....[146]....
        /*0b7c*/ 	.word	0xffffffff


	//   ....[147]....
        /*0b80*/ 	.word	0xffffffff


	//   ....[148]....
        /*0b84*/ 	.word	0xffffffff


	//   ....[149]....
        /*0b88*/ 	.word	0xffffffff


	//   ....[150]....
        /*0b8c*/ 	.word	0xffffffff


	//   ....[151]....
        /*0b90*/ 	.word	0xffffffff


	//   ....[152]....
        /*0b94*/ 	.word	0xffffffff


	//   ....[153]....
        /*0b98*/ 	.word	0xffffffff


	//   ....[154]....
        /*0b9c*/ 	.word	0xffffffff


	//   ....[155]....
        /*0ba0*/ 	.word	0xffffffff


	//   ....[156]....
        /*0ba4*/ 	.word	0xffffffff


	//   ....[157]....
        /*0ba8*/ 	.word	0xffffffff


	//   ....[158]....
        /*0bac*/ 	.word	0xffffffff


	//   ....[159]....
        /*0bb0*/ 	.word	0xffffffff


	//   ....[160]....
        /*0bb4*/ 	.word	0xffffffff


	//   ....[161]....
        /*0bb8*/ 	.word	0xffffffff


	//   ....[162]....
        /*0bbc*/ 	.word	0xffffffff


	//   ....[163]....
        /*0bc0*/ 	.word	0xffffffff


	//   ....[164]....
        /*0bc4*/ 	.word	0xffffffff


	//   ....[165]....
        /*0bc8*/ 	.word	0xffffffff


	//   ....[166]....
        /*0bcc*/ 	.word	0xffffffff


	//   ....[167]....
        /*0bd0*/ 	.word	0xffffffff


	//   ....[168]....
        /*0bd4*/ 	.word	0xffffffff


	//   ....[169]....
        /*0bd8*/ 	.word	0xffffffff


	//   ....[170]....
        /*0bdc*/ 	.word	0xffffffff


	//   ....[171]....
        /*0be0*/ 	.word	0xffffffff


	//   ....[172]....
        /*0be4*/ 	.word	0xffffffff


	//   ....[173]....
        /*0be8*/ 	.word	0xffffffff


	//   ....[174]....
        /*0bec*/ 	.word	0xffffffff


	//   ....[175]....
        /*0bf0*/ 	.word	0xffffffff


	//   ....[176]....
        /*0bf4*/ 	.word	0xffffffff


	//   ....[177]....
        /*0bf8*/ 	.word	0xffffffff


	//   ....[178]....
        /*0bfc*/ 	.word	0xffffffff


	//   ....[179]....
        /*0c00*/ 	.word	0xffffffff


	//   ....[180]....
        /*0c04*/ 	.word	0xffffffff


	//   ....[181]....
        /*0c08*/ 	.word	0xffffffff


	//   ....[182]....
        /*0c0c*/ 	.word	0xffffffff


	//   ....[183]....
        /*0c10*/ 	.word	0xffffffff


	//   ....[184]....
        /*0c14*/ 	.word	0xffffffff


	//   ....[185]....
        /*0c18*/ 	.word	0x0500000f


	//   ....[186]....
        /*0c1c*/ 	.word	0x0500000f


	//   ....[187]....
        /*0c20*/ 	.word	0x0500000f


	//   ....[188]....
        /*0c24*/ 	.word	0x0500000f


	//   ....[189]....
        /*0c28*/ 	.word	0x0500000f


	//   ....[190]....
        /*0c2c*/ 	.word	0x0500000f


	//   ....[191]....
        /*0c30*/ 	.word	0x0500000f


	//   ....[192]....
        /*0c34*/ 	.word	0x0500000f


	//   ....[193]....
        /*0c38*/ 	.word	0x0500000f


	//   ....[194]....
        /*0c3c*/ 	.word	0x0500000f


	//   ....[195]....
        /*0c40*/ 	.word	0x0500000f


	//   ....[196]....
        /*0c44*/ 	.word	0x0500000f


	//   ....[197]....
        /*0c48*/ 	.word	0x0500000f


	//   ....[198]....
        /*0c4c*/ 	.word	0x0500000f


	//   ....[199]....
        /*0c50*/ 	.word	0x0500000f


	//   ....[200]....
        /*0c54*/ 	.word	0x0500000f


	//   ....[201]....
        /*0c58*/ 	.word	0x0500000f


	//   ....[202]....
        /*0c5c*/ 	.word	0x0500000f


	//   ....[203]....
        /*0c60*/ 	.word	0x0500000f


	//   ....[204]....
        /*0c64*/ 	.word	0x0500000f


	//   ....[205]....
        /*0c68*/ 	.word	0x0500000f


	//   ....[206]....
        /*0c6c*/ 	.word	0x0500000f


	//   ....[207]....
        /*0c70*/ 	.word	0x0500000f


	//   ....[208]....
        /*0c74*/ 	.word	0x0500000f


	//   ....[209]....
        /*0c78*/ 	.word	0x0500000f


	//   ....[210]....
        /*0c7c*/ 	.word	0x0500000f


	//   ....[211]....
        /*0c80*/ 	.word	0x0500000f


	//   ....[212]....
        /*0c84*/ 	.word	0x0500000f


	//   ....[213]....
        /*0c88*/ 	.word	0x0500000f


	//   ....[214]....
        /*0c8c*/ 	.word	0x0500000f


	//   ....[215]....
        /*0c90*/ 	.word	0x0500000f


	//   ....[216]....
        /*0c94*/ 	.word	0x0500000f


	//   ....[217]....
        /*0c98*/ 	.word	0x0500000f


	//   ....[218]....
        /*0c9c*/ 	.word	0x0500000f


	//   ....[219]....
        /*0ca0*/ 	.word	0x0500000f


	//   ....[220]....
        /*0ca4*/ 	.word	0x0500000f


	//   ....[221]....
        /*0ca8*/ 	.word	0x0500000f


	//   ....[222]....
        /*0cac*/ 	.word	0x0500000f


	//   ....[223]....
        /*0cb0*/ 	.word	0x0500000f


	//   ....[224]....
        /*0cb4*/ 	.word	0x0500000f


	//   ....[225]....
        /*0cb8*/ 	.word	0x0500000f


	//   ....[226]....
        /*0cbc*/ 	.word	0x0500000f


	//   ....[227]....
        /*0cc0*/ 	.word	0x0500000f


	//   ....[228]....
        /*0cc4*/ 	.word	0x0500000f


	//   ....[229]....
        /*0cc8*/ 	.word	0x0500000f


	//   ....[230]....
        /*0ccc*/ 	.word	0x0500000f


	//   ....[231]....
        /*0cd0*/ 	.word	0x0500000f


	//   ....[232]....
        /*0cd4*/ 	.word	0x0500000f


	//   ....[233]....
        /*0cd8*/ 	.word	0x0500000f


	//   ....[234]....
        /*0cdc*/ 	.word	0x0500000f


	//   ....[235]....
        /*0ce0*/ 	.word	0x0500000f


	//   ....[236]....
        /*0ce4*/ 	.word	0x0500000f


	//   ....[237]....
        /*0ce8*/ 	.word	0x0500000f


	//   ....[238]....
        /*0cec*/ 	.word	0x0500000f


	//   ....[239]....
        /*0cf0*/ 	.word	0x0500000f


	//   ....[240]....
        /*0cf4*/ 	.word	0x0500000f


	//   ....[241]....
        /*0cf8*/ 	.word	0x0500000f


	//   ....[242]....
        /*0cfc*/ 	.word	0x0500000f


	//   ....[243]....
        /*0d00*/ 	.word	0x0500000f


	//   ....[244]....
        /*0d04*/ 	.word	0x0500000f


	//   ....[245]....
        /*0d08*/ 	.word	0x0500000f


	//   ....[246]....
        /*0d0c*/ 	.word	0x0500000f


	//   ....[247]....
        /*0d10*/ 	.word	0x0500000f


	//   ....[248]....
        /*0d14*/ 	.word	0x0500000f


	//   ....[249]....
        /*0d18*/ 	.word	0x0500000f


	//   ....[250]....
        /*0d1c*/ 	.word	0x0500000f


	//   ....[251]....
        /*0d20*/ 	.word	0x0500000f


	//   ....[252]....
        /*0d24*/ 	.word	0x0500000f


	//   ....[253]....
        /*0d28*/ 	.word	0x0500000f


	//   ....[254]....
        /*0d2c*/ 	.word	0x0500000f


	//   ....[255]....
        /*0d30*/ 	.word	0x0500000f


	//   ....[0]....
        /*0d34*/ 	.word	0x0500000f


	//   ....[1]....
        /*0d38*/ 	.word	0x0500000f


	//   ....[2]....
        /*0d3c*/ 	.word	0x0500000f


	//   ....[3]....
        /*0d40*/ 	.word	0x0500000f


	//   ....[4]....
        /*0d44*/ 	.word	0x0500000f


	//   ....[5]....
        /*0d48*/ 	.word	0x0500000f


	//   ....[6]....
        /*0d4c*/ 	.word	0x0500000f


	//   ....[7]....
        /*0d50*/ 	.word	0x0500000f


	//   ....[8]....
        /*0d54*/ 	.word	0x0500000f


	//   ....[9]....
        /*0d58*/ 	.word	0x0500000f


	//   ....[10]....
        /*0d5c*/ 	.word	0x0500000f


	//   ....[11]....
        /*0d60*/ 	.word	0x0500000f


	//   ....[12]....
        /*0d64*/ 	.word	0x0500000f


	//   ....[13]....
        /*0d68*/ 	.word	0x0500000f


	//   ....[14]....
        /*0d6c*/ 	.word	0x0500000f


	//   ....[15]....
        /*0d70*/ 	.word	0x0500000f


	//   ....[16]....
        /*0d74*/ 	.word	0x0500000f


	//   ....[17]....
        /*0d78*/ 	.word	0x0500000f


	//   ....[18]....
        /*0d7c*/ 	.word	0x0500000f


	//   ....[19]....
        /*0d80*/ 	.word	0x0500000f


	//   ....[20]....
        /*0d84*/ 	.word	0x0500000f


	//   ....[21]....
        /*0d88*/ 	.word	0x0500000f


	//   ....[22]....
        /*0d8c*/ 	.word	0x0500000f


	//   ....[23]....
        /*0d90*/ 	.word	0x0500000f


	//   ....[24]....
        /*0d94*/ 	.word	0x0500000f


	//   ....[25]....
        /*0d98*/ 	.word	0x0500000f


	//   ....[26]....
        /*0d9c*/ 	.word	0x0500000f


	//   ....[27]....
        /*0da0*/ 	.word	0x0500000f


	//   ....[28]....
        /*0da4*/ 	.word	0x0500000f


	//   ....[29]....
        /*0da8*/ 	.word	0x0500000f


	//   ....[30]....
        /*0dac*/ 	.word	0x0500000f


	//   ....[31]....
        /*0db0*/ 	.word	0x0500000f


	//   ....[32]....
        /*0db4*/ 	.word	0x0500000f


	//   ....[33]....
        /*0db8*/ 	.word	0x0500000f


	//   ....[34]....
        /*0dbc*/ 	.word	0x0500000f


	//   ....[35]....
        /*0dc0*/ 	.word	0x0500000f


	//   ....[36]....
        /*0dc4*/ 	.word	0x0500000f


	//   ....[37]....
        /*0dc8*/ 	.word	0x0500000f


	//   ....[38]....
        /*0dcc*/ 	.word	0x0500000f


	//   ....[39]....
        /*0dd0*/ 	.word	0x0500000f


	//   ....[40]....
        /*0dd4*/ 	.word	0x0500000f


	//   ....[41]....
        /*0dd8*/ 	.word	0x0500000f


	//   ....[42]....
        /*0ddc*/ 	.word	0x0500000f


	//   ....[43]....
        /*0de0*/ 	.word	0x0500000f


	//   ....[44]....
        /*0de4*/ 	.word	0x0500000f


	//   ....[45]....
        /*0de8*/ 	.word	0x0500000f


	//   ....[46]....
        /*0dec*/ 	.word	0x0500000f


	//   ....[47]....
        /*0df0*/ 	.word	0x0500000f


	//   ....[48]....
        /*0df4*/ 	.word	0x0500000f


	//   ....[49]....
        /*0df8*/ 	.word	0x0500000f


	//   ....[50]....
        /*0dfc*/ 	.word	0x0500000f


	//   ....[51]....
        /*0e00*/ 	.word	0x0500000f


	//   ....[52]....
        /*0e04*/ 	.word	0x0500000f


	//   ....[53]....
        /*0e08*/ 	.word	0x0500000f


	//   ....[54]....
        /*0e0c*/ 	.word	0x0500000f


	//   ....[55]....
        /*0e10*/ 	.word	0x0500000f


	//   ....[56]....
        /*0e14*/ 	.word	0x0500000f


	//   ....[57]....
        /*0e18*/ 	.word	0x0500000f


	//   ....[58]....
        /*0e1c*/ 	.word	0x0500000f


	//   ....[59]....
        /*0e20*/ 	.word	0x0500000f


	//   ....[60]....
        /*0e24*/ 	.word	0x0500000f


	//   ....[61]....
        /*0e28*/ 	.word	0x0500000f


	//   ....[62]....
        /*0e2c*/ 	.word	0x0500000f


	//----- nvinfo : EIATTR_COOP_GROUP_INSTR_OFFSETS
	.align		4
.L_1540:
        /*0e30*/ 	.byte	0x04, 0x28
        /*0e32*/ 	.short	(.L_1542 - .L_1541)


	//   ....[0]....
.L_1541:
        /*0e34*/ 	.word	0x00000070


	//   ....[1]....
        /*0e38*/ 	.word	0x00000140


	//   ....[2]....
        /*0e3c*/ 	.word	0x00000190


	//   ....[3]....
        /*0e40*/ 	.word	0x000003c0


	//   ....[4]....
        /*0e44*/ 	.word	0x00000520


	//   ....[5]....
        /*0e48*/ 	.word	0x00000640


	//   ....[6]....
        /*0e4c*/ 	.word	0x000007a0


	//   ....[7]....
        /*0e50*/ 	.word	0x00003890


	//   ....[8]....
        /*0e54*/ 	.word	0x000038a0


	//   ....[9]....
        /*0e58*/ 	.word	0x00003fd0


	//   ....[10]....
        /*0e5c*/ 	.word	0x00003fe0


	//   ....[11]....
        /*0e60*/ 	.word	0x00004c50


	//   ....[12]....
        /*0e64*/ 	.word	0x00004c60


	//   ....[13]....
        /*0e68*/ 	.word	0x00005430


	//   ....[14]....
        /*0e6c*/ 	.word	0x00005440


	//   ....[15]....
        /*0e70*/ 	.word	0x00005e80


	//   ....[16]....
        /*0e74*/ 	.word	0x00005e90


	//   ....[17]....
        /*0e78*/ 	.word	0x00005fa0


	//   ....[18]....
        /*0e7c*/ 	.word	0x00005fb0


	//   ....[19]....
        /*0e80*/ 	.word	0x00006350


	//   ....[20]....
        /*0e84*/ 	.word	0x00006380


	//   ....[21]....
        /*0e88*/ 	.word	0x00006650


	//   ....[22]....
        /*0e8c*/ 	.word	0x00006670


	//   ....[23]....
        /*0e90*/ 	.word	0x000072c0


	//   ....[24]....
        /*0e94*/ 	.word	0x00007a30


	//   ....[25]....
        /*0e98*/ 	.word	0x00007a40


	//   ....[26]....
        /*0e9c*/ 	.word	0x00007a50


	//   ....[27]....
        /*0ea0*/ 	.word	0x00007a60


	//   ....[28]....
        /*0ea4*/ 	.word	0x00007d60


	//   ....[29]....
        /*0ea8*/ 	.word	0x00007d70


	//   ....[30]....
        /*0eac*/ 	.word	0x00007d80


	//   ....[31]....
        /*0eb0*/ 	.word	0x00007d90


	//   ....[32]....
        /*0eb4*/ 	.word	0x00009090


	//   ....[33]....
        /*0eb8*/ 	.word	0x000090b0


	//   ....[34]....
        /*0ebc*/ 	.word	0x000090c0


	//   ....[35]....
        /*0ec0*/ 	.word	0x000090d0


	//   ....[36]....
        /*0ec4*/ 	.word	0x000091c0


	//   ....[37]....
        /*0ec8*/ 	.word	0x000091e0


	//   ....[38]....
        /*0ecc*/ 	.word	0x00009260


	//   ....[39]....
        /*0ed0*/ 	.word	0x000092a0


	//   ....[40]....
        /*0ed4*/ 	.word	0x0000aa00


	//   ....[41]....
        /*0ed8*/ 	.word	0x0000aa30


	//   ....[42]....
        /*0edc*/ 	.word	0x0000aef0


	//   ....[43]....
        /*0ee0*/ 	.word	0x0000aff0


	//   ....[44]....
        /*0ee4*/ 	.word	0x0000b5a0


	//   ....[45]....
        /*0ee8*/ 	.word	0x0000b610


	//   ....[46]....
        /*0eec*/ 	.word	0x0000c8e0


	//   ....[47]....
        /*0ef0*/ 	.word	0x0000c900


	//   ....[48]....
        /*0ef4*/ 	.word	0x0000cfd0


	//   ....[49]....
        /*0ef8*/ 	.word	0x0000cff0


	//   ....[50]....
        /*0efc*/ 	.word	0x0000d4b0


	//   ....[51]....
        /*0f00*/ 	.word	0x0000d500


	//   ....[52]....
        /*0f04*/ 	.word	0x0000f0f0


	//   ....[53]....
        /*0f08*/ 	.word	0x0000f110


	//   ....[54]....
        /*0f0c*/ 	.word	0x0000f9f0


	//   ....[55]....
        /*0f10*/ 	.word	0x0000fa40


	//   ....[56]....
        /*0f14*/ 	.word	0x00010af0


	//   ....[57]....
        /*0f18*/ 	.word	0x00010b80


	//   ....[58]....
        /*0f1c*/ 	.word	0x00010c30


	//   ....[59]....
        /*0f20*/ 	.word	0x00010e00


	//   ....[60]....
        /*0f24*/ 	.word	0x00012640


	//   ....[61]....
        /*0f28*/ 	.word	0x00012660


	//   ....[62]....
        /*0f2c*/ 	.word	0x00012670


	//   ....[63]....
        /*0f30*/ 	.word	0x00012680


	//   ....[64]....
        /*0f34*/ 	.word	0x000130a0


	//   ....[65]....
        /*0f38*/ 	.word	0x000130b0


	//   ....[66]....
        /*0f3c*/ 	.word	0x000132e0


	//   ....[67]....
        /*0f40*/ 	.word	0x000132f0


	//   ....[68]....
        /*0f44*/ 	.word	0x00013520


	//   ....[69]....
        /*0f48*/ 	.word	0x00013530


	//   ....[70]....
        /*0f4c*/ 	.word	0x00013760


	//   ....[71]....
        /*0f50*/ 	.word	0x00013770


	//   ....[72]....
        /*0f54*/ 	.word	0x00013c40


	//   ....[73]....
        /*0f58*/ 	.word	0x00013c50


	//   ....[74]....
        /*0f5c*/ 	.word	0x000148d0


	//   ....[75]....
        /*0f60*/ 	.word	0x000148e0


	//   ....[76]....
        /*0f64*/ 	.word	0x00015e80


	//   ....[77]....
        /*0f68*/ 	.word	0x00015e90


	//   ....[78]....
        /*0f6c*/ 	.word	0x000160d0


	//   ....[79]....
        /*0f70*/ 	.word	0x000160e0


	//   ....[80]....
        /*0f74*/ 	.word	0x00016310


	//   ....[81]....
        /*0f78*/ 	.word	0x00016320


	//   ....[82]....
        /*0f7c*/ 	.word	0x00016550


	//   ....[83]....
        /*0f80*/ 	.word	0x00016560


	//   ....[84]....
        /*0f84*/ 	.word	0x000167f0


	//   ....[85]....
        /*0f88*/ 	.word	0x000169e0


	//   ....[86]....
        /*0f8c*/ 	.word	0x00016a10


	//   ....[87]....
        /*0f90*/ 	.word	0x00016a40


	//   ....[88]....
        /*0f94*/ 	.word	0x00016a70


	//   ....[89]....
        /*0f98*/ 	.word	0x00016aa0


	//   ....[90]....
        /*0f9c*/ 	.word	0x00016ad0


	//   ....[91]....
        /*0fa0*/ 	.word	0x00016c60


	//   ....[92]....
        /*0fa4*/ 	.word	0x00016c90


	//   ....[93]....
        /*0fa8*/ 	.word	0x00016cc0


	//   ....[94]....
        /*0fac*/ 	.word	0x00016cf0


	//   ....[95]....
        /*0fb0*/ 	.word	0x00016d20


	//   ....[96]....
        /*0fb4*/ 	.word	0x00016d50


	//   ....[97]....
        /*0fb8*/ 	.word	0x00016de0


	//   ....[98]....
        /*0fbc*/ 	.word	0x00016e10


	//   ....[99]....
        /*0fc0*/ 	.word	0x00016e20


	//   ....[100]....
        /*0fc4*/ 	.word	0x00016e60


	//   ....[101]....
        /*0fc8*/ 	.word	0x00018320


	//   ....[102]....
        /*0fcc*/ 	.word	0x0001a420


	//   ....[103]....
        /*0fd0*/ 	.word	0x0001a440


	//   ....[104]....
        /*0fd4*/ 	.word	0x0001a4d0


	//   ....[105]....
        /*0fd8*/ 	.word	0x0001a4f0


	//   ....[106]....
        /*0fdc*/ 	.word	0x0001a570


	//   ....[107]....
        /*0fe0*/ 	.word	0x0001a590


	//   ....[108]....
        /*0fe4*/ 	.word	0x0001a610


	//   ....[109]....
        /*0fe8*/ 	.word	0x0001a630


	//   ....[110]....
        /*0fec*/ 	.word	0x0001a6b0


	//   ....[111]....
        /*0ff0*/ 	.word	0x0001a6d0


	//   ....[112]....
        /*0ff4*/ 	.word	0x0001a6e0


	//   ....[113]....
        /*0ff8*/ 	.word	0x0001a6f0


	//   ....[114]....
        /*0ffc*/ 	.word	0x0001af40


	//   ....[115]....
        /*1000*/ 	.word	0x0001af70


	//   ....[116]....
        /*1004*/ 	.word	0x0001b030


	//   ....[117]....
        /*1008*/ 	.word	0x0001b040


	//   ....[118]....
        /*100c*/ 	.word	0x0001b0d0


	//   ....[119]....
        /*1010*/ 	.word	0x0001b0e0


	//   ....[120]....
        /*1014*/ 	.word	0x0001b170


	//   ....[121]....
        /*1018*/ 	.word	0x0001b180


	//   ....[122]....
        /*101c*/ 	.word	0x0001b210


	//   ....[123]....
        /*1020*/ 	.word	0x0001b220


	//   ....[124]....
        /*1024*/ 	.word	0x0001b2b0


	//   ....[125]....
        /*1028*/ 	.word	0x0001b2c0


	//   ....[126]....
        /*102c*/ 	.word	0x0001b340


	//   ....[127]....
        /*1030*/ 	.word	0x0001b350


	//   ....[128]....
        /*1034*/ 	.word	0x0001b360


	//   ....[129]....
        /*1038*/ 	.word	0x0001b370


	//   ....[130]....
        /*103c*/ 	.word	0x0001b7d0


	//   ....[131]....
        /*1040*/ 	.word	0x0001b800


	//   ....[132]....
        /*1044*/ 	.word	0x0001b850


	//   ....[133]....
        /*1048*/ 	.word	0x0001b910


	//   ....[134]....
        /*104c*/ 	.word	0x0001b920


	//   ....[135]....
        /*1050*/ 	.word	0x0001b950


	//   ....[136]....
        /*1054*/ 	.word	0x0001b9e0


	//   ....[137]....
        /*1058*/ 	.word	0x0001ba90


	//   ....[138]....
        /*105c*/ 	.word	0x0001baa0


	//   ....[139]....
        /*1060*/ 	.word	0x0001bad0


	//   ....[140]....
        /*1064*/ 	.word	0x0001bae0


	//   ....[141]....
        /*1068*/ 	.word	0x0001bb70


	//   ....[142]....
        /*106c*/ 	.word	0x0001c280


	//   ....[143]....
        /*1070*/ 	.word	0x0001c2a0


	//   ....[144]....
        /*1074*/ 	.word	0x0001c2f0


	//   ....[145]....
        /*1078*/ 	.word	0x0001c300


	//   ....[146]....
        /*107c*/ 	.word	0x0001c340


	//   ....[147]....
        /*1080*/ 	.word	0x0001c350


	//   ....[148]....
        /*1084*/ 	.word	0x0001c390


	//   ....[149]....
        /*1088*/ 	.word	0x0001c3a0


	//   ....[150]....
        /*108c*/ 	.word	0x0001c3e0


	//   ....[151]....
        /*1090*/ 	.word	0x0001c3f0


	//   ....[152]....
        /*1094*/ 	.word	0x0001c400


	//   ....[153]....
        /*1098*/ 	.word	0x0001c440


	//   ....[154]....
        /*109c*/ 	.word	0x0001c760


	//   ....[155]....
        /*10a0*/ 	.word	0x0001c780


	//   ....[156]....
        /*10a4*/ 	.word	0x0001c790


	//   ....[157]....
        /*10a8*/ 	.word	0x0001c7a0


	//   ....[158]....
        /*10ac*/ 	.word	0x0001c7c0


	//   ....[159]....
        /*10b0*/ 	.word	0x0001c830


	//   ....[160]....
        /*10b4*/ 	.word	0x0001c8a0


	//   ....[161]....
        /*10b8*/ 	.word	0x0001c8c0


	//   ....[162]....
        /*10bc*/ 	.word	0x0001c8d0


	//   ....[163]....
        /*10c0*/ 	.word	0x0001c930


	//   ....[164]....
        /*10c4*/ 	.word	0x0001c950


	//   ....[165]....
        /*10c8*/ 	.word	0x0001c9b0


	//   ....[166]....
        /*10cc*/ 	.word	0x0001cef0


	//   ....[167]....
        /*10d0*/ 	.word	0x0001cf20


	//   ....[168]....
        /*10d4*/ 	.word	0x0001cf80


	//   ....[169]....
        /*10d8*/ 	.word	0x0001cfb0


	//   ....[170]....
        /*10dc*/ 	.word	0x0001cfe0


	//   ....[171]....
        /*10e0*/ 	.word	0x0001d010


	//   ....[172]....
        /*10e4*/ 	.word	0x0001d040


	//   ....[173]....
        /*10e8*/ 	.word	0x0001d070


	//   ....[174]....
        /*10ec*/ 	.word	0x0001d210


	//   ....[175]....
        /*10f0*/ 	.word	0x0001d240


	//   ....[176]....
        /*10f4*/ 	.word	0x0001d270


	//   ....[177]....
        /*10f8*/ 	.word	0x0001d2a0


	//   ....[178]....
        /*10fc*/ 	.word	0x0001d2d0


	//   ....[179]....
        /*1100*/ 	.word	0x0001d300


	//   ....[180]....
        /*1104*/ 	.word	0x0001d3c0


	//   ....[181]....
        /*1108*/ 	.word	0x0001d3e0


	//   ....[182]....
        /*110c*/ 	.word	0x0001d400


	//   ....[183]....
        /*1110*/ 	.word	0x0001d460


	//   ....[184]....
        /*1114*/ 	.word	0x0001de80


	//   ....[185]....
        /*1118*/ 	.word	0x0001e1a0


	//   ....[186]....
        /*111c*/ 	.word	0x0001e230


	//   ....[187]....
        /*1120*/ 	.word	0x0001e2c0


	//   ....[188]....
        /*1124*/ 	.word	0x0001e350


	//   ....[189]....
        /*1128*/ 	.word	0x0001e430


	//   ....[190]....
        /*112c*/ 	.word	0x0001e4c0


	//   ....[191]....
        /*1130*/ 	.word	0x0001e560


	//   ....[192]....
        /*1134*/ 	.word	0x0001e5f0


	//   ....[193]....
        /*1138*/ 	.word	0x0001e6e0


	//   ....[194]....
        /*113c*/ 	.word	0x0001e770


	//   ....[195]....
        /*1140*/ 	.word	0x0001e810


	//   ....[196]....
        /*1144*/ 	.word	0x0001e8a0


	//   ....[197]....
        /*1148*/ 	.word	0x0001e980


	//   ....[198]....
        /*114c*/ 	.word	0x0001ea20


	//   ....[199]....
        /*1150*/ 	.word	0x0001eab0


	//   ....[200]....
        /*1154*/ 	.word	0x0001eb00


	//   ....[201]....
        /*1158*/ 	.word	0x0001eb50


	//   ....[202]....
        /*115c*/ 	.word	0x0001ebf0


	//   ....[203]....
        /*1160*/ 	.word	0x0001ec80


	//   ....[204]....
        /*1164*/ 	.word	0x0001ecd0


	//   ....[205]....
        /*1168*/ 	.word	0x0001ed20


	//   ....[206]....
        /*116c*/ 	.word	0x0001ee20


	//   ....[207]....
        /*1170*/ 	.word	0x0001eed0


	//   ....[208]....
        /*1174*/ 	.word	0x0001ef50


	//   ....[209]....
        /*1178*/ 	.word	0x0001efc0


	//   ....[210]....
        /*117c*/ 	.word	0x0001f0e0


	//   ....[211]....
        /*1180*/ 	.word	0x0001f200


	//   ....[212]....
        /*1184*/ 	.word	0x0001f2e0


	//   ....[213]....
        /*1188*/ 	.word	0x0001f330


	//   ....[214]....
        /*118c*/ 	.word	0x0001f5e0


	//   ....[215]....
        /*1190*/ 	.word	0x0001f630


	//   ....[216]....
        /*1194*/ 	.word	0x0001f6c0


	//   ....[217]....
        /*1198*/ 	.word	0x0001f750


	//   ....[218]....
        /*119c*/ 	.word	0x0001f7e0


	//   ....[219]....
        /*11a0*/ 	.word	0x0001f870


	//   ....[220]....
        /*11a4*/ 	.word	0x0001f900


	//   ....[221]....
        /*11a8*/ 	.word	0x0001f990


	//   ....[222]....
        /*11ac*/ 	.word	0x0001fa10


	//   ....[223]....
        /*11b0*/ 	.word	0x0001fa60


	//   ....[224]....
        /*11b4*/ 	.word	0x0001fb00


	//   ....[225]....
        /*11b8*/ 	.word	0x0001fb90


	//   ....[226]....
        /*11bc*/ 	.word	0x0001fc20


	//   ....[227]....
        /*11c0*/ 	.word	0x0001fc70


	//   ....[228]....
        /*11c4*/ 	.word	0x0001fd10


	//   ....[229]....
        /*11c8*/ 	.word	0x0001fda0


	//   ....[230]....
        /*11cc*/ 	.word	0x0001fe40


	//   ....[231]....
        /*11d0*/ 	.word	0x0001fed0


	//   ....[232]....
        /*11d4*/ 	.word	0x0001ff70


	//   ....[233]....
        /*11d8*/ 	.word	0x00020000


	//   ....[234]....
        /*11dc*/ 	.word	0x000200d0


	//   ....[235]....
        /*11e0*/ 	.word	0x000203b0


	//   ....[236]....
        /*11e4*/ 	.word	0x000204a0


	//   ....[237]....
        /*11e8*/ 	.word	0x00020540


	//   ....[238]....
        /*11ec*/ 	.word	0x000205a0


	//   ....[239]....
        /*11f0*/ 	.word	0x00020690


	//   ....[240]....
        /*11f4*/ 	.word	0x00020700


	//   ....[241]....
        /*11f8*/ 	.word	0x000207f0


	//   ....[242]....
        /*11fc*/ 	.word	0x00020860


	//   ....[243]....
        /*1200*/ 	.word	0x00020950


	//   ....[244]....
        /*1204*/ 	.word	0x000209c0


	//   ....[245]....
        /*1208*/ 	.word	0x00020ab0


	//   ....[246]....
        /*120c*/ 	.word	0x00020b20


	//   ....[247]....
        /*1210*/ 	.word	0x00020bc0


	//   ....[248]....
        /*1214*/ 	.word	0x00020cb0


	//   ....[249]....
        /*1218*/ 	.word	0x00020d20


	//   ....[250]....
        /*121c*/ 	.word	0x00020d80


	//   ....[251]....
        /*1220*/ 	.word	0x00020e70


	//   ....[252]....
        /*1224*/ 	.word	0x00020ed0


	//   ....[253]....
        /*1228*/ 	.word	0x00020fd0


	//   ....[254]....
        /*122c*/ 	.word	0x00021030


	//   ....[255]....
        /*1230*/ 	.word	0x00021130


	//   ....[0]....
        /*1234*/ 	.word	0x00021190


	//   ....[1]....
        /*1238*/ 	.word	0x00021290


	//   ....[2]....
        /*123c*/ 	.word	0x000212f0


	//   ....[3]....
        /*1240*/ 	.word	0x000213f0


	//   ....[4]....
        /*1244*/ 	.word	0x00021450


	//   ....[5]....
        /*1248*/ 	.word	0x00021550


	//   ....[6]....
        /*124c*/ 	.word	0x000215b0


	//   ....[7]....
        /*1250*/ 	.word	0x00021650


	//   ....[8]....
        /*1254*/ 	.word	0x000217d0


	//   ....[9]....
        /*1258*/ 	.word	0x000218b0


	//   ....[10]....
        /*125c*/ 	.word	0x00021960


	//   ....[11]....
        /*1260*/ 	.word	0x00021a70


	//   ....[12]....
        /*1264*/ 	.word	0x00021ad0


	//   ....[13]....
        /*1268*/ 	.word	0x00021be0


	//   ....[14]....
        /*126c*/ 	.word	0x00021c40


	//   ....[15]....
        /*1270*/ 	.word	0x00021d50


	//   ....[16]....
        /*1274*/ 	.word	0x00021db0


	//   ....[17]....
        /*1278*/ 	.word	0x00021ec0


	//   ....[18]....
        /*127c*/ 	.word	0x00021f20


	//   ....[19]....
        /*1280*/ 	.word	0x00021fe0


	//   ....[20]....
        /*1284*/ 	.word	0x00022140


	//   ....[21]....
        /*1288*/ 	.word	0x000221e0


	//   ....[22]....
        /*128c*/ 	.word	0x00022240


	//   ....[23]....
        /*1290*/ 	.word	0x000222f0


	//   ....[24]....
        /*1294*/ 	.word	0x00022350


	//   ....[25]....
        /*1298*/ 	.word	0x00022400


	//   ....[26]....
        /*129c*/ 	.word	0x00022460


	//   ....[27]....
        /*12a0*/ 	.word	0x00022510


	//   ....[28]....
        /*12a4*/ 	.word	0x00022570


	//   ....[29]....
        /*12a8*/ 	.word	0x00022620


	//   ....[30]....
        /*12ac*/ 	.word	0x00022680


	//   ....[31]....
        /*12b0*/ 	.word	0x00022730


	//   ....[32]....
        /*12b4*/ 	.word	0x00022820


	//   ....[33]....
        /*12b8*/ 	.word	0x000228c0


	//   ....[34]....
        /*12bc*/ 	.word	0x00022920


	//   ....[35]....
        /*12c0*/ 	.word	0x000229f0


	//   ....[36]....
        /*12c4*/ 	.word	0x00022a50


	//   ....[37]....
        /*12c8*/ 	.word	0x00022b20


	//   ....[38]....
        /*12cc*/ 	.word	0x00022b80


	//   ....[39]....
        /*12d0*/ 	.word	0x00022c50


	//   ....[40]....
        /*12d4*/ 	.word	0x00022cb0


	//   ....[41]....
        /*12d8*/ 	.word	0x00022d80


	//   ....[42]....
        /*12dc*/ 	.word	0x00022de0


	//   ....[43]....
        /*12e0*/ 	.word	0x00022eb0


	//   ....[44]....
        /*12e4*/ 	.word	0x00022f40


	//   ....[45]....
        /*12e8*/ 	.word	0x00022fe0


	//   ....[46]....
        /*12ec*/ 	.word	0x00023160


	//   ....[47]....
        /*12f0*/ 	.word	0x000231d0


	//   ....[48]....
        /*12f4*/ 	.word	0x00023240


	//   ....[49]....
        /*12f8*/ 	.word	0x000232b0


	//   ....[50]....
        /*12fc*/ 	.word	0x00023320


	//   ....[51]....
        /*1300*/ 	.word	0x000233a0


	//   ....[52]....
        /*1304*/ 	.word	0x00023420


	//   ....[53]....
        /*1308*/ 	.word	0x000234b0


	//   ....[54]....
        /*130c*/ 	.word	0x00023520


	//   ....[55]....
        /*1310*/ 	.word	0x00023590


	//   ....[56]....
        /*1314*/ 	.word	0x00023600


	//   ....[57]....
        /*1318*/ 	.word	0x00023680


	//   ....[58]....
        /*131c*/ 	.word	0x000236f0


	//   ....[59]....
        /*1320*/ 	.word	0x00023780


	//   ....[60]....
        /*1324*/ 	.word	0x000237e0


	//   ....[61]....
        /*1328*/ 	.word	0x00023870


	//   ....[62]....
        /*132c*/ 	.word	0x000239a0


	//----- nvinfo : EIATTR_REG_RECONFIG
	.align		4
.L_1542:
        /*1330*/ 	.byte	0x01, 0x54
	.zero		2


	//----- nvinfo : EIATTR_SYSCALL_OFFSETS
	.align		4
        /*1334*/ 	.byte	0x04, 0x46
        /*1336*/ 	.short	(.L_1544 - .L_1543)


	//   ....[0]....
.L_1543:
        /*1338*/ 	.word	0x00002400


	//   ....[1]....
        /*133c*/ 	.word	0x00002550


	//   ....[2]....
        /*1340*/ 	.word	0x00007460


	//   ....[3]....
        /*1344*/ 	.word	0x00007780


	//   ....[4]....
        /*1348*/ 	.word	0x00019a60


	//   ....[5]....
        /*134c*/ 	.word	0x00019bb0


	//   ....[6]....
        /*1350*/ 	.word	0x00019ca0


	//   ....[7]....
        /*1354*/ 	.word	0x0001aba0


	//----- nvinfo : EIATTR_MBARRIER_INSTR_OFFSETS
	.align		4
.L_1544:
        /*1358*/ 	.byte	0x04, 0x39
        /*135a*/ 	.short	(.L_1546 - .L_1545)


	//   ....[0]....
.L_1545:
        /*135c*/ 	.word	0x00000270
        /*1360*/ 	.word	0x000000ff
        /*1364*/ 	.word	0x00022800
        /*1368*/ 	.short	0x0100
        /*136a*/ 	.byte	0x08
	.zero		1


	//   ....[1]....
        /*136c*/ 	.word	0x00000280
        /*1370*/ 	.word	0x000000ff
        /*1374*/ 	.word	0x00022820
        /*1378*/ 	.short	0x0100
        /*137a*/ 	.byte	0x08
	.zero		1


	//   ....[2]....
        /*137c*/ 	.word	0x00000370
        /*1380*/ 	.word	0x000000ff
        /*1384*/ 	.word	0x00022830
        /*1388*/ 	.short	0x0100
        /*138a*/ 	.byte	0x08
	.zero		1


	//   ....[3]....
        /*138c*/ 	.word	0x00000380
        /*1390*/ 	.word	0x000000ff
        /*1394*/ 	.word	0x00022840
        /*1398*/ 	.short	0x0100
        /*139a*/ 	.byte	0x08
	.zero		1


	//   ....[4]....
        /*139c*/ 	.word	0x00000390
        /*13a0*/ 	.word	0x000000ff
        /*13a4*/ 	.word	0x00022838
        /*13a8*/ 	.short	0x0100
        /*13aa*/ 	.byte	0x08
	.zero		1


	//   ....[5]....
        /*13ac*/ 	.word	0x000003a0
        /*13b0*/ 	.word	0x000000ff
        /*13b4*/ 	.word	0x00022848
        /*13b8*/ 	.short	0x0100
        /*13ba*/ 	.byte	0x08
	.zero		1


	//   ....[6]....
        /*13bc*/ 	.word	0x000004d0
        /*13c0*/ 	.word	0x000000ff
        /*13c4*/ 	.word	0x00022850
        /*13c8*/ 	.short	0x0100
        /*13ca*/ 	.byte	0x08
	.zero		1


	//   ....[7]....
        /*13cc*/ 	.word	0x000004e0
        /*13d0*/ 	.word	0x000000ff
        /*13d4*/ 	.word	0x00022860
        /*13d8*/ 	.short	0x0100
        /*13da*/ 	.byte	0x08
	.zero		1


	//   ....[8]....
        /*13dc*/ 	.word	0x000004f0
        /*13e0*/ 	.word	0x000000ff
        /*13e4*/ 	.word	0x00022858
        /*13e8*/ 	.short	0x0100
        /*13ea*/ 	.byte	0x08
	.zero		1


	//   ....[9]....
        /*13ec*/ 	.word	0x00000500
        /*13f0*/ 	.word	0x000000ff
        /*13f4*/ 	.word	0x00022868
        /*13f8*/ 	.short	0x0100
        /*13fa*/ 	.byte	0x08
	.zero		1


	//   ....[10]....
        /*13fc*/ 	.word	0x000005f0
        /*1400*/ 	.word	0x000000ff
        /*1404*/ 	.word	0x00022870
        /*1408*/ 	.short	0x0100
        /*140a*/ 	.byte	0x06
	.zero		1


	//   ....[11]....
        /*140c*/ 	.word	0x00000600
        /*1410*/ 	.word	0x000000ff
        /*1414*/ 	.word	0x00022880
        /*1418*/ 	.short	0x0100
        /*141a*/ 	.byte	0x06
	.zero		1


	//   ....[12]....
        /*141c*/ 	.word	0x00000610
        /*1420*/ 	.word	0x000000ff
        /*1424*/ 	.word	0x00022878
        /*1428*/ 	.short	0x0100
        /*142a*/ 	.byte	0x06
	.zero		1


	//   ....[13]....
        /*142c*/ 	.word	0x00000620
        /*1430*/ 	.word	0x000000ff
        /*1434*/ 	.word	0x00022888
        /*1438*/ 	.short	0x0100
        /*143a*/ 	.byte	0x06
	.zero		1


	//   ....[14]....
        /*143c*/ 	.word	0x00000750
        /*1440*/ 	.word	0x000000ff
        /*1444*/ 	.word	0x00022890
        /*1448*/ 	.short	0x0100
        /*144a*/ 	.byte	0x08
	.zero		1


	//   ....[15]....
        /*144c*/ 	.word	0x00000760
        /*1450*/ 	.word	0x000000ff
        /*1454*/ 	.word	0x000228a0
        /*1458*/ 	.short	0x0100
        /*145a*/ 	.byte	0x08
	.zero		1


	//   ....[16]....
        /*145c*/ 	.word	0x00000770
        /*1460*/ 	.word	0x000000ff
        /*1464*/ 	.word	0x00022898
        /*1468*/ 	.short	0x0100
        /*146a*/ 	.byte	0x08
	.zero		1


	//   ....[17]....
        /*146c*/ 	.word	0x00000780
        /*1470*/ 	.word	0x000000ff
        /*1474*/ 	.word	0x000228a8
        /*1478*/ 	.short	0x0100
        /*147a*/ 	.byte	0x08
	.zero		1


	//   ....[18]....
        /*147c*/ 	.word	0x000008b0
        /*1480*/ 	.word	0x000000ff
        /*1484*/ 	.word	0x000228b0
        /*1488*/ 	.short	0x0100
        /*148a*/ 	.byte	0x08
	.zero		1


	//   ....[19]....
        /*148c*/ 	.word	0x000008c0
        /*1490*/ 	.word	0x000000ff
        /*1494*/ 	.word	0x000228c0
        /*1498*/ 	.short	0x0100
        /*149a*/ 	.byte	0x08
	.zero		1


	//   ....[20]....
        /*149c*/ 	.word	0x000008d0
        /*14a0*/ 	.word	0x000000ff
        /*14a4*/ 	.word	0x000228b8
        /*14a8*/ 	.short	0x0100
        /*14aa*/ 	.byte	0x08
	.zero		1


	//   ....[21]....
        /*14ac*/ 	.word	0x000008e0
        /*14b0*/ 	.word	0x000000ff
        /*14b4*/ 	.word	0x000228c8
        /*14b8*/ 	.short	0x0100
        /*14ba*/ 	.byte	0x08
	.zero		1


	//   ....[22]....
        /*14bc*/ 	.word	0x00003840
        /*14c0*/ 	.word	0x00000057
        /*14c4*/ 	.word	0x00022890
        /*14c8*/ 	.short	0x010a
        /*14ca*/ 	.byte	0x3f
	.zero		1


	//   ....[23]....
        /*14cc*/ 	.word	0x00004bf0
        /*14d0*/ 	.word	0x00000057
        /*14d4*/ 	.word	0x00022890
        /*14d8*/ 	.short	0x010a
        /*14da*/ 	.byte	0x3f
	.zero		1


	//   ....[24]....
        /*14dc*/ 	.word	0x00005ce0
        /*14e0*/ 	.word	0x00000057
        /*14e4*/ 	.word	0x00022890
        /*14e8*/ 	.short	0x010a
        /*14ea*/ 	.byte	0x3f
	.zero		1


	//   ....[25]....
        /*14ec*/ 	.word	0x00006180
        /*14f0*/ 	.word	0x00000004
        /*14f4*/ 	.word	0x00000000
        /*14f8*/ 	.short	0x0101
        /*14fa*/ 	.byte	0x3f
	.zero		1


	//   ....[26]....
        /*14fc*/ 	.word	0x000061c0
        /*1500*/ 	.word	0x00000057
        /*1504*/ 	.word	0x000228b0
        /*1508*/ 	.short	0x010a
        /*150a*/ 	.byte	0x3f
	.zero		1


	//   ....[27]....
        /*150c*/ 	.word	0x000069e0
        /*1510*/ 	.word	0x00000057
        /*1514*/ 	.word	0x00000000
        /*1518*/ 	.short	0x0101
        /*151a*/ 	.byte	0x3f
	.zero		1


	//   ....[28]....
        /*151c*/ 	.word	0x00007500
        /*1520*/ 	.word	0x00000016
        /*1524*/ 	.word	0x00022800
        /*1528*/ 	.short	0x010a
        /*152a*/ 	.byte	0x3f
	.zero		1


	//   ....[29]....
        /*152c*/ 	.word	0x00007550
        /*1530*/ 	.word	0x00000016
        /*1534*/ 	.word	0x00022800
        /*1538*/ 	.short	0x010a
        /*153a*/ 	.byte	0x3f
	.zero		1


	//   ....[30]....
        /*153c*/ 	.word	0x00007ff0
        /*1540*/ 	.word	0x00000016
        /*1544*/ 	.word	0x00022800
        /*1548*/ 	.short	0x010a
        /*154a*/ 	.byte	0x3f
	.zero		1


	//   ....[31]....
        /*154c*/ 	.word	0x00009530
        /*1550*/ 	.word	0x00000016
        /*1554*/ 	.word	0x00022800
        /*1558*/ 	.short	0x010a
        /*155a*/ 	.byte	0x3f
	.zero		1


	//   ....[32]....
        /*155c*/ 	.word	0x0000a540
        /*1560*/ 	.word	0x0000000c
        /*1564*/ 	.word	0x00022830
        /*1568*/ 	.short	0x010a
        /*156a*/ 	.byte	0x3f
	.zero		1


	//   ....[33]....
        /*156c*/ 	.word	0x0000a5e0
        /*1570*/ 	.word	0x0000000c
        /*1574*/ 	.word	0x00022830
        /*1578*/ 	.short	0x010a
        /*157a*/ 	.byte	0x3f
	.zero		1


	//   ....[34]....
        /*157c*/ 	.word	0x0000b800
        /*1580*/ 	.word	0x00000018
        /*1584*/ 	.word	0x00000000
        /*1588*/ 	.short	0x0101
        /*158a*/ 	.byte	0x3f
	.zero		1


	//   ....[35]....
        /*158c*/ 	.word	0x0000bee0
        /*1590*/ 	.word	0x0000000c
        /*1594*/ 	.word	0x00022850
        /*1598*/ 	.short	0x010a
        /*159a*/ 	.byte	0x3f
	.zero		1


	//   ....[36]....
        /*159c*/ 	.word	0x0000bf30
        /*15a0*/ 	.word	0x0000000c
        /*15a4*/ 	.word	0x00022850
        /*15a8*/ 	.short	0x010a
        /*15aa*/ 	.byte	0x3f
	.zero		1


	//   ....[37]....
        /*15ac*/ 	.word	0x0000c370
        /*15b0*/ 	.word	0x0000000c
        /*15b4*/ 	.word	0x00000000
        /*15b8*/ 	.short	0x0101
        /*15ba*/ 	.byte	0x3f
	.zero		1


	//   ....[38]....
        /*15bc*/ 	.word	0x0000c510
        /*15c0*/ 	.word	0x0000000d
        /*15c4*/ 	.word	0x00022830
        /*15c8*/ 	.short	0x010a
        /*15ca*/ 	.byte	0x3f
	.zero		1


	//   ....[39]....
        /*15cc*/ 	.word	0x0000c570
        /*15d0*/ 	.word	0x0000000d
        /*15d4*/ 	.word	0x00022830
        /*15d8*/ 	.short	0x010a
        /*15da*/ 	.byte	0x3f
	.zero		1


	//   ....[40]....
        /*15dc*/ 	.word	0x0000da20
        /*15e0*/ 	.word	0x0000009d
        /*15e4*/ 	.word	0x00000000
        /*15e8*/ 	.short	0x0101
        /*15ea*/ 	.byte	0x3f
	.zero		1


	//   ....[41]....
        /*15ec*/ 	.word	0x0000e6e0
        /*15f0*/ 	.word	0x0000000d
        /*15f4*/ 	.word	0x00022850
        /*15f8*/ 	.short	0x010a
        /*15fa*/ 	.byte	0x3f
	.zero		1


	//   ....[42]....
        /*15fc*/ 	.word	0x0000e730
        /*1600*/ 	.word	0x0000000d
        /*1604*/ 	.word	0x00022850
        /*1608*/ 	.short	0x010a
        /*160a*/ 	.byte	0x3f
	.zero		1


	//   ....[43]....
        /*160c*/ 	.word	0x0000eb20
        /*1610*/ 	.word	0x0000000d
        /*1614*/ 	.word	0x00000000
        /*1618*/ 	.short	0x0101
        /*161a*/ 	.byte	0x3f
	.zero		1


	//   ....[44]....
        /*161c*/ 	.word	0x0000ec50
        /*1620*/ 	.word	0x0000000d
        /*1624*/ 	.word	0x00022830
        /*1628*/ 	.short	0x010a
        /*162a*/ 	.byte	0x3f
	.zero		1


	//   ....[45]....
        /*162c*/ 	.word	0x0000ecb0
        /*1630*/ 	.word	0x0000000d
        /*1634*/ 	.word	0x00022830
        /*1638*/ 	.short	0x010a
        /*163a*/ 	.byte	0x3f
	.zero		1


	//   ....[46]....
        /*163c*/ 	.word	0x0000feb0
        /*1640*/ 	.word	0x000000a2
        /*1644*/ 	.word	0x00000000
        /*1648*/ 	.short	0x0101
        /*164a*/ 	.byte	0x3f
	.zero		1


	//   ....[47]....
        /*164c*/ 	.word	0x00010650
        /*1650*/ 	.word	0x0000000d
        /*1654*/ 	.word	0x00022850
        /*1658*/ 	.short	0x010a
        /*165a*/ 	.byte	0x3f
	.zero		1


	//   ....[48]....
        /*165c*/ 	.word	0x000106a0
        /*1660*/ 	.word	0x0000000d
        /*1664*/ 	.word	0x00022850
        /*1668*/ 	.short	0x010a
        /*166a*/ 	.byte	0x3f
	.zero		1


	//   ....[49]....
        /*166c*/ 	.word	0x00010a90
        /*1670*/ 	.word	0x0000000d
        /*1674*/ 	.word	0x00000000
        /*1678*/ 	.short	0x0101
        /*167a*/ 	.byte	0x3f
	.zero		1


	//   ....[50]....
        /*167c*/ 	.word	0x00013010
        /*1680*/ 	.word	0x00000003
        /*1684*/ 	.word	0x00000000
        /*1688*/ 	.short	0x0101
        /*168a*/ 	.byte	0x3f
	.zero		1


	//   ....[51]....
        /*168c*/ 	.word	0x00013bb0
        /*1690*/ 	.word	0x0000000a
        /*1694*/ 	.word	0x00000000
        /*1698*/ 	.short	0x0101
        /*169a*/ 	.byte	0x3f
	.zero		1


	//   ....[52]....
        /*169c*/ 	.word	0x00018400
        /*16a0*/ 	.word	0x00000010
        /*16a4*/ 	.word	0x00022820
        /*16a8*/ 	.short	0x010a
        /*16aa*/ 	.byte	0x3f
	.zero		1


	//   ....[53]....
        /*16ac*/ 	.word	0x00018490
        /*16b0*/ 	.word	0x00000003
        /*16b4*/ 	.word	0x000228a0
        /*16b8*/ 	.short	0x010a
        /*16ba*/ 	.byte	0x3f
	.zero		1


	//   ....[54]....
        /*16bc*/ 	.word	0x000186e0
        /*16c0*/ 	.word	0x00000003
        /*16c4*/ 	.word	0x000228c0
        /*16c8*/ 	.short	0x010a
        /*16ca*/ 	.byte	0x3f
	.zero		1


	//   ....[55]....
        /*16cc*/ 	.word	0x00018cf0
        /*16d0*/ 	.word	0x00000009
        /*16d4*/ 	.word	0x000228a0
        /*16d8*/ 	.short	0x010a
        /*16da*/ 	.byte	0x3f
	.zero		1


	//   ....[56]....
        /*16dc*/ 	.word	0x00018f30
        /*16e0*/ 	.word	0x00000009
        /*16e4*/ 	.word	0x000228c0
        /*16e8*/ 	.short	0x010a
        /*16ea*/ 	.byte	0x3f
	.zero		1


	//   ....[57]....
        /*16ec*/ 	.word	0x0001a1f0
        /*16f0*/ 	.word	0x00000016
        /*16f4*/ 	.word	0x00022840
        /*16f8*/ 	.short	0x010a
        /*16fa*/ 	.byte	0x3f
	.zero		1


	//   ....[58]....
        /*16fc*/ 	.word	0x0001a7f0
        /*1700*/ 	.word	0x00000016
        /*1704*/ 	.word	0x00022830
        /*1708*/ 	.short	0x0107
        /*170a*/ 	.byte	0x3f
	.zero		1


	//   ....[59]....
        /*170c*/ 	.word	0x0001a8d0
        /*1710*/ 	.word	0x00000016
        /*1714*/ 	.word	0x00022830
        /*1718*/ 	.short	0x0101
        /*171a*/ 	.byte	0x3f
	.zero		1


	//   ....[60]....
        /*171c*/ 	.word	0x0001b470
        /*1720*/ 	.word	0x00000010
        /*1724*/ 	.word	0x00022800
        /*1728*/ 	.short	0x0107
        /*172a*/ 	.byte	0x3f
	.zero		1


	//   ....[61]....
        /*172c*/ 	.word	0x0001b560
        /*1730*/ 	.word	0x00000010
        /*1734*/ 	.word	0x00022800
        /*1738*/ 	.short	0x0101
        /*173a*/ 	.byte	0x3f
	.zero		1


	//   ....[62]....
        /*173c*/ 	.word	0x0001b580
        /*1740*/ 	.word	0x00000010
        /*1744*/ 	.word	0x00022820
        /*1748*/ 	.short	0x010a
        /*174a*/ 	.byte	0x3f
	.zero		1


	//   ....[63]....
        /*174c*/ 	.word	0x0001b610
        /*1750*/ 	.word	0x00000016
        /*1754*/ 	.word	0x00022860
        /*1758*/ 	.short	0x010a
        /*175a*/ 	.byte	0x3f
	.zero		1


	//   ....[64]....
        /*175c*/ 	.word	0x0001bcf0
        /*1760*/ 	.word	0x00000016
        /*1764*/ 	.word	0x00022850
        /*1768*/ 	.short	0x0107
        /*176a*/ 	.byte	0x3f
	.zero		1


	//   ....[65]....
        /*176c*/ 	.word	0x0001bdc0
        /*1770*/ 	.word	0x00000016
        /*1774*/ 	.word	0x00022850
        /*1778*/ 	.short	0x0101
        /*177a*/ 	.byte	0x3f
	.zero		1


	//   ....[66]....
        /*177c*/ 	.word	0x0001c100
        /*1780*/ 	.word	0x00000006
        /*1784*/ 	.word	0x00022840
        /*1788*/ 	.short	0x010a
        /*178a*/ 	.byte	0x3f
	.zero		1


	//   ....[67]....
        /*178c*/ 	.word	0x0001c4c0
        /*1790*/ 	.word	0x00000006
        /*1794*/ 	.word	0x00022830
        /*1798*/ 	.short	0x0107
        /*179a*/ 	.byte	0x3f
	.zero		1


	//   ....[68]....
        /*179c*/ 	.word	0x0001c580
        /*17a0*/ 	.word	0x00000006
        /*17a4*/ 	.word	0x00022830
        /*17a8*/ 	.short	0x0101
        /*17aa*/ 	.byte	0x3f
	.zero		1


	//   ....[69]....
        /*17ac*/ 	.word	0x0001c5b0
        /*17b0*/ 	.word	0x00000006
        /*17b4*/ 	.word	0x00022860
        /*17b8*/ 	.short	0x010a
        /*17ba*/ 	.byte	0x3f
	.zero		1


	//   ....[70]....
        /*17bc*/ 	.word	0x0001cab0
        /*17c0*/ 	.word	0x00000006
        /*17c4*/ 	.word	0x00022850
        /*17c8*/ 	.short	0x0107
        /*17ca*/ 	.byte	0x3f
	.zero		1


	//   ....[71]....
        /*17cc*/ 	.word	0x0001cb70
        /*17d0*/ 	.word	0x00000006
        /*17d4*/ 	.word	0x00022850
        /*17d8*/ 	.short	0x0101
        /*17da*/ 	.byte	0x3f
	.zero		1


	//   ....[72]....
        /*17dc*/ 	.word	0x0001de00
        /*17e0*/ 	.word	0x00000005
        /*17e4*/ 	.word	0x00022820
        /*17e8*/ 	.short	0x010a
        /*17ea*/ 	.byte	0x3f
	.zero		1


	//   ....[73]....
        /*17ec*/ 	.word	0x0001df70
        /*17f0*/ 	.word	0x00000003
        /*17f4*/ 	.word	0x00022840
        /*17f8*/ 	.short	0x010a
        /*17fa*/ 	.byte	0x3f
	.zero		1


	//   ....[74]....
        /*17fc*/ 	.word	0x0001e010
        /*1800*/ 	.word	0x00000013
        /*1804*/ 	.word	0x00022840
        /*1808*/ 	.short	0x010a
        /*180a*/ 	.byte	0x3f
	.zero		1


	//   ....[75]....
        /*180c*/ 	.word	0x0001e050
        /*1810*/ 	.word	0x00000003
        /*1814*/ 	.word	0x00022860
        /*1818*/ 	.short	0x010a
        /*181a*/ 	.byte	0x3f
	.zero		1


	//   ....[76]....
        /*181c*/ 	.word	0x0001e090
        /*1820*/ 	.word	0x00000013
        /*1824*/ 	.word	0x00022860
        /*1828*/ 	.short	0x010a
        /*182a*/ 	.byte	0x3f
	.zero		1


	//   ....[77]....
        /*182c*/ 	.word	0x0001e0f0
        /*1830*/ 	.word	0x00000057
        /*1834*/ 	.word	0x00022890
        /*1838*/ 	.short	0x010a
        /*183a*/ 	.byte	0x3f
	.zero		1


	//   ....[78]....
        /*183c*/ 	.word	0x0001e380
        /*1840*/ 	.word	0x00000057
        /*1844*/ 	.word	0x00022890
        /*1848*/ 	.short	0x010a
        /*184a*/ 	.byte	0x3f
	.zero		1


	//   ....[79]....
        /*184c*/ 	.word	0x0001e630
        /*1850*/ 	.word	0x00000057
        /*1854*/ 	.word	0x00022890
        /*1858*/ 	.short	0x010a
        /*185a*/ 	.byte	0x3f
	.zero		1


	//   ....[80]....
        /*185c*/ 	.word	0x0001e8e0
        /*1860*/ 	.word	0x00000057
        /*1864*/ 	.word	0x000228b0
        /*1868*/ 	.short	0x010a
        /*186a*/ 	.byte	0x3f
	.zero		1


	//   ....[81]....
        /*186c*/ 	.word	0x0001ed60
        /*1870*/ 	.word	0x00000016
        /*1874*/ 	.word	0x00022800
        /*1878*/ 	.short	0x010a
        /*187a*/ 	.byte	0x3f
	.zero		1


	//   ....[82]....
        /*187c*/ 	.word	0x0001f360
        /*1880*/ 	.word	0x00000016
        /*1884*/ 	.word	0x00022800
        /*1888*/ 	.short	0x010a
        /*188a*/ 	.byte	0x3f
	.zero		1


	//   ....[83]....
        /*188c*/ 	.word	0x0001f3b0
        /*1890*/ 	.word	0x0000000c
        /*1894*/ 	.word	0x00022830
        /*1898*/ 	.short	0x010a
        /*189a*/ 	.byte	0x3f
	.zero		1


	//   ....[84]....
        /*189c*/ 	.word	0x0001f400
        /*18a0*/ 	.word	0x0000000c
        /*18a4*/ 	.word	0x00022850
        /*18a8*/ 	.short	0x010a
        /*18aa*/ 	.byte	0x3f
	.zero		1


	//   ....[85]....
        /*18ac*/ 	.word	0x0001f450
        /*18b0*/ 	.word	0x0000000d
        /*18b4*/ 	.word	0x00022830
        /*18b8*/ 	.short	0x010a
        /*18ba*/ 	.byte	0x3f
	.zero		1


	//   ....[86]....
        /*18bc*/ 	.word	0x0001f4a0
        /*18c0*/ 	.word	0x0000000d
        /*18c4*/ 	.word	0x00022850
        /*18c8*/ 	.short	0x010a
        /*18ca*/ 	.byte	0x3f
	.zero		1


	//   ....[87]....
        /*18cc*/ 	.word	0x0001f4f0
        /*18d0*/ 	.word	0x0000000d
        /*18d4*/ 	.word	0x00022830
        /*18d8*/ 	.short	0x010a
        /*18da*/ 	.byte	0x3f
	.zero		1


	//   ....[88]....
        /*18dc*/ 	.word	0x0001f540
        /*18e0*/ 	.word	0x0000000d
        /*18e4*/ 	.word	0x00022850
        /*18e8*/ 	.short	0x010a
        /*18ea*/ 	.byte	0x3f
	.zero		1


	//   ....[89]....
        /*18ec*/ 	.word	0x00020190
        /*18f0*/ 	.word	0x00000010
        /*18f4*/ 	.word	0x00022820
        /*18f8*/ 	.short	0x010a
        /*18fa*/ 	.byte	0x3f
	.zero		1


	//   ....[90]....
        /*18fc*/ 	.word	0x000201e0
        /*1900*/ 	.word	0x00000003
        /*1904*/ 	.word	0x000228a0
        /*1908*/ 	.short	0x010a
        /*190a*/ 	.byte	0x3f
	.zero		1


	//   ....[91]....
        /*190c*/ 	.word	0x00020230
        /*1910*/ 	.word	0x00000003
        /*1914*/ 	.word	0x000228c0
        /*1918*/ 	.short	0x010a
        /*191a*/ 	.byte	0x3f
	.zero		1


	//   ....[92]....
        /*191c*/ 	.word	0x00020280
        /*1920*/ 	.word	0x00000009
        /*1924*/ 	.word	0x000228a0
        /*1928*/ 	.short	0x010a
        /*192a*/ 	.byte	0x3f
	.zero		1


	//   ....[93]....
        /*192c*/ 	.word	0x000202d0
        /*1930*/ 	.word	0x00000009
        /*1934*/ 	.word	0x000228c0
        /*1938*/ 	.short	0x010a
        /*193a*/ 	.byte	0x3f
	.zero		1


	//   ....[94]....
        /*193c*/ 	.word	0x000203f0
        /*1940*/ 	.word	0x00000016
        /*1944*/ 	.word	0x00022840
        /*1948*/ 	.short	0x010a
        /*194a*/ 	.byte	0x3f
	.zero		1


	//   ....[95]....
        /*194c*/ 	.word	0x000216d0
        /*1950*/ 	.word	0x00000010
        /*1954*/ 	.word	0x00022820
        /*1958*/ 	.short	0x010a
        /*195a*/ 	.byte	0x3f
	.zero		1


	//   ....[96]....
        /*195c*/ 	.word	0x00021720
        /*1960*/ 	.word	0x00000016
        /*1964*/ 	.word	0x00022860
        /*1968*/ 	.short	0x010a
        /*196a*/ 	.byte	0x3f
	.zero		1


	//   ....[97]....
        /*196c*/ 	.word	0x00022090
        /*1970*/ 	.word	0x00000006
        /*1974*/ 	.word	0x00022840
        /*1978*/ 	.short	0x010a
        /*197a*/ 	.byte	0x3f
	.zero		1


	//   ....[98]....
        /*197c*/ 	.word	0x00022770
        /*1980*/ 	.word	0x00000006
        /*1984*/ 	.word	0x00022860
        /*1988*/ 	.short	0x010a
        /*198a*/ 	.byte	0x3f
	.zero		1


	//   ....[99]....
        /*198c*/ 	.word	0x000238c0
        /*1990*/ 	.word	0x00000005
        /*1994*/ 	.word	0x00022820
        /*1998*/ 	.short	0x010a
        /*199a*/ 	.byte	0x3f
	.zero		1


	//   ....[100]....
        /*199c*/ 	.word	0x00023a60
        /*19a0*/ 	.word	0x00000003
        /*19a4*/ 	.word	0x00022840
        /*19a8*/ 	.short	0x010a
        /*19aa*/ 	.byte	0x3f
	.zero		1


	//   ....[101]....
        /*19ac*/ 	.word	0x00023ab0
        /*19b0*/ 	.word	0x00000013
        /*19b4*/ 	.word	0x00022840
        /*19b8*/ 	.short	0x010a
        /*19ba*/ 	.byte	0x3f
	.zero		1


	//   ....[102]....
        /*19bc*/ 	.word	0x00023b00
        /*19c0*/ 	.word	0x00000003
        /*19c4*/ 	.word	0x00022860
        /*19c8*/ 	.short	0x010a
        /*19ca*/ 	.byte	0x3f
	.zero		1


	//----- nvinfo : EIATTR_NUM_MBARRIERS
	.align		4
.L_1546:
        /*19cc*/ 	.byte	0x03, 0x38
        /*19ce*/ 	.short	0x0016


	//----- nvinfo : EIATTR_EXIT_INSTR_OFFSETS
	.align		4
        /*19d0*/ 	.byte	0x04, 0x1c
        /*19d2*/ 	.short	(.L_1548 - .L_1547)


	//   ....[0]....
.L_1547:
        /*19d4*/ 	.word	0x0001e0e0


	//----- nvinfo : EIATTR_MAX_THREADS
	.align		4
.L_1548:
        /*19d8*/ 	.byte	0x04, 0x05
        /*19da*/ 	.short	(.L_1550 - .L_1549)
.L_1549:
        /*19dc*/ 	.word	0x00000180
        /*19e0*/ 	.word	0x00000001
        /*19e4*/ 	.word	0x00000001


	//----- nvinfo : EIATTR_CRS_STACK_SIZE
	.align		4
.L_1550:
        /*19e8*/ 	.byte	0x04, 0x1e
        /*19ea*/ 	.short	(.L_1552 - .L_1551)
.L_1551:
        /*19ec*/ 	.word	0x00000000


	//----- nvinfo : EIATTR_CBANK_PARAM_SIZE
	.align		4
.L_1552:
        /*19f0*/ 	.byte	0x03, 0x19
        /*19f2*/ 	.short	0x0af0


	//----- nvinfo : EIATTR_PARAM_CBANK
	.align		4
        /*19f4*/ 	.byte	0x04, 0x0a
        /*19f6*/ 	.short	(.L_1554 - .L_1553)
	.align		4
.L_1553:
        /*19f8*/ 	.word	index@(.nv.constant0._ZN7cutlass13device_kernelIN5flash11enable_sm90INS1_16FlashAttnFwdSm90INS1_25CollectiveMainloopFwdSm90ILi2EN4cute5tupleIJNS5_1CILi1EEES8_S8_EEENS6_IJNS7_ILi128EEENS7_ILi96EEENS7_ILi64EEEEEELi256ENS_10bfloat16_tEfNS_4arch4Sm90ELb1ELb0ELb0ELb1ELb1ELb1ELb0ELb1ELb0ELb1ELb1ELb0EEENS1_21CollectiveEpilogueFwdINS6_IJSA_NS7_ILi256EEESB_EEES9_SE_SG_Li256ELb1ELb1ELb1ELb0EEENS1_36VarlenDynamicPersistentTileSchedulerILi128ELi96ELi256ELi128ELb1ELb1ELb1ELb1ELb1ELb1EEEEEEEEEvNT_6ParamsE)
        /*19fc*/ 	.short	0x0210
        /*19fe*/ 	.short	0x0af0


	//----- nvinfo : EIATTR_SW_WAR
	.align		4
.L_1554:
        /*1a00*/ 	.byte	0x04, 0x36
        /*1a02*/ 	.short	(.L_1556 - .L_1555)
.L_1555:
        /*1a04*/ 	.word	0x00000008
.L_1556:


//--------------------- .nv.info._ZN7cutlass13device_kernelIN5flash11enable_sm90INS1_16FlashAttnFwdSm90INS1_25CollectiveMainloopFwdSm90ILi2EN4cute5tupleIJNS5_1CILi1EEES8_S8_EEENS6_IJNS7_ILi128EEENS7_ILi96EEENS7_ILi64EEEEEELi256ENS_10bfloat16_tEfNS_4arch4Sm90ELb1ELb0ELb0ELb1ELb1ELb0ELb1ELb1ELb0ELb1ELb1ELb0EEENS1_21CollectiveEpilogueFwdINS6_IJSA_NS7_ILi256EEESB_EEES9_SE_SG_Li256ELb1ELb1ELb1ELb0EEENS1_36VarlenDynamicPersistentTileSchedulerILi128ELi96ELi256ELi128ELb1ELb1ELb1ELb1ELb1ELb1EEEEEEEEEvNT_6ParamsE --------------------------
	.section	.nv.info._ZN7cutlass13device_kernelIN5flash11enable_sm90INS1_16FlashAttnFwdSm90INS1_25CollectiveMainloopFwdSm90ILi2EN4cute5tupleIJNS5_1CILi1EEES8_S8_EEENS6_IJNS7_ILi128EEENS7_ILi96EEENS7_ILi64EEEEEELi256ENS_10bfloat16_tEfNS_4arch4Sm90ELb1ELb0ELb0ELb1ELb1ELb0ELb1ELb1ELb0ELb1ELb1ELb0EEENS1_21CollectiveEpilogueFwdINS6_IJSA_NS7_ILi256EEESB_EEES9_SE_SG_Li256ELb1ELb1ELb1ELb0EEENS1_36VarlenDynamicPersistentTileSchedulerILi128ELi96ELi256ELi128ELb1ELb1ELb1ELb1ELb1ELb1EEEEEEEEEvNT_6ParamsE,"",@"SHT_CUDA_INFO"
	.sectionflags	@""
	.align	4


	//----- nvinfo : EIATTR_CUDA_API_VERSION
	.align		4
        /*0000*/ 	.byte	0x04, 0x37
        /*0002*/ 	.short	(.L_1558 - .L_1557)
.L_1557:
        /*0004*/ 	.word	0x00000082


	//----- nvinfo : EIATTR_KPARAM_INFO
	.align		4
.L_1558:
        /*0008*/ 	.byte	0x04, 0x17
        /*000a*/ 	.short	(.L_1560 - .L_1559)
.L_1559:
        /*000c*/ 	.word	0x00000000
        /*0010*/ 	.short	0x0000
        /*0012*/ 	.short	0x0070
        /*0014*/ 	.byte	0x00, 0xf0, 0x01, 0x2e


	//----- nvinfo : EIATTR_SPARSE_MMA_MASK
	.align		4
.L_1560:
        /*0018*/ 	.byte	0x03, 0x50
        /*001a*/ 	.short	0x0000


	//----- nvinfo : EIATTR_MAXREG_COUNT
	.align		4
        /*001c*/ 	.byte	0x03, 0x1b
        /*001e*/ 	.short	0x00a8


	//----- nvinfo : EIATTR_NUM_BARRIERS
	.align		4
        /*0020*/ 	.byte	0x02, 0x4c
        /*0022*/ 	.byte	0x10
	.zero		1


	//----- nvinfo : EIATTR_EXTERNS
	.align		4
        /*0024*/ 	.byte	0x04, 0x0f
        /*0026*/ 	.short	(.L_1562 - .L_1561)


	//   ....[0]....
	.align		4
.L_1561:
        /*0028*/ 	.word	index@(__assertfail)


	//----- nvinfo : EIATTR_ANNOTATIONS
	.align		4
.L_1562:
        /*002c*/ 	.byte	0x04, 0x55
        /*002e*/ 	.short	(.L_1564 - .L_1563)


	//   ....[0]....
.L_1563:
        /* <DEDUP_REMOVED lines=26> */


	//----- nvinfo : EIATTR_MERCURY_ISA_VERSION
	.align		4
.L_1564:
        /*01b8*/ 	.byte	0x03, 0x5f
        /*01ba*/ 	.short	0x0101


	//----- nvinfo : EIATTR_UNUSED_LOAD_BYTE_OFFSET
	.align		4
        /*01bc*/ 	.byte	0x04, 0x44
        /*01be*/ 	.short	(.L_1566 - .L_1565)


	//   ....[0]....
.L_1565:
        /*01c0*/ 	.word	0x000009a0
        /*01c4*/ 	.word	0x0000fff0


	//   ....[1]....
        /*01c8*/ 	.word	0x0000a140
        /*01cc*/ 	.word	0x0000fff0


	//----- nvinfo : EIATTR_INT_WARP_WIDE_INSTR_OFFSETS
	.align		4
.L_1566:
        /*01d0*/ 	.byte	0x04, 0x31
        /*01d2*/ 	.short	(.L_1568 - .L_1567)


	//   ....[0]....
.L_1567:
        /*01d4*/ 	.word	0x000000c0


	//   ....[1]....
        /*01d8*/ 	.word	0x000000d0


	//   ....[2]....
        /*01dc*/ 	.word	0x000000e0


	//   ....[3]....
        /*01e0*/ 	.word	0x00000180


	//   ....[4]....
        /*01e4*/ 	.word	0x00010360


	//   ....[5]....
        /*01e8*/ 	.word	0x000103f0


	//   ....[6]....
        /*01ec*/ 	.word	0x000142b0


	//   ....[7]....
        /*01f0*/ 	.word	0x00014340


	//----- nvinfo : EIATTR_COOP_GROUP_MASK_REGIDS
	.align		4
.L_1568:
        /*01f4*/ 	.byte	0x04, 0x29
        /*01f6*/ 	.short	(.L_1570 - .L_1569)


	//   ....[0]....
.L_1569:
        /*01f8*/ 	.word	0xffffffff


	//   ....[1]....
        /*01fc*/ 	.word	0xffffffff


	//   ....[2]....
        /*0200*/ 	.word	0xffffffff


	//   ....[3]....
        /*0204*/ 	.word	0xffffffff


	//   ....[4]....
        /*0208*/ 	.word	0xffffffff


	//   ....[5]....
        /*020c*/ 	.word	0xffffffff


	//   ....[6]....
        /*0210*/ 	.word	0xffffffff


	//   ....[7]....
        /*0214*/ 	.word	0xffffffff


	//   ....[8]....
        /*0218*/ 	.word	0xffffffff


	//   ....[9]....
        /*021c*/ 	.word	0xffffffff


	//   ....[10]....
        /*0220*/ 	.word	0xffffffff


	//   ....[11]....
        /*0224*/ 	.word	0xffffffff


	//   ....[12]....
        /*0228*/ 	.word	0xffffffff


	//   ....[13]....
        /*022c*/ 	.word	0xffffffff


	//   ....[14]....
        /*0230*/ 	.word	0xffffffff


	//   ....[15]....
        /*0234*/ 	.word	0xffffffff


	//   ....[16]....
        /*0238*/ 	.word	0xffffffff


	//   ....[17]....
        /*023c*/ 	.word	0xffffffff


	//   ....[18]....
        /*0240*/ 	.word	0xffffffff


	//   ....[19]....
        /*0244*/ 	.word	0xffffffff


	//   ....[20]....
        /*0248*/ 	.word	0xffffffff


	//   ....[21]....
        /*024c*/ 	.word	0xffffffff


	//   ....[22]....
        /*0250*/ 	.word	0xffffffff


	//   ....[23]....
        /*0254*/ 	.word	0xffffffff


	//   ....[24]....
        /*0258*/ 	.word	0xffffffff


	//   ....[25]....
        /*025c*/ 	.word	0xffffffff


	//   ....[26]....
        /*0260*/ 	.word	0xffffffff


	//   ....[27]....
        /*0264*/ 	.word	0xffffffff


	//   ....[28]....
        /*0268*/ 	.word	0xffffffff


	//   ....[29]....
        /*026c*/ 	.word	0xffffffff


	//   ....[30]....
        /*0270*/ 	.word	0xffffffff


	//   ....[31]....
        /*0274*/ 	.word	0xffffffff


	//   ....[32]....
        /*0278*/ 	.word	0xffffffff


	//   ....[33]....
        /*027c*/ 	.word	0xffffffff


	//   ....[34]....
        /*0280*/ 	.word	0xffffffff


	//   ....[35]....
        /*0284*/ 	.word	0xffffffff


	//   ....[36]....
        /*0288*/ 	.word	0xffffffff


	//   ....[37]....
        /*028c*/ 	.word	0xffffffff


	//   ....[38]....
        /*0290*/ 	.word	0xffffffff


	//   ....[39]....
        /*0294*/ 	.word	0xffffffff


	//   ....[40]....
        /*0298*/ 	.word	0xffffffff


	//   ....[41]....
        /*029c*/ 	.word	0xffffffff


	//   ....[42]....
        /*02a0*/ 	.word	0xffffffff


	//   ....[43]....
        /*02a4*/ 	.word	0xffffffff


	//   ....[44]....
        /*02a8*/ 	.word	0xffffffff


	//   ....[45]....
        /*02ac*/ 	.word	0xffffffff


	//   ....[46]....
        /*02b0*/ 	.word	0xffffffff


	//   ....[47]....
        /*02b4*/ 	.word	0xffffffff


	//   ....[48]....
        /*02b8*/ 	.word	0xffffffff


	//   ....[49]....
        /*02bc*/ 	.word	0xffffffff


	//   ....[50]....
        /*02c0*/ 	.word	0xffffffff


	//   ....[51]....
        /*02c4*/ 	.word	0xffffffff


	//   ....[52]....
        /*02c8*/ 	.word	0xffffffff


	//   ....[53]....
        /*02cc*/ 	.word	0xffffffff


	//   ....[54]....
        /*02d0*/ 	.word	0xffffffff


	//   ....[55]....
        /*02d4*/ 	.word	0xffffffff


	//   ....[56]....
        /*02d8*/ 	.word	0xffffffff


	//   ....[57]....
        /*02dc*/ 	.word	0xffffffff


	//   ....[58]....
        /*02e0*/ 	.word	0xffffffff


	//   ....[59]....
        /*02e4*/ 	.word	0xffffffff


	//   ....[60]....
        /*02e8*/ 	.word	0xffffffff


	//   ....[61]....
        /*02ec*/ 	.word	0xffffffff


	//   ....[62]....
        /*02f0*/ 	.word	0xffffffff


	//   ....[63]....
        /*02f4*/ 	.word	0xffffffff


	//   ....[64]....
        /*02f8*/ 	.word	0xffffffff


	//   ....[65]....
        /*02fc*/ 	.word	0xffffffff


	//   ....[66]....
        /*0300*/ 	.word	0xffffffff


	//   ....[67]....
        /*0304*/ 	.word	0xffffffff


	//   ....[68]....
        /*0308*/ 	.word	0xffffffff


	//   ....[69]....
        /*030c*/ 	.word	0xffffffff


	//   ....[70]....
        /*0310*/ 	.word	0xffffffff


	//   ....[71]....
        /*0314*/ 	.word	0xffffffff


	//   ....[72]....
        /*0318*/ 	.word	0xffffffff


	//   ....[73]....
        /*031c*/ 	.word	0xffffffff


	//   ....[74]....
        /*0320*/ 	.word	0xffffffff


	//   ....[75]....
        /*0324*/ 	.word	0xffffffff


	//   ....[76]....
        /*0328*/ 	.word	0xffffffff


	//   ....[77]....
        /*032c*/ 	.word	0xffffffff


	//   ....[78]....
        /*0330*/ 	.word	0xffffffff


	//   ....[79]....
        /*0334*/ 	.word	0xffffffff


	//   ....[80]....
        /*0338*/ 	.word	0xffffffff


	//   ....[81]....
        /*033c*/ 	.word	0xffffffff


	//   ....[82]....
        /*0340*/ 	.word	0xffffffff


	//   ....[83]....
        /*0344*/ 	.word	0xffffffff


	//   ....[84]....
        /*0348*/ 	.word	0xffffffff


	//   ....[85]....
        /*034c*/ 	.word	0xffffffff


	//   ....[86]....
        /*0350*/ 	.word	0xffffffff


	//   ....[87]....
        /*0354*/ 	.word	0xffffffff


	//   ....[88]....
        /*0358*/ 	.word	0xffffffff


	//   ....[89]....
        /*035c*/ 	.word	0xffffffff


	//   ....[90]....
        /*0360*/ 	.word	0xffffffff


	//   ....[91]....
        /*0364*/ 	.word	0xffffffff


	//   ....[92]....
        /*0368*/ 	.word	0xffffffff


	//   ....[93]....
        /*036c*/ 	.word	0xffffffff


	//   ....[94]....
        /*0370*/ 	.word	0xffffffff


	//   ....[95]....
        /*0374*/ 	.word	0xffffffff


	//   ....[96]....
        /*0378*/ 	.word	0xffffffff


	//   ....[97]....
        /*037c*/ 	.word	0xffffffff


	//   ....[98]....
        /*0380*/ 	.word	0xffffffff


	//   ....[99]....
        /*0384*/ 	.word	0xffffffff


	//   ....[100]....
        /*0388*/ 	.word	0xffffffff


	//   ....[101]....
        /*038c*/ 	.word	0xffffffff


	//   ....[102]....
        /*0390*/ 	.word	0xffffffff


	//   ....[103]....
        /*0394*/ 	.word	0xffffffff


	//   ....[104]....
        /*0398*/ 	.word	0xffffffff


	//   ....[105]....
        /*039c*/ 	.word	0xffffffff


	//   ....[106]....
        /*03a0*/ 	.word	0xffffffff


	//   ....[107]....
        /*03a4*/ 	.word	0xffffffff


	//   ....[108]....
        /*03a8*/ 	.word	0xffffffff


	//   ....[109]....
        /*03ac*/ 	.word	0xffffffff


	//   ....[110]....
        /*03b0*/ 	.word	0xffffffff


	//   ....[111]....
        /*03b4*/ 	.word	0xffffffff


	//   ....[112]....
        /*03b8*/ 	.word	0xffffffff


	//   ....[113]....
        /*03bc*/ 	.word	0xffffffff


	//   ....[114]....
        /*03c0*/ 	.word	0xffffffff


	//   ....[115]....
        /*03c4*/ 	.word	0xffffffff


	//   ....[116]....
        /*03c8*/ 	.word	0xffffffff


	//   ....[117]....
        /*03cc*/ 	.word	0xffffffff


	//   ....[118]....
        /*03d0*/ 	.word	0xffffffff


	//   ....[119]....
        /*03d4*/ 	.word	0xffffffff


	//   ....[120]....
        /*03d8*/ 	.word	0xffffffff


	//   ....[121]....
        /*03dc*/ 	.word	0xffffffff


	//   ....[122]....
        /*03e0*/ 	.word	0xffffffff


	//   ....[123]....
        /*03e4*/ 	.word	0xffffffff


	//   ....[124]....
        /*03e8*/ 	.word	0xffffffff


	//   ....[125]....
        /*03ec*/ 	.word	0xffffffff


	//   ....[126]....
        /*03f0*/ 	.word	0xffffffff


	//   ....[127]....
        /*03f4*/ 	.word	0xffffffff


	//   ....[128]....
        /*03f8*/ 	.word	0xffffffff


	//   ....[129]....
        /*03fc*/ 	.word	0xffffffff


	//   ....[130]....
        /*0400*/ 	.word	0xffffffff


	//   ....[131]....
        /*0404*/ 	.word	0xffffffff


	//   ....[132]....
        /*0408*/ 	.word	0xffffffff


	//   ....[133]....
        /*040c*/ 	.word	0xffffffff


	//   ....[134]....
        /*0410*/ 	.word	0xffffffff


	//   ....[135]....
        /*0414*/ 	.word	0xffffffff


	//   ....[136]....
        /*0418*/ 	.word	0xffffffff


	//   ....[137]....
        /*041c*/ 	.word	0xffffffff


	//   ....[138]....
        /*0420*/ 	.word	0xffffffff


	//   ....[139]....
        /*0424*/ 	.word	0xffffffff


	//   ....[140]....
        /*0428*/ 	.word	0xffffffff


	//   ....[141]....
        /*042c*/ 	.word	0xffffffff


	//   ....[142]....
        /*0430*/ 	.word	0xffffffff


	//   ....[143]....
        /*0434*/ 	.word	0xffffffff


	//   ....[144]....
        /*0438*/ 	.word	0xffffffff


	//   ....[145]....
        /*043c*/ 	.word	0xffffffff


	//   ....[146]....
        /*0440*/ 	.word	0xffffffff


	//   ....[147]....
        /*0444*/ 	.word	0xffffffff


	//   ....[148]....
        /*0448*/ 	.word	0xffffffff


	//   ....[149]....
        /*044c*/ 	.word	0xffffffff


	//   ....[150]....
        /*0450*/ 	.word	0xffffffff


	//   ....[151]....
        /*0454*/ 	.word	0xffffffff


	//   ....[152]....
        /*0458*/ 	.word	0xffffffff


	//   ....[153]....
        /*045c*/ 	.word	0xffffffff


	//   ....[154]....
        /*0460*/ 	.word	0xffffffff


	//   ....[155]....
        /*0464*/ 	.word	0xffffffff


	//   ....[156]....
        /*0468*/ 	.word	0xffffffff


	//   ....[157]....
        /*046c*/ 	.word	0xffffffff


	//   ....[158]....
        /*0470*/ 	.word	0xffffffff


	//   ....[159]....
        /*0474*/ 	.word	0xffffffff


	//   ....[160]....
        /*0478*/ 	.word	0xffffffff


	//   ....[161]....
        /*047c*/ 	.word	0xffffffff


	//   ....[162]....
        /*0480*/ 	.word	0xffffffff


	//   ....[163]....
        /*0484*/ 	.word	0xffffffff


	//   ....[164]....
        /*0488*/ 	.word	0xffffffff


	//   ....[165]....
        /*048c*/ 	.word	0xffffffff


	//   ....[166]....
        /*0490*/ 	.word	0xffffffff


	//   ....[167]....
        /*0494*/ 	.word	0x0500000f


	//   ....[168]....
        /*0498*/ 	.word	0x0500000f


	//   ....[169]....
        /*049c*/ 	.word	0x0500000f


	//   ....[170]....
        /*04a0*/ 	.word	0x0500000f


	//   ....[171]....
        /*04a4*/ 	.word	0x0500000f


	//   ....[172]....
        /*04a8*/ 	.word	0x0500000f


	//   ....[173]....
        /*04ac*/ 	.word	0x0500000f


	//   ....[174]....
        /*04b0*/ 	.word	0x0500000f


	//   ....[175]....
        /*04b4*/ 	.word	0x0500000f


	//   ....[176]....
        /*04b8*/ 	.word	0x0500000f


	//   ....[177]....
        /*04bc*/ 	.word	0x0500000f


	//   ....[178]....
        /*04c0*/ 	.word	0x0500000f


	//   ....[179]....
        /*04c4*/ 	.word	0x0500000f


	//   ....[180]....
        /*04c8*/ 	.word	0x0500000f


	//   ....[181]....
        /*04cc*/ 	.word	0x0500000f


	//   ....[182]....
        /*04d0*/ 	.word	0x0500000f


	//   ....[183]....
        /*04d4*/ 	.word	0x0500000f


	//   ....[184]....
        /*04d8*/ 	.word	0x0500000f


	//   ....[185]....
        /*04dc*/ 	.word	0x0500000f


	//   ....[186]....
        /*04e0*/ 	.word	0x0500000f


	//   ....[187]....
        /*04e4*/ 	.word	0x0500000f


	//   ....[188]....
        /*04e8*/ 	.word	0x0500000f


	//   ....[189]....
        /*04ec*/ 	.word	0x0500000f


	//   ....[190]....
        /*04f0*/ 	.word	0x0500000f


	//   ....[191]....
        /*04f4*/ 	.word	0x0500000f


	//   ....[192]....
        /*04f8*/ 	.word	0x0500000f


	//   ....[193]....
        /*04fc*/ 	.word	0x0500000f


	//   ....[194]....
        /*0500*/ 	.word	0x0500000f


	//   ....[195]....
        /*0504*/ 	.word	0x0500000f


	//   ....[196]....
        /*0508*/ 	.word	0x0500000f


	//   ....[197]....
        /*050c*/ 	.word	0x0500000f


	//   ....[198]....
        /*0510*/ 	.word	0x0500000f


	//   ....[199]....
        /*0514*/ 	.word	0x0500000f


	//   ....[200]....
        /*0518*/ 	.word	0x0500000f


	//   ....[201]....
        /*051c*/ 	.word	0x0500000f


	//   ....[202]....
        /*0520*/ 	.word	0x0500000f


	//   ....[203]....
        /*0524*/ 	.word	0x0500000f


	//   ....[204]....
        /*0528*/ 	.word	0x0500000f


	//   ....[205]....
        /*052c*/ 	.word	0x0500000f


	//   ....[206]....
        /*0530*/ 	.word	0x0500000f


	//   ....[207]....
        /*0534*/ 	.word	0x0500000f


	//   ....[208]....
        /*0538*/ 	.word	0x0500000f


	//   ....[209]....
        /*053c*/ 	.word	0x0500000f


	//   ....[210]....
        /*0540*/ 	.word	0x0500000f


	//   ....[211]....
        /*0544*/ 	.word	0x0500000f


	//   ....[212]....
        /*0548*/ 	.word	0x0500000f


	//   ....[213]....
        /*054c*/ 	.word	0x0500000f


	//   ....[214]....
        /*0550*/ 	.word	0x0500000f


	//   ....[215]....
        /*0554*/ 	.word	0x0500000f


	//   ....[216]....
        /*0558*/ 	.word	0x0500000f


	//   ....[217]....
        /*055c*/ 	.word	0x0500000f


	//   ....[218]....
        /*0560*/ 	.word	0x0500000f


	//   ....[219]....
        /*0564*/ 	.word	0x0500000f


	//   ....[220]....
        /*0568*/ 	.word	0x0500000f


	//   ....[221]....
        /*056c*/ 	.word	0x0500000f


	//   ....[222]....
        /*0570*/ 	.word	0x0500000f


	//   ....[223]....
        /*0574*/ 	.word	0x0500000f


	//   ....[224]....
        /*0578*/ 	.word	0x0500000f


	//   ....[225]....
        /*057c*/ 	.word	0x0500000f


	//   ....[226]....
        /*0580*/ 	.word	0x0500000f


	//   ....[227]....
        /*0584*/ 	.word	0x0500000f


	//   ....[228]....
        /*0588*/ 	.word	0x0500000f


	//   ....[229]....
        /*058c*/ 	.word	0x0500000f


	//   ....[230]....
        /*0590*/ 	.word	0x0500000f


	//   ....[231]....
        /*0594*/ 	.word	0x0500000f


	//   ....[232]....
        /*0598*/ 	.word	0x0500000f


	//   ....[233]....
        /*059c*/ 	.word	0x0500000f


	//   ....[234]....
        /*05a0*/ 	.word	0x0500000f


	//   ....[235]....
        /*05a4*/ 	.word	0x0500000f


	//   ....[236]....
        /*05a8*/ 	.word	0x0500000f


	//   ....[237]....
        /*05ac*/ 	.word	0x0500000f


	//   ....[238]....
        /*05b0*/ 	.word	0x0500000f


	//   ....[239]....
        /*05b4*/ 	.word	0x0500000f


	//   ....[240]....
        /*05b8*/ 	.word	0x0500000f


	//   ....[241]....
        /*05bc*/ 	.word	0x0500000f


	//   ....[242]....
        /*05c0*/ 	.word	0x0500000f


	//   ....[243]....
        /*05c4*/ 	.word	0x0500000f


	//   ....[244]....
        /*05c8*/ 	.word	0x0500000f


	//   ....[245]....
        /*05cc*/ 	.word	0x0500000f


	//   ....[246]....
        /*05d0*/ 	.word	0x0500000f


	//   ....[247]....
        /*05d4*/ 	.word	0x0500000f


	//   ....[248]....
        /*05d8*/ 	.word	0x0500000f


	//   ....[249]....
        /*05dc*/ 	.word	0x0500000f


	//   ....[250]....
        /*05e0*/ 	.word	0x0500000f


	//   ....[251]....
        /*05e4*/ 	.word	0x0500000f


	//   ....[252]....
        /*05e8*/ 	.word	0x0500000f


	//   ....[253]....
        /*05ec*/ 	.word	0x0500000f


	//   ....[254]....
        /*05f0*/ 	.word	0x0500000f


	//   ....[255]....
        /*05f4*/ 	.word	0x0500000f


	//   ....[0]....
        /*05f8*/ 	.word	0x0500000f


	//   ....[1]....
        /*05fc*/ 	.word	0x0500000f


	//   ....[2]....
        /*0600*/ 	.word	0x0500000f


	//   ....[3]....
        /*0604*/ 	.word	0x0500000f


	//   ....[4]....
        /*0608*/ 	.word	0x0500000f


	//   ....[5]....
        /*060c*/ 	.word	0x0500000f


	//   ....[6]....
        /*0610*/ 	.word	0x0500000f


	//   ....[7]....
        /*0614*/ 	.word	0x0500000f


	//   ....[8]....
        /*0618*/ 	.word	0x0500000f


	//   ....[9]....
        /*061c*/ 	.word	0x0500000f


	//   ....[10]....
        /*0620*/ 	.word	0x0500000f


	//----- nvinfo : EIATTR_COOP_GROUP_INSTR_OFFSETS
	.align		4
.L_1570:
        /*0624*/ 	.byte	0x04, 0x28
        /*0626*/ 	.short	(.L_1572 - .L_1571)


	//   ....[0]....
.L_1571:
        /*0628*/ 	.word	0x00000080


	//   ....[1]....
        /*062c*/ 	.word	0x00000090


	//   ....[2]....
        /*0630*/ 	.word	0x000002f0


	//   ....[3]....
        /*0634*/ 	.word	0x00000450


	//   ....[4]....
        /*0638*/ 	.word	0x00000570


	//   ....[5]....
        /*063c*/ 	.word	0x000006d0


	//   ....[6]....
        /*0640*/ 	.word	0x00001df0


	//   ....[7]....
        /*0644*/ 	.word	0x00002fb0


	//   ....[8]....
        /*0648*/ 	.word	0x00002fe0


	//   ....[9]....
        /*064c*/ 	.word	0x00003690


	//   ....[10]....
        /*0650*/ 	.word	0x00003800


	//   ....[11]....
        /*0654*/ 	.word	0x00003970


	//   ....[12]....
        /*0658*/ 	.word	0x00003ae0


	//   ....[13]....
        /*065c*/ 	.word	0x000052c0


	//   ....[14]....
        /*0660*/ 	.word	0x000052e0


	//   ....[15]....
        /*0664*/ 	.word	0x00005800


	//   ....[16]....
        /*0668*/ 	.word	0x00005900


	//   ....[17]....
        /*066c*/ 	.word	0x00006350


	//   ....[18]....
        /*0670*/ 	.word	0x000063b0


	//   ....[19]....
        /*0674*/ 	.word	0x00007f00


	//   ....[20]....
        /*0678*/ 	.word	0x00007f20


	//   ....[21]....
        /*067c*/ 	.word	0x00008790


	//   ....[22]....
        /*0680*/ 	.word	0x000087e0


	//   ....[23]....
        /*0684*/ 	.word	0x000096f0


	//   ....[24]....
        /*0688*/ 	.word	0x00009700


	//   ....[25]....
        /*068c*/ 	.word	0x00009740


	//   ....[26]....
        /*0690*/ 	.word	0x00009750


	//   ....[27]....
        /*0694*/ 	.word	0x0000b200


	//   ....[28]....
        /*0698*/ 	.word	0x0000b210


	//   ....[29]....
        /*069c*/ 	.word	0x0000b220


	//   ....[30]....
        /*06a0*/ 	.word	0x0000b230


	//   ....[31]....
        /*06a4*/ 	.word	0x0000bce0


	//   ....[32]....
        /*06a8*/ 	.word	0x0000bd00


	//   ....[33]....
        /*06ac*/ 	.word	0x0000bea0


	//   ....[34]....
        /*06b0*/ 	.word	0x0000bec0


	//   ....[35]....
        /*06b4*/ 	.word	0x0000c000


	//   ....[36]....
        /*06b8*/ 	.word	0x0000c020


	//   ....[37]....
        /*06bc*/ 	.word	0x0000c170


	//   ....[38]....
        /*06c0*/ 	.word	0x0000c190


	//   ....[39]....
        /*06c4*/ 	.word	0x0000c6a0


	//   ....[40]....
        /*06c8*/ 	.word	0x0000c6e0


	//   ....[41]....
        /*06cc*/ 	.word	0x0000d1c0


	//   ....[42]....
        /*06d0*/ 	.word	0x0000d1d0


	//   ....[43]....
        /*06d4*/ 	.word	0x0000e370


	//   ....[44]....
        /*06d8*/ 	.word	0x0000e3a0


	//   ....[45]....
        /*06dc*/ 	.word	0x0000e510


	//   ....[46]....
        /*06e0*/ 	.word	0x0000e530


	//   ....[47]....
        /*06e4*/ 	.word	0x0000e670


	//   ....[48]....
        /*06e8*/ 	.word	0x0000e690


	//   ....[49]....
        /*06ec*/ 	.word	0x0000e7e0


	//   ....[50]....
        /*06f0*/ 	.word	0x0000e800


	//   ....[51]....
        /*06f4*/ 	.word	0x0000e9e0


	//   ....[52]....
        /*06f8*/ 	.word	0x0000ebd0


	//   ....[53]....
        /*06fc*/ 	.word	0x0000ec00


	//   ....[54]....
        /*0700*/ 	.word	0x0000ec30


	//   ....[55]....
        /*0704*/ 	.word	0x0000ec60


	//   ....[56]....
        /*0708*/ 	.word	0x0000ec90


	//   ....[57]....
        /*070c*/ 	.word	0x0000ecc0


	//   ....[58]....
        /*0710*/ 	.word	0x0000ee30


	//   ....[59]....
        /*0714*/ 	.word	0x0000ee60


	//   ....[60]....
        /*0718*/ 	.word	0x0000ee90


	//   ....[61]....
        /*071c*/ 	.word	0x0000eec0


	//   ....[62]....
        /*0720*/ 	.word	0x0000eef0


	//   ....[63]....
        /*0724*/ 	.word	0x0000ef20


	//   ....[64]....
        /*0728*/ 	.word	0x0000efb0


	//   ....[65]....
        /*072c*/ 	.word	0x0000efe0


	//   ....[66]....
        /*0730*/ 	.word	0x0000eff0


	//   ....[67]....
        /*0734*/ 	.word	0x0000f030


	//   ....[68]....
        /*0738*/ 	.word	0x00010f30


	//   ....[69]....
        /*073c*/ 	.word	0x00010f50


	//   ....[70]....
        /*0740*/ 	.word	0x00010fe0


	//   ....[71]....
        /*0744*/ 	.word	0x00011000


	//   ....[72]....
        /*0748*/ 	.word	0x00011080


	//   ....[73]....
        /*074c*/ 	.word	0x000110a0


	//   ....[74]....
        /*0750*/ 	.word	0x00011120


	//   ....[75]....
        /*0754*/ 	.word	0x00011140


	//   ....[76]....
        /*0758*/ 	.word	0x000111c0


	//   ....[77]....
        /*075c*/ 	.word	0x000111e0


	//   ....[78]....
        /*0760*/ 	.word	0x000111f0


	//   ....[79]....
        /*0764*/ 	.word	0x00011200


	//   ....[80]....
        /*0768*/ 	.word	0x00011980


	//   ....[81]....
        /*076c*/ 	.word	0x000119a0


	//   ....[82]....
        /*0770*/ 	.word	0x000119b0


	//   ....[83]....
        /*0774*/ 	.word	0x000119c0


	//   ....[84]....
        /*0778*/ 	.word	0x000119d0


	//   ....[85]....
        /*077c*/ 	.word	0x000119f0


	//   ....[86]....
        /*0780*/ 	.word	0x00011ab0


	//   ....[87]....
        /*0784*/ 	.word	0x00011b50


	//   ....[88]....
        /*0788*/ 	.word	0x00011b70


	//   ....[89]....
        /*078c*/ 	.word	0x00011bd0


	//   ....[90]....
        /*0790*/ 	.word	0x00011c40


	//   ....[91]....
        /*0794*/ 	.word	0x00011c60


	//   ....[92]....
        /*0798*/ 	.word	0x00011c70


	//   ....[93]....
        /*079c*/ 	.word	0x00011ca0


	//   ....[94]....
        /*07a0*/ 	.word	0x00011d30


	//   ....[95]....
        /*07a4*/ 	.word	0x00011d70


	//   ....[96]....
        /*07a8*/ 	.word	0x00012470


	//   ....[97]....
        /*07ac*/ 	.word	0x000124a0


	//   ....[98]....
        /*07b0*/ 	.word	0x000124c0


	//   ....[99]....
        /*07b4*/ 	.word	0x000124f0


	//   ....[100]....
        /*07b8*/ 	.word	0x00012560


	//   ....[101]....
        /*07bc*/ 	.word	0x00012590


	//   ....[102]....
        /*07c0*/ 	.word	0x000126a0


	//   ....[103]....
        /*07c4*/ 	.word	0x000126c0


	//   ....[104]....
        /*07c8*/ 	.word	0x00012750


	//   ....[105]....
        /*07cc*/ 	.word	0x00012770


	//   ....[106]....
        /*07d0*/ 	.word	0x000127e0


	//   ....[107]....
        /*07d4*/ 	.word	0x00012800


	//   ....[108]....
        /*07d8*/ 	.word	0x00012860


	//   ....[109]....
        /*07dc*/ 	.word	0x00012890


	//   ....[110]....
        /*07e0*/ 	.word	0x00012910


	//   ....[111]....
        /*07e4*/ 	.word	0x00012970


	//   ....[112]....
        /*07e8*/ 	.word	0x00012ea0


	//   ....[113]....
        /*07ec*/ 	.word	0x00012ec0


	//   ....[114]....
        /*07f0*/ 	.word	0x00012f10


	//   ....[115]....
        /*07f4*/ 	.word	0x00012fd0


	//   ....[116]....
        /*07f8*/ 	.word	0x00012fe0


	//   ....[117]....
        /*07fc*/ 	.word	0x00013010


	//   ....[118]....
        /*0800*/ 	.word	0x000130a0


	//   ....[119]....
        /*0804*/ 	.word	0x00013150


	//   ....[120]....
        /*0808*/ 	.word	0x00013160


	//   ....[121]....
        /*080c*/ 	.word	0x00013190


	//   ....[122]....
        /*0810*/ 	.word	0x000131a0


	//   ....[123]....
        /*0814*/ 	.word	0x00013230


	//   ....[124]....
        /*0818*/ 	.word	0x00013930


	//   ....[125]....
        /*081c*/ 	.word	0x00013950


	//   ....[126]....
        /*0820*/ 	.word	0x00013960


	//   ....[127]....
        /*0824*/ 	.word	0x000139a0


	//   ....[128]....
        /*0828*/ 	.word	0x000139b0


	//   ....[129]....
        /*082c*/ 	.word	0x000139f0


	//   ....[130]....
        /*0830*/ 	.word	0x00013a00


	//   ....[131]....
        /*0834*/ 	.word	0x00013a40


	//   ....[132]....
        /*0838*/ 	.word	0x00013a50


	//   ....[133]....
        /*083c*/ 	.word	0x00013a90


	//   ....[134]....
        /*0840*/ 	.word	0x00013aa0


	//   ....[135]....
        /*0844*/ 	.word	0x00013ab0


	//   ....[136]....
        /*0848*/ 	.word	0x00013df0


	//   ....[137]....
        /*084c*/ 	.word	0x00013e10


	//   ....[138]....
        /*0850*/ 	.word	0x00013e20


	//   ....[139]....
        /*0854*/ 	.word	0x00013e30


	//   ....[140]....
        /*0858*/ 	.word	0x00013e40


	//   ....[141]....
        /*085c*/ 	.word	0x00013e60


	//   ....[142]....
        /*0860*/ 	.word	0x00013ed0


	//   ....[143]....
        /*0864*/ 	.word	0x00013f00


	//   ....[144]....
        /*0868*/ 	.word	0x00013f10


	//   ....[145]....
        /*086c*/ 	.word	0x00013f80


	//   ....[146]....
        /*0870*/ 	.word	0x00013f90


	//   ....[147]....
        /*0874*/ 	.word	0x00014090


	//   ....[148]....
        /*0878*/ 	.word	0x00014570


	//   ....[149]....
        /*087c*/ 	.word	0x000145a0


	//   ....[150]....
        /*0880*/ 	.word	0x00014600


	//   ....[151]....
        /*0884*/ 	.word	0x00014630


	//   ....[152]....
        /*0888*/ 	.word	0x00014660


	//   ....[153]....
        /*088c*/ 	.word	0x00014690


	//   ....[154]....
        /*0890*/ 	.word	0x000146c0


	//   ....[155]....
        /*0894*/ 	.word	0x000146f0


	//   ....[156]....
        /*0898*/ 	.word	0x00014890


	//   ....[157]....
        /*089c*/ 	.word	0x000148c0


	//   ....[158]....
        /*08a0*/ 	.word	0x000148f0


	//   ....[159]....
        /*08a4*/ 	.word	0x00014920


	//   ....[160]....
        /*08a8*/ 	.word	0x00014950


	//   ....[161]....
        /*08ac*/ 	.word	0x00014980


	//   ....[162]....
        /*08b0*/ 	.word	0x00014a40


	//   ....[163]....
        /*08b4*/ 	.word	0x00014a60


	//   ....[164]....
        /*08b8*/ 	.word	0x00014a80


	//   ....[165]....
        /*08bc*/ 	.word	0x00014ae0


	//   ....[166]....
        /*08c0*/ 	.word	0x00015500


	//   ....[167]....
        /*08c4*/ 	.word	0x00015b10


	//   ....[168]....
        /*08c8*/ 	.word	0x00015c00


	//   ....[169]....
        /*08cc*/ 	.word	0x00015ca0


	//   ....[170]....
        /*08d0*/ 	.word	0x00015d00


	//   ....[171]....
        /*08d4*/ 	.word	0x00015df0


	//   ....[172]....
        /*08d8*/ 	.word	0x00015e60


	//   ....[173]....
        /*08dc*/ 	.word	0x00015f50


	//   ....[174]....
        /*08e0*/ 	.word	0x00015fc0


	//   ....[175]....
        /*08e4*/ 	.word	0x000160b0


	//   ....[176]....
        /*08e8*/ 	.word	0x00016120


	//   ....[177]....
        /*08ec*/ 	.word	0x00016210


	//   ....[178]....
        /*08f0*/ 	.word	0x00016280


	//   ....[179]....
        /*08f4*/ 	.word	0x00016320


	//   ....[180]....
        /*08f8*/ 	.word	0x00016420


	//   ....[181]....
        /*08fc*/ 	.word	0x00016470


	//   ....[182]....
        /*0900*/ 	.word	0x000164d0


	//   ....[183]....
        /*0904*/ 	.word	0x000165f0


	//   ....[184]....
        /*0908*/ 	.word	0x00016670


	//   ....[185]....
        /*090c*/ 	.word	0x00016760


	//   ....[186]....
        /*0910*/ 	.word	0x000167e0


	//   ....[187]....
        /*0914*/ 	.word	0x000168d0


	//   ....[188]....
        /*0918*/ 	.word	0x000169e0


	//   ....[189]....
        /*091c*/ 	.word	0x00016a50


	//   ....[190]....
        /*0920*/ 	.word	0x00016b60


	//   ....[191]....
        /*0924*/ 	.word	0x00016bd0


	//   ....[192]....
        /*0928*/ 	.word	0x00016c50


	//   ....[193]....
        /*092c*/ 	.word	0x00016d40


	//   ....[194]....
        /*0930*/ 	.word	0x00016db0


	//   ....[195]....
        /*0934*/ 	.word	0x00016e80


	//   ....[196]....
        /*0938*/ 	.word	0x00016f20


	//   ....[197]....
        /*093c*/ 	.word	0x00016fc0


	//   ....[198]....
        /*0940*/ 	.word	0x00017020


	//   ....[199]....
        /*0944*/ 	.word	0x00017110


	//   ....[200]....
        /*0948*/ 	.word	0x00017220


	//   ....[201]....
        /*094c*/ 	.word	0x00017270


	//   ....[202]....
        /*0950*/ 	.word	0x000172d0


	//   ....[203]....
        /*0954*/ 	.word	0x000173d0


	//   ....[204]....
        /*0958*/ 	.word	0x000174e0


	//   ....[205]....
        /*095c*/ 	.word	0x00017530


	//   ....[206]....
        /*0960*/ 	.word	0x00017590


	//   ....[207]....
        /*0964*/ 	.word	0x00017690


	//   ....[208]....
        /*0968*/ 	.word	0x000177a0


	//   ....[209]....
        /*096c*/ 	.word	0x000177f0


	//   ....[210]....
        /*0970*/ 	.word	0x00017850


	//   ....[211]....
        /*0974*/ 	.word	0x00017940


	//   ....[212]....
        /*0978*/ 	.word	0x00017a70


	//   ....[213]....
        /*097c*/ 	.word	0x00017b50


	//   ....[214]....
        /*0980*/ 	.word	0x00017be0


	//   ....[215]....
        /*0984*/ 	.word	0x00017cf0


	//   ....[216]....
        /*0988*/ 	.word	0x00017d50


	//   ....[217]....
        /*098c*/ 	.word	0x00017e60


	//   ....[218]....
        /*0990*/ 	.word	0x00017ec0


	//   ....[219]....
        /*0994*/ 	.word	0x00017fd0


	//   ....[220]....
        /*0998*/ 	.word	0x00018030


	//   ....[221]....
        /*099c*/ 	.word	0x00018140


	//   ....[222]....
        /*09a0*/ 	.word	0x000181a0


	//   ....[223]....
        /*09a4*/ 	.word	0x00018260


	//   ....[224]....
        /*09a8*/ 	.word	0x000183c0


	//   ....[225]....
        /*09ac*/ 	.word	0x00018460


	//   ....[226]....
        /*09b0*/ 	.word	0x000184c0


	//   ....[227]....
        /*09b4*/ 	.word	0x00018570


	//   ....[228]....
        /*09b8*/ 	.word	0x000185d0


	//   ....[229]....
        /*09bc*/ 	.word	0x00018680


	//   ....[230]....
        /*09c0*/ 	.word	0x000186e0


	//   ....[231]....
        /*09c4*/ 	.word	0x00018790


	//   ....[232]....
        /*09c8*/ 	.word	0x000187f0


	//   ....[233]....
        /*09cc*/ 	.word	0x000188a0


	//   ....[234]....
        /*09d0*/ 	.word	0x00018900


	//   ....[235]....
        /*09d4*/ 	.word	0x000189b0


	//   ....[236]....
        /*09d8*/ 	.word	0x00018a90


	//   ....[237]....
        /*09dc*/ 	.word	0x00018b30


	//   ....[238]....
        /*09e0*/ 	.word	0x00018b90


	//   ....[239]....
        /*09e4*/ 	.word	0x00018c60


	//   ....[240]....
        /*09e8*/ 	.word	0x00018cc0


	//   ....[241]....
        /*09ec*/ 	.word	0x00018d90


	//   ....[242]....
        /*09f0*/ 	.word	0x00018df0


	//   ....[243]....
        /*09f4*/ 	.word	0x00018ed0


	//   ....[244]....
        /*09f8*/ 	.word	0x00018f30


	//   ....[245]....
        /*09fc*/ 	.word	0x00019000


	//   ....[246]....
        /*0a00*/ 	.word	0x00019060


	//   ....[247]....
        /*0a04*/ 	.word	0x00019130


	//   ....[248]....
        /*0a08*/ 	.word	0x000191c0


	//   ....[249]....
        /*0a0c*/ 	.word	0x00019260


	//   ....[250]....
        /*0a10*/ 	.word	0x000193e0


	//   ....[251]....
        /*0a14*/ 	.word	0x00019450


	//   ....[252]....
        /*0a18*/ 	.word	0x000194c0


	//   ....[253]....
        /*0a1c*/ 	.word	0x00019530


	//   ....[254]....
        /*0a20*/ 	.word	0x000195a0


	//   ....[255]....
        /*0a24*/ 	.word	0x00019620


	//   ....[0]....
        /*0a28*/ 	.word	0x000196a0


	//   ....[1]....
        /*0a2c*/ 	.word	0x00019730


	//   ....[2]....
        /*0a30*/ 	.word	0x000197a0


	//   ....[3]....
        /*0a34*/ 	.word	0x00019810


	//   ....[4]....
        /*0a38*/ 	.word	0x00019880


	//   ....[5]....
        /*0a3c*/ 	.word	0x00019900


	//   ....[6]....
        /*0a40*/ 	.word	0x00019970


	//   ....[7]....
        /*0a44*/ 	.word	0x00019a00


	//   ....[8]....
        /*0a48*/ 	.word	0x00019a60


	//   ....[9]....
        /*0a4c*/ 	.word	0x00019af0


	//   ....[10]....
        /*0a50*/ 	.word	0x00019c20


	//----- nvinfo : EIATTR_REG_RECONFIG
	.align		4
.L_1572:
        /*0a54*/ 	.byte	0x01, 0x54
	.zero		2


	//----- nvinfo : EIATTR_SYSCALL_OFFSETS
	.align		4
        /*0a58*/ 	.byte	0x04, 0x46
        /*0a5a*/ 	.short	(.L_1574 - .L_1573)


	//   ....[0]....
.L_1573:
        /*0a5c*/ 	.word	0x00001ff0


	//   ....[1]....
        /*0a60*/ 	.word	0x00010550


	//   ....[2]....
        /*0a64*/ 	.word	0x000106a0


	//   ....[3]....
        /*0a68*/ 	.word	0x00010790


	//   ....[4]....
        /*0a6c*/ 	.word	0x00011590


	//   ....[5]....
        /*0a70*/ 	.word	0x000120c0


	//----- nvinfo : EIATTR_MBARRIER_INSTR_OFFSETS
	.align		4
.L_1574:
        /*0a74*/ 	.byte	0x04, 0x39
        /*0a76*/ 	.short	(.L_1576 - .L_1575)


	//   ....[0]....
.L_1575:
        /*0a78*/ 	.word	0x00000190
        /*0a7c*/ 	.word	0x000000ff
        /*0a80*/ 	.word	0x00032400
        /*0a84*/ 	.short	0x0100
        /*0a86*/ 	.byte	0x08
	.zero		1


	//   ....[1]....
        /*0a88*/ 	.word	0x000001a0
        /*0a8c*/ 	.word	0x000000ff
        /*0a90*/ 	.word	0x00032410
        /*0a94*/ 	.short	0x0100
        /*0a96*/ 	.byte	0x08
	.zero		1


	//   ....[2]....
        /*0a98*/ 	.word	0x000001b0
        /*0a9c*/ 	.word	0x000000ff
        /*0aa0*/ 	.word	0x00032420
        /*0aa4*/ 	.short	0x0100
        /*0aa6*/ 	.byte	0x08
	.zero		1


	//   ....[3]....
        /*0aa8*/ 	.word	0x000002a0
        /*0aac*/ 	.word	0x000000ff
        /*0ab0*/ 	.word	0x00032430
        /*0ab4*/ 	.short	0x0100
        /*0ab6*/ 	.byte	0x08
	.zero		1


	//   ....[4]....
        /*0ab8*/ 	.word	0x000002b0
        /*0abc*/ 	.word	0x000000ff
        /*0ac0*/ 	.word	0x00032440
        /*0ac4*/ 	.short	0x0100
        /*0ac6*/ 	.byte	0x08
	.zero		1


	//   ....[5]....
        /*0ac8*/ 	.word	0x000002c0
        /*0acc*/ 	.word	0x000000ff
        /*0ad0*/ 	.word	0x00032438
        /*0ad4*/ 	.short	0x0100
        /*0ad6*/ 	.byte	0x08
	.zero		1


	//   ....[6]....
        /*0ad8*/ 	.word	0x000002d0
        /*0adc*/ 	.word	0x000000ff
        /*0ae0*/ 	.word	0x00032448
        /*0ae4*/ 	.short	0x0100
        /*0ae6*/ 	.byte	0x08
	.zero		1


	//   ....[7]....
        /*0ae8*/ 	.word	0x00000400
        /*0aec*/ 	.word	0x000000ff
        /*0af0*/ 	.word	0x00032450
        /*0af4*/ 	.short	0x0100
        /*0af6*/ 	.byte	0x08
	.zero		1


	//   ....[8]....
        /*0af8*/ 	.word	0x00000410
        /*0afc*/ 	.word	0x000000ff
        /*0b00*/ 	.word	0x00032460
        /*0b04*/ 	.short	0x0100
        /*0b06*/ 	.byte	0x08
	.zero		1


	//   ....[9]....
        /*0b08*/ 	.word	0x00000420
        /*0b0c*/ 	.word	0x000000ff
        /*0b10*/ 	.word	0x00032458
        /*0b14*/ 	.short	0x0100
        /*0b16*/ 	.byte	0x08
	.zero		1


	//   ....[10]....
        /*0b18*/ 	.word	0x00000430
        /*0b1c*/ 	.word	0x000000ff
        /*0b20*/ 	.word	0x00032468
        /*0b24*/ 	.short	0x0100
        /*0b26*/ 	.byte	0x08
	.zero		1


	//   ....[11]....
        /*0b28*/ 	.word	0x00000520
        /*0b2c*/ 	.word	0x000000ff
        /*0b30*/ 	.word	0x00032470
        /*0b34*/ 	.short	0x0100
        /*0b36*/ 	.byte	0x06
	.zero		1


	//   ....[12]....
        /*0b38*/ 	.word	0x00000530
        /*0b3c*/ 	.word	0x000000ff
        /*0b40*/ 	.word	0x00032480
        /*0b44*/ 	.short	0x0100
        /*0b46*/ 	.byte	0x06
	.zero		1


	//   ....[13]....
        /*0b48*/ 	.word	0x00000540
        /*0b4c*/ 	.word	0x000000ff
        /*0b50*/ 	.word	0x00032478
        /*0b54*/ 	.short	0x0100
        /*0b56*/ 	.byte	0x06
	.zero		1


	//   ....[14]....
        /*0b58*/ 	.word	0x00000550
        /*0b5c*/ 	.word	0x000000ff
        /*0b60*/ 	.word	0x00032488
        /*0b64*/ 	.short	0x0100
        /*0b66*/ 	.byte	0x06
	.zero		1


	//   ....[15]....
        /*0b68*/ 	.word	0x00000680
        /*0b6c*/ 	.word	0x000000ff
        /*0b70*/ 	.word	0x00032490
        /*0b74*/ 	.short	0x0100
        /*0b76*/ 	.byte	0x08
	.zero		1


	//   ....[16]....
        /*0b78*/ 	.word	0x00000690
        /*0b7c*/ 	.word	0x000000ff
        /*0b80*/ 	.word	0x000324a0
        /*0b84*/ 	.short	0x0100
        /*0b86*/ 	.byte	0x08
	.zero		1


	//   ....[17]....
        /*0b88*/ 	.word	0x000006a0
        /*0b8c*/ 	.word	0x000000ff
        /*0b90*/ 	.word	0x00032498
        /*0b94*/ 	.short	0x0100
        /*0b96*/ 	.byte	0x08
	.zero		1


	//   ....[18]....
        /*0b98*/ 	.word	0x000006b0
        /*0b9c*/ 	.word	0x000000ff
        /*0ba0*/ 	.word	0x000324a8
        /*0ba4*/ 	.short	0x0100
        /*0ba6*/ 	.byte	0x08
	.zero		1


	//   ....[19]....
        /*0ba8*/ 	.word	0x000007f0
        /*0bac*/ 	.word	0x000000ff
        /*0bb0*/ 	.word	0x000324b0
        /*0bb4*/ 	.short	0x0100
        /*0bb6*/ 	.byte	0x08
	.zero		1


	//   ....[20]....
        /*0bb8*/ 	.word	0x00000800
        /*0bbc*/ 	.word	0x000000ff
        /*0bc0*/ 	.word	0x000324c0
        /*0bc4*/ 	.short	0x0100
        /*0bc6*/ 	.byte	0x08
	.zero		1


	//   ....[21]....
        /*0bc8*/ 	.word	0x00000810
        /*0bcc*/ 	.word	0x000000ff
        /*0bd0*/ 	.word	0x000324b8
        /*0bd4*/ 	.short	0x0100
        /*0bd6*/ 	.byte	0x08
	.zero		1


	//   ....[22]....
        /*0bd8*/ 	.word	0x00000820
        /*0bdc*/ 	.word	0x000000ff
        /*0be0*/ 	.word	0x000324c8
        /*0be4*/ 	.short	0x0100
        /*0be6*/ 	.byte	0x08
	.zero		1


	//   ....[23]....
        /*0be8*/ 	.word	0x000020d0
        /*0bec*/ 	.word	0x00000003
        /*0bf0*/ 	.word	0x00032400
        /*0bf4*/ 	.short	0x010a
        /*0bf6*/ 	.byte	0x3f
	.zero		1


	//   ....[24]....
        /*0bf8*/ 	.word	0x000021b0
        /*0bfc*/ 	.word	0x000000ff
        /*0c00*/ 	.word	0x00032430
        /*0c04*/ 	.short	0x010a
        /*0c06*/ 	.byte	0x06
	.zero		1


	//   ....[25]....
        /*0c08*/ 	.word	0x000021f0
        /*0c0c*/ 	.word	0x000000ff
        /*0c10*/ 	.word	0x00032430
        /*0c14*/ 	.short	0x010a
        /*0c16*/ 	.byte	0x06
	.zero		1


	//   ....[26]....
        /*0c18*/ 	.word	0x000024f0
        /*0c1c*/ 	.word	0x00000003
        /*0c20*/ 	.word	0x00032410
        /*0c24*/ 	.short	0x010a
        /*0c26*/ 	.byte	0x3f
	.zero		1


	//   ....[27]....
        /*0c28*/ 	.word	0x00002530
        /*0c2c*/ 	.word	0x000000ff
        /*0c30*/ 	.word	0x00032450
        /*0c34*/ 	.short	0x010a
        /*0c36*/ 	.byte	0x06
	.zero		1


	//   ....[28]....
        /*0c38*/ 	.word	0x00002570
        /*0c3c*/ 	.word	0x000000ff
        /*0c40*/ 	.word	0x00032450
        /*0c44*/ 	.short	0x010a
        /*0c46*/ 	.byte	0x06
	.zero		1


	//   ....[29]....
        /*0c48*/ 	.word	0x00002f40
        /*0c4c*/ 	.word	0x000000ff
        /*0c50*/ 	.word	0x00000000
        /*0c54*/ 	.short	0x0101
        /*0c56*/ 	.byte	0x04
	.zero		1


	//   ....[30]....
        /*0c58*/ 	.word	0x00004740
        /*0c5c*/ 	.word	0x000000ff
        /*0c60*/ 	.word	0x00000000
        /*0c64*/ 	.short	0x0101
        /*0c66*/ 	.byte	0x06
	.zero		1


	//   ....[31]....
        /*0c68*/ 	.word	0x00004890
        /*0c6c*/ 	.word	0x000000ff
        /*0c70*/ 	.word	0x00032430
        /*0c74*/ 	.short	0x010a
        /*0c76*/ 	.byte	0x04
	.zero		1


	//   ....[32]....
        /*0c78*/ 	.word	0x000048d0
        /*0c7c*/ 	.word	0x000000ff
        /*0c80*/ 	.word	0x00032430
        /*0c84*/ 	.short	0x010a
        /*0c86*/ 	.byte	0x04
	.zero		1


	//   ....[33]....
        /*0c88*/ 	.word	0x00004ae0
        /*0c8c*/ 	.word	0x000000ff
        /*0c90*/ 	.word	0x00032450
        /*0c94*/ 	.short	0x010a
        /*0c96*/ 	.byte	0x04
	.zero		1


	//   ....[34]....
        /*0c98*/ 	.word	0x00004b20
        /*0c9c*/ 	.word	0x000000ff
        /*0ca0*/ 	.word	0x00032450
        /*0ca4*/ 	.short	0x010a
        /*0ca6*/ 	.byte	0x04
	.zero		1


	//   ....[35]....
        /*0ca8*/ 	.word	0x00005240
        /*0cac*/ 	.word	0x000000ff
        /*0cb0*/ 	.word	0x00000000
        /*0cb4*/ 	.short	0x0101
        /*0cb6*/ 	.byte	0x0a
	.zero		1


	//   ....[36]....
        /*0cb8*/ 	.word	0x000072c0
        /*0cbc*/ 	.word	0x000000ff
        /*0cc0*/ 	.word	0x00000000
        /*0cc4*/ 	.short	0x0101
        /*0cc6*/ 	.byte	0x04
	.zero		1


	//   ....[37]....
        /*0cc8*/ 	.word	0x00007400
        /*0ccc*/ 	.word	0x000000ff
        /*0cd0*/ 	.word	0x00032430
        /*0cd4*/ 	.short	0x010a
        /*0cd6*/ 	.byte	0x04
	.zero		1


	//   ....[38]....
        /*0cd8*/ 	.word	0x00007440
        /*0cdc*/ 	.word	0x000000ff
        /*0ce0*/ 	.word	0x00032430
        /*0ce4*/ 	.short	0x010a
        /*0ce6*/ 	.byte	0x04
	.zero		1


	//   ....[39]....
        /*0ce8*/ 	.word	0x00007650
        /*0cec*/ 	.word	0x000000ff
        /*0cf0*/ 	.word	0x00032450
        /*0cf4*/ 	.short	0x010a
        /*0cf6*/ 	.byte	0x04
	.zero		1


	//   ....[40]....
        /*0cf8*/ 	.word	0x00007690
        /*0cfc*/ 	.word	0x000000ff
        /*0d00*/ 	.word	0x00032450
        /*0d04*/ 	.short	0x010a
        /*0d06*/ 	.byte	0x04
	.zero		1


	//   ....[41]....
        /*0d08*/ 	.word	0x00007da0
        /*0d0c*/ 	.word	0x000000ff
        /*0d10*/ 	.word	0x00000000
        /*0d14*/ 	.short	0x0101
        /*0d16*/ 	.byte	0x0b
	.zero		1


	//   ....[42]....
        /*0d18*/ 	.word	0x00009650
        /*0d1c*/ 	.word	0x000000ff
        /*0d20*/ 	.word	0x00000000
        /*0d24*/ 	.short	0x0101
        /*0d26*/ 	.byte	0x04
	.zero		1


	//   ....[43]....
        /*0d28*/ 	.word	0x0000bcd0
        /*0d2c*/ 	.word	0x000000ff
        /*0d30*/ 	.word	0x00000000
        /*0d34*/ 	.short	0x0101
        /*0d36*/ 	.byte	0x06
	.zero		1


	//   ....[44]....
        /*0d38*/ 	.word	0x0000c420
        /*0d3c*/ 	.word	0x000000ff
        /*0d40*/ 	.word	0x00000000
        /*0d44*/ 	.short	0x0101
        /*0d46*/ 	.byte	0x09
	.zero		1


	//   ....[45]....
        /*0d48*/ 	.word	0x00010cd0
        /*0d4c*/ 	.word	0x00000013
        /*0d50*/ 	.word	0x00032440
        /*0d54*/ 	.short	0x010a
        /*0d56*/ 	.byte	0x3f
	.zero		1


	//   ....[46]....
        /*0d58*/ 	.word	0x00011300
        /*0d5c*/ 	.word	0x00000013
        /*0d60*/ 	.word	0x00032430
        /*0d64*/ 	.short	0x0107
        /*0d66*/ 	.byte	0x3f
	.zero		1


	//   ....[47]....
        /*0d68*/ 	.word	0x000113d0
        /*0d6c*/ 	.word	0x00000013
        /*0d70*/ 	.word	0x00032430
        /*0d74*/ 	.short	0x0101
        /*0d76*/ 	.byte	0x3f
	.zero		1


	//   ....[48]....
        /*0d78*/ 	.word	0x00011f00
        /*0d7c*/ 	.word	0x00000011
        /*0d80*/ 	.word	0x00032400
        /*0d84*/ 	.short	0x0107
        /*0d86*/ 	.byte	0x3f
	.zero		1


	//   ....[49]....
        /*0d88*/ 	.word	0x00011f90
        /*0d8c*/ 	.word	0x00000011
        /*0d90*/ 	.word	0x00032400
        /*0d94*/ 	.short	0x0101
        /*0d96*/ 	.byte	0x3f
	.zero		1


	//   ....[50]....
        /*0d98*/ 	.word	0x00012ab0
        /*0d9c*/ 	.word	0x00000011
        /*0da0*/ 	.word	0x00032410
        /*0da4*/ 	.short	0x0107
        /*0da6*/ 	.byte	0x3f
	.zero		1


	//   ....[51]....
        /*0da8*/ 	.word	0x00012bb0
        /*0dac*/ 	.word	0x00000011
        /*0db0*/ 	.word	0x00032410
        /*0db4*/ 	.short	0x0101
        /*0db6*/ 	.byte	0x3f
	.zero		1


	//   ....[52]....
        /*0db8*/ 	.word	0x00012bd0
        /*0dbc*/ 	.word	0x00000011
        /*0dc0*/ 	.word	0x00032420
        /*0dc4*/ 	.short	0x010a
        /*0dc6*/ 	.byte	0x3f
	.zero		1


	//   ....[53]....
        /*0dc8*/ 	.word	0x00012c50
        /*0dcc*/ 	.word	0x00000013
        /*0dd0*/ 	.word	0x00032460
        /*0dd4*/ 	.short	0x010a
        /*0dd6*/ 	.byte	0x3f
	.zero		1


	//   ....[54]....
        /*0dd8*/ 	.word	0x000133b0
        /*0ddc*/ 	.word	0x00000013
        /*0de0*/ 	.word	0x00032450
        /*0de4*/ 	.short	0x0107
        /*0de6*/ 	.byte	0x3f
	.zero		1


	//   ....[55]....
        /*0de8*/ 	.word	0x00013470
        /*0dec*/ 	.word	0x00000013
        /*0df0*/ 	.word	0x00032450
        /*0df4*/ 	.short	0x0101
        /*0df6*/ 	.byte	0x3f
	.zero		1


	//   ....[56]....
        /*0df8*/ 	.word	0x000137b0
        /*0dfc*/ 	.word	0x0000000a
        /*0e00*/ 	.word	0x00032440
        /*0e04*/ 	.short	0x010a
        /*0e06*/ 	.byte	0x3f
	.zero		1


	//   ....[57]....
        /*0e08*/ 	.word	0x00013b60
        /*0e0c*/ 	.word	0x0000000a
        /*0e10*/ 	.word	0x00032430
        /*0e14*/ 	.short	0x0107
        /*0e16*/ 	.byte	0x3f
	.zero		1


	//   ....[58]....
        /*0e18*/ 	.word	0x00013c10
        /*0e1c*/ 	.word	0x0000000a
        /*0e20*/ 	.word	0x00032430
        /*0e24*/ 	.short	0x0101
        /*0e26*/ 	.byte	0x3f
	.zero		1


	//   ....[59]....
        /*0e28*/ 	.word	0x00013c40
        /*0e2c*/ 	.word	0x0000000a
        /*0e30*/ 	.word	0x00032460
        /*0e34*/ 	.short	0x010a
        /*0e36*/ 	.byte	0x3f
	.zero		1


	//   ....[60]....
        /*0e38*/ 	.word	0x00014140
        /*0e3c*/ 	.word	0x0000000a
        /*0e40*/ 	.word	0x00032450
        /*0e44*/ 	.short	0x0107
        /*0e46*/ 	.byte	0x3f
	.zero		1


	//   ....[61]....
        /*0e48*/ 	.word	0x000141f0
        /*0e4c*/ 	.word	0x0000000a
        /*0e50*/ 	.word	0x00032450
        /*0e54*/ 	.short	0x0101
        /*0e56*/ 	.byte	0x3f
	.zero		1


	//   ....[62]....
        /*0e58*/ 	.word	0x00015480
        /*0e5c*/ 	.word	0x00000007
        /*0e60*/ 	.word	0x00032420
        /*0e64*/ 	.short	0x010a
        /*0e66*/ 	.byte	0x3f
	.zero		1


	//   ....[63]....
        /*0e68*/ 	.word	0x00015620
        /*0e6c*/ 	.word	0x00000005
        /*0e70*/ 	.word	0x00032440
        /*0e74*/ 	.short	0x010a
        /*0e76*/ 	.byte	0x3f
	.zero		1


	//   ....[64]....
        /*0e78*/ 	.word	0x000156c0
        /*0e7c*/ 	.word	0x00000003
        /*0e80*/ 	.word	0x00032440
        /*0e84*/ 	.short	0x010a
        /*0e86*/ 	.byte	0x3f
	.zero		1


	//   ....[65]....
        /*0e88*/ 	.word	0x00015700
        /*0e8c*/ 	.word	0x00000005
        /*0e90*/ 	.word	0x00032460
        /*0e94*/ 	.short	0x010a
        /*0e96*/ 	.byte	0x3f
	.zero		1


	//   ....[66]....
        /*0e98*/ 	.word	0x00015740
        /*0e9c*/ 	.word	0x00000003
        /*0ea0*/ 	.word	0x00032460
        /*0ea4*/ 	.short	0x010a
        /*0ea6*/ 	.byte	0x3f
	.zero		1


	//   ....[67]....
        /*0ea8*/ 	.word	0x000157a0
        /*0eac*/ 	.word	0x00000003
        /*0eb0*/ 	.word	0x00032400
        /*0eb4*/ 	.short	0x010a
        /*0eb6*/ 	.byte	0x3f
	.zero		1


	//   ....[68]....
        /*0eb8*/ 	.word	0x00015800
        /*0ebc*/ 	.word	0x00000005
        /*0ec0*/ 	.word	0x00032430
        /*0ec4*/ 	.short	0x010a
        /*0ec6*/ 	.byte	0x3f
	.zero		1


	//   ....[69]....
        /*0ec8*/ 	.word	0x00015850
        /*0ecc*/ 	.word	0x00000003
        /*0ed0*/ 	.word	0x00032410
        /*0ed4*/ 	.short	0x010a
        /*0ed6*/ 	.byte	0x3f
	.zero		1


	//   ....[70]....
        /*0ed8*/ 	.word	0x000158b0
        /*0edc*/ 	.word	0x00000005
        /*0ee0*/ 	.word	0x00032450
        /*0ee4*/ 	.short	0x010a
        /*0ee6*/ 	.byte	0x3f
	.zero		1


	//   ....[71]....
        /*0ee8*/ 	.word	0x00015910
        /*0eec*/ 	.word	0x00000099
        /*0ef0*/ 	.word	0x00032430
        /*0ef4*/ 	.short	0x010a
        /*0ef6*/ 	.byte	0x3f
	.zero		1


	//   ....[72]....
        /*0ef8*/ 	.word	0x00015970
        /*0efc*/ 	.word	0x000000ca
        /*0f00*/ 	.word	0x00032450
        /*0f04*/ 	.short	0x010a
        /*0f06*/ 	.byte	0x3f
	.zero		1


	//   ....[73]....
        /*0f08*/ 	.word	0x000159d0
        /*0f0c*/ 	.word	0x00000099
        /*0f10*/ 	.word	0x00032430
        /*0f14*/ 	.short	0x010a
        /*0f16*/ 	.byte	0x3f
	.zero		1


	//   ....[74]....
        /*0f18*/ 	.word	0x00015a30
        /*0f1c*/ 	.word	0x000000c8
        /*0f20*/ 	.word	0x00032450
        /*0f24*/ 	.short	0x010a
        /*0f26*/ 	.byte	0x3f
	.zero		1


	//   ....[75]....
        /*0f28*/ 	.word	0x00015b50
        /*0f2c*/ 	.word	0x00000013
        /*0f30*/ 	.word	0x00032440
        /*0f34*/ 	.short	0x010a
        /*0f36*/ 	.byte	0x3f
	.zero		1


	//   ....[76]....
        /*0f38*/ 	.word	0x00017970
        /*0f3c*/ 	.word	0x00000011
        /*0f40*/ 	.word	0x00032420
        /*0f44*/ 	.short	0x010a
        /*0f46*/ 	.byte	0x3f
	.zero		1


	//   ....[77]....
        /*0f48*/ 	.word	0x000179c0
        /*0f4c*/ 	.word	0x00000013
        /*0f50*/ 	.word	0x00032460
        /*0f54*/ 	.short	0x010a
        /*0f56*/ 	.byte	0x3f
	.zero		1


	//   ....[78]....
        /*0f58*/ 	.word	0x00018310
        /*0f5c*/ 	.word	0x0000000a
        /*0f60*/ 	.word	0x00032440
        /*0f64*/ 	.short	0x010a
        /*0f66*/ 	.byte	0x3f
	.zero		1


	//   ....[79]....
        /*0f68*/ 	.word	0x000189e0
        /*0f6c*/ 	.word	0x0000000a
        /*0f70*/ 	.word	0x00032460
        /*0f74*/ 	.short	0x010a
        /*0f76*/ 	.byte	0x3f
	.zero		1


	//   ....[80]....
        /*0f78*/ 	.word	0x00019b40
        /*0f7c*/ 	.word	0x00000007
        /*0f80*/ 	.word	0x00032420
        /*0f84*/ 	.short	0x010a
        /*0f86*/ 	.byte	0x3f
	.zero		1


	//   ....[81]....
        /*0f88*/ 	.word	0x00019ce0
        /*0f8c*/ 	.word	0x00000005
        /*0f90*/ 	.word	0x00032440
        /*0f94*/ 	.short	0x010a
        /*0f96*/ 	.byte	0x3f
	.zero		1


	//   ....[82]....
        /*0f98*/ 	.word	0x00019d30
        /*0f9c*/ 	.word	0x00000003
        /*0fa0*/ 	.word	0x00032440
        /*0fa4*/ 	.short	0x010a
        /*0fa6*/ 	.byte	0x3f
	.zero		1


	//   ....[83]....
        /*0fa8*/ 	.word	0x00019d80
        /*0fac*/ 	.word	0x00000005
        /*0fb0*/ 	.word	0x00032460
        /*0fb4*/ 	.short	0x010a
        /*0fb6*/ 	.byte	0x3f
	.zero		1


	//----- nvinfo : EIATTR_NUM_MBARRIERS
	.align		4
.L_1576:
        /*0fb8*/ 	.byte	0x03, 0x38
        /*0fba*/ 	.short	0x0017


	//----- nvinfo : EIATTR_EXIT_INSTR_OFFSETS
	.align		4
        /*0fbc*/ 	.byte	0x04, 0x1c
        /*0fbe*/ 	.short	(.L_1578 - .L_1577)


	//   ....[0]....
.L_1577:
        /*0fc0*/ 	.word	0x000009e0


	//   ....[1]....
        /*0fc4*/ 	.word	0x0000e980


	//   ....[2]....
        /*0fc8*/ 	.word	0x00015790


	//----- nvinfo : EIATTR_MAX_THREADS
	.align		4
.L_1578:
        /*0fcc*/ 	.byte	0x04, 0x05
        /*0fce*/ 	.short	(.L_1580 - .L_1579)
.L_1579:
        /*0fd0*/ 	.word	0x00000180
        /*0fd4*/ 	.word	0x00000001
        /*0fd8*/ 	.word	0x00000001


	//----- nvinfo : EIATTR_CRS_STACK_SIZE
	.align		4
.L_1580:
        /*0fdc*/ 	.byte	0x04, 0x1e
        /*0fde*/ 	.short	(.L_1582 - .L_1581)
.L_1581:
        /*0fe0*/ 	.word	0x00000000


	//----- nvinfo : EIATTR_CBANK_PARAM_SIZE
	.align		4
.L_1582:
        /*0fe4*/ 	.byte	0x03, 0x19
        /*0fe6*/ 	.short	0x0bf0


	//----- nvinfo : EIATTR_PARAM_CBANK
	.align		4
        /*0fe8*/ 	.byte	0x04, 0x0a
        /*0fea*/ 	.short	(.L_1584 - .L_1583)
	.align		4
.L_1583:
        /*0fec*/ 	.word	index@(.nv.constant0._ZN7cutlass13device_kernelIN5flash11enable_sm90INS1_16FlashAttnFwdSm90INS1_25CollectiveMainloopFwdSm90ILi2EN4cute5tupleIJNS5_1CILi1EEES8_S8_EEENS6_IJNS7_ILi128EEENS7_ILi96EEENS7_ILi64EEEEEELi256ENS_10bfloat16_tEfNS_4arch4Sm90ELb1ELb0ELb0ELb1ELb1ELb0ELb1ELb1ELb0ELb1ELb1ELb0EEENS1_21CollectiveEpilogueFwdINS6_IJSA_NS7_ILi256EEESB_EEES9_SE_SG_Li256ELb1ELb1ELb1ELb0EEENS1_36VarlenDynamicPersistentTileSchedulerILi128ELi96ELi256ELi128ELb1ELb1ELb1ELb1ELb1ELb1EEEEEEEEEvNT_6ParamsE)
        /*0ff0*/ 	.short	0x0210
        /*0ff2*/ 	.short	0x0bf0


	//----- nvinfo : EIATTR_SW_WAR
	.align		4
.L_1584:
        /*0ff4*/ 	.byte	0x04, 0x36
        /*0ff6*/ 	.short	(.L_1586 - .L_1585)
.L_1585:
        /*0ff8*/ 	.word	0x00000008
.L_1586:


//--------------------- .nv.info._ZN7cutlass13device_kernelIN5flash11enable_sm90INS1_16FlashAttnFwdSm90INS1_25CollectiveMainloopFwdSm90ILi2EN4cute5tupleIJNS5_1CILi1EEES8_S8_EEENS6_IJNS7_ILi128EEENS7_ILi96EEENS7_ILi64EEEEEELi256ENS_10bfloat16_tEfNS_4arch4Sm90ELb1ELb0ELb0ELb1ELb1ELb1ELb1ELb1ELb0ELb1ELb1ELb0EEENS1_21CollectiveEpilogueFwdINS6_IJSA_NS7_ILi256EEESB_EEES9_SE_SG_Li256ELb1ELb1ELb1ELb0EEENS1_36VarlenDynamicPersistentTileSchedulerILi128ELi96ELi256ELi128ELb1ELb1ELb1ELb1ELb1ELb1EEEEEEEEEvNT_6ParamsE --------------------------
	.section	.nv.info._ZN7cutlass13device_kernelIN5flash11enable_sm90INS1_16FlashAttnFwdSm90INS1_25CollectiveMainloopFwdSm90ILi2EN4cute5tupleIJNS5_1CILi1EEES8_S8_EEENS6_IJNS7_ILi128EEENS7_ILi96EEENS7_ILi64EEEEEELi256ENS_10bfloat16_tEfNS_4arch4Sm90ELb1ELb0ELb0ELb1ELb1ELb1ELb1ELb1ELb0ELb1ELb1ELb0EEENS1_21CollectiveEpilogueFwdINS6_IJSA_NS7_ILi256EEESB_EEES9_SE_SG_Li256ELb1ELb1ELb1ELb0EEENS1_36VarlenDynamicPersistentTileSchedulerILi128ELi96ELi256ELi128ELb1ELb1ELb1ELb1ELb1ELb1EEEEEEEEEvNT_6ParamsE,"",@"SHT_CUDA_INFO"
	.sectionflags	@""
	.align	4


	//----- nvinfo : EIATTR_CUDA_API_VERSION
	.align		4
        /*0000*/ 	.byte	0x04, 0x37
        /*0002*/ 	.short	(.L_1588 - .L_1587)
.L_1587:
        /*0004*/ 	.word	0x00000082


	//----- nvinfo : EIATTR_KPARAM_INFO
	.align		4
.L_1588:
        /*0008*/ 	.byte	0x04, 0x17
        /*000a*/ 	.short	(.L_1590 - .L_1589)
.L_1589:
        /*000c*/ 	.word	0x00000000
        /*0010*/ 	.short	0x0000
        /*0012*/ 	.short	0x0070
        /*0014*/ 	.byte	0x00, 0xf0, 0x01, 0x2e


	//----- nvinfo : EIATTR_SPARSE_MMA_MASK
	.align		4
.L_1590:
        /*0018*/ 	.byte	0x03, 0x50
        /*001a*/ 	.short	0x0000


	//----- nvinfo : EIATTR_MAXREG_COUNT
	.align		4
        /*001c*/ 	.byte	0x03, 0x1b
        /*001e*/ 	.short	0x00a8


	//----- nvinfo : EIATTR_NUM_BARRIERS
	.align		4
        /*0020*/ 	.byte	0x02, 0x4c
        /*0022*/ 	.byte	0x10
	.zero		1


	//----- nvinfo : EIATTR_EXTERNS
	.align		4
        /*0024*/ 	.byte	0x04, 0x0f
        /*0026*/ 	.short	(.L_1592 - .L_1591)


	//   ....[0]....
	.align		4
.L_1591:
        /*0028*/ 	.word	index@(__assertfail)


	//----- nvinfo : EIATTR_ANNOTATIONS
	.align		4
.L_1592:
        /*002c*/ 	.byte	0x04, 0x55
        /*002e*/ 	.short	(.L_1594 - .L_1593)


	//   ....[0]....
.L_1593:
        /* <DEDUP_REMOVED lines=195> */


	//----- nvinfo : EIATTR_MERCURY_ISA_VERSION
	.align		4
.L_1594:
        /*0c50*/ 	.byte	0x03, 0x5f
        /*0c52*/ 	.short	0x0101


	//----- nvinfo : EIATTR_UNUSED_LOAD_BYTE_OFFSET
	.align		4
        /*0c54*/ 	.byte	0x04, 0x44
        /*0c56*/ 	.short	(.L_1596 - .L_1595)


	//   ....[0]....
.L_1595:
        /*0c58*/ 	.word	0x00000aa0
        /*0c5c*/ 	.word	0x0000fff0


	//   ....[1]....
        /*0c60*/ 	.word	0x00013690
        /*0c64*/ 	.word	0x0000fff0


	//----- nvinfo : EIATTR_INT_WARP_WIDE_INSTR_OFFSETS
	.align		4
.L_1596:
        /*0c68*/ 	.byte	0x04, 0x31
        /*0c6a*/ 	.short	(.L_1598 - .L_1597)


	//   ....[0]....
.L_1597:
        /*0c6c*/ 	.word	0x00000130


	//   ....[1]....
        /*0c70*/ 	.word	0x00000170


	//   ....[2]....
        /*0c74*/ 	.word	0x000001e0


	//   ....[3]....
        /*0c78*/ 	.word	0x000001f0


	//   ....[4]....
        /*0c7c*/ 	.word	0x0001b9f0


	//   ....[5]....
        /*0c80*/ 	.word	0x0001ba80


	//   ....[6]....
        /*0c84*/ 	.word	0x0001f990


	//   ....[7]....
        /*0c88*/ 	.word	0x0001fa20


	//----- nvinfo : EIATTR_COOP_GROUP_MASK_REGIDS
	.align		4
.L_1598:
        /*0c8c*/ 	.byte	0x04, 0x29
        /*0c8e*/ 	.short	(.L_1600 - .L_1599)


	//   ....[0]....
.L_1599:
        /*0c90*/ 	.word	0xffffffff


	//   ....[1]....
        /*0c94*/ 	.word	0xffffffff


	//   ....[2]....
        /*0c98*/ 	.word	0xffffffff


	//   ....[3]....
        /*0c9c*/ 	.word	0xffffffff


	//   ....[4]....
        /*0ca0*/ 	.word	0xffffffff


	//   ....[5]....
        /*0ca4*/ 	.word	0xffffffff


	//   ....[6]....
        /*0ca8*/ 	.word	0xffffffff


	//   ....[7]....
        /*0cac*/ 	.word	0xffffffff


	//   ....[8]....
        /*0cb0*/ 	.word	0xffffffff


	//   ....[9]....
        /*0cb4*/ 	.word	0xffffffff


	//   ....[10]....
        /*0cb8*/ 	.word	0xffffffff


	//   ....[11]....
        /*0cbc*/ 	.word	0xffffffff


	//   ....[12]....
        /*0cc0*/ 	.word	0xffffffff


	//   ....[13]....
        /*0cc4*/ 	.word	0xffffffff


	//   ....[14]....
        /*0cc8*/ 	.word	0xffffffff


	//   ....[15]....
        /*0ccc*/ 	.word	0xffffffff


	//   ....[16]....
        /*0cd0*/ 	.word	0xffffffff


	//   ....[17]....
        /*0cd4*/ 	.word	0xffffffff


	//   ....[18]....
        /*0cd8*/ 	.word	0xffffffff


	//   ....[19]....
        /*0cdc*/ 	.word	0xffffffff


	//   ....[20]....
        /*0ce0*/ 	.word	0xffffffff


	//   ....[21]....
        /*0ce4*/ 	.word	0xffffffff


	//   ....[22]....
        /*0ce8*/ 	.word	0xffffffff


	//   ....[23]....
        /*0cec*/ 	.word	0xffffffff


	//   ....[24]....
        /*0cf0*/ 	.word	0xffffffff


	//   ....[25]....
        /*0cf4*/ 	.word	0xffffffff


	//   ....[26]....
        /*0cf8*/ 	.word	0xffffffff


	//   ....[27]....
        /*0cfc*/ 	.word	0xffffffff


	//   ....[28]....
        /*0d00*/ 	.word	0xffffffff


	//   ....[29]....
        /*0d04*/ 	.word	0xffffffff


	//   ....[30]....
        /*0d08*/ 	.word	0xffffffff


	//   ....[31]....
        /*0d0c*/ 	.word	0xffffffff


	//   ....[32]....
        /*0d10*/ 	.word	0xffffffff


	//   ....[33]....
        /*0d14*/ 	.word	0xffffffff


	//   ....[34]....
        /*0d18*/ 	.word	0xffffffff


	//   ....[35]....
        /*0d1c*/ 	.word	0xffffffff


	//   ....[36]....
        /*0d20*/ 	.word	0xffffffff


	//   ....[37]....
        /*0d24*/ 	.word	0xffffffff


	//   ....[38]....
        /*0d28*/ 	.word	0xffffffff


	//   ....[39]....
        /*0d2c*/ 	.word	0xffffffff


	//   ....[40]....
        /*0d30*/ 	.word	0xffffffff


	//   ....[41]....
        /*0d34*/ 	.word	0xffffffff


	//   ....[42]....
        /*0d38*/ 	.word	0xffffffff


	//   ....[43]....
        /*0d3c*/ 	.word	0xffffffff


	//   ....[44]....
        /*0d40*/ 	.word	0xffffffff


	//   ....[45]....
        /*0d44*/ 	.word	0xffffffff


	//   ....[46]....
        /*0d48*/ 	.word	0xffffffff


	//   ....[47]....
        /*0d4c*/ 	.word	0xffffffff


	//   ....[48]....
        /*0d50*/ 	.word	0xffffffff


	//   ....[49]....
        /*0d54*/ 	.word	0xffffffff


	//   ....[50]....
        /*0d58*/ 	.word	0xffffffff


	//   ....[51]....
        /*0d5c*/ 	.word	0xffffffff


	//   ....[52]....
        /*0d60*/ 	.word	0xffffffff


	//   ....[53]....
        /*0d64*/ 	.word	0xffffffff


	//   ....[54]....
        /*0d68*/ 	.word	0xffffffff


	//   ....[55]....
        /*0d6c*/ 	.word	0xffffffff


	//   ....[56]....
        /*0d70*/ 	.word	0xffffffff


	//   ....[57]....
        /*0d74*/ 	.word	0xffffffff


	//   ....[58]....
        /*0d78*/ 	.word	0xffffffff


	//   ....[59]....
        /*0d7c*/ 	.word	0xffffffff


	//   ....[60]....
        /*0d80*/ 	.word	0xffffffff


	//   ....[61]....
        /*0d84*/ 	.word	0xffffffff


	//   ....[62]....
        /*0d88*/ 	.word	0xffffffff


	//   ....[63]....
        /*0d8c*/ 	.word	0xffffffff


	//   ....[64]....
        /*0d90*/ 	.word	0xffffffff


	//   ....[65]....
        /*0d94*/ 	.word	0xffffffff


	//   ....[66]....
        /*0d98*/ 	.word	0xffffffff


	//   ....[67]....
        /*0d9c*/ 	.word	0xffffffff


	//   ....[68]....
        /*0da0*/ 	.word	0xffffffff


	//   ....[69]....
        /*0da4*/ 	.word	0xffffffff


	//   ....[70]....
        /*0da8*/ 	.word	0xffffffff


	//   ....[71]....
        /*0dac*/ 	.word	0xffffffff


	//   ....[72]....
        /*0db0*/ 	.word	0xffffffff


	//   ....[73]....
        /*0db4*/ 	.word	0xffffffff


	//   ....[74]....
        /*0db8*/ 	.word	0xffffffff


	//   ....[75]....
        /*0dbc*/ 	.word	0xffffffff


	//   ....[76]....
        /*0dc0*/ 	.word	0xffffffff


	//   ....[77]....
        /*0dc4*/ 	.word	0xffffffff


	//   ....[78]....
        /*0dc8*/ 	.word	0xffffffff


	//   ....[79]....
        /*0dcc*/ 	.word	0xffffffff


	//   ....[80]....
        /*0dd0*/ 	.word	0xffffffff


	//   ....[81]....
        /*0dd4*/ 	.word	0xffffffff


	//   ....[82]....
        /*0dd8*/ 	.word	0xffffffff


	//   ....[83]....
        /*0ddc*/ 	.word	0xffffffff


	//   ....[84]....
        /*0de0*/ 	.word	0xffffffff


	//   ....[85]....
        /*0de4*/ 	.word	0xffffffff


	//   ....[86]....
        /*0de8*/ 	.word	0xffffffff


	//   ....[87]....
        /*0dec*/ 	.word	0xffffffff


	//   ....[88]....
        /*0df0*/ 	.word	0xffffffff


	//   ....[89]....
        /*0df4*/ 	.word	0xffffffff


	//   ....[90]....
        /*0df8*/ 	.word	0xffffffff


	//   ....[91]....
        /*0dfc*/ 	.word	0xffffffff


	//   ....[92]....
        /*0e00*/ 	.word	0xffffffff


	//   ....[93]....
        /*0e04*/ 	.word	0xffffffff


	//   ....[94]....
        /*0e08*/ 	.word	0xffffffff


	//   ....[95]....
        /*0e0c*/ 	.word	0xffffffff


	//   ....[96]....
        /*0e10*/ 	.word	0xffffffff


	//   ....[97]....
        /*0e14*/ 	.word	0xffffffff


	//   ....[98]....
        /*0e18*/ 	.word	0xffffffff


	//   ....[99]....
        /*0e1c*/ 	.word	0xffffffff


	//   ....[100]....
        /*0e20*/ 	.word	0xffffffff


	//   ....[101]....
        /*0e24*/ 	.word	0xffffffff


	//   ....[102]....
        /*0e28*/ 	.word	0xffffffff


	//   ....[103]....
        /*0e2c*/ 	.word	0xffffffff


	//   ....[104]....
        /*0e30*/ 	.word	0xffffffff


	//   ....[105]....
        /*0e34*/ 	.word	0xffffffff


	//   ....[106]....
        /*0e38*/ 	.word	0xffffffff


	//   ....[107]....
        /*0e3c*/ 	.word	0xffffffff


	//   ....[108]....
        /*0e40*/ 	.word	0xffffffff


	//   ....[109]....
        /*0e44*/ 	.word	0xffffffff


	//   ....[110]....
        /*0e48*/ 	.word	0xffffffff


	//   ....[111]....
        /*0e4c*/ 	.word	0xffffffff


	//   ....[112]....
        /*0e50*/ 	.word	0xffffffff


	//   ....[113]....
        /*0e54*/ 	.word	0xffffffff


	//   ....[114]....
        /*0e58*/ 	.word	0xffffffff


	//   ....[115]....
        /*0e5c*/ 	.word	0xffffffff


	//   ....[116]....
        /*0e60*/ 	.word	0xffffffff


	//   ....[117]....
        /*0e64*/ 	.word	0xffffffff


	//   ....[118]....
        /*0e68*/ 	.word	0xffffffff


	//   ....[119]....
        /*0e6c*/ 	.word	0xffffffff


	//   ....[120]....
        /*0e70*/ 	.word	0xffffffff


	//   ....[121]....
        /*0e74*/ 	.word	0xffffffff


	//   ....[122]....
        /*0e78*/ 	.word	0xffffffff


	//   ....[123]....
        /*0e7c*/ 	.word	0xffffffff


	//   ....[124]....
        /*0e80*/ 	.word	0xffffffff


	//   ....[125]....
        /*0e84*/ 	.word	0xffffffff


	//   ....[126]....
        /*0e88*/ 	.word	0xffffffff


	//   ....[127]....
        /*0e8c*/ 	.word	0xffffffff


	//   ....[128]....
        /*0e90*/ 	.word	0xffffffff


	//   ....[129]....
        /*0e94*/ 	.word	0xffffffff


	//   ....[130]....
        /*0e98*/ 	.word	0xffffffff


	//   ....[131]....
        /*0e9c*/ 	.word	0xffffffff


	//   ....[132]....
        /*0ea0*/ 	.word	0xffffffff


	//   ....[133]....
        /*0ea4*/ 	.word	0xffffffff


	//   ....[134]....
        /*0ea8*/ 	.word	0xffffffff


	//   ....[135]....
        /*0eac*/ 	.word	0xffffffff


	//   ....[136]....
        /*0eb0*/ 	.word	0xffffffff


	//   ....[137]....
        /*0eb4*/ 	.word	0xffffffff


	//   ....[138]....
        /*0eb8*/ 	.word	0xffffffff


	//   ....[139]....
        /*0ebc*/ 	.word	0xffffffff


	//   ....[140]....
        /*0ec0*/ 	.word	0xffffffff


	//   ....[141]....
        /*0ec4*/ 	.word	0xffffffff


	//   ....[142]....
        /*0ec8*/ 	.word	0xffffffff


	//   ....[143]....
        /*0ecc*/ 	.word	0xffffffff


	//   ....[144]....
        /*0ed0*/ 	.word	0xffffffff


	//   ....[145]....
        /*0ed4*/ 	.word	0xffffffff


	//   ....[146]....
        /*0ed8*/ 	.word	0xffffffff


	//   ....[147]....
        /*0edc*/ 	.word	0xffffffff


	//   ....[148]....
        /*0ee0*/ 	.word	0xffffffff


	//   ....[149]....
        /*0ee4*/ 	.word	0xffffffff


	//   ....[150]....
        /*0ee8*/ 	.word	0xffffffff


	//   ....[151]....
        /*0eec*/ 	.word	0xffffffff


	//   ....[152]....
        /*0ef0*/ 	.word	0xffffffff


	//   ....[153]....
        /*0ef4*/ 	.word	0xffffffff


	//   ....[154]....
        /*0ef8*/ 	.word	0xffffffff


	//   ....[155]....
        /*0efc*/ 	.word	0xffffffff


	//   ....[156]....
        /*0f00*/ 	.word	0xffffffff


	//   ....[157]....
        /*0f04*/ 	.word	0xffffffff


	//   ....[158]....
        /*0f08*/ 	.word	0xffffffff


	//   ....[159]....
        /*0f0c*/ 	.word	0xffffffff


	//   ....[160]....
        /*0f10*/ 	.word	0xffffffff


	//   ....[161]....
        /*0f14*/ 	.word	0xffffffff


	//   ....[162]....
        /*0f18*/ 	.word	0xffffffff


	//   ....[163]....
        /*0f1c*/ 	.word	0xffffffff


	//   ....[164]....
        /*0f20*/ 	.word	0xffffffff


	//   ....[165]....
        /*0f24*/ 	.word	0xffffffff


	//   ....[166]....
        /*0f28*/ 	.word	0xffffffff


	//   ....[167]....
        /*0f2c*/ 	.word	0xffffffff


	//   ....[168]....
        /*0f30*/ 	.word	0xffffffff


	//   ....[169]....
        /*0f34*/ 	.word	0xffffffff


	//   ....[170]....
        /*0f38*/ 	.word	0xffffffff


	//   ....[171]....
        /*0f3c*/ 	.word	0xffffffff


	//   ....[172]....
        /*0f40*/ 	.word	0xffffffff


	//   ....[173]....
        /*0f44*/ 	.word	0xffffffff


	//   ....[174]....
        /*0f48*/ 	.word	0xffffffff


	//   ....[175]....
        /*0f4c*/ 	.word	0xffffffff


	//   ....[176]....
        /*0f50*/ 	.word	0xffffffff


	//   ....[177]....
        /*0f54*/ 	.word	0xffffffff


	//   ....[178]....
        /*0f58*/ 	.word	0xffffffff


	//   ....[179]....
        /*0f5c*/ 	.word	0xffffffff


	//   ....[180]....
        /*0f60*/ 	.word	0xffffffff


	//   ....[181]....
        /*0f64*/ 	.word	0xffffffff


	//   ....[182]....
        /*0f68*/ 	.word	0xffffffff


	//   ....[183]....
        /*0f6c*/ 	.word	0xffffffff


	//   ....[184]....
        /*0f70*/ 	.word	0xffffffff


	//   ....[185]....
        /*0f74*/ 	.word	0xffffffff


	//   ....[186]....
        /*0f78*/ 	.word	0xffffffff


	//   ....[187]....
        /*0f7c*/ 	.word	0xffffffff


	//   ....[188]....
        /*0f80*/ 	.word	0xffffffff


	//   ....[189]....
        /*0f84*/ 	.word	0xffffffff


	//   ....[190]....
        /*0f88*/ 	.word	0xffffffff


	//   ....[191]....
        /*0f8c*/ 	.word	0xffffffff


	//   ....[192]....
        /*0f90*/ 	.word	0xffffffff


	//   ....[193]....
        /*0f94*/ 	.word	0xffffffff


	//   ....[194]....
        /*0f98*/ 	.word	0xffffffff


	//   ....[195]....
        /*0f9c*/ 	.word	0xffffffff


	//   ....[196]....
        /*0fa0*/ 	.word	0xffffffff


	//   ....[197]....
        /*0fa4*/ 	.word	0xffffffff


	//   ....[198]....
        /*0fa8*/ 	.word	0xffffffff


	//   ....[199]....
        /*0fac*/ 	.word	0xffffffff


	//   ....[200]....
        /*0fb0*/ 	.word	0xffffffff


	//   ....[201]....
        /*0fb4*/ 	.word	0x0500000f


	//   ....[202]....
        /*0fb8*/ 	.word	0x0500000f


	//   ....[203]....
        /*0fbc*/ 	.word	0x0500000f


	//   ....[204]....
        /*0fc0*/ 	.word	0x0500000f


	//   ....[205]....
        /*0fc4*/ 	.word	0x0500000f


	//   ....[206]....
        /*0fc8*/ 	.word	0x0500000f


	//   ....[207]....
        /*0fcc*/ 	.word	0x0500000f


	//   ....[208]....
        /*0fd0*/ 	.word	0x0500000f


	//   ....[209]....
        /*0fd4*/ 	.word	0x0500000f


	//   ....[210]....
        /*0fd8*/ 	.word	0x0500000f


	//   ....[211]....
        /*0fdc*/ 	.word	0x0500000f


	//   ....[212]....
        /*0fe0*/ 	.word	0x0500000f


	//   ....[213]....
        /*0fe4*/ 	.word	0x0500000f


	//   ....[214]....
        /*0fe8*/ 	.word	0x0500000f


	//   ....[215]....
        /*0fec*/ 	.word	0x0500000f


	//   ....[216]....
        /*0ff0*/ 	.word	0x0500000f


	//   ....[217]....
        /*0ff4*/ 	.word	0x0500000f


	//   ....[218]....
        /*0ff8*/ 	.word	0x0500000f


	//   ....[219]....
        /*0ffc*/ 	.word	0x0500000f


	//   ....[220]....
        /*1000*/ 	.word	0x0500000f


	//   ....[221]....
        /*1004*/ 	.word	0x0500000f


	//   ....[222]....
        /*1008*/ 	.word	0x0500000f


	//   ....[223]....
        /*100c*/ 	.word	0x0500000f


	//   ....[224]....
        /*1010*/ 	.word	0x0500000f


	//   ....[225]....
        /*1014*/ 	.word	0x0500000f


	//   ....[226]....
        /*1018*/ 	.word	0x0500000f


	//   ....[227]....
        /*101c*/ 	.word	0x0500000f


	//   ....[228]....
        /*1020*/ 	.word	0x0500000f


	//   ....[229]....
        /*1024*/ 	.word	0x0500000f


	//   ....[230]....
        /*1028*/ 	.word	0x0500000f


	//   ....[231]....
        /*102c*/ 	.word	0x0500000f


	//   ....[232]....
        /*1030*/ 	.word	0x0500000f


	//   ....[233]....
        /*1034*/ 	.word	0x0500000f


	//   ....[234]....
        /*1038*/ 	.word	0x0500000f


	//   ....[235]....
        /*103c*/ 	.word	0x0500000f


	//   ....[236]....
        /*1040*/ 	.word	0x0500000f


	//   ....[237]....
        /*1044*/ 	.word	0x0500000f


	//   ....[238]....
        /*1048*/ 	.word	0x0500000f


	//   ....[239]....
        /*104c*/ 	.word	0x0500000f


	//   ....[240]....
        /*1050*/ 	.word	0x0500000f


	//   ....[241]....
        /*1054*/ 	.word	0x0500000f


	//   ....[242]....
        /*1058*/ 	.word	0x0500000f


	//   ....[243]....
        /*105c*/ 	.word	0x0500000f


	//   ....[244]....
        /*1060*/ 	.word	0x0500000f


	//   ....[245]....
        /*1064*/ 	.word	0x0500000f


	//   ....[246]....
        /*1068*/ 	.word	0x0500000f


	//   ....[247]....
        /*106c*/ 	.word	0x0500000f


	//   ....[248]....
        /*1070*/ 	.word	0x0500000f


	//   ....[249]....
        /*1074*/ 	.word	0x0500000f


	//   ....[250]....
        /*1078*/ 	.word	0x0500000f


	//   ....[251]....
        /*107c*/ 	.word	0x0500000f


	//   ....[252]....
        /*1080*/ 	.word	0x0500000f


	//   ....[253]....
        /*1084*/ 	.word	0x0500000f


	//   ....[254]....
        /*1088*/ 	.word	0x0500000f


	//   ....[255]....
        /*108c*/ 	.word	0x0500000f


	//   ....[0]....
        /*1090*/ 	.word	0x0500000f


	//   ....[1]....
        /*1094*/ 	.word	0x0500000f


	//   ....[2]....
        /*1098*/ 	.word	0x0500000f


	//   ....[3]....
        /*109c*/ 	.word	0x0500000f


	//   ....[4]....
        /*10a0*/ 	.word	0x0500000f


	//   ....[5]....
        /*10a4*/ 	.word	0x0500000f


	//   ....[6]....
        /*10a8*/ 	.word	0x0500000f


	//   ....[7]....
        /*10ac*/ 	.word	0x0500000f


	//   ....[8]....
        /*10b0*/ 	.word	0x0500000f


	//   ....[9]....
        /*10b4*/ 	.word	0x0500000f


	//   ....[10]....
        /*10b8*/ 	.word	0x0500000f


	//   ....[11]....
        /*10bc*/ 	.word	0x0500000f


	//   ....[12]....
        /*10c0*/ 	.word	0x0500000f


	//   ....[13]....
        /*10c4*/ 	.word	0x0500000f


	//   ....[14]....
        /*10c8*/ 	.word	0x0500000f


	//   ....[15]....
        /*10cc*/ 	.word	0x0500000f


	//   ....[16]....
        /*10d0*/ 	.word	0x0500000f


	//   ....[17]....
        /*10d4*/ 	.word	0x0500000f


	//   ....[18]....
        /*10d8*/ 	.word	0x0500000f


	//   ....[19]....
        /*10dc*/ 	.word	0x0500000f


	//   ....[20]....
        /*10e0*/ 	.word	0x0500000f


	//   ....[21]....
        /*10e4*/ 	.word	0x0500000f


	//   ....[22]....
        /*10e8*/ 	.word	0x0500000f


	//   ....[23]....
        /*10ec*/ 	.word	0x0500000f


	//   ....[24]....
        /*10f0*/ 	.word	0x0500000f


	//   ....[25]....
        /*10f4*/ 	.word	0x0500000f


	//   ....[26]....
        /*10f8*/ 	.word	0x0500000f


	//   ....[27]....
        /*10fc*/ 	.word	0x0500000f


	//   ....[28]....
        /*1100*/ 	.word	0x0500000f


	//   ....[29]....
        /*1104*/ 	.word	0x0500000f


	//   ....[30]....
        /*1108*/ 	.word	0x0500000f


	//   ....[31]....
        /*110c*/ 	.word	0x0500000f


	//   ....[32]....
        /*1110*/ 	.word	0x0500000f


	//   ....[33]....
        /*1114*/ 	.word	0x0500000f


	//   ....[34]....
        /*1118*/ 	.word	0x0500000f


	//   ....[35]....
        /*111c*/ 	.word	0x0500000f


	//   ....[36]....
        /*1120*/ 	.word	0x0500000f


	//   ....[37]....
        /*1124*/ 	.word	0x0500000f


	//   ....[38]....
        /*1128*/ 	.word	0x0500000f


	//   ....[39]....
        /*112c*/ 	.word	0x0500000f


	//   ....[40]....
        /*1130*/ 	.word	0x0500000f


	//   ....[41]....
        /*1134*/ 	.word	0x0500000f


	//   ....[42]....
        /*1138*/ 	.word	0x0500000f


	//   ....[43]....
        /*113c*/ 	.word	0x0500000f


	//   ....[44]....
        /*1140*/ 	.word	0x0500000f


	//   ....[45]....
        /*1144*/ 	.word	0x0500000f


	//   ....[46]....
        /*1148*/ 	.word	0x0500000f


	//   ....[47]....
        /*114c*/ 	.word	0x0500000f


	//   ....[48]....
        /*1150*/ 	.word	0x0500000f


	//   ....[49]....
        /*1154*/ 	.word	0x0500000f


	//   ....[50]....
        /*1158*/ 	.word	0x0500000f


	//   ....[51]....
        /*115c*/ 	.word	0x0500000f


	//   ....[52]....
        /*1160*/ 	.word	0x0500000f


	//   ....[53]....
        /*1164*/ 	.word	0x0500000f


	//   ....[54]....
        /*1168*/ 	.word	0x0500000f


	//   ....[55]....
        /*116c*/ 	.word	0x0500000f


	//   ....[56]....
        /*1170*/ 	.word	0x0500000f


	//   ....[57]....
        /*1174*/ 	.word	0x0500000f


	//   ....[58]....
        /*1178*/ 	.word	0x0500000f


	//   ....[59]....
        /*117c*/ 	.word	0x0500000f


	//   ....[60]....
        /*1180*/ 	.word	0x0500000f


	//   ....[61]....
        /*1184*/ 	.word	0x0500000f


	//   ....[62]....
        /*1188*/ 	.word	0x0500000f


	//   ....[63]....
        /*118c*/ 	.word	0x0500000f


	//   ....[64]....
        /*1190*/ 	.word	0x0500000f


	//   ....[65]....
        /*1194*/ 	.word	0x0500000f


	//   ....[66]....
        /*1198*/ 	.word	0x0500000f


	//   ....[67]....
        /*119c*/ 	.word	0x0500000f


	//   ....[68]....
        /*11a0*/ 	.word	0x0500000f


	//   ....[69]....
        /*11a4*/ 	.word	0x0500000f


	//   ....[70]....
        /*11a8*/ 	.word	0x0500000f


	//   ....[71]....
        /*11ac*/ 	.word	0x0500000f


	//   ....[72]....
        /*11b0*/ 	.word	0x0500000f


	//   ....[73]....
        /*11b4*/ 	.word	0x0500000f


	//   ....[74]....
        /*11b8*/ 	.word	0x0500000f


	//   ....[75]....
        /*11bc*/ 	.word	0x0500000f


	//   ....[76]....
        /*11c0*/ 	.word	0x0500000f


	//   ....[77]....
        /*11c4*/ 	.word	0x0500000f


	//   ....[78]....
        /*11c8*/ 	.word	0x0500000f


	//   ....[79]....
        /*11cc*/ 	.word	0x0500000f


	//   ....[80]....
        /*11d0*/ 	.word	0x0500000f


	//   ....[81]....
        /*11d4*/ 	.word	0x0500000f


	//   ....[82]....
        /*11d8*/ 	.word	0x0500000f


	//   ....[83]....
        /*11dc*/ 	.word	0x0500000f


	//   ....[84]....
        /*11e0*/ 	.word	0x0500000f


	//   ....[85]....
        /*11e4*/ 	.word	0x0500000f


	//   ....[86]....
        /*11e8*/ 	.word	0x0500000f


	//   ....[87]....
        /*11ec*/ 	.word	0x0500000f


	//   ....[88]....
        /*11f0*/ 	.word	0x0500000f


	//   ....[89]....
        /*11f4*/ 	.word	0x0500000f


	//   ....[90]....
        /*11f8*/ 	.word	0x0500000f


	//   ....[91]....
        /*11fc*/ 	.word	0x0500000f


	//   ....[92]....
        /*1200*/ 	.word	0x0500000f


	//   ....[93]....
        /*1204*/ 	.word	0x0500000f


	//   ....[94]....
        /*1208*/ 	.word	0x0500000f


	//----- nvinfo : EIATTR_COOP_GROUP_INSTR_OFFSETS
	.align		4
.L_1600:
        /*120c*/ 	.byte	0x04, 0x28
        /*120e*/ 	.short	(.L_1602 - .L_1601)


	//   ....[0]....
.L_1601:
        /*1210*/ 	.word	0x00000070


	//   ....[1]....
        /*1214*/ 	.word	0x00000140


	//   ....[2]....
        /*1218*/ 	.word	0x00000190


	//   ....[3]....
        /*121c*/ 	.word	0x000003e0


	//   ....[4]....
        /*1220*/ 	.word	0x00000540


	//   ....[5]....
        /*1224*/ 	.word	0x00000660


	//   ....[6]....
        /*1228*/ 	.word	0x000007c0


	//   ....[7]....
        /*122c*/ 	.word	0x00003920


	//   ....[8]....
        /*1230*/ 	.word	0x00003930


	//   ....[9]....
        /*1234*/ 	.word	0x00004060


	//   ....[10]....
        /*1238*/ 	.word	0x00004070


	//   ....[11]....
        /*123c*/ 	.word	0x00004cb0


	//   ....[12]....
        /*1240*/ 	.word	0x00004cc0


	//   ....[13]....
        /*1244*/ 	.word	0x000054a0


	//   ....[14]....
        /*1248*/ 	.word	0x000054b0


	//   ....[15]....
        /*124c*/ 	.word	0x00005ef0


	//   ....[16]....
        /*1250*/ 	.word	0x00005f00


	//   ....[17]....
        /*1254*/ 	.word	0x00006010


	//   ....[18]....
        /*1258*/ 	.word	0x00006020


	//   ....[19]....
        /*125c*/ 	.word	0x00006420


	//   ....[20]....
        /*1260*/ 	.word	0x00006450


	//   ....[21]....
        /*1264*/ 	.word	0x00006720


	//   ....[22]....
        /*1268*/ 	.word	0x00006740


	//   ....[23]....
        /*126c*/ 	.word	0x000073a0


	//   ....[24]....
        /*1270*/ 	.word	0x00007b70


	//   ....[25]....
        /*1274*/ 	.word	0x00007b80


	//   ....[26]....
        /*1278*/ 	.word	0x00007b90


	//   ....[27]....
        /*127c*/ 	.word	0x00007ba0


	//   ....[28]....
        /*1280*/ 	.word	0x00007e90


	//   ....[29]....
        /*1284*/ 	.word	0x00007ea0


	//   ....[30]....
        /*1288*/ 	.word	0x00007eb0


	//   ....[31]....
        /*128c*/ 	.word	0x00007ec0


	//   ....[32]....
        /*1290*/ 	.word	0x000091c0


	//   ....[33]....
        /*1294*/ 	.word	0x000091e0


	//   ....[34]....
        /*1298*/ 	.word	0x000091f0


	//   ....[35]....
        /*129c*/ 	.word	0x00009200


	//   ....[36]....
        /*12a0*/ 	.word	0x000092f0


	//   ....[37]....
        /*12a4*/ 	.word	0x00009310


	//   ....[38]....
        /*12a8*/ 	.word	0x00009320


	//   ....[39]....
        /*12ac*/ 	.word	0x000093b0


	//   ....[40]....
        /*12b0*/ 	.word	0x0000b800


	//   ....[41]....
        /*12b4*/ 	.word	0x0000bc70


	//   ....[42]....
        /*12b8*/ 	.word	0x0000bce0


	//   ....[43]....
        /*12bc*/ 	.word	0x0000bdc0


	//   ....[44]....
        /*12c0*/ 	.word	0x0000c1a0


	//   ....[45]....
        /*12c4*/ 	.word	0x0000c1c0


	//   ....[46]....
        /*12c8*/ 	.word	0x0000e120


	//   ....[47]....
        /*12cc*/ 	.word	0x0000e140


	//   ....[48]....
        /*12d0*/ 	.word	0x0000e750


	//   ....[49]....
        /*12d4*/ 	.word	0x0000e850


	//   ....[50]....
        /*12d8*/ 	.word	0x0000eee0


	//   ....[51]....
        /*12dc*/ 	.word	0x0000f0b0


	//   ....[52]....
        /*12e0*/ 	.word	0x000112d0


	//   ....[53]....
        /*12e4*/ 	.word	0x000112f0


	//   ....[54]....
        /*12e8*/ 	.word	0x000119d0


	//   ....[55]....
        /*12ec*/ 	.word	0x00011b30


	//   ....[56]....
        /*12f0*/ 	.word	0x00012be0


	//   ....[57]....
        /*12f4*/ 	.word	0x00012c70


	//   ....[58]....
        /*12f8*/ 	.word	0x00012d20


	//   ....[59]....
        /*12fc*/ 	.word	0x00012ef0


	//   ....[60]....
        /*1300*/ 	.word	0x00014740


	//   ....[61]....
        /*1304*/ 	.word	0x00014760


	//   ....[62]....
        /*1308*/ 	.word	0x00014770


	//   ....[63]....
        /*130c*/ 	.word	0x00014780


	//   ....[64]....
        /*1310*/ 	.word	0x000151a0


	//   ....[65]....
        /*1314*/ 	.word	0x000151b0


	//   ....[66]....
        /*1318*/ 	.word	0x000153e0


	//   ....[67]....
        /*131c*/ 	.word	0x000153f0


	//   ....[68]....
        /*1320*/ 	.word	0x00015620


	//   ....[69]....
        /*1324*/ 	.word	0x00015630


	//   ....[70]....
        /*1328*/ 	.word	0x00015860


	//   ....[71]....
        /*132c*/ 	.word	0x00015870


	//   ....[72]....
        /*1330*/ 	.word	0x00015d40


	//   ....[73]....
        /*1334*/ 	.word	0x00015d50


	//   ....[74]....
        /*1338*/ 	.word	0x000169d0


	//   ....[75]....
        /*133c*/ 	.word	0x000169e0


	//   ....[76]....
        /*1340*/ 	.word	0x00018020


	//   ....[77]....
        /*1344*/ 	.word	0x00018030


	//   ....[78]....
        /*1348*/ 	.word	0x00018270


	//   ....[79]....
        /*134c*/ 	.word	0x00018280


	//   ....[80]....
        /*1350*/ 	.word	0x000184b0


	//   ....[81]....
        /*1354*/ 	.word	0x000184c0


	//   ....[82]....
        /*1358*/ 	.word	0x000186f0


	//   ....[83]....
        /*135c*/ 	.word	0x00018700


	//   ....[84]....
        /*1360*/ 	.word	0x00018990


	//   ....[85]....
        /*1364*/ 	.word	0x00018b80


	//   ....[86]....
        /*1368*/ 	.word	0x00018bb0


	//   ....[87]....
        /*136c*/ 	.word	0x00018be0


	//   ....[88]....
        /*1370*/ 	.word	0x00018c10


	//   ....[89]....
        /*1374*/ 	.word	0x00018c40


	//   ....[90]....
        /*1378*/ 	.word	0x00018c70


	//   ....[91]....
        /*137c*/ 	.word	0x00018e00


	//   ....[92]....
        /*1380*/ 	.word	0x00018e30


	//   ....[93]....
        /*1384*/ 	.word	0x00018e60


	//   ....[94]....
        /*1388*/ 	.word	0x00018e90


	//   ....[95]....
        /*138c*/ 	.word	0x00018ec0


	//   ....[96]....
        /*1390*/ 	.word	0x00018ef0


	//   ....[97]....
        /*1394*/ 	.word	0x00018f80


	//   ....[98]....
        /*1398*/ 	.word	0x00018fb0


	//   ....[99]....
        /*139c*/ 	.word	0x00018fc0


	//   ....[100]....
        /*13a0*/ 	.word	0x00019000


	//   ....[101]....
        /*13a4*/ 	.word	0x0001a4a0


	//   ....[102]....
        /*13a8*/ 	.word	0x0001c5f0


	//   ....[103]....
        /*13ac*/ 	.word	0x0001c610


	//   ....[104]....
        /*13b0*/ 	.word	0x0001c6a0


	//   ....[105]....
        /*13b4*/ 	.word	0x0001c6c0


	//   ....[106]....
        /*13b8*/ 	.word	0x0001c740


	//   ....[107]....
        /*13bc*/ 	.word	0x0001c760


	//   ....[108]....
        /*13c0*/ 	.word	0x0001c7e0


	//   ....[109]....
        /*13c4*/ 	.word	0x0001c800


	//   ....[110]....
        /*13c8*/ 	.word	0x0001c880


	//   ....[111]....
        /*13cc*/ 	.word	0x0001c8a0


	//   ....[112]....
        /*13d0*/ 	.word	0x0001c8b0


	//   ....[113]....
        /*13d4*/ 	.word	0x0001c8c0


	//   ....[114]....
        /*13d8*/ 	.word	0x0001d060


	//   ....[115]....
        /*13dc*/ 	.word	0x0001d090


	//   ....[116]....
        /*13e0*/ 	.word	0x0001d180


	//   ....[117]....
        /*13e4*/ 	.word	0x0001d190


	//   ....[118]....
        /*13e8*/ 	.word	0x0001d240


	//   ....[119]....
        /*13ec*/ 	.word	0x0001d250


	//   ....[120]....
        /*13f0*/ 	.word	0x0001d2d0


	//   ....[121]....
        /*13f4*/ 	.word	0x0001d2e0


	//   ....[122]....
        /*13f8*/ 	.word	0x0001d2f0


	//   ....[123]....
        /*13fc*/ 	.word	0x0001d390


	//   ....[124]....
        /*1400*/ 	.word	0x0001d3c0


	//   ....[125]....
        /*1404*/ 	.word	0x0001d440


	//   ....[126]....
        /*1408*/ 	.word	0x0001d470


	//   ....[127]....
        /*140c*/ 	.word	0x0001d490


	//   ....[128]....
        /*1410*/ 	.word	0x0001d4e0


	//   ....[129]....
        /*1414*/ 	.word	0x0001d4f0


	//   ....[130]....
        /*1418*/ 	.word	0x0001dbb0


	//   ....[131]....
        /*141c*/ 	.word	0x0001dbe0


	//   ....[132]....
        /*1420*/ 	.word	0x0001dc00


	//   ....[133]....
        /*1424*/ 	.word	0x0001dcd0


	//   ....[134]....
        /*1428*/ 	.word	0x0001dd00


	//   ....[135]....
        /*142c*/ 	.word	0x0001dd70


	//   ....[136]....
        /*1430*/ 	.word	0x0001dde0


	//   ....[137]....
        /*1434*/ 	.word	0x0001ddf0


	//   ....[138]....
        /*1438*/ 	.word	0x0001de70


	//   ....[139]....
        /*143c*/ 	.word	0x0001de80


	//   ....[140]....
        /*1440*/ 	.word	0x0001df00


	//   ....[141]....
        /*1444*/ 	.word	0x0001df10


	//   ....[142]....
        /*1448*/ 	.word	0x0001df90


	//   ....[143]....
        /*144c*/ 	.word	0x0001dfa0


	//   ....[144]....
        /*1450*/ 	.word	0x0001e020


	//   ....[145]....
        /*1454*/ 	.word	0x0001e030


	//   ....[146]....
        /*1458*/ 	.word	0x0001e540


	//   ....[147]....
        /*145c*/ 	.word	0x0001e560


	//   ....[148]....
        /*1460*/ 	.word	0x0001e5b0


	//   ....[149]....
        /*1464*/ 	.word	0x0001e670


	//   ....[150]....
        /*1468*/ 	.word	0x0001e680


	//   ....[151]....
        /*146c*/ 	.word	0x0001e6b0


	//   ....[152]....
        /*1470*/ 	.word	0x0001e740


	//   ....[153]....
        /*1474*/ 	.word	0x0001e7f0


	//   ....[154]....
        /*1478*/ 	.word	0x0001e800


	//   ....[155]....
        /*147c*/ 	.word	0x0001e830


	//   ....[156]....
        /*1480*/ 	.word	0x0001e840


	//   ....[157]....
        /*1484*/ 	.word	0x0001e8d0


	//   ....[158]....
        /*1488*/ 	.word	0x0001efe0


	//   ....[159]....
        /*148c*/ 	.word	0x0001f000


	//   ....[160]....
        /*1490*/ 	.word	0x0001f050


	//   ....[161]....
        /*1494*/ 	.word	0x0001f060


	//   ....[162]....
        /*1498*/ 	.word	0x0001f0a0


	//   ....[163]....
        /*149c*/ 	.word	0x0001f0b0


	//   ....[164]....
        /*14a0*/ 	.word	0x0001f0f0


	//   ....[165]....
        /*14a4*/ 	.word	0x0001f100


	//   ....[166]....
        /*14a8*/ 	.word	0x0001f140


	//   ....[167]....
        /*14ac*/ 	.word	0x0001f150


	//   ....[168]....
        /*14b0*/ 	.word	0x0001f160


	//   ....[169]....
        /*14b4*/ 	.word	0x0001f1a0


	//   ....[170]....
        /*14b8*/ 	.word	0x0001f4c0


	//   ....[171]....
        /*14bc*/ 	.word	0x0001f4e0


	//   ....[172]....
        /*14c0*/ 	.word	0x0001f4f0


	//   ....[173]....
        /*14c4*/ 	.word	0x0001f500


	//   ....[174]....
        /*14c8*/ 	.word	0x0001f520


	//   ....[175]....
        /*14cc*/ 	.word	0x0001f590


	//   ....[176]....
        /*14d0*/ 	.word	0x0001f600


	//   ....[177]....
        /*14d4*/ 	.word	0x0001f620


	//   ....[178]....
        /*14d8*/ 	.word	0x0001f630


	//   ....[179]....
        /*14dc*/ 	.word	0x0001f690


	//   ....[180]....
        /*14e0*/ 	.word	0x0001f6b0


	//   ....[181]....
        /*14e4*/ 	.word	0x0001f710


	//   ....[182]....
        /*14e8*/ 	.word	0x0001fc50


	//   ....[183]....
        /*14ec*/ 	.word	0x0001fc80


	//   ....[184]....
        /*14f0*/ 	.word	0x0001fce0


	//   ....[185]....
        /*14f4*/ 	.word	0x0001fd10


	//   ....[186]....
        /*14f8*/ 	.word	0x0001fd40


	//   ....[187]....
        /*14fc*/ 	.word	0x0001fd70


	//   ....[188]....
        /*1500*/ 	.word	0x0001fda0


	//   ....[189]....
        /*1504*/ 	.word	0x0001fdd0


	//   ....[190]....
        /*1508*/ 	.word	0x0001ff70


	//   ....[191]....
        /*150c*/ 	.word	0x0001ffa0


	//   ....[192]....
        /*1510*/ 	.word	0x0001ffd0


	//   ....[193]....
        /*1514*/ 	.word	0x00020000


	//   ....[194]....
        /*1518*/ 	.word	0x00020030


	//   ....[195]....
        /*151c*/ 	.word	0x00020060


	//   ....[196]....
        /*1520*/ 	.word	0x00020120


	//   ....[197]....
        /*1524*/ 	.word	0x00020140


	//   ....[198]....
        /*1528*/ 	.word	0x00020160


	//   ....[199]....
        /*152c*/ 	.word	0x000201c0


	//   ....[200]....
        /*1530*/ 	.word	0x00020be0


	//   ....[201]....
        /*1534*/ 	.word	0x00020f00


	//   ....[202]....
        /*1538*/ 	.word	0x00020f90


	//   ....[203]....
        /*153c*/ 	.word	0x00021020


	//   ....[204]....
        /*1540*/ 	.word	0x000210b0


	//   ....[205]....
        /*1544*/ 	.word	0x00021190


	//   ....[206]....
        /*1548*/ 	.word	0x00021220


	//   ....[207]....
        /*154c*/ 	.word	0x000212c0


	//   ....[208]....
        /*1550*/ 	.word	0x00021350


	//   ....[209]....
        /*1554*/ 	.word	0x00021440


	//   ....[210]....
        /*1558*/ 	.word	0x000214d0


	//   ....[211]....
        /*155c*/ 	.word	0x00021570


	//   ....[212]....
        /*1560*/ 	.word	0x00021600


	//   ....[213]....
        /*1564*/ 	.word	0x000216e0


	//   ....[214]....
        /*1568*/ 	.word	0x00021780


	//   ....[215]....
        /*156c*/ 	.word	0x00021810


	//   ....[216]....
        /*1570*/ 	.word	0x00021860


	//   ....[217]....
        /*1574*/ 	.word	0x000218b0


	//   ....[218]....
        /*1578*/ 	.word	0x00021950


	//   ....[219]....
        /*157c*/ 	.word	0x000219e0


	//   ....[220]....
        /*1580*/ 	.word	0x00021a30


	//   ....[221]....
        /*1584*/ 	.word	0x00021a80


	//   ....[222]....
        /*1588*/ 	.word	0x00021b80


	//   ....[223]....
        /*158c*/ 	.word	0x00021c30


	//   ....[224]....
        /*1590*/ 	.word	0x00021cb0


	//   ....[225]....
        /*1594*/ 	.word	0x00021d20


	//   ....[226]....
        /*1598*/ 	.word	0x00021e40


	//   ....[227]....
        /*159c*/ 	.word	0x00021f50


	//   ....[228]....
        /*15a0*/ 	.word	0x00022020


	//   ....[229]....
        /*15a4*/ 	.word	0x00022070


	//   ....[230]....
        /*15a8*/ 	.word	0x00022370


	//   ....[231]....
        /*15ac*/ 	.word	0x000223c0


	//   ....[232]....
        /*15b0*/ 	.word	0x00022450


	//   ....[233]....
        /*15b4*/ 	.word	0x000224e0


	//   ....[234]....
        /*15b8*/ 	.word	0x00022570


	//   ....[235]....
        /*15bc*/ 	.word	0x00022600


	//   ....[236]....
        /*15c0*/ 	.word	0x00022690


	//   ....[237]....
        /*15c4*/ 	.word	0x00022720


	//   ....[238]....
        /*15c8*/ 	.word	0x000227a0


	//   ....[239]....
        /*15cc*/ 	.word	0x000227f0


	//   ....[240]....
        /*15d0*/ 	.word	0x00022890


	//   ....[241]....
        /*15d4*/ 	.word	0x00022920


	//   ....[242]....
        /*15d8*/ 	.word	0x000229b0


	//   ....[243]....
        /*15dc*/ 	.word	0x00022a00


	//   ....[244]....
        /*15e0*/ 	.word	0x00022aa0


	//   ....[245]....
        /*15e4*/ 	.word	0x00022b30


	//   ....[246]....
        /*15e8*/ 	.word	0x00022bd0


	//   ....[247]....
        /*15ec*/ 	.word	0x00022c60


	//   ....[248]....
        /*15f0*/ 	.word	0x00022d00


	//   ....[249]....
        /*15f4*/ 	.word	0x00022d90


	//   ....[250]....
        /*15f8*/ 	.word	0x00022e60


	//   ....[251]....
        /*15fc*/ 	.word	0x00023140


	//   ....[252]....
        /*1600*/ 	.word	0x00023230


	//   ....[253]....
        /*1604*/ 	.word	0x000232d0


	//   ....[254]....
        /*1608*/ 	.word	0x00023330


	//   ....[255]....
        /*160c*/ 	.word	0x00023420


	//   ....[0]....
        /*1610*/ 	.word	0x00023490


	//   ....[1]....
        /*1614*/ 	.word	0x00023580


	//   ....[2]....
        /*1618*/ 	.word	0x000235f0


	//   ....[3]....
        /*161c*/ 	.word	0x000236e0


	//   ....[4]....
        /*1620*/ 	.word	0x00023750


	//   ....[5]....
        /*1624*/ 	.word	0x00023840


	//   ....[6]....
        /*1628*/ 	.word	0x000238b0


	//   ....[7]....
        /*162c*/ 	.word	0x00023950


	//   ....[8]....
        /*1630*/ 	.word	0x00023a40


	//   ....[9]....
        /*1634*/ 	.word	0x00023af0


	//   ....[10]....
        /*1638*/ 	.word	0x00023b50


	//   ....[11]....
        /*163c*/ 	.word	0x00023c40


	//   ....[12]....
        /*1640*/ 	.word	0x00023ca0


	//   ....[13]....
        /*1644*/ 	.word	0x00023dc0


	//   ....[14]....
        /*1648*/ 	.word	0x00023e20


	//   ....[15]....
        /*164c*/ 	.word	0x00023f10


	//   ....[16]....
        /*1650*/ 	.word	0x00023f70


	//   ....[17]....
        /*1654*/ 	.word	0x00024010


	//   ....[18]....
        /*1658*/ 	.word	0x000240e0


	//   ....[19]....
        /*165c*/ 	.word	0x00024180


	//   ....[20]....
        /*1660*/ 	.word	0x00024250


	//   ....[21]....
        /*1664*/ 	.word	0x000242f0


	//   ....[22]....
        /*1668*/ 	.word	0x000243a0


	//   ....[23]....
        /*166c*/ 	.word	0x00024440


	//   ....[24]....
        /*1670*/ 	.word	0x000246b0


	//   ....[25]....
        /*1674*/ 	.word	0x00024770


	//   ....[26]....
        /*1678*/ 	.word	0x00024830


	//   ....[27]....
        /*167c*/ 	.word	0x00024920


	//   ....[28]....
        /*1680*/ 	.word	0x000249e0


	//   ....[29]....
        /*1684*/ 	.word	0x00024aa0


	//   ....[30]....
        /*1688*/ 	.word	0x00024b60


	//   ....[31]....
        /*168c*/ 	.word	0x00024c20


	//   ....[32]....
        /*1690*/ 	.word	0x00024ce0


	//   ....[33]....
        /*1694*/ 	.word	0x00024da0


	//   ....[34]....
        /*1698*/ 	.word	0x00024e60


	//   ....[35]....
        /*169c*/ 	.word	0x00024f20


	//   ....[36]....
        /*16a0*/ 	.word	0x00024fe0


	//   ....[37]....
        /*16a4*/ 	.word	0x00025090


	//   ....[38]....
        /*16a8*/ 	.word	0x000250f0


	//   ....[39]....
        /*16ac*/ 	.word	0x000251d0


	//   ....[40]....
        /*16b0*/ 	.word	0x00025310


	//   ....[41]....
        /*16b4*/ 	.word	0x000253f0


	//   ....[42]....
        /*16b8*/ 	.word	0x00025480


	//   ....[43]....
        /*16bc*/ 	.word	0x00025590


	//   ....[44]....
        /*16c0*/ 	.word	0x000255f0


	//   ....[45]....
        /*16c4*/ 	.word	0x00025700


	//   ....[46]....
        /*16c8*/ 	.word	0x00025760


	//   ....[47]....
        /*16cc*/ 	.word	0x00025870


	//   ....[48]....
        /*16d0*/ 	.word	0x000258d0


	//   ....[49]....
        /*16d4*/ 	.word	0x000259e0


	//   ....[50]....
        /*16d8*/ 	.word	0x00025a40


	//   ....[51]....
        /*16dc*/ 	.word	0x00025b00


	//   ....[52]....
        /*16e0*/ 	.word	0x00025c60


	//   ....[53]....
        /*16e4*/ 	.word	0x00025d00


	//   ....[54]....
        /*16e8*/ 	.word	0x00025d60


	//   ....[55]....
        /*16ec*/ 	.word	0x00025e10


	//   ....[56]....
        /*16f0*/ 	.word	0x00025e70


	//   ....[57]....
        /*16f4*/ 	.word	0x00025f20


	//   ....[58]....
        /*16f8*/ 	.word	0x00025f80


	//   ....[59]....
        /*16fc*/ 	.word	0x00026030


	//   ....[60]....
        /*1700*/ 	.word	0x00026090


	//   ....[61]....
        /*1704*/ 	.word	0x00026140


	//   ....[62]....
        /*1708*/ 	.word	0x000261a0


	//   ....[63]....
        /*170c*/ 	.word	0x00026250


	//   ....[64]....
        /*1710*/ 	.word	0x00026340


	//   ....[65]....
        /*1714*/ 	.word	0x000263e0


	//   ....[66]....
        /*1718*/ 	.word	0x00026440


	//   ....[67]....
        /*171c*/ 	.word	0x00026510


	//   ....[68]....
        /*1720*/ 	.word	0x00026570


	//   ....[69]....
        /*1724*/ 	.word	0x00026640


	//   ....[70]....
        /*1728*/ 	.word	0x000266a0


	//   ....[71]....
        /*172c*/ 	.word	0x00026770


	//   ....[72]....
        /*1730*/ 	.word	0x000267d0


	//   ....[73]....
        /*1734*/ 	.word	0x000268a0


	//   ....[74]....
        /*1738*/ 	.word	0x00026900


	//   ....[75]....
        /*173c*/ 	.word	0x000269d0


	//   ....[76]....
        /*1740*/ 	.word	0x00026a60


	//   ....[77]....
        /*1744*/ 	.word	0x00026b00


	//   ....[78]....
        /*1748*/ 	.word	0x00026c80


	//   ....[79]....
        /*174c*/ 	.word	0x00026cf0


	//   ....[80]....
        /*1750*/ 	.word	0x00026d60


	//   ....[81]....
        /*1754*/ 	.word	0x00026dd0


	//   ....[82]....
        /*1758*/ 	.word	0x00026e40


	//   ....[83]....
        /*175c*/ 	.word	0x00026ec0


	//   ....[84]....
        /*1760*/ 	.word	0x00026f40


	//   ....[85]....
        /*1764*/ 	.word	0x00026fd0


	//   ....[86]....
        /*1768*/ 	.word	0x00027040


	//   ....[87]....
        /*176c*/ 	.word	0x000270b0


	//   ....[88]....
        /*1770*/ 	.word	0x00027120


	//   ....[89]....
        /*1774*/ 	.word	0x000271a0


	//   ....[90]....
        /*1778*/ 	.word	0x00027210


	//   ....[91]....
        /*177c*/ 	.word	0x000272a0


	//   ....[92]....
        /*1780*/ 	.word	0x00027300


	//   ....[93]....
        /*1784*/ 	.word	0x00027390


	//   ....[94]....
        /*1788*/ 	.word	0x000274c0


	//----- nvinfo : EIATTR_REG_RECONFIG
	.align		4
.L_1602:
        /*178c*/ 	.byte	0x01, 0x54
	.zero		2


	//----- nvinfo : EIATTR_SYSCALL_OFFSETS
	.align		4
        /*1790*/ 	.byte	0x04, 0x46
        /*1792*/ 	.short	(.L_1604 - .L_1603)


	//   ....[0]....
.L_1603:
        /*1794*/ 	.word	0x00002490


	//   ....[1]....
        /*1798*/ 	.word	0x000025e0


	//   ....[2]....
        /*179c*/ 	.word	0x00007590


	//   ....[3]....
        /*17a0*/ 	.word	0x000078b0


	//   ....[4]....
        /*17a4*/ 	.word	0x0001bbe0


	//   ....[5]....
        /*17a8*/ 	.word	0x0001bd30


	//   ....[6]....
        /*17ac*/ 	.word	0x0001be20


	//   ....[7]....
        /*17b0*/ 	.word	0x0001cc80


	//   ....[8]....
        /*17b4*/ 	.word	0x0001d7c0


	//----- nvinfo : EIATTR_MBARRIER_INSTR_OFFSETS
	.align		4
.L_1604:
        /*17b8*/ 	.byte	0x04, 0x39
        /*17ba*/ 	.short	(.L_1606 - .L_1605)


	//   ....[0]....
.L_1605:
        /*17bc*/ 	.word	0x00000280
        /*17c0*/ 	.word	0x000000ff
        /*17c4*/ 	.word	0x00032400
        /*17c8*/ 	.short	0x0100
        /*17ca*/ 	.byte	0x08
	.zero		1


	//   ....[1]....
        /*17cc*/ 	.word	0x00000290
        /*17d0*/ 	.word	0x000000ff
        /*17d4*/ 	.word	0x00032410
        /*17d8*/ 	.short	0x0100
        /*17da*/ 	.byte	0x08
	.zero		1


	//   ....[2]....
        /*17dc*/ 	.word	0x000002a0
        /*17e0*/ 	.word	0x000000ff
        /*17e4*/ 	.word	0x00032420
        /*17e8*/ 	.short	0x0100
        /*17ea*/ 	.byte	0x08
	.zero		1


	//   ....[3]....
        /*17ec*/ 	.word	0x00000390
        /*17f0*/ 	.word	0x000000ff
        /*17f4*/ 	.word	0x00032430
        /*17f8*/ 	.short	0x0100
        /*17fa*/ 	.byte	0x08
	.zero		1


	//   ....[4]....
        /*17fc*/ 	.word	0x000003a0
        /*1800*/ 	.word	0x000000ff
        /*1804*/ 	.word	0x00032440
        /*1808*/ 	.short	0x0100
        /*180a*/ 	.byte	0x08
	.zero		1


	//   ....[5]....
        /*180c*/ 	.word	0x000003b0
        /*1810*/ 	.word	0x000000ff
        /*1814*/ 	.word	0x00032438
        /*1818*/ 	.short	0x0100
        /*181a*/ 	.byte	0x08
	.zero		1


	//   ....[6]....
        /*181c*/ 	.word	0x000003c0
        /*1820*/ 	.word	0x000000ff
        /*1824*/ 	.word	0x00032448
        /*1828*/ 	.short	0x0100
        /*182a*/ 	.byte	0x08
	.zero		1


	//   ....[7]....
        /*182c*/ 	.word	0x000004f0
        /*1830*/ 	.word	0x000000ff
        /*1834*/ 	.word	0x00032450
        /*1838*/ 	.short	0x0100
        /*183a*/ 	.byte	0x08
	.zero		1


	//   ....[8]....
        /*183c*/ 	.word	0x00000500
        /*1840*/ 	.word	0x000000ff
        /*1844*/ 	.word	0x00032460
        /*1848*/ 	.short	0x0100
        /*184a*/ 	.byte	0x08
	.zero		1


	//   ....[9]....
        /*184c*/ 	.word	0x00000510
        /*1850*/ 	.word	0x000000ff
        /*1854*/ 	.word	0x00032458
        /*1858*/ 	.short	0x0100
        /*185a*/ 	.byte	0x08
	.zero		1


	//   ....[10]....
        /*185c*/ 	.word	0x00000520
        /*1860*/ 	.word	0x000000ff
        /*1864*/ 	.word	0x00032468
        /*1868*/ 	.short	0x0100
        /*186a*/ 	.byte	0x08
	.zero		1


	//   ....[11]....
        /*186c*/ 	.word	0x00000610
        /*1870*/ 	.word	0x000000ff
        /*1874*/ 	.word	0x00032470
        /*1878*/ 	.short	0x0100
        /*187a*/ 	.byte	0x06
	.zero		1


	//   ....[12]....
        /*187c*/ 	.word	0x00000620
        /*1880*/ 	.word	0x000000ff
        /*1884*/ 	.word	0x00032480
        /*1888*/ 	.short	0x0100
        /*188a*/ 	.byte	0x06
	.zero		1


	//   ....[13]....
        /*188c*/ 	.word	0x00000630
        /*1890*/ 	.word	0x000000ff
        /*1894*/ 	.word	0x00032478
        /*1898*/ 	.short	0x0100
        /*189a*/ 	.byte	0x06
	.zero		1


	//   ....[14]....
        /*189c*/ 	.word	0x00000640
        /*18a0*/ 	.word	0x000000ff
        /*18a4*/ 	.word	0x00032488
        /*18a8*/ 	.short	0x0100
        /*18aa*/ 	.byte	0x06
	.zero		1


	//   ....[15]....
        /*18ac*/ 	.word	0x00000770
        /*18b0*/ 	.word	0x000000ff
        /*18b4*/ 	.word	0x00032490
        /*18b8*/ 	.short	0x0100
        /*18ba*/ 	.byte	0x08
	.zero		1


	//   ....[16]....
        /*18bc*/ 	.word	0x00000780
        /*18c0*/ 	.word	0x000000ff
        /*18c4*/ 	.word	0x000324a0
        /*18c8*/ 	.short	0x0100
        /*18ca*/ 	.byte	0x08
	.zero		1


	//   ....[17]....
        /*18cc*/ 	.word	0x00000790
        /*18d0*/ 	.word	0x000000ff
        /*18d4*/ 	.word	0x00032498
        /*18d8*/ 	.short	0x0100
        /*18da*/ 	.byte	0x08
	.zero		1


	//   ....[18]....
        /*18dc*/ 	.word	0x000007a0
        /*18e0*/ 	.word	0x000000ff
        /*18e4*/ 	.word	0x000324a8
        /*18e8*/ 	.short	0x0100
        /*18ea*/ 	.byte	0x08
	.zero		1


	//   ....[19]....
        /*18ec*/ 	.word	0x000008d0
        /*18f0*/ 	.word	0x000000ff
        /*18f4*/ 	.word	0x000324b0
        /*18f8*/ 	.short	0x0100
        /*18fa*/ 	.byte	0x08
	.zero		1


	//   ....[20]....
        /*18fc*/ 	.word	0x000008e0
        /*1900*/ 	.word	0x000000ff
        /*1904*/ 	.word	0x000324c0
        /*1908*/ 	.short	0x0100
        /*190a*/ 	.byte	0x08
	.zero		1


	//   ....[21]....
        /*190c*/ 	.word	0x000008f0
        /*1910*/ 	.word	0x000000ff
        /*1914*/ 	.word	0x000324b8
        /*1918*/ 	.short	0x0100
        /*191a*/ 	.byte	0x08
	.zero		1


	//   ....[22]....
        /*191c*/ 	.word	0x00000900
        /*1920*/ 	.word	0x000000ff
        /*1924*/ 	.word	0x000324c8
        /*1928*/ 	.short	0x0100
        /*192a*/ 	.byte	0x08
	.zero		1


	//   ....[23]....
        /*192c*/ 	.word	0x000038d0
        /*1930*/ 	.word	0x00000057
        /*1934*/ 	.word	0x00032490
        /*1938*/ 	.short	0x010a
        /*193a*/ 	.byte	0x3f
	.zero		1


	//   ....[24]....
        /*193c*/ 	.word	0x00004c50
        /*1940*/ 	.word	0x00000057
        /*1944*/ 	.word	0x00032490
        /*1948*/ 	.short	0x010a
        /*194a*/ 	.byte	0x3f
	.zero		1


	//   ....[25]....
        /*194c*/ 	.word	0x00005d50
        /*1950*/ 	.word	0x00000057
        /*1954*/ 	.word	0x00032490
        /*1958*/ 	.short	0x010a
        /*195a*/ 	.byte	0x3f
	.zero		1


	//   ....[26]....
        /*195c*/ 	.word	0x000061f0
        /*1960*/ 	.word	0x00000004
        /*1964*/ 	.word	0x00000000
        /*1968*/ 	.short	0x0101
        /*196a*/ 	.byte	0x3f
	.zero		1


	//   ....[27]....
        /*196c*/ 	.word	0x00006230
        /*1970*/ 	.word	0x00000057
        /*1974*/ 	.word	0x000324b0
        /*1978*/ 	.short	0x010a
        /*197a*/ 	.byte	0x3f
	.zero		1


	//   ....[28]....
        /*197c*/ 	.word	0x00006ab0
        /*1980*/ 	.word	0x00000057
        /*1984*/ 	.word	0x00000000
        /*1988*/ 	.short	0x0101
        /*198a*/ 	.byte	0x3f
	.zero		1


	//   ....[29]....
        /*198c*/ 	.word	0x00007630
        /*1990*/ 	.word	0x00000017
        /*1994*/ 	.word	0x00032400
        /*1998*/ 	.short	0x010a
        /*199a*/ 	.byte	0x3f
	.zero		1


	//   ....[30]....
        /*199c*/ 	.word	0x00007680
        /*19a0*/ 	.word	0x00000017
        /*19a4*/ 	.word	0x00032400
        /*19a8*/ 	.short	0x010a
        /*19aa*/ 	.byte	0x3f
	.zero		1


	//   ....[31]....
        /*19ac*/ 	.word	0x00008120
        /*19b0*/ 	.word	0x00000017
        /*19b4*/ 	.word	0x00032400
        /*19b8*/ 	.short	0x010a
        /*19ba*/ 	.byte	0x3f
	.zero		1


	//   ....[32]....
        /*19bc*/ 	.word	0x00009650
        /*19c0*/ 	.word	0x00000017
        /*19c4*/ 	.word	0x00032400
        /*19c8*/ 	.short	0x010a
        /*19ca*/ 	.byte	0x3f
	.zero		1


	//   ....[33]....
        /*19cc*/ 	.word	0x0000a650
        /*19d0*/ 	.word	0x00000009
        /*19d4*/ 	.word	0x00032430
        /*19d8*/ 	.short	0x010a
        /*19da*/ 	.byte	0x3f
	.zero		1


	//   ....[34]....
        /*19dc*/ 	.word	0x0000a6e0
        /*19e0*/ 	.word	0x00000009
        /*19e4*/ 	.word	0x00032430
        /*19e8*/ 	.short	0x010a
        /*19ea*/ 	.byte	0x3f
	.zero		1


	//   ....[35]....
        /*19ec*/ 	.word	0x0000aa10
        /*19f0*/ 	.word	0x00000017
        /*19f4*/ 	.word	0x00032410
        /*19f8*/ 	.short	0x010a
        /*19fa*/ 	.byte	0x3f
	.zero		1


	//   ....[36]....
        /*19fc*/ 	.word	0x0000aa60
        /*1a00*/ 	.word	0x00000009
        /*1a04*/ 	.word	0x00032450
        /*1a08*/ 	.short	0x010a
        /*1a0a*/ 	.byte	0x3f
	.zero		1


	//   ....[37]....
        /*1a0c*/ 	.word	0x0000aaa0
        /*1a10*/ 	.word	0x00000009
        /*1a14*/ 	.word	0x00032450
        /*1a18*/ 	.short	0x010a
        /*1a1a*/ 	.byte	0x3f
	.zero		1


	//   ....[38]....
        /*1a1c*/ 	.word	0x0000c350
        /*1a20*/ 	.word	0x0000000d
        /*1a24*/ 	.word	0x00000000
        /*1a28*/ 	.short	0x0101
        /*1a2a*/ 	.byte	0x3f
	.zero		1


	//   ....[39]....
        /*1a2c*/ 	.word	0x0000d0a0
        /*1a30*/ 	.word	0x00000009
        /*1a34*/ 	.word	0x00000000
        /*1a38*/ 	.short	0x0101
        /*1a3a*/ 	.byte	0x3f
	.zero		1


	//   ....[40]....
        /*1a3c*/ 	.word	0x0000d220
        /*1a40*/ 	.word	0x0000000a
        /*1a44*/ 	.word	0x00032430
        /*1a48*/ 	.short	0x010a
        /*1a4a*/ 	.byte	0x3f
	.zero		1


	//   ....[41]....
        /*1a4c*/ 	.word	0x0000d290
        /*1a50*/ 	.word	0x0000000a
        /*1a54*/ 	.word	0x00032430
        /*1a58*/ 	.short	0x010a
        /*1a5a*/ 	.byte	0x3f
	.zero		1


	//   ....[42]....
        /*1a5c*/ 	.word	0x0000d530
        /*1a60*/ 	.word	0x0000000a
        /*1a64*/ 	.word	0x00032450
        /*1a68*/ 	.short	0x010a
        /*1a6a*/ 	.byte	0x3f
	.zero		1


	//   ....[43]....
        /*1a6c*/ 	.word	0x0000d570
        /*1a70*/ 	.word	0x0000000a
        /*1a74*/ 	.word	0x00032450
        /*1a78*/ 	.short	0x010a
        /*1a7a*/ 	.byte	0x3f
	.zero		1


	//   ....[44]....
        /*1a7c*/ 	.word	0x0000f360
        /*1a80*/ 	.word	0x0000000c
        /*1a84*/ 	.word	0x00000000
        /*1a88*/ 	.short	0x0101
        /*1a8a*/ 	.byte	0x3f
	.zero		1


	//   ....[45]....
        /*1a8c*/ 	.word	0x00010230
        /*1a90*/ 	.word	0x0000000a
        /*1a94*/ 	.word	0x00000000
        /*1a98*/ 	.short	0x0101
        /*1a9a*/ 	.byte	0x3f
	.zero		1


	//   ....[46]....
        /*1a9c*/ 	.word	0x00010340
        /*1aa0*/ 	.word	0x0000000a
        /*1aa4*/ 	.word	0x00032430
        /*1aa8*/ 	.short	0x010a
        /*1aaa*/ 	.byte	0x3f
	.zero		1


	//   ....[47]....
        /*1aac*/ 	.word	0x000103b0
        /*1ab0*/ 	.word	0x0000000a
        /*1ab4*/ 	.word	0x00032430
        /*1ab8*/ 	.short	0x010a
        /*1aba*/ 	.byte	0x3f
	.zero		1


	//   ....[48]....
        /*1abc*/ 	.word	0x00010650
        /*1ac0*/ 	.word	0x0000000a
        /*1ac4*/ 	.word	0x00032450
        /*1ac8*/ 	.short	0x010a
        /*1aca*/ 	.byte	0x3f
	.zero		1


	//   ....[49]....
        /*1acc*/ 	.word	0x00010690
        /*1ad0*/ 	.word	0x0000000a
        /*1ad4*/ 	.word	0x00032450
        /*1ad8*/ 	.short	0x010a
        /*1ada*/ 	.byte	0x3f
	.zero		1


	//   ....[50]....
        /*1adc*/ 	.word	0x00012200
        /*1ae0*/ 	.word	0x0000000c
        /*1ae4*/ 	.word	0x00000000
        /*1ae8*/ 	.short	0x0101
        /*1aea*/ 	.byte	0x3f
	.zero		1


	//   ....[51]....
        /*1aec*/ 	.word	0x00012b70
        /*1af0*/ 	.word	0x0000000a
        /*1af4*/ 	.word	0x00000000
        /*1af8*/ 	.short	0x0101
        /*1afa*/ 	.byte	0x3f
	.zero		1


	//   ....[52]....
        /*1afc*/ 	.word	0x00015110
        /*1b00*/ 	.word	0x00000003
        /*1b04*/ 	.word	0x00000000
        /*1b08*/ 	.short	0x0101
        /*1b0a*/ 	.byte	0x3f
	.zero		1


	//   ....[53]....
        /*1b0c*/ 	.word	0x00015cb0
        /*1b10*/ 	.word	0x0000000a
        /*1b14*/ 	.word	0x00000000
        /*1b18*/ 	.short	0x0101
        /*1b1a*/ 	.byte	0x3f
	.zero		1


	//   ....[54]....
        /*1b1c*/ 	.word	0x0001a580
        /*1b20*/ 	.word	0x00000010
        /*1b24*/ 	.word	0x00032420
        /*1b28*/ 	.short	0x010a
        /*1b2a*/ 	.byte	0x3f
	.zero		1


	//   ....[55]....
        /*1b2c*/ 	.word	0x0001a610
        /*1b30*/ 	.word	0x00000008
        /*1b34*/ 	.word	0x000324a0
        /*1b38*/ 	.short	0x010a
        /*1b3a*/ 	.byte	0x3f
	.zero		1


	//   ....[56]....
        /*1b3c*/ 	.word	0x0001a860
        /*1b40*/ 	.word	0x00000008
        /*1b44*/ 	.word	0x000324c0
        /*1b48*/ 	.short	0x010a
        /*1b4a*/ 	.byte	0x3f
	.zero		1


	//   ....[57]....
        /*1b4c*/ 	.word	0x0001ae70
        /*1b50*/ 	.word	0x00000006
        /*1b54*/ 	.word	0x000324a0
        /*1b58*/ 	.short	0x010a
        /*1b5a*/ 	.byte	0x3f
	.zero		1


	//   ....[58]....
        /*1b5c*/ 	.word	0x0001b0b0
        /*1b60*/ 	.word	0x00000006
        /*1b64*/ 	.word	0x000324c0
        /*1b68*/ 	.short	0x010a
        /*1b6a*/ 	.byte	0x3f
	.zero		1


	//   ....[59]....
        /*1b6c*/ 	.word	0x0001c3a0
        /*1b70*/ 	.word	0x00000017
        /*1b74*/ 	.word	0x00032440
        /*1b78*/ 	.short	0x010a
        /*1b7a*/ 	.byte	0x3f
	.zero		1


	//   ....[60]....
        /*1b7c*/ 	.word	0x0001c9c0
        /*1b80*/ 	.word	0x00000017
        /*1b84*/ 	.word	0x00032430
        /*1b88*/ 	.short	0x0107
        /*1b8a*/ 	.byte	0x3f
	.zero		1


	//   ....[61]....
        /*1b8c*/ 	.word	0x0001ca90
        /*1b90*/ 	.word	0x00000017
        /*1b94*/ 	.word	0x00032430
        /*1b98*/ 	.short	0x0101
        /*1b9a*/ 	.byte	0x3f
	.zero		1


	//   ....[62]....
        /*1b9c*/ 	.word	0x0001d600
        /*1ba0*/ 	.word	0x00000010
        /*1ba4*/ 	.word	0x00032400
        /*1ba8*/ 	.short	0x0107
        /*1baa*/ 	.byte	0x3f
	.zero		1


	//   ....[63]....
        /*1bac*/ 	.word	0x0001d690
        /*1bb0*/ 	.word	0x00000010
        /*1bb4*/ 	.word	0x00032400
        /*1bb8*/ 	.short	0x0101
        /*1bba*/ 	.byte	0x3f
	.zero		1


	//   ....[64]....
        /*1bbc*/ 	.word	0x0001e120
        /*1bc0*/ 	.word	0x00000010
        /*1bc4*/ 	.word	0x00032410
        /*1bc8*/ 	.short	0x0107
        /*1bca*/ 	.byte	0x3f
	.zero		1


	//   ....[65]....
        /*1bcc*/ 	.word	0x0001e220
        /*1bd0*/ 	.word	0x00000010
        /*1bd4*/ 	.word	0x00032410
        /*1bd8*/ 	.short	0x0101
        /*1bda*/ 	.byte	0x3f
	.zero		1


	//   ....[66]....
        /*1bdc*/ 	.word	0x0001e240
        /*1be0*/ 	.word	0x00000010
        /*1be4*/ 	.word	0x00032420
        /*1be8*/ 	.short	0x010a
        /*1bea*/ 	.byte	0x3f
	.zero		1


	//   ....[67]....
        /*1bec*/ 	.word	0x0001e2d0
        /*1bf0*/ 	.word	0x00000017
        /*1bf4*/ 	.word	0x00032460
        /*1bf8*/ 	.short	0x010a
        /*1bfa*/ 	.byte	0x3f
	.zero		1


	//   ....[68]....
        /*1bfc*/ 	.word	0x0001ea50
        /*1c00*/ 	.word	0x00000017
        /*1c04*/ 	.word	0x00032450
        /*1c08*/ 	.short	0x0107
        /*1c0a*/ 	.byte	0x3f
	.zero		1


	//   ....[69]....
        /*1c0c*/ 	.word	0x0001eb20
        /*1c10*/ 	.word	0x00000017
        /*1c14*/ 	.word	0x00032450
        /*1c18*/ 	.short	0x0101
        /*1c1a*/ 	.byte	0x3f
	.zero		1


	//   ....[70]....
        /*1c1c*/ 	.word	0x0001ee60
        /*1c20*/ 	.word	0x00000006
        /*1c24*/ 	.word	0x00032440
        /*1c28*/ 	.short	0x010a
        /*1c2a*/ 	.byte	0x3f
	.zero		1


	//   ....[71]....
        /*1c2c*/ 	.word	0x0001f220
        /*1c30*/ 	.word	0x00000006
        /*1c34*/ 	.word	0x00032430
        /*1c38*/ 	.short	0x0107
        /*1c3a*/ 	.byte	0x3f
	.zero		1


	//   ....[72]....
        /*1c3c*/ 	.word	0x0001f2e0
        /*1c40*/ 	.word	0x00000006
        /*1c44*/ 	.word	0x00032430
        /*1c48*/ 	.short	0x0101
        /*1c4a*/ 	.byte	0x3f
	.zero		1


	//   ....[73]....
        /*1c4c*/ 	.word	0x0001f310
        /*1c50*/ 	.word	0x00000006
        /*1c54*/ 	.word	0x00032460
        /*1c58*/ 	.short	0x010a
        /*1c5a*/ 	.byte	0x3f
	.zero		1


	//   ....[74]....
        /*1c5c*/ 	.word	0x0001f810
        /*1c60*/ 	.word	0x00000006
        /*1c64*/ 	.word	0x00032450
        /*1c68*/ 	.short	0x0107
        /*1c6a*/ 	.byte	0x3f
	.zero		1


	//   ....[75]....
        /*1c6c*/ 	.word	0x0001f8d0
        /*1c70*/ 	.word	0x00000006
        /*1c74*/ 	.word	0x00032450
        /*1c78*/ 	.short	0x0101
        /*1c7a*/ 	.byte	0x3f
	.zero		1


	//   ....[76]....
        /*1c7c*/ 	.word	0x00020b60
        /*1c80*/ 	.word	0x00000004
        /*1c84*/ 	.word	0x00032420
        /*1c88*/ 	.short	0x010a
        /*1c8a*/ 	.byte	0x3f
	.zero		1


	//   ....[77]....
        /*1c8c*/ 	.word	0x00020cd0
        /*1c90*/ 	.word	0x00000005
        /*1c94*/ 	.word	0x00032440
        /*1c98*/ 	.short	0x010a
        /*1c9a*/ 	.byte	0x3f
	.zero		1


	//   ....[78]....
        /*1c9c*/ 	.word	0x00020d70
        /*1ca0*/ 	.word	0x00000013
        /*1ca4*/ 	.word	0x00032440
        /*1ca8*/ 	.short	0x010a
        /*1caa*/ 	.byte	0x3f
	.zero		1


	//   ....[79]....
        /*1cac*/ 	.word	0x00020db0
        /*1cb0*/ 	.word	0x00000005
        /*1cb4*/ 	.word	0x00032460
        /*1cb8*/ 	.short	0x010a
        /*1cba*/ 	.byte	0x3f
	.zero		1


	//   ....[80]....
        /*1cbc*/ 	.word	0x00020df0
        /*1cc0*/ 	.word	0x00000013
        /*1cc4*/ 	.word	0x00032460
        /*1cc8*/ 	.short	0x010a
        /*1cca*/ 	.byte	0x3f
	.zero		1


	//   ....[81]....
        /*1ccc*/ 	.word	0x00020e50
        /*1cd0*/ 	.word	0x00000057
        /*1cd4*/ 	.word	0x00032490
        /*1cd8*/ 	.short	0x010a
        /*1cda*/ 	.byte	0x3f
	.zero		1


	//   ....[82]....
        /*1cdc*/ 	.word	0x000210e0
        /*1ce0*/ 	.word	0x00000057
        /*1ce4*/ 	.word	0x00032490
        /*1ce8*/ 	.short	0x010a
        /*1cea*/ 	.byte	0x3f
	.zero		1


	//   ....[83]....
        /*1cec*/ 	.word	0x00021390
        /*1cf0*/ 	.word	0x00000057
        /*1cf4*/ 	.word	0x00032490
        /*1cf8*/ 	.short	0x010a
        /*1cfa*/ 	.byte	0x3f
	.zero		1


	//   ....[84]....
        /*1cfc*/ 	.word	0x00021640
        /*1d00*/ 	.word	0x00000057
        /*1d04*/ 	.word	0x000324b0
        /*1d08*/ 	.short	0x010a
        /*1d0a*/ 	.byte	0x3f
	.zero		1


	//   ....[85]....
        /*1d0c*/ 	.word	0x00021ac0
        /*1d10*/ 	.word	0x00000017
        /*1d14*/ 	.word	0x00032400
        /*1d18*/ 	.short	0x010a
        /*1d1a*/ 	.byte	0x3f
	.zero		1


	//   ....[86]....
        /*1d1c*/ 	.word	0x000220a0
        /*1d20*/ 	.word	0x00000017
        /*1d24*/ 	.word	0x00032400
        /*1d28*/ 	.short	0x010a
        /*1d2a*/ 	.byte	0x3f
	.zero		1


	//   ....[87]....
        /*1d2c*/ 	.word	0x000220f0
        /*1d30*/ 	.word	0x00000009
        /*1d34*/ 	.word	0x00032430
        /*1d38*/ 	.short	0x010a
        /*1d3a*/ 	.byte	0x3f
	.zero		1


	//   ....[88]....
        /*1d3c*/ 	.word	0x00022140
        /*1d40*/ 	.word	0x00000017
        /*1d44*/ 	.word	0x00032410
        /*1d48*/ 	.short	0x010a
        /*1d4a*/ 	.byte	0x3f
	.zero		1


	//   ....[89]....
        /*1d4c*/ 	.word	0x00022190
        /*1d50*/ 	.word	0x00000009
        /*1d54*/ 	.word	0x00032450
        /*1d58*/ 	.short	0x010a
        /*1d5a*/ 	.byte	0x3f
	.zero		1


	//   ....[90]....
        /*1d5c*/ 	.word	0x000221e0
        /*1d60*/ 	.word	0x0000000a
        /*1d64*/ 	.word	0x00032430
        /*1d68*/ 	.short	0x010a
        /*1d6a*/ 	.byte	0x3f
	.zero		1


	//   ....[91]....
        /*1d6c*/ 	.word	0x00022230
        /*1d70*/ 	.word	0x0000000a
        /*1d74*/ 	.word	0x00032450
        /*1d78*/ 	.short	0x010a
        /*1d7a*/ 	.byte	0x3f
	.zero		1


	//   ....[92]....
        /*1d7c*/ 	.word	0x00022280
        /*1d80*/ 	.word	0x0000000a
        /*1d84*/ 	.word	0x00032430
        /*1d88*/ 	.short	0x010a
        /*1d8a*/ 	.byte	0x3f
	.zero		1


	//   ....[93]....
        /*1d8c*/ 	.word	0x000222d0
        /*1d90*/ 	.word	0x0000000a
        /*1d94*/ 	.word	0x00032450
        /*1d98*/ 	.short	0x010a
        /*1d9a*/ 	.byte	0x3f
	.zero		1


	//   ....[94]....
        /*1d9c*/ 	.word	0x00022f20
        /*1da0*/ 	.word	0x00000010
        /*1da4*/ 	.word	0x00032420
        /*1da8*/ 	.short	0x010a
        /*1daa*/ 	.byte	0x3f
	.zero		1


	//   ....[95]....
        /*1dac*/ 	.word	0x00022f70
        /*1db0*/ 	.word	0x00000008
        /*1db4*/ 	.word	0x000324a0
        /*1db8*/ 	.short	0x010a
        /*1dba*/ 	.byte	0x3f
	.zero		1


	//   ....[96]....
        /*1dbc*/ 	.word	0x00022fc0
        /*1dc0*/ 	.word	0x00000008
        /*1dc4*/ 	.word	0x000324c0
        /*1dc8*/ 	.short	0x010a
        /*1dca*/ 	.byte	0x3f
	.zero		1


	//   ....[97]....
        /*1dcc*/ 	.word	0x00023010
        /*1dd0*/ 	.word	0x00000006
        /*1dd4*/ 	.word	0x000324a0
        /*1dd8*/ 	.short	0x010a
        /*1dda*/ 	.byte	0x3f
	.zero		1


	//   ....[98]....
        /*1ddc*/ 	.word	0x00023060
        /*1de0*/ 	.word	0x00000006
        /*1de4*/ 	.word	0x000324c0
        /*1de8*/ 	.short	0x010a
        /*1dea*/ 	.byte	0x3f
	.zero		1


	//   ....[99]....
        /*1dec*/ 	.word	0x00023180
        /*1df0*/ 	.word	0x00000017
        /*1df4*/ 	.word	0x00032440
        /*1df8*/ 	.short	0x010a
        /*1dfa*/ 	.byte	0x3f
	.zero		1


	//   ....[100]....
        /*1dfc*/ 	.word	0x00025210
        /*1e00*/ 	.word	0x00000010
        /*1e04*/ 	.word	0x00032420
        /*1e08*/ 	.short	0x010a
        /*1e0a*/ 	.byte	0x3f
	.zero		1


	//   ....[101]....
        /*1e0c*/ 	.word	0x00025260
        /*1e10*/ 	.word	0x00000017
        /*1e14*/ 	.word	0x00032460
        /*1e18*/ 	.short	0x010a
        /*1e1a*/ 	.byte	0x3f
	.zero		1


	//   ....[102]....
        /*1e1c*/ 	.word	0x00025bb0
        /*1e20*/ 	.word	0x00000006
        /*1e24*/ 	.word	0x00032440
        /*1e28*/ 	.short	0x010a
        /*1e2a*/ 	.byte	0x3f
	.zero		1


	//   ....[103]....
        /*1e2c*/ 	.word	0x00026290
        /*1e30*/ 	.word	0x00000006
        /*1e34*/ 	.word	0x00032460
        /*1e38*/ 	.short	0x010a
        /*1e3a*/ 	.byte	0x3f
	.zero		1


	//   ....[104]....
        /*1e3c*/ 	.word	0x000273e0
        /*1e40*/ 	.word	0x00000004
        /*1e44*/ 	.word	0x00032420
        /*1e48*/ 	.short	0x010a
        /*1e4a*/ 	.byte	0x3f
	.zero		1


	//   ....[105]....
        /*1e4c*/ 	.word	0x00027580
        /*1e50*/ 	.word	0x00000005
        /*1e54*/ 	.word	0x00032440
        /*1e58*/ 	.short	0x010a
        /*1e5a*/ 	.byte	0x3f
	.zero		1


	//   ....[106]....
        /*1e5c*/ 	.word	0x000275d0
        /*1e60*/ 	.word	0x00000013
        /*1e64*/ 	.word	0x00032440
        /*1e68*/ 	.short	0x010a
        /*1e6a*/ 	.byte	0x3f
	.zero		1


	//   ....[107]....
        /*1e6c*/ 	.word	0x00027620
        /*1e70*/ 	.word	0x00000005
        /*1e74*/ 	.word	0x00032460
        /*1e78*/ 	.short	0x010a
        /*1e7a*/ 	.byte	0x3f
	.zero		1


	//----- nvinfo : EIATTR_NUM_MBARRIERS
	.align		4
.L_1606:
        /*1e7c*/ 	.byte	0x03, 0x38
        /*1e7e*/ 	.short	0x0017


	//----- nvinfo : EIATTR_EXIT_INSTR_OFFSETS
	.align		4
        /*1e80*/ 	.byte	0x04, 0x1c
        /*1e82*/ 	.short	(.L_1608 - .L_1607)


	//   ....[0]....
.L_1607:
        /*1e84*/ 	.word	0x00020e40


	//----- nvinfo : EIATTR_MAX_THREADS
	.align		4
.L_1608:
        /*1e88*/ 	.byte	0x04, 0x05
        /*1e8a*/ 	.short	(.L_1610 - .L_1609)
.L_1609:
        /*1e8c*/ 	.word	0x00000180
        /*1e90*/ 	.word	0x00000001
        /*1e94*/ 	.word	0x00000001


	//----- nvinfo : EIATTR_CRS_STACK_SIZE
	.align		4
.L_1610:
        /*1e98*/ 	.byte	0x04, 0x1e
        /*1e9a*/ 	.short	(.L_1612 - .L_1611)
.L_1611:
        /*1e9c*/ 	.word	0x00000000


	//----- nvinfo : EIATTR_CBANK_PARAM_SIZE
	.align		4
.L_1612:
        /*1ea0*/ 	.byte	0x03, 0x19
        /*1ea2*/ 	.short	0x0bf0


	//----- nvinfo : EIATTR_PARAM_CBANK
	.align		4
        /*1ea4*/ 	.byte	0x04, 0x0a
        /*1ea6*/ 	.short	(.L_1614 - .L_1613)
	.align		4
.L_1613:
        /*1ea8*/ 	.word	index@(.nv.constant0._ZN7cutlass13device_kernelIN5flash11enable_sm90INS1_16FlashAttnFwdSm90INS1_25CollectiveMainloopFwdSm90ILi2EN4cute5tupleIJNS5_1CILi1EEES8_S8_EEENS6_IJNS7_ILi128EEENS7_ILi96EEENS7_ILi64EEEEEELi256ENS_10bfloat16_tEfNS_4arch4Sm90ELb1ELb0ELb0ELb1ELb1ELb1ELb1ELb1ELb0ELb1ELb1ELb0EEENS1_21CollectiveEpilogueFwdINS6_IJSA_NS7_ILi256EEESB_EEES9_SE_SG_Li256ELb1ELb1ELb1ELb0EEENS1_36VarlenDynamicPersistentTileSchedulerILi128ELi96ELi256ELi128ELb1ELb1ELb1ELb1ELb1ELb1EEEEEEEEEvNT_6ParamsE)
        /*1eac*/ 	.short	0x0210
        /*1eae*/ 	.short	0x0bf0


	//----- nvinfo : EIATTR_SW_WAR
	.align		4
.L_1614:
        /*1eb0*/ 	.byte	0x04, 0x36
        /*1eb2*/ 	.short	(.L_1616 - .L_1615)
.L_1615:
        /*1eb4*/ 	.word	0x00000008
.L_1616:


//--------------------- .nv.callgraph             --------------------------
	.section	.nv.callgraph,"",@"SHT_CUDA_CALLGRAPH"
	.align	4
	.sectionentsize	8
	.align		4
        /*0000*/ 	.word	0x00000000
	.align		4
        /*0004*/ 	.word	0xffffffff
	.align		4
        /*0008*/ 	.word	index@(_ZN7cutlass13device_kernelIN5flash11enable_sm90INS1_16FlashAttnFwdSm90INS1_25CollectiveMainloopFwdSm90ILi2EN4cute5tupleIJNS5_1CILi1EEES8_S8_EEENS6_IJNS7_ILi128EEENS7_ILi96EEENS7_ILi192EEEEEELi128ENS_10bfloat16_tEfNS_4arch4Sm90ELb0ELb0ELb0ELb0ELb1ELb0ELb0ELb1ELb1ELb1ELb1ELb0EEENS1_21CollectiveEpilogueFwdINS6_IJSA_SA_SB_EEES9_SE_SG_Li256ELb0ELb1ELb1ELb0EEENS1_19SingleTileSchedulerILb0ELb1ELb1ELi128EEEEEEEEEvNT_6ParamsE)
	.align		4
        /*000c*/ 	.word	index@(__assertfail)
	.align		4
        /*0010*/ 	.word	index@(_ZN7cutlass13device_kernelIN5flash11enable_sm90INS1_16FlashAttnFwdSm90INS1_25CollectiveMainloopFwdSm90ILi2EN4cute5tupleIJNS5_1CILi1EEES8_S8_EEENS6_IJNS7_ILi128EEENS7_ILi96EEENS7_ILi192EEEEEELi128ENS_10bfloat16_tEfNS_4arch4Sm90ELb0ELb0ELb0ELb1ELb1ELb0ELb0ELb1ELb1ELb1ELb1ELb0EEENS1_21CollectiveEpilogueFwdINS6_IJSA_SA_SB_EEES9_SE_SG_Li256ELb1ELb1ELb1ELb0EEENS1_36VarlenDynamicPersistentTileSchedulerILi128ELi96ELi256ELi128ELb1ELb1ELb1ELb0ELb1ELb1EEEEEEEEEvNT_6ParamsE)
	.align		4
        /*0014*/ 	.word	index@(__assertfail)
	.align		4
        /*0018*/ 	.word	index@(_ZN7cutlass13device_kernelIN5flash11enable_sm90INS1_16FlashAttnFwdSm90INS1_25CollectiveMainloopFwdSm90ILi2EN4cute5tupleIJNS5_1CILi1EEES8_S8_EEENS6_IJNS7_ILi128EEENS7_ILi96EEENS7_ILi192EEEEEELi128ENS_10bfloat16_tEfNS_4arch4Sm90ELb0ELb0ELb0ELb1ELb1ELb1ELb0ELb1ELb1ELb1ELb1ELb0EEENS1_21CollectiveEpilogueFwdINS6_IJSA_SA_SB_EEES9_SE_SG_Li256ELb1ELb1ELb1ELb0EEENS1_36VarlenDynamicPersistentTileSchedulerILi128ELi96ELi256ELi128ELb1ELb1ELb1ELb0ELb1ELb1EEEEEEEEEvNT_6ParamsE)
	.align		4
        /*001c*/ 	.word	index@(__assertfail)
	.align		4
        /*0020*/ 	.word	index@(_ZN7cutlass13device_kernelIN5flash11enable_sm90INS1_16FlashAttnFwdSm90INS1_25CollectiveMainloopFwdSm90ILi2EN4cute5tupleIJNS5_1CILi1EEES8_S8_EEENS6_IJNS7_ILi128EEENS7_ILi96EEENS7_ILi192EEEEEELi128ENS_10bfloat16_tEfNS_4arch4Sm90ELb0ELb1ELb0ELb0ELb1ELb0ELb0ELb1ELb1ELb1ELb1ELb0EEENS1_21CollectiveEpilogueFwdINS6_IJSA_SA_SB_EEES9_SE_SG_Li256ELb0ELb1ELb1ELb0EEENS1_19SingleTileSchedulerILb0ELb1ELb1ELi128EEEEEEEEEvNT_6ParamsE)
	.align		4
        /*0024*/ 	.word	index@(__assertfail)
	.align		4
        /*0028*/ 	.word	index@(_ZN7cutlass13device_kernelIN5flash11enable_sm90INS1_16FlashAttnFwdSm90INS1_25CollectiveMainloopFwdSm90ILi2EN4cute5tupleIJNS5_1CILi1EEES8_S8_EEENS6_IJNS7_ILi128EEENS7_ILi96EEENS7_ILi192EEEEEELi128ENS_10bfloat16_tEfNS_4arch4Sm90ELb0ELb1ELb0ELb1ELb1ELb0ELb0ELb1ELb1ELb1ELb1ELb0EEENS1_21CollectiveEpilogueFwdINS6_IJSA_SA_SB_EEES9_SE_SG_Li256ELb1ELb1ELb1ELb0EEENS1_36VarlenDynamicPersistentTileSchedulerILi128ELi96ELi256ELi128ELb1ELb1ELb1ELb1ELb0ELb1EEEEEEEEEvNT_6ParamsE)
	.align		4
        /*002c*/ 	.word	index@(__assertfail)
	.align		4
        /*0030*/ 	.word	index@(_ZN7cutlass13device_kernelIN5flash11enable_sm90INS1_16FlashAttnFwdSm90INS1_25CollectiveMainloopFwdSm90ILi2EN4cute5tupleIJNS5_1CILi1EEES8_S8_EEENS6_IJNS7_ILi128EEENS7_ILi96EEENS7_ILi192EEEEEELi128ENS_10bfloat16_tEfNS_4arch4Sm90ELb0ELb1ELb0ELb1ELb1ELb1ELb0ELb1ELb1ELb1ELb1ELb0EEENS1_21CollectiveEpilogueFwdINS6_IJSA_SA_SB_EEES9_SE_SG_Li256ELb1ELb1ELb1ELb0EEENS1_36VarlenDynamicPersistentTileSchedulerILi128ELi96ELi256ELi128ELb1ELb1ELb1ELb1ELb0ELb1EEEEEEEEEvNT_6ParamsE)
	.align		4
        /*0034*/ 	.word	index@(__assertfail)
	.align		4
        /*0038*/ 	.word	index@(_ZN7cutlass13device_kernelIN5flash11enable_sm90INS1_16FlashAttnFwdSm90INS1_25CollectiveMainloopFwdSm90ILi2EN4cute5tupleIJNS5_1CILi1EEES8_S8_EEENS6_IJNS7_ILi128EEENS7_ILi96EEENS7_ILi192EEEEEELi128ENS_10bfloat16_tEfNS_4arch4Sm90ELb1ELb0ELb0ELb0ELb1ELb0ELb0ELb1ELb1ELb1ELb1ELb0EEENS1_21CollectiveEpilogueFwdINS6_IJSA_SA_SB_EEES9_SE_SG_Li256ELb0ELb1ELb1ELb0EEENS1_19SingleTileSchedulerILb0ELb1ELb1ELi128EEEEEEEEEvNT_6ParamsE)
	.align		4
        /*003c*/ 	.word	index@(__assertfail)
	.align		4
        /*0040*/ 	.word	index@(_ZN7cutlass13device_kernelIN5flash11enable_sm90INS1_16FlashAttnFwdSm90INS1_25CollectiveMainloopFwdSm90ILi2EN4cute5tupleIJNS5_1CILi1EEES8_S8_EEENS6_IJNS7_ILi128EEENS7_ILi96EEENS7_ILi192EEEEEELi128ENS_10bfloat16_tEfNS_4arch4Sm90ELb1ELb0ELb0ELb1ELb1ELb0ELb0ELb1ELb1ELb1ELb1ELb0EEENS1_21CollectiveEpilogueFwdINS6_IJSA_SA_SB_EEES9_SE_SG_Li256ELb1ELb1ELb1ELb0EEENS1_36VarlenDynamicPersistentTileSchedulerILi128ELi96ELi256ELi128ELb1ELb1ELb1ELb1ELb1ELb1EEEEEEEEEvNT_6ParamsE)
	.align		4
        /*0044*/ 	.word	index@(__assertfail)
	.align		4
        /*0048*/ 	.word	index@(_ZN7cutlass13device_kernelIN5flash11enable_sm90INS1_16FlashAttnFwdSm90INS1_25CollectiveMainloopFwdSm90ILi2EN4cute5tupleIJNS5_1CILi1EEES8_S8_EEENS6_IJNS7_ILi128EEENS7_ILi96EEENS7_ILi192EEEEEELi128ENS_10bfloat16_tEfNS_4arch4Sm90ELb1ELb0ELb0ELb1ELb1ELb1ELb0ELb1ELb1ELb1ELb1ELb0EEENS1_21CollectiveEpilogueFwdINS6_IJSA_SA_SB_EEES9_SE_SG_Li256ELb1ELb1ELb1ELb0EEENS1_36VarlenDynamicPersistentTileSchedulerILi128ELi96ELi256ELi128ELb1ELb1ELb1ELb1ELb1ELb1EEEEEEEEEvNT_6ParamsE)
	.align		4
        /*004c*/ 	.word	index@(__assertfail)
	.align		4
        /*0050*/ 	.word	index@(_ZN7cutlass13device_kernelIN5flash11enable_sm90INS1_16FlashAttnFwdSm90INS1_25CollectiveMainloopFwdSm90ILi2EN4cute5tupleIJNS5_1CILi1EEES8_S8_EEENS6_IJNS7_ILi64EEESA_SA_EEELi512ENS_10bfloat16_tEfNS_4arch4Sm90ELb0ELb0ELb0ELb0ELb1ELb0ELb0ELb0ELb0ELb1ELb1ELb0EEENS1_21CollectiveEpilogueFwdINS6_IJSA_NS7_ILi512EEESA_EEES9_SC_SE_Li256ELb0ELb1ELb1ELb0EEENS1_19SingleTileSchedulerILb0ELb1ELb1ELi64EEEEEEEEEvNT_6ParamsE)
	.align		4
        /*0054*/ 	.word	index@(__assertfail)
	.align		4
        /*0058*/ 	.word	index@(_ZN7cutlass13device_kernelIN5flash11enable_sm90INS1_16FlashAttnFwdSm90INS1_25CollectiveMainloopFwdSm90ILi2EN4cute5tupleIJNS5_1CILi1EEES8_S8_EEENS6_IJNS7_ILi64EEESA_SA_EEELi512ENS_10bfloat16_tEfNS_4arch4Sm90ELb0ELb0ELb0ELb0ELb1ELb0ELb1ELb0ELb0ELb1ELb1ELb0EEENS1_21CollectiveEpilogueFwdINS6_IJSA_NS7_ILi512EEESA_EEES9_SC_SE_Li256ELb0ELb1ELb1ELb0EEENS1_19SingleTileSchedulerILb0ELb1ELb1ELi64EEEEEEEEEvNT_6ParamsE)
	.align		4
        /*005c*/ 	.word	index@(__assertfail)
	.align		4
        /*0060*/ 	.word	index@(_ZN7cutlass13device_kernelIN5flash11enable_sm90INS1_16FlashAttnFwdSm90INS1_25CollectiveMainloopFwdSm90ILi2EN4cute5tupleIJNS5_1CILi1EEES8_S8_EEENS6_IJNS7_ILi64EEESA_SA_EEELi512ENS_10bfloat16_tEfNS_4arch4Sm90ELb0ELb0ELb0ELb1ELb1ELb0ELb0ELb0ELb0ELb1ELb1ELb0EEENS1_21CollectiveEpilogueFwdINS6_IJSA_NS7_ILi512EEESA_EEES9_SC_SE_Li256ELb1ELb1ELb1ELb0EEENS1_36VarlenDynamicPersistentTileSchedulerILi64ELi64ELi256ELi128ELb1ELb1ELb1ELb0ELb1ELb1EEEEEEEEEvNT_6ParamsE)
	.align		4
        /*0064*/ 	.word	index@(__assertfail)
	.align		4
        /*0068*/ 	.word	index@(_ZN7cutlass13device_kernelIN5flash11enable_sm90INS1_16FlashAttnFwdSm90INS1_25CollectiveMainloopFwdSm90ILi2EN4cute5tupleIJNS5_1CILi1EEES8_S8_EEENS6_IJNS7_ILi64EEESA_SA_EEELi512ENS_10bfloat16_tEfNS_4arch4Sm90ELb0ELb0ELb0ELb1ELb1ELb1ELb0ELb0ELb0ELb1ELb1ELb0EEENS1_21CollectiveEpilogueFwdINS6_IJSA_NS7_ILi512EEESA_EEES9_SC_SE_Li256ELb1ELb1ELb1ELb0EEENS1_36VarlenDynamicPersistentTileSchedulerILi64ELi64ELi256ELi128ELb1ELb1ELb1ELb0ELb1ELb1EEEEEEEEEvNT_6ParamsE)
	.align		4
        /*006c*/ 	.word	index@(__assertfail)
	.align		4
        /*0070*/ 	.word	index@(_ZN7cutlass13device_kernelIN5flash11enable_sm90INS1_16FlashAttnFwdSm90INS1_25CollectiveMainloopFwdSm90ILi2EN4cute5tupleIJNS5_1CILi1EEES8_S8_EEENS6_IJNS7_ILi64EEESA_SA_EEELi512ENS_10bfloat16_tEfNS_4arch4Sm90ELb0ELb0ELb0ELb1ELb1ELb0ELb1ELb0ELb0ELb1ELb1ELb0EEENS1_21CollectiveEpilogueFwdINS6_IJSA_NS7_ILi512EEESA_EEES9_SC_SE_Li256ELb1ELb1ELb1ELb0EEENS1_36VarlenDynamicPersistentTileSchedulerILi64ELi64ELi256ELi128ELb1ELb1ELb1ELb0ELb1ELb1EEEEEEEEEvNT_6ParamsE)
	.align		4
        /*0074*/ 	.word	index@(__assertfail)
	.align		4
        /*0078*/ 	.word	index@(_ZN7cutlass13device_kernelIN5flash11enable_sm90INS1_16FlashAttnFwdSm90INS1_25CollectiveMainloopFwdSm90ILi2EN4cute5tupleIJNS5_1CILi1EEES8_S8_EEENS6_IJNS7_ILi64EEESA_SA_EEELi512ENS_10bfloat16_tEfNS_4arch4Sm90ELb0ELb0ELb0ELb1ELb1ELb1ELb1ELb0ELb0ELb1ELb1ELb0EEENS1_21CollectiveEpilogueFwdINS6_IJSA_NS7_ILi512EEESA_EEES9_SC_SE_Li256ELb1ELb1ELb1ELb0EEENS1_36VarlenDynamicPersistentTileSchedulerILi64ELi64ELi256ELi128ELb1ELb1ELb1ELb0ELb1ELb1EEEEEEEEEvNT_6ParamsE)
	.align		4
        /*007c*/ 	.word	index@(__assertfail)
	.align		4
        /*0080*/ 	.word	index@(_ZN7cutlass13device_kernelIN5flash11enable_sm90INS1_16FlashAttnFwdSm90INS1_25CollectiveMainloopFwdSm90ILi2EN4cute5tupleIJNS5_1CILi1EEES8_S8_EEENS6_IJNS7_ILi64EEESA_SA_EEELi512ENS_10bfloat16_tEfNS_4arch4Sm90ELb0ELb1ELb0ELb0ELb1ELb0ELb0ELb0ELb0ELb1ELb1ELb0EEENS1_21CollectiveEpilogueFwdINS6_IJSA_NS7_ILi512EEESA_EEES9_SC_SE_Li256ELb0ELb1ELb1ELb0EEENS1_19SingleTileSchedulerILb0ELb1ELb1ELi64EEEEEEEEEvNT_6ParamsE)
	.align		4
        /*0084*/ 	.word	index@(__assertfail)
	.align		4
        /*0088*/ 	.word	index@(_ZN7cutlass13device_kernelIN5flash11enable_sm90INS1_16FlashAttnFwdSm90INS1_25CollectiveMainloopFwdSm90ILi2EN4cute5tupleIJNS5_1CILi1EEES8_S8_EEENS6_IJNS7_ILi64EEESA_SA_EEELi512ENS_10bfloat16_tEfNS_4arch4Sm90ELb0ELb1ELb0ELb0ELb1ELb0ELb1ELb0ELb0ELb1ELb1ELb0EEENS1_21CollectiveEpilogueFwdINS6_IJSA_NS7_ILi512EEESA_EEES9_SC_SE_Li256ELb0ELb1ELb1ELb0EEENS1_19SingleTileSchedulerILb0ELb1ELb1ELi64EEEEEEEEEvNT_6ParamsE)
	.align		4
        /*008c*/ 	.word	index@(__assertfail)
	.align		4
        /*0090*/ 	.word	index@(_ZN7cutlass13device_kernelIN5flash11enable_sm90INS1_16FlashAttnFwdSm90INS1_25CollectiveMainloopFwdSm90ILi2EN4cute5tupleIJNS5_1CILi1EEES8_S8_EEENS6_IJNS7_ILi64EEESA_SA_EEELi512ENS_10bfloat16_tEfNS_4arch4Sm90ELb0ELb1ELb0ELb1ELb1ELb0ELb0ELb0ELb0ELb1ELb1ELb0EEENS1_21CollectiveEpilogueFwdINS6_IJSA_NS7_ILi512EEESA_EEES9_SC_SE_Li256ELb1ELb1ELb1ELb0EEENS1_36VarlenDynamicPersistentTileSchedulerILi64ELi64ELi256ELi128ELb1ELb1ELb1ELb1ELb0ELb1EEEEEEEEEvNT_6ParamsE)
	.align		4
        /*0094*/ 	.word	index@(__assertfail)
	.align		4
        /*0098*/ 	.word	index@(_ZN7cutlass13device_kernelIN5flash11enable_sm90INS1_16FlashAttnFwdSm90INS1_25CollectiveMainloopFwdSm90ILi2EN4cute5tupleIJNS5_1CILi1EEES8_S8_EEENS6_IJNS7_ILi64EEESA_SA_EEELi512ENS_10bfloat16_tEfNS_4arch4Sm90ELb0ELb1ELb0ELb1ELb1ELb1ELb0ELb0ELb0ELb1ELb1ELb0EEENS1_21CollectiveEpilogueFwdINS6_IJSA_NS7_ILi512EEESA_EEES9_SC_SE_Li256ELb1ELb1ELb1ELb0EEENS1_36VarlenDynamicPersistentTileSchedulerILi64ELi64ELi256ELi128ELb1ELb1ELb1ELb1ELb0ELb1EEEEEEEEEvNT_6ParamsE)
	.align		4
        /*009c*/ 	.word	index@(__assertfail)
	.align		4
        /*00a0*/ 	.word	index@(_ZN7cutlass13device_kernelIN5flash11enable_sm90INS1_16FlashAttnFwdSm90INS1_25CollectiveMainloopFwdSm90ILi2EN4cute5tupleIJNS5_1CILi1EEES8_S8_EEENS6_IJNS7_ILi64EEESA_SA_EEELi512ENS_10bfloat16_tEfNS_4arch4Sm90ELb0ELb1ELb0ELb1ELb1ELb0ELb1ELb0ELb0ELb1ELb1ELb0EEENS1_21CollectiveEpilogueFwdINS6_IJSA_NS7_ILi512EEESA_EEES9_SC_SE_Li256ELb1ELb1ELb1ELb0EEENS1_36VarlenDynamicPersistentTileSchedulerILi64ELi64ELi256ELi128ELb1ELb1ELb1ELb1ELb0ELb1EEEEEEEEEvNT_6ParamsE)
	.align		4
        /*00a4*/ 	.word	index@(__assertfail)
	.align		4
        /*00a8*/ 	.word	index@(_ZN7cutlass13device_kernelIN5flash11enable_sm90INS1_16FlashAttnFwdSm90INS1_25CollectiveMainloopFwdSm90ILi2EN4cute5tupleIJNS5_1CILi1EEES8_S8_EEENS6_IJNS7_ILi64EEESA_SA_EEELi512ENS_10bfloat16_tEfNS_4arch4Sm90ELb0ELb1ELb0ELb1ELb1ELb1ELb1ELb0ELb0ELb1ELb1ELb0EEENS1_21CollectiveEpilogueFwdINS6_IJSA_NS7_ILi512EEESA_EEES9_SC_SE_Li256ELb1ELb1ELb1ELb0EEENS1_36VarlenDynamicPersistentTileSchedulerILi64ELi64ELi256ELi128ELb1ELb1ELb1ELb1ELb0ELb1EEEEEEEEEvNT_6ParamsE)
	.align		4
        /*00ac*/ 	.word	index@(__assertfail)
	.align		4
        /*00b0*/ 	.word	index@(_ZN7cutlass13device_kernelIN5flash11enable_sm90INS1_16FlashAttnFwdSm90INS1_25CollectiveMainloopFwdSm90ILi2EN4cute5tupleIJNS5_1CILi1EEES8_S8_EEENS6_IJNS7_ILi64EEESA_SA_EEELi512ENS_10bfloat16_tEfNS_4arch4Sm90ELb1ELb0ELb0ELb0ELb1ELb0ELb0ELb0ELb0ELb1ELb1ELb0EEENS1_21CollectiveEpilogueFwdINS6_IJSA_NS7_ILi512EEESA_EEES9_SC_SE_Li256ELb0ELb1ELb1ELb0EEENS1_19SingleTileSchedulerILb0ELb1ELb1ELi64EEEEEEEEEvNT_6ParamsE)
	.align		4
        /*00b4*/ 	.word	index@(__assertfail)
	.align		4
        /*00b8*/ 	.word	index@(_ZN7cutlass13device_kernelIN5flash11enable_sm90INS1_16FlashAttnFwdSm90INS1_25CollectiveMainloopFwdSm90ILi2EN4cute5tupleIJNS5_1CILi1EEES8_S8_EEENS6_IJNS7_ILi64EEESA_SA_EEELi512ENS_10bfloat16_tEfNS_4arch4Sm90ELb1ELb0ELb0ELb0ELb1ELb0ELb1ELb0ELb0ELb1ELb1ELb0EEENS1_21CollectiveEpilogueFwdINS6_IJSA_NS7_ILi512EEESA_EEES9_SC_SE_Li256ELb0ELb1ELb1ELb0EEENS1_19SingleTileSchedulerILb0ELb1ELb1ELi64EEEEEEEEEvNT_6ParamsE)
	.align		4
        /*00bc*/ 	.word	index@(__assertfail)
	.align		4
        /*00c0*/ 	.word	index@(_ZN7cutlass13device_kernelIN5flash11enable_sm90INS1_16FlashAttnFwdSm90INS1_25CollectiveMainloopFwdSm90ILi2EN4cute5tupleIJNS5_1CILi1EEES8_S8_EEENS6_IJNS7_ILi64EEESA_SA_EEELi512ENS_10bfloat16_tEfNS_4arch4Sm90ELb1ELb0ELb0ELb1ELb1ELb0ELb0ELb0ELb0ELb1ELb1ELb0EEENS1_21CollectiveEpilogueFwdINS6_IJSA_NS7_ILi512EEESA_EEES9_SC_SE_Li256ELb1ELb1ELb1ELb0EEENS1_36VarlenDynamicPersistentTileSchedulerILi64ELi64ELi256ELi128ELb1ELb1ELb1ELb1ELb1ELb1EEEEEEEEEvNT_6ParamsE)
	.align		4
        /*00c4*/ 	.word	index@(__assertfail)
	.align		4
        /*00c8*/ 	.word	index@(_ZN7cutlass13device_kernelIN5flash11enable_sm90INS1_16FlashAttnFwdSm90INS1_25CollectiveMainloopFwdSm90ILi2EN4cute5tupleIJNS5_1CILi1EEES8_S8_EEENS6_IJNS7_ILi64EEESA_SA_EEELi512ENS_10bfloat16_tEfNS_4arch4Sm90ELb1ELb0ELb0ELb1ELb1ELb1ELb0ELb0ELb0ELb1ELb1ELb0EEENS1_21CollectiveEpilogueFwdINS6_IJSA_NS7_ILi512EEESA_EEES9_SC_SE_Li256ELb1ELb1ELb1ELb0EEENS1_36VarlenDynamicPersistentTileSchedulerILi64ELi64ELi256ELi128ELb1ELb1ELb1ELb1ELb1ELb1EEEEEEEEEvNT_6ParamsE)
	.align		4
        /*00cc*/ 	.word	index@(__assertfail)
	.align		4
        /*00d0*/ 	.word	index@(_ZN7cutlass13device_kernelIN5flash11enable_sm90INS1_16FlashAttnFwdSm90INS1_25CollectiveMainloopFwdSm90ILi2EN4cute5tupleIJNS5_1CILi1EEES8_S8_EEENS6_IJNS7_ILi64EEESA_SA_EEELi512ENS_10bfloat16_tEfNS_4arch4Sm90ELb1ELb0ELb0ELb1ELb1ELb0ELb1ELb0ELb0ELb1ELb1ELb0EEENS1_21CollectiveEpilogueFwdINS6_IJSA_NS7_ILi512EEESA_EEES9_SC_SE_Li256ELb1ELb1ELb1ELb0EEENS1_36VarlenDynamicPersistentTileSchedulerILi64ELi64ELi256ELi128ELb1ELb1ELb1ELb1ELb1ELb1EEEEEEEEEvNT_6ParamsE)
	.align		4
        /*00d4*/ 	.word	index@(__assertfail)
	.align		4
        /*00d8*/ 	.word	index@(_ZN7cutlass13device_kernelIN5flash11enable_sm90INS1_16FlashAttnFwdSm90INS1_25CollectiveMainloopFwdSm90ILi2EN4cute5tupleIJNS5_1CILi1EEES8_S8_EEENS6_IJNS7_ILi64EEESA_SA_EEELi512ENS_10bfloat16_tEfNS_4arch4Sm90ELb1ELb0ELb0ELb1ELb1ELb1ELb1ELb0ELb0ELb1ELb1ELb0EEENS1_21CollectiveEpilogueFwdINS6_IJSA_NS7_ILi512EEESA_EEES9_SC_SE_Li256ELb1ELb1ELb1ELb0EEENS1_36VarlenDynamicPersistentTileSchedulerILi64ELi64ELi256ELi128ELb1ELb1ELb1ELb1ELb1ELb1EEEEEEEEEvNT_6ParamsE)
	.align		4
        /*00dc*/ 	.word	index@(__assertfail)
	.align		4
        /*00e0*/ 	.word	index@(_ZN7cutlass13device_kernelIN5flash11enable_sm90INS1_16FlashAttnFwdSm90INS1_25CollectiveMainloopFwdSm90ILi2EN4cute5tupleIJNS5_1CILi1EEES8_S8_EEENS6_IJNS7_ILi128EEENS7_ILi96EEENS7_ILi64EEEEEELi256ENS_10bfloat16_tEfNS_4arch4Sm90ELb0ELb0ELb0ELb0ELb1ELb0ELb0ELb1ELb0ELb1ELb1ELb0EEENS1_21CollectiveEpilogueFwdINS6_IJSA_NS7_ILi256EEESB_EEES9_SE_SG_Li256ELb0ELb1ELb1ELb0EEENS1_19SingleTileSchedulerILb0ELb1ELb1ELi128EEEEEEEEEvNT_6ParamsE)
	.align		4
        /*00e4*/ 	.word	index@(__assertfail)
	.align		4
        /*00e8*/ 	.word	index@(_ZN7cutlass13device_kernelIN5flash11enable_sm90INS1_16FlashAttnFwdSm90INS1_25CollectiveMainloopFwdSm90ILi2EN4cute5tupleIJNS5_1CILi1EEES8_S8_EEENS6_IJNS7_ILi128EEENS7_ILi96EEENS7_ILi64EEEEEELi256ENS_10bfloat16_tEfNS_4arch4Sm90ELb0ELb0ELb0ELb0ELb1ELb0ELb1ELb1ELb0ELb1ELb1ELb0EEENS1_21CollectiveEpilogueFwdINS6_IJSA_NS7_ILi256EEESB_EEES9_SE_SG_Li256ELb0ELb1ELb1ELb0EEENS1_19SingleTileSchedulerILb0ELb1ELb1ELi128EEEEEEEEEvNT_6ParamsE)
	.align		4
        /*00ec*/ 	.word	index@(__assertfail)
	.align		4
        /*00f0*/ 	.word	index@(_ZN7cutlass13device_kernelIN5flash11enable_sm90INS1_16FlashAttnFwdSm90INS1_25CollectiveMainloopFwdSm90ILi2EN4cute5tupleIJNS5_1CILi1EEES8_S8_EEENS6_IJNS7_ILi128EEENS7_ILi96EEENS7_ILi64EEEEEELi256ENS_10bfloat16_tEfNS_4arch4Sm90ELb0ELb0ELb0ELb1ELb1ELb0ELb0ELb1ELb0ELb1ELb1ELb0EEENS1_21CollectiveEpilogueFwdINS6_IJSA_NS7_ILi256EEESB_EEES9_SE_SG_Li256ELb1ELb1ELb1ELb0EEENS1_36VarlenDynamicPersistentTileSchedulerILi128ELi96ELi256ELi128ELb1ELb1ELb1ELb0ELb1ELb1EEEEEEEEEvNT_6ParamsE)
	.align		4
        /*00f4*/ 	.word	index@(__assertfail)
	.align		4
        /*00f8*/ 	.word	index@(_ZN7cutlass13device_kernelIN5flash11enable_sm90INS1_16FlashAttnFwdSm90INS1_25CollectiveMainloopFwdSm90ILi2EN4cute5tupleIJNS5_1CILi1EEES8_S8_EEENS6_IJNS7_ILi128EEENS7_ILi96EEENS7_ILi64EEEEEELi256ENS_10bfloat16_tEfNS_4arch4Sm90ELb0ELb0ELb0ELb1ELb1ELb1ELb0ELb1ELb0ELb1ELb1ELb0EEENS1_21CollectiveEpilogueFwdINS6_IJSA_NS7_ILi256EEESB_EEES9_SE_SG_Li256ELb1ELb1ELb1ELb0EEENS1_36VarlenDynamicPersistentTileSchedulerILi128ELi96ELi256ELi128ELb1ELb1ELb1ELb0ELb1ELb1EEEEEEEEEvNT_6ParamsE)
	.align		4
        /*00fc*/ 	.word	index@(__assertfail)
	.align		4
        /*0100*/ 	.word	index@(_ZN7cutlass13device_kernelIN5flash11enable_sm90INS1_16FlashAttnFwdSm90INS1_25CollectiveMainloopFwdSm90ILi2EN4cute5tupleIJNS5_1CILi1EEES8_S8_EEENS6_IJNS7_ILi128EEENS7_ILi96EEENS7_ILi64EEEEEELi256ENS_10bfloat16_tEfNS_4arch4Sm90ELb0ELb0ELb0ELb1ELb1ELb0ELb1ELb1ELb0ELb1ELb1ELb0EEENS1_21CollectiveEpilogueFwdINS6_IJSA_NS7_ILi256EEESB_EEES9_SE_SG_Li256ELb1ELb1ELb1ELb0EEENS1_36VarlenDynamicPersistentTileSchedulerILi128ELi96ELi256ELi128ELb1ELb1ELb1ELb0ELb1ELb1EEEEEEEEEvNT_6ParamsE)
	.align		4
        /*0104*/ 	.word	index@(__assertfail)
	.align		4
        /*0108*/ 	.word	index@(_ZN7cutlass13device_kernelIN5flash11enable_sm90INS1_16FlashAttnFwdSm90INS1_25CollectiveMainloopFwdSm90ILi2EN4cute5tupleIJNS5_1CILi1EEES8_S8_EEENS6_IJNS7_ILi128EEENS7_ILi96EEENS7_ILi64EEEEEELi256ENS_10bfloat16_tEfNS_4arch4Sm90ELb0ELb0ELb0ELb1ELb1ELb1ELb1ELb1ELb0ELb1ELb1ELb0EEENS1_21CollectiveEpilogueFwdINS6_IJSA_NS7_ILi256EEESB_EEES9_SE_SG_Li256ELb1ELb1ELb1ELb0EEENS1_36VarlenDynamicPersistentTileSchedulerILi128ELi96ELi256ELi128ELb1ELb1ELb1ELb0ELb1ELb1EEEEEEEEEvNT_6ParamsE)
	.align		4
        /*010c*/ 	.word	index@(__assertfail)
	.align		4
        /*0110*/ 	.word	index@(_ZN7cutlass13device_kernelIN5flash11enable_sm90INS1_16FlashAttnFwdSm90INS1_25CollectiveMainloopFwdSm90ILi2EN4cute5tupleIJNS5_1CILi1EEES8_S8_EEENS6_IJNS7_ILi128EEENS7_ILi96EEENS7_ILi64EEEEEELi256ENS_10bfloat16_tEfNS_4arch4Sm90ELb0ELb1ELb0ELb0ELb1ELb0ELb0ELb1ELb0ELb1ELb1ELb0EEENS1_21CollectiveEpilogueFwdINS6_IJSA_NS7_ILi256EEESB_EEES9_SE_SG_Li256ELb0ELb1ELb1ELb0EEENS1_19SingleTileSchedulerILb0ELb1ELb1ELi128EEEEEEEEEvNT_6ParamsE)
	.align		4
        /*0114*/ 	.word	index@(__assertfail)
	.align		4
        /*0118*/ 	.word	index@(_ZN7cutlass13device_kernelIN5flash11enable_sm90INS1_16FlashAttnFwdSm90INS1_25CollectiveMainloopFwdSm90ILi2EN4cute5tupleIJNS5_1CILi1EEES8_S8_EEENS6_IJNS7_ILi128EEENS7_ILi96EEENS7_ILi64EEEEEELi256ENS_10bfloat16_tEfNS_4arch4Sm90ELb0ELb1ELb0ELb0ELb1ELb0ELb1ELb1ELb0ELb1ELb1ELb0EEENS1_21CollectiveEpilogueFwdINS6_IJSA_NS7_ILi256EEESB_EEES9_SE_SG_Li256ELb0ELb1ELb1ELb0EEENS1_19SingleTileSchedulerILb0ELb1ELb1ELi128EEEEEEEEEvNT_6ParamsE)
	.align		4
        /*011c*/ 	.word	index@(__assertfail)
	.align		4
        /*0120*/ 	.word	index@(_ZN7cutlass13device_kernelIN5flash11enable_sm90INS1_16FlashAttnFwdSm90INS1_25CollectiveMainloopFwdSm90ILi2EN4cute5tupleIJNS5_1CILi1EEES8_S8_EEENS6_IJNS7_ILi128EEENS7_ILi96EEENS7_ILi64EEEEEELi256ENS_10bfloat16_tEfNS_4arch4Sm90ELb0ELb1ELb0ELb1ELb1ELb0ELb0ELb1ELb0ELb1ELb1ELb0EEENS1_21CollectiveEpilogueFwdINS6_IJSA_NS7_ILi256EEESB_EEES9_SE_SG_Li256ELb1ELb1ELb1ELb0EEENS1_36VarlenDynamicPersistentTileSchedulerILi128ELi96ELi256ELi128ELb1ELb1ELb1ELb1ELb0ELb1EEEEEEEEEvNT_6ParamsE)
	.align		4
        /*0124*/ 	.word	index@(__assertfail)
	.align		4
        /*0128*/ 	.word	index@(_ZN7cutlass13device_kernelIN5flash11enable_sm90INS1_16FlashAttnFwdSm90INS1_25CollectiveMainloopFwdSm90ILi2EN4cute5tupleIJNS5_1CILi1EEES8_S8_EEENS6_IJNS7_ILi128EEENS7_ILi96EEENS7_ILi64EEEEEELi256ENS_10bfloat16_tEfNS_4arch4Sm90ELb0ELb1ELb0ELb1ELb1ELb1ELb0ELb1ELb0ELb1ELb1ELb0EEENS1_21CollectiveEpilogueFwdINS6_IJSA_NS7_ILi256EEESB_EEES9_SE_SG_Li256ELb1ELb1ELb1ELb0EEENS1_36VarlenDynamicPersistentTileSchedulerILi128ELi96ELi256ELi128ELb1ELb1ELb1ELb1ELb0ELb1EEEEEEEEEvNT_6ParamsE)
	.align		4
        /*012c*/ 	.word	index@(__assertfail)
	.align		4
        /*0130*/ 	.word	index@(_ZN7cutlass13device_kernelIN5flash11enable_sm90INS1_16FlashAttnFwdSm90INS1_25CollectiveMainloopFwdSm90ILi2EN4cute5tupleIJNS5_1CILi1EEES8_S8_EEENS6_IJNS7_ILi128EEENS7_ILi96EEENS7_ILi64EEEEEELi256ENS_10bfloat16_tEfNS_4arch4Sm90ELb0ELb1ELb0ELb1ELb1ELb0ELb1ELb1ELb0ELb1ELb1ELb0EEENS1_21CollectiveEpilogueFwdINS6_IJSA_NS7_ILi256EEESB_EEES9_SE_SG_Li256ELb1ELb1ELb1ELb0EEENS1_36VarlenDynamicPersistentTileSchedulerILi128ELi96ELi256ELi128ELb1ELb1ELb1ELb1ELb0ELb1EEEEEEEEEvNT_6ParamsE)
	.align		4
        /*0134*/ 	.word	index@(__assertfail)
	.align		4
        /*0138*/ 	.word	index@(_ZN7cutlass13device_kernelIN5flash11enable_sm90INS1_16FlashAttnFwdSm90INS1_25CollectiveMainloopFwdSm90ILi2EN4cute5tupleIJNS5_1CILi1EEES8_S8_EEENS6_IJNS7_ILi128EEENS7_ILi96EEENS7_ILi64EEEEEELi256ENS_10bfloat16_tEfNS_4arch4Sm90ELb0ELb1ELb0ELb1ELb1ELb1ELb1ELb1ELb0ELb1ELb1ELb0EEENS1_21CollectiveEpilogueFwdINS6_IJSA_NS7_ILi256EEESB_EEES9_SE_SG_Li256ELb1ELb1ELb1ELb0EEENS1_36VarlenDynamicPersistentTileSchedulerILi128ELi96ELi256ELi128ELb1ELb1ELb1ELb1ELb0ELb1EEEEEEEEEvNT_6ParamsE)
	.align		4
        /*013c*/ 	.word	index@(__assertfail)
	.align		4
        /*0140*/ 	.word	index@(_ZN7cutlass13device_kernelIN5flash11enable_sm90INS1_16FlashAttnFwdSm90INS1_25CollectiveMainloopFwdSm90ILi2EN4cute5tupleIJNS5_1CILi1EEES8_S8_EEENS6_IJNS7_ILi128EEENS7_ILi96EEENS7_ILi64EEEEEELi256ENS_10bfloat16_tEfNS_4arch4Sm90ELb1ELb0ELb0ELb0ELb1ELb0ELb0ELb1ELb0ELb1ELb1ELb0EEENS1_21CollectiveEpilogueFwdINS6_IJSA_NS7_ILi256EEESB_EEES9_SE_SG_Li256ELb0ELb1ELb1ELb0EEENS1_19SingleTileSchedulerILb0ELb1ELb1ELi128EEEEEEEEEvNT_6ParamsE)
	.align		4
        /*0144*/ 	.word	index@(__assertfail)
	.align		4
        /*0148*/ 	.word	index@(_ZN7cutlass13device_kernelIN5flash11enable_sm90INS1_16FlashAttnFwdSm90INS1_25CollectiveMainloopFwdSm90ILi2EN4cute5tupleIJNS5_1CILi1EEES8_S8_EEENS6_IJNS7_ILi128EEENS7_ILi96EEENS7_ILi64EEEEEELi256ENS_10bfloat16_tEfNS_4arch4Sm90ELb1ELb0ELb0ELb0ELb1ELb0ELb1ELb1ELb0ELb1ELb1ELb0EEENS1_21CollectiveEpilogueFwdINS6_IJSA_NS7_ILi256EEESB_EEES9_SE_SG_Li256ELb0ELb1ELb1ELb0EEENS1_19SingleTileSchedulerILb0ELb1ELb1ELi128EEEEEEEEEvNT_6ParamsE)
	.align		4
        /*014c*/ 	.word	index@(__assertfail)
	.align		4
        /*0150*/ 	.word	index@(_ZN7cutlass13device_kernelIN5flash11enable_sm90INS1_16FlashAttnFwdSm90INS1_25CollectiveMainloopFwdSm90ILi2EN4cute5tupleIJNS5_1CILi1EEES8_S8_EEENS6_IJNS7_ILi128EEENS7_ILi96EEENS7_ILi64EEEEEELi256ENS_10bfloat16_tEfNS_4arch4Sm90ELb1ELb0ELb0ELb1ELb1ELb0ELb0ELb1ELb0ELb1ELb1ELb0EEENS1_21CollectiveEpilogueFwdINS6_IJSA_NS7_ILi256EEESB_EEES9_SE_SG_Li256ELb1ELb1ELb1ELb0EEENS1_36VarlenDynamicPersistentTileSchedulerILi128ELi96ELi256ELi128ELb1ELb1ELb1ELb1ELb1ELb1EEEEEEEEEvNT_6ParamsE)
	.align		4
        /*0154*/ 	.word	index@(__assertfail)
	.align		4
        /*0158*/ 	.word	index@(_ZN7cutlass13device_kernelIN5flash11enable_sm90INS1_16FlashAttnFwdSm90INS1_25CollectiveMainloopFwdSm90ILi2EN4cute5tupleIJNS5_1CILi1EEES8_S8_EEENS6_IJNS7_ILi128EEENS7_ILi96EEENS7_ILi64EEEEEELi256ENS_10bfloat16_tEfNS_4arch4Sm90ELb1ELb0ELb0ELb1ELb1ELb1ELb0ELb1ELb0ELb1ELb1ELb0EEENS1_21CollectiveEpilogueFwdINS6_IJSA_NS7_ILi256EEESB_EEES9_SE_SG_Li256ELb1ELb1ELb1ELb0EEENS1_36VarlenDynamicPersistentTileSchedulerILi128ELi96ELi256ELi128ELb1ELb1ELb1ELb1ELb1ELb1EEEEEEEEEvNT_6ParamsE)
	.align		4
        /*015c*/ 	.word	index@(__assertfail)
	.align		4
        /*0160*/ 	.word	index@(_ZN7cutlass13device_kernelIN5flash11enable_sm90INS1_16FlashAttnFwdSm90INS1_25CollectiveMainloopFwdSm90ILi2EN4cute5tupleIJNS5_1CILi1EEES8_S8_EEENS6_IJNS7_ILi128EEENS7_ILi96EEENS7_ILi64EEEEEELi256ENS_10bfloat16_tEfNS_4arch4Sm90ELb1ELb0ELb0ELb1ELb1ELb0ELb1ELb1ELb0ELb1ELb1ELb0EEENS1_21CollectiveEpilogueFwdINS6_IJSA_NS7_ILi256EEESB_EEES9_SE_SG_Li256ELb1ELb1ELb1ELb0EEENS1_36VarlenDynamicPersistentTileSchedulerILi128ELi96ELi256ELi128ELb1ELb1ELb1ELb1ELb1ELb1EEEEEEEEEvNT_6ParamsE)
	.align		4
        /*0164*/ 	.word	index@(__assertfail)
	.align		4
        /*0168*/ 	.word	index@(_ZN7cutlass13device_kernelIN5flash11enable_sm90INS1_16FlashAttnFwdSm90INS1_25CollectiveMainloopFwdSm90ILi2EN4cute5tupleIJNS5_1CILi1EEES8_S8_EEENS6_IJNS7_ILi128EEENS7_ILi96EEENS7_ILi64EEEEEELi256ENS_10bfloat16_tEfNS_4arch4Sm90ELb1ELb0ELb0ELb1ELb1ELb1ELb1ELb1ELb0ELb1ELb1ELb0EEENS1_21CollectiveEpilogueFwdINS6_IJSA_NS7_ILi256EEESB_EEES9_SE_SG_Li256ELb1ELb1ELb1ELb0EEENS1_36VarlenDynamicPersistentTileSchedulerILi128ELi96ELi256ELi128ELb1ELb1ELb1ELb1ELb1ELb1EEEEEEEEEvNT_6ParamsE)
	.align		4
        /*016c*/ 	.word	index@(__assertfail)
	.align		4
        /*0170*/ 	.word	0x00000000
	.align		4
        /*0174*/ 	.word	0xfffffffe
	.align		4
        /*0178*/ 	.word	0x00000000
	.align		4
        /*017c*/ 	.word	0xfffffffd
	.align		4
        /*0180*/ 	.word	0x00000000
	.align		4
        /*0184*/ 	.word	0xfffffffc


//--------------------- .nv.constant4             --------------------------
	.section	.nv.constant4,"a",@progbits
	.align	8
	.align		8
.nv.constant4:
        /*0000*/ 	.dword	__assertfail
	.align		8
        /*0008*/ 	.dword	__unnamed_1
	.align		8
        /*0010*/ 	.dword	__unnamed_2
	.align		8
        /*0018*/ 	.dword	__unnamed_3
	.align		8
        /*0020*/ 	.dword	__unnamed_4
	.align		8
        /*0028*/ 	.dword	__unnamed_5
	.align		8
        /*0030*/ 	.dword	__unnamed_6
	.align		8
        /*0038*/ 	.dword	__unnamed_7
	.align		8
        /*0040*/ 	.dword	__unnamed_8
	.align		8
        /*0048*/ 	.dword	__unnamed_9
	.align		8
        /*0050*/ 	.dword	__unnamed_10
	.align		8
        /*0058*/ 	.dword	__unnamed_11
	.align		8
        /*0060*/ 	.dword	__unnamed_12
	.align		8
        /*0068*/ 	.dword	__unnamed_13
	.align		8
        /*0070*/ 	.dword	__unnamed_14
	.align		8
        /*0078*/ 	.dword	__unnamed_15
	.align		8
        /*0080*/ 	.dword	__unnamed_16
	.align		8
        /*0088*/ 	.dword	__unnamed_17
	.align		8
        /*0090*/ 	.dword	__unnamed_18
	.align		8
        /*0098*/ 	.dword	_ZN79_INTERNAL_f64a63e4_43_flash_fwd_hdimdiff_bf16_paged_split_sm90_cu_4cb42ef5_41484cuda3std3__45__cpo5beginE
	.align		8
        /*00a0*/ 	.dword	_ZN79_INTERNAL_f64a63e4_43_flash_fwd_hdimdiff_bf16_paged_split_sm90_cu_4cb42ef5_41484cuda3std3__45__cpo3endE
	.align		8
        /*00a8*/ 	.dword	_ZN79_INTERNAL_f64a63e4_43_flash_fwd_hdimdiff_bf16_paged_split_sm90_cu_4cb42ef5_41484cuda3std3__45__cpo6cbeginE
	.align		8
        /*00b0*/ 	.dword	_ZN79_INTERNAL_f64a63e4_43_flash_fwd_hdimdiff_bf16_paged_split_sm90_cu_4cb42ef5_41484cuda3std3__45__cpo4cendE
	.align		8
        /*00b8*/ 	.dword	_ZN79_INTERNAL_f64a63e4_43_flash_fwd_hdimdiff_bf16_paged_split_sm90_cu_4cb42ef5_41484cuda3std3__481_GLOBAL__N__f64a63e4_43_flash_fwd_hdimdiff_bf16_paged_split_sm90_cu_4cb42ef5_41486ignoreE
	.align		8
        /*00c0*/ 	.dword	_ZN79_INTERNAL_f64a63e4_43_flash_fwd_hdimdiff_bf16_paged_split_sm90_cu_4cb42ef5_41484cuda3std3__419piecewise_constructE
	.align		8
        /*00c8*/ 	.dword	_ZN79_INTERNAL_f64a63e4_43_flash_fwd_hdimdiff_bf16_paged_split_sm90_cu_4cb42ef5_41484cuda3std3__48in_placeE
	.align		8
        /*00d0*/ 	.dword	_ZN79_INTERNAL_f64a63e4_43_flash_fwd_hdimdiff_bf16_paged_split_sm90_cu_4cb42ef5_41484cuda3std6ranges3__45__cpo4swapE
	.align		8
        /*00d8*/ 	.dword	_ZN79_INTERNAL_f64a63e4_43_flash_fwd_hdimdiff_bf16_paged_split_sm90_cu_4cb42ef5_41484cuda3std6ranges3__45__cpo9iter_moveE
	.align		8
        /*00e0*/ 	.dword	_ZN79_INTERNAL_f64a63e4_43_flash_fwd_hdimdiff_bf16_paged_split_sm90_cu_4cb42ef5_41484cute7productE
	.align		8
        /*00e8*/ 	.dword	_ZN79_INTERNAL_f64a63e4_43_flash_fwd_hdimdiff_bf16_paged_split_sm90_cu_4cb42ef5_41484cute1_E
	.align		8
        /*00f0*/ 	.dword	$str$23
	.align		8
        /*00f8*/ 	.dword	$str$24


//--------------------- .text._ZN7cutlass13device_kernelIN5flash11enable_sm90INS1_16FlashAttnFwdSm90INS1_25CollectiveMainloopFwdSm90ILi2EN4cute5tupleIJNS5_1CILi1EEES8_S8_EEENS6_IJNS7_ILi128EEENS7_ILi96EEENS7_ILi192EEEEEELi128ENS_10bfloat16_tEfNS_4arch4Sm90ELb0ELb0ELb0ELb0ELb1ELb0ELb0ELb1ELb1ELb1ELb1ELb0EEENS1_21CollectiveEpilogueFwdINS6_IJSA_SA_SB_EEES9_SE_SG_Li256ELb0ELb1ELb1ELb0EEENS1_19SingleTileSchedulerILb0ELb1ELb1ELi128EEEEEEEEEvNT_6ParamsE --------------------------
	.section	.text._ZN7cutlass13device_kernelIN5flash11enable_sm90INS1_16FlashAttnFwdSm90INS1_25CollectiveMainloopFwdSm90ILi2EN4cute5tupleIJNS5_1CILi1EEES8_S8_EEENS6_IJNS7_ILi128EEENS7_ILi96EEENS7_ILi192EEEEEELi128ENS_10bfloat16_tEfNS_4arch4Sm90ELb0ELb0ELb0ELb0ELb1ELb0ELb0ELb1ELb1ELb1ELb1ELb0EEENS1_21CollectiveEpilogueFwdINS6_IJSA_SA_SB_EEES9_SE_SG_Li256ELb0ELb1ELb1ELb0EEENS1_19SingleTileSchedulerILb0ELb1ELb1ELi128EEEEEEEEEvNT_6ParamsE,"ax",@progbits
	.align	128
.text._ZN7cutlass13device_kernelIN5flash11enable_sm90INS1_16FlashAttnFwdSm90INS1_25CollectiveMainloopFwdSm90ILi2EN4cute5tupleIJNS5_1CILi1EEES8_S8_EEENS6_IJNS7_ILi128EEENS7_ILi96EEENS7_ILi192EEEEEELi128ENS_10bfloat16_tEfNS_4arch4Sm90ELb0ELb0ELb0ELb0ELb1ELb0ELb0ELb1ELb1ELb1ELb1ELb0EEENS1_21CollectiveEpilogueFwdINS6_IJSA_SA_SB_EEES9_SE_SG_Li256ELb0ELb1ELb1ELb0EEENS1_19SingleTileSchedulerILb0ELb1ELb1ELi128EEEEEEEEEvNT_6ParamsE:
        .type           _ZN7cutlass13device_kernelIN5flash11enable_sm90INS1_16FlashAttnFwdSm90INS1_25CollectiveMainloopFwdSm90ILi2EN4cute5tupleIJNS5_1CILi1EEES8_S8_EEENS6_IJNS7_ILi128EEENS7_ILi96EEENS7_ILi192EEEEEELi128ENS_10bfloat16_tEfNS_4arch4Sm90ELb0ELb0ELb0ELb0ELb1ELb0ELb0ELb1ELb1ELb1ELb1ELb0EEENS1_21CollectiveEpilogueFwdINS6_IJSA_SA_SB_EEES9_SE_SG_Li256ELb0ELb1ELb1ELb0EEENS1_19SingleTileSchedulerILb0ELb1ELb1ELi128EEEEEEEEEvNT_6ParamsE,@function
        .size           _ZN7cutlass13device_kernelIN5flash11enable_sm90INS1_16FlashAttnFwdSm90INS1_25CollectiveMainloopFwdSm90ILi2EN4cute5tupleIJNS5_1CILi1EEES8_S8_EEENS6_IJNS7_ILi128EEENS7_ILi96EEENS7_ILi192EEEEEELi128ENS_10bfloat16_tEfNS_4arch4Sm90ELb0ELb0ELb0ELb0ELb1ELb0ELb0ELb1ELb1ELb1ELb1ELb0EEENS1_21CollectiveEpilogueFwdINS6_IJSA_SA_SB_EEES9_SE_SG_Li256ELb0ELb1ELb1ELb0EEENS1_19SingleTileSchedulerILb0ELb1ELb1ELi128EEEEEEEEEvNT_6ParamsE,(.L_x_15631 - _ZN7cutlass13device_kernelIN5flash11enable_sm90INS1_16FlashAttnFwdSm90INS1_25CollectiveMainloopFwdSm90ILi2EN4cute5tupleIJNS5_1CILi1EEES8_S8_EEENS6_IJNS7_ILi128EEENS7_ILi96EEENS7_ILi192EEEEEELi128ENS_10bfloat16_tEfNS_4arch4Sm90ELb0ELb0ELb0ELb0ELb1ELb0ELb0ELb1ELb1ELb1ELb1ELb0EEENS1_21CollectiveEpilogueFwdINS6_IJSA_SA_SB_EEES9_SE_SG_Li256ELb0ELb1ELb1ELb0EEENS1_19SingleTileSchedulerILb0ELb1ELb1ELi128EEEEEEEEEvNT_6ParamsE)
        .other          _ZN7cutlass13device_kernelIN5flash11enable_sm90INS1_16FlashAttnFwdSm90INS1_25CollectiveMainloopFwdSm90ILi2EN4cute5tupleIJNS5_1CILi1EEES8_S8_EEENS6_IJNS7_ILi128EEENS7_ILi96EEENS7_ILi192EEEEEELi128ENS_10bfloat16_tEfNS_4arch4Sm90ELb0ELb0ELb0ELb0ELb1ELb0ELb0ELb1ELb1ELb1ELb1ELb0EEENS1_21CollectiveEpilogueFwdINS6_IJSA_SA_SB_EEES9_SE_SG_Li256ELb0ELb1ELb1ELb0EEENS1_19SingleTileSchedulerILb0ELb1ELb1ELi128EEEEEEEEEvNT_6ParamsE,@"STO_CUDA_ENTRY STV_DEFAULT"
_ZN7cutlass13device_kernelIN5flash11enable_sm90INS1_16FlashAttnFwdSm90INS1_25CollectiveMainloopFwdSm90ILi2EN4cute5tupleIJNS5_1CILi1EEES8_S8_EEENS6_IJNS7_ILi128EEENS7_ILi96EEENS7_ILi192EEEEEELi128ENS_10bfloat16_tEfNS_4arch4Sm90ELb0ELb0ELb0ELb0ELb1ELb0ELb0ELb1ELb1ELb1ELb1ELb0EEENS1_21CollectiveEpilogueFwdINS6_IJSA_SA_SB_EEES9_SE_SG_Li256ELb0ELb1ELb1ELb0EEENS1_19SingleTileSchedulerILb0ELb1ELb1ELi128EEEEEEEEEvNT_6ParamsE:
[----:B------:R-:W0:Y:S01]  /*0000*/  LDC R1, c[0x0][0x28] ;  /* 0x00000a00ff017b82 */ /* 0x000e220000000800 */
[----:B------:R-:W1:Y:S01]  /*0010*/  S2R R25, SR_TID.X ;  /* 0x0000000000197919 */ /* 0x000e620000002100 */
[----:B------:R-:W-:Y:S01]  /*0020*/  ELECT P0, URZ, PT ;  /* 0x00000000003f782f */ /* 0x000fe20003800000 */
[----:B------:R-:W-:Y:S01]  /*0030*/  UMOV UR4, 0x80 ;  /* 0x0000008000047882 */ /* 0x000fe20000000000 */
[----:B------:R-:W-:Y:S01]  /*0040*/  UMOV UR7, 0x100 ;  /* 0x0000010000077882 */ /* 0x000fe20000000000 */
[----:B-1----:R-:W-:-:S05]  /*0050*/  SHF.R.U32.HI R0, RZ, 0x5, R25 ;  /* 0x00000005ff007819 */ /* 0x002fca0000011619 */
[----:B------:R-:W1:Y:S02]  /*0060*/  SHFL.IDX PT, R2, R0, RZ, 0x1f ;  /* 0x00001fff00027589 */ /* 0x000e6400000e0000 */
[C---:B-1----:R-:W-:Y:S02]  /*0070*/  ISETP.NE.OR P0, PT, R2.reuse, RZ, !P0 ;  /* 0x000000ff0200720c */ /* 0x042fe40004705670 */
[----:B------:R-:W-:Y:S02]  /*0080*/  ISETP.NE.AND P1, PT, R2, RZ, PT ;  /* 0x000000ff0200720c */ /* 0x000fe40003f25270 */
[----:B------:R-:W-:-:S06]  /*0090*/  SHF.R.U32.HI R2, RZ, 0x7, R25 ;  /* 0x00000007ff027819 */ /* 0x000fcc0000011619 */
[----:B------:R-:W1:Y:S03]  /*00a0*/  SHFL.IDX PT, R2, R2, RZ, 0x1f ;  /* 0x00001fff02027589 */ /* 0x000e6600000e0000 */
[----:B------:R-:W-:Y:S01]  /*00b0*/  VOTEU.ALL UP0, P0 ;  /* 0x00000000003f7886 */ /* 0x000fe20000000000 */
[----:B------:R-:W-:-:S04]  /*00c0*/  VOTEU.ALL UP1, P0 ;  /* 0x00000000003f7886 */ /* 0x000fc80000020000 */
[----:B------:R-:W2:Y:S01]  /*00d0*/  @!UP0 S2UR UR8, SR_CgaCtaId ;  /* 0x00000000000889c3 */ /* 0x000ea20000008800 */
[----:B------:R-:W-:Y:S01]  /*00e0*/  @!UP0 UMOV UR6, 0x400 ;  /* 0x0000040000068882 */ /* 0x000fe20000000000 */
[----:B------:R-:W-:-:S04]  /*00f0*/  @!UP0 UIADD3 UR4, -UR4, 0x100000, URZ ;  /* 0x0010000004048890 */ /* 0x000fc8000fffe13f */
[----:B------:R-:W-:Y:S02]  /*0100*/  @!UP0 USHF.L.U32 UR5, UR4, 0xb, URZ ;  /* 0x0000000b04058899 */ /* 0x000fe4000800063f */
[----:B------:R-:W-:Y:S02]  /*0110*/  @!UP0 USHF.L.U32 UR4, UR4, 0x1, URZ ;  /* 0x0000000104048899 */ /* 0x000fe4000800063f */
[----:B--2---:R-:W-:Y:S02]  /*0120*/  @!UP0 ULEA UR8, UR8, UR6, 0x18 ;  /* 0x0000000608088291 */ /* 0x004fe4000f8ec03f */
[----:B------:R-:W-:-:S04]  /*0130*/  @!UP0 UIADD3 UR6, -UR7, 0x100000, URZ ;  /* 0x0010000007068890 */ /* 0x000fc8000fffe13f */
[----:B------:R-:W-:Y:S02]  /*0140*/  @!UP0 USHF.L.U32 UR7, UR6, 0xb, URZ ;  /* 0x0000000b06078899 */ /* 0x000fe4000800063f */
[----:B------:R-:W-:Y:S01]  /*0150*/  @!UP0 USHF.L.U32 UR6, UR6, 0x1, URZ ;  /* 0x0000000106068899 */ /* 0x000fe2000800063f */
[----:B------:R-:W-:-:S05]  /*0160*/  VOTEU.ALL UP0, P0 ;  /* 0x00000000003f7886 */ /* 0x000fca0000000000 */
[----:B------:R2:W3:Y:S06]  /*0170*/  @!UP0 SYNCS.EXCH.64 URZ, [UR8+0x2a800], UR4 ;  /* 0x02a80004083f85b2 */ /* 0x0004ec0008000100 */
[----:B------:R2:W4:Y:S02]  /*0180*/  @!UP1 SYNCS.EXCH.64 URZ, [UR8+0x2a820], UR6 ;  /* 0x02a82006083f95b2 */ /* 0x0005240008000100 */
[----:B012---:R-:W-:Y:S05]  /*0190*/  @P1 BRA `(.L_x_0) ;  /* 0x0000000000481947 */ /* 0x007fea0003800000 */
[----:B------:R-:W0:Y:S01]  /*01a0*/  S2UR UR5, SR_CgaCtaId ;  /* 0x00000000000579c3 */ /* 0x000e220000008800 */
[----:B------:R-:W-:Y:S01]  /*01b0*/  UMOV UR4, 0x400 ;  /* 0x0000040000047882 */ /* 0x000fe20000000000 */
[----:B------:R-:W-:Y:S01]  /*01c0*/  UMOV UR6, 0x80 ;  /* 0x0000008000067882 */ /* 0x000fe20000000000 */
[----:B------:R-:W-:Y:S01]  /*01d0*/  UMOV UR7, 0x100 ;  /* 0x0000010000077882 */ /* 0x000fe20000000000 */
[----:B------:R-:W-:Y:S01]  /*01e0*/  ELECT P0, URZ, PT ;  /* 0x00000000003f782f */ /* 0x000fe20003800000 */
[----:B0-----:R-:W-:Y:S02]  /*01f0*/  ULEA UR8, UR5, UR4, 0x18 ;  /* 0x0000000405087291 */ /* 0x001fe4000f8ec03f */
[----:B------:R-:W-:-:S04]  /*0200*/  UIADD3 UR4, -UR6, 0x100000, URZ ;  /* 0x0010000006047890 */ /* 0x000fc8000fffe13f */
[----:B------:R-:W-:Y:S02]  /*0210*/  USHF.L.U32 UR5, UR4, 0xb, URZ ;  /* 0x0000000b04057899 */ /* 0x000fe4000800063f */
[----:B------:R-:W-:Y:S02]  /*0220*/  USHF.L.U32 UR4, UR4, 0x1, URZ ;  /* 0x0000000104047899 */ /* 0x000fe4000800063f */
[----:B------:R-:W-:-:S04]  /*0230*/  UIADD3 UR6, -UR7, 0x100000, URZ ;  /* 0x0010000007067890 */ /* 0x000fc8000fffe13f */
[----:B------:R-:W-:Y:S02]  /*0240*/  USHF.L.U32 UR7, UR6, 0xb, URZ ;  /* 0x0000000b06077899 */ /* 0x000fe4000800063f */
[----:B------:R-:W-:Y:S01]  /*0250*/  USHF.L.U32 UR6, UR6, 0x1, URZ ;  /* 0x0000000106067899 */ /* 0x000fe2000800063f */
[----:B------:R-:W0:Y:S03]  /*0260*/  FENCE.VIEW.ASYNC.S ;  /* 0x00000000000073c6 */ /* 0x000e260000000000 */
[----:B0-----:R0:W1:Y:S08]  /*0270*/  SYNCS.EXCH.64 URZ, [UR8+0x2a830], UR4 ;  /* 0x02a83004083f75b2 */ /* 0x0010700008000100 */
[----:B------:R0:W2:Y:S01]  /*0280*/  SYNCS.EXCH.64 URZ, [UR8+0x2a840], UR6 ;  /* 0x02a84006083f75b2 */ /* 0x0000a20008000100 */
[----:B------:R0:W0:Y:S01]  /*0290*/  SYNCS.EXCH.64 URZ, [UR8+0x2a838], UR4 ;  /* 0x02a83804083f75b2 */ /* 0x0000220008000100 */
[----:B------:R0:W0:Y:S01]  /*02a0*/  SYNCS.EXCH.64 URZ, [UR8+0x2a848], UR6 ;  /* 0x02a84806083f75b2 */ /* 0x0000220008000100 */
[----:B------:R-:W-:Y:S01]  /*02b0*/  NOP ;  /* 0x0000000000007918 */ /* 0x000fe20000000000 */
.L_x_0:
[----:B------:R-:W5:Y:S01]  /*02c0*/  SHFL.IDX PT, R3, R0, RZ, 0x1f ;  /* 0x00001fff00037589 */ /* 0x000f6200000e0000 */
[----:B------:R-:W-:Y:S01]  /*02d0*/  NOP ;  /* 0x0000000000007918 */ /* 0x000fe20000000000 */
[----:B-----5:R-:W-:-:S13]  /*02e0*/  ISETP.NE.AND P0, PT, R3, RZ, PT ;  /* 0x000000ff0300720c */ /* 0x020fda0003f05270 */
[----:B------:R-:W-:Y:S05]  /*02f0*/  @P0 BRA `(.L_x_1) ;  /* 0x0000000000480947 */ /* 0x000fea0003800000 */
[----:B0-----:R-:W0:Y:S01]  /*0300*/  S2UR UR5, SR_CgaCtaId ;  /* 0x00000000000579c3 */ /* 0x001e220000008800 */
        /* <DEDUP_REMOVED lines=12> */
[----:B0-----:R0:W0:Y:S08]  /*03d0*/  SYNCS.EXCH.64 URZ, [UR8+0x2a850], UR4 ;  /* 0x02a85004083f75b2 */ /* 0x0010300008000100 */
[----:B------:R0:W0:Y:S01]  /*03e0*/  SYNCS.EXCH.64 URZ, [UR8+0x2a860], UR6 ;  /* 0x02a86006083f75b2 */ /* 0x0000220008000100 */
[----:B------:R0:W0:Y:S01]  /*03f0*/  SYNCS.EXCH.64 URZ, [UR8+0x2a858], UR4 ;  /* 0x02a85804083f75b2 */ /* 0x0000220008000100 */
[----:B------:R0:W0:Y:S01]  /*0400*/  SYNCS.EXCH.64 URZ, [UR8+0x2a868], UR6 ;  /* 0x02a86806083f75b2 */ /* 0x0000220008000100 */
[----:B------:R-:W-:Y:S01]  /*0410*/  NOP ;  /* 0x0000000000007918 */ /* 0x000fe20000000000 */
.L_x_1:
[----:B------:R-:W5:Y:S01]  /*0420*/  SHFL.IDX PT, R3, R0, RZ, 0x1f ;  /* 0x00001fff00037589 */ /* 0x000f6200000e0000 */
[----:B------:R-:W-:Y:S01]  /*0430*/  NOP ;  /* 0x0000000000007918 */ /* 0x000fe20000000000 */
[----:B-----5:R-:W-:-:S13]  /*0440*/  ISETP.NE.AND P0, PT, R3, RZ, PT ;  /* 0x000000ff0300720c */ /* 0x020fda0003f05270 */
[----:B------:R-:W-:Y:S05]  /*0450*/  @P0 BRA `(.L_x_2) ;  /* 0x0000000000380947 */ /* 0x000fea0003800000 */
[----:B0-----:R-:W0:Y:S01]  /*0460*/  S2UR UR5, SR_CgaCtaId ;  /* 0x00000000000579c3 */ /* 0x001e220000008800 */
[----:B------:R-:W-:Y:S01]  /*0470*/  UMOV UR4, 0x400 ;  /* 0x0000040000047882 */ /* 0x000fe20000000000 */
[----:B------:R-:W-:Y:S01]  /*0480*/  UMOV UR7, 0x80 ;  /* 0x0000008000077882 */ /* 0x000fe20000000000 */
[----:B------:R-:W-:Y:S01]  /*0490*/  ELECT P0, URZ, PT ;  /* 0x00000000003f782f */ /* 0x000fe20003800000 */
[----:B0-----:R-:W-:Y:S02]  /*04a0*/  ULEA UR6, UR5, UR4, 0x18 ;  /* 0x0000000405067291 */ /* 0x001fe4000f8ec03f */
[----:B------:R-:W-:-:S04]  /*04b0*/  UIADD3 UR4, -UR7, 0x100000, URZ ;  /* 0x0010000007047890 */ /* 0x000fc8000fffe13f */
[----:B------:R-:W-:Y:S02]  /*04c0*/  USHF.L.U32 UR5, UR4, 0xb, URZ ;  /* 0x0000000b04057899 */ /* 0x000fe4000800063f */
[----:B------:R-:W-:Y:S01]  /*04d0*/  USHF.L.U32 UR4, UR4, 0x1, URZ ;  /* 0x0000000104047899 */ /* 0x000fe2000800063f */
[----:B------:R-:W0:Y:S11]  /*04e0*/  FENCE.VIEW.ASYNC.S ;  /* 0x00000000000073c6 */ /* 0x000e360000000000 */
[----:B0-----:R0:W0:Y:S01]  /*04f0*/  SYNCS.EXCH.64 URZ, [UR6+0x2a870], UR4 ;  /* 0x02a87004063f75b2 */ /* 0x0010220008000100 */
[----:B------:R0:W0:Y:S01]  /*0500*/  SYNCS.EXCH.64 URZ, [UR6+0x2a880], UR4 ;  /* 0x02a88004063f75b2 */ /* 0x0000220008000100 */
[----:B------:R0:W0:Y:S01]  /*0510*/  SYNCS.EXCH.64 URZ, [UR6+0x2a878], UR4 ;  /* 0x02a87804063f75b2 */ /* 0x0000220008000100 */
[----:B------:R0:W0:Y:S01]  /*0520*/  SYNCS.EXCH.64 URZ, [UR6+0x2a888], UR4 ;  /* 0x02a88804063f75b2 */ /* 0x0000220008000100 */
[----:B------:R-:W-:Y:S01]  /*0530*/  NOP ;  /* 0x0000000000007918 */ /* 0x000fe20000000000 */
.L_x_2:
        /* <DEDUP_REMOVED lines=22> */
.L_x_3:
[----:B------:R-:W5:Y:S01]  /*06a0*/  SHFL.IDX PT, R3, R0, RZ, 0x1f ;  /* 0x00001fff00037589 */ /* 0x000f6200000e0000 */
[----:B------:R-:W-:Y:S01]  /*06b0*/  R2UR UR9, R2 ;  /* 0x00000000020972ca */ /* 0x000fe200000e0000 */
        /* <DEDUP_REMOVED lines=21> */
.L_x_4:
[----:B------:R-:W-:Y:S01]  /*0810*/  UISETP.NE.AND UP0, UPT, UR9, URZ, UPT ;  /* 0x0000003f0900728c */ /* 0x000fe2000bf05270 */
[----:B------:R-:W-:Y:S01]  /*0820*/  NOP ;  /* 0x0000000000007918 */ /* 0x000fe20000000000 */
[----:B------:R-:W-:Y:S01]  /*0830*/  UMOV UR36, 0x1 ;  /* 0x0000000100247882 */ /* 0x000fe20000000000 */
[----:B------:R-:W-:Y:S01]  /*0840*/  ULDC.64 UR38, c[0x0][0x208] ;  /* 0x0000820000267ab9 */ /* 0x000fe20000000a00 */
[----:B------:R-:W-:Y:S01]  /*0850*/  USEL UR36, UR36, 0x2, !UP0 ;  /* 0x0000000224247887 */ /* 0x000fe2000c000000 */
[----:B------:R-:W-:Y:S01]  /*0860*/  BSSY B6, `(.L_x_5) ;  /* 0x0000a48000067945 */ /* 0x000fe20003800000 */
[----:B01234-:R-:W-:Y:S01]  /*0870*/  BAR.SYNC.DEFER_BLOCKING 0x0 ;  /* 0x0000000000007b1d */ /* 0x01ffe20000010000 */
[----:B------:R-:W-:-:S13]  /*0880*/  PLOP3.LUT P0, PT, PT, PT, UP0, 0x80, 0x0 ;  /* 0x000000000000781c */ /* 0x000fda0003f0f008 */
[----:B------:R-:W-:Y:S05]  /*0890*/  @!P0 BRA `(.L_x_6) ;  /* 0x0000006800c48947 */ /* 0x000fea0003800000 */
.L_x_7:
[----:B------:R-:W-:-:S08]  /*08a0*/  NOP ;  /* 0x0000000000007918 */ /* 0x000fd00000000000 */
[----:B------:R-:W0:Y:S02]  /*08b0*/  USETMAXREG.TRY_ALLOC.CTAPOOL UP0, 0xe8 ;  /* 0x000000e8000079c8 */ /* 0x000e240008000600 */
[----:B0-----:R-:W-:-:S13]  /*08c0*/  PLOP3.LUT P0, PT, PT, PT, UP0, 0x80, 0x0 ;  /* 0x000000000000781c */ /* 0x001fda0003f0f008 */
[----:B------:R-:W-:Y:S05]  /*08d0*/  @!P0 BRA `(.L_x_7) ;  /* 0xfffffffc00f08947 */ /* 0x000fea000383ffff */
[----:B------:R-:W0:Y:S08]  /*08e0*/  LDC R3, c[0x0][0xc50] ;  /* 0x00031400ff037b82 */ /* 0x000e300000000800 */
[----:B------:R-:W1:Y:S08]  /*08f0*/  S2UR UR4, SR_CTAID.Y ;  /* 0x00000000000479c3 */ /* 0x000e700000002600 */
[----:B------:R-:W2:Y:S08]  /*0900*/  S2UR UR5, SR_CTAID.Z ;  /* 0x00000000000579c3 */ /* 0x000eb00000002700 */
[----:B------:R-:W-:Y:S06]  /*0910*/  BAR.ARV 0x8, 0x180 ;  /* 0x0206000000007b1d */ /* 0x000fec0000002000 */
[----:B0-----:R-:W-:Y:S01]  /*0920*/  ISETP.NE.AND P0, PT, R3, 0x1, PT ;  /* 0x000000010300780c */ /* 0x001fe20003f05270 */
[----:B-1----:R-:W-:-:S12]  /*0930*/  IMAD.U32 R2, RZ, RZ, UR4 ;  /* 0x00000004ff027e24 */ /* 0x002fd8000f8e00ff */
[----:B------:R-:W0:Y:S08]  /*0940*/  @P0 LDC R0, c[0x0][0xc54] ;  /* 0x00031500ff000b82 */ /* 0x000e300000000800 */
[----:B------:R-:W1:Y:S01]  /*0950*/  @P0 LDC R5, c[0x0][0xc58] ;  /* 0x00031600ff050b82 */ /* 0x000e620000000800 */
[----:B0-----:R-:W-:-:S05]  /*0960*/  @P0 IMAD.HI.U32 R0, R0, UR4, RZ ;  /* 0x0000000400000c27 */ /* 0x001fca000f8e00ff */
[----:B-1----:R-:W-:Y:S02]  /*0970*/  @P0 SHF.R.U32.HI R2, RZ, R5, R0 ;  /* 0x00000005ff020219 */ /* 0x002fe40000011600 */
[----:B--2---:R-:W-:-:S03]  /*0980*/  ISETP.LE.AND P0, PT, RZ, UR5, PT ;  /* 0x00000005ff007c0c */ /* 0x004fc6000bf03270 */
[----:B------:R-:W-:-:S04]  /*0990*/  IMAD.MOV R0, RZ, RZ, -R2 ;  /* 0x000000ffff007224 */ /* 0x000fc800078e0a02 */
[----:B------:R-:W-:-:S06]  /*09a0*/  IMAD R4, R3, R0, UR4 ;  /* 0x0000000403047e24 */ /* 0x000fcc000f8e0200 */
[----:B------:R-:W-:Y:S05]  /*09b0*/  @!P0 BRA `(.L_x_8) ;  /* 0x000000a000c88947 */ /* 0x000fea0003800000 */
[----:B------:R-:W0:Y:S01]  /*09c0*/  LDC.64 R6, c[0x0][0x418] ;  /* 0x00010600ff067b82 */ /* 0x000e220000000a00 */
[----:B------:R-:W-:Y:S02]  /*09d0*/  LOP3.LUT R16, R4, 0xffff, RZ, 0xc0, !PT ;  /* 0x0000ffff04107812 */ /* 0x000fe400078ec0ff */
[----:B------:R-:W-:-:S05]  /*09e0*/  MOV R17, RZ ;  /* 0x000000ff00117202 */ /* 0x000fca0000000f00 */
[----:B------:R-:W1:Y:S08]  /*09f0*/  LDC R0, c[0x0][0x424] ;  /* 0x00010900ff007b82 */ /* 0x000e700000000800 */
[----:B------:R-:W2:Y:S01]  /*0a00*/  LDC R3, c[0x0][0x2f0] ;  /* 0x0000bc00ff037b82 */ /* 0x000ea20000000800 */
[----:B0-----:R-:W-:-:S04]  /*0a10*/  ISETP.NE.U32.AND P0, PT, R6, RZ, PT ;  /* 0x000000ff0600720c */ /* 0x001fc80003f05070 */
[----:B------:R-:W-:-:S04]  /*0a20*/  ISETP.NE.AND.EX P0, PT, R7, RZ, PT, P0 ;  /* 0x000000ff0700720c */ /* 0x000fc80003f05300 */
[----:B-1----:R-:W-:-:S05]  /*0a30*/  SEL R0, R0, 0x1, P0 ;  /* 0x0000000100007807 */ /* 0x002fca0000000000 */
[----:B--2---:R-:W-:-:S04]  /*0a40*/  IMAD R18, R0, R3, RZ ;  /* 0x0000000300127224 */ /* 0x004fc800078e02ff */
[C---:B------:R-:W-:Y:S01]  /*0a50*/  VIADD R0, R18.reuse, 0x5f ;  /* 0x0000005f12007836 */ /* 0x040fe20000000000 */
[----:B------:R-:W-:-:S03]  /*0a60*/  ISETP.GE.AND P0, PT, R18, 0x1, PT ;  /* 0x000000011200780c */ /* 0x000fc60003f06270 */
[----:B------:R-:W-:-:S05]  /*0a70*/  IMAD.HI R0, R0, 0x2aaaaaab, RZ ;  /* 0x2aaaaaab00007827 */ /* 0x000fca00078e02ff */
[----:B------:R-:W-:-:S04]  /*0a80*/  SHF.R.U32.HI R3, RZ, 0x1f, R0 ;  /* 0x0000001fff037819 */ /* 0x000fc80000011600 */
[----:B------:R-:W-:Y:S01]  /*0a90*/  LEA.HI.SX32 R3, R0, R3, 0x1c ;  /* 0x0000000300037211 */ /* 0x000fe200078fe2ff */
[----:B------:R-:W-:Y:S06]  /*0aa0*/  @!P0 BRA `(.L_x_9) ;  /* 0x0000000000788947 */ /* 0x000fec0003800000 */
[----:B------:R-:W-:-:S04]  /*0ab0*/  SHF.R.U32.HI R0, RZ, 0x10, R4 ;  /* 0x00000010ff007819 */ /* 0x000fc80000011604 */
[----:B------:R-:W-:-:S13]  /*0ac0*/  ISETP.NE.AND P0, PT, R0, RZ, PT ;  /* 0x000000ff0000720c */ /* 0x000fda0003f05270 */
[----:B------:R-:W0:Y:S02]  /*0ad0*/  @!P0 LDC R0, c[0x0][0x9f0] ;  /* 0x00027c00ff008b82 */ /* 0x000e240000000800 */
[-C--:B0-----:R-:W-:Y:S02]  /*0ae0*/  IABS R9, R0.reuse ;  /* 0x0000000000097213 */ /* 0x081fe40000000000 */
[----:B------:R-:W-:Y:S02]  /*0af0*/  IADD3 R7, R3, -0x1, R0 ;  /* 0xffffffff03077810 */ /* 0x000fe40007ffe000 */
[----:B------:R-:W0:Y:S01]  /*0b00*/  I2F.RP R6, R9 ;  /* 0x0000000900067306 */ /* 0x000e220000209400 */
[----:B------:R-:W-:-:S05]  /*0b10*/  IABS R10, R0 ;  /* 0x00000000000a7213 */ /* 0x000fca0000000000 */
[----:B------:R-:W-:Y:S02]  /*0b20*/  IMAD.MOV R10, RZ, RZ, -R10 ;  /* 0x000000ffff0a7224 */ /* 0x000fe400078e0a0a */
[----:B0-----:R-:W0:Y:S02]  /*0b30*/  MUFU.RCP R6, R6 ;  /* 0x0000000600067308 */ /* 0x001e240000001000 */
[----:B0-----:R-:W-:Y:S01]  /*0b40*/  VIADD R4, R6, 0xffffffe ;  /* 0x0ffffffe06047836 */ /* 0x001fe20000000000 */
[----:B------:R-:W-:Y:S02]  /*0b50*/  IABS R6, R7 ;  /* 0x0000000700067213 */ /* 0x000fe40000000000 */
[----:B------:R-:W-:-:S03]  /*0b60*/  LOP3.LUT R7, R7, R0, RZ, 0x3c, !PT ;  /* 0x0000000007077212 */ /* 0x000fc600078e3cff */
[----:B------:R0:W1:Y:S01]  /*0b70*/  F2I.FTZ.U32.TRUNC.NTZ R5, R4 ;  /* 0x0000000400057305 */ /* 0x000062000021f000 */
[----:B------:R-:W-:Y:S02]  /*0b80*/  ISETP.GE.AND P2, PT, R7, RZ, PT ;  /* 0x000000ff0700720c */ /* 0x000fe40003f46270 */
[----:B0-----:R-:W-:Y:S01]  /*0b90*/  MOV R4, RZ ;  /* 0x000000ff00047202 */ /* 0x001fe20000000f00 */
[----:B-1----:R-:W-:-:S04]  /*0ba0*/  IMAD.MOV R8, RZ, RZ, -R5 ;  /* 0x000000ffff087224 */ /* 0x002fc800078e0a05 */
[----:B------:R-:W-:-:S04]  /*0bb0*/  IMAD R11, R8, R9, RZ ;  /* 0x00000009080b7224 */ /* 0x000fc800078e02ff */
[----:B------:R-:W-:-:S04]  /*0bc0*/  IMAD.HI.U32 R5, R5, R11, R4 ;  /* 0x0000000b05057227 */ /* 0x000fc800078e0004 */
[----:B------:R-:W-:Y:S02]  /*0bd0*/  IMAD.MOV.U32 R4, RZ, RZ, R10 ;  /* 0x000000ffff047224 */ /* 0x000fe400078e000a */
[----:B------:R-:W-:-:S04]  /*0be0*/  IMAD.HI.U32 R5, R5, R6, RZ ;  /* 0x0000000605057227 */ /* 0x000fc800078e00ff */
[----:B------:R-:W-:-:S05]  /*0bf0*/  IMAD R4, R5, R4, R6 ;  /* 0x0000000405047224 */ /* 0x000fca00078e0206 */
[----:B------:R-:W-:-:S13]  /*0c00*/  ISETP.GT.U32.AND P1, PT, R9, R4, PT ;  /* 0x000000040900720c */ /* 0x000fda0003f24070 */
[----:B------:R-:W-:Y:S02]  /*0c10*/  @!P1 IMAD.IADD R4, R4, 0x1, -R9 ;  /* 0x0000000104049824 */ /* 0x000fe400078e0a09 */
[----:B------:R-:W-:Y:S01]  /*0c20*/  @!P1 VIADD R5, R5, 0x1 ;  /* 0x0000000105059836 */ /* 0x000fe20000000000 */
[----:B------:R-:W-:Y:S02]  /*0c30*/  ISETP.NE.AND P1, PT, R0, RZ, PT ;  /* 0x000000ff0000720c */ /* 0x000fe40003f25270 */
[----:B------:R-:W-:-:S13]  /*0c40*/  ISETP.GE.U32.AND P0, PT, R4, R9, PT ;  /* 0x000000090400720c */ /* 0x000fda0003f06070 */
[----:B------:R-:W-:-:S05]  /*0c50*/  @P0 IADD3 R5, R5, 0x1, RZ ;  /* 0x0000000105050810 */ /* 0x000fca0007ffe0ff */
[----:B------:R-:W-:Y:S01]  /*0c60*/  @!P2 IMAD.MOV R5, RZ, RZ, -R5 ;  /* 0x000000ffff05a224 */ /* 0x000fe200078e0a05 */
[----:B------:R-:W-:-:S05]  /*0c70*/  @!P1 LOP3.LUT R5, RZ, R0, RZ, 0x33, !PT ;  /* 0x00000000ff059212 */ /* 0x000fca00078e33ff */
[----:B------:R-:W-:-:S07]  /*0c80*/  IMAD.MOV.U32 R17, RZ, RZ, R5 ;  /* 0x000000ffff117224 */ /* 0x000fce00078e0005 */
.L_x_9:
[-C--:B------:R-:W-:Y:S01]  /*0c90*/  IMAD R16, R16, R17.reuse, RZ ;  /* 0x0000001110107224 */ /* 0x080fe200078e02ff */
[----:B------:R-:W-:Y:S01]  /*0ca0*/  PLOP3.LUT P0, PT, PT, PT, PT, 0x80, 0x0 ;  /* 0x000000000000781c */ /* 0x000fe20003f0f070 */
[----:B------:R-:W-:Y:S01]  /*0cb0*/  VIADD R19, R25, 0xffffff80 ;  /* 0xffffff8019137836 */ /* 0x000fe20000000000 */
[----:B------:R-:W-:Y:S01]  /*0cc0*/  MOV R0, RZ ;  /* 0x000000ff00007202 */ /* 0x000fe20000000f00 */
[----:B------:R-:W-:Y:S01]  /*0cd0*/  IMAD.MOV.U32 R5, RZ, RZ, RZ ;  /* 0x000000ffff057224 */ /* 0x000fe200078e00ff */
[----:B------:R-:W-:Y:S02]  /*0ce0*/  VIADDMNMX R17, R16, R17, R3, PT ;  /* 0x0000001110117246 */ /* 0x000fe40003800103 */
[----:B------:R-:W-:Y:S02]  /*0cf0*/  CS2R R86, SRZ ;  /* 0x0000000000567805 */ /* 0x000fe4000001ff00 */
[----:B------:R-:W-:Y:S02]  /*0d00*/  CS2R R84, SRZ ;  /* 0x0000000000547805 */ /* 0x000fe4000001ff00 */
[----:B------:R-:W-:-:S02]  /*0d10*/  CS2R R82, SRZ ;  /* 0x0000000000527805 */ /* 0x000fc4000001ff00 */
[----:B------:R-:W-:Y:S02]  /*0d20*/  ISETP.GT.AND P1, PT, R17, R16, PT ;  /* 0x000000101100720c */ /* 0x000fe40003f24270 */
[----:B------:R-:W-:Y:S02]  /*0d30*/  CS2R R80, SRZ ;  /* 0x0000000000507805 */ /* 0x000fe4000001ff00 */
[----:B------:R-:W-:Y:S02]  /*0d40*/  CS2R R78, SRZ ;  /* 0x00000000004e7805 */ /* 0x000fe4000001ff00 */
[----:B------:R-:W-:Y:S02]  /*0d50*/  CS2R R76, SRZ ;  /* 0x00000000004c7805 */ /* 0x000fe4000001ff00 */
[----:B------:R-:W-:Y:S02]  /*0d60*/  CS2R R74, SRZ ;  /* 0x00000000004a7805 */ /* 0x000fe4000001ff00 */
[----:B------:R-:W-:-:S02]  /*0d70*/  CS2R R72, SRZ ;  /* 0x0000000000487805 */ /* 0x000fc4000001ff00 */
[----:B------:R-:W-:Y:S02]  /*0d80*/  CS2R R70, SRZ ;  /* 0x0000000000467805 */ /* 0x000fe4000001ff00 */
        /* <DEDUP_REMOVED lines=22> */
[----:B------:R-:W-:Y:S01]  /*0ef0*/  CS2R R24, SRZ ;  /* 0x0000000000187805 */ /* 0x000fe2000001ff00 */
[----:B------:R-:W-:Y:S06]  /*0f00*/  @!P1 BRA `(.L_x_10) ;  /* 0x0000004c00049947 */ /* 0x000fec0003800000 */
[----:B------:R-:W-:Y:S01]  /*0f10*/  SHF.R.S32.HI R0, RZ, 0x1f, R19 ;  /* 0x0000001fff007819 */ /* 0x000fe20000011413 */
[----:B------:R-:W0:Y:S01]  /*0f20*/  S2UR UR6, SR_CgaCtaId ;  /* 0x00000000000679c3 */ /* 0x000e220000008800 */
[----:B------:R-:W-:Y:S02]  /*0f30*/  UMOV UR37, 0x400 ;  /* 0x0000040000257882 */ /* 0x000fe40000000000 */
[----:B------:R-:W-:-:S04]  /*0f40*/  LEA.HI R22, R0, R19, RZ, 0x7 ;  /* 0x0000001300167211 */ /* 0x000fc800078f38ff */
[----:B------:R-:W-:-:S06]  /*0f50*/  SHF.R.S32.HI R0, RZ, 0x7, R22 ;  /* 0x00000007ff007819 */ /* 0x000fcc0000011416 */
[----:B------:R-:W1:Y:S01]  /*0f60*/  SHFL.IDX PT, R0, R0, RZ, 0x1f ;  /* 0x00001fff00007589 */ /* 0x000e6200000e0000 */
[----:B0-----:R-:W-:-:S04]  /*0f70*/  ULEA UR37, UR6, UR37, 0x18 ;  /* 0x0000002506257291 */ /* 0x001fc8000f8ec03f */
[----:B------:R-:W-:-:S04]  /*0f80*/  UIADD3 UR6, UR37, 0xc400, URZ ;  /* 0x0000c40025067890 */ /* 0x000fc8000fffe03f */
[----:B------:R-:W-:Y:S01]  /*0f90*/  ULOP3.LUT UP0, URZ, UR6, 0x1bf, URZ, 0xc0, !UPT ;  /* 0x000001bf063f7892 */ /* 0x000fe2000f80c03f */
[----:B-1----:R-:W-:-:S05]  /*0fa0*/  R2UR UR4, R0 ;  /* 0x00000000000472ca */ /* 0x002fca00000e0000 */
[----:B------:R-:W-:-:S08]  /*0fb0*/  PLOP3.LUT P0, PT, PT, PT, UP0, 0x80, 0x0 ;  /* 0x000000000000781c */ /* 0x000fd00003f0f008 */
[----:B------:R-:W-:-:S04]  /*0fc0*/  ULEA.HI UR5, UR4, UR4, URZ, 0x1 ;  /* 0x0000000404057291 */ /* 0x000fc8000f8f083f */
[----:B------:R-:W-:-:S04]  /*0fd0*/  ULOP3.LUT UR5, UR5, 0x1e, URZ, 0xc0, !UPT ;  /* 0x0000001e05057892 */ /* 0x000fc8000f8ec03f */
[----:B------:R-:W-:-:S04]  /*0fe0*/  UIADD3 UR5, UR4, -UR5, URZ ;  /* 0x8000000504057290 */ /* 0x000fc8000fffe03f */
[----:B------:R-:W-:-:S04]  /*0ff0*/  ULEA UR5, UR5, UR6, 0xd ;  /* 0x0000000605057291 */ /* 0x000fc8000f8e683f */
[----:B------:R-:W-:-:S04]  /*1000*/  USHF.R.U32.HI UR5, URZ, 0x4, UR5 ;  /* 0x000000043f057899 */ /* 0x000fc80008011605 */
[----:B------:R-:W-:Y:S01]  /*1010*/  ULOP3.LUT UR40, UR5, 0x3fff, URZ, 0xc0, !UPT ;  /* 0x00003fff05287892 */ /* 0x000fe2000f8ec03f */
[----:B------:R-:W-:Y:S11]  /*1020*/  @!P0 BRA `(.L_x_11) ;  /* 0x0000000000408947 */ /* 0x000ff60003800000 */
[----:B------:R-:W-:Y:S01]  /*1030*/  MOV R0, 0x0 ;  /* 0x0000000000007802 */ /* 0x000fe20000000f00 */
[----:B------:R-:W-:Y:S01]  /*1040*/  ULDC.64 UR4, c[0x4][0xf0] ;  /* 0x01003c0000047ab9 */ /* 0x000fe20000000a00 */
[----:B------:R-:W-:Y:S01]  /*1050*/  ULDC.64 UR6, c[0x4][0x38] ;  /* 0x01000e0000067ab9 */ /* 0x000fe20000000a00 */
[----:B------:R-:W-:Y:S01]  /*1060*/  IMAD.U32 R4, RZ, RZ, UR4 ;  /* 0x00000004ff047e24 */ /* 0x000fe2000f8e00ff */
[----:B------:R0:W1:Y:S01]  /*1070*/  LDC.64 R14, c[0x4][R0] ;  /* 0x01000000000e7b82 */ /* 0x0000620000000a00 */
[----:B------:R-:W-:Y:S01]  /*1080*/  IMAD.U32 R5, RZ, RZ, UR5 ;  /* 0x00000005ff057e24 */ /* 0x000fe2000f8e00ff */
[----:B------:R-:W-:Y:S01]  /*1090*/  ULDC.64 UR4, c[0x4][0xf8] ;  /* 0x01003e0000047ab9 */ /* 0x000fe20000000a00 */
[----:B------:R-:W-:Y:S01]  /*10a0*/  IMAD.U32 R10, RZ, RZ, UR6 ;  /* 0x00000006ff0a7e24 */ /* 0x000fe2000f8e00ff */
[----:B------:R-:W-:Y:S01]  /*10b0*/  MOV R6, UR4 ;  /* 0x0000000400067c02 */ /* 0x000fe20008000f00 */
[----:B------:R-:W-:Y:S01]  /*10c0*/  IMAD.U32 R7, RZ, RZ, UR5 ;  /* 0x00000005ff077e24 */ /* 0x000fe2000f8e00ff */
[----:B------:R-:W-:Y:S01]  /*10d0*/  MOV R8, 0x70 ;  /* 0x0000007000087802 */ /* 0x000fe20000000f00 */
[----:B------:R-:W-:-:S02]  /*10e0*/  IMAD.U32 R11, RZ, RZ, UR7 ;  /* 0x00000007ff0b7e24 */ /* 0x000fc4000f8e00ff */
[----:B------:R-:W-:Y:S02]  /*10f0*/  IMAD.MOV.U32 R12, RZ, RZ, 0x1 ;  /* 0x00000001ff0c7424 */ /* 0x000fe400078e00ff */
[----:B0-----:R-:W-:-:S07]  /*1100*/  IMAD.MOV.U32 R13, RZ, RZ, RZ ;  /* 0x000000ffff0d7224 */ /* 0x001fce00078e00ff */
[----:B------:R-:W-:-:S07]  /*1110*/  LEPC R20, `(.L_x_11) ;  /* 0x000000001014794e */ /* 0x000fce0000000000 */
[----:B-1----:R-:W-:Y:S05]  /*1120*/  CALL.ABS.NOINC R14 ;  /* 0x000000000e007343 */ /* 0x002fea0003c00000 */
.L_x_11:
[----:B------:R-:W-:-:S04]  /*1130*/  SHF.L.U32 R3, RZ, 0x1f, RZ ;  /* 0x0000001fff037819 */ /* 0x000fc800000006ff */
[----:B------:R-:W0:Y:S02]  /*1140*/  SYNCS.PHASECHK.TRANS64.TRYWAIT P0, [UR37+0x2a800], R3 ;  /* 0x02a80003ff0075a7 */ /* 0x000e240008000165 */
[----:B0-----:R-:W-:Y:S05]  /*1150*/  @!P0 BRA `(.L_x_12) ;  /* 0x0000009800e88947 */ /* 0x001fea0003800000 */
.L_x_85:
[----:B------:R-:W-:-:S06]  /*1160*/  ULOP3.LUT UR4, UR36, 0x1, URZ, 0xfc, !UPT ;  /* 0x0000000124047892 */ /* 0x000fcc000f8efc3f */
[----:B0-----:R-:W-:-:S05]  /*1170*/  IMAD.U32 R0, RZ, RZ, UR4 ;  /* 0x00000004ff007e24 */ /* 0x001fca000f8e00ff */
[----:B------:R-:W-:-:S13]  /*1180*/  ISETP.NE.AND P0, PT, R0, 0x3, PT ;  /* 0x000000030000780c */ /* 0x000fda0003f05270 */
[----:B------:R-:W-:Y:S05]  /*1190*/  @!P0 BRA `(.L_x_13) ;  /* 0x0000000000048947 */ /* 0x000fea0003800000 */
[----:B------:R-:W-:Y:S01]  /*11a0*/  BPT.TRAP 0x1 ;  /* 0x000000040000795c */ /* 0x000fe20000300000 */
.L_x_13:
[----:B------:R0:W1:Y:S01]  /*11b0*/  SYNCS.PHASECHK.TRANS64.TRYWAIT P1, [UR37+0x2a830], R3 ;  /* 0x02a83003ff0075a7 */ /* 0x0000620008020165 */
[----:B------:R-:W-:Y:S05]  /*11c0*/  @!P0 BRA `(.L_x_14) ;  /* 0x0000000000048947 */ /* 0x000fea0003800000 */
[----:B------:R-:W-:Y:S01]  /*11d0*/  BPT.TRAP 0x1 ;  /* 0x000000040000795c */ /* 0x000fe20000300000 */
.L_x_14:
[----:B------:R-:W-:Y:S01]  /*11e0*/  MOV R6, UR40 ;  /* 0x0000002800067c02 */ /* 0x000fe20008000f00 */
[----:B------:R-:W-:Y:S01]  /*11f0*/  IMAD.MOV.U32 R0, RZ, RZ, RZ ;  /* 0x000000ffff007224 */ /* 0x000fe200078e00ff */
[----:B-1----:R-:W-:Y:S06]  /*1200*/  @P1 BRA `(.L_x_15) ;  /* 0x0000000000081947 */ /* 0x002fec0003800000 */
[----:B------:R-:W1:Y:S02]  /*1210*/  SYNCS.PHASECHK.TRANS64.TRYWAIT P1, [UR37+0x2a830], R3 ;  /* 0x02a83003ff0075a7 */ /* 0x000e640008020165 */
[----:B-1----:R-:W-:Y:S05]  /*1220*/  @!P1 BRA `(.L_x_16) ;  /* 0x0000009800cc9947 */ /* 0x002fea0003800000 */
.L_x_15:
[----:B------:R-:W-:Y:S05]  /*1230*/  WARPSYNC.ALL ;  /* 0x0000000000007948 */ /* 0x000fea0003800000 */
[----:B------:R-:W-:Y:S01]  /*1240*/  IMAD.MOV.U32 R87, RZ, RZ, RZ ;  /* 0x000000ffff577224 */ /* 0x000fe200078e00ff */
[----:B------:R-:W-:Y:S01]  /*1250*/  LOP3.LUT R6, R6, 0x10000, RZ, 0xfc, !PT ;  /* 0x0001000006067812 */ /* 0x000fe200078efcff */
[----:B------:R-:W-:Y:S01]  /*1260*/  IMAD.MOV.U32 R7, RZ, RZ, 0x40000040 ;  /* 0x40000040ff077424 */ /* 0x000fe200078e00ff */
[----:B------:R-:W-:Y:S02]  /*1270*/  UIADD3 UR4, UR37, 0x18400, URZ ;  /* 0x0001840025047890 */ /* 0x000fe4000fffe03f */
[----:B------:R-:W-:Y:S01]  /*1280*/  R2UR UR56, R6 ;  /* 0x00000000063872ca */ /* 0x000fe200000e0000 */
[----:B------:R-:W-:Y:S01]  /*1290*/  WARPGROUP.ARRIVE ;  /* 0x00000000000079c5 */ /* 0x000fe20000000000 */
[----:B------:R-:W-:Y:S01]  /*12a0*/  R2UR UR57, R7 ;  /* 0x00000000073972ca */ /* 0x000fe200000e0000 */
[----:B------:R-:W-:Y:S01]  /*12b0*/  USHF.R.U32.HI UR4, URZ, 0x4, UR4 ;  /* 0x000000043f047899 */ /* 0x000fe20008011604 */
[----:B------:R-:W-:Y:S01]  /*12c0*/  UMOV UR59, 0x40000040 ;  /* 0x40000040003b7882 */ /* 0x000fe20000000000 */
[----:B------:R-:W-:-:S02]  /*12d0*/  UMOV UR9, 0x40000040 ;  /* 0x4000004000097882 */ /* 0x000fc40000000000 */
[----:B------:R-:W-:Y:S01]  /*12e0*/  ULOP3.LUT UR4, UR4, 0x3fff, URZ, 0xc0, !UPT ;  /* 0x00003fff04047892 */ /* 0x000fe2000f8ec03f */
[----:B------:R-:W-:Y:S01]  /*12f0*/  UMOV UR11, 0x40000040 ;  /* 0x40000040000b7882 */ /* 0x000fe20000000000 */
[----:B------:R-:W-:Y:S02]  /*1300*/  UMOV UR13, 0x40000040 ;  /* 0x40000040000d7882 */ /* 0x000fe40000000000 */
[----:B------:R-:W-:Y:S01]  /*1310*/  ULOP3.LUT UR58, UR4, 0x10000, URZ, 0xfc, !UPT ;  /* 0x00010000043a7892 */ /* 0x000fe2000f8efc3f */
[----:B------:R-:W-:Y:S02]  /*1320*/  UMOV UR15, 0x40000040 ;  /* 0x40000040000f7882 */ /* 0x000fe40000000000 */
[----:B------:R-:W-:Y:S01]  /*1330*/  R2UR UR4, R6 ;  /* 0x00000000060472ca */ /* 0x000fe200000e0000 */
[----:B------:R-:W-:Y:S02]  /*1340*/  UIADD3 UR10, UR58, 0x2, URZ ;  /* 0x000000023a0a7890 */ /* 0x000fe4000fffe03f */
[----:B------:R-:W-:-:S02]  /*1350*/  UIADD3 UR14, UR58, 0x4, URZ ;  /* 0x000000043a0e7890 */ /* 0x000fc4000fffe03f */
[----:B------:R-:W-:Y:S02]  /*1360*/  UIADD3 UR18, UR58, 0x6, URZ ;  /* 0x000000063a127890 */ /* 0x000fe4000fffe03f */
[----:B------:R-:W-:Y:S01]  /*1370*/  HGMMA.64x96x16.F32.BF16 R24, gdesc[UR56], RZ, !UPT, gsb0 ;  /* 0x01600000381879f0 */ /* 0x000fe2000c0018ff */
[----:B------:R-:W-:Y:S01]  /*1380*/  UMOV UR17, 0x40000040 ;  /* 0x4000004000117882 */ /* 0x000fe20000000000 */
[----:B------:R-:W-:Y:S01]  /*1390*/  UMOV UR19, 0x40000040 ;  /* 0x4000004000137882 */ /* 0x000fe20000000000 */
[----:B------:R-:W-:Y:S01]  /*13a0*/  UIADD3 UR22, UR58, 0x300, URZ ;  /* 0x000003003a167890 */ /* 0x000fe2000fffe03f */
[----:B------:R-:W2:Y:S01]  /*13b0*/  S2UR UR57, SR_CgaCtaId ;  /* 0x00000000003979c3 */ /* 0x000ea20000008800 */
[----:B------:R-:W-:Y:S01]  /*13c0*/  UMOV UR21, 0x40000040 ;  /* 0x4000004000157882 */ /* 0x000fe20000000000 */
[----:B------:R-:W-:Y:S01]  /*13d0*/  UMOV UR23, 0x40000040 ;  /* 0x4000004000177882 */ /* 0x000fe20000000000 */
[----:B------:R-:W-:Y:S02]  /*13e0*/  UIADD3 UR8, UR4, 0x2, URZ ;  /* 0x0000000204087890 */ /* 0x000fe4000fffe03f */
[----:B------:R-:W-:-:S02]  /*13f0*/  UIADD3 UR12, UR4, 0x4, URZ ;  /* 0x00000004040c7890 */ /* 0x000fc4000fffe03f */
[----:B------:R-:W-:Y:S02]  /*1400*/  UIADD3 UR16, UR4, 0x6, URZ ;  /* 0x0000000604107890 */ /* 0x000fe4000fffe03f */
[----:B------:R-:W-:Y:S02]  /*1410*/  UIADD3 UR20, UR4, 0x400, URZ ;  /* 0x0000040004147890 */ /* 0x000fe4000fffe03f */
[----:B------:R-:W-:Y:S02]  /*1420*/  UIADD3 UR24, UR4, 0x402, URZ ;  /* 0x0000040204187890 */ /* 0x000fe4000fffe03f */
[----:B------:R-:W-:Y:S01]  /*1430*/  UIADD3 UR26, UR58, 0x302, URZ ;  /* 0x000003023a1a7890 */ /* 0x000fe2000fffe03f */
[----:B------:R-:W-:Y:S01]  /*1440*/  UMOV UR25, 0x40000040 ;  /* 0x4000004000197882 */ /* 0x000fe20000000000 */
[----:B------:R-:W-:Y:S01]  /*1450*/  UMOV UR27, 0x40000040 ;  /* 0x40000040001b7882 */ /* 0x000fe20000000000 */
[----:B------:R-:W-:Y:S02]  /*1460*/  UIADD3 UR28, UR4, 0x404, URZ ;  /* 0x00000404041c7890 */ /* 0x000fe4000fffe03f */
[----:B------:R-:W-:Y:S01]  /*1470*/  UIADD3 UR30, UR58, 0x304, URZ ;  /* 0x000003043a1e7890 */ /* 0x000fe2000fffe03f */
[----:B------:R-:W-:Y:S01]  /*1480*/  UMOV UR29, 0x40000040 ;  /* 0x40000040001d7882 */ /* 0x000fe20000000000 */
[----:B------:R-:W-:Y:S01]  /*1490*/  UMOV UR31, 0x40000040 ;  /* 0x40000040001f7882 */ /* 0x000fe20000000000 */
[----:B------:R-:W-:-:S02]  /*14a0*/  UIADD3 UR32, UR4, 0x406, URZ ;  /* 0x0000040604207890 */ /* 0x000fc4000fffe03f */
[----:B------:R-:W-:Y:S01]  /*14b0*/  UIADD3 UR34, UR58, 0x306, URZ ;  /* 0x000003063a227890 */ /* 0x000fe2000fffe03f */
[----:B------:R-:W-:Y:S01]  /*14c0*/  UMOV UR33, 0x40000040 ;  /* 0x4000004000217882 */ /* 0x000fe20000000000 */
[----:B------:R-:W-:Y:S01]  /*14d0*/  UMOV UR35, 0x40000040 ;  /* 0x4000004000237882 */ /* 0x000fe20000000000 */
        /* <DEDUP_REMOVED lines=16> */
[----:B------:R-:W-:Y:S02]  /*15e0*/  WARPGROUP.DEPBAR.LE gsb0, 0x0 ;  /* 0x00008000000079c5 */ /* 0x000fe40000010000 */
[----:B------:R-:W-:-:S06]  /*15f0*/  WARPGROUP.ARRIVE ;  /* 0x00000000000079c5 */ /* 0x000fcc0000000000 */
[----:B------:R-:W-:Y:S03]  /*1600*/  HGMMA.64x96x16.F32.BF16 R24, gdesc[UR8], R24, gsb0 ;  /* 0x01600000081879f0 */ /* 0x000fe60008001818 */
        /* <DEDUP_REMOVED lines=31> */
[----:B--2---:R-:W-:Y:S05]  /*1800*/  @!P0 BRA `(.L_x_17) ;  /* 0x0000000000048947 */ /* 0x004fea0003800000 */
[----:B------:R-:W-:Y:S01]  /*1810*/  BPT.TRAP 0x1 ;  /* 0x000000040000795c */ /* 0x000fe20000300000 */
.L_x_17:
[----:B------:R-:W-:Y:S01]  /*1820*/  LOP3.LUT R22, R22, 0xffffff80, RZ, 0xc0, !PT ;  /* 0xffffff8016167812 */ /* 0x000fe200078ec0ff */
[----:B-1----:R-:W-:Y:S01]  /*1830*/  IMAD.MOV.U32 R4, RZ, RZ, -0x2 ;  /* 0xfffffffeff047424 */ /* 0x002fe200078e00ff */
[----:B------:R-:W-:Y:S01]  /*1840*/  ULDC UR4, c[0x0][0x988] ;  /* 0x0002620000047ab9 */ /* 0x000fe20000000800 */
[----:B------:R-:W-:Y:S01]  /*1850*/  P2R R15, PR, RZ, 0x1 ;  /* 0x00000001ff0f7803 */ /* 0x000fe20000000000 */
[--C-:B------:R-:W-:Y:S01]  /*1860*/  IMAD.MOV.U32 R85, RZ, RZ, R87.reuse ;  /* 0x000000ffff557224 */ /* 0x100fe200078e0057 */
[----:B------:R-:W-:Y:S01]  /*1870*/  IADD3 R22, R19, -R22, RZ ;  /* 0x8000001613167210 */ /* 0x000fe20007ffe0ff */
[--C-:B------:R-:W-:Y:S01]  /*1880*/  IMAD.MOV.U32 R81, RZ, RZ, R87.reuse ;  /* 0x000000ffff517224 */ /* 0x100fe200078e0057 */
[-C--:B------:R-:W-:Y:S01]  /*1890*/  MOV R83, R87.reuse ;  /* 0x0000005700537202 */ /* 0x080fe20000000f00 */
[--C-:B------:R-:W-:Y:S01]  /*18a0*/  IMAD.MOV.U32 R77, RZ, RZ, R87.reuse ;  /* 0x000000ffff4d7224 */ /* 0x100fe200078e0057 */
[----:B0-----:R-:W-:Y:S01]  /*18b0*/  SHF.R.S32.HI R3, RZ, 0x1f, R22 ;  /* 0x0000001fff037819 */ /* 0x001fe20000011416 */
[----:B------:R-:W-:Y:S01]  /*18c0*/  IMAD.MOV.U32 R73, RZ, RZ, R87 ;  /* 0x000000ffff497224 */ /* 0x000fe200078e0057 */
[----:B------:R-:W-:-:S02]  /*18d0*/  MOV R79, R87 ;  /* 0x00000057004f7202 */ /* 0x000fc40000000f00 */
[----:B------:R-:W-:Y:S02]  /*18e0*/  LEA.HI R3, R3, R22, RZ, 0x2 ;  /* 0x0000001603037211 */ /* 0x000fe400078f10ff */
[----:B------:R-:W-:Y:S02]  /*18f0*/  MOV R75, R87 ;  /* 0x00000057004b7202 */ /* 0x000fe40000000f00 */
[----:B------:R-:W-:-:S05]  /*1900*/  LOP3.LUT R3, R3, 0x7ffffffc, RZ, 0xc0, !PT ;  /* 0x7ffffffc03037812 */ /* 0x000fca00078ec0ff */
[----:B------:R-:W-:-:S04]  /*1910*/  IMAD.IADD R3, R22, 0x1, -R3 ;  /* 0x0000000116037824 */ /* 0x000fc800078e0a03 */
[----:B------:R-:W-:-:S04]  /*1920*/  IMAD R3, R3, R4, 0x60 ;  /* 0x0000006003037424 */ /* 0x000fc800078e0204 */
[----:B------:R-:W-:-:S04]  /*1930*/  IMAD.IADD R18, R18, 0x1, R3 ;  /* 0x0000000112127824 */ /* 0x000fc800078e0203 */
[----:B------:R-:W-:-:S05]  /*1940*/  IMAD R18, R17, -0x60, R18 ;  /* 0xffffffa011127824 */ /* 0x000fca00078e0212 */
[C---:B------:R-:W-:Y:S02]  /*1950*/  ISETP.GT.AND P6, PT, R18.reuse, RZ, PT ;  /* 0x000000ff1200720c */ /* 0x040fe40003fc4270 */
[C---:B------:R-:W-:Y:S02]  /*1960*/  ISETP.GT.AND P5, PT, R18.reuse, 0x1, PT ;  /* 0x000000011200780c */ /* 0x040fe40003fa4270 */
[----:B------:R-:W-:Y:S02]  /*1970*/  ISETP.GT.AND P4, PT, R18, 0x8, PT ;  /* 0x000000081200780c */ /* 0x000fe40003f84270 */
[----:B------:R-:W-:Y:S02]  /*1980*/  FSEL R26, R26, -INF , P6 ;  /* 0xff8000001a1a7808 */ /* 0x000fe40003000000 */
[----:B------:R-:W-:Y:S02]  /*1990*/  FSEL R27, R27, -INF , P5 ;  /* 0xff8000001b1b7808 */ /* 0x000fe40002800000 */
[----:B------:R-:W-:-:S02]  /*19a0*/  ISETP.GT.AND P3, PT, R18, 0x9, PT ;  /* 0x000000091200780c */ /* 0x000fc40003f64270 */
[----:B------:R-:W-:Y:S02]  /*19b0*/  FSEL R30, R30, -INF , P4 ;  /* 0xff8000001e1e7808 */ /* 0x000fe40002000000 */
[----:B------:R-:W-:Y:S02]  /*19c0*/  FMNMX.FTZ R3, R26, R27, !PT ;  /* 0x0000001b1a037209 */ /* 0x000fe40007810000 */
[----:B------:R-:W-:Y:S02]  /*19d0*/  ISETP.GT.AND P2, PT, R18, 0x10, PT ;  /* 0x000000101200780c */ /* 0x000fe40003f44270 */
[----:B------:R-:W-:Y:S02]  /*19e0*/  FSEL R10, R31, -INF , P3 ;  /* 0xff8000001f0a7808 */ /* 0x000fe40001800000 */
[----:B------:R-:W-:Y:S02]  /*19f0*/  FMNMX.FTZ R3, R30, R3, !PT ;  /* 0x000000031e037209 */ /* 0x000fe40007810000 */
[----:B------:R-:W-:-:S02]  /*1a00*/  ISETP.GT.AND P1, PT, R18, 0x11, PT ;  /* 0x000000111200780c */ /* 0x000fc40003f24270 */
[----:B------:R-:W-:Y:S02]  /*1a10*/  FSEL R34, R34, -INF , P2 ;  /* 0xff80000022227808 */ /* 0x000fe40001000000 */
[----:B------:R-:W-:Y:S02]  /*1a20*/  FMNMX.FTZ R3, R10, R3, !PT ;  /* 0x000000030a037209 */ /* 0x000fe40007810000 */
[----:B------:R-:W-:Y:S02]  /*1a30*/  FSEL R24, R24, -INF , P6 ;  /* 0xff80000018187808 */ /* 0x000fe40003000000 */
[----:B------:R-:W-:Y:S02]  /*1a40*/  ISETP.GT.AND P6, PT, R18, 0x18, PT ;  /* 0x000000181200780c */ /* 0x000fe40003fc4270 */
[----:B------:R-:W-:Y:S02]  /*1a50*/  FSEL R14, R35, -INF , P1 ;  /* 0xff800000230e7808 */ /* 0x000fe40000800000 */
[----:B------:R-:W-:-:S02]  /*1a60*/  FMNMX.FTZ R3, R34, R3, !PT ;  /* 0x0000000322037209 */ /* 0x000fc40007810000 */
[----:B------:R-:W-:Y:S02]  /*1a70*/  FSEL R25, R25, -INF , P5 ;  /* 0xff80000019197808 */ /* 0x000fe40002800000 */
[----:B------:R-:W-:Y:S02]  /*1a80*/  ISETP.GT.AND P5, PT, R18, 0x19, PT ;  /* 0x000000191200780c */ /* 0x000fe40003fa4270 */
[----:B------:R-:W-:Y:S02]  /*1a90*/  FSEL R38, R38, -INF , P6 ;  /* 0xff80000026267808 */ /* 0x000fe40003000000 */
[----:B------:R-:W-:Y:S02]  /*1aa0*/  FMNMX.FTZ R3, R14, R3, !PT ;  /* 0x000000030e037209 */ /* 0x000fe40007810000 */
[----:B------:R-:W-:Y:S02]  /*1ab0*/  FSEL R28, R28, -INF , P4 ;  /* 0xff8000001c1c7808 */ /* 0x000fe40002000000 */
        /* <DEDUP_REMOVED lines=19> */
[----:B------:R-:W-:Y:S01]  /*1bf0*/  FSEL R20, R37, -INF , P5 ;  /* 0xff80000025147808 */ /* 0x000fe20002800000 */
[----:B------:R-:W-:Y:S01]  /*1c00*/  IMAD.MOV.U32 R37, RZ, RZ, R87 ;  /* 0x000000ffff257224 */ /* 0x000fe200078e0057 */
[----:B------:R-:W-:Y:S02]  /*1c10*/  ISETP.GT.AND P5, PT, R18, 0x31, PT ;  /* 0x000000311200780c */ /* 0x000fe40003fa4270 */
[----:B------:R-:W-:Y:S02]  /*1c20*/  FSEL R78, R50, -INF , P6 ;  /* 0xff800000324e7808 */ /* 0x000fe40003000000 */
[----:B------:R-:W-:Y:S02]  /*1c30*/  FMNMX.FTZ R3, R76, R3, !PT ;  /* 0x000000034c037209 */ /* 0x000fe40007810000 */
[----:B------:R-:W-:Y:S02]  /*1c40*/  FSEL R40, R40, -INF , P4 ;  /* 0xff80000028287808 */ /* 0x000fe40002000000 */
[----:B------:R-:W-:-:S02]  /*1c50*/  ISETP.GT.AND P4, PT, R18, 0x38, PT ;  /* 0x000000381200780c */ /* 0x000fc40003f84270 */
[----:B------:R-:W-:Y:S02]  /*1c60*/  FSEL R80, R51, -INF , P5 ;  /* 0xff80000033507808 */ /* 0x000fe40002800000 */
[----:B------:R-:W-:Y:S02]  /*1c70*/  FMNMX.FTZ R3, R78, R3, !PT ;  /* 0x000000034e037209 */ /* 0x000fe40007810000 */
[----:B------:R-:W-:Y:S01]  /*1c80*/  FSEL R46, R41, -INF , P3 ;  /* 0xff800000292e7808 */ /* 0x000fe20001800000 */
[----:B------:R-:W-:Y:S01]  /*1c90*/  IMAD.MOV.U32 R41, RZ, RZ, R87 ;  /* 0x000000ffff297224 */ /* 0x000fe200078e0057 */
[----:B------:R-:W-:Y:S02]  /*1ca0*/  ISETP.GT.AND P3, PT, R18, 0x39, PT ;  /* 0x000000391200780c */ /* 0x000fe40003f64270 */
[----:B------:R-:W-:Y:S02]  /*1cb0*/  FSEL R82, R54, -INF , P4 ;  /* 0xff80000036527808 */ /* 0x000fe40002000000 */
[----:B------:R-:W-:-:S02]  /*1cc0*/  FMNMX.FTZ R3, R80, R3, !PT ;  /* 0x0000000350037209 */ /* 0x000fc40007810000 */
[----:B------:R-:W-:Y:S02]  /*1cd0*/  FSEL R44, R44, -INF , P2 ;  /* 0xff8000002c2c7808 */ /* 0x000fe40001000000 */
[----:B------:R-:W-:Y:S02]  /*1ce0*/  ISETP.GT.AND P2, PT, R18, 0x40, PT ;  /* 0x000000401200780c */ /* 0x000fe40003f44270 */
[----:B------:R-:W-:Y:S02]  /*1cf0*/  FSEL R84, R55, -INF , P3 ;  /* 0xff80000037547808 */ /* 0x000fe40001800000 */
[----:B------:R-:W-:Y:S02]  /*1d00*/  FMNMX.FTZ R3, R82, R3, !PT ;  /* 0x0000000352037209 */ /* 0x000fe40007810000 */
[----:B------:R-:W-:Y:S01]  /*1d10*/  FSEL R50, R45, -INF , P1 ;  /* 0xff8000002d327808 */ /* 0x000fe20000800000 */
[----:B------:R-:W-:Y:S01]  /*1d20*/  IMAD.MOV.U32 R45, RZ, RZ, R87 ;  /* 0x000000ffff2d7224 */ /* 0x000fe200078e0057 */
        /* <DEDUP_REMOVED lines=31> */
[----:B------:R-:W-:Y:S02]  /*1f20*/  FMNMX.FTZ R3, R70, R3, !PT ;  /* 0x0000000346037209 */ /* 0x000fe40007810000 */
[----:B------:R-:W-:Y:S02]  /*1f30*/  FSEL R60, R60, -INF , P6 ;  /* 0xff8000003c3c7808 */ /* 0x000fe40003000000 */
[----:B------:R-:W-:-:S02]  /*1f40*/  FMNMX.FTZ R9, R96, R3, !PT ;  /* 0x0000000360097209 */ /* 0x000fc40007810000 */
[----:B------:R-:W-:Y:S01]  /*1f50*/  MOV R3, UR4 ;  /* 0x0000000400037c02 */ /* 0x000fe20008000f00 */
[----:B------:R-:W-:Y:S01]  /*1f60*/  UIADD3 UR4, UR37, 0x2a840, URZ ;  /* 0x0002a84025047890 */ /* 0x000fe2000fffe03f */
[----:B------:R-:W-:Y:S01]  /*1f70*/  FSEL R64, R64, -INF , P4 ;  /* 0xff80000040407808 */ /* 0x000fe20002000000 */
[----:B------:R-:W0:Y:S01]  /*1f80*/  SHFL.BFLY PT, R4, R9, 0x2, 0x1f ;  /* 0x0c401f0009047f89 */ /* 0x000e2200000e0000 */
[----:B------:R-:W-:Y:S01]  /*1f90*/  FSEL R18, R65, -INF , P3 ;  /* 0xff80000041127808 */ /* 0x000fe20001800000 */
[----:B------:R-:W-:Y:S01]  /*1fa0*/  UPRMT UR4, UR57, 0x654, UR4 ;  /* 0x0000065439047896 */ /* 0x000fe20008000004 */
[----:B------:R-:W-:Y:S01]  /*1fb0*/  FSEL R68, R68, -INF , P2 ;  /* 0xff80000044447808 */ /* 0x000fe20001000000 */
[----:B------:R-:W-:Y:S01]  /*1fc0*/  IMAD.MOV.U32 R65, RZ, RZ, R87 ;  /* 0x000000ffff417224 */ /* 0x000fe200078e0057 */
[-C--:B------:R-:W-:Y:S02]  /*1fd0*/  MOV R71, R87.reuse ;  /* 0x0000005700477202 */ /* 0x080fe40000000f00 */
[----:B------:R-:W-:-:S02]  /*1fe0*/  MOV R67, R87 ;  /* 0x0000005700437202 */ /* 0x000fc40000000f00 */
[-C--:B------:R-:W-:Y:S02]  /*1ff0*/  MOV R63, R87.reuse ;  /* 0x00000057003f7202 */ /* 0x080fe40000000f00 */
[----:B------:R-:W-:Y:S01]  /*2000*/  SYNCS.ARRIVE.TRANS64.RED.A1T0 RZ, [UR4], RZ ;  /* 0x000000ffffff79a7 */ /* 0x000fe20008100404 */
[-C--:B------:R-:W-:Y:S02]  /*2010*/  MOV R59, R87.reuse ;  /* 0x00000057003b7202 */ /* 0x080fe40000000f00 */
[-C--:B------:R-:W-:Y:S02]  /*2020*/  MOV R55, R87.reuse ;  /* 0x0000005700377202 */ /* 0x080fe40000000f00 */
[-C--:B------:R-:W-:Y:S02]  /*2030*/  MOV R51, R87.reuse ;  /* 0x0000005700337202 */ /* 0x080fe40000000f00 */
[-C--:B------:R-:W-:Y:S02]  /*2040*/  MOV R47, R87.reuse ;  /* 0x00000057002f7202 */ /* 0x080fe40000000f00 */
[----:B------:R-:W-:-:S02]  /*2050*/  MOV R43, R87 ;  /* 0x00000057002b7202 */ /* 0x000fc40000000f00 */
[-C--:B------:R-:W-:Y:S02]  /*2060*/  MOV R39, R87.reuse ;  /* 0x0000005700277202 */ /* 0x080fe40000000f00 */
[----:B0-----:R-:W-:Y:S02]  /*2070*/  FMNMX.FTZ R11, R9, R4, !PT ;  /* 0x00000004090b7209 */ /* 0x001fe40007810000 */
[----:B------:R-:W-:-:S03]  /*2080*/  MOV R35, R87 ;  /* 0x0000005700237202 */ /* 0x000fc60000000f00 */
[----:B------:R-:W0:Y:S02]  /*2090*/  SHFL.BFLY PT, R4, R11, 0x1, 0x1f ;  /* 0x0c201f000b047f89 */ /* 0x000e2400000e0000 */
[----:B0-----:R-:W-:-:S04]  /*20a0*/  FMNMX.FTZ R4, R11, R4, !PT ;  /* 0x000000040b047209 */ /* 0x001fc80007810000 */
[C---:B------:R-:W-:Y:S01]  /*20b0*/  FSETP.NEU.FTZ.AND P0, PT, R4.reuse, -INF , PT ;  /* 0xff8000000400780b */ /* 0x040fe20003f1d000 */
[----:B------:R-:W-:-:S05]  /*20c0*/  FMUL.FTZ R5, R4, R3 ;  /* 0x0000000304057220 */ /* 0x000fca0000410000 */
[----:B------:R-:W-:Y:S02]  /*20d0*/  FSEL R13, R5, RZ, P0 ;  /* 0x000000ff050d7208 */ /* 0x000fe40000000000 */
[----:B------:R-:W-:Y:S02]  /*20e0*/  FMNMX.FTZ R5, R24, R25, !PT ;  /* 0x0000001918057209 */ /* 0x000fe40007810000 */
[----:B------:R-:W-:Y:S01]  /*20f0*/  ISETP.NE.AND P0, PT, R15, RZ, PT ;  /* 0x000000ff0f00720c */ /* 0x000fe20003f05270 */
[--C-:B------:R-:W-:Y:S01]  /*2100*/  FFMA.FTZ R9, R14, R3, -R13.reuse ;  /* 0x000000030e097223 */ /* 0x100fe2000001080d */
[----:B------:R-:W-:Y:S01]  /*2110*/  FMNMX.FTZ R5, R28, R5, !PT ;  /* 0x000000051c057209 */ /* 0x000fe20007810000 */
[-CC-:B------:R-:W-:Y:S01]  /*2120*/  FFMA.FTZ R22, R22, R3.reuse, -R13.reuse ;  /* 0x0000000316167223 */ /* 0x180fe2000001080d */
[----:B------:R-:W-:Y:S01]  /*2130*/  FSEL R14, R61, -INF , P5 ;  /* 0xff8000003d0e7808 */ /* 0x000fe20002800000 */
[--C-:B------:R-:W-:Y:S01]  /*2140*/  FFMA.FTZ R10, R10, R3, -R13.reuse ;  /* 0x000000030a0a7223 */ /* 0x100fe2000001080d */
[----:B------:R-:W-:Y:S01]  /*2150*/  FMNMX.FTZ R5, R8, R5, !PT ;  /* 0x0000000508057209 */ /* 0x000fe20007810000 */
[----:B------:R0:W-:Y:S01]  /*2160*/  MUFU.EX2 R143, R22 ;  /* 0x00000016008f7308 */ /* 0x0001e20000000800 */
[-CC-:B------:R-:W-:Y:S01]  /*2170*/  FFMA.FTZ R26, R26, R3.reuse, -R13.reuse ;  /* 0x000000031a1a7223 */ /* 0x180fe2000001080d */
[--C-:B------:R-:W-:Y:S01]  /*2180*/  FFMA.FTZ R27, R27, R3, -R13.reuse ;  /* 0x000000031b1b7223 */ /* 0x100fe2000001080d */
[----:B------:R-:W-:Y:S01]  /*2190*/  FMNMX.FTZ R5, R32, R5, !PT ;  /* 0x0000000520057209 */ /* 0x000fe20007810000 */
[-CC-:B------:R-:W-:Y:S01]  /*21a0*/  FFMA.FTZ R30, R30, R3.reuse, -R13.reuse ;  /* 0x000000031e1e7223 */ /* 0x180fe2000001080d */
[-CC-:B------:R-:W-:Y:S01]  /*21b0*/  FFMA.FTZ R34, R34, R3.reuse, -R13.reuse ;  /* 0x0000000322227223 */ /* 0x180fe2000001080d */
[--C-:B------:R-:W-:Y:S01]  /*21c0*/  FFMA.FTZ R38, R38, R3, -R13.reuse ;  /* 0x0000000326267223 */ /* 0x100fe2000001080d */
[----:B------:R-:W-:Y:S01]  /*21d0*/  FMNMX.FTZ R5, R12, R5, !PT ;  /* 0x000000050c057209 */ /* 0x000fe20007810000 */
[----:B------:R-:W-:Y:S01]  /*21e0*/  MUFU.EX2 R139, R10 ;  /* 0x0000000a008b7308 */ /* 0x000fe20000000800 */
[----:B0-----:R-:W-:Y:S01]  /*21f0*/  FSEL R22, R69, -INF , P1 ;  /* 0xff80000045167808 */ /* 0x001fe20000800000 */
[--C-:B------:R-:W-:Y:S01]  /*2200*/  FFMA.FTZ R42, R42, R3, -R13.reuse ;  /* 0x000000032a2a7223 */ /* 0x100fe2000001080d */
[----:B------:R-:W-:Y:S01]  /*2210*/  FMNMX.FTZ R5, R36, R5, !PT ;  /* 0x0000000524057209 */ /* 0x000fe20007810000 */
[-CC-:B------:R-:W-:Y:S01]  /*2220*/  FFMA.FTZ R72, R72, R3.reuse, -R13.reuse ;  /* 0x0000000348487223 */ /* 0x180fe2000001080d */
[-CC-:B------:R-:W-:Y:S01]  /*2230*/  FFMA.FTZ R74, R74, R3.reuse, -R13.reuse ;  /* 0x000000034a4a7223 */ /* 0x180fe2000001080d */
[--C-:B------:R-:W-:Y:S01]  /*2240*/  FFMA.FTZ R76, R76, R3, -R13.reuse ;  /* 0x000000034c4c7223 */ /* 0x100fe2000001080d */
[----:B------:R-:W-:Y:S01]  /*2250*/  FMNMX.FTZ R5, R20, R5, !PT ;  /* 0x0000000514057209 */ /* 0x000fe20007810000 */
[----:B------:R-:W-:Y:S01]  /*2260*/  MUFU.EX2 R141, R9 ;  /* 0x00000009008d7308 */ /* 0x000fe20000000800 */
        /* <DEDUP_REMOVED lines=15> */
[----:B------:R-:W0:Y:S01]  /*2360*/  MUFU.EX2 R137, R27 ;  /* 0x0000001b00897308 */ /* 0x000e220000000800 */
[-CC-:B------:R-:W-:Y:S01]  /*2370*/  FFMA.FTZ R70, R70, R3.reuse, -R13.reuse ;  /* 0x0000000346467223 */ /* 0x180fe2000001080d */
[----:B------:R-:W-:Y:S01]  /*2380*/  FFMA.FTZ R13, R96, R3, -R13 ;  /* 0x00000003600d7223 */ /* 0x000fe2000001080d */
[----:B------:R-:W-:Y:S01]  /*2390*/  FMNMX.FTZ R5, R48, R5, !PT ;  /* 0x0000000530057209 */ /* 0x000fe20007810000 */
[----:B------:R-:W-:-:S02]  /*23a0*/  IMAD.MOV.U32 R69, RZ, RZ, R87 ;  /* 0x000000ffff457224 */ /* 0x000fc400078e0057 */
[----:B------:R-:W-:Y:S01]  /*23b0*/  IMAD.MOV.U32 R61, RZ, RZ, R87 ;  /* 0x000000ffff3d7224 */ /* 0x000fe200078e0057 */
[----:B------:R-:W-:Y:S01]  /*23c0*/  FMNMX.FTZ R5, R54, R5, !PT ;  /* 0x0000000536057209 */ /* 0x000fe20007810000 */
[----:B------:R-:W-:Y:S03]  /*23d0*/  MUFU.EX2 R30, R30 ;  /* 0x0000001e001e7308 */ /* 0x000fe60000000800 */
[----:B------:R-:W-:-:S04]  /*23e0*/  FMNMX.FTZ R5, R52, R5, !PT ;  /* 0x0000000534057209 */ /* 0x000fc80007810000 */
[----:B------:R-:W-:Y:S01]  /*23f0*/  FMNMX.FTZ R5, R58, R5, !PT ;  /* 0x000000053a057209 */ /* 0x000fe20007810000 */
[----:B------:R-:W-:Y:S01]  /*2400*/  MUFU.EX2 R34, R34 ;  /* 0x0000002200227308 */ /* 0x000fe20000000800 */
[----:B0-----:R-:W-:Y:S01]  /*2410*/  FADD.FTZ R21, R26, R137 ;  /* 0x000000891a157221 */ /* 0x001fe20000010000 */
[----:B------:R-:W-:Y:S01]  /*2420*/  F2FP.BF16.F32.PACK_AB R137, R137, R26 ;  /* 0x0000001a8989723e */ /* 0x000fe200000010ff */
[----:B------:R-:W-:Y:S01]  /*2430*/  IMAD.MOV.U32 R26, RZ, RZ, R87 ;  /* 0x000000ffff1a7224 */ /* 0x000fe200078e0057 */
[----:B------:R-:W-:-:S04]  /*2440*/  FMNMX.FTZ R5, R56, R5, !PT ;  /* 0x0000000538057209 */ /* 0x000fc80007810000 */
[----:B------:R-:W-:Y:S01]  /*2450*/  FMNMX.FTZ R5, R62, R5, !PT ;  /* 0x000000053e057209 */ /* 0x000fe20007810000 */
[----:B------:R-:W-:Y:S03]  /*2460*/  MUFU.EX2 R38, R38 ;  /* 0x0000002600267308 */ /* 0x000fe60000000800 */
[----:B------:R-:W-:-:S04]  /*2470*/  FMNMX.FTZ R5, R60, R5, !PT ;  /* 0x000000053c057209 */ /* 0x000fc80007810000 */
[----:B------:R-:W-:Y:S01]  /*2480*/  FMNMX.FTZ R5, R14, R5, !PT ;  /* 0x000000050e057209 */ /* 0x000fe20007810000 */
[----:B------:R-:W-:Y:S03]  /*2490*/  MUFU.EX2 R42, R42 ;  /* 0x0000002a002a7308 */ /* 0x000fe60000000800 */
[----:B------:R-:W-:-:S04]  /*24a0*/  FMNMX.FTZ R5, R64, R5, !PT ;  /* 0x0000000540057209 */ /* 0x000fc80007810000 */
[----:B------:R-:W-:Y:S01]  /*24b0*/  FMNMX.FTZ R5, R18, R5, !PT ;  /* 0x0000000512057209 */ /* 0x000fe20007810000 */
[----:B------:R0:W-:Y:S03]  /*24c0*/  MUFU.EX2 R145, R72 ;  /* 0x0000004800917308 */ /* 0x0001e60000000800 */
[----:B------:R-:W-:-:S04]  /*24d0*/  FMNMX.FTZ R5, R68, R5, !PT ;  /* 0x0000000544057209 */ /* 0x000fc80007810000 */
[----:B------:R-:W-:Y:S01]  /*24e0*/  FMNMX.FTZ R5, R22, R5, !PT ;  /* 0x0000000516057209 */ /* 0x000fe20007810000 */
[----:B------:R-:W-:Y:S01]  /*24f0*/  MUFU.EX2 R74, R74 ;  /* 0x0000004a004a7308 */ /* 0x000fe20000000800 */
[----:B0-----:R-:W-:-:S03]  /*2500*/  IMAD.MOV.U32 R72, RZ, RZ, R87 ;  /* 0x000000ffff487224 */ /* 0x001fc600078e0057 */
[----:B------:R-:W0:Y:S04]  /*2510*/  SHFL.BFLY PT, R10, R5, 0x2, 0x1f ;  /* 0x0c401f00050a7f89 */ /* 0x000e2800000e0000 */
[----:B------:R-:W-:Y:S08]  /*2520*/  MUFU.EX2 R159, R13 ;  /* 0x0000000d009f7308 */ /* 0x000ff00000000800 */
[----:B------:R1:W-:Y:S08]  /*2530*/  MUFU.EX2 R147, R76 ;  /* 0x0000004c00937308 */ /* 0x0003f00000000800 */
[----:B------:R-:W-:Y:S01]  /*2540*/  MUFU.EX2 R78, R78 ;  /* 0x0000004e004e7308 */ /* 0x000fe20000000800 */
[----:B-1----:R-:W-:Y:S01]  /*2550*/  IMAD.MOV.U32 R76, RZ, RZ, R87 ;  /* 0x000000ffff4c7224 */ /* 0x002fe200078e0057 */
[----:B0-----:R-:W-:-:S06]  /*2560*/  FMNMX.FTZ R9, R5, R10, !PT ;  /* 0x0000000a05097209 */ /* 0x001fcc0007810000 */
[----:B------:R0:W-:Y:S01]  /*2570*/  MUFU.EX2 R149, R80 ;  /* 0x0000005000957308 */ /* 0x0001e20000000800 */
[----:B------:R-:W1:Y:S07]  /*2580*/  SHFL.BFLY PT, R10, R9, 0x1, 0x1f ;  /* 0x0c201f00090a7f89 */ /* 0x000e6e00000e0000 */
[----:B------:R-:W-:Y:S01]  /*2590*/  MUFU.EX2 R82, R82 ;  /* 0x0000005200527308 */ /* 0x000fe20000000800 */
[----:B0-----:R-:W-:-:S07]  /*25a0*/  IMAD.MOV.U32 R80, RZ, RZ, R87 ;  /* 0x000000ffff507224 */ /* 0x001fce00078e0057 */
[----:B------:R0:W-:Y:S08]  /*25b0*/  MUFU.EX2 R151, R84 ;  /* 0x0000005400977308 */ /* 0x0001f00000000800 */
[----:B------:R-:W-:Y:S01]  /*25c0*/  MUFU.EX2 R86, R86 ;  /* 0x0000005600567308 */ /* 0x000fe20000000800 */
[----:B-1----:R-:W-:Y:S01]  /*25d0*/  FMNMX.FTZ R10, R9, R10, !PT ;  /* 0x0000000a090a7209 */ /* 0x002fe20007810000 */
[----:B0-----:R-:W-:-:S03]  /*25e0*/  IMAD.MOV.U32 R84, RZ, RZ, R87 ;  /* 0x000000ffff547224 */ /* 0x001fc600078e0057 */
[C---:B------:R-:W-:Y:S01]  /*25f0*/  FSETP.NEU.FTZ.AND P1, PT, R10.reuse, -INF , PT ;  /* 0xff8000000a00780b */ /* 0x040fe20003f3d000 */
[----:B------:R-:W-:Y:S02]  /*2600*/  FMUL.FTZ R5, R10, R3 ;  /* 0x000000030a057220 */ /* 0x000fe40000410000 */
[----:B------:R-:W-:Y:S03]  /*2610*/  MUFU.EX2 R153, R88 ;  /* 0x0000005800997308 */ /* 0x000fe60000000800 */
[----:B------:R-:W-:-:S05]  /*2620*/  FSEL R5, R5, RZ, P1 ;  /* 0x000000ff05057208 */ /* 0x000fca0000800000 */
[-CC-:B------:R-:W-:Y:S01]  /*2630*/  FFMA.FTZ R24, R24, R3.reuse, -R5.reuse ;  /* 0x0000000318187223 */ /* 0x180fe20000010805 */
[-CC-:B------:R-:W-:Y:S01]  /*2640*/  FFMA.FTZ R25, R25, R3.reuse, -R5.reuse ;  /* 0x0000000319197223 */ /* 0x180fe20000010805 */
[-CC-:B------:R-:W-:Y:S01]  /*2650*/  FFMA.FTZ R28, R28, R3.reuse, -R5.reuse ;  /* 0x000000031c1c7223 */ /* 0x180fe20000010805 */
[-CC-:B------:R-:W-:Y:S01]  /*2660*/  FFMA.FTZ R8, R8, R3.reuse, -R5.reuse ;  /* 0x0000000308087223 */ /* 0x180fe20000010805 */
[-CC-:B------:R-:W-:Y:S01]  /*2670*/  FFMA.FTZ R32, R32, R3.reuse, -R5.reuse ;  /* 0x0000000320207223 */ /* 0x180fe20000010805 */
[-CC-:B------:R-:W-:Y:S01]  /*2680*/  FFMA.FTZ R12, R12, R3.reuse, -R5.reuse ;  /* 0x000000030c0c7223 */ /* 0x180fe20000010805 */
[----:B------:R-:W-:Y:S01]  /*2690*/  MUFU.EX2 R24, R24 ;  /* 0x0000001800187308 */ /* 0x000fe20000000800 */
[-CC-:B------:R-:W-:Y:S01]  /*26a0*/  FFMA.FTZ R36, R36, R3.reuse, -R5.reuse ;  /* 0x0000000324247223 */ /* 0x180fe20000010805 */
[-CC-:B------:R-:W-:Y:S01]  /*26b0*/  FFMA.FTZ R20, R20, R3.reuse, -R5.reuse ;  /* 0x0000000314147223 */ /* 0x180fe20000010805 */
[-CC-:B------:R-:W-:Y:S01]  /*26c0*/  FFMA.FTZ R40, R40, R3.reuse, -R5.reuse ;  /* 0x0000000328287223 */ /* 0x180fe20000010805 */
[-CC-:B------:R-:W-:Y:S01]  /*26d0*/  FFMA.FTZ R46, R46, R3.reuse, -R5.reuse ;  /* 0x000000032e2e7223 */ /* 0x180fe20000010805 */
[-CC-:B------:R-:W-:Y:S01]  /*26e0*/  FFMA.FTZ R44, R44, R3.reuse, -R5.reuse ;  /* 0x000000032c2c7223 */ /* 0x180fe20000010805 */
[-CC-:B------:R-:W-:Y:S01]  /*26f0*/  FFMA.FTZ R50, R50, R3.reuse, -R5.reuse ;  /* 0x0000000332327223 */ /* 0x180fe20000010805 */
[-CC-:B------:R-:W-:Y:S01]  /*2700*/  FFMA.FTZ R48, R48, R3.reuse, -R5.reuse ;  /* 0x0000000330307223 */ /* 0x180fe20000010805 */
[----:B------:R-:W0:Y:S01]  /*2710*/  MUFU.EX2 R25, R25 ;  /* 0x0000001900197308 */ /* 0x000e220000000800 */
[-CC-:B------:R-:W-:Y:S01]  /*2720*/  FFMA.FTZ R54, R54, R3.reuse, -R5.reuse ;  /* 0x0000000336367223 */ /* 0x180fe20000010805 */
        /* <DEDUP_REMOVED lines=10> */
[----:B------:R-:W-:-:S04]  /*27d0*/  FFMA.FTZ R22, R22, R3, -R5 ;  /* 0x0000000316167223 */ /* 0x000fc80000010805 */
[----:B------:R1:W2:Y:S01]  /*27e0*/  MUFU.EX2 R9, R8 ;  /* 0x0000000800097308 */ /* 0x0002a20000000800 */
[----:B0-----:R-:W-:-:S07]  /*27f0*/  F2FP.BF16.F32.PACK_AB R136, R25, R24 ;  /* 0x000000181988723e */ /* 0x001fce00000010ff */
[----:B------:R-:W0:Y:S01]  /*2800*/  MUFU.EX2 R32, R32 ;  /* 0x0000002000207308 */ /* 0x000e220000000800 */
[----:B-1----:R-:W-:-:S04]  /*2810*/  FADD.FTZ R8, R30, R21 ;  /* 0x000000151e087221 */ /* 0x002fc80000010000 */
[C---:B------:R-:W-:Y:S01]  /*2820*/  FADD.FTZ R23, R139.reuse, R8 ;  /* 0x000000088b177221 */ /* 0x040fe20000010000 */
[----:B------:R-:W-:Y:S01]  /*2830*/  F2FP.BF16.F32.PACK_AB R139, R139, R30 ;  /* 0x0000001e8b8b723e */ /* 0x000fe200000010ff */
[----:B------:R-:W-:Y:S01]  /*2840*/  IMAD.MOV.U32 R30, RZ, RZ, R87 ;  /* 0x000000ffff1e7224 */ /* 0x000fe200078e0057 */
[----:B------:R1:W3:Y:S01]  /*2850*/  MUFU.EX2 R11, R12 ;  /* 0x0000000c000b7308 */ /* 0x0002e20000000800 */
[----:B------:R-:W-:Y:S01]  /*2860*/  FADD.FTZ R8, R34, R23 ;  /* 0x0000001722087221 */ /* 0x000fe20000010000 */
[----:B------:R-:W-:Y:S01]  /*2870*/  FADD.FTZ R23, R24, R25 ;  /* 0x0000001918177221 */ /* 0x000fe20000010000 */
[----:B--2---:R-:W-:Y:S01]  /*2880*/  F2FP.BF16.F32.PACK_AB R138, R9, R28 ;  /* 0x0000001c098a723e */ /* 0x004fe200000010ff */
[----:B------:R-:W-:Y:S02]  /*2890*/  IMAD.MOV.U32 R25, RZ, RZ, R87 ;  /* 0x000000ffff197224 */ /* 0x000fe400078e0057 */
[C---:B------:R-:W-:Y:S01]  /*28a0*/  FADD.FTZ R27, R141.reuse, R8 ;  /* 0x000000088d1b7221 */ /* 0x040fe20000010000 */
[----:B------:R-:W-:Y:S01]  /*28b0*/  FADD.FTZ R8, R28, R23 ;  /* 0x000000171c087221 */ /* 0x000fe20000010000 */
[----:B------:R-:W-:Y:S01]  /*28c0*/  F2FP.BF16.F32.PACK_AB R141, R141, R34 ;  /* 0x000000228d8d723e */ /* 0x000fe200000010ff */
[----:B------:R-:W2:Y:S01]  /*28d0*/  MUFU.EX2 R36, R36 ;  /* 0x0000002400247308 */ /* 0x000ea20000000800 */
[----:B-1----:R-:W-:Y:S01]  /*28e0*/  FADD.FTZ R12, R38, R27 ;  /* 0x0000001b260c7221 */ /* 0x002fe20000010000 */
[----:B------:R-:W-:Y:S01]  /*28f0*/  FADD.FTZ R27, R9, R8 ;  /* 0x00000008091b7221 */ /* 0x000fe20000010000 */
[----:B------:R-:W-:-:S02]  /*2900*/  IMAD.MOV.U32 R34, RZ, RZ, R87 ;  /* 0x000000ffff227224 */ /* 0x000fc400078e0057 */
[C---:B------:R-:W-:Y:S01]  /*2910*/  FADD.FTZ R29, R143.reuse, R12 ;  /* 0x0000000c8f1d7221 */ /* 0x040fe20000010000 */
[----:B0-----:R-:W-:Y:S01]  /*2920*/  FADD.FTZ R8, R32, R27 ;  /* 0x0000001b20087221 */ /* 0x001fe20000010000 */
[----:B------:R-:W-:Y:S01]  /*2930*/  F2FP.BF16.F32.PACK_AB R143, R143, R38 ;  /* 0x000000268f8f723e */ /* 0x000fe200000010ff */
[----:B------:R-:W0:Y:S01]  /*2940*/  MUFU.EX2 R13, R20 ;  /* 0x00000014000d7308 */ /* 0x000e220000000800 */
[----:B------:R-:W-:Y:S01]  /*2950*/  FADD.FTZ R12, R42, R29 ;  /* 0x0000001d2a0c7221 */ /* 0x000fe20000010000 */
[C---:B---3--:R-:W-:Y:S01]  /*2960*/  FADD.FTZ R27, R11.reuse, R8 ;  /* 0x000000080b1b7221 */ /* 0x048fe20000010000 */
[----:B------:R-:W-:Y:S01]  /*2970*/  F2FP.BF16.F32.PACK_AB R140, R11, R32 ;  /* 0x000000200b8c723e */ /* 0x000fe200000010ff */
[----:B------:R-:W-:Y:S02]  /*2980*/  IMAD.MOV.U32 R11, RZ, RZ, 0x3f800000 ;  /* 0x3f800000ff0b7424 */ /* 0x000fe400078e00ff */
[C---:B------:R-:W-:Y:S01]  /*2990*/  FADD.FTZ R29, R145.reuse, R12 ;  /* 0x0000000c911d7221 */ /* 0x040fe20000010000 */
[----:B------:R-:W-:Y:S01]  /*29a0*/  F2FP.BF16.F32.PACK_AB R145, R145, R42 ;  /* 0x0000002a9191723e */ /* 0x000fe200000010ff */
[----:B------:R-:W-:Y:S01]  /*29b0*/  IMAD.MOV.U32 R42, RZ, RZ, R87 ;  /* 0x000000ffff2a7224 */ /* 0x000fe200078e0057 */
[----:B------:R-:W1:Y:S01]  /*29c0*/  MUFU.EX2 R40, R40 ;  /* 0x0000002800287308 */ /* 0x000e620000000800 */
[----:B--2---:R-:W-:Y:S01]  /*29d0*/  FADD.FTZ R8, R36, R27 ;  /* 0x0000001b24087221 */ /* 0x004fe20000010000 */
[----:B------:R-:W-:Y:S01]  /*29e0*/  FADD.FTZ R12, R74, R29 ;  /* 0x0000001d4a0c7221 */ /* 0x000fe20000010000 */
[----:B------:R-:W-:-:S02]  /*29f0*/  IMAD.MOV.U32 R38, RZ, RZ, R87 ;  /* 0x000000ffff267224 */ /* 0x000fc400078e0057 */
[----:B------:R-:W-:Y:S02]  /*2a00*/  IMAD.MOV.U32 R32, RZ, RZ, R87 ;  /* 0x000000ffff207224 */ /* 0x000fe400078e0057 */
[C---:B------:R-:W-:Y:S01]  /*2a10*/  FADD.FTZ R31, R147.reuse, R12 ;  /* 0x0000000c931f7221 */ /* 0x040fe20000010000 */
[----:B------:R-:W-:Y:S01]  /*2a20*/  F2FP.BF16.F32.PACK_AB R147, R147, R74 ;  /* 0x0000004a9393723e */ /* 0x000fe200000010ff */
[----:B------:R-:W2:Y:S01]  /*2a30*/  MUFU.EX2 R15, R46 ;  /* 0x0000002e000f7308 */ /* 0x000ea20000000800 */
[C---:B0-----:R-:W-:Y:S01]  /*2a40*/  FADD.FTZ R29, R13.reuse, R8 ;  /* 0x000000080d1d7221 */ /* 0x041fe20000010000 */
[----:B------:R-:W-:Y:S01]  /*2a50*/  FADD.FTZ R12, R78, R31 ;  /* 0x0000001f4e0c7221 */ /* 0x000fe20000010000 */
[----:B------:R-:W-:Y:S01]  /*2a60*/  F2FP.BF16.F32.PACK_AB R142, R13, R36 ;  /* 0x000000240d8e723e */ /* 0x000fe200000010ff */
[----:B------:R-:W-:Y:S02]  /*2a70*/  VIADD R13, R17, 0xfffffffe ;  /* 0xfffffffe110d7836 */ /* 0x000fe40000000000 */
[C---:B------:R-:W-:Y:S01]  /*2a80*/  FADD.FTZ R31, R149.reuse, R12 ;  /* 0x0000000c951f7221 */ /* 0x040fe20000010000 */
[----:B------:R-:W-:Y:S01]  /*2a90*/  F2FP.BF16.F32.PACK_AB R149, R149, R78 ;  /* 0x0000004e9595723e */ /* 0x000fe200000010ff */
[----:B------:R-:W0:Y:S01]  /*2aa0*/  MUFU.EX2 R44, R44 ;  /* 0x0000002c002c7308 */ /* 0x000e220000000800 */
[----:B-1----:R-:W-:Y:S01]  /*2ab0*/  FADD.FTZ R8, R40, R29 ;  /* 0x0000001d28087221 */ /* 0x002fe20000010000 */
[----:B------:R-:W-:Y:S01]  /*2ac0*/  FADD.FTZ R12, R82, R31 ;  /* 0x0000001f520c7221 */ /* 0x000fe20000010000 */
[----:B------:R-:W-:Y:S01]  /*2ad0*/  ISETP.GE.AND P1, PT, R13, R16, PT ;  /* 0x000000100d00720c */ /* 0x000fe20003f26270 */
[----:B------:R-:W-:-:S02]  /*2ae0*/  IMAD.MOV.U32 R78, RZ, RZ, R87 ;  /* 0x000000ffff4e7224 */ /* 0x000fc400078e0057 */
[C---:B------:R-:W-:Y:S01]  /*2af0*/  FADD.FTZ R33, R151.reuse, R12 ;  /* 0x0000000c97217221 */ /* 0x040fe20000010000 */
[----:B------:R-:W-:Y:S01]  /*2b00*/  F2FP.BF16.F32.PACK_AB R151, R151, R82 ;  /* 0x000000529797723e */ /* 0x000fe200000010ff */
[----:B------:R1:W3:Y:S01]  /*2b10*/  MUFU.EX2 R19, R50 ;  /* 0x0000003200137308 */ /* 0x0002e20000000800 */
[C---:B--2---:R-:W-:Y:S01]  /*2b20*/  FADD.FTZ R29, R15.reuse, R8 ;  /* 0x000000080f1d7221 */ /* 0x044fe20000010000 */
[----:B------:R-:W-:Y:S01]  /*2b30*/  FADD.FTZ R12, R86, R33 ;  /* 0x00000021560c7221 */ /* 0x000fe20000010000 */
[----:B------:R-:W-:Y:S01]  /*2b40*/  F2FP.BF16.F32.PACK_AB R144, R15, R40 ;  /* 0x000000280f90723e */ /* 0x000fe200000010ff */
[--C-:B------:R-:W-:Y:S02]  /*2b50*/  IMAD.MOV.U32 R82, RZ, RZ, R87.reuse ;  /* 0x000000ffff527224 */ /* 0x100fe400078e0057 */
[----:B------:R-:W-:Y:S02]  /*2b60*/  IMAD.MOV.U32 R74, RZ, RZ, R87 ;  /* 0x000000ffff4a7224 */ /* 0x000fe400078e0057 */
[----:B------:R-:W2:Y:S01]  /*2b70*/  MUFU.EX2 R48, R48 ;  /* 0x0000003000307308 */ /* 0x000ea20000000800 */
[----:B0-----:R-:W-:Y:S01]  /*2b80*/  FADD.FTZ R8, R44, R29 ;  /* 0x0000001d2c087221 */ /* 0x001fe20000010000 */
[----:B-1----:R-:W-:-:S02]  /*2b90*/  IMAD.MOV.U32 R50, RZ, RZ, R87 ;  /* 0x000000ffff327224 */ /* 0x002fc400078e0057 */
[--C-:B------:R-:W-:Y:S02]  /*2ba0*/  IMAD.MOV.U32 R46, RZ, RZ, R87.reuse ;  /* 0x000000ffff2e7224 */ /* 0x100fe400078e0057 */
[--C-:B------:R-:W-:Y:S02]  /*2bb0*/  IMAD.MOV.U32 R40, RZ, RZ, R87.reuse ;  /* 0x000000ffff287224 */ /* 0x100fe400078e0057 */
[----:B------:R0:W1:Y:S01]  /*2bc0*/  MUFU.EX2 R21, R54 ;  /* 0x0000003600157308 */ /* 0x0000620000000800 */
[C---:B---3--:R-:W-:Y:S01]  /*2bd0*/  FADD.FTZ R31, R19.reuse, R8 ;  /* 0x00000008131f7221 */ /* 0x048fe20000010000 */
[----:B------:R-:W-:Y:S01]  /*2be0*/  F2FP.BF16.F32.PACK_AB R146, R19, R44 ;  /* 0x0000002c1392723e */ /* 0x000fe200000010ff */
[--C-:B------:R-:W-:Y:S02]  /*2bf0*/  IMAD.MOV.U32 R44, RZ, RZ, R87.reuse ;  /* 0x000000ffff2c7224 */ /* 0x100fe400078e0057 */
[--C-:B------:R-:W-:Y:S02]  /*2c00*/  IMAD.MOV.U32 R36, RZ, RZ, R87.reuse ;  /* 0x000000ffff247224 */ /* 0x100fe400078e0057 */
[----:B------:R-:W-:Y:S01]  /*2c10*/  IMAD.MOV.U32 R28, RZ, RZ, R87 ;  /* 0x000000ffff1c7224 */ /* 0x000fe200078e0057 */
[----:B------:R-:W3:Y:S01]  /*2c20*/  MUFU.EX2 R52, R52 ;  /* 0x0000003400347308 */ /* 0x000ee20000000800 */
[----:B--2---:R-:W-:Y:S01]  /*2c30*/  FADD.FTZ R8, R48, R31 ;  /* 0x0000001f30087221 */ /* 0x004fe20000010000 */
[C---:B------:R-:W-:Y:S01]  /*2c40*/  FADD.FTZ R31, R153.reuse, R12 ;  /* 0x0000000c991f7221 */ /* 0x040fe20000010000 */
[----:B------:R-:W-:Y:S01]  /*2c50*/  F2FP.BF16.F32.PACK_AB R153, R153, R86 ;  /* 0x000000569999723e */ /* 0x000fe200000010ff */
[----:B------:R-:W-:-:S02]  /*2c60*/  IMAD.MOV.U32 R86, RZ, RZ, R87 ;  /* 0x000000ffff567224 */ /* 0x000fc400078e0057 */
[--C-:B0-----:R-:W-:Y:S02]  /*2c70*/  IMAD.MOV.U32 R54, RZ, RZ, R87.reuse ;  /* 0x000000ffff367224 */ /* 0x101fe400078e0057 */
[----:B------:R-:W0:Y:S01]  /*2c80*/  MUFU.EX2 R90, R90 ;  /* 0x0000005a005a7308 */ /* 0x000e220000000800 */
[C---:B-1----:R-:W-:Y:S01]  /*2c90*/  FADD.FTZ R5, R21.reuse, R8 ;  /* 0x0000000815057221 */ /* 0x042fe20000010000 */
[----:B------:R-:W-:Y:S01]  /*2ca0*/  F2FP.BF16.F32.PACK_AB R148, R21, R48 ;  /* 0x000000301594723e */ /* 0x000fe200000010ff */
[--C-:B------:R-:W-:Y:S02]  /*2cb0*/  IMAD.MOV.U32 R48, RZ, RZ, R87.reuse ;  /* 0x000000ffff307224 */ /* 0x100fe400078e0057 */
[----:B------:R-:W-:-:S03]  /*2cc0*/  IMAD.MOV.U32 R24, RZ, RZ, R87 ;  /* 0x000000ffff187224 */ /* 0x000fc600078e0057 */
[----:B------:R1:W2:Y:S01]  /*2cd0*/  MUFU.EX2 R23, R58 ;  /* 0x0000003a00177308 */ /* 0x0002a20000000800 */
[----:B---3--:R-:W-:-:S07]  /*2ce0*/  FADD.FTZ R8, R52, R5 ;  /* 0x0000000534087221 */ /* 0x008fce0000010000 */
[----:B------:R-:W3:Y:S01]  /*2cf0*/  MUFU.EX2 R155, R92 ;  /* 0x0000005c009b7308 */ /* 0x000ee20000000800 */
[----:B0-----:R-:W-:Y:S01]  /*2d00*/  FADD.FTZ R12, R90, R31 ;  /* 0x0000001f5a0c7221 */ /* 0x001fe20000010000 */
[----:B-1----:R-:W-:-:S06]  /*2d10*/  IMAD.MOV.U32 R58, RZ, RZ, R87 ;  /* 0x000000ffff3a7224 */ /* 0x002fcc00078e0057 */
[----:B------:R-:W0:Y:S01]  /*2d20*/  MUFU.EX2 R56, R56 ;  /* 0x0000003800387308 */ /* 0x000e220000000800 */
[C---:B--2---:R-:W-:Y:S01]  /*2d30*/  FADD.FTZ R31, R23.reuse, R8 ;  /* 0x00000008171f7221 */ /* 0x044fe20000010000 */
[----:B------:R-:W-:Y:S01]  /*2d40*/  F2FP.BF16.F32.PACK_AB R150, R23, R52 ;  /* 0x000000341796723e */ /* 0x000fe200000010ff */
[----:B------:R-:W-:-:S05]  /*2d50*/  IMAD.MOV.U32 R52, RZ, RZ, R87 ;  /* 0x000000ffff347224 */ /* 0x000fca00078e0057 */
[----:B------:R-:W1:Y:S01]  /*2d60*/  MUFU.EX2 R66, R66 ;  /* 0x0000004200427308 */ /* 0x000e620000000800 */
[C---:B---3--:R-:W-:Y:S01]  /*2d70*/  FADD.FTZ R33, R155.reuse, R12 ;  /* 0x0000000c9b217221 */ /* 0x048fe20000010000 */
[----:B------:R-:W-:-:S06]  /*2d80*/  F2FP.BF16.F32.PACK_AB R155, R155, R90 ;  /* 0x0000005a9b9b723e */ /* 0x000fcc00000010ff */
[----:B------:R2:W3:Y:S01]  /*2d90*/  MUFU.EX2 R27, R62 ;  /* 0x0000003e001b7308 */ /* 0x0004e20000000800 */
[----:B0-----:R-:W-:-:S07]  /*2da0*/  FADD.FTZ R8, R56, R31 ;  /* 0x0000001f38087221 */ /* 0x001fce0000010000 */
[----:B------:R-:W0:Y:S01]  /*2db0*/  MUFU.EX2 R157, R94 ;  /* 0x0000005e009d7308 */ /* 0x000e220000000800 */
[----:B-1----:R-:W-:Y:S01]  /*2dc0*/  FADD.FTZ R12, R66, R33 ;  /* 0x00000021420c7221 */ /* 0x002fe20000010000 */
[----:B--2---:R-:W-:-:S06]  /*2dd0*/  IMAD.MOV.U32 R62, RZ, RZ, R87 ;  /* 0x000000ffff3e7224 */ /* 0x004fcc00078e0057 */
[----:B------:R-:W1:Y:S01]  /*2de0*/  MUFU.EX2 R60, R60 ;  /* 0x0000003c003c7308 */ /* 0x000e620000000800 */
[C---:B---3--:R-:W-:Y:S01]  /*2df0*/  FADD.FTZ R31, R27.reuse, R8 ;  /* 0x000000081b1f7221 */ /* 0x048fe20000010000 */
[----:B------:R-:W-:Y:S01]  /*2e00*/  F2FP.BF16.F32.PACK_AB R152, R27, R56 ;  /* 0x000000381b98723e */ /* 0x000fe200000010ff */
[----:B------:R-:W-:Y:S01]  /*2e10*/  IMAD.MOV.U32 R56, RZ, RZ, R87 ;  /* 0x000000ffff387224 */ /* 0x000fe200078e0057 */
[----:B------:R-:W-:-:S04]  /*2e20*/  MOV R27, R87 ;  /* 0x00000057001b7202 */ /* 0x000fc80000000f00 */
[----:B------:R-:W2:Y:S01]  /*2e30*/  MUFU.EX2 R70, R70 ;  /* 0x0000004600467308 */ /* 0x000ea20000000800 */
[C---:B0-----:R-:W-:Y:S01]  /*2e40*/  FADD.FTZ R33, R157.reuse, R12 ;  /* 0x0000000c9d217221 */ /* 0x041fe20000010000 */
[----:B------:R-:W-:Y:S01]  /*2e50*/  F2FP.BF16.F32.PACK_AB R157, R157, R66 ;  /* 0x000000429d9d723e */ /* 0x000fe200000010ff */
[----:B------:R-:W-:-:S05]  /*2e60*/  IMAD.MOV.U32 R66, RZ, RZ, R87 ;  /* 0x000000ffff427224 */ /* 0x000fca00078e0057 */
[----:B------:R-:W0:Y:S01]  /*2e70*/  MUFU.EX2 R29, R14 ;  /* 0x0000000e001d7308 */ /* 0x000e220000000800 */
[----:B-1----:R-:W-:-:S07]  /*2e80*/  FADD.FTZ R8, R60, R31 ;  /* 0x0000001f3c087221 */ /* 0x002fce0000010000 */
[----:B------:R-:W1:Y:S01]  /*2e90*/  MUFU.EX2 R64, R64 ;  /* 0x0000004000407308 */ /* 0x000e620000000800 */
[----:B--2---:R-:W-:-:S07]  /*2ea0*/  FADD.FTZ R12, R70, R33 ;  /* 0x00000021460c7221 */ /* 0x004fce0000010000 */
[----:B------:R-:W2:Y:S01]  /*2eb0*/  MUFU.EX2 R5, R18 ;  /* 0x0000001200057308 */ /* 0x000ea20000000800 */
[----:B0-----:R-:W-:Y:S01]  /*2ec0*/  FADD.FTZ R33, R29, R8 ;  /* 0x000000081d217221 */ /* 0x001fe20000010000 */
[C---:B------:R-:W-:Y:S01]  /*2ed0*/  FADD.FTZ R8, R159.reuse, R12 ;  /* 0x0000000c9f087221 */ /* 0x040fe20000010000 */
[----:B------:R-:W-:Y:S01]  /*2ee0*/  F2FP.BF16.F32.PACK_AB R159, R159, R70 ;  /* 0x000000469f9f723e */ /* 0x000fe200000010ff */
[--C-:B------:R-:W-:Y:S01]  /*2ef0*/  IMAD.MOV.U32 R70, RZ, RZ, R87.reuse ;  /* 0x000000ffff467224 */ /* 0x100fe200078e0057 */
[----:B------:R-:W-:Y:S01]  /*2f00*/  F2FP.BF16.F32.PACK_AB R154, R29, R60 ;  /* 0x0000003c1d9a723e */ /* 0x000fe200000010ff */
[----:B------:R-:W-:Y:S02]  /*2f10*/  IMAD.MOV.U32 R60, RZ, RZ, R87 ;  /* 0x000000ffff3c7224 */ /* 0x000fe400078e0057 */
[----:B------:R-:W0:Y:S01]  /*2f20*/  MUFU.EX2 R68, R68 ;  /* 0x0000004400447308 */ /* 0x000e220000000800 */
[----:B-1----:R-:W-:Y:S01]  /*2f30*/  FADD.FTZ R12, R64, R33 ;  /* 0x00000021400c7221 */ /* 0x002fe20000010000 */
[----:B------:R-:W-:-:S02]  /*2f40*/  IMAD.MOV.U32 R33, RZ, RZ, R87 ;  /* 0x000000ffff217224 */ /* 0x000fc400078e0057 */
[----:B------:R-:W-:-:S04]  /*2f50*/  IMAD.MOV.U32 R29, RZ, RZ, R87 ;  /* 0x000000ffff1d7224 */ /* 0x000fc800078e0057 */
[----:B------:R-:W1:Y:S01]  /*2f60*/  MUFU.EX2 R31, R22 ;  /* 0x00000016001f7308 */ /* 0x000e620000000800 */
[C---:B--2---:R-:W-:Y:S01]  /*2f70*/  FADD.FTZ R9, R5.reuse, R12 ;  /* 0x0000000c05097221 */ /* 0x044fe20000010000 */
[----:B------:R-:W-:Y:S01]  /*2f80*/  F2FP.BF16.F32.PACK_AB R156, R5, R64 ;  /* 0x00000040059c723e */ /* 0x000fe200000010ff */
[----:B------:R-:W-:Y:S02]  /*2f90*/  IMAD.MOV.U32 R64, RZ, RZ, R87 ;  /* 0x000000ffff407224 */ /* 0x000fe400078e0057 */
[----:B0-----:R-:W-:Y:S01]  /*2fa0*/  FADD.FTZ R12, R68, R9 ;  /* 0x00000009440c7221 */ /* 0x001fe20000010000 */
[----:B------:R-:W-:-:S03]  /*2fb0*/  MOV R9, RZ ;  /* 0x000000ff00097202 */ /* 0x000fc60000000f00 */
[C---:B-1----:R-:W-:Y:S01]  /*2fc0*/  FADD.FTZ R5, R31.reuse, R12 ;  /* 0x0000000c1f057221 */ /* 0x042fe20000010000 */
[----:B------:R-:W-:Y:S01]  /*2fd0*/  F2FP.BF16.F32.PACK_AB R158, R31, R68 ;  /* 0x000000441f9e723e */ /* 0x000fe200000010ff */
[----:B------:R-:W-:Y:S01]  /*2fe0*/  IMAD.MOV.U32 R12, RZ, RZ, 0x3f800000 ;  /* 0x3f800000ff0c7424 */ /* 0x000fe200078e00ff */
[----:B------:R-:W-:Y:S01]  /*2ff0*/  MOV R31, R87 ;  /* 0x00000057001f7202 */ /* 0x000fe20000000f00 */
[----:B------:R-:W-:Y:S01]  /*3000*/  IMAD.MOV.U32 R68, RZ, RZ, R87 ;  /* 0x000000ffff447224 */ /* 0x000fe200078e0057 */
[----:B------:R-:W-:Y:S06]  /*3010*/  @!P1 BRA `(.L_x_18) ;  /* 0x0000001c00849947 */ /* 0x000fec0003800000 */
[----:B------:R-:W-:Y:S01]  /*3020*/  MOV R15, R4 ;  /* 0x00000004000f7202 */ /* 0x000fe20000000f00 */
[----:B------:R-:W-:Y:S01]  /*3030*/  IMAD.MOV.U32 R17, RZ, RZ, R10 ;  /* 0x000000ffff117224 */ /* 0x000fe200078e000a */
[----:B------:R-:W-:Y:S01]  /*3040*/  CS2R R86, SRZ ;  /* 0x0000000000567805 */ /* 0x000fe2000001ff00 */
[----:B------:R-:W-:Y:S01]  /*3050*/  IMAD.MOV.U32 R14, RZ, RZ, RZ ;  /* 0x000000ffff0e7224 */ /* 0x000fe200078e00ff */
[----:B------:R-:W-:Y:S01]  /*3060*/  CS2R R82, SRZ ;  /* 0x0000000000527805 */ /* 0x000fe2000001ff00 */
[----:B------:R-:W-:Y:S01]  /*3070*/  IMAD.MOV.U32 R11, RZ, RZ, 0x3f800000 ;  /* 0x3f800000ff0b7424 */ /* 0x000fe200078e00ff */
        /* <DEDUP_REMOVED lines=29> */
[----:B------:R-:W-:Y:S01]  /*3250*/  CS2R R24, SRZ ;  /* 0x0000000000187805 */ /* 0x000fe2000001ff00 */
[----:B------:R-:W-:-:S06]  /*3260*/  UMOV UR56, URZ ;  /* 0x0000003f00387c82 */ /* 0x000fcc0008000000 */
.L_x_29:
[----:B------:R-:W-:-:S04]  /*3270*/  UISETP.NE.AND UP0, UPT, UR56, 0x1, UPT ;  /* 0x000000013800788c */ /* 0x000fc8000bf05270 */
[----:B------:R-:W-:-:S06]  /*3280*/  USEL UR4, URZ, 0x1, UP0 ;  /* 0x000000013f047887 */ /* 0x000fcc0008000000 */
[----:B------:R-:W-:Y:S01]  /*3290*/  LOP3.LUT R9, R14, UR4, RZ, 0x3c, !PT ;  /* 0x000000040e097c12 */ /* 0x000fe2000f8e3cff */
[----:B------:R-:W-:Y:S06]  /*32a0*/  @!P0 BRA `(.L_x_19) ;  /* 0x0000000000048947 */ /* 0x000fec0003800000 */
[----:B------:R-:W-:Y:S01]  /*32b0*/  BPT.TRAP 0x1 ;  /* 0x000000040000795c */ /* 0x000fe20000300000 */
.L_x_19:
[----:B------:R-:W-:Y:S01]  /*32c0*/  UIADD3 UR4, UR56, 0x1, URZ ;  /* 0x0000000138047890 */ /* 0x000fe2000fffe03f */
[----:B------:R-:W-:-:S03]  /*32d0*/  SHF.L.U32 R3, R9, 0x1f, RZ ;  /* 0x0000001f09037819 */ /* 0x000fc600000006ff */
[----:B------:R-:W-:-:S04]  /*32e0*/  UISETP.NE.AND UP0, UPT, UR4, 0x2, UPT ;  /* 0x000000020400788c */ /* 0x000fc8000bf05270 */
[----:B------:R-:W-:-:S04]  /*32f0*/  USEL UR4, UR4, URZ, UP0 ;  /* 0x0000003f04047287 */ /* 0x000fc80008000000 */
[----:B------:R-:W-:Y:S02]  /*3300*/  ULEA UR59, UR4, UR37, 0x3 ;  /* 0x00000025043b7291 */ /* 0x000fe4000f8e183f */
[----:B------:R-:W-:-:S07]  /*3310*/  MOV R0, UR4 ;  /* 0x0000000400007c02 */ /* 0x000fce0008000f00 */
[----:B------:R0:W1:Y:S01]  /*3320*/  SYNCS.PHASECHK.TRANS64.TRYWAIT P1, [UR59+0x2a830], R3 ;  /* 0x02a83003ff0075a7 */ /* 0x000062000802017b */
[----:B------:R-:W-:Y:S05]  /*3330*/  @!P0 BRA `(.L_x_20) ;  /* 0x0000000000048947 */ /* 0x000fea0003800000 */
[----:B------:R-:W-:Y:S01]  /*3340*/  BPT.TRAP 0x1 ;  /* 0x000000040000795c */ /* 0x000fe20000300000 */
.L_x_20:
[----:B-1----:R-:W-:Y:S05]  /*3350*/  @P1 BRA `(.L_x_21) ;  /* 0x0000000000081947 */ /* 0x002fea0003800000 */
[----:B------:R-:W1:Y:S02]  /*3360*/  SYNCS.PHASECHK.TRANS64.TRYWAIT P1, [UR59+0x2a830], R3 ;  /* 0x02a83003ff0075a7 */ /* 0x000e64000802017b */
[----:B-1----:R-:W-:Y:S05]  /*3370*/  @!P1 BRA `(.L_x_22) ;  /* 0x0000007800909947 */ /* 0x002fea0003800000 */
.L_x_21:
[----:B------:R-:W-:Y:S01]  /*3380*/  R2UR UR6, R0 ;  /* 0x00000000000672ca */ /* 0x000fe200000e0000 */
[----:B------:R-:W-:Y:S01]  /*3390*/  WARPGROUP.ARRIVE ;  /* 0x00000000000079c5 */ /* 0x000fe20000000000 */
[----:B------:R-:W-:Y:S01]  /*33a0*/  R2UR UR4, R6 ;  /* 0x00000000060472ca */ /* 0x000fe200000e0000 */
[----:B------:R-:W-:Y:S01]  /*33b0*/  UMOV UR7, 0x40000040 ;  /* 0x4000004000077882 */ /* 0x000fe20000000000 */
[----:B------:R-:W-:Y:S01]  /*33c0*/  R2UR UR5, R7 ;  /* 0x00000000070572ca */ /* 0x000fe200000e0000 */
[----:B------:R-:W-:Y:S01]  /*33d0*/  UMOV UR11, 0x40000040 ;  /* 0x40000040000b7882 */ /* 0x000fe20000000000 */
[----:B------:R-:W-:Y:S01]  /*33e0*/  UMOV UR15, 0x40000040 ;  /* 0x40000040000f7882 */ /* 0x000fe20000000000 */
[----:B------:R-:W-:Y:S01]  /*33f0*/  UMOV UR19, 0x40000040 ;  /* 0x4000004000137882 */ /* 0x000fe20000000000 */
[----:B------:R-:W-:Y:S01]  /*3400*/  UMOV UR23, 0x40000040 ;  /* 0x4000004000177882 */ /* 0x000fe20000000000 */
[----:B------:R-:W-:Y:S01]  /*3410*/  UMOV UR27, 0x40000040 ;  /* 0x40000040001b7882 */ /* 0x000fe20000000000 */
[----:B------:R-:W-:Y:S01]  /*3420*/  UMOV UR31, 0x40000040 ;  /* 0x40000040001f7882 */ /* 0x000fe20000000000 */
[----:B------:R-:W-:Y:S01]  /*3430*/  UMOV UR35, 0x40000040 ;  /* 0x4000004000237882 */ /* 0x000fe20000000000 */
[----:B------:R-:W-:Y:S01]  /*3440*/  UMOV UR43, 0x40000040 ;  /* 0x40000040002b7882 */ /* 0x000fe20000000000 */
[----:B------:R-:W-:Y:S01]  /*3450*/  UIMAD UR6, UR6, 0x900, UR58 ;  /* 0x00000900060678a4 */ /* 0x000fe2000f8e023a */
[-C--:B------:R-:W-:Y:S01]  /*3460*/  FMUL.FTZ R24, R24, R12.reuse ;  /* 0x0000000c18187220 */ /* 0x080fe20000410000 */
[----:B------:R-:W-:Y:S01]  /*3470*/  UMOV UR47, 0x40000040 ;  /* 0x40000040002f7882 */ /* 0x000fe20000000000 */
[----:B------:R-:W-:Y:S01]  /*3480*/  UMOV UR51, 0x40000040 ;  /* 0x4000004000337882 */ /* 0x000fe20000000000 */
[----:B------:R-:W-:Y:S01]  /*3490*/  UIADD3 UR10, UR6, 0x2, URZ ;  /* 0x00000002060a7890 */ /* 0x000fe2000fffe03f */
[-C--:B------:R-:W-:Y:S01]  /*34a0*/  FMUL.FTZ R25, R25, R12.reuse ;  /* 0x0000000c19197220 */ /* 0x080fe20000410000 */
[----:B------:R-:W-:Y:S01]  /*34b0*/  UIADD3 UR14, UR6, 0x4, URZ ;  /* 0x00000004060e7890 */ /* 0x000fe2000fffe03f */
[----:B------:R-:W-:Y:S01]  /*34c0*/  FMUL.FTZ R28, R28, R12 ;  /* 0x0000000c1c1c7220 */ /* 0x000fe20000410000 */
[----:B------:R-:W-:-:S02]  /*34d0*/  UIADD3 UR18, UR6, 0x6, URZ ;  /* 0x0000000606127890 */ /* 0x000fc4000fffe03f */
[----:B------:R-:W-:Y:S01]  /*34e0*/  HGMMA.64x96x16.F32.BF16 R88, gdesc[UR4], RZ, !UPT, gsb0 ;  /* 0x01600000045879f0 */ /* 0x000fe2000c0018ff */
[----:B------:R-:W-:Y:S01]  /*34f0*/  UIADD3 UR22, UR6, 0x300, URZ ;  /* 0x0000030006167890 */ /* 0x000fe2000fffe03f */
[-C--:B------:R-:W-:Y:S01]  /*3500*/  FMUL.FTZ R29, R29, R12.reuse ;  /* 0x0000000c1d1d7220 */ /* 0x080fe20000410000 */
        /* <DEDUP_REMOVED lines=14> */
[----:B------:R-:W-:Y:S01]  /*35f0*/  UMOV UR55, 0x40000040 ;  /* 0x4000004000377882 */ /* 0x000fe20000000000 */
[-C--:B------:R-:W-:Y:S01]  /*3600*/  FMUL.FTZ R45, R45, R12.reuse ;  /* 0x0000000c2d2d7220 */ /* 0x080fe20000410000 */
        /* <DEDUP_REMOVED lines=19> */
[----:B------:R-:W-:Y:S01]  /*3740*/  FMUL.FTZ R85, R85, R12 ;  /* 0x0000000c55557220 */ /* 0x000fe20000410000 */
        /* <DEDUP_REMOVED lines=32> */
[----:B------:R-:W-:-:S02]  /*3950*/  WARPGROUP.DEPBAR.LE gsb0, 0x0 ;  /* 0x00008000000079c5 */ /* 0x000fc40000010000 */
        /* <DEDUP_REMOVED lines=33> */
[----:B------:R-:W-:Y:S05]  /*3b70*/  @!P0 BRA `(.L_x_23) ;  /* 0x0000000000048947 */ /* 0x000fea0003800000 */
[----:B------:R-:W-:Y:S01]  /*3b80*/  BPT.TRAP 0x1 ;  /* 0x000000040000795c */ /* 0x000fe20000300000 */
.L_x_23:
[----:B------:R-:W-:Y:S01]  /*3b90*/  ULEA UR5, UR56, UR37, 0x3 ;  /* 0x0000002538057291 */ /* 0x000fe2000f8e183f */
[----:B01----:R-:W-:-:S08]  /*3ba0*/  SHF.L.U32 R3, R14, 0x1f, RZ ;  /* 0x0000001f0e037819 */ /* 0x003fd000000006ff */
[----:B------:R0:W1:Y:S01]  /*3bb0*/  SYNCS.PHASECHK.TRANS64.TRYWAIT P1, [UR5+0x2a850], R3 ;  /* 0x02a85003ff0075a7 */ /* 0x0000620008020145 */
[----:B------:R-:W-:Y:S05]  /*3bc0*/  @!P0 BRA `(.L_x_24) ;  /* 0x0000000000048947 */ /* 0x000fea0003800000 */
[----:B------:R-:W-:Y:S01]  /*3bd0*/  BPT.TRAP 0x1 ;  /* 0x000000040000795c */ /* 0x000fe20000300000 */
.L_x_24:
[----:B-1----:R-:W-:Y:S05]  /*3be0*/  @P1 BRA `(.L_x_25) ;  /* 0x0000000000081947 */ /* 0x002fea0003800000 */
[----:B------:R-:W1:Y:S02]  /*3bf0*/  SYNCS.PHASECHK.TRANS64.TRYWAIT P1, [UR5+0x2a850], R3 ;  /* 0x02a85003ff0075a7 */ /* 0x000e640008020145 */
[----:B-1----:R-:W-:Y:S05]  /*3c00*/  @!P1 BRA `(.L_x_26) ;  /* 0x0000007000849947 */ /* 0x002fea0003800000 */
.L_x_25:
[----:B------:R-:W-:Y:S01]  /*3c10*/  UIADD3 UR4, UR37, 0x400, URZ ;  /* 0x0000040025047890 */ /* 0x000fe2000fffe03f */
[----:B------:R-:W-:Y:S01]  /*3c20*/  WARPGROUP.ARRIVE ;  /* 0x00000000000079c5 */ /* 0x000fe20000000000 */
[----:B------:R-:W-:Y:S02]  /*3c30*/  UMOV UR7, 0x40000040 ;  /* 0x4000004000077882 */ /* 0x000fe40000000000 */
[----:B------:R-:W-:-:S04]  /*3c40*/  USHF.R.U32.HI UR4, URZ, 0x4, UR4 ;  /* 0x000000043f047899 */ /* 0x000fc80008011604 */
[----:B------:R-:W-:-:S04]  /*3c50*/  ULOP3.LUT UR4, UR4, 0x3fff, URZ, 0xc0, !UPT ;  /* 0x00003fff04047892 */ /* 0x000fc8000f8ec03f */
[----:B------:R-:W-:-:S04]  /*3c60*/  ULOP3.LUT UR4, UR4, 0x3000000, URZ, 0xfc, !UPT ;  /* 0x0300000004047892 */ /* 0x000fc8000f8efc3f */
[----:B------:R-:W-:-:S04]  /*3c70*/  UIMAD UR56, UR56, 0x600, UR4 ;  /* 0x00000600383878a4 */ /* 0x000fc8000f8e0204 */
[----:B------:R-:W-:-:S03]  /*3c80*/  UIADD3 UR4, UR56, 0x80, URZ ;  /* 0x0000008038047890 */ /* 0x000fc6000fffe03f */
[----:B------:R-:W-:-:S06]  /*3c90*/  UMOV UR6, UR56 ;  /* 0x0000003800067c82 */ /* 0x000fcc0008000000 */
[----:B------:R-:W-:Y:S01]  /*3ca0*/  HGMMA.64x128x16.F32.BF16 R24, R136, gdesc[UR4].tnspB, R24, gsb0 ;  /* 0x41e0000488187df0 */ /* 0x000fe20008001818 */
[----:B------:R-:W-:Y:S01]  /*3cb0*/  UMOV UR7, 0x40000040 ;  /* 0x4000004000077882 */ /* 0x000fe20000000000 */
[----:B------:R-:W-:Y:S01]  /*3cc0*/  UMOV UR6, UR4 ;  /* 0x0000000400067c82 */ /* 0x000fe20008000000 */
[----:B------:R-:W-:Y:S01]  /*3cd0*/  UIADD3 UR4, UR56, 0x100, URZ ;  /* 0x0000010038047890 */ /* 0x000fe2000fffe03f */
[----:B------:R-:W-:Y:S02]  /*3ce0*/  WARPGROUP.DEPBAR.LE gsb0, 0x0 ;  /* 0x00008000000079c5 */ /* 0x000fe40000010000 */
[----:B------:R-:W-:-:S06]  /*3cf0*/  WARPGROUP.ARRIVE ;  /* 0x00000000000079c5 */ /* 0x000fcc0000000000 */
[----:B------:R-:W-:Y:S01]  /*3d00*/  HGMMA.64x128x16.F32.BF16 R24, R140, gdesc[UR4].tnspB, R24, gsb0 ;  /* 0x41e000048c187df0 */ /* 0x000fe20008001818 */
[----:B------:R-:W-:Y:S01]  /*3d10*/  UMOV UR6, UR4 ;  /* 0x0000000400067c82 */ /* 0x000fe20008000000 */
[----:B------:R-:W-:Y:S01]  /*3d20*/  UMOV UR7, 0x40000040 ;  /* 0x4000004000077882 */ /* 0x000fe20000000000 */
[----:B------:R-:W-:Y:S01]  /*3d30*/  UIADD3 UR4, UR56, 0x180, URZ ;  /* 0x0000018038047890 */ /* 0x000fe2000fffe03f */
[----:B------:R-:W-:Y:S02]  /*3d40*/  WARPGROUP.DEPBAR.LE gsb0, 0x0 ;  /* 0x00008000000079c5 */ /* 0x000fe40000010000 */
[----:B------:R-:W-:-:S06]  /*3d50*/  WARPGROUP.ARRIVE ;  /* 0x00000000000079c5 */ /* 0x000fcc0000000000 */
[----:B------:R-:W-:Y:S01]  /*3d60*/  HGMMA.64x128x16.F32.BF16 R24, R144, gdesc[UR4].tnspB, R24, gsb0 ;  /* 0x41e0000490187df0 */ /* 0x000fe20008001818 */
[----:B------:R-:W-:Y:S01]  /*3d70*/  UMOV UR6, UR4 ;  /* 0x0000000400067c82 */ /* 0x000fe20008000000 */
[----:B------:R-:W-:Y:S01]  /*3d80*/  UMOV UR7, 0x40000040 ;  /* 0x4000004000077882 */ /* 0x000fe20000000000 */
[----:B------:R-:W-:Y:S02]  /*3d90*/  UIADD3 UR4, UR56, 0x200, URZ ;  /* 0x0000020038047890 */ /* 0x000fe4000fffe03f */
[----:B------:R-:W-:Y:S01]  /*3da0*/  UIADD3 UR56, UR56, 0x280, URZ ;  /* 0x0000028038387890 */ /* 0x000fe2000fffe03f */
[----:B------:R-:W-:Y:S02]  /*3db0*/  WARPGROUP.DEPBAR.LE gsb0, 0x0 ;  /* 0x00008000000079c5 */ /* 0x000fe40000010000 */
[----:B------:R-:W-:-:S06]  /*3dc0*/  WARPGROUP.ARRIVE ;  /* 0x00000000000079c5 */ /* 0x000fcc0000000000 */
[----:B------:R-:W-:Y:S01]  /*3dd0*/  HGMMA.64x128x16.F32.BF16 R24, R148, gdesc[UR4].tnspB, R24, gsb0 ;  /* 0x41e0000494187df0 */ /* 0x000fe20008001818 */
[----:B------:R-:W-:Y:S01]  /*3de0*/  UMOV UR6, UR4 ;  /* 0x0000000400067c82 */ /* 0x000fe20008000000 */
[----:B------:R-:W-:Y:S01]  /*3df0*/  UMOV UR7, 0x40000040 ;  /* 0x4000004000077882 */ /* 0x000fe20000000000 */
[----:B------:R-:W-:Y:S02]  /*3e00*/  WARPGROUP.DEPBAR.LE gsb0, 0x0 ;  /* 0x00008000000079c5 */ /* 0x000fe40000010000 */
[----:B------:R-:W-:-:S07]  /*3e10*/  WARPGROUP.ARRIVE ;  /* 0x00000000000079c5 */ /* 0x000fce0000000000 */
[----:B------:R-:W-:Y:S01]  /*3e20*/  HGMMA.64x128x16.F32.BF16 R24, R152, gdesc[UR4].tnspB, R24, gsb0 ;  /* 0x41e0000498187df0 */ /* 0x000fe20008001818 */
[----:B------:R-:W-:Y:S01]  /*3e30*/  UMOV UR6, UR56 ;  /* 0x0000003800067c82 */ /* 0x000fe20008000000 */
[----:B------:R-:W-:Y:S01]  /*3e40*/  UMOV UR7, 0x40000040 ;  /* 0x4000004000077882 */ /* 0x000fe20000000000 */
[----:B------:R-:W-:Y:S02]  /*3e50*/  WARPGROUP.DEPBAR.LE gsb0, 0x0 ;  /* 0x00008000000079c5 */ /* 0x000fe40000010000 */
[----:B------:R-:W-:-:S07]  /*3e60*/  WARPGROUP.ARRIVE ;  /* 0x00000000000079c5 */ /* 0x000fce0000000000 */
[----:B------:R-:W-:Y:S03]  /*3e70*/  HGMMA.64x128x16.F32.BF16 R24, R156, gdesc[UR4].tnspB, R24, gsb0 ;  /* 0x41e000049c187df0 */ /* 0x000fe60008001818 */
[----:B------:R-:W-:Y:S02]  /*3e80*/  WARPGROUP.DEPBAR.LE gsb0, 0x0 ;  /* 0x00008000000079c5 */ /* 0x000fe40000010000 */
[----:B------:R-:W-:Y:S05]  /*3e90*/  @!P0 BRA `(.L_x_27) ;  /* 0x0000000000048947 */ /* 0x000fea0003800000 */
[----:B------:R-:W-:Y:S01]  /*3ea0*/  BPT.TRAP 0x1 ;  /* 0x000000040000795c */ /* 0x000fe20000300000 */
.L_x_27:
[----:B-1----:R-:W-:Y:S01]  /*3eb0*/  FMNMX.FTZ R4, R88, R17, !PT ;  /* 0x0000001158047209 */ /* 0x002fe20007810000 */
[----:B------:R-:W-:Y:S01]  /*3ec0*/  UIADD3 UR59, UR59, 0x2a840, URZ ;  /* 0x0002a8403b3b7890 */ /* 0x000fe2000fffe03f */
[----:B------:R-:W-:Y:S02]  /*3ed0*/  FMNMX.FTZ R10, R90, R15, !PT ;  /* 0x0000000f5a0a7209 */ /* 0x000fe40007810000 */
[----:B0-----:R-:W-:Y:S01]  /*3ee0*/  FMNMX.FTZ R3, R89, R4, !PT ;  /* 0x0000000459037209 */ /* 0x001fe20007810000 */
[----:B------:R-:W-:Y:S01]  /*3ef0*/  UPRMT UR59, UR57, 0x654, UR59 ;  /* 0x00000654393b7896 */ /* 0x000fe2000800003b */
[----:B------:R-:W-:Y:S02]  /*3f00*/  FMNMX.FTZ R11, R91, R10, !PT ;  /* 0x0000000a5b0b7209 */ /* 0x000fe40007810000 */
[----:B------:R-:W-:Y:S02]  /*3f10*/  FMNMX.FTZ R4, R92, R3, !PT ;  /* 0x000000035c047209 */ /* 0x000fe40007810000 */
[----:B------:R-:W-:-:S02]  /*3f20*/  FMNMX.FTZ R10, R94, R11, !PT ;  /* 0x0000000b5e0a7209 */ /* 0x000fc40007810000 */
[----:B------:R-:W-:Y:S02]  /*3f30*/  FMNMX.FTZ R3, R93, R4, !PT ;  /* 0x000000045d037209 */ /* 0x000fe40007810000 */
[----:B------:R-:W-:Y:S01]  /*3f40*/  FMNMX.FTZ R11, R95, R10, !PT ;  /* 0x0000000a5f0b7209 */ /* 0x000fe20007810000 */
[----:B------:R-:W-:Y:S01]  /*3f50*/  SYNCS.ARRIVE.TRANS64.RED.A1T0 RZ, [UR59], RZ ;  /* 0x000000ffffff79a7 */ /* 0x000fe2000810043b */
[----:B------:R-:W-:Y:S02]  /*3f60*/  FMNMX.FTZ R4, R96, R3, !PT ;  /* 0x0000000360047209 */ /* 0x000fe40007810000 */
[----:B------:R-:W-:Y:S02]  /*3f70*/  FMNMX.FTZ R10, R98, R11, !PT ;  /* 0x0000000b620a7209 */ /* 0x000fe40007810000 */
[----:B------:R-:W-:Y:S02]  /*3f80*/  FMNMX.FTZ R3, R97, R4, !PT ;  /* 0x0000000461037209 */ /* 0x000fe40007810000 */
[----:B------:R-:W-:-:S02]  /*3f90*/  FMNMX.FTZ R11, R99, R10, !PT ;  /* 0x0000000a630b7209 */ /* 0x000fc40007810000 */
[----:B------:R-:W-:Y:S02]  /*3fa0*/  FMNMX.FTZ R4, R100, R3, !PT ;  /* 0x0000000364047209 */ /* 0x000fe40007810000 */
[----:B------:R-:W-:Y:S02]  /*3fb0*/  FMNMX.FTZ R10, R102, R11, !PT ;  /* 0x0000000b660a7209 */ /* 0x000fe40007810000 */
        /* <DEDUP_REMOVED lines=33> */
[----:B------:R-:W-:-:S03]  /*41d0*/  FMNMX.FTZ R12, R135, R10, !PT ;  /* 0x0000000a870c7209 */ /* 0x000fc60007810000 */
[----:B------:R-:W0:Y:S04]  /*41e0*/  SHFL.BFLY PT, R4, R11, 0x2, 0x1f ;  /* 0x0c401f000b047f89 */ /* 0x000e2800000e0000 */
[----:B------:R-:W1:Y:S01]  /*41f0*/  SHFL.BFLY PT, R3, R12, 0x2, 0x1f ;  /* 0x0c401f000c037f89 */ /* 0x000e6200000e0000 */
[----:B0-----:R-:W-:Y:S02]  /*4200*/  FMNMX.FTZ R14, R11, R4, !PT ;  /* 0x000000040b0e7209 */ /* 0x001fe40007810000 */
[----:B-1----:R-:W-:-:S03]  /*4210*/  FMNMX.FTZ R18, R12, R3, !PT ;  /* 0x000000030c127209 */ /* 0x002fc60007810000 */
[----:B------:R-:W0:Y:S01]  /*4220*/  SHFL.BFLY PT, R19, R14, 0x1, 0x1f ;  /* 0x0c201f000e137f89 */ /* 0x000e2200000e0000 */
[----:B------:R-:W1:Y:S03]  /*4230*/  LDC R3, c[0x0][0x988] ;  /* 0x00026200ff037b82 */ /* 0x000e660000000800 */
[----:B------:R-:W2:Y:S01]  /*4240*/  SHFL.BFLY PT, R21, R18, 0x1, 0x1f ;  /* 0x0c201f0012157f89 */ /* 0x000ea200000e0000 */
[----:B0-----:R-:W-:Y:S02]  /*4250*/  FMNMX.FTZ R10, R14, R19, !PT ;  /* 0x000000130e0a7209 */ /* 0x001fe40007810000 */
[----:B--2---:R-:W-:-:S03]  /*4260*/  FMNMX.FTZ R4, R18, R21, !PT ;  /* 0x0000001512047209 */ /* 0x004fc60007810000 */
[CC--:B-1----:R-:W-:Y:S01]  /*4270*/  FMUL.FTZ R160, R10.reuse, R3.reuse ;  /* 0x000000030aa07220 */ /* 0x0c2fe20000410000 */
[----:B------:R-:W-:Y:S01]  /*4280*/  FADD.FTZ R20, -R10, R17 ;  /* 0x000000110a147221 */ /* 0x000fe20000010100 */
[CC--:B------:R-:W-:Y:S01]  /*4290*/  FMUL.FTZ R14, R4.reuse, R3.reuse ;  /* 0x00000003040e7220 */ /* 0x0c0fe20000410000 */
[----:B------:R-:W-:Y:S01]  /*42a0*/  FADD.FTZ R22, -R4, R15 ;  /* 0x0000000f04167221 */ /* 0x000fe20000010100 */
[-C--:B------:R-:W-:Y:S01]  /*42b0*/  FFMA.FTZ R15, R88, R3.reuse, -R160 ;  /* 0x00000003580f7223 */ /* 0x080fe200000108a0 */
[-C--:B------:R-:W-:Y:S01]  /*42c0*/  FMUL.FTZ R20, R20, R3.reuse ;  /* 0x0000000314147220 */ /* 0x080fe20000410000 */
[-C--:B------:R-:W-:Y:S01]  /*42d0*/  FFMA.FTZ R90, R90, R3.reuse, -R14 ;  /* 0x000000035a5a7223 */ /* 0x080fe2000001080e */
[-C--:B------:R-:W-:Y:S01]  /*42e0*/  FMUL.FTZ R22, R22, R3.reuse ;  /* 0x0000000316167220 */ /* 0x080fe20000410000 */
[-C--:B------:R-:W-:Y:S01]  /*42f0*/  FFMA.FTZ R136, R89, R3.reuse, -R160 ;  /* 0x0000000359887223 */ /* 0x080fe200000108a0 */
[-C--:B------:R-:W-:Y:S01]  /*4300*/  FFMA.FTZ R91, R91, R3.reuse, -R14 ;  /* 0x000000035b5b7223 */ /* 0x080fe2000001080e */
[----:B------:R-:W-:Y:S01]  /*4310*/  MUFU.EX2 R12, R20 ;  /* 0x00000014000c7308 */ /* 0x000fe20000000800 */
[-C--:B------:R-:W-:Y:S01]  /*4320*/  FFMA.FTZ R138, R92, R3.reuse, -R160 ;  /* 0x000000035c8a7223 */ /* 0x080fe200000108a0 */
[-C--:B------:R-:W-:Y:S01]  /*4330*/  FFMA.FTZ R94, R94, R3.reuse, -R14 ;  /* 0x000000035e5e7223 */ /* 0x080fe2000001080e */
[-C--:B------:R-:W-:Y:S01]  /*4340*/  FFMA.FTZ R17, R93, R3.reuse, -R160 ;  /* 0x000000035d117223 */ /* 0x080fe200000108a0 */
[-C--:B------:R-:W-:Y:S01]  /*4350*/  FFMA.FTZ R95, R95, R3.reuse, -R14 ;  /* 0x000000035f5f7223 */ /* 0x080fe2000001080e */
[-C--:B------:R-:W-:Y:S01]  /*4360*/  FFMA.FTZ R140, R96, R3.reuse, -R160 ;  /* 0x00000003608c7223 */ /* 0x080fe200000108a0 */
        /* <DEDUP_REMOVED lines=10> */
[----:B------:R-:W0:Y:S01]  /*4410*/  MUFU.EX2 R15, R15 ;  /* 0x0000000f000f7308 */ /* 0x000e220000000800 */
[-C--:B------:R-:W-:Y:S01]  /*4420*/  FFMA.FTZ R23, R105, R3.reuse, -R160 ;  /* 0x0000000369177223 */ /* 0x080fe200000108a0 */
[-C--:B------:R-:W-:Y:S01]  /*4430*/  FFMA.FTZ R107, R107, R3.reuse, -R14 ;  /* 0x000000036b6b7223 */ /* 0x080fe2000001080e */
[-C--:B------:R-:W-:Y:S01]  /*4440*/  FFMA.FTZ R146, R108, R3.reuse, -R160 ;  /* 0x000000036c927223 */ /* 0x080fe200000108a0 */
[-C--:B------:R-:W-:Y:S01]  /*4450*/  FFMA.FTZ R110, R110, R3.reuse, -R14 ;  /* 0x000000036e6e7223 */ /* 0x080fe2000001080e */
[-C--:B------:R-:W-:Y:S01]  /*4460*/  FFMA.FTZ R89, R109, R3.reuse, -R160 ;  /* 0x000000036d597223 */ /* 0x080fe200000108a0 */
[-C--:B------:R-:W-:Y:S01]  /*4470*/  FFMA.FTZ R111, R111, R3.reuse, -R14 ;  /* 0x000000036f6f7223 */ /* 0x080fe2000001080e */
[-C--:B------:R-:W-:Y:S01]  /*4480*/  FFMA.FTZ R148, R112, R3.reuse, -R160 ;  /* 0x0000000370947223 */ /* 0x080fe200000108a0 */
[----:B------:R-:W1:Y:S01]  /*4490*/  MUFU.EX2 R90, R90 ;  /* 0x0000005a005a7308 */ /* 0x000e620000000800 */
[-C--:B------:R-:W-:Y:S01]  /*44a0*/  FFMA.FTZ R114, R114, R3.reuse, -R14 ;  /* 0x0000000372727223 */ /* 0x080fe2000001080e */
[-C--:B------:R-:W-:Y:S01]  /*44b0*/  FFMA.FTZ R93, R113, R3.reuse, -R160 ;  /* 0x00000003715d7223 */ /* 0x080fe200000108a0 */
[-C--:B------:R-:W-:Y:S01]  /*44c0*/  FFMA.FTZ R115, R115, R3.reuse, -R14 ;  /* 0x0000000373737223 */ /* 0x080fe2000001080e */
[-C--:B------:R-:W-:Y:S01]  /*44d0*/  FFMA.FTZ R150, R116, R3.reuse, -R160 ;  /* 0x0000000374967223 */ /* 0x080fe200000108a0 */
[-C--:B------:R-:W-:Y:S01]  /*44e0*/  FFMA.FTZ R118, R118, R3.reuse, -R14 ;  /* 0x0000000376767223 */ /* 0x080fe2000001080e */
[-C--:B------:R-:W-:Y:S01]  /*44f0*/  FFMA.FTZ R97, R117, R3.reuse, -R160 ;  /* 0x0000000375617223 */ /* 0x080fe200000108a0 */
[----:B------:R-:W-:Y:S01]  /*4500*/  FFMA.FTZ R119, R119, R3, -R14 ;  /* 0x0000000377777223 */ /* 0x000fe2000001080e */
[----:B------:R-:W2:Y:S01]  /*4510*/  MUFU.EX2 R136, R136 ;  /* 0x0000008800887308 */ /* 0x000ea20000000800 */
[----:B0-----:R-:W-:Y:S01]  /*4520*/  FFMA.FTZ R5, R12, R5, R15 ;  /* 0x000000050c057223 */ /* 0x001fe2000001000f */
[-C--:B------:R-:W-:Y:S01]  /*4530*/  FFMA.FTZ R152, R120, R3.reuse, -R160 ;  /* 0x0000000378987223 */ /* 0x080fe200000108a0 */
[-C--:B------:R-:W-:Y:S01]  /*4540*/  FFMA.FTZ R122, R122, R3.reuse, -R14 ;  /* 0x000000037a7a7223 */ /* 0x080fe2000001080e */
[-C--:B------:R-:W-:Y:S01]  /*4550*/  FFMA.FTZ R101, R121, R3.reuse, -R160 ;  /* 0x0000000379657223 */ /* 0x080fe200000108a0 */
[-C--:B------:R-:W-:Y:S01]  /*4560*/  FFMA.FTZ R123, R123, R3.reuse, -R14 ;  /* 0x000000037b7b7223 */ /* 0x080fe2000001080e */
[-C--:B------:R-:W-:Y:S01]  /*4570*/  FFMA.FTZ R154, R124, R3.reuse, -R160 ;  /* 0x000000037c9a7223 */ /* 0x080fe200000108a0 */
[-C--:B------:R-:W-:Y:S01]  /*4580*/  FFMA.FTZ R126, R126, R3.reuse, -R14 ;  /* 0x000000037e7e7223 */ /* 0x080fe2000001080e */
[----:B------:R-:W0:Y:S01]  /*4590*/  MUFU.EX2 R91, R91 ;  /* 0x0000005b005b7308 */ /* 0x000e220000000800 */
[----:B-1----:R-:W-:Y:S01]  /*45a0*/  FFMA.FTZ R8, R11, R8, R90 ;  /* 0x000000080b087223 */ /* 0x002fe2000001005a */
[-C--:B------:R-:W-:Y:S01]  /*45b0*/  FFMA.FTZ R105, R125, R3.reuse, -R160 ;  /* 0x000000037d697223 */ /* 0x080fe200000108a0 */
[-C--:B------:R-:W-:Y:S01]  /*45c0*/  FFMA.FTZ R127, R127, R3.reuse, -R14 ;  /* 0x000000037f7f7223 */ /* 0x080fe2000001080e */
[-C--:B------:R-:W-:Y:S01]  /*45d0*/  FFMA.FTZ R156, R128, R3.reuse, -R160 ;  /* 0x00000003809c7223 */ /* 0x080fe200000108a0 */
[-C--:B------:R-:W-:Y:S01]  /*45e0*/  FFMA.FTZ R130, R130, R3.reuse, -R14 ;  /* 0x0000000382827223 */ /* 0x080fe2000001080e */
[-C--:B------:R-:W-:Y:S01]  /*45f0*/  FFMA.FTZ R109, R129, R3.reuse, -R160 ;  /* 0x00000003816d7223 */ /* 0x080fe200000108a0 */
[-C--:B------:R-:W-:Y:S01]  /*4600*/  FFMA.FTZ R131, R131, R3.reuse, -R14 ;  /* 0x0000000383837223 */ /* 0x080fe2000001080e */
[----:B------:R-:W1:Y:S01]  /*4610*/  MUFU.EX2 R138, R138 ;  /* 0x0000008a008a7308 */ /* 0x000e620000000800 */
[----:B--2---:R-:W-:Y:S01]  /*4620*/  FADD.FTZ R5, R136, R5 ;  /* 0x0000000588057221 */ /* 0x004fe20000010000 */
[-C--:B------:R-:W-:Y:S01]  /*4630*/  FFMA.FTZ R158, R132, R3.reuse, -R160 ;  /* 0x00000003849e7223 */ /* 0x080fe200000108a0 */
[-C--:B------:R-:W-:Y:S01]  /*4640*/  FFMA.FTZ R134, R134, R3.reuse, -R14 ;  /* 0x0000000386867223 */ /* 0x080fe2000001080e */
[-C--:B------:R-:W-:Y:S01]  /*4650*/  FFMA.FTZ R113, R133, R3.reuse, -R160 ;  /* 0x0000000385717223 */ /* 0x080fe200000108a0 */
[----:B------:R-:W-:-:S03]  /*4660*/  FFMA.FTZ R14, R135, R3, -R14 ;  /* 0x00000003870e7223 */ /* 0x000fc6000001080e */
[----:B------:R-:W2:Y:S01]  /*4670*/  MUFU.EX2 R139, R94 ;  /* 0x0000005e008b7308 */ /* 0x000ea20000000800 */
[----:B0-----:R-:W-:-:S07]  /*4680*/  FADD.FTZ R8, R91, R8 ;  /* 0x000000085b087221 */ /* 0x001fce0000010000 */
[----:B------:R-:W0:Y:S01]  /*4690*/  MUFU.EX2 R17, R17 ;  /* 0x0000001100117308 */ /* 0x000e220000000800 */
[----:B-1----:R-:W-:-:S07]  /*46a0*/  FADD.FTZ R18, R138, R5 ;  /* 0x000000058a127221 */ /* 0x002fce0000010000 */
[----:B------:R-:W1:Y:S01]  /*46b0*/  MUFU.EX2 R95, R95 ;  /* 0x0000005f005f7308 */ /* 0x000e620000000800 */
[----:B--2---:R-:W-:-:S07]  /*46c0*/  FADD.FTZ R8, R139, R8 ;  /* 0x000000088b087221 */ /* 0x004fce0000010000 */
        /* <DEDUP_REMOVED lines=79> */
[----:B0-----:R-:W-:Y:S01]  /*4bc0*/  FADD.FTZ R8, R159, R8 ;  /* 0x000000089f087221 */ /* 0x001fe20000010000 */
[----:B-1----:R-:W-:-:S03]  /*4bd0*/  FADD.FTZ R5, R113, R18 ;  /* 0x0000001271057221 */ /* 0x002fc60000010000 */
[----:B--2---:R-:W-:Y:S01]  /*4be0*/  FADD.FTZ R8, R14, R8 ;  /* 0x000000080e087221 */ /* 0x004fe20000010000 */
[----:B------:R-:W-:Y:S06]  /*4bf0*/  @!P0 BRA `(.L_x_28) ;  /* 0x0000000000048947 */ /* 0x000fec0003800000 */
[----:B------:R-:W-:Y:S01]  /*4c00*/  BPT.TRAP 0x1 ;  /* 0x000000040000795c */ /* 0x000fe20000300000 */
.L_x_28:
[----:B------:R-:W-:Y:S01]  /*4c10*/  UIADD3 UR4, UR5, 0x2a860, URZ ;  /* 0x0002a86005047890 */ /* 0x000fe2000fffe03f */
[C---:B------:R-:W-:Y:S01]  /*4c20*/  ISETP.GT.AND P1, PT, R13.reuse, R16, PT ;  /* 0x000000100d00720c */ /* 0x040fe20003f24270 */
[----:B------:R-:W-:Y:S01]  /*4c30*/  VIADD R13, R13, 0xffffffff ;  /* 0xffffffff0d0d7836 */ /* 0x000fe20000000000 */
[----:B------:R-:W-:Y:S01]  /*4c40*/  R2UR UR56, R0 ;  /* 0x00000000003872ca */ /* 0x000fe200000e0000 */
[----:B------:R-:W-:Y:S01]  /*4c50*/  UPRMT UR4, UR57, 0x654, UR4 ;  /* 0x0000065439047896 */ /* 0x000fe20008000004 */
[----:B------:R-:W-:Y:S01]  /*4c60*/  F2FP.BF16.F32.PACK_AB R136, R136, R15 ;  /* 0x0000000f8888723e */ /* 0x000fe200000010ff */
[----:B------:R-:W-:Y:S01]  /*4c70*/  IMAD.MOV.U32 R15, RZ, RZ, R4 ;  /* 0x000000ffff0f7224 */ /* 0x000fe200078e0004 */
[----:B------:R-:W-:Y:S01]  /*4c80*/  F2FP.BF16.F32.PACK_AB R138, R17, R138 ;  /* 0x0000008a118a723e */ /* 0x000fe200000010ff */
[----:B------:R-:W-:Y:S01]  /*4c90*/  IMAD.MOV.U32 R17, RZ, RZ, R10 ;  /* 0x000000ffff117224 */ /* 0x000fe200078e000a */
[----:B------:R-:W-:Y:S02]  /*4ca0*/  F2FP.BF16.F32.PACK_AB R159, R14, R159 ;  /* 0x0000009f0e9f723e */ /* 0x000fe400000010ff */
[----:B------:R-:W-:-:S02]  /*4cb0*/  F2FP.BF16.F32.PACK_AB R137, R91, R90 ;  /* 0x0000005a5b89723e */ /* 0x000fc400000010ff */
[----:B------:R-:W-:Y:S01]  /*4cc0*/  SYNCS.ARRIVE.TRANS64.RED.A1T0 RZ, [UR4], RZ ;  /* 0x000000ffffff79a7 */ /* 0x000fe20008100404 */
[----:B------:R-:W-:Y:S02]  /*4cd0*/  F2FP.BF16.F32.PACK_AB R139, R95, R139 ;  /* 0x0000008b5f8b723e */ /* 0x000fe400000010ff */
[----:B------:R-:W-:Y:S02]  /*4ce0*/  F2FP.BF16.F32.PACK_AB R140, R19, R140 ;  /* 0x0000008c138c723e */ /* 0x000fe400000010ff */
[----:B------:R-:W-:Y:S02]  /*4cf0*/  F2FP.BF16.F32.PACK_AB R141, R99, R141 ;  /* 0x0000008d638d723e */ /* 0x000fe400000010ff */
[----:B------:R-:W-:Y:S02]  /*4d00*/  F2FP.BF16.F32.PACK_AB R142, R21, R142 ;  /* 0x0000008e158e723e */ /* 0x000fe400000010ff */
[----:B------:R-:W-:Y:S02]  /*4d10*/  F2FP.BF16.F32.PACK_AB R143, R103, R143 ;  /* 0x0000008f678f723e */ /* 0x000fe400000010ff */
[----:B------:R-:W-:-:S02]  /*4d20*/  F2FP.BF16.F32.PACK_AB R144, R23, R144 ;  /* 0x000000901790723e */ /* 0x000fc400000010ff */
        /* <DEDUP_REMOVED lines=14> */
[----:B------:R-:W-:Y:S01]  /*4e10*/  MOV R14, R9 ;  /* 0x00000009000e7202 */ /* 0x000fe20000000f00 */
[----:B------:R-:W-:Y:S06]  /*4e20*/  @P1 BRA `(.L_x_29) ;  /* 0xffffffe400101947 */ /* 0x000fec000383ffff */
.L_x_18:
[----:B------:R-:W-:Y:S06]  /*4e30*/  BAR.ARV 0x8, 0x180 ;  /* 0x0206000000007b1d */ /* 0x000fec0000002000 */
        /* <DEDUP_REMOVED lines=64> */
[----:B------:R-:W-:Y:S06]  /*5240*/  @!P0 BRA `(.L_x_30) ;  /* 0x0000000000048947 */ /* 0x000fec0003800000 */
[----:B------:R-:W-:Y:S01]  /*5250*/  BPT.TRAP 0x1 ;  /* 0x000000040000795c */ /* 0x000fe20000300000 */
.L_x_30:
[----:B------:R-:W-:Y:S02]  /*5260*/  R2UR UR5, R0 ;  /* 0x00000000000572ca */ /* 0x000fe400000e0000 */
[----:B------:R-:W-:-:S11]  /*5270*/  SHF.L.U32 R9, R9, 0x1f, RZ ;  /* 0x0000001f09097819 */ /* 0x000fd600000006ff */
[----:B------:R-:W-:-:S09]  /*5280*/  ULEA UR5, UR5, UR37, 0x3 ;  /* 0x0000002505057291 */ /* 0x000fd2000f8e183f */
[----:B------:R0:W1:Y:S01]  /*5290*/  SYNCS.PHASECHK.TRANS64.TRYWAIT P1, [UR5+0x2a850], R9 ;  /* 0x02a85009ff0075a7 */ /* 0x0000620008020145 */
[----:B------:R-:W-:Y:S05]  /*52a0*/  @!P0 BRA `(.L_x_31) ;  /* 0x0000000000048947 */ /* 0x000fea0003800000 */
[----:B------:R-:W-:Y:S01]  /*52b0*/  BPT.TRAP 0x1 ;  /* 0x000000040000795c */ /* 0x000fe20000300000 */
.L_x_31:
[----:B-1----:R-:W-:Y:S05]  /*52c0*/  @P1 BRA `(.L_x_32) ;  /* 0x0000000000081947 */ /* 0x002fea0003800000 */
[----:B------:R-:W1:Y:S02]  /*52d0*/  SYNCS.PHASECHK.TRANS64.TRYWAIT P1, [UR5+0x2a850], R9 ;  /* 0x02a85009ff0075a7 */ /* 0x000e640008020145 */
[----:B-1----:R-:W-:Y:S05]  /*52e0*/  @!P1 BRA `(.L_x_33) ;  /* 0x0000005800e49947 */ /* 0x002fea0003800000 */
.L_x_32:
[----:B------:R-:W-:Y:S01]  /*52f0*/  UIADD3 UR37, UR37, 0x400, URZ ;  /* 0x0000040025257890 */ /* 0x000fe2000fffe03f */
[----:B------:R-:W-:Y:S01]  /*5300*/  R2UR UR6, R0 ;  /* 0x00000000000672ca */ /* 0x000fe200000e0000 */
[----:B------:R-:W-:Y:S01]  /*5310*/  WARPGROUP.ARRIVE ;  /* 0x00000000000079c5 */ /* 0x000fe20000000000 */
[----:B------:R-:W-:Y:S01]  /*5320*/  UMOV UR7, 0x40000040 ;  /* 0x4000004000077882 */ /* 0x000fe20000000000 */
[----:B------:R-:W-:Y:S01]  /*5330*/  USHF.R.U32.HI UR37, URZ, 0x4, UR37 ;  /* 0x000000043f257899 */ /* 0x000fe20008011625 */
[----:B------:R-:W2:Y:S01]  /*5340*/  SHFL.BFLY PT, R0, R5, 0x2, 0x1f ;  /* 0x0c401f0005007f89 */ /* 0x000ea200000e0000 */
[----:B------:R-:W-:Y:S02]  /*5350*/  IMAD.MOV.U32 R11, RZ, RZ, RZ ;  /* 0x000000ffff0b7224 */ /* 0x000fe400078e00ff */
[----:B------:R-:W-:Y:S01]  /*5360*/  ULOP3.LUT UR37, UR37, 0x3fff, URZ, 0xc0, !UPT ;  /* 0x00003fff25257892 */ /* 0x000fe2000f8ec03f */
[----:B------:R-:W1:Y:S03]  /*5370*/  SHFL.BFLY PT, R7, R8, 0x2, 0x1f ;  /* 0x0c401f0008077f89 */ /* 0x000e6600000e0000 */
[----:B------:R-:W-:-:S04]  /*5380*/  ULOP3.LUT UR4, UR37, 0x3000000, URZ, 0xfc, !UPT ;  /* 0x0300000025047892 */ /* 0x000fc8000f8efc3f */
[----:B------:R-:W-:-:S07]  /*5390*/  UIMAD UR4, UR6, 0x600, UR4 ;  /* 0x00000600060478a4 */ /* 0x000fce000f8e0204 */
[----:B------:R-:W-:Y:S02]  /*53a0*/  UMOV UR6, UR4 ;  /* 0x0000000400067c82 */ /* 0x000fe40008000000 */
[----:B------:R-:W-:Y:S01]  /*53b0*/  HGMMA.64x128x16.F32.BF16 R24, R136, gdesc[UR4].tnspB, R24, gsb0 ;  /* 0x41e0000488187df0 */ /* 0x000fe20008001818 */
[----:B------:R-:W-:Y:S01]  /*53c0*/  UIADD3 UR6, UR4, 0x80, URZ ;  /* 0x0000008004067890 */ /* 0x000fe2000fffe03f */
[----:B------:R-:W-:Y:S01]  /*53d0*/  UMOV UR7, 0x40000040 ;  /* 0x4000004000077882 */ /* 0x000fe20000000000 */
[----:B--2---:R-:W-:Y:S01]  /*53e0*/  FADD.FTZ R0, R0, R5 ;  /* 0x0000000500007221 */ /* 0x004fe20000010000 */
[----:B------:R-:W-:Y:S02]  /*53f0*/  IMAD.MOV.U32 R5, RZ, RZ, -0x800000 ;  /* 0xff800000ff057424 */ /* 0x000fe400078e00ff */
[----:B-1----:R-:W-:Y:S02]  /*5400*/  FADD.FTZ R6, R7, R8 ;  /* 0x0000000807067221 */ /* 0x002fe40000010000 */
[----:B------:R-:W1:Y:S04]  /*5410*/  SHFL.BFLY PT, R7, R0, 0x1, 0x1f ;  /* 0x0c201f0000077f89 */ /* 0x000e6800000e0000 */
[----:B0-----:R-:W0:Y:S01]  /*5420*/  SHFL.BFLY PT, R9, R6, 0x1, 0x1f ;  /* 0x0c201f0006097f89 */ /* 0x001e2200000e0000 */
[----:B-1----:R-:W-:Y:S01]  /*5430*/  FADD.FTZ R13, R0, R7 ;  /* 0x00000007000d7221 */ /* 0x002fe20000010000 */
[----:B------:R-:W-:Y:S01]  /*5440*/  IMAD.MOV.U32 R7, RZ, RZ, RZ ;  /* 0x000000ffff077224 */ /* 0x000fe200078e00ff */
[----:B------:R-:W-:Y:S01]  /*5450*/  MOV R0, 0xff800000 ;  /* 0xff80000000007802 */ /* 0x000fe20000000f00 */
[----:B0-----:R-:W-:-:S02]  /*5460*/  FADD.FTZ R14, R6, R9 ;  /* 0x00000009060e7221 */ /* 0x001fc40000010000 */
[----:B------:R-:W-:-:S03]  /*5470*/  FSETP.NE.FTZ.AND P1, PT, R13, RZ, PT ;  /* 0x000000ff0d00720b */ /* 0x000fc60003f35000 */
[----:B------:R-:W-:-:S10]  /*5480*/  FSETP.NE.FTZ.AND P2, PT, R14, RZ, PT ;  /* 0x000000ff0e00720b */ /* 0x000fd40003f55000 */
[----:B------:R-:W0:Y:S01]  /*5490*/  @P1 MUFU.LG2 R8, R13 ;  /* 0x0000000d00081308 */ /* 0x000e220000000c00 */
[C---:B------:R-:W-:Y:S02]  /*54a0*/  @P1 FMUL.FTZ R9, R3.reuse, 0.69314718246459960938 ;  /* 0x3f31721803091820 */ /* 0x040fe40000410000 */
[----:B------:R-:W-:-:S05]  /*54b0*/  @P2 FMUL.FTZ R6, R3, 0.69314718246459960938 ;  /* 0x3f31721803062820 */ /* 0x000fca0000410000 */
[----:B------:R-:W1:Y:S08]  /*54c0*/  @P2 MUFU.LG2 R12, R14 ;  /* 0x0000000e000c2308 */ /* 0x000e700000000c00 */
[----:B------:R2:W3:Y:S01]  /*54d0*/  @P1 MUFU.RCP R7, R13 ;  /* 0x0000000d00071308 */ /* 0x0004e20000001000 */
[----:B0-----:R-:W-:-:S04]  /*54e0*/  @P1 FMUL.FTZ R8, R8, 0.69314718246459960938 ;  /* 0x3f31721808081820 */ /* 0x001fc80000410000 */
[----:B------:R-:W-:-:S03]  /*54f0*/  @P1 FFMA.FTZ R5, R9, R10, R8 ;  /* 0x0000000a09051223 */ /* 0x000fc60000010008 */
[----:B------:R2:W0:Y:S01]  /*5500*/  @P2 MUFU.RCP R11, R14 ;  /* 0x0000000e000b2308 */ /* 0x0004220000001000 */
[----:B-1----:R-:W-:-:S04]  /*5510*/  @P2 FMUL.FTZ R3, R12, 0.69314718246459960938 ;  /* 0x3f3172180c032820 */ /* 0x002fc80000410000 */
[----:B------:R-:W-:Y:S01]  /*5520*/  @P2 FFMA.FTZ R0, R6, R4, R3 ;  /* 0x0000000406002223 */ /* 0x000fe20000010003 */
[----:B------:R-:W-:Y:S02]  /*5530*/  WARPGROUP.DEPBAR.LE gsb0, 0x0 ;  /* 0x00008000000079c5 */ /* 0x000fe40000010000 */
[----:B------:R-:W-:-:S06]  /*5540*/  WARPGROUP.ARRIVE ;  /* 0x00000000000079c5 */ /* 0x000fcc0000000000 */
[----:B------:R-:W-:Y:S01]  /*5550*/  HGMMA.64x128x16.F32.BF16 R24, R140, gdesc[UR4].tnspB, R24, gsb0 ;  /* 0x41e000048c187df0 */ /* 0x000fe20008001818 */
[----:B------:R-:W-:Y:S01]  /*5560*/  UIADD3 UR6, UR4, 0x100, URZ ;  /* 0x0000010004067890 */ /* 0x000fe2000fffe03f */
[----:B------:R-:W-:Y:S01]  /*5570*/  UMOV UR7, 0x40000040 ;  /* 0x4000004000077882 */ /* 0x000fe20000000000 */
[----:B------:R-:W-:Y:S02]  /*5580*/  WARPGROUP.DEPBAR.LE gsb0, 0x0 ;  /* 0x00008000000079c5 */ /* 0x000fe40000010000 */
[----:B------:R-:W-:-:S07]  /*5590*/  WARPGROUP.ARRIVE ;  /* 0x00000000000079c5 */ /* 0x000fce0000000000 */
        /* <DEDUP_REMOVED lines=16> */
[----:B------:R-:W-:Y:S03]  /*56a0*/  HGMMA.64x128x16.F32.BF16 R24, R156, gdesc[UR4].tnspB, R24, gsb0 ;  /* 0x41e000049c187df0 */ /* 0x000fe60008001818 */
[----:B------:R-:W-:Y:S02]  /*56b0*/  WARPGROUP.DEPBAR.LE gsb0, 0x0 ;  /* 0x00008000000079c5 */ /* 0x000fe40000010000 */
[----:B0-23--:R-:W-:Y:S05]  /*56c0*/  @!P0 BRA `(.L_x_34) ;  /* 0x0000000000048947 */ /* 0x00dfea0003800000 */
[----:B------:R-:W-:Y:S01]  /*56d0*/  BPT.TRAP 0x1 ;  /* 0x000000040000795c */ /* 0x000fe20000300000 */
.L_x_34:
[----:B------:R-:W-:Y:S01]  /*56e0*/  UIADD3 UR4, UR5, 0x2a860, URZ ;  /* 0x0002a86005047890 */ /* 0x000fe2000fffe03f */
[-C--:B------:R-:W-:Y:S01]  /*56f0*/  FMUL.FTZ R24, R24, R7.reuse ;  /* 0x0000000718187220 */ /* 0x080fe20000410000 */
[-C--:B------:R-:W-:Y:S01]  /*5700*/  FMUL.FTZ R25, R25, R7.reuse ;  /* 0x0000000719197220 */ /* 0x080fe20000410000 */
[-C--:B------:R-:W-:Y:S01]  /*5710*/  FMUL.FTZ R28, R28, R7.reuse ;  /* 0x000000071c1c7220 */ /* 0x080fe20000410000 */
[----:B------:R-:W-:Y:S01]  /*5720*/  UPRMT UR4, UR57, 0x654, UR4 ;  /* 0x0000065439047896 */ /* 0x000fe20008000004 */
        /* <DEDUP_REMOVED lines=8> */
[----:B------:R-:W-:Y:S01]  /*57b0*/  SYNCS.ARRIVE.TRANS64.RED.A1T0 RZ, [UR4], RZ ;  /* 0x000000ffffff79a7 */ /* 0x000fe20008100404 */
        /* <DEDUP_REMOVED lines=21> */
[----:B------:R-:W-:Y:S01]  /*5910*/  PLOP3.LUT P0, PT, PT, PT, PT, 0x8, 0x0 ;  /* 0x000000000000781c */ /* 0x000fe20003f0e170 */
        /* <DEDUP_REMOVED lines=31> */
[----:B------:R-:W-:-:S07]  /*5b10*/  FMUL.FTZ R87, R87, R11 ;  /* 0x0000000b57577220 */ /* 0x000fce0000410000 */
.L_x_10:
[----:B------:R-:W-:Y:S05]  /*5b20*/  @P0 BRA `(.L_x_35) ;  /* 0x0000001400380947 */ /* 0x000fea0003800000 */
[----:B------:R-:W0:Y:S01]  /*5b30*/  S2R R3, SR_TID.X ;  /* 0x0000000000037919 */ /* 0x000e220000002100 */
[----:B------:R-:W1:Y:S01]  /*5b40*/  LDC R16, c[0x0][0xbe8] ;  /* 0x0002fa00ff107b82 */ /* 0x000e620000000800 */
[--C-:B------:R-:W-:Y:S01]  /*5b50*/  SHF.R.S32.HI R13, RZ, 0x1f, R2.reuse ;  /* 0x0000001fff0d7819 */ /* 0x100fe20000011402 */
[----:B------:R-:W-:Y:S01]  /*5b60*/  ULDC.64 UR4, c[0x0][0xbd0] ;  /* 0x0002f40000047ab9 */ /* 0x000fe20000000a00 */
[----:B------:R-:W2:Y:S01]  /*5b70*/  S2R R10, SR_CTAID.X ;  /* 0x00000000000a7919 */ /* 0x000ea20000002500 */
[----:B------:R-:W-:Y:S01]  /*5b80*/  ULDC.64 UR6, c[0x0][0xb38] ;  /* 0x0002ce0000067ab9 */ /* 0x000fe20000000a00 */
[----:B------:R-:W-:Y:S01]  /*5b90*/  IMAD.MOV R17, RZ, RZ, -R2 ;  /* 0x000000ffff117224 */ /* 0x000fe200078e0a02 */
[----:B------:R-:W-:Y:S02]  /*5ba0*/  BSSY B0, `(.L_x_36) ;  /* 0x00000e2000007945 */ /* 0x000fe40003800000 */
[----:B------:R-:W3:Y:S08]  /*5bb0*/  S2UR UR9, SR_CTAID.Z ;  /* 0x00000000000979c3 */ /* 0x000ef00000002700 */
[----:B------:R-:W4:Y:S08]  /*5bc0*/  LDC.64 R18, c[0x0][0xbd8] ;  /* 0x0002f600ff127b82 */ /* 0x000f300000000a00 */
[----:B------:R-:W-:Y:S01]  /*5bd0*/  BAR.SYNC.DEFER_BLOCKING 0x1, 0x100 ;  /* 0x0044000000007b1d */ /* 0x000fe20000010000 */
[----:B-1----:R-:W-:-:S07]  /*5be0*/  ISETP.NE.AND P0, PT, R16, 0x1, PT ;  /* 0x000000011000780c */ /* 0x002fce0003f05270 */
[----:B------:R-:W1:Y:S01]  /*5bf0*/  S2UR UR8, SR_CTAID.Y ;  /* 0x00000000000879c3 */ /* 0x000e620000002600 */
[----:B0-----:R-:W-:-:S07]  /*5c00*/  VIADD R7, R3, 0xffffff80 ;  /* 0xffffff8003077836 */ /* 0x001fce0000000000 */
[----:B------:R-:W1:Y:S01]  /*5c10*/  LDC R22, c[0x0][0xc50] ;  /* 0x00031400ff167b82 */ /* 0x000e620000000800 */
[----:B------:R-:W-:-:S04]  /*5c20*/  SHF.R.S32.HI R6, RZ, 0x1f, R7 ;  /* 0x0000001fff067819 */ /* 0x000fc80000011407 */
[----:B------:R-:W-:-:S03]  /*5c30*/  LEA.HI R8, R6, R7, RZ, 0x7 ;  /* 0x0000000706087211 */ /* 0x000fc600078f38ff */
[----:B------:R-:W0:Y:S01]  /*5c40*/  @P0 LDC R14, c[0x0][0xbec] ;  /* 0x0002fb00ff0e0b82 */ /* 0x000e220000000800 */
[----:B------:R-:W-:Y:S02]  /*5c50*/  LEA.HI R6, R6, R7, RZ, 0x2 ;  /* 0x0000000706067211 */ /* 0x000fe400078f10ff */
[----:B------:R-:W-:Y:S02]  /*5c60*/  LOP3.LUT R4, R8, 0xffffff80, RZ, 0xc0, !PT ;  /* 0xffffff8008047812 */ /* 0x000fe400078ec0ff */
[----:B------:R-:W-:Y:S02]  /*5c70*/  LOP3.LUT R6, R6, 0xfffffffc, RZ, 0xc0, !PT ;  /* 0xfffffffc06067812 */ /* 0x000fe400078ec0ff */
[----:B------:R-:W-:Y:S01]  /*5c80*/  SHF.R.S32.HI R9, RZ, 0x7, R8 ;  /* 0x00000007ff097819 */ /* 0x000fe20000011408 */
[C---:B------:R-:W-:Y:S01]  /*5c90*/  IMAD.IADD R23, R7.reuse, 0x1, -R4 ;  /* 0x0000000107177824 */ /* 0x040fe200078e0a04 */
[----:B------:R-:W5:Y:S01]  /*5ca0*/  LDC.64 R20, c[0x0][0xb40] ;  /* 0x0002d000ff147b82 */ /* 0x000f620000000a00 */
[----:B------:R-:W-:-:S03]  /*5cb0*/  IMAD.IADD R6, R7, 0x1, -R6 ;  /* 0x0000000107067824 */ /* 0x000fc600078e0a06 */
[----:B------:R-:W-:-:S04]  /*5cc0*/  SHF.R.S32.HI R12, RZ, 0x1f, R23 ;  /* 0x0000001fff0c7819 */ /* 0x000fc80000011417 */
[----:B------:R-:W-:Y:S01]  /*5cd0*/  LEA.HI R88, R12, R23, RZ, 0x2 ;  /* 0x000000170c587211 */ /* 0x000fe200078f10ff */
[----:B------:R-:W5:Y:S03]  /*5ce0*/  @P0 LDC R15, c[0x0][0xbf0] ;  /* 0x0002fc00ff0f0b82 */ /* 0x000f660000000800 */
[--C-:B------:R-:W-:Y:S02]  /*5cf0*/  SHF.R.S32.HI R3, RZ, 0x2, R88.reuse ;  /* 0x00000002ff037819 */ /* 0x100fe40000011458 */
[----:B------:R-:W-:Y:S02]  /*5d00*/  SHF.R.S32.HI R4, RZ, 0x1f, R88 ;  /* 0x0000001fff047819 */ /* 0x000fe40000011458 */
[----:B------:R-:W-:Y:S01]  /*5d10*/  LOP3.LUT R88, R88, 0x7ffffffc, RZ, 0xc0, !PT ;  /* 0x7ffffffc58587812 */ /* 0x000fe200078ec0ff */
[----:B------:R-:W5:Y:S01]  /*5d20*/  @P0 LDC R90, c[0x0][0xbec] ;  /* 0x0002fb00ff5a0b82 */ /* 0x000f620000000800 */
[----:B------:R-:W-:-:S04]  /*5d30*/  LEA.HI R4, R4, R3, RZ, 0x3 ;  /* 0x0000000304047211 */ /* 0x000fc800078f18ff */
[----:B------:R-:W-:-:S03]  /*5d40*/  LOP3.LUT R4, R4, 0xfffffff8, RZ, 0xc0, !PT ;  /* 0xfffffff804047812 */ /* 0x000fc600078ec0ff */
[----:B------:R-:W5:Y:S01]  /*5d50*/  @P0 LDC R89, c[0x0][0xbf0] ;  /* 0x0002fc00ff590b82 */ /* 0x000f620000000800 */
[----:B------:R-:W-:Y:S02]  /*5d60*/  IADD3 R7, R3, -R4, RZ ;  /* 0x8000000403077210 */ /* 0x000fe40007ffe0ff */
[----:B------:R-:W-:Y:S02]  /*5d70*/  LEA.HI R3, R8, R9, RZ, 0x1 ;  /* 0x0000000908037211 */ /* 0x000fe400078f08ff */
[----:B------:R-:W-:Y:S02]  /*5d80*/  LEA.HI R4, R12, R23, RZ, 0x5 ;  /* 0x000000170c047211 */ /* 0x000fe400078f28ff */
[----:B------:R-:W-:Y:S02]  /*5d90*/  LOP3.LUT R3, R3, 0x3fffffe, RZ, 0xc0, !PT ;  /* 0x03fffffe03037812 */ /* 0x000fe400078ec0ff */
[----:B------:R-:W-:Y:S02]  /*5da0*/  SHF.R.S32.HI R4, RZ, 0x5, R4 ;  /* 0x00000005ff047819 */ /* 0x000fe40000011404 */
[----:B------:R-:W-:Y:S01]  /*5db0*/  LEA.HI R8, R6, R6, RZ, 0x1 ;  /* 0x0000000606087211 */ /* 0x000fe200078f08ff */
[----:B------:R-:W-:-:S02]  /*5dc0*/  IMAD.IADD R3, R9, 0x1, -R3 ;  /* 0x0000000109037824 */ /* 0x000fc400078e0a03 */
[----:B------:R-:W-:Y:S01]  /*5dd0*/  IMAD R4, R4, 0x10, R7 ;  /* 0x0000001004047824 */ /* 0x000fe200078e0207 */
[----:B------:R-:W-:-:S04]  /*5de0*/  LOP3.LUT R9, R8, 0x1ffffffe, RZ, 0xc0, !PT ;  /* 0x1ffffffe08097812 */ /* 0x000fc800078ec0ff */
[----:B------:R-:W-:Y:S01]  /*5df0*/  LEA R4, R3, R4, 0x6 ;  /* 0x0000000403047211 */ /* 0x000fe200078e30ff */
[----:B------:R-:W-:Y:S02]  /*5e00*/  IMAD.IADD R11, R6, 0x1, -R9 ;  /* 0x00000001060b7824 */ /* 0x000fe400078e0a09 */
[----:B------:R-:W-:Y:S02]  /*5e10*/  IMAD R3, R13, UR4, RZ ;  /* 0x000000040d037c24 */ /* 0x000fe4000f8e02ff */
[----:B------:R-:W-:Y:S01]  /*5e20*/  IMAD.WIDE.U32 R6, R2, UR4, RZ ;  /* 0x0000000402067c25 */ /* 0x000fe2000f8e00ff */
[----:B---3--:R-:W-:-:S03]  /*5e30*/  USHF.R.S32.HI UR4, URZ, 0x1f, UR9 ;  /* 0x0000001f3f047899 */ /* 0x008fc60008011409 */
[----:B------:R-:W-:Y:S02]  /*5e40*/  IMAD R13, R13, UR6, RZ ;  /* 0x000000060d0d7c24 */ /* 0x000fe4000f8e02ff */
[----:B------:R-:W-:Y:S02]  /*5e50*/  IMAD R11, R11, 0x8, R4 ;  /* 0x000000080b0b7824 */ /* 0x000fe400078e0204 */
[C---:B------:R-:W-:Y:S02]  /*5e60*/  IMAD R3, R2.reuse, UR5, R3 ;  /* 0x0000000502037c24 */ /* 0x040fe4000f8e0203 */
[----:B------:R-:W-:-:S04]  /*5e70*/  IMAD.WIDE.U32 R8, R2, UR6, RZ ;  /* 0x0000000602087c25 */ /* 0x000fc8000f8e00ff */
[----:B------:R-:W-:Y:S01]  /*5e80*/  IMAD R13, R2, UR7, R13 ;  /* 0x00000007020d7c24 */ /* 0x000fe2000f8e020d */
[----:B------:R-:W-:Y:S01]  /*5e90*/  ULDC.64 UR6, c[0x0][0xb48] ;  /* 0x0002d20000067ab9 */ /* 0x000fe20000000a00 */
[----:B----4-:R-:W-:Y:S02]  /*5ea0*/  IMAD R12, R18, UR4, RZ ;  /* 0x00000004120c7c24 */ /* 0x010fe4000f8e02ff */
[----:B--2---:R-:W-:Y:S01]  /*5eb0*/  IMAD R11, R10, 0x80, R11 ;  /* 0x000000800a0b7824 */ /* 0x004fe200078e020b */
[----:B------:R-:W-:Y:S01]  /*5ec0*/  IADD3 R9, R9, R13, RZ ;  /* 0x0000000d09097210 */ /* 0x000fe20007ffe0ff */
[----:B------:R-:W-:Y:S02]  /*5ed0*/  IMAD.IADD R7, R7, 0x1, R3 ;  /* 0x0000000107077824 */ /* 0x000fe400078e0203 */
[----:B------:R-:W-:Y:S02]  /*5ee0*/  IMAD R3, R19, UR9, R12 ;  /* 0x0000000913037c24 */ /* 0x000fe4000f8e020c */
[----:B0-----:R-:W-:-:S04]  /*5ef0*/  @P0 IMAD.HI.U32 R2, R11, R14, RZ ;  /* 0x0000000e0b020227 */ /* 0x001fc800078e00ff */
[----:B------:R-:W-:-:S04]  /*5f00*/  IMAD.WIDE.U32 R6, R18, UR9, R6 ;  /* 0x0000000912067c25 */ /* 0x000fc8000f8e0006 */
[----:B-1----:R-:W-:Y:S02]  /*5f10*/  IMAD R19, R22, R17, UR8 ;  /* 0x0000000816137e24 */ /* 0x002fe4000f8e0211 */
[C---:B-----5:R-:W-:Y:S01]  /*5f20*/  IMAD R12, R20.reuse, UR4, RZ ;  /* 0x00000004140c7c24 */ /* 0x060fe2000f8e02ff */
[----:B------:R-:W-:Y:S01]  /*5f30*/  ULDC.64 UR4, c[0x0][0xbe0] ;  /* 0x0002f80000047ab9 */ /* 0x000fe20000000a00 */
[----:B------:R-:W-:Y:S01]  /*5f40*/  IMAD.MOV.U32 R13, RZ, RZ, R11 ;  /* 0x000000ffff0d7224 */ /* 0x000fe200078e000b */
[----:B------:R-:W-:Y:S01]  /*5f50*/  @P0 SHF.R.U32.HI R13, RZ, R15, R2 ;  /* 0x0000000fff0d0219 */ /* 0x000fe20000011602 */
[----:B------:R-:W-:Y:S01]  /*5f60*/  IMAD.IADD R7, R7, 0x1, R3 ;  /* 0x0000000107077824 */ /* 0x000fe200078e0203 */
[----:B------:R-:W-:Y:S01]  /*5f70*/  SHF.R.S32.HI R14, RZ, 0x1f, R19 ;  /* 0x0000001fff0e7819 */ /* 0x000fe20000011413 */
[----:B------:R-:W-:Y:S01]  /*5f80*/  IMAD R17, R21, UR9, R12 ;  /* 0x0000000915117c24 */ /* 0x000fe2000f8e020c */
[----:B------:R-:W-:Y:S01]  /*5f90*/  MOV R15, R11 ;  /* 0x0000000b000f7202 */ /* 0x000fe20000000f00 */
[----:B------:R-:W-:Y:S01]  /*5fa0*/  IMAD.WIDE.U32 R2, R20, UR9, R8 ;  /* 0x0000000914027c25 */ /* 0x000fe2000f8e0008 */
[----:B------:R-:W-:-:S03]  /*5fb0*/  ULDC.64 UR8, c[0x0][0xb28] ;  /* 0x0002ca0000087ab9 */ /* 0x000fc60000000a00 */
[----:B------:R-:W-:Y:S02]  /*5fc0*/  IMAD.IADD R9, R3, 0x1, R17 ;  /* 0x0000000103097824 */ /* 0x000fe400078e0211 */
[----:B------:R-:W-:Y:S02]  /*5fd0*/  IMAD R3, R14, UR4, RZ ;  /* 0x000000040e037c24 */ /* 0x000fe4000f8e02ff */
[----:B------:R-:W-:-:S04]  /*5fe0*/  @P0 IMAD.HI.U32 R90, R11, R90, RZ ;  /* 0x0000005a0b5a0227 */ /* 0x000fc800078e00ff */
[----:B------:R-:W-:Y:S01]  /*5ff0*/  IMAD.MOV.U32 R8, RZ, RZ, R2 ;  /* 0x000000ffff087224 */ /* 0x000fe200078e0002 */
[----:B------:R-:W-:Y:S01]  /*6000*/  @P0 SHF.R.U32.HI R15, RZ, R89, R90 ;  /* 0x00000059ff0f0219 */ /* 0x000fe2000001165a */
[C---:B------:R-:W-:Y:S02]  /*6010*/  IMAD R12, R19.reuse, UR5, R3 ;  /* 0x00000005130c7c24 */ /* 0x040fe4000f8e0203 */
[----:B------:R-:W-:Y:S01]  /*6020*/  IMAD.WIDE.U32 R2, R19, UR4, R6 ;  /* 0x0000000413027c25 */ /* 0x000fe2000f8e0006 */
[----:B------:R-:W-:-:S03]  /*6030*/  ULDC.64 UR4, c[0x0][0xb30] ;  /* 0x0002cc0000047ab9 */ /* 0x000fc60000000a00 */
[----:B------:R-:W-:Y:S01]  /*6040*/  IMAD R14, R14, UR6, RZ ;  /* 0x000000060e0e7c24 */ /* 0x000fe2000f8e02ff */
[----:B------:R-:W-:Y:S01]  /*6050*/  IADD3 R2, P0, R13, R2, RZ ;  /* 0x000000020d027210 */ /* 0x000fe20007f1e0ff */
[----:B------:R-:W-:Y:S01]  /*6060*/  IMAD.WIDE.U32 R6, R19, UR6, R8 ;  /* 0x0000000613067c25 */ /* 0x000fe2000f8e0008 */
[----:B------:R-:W-:Y:S02]  /*6070*/  SHF.R.S32.HI R9, RZ, 0x1f, R13 ;  /* 0x0000001fff097819 */ /* 0x000fe4000001140d */
[----:B------:R-:W-:Y:S01]  /*6080*/  SHF.R.S32.HI R8, RZ, 0x1f, R15 ;  /* 0x0000001fff087819 */ /* 0x000fe2000001140f */
[----:B------:R-:W-:Y:S01]  /*6090*/  IMAD.MOV R13, RZ, RZ, -R13 ;  /* 0x000000ffff0d7224 */ /* 0x000fe200078e0a0d */
[----:B------:R-:W-:Y:S01]  /*60a0*/  IADD3.X R3, R9, R3, R12, P0, !PT ;  /* 0x0000000309037210 */ /* 0x000fe200007fe40c */
[----:B------:R-:W-:Y:S01]  /*60b0*/  IMAD R17, R19, UR7, R14 ;  /* 0x0000000713117c24 */ /* 0x000fe2000f8e020e */
[----:B------:R-:W-:Y:S01]  /*60c0*/  IADD3 R14, -R15, RZ, RZ ;  /* 0x000000ff0f0e7210 */ /* 0x000fe20007ffe1ff */
[----:B------:R-:W-:Y:S01]  /*60d0*/  IMAD R8, R8, UR4, RZ ;  /* 0x0000000408087c24 */ /* 0x000fe2000f8e02ff */
[----:B------:R-:W-:Y:S01]  /*60e0*/  ULDC.64 UR6, c[0x0][0xbc8] ;  /* 0x0002f20000067ab9 */ /* 0x000fe20000000a00 */
[----:B------:R-:W-:-:S02]  /*60f0*/  IMAD R9, R16, R13, R11 ;  /* 0x0000000d10097224 */ /* 0x000fc400078e020b */
[----:B------:R-:W-:Y:S02]  /*6100*/  IMAD R11, R16, R14, R11 ;  /* 0x0000000e100b7224 */ /* 0x000fe400078e020b */
[----:B------:R-:W-:Y:S01]  /*6110*/  IMAD R13, R15, UR5, R8 ;  /* 0x000000050f0d7c24 */ /* 0x000fe2000f8e0208 */
[----:B------:R-:W-:Y:S01]  /*6120*/  SHF.R.S32.HI R8, RZ, 0x1f, R9 ;  /* 0x0000001fff087819 */ /* 0x000fe20000011409 */
[----:B------:R-:W-:Y:S01]  /*6130*/  IMAD.IADD R7, R7, 0x1, R17 ;  /* 0x0000000107077824 */ /* 0x000fe200078e0211 */
[----:B------:R-:W-:Y:S01]  /*6140*/  SHF.R.S32.HI R12, RZ, 0x1f, R11 ;  /* 0x0000001fff0c7819 */ /* 0x000fe2000001140b */
[----:B------:R-:W0:Y:S01]  /*6150*/  S2UR UR5, SR_CgaCtaId ;  /* 0x00000000000579c3 */ /* 0x000e220000008800 */
[----:B------:R-:W-:-:S04]  /*6160*/  IMAD.WIDE.U32 R2, R9, UR6, R2 ;  /* 0x0000000609027c25 */ /* 0x000fc8000f8e0002 */
[----:B------:R-:W-:Y:S01]  /*6170*/  IMAD.WIDE.U32 R6, R15, UR4, R6 ;  /* 0x000000040f067c25 */ /* 0x000fe2000f8e0006 */
[----:B------:R-:W-:-:S03]  /*6180*/  UMOV UR4, 0x400 ;  /* 0x0000040000047882 */ /* 0x000fc60000000000 */
[----:B------:R-:W-:Y:S02]  /*6190*/  IMAD R8, R8, UR6, RZ ;  /* 0x0000000608087c24 */ /* 0x000fe4000f8e02ff */
[----:B------:R-:W-:Y:S02]  /*61a0*/  IMAD.IADD R7, R7, 0x1, R13 ;  /* 0x0000000107077824 */ /* 0x000fe400078e020d */
[----:B------:R-:W-:Y:S02]  /*61b0*/  IMAD R12, R12, UR8, RZ ;  /* 0x000000080c0c7c24 */ /* 0x000fe4000f8e02ff */
[----:B------:R-:W-:Y:S01]  /*61c0*/  IMAD R13, R9, UR7, R8 ;  /* 0x00000007090d7c24 */ /* 0x000fe2000f8e0208 */
[----:B------:R-:W-:Y:S01]  /*61d0*/  ULDC.64 UR6, c[0x0][0xba8] ;  /* 0x0002ea0000067ab9 */ /* 0x000fe20000000a00 */
[C---:B------:R-:W-:Y:S01]  /*61e0*/  IMAD R15, R11.reuse, UR9, R12 ;  /* 0x000000090b0f7c24 */ /* 0x040fe2000f8e020c */
[----:B------:R-:W-:Y:S01]  /*61f0*/  LEA R8, P0, R2, UR6, 0x2 ;  /* 0x0000000602087c11 */ /* 0x000fe2000f8010ff */
[----:B------:R-:W-:Y:S01]  /*6200*/  IMAD.WIDE.U32 R6, R11, UR8, R6 ;  /* 0x000000080b067c25 */ /* 0x000fe2000f8e0006 */
[----:B------:R-:W-:Y:S01]  /*6210*/  ULDC.64 UR8, c[0x0][0xb00] ;  /* 0x0002c00000087ab9 */ /* 0x000fe20000000a00 */
[----:B------:R-:W-:-:S02]  /*6220*/  ULDC UR6, c[0x0][0xa88] ;  /* 0x0002a20000067ab9 */ /* 0x000fc40000000800 */
[----:B------:R-:W-:Y:S01]  /*6230*/  IMAD.IADD R9, R3, 0x1, R13 ;  /* 0x0000000103097824 */ /* 0x000fe200078e020d */
[----:B------:R-:W-:Y:S01]  /*6240*/  IADD3 R3, R7, R15, RZ ;  /* 0x0000000f07037210 */ /* 0x000fe20007ffe0ff */
[----:B------:R-:W-:Y:S01]  /*6250*/  IMAD R4, R10, 0x80, R4 ;  /* 0x000000800a047824 */ /* 0x000fe200078e0204 */
[----:B------:R-:W-:Y:S01]  /*6260*/  LEA R20, P1, R6, UR8, 0x2 ;  /* 0x0000000806147c11 */ /* 0x000fe2000f8210ff */
[----:B0-----:R-:W-:Y:S01]  /*6270*/  ULEA UR4, UR5, UR4, 0x18 ;  /* 0x0000000405047291 */ /* 0x001fe2000f8ec03f */
[----:B------:R-:W-:Y:S01]  /*6280*/  LEA.HI.X R9, R2, UR7, R9, 0x2, P0 ;  /* 0x0000000702097c11 */ /* 0x000fe200080f1409 */
[----:B------:R-:W-:Y:S01]  /*6290*/  IMAD R17, R16, UR6, RZ ;  /* 0x0000000610117c24 */ /* 0x000fe2000f8e02ff */
[----:B------:R-:W-:Y:S01]  /*62a0*/  LEA.HI.X R22, R6, UR9, R3, 0x2, P1 ;  /* 0x0000000906167c11 */ /* 0x000fe200088f1403 */
[----:B------:R-:W-:Y:S01]  /*62b0*/  SHFL.IDX PT, R2, R8, RZ, 0x1c1f ;  /* 0x001c1fff08027589 */ /* 0x000fe200000e0000 */
[C---:B------:R-:W-:Y:S01]  /*62c0*/  LOP3.LUT P0, RZ, R23.reuse, 0x3, RZ, 0xc0, !PT ;  /* 0x0000000317ff7812 */ /* 0x040fe2000780c0ff */
[C---:B------:R-:W-:Y:S01]  /*62d0*/  VIADD R16, R4.reuse, 0x8 ;  /* 0x0000000804107836 */ /* 0x040fe20000000000 */
[----:B------:R-:W-:Y:S01]  /*62e0*/  UIADD3 UR4, UR4, 0x2a820, URZ ;  /* 0x0002a82004047890 */ /* 0x000fe2000fffe03f */
[----:B------:R-:W0:Y:S01]  /*62f0*/  SHFL.IDX PT, R3, R9, RZ, 0x1c1f ;  /* 0x001c1fff09037589 */ /* 0x000e2200000e0000 */
[-C--:B------:R-:W-:Y:S01]  /*6300*/  ISETP.GE.OR P1, PT, R4, R17.reuse, P0 ;  /* 0x000000110400720c */ /* 0x080fe20000726670 */
[----:B------:R-:W-:Y:S01]  /*6310*/  IMAD.IADD R19, R23, 0x1, -R88 ;  /* 0x0000000117137824 */ /* 0x000fe200078e0a58 */
[-C--:B------:R-:W-:Y:S01]  /*6320*/  ISETP.GE.OR P0, PT, R16, R17.reuse, P0 ;  /* 0x000000111000720c */ /* 0x080fe20000706670 */
[----:B------:R-:W-:Y:S01]  /*6330*/  SHFL.IDX PT, R6, R8, 0x1, 0x1c1f ;  /* 0x003c1f0008067f89 */ /* 0x000fe200000e0000 */
[----:B------:R-:W-:Y:S01]  /*6340*/  UPRMT UR4, URZ, 0x654, UR4 ;  /* 0x000006543f047896 */ /* 0x000fe20008000004 */
[----:B------:R-:W-:-:S02]  /*6350*/  ISETP.GE.AND P2, PT, R4, R17, PT ;  /* 0x000000110400720c */ /* 0x000fc40003f46270 */
[----:B------:R-:W1:Y:S01]  /*6360*/  SHFL.IDX PT, R7, R9, 0x1, 0x1c1f ;  /* 0x003c1f0009077f89 */ /* 0x000e6200000e0000 */
[----:B------:R-:W-:-:S03]  /*6370*/  SHF.L.U32 R19, R19, 0x1, RZ ;  /* 0x0000000113137819 */ /* 0x000fc600000006ff */
[----:B------:R2:W3:Y:S02]  /*6380*/  SHFL.IDX PT, R14, R20, RZ, 0x1c1f ;  /* 0x001c1fff140e7589 */ /* 0x0004e400000e0000 */
[----:B------:R-:W-:Y:S02]  /*6390*/  SYNCS.ARRIVE.TRANS64.RED.A1T0 RZ, [UR4], RZ ;  /* 0x000000ffffff79a7 */ /* 0x000fe40008100404 */
[----:B------:R2:W4:Y:S04]  /*63a0*/  SHFL.IDX PT, R15, R22, RZ, 0x1c1f ;  /* 0x001c1fff160f7589 */ /* 0x00052800000e0000 */
[----:B0-----:R2:W-:Y:S04]  /*63b0*/  @!P1 ST.E desc[UR38][R2.64], R5 ;  /* 0x0000000502009985 */ /* 0x0015e8000c101926 */
[----:B-1----:R2:W-:Y:S01]  /*63c0*/  @!P0 ST.E desc[UR38][R6.64], R0 ;  /* 0x0000000006008985 */ /* 0x0025e2000c101926 */
[----:B------:R-:W-:Y:S05]  /*63d0*/  @P2 BRA `(.L_x_37) ;  /* 0x0000000400782947 */ /* 0x000fea0003800000 */
[C---:B--2---:R-:W-:Y:S01]  /*63e0*/  VIADD R0, R19.reuse, 0x8 ;  /* 0x0000000813007836 */ /* 0x044fe20000000000 */
[----:B------:R-:W-:Y:S01]  /*63f0*/  ULDC UR4, c[0x0][0xac8] ;  /* 0x0002b20000047ab9 */ /* 0x000fe20000000800 */
[C---:B------:R-:W-:Y:S01]  /*6400*/  VIADD R6, R19.reuse, 0x10 ;  /* 0x0000001013067836 */ /* 0x040fe20000000000 */
[C---:B------:R-:W-:Y:S01]  /*6410*/  ISETP.GE.AND P2, PT, R19.reuse, UR4, PT ;  /* 0x0000000413007c0c */ /* 0x040fe2000bf46270 */
[C---:B------:R-:W-:Y:S01]  /*6420*/  VIADD R7, R19.reuse, 0x18 ;  /* 0x0000001813077836 */ /* 0x040fe20000000000 */
[----:B------:R-:W-:Y:S01]  /*6430*/  ISETP.GE.AND P3, PT, R0, UR4, PT ;  /* 0x0000000400007c0c */ /* 0x000fe2000bf66270 */
[C---:B------:R-:W-:Y:S01]  /*6440*/  VIADD R8, R19.reuse, 0x28 ;  /* 0x0000002813087836 */ /* 0x040fe20000000000 */
[----:B------:R-:W-:Y:S01]  /*6450*/  ISETP.GE.AND P0, PT, R6, UR4, PT ;  /* 0x0000000406007c0c */ /* 0x000fe2000bf06270 */
[----:B------:R-:W-:Y:S01]  /*6460*/  VIADD R9, R19, 0x30 ;  /* 0x0000003013097836 */ /* 0x000fe20000000000 */
[----:B------:R-:W-:Y:S01]  /*6470*/  ISETP.GE.AND P1, PT, R7, UR4, PT ;  /* 0x0000000407007c0c */ /* 0x000fe2000bf26270 */
[C---:B------:R-:W-:Y:S01]  /*6480*/  VIADD R10, R19.reuse, 0x38 ;  /* 0x00000038130a7836 */ /* 0x040fe20000000000 */
[C---:B------:R-:W-:Y:S01]  /*6490*/  IADD3 R11, R19.reuse, 0x40, RZ ;  /* 0x00000040130b7810 */ /* 0x040fe20007ffe0ff */
[----:B------:R-:W-:Y:S01]  /*64a0*/  VIADD R12, R19, 0x50 ;  /* 0x00000050130c7836 */ /* 0x000fe20000000000 */
[----:B------:R-:W-:-:S02]  /*64b0*/  ISETP.GE.AND P4, PT, R9, UR4, PT ;  /* 0x0000000409007c0c */ /* 0x000fc4000bf86270 */
[----:B------:R-:W-:Y:S01]  /*64c0*/  ISETP.GE.AND P5, PT, R10, UR4, PT ;  /* 0x000000040a007c0c */ /* 0x000fe2000bfa6270 */
[----:B---34-:R-:W-:Y:S01]  /*64d0*/  @!P2 IMAD.WIDE R2, R19, 0x4, R14 ;  /* 0x000000041302a825 */ /* 0x018fe200078e020e */
[----:B------:R-:W-:Y:S02]  /*64e0*/  ISETP.GE.AND P6, PT, R11, UR4, PT ;  /* 0x000000040b007c0c */ /* 0x000fe4000bfc6270 */
[----:B------:R-:W-:Y:S02]  /*64f0*/  @!P3 LEA.HI R0, R0, R0, RZ, 0x1 ;  /* 0x000000000000b211 */ /* 0x000fe400078f08ff */
[----:B------:R0:W-:Y:S01]  /*6500*/  @!P2 ST.E.64 desc[UR38][R2.64], R24 ;  /* 0x000000180200a985 */ /* 0x0001e2000c101b26 */
[----:B------:R-:W-:Y:S02]  /*6510*/  @!P0 LEA.HI R6, R6, R6, RZ, 0x1 ;  /* 0x0000000606068211 */ /* 0x000fe400078f08ff */
[----:B------:R-:W-:Y:S02]  /*6520*/  @!P3 LOP3.LUT R5, R0, 0xfffffffe, RZ, 0xc0, !PT ;  /* 0xfffffffe0005b812 */ /* 0x000fe400078ec0ff */
[----:B------:R-:W-:-:S02]  /*6530*/  IADD3 R0, R19, 0x20, RZ ;  /* 0x0000002013007810 */ /* 0x000fc40007ffe0ff */
[----:B------:R-:W-:Y:S01]  /*6540*/  @!P1 LEA.HI R7, R7, R7, RZ, 0x1 ;  /* 0x0000000707079211 */ /* 0x000fe200078f08ff */
[----:B------:R-:W-:Y:S01]  /*6550*/  @!P3 IMAD.WIDE R4, R5, 0x4, R14 ;  /* 0x000000040504b825 */ /* 0x000fe200078e020e */
[----:B------:R-:W-:Y:S02]  /*6560*/  ISETP.GE.AND P2, PT, R0, UR4, PT ;  /* 0x0000000400007c0c */ /* 0x000fe4000bf46270 */
[----:B------:R-:W-:Y:S02]  /*6570*/  @!P5 LEA.HI R10, R10, R10, RZ, 0x1 ;  /* 0x0000000a0a0ad211 */ /* 0x000fe400078f08ff */
[----:B------:R1:W-:Y:S01]  /*6580*/  @!P3 ST.E.64 desc[UR38][R4.64], R28 ;  /* 0x0000001c0400b985 */ /* 0x0003e2000c101b26 */
[----:B------:R-:W-:Y:S02]  /*6590*/  ISETP.GE.AND P3, PT, R8, UR4, PT ;  /* 0x0000000408007c0c */ /* 0x000fe4000bf66270 */
[----:B0-----:R-:W-:Y:S02]  /*65a0*/  @!P0 LOP3.LUT R3, R6, 0xfffffffe, RZ, 0xc0, !PT ;  /* 0xfffffffe06038812 */ /* 0x001fe400078ec0ff */
[----:B------:R-:W-:-:S02]  /*65b0*/  @!P4 LEA.HI R6, R9, R9, RZ, 0x1 ;  /* 0x000000090906c211 */ /* 0x000fc400078f08ff */
[----:B------:R-:W-:Y:S01]  /*65c0*/  @!P5 LOP3.LUT R13, R10, 0xfffffffe, RZ, 0xc0, !PT ;  /* 0xfffffffe0a0dd812 */ /* 0x000fe200078ec0ff */
[----:B------:R-:W-:Y:S01]  /*65d0*/  @!P0 IMAD.WIDE R2, R3, 0x4, R14 ;  /* 0x0000000403028825 */ /* 0x000fe200078e020e */
[----:B------:R-:W-:Y:S02]  /*65e0*/  @!P2 LEA.HI R0, R0, R0, RZ, 0x1 ;  /* 0x000000000000a211 */ /* 0x000fe400078f08ff */
[----:B------:R-:W-:Y:S02]  /*65f0*/  IADD3 R18, R19, 0x60, RZ ;  /* 0x0000006013127810 */ /* 0x000fe40007ffe0ff */
[----:B------:R0:W-:Y:S01]  /*6600*/  @!P0 ST.E.64 desc[UR38][R2.64], R32 ;  /* 0x0000002002008985 */ /* 0x0001e2000c101b26 */
[----:B------:R-:W-:Y:S02]  /*6610*/  @!P3 LEA.HI R8, R8, R8, RZ, 0x1 ;  /* 0x000000080808b211 */ /* 0x000fe400078f08ff */
[----:B-1----:R-:W-:Y:S02]  /*6620*/  @!P1 LOP3.LUT R5, R7, 0xfffffffe, RZ, 0xc0, !PT ;  /* 0xfffffffe07059812 */ /* 0x002fe400078ec0ff */
[----:B------:R-:W-:-:S02]  /*6630*/  @!P2 LOP3.LUT R7, R0, 0xfffffffe, RZ, 0xc0, !PT ;  /* 0xfffffffe0007a812 */ /* 0x000fc400078ec0ff */
[----:B------:R-:W-:Y:S01]  /*6640*/  @!P3 LOP3.LUT R9, R8, 0xfffffffe, RZ, 0xc0, !PT ;  /* 0xfffffffe0809b812 */ /* 0x000fe200078ec0ff */
[--C-:B------:R-:W-:Y:S01]  /*6650*/  @!P1 IMAD.WIDE R4, R5, 0x4, R14.reuse ;  /* 0x0000000405049825 */ /* 0x100fe200078e020e */
[----:B------:R-:W-:Y:S02]  /*6660*/  @!P6 LEA.HI R0, R11, R11, RZ, 0x1 ;  /* 0x0000000b0b00e211 */ /* 0x000fe400078f08ff */
[----:B------:R-:W-:Y:S01]  /*6670*/  @!P4 LOP3.LUT R11, R6, 0xfffffffe, RZ, 0xc0, !PT ;  /* 0xfffffffe060bc812 */ /* 0x000fe200078ec0ff */
[--C-:B------:R-:W-:Y:S01]  /*6680*/  @!P2 IMAD.WIDE R6, R7, 0x4, R14.reuse ;  /* 0x000000040706a825 */ /* 0x100fe200078e020e */
[----:B------:R-:W-:Y:S01]  /*6690*/  @!P6 LOP3.LUT R21, R0, 0xfffffffe, RZ, 0xc0, !PT ;  /* 0xfffffffe0015e812 */ /* 0x000fe200078ec0ff */
[----:B------:R1:W-:Y:S01]  /*66a0*/  @!P1 ST.E.64 desc[UR38][R4.64], R36 ;  /* 0x0000002404009985 */ /* 0x0003e2000c101b26 */
[----:B------:R-:W-:Y:S01]  /*66b0*/  ISETP.GE.AND P1, PT, R12, UR4, PT ;  /* 0x000000040c007c0c */ /* 0x000fe2000bf26270 */
[----:B0-----:R-:W-:Y:S02]  /*66c0*/  @!P3 IMAD.WIDE R2, R9, 0x4, R14 ;  /* 0x000000040902b825 */ /* 0x001fe400078e020e */
[----:B------:R0:W-:Y:S02]  /*66d0*/  @!P2 ST.E.64 desc[UR38][R6.64], R40 ;  /* 0x000000280600a985 */ /* 0x0001e4000c101b26 */
[----:B------:R-:W-:-:S02]  /*66e0*/  VIADD R0, R19, 0x48 ;  /* 0x0000004813007836 */ /* 0x000fc40000000000 */
[--C-:B------:R-:W-:Y:S01]  /*66f0*/  @!P5 IMAD.WIDE R8, R13, 0x4, R14.reuse ;  /* 0x000000040d08d825 */ /* 0x100fe200078e020e */
[----:B------:R2:W-:Y:S01]  /*6700*/  @!P3 ST.E.64 desc[UR38][R2.64], R44 ;  /* 0x0000002c0200b985 */ /* 0x0005e2000c101b26 */
[----:B------:R-:W-:Y:S02]  /*6710*/  ISETP.GE.AND P3, PT, R18, UR4, PT ;  /* 0x0000000412007c0c */ /* 0x000fe4000bf66270 */
[----:B------:R-:W-:Y:S01]  /*6720*/  VIADD R13, R19, 0x58 ;  /* 0x00000058130d7836 */ /* 0x000fe20000000000 */
[----:B------:R-:W-:Y:S01]  /*6730*/  ISETP.GE.AND P0, PT, R0, UR4, PT ;  /* 0x0000000400007c0c */ /* 0x000fe2000bf06270 */
[--C-:B-1----:R-:W-:Y:S01]  /*6740*/  @!P4 IMAD.WIDE R4, R11, 0x4, R14.reuse ;  /* 0x000000040b04c825 */ /* 0x102fe200078e020e */
[----:B------:R-:W-:Y:S02]  /*6750*/  @!P1 LEA.HI R12, R12, R12, RZ, 0x1 ;  /* 0x0000000c0c0c9211 */ /* 0x000fe400078f08ff */
[----:B------:R-:W-:Y:S01]  /*6760*/  ISETP.GE.AND P2, PT, R13, UR4, PT ;  /* 0x000000040d007c0c */ /* 0x000fe2000bf46270 */
[----:B------:R-:W-:Y:S01]  /*6770*/  @!P6 IMAD.WIDE R10, R21, 0x4, R14 ;  /* 0x00000004150ae825 */ /* 0x000fe200078e020e */
[----:B------:R1:W-:Y:S03]  /*6780*/  @!P4 ST.E.64 desc[UR38][R4.64], R48 ;  /* 0x000000300400c985 */ /* 0x0003e6000c101b26 */
[C---:B0-----:R-:W-:Y:S01]  /*6790*/  VIADD R6, R19.reuse, 0x68 ;  /* 0x0000006813067836 */ /* 0x041fe20000000000 */
[----:B------:R0:W-:Y:S01]  /*67a0*/  @!P5 ST.E.64 desc[UR38][R8.64], R52 ;  /* 0x000000340800d985 */ /* 0x0001e2000c101b26 */
[C---:B--2---:R-:W-:Y:S01]  /*67b0*/  VIADD R3, R19.reuse, 0x78 ;  /* 0x0000007813037836 */ /* 0x044fe20000000000 */
[----:B------:R-:W-:Y:S01]  /*67c0*/  @!P3 LEA.HI R18, R18, R18, RZ, 0x1 ;  /* 0x000000121212b211 */ /* 0x000fe200078f08ff */
[----:B------:R-:W-:Y:S01]  /*67d0*/  VIADD R7, R19, 0x70 ;  /* 0x0000007013077836 */ /* 0x000fe20000000000 */
[----:B------:R2:W-:Y:S01]  /*67e0*/  @!P6 ST.E.64 desc[UR38][R10.64], R56 ;  /* 0x000000380a00e985 */ /* 0x0005e2000c101b26 */
[----:B------:R-:W-:-:S02]  /*67f0*/  ISETP.GE.AND P4, PT, R6, UR4, PT ;  /* 0x0000000406007c0c */ /* 0x000fc4000bf86270 */
[----:B------:R-:W-:Y:S02]  /*6800*/  ISETP.GE.AND P6, PT, R3, UR4, PT ;  /* 0x0000000403007c0c */ /* 0x000fe4000bfc6270 */
[----:B------:R-:W-:Y:S02]  /*6810*/  ISETP.GE.AND P5, PT, R7, UR4, PT ;  /* 0x0000000407007c0c */ /* 0x000fe4000bfa6270 */
[----:B------:R-:W-:Y:S02]  /*6820*/  @!P0 LEA.HI R0, R0, R0, RZ, 0x1 ;  /* 0x0000000000008211 */ /* 0x000fe400078f08ff */
[----:B------:R-:W-:Y:S02]  /*6830*/  @!P2 LEA.HI R13, R13, R13, RZ, 0x1 ;  /* 0x0000000d0d0da211 */ /* 0x000fe400078f08ff */
[----:B-1----:R-:W-:Y:S02]  /*6840*/  @!P1 LOP3.LUT R5, R12, 0xfffffffe, RZ, 0xc0, !PT ;  /* 0xfffffffe0c059812 */ /* 0x002fe400078ec0ff */
[----:B0-----:R-:W-:-:S02]  /*6850*/  @!P3 LOP3.LUT R9, R18, 0xfffffffe, RZ, 0xc0, !PT ;  /* 0xfffffffe1209b812 */ /* 0x001fc400078ec0ff */
[----:B------:R-:W-:Y:S02]  /*6860*/  @!P4 LEA.HI R6, R6, R6, RZ, 0x1 ;  /* 0x000000060606c211 */ /* 0x000fe400078f08ff */
[----:B------:R-:W-:Y:S01]  /*6870*/  @!P6 LEA.HI R4, R3, R3, RZ, 0x1 ;  /* 0x000000030304e211 */ /* 0x000fe200078f08ff */
[----:B------:R-:W-:Y:S01]  /*6880*/  @!P3 IMAD.WIDE R8, R9, 0x4, R14 ;  /* 0x000000040908b825 */ /* 0x000fe200078e020e */
[----:B------:R-:W-:Y:S02]  /*6890*/  @!P5 LEA.HI R2, R7, R7, RZ, 0x1 ;  /* 0x000000070702d211 */ /* 0x000fe400078f08ff */
[----:B------:R-:W-:Y:S02]  /*68a0*/  @!P0 LOP3.LUT R3, R0, 0xfffffffe, RZ, 0xc0, !PT ;  /* 0xfffffffe00038812 */ /* 0x000fe400078ec0ff */
[----:B------:R-:W-:Y:S02]  /*68b0*/  @!P2 LOP3.LUT R7, R13, 0xfffffffe, RZ, 0xc0, !PT ;  /* 0xfffffffe0d07a812 */ /* 0x000fe400078ec0ff */
[----:B--2---:R-:W-:-:S02]  /*68c0*/  @!P4 LOP3.LUT R11, R6, 0xfffffffe, RZ, 0xc0, !PT ;  /* 0xfffffffe060bc812 */ /* 0x004fc400078ec0ff */
[----:B------:R-:W-:Y:S01]  /*68d0*/  @!P5 LOP3.LUT R13, R2, 0xfffffffe, RZ, 0xc0, !PT ;  /* 0xfffffffe020dd812 */ /* 0x000fe200078ec0ff */
[----:B------:R-:W-:Y:S01]  /*68e0*/  @!P0 IMAD.WIDE R2, R3, 0x4, R14 ;  /* 0x0000000403028825 */ /* 0x000fe200078e020e */
[----:B------:R-:W-:-:S03]  /*68f0*/  @!P6 LOP3.LUT R21, R4, 0xfffffffe, RZ, 0xc0, !PT ;  /* 0xfffffffe0415e812 */ /* 0x000fc600078ec0ff */
[--C-:B------:R-:W-:Y:S01]  /*6900*/  @!P1 IMAD.WIDE R4, R5, 0x4, R14.reuse ;  /* 0x0000000405049825 */ /* 0x100fe200078e020e */
[----:B------:R0:W-:Y:S03]  /*6910*/  @!P0 ST.E.64 desc[UR38][R2.64], R60 ;  /* 0x0000003c02008985 */ /* 0x0001e6000c101b26 */
[--C-:B------:R-:W-:Y:S01]  /*6920*/  @!P2 IMAD.WIDE R6, R7, 0x4, R14.reuse ;  /* 0x000000040706a825 */ /* 0x100fe200078e020e */
[----:B------:R0:W-:Y:S03]  /*6930*/  @!P1 ST.E.64 desc[UR38][R4.64], R64 ;  /* 0x0000004004009985 */ /* 0x0001e6000c101b26 */
[--C-:B------:R-:W-:Y:S01]  /*6940*/  @!P4 IMAD.WIDE R10, R11, 0x4, R14.reuse ;  /* 0x000000040b0ac825 */ /* 0x100fe200078e020e */
[----:B------:R0:W-:Y:S03]  /*6950*/  @!P2 ST.E.64 desc[UR38][R6.64], R68 ;  /* 0x000000440600a985 */ /* 0x0001e6000c101b26 */
[--C-:B------:R-:W-:Y:S01]  /*6960*/  @!P5 IMAD.WIDE R12, R13, 0x4, R14.reuse ;  /* 0x000000040d0cd825 */ /* 0x100fe200078e020e */
[----:B------:R0:W-:Y:S03]  /*6970*/  @!P3 ST.E.64 desc[UR38][R8.64], R72 ;  /* 0x000000480800b985 */ /* 0x0001e6000c101b26 */
[----:B------:R-:W-:Y:S01]  /*6980*/  @!P6 IMAD.WIDE R14, R21, 0x4, R14 ;  /* 0x00000004150ee825 */ /* 0x000fe200078e020e */
[----:B------:R0:W-:Y:S04]  /*6990*/  @!P4 ST.E.64 desc[UR38][R10.64], R76 ;  /* 0x0000004c0a00c985 */ /* 0x0001e8000c101b26 */
[----:B------:R0:W-:Y:S04]  /*69a0*/  @!P5 ST.E.64 desc[UR38][R12.64], R80 ;  /* 0x000000500c00d985 */ /* 0x0001e8000c101b26 */
[----:B------:R0:W-:Y:S02]  /*69b0*/  @!P6 ST.E.64 desc[UR38][R14.64], R84 ;  /* 0x000000540e00e985 */ /* 0x0001e4000c101b26 */
.L_x_37:
[----:B------:R-:W-:Y:S05]  /*69c0*/  BSYNC B0 ;  /* 0x0000000000007941 */ /* 0x000fea0003800000 */
.L_x_36:
[----:B------:R-:W-:Y:S01]  /*69d0*/  ISETP.GE.AND P0, PT, R16, R17, PT ;  /* 0x000000111000720c */ /* 0x000fe20003f06270 */
[----:B0-----:R0:W1:Y:S04]  /*69e0*/  SHFL.IDX PT, R13, R22, 0x1, 0x1c1f ;  /* 0x003c1f00160d7f89 */ /* 0x00106800000e0000 */
[----:B------:R0:W0:Y:S08]  /*69f0*/  SHFL.IDX PT, R12, R20, 0x1, 0x1c1f ;  /* 0x003c1f00140c7f89 */ /* 0x00003000000e0000 */
[----:B------:R-:W-:Y:S05]  /*6a00*/  @P0 BRA `(.L_x_8) ;  /* 0x0000004000b40947 */ /* 0x000fea0003800000 */
[----:B------:R-:W-:Y:S01]  /*6a10*/  ULDC UR4, c[0x0][0xac8] ;  /* 0x0002b20000047ab9 */ /* 0x000fe20000000800 */
[C---:B--2---:R-:W-:Y:S01]  /*6a20*/  IADD3 R0, R19.reuse, 0x8, RZ ;  /* 0x0000000813007810 */ /* 0x044fe20007ffe0ff */
[C---:B------:R-:W-:Y:S01]  /*6a30*/  VIADD R4, R19.reuse, 0x10 ;  /* 0x0000001013047836 */ /* 0x040fe20000000000 */
[C---:B------:R-:W-:Y:S01]  /*6a40*/  ISETP.GE.AND P0, PT, R19.reuse, UR4, PT ;  /* 0x0000000413007c0c */ /* 0x040fe2000bf06270 */
[C---:B------:R-:W-:Y:S01]  /*6a50*/  VIADD R6, R19.reuse, 0x18 ;  /* 0x0000001813067836 */ /* 0x040fe20000000000 */
[----:B------:R-:W-:Y:S01]  /*6a60*/  ISETP.GE.AND P5, PT, R0, UR4, PT ;  /* 0x0000000400007c0c */ /* 0x000fe2000bfa6270 */
[C---:B------:R-:W-:Y:S01]  /*6a70*/  VIADD R8, R19.reuse, 0x20 ;  /* 0x0000002013087836 */ /* 0x040fe20000000000 */
[----:B------:R-:W-:Y:S01]  /*6a80*/  ISETP.GE.AND P6, PT, R4, UR4, PT ;  /* 0x0000000404007c0c */ /* 0x000fe2000bfc6270 */
[C---:B------:R-:W-:Y:S01]  /*6a90*/  VIADD R10, R19.reuse, 0x30 ;  /* 0x00000030130a7836 */ /* 0x040fe20000000000 */
[C---:B------:R-:W-:Y:S01]  /*6aa0*/  IADD3 R9, R19.reuse, 0x28, RZ ;  /* 0x0000002813097810 */ /* 0x040fe20007ffe0ff */
[C---:B------:R-:W-:Y:S01]  /*6ab0*/  VIADD R11, R19.reuse, 0x38 ;  /* 0x00000038130b7836 */ /* 0x040fe20000000000 */
[----:B------:R-:W-:Y:S01]  /*6ac0*/  ISETP.GE.AND P4, PT, R8, UR4, PT ;  /* 0x0000000408007c0c */ /* 0x000fe2000bf86270 */
[----:B------:R-:W-:Y:S01]  /*6ad0*/  VIADD R16, R19, 0x40 ;  /* 0x0000004013107836 */ /* 0x000fe20000000000 */
[----:B------:R-:W-:Y:S01]  /*6ae0*/  ISETP.GE.AND P3, PT, R9, UR4, PT ;  /* 0x0000000409007c0c */ /* 0x000fe2000bf66270 */
[C---:B0-----:R-:W-:Y:S01]  /*6af0*/  VIADD R20, R19.reuse, 0x70 ;  /* 0x0000007013147836 */ /* 0x041fe20000000000 */
[----:B------:R-:W-:Y:S01]  /*6b00*/  ISETP.GE.AND P2, PT, R10, UR4, PT ;  /* 0x000000040a007c0c */ /* 0x000fe2000bf46270 */
[----:B-1----:R-:W-:Y:S01]  /*6b10*/  @!P0 IMAD.WIDE R2, R19, 0x4, R12 ;  /* 0x0000000413028825 */ /* 0x002fe200078e020c */
[----:B------:R-:W-:-:S02]  /*6b20*/  ISETP.GE.AND P1, PT, R11, UR4, PT ;  /* 0x000000040b007c0c */ /* 0x000fc4000bf26270 */
[----:B------:R-:W-:Y:S02]  /*6b30*/  @!P5 LEA.HI R0, R0, R0, RZ, 0x1 ;  /* 0x000000000000d211 */ /* 0x000fe400078f08ff */
[----:B------:R0:W-:Y:S01]  /*6b40*/  @!P0 ST.E.64 desc[UR38][R2.64], R26 ;  /* 0x0000001a02008985 */ /* 0x0001e2000c101b26 */
[----:B------:R-:W-:Y:S02]  /*6b50*/  ISETP.GE.AND P0, PT, R6, UR4, PT ;  /* 0x0000000406007c0c */ /* 0x000fe4000bf06270 */
[----:B------:R-:W-:Y:S02]  /*6b60*/  @!P6 LEA.HI R4, R4, R4, RZ, 0x1 ;  /* 0x000000040404e211 */ /* 0x000fe400078f08ff */
[----:B------:R-:W-:Y:S02]  /*6b70*/  @!P5 LOP3.LUT R5, R0, 0xfffffffe, RZ, 0xc0, !PT ;  /* 0xfffffffe0005d812 */ /* 0x000fe400078ec0ff */
[----:B------:R-:W-:Y:S02]  /*6b80*/  @!P6 LOP3.LUT R7, R4, 0xfffffffe, RZ, 0xc0, !PT ;  /* 0xfffffffe0407e812 */ /* 0x000fe400078ec0ff */
[----:B------:R-:W-:-:S02]  /*6b90*/  @!P4 LEA.HI R8, R8, R8, RZ, 0x1 ;  /* 0x000000080808c211 */ /* 0x000fc400078f08ff */
[----:B------:R-:W-:Y:S02]  /*6ba0*/  @!P3 LEA.HI R0, R9, R9, RZ, 0x1 ;  /* 0x000000090900b211 */ /* 0x000fe400078f08ff */
[----:B------:R-:W-:Y:S01]  /*6bb0*/  @!P2 LEA.HI R10, R10, R10, RZ, 0x1 ;  /* 0x0000000a0a0aa211 */ /* 0x000fe200078f08ff */
[--C-:B0-----:R-:W-:Y:S01]  /*6bc0*/  @!P5 IMAD.WIDE R2, R5, 0x4, R12.reuse ;  /* 0x000000040502d825 */ /* 0x101fe200078e020c */
[----:B------:R-:W-:Y:S02]  /*6bd0*/  @!P0 LEA.HI R6, R6, R6, RZ, 0x1 ;  /* 0x0000000606068211 */ /* 0x000fe400078f08ff */
[----:B---3--:R-:W-:Y:S01]  /*6be0*/  @!P1 LEA.HI R14, R11, R11, RZ, 0x1 ;  /* 0x0000000b0b0e9211 */ /* 0x008fe200078f08ff */
[----:B------:R-:W-:Y:S01]  /*6bf0*/  @!P6 IMAD.WIDE R4, R7, 0x4, R12 ;  /* 0x000000040704e825 */ /* 0x000fe200078e020c */
[----:B------:R-:W-:Y:S01]  /*6c00*/  @!P0 LOP3.LUT R7, R6, 0xfffffffe, RZ, 0xc0, !PT ;  /* 0xfffffffe06078812 */ /* 0x000fe200078ec0ff */
[----:B------:R0:W-:Y:S01]  /*6c10*/  @!P5 ST.E.64 desc[UR38][R2.64], R30 ;  /* 0x0000001e0200d985 */ /* 0x0001e2000c101b26 */
[----:B------:R-:W-:-:S02]  /*6c20*/  @!P4 LOP3.LUT R9, R8, 0xfffffffe, RZ, 0xc0, !PT ;  /* 0xfffffffe0809c812 */ /* 0x000fc400078ec0ff */
[----:B------:R-:W-:Y:S01]  /*6c30*/  @!P3 LOP3.LUT R11, R0, 0xfffffffe, RZ, 0xc0, !PT ;  /* 0xfffffffe000bb812 */ /* 0x000fe200078ec0ff */
[----:B------:R1:W-:Y:S01]  /*6c40*/  @!P6 ST.E.64 desc[UR38][R4.64], R34 ;  /* 0x000000220400e985 */ /* 0x0003e2000c101b26 */
[----:B----4-:R-:W-:Y:S01]  /*6c50*/  @!P2 LOP3.LUT R15, R10, 0xfffffffe, RZ, 0xc0, !PT ;  /* 0xfffffffe0a0fa812 */ /* 0x010fe200078ec0ff */
[C---:B------:R-:W-:Y:S01]  /*6c60*/  VIADD R0, R19.reuse, 0x50 ;  /* 0x0000005013007836 */ /* 0x040fe20000000000 */
[----:B------:R-:W-:Y:S01]  /*6c70*/  @!P1 LOP3.LUT R17, R14, 0xfffffffe, RZ, 0xc0, !PT ;  /* 0xfffffffe0e119812 */ /* 0x000fe200078ec0ff */
[C---:B------:R-:W-:Y:S01]  /*6c80*/  VIADD R14, R19.reuse, 0x58 ;  /* 0x00000058130e7836 */ /* 0x040fe20000000000 */
[----:B------:R-:W-:Y:S02]  /*6c90*/  IADD3 R18, R19, 0x48, RZ ;  /* 0x0000004813127810 */ /* 0x000fe40007ffe0ff */
[----:B------:R-:W-:Y:S02]  /*6ca0*/  ISETP.GE.AND P5, PT, R16, UR4, PT ;  /* 0x0000000410007c0c */ /* 0x000fe4000bfa6270 */
[----:B------:R-:W-:Y:S01]  /*6cb0*/  ISETP.GE.AND P6, PT, R18, UR4, PT ;  /* 0x0000000412007c0c */ /* 0x000fe2000bfc6270 */
[----:B0-----:R-:W-:-:S04]  /*6cc0*/  @!P0 IMAD.WIDE R2, R7, 0x4, R12 ;  /* 0x0000000407028825 */ /* 0x001fc800078e020c */
[--C-:B-1----:R-:W-:Y:S01]  /*6cd0*/  @!P4 IMAD.WIDE R4, R9, 0x4, R12.reuse ;  /* 0x000000040904c825 */ /* 0x102fe200078e020c */
[----:B------:R0:W-:Y:S01]  /*6ce0*/  @!P0 ST.E.64 desc[UR38][R2.64], R38 ;  /* 0x0000002602008985 */ /* 0x0001e2000c101b26 */
[----:B------:R-:W-:Y:S02]  /*6cf0*/  ISETP.GE.AND P0, PT, R0, UR4, PT ;  /* 0x0000000400007c0c */ /* 0x000fe4000bf06270 */
[--C-:B------:R-:W-:Y:S01]  /*6d00*/  @!P3 IMAD.WIDE R6, R11, 0x4, R12.reuse ;  /* 0x000000040b06b825 */ /* 0x100fe200078e020c */
[----:B------:R1:W-:Y:S01]  /*6d10*/  @!P4 ST.E.64 desc[UR38][R4.64], R42 ;  /* 0x0000002a0400c985 */ /* 0x0003e2000c101b26 */
[----:B------:R-:W-:Y:S02]  /*6d20*/  ISETP.GE.AND P4, PT, R20, UR4, PT ;  /* 0x0000000414007c0c */ /* 0x000fe4000bf86270 */
[----:B------:R-:W-:Y:S01]  /*6d30*/  @!P2 IMAD.WIDE R8, R15, 0x4, R12 ;  /* 0x000000040f08a825 */ /* 0x000fe200078e020c */
[----:B------:R2:W-:Y:S01]  /*6d40*/  @!P3 ST.E.64 desc[UR38][R6.64], R46 ;  /* 0x0000002e0600b985 */ /* 0x0005e2000c101b26 */
[----:B------:R-:W-:-:S02]  /*6d50*/  IADD3 R15, R19, 0x60, RZ ;  /* 0x00000060130f7810 */ /* 0x000fc40007ffe0ff */
[----:B------:R-:W-:Y:S01]  /*6d60*/  @!P1 IMAD.WIDE R10, R17, 0x4, R12 ;  /* 0x00000004110a9825 */ /* 0x000fe200078e020c */
[----:B------:R3:W-:Y:S01]  /*6d70*/  @!P2 ST.E.64 desc[UR38][R8.64], R50 ;  /* 0x000000320800a985 */ /* 0x0007e2000c101b26 */
[----:B------:R-:W-:Y:S02]  /*6d80*/  ISETP.GE.AND P2, PT, R15, UR4, PT ;  /* 0x000000040f007c0c */ /* 0x000fe4000bf46270 */
[----:B------:R-:W-:Y:S01]  /*6d90*/  VIADD R17, R19, 0x68 ;  /* 0x0000006813117836 */ /* 0x000fe20000000000 */
[----:B------:R4:W-:Y:S01]  /*6da0*/  @!P1 ST.E.64 desc[UR38][R10.64], R54 ;  /* 0x000000360a009985 */ /* 0x0009e2000c101b26 */
[----:B------:R-:W-:Y:S02]  /*6db0*/  ISETP.GE.AND P1, PT, R14, UR4, PT ;  /* 0x000000040e007c0c */ /* 0x000fe4000bf26270 */
[----:B------:R-:W-:Y:S02]  /*6dc0*/  @!P5 LEA.HI R16, R16, R16, RZ, 0x1 ;  /* 0x000000101010d211 */ /* 0x000fe400078f08ff */
[----:B------:R-:W-:-:S02]  /*6dd0*/  ISETP.GE.AND P3, PT, R17, UR4, PT ;  /* 0x0000000411007c0c */ /* 0x000fc4000bf66270 */
[----:B------:R-:W-:Y:S02]  /*6de0*/  @!P6 LEA.HI R18, R18, R18, RZ, 0x1 ;  /* 0x000000121212e211 */ /* 0x000fe400078f08ff */
[----:B0-----:R-:W-:Y:S02]  /*6df0*/  @!P5 LOP3.LUT R3, R16, 0xfffffffe, RZ, 0xc0, !PT ;  /* 0xfffffffe1003d812 */ /* 0x001fe400078ec0ff */
[----:B-1----:R-:W-:Y:S02]  /*6e00*/  @!P6 LOP3.LUT R5, R18, 0xfffffffe, RZ, 0xc0, !PT ;  /* 0xfffffffe1205e812 */ /* 0x002fe400078ec0ff */
[----:B------:R-:W-:Y:S01]  /*6e10*/  @!P0 LEA.HI R0, R0, R0, RZ, 0x1 ;  /* 0x0000000000008211 */ /* 0x000fe200078f08ff */
[--C-:B------:R-:W-:Y:S01]  /*6e20*/  @!P5 IMAD.WIDE R2, R3, 0x4, R12.reuse ;  /* 0x000000040302d825 */ /* 0x100fe200078e020c */
[----:B------:R-:W-:Y:S02]  /*6e30*/  @!P1 LEA.HI R14, R14, R14, RZ, 0x1 ;  /* 0x0000000e0e0e9211 */ /* 0x000fe400078f08ff */
[----:B------:R-:W-:Y:S01]  /*6e40*/  @!P2 LEA.HI R15, R15, R15, RZ, 0x1 ;  /* 0x0000000f0f0fa211 */ /* 0x000fe200078f08ff */
[----:B------:R-:W-:Y:S01]  /*6e50*/  @!P6 IMAD.WIDE R4, R5, 0x4, R12 ;  /* 0x000000040504e825 */ /* 0x000fe200078e020c */
[----:B------:R-:W-:Y:S01]  /*6e60*/  @!P3 LEA.HI R17, R17, R17, RZ, 0x1 ;  /* 0x000000111111b211 */ /* 0x000fe200078f08ff */
[----:B------:R0:W-:Y:S01]  /*6e70*/  @!P5 ST.E.64 desc[UR38][R2.64], R58 ;  /* 0x0000003a0200d985 */ /* 0x0001e2000c101b26 */
[----:B------:R-:W-:-:S02]  /*6e80*/  @!P4 LEA.HI R20, R20, R20, RZ, 0x1 ;  /* 0x000000141414c211 */ /* 0x000fc400078f08ff */
[----:B--2---:R-:W-:Y:S01]  /*6e90*/  @!P0 LOP3.LUT R7, R0, 0xfffffffe, RZ, 0xc0, !PT ;  /* 0xfffffffe00078812 */ /* 0x004fe200078ec0ff */
[----:B------:R1:W-:Y:S01]  /*6ea0*/  @!P6 ST.E.64 desc[UR38][R4.64], R62 ;  /* 0x0000003e0400e985 */ /* 0x0003e2000c101b26 */
[----:B---3--:R-:W-:Y:S02]  /*6eb0*/  @!P1 LOP3.LUT R9, R14, 0xfffffffe, RZ, 0xc0, !PT ;  /* 0xfffffffe0e099812 */ /* 0x008fe400078ec0ff */
[----:B------:R-:W-:Y:S02]  /*6ec0*/  @!P2 LOP3.LUT R15, R15, 0xfffffffe, RZ, 0xc0, !PT ;  /* 0xfffffffe0f0fa812 */ /* 0x000fe400078ec0ff */
[----:B------:R-:W-:Y:S02]  /*6ed0*/  @!P3 LOP3.LUT R17, R17, 0xfffffffe, RZ, 0xc0, !PT ;  /* 0xfffffffe1111b812 */ /* 0x000fe400078ec0ff */
[----:B----4-:R-:W-:Y:S02]  /*6ee0*/  @!P4 LOP3.LUT R11, R20, 0xfffffffe, RZ, 0xc0, !PT ;  /* 0xfffffffe140bc812 */ /* 0x010fe400078ec0ff */
[----:B------:R-:W-:Y:S01]  /*6ef0*/  IADD3 R19, R19, 0x78, RZ ;  /* 0x0000007813137810 */ /* 0x000fe20007ffe0ff */
[----:B0-----:R-:W-:-:S04]  /*6f00*/  @!P0 IMAD.WIDE R2, R7, 0x4, R12 ;  /* 0x0000000407028825 */ /* 0x001fc800078e020c */
[--C-:B-1----:R-:W-:Y:S01]  /*6f10*/  @!P1 IMAD.WIDE R4, R9, 0x4, R12.reuse ;  /* 0x0000000409049825 */ /* 0x102fe200078e020c */
[----:B------:R0:W-:Y:S01]  /*6f20*/  @!P0 ST.E.64 desc[UR38][R2.64], R66 ;  /* 0x0000004202008985 */ /* 0x0001e2000c101b26 */
[----:B------:R-:W-:Y:S02]  /*6f30*/  ISETP.GE.AND P0, PT, R19, UR4, PT ;  /* 0x0000000413007c0c */ /* 0x000fe4000bf06270 */
[--C-:B------:R-:W-:Y:S01]  /*6f40*/  @!P2 IMAD.WIDE R6, R15, 0x4, R12.reuse ;  /* 0x000000040f06a825 */ /* 0x100fe200078e020c */
[----:B------:R0:W-:Y:S03]  /*6f50*/  @!P1 ST.E.64 desc[UR38][R4.64], R70 ;  /* 0x0000004604009985 */ /* 0x0001e6000c101b26 */
[--C-:B------:R-:W-:Y:S01]  /*6f60*/  @!P3 IMAD.WIDE R8, R17, 0x4, R12.reuse ;  /* 0x000000041108b825 */ /* 0x100fe200078e020c */
[----:B------:R0:W-:Y:S03]  /*6f70*/  @!P2 ST.E.64 desc[UR38][R6.64], R74 ;  /* 0x0000004a0600a985 */ /* 0x0001e6000c101b26 */
[----:B------:R-:W-:Y:S01]  /*6f80*/  @!P4 IMAD.WIDE R10, R11, 0x4, R12 ;  /* 0x000000040b0ac825 */ /* 0x000fe200078e020c */
[----:B------:R0:W-:Y:S04]  /*6f90*/  @!P3 ST.E.64 desc[UR38][R8.64], R78 ;  /* 0x0000004e0800b985 */ /* 0x0001e8000c101b26 */
[----:B------:R0:W-:Y:S01]  /*6fa0*/  @!P4 ST.E.64 desc[UR38][R10.64], R82 ;  /* 0x000000520a00c985 */ /* 0x0001e2000c101b26 */
[----:B------:R-:W-:Y:S05]  /*6fb0*/  @P0 BRA `(.L_x_8) ;  /* 0x0000003c00480947 */ /* 0x000fea0003800000 */
[----:B------:R-:W-:-:S04]  /*6fc0*/  LEA.HI R19, R19, R19, RZ, 0x1 ;  /* 0x0000001313137211 */ /* 0x000fc800078f08ff */
[----:B0-----:R-:W-:-:S05]  /*6fd0*/  LOP3.LUT R3, R19, 0xfffffffe, RZ, 0xc0, !PT ;  /* 0xfffffffe13037812 */ /* 0x001fca00078ec0ff */
[----:B------:R-:W-:-:S05]  /*6fe0*/  IMAD.WIDE R2, R3, 0x4, R12 ;  /* 0x0000000403027825 */ /* 0x000fca00078e020c */
[----:B------:R0:W-:Y:S01]  /*6ff0*/  ST.E.64 desc[UR38][R2.64], R86 ;  /* 0x0000005602007985 */ /* 0x0001e2000c101b26 */
[----:B------:R-:W-:Y:S05]  /*7000*/  BRA `(.L_x_8) ;  /* 0x0000003c00347947 */ /* 0x000fea0003800000 */
.L_x_35:
[----:B------:R-:W0:Y:S02]  /*7010*/  S2R R0, SR_TID.X ;  /* 0x0000000000007919 */ /* 0x000e240000002100 */
[----:B0-----:R-:W-:-:S05]  /*7020*/  VIADD R3, R0, 0xffffff80 ;  /* 0xffffff8000037836 */ /* 0x001fca0000000000 */
[----:B------:R-:W-:-:S13]  /*7030*/  ISETP.GT.AND P0, PT, R3, 0x7f, PT ;  /* 0x0000007f0300780c */ /* 0x000fda0003f04270 */
[----:B------:R-:W-:Y:S05]  /*7040*/  @P0 BRA `(.L_x_8) ;  /* 0x0000003c00240947 */ /* 0x000fea0003800000 */
[----:B------:R-:W0:Y:S01]  /*7050*/  S2R R3, SR_CTAID.X ;  /* 0x0000000000037919 */ /* 0x000e220000002500 */
[----:B------:R-:W1:Y:S01]  /*7060*/  LDC R8, c[0x0][0xbe8] ;  /* 0x0002fa00ff087b82 */ /* 0x000e620000000800 */
[----:B------:R-:W-:Y:S01]  /*7070*/  ULDC UR4, c[0x0][0xa88] ;  /* 0x0002a20000047ab9 */ /* 0x000fe20000000800 */
[----:B0-----:R-:W-:Y:S02]  /*7080*/  IMAD R0, R3, 0x80, R0 ;  /* 0x0000008003007824 */ /* 0x001fe400078e0200 */
[----:B-1----:R-:W-:-:S03]  /*7090*/  IMAD R3, R8, UR4, RZ ;  /* 0x0000000408037c24 */ /* 0x002fc6000f8e02ff */
[----:B------:R-:W-:-:S04]  /*70a0*/  IADD3 R0, R0, -0x80, RZ ;  /* 0xffffff8000007810 */ /* 0x000fc80007ffe0ff */
[----:B------:R-:W-:-:S13]  /*70b0*/  ISETP.GE.AND P0, PT, R0, R3, PT ;  /* 0x000000030000720c */ /* 0x000fda0003f06270 */
[----:B------:R-:W-:Y:S05]  /*70c0*/  @P0 BRA `(.L_x_8) ;  /* 0x0000003c00040947 */ /* 0x000fea0003800000 */
[----:B------:R-:W-:Y:S01]  /*70d0*/  ISETP.NE.AND P0, PT, R8, 0x1, PT ;  /* 0x000000010800780c */ /* 0x000fe20003f05270 */
[----:B------:R-:W0:Y:S01]  /*70e0*/  S2UR UR4, SR_CTAID.Z ;  /* 0x00000000000479c3 */ /* 0x000e220000002700 */
[--C-:B------:R-:W-:Y:S01]  /*70f0*/  SHF.R.S32.HI R3, RZ, 0x1f, R2.reuse ;  /* 0x0000001fff037819 */ /* 0x100fe20000011402 */
[----:B------:R-:W-:Y:S01]  /*7100*/  ULDC.64 UR6, c[0x0][0xbd0] ;  /* 0x0002f40000067ab9 */ /* 0x000fe20000000a00 */
[----:B------:R-:W-:Y:S02]  /*7110*/  IMAD.MOV R7, RZ, RZ, -R2 ;  /* 0x000000ffff077224 */ /* 0x000fe400078e0a02 */
[----:B------:R-:W-:-:S03]  /*7120*/  IMAD.WIDE.U32 R4, R2, UR6, RZ ;  /* 0x0000000602047c25 */ /* 0x000fc6000f8e00ff */
[----:B------:R-:W1:Y:S01]  /*7130*/  LDC.64 R12, c[0x0][0xbd8] ;  /* 0x0002f600ff0c7b82 */ /* 0x000e620000000a00 */
[----:B------:R-:W-:-:S04]  /*7140*/  IMAD R3, R3, UR6, RZ ;  /* 0x0000000603037c24 */ /* 0x000fc8000f8e02ff */
[----:B------:R-:W-:Y:S02]  /*7150*/  IMAD R3, R2, UR7, R3 ;  /* 0x0000000702037c24 */ /* 0x000fe4000f8e0203 */
[----:B------:R-:W-:Y:S01]  /*7160*/  IMAD.MOV.U32 R2, RZ, RZ, R4 ;  /* 0x000000ffff027224 */ /* 0x000fe200078e0004 */
[----:B------:R-:W2:Y:S01]  /*7170*/  @P0 LDC R9, c[0x0][0xbec] ;  /* 0x0002fb00ff090b82 */ /* 0x000ea20000000800 */
[----:B------:R-:W-:Y:S01]  /*7180*/  IMAD.IADD R3, R5, 0x1, R3 ;  /* 0x0000000105037824 */ /* 0x000fe200078e0203 */
[----:B------:R-:W-:-:S06]  /*7190*/  MOV R5, R0 ;  /* 0x0000000000057202 */ /* 0x000fcc0000000f00 */
[----:B------:R-:W3:Y:S01]  /*71a0*/  S2UR UR8, SR_CTAID.Y ;  /* 0x00000000000879c3 */ /* 0x000ee20000002600 */
[----:B0-----:R-:W-:-:S07]  /*71b0*/  USHF.R.S32.HI UR5, URZ, 0x1f, UR4 ;  /* 0x0000001f3f057899 */ /* 0x001fce0008011404 */
[----:B------:R-:W3:Y:S01]  /*71c0*/  LDC R10, c[0x0][0xc50] ;  /* 0x00031400ff0a7b82 */ /* 0x000ee20000000800 */
[C---:B-1----:R-:W-:Y:S02]  /*71d0*/  IMAD R14, R12.reuse, UR5, RZ ;  /* 0x000000050c0e7c24 */ /* 0x042fe4000f8e02ff */
[----:B------:R-:W-:-:S04]  /*71e0*/  IMAD.WIDE.U32 R2, R12, UR4, R2 ;  /* 0x000000040c027c25 */ /* 0x000fc8000f8e0002 */
[----:B------:R-:W-:Y:S01]  /*71f0*/  IMAD R13, R13, UR4, R14 ;  /* 0x000000040d0d7c24 */ /* 0x000fe2000f8e020e */
[----:B------:R-:W0:Y:S01]  /*7200*/  @P0 LDC R11, c[0x0][0xbf0] ;  /* 0x0002fc00ff0b0b82 */ /* 0x000e220000000800 */
[----:B--2---:R-:W-:Y:S01]  /*7210*/  @P0 IMAD.HI.U32 R6, R0, R9, RZ ;  /* 0x0000000900060227 */ /* 0x004fe200078e00ff */
[----:B------:R-:W-:Y:S02]  /*7220*/  ULDC.64 UR4, c[0x0][0xbe0] ;  /* 0x0002f80000047ab9 */ /* 0x000fe40000000a00 */
[----:B------:R-:W-:Y:S01]  /*7230*/  IADD3 R3, R13, R3, RZ ;  /* 0x000000030d037210 */ /* 0x000fe20007ffe0ff */
[----:B---3--:R-:W-:-:S04]  /*7240*/  IMAD R9, R10, R7, UR8 ;  /* 0x000000080a097e24 */ /* 0x008fc8000f8e0207 */
[----:B------:R-:W-:Y:S01]  /*7250*/  IMAD.WIDE.U32 R2, R9, UR4, R2 ;  /* 0x0000000409027c25 */ /* 0x000fe2000f8e0002 */
[----:B------:R-:W-:Y:S02]  /*7260*/  SHF.R.S32.HI R4, RZ, 0x1f, R9 ;  /* 0x0000001fff047819 */ /* 0x000fe40000011409 */
[----:B0-----:R-:W-:-:S03]  /*7270*/  @P0 SHF.R.U32.HI R5, RZ, R11, R6 ;  /* 0x0000000bff050219 */ /* 0x001fc60000011606 */
[----:B------:R-:W-:Y:S01]  /*7280*/  IMAD R4, R4, UR4, RZ ;  /* 0x0000000404047c24 */ /* 0x000fe2000f8e02ff */
[----:B------:R-:W-:Y:S01]  /*7290*/  IADD3 R2, P0, R5, R2, RZ ;  /* 0x0000000205027210 */ /* 0x000fe20007f1e0ff */
[--C-:B------:R-:W-:Y:S02]  /*72a0*/  IMAD.MOV R7, RZ, RZ, -R5.reuse ;  /* 0x000000ffff077224 */ /* 0x100fe400078e0a05 */
[----:B------:R-:W-:Y:S01]  /*72b0*/  IMAD R4, R9, UR5, R4 ;  /* 0x0000000509047c24 */ /* 0x000fe2000f8e0204 */
[----:B------:R-:W-:Y:S01]  /*72c0*/  SHF.R.S32.HI R9, RZ, 0x1f, R5 ;  /* 0x0000001fff097819 */ /* 0x000fe20000011405 */
[----:B------:R-:W-:Y:S01]  /*72d0*/  IMAD R7, R8, R7, R0 ;  /* 0x0000000708077224 */ /* 0x000fe200078e0200 */
[----:B------:R-:W-:Y:S02]  /*72e0*/  ULDC.64 UR4, c[0x0][0xbc8] ;  /* 0x0002f20000047ab9 */ /* 0x000fe40000000a00 */
[----:B------:R-:W-:Y:S02]  /*72f0*/  IADD3.X R3, R9, R3, R4, P0, !PT ;  /* 0x0000000309037210 */ /* 0x000fe400007fe404 */
[----:B------:R-:W-:Y:S01]  /*7300*/  SHF.R.S32.HI R0, RZ, 0x1f, R7 ;  /* 0x0000001fff007819 */ /* 0x000fe20000011407 */
[----:B------:R-:W-:-:S04]  /*7310*/  IMAD.WIDE.U32 R2, R7, UR4, R2 ;  /* 0x0000000407027c25 */ /* 0x000fc8000f8e0002 */
[----:B------:R-:W-:-:S04]  /*7320*/  IMAD R0, R0, UR4, RZ ;  /* 0x0000000400007c24 */ /* 0x000fc8000f8e02ff */
[----:B------:R-:W-:Y:S01]  /*7330*/  IMAD R5, R7, UR5, R0 ;  /* 0x0000000507057c24 */ /* 0x000fe2000f8e0200 */
[----:B------:R-:W-:Y:S02]  /*7340*/  ULDC.64 UR4, c[0x0][0xba8] ;  /* 0x0002ea0000047ab9 */ /* 0x000fe40000000a00 */
[----:B------:R-:W-:Y:S01]  /*7350*/  LEA R4, P0, R2, UR4, 0x2 ;  /* 0x0000000402047c11 */ /* 0x000fe2000f8010ff */
[----:B------:R-:W-:-:S05]  /*7360*/  IMAD.IADD R3, R3, 0x1, R5 ;  /* 0x0000000103037824 */ /* 0x000fca00078e0205 */
[----:B------:R-:W-:Y:S01]  /*7370*/  LEA.HI.X R5, R2, UR5, R3, 0x2, P0 ;  /* 0x0000000502057c11 */ /* 0x000fe200080f1403 */
[----:B------:R-:W-:-:S05]  /*7380*/  IMAD.MOV.U32 R3, RZ, RZ, -0x800000 ;  /* 0xff800000ff037424 */ /* 0x000fca00078e00ff */
[----:B------:R0:W-:Y:S01]  /*7390*/  STG.E desc[UR38][R4.64], R3 ;  /* 0x0000000304007986 */ /* 0x0001e2000c101926 */
[----:B------:R-:W-:Y:S05]  /*73a0*/  BRA `(.L_x_8) ;  /* 0x00000038004c7947 */ /* 0x000fea0003800000 */
.L_x_6:
[----:B------:R-:W-:-:S08]  /*73b0*/  NOP ;  /* 0x0000000000007918 */ /* 0x000fd00000000000 */
[----:B------:R-:W0:-:S00]  /*73c0*/  USETMAXREG.DEALLOC.CTAPOOL 0x28 ;  /* 0x00000028000079c8 */ /* 0x000e0000080e0500 */
[----:B0-----:R-:W-:Y:S01]  /*73d0*/  LOP3.LUT R17, R0, 0x3, RZ, 0xc0, !PT ;  /* 0x0000000300117812 */ /* 0x001fe200078ec0ff */
[----:B------:R-:W0:Y:S05]  /*73e0*/  S2R R27, SR_CTAID.Z ;  /* 0x00000000001b7919 */ /* 0x000e2a0000002700 */
[----:B------:R-:W1:Y:S01]  /*73f0*/  S2UR UR6, SR_CTAID.Y ;  /* 0x00000000000679c3 */ /* 0x000e620000002600 */
[----:B------:R-:W2:Y:S02]  /*7400*/  SHFL.IDX PT, R0, R17, RZ, 0x1f ;  /* 0x00001fff11007589 */ /* 0x000ea400000e0000 */
[----:B--2---:R-:W-:-:S13]  /*7410*/  ISETP.NE.AND P0, PT, R0, RZ, PT ;  /* 0x000000ff0000720c */ /* 0x004fda0003f05270 */
[----:B01----:R-:W-:Y:S05]  /*7420*/  @!P0 BRA `(.L_x_38) ;  /* 0x0000000000288947 */ /* 0x003fea0003800000 */
[----:B------:R-:W-:Y:S01]  /*7430*/  ULDC UR7, c[0x0][0xc50] ;  /* 0x0003140000077ab9 */ /* 0x000fe20000000800 */
[----:B------:R-:W-:Y:S01]  /*7440*/  UMOV UR42, UR6 ;  /* 0x00000006002a7c82 */ /* 0x000fe20008000000 */
[----:B------:R-:W-:-:S06]  /*7450*/  UISETP.NE.AND UP0, UPT, UR7, 0x1, UPT ;  /* 0x000000010700788c */ /* 0x000fcc000bf05270 */
[----:B------:R-:W-:-:S13]  /*7460*/  PLOP3.LUT P0, PT, PT, PT, UP0, 0x80, 0x0 ;  /* 0x000000000000781c */ /* 0x000fda0003f0f008 */
[----:B------:R-:W-:Y:S05]  /*7470*/  @!P0 BRA `(.L_x_39) ;  /* 0x0000000000308947 */ /* 0x000fea0003800000 */
[----:B------:R-:W-:Y:S01]  /*7480*/  ULDC UR4, c[0x0][0xc54] ;  /* 0x0003150000047ab9 */ /* 0x000fe20000000800 */
[----:B------:R-:W-:Y:S01]  /*7490*/  ULDC UR42, c[0x0][0xc58] ;  /* 0x00031600002a7ab9 */ /* 0x000fe20000000800 */
[----:B------:R-:W-:-:S04]  /*74a0*/  UIMAD.WIDE.U32 UR4, UR6, UR4, URZ ;  /* 0x00000004060472a5 */ /* 0x000fc8000f8e003f */
[----:B------:R-:W-:Y:S01]  /*74b0*/  USHF.R.U32.HI UR42, URZ, UR42, UR5 ;  /* 0x0000002a3f2a7299 */ /* 0x000fe20008011605 */
[----:B------:R-:W-:Y:S11]  /*74c0*/  BRA `(.L_x_39) ;  /* 0x00000000001c7947 */ /* 0x000ff60003800000 */
.L_x_38:
[----:B------:R-:W-:Y:S01]  /*74d0*/  ULDC UR7, c[0x0][0xc50] ;  /* 0x0003140000077ab9 */ /* 0x000fe20000000800 */
[----:B------:R-:W-:Y:S01]  /*74e0*/  UMOV UR42, UR6 ;  /* 0x00000006002a7c82 */ /* 0x000fe20008000000 */
[----:B------:R-:W-:-:S11]  /*74f0*/  UISETP.NE.AND UP0, UPT, UR7, 0x1, UPT ;  /* 0x000000010700788c */ /* 0x000fd6000bf05270 */
[----:B------:R-:W-:Y:S01]  /*7500*/  @UP0 ULDC UR4, c[0x0][0xc54] ;  /* 0x0003150000040ab9 */ /* 0x000fe20000000800 */
[----:B------:R-:W-:Y:S01]  /*7510*/  @UP0 ULDC UR8, c[0x0][0xc58] ;  /* 0x0003160000080ab9 */ /* 0x000fe20000000800 */
[----:B------:R-:W-:-:S04]  /*7520*/  UIMAD.WIDE.U32 UR4, UR6, UR4, URZ ;  /* 0x00000004060472a5 */ /* 0x000fc8000f8e003f */
[----:B------:R-:W-:-:S12]  /*7530*/  @UP0 USHF.R.U32.HI UR42, URZ, UR8, UR5 ;  /* 0x000000083f2a0299 */ /* 0x000fd80008011605 */
.L_x_39:
[----:B------:R-:W-:Y:S01]  /*7540*/  ISETP.GE.AND P0, PT, R27, RZ, PT ;  /* 0x000000ff1b00720c */ /* 0x000fe20003f06270 */
[----:B------:R-:W-:Y:S01]  /*7550*/  UIADD3 UR4, -UR42, URZ, URZ ;  /* 0x0000003f2a047290 */ /* 0x000fe2000fffe13f */
[----:B------:R-:W-:Y:S01]  /*7560*/  MOV R0, 0x1 ;  /* 0x0000000100007802 */ /* 0x000fe20000000f00 */
[----:B------:R-:W-:Y:S02]  /*7570*/  IMAD.MOV.U32 R2, RZ, RZ, RZ ;  /* 0x000000ffff027224 */ /* 0x000fe400078e00ff */
[----:B------:R-:W-:Y:S01]  /*7580*/  UIMAD UR6, UR7, UR4, UR6 ;  /* 0x00000004070672a4 */ /* 0x000fe2000f8e0206 */
[----:B------:R-:W-:-:S07]  /*7590*/  IMAD.MOV.U32 R8, RZ, RZ, 0x1 ;  /* 0x00000001ff087424 */ /* 0x000fce00078e00ff */
[----:B------:R-:W-:Y:S05]  /*75a0*/  @!P0 BRA `(.L_x_40) ;  /* 0x00000034000c8947 */ /* 0x000fea0003800000 */
[----:B------:R-:W0:Y:S01]  /*75b0*/  LDC.64 R2, c[0x0][0xa28] ;  /* 0x00028a00ff027b82 */ /* 0x000e220000000a00 */
[----:B------:R-:W-:Y:S01]  /*75c0*/  ULDC.64 UR4, c[0x0][0x418] ;  /* 0x0001060000047ab9 */ /* 0x000fe20000000a00 */
[----:B------:R-:W-:Y:S01]  /*75d0*/  ULDC UR43, c[0x0][0x2f0] ;  /* 0x0000bc00002b7ab9 */ /* 0x000fe20000000800 */
[----:B------:R-:W-:Y:S02]  /*75e0*/  MOV R18, RZ ;  /* 0x000000ff00127202 */ /* 0x000fe40000000f00 */
[----:B0-----:R-:W-:-:S04]  /*75f0*/  ISETP.NE.U32.AND P0, PT, R2, RZ, PT ;  /* 0x000000ff0200720c */ /* 0x001fc80003f05070 */
[----:B------:R-:W-:Y:S01]  /*7600*/  ISETP.NE.AND.EX P0, PT, R3, RZ, PT, P0 ;  /* 0x000000ff0300720c */ /* 0x000fe20003f05300 */
[----:B------:R-:W-:-:S03]  /*7610*/  UISETP.NE.U32.AND UP0, UPT, UR4, URZ, UPT ;  /* 0x0000003f0400728c */ /* 0x000fc6000bf05070 */
[----:B------:R-:W-:-:S09]  /*7620*/  ULDC UR4, c[0x0][0x424] ;  /* 0x0001090000047ab9 */ /* 0x000fd20000000800 */
[----:B------:R-:W0:Y:S01]  /*7630*/  @P0 LDC.64 R2, c[0x0][0xa28] ;  /* 0x00028a00ff020b82 */ /* 0x000e220000000a00 */
[----:B------:R-:W-:-:S04]  /*7640*/  UISETP.NE.AND.EX UP0, UPT, UR5, URZ, UPT, UP0 ;  /* 0x0000003f0500728c */ /* 0x000fc8000bf05300 */
[----:B------:R-:W-:-:S04]  /*7650*/  USEL UR4, UR4, 0x1, UP0 ;  /* 0x0000000104047887 */ /* 0x000fc80008000000 */
[----:B------:R-:W-:Y:S01]  /*7660*/  UIMAD UR43, UR4, UR43, URZ ;  /* 0x0000002b042b72a4 */ /* 0x000fe2000f8e023f */
[----:B------:R-:W1:Y:S03]  /*7670*/  S2R R24, SR_CTAID.X ;  /* 0x0000000000187919 */ /* 0x000e660000002500 */
[----:B------:R-:W-:Y:S02]  /*7680*/  UISETP.GE.AND UP0, UPT, UR43, 0x1, UPT ;  /* 0x000000012b00788c */ /* 0x000fe4000bf06270 */
[----:B------:R-:W-:Y:S01]  /*7690*/  UIADD3 UR4, UR43, 0x5f, URZ ;  /* 0x0000005f2b047890 */ /* 0x000fe2000fffe03f */
[----:B0-----:R-:W-:-:S05]  /*76a0*/  @P0 IMAD.WIDE R2, R27, 0x4, R2 ;  /* 0x000000041b020825 */ /* 0x001fca00078e0202 */
[----:B------:R0:W5:Y:S01]  /*76b0*/  @P0 LDG.E R18, desc[UR38][R2.64] ;  /* 0x0000002602120981 */ /* 0x000162000c1e1900 */
[----:B------:R-:W-:Y:S01]  /*76c0*/  PLOP3.LUT P0, PT, PT, PT, UP0, 0x80, 0x0 ;  /* 0x000000000000781c */ /* 0x000fe20003f0f008 */
[----:B------:R-:W-:Y:S02]  /*76d0*/  UIMAD.WIDE UR4, UR4, 0x2aaaaaab, URZ ;  /* 0x2aaaaaab040478a5 */ /* 0x000fe4000f8e023f */
[----:B------:R-:W-:Y:S02]  /*76e0*/  ULOP3.LUT UR47, UR6, 0xffff, URZ, 0xc0, !UPT ;  /* 0x0000ffff062f7892 */ /* 0x000fe4000f8ec03f */
[----:B------:R-:W-:Y:S01]  /*76f0*/  USHF.R.U32.HI UR44, URZ, 0x1f, UR5 ;  /* 0x0000001f3f2c7899 */ /* 0x000fe20008011605 */
[----:B------:R-:W-:-:S03]  /*7700*/  UMOV UR37, URZ ;  /* 0x0000003f00257c82 */ /* 0x000fc60008000000 */
[----:B------:R-:W-:-:S04]  /*7710*/  ULEA.HI.SX32 UR44, UR5, UR44, 0x1c ;  /* 0x0000002c052c7291 */ /* 0x000fc8000f8fe23f */
[----:B01----:R-:W-:Y:S08]  /*7720*/  @!P0 BRA `(.L_x_41) ;  /* 0x0000000000848947 */ /* 0x003ff00003800000 */
[----:B------:R-:W-:Y:S01]  /*7730*/  USHF.R.U32.HI UR6, URZ, 0x10, UR6 ;  /* 0x000000103f067899 */ /* 0x000fe20008011606 */
[----:B------:R-:W-:-:S03]  /*7740*/  UMOV UR4, URZ ;  /* 0x0000003f00047c82 */ /* 0x000fc60008000000 */
[----:B------:R-:W-:-:S11]  /*7750*/  UISETP.NE.AND UP0, UPT, UR6, URZ, UPT ;  /* 0x0000003f0600728c */ /* 0x000fd6000bf05270 */
[----:B------:R-:W-:Y:S02]  /*7760*/  @!UP0 ULDC UR6, c[0x0][0x9f0] ;  /* 0x00027c0000068ab9 */ /* 0x000fe40000000800 */
[----:B------:R-:W-:Y:S01]  /*7770*/  IABS R2, UR6 ;  /* 0x0000000600027c13 */ /* 0x000fe20008000000 */
[----:B------:R-:W-:Y:S02]  /*7780*/  UIADD3 UR7, UR44, -0x1, UR6 ;  /* 0xffffffff2c077890 */ /* 0x000fe4000fffe006 */
[----:B------:R-:W-:Y:S02]  /*7790*/  IABS R5, UR6 ;  /* 0x0000000600057c13 */ /* 0x000fe40008000000 */
[----:B------:R-:W-:Y:S02]  /*77a0*/  R2UR UR10, R2 ;  /* 0x00000000020a72ca */ /* 0x000fe400000e0000 */
[----:B------:R-:W-:Y:S01]  /*77b0*/  IABS R4, UR7 ;  /* 0x0000000700047c13 */ /* 0x000fe20008000000 */
[----:B------:R-:W-:-:S03]  /*77c0*/  ULOP3.LUT UR7, UR7, UR6, URZ, 0x3c, !UPT ;  /* 0x0000000607077292 */ /* 0x000fc6000f8e3c3f */
[----:B------:R-:W-:-:S07]  /*77d0*/  R2UR UR9, R4 ;  /* 0x00000000040972ca */ /* 0x000fce00000e0000 */
[----:B------:R-:W0:Y:S08]  /*77e0*/  I2F.RP R2, UR10 ;  /* 0x0000000a00027d06 */ /* 0x000e300008209400 */
[----:B0-----:R-:W0:Y:S02]  /*77f0*/  MUFU.RCP R2, R2 ;  /* 0x0000000200027308 */ /* 0x001e240000001000 */
[----:B0-----:R-:W-:-:S02]  /*7800*/  VIADD R3, R2, 0xffffffe ;  /* 0x0ffffffe02037836 */ /* 0x001fc40000000000 */
[----:B------:R-:W-:-:S04]  /*7810*/  IMAD.MOV R2, RZ, RZ, -R5 ;  /* 0x000000ffff027224 */ /* 0x000fc800078e0a05 */
[----:B------:R-:W0:Y:S02]  /*7820*/  F2I.FTZ.U32.TRUNC.NTZ R3, R3 ;  /* 0x0000000300037305 */ /* 0x000e24000021f000 */
[----:B0-----:R-:W-:-:S13]  /*7830*/  R2UR UR5, R3 ;  /* 0x00000000030572ca */ /* 0x001fda00000e0000 */
[----:B------:R-:W-:-:S04]  /*7840*/  UIADD3 UR8, URZ, -UR5, URZ ;  /* 0x800000053f087290 */ /* 0x000fc8000fffe03f */
[----:B------:R-:W-:-:S04]  /*7850*/  UIMAD UR8, UR8, UR10, URZ ;  /* 0x0000000a080872a4 */ /* 0x000fc8000f8e023f */
[----:B------:R-:W-:-:S03]  /*7860*/  UIMAD.WIDE.U32 UR4, UR5, UR8, UR4 ;  /* 0x00000008050472a5 */ /* 0x000fc6000f8e0004 */
[----:B------:R-:W-:Y:S01]  /*7870*/  R2UR UR8, R2 ;  /* 0x00000000020872ca */ /* 0x000fe200000e0000 */
[----:B------:R-:W-:-:S12]  /*7880*/  UIMAD.WIDE.U32 UR4, UR5, UR9, URZ ;  /* 0x00000009050472a5 */ /* 0x000fd8000f8e003f */
[----:B------:R-:W-:-:S04]  /*7890*/  UIMAD UR4, UR5, UR8, UR9 ;  /* 0x00000008050472a4 */ /* 0x000fc8000f8e0209 */
[----:B------:R-:W-:-:S11]  /*78a0*/  UISETP.GT.U32.AND UP0, UPT, UR10, UR4, UPT ;  /* 0x000000040a00728c */ /* 0x000fd6000bf04070 */
[----:B------:R-:W-:Y:S02]  /*78b0*/  @!UP0 UIADD3 UR4, UR4, -UR10, URZ ;  /* 0x8000000a04048290 */ /* 0x000fe4000fffe03f */
[----:B------:R-:W-:Y:S02]  /*78c0*/  @!UP0 UIADD3 UR5, UR5, 0x1, URZ ;  /* 0x0000000105058890 */ /* 0x000fe4000fffe03f */
[----:B------:R-:W-:Y:S02]  /*78d0*/  UISETP.GE.U32.AND UP1, UPT, UR4, UR10, UPT ;  /* 0x0000000a0400728c */ /* 0x000fe4000bf26070 */
[----:B------:R-:W-:-:S09]  /*78e0*/  UISETP.GE.AND UP0, UPT, UR7, URZ, UPT ;  /* 0x0000003f0700728c */ /* 0x000fd2000bf06270 */
[----:B------:R-:W-:Y:S02]  /*78f0*/  @UP1 UIADD3 UR5, UR5, 0x1, URZ ;  /* 0x0000000105051890 */ /* 0x000fe4000fffe03f */
[----:B------:R-:W-:Y:S02]  /*7900*/  UISETP.NE.AND UP1, UPT, UR6, URZ, UPT ;  /* 0x0000003f0600728c */ /* 0x000fe4000bf25270 */
[----:B------:R-:W-:-:S09]  /*7910*/  @!UP0 UIADD3 UR5, -UR5, URZ, URZ ;  /* 0x0000003f05058290 */ /* 0x000fd2000fffe13f */
[----:B------:R-:W-:-:S07]  /*7920*/  @!UP1 ULOP3.LUT UR5, URZ, UR6, URZ, 0x33, !UPT ;  /* 0x000000063f059292 */ /* 0x000fce000f8e333f */
[----:B------:R-:W-:-:S05]  /*7930*/  UMOV UR37, UR5 ;  /* 0x0000000500257c82 */ /* 0x000fca0008000000 */
.L_x_41:
[----:B------:R-:W-:Y:S02]  /*7940*/  UIMAD UR48, UR47, UR37, URZ ;  /* 0x000000252f3072a4 */ /* 0x000fe4000f8e023f */
[----:B------:R-:W-:Y:S02]  /*7950*/  MOV R3, UR37 ;  /* 0x0000002500037c02 */ /* 0x000fe40008000f00 */
[----:B------:R-:W-:Y:S02]  /*7960*/  MOV R8, 0x1 ;  /* 0x0000000100087802 */ /* 0x000fe40000000f00 */
[----:B------:R-:W-:-:S05]  /*7970*/  IMAD.U32 R2, RZ, RZ, UR48 ;  /* 0x00000030ff027e24 */ /* 0x000fca000f8e00ff */
[----:B------:R-:W-:-:S04]  /*7980*/  VIADDMNMX R2, R2, R3, UR44, PT ;  /* 0x0000002c02027e46 */ /* 0x000fc8000b800103 */
[----:B------:R-:W-:Y:S01]  /*7990*/  R2UR UR49, R2 ;  /* 0x00000000023172ca */ /* 0x000fe200000e0000 */
[----:B------:R-:W-:-:S12]  /*79a0*/  IMAD.MOV.U32 R2, RZ, RZ, RZ ;  /* 0x000000ffff027224 */ /* 0x000fd800078e00ff */
[----:B------:R-:W-:-:S06]  /*79b0*/  UISETP.GT.AND UP0, UPT, UR49, UR48, UPT ;  /* 0x000000303100728c */ /* 0x000fcc000bf04270 */
[----:B------:R-:W-:-:S13]  /*79c0*/  PLOP3.LUT P0, PT, PT, PT, UP0, 0x80, 0x0 ;  /* 0x000000000000781c */ /* 0x000fda0003f0f008 */
[----:B------:R-:W-:Y:S05]  /*79d0*/  @!P0 BRA `(.L_x_40) ;  /* 0x0000003000008947 */ /* 0x000fea0003800000 */
[----:B------:R-:W0:Y:S01]  /*79e0*/  S2UR UR4, SR_CgaCtaId ;  /* 0x00000000000479c3 */ /* 0x000e220000008800 */
[----:B------:R-:W-:Y:S02]  /*79f0*/  UMOV UR45, 0x400 ;  /* 0x00000400002d7882 */ /* 0x000fe40000000000 */
[----:B0-----:R-:W-:-:S04]  /*7a00*/  ULEA UR45, UR4, UR45, 0x18 ;  /* 0x0000002d042d7291 */ /* 0x001fc8000f8ec03f */
[----:B------:R-:W-:-:S04]  /*7a10*/  UIADD3 UR4, UR45, 0x18400, URZ ;  /* 0x000184002d047890 */ /* 0x000fc8000fffe03f */
[----:B------:R-:W-:-:S06]  /*7a20*/  ULOP3.LUT UP0, URZ, UR4, 0x3ff, URZ, 0xc0, !UPT ;  /* 0x000003ff043f7892 */ /* 0x000fcc000f80c03f */
[----:B------:R-:W-:-:S13]  /*7a30*/  PLOP3.LUT P0, PT, PT, PT, UP0, 0x80, 0x0 ;  /* 0x000000000000781c */ /* 0x000fda0003f0f008 */
[----:B------:R-:W-:Y:S05]  /*7a40*/  @!P0 BRA `(.L_x_42) ;  /* 0x0000000000408947 */ /* 0x000fea0003800000 */
[----:B------:R-:W-:Y:S01]  /*7a50*/  MOV R2, 0x0 ;  /* 0x0000000000027802 */ /* 0x000fe20000000f00 */
[----:B------:R-:W-:Y:S01]  /*7a60*/  ULDC.64 UR4, c[0x4][0xf0] ;  /* 0x01003c0000047ab9 */ /* 0x000fe20000000a00 */
[----:B------:R-:W-:Y:S01]  /*7a70*/  ULDC.64 UR6, c[0x4][0xf8] ;  /* 0x01003e0000067ab9 */ /* 0x000fe20000000a00 */
[----:B------:R-:W-:Y:S01]  /*7a80*/  IMAD.U32 R4, RZ, RZ, UR4 ;  /* 0x00000004ff047e24 */ /* 0x000fe2000f8e00ff */
[----:B------:R-:W-:Y:S01]  /*7a90*/  MOV R6, UR6 ;  /* 0x0000000600067c02 */ /* 0x000fe20008000f00 */
[----:B------:R-:W-:Y:S01]  /*7aa0*/  IMAD.U32 R5, RZ, RZ, UR5 ;  /* 0x00000005ff057e24 */ /* 0x000fe2000f8e00ff */
[----:B------:R-:W0:Y:S01]  /*7ab0*/  LDC.64 R2, c[0x4][R2] ;  /* 0x0100000002027b82 */ /* 0x000e220000000a00 */
[----:B------:R-:W-:Y:S01]  /*7ac0*/  ULDC.64 UR4, c[0x4][0x70] ;  /* 0x01001c0000047ab9 */ /* 0x000fe20000000a00 */
[----:B------:R-:W-:Y:S01]  /*7ad0*/  IMAD.U32 R7, RZ, RZ, UR7 ;  /* 0x00000007ff077e24 */ /* 0x000fe2000f8e00ff */
[----:B------:R-:W-:Y:S01]  /*7ae0*/  MOV R11, UR5 ;  /* 0x00000005000b7c02 */ /* 0x000fe20008000f00 */
[----:B------:R-:W-:Y:S01]  /*7af0*/  IMAD.U32 R10, RZ, RZ, UR4 ;  /* 0x00000004ff0a7e24 */ /* 0x000fe2000f8e00ff */
[----:B------:R-:W-:Y:S01]  /*7b00*/  MOV R13, RZ ;  /* 0x000000ff000d7202 */ /* 0x000fe20000000f00 */
[----:B------:R-:W-:-:S02]  /*7b10*/  IMAD.MOV.U32 R8, RZ, RZ, 0x70 ;  /* 0x00000070ff087424 */ /* 0x000fc400078e00ff */
[----:B------:R-:W-:-:S07]  /*7b20*/  IMAD.MOV.U32 R12, RZ, RZ, 0x1 ;  /* 0x00000001ff0c7424 */ /* 0x000fce00078e00ff */
[----:B------:R-:W-:-:S07]  /*7b30*/  LEPC R20, `(.L_x_42) ;  /* 0x000000001014794e */ /* 0x000fce0000000000 */
[----:B0----5:R-:W-:Y:S05]  /*7b40*/  CALL.ABS.NOINC R2 ;  /* 0x0000000002007343 */ /* 0x021fea0003c00000 */
.L_x_42:
        /* <DEDUP_REMOVED lines=8> */
[----:B------:R0:W1:Y:S01]  /*7bd0*/  LDC.64 R2, c[0x4][R16] ;  /* 0x0100000010027b82 */ /* 0x0000620000000a00 */
[----:B------:R-:W-:Y:S01]  /*7be0*/  IMAD.U32 R5, RZ, RZ, UR5 ;  /* 0x00000005ff057e24 */ /* 0x000fe2000f8e00ff */
[----:B------:R-:W-:Y:S01]  /*7bf0*/  ULDC.64 UR4, c[0x4][0x78] ;  /* 0x01001e0000047ab9 */ /* 0x000fe20000000a00 */
[----:B------:R-:W-:Y:S01]  /*7c00*/  MOV R6, UR6 ;  /* 0x0000000600067c02 */ /* 0x000fe20008000f00 */
[----:B------:R-:W-:Y:S01]  /*7c10*/  IMAD.U32 R7, RZ, RZ, UR7 ;  /* 0x00000007ff077e24 */ /* 0x000fe2000f8e00ff */
[----:B------:R-:W-:Y:S01]  /*7c20*/  MOV R11, UR5 ;  /* 0x00000005000b7c02 */ /* 0x000fe20008000f00 */
[----:B------:R-:W-:Y:S01]  /*7c30*/  IMAD.U32 R10, RZ, RZ, UR4 ;  /* 0x00000004ff0a7e24 */ /* 0x000fe2000f8e00ff */
[----:B------:R-:W-:Y:S01]  /*7c40*/  MOV R13, RZ ;  /* 0x000000ff000d7202 */ /* 0x000fe20000000f00 */
[----:B------:R-:W-:-:S02]  /*7c50*/  IMAD.MOV.U32 R8, RZ, RZ, 0x70 ;  /* 0x00000070ff087424 */ /* 0x000fc400078e00ff */
[----:B0-----:R-:W-:-:S07]  /*7c60*/  IMAD.MOV.U32 R12, RZ, RZ, 0x1 ;  /* 0x00000001ff0c7424 */ /* 0x001fce00078e00ff */
[----:B------:R-:W-:-:S07]  /*7c70*/  LEPC R20, `(.L_x_44) ;  /* 0x000000001014794e */ /* 0x000fce0000000000 */
[----:B-1---5:R-:W-:Y:S05]  /*7c80*/  CALL.ABS.NOINC R2 ;  /* 0x0000000002007343 */ /* 0x022fea0003c00000 */
.L_x_44:
[----:B------:R0:W1:Y:S01]  /*7c90*/  LDC.64 R2, c[0x4][R16] ;  /* 0x0100000010027b82 */ /* 0x0000620000000a00 */
[----:B------:R-:W-:Y:S01]  /*7ca0*/  ULDC.64 UR4, c[0x4][0xf0] ;  /* 0x01003c0000047ab9 */ /* 0x000fe20000000a00 */
[----:B------:R-:W-:Y:S01]  /*7cb0*/  ULDC.64 UR6, c[0x4][0xf8] ;  /* 0x01003e0000067ab9 */ /* 0x000fe20000000a00 */
[----:B------:R-:W-:Y:S01]  /*7cc0*/  IMAD.U32 R4, RZ, RZ, UR4 ;  /* 0x00000004ff047e24 */ /* 0x000fe2000f8e00ff */
[----:B------:R-:W-:Y:S01]  /*7cd0*/  MOV R6, UR6 ;  /* 0x0000000600067c02 */ /* 0x000fe20008000f00 */
[----:B------:R-:W-:Y:S01]  /*7ce0*/  IMAD.U32 R5, RZ, RZ, UR5 ;  /* 0x00000005ff057e24 */ /* 0x000fe2000f8e00ff */
[----:B------:R-:W-:Y:S01]  /*7cf0*/  ULDC.64 UR4, c[0x4][0x80] ;  /* 0x0100200000047ab9 */ /* 0x000fe20000000a00 */
[----:B------:R-:W-:Y:S01]  /*7d00*/  IMAD.U32 R7, RZ, RZ, UR7 ;  /* 0x00000007ff077e24 */ /* 0x000fe2000f8e00ff */
[----:B------:R-:W-:Y:S01]  /*7d10*/  MOV R11, UR5 ;  /* 0x00000005000b7c02 */ /* 0x000fe20008000f00 */
[----:B------:R-:W-:Y:S01]  /*7d20*/  IMAD.U32 R10, RZ, RZ, UR4 ;  /* 0x00000004ff0a7e24 */ /* 0x000fe2000f8e00ff */
[----:B------:R-:W-:Y:S01]  /*7d30*/  MOV R13, RZ ;  /* 0x000000ff000d7202 */ /* 0x000fe20000000f00 */
[----:B------:R-:W-:-:S02]  /*7d40*/  IMAD.MOV.U32 R8, RZ, RZ, 0x70 ;  /* 0x00000070ff087424 */ /* 0x000fc400078e00ff */
[----:B0-----:R-:W-:-:S07]  /*7d50*/  IMAD.MOV.U32 R12, RZ, RZ, 0x1 ;  /* 0x00000001ff0c7424 */ /* 0x001fce00078e00ff */
[----:B------:R-:W-:-:S07]  /*7d60*/  LEPC R20, `(.L_x_43) ;  /* 0x000000001014794e */ /* 0x000fce0000000000 */
[----:B-1----:R-:W-:Y:S05]  /*7d70*/  CALL.ABS.NOINC R2 ;  /* 0x0000000002007343 */ /* 0x002fea0003c00000 */
.L_x_43:
[----:B------:R-:W0:Y:S01]  /*7d80*/  LDC.64 R2, c[0x0][0x9f8] ;  /* 0x00027e00ff027b82 */ /* 0x000e220000000a00 */
[----:B------:R-:W-:Y:S01]  /*7d90*/  IMAD.SHL.U32 R6, R25, 0x8, RZ ;  /* 0x0000000819067824 */ /* 0x000fe200078e00ff */
[----:B------:R-:W-:Y:S01]  /*7da0*/  ULDC UR4, c[0x0][0x2f4] ;  /* 0x0000bd0000047ab9 */ /* 0x000fe20000000800 */
[----:B------:R-:W-:Y:S01]  /*7db0*/  IMAD.MOV.U32 R32, RZ, RZ, R27 ;  /* 0x000000ffff207224 */ /* 0x000fe200078e001b */
[----:B------:R-:W-:-:S04]  /*7dc0*/  ULDC UR5, c[0x0][0x320] ;  /* 0x0000c80000057ab9 */ /* 0x000fc80000000800 */
[----:B------:R-:W1:Y:S01]  /*7dd0*/  LDC R16, c[0x0][0x430] ;  /* 0x00010c00ff107b82 */ /* 0x000e620000000800 */
[----:B0-----:R-:W-:-:S04]  /*7de0*/  ISETP.NE.U32.AND P0, PT, R2, RZ, PT ;  /* 0x000000ff0200720c */ /* 0x001fc80003f05070 */
[----:B------:R-:W-:-:S13]  /*7df0*/  ISETP.NE.AND.EX P0, PT, R3, RZ, PT, P0 ;  /* 0x000000ff0300720c */ /* 0x000fda0003f05300 */
[----:B------:R-:W0:Y:S01]  /*7e00*/  @P0 LDC.64 R2, c[0x0][0x9f8] ;  /* 0x00027e00ff020b82 */ /* 0x000e220000000a00 */
[----:B------:R-:W-:-:S04]  /*7e10*/  LOP3.LUT R30, R6, 0x38, RZ, 0xc0, !PT ;  /* 0x00000038061e7812 */ /* 0x000fc800078ec0ff */
[----:B------:R-:W-:Y:S02]  /*7e20*/  LOP3.LUT R19, R30, 0x40, RZ, 0xfc, !PT ;  /* 0x000000401e137812 */ /* 0x000fe400078efcff */
[----:B------:R-:W-:Y:S02]  /*7e30*/  LOP3.LUT R22, R22, 0xfffffffb, RZ, 0xc0, !PT ;  /* 0xfffffffb16167812 */ /* 0x000fe400078ec0ff */
[----:B------:R-:W-:Y:S01]  /*7e40*/  ISETP.GE.AND P2, PT, R19, UR4, PT ;  /* 0x0000000413007c0c */ /* 0x000fe2000bf46270 */
[----:B0-----:R-:W-:-:S05]  /*7e50*/  @P0 IMAD.WIDE R2, R27, 0x4, R2 ;  /* 0x000000041b020825 */ /* 0x001fca00078e0202 */
[----:B------:R0:W5:Y:S01]  /*7e60*/  @P0 LDG.E R32, desc[UR38][R2.64] ;  /* 0x0000002602200981 */ /* 0x000162000c1e1900 */
[C---:B------:R-:W-:Y:S01]  /*7e70*/  ISETP.GE.AND P0, PT, R30.reuse, UR4, PT ;  /* 0x000000041e007c0c */ /* 0x040fe2000bf06270 */
[----:B------:R-:W-:Y:S01]  /*7e80*/  UMOV UR6, 0xffffffff ;  /* 0xffffffff00067882 */ /* 0x000fe20000000000 */
[C---:B------:R-:W-:Y:S02]  /*7e90*/  LOP3.LUT R23, R30.reuse, 0x80, RZ, 0xfc, !PT ;  /* 0x000000801e177812 */ /* 0x040fe400078efcff */
[----:B------:R-:W-:Y:S02]  /*7ea0*/  SHF.L.U32 R26, R25, 0x4, RZ ;  /* 0x00000004191a7819 */ /* 0x000fe400000006ff */
[----:B------:R-:W-:Y:S02]  /*7eb0*/  ISETP.GE.AND P1, PT, R23, UR4, PT ;  /* 0x0000000417007c0c */ /* 0x000fe4000bf26270 */
[----:B------:R-:W-:Y:S02]  /*7ec0*/  ISETP.GE.AND P3, PT, R30, UR5, PT ;  /* 0x000000051e007c0c */ /* 0x000fe4000bf66270 */
[----:B------:R-:W-:-:S02]  /*7ed0*/  LOP3.LUT R10, R25, 0x7f, RZ, 0xc0, !PT ;  /* 0x0000007f190a7812 */ /* 0x000fc400078ec0ff */
[----:B------:R-:W-:Y:S02]  /*7ee0*/  LOP3.LUT R26, R26, 0x70, RZ, 0xc0, !PT ;  /* 0x000000701a1a7812 */ /* 0x000fe400078ec0ff */
[----:B------:R-:W-:Y:S02]  /*7ef0*/  @P0 LOP3.LUT R22, R22, 0x4, RZ, 0xfc, !PT ;  /* 0x0000000416160812 */ /* 0x000fe400078efcff */
[----:B------:R-:W-:Y:S02]  /*7f00*/  ISETP.GE.AND P0, PT, R19, UR5, PT ;  /* 0x0000000513007c0c */ /* 0x000fe4000bf06270 */
[----:B------:R-:W-:-:S04]  /*7f10*/  LOP3.LUT R22, R22, 0xfffffffd, RZ, 0xc0, !PT ;  /* 0xfffffffd16167812 */ /* 0x000fc800078ec0ff */
[----:B------:R-:W-:-:S04]  /*7f20*/  @P2 LOP3.LUT R22, R22, 0x2, RZ, 0xfc, !PT ;  /* 0x0000000216162812 */ /* 0x000fc800078efcff */
[----:B------:R-:W-:-:S04]  /*7f30*/  LOP3.LUT R22, R22, 0xfffffffe, RZ, 0xc0, !PT ;  /* 0xfffffffe16167812 */ /* 0x000fc800078ec0ff */
[----:B------:R-:W-:Y:S01]  /*7f40*/  @P1 LOP3.LUT R22, R22, 0x1, RZ, 0xfc, !PT ;  /* 0x0000000116161812 */ /* 0x000fe200078efcff */
[----:B01----:R-:W-:Y:S06]  /*7f50*/  BRA.DIV UR6, `(.L_x_45) ;  /* 0x0000002e06e07947 */ /* 0x003fec000b800000 */
.L_x_87:
[----:B------:R-:W-:Y:S01]  /*7f60*/  UIADD3 UR4, UR49, -0x1, URZ ;  /* 0xffffffff31047890 */ /* 0x000fe2000fffe03f */
[----:B------:R-:W-:Y:S02]  /*7f70*/  SHF.R.U32.HI R37, RZ, 0x3, R10 ;  /* 0x00000003ff257819 */ /* 0x000fe4000001160a */
[----:B------:R-:W-:Y:S02]  /*7f80*/  ISETP.NE.AND P2, PT, R16, 0x1, PT ;  /* 0x000000011000780c */ /* 0x000fe40003f45270 */
[----:B------:R-:W-:Y:S01]  /*7f90*/  LOP3.LUT R33, R26, R37, RZ, 0xfc, !PT ;  /* 0x000000251a217212 */ /* 0x000fe200078efcff */
[----:B------:R-:W-:Y:S01]  /*7fa0*/  IMAD.U32 R0, RZ, RZ, UR4 ;  /* 0x00000004ff007e24 */ /* 0x000fe2000f8e00ff */
[----:B-----5:R-:W-:Y:S02]  /*7fb0*/  SHF.R.S32.HI R34, RZ, 0x1f, R32 ;  /* 0x0000001fff227819 */ /* 0x020fe40000011420 */
[----:B------:R-:W-:Y:S01]  /*7fc0*/  LOP3.LUT R22, R22, 0xffffffdf, RZ, 0xc0, !PT ;  /* 0xffffffdf16167812 */ /* 0x000fe200078ec0ff */
[----:B------:R-:W-:-:S05]  /*7fd0*/  IMAD R7, R0, 0x60, R33 ;  /* 0x0000006000077824 */ /* 0x000fca00078e0221 */
[C---:B------:R-:W-:Y:S01]  /*7fe0*/  ISETP.GE.AND P1, PT, R7.reuse, UR43, PT ;  /* 0x0000002b07007c0c */ /* 0x040fe2000bf26270 */
[----:B------:R-:W0:Y:S01]  /*7ff0*/  @P2 LDC R0, c[0x0][0x434] ;  /* 0x00010d00ff002b82 */ /* 0x000e220000000800 */
[----:B------:R-:W-:Y:S01]  /*8000*/  IMAD.IADD R7, R7, 0x1, R18 ;  /* 0x0000000107077824 */ /* 0x000fe200078e0212 */
[----:B------:R-:W-:Y:S02]  /*8010*/  @P2 LOP3.LUT R22, R22, 0x20, RZ, 0xfc, !PT ;  /* 0x0000002016162812 */ /* 0x000fe400078efcff */
[----:B------:R-:W-:Y:S02]  /*8020*/  ISETP.GT.U32.OR P1, PT, R33, 0x5f, P1 ;  /* 0x0000005f2100780c */ /* 0x000fe40000f24470 */
[----:B------:R-:W-:Y:S02]  /*8030*/  MOV R11, R7 ;  /* 0x00000007000b7202 */ /* 0x000fe40000000f00 */
[----:B------:R-:W1:Y:S09]  /*8040*/  @P2 LDC R3, c[0x0][0x438] ;  /* 0x00010e00ff032b82 */ /* 0x000e720000000800 */
[----:B------:R-:W2:Y:S01]  /*8050*/  @!P1 LDC.64 R8, c[0x0][0x428] ;  /* 0x00010a00ff089b82 */ /* 0x000ea20000000a00 */
[----:B0-----:R-:W-:-:S07]  /*8060*/  @P2 IMAD.HI.U32 R0, R7, R0, RZ ;  /* 0x0000000007002227 */ /* 0x001fce00078e00ff */
[----:B------:R-:W0:Y:S01]  /*8070*/  @!P1 LDC.64 R4, c[0x0][0x418] ;  /* 0x00010600ff049b82 */ /* 0x000e220000000a00 */
[----:B-1----:R-:W-:-:S04]  /*8080*/  @P2 SHF.R.U32.HI R11, RZ, R3, R0 ;  /* 0x00000003ff0b2219 */ /* 0x002fc80000011600 */
[--C-:B------:R-:W-:Y:S01]  /*8090*/  @!P1 SHF.R.S32.HI R3, RZ, 0x1f, R11.reuse ;  /* 0x0000001fff039819 */ /* 0x100fe2000001140b */
[----:B------:R-:W-:Y:S02]  /*80a0*/  @!P1 IMAD.MOV.U32 R2, RZ, RZ, R11 ;  /* 0x000000ffff029224 */ /* 0x000fe400078e000b */
[-C--:B--2---:R-:W-:Y:S02]  /*80b0*/  @!P1 IMAD R0, R34, R8.reuse, RZ ;  /* 0x0000000822009224 */ /* 0x084fe400078e02ff */
[----:B------:R-:W-:-:S04]  /*80c0*/  @!P1 IMAD.WIDE.U32 R2, R32, R8, R2 ;  /* 0x0000000820029225 */ /* 0x000fc800078e0002 */
[----:B------:R-:W-:Y:S01]  /*80d0*/  @!P1 IMAD R9, R32, R9, R0 ;  /* 0x0000000920099224 */ /* 0x000fe200078e0200 */
[----:B0-----:R-:W-:-:S03]  /*80e0*/  @!P1 LEA R4, P2, R2, R4, 0x2 ;  /* 0x0000000402049211 */ /* 0x001fc600078410ff */
[----:B------:R-:W-:-:S05]  /*80f0*/  @!P1 IMAD.IADD R0, R3, 0x1, R9 ;  /* 0x0000000103009824 */ /* 0x000fca00078e0209 */
[----:B------:R-:W-:Y:S02]  /*8100*/  @!P1 LEA.HI.X R5, R2, R5, R0, 0x2, P2 ;  /* 0x0000000502059211 */ /* 0x000fe400010f1400 */
[----:B------:R-:W-:-:S06]  /*8110*/  MOV R0, RZ ;  /* 0x000000ff00007202 */ /* 0x000fcc0000000f00 */
[----:B------:R0:W5:Y:S01]  /*8120*/  @!P1 LDG.E R0, desc[UR38][R4.64] ;  /* 0x0000002604009981 */ /* 0x000162000c1e1900 */
[----:B------:R-:W-:Y:S01]  /*8130*/  ULOP3.LUT UR5, UR36, 0x2, URZ, 0xfc, !UPT ;  /* 0x0000000224057892 */ /* 0x000fe2000f8efc3f */
[----:B------:R-:W-:Y:S01]  /*8140*/  IMAD.MOV R2, RZ, RZ, -R11 ;  /* 0x000000ffff027224 */ /* 0x000fe200078e0a0b */
[----:B------:R-:W-:Y:S01]  /*8150*/  LOP3.LUT R22, R22, 0xffffffef, RZ, 0xc0, !PT ;  /* 0xffffffef16167812 */ /* 0x000fe200078ec0ff */
[----:B------:R-:W-:Y:S01]  /*8160*/  IMAD.U32 R31, RZ, RZ, UR42 ;  /* 0x0000002aff1f7e24 */ /* 0x000fe2000f8e00ff */
[----:B------:R-:W-:Y:S01]  /*8170*/  SEL R29, RZ, 0x1, P3 ;  /* 0x00000001ff1d7807 */ /* 0x000fe20001800000 */
[----:B------:R-:W-:Y:S01]  /*8180*/  IMAD R7, R16, R2, R7 ;  /* 0x0000000210077224 */ /* 0x000fe200078e0207 */
[----:B------:R-:W-:Y:S01]  /*8190*/  SEL R2, RZ, 0xffffffff, P0 ;  /* 0xffffffffff027807 */ /* 0x000fe20000000000 */
[----:B------:R-:W-:Y:S01]  /*81a0*/  IMAD.U32 R36, RZ, RZ, UR5 ;  /* 0x00000005ff247e24 */ /* 0x000fe2000f8e00ff */
[----:B------:R-:W-:Y:S01]  /*81b0*/  ISETP.GT.U32.AND P0, PT, R33, 0x5f, PT ;  /* 0x0000005f2100780c */ /* 0x000fe20003f04070 */
[----:B------:R-:W-:Y:S01]  /*81c0*/  IMAD.U32 R28, RZ, RZ, UR4 ;  /* 0x00000004ff1c7e24 */ /* 0x000fe2000f8e00ff */
[----:B------:R-:W-:-:S02]  /*81d0*/  LOP3.LUT R22, R22, 0xfffffff7, RZ, 0xc0, !PT ;  /* 0xfffffff716167812 */ /* 0x000fc400078ec0ff */
[----:B------:R-:W-:Y:S02]  /*81e0*/  ISETP.NE.AND P4, PT, R36, 0x3, PT ;  /* 0x000000032400780c */ /* 0x000fe40003f85270 */
[----:B------:R-:W-:Y:S02]  /*81f0*/  SHF.L.U32 R2, R2, 0x1, RZ ;  /* 0x0000000102027819 */ /* 0x000fe400000006ff */
[----:B------:R-:W-:Y:S02]  /*8200*/  SHF.R.S32.HI R31, RZ, 0x1f, R31 ;  /* 0x0000001fff1f7819 */ /* 0x000fe4000001141f */
[----:B------:R-:W-:-:S03]  /*8210*/  LOP3.LUT R29, R2, 0x2, R29, 0xe2, !PT ;  /* 0x00000002021d7812 */ /* 0x000fc600078ee21d */
[----:B------:R-:W-:-:S04]  /*8220*/  @P0 LOP3.LUT R22, R22, 0x8, RZ, 0xfc, !PT ;  /* 0x0000000816160812 */ /* 0x000fc800078efcff */
[----:B------:R-:W-:Y:S01]  /*8230*/  @P4 LOP3.LUT R22, R22, 0x10, RZ, 0xfc, !PT ;  /* 0x0000001016164812 */ /* 0x000fe200078efcff */
[----:B0-----:R-:W-:Y:S06]  /*8240*/  @!P4 BRA `(.L_x_46) ;  /* 0x000000000004c947 */ /* 0x001fec0003800000 */
[----:B------:R-:W-:Y:S01]  /*8250*/  BPT.TRAP 0x1 ;  /* 0x000000040000795c */ /* 0x000fe20000300000 */
.L_x_46:
[----:B------:R-:W-:Y:S01]  /*8260*/  SHF.R.S32.HI R5, RZ, 0x1f, R7 ;  /* 0x0000001fff057819 */ /* 0x000fe20000011407 */
[----:B------:R-:W-:Y:S01]  /*8270*/  ULDC.64 UR4, c[0x0][0x328] ;  /* 0x0000ca0000047ab9 */ /* 0x000fe20000000a00 */
[----:B-----5:R-:W-:Y:S02]  /*8280*/  SHF.R.S32.HI R4, RZ, 0x1f, R0 ;  /* 0x0000001fff047819 */ /* 0x020fe40000011400 */
[----:B------:R-:W-:Y:S01]  /*8290*/  R2UR UR6, R31 ;  /* 0x000000001f0672ca */ /* 0x000fe200000e0000 */
[----:B------:R-:W-:-:S04]  /*82a0*/  IMAD R2, R5, UR4, RZ ;  /* 0x0000000405027c24 */ /* 0x000fc8000f8e02ff */
[C---:B------:R-:W-:Y:S02]  /*82b0*/  IMAD R9, R7.reuse, UR5, R2 ;  /* 0x0000000507097c24 */ /* 0x040fe4000f8e0202 */
[----:B------:R-:W-:Y:S01]  /*82c0*/  IMAD.WIDE.U32 R2, R7, UR4, RZ ;  /* 0x0000000407027c25 */ /* 0x000fe2000f8e00ff */
[----:B------:R-:W-:-:S04]  /*82d0*/  ULDC.64 UR4, c[0x0][0x338] ;  /* 0x0000ce0000047ab9 */ /* 0x000fc80000000a00 */
[----:B------:R-:W-:Y:S01]  /*82e0*/  IADD3 R3, R3, R9, RZ ;  /* 0x0000000903037210 */ /* 0x000fe20007ffe0ff */
[----:B------:R-:W-:-:S04]  /*82f0*/  IMAD R9, R4, UR4, RZ ;  /* 0x0000000404097c24 */ /* 0x000fc8000f8e02ff */
[C---:B------:R-:W-:Y:S02]  /*8300*/  IMAD R9, R0.reuse, UR5, R9 ;  /* 0x0000000500097c24 */ /* 0x040fe4000f8e0209 */
[----:B------:R-:W-:Y:S01]  /*8310*/  IMAD.WIDE.U32 R2, R0, UR4, R2 ;  /* 0x0000000400027c25 */ /* 0x000fe2000f8e0002 */
[----:B------:R-:W-:-:S03]  /*8320*/  ULDC.64 UR4, c[0x0][0x330] ;  /* 0x0000cc0000047ab9 */ /* 0x000fc60000000a00 */
[----:B------:R-:W-:Y:S02]  /*8330*/  IMAD.IADD R3, R3, 0x1, R9 ;  /* 0x0000000103037824 */ /* 0x000fe400078e0209 */
[----:B------:R-:W-:Y:S01]  /*8340*/  IMAD.U32 R9, RZ, RZ, UR4 ;  /* 0x00000004ff097e24 */ /* 0x000fe2000f8e00ff */
[----:B------:R-:W-:-:S03]  /*8350*/  UIMAD UR4, UR6, UR4, URZ ;  /* 0x00000004060472a4 */ /* 0x000fc6000f8e023f */
[----:B------:R-:W-:Y:S01]  /*8360*/  IMAD.WIDE.U32 R2, R9, UR42, R2 ;  /* 0x0000002a09027c25 */ /* 0x000fe2000f8e0002 */
[----:B------:R-:W-:Y:S01]  /*8370*/  UIMAD UR4, UR42, UR5, UR4 ;  /* 0x000000052a0472a4 */ /* 0x000fe2000f8e0204 */
[----:B------:R-:W-:Y:S02]  /*8380*/  ULDC.64 UR6, c[0x0][0x318] ;  /* 0x0000c60000067ab9 */ /* 0x000fe40000000a00 */
[----:B------:R-:W-:-:S03]  /*8390*/  LEA R16, P0, R2, UR6, 0x1 ;  /* 0x0000000602107c11 */ /* 0x000fc6000f8008ff */
[----:B------:R-:W-:-:S04]  /*83a0*/  IADD3 R17, R3, UR4, RZ ;  /* 0x0000000403117c10 */ /* 0x000fc8000fffe0ff */
[----:B------:R-:W-:Y:S01]  /*83b0*/  LEA.HI.X R17, R2, UR7, R17, 0x1, P0 ;  /* 0x0000000702117c11 */ /* 0x000fe200080f0c11 */
[----:B------:R-:W-:-:S05]  /*83c0*/  IMAD.MOV.U32 R2, RZ, RZ, 0x1 ;  /* 0x00000001ff027424 */ /* 0x000fca00078e00ff */
[----:B------:R-:W-:-:S04]  /*83d0*/  SHF.L.U32 R2, R2, 0x1f, RZ ;  /* 0x0000001f02027819 */ /* 0x000fc800000006ff */
[----:B------:R-:W0:Y:S02]  /*83e0*/  SYNCS.PHASECHK.TRANS64.TRYWAIT P0, [UR45+0x2a840], R2 ;  /* 0x02a84002ff0075a7 */ /* 0x000e24000800016d */
[----:B0-----:R-:W-:Y:S05]  /*83f0*/  @!P0 BRA `(.L_x_47) ;  /* 0x0000002800d88947 */ /* 0x001fea0003800000 */
.L_x_88:
[----:B------:R-:W-:Y:S01]  /*8400*/  ULDC.64 UR4, c[0x0][0x300] ;  /* 0x0000c00000047ab9 */ /* 0x000fe20000000a00 */
[----:B------:R-:W-:Y:S01]  /*8410*/  R2UR UR6, R31 ;  /* 0x000000001f0672ca */ /* 0x000fe200000e0000 */
[----:B0-----:R-:W-:Y:S01]  /*8420*/  IMAD R2, R5, UR4, RZ ;  /* 0x0000000405027c24 */ /* 0x001fe2000f8e02ff */
[C---:B------:R-:W-:Y:S02]  /*8430*/  LOP3.LUT P3, RZ, R22.reuse, 0x4, RZ, 0xc0, !PT ;  /* 0x0000000416ff7812 */ /* 0x040fe4000786c0ff */
[C---:B------:R-:W-:Y:S01]  /*8440*/  LOP3.LUT P2, RZ, R22.reuse, 0x2, RZ, 0xc0, !PT ;  /* 0x0000000216ff7812 */ /* 0x040fe2000784c0ff */
[C---:B------:R-:W-:Y:S01]  /*8450*/  IMAD R5, R7.reuse, UR5, R2 ;  /* 0x0000000507057c24 */ /* 0x040fe2000f8e0202 */
[----:B------:R-:W-:Y:S01]  /*8460*/  LOP3.LUT P1, RZ, R22, 0x1, RZ, 0xc0, !PT ;  /* 0x0000000116ff7812 */ /* 0x000fe2000782c0ff */
[----:B------:R-:W-:Y:S01]  /*8470*/  IMAD.WIDE.U32 R2, R7, UR4, RZ ;  /* 0x0000000407027c25 */ /* 0x000fe2000f8e00ff */
[----:B------:R-:W-:-:S03]  /*8480*/  ULDC.64 UR4, c[0x0][0x310] ;  /* 0x0000c40000047ab9 */ /* 0x000fc60000000a00 */
[----:B------:R-:W-:Y:S02]  /*8490*/  IMAD.IADD R3, R3, 0x1, R5 ;  /* 0x0000000103037824 */ /* 0x000fe400078e0205 */
[----:B------:R-:W-:Y:S02]  /*84a0*/  IMAD R5, R4, UR4, RZ ;  /* 0x0000000404057c24 */ /* 0x000fe4000f8e02ff */
[----:B------:R-:W-:-:S04]  /*84b0*/  IMAD.WIDE.U32 R2, R0, UR4, R2 ;  /* 0x0000000400027c25 */ /* 0x000fc8000f8e0002 */
[----:B------:R-:W-:Y:S01]  /*84c0*/  IMAD R5, R0, UR5, R5 ;  /* 0x0000000500057c24 */ /* 0x000fe2000f8e0205 */
[----:B------:R-:W-:-:S04]  /*84d0*/  ULDC.64 UR4, c[0x0][0x308] ;  /* 0x0000c20000047ab9 */ /* 0x000fc80000000a00 */
[----:B------:R-:W-:Y:S01]  /*84e0*/  IADD3 R3, R3, R5, RZ ;  /* 0x0000000503037210 */ /* 0x000fe20007ffe0ff */
[----:B------:R-:W-:Y:S01]  /*84f0*/  IMAD.U32 R5, RZ, RZ, UR4 ;  /* 0x00000004ff057e24 */ /* 0x000fe2000f8e00ff */
[----:B------:R-:W-:-:S03]  /*8500*/  UIMAD UR4, UR6, UR4, URZ ;  /* 0x00000004060472a4 */ /* 0x000fc6000f8e023f */
[----:B------:R-:W-:Y:S01]  /*8510*/  IMAD.WIDE.U32 R2, R5, UR42, R2 ;  /* 0x0000002a05027c25 */ /* 0x000fe2000f8e0002 */
[----:B------:R-:W-:Y:S01]  /*8520*/  UIMAD UR4, UR42, UR5, UR4 ;  /* 0x000000052a0472a4 */ /* 0x000fe2000f8e0204 */
[----:B------:R-:W-:Y:S02]  /*8530*/  ULDC.64 UR6, c[0x0][0x2e8] ;  /* 0x0000ba0000067ab9 */ /* 0x000fe40000000a00 */
[----:B------:R-:W-:-:S03]  /*8540*/  LEA R0, P0, R2, UR6, 0x1 ;  /* 0x0000000602007c11 */ /* 0x000fc6000f8008ff */
[----:B------:R-:W-:Y:S01]  /*8550*/  VIADD R7, R3, UR4 ;  /* 0x0000000403077c36 */ /* 0x000fe20008000000 */
[----:B------:R-:W-:Y:S01]  /*8560*/  MOV R3, 0xffffffa0 ;  /* 0xffffffa000037802 */ /* 0x000fe20000000f00 */
[----:B------:R-:W-:-:S03]  /*8570*/  UMOV UR4, 0xffffffff ;  /* 0xffffffff00047882 */ /* 0x000fc60000000000 */
[----:B------:R-:W-:Y:S01]  /*8580*/  LEA.HI.X R7, R2, UR7, R7, 0x1, P0 ;  /* 0x0000000702077c11 */ /* 0x000fe200080f0c07 */
[----:B------:R-:W-:Y:S01]  /*8590*/  IMAD R4, R28, R3, UR43 ;  /* 0x0000002b1c047e24 */ /* 0x000fe2000f8e0203 */
[----:B------:R-:W-:-:S04]  /*85a0*/  LOP3.LUT R3, R6, 0x1c0, RZ, 0xc0, !PT ;  /* 0x000001c006037812 */ /* 0x000fc800078ec0ff */
[----:B------:R-:W-:Y:S01]  /*85b0*/  LOP3.LUT R2, R3, 0x38, R6, 0xf8, !PT ;  /* 0x0000003803027812 */ /* 0x000fe200078ef806 */
[----:B------:R-:W-:-:S03]  /*85c0*/  IMAD.IADD R6, R4, 0x1, -R37 ;  /* 0x0000000104067824 */ /* 0x000fc600078e0a25 */
[----:B------:R-:W-:Y:S01]  /*85d0*/  LOP3.LUT R2, R2, 0x38, R25, 0x78, !PT ;  /* 0x0000003802027812 */ /* 0x000fe200078e7819 */
[----:B------:R-:W-:Y:S01]  /*85e0*/  IMAD.SHL.U32 R25, R10, 0x8, RZ ;  /* 0x000000080a197824 */ /* 0x000fe200078e00ff */
[----:B------:R-:W-:-:S04]  /*85f0*/  ISETP.GE.AND P0, PT, R6, 0x1, PT ;  /* 0x000000010600780c */ /* 0x000fc80003f06270 */
[----:B------:R-:W-:Y:S01]  /*8600*/  LOP3.LUT R25, R2, 0x200, R25, 0xf8, !PT ;  /* 0x0000020002197812 */ /* 0x000fe200078ef819 */
[----:B------:R-:W-:Y:S08]  /*8610*/  BRA.DIV UR4, `(.L_x_48) ;  /* 0x0000002a04687947 */ /* 0x000ff0000b800000 */
[----:B------:R-:W-:Y:S01]  /*8620*/  SHFL.IDX PT, R3, R7, RZ, 0x181f ;  /* 0x00181fff07037589 */ /* 0x000fe200000e0000 */
[----:B------:R-:W-:-:S03]  /*8630*/  @P0 LEA R9, R25, UR45, 0x1 ;  /* 0x0000002d19090c11 */ /* 0x000fc6000f8e08ff */
[----:B------:R-:W0:Y:S04]  /*8640*/  SHFL.IDX PT, R2, R0, RZ, 0x181f ;  /* 0x00181fff00027589 */ /* 0x000e2800000e0000 */
[----:B------:R-:W-:Y:S04]  /*8650*/  SHFL.IDX PT, R5, R7, 0x1, 0x181f ;  /* 0x00381f0007057f89 */ /* 0x000fe800000e0000 */
[----:B------:R-:W-:Y:S04]  /*8660*/  SHFL.IDX PT, R4, R0, 0x1, 0x181f ;  /* 0x00381f0000047f89 */ /* 0x000fe800000e0000 */
[----:B------:R-:W1:Y:S04]  /*8670*/  SHFL.IDX PT, R14, R0, 0x2, 0x181f ;  /* 0x00581f00000e7f89 */ /* 0x000e6800000e0000 */
[----:B------:R-:W2:Y:S04]  /*8680*/  SHFL.IDX PT, R8, R7, 0x2, 0x181f ;  /* 0x00581f0007087f89 */ /* 0x000ea800000e0000 */
[----:B------:R-:W-:Y:S01]  /*8690*/  SHFL.IDX PT, R10, R0, 0x3, 0x181f ;  /* 0x00781f00000a7f89 */ /* 0x000fe200000e0000 */
[----:B0-----:R-:W-:-:S05]  /*86a0*/  @P0 IMAD.WIDE.U32 R2, R30, 0x2, R2 ;  /* 0x000000021e020825 */ /* 0x001fca00078e0002 */
[----:B------:R-:W-:Y:S04]  /*86b0*/  @P0 LDGSTS.E.BYPASS.LTC128B.128 [R9+0x18400], desc[UR38][R2.64], !P3 ;  /* 0x1840000002090fae */ /* 0x000fe8000d901d66 */
[----:B------:R-:W-:Y:S04]  /*86c0*/  @P0 LDGSTS.E.BYPASS.LTC128B.128 [R9+0x1b400], desc[UR38][R2.64+0x80], !P2 ;  /* 0x1b40008002090fae */ /* 0x000fe8000d101d66 */
[----:B------:R0:W-:Y:S01]  /*86d0*/  @P0 LDGSTS.E.BYPASS.LTC128B.128 [R9+0x1e400], desc[UR38][R2.64+0x100], !P1 ;  /* 0x1e40010002090fae */ /* 0x0001e2000c901d66 */
[----:B------:R-:W-:-:S03]  /*86e0*/  ISETP.GE.AND P0, PT, R6, 0x11, PT ;  /* 0x000000110600780c */ /* 0x000fc60003f06270 */
[----:B0-----:R-:W0:Y:S01]  /*86f0*/  SHFL.IDX PT, R9, R7, 0x3, 0x181f ;  /* 0x00781f0007097f89 */ /* 0x001e2200000e0000 */
[----:B-1----:R-:W-:-:S09]  /*8700*/  MOV R2, R14 ;  /* 0x0000000e00027202 */ /* 0x002fd20000000f00 */
[----:B------:R-:W-:Y:S01]  /*8710*/  @P0 IMAD.WIDE.U32 R4, R30, 0x2, R4 ;  /* 0x000000021e040825 */ /* 0x000fe200078e0004 */
[----:B------:R-:W-:Y:S01]  /*8720*/  @P0 LEA R21, R25, UR45, 0x1 ;  /* 0x0000002d19150c11 */ /* 0x000fe2000f8e08ff */
[----:B------:R-:W1:Y:S02]  /*8730*/  SHFL.IDX PT, R14, R0, 0x4, 0x181f ;  /* 0x00981f00000e7f89 */ /* 0x000e6400000e0000 */
[----:B--2---:R-:W-:Y:S02]  /*8740*/  IMAD.MOV.U32 R3, RZ, RZ, R8 ;  /* 0x000000ffff037224 */ /* 0x004fe400078e0008 */
[----:B------:R-:W-:Y:S04]  /*8750*/  @P0 LDGSTS.E.BYPASS.LTC128B.128 [R21+0x18c00], desc[UR38][R4.64], !P3 ;  /* 0x18c0000004150fae */ /* 0x000fe8000d901d66 */
[----:B------:R-:W-:Y:S04]  /*8760*/  @P0 LDGSTS.E.BYPASS.LTC128B.128 [R21+0x1bc00], desc[UR38][R4.64+0x80], !P2 ;  /* 0x1bc0008004150fae */ /* 0x000fe8000d101d66 */
[----:B------:R0:W-:Y:S01]  /*8770*/  @P0 LDGSTS.E.BYPASS.LTC128B.128 [R21+0x1ec00], desc[UR38][R4.64+0x100], !P1 ;  /* 0x1ec0010004150fae */ /* 0x0001e2000c901d66 */
[----:B------:R-:W-:-:S03]  /*8780*/  ISETP.GE.AND P0, PT, R6, 0x21, PT ;  /* 0x000000210600780c */ /* 0x000fc60003f06270 */
[----:B------:R-:W2:Y:S04]  /*8790*/  SHFL.IDX PT, R8, R7, 0x4, 0x181f ;  /* 0x00981f0007087f89 */ /* 0x000ea800000e0000 */
[----:B------:R-:W3:Y:S01]  /*87a0*/  SHFL.IDX PT, R7, R7, 0x5, 0x181f ;  /* 0x00b81f0007077f89 */ /* 0x000ee200000e0000 */
[----:B0-----:R-:W-:Y:S01]  /*87b0*/  MOV R5, R9 ;  /* 0x0000000900057202 */ /* 0x001fe20000000f00 */
[----:B------:R-:W-:-:S04]  /*87c0*/  IMAD.MOV.U32 R4, RZ, RZ, R10 ;  /* 0x000000ffff047224 */ /* 0x000fc800078e000a */
[----:B------:R-:W-:Y:S01]  /*87d0*/  @P0 LEA R35, R25, UR45, 0x1 ;  /* 0x0000002d19230c11 */ /* 0x000fe2000f8e08ff */
[----:B------:R-:W-:-:S05]  /*87e0*/  @P0 IMAD.WIDE.U32 R2, R30, 0x2, R2 ;  /* 0x000000021e020825 */ /* 0x000fca00078e0002 */
[----:B------:R-:W-:Y:S04]  /*87f0*/  @P0 LDGSTS.E.BYPASS.LTC128B.128 [R35+0x19400], desc[UR38][R2.64], !P3 ;  /* 0x1940000002230fae */ /* 0x000fe8000d901d66 */
[----:B------:R-:W-:Y:S04]  /*8800*/  @P0 LDGSTS.E.BYPASS.LTC128B.128 [R35+0x1c400], desc[UR38][R2.64+0x80], !P2 ;  /* 0x1c40008002230fae */ /* 0x000fe8000d101d66 */
[----:B------:R1:W-:Y:S01]  /*8810*/  @P0 LDGSTS.E.BYPASS.LTC128B.128 [R35+0x1f400], desc[UR38][R2.64+0x100], !P1 ;  /* 0x1f40010002230fae */ /* 0x0003e2000c901d66 */
[----:B------:R-:W-:Y:S01]  /*8820*/  ISETP.GE.AND P0, PT, R6, 0x31, PT ;  /* 0x000000310600780c */ /* 0x000fe20003f06270 */
[----:B-1----:R-:W-:-:S12]  /*8830*/  IMAD.MOV.U32 R2, RZ, RZ, R14 ;  /* 0x000000ffff027224 */ /* 0x002fd800078e000e */
[----:B------:R-:W-:Y:S01]  /*8840*/  @P0 IMAD.WIDE.U32 R4, R30, 0x2, R4 ;  /* 0x000000021e040825 */ /* 0x000fe200078e0004 */
[----:B------:R-:W-:Y:S01]  /*8850*/  @P0 LEA R9, R25, UR45, 0x1 ;  /* 0x0000002d19090c11 */ /* 0x000fe2000f8e08ff */
[----:B------:R0:W1:Y:S02]  /*8860*/  SHFL.IDX PT, R14, R0, 0x5, 0x181f ;  /* 0x00b81f00000e7f89 */ /* 0x00006400000e0000 */
[----:B--2---:R-:W-:Y:S02]  /*8870*/  IMAD.MOV.U32 R3, RZ, RZ, R8 ;  /* 0x000000ffff037224 */ /* 0x004fe400078e0008 */
[----:B------:R0:W-:Y:S04]  /*8880*/  @P0 LDGSTS.E.BYPASS.LTC128B.128 [R9+0x19c00], desc[UR38][R4.64], !P3 ;  /* 0x19c0000004090fae */ /* 0x0001e8000d901d66 */
[----:B------:R0:W-:Y:S04]  /*8890*/  @P0 LDGSTS.E.BYPASS.LTC128B.128 [R9+0x1cc00], desc[UR38][R4.64+0x80], !P2 ;  /* 0x1cc0008004090fae */ /* 0x0001e8000d101d66 */
[----:B------:R0:W-:Y:S01]  /*88a0*/  @P0 LDGSTS.E.BYPASS.LTC128B.128 [R9+0x1fc00], desc[UR38][R4.64+0x100], !P1 ;  /* 0x1fc0010004090fae */ /* 0x0001e2000c901d66 */
[----:B------:R-:W-:-:S13]  /*88b0*/  ISETP.GE.AND P0, PT, R6, 0x41, PT ;  /* 0x000000410600780c */ /* 0x000fda0003f06270 */
[----:B------:R-:W-:Y:S01]  /*88c0*/  @P0 IMAD.WIDE.U32 R2, R30, 0x2, R2 ;  /* 0x000000021e020825 */ /* 0x000fe200078e0002 */
[----:B------:R-:W-:-:S05]  /*88d0*/  @P0 LEA R21, R25, UR45, 0x1 ;  /* 0x0000002d19150c11 */ /* 0x000fca000f8e08ff */
[----:B------:R0:W-:Y:S04]  /*88e0*/  @P0 LDGSTS.E.BYPASS.LTC128B.128 [R21+0x1a400], desc[UR38][R2.64], !P3 ;  /* 0x1a40000002150fae */ /* 0x0001e8000d901d66 */
[----:B------:R0:W-:Y:S04]  /*88f0*/  @P0 LDGSTS.E.BYPASS.LTC128B.128 [R21+0x1d400], desc[UR38][R2.64+0x80], !P2 ;  /* 0x1d40008002150fae */ /* 0x0001e8000d101d66 */
[----:B-1-3--:R0:W-:Y:S02]  /*8900*/  @P0 LDGSTS.E.BYPASS.LTC128B.128 [R21+0x20400], desc[UR38][R2.64+0x100], !P1 ;  /* 0x2040010002150fae */ /* 0x00a1e4000c901d66 */
.L_x_102:
[----:B------:R-:W-:Y:S01]  /*8910*/  ISETP.GE.AND P0, PT, R6, 0x51, PT ;  /* 0x000000510600780c */ /* 0x000fe20003f06270 */
[----:B0-----:R-:W-:Y:S01]  /*8920*/  IMAD.MOV.U32 R3, RZ, RZ, R7 ;  /* 0x000000ffff037224 */ /* 0x001fe200078e0007 */
[----:B------:R-:W-:-:S11]  /*8930*/  MOV R2, R14 ;  /* 0x0000000e00027202 */ /* 0x000fd60000000f00 */
[----:B------:R-:W-:Y:S01]  /*8940*/  @P0 IMAD.WIDE.U32 R2, R30, 0x2, R2 ;  /* 0x000000021e020825 */ /* 0x000fe200078e0002 */
[----:B------:R-:W-:-:S05]  /*8950*/  @P0 LEA R5, R25, UR45, 0x1 ;  /* 0x0000002d19050c11 */ /* 0x000fca000f8e08ff */
[----:B------:R-:W-:Y:S01]  /*8960*/  @!PT LDS RZ, [RZ] ;  /* 0x00000000fffff984 */ /* 0x000fe20000000800 */
[----:B------:R-:W-:Y:S01]  /*8970*/  @!PT LDS RZ, [RZ] ;  /* 0x00000000fffff984 */ /* 0x000fe20000000800 */
[----:B------:R-:W-:Y:S01]  /*8980*/  @!PT LDS RZ, [RZ] ;  /* 0x00000000fffff984 */ /* 0x000fe20000000800 */
[----:B------:R0:W-:Y:S04]  /*8990*/  @P0 LDGSTS.E.BYPASS.LTC128B.128 [R5+0x1ac00], desc[UR38][R2.64], !P3 ;  /* 0x1ac0000002050fae */ /* 0x0001e8000d901d66 */
[----:B------:R0:W-:Y:S04]  /*89a0*/  @P0 LDGSTS.E.BYPASS.LTC128B.128 [R5+0x1dc00], desc[UR38][R2.64+0x80], !P2 ;  /* 0x1dc0008002050fae */ /* 0x0001e8000d101d66 */
[----:B------:R0:W-:Y:S01]  /*89b0*/  @P0 LDGSTS.E.BYPASS.LTC128B.128 [R5+0x20c00], desc[UR38][R2.64+0x100], !P1 ;  /* 0x20c0010002050fae */ /* 0x0001e2000c901d66 */
[----:B------:R-:W-:Y:S01]  /*89c0*/  NOP ;  /* 0x0000000000007918 */ /* 0x000fe20000000000 */
[----:B------:R-:W-:Y:S02]  /*89d0*/  SYNCS.ARRIVE.TRANS64.RED.A0T1 RZ, [UR45+0x2a830], RZ ;  /* 0x02a830ffffff79a7 */ /* 0x000fe4000820042d */
[----:B------:R-:W-:Y:S01]  /*89e0*/  ARRIVES.LDGSTSBAR.64.TRANSCNT [UR45+0x2a830] ;  /* 0x02a83000ff0079b0 */ /* 0x000fe20008000aad */
[----:B------:R-:W-:Y:S01]  /*89f0*/  NOP ;  /* 0x0000000000007918 */ /* 0x000fe20000000000 */
[----:B------:R-:W-:-:S13]  /*8a00*/  ISETP.NE.AND P1, PT, R36, 0x3, PT ;  /* 0x000000032400780c */ /* 0x000fda0003f25270 */
[----:B0-----:R-:W-:Y:S05]  /*8a10*/  @!P1 BRA `(.L_x_49) ;  /* 0x0000000000049947 */ /* 0x001fea0003800000 */
[----:B------:R-:W-:Y:S01]  /*8a20*/  BPT.TRAP 0x1 ;  /* 0x000000040000795c */ /* 0x000fe20000300000 */
.L_x_49:
[----:B------:R-:W-:Y:S01]  /*8a30*/  SYNCS.ARRIVE.TRANS64.A1T0 RZ, [UR45+0x2a830], RZ ;  /* 0x02a830ffffff79a7 */ /* 0x000fe2000810002d */
[----:B------:R-:W-:Y:S05]  /*8a40*/  WARPSYNC.ALL ;  /* 0x0000000000007948 */ /* 0x000fea0003800000 */
[----:B------:R-:W-:Y:S01]  /*8a50*/  UIADD3 UR5, UR45, 0xc400, URZ ;  /* 0x0000c4002d057890 */ /* 0x000fe2000fffe03f */
[----:B------:R-:W-:Y:S01]  /*8a60*/  R2UR UR4, R31 ;  /* 0x000000001f0472ca */ /* 0x000fe200000e0000 */
[----:B------:R-:W-:Y:S01]  /*8a70*/  ULDC.64 UR6, c[0x0][0x2d8] ;  /* 0x0000b60000067ab9 */ /* 0x000fe20000000a00 */
[----:B------:R-:W-:Y:S01]  /*8a80*/  SHF.R.S32.HI R35, RZ, 0x1f, R27 ;  /* 0x0000001fff237819 */ /* 0x000fe2000001141b */
[----:B------:R-:W-:Y:S02]  /*8a90*/  ULOP3.LUT UP0, URZ, UR5, 0x3ff, URZ, 0xc0, !UPT ;  /* 0x000003ff053f7892 */ /* 0x000fe4000f80c03f */
[----:B------:R-:W-:Y:S01]  /*8aa0*/  UIMAD.WIDE.U32 UR40, UR42, UR6, URZ ;  /* 0x000000062a2872a5 */ /* 0x000fe2000f8e003f */
[----:B------:R-:W-:Y:S03]  /*8ab0*/  BAR.SYNC.DEFER_BLOCKING 0x8, 0x180 ;  /* 0x0206000000007b1d */ /* 0x000fe60000010000 */
[----:B------:R-:W-:-:S04]  /*8ac0*/  PLOP3.LUT P0, PT, PT, PT, UP0, 0x80, 0x0 ;  /* 0x000000000000781c */ /* 0x000fc80003f0f008 */
[----:B------:R-:W-:-:S04]  /*8ad0*/  UIMAD UR4, UR4, UR6, URZ ;  /* 0x00000006040472a4 */ /* 0x000fc8000f8e023f */
[----:B------:R-:W-:-:S04]  /*8ae0*/  UIMAD UR4, UR42, UR7, UR4 ;  /* 0x000000072a0472a4 */ /* 0x000fc8000f8e0204 */
[----:B------:R-:W-:Y:S01]  /*8af0*/  UIADD3 UR46, UR41, UR4, URZ ;  /* 0x00000004292e7290 */ /* 0x000fe2000fffe03f */
[----:B------:R-:W-:Y:S11]  /*8b00*/  @!P0 BRA `(.L_x_50) ;  /* 0x0000000000408947 */ /* 0x000ff60003800000 */
[----:B------:R-:W-:Y:S01]  /*8b10*/  MOV R2, 0x0 ;  /* 0x0000000000027802 */ /* 0x000fe20000000f00 */
[----:B------:R-:W-:Y:S01]  /*8b20*/  ULDC.64 UR6, c[0x4][0xf0] ;  /* 0x01003c0000067ab9 */ /* 0x000fe20000000a00 */
[----:B------:R-:W-:Y:S01]  /*8b30*/  ULDC.64 UR8, c[0x4][0xf8] ;  /* 0x01003e0000087ab9 */ /* 0x000fe20000000a00 */
[----:B------:R-:W-:Y:S01]  /*8b40*/  ULDC.64 UR4, c[0x4][0x88] ;  /* 0x0100220000047ab9 */ /* 0x000fe20000000a00 */
[----:B------:R-:W-:Y:S01]  /*8b50*/  IMAD.U32 R4, RZ, RZ, UR6 ;  /* 0x00000006ff047e24 */ /* 0x000fe2000f8e00ff */
[----:B------:R-:W-:Y:S01]  /*8b60*/  MOV R5, UR7 ;  /* 0x0000000700057c02 */ /* 0x000fe20008000f00 */
[----:B------:R-:W0:Y:S01]  /*8b70*/  LDC.64 R2, c[0x4][R2] ;  /* 0x0100000002027b82 */ /* 0x000e220000000a00 */
[----:B------:R-:W-:Y:S01]  /*8b80*/  IMAD.U32 R6, RZ, RZ, UR8 ;  /* 0x00000008ff067e24 */ /* 0x000fe2000f8e00ff */
[----:B------:R-:W-:Y:S01]  /*8b90*/  MOV R10, UR4 ;  /* 0x00000004000a7c02 */ /* 0x000fe20008000f00 */
[----:B------:R-:W-:Y:S01]  /*8ba0*/  IMAD.U32 R7, RZ, RZ, UR9 ;  /* 0x00000009ff077e24 */ /* 0x000fe2000f8e00ff */
[----:B------:R-:W-:Y:S01]  /*8bb0*/  MOV R12, 0x1 ;  /* 0x00000001000c7802 */ /* 0x000fe20000000f00 */
[----:B------:R-:W-:-:S02]  /*8bc0*/  IMAD.U32 R11, RZ, RZ, UR5 ;  /* 0x00000005ff0b7e24 */ /* 0x000fc4000f8e00ff */
[----:B------:R-:W-:Y:S02]  /*8bd0*/  IMAD.MOV.U32 R8, RZ, RZ, 0x70 ;  /* 0x00000070ff087424 */ /* 0x000fe400078e00ff */
[----:B------:R-:W-:-:S07]  /*8be0*/  IMAD.MOV.U32 R13, RZ, RZ, RZ ;  /* 0x000000ffff0d7224 */ /* 0x000fce00078e00ff */
[----:B------:R-:W-:-:S07]  /*8bf0*/  LEPC R20, `(.L_x_50) ;  /* 0x000000001014794e */ /* 0x000fce0000000000 */
[----:B0-----:R-:W-:Y:S05]  /*8c00*/  CALL.ABS.NOINC R2 ;  /* 0x0000000002007343 */ /* 0x001fea0003c00000 */
.L_x_50:
[----:B------:R-:W0:Y:S01]  /*8c10*/  LDC R6, c[0x0][0x448] ;  /* 0x00011200ff067b82 */ /* 0x000e220000000800 */
[----:B------:R-:W-:Y:S01]  /*8c20*/  ULDC.64 UR4, c[0x0][0x2e0] ;  /* 0x0000b80000047ab9 */ /* 0x000fe20000000a00 */
[----:B------:R-:W-:Y:S01]  /*8c30*/  IMAD R7, R24, 0x80, R33 ;  /* 0x0000008018077824 */ /* 0x000fe200078e0221 */
[----:B------:R-:W-:Y:S01]  /*8c40*/  MOV R3, UR46 ;  /* 0x0000002e00037c02 */ /* 0x000fe20008000f00 */
[----:B------:R-:W-:Y:S02]  /*8c50*/  IMAD R0, R35, UR4, RZ ;  /* 0x0000000423007c24 */ /* 0x000fe4000f8e02ff */
[----:B------:R-:W-:Y:S02]  /*8c60*/  IMAD.U32 R5, RZ, RZ, UR41 ;  /* 0x00000029ff057e24 */ /* 0x000fe4000f8e00ff */
[----:B------:R-:W-:Y:S02]  /*8c70*/  IMAD R9, R27, UR5, R0 ;  /* 0x000000051b097c24 */ /* 0x000fe4000f8e0200 */
[----:B------:R-:W-:-:S02]  /*8c80*/  IMAD.MOV.U32 R5, RZ, RZ, R7 ;  /* 0x000000ffff057224 */ /* 0x000fc400078e0007 */
[----:B------:R-:W-:-:S05]  /*8c90*/  IMAD.U32 R4, RZ, RZ, UR40 ;  /* 0x00000028ff047e24 */ /* 0x000fca000f8e00ff */
[----:B------:R-:W-:-:S05]  /*8ca0*/  MOV R2, R4 ;  /* 0x0000000400027202 */ /* 0x000fca0000000f00 */
[----:B------:R-:W-:Y:S01]  /*8cb0*/  IMAD.WIDE.U32 R2, R27, UR4, R2 ;  /* 0x000000041b027c25 */ /* 0x000fe2000f8e0002 */
[----:B------:R-:W-:Y:S01]  /*8cc0*/  ULDC.64 UR4, c[0x0][0x2d0] ;  /* 0x0000b40000047ab9 */ /* 0x000fe20000000a00 */
[----:B0-----:R-:W-:Y:S02]  /*8cd0*/  ISETP.NE.AND P0, PT, R6, 0x1, PT ;  /* 0x000000010600780c */ /* 0x001fe40003f05270 */
[----:B------:R-:W-:-:S11]  /*8ce0*/  IMAD.IADD R3, R3, 0x1, R9 ;  /* 0x0000000103037824 */ /* 0x000fd600078e0209 */
[----:B------:R-:W0:Y:S08]  /*8cf0*/  @P0 LDC R8, c[0x0][0x44c] ;  /* 0x00011300ff080b82 */ /* 0x000e300000000800 */
[----:B------:R-:W1:Y:S01]  /*8d00*/  @P0 LDC R11, c[0x0][0x450] ;  /* 0x00011400ff0b0b82 */ /* 0x000e620000000800 */
[----:B0-----:R-:W-:-:S05]  /*8d10*/  @P0 IMAD.HI.U32 R0, R7, R8, RZ ;  /* 0x0000000807000227 */ /* 0x001fca00078e00ff */
[----:B-1----:R-:W-:-:S04]  /*8d20*/  @P0 SHF.R.U32.HI R5, RZ, R11, R0 ;  /* 0x0000000bff050219 */ /* 0x002fc80000011600 */
[C---:B------:R-:W-:Y:S01]  /*8d30*/  IADD3 R0, -R5.reuse, RZ, RZ ;  /* 0x000000ff05007210 */ /* 0x040fe20007ffe1ff */
[----:B------:R-:W-:-:S04]  /*8d40*/  IMAD.WIDE.U32 R2, R5, UR4, R2 ;  /* 0x0000000405027c25 */ /* 0x000fc8000f8e0002 */
[----:B------:R-:W-:Y:S01]  /*8d50*/  IMAD R7, R6, R0, R7 ;  /* 0x0000000006077224 */ /* 0x000fe200078e0207 */
[----:B------:R-:W-:-:S05]  /*8d60*/  SHF.R.S32.HI R0, RZ, 0x1f, R5 ;  /* 0x0000001fff007819 */ /* 0x000fca0000011405 */
[----:B------:R-:W-:-:S04]  /*8d70*/  IMAD R0, R0, UR4, RZ ;  /* 0x0000000400007c24 */ /* 0x000fc8000f8e02ff */
[----:B------:R-:W-:Y:S01]  /*8d80*/  IMAD R5, R5, UR5, R0 ;  /* 0x0000000505057c24 */ /* 0x000fe2000f8e0200 */
[----:B------:R-:W-:Y:S01]  /*8d90*/  SHF.R.S32.HI R0, RZ, 0x1f, R7 ;  /* 0x0000001fff007819 */ /* 0x000fe20000011407 */
[----:B------:R-:W-:Y:S02]  /*8da0*/  ULDC.64 UR4, c[0x0][0x2c8] ;  /* 0x0000b20000047ab9 */ /* 0x000fe40000000a00 */
[----:B------:R-:W-:Y:S02]  /*8db0*/  IMAD.IADD R3, R3, 0x1, R5 ;  /* 0x0000000103037824 */ /* 0x000fe400078e0205 */
[----:B------:R-:W-:Y:S02]  /*8dc0*/  IMAD R0, R0, UR4, RZ ;  /* 0x0000000400007c24 */ /* 0x000fe4000f8e02ff */
[----:B------:R-:W-:-:S04]  /*8dd0*/  IMAD.WIDE.U32 R2, R7, UR4, R2 ;  /* 0x0000000407027c25 */ /* 0x000fc8000f8e0002 */
[----:B------:R-:W-:Y:S01]  /*8de0*/  IMAD R5, R7, UR5, R0 ;  /* 0x0000000507057c24 */ /* 0x000fe2000f8e0200 */
[----:B------:R-:W-:Y:S02]  /*8df0*/  ULDC.64 UR4, c[0x0][0x280] ;  /* 0x0000a00000047ab9 */ /* 0x000fe40000000a00 */
[C---:B------:R-:W-:Y:S01]  /*8e00*/  LEA R0, P0, R2.reuse, UR4, 0x1 ;  /* 0x0000000402007c11 */ /* 0x040fe2000f8008ff */
[----:B------:R-:W-:Y:S01]  /*8e10*/  IMAD.IADD R3, R3, 0x1, R5 ;  /* 0x0000000103037824 */ /* 0x000fe200078e0205 */
[----:B------:R-:W-:Y:S02]  /*8e20*/  ULDC UR4, c[0x0][0x2b8] ;  /* 0x0000ae0000047ab9 */ /* 0x000fe40000000800 */
[----:B------:R-:W-:Y:S02]  /*8e30*/  ISETP.GE.AND P2, PT, R19, UR4, PT ;  /* 0x0000000413007c0c */ /* 0x000fe4000bf46270 */
[----:B------:R-:W-:Y:S01]  /*8e40*/  LEA.HI.X R8, R2, UR5, R3, 0x1, P0 ;  /* 0x0000000502087c11 */ /* 0x000fe200080f0c03 */
[----:B------:R-:W-:Y:S01]  /*8e50*/  UMOV UR5, 0xffffffff ;  /* 0xffffffff00057882 */ /* 0x000fe20000000000 */
[----:B------:R-:W-:-:S02]  /*8e60*/  ISETP.GE.AND P0, PT, R23, UR4, PT ;  /* 0x0000000417007c0c */ /* 0x000fc4000bf06270 */
[----:B------:R-:W-:Y:S01]  /*8e70*/  ISETP.GE.AND P3, PT, R30, UR4, PT ;  /* 0x000000041e007c0c */ /* 0x000fe2000bf66270 */
[----:B------:R-:W-:-:S12]  /*8e80*/  BRA.DIV UR5, `(.L_x_51) ;  /* 0x0000002a05307947 */ /* 0x000fd8000b800000 */
[----:B------:R-:W-:Y:S01]  /*8e90*/  SHFL.IDX PT, R3, R8, RZ, 0x181f ;  /* 0x00181fff08037589 */ /* 0x000fe200000e0000 */
[----:B------:R-:W-:Y:S01]  /*8ea0*/  ULDC UR4, c[0x0][0x288] ;  /* 0x0000a20000047ab9 */ /* 0x000fe20000000800 */
[----:B------:R-:W-:Y:S01]  /*8eb0*/  LEA R7, R24, R37, 0x7 ;  /* 0x0000002518077211 */ /* 0x000fe200078e38ff */
[----:B------:R-:W-:Y:S01]  /*8ec0*/  IMAD R6, R6, UR4, RZ ;  /* 0x0000000406067c24 */ /* 0x000fe2000f8e02ff */
[----:B------:R-:W0:Y:S03]  /*8ed0*/  SHFL.IDX PT, R2, R0, RZ, 0x181f ;  /* 0x00181fff00027589 */ /* 0x000e2600000e0000 */
[C---:B------:R-:W-:Y:S01]  /*8ee0*/  VIADD R11, R7.reuse, 0x10 ;  /* 0x00000010070b7836 */ /* 0x040fe20000000000 */
[----:B------:R-:W-:Y:S01]  /*8ef0*/  ISETP.GE.AND P1, PT, R7, R6, PT ;  /* 0x000000060700720c */ /* 0x000fe20003f26270 */
[----:B------:R-:W-:Y:S04]  /*8f00*/  SHFL.IDX PT, R5, R8, 0x1, 0x181f ;  /* 0x00381f0008057f89 */ /* 0x000fe800000e0000 */
[----:B------:R-:W1:Y:S04]  /*8f10*/  SHFL.IDX PT, R4, R0, 0x1, 0x181f ;  /* 0x00381f0000047f89 */ /* 0x000e6800000e0000 */
[----:B------:R-:W-:Y:S04]  /*8f20*/  SHFL.IDX PT, R14, R0, 0x7, 0x181f ;  /* 0x00f81f00000e7f89 */ /* 0x000fe800000e0000 */
[----:B------:R-:W-:Y:S01]  /*8f30*/  @!P1 LEA R9, R25, UR45, 0x1 ;  /* 0x0000002d19099c11 */ /* 0x000fe2000f8e08ff */
[----:B0-----:R-:W-:-:S05]  /*8f40*/  @!P1 IMAD.WIDE.U32 R2, R30, 0x2, R2 ;  /* 0x000000021e029825 */ /* 0x001fca00078e0002 */
[----:B------:R-:W-:Y:S04]  /*8f50*/  @!P1 LDGSTS.E.BYPASS.LTC128B.128 [R9+0xc400], desc[UR38][R2.64], !P3 ;  /* 0x0c40000002099fae */ /* 0x000fe8000d901d66 */
[----:B------:R-:W-:Y:S04]  /*8f60*/  @!P1 LDGSTS.E.BYPASS.LTC128B.128 [R9+0x10400], desc[UR38][R2.64+0x80], !P2 ;  /* 0x1040008002099fae */ /* 0x000fe8000d101d66 */
[----:B------:R0:W-:Y:S01]  /*8f70*/  @!P1 LDGSTS.E.BYPASS.LTC128B.128 [R9+0x14400], desc[UR38][R2.64+0x100], !P0 ;  /* 0x1440010002099fae */ /* 0x0001e2000c101d66 */
[----:B------:R-:W-:Y:S02]  /*8f80*/  ISETP.GE.AND P1, PT, R11, R6, PT ;  /* 0x000000060b00720c */ /* 0x000fe40003f26270 */
[C---:B------:R-:W-:Y:S01]  /*8f90*/  IADD3 R11, R7.reuse, 0x30, RZ ;  /* 0x00000030070b7810 */ /* 0x040fe20007ffe0ff */
[----:B0-----:R-:W-:Y:S01]  /*8fa0*/  SHFL.IDX PT, R3, R8, 0x2, 0x181f ;  /* 0x00581f0008037f89 */ /* 0x001fe200000e0000 */
[----:B------:R-:W-:-:S09]  /*8fb0*/  VIADD R9, R7, 0x20 ;  /* 0x0000002007097836 */ /* 0x000fd20000000000 */
[----:B------:R-:W-:Y:S01]  /*8fc0*/  @!P1 LEA R19, R25, UR45, 0x1 ;  /* 0x0000002d19139c11 */ /* 0x000fe2000f8e08ff */
[----:B-1----:R-:W-:Y:S01]  /*8fd0*/  @!P1 IMAD.WIDE.U32 R4, R30, 0x2, R4 ;  /* 0x000000021e049825 */ /* 0x002fe200078e0004 */
[----:B------:R-:W0:Y:S04]  /*8fe0*/  SHFL.IDX PT, R2, R0, 0x2, 0x181f ;  /* 0x00581f0000027f89 */ /* 0x000e2800000e0000 */
[----:B------:R-:W-:Y:S04]  /*8ff0*/  @!P1 LDGSTS.E.BYPASS.LTC128B.128 [R19+0xcc00], desc[UR38][R4.64], !P3 ;  /* 0x0cc0000004139fae */ /* 0x000fe8000d901d66 */
[----:B------:R-:W-:Y:S04]  /*9000*/  @!P1 LDGSTS.E.BYPASS.LTC128B.128 [R19+0x10c00], desc[UR38][R4.64+0x80], !P2 ;  /* 0x10c0008004139fae */ /* 0x000fe8000d101d66 */
[----:B------:R1:W-:Y:S01]  /*9010*/  @!P1 LDGSTS.E.BYPASS.LTC128B.128 [R19+0x14c00], desc[UR38][R4.64+0x100], !P0 ;  /* 0x14c0010004139fae */ /* 0x0003e2000c101d66 */
[----:B------:R-:W-:-:S03]  /*9020*/  ISETP.GE.AND P1, PT, R9, R6, PT ;  /* 0x000000060900720c */ /* 0x000fc60003f26270 */
[----:B-1----:R-:W-:Y:S10]  /*9030*/  SHFL.IDX PT, R5, R8, 0x3, 0x181f ;  /* 0x00781f0008057f89 */ /* 0x002ff400000e0000 */
[----:B0-----:R-:W-:Y:S01]  /*9040*/  @!P1 IMAD.WIDE.U32 R2, R30, 0x2, R2 ;  /* 0x000000021e029825 */ /* 0x001fe200078e0002 */
[----:B------:R-:W-:Y:S01]  /*9050*/  @!P1 LEA R9, R25, UR45, 0x1 ;  /* 0x0000002d19099c11 */ /* 0x000fe2000f8e08ff */
[----:B------:R-:W0:Y:S04]  /*9060*/  SHFL.IDX PT, R4, R0, 0x3, 0x181f ;  /* 0x00781f0000047f89 */ /* 0x000e2800000e0000 */
[----:B------:R-:W-:Y:S04]  /*9070*/  @!P1 LDGSTS.E.BYPASS.LTC128B.128 [R9+0xd400], desc[UR38][R2.64], !P3 ;  /* 0x0d40000002099fae */ /* 0x000fe8000d901d66 */
[----:B------:R-:W-:Y:S04]  /*9080*/  @!P1 LDGSTS.E.BYPASS.LTC128B.128 [R9+0x11400], desc[UR38][R2.64+0x80], !P2 ;  /* 0x1140008002099fae */ /* 0x000fe8000d101d66 */
[----:B------:R1:W-:Y:S01]  /*9090*/  @!P1 LDGSTS.E.BYPASS.LTC128B.128 [R9+0x15400], desc[UR38][R2.64+0x100], !P0 ;  /* 0x1540010002099fae */ /* 0x0003e2000c101d66 */
[----:B------:R-:W-:Y:S01]  /*90a0*/  ISETP.GE.AND P1, PT, R11, R6, PT ;  /* 0x000000060b00720c */ /* 0x000fe20003f26270 */
[----:B------:R-:W-:-:S02]  /*90b0*/  VIADD R11, R7, 0x50 ;  /* 0x00000050070b7836 */ /* 0x000fc40000000000 */
[----:B-1----:R-:W-:Y:S01]  /*90c0*/  SHFL.IDX PT, R3, R8, 0x4, 0x181f ;  /* 0x00981f0008037f89 */ /* 0x002fe200000e0000 */
[----:B------:R-:W-:-:S09]  /*90d0*/  VIADD R9, R7, 0x40 ;  /* 0x0000004007097836 */ /* 0x000fd20000000000 */
[----:B------:R-:W-:Y:S01]  /*90e0*/  @!P1 LEA R19, R25, UR45, 0x1 ;  /* 0x0000002d19139c11 */ /* 0x000fe2000f8e08ff */
[----:B0-----:R-:W-:Y:S01]  /*90f0*/  @!P1 IMAD.WIDE.U32 R4, R30, 0x2, R4 ;  /* 0x000000021e049825 */ /* 0x001fe200078e0004 */
        /* <DEDUP_REMOVED lines=12> */
[----:B------:R-:W-:-:S03]  /*91c0*/  ISETP.GE.AND P1, PT, R11, R6, PT ;  /* 0x000000060b00720c */ /* 0x000fc60003f26270 */
[----:B-1----:R-:W-:Y:S01]  /*91d0*/  SHFL.IDX PT, R3, R8, 0x6, 0x181f ;  /* 0x00d81f0008037f89 */ /* 0x002fe200000e0000 */
[----:B------:R-:W-:-:S09]  /*91e0*/  IADD3 R9, R7, 0x60, RZ ;  /* 0x0000006007097810 */ /* 0x000fd20007ffe0ff */
[----:B0-----:R-:W-:Y:S01]  /*91f0*/  @!P1 IMAD.WIDE.U32 R4, R30, 0x2, R4 ;  /* 0x000000021e049825 */ /* 0x001fe200078e0004 */
[----:B------:R-:W-:Y:S01]  /*9200*/  @!P1 LEA R19, R25, UR45, 0x1 ;  /* 0x0000002d19139c11 */ /* 0x000fe2000f8e08ff */
[----:B------:R-:W0:Y:S04]  /*9210*/  SHFL.IDX PT, R2, R0, 0x6, 0x181f ;  /* 0x00d81f0000027f89 */ /* 0x000e2800000e0000 */
[----:B------:R-:W-:Y:S04]  /*9220*/  @!P1 LDGSTS.E.BYPASS.LTC128B.128 [R19+0xec00], desc[UR38][R4.64], !P3 ;  /* 0x0ec0000004139fae */ /* 0x000fe8000d901d66 */
[----:B------:R-:W-:Y:S04]  /*9230*/  @!P1 LDGSTS.E.BYPASS.LTC128B.128 [R19+0x12c00], desc[UR38][R4.64+0x80], !P2 ;  /* 0x12c0008004139fae */ /* 0x000fe8000d101d66 */
[----:B------:R1:W-:Y:S01]  /*9240*/  @!P1 LDGSTS.E.BYPASS.LTC128B.128 [R19+0x16c00], desc[UR38][R4.64+0x100], !P0 ;  /* 0x16c0010004139fae */ /* 0x0003e2000c101d66 */
[----:B------:R-:W-:-:S03]  /*9250*/  ISETP.GE.AND P1, PT, R9, R6, PT ;  /* 0x000000060900720c */ /* 0x000fc60003f26270 */
[----:B-1----:R1:W2:Y:S10]  /*9260*/  SHFL.IDX PT, R4, R8, 0x7, 0x181f ;  /* 0x00f81f0008047f89 */ /* 0x0022b400000e0000 */
[----:B0-----:R-:W-:Y:S01]  /*9270*/  @!P1 IMAD.WIDE.U32 R2, R30, 0x2, R2 ;  /* 0x000000021e029825 */ /* 0x001fe200078e0002 */
[----:B------:R-:W-:-:S05]  /*9280*/  @!P1 LEA R9, R25, UR45, 0x1 ;  /* 0x0000002d19099c11 */ /* 0x000fca000f8e08ff */
[----:B------:R1:W-:Y:S04]  /*9290*/  @!P1 LDGSTS.E.BYPASS.LTC128B.128 [R9+0xf400], desc[UR38][R2.64], !P3 ;  /* 0x0f40000002099fae */ /* 0x0003e8000d901d66 */
[----:B------:R1:W-:Y:S04]  /*92a0*/  @!P1 LDGSTS.E.BYPASS.LTC128B.128 [R9+0x13400], desc[UR38][R2.64+0x80], !P2 ;  /* 0x1340008002099fae */ /* 0x0003e8000d101d66 */
[----:B------:R1:W-:Y:S02]  /*92b0*/  @!P1 LDGSTS.E.BYPASS.LTC128B.128 [R9+0x17400], desc[UR38][R2.64+0x100], !P0 ;  /* 0x1740010002099fae */ /* 0x0003e4000c101d66 */
.L_x_119:
[----:B------:R-:W-:Y:S01]  /*92c0*/  VIADD R7, R7, 0x70 ;  /* 0x0000007007077836 */ /* 0x000fe20000000000 */
[----:B------:R-:W-:Y:S01]  /*92d0*/  BSSY B0, `(.L_x_52) ;  /* 0x000000d000007945 */ /* 0x000fe20003800000 */
[----:B-1----:R-:W-:Y:S01]  /*92e0*/  IMAD.MOV.U32 R2, RZ, RZ, R14 ;  /* 0x000000ffff027224 */ /* 0x002fe200078e000e */
[----:B--2---:R-:W-:Y:S02]  /*92f0*/  MOV R3, R4 ;  /* 0x0000000400037202 */ /* 0x004fe40000000f00 */
[----:B------:R-:W-:-:S13]  /*9300*/  ISETP.GE.AND P1, PT, R7, R6, PT ;  /* 0x000000060700720c */ /* 0x000fda0003f26270 */
[----:B------:R-:W-:Y:S05]  /*9310*/  @P1 BRA `(.L_x_53) ;  /* 0x0000000000201947 */ /* 0x000fea0003800000 */
[----:B------:R-:W-:Y:S01]  /*9320*/  IMAD.WIDE.U32 R2, R30, 0x2, R2 ;  /* 0x000000021e027825 */ /* 0x000fe200078e0002 */
[----:B------:R-:W-:-:S05]  /*9330*/  LEA R5, R25, UR45, 0x1 ;  /* 0x0000002d19057c11 */ /* 0x000fca000f8e08ff */
[----:B------:R-:W-:Y:S01]  /*9340*/  @!PT LDS RZ, [RZ] ;  /* 0x00000000fffff984 */ /* 0x000fe20000000800 */
[----:B------:R-:W-:Y:S01]  /*9350*/  @!PT LDS RZ, [RZ] ;  /* 0x00000000fffff984 */ /* 0x000fe20000000800 */
[----:B------:R-:W-:Y:S01]  /*9360*/  @!PT LDS RZ, [RZ] ;  /* 0x00000000fffff984 */ /* 0x000fe20000000800 */
[----:B------:R0:W-:Y:S04]  /*9370*/  LDGSTS.E.BYPASS.LTC128B.128 [R5+0xfc00], desc[UR38][R2.64], !P3 ;  /* 0x0fc0000002057fae */ /* 0x0001e8000d901d66 */
[----:B------:R0:W-:Y:S04]  /*9380*/  LDGSTS.E.BYPASS.LTC128B.128 [R5+0x13c00], desc[UR38][R2.64+0x80], !P2 ;  /* 0x13c0008002057fae */ /* 0x0001e8000d101d66 */
[----:B------:R0:W-:Y:S02]  /*9390*/  LDGSTS.E.BYPASS.LTC128B.128 [R5+0x17c00], desc[UR38][R2.64+0x100], !P0 ;  /* 0x17c0010002057fae */ /* 0x0001e4000c101d66 */
.L_x_53:
[----:B------:R-:W-:Y:S05]  /*93a0*/  BSYNC B0 ;  /* 0x0000000000007941 */ /* 0x000fea0003800000 */
.L_x_52:
[----:B------:R-:W-:Y:S01]  /*93b0*/  NOP ;  /* 0x0000000000007918 */ /* 0x000fe20000000000 */
[----:B------:R-:W-:Y:S01]  /*93c0*/  SYNCS.ARRIVE.TRANS64.RED.A0T1 RZ, [UR45+0x2a800], RZ ;  /* 0x02a800ffffff79a7 */ /* 0x000fe2000820042d */
[----:B------:R-:W-:Y:S01]  /*93d0*/  IMAD.MOV.U32 R0, RZ, RZ, 0x1 ;  /* 0x00000001ff007424 */ /* 0x000fe200078e00ff */
[----:B------:R-:W-:Y:S04]  /*93e0*/  ARRIVES.LDGSTSBAR.64.TRANSCNT [UR45+0x2a800] ;  /* 0x02a80000ff0079b0 */ /* 0x000fe80008000aad */
[----:B------:R-:W-:Y:S01]  /*93f0*/  SHF.L.U32 R0, R0, 0x1f, RZ ;  /* 0x0000001f00007819 */ /* 0x000fe200000006ff */
[----:B------:R-:W-:Y:S01]  /*9400*/  NOP ;  /* 0x0000000000007918 */ /* 0x000fe20000000000 */
[----:B------:R-:W-:Y:S02]  /*9410*/  SYNCS.ARRIVE.TRANS64.A1T0 RZ, [UR45+0x2a800], RZ ;  /* 0x02a800ffffff79a7 */ /* 0x000fe4000810002d */
[----:B------:R-:W1:Y:S02]  /*9420*/  SYNCS.PHASECHK.TRANS64.TRYWAIT P0, [UR45+0x2a820], R0 ;  /* 0x02a82000ff0075a7 */ /* 0x000e64000800016d */
[----:B-1----:R-:W-:Y:S05]  /*9430*/  @!P0 BRA `(.L_x_54) ;  /* 0x0000002c004c8947 */ /* 0x002fea0003800000 */
.L_x_120:
[----:B------:R-:W-:Y:S01]  /*9440*/  UIADD3 UR4, UR49, -0x2, URZ ;  /* 0xfffffffe31047890 */ /* 0x000fe2000fffe03f */
[----:B------:R-:W-:Y:S01]  /*9450*/  IMAD.MOV.U32 R24, RZ, RZ, 0x1 ;  /* 0x00000001ff187424 */ /* 0x000fe200078e00ff */
[----:B------:R-:W-:Y:S02]  /*9460*/  MOV R21, RZ ;  /* 0x000000ff00157202 */ /* 0x000fe40000000f00 */
[----:B------:R-:W-:-:S06]  /*9470*/  UISETP.GE.AND UP0, UPT, UR4, UR48, UPT ;  /* 0x000000300400728c */ /* 0x000fcc000bf06270 */
[----:B------:R-:W-:-:S13]  /*9480*/  PLOP3.LUT P0, PT, PT, PT, UP0, 0x80, 0x0 ;  /* 0x000000000000781c */ /* 0x000fda0003f0f008 */
[----:B------:R-:W-:Y:S05]  /*9490*/  @!P0 BRA `(.L_x_55) ;  /* 0x0000000c00dc8947 */ /* 0x000fea0003800000 */
[----:B------:R-:W-:Y:S01]  /*94a0*/  UIADD3 UR4, UR47, 0x1, URZ ;  /* 0x000000012f047890 */ /* 0x000fe2000fffe03f */
[----:B0-----:R-:W-:Y:S01]  /*94b0*/  LOP3.LUT R3, RZ, UR44, RZ, 0x33, !PT ;  /* 0x0000002cff037c12 */ /* 0x001fe2000f8e33ff */
[----:B------:R-:W-:Y:S01]  /*94c0*/  BSSY B0, `(.L_x_55) ;  /* 0x00000f4000007945 */ /* 0x000fe20003800000 */
[----:B------:R-:W-:Y:S01]  /*94d0*/  IADD3 R18, R26, R18, R37 ;  /* 0x000000121a127210 */ /* 0x000fe20007ffe025 */
[----:B------:R-:W-:Y:S01]  /*94e0*/  UIMAD UR4, UR4, UR37, URZ ;  /* 0x00000025040472a4 */ /* 0x000fe2000f8e023f */
[----:B------:R-:W-:Y:S01]  /*94f0*/  IADD3 R5, -R37, UR43, RZ ;  /* 0x0000002b25057c10 */ /* 0x000fe2000fffe1ff */
[----:B------:R-:W-:Y:S01]  /*9500*/  IMAD.SHL.U32 R35, R30, 0x2, RZ ;  /* 0x000000021e237824 */ /* 0x000fe200078e00ff */
[----:B------:R-:W-:Y:S01]  /*9510*/  MOV R23, 0x1 ;  /* 0x0000000100177802 */ /* 0x000fe20000000f00 */
[----:B------:R-:W-:Y:S02]  /*9520*/  VIADD R9, R18, 0xfffffee0 ;  /* 0xfffffee012097836 */ /* 0x000fe40000000000 */
[----:B------:R-:W-:Y:S01]  /*9530*/  LOP3.LUT R0, RZ, UR4, RZ, 0x33, !PT ;  /* 0x00000004ff007c12 */ /* 0x000fe2000f8e33ff */
[----:B------:R-:W-:-:S03]  /*9540*/  IMAD.MOV.U32 R10, RZ, RZ, RZ ;  /* 0x000000ffff0a7224 */ /* 0x000fc600078e00ff */
[----:B------:R-:W-:-:S04]  /*9550*/  VIMNMX R0, R0, R3, !PT ;  /* 0x0000000300007248 */ /* 0x000fc80007fe0100 */
[C---:B------:R-:W-:Y:S01]  /*9560*/  IADD3 R28, -R0.reuse, -0x2, RZ ;  /* 0xfffffffe001c7810 */ /* 0x040fe20007ffe1ff */
[C---:B------:R-:W-:Y:S02]  /*9570*/  IMAD R5, R0.reuse, 0x60, R5 ;  /* 0x0000006000057824 */ /* 0x040fe400078e0205 */
[----:B------:R-:W-:Y:S02]  /*9580*/  IMAD R9, R0, -0x60, R9 ;  /* 0xffffffa000097824 */ /* 0x000fe400078e0209 */
[----:B------:R-:W-:-:S07]  /*9590*/  VIADD R0, R5, 0xc0 ;  /* 0x000000c005007836 */ /* 0x000fce0000000000 */
.L_x_68:
[----:B------:R-:W0:Y:S01]  /*95a0*/  LDC R2, c[0x0][0x430] ;  /* 0x00010c00ff027b82 */ /* 0x000e220000000800 */
[----:B------:R-:W-:Y:S02]  /*95b0*/  ISETP.GT.U32.AND P1, PT, R33, 0x5f, PT ;  /* 0x0000005f2100780c */ /* 0x000fe40003f24070 */
[----:B------:R-:W-:-:S11]  /*95c0*/  MOV R11, R9 ;  /* 0x00000009000b7202 */ /* 0x000fd60000000f00 */
[----:B------:R-:W1:Y:S08]  /*95d0*/  @!P1 LDC.64 R6, c[0x0][0x428] ;  /* 0x00010a00ff069b82 */ /* 0x000e700000000a00 */
[----:B------:R-:W2:Y:S01]  /*95e0*/  @!P1 LDC.64 R4, c[0x0][0x418] ;  /* 0x00010600ff049b82 */ /* 0x000ea20000000a00 */
[----:B0-----:R-:W-:-:S13]  /*95f0*/  ISETP.NE.AND P0, PT, R2, 0x1, PT ;  /* 0x000000010200780c */ /* 0x001fda0003f05270 */
[----:B------:R-:W0:Y:S08]  /*9600*/  @P0 LDC R2, c[0x0][0x434] ;  /* 0x00010d00ff020b82 */ /* 0x000e300000000800 */
[----:B------:R-:W3:Y:S01]  /*9610*/  @P0 LDC R3, c[0x0][0x438] ;  /* 0x00010e00ff030b82 */ /* 0x000ee20000000800 */
[----:B0-----:R-:W-:-:S05]  /*9620*/  @P0 IMAD.HI.U32 R2, R9, R2, RZ ;  /* 0x0000000209020227 */ /* 0x001fca00078e00ff */
[----:B---3--:R-:W-:Y:S01]  /*9630*/  @P0 SHF.R.U32.HI R11, RZ, R3, R2 ;  /* 0x00000003ff0b0219 */ /* 0x008fe20000011602 */
[----:B-1----:R-:W-:-:S03]  /*9640*/  @!P1 IMAD R2, R34, R6, RZ ;  /* 0x0000000622029224 */ /* 0x002fc600078e02ff */
[--C-:B------:R-:W-:Y:S01]  /*9650*/  @!P1 SHF.R.S32.HI R3, RZ, 0x1f, R11.reuse ;  /* 0x0000001fff039819 */ /* 0x100fe2000001140b */
[----:B------:R-:W-:Y:S02]  /*9660*/  @!P1 IMAD R7, R32, R7, R2 ;  /* 0x0000000720079224 */ /* 0x000fe400078e0202 */
[----:B------:R-:W-:-:S04]  /*9670*/  @!P1 IMAD.MOV.U32 R2, RZ, RZ, R11 ;  /* 0x000000ffff029224 */ /* 0x000fc800078e000b */
[----:B------:R-:W-:Y:S01]  /*9680*/  @!P1 IMAD.WIDE.U32 R2, R32, R6, R2 ;  /* 0x0000000620029225 */ /* 0x000fe200078e0002 */
[----:B------:R-:W-:-:S03]  /*9690*/  MOV R6, RZ ;  /* 0x000000ff00067202 */ /* 0x000fc60000000f00 */
[----:B------:R-:W-:Y:S01]  /*96a0*/  @!P1 IMAD.IADD R3, R7, 0x1, R3 ;  /* 0x0000000107039824 */ /* 0x000fe200078e0203 */
[----:B--2---:R-:W-:-:S04]  /*96b0*/  @!P1 LEA R4, P0, R2, R4, 0x2 ;  /* 0x0000000402049211 */ /* 0x004fc800078010ff */
[----:B------:R-:W-:Y:S01]  /*96c0*/  @!P1 LEA.HI.X R5, R2, R5, R3, 0x2, P0 ;  /* 0x0000000502059211 */ /* 0x000fe200000f1403 */
[----:B------:R-:W-:-:S04]  /*96d0*/  VIADD R21, R10, 0x1 ;  /* 0x000000010a157836 */ /* 0x000fc80000000000 */
[----:B------:R0:W5:Y:S01]  /*96e0*/  @!P1 LDG.E R6, desc[UR38][R4.64] ;  /* 0x0000002604069981 */ /* 0x000162000c1e1900 */
[----:B------:R-:W-:Y:S02]  /*96f0*/  ISETP.NE.AND P1, PT, R36, 0x3, PT ;  /* 0x000000032400780c */ /* 0x000fe40003f25270 */
[----:B------:R-:W-:-:S04]  /*9700*/  ISETP.NE.AND P0, PT, R21, 0x2, PT ;  /* 0x000000021500780c */ /* 0x000fc80003f05270 */
[----:B------:R-:W-:Y:S02]  /*9710*/  SEL R24, RZ, 0x1, P0 ;  /* 0x00000001ff187807 */ /* 0x000fe40000000000 */
[----:B------:R-:W-:Y:S02]  /*9720*/  SEL R21, R21, RZ, P0 ;  /* 0x000000ff15157207 */ /* 0x000fe40000000000 */
[----:B------:R-:W-:-:S03]  /*9730*/  LOP3.LUT R24, R23, R24, RZ, 0x3c, !PT ;  /* 0x0000001817187212 */ /* 0x000fc600078e3cff */
[----:B0-----:R-:W-:Y:S05]  /*9740*/  @!P1 BRA `(.L_x_56) ;  /* 0x0000000000049947 */ /* 0x001fea0003800000 */
[----:B------:R-:W-:Y:S01]  /*9750*/  BPT.TRAP 0x1 ;  /* 0x000000040000795c */ /* 0x000fe20000300000 */
.L_x_56:
[----:B------:R-:W-:Y:S01]  /*9760*/  LEA R8, R21, UR45, 0x3 ;  /* 0x0000002d15087c11 */ /* 0x000fe2000f8e18ff */
[----:B------:R-:W-:Y:S01]  /*9770*/  BSSY B1, `(.L_x_57) ;  /* 0x0000004000017945 */ /* 0x000fe20003800000 */
[----:B------:R-:W-:-:S04]  /*9780*/  SHF.L.U32 R3, R24, 0x1f, RZ ;  /* 0x0000001f18037819 */ /* 0x000fc800000006ff */
[----:B------:R-:W0:Y:S02]  /*9790*/  SYNCS.PHASECHK.TRANS64.TRYWAIT P0, [R8+URZ+0x2a840], R3 ;  /* 0x02a84003080075a7 */ /* 0x000e24000800017f */
[----:B0-----:R-:W-:Y:S05]  /*97a0*/  @!P0 BRA `(.L_x_58) ;  /* 0x0000002800888947 */ /* 0x001fea0003800000 */
.L_x_121:
[----:B------:R-:W-:Y:S05]  /*97b0*/  BSYNC B1 ;  /* 0x0000000000017941 */ /* 0x000fea0003800000 */
.L_x_57:
[----:B------:R-:W-:Y:S01]  /*97c0*/  ULDC UR4, c[0x0][0x430] ;  /* 0x00010c0000047ab9 */ /* 0x000fe20000000800 */
[----:B-----5:R-:W-:Y:S01]  /*97d0*/  SHF.R.S32.HI R27, RZ, 0x1f, R6 ;  /* 0x0000001fff1b7819 */ /* 0x020fe20000011406 */
[----:B------:R-:W-:Y:S01]  /*97e0*/  UIADD3 UR4, -UR4, URZ, URZ ;  /* 0x0000003f04047290 */ /* 0x000fe2000fffe13f */
[----:B------:R-:W-:Y:S01]  /*97f0*/  R2UR UR6, R31 ;  /* 0x000000001f0672ca */ /* 0x000fe200000e0000 */
[----:B------:R-:W-:Y:S01]  /*9800*/  IMAD R19, R21, 0x4800, R25 ;  /* 0x0000480015137824 */ /* 0x000fe200078e0219 */
[C---:B------:R-:W-:Y:S02]  /*9810*/  LOP3.LUT P3, RZ, R22.reuse, 0x4, RZ, 0xc0, !PT ;  /* 0x0000000416ff7812 */ /* 0x040fe4000786c0ff */
[C---:B------:R-:W-:Y:S01]  /*9820*/  LOP3.LUT P2, RZ, R22.reuse, 0x2, RZ, 0xc0, !PT ;  /* 0x0000000216ff7812 */ /* 0x040fe2000784c0ff */
[----:B------:R-:W-:Y:S01]  /*9830*/  IMAD R7, R11, UR4, R9 ;  /* 0x000000040b077c24 */ /* 0x000fe2000f8e0209 */
[----:B------:R-:W-:Y:S01]  /*9840*/  ULDC.64 UR4, c[0x0][0x300] ;  /* 0x0000c00000047ab9 */ /* 0x000fe20000000a00 */
[----:B------:R-:W-:-:S03]  /*9850*/  LOP3.LUT P1, RZ, R22, 0x1, RZ, 0xc0, !PT ;  /* 0x0000000116ff7812 */ /* 0x000fc6000782c0ff */
[----:B------:R-:W-:-:S05]  /*9860*/  SHF.R.S32.HI R26, RZ, 0x1f, R7 ;  /* 0x0000001fff1a7819 */ /* 0x000fca0000011407 */
[----:B------:R-:W-:-:S04]  /*9870*/  IMAD R2, R26, UR4, RZ ;  /* 0x000000041a027c24 */ /* 0x000fc8000f8e02ff */
[C---:B------:R-:W-:Y:S02]  /*9880*/  IMAD R5, R7.reuse, UR5, R2 ;  /* 0x0000000507057c24 */ /* 0x040fe4000f8e0202 */
[----:B0-----:R-:W-:Y:S01]  /*9890*/  IMAD.WIDE.U32 R2, R7, UR4, RZ ;  /* 0x0000000407027c25 */ /* 0x001fe2000f8e00ff */
        /* <DEDUP_REMOVED lines=14> */
[----:B------:R-:W-:-:S04]  /*9980*/  UMOV UR4, 0xffffffff ;  /* 0xffffffff00047882 */ /* 0x000fc80000000000 */
[----:B------:R-:W-:Y:S01]  /*9990*/  LEA.HI.X R20, R2, UR7, R3, 0x1, P0 ;  /* 0x0000000702147c11 */ /* 0x000fe200080f0c03 */
[----:B------:R-:W-:Y:S06]  /*99a0*/  BRA.DIV UR4, `(.L_x_59) ;  /* 0x0000002a041c7947 */ /* 0x000fec000b800000 */
[----:B------:R-:W0:Y:S01]  /*99b0*/  SHFL.IDX PT, R14, R18, RZ, 0x181f ;  /* 0x00181fff120e7589 */ /* 0x000e2200000e0000 */
[----:B------:R-:W-:-:S03]  /*99c0*/  LEA R19, R19, UR45, 0x1 ;  /* 0x0000002d13137c11 */ /* 0x000fc6000f8e08ff */
[----:B------:R-:W1:Y:S04]  /*99d0*/  SHFL.IDX PT, R3, R20, RZ, 0x181f ;  /* 0x00181fff14037589 */ /* 0x000e6800000e0000 */
[----:B------:R-:W-:Y:S04]  /*99e0*/  SHFL.IDX PT, R4, R20, 0x1, 0x181f ;  /* 0x00381f0014047f89 */ /* 0x000fe800000e0000 */
[----:B------:R-:W-:Y:S04]  /*99f0*/  SHFL.IDX PT, R12, R18, 0x2, 0x181f ;  /* 0x00581f00120c7f89 */ /* 0x000fe800000e0000 */
[----:B------:R-:W-:Y:S01]  /*9a00*/  SHFL.IDX PT, R5, R20, 0x2, 0x181f ;  /* 0x00581f0014057f89 */ /* 0x000fe200000e0000 */
[----:B0-----:R-:W-:-:S03]  /*9a10*/  IADD3 R2, P0, R14, R35, RZ ;  /* 0x000000230e027210 */ /* 0x001fc60007f1e0ff */
[----:B------:R-:W0:Y:S01]  /*9a20*/  SHFL.IDX PT, R14, R18, 0x1, 0x181f ;  /* 0x00381f00120e7f89 */ /* 0x000e2200000e0000 */
[----:B-1----:R-:W-:-:S05]  /*9a30*/  IADD3.X R3, RZ, R3, RZ, P0, !PT ;  /* 0x00000003ff037210 */ /* 0x002fca00007fe4ff */
[----:B------:R-:W-:Y:S04]  /*9a40*/  LDGSTS.E.BYPASS.LTC128B.128 [R19+0x18400], desc[UR38][R2.64], !P3 ;  /* 0x1840000002137fae */ /* 0x000fe8000d901d66 */
[----:B------:R-:W-:Y:S04]  /*9a50*/  LDGSTS.E.BYPASS.LTC128B.128 [R19+0x1b400], desc[UR38][R2.64+0x80], !P2 ;  /* 0x1b40008002137fae */ /* 0x000fe8000d101d66 */
[----:B------:R0:W-:Y:S02]  /*9a60*/  LDGSTS.E.BYPASS.LTC128B.128 [R19+0x1e400], desc[UR38][R2.64+0x100], !P1 ;  /* 0x1e40010002137fae */ /* 0x0001e4000c901d66 */
[----:B0-----:R-:W-:-:S02]  /*9a70*/  IADD3 R2, P0, R14, R35, RZ ;  /* 0x000000230e027210 */ /* 0x001fc40007f1e0ff */
[----:B------:R-:W0:Y:S03]  /*9a80*/  SHFL.IDX PT, R14, R18, 0x3, 0x181f ;  /* 0x00781f00120e7f89 */ /* 0x000e2600000e0000 */
[----:B------:R-:W-:Y:S01]  /*9a90*/  IMAD.X R3, RZ, RZ, R4, P0 ;  /* 0x000000ffff037224 */ /* 0x000fe200000e0604 */
[-C--:B------:R-:W-:Y:S02]  /*9aa0*/  IADD3 R4, P0, R12, R35.reuse, RZ ;  /* 0x000000230c047210 */ /* 0x080fe40007f1e0ff */
[----:B------:R-:W-:Y:S03]  /*9ab0*/  SHFL.IDX PT, R12, R18, 0x4, 0x181f ;  /* 0x00981f00120c7f89 */ /* 0x000fe600000e0000 */
[----:B------:R-:W-:Y:S01]  /*9ac0*/  IMAD.X R5, RZ, RZ, R5, P0 ;  /* 0x000000ffff057224 */ /* 0x000fe200000e0605 */
[----:B------:R-:W-:Y:S04]  /*9ad0*/  LDGSTS.E.BYPASS.LTC128B.128 [R19+0x18c00], desc[UR38][R2.64], !P3 ;  /* 0x18c0000002137fae */ /* 0x000fe8000d901d66 */
[----:B------:R-:W-:Y:S04]  /*9ae0*/  LDGSTS.E.BYPASS.LTC128B.128 [R19+0x1bc00], desc[UR38][R2.64+0x80], !P2 ;  /* 0x1bc0008002137fae */ /* 0x000fe8000d101d66 */
[----:B------:R1:W-:Y:S04]  /*9af0*/  LDGSTS.E.BYPASS.LTC128B.128 [R19+0x1ec00], desc[UR38][R2.64+0x100], !P1 ;  /* 0x1ec0010002137fae */ /* 0x0003e8000c901d66 */
[----:B------:R-:W-:Y:S04]  /*9b00*/  LDGSTS.E.BYPASS.LTC128B.128 [R19+0x19400], desc[UR38][R4.64], !P3 ;  /* 0x1940000004137fae */ /* 0x000fe8000d901d66 */
[----:B------:R-:W-:Y:S04]  /*9b10*/  LDGSTS.E.BYPASS.LTC128B.128 [R19+0x1c400], desc[UR38][R4.64+0x80], !P2 ;  /* 0x1c40008004137fae */ /* 0x000fe8000d101d66 */
[----:B-1----:R-:W1:Y:S01]  /*9b20*/  SHFL.IDX PT, R3, R20, 0x3, 0x181f ;  /* 0x00781f0014037f89 */ /* 0x002e6200000e0000 */
[----:B0-----:R-:W-:-:S03]  /*9b30*/  IADD3 R2, P0, R14, R35, RZ ;  /* 0x000000230e027210 */ /* 0x001fc60007f1e0ff */
[----:B------:R0:W-:Y:S04]  /*9b40*/  LDGSTS.E.BYPASS.LTC128B.128 [R19+0x1f400], desc[UR38][R4.64+0x100], !P1 ;  /* 0x1f40010004137fae */ /* 0x0001e8000c901d66 */
[----:B------:R-:W-:Y:S04]  /*9b50*/  SHFL.IDX PT, R14, R18, 0x5, 0x181f ;  /* 0x00b81f00120e7f89 */ /* 0x000fe800000e0000 */
[----:B0-----:R-:W0:Y:S04]  /*9b60*/  SHFL.IDX PT, R4, R20, 0x4, 0x181f ;  /* 0x00981f0014047f89 */ /* 0x001e2800000e0000 */
[----:B------:R-:W2:Y:S01]  /*9b70*/  SHFL.IDX PT, R20, R20, 0x5, 0x181f ;  /* 0x00b81f0014147f89 */ /* 0x000ea200000e0000 */
[----:B-1----:R-:W-:-:S05]  /*9b80*/  IADD3.X R3, RZ, R3, RZ, P0, !PT ;  /* 0x00000003ff037210 */ /* 0x002fca00007fe4ff */
[----:B------:R-:W-:Y:S04]  /*9b90*/  LDGSTS.E.BYPASS.LTC128B.128 [R19+0x19c00], desc[UR38][R2.64], !P3 ;  /* 0x19c0000002137fae */ /* 0x000fe8000d901d66 */
[----:B------:R-:W-:Y:S04]  /*9ba0*/  LDGSTS.E.BYPASS.LTC128B.128 [R19+0x1cc00], desc[UR38][R2.64+0x80], !P2 ;  /* 0x1cc0008002137fae */ /* 0x000fe8000d101d66 */
[----:B------:R1:W-:Y:S02]  /*9bb0*/  LDGSTS.E.BYPASS.LTC128B.128 [R19+0x1fc00], desc[UR38][R2.64+0x100], !P1 ;  /* 0x1fc0010002137fae */ /* 0x0003e4000c901d66 */
[----:B-1----:R-:W-:-:S05]  /*9bc0*/  IADD3 R2, P0, R12, R35, RZ ;  /* 0x000000230c027210 */ /* 0x002fca0007f1e0ff */
[----:B0-----:R-:W-:-:S05]  /*9bd0*/  IMAD.X R3, RZ, RZ, R4, P0 ;  /* 0x000000ffff037224 */ /* 0x001fca00000e0604 */
[----:B------:R0:W-:Y:S04]  /*9be0*/  LDGSTS.E.BYPASS.LTC128B.128 [R19+0x1a400], desc[UR38][R2.64], !P3 ;  /* 0x1a40000002137fae */ /* 0x0001e8000d901d66 */
[----:B------:R0:W-:Y:S04]  /*9bf0*/  LDGSTS.E.BYPASS.LTC128B.128 [R19+0x1d400], desc[UR38][R2.64+0x80], !P2 ;  /* 0x1d40008002137fae */ /* 0x0001e8000d101d66 */
[----:B--2---:R0:W-:Y:S02]  /*9c00*/  LDGSTS.E.BYPASS.LTC128B.128 [R19+0x20400], desc[UR38][R2.64+0x100], !P1 ;  /* 0x2040010002137fae */ /* 0x0041e4000c901d66 */
.L_x_135:
[----:B0-----:R-:W-:-:S05]  /*9c10*/  IADD3 R2, P0, R14, R35, RZ ;  /* 0x000000230e027210 */ /* 0x001fca0007f1e0ff */
[----:B------:R-:W-:Y:S01]  /*9c20*/  IMAD.X R3, RZ, RZ, R20, P0 ;  /* 0x000000ffff037224 */ /* 0x000fe200000e0614 */
[----:B------:R-:W-:-:S04]  /*9c30*/  PLOP3.LUT P0, PT, PT, PT, PT, 0x80, 0x0 ;  /* 0x000000000000781c */ /* 0x000fc80003f0f070 */
[----:B------:R-:W-:Y:S01]  /*9c40*/  @!PT LDS RZ, [RZ] ;  /* 0x00000000fffff984 */ /* 0x000fe20000000800 */
[----:B------:R-:W-:Y:S01]  /*9c50*/  @!PT LDS RZ, [RZ] ;  /* 0x00000000fffff984 */ /* 0x000fe20000000800 */
[----:B------:R-:W-:Y:S01]  /*9c60*/  @!PT LDS RZ, [RZ] ;  /* 0x00000000fffff984 */ /* 0x000fe20000000800 */
[----:B------:R0:W-:Y:S04]  /*9c70*/  LDGSTS.E.BYPASS.LTC128B.128 [R19+0x1ac00], desc[UR38][R2.64], !P3 ;  /* 0x1ac0000002137fae */ /* 0x0001e8000d901d66 */
[----:B------:R0:W-:Y:S04]  /*9c80*/  LDGSTS.E.BYPASS.LTC128B.128 [R19+0x1dc00], desc[UR38][R2.64+0x80], !P2 ;  /* 0x1dc0008002137fae */ /* 0x0001e8000d101d66 */
[----:B------:R0:W-:Y:S01]  /*9c90*/  LDGSTS.E.BYPASS.LTC128B.128 [R19+0x20c00], desc[UR38][R2.64+0x100], !P1 ;  /* 0x20c0010002137fae */ /* 0x0001e2000c901d66 */
[----:B------:R-:W-:Y:S01]  /*9ca0*/  NOP ;  /* 0x0000000000007918 */ /* 0x000fe20000000000 */
.L_x_60:
[----:B------:R-:W-:Y:S02]  /*9cb0*/  PLOP3.LUT P1, PT, P1, P0, PT, 0xa2, 0x0 ;  /* 0x000000000000781c */ /* 0x000fe40000f21472 */
[----:B------:R-:W-:-:S08]  /*9cc0*/  @P0 R2UR P1, UR4, R8 ;  /* 0x00000000080402ca */ /* 0x000fd00000020000 */
[----:B------:R-:W-:-:S05]  /*9cd0*/  @P0 PLOP3.LUT P0, PT, P1, PT, PT, 0x80, 0x0 ;  /* 0x000000000000081c */ /* 0x000fca0000f0f070 */
[----:B------:R-:W-:Y:S01]  /*9ce0*/  @!P1 SYNCS.ARRIVE.TRANS64.RED.A0T1 RZ, [UR4+0x2a830], RZ ;  /* 0x02a830ffffff99a7 */ /* 0x000fe20008200404 */
[----:B------:R-:W-:Y:S07]  /*9cf0*/  @!P1 ARRIVES.LDGSTSBAR.64.TRANSCNT [UR4+0x2a830] ;  /* 0x02a83000ff0099b0 */ /* 0x000fee0008000a84 */
[----:B------:R-:W-:Y:S05]  /*9d00*/  @P0 BRA.U.ANY `(.L_x_60) ;  /* 0xfffffffd00e80947 */ /* 0x000fea000393ffff */
[----:B------:R-:W-:Y:S01]  /*9d10*/  NOP ;  /* 0x0000000000007918 */ /* 0x000fe20000000000 */
[----:B------:R-:W-:-:S13]  /*9d20*/  ISETP.NE.AND P2, PT, R36, 0x3, PT ;  /* 0x000000032400780c */ /* 0x000fda0003f45270 */
[----:B------:R-:W-:Y:S05]  /*9d30*/  @!P2 BRA `(.L_x_61) ;  /* 0x000000000004a947 */ /* 0x000fea0003800000 */
[----:B------:R-:W-:Y:S01]  /*9d40*/  BPT.TRAP 0x1 ;  /* 0x000000040000795c */ /* 0x000fe20000300000 */
.L_x_61:
[----:B------:R1:W-:Y:S01]  /*9d50*/  SYNCS.ARRIVE.TRANS64.A1T0 RZ, [R8+URZ+0x2a830], RZ ;  /* 0x02a830ff08ff79a7 */ /* 0x0003e2000810003f */
[----:B------:R-:W-:Y:S05]  /*9d60*/  @!P2 BRA `(.L_x_62) ;  /* 0x000000000004a947 */ /* 0x000fea0003800000 */
[----:B------:R-:W-:Y:S01]  /*9d70*/  BPT.TRAP 0x1 ;  /* 0x000000040000795c */ /* 0x000fe20000300000 */
.L_x_62:
[----:B0-----:R-:W-:Y:S01]  /*9d80*/  SHF.L.U32 R3, R23, 0x1f, RZ ;  /* 0x0000001f17037819 */ /* 0x001fe200000006ff */
[----:B------:R-:W-:Y:S01]  /*9d90*/  BSSY B1, `(.L_x_63) ;  /* 0x0000004000017945 */ /* 0x000fe20003800000 */
[----:B------:R-:W-:-:S04]  /*9da0*/  LEA R4, R10, UR45, 0x3 ;  /* 0x0000002d0a047c11 */ /* 0x000fc8000f8e18ff */
[----:B------:R-:W0:Y:S02]  /*9db0*/  SYNCS.PHASECHK.TRANS64.TRYWAIT P0, [R4+URZ+0x2a860], R3 ;  /* 0x02a86003040075a7 */ /* 0x000e24000800017f */
[----:B0-----:R-:W-:Y:S05]  /*9dc0*/  @!P0 BRA `(.L_x_64) ;  /* 0x0000002800d08947 */ /* 0x001fea0003800000 */
.L_x_136:
[----:B------:R-:W-:Y:S05]  /*9dd0*/  BSYNC B1 ;  /* 0x0000000000017941 */ /* 0x000fea0003800000 */
.L_x_63:
[----:B------:R-:W-:Y:S01]  /*9de0*/  UMOV UR4, 0xffffffff ;  /* 0xffffffff00047882 */ /* 0x000fe20000000000 */
[----:B------:R-:W-:Y:S01]  /*9df0*/  LOP3.LUT P0, RZ, R29, 0x2, RZ, 0xc0, !PT ;  /* 0x000000021dff7812 */ /* 0x000fe2000780c0ff */
[----:B------:R-:W-:Y:S01]  /*9e00*/  IMAD R5, R10, 0x3000, R25 ;  /* 0x000030000a057824 */ /* 0x000fe200078e0219 */
[----:B------:R-:W-:Y:S11]  /*9e10*/  BRA.DIV UR4, `(.L_x_65) ;  /* 0x0000002a04d07947 */ /* 0x000ff6000b800000 */
[----:B------:R-:W2:Y:S01]  /*9e20*/  SHFL.IDX PT, R14, R16, RZ, 0x181f ;  /* 0x00181fff100e7589 */ /* 0x000ea200000e0000 */
[----:B------:R-:W-:-:S03]  /*9e30*/  LEA R5, R5, UR45, 0x1 ;  /* 0x0000002d05057c11 */ /* 0x000fc6000f8e08ff */
[----:B0-----:R-:W0:Y:S04]  /*9e40*/  SHFL.IDX PT, R3, R17, RZ, 0x181f ;  /* 0x00181fff11037589 */ /* 0x001e2800000e0000 */
[----:B-1----:R-:W-:Y:S01]  /*9e50*/  SHFL.IDX PT, R8, R17, 0x1, 0x181f ;  /* 0x00381f0011087f89 */ /* 0x002fe200000e0000 */
[----:B--2---:R-:W-:-:S03]  /*9e60*/  IADD3 R2, P1, R14, R35, RZ ;  /* 0x000000230e027210 */ /* 0x004fc60007f3e0ff */
[----:B------:R-:W1:Y:S01]  /*9e70*/  SHFL.IDX PT, R14, R16, 0x1, 0x181f ;  /* 0x00381f00100e7f89 */ /* 0x000e6200000e0000 */
[----:B0-----:R-:W-:Y:S02]  /*9e80*/  IADD3.X R3, RZ, R3, RZ, P1, !PT ;  /* 0x00000003ff037210 */ /* 0x001fe40000ffe4ff */
[----:B------:R-:W-:-:S04]  /*9e90*/  LOP3.LUT P1, RZ, R29, 0x1, RZ, 0xc0, !PT ;  /* 0x000000011dff7812 */ /* 0x000fc8000782c0ff */
[----:B------:R-:W-:-:S13]  /*9ea0*/  ISETP.LT.OR P2, PT, R0, 0x1, !P1 ;  /* 0x000000010000780c */ /* 0x000fda0004f41670 */
[----:B------:R-:W-:Y:S01]  /*9eb0*/  LDGSTS.E.BYPASS.LTC128B.128 [R5+0x400], desc[UR38][R2.64], !P2 ;  /* 0x0040000002057fae */ /* 0x000fe2000d101d66 */
[----:B------:R-:W-:-:S13]  /*9ec0*/  ISETP.LT.OR P2, PT, R0, 0x1, !P0 ;  /* 0x000000010000780c */ /* 0x000fda0004741670 */
[----:B------:R1:W-:Y:S02]  /*9ed0*/  LDGSTS.E.BYPASS.LTC128B.128 [R5+0x3400], desc[UR38][R2.64+0x80], !P2 ;  /* 0x0340008002057fae */ /* 0x0003e4000d101d66 */
[----:B-1----:R-:W-:Y:S02]  /*9ee0*/  IADD3 R2, P2, R14, R35, RZ ;  /* 0x000000230e027210 */ /* 0x002fe40007f5e0ff */
[----:B------:R-:W0:Y:S03]  /*9ef0*/  SHFL.IDX PT, R14, R16, 0x2, 0x181f ;  /* 0x00581f00100e7f89 */ /* 0x000e2600000e0000 */
[----:B------:R-:W-:Y:S01]  /*9f00*/  IMAD.X R3, RZ, RZ, R8, P2 ;  /* 0x000000ffff037224 */ /* 0x000fe200010e0608 */
[----:B------:R-:W-:Y:S01]  /*9f10*/  ISETP.LT.OR P2, PT, R0, 0x11, !P1 ;  /* 0x000000110000780c */ /* 0x000fe20004f41670 */
[----:B------:R-:W1:-:S12]  /*9f20*/  SHFL.IDX PT, R8, R17, 0x2, 0x181f ;  /* 0x00581f0011087f89 */ /* 0x000e5800000e0000 */
[----:B------:R-:W-:Y:S01]  /*9f30*/  LDGSTS.E.BYPASS.LTC128B.128 [R5+0xc00], desc[UR38][R2.64], !P2 ;  /* 0x00c0000002057fae */ /* 0x000fe2000d101d66 */
[----:B------:R-:W-:-:S13]  /*9f40*/  ISETP.LT.OR P2, PT, R0, 0x11, !P0 ;  /* 0x000000110000780c */ /* 0x000fda0004741670 */
[----:B------:R0:W-:Y:S02]  /*9f50*/  LDGSTS.E.BYPASS.LTC128B.128 [R5+0x3c00], desc[UR38][R2.64+0x80], !P2 ;  /* 0x03c0008002057fae */ /* 0x0001e4000d101d66 */
[----:B0-----:R-:W-:Y:S02]  /*9f60*/  IADD3 R2, P2, R14, R35, RZ ;  /* 0x000000230e027210 */ /* 0x001fe40007f5e0ff */
[----:B------:R-:W0:Y:S03]  /*9f70*/  SHFL.IDX PT, R14, R16, 0x3, 0x181f ;  /* 0x00781f00100e7f89 */ /* 0x000e2600000e0000 */
[----:B-1----:R-:W-:Y:S01]  /*9f80*/  IMAD.X R3, RZ, RZ, R8, P2 ;  /* 0x000000ffff037224 */ /* 0x002fe200010e0608 */
[----:B------:R-:W-:Y:S01]  /*9f90*/  ISETP.LT.OR P2, PT, R0, 0x21, !P1 ;  /* 0x000000210000780c */ /* 0x000fe20004f41670 */
[----:B------:R-:W1:-:S12]  /*9fa0*/  SHFL.IDX PT, R8, R17, 0x3, 0x181f ;  /* 0x00781f0011087f89 */ /* 0x000e5800000e0000 */
[----:B------:R-:W-:Y:S01]  /*9fb0*/  LDGSTS.E.BYPASS.LTC128B.128 [R5+0x1400], desc[UR38][R2.64], !P2 ;  /* 0x0140000002057fae */ /* 0x000fe2000d101d66 */
[----:B------:R-:W-:-:S13]  /*9fc0*/  ISETP.LT.OR P2, PT, R0, 0x21, !P0 ;  /* 0x000000210000780c */ /* 0x000fda0004741670 */
[----:B------:R0:W-:Y:S02]  /*9fd0*/  LDGSTS.E.BYPASS.LTC128B.128 [R5+0x4400], desc[UR38][R2.64+0x80], !P2 ;  /* 0x0440008002057fae */ /* 0x0001e4000d101d66 */
[----:B0-----:R-:W-:Y:S02]  /*9fe0*/  IADD3 R2, P2, R14, R35, RZ ;  /* 0x000000230e027210 */ /* 0x001fe40007f5e0ff */
[----:B------:R-:W0:Y:S02]  /*9ff0*/  SHFL.IDX PT, R14, R16, 0x4, 0x181f ;  /* 0x00981f00100e7f89 */ /* 0x000e2400000e0000 */
[----:B-1----:R-:W-:Y:S02]  /*a000*/  IADD3.X R3, RZ, R8, RZ, P2, !PT ;  /* 0x00000008ff037210 */ /* 0x002fe400017fe4ff */
[----:B------:R-:W-:Y:S01]  /*a010*/  ISETP.LT.OR P2, PT, R0, 0x31, !P1 ;  /* 0x000000310000780c */ /* 0x000fe20004f41670 */
[----:B------:R-:W1:-:S12]  /*a020*/  SHFL.IDX PT, R8, R17, 0x4, 0x181f ;  /* 0x00981f0011087f89 */ /* 0x000e5800000e0000 */
[----:B------:R-:W-:Y:S01]  /*a030*/  LDGSTS.E.BYPASS.LTC128B.128 [R5+0x1c00], desc[UR38][R2.64], !P2 ;  /* 0x01c0000002057fae */ /* 0x000fe2000d101d66 */
[----:B------:R-:W-:-:S13]  /*a040*/  ISETP.LT.OR P2, PT, R0, 0x31, !P0 ;  /* 0x000000310000780c */ /* 0x000fda0004741670 */
[----:B------:R0:W-:Y:S02]  /*a050*/  LDGSTS.E.BYPASS.LTC128B.128 [R5+0x4c00], desc[UR38][R2.64+0x80], !P2 ;  /* 0x04c0008002057fae */ /* 0x0001e4000d101d66 */
[----:B0-----:R-:W-:Y:S02]  /*a060*/  IADD3 R2, P2, R14, R35, RZ ;  /* 0x000000230e027210 */ /* 0x001fe40007f5e0ff */
[----:B------:R0:W2:Y:S03]  /*a070*/  SHFL.IDX PT, R14, R16, 0x5, 0x181f ;  /* 0x00b81f00100e7f89 */ /* 0x0000a600000e0000 */
[----:B-1----:R-:W-:Y:S01]  /*a080*/  IMAD.X R3, RZ, RZ, R8, P2 ;  /* 0x000000ffff037224 */ /* 0x002fe200010e0608 */
[----:B------:R-:W-:Y:S01]  /*a090*/  ISETP.LT.OR P2, PT, R0, 0x41, !P1 ;  /* 0x000000410000780c */ /* 0x000fe20004f41670 */
[----:B------:R0:W1:-:S12]  /*a0a0*/  SHFL.IDX PT, R8, R17, 0x5, 0x181f ;  /* 0x00b81f0011087f89 */ /* 0x00005800000e0000 */
[----:B------:R0:W-:Y:S01]  /*a0b0*/  LDGSTS.E.BYPASS.LTC128B.128 [R5+0x2400], desc[UR38][R2.64], !P2 ;  /* 0x0240000002057fae */ /* 0x0001e2000d101d66 */
[----:B------:R-:W-:-:S13]  /*a0c0*/  ISETP.LT.OR P2, PT, R0, 0x41, !P0 ;  /* 0x000000410000780c */ /* 0x000fda0004741670 */
[----:B-12---:R0:W-:Y:S02]  /*a0d0*/  LDGSTS.E.BYPASS.LTC128B.128 [R5+0x5400], desc[UR38][R2.64+0x80], !P2 ;  /* 0x0540008002057fae */ /* 0x0061e4000d101d66 */
.L_x_150:
[C---:B------:R-:W-:Y:S01]  /*a0e0*/  ISETP.LT.OR P1, PT, R0.reuse, 0x51, !P1 ;  /* 0x000000510000780c */ /* 0x040fe20004f21670 */
[----:B------:R-:W-:Y:S01]  /*a0f0*/  ULDC.64 UR4, c[0x0][0x328] ;  /* 0x0000ca0000047ab9 */ /* 0x000fe20000000a00 */
[----:B------:R-:W-:Y:S01]  /*a100*/  ISETP.LT.OR P0, PT, R0, 0x51, !P0 ;  /* 0x000000510000780c */ /* 0x000fe20004701670 */
[----:B------:R-:W-:Y:S01]  /*a110*/  IMAD R26, R26, UR4, RZ ;  /* 0x000000041a1a7c24 */ /* 0x000fe2000f8e02ff */
[----:B01----:R-:W-:-:S03]  /*a120*/  IADD3 R2, P2, R14, R35, RZ ;  /* 0x000000230e027210 */ /* 0x003fc60007f5e0ff */
[----:B------:R-:W-:Y:S02]  /*a130*/  IMAD R11, R7, UR5, R26 ;  /* 0x00000005070b7c24 */ /* 0x000fe4000f8e021a */
[----:B------:R-:W-:-:S05]  /*a140*/  IMAD.X R3, RZ, RZ, R8, P2 ;  /* 0x000000ffff037224 */ /* 0x000fca00010e0608 */
[----:B------:R-:W-:Y:S01]  /*a150*/  @!PT LDS RZ, [RZ] ;  /* 0x00000000fffff984 */ /* 0x000fe20000000800 */
[----:B------:R-:W-:Y:S01]  /*a160*/  @!PT LDS RZ, [RZ] ;  /* 0x00000000fffff984 */ /* 0x000fe20000000800 */
[----:B------:R-:W-:Y:S01]  /*a170*/  @!PT LDS RZ, [RZ] ;  /* 0x00000000fffff984 */ /* 0x000fe20000000800 */
[----:B------:R-:W-:Y:S04]  /*a180*/  LDGSTS.E.BYPASS.LTC128B.128 [R5+0x2c00], desc[UR38][R2.64], !P1 ;  /* 0x02c0000002057fae */ /* 0x000fe8000c901d66 */
[----:B------:R0:W-:Y:S01]  /*a190*/  LDGSTS.E.BYPASS.LTC128B.128 [R5+0x5c00], desc[UR38][R2.64+0x80], !P0 ;  /* 0x05c0008002057fae */ /* 0x0001e2000c101d66 */
[----:B------:R-:W-:Y:S01]  /*a1a0*/  PLOP3.LUT P0, PT, PT, PT, PT, 0x80, 0x0 ;  /* 0x000000000000781c */ /* 0x000fe20003f0f070 */
[----:B------:R-:W-:Y:S01]  /*a1b0*/  NOP ;  /* 0x0000000000007918 */ /* 0x000fe20000000000 */
[----:B0-----:R-:W-:Y:S01]  /*a1c0*/  IMAD.WIDE.U32 R2, R7, UR4, RZ ;  /* 0x0000000407027c25 */ /* 0x001fe2000f8e00ff */
[----:B------:R-:W-:-:S03]  /*a1d0*/  ULDC.64 UR4, c[0x0][0x338] ;  /* 0x0000ce0000047ab9 */ /* 0x000fc60000000a00 */
[----:B------:R-:W-:Y:S01]  /*a1e0*/  IMAD R27, R27, UR4, RZ ;  /* 0x000000041b1b7c24 */ /* 0x000fe2000f8e02ff */
[----:B------:R-:W-:-:S03]  /*a1f0*/  IADD3 R3, R3, R11, RZ ;  /* 0x0000000b03037210 */ /* 0x000fc60007ffe0ff */
[C---:B------:R-:W-:Y:S02]  /*a200*/  IMAD R27, R6.reuse, UR5, R27 ;  /* 0x00000005061b7c24 */ /* 0x040fe4000f8e021b */
[----:B------:R-:W-:-:S04]  /*a210*/  IMAD.WIDE.U32 R2, R6, UR4, R2 ;  /* 0x0000000406027c25 */ /* 0x000fc8000f8e0002 */
[----:B------:R-:W-:-:S07]  /*a220*/  IMAD.IADD R27, R3, 0x1, R27 ;  /* 0x00000001031b7824 */ /* 0x000fce00078e021b */
.L_x_66:
        /* <DEDUP_REMOVED lines=10> */
.L_x_67:
[----:B------:R-:W-:Y:S01]  /*a2d0*/  R2UR UR4, R31 ;  /* 0x000000001f0472ca */ /* 0x000fe200000e0000 */
[----:B------:R-:W-:Y:S01]  /*a2e0*/  ULDC.64 UR6, c[0x0][0x330] ;  /* 0x0000cc0000067ab9 */ /* 0x000fe20000000a00 */
[----:B------:R-:W-:Y:S01]  /*a2f0*/  MOV R3, R27 ;  /* 0x0000001b00037202 */ /* 0x000fe20000000f00 */
[----:B------:R-:W-:Y:S01]  /*a300*/  IMAD.U32 R5, RZ, RZ, UR6 ;  /* 0x00000006ff057e24 */ /* 0x000fe2000f8e00ff */
[----:B------:R0:W-:Y:S01]  /*a310*/  SYNCS.ARRIVE.TRANS64.A1T0 RZ, [R4+URZ+0x2a850], RZ ;  /* 0x02a850ff04ff79a7 */ /* 0x0001e2000810003f */
[----:B------:R-:W-:Y:S01]  /*a320*/  VIADD R28, R28, 0xffffffff ;  /* 0xffffffff1c1c7836 */ /* 0x000fe20000000000 */
[----:B------:R-:W-:Y:S01]  /*a330*/  IADD3 R0, R0, 0x60, RZ ;  /* 0x0000006000007810 */ /* 0x000fe20007ffe0ff */
[----:B------:R-:W-:Y:S01]  /*a340*/  IMAD.WIDE.U32 R2, R5, UR42, R2 ;  /* 0x0000002a05027c25 */ /* 0x000fe2000f8e0002 */
[----:B------:R-:W-:-:S03]  /*a350*/  MOV R10, R21 ;  /* 0x00000015000a7202 */ /* 0x000fc60000000f00 */
[----:B------:R-:W-:Y:S02]  /*a360*/  VIADD R9, R9, 0xffffffa0 ;  /* 0xffffffa009097836 */ /* 0x000fe40000000000 */
[----:B------:R-:W-:Y:S01]  /*a370*/  UIMAD UR4, UR4, UR6, URZ ;  /* 0x00000006040472a4 */ /* 0x000fe2000f8e023f */
[----:B------:R-:W-:-:S03]  /*a380*/  IMAD.MOV.U32 R23, RZ, RZ, R24 ;  /* 0x000000ffff177224 */ /* 0x000fc600078e0018 */
[----:B------:R-:W-:-:S03]  /*a390*/  UIMAD UR4, UR42, UR7, UR4 ;  /* 0x000000072a0472a4 */ /* 0x000fc6000f8e0204 */
[----:B------:R-:W-:Y:S02]  /*a3a0*/  ULDC.64 UR6, c[0x0][0x318] ;  /* 0x0000c60000067ab9 */ /* 0x000fe40000000a00 */
[----:B------:R-:W-:Y:S01]  /*a3b0*/  LEA R16, P0, R2, UR6, 0x1 ;  /* 0x0000000602107c11 */ /* 0x000fe2000f8008ff */
[----:B------:R-:W-:-:S05]  /*a3c0*/  VIADD R17, R3, UR4 ;  /* 0x0000000403117c36 */ /* 0x000fca0008000000 */
[----:B------:R-:W-:Y:S02]  /*a3d0*/  LEA.HI.X R17, R2, UR7, R17, 0x1, P0 ;  /* 0x0000000702117c11 */ /* 0x000fe400080f0c11 */
[----:B------:R-:W-:-:S13]  /*a3e0*/  ISETP.GT.AND P0, PT, R28, UR48, PT ;  /* 0x000000301c007c0c */ /* 0x000fda000bf04270 */
[----:B0-----:R-:W-:Y:S05]  /*a3f0*/  @P0 BRA `(.L_x_68) ;  /* 0xfffffff000680947 */ /* 0x001fea000383ffff */
[----:B------:R-:W-:Y:S05]  /*a400*/  BSYNC B0 ;  /* 0x0000000000007941 */ /* 0x000fea0003800000 */
.L_x_55:
[----:B------:R-:W-:-:S13]  /*a410*/  ISETP.NE.AND P0, PT, R36, 0x3, PT ;  /* 0x000000032400780c */ /* 0x000fda0003f05270 */
[----:B------:R-:W-:Y:S05]  /*a420*/  @!P0 BRA `(.L_x_69) ;  /* 0x0000000000048947 */ /* 0x000fea0003800000 */
[----:B------:R-:W-:Y:S01]  /*a430*/  BPT.TRAP 0x1 ;  /* 0x000000040000795c */ /* 0x000fe20000300000 */
.L_x_69:
[C---:B0-----:R-:W-:Y:S01]  /*a440*/  LEA R0, R21.reuse, UR45, 0x3 ;  /* 0x0000002d15007c11 */ /* 0x041fe2000f8e18ff */
[----:B------:R-:W-:Y:S01]  /*a450*/  IMAD.MOV.U32 R5, RZ, RZ, -0x60 ;  /* 0xffffffa0ff057424 */ /* 0x000fe200078e00ff */
[----:B------:R-:W-:Y:S01]  /*a460*/  SHF.L.U32 R3, R24, 0x1f, RZ ;  /* 0x0000001f18037819 */ /* 0x000fe200000006ff */
[----:B------:R-:W-:Y:S01]  /*a470*/  BSSY B0, `(.L_x_70) ;  /* 0x0000006000007945 */ /* 0x000fe20003800000 */
[----:B------:R-:W-:Y:S02]  /*a480*/  IMAD R25, R21, 0x3000, R25 ;  /* 0x0000300015197824 */ /* 0x000fe400078e0219 */
[----:B------:R-:W0:Y:S01]  /*a490*/  SYNCS.PHASECHK.TRANS64.TRYWAIT P0, [R0+URZ+0x2a860], R3 ;  /* 0x02a86003000075a7 */ /* 0x000e22000800017f */
[----:B------:R-:W-:-:S04]  /*a4a0*/  IMAD R28, R28, R5, UR43 ;  /* 0x0000002b1c1c7e24 */ /* 0x000fc8000f8e0205 */
[----:B------:R-:W-:Y:S01]  /*a4b0*/  IMAD.IADD R5, R28, 0x1, -R37 ;  /* 0x000000011c057824 */ /* 0x000fe200078e0a25 */
[----:B0-----:R-:W-:Y:S06]  /*a4c0*/  @!P0 BRA `(.L_x_71) ;  /* 0x0000002c002c8947 */ /* 0x001fec0003800000 */
.L_x_151:
[----:B------:R-:W-:Y:S05]  /*a4d0*/  BSYNC B0 ;  /* 0x0000000000007941 */ /* 0x000fea0003800000 */
.L_x_70:
[----:B------:R-:W-:-:S03]  /*a4e0*/  UMOV UR4, 0xffffffff ;  /* 0xffffffff00047882 */ /* 0x000fc60000000000 */
[----:B------:R-:W-:Y:S05]  /*a4f0*/  BRA.DIV UR4, `(.L_x_72) ;  /* 0x0000002e04347947 */ /* 0x000fea000b800000 */
[----:B0-----:R-:W-:Y:S01]  /*a500*/  SHFL.IDX PT, R3, R17, RZ, 0x181f ;  /* 0x00181fff11037589 */ /* 0x001fe200000e0000 */
[C---:B------:R-:W-:Y:S02]  /*a510*/  LOP3.LUT R4, R29.reuse, 0x1, RZ, 0xc0, !PT ;  /* 0x000000011d047812 */ /* 0x040fe400078ec0ff */
[----:B------:R-:W-:Y:S01]  /*a520*/  LOP3.LUT P0, RZ, R29, 0x2, RZ, 0xc0, !PT ;  /* 0x000000021dff7812 */ /* 0x000fe2000780c0ff */
[----:B------:R-:W0:Y:S01]  /*a530*/  SHFL.IDX PT, R2, R16, RZ, 0x181f ;  /* 0x00181fff10027589 */ /* 0x000e2200000e0000 */
[----:B------:R-:W-:Y:S02]  /*a540*/  ISETP.NE.U32.AND P1, PT, R4, 0x1, PT ;  /* 0x000000010400780c */ /* 0x000fe40003f25070 */
[C---:B------:R-:W-:Y:S01]  /*a550*/  ISETP.LT.OR P3, PT, R5.reuse, 0x1, !P0 ;  /* 0x000000010500780c */ /* 0x040fe20004761670 */
[----:B------:R-:W1:Y:S01]  /*a560*/  SHFL.IDX PT, R14, R16, 0x1, 0x181f ;  /* 0x00381f00100e7f89 */ /* 0x000e6200000e0000 */
[----:B------:R-:W-:Y:S02]  /*a570*/  ISETP.LT.OR P2, PT, R5, 0x1, P1 ;  /* 0x000000010500780c */ /* 0x000fe40000f41670 */
[----:B------:R-:W-:Y:S01]  /*a580*/  LEA R4, R25, UR45, 0x1 ;  /* 0x0000002d19047c11 */ /* 0x000fe2000f8e08ff */
[----:B------:R-:W2:Y:S01]  /*a590*/  SHFL.IDX PT, R6, R17, 0x1, 0x181f ;  /* 0x00381f0011067f89 */ /* 0x000ea200000e0000 */
[----:B------:R-:W-:-:S02]  /*a5a0*/  ISETP.LT.OR P4, PT, R5, 0x11, P1 ;  /* 0x000000110500780c */ /* 0x000fc40000f81670 */
[----:B------:R-:W-:Y:S01]  /*a5b0*/  ISETP.LT.OR P5, PT, R5, 0x11, !P0 ;  /* 0x000000110500780c */ /* 0x000fe200047a1670 */
[----:B------:R-:W3:Y:S04]  /*a5c0*/  SHFL.IDX PT, R8, R17, 0x2, 0x181f ;  /* 0x00581f0011087f89 */ /* 0x000ee800000e0000 */
[----:B------:R-:W4:Y:S04]  /*a5d0*/  SHFL.IDX PT, R9, R16, 0x2, 0x181f ;  /* 0x00581f0010097f89 */ /* 0x000f2800000e0000 */
[----:B------:R-:W-:Y:S01]  /*a5e0*/  SHFL.IDX PT, R10, R17, 0x3, 0x181f ;  /* 0x00781f00110a7f89 */ /* 0x000fe200000e0000 */
[----:B0-----:R-:W-:-:S03]  /*a5f0*/  IMAD.WIDE.U32 R2, R30, 0x2, R2 ;  /* 0x000000021e027825 */ /* 0x001fc600078e0002 */
[----:B------:R-:W0:Y:S04]  /*a600*/  SHFL.IDX PT, R19, R16, 0x3, 0x181f ;  /* 0x00781f0010137f89 */ /* 0x000e2800000e0000 */
[----:B------:R-:W-:Y:S01]  /*a610*/  LDGSTS.E.BYPASS.LTC128B.128 [R4+0x400], desc[UR38][R2.64], !P2 ;  /* 0x0040000002047fae */ /* 0x000fe2000d101d66 */
[----:B------:R-:W-:-:S03]  /*a620*/  ISETP.LT.OR P2, PT, R5, 0x21, P1 ;  /* 0x000000210500780c */ /* 0x000fc60000f41670 */
[----:B------:R-:W5:Y:S04]  /*a630*/  SHFL.IDX PT, R23, R16, 0x4, 0x181f ;  /* 0x00981f0010177f89 */ /* 0x000f6800000e0000 */
[----:B------:R1:W-:Y:S01]  /*a640*/  LDGSTS.E.BYPASS.LTC128B.128 [R4+0x3400], desc[UR38][R2.64+0x80], !P3 ;  /* 0x0340008002047fae */ /* 0x0003e2000d901d66 */
[----:B------:R-:W-:-:S03]  /*a650*/  ISETP.LT.OR P3, PT, R5, 0x21, !P0 ;  /* 0x000000210500780c */ /* 0x000fc60004761670 */
[----:B------:R-:W5:Y:S04]  /*a660*/  SHFL.IDX PT, R18, R17, 0x4, 0x181f ;  /* 0x00981f0011127f89 */ /* 0x000f6800000e0000 */
[----:B------:R-:W0:Y:S01]  /*a670*/  SHFL.IDX PT, R17, R17, 0x5, 0x181f ;  /* 0x00b81f0011117f89 */ /* 0x000e2200000e0000 */
[----:B-1----:R-:W-:Y:S01]  /*a680*/  MOV R2, R14 ;  /* 0x0000000e00027202 */ /* 0x002fe20000000f00 */
[----:B--2---:R-:W-:Y:S02]  /*a690*/  IMAD.MOV.U32 R3, RZ, RZ, R6 ;  /* 0x000000ffff037224 */ /* 0x004fe400078e0006 */
[----:B------:R1:W2:Y:S02]  /*a6a0*/  SHFL.IDX PT, R14, R16, 0x5, 0x181f ;  /* 0x00b81f00100e7f89 */ /* 0x0002a400000e0000 */
[----:B------:R-:W-:Y:S01]  /*a6b0*/  IMAD.WIDE.U32 R6, R30, 0x2, R2 ;  /* 0x000000021e067825 */ /* 0x000fe200078e0002 */
[----:B---3--:R-:W-:-:S03]  /*a6c0*/  MOV R3, R8 ;  /* 0x0000000800037202 */ /* 0x008fc60000000f00 */
[----:B----4-:R-:W-:Y:S01]  /*a6d0*/  IMAD.MOV.U32 R2, RZ, RZ, R9 ;  /* 0x000000ffff027224 */ /* 0x010fe200078e0009 */
[----:B------:R-:W-:Y:S01]  /*a6e0*/  LDGSTS.E.BYPASS.LTC128B.128 [R4+0xc00], desc[UR38][R6.64], !P4 ;  /* 0x00c0000006047fae */ /* 0x000fe2000e101d66 */
[C---:B------:R-:W-:Y:S01]  /*a6f0*/  ISETP.LT.OR P4, PT, R5.reuse, 0x31, P1 ;  /* 0x000000310500780c */ /* 0x040fe20000f81670 */
[----:B------:R-:W-:Y:S02]  /*a700*/  IMAD.MOV.U32 R8, RZ, RZ, RZ ;  /* 0x000000ffff087224 */ /* 0x000fe400078e00ff */
[----:B------:R-:W-:Y:S01]  /*a710*/  IMAD.WIDE.U32 R2, R30, 0x2, R2 ;  /* 0x000000021e027825 */ /* 0x000fe200078e0002 */
[----:B------:R-:W-:Y:S01]  /*a720*/  LDGSTS.E.BYPASS.LTC128B.128 [R4+0x3c00], desc[UR38][R6.64+0x80], !P5 ;  /* 0x03c0008006047fae */ /* 0x000fe2000e901d66 */
[----:B------:R-:W-:-:S03]  /*a730*/  ISETP.LT.OR P5, PT, R5, 0x31, !P0 ;  /* 0x000000310500780c */ /* 0x000fc600047a1670 */
[----:B------:R-:W-:Y:S01]  /*a740*/  LDGSTS.E.BYPASS.LTC128B.128 [R4+0x1400], desc[UR38][R2.64], !P2 ;  /* 0x0140000002047fae */ /* 0x000fe2000d101d66 */
[----:B------:R-:W-:-:S03]  /*a750*/  ISETP.LT.OR P2, PT, R5, 0x41, P1 ;  /* 0x000000410500780c */ /* 0x000fc60000f41670 */
[----:B------:R0:W-:Y:S01]  /*a760*/  LDGSTS.E.BYPASS.LTC128B.128 [R4+0x4400], desc[UR38][R2.64+0x80], !P3 ;  /* 0x0440008002047fae */ /* 0x0001e2000d901d66 */
[----:B------:R-:W-:Y:S01]  /*a770*/  ISETP.LT.OR P3, PT, R5, 0x41, !P0 ;  /* 0x000000410500780c */ /* 0x000fe20004761670 */
[----:B0-----:R-:W-:Y:S02]  /*a780*/  IMAD.MOV.U32 R2, RZ, RZ, R19 ;  /* 0x000000ffff027224 */ /* 0x001fe400078e0013 */
[----:B------:R-:W-:Y:S02]  /*a790*/  IMAD.MOV.U32 R3, RZ, RZ, R10 ;  /* 0x000000ffff037224 */ /* 0x000fe400078e000a */
[----:B------:R-:W-:Y:S01]  /*a7a0*/  IMAD.WIDE.U32 R6, R30, 0x2, R2 ;  /* 0x000000021e067825 */ /* 0x000fe200078e0002 */
[----:B-----5:R-:W-:-:S03]  /*a7b0*/  MOV R2, R23 ;  /* 0x0000001700027202 */ /* 0x020fc60000000f00 */
[----:B------:R-:W-:Y:S01]  /*a7c0*/  IMAD.MOV.U32 R3, RZ, RZ, R18 ;  /* 0x000000ffff037224 */ /* 0x000fe200078e0012 */
[----:B------:R1:W-:Y:S01]  /*a7d0*/  LDGSTS.E.BYPASS.LTC128B.128 [R4+0x1c00], desc[UR38][R6.64], !P4 ;  /* 0x01c0000006047fae */ /* 0x0003e2000e101d66 */
[----:B------:R-:W-:-:S03]  /*a7e0*/  IMAD.WIDE.U32 R2, R30, 0x2, R2 ;  /* 0x000000021e027825 */ /* 0x000fc600078e0002 */
[----:B------:R1:W-:Y:S04]  /*a7f0*/  LDGSTS.E.BYPASS.LTC128B.128 [R4+0x4c00], desc[UR38][R6.64+0x80], !P5 ;  /* 0x04c0008006047fae */ /* 0x0003e8000e901d66 */
[----:B------:R1:W-:Y:S04]  /*a800*/  LDGSTS.E.BYPASS.LTC128B.128 [R4+0x2400], desc[UR38][R2.64], !P2 ;  /* 0x0240000002047fae */ /* 0x0003e8000d101d66 */
[----:B--2---:R1:W-:Y:S02]  /*a810*/  LDGSTS.E.BYPASS.LTC128B.128 [R4+0x5400], desc[UR38][R2.64+0x80], !P3 ;  /* 0x0540008002047fae */ /* 0x0043e4000d901d66 */
.L_x_165:
[C---:B------:R-:W-:Y:S01]  /*a820*/  ISETP.LT.OR P1, PT, R5.reuse, 0x51, P1 ;  /* 0x000000510500780c */ /* 0x040fe20000f21670 */
[----:B-1----:R-:W-:Y:S01]  /*a830*/  IMAD.MOV.U32 R3, RZ, RZ, R17 ;  /* 0x000000ffff037224 */ /* 0x002fe200078e0011 */
[----:B------:R-:W-:Y:S02]  /*a840*/  ISETP.LT.OR P0, PT, R5, 0x51, !P0 ;  /* 0x000000510500780c */ /* 0x000fe40004701670 */
[----:B------:R-:W-:-:S05]  /*a850*/  MOV R2, R14 ;  /* 0x0000000e00027202 */ /* 0x000fca0000000f00 */
[----:B------:R-:W-:-:S05]  /*a860*/  IMAD.WIDE.U32 R2, R30, 0x2, R2 ;  /* 0x000000021e027825 */ /* 0x000fca00078e0002 */
[----:B------:R-:W-:Y:S01]  /*a870*/  @!PT LDS RZ, [RZ] ;  /* 0x00000000fffff984 */ /* 0x000fe20000000800 */
[----:B------:R-:W-:Y:S01]  /*a880*/  @!PT LDS RZ, [RZ] ;  /* 0x00000000fffff984 */ /* 0x000fe20000000800 */
[----:B------:R-:W-:Y:S01]  /*a890*/  @!PT LDS RZ, [RZ] ;  /* 0x00000000fffff984 */ /* 0x000fe20000000800 */
[----:B------:R0:W-:Y:S04]  /*a8a0*/  LDGSTS.E.BYPASS.LTC128B.128 [R4+0x2c00], desc[UR38][R2.64], !P1 ;  /* 0x02c0000002047fae */ /* 0x0001e8000c901d66 */
[----:B------:R0:W-:Y:S01]  /*a8b0*/  LDGSTS.E.BYPASS.LTC128B.128 [R4+0x5c00], desc[UR38][R2.64+0x80], !P0 ;  /* 0x05c0008002047fae */ /* 0x0001e2000c101d66 */
[----:B------:R-:W-:Y:S01]  /*a8c0*/  PLOP3.LUT P0, PT, PT, PT, PT, 0x80, 0x0 ;  /* 0x000000000000781c */ /* 0x000fe20003f0f070 */
[----:B------:R-:W-:-:S12]  /*a8d0*/  NOP ;  /* 0x0000000000007918 */ /* 0x000fd80000000000 */
.L_x_73:
        /* <DEDUP_REMOVED lines=10> */
.L_x_74:
[----:B0-----:R-:W-:Y:S01]  /*a980*/  VIADD R2, R21, 0x1 ;  /* 0x0000000115027836 */ /* 0x001fe20000000000 */
[----:B------:R0:W-:Y:S04]  /*a990*/  SYNCS.ARRIVE.TRANS64.A1T0 RZ, [R0+URZ+0x2a850], RZ ;  /* 0x02a850ff00ff79a7 */ /* 0x0001e8000810003f */
[----:B------:R-:W-:-:S04]  /*a9a0*/  ISETP.NE.AND P0, PT, R2, 0x2, PT ;  /* 0x000000020200780c */ /* 0x000fc80003f05270 */
[----:B------:R-:W-:Y:S02]  /*a9b0*/  SEL R3, RZ, 0x1, P0 ;  /* 0x00000001ff037807 */ /* 0x000fe40000000000 */
[----:B------:R-:W-:Y:S02]  /*a9c0*/  SEL R2, R2, RZ, P0 ;  /* 0x000000ff02027207 */ /* 0x000fe40000000000 */
[----:B0-----:R-:W-:-:S07]  /*a9d0*/  LOP3.LUT R0, R24, R3, RZ, 0x3c, !PT ;  /* 0x0000000318007212 */ /* 0x001fce00078e3cff */
.L_x_40:
[----:B------:R-:W0:Y:S01]  /*a9e0*/  S2R R4, SR_CgaCtaId ;  /* 0x0000000000047919 */ /* 0x000e220000008800 */
[----:B------:R-:W-:Y:S02]  /*a9f0*/  MOV R3, 0x400 ;  /* 0x0000040000037802 */ /* 0x000fe40000000f00 */
[----:B------:R-:W-:Y:S02]  /*aa00*/  SHF.L.U32 R8, R8, 0x1f, RZ ;  /* 0x0000001f08087819 */ /* 0x000fe400000006ff */
[----:B0-----:R-:W-:-:S04]  /*aa10*/  LEA R7, R4, R3, 0x18 ;  /* 0x0000000304077211 */ /* 0x001fc800078ec0ff */
[----:B------:R-:W0:Y:S02]  /*aa20*/  SYNCS.PHASECHK.TRANS64.TRYWAIT P0, [R7+URZ+0x2a820], R8 ;  /* 0x02a82008070075a7 */ /* 0x000e24000800017f */
[----:B0-----:R-:W-:Y:S05]  /*aa30*/  @!P0 BRA `(.L_x_75) ;  /* 0x0000002c00d88947 */ /* 0x001fea0003800000 */
.L_x_166:
[----:B------:R-:W-:-:S03]  /*aa40*/  UMOV UR4, 0xffffffff ;  /* 0xffffffff00047882 */ /* 0x000fc60000000000 */
[----:B------:R-:W-:Y:S05]  /*aa50*/  BRA.DIV UR4, `(.L_x_76) ;  /* 0x0000002e04e47947 */ /* 0x000fea000b800000 */
[----:B------:R-:W1:Y:S02]  /*aa60*/  S2R R3, SR_TID.X ;  /* 0x0000000000037919 */ /* 0x000e640000002100 */
[----:B-1----:R-:W-:-:S04]  /*aa70*/  SHF.R.U32.HI R3, RZ, 0x5, R3 ;  /* 0x00000005ff037819 */ /* 0x002fc80000011603 */
[----:B------:R-:W-:-:S05]  /*aa80*/  LOP3.LUT R3, R3, 0x3, RZ, 0xc0, !PT ;  /* 0x0000000303037812 */ /* 0x000fca00078ec0ff */
[----:B------:R1:W2:Y:S02]  /*aa90*/  SHFL.IDX PT, R14, R3, RZ, 0x1f ;  /* 0x00001fff030e7589 */ /* 0x0002a400000e0000 */
.L_x_169:
[----:B--2---:R-:W-:-:S13]  /*aaa0*/  ISETP.NE.AND P0, PT, R14, RZ, PT ;  /* 0x000000ff0e00720c */ /* 0x004fda0003f05270 */
[----:B------:R-:W-:Y:S05]  /*aab0*/  @P0 BRA `(.L_x_8) ;  /* 0x0000000000880947 */ /* 0x000fea0003800000 */
[----:B------:R-:W-:-:S03]  /*aac0*/  UMOV UR4, 0xffffffff ;  /* 0xffffffff00047882 */ /* 0x000fc60000000000 */
[----:B------:R-:W-:Y:S05]  /*aad0*/  BRA.DIV UR4, `(.L_x_77) ;  /* 0x0000002e04f87947 */ /* 0x000fea000b800000 */
[----:B------:R-:W-:-:S13]  /*aae0*/  ELECT P6, URZ, PT ;  /* 0x00000000003f782f */ /* 0x000fda00038c0000 */
.L_x_172:
[----:B------:R-:W-:Y:S05]  /*aaf0*/  @!P6 BRA `(.L_x_8) ;  /* 0x000000000078e947 */ /* 0x000fea0003800000 */
[----:B------:R-:W-:-:S06]  /*ab00*/  ULOP3.LUT UR4, UR36, 0x2, URZ, 0xfc, !UPT ;  /* 0x0000000224047892 */ /* 0x000fcc000f8efc3f */
[----:B-1----:R-:W-:-:S04]  /*ab10*/  MOV R3, UR4 ;  /* 0x0000000400037c02 */ /* 0x002fc80008000f00 */
[----:B------:R-:W-:-:S13]  /*ab20*/  ISETP.NE.AND P0, PT, R3, 0x3, PT ;  /* 0x000000030300780c */ /* 0x000fda0003f05270 */
[----:B------:R-:W-:Y:S05]  /*ab30*/  @!P0 BRA `(.L_x_78) ;  /* 0x0000000000048947 */ /* 0x000fea0003800000 */
[----:B------:R-:W-:Y:S01]  /*ab40*/  BPT.TRAP 0x1 ;  /* 0x000000040000795c */ /* 0x000fe20000300000 */
.L_x_78:
[----:B------:R-:W-:Y:S01]  /*ab50*/  IMAD R5, R2, 0x8, R7 ;  /* 0x0000000802057824 */ /* 0x000fe200078e0207 */
[----:B------:R-:W-:Y:S01]  /*ab60*/  SHF.L.U32 R4, R0, 0x1f, RZ ;  /* 0x0000001f00047819 */ /* 0x000fe200000006ff */
[----:B------:R-:W-:-:S03]  /*ab70*/  VIADD R2, R2, 0x1 ;  /* 0x0000000102027836 */ /* 0x000fc60000000000 */
[----:B------:R-:W1:Y:S02]  /*ab80*/  SYNCS.PHASECHK.TRANS64.TRYWAIT P1, [R5+URZ+0x2a840], R4 ;  /* 0x02a84004050075a7 */ /* 0x000e64000802017f */
[----:B------:R-:W-:-:S04]  /*ab90*/  ISETP.NE.AND P2, PT, R2, 0x2, PT ;  /* 0x000000020200780c */ /* 0x000fc80003f45270 */
[----:B------:R-:W-:Y:S01]  /*aba0*/  SEL R3, RZ, 0x1, P2 ;  /* 0x00000001ff037807 */ /* 0x000fe20001000000 */
[----:B-1----:R-:W-:Y:S08]  /*abb0*/  @!P1 BRA `(.L_x_79) ;  /* 0x0000002c00e09947 */ /* 0x002ff00003800000 */
.L_x_173:
[----:B------:R-:W-:Y:S02]  /*abc0*/  SEL R2, R2, RZ, P2 ;  /* 0x000000ff02027207 */ /* 0x000fe40001000000 */
[----:B------:R-:W-:Y:S01]  /*abd0*/  LOP3.LUT R0, R0, R3, RZ, 0x3c, !PT ;  /* 0x0000000300007212 */ /* 0x000fe200078e3cff */
[----:B------:R-:W-:Y:S06]  /*abe0*/  @!P0 BRA `(.L_x_80) ;  /* 0x0000000000048947 */ /* 0x000fec0003800000 */
[----:B------:R-:W-:Y:S01]  /*abf0*/  BPT.TRAP 0x1 ;  /* 0x000000040000795c */ /* 0x000fe20000300000 */
.L_x_80:
[----:B------:R-:W-:Y:S02]  /*ac00*/  LEA R3, R2, R7, 0x3 ;  /* 0x0000000702037211 */ /* 0x000fe400078e18ff */
[----:B------:R-:W-:-:S04]  /*ac10*/  SHF.L.U32 R0, R0, 0x1f, RZ ;  /* 0x0000001f00007819 */ /* 0x000fc800000006ff */
[----:B------:R-:W2:Y:S02]  /*ac20*/  SYNCS.PHASECHK.TRANS64.TRYWAIT P1, [R3+URZ+0x2a840], R0 ;  /* 0x02a84000030075a7 */ /* 0x000ea4000802017f */
[----:B--2---:R-:W-:Y:S05]  /*ac30*/  @!P1 BRA `(.L_x_81) ;  /* 0x0000002c00d49947 */ /* 0x004fea0003800000 */
.L_x_174:
[----:B------:R-:W-:Y:S05]  /*ac40*/  @!P0 BRA `(.L_x_82) ;  /* 0x0000000000048947 */ /* 0x000fea0003800000 */
[----:B------:R-:W-:Y:S01]  /*ac50*/  BPT.TRAP 0x1 ;  /* 0x000000040000795c */ /* 0x000fe20000300000 */
.L_x_82:
[----:B------:R-:W3:Y:S02]  /*ac60*/  SYNCS.PHASECHK.TRANS64.TRYWAIT P1, [R5+URZ+0x2a860], R4 ;  /* 0x02a86004050075a7 */ /* 0x000ee4000802017f */
[----:B---3--:R-:W-:Y:S05]  /*ac70*/  @!P1 BRA `(.L_x_83) ;  /* 0x0000002c00d89947 */ /* 0x008fea0003800000 */
.L_x_175:
[----:B------:R-:W-:Y:S05]  /*ac80*/  @!P0 BRA `(.L_x_84) ;  /* 0x0000000000048947 */ /* 0x000fea0003800000 */
[----:B------:R-:W-:Y:S01]  /*ac90*/  BPT.TRAP 0x1 ;  /* 0x000000040000795c */ /* 0x000fe20000300000 */
.L_x_84:
[----:B----4-:R4:W0:Y:S02]  /*aca0*/  SYNCS.PHASECHK.TRANS64.TRYWAIT P0, [R3+URZ+0x2a860], R0 ;  /* 0x02a86000030075a7 */ /* 0x010824000800017f */
[----:B0-----:R-:W-:Y:S05]  /*acb0*/  @!P0 NANOSLEEP.SYNCS 0x989680 ;  /* 0x009896800000895d */ /* 0x001fea0003900000 */
[----:B------:R-:W0:Y:S02]  /*acc0*/  @!P0 SYNCS.PHASECHK.TRANS64 P0, [R3+URZ+0x2a860], R0 ;  /* 0x02a86000030085a7 */ /* 0x000e24000800007f */
[----:B0-----:R-:W-:Y:S05]  /*acd0*/  @!P0 BRA `(.L_x_84) ;  /* 0xfffffffc00f08947 */ /* 0x001fea000383ffff */
.L_x_8:
[----:B------:R-:W-:Y:S05]  /*ace0*/  BSYNC B6 ;  /* 0x0000000000067941 */ /* 0x000fea0003800000 */
.L_x_5:
[----:B------:R-:W-:Y:S05]  /*acf0*/  EXIT ;  /* 0x000000000000794d */ /* 0x000fea0003800000 */
.L_x_12:
[----:B0-----:R-:W-:-:S04]  /*ad00*/  IMAD.U32 R0, RZ, RZ, UR37 ;  /* 0x00000025ff007e24 */ /* 0x001fc8000f8e00ff */
[----:B------:R0:W1:Y:S03]  /*ad10*/  SYNCS.PHASECHK.TRANS64.TRYWAIT P0, [R0+URZ+0x2a800], R3 ;  /* 0x02a80003000075a7 */ /* 0x000066000800017f */
[----:B-1----:R-:W-:Y:S05]  /*ad20*/  @!P0 NANOSLEEP.SYNCS 0x989680 ;  /* 0x009896800000895d */ /* 0x002fea0003900000 */
[----:B------:R-:W1:Y:S02]  /*ad30*/  @!P0 SYNCS.PHASECHK.TRANS64 P0, [R0+URZ+0x2a800], R3 ;  /* 0x02a80003000085a7 */ /* 0x000e64000800007f */
[----:B-1----:R-:W-:Y:S05]  /*ad40*/  @!P0 BRA `(.L_x_12) ;  /* 0xfffffffc00ec8947 */ /* 0x002fea000383ffff */
[----:B------:R-:W-:Y:S05]  /*ad50*/  BRA `(.L_x_85) ;  /* 0xffffff6400007947 */ /* 0x000fea000383ffff */
.L_x_16:
[----:B-1----:R-:W-:-:S04]  /*ad60*/  IMAD.U32 R4, RZ, RZ, UR37 ;  /* 0x00000025ff047e24 */ /* 0x002fc8000f8e00ff */
[----:B------:R1:W2:Y:S03]  /*ad70*/  SYNCS.PHASECHK.TRANS64.TRYWAIT P1, [R4+URZ+0x2a830], R3 ;  /* 0x02a83003040075a7 */ /* 0x0002a6000802017f */
[----:B--2---:R-:W-:Y:S05]  /*ad80*/  @!P1 NANOSLEEP.SYNCS 0x989680 ;  /* 0x009896800000995d */ /* 0x004fea0003900000 */
[----:B------:R-:W2:Y:S02]  /*ad90*/  @!P1 SYNCS.PHASECHK.TRANS64 P1, [R4+URZ+0x2a830], R3 ;  /* 0x02a83003040095a7 */ /* 0x000ea4000802007f */
[----:B--2---:R-:W-:Y:S05]  /*ada0*/  @!P1 BRA `(.L_x_16) ;  /* 0xfffffffc00ec9947 */ /* 0x004fea000383ffff */
[----:B------:R-:W-:Y:S05]  /*adb0*/  BRA `(.L_x_15) ;  /* 0xffffff64001c7947 */ /* 0x000fea000383ffff */
.L_x_22:
[----:B-1----:R-:W-:-:S04]  /*adc0*/  MOV R4, UR59 ;  /* 0x0000003b00047c02 */ /* 0x002fc80008000f00 */
[----:B------:R1:W2:Y:S03]  /*add0*/  SYNCS.PHASECHK.TRANS64.TRYWAIT P1, [R4+URZ+0x2a830], R3 ;  /* 0x02a83003040075a7 */ /* 0x0002a6000802017f */
[----:B--2---:R-:W-:Y:S05]  /*ade0*/  @!P1 NANOSLEEP.SYNCS 0x989680 ;  /* 0x009896800000995d */ /* 0x004fea0003900000 */
[----:B------:R-:W2:Y:S02]  /*adf0*/  @!P1 SYNCS.PHASECHK.TRANS64 P1, [R4+URZ+0x2a830], R3 ;  /* 0x02a83003040095a7 */ /* 0x000ea4000802007f */
[----:B--2---:R-:W-:Y:S05]  /*ae00*/  @!P1 BRA `(.L_x_22) ;  /* 0xfffffffc00ec9947 */ /* 0x004fea000383ffff */
[----:B------:R-:W-:Y:S05]  /*ae10*/  BRA `(.L_x_21) ;  /* 0xffffff8400587947 */ /* 0x000fea000383ffff */
.L_x_26:
[----:B-1----:R-:W-:-:S04]  /*ae20*/  IMAD.U32 R4, RZ, RZ, UR5 ;  /* 0x00000005ff047e24 */ /* 0x002fc8000f8e00ff */
[----:B------:R1:W2:Y:S03]  /*ae30*/  SYNCS.PHASECHK.TRANS64.TRYWAIT P1, [R4+URZ+0x2a850], R3 ;  /* 0x02a85003040075a7 */ /* 0x0002a6000802017f */
[----:B--2---:R-:W-:Y:S05]  /*ae40*/  @!P1 NANOSLEEP.SYNCS 0x989680 ;  /* 0x009896800000995d */ /* 0x004fea0003900000 */
[----:B------:R-:W2:Y:S02]  /*ae50*/  @!P1 SYNCS.PHASECHK.TRANS64 P1, [R4+URZ+0x2a850], R3 ;  /* 0x02a85003040095a7 */ /* 0x000ea4000802007f */
[----:B--2---:R-:W-:Y:S05]  /*ae60*/  @!P1 BRA `(.L_x_26) ;  /* 0xfffffffc00ec9947 */ /* 0x004fea000383ffff */
[----:B------:R-:W-:Y:S05]  /*ae70*/  BRA `(.L_x_25) ;  /* 0xffffff8c00647947 */ /* 0x000fea000383ffff */
.L_x_33:
[----:B-1----:R-:W-:-:S04]  /*ae80*/  IMAD.U32 R6, RZ, RZ, UR5 ;  /* 0x00000005ff067e24 */ /* 0x002fc8000f8e00ff */
[----:B------:R1:W2:Y:S03]  /*ae90*/  SYNCS.PHASECHK.TRANS64.TRYWAIT P1, [R6+URZ+0x2a850], R9 ;  /* 0x02a85009060075a7 */ /* 0x0002a6000802017f */
[----:B--2---:R-:W-:Y:S05]  /*aea0*/  @!P1 NANOSLEEP.SYNCS 0x989680 ;  /* 0x009896800000995d */ /* 0x004fea0003900000 */
[----:B------:R-:W2:Y:S02]  /*aeb0*/  @!P1 SYNCS.PHASECHK.TRANS64 P1, [R6+URZ+0x2a850], R9 ;  /* 0x02a85009060095a7 */ /* 0x000ea4000802007f */
[----:B--2---:R-:W-:Y:S05]  /*aec0*/  @!P1 BRA `(.L_x_33) ;  /* 0xfffffffc00ec9947 */ /* 0x004fea000383ffff */
[----:B------:R-:W-:Y:S05]  /*aed0*/  BRA `(.L_x_32) ;  /* 0xffffffa400047947 */ /* 0x000fea000383ffff */
.L_x_45:
[----:B------:R-:W-:Y:S01]  /*aee0*/  MOV R13, R17 ;  /* 0x00000011000d7202 */ /* 0x000fe20000000f00 */
[----:B------:R-:W-:Y:S01]  /*aef0*/  IMAD.MOV.U32 R12, RZ, RZ, RZ ;  /* 0x000000ffff0c7224 */ /* 0x000fe200078e00ff */
[----:B------:R-:W-:Y:S01]  /*af00*/  MOV R15, 0xffffffff ;  /* 0xffffffff000f7802 */ /* 0x000fe20000000f00 */
[----:B------:R-:W-:-:S07]  /*af10*/  IMAD.MOV.U32 R11, RZ, RZ, 0x1f ;  /* 0x0000001fff0b7424 */ /* 0x000fce00078e00ff */
[----:B-----5:R-:W-:Y:S05]  /*af20*/  WARPSYNC.COLLECTIVE R15, `(.L_x_86) ;  /* 0x000000000f087348 */ /* 0x020fea0003c00000 */
[----:B------:R0:W1:Y:S02]  /*af30*/  SHFL.IDX P6, R14, R13, R12, R11 ;  /* 0x0000000c0d0e7389 */ /* 0x00006400000c000b */
[----:B01---5:R-:W-:Y:S01]  /*af40*/  ENDCOLLECTIVE ;  /* 0x000000000000791b */ /* 0x023fe20003800000 */
.L_x_86:
[----:B------:R-:W-:Y:S05]  /*af50*/  BRA `(.L_x_87) ;  /* 0xffffffd000007947 */ /* 0x000fea000383ffff */
.L_x_47:
[----:B0-----:R-:W-:-:S04]  /*af60*/  IMAD.U32 R3, RZ, RZ, UR45 ;  /* 0x0000002dff037e24 */ /* 0x001fc8000f8e00ff */
[----:B------:R0:W1:Y:S03]  /*af70*/  SYNCS.PHASECHK.TRANS64.TRYWAIT P0, [R3+URZ+0x2a840], R2 ;  /* 0x02a84002030075a7 */ /* 0x000066000800017f */
[----:B-1----:R-:W-:Y:S05]  /*af80*/  @!P0 NANOSLEEP.SYNCS 0x989680 ;  /* 0x009896800000895d */ /* 0x002fea0003900000 */
[----:B------:R-:W1:Y:S02]  /*af90*/  @!P0 SYNCS.PHASECHK.TRANS64 P0, [R3+URZ+0x2a840], R2 ;  /* 0x02a84002030085a7 */ /* 0x000e64000800007f */
[----:B-1----:R-:W-:Y:S05]  /*afa0*/  @!P0 BRA `(.L_x_47) ;  /* 0xfffffffc00ec8947 */ /* 0x002fea000383ffff */
[----:B------:R-:W-:Y:S05]  /*afb0*/  BRA `(.L_x_88) ;  /* 0xffffffd400107947 */ /* 0x000fea000383ffff */
.L_x_48:
[----:B------:R-:W-:Y:S01]  /*afc0*/  BSSY B0, `(.L_x_89) ;  /* 0x0000008000007945 */ /* 0x000fe20003800000 */
[----:B------:R-:W-:Y:S01]  /*afd0*/  IMAD.MOV.U32 R13, RZ, RZ, R7 ;  /* 0x000000ffff0d7224 */ /* 0x000fe200078e0007 */
[----:B------:R-:W-:Y:S01]  /*afe0*/  MOV R12, RZ ;  /* 0x000000ff000c7202 */ /* 0x000fe20000000f00 */
[----:B------:R-:W-:Y:S02]  /*aff0*/  IMAD.MOV.U32 R11, RZ, RZ, 0x181f ;  /* 0x0000181fff0b7424 */ /* 0x000fe400078e00ff */
[----:B------:R-:W-:-:S07]  /*b000*/  IMAD.MOV.U32 R15, RZ, RZ, -0x1 ;  /* 0xffffffffff0f7424 */ /* 0x000fce00078e00ff */
[----:B------:R-:W-:Y:S05]  /*b010*/  WARPSYNC.COLLECTIVE R15, `(.L_x_90) ;  /* 0x000000000f087348 */ /* 0x000fea0003c00000 */
[----:B------:R0:W1:Y:S02]  /*b020*/  SHFL.IDX P6, R14, R13, R12, R11 ;  /* 0x0000000c0d0e7389 */ /* 0x00006400000c000b */
[----:B01----:R-:W-:Y:S01]  /*b030*/  ENDCOLLECTIVE ;  /* 0x000000000000791b */ /* 0x003fe20003800000 */
.L_x_90:
[----:B------:R-:W-:Y:S05]  /*b040*/  BSYNC B0 ;  /* 0x0000000000007941 */ /* 0x000fea0003800000 */
.L_x_89:
[----:B------:R-:W-:Y:S01]  /*b050*/  IMAD.MOV.U32 R13, RZ, RZ, R0 ;  /* 0x000000ffff0d7224 */ /* 0x000fe200078e0000 */
[----:B------:R-:W-:Y:S01]  /*b060*/  MOV R11, 0x181f ;  /* 0x0000181f000b7802 */ /* 0x000fe20000000f00 */
[----:B------:R-:W-:Y:S01]  /*b070*/  IMAD.MOV.U32 R12, RZ, RZ, RZ ;  /* 0x000000ffff0c7224 */ /* 0x000fe200078e00ff */
[----:B------:R-:W-:Y:S01]  /*b080*/  MOV R3, R14 ;  /* 0x0000000e00037202 */ /* 0x000fe20000000f00 */
[----:B------:R-:W-:Y:S01]  /*b090*/  IMAD.MOV.U32 R15, RZ, RZ, -0x1 ;  /* 0xffffffffff0f7424 */ /* 0x000fe200078e00ff */
[----:B------:R-:W-:-:S07]  /*b0a0*/  @P0 LEA R9, R25, UR45, 0x1 ;  /* 0x0000002d19090c11 */ /* 0x000fce000f8e08ff */
[----:B------:R-:W-:Y:S05]  /*b0b0*/  WARPSYNC.COLLECTIVE R15, `(.L_x_91) ;  /* 0x000000000f087348 */ /* 0x000fea0003c00000 */
[----:B------:R0:W1:Y:S02]  /*b0c0*/  SHFL.IDX P6, R14, R13, R12, R11 ;  /* 0x0000000c0d0e7389 */ /* 0x00006400000c000b */
[----:B01----:R-:W-:Y:S01]  /*b0d0*/  ENDCOLLECTIVE ;  /* 0x000000000000791b */ /* 0x003fe20003800000 */
.L_x_91:
[----:B------:R-:W-:Y:S01]  /*b0e0*/  MOV R13, R7 ;  /* 0x00000007000d7202 */ /* 0x000fe20000000f00 */
[----:B------:R-:W-:Y:S02]  /*b0f0*/  IMAD.MOV.U32 R12, RZ, RZ, 0x1 ;  /* 0x00000001ff0c7424 */ /* 0x000fe400078e00ff */
[----:B------:R-:W-:-:S07]  /*b100*/  IMAD.MOV.U32 R2, RZ, RZ, R14 ;  /* 0x000000ffff027224 */ /* 0x000fce00078e000e */
[----:B------:R-:W-:Y:S05]  /*b110*/  WARPSYNC.COLLECTIVE R15, `(.L_x_92) ;  /* 0x000000000f087348 */ /* 0x000fea0003c00000 */
[----:B------:R0:W1:Y:S02]  /*b120*/  SHFL.IDX P6, R14, R13, R12, R11 ;  /* 0x0000000c0d0e7389 */ /* 0x00006400000c000b */
[----:B01----:R-:W-:Y:S01]  /*b130*/  ENDCOLLECTIVE ;  /* 0x000000000000791b */ /* 0x003fe20003800000 */
.L_x_92:
[----:B------:R-:W-:-:S05]  /*b140*/  @P0 IMAD.WIDE.U32 R2, R30, 0x2, R2 ;  /* 0x000000021e020825 */ /* 0x000fca00078e0002 */
[----:B------:R-:W-:Y:S01]  /*b150*/  @!PT LDS RZ, [RZ] ;  /* 0x00000000fffff984 */ /* 0x000fe20000000800 */
[----:B------:R-:W-:Y:S01]  /*b160*/  @!PT LDS RZ, [RZ] ;  /* 0x00000000fffff984 */ /* 0x000fe20000000800 */
[----:B------:R-:W-:Y:S01]  /*b170*/  @!PT LDS RZ, [RZ] ;  /* 0x00000000fffff984 */ /* 0x000fe20000000800 */
[----:B------:R0:W-:Y:S04]  /*b180*/  @P0 LDGSTS.E.BYPASS.LTC128B.128 [R9+0x18400], desc[UR38][R2.64], !P3 ;  /* 0x1840000002090fae */ /* 0x0001e8000d901d66 */
[----:B------:R0:W-:Y:S01]  /*b190*/  @P0 LDGSTS.E.BYPASS.LTC128B.128 [R9+0x1b400], desc[UR38][R2.64+0x80], !P2 ;  /* 0x1b40008002090fae */ /* 0x0001e2000d101d66 */
[----:B------:R-:W-:-:S03]  /*b1a0*/  MOV R13, R0 ;  /* 0x00000000000d7202 */ /* 0x000fc60000000f00 */
[----:B------:R0:W-:Y:S01]  /*b1b0*/  @P0 LDGSTS.E.BYPASS.LTC128B.128 [R9+0x1e400], desc[UR38][R2.64+0x100], !P1 ;  /* 0x1e40010002090fae */ /* 0x0001e2000c901d66 */
[----:B------:R-:W-:Y:S01]  /*b1c0*/  ISETP.GE.AND P0, PT, R6, 0x11, PT ;  /* 0x000000110600780c */ /* 0x000fe20003f06270 */
[----:B------:R-:W-:-:S12]  /*b1d0*/  IMAD.MOV.U32 R5, RZ, RZ, R14 ;  /* 0x000000ffff057224 */ /* 0x000fd800078e000e */
[----:B0-----:R-:W-:Y:S05]  /*b1e0*/  WARPSYNC.COLLECTIVE R15, `(.L_x_93) ;  /* 0x000000000f087348 */ /* 0x001fea0003c00000 */
[----:B------:R1:W2:Y:S02]  /*b1f0*/  SHFL.IDX P6, R14, R13, R12, R11 ;  /* 0x0000000c0d0e7389 */ /* 0x0002a400000c000b */
[----:B012---:R-:W-:Y:S01]  /*b200*/  ENDCOLLECTIVE ;  /* 0x000000000000791b */ /* 0x007fe20003800000 */
.L_x_93:
[----:B------:R-:W-:Y:S01]  /*b210*/  @P0 LEA R21, R25, UR45, 0x1 ;  /* 0x0000002d19150c11 */ /* 0x000fe2000f8e08ff */
[----:B------:R-:W-:Y:S01]  /*b220*/  IMAD.MOV.U32 R13, RZ, RZ, R7 ;  /* 0x000000ffff0d7224 */ /* 0x000fe200078e0007 */
[----:B------:R-:W-:Y:S01]  /*b230*/  MOV R12, 0x2 ;  /* 0x00000002000c7802 */ /* 0x000fe20000000f00 */
[----:B------:R-:W-:-:S07]  /*b240*/  IMAD.MOV.U32 R4, RZ, RZ, R14 ;  /* 0x000000ffff047224 */ /* 0x000fce00078e000e */
[----:B------:R-:W-:Y:S05]  /*b250*/  WARPSYNC.COLLECTIVE R15, `(.L_x_94) ;  /* 0x000000000f087348 */ /* 0x000fea0003c00000 */
[----:B------:R0:W1:Y:S02]  /*b260*/  SHFL.IDX P6, R14, R13, R12, R11 ;  /* 0x0000000c0d0e7389 */ /* 0x00006400000c000b */
[----:B01----:R-:W-:Y:S01]  /*b270*/  ENDCOLLECTIVE ;  /* 0x000000000000791b */ /* 0x003fe20003800000 */
.L_x_94:
[----:B------:R-:W-:-:S05]  /*b280*/  @P0 IMAD.WIDE.U32 R4, R30, 0x2, R4 ;  /* 0x000000021e040825 */ /* 0x000fca00078e0004 */
[----:B------:R-:W-:Y:S01]  /*b290*/  @!PT LDS RZ, [RZ] ;  /* 0x00000000fffff984 */ /* 0x000fe20000000800 */
[----:B------:R-:W-:Y:S01]  /*b2a0*/  @!PT LDS RZ, [RZ] ;  /* 0x00000000fffff984 */ /* 0x000fe20000000800 */
[----:B------:R-:W-:Y:S01]  /*b2b0*/  @!PT LDS RZ, [RZ] ;  /* 0x00000000fffff984 */ /* 0x000fe20000000800 */
[----:B------:R0:W-:Y:S04]  /*b2c0*/  @P0 LDGSTS.E.BYPASS.LTC128B.128 [R21+0x18c00], desc[UR38][R4.64], !P3 ;  /* 0x18c0000004150fae */ /* 0x0001e8000d901d66 */
[----:B------:R0:W-:Y:S01]  /*b2d0*/  @P0 LDGSTS.E.BYPASS.LTC128B.128 [R21+0x1bc00], desc[UR38][R4.64+0x80], !P2 ;  /* 0x1bc0008004150fae */ /* 0x0001e2000d101d66 */
[----:B------:R-:W-:-:S03]  /*b2e0*/  IMAD.MOV.U32 R13, RZ, RZ, R0 ;  /* 0x000000ffff0d7224 */ /* 0x000fc600078e0000 */
[----:B------:R0:W-:Y:S01]  /*b2f0*/  @P0 LDGSTS.E.BYPASS.LTC128B.128 [R21+0x1ec00], desc[UR38][R4.64+0x100], !P1 ;  /* 0x1ec0010004150fae */ /* 0x0001e2000c901d66 */
[----:B------:R-:W-:Y:S01]  /*b300*/  ISETP.GE.AND P0, PT, R6, 0x21, PT ;  /* 0x000000210600780c */ /* 0x000fe20003f06270 */
[----:B------:R-:W-:-:S12]  /*b310*/  IMAD.MOV.U32 R8, RZ, RZ, R14 ;  /* 0x000000ffff087224 */ /* 0x000fd800078e000e */
[----:B0-----:R-:W-:Y:S05]  /*b320*/  WARPSYNC.COLLECTIVE R15, `(.L_x_95) ;  /* 0x000000000f087348 */ /* 0x001fea0003c00000 */
[----:B------:R1:W2:Y:S02]  /*b330*/  SHFL.IDX P6, R14, R13, R12, R11 ;  /* 0x0000000c0d0e7389 */ /* 0x0002a400000c000b */
[----:B012---:R-:W-:Y:S01]  /*b340*/  ENDCOLLECTIVE ;  /* 0x000000000000791b */ /* 0x007fe20003800000 */
.L_x_95:
[----:B------:R-:W-:Y:S01]  /*b350*/  IMAD.MOV.U32 R3, RZ, RZ, R8 ;  /* 0x000000ffff037224 */ /* 0x000fe200078e0008 */
[----:B------:R-:W-:Y:S01]  /*b360*/  @P0 LEA R35, R25, UR45, 0x1 ;  /* 0x0000002d19230c11 */ /* 0x000fe2000f8e08ff */
[----:B------:R-:W-:Y:S01]  /*b370*/  IMAD.MOV.U32 R13, RZ, RZ, R7 ;  /* 0x000000ffff0d7224 */ /* 0x000fe200078e0007 */
[----:B------:R-:W-:Y:S02]  /*b380*/  MOV R12, 0x3 ;  /* 0x00000003000c7802 */ /* 0x000fe40000000f00 */
[----:B------:R-:W-:-:S07]  /*b390*/  MOV R2, R14 ;  /* 0x0000000e00027202 */ /* 0x000fce0000000f00 */
[----:B------:R-:W-:Y:S05]  /*b3a0*/  WARPSYNC.COLLECTIVE R15, `(.L_x_96) ;  /* 0x000000000f087348 */ /* 0x000fea0003c00000 */
[----:B------:R0:W1:Y:S02]  /*b3b0*/  SHFL.IDX P6, R14, R13, R12, R11 ;  /* 0x0000000c0d0e7389 */ /* 0x00006400000c000b */
[----:B01----:R-:W-:Y:S01]  /*b3c0*/  ENDCOLLECTIVE ;  /* 0x000000000000791b */ /* 0x003fe20003800000 */
.L_x_96:
        /* <DEDUP_REMOVED lines=13> */
.L_x_97:
[----:B------:R-:W-:Y:S01]  /*b4a0*/  IMAD.MOV.U32 R5, RZ, RZ, R9 ;  /* 0x000000ffff057224 */ /* 0x000fe200078e0009 */
[----:B------:R-:W-:Y:S02]  /*b4b0*/  @P0 LEA R9, R25, UR45, 0x1 ;  /* 0x0000002d19090c11 */ /* 0x000fe4000f8e08ff */
[----:B------:R-:W-:Y:S01]  /*b4c0*/  MOV R13, R7 ;  /* 0x00000007000d7202 */ /* 0x000fe20000000f00 */
[----:B------:R-:W-:Y:S01]  /*b4d0*/  IMAD.MOV.U32 R12, RZ, RZ, 0x4 ;  /* 0x00000004ff0c7424 */ /* 0x000fe200078e00ff */
[----:B------:R-:W-:-:S07]  /*b4e0*/  MOV R10, R14 ;  /* 0x0000000e000a7202 */ /* 0x000fce0000000f00 */
[----:B------:R-:W-:Y:S05]  /*b4f0*/  WARPSYNC.COLLECTIVE R15, `(.L_x_98) ;  /* 0x000000000f087348 */ /* 0x000fea0003c00000 */
[----:B------:R0:W1:Y:S02]  /*b500*/  SHFL.IDX P6, R14, R13, R12, R11 ;  /* 0x0000000c0d0e7389 */ /* 0x00006400000c000b */
[----:B01----:R-:W-:Y:S01]  /*b510*/  ENDCOLLECTIVE ;  /* 0x000000000000791b */ /* 0x003fe20003800000 */
.L_x_98:
[----:B------:R-:W-:-:S04]  /*b520*/  IMAD.MOV.U32 R4, RZ, RZ, R10 ;  /* 0x000000ffff047224 */ /* 0x000fc800078e000a */
[----:B------:R-:W-:-:S05]  /*b530*/  @P0 IMAD.WIDE.U32 R4, R30, 0x2, R4 ;  /* 0x000000021e040825 */ /* 0x000fca00078e0004 */
[----:B------:R-:W-:Y:S01]  /*b540*/  @!PT LDS RZ, [RZ] ;  /* 0x00000000fffff984 */ /* 0x000fe20000000800 */
[----:B------:R-:W-:Y:S01]  /*b550*/  @!PT LDS RZ, [RZ] ;  /* 0x00000000fffff984 */ /* 0x000fe20000000800 */
[----:B------:R-:W-:Y:S01]  /*b560*/  @!PT LDS RZ, [RZ] ;  /* 0x00000000fffff984 */ /* 0x000fe20000000800 */
[----:B------:R0:W-:Y:S01]  /*b570*/  @P0 LDGSTS.E.BYPASS.LTC128B.128 [R9+0x19c00], desc[UR38][R4.64], !P3 ;  /* 0x19c0000004090fae */ /* 0x0001e2000d901d66 */
[----:B------:R-:W-:-:S03]  /*b580*/  MOV R13, R0 ;  /* 0x00000000000d7202 */ /* 0x000fc60000000f00 */
[----:B------:R0:W-:Y:S04]  /*b590*/  @P0 LDGSTS.E.BYPASS.LTC128B.128 [R9+0x1cc00], desc[UR38][R4.64+0x80], !P2 ;  /* 0x1cc0008004090fae */ /* 0x0001e8000d101d66 */
[----:B------:R0:W-:Y:S01]  /*b5a0*/  @P0 LDGSTS.E.BYPASS.LTC128B.128 [R9+0x1fc00], desc[UR38][R4.64+0x100], !P1 ;  /* 0x1fc0010004090fae */ /* 0x0001e2000c901d66 */
[----:B------:R-:W-:Y:S01]  /*b5b0*/  ISETP.GE.AND P0, PT, R6, 0x41, PT ;  /* 0x000000410600780c */ /* 0x000fe20003f06270 */
[----:B------:R-:W-:-:S12]  /*b5c0*/  IMAD.MOV.U32 R8, RZ, RZ, R14 ;  /* 0x000000ffff087224 */ /* 0x000fd800078e000e */
[----:B0-----:R-:W-:Y:S05]  /*b5d0*/  WARPSYNC.COLLECTIVE R15, `(.L_x_99) ;  /* 0x000000000f087348 */ /* 0x001fea0003c00000 */
[----:B------:R1:W2:Y:S02]  /*b5e0*/  SHFL.IDX P6, R14, R13, R12, R11 ;  /* 0x0000000c0d0e7389 */ /* 0x0002a400000c000b */
[----:B012---:R-:W-:Y:S01]  /*b5f0*/  ENDCOLLECTIVE ;  /* 0x000000000000791b */ /* 0x007fe20003800000 */
.L_x_99:
[----:B------:R-:W-:Y:S01]  /*b600*/  IMAD.MOV.U32 R3, RZ, RZ, R8 ;  /* 0x000000ffff037224 */ /* 0x000fe200078e0008 */
[----:B------:R-:W-:Y:S02]  /*b610*/  @P0 LEA R21, R25, UR45, 0x1 ;  /* 0x0000002d19150c11 */ /* 0x000fe4000f8e08ff */
[----:B------:R-:W-:Y:S01]  /*b620*/  MOV R13, R7 ;  /* 0x00000007000d7202 */ /* 0x000fe20000000f00 */
[----:B------:R-:W-:Y:S02]  /*b630*/  IMAD.MOV.U32 R12, RZ, RZ, 0x5 ;  /* 0x00000005ff0c7424 */ /* 0x000fe400078e00ff */
[----:B------:R-:W-:-:S07]  /*b640*/  IMAD.MOV.U32 R2, RZ, RZ, R14 ;  /* 0x000000ffff027224 */ /* 0x000fce00078e000e */
[----:B------:R-:W-:Y:S05]  /*b650*/  WARPSYNC.COLLECTIVE R15, `(.L_x_100) ;  /* 0x000000000f087348 */ /* 0x000fea0003c00000 */
[----:B------:R0:W1:Y:S02]  /*b660*/  SHFL.IDX P6, R14, R13, R12, R11 ;  /* 0x0000000c0d0e7389 */ /* 0x00006400000c000b */
[----:B01----:R-:W-:Y:S01]  /*b670*/  ENDCOLLECTIVE ;  /* 0x000000000000791b */ /* 0x003fe20003800000 */
.L_x_100:
        /* <DEDUP_REMOVED lines=8> */
[----:B------:R-:W-:-:S07]  /*b700*/  IMAD.MOV.U32 R7, RZ, RZ, R14 ;  /* 0x000000ffff077224 */ /* 0x000fce00078e000e */
[----:B0-----:R-:W-:Y:S05]  /*b710*/  WARPSYNC.COLLECTIVE R15, `(.L_x_101) ;  /* 0x000000000f087348 */ /* 0x001fea0003c00000 */
[----:B------:R1:W2:Y:S02]  /*b720*/  SHFL.IDX P6, R14, R13, R12, R11 ;  /* 0x0000000c0d0e7389 */ /* 0x0002a400000c000b */
[----:B012---:R-:W-:Y:S01]  /*b730*/  ENDCOLLECTIVE ;  /* 0x000000000000791b */ /* 0x007fe20003800000 */
.L_x_101:
[----:B------:R-:W-:Y:S05]  /*b740*/  BRA `(.L_x_102) ;  /* 0xffffffd000707947 */ /* 0x000fea000383ffff */
.L_x_51:
[----:B------:R-:W-:Y:S01]  /*b750*/  IMAD.MOV.U32 R13, RZ, RZ, R8 ;  /* 0x000000ffff0d7224 */ /* 0x000fe200078e0008 */
[----:B------:R-:W-:Y:S01]  /*b760*/  MOV R11, 0x181f ;  /* 0x0000181f000b7802 */ /* 0x000fe20000000f00 */
[----:B------:R-:W-:Y:S02]  /*b770*/  IMAD.MOV.U32 R12, RZ, RZ, RZ ;  /* 0x000000ffff0c7224 */ /* 0x000fe400078e00ff */
[----:B------:R-:W-:Y:S02]  /*b780*/  IMAD.MOV.U32 R15, RZ, RZ, -0x1 ;  /* 0xffffffffff0f7424 */ /* 0x000fe400078e00ff */
[----:B------:R-:W-:-:S07]  /*b790*/  IMAD R7, R24, 0x80, R37 ;  /* 0x0000008018077824 */ /* 0x000fce00078e0225 */
[----:B------:R-:W-:Y:S05]  /*b7a0*/  WARPSYNC.COLLECTIVE R15, `(.L_x_103) ;  /* 0x000000000f087348 */ /* 0x000fea0003c00000 */
[----:B------:R0:W1:Y:S02]  /*b7b0*/  SHFL.IDX P6, R14, R13, R12, R11 ;  /* 0x0000000c0d0e7389 */ /* 0x00006400000c000b */
[----:B01----:R-:W-:Y:S01]  /*b7c0*/  ENDCOLLECTIVE ;  /* 0x000000000000791b */ /* 0x003fe20003800000 */
.L_x_103:
[----:B------:R-:W-:Y:S02]  /*b7d0*/  IADD3 R5, R7, 0x10, RZ ;  /* 0x0000001007057810 */ /* 0x000fe40007ffe0ff */
[----:B------:R-:W-:Y:S01]  /*b7e0*/  MOV R13, R0 ;  /* 0x00000000000d7202 */ /* 0x000fe20000000f00 */
[----:B------:R-:W-:-:S07]  /*b7f0*/  IMAD.MOV.U32 R3, RZ, RZ, R14 ;  /* 0x000000ffff037224 */ /* 0x000fce00078e000e */
[----:B------:R-:W-:Y:S05]  /*b800*/  WARPSYNC.COLLECTIVE R15, `(.L_x_104) ;  /* 0x000000000f087348 */ /* 0x000fea0003c00000 */
[----:B------:R0:W1:Y:S02]  /*b810*/  SHFL.IDX P6, R14, R13, R12, R11 ;  /* 0x0000000c0d0e7389 */ /* 0x00006400000c000b */
[----:B01----:R-:W-:Y:S01]  /*b820*/  ENDCOLLECTIVE ;  /* 0x000000000000791b */ /* 0x003fe20003800000 */
.L_x_104:
[----:B------:R-:W-:Y:S02]  /*b830*/  ULDC UR4, c[0x0][0x288] ;  /* 0x0000a20000047ab9 */ /* 0x000fe40000000800 */
[----:B------:R-:W-:-:S05]  /*b840*/  IMAD R6, R6, UR4, RZ ;  /* 0x0000000406067c24 */ /* 0x000fca000f8e02ff */
[----:B------:R-:W-:Y:S01]  /*b850*/  ISETP.GE.AND P1, PT, R7, R6, PT ;  /* 0x000000060700720c */ /* 0x000fe20003f26270 */
[----:B------:R-:W-:Y:S02]  /*b860*/  IMAD.MOV.U32 R13, RZ, RZ, R8 ;  /* 0x000000ffff0d7224 */ /* 0x000fe400078e0008 */
[----:B------:R-:W-:-:S10]  /*b870*/  IMAD.MOV.U32 R12, RZ, RZ, 0x1 ;  /* 0x00000001ff0c7424 */ /* 0x000fd400078e00ff */
[----:B------:R-:W-:Y:S01]  /*b880*/  @!P1 LEA R9, R25, UR45, 0x1 ;  /* 0x0000002d19099c11 */ /* 0x000fe2000f8e08ff */
[----:B------:R-:W-:-:S07]  /*b890*/  IMAD.MOV.U32 R2, RZ, RZ, R14 ;  /* 0x000000ffff027224 */ /* 0x000fce00078e000e */
[----:B------:R-:W-:Y:S05]  /*b8a0*/  WARPSYNC.COLLECTIVE R15, `(.L_x_105) ;  /* 0x000000000f087348 */ /* 0x000fea0003c00000 */
[----:B------:R0:W1:Y:S02]  /*b8b0*/  SHFL.IDX P6, R14, R13, R12, R11 ;  /* 0x0000000c0d0e7389 */ /* 0x00006400000c000b */
[----:B01----:R-:W-:Y:S01]  /*b8c0*/  ENDCOLLECTIVE ;  /* 0x000000000000791b */ /* 0x003fe20003800000 */
.L_x_105:
[----:B------:R-:W-:-:S05]  /*b8d0*/  @!P1 IMAD.WIDE.U32 R2, R30, 0x2, R2 ;  /* 0x000000021e029825 */ /* 0x000fca00078e0002 */
[----:B------:R-:W-:Y:S01]  /*b8e0*/  @!PT LDS RZ, [RZ] ;  /* 0x00000000fffff984 */ /* 0x000fe20000000800 */
[----:B------:R-:W-:Y:S01]  /*b8f0*/  @!PT LDS RZ, [RZ] ;  /* 0x00000000fffff984 */ /* 0x000fe20000000800 */
[----:B------:R-:W-:Y:S01]  /*b900*/  @!PT LDS RZ, [RZ] ;  /* 0x00000000fffff984 */ /* 0x000fe20000000800 */
[----:B------:R0:W-:Y:S04]  /*b910*/  @!P1 LDGSTS.E.BYPASS.LTC128B.128 [R9+0xc400], desc[UR38][R2.64], !P3 ;  /* 0x0c40000002099fae */ /* 0x0001e8000d901d66 */
[----:B------:R0:W-:Y:S01]  /*b920*/  @!P1 LDGSTS.E.BYPASS.LTC128B.128 [R9+0x10400], desc[UR38][R2.64+0x80], !P2 ;  /* 0x1040008002099fae */ /* 0x0001e2000d101d66 */
[----:B------:R-:W-:-:S03]  /*b930*/  IMAD.MOV.U32 R13, RZ, RZ, R0 ;  /* 0x000000ffff0d7224 */ /* 0x000fc600078e0000 */
[----:B------:R0:W-:Y:S01]  /*b940*/  @!P1 LDGSTS.E.BYPASS.LTC128B.128 [R9+0x14400], desc[UR38][R2.64+0x100], !P0 ;  /* 0x1440010002099fae */ /* 0x0001e2000c101d66 */
[----:B------:R-:W-:Y:S02]  /*b950*/  ISETP.GE.AND P1, PT, R5, R6, PT ;  /* 0x000000060500720c */ /* 0x000fe40003f26270 */
[----:B------:R-:W-:-:S11]  /*b960*/  MOV R5, R14 ;  /* 0x0000000e00057202 */ /* 0x000fd60000000f00 */
[----:B0-----:R-:W-:Y:S05]  /*b970*/  WARPSYNC.COLLECTIVE R15, `(.L_x_106) ;  /* 0x000000000f087348 */ /* 0x001fea0003c00000 */
[----:B------:R1:W2:Y:S02]  /*b980*/  SHFL.IDX P6, R14, R13, R12, R11 ;  /* 0x0000000c0d0e7389 */ /* 0x0002a400000c000b */
[----:B012---:R-:W-:Y:S01]  /*b990*/  ENDCOLLECTIVE ;  /* 0x000000000000791b */ /* 0x007fe20003800000 */
.L_x_106:
[----:B------:R-:W-:Y:S02]  /*b9a0*/  IADD3 R3, R7, 0x20, RZ ;  /* 0x0000002007037810 */ /* 0x000fe40007ffe0ff */
[----:B------:R-:W-:Y:S01]  /*b9b0*/  @!P1 LEA R19, R25, UR45, 0x1 ;  /* 0x0000002d19139c11 */ /* 0x000fe2000f8e08ff */
[----:B------:R-:W-:Y:S02]  /*b9c0*/  IMAD.MOV.U32 R13, RZ, RZ, R8 ;  /* 0x000000ffff0d7224 */ /* 0x000fe400078e0008 */
[----:B------:R-:W-:Y:S02]  /*b9d0*/  IMAD.MOV.U32 R12, RZ, RZ, 0x2 ;  /* 0x00000002ff0c7424 */ /* 0x000fe400078e00ff */
[----:B------:R-:W-:-:S07]  /*b9e0*/  IMAD.MOV.U32 R4, RZ, RZ, R14 ;  /* 0x000000ffff047224 */ /* 0x000fce00078e000e */
[----:B------:R-:W-:Y:S05]  /*b9f0*/  WARPSYNC.COLLECTIVE R15, `(.L_x_107) ;  /* 0x000000000f087348 */ /* 0x000fea0003c00000 */
[----:B------:R0:W1:Y:S02]  /*ba00*/  SHFL.IDX P6, R14, R13, R12, R11 ;  /* 0x0000000c0d0e7389 */ /* 0x00006400000c000b */
[----:B01----:R-:W-:Y:S01]  /*ba10*/  ENDCOLLECTIVE ;  /* 0x000000000000791b */ /* 0x003fe20003800000 */
.L_x_107:
        /* <DEDUP_REMOVED lines=13> */
.L_x_108:
        /* <DEDUP_REMOVED lines=8> */
.L_x_109:
        /* <DEDUP_REMOVED lines=13> */
.L_x_110:
        /* <DEDUP_REMOVED lines=8> */
.L_x_111:
        /* <DEDUP_REMOVED lines=13> */
.L_x_112:
        /* <DEDUP_REMOVED lines=8> */
.L_x_113:
        /* <DEDUP_REMOVED lines=13> */
.L_x_114:
        /* <DEDUP_REMOVED lines=8> */
.L_x_115:
        /* <DEDUP_REMOVED lines=13> */
.L_x_116:
[----:B------:R-:W-:Y:S02]  /*c030*/  @!P1 LEA R9, R25, UR45, 0x1 ;  /* 0x0000002d19099c11 */ /* 0x000fe4000f8e08ff */
[----:B------:R-:W-:Y:S01]  /*c040*/  MOV R13, R8 ;  /* 0x00000008000d7202 */ /* 0x000fe20000000f00 */
[----:B------:R-:W-:Y:S02]  /*c050*/  IMAD.MOV.U32 R12, RZ, RZ, 0x7 ;  /* 0x00000007ff0c7424 */ /* 0x000fe400078e00ff */
[----:B------:R-:W-:-:S07]  /*c060*/  IMAD.MOV.U32 R2, RZ, RZ, R14 ;  /* 0x000000ffff027224 */ /* 0x000fce00078e000e */
[----:B------:R-:W-:Y:S05]  /*c070*/  WARPSYNC.COLLECTIVE R15, `(.L_x_117) ;  /* 0x000000000f087348 */ /* 0x000fea0003c00000 */
[----:B------:R0:W1:Y:S02]  /*c080*/  SHFL.IDX P6, R14, R13, R12, R11 ;  /* 0x0000000c0d0e7389 */ /* 0x00006400000c000b */
[----:B01----:R-:W-:Y:S01]  /*c090*/  ENDCOLLECTIVE ;  /* 0x000000000000791b */ /* 0x003fe20003800000 */
.L_x_117:
[----:B------:R-:W-:-:S05]  /*c0a0*/  @!P1 IMAD.WIDE.U32 R2, R30, 0x2, R2 ;  /* 0x000000021e029825 */ /* 0x000fca00078e0002 */
[----:B------:R-:W-:Y:S01]  /*c0b0*/  @!PT LDS RZ, [RZ] ;  /* 0x00000000fffff984 */ /* 0x000fe20000000800 */
[----:B------:R-:W-:Y:S01]  /*c0c0*/  @!PT LDS RZ, [RZ] ;  /* 0x00000000fffff984 */ /* 0x000fe20000000800 */
[----:B------:R-:W-:Y:S01]  /*c0d0*/  @!PT LDS RZ, [RZ] ;  /* 0x00000000fffff984 */ /* 0x000fe20000000800 */
[----:B------:R0:W-:Y:S04]  /*c0e0*/  @!P1 LDGSTS.E.BYPASS.LTC128B.128 [R9+0xf400], desc[UR38][R2.64], !P3 ;  /* 0x0f40000002099fae */ /* 0x0001e8000d901d66 */
[----:B------:R0:W-:Y:S01]  /*c0f0*/  @!P1 LDGSTS.E.BYPASS.LTC128B.128 [R9+0x13400], desc[UR38][R2.64+0x80], !P2 ;  /* 0x1340008002099fae */ /* 0x0001e2000d101d66 */
[----:B------:R-:W-:-:S03]  /*c100*/  MOV R13, R0 ;  /* 0x00000000000d7202 */ /* 0x000fc60000000f00 */
[----:B------:R0:W-:Y:S01]  /*c110*/  @!P1 LDGSTS.E.BYPASS.LTC128B.128 [R9+0x17400], desc[UR38][R2.64+0x100], !P0 ;  /* 0x1740010002099fae */ /* 0x0001e2000c101d66 */
[----:B------:R-:W-:-:S07]  /*c120*/  IMAD.MOV.U32 R4, RZ, RZ, R14 ;  /* 0x000000ffff047224 */ /* 0x000fce00078e000e */
[----:B0-----:R-:W-:Y:S05]  /*c130*/  WARPSYNC.COLLECTIVE R15, `(.L_x_118) ;  /* 0x000000000f087348 */ /* 0x001fea0003c00000 */
[----:B------:R1:W2:Y:S02]  /*c140*/  SHFL.IDX P6, R14, R13, R12, R11 ;  /* 0x0000000c0d0e7389 */ /* 0x0002a400000c000b */
[----:B012---:R-:W-:Y:S01]  /*c150*/  ENDCOLLECTIVE ;  /* 0x000000000000791b */ /* 0x007fe20003800000 */
.L_x_118:
[----:B------:R-:W-:Y:S05]  /*c160*/  BRA `(.L_x_119) ;  /* 0xffffffd000547947 */ /* 0x000fea000383ffff */
.L_x_54:
[----:B0-----:R-:W-:-:S04]  /*c170*/  IMAD.U32 R3, RZ, RZ, UR45 ;  /* 0x0000002dff037e24 */ /* 0x001fc8000f8e00ff */
[----:B------:R0:W1:Y:S03]  /*c180*/  SYNCS.PHASECHK.TRANS64.TRYWAIT P0, [R3+URZ+0x2a820], R0 ;  /* 0x02a82000030075a7 */ /* 0x000066000800017f */
[----:B-1----:R-:W-:Y:S05]  /*c190*/  @!P0 NANOSLEEP.SYNCS 0x989680 ;  /* 0x009896800000895d */ /* 0x002fea0003900000 */
[----:B------:R-:W1:Y:S02]  /*c1a0*/  @!P0 SYNCS.PHASECHK.TRANS64 P0, [R3+URZ+0x2a820], R0 ;  /* 0x02a82000030085a7 */ /* 0x000e64000800007f */
[----:B-1----:R-:W-:Y:S05]  /*c1b0*/  @!P0 BRA `(.L_x_54) ;  /* 0xfffffffc00ec8947 */ /* 0x002fea000383ffff */
[----:B------:R-:W-:Y:S05]  /*c1c0*/  BRA `(.L_x_120) ;  /* 0xffffffd0009c7947 */ /* 0x000fea000383ffff */
.L_x_58:
[----:B0-----:R0:W1:Y:S02]  /*c1d0*/  SYNCS.PHASECHK.TRANS64.TRYWAIT P0, [R8+URZ+0x2a840], R3 ;  /* 0x02a84003080075a7 */ /* 0x001064000800017f */
[----:B-1----:R-:W-:Y:S05]  /*c1e0*/  @!P0 NANOSLEEP.SYNCS 0x989680 ;  /* 0x009896800000895d */ /* 0x002fea0003900000 */
[----:B------:R-:W1:Y:S02]  /*c1f0*/  @!P0 SYNCS.PHASECHK.TRANS64 P0, [R8+URZ+0x2a840], R3 ;  /* 0x02a84003080085a7 */ /* 0x000e64000800007f */
[----:B-1----:R-:W-:Y:S05]  /*c200*/  @!P0 BRA `(.L_x_58) ;  /* 0xfffffffc00f08947 */ /* 0x002fea000383ffff */
[----:B------:R-:W-:Y:S05]  /*c210*/  BRA `(.L_x_121) ;  /* 0xffffffd400647947 */ /* 0x000fea000383ffff */
.L_x_59:
        /* <DEDUP_REMOVED lines=8> */
.L_x_123:
[----:B------:R-:W-:Y:S05]  /*c2a0*/  BSYNC B1 ;  /* 0x0000000000017941 */ /* 0x000fea0003800000 */
.L_x_122:
[----:B------:R-:W-:Y:S01]  /*c2b0*/  IMAD.MOV.U32 R13, RZ, RZ, R18 ;  /* 0x000000ffff0d7224 */ /* 0x000fe200078e0012 */
[----:B------:R-:W-:Y:S01]  /*c2c0*/  MOV R11, 0x181f ;  /* 0x0000181f000b7802 */ /* 0x000fe20000000f00 */
[----:B------:R-:W-:Y:S01]  /*c2d0*/  IMAD.MOV.U32 R12, RZ, RZ, RZ ;  /* 0x000000ffff0c7224 */ /* 0x000fe200078e00ff */
[----:B------:R-:W-:Y:S01]  /*c2e0*/  MOV R3, R14 ;  /* 0x0000000e00037202 */ /* 0x000fe20000000f00 */
[----:B------:R-:W-:Y:S01]  /*c2f0*/  IMAD.MOV.U32 R15, RZ, RZ, -0x1 ;  /* 0xffffffffff0f7424 */ /* 0x000fe200078e00ff */
[----:B------:R-:W-:-:S07]  /*c300*/  LEA R19, R19, UR45, 0x1 ;  /* 0x0000002d13137c11 */ /* 0x000fce000f8e08ff */
[----:B------:R-:W-:Y:S05]  /*c310*/  WARPSYNC.COLLECTIVE R15, `(.L_x_124) ;  /* 0x000000000f087348 */ /* 0x000fea0003c00000 */
[----:B------:R0:W1:Y:S02]  /*c320*/  SHFL.IDX P6, R14, R13, R12, R11 ;  /* 0x0000000c0d0e7389 */ /* 0x00006400000c000b */
[----:B01----:R-:W-:Y:S01]  /*c330*/  ENDCOLLECTIVE ;  /* 0x000000000000791b */ /* 0x003fe20003800000 */
.L_x_124:
[----:B------:R-:W-:Y:S01]  /*c340*/  MOV R13, R20 ;  /* 0x00000014000d7202 */ /* 0x000fe20000000f00 */
[----:B------:R-:W-:Y:S01]  /*c350*/  IMAD.MOV.U32 R12, RZ, RZ, 0x1 ;  /* 0x00000001ff0c7424 */ /* 0x000fe200078e00ff */
[----:B------:R-:W-:-:S13]  /*c360*/  IADD3 R2, P0, R14, R35, RZ ;  /* 0x000000230e027210 */ /* 0x000fda0007f1e0ff */
[----:B------:R-:W-:Y:S05]  /*c370*/  WARPSYNC.COLLECTIVE R15, `(.L_x_125) ;  /* 0x000000000f087348 */ /* 0x000fea0003c00000 */
[----:B------:R0:W1:Y:S02]  /*c380*/  SHFL.IDX P6, R14, R13, R12, R11 ;  /* 0x0000000c0d0e7389 */ /* 0x00006400000c000b */
[----:B01----:R-:W-:Y:S01]  /*c390*/  ENDCOLLECTIVE ;  /* 0x000000000000791b */ /* 0x003fe20003800000 */
.L_x_125:
[----:B------:R-:W-:-:S05]  /*c3a0*/  IMAD.X R3, RZ, RZ, R3, P0 ;  /* 0x000000ffff037224 */ /* 0x000fca00000e0603 */
[----:B------:R-:W-:Y:S01]  /*c3b0*/  @!PT LDS RZ, [RZ] ;  /* 0x00000000fffff984 */ /* 0x000fe20000000800 */
[----:B------:R-:W-:Y:S01]  /*c3c0*/  @!PT LDS RZ, [RZ] ;  /* 0x00000000fffff984 */ /* 0x000fe20000000800 */
[----:B------:R-:W-:Y:S01]  /*c3d0*/  @!PT LDS RZ, [RZ] ;  /* 0x00000000fffff984 */ /* 0x000fe20000000800 */
[----:B------:R0:W-:Y:S04]  /*c3e0*/  LDGSTS.E.BYPASS.LTC128B.128 [R19+0x18400], desc[UR38][R2.64], !P3 ;  /* 0x1840000002137fae */ /* 0x0001e8000d901d66 */
[----:B------:R0:W-:Y:S01]  /*c3f0*/  LDGSTS.E.BYPASS.LTC128B.128 [R19+0x1b400], desc[UR38][R2.64+0x80], !P2 ;  /* 0x1b40008002137fae */ /* 0x0001e2000d101d66 */
[----:B------:R-:W-:-:S03]  /*c400*/  MOV R13, R18 ;  /* 0x00000012000d7202 */ /* 0x000fc60000000f00 */
[----:B------:R0:W-:Y:S01]  /*c410*/  LDGSTS.E.BYPASS.LTC128B.128 [R19+0x1e400], desc[UR38][R2.64+0x100], !P1 ;  /* 0x1e40010002137fae */ /* 0x0001e2000c901d66 */
[----:B------:R-:W-:-:S07]  /*c420*/  IMAD.MOV.U32 R4, RZ, RZ, R14 ;  /* 0x000000ffff047224 */ /* 0x000fce00078e000e */
[----:B0-----:R-:W-:Y:S05]  /*c430*/  WARPSYNC.COLLECTIVE R15, `(.L_x_126) ;  /* 0x000000000f087348 */ /* 0x001fea0003c00000 */
[----:B------:R1:W2:Y:S02]  /*c440*/  SHFL.IDX P6, R14, R13, R12, R11 ;  /* 0x0000000c0d0e7389 */ /* 0x0002a400000c000b */
[----:B012---:R-:W-:Y:S01]  /*c450*/  ENDCOLLECTIVE ;  /* 0x000000000000791b */ /* 0x007fe20003800000 */
.L_x_126:
[----:B------:R-:W-:Y:S01]  /*c460*/  IMAD.MOV.U32 R13, RZ, RZ, R20 ;  /* 0x000000ffff0d7224 */ /* 0x000fe200078e0014 */
[----:B------:R-:W-:Y:S02]  /*c470*/  MOV R12, 0x2 ;  /* 0x00000002000c7802 */ /* 0x000fe40000000f00 */
[----:B------:R-:W-:-:S13]  /*c480*/  IADD3 R2, P0, R14, R35, RZ ;  /* 0x000000230e027210 */ /* 0x000fda0007f1e0ff */
[----:B------:R-:W-:Y:S05]  /*c490*/  WARPSYNC.COLLECTIVE R15, `(.L_x_127) ;  /* 0x000000000f087348 */ /* 0x000fea0003c00000 */
[----:B------:R0:W1:Y:S02]  /*c4a0*/  SHFL.IDX P6, R14, R13, R12, R11 ;  /* 0x0000000c0d0e7389 */ /* 0x00006400000c000b */
[----:B01----:R-:W-:Y:S01]  /*c4b0*/  ENDCOLLECTIVE ;  /* 0x000000000000791b */ /* 0x003fe20003800000 */
.L_x_127:
[----:B------:R-:W-:-:S05]  /*c4c0*/  IMAD.X R3, RZ, RZ, R4, P0 ;  /* 0x000000ffff037224 */ /* 0x000fca00000e0604 */
[----:B------:R-:W-:Y:S01]  /*c4d0*/  @!PT LDS RZ, [RZ] ;  /* 0x00000000fffff984 */ /* 0x000fe20000000800 */
[----:B------:R-:W-:Y:S01]  /*c4e0*/  @!PT LDS RZ, [RZ] ;  /* 0x00000000fffff984 */ /* 0x000fe20000000800 */
[----:B------:R-:W-:Y:S01]  /*c4f0*/  @!PT LDS RZ, [RZ] ;  /* 0x00000000fffff984 */ /* 0x000fe20000000800 */
[----:B------:R0:W-:Y:S04]  /*c500*/  LDGSTS.E.BYPASS.LTC128B.128 [R19+0x18c00], desc[UR38][R2.64], !P3 ;  /* 0x18c0000002137fae */ /* 0x0001e8000d901d66 */
[----:B------:R0:W-:Y:S01]  /*c510*/  LDGSTS.E.BYPASS.LTC128B.128 [R19+0x1bc00], desc[UR38][R2.64+0x80], !P2 ;  /* 0x1bc0008002137fae */ /* 0x0001e2000d101d66 */
[----:B------:R-:W-:-:S03]  /*c520*/  IMAD.MOV.U32 R13, RZ, RZ, R18 ;  /* 0x000000ffff0d7224 */ /* 0x000fc600078e0012 */
[----:B------:R0:W-:Y:S01]  /*c530*/  LDGSTS.E.BYPASS.LTC128B.128 [R19+0x1ec00], desc[UR38][R2.64+0x100], !P1 ;  /* 0x1ec0010002137fae */ /* 0x0001e2000c901d66 */
[----:B------:R-:W-:-:S07]  /*c540*/  IMAD.MOV.U32 R5, RZ, RZ, R14 ;  /* 0x000000ffff057224 */ /* 0x000fce00078e000e */
[----:B0-----:R-:W-:Y:S05]  /*c550*/  WARPSYNC.COLLECTIVE R15, `(.L_x_128) ;  /* 0x000000000f087348 */ /* 0x001fea0003c00000 */
[----:B------:R1:W2:Y:S02]  /*c560*/  SHFL.IDX P6, R14, R13, R12, R11 ;  /* 0x0000000c0d0e7389 */ /* 0x0002a400000c000b */
[----:B012---:R-:W-:Y:S01]  /*c570*/  ENDCOLLECTIVE ;  /* 0x000000000000791b */ /* 0x007fe20003800000 */
.L_x_128:
[----:B------:R-:W-:Y:S01]  /*c580*/  IMAD.MOV.U32 R13, RZ, RZ, R20 ;  /* 0x000000ffff0d7224 */ /* 0x000fe200078e0014 */
[----:B------:R-:W-:-:S04]  /*c590*/  MOV R12, R14 ;  /* 0x0000000e000c7202 */ /* 0x000fc80000000f00 */
[----:B------:R-:W-:Y:S02]  /*c5a0*/  IADD3 R2, P0, R12, R35, RZ ;  /* 0x000000230c027210 */ /* 0x000fe40007f1e0ff */
[----:B------:R-:W-:-:S03]  /*c5b0*/  MOV R12, 0x3 ;  /* 0x00000003000c7802 */ /* 0x000fc60000000f00 */
[----:B------:R-:W-:-:S08]  /*c5c0*/  IMAD.X R3, RZ, RZ, R5, P0 ;  /* 0x000000ffff037224 */ /* 0x000fd000000e0605 */
[----:B------:R-:W-:Y:S05]  /*c5d0*/  WARPSYNC.COLLECTIVE R15, `(.L_x_129) ;  /* 0x000000000f087348 */ /* 0x000fea0003c00000 */
[----:B------:R0:W1:Y:S02]  /*c5e0*/  SHFL.IDX P6, R14, R13, R12, R11 ;  /* 0x0000000c0d0e7389 */ /* 0x00006400000c000b */
[----:B01----:R-:W-:Y:S01]  /*c5f0*/  ENDCOLLECTIVE ;  /* 0x000000000000791b */ /* 0x003fe20003800000 */
.L_x_129:
[----:B------:R-:W-:Y:S01]  /*c600*/  @!PT LDS RZ, [RZ] ;  /* 0x00000000fffff984 */ /* 0x000fe20000000800 */
[----:B------:R-:W-:Y:S01]  /*c610*/  @!PT LDS RZ, [RZ] ;  /* 0x00000000fffff984 */ /* 0x000fe20000000800 */
[----:B------:R-:W-:Y:S01]  /*c620*/  @!PT LDS RZ, [RZ] ;  /* 0x00000000fffff984 */ /* 0x000fe20000000800 */
[----:B------:R-:W-:Y:S04]  /*c630*/  LDGSTS.E.BYPASS.LTC128B.128 [R19+0x19400], desc[UR38][R2.64], !P3 ;  /* 0x1940000002137fae */ /* 0x000fe8000d901d66 */
[----:B------:R-:W-:Y:S04]  /*c640*/  LDGSTS.E.BYPASS.LTC128B.128 [R19+0x1c400], desc[UR38][R2.64+0x80], !P2 ;  /* 0x1c40008002137fae */ /* 0x000fe8000d101d66 */
[----:B------:R0:W-:Y:S01]  /*c650*/  LDGSTS.E.BYPASS.LTC128B.128 [R19+0x1f400], desc[UR38][R2.64+0x100], !P1 ;  /* 0x1f40010002137fae */ /* 0x0001e2000c901d66 */
[----:B------:R-:W-:Y:S02]  /*c660*/  IMAD.MOV.U32 R13, RZ, RZ, R18 ;  /* 0x000000ffff0d7224 */ /* 0x000fe400078e0012 */
[----:B0-----:R-:W-:-:S07]  /*c670*/  IMAD.MOV.U32 R3, RZ, RZ, R14 ;  /* 0x000000ffff037224 */ /* 0x001fce00078e000e */
[----:B------:R-:W-:Y:S05]  /*c680*/  WARPSYNC.COLLECTIVE R15, `(.L_x_130) ;  /* 0x000000000f087348 */ /* 0x000fea0003c00000 */
[----:B------:R0:W1:Y:S02]  /*c690*/  SHFL.IDX P6, R14, R13, R12, R11 ;  /* 0x0000000c0d0e7389 */ /* 0x00006400000c000b */
[----:B01----:R-:W-:Y:S01]  /*c6a0*/  ENDCOLLECTIVE ;  /* 0x000000000000791b */ /* 0x003fe20003800000 */
.L_x_130:
[----:B------:R-:W-:Y:S02]  /*c6b0*/  IMAD.MOV.U32 R13, RZ, RZ, R20 ;  /* 0x000000ffff0d7224 */ /* 0x000fe400078e0014 */
[----:B------:R-:W-:Y:S01]  /*c6c0*/  IMAD.MOV.U32 R12, RZ, RZ, 0x4 ;  /* 0x00000004ff0c7424 */ /* 0x000fe200078e00ff */
[----:B------:R-:W-:-:S13]  /*c6d0*/  IADD3 R2, P0, R14, R35, RZ ;  /* 0x000000230e027210 */ /* 0x000fda0007f1e0ff */
[----:B------:R-:W-:Y:S05]  /*c6e0*/  WARPSYNC.COLLECTIVE R15, `(.L_x_131) ;  /* 0x000000000f087348 */ /* 0x000fea0003c00000 */
[----:B------:R0:W1:Y:S02]  /*c6f0*/  SHFL.IDX P6, R14, R13, R12, R11 ;  /* 0x0000000c0d0e7389 */ /* 0x00006400000c000b */
[----:B01----:R-:W-:Y:S01]  /*c700*/  ENDCOLLECTIVE ;  /* 0x000000000000791b */ /* 0x003fe20003800000 */
.L_x_131:
[----:B------:R-:W-:-:S05]  /*c710*/  IADD3.X R3, RZ, R3, RZ, P0, !PT ;  /* 0x00000003ff037210 */ /* 0x000fca00007fe4ff */
[----:B------:R-:W-:Y:S01]  /*c720*/  @!PT LDS RZ, [RZ] ;  /* 0x00000000fffff984 */ /* 0x000fe20000000800 */
[----:B------:R-:W-:Y:S01]  /*c730*/  @!PT LDS RZ, [RZ] ;  /* 0x00000000fffff984 */ /* 0x000fe20000000800 */
[----:B------:R-:W-:Y:S01]  /*c740*/  @!PT LDS RZ, [RZ] ;  /* 0x00000000fffff984 */ /* 0x000fe20000000800 */
[----:B------:R0:W-:Y:S04]  /*c750*/  LDGSTS.E.BYPASS.LTC128B.128 [R19+0x19c00], desc[UR38][R2.64], !P3 ;  /* 0x19c0000002137fae */ /* 0x0001e8000d901d66 */
[----:B------:R0:W-:Y:S01]  /*c760*/  LDGSTS.E.BYPASS.LTC128B.128 [R19+0x1cc00], desc[UR38][R2.64+0x80], !P2 ;  /* 0x1cc0008002137fae */ /* 0x0001e2000d101d66 */
[----:B------:R-:W-:-:S03]  /*c770*/  IMAD.MOV.U32 R13, RZ, RZ, R18 ;  /* 0x000000ffff0d7224 */ /* 0x000fc600078e0012 */
[----:B------:R0:W-:Y:S01]  /*c780*/  LDGSTS.E.BYPASS.LTC128B.128 [R19+0x1fc00], desc[UR38][R2.64+0x100], !P1 ;  /* 0x1fc0010002137fae */ /* 0x0001e2000c901d66 */
[----:B------:R-:W-:-:S07]  /*c790*/  MOV R4, R14 ;  /* 0x0000000e00047202 */ /* 0x000fce0000000f00 */
[----:B0-----:R-:W-:Y:S05]  /*c7a0*/  WARPSYNC.COLLECTIVE R15, `(.L_x_132) ;  /* 0x000000000f087348 */ /* 0x001fea0003c00000 */
[----:B------:R1:W2:Y:S02]  /*c7b0*/  SHFL.IDX P6, R14, R13, R12, R11 ;  /* 0x0000000c0d0e7389 */ /* 0x0002a400000c000b */
[----:B012---:R-:W-:Y:S01]  /*c7c0*/  ENDCOLLECTIVE ;  /* 0x000000000000791b */ /* 0x007fe20003800000 */
.L_x_132:
[----:B------:R-:W-:Y:S02]  /*c7d0*/  IMAD.MOV.U32 R13, RZ, RZ, R20 ;  /* 0x000000ffff0d7224 */ /* 0x000fe400078e0014 */
[----:B------:R-:W-:-:S05]  /*c7e0*/  IMAD.MOV.U32 R12, RZ, RZ, R14 ;  /* 0x000000ffff0c7224 */ /* 0x000fca00078e000e */
[----:B------:R-:W-:Y:S01]  /*c7f0*/  IADD3 R2, P0, R12, R35, RZ ;  /* 0x000000230c027210 */ /* 0x000fe20007f1e0ff */
[----:B------:R-:W-:-:S03]  /*c800*/  IMAD.MOV.U32 R12, RZ, RZ, 0x5 ;  /* 0x00000005ff0c7424 */ /* 0x000fc600078e00ff */
[----:B------:R-:W-:-:S09]  /*c810*/  IADD3.X R3, RZ, R4, RZ, P0, !PT ;  /* 0x00000004ff037210 */ /* 0x000fd200007fe4ff */
[----:B------:R-:W-:Y:S05]  /*c820*/  WARPSYNC.COLLECTIVE R15, `(.L_x_133) ;  /* 0x000000000f087348 */ /* 0x000fea0003c00000 */
[----:B------:R0:W1:Y:S02]  /*c830*/  SHFL.IDX P6, R14, R13, R12, R11 ;  /* 0x0000000c0d0e7389 */ /* 0x00006400000c000b */
[----:B01----:R-:W-:Y:S01]  /*c840*/  ENDCOLLECTIVE ;  /* 0x000000000000791b */ /* 0x003fe20003800000 */
.L_x_133:
[----:B------:R-:W-:Y:S01]  /*c850*/  @!PT LDS RZ, [RZ] ;  /* 0x00000000fffff984 */ /* 0x000fe20000000800 */
[----:B------:R-:W-:Y:S01]  /*c860*/  @!PT LDS RZ, [RZ] ;  /* 0x00000000fffff984 */ /* 0x000fe20000000800 */
[----:B------:R-:W-:Y:S01]  /*c870*/  @!PT LDS RZ, [RZ] ;  /* 0x00000000fffff984 */ /* 0x000fe20000000800 */
[----:B------:R0:W-:Y:S04]  /*c880*/  LDGSTS.E.BYPASS.LTC128B.128 [R19+0x1a400], desc[UR38][R2.64], !P3 ;  /* 0x1a40000002137fae */ /* 0x0001e8000d901d66 */
[----:B------:R0:W-:Y:S04]  /*c890*/  LDGSTS.E.BYPASS.LTC128B.128 [R19+0x1d400], desc[UR38][R2.64+0x80], !P2 ;  /* 0x1d40008002137fae */ /* 0x0001e8000d101d66 */
[----:B------:R0:W-:Y:S01]  /*c8a0*/  LDGSTS.E.BYPASS.LTC128B.128 [R19+0x20400], desc[UR38][R2.64+0x100], !P1 ;  /* 0x2040010002137fae */ /* 0x0001e2000c901d66 */
[----:B------:R-:W-:Y:S01]  /*c8b0*/  IMAD.MOV.U32 R13, RZ, RZ, R18 ;  /* 0x000000ffff0d7224 */ /* 0x000fe200078e0012 */
[----:B------:R-:W-:-:S07]  /*c8c0*/  MOV R20, R14 ;  /* 0x0000000e00147202 */ /* 0x000fce0000000f00 */
[----:B0-----:R-:W-:Y:S05]  /*c8d0*/  WARPSYNC.COLLECTIVE R15, `(.L_x_134) ;  /* 0x000000000f087348 */ /* 0x001fea0003c00000 */
[----:B------:R1:W2:Y:S02]  /*c8e0*/  SHFL.IDX P6, R14, R13, R12, R11 ;  /* 0x0000000c0d0e7389 */ /* 0x0002a400000c000b */
[----:B012---:R-:W-:Y:S01]  /*c8f0*/  ENDCOLLECTIVE ;  /* 0x000000000000791b */ /* 0x007fe20003800000 */
.L_x_134:
[----:B------:R-:W-:Y:S05]  /*c900*/  BRA `(.L_x_135) ;  /* 0xffffffd000c07947 */ /* 0x000fea000383ffff */
.L_x_64:
[----:B0-----:R0:W2:Y:S02]  /*c910*/  SYNCS.PHASECHK.TRANS64.TRYWAIT P0, [R4+URZ+0x2a860], R3 ;  /* 0x02a86003040075a7 */ /* 0x0010a4000800017f */
[----:B--2---:R-:W-:Y:S05]  /*c920*/  @!P0 NANOSLEEP.SYNCS 0x989680 ;  /* 0x009896800000895d */ /* 0x004fea0003900000 */
[----:B------:R-:W2:Y:S02]  /*c930*/  @!P0 SYNCS.PHASECHK.TRANS64 P0, [R4+URZ+0x2a860], R3 ;  /* 0x02a86003040085a7 */ /* 0x000ea4000800007f */
[----:B--2---:R-:W-:Y:S05]  /*c940*/  @!P0 BRA `(.L_x_64) ;  /* 0xfffffffc00f08947 */ /* 0x004fea000383ffff */
[----:B------:R-:W-:Y:S05]  /*c950*/  BRA `(.L_x_136) ;  /* 0xffffffd4001c7947 */ /* 0x000fea000383ffff */
.L_x_65:
[----:B------:R-:W-:Y:S01]  /*c960*/  BSSY B1, `(.L_x_137) ;  /* 0x0000008000017945 */ /* 0x000fe20003800000 */
[----:B------:R-:W-:Y:S01]  /*c970*/  IMAD.MOV.U32 R13, RZ, RZ, R17 ;  /* 0x000000ffff0d7224 */ /* 0x000fe200078e0011 */
[----:B------:R-:W-:Y:S01]  /*c980*/  MOV R12, RZ ;  /* 0x000000ff000c7202 */ /* 0x000fe20000000f00 */
[----:B------:R-:W-:Y:S02]  /*c990*/  IMAD.MOV.U32 R11, RZ, RZ, 0x181f ;  /* 0x0000181fff0b7424 */ /* 0x000fe400078e00ff */
[----:B------:R-:W-:-:S07]  /*c9a0*/  IMAD.MOV.U32 R15, RZ, RZ, -0x1 ;  /* 0xffffffffff0f7424 */ /* 0x000fce00078e00ff */
[----:B01----:R-:W-:Y:S05]  /*c9b0*/  WARPSYNC.COLLECTIVE R15, `(.L_x_138) ;  /* 0x000000000f087348 */ /* 0x003fea0003c00000 */
[----:B------:R2:W3:Y:S02]  /*c9c0*/  SHFL.IDX P6, R14, R13, R12, R11 ;  /* 0x0000000c0d0e7389 */ /* 0x0004e400000c000b */
[----:B0123--:R-:W-:Y:S01]  /*c9d0*/  ENDCOLLECTIVE ;  /* 0x000000000000791b */ /* 0x00ffe20003800000 */
.L_x_138:
[----:B------:R-:W-:Y:S05]  /*c9e0*/  BSYNC B1 ;  /* 0x0000000000017941 */ /* 0x000fea0003800000 */
.L_x_137:
        /* <DEDUP_REMOVED lines=9> */
.L_x_139:
[----:B------:R-:W-:Y:S01]  /*ca80*/  MOV R13, R17 ;  /* 0x00000011000d7202 */ /* 0x000fe20000000f00 */
[----:B------:R-:W-:Y:S01]  /*ca90*/  IMAD.MOV.U32 R12, RZ, RZ, 0x1 ;  /* 0x00000001ff0c7424 */ /* 0x000fe200078e00ff */
[----:B------:R-:W-:-:S13]  /*caa0*/  IADD3 R2, P1, R14, R35, RZ ;  /* 0x000000230e027210 */ /* 0x000fda0007f3e0ff */
[----:B------:R-:W-:Y:S05]  /*cab0*/  WARPSYNC.COLLECTIVE R15, `(.L_x_140) ;  /* 0x000000000f087348 */ /* 0x000fea0003c00000 */
[----:B------:R0:W1:Y:S02]  /*cac0*/  SHFL.IDX P6, R14, R13, R12, R11 ;  /* 0x0000000c0d0e7389 */ /* 0x00006400000c000b */
[----:B01----:R-:W-:Y:S01]  /*cad0*/  ENDCOLLECTIVE ;  /* 0x000000000000791b */ /* 0x003fe20003800000 */
.L_x_140:
[----:B------:R-:W-:Y:S01]  /*cae0*/  IMAD.X R3, RZ, RZ, R3, P1 ;  /* 0x000000ffff037224 */ /* 0x000fe200008e0603 */
[----:B------:R-:W-:-:S04]  /*caf0*/  LOP3.LUT P1, RZ, R29, 0x1, RZ, 0xc0, !PT ;  /* 0x000000011dff7812 */ /* 0x000fc8000782c0ff */
[----:B------:R-:W-:Y:S02]  /*cb00*/  ISETP.LT.OR P2, PT, R0, 0x1, !P1 ;  /* 0x000000010000780c */ /* 0x000fe40004f41670 */
[----:B------:R-:W-:-:S11]  /*cb10*/  MOV R13, R16 ;  /* 0x00000010000d7202 */ /* 0x000fd60000000f00 */
[----:B------:R-:W-:Y:S01]  /*cb20*/  @!PT LDS RZ, [RZ] ;  /* 0x00000000fffff984 */ /* 0x000fe20000000800 */
[----:B------:R-:W-:Y:S01]  /*cb30*/  @!PT LDS RZ, [RZ] ;  /* 0x00000000fffff984 */ /* 0x000fe20000000800 */
[----:B------:R-:W-:Y:S01]  /*cb40*/  @!PT LDS RZ, [RZ] ;  /* 0x00000000fffff984 */ /* 0x000fe20000000800 */
[----:B------:R0:W-:Y:S01]  /*cb50*/  LDGSTS.E.BYPASS.LTC128B.128 [R5+0x400], desc[UR38][R2.64], !P2 ;  /* 0x0040000002057fae */ /* 0x0001e2000d101d66 */
[----:B------:R-:W-:Y:S01]  /*cb60*/  ISETP.LT.OR P2, PT, R0, 0x1, !P0 ;  /* 0x000000010000780c */ /* 0x000fe20004741670 */
[----:B------:R-:W-:-:S12]  /*cb70*/  IMAD.MOV.U32 R8, RZ, RZ, R14 ;  /* 0x000000ffff087224 */ /* 0x000fd800078e000e */
[----:B0-----:R-:W-:Y:S05]  /*cb80*/  WARPSYNC.COLLECTIVE R15, `(.L_x_141) ;  /* 0x000000000f087348 */ /* 0x001fea0003c00000 */
[----:B------:R1:W2:Y:S02]  /*cb90*/  SHFL.IDX P6, R14, R13, R12, R11 ;  /* 0x0000000c0d0e7389 */ /* 0x0002a400000c000b */
[----:B012---:R-:W-:Y:S01]  /*cba0*/  ENDCOLLECTIVE ;  /* 0x000000000000791b */ /* 0x007fe20003800000 */
.L_x_141:
[----:B------:R-:W-:Y:S01]  /*cbb0*/  @!PT LDS RZ, [RZ] ;  /* 0x00000000fffff984 */ /* 0x000fe20000000800 */
[----:B------:R-:W-:Y:S01]  /*cbc0*/  @!PT LDS RZ, [RZ] ;  /* 0x00000000fffff984 */ /* 0x000fe20000000800 */
[----:B------:R-:W-:Y:S01]  /*cbd0*/  @!PT LDS RZ, [RZ] ;  /* 0x00000000fffff984 */ /* 0x000fe20000000800 */
[----:B------:R0:W-:Y:S01]  /*cbe0*/  LDGSTS.E.BYPASS.LTC128B.128 [R5+0x3400], desc[UR38][R2.64+0x80], !P2 ;  /* 0x0340008002057fae */ /* 0x0001e2000d101d66 */
[----:B------:R-:W-:Y:S01]  /*cbf0*/  IMAD.MOV.U32 R13, RZ, RZ, R17 ;  /* 0x000000ffff0d7224 */ /* 0x000fe200078e0011 */
[----:B------:R-:W-:Y:S02]  /*cc00*/  MOV R12, 0x2 ;  /* 0x00000002000c7802 */ /* 0x000fe40000000f00 */
[----:B0-----:R-:W-:-:S13]  /*cc10*/  IADD3 R2, P2, R14, R35, RZ ;  /* 0x000000230e027210 */ /* 0x001fda0007f5e0ff */
[----:B------:R-:W-:Y:S05]  /*cc20*/  WARPSYNC.COLLECTIVE R15, `(.L_x_142) ;  /* 0x000000000f087348 */ /* 0x000fea0003c00000 */
[----:B------:R0:W1:Y:S02]  /*cc30*/  SHFL.IDX P6, R14, R13, R12, R11 ;  /* 0x0000000c0d0e7389 */ /* 0x00006400000c000b */
[----:B01----:R-:W-:Y:S01]  /*cc40*/  ENDCOLLECTIVE ;  /* 0x000000000000791b */ /* 0x003fe20003800000 */
.L_x_142:
[----:B------:R-:W-:Y:S01]  /*cc50*/  IMAD.X R3, RZ, RZ, R8, P2 ;  /* 0x000000ffff037224 */ /* 0x000fe200010e0608 */
[----:B------:R-:W-:Y:S01]  /*cc60*/  ISETP.LT.OR P2, PT, R0, 0x11, !P1 ;  /* 0x000000110000780c */ /* 0x000fe20004f41670 */
[----:B------:R-:W-:-:S12]  /*cc70*/  IMAD.MOV.U32 R13, RZ, RZ, R16 ;  /* 0x000000ffff0d7224 */ /* 0x000fd800078e0010 */
        /* <DEDUP_REMOVED lines=9> */
.L_x_143:
[----:B------:R-:W-:Y:S01]  /*cd10*/  @!PT LDS RZ, [RZ] ;  /* 0x00000000fffff984 */ /* 0x000fe20000000800 */
[----:B------:R-:W-:Y:S01]  /*cd20*/  @!PT LDS RZ, [RZ] ;  /* 0x00000000fffff984 */ /* 0x000fe20000000800 */
[----:B------:R-:W-:Y:S01]  /*cd30*/  @!PT LDS RZ, [RZ] ;  /* 0x00000000fffff984 */ /* 0x000fe20000000800 */
[----:B------:R0:W-:Y:S01]  /*cd40*/  LDGSTS.E.BYPASS.LTC128B.128 [R5+0x3c00], desc[UR38][R2.64+0x80], !P2 ;  /* 0x03c0008002057fae */ /* 0x0001e2000d101d66 */
[----:B------:R-:W-:Y:S02]  /*cd50*/  IMAD.MOV.U32 R13, RZ, RZ, R17 ;  /* 0x000000ffff0d7224 */ /* 0x000fe400078e0011 */
[----:B------:R-:W-:Y:S01]  /*cd60*/  IMAD.MOV.U32 R12, RZ, RZ, 0x3 ;  /* 0x00000003ff0c7424 */ /* 0x000fe200078e00ff */
[----:B0-----:R-:W-:-:S13]  /*cd70*/  IADD3 R2, P2, R14, R35, RZ ;  /* 0x000000230e027210 */ /* 0x001fda0007f5e0ff */
[----:B------:R-:W-:Y:S05]  /*cd80*/  WARPSYNC.COLLECTIVE R15, `(.L_x_144) ;  /* 0x000000000f087348 */ /* 0x000fea0003c00000 */
[----:B------:R0:W1:Y:S02]  /*cd90*/  SHFL.IDX P6, R14, R13, R12, R11 ;  /* 0x0000000c0d0e7389 */ /* 0x00006400000c000b */
[----:B01----:R-:W-:Y:S01]  /*cda0*/  ENDCOLLECTIVE ;  /* 0x000000000000791b */ /* 0x003fe20003800000 */
.L_x_144:
[----:B------:R-:W-:Y:S02]  /*cdb0*/  IADD3.X R3, RZ, R8, RZ, P2, !PT ;  /* 0x00000008ff037210 */ /* 0x000fe400017fe4ff */
[----:B------:R-:W-:Y:S01]  /*cdc0*/  ISETP.LT.OR P2, PT, R0, 0x21, !P1 ;  /* 0x000000210000780c */ /* 0x000fe20004f41670 */
[----:B------:R-:W-:-:S12]  /*cdd0*/  IMAD.MOV.U32 R13, RZ, RZ, R16 ;  /* 0x000000ffff0d7224 */ /* 0x000fd800078e0010 */
[----:B------:R-:W-:Y:S01]  /*cde0*/  @!PT LDS RZ, [RZ] ;  /* 0x00000000fffff984 */ /* 0x000fe20000000800 */
[----:B------:R-:W-:Y:S01]  /*cdf0*/  @!PT LDS RZ, [RZ] ;  /* 0x00000000fffff984 */ /* 0x000fe20000000800 */
[----:B------:R-:W-:Y:S01]  /*ce00*/  @!PT LDS RZ, [RZ] ;  /* 0x00000000fffff984 */ /* 0x000fe20000000800 */
[----:B------:R0:W-:Y:S01]  /*ce10*/  LDGSTS.E.BYPASS.LTC128B.128 [R5+0x1400], desc[UR38][R2.64], !P2 ;  /* 0x0140000002057fae */ /* 0x0001e2000d101d66 */
[----:B------:R-:W-:Y:S02]  /*ce20*/  ISETP.LT.OR P2, PT, R0, 0x21, !P0 ;  /* 0x000000210000780c */ /* 0x000fe40004741670 */
[----:B------:R-:W-:-:S11]  /*ce30*/  MOV R8, R14 ;  /* 0x0000000e00087202 */ /* 0x000fd60000000f00 */
[----:B0-----:R-:W-:Y:S05]  /*ce40*/  WARPSYNC.COLLECTIVE R15, `(.L_x_145) ;  /* 0x000000000f087348 */ /* 0x001fea0003c00000 */
[----:B------:R1:W2:Y:S02]  /*ce50*/  SHFL.IDX P6, R14, R13, R12, R11 ;  /* 0x0000000c0d0e7389 */ /* 0x0002a400000c000b */
[----:B012---:R-:W-:Y:S01]  /*ce60*/  ENDCOLLECTIVE ;  /* 0x000000000000791b */ /* 0x007fe20003800000 */
.L_x_145:
[----:B------:R-:W-:Y:S01]  /*ce70*/  @!PT LDS RZ, [RZ] ;  /* 0x00000000fffff984 */ /* 0x000fe20000000800 */
[----:B------:R-:W-:Y:S01]  /*ce80*/  @!PT LDS RZ, [RZ] ;  /* 0x00000000fffff984 */ /* 0x000fe20000000800 */
[----:B------:R-:W-:Y:S01]  /*ce90*/  @!PT LDS RZ, [RZ] ;  /* 0x00000000fffff984 */ /* 0x000fe20000000800 */
[----:B------:R0:W-:Y:S01]  /*cea0*/  LDGSTS.E.BYPASS.LTC128B.128 [R5+0x4400], desc[UR38][R2.64+0x80], !P2 ;  /* 0x0440008002057fae */ /* 0x0001e2000d101d66 */
[----:B------:R-:W-:Y:S01]  /*ceb0*/  MOV R13, R17 ;  /* 0x00000011000d7202 */ /* 0x000fe20000000f00 */
[----:B------:R-:W-:Y:S01]  /*cec0*/  IMAD.MOV.U32 R12, RZ, RZ, 0x4 ;  /* 0x00000004ff0c7424 */ /* 0x000fe200078e00ff */
[----:B0-----:R-:W-:-:S13]  /*ced0*/  IADD3 R2, P2, R14, R35, RZ ;  /* 0x000000230e027210 */ /* 0x001fda0007f5e0ff */
[----:B------:R-:W-:Y:S05]  /*cee0*/  WARPSYNC.COLLECTIVE R15, `(.L_x_146) ;  /* 0x000000000f087348 */ /* 0x000fea0003c00000 */
[----:B------:R0:W1:Y:S02]  /*cef0*/  SHFL.IDX P6, R14, R13, R12, R11 ;  /* 0x0000000c0d0e7389 */ /* 0x00006400000c000b */
[----:B01----:R-:W-:Y:S01]  /*cf00*/  ENDCOLLECTIVE ;  /* 0x000000000000791b */ /* 0x003fe20003800000 */
.L_x_146:
[----:B------:R-:W-:Y:S01]  /*cf10*/  IMAD.X R3, RZ, RZ, R8, P2 ;  /* 0x000000ffff037224 */ /* 0x000fe200010e0608 */
        /* <DEDUP_REMOVED lines=11> */
.L_x_147:
        /* <DEDUP_REMOVED lines=10> */
.L_x_148:
        /* <DEDUP_REMOVED lines=12> */
.L_x_149:
[----:B------:R-:W-:Y:S01]  /*d130*/  @!PT LDS RZ, [RZ] ;  /* 0x00000000fffff984 */ /* 0x000fe20000000800 */
[----:B------:R-:W-:Y:S01]  /*d140*/  @!PT LDS RZ, [RZ] ;  /* 0x00000000fffff984 */ /* 0x000fe20000000800 */
[----:B------:R-:W-:Y:S01]  /*d150*/  @!PT LDS RZ, [RZ] ;  /* 0x00000000fffff984 */ /* 0x000fe20000000800 */
[----:B------:R1:W-:Y:S01]  /*d160*/  LDGSTS.E.BYPASS.LTC128B.128 [R5+0x5400], desc[UR38][R2.64+0x80], !P2 ;  /* 0x0540008002057fae */ /* 0x0003e2000d101d66 */
[----:B------:R-:W-:Y:S05]  /*d170*/  BRA `(.L_x_150) ;  /* 0xffffffcc00d87947 */ /* 0x000fea000383ffff */
.L_x_71:
[----:B0-----:R0:W1:Y:S02]  /*d180*/  SYNCS.PHASECHK.TRANS64.TRYWAIT P0, [R0+URZ+0x2a860], R3 ;  /* 0x02a86003000075a7 */ /* 0x001064000800017f */
[----:B-1----:R-:W-:Y:S05]  /*d190*/  @!P0 NANOSLEEP.SYNCS 0x989680 ;  /* 0x009896800000895d */ /* 0x002fea0003900000 */
[----:B------:R-:W1:Y:S02]  /*d1a0*/  @!P0 SYNCS.PHASECHK.TRANS64 P0, [R0+URZ+0x2a860], R3 ;  /* 0x02a86003000085a7 */ /* 0x000e64000800007f */
[----:B-1----:R-:W-:Y:S05]  /*d1b0*/  @!P0 BRA `(.L_x_71) ;  /* 0xfffffffc00f08947 */ /* 0x002fea000383ffff */
[----:B------:R-:W-:Y:S05]  /*d1c0*/  BRA `(.L_x_151) ;  /* 0xffffffd000c07947 */ /* 0x000fea000383ffff */
.L_x_72:
[----:B------:R-:W-:Y:S01]  /*d1d0*/  BSSY B0, `(.L_x_152) ;  /* 0x0000008000007945 */ /* 0x000fe20003800000 */
[----:B------:R-:W-:Y:S01]  /*d1e0*/  MOV R13, R17 ;  /* 0x00000011000d7202 */ /* 0x000fe20000000f00 */
[----:B------:R-:W-:Y:S01]  /*d1f0*/  IMAD.MOV.U32 R12, RZ, RZ, RZ ;  /* 0x000000ffff0c7224 */ /* 0x000fe200078e00ff */
[----:B------:R-:W-:Y:S01]  /*d200*/  MOV R15, 0xffffffff ;  /* 0xffffffff000f7802 */ /* 0x000fe20000000f00 */
[----:B------:R-:W-:-:S07]  /*d210*/  IMAD.MOV.U32 R11, RZ, RZ, 0x181f ;  /* 0x0000181fff0b7424 */ /* 0x000fce00078e00ff */
[----:B0-----:R-:W-:Y:S05]  /*d220*/  WARPSYNC.COLLECTIVE R15, `(.L_x_153) ;  /* 0x000000000f087348 */ /* 0x001fea0003c00000 */
[----:B------:R1:W2:Y:S02]  /*d230*/  SHFL.IDX P6, R14, R13, R12, R11 ;  /* 0x0000000c0d0e7389 */ /* 0x0002a400000c000b */
[----:B012---:R-:W-:Y:S01]  /*d240*/  ENDCOLLECTIVE ;  /* 0x000000000000791b */ /* 0x007fe20003800000 */
.L_x_153:
[----:B------:R-:W-:Y:S05]  /*d250*/  BSYNC B0 ;  /* 0x0000000000007941 */ /* 0x000fea0003800000 */
.L_x_152:
[----:B------:R-:W-:Y:S01]  /*d260*/  IMAD.MOV.U32 R13, RZ, RZ, R16 ;  /* 0x000000ffff0d7224 */ /* 0x000fe200078e0010 */
[----:B------:R-:W-:Y:S01]  /*d270*/  MOV R12, RZ ;  /* 0x000000ff000c7202 */ /* 0x000fe20000000f00 */
[----:B------:R-:W-:Y:S01]  /*d280*/  IMAD.MOV.U32 R11, RZ, RZ, 0x181f ;  /* 0x0000181fff0b7424 */ /* 0x000fe200078e00ff */
[C---:B------:R-:W-:Y:S01]  /*d290*/  LOP3.LUT R4, R29.reuse, 0x1, RZ, 0xc0, !PT ;  /* 0x000000011d047812 */ /* 0x040fe200078ec0ff */
[----:B------:R-:W-:Y:S01]  /*d2a0*/  IMAD.MOV.U32 R15, RZ, RZ, -0x1 ;  /* 0xffffffffff0f7424 */ /* 0x000fe200078e00ff */
[----:B------:R-:W-:Y:S01]  /*d2b0*/  LOP3.LUT P0, RZ, R29, 0x2, RZ, 0xc0, !PT ;  /* 0x000000021dff7812 */ /* 0x000fe2000780c0ff */
[----:B------:R-:W-:Y:S01]  /*d2c0*/  IMAD.MOV.U32 R3, RZ, RZ, R14 ;  /* 0x000000ffff037224 */ /* 0x000fe200078e000e */
[----:B------:R-:W-:-:S13]  /*d2d0*/  ISETP.NE.U32.AND P1, PT, R4, 0x1, PT ;  /* 0x000000010400780c */ /* 0x000fda0003f25070 */
[----:B------:R-:W-:Y:S05]  /*d2e0*/  WARPSYNC.COLLECTIVE R15, `(.L_x_154) ;  /* 0x000000000f087348 */ /* 0x000fea0003c00000 */
[----:B------:R0:W1:Y:S02]  /*d2f0*/  SHFL.IDX P6, R14, R13, R12, R11 ;  /* 0x0000000c0d0e7389 */ /* 0x00006400000c000b */
[----:B01----:R-:W-:Y:S01]  /*d300*/  ENDCOLLECTIVE ;  /* 0x000000000000791b */ /* 0x003fe20003800000 */
.L_x_154:
[C---:B------:R-:W-:Y:S02]  /*d310*/  ISETP.LT.OR P3, PT, R5.reuse, 0x1, !P0 ;  /* 0x000000010500780c */ /* 0x040fe40004761670 */
[----:B------:R-:W-:Y:S02]  /*d320*/  ISETP.LT.OR P2, PT, R5, 0x1, P1 ;  /* 0x000000010500780c */ /* 0x000fe40000f41670 */
[----:B------:R-:W-:Y:S01]  /*d330*/  LEA R4, R25, UR45, 0x1 ;  /* 0x0000002d19047c11 */ /* 0x000fe2000f8e08ff */
[----:B------:R-:W-:Y:S02]  /*d340*/  IMAD.MOV.U32 R13, RZ, RZ, R17 ;  /* 0x000000ffff0d7224 */ /* 0x000fe400078e0011 */
[----:B------:R-:W-:Y:S01]  /*d350*/  IMAD.MOV.U32 R12, RZ, RZ, 0x1 ;  /* 0x00000001ff0c7424 */ /* 0x000fe200078e00ff */
[----:B------:R-:W-:-:S07]  /*d360*/  MOV R2, R14 ;  /* 0x0000000e00027202 */ /* 0x000fce0000000f00 */
[----:B------:R-:W-:Y:S05]  /*d370*/  WARPSYNC.COLLECTIVE R15, `(.L_x_155) ;  /* 0x000000000f087348 */ /* 0x000fea0003c00000 */
[----:B------:R0:W1:Y:S02]  /*d380*/  SHFL.IDX P6, R14, R13, R12, R11 ;  /* 0x0000000c0d0e7389 */ /* 0x00006400000c000b */
[----:B01----:R-:W-:Y:S01]  /*d390*/  ENDCOLLECTIVE ;  /* 0x000000000000791b */ /* 0x003fe20003800000 */
.L_x_155:
[----:B------:R-:W-:-:S05]  /*d3a0*/  IMAD.WIDE.U32 R2, R30, 0x2, R2 ;  /* 0x000000021e027825 */ /* 0x000fca00078e0002 */
[----:B------:R-:W-:Y:S01]  /*d3b0*/  @!PT LDS RZ, [RZ] ;  /* 0x00000000fffff984 */ /* 0x000fe20000000800 */
[----:B------:R-:W-:Y:S01]  /*d3c0*/  @!PT LDS RZ, [RZ] ;  /* 0x00000000fffff984 */ /* 0x000fe20000000800 */
[----:B------:R-:W-:Y:S01]  /*d3d0*/  @!PT LDS RZ, [RZ] ;  /* 0x00000000fffff984 */ /* 0x000fe20000000800 */
[----:B------:R0:W-:Y:S01]  /*d3e0*/  LDGSTS.E.BYPASS.LTC128B.128 [R4+0x400], desc[UR38][R2.64], !P2 ;  /* 0x0040000002047fae */ /* 0x0001e2000d101d66 */
[----:B------:R-:W-:-:S03]  /*d3f0*/  ISETP.LT.OR P2, PT, R5, 0x11, P1 ;  /* 0x000000110500780c */ /* 0x000fc60000f41670 */
[----:B------:R0:W-:Y:S01]  /*d400*/  LDGSTS.E.BYPASS.LTC128B.128 [R4+0x3400], desc[UR38][R2.64+0x80], !P3 ;  /* 0x0340008002047fae */ /* 0x0001e2000d901d66 */
[----:B------:R-:W-:Y:S01]  /*d410*/  ISETP.LT.OR P3, PT, R5, 0x11, !P0 ;  /* 0x000000110500780c */ /* 0x000fe20004761670 */
[----:B------:R-:W-:Y:S01]  /*d420*/  IMAD.MOV.U32 R13, RZ, RZ, R16 ;  /* 0x000000ffff0d7224 */ /* 0x000fe200078e0010 */
[----:B------:R-:W-:-:S11]  /*d430*/  MOV R6, R14 ;  /* 0x0000000e00067202 */ /* 0x000fd60000000f00 */
[----:B0-----:R-:W-:Y:S05]  /*d440*/  WARPSYNC.COLLECTIVE R15, `(.L_x_156) ;  /* 0x000000000f087348 */ /* 0x001fea0003c00000 */
[----:B------:R1:W2:Y:S02]  /*d450*/  SHFL.IDX P6, R14, R13, R12, R11 ;  /* 0x0000000c0d0e7389 */ /* 0x0002a400000c000b */
[----:B012---:R-:W-:Y:S01]  /*d460*/  ENDCOLLECTIVE ;  /* 0x000000000000791b */ /* 0x007fe20003800000 */
.L_x_156:
[----:B------:R-:W-:Y:S01]  /*d470*/  MOV R3, R6 ;  /* 0x0000000600037202 */ /* 0x000fe20000000f00 */
[----:B------:R-:W-:Y:S02]  /*d480*/  IMAD.MOV.U32 R13, RZ, RZ, R17 ;  /* 0x000000ffff0d7224 */ /* 0x000fe400078e0011 */
[----:B------:R-:W-:Y:S02]  /*d490*/  IMAD.MOV.U32 R12, RZ, RZ, 0x2 ;  /* 0x00000002ff0c7424 */ /* 0x000fe400078e00ff */
[----:B------:R-:W-:-:S07]  /*d4a0*/  IMAD.MOV.U32 R2, RZ, RZ, R14 ;  /* 0x000000ffff027224 */ /* 0x000fce00078e000e */
[----:B------:R-:W-:Y:S05]  /*d4b0*/  WARPSYNC.COLLECTIVE R15, `(.L_x_157) ;  /* 0x000000000f087348 */ /* 0x000fea0003c00000 */
[----:B------:R0:W1:Y:S02]  /*d4c0*/  SHFL.IDX P6, R14, R13, R12, R11 ;  /* 0x0000000c0d0e7389 */ /* 0x00006400000c000b */
[----:B01----:R-:W-:Y:S01]  /*d4d0*/  ENDCOLLECTIVE ;  /* 0x000000000000791b */ /* 0x003fe20003800000 */
.L_x_157:
        /* <DEDUP_REMOVED lines=13> */
.L_x_158:
[----:B------:R-:W-:Y:S02]  /*d5b0*/  IMAD.MOV.U32 R3, RZ, RZ, R8 ;  /* 0x000000ffff037224 */ /* 0x000fe400078e0008 */
[----:B------:R-:W-:Y:S02]  /*d5c0*/  IMAD.MOV.U32 R8, RZ, RZ, RZ ;  /* 0x000000ffff087224 */ /* 0x000fe400078e00ff */
[----:B------:R-:W-:Y:S01]  /*d5d0*/  IMAD.MOV.U32 R13, RZ, RZ, R17 ;  /* 0x000000ffff0d7224 */ /* 0x000fe200078e0011 */
[----:B------:R-:W-:Y:S01]  /*d5e0*/  MOV R12, 0x3 ;  /* 0x00000003000c7802 */ /* 0x000fe20000000f00 */
[----:B------:R-:W-:-:S07]  /*d5f0*/  IMAD.MOV.U32 R9, RZ, RZ, R14 ;  /* 0x000000ffff097224 */ /* 0x000fce00078e000e */
[----:B------:R-:W-:Y:S05]  /*d600*/  WARPSYNC.COLLECTIVE R15, `(.L_x_159) ;  /* 0x000000000f087348 */ /* 0x000fea0003c00000 */
[----:B------:R0:W1:Y:S02]  /*d610*/  SHFL.IDX P6, R14, R13, R12, R11 ;  /* 0x0000000c0d0e7389 */ /* 0x00006400000c000b */
[----:B01----:R-:W-:Y:S01]  /*d620*/  ENDCOLLECTIVE ;  /* 0x000000000000791b */ /* 0x003fe20003800000 */
.L_x_159:
[----:B------:R-:W-:-:S05]  /*d630*/  MOV R2, R9 ;  /* 0x0000000900027202 */ /* 0x000fca0000000f00 */
[----:B------:R-:W-:-:S05]  /*d640*/  IMAD.WIDE.U32 R2, R30, 0x2, R2 ;  /* 0x000000021e027825 */ /* 0x000fca00078e0002 */
[----:B------:R-:W-:Y:S01]  /*d650*/  @!PT LDS RZ, [RZ] ;  /* 0x00000000fffff984 */ /* 0x000fe20000000800 */
[----:B------:R-:W-:Y:S01]  /*d660*/  @!PT LDS RZ, [RZ] ;  /* 0x00000000fffff984 */ /* 0x000fe20000000800 */
[----:B------:R-:W-:Y:S01]  /*d670*/  @!PT LDS RZ, [RZ] ;  /* 0x00000000fffff984 */ /* 0x000fe20000000800 */
[----:B------:R0:W-:Y:S01]  /*d680*/  LDGSTS.E.BYPASS.LTC128B.128 [R4+0x1400], desc[UR38][R2.64], !P2 ;  /* 0x0140000002047fae */ /* 0x0001e2000d101d66 */
[----:B------:R-:W-:Y:S01]  /*d690*/  IMAD.MOV.U32 R13, RZ, RZ, R16 ;  /* 0x000000ffff0d7224 */ /* 0x000fe200078e0010 */
[C---:B------:R-:W-:Y:S02]  /*d6a0*/  ISETP.LT.OR P2, PT, R5.reuse, 0x31, P1 ;  /* 0x000000310500780c */ /* 0x040fe40000f41670 */
[----:B------:R0:W-:Y:S01]  /*d6b0*/  LDGSTS.E.BYPASS.LTC128B.128 [R4+0x4400], desc[UR38][R2.64+0x80], !P3 ;  /* 0x0440008002047fae */ /* 0x0001e2000d901d66 */
[----:B------:R-:W-:Y:S01]  /*d6c0*/  ISETP.LT.OR P3, PT, R5, 0x31, !P0 ;  /* 0x000000310500780c */ /* 0x000fe20004761670 */
[----:B------:R-:W-:-:S12]  /*d6d0*/  IMAD.MOV.U32 R10, RZ, RZ, R14 ;  /* 0x000000ffff0a7224 */ /* 0x000fd800078e000e */
[----:B0-----:R-:W-:Y:S05]  /*d6e0*/  WARPSYNC.COLLECTIVE R15, `(.L_x_160) ;  /* 0x000000000f087348 */ /* 0x001fea0003c00000 */
[----:B------:R1:W2:Y:S02]  /*d6f0*/  SHFL.IDX P6, R14, R13, R12, R11 ;  /* 0x0000000c0d0e7389 */ /* 0x0002a400000c000b */
[----:B012---:R-:W-:Y:S01]  /*d700*/  ENDCOLLECTIVE ;  /* 0x000000000000791b */ /* 0x007fe20003800000 */
.L_x_160:
[----:B------:R-:W-:Y:S01]  /*d710*/  IMAD.MOV.U32 R3, RZ, RZ, R10 ;  /* 0x000000ffff037224 */ /* 0x000fe200078e000a */
[----:B------:R-:W-:Y:S01]  /*d720*/  MOV R13, R17 ;  /* 0x00000011000d7202 */ /* 0x000fe20000000f00 */
[----:B------:R-:W-:Y:S01]  /*d730*/  IMAD.MOV.U32 R12, RZ, RZ, 0x4 ;  /* 0x00000004ff0c7424 */ /* 0x000fe200078e00ff */
[----:B------:R-:W-:-:S07]  /*d740*/  MOV R19, R14 ;  /* 0x0000000e00137202 */ /* 0x000fce0000000f00 */
[----:B------:R-:W-:Y:S05]  /*d750*/  WARPSYNC.COLLECTIVE R15, `(.L_x_161) ;  /* 0x000000000f087348 */ /* 0x000fea0003c00000 */
[----:B------:R0:W1:Y:S02]  /*d760*/  SHFL.IDX P6, R14, R13, R12, R11 ;  /* 0x0000000c0d0e7389 */ /* 0x00006400000c000b */
[----:B01----:R-:W-:Y:S01]  /*d770*/  ENDCOLLECTIVE ;  /* 0x000000000000791b */ /* 0x003fe20003800000 */
.L_x_161:
[----:B------:R-:W-:-:S04]  /*d780*/  IMAD.MOV.U32 R2, RZ, RZ, R19 ;  /* 0x000000ffff027224 */ /* 0x000fc800078e0013 */
[----:B------:R-:W-:-:S05]  /*d790*/  IMAD.WIDE.U32 R2, R30, 0x2, R2 ;  /* 0x000000021e027825 */ /* 0x000fca00078e0002 */
[----:B------:R-:W-:Y:S01]  /*d7a0*/  @!PT LDS RZ, [RZ] ;  /* 0x00000000fffff984 */ /* 0x000fe20000000800 */
[----:B------:R-:W-:Y:S01]  /*d7b0*/  @!PT LDS RZ, [RZ] ;  /* 0x00000000fffff984 */ /* 0x000fe20000000800 */
[----:B------:R-:W-:Y:S01]  /*d7c0*/  @!PT LDS RZ, [RZ] ;  /* 0x00000000fffff984 */ /* 0x000fe20000000800 */
[----:B------:R0:W-:Y:S01]  /*d7d0*/  LDGSTS.E.BYPASS.LTC128B.128 [R4+0x1c00], desc[UR38][R2.64], !P2 ;  /* 0x01c0000002047fae */ /* 0x0001e2000d101d66 */
[C---:B------:R-:W-:Y:S02]  /*d7e0*/  ISETP.LT.OR P2, PT, R5.reuse, 0x41, P1 ;  /* 0x000000410500780c */ /* 0x040fe40000f41670 */
[----:B------:R-:W-:Y:S01]  /*d7f0*/  MOV R13, R16 ;  /* 0x00000010000d7202 */ /* 0x000fe20000000f00 */
[----:B------:R0:W-:Y:S01]  /*d800*/  LDGSTS.E.BYPASS.LTC128B.128 [R4+0x4c00], desc[UR38][R2.64+0x80], !P3 ;  /* 0x04c0008002047fae */ /* 0x0001e2000d901d66 */
[----:B------:R-:W-:Y:S01]  /*d810*/  ISETP.LT.OR P3, PT, R5, 0x41, !P0 ;  /* 0x000000410500780c */ /* 0x000fe20004761670 */
[----:B------:R-:W-:-:S12]  /*d820*/  IMAD.MOV.U32 R18, RZ, RZ, R14 ;  /* 0x000000ffff127224 */ /* 0x000fd800078e000e */
[----:B0-----:R-:W-:Y:S05]  /*d830*/  WARPSYNC.COLLECTIVE R15, `(.L_x_162) ;  /* 0x000000000f087348 */ /* 0x001fea0003c00000 */
[----:B------:R1:W2:Y:S02]  /*d840*/  SHFL.IDX P6, R14, R13, R12, R11 ;  /* 0x0000000c0d0e7389 */ /* 0x0002a400000c000b */
[----:B012---:R-:W-:Y:S01]  /*d850*/  ENDCOLLECTIVE ;  /* 0x000000000000791b */ /* 0x007fe20003800000 */
.L_x_162:
[----:B------:R-:W-:Y:S01]  /*d860*/  MOV R3, R18 ;  /* 0x0000001200037202 */ /* 0x000fe20000000f00 */
[----:B------:R-:W-:Y:S02]  /*d870*/  IMAD.MOV.U32 R13, RZ, RZ, R17 ;  /* 0x000000ffff0d7224 */ /* 0x000fe400078e0011 */
[----:B------:R-:W-:Y:S02]  /*d880*/  IMAD.MOV.U32 R12, RZ, RZ, 0x5 ;  /* 0x00000005ff0c7424 */ /* 0x000fe400078e00ff */
[----:B------:R-:W-:-:S07]  /*d890*/  IMAD.MOV.U32 R23, RZ, RZ, R14 ;  /* 0x000000ffff177224 */ /* 0x000fce00078e000e */
[----:B------:R-:W-:Y:S05]  /*d8a0*/  WARPSYNC.COLLECTIVE R15, `(.L_x_163) ;  /* 0x000000000f087348 */ /* 0x000fea0003c00000 */
[----:B------:R0:W1:Y:S02]  /*d8b0*/  SHFL.IDX P6, R14, R13, R12, R11 ;  /* 0x0000000c0d0e7389 */ /* 0x00006400000c000b */
[----:B01----:R-:W-:Y:S01]  /*d8c0*/  ENDCOLLECTIVE ;  /* 0x000000000000791b */ /* 0x003fe20003800000 */
.L_x_163:
[----:B------:R-:W-:-:S04]  /*d8d0*/  IMAD.MOV.U32 R2, RZ, RZ, R23 ;  /* 0x000000ffff027224 */ /* 0x000fc800078e0017 */
[----:B------:R-:W-:-:S05]  /*d8e0*/  IMAD.WIDE.U32 R2, R30, 0x2, R2 ;  /* 0x000000021e027825 */ /* 0x000fca00078e0002 */
[----:B------:R-:W-:Y:S01]  /*d8f0*/  @!PT LDS RZ, [RZ] ;  /* 0x00000000fffff984 */ /* 0x000fe20000000800 */
[----:B------:R-:W-:Y:S01]  /*d900*/  @!PT LDS RZ, [RZ] ;  /* 0x00000000fffff984 */ /* 0x000fe20000000800 */
[----:B------:R-:W-:Y:S01]  /*d910*/  @!PT LDS RZ, [RZ] ;  /* 0x00000000fffff984 */ /* 0x000fe20000000800 */
[----:B------:R0:W-:Y:S01]  /*d920*/  LDGSTS.E.BYPASS.LTC128B.128 [R4+0x2400], desc[UR38][R2.64], !P2 ;  /* 0x0240000002047fae */ /* 0x0001e2000d101d66 */
[----:B------:R-:W-:-:S03]  /*d930*/  IMAD.MOV.U32 R13, RZ, RZ, R16 ;  /* 0x000000ffff0d7224 */ /* 0x000fc600078e0010 */
[----:B------:R0:W-:Y:S01]  /*d940*/  LDGSTS.E.BYPASS.LTC128B.128 [R4+0x5400], desc[UR38][R2.64+0x80], !P3 ;  /* 0x0540008002047fae */ /* 0x0001e2000d901d66 */
[----:B------:R-:W-:-:S07]  /*d950*/  MOV R17, R14 ;  /* 0x0000000e00117202 */ /* 0x000fce0000000f00 */
[----:B0-----:R-:W-:Y:S05]  /*d960*/  WARPSYNC.COLLECTIVE R15, `(.L_x_164) ;  /* 0x000000000f087348 */ /* 0x001fea0003c00000 */
[----:B------:R1:W2:Y:S02]  /*d970*/  SHFL.IDX P6, R14, R13, R12, R11 ;  /* 0x0000000c0d0e7389 */ /* 0x0002a400000c000b */
[----:B012---:R-:W-:Y:S01]  /*d980*/  ENDCOLLECTIVE ;  /* 0x000000000000791b */ /* 0x007fe20003800000 */
.L_x_164:
[----:B------:R-:W-:Y:S05]  /*d990*/  BRA `(.L_x_165) ;  /* 0xffffffcc00a07947 */ /* 0x000fea000383ffff */
.L_x_75:
[----:B0-----:R0:W1:Y:S02]  /*d9a0*/  SYNCS.PHASECHK.TRANS64.TRYWAIT P0, [R7+URZ+0x2a820], R8 ;  /* 0x02a82008070075a7 */ /* 0x001064000800017f */
[----:B-1----:R-:W-:Y:S05]  /*d9b0*/  @!P0 NANOSLEEP.SYNCS 0x989680 ;  /* 0x009896800000895d */ /* 0x002fea0003900000 */
[----:B------:R-:W1:Y:S02]  /*d9c0*/  @!P0 SYNCS.PHASECHK.TRANS64 P0, [R7+URZ+0x2a820], R8 ;  /* 0x02a82008070085a7 */ /* 0x000e64000800007f */
[----:B-1----:R-:W-:Y:S05]  /*d9d0*/  @!P0 BRA `(.L_x_75) ;  /* 0xfffffffc00f08947 */ /* 0x002fea000383ffff */
[----:B------:R-:W-:Y:S05]  /*d9e0*/  BRA `(.L_x_166) ;  /* 0xffffffd000147947 */ /* 0x000fea000383ffff */
.L_x_76:
[----:B------:R-:W1:Y:S01]  /*d9f0*/  S2R R3, SR_TID.X ;  /* 0x0000000000037919 */ /* 0x000e620000002100 */
[----:B------:R-:W-:Y:S01]  /*da00*/  BSSY B0, `(.L_x_167) ;  /* 0x000000a000007945 */ /* 0x000fe20003800000 */
[----:B------:R-:W-:Y:S01]  /*da10*/  IMAD.MOV.U32 R12, RZ, RZ, RZ ;  /* 0x000000ffff0c7224 */ /* 0x000fe200078e00ff */
[----:B------:R-:W-:Y:S01]  /*da20*/  MOV R15, 0xffffffff ;  /* 0xffffffff000f7802 */ /* 0x000fe20000000f00 */
[----:B------:R-:W-:Y:S01]  /*da30*/  IMAD.MOV.U32 R11, RZ, RZ, 0x1f ;  /* 0x0000001fff0b7424 */ /* 0x000fe200078e00ff */
[----:B-1----:R-:W-:-:S04]  /*da40*/  SHF.R.U32.HI R3, RZ, 0x5, R3 ;  /* 0x00000005ff037819 */ /* 0x002fc80000011603 */
[----:B------:R-:W-:-:S04]  /*da50*/  LOP3.LUT R3, R3, 0x3, RZ, 0xc0, !PT ;  /* 0x0000000303037812 */ /* 0x000fc800078ec0ff */
[----:B------:R-:W-:-:S07]  /*da60*/  MOV R13, R3 ;  /* 0x00000003000d7202 */ /* 0x000fce0000000f00 */
[----:B0----5:R-:W-:Y:S05]  /*da70*/  WARPSYNC.COLLECTIVE R15, `(.L_x_168) ;  /* 0x000000000f087348 */ /* 0x021fea0003c00000 */
[----:B------:R1:W2:Y:S02]  /*da80*/  SHFL.IDX P6, R14, R13, R12, R11 ;  /* 0x0000000c0d0e7389 */ /* 0x0002a400000c000b */
[----:B012--5:R-:W-:Y:S01]  /*da90*/  ENDCOLLECTIVE ;  /* 0x000000000000791b */ /* 0x027fe20003800000 */
.L_x_168:
[----:B------:R-:W-:Y:S05]  /*daa0*/  BSYNC B0 ;  /* 0x0000000000007941 */ /* 0x000fea0003800000 */
.L_x_167:
[----:B------:R-:W-:Y:S05]  /*dab0*/  BRA `(.L_x_169) ;  /* 0xffffffcc00f87947 */ /* 0x000fea000383ffff */
.L_x_77:
[----:B------:R-:W-:Y:S01]  /*dac0*/  BSSY B0, `(.L_x_170) ;  /* 0x0000006000007945 */ /* 0x000fe20003800000 */
[----:B------:R-:W-:-:S07]  /*dad0*/  IMAD.MOV.U32 R15, RZ, RZ, -0x1 ;  /* 0xffffffffff0f7424 */ /* 0x000fce00078e00ff */
[----:B01---5:R-:W-:Y:S05]  /*dae0*/  WARPSYNC.COLLECTIVE R15, `(.L_x_171) ;  /* 0x000000000f0c7348 */ /* 0x023fea0003c00000 */
[----:B------:R-:W-:Y:S02]  /*daf0*/  ELECT P6, UR62, PT ;  /* 0x00000000003e782f */ /* 0x000fe400038c0000 */
[----:B------:R-:W-:Y:S01]  /*db00*/  MOV R14, UR62 ;  /* 0x0000003e000e7c02 */ /* 0x000fe20008000f00 */
[----:B01---5:R-:W-:Y:S10]  /*db10*/  ENDCOLLECTIVE ;  /* 0x000000000000791b */ /* 0x023ff40003800000 */
.L_x_171:
[----:B------:R-:W-:Y:S05]  /*db20*/  BSYNC B0 ;  /* 0x0000000000007941 */ /* 0x000fea0003800000 */
.L_x_170:
[----:B------:R-:W-:Y:S05]  /*db30*/  BRA `(.L_x_172) ;  /* 0xffffffcc00ec7947 */ /* 0x000fea000383ffff */
.L_x_79:
[----:B-1----:R1:W2:Y:S02]  /*db40*/  SYNCS.PHASECHK.TRANS64.TRYWAIT P1, [R5+URZ+0x2a840], R4 ;  /* 0x02a84004050075a7 */ /* 0x0022a4000802017f */
[----:B--2---:R-:W-:Y:S05]  /*db50*/  @!P1 NANOSLEEP.SYNCS 0x989680 ;  /* 0x009896800000995d */ /* 0x004fea0003900000 */
[----:B------:R-:W2:Y:S02]  /*db60*/  @!P1 SYNCS.PHASECHK.TRANS64 P1, [R5+URZ+0x2a840], R4 ;  /* 0x02a84004050095a7 */ /* 0x000ea4000802007f */
[----:B--2---:R-:W-:Y:S05]  /*db70*/  @!P1 BRA `(.L_x_79) ;  /* 0xfffffffc00f09947 */ /* 0x004fea000383ffff */
[----:B------:R-:W-:Y:S05]  /*db80*/  BRA `(.L_x_173) ;  /* 0xffffffd0000c7947 */ /* 0x000fea000383ffff */
.L_x_81:
[----:B--2---:R2:W3:Y:S02]  /*db90*/  SYNCS.PHASECHK.TRANS64.TRYWAIT P1, [R3+URZ+0x2a840], R0 ;  /* 0x02a84000030075a7 */ /* 0x0044e4000802017f */
[----:B---3--:R-:W-:Y:S05]  /*dba0*/  @!P1 NANOSLEEP.SYNCS 0x989680 ;  /* 0x009896800000995d */ /* 0x008fea0003900000 */
[----:B------:R-:W3:Y:S02]  /*dbb0*/  @!P1 SYNCS.PHASECHK.TRANS64 P1, [R3+URZ+0x2a840], R0 ;  /* 0x02a84000030095a7 */ /* 0x000ee4000802007f */
[----:B---3--:R-:W-:Y:S05]  /*dbc0*/  @!P1 BRA `(.L_x_81) ;  /* 0xfffffffc00f09947 */ /* 0x008fea000383ffff */
[----:B------:R-:W-:Y:S05]  /*dbd0*/  BRA `(.L_x_174) ;  /* 0xffffffd000187947 */ /* 0x000fea000383ffff */
.L_x_83:
[----:B---3--:R3:W4:Y:S02]  /*dbe0*/  SYNCS.PHASECHK.TRANS64.TRYWAIT P1, [R5+URZ+0x2a860], R4 ;  /* 0x02a86004050075a7 */ /* 0x008724000802017f */
[----:B----4-:R-:W-:Y:S05]  /*dbf0*/  @!P1 NANOSLEEP.SYNCS 0x989680 ;  /* 0x009896800000995d */ /* 0x010fea0003900000 */
[----:B------:R-:W4:Y:S02]  /*dc00*/  @!P1 SYNCS.PHASECHK.TRANS64 P1, [R5+URZ+0x2a860], R4 ;  /* 0x02a86004050095a7 */ /* 0x000f24000802007f */
[----:B----4-:R-:W-:Y:S05]  /*dc10*/  @!P1 BRA `(.L_x_83) ;  /* 0xfffffffc00f09947 */ /* 0x010fea000383ffff */
[----:B------:R-:W-:Y:S05]  /*dc20*/  BRA `(.L_x_175) ;  /* 0xffffffd000147947 */ /* 0x000fea000383ffff */
.L_x_176:
[----:B------:R-:W-:-:S00]  /*dc30*/  BRA `(.L_x_176) ;  /* 0xfffffffc00fc7947 */ /* 0x000fc0000383ffff */
[----:B------:R-:W-:-:S00]  /*dc40*/  NOP ;  /* 0x0000000000007918 */ /* 0x000fc00000000000 */
        /* <DEDUP_REMOVED lines=11> */
.L_x_15631:


//--------------------- .text._ZN7cutlass13device_kernelIN5flash11enable_sm90INS1_16FlashAttnFwdSm90INS1_25CollectiveMainloopFwdSm90ILi2EN4cute5tupleIJNS5_1CILi1EEES8_S8_EEENS6_IJNS7_ILi128EEENS7_ILi96EEENS7_ILi192EEEEEELi128ENS_10bfloat16_tEfNS_4arch4Sm90ELb0ELb0ELb0ELb1ELb1ELb0ELb0ELb1ELb1ELb1ELb1ELb0EEENS1_21CollectiveEpilogueFwdINS6_IJSA_SA_SB_EEES9_SE_SG_Li256ELb1ELb1ELb1ELb0EEENS1_36VarlenDynamicPersistentTileSchedulerILi128ELi96ELi256ELi128ELb1ELb1ELb1ELb0ELb1ELb1EEEEEEEEEvNT_6ParamsE --------------------------
	.section	.text._ZN7cutlass13device_kernelIN5flash11enable_sm90INS1_16FlashAttnFwdSm90INS1_25CollectiveMainloopFwdSm90ILi2EN4cute5tupleIJNS5_1CILi1EEES8_S8_EEENS6_IJNS7_ILi128EEENS7_ILi96EEENS7_ILi192EEEEEELi128ENS_10bfloat16_tEfNS_4arch4Sm90ELb0ELb0ELb0ELb1ELb1ELb0ELb0ELb1ELb1ELb1ELb1ELb0EEENS1_21CollectiveEpilogueFwdINS6_IJSA_SA_SB_EEES9_SE_SG_Li256ELb1ELb1ELb1ELb0EEENS1_36VarlenDynamicPersistentTileSchedulerILi128ELi96ELi256ELi128ELb1ELb1ELb1ELb0ELb1ELb1EEEEEEEEEvNT_6ParamsE,"ax",@progbits
	.align	128
.text._ZN7cutlass13device_kernelIN5flash11enable_sm90INS1_16FlashAttnFwdSm90INS1_25CollectiveMainloopFwdSm90ILi2EN4cute5tupleIJNS5_1CILi1EEES8_S8_EEENS6_IJNS7_ILi128EEENS7_ILi96EEENS7_ILi192EEEEEELi128ENS_10bfloat16_tEfNS_4arch4Sm90ELb0ELb0ELb0ELb1ELb1ELb0ELb0ELb1ELb1ELb1ELb1ELb0EEENS1_21CollectiveEpilogueFwdINS6_IJSA_SA_SB_EEES9_SE_SG_Li256ELb1ELb1ELb1ELb0EEENS1_36VarlenDynamicPersistentTileSchedulerILi128ELi96ELi256ELi128ELb1ELb1ELb1ELb0ELb1ELb1EEEEEEEEEvNT_6ParamsE:
        .type           _ZN7cutlass13device_kernelIN5flash11enable_sm90INS1_16FlashAttnFwdSm90INS1_25CollectiveMainloopFwdSm90ILi2EN4cute5tupleIJNS5_1CILi1EEES8_S8_EEENS6_IJNS7_ILi128EEENS7_ILi96EEENS7_ILi192EEEEEELi128ENS_10bfloat16_tEfNS_4arch4Sm90ELb0ELb0ELb0ELb1ELb1ELb0ELb0ELb1ELb1ELb1ELb1ELb0EEENS1_21CollectiveEpilogueFwdINS6_IJSA_SA_SB_EEES9_SE_SG_Li256ELb1ELb1ELb1ELb0EEENS1_36VarlenDynamicPersistentTileSchedulerILi128ELi96ELi256ELi128ELb1ELb1ELb1ELb0ELb1ELb1EEEEEEEEEvNT_6ParamsE,@function
        .size           _ZN7cutlass13device_kernelIN5flash11enable_sm90INS1_16FlashAttnFwdSm90INS1_25CollectiveMainloopFwdSm90ILi2EN4cute5tupleIJNS5_1CILi1EEES8_S8_EEENS6_IJNS7_ILi128EEENS7_ILi96EEENS7_ILi192EEEEEELi128ENS_10bfloat16_tEfNS_4arch4Sm90ELb0ELb0ELb0ELb1ELb1ELb0ELb0ELb1ELb1ELb1ELb1ELb0EEENS1_21CollectiveEpilogueFwdINS6_IJSA_SA_SB_EEES9_SE_SG_Li256ELb1ELb1ELb1ELb0EEENS1_36VarlenDynamicPersistentTileSchedulerILi128ELi96ELi256ELi128ELb1ELb1ELb1ELb0ELb1ELb1EEEEEEEEEvNT_6ParamsE,(.L_x_15632 - _ZN7cutlass13device_kernelIN5flash11enable_sm90INS1_16FlashAttnFwdSm90INS1_25CollectiveMainloopFwdSm90ILi2EN4cute5tupleIJNS5_1CILi1EEES8_S8_EEENS6_IJNS7_ILi128EEENS7_ILi96EEENS7_ILi192EEEEEELi128ENS_10bfloat16_tEfNS_4arch4Sm90ELb0ELb0ELb0ELb1ELb1ELb0ELb0ELb1ELb1ELb1ELb1ELb0EEENS1_21CollectiveEpilogueFwdINS6_IJSA_SA_SB_EEES9_SE_SG_Li256ELb1ELb1ELb1ELb0EEENS1_36VarlenDynamicPersistentTileSchedulerILi128ELi96ELi256ELi128ELb1ELb1ELb1ELb0ELb1ELb1EEEEEEEEEvNT_6ParamsE)
        .other          _ZN7cutlass13device_kernelIN5flash11enable_sm90INS1_16FlashAttnFwdSm90INS1_25CollectiveMainloopFwdSm90ILi2EN4cute5tupleIJNS5_1CILi1EEES8_S8_EEENS6_IJNS7_ILi128EEENS7_ILi96EEENS7_ILi192EEEEEELi128ENS_10bfloat16_tEfNS_4arch4Sm90ELb0ELb0ELb0ELb1ELb1ELb0ELb0ELb1ELb1ELb1ELb1ELb0EEENS1_21CollectiveEpilogueFwdINS6_IJSA_SA_SB_EEES9_SE_SG_Li256ELb1ELb1ELb1ELb0EEENS1_36VarlenDynamicPersistentTileSchedulerILi128ELi96ELi256ELi128ELb1ELb1ELb1ELb0ELb1ELb1EEEEEEEEEvNT_6ParamsE,@"STO_CUDA_ENTRY STV_DEFAULT"
_ZN7cutlass13device_kernelIN5flash11enable_sm90INS1_16FlashAttnFwdSm90INS1_25CollectiveMainloopFwdSm90ILi2EN4cute5tupleIJNS5_1CILi1EEES8_S8_EEENS6_IJNS7_ILi128EEENS7_ILi96EEENS7_ILi192EEEEEELi128ENS_10bfloat16_tEfNS_4arch4Sm90ELb0ELb0ELb0ELb1ELb1ELb0ELb0ELb1ELb1ELb1ELb1ELb0EEENS1_21CollectiveEpilogueFwdINS6_IJSA_SA_SB_EEES9_SE_SG_Li256ELb1ELb1ELb1ELb0EEENS1_36VarlenDynamicPersistentTileSchedulerILi128ELi96ELi256ELi128ELb1ELb1ELb1ELb0ELb1ELb1EEEEEEEEEvNT_6ParamsE:
[----:B------:R-:W0:Y:S02]  /*0000*/  LDC R1, c[0x0][0x28] ;  /* 0x00000a00ff017b82 */ /* 0x000e240000000800 */
[----:B0-----:R-:W-:Y:S01]  /*0010*/  VIADD R1, R1, 0xffffffe0 ;  /* 0xffffffe001017836 */ /* 0x001fe20000000000 */
[----:B------:R-:W0:Y:S01]  /*0020*/  S2R R3, SR_TID.X ;  /* 0x0000000000037919 */ /* 0x000e220000002100 */
[----:B------:R-:W-:Y:S01]  /*0030*/  ELECT P0, URZ, PT ;  /* 0x00000000003f782f */ /* 0x000fe20003800000 */
[----:B------:R-:W-:Y:S01]  /*0040*/  UMOV UR4, 0x80 ;  /* 0x0000008000047882 */ /* 0x000fe20000000000 */
[----:B------:R-:W-:Y:S01]  /*0050*/  UMOV UR7, 0x100 ;  /* 0x0000010000077882 */ /* 0x000fe20000000000 */
[----:B0-----:R-:W-:-:S05]  /*0060*/  SHF.R.U32.HI R0, RZ, 0x5, R3 ;  /* 0x00000005ff007819 */ /* 0x001fca0000011603 */
[----:B------:R-:W0:Y:S02]  /*0070*/  SHFL.IDX PT, R2, R0, RZ, 0x1f ;  /* 0x00001fff00027589 */ /* 0x000e2400000e0000 */
[C---:B0-----:R-:W-:Y:S02]  /*0080*/  ISETP.NE.OR P0, PT, R2.reuse, RZ, !P0 ;  /* 0x000000ff0200720c */ /* 0x041fe40004705670 */
[----:B------:R-:W-:Y:S02]  /*0090*/  ISETP.NE.AND P1, PT, R2, RZ, PT ;  /* 0x000000ff0200720c */ /* 0x000fe40003f25270 */
[----:B------:R-:W-:-:S06]  /*00a0*/  SHF.R.U32.HI R2, RZ, 0x7, R3 ;  /* 0x00000007ff027819 */ /* 0x000fcc0000011603 */
[----:B------:R-:W0:Y:S03]  /*00b0*/  SHFL.IDX PT, R2, R2, RZ, 0x1f ;  /* 0x00001fff02027589 */ /* 0x000e2600000e0000 */
[----:B------:R-:W-:Y:S01]  /*00c0*/  VOTEU.ALL UP0, P0 ;  /* 0x00000000003f7886 */ /* 0x000fe20000000000 */
[----:B------:R-:W-:-:S04]  /*00d0*/  VOTEU.ALL UP1, P0 ;  /* 0x00000000003f7886 */ /* 0x000fc80000020000 */
[----:B------:R-:W1:Y:S01]  /*00e0*/  @!UP0 S2UR UR8, SR_CgaCtaId ;  /* 0x00000000000889c3 */ /* 0x000e620000008800 */
[----:B------:R-:W-:Y:S01]  /*00f0*/  @!UP0 UMOV UR6, 0x400 ;  /* 0x0000040000068882 */ /* 0x000fe20000000000 */
[----:B------:R-:W-:-:S04]  /*0100*/  @!UP0 UIADD3 UR4, -UR4, 0x100000, URZ ;  /* 0x0010000004048890 */ /* 0x000fc8000fffe13f */
[----:B------:R-:W-:Y:S02]  /*0110*/  @!UP0 USHF.L.U32 UR5, UR4, 0xb, URZ ;  /* 0x0000000b04058899 */ /* 0x000fe4000800063f */
[----:B------:R-:W-:Y:S02]  /*0120*/  @!UP0 USHF.L.U32 UR4, UR4, 0x1, URZ ;  /* 0x0000000104048899 */ /* 0x000fe4000800063f */
[----:B-1----:R-:W-:Y:S02]  /*0130*/  @!UP0 ULEA UR8, UR8, UR6, 0x18 ;  /* 0x0000000608088291 */ /* 0x002fe4000f8ec03f */
[----:B------:R-:W-:-:S04]  /*0140*/  @!UP0 UIADD3 UR6, -UR7, 0x100000, URZ ;  /* 0x0010000007068890 */ /* 0x000fc8000fffe13f */
[----:B------:R-:W-:Y:S02]  /*0150*/  @!UP0 USHF.L.U32 UR7, UR6, 0xb, URZ ;  /* 0x0000000b06078899 */ /* 0x000fe4000800063f */
[----:B------:R-:W-:Y:S01]  /*0160*/  @!UP0 USHF.L.U32 UR6, UR6, 0x1, URZ ;  /* 0x0000000106068899 */ /* 0x000fe2000800063f */
[----:B------:R-:W-:-:S05]  /*0170*/  VOTEU.ALL UP0, P0 ;  /* 0x00000000003f7886 */ /* 0x000fca0000000000 */
[----:B------:R1:W2:Y:S06]  /*0180*/  @!UP0 SYNCS.EXCH.64 URZ, [UR8+0x2a800], UR4 ;  /* 0x02a80004083f85b2 */ /* 0x0002ac0008000100 */
[----:B------:R1:W3:Y:S02]  /*0190*/  @!UP1 SYNCS.EXCH.64 URZ, [UR8+0x2a820], UR6 ;  /* 0x02a82006083f95b2 */ /* 0x0002e40008000100 */
[----:B01----:R-:W-:Y:S05]  /*01a0*/  @P1 BRA `(.L_x_177) ;  /* 0x0000000000481947 */ /* 0x003fea0003800000 */
        /* <DEDUP_REMOVED lines=14> */
[----:B------:R0:W4:Y:S01]  /*0290*/  SYNCS.EXCH.64 URZ, [UR8+0x2a840], UR6 ;  /* 0x02a84006083f75b2 */ /* 0x0001220008000100 */
[----:B------:R0:W0:Y:S01]  /*02a0*/  SYNCS.EXCH.64 URZ, [UR8+0x2a838], UR4 ;  /* 0x02a83804083f75b2 */ /* 0x0000220008000100 */
[----:B------:R0:W0:Y:S01]  /*02b0*/  SYNCS.EXCH.64 URZ, [UR8+0x2a848], UR6 ;  /* 0x02a84806083f75b2 */ /* 0x0000220008000100 */
[----:B------:R-:W-:Y:S01]  /*02c0*/  NOP ;  /* 0x0000000000007918 */ /* 0x000fe20000000000 */
.L_x_177:
        /* <DEDUP_REMOVED lines=22> */
.L_x_178:
        /* <DEDUP_REMOVED lines=18> */
.L_x_179:
        /* <DEDUP_REMOVED lines=22> */
.L_x_180:
        /* <DEDUP_REMOVED lines=23> */
.L_x_181:
[----:B------:R-:W-:Y:S01]  /*0820*/  UISETP.NE.AND UP0, UPT, UR9, URZ, UPT ;  /* 0x0000003f0900728c */ /* 0x000fe2000bf05270 */
[----:B------:R-:W-:Y:S01]  /*0830*/  NOP ;  /* 0x0000000000007918 */ /* 0x000fe20000000000 */
[----:B0-----:R-:W-:Y:S01]  /*0840*/  UMOV UR4, 0x1 ;  /* 0x0000000100047882 */ /* 0x001fe20000000000 */
[----:B------:R-:W-:Y:S01]  /*0850*/  ULDC.64 UR36, c[0x0][0x208] ;  /* 0x0000820000247ab9 */ /* 0x000fe20000000a00 */
[----:B------:R-:W-:Y:S01]  /*0860*/  USEL UR4, UR4, 0x2, !UP0 ;  /* 0x0000000204047887 */ /* 0x000fe2000c000000 */
[----:B-1234-:R-:W-:Y:S01]  /*0870*/  BAR.SYNC.DEFER_BLOCKING 0x0 ;  /* 0x0000000000007b1d */ /* 0x01efe20000010000 */
[----:B------:R-:W-:-:S04]  /*0880*/  PLOP3.LUT P0, PT, PT, PT, UP0, 0x80, 0x0 ;  /* 0x000000000000781c */ /* 0x000fc80003f0f008 */
[----:B------:R-:W-:-:S05]  /*0890*/  IMAD.U32 R2, RZ, RZ, UR4 ;  /* 0x00000004ff027e24 */ /* 0x000fca000f8e00ff */
[----:B------:R0:W-:Y:S04]  /*08a0*/  STL [R1+0x1c], R2 ;  /* 0x00001c0201007387 */ /* 0x0001e80000100800 */
[----:B------:R-:W-:Y:S05]  /*08b0*/  @!P0 BRA `(.L_x_182) ;  /* 0x0000008c00788947 */ /* 0x000fea0003800000 */
.L_x_183:
[----:B------:R-:W-:-:S08]  /*08c0*/  NOP ;  /* 0x0000000000007918 */ /* 0x000fd00000000000 */
[----:B------:R-:W1:Y:S02]  /*08d0*/  USETMAXREG.TRY_ALLOC.CTAPOOL UP0, 0xe8 ;  /* 0x000000e8000079c8 */ /* 0x000e640008000600 */
[----:B-1----:R-:W-:-:S13]  /*08e0*/  PLOP3.LUT P0, PT, PT, PT, UP0, 0x80, 0x0 ;  /* 0x000000000000781c */ /* 0x002fda0003f0f008 */
[----:B------:R-:W-:Y:S05]  /*08f0*/  @!P0 BRA `(.L_x_183) ;  /* 0xfffffffc00f08947 */ /* 0x000fea000383ffff */
[----:B------:R-:W1:Y:S08]  /*0900*/  S2UR UR5, SR_CgaCtaId ;  /* 0x00000000000579c3 */ /* 0x000e700000008800 */
[----:B------:R-:W-:Y:S06]  /*0910*/  BAR.ARV 0x8, 0x180 ;  /* 0x0206000000007b1d */ /* 0x000fec0000002000 */
[----:B------:R-:W-:-:S02]  /*0920*/  UMOV UR4, 0x400 ;  /* 0x0000040000047882 */ /* 0x000fc40000000000 */
[----:B------:R-:W-:Y:S01]  /*0930*/  BAR.SYNC.DEFER_BLOCKING 0x5, 0x180 ;  /* 0x0146000000007b1d */ /* 0x000fe20000010000 */
[----:B-1----:R-:W-:-:S09]  /*0940*/  ULEA UR4, UR5, UR4, 0x18 ;  /* 0x0000000405047291 */ /* 0x002fd2000f8ec03f */
[----:B------:R-:W1:Y:S01]  /*0950*/  LDS.128 R24, [UR4+0x2a8d0] ;  /* 0x02a8d004ff187984 */ /* 0x000e620008000c00 */
[----:B------:R-:W-:Y:S01]  /*0960*/  ULDC UR4, c[0x0][0xc3c] ;  /* 0x00030f0000047ab9 */ /* 0x000fe20000000800 */
[----:B------:R-:W-:Y:S06]  /*0970*/  BAR.ARV 0x4, 0x180 ;  /* 0x0106000000007b1d */ /* 0x000fec0000002000 */
[----:B-1----:R-:W-:-:S13]  /*0980*/  ISETP.GE.AND P0, PT, R27, UR4, PT ;  /* 0x000000041b007c0c */ /* 0x002fda000bf06270 */
[----:B------:R-:W-:Y:S05]  /*0990*/  @P0 EXIT ;  /* 0x000000000000094d */ /* 0x000fea0003800000 */
[----:B0-----:R-:W2:Y:S01]  /*09a0*/  LDL R2, [R1+0x1c] ;  /* 0x00001c0001027983 */ /* 0x001ea20000100800 */
[----:B------:R-:W-:Y:S01]  /*09b0*/  R2UR UR6, R25 ;  /* 0x00000000190672ca */ /* 0x000fe200000e0000 */
[----:B------:R-:W-:Y:S01]  /*09c0*/  UMOV UR39, URZ ;  /* 0x0000003f00277c82 */ /* 0x000fe20008000000 */
[----:B------:R-:W-:Y:S01]  /*09d0*/  R2UR UR5, R26 ;  /* 0x000000001a0572ca */ /* 0x000fe200000e0000 */
[----:B------:R-:W0:Y:S01]  /*09e0*/  S2R R0, SR_TID.X ;  /* 0x0000000000007919 */ /* 0x000e220000002100 */
[----:B------:R-:W-:Y:S01]  /*09f0*/  UMOV UR38, URZ ;  /* 0x0000003f00267c82 */ /* 0x000fe20008000000 */
[----:B0-----:R-:W-:-:S05]  /*0a00*/  VIADD R202, R0, 0xffffff80 ;  /* 0xffffff8000ca7836 */ /* 0x001fca0000000000 */
[----:B------:R-:W-:-:S04]  /*0a10*/  SHF.R.S32.HI R3, RZ, 0x1f, R202 ;  /* 0x0000001fff037819 */ /* 0x000fc800000114ca */
[CC--:B------:R-:W-:Y:S02]  /*0a20*/  LEA.HI R4, R3.reuse, R202.reuse, RZ, 0x5 ;  /* 0x000000ca03047211 */ /* 0x0c0fe400078f28ff */
[----:B------:R-:W-:-:S03]  /*0a30*/  LEA.HI R0, R3, R202, RZ, 0x7 ;  /* 0x000000ca03007211 */ /* 0x000fc600078f38ff */
[----:B------:R-:W-:Y:S01]  /*0a40*/  IMAD.SHL.U32 R4, R4, 0x20, RZ ;  /* 0x0000002004047824 */ /* 0x000fe200078e00ff */
[----:B------:R-:W-:Y:S02]  /*0a50*/  LOP3.LUT R179, R0, 0xffffff80, RZ, 0xc0, !PT ;  /* 0xffffff8000b37812 */ /* 0x000fe400078ec0ff */
[----:B------:R-:W-:Y:S02]  /*0a60*/  SHF.R.S32.HI R195, RZ, 0x7, R0 ;  /* 0x00000007ffc37819 */ /* 0x000fe40000011400 */
[----:B------:R-:W-:Y:S01]  /*0a70*/  LOP3.LUT R4, R4, 0xfffffc00, RZ, 0xc0, !PT ;  /* 0xfffffc0004047812 */ /* 0x000fe200078ec0ff */
[----:B------:R-:W-:Y:S01]  /*0a80*/  IMAD.IADD R179, R202, 0x1, -R179 ;  /* 0x00000001cab37824 */ /* 0x000fe200078e0ab3 */
[----:B------:R-:W-:-:S04]  /*0a90*/  LEA.HI R0, R0, R195, RZ, 0x1 ;  /* 0x000000c300007211 */ /* 0x000fc800078f08ff */
[----:B------:R-:W-:Y:S02]  /*0aa0*/  SHF.R.S32.HI R6, RZ, 0x1f, R179 ;  /* 0x0000001fff067819 */ /* 0x000fe400000114b3 */
[----:B------:R-:W-:Y:S02]  /*0ab0*/  LOP3.LUT R0, R0, 0x3fffffe, RZ, 0xc0, !PT ;  /* 0x03fffffe00007812 */ /* 0x000fe400078ec0ff */
[CC--:B------:R-:W-:Y:S02]  /*0ac0*/  LEA.HI R8, R6.reuse, R179.reuse, RZ, 0x2 ;  /* 0x000000b306087211 */ /* 0x0c0fe400078f10ff */
[----:B------:R-:W-:Y:S01]  /*0ad0*/  LEA.HI R6, R6, R179, RZ, 0x5 ;  /* 0x000000b306067211 */ /* 0x000fe200078f28ff */
[----:B------:R-:W-:Y:S01]  /*0ae0*/  IMAD.IADD R0, R195, 0x1, -R0 ;  /* 0x00000001c3007824 */ /* 0x000fe200078e0a00 */
[--C-:B------:R-:W-:Y:S02]  /*0af0*/  SHF.R.S32.HI R9, RZ, 0x2, R8.reuse ;  /* 0x00000002ff097819 */ /* 0x100fe40000011408 */
[----:B------:R-:W-:-:S02]  /*0b00*/  SHF.R.S32.HI R10, RZ, 0x1f, R8 ;  /* 0x0000001fff0a7819 */ /* 0x000fc40000011408 */
[----:B------:R-:W-:Y:S02]  /*0b10*/  LOP3.LUT R8, R8, 0x7ffffffc, RZ, 0xc0, !PT ;  /* 0x7ffffffc08087812 */ /* 0x000fe400078ec0ff */
[----:B------:R-:W-:Y:S02]  /*0b20*/  LEA.HI R10, R10, R9, RZ, 0x3 ;  /* 0x000000090a0a7211 */ /* 0x000fe400078f18ff */
[----:B------:R-:W-:Y:S01]  /*0b30*/  SHF.R.S32.HI R6, RZ, 0x5, R6 ;  /* 0x00000005ff067819 */ /* 0x000fe20000011406 */
[----:B------:R-:W-:Y:S01]  /*0b40*/  IMAD.IADD R8, R179, 0x1, -R8 ;  /* 0x00000001b3087824 */ /* 0x000fe200078e0a08 */
[----:B------:R-:W-:-:S03]  /*0b50*/  LOP3.LUT R10, R10, 0xfffffff8, RZ, 0xc0, !PT ;  /* 0xfffffff80a0a7812 */ /* 0x000fc600078ec0ff */
[----:B------:R-:W-:Y:S01]  /*0b60*/  IMAD.SHL.U32 R173, R8, 0x2, RZ ;  /* 0x0000000208ad7824 */ /* 0x000fe200078e00ff */
[----:B------:R-:W-:-:S03]  /*0b70*/  IADD3 R9, R9, -R10, RZ ;  /* 0x8000000a09097210 */ /* 0x000fc60007ffe0ff */
[C---:B------:R-:W-:Y:S01]  /*0b80*/  VIADD R172, R173.reuse, 0x8 ;  /* 0x00000008adac7836 */ /* 0x040fe20000000000 */
[C---:B------:R-:W-:Y:S01]  /*0b90*/  IADD3 R162, R173.reuse, 0x58, RZ ;  /* 0x00000058ada27810 */ /* 0x040fe20007ffe0ff */
[----:B------:R-:W-:Y:S02]  /*0ba0*/  IMAD R9, R6, 0x10, R9 ;  /* 0x0000001006097824 */ /* 0x000fe400078e0209 */
[C---:B------:R-:W-:Y:S01]  /*0bb0*/  VIADD R171, R173.reuse, 0x10 ;  /* 0x00000010adab7836 */ /* 0x040fe20000000000 */
[----:B------:R-:W-:Y:S01]  /*0bc0*/  SHF.R.S32.HI R194, RZ, 0x1f, R172 ;  /* 0x0000001fffc27819 */ /* 0x000fe200000114ac */
        /* <DEDUP_REMOVED lines=22> */
[----:B------:R-:W-:Y:S01]  /*0d30*/  VIADD R22, R173, 0x78 ;  /* 0x00000078ad167836 */ /* 0x000fe20000000000 */
[----:B------:R-:W-:Y:S01]  /*0d40*/  SHF.R.S32.HI R182, RZ, 0x1f, R160 ;  /* 0x0000001fffb67819 */ /* 0x000fe200000114a0 */
[----:B------:R-:W-:Y:S01]  /*0d50*/  IMAD R196, R0, 0x40, R9 ;  /* 0x0000004000c47824 */ /* 0x000fe200078e0209 */
[----:B------:R-:W-:-:S02]  /*0d60*/  SHF.R.S32.HI R181, RZ, 0x1f, R23 ;  /* 0x0000001fffb57819 */ /* 0x000fc40000011417 */
[----:B------:R-:W-:Y:S02]  /*0d70*/  SHF.R.S32.HI R180, RZ, 0x1f, R22 ;  /* 0x0000001fffb47819 */ /* 0x000fe40000011416 */
[----:B--2---:R-:W-:Y:S02]  /*0d80*/  R2UR UR4, R2 ;  /* 0x00000000020472ca */ /* 0x004fe400000e0000 */
[----:B------:R-:W-:-:S04]  /*0d90*/  LEA.HI R2, R3, R202, RZ, 0x4 ;  /* 0x000000ca03027211 */ /* 0x000fc800078f20ff */
[----:B------:R-:W-:Y:S02]  /*0da0*/  SHF.R.S32.HI R7, RZ, 0x4, R2 ;  /* 0x00000004ff077819 */ /* 0x000fe40000011402 */
[C---:B------:R-:W-:Y:S02]  /*0db0*/  LOP3.LUT R5, R2.reuse, 0x3fffff0, RZ, 0xc0, !PT ;  /* 0x03fffff002057812 */ /* 0x040fe400078ec0ff */
[----:B------:R-:W-:-:S03]  /*0dc0*/  LEA.HI R2, R2, R7, RZ, 0x1 ;  /* 0x0000000702027211 */ /* 0x000fc600078f08ff */
[----:B------:R-:W-:Y:S01]  /*0dd0*/  IMAD.IADD R5, R202, 0x1, -R5 ;  /* 0x00000001ca057824 */ /* 0x000fe200078e0a05 */
[----:B------:R-:W-:Y:S01]  /*0de0*/  LOP3.LUT R2, R2, 0x1ffffffe, RZ, 0xc0, !PT ;  /* 0x1ffffffe02027812 */ /* 0x000fe200078ec0ff */
[----:B------:R-:W-:Y:S02]  /*0df0*/  ULOP3.LUT UR7, UR4, 0x1, URZ, 0xfc, !UPT ;  /* 0x0000000104077892 */ /* 0x000fe4000f8efc3f */
[----:B------:R-:W-:Y:S01]  /*0e00*/  IMAD R5, R5, 0x40, R4 ;  /* 0x0000004005057824 */ /* 0x000fe200078e0204 */
[-C--:B------:R-:W-:Y:S01]  /*0e10*/  LEA.HI R4, R3, R202.reuse, RZ, 0x2 ;  /* 0x000000ca03047211 */ /* 0x080fe200078f10ff */
[----:B------:R-:W-:Y:S01]  /*0e20*/  IMAD.IADD R2, R7, 0x1, -R2 ;  /* 0x0000000107027824 */ /* 0x000fe200078e0a02 */
[----:B------:R-:W-:Y:S01]  /*0e30*/  LEA.HI R3, R3, R202, RZ, 0x3 ;  /* 0x000000ca03037211 */ /* 0x000fe200078f18ff */
[----:B------:R-:W-:Y:S01]  /*0e40*/  UMOV UR4, URZ ;  /* 0x0000003f00047c82 */ /* 0x000fe20008000000 */
[----:B------:R-:W-:Y:S01]  /*0e50*/  LOP3.LUT R7, R4, 0xfffffffc, RZ, 0xc0, !PT ;  /* 0xfffffffc04077812 */ /* 0x000fe200078ec0ff */
[----:B------:R-:W-:Y:S01]  /*0e60*/  IMAD R198, R2, 0x8, R5 ;  /* 0x0000000802c67824 */ /* 0x000fe200078e0205 */
[----:B------:R-:W-:Y:S01]  /*0e70*/  LOP3.LUT R17, R3, 0xfffffff8, RZ, 0xc0, !PT ;  /* 0xfffffff803117812 */ /* 0x000fe200078ec0ff */
[----:B------:R-:W-:Y:S01]  /*0e80*/  IMAD.U32 R199, RZ, RZ, UR7 ;  /* 0x00000007ffc77e24 */ /* 0x000fe2000f8e00ff */
[----:B------:R-:W-:Y:S01]  /*0e90*/  MOV R178, UR4 ;  /* 0x0000000400b27c02 */ /* 0x000fe20008000f00 */
[C---:B------:R-:W-:Y:S01]  /*0ea0*/  IMAD.IADD R7, R202.reuse, 0x1, -R7 ;  /* 0x00000001ca077824 */ /* 0x040fe200078e0a07 */
[----:B------:R-:W-:Y:S01]  /*0eb0*/  SHF.R.S32.HI R176, RZ, 0x3, R3 ;  /* 0x00000003ffb07819 */ /* 0x000fe20000011403 */
[----:B------:R-:W-:-:S03]  /*0ec0*/  IMAD.IADD R17, R202, 0x1, -R17 ;  /* 0x00000001ca117824 */ /* 0x000fc600078e0a11 */
[----:B------:R-:W-:-:S04]  /*0ed0*/  LEA.HI R2, R7, R7, RZ, 0x1 ;  /* 0x0000000707027211 */ /* 0x000fc800078f08ff */
[----:B------:R-:W-:-:S05]  /*0ee0*/  LOP3.LUT R2, R2, 0x1ffffffe, RZ, 0xc0, !PT ;  /* 0x1ffffffe02027812 */ /* 0x000fca00078ec0ff */
[----:B------:R-:W-:Y:S02]  /*0ef0*/  IMAD.IADD R197, R7, 0x1, -R2 ;  /* 0x0000000107c57824 */ /* 0x000fe400078e0a02 */
[----:B------:R-:W-:Y:S02]  /*0f00*/  IMAD.SHL.U32 R2, R17, 0x8, RZ ;  /* 0x0000000811027824 */ /* 0x000fe400078e00ff */
[----:B------:R-:W-:Y:S02]  /*0f10*/  IMAD R197, R197, 0x8, R196 ;  /* 0x00000008c5c57824 */ /* 0x000fe400078e02c4 */
[----:B------:R-:W-:Y:S01]  /*0f20*/  VIADD R16, R2, 0x40 ;  /* 0x0000004002107836 */ /* 0x000fe20000000000 */
[----:B------:R-:W-:-:S04]  /*0f30*/  SHF.R.S32.HI R201, RZ, 0x1f, R2 ;  /* 0x0000001fffc97819 */ /* 0x000fc80000011402 */
[----:B------:R-:W-:-:S07]  /*0f40*/  SHF.R.S32.HI R200, RZ, 0x1f, R16 ;  /* 0x0000001fffc87819 */ /* 0x000fce0000011410 */
.L_x_233:
[----:B0-234-:R-:W0:Y:S01]  /*0f50*/  LDC.64 R4, c[0x0][0xc88] ;  /* 0x00032200ff047b82 */ /* 0x01de220000000a00 */
[----:B------:R-:W-:Y:S01]  /*0f60*/  ULDC.64 UR8, c[0x0][0xa28] ;  /* 0x00028a0000087ab9 */ /* 0x000fe20000000a00 */
[----:B------:R-:W-:Y:S01]  /*0f70*/  ULDC.64 UR10, c[0x0][0xa20] ;  /* 0x00028800000a7ab9 */ /* 0x000fe20000000a00 */
[----:B------:R-:W-:Y:S01]  /*0f80*/  ULDC UR7, c[0x0][0x2f0] ;  /* 0x0000bc0000077ab9 */ /* 0x000fe20000000800 */
[----:B0-----:R-:W-:-:S06]  /*0f90*/  IMAD.WIDE R4, R27, 0x4, R4 ;  /* 0x000000041b047825 */ /* 0x001fcc00078e0204 */
[----:B------:R-:W2:Y:S01]  /*0fa0*/  LDG.E R4, desc[UR36][R4.64] ;  /* 0x0000002404047981 */ /* 0x000ea2000c1e1900 */
[----:B------:R-:W-:Y:S02]  /*0fb0*/  UISETP.NE.U32.AND UP0, UPT, UR8, URZ, UPT ;  /* 0x0000003f0800728c */ /* 0x000fe4000bf05070 */
[----:B------:R-:W-:Y:S02]  /*0fc0*/  UISETP.NE.U32.AND UP1, UPT, UR10, URZ, UPT ;  /* 0x0000003f0a00728c */ /* 0x000fe4000bf25070 */
[----:B------:R-:W-:Y:S02]  /*0fd0*/  UISETP.NE.AND.EX UP0, UPT, UR9, URZ, UPT, UP0 ;  /* 0x0000003f0900728c */ /* 0x000fe4000bf05300 */
[----:B------:R-:W-:-:S04]  /*0fe0*/  UISETP.NE.AND.EX UP1, UPT, UR11, URZ, UPT, UP1 ;  /* 0x0000003f0b00728c */ /* 0x000fc8000bf25310 */
[----:B------:R-:W-:Y:S02]  /*0ff0*/  PLOP3.LUT P0, PT, PT, PT, UP0, 0x80, 0x0 ;  /* 0x000000000000781c */ /* 0x000fe40003f0f008 */
[----:B------:R-:W-:Y:S02]  /*1000*/  PLOP3.LUT P1, PT, PT, PT, UP1, 0x80, 0x0 ;  /* 0x000000000000781c */ /* 0x000fe40003f2f018 */
[----:B--2---:R-:W-:-:S13]  /*1010*/  R2UR UR61, R4 ;  /* 0x00000000043d72ca */ /* 0x004fda00000e0000 */
[----:B------:R-:W-:Y:S02]  /*1020*/  USHF.R.S32.HI UR4, URZ, 0x1f, UR61 ;  /* 0x0000001f3f047899 */ /* 0x000fe4000801143d */
[----:B------:R-:W-:-:S04]  /*1030*/  @UP0 ULEA UR8, UP2, UR61, UR8, 0x2 ;  /* 0x000000083d080291 */ /* 0x000fc8000f84103f */
[----:B------:R-:W-:Y:S02]  /*1040*/  @UP0 ULEA.HI.X UR9, UR61, UR9, UR4, 0x2, UP2 ;  /* 0x000000093d090291 */ /* 0x000fe400090f1404 */
[----:B------:R-:W-:Y:S01]  /*1050*/  IMAD.U32 R177, RZ, RZ, UR4 ;  /* 0x00000004ffb17e24 */ /* 0x000fe2000f8e00ff */
[----:B------:R-:W-:Y:S01]  /*1060*/  @UP1 ULEA UR10, UP0, UR61, UR10, 0x2 ;  /* 0x0000000a3d0a1291 */ /* 0x000fe2000f80103f */
[----:B------:R-:W-:-:S03]  /*1070*/  IMAD.U32 R4, RZ, RZ, UR8 ;  /* 0x00000008ff047e24 */ /* 0x000fc6000f8e00ff */
[----:B------:R-:W-:Y:S01]  /*1080*/  @UP1 ULEA.HI.X UR11, UR61, UR11, UR4, 0x2, UP0 ;  /* 0x0000000b3d0b1291 */ /* 0x000fe200080f1404 */
[----:B------:R-:W-:Y:S01]  /*1090*/  IMAD.U32 R5, RZ, RZ, UR9 ;  /* 0x00000009ff057e24 */ /* 0x000fe2000f8e00ff */
[----:B------:R-:W-:Y:S01]  /*10a0*/  ULDC.64 UR8, c[0x0][0x418] ;  /* 0x0001060000087ab9 */ /* 0x000fe20000000a00 */
[----:B------:R-:W-:Y:S01]  /*10b0*/  IMAD.U32 R6, RZ, RZ, UR10 ;  /* 0x0000000aff067e24 */ /* 0x000fe2000f8e00ff */
[----:B------:R-:W-:Y:S02]  /*10c0*/  ULDC UR4, c[0x0][0x424] ;  /* 0x0001090000047ab9 */ /* 0x000fe40000000800 */
[----:B------:R-:W-:Y:S01]  /*10d0*/  IMAD.U32 R7, RZ, RZ, UR11 ;  /* 0x0000000bff077e24 */ /* 0x000fe2000f8e00ff */
[----:B------:R-:W2:Y:S04]  /*10e0*/  @P0 LDG.E R4, desc[UR36][R4.64] ;  /* 0x0000002404040981 */ /* 0x000ea8000c1e1900 */
[----:B------:R-:W3:Y:S01]  /*10f0*/  @P1 LDG.E R6, desc[UR36][R6.64] ;  /* 0x0000002406061981 */ /* 0x000ee2000c1e1900 */
[----:B------:R-:W-:Y:S01]  /*1100*/  UISETP.NE.U32.AND UP0, UPT, UR8, URZ, UPT ;  /* 0x0000003f0800728c */ /* 0x000fe2000bf05070 */
[----:B------:R-:W-:Y:S01]  /*1110*/  MOV R175, UR6 ;  /* 0x0000000600af7c02 */ /* 0x000fe20008000f00 */
[----:B------:R-:W-:Y:S01]  /*1120*/  UMOV UR41, URZ ;  /* 0x0000003f00297c82 */ /* 0x000fe20008000000 */
[----:B------:R-:W-:-:S02]  /*1130*/  ULOP3.LUT UR8, UR5, 0xff000000, URZ, 0xc0, !UPT ;  /* 0xff00000005087892 */ /* 0x000fc4000f8ec03f */
[----:B------:R-:W-:-:S04]  /*1140*/  UISETP.NE.AND.EX UP0, UPT, UR9, URZ, UPT, UP0 ;  /* 0x0000003f0900728c */ /* 0x000fc8000bf05300 */
[----:B------:R-:W-:-:S04]  /*1150*/  USEL UR4, UR4, 0x1, UP0 ;  /* 0x0000000104047887 */ /* 0x000fc80008000000 */
[----:B------:R-:W-:Y:S01]  /*1160*/  UIMAD UR4, UR4, UR7, URZ ;  /* 0x00000007040472a4 */ /* 0x000fe2000f8e023f */
[----:B--2---:R-:W-:-:S06]  /*1170*/  @P0 R2UR UR41, R4 ;  /* 0x00000000042902ca */ /* 0x004fcc00000e0000 */
[----:B---3--:R-:W-:Y:S01]  /*1180*/  @P1 R2UR UR4, R6 ;  /* 0x00000000060412ca */ /* 0x008fe200000e0000 */
[----:B-1---5:R-:W-:-:S14]  /*1190*/  @P1 BRA `(.L_x_184) ;  /* 0x0000000000341947 */ /* 0x022fdc0003800000 */
[----:B------:R-:W-:Y:S02]  /*11a0*/  ULDC.64 UR6, c[0x0][0xa08] ;  /* 0x0002820000067ab9 */ /* 0x000fe40000000a00 */
[----:B------:R-:W-:-:S04]  /*11b0*/  ISETP.NE.U32.AND P0, PT, RZ, UR6, PT ;  /* 0x00000006ff007c0c */ /* 0x000fc8000bf05070 */
[----:B------:R-:W-:-:S13]  /*11c0*/  ISETP.NE.AND.EX P0, PT, RZ, UR7, PT, P0 ;  /* 0x00000007ff007c0c */ /* 0x000fda000bf05300 */
[----:B------:R-:W-:Y:S05]  /*11d0*/  @!P0 BRA `(.L_x_184) ;  /* 0x0000000000248947 */ /* 0x000fea0003800000 */
[----:B------:R-:W-:Y:S02]  /*11e0*/  ULDC.64 UR6, c[0x0][0xa08] ;  /* 0x0002820000067ab9 */ /* 0x000fe40000000a00 */
[----:B------:R-:W-:-:S06]  /*11f0*/  UIMAD.WIDE UR6, UR61, 0x4, UR6 ;  /* 0x000000043d0678a5 */ /* 0x000fcc000f8e0206 */
[----:B------:R-:W-:Y:S02]  /*1200*/  IMAD.U32 R4, RZ, RZ, UR6 ;  /* 0x00000006ff047e24 */ /* 0x000fe4000f8e00ff */
[----:B------:R-:W-:-:S05]  /*1210*/  IMAD.U32 R5, RZ, RZ, UR7 ;  /* 0x00000007ff057e24 */ /* 0x000fca000f8e00ff */
[----:B------:R-:W2:Y:S04]  /*1220*/  LDG.E R3, desc[UR36][R4.64] ;  /* 0x0000002404037981 */ /* 0x000ea8000c1e1900 */
[----:B------:R-:W3:Y:S01]  /*1230*/  LDG.E R0, desc[UR36][R4.64+0x4] ;  /* 0x0000042404007981 */ /* 0x000ee2000c1e1900 */
[----:B--2---:R-:W-:Y:S02]  /*1240*/  R2UR UR4, R3 ;  /* 0x00000000030472ca */ /* 0x004fe400000e0000 */
[----:B---3--:R-:W-:-:S13]  /*1250*/  R2UR UR6, R0 ;  /* 0x00000000000672ca */ /* 0x008fda00000e0000 */
[----:B------:R-:W-:-:S12]  /*1260*/  UIADD3 UR4, -UR4, UR6, URZ ;  /* 0x0000000604047290 */ /* 0x000fd8000fffe13f */
.L_x_184:
[----:B------:R-:W-:Y:S02]  /*1270*/  UIADD3 UR41, -UR41, UR4, URZ ;  /* 0x0000000429297290 */ /* 0x000fe4000fffe13f */
[----:B------:R-:W-:Y:S02]  /*1280*/  ULOP3.LUT UR4, UR5, 0xff0000, URZ, 0xc0, !UPT ;  /* 0x00ff000005047892 */ /* 0x000fe4000f8ec03f */
[----:B------:R-:W-:Y:S02]  /*1290*/  UISETP.GE.AND UP0, UPT, UR41, 0x1, UPT ;  /* 0x000000012900788c */ /* 0x000fe4000bf06270 */
[----:B------:R-:W-:Y:S02]  /*12a0*/  USHF.R.U32.HI UR8, URZ, 0x8, UR8 ;  /* 0x000000083f087899 */ /* 0x000fe40008011608 */
[----:B------:R-:W-:Y:S02]  /*12b0*/  UIADD3 UR6, UR41, 0x5f, URZ ;  /* 0x0000005f29067890 */ /* 0x000fe4000fffe03f */
[----:B------:R-:W-:Y:S01]  /*12c0*/  PLOP3.LUT P0, PT, PT, PT, UP0, 0x80, 0x0 ;  /* 0x000000000000781c */ /* 0x000fe20003f0f008 */
[----:B------:R-:W-:-:S02]  /*12d0*/  ULEA.HI UR8, UR4, UR8, URZ, 0x10 ;  /* 0x0000000804087291 */ /* 0x000fc4000f8f803f */
[----:B------:R-:W-:Y:S02]  /*12e0*/  UIMAD.WIDE UR6, UR6, 0x2aaaaaab, URZ ;  /* 0x2aaaaaab060678a5 */ /* 0x000fe4000f8e023f */
[----:B------:R-:W-:Y:S02]  /*12f0*/  ULOP3.LUT UR4, UR8, 0xff, URZ, 0xc0, !UPT ;  /* 0x000000ff08047892 */ /* 0x000fe4000f8ec03f */
[----:B------:R-:W-:Y:S02]  /*1300*/  ULOP3.LUT UR9, UR5, 0xffff, URZ, 0xc0, !UPT ;  /* 0x0000ffff05097892 */ /* 0x000fe4000f8ec03f */
[----:B------:R-:W-:Y:S02]  /*1310*/  USHF.R.U32.HI UR5, URZ, 0x10, UR8 ;  /* 0x000000103f057899 */ /* 0x000fe40008011608 */
[----:B------:R-:W-:Y:S01]  /*1320*/  USHF.R.U32.HI UR6, URZ, 0x1f, UR7 ;  /* 0x0000001f3f067899 */ /* 0x000fe20008011607 */
[----:B------:R-:W-:Y:S01]  /*1330*/  IMAD.U32 R19, RZ, RZ, UR4 ;  /* 0x00000004ff137e24 */ /* 0x000fe2000f8e00ff */
[----:B------:R-:W-:Y:S01]  /*1340*/  UMOV UR4, URZ ;  /* 0x0000003f00047c82 */ /* 0x000fe20008000000 */
[----:B------:R-:W-:Y:S01]  /*1350*/  IMAD.U32 R174, RZ, RZ, UR9 ;  /* 0x00000009ffae7e24 */ /* 0x000fe2000f8e00ff */
[----:B------:R-:W-:Y:S01]  /*1360*/  ULEA.HI.SX32 UR9, UR7, UR6, 0x1c ;  /* 0x0000000607097291 */ /* 0x000fe2000f8fe23f */
[----:B------:R-:W-:Y:S01]  /*1370*/  IMAD.U32 R18, RZ, RZ, UR5 ;  /* 0x00000005ff127e24 */ /* 0x000fe2000f8e00ff */
[----:B------:R-:W-:Y:S10]  /*1380*/  @!P0 BRA `(.L_x_185) ;  /* 0x0000000000948947 */ /* 0x000ff40003800000 */
[----:B------:R-:W-:Y:S01]  /*1390*/  R2UR UR5, R18 ;  /* 0x00000000120572ca */ /* 0x000fe200000e0000 */
[----:B------:R-:W-:-:S12]  /*13a0*/  ULDC UR4, c[0x0][0x9f0] ;  /* 0x00027c0000047ab9 */ /* 0x000fd80000000800 */
[----:B------:R-:W-:-:S04]  /*13b0*/  UISETP.NE.AND UP0, UPT, UR5, URZ, UPT ;  /* 0x0000003f0500728c */ /* 0x000fc8000bf05270 */
[----:B------:R-:W-:-:S03]  /*13c0*/  USEL UR10, UR5, UR4, UP0 ;  /* 0x00000004050a7287 */ /* 0x000fc60008000000 */
[----:B------:R-:W-:Y:S01]  /*13d0*/  UMOV UR4, URZ ;  /* 0x0000003f00047c82 */ /* 0x000fe20008000000 */
[----:B------:R-:W-:Y:S02]  /*13e0*/  UIADD3 UR6, UR9, -0x1, UR10 ;  /* 0xffffffff09067890 */ /* 0x000fe4000fffe00a */
[----:B------:R-:W-:-:S04]  /*13f0*/  IMAD.U32 R4, RZ, RZ, UR10 ;  /* 0x0000000aff047e24 */ /* 0x000fc8000f8e00ff */
[----:B------:R-:W-:Y:S01]  /*1400*/  IMAD.U32 R5, RZ, RZ, UR6 ;  /* 0x00000006ff057e24 */ /* 0x000fe2000f8e00ff */
[-C--:B------:R-:W-:Y:S01]  /*1410*/  IABS R0, R4.reuse ;  /* 0x0000000400007213 */ /* 0x080fe20000000000 */
[----:B------:R-:W-:Y:S01]  /*1420*/  ULOP3.LUT UR6, UR6, UR10, URZ, 0x3c, !UPT ;  /* 0x0000000a06067292 */ /* 0x000fe2000f8e3c3f */
[----:B------:R-:W-:Y:S02]  /*1430*/  IABS R6, R4 ;  /* 0x0000000400067213 */ /* 0x000fe40000000000 */
[----:B------:R-:W-:Y:S02]  /*1440*/  R2UR UR11, R0 ;  /* 0x00000000000b72ca */ /* 0x000fe400000e0000 */
[----:B------:R-:W-:-:S05]  /*1450*/  IABS R5, R5 ;  /* 0x0000000500057213 */ /* 0x000fca0000000000 */
[----:B------:R-:W-:-:S05]  /*1460*/  IMAD.MOV.U32 R4, RZ, RZ, R5 ;  /* 0x000000ffff047224 */ /* 0x000fca00078e0005 */
[----:B------:R-:W-:Y:S01]  /*1470*/  R2UR UR8, R4 ;  /* 0x00000000040872ca */ /* 0x000fe200000e0000 */
        /* <DEDUP_REMOVED lines=18> */
[----:B------:R-:W-:-:S05]  /*15a0*/  UISETP.NE.AND UP0, UPT, UR10, URZ, UPT ;  /* 0x0000003f0a00728c */ /* 0x000fca000bf05270 */
[----:B------:R-:W-:Y:S02]  /*15b0*/  UMOV UR4, UR5 ;  /* 0x0000000500047c82 */ /* 0x000fe40008000000 */
[----:B------:R-:W-:-:S04]  /*15c0*/  @!UP1 UIADD3 UR4, -UR4, URZ, URZ ;  /* 0x0000003f04049290 */ /* 0x000fc8000fffe13f */
[----:B------:R-:W-:-:S12]  /*15d0*/  @!UP0 ULOP3.LUT UR4, URZ, UR10, URZ, 0x33, !UPT ;  /* 0x0000000a3f048292 */ /* 0x000fd8000f8e333f */
.L_x_185:
[----:B------:R-:W-:Y:S01]  /*15e0*/  R2UR UR5, R19 ;  /* 0x00000000130572ca */ /* 0x000fe200000e0000 */
[----:B------:R-:W-:Y:S01]  /*15f0*/  IMAD.U32 R3, RZ, RZ, UR4 ;  /* 0x00000004ff037e24 */ /* 0x000fe2000f8e00ff */
[----:B------:R-:W-:Y:S02]  /*1600*/  MOV R0, UR9 ;  /* 0x0000000900007c02 */ /* 0x000fe40008000f00 */
[----:B------:R-:W-:Y:S02]  /*1610*/  CS2R R98, SRZ ;  /* 0x0000000000627805 */ /* 0x000fe4000001ff00 */
[----:B------:R-:W-:Y:S02]  /*1620*/  PLOP3.LUT P0, PT, PT, PT, PT, 0x80, 0x0 ;  /* 0x000000000000781c */ /* 0x000fe40003f0f070 */
        /* <DEDUP_REMOVED lines=8> */
[----:B------:R-:W-:Y:S01]  /*16b0*/  UIMAD UR60, UR5, UR4, URZ ;  /* 0x00000004053c72a4 */ /* 0x000fe2000f8e023f */
[----:B------:R-:W-:-:S02]  /*16c0*/  CS2R R70, SRZ ;  /* 0x0000000000467805 */ /* 0x000fc4000001ff00 */
[----:B------:R-:W-:Y:S02]  /*16d0*/  CS2R R68, SRZ ;  /* 0x0000000000447805 */ /* 0x000fe4000001ff00 */
[----:B------:R-:W-:Y:S02]  /*16e0*/  CS2R R66, SRZ ;  /* 0x0000000000427805 */ /* 0x000fe4000001ff00 */
[----:B------:R-:W-:Y:S02]  /*16f0*/  CS2R R64, SRZ ;  /* 0x0000000000407805 */ /* 0x000fe4000001ff00 */
[----:B------:R-:W-:Y:S02]  /*1700*/  CS2R R62, SRZ ;  /* 0x00000000003e7805 */ /* 0x000fe4000001ff00 */
[----:B------:R-:W-:Y:S02]  /*1710*/  VIADDMNMX R0, R3, UR60, R0, PT ;  /* 0x0000003c03007c46 */ /* 0x000fe4000b800100 */
[----:B------:R-:W-:-:S02]  /*1720*/  CS2R R60, SRZ ;  /* 0x00000000003c7805 */ /* 0x000fc4000001ff00 */
[----:B------:R-:W-:Y:S02]  /*1730*/  CS2R R58, SRZ ;  /* 0x00000000003a7805 */ /* 0x000fe4000001ff00 */
[----:B------:R-:W-:Y:S02]  /*1740*/  CS2R R56, SRZ ;  /* 0x0000000000387805 */ /* 0x000fe4000001ff00 */
[----:B------:R-:W-:Y:S02]  /*1750*/  R2UR UR40, R0 ;  /* 0x00000000002872ca */ /* 0x000fe400000e0000 */
        /* <DEDUP_REMOVED lines=12> */
[----:B------:R-:W-:Y:S01]  /*1820*/  UISETP.GT.AND UP0, UPT, UR40, UR60, UPT ;  /* 0x0000003c2800728c */ /* 0x000fe2000bf04270 */
[----:B------:R-:W-:Y:S02]  /*1830*/  CS2R R94, SRZ ;  /* 0x00000000005e7805 */ /* 0x000fe4000001ff00 */
[----:B------:R-:W-:Y:S02]  /*1840*/  CS2R R88, SRZ ;  /* 0x0000000000587805 */ /* 0x000fe4000001ff00 */
[----:B------:R-:W-:-:S02]  /*1850*/  CS2R R92, SRZ ;  /* 0x00000000005c7805 */ /* 0x000fc4000001ff00 */
[----:B------:R-:W-:Y:S02]  /*1860*/  CS2R R20, SRZ ;  /* 0x0000000000147805 */ /* 0x000fe4000001ff00 */
[----:B------:R-:W-:-:S13]  /*1870*/  PLOP3.LUT P1, PT, PT, PT, UP0, 0x80, 0x0 ;  /* 0x000000000000781c */ /* 0x000fda0003f2f008 */
[----:B------:R-:W-:Y:S05]  /*1880*/  @!P1 BRA `(.L_x_186) ;  /* 0x0000004c00689947 */ /* 0x000fea0003800000 */
[----:B------:R-:W0:Y:S01]  /*1890*/  SHFL.IDX PT, R0, R195, RZ, 0x1f ;  /* 0x00001fffc3007589 */ /* 0x000e2200000e0000 */
[----:B------:R-:W1:Y:S01]  /*18a0*/  S2UR UR42, SR_CgaCtaId ;  /* 0x00000000002a79c3 */ /* 0x000e620000008800 */
[----:B------:R-:W-:Y:S01]  /*18b0*/  UMOV UR43, 0x400 ;  /* 0x00000400002b7882 */ /* 0x000fe20000000000 */
[----:B0-----:R-:W-:Y:S01]  /*18c0*/  R2UR UR4, R0 ;  /* 0x00000000000472ca */ /* 0x001fe200000e0000 */
[----:B-1----:R-:W-:-:S04]  /*18d0*/  ULEA UR43, UR42, UR43, 0x18 ;  /* 0x0000002b2a2b7291 */ /* 0x002fc8000f8ec03f */
[----:B------:R-:W-:-:S04]  /*18e0*/  UIADD3 UR6, UR43, 0xc400, URZ ;  /* 0x0000c4002b067890 */ /* 0x000fc8000fffe03f */
[----:B------:R-:W-:-:S04]  /*18f0*/  ULOP3.LUT UP0, URZ, UR6, 0x1bf, URZ, 0xc0, !UPT ;  /* 0x000001bf063f7892 */ /* 0x000fc8000f80c03f */
[----:B------:R-:W-:Y:S02]  /*1900*/  ULEA.HI UR5, UR4, UR4, URZ, 0x1 ;  /* 0x0000000404057291 */ /* 0x000fe4000f8f083f */
[----:B------:R-:W-:Y:S02]  /*1910*/  PLOP3.LUT P0, PT, PT, PT, UP0, 0x80, 0x0 ;  /* 0x000000000000781c */ /* 0x000fe40003f0f008 */
        /* <DEDUP_REMOVED lines=13> */
[----:B------:R-:W-:Y:S02]  /*19f0*/  IMAD.U32 R10, RZ, RZ, UR6 ;  /* 0x00000006ff0a7e24 */ /* 0x000fe4000f8e00ff */
[----:B------:R-:W-:Y:S02]  /*1a00*/  IMAD.U32 R6, RZ, RZ, UR4 ;  /* 0x00000004ff067e24 */ /* 0x000fe4000f8e00ff */
[----:B------:R-:W-:-:S02]  /*1a10*/  IMAD.U32 R7, RZ, RZ, UR5 ;  /* 0x00000005ff077e24 */ /* 0x000fc4000f8e00ff */
[----:B------:R-:W-:Y:S02]  /*1a20*/  IMAD.U32 R11, RZ, RZ, UR7 ;  /* 0x00000007ff0b7e24 */ /* 0x000fe4000f8e00ff */
[----:B------:R-:W-:Y:S02]  /*1a30*/  IMAD.MOV.U32 R8, RZ, RZ, 0x70 ;  /* 0x00000070ff087424 */ /* 0x000fe400078e00ff */
[----:B------:R-:W-:Y:S02]  /*1a40*/  IMAD.MOV.U32 R12, RZ, RZ, 0x1 ;  /* 0x00000001ff0c7424 */ /* 0x000fe400078e00ff */
[----:B0-----:R-:W-:-:S07]  /*1a50*/  IMAD.MOV.U32 R13, RZ, RZ, RZ ;  /* 0x000000ffff0d7224 */ /* 0x001fce00078e00ff */
[----:B------:R-:W-:-:S07]  /*1a60*/  LEPC R20, `(.L_x_187) ;  /* 0x000000001014794e */ /* 0x000fce0000000000 */
[----:B-1----:R-:W-:Y:S05]  /*1a70*/  CALL.ABS.NOINC R14 ;  /* 0x000000000e007343 */ /* 0x002fea0003c00000 */
.L_x_187:
[----:B------:R-:W-:Y:S02]  /*1a80*/  R2UR UR6, R178 ;  /* 0x00000000b20672ca */ /* 0x000fe400000e0000 */
[----:B------:R-:W-:-:S11]  /*1a90*/  R2UR UR5, R199 ;  /* 0x00000000c70572ca */ /* 0x000fd600000e0000 */
[----:B------:R-:W-:Y:S02]  /*1aa0*/  ULEA.HI UR4, UR6, UR6, URZ, 0x1 ;  /* 0x0000000606047291 */ /* 0x000fe4000f8f083f */
[----:B------:R-:W-:Y:S02]  /*1ab0*/  IMAD.U32 R3, RZ, RZ, UR5 ;  /* 0x00000005ff037e24 */ /* 0x000fe4000f8e00ff */
[----:B------:R-:W-:-:S03]  /*1ac0*/  ULOP3.LUT UR4, UR4, 0xfffffffe, URZ, 0xc0, !UPT ;  /* 0xfffffffe04047892 */ /* 0x000fc6000f8ec03f */
[----:B------:R-:W-:Y:S01]  /*1ad0*/  ISETP.NE.AND P0, PT, R3, 0x3, PT ;  /* 0x000000030300780c */ /* 0x000fe20003f05270 */
[----:B------:R-:W-:-:S06]  /*1ae0*/  UIADD3 UR4, UR6, -UR4, URZ ;  /* 0x8000000406047290 */ /* 0x000fcc000fffe03f */
[----:B------:R-:W-:-:S04]  /*1af0*/  MOV R0, UR4 ;  /* 0x0000000400007c02 */ /* 0x000fc80008000f00 */
[----:B------:R-:W-:-:S04]  /*1b00*/  SHF.L.U32 R0, R0, 0x1f, RZ ;  /* 0x0000001f00007819 */ /* 0x000fc800000006ff */
[----:B------:R-:W0:Y:S02]  /*1b10*/  SYNCS.PHASECHK.TRANS64.TRYWAIT P1, [UR43+0x2a800], R0 ;  /* 0x02a80000ff0075a7 */ /* 0x000e24000802016b */
[----:B0-----:R-:W-:Y:S05]  /*1b20*/  @!P1 BRA `(.L_x_188) ;  /* 0x000000d400649947 */ /* 0x001fea0003800000 */
.L_x_318:
[----:B------:R-:W-:Y:S05]  /*1b30*/  @!P0 BRA `(.L_x_189) ;  /* 0x0000000000048947 */ /* 0x000fea0003800000 */
[----:B------:R-:W-:Y:S01]  /*1b40*/  BPT.TRAP 0x1 ;  /* 0x000000040000795c */ /* 0x000fe20000300000 */
.L_x_189:
[----:B------:R-:W-:Y:S02]  /*1b50*/  IMAD.U32 R8, RZ, RZ, UR38 ;  /* 0x00000026ff087e24 */ /* 0x000fe4000f8e00ff */
[----:B0-----:R-:W-:-:S03]  /*1b60*/  IMAD.U32 R3, RZ, RZ, UR39 ;  /* 0x00000027ff037e24 */ /* 0x001fc6000f8e00ff */
[----:B------:R-:W-:Y:S02]  /*1b70*/  LEA R8, R8, UR43, 0x3 ;  /* 0x0000002b08087c11 */ /* 0x000fe4000f8e18ff */
[----:B------:R-:W-:-:S04]  /*1b80*/  SHF.L.U32 R3, R3, 0x1f, RZ ;  /* 0x0000001f03037819 */ /* 0x000fc800000006ff */
[----:B------:R0:W1:Y:S01]  /*1b90*/  SYNCS.PHASECHK.TRANS64.TRYWAIT P1, [R8+URZ+0x2a830], R3 ;  /* 0x02a83003080075a7 */ /* 0x000062000802017f */
[----:B------:R-:W-:Y:S05]  /*1ba0*/  @!P0 BRA `(.L_x_190) ;  /* 0x0000000000048947 */ /* 0x000fea0003800000 */
[----:B------:R-:W-:Y:S01]  /*1bb0*/  BPT.TRAP 0x1 ;  /* 0x000000040000795c */ /* 0x000fe20000300000 */
.L_x_190:
[----:B------:R-:W-:Y:S01]  /*1bc0*/  IMAD.MOV.U32 R87, RZ, RZ, RZ ;  /* 0x000000ffff577224 */ /* 0x000fe200078e00ff */
[----:B-1----:R-:W-:Y:S06]  /*1bd0*/  @P1 BRA `(.L_x_191) ;  /* 0x0000000000081947 */ /* 0x002fec0003800000 */
[----:B------:R-:W1:Y:S02]  /*1be0*/  SYNCS.PHASECHK.TRANS64.TRYWAIT P1, [R8+URZ+0x2a830], R3 ;  /* 0x02a83003080075a7 */ /* 0x000e64000802017f */
[----:B-1----:R-:W-:Y:S05]  /*1bf0*/  @!P1 BRA `(.L_x_192) ;  /* 0x000000d400489947 */ /* 0x002fea0003800000 */
.L_x_191:
[----:B------:R-:W-:Y:S05]  /*1c00*/  WARPSYNC.ALL ;  /* 0x0000000000007948 */ /* 0x000fea0003800000 */
[----:B------:R-:W-:Y:S01]  /*1c10*/  UIADD3 UR43, UR43, 0x18400, URZ ;  /* 0x000184002b2b7890 */ /* 0x000fe2000fffe03f */
[----:B------:R-:W-:Y:S01]  /*1c20*/  WARPGROUP.ARRIVE ;  /* 0x00000000000079c5 */ /* 0x000fe20000000000 */
[----:B------:R-:W-:Y:S02]  /*1c30*/  ULOP3.LUT UR4, UR44, 0x10000, URZ, 0xfc, !UPT ;  /* 0x000100002c047892 */ /* 0x000fe4000f8efc3f */
[----:B------:R-:W-:Y:S01]  /*1c40*/  USHF.R.U32.HI UR43, URZ, 0x4, UR43 ;  /* 0x000000043f2b7899 */ /* 0x000fe2000801162b */
[----:B------:R-:W-:Y:S01]  /*1c50*/  UMOV UR13, 0x40000040 ;  /* 0x40000040000d7882 */ /* 0x000fe20000000000 */
[----:B------:R-:W-:-:S02]  /*1c60*/  UMOV UR15, 0x40000040 ;  /* 0x40000040000f7882 */ /* 0x000fc40000000000 */
[----:B------:R-:W-:Y:S01]  /*1c70*/  ULOP3.LUT UR10, UR43, 0x3fff, URZ, 0xc0, !UPT ;  /* 0x00003fff2b0a7892 */ /* 0x000fe2000f8ec03f */
[----:B------:R-:W-:Y:S01]  /*1c80*/  IMAD.U32 R5, RZ, RZ, UR13 ;  /* 0x0000000dff057e24 */ /* 0x000fe2000f8e00ff */
[----:B------:R-:W-:Y:S01]  /*1c90*/  UMOV UR12, UR4 ;  /* 0x00000004000c7c82 */ /* 0x000fe20008000000 */
[----:B------:R-:W-:Y:S01]  /*1ca0*/  UIADD3 UR6, UR4, 0x2, URZ ;  /* 0x0000000204067890 */ /* 0x000fe2000fffe03f */
[----:B------:R-:W-:Y:S01]  /*1cb0*/  IMAD.U32 R4, RZ, RZ, UR12 ;  /* 0x0000000cff047e24 */ /* 0x000fe2000f8e00ff */
[----:B------:R-:W-:Y:S02]  /*1cc0*/  ULOP3.LUT UR10, UR10, 0x10000, URZ, 0xfc, !UPT ;  /* 0x000100000a0a7892 */ /* 0x000fe4000f8efc3f */
[----:B------:R-:W-:Y:S02]  /*1cd0*/  UIADD3 UR56, UR4, 0x4, URZ ;  /* 0x0000000404387890 */ /* 0x000fe4000fffe03f */
[----:B------:R-:W-:Y:S01]  /*1ce0*/  UIMAD UR5, UR38, 0x900, UR10 ;  /* 0x00000900260578a4 */ /* 0x000fe2000f8e020a */
[----:B------:R-:W-:Y:S01]  /*1cf0*/  UMOV UR57, 0x40000040 ;  /* 0x4000004000397882 */ /* 0x000fe20000000000 */
[----:B------:R-:W-:-:S02]  /*1d00*/  UMOV UR59, 0x40000040 ;  /* 0x40000040003b7882 */ /* 0x000fc40000000000 */
[----:B------:R-:W-:Y:S02]  /*1d10*/  UIADD3 UR7, UR5, 0x2, URZ ;  /* 0x0000000205077890 */ /* 0x000fe4000fffe03f */
[----:B------:R-:W-:Y:S02]  /*1d20*/  UIADD3 UR58, UR5, 0x4, URZ ;  /* 0x00000004053a7890 */ /* 0x000fe4000fffe03f */
[----:B------:R-:W-:Y:S01]  /*1d30*/  UMOV UR14, UR5 ;  /* 0x00000005000e7c82 */ /* 0x000fe20008000000 */
[----:B------:R-:W-:Y:S01]  /*1d40*/  UIADD3 UR52, UR4, 0x6, URZ ;  /* 0x0000000604347890 */ /* 0x000fe2000fffe03f */
[----:B------:R-:W-:Y:S01]  /*1d50*/  HGMMA.64x96x16.F32.BF16 R24, gdesc[UR12], RZ, !UPT, gsb0 ;  /* 0x016000000c1879f0 */ /* 0x000fe2000c0018ff */
[----:B------:R-:W-:Y:S01]  /*1d60*/  UMOV UR12, UR6 ;  /* 0x00000006000c7c82 */ /* 0x000fe20008000000 */
[----:B------:R-:W-:Y:S01]  /*1d70*/  UMOV UR13, 0x40000040 ;  /* 0x40000040000d7882 */ /* 0x000fe20000000000 */
[----:B------:R-:W-:Y:S01]  /*1d80*/  UMOV UR14, UR7 ;  /* 0x00000007000e7c82 */ /* 0x000fe20008000000 */
[----:B------:R-:W-:Y:S01]  /*1d90*/  UMOV UR15, 0x40000040 ;  /* 0x40000040000f7882 */ /* 0x000fe20000000000 */
[----:B------:R-:W-:Y:S01]  /*1da0*/  UIADD3 UR54, UR5, 0x6, URZ ;  /* 0x0000000605367890 */ /* 0x000fe2000fffe03f */
[----:B------:R-:W-:Y:S01]  /*1db0*/  IMAD.U32 R6, RZ, RZ, UR12 ;  /* 0x0000000cff067e24 */ /* 0x000fe2000f8e00ff */
[----:B------:R-:W-:Y:S01]  /*1dc0*/  UMOV UR53, 0x40000040 ;  /* 0x4000004000357882 */ /* 0x000fe20000000000 */
[----:B------:R-:W-:Y:S01]  /*1dd0*/  UMOV UR55, 0x40000040 ;  /* 0x4000004000377882 */ /* 0x000fe20000000000 */
[----:B------:R-:W-:Y:S01]  /*1de0*/  UIADD3 UR48, UR4, 0x400, URZ ;  /* 0x0000040004307890 */ /* 0x000fe2000fffe03f */
[----:B------:R-:W-:Y:S01]  /*1df0*/  IMAD.U32 R7, RZ, RZ, UR13 ;  /* 0x0000000dff077e24 */ /* 0x000fe2000f8e00ff */
        /* <DEDUP_REMOVED lines=27> */
[----:B------:R-:W-:-:S02]  /*1fb0*/  WARPGROUP.DEPBAR.LE gsb0, 0x0 ;  /* 0x00008000000079c5 */ /* 0x000fc40000010000 */
[----:B------:R-:W-:-:S06]  /*1fc0*/  WARPGROUP.ARRIVE ;  /* 0x00000000000079c5 */ /* 0x000fcc0000000000 */
[----:B------:R-:W-:Y:S01]  /*1fd0*/  HGMMA.64x96x16.F32.BF16 R24, gdesc[UR12], R24, gsb0 ;  /* 0x016000000c1879f0 */ /* 0x000fe20008001818 */
        /* <DEDUP_REMOVED lines=37> */
.L_x_193:
[----:B------:R-:W-:Y:S01]  /*2230*/  IMAD.U32 R0, RZ, RZ, UR41 ;  /* 0x00000029ff007e24 */ /* 0x000fe2000f8e00ff */
[----:B------:R-:W-:Y:S01]  /*2240*/  ULDC UR4, c[0x0][0x988] ;  /* 0x0002620000047ab9 */ /* 0x000fe20000000800 */
[----:B01----:R-:W-:Y:S01]  /*2250*/  IMAD.U32 R3, RZ, RZ, UR40 ;  /* 0x00000028ff037e24 */ /* 0x003fe2000f8e00ff */
[----:B------:R-:W-:Y:S01]  /*2260*/  P2R R15, PR, RZ, 0x1 ;  /* 0x00000001ff0f7803 */ /* 0x000fe20000000000 */
[----:B------:R-:W-:Y:S01]  /*2270*/  UIADD3 UR40, UR40, -0x2, URZ ;  /* 0xfffffffe28287890 */ /* 0x000fe2000fffe03f */
[----:B------:R-:W-:Y:S01]  /*2280*/  IADD3 R0, R0, 0x60, -R173 ;  /* 0x0000006000007810 */ /* 0x000fe20007ffe8ad */
[--C-:B------:R-:W-:Y:S02]  /*2290*/  IMAD.MOV.U32 R85, RZ, RZ, R87.reuse ;  /* 0x000000ffff557224 */ /* 0x100fe400078e0057 */
[----:B------:R-:W-:Y:S01]  /*22a0*/  UISETP.GE.AND UP0, UPT, UR40, UR60, UPT ;  /* 0x0000003c2800728c */ /* 0x000fe2000bf06270 */
[----:B------:R-:W-:Y:S02]  /*22b0*/  IMAD.MOV.U32 R83, RZ, RZ, R87 ;  /* 0x000000ffff537224 */ /* 0x000fe400078e0057 */
[----:B------:R-:W-:-:S02]  /*22c0*/  IMAD R0, R3, -0x60, R0 ;  /* 0xffffffa003007824 */ /* 0x000fc400078e0200 */
[--C-:B------:R-:W-:Y:S02]  /*22d0*/  IMAD.MOV.U32 R81, RZ, RZ, R87.reuse ;  /* 0x000000ffff517224 */ /* 0x100fe400078e0057 */
[--C-:B------:R-:W-:Y:S01]  /*22e0*/  IMAD.MOV.U32 R79, RZ, RZ, R87.reuse ;  /* 0x000000ffff4f7224 */ /* 0x100fe200078e0057 */
[C---:B------:R-:W-:Y:S01]  /*22f0*/  ISETP.GT.AND P6, PT, R0.reuse, RZ, PT ;  /* 0x000000ff0000720c */ /* 0x040fe20003fc4270 */
[--C-:B------:R-:W-:Y:S01]  /*2300*/  IMAD.MOV.U32 R77, RZ, RZ, R87.reuse ;  /* 0x000000ffff4d7224 */ /* 0x100fe200078e0057 */
[C---:B------:R-:W-:Y:S01]  /*2310*/  ISETP.GT.AND P5, PT, R0.reuse, 0x1, PT ;  /* 0x000000010000780c */ /* 0x040fe20003fa4270 */
[--C-:B------:R-:W-:Y:S01]  /*2320*/  IMAD.MOV.U32 R75, RZ, RZ, R87.reuse ;  /* 0x000000ffff4b7224 */ /* 0x100fe200078e0057 */
[----:B------:R-:W-:Y:S01]  /*2330*/  ISETP.GT.AND P4, PT, R0, 0x8, PT ;  /* 0x000000080000780c */ /* 0x000fe20003f84270 */
[----:B------:R-:W-:Y:S01]  /*2340*/  IMAD.MOV.U32 R73, RZ, RZ, R87 ;  /* 0x000000ffff497224 */ /* 0x000fe200078e0057 */
[----:B------:R-:W-:Y:S02]  /*2350*/  FSEL R10, R24, -INF , P6 ;  /* 0xff800000180a7808 */ /* 0x000fe40003000000 */
[----:B------:R-:W-:-:S02]  /*2360*/  FSEL R25, R25, -INF , P5 ;  /* 0xff80000019197808 */ /* 0x000fc40002800000 */
[----:B------:R-:W-:Y:S02]  /*2370*/  ISETP.GT.AND P3, PT, R0, 0x9, PT ;  /* 0x000000090000780c */ /* 0x000fe40003f64270 */
[----:B------:R-:W-:Y:S02]  /*2380*/  FSEL R72, R28, -INF , P4 ;  /* 0xff8000001c487808 */ /* 0x000fe40002000000 */
[----:B------:R-:W-:Y:S02]  /*2390*/  FMNMX.FTZ R3, R10, R25, !PT ;  /* 0x000000190a037209 */ /* 0x000fe40007810000 */
[----:B------:R-:W-:Y:S02]  /*23a0*/  ISETP.GT.AND P2, PT, R0, 0x10, PT ;  /* 0x000000100000780c */ /* 0x000fe40003f44270 */
[----:B------:R-:W-:Y:S02]  /*23b0*/  FSEL R74, R29, -INF , P3 ;  /* 0xff8000001d4a7808 */ /* 0x000fe40001800000 */
[----:B------:R-:W-:-:S02]  /*23c0*/  FMNMX.FTZ R3, R72, R3, !PT ;  /* 0x0000000348037209 */ /* 0x000fc40007810000 */
[----:B------:R-:W-:Y:S02]  /*23d0*/  ISETP.GT.AND P1, PT, R0, 0x11, PT ;  /* 0x000000110000780c */ /* 0x000fe40003f24270 */
[----:B------:R-:W-:Y:S02]  /*23e0*/  FSEL R76, R32, -INF , P2 ;  /* 0xff800000204c7808 */ /* 0x000fe40001000000 */
[----:B------:R-:W-:Y:S02]  /*23f0*/  FMNMX.FTZ R3, R74, R3, !PT ;  /* 0x000000034a037209 */ /* 0x000fe40007810000 */
[----:B------:R-:W-:Y:S02]  /*2400*/  FSEL R26, R26, -INF , P6 ;  /* 0xff8000001a1a7808 */ /* 0x000fe40003000000 */
[----:B------:R-:W-:Y:S02]  /*2410*/  ISETP.GT.AND P6, PT, R0, 0x18, PT ;  /* 0x000000180000780c */ /* 0x000fe40003fc4270 */
[----:B------:R-:W-:-:S02]  /*2420*/  FSEL R78, R33, -INF , P1 ;  /* 0xff800000214e7808 */ /* 0x000fc40000800000 */
[----:B------:R-:W-:Y:S02]  /*2430*/  FMNMX.FTZ R3, R76, R3, !PT ;  /* 0x000000034c037209 */ /* 0x000fe40007810000 */
[----:B------:R-:W-:Y:S02]  /*2440*/  FSEL R27, R27, -INF , P5 ;  /* 0xff8000001b1b7808 */ /* 0x000fe40002800000 */
[----:B------:R-:W-:Y:S02]  /*2450*/  ISETP.GT.AND P5, PT, R0, 0x19, PT ;  /* 0x000000190000780c */ /* 0x000fe40003fa4270 */
[----:B------:R-:W-:Y:S02]  /*2460*/  FSEL R80, R36, -INF , P6 ;  /* 0xff80000024507808 */ /* 0x000fe40003000000 */
[----:B------:R-:W-:Y:S02]  /*2470*/  FMNMX.FTZ R3, R78, R3, !PT ;  /* 0x000000034e037209 */ /* 0x000fe40007810000 */
[----:B------:R-:W-:-:S02]  /*2480*/  FSEL R30, R30, -INF , P4 ;  /* 0xff8000001e1e7808 */ /* 0x000fc40002000000 */
        /* <DEDUP_REMOVED lines=25> */
[----:B------:R-:W-:Y:S01]  /*2620*/  FSEL R90, R49, -INF , P5 ;  /* 0xff800000315a7808 */ /* 0x000fe20002800000 */
[----:B------:R-:W-:Y:S01]  /*2630*/  IMAD.MOV.U32 R49, RZ, RZ, R87 ;  /* 0x000000ffff317224 */ /* 0x000fe200078e0057 */
[----:B------:R-:W-:Y:S02]  /*2640*/  FMNMX.FTZ R3, R48, R3, !PT ;  /* 0x0000000330037209 */ /* 0x000fe40007810000 */
[----:B------:R-:W-:Y:S02]  /*2650*/  FSEL R24, R43, -INF , P3 ;  /* 0xff8000002b187808 */ /* 0x000fe40001800000 */
[----:B------:R-:W-:Y:S02]  /*2660*/  ISETP.GT.AND P3, PT, R0, 0x39, PT ;  /* 0x000000390000780c */ /* 0x000fe40003f64270 */
[----:B------:R-:W-:-:S02]  /*2670*/  FSEL R52, R52, -INF , P4 ;  /* 0xff80000034347808 */ /* 0x000fc40002000000 */
[----:B------:R-:W-:Y:S02]  /*2680*/  FMNMX.FTZ R3, R90, R3, !PT ;  /* 0x000000035a037209 */ /* 0x000fe40007810000 */
[----:B------:R-:W-:Y:S02]  /*2690*/  FSEL R46, R46, -INF , P2 ;  /* 0xff8000002e2e7808 */ /* 0x000fe40001000000 */
[----:B------:R-:W-:Y:S02]  /*26a0*/  ISETP.GT.AND P2, PT, R0, 0x40, PT ;  /* 0x000000400000780c */ /* 0x000fe40003f44270 */
[----:B------:R-:W-:Y:S01]  /*26b0*/  FSEL R92, R53, -INF , P3 ;  /* 0xff800000355c7808 */ /* 0x000fe20001800000 */
[--C-:B------:R-:W-:Y:S01]  /*26c0*/  IMAD.MOV.U32 R53, RZ, RZ, R87.reuse ;  /* 0x000000ffff357224 */ /* 0x100fe200078e0057 */
        /* <DEDUP_REMOVED lines=8> */
[----:B------:R-:W-:Y:S01]  /*2750*/  FSEL R94, R57, -INF , P1 ;  /* 0xff800000395e7808 */ /* 0x000fe20000800000 */
[----:B------:R-:W-:Y:S01]  /*2760*/  IMAD.MOV.U32 R57, RZ, RZ, R87 ;  /* 0x000000ffff397224 */ /* 0x000fe200078e0057 */
        /* <DEDUP_REMOVED lines=8> */
[----:B------:R-:W-:Y:S01]  /*27f0*/  FSEL R96, R61, -INF , P5 ;  /* 0xff8000003d607808 */ /* 0x000fe20002800000 */
[--C-:B------:R-:W-:Y:S01]  /*2800*/  IMAD.MOV.U32 R61, RZ, RZ, R87.reuse ;  /* 0x000000ffff3d7224 */ /* 0x100fe200078e0057 */
        /* <DEDUP_REMOVED lines=16> */
[----:B------:R-:W-:Y:S01]  /*2910*/  FSEL R104, R69, -INF , P1 ;  /* 0xff80000045687808 */ /* 0x000fe20000800000 */
[----:B------:R-:W-:Y:S01]  /*2920*/  IMAD.MOV.U32 R69, RZ, RZ, R87 ;  /* 0x000000ffff457224 */ /* 0x000fe200078e0057 */
[----:B------:R-:W-:Y:S02]  /*2930*/  FMNMX.FTZ R3, R102, R3, !PT ;  /* 0x0000000366037209 */ /* 0x000fe40007810000 */
[----:B------:R-:W-:Y:S02]  /*2940*/  FSEL R62, R62, -INF , P6 ;  /* 0xff8000003e3e7808 */ /* 0x000fe40003000000 */
[----:B------:R-:W-:-:S02]  /*2950*/  FMNMX.FTZ R11, R104, R3, !PT ;  /* 0x00000003680b7209 */ /* 0x000fc40007810000 */
[----:B------:R-:W-:Y:S02]  /*2960*/  MOV R3, UR4 ;  /* 0x0000000400037c02 */ /* 0x000fe40008000f00 */
[----:B------:R-:W-:Y:S01]  /*2970*/  FSEL R64, R63, -INF , P5 ;  /* 0xff8000003f407808 */ /* 0x000fe20002800000 */
[----:B------:R-:W0:Y:S01]  /*2980*/  SHFL.BFLY PT, R0, R11, 0x2, 0x1f ;  /* 0x0c401f000b007f89 */ /* 0x000e2200000e0000 */
[----:B------:R-:W-:Y:S01]  /*2990*/  FSEL R66, R66, -INF , P4 ;  /* 0xff80000042427808 */ /* 0x000fe20002000000 */
[----:B------:R-:W-:Y:S01]  /*29a0*/  IMAD.MOV.U32 R63, RZ, RZ, R87 ;  /* 0x000000ffff3f7224 */ /* 0x000fe200078e0057 */
[----:B------:R-:W-:Y:S02]  /*29b0*/  FSEL R68, R67, -INF , P3 ;  /* 0xff80000043447808 */ /* 0x000fe40001800000 */
[----:B------:R-:W-:Y:S02]  /*29c0*/  FSEL R70, R70, -INF , P2 ;  /* 0xff80000046467808 */ /* 0x000fe40001000000 */
[----:B------:R-:W-:-:S02]  /*29d0*/  R2UR UR4, R8 ;  /* 0x00000000080472ca */ /* 0x000fc400000e0000 */
[----:B------:R-:W-:-:S11]  /*29e0*/  MOV R67, R87 ;  /* 0x0000005700437202 */ /* 0x000fd60000000f00 */
[----:B------:R-:W-:Y:S01]  /*29f0*/  UIADD3 UR4, UR4, 0x2a840, URZ ;  /* 0x0002a84004047890 */ /* 0x000fe2000fffe03f */
[----:B0-----:R-:W-:-:S03]  /*2a00*/  FMNMX.FTZ R13, R11, R0, !PT ;  /* 0x000000000b0d7209 */ /* 0x001fc60007810000 */
[----:B------:R-:W-:Y:S02]  /*2a10*/  UPRMT UR4, UR42, 0x654, UR4 ;  /* 0x000006542a047896 */ /* 0x000fe40008000004 */
[----:B------:R-:W0:Y:S07]  /*2a20*/  SHFL.BFLY PT, R0, R13, 0x1, 0x1f ;  /* 0x0c201f000d007f89 */ /* 0x000e2e00000e0000 */
[----:B------:R-:W-:Y:S01]  /*2a30*/  SYNCS.ARRIVE.TRANS64.RED.A1T0 RZ, [UR4], RZ ;  /* 0x000000ffffff79a7 */ /* 0x000fe20008100404 */
        /* <DEDUP_REMOVED lines=42> */
[----:B------:R-:W-:Y:S01]  /*2ce0*/  FFMA.FTZ R102, R102, R3, -R29 ;  /* 0x0000000366667223 */ /* 0x000fe2000001081d */
[----:B------:R-:W-:Y:S01]  /*2cf0*/  FMNMX.FTZ R13, R28, R13, !PT ;  /* 0x0000000d1c0d7209 */ /* 0x000fe20007810000 */
[----:B------:R1:W-:Y:S01]  /*2d00*/  MUFU.EX2 R11, R74 ;  /* 0x0000004a000b7308 */ /* 0x0003e20000000800 */
[----:B0-----:R-:W-:Y:S01]  /*2d10*/  FADD.FTZ R43, R136, R9 ;  /* 0x00000009882b7221 */ /* 0x001fe20000010000 */
[----:B------:R-:W-:Y:S01]  /*2d20*/  F2FP.BF16.F32.PACK_AB R136, R9, R136 ;  /* 0x000000880988723e */ /* 0x000fe200000010ff */
[----:B------:R-:W-:Y:S01]  /*2d30*/  FFMA.FTZ R29, R104, R3, -R29 ;  /* 0x00000003681d7223 */ /* 0x000fe2000001081d */
[----:B------:R-:W-:Y:S01]  /*2d40*/  FMNMX.FTZ R13, R50, R13, !PT ;  /* 0x0000000d320d7209 */ /* 0x000fe20007810000 */
[----:B------:R-:W-:-:S02]  /*2d50*/  IMAD.MOV.U32 R84, RZ, RZ, R87 ;  /* 0x000000ffff547224 */ /* 0x000fc400078e0057 */
[--C-:B------:R-:W-:Y:S01]  /*2d60*/  IMAD.MOV.U32 R80, RZ, RZ, R87.reuse ;  /* 0x000000ffff507224 */ /* 0x100fe200078e0057 */
[----:B------:R-:W-:Y:S01]  /*2d70*/  FMNMX.FTZ R15, R32, R13, !PT ;  /* 0x0000000d200f7209 */ /* 0x000fe20007810000 */
[----:B------:R-:W-:Y:S01]  /*2d80*/  MUFU.EX2 R142, R142 ;  /* 0x0000008e008e7308 */ /* 0x000fe20000000800 */
[--C-:B------:R-:W-:Y:S02]  /*2d90*/  IMAD.MOV.U32 R76, RZ, RZ, R87.reuse ;  /* 0x000000ffff4c7224 */ /* 0x100fe400078e0057 */
[----:B------:R-:W-:Y:S01]  /*2da0*/  FMNMX.FTZ R15, R54, R15, !PT ;  /* 0x0000000f360f7209 */ /* 0x000fe20007810000 */
[--C-:B-1----:R-:W-:Y:S02]  /*2db0*/  IMAD.MOV.U32 R74, RZ, RZ, R87.reuse ;  /* 0x000000ffff4a7224 */ /* 0x102fe400078e0057 */
[----:B------:R-:W-:Y:S01]  /*2dc0*/  IMAD.MOV.U32 R71, RZ, RZ, R87 ;  /* 0x000000ffff477224 */ /* 0x000fe200078e0057 */
[----:B------:R-:W-:Y:S01]  /*2dd0*/  FMNMX.FTZ R15, R36, R15, !PT ;  /* 0x0000000f240f7209 */ /* 0x000fe20007810000 */
[----:B------:R0:W-:Y:S03]  /*2de0*/  MUFU.EX2 R13, R78 ;  /* 0x0000004e000d7308 */ /* 0x0001e60000000800 */
[----:B------:R-:W-:-:S04]  /*2df0*/  FMNMX.FTZ R15, R58, R15, !PT ;  /* 0x0000000f3a0f7209 */ /* 0x000fc80007810000 */
[----:B------:R-:W-:Y:S01]  /*2e00*/  FMNMX.FTZ R21, R40, R15, !PT ;  /* 0x0000000f28157209 */ /* 0x000fe20007810000 */
[----:B------:R-:W-:Y:S01]  /*2e10*/  MUFU.EX2 R144, R144 ;  /* 0x0000009000907308 */ /* 0x000fe20000000800 */
[----:B0-----:R-:W-:Y:S02]  /*2e20*/  MOV R78, R87 ;  /* 0x00000057004e7202 */ /* 0x001fe40000000f00 */
[----:B------:R-:W-:-:S04]  /*2e30*/  FMNMX.FTZ R21, R62, R21, !PT ;  /* 0x000000153e157209 */ /* 0x000fc80007810000 */
[----:B------:R-:W-:Y:S01]  /*2e40*/  FMNMX.FTZ R21, R64, R21, !PT ;  /* 0x0000001540157209 */ /* 0x000fe20007810000 */
[----:B------:R0:W-:Y:S03]  /*2e50*/  MUFU.EX2 R15, R82 ;  /* 0x00000052000f7308 */ /* 0x0001e60000000800 */
[----:B------:R-:W-:-:S04]  /*2e60*/  FMNMX.FTZ R21, R66, R21, !PT ;  /* 0x0000001542157209 */ /* 0x000fc80007810000 */
[----:B------:R-:W-:Y:S01]  /*2e70*/  FMNMX.FTZ R21, R68, R21, !PT ;  /* 0x0000001544157209 */ /* 0x000fe20007810000 */
[----:B------:R1:W-:Y:S01]  /*2e80*/  MUFU.EX2 R31, R86 ;  /* 0x00000056001f7308 */ /* 0x0003e20000000800 */
[----:B0-----:R-:W-:Y:S02]  /*2e90*/  IMAD.MOV.U32 R82, RZ, RZ, R87 ;  /* 0x000000ffff527224 */ /* 0x001fe400078e0057 */
[----:B------:R-:W-:-:S04]  /*2ea0*/  FMNMX.FTZ R21, R70, R21, !PT ;  /* 0x0000001546157209 */ /* 0x000fc80007810000 */
[----:B------:R-:W-:Y:S01]  /*2eb0*/  FMNMX.FTZ R21, R72, R21, !PT ;  /* 0x0000001548157209 */ /* 0x000fe20007810000 */
[----:B------:R-:W-:Y:S01]  /*2ec0*/  MUFU.EX2 R44, R44 ;  /* 0x0000002c002c7308 */ /* 0x000fe20000000800 */
[----:B-1----:R-:W-:-:S03]  /*2ed0*/  IMAD.MOV.U32 R86, RZ, RZ, R87 ;  /* 0x000000ffff567224 */ /* 0x002fc600078e0057 */
[----:B------:R-:W0:Y:S04]  /*2ee0*/  SHFL.BFLY PT, R10, R21, 0x2, 0x1f ;  /* 0x0c401f00150a7f89 */ /* 0x000e2800000e0000 */
[----:B------:R-:W1:Y:S08]  /*2ef0*/  MUFU.EX2 R33, R88 ;  /* 0x0000005800217308 */ /* 0x000e700000000800 */
[----:B------:R-:W-:Y:S08]  /*2f00*/  MUFU.EX2 R48, R48 ;  /* 0x0000003000307308 */ /* 0x000ff00000000800 */
[----:B------:R-:W2:Y:S01]  /*2f10*/  MUFU.EX2 R35, R90 ;  /* 0x0000005a00237308 */ /* 0x000ea20000000800 */
[----:B-1----:R-:W-:-:S02]  /*2f20*/  F2FP.BF16.F32.PACK_AB R146, R33, R44 ;  /* 0x0000002c2192723e */ /* 0x002fc400000010ff */
[----:B0-----:R-:W-:-:S05]  /*2f30*/  FMNMX.FTZ R25, R21, R10, !PT ;  /* 0x0000000a15197209 */ /* 0x001fca0007810000 */
[----:B------:R-:W-:Y:S01]  /*2f40*/  MUFU.EX2 R52, R52 ;  /* 0x0000003400347308 */ /* 0x000fe20000000800 */
[----:B------:R-:W0:Y:S07]  /*2f50*/  SHFL.BFLY PT, R10, R25, 0x1, 0x1f ;  /* 0x0c201f00190a7f89 */ /* 0x000e2e00000e0000 */
[----:B------:R-:W1:Y:S01]  /*2f60*/  MUFU.EX2 R37, R92 ;  /* 0x0000005c00257308 */ /* 0x000e620000000800 */
[----:B--2---:R-:W-:-:S07]  /*2f70*/  F2FP.BF16.F32.PACK_AB R148, R35, R48 ;  /* 0x000000302394723e */ /* 0x004fce00000010ff */
[----:B------:R-:W-:Y:S08]  /*2f80*/  MUFU.EX2 R56, R56 ;  /* 0x0000003800387308 */ /* 0x000ff00000000800 */
[----:B------:R-:W2:Y:S01]  /*2f90*/  MUFU.EX2 R21, R94 ;  /* 0x0000005e00157308 */ /* 0x000ea20000000800 */
[----:B0-----:R-:W-:Y:S02]  /*2fa0*/  FMNMX.FTZ R10, R25, R10, !PT ;  /* 0x0000000a190a7209 */ /* 0x001fe40007810000 */
[----:B-1----:R-:W-:-:S02]  /*2fb0*/  F2FP.BF16.F32.PACK_AB R150, R37, R52 ;  /* 0x000000342596723e */ /* 0x002fc400000010ff */
[C---:B------:R-:W-:Y:S01]  /*2fc0*/  FSETP.NEU.FTZ.AND P1, PT, R10.reuse, -INF , PT ;  /* 0xff8000000a00780b */ /* 0x040fe20003f3d000 */
[----:B------:R-:W-:Y:S02]  /*2fd0*/  FMUL.FTZ R41, R10, R3 ;  /* 0x000000030a297220 */ /* 0x000fe40000410000 */
[----:B------:R-:W-:Y:S03]  /*2fe0*/  MUFU.EX2 R60, R60 ;  /* 0x0000003c003c7308 */ /* 0x000fe60000000800 */
[----:B------:R-:W-:Y:S02]  /*2ff0*/  FSEL R41, R41, RZ, P1 ;  /* 0x000000ff29297208 */ /* 0x000fe40000800000 */
[----:B------:R-:W-:-:S03]  /*3000*/  PLOP3.LUT P1, PT, PT, PT, UP0, 0x80, 0x0 ;  /* 0x000000000000781c */ /* 0x000fc60003f2f008 */
        /* <DEDUP_REMOVED lines=22> */
[----:B------:R-:W1:Y:S01]  /*3170*/  MUFU.EX2 R30, R30 ;  /* 0x0000001e001e7308 */ /* 0x000e620000000800 */
[-CC-:B------:R-:W-:Y:S01]  /*3180*/  FFMA.FTZ R66, R66, R3.reuse, -R41.reuse ;  /* 0x0000000342427223 */ /* 0x180fe20000010829 */
[-CC-:B------:R-:W-:Y:S01]  /*3190*/  FFMA.FTZ R68, R68, R3.reuse, -R41.reuse ;  /* 0x0000000344447223 */ /* 0x180fe20000010829 */
[-CC-:B------:R-:W-:Y:S01]  /*31a0*/  FFMA.FTZ R70, R70, R3.reuse, -R41.reuse ;  /* 0x0000000346467223 */ /* 0x180fe20000010829 */
[----:B------:R-:W-:Y:S01]  /*31b0*/  FFMA.FTZ R41, R72, R3, -R41 ;  /* 0x0000000348297223 */ /* 0x000fe20000010829 */
[----:B--2---:R-:W-:Y:S01]  /*31c0*/  F2FP.BF16.F32.PACK_AB R152, R21, R56 ;  /* 0x000000381598723e */ /* 0x004fe200000010ff */
[----:B------:R-:W-:-:S02]  /*31d0*/  IMAD.MOV.U32 R72, RZ, RZ, R87 ;  /* 0x000000ffff487224 */ /* 0x000fc400078e0057 */
[----:B------:R2:W3:Y:S01]  /*31e0*/  MUFU.EX2 R139, R12 ;  /* 0x0000000c008b7308 */ /* 0x0004e20000000800 */
[----:B0-----:R-:W-:-:S07]  /*31f0*/  F2FP.BF16.F32.PACK_AB R137, R27, R26 ;  /* 0x0000001a1b89723e */ /* 0x001fce00000010ff */
[----:B------:R-:W0:Y:S01]  /*3200*/  MUFU.EX2 R34, R34 ;  /* 0x0000002200227308 */ /* 0x000e220000000800 */
[----:B--2---:R-:W-:Y:S01]  /*3210*/  FADD.FTZ R12, R138, R43 ;  /* 0x0000002b8a0c7221 */ /* 0x004fe20000010000 */
[----:B------:R-:W-:-:S03]  /*3220*/  F2FP.BF16.F32.PACK_AB R138, R11, R138 ;  /* 0x0000008a0b8a723e */ /* 0x000fc600000010ff */
[----:B------:R-:W-:-:S03]  /*3230*/  FADD.FTZ R43, R11, R12 ;  /* 0x0000000c0b2b7221 */ /* 0x000fc60000010000 */
[----:B------:R2:W4:Y:S01]  /*3240*/  MUFU.EX2 R141, R14 ;  /* 0x0000000e008d7308 */ /* 0x0005220000000800 */
[----:B------:R-:W-:Y:S01]  /*3250*/  FADD.FTZ R12, R140, R43 ;  /* 0x0000002b8c0c7221 */ /* 0x000fe20000010000 */
[----:B------:R-:W-:Y:S01]  /*3260*/  FADD.FTZ R43, R26, R27 ;  /* 0x0000001b1a2b7221 */ /* 0x000fe20000010000 */
[C---:B------:R-:W-:Y:S01]  /*3270*/  F2FP.BF16.F32.PACK_AB R140, R13.reuse, R140 ;  /* 0x0000008c0d8c723e */ /* 0x040fe200000010ff */
[----:B------:R-:W-:Y:S02]  /*3280*/  IMAD.MOV.U32 R27, RZ, RZ, R87 ;  /* 0x000000ffff1b7224 */ /* 0x000fe400078e0057 */
[----:B------:R-:W-:Y:S01]  /*3290*/  FADD.FTZ R45, R13, R12 ;  /* 0x0000000c0d2d7221 */ /* 0x000fe20000010000 */
[----:B-1----:R-:W-:Y:S01]  /*32a0*/  FADD.FTZ R12, R30, R43 ;  /* 0x0000002b1e0c7221 */ /* 0x002fe20000010000 */
[----:B------:R-:W-:Y:S01]  /*32b0*/  IMAD.MOV.U32 R26, RZ, RZ, R87 ;  /* 0x000000ffff1a7224 */ /* 0x000fe200078e0057 */
[----:B------:R-:W1:Y:S01]  /*32c0*/  MUFU.EX2 R38, R38 ;  /* 0x0000002600267308 */ /* 0x000e620000000800 */
[----:B--2---:R-:W-:Y:S01]  /*32d0*/  FADD.FTZ R14, R142, R45 ;  /* 0x0000002d8e0e7221 */ /* 0x004fe20000010000 */
[C---:B---3--:R-:W-:Y:S01]  /*32e0*/  FADD.FTZ R43, R139.reuse, R12 ;  /* 0x0000000c8b2b7221 */ /* 0x048fe20000010000 */
[----:B------:R-:W-:Y:S01]  /*32f0*/  F2FP.BF16.F32.PACK_AB R139, R139, R30 ;  /* 0x0000001e8b8b723e */ /* 0x000fe200000010ff */
[----:B------:R-:W-:-:S02]  /*3300*/  IMAD.MOV.U32 R30, RZ, RZ, R87 ;  /* 0x000000ffff1e7224 */ /* 0x000fc400078e0057 */
[C---:B------:R-:W-:Y:S01]  /*3310*/  FADD.FTZ R45, R15.reuse, R14 ;  /* 0x0000000e0f2d7221 */ /* 0x040fe20000010000 */
[----:B0-----:R-:W-:Y:S01]  /*3320*/  FADD.FTZ R12, R34, R43 ;  /* 0x0000002b220c7221 */ /* 0x001fe20000010000 */
[----:B------:R-:W-:Y:S01]  /*3330*/  F2FP.BF16.F32.PACK_AB R142, R15, R142 ;  /* 0x0000008e0f8e723e */ /* 0x000fe200000010ff */
[----:B------:R-:W0:Y:S01]  /*3340*/  MUFU.EX2 R143, R20 ;  /* 0x00000014008f7308 */ /* 0x000e220000000800 */
[----:B------:R-:W-:Y:S01]  /*3350*/  FADD.FTZ R14, R144, R45 ;  /* 0x0000002d900e7221 */ /* 0x000fe20000010000 */
[----:B----4-:R-:W-:Y:S01]  /*3360*/  FADD.FTZ R43, R141, R12 ;  /* 0x0000000c8d2b7221 */ /* 0x010fe20000010000 */
[C---:B------:R-:W-:Y:S02]  /*3370*/  F2FP.BF16.F32.PACK_AB R144, R31.reuse, R144 ;  /* 0x000000901f90723e */ /* 0x040fe400000010ff */
[----:B------:R-:W-:Y:S01]  /*3380*/  FADD.FTZ R45, R31, R14 ;  /* 0x0000000e1f2d7221 */ /* 0x000fe20000010000 */
[----:B------:R-:W-:Y:S01]  /*3390*/  F2FP.BF16.F32.PACK_AB R141, R141, R34 ;  /* 0x000000228d8d723e */ /* 0x000fe200000010ff */
[----:B------:R-:W-:Y:S01]  /*33a0*/  IMAD.MOV.U32 R31, RZ, RZ, R87 ;  /* 0x000000ffff1f7224 */ /* 0x000fe200078e0057 */
[----:B------:R-:W2:Y:S01]  /*33b0*/  MUFU.EX2 R42, R42 ;  /* 0x0000002a002a7308 */ /* 0x000ea20000000800 */
[----:B-1----:R-:W-:Y:S01]  /*33c0*/  FADD.FTZ R12, R38, R43 ;  /* 0x0000002b260c7221 */ /* 0x002fe20000010000 */
[----:B------:R-:W-:Y:S01]  /*33d0*/  FADD.FTZ R14, R44, R45 ;  /* 0x0000002d2c0e7221 */ /* 0x000fe20000010000 */
[----:B------:R-:W-:Y:S01]  /*33e0*/  IMAD.MOV.U32 R44, RZ, RZ, R87 ;  /* 0x000000ffff2c7224 */ /* 0x000fe200078e0057 */
[----:B------:R-:W-:-:S02]  /*33f0*/  MOV R34, R87 ;  /* 0x0000005700227202 */ /* 0x000fc40000000f00 */
[----:B------:R-:W-:Y:S01]  /*3400*/  FADD.FTZ R45, R33, R14 ;  /* 0x0000000e212d7221 */ /* 0x000fe20000010000 */
[----:B------:R-:W-:Y:S01]  /*3410*/  IMAD.MOV.U32 R33, RZ, RZ, R87 ;  /* 0x000000ffff217224 */ /* 0x000fe200078e0057 */
[----:B------:R-:W1:Y:S01]  /*3420*/  MUFU.EX2 R145, R24 ;  /* 0x0000001800917308 */ /* 0x000e620000000800 */
[C---:B0-----:R-:W-:Y:S01]  /*3430*/  FADD.FTZ R43, R143.reuse, R12 ;  /* 0x0000000c8f2b7221 */ /* 0x041fe20000010000 */
[----:B------:R-:W-:Y:S01]  /*3440*/  FADD.FTZ R12, R48, R45 ;  /* 0x0000002d300c7221 */ /* 0x000fe20000010000 */
[----:B------:R-:W-:Y:S01]  /*3450*/  F2FP.BF16.F32.PACK_AB R143, R143, R38 ;  /* 0x000000268f8f723e */ /* 0x000fe200000010ff */
[--C-:B------:R-:W-:Y:S02]  /*3460*/  IMAD.MOV.U32 R48, RZ, RZ, R87.reuse ;  /* 0x000000ffff307224 */ /* 0x100fe400078e0057 */
[----:B------:R-:W-:Y:S01]  /*3470*/  FADD.FTZ R45, R35, R12 ;  /* 0x0000000c232d7221 */ /* 0x000fe20000010000 */
[----:B------:R-:W-:Y:S01]  /*3480*/  IMAD.MOV.U32 R38, RZ, RZ, R87 ;  /* 0x000000ffff267224 */ /* 0x000fe200078e0057 */
[----:B------:R-:W0:Y:S01]  /*3490*/  MUFU.EX2 R46, R46 ;  /* 0x0000002e002e7308 */ /* 0x000e220000000800 */
[----:B--2---:R-:W-:Y:S01]  /*34a0*/  FADD.FTZ R8, R42, R43 ;  /* 0x0000002b2a087221 */ /* 0x004fe20000010000 */
[----:B------:R-:W-:Y:S01]  /*34b0*/  FADD.FTZ R12, R52, R45 ;  /* 0x0000002d340c7221 */ /* 0x000fe20000010000 */
[----:B------:R-:W-:-:S02]  /*34c0*/  IMAD.MOV.U32 R52, RZ, RZ, R87 ;  /* 0x000000ffff347224 */ /* 0x000fc400078e0057 */
[--C-:B------:R-:W-:Y:S02]  /*34d0*/  IMAD.MOV.U32 R35, RZ, RZ, R87.reuse ;  /* 0x000000ffff237224 */ /* 0x100fe400078e0057 */
[----:B------:R-:W-:Y:S01]  /*34e0*/  FADD.FTZ R45, R37, R12 ;  /* 0x0000000c252d7221 */ /* 0x000fe20000010000 */
[----:B------:R-:W-:Y:S01]  /*34f0*/  IMAD.MOV.U32 R37, RZ, RZ, R87 ;  /* 0x000000ffff257224 */ /* 0x000fe200078e0057 */
[----:B------:R2:W3:Y:S01]  /*3500*/  MUFU.EX2 R147, R28 ;  /* 0x0000001c00937308 */ /* 0x0004e20000000800 */
[C---:B-1----:R-:W-:Y:S01]  /*3510*/  FADD.FTZ R43, R145.reuse, R8 ;  /* 0x00000008912b7221 */ /* 0x042fe20000010000 */
[----:B------:R-:W-:Y:S01]  /*3520*/  FADD.FTZ R12, R56, R45 ;  /* 0x0000002d380c7221 */ /* 0x000fe20000010000 */
[----:B------:R-:W-:Y:S01]  /*3530*/  F2FP.BF16.F32.PACK_AB R145, R145, R42 ;  /* 0x0000002a9191723e */ /* 0x000fe200000010ff */
[----:B------:R-:W-:Y:S01]  /*3540*/  IMAD.MOV.U32 R42, RZ, RZ, R87 ;  /* 0x000000ffff2a7224 */ /* 0x000fe200078e0057 */
[-C--:B------:R-:W-:Y:S01]  /*3550*/  MOV R56, R87.reuse ;  /* 0x0000005700387202 */ /* 0x080fe20000000f00 */
[----:B------:R-:W-:Y:S01]  /*3560*/  FADD.FTZ R11, R21, R12 ;  /* 0x0000000c150b7221 */ /* 0x000fe20000010000 */
[----:B------:R-:W-:Y:S01]  /*3570*/  MOV R45, R87 ;  /* 0x00000057002d7202 */ /* 0x000fe20000000f00 */
[----:B------:R-:W1:Y:S01]  /*3580*/  MUFU.EX2 R50, R50 ;  /* 0x0000003200327308 */ /* 0x000e620000000800 */
[----:B0-----:R-:W-:Y:S01]  /*3590*/  FADD.FTZ R8, R46, R43 ;  /* 0x0000002b2e087221 */ /* 0x001fe20000010000 */
[----:B------:R-:W-:Y:S01]  /*35a0*/  FADD.FTZ R12, R60, R11 ;  /* 0x0000000b3c0c7221 */ /* 0x000fe20000010000 */
[----:B--2---:R-:W-:-:S02]  /*35b0*/  IMAD.MOV.U32 R28, RZ, RZ, R87 ;  /* 0x000000ffff1c7224 */ /* 0x004fc400078e0057 */
[----:B------:R-:W-:-:S03]  /*35c0*/  IMAD.MOV.U32 R24, RZ, RZ, R87 ;  /* 0x000000ffff187224 */ /* 0x000fc600078e0057 */
[----:B------:R0:W2:Y:S01]  /*35d0*/  MUFU.EX2 R149, R32 ;  /* 0x0000002000957308 */ /* 0x0000a20000000800 */
[C---:B---3--:R-:W-:Y:S01]  /*35e0*/  FADD.FTZ R43, R147.reuse, R8 ;  /* 0x00000008932b7221 */ /* 0x048fe20000010000 */
[----:B------:R-:W-:Y:S01]  /*35f0*/  F2FP.BF16.F32.PACK_AB R147, R147, R46 ;  /* 0x0000002e9393723e */ /* 0x000fe200000010ff */
[----:B------:R-:W-:-:S05]  /*3600*/  IMAD.MOV.U32 R46, RZ, RZ, R87 ;  /* 0x000000ffff2e7224 */ /* 0x000fca00078e0057 */
[----:B------:R-:W3:Y:S01]  /*3610*/  MUFU.EX2 R54, R54 ;  /* 0x0000003600367308 */ /* 0x000ee20000000800 */
[----:B-1----:R-:W-:Y:S01]  /*3620*/  FADD.FTZ R8, R50, R43 ;  /* 0x0000002b32087221 */ /* 0x002fe20000010000 */
[--C-:B------:R-:W-:Y:S02]  /*3630*/  IMAD.MOV.U32 R43, RZ, RZ, R87.reuse ;  /* 0x000000ffff2b7224 */ /* 0x100fe400078e0057 */
[----:B0-----:R-:W-:-:S04]  /*3640*/  IMAD.MOV.U32 R32, RZ, RZ, R87 ;  /* 0x000000ffff207224 */ /* 0x001fc800078e0057 */
[----:B------:R0:W1:Y:S01]  /*3650*/  MUFU.EX2 R151, R36 ;  /* 0x0000002400977308 */ /* 0x0000620000000800 */
[C---:B--2---:R-:W-:Y:S01]  /*3660*/  FADD.FTZ R9, R149.reuse, R8 ;  /* 0x0000000895097221 */ /* 0x044fe20000010000 */
[----:B------:R-:W-:Y:S01]  /*3670*/  F2FP.BF16.F32.PACK_AB R149, R149, R50 ;  /* 0x000000329595723e */ /* 0x000fe200000010ff */
[----:B------:R-:W-:-:S05]  /*3680*/  IMAD.MOV.U32 R50, RZ, RZ, R87 ;  /* 0x000000ffff327224 */ /* 0x000fca00078e0057 */
[----:B------:R-:W2:Y:S01]  /*3690*/  MUFU.EX2 R39, R96 ;  /* 0x0000006000277308 */ /* 0x000ea20000000800 */
[----:B---3--:R-:W-:Y:S01]  /*36a0*/  FADD.FTZ R8, R54, R9 ;  /* 0x0000000936087221 */ /* 0x008fe20000010000 */
[----:B0-----:R-:W-:-:S06]  /*36b0*/  IMAD.MOV.U32 R36, RZ, RZ, R87 ;  /* 0x000000ffff247224 */ /* 0x001fcc00078e0057 */
[----:B------:R-:W0:Y:S01]  /*36c0*/  MUFU.EX2 R58, R58 ;  /* 0x0000003a003a7308 */ /* 0x000e220000000800 */
[C---:B-1----:R-:W-:Y:S01]  /*36d0*/  FADD.FTZ R9, R151.reuse, R8 ;  /* 0x0000000897097221 */ /* 0x042fe20000010000 */
[----:B------:R-:W-:Y:S01]  /*36e0*/  F2FP.BF16.F32.PACK_AB R151, R151, R54 ;  /* 0x000000369797723e */ /* 0x000fe200000010ff */
[----:B------:R-:W-:-:S05]  /*36f0*/  IMAD.MOV.U32 R54, RZ, RZ, R87 ;  /* 0x000000ffff367224 */ /* 0x000fca00078e0057 */
[----:B------:R-:W1:Y:S01]  /*3700*/  MUFU.EX2 R98, R98 ;  /* 0x0000006200627308 */ /* 0x000e620000000800 */
[C---:B--2---:R-:W-:Y:S01]  /*3710*/  FADD.FTZ R11, R39.reuse, R12 ;  /* 0x0000000c270b7221 */ /* 0x044fe20000010000 */
[----:B------:R-:W-:Y:S01]  /*3720*/  F2FP.BF16.F32.PACK_AB R154, R39, R60 ;  /* 0x0000003c279a723e */ /* 0x000fe200000010ff */
[--C-:B------:R-:W-:Y:S02]  /*3730*/  IMAD.MOV.U32 R60, RZ, RZ, R87.reuse ;  /* 0x000000ffff3c7224 */ /* 0x100fe400078e0057 */
[----:B------:R-:W-:-:S03]  /*3740*/  IMAD.MOV.U32 R39, RZ, RZ, R87 ;  /* 0x000000ffff277224 */ /* 0x000fc600078e0057 */
        /* <DEDUP_REMOVED lines=8> */
[----:B------:R-:W-:-:S05]  /*37d0*/  IMAD.MOV.U32 R58, RZ, RZ, R87 ;  /* 0x000000ffff3a7224 */ /* 0x000fca00078e0057 */
[----:B------:R-:W2:Y:S01]  /*37e0*/  MUFU.EX2 R102, R102 ;  /* 0x0000006600667308 */ /* 0x000ea20000000800 */
[C---:B0-----:R-:W-:Y:S01]  /*37f0*/  FADD.FTZ R11, R25.reuse, R12 ;  /* 0x0000000c190b7221 */ /* 0x041fe20000010000 */
[----:B------:R-:W-:Y:S01]  /*3800*/  F2FP.BF16.F32.PACK_AB R156, R25, R98 ;  /* 0x00000062199c723e */ /* 0x000fe200000010ff */
[----:B------:R-:W-:-:S05]  /*3810*/  IMAD.MOV.U32 R25, RZ, RZ, R87 ;  /* 0x000000ffff197224 */ /* 0x000fca00078e0057 */
[----:B------:R0:W3:Y:S01]  /*3820*/  MUFU.EX2 R155, R64 ;  /* 0x00000040009b7308 */ /* 0x0000e20000000800 */
[----:B-1----:R-:W-:-:S07]  /*3830*/  FADD.FTZ R8, R62, R9 ;  /* 0x000000093e087221 */ /* 0x002fce0000010000 */
[----:B------:R-:W1:Y:S01]  /*3840*/  MUFU.EX2 R66, R66 ;  /* 0x0000004200427308 */ /* 0x000e620000000800 */
[----:B--2---:R-:W-:Y:S01]  /*3850*/  FADD.FTZ R12, R102, R11 ;  /* 0x0000000b660c7221 */ /* 0x004fe20000010000 */
[----:B0-----:R-:W-:-:S06]  /*3860*/  IMAD.MOV.U32 R64, RZ, RZ, R87 ;  /* 0x000000ffff407224 */ /* 0x001fcc00078e0057 */
[----:B------:R0:W2:Y:S01]  /*3870*/  MUFU.EX2 R157, R68 ;  /* 0x00000044009d7308 */ /* 0x0000a20000000800 */
[C---:B---3--:R-:W-:Y:S01]  /*3880*/  FADD.FTZ R11, R155.reuse, R8 ;  /* 0x000000089b0b7221 */ /* 0x048fe20000010000 */
[----:B------:R-:W-:Y:S01]  /*3890*/  F2FP.BF16.F32.PACK_AB R155, R155, R62 ;  /* 0x0000003e9b9b723e */ /* 0x000fe200000010ff */
[----:B------:R-:W-:-:S05]  /*38a0*/  IMAD.MOV.U32 R62, RZ, RZ, R87 ;  /* 0x000000ffff3e7224 */ /* 0x000fca00078e0057 */
[----:B------:R-:W3:Y:S01]  /*38b0*/  MUFU.EX2 R70, R70 ;  /* 0x0000004600467308 */ /* 0x000ee20000000800 */
[----:B-1----:R-:W-:Y:S01]  /*38c0*/  FADD.FTZ R8, R66, R11 ;  /* 0x0000000b42087221 */ /* 0x002fe20000010000 */
[----:B0-----:R-:W-:-:S06]  /*38d0*/  IMAD.MOV.U32 R68, RZ, RZ, R87 ;  /* 0x000000ffff447224 */ /* 0x001fcc00078e0057 */
[----:B------:R-:W0:Y:S01]  /*38e0*/  MUFU.EX2 R29, R29 ;  /* 0x0000001d001d7308 */ /* 0x000e220000000800 */
[C---:B--2---:R-:W-:Y:S01]  /*38f0*/  FADD.FTZ R11, R157.reuse, R8 ;  /* 0x000000089d0b7221 */ /* 0x044fe20000010000 */
[----:B------:R-:W-:Y:S01]  /*3900*/  F2FP.BF16.F32.PACK_AB R157, R157, R66 ;  /* 0x000000429d9d723e */ /* 0x000fe200000010ff */
[----:B------:R-:W-:-:S05]  /*3910*/  IMAD.MOV.U32 R66, RZ, RZ, R87 ;  /* 0x000000ffff427224 */ /* 0x000fca00078e0057 */
[----:B------:R-:W1:Y:S01]  /*3920*/  MUFU.EX2 R41, R41 ;  /* 0x0000002900297308 */ /* 0x000e620000000800 */
[----:B---3--:R-:W-:Y:S01]  /*3930*/  FADD.FTZ R8, R70, R11 ;  /* 0x0000000b46087221 */ /* 0x008fe20000010000 */
[----:B------:R-:W-:Y:S02]  /*3940*/  IMAD.MOV.U32 R11, RZ, RZ, 0x3f800000 ;  /* 0x3f800000ff0b7424 */ /* 0x000fe400078e00ff */
[C---:B0-----:R-:W-:Y:S01]  /*3950*/  FADD.FTZ R9, R29.reuse, R12 ;  /* 0x0000000c1d097221 */ /* 0x041fe20000010000 */
[----:B------:R-:W-:Y:S01]  /*3960*/  F2FP.BF16.F32.PACK_AB R158, R29, R102 ;  /* 0x000000661d9e723e */ /* 0x000fe200000010ff */
[----:B------:R-:W-:Y:S02]  /*3970*/  IMAD.MOV.U32 R12, RZ, RZ, 0x3f800000 ;  /* 0x3f800000ff0c7424 */ /* 0x000fe400078e00ff */
[--C-:B------:R-:W-:Y:S02]  /*3980*/  IMAD.MOV.U32 R29, RZ, RZ, R87.reuse ;  /* 0x000000ffff1d7224 */ /* 0x100fe400078e0057 */
[C---:B-1----:R-:W-:Y:S01]  /*3990*/  FADD.FTZ R8, R41.reuse, R8 ;  /* 0x0000000829087221 */ /* 0x042fe20000010000 */
[----:B------:R-:W-:Y:S01]  /*39a0*/  F2FP.BF16.F32.PACK_AB R159, R41, R70 ;  /* 0x00000046299f723e */ /* 0x000fe200000010ff */
[----:B------:R-:W-:-:S02]  /*39b0*/  IMAD.MOV.U32 R70, RZ, RZ, R87 ;  /* 0x000000ffff467224 */ /* 0x000fc400078e0057 */
[----:B------:R-:W-:Y:S01]  /*39c0*/  IMAD.MOV.U32 R41, RZ, RZ, R87 ;  /* 0x000000ffff297224 */ /* 0x000fe200078e0057 */
[----:B------:R-:W-:Y:S06]  /*39d0*/  @!P1 BRA `(.L_x_194) ;  /* 0x0000001c00b09947 */ /* 0x000fec0003800000 */
[----:B------:R-:W-:Y:S01]  /*39e0*/  MOV R15, R10 ;  /* 0x0000000a000f7202 */ /* 0x000fe20000000f00 */
[----:B------:R-:W-:Y:S01]  /*39f0*/  IMAD.MOV.U32 R13, RZ, RZ, R0 ;  /* 0x000000ffff0d7224 */ /* 0x000fe200078e0000 */
[----:B------:R-:W-:Y:S01]  /*3a00*/  CS2R R86, SRZ ;  /* 0x0000000000567805 */ /* 0x000fe2000001ff00 */
[----:B------:R-:W-:Y:S01]  /*3a10*/  IMAD.MOV.U32 R11, RZ, RZ, 0x3f800000 ;  /* 0x3f800000ff0b7424 */ /* 0x000fe200078e00ff */
        /* <DEDUP_REMOVED lines=31> */
[----:B------:R-:W-:Y:S01]  /*3c10*/  UMOV UR4, UR40 ;  /* 0x0000002800047c82 */ /* 0x000fe20008000000 */
[----:B------:R-:W-:Y:S01]  /*3c20*/  UMOV UR5, UR39 ;  /* 0x0000002700057c82 */ /* 0x000fe20008000000 */
[----:B------:R-:W-:-:S05]  /*3c30*/  UMOV UR6, UR38 ;  /* 0x0000002600067c82 */ /* 0x000fca0008000000 */
.L_x_205:
[----:B------:R-:W-:-:S04]  /*3c40*/  UISETP.NE.AND UP0, UPT, UR6, 0x1, UPT ;  /* 0x000000010600788c */ /* 0x000fc8000bf05270 */
[----:B------:R-:W-:-:S04]  /*3c50*/  USEL UR39, URZ, 0x1, UP0 ;  /* 0x000000013f277887 */ /* 0x000fc80008000000 */
[----:B------:R-:W-:Y:S01]  /*3c60*/  ULOP3.LUT UR39, UR5, UR39, URZ, 0x3c, !UPT ;  /* 0x0000002705277292 */ /* 0x000fe2000f8e3c3f */
[----:B------:R-:W-:Y:S11]  /*3c70*/  @!P0 BRA `(.L_x_195) ;  /* 0x0000000000048947 */ /* 0x000ff60003800000 */
[----:B------:R-:W-:Y:S01]  /*3c80*/  BPT.TRAP 0x1 ;  /* 0x000000040000795c */ /* 0x000fe20000300000 */
.L_x_195:
[----:B------:R-:W0:Y:S01]  /*3c90*/  S2UR UR11, SR_CgaCtaId ;  /* 0x00000000000b79c3 */ /* 0x000e220000008800 */
[----:B------:R-:W-:Y:S01]  /*3ca0*/  UIADD3 UR38, UR6, 0x1, URZ ;  /* 0x0000000106267890 */ /* 0x000fe2000fffe03f */
[----:B------:R-:W-:Y:S01]  /*3cb0*/  IMAD.U32 R0, RZ, RZ, UR39 ;  /* 0x00000027ff007e24 */ /* 0x000fe2000f8e00ff */
[----:B------:R-:W-:Y:S02]  /*3cc0*/  UMOV UR7, 0x400 ;  /* 0x0000040000077882 */ /* 0x000fe40000000000 */
[----:B------:R-:W-:Y:S02]  /*3cd0*/  UISETP.NE.AND UP0, UPT, UR38, 0x2, UPT ;  /* 0x000000022600788c */ /* 0x000fe4000bf05270 */
[----:B------:R-:W-:Y:S02]  /*3ce0*/  SHF.L.U32 R0, R0, 0x1f, RZ ;  /* 0x0000001f00007819 */ /* 0x000fe400000006ff */
[----:B------:R-:W-:Y:S02]  /*3cf0*/  USEL UR38, UR38, URZ, UP0 ;  /* 0x0000003f26267287 */ /* 0x000fe40008000000 */
[----:B0-----:R-:W-:-:S04]  /*3d00*/  ULEA UR7, UR11, UR7, 0x18 ;  /* 0x000000070b077291 */ /* 0x001fc8000f8ec03f */
[----:B------:R-:W-:-:S09]  /*3d10*/  ULEA UR8, UR38, UR7, 0x3 ;  /* 0x0000000726087291 */ /* 0x000fd2000f8e183f */
[----:B------:R0:W1:Y:S01]  /*3d20*/  SYNCS.PHASECHK.TRANS64.TRYWAIT P1, [UR8+0x2a830], R0 ;  /* 0x02a83000ff0075a7 */ /* 0x0000620008020148 */
[----:B------:R-:W-:Y:S05]  /*3d30*/  @!P0 BRA `(.L_x_196) ;  /* 0x0000000000048947 */ /* 0x000fea0003800000 */
[----:B------:R-:W-:Y:S01]  /*3d40*/  BPT.TRAP 0x1 ;  /* 0x000000040000795c */ /* 0x000fe20000300000 */
.L_x_196:
[----:B-1----:R-:W-:Y:S05]  /*3d50*/  @P1 BRA `(.L_x_197) ;  /* 0x0000000000081947 */ /* 0x002fea0003800000 */
[----:B------:R-:W1:Y:S02]  /*3d60*/  SYNCS.PHASECHK.TRANS64.TRYWAIT P1, [UR8+0x2a830], R0 ;  /* 0x02a83000ff0075a7 */ /* 0x000e640008020148 */
[----:B-1----:R-:W-:Y:S05]  /*3d70*/  @!P1 BRA `(.L_x_198) ;  /* 0x000000b000fc9947 */ /* 0x002fea0003800000 */
.L_x_197:
[----:B------:R-:W-:Y:S01]  /*3d80*/  R2UR UR40, R4 ;  /* 0x00000000042872ca */ /* 0x000fe200000e0000 */
[----:B------:R-:W-:Y:S01]  /*3d90*/  UIMAD UR9, UR38, 0x900, UR10 ;  /* 0x00000900260978a4 */ /* 0x000fe2000f8e020a */
[----:B------:R-:W-:Y:S01]  /*3da0*/  R2UR UR41, R5 ;  /* 0x00000000052972ca */ /* 0x000fe200000e0000 */
[----:B------:R-:W-:Y:S01]  /*3db0*/  WARPGROUP.ARRIVE ;  /* 0x00000000000079c5 */ /* 0x000fe20000000000 */
[----:B------:R-:W-:Y:S01]  /*3dc0*/  UMOV UR43, 0x40000040 ;  /* 0x40000040002b7882 */ /* 0x000fe20000000000 */
[----:B------:R-:W-:Y:S01]  /*3dd0*/  UIADD3 UR14, UR9, 0x302, URZ ;  /* 0x00000302090e7890 */ /* 0x000fe2000fffe03f */
[-C--:B------:R-:W-:Y:S01]  /*3de0*/  FMUL.FTZ R24, R24, R12.reuse ;  /* 0x0000000c18187220 */ /* 0x080fe20000410000 */
[----:B------:R-:W-:Y:S01]  /*3df0*/  UMOV UR15, 0x40000040 ;  /* 0x40000040000f7882 */ /* 0x000fe20000000000 */
[----:B------:R-:W-:Y:S01]  /*3e00*/  UMOV UR42, UR9 ;  /* 0x00000009002a7c82 */ /* 0x000fe20008000000 */
[----:B------:R-:W-:Y:S01]  /*3e10*/  UIADD3 UR18, UR9, 0x304, URZ ;  /* 0x0000030409127890 */ /* 0x000fe2000fffe03f */
[-C--:B------:R-:W-:Y:S01]  /*3e20*/  FMUL.FTZ R25, R25, R12.reuse ;  /* 0x0000000c19197220 */ /* 0x080fe20000410000 */
[----:B------:R-:W-:Y:S01]  /*3e30*/  UMOV UR19, 0x40000040 ;  /* 0x4000004000137882 */ /* 0x000fe20000000000 */
[----:B------:R-:W-:Y:S01]  /*3e40*/  UIADD3 UR22, UR9, 0x306, URZ ;  /* 0x0000030609167890 */ /* 0x000fe2000fffe03f */
[-C--:B------:R-:W-:Y:S01]  /*3e50*/  FMUL.FTZ R28, R28, R12.reuse ;  /* 0x0000000c1c1c7220 */ /* 0x080fe20000410000 */
[----:B------:R-:W-:Y:S01]  /*3e60*/  UMOV UR23, 0x40000040 ;  /* 0x4000004000177882 */ /* 0x000fe20000000000 */
[----:B------:R-:W-:Y:S01]  /*3e70*/  HGMMA.64x96x16.F32.BF16 R88, gdesc[UR40], RZ, !UPT, gsb0 ;  /* 0x01600000285879f0 */ /* 0x000fe2000c0018ff */
[----:B------:R-:W-:Y:S01]  /*3e80*/  R2UR UR40, R6 ;  /* 0x00000000062872ca */ /* 0x000fe200000e0000 */
[----:B------:R-:W-:Y:S01]  /*3e90*/  UIADD3 UR42, UR9, 0x2, URZ ;  /* 0x00000002092a7890 */ /* 0x000fe2000fffe03f */
[----:B------:R-:W-:Y:S01]  /*3ea0*/  R2UR UR41, R7 ;  /* 0x00000000072972ca */ /* 0x000fe200000e0000 */
[----:B------:R-:W-:Y:S01]  /*3eb0*/  UMOV UR43, 0x40000040 ;  /* 0x40000040002b7882 */ /* 0x000fe20000000000 */
[----:B------:R-:W-:Y:S01]  /*3ec0*/  UIADD3 UR26, UR9, 0x600, URZ ;  /* 0x00000600091a7890 */ /* 0x000fe2000fffe03f */
[-C--:B------:R-:W-:Y:S01]  /*3ed0*/  FMUL.FTZ R29, R29, R12.reuse ;  /* 0x0000000c1d1d7220 */ /* 0x080fe20000410000 */
[----:B------:R-:W-:Y:S01]  /*3ee0*/  UMOV UR27, 0x40000040 ;  /* 0x40000040001b7882 */ /* 0x000fe20000000000 */
[----:B------:R-:W-:Y:S01]  /*3ef0*/  UIADD3 UR30, UR9, 0x602, URZ ;  /* 0x00000602091e7890 */ /* 0x000fe2000fffe03f */
[-C--:B------:R-:W-:Y:S01]  /*3f00*/  FMUL.FTZ R32, R32, R12.reuse ;  /* 0x0000000c20207220 */ /* 0x080fe20000410000 */
[----:B------:R-:W-:Y:S01]  /*3f10*/  UMOV UR31, 0x40000040 ;  /* 0x40000040001f7882 */ /* 0x000fe20000000000 */
        /* <DEDUP_REMOVED lines=63> */
[----:B------:R-:W-:Y:S01]  /*4310*/  HGMMA.64x96x16.F32.BF16 R88, gdesc[UR40], R88, gsb0 ;  /* 0x01600000285879f0 */ /* 0x000fe20008001858 */
[----:B------:R-:W-:Y:S01]  /*4320*/  UIADD3 UR42, UR9, 0x4, URZ ;  /* 0x00000004092a7890 */ /* 0x000fe2000fffe03f */
[----:B------:R-:W-:Y:S01]  /*4330*/  UMOV UR40, UR56 ;  /* 0x0000003800287c82 */ /* 0x000fe20008000000 */
[----:B------:R-:W-:Y:S01]  /*4340*/  UMOV UR41, UR57 ;  /* 0x0000003900297c82 */ /* 0x000fe20008000000 */
[----:B------:R-:W-:Y:S01]  /*4350*/  UMOV UR43, 0x40000040 ;  /* 0x40000040002b7882 */ /* 0x000fe20000000000 */
[----:B------:R-:W-:Y:S02]  /*4360*/  WARPGROUP.DEPBAR.LE gsb0, 0x0 ;  /* 0x00008000000079c5 */ /* 0x000fe40000010000 */
        /* <DEDUP_REMOVED lines=44> */
.L_x_199:
[----:B------:R-:W-:Y:S01]  /*4630*/  ULEA UR9, UR6, UR7, 0x3 ;  /* 0x0000000706097291 */ /* 0x000fe2000f8e183f */
[----:B01----:R-:W-:-:S05]  /*4640*/  IMAD.U32 R0, RZ, RZ, UR5 ;  /* 0x00000005ff007e24 */ /* 0x003fca000f8e00ff */
[----:B------:R-:W-:-:S04]  /*4650*/  SHF.L.U32 R0, R0, 0x1f, RZ ;  /* 0x0000001f00007819 */ /* 0x000fc800000006ff */
[----:B------:R0:W1:Y:S01]  /*4660*/  SYNCS.PHASECHK.TRANS64.TRYWAIT P1, [UR9+0x2a850], R0 ;  /* 0x02a85000ff0075a7 */ /* 0x0000620008020149 */
[----:B------:R-:W-:Y:S05]  /*4670*/  @!P0 BRA `(.L_x_200) ;  /* 0x0000000000048947 */ /* 0x000fea0003800000 */
[----:B------:R-:W-:Y:S01]  /*4680*/  BPT.TRAP 0x1 ;  /* 0x000000040000795c */ /* 0x000fe20000300000 */
.L_x_200:
[----:B-1----:R-:W-:Y:S05]  /*4690*/  @P1 BRA `(.L_x_201) ;  /* 0x0000000000081947 */ /* 0x002fea0003800000 */
[----:B------:R-:W1:Y:S02]  /*46a0*/  SYNCS.PHASECHK.TRANS64.TRYWAIT P1, [UR9+0x2a850], R0 ;  /* 0x02a85000ff0075a7 */ /* 0x000e640008020149 */
[----:B-1----:R-:W-:Y:S05]  /*46b0*/  @!P1 BRA `(.L_x_202) ;  /* 0x000000a800c49947 */ /* 0x002fea0003800000 */
.L_x_201:
[----:B------:R-:W-:Y:S01]  /*46c0*/  UIADD3 UR7, UR7, 0x400, URZ ;  /* 0x0000040007077890 */ /* 0x000fe2000fffe03f */
[----:B------:R-:W-:-:S03]  /*46d0*/  WARPGROUP.ARRIVE ;  /* 0x00000000000079c5 */ /* 0x000fc60000000000 */
[----:B------:R-:W-:-:S04]  /*46e0*/  USHF.R.U32.HI UR7, URZ, 0x4, UR7 ;  /* 0x000000043f077899 */ /* 0x000fc80008011607 */
[----:B------:R-:W-:-:S04]  /*46f0*/  ULOP3.LUT UR7, UR7, 0x3fff, URZ, 0xc0, !UPT ;  /* 0x00003fff07077892 */ /* 0x000fc8000f8ec03f */
[----:B------:R-:W-:-:S03]  /*4700*/  ULOP3.LUT UR5, UR7, 0x3000000, URZ, 0xfc, !UPT ;  /* 0x0300000007057892 */ /* 0x000fc6000f8efc3f */
[----:B------:R-:W-:Y:S01]  /*4710*/  UMOV UR7, 0x40000040 ;  /* 0x4000004000077882 */ /* 0x000fe20000000000 */
[----:B------:R-:W-:-:S07]  /*4720*/  UIMAD UR5, UR6, 0x600, UR5 ;  /* 0x00000600060578a4 */ /* 0x000fce000f8e0205 */
[----:B------:R-:W-:Y:S02]  /*4730*/  UMOV UR6, UR5 ;  /* 0x0000000500067c82 */ /* 0x000fe40008000000 */
        /* <DEDUP_REMOVED lines=25> */
[----:B------:R-:W-:Y:S03]  /*48d0*/  HGMMA.64x128x16.F32.BF16 R24, R156, gdesc[UR4].tnspB, R24, gsb0 ;  /* 0x41e000049c187df0 */ /* 0x000fe60008001818 */
[----:B------:R-:W-:Y:S02]  /*48e0*/  WARPGROUP.DEPBAR.LE gsb0, 0x0 ;  /* 0x00008000000079c5 */ /* 0x000fe40000010000 */
[----:B------:R-:W-:Y:S05]  /*48f0*/  @!P0 BRA `(.L_x_203) ;  /* 0x0000000000048947 */ /* 0x000fea0003800000 */
[----:B------:R-:W-:Y:S01]  /*4900*/  BPT.TRAP 0x1 ;  /* 0x000000040000795c */ /* 0x000fe20000300000 */
.L_x_203:
[----:B01----:R-:W-:Y:S01]  /*4910*/  FMNMX.FTZ R0, R88, R13, !PT ;  /* 0x0000000d58007209 */ /* 0x003fe20007810000 */
[----:B------:R-:W-:Y:S01]  /*4920*/  UIADD3 UR8, UR8, 0x2a840, URZ ;  /* 0x0002a84008087890 */ /* 0x000fe2000fffe03f */
[----:B------:R-:W-:Y:S02]  /*4930*/  FMNMX.FTZ R10, R90, R15, !PT ;  /* 0x0000000f5a0a7209 */ /* 0x000fe40007810000 */
[----:B------:R-:W-:Y:S01]  /*4940*/  FMNMX.FTZ R3, R89, R0, !PT ;  /* 0x0000000059037209 */ /* 0x000fe20007810000 */
        /* <DEDUP_REMOVED lines=56> */
[C---:B------:R-:W-:Y:S01]  /*4cd0*/  FADD.FTZ R136, -R0.reuse, R13 ;  /* 0x0000000d00887221 */ /* 0x040fe20000010100 */
[----:B-1----:R-:W-:-:S03]  /*4ce0*/  FMUL.FTZ R204, R0, R3 ;  /* 0x0000000300cc7220 */ /* 0x002fc60000410000 */
[-C--:B------:R-:W-:Y:S01]  /*4cf0*/  FMUL.FTZ R21, R136, R3.reuse ;  /* 0x0000000388157220 */ /* 0x080fe20000410000 */
[C---:B------:R-:W-:Y:S01]  /*4d00*/  FADD.FTZ R136, -R10.reuse, R15 ;  /* 0x0000000f0a887221 */ /* 0x040fe20000010100 */
[-C--:B------:R-:W-:Y:S01]  /*4d10*/  FMUL.FTZ R14, R10, R3.reuse ;  /* 0x000000030a0e7220 */ /* 0x080fe20000410000 */
[-C--:B------:R-:W-:Y:S01]  /*4d20*/  FFMA.FTZ R13, R88, R3.reuse, -R204 ;  /* 0x00000003580d7223 */ /* 0x080fe200000108cc */
[----:B------:R0:W-:Y:S01]  /*4d30*/  MUFU.EX2 R12, R21 ;  /* 0x00000015000c7308 */ /* 0x0001e20000000800 */
[-C--:B------:R-:W-:Y:S01]  /*4d40*/  FMUL.FTZ R11, R136, R3.reuse ;  /* 0x00000003880b7220 */ /* 0x080fe20000410000 */
        /* <DEDUP_REMOVED lines=10> */
[-C--:B0-----:R-:W-:Y:S01]  /*4df0*/  FFMA.FTZ R21, R97, R3.reuse, -R204 ;  /* 0x0000000361157223 */ /* 0x081fe200000108cc */
        /* <DEDUP_REMOVED lines=10> */
[----:B------:R-:W-:Y:S01]  /*4ea0*/  FFMA.FTZ R146, R108, R3, -R204 ;  /* 0x000000036c927223 */ /* 0x000fe200000108cc */
        /* <DEDUP_REMOVED lines=15> */
[-C--:B------:R-:W-:Y:S01]  /*4fa0*/  FFMA.FTZ R153, R122, R3.reuse, -R14 ;  /* 0x000000037a997223 */ /* 0x080fe2000001080e */
[----:B------:R-:W2:Y:S01]  /*4fb0*/  MUFU.EX2 R137, R137 ;  /* 0x0000008900897308 */ /* 0x000ea20000000800 */
[----:B0-----:R-:W-:Y:S01]  /*4fc0*/  FFMA.FTZ R8, R11, R8, R20 ;  /* 0x000000080b087223 */ /* 0x001fe20000010014 */
[-CC-:B------:R-:W-:Y:S01]  /*4fd0*/  FFMA.FTZ R109, R121, R3.reuse, -R204.reuse ;  /* 0x00000003796d7223 */ /* 0x180fe200000108cc */
[-C--:B------:R-:W-:Y:S01]  /*4fe0*/  FFMA.FTZ R154, R124, R3.reuse, -R204 ;  /* 0x000000037c9a7223 */ /* 0x080fe200000108cc */
[-C--:B------:R-:W-:Y:S01]  /*4ff0*/  FFMA.FTZ R155, R126, R3.reuse, -R14 ;  /* 0x000000037e9b7223 */ /* 0x080fe2000001080e */
[-C--:B------:R-:W-:Y:S01]  /*5000*/  FFMA.FTZ R113, R125, R3.reuse, -R204 ;  /* 0x000000037d717223 */ /* 0x080fe200000108cc */
[-C--:B------:R-:W-:Y:S01]  /*5010*/  FFMA.FTZ R127, R127, R3.reuse, -R14 ;  /* 0x000000037f7f7223 */ /* 0x080fe2000001080e */
[-C--:B------:R-:W-:Y:S01]  /*5020*/  FFMA.FTZ R156, R128, R3.reuse, -R204 ;  /* 0x00000003809c7223 */ /* 0x080fe200000108cc */
[----:B------:R-:W0:Y:S01]  /*5030*/  MUFU.EX2 R138, R138 ;  /* 0x0000008a008a7308 */ /* 0x000e220000000800 */
[----:B-1----:R-:W-:Y:S01]  /*5040*/  FADD.FTZ R9, R136, R9 ;  /* 0x0000000988097221 */ /* 0x002fe20000010000 */
[-C--:B------:R-:W-:Y:S01]  /*5050*/  FFMA.FTZ R130, R130, R3.reuse, -R14 ;  /* 0x0000000382827223 */ /* 0x080fe2000001080e */
[-C--:B------:R-:W-:Y:S01]  /*5060*/  FFMA.FTZ R117, R129, R3.reuse, -R204 ;  /* 0x0000000381757223 */ /* 0x080fe200000108cc */
[-C--:B------:R-:W-:Y:S01]  /*5070*/  FFMA.FTZ R131, R131, R3.reuse, -R14 ;  /* 0x0000000383837223 */ /* 0x080fe2000001080e */
[-C--:B------:R-:W-:Y:S01]  /*5080*/  FFMA.FTZ R158, R132, R3.reuse, -R204 ;  /* 0x00000003849e7223 */ /* 0x080fe200000108cc */
[-C--:B------:R-:W-:Y:S01]  /*5090*/  FFMA.FTZ R134, R134, R3.reuse, -R14 ;  /* 0x0000000386867223 */ /* 0x080fe2000001080e */
[----:B------:R-:W-:Y:S01]  /*50a0*/  FFMA.FTZ R121, R133, R3, -R204 ;  /* 0x0000000385797223 */ /* 0x000fe200000108cc */
        /* <DEDUP_REMOVED lines=16> */
[-CC-:B------:R-:W-:Y:S01]  /*51b0*/  FFMA.FTZ R102, R123, R3.reuse, -R14.reuse ;  /* 0x000000037b667223 */ /* 0x180fe2000001080e */
[----:B------:R-:W-:-:S05]  /*51c0*/  FFMA.FTZ R14, R135, R3, -R14 ;  /* 0x00000003870e7223 */ /* 0x000fca000001080e */
        /* <DEDUP_REMOVED lines=69> */
[----:B--2---:R-:W-:Y:S01]  /*5620*/  FADD.FTZ R8, R159, R8 ;  /* 0x000000089f087221 */ /* 0x004fe20000010000 */
[----:B0-----:R-:W-:-:S03]  /*5630*/  FADD.FTZ R9, R121, R104 ;  /* 0x0000006879097221 */ /* 0x001fc60000010000 */
[----:B-1----:R-:W-:Y:S01]  /*5640*/  FADD.FTZ R8, R14, R8 ;  /* 0x000000080e087221 */ /* 0x002fe20000010000 */
[----:B------:R-:W-:Y:S06]  /*5650*/  @!P0 BRA `(.L_x_204) ;  /* 0x0000000000048947 */ /* 0x000fec0003800000 */
[----:B------:R-:W-:Y:S01]  /*5660*/  BPT.TRAP 0x1 ;  /* 0x000000040000795c */ /* 0x000fe20000300000 */
.L_x_204:
[----:B------:R-:W-:Y:S01]  /*5670*/  UISETP.GT.AND UP0, UPT, UR4, UR60, UPT ;  /* 0x0000003c0400728c */ /* 0x000fe2000bf04270 */
[----:B------:R-:W-:Y:S01]  /*5680*/  F2FP.BF16.F32.PACK_AB R136, R136, R13 ;  /* 0x0000000d8888723e */ /* 0x000fe200000010ff */
[----:B------:R-:W-:Y:S01]  /*5690*/  UIADD3 UR9, UR9, 0x2a860, URZ ;  /* 0x0002a86009097890 */ /* 0x000fe2000fffe03f */
[----:B------:R-:W-:Y:S01]  /*56a0*/  F2FP.BF16.F32.PACK_AB R138, R15, R138 ;  /* 0x0000008a0f8a723e */ /* 0x000fe200000010ff */
[----:B------:R-:W-:Y:S01]  /*56b0*/  UIADD3 UR4, UR4, -0x1, URZ ;  /* 0xffffffff04047890 */ /* 0x000fe2000fffe03f */
[----:B------:R-:W-:Y:S01]  /*56c0*/  F2FP.BF16.F32.PACK_AB R137, R137, R20 ;  /* 0x000000148989723e */ /* 0x000fe200000010ff */
[----:B------:R-:W-:Y:S01]  /*56d0*/  UPRMT UR9, UR11, 0x654, UR9 ;  /* 0x000006540b097896 */ /* 0x000fe20008000009 */
[----:B------:R-:W-:Y:S01]  /*56e0*/  PLOP3.LUT P1, PT, PT, PT, UP0, 0x80, 0x0 ;  /* 0x000000000000781c */ /* 0x000fe20003f2f008 */
[----:B------:R-:W-:Y:S01]  /*56f0*/  UMOV UR5, UR39 ;  /* 0x0000002700057c82 */ /* 0x000fe20008000000 */
[----:B------:R-:W-:Y:S01]  /*5700*/  UMOV UR6, UR38 ;  /* 0x0000002600067c82 */ /* 0x000fe20008000000 */
[----:B------:R-:W-:Y:S01]  /*5710*/  F2FP.BF16.F32.PACK_AB R139, R88, R139 ;  /* 0x0000008b588b723e */ /* 0x000fe200000010ff */
[----:B------:R-:W-:Y:S01]  /*5720*/  IMAD.MOV.U32 R15, RZ, RZ, R10 ;  /* 0x000000ffff0f7224 */ /* 0x000fe200078e000a */
[----:B------:R-:W-:Y:S01]  /*5730*/  F2FP.BF16.F32.PACK_AB R140, R21, R140 ;  /* 0x0000008c158c723e */ /* 0x000fe200000010ff */
[----:B------:R-:W-:Y:S01]  /*5740*/  IMAD.MOV.U32 R13, RZ, RZ, R0 ;  /* 0x000000ffff0d7224 */ /* 0x000fe200078e0000 */
[----:B------:R-:W-:Y:S01]  /*5750*/  F2FP.BF16.F32.PACK_AB R141, R90, R141 ;  /* 0x0000008d5a8d723e */ /* 0x000fe200000010ff */
[----:B------:R-:W-:Y:S01]  /*5760*/  SYNCS.ARRIVE.TRANS64.RED.A1T0 RZ, [UR9], RZ ;  /* 0x000000ffffff79a7 */ /* 0x000fe20008100409 */
        /* <DEDUP_REMOVED lines=17> */
[----:B------:R-:W-:Y:S01]  /*5880*/  F2FP.BF16.F32.PACK_AB R159, R14, R159 ;  /* 0x0000009f0e9f723e */ /* 0x000fe200000010ff */
[----:B------:R-:W-:Y:S06]  /*5890*/  @P1 BRA `(.L_x_205) ;  /* 0xffffffe000e81947 */ /* 0x000fec000383ffff */
.L_x_194:
        /* <DEDUP_REMOVED lines=67> */
.L_x_206:
[----:B------:R-:W0:Y:S01]  /*5cd0*/  S2UR UR8, SR_CgaCtaId ;  /* 0x00000000000879c3 */ /* 0x000e220000008800 */
[----:B------:R-:W-:Y:S01]  /*5ce0*/  UMOV UR4, 0x400 ;  /* 0x0000040000047882 */ /* 0x000fe20000000000 */
[----:B------:R-:W-:-:S05]  /*5cf0*/  IMAD.U32 R4, RZ, RZ, UR39 ;  /* 0x00000027ff047e24 */ /* 0x000fca000f8e00ff */
[----:B------:R-:W-:Y:S01]  /*5d00*/  SHF.L.U32 R4, R4, 0x1f, RZ ;  /* 0x0000001f04047819 */ /* 0x000fe200000006ff */
[----:B0-----:R-:W-:-:S04]  /*5d10*/  ULEA UR4, UR8, UR4, 0x18 ;  /* 0x0000000408047291 */ /* 0x001fc8000f8ec03f */
[----:B------:R-:W-:-:S09]  /*5d20*/  ULEA UR5, UR38, UR4, 0x3 ;  /* 0x0000000426057291 */ /* 0x000fd2000f8e183f */
[----:B------:R0:W1:Y:S01]  /*5d30*/  SYNCS.PHASECHK.TRANS64.TRYWAIT P1, [UR5+0x2a850], R4 ;  /* 0x02a85004ff0075a7 */ /* 0x0000620008020145 */
[----:B------:R-:W-:Y:S05]  /*5d40*/  @!P0 BRA `(.L_x_207) ;  /* 0x0000000000048947 */ /* 0x000fea0003800000 */
[----:B------:R-:W-:Y:S01]  /*5d50*/  BPT.TRAP 0x1 ;  /* 0x000000040000795c */ /* 0x000fe20000300000 */
.L_x_207:
[----:B-1----:R-:W-:Y:S05]  /*5d60*/  @P1 BRA `(.L_x_208) ;  /* 0x0000000000081947 */ /* 0x002fea0003800000 */
[----:B------:R-:W1:Y:S02]  /*5d70*/  SYNCS.PHASECHK.TRANS64.TRYWAIT P1, [UR5+0x2a850], R4 ;  /* 0x02a85004ff0075a7 */ /* 0x000e640008020145 */
[----:B-1----:R-:W-:Y:S05]  /*5d80*/  @!P1 BRA `(.L_x_209) ;  /* 0x0000009400289947 */ /* 0x002fea0003800000 */
.L_x_208:
[----:B------:R-:W-:Y:S01]  /*5d90*/  UIADD3 UR4, UR4, 0x400, URZ ;  /* 0x0000040004047890 */ /* 0x000fe2000fffe03f */
[----:B------:R-:W-:Y:S01]  /*5da0*/  WARPGROUP.ARRIVE ;  /* 0x00000000000079c5 */ /* 0x000fe20000000000 */
[----:B------:R-:W-:Y:S01]  /*5db0*/  UMOV UR7, 0x40000040 ;  /* 0x4000004000077882 */ /* 0x000fe20000000000 */
[----:B01----:R-:W0:Y:S01]  /*5dc0*/  SHFL.BFLY PT, R4, R9, 0x2, 0x1f ;  /* 0x0c401f0009047f89 */ /* 0x003e2200000e0000 */
[----:B------:R-:W-:Y:S01]  /*5dd0*/  USHF.R.U32.HI UR4, URZ, 0x4, UR4 ;  /* 0x000000043f047899 */ /* 0x000fe20008011604 */
[----:B------:R-:W-:Y:S01]  /*5de0*/  IMAD.MOV.U32 R99, RZ, RZ, -0x800000 ;  /* 0xff800000ff637424 */ /* 0x000fe200078e00ff */
[----:B------:R-:W-:Y:S01]  /*5df0*/  MOV R98, 0xff800000 ;  /* 0xff80000000627802 */ /* 0x000fe20000000f00 */
[----:B------:R-:W1:Y:S01]  /*5e00*/  SHFL.BFLY PT, R5, R8, 0x2, 0x1f ;  /* 0x0c401f0008057f89 */ /* 0x000e6200000e0000 */
[----:B------:R-:W-:-:S04]  /*5e10*/  ULOP3.LUT UR4, UR4, 0x3fff, URZ, 0xc0, !UPT ;  /* 0x00003fff04047892 */ /* 0x000fc8000f8ec03f */
[----:B------:R-:W-:-:S04]  /*5e20*/  ULOP3.LUT UR4, UR4, 0x3000000, URZ, 0xfc, !UPT ;  /* 0x0300000004047892 */ /* 0x000fc8000f8efc3f */
[----:B------:R-:W-:-:S07]  /*5e30*/  UIMAD UR4, UR38, 0x600, UR4 ;  /* 0x00000600260478a4 */ /* 0x000fce000f8e0204 */
[----:B------:R-:W-:Y:S02]  /*5e40*/  UMOV UR6, UR4 ;  /* 0x0000000400067c82 */ /* 0x000fe40008000000 */
[----:B------:R-:W-:Y:S01]  /*5e50*/  HGMMA.64x128x16.F32.BF16 R24, R136, gdesc[UR4].tnspB, R24, gsb0 ;  /* 0x41e0000488187df0 */ /* 0x000fe20008001818 */
[----:B------:R-:W-:Y:S01]  /*5e60*/  UIADD3 UR6, UR4, 0x80, URZ ;  /* 0x0000008004067890 */ /* 0x000fe2000fffe03f */
[----:B0-----:R-:W-:Y:S01]  /*5e70*/  FADD.FTZ R4, R4, R9 ;  /* 0x0000000904047221 */ /* 0x001fe20000010000 */
[----:B------:R-:W-:Y:S01]  /*5e80*/  UMOV UR7, 0x40000040 ;  /* 0x4000004000077882 */ /* 0x000fe20000000000 */
[----:B------:R-:W-:Y:S02]  /*5e90*/  IMAD.MOV.U32 R9, RZ, RZ, RZ ;  /* 0x000000ffff097224 */ /* 0x000fe400078e00ff */
[----:B-1----:R-:W-:Y:S02]  /*5ea0*/  FADD.FTZ R6, R5, R8 ;  /* 0x0000000805067221 */ /* 0x002fe40000010000 */
[----:B------:R-:W0:Y:S04]  /*5eb0*/  SHFL.BFLY PT, R5, R4, 0x1, 0x1f ;  /* 0x0c201f0004057f89 */ /* 0x000e2800000e0000 */
[----:B------:R-:W1:Y:S01]  /*5ec0*/  SHFL.BFLY PT, R7, R6, 0x1, 0x1f ;  /* 0x0c201f0006077f89 */ /* 0x000e6200000e0000 */
[----:B0-----:R-:W-:Y:S01]  /*5ed0*/  FADD.FTZ R12, R4, R5 ;  /* 0x00000005040c7221 */ /* 0x001fe20000010000 */
[----:B------:R-:W-:-:S02]  /*5ee0*/  IMAD.MOV.U32 R5, RZ, RZ, RZ ;  /* 0x000000ffff057224 */ /* 0x000fc400078e00ff */
[----:B-1----:R-:W-:Y:S02]  /*5ef0*/  FADD.FTZ R13, R6, R7 ;  /* 0x00000007060d7221 */ /* 0x002fe40000010000 */
        /* <DEDUP_REMOVED lines=39> */
.L_x_210:
[----:B------:R-:W-:Y:S01]  /*6170*/  R2UR UR6, R178 ;  /* 0x00000000b20672ca */ /* 0x000fe200000e0000 */
[----:B------:R-:W-:Y:S01]  /*6180*/  UIADD3 UR4, UR5, 0x2a860, URZ ;  /* 0x0002a86005047890 */ /* 0x000fe2000fffe03f */
[-C--:B------:R-:W-:Y:S01]  /*6190*/  FMUL.FTZ R20, R24, R5.reuse ;  /* 0x0000000518147220 */ /* 0x080fe20000410000 */
[----:B------:R-:W-:Y:S01]  /*61a0*/  UIADD3 UR38, UR38, 0x1, URZ ;  /* 0x0000000126267890 */ /* 0x000fe2000fffe03f */
[-C--:B------:R-:W-:Y:S01]  /*61b0*/  FMUL.FTZ R21, R25, R5.reuse ;  /* 0x0000000519157220 */ /* 0x080fe20000410000 */
[----:B------:R-:W-:Y:S01]  /*61c0*/  UPRMT UR4, UR8, 0x654, UR4 ;  /* 0x0000065408047896 */ /* 0x000fe20008000004 */
[-C--:B------:R-:W-:Y:S01]  /*61d0*/  FMUL.FTZ R88, R28, R5.reuse ;  /* 0x000000051c587220 */ /* 0x080fe20000410000 */
[----:B------:R-:W-:Y:S01]  /*61e0*/  UISETP.NE.AND UP0, UPT, UR38, 0x2, UPT ;  /* 0x000000022600788c */ /* 0x000fe2000bf05270 */
[-C--:B------:R-:W-:Y:S01]  /*61f0*/  FMUL.FTZ R89, R29, R5.reuse ;  /* 0x000000051d597220 */ /* 0x080fe20000410000 */
[-C--:B------:R-:W-:Y:S01]  /*6200*/  FMUL.FTZ R90, R32, R5.reuse ;  /* 0x00000005205a7220 */ /* 0x080fe20000410000 */
[-C--:B------:R-:W-:Y:S01]  /*6210*/  FMUL.FTZ R91, R33, R5.reuse ;  /* 0x00000005215b7220 */ /* 0x080fe20000410000 */
[-C--:B------:R-:W-:Y:S01]  /*6220*/  FMUL.FTZ R36, R36, R5.reuse ;  /* 0x0000000524247220 */ /* 0x080fe20000410000 */
[-C--:B------:R-:W-:Y:S01]  /*6230*/  FMUL.FTZ R37, R37, R5.reuse ;  /* 0x0000000525257220 */ /* 0x080fe20000410000 */
[----:B------:R-:W-:Y:S01]  /*6240*/  UIADD3 UR6, UR6, 0x1, URZ ;  /* 0x0000000106067890 */ /* 0x000fe2000fffe03f */
[----:B------:R-:W-:Y:S01]  /*6250*/  SYNCS.ARRIVE.TRANS64.RED.A1T0 RZ, [UR4], RZ ;  /* 0x000000ffffff79a7 */ /* 0x000fe20008100404 */
[----:B------:R-:W-:Y:S01]  /*6260*/  USEL UR4, URZ, 0x1, UP0 ;  /* 0x000000013f047887 */ /* 0x000fe20008000000 */
        /* <DEDUP_REMOVED lines=26> */
[----:B------:R-:W-:Y:S01]  /*6410*/  FMUL.FTZ R93, R27, R9 ;  /* 0x000000091b5d7220 */ /* 0x000fe20000410000 */
[----:B------:R-:W-:-:S02]  /*6420*/  IMAD.U32 R178, RZ, RZ, UR6 ;  /* 0x00000006ffb27e24 */ /* 0x000fc4000f8e00ff */
        /* <DEDUP_REMOVED lines=30> */
[----:B------:R-:W-:-:S02]  /*6610*/  USEL UR38, UR38, URZ, UP0 ;  /* 0x0000003f26267287 */ /* 0x000fc40008000000 */
[----:B------:R-:W-:-:S12]  /*6620*/  ULOP3.LUT UR39, UR39, UR4, URZ, 0x3c, !UPT ;  /* 0x0000000427277292 */ /* 0x000fd8000f8e3c3f */
.L_x_186:
[----:B------:R-:W0:Y:S01]  /*6630*/  S2R R3, SR_CgaCtaId ;  /* 0x0000000000037919 */ /* 0x000e220000008800 */
[----:B------:R-:W-:Y:S01]  /*6640*/  MOV R0, 0x400 ;  /* 0x0000040000007802 */ /* 0x000fe20000000f00 */
[----:B------:R-:W-:Y:S01]  /*6650*/  BSSY B0, `(.L_x_211) ;  /* 0x0000300000007945 */ /* 0x000fe20003800000 */
[----:B------:R-:W-:Y:S02]  /*6660*/  BAR.SYNC.DEFER_BLOCKING 0x5, 0x180 ;  /* 0x0146000000007b1d */ /* 0x000fe40000010000 */
[----:B0-----:R-:W-:-:S05]  /*6670*/  LEA R0, R3, R0, 0x18 ;  /* 0x0000000003007211 */ /* 0x001fca00078ec0ff */
[----:B------:R-:W0:Y:S02]  /*6680*/  LDS.128 R24, [R0+0x2a8d0] ;  /* 0x02a8d00000187984 */ /* 0x000e240000000c00 */
[----:B0-----:R-:W-:Y:S02]  /*6690*/  R2UR UR6, R25 ;  /* 0x00000000190672ca */ /* 0x001fe400000e0000 */
[----:B------:R-:W-:Y:S01]  /*66a0*/  R2UR UR5, R26 ;  /* 0x000000001a0572ca */ /* 0x000fe200000e0000 */
[----:B------:R-:W-:Y:S06]  /*66b0*/  BAR.ARV 0x4, 0x180 ;  /* 0x0106000000007b1d */ /* 0x000fec0000002000 */
[----:B------:R-:W-:Y:S08]  /*66c0*/  @P0 BRA `(.L_x_212) ;  /* 0x0000002000940947 */ /* 0x000ff00003800000 */
[----:B------:R-:W0:Y:S01]  /*66d0*/  S2R R3, SR_SWINHI ;  /* 0x0000000000037919 */ /* 0x000e220000002f00 */
[----:B------:R-:W-:Y:S01]  /*66e0*/  R2UR UR16, R18 ;  /* 0x00000000121072ca */ /* 0x000fe200000e0000 */
[----:B------:R-:W-:Y:S01]  /*66f0*/  USHF.L.U32 UR4, UR61, 0x2, URZ ;  /* 0x000000023d047899 */ /* 0x000fe2000800063f */
[----:B------:R-:W-:Y:S01]  /*6700*/  R2UR UR13, R177 ;  /* 0x00000000b10d72ca */ /* 0x000fe200000e0000 */
[----:B------:R-:W-:Y:S01]  /*6710*/  BAR.SYNC.DEFER_BLOCKING 0x1, 0x100 ;  /* 0x0044000000007b1d */ /* 0x000fe20000010000 */
[----:B------:R-:W-:Y:S02]  /*6720*/  R2UR UR15, R175 ;  /* 0x00000000af0f72ca */ /* 0x000fe400000e0000 */
[----:B------:R-:W-:Y:S02]  /*6730*/  R2UR UR14, R19 ;  /* 0x00000000130e72ca */ /* 0x000fe400000e0000 */
[----:B------:R-:W-:Y:S01]  /*6740*/  R2UR UR18, R174 ;  /* 0x00000000ae1272ca */ /* 0x000fe200000e0000 */
[----:B------:R-:W-:-:S02]  /*6750*/  ULDC.64 UR10, c[0x0][0xc00] ;  /* 0x00030000000a7ab9 */ /* 0x000fc40000000a00 */
[----:B------:R-:W-:-:S04]  /*6760*/  UIADD3 UR7, UP0, UR4, UR10, URZ ;  /* 0x0000000a04077290 */ /* 0x000fc8000ff1e03f */
[----:B------:R-:W-:-:S04]  /*6770*/  USHF.L.U64.HI UR12, UR61, 0x2, UR13 ;  /* 0x000000023d0c7899 */ /* 0x000fc8000801020d */
[----:B------:R-:W-:Y:S01]  /*6780*/  UIADD3.X UR8, UR12, UR11, URZ, UP0, !UPT ;  /* 0x0000000b0c087290 */ /* 0x000fe200087fe43f */
[----:B------:R-:W-:Y:S02]  /*6790*/  MOV R24, R0 ;  /* 0x0000000000187202 */ /* 0x000fe40000000f00 */
[----:B0-----:R-:W-:-:S03]  /*67a0*/  MOV R25, R3 ;  /* 0x0000000300197202 */ /* 0x001fc60000000f00 */
[----:B------:R-:W-:-:S03]  /*67b0*/  IMAD.WIDE R4, R198, 0x2, R24 ;  /* 0x00000002c6047825 */ /* 0x000fc600078e0218 */
[C---:B------:R-:W-:Y:S02]  /*67c0*/  LOP3.LUT R3, R4.reuse, 0x380, RZ, 0xc0, !PT ;  /* 0x0000038004037812 */ /* 0x040fe400078ec0ff */
[C---:B------:R-:W-:Y:S02]  /*67d0*/  IADD3 R6, P6, R4.reuse, 0x20, RZ ;  /* 0x0000002004067810 */ /* 0x040fe40007fde0ff */
[----:B------:R-:W-:Y:S02]  /*67e0*/  SHF.R.U64 R3, R3, 0x3, RZ ;  /* 0x0000000303037819 */ /* 0x000fe400000012ff */
[C---:B------:R-:W-:Y:S01]  /*67f0*/  IADD3 R8, P5, R4.reuse, 0x40, RZ ;  /* 0x0000004004087810 */ /* 0x040fe20007fbe0ff */
[--C-:B------:R-:W-:Y:S01]  /*6800*/  IMAD.X R33, RZ, RZ, R5.reuse, P6 ;  /* 0x000000ffff217224 */ /* 0x100fe200030e0605 */
[C---:B------:R-:W-:Y:S02]  /*6810*/  IADD3 R35, P4, R4.reuse, 0x60, RZ ;  /* 0x0000006004237810 */ /* 0x040fe40007f9e0ff */
[C---:B------:R-:W-:Y:S01]  /*6820*/  IADD3 R101, P3, R4.reuse, 0x4000, RZ ;  /* 0x0000400004657810 */ /* 0x040fe20007f7e0ff */
[--C-:B------:R-:W-:Y:S01]  /*6830*/  IMAD.X R31, RZ, RZ, R5.reuse, P5 ;  /* 0x000000ffff1f7224 */ /* 0x100fe200028e0605 */
[C---:B------:R-:W-:Y:S01]  /*6840*/  IADD3 R26, P2, R4.reuse, 0x4020, RZ ;  /* 0x00004020041a7810 */ /* 0x040fe20007f5e0ff */
[--C-:B------:R-:W-:Y:S01]  /*6850*/  IMAD.X R29, RZ, RZ, R5.reuse, P4 ;  /* 0x000000ffff1d7224 */ /* 0x100fe200020e0605 */
[C---:B------:R-:W-:Y:S01]  /*6860*/  IADD3 R103, P1, R4.reuse, 0x4040, RZ ;  /* 0x0000404004677810 */ /* 0x040fe20007f3e0ff */
[--C-:B------:R-:W-:Y:S01]  /*6870*/  IMAD.X R15, RZ, RZ, R5.reuse, P3 ;  /* 0x000000ffff0f7224 */ /* 0x100fe200018e0605 */
[----:B------:R-:W-:Y:S01]  /*6880*/  IADD3 R105, P0, R4, 0x4060, RZ ;  /* 0x0000406004697810 */ /* 0x000fe20007f1e0ff */
[--C-:B------:R-:W-:Y:S01]  /*6890*/  IMAD.X R13, RZ, RZ, R5.reuse, P2 ;  /* 0x000000ffff0d7224 */ /* 0x100fe200010e0605 */
[----:B------:R-:W-:Y:S01]  /*68a0*/  LOP3.LUT R4, R3, R4, RZ, 0x3c, !PT ;  /* 0x0000000403047212 */ /* 0x000fe200078e3cff */
[--C-:B------:R-:W-:Y:S01]  /*68b0*/  IMAD.X R11, RZ, RZ, R5.reuse, P1 ;  /* 0x000000ffff0b7224 */ /* 0x100fe200008e0605 */
[----:B------:R-:W-:Y:S01]  /*68c0*/  LOP3.LUT R3, R6, 0x380, RZ, 0xc0, !PT ;  /* 0x0000038006037812 */ /* 0x000fe200078ec0ff */
[----:B------:R-:W-:Y:S01]  /*68d0*/  IMAD.X R9, RZ, RZ, R5, P0 ;  /* 0x000000ffff097224 */ /* 0x000fe200000e0605 */
[----:B------:R-:W-:-:S02]  /*68e0*/  LOP3.LUT R7, R8, 0x380, RZ, 0xc0, !PT ;  /* 0x0000038008077812 */ /* 0x000fc400078ec0ff */
[----:B------:R-:W-:Y:S02]  /*68f0*/  SHF.R.U64 R3, R3, 0x3, RZ ;  /* 0x0000000303037819 */ /* 0x000fe400000012ff */
[----:B------:R-:W-:Y:S02]  /*6900*/  LOP3.LUT R12, R101, 0x380, RZ, 0xc0, !PT ;  /* 0x00000380650c7812 */ /* 0x000fe400078ec0ff */
[----:B------:R-:W-:Y:S02]  /*6910*/  SHF.R.U64 R7, R7, 0x3, RZ ;  /* 0x0000000307077819 */ /* 0x000fe400000012ff */
[----:B------:R-:W-:Y:S02]  /*6920*/  LOP3.LUT R32, R3, R6, RZ, 0x3c, !PT ;  /* 0x0000000603207212 */ /* 0x000fe400078e3cff */
[----:B------:R-:W-:Y:S02]  /*6930*/  LOP3.LUT R3, R26, 0x380, RZ, 0xc0, !PT ;  /* 0x000003801a037812 */ /* 0x000fe400078ec0ff */
[----:B------:R-:W-:-:S02]  /*6940*/  LOP3.LUT R10, R35, 0x380, RZ, 0xc0, !PT ;  /* 0x00000380230a7812 */ /* 0x000fc400078ec0ff */
[----:B------:R-:W-:Y:S02]  /*6950*/  SHF.R.U64 R12, R12, 0x3, RZ ;  /* 0x000000030c0c7819 */ /* 0x000fe400000012ff */
[----:B------:R-:W-:Y:S02]  /*6960*/  LOP3.LUT R30, R7, R8, RZ, 0x3c, !PT ;  /* 0x00000008071e7212 */ /* 0x000fe400078e3cff */
[----:B------:R-:W-:Y:S02]  /*6970*/  LOP3.LUT R8, R103, 0x380, RZ, 0xc0, !PT ;  /* 0x0000038067087812 */ /* 0x000fe400078ec0ff */
[----:B------:R-:W-:Y:S02]  /*6980*/  SHF.R.U64 R3, R3, 0x3, RZ ;  /* 0x0000000303037819 */ /* 0x000fe400000012ff */
[----:B------:R-:W-:Y:S02]  /*6990*/  SHF.R.U64 R10, R10, 0x3, RZ ;  /* 0x000000030a0a7819 */ /* 0x000fe400000012ff */
[----:B------:R-:W-:-:S02]  /*69a0*/  LOP3.LUT R34, R105, 0x380, RZ, 0xc0, !PT ;  /* 0x0000038069227812 */ /* 0x000fc400078ec0ff */
[----:B------:R-:W-:Y:S02]  /*69b0*/  LOP3.LUT R14, R12, R101, RZ, 0x3c, !PT ;  /* 0x000000650c0e7212 */ /* 0x000fe400078e3cff */
[----:B------:R-:W-:Y:S02]  /*69c0*/  SHF.R.U64 R8, R8, 0x3, RZ ;  /* 0x0000000308087819 */ /* 0x000fe400000012ff */
[----:B------:R-:W-:Y:S02]  /*69d0*/  LOP3.LUT R12, R3, R26, RZ, 0x3c, !PT ;  /* 0x0000001a030c7212 */ /* 0x000fe400078e3cff */
[----:B------:R-:W-:Y:S02]  /*69e0*/  LOP3.LUT R28, R10, R35, RZ, 0x3c, !PT ;  /* 0x000000230a1c7212 */ /* 0x000fe400078e3cff */
[----:B------:R-:W-:Y:S02]  /*69f0*/  SHF.R.U64 R34, R34, 0x3, RZ ;  /* 0x0000000322227819 */ /* 0x000fe400000012ff */
[----:B------:R-:W-:-:S02]  /*6a00*/  MOV R18, R4 ;  /* 0x0000000400127202 */ /* 0x000fc40000000f00 */
[----:B------:R-:W-:Y:S02]  /*6a10*/  F2FP.BF16.F32.PACK_AB R4, R21, R20 ;  /* 0x000000141504723e */ /* 0x000fe400000010ff */
[----:B------:R-:W-:Y:S02]  /*6a20*/  F2FP.BF16.F32.PACK_AB R5, R93, R92 ;  /* 0x0000005c5d05723e */ /* 0x000fe400000010ff */
[----:B------:R-:W-:Y:S02]  /*6a30*/  F2FP.BF16.F32.PACK_AB R6, R89, R88 ;  /* 0x000000585906723e */ /* 0x000fe400000010ff */
[----:B------:R-:W-:Y:S02]  /*6a40*/  F2FP.BF16.F32.PACK_AB R7, R95, R94 ;  /* 0x0000005e5f07723e */ /* 0x000fe400000010ff */
[----:B------:R-:W-:Y:S02]  /*6a50*/  LOP3.LUT R10, R8, R103, RZ, 0x3c, !PT ;  /* 0x00000067080a7212 */ /* 0x000fe400078e3cff */
[----:B------:R-:W-:Y:S01]  /*6a60*/  MOV R101, R14 ;  /* 0x0000000e00657202 */ /* 0x000fe20000000f00 */
[----:B------:R0:W-:Y:S01]  /*6a70*/  STSM.16.M88.4 [R18], R4 ;  /* 0x0000000412007844 */ /* 0x0001e20000000200 */
[----:B------:R-:W-:-:S02]  /*6a80*/  MOV R100, R12 ;  /* 0x0000000c00647202 */ /* 0x000fc40000000f00 */
[----:B------:R-:W-:Y:S02]  /*6a90*/  LOP3.LUT R8, R34, R105, RZ, 0x3c, !PT ;  /* 0x0000006922087212 */ /* 0x000fe400078e3cff */
[----:B------:R-:W-:Y:S02]  /*6aa0*/  MOV R103, R32 ;  /* 0x0000002000677202 */ /* 0x000fe40000000f00 */
[----:B------:R-:W-:Y:S02]  /*6ab0*/  MOV R102, R30 ;  /* 0x0000001e00667202 */ /* 0x000fe40000000f00 */
[----:B------:R-:W-:Y:S02]  /*6ac0*/  MOV R26, R28 ;  /* 0x0000001c001a7202 */ /* 0x000fe40000000f00 */
[----:B------:R-:W-:Y:S02]  /*6ad0*/  F2FP.BF16.F32.PACK_AB R12, R91, R90 ;  /* 0x0000005a5b0c723e */ /* 0x000fe400000010ff */
[----:B------:R-:W-:-:S02]  /*6ae0*/  F2FP.BF16.F32.PACK_AB R13, R97, R96 ;  /* 0x00000060610d723e */ /* 0x000fc400000010ff */
[----:B------:R-:W-:Y:S02]  /*6af0*/  F2FP.BF16.F32.PACK_AB R14, R37, R36 ;  /* 0x00000024250e723e */ /* 0x000fe400000010ff */
[----:B------:R-:W-:Y:S02]  /*6b00*/  F2FP.BF16.F32.PACK_AB R15, R39, R38 ;  /* 0x00000026270f723e */ /* 0x000fe400000010ff */
[----:B------:R-:W-:Y:S02]  /*6b10*/  F2FP.BF16.F32.PACK_AB R28, R41, R40 ;  /* 0x00000028291c723e */ /* 0x000fe400000010ff */
[----:B------:R-:W-:Y:S01]  /*6b20*/  F2FP.BF16.F32.PACK_AB R29, R43, R42 ;  /* 0x0000002a2b1d723e */ /* 0x000fe200000010ff */
[----:B------:R-:W-:Y:S01]  /*6b30*/  STSM.16.M88.4 [R103], R12 ;  /* 0x0000000c67007844 */ /* 0x000fe20000000200 */
[----:B------:R-:W-:Y:S02]  /*6b40*/  F2FP.BF16.F32.PACK_AB R30, R45, R44 ;  /* 0x0000002c2d1e723e */ /* 0x000fe400000010ff */
[----:B------:R-:W-:-:S02]  /*6b50*/  F2FP.BF16.F32.PACK_AB R31, R47, R46 ;  /* 0x0000002e2f1f723e */ /* 0x000fc400000010ff */
[----:B------:R-:W-:Y:S02]  /*6b60*/  F2FP.BF16.F32.PACK_AB R32, R49, R48 ;  /* 0x000000303120723e */ /* 0x000fe400000010ff */
[----:B------:R-:W-:Y:S01]  /*6b70*/  F2FP.BF16.F32.PACK_AB R33, R51, R50 ;  /* 0x000000323321723e */ /* 0x000fe200000010ff */
[----:B------:R-:W-:Y:S01]  /*6b80*/  STSM.16.M88.4 [R102], R28 ;  /* 0x0000001c66007844 */ /* 0x000fe20000000200 */
[----:B------:R-:W-:Y:S02]  /*6b90*/  F2FP.BF16.F32.PACK_AB R34, R53, R52 ;  /* 0x000000343522723e */ /* 0x000fe400000010ff */
[----:B------:R-:W-:Y:S02]  /*6ba0*/  F2FP.BF16.F32.PACK_AB R35, R55, R54 ;  /* 0x000000363723723e */ /* 0x000fe400000010ff */
[----:B------:R-:W-:Y:S02]  /*6bb0*/  MOV R3, R10 ;  /* 0x0000000a00037202 */ /* 0x000fe40000000f00 */
[----:B0-----:R-:W-:Y:S01]  /*6bc0*/  MOV R18, R8 ;  /* 0x0000000800127202 */ /* 0x001fe20000000f00 */
[----:B------:R0:W-:Y:S01]  /*6bd0*/  STSM.16.M88.4 [R26], R32 ;  /* 0x000000201a007844 */ /* 0x0001e20000000200 */
[----:B------:R-:W-:-:S02]  /*6be0*/  F2FP.BF16.F32.PACK_AB R4, R57, R56 ;  /* 0x000000383904723e */ /* 0x000fc400000010ff */
[----:B------:R-:W-:Y:S02]  /*6bf0*/  F2FP.BF16.F32.PACK_AB R5, R59, R58 ;  /* 0x0000003a3b05723e */ /* 0x000fe400000010ff */
[----:B------:R-:W-:Y:S02]  /*6c00*/  F2FP.BF16.F32.PACK_AB R6, R61, R60 ;  /* 0x0000003c3d06723e */ /* 0x000fe400000010ff */
[----:B------:R-:W-:Y:S02]  /*6c10*/  F2FP.BF16.F32.PACK_AB R7, R63, R62 ;  /* 0x0000003e3f07723e */ /* 0x000fe400000010ff */
[----:B------:R-:W-:Y:S02]  /*6c20*/  F2FP.BF16.F32.PACK_AB R8, R65, R64 ;  /* 0x000000404108723e */ /* 0x000fe400000010ff */
[----:B------:R-:W-:Y:S01]  /*6c30*/  F2FP.BF16.F32.PACK_AB R9, R67, R66 ;  /* 0x000000424309723e */ /* 0x000fe200000010ff */
[----:B------:R-:W-:Y:S01]  /*6c40*/  STSM.16.M88.4 [R101], R4 ;  /* 0x0000000465007844 */ /* 0x000fe20000000200 */
[----:B------:R-:W-:-:S02]  /*6c50*/  F2FP.BF16.F32.PACK_AB R10, R69, R68 ;  /* 0x00000044450a723e */ /* 0x000fc400000010ff */
[----:B------:R-:W-:Y:S01]  /*6c60*/  F2FP.BF16.F32.PACK_AB R11, R71, R70 ;  /* 0x00000046470b723e */ /* 0x000fe200000010ff */
[----:B0-----:R-:W-:Y:S01]  /*6c70*/  IMAD.U32 R32, RZ, RZ, UR7 ;  /* 0x00000007ff207e24 */ /* 0x001fe2000f8e00ff */
[----:B------:R-:W-:Y:S01]  /*6c80*/  F2FP.BF16.F32.PACK_AB R12, R73, R72 ;  /* 0x00000048490c723e */ /* 0x000fe200000010ff */
[----:B------:R-:W-:Y:S01]  /*6c90*/  IMAD.U32 R33, RZ, RZ, UR8 ;  /* 0x00000008ff217e24 */ /* 0x000fe2000f8e00ff */
[----:B------:R-:W-:Y:S01]  /*6ca0*/  F2FP.BF16.F32.PACK_AB R13, R75, R74 ;  /* 0x0000004a4b0d723e */ /* 0x000fe200000010ff */
[----:B------:R-:W-:Y:S01]  /*6cb0*/  STSM.16.M88.4 [R100], R8 ;  /* 0x0000000864007844 */ /* 0x000fe20000000200 */
[----:B------:R-:W-:Y:S01]  /*6cc0*/  F2FP.BF16.F32.PACK_AB R14, R77, R76 ;  /* 0x0000004c4d0e723e */ /* 0x000fe200000010ff */
[----:B------:R-:W-:Y:S01]  /*6cd0*/  ULDC.64 UR8, c[0x0][0xc08] ;  /* 0x0003020000087ab9 */ /* 0x000fe20000000a00 */
[----:B------:R-:W-:Y:S02]  /*6ce0*/  F2FP.BF16.F32.PACK_AB R15, R79, R78 ;  /* 0x0000004e4f0f723e */ /* 0x000fe400000010ff */
[----:B------:R-:W-:-:S02]  /*6cf0*/  F2FP.BF16.F32.PACK_AB R28, R81, R80 ;  /* 0x00000050511c723e */ /* 0x000fc400000010ff */
[----:B------:R-:W-:Y:S01]  /*6d00*/  F2FP.BF16.F32.PACK_AB R29, R83, R82 ;  /* 0x00000052531d723e */ /* 0x000fe200000010ff */
[----:B------:R-:W-:Y:S01]  /*6d10*/  STSM.16.M88.4 [R3], R12 ;  /* 0x0000000c03007844 */ /* 0x000fe20000000200 */
[----:B------:R-:W-:Y:S02]  /*6d20*/  F2FP.BF16.F32.PACK_AB R30, R85, R84 ;  /* 0x00000054551e723e */ /* 0x000fe400000010ff */
[----:B------:R-:W-:Y:S02]  /*6d30*/  F2FP.BF16.F32.PACK_AB R31, R87, R86 ;  /* 0x00000056571f723e */ /* 0x000fe400000010ff */
[----:B------:R-:W-:-:S03]  /*6d40*/  ISETP.NE.U32.AND P0, PT, RZ, UR10, PT ;  /* 0x0000000aff007c0c */ /* 0x000fc6000bf05070 */
[----:B------:R0:W-:Y:S01]  /*6d50*/  STSM.16.M88.4 [R18], R28 ;  /* 0x0000001c12007844 */ /* 0x0001e20000000200 */
[----:B------:R-:W-:Y:S01]  /*6d60*/  BAR.SYNC.DEFER_BLOCKING 0x1, 0x100 ;  /* 0x0044000000007b1d */ /* 0x000fe20000010000 */
[----:B------:R-:W-:-:S07]  /*6d70*/  ISETP.NE.AND.EX P0, PT, RZ, UR11, PT, P0 ;  /* 0x0000000bff007c0c */ /* 0x000fce000bf05300 */
[----:B0-----:R-:W0:Y:S06]  /*6d80*/  LDC R18, c[0x0][0xbe8] ;  /* 0x0002fa00ff127b82 */ /* 0x001e2c0000000800 */
[----:B------:R-:W2:Y:S01]  /*6d90*/  @P0 LDG.E R26, desc[UR36][R32.64] ;  /* 0x00000024201a0981 */ /* 0x000ea2000c1e1900 */
[----:B------:R-:W-:-:S04]  /*6da0*/  UISETP.NE.U32.AND UP0, UPT, UR8, URZ, UPT ;  /* 0x0000003f0800728c */ /* 0x000fc8000bf05070 */
[----:B------:R-:W-:-:S06]  /*6db0*/  UISETP.NE.AND.EX UP0, UPT, UR9, URZ, UPT, UP0 ;  /* 0x0000003f0900728c */ /* 0x000fcc000bf05300 */
[----:B------:R-:W-:Y:S02]  /*6dc0*/  PLOP3.LUT P4, PT, PT, PT, UP0, 0x80, 0x0 ;  /* 0x000000000000781c */ /* 0x000fe40003f8f008 */
[----:B0-----:R-:W-:-:S03]  /*6dd0*/  ISETP.NE.AND P1, PT, R18, 0x1, PT ;  /* 0x000000011200780c */ /* 0x001fc60003f25270 */
[----:B------:R-:W-:-:S03]  /*6de0*/  @UP0 UIADD3 UR8, UP1, UR4, UR8, URZ ;  /* 0x0000000804080290 */ /* 0x000fc6000ff3e03f */
[----:B------:R-:W-:Y:S01]  /*6df0*/  ULDC UR4, c[0x0][0xa88] ;  /* 0x0002a20000047ab9 */ /* 0x000fe20000000800 */
[----:B------:R-:W-:Y:S01]  /*6e00*/  @UP0 UIADD3.X UR9, UR12, UR9, URZ, UP1, !UPT ;  /* 0x000000090c090290 */ /* 0x000fe20008ffe43f */
[----:B------:R-:W-:Y:S01]  /*6e10*/  MOV R3, UR4 ;  /* 0x0000000400037c02 */ /* 0x000fe20008000f00 */
[----:B------:R-:W-:Y:S01]  /*6e20*/  UISETP.NE.AND UP0, UPT, UR16, URZ, UPT ;  /* 0x0000003f1000728c */ /* 0x000fe2000bf05270 */
[----:B------:R-:W-:Y:S01]  /*6e30*/  IMAD.U32 R4, RZ, RZ, UR8 ;  /* 0x00000008ff047e24 */ /* 0x000fe2000f8e00ff */
[----:B------:R-:W-:Y:S02]  /*6e40*/  ULDC UR4, c[0x0][0xad4] ;  /* 0x0002b50000047ab9 */ /* 0x000fe40000000800 */
[----:B------:R-:W0:Y:S01]  /*6e50*/  @P1 LDC R6, c[0x0][0xbec] ;  /* 0x0002fb00ff061b82 */ /* 0x000e220000000800 */
[----:B------:R-:W-:Y:S01]  /*6e60*/  USEL UR4, UR16, UR4, UP0 ;  /* 0x0000000410047287 */ /* 0x000fe20008000000 */
[----:B------:R-:W-:Y:S01]  /*6e70*/  IMAD.U32 R5, RZ, RZ, UR9 ;  /* 0x00000009ff057e24 */ /* 0x000fe2000f8e00ff */
[----:B------:R-:W-:-:S02]  /*6e80*/  UMOV UR17, 0x9b8 ;  /* 0x000009b800117882 */ /* 0x000fc40000000000 */
[----:B------:R-:W-:-:S03]  /*6e90*/  UISETP.GT.AND UP1, UPT, UR4, 0x1, UPT ;  /* 0x000000010400788c */ /* 0x000fc6000bf24270 */
[----:B------:R-:W1:Y:S01]  /*6ea0*/  @P1 LDC R9, c[0x0][0xbf0] ;  /* 0x0002fc00ff091b82 */ /* 0x000e620000000800 */
[----:B------:R-:W-:Y:S01]  /*6eb0*/  USEL UR17, UR17, 0x978, UP1 ;  /* 0x0000097811117887 */ /* 0x000fe20008800000 */
[----:B------:R3:W5:Y:S01]  /*6ec0*/  @P4 LDG.E R3, desc[UR36][R4.64] ;  /* 0x0000002404034981 */ /* 0x000762000c1e1900 */
[----:B------:R-:W-:Y:S01]  /*6ed0*/  UISETP.NE.U32.AND UP0, UPT, UR10, URZ, UPT ;  /* 0x0000003f0a00728c */ /* 0x000fe2000bf05070 */
[----:B------:R-:W-:Y:S01]  /*6ee0*/  UMOV UR4, URZ ;  /* 0x0000003f00047c82 */ /* 0x000fe20008000000 */
[----:B------:R-:W-:Y:S02]  /*6ef0*/  USEL UR7, UR14, URZ, UP1 ;  /* 0x0000003f0e077287 */ /* 0x000fe40008800000 */
[----:B------:R-:W-:Y:S01]  /*6f00*/  UISETP.NE.AND.EX UP0, UPT, UR11, URZ, UPT, UP0 ;  /* 0x0000003f0b00728c */ /* 0x000fe2000bf05300 */
[----:B---3--:R-:W-:-:S03]  /*6f10*/  IMAD.U32 R4, RZ, RZ, UR15 ;  /* 0x0000000fff047e24 */ /* 0x008fc6000f8e00ff */
[----:B------:R-:W-:Y:S02]  /*6f20*/  USEL UR61, UR61, URZ, !UP0 ;  /* 0x0000003f3d3d7287 */ /* 0x000fe4000c000000 */
[----:B------:R-:W-:Y:S01]  /*6f30*/  ULDC.64 UR8, c[0x0][UR17+0x218] ;  /* 0x0000860011087abb */ /* 0x000fe20008000a00 */
[----:B------:R-:W-:Y:S01]  /*6f40*/  IMAD R11, R4, 0x80, R197 ;  /* 0x00000080040b7824 */ /* 0x000fe200078e02c5 */
[----:B------:R-:W-:Y:S01]  /*6f50*/  ULDC.64 UR10, c[0x0][UR17+0x220] ;  /* 0x00008800110a7abb */ /* 0x000fe20008000a00 */
[----:B------:R-:W-:Y:S02]  /*6f60*/  USEL UR16, UR13, URZ, !UP0 ;  /* 0x0000003f0d107287 */ /* 0x000fe4000c000000 */
[----:B0-----:R-:W-:Y:S01]  /*6f70*/  @P1 IMAD.HI.U32 R4, R11, R6, RZ ;  /* 0x000000060b041227 */ /* 0x001fe200078e00ff */
[----:B------:R-:W-:Y:S01]  /*6f80*/  ULDC.64 UR12, c[0x0][UR17+0x228] ;  /* 0x00008a00110c7abb */ /* 0x000fe20008000a00 */
[----:B------:R-:W-:Y:S02]  /*6f90*/  UIMAD.WIDE.U32 UR14, UR8, UR18, URZ ;  /* 0x00000012080e72a5 */ /* 0x000fe4000f8e003f */
[----:B------:R-:W-:Y:S01]  /*6fa0*/  UIMAD UR11, UR11, UR61, URZ ;  /* 0x0000003d0b0b72a4 */ /* 0x000fe2000f8e023f */
[----:B------:R-:W-:Y:S01]  /*6fb0*/  IMAD.MOV.U32 R7, RZ, RZ, R11 ;  /* 0x000000ffff077224 */ /* 0x000fe200078e000b */
[----:B------:R-:W-:Y:S01]  /*6fc0*/  UIMAD UR18, UR9, UR18, URZ ;  /* 0x00000012091272a4 */ /* 0x000fe2000f8e023f */
[----:B-1----:R-:W-:Y:S01]  /*6fd0*/  @P1 SHF.R.U32.HI R7, RZ, R9, R4 ;  /* 0x00000009ff071219 */ /* 0x002fe20000011604 */
[----:B------:R-:W-:-:S02]  /*6fe0*/  UIMAD.WIDE.U32 UR8, UR10, UR61, URZ ;  /* 0x0000003d0a0872a5 */ /* 0x000fc4000f8e003f */
[----:B------:R-:W-:Y:S02]  /*6ff0*/  UIMAD.WIDE.U32 UR20, UR12, UR7, URZ ;  /* 0x000000070c1472a5 */ /* 0x000fe4000f8e003f */
[----:B------:R-:W-:Y:S01]  /*7000*/  UIMAD UR7, UR13, UR7, URZ ;  /* 0x000000070d0772a4 */ /* 0x000fe2000f8e023f */
[--C-:B------:R-:W-:Y:S01]  /*7010*/  IMAD.MOV R9, RZ, RZ, -R7.reuse ;  /* 0x000000ffff097224 */ /* 0x100fe200078e0a07 */
[----:B------:R-:W-:Y:S02]  /*7020*/  UIMAD UR11, UR10, UR16, UR11 ;  /* 0x000000100a0b72a4 */ /* 0x000fe4000f8e020b */
[----:B------:R-:W-:Y:S01]  /*7030*/  UIADD3 UR18, UR15, UR18, URZ ;  /* 0x000000120f127290 */ /* 0x000fe2000fffe03f */
[----:B------:R-:W-:Y:S02]  /*7040*/  IMAD.U32 R4, RZ, RZ, UR20 ;  /* 0x00000014ff047e24 */ /* 0x000fe4000f8e00ff */
[----:B------:R-:W-:Y:S01]  /*7050*/  IMAD.U32 R5, RZ, RZ, UR21 ;  /* 0x00000015ff057e24 */ /* 0x000fe2000f8e00ff */
[----:B------:R-:W-:Y:S01]  /*7060*/  SHF.R.S32.HI R5, RZ, 0x1f, R7 ;  /* 0x0000001fff057819 */ /* 0x000fe20000011407 */
[----:B------:R-:W-:-:S05]  /*7070*/  IMAD R9, R18, R9, R11 ;  /* 0x0000000912097224 */ /* 0x000fca00078e020b */
[----:B------:R-:W-:Y:S02]  /*7080*/  SHF.R.S32.HI R6, RZ, 0x1f, R9 ;  /* 0x0000001fff067819 */ /* 0x000fe40000011409 */
[----:B--2---:R-:W-:-:S13]  /*7090*/  @P0 R2UR UR4, R26 ;  /* 0x000000001a0402ca */ /* 0x004fda00000e0000 */
[----:B------:R-:W-:Y:S02]  /*70a0*/  UIADD3 UR14, UP0, UP2, UR8, UR14, UR4 ;  /* 0x0000000e080e7290 */ /* 0x000fe4000fa1e004 */
[----:B------:R-:W-:Y:S02]  /*70b0*/  UIADD3 UR8, UR21, UR7, URZ ;  /* 0x0000000715087290 */ /* 0x000fe4000fffe03f */
[----:B------:R-:W-:Y:S02]  /*70c0*/  UIADD3 UR7, UR9, UR11, URZ ;  /* 0x0000000b09077290 */ /* 0x000fe4000fffe03f */
[----:B------:R-:W-:Y:S01]  /*70d0*/  USHF.R.S32.HI UR12, URZ, 0x1f, UR4 ;  /* 0x0000001f3f0c7899 */ /* 0x000fe20008011404 */
[----:B------:R-:W-:Y:S01]  /*70e0*/  IADD3 R4, P2, P3, R7, UR14, R4 ;  /* 0x0000000e07047c10 */ /* 0x000fe2000fb5e004 */
[----:B------:R-:W-:Y:S01]  /*70f0*/  IMAD.U32 R8, RZ, RZ, UR8 ;  /* 0x00000008ff087e24 */ /* 0x000fe2000f8e00ff */
[----:B------:R-:W-:Y:S01]  /*7100*/  ULDC.64 UR8, c[0x0][UR17+0x210] ;  /* 0x0000840011087abb */ /* 0x000fe20008000a00 */
[----:B------:R-:W-:Y:S01]  /*7110*/  UIADD3.X UR7, UR7, UR18, UR12, UP0, UP2 ;  /* 0x0000001207077290 */ /* 0x000fe200087e440c */
[----:B------:R-:W-:Y:S01]  /*7120*/  IMAD R7, R9, UR9, RZ ;  /* 0x0000000909077c24 */ /* 0x000fe2000f8e02ff */
[----:B------:R-:W-:Y:S01]  /*7130*/  ULDC.64 UR10, c[0x0][0xba8] ;  /* 0x0002ea00000a7ab9 */ /* 0x000fe20000000a00 */
[----:B------:R-:W-:Y:S01]  /*7140*/  @!UP1 ULDC UR10, c[0x0][0xb50] ;  /* 0x0002d400000a9ab9 */ /* 0x000fe20000000800 */
[----:B------:R-:W-:Y:S01]  /*7150*/  @!UP1 ULDC UR11, c[0x0][0xb54] ;  /* 0x0002d500000b9ab9 */ /* 0x000fe20000000800 */
[----:B------:R-:W-:Y:S01]  /*7160*/  IMAD R7, R6, UR8, R7 ;  /* 0x0000000806077c24 */ /* 0x000fe2000f8e0207 */
[----:B------:R-:W-:-:S03]  /*7170*/  IADD3.X R5, R5, UR7, R8, P2, P3 ;  /* 0x0000000705057c10 */ /* 0x000fc600097e6408 */
[----:B------:R-:W-:-:S04]  /*7180*/  IMAD.WIDE.U32 R4, R9, UR8, R4 ;  /* 0x0000000809047c25 */ /* 0x000fc8000f8e0004 */
[----:B------:R-:W-:Y:S01]  /*7190*/  IMAD.IADD R5, R5, 0x1, R7 ;  /* 0x0000000105057824 */ /* 0x000fe200078e0207 */
[----:B------:R-:W-:-:S04]  /*71a0*/  LEA R9, P2, R4, UR10, 0x2 ;  /* 0x0000000a04097c11 */ /* 0x000fc8000f8410ff */
[----:B------:R-:W-:Y:S01]  /*71b0*/  LEA.HI.X R10, R4, UR11, R5, 0x2, P2 ;  /* 0x0000000b040a7c11 */ /* 0x000fe200090f1405 */
[----:B------:R-:W-:Y:S08]  /*71c0*/  @P4 BRA `(.L_x_213) ;  /* 0x0000000000104947 */ /* 0x000ff00003800000 */
[----:B------:R-:W-:Y:S05]  /*71d0*/  @!P0 BRA `(.L_x_213) ;  /* 0x00000000000c8947 */ /* 0x000fea0003800000 */
[----:B------:R-:W2:Y:S04]  /*71e0*/  LDG.E R4, desc[UR36][R32.64] ;  /* 0x0000002420047981 */ /* 0x000ea8000c1e1900 */
[----:B-----5:R-:W2:Y:S02]  /*71f0*/  LDG.E R3, desc[UR36][R32.64+0x4] ;  /* 0x0000042420037981 */ /* 0x020ea4000c1e1900 */
[----:B--2---:R-:W-:-:S07]  /*7200*/  IADD3 R3, -R4, R3, RZ ;  /* 0x0000000304037210 */ /* 0x004fce0007ffe1ff */
.L_x_213:
[----:B------:R-:W-:Y:S01]  /*7210*/  R2UR UR7, R175 ;  /* 0x00000000af0772ca */ /* 0x000fe200000e0000 */
[----:B------:R-:W-:Y:S01]  /*7220*/  SHFL.IDX PT, R4, R9, RZ, 0x1c1f ;  /* 0x001c1fff09047589 */ /* 0x000fe200000e0000 */
[----:B-----5:R-:W-:Y:S01]  /*7230*/  IMAD R3, R3, R18, RZ ;  /* 0x0000001203037224 */ /* 0x020fe200078e02ff */
[----:B------:R-:W-:Y:S02]  /*7240*/  LOP3.LUT P0, RZ, R179, 0x3, RZ, 0xc0, !PT ;  /* 0x00000003b3ff7812 */ /* 0x000fe4000780c0ff */
[----:B------:R-:W0:Y:S01]  /*7250*/  SHFL.IDX PT, R5, R10, RZ, 0x1c1f ;  /* 0x001c1fff0a057589 */ /* 0x000e2200000e0000 */
[----:B------:R-:W-:-:S03]  /*7260*/  PLOP3.LUT P3, PT, PT, PT, UP1, 0x80, 0x0 ;  /* 0x000000000000781c */ /* 0x000fc60003f6f018 */
[----:B------:R-:W-:Y:S04]  /*7270*/  SHFL.IDX PT, R6, R9, 0x1, 0x1c1f ;  /* 0x003c1f0009067f89 */ /* 0x000fe800000e0000 */
[----:B------:R-:W-:Y:S01]  /*7280*/  IMAD.U32 R13, RZ, RZ, UR7 ;  /* 0x00000007ff0d7e24 */ /* 0x000fe2000f8e00ff */
[----:B------:R-:W1:Y:S03]  /*7290*/  SHFL.IDX PT, R7, R10, 0x1, 0x1c1f ;  /* 0x003c1f000a077f89 */ /* 0x000e6600000e0000 */
[----:B------:R-:W-:-:S04]  /*72a0*/  IMAD R12, R13, 0x80, R196 ;  /* 0x000000800d0c7824 */ /* 0x000fc800078e02c4 */
[C---:B------:R-:W-:Y:S01]  /*72b0*/  VIADD R8, R12.reuse, 0x8 ;  /* 0x000000080c087836 */ /* 0x040fe20000000000 */
[----:B------:R-:W-:-:S04]  /*72c0*/  ISETP.GE.OR P2, PT, R12, R3, P0 ;  /* 0x000000030c00720c */ /* 0x000fc80000746670 */
[----:B------:R-:W-:-:S09]  /*72d0*/  ISETP.GE.OR P0, PT, R8, R3, P0 ;  /* 0x000000030800720c */ /* 0x000fd20000706670 */
[----:B0-----:R0:W-:Y:S01]  /*72e0*/  @!P2 ST.E desc[UR36][R4.64], R99 ;  /* 0x000000630400a985 */ /* 0x0011e2000c101924 */
[----:B------:R-:W-:-:S03]  /*72f0*/  ISETP.GE.AND P2, PT, R12, R3, PT ;  /* 0x000000030c00720c */ /* 0x000fc60003f46270 */
[----:B-1----:R0:W-:Y:S01]  /*7300*/  @!P0 ST.E desc[UR36][R6.64], R98 ;  /* 0x0000006206008985 */ /* 0x0021e2000c101924 */
[----:B------:R-:W-:Y:S01]  /*7310*/  ISETP.GE.AND P0, PT, R8, R3, PT ;  /* 0x000000030800720c */ /* 0x000fe20003f06270 */
[----:B------:R-:W-:-:S12]  /*7320*/  @P3 BRA `(.L_x_214) ;  /* 0x0000000800983947 */ /* 0x000fd80003800000 */
[----:B0-----:R-:W-:Y:S01]  /*7330*/  IMAD R5, R176, 0x40, R2 ;  /* 0x00000040b0057824 */ /* 0x001fe200078e0202 */
[----:B------:R-:W0:Y:S01]  /*7340*/  @P1 LDC R21, c[0x0][0xbec] ;  /* 0x0002fb00ff151b82 */ /* 0x000e220000000800 */
[----:B------:R-:W-:Y:S01]  /*7350*/  R2UR UR14, R175 ;  /* 0x00000000af0e72ca */ /* 0x000fe200000e0000 */
[----:B------:R-:W-:Y:S01]  /*7360*/  ULDC.64 UR10, c[0x0][0xaa0] ;  /* 0x0002a800000a7ab9 */ /* 0x000fe20000000a00 */
[----:B------:R-:W-:Y:S01]  /*7370*/  IMAD.WIDE R24, R5, 0x2, R24 ;  /* 0x0000000205187825 */ /* 0x000fe200078e0218 */
[----:B------:R-:W-:Y:S02]  /*7380*/  R2UR UR15, R174 ;  /* 0x00000000ae0f72ca */ /* 0x000fe400000e0000 */
[C---:B------:R-:W-:Y:S02]  /*7390*/  IADD3 R9, P6, R24.reuse, 0x1000, RZ ;  /* 0x0000100018097810 */ /* 0x040fe40007fde0ff */
[----:B------:R-:W-:Y:S02]  /*73a0*/  IADD3 R13, P5, R24, 0x2000, RZ ;  /* 0x00002000180d7810 */ /* 0x000fe40007fbe0ff */
[----:B------:R-:W-:-:S02]  /*73b0*/  LOP3.LUT R8, R9, 0x380, RZ, 0xc0, !PT ;  /* 0x0000038009087812 */ /* 0x000fc400078ec0ff */
[----:B------:R-:W-:Y:S02]  /*73c0*/  IADD3 R29, P4, R24, 0x3000, RZ ;  /* 0x00003000181d7810 */ /* 0x000fe40007f9e0ff */
[----:B------:R-:W-:Y:S02]  /*73d0*/  SHF.R.U64 R8, R8, 0x3, RZ ;  /* 0x0000000308087819 */ /* 0x000fe400000012ff */
[----:B------:R-:W-:Y:S02]  /*73e0*/  IADD3 R33, P3, R24, 0x4000, RZ ;  /* 0x0000400018217810 */ /* 0x000fe40007f7e0ff */
[----:B------:R-:W-:Y:S01]  /*73f0*/  LOP3.LUT R8, R8, R9, RZ, 0x3c, !PT ;  /* 0x0000000908087212 */ /* 0x000fe200078e3cff */
[----:B------:R-:W-:Y:S01]  /*7400*/  IMAD.X R9, RZ, RZ, R25, P6 ;  /* 0x000000ffff097224 */ /* 0x000fe200030e0619 */
[C---:B------:R-:W-:Y:S02]  /*7410*/  IADD3 R5, P6, R24.reuse, 0x7000, RZ ;  /* 0x0000700018057810 */ /* 0x040fe40007fde0ff */
[----:B------:R-:W-:-:S02]  /*7420*/  IADD3 R37, P2, R24, 0x5000, RZ ;  /* 0x0000500018257810 */ /* 0x000fc40007f5e0ff */
[C---:B------:R-:W-:Y:S01]  /*7430*/  IADD3 R41, P0, R24.reuse, 0x6000, RZ ;  /* 0x0000600018297810 */ /* 0x040fe20007f1e0ff */
[----:B------:R-:W-:Y:S01]  /*7440*/  UIMAD UR7, UR12, UR10, URZ ;  /* 0x0000000a0c0772a4 */ /* 0x000fe2000f8e023f */
[----:B------:R-:W-:Y:S01]  /*7450*/  LOP3.LUT R7, R24, 0x380, RZ, 0xc0, !PT ;  /* 0x0000038018077812 */ /* 0x000fe200078ec0ff */
[----:B------:R-:W-:Y:S01]  /*7460*/  UIMAD.WIDE.U32 UR8, UR4, UR10, URZ ;  /* 0x0000000a040872a5 */ /* 0x000fe2000f8e003f */
[----:B------:R-:W-:Y:S01]  /*7470*/  LOP3.LUT R4, R5, 0x380, RZ, 0xc0, !PT ;  /* 0x0000038005047812 */ /* 0x000fe200078ec0ff */
[----:B------:R-:W-:Y:S01]  /*7480*/  IMAD R19, R17, 0x20, R176 ;  /* 0x0000002011137824 */ /* 0x000fe200078e02b0 */
[----:B------:R-:W-:Y:S01]  /*7490*/  LOP3.LUT R12, R13, 0x380, RZ, 0xc0, !PT ;  /* 0x000003800d0c7812 */ /* 0x000fe200078ec0ff */
[----:B------:R-:W-:Y:S01]  /*74a0*/  IMAD.U32 R26, RZ, RZ, UR14 ;  /* 0x0000000eff1a7e24 */ /* 0x000fe2000f8e00ff */
[----:B------:R-:W-:Y:S01]  /*74b0*/  LOP3.LUT R28, R29, 0x380, RZ, 0xc0, !PT ;  /* 0x000003801d1c7812 */ /* 0x000fe200078ec0ff */
[----:B------:R-:W-:Y:S01]  /*74c0*/  ULDC.64 UR12, c[0x0][0xaf0] ;  /* 0x0002bc00000c7ab9 */ /* 0x000fe20000000a00 */
[----:B------:R-:W-:Y:S01]  /*74d0*/  LOP3.LUT R32, R33, 0x380, RZ, 0xc0, !PT ;  /* 0x0000038021207812 */ /* 0x000fe200078ec0ff */
[----:B------:R-:W5:Y:S01]  /*74e0*/  LD.E.128 R8, desc[UR36][R8.64] ;  /* 0x0000002408087980 */ /* 0x000f62000c101d00 */
[----:B------:R-:W-:-:S02]  /*74f0*/  LOP3.LUT R36, R37, 0x380, RZ, 0xc0, !PT ;  /* 0x0000038025247812 */ /* 0x000fc400078ec0ff */
[----:B------:R-:W-:Y:S02]  /*7500*/  LOP3.LUT R40, R41, 0x380, RZ, 0xc0, !PT ;  /* 0x0000038029287812 */ /* 0x000fe400078ec0ff */
[----:B------:R-:W-:Y:S02]  /*7510*/  SHF.R.U64 R7, R7, 0x3, RZ ;  /* 0x0000000307077819 */ /* 0x000fe400000012ff */
[----:B------:R-:W-:Y:S02]  /*7520*/  SHF.R.U64 R4, R4, 0x3, RZ ;  /* 0x0000000304047819 */ /* 0x000fe400000012ff */
[----:B------:R-:W-:Y:S02]  /*7530*/  SHF.R.U64 R12, R12, 0x3, RZ ;  /* 0x000000030c0c7819 */ /* 0x000fe400000012ff */
[----:B------:R-:W-:Y:S02]  /*7540*/  SHF.R.U64 R28, R28, 0x3, RZ ;  /* 0x000000031c1c7819 */ /* 0x000fe400000012ff */
[----:B------:R-:W-:-:S02]  /*7550*/  SHF.R.U64 R32, R32, 0x3, RZ ;  /* 0x0000000320207819 */ /* 0x000fc400000012ff */
[----:B------:R-:W-:Y:S02]  /*7560*/  SHF.R.U64 R36, R36, 0x3, RZ ;  /* 0x0000000324247819 */ /* 0x000fe400000012ff */
[----:B------:R-:W-:Y:S02]  /*7570*/  SHF.R.U64 R40, R40, 0x3, RZ ;  /* 0x0000000328287819 */ /* 0x000fe400000012ff */
[----:B------:R-:W-:Y:S02]  /*7580*/  LOP3.LUT R24, R7, R24, RZ, 0x3c, !PT ;  /* 0x0000001807187212 */ /* 0x000fe400078e3cff */
[----:B------:R-:W-:Y:S01]  /*7590*/  LOP3.LUT R12, R12, R13, RZ, 0x3c, !PT ;  /* 0x0000000d0c0c7212 */ /* 0x000fe200078e3cff */
[--C-:B------:R-:W-:Y:S01]  /*75a0*/  IMAD.X R13, RZ, RZ, R25.reuse, P5 ;  /* 0x000000ffff0d7224 */ /* 0x100fe200028e0619 */
[----:B------:R-:W-:Y:S01]  /*75b0*/  LOP3.LUT R28, R28, R29, RZ, 0x3c, !PT ;  /* 0x0000001d1c1c7212 */ /* 0x000fe200078e3cff */
[--C-:B------:R-:W-:Y:S01]  /*75c0*/  IMAD.X R29, RZ, RZ, R25.reuse, P4 ;  /* 0x000000ffff1d7224 */ /* 0x100fe200020e0619 */
[----:B------:R-:W-:Y:S01]  /*75d0*/  LOP3.LUT R32, R32, R33, RZ, 0x3c, !PT ;  /* 0x0000002120207212 */ /* 0x000fe200078e3cff */
[--C-:B------:R-:W-:Y:S01]  /*75e0*/  IMAD.X R33, RZ, RZ, R25.reuse, P3 ;  /* 0x000000ffff217224 */ /* 0x100fe200018e0619 */
[----:B------:R-:W-:Y:S01]  /*75f0*/  LOP3.LUT R36, R36, R37, RZ, 0x3c, !PT ;  /* 0x0000002524247212 */ /* 0x000fe200078e3cff */
[--C-:B------:R-:W-:Y:S01]  /*7600*/  IMAD.X R37, RZ, RZ, R25.reuse, P2 ;  /* 0x000000ffff257224 */ /* 0x100fe200010e0619 */
[----:B------:R-:W-:Y:S01]  /*7610*/  LOP3.LUT R40, R40, R41, RZ, 0x3c, !PT ;  /* 0x0000002928287212 */ /* 0x000fe200078e3cff */
[----:B------:R-:W-:Y:S01]  /*7620*/  IMAD.X R41, RZ, RZ, R25, P0 ;  /* 0x000000ffff297224 */ /* 0x000fe200000e0619 */
[----:B------:R-:W-:-:S02]  /*7630*/  LOP3.LUT R44, R4, R5, RZ, 0x3c, !PT ;  /* 0x00000005042c7212 */ /* 0x000fc400078e3cff */
[----:B------:R-:W-:Y:S01]  /*7640*/  IADD3.X R45, RZ, R25, RZ, P6, !PT ;  /* 0x00000019ff2d7210 */ /* 0x000fe200037fe4ff */
[----:B------:R1:W5:Y:S01]  /*7650*/  LD.E.128 R4, desc[UR36][R24.64] ;  /* 0x0000002418047980 */ /* 0x000362000c101d00 */
[----:B------:R-:W-:Y:S01]  /*7660*/  UIMAD UR7, UR4, UR11, UR7 ;  /* 0x0000000b040772a4 */ /* 0x000fe2000f8e0207 */
[----:B------:R-:W-:Y:S02]  /*7670*/  IMAD R26, R26, 0x80, R19 ;  /* 0x000000801a1a7824 */ /* 0x000fe400078e0213 */
[----:B------:R-:W-:Y:S01]  /*7680*/  ULDC.64 UR10, c[0x0][0xae8] ;  /* 0x0002ba00000a7ab9 */ /* 0x000fe20000000a00 */
[----:B------:R-:W5:Y:S04]  /*7690*/  LD.E.128 R12, desc[UR36][R12.64] ;  /* 0x000000240c0c7980 */ /* 0x000f68000c101d00 */
[----:B------:R-:W5:Y:S01]  /*76a0*/  LD.E.128 R28, desc[UR36][R28.64] ;  /* 0x000000241c1c7980 */ /* 0x000f62000c101d00 */
[----:B-1----:R-:W1:Y:S01]  /*76b0*/  @P1 LDC R25, c[0x0][0xbf0] ;  /* 0x0002fc00ff191b82 */ /* 0x002e620000000800 */
[----:B------:R-:W-:-:S02]  /*76c0*/  UIADD3 UR9, UR9, UR7, URZ ;  /* 0x0000000709097290 */ /* 0x000fc4000fffe03f */
[----:B------:R-:W-:Y:S01]  /*76d0*/  USHF.R.S32.HI UR4, URZ, 0x1f, UR61 ;  /* 0x0000001f3f047899 */ /* 0x000fe2000801143d */
[----:B------:R-:W5:Y:S01]  /*76e0*/  LD.E.128 R32, desc[UR36][R32.64] ;  /* 0x0000002420207980 */ /* 0x000f62000c101d00 */
[----:B------:R-:W-:Y:S01]  /*76f0*/  UIMAD.WIDE.U32 UR8, UR15, UR10, UR8 ;  /* 0x0000000a0f0872a5 */ /* 0x000fe2000f8e0008 */
[----:B0-----:R-:W-:Y:S01]  /*7700*/  @P1 IMAD.HI.U32 R20, R26, R21, RZ ;  /* 0x000000151a141227 */ /* 0x001fe200078e00ff */
[----:B------:R-:W-:Y:S01]  /*7710*/  UIMAD UR4, UR4, UR12, URZ ;  /* 0x0000000c040472a4 */ /* 0x000fe2000f8e023f */
[----:B------:R-:W5:Y:S01]  /*7720*/  LD.E.128 R36, desc[UR36][R36.64] ;  /* 0x0000002424247980 */ /* 0x000f62000c101d00 */
[----:B------:R-:W-:Y:S01]  /*7730*/  UIMAD UR9, UR15, UR11, UR9 ;  /* 0x0000000b0f0972a4 */ /* 0x000fe2000f8e0209 */
[----:B------:R-:W-:Y:S01]  /*7740*/  IMAD.MOV.U32 R19, RZ, RZ, R26 ;  /* 0x000000ffff137224 */ /* 0x000fe200078e001a */
[----:B------:R-:W-:Y:S01]  /*7750*/  UIMAD UR4, UR61, UR13, UR4 ;  /* 0x0000000d3d0472a4 */ /* 0x000fe2000f8e0204 */
[----:B------:R-:W5:Y:S01]  /*7760*/  LD.E.128 R40, desc[UR36][R40.64] ;  /* 0x0000002428287980 */ /* 0x000f62000c101d00 */
[----:B------:R-:W-:Y:S01]  /*7770*/  UIMAD.WIDE.U32 UR8, UR61, UR12, UR8 ;  /* 0x0000000c3d0872a5 */ /* 0x000fe2000f8e0008 */
[----:B------:R-:W-:-:S02]  /*7780*/  ULDC.64 UR10, c[0x0][0xae0] ;  /* 0x0002b800000a7ab9 */ /* 0x000fc40000000a00 */
[----:B------:R-:W5:Y:S01]  /*7790*/  LD.E.128 R44, desc[UR36][R44.64] ;  /* 0x000000242c2c7980 */ /* 0x000f62000c101d00 */
[----:B------:R-:W-:Y:S01]  /*77a0*/  UIADD3 UR4, UR9, UR4, URZ ;  /* 0x0000000409047290 */ /* 0x000fe2000fffe03f */
[----:B-1----:R-:W-:Y:S01]  /*77b0*/  @P1 SHF.R.U32.HI R19, RZ, R25, R20 ;  /* 0x00000019ff131219 */ /* 0x002fe20000011614 */
[----:B------:R-:W-:Y:S01]  /*77c0*/  IMAD.U32 R21, RZ, RZ, UR9 ;  /* 0x00000009ff157e24 */ /* 0x000fe2000f8e00ff */
[----:B------:R-:W-:Y:S01]  /*77d0*/  @!PT LDS RZ, [RZ] ;  /* 0x00000000fffff984 */ /* 0x000fe20000000800 */
[----:B------:R-:W-:Y:S01]  /*77e0*/  @!PT LDS RZ, [RZ] ;  /* 0x00000000fffff984 */ /* 0x000fe20000000800 */
[----:B------:R-:W-:Y:S01]  /*77f0*/  @!PT LDS RZ, [RZ] ;  /* 0x00000000fffff984 */ /* 0x000fe20000000800 */
[----:B------:R-:W-:Y:S01]  /*7800*/  @!PT LDS RZ, [RZ] ;  /* 0x00000000fffff984 */ /* 0x000fe20000000800 */
[----:B------:R0:W-:Y:S06]  /*7810*/  MEMBAR.ALL.CTA ;  /* 0x0000000000007992 */ /* 0x0001ec0000008000 */
[----:B0-----:R-:W0:Y:S01]  /*7820*/  FENCE.VIEW.ASYNC.S ;  /* 0x00000000000073c6 */ /* 0x001e220000000000 */
[--C-:B------:R-:W-:Y:S01]  /*7830*/  SHF.R.S32.HI R24, RZ, 0x1f, R19.reuse ;  /* 0x0000001fff187819 */ /* 0x100fe20000011413 */
[----:B------:R-:W-:-:S02]  /*7840*/  IMAD.MOV R25, RZ, RZ, -R19 ;  /* 0x000000ffff197224 */ /* 0x000fc400078e0a13 */
[----:B------:R-:W-:Y:S01]  /*7850*/  IMAD.U32 R20, RZ, RZ, UR8 ;  /* 0x00000008ff147e24 */ /* 0x000fe2000f8e00ff */
[----:B------:R-:W-:Y:S01]  /*7860*/  ULDC.64 UR8, c[0x0][0xad8] ;  /* 0x0002b60000087ab9 */ /* 0x000fe20000000a00 */
[----:B------:R-:W-:Y:S02]  /*7870*/  IMAD R24, R24, UR10, RZ ;  /* 0x0000000a18187c24 */ /* 0x000fe4000f8e02ff */
[----:B------:R-:W-:Y:S02]  /*7880*/  IMAD.U32 R21, RZ, RZ, UR4 ;  /* 0x00000004ff157e24 */ /* 0x000fe4000f8e00ff */
[----:B------:R-:W-:Y:S02]  /*7890*/  IMAD R25, R18, R25, R26 ;  /* 0x0000001912197224 */ /* 0x000fe400078e021a */
[C---:B------:R-:W-:Y:S02]  /*78a0*/  IMAD R49, R19.reuse, UR11, R24 ;  /* 0x0000000b13317c24 */ /* 0x040fe4000f8e0218 */
[----:B------:R-:W-:Y:S01]  /*78b0*/  IMAD.WIDE.U32 R18, R19, UR10, R20 ;  /* 0x0000000a13127c25 */ /* 0x000fe2000f8e0014 */
[----:B------:R-:W-:-:S03]  /*78c0*/  SHF.R.S32.HI R20, RZ, 0x1f, R25 ;  /* 0x0000001fff147819 */ /* 0x000fc60000011419 */
[----:B------:R-:W-:Y:S01]  /*78d0*/  IMAD.U32 R21, RZ, RZ, UR14 ;  /* 0x0000000eff157e24 */ /* 0x000fe2000f8e00ff */
[----:B------:R-:W-:Y:S01]  /*78e0*/  IADD3 R19, R19, R49, RZ ;  /* 0x0000003113137210 */ /* 0x000fe20007ffe0ff */
[----:B------:R-:W-:Y:S02]  /*78f0*/  IMAD R24, R20, UR8, RZ ;  /* 0x0000000814187c24 */ /* 0x000fe4000f8e02ff */
[----:B------:R-:W-:Y:S02]  /*7900*/  IMAD R26, R21, 0x80, R176 ;  /* 0x00000080151a7824 */ /* 0x000fe400078e02b0 */
[C---:B------:R-:W-:Y:S02]  /*7910*/  IMAD R21, R25.reuse, UR9, R24 ;  /* 0x0000000919157c24 */ /* 0x040fe4000f8e0218 */
[----:B------:R-:W-:Y:S01]  /*7920*/  IMAD.WIDE.U32 R18, R25, UR8, R18 ;  /* 0x0000000819127c25 */ /* 0x000fe2000f8e0012 */
[----:B------:R-:W-:Y:S01]  /*7930*/  ISETP.GE.AND P2, PT, R26, R3, PT ;  /* 0x000000031a00720c */ /* 0x000fe20003f46270 */
[----:B------:R-:W-:-:S02]  /*7940*/  ULDC.64 UR8, c[0x0][0xa80] ;  /* 0x0002a00000087ab9 */ /* 0x000fc40000000a00 */
[----:B------:R-:W-:Y:S01]  /*7950*/  IMAD.IADD R19, R19, 0x1, R21 ;  /* 0x0000000113137824 */ /* 0x000fe200078e0215 */
[----:B------:R-:W-:Y:S01]  /*7960*/  LEA R24, P3, R18, UR8, 0x1 ;  /* 0x0000000812187c11 */ /* 0x000fe2000f8608ff */
[----:B------:R-:W-:Y:S02]  /*7970*/  VIADD R0, R0, 0x2a820 ;  /* 0x0002a82000007836 */ /* 0x000fe40000000000 */
[----:B------:R-:W-:Y:S01]  /*7980*/  VIADD R20, R26, 0x20 ;  /* 0x000000201a147836 */ /* 0x000fe20000000000 */
[----:B------:R-:W-:Y:S02]  /*7990*/  LEA.HI.X R25, R18, UR9, R19, 0x1, P3 ;  /* 0x0000000912197c11 */ /* 0x000fe400098f0c13 */
[----:B------:R-:W-:Y:S02]  /*79a0*/  PRMT R0, RZ, 0x654, R0 ;  /* 0x00000654ff007816 */ /* 0x000fe40000000000 */
[-C--:B------:R-:W-:Y:S01]  /*79b0*/  ISETP.GE.AND P0, PT, R20, R3.reuse, PT ;  /* 0x000000031400720c */ /* 0x080fe20003f06270 */
[----:B------:R-:W-:Y:S01]  /*79c0*/  VIADD R20, R26, 0x40 ;  /* 0x000000401a147836 */ /* 0x000fe20000000000 */
[----:B0-----:R0:W-:Y:S01]  /*79d0*/  SYNCS.ARRIVE.TRANS64.RED.A1T0 RZ, [R0+URZ], RZ ;  /* 0x000000ff00ff79a7 */ /* 0x0011e2000810043f */
[----:B------:R0:W1:Y:S01]  /*79e0*/  SHFL.IDX PT, R19, R24, RZ, 0x181f ;  /* 0x00181fff18137589 */ /* 0x00006200000e0000 */
[----:B------:R-:W-:Y:S03]  /*79f0*/  BSSY B1, `(.L_x_215) ;  /* 0x000000d000017945 */ /* 0x000fe60003800000 */
[----:B------:R0:W2:Y:S01]  /*7a00*/  SHFL.IDX PT, R21, R25, RZ, 0x181f ;  /* 0x00181fff19157589 */ /* 0x0000a200000e0000 */
[----:B------:R-:W-:Y:S01]  /*7a10*/  ISETP.GE.AND P1, PT, R20, R3, PT ;  /* 0x000000031400720c */ /* 0x000fe20003f26270 */
[----:B------:R-:W-:-:S12]  /*7a20*/  @P2 BRA `(.L_x_216) ;  /* 0x0000000000242947 */ /* 0x000fd80003800000 */
[----:B------:R-:W-:Y:S02]  /*7a30*/  ULDC UR4, c[0x0][0xac8] ;  /* 0x0002b20000047ab9 */ /* 0x000fe40000000800 */
[----:B------:R-:W-:Y:S02]  /*7a40*/  ISETP.GE.AND P2, PT, R2, UR4, PT ;  /* 0x0000000402007c0c */ /* 0x000fe4000bf46270 */
[----:B------:R-:W-:-:S11]  /*7a50*/  ISETP.GE.AND P3, PT, R16, UR4, PT ;  /* 0x0000000410007c0c */ /* 0x000fd6000bf66270 */
[-C--:B-1----:R-:W-:Y:S02]  /*7a60*/  @!P2 LEA R18, P4, R2, R19.reuse, 0x1 ;  /* 0x000000130212a211 */ /* 0x082fe400078808ff */
[----:B------:R-:W-:Y:S02]  /*7a70*/  @!P3 LEA R20, P5, R16, R19, 0x1 ;  /* 0x000000131014b211 */ /* 0x000fe400078a08ff */
[-C--:B--2---:R-:W-:Y:S02]  /*7a80*/  @!P2 LEA.HI.X R19, R2, R21.reuse, R201, 0x1, P4 ;  /* 0x000000150213a211 */ /* 0x084fe400020f0cc9 */
[----:B------:R-:W-:-:S03]  /*7a90*/  @!P3 LEA.HI.X R21, R16, R21, R200, 0x1, P5 ;  /* 0x000000151015b211 */ /* 0x000fc600028f0cc8 */
[----:B-----5:R3:W-:Y:S04]  /*7aa0*/  @!P2 ST.E.128 desc[UR36][R18.64], R4 ;  /* 0x000000041200a985 */ /* 0x0207e8000c101d24 */
[----:B------:R3:W-:Y:S02]  /*7ab0*/  @!P3 ST.E.128 desc[UR36][R20.64], R32 ;  /* 0x000000201400b985 */ /* 0x0007e4000c101d24 */
.L_x_216:
[----:B------:R-:W-:Y:S05]  /*7ac0*/  BSYNC B1 ;  /* 0x0000000000017941 */ /* 0x000fea0003800000 */
.L_x_215:
[----:B---3-5:R3:W4:Y:S01]  /*7ad0*/  SHFL.IDX PT, R7, R25, 0x1, 0x181f ;  /* 0x00381f0019077f89 */ /* 0x02872200000e0000 */
[----:B------:R-:W-:Y:S03]  /*7ae0*/  BSSY B1, `(.L_x_217) ;  /* 0x000000c000017945 */ /* 0x000fe60003800000 */
[----:B------:R3:W0:Y:S01]  /*7af0*/  SHFL.IDX PT, R5, R24, 0x1, 0x181f ;  /* 0x00381f0018057f89 */ /* 0x00062200000e0000 */
[----:B------:R-:W-:Y:S05]  /*7b00*/  @P0 BRA `(.L_x_218) ;  /* 0x0000000000240947 */ /* 0x000fea0003800000 */
[----:B------:R-:W-:Y:S02]  /*7b10*/  ULDC UR4, c[0x0][0xac8] ;  /* 0x0002b20000047ab9 */ /* 0x000fe40000000800 */
[----:B------:R-:W-:Y:S02]  /*7b20*/  ISETP.GE.AND P3, PT, R2, UR4, PT ;  /* 0x0000000402007c0c */ /* 0x000fe4000bf66270 */
[----:B------:R-:W-:-:S11]  /*7b30*/  ISETP.GE.AND P4, PT, R16, UR4, PT ;  /* 0x0000000410007c0c */ /* 0x000fd6000bf86270 */
[-C--:B0-----:R-:W-:Y:S02]  /*7b40*/  @!P3 LEA R4, P0, R2, R5.reuse, 0x1 ;  /* 0x000000050204b211 */ /* 0x081fe400078008ff */
[----:B------:R-:W-:Y:S02]  /*7b50*/  @!P4 LEA R6, P2, R16, R5, 0x1 ;  /* 0x000000051006c211 */ /* 0x000fe400078408ff */
[-C--:B----4-:R-:W-:Y:S02]  /*7b60*/  @!P3 LEA.HI.X R5, R2, R7.reuse, R201, 0x1, P0 ;  /* 0x000000070205b211 */ /* 0x090fe400000f0cc9 */
[----:B------:R-:W-:-:S03]  /*7b70*/  @!P4 LEA.HI.X R7, R16, R7, R200, 0x1, P2 ;  /* 0x000000071007c211 */ /* 0x000fc600010f0cc8 */
[----:B------:R0:W-:Y:S04]  /*7b80*/  @!P3 ST.E.128 desc[UR36][R4.64], R8 ;  /* 0x000000080400b985 */ /* 0x0001e8000c101d24 */
[----:B------:R0:W-:Y:S02]  /*7b90*/  @!P4 ST.E.128 desc[UR36][R6.64], R36 ;  /* 0x000000240600c985 */ /* 0x0001e4000c101d24 */
.L_x_218:
[----:B------:R-:W-:Y:S05]  /*7ba0*/  BSYNC B1 ;  /* 0x0000000000017941 */ /* 0x000fea0003800000 */
.L_x_217:
[----:B0---4-:R0:W4:Y:S01]  /*7bb0*/  SHFL.IDX PT, R7, R25, 0x2, 0x181f ;  /* 0x00581f0019077f89 */ /* 0x01112200000e0000 */
        /* <DEDUP_REMOVED lines=12> */
.L_x_220:
[----:B------:R-:W-:Y:S05]  /*7c80*/  BSYNC B1 ;  /* 0x0000000000017941 */ /* 0x000fea0003800000 */
.L_x_219:
[----:B------:R-:W-:Y:S01]  /*7c90*/  VIADD R0, R26, 0x60 ;  /* 0x000000601a007836 */ /* 0x000fe20000000000 */
[----:B0--3--:R-:W0:Y:S04]  /*7ca0*/  SHFL.IDX PT, R25, R25, 0x3, 0x181f ;  /* 0x00781f0019197f89 */ /* 0x009e2800000e0000 */
[----:B------:R-:W-:Y:S01]  /*7cb0*/  ISETP.GE.AND P0, PT, R0, R3, PT ;  /* 0x000000030000720c */ /* 0x000fe20003f06270 */
[----:B----4-:R3:W4:-:S12]  /*7cc0*/  SHFL.IDX PT, R7, R24, 0x3, 0x181f ;  /* 0x00781f0018077f89 */ /* 0x01071800000e0000 */
[----:B---3--:R-:W-:Y:S05]  /*7cd0*/  @P0 BRA `(.L_x_221) ;  /* 0x00000018005c0947 */ /* 0x008fea0003800000 */
[----:B------:R-:W-:Y:S02]  /*7ce0*/  ULDC UR4, c[0x0][0xac8] ;  /* 0x0002b20000047ab9 */ /* 0x000fe40000000800 */
[----:B------:R-:W-:-:S13]  /*7cf0*/  ISETP.GE.AND P1, PT, R2, UR4, PT ;  /* 0x0000000402007c0c */ /* 0x000fda000bf26270 */
[----:B----4-:R-:W-:-:S04]  /*7d00*/  @!P1 LEA R4, P0, R2, R7, 0x1 ;  /* 0x0000000702049211 */ /* 0x010fc800078008ff */
[----:B0-----:R-:W-:Y:S02]  /*7d10*/  @!P1 LEA.HI.X R5, R2, R25, R201, 0x1, P0 ;  /* 0x0000001902059211 */ /* 0x001fe400000f0cc9 */
[----:B------:R-:W-:-:S03]  /*7d20*/  ISETP.GE.AND P0, PT, R16, UR4, PT ;  /* 0x0000000410007c0c */ /* 0x000fc6000bf06270 */
[----:B------:R3:W-:Y:S10]  /*7d30*/  @!P1 ST.E.128 desc[UR36][R4.64], R28 ;  /* 0x0000001c04009985 */ /* 0x0007f4000c101d24 */
[----:B------:R-:W-:Y:S05]  /*7d40*/  @P0 BRA `(.L_x_221) ;  /* 0x0000001800400947 */ /* 0x000fea0003800000 */
[----:B---3--:R-:W-:-:S04]  /*7d50*/  LEA R4, P0, R16, R7, 0x1 ;  /* 0x0000000710047211 */ /* 0x008fc800078008ff */
[----:B------:R-:W-:-:S05]  /*7d60*/  LEA.HI.X R5, R16, R25, R200, 0x1, P0 ;  /* 0x0000001910057211 */ /* 0x000fca00000f0cc8 */
[----:B------:R0:W-:Y:S01]  /*7d70*/  ST.E.128 desc[UR36][R4.64], R44 ;  /* 0x0000002c04007985 */ /* 0x0001e2000c101d24 */
[----:B------:R-:W-:Y:S05]  /*7d80*/  BRA `(.L_x_221) ;  /* 0x0000001800307947 */ /* 0x000fea0003800000 */
.L_x_214:
[----:B------:R-:W-:Y:S01]  /*7d90*/  ULDC.64 UR10, c[0x0][0xb08] ;  /* 0x0002c200000a7ab9 */ /* 0x000fe20000000a00 */
[----:B------:R-:W-:Y:S01]  /*7da0*/  R2UR UR14, R174 ;  /* 0x00000000ae0e72ca */ /* 0x000fe200000e0000 */
[----:B------:R-:W-:Y:S01]  /*7db0*/  UIMAD UR7, UR12, UR10, URZ ;  /* 0x0000000a0c0772a4 */ /* 0x000fe2000f8e023f */
[----:B0-----:R-:W0:Y:S01]  /*7dc0*/  @P1 LDC R4, c[0x0][0xbec] ;  /* 0x0002fb00ff041b82 */ /* 0x001e220000000800 */
[----:B------:R-:W-:Y:S01]  /*7dd0*/  UIMAD.WIDE.U32 UR8, UR4, UR10, URZ ;  /* 0x0000000a040872a5 */ /* 0x000fe2000f8e003f */
[----:B------:R-:W-:Y:S01]  /*7de0*/  R2UR UR13, R19 ;  /* 0x00000000130d72ca */ /* 0x000fe200000e0000 */
[----:B------:R-:W-:Y:S01]  /*7df0*/  UIMAD UR7, UR4, UR11, UR7 ;  /* 0x0000000b040772a4 */ /* 0x000fe2000f8e0207 */
[----:B------:R-:W-:Y:S01]  /*7e00*/  IMAD.MOV.U32 R3, RZ, RZ, R11 ;  /* 0x000000ffff037224 */ /* 0x000fe200078e000b */
[----:B------:R-:W-:Y:S01]  /*7e10*/  USHF.R.S32.HI UR4, URZ, 0x1f, UR61 ;  /* 0x0000001f3f047899 */ /* 0x000fe2000801143d */
[----:B------:R-:W-:Y:S01]  /*7e20*/  BSSY B1, `(.L_x_222) ;  /* 0x000006a000017945 */ /* 0x000fe20003800000 */
[----:B------:R-:W-:Y:S01]  /*7e30*/  UIADD3 UR9, UR9, UR7, URZ ;  /* 0x0000000709097290 */ /* 0x000fe2000fffe03f */
[----:B------:R-:W1:Y:S01]  /*7e40*/  @P1 LDC R5, c[0x0][0xbf0] ;  /* 0x0002fc00ff051b82 */ /* 0x000e620000000800 */
[----:B------:R-:W-:-:S02]  /*7e50*/  ULDC.64 UR10, c[0x0][0xb38] ;  /* 0x0002ce00000a7ab9 */ /* 0x000fc40000000a00 */
[----:B------:R-:W-:-:S04]  /*7e60*/  UIMAD.WIDE.U32 UR8, UR14, UR10, UR8 ;  /* 0x0000000a0e0872a5 */ /* 0x000fc8000f8e0008 */
[----:B------:R-:W-:-:S03]  /*7e70*/  UIMAD UR9, UR14, UR11, UR9 ;  /* 0x0000000b0e0972a4 */ /* 0x000fc6000f8e0209 */
[----:B------:R-:W-:Y:S02]  /*7e80*/  ULDC.64 UR10, c[0x0][0xb40] ;  /* 0x0002d000000a7ab9 */ /* 0x000fe40000000a00 */
[----:B------:R-:W-:Y:S02]  /*7e90*/  UIMAD UR4, UR4, UR10, URZ ;  /* 0x0000000a040472a4 */ /* 0x000fe4000f8e023f */
[----:B------:R-:W-:Y:S02]  /*7ea0*/  UIMAD.WIDE.U32 UR8, UR61, UR10, UR8 ;  /* 0x0000000a3d0872a5 */ /* 0x000fe4000f8e0008 */
[----:B------:R-:W-:Y:S01]  /*7eb0*/  UIMAD UR4, UR61, UR11, UR4 ;  /* 0x0000000b3d0472a4 */ /* 0x000fe2000f8e0204 */
[----:B0-----:R-:W-:Y:S02]  /*7ec0*/  @P1 IMAD.HI.U32 R4, R11, R4, RZ ;  /* 0x000000040b041227 */ /* 0x001fe400078e00ff */
[----:B------:R-:W-:Y:S01]  /*7ed0*/  ULDC.64 UR10, c[0x0][0xb48] ;  /* 0x0002d200000a7ab9 */ /* 0x000fe20000000a00 */
[----:B------:R-:W-:-:S02]  /*7ee0*/  UIADD3 UR9, UR9, UR4, URZ ;  /* 0x0000000409097290 */ /* 0x000fc4000fffe03f */
[----:B-1----:R-:W-:Y:S02]  /*7ef0*/  @P1 SHF.R.U32.HI R3, RZ, R5, R4 ;  /* 0x00000005ff031219 */ /* 0x002fe40000011604 */
[----:B------:R-:W-:Y:S02]  /*7f00*/  UIMAD.WIDE.U32 UR8, UR13, UR10, UR8 ;  /* 0x0000000a0d0872a5 */ /* 0x000fe4000f8e0008 */
[--C-:B------:R-:W-:Y:S02]  /*7f10*/  SHF.R.S32.HI R4, RZ, 0x1f, R3.reuse ;  /* 0x0000001fff047819 */ /* 0x100fe40000011403 */
[----:B------:R-:W-:Y:S01]  /*7f20*/  UIMAD UR4, UR13, UR11, UR9 ;  /* 0x0000000b0d0472a4 */ /* 0x000fe2000f8e0209 */
[----:B------:R-:W-:Y:S02]  /*7f30*/  IMAD.MOV R7, RZ, RZ, -R3 ;  /* 0x000000ffff077224 */ /* 0x000fe400078e0a03 */
[----:B------:R-:W-:Y:S01]  /*7f40*/  ULDC.64 UR10, c[0x0][0xb30] ;  /* 0x0002cc00000a7ab9 */ /* 0x000fe20000000a00 */
[----:B------:R-:W-:-:S02]  /*7f50*/  IMAD.U32 R5, RZ, RZ, UR9 ;  /* 0x00000009ff057e24 */ /* 0x000fc4000f8e00ff */
[----:B------:R-:W-:Y:S02]  /*7f60*/  IMAD R6, R4, UR10, RZ ;  /* 0x0000000a04067c24 */ /* 0x000fe4000f8e02ff */
[----:B------:R-:W-:Y:S02]  /*7f70*/  IMAD R7, R18, R7, R11 ;  /* 0x0000000712077224 */ /* 0x000fe400078e020b */
[----:B------:R-:W-:Y:S01]  /*7f80*/  IMAD.U32 R4, RZ, RZ, UR8 ;  /* 0x00000008ff047e24 */ /* 0x000fe2000f8e00ff */
[----:B------:R-:W-:Y:S01]  /*7f90*/  ULDC.64 UR8, c[0x0][0xb28] ;  /* 0x0002ca0000087ab9 */ /* 0x000fe20000000a00 */
[----:B------:R-:W-:Y:S02]  /*7fa0*/  IMAD.U32 R5, RZ, RZ, UR4 ;  /* 0x00000004ff057e24 */ /* 0x000fe4000f8e00ff */
[C---:B------:R-:W-:Y:S01]  /*7fb0*/  IMAD R9, R3.reuse, UR11, R6 ;  /* 0x0000000b03097c24 */ /* 0x040fe2000f8e0206 */
[----:B------:R-:W-:Y:S01]  /*7fc0*/  SHF.R.S32.HI R6, RZ, 0x1f, R7 ;  /* 0x0000001fff067819 */ /* 0x000fe20000011407 */
[----:B------:R-:W-:-:S04]  /*7fd0*/  IMAD.WIDE.U32 R4, R3, UR10, R4 ;  /* 0x0000000a03047c25 */ /* 0x000fc8000f8e0004 */
[----:B------:R-:W-:Y:S01]  /*7fe0*/  IMAD R6, R6, UR8, RZ ;  /* 0x0000000806067c24 */ /* 0x000fe2000f8e02ff */
[----:B------:R-:W-:-:S03]  /*7ff0*/  IADD3 R5, R5, R9, RZ ;  /* 0x0000000905057210 */ /* 0x000fc60007ffe0ff */
[C---:B------:R-:W-:Y:S02]  /*8000*/  IMAD R3, R7.reuse, UR9, R6 ;  /* 0x0000000907037c24 */ /* 0x040fe4000f8e0206 */
[----:B------:R-:W-:Y:S01]  /*8010*/  IMAD.WIDE.U32 R4, R7, UR8, R4 ;  /* 0x0000000807047c25 */ /* 0x000fe2000f8e0004 */
[----:B------:R-:W-:-:S03]  /*8020*/  ULDC.64 UR8, c[0x0][0xb00] ;  /* 0x0002c00000087ab9 */ /* 0x000fc60000000a00 */
[----:B------:R-:W-:Y:S01]  /*8030*/  VIADD R6, R0, 0x2a820 ;  /* 0x0002a82000067836 */ /* 0x000fe20000000000 */
[----:B------:R-:W-:Y:S01]  /*8040*/  LEA R0, P1, R4, UR8, 0x2 ;  /* 0x0000000804007c11 */ /* 0x000fe2000f8210ff */
[----:B------:R-:W-:-:S03]  /*8050*/  IMAD.IADD R3, R5, 0x1, R3 ;  /* 0x0000000105037824 */ /* 0x000fc600078e0203 */
[----:B------:R-:W-:Y:S02]  /*8060*/  PRMT R6, RZ, 0x654, R6 ;  /* 0x00000654ff067816 */ /* 0x000fe40000000006 */
[----:B------:R-:W-:Y:S02]  /*8070*/  LEA.HI.X R3, R4, UR9, R3, 0x2, P1 ;  /* 0x0000000904037c11 */ /* 0x000fe400088f1403 */
[----:B------:R0:W-:Y:S03]  /*8080*/  SYNCS.ARRIVE.TRANS64.RED.A1T0 RZ, [R6+URZ], RZ ;  /* 0x000000ff06ff79a7 */ /* 0x0001e6000810043f */
[----:B------:R1:W2:Y:S04]  /*8090*/  SHFL.IDX PT, R7, R3, RZ, 0x1c1f ;  /* 0x001c1fff03077589 */ /* 0x0002a800000e0000 */
[----:B0-----:R1:W0:Y:S01]  /*80a0*/  SHFL.IDX PT, R6, R0, RZ, 0x1c1f ;  /* 0x001c1fff00067589 */ /* 0x00122200000e0000 */
[----:B------:R-:W-:Y:S05]  /*80b0*/  @P2 BRA `(.L_x_223) ;  /* 0x0000000400002947 */ /* 0x000fea0003800000 */
[----:B------:R-:W-:Y:S02]  /*80c0*/  ULDC UR4, c[0x0][0xac8] ;  /* 0x0002b20000047ab9 */ /* 0x000fe40000000800 */
[----:B------:R-:W-:Y:S02]  /*80d0*/  ISETP.GE.AND P3, PT, R172, UR4, PT ;  /* 0x00000004ac007c0c */ /* 0x000fe4000bf66270 */
[----:B------:R-:W-:Y:S02]  /*80e0*/  ISETP.GE.AND P1, PT, R173, UR4, PT ;  /* 0x00000004ad007c0c */ /* 0x000fe4000bf26270 */
[----:B------:R-:W-:Y:S02]  /*80f0*/  ISETP.GE.AND P4, PT, R171, UR4, PT ;  /* 0x00000004ab007c0c */ /* 0x000fe4000bf86270 */
[----:B------:R-:W-:-:S07]  /*8100*/  ISETP.GE.AND P2, PT, R170, UR4, PT ;  /* 0x00000004aa007c0c */ /* 0x000fce000bf46270 */
[CC--:B0-----:R-:W-:Y:S02]  /*8110*/  @!P3 LEA R8, P5, R172.reuse, R6.reuse, 0x2 ;  /* 0x00000006ac08b211 */ /* 0x0c1fe400078a10ff */
[----:B--2---:R-:W-:Y:S02]  /*8120*/  @!P1 IMAD.WIDE R4, R173, 0x4, R6 ;  /* 0x00000004ad049825 */ /* 0x004fe400078e0206 */
[----:B------:R-:W-:Y:S02]  /*8130*/  @!P3 LEA.HI.X R9, R172, R7, R194, 0x2, P5 ;  /* 0x00000007ac09b211 */ /* 0x000fe400028f14c2 */
[-C--:B------:R-:W-:Y:S01]  /*8140*/  @!P4 LEA R10, P5, R171, R6.reuse, 0x2 ;  /* 0x00000006ab0ac211 */ /* 0x080fe200078a10ff */
[----:B------:R0:W-:Y:S01]  /*8150*/  @!P1 ST.E.64 desc[UR36][R4.64], R20 ;  /* 0x0000001404009985 */ /* 0x0001e2000c101b24 */
[----:B------:R-:W-:Y:S02]  /*8160*/  ISETP.GE.AND P1, PT, R169, UR4, PT ;  /* 0x00000004a9007c0c */ /* 0x000fe4000bf26270 */
[----:B------:R-:W-:Y:S01]  /*8170*/  @!P2 LEA R12, P6, R170, R6, 0x2 ;  /* 0x00000006aa0ca211 */ /* 0x000fe200078c10ff */
[----:B------:R2:W-:Y:S01]  /*8180*/  @!P3 ST.E.64 desc[UR36][R8.64], R88 ;  /* 0x000000580800b985 */ /* 0x0005e2000c101b24 */
[----:B------:R-:W-:-:S02]  /*8190*/  ISETP.GE.AND P3, PT, R168, UR4, PT ;  /* 0x00000004a8007c0c */ /* 0x000fc4000bf66270 */
[-C--:B------:R-:W-:Y:S02]  /*81a0*/  @!P4 LEA.HI.X R11, R171, R7.reuse, R193, 0x2, P5 ;  /* 0x00000007ab0bc211 */ /* 0x080fe400028f14c1 */
[----:B------:R-:W-:Y:S02]  /*81b0*/  @!P2 LEA.HI.X R13, R170, R7, R192, 0x2, P6 ;  /* 0x00000007aa0da211 */ /* 0x000fe400030f14c0 */
[----:B------:R-:W-:Y:S01]  /*81c0*/  ISETP.GE.AND P5, PT, R167, UR4, PT ;  /* 0x00000004a7007c0c */ /* 0x000fe2000bfa6270 */
[----:B------:R3:W-:Y:S02]  /*81d0*/  @!P4 ST.E.64 desc[UR36][R10.64], R90 ;  /* 0x0000005a0a00c985 */ /* 0x0007e4000c101b24 */
[----:B------:R-:W-:Y:S02]  /*81e0*/  @!P1 LEA R14, P4, R169, R6, 0x2 ;  /* 0x00000006a90e9211 */ /* 0x000fe400078810ff */
[----:B------:R4:W-:Y:S01]  /*81f0*/  @!P2 ST.E.64 desc[UR36][R12.64], R36 ;  /* 0x000000240c00a985 */ /* 0x0009e2000c101b24 */
[----:B------:R-:W-:-:S02]  /*8200*/  ISETP.GE.AND P2, PT, R166, UR4, PT ;  /* 0x00000004a6007c0c */ /* 0x000fc4000bf46270 */
[CC--:B0-----:R-:W-:Y:S02]  /*8210*/  @!P3 LEA R4, P6, R168.reuse, R6.reuse, 0x2 ;  /* 0x00000006a804b211 */ /* 0x0c1fe400078c10ff */
[-C--:B------:R-:W-:Y:S02]  /*8220*/  @!P1 LEA.HI.X R15, R169, R7.reuse, R191, 0x2, P4 ;  /* 0x00000007a90f9211 */ /* 0x080fe400020f14bf */
[----:B------:R-:W-:Y:S02]  /*8230*/  @!P3 LEA.HI.X R5, R168, R7, R190, 0x2, P6 ;  /* 0x00000007a805b211 */ /* 0x000fe400030f14be */
[----:B------:R-:W-:Y:S01]  /*8240*/  ISETP.GE.AND P4, PT, R165, UR4, PT ;  /* 0x00000004a5007c0c */ /* 0x000fe2000bf86270 */
[----:B------:R0:W-:Y:S01]  /*8250*/  @!P1 ST.E.64 desc[UR36][R14.64], R40 ;  /* 0x000000280e009985 */ /* 0x0001e2000c101b24 */
[----:B--2---:R-:W-:-:S03]  /*8260*/  @!P5 LEA R8, P1, R167, R6, 0x2 ;  /* 0x00000006a708d211 */ /* 0x004fc600078210ff */
[----:B------:R2:W-:Y:S01]  /*8270*/  @!P3 ST.E.64 desc[UR36][R4.64], R44 ;  /* 0x0000002c0400b985 */ /* 0x0005e2000c101b24 */
[-C--:B---3--:R-:W-:Y:S02]  /*8280*/  @!P2 LEA R10, P6, R166, R6.reuse, 0x2 ;  /* 0x00000006a60aa211 */ /* 0x088fe400078c10ff */
[----:B------:R-:W-:Y:S02]  /*8290*/  ISETP.GE.AND P3, PT, R164, UR4, PT ;  /* 0x00000004a4007c0c */ /* 0x000fe4000bf66270 */
[-C--:B------:R-:W-:Y:S02]  /*82a0*/  @!P5 LEA.HI.X R9, R167, R7.reuse, R189, 0x2, P1 ;  /* 0x00000007a709d211 */ /* 0x080fe400008f14bd */
[----:B------:R-:W-:Y:S02]  /*82b0*/  ISETP.GE.AND P1, PT, R163, UR4, PT ;  /* 0x00000004a3007c0c */ /* 0x000fe4000bf26270 */
[----:B------:R-:W-:Y:S01]  /*82c0*/  @!P2 LEA.HI.X R11, R166, R7, R188, 0x2, P6 ;  /* 0x00000007a60ba211 */ /* 0x000fe200030f14bc */
[----:B------:R3:W-:Y:S01]  /*82d0*/  @!P5 ST.E.64 desc[UR36][R8.64], R48 ;  /* 0x000000300800d985 */ /* 0x0007e2000c101b24 */
[----:B----4-:R-:W-:-:S03]  /*82e0*/  @!P4 LEA R12, P6, R165, R6, 0x2 ;  /* 0x00000006a50cc211 */ /* 0x010fc600078c10ff */
[----:B------:R4:W-:Y:S01]  /*82f0*/  @!P2 ST.E.64 desc[UR36][R10.64], R52 ;  /* 0x000000340a00a985 */ /* 0x0009e2000c101b24 */
[----:B------:R-:W-:Y:S02]  /*8300*/  ISETP.GE.AND P2, PT, R162, UR4, PT ;  /* 0x00000004a2007c0c */ /* 0x000fe4000bf46270 */
[-C--:B------:R-:W-:Y:S02]  /*8310*/  @!P4 LEA.HI.X R13, R165, R7.reuse, R187, 0x2, P6 ;  /* 0x00000007a50dc211 */ /* 0x080fe400030f14bb */
[CC--:B0-----:R-:W-:Y:S02]  /*8320*/  @!P3 LEA R14, P5, R164.reuse, R6.reuse, 0x2 ;  /* 0x00000006a40eb211 */ /* 0x0c1fe400078a10ff */
[----:B--2---:R-:W-:Y:S01]  /*8330*/  @!P1 LEA R4, P6, R163, R6, 0x2 ;  /* 0x00000006a3049211 */ /* 0x004fe200078c10ff */
[----:B------:R0:W-:Y:S01]  /*8340*/  @!P4 ST.E.64 desc[UR36][R12.64], R56 ;  /* 0x000000380c00c985 */ /* 0x0001e2000c101b24 */
[----:B------:R-:W-:Y:S02]  /*8350*/  @!P3 LEA.HI.X R15, R164, R7, R186, 0x2, P5 ;  /* 0x00000007a40fb211 */ /* 0x000fe400028f14ba */
[----:B------:R-:W-:-:S02]  /*8360*/  ISETP.GE.AND P4, PT, R161, UR4, PT ;  /* 0x00000004a1007c0c */ /* 0x000fc4000bf86270 */
[-C--:B------:R-:W-:Y:S01]  /*8370*/  @!P1 LEA.HI.X R5, R163, R7.reuse, R185, 0x2, P6 ;  /* 0x00000007a3059211 */ /* 0x080fe200030f14b9 */
[----:B------:R2:W-:Y:S01]  /*8380*/  @!P3 ST.E.64 desc[UR36][R14.64], R60 ;  /* 0x0000003c0e00b985 */ /* 0x0005e2000c101b24 */
[----:B------:R-:W-:Y:S02]  /*8390*/  ISETP.GE.AND P5, PT, R160, UR4, PT ;  /* 0x00000004a0007c0c */ /* 0x000fe4000bfa6270 */
[----:B---3--:R-:W-:Y:S01]  /*83a0*/  @!P2 LEA R8, P6, R162, R6, 0x2 ;  /* 0x00000006a208a211 */ /* 0x008fe200078c10ff */
[----:B------:R3:W-:Y:S01]  /*83b0*/  @!P1 ST.E.64 desc[UR36][R4.64], R64 ;  /* 0x0000004004009985 */ /* 0x0007e2000c101b24 */
[----:B------:R-:W-:Y:S02]  /*83c0*/  ISETP.GE.AND P3, PT, R23, UR4, PT ;  /* 0x0000000417007c0c */ /* 0x000fe4000bf66270 */
[----:B------:R-:W-:Y:S02]  /*83d0*/  ISETP.GE.AND P1, PT, R22, UR4, PT ;  /* 0x0000000416007c0c */ /* 0x000fe4000bf26270 */
[----:B------:R-:W-:-:S02]  /*83e0*/  @!P2 LEA.HI.X R9, R162, R7, R184, 0x2, P6 ;  /* 0x00000007a209a211 */ /* 0x000fc400030f14b8 */
[----:B----4-:R-:W-:-:S03]  /*83f0*/  @!P4 LEA R10, P6, R161, R6, 0x2 ;  /* 0x00000006a10ac211 */ /* 0x010fc600078c10ff */
[----:B------:R3:W-:Y:S01]  /*8400*/  @!P2 ST.E.64 desc[UR36][R8.64], R68 ;  /* 0x000000440800a985 */ /* 0x0007e2000c101b24 */
[CC--:B0-----:R-:W-:Y:S02]  /*8410*/  @!P5 LEA R12, P2, R160.reuse, R6.reuse, 0x2 ;  /* 0x00000006a00cd211 */ /* 0x0c1fe400078410ff */
[-C--:B------:R-:W-:Y:S02]  /*8420*/  @!P4 LEA.HI.X R11, R161, R7.reuse, R183, 0x2, P6 ;  /* 0x00000007a10bc211 */ /* 0x080fe400030f14b7 */
[CC--:B--2---:R-:W-:Y:S02]  /*8430*/  @!P3 LEA R14, P6, R23.reuse, R6.reuse, 0x2 ;  /* 0x00000006170eb211 */ /* 0x0c4fe400078c10ff */
[-C--:B------:R-:W-:Y:S01]  /*8440*/  @!P5 LEA.HI.X R13, R160, R7.reuse, R182, 0x2, P2 ;  /* 0x00000007a00dd211 */ /* 0x080fe200010f14b6 */
[----:B------:R3:W-:Y:S01]  /*8450*/  @!P4 ST.E.64 desc[UR36][R10.64], R72 ;  /* 0x000000480a00c985 */ /* 0x0007e2000c101b24 */
[C---:B------:R-:W-:Y:S02]  /*8460*/  @!P1 LEA R6, P2, R22.reuse, R6, 0x2 ;  /* 0x0000000616069211 */ /* 0x040fe400078410ff */
[-C--:B------:R-:W-:Y:S01]  /*8470*/  @!P3 LEA.HI.X R15, R23, R7.reuse, R181, 0x2, P6 ;  /* 0x00000007170fb211 */ /* 0x080fe200030f14b5 */
[----:B------:R3:W-:Y:S01]  /*8480*/  @!P5 ST.E.64 desc[UR36][R12.64], R76 ;  /* 0x0000004c0c00d985 */ /* 0x0007e2000c101b24 */
[----:B------:R-:W-:-:S03]  /*8490*/  @!P1 LEA.HI.X R7, R22, R7, R180, 0x2, P2 ;  /* 0x0000000716079211 */ /* 0x000fc600010f14b4 */
[----:B------:R3:W-:Y:S04]  /*84a0*/  @!P3 ST.E.64 desc[UR36][R14.64], R80 ;  /* 0x000000500e00b985 */ /* 0x0007e8000c101b24 */
[----:B------:R3:W-:Y:S02]  /*84b0*/  @!P1 ST.E.64 desc[UR36][R6.64], R84 ;  /* 0x0000005406009985 */ /* 0x0007e4000c101b24 */
.L_x_223:
[----:B------:R-:W-:Y:S05]  /*84c0*/  BSYNC B1 ;  /* 0x0000000000017941 */ /* 0x000fea0003800000 */
.L_x_222:
[----:B--23--:R2:W3:Y:S04]  /*84d0*/  SHFL.IDX PT, R7, R3, 0x1, 0x1c1f ;  /* 0x003c1f0003077f89 */ /* 0x00c4e800000e0000 */
[----:B0-----:R2:W0:Y:S01]  /*84e0*/  SHFL.IDX PT, R6, R0, 0x1, 0x1c1f ;  /* 0x003c1f0000067f89 */ /* 0x00142200000e0000 */
[----:B------:R-:W-:Y:S05]  /*84f0*/  @P0 BRA `(.L_x_221) ;  /* 0x0000001000540947 */ /* 0x000fea0003800000 */
[----:B------:R-:W-:Y:S02]  /*8500*/  ULDC UR4, c[0x0][0xac8] ;  /* 0x0002b20000047ab9 */ /* 0x000fe40000000800 */
[----:B------:R-:W-:Y:S02]  /*8510*/  ISETP.GE.AND P1, PT, R172, UR4, PT ;  /* 0x00000004ac007c0c */ /* 0x000fe4000bf26270 */
[----:B------:R-:W-:Y:S02]  /*8520*/  ISETP.GE.AND P0, PT, R171, UR4, PT ;  /* 0x00000004ab007c0c */ /* 0x000fe4000bf06270 */
[----:B------:R-:W-:Y:S02]  /*8530*/  ISETP.GE.AND P2, PT, R173, UR4, PT ;  /* 0x00000004ad007c0c */ /* 0x000fe4000bf46270 */
[----:B------:R-:W-:Y:S02]  /*8540*/  ISETP.GE.AND P4, PT, R169, UR4, PT ;  /* 0x00000004a9007c0c */ /* 0x000fe4000bf86270 */
[----:B------:R-:W-:-:S05]  /*8550*/  ISETP.GE.AND P3, PT, R170, UR4, PT ;  /* 0x00000004aa007c0c */ /* 0x000fca000bf66270 */
[CC--:B0-----:R-:W-:Y:S02]  /*8560*/  @!P1 LEA R8, P5, R172.reuse, R6.reuse, 0x2 ;  /* 0x00000006ac089211 */ /* 0x0c1fe400078a10ff */
[-C--:B------:R-:W-:Y:S02]  /*8570*/  @!P0 LEA R10, P6, R171, R6.reuse, 0x2 ;  /* 0x00000006ab0a8211 */ /* 0x080fe400078c10ff */
[-C--:B---3--:R-:W-:Y:S01]  /*8580*/  @!P1 LEA.HI.X R9, R172, R7.reuse, R194, 0x2, P5 ;  /* 0x00000007ac099211 */ /* 0x088fe200028f14c2 */
[----:B------:R-:W-:Y:S01]  /*8590*/  @!P2 IMAD.WIDE R4, R173, 0x4, R6 ;  /* 0x00000004ad04a825 */ /* 0x000fe200078e0206 */
[----:B------:R-:W-:Y:S02]  /*85a0*/  ISETP.GE.AND P5, PT, R168, UR4, PT ;  /* 0x00000004a8007c0c */ /* 0x000fe4000bfa6270 */
[----:B------:R-:W-:Y:S02]  /*85b0*/  @!P0 LEA.HI.X R11, R171, R7, R193, 0x2, P6 ;  /* 0x00000007ab0b8211 */ /* 0x000fe400030f14c1 */
[----:B------:R0:W-:Y:S01]  /*85c0*/  @!P2 ST.E.64 desc[UR36][R4.64], R92 ;  /* 0x0000005c0400a985 */ /* 0x0001e2000c101b24 */
[----:B------:R-:W-:-:S02]  /*85d0*/  @!P4 LEA R14, P2, R169, R6, 0x2 ;  /* 0x00000006a90ec211 */ /* 0x000fc400078410ff */
[----:B------:R-:W-:Y:S01]  /*85e0*/  @!P3 LEA R12, P6, R170, R6, 0x2 ;  /* 0x00000006aa0cb211 */ /* 0x000fe200078c10ff */
[----:B------:R-:W-:Y:S01]  /*85f0*/  @!P1 ST.E.64 desc[UR36][R8.64], R94 ;  /* 0x0000005e08009985 */ /* 0x000fe2000c101b24 */
[----:B------:R-:W-:Y:S02]  /*8600*/  ISETP.GE.AND P1, PT, R166, UR4, PT ;  /* 0x00000004a6007c0c */ /* 0x000fe4000bf26270 */
[-C--:B------:R-:W-:Y:S01]  /*8610*/  @!P4 LEA.HI.X R15, R169, R7.reuse, R191, 0x2, P2 ;  /* 0x00000007a90fc211 */ /* 0x080fe200010f14bf */
[----:B------:R3:W-:Y:S01]  /*8620*/  @!P0 ST.E.64 desc[UR36][R10.64], R96 ;  /* 0x000000600a008985 */ /* 0x0007e2000c101b24 */
[----:B------:R-:W-:Y:S02]  /*8630*/  ISETP.GE.AND P0, PT, R167, UR4, PT ;  /* 0x00000004a7007c0c */ /* 0x000fe4000bf06270 */
[----:B------:R-:W-:Y:S02]  /*8640*/  ISETP.GE.AND P2, PT, R165, UR4, PT ;  /* 0x00000004a5007c0c */ /* 0x000fe4000bf46270 */
[----:B------:R-:W-:-:S02]  /*8650*/  @!P3 LEA.HI.X R13, R170, R7, R192, 0x2, P6 ;  /* 0x00000007aa0db211 */ /* 0x000fc400030f14c0 */
[----:B------:R-:W-:-:S03]  /*8660*/  @!P5 LEA R18, P6, R168, R6, 0x2 ;  /* 0x00000006a812d211 */ /* 0x000fc600078c10ff */
[----:B------:R4:W-:Y:S01]  /*8670*/  @!P3 ST.E.64 desc[UR36][R12.64], R38 ;  /* 0x000000260c00b985 */ /* 0x0009e2000c101b24 */
[-C--:B------:R-:W-:Y:S02]  /*8680*/  @!P5 LEA.HI.X R19, R168, R7.reuse, R190, 0x2, P6 ;  /* 0x00000007a813d211 */ /* 0x080fe400030f14be */
[----:B------:R-:W-:Y:S01]  /*8690*/  ISETP.GE.AND P3, PT, R164, UR4, PT ;  /* 0x00000004a4007c0c */ /* 0x000fe2000bf66270 */
[----:B------:R5:W-:Y:S01]  /*86a0*/  @!P4 ST.E.64 desc[UR36][R14.64], R42 ;  /* 0x0000002a0e00c985 */ /* 0x000be2000c101b24 */
[-C--:B0-----:R-:W-:Y:S02]  /*86b0*/  @!P0 LEA R4, P4, R167, R6.reuse, 0x2 ;  /* 0x00000006a7048211 */ /* 0x081fe400078810ff */
[-C--:B---3--:R-:W-:Y:S01]  /*86c0*/  @!P2 LEA R10, P6, R165, R6.reuse, 0x2 ;  /* 0x00000006a50aa211 */ /* 0x088fe200078c10ff */
[----:B------:R-:W-:Y:S01]  /*86d0*/  @!P5 ST.E.64 desc[UR36][R18.64], R46 ;  /* 0x0000002e1200d985 */ /* 0x000fe2000c101b24 */
[----:B------:R-:W-:Y:S02]  /*86e0*/  @!P1 LEA R8, P5, R166, R6, 0x2 ;  /* 0x00000006a6089211 */ /* 0x000fe400078a10ff */
[----:B------:R-:W-:-:S02]  /*86f0*/  @!P0 LEA.HI.X R5, R167, R7, R189, 0x2, P4 ;  /* 0x00000007a7058211 */ /* 0x000fc400020f14bd */
[-C--:B------:R-:W-:Y:S02]  /*8700*/  @!P1 LEA.HI.X R9, R166, R7.reuse, R188, 0x2, P5 ;  /* 0x00000007a6099211 */ /* 0x080fe400028f14bc */
[----:B------:R-:W-:Y:S01]  /*8710*/  ISETP.GE.AND P4, PT, R163, UR4, PT ;  /* 0x00000004a3007c0c */ /* 0x000fe2000bf86270 */
[----:B------:R-:W-:Y:S01]  /*8720*/  @!P0 ST.E.64 desc[UR36][R4.64], R50 ;  /* 0x0000003204008985 */ /* 0x000fe2000c101b24 */
[----:B------:R-:W-:Y:S02]  /*8730*/  @!P2 LEA.HI.X R11, R165, R7, R187, 0x2, P6 ;  /* 0x00000007a50ba211 */ /* 0x000fe400030f14bb */
[----:B----4-:R-:W-:Y:S01]  /*8740*/  @!P3 LEA R12, P5, R164, R6, 0x2 ;  /* 0x00000006a40cb211 */ /* 0x010fe200078a10ff */
[----:B------:R0:W-:Y:S01]  /*8750*/  @!P1 ST.E.64 desc[UR36][R8.64], R54 ;  /* 0x0000003608009985 */ /* 0x0001e2000c101b24 */
[----:B------:R-:W-:Y:S02]  /*8760*/  ISETP.GE.AND P1, PT, R161, UR4, PT ;  /* 0x00000004a1007c0c */ /* 0x000fe4000bf26270 */
[----:B------:R-:W-:Y:S01]  /*8770*/  ISETP.GE.AND P0, PT, R160, UR4, PT ;  /* 0x00000004a0007c0c */ /* 0x000fe2000bf06270 */
[----:B------:R3:W-:Y:S01]  /*8780*/  @!P2 ST.E.64 desc[UR36][R10.64], R58 ;  /* 0x0000003a0a00a985 */ /* 0x0007e2000c101b24 */
[----:B------:R-:W-:-:S02]  /*8790*/  ISETP.GE.AND P2, PT, R162, UR4, PT ;  /* 0x00000004a2007c0c */ /* 0x000fc4000bf46270 */
[-C--:B------:R-:W-:Y:S02]  /*87a0*/  @!P3 LEA.HI.X R13, R164, R7.reuse, R186, 0x2, P5 ;  /* 0x00000007a40db211 */ /* 0x080fe400028f14ba */
[----:B------:R-:W-:Y:S02]  /*87b0*/  ISETP.GE.AND P5, PT, R23, UR4, PT ;  /* 0x0000000417007c0c */ /* 0x000fe4000bfa6270 */
[CC--:B-----5:R-:W-:Y:S01]  /*87c0*/  @!P4 LEA R14, P6, R163.reuse, R6.reuse, 0x2 ;  /* 0x00000006a30ec211 */ /* 0x0e0fe200078c10ff */
[----:B------:R4:W-:Y:S03]  /*87d0*/  @!P3 ST.E.64 desc[UR36][R12.64], R62 ;  /* 0x0000003e0c00b985 */ /* 0x0009e6000c101b24 */
[----:B------:R-:W-:Y:S02]  /*87e0*/  @!P4 LEA.HI.X R15, R163, R7, R185, 0x2, P6 ;  /* 0x00000007a30fc211 */ /* 0x000fe400030f14b9 */
[----:B0-----:R-:W-:-:S02]  /*87f0*/  @!P1 LEA R8, P6, R161, R6, 0x2 ;  /* 0x00000006a1089211 */ /* 0x001fc400078c10ff */
[-C--:B------:R-:W-:Y:S01]  /*8800*/  @!P2 LEA R4, P3, R162, R6.reuse, 0x2 ;  /* 0x00000006a204a211 */ /* 0x080fe200078610ff */
[----:B------:R4:W-:Y:S01]  /*8810*/  @!P4 ST.E.64 desc[UR36][R14.64], R66 ;  /* 0x000000420e00c985 */ /* 0x0009e2000c101b24 */
[-C--:B---3--:R-:W-:Y:S02]  /*8820*/  @!P0 LEA R10, P4, R160, R6.reuse, 0x2 ;  /* 0x00000006a00a8211 */ /* 0x088fe400078810ff */
[-C--:B------:R-:W-:Y:S02]  /*8830*/  @!P2 LEA.HI.X R5, R162, R7.reuse, R184, 0x2, P3 ;  /* 0x00000007a205a211 */ /* 0x080fe400018f14b8 */
[----:B------:R-:W-:Y:S02]  /*8840*/  @!P5 LEA R18, P3, R23, R6, 0x2 ;  /* 0x000000061712d211 */ /* 0x000fe400078610ff */
[-C--:B------:R-:W-:Y:S01]  /*8850*/  @!P1 LEA.HI.X R9, R161, R7.reuse, R183, 0x2, P6 ;  /* 0x00000007a1099211 */ /* 0x080fe200030f14b7 */
[----:B------:R4:W-:Y:S01]  /*8860*/  @!P2 ST.E.64 desc[UR36][R4.64], R70 ;  /* 0x000000460400a985 */ /* 0x0009e2000c101b24 */
[----:B------:R-:W-:-:S02]  /*8870*/  @!P0 LEA.HI.X R11, R160, R7, R182, 0x2, P4 ;  /* 0x00000007a00b8211 */ /* 0x000fc400020f14b6 */
[----:B------:R-:W-:Y:S01]  /*8880*/  @!P5 LEA.HI.X R19, R23, R7, R181, 0x2, P3 ;  /* 0x000000071713d211 */ /* 0x000fe200018f14b5 */
[----:B------:R4:W-:Y:S04]  /*8890*/  @!P1 ST.E.64 desc[UR36][R8.64], R74 ;  /* 0x0000004a08009985 */ /* 0x0009e8000c101b24 */
[----:B------:R4:W-:Y:S01]  /*88a0*/  @!P0 ST.E.64 desc[UR36][R10.64], R78 ;  /* 0x0000004e0a008985 */ /* 0x0009e2000c101b24 */
[----:B------:R-:W-:-:S03]  /*88b0*/  ISETP.GE.AND P0, PT, R22, UR4, PT ;  /* 0x0000000416007c0c */ /* 0x000fc6000bf06270 */
[----:B------:R4:W-:Y:S10]  /*88c0*/  @!P5 ST.E.64 desc[UR36][R18.64], R82 ;  /* 0x000000521200d985 */ /* 0x0009f4000c101b24 */
[----:B------:R-:W-:Y:S05]  /*88d0*/  @P0 BRA `(.L_x_221) ;  /* 0x0000000c005c0947 */ /* 0x000fea0003800000 */
[----:B----4-:R-:W-:-:S04]  /*88e0*/  LEA R4, P0, R22, R6, 0x2 ;  /* 0x0000000616047211 */ /* 0x010fc800078010ff */
[----:B------:R-:W-:-:S05]  /*88f0*/  LEA.HI.X R5, R22, R7, R180, 0x2, P0 ;  /* 0x0000000716057211 */ /* 0x000fca00000f14b4 */
[----:B------:R0:W-:Y:S01]  /*8900*/  ST.E.64 desc[UR36][R4.64], R86 ;  /* 0x0000005604007985 */ /* 0x0001e2000c101b24 */
[----:B------:R-:W-:Y:S05]  /*8910*/  BRA `(.L_x_221) ;  /* 0x0000000c004c7947 */ /* 0x000fea0003800000 */
.L_x_212:
[----:B------:R-:W-:Y:S01]  /*8920*/  ULDC.64 UR8, c[0x0][0xc00] ;  /* 0x0003000000087ab9 */ /* 0x000fe20000000a00 */
[----:B------:R-:W-:Y:S01]  /*8930*/  R2UR UR4, R177 ;  /* 0x00000000b10472ca */ /* 0x000fe200000e0000 */
[----:B------:R-:W-:Y:S01]  /*8940*/  UISETP.NE.U32.AND UP0, UPT, UR8, URZ, UPT ;  /* 0x0000003f0800728c */ /* 0x000fe2000bf05070 */
[----:B------:R-:W-:-:S03]  /*8950*/  R2UR UR7, R18 ;  /* 0x00000000120772ca */ /* 0x000fc600000e0000 */
[----:B------:R-:W-:-:S03]  /*8960*/  UISETP.NE.AND.EX UP0, UPT, UR9, URZ, UPT, UP0 ;  /* 0x0000003f0900728c */ /* 0x000fc6000bf05300 */
[----:B------:R-:W-:Y:S02]  /*8970*/  ULDC.64 UR8, c[0x0][0xc00] ;  /* 0x0003000000087ab9 */ /* 0x000fe40000000a00 */
[----:B------:R-:W-:Y:S01]  /*8980*/  UIMAD.WIDE UR8, UR61, 0x4, UR8 ;  /* 0x000000043d0878a5 */ /* 0x000fe2000f8e0208 */
[----:B------:R-:W-:-:S05]  /*8990*/  PLOP3.LUT P1, PT, PT, PT, UP0, 0x80, 0x0 ;  /* 0x000000000000781c */ /* 0x000fca0003f2f008 */
[----:B------:R-:W-:Y:S02]  /*89a0*/  IMAD.U32 R4, RZ, RZ, UR8 ;  /* 0x00000008ff047e24 */ /* 0x000fe4000f8e00ff */
[----:B------:R-:W-:Y:S01]  /*89b0*/  IMAD.U32 R5, RZ, RZ, UR9 ;  /* 0x00000009ff057e24 */ /* 0x000fe2000f8e00ff */
[----:B------:R-:W-:Y:S02]  /*89c0*/  ULDC.64 UR8, c[0x0][0xc08] ;  /* 0x0003020000087ab9 */ /* 0x000fe40000000a00 */
[----:B------:R-:W-:-:S03]  /*89d0*/  UISETP.NE.U32.AND UP1, UPT, UR8, URZ, UPT ;  /* 0x0000003f0800728c */ /* 0x000fc6000bf25070 */
[----:B------:R-:W2:Y:S01]  /*89e0*/  @P1 LDG.E R3, desc[UR36][R4.64] ;  /* 0x0000002404031981 */ /* 0x000ea2000c1e1900 */
[----:B------:R-:W-:-:S06]  /*89f0*/  UISETP.NE.AND.EX UP1, UPT, UR9, URZ, UPT, UP1 ;  /* 0x0000003f0900728c */ /* 0x000fcc000bf25310 */
[----:B------:R-:W-:-:S05]  /*8a00*/  PLOP3.LUT P2, PT, PT, PT, UP1, 0x80, 0x0 ;  /* 0x000000000000781c */ /* 0x000fca0003f4f018 */
[----:B------:R-:W-:-:S04]  /*8a10*/  @UP1 ULEA UR8, UP2, UR61, UR8, 0x2 ;  /* 0x000000083d081291 */ /* 0x000fc8000f84103f */
[----:B------:R-:W-:Y:S02]  /*8a20*/  @UP1 ULEA.HI.X UR9, UR61, UR9, UR4, 0x2, UP2 ;  /* 0x000000093d091291 */ /* 0x000fe400090f1404 */
[----:B------:R-:W-:Y:S01]  /*8a30*/  IMAD.U32 R6, RZ, RZ, UR8 ;  /* 0x00000008ff067e24 */ /* 0x000fe2000f8e00ff */
[----:B------:R-:W-:Y:S02]  /*8a40*/  ULDC UR4, c[0x0][0xa88] ;  /* 0x0002a20000047ab9 */ /* 0x000fe40000000800 */
[----:B------:R-:W-:Y:S02]  /*8a50*/  IMAD.U32 R0, RZ, RZ, UR4 ;  /* 0x00000004ff007e24 */ /* 0x000fe4000f8e00ff */
[----:B------:R-:W-:-:S05]  /*8a60*/  IMAD.U32 R7, RZ, RZ, UR9 ;  /* 0x00000009ff077e24 */ /* 0x000fca000f8e00ff */
[----:B------:R0:W5:Y:S01]  /*8a70*/  @P2 LDG.E R0, desc[UR36][R6.64] ;  /* 0x0000002406002981 */ /* 0x000162000c1e1900 */
[----:B------:R-:W-:Y:S01]  /*8a80*/  UMOV UR4, URZ ;  /* 0x0000003f00047c82 */ /* 0x000fe20008000000 */
[----:B------:R-:W-:Y:S01]  /*8a90*/  UISETP.NE.AND UP1, UPT, UR7, URZ, UPT ;  /* 0x0000003f0700728c */ /* 0x000fe2000bf25270 */
[----:B------:R-:W-:-:S10]  /*8aa0*/  ISETP.GT.AND P0, PT, R202, 0x7f, PT ;  /* 0x0000007fca00780c */ /* 0x000fd40003f04270 */
[----:B------:R-:W-:Y:S02]  /*8ab0*/  @!UP1 ULDC UR7, c[0x0][0xad4] ;  /* 0x0002b50000079ab9 */ /* 0x000fe40000000800 */
[----:B------:R-:W-:Y:S01]  /*8ac0*/  IMAD.U32 R18, RZ, RZ, UR7 ;  /* 0x00000007ff127e24 */ /* 0x000fe2000f8e00ff */
[----:B--2---:R-:W-:-:S13]  /*8ad0*/  @P1 R2UR UR4, R3 ;  /* 0x00000000030412ca */ /* 0x004fda00000e0000 */
[----:B------:R-:W-:Y:S01]  /*8ae0*/  USHF.R.S32.HI UR19, URZ, 0x1f, UR4 ;  /* 0x0000001f3f137899 */ /* 0x000fe20008011404 */
[----:B0-----:R-:W-:Y:S11]  /*8af0*/  @P2 BRA `(.L_x_224) ;  /* 0x0000000000102947 */ /* 0x001ff60003800000 */
[----:B------:R-:W-:Y:S05]  /*8b00*/  @!P1 BRA `(.L_x_224) ;  /* 0x00000000000c9947 */ /* 0x000fea0003800000 */
[----:B------:R-:W2:Y:S04]  /*8b10*/  LDG.E R3, desc[UR36][R4.64] ;  /* 0x0000002404037981 */ /* 0x000ea8000c1e1900 */
[----:B-----5:R-:W2:Y:S02]  /*8b20*/  LDG.E R0, desc[UR36][R4.64+0x4] ;  /* 0x0000042404007981 */ /* 0x020ea4000c1e1900 */
[----:B--2---:R-:W-:-:S07]  /*8b30*/  IMAD.IADD R0, R0, 0x1, -R3 ;  /* 0x0000000100007824 */ /* 0x004fce00078e0a03 */
.L_x_224:
[----:B------:R-:W-:Y:S01]  /*8b40*/  R2UR UR7, R177 ;  /* 0x00000000b10772ca */ /* 0x000fe200000e0000 */
[----:B------:R-:W-:Y:S01]  /*8b50*/  USEL UR61, UR61, URZ, !UP0 ;  /* 0x0000003f3d3d7287 */ /* 0x000fe2000c000000 */
[----:B------:R-:W-:Y:S11]  /*8b60*/  BSSY B1, `(.L_x_225) ;  /* 0x000003d000017945 */ /* 0x000ff60003800000 */
[----:B------:R-:W-:Y:S01]  /*8b70*/  USEL UR7, UR7, URZ, !UP0 ;  /* 0x0000003f07077287 */ /* 0x000fe2000c000000 */
[----:B------:R-:W-:Y:S11]  /*8b80*/  @P0 BRA `(.L_x_226) ;  /* 0x0000000000e80947 */ /* 0x000ff60003800000 */
[----:B------:R-:W0:Y:S01]  /*8b90*/  S2R R4, SR_TID.X ;  /* 0x0000000000047919 */ /* 0x000e220000002100 */
[----:B------:R-:W1:Y:S01]  /*8ba0*/  LDC R9, c[0x0][0xbe8] ;  /* 0x0002fa00ff097b82 */ /* 0x000e620000000800 */
[----:B------:R-:W-:-:S13]  /*8bb0*/  R2UR UR8, R175 ;  /* 0x00000000af0872ca */ /* 0x000fda00000e0000 */
[----:B------:R-:W-:-:S05]  /*8bc0*/  IMAD.U32 R3, RZ, RZ, UR8 ;  /* 0x00000008ff037e24 */ /* 0x000fca000f8e00ff */
[----:B0-----:R-:W-:Y:S01]  /*8bd0*/  LEA R3, R3, R4, 0x7 ;  /* 0x0000000403037211 */ /* 0x001fe200078e38ff */
[----:B-1---5:R-:W-:-:S04]  /*8be0*/  IMAD R4, R0, R9, RZ ;  /* 0x0000000900047224 */ /* 0x022fc800078e02ff */
[----:B------:R-:W-:-:S05]  /*8bf0*/  VIADD R6, R3, 0xffffff80 ;  /* 0xffffff8003067836 */ /* 0x000fca0000000000 */
[----:B------:R-:W-:-:S13]  /*8c00*/  ISETP.GE.AND P0, PT, R6, R4, PT ;  /* 0x000000040600720c */ /* 0x000fda0003f06270 */
[----:B------:R-:W-:Y:S05]  /*8c10*/  @P0 BRA `(.L_x_226) ;  /* 0x0000000000c40947 */ /* 0x000fea0003800000 */
[----:B------:R-:W-:Y:S01]  /*8c20*/  ISETP.NE.AND P0, PT, R9, 0x1, PT ;  /* 0x000000010900780c */ /* 0x000fe20003f05270 */
[----:B------:R-:W-:Y:S01]  /*8c30*/  UMOV UR17, 0x9b8 ;  /* 0x000009b800117882 */ /* 0x000fe20000000000 */
[----:B------:R-:W-:Y:S02]  /*8c40*/  R2UR UR9, R18 ;  /* 0x00000000120972ca */ /* 0x000fe400000e0000 */
[----:B------:R-:W-:Y:S02]  /*8c50*/  R2UR UR8, R19 ;  /* 0x00000000130872ca */ /* 0x000fe400000e0000 */
[----:B------:R-:W-:-:S07]  /*8c60*/  R2UR UR18, R174 ;  /* 0x00000000ae1272ca */ /* 0x000fce00000e0000 */
[----:B------:R-:W0:Y:S02]  /*8c70*/  @P0 LDC R3, c[0x0][0xbec] ;  /* 0x0002fb00ff030b82 */ /* 0x000e240000000800 */
[----:B------:R-:W-:-:S04]  /*8c80*/  UISETP.GT.AND UP0, UPT, UR9, 0x1, UPT ;  /* 0x000000010900788c */ /* 0x000fc8000bf04270 */
[----:B------:R-:W-:Y:S02]  /*8c90*/  USEL UR17, UR17, 0x978, UP0 ;  /* 0x0000097811117887 */ /* 0x000fe40008000000 */
[----:B------:R-:W1:Y:S01]  /*8ca0*/  @P0 LDC R5, c[0x0][0xbf0] ;  /* 0x0002fc00ff050b82 */ /* 0x000e620000000800 */
[----:B------:R-:W-:-:S09]  /*8cb0*/  USEL UR16, UR8, URZ, UP0 ;  /* 0x0000003f08107287 */ /* 0x000fd20008000000 */
[----:B------:R-:W-:Y:S01]  /*8cc0*/  ULDC.64 UR10, c[0x0][UR17+0x220] ;  /* 0x00008800110a7abb */ /* 0x000fe20008000a00 */
[----:B------:R-:W-:Y:S01]  /*8cd0*/  ULDC.64 UR8, c[0x0][UR17+0x218] ;  /* 0x0000860011087abb */ /* 0x000fe20008000a00 */
[----:B------:R-:W-:Y:S01]  /*8ce0*/  ULDC.64 UR12, c[0x0][UR17+0x228] ;  /* 0x00008a00110c7abb */ /* 0x000fe20008000a00 */
[----:B------:R-:W-:Y:S02]  /*8cf0*/  UIMAD UR11, UR11, UR61, URZ ;  /* 0x0000003d0b0b72a4 */ /* 0x000fe4000f8e023f */
[----:B------:R-:W-:Y:S01]  /*8d00*/  UIMAD.WIDE.U32 UR14, UR8, UR18, URZ ;  /* 0x00000012080e72a5 */ /* 0x000fe2000f8e003f */
[----:B0-----:R-:W-:Y:S01]  /*8d10*/  @P0 IMAD.HI.U32 R4, R6, R3, RZ ;  /* 0x0000000306040227 */ /* 0x001fe200078e00ff */
[----:B------:R-:W-:Y:S02]  /*8d20*/  UIMAD.WIDE.U32 UR20, UR12, UR16, URZ ;  /* 0x000000100c1472a5 */ /* 0x000fe4000f8e003f */
[----:B------:R-:W-:Y:S01]  /*8d30*/  UIMAD UR18, UR9, UR18, URZ ;  /* 0x00000012091272a4 */ /* 0x000fe2000f8e023f */
[----:B------:R-:W-:Y:S01]  /*8d40*/  IMAD.MOV.U32 R3, RZ, RZ, R6 ;  /* 0x000000ffff037224 */ /* 0x000fe200078e0006 */
[----:B------:R-:W-:-:S02]  /*8d50*/  UIMAD UR12, UR13, UR16, URZ ;  /* 0x000000100d0c72a4 */ /* 0x000fc4000f8e023f */
[----:B------:R-:W-:Y:S01]  /*8d60*/  UIMAD.WIDE.U32 UR8, UR10, UR61, URZ ;  /* 0x0000003d0a0872a5 */ /* 0x000fe2000f8e003f */
[----:B-1----:R-:W-:Y:S01]  /*8d70*/  @P0 SHF.R.U32.HI R3, RZ, R5, R4 ;  /* 0x00000005ff030219 */ /* 0x002fe20000011604 */
[----:B------:R-:W-:Y:S01]  /*8d80*/  UIMAD UR11, UR10, UR7, UR11 ;  /* 0x000000070a0b72a4 */ /* 0x000fe2000f8e020b */
[----:B------:R-:W-:Y:S01]  /*8d90*/  IMAD.U32 R4, RZ, RZ, UR20 ;  /* 0x00000014ff047e24 */ /* 0x000fe2000f8e00ff */
[----:B------:R-:W-:Y:S02]  /*8da0*/  UIADD3 UR12, UR21, UR12, URZ ;  /* 0x0000000c150c7290 */ /* 0x000fe4000fffe03f */
[----:B------:R-:W-:Y:S01]  /*8db0*/  IMAD.U32 R5, RZ, RZ, UR21 ;  /* 0x00000015ff057e24 */ /* 0x000fe2000f8e00ff */
[----:B------:R-:W-:Y:S01]  /*8dc0*/  UIADD3 UR18, UR15, UR18, URZ ;  /* 0x000000120f127290 */ /* 0x000fe2000fffe03f */
[--C-:B------:R-:W-:Y:S01]  /*8dd0*/  IMAD.MOV R7, RZ, RZ, -R3.reuse ;  /* 0x000000ffff077224 */ /* 0x100fe200078e0a03 */
[----:B------:R-:W-:Y:S01]  /*8de0*/  UIADD3 UR14, UP1, UP2, UR8, UR14, UR4 ;  /* 0x0000000e080e7290 */ /* 0x000fe2000fa3e004 */
[----:B------:R-:W-:Y:S01]  /*8df0*/  SHF.R.S32.HI R5, RZ, 0x1f, R3 ;  /* 0x0000001fff057819 */ /* 0x000fe20000011403 */
[----:B------:R-:W-:Y:S01]  /*8e00*/  UIADD3 UR10, UR9, UR11, URZ ;  /* 0x0000000b090a7290 */ /* 0x000fe2000fffe03f */
[----:B------:R-:W-:-:S02]  /*8e10*/  IMAD R7, R9, R7, R6 ;  /* 0x0000000709077224 */ /* 0x000fc400078e0206 */
[----:B------:R-:W-:Y:S01]  /*8e20*/  IMAD.U32 R8, RZ, RZ, UR12 ;  /* 0x0000000cff087e24 */ /* 0x000fe2000f8e00ff */
[----:B------:R-:W-:Y:S01]  /*8e30*/  UIADD3.X UR10, UR10, UR18, UR19, UP1, UP2 ;  /* 0x000000120a0a7290 */ /* 0x000fe20008fe4413 */
[----:B------:R-:W-:Y:S01]  /*8e40*/  IADD3 R4, P0, P1, R3, UR14, R4 ;  /* 0x0000000e03047c10 */ /* 0x000fe2000f91e004 */
[----:B------:R-:W-:Y:S01]  /*8e50*/  ULDC.64 UR8, c[0x0][UR17+0x210] ;  /* 0x0000840011087abb */ /* 0x000fe20008000a00 */
[----:B------:R-:W-:Y:S01]  /*8e60*/  SHF.R.S32.HI R3, RZ, 0x1f, R7 ;  /* 0x0000001fff037819 */ /* 0x000fe20000011407 */
[----:B------:R-:W-:Y:S02]  /*8e70*/  IMAD R6, R7, UR9, RZ ;  /* 0x0000000907067c24 */ /* 0x000fe4000f8e02ff */
[----:B------:R-:W-:Y:S01]  /*8e80*/  IADD3.X R5, R5, UR10, R8, P0, P1 ;  /* 0x0000000a05057c10 */ /* 0x000fe200087e2408 */
[----:B------:R-:W-:Y:S01]  /*8e90*/  ULDC.64 UR10, c[0x0][0xba8] ;  /* 0x0002ea00000a7ab9 */ /* 0x000fe20000000a00 */
[----:B------:R-:W-:Y:S01]  /*8ea0*/  IMAD R3, R3, UR8, R6 ;  /* 0x0000000803037c24 */ /* 0x000fe2000f8e0206 */
[----:B------:R-:W-:Y:S01]  /*8eb0*/  @!UP0 ULDC UR10, c[0x0][0xb50] ;  /* 0x0002d400000a8ab9 */ /* 0x000fe20000000800 */
[----:B------:R-:W-:Y:S01]  /*8ec0*/  @!UP0 ULDC UR11, c[0x0][0xb54] ;  /* 0x0002d500000b8ab9 */ /* 0x000fe20000000800 */
[----:B------:R-:W-:-:S04]  /*8ed0*/  IMAD.WIDE.U32 R4, R7, UR8, R4 ;  /* 0x0000000807047c25 */ /* 0x000fc8000f8e0004 */
[----:B------:R-:W-:Y:S01]  /*8ee0*/  IMAD.IADD R3, R5, 0x1, R3 ;  /* 0x0000000105037824 */ /* 0x000fe200078e0203 */
[----:B------:R-:W-:-:S04]  /*8ef0*/  LEA R6, P0, R4, UR10, 0x2 ;  /* 0x0000000a04067c11 */ /* 0x000fc8000f8010ff */
[----:B------:R-:W-:Y:S01]  /*8f00*/  LEA.HI.X R7, R4, UR11, R3, 0x2, P0 ;  /* 0x0000000b04077c11 */ /* 0x000fe200080f1403 */
[----:B------:R-:W-:-:S05]  /*8f10*/  IMAD.MOV.U32 R3, RZ, RZ, -0x800000 ;  /* 0xff800000ff037424 */ /* 0x000fca00078e00ff */
[----:B------:R0:W-:Y:S03]  /*8f20*/  STG.E desc[UR36][R6.64], R3 ;  /* 0x0000000306007986 */ /* 0x0001e6000c101924 */
.L_x_226:
[----:B------:R-:W-:Y:S05]  /*8f30*/  BSYNC B1 ;  /* 0x0000000000017941 */ /* 0x000fea0003800000 */
.L_x_225:
[----:B------:R-:W-:-:S13]  /*8f40*/  R2UR UR8, R18 ;  /* 0x00000000120872ca */ /* 0x000fda00000e0000 */
[----:B------:R-:W-:-:S06]  /*8f50*/  UISETP.GT.AND UP0, UPT, UR8, 0x1, UPT ;  /* 0x000000010800788c */ /* 0x000fcc000bf04270 */
[----:B------:R-:W-:-:S13]  /*8f60*/  PLOP3.LUT P0, PT, PT, PT, UP0, 0x80, 0x0 ;  /* 0x000000000000781c */ /* 0x000fda0003f0f008 */
[----:B------:R-:W-:Y:S05]  /*8f70*/  @P0 BRA `(.L_x_221) ;  /* 0x0000000400b40947 */ /* 0x000fea0003800000 */
[----:B------:R-:W1:Y:S01]  /*8f80*/  LDC R11, c[0x0][0xbe8] ;  /* 0x0002fa00ff0b7b82 */ /* 0x000e620000000800 */
[----:B------:R-:W-:Y:S01]  /*8f90*/  R2UR UR14, R175 ;  /* 0x00000000af0e72ca */ /* 0x000fe200000e0000 */
[----:B------:R-:W-:Y:S01]  /*8fa0*/  ULDC.64 UR12, c[0x0][0xaa0] ;  /* 0x0002a800000c7ab9 */ /* 0x000fe20000000a00 */
[----:B------:R-:W-:Y:S01]  /*8fb0*/  R2UR UR15, R174 ;  /* 0x00000000ae0f72ca */ /* 0x000fe200000e0000 */
[----:B------:R-:W-:Y:S01]  /*8fc0*/  UIMAD UR10, UR19, UR12, URZ ;  /* 0x0000000c130a72a4 */ /* 0x000fe2000f8e023f */
[----:B0-----:R-:W-:Y:S01]  /*8fd0*/  IMAD R3, R17, 0x20, R176 ;  /* 0x0000002011037824 */ /* 0x001fe200078e02b0 */
[----:B------:R-:W-:Y:S01]  /*8fe0*/  UIMAD.WIDE.U32 UR8, UR4, UR12, URZ ;  /* 0x0000000c040872a5 */ /* 0x000fe2000f8e003f */
[----:B------:R-:W-:Y:S01]  /*8ff0*/  BSSY B1, `(.L_x_227) ;  /* 0x000003b000017945 */ /* 0x000fe20003800000 */
[----:B------:R-:W-:-:S04]  /*9000*/  UIMAD UR10, UR4, UR13, UR10 ;  /* 0x0000000d040a72a4 */ /* 0x000fc8000f8e020a */
[----:B------:R-:W-:Y:S02]  /*9010*/  UIADD3 UR9, UR9, UR10, URZ ;  /* 0x0000000a09097290 */ /* 0x000fe4000fffe03f */
[----:B------:R-:W-:Y:S01]  /*9020*/  IMAD.U32 R8, RZ, RZ, UR14 ;  /* 0x0000000eff087e24 */ /* 0x000fe2000f8e00ff */
[----:B------:R-:W-:Y:S01]  /*9030*/  ULDC.64 UR10, c[0x0][0xae8] ;  /* 0x0002ba00000a7ab9 */ /* 0x000fe20000000a00 */
[----:B------:R-:W-:Y:S01]  /*9040*/  IMAD.U32 R13, RZ, RZ, UR14 ;  /* 0x0000000eff0d7e24 */ /* 0x000fe2000f8e00ff */
[----:B------:R-:W-:Y:S02]  /*9050*/  UIMAD.WIDE.U32 UR8, UR15, UR10, UR8 ;  /* 0x0000000a0f0872a5 */ /* 0x000fe4000f8e0008 */
[----:B------:R-:W-:Y:S02]  /*9060*/  LEA R8, R8, R3, 0x7 ;  /* 0x0000000308087211 */ /* 0x000fe400078e38ff */
[----:B------:R-:W-:Y:S01]  /*9070*/  UIMAD UR9, UR15, UR11, UR9 ;  /* 0x0000000b0f0972a4 */ /* 0x000fe2000f8e0209 */
[----:B-1----:R-:W-:-:S02]  /*9080*/  ISETP.NE.AND P0, PT, R11, 0x1, PT ;  /* 0x000000010b00780c */ /* 0x002fc40003f05270 */
[----:B------:R-:W-:Y:S01]  /*9090*/  ULDC.64 UR10, c[0x0][0xaf0] ;  /* 0x0002bc00000a7ab9 */ /* 0x000fe20000000a00 */
[----:B------:R-:W-:Y:S01]  /*90a0*/  IMAD.MOV.U32 R3, RZ, RZ, R8 ;  /* 0x000000ffff037224 */ /* 0x000fe200078e0008 */
[----:B------:R-:W-:Y:S02]  /*90b0*/  UIMAD UR7, UR7, UR10, URZ ;  /* 0x0000000a070772a4 */ /* 0x000fe4000f8e023f */
[----:B------:R-:W-:Y:S02]  /*90c0*/  UIMAD.WIDE.U32 UR8, UR61, UR10, UR8 ;  /* 0x0000000a3d0872a5 */ /* 0x000fe4000f8e0008 */
[----:B------:R-:W-:-:S03]  /*90d0*/  UIMAD UR4, UR61, UR11, UR7 ;  /* 0x0000000b3d0472a4 */ /* 0x000fc6000f8e0207 */
[----:B------:R-:W-:Y:S01]  /*90e0*/  ULDC.64 UR10, c[0x0][0xae0] ;  /* 0x0002b800000a7ab9 */ /* 0x000fe20000000a00 */
[----:B------:R-:W-:Y:S01]  /*90f0*/  UIADD3 UR4, UR9, UR4, URZ ;  /* 0x0000000409047290 */ /* 0x000fe2000fffe03f */
[----:B------:R-:W0:Y:S08]  /*9100*/  @P0 LDC R5, c[0x0][0xbec] ;  /* 0x0002fb00ff050b82 */ /* 0x000e300000000800 */
[----:B------:R-:W1:Y:S01]  /*9110*/  @P0 LDC R7, c[0x0][0xbf0] ;  /* 0x0002fc00ff070b82 */ /* 0x000e620000000800 */
[----:B0-----:R-:W-:-:S04]  /*9120*/  @P0 IMAD.HI.U32 R4, R8, R5, RZ ;  /* 0x0000000508040227 */ /* 0x001fc800078e00ff */
[----:B------:R-:W-:Y:S02]  /*9130*/  IMAD.U32 R5, RZ, RZ, UR9 ;  /* 0x00000009ff057e24 */ /* 0x000fe4000f8e00ff */
[----:B------:R-:W-:Y:S01]  /*9140*/  IMAD.U32 R5, RZ, RZ, UR4 ;  /* 0x00000004ff057e24 */ /* 0x000fe2000f8e00ff */
[----:B-1----:R-:W-:-:S04]  /*9150*/  @P0 SHF.R.U32.HI R3, RZ, R7, R4 ;  /* 0x00000007ff030219 */ /* 0x002fc80000011604 */
[--C-:B------:R-:W-:Y:S01]  /*9160*/  SHF.R.S32.HI R4, RZ, 0x1f, R3.reuse ;  /* 0x0000001fff047819 */ /* 0x100fe20000011403 */
[----:B------:R-:W-:-:S04]  /*9170*/  IMAD.MOV R7, RZ, RZ, -R3 ;  /* 0x000000ffff077224 */ /* 0x000fc800078e0a03 */
[----:B------:R-:W-:Y:S02]  /*9180*/  IMAD R6, R4, UR10, RZ ;  /* 0x0000000a04067c24 */ /* 0x000fe4000f8e02ff */
[----:B------:R-:W-:Y:S01]  /*9190*/  IMAD.U32 R4, RZ, RZ, UR8 ;  /* 0x00000008ff047e24 */ /* 0x000fe2000f8e00ff */
[----:B------:R-:W-:Y:S01]  /*91a0*/  ULDC.64 UR8, c[0x0][0xad8] ;  /* 0x0002b60000087ab9 */ /* 0x000fe20000000a00 */
[----:B------:R-:W-:Y:S02]  /*91b0*/  IMAD R7, R11, R7, R8 ;  /* 0x000000070b077224 */ /* 0x000fe400078e0208 */
[C---:B------:R-:W-:Y:S02]  /*91c0*/  IMAD R9, R3.reuse, UR11, R6 ;  /* 0x0000000b03097c24 */ /* 0x040fe4000f8e0206 */
[----:B------:R-:W-:Y:S01]  /*91d0*/  IMAD.WIDE.U32 R4, R3, UR10, R4 ;  /* 0x0000000a03047c25 */ /* 0x000fe2000f8e0004 */
[----:B------:R-:W-:-:S03]  /*91e0*/  SHF.R.S32.HI R3, RZ, 0x1f, R7 ;  /* 0x0000001fff037819 */ /* 0x000fc60000011407 */
[----:B------:R-:W-:Y:S02]  /*91f0*/  IMAD.IADD R5, R5, 0x1, R9 ;  /* 0x0000000105057824 */ /* 0x000fe400078e0209 */
[----:B------:R-:W-:Y:S02]  /*9200*/  IMAD R6, R3, UR8, RZ ;  /* 0x0000000803067c24 */ /* 0x000fe4000f8e02ff */
[----:B------:R-:W-:Y:S02]  /*9210*/  IMAD R8, R13, 0x80, R176 ;  /* 0x000000800d087824 */ /* 0x000fe400078e02b0 */
[----:B-----5:R-:W-:Y:S02]  /*9220*/  IMAD R11, R0, R11, RZ ;  /* 0x0000000b000b7224 */ /* 0x020fe400078e02ff */
[C---:B------:R-:W-:Y:S02]  /*9230*/  IMAD R3, R7.reuse, UR9, R6 ;  /* 0x0000000907037c24 */ /* 0x040fe4000f8e0206 */
[----:B------:R-:W-:Y:S01]  /*9240*/  IMAD.WIDE.U32 R4, R7, UR8, R4 ;  /* 0x0000000807047c25 */ /* 0x000fe2000f8e0004 */
[----:B------:R-:W-:Y:S01]  /*9250*/  ISETP.GE.AND P2, PT, R8, R11, PT ;  /* 0x0000000b0800720c */ /* 0x000fe20003f46270 */
[----:B------:R-:W-:-:S02]  /*9260*/  ULDC.64 UR8, c[0x0][0xa80] ;  /* 0x0002a00000087ab9 */ /* 0x000fc40000000a00 */
[----:B------:R-:W-:Y:S01]  /*9270*/  VIADD R0, R8, 0x20 ;  /* 0x0000002008007836 */ /* 0x000fe20000000000 */
[----:B------:R-:W-:Y:S02]  /*9280*/  IADD3 R3, R5, R3, RZ ;  /* 0x0000000305037210 */ /* 0x000fe40007ffe0ff */
[----:B------:R-:W-:Y:S02]  /*9290*/  LEA R6, P3, R4, UR8, 0x1 ;  /* 0x0000000804067c11 */ /* 0x000fe4000f8608ff */
[-C--:B------:R-:W-:Y:S01]  /*92a0*/  ISETP.GE.AND P1, PT, R0, R11.reuse, PT ;  /* 0x0000000b0000720c */ /* 0x080fe20003f26270 */
[----:B------:R-:W-:Y:S01]  /*92b0*/  VIADD R0, R8, 0x40 ;  /* 0x0000004008007836 */ /* 0x000fe20000000000 */
[----:B------:R-:W-:Y:S01]  /*92c0*/  LEA.HI.X R3, R4, UR9, R3, 0x1, P3 ;  /* 0x0000000904037c11 */ /* 0x000fe200098f0c03 */
[----:B------:R0:W1:Y:S03]  /*92d0*/  SHFL.IDX PT, R7, R6, RZ, 0x181f ;  /* 0x00181fff06077589 */ /* 0x00006600000e0000 */
[----:B------:R-:W-:Y:S01]  /*92e0*/  ISETP.GE.AND P0, PT, R0, R11, PT ;  /* 0x0000000b0000720c */ /* 0x000fe20003f06270 */
[----:B------:R0:W2:Y:S01]  /*92f0*/  SHFL.IDX PT, R5, R3, RZ, 0x181f ;  /* 0x00181fff03057589 */ /* 0x0000a200000e0000 */
[----:B------:R-:W-:Y:S11]  /*9300*/  @P2 BRA `(.L_x_228) ;  /* 0x0000000000242947 */ /* 0x000ff60003800000 */
[----:B------:R-:W-:Y:S02]  /*9310*/  ULDC UR4, c[0x0][0xac8] ;  /* 0x0002b20000047ab9 */ /* 0x000fe40000000800 */
[----:B------:R-:W-:Y:S02]  /*9320*/  ISETP.GE.AND P4, PT, R2, UR4, PT ;  /* 0x0000000402007c0c */ /* 0x000fe4000bf86270 */
[----:B------:R-:W-:-:S11]  /*9330*/  ISETP.GE.AND P5, PT, R16, UR4, PT ;  /* 0x0000000410007c0c */ /* 0x000fd6000bfa6270 */
[-C--:B-1----:R-:W-:Y:S02]  /*9340*/  @!P4 LEA R12, P2, R2, R7.reuse, 0x1 ;  /* 0x00000007020cc211 */ /* 0x082fe400078408ff */
[----:B------:R-:W-:Y:S02]  /*9350*/  @!P5 LEA R4, P3, R16, R7, 0x1 ;  /* 0x000000071004d211 */ /* 0x000fe400078608ff */
[-C--:B--2---:R-:W-:Y:S02]  /*9360*/  @!P4 LEA.HI.X R13, R2, R5.reuse, R201, 0x1, P2 ;  /* 0x00000005020dc211 */ /* 0x084fe400010f0cc9 */
[----:B------:R-:W-:-:S03]  /*9370*/  @!P5 LEA.HI.X R5, R16, R5, R200, 0x1, P3 ;  /* 0x000000051005d211 */ /* 0x000fc600018f0cc8 */
[----:B------:R3:W-:Y:S04]  /*9380*/  @!P4 ST.E.128 desc[UR36][R12.64], RZ ;  /* 0x000000ff0c00c985 */ /* 0x0007e8000c101d24 */
[----:B------:R3:W-:Y:S02]  /*9390*/  @!P5 ST.E.128 desc[UR36][R4.64], RZ ;  /* 0x000000ff0400d985 */ /* 0x0007e4000c101d24 */
.L_x_228:
[----:B------:R-:W-:Y:S05]  /*93a0*/  BSYNC B1 ;  /* 0x0000000000017941 */ /* 0x000fea0003800000 */
.L_x_227:
[----:B--23--:R2:W3:Y:S01]  /*93b0*/  SHFL.IDX PT, R5, R3, 0x1, 0x181f ;  /* 0x00381f0003057f89 */ /* 0x00c4e200000e0000 */
[----:B------:R-:W-:Y:S03]  /*93c0*/  BSSY B1, `(.L_x_229) ;  /* 0x000000c000017945 */ /* 0x000fe60003800000 */
[----:B-1----:R2:W1:Y:S01]  /*93d0*/  SHFL.IDX PT, R7, R6, 0x1, 0x181f ;  /* 0x00381f0006077f89 */ /* 0x00246200000e0000 */
[----:B------:R-:W-:Y:S05]  /*93e0*/  @P1 BRA `(.L_x_230) ;  /* 0x0000000000241947 */ /* 0x000fea0003800000 */
[----:B------:R-:W-:Y:S02]  /*93f0*/  ULDC UR4, c[0x0][0xac8] ;  /* 0x0002b20000047ab9 */ /* 0x000fe40000000800 */
[----:B------:R-:W-:Y:S02]  /*9400*/  ISETP.GE.AND P3, PT, R2, UR4, PT ;  /* 0x0000000402007c0c */ /* 0x000fe4000bf66270 */
[----:B------:R-:W-:-:S11]  /*9410*/  ISETP.GE.AND P4, PT, R16, UR4, PT ;  /* 0x0000000410007c0c */ /* 0x000fd6000bf86270 */
[-C--:B-1----:R-:W-:Y:S02]  /*9420*/  @!P3 LEA R12, P1, R2, R7.reuse, 0x1 ;  /* 0x00000007020cb211 */ /* 0x082fe400078208ff */
[----:B------:R-:W-:Y:S02]  /*9430*/  @!P4 LEA R4, P2, R16, R7, 0x1 ;  /* 0x000000071004c211 */ /* 0x000fe400078408ff */
[-C--:B---3--:R-:W-:Y:S02]  /*9440*/  @!P3 LEA.HI.X R13, R2, R5.reuse, R201, 0x1, P1 ;  /* 0x00000005020db211 */ /* 0x088fe400008f0cc9 */
[----:B------:R-:W-:-:S03]  /*9450*/  @!P4 LEA.HI.X R5, R16, R5, R200, 0x1, P2 ;  /* 0x000000051005c211 */ /* 0x000fc600010f0cc8 */
[----:B------:R4:W-:Y:S04]  /*9460*/  @!P3 ST.E.128 desc[UR36][R12.64], RZ ;  /* 0x000000ff0c00b985 */ /* 0x0009e8000c101d24 */
[----:B------:R4:W-:Y:S02]  /*9470*/  @!P4 ST.E.128 desc[UR36][R4.64], RZ ;  /* 0x000000ff0400c985 */ /* 0x0009e4000c101d24 */
.L_x_230:
[----:B------:R-:W-:Y:S05]  /*9480*/  BSYNC B1 ;  /* 0x0000000000017941 */ /* 0x000fea0003800000 */
.L_x_229:
[----:B---34-:R3:W4:Y:S01]  /*9490*/  SHFL.IDX PT, R5, R3, 0x2, 0x181f ;  /* 0x00581f0003057f89 */ /* 0x01872200000e0000 */
        /* <DEDUP_REMOVED lines=8> */
[-C--:B----4-:R-:W-:Y:S02]  /*9520*/  @!P2 LEA.HI.X R13, R2, R5.reuse, R201, 0x1, P0 ;  /* 0x00000005020da211 */ /* 0x090fe400000f0cc9 */
[----:B------:R-:W-:-:S03]  /*9530*/  @!P3 LEA.HI.X R5, R16, R5, R200, 0x1, P1 ;  /* 0x000000051005b211 */ /* 0x000fc600008f0cc8 */
[----:B------:R1:W-:Y:S04]  /*9540*/  @!P2 ST.E.128 desc[UR36][R12.64], RZ ;  /* 0x000000ff0c00a985 */ /* 0x0003e8000c101d24 */
[----:B------:R1:W-:Y:S02]  /*9550*/  @!P3 ST.E.128 desc[UR36][R4.64], RZ ;  /* 0x000000ff0400b985 */ /* 0x0003e4000c101d24 */
.L_x_232:
[----:B------:R-:W-:Y:S05]  /*9560*/  BSYNC B1 ;  /* 0x0000000000017941 */ /* 0x000fea0003800000 */
.L_x_231:
[----:B------:R-:W-:Y:S01]  /*9570*/  VIADD R0, R8, 0x60 ;  /* 0x0000006008007836 */ /* 0x000fe20000000000 */
[----:B0-23--:R-:W0:Y:S04]  /*9580*/  SHFL.IDX PT, R3, R3, 0x3, 0x181f ;  /* 0x00781f0003037f89 */ /* 0x00de2800000e0000 */
[----:B------:R-:W-:Y:S01]  /*9590*/  ISETP.GE.AND P0, PT, R0, R11, PT ;  /* 0x0000000b0000720c */ /* 0x000fe20003f06270 */
[----:B-1--4-:R1:W2:-:S12]  /*95a0*/  SHFL.IDX PT, R5, R6, 0x3, 0x181f ;  /* 0x00781f0006057f89 */ /* 0x01229800000e0000 */
[----:B-1----:R-:W-:Y:S05]  /*95b0*/  @P0 BRA `(.L_x_221) ;  /* 0x0000000000240947 */ /* 0x002fea0003800000 */
[----:B------:R-:W-:Y:S02]  /*95c0*/  ULDC UR4, c[0x0][0xac8] ;  /* 0x0002b20000047ab9 */ /* 0x000fe40000000800 */
[----:B------:R-:W-:Y:S02]  /*95d0*/  ISETP.GE.AND P2, PT, R2, UR4, PT ;  /* 0x0000000402007c0c */ /* 0x000fe4000bf46270 */
[----:B------:R-:W-:-:S11]  /*95e0*/  ISETP.GE.AND P3, PT, R16, UR4, PT ;  /* 0x0000000410007c0c */ /* 0x000fd6000bf66270 */
[-C--:B--2---:R-:W-:Y:S02]  /*95f0*/  @!P2 LEA R6, P0, R2, R5.reuse, 0x1 ;  /* 0x000000050206a211 */ /* 0x084fe400078008ff */
[----:B------:R-:W-:Y:S02]  /*9600*/  @!P3 LEA R4, P1, R16, R5, 0x1 ;  /* 0x000000051004b211 */ /* 0x000fe400078208ff */
[-C--:B0-----:R-:W-:Y:S02]  /*9610*/  @!P2 LEA.HI.X R7, R2, R3.reuse, R201, 0x1, P0 ;  /* 0x000000030207a211 */ /* 0x081fe400000f0cc9 */
[----:B------:R-:W-:-:S03]  /*9620*/  @!P3 LEA.HI.X R5, R16, R3, R200, 0x1, P1 ;  /* 0x000000031005b211 */ /* 0x000fc600008f0cc8 */
[----:B------:R0:W-:Y:S04]  /*9630*/  @!P2 ST.E.128 desc[UR36][R6.64], RZ ;  /* 0x000000ff0600a985 */ /* 0x0001e8000c101d24 */
[----:B------:R0:W-:Y:S02]  /*9640*/  @!P3 ST.E.128 desc[UR36][R4.64], RZ ;  /* 0x000000ff0400b985 */ /* 0x0001e4000c101d24 */
.L_x_221:
[----:B------:R-:W-:Y:S05]  /*9650*/  BSYNC B0 ;  /* 0x0000000000007941 */ /* 0x000fea0003800000 */
.L_x_211:
[----:B------:R-:W-:Y:S02]  /*9660*/  ULDC UR4, c[0x0][0xc3c] ;  /* 0x00030f0000047ab9 */ /* 0x000fe40000000800 */
[----:B------:R-:W-:-:S13]  /*9670*/  ISETP.GE.AND P0, PT, R27, UR4, PT ;  /* 0x000000041b007c0c */ /* 0x000fda000bf06270 */
[----:B------:R-:W-:Y:S05]  /*9680*/  @!P0 BRA `(.L_x_233) ;  /* 0xffffff7800308947 */ /* 0x000fea000383ffff */
[----:B------:R-:W-:Y:S05]  /*9690*/  EXIT ;  /* 0x000000000000794d */ /* 0x000fea0003800000 */
.L_x_182:
[----:B------:R-:W-:-:S08]  /*96a0*/  NOP ;  /* 0x0000000000007918 */ /* 0x000fd00000000000 */
[----:B0-----:R-:W0:-:S00]  /*96b0*/  USETMAXREG.DEALLOC.CTAPOOL 0x28 ;  /* 0x00000028000079c8 */ /* 0x001e0000080e0500 */
[----:B0-----:R-:W-:Y:S02]  /*96c0*/  LOP3.LUT R0, R0, 0x3, RZ, 0xc0, !PT ;  /* 0x0000000300007812 */ /* 0x001fe400078ec0ff */
[----:B------:R-:W-:-:S04]  /*96d0*/  LOP3.LUT R23, R23, 0xffffff7f, RZ, 0xc0, !PT ;  /* 0xffffff7f17177812 */ /* 0x000fc800078ec0ff */
[----:B------:R-:W0:Y:S02]  /*96e0*/  SHFL.IDX PT, R0, R0, RZ, 0x1f ;  /* 0x00001fff00007589 */ /* 0x000e2400000e0000 */
[----:B0-----:R-:W-:Y:S01]  /*96f0*/  ISETP.NE.AND P0, PT, R0, RZ, PT ;  /* 0x000000ff0000720c */ /* 0x001fe20003f05270 */
[----:B------:R-:W-:-:S12]  /*9700*/  IMAD.MOV.U32 R0, RZ, RZ, RZ ;  /* 0x000000ffff007224 */ /* 0x000fd800078e00ff */
[----:B------:R-:W-:Y:S01]  /*9710*/  @P0 LOP3.LUT R23, R23, 0x80, RZ, 0xfc, !PT ;  /* 0x0000008017170812 */ /* 0x000fe200078efcff */
[----:B------:R-:W-:Y:S06]  /*9720*/  @!P0 BRA `(.L_x_234) ;  /* 0x00000000001c8947 */ /* 0x000fec0003800000 */
[----:B------:R-:W0:Y:S08]  /*9730*/  S2UR UR5, SR_CgaCtaId ;  /* 0x00000000000579c3 */ /* 0x000e300000008800 */
[----:B------:R-:W-:Y:S06]  /*9740*/  BAR.SYNC.DEFER_BLOCKING 0x5, 0x180 ;  /* 0x0146000000007b1d */ /* 0x000fec0000010000 */
[----:B------:R-:W-:-:S02]  /*9750*/  UMOV UR4, 0x400 ;  /* 0x0000040000047882 */ /* 0x000fc40000000000 */
[----:B0-----:R-:W-:-:S09]  /*9760*/  ULEA UR4, UR5, UR4, 0x18 ;  /* 0x0000000405047291 */ /* 0x001fd2000f8ec03f */
[----:B------:R-:W0:Y:S01]  /*9770*/  LDS.128 R16, [UR4+0x2a8d0] ;  /* 0x02a8d004ff107984 */ /* 0x000e220008000c00 */
[----:B------:R-:W-:Y:S06]  /*9780*/  BAR.ARV 0x4, 0x180 ;  /* 0x0106000000007b1d */ /* 0x000fec0000002000 */
[----:B------:R-:W-:Y:S05]  /*9790*/  BRA `(.L_x_235) ;  /* 0x0000000800947947 */ /* 0x000fea0003800000 */
.L_x_234:
[----:B------:R-:W0:Y:S01]  /*97a0*/  S2R R2, SR_TID.X ;  /* 0x0000000000027919 */ /* 0x000e220000002100 */
[----:B------:R-:W-:Y:S01]  /*97b0*/  ULDC UR4, c[0x0][0xc3c] ;  /* 0x00030f0000047ab9 */ /* 0x000fe20000000800 */
[----:B------:R-:W-:Y:S01]  /*97c0*/  IMAD.MOV.U32 R9, RZ, RZ, RZ ;  /* 0x000000ffff097224 */ /* 0x000fe200078e00ff */
[----:B------:R-:W1:Y:S01]  /*97d0*/  S2UR UR6, SR_CTAID.X ;  /* 0x00000000000679c3 */ /* 0x000e620000002500 */
[----:B------:R-:W-:Y:S01]  /*97e0*/  ULDC UR5, c[0x0][0xc38] ;  /* 0x00030e0000057ab9 */ /* 0x000fe20000000800 */
[----:B0-----:R-:W-:-:S04]  /*97f0*/  LOP3.LUT R7, R2, 0x1f, RZ, 0xc0, !PT ;  /* 0x0000001f02077812 */ /* 0x001fc800078ec0ff */
[----:B------:R-:W-:-:S04]  /*9800*/  ISETP.NE.AND P0, PT, R7, 0x1f, PT ;  /* 0x0000001f0700780c */ /* 0x000fc80003f05270 */
[----:B------:R-:W-:-:S13]  /*9810*/  ISETP.GE.OR P1, PT, R7, UR4, !P0 ;  /* 0x0000000407007c0c */ /* 0x000fda000c726670 */
[----:B------:R-:W0:Y:S08]  /*9820*/  @!P1 LDC.64 R4, c[0x0][0xc80] ;  /* 0x00032000ff049b82 */ /* 0x000e300000000a00 */
[----:B------:R-:W2:Y:S01]  /*9830*/  @!P1 LDC.64 R2, c[0x0][0xc78] ;  /* 0x00031e00ff029b82 */ /* 0x000ea20000000a00 */
[----:B0-----:R-:W-:-:S05]  /*9840*/  @!P1 IMAD.WIDE.U32 R4, R7, 0x4, R4 ;  /* 0x0000000407049825 */ /* 0x001fca00078e0004 */
[----:B------:R-:W3:Y:S01]  /*9850*/  @!P1 LDG.E R0, desc[UR36][R4.64] ;  /* 0x0000002404009981 */ /* 0x000ee2000c1e1900 */
[----:B--2---:R-:W-:-:S05]  /*9860*/  @!P1 IMAD.WIDE.U32 R2, R7, 0x4, R2 ;  /* 0x0000000407029825 */ /* 0x004fca00078e0002 */
[----:B------:R-:W3:Y:S01]  /*9870*/  @!P1 LDG.E R9, desc[UR36][R2.64] ;  /* 0x0000002402099981 */ /* 0x000ee2000c1e1900 */
[C---:B------:R-:W-:Y:S02]  /*9880*/  ISETP.NE.AND P1, PT, R7.reuse, RZ, PT ;  /* 0x000000ff0700720c */ /* 0x040fe40003f25270 */
[C---:B------:R-:W-:Y:S02]  /*9890*/  ISETP.GE.U32.AND P2, PT, R7.reuse, 0x2, PT ;  /* 0x000000020700780c */ /* 0x040fe40003f46070 */
[C---:B------:R-:W-:Y:S02]  /*98a0*/  ISETP.GE.U32.AND P3, PT, R7.reuse, 0x4, PT ;  /* 0x000000040700780c */ /* 0x040fe40003f66070 */
[C---:B------:R-:W-:Y:S02]  /*98b0*/  ISETP.GE.U32.AND P4, PT, R7.reuse, 0x8, PT ;  /* 0x000000080700780c */ /* 0x040fe40003f86070 */
[----:B------:R-:W-:Y:S01]  /*98c0*/  ISETP.GE.U32.AND P5, PT, R7, 0x10, PT ;  /* 0x000000100700780c */ /* 0x000fe20003fa6070 */
[----:B------:R-:W-:Y:S01]  /*98d0*/  UMOV UR4, URZ ;  /* 0x0000003f00047c82 */ /* 0x000fe20008000000 */
[----:B---3--:R-:W-:-:S05]  /*98e0*/  IMAD R6, R0, R9, RZ ;  /* 0x0000000900067224 */ /* 0x008fca00078e02ff */
[----:B------:R-:W0:Y:S02]  /*98f0*/  SHFL.UP PT, R8, R6, 0x1, RZ ;  /* 0x0420000006087989 */ /* 0x000e2400000e00ff */
[----:B0-----:R-:W-:-:S05]  /*9900*/  SEL R11, R8, RZ, P1 ;  /* 0x000000ff080b7207 */ /* 0x001fca0000800000 */
[----:B------:R-:W-:-:S05]  /*9910*/  IMAD.IADD R11, R6, 0x1, R11 ;  /* 0x00000001060b7824 */ /* 0x000fca00078e020b */
        /* <DEDUP_REMOVED lines=12> */
[----:B------:R-:W0:Y:S02]  /*99e0*/  SHFL.IDX PT, R6, R5, 0x1f, 0x1f ;  /* 0x03e01f0005067f89 */ /* 0x000e2400000e0000 */
[----:B0-----:R-:W-:-:S05]  /*99f0*/  IMAD R6, R6, UR5, RZ ;  /* 0x0000000506067c24 */ /* 0x001fca000f8e02ff */
[----:B-1----:R-:W-:Y:S01]  /*9a00*/  ISETP.GT.AND P6, PT, R6, UR6, PT ;  /* 0x0000000606007c0c */ /* 0x002fe2000bfc4270 */
[----:B------:R-:W-:-:S12]  /*9a10*/  IMAD.MOV.U32 R3, RZ, RZ, R6 ;  /* 0x000000ffff037224 */ /* 0x000fd800078e0006 */
[----:B------:R-:W-:Y:S05]  /*9a20*/  @P6 BRA `(.L_x_236) ;  /* 0x0000000000986947 */ /* 0x000fea0003800000 */
[----:B------:R-:W-:Y:S01]  /*9a30*/  IMAD.MOV.U32 R6, RZ, RZ, R3 ;  /* 0x000000ffff067224 */ /* 0x000fe200078e0003 */
[----:B------:R-:W-:Y:S01]  /*9a40*/  UMOV UR4, URZ ;  /* 0x0000003f00047c82 */ /* 0x000fe20008000000 */
[----:B------:R-:W-:-:S05]  /*9a50*/  ULDC UR5, c[0x0][0xc38] ;  /* 0x00030e0000057ab9 */ /* 0x000fca0000000800 */
.L_x_238:
[----:B------:R-:W0:Y:S01]  /*9a60*/  LDC R0, c[0x0][0xc3c] ;  /* 0x00030f00ff007b82 */ /* 0x000e220000000800 */
[----:B------:R-:W-:-:S06]  /*9a70*/  UIADD3 UR4, UR4, 0x1f, URZ ;  /* 0x0000001f04047890 */ /* 0x000fcc000fffe03f */
[----:B0-----:R-:W-:-:S13]  /*9a80*/  ISETP.LE.AND P6, PT, R0, UR4, PT ;  /* 0x0000000400007c0c */ /* 0x001fda000bfc3270 */
[----:B------:R-:W-:Y:S05]  /*9a90*/  @P6 BRA `(.L_x_237) ;  /* 0x0000000400a86947 */ /* 0x000fea0003800000 */
[----:B------:R-:W-:-:S04]  /*9aa0*/  IADD3 R9, R7, UR4, RZ ;  /* 0x0000000407097c10 */ /* 0x000fc8000fffe0ff */
[----:B------:R-:W-:Y:S01]  /*9ab0*/  ISETP.GE.OR P6, PT, R9, R0, !P0 ;  /* 0x000000000900720c */ /* 0x000fe200047c6670 */
[----:B------:R-:W-:-:S12]  /*9ac0*/  IMAD.MOV.U32 R0, RZ, RZ, RZ ;  /* 0x000000ffff007224 */ /* 0x000fd800078e00ff */
[----:B------:R-:W0:Y:S08]  /*9ad0*/  @!P6 LDC.64 R4, c[0x0][0xc80] ;  /* 0x00032000ff04eb82 */ /* 0x000e300000000a00 */
[----:B------:R-:W1:Y:S01]  /*9ae0*/  @!P6 LDC.64 R2, c[0x0][0xc78] ;  /* 0x00031e00ff02eb82 */ /* 0x000e620000000a00 */
[----:B0-----:R-:W-:-:S05]  /*9af0*/  @!P6 IMAD.WIDE R4, R9, 0x4, R4 ;  /* 0x000000040904e825 */ /* 0x001fca00078e0204 */
[----:B------:R-:W2:Y:S01]  /*9b00*/  @!P6 LDG.E R0, desc[UR36][R4.64] ;  /* 0x000000240400e981 */ /* 0x000ea2000c1e1900 */
[----:B-1----:R-:W-:-:S04]  /*9b10*/  @!P6 IMAD.WIDE R2, R9, 0x4, R2 ;  /* 0x000000040902e825 */ /* 0x002fc800078e0202 */
[----:B------:R-:W-:-:S06]  /*9b20*/  IMAD.MOV.U32 R9, RZ, RZ, RZ ;  /* 0x000000ffff097224 */ /* 0x000fcc00078e00ff */
[----:B------:R-:W2:Y:S02]  /*9b30*/  @!P6 LDG.E R9, desc[UR36][R2.64] ;  /* 0x000000240209e981 */ /* 0x000ea4000c1e1900 */
[----:B--2---:R-:W-:-:S05]  /*9b40*/  IMAD R13, R0, R9, RZ ;  /* 0x00000009000d7224 */ /* 0x004fca00078e02ff */
        /* <DEDUP_REMOVED lines=16> */
[----:B0-----:R-:W-:-:S04]  /*9c50*/  IMAD R3, R2, UR5, RZ ;  /* 0x0000000502037c24 */ /* 0x001fc8000f8e02ff */
[----:B------:R-:W-:-:S05]  /*9c60*/  IMAD.IADD R6, R3, 0x1, R6 ;  /* 0x0000000103067824 */ /* 0x000fca00078e0206 */
[----:B------:R-:W-:-:S13]  /*9c70*/  ISETP.GT.AND P6, PT, R6, UR6, PT ;  /* 0x0000000606007c0c */ /* 0x000fda000bfc4270 */
[----:B------:R-:W-:Y:S05]  /*9c80*/  @!P6 BRA `(.L_x_238) ;  /* 0xfffffffc0074e947 */ /* 0x000fea000383ffff */
.L_x_236:
[----:B------:R-:W-:Y:S02]  /*9c90*/  IMAD.IADD R10, R6, 0x1, -R3 ;  /* 0x00000001060a7824 */ /* 0x000fe400078e0a03 */
[----:B------:R-:W-:Y:S02]  /*9ca0*/  IMAD.MOV.U32 R16, RZ, RZ, RZ ;  /* 0x000000ffff107224 */ /* 0x000fe400078e00ff */
[----:B------:R-:W-:-:S05]  /*9cb0*/  IMAD R2, R5, UR5, R10 ;  /* 0x0000000505027c24 */ /* 0x000fca000f8e020a */
[----:B------:R-:W-:-:S13]  /*9cc0*/  ISETP.GT.AND P0, PT, R2, UR6, PT ;  /* 0x0000000602007c0c */ /* 0x000fda000bf04270 */
[----:B------:R-:W-:-:S04]  /*9cd0*/  VOTE.ANY R6, PT, !P0 ;  /* 0x0000000000067806 */ /* 0x000fc800040e0100 */
[----:B------:R-:W0:Y:S01]  /*9ce0*/  POPC R19, R6 ;  /* 0x0000000600137309 */ /* 0x000e220000000000 */
[----:B------:R-:W-:Y:S01]  /*9cf0*/  ISETP.NE.AND P0, PT, R6, RZ, PT ;  /* 0x000000ff0600720c */ /* 0x000fe20003f05270 */
[----:B0-----:R-:W0:Y:S04]  /*9d00*/  SHFL.IDX PT, R0, R0, R19, 0x1f ;  /* 0x00001f1300007589 */ /* 0x001e2800000e0000 */
[----:B------:R1:W2:Y:S01]  /*9d10*/  SHFL.IDX PT, R9, R9, R19, 0x1f ;  /* 0x00001f1309097589 */ /* 0x0002a200000e0000 */
[----:B0-----:R-:W-:-:S04]  /*9d20*/  IABS R4, R0 ;  /* 0x0000000000047213 */ /* 0x001fc80000000000 */
[----:B------:R-:W0:Y:S08]  /*9d30*/  I2F.RP R8, R4 ;  /* 0x0000000400087306 */ /* 0x000e300000209400 */
[----:B0-----:R-:W0:Y:S02]  /*9d40*/  MUFU.RCP R8, R8 ;  /* 0x0000000800087308 */ /* 0x001e240000001000 */
[----:B0-----:R-:W-:-:S06]  /*9d50*/  VIADD R2, R8, 0xffffffe ;  /* 0x0ffffffe08027836 */ /* 0x001fcc0000000000 */
[----:B------:R-:W0:Y:S02]  /*9d60*/  F2I.FTZ.U32.TRUNC.NTZ R3, R2 ;  /* 0x0000000200037305 */ /* 0x000e24000021f000 */
[----:B0-----:R-:W-:Y:S01]  /*9d70*/  IADD3 R11, RZ, -R3, RZ ;  /* 0x80000003ff0b7210 */ /* 0x001fe20007ffe0ff */
[----:B-12---:R-:W-:Y:S06]  /*9d80*/  @!P0 BRA `(.L_x_239) ;  /* 0x0000000000088947 */ /* 0x006fec0003800000 */
[----:B------:R-:W-:-:S06]  /*9d90*/  VIADD R16, R19, 0xffffffff ;  /* 0xffffffff13107836 */ /* 0x000fcc0000000000 */
[----:B------:R0:W1:Y:S02]  /*9da0*/  SHFL.IDX PT, R16, R5, R16, 0x1f ;  /* 0x00001f1005107589 */ /* 0x00006400000e0000 */
.L_x_239:
[----:B-1----:R-:W-:Y:S01]  /*9db0*/  IMAD R16, R16, UR5, R10 ;  /* 0x0000000510107c24 */ /* 0x002fe2000f8e020a */
[----:B------:R-:W-:Y:S01]  /*9dc0*/  IABS R10, R0 ;  /* 0x00000000000a7213 */ /* 0x000fe20000000000 */
[----:B------:R-:W-:Y:S01]  /*9dd0*/  IMAD R11, R11, R4, RZ ;  /* 0x000000040b0b7224 */ /* 0x000fe200078e02ff */
[----:B0-----:R-:W-:Y:S01]  /*9de0*/  IABS R5, R9 ;  /* 0x0000000900057213 */ /* 0x001fe20000000000 */
[----:B------:R-:W-:Y:S01]  /*9df0*/  IMAD.MOV.U32 R2, RZ, RZ, RZ ;  /* 0x000000ffff027224 */ /* 0x000fe200078e00ff */
[----:B------:R-:W-:Y:S01]  /*9e00*/  IADD3 R17, -R16, UR6, RZ ;  /* 0x0000000610117c10 */ /* 0x000fe2000fffe1ff */
[----:B------:R-:W-:Y:S01]  /*9e10*/  IMAD.MOV R10, RZ, RZ, -R10 ;  /* 0x000000ffff0a7224 */ /* 0x000fe200078e0a0a */
[----:B------:R-:W0:Y:S01]  /*9e20*/  I2F.RP R6, R5 ;  /* 0x0000000500067306 */ /* 0x000e220000209400 */
[----:B------:R-:W-:Y:S01]  /*9e30*/  IMAD.HI.U32 R2, R3, R11, R2 ;  /* 0x0000000b03027227 */ /* 0x000fe200078e0002 */
[----:B------:R-:W-:-:S03]  /*9e40*/  IABS R8, R17 ;  /* 0x0000001100087213 */ /* 0x000fc60000000000 */
[----:B------:R-:W-:Y:S02]  /*9e50*/  VIADD R19, R19, UR4 ;  /* 0x0000000413137c36 */ /* 0x000fe40008000000 */
[----:B------:R-:W-:Y:S02]  /*9e60*/  IMAD.MOV.U32 R3, RZ, RZ, R8 ;  /* 0x000000ffff037224 */ /* 0x000fe400078e0008 */
[----:B------:R-:W-:Y:S02]  /*9e70*/  IMAD.MOV.U32 R8, RZ, RZ, R10 ;  /* 0x000000ffff087224 */ /* 0x000fe400078e000a */
[----:B------:R-:W-:-:S04]  /*9e80*/  IMAD.HI.U32 R2, R2, R3, RZ ;  /* 0x0000000302027227 */ /* 0x000fc800078e00ff */
[----:B------:R-:W-:Y:S01]  /*9e90*/  IMAD R3, R2, R8, R3 ;  /* 0x0000000802037224 */ /* 0x000fe200078e0203 */
[----:B0-----:R-:W0:Y:S04]  /*9ea0*/  MUFU.RCP R6, R6 ;  /* 0x0000000600067308 */ /* 0x001e280000001000 */
[----:B------:R-:W-:-:S13]  /*9eb0*/  ISETP.GT.U32.AND P1, PT, R4, R3, PT ;  /* 0x000000030400720c */ /* 0x000fda0003f24070 */
[----:B------:R-:W-:Y:S02]  /*9ec0*/  @!P1 IMAD.IADD R3, R3, 0x1, -R4 ;  /* 0x0000000103039824 */ /* 0x000fe400078e0a04 */
[----:B0-----:R-:W-:Y:S02]  /*9ed0*/  VIADD R8, R6, 0xffffffe ;  /* 0x0ffffffe06087836 */ /* 0x001fe40000000000 */
[----:B------:R-:W-:Y:S01]  /*9ee0*/  @!P1 VIADD R2, R2, 0x1 ;  /* 0x0000000102029836 */ /* 0x000fe20000000000 */
[----:B------:R-:W-:Y:S02]  /*9ef0*/  ISETP.GE.U32.AND P0, PT, R3, R4, PT ;  /* 0x000000040300720c */ /* 0x000fe40003f06070 */
[----:B------:R-:W-:Y:S01]  /*9f00*/  LOP3.LUT R4, R17, R0, RZ, 0x3c, !PT ;  /* 0x0000000011047212 */ /* 0x000fe200078e3cff */
[----:B------:R0:W1:Y:S01]  /*9f10*/  F2I.FTZ.U32.TRUNC.NTZ R3, R8 ;  /* 0x0000000800037305 */ /* 0x000062000021f000 */
[----:B------:R-:W-:Y:S02]  /*9f20*/  ISETP.NE.AND P1, PT, R0, RZ, PT ;  /* 0x000000ff0000720c */ /* 0x000fe40003f25270 */
[----:B------:R-:W-:-:S02]  /*9f30*/  ISETP.GE.AND P2, PT, R4, RZ, PT ;  /* 0x000000ff0400720c */ /* 0x000fc40003f46270 */
[----:B0-----:R-:W-:-:S05]  /*9f40*/  IABS R8, R9 ;  /* 0x0000000900087213 */ /* 0x001fca0000000000 */
[----:B------:R-:W-:Y:S02]  /*9f50*/  @P0 VIADD R2, R2, 0x1 ;  /* 0x0000000102020836 */ /* 0x000fe40000000000 */
[----:B------:R-:W-:-:S03]  /*9f60*/  IMAD.MOV R8, RZ, RZ, -R8 ;  /* 0x000000ffff087224 */ /* 0x000fc600078e0a08 */
[----:B------:R-:W-:Y:S01]  /*9f70*/  MOV R6, R2 ;  /* 0x0000000200067202 */ /* 0x000fe20000000f00 */
[----:B-1----:R-:W-:-:S04]  /*9f80*/  IMAD.MOV R2, RZ, RZ, -R3 ;  /* 0x000000ffff027224 */ /* 0x002fc800078e0a03 */
[----:B------:R-:W-:Y:S01]  /*9f90*/  @!P2 IMAD.MOV R6, RZ, RZ, -R6 ;  /* 0x000000ffff06a224 */ /* 0x000fe200078e0a06 */
[----:B------:R-:W-:Y:S01]  /*9fa0*/  @!P1 LOP3.LUT R6, RZ, R0, RZ, 0x33, !PT ;  /* 0x00000000ff069212 */ /* 0x000fe200078e33ff */
[----:B------:R-:W-:Y:S02]  /*9fb0*/  IMAD R11, R2, R5, RZ ;  /* 0x00000005020b7224 */ /* 0x000fe400078e02ff */
[----:B------:R-:W-:Y:S01]  /*9fc0*/  IMAD.MOV.U32 R2, RZ, RZ, RZ ;  /* 0x000000ffff027224 */ /* 0x000fe200078e00ff */
[-C--:B------:R-:W-:Y:S01]  /*9fd0*/  IABS R4, R6.reuse ;  /* 0x0000000600047213 */ /* 0x080fe20000000000 */
[----:B------:R-:W-:Y:S02]  /*9fe0*/  IMAD R0, R0, R6, RZ ;  /* 0x0000000600007224 */ /* 0x000fe400078e02ff */
[----:B------:R-:W-:-:S04]  /*9ff0*/  IMAD.HI.U32 R2, R3, R11, R2 ;  /* 0x0000000b03027227 */ /* 0x000fc800078e0002 */
[----:B------:R-:W-:Y:S02]  /*a000*/  IMAD.MOV.U32 R3, RZ, RZ, R4 ;  /* 0x000000ffff037224 */ /* 0x000fe400078e0004 */
[----:B------:R-:W-:Y:S02]  /*a010*/  IMAD.MOV.U32 R4, RZ, RZ, R8 ;  /* 0x000000ffff047224 */ /* 0x000fe400078e0008 */
[----:B------:R-:W-:-:S04]  /*a020*/  IMAD.HI.U32 R2, R2, R3, RZ ;  /* 0x0000000302027227 */ /* 0x000fc800078e00ff */
[----:B------:R-:W-:Y:S01]  /*a030*/  IMAD R4, R2, R4, R3 ;  /* 0x0000000402047224 */ /* 0x000fe200078e0203 */
[----:B------:R-:W-:Y:S01]  /*a040*/  LOP3.LUT R3, R6, R9, RZ, 0x3c, !PT ;  /* 0x0000000906037212 */ /* 0x000fe200078e3cff */
[----:B------:R-:W-:-:S03]  /*a050*/  IMAD.IADD R17, R17, 0x1, -R0 ;  /* 0x0000000111117824 */ /* 0x000fc600078e0a00 */
[----:B------:R-:W-:Y:S02]  /*a060*/  ISETP.GT.U32.AND P1, PT, R5, R4, PT ;  /* 0x000000040500720c */ /* 0x000fe40003f24070 */
[----:B------:R-:W-:-:S11]  /*a070*/  ISETP.GE.AND P2, PT, R3, RZ, PT ;  /* 0x000000ff0300720c */ /* 0x000fd60003f46270 */
[----:B------:R-:W-:Y:S02]  /*a080*/  @!P1 IMAD.IADD R4, R4, 0x1, -R5 ;  /* 0x0000000104049824 */ /* 0x000fe400078e0a05 */
[----:B------:R-:W-:Y:S01]  /*a090*/  @!P1 VIADD R2, R2, 0x1 ;  /* 0x0000000102029836 */ /* 0x000fe20000000000 */
[----:B------:R-:W-:Y:S02]  /*a0a0*/  ISETP.NE.AND P1, PT, R9, RZ, PT ;  /* 0x000000ff0900720c */ /* 0x000fe40003f25270 */
[----:B------:R-:W-:-:S13]  /*a0b0*/  ISETP.GE.U32.AND P0, PT, R4, R5, PT ;  /* 0x000000050400720c */ /* 0x000fda0003f06070 */
[----:B------:R-:W-:-:S04]  /*a0c0*/  @P0 VIADD R2, R2, 0x1 ;  /* 0x0000000102020836 */ /* 0x000fc80000000000 */
[----:B------:R-:W-:Y:S01]  /*a0d0*/  @!P2 IMAD.MOV R2, RZ, RZ, -R2 ;  /* 0x000000ffff02a224 */ /* 0x000fe200078e0a02 */
[----:B------:R-:W-:-:S04]  /*a0e0*/  @!P1 LOP3.LUT R2, RZ, R9, RZ, 0x33, !PT ;  /* 0x00000009ff029212 */ /* 0x000fc800078e33ff */
[----:B------:R-:W-:-:S05]  /*a0f0*/  IADD3 R18, -R2, RZ, RZ ;  /* 0x000000ff02127210 */ /* 0x000fca0007ffe1ff */
[C---:B------:R-:W-:Y:S02]  /*a100*/  IMAD R18, R9.reuse, R18, R6 ;  /* 0x0000001209127224 */ /* 0x040fe400078e0206 */
[----:B------:R-:W-:-:S04]  /*a110*/  IMAD R9, R9, 0x1000000, R2 ;  /* 0x0100000009097824 */ /* 0x000fc800078e0202 */
[----:B------:R-:W-:Y:S01]  /*a120*/  IMAD R18, R18, 0x10000, R9 ;  /* 0x0001000012127824 */ /* 0x000fe200078e0209 */
[----:B------:R-:W-:Y:S06]  /*a130*/  BRA `(.L_x_240) ;  /* 0x0000000000147947 */ /* 0x000fec0003800000 */
.L_x_237:
[----:B------:R-:W-:Y:S01]  /*a140*/  ULDC UR4, c[0x0][0xc3c] ;  /* 0x00030f0000047ab9 */ /* 0x000fe20000000800 */
[----:B------:R-:W-:Y:S02]  /*a150*/  IMAD.MOV.U32 R17, RZ, RZ, RZ ;  /* 0x000000ffff117224 */ /* 0x000fe400078e00ff */
[----:B------:R-:W-:Y:S02]  /*a160*/  IMAD.U32 R16, RZ, RZ, UR6 ;  /* 0x00000006ff107e24 */ /* 0x000fe4000f8e00ff */
[----:B------:R-:W-:Y:S02]  /*a170*/  IMAD.MOV.U32 R18, RZ, RZ, RZ ;  /* 0x000000ffff127224 */ /* 0x000fe400078e00ff */
[----:B------:R-:W-:-:S07]  /*a180*/  IMAD.U32 R19, RZ, RZ, UR4 ;  /* 0x00000004ff137e24 */ /* 0x000fce000f8e00ff */
.L_x_240:
[----:B------:R-:W-:-:S13]  /*a190*/  ISETP.NE.AND P0, PT, R7, RZ, PT ;  /* 0x000000ff0700720c */ /* 0x000fda0003f05270 */
[----:B------:R-:W0:Y:S01]  /*a1a0*/  @!P0 S2R R3, SR_CgaCtaId ;  /* 0x0000000000038919 */ /* 0x000e220000008800 */
[----:B------:R-:W-:-:S04]  /*a1b0*/  @!P0 MOV R0, 0x400 ;  /* 0x0000040000008802 */ /* 0x000fc80000000f00 */
[----:B0-----:R-:W-:-:S05]  /*a1c0*/  @!P0 LEA R0, R3, R0, 0x18 ;  /* 0x0000000003008211 */ /* 0x001fca00078ec0ff */
[----:B------:R1:W-:Y:S01]  /*a1d0*/  @!P0 STS.128 [R0+0x2a8d0], R16 ;  /* 0x02a8d01000008388 */ /* 0x0003e20000000c00 */
[----:B------:R-:W-:Y:S06]  /*a1e0*/  BAR.ARV 0x5, 0x180 ;  /* 0x0146000000007b1d */ /* 0x000fec0000002000 */
.L_x_235:
[----:B------:R2:W-:Y:S01]  /*a1f0*/  STL [R1+0x18], RZ ;  /* 0x000018ff01007387 */ /* 0x0005e20000100800 */
[----:B------:R-:W-:Y:S01]  /*a200*/  ULDC UR4, c[0x0][0xc3c] ;  /* 0x00030f0000047ab9 */ /* 0x000fe20000000800 */
[----:B------:R-:W-:Y:S01]  /*a210*/  IMAD.MOV.U32 R28, RZ, RZ, 0x1 ;  /* 0x00000001ff1c7424 */ /* 0x000fe200078e00ff */
[----:B0-----:R-:W-:Y:S01]  /*a220*/  ISETP.GE.AND P0, PT, R19, UR4, PT ;  /* 0x0000000413007c0c */ /* 0x001fe2000bf06270 */
[----:B------:R-:W-:-:S12]  /*a230*/  IMAD.MOV.U32 R27, RZ, RZ, RZ ;  /* 0x000000ffff1b7224 */ /* 0x000fd800078e00ff */
[----:B--2---:R-:W-:Y:S05]  /*a240*/  @P0 BRA `(.L_x_241) ;  /* 0x0000004800ac0947 */ /* 0x004fea0003800000 */
[----:B-1----:R-:W2:Y:S01]  /*a250*/  LDL R0, [R1+0x1c] ;  /* 0x00001c0001007983 */ /* 0x002ea20000100800 */
[----:B------:R-:W0:Y:S01]  /*a260*/  S2UR UR5, SR_CgaCtaId ;  /* 0x00000000000579c3 */ /* 0x000e220000008800 */
[----:B------:R-:W-:Y:S01]  /*a270*/  BSSY B8, `(.L_x_241) ;  /* 0x00004a8000087945 */ /* 0x000fe20003800000 */
[----:B------:R-:W-:Y:S01]  /*a280*/  IMAD.MOV.U32 R28, RZ, RZ, 0x1 ;  /* 0x00000001ff1c7424 */ /* 0x000fe200078e00ff */
[----:B------:R-:W1:Y:S01]  /*a290*/  S2R R5, SR_TID.X ;  /* 0x0000000000057919 */ /* 0x000e620000002100 */
[----:B------:R-:W-:Y:S01]  /*a2a0*/  IMAD.MOV.U32 R27, RZ, RZ, RZ ;  /* 0x000000ffff1b7224 */ /* 0x000fe200078e00ff */
[----:B------:R-:W-:Y:S01]  /*a2b0*/  ULDC UR39, c[0x0][0xc] ;  /* 0x0000030000277ab9 */ /* 0x000fe20000000800 */
[----:B------:R3:W-:Y:S01]  /*a2c0*/  STL [R1+0x18], RZ ;  /* 0x000018ff01007387 */ /* 0x0007e20000100800 */
[----:B-1----:R-:W-:Y:S02]  /*a2d0*/  LOP3.LUT R4, R5, 0x7f, RZ, 0xc0, !PT ;  /* 0x0000007f05047812 */ /* 0x002fe400078ec0ff */
[----:B--2---:R-:W-:-:S02]  /*a2e0*/  R2UR UR4, R0 ;  /* 0x00000000000472ca */ /* 0x004fc400000e0000 */
[----:B------:R-:W-:-:S04]  /*a2f0*/  SHF.L.U32 R0, R5, 0x3, RZ ;  /* 0x0000000305007819 */ /* 0x000fc800000006ff */
[----:B------:R-:W-:-:S04]  /*a300*/  LOP3.LUT R2, R0, 0x1f8, RZ, 0xc0, !PT ;  /* 0x000001f800027812 */ /* 0x000fc800078ec0ff */
[----:B------:R-:W-:Y:S01]  /*a310*/  LOP3.LUT R3, R2, 0x38, R5, 0x78, !PT ;  /* 0x0000003802037812 */ /* 0x000fe200078e7805 */
[----:B------:R-:W-:Y:S01]  /*a320*/  IMAD.SHL.U32 R2, R5, 0x10, RZ ;  /* 0x0000001005027824 */ /* 0x000fe200078e00ff */
[----:B------:R-:W-:Y:S01]  /*a330*/  SHF.R.U32.HI R5, RZ, 0x3, R4 ;  /* 0x00000003ff057819 */ /* 0x000fe20000011604 */
[----:B------:R-:W-:Y:S01]  /*a340*/  ULOP3.LUT UR38, UR4, 0x2, URZ, 0xfc, !UPT ;  /* 0x0000000204267892 */ /* 0x000fe2000f8efc3f */
[----:B------:R-:W-:Y:S02]  /*a350*/  LOP3.LUT R32, R3, 0x200, R0, 0xf8, !PT ;  /* 0x0000020003207812 */ /* 0x000fe400078ef800 */
[----:B------:R-:W-:Y:S01]  /*a360*/  UMOV UR4, 0x400 ;  /* 0x0000040000047882 */ /* 0x000fe20000000000 */
[----:B------:R-:W-:Y:S01]  /*a370*/  LOP3.LUT R4, R0, 0x38, RZ, 0xc0, !PT ;  /* 0x0000003800047812 */ /* 0x000fe200078ec0ff */
[----:B0-----:R-:W-:Y:S01]  /*a380*/  ULEA UR4, UR5, UR4, 0x18 ;  /* 0x0000000405047291 */ /* 0x001fe2000f8ec03f */
[----:B------:R-:W-:Y:S02]  /*a390*/  LOP3.LUT R3, R5, 0x70, R2, 0xf8, !PT ;  /* 0x0000007005037812 */ /* 0x000fe400078ef802 */
[----:B------:R-:W-:-:S02]  /*a3a0*/  LOP3.LUT R2, R4, 0x40, RZ, 0xfc, !PT ;  /* 0x0000004004027812 */ /* 0x000fc400078efcff */
[----:B------:R-:W-:Y:S01]  /*a3b0*/  LOP3.LUT R0, R4, 0x80, RZ, 0xfc, !PT ;  /* 0x0000008004007812 */ /* 0x000fe200078efcff */
[----:B------:R-:W-:-:S04]  /*a3c0*/  IMAD.U32 R22, RZ, RZ, UR4 ;  /* 0x00000004ff167e24 */ /* 0x000fc8000f8e00ff */
[----:B---3--:R-:W-:-:S07]  /*a3d0*/  IMAD R33, R32, 0x2, R22 ;  /* 0x0000000220217824 */ /* 0x008fce00078e0216 */
.L_x_304:
[----:B0-----:R-:W0:Y:S02]  /*a3e0*/  LDC.64 R30, c[0x0][0xc88] ;  /* 0x00032200ff1e7b82 */ /* 0x001e240000000a00 */
[----:B0-----:R-:W-:-:S06]  /*a3f0*/  IMAD.WIDE R30, R19, 0x4, R30 ;  /* 0x00000004131e7825 */ /* 0x001fcc00078e021e */
[----:B--2---:R-:W2:Y:S01]  /*a400*/  LDG.E R30, desc[UR36][R30.64] ;  /* 0x000000241e1e7981 */ /* 0x004ea2000c1e1900 */
[----:B------:R-:W-:Y:S05]  /*a410*/  YIELD ;  /* 0x0000000000007946 */ /* 0x000fea0003800000 */
[----:B------:R-:W-:Y:S01]  /*a420*/  ULDC.64 UR4, c[0x0][0xa28] ;  /* 0x00028a0000047ab9 */ /* 0x000fe20000000a00 */
[----:B------:R-:W-:Y:S01]  /*a430*/  IMAD.MOV.U32 R37, RZ, RZ, RZ ;  /* 0x000000ffff257224 */ /* 0x000fe200078e00ff */
[----:B------:R-:W-:Y:S01]  /*a440*/  ISETP.NE.U32.AND P0, PT, RZ, UR4, PT ;  /* 0x00000004ff007c0c */ /* 0x000fe2000bf05070 */
[----:B------:R-:W-:-:S03]  /*a450*/  ULDC.64 UR6, c[0x0][0xa18] ;  /* 0x0002860000067ab9 */ /* 0x000fc60000000a00 */
[----:B------:R-:W-:Y:S01]  /*a460*/  ISETP.NE.AND.EX P0, PT, RZ, UR5, PT, P0 ;  /* 0x00000005ff007c0c */ /* 0x000fe2000bf05300 */
[----:B------:R-:W-:Y:S01]  /*a470*/  IMAD.MOV.U32 R35, RZ, RZ, RZ ;  /* 0x000000ffff237224 */ /* 0x000fe200078e00ff */
[----:B--2---:R-:W-:-:S11]  /*a480*/  SHF.R.S32.HI R0, RZ, 0x1f, R30 ;  /* 0x0000001fff007819 */ /* 0x004fd6000001141e */
[C---:B------:R-:W-:Y:S01]  /*a490*/  @P0 LEA R2, P1, R30.reuse, UR4, 0x2 ;  /* 0x000000041e020c11 */ /* 0x040fe2000f8210ff */
[C---:B------:R-:W-:Y:S01]  /*a4a0*/  IMAD.SHL.U32 R24, R30.reuse, 0x4, RZ ;  /* 0x000000041e187824 */ /* 0x040fe200078e00ff */
[C-C-:B------:R-:W-:Y:S01]  /*a4b0*/  SHF.L.U64.HI R25, R30.reuse, 0x2, R0.reuse ;  /* 0x000000021e197819 */ /* 0x140fe20000010200 */
[----:B------:R0:W-:Y:S01]  /*a4c0*/  STL [R1+0x4], R0 ;  /* 0x0000040001007387 */ /* 0x0001e20000100800 */
[----:B------:R-:W-:Y:S01]  /*a4d0*/  @P0 LEA.HI.X R3, R30, UR5, R0, 0x2, P1 ;  /* 0x000000051e030c11 */ /* 0x000fe200088f1400 */
[----:B------:R-:W-:-:S04]  /*a4e0*/  ULDC.64 UR4, c[0x0][0xa00] ;  /* 0x0002800000047ab9 */ /* 0x000fc80000000a00 */
[----:B------:R1:W5:Y:S01]  /*a4f0*/  @P0 LDG.E R37, desc[UR36][R2.64] ;  /* 0x0000002402250981 */ /* 0x000362000c1e1900 */
[----:B------:R-:W-:Y:S02]  /*a500*/  ISETP.NE.U32.AND P0, PT, RZ, UR4, PT ;  /* 0x00000004ff007c0c */ /* 0x000fe4000bf05070 */
[----:B------:R-:W-:Y:S02]  /*a510*/  LOP3.LUT R23, R23, 0xffffffbf, RZ, 0xc0, !PT ;  /* 0xffffffbf17177812 */ /* 0x000fe400078ec0ff */
[----:B------:R-:W-:Y:S02]  /*a520*/  ISETP.NE.AND.EX P2, PT, RZ, UR5, PT, P0 ;  /* 0x00000005ff007c0c */ /* 0x000fe4000bf45300 */
[----:B------:R-:W-:Y:S02]  /*a530*/  ISETP.NE.U32.AND P0, PT, RZ, UR6, PT ;  /* 0x00000006ff007c0c */ /* 0x000fe4000bf05070 */
[----:B-1----:R-:W-:Y:S02]  /*a540*/  IADD3 R2, P1, R24, UR4, RZ ;  /* 0x0000000418027c10 */ /* 0x002fe4000ff3e0ff */
[----:B------:R-:W-:-:S02]  /*a550*/  ISETP.NE.AND.EX P0, PT, RZ, UR7, PT, P0 ;  /* 0x00000007ff007c0c */ /* 0x000fc4000bf05300 */
[----:B------:R-:W-:Y:S01]  /*a560*/  IADD3.X R3, R25, UR5, RZ, P1, !PT ;  /* 0x0000000519037c10 */ /* 0x000fe20008ffe4ff */
[----:B------:R-:W-:-:S04]  /*a570*/  ULDC.64 UR4, c[0x0][0x418] ;  /* 0x0001060000047ab9 */ /* 0x000fc80000000a00 */
[----:B------:R-:W-:Y:S01]  /*a580*/  @P2 LOP3.LUT R23, R23, 0x40, RZ, 0xfc, !PT ;  /* 0x0000004017172812 */ /* 0x000fe200078efcff */
[----:B------:R1:W5:Y:S05]  /*a590*/  @P2 LDG.E R35, desc[UR36][R2.64] ;  /* 0x0000002402232981 */ /* 0x00036a000c1e1900 */
[----:B------:R-:W-:-:S04]  /*a5a0*/  @P0 IADD3 R4, P1, R24, UR6, RZ ;  /* 0x0000000618040c10 */ /* 0x000fc8000ff3e0ff */
[----:B------:R-:W-:-:S05]  /*a5b0*/  @P0 IADD3.X R5, R25, UR7, RZ, P1, !PT ;  /* 0x0000000719050c10 */ /* 0x000fca0008ffe4ff */
[----:B0-----:R-:W2:Y:S01]  /*a5c0*/  @P0 LDG.E R0, desc[UR36][R4.64] ;  /* 0x0000002404000981 */ /* 0x001ea2000c1e1900 */
[----:B------:R-:W-:-:S03]  /*a5d0*/  UISETP.NE.U32.AND UP0, UPT, UR4, URZ, UPT ;  /* 0x0000003f0400728c */ /* 0x000fc6000bf05070 */
[----:B------:R-:W-:Y:S01]  /*a5e0*/  ULDC UR4, c[0x0][0x424] ;  /* 0x0001090000047ab9 */ /* 0x000fe20000000800 */
[----:B------:R-:W-:-:S03]  /*a5f0*/  UISETP.NE.AND.EX UP0, UPT, UR5, URZ, UPT, UP0 ;  /* 0x0000003f0500728c */ /* 0x000fc6000bf05300 */
[----:B------:R-:W-:Y:S01]  /*a600*/  ULDC UR5, c[0x0][0x2f0] ;  /* 0x0000bc0000057ab9 */ /* 0x000fe20000000800 */
[----:B------:R-:W-:-:S04]  /*a610*/  USEL UR4, UR4, 0x1, UP0 ;  /* 0x0000000104047887 */ /* 0x000fc80008000000 */
[----:B------:R-:W-:-:S06]  /*a620*/  UIMAD UR4, UR4, UR5, URZ ;  /* 0x00000005040472a4 */ /* 0x000fcc000f8e023f */
[----:B------:R-:W-:Y:S01]  /*a630*/  IMAD.U32 R34, RZ, RZ, UR4 ;  /* 0x00000004ff227e24 */ /* 0x000fe2000f8e00ff */
[----:B--2---:R1:W-:Y:S01]  /*a640*/  @P0 STL [R1+0x10], R0 ;  /* 0x0000100001000387 */ /* 0x0043e20000100800 */
[----:B------:R-:W-:Y:S05]  /*a650*/  @P0 BRA `(.L_x_242) ;  /* 0x0000000000200947 */ /* 0x000fea0003800000 */
[----:B------:R-:W-:Y:S02]  /*a660*/  ULDC UR4, c[0x0][0x288] ;  /* 0x0000a20000047ab9 */ /* 0x000fe40000000800 */
[----:B-1----:R-:W-:-:S05]  /*a670*/  IMAD.U32 R0, RZ, RZ, UR4 ;  /* 0x00000004ff007e24 */ /* 0x002fca000f8e00ff */
[----:B------:R0:W-:Y:S01]  /*a680*/  STL [R1+0x10], R0 ;  /* 0x0000100001007387 */ /* 0x0001e20000100800 */
[----:B------:R-:W-:Y:S05]  /*a690*/  @!P2 BRA `(.L_x_242) ;  /* 0x000000000010a947 */ /* 0x000fea0003800000 */
[----:B------:R-:W2:Y:S04]  /*a6a0*/  LDG.E R5, desc[UR36][R2.64] ;  /* 0x0000002402057981 */ /* 0x000ea8000c1e1900 */
[----:B0-----:R-:W2:Y:S02]  /*a6b0*/  LDG.E R0, desc[UR36][R2.64+0x4] ;  /* 0x0000042402007981 */ /* 0x001ea4000c1e1900 */
[----:B--2---:R-:W-:-:S05]  /*a6c0*/  IADD3 R0, -R5, R0, RZ ;  /* 0x0000000005007210 */ /* 0x004fca0007ffe1ff */
[----:B------:R2:W-:Y:S02]  /*a6d0*/  STL [R1+0x10], R0 ;  /* 0x0000100001007387 */ /* 0x0005e40000100800 */
.L_x_242:
[----:B------:R-:W-:Y:S01]  /*a6e0*/  ULDC.64 UR4, c[0x0][0xa20] ;  /* 0x0002880000047ab9 */ /* 0x000fe20000000a00 */
[----:B------:R-:W-:Y:S01]  /*a6f0*/  IMAD.MOV.U32 R31, RZ, RZ, R30 ;  /* 0x000000ffff1f7224 */ /* 0x000fe200078e001e */
[----:B------:R-:W-:-:S04]  /*a700*/  ISETP.NE.U32.AND P0, PT, RZ, UR4, PT ;  /* 0x00000004ff007c0c */ /* 0x000fc8000bf05070 */
[----:B------:R-:W-:-:S13]  /*a710*/  ISETP.NE.AND.EX P0, PT, RZ, UR5, PT, P0 ;  /* 0x00000005ff007c0c */ /* 0x000fda000bf05300 */
[----:B------:R-:W-:Y:S05]  /*a720*/  @!P0 BRA `(.L_x_243) ;  /* 0x0000000000108947 */ /* 0x000fea0003800000 */
[----:B-1----:R-:W-:-:S04]  /*a730*/  IADD3 R2, P0, R24, UR4, RZ ;  /* 0x0000000418027c10 */ /* 0x002fc8000ff1e0ff */
[----:B------:R-:W-:-:S05]  /*a740*/  IADD3.X R3, R25, UR5, RZ, P0, !PT ;  /* 0x0000000519037c10 */ /* 0x000fca00087fe4ff */
[----:B------:R1:W5:Y:S01]  /*a750*/  LDG.E R34, desc[UR36][R2.64] ;  /* 0x0000002402227981 */ /* 0x000362000c1e1900 */
[----:B------:R-:W-:Y:S05]  /*a760*/  BRA `(.L_x_244) ;  /* 0x0000000000247947 */ /* 0x000fea0003800000 */
.L_x_243:
[----:B------:R-:W-:Y:S02]  /*a770*/  ULDC.64 UR4, c[0x0][0xa08] ;  /* 0x0002820000047ab9 */ /* 0x000fe40000000a00 */
[----:B------:R-:W-:-:S04]  /*a780*/  ISETP.NE.U32.AND P0, PT, RZ, UR4, PT ;  /* 0x00000004ff007c0c */ /* 0x000fc8000bf05070 */
[----:B------:R-:W-:-:S13]  /*a790*/  ISETP.NE.AND.EX P0, PT, RZ, UR5, PT, P0 ;  /* 0x00000005ff007c0c */ /* 0x000fda000bf05300 */
[----:B------:R-:W-:Y:S05]  /*a7a0*/  @!P0 BRA `(.L_x_244) ;  /* 0x0000000000148947 */ /* 0x000fea0003800000 */
[----:B-1----:R-:W1:Y:S02]  /*a7b0*/  LDC.64 R2, c[0x0][0xa08] ;  /* 0x00028200ff027b82 */ /* 0x002e640000000a00 */
[----:B-1----:R-:W-:-:S05]  /*a7c0*/  IMAD.WIDE R2, R31, 0x4, R2 ;  /* 0x000000041f027825 */ /* 0x002fca00078e0202 */
[----:B------:R-:W3:Y:S04]  /*a7d0*/  LDG.E R34, desc[UR36][R2.64] ;  /* 0x0000002402227981 */ /* 0x000ee8000c1e1900 */
[----:B------:R-:W3:Y:S02]  /*a7e0*/  LDG.E R5, desc[UR36][R2.64+0x4] ;  /* 0x0000042402057981 */ /* 0x000ee4000c1e1900 */
[----:B---3--:R-:W-:-:S07]  /*a7f0*/  IMAD.IADD R34, R5, 0x1, -R34 ;  /* 0x0000000105227824 */ /* 0x008fce00078e0a22 */
.L_x_244:
[----:B-----5:R-:W-:Y:S01]  /*a800*/  IMAD.IADD R34, R34, 0x1, -R37 ;  /* 0x0000000122227824 */ /* 0x020fe200078e0a25 */
[----:B012---:R-:W-:Y:S01]  /*a810*/  LOP3.LUT R0, R18, 0xff000000, RZ, 0xc0, !PT ;  /* 0xff00000012007812 */ /* 0x007fe200078ec0ff */
[----:B------:R-:W-:Y:S02]  /*a820*/  BSSY B0, `(.L_x_245) ;  /* 0x0000029000007945 */ /* 0x000fe40003800000 */
[C---:B------:R-:W-:Y:S01]  /*a830*/  VIADD R2, R34.reuse, 0x5f ;  /* 0x0000005f22027836 */ /* 0x040fe20000000000 */
[----:B------:R-:W-:Y:S02]  /*a840*/  ISETP.GE.AND P0, PT, R34, 0x1, PT ;  /* 0x000000012200780c */ /* 0x000fe40003f06270 */
[----:B------:R-:W-:Y:S01]  /*a850*/  SHF.R.U32.HI R3, RZ, 0x8, R0 ;  /* 0x00000008ff037819 */ /* 0x000fe20000011600 */
[----:B------:R-:W-:Y:S01]  /*a860*/  IMAD.HI R2, R2, 0x2aaaaaab, RZ ;  /* 0x2aaaaaab02027827 */ /* 0x000fe200078e02ff */
[----:B------:R-:W-:-:S04]  /*a870*/  LOP3.LUT R0, R18, 0xff0000, RZ, 0xc0, !PT ;  /* 0x00ff000012007812 */ /* 0x000fc800078ec0ff */
[----:B------:R-:W-:Y:S01]  /*a880*/  LEA.HI R0, R0, R3, RZ, 0x10 ;  /* 0x0000000300007211 */ /* 0x000fe200078f80ff */
[----:B------:R-:W-:Y:S01]  /*a890*/  IMAD.MOV.U32 R3, RZ, RZ, RZ ;  /* 0x000000ffff037224 */ /* 0x000fe200078e00ff */
[----:B------:R-:W-:Y:S02]  /*a8a0*/  SHF.R.U32.HI R5, RZ, 0x1f, R2 ;  /* 0x0000001fff057819 */ /* 0x000fe40000011602 */
[----:B------:R-:W-:Y:S02]  /*a8b0*/  LOP3.LUT R36, R0, 0xff, RZ, 0xc0, !PT ;  /* 0x000000ff00247812 */ /* 0x000fe400078ec0ff */
[----:B------:R-:W-:Y:S01]  /*a8c0*/  LEA.HI.SX32 R5, R2, R5, 0x1c ;  /* 0x0000000502057211 */ /* 0x000fe200078fe2ff */
[----:B------:R-:W-:Y:S06]  /*a8d0*/  @!P0 BRA `(.L_x_246) ;  /* 0x0000000000748947 */ /* 0x000fec0003800000 */
[----:B------:R-:W-:-:S04]  /*a8e0*/  SHF.R.U32.HI R0, RZ, 0x10, R0 ;  /* 0x00000010ff007819 */ /* 0x000fc80000011600 */
[----:B------:R-:W-:-:S13]  /*a8f0*/  ISETP.NE.AND P0, PT, R0, RZ, PT ;  /* 0x000000ff0000720c */ /* 0x000fda0003f05270 */
[----:B------:R-:W0:Y:S02]  /*a900*/  @!P0 LDC R0, c[0x0][0x9f0] ;  /* 0x00027c00ff008b82 */ /* 0x000e240000000800 */
[-C--:B0-----:R-:W-:Y:S02]  /*a910*/  IABS R4, R0.reuse ;  /* 0x0000000000047213 */ /* 0x081fe40000000000 */
[----:B------:R-:W-:Y:S02]  /*a920*/  IADD3 R7, R0, -0x1, R5 ;  /* 0xffffffff00077810 */ /* 0x000fe40007ffe005 */
[----:B------:R-:W0:Y:S02]  /*a930*/  I2F.RP R6, R4 ;  /* 0x0000000400067306 */ /* 0x000e240000209400 */
[----:B------:R-:W-:-:S04]  /*a940*/  LOP3.LUT R2, R7, R0, RZ, 0x3c, !PT ;  /* 0x0000000007027212 */ /* 0x000fc800078e3cff */
[----:B------:R-:W-:Y:S01]  /*a950*/  ISETP.GE.AND P2, PT, R2, RZ, PT ;  /* 0x000000ff0200720c */ /* 0x000fe20003f46270 */
[----:B------:R-:W-:Y:S01]  /*a960*/  IMAD.MOV.U32 R2, RZ, RZ, RZ ;  /* 0x000000ffff027224 */ /* 0x000fe200078e00ff */
[----:B0-----:R-:W0:Y:S02]  /*a970*/  MUFU.RCP R6, R6 ;  /* 0x0000000600067308 */ /* 0x001e240000001000 */
[----:B0-----:R-:W-:Y:S01]  /*a980*/  VIADD R3, R6, 0xffffffe ;  /* 0x0ffffffe06037836 */ /* 0x001fe20000000000 */
[----:B------:R-:W-:-:S05]  /*a990*/  IABS R6, R0 ;  /* 0x0000000000067213 */ /* 0x000fca0000000000 */
[----:B------:R-:W0:Y:S01]  /*a9a0*/  F2I.FTZ.U32.TRUNC.NTZ R3, R3 ;  /* 0x0000000300037305 */ /* 0x000e22000021f000 */
[----:B------:R-:W-:Y:S02]  /*a9b0*/  IMAD.MOV R6, RZ, RZ, -R6 ;  /* 0x000000ffff067224 */ /* 0x000fe400078e0a06 */
[----:B0-----:R-:W-:-:S04]  /*a9c0*/  IMAD.MOV R9, RZ, RZ, -R3 ;  /* 0x000000ffff097224 */ /* 0x001fc800078e0a03 */
[----:B------:R-:W-:-:S04]  /*a9d0*/  IMAD R9, R9, R4, RZ ;  /* 0x0000000409097224 */ /* 0x000fc800078e02ff */
[----:B------:R-:W-:Y:S01]  /*a9e0*/  IMAD.HI.U32 R2, R3, R9, R2 ;  /* 0x0000000903027227 */ /* 0x000fe200078e0002 */
[----:B------:R-:W-:-:S05]  /*a9f0*/  IABS R3, R7 ;  /* 0x0000000700037213 */ /* 0x000fca0000000000 */
[----:B------:R-:W-:-:S04]  /*aa00*/  IMAD.HI.U32 R2, R2, R3, RZ ;  /* 0x0000000302027227 */ /* 0x000fc800078e00ff */
[----:B------:R-:W-:-:S05]  /*aa10*/  IMAD R3, R2, R6, R3 ;  /* 0x0000000602037224 */ /* 0x000fca00078e0203 */
[----:B------:R-:W-:-:S13]  /*aa20*/  ISETP.GT.U32.AND P1, PT, R4, R3, PT ;  /* 0x000000030400720c */ /* 0x000fda0003f24070 */
[----:B------:R-:W-:Y:S01]  /*aa30*/  @!P1 IMAD.IADD R3, R3, 0x1, -R4 ;  /* 0x0000000103039824 */ /* 0x000fe200078e0a04 */
[----:B------:R-:W-:Y:S02]  /*aa40*/  @!P1 IADD3 R2, R2, 0x1, RZ ;  /* 0x0000000102029810 */ /* 0x000fe40007ffe0ff */
[----:B------:R-:W-:Y:S02]  /*aa50*/  ISETP.NE.AND P1, PT, R0, RZ, PT ;  /* 0x000000ff0000720c */ /* 0x000fe40003f25270 */
[----:B------:R-:W-:-:S13]  /*aa60*/  ISETP.GE.U32.AND P0, PT, R3, R4, PT ;  /* 0x000000040300720c */ /* 0x000fda0003f06070 */
[----:B------:R-:W-:-:S04]  /*aa70*/  @P0 VIADD R2, R2, 0x1 ;  /* 0x0000000102020836 */ /* 0x000fc80000000000 */
[----:B------:R-:W-:Y:S01]  /*aa80*/  @!P2 IMAD.MOV R2, RZ, RZ, -R2 ;  /* 0x000000ffff02a224 */ /* 0x000fe200078e0a02 */
[----:B------:R-:W-:-:S05]  /*aa90*/  @!P1 LOP3.LUT R2, RZ, R0, RZ, 0x33, !PT ;  /* 0x00000000ff029212 */ /* 0x000fca00078e33ff */
[----:B------:R-:W-:-:S07]  /*aaa0*/  IMAD.MOV.U32 R3, RZ, RZ, R2 ;  /* 0x000000ffff037224 */ /* 0x000fce00078e0002 */
.L_x_246:
[----:B------:R-:W-:Y:S05]  /*aab0*/  BSYNC B0 ;  /* 0x0000000000007941 */ /* 0x000fea0003800000 */
.L_x_245:
[-C--:B------:R-:W-:Y:S01]  /*aac0*/  IMAD R36, R36, R3.reuse, RZ ;  /* 0x0000000324247224 */ /* 0x080fe200078e02ff */
[----:B------:R-:W-:Y:S04]  /*aad0*/  BSSY B7, `(.L_x_247) ;  /* 0x000035f000077945 */ /* 0x000fe80003800000 */
[----:B------:R-:W-:-:S04]  /*aae0*/  VIADDMNMX R29, R36, R3, R5, PT ;  /* 0x00000003241d7246 */ /* 0x000fc80003800105 */
[----:B------:R-:W-:Y:S01]  /*aaf0*/  ISETP.GT.AND P0, PT, R29, R36, PT ;  /* 0x000000241d00720c */ /* 0x000fe20003f04270 */
[----:B------:R0:W-:-:S12]  /*ab00*/  STL [R1+0x14], R29 ;  /* 0x0000141d01007387 */ /* 0x0001d80000100800 */
[----:B0-----:R-:W-:Y:S05]  /*ab10*/  @P0 BRA `(.L_x_248) ;  /* 0x0000000000440947 */ /* 0x001fea0003800000 */
[----:B------:R-:W0:Y:S02]  /*ab20*/  S2R R0, SR_TID.X ;  /* 0x0000000000007919 */ /* 0x000e240000002100 */
[----:B0-----:R-:W-:-:S04]  /*ab30*/  LOP3.LUT R0, R0, 0x7f, RZ, 0xc0, !PT ;  /* 0x0000007f00007812 */ /* 0x001fc800078ec0ff */
[----:B------:R-:W-:-:S13]  /*ab40*/  ISETP.NE.AND P0, PT, R0, RZ, PT ;  /* 0x000000ff0000720c */ /* 0x000fda0003f05270 */
[----:B------:R-:W-:Y:S05]  /*ab50*/  @P0 BRA `(.L_x_249) ;  /* 0x0000003400580947 */ /* 0x000fea0003800000 */
[----:B------:R-:W0:Y:S01]  /*ab60*/  S2R R7, SR_LANEID ;  /* 0x0000000000077919 */ /* 0x000e220000000000 */
[----:B------:R-:W-:Y:S01]  /*ab70*/  VOTEU.ANY UR4, UPT, PT ;  /* 0x0000000000047886 */ /* 0x000fe200038e0100 */
[----:B------:R-:W1:Y:S01]  /*ab80*/  LDC.64 R2, c[0x0][0xc60] ;  /* 0x00031800ff027b82 */ /* 0x000e620000000a00 */
[----:B------:R-:W0:Y:S08]  /*ab90*/  FLO.U32 R0, UR4 ;  /* 0x0000000400007d00 */ /* 0x000e3000080e0000 */
[----:B------:R-:W1:Y:S01]  /*aba0*/  POPC R5, UR4 ;  /* 0x0000000400057d09 */ /* 0x000e620008000000 */
[----:B0-----:R-:W-:-:S13]  /*abb0*/  ISETP.EQ.U32.AND P0, PT, R0, R7, PT ;  /* 0x000000070000720c */ /* 0x001fda0003f02070 */
[----:B-1----:R-:W2:Y:S01]  /*abc0*/  @P0 ATOMG.E.ADD.STRONG.GPU PT, R3, desc[UR36][R2.64], R5 ;  /* 0x00000005020309a8 */ /* 0x002ea200081ee1e4 */
[----:B------:R-:W0:Y:S02]  /*abd0*/  S2R R4, SR_LTMASK ;  /* 0x0000000000047919 */ /* 0x000e240000003900 */
[----:B0-----:R-:W-:-:S04]  /*abe0*/  LOP3.LUT R4, R4, UR4, RZ, 0xc0, !PT ;  /* 0x0000000404047c12 */ /* 0x001fc8000f8ec0ff */
[----:B------:R-:W0:Y:S01]  /*abf0*/  POPC R7, R4 ;  /* 0x0000000400077309 */ /* 0x000e220000000000 */
[----:B--2---:R-:W0:Y:S02]  /*ac00*/  SHFL.IDX PT, R0, R3, R0, 0x1f ;  /* 0x00001f0003007589 */ /* 0x004e2400000e0000 */
[----:B0-----:R-:W-:Y:S01]  /*ac10*/  IADD3 R16, R0, UR39, R7 ;  /* 0x0000002700107c10 */ /* 0x001fe2000fffe007 */
[----:B------:R-:W-:Y:S06]  /*ac20*/  BRA `(.L_x_249) ;  /* 0x0000003400247947 */ /* 0x000fec0003800000 */
.L_x_248:
[----:B------:R-:W-:Y:S01]  /*ac30*/  VIADD R0, R22, 0x18400 ;  /* 0x0001840016007836 */ /* 0x000fe20000000000 */
[----:B------:R-:W-:Y:S04]  /*ac40*/  BSSY B6, `(.L_x_250) ;  /* 0x0000013000067945 */ /* 0x000fe80003800000 */
[----:B------:R-:W-:-:S13]  /*ac50*/  LOP3.LUT P0, RZ, R0, 0x3ff, RZ, 0xc0, !PT ;  /* 0x000003ff00ff7812 */ /* 0x000fda000780c0ff */
[----:B------:R-:W-:Y:S05]  /*ac60*/  @!P0 BRA `(.L_x_251) ;  /* 0x0000000000408947 */ /* 0x000fea0003800000 */
[----:B------:R-:W-:Y:S01]  /*ac70*/  MOV R2, 0x0 ;  /* 0x0000000000027802 */ /* 0x000fe20000000f00 */
[----:B------:R-:W-:Y:S01]  /*ac80*/  ULDC.64 UR6, c[0x4][0xf0] ;  /* 0x01003c0000067ab9 */ /* 0x000fe20000000a00 */
[----:B------:R-:W-:Y:S01]  /*ac90*/  ULDC.64 UR8, c[0x4][0xf8] ;  /* 0x01003e0000087ab9 */ /* 0x000fe20000000a00 */
[----:B------:R-:W-:Y:S01]  /*aca0*/  ULDC.64 UR4, c[0x4][0x70] ;  /* 0x01001c0000047ab9 */ /* 0x000fe20000000a00 */
[----:B------:R-:W-:Y:S01]  /*acb0*/  IMAD.U32 R4, RZ, RZ, UR6 ;  /* 0x00000006ff047e24 */ /* 0x000fe2000f8e00ff */
[----:B------:R-:W-:Y:S01]  /*acc0*/  MOV R8, 0x70 ;  /* 0x0000007000087802 */ /* 0x000fe20000000f00 */
[----:B------:R-:W0:Y:S01]  /*acd0*/  LDC.64 R2, c[0x4][R2] ;  /* 0x0100000002027b82 */ /* 0x000e220000000a00 */
[----:B------:R-:W-:Y:S02]  /*ace0*/  IMAD.U32 R5, RZ, RZ, UR7 ;  /* 0x00000007ff057e24 */ /* 0x000fe4000f8e00ff */
[----:B------:R-:W-:Y:S02]  /*acf0*/  IMAD.U32 R6, RZ, RZ, UR8 ;  /* 0x00000008ff067e24 */ /* 0x000fe4000f8e00ff */
[----:B------:R-:W-:-:S02]  /*ad00*/  IMAD.U32 R7, RZ, RZ, UR9 ;  /* 0x00000009ff077e24 */ /* 0x000fc4000f8e00ff */
[----:B------:R-:W-:Y:S02]  /*ad10*/  IMAD.U32 R10, RZ, RZ, UR4 ;  /* 0x00000004ff0a7e24 */ /* 0x000fe4000f8e00ff */
[----:B------:R-:W-:Y:S02]  /*ad20*/  IMAD.U32 R11, RZ, RZ, UR5 ;  /* 0x00000005ff0b7e24 */ /* 0x000fe4000f8e00ff */
[----:B------:R-:W-:Y:S02]  /*ad30*/  IMAD.MOV.U32 R12, RZ, RZ, 0x1 ;  /* 0x00000001ff0c7424 */ /* 0x000fe400078e00ff */
[----:B------:R-:W-:-:S07]  /*ad40*/  IMAD.MOV.U32 R13, RZ, RZ, RZ ;  /* 0x000000ffff0d7224 */ /* 0x000fce00078e00ff */
[----:B------:R-:W-:-:S07]  /*ad50*/  LEPC R20, `(.L_x_251) ;  /* 0x000000001014794e */ /* 0x000fce0000000000 */
[----:B0-----:R-:W-:Y:S05]  /*ad60*/  CALL.ABS.NOINC R2 ;  /* 0x0000000002007343 */ /* 0x001fea0003c00000 */
.L_x_251:
[----:B------:R-:W-:Y:S05]  /*ad70*/  BSYNC B6 ;  /* 0x0000000000067941 */ /* 0x000fea0003800000 */
.L_x_250:
        /* <DEDUP_REMOVED lines=8> */
[----:B------:R0:W1:Y:S01]  /*ae00*/  LDC.64 R2, c[0x4][R26] ;  /* 0x010000001a027b82 */ /* 0x0000620000000a00 */
[----:B------:R-:W-:Y:S01]  /*ae10*/  IMAD.U32 R4, RZ, RZ, UR6 ;  /* 0x00000006ff047e24 */ /* 0x000fe2000f8e00ff */
[----:B------:R-:W-:Y:S01]  /*ae20*/  MOV R12, 0x1 ;  /* 0x00000001000c7802 */ /* 0x000fe20000000f00 */
[----:B------:R-:W-:Y:S02]  /*ae30*/  IMAD.U32 R5, RZ, RZ, UR7 ;  /* 0x00000007ff057e24 */ /* 0x000fe4000f8e00ff */
[----:B------:R-:W-:Y:S02]  /*ae40*/  IMAD.U32 R6, RZ, RZ, UR8 ;  /* 0x00000008ff067e24 */ /* 0x000fe4000f8e00ff */
[----:B------:R-:W-:-:S02]  /*ae50*/  IMAD.U32 R7, RZ, RZ, UR9 ;  /* 0x00000009ff077e24 */ /* 0x000fc4000f8e00ff */
[----:B------:R-:W-:Y:S02]  /*ae60*/  IMAD.U32 R10, RZ, RZ, UR4 ;  /* 0x00000004ff0a7e24 */ /* 0x000fe4000f8e00ff */
[----:B------:R-:W-:Y:S02]  /*ae70*/  IMAD.U32 R11, RZ, RZ, UR5 ;  /* 0x00000005ff0b7e24 */ /* 0x000fe4000f8e00ff */
[----:B------:R-:W-:Y:S02]  /*ae80*/  IMAD.MOV.U32 R8, RZ, RZ, 0x70 ;  /* 0x00000070ff087424 */ /* 0x000fe400078e00ff */
[----:B0-----:R-:W-:-:S07]  /*ae90*/  IMAD.MOV.U32 R13, RZ, RZ, RZ ;  /* 0x000000ffff0d7224 */ /* 0x001fce00078e00ff */
[----:B------:R-:W-:-:S07]  /*aea0*/  LEPC R20, `(.L_x_254) ;  /* 0x000000001014794e */ /* 0x000fce0000000000 */
[----:B-1----:R-:W-:Y:S05]  /*aeb0*/  CALL.ABS.NOINC R2 ;  /* 0x0000000002007343 */ /* 0x002fea0003c00000 */
.L_x_254:
[----:B------:R0:W1:Y:S01]  /*aec0*/  LDC.64 R2, c[0x4][R26] ;  /* 0x010000001a027b82 */ /* 0x0000620000000a00 */
[----:B------:R-:W-:Y:S01]  /*aed0*/  ULDC.64 UR6, c[0x4][0xf0] ;  /* 0x01003c0000067ab9 */ /* 0x000fe20000000a00 */
[----:B------:R-:W-:Y:S01]  /*aee0*/  ULDC.64 UR8, c[0x4][0xf8] ;  /* 0x01003e0000087ab9 */ /* 0x000fe20000000a00 */
[----:B------:R-:W-:Y:S01]  /*aef0*/  ULDC.64 UR4, c[0x4][0x80] ;  /* 0x0100200000047ab9 */ /* 0x000fe20000000a00 */
[----:B------:R-:W-:Y:S02]  /*af00*/  IMAD.U32 R4, RZ, RZ, UR6 ;  /* 0x00000006ff047e24 */ /* 0x000fe4000f8e00ff */
[----:B------:R-:W-:Y:S02]  /*af10*/  IMAD.U32 R5, RZ, RZ, UR7 ;  /* 0x00000007ff057e24 */ /* 0x000fe4000f8e00ff */
[----:B------:R-:W-:Y:S02]  /*af20*/  IMAD.U32 R6, RZ, RZ, UR8 ;  /* 0x00000008ff067e24 */ /* 0x000fe4000f8e00ff */
[----:B------:R-:W-:-:S02]  /*af30*/  IMAD.U32 R7, RZ, RZ, UR9 ;  /* 0x00000009ff077e24 */ /* 0x000fc4000f8e00ff */
[----:B------:R-:W-:Y:S02]  /*af40*/  IMAD.U32 R10, RZ, RZ, UR4 ;  /* 0x00000004ff0a7e24 */ /* 0x000fe4000f8e00ff */
[----:B------:R-:W-:Y:S02]  /*af50*/  IMAD.U32 R11, RZ, RZ, UR5 ;  /* 0x00000005ff0b7e24 */ /* 0x000fe4000f8e00ff */
[----:B------:R-:W-:Y:S02]  /*af60*/  IMAD.MOV.U32 R8, RZ, RZ, 0x70 ;  /* 0x00000070ff087424 */ /* 0x000fe400078e00ff */
[----:B------:R-:W-:Y:S02]  /*af70*/  IMAD.MOV.U32 R12, RZ, RZ, 0x1 ;  /* 0x00000001ff0c7424 */ /* 0x000fe400078e00ff */
[----:B0-----:R-:W-:-:S07]  /*af80*/  IMAD.MOV.U32 R13, RZ, RZ, RZ ;  /* 0x000000ffff0d7224 */ /* 0x001fce00078e00ff */
[----:B------:R-:W-:-:S07]  /*af90*/  LEPC R20, `(.L_x_253) ;  /* 0x000000001014794e */ /* 0x000fce0000000000 */
[----:B-1----:R-:W-:Y:S05]  /*afa0*/  CALL.ABS.NOINC R2 ;  /* 0x0000000002007343 */ /* 0x002fea0003c00000 */
.L_x_253:
[----:B------:R-:W-:Y:S05]  /*afb0*/  BSYNC B6 ;  /* 0x0000000000067941 */ /* 0x000fea0003800000 */
.L_x_252:
[----:B------:R-:W-:Y:S01]  /*afc0*/  ULDC.64 UR4, c[0x0][0x9f8] ;  /* 0x00027e0000047ab9 */ /* 0x000fe20000000a00 */
[----:B------:R-:W0:Y:S01]  /*afd0*/  LDC R6, c[0x0][0x430] ;  /* 0x00010c00ff067b82 */ /* 0x000e220000000800 */
[----:B------:R-:W-:Y:S01]  /*afe0*/  ISETP.NE.U32.AND P0, PT, RZ, UR4, PT ;  /* 0x00000004ff007c0c */ /* 0x000fe2000bf05070 */
[----:B------:R-:W1:Y:S03]  /*aff0*/  S2R R2, SR_TID.X ;  /* 0x0000000000027919 */ /* 0x000e660000002100 */
[----:B------:R-:W-:-:S13]  /*b000*/  ISETP.NE.AND.EX P0, PT, RZ, UR5, PT, P0 ;  /* 0x00000005ff007c0c */ /* 0x000fda000bf05300 */
[----:B------:R-:W-:Y:S01]  /*b010*/  @P0 IADD3 R24, P1, R24, UR4, RZ ;  /* 0x0000000418180c10 */ /* 0x000fe2000ff3e0ff */
[----:B------:R-:W2:Y:S01]  /*b020*/  S2R R21, SR_TID.X ;  /* 0x0000000000157919 */ /* 0x000ea20000002100 */
[----:B------:R-:W-:Y:S01]  /*b030*/  LOP3.LUT R23, R23, 0xffffffdf, RZ, 0xc0, !PT ;  /* 0xffffffdf17177812 */ /* 0x000fe200078ec0ff */
[----:B------:R-:W-:Y:S01]  /*b040*/  ULDC UR4, c[0x0][0x320] ;  /* 0x0000c80000047ab9 */ /* 0x000fe20000000800 */
[----:B------:R-:W-:-:S05]  /*b050*/  @P0 IADD3.X R25, R25, UR5, RZ, P1, !PT ;  /* 0x0000000519190c10 */ /* 0x000fca0008ffe4ff */
[----:B------:R3:W4:Y:S01]  /*b060*/  @P0 LDG.E R31, desc[UR36][R24.64] ;  /* 0x00000024181f0981 */ /* 0x000722000c1e1900 */
[----:B0-----:R-:W-:Y:S01]  /*b070*/  ISETP.NE.AND P2, PT, R6, 0x1, PT ;  /* 0x000000010600780c */ /* 0x001fe20003f45270 */
[----:B------:R-:W0:Y:S01]  /*b080*/  S2R R26, SR_TID.X ;  /* 0x00000000001a7919 */ /* 0x000e220000002100 */
[----:B-1----:R-:W-:Y:S01]  /*b090*/  LOP3.LUT R2, R2, 0x7f, RZ, 0xc0, !PT ;  /* 0x0000007f02027812 */ /* 0x002fe200078ec0ff */
[----:B---3--:R-:W-:-:S03]  /*b0a0*/  VIADD R25, R29, 0xffffffff ;  /* 0xffffffff1d197836 */ /* 0x008fc60000000000 */
[----:B------:R-:W-:-:S07]  /*b0b0*/  SHF.R.U32.HI R2, RZ, 0x3, R2 ;  /* 0x00000003ff027819 */ /* 0x000fce0000011602 */
[----:B------:R-:W1:Y:S01]  /*b0c0*/  @P2 LDC R3, c[0x0][0x434] ;  /* 0x00010d00ff032b82 */ /* 0x000e620000000800 */
[----:B------:R-:W-:-:S07]  /*b0d0*/  @P2 LOP3.LUT R23, R23, 0x20, RZ, 0xfc, !PT ;  /* 0x0000002017172812 */ /* 0x000fce00078efcff */
[----:B------:R-:W3:Y:S01]  /*b0e0*/  @P2 LDC R5, c[0x0][0x438] ;  /* 0x00010e00ff052b82 */ /* 0x000ee20000000800 */
[----:B--2---:R-:W-:-:S04]  /*b0f0*/  SHF.L.U32 R20, R21, 0x4, RZ ;  /* 0x0000000415147819 */ /* 0x004fc800000006ff */
[----:B------:R-:W-:-:S05]  /*b100*/  LOP3.LUT R20, R2, 0x70, R20, 0xf8, !PT ;  /* 0x0000007002147812 */ /* 0x000fca00078ef814 */
[----:B------:R-:W-:Y:S02]  /*b110*/  IMAD R2, R25, 0x60, R20 ;  /* 0x0000006019027824 */ /* 0x000fe400078e0214 */
[----:B0-----:R-:W-:Y:S02]  /*b120*/  IMAD.SHL.U32 R9, R26, 0x8, RZ ;  /* 0x000000081a097824 */ /* 0x001fe400078e00ff */
[C---:B------:R-:W-:Y:S01]  /*b130*/  IMAD.IADD R0, R2.reuse, 0x1, R37 ;  /* 0x0000000102007824 */ /* 0x040fe200078e0225 */
[----:B------:R-:W-:Y:S02]  /*b140*/  ISETP.GE.AND P0, PT, R2, R34, PT ;  /* 0x000000220200720c */ /* 0x000fe40003f06270 */
[----:B------:R-:W-:Y:S01]  /*b150*/  LOP3.LUT R9, R9, 0x38, RZ, 0xc0, !PT ;  /* 0x0000003809097812 */ /* 0x000fe200078ec0ff */
[----:B-1----:R-:W-:Y:S01]  /*b160*/  @P2 IMAD.HI.U32 R2, R0, R3, RZ ;  /* 0x0000000300022227 */ /* 0x002fe200078e00ff */
[----:B------:R-:W-:Y:S02]  /*b170*/  ISETP.GT.U32.OR P0, PT, R20, 0x5f, P0 ;  /* 0x0000005f1400780c */ /* 0x000fe40000704470 */
[----:B------:R-:W-:Y:S01]  /*b180*/  LOP3.LUT R8, R9, 0x40, RZ, 0xfc, !PT ;  /* 0x0000004009087812 */ /* 0x000fe200078efcff */
[----:B------:R-:W-:Y:S01]  /*b190*/  IMAD.MOV.U32 R4, RZ, RZ, R0 ;  /* 0x000000ffff047224 */ /* 0x000fe200078e0000 */
[----:B---3--:R-:W-:-:S02]  /*b1a0*/  @P2 SHF.R.U32.HI R4, RZ, R5, R2 ;  /* 0x00000005ff042219 */ /* 0x008fc40000011602 */
[----:B------:R-:W-:Y:S02]  /*b1b0*/  ISETP.GE.AND P2, PT, R8, UR4, PT ;  /* 0x0000000408007c0c */ /* 0x000fe4000bf46270 */
[----:B------:R-:W-:Y:S01]  /*b1c0*/  ISETP.GE.AND P1, PT, R9, UR4, PT ;  /* 0x0000000409007c0c */ /* 0x000fe2000bf26270 */
[----:B------:R-:W-:Y:S01]  /*b1d0*/  IMAD.MOV R3, RZ, RZ, -R4 ;  /* 0x000000ffff037224 */ /* 0x000fe200078e0a04 */
[----:B------:R-:W-:Y:S01]  /*b1e0*/  SEL R5, RZ, 0xffffffff, P2 ;  /* 0xffffffffff057807 */ /* 0x000fe20001000000 */
[----:B------:R-:W-:Y:S01]  /*b1f0*/  ULDC UR4, c[0x0][0x2f4] ;  /* 0x0000bd0000047ab9 */ /* 0x000fe20000000800 */
[----:B------:R-:W-:Y:S01]  /*b200*/  SEL R29, RZ, 0x1, P1 ;  /* 0x00000001ff1d7807 */ /* 0x000fe20000800000 */
[----:B------:R-:W-:Y:S02]  /*b210*/  IMAD R0, R6, R3, R0 ;  /* 0x0000000306007224 */ /* 0x000fe400078e0200 */
[----:B------:R-:W0:Y:S01]  /*b220*/  @!P0 LDC.64 R2, c[0x0][0x428] ;  /* 0x00010a00ff028b82 */ /* 0x000e220000000a00 */
[----:B------:R-:W-:Y:S01]  /*b230*/  IMAD.SHL.U32 R6, R5, 0x2, RZ ;  /* 0x0000000205067824 */ /* 0x000fe200078e00ff */
[----:B------:R-:W-:-:S04]  /*b240*/  @!P0 SHF.R.S32.HI R5, RZ, 0x1f, R4 ;  /* 0x0000001fff058819 */ /* 0x000fc80000011404 */
[----:B------:R-:W-:Y:S02]  /*b250*/  LOP3.LUT R29, R6, 0x2, R29, 0xe2, !PT ;  /* 0x00000002061d7812 */ /* 0x000fe400078ee21d */
[----:B------:R-:W-:Y:S02]  /*b260*/  ISETP.GE.AND P2, PT, R9, UR4, PT ;  /* 0x0000000409007c0c */ /* 0x000fe4000bf46270 */
[----:B------:R-:W-:Y:S01]  /*b270*/  LOP3.LUT R23, R23, 0xffffffef, RZ, 0xc0, !PT ;  /* 0xffffffef17177812 */ /* 0x000fe200078ec0ff */
[----:B------:R-:W-:Y:S01]  /*b280*/  UMOV UR5, 0xffffffff ;  /* 0xffffffff00057882 */ /* 0x000fe20000000000 */
[----:B------:R-:W-:Y:S02]  /*b290*/  LOP3.LUT R26, R18, 0xffff, RZ, 0xc0, !PT ;  /* 0x0000ffff121a7812 */ /* 0x000fe400078ec0ff */
[----:B----4-:R-:W-:Y:S01]  /*b2a0*/  SHF.R.S32.HI R7, RZ, 0x1f, R31 ;  /* 0x0000001fff077819 */ /* 0x010fe2000001141f */
[----:B0-----:R-:W-:-:S04]  /*b2b0*/  @!P0 IMAD.WIDE.U32 R4, R31, R2, R4 ;  /* 0x000000021f048225 */ /* 0x001fc800078e0004 */
[----:B------:R-:W-:Y:S01]  /*b2c0*/  @!P0 IMAD R6, R7, R2, RZ ;  /* 0x0000000207068224 */ /* 0x000fe200078e02ff */
[----:B------:R0:W-:Y:S03]  /*b2d0*/  STL [R1], R7 ;  /* 0x0000000701007387 */ /* 0x0001e60000100800 */
[----:B------:R-:W-:Y:S02]  /*b2e0*/  @!P0 IMAD R6, R31, R3, R6 ;  /* 0x000000031f068224 */ /* 0x000fe400078e0206 */
[----:B------:R-:W1:Y:S02]  /*b2f0*/  @!P0 LDC.64 R2, c[0x0][0x418] ;  /* 0x00010600ff028b82 */ /* 0x000e640000000a00 */
[----:B------:R-:W-:Y:S02]  /*b300*/  @!P0 IMAD.IADD R6, R5, 0x1, R6 ;  /* 0x0000000105068824 */ /* 0x000fe400078e0206 */
[----:B------:R-:W-:-:S05]  /*b310*/  IMAD.U32 R5, RZ, RZ, UR38 ;  /* 0x00000026ff057e24 */ /* 0x000fca000f8e00ff */
[----:B------:R-:W-:Y:S02]  /*b320*/  ISETP.NE.AND P3, PT, R5, 0x3, PT ;  /* 0x000000030500780c */ /* 0x000fe40003f65270 */
[----:B0-----:R-:W-:-:S11]  /*b330*/  LOP3.LUT R7, R9, 0x80, RZ, 0xfc, !PT ;  /* 0x0000008009077812 */ /* 0x001fd600078efcff */
[----:B------:R-:W-:Y:S02]  /*b340*/  @P3 LOP3.LUT R23, R23, 0x10, RZ, 0xfc, !PT ;  /* 0x0000001017173812 */ /* 0x000fe400078efcff */
[C---:B-1----:R-:W-:Y:S02]  /*b350*/  @!P0 LEA R2, P1, R4.reuse, R2, 0x2 ;  /* 0x0000000204028211 */ /* 0x042fe400078210ff */
[----:B------:R-:W-:Y:S02]  /*b360*/  LOP3.LUT R23, R23, 0xfffffffb, RZ, 0xc0, !PT ;  /* 0xfffffffb17177812 */ /* 0x000fe400078ec0ff */
[----:B------:R-:W-:Y:S01]  /*b370*/  @!P0 LEA.HI.X R3, R4, R3, R6, 0x2, P1 ;  /* 0x0000000304038211 */ /* 0x000fe200008f1406 */
[----:B------:R-:W-:Y:S01]  /*b380*/  IMAD.MOV.U32 R4, RZ, RZ, RZ ;  /* 0x000000ffff047224 */ /* 0x000fe200078e00ff */
[----:B------:R-:W-:Y:S02]  /*b390*/  ISETP.GE.AND P1, PT, R8, UR4, PT ;  /* 0x0000000408007c0c */ /* 0x000fe4000bf26270 */
[----:B------:R-:W-:-:S03]  /*b3a0*/  @P2 LOP3.LUT R23, R23, 0x4, RZ, 0xfc, !PT ;  /* 0x0000000417172812 */ /* 0x000fc600078efcff */
[----:B------:R0:W5:Y:S01]  /*b3b0*/  @!P0 LDG.E R4, desc[UR36][R2.64] ;  /* 0x0000002402048981 */ /* 0x000162000c1e1900 */
[----:B------:R-:W-:Y:S02]  /*b3c0*/  ISETP.GE.AND P0, PT, R7, UR4, PT ;  /* 0x0000000407007c0c */ /* 0x000fe4000bf06270 */
[----:B------:R-:W-:-:S04]  /*b3d0*/  LOP3.LUT R23, R23, 0xfffffffe, RZ, 0xc0, !PT ;  /* 0xfffffffe17177812 */ /* 0x000fc800078ec0ff */
[----:B------:R-:W-:-:S04]  /*b3e0*/  LOP3.LUT R23, R23, 0xfffffffd, RZ, 0xc0, !PT ;  /* 0xfffffffd17177812 */ /* 0x000fc800078ec0ff */
[----:B------:R-:W-:-:S04]  /*b3f0*/  @P1 LOP3.LUT R23, R23, 0x2, RZ, 0xfc, !PT ;  /* 0x0000000217171812 */ /* 0x000fc800078efcff */
[----:B------:R-:W-:Y:S01]  /*b400*/  @P0 LOP3.LUT R23, R23, 0x1, RZ, 0xfc, !PT ;  /* 0x0000000117170812 */ /* 0x000fe200078efcff */
[----:B0-----:R-:W-:Y:S06]  /*b410*/  BRA.DIV UR5, `(.L_x_255) ;  /* 0x0000003e059c7947 */ /* 0x001fec000b800000 */
.L_x_321:
[----:B------:R-:W-:Y:S02]  /*b420*/  ISETP.GT.U32.AND P0, PT, R20, 0x5f, PT ;  /* 0x0000005f1400780c */ /* 0x000fe40003f04070 */
[----:B------:R-:W-:-:S11]  /*b430*/  LOP3.LUT R23, R23, 0xfffffff7, RZ, 0xc0, !PT ;  /* 0xfffffff717177812 */ /* 0x000fd600078ec0ff */
[----:B------:R-:W-:Y:S01]  /*b440*/  @P0 LOP3.LUT R23, R23, 0x8, RZ, 0xfc, !PT ;  /* 0x0000000817170812 */ /* 0x000fe200078efcff */
[----:B------:R-:W-:Y:S06]  /*b450*/  @!P3 BRA `(.L_x_256) ;  /* 0x000000000004b947 */ /* 0x000fec0003800000 */
[----:B------:R-:W-:Y:S01]  /*b460*/  BPT.TRAP 0x1 ;  /* 0x000000040000795c */ /* 0x000fe20000300000 */
.L_x_256:
[----:B------:R-:W-:Y:S01]  /*b470*/  SHF.R.S32.HI R5, RZ, 0x1f, R0 ;  /* 0x0000001fff057819 */ /* 0x000fe20000011400 */
[----:B------:R-:W-:Y:S01]  /*b480*/  ULDC.64 UR4, c[0x0][0x328] ;  /* 0x0000ca0000047ab9 */ /* 0x000fe20000000a00 */
[----:B------:R-:W-:Y:S01]  /*b490*/  ULDC.64 UR6, c[0x0][0x318] ;  /* 0x0000c60000067ab9 */ /* 0x000fe20000000a00 */
[----:B------:R-:W-:Y:S02]  /*b4a0*/  BSSY B0, `(.L_x_257) ;  /* 0x0000014000007945 */ /* 0x000fe40003800000 */
[----:B------:R-:W-:-:S04]  /*b4b0*/  IMAD R3, R5, UR4, RZ ;  /* 0x0000000405037c24 */ /* 0x000fc8000f8e02ff */
[C---:B------:R-:W-:Y:S02]  /*b4c0*/  IMAD R6, R0.reuse, UR5, R3 ;  /* 0x0000000500067c24 */ /* 0x040fe4000f8e0203 */
[----:B------:R-:W-:Y:S01]  /*b4d0*/  IMAD.WIDE.U32 R2, R0, UR4, RZ ;  /* 0x0000000400027c25 */ /* 0x000fe2000f8e00ff */
[----:B------:R-:W-:-:S03]  /*b4e0*/  ULDC.64 UR4, c[0x0][0x338] ;  /* 0x0000ce0000047ab9 */ /* 0x000fc60000000a00 */
[----:B------:R-:W-:Y:S01]  /*b4f0*/  IMAD.IADD R3, R3, 0x1, R6 ;  /* 0x0000000103037824 */ /* 0x000fe200078e0206 */
[----:B-----5:R-:W-:Y:S01]  /*b500*/  SHF.R.S32.HI R6, RZ, 0x1f, R4 ;  /* 0x0000001fff067819 */ /* 0x020fe20000011404 */
[----:B------:R-:W-:-:S04]  /*b510*/  IMAD.WIDE.U32 R2, R4, UR4, R2 ;  /* 0x0000000404027c25 */ /* 0x000fc8000f8e0002 */
[----:B------:R-:W-:-:S04]  /*b520*/  IMAD R7, R6, UR4, RZ ;  /* 0x0000000406077c24 */ /* 0x000fc8000f8e02ff */
[----:B------:R-:W-:Y:S01]  /*b530*/  IMAD R7, R4, UR5, R7 ;  /* 0x0000000504077c24 */ /* 0x000fe2000f8e0207 */
[----:B------:R-:W-:-:S04]  /*b540*/  ULDC.64 UR4, c[0x0][0x330] ;  /* 0x0000cc0000047ab9 */ /* 0x000fc80000000a00 */
[----:B------:R-:W-:Y:S01]  /*b550*/  IADD3 R3, R3, R7, RZ ;  /* 0x0000000703037210 */ /* 0x000fe20007ffe0ff */
[----:B------:R-:W-:Y:S02]  /*b560*/  IMAD R7, R27, 0x8, R22 ;  /* 0x000000081b077824 */ /* 0x000fe400078e0216 */
[----:B------:R-:W-:-:S04]  /*b570*/  IMAD.WIDE.U32 R2, R26, UR4, R2 ;  /* 0x000000041a027c25 */ /* 0x000fc8000f8e0002 */
[----:B------:R-:W-:Y:S01]  /*b580*/  IMAD R24, R26, UR5, R3 ;  /* 0x000000051a187c24 */ /* 0x000fe2000f8e0203 */
[----:B------:R-:W-:-:S04]  /*b590*/  LEA R18, P0, R2, UR6, 0x1 ;  /* 0x0000000602127c11 */ /* 0x000fc8000f8008ff */
[----:B------:R-:W-:Y:S02]  /*b5a0*/  LEA.HI.X R24, R2, UR7, R24, 0x1, P0 ;  /* 0x0000000702187c11 */ /* 0x000fe400080f0c18 */
[----:B------:R-:W-:-:S06]  /*b5b0*/  SHF.L.U32 R2, R28, 0x1f, RZ ;  /* 0x0000001f1c027819 */ /* 0x000fcc00000006ff */
[----:B------:R-:W0:Y:S02]  /*b5c0*/  SYNCS.PHASECHK.TRANS64.TRYWAIT P0, [R7+URZ+0x2a840], R2 ;  /* 0x02a84002070075a7 */ /* 0x000e24000800017f */
[----:B0-----:R-:W-:Y:S05]  /*b5d0*/  @!P0 BRA `(.L_x_258) ;  /* 0x0000003c005c8947 */ /* 0x001fea0003800000 */
.L_x_322:
[----:B------:R-:W-:Y:S05]  /*b5e0*/  BSYNC B0 ;  /* 0x0000000000007941 */ /* 0x000fea0003800000 */
.L_x_257:
[----:B------:R-:W1:Y:S01]  /*b5f0*/  S2R R8, SR_TID.X ;  /* 0x0000000000087919 */ /* 0x000e620000002100 */
[----:B------:R-:W-:Y:S01]  /*b600*/  ULDC.64 UR4, c[0x0][0x300] ;  /* 0x0000c00000047ab9 */ /* 0x000fe20000000a00 */
[----:B------:R-:W-:Y:S01]  /*b610*/  ULDC.64 UR6, c[0x0][0x2e8] ;  /* 0x0000ba0000067ab9 */ /* 0x000fe20000000a00 */
[----:B------:R-:W-:Y:S01]  /*b620*/  IMAD R5, R5, UR4, RZ ;  /* 0x0000000405057c24 */ /* 0x000fe2000f8e02ff */
[C---:B------:R-:W-:Y:S01]  /*b630*/  LOP3.LUT P4, RZ, R23.reuse, 0x4, RZ, 0xc0, !PT ;  /* 0x0000000417ff7812 */ /* 0x040fe2000788c0ff */
[C---:B0-----:R-:W-:Y:S01]  /*b640*/  IMAD.WIDE.U32 R2, R0.reuse, UR4, RZ ;  /* 0x0000000400027c25 */ /* 0x041fe2000f8e00ff */
[C---:B------:R-:W-:Y:S02]  /*b650*/  LOP3.LUT P3, RZ, R23.reuse, 0x2, RZ, 0xc0, !PT ;  /* 0x0000000217ff7812 */ /* 0x040fe4000786c0ff */
[----:B------:R-:W-:Y:S01]  /*b660*/  LOP3.LUT P2, RZ, R23, 0x1, RZ, 0xc0, !PT ;  /* 0x0000000117ff7812 */ /* 0x000fe2000784c0ff */
[----:B------:R-:W-:Y:S01]  /*b670*/  IMAD R5, R0, UR5, R5 ;  /* 0x0000000500057c24 */ /* 0x000fe2000f8e0205 */
[----:B------:R-:W-:-:S02]  /*b680*/  ULDC.64 UR4, c[0x0][0x310] ;  /* 0x0000c40000047ab9 */ /* 0x000fc40000000a00 */
[----:B------:R-:W-:Y:S02]  /*b690*/  IMAD R6, R6, UR4, RZ ;  /* 0x0000000406067c24 */ /* 0x000fe4000f8e02ff */
[----:B------:R-:W-:Y:S02]  /*b6a0*/  IMAD.IADD R3, R3, 0x1, R5 ;  /* 0x0000000103037824 */ /* 0x000fe400078e0205 */
[C---:B------:R-:W-:Y:S02]  /*b6b0*/  IMAD R6, R4.reuse, UR5, R6 ;  /* 0x0000000504067c24 */ /* 0x040fe4000f8e0206 */
[----:B------:R-:W-:Y:S01]  /*b6c0*/  IMAD.WIDE.U32 R2, R4, UR4, R2 ;  /* 0x0000000404027c25 */ /* 0x000fe2000f8e0002 */
[----:B------:R-:W-:-:S03]  /*b6d0*/  ULDC.64 UR4, c[0x0][0x308] ;  /* 0x0000c20000047ab9 */ /* 0x000fc60000000a00 */
[----:B------:R-:W-:Y:S02]  /*b6e0*/  IMAD.IADD R3, R3, 0x1, R6 ;  /* 0x0000000103037824 */ /* 0x000fe400078e0206 */
[----:B------:R-:W-:Y:S02]  /*b6f0*/  IMAD R6, R25, -0x60, R34 ;  /* 0xffffffa019067824 */ /* 0x000fe400078e0222 */
[----:B------:R-:W-:Y:S01]  /*b700*/  IMAD.WIDE.U32 R2, R26, UR4, R2 ;  /* 0x000000041a027c25 */ /* 0x000fe2000f8e0002 */
[----:B------:R-:W-:-:S03]  /*b710*/  UMOV UR4, 0xffffffff ;  /* 0xffffffff00047882 */ /* 0x000fc60000000000 */
[----:B------:R-:W-:Y:S01]  /*b720*/  IMAD R0, R26, UR5, R3 ;  /* 0x000000051a007c24 */ /* 0x000fe2000f8e0203 */
[----:B------:R-:W-:Y:S01]  /*b730*/  LEA R4, P0, R2, UR6, 0x1 ;  /* 0x0000000602047c11 */ /* 0x000fe2000f8008ff */
[----:B------:R-:W-:Y:S01]  /*b740*/  IMAD R5, R27, 0x4800, R32 ;  /* 0x000048001b057824 */ /* 0x000fe200078e0220 */
[----:B-1----:R-:W-:Y:S02]  /*b750*/  LOP3.LUT R8, R8, 0x7f, RZ, 0xc0, !PT ;  /* 0x0000007f08087812 */ /* 0x002fe400078ec0ff */
[----:B------:R-:W-:Y:S02]  /*b760*/  LEA.HI.X R0, R2, UR7, R0, 0x1, P0 ;  /* 0x0000000702007c11 */ /* 0x000fe400080f0c00 */
[----:B------:R-:W-:Y:S02]  /*b770*/  SHF.R.U32.HI R9, RZ, 0x3, R8 ;  /* 0x00000003ff097819 */ /* 0x000fe40000011608 */
[----:B------:R-:W0:Y:S03]  /*b780*/  S2R R8, SR_TID.X ;  /* 0x0000000000087919 */ /* 0x000e260000002100 */
[----:B------:R-:W-:-:S05]  /*b790*/  IMAD.IADD R6, R6, 0x1, -R9 ;  /* 0x0000000106067824 */ /* 0x000fca00078e0a09 */
[----:B------:R-:W-:Y:S01]  /*b7a0*/  ISETP.GE.AND P0, PT, R6, 0x1, PT ;  /* 0x000000010600780c */ /* 0x000fe20003f06270 */
[----:B0-----:R-:W-:-:S05]  /*b7b0*/  IMAD.SHL.U32 R9, R8, 0x8, RZ ;  /* 0x0000000808097824 */ /* 0x001fca00078e00ff */
[----:B------:R-:W-:Y:S01]  /*b7c0*/  LOP3.LUT R9, R9, 0x38, RZ, 0xc0, !PT ;  /* 0x0000003809097812 */ /* 0x000fe200078ec0ff */
[----:B------:R-:W-:Y:S06]  /*b7d0*/  BRA.DIV UR4, `(.L_x_259) ;  /* 0x0000003a04f07947 */ /* 0x000fec000b800000 */
[----:B------:R-:W0:Y:S01]  /*b7e0*/  SHFL.IDX PT, R3, R4, RZ, 0x181f ;  /* 0x00181fff04037589 */ /* 0x000e2200000e0000 */
[----:B------:R-:W-:-:S03]  /*b7f0*/  @P0 IMAD R8, R5, 0x2, R22 ;  /* 0x0000000205080824 */ /* 0x000fc600078e0216 */
[----:B------:R-:W1:Y:S01]  /*b800*/  SHFL.IDX PT, R2, R0, RZ, 0x181f ;  /* 0x00181fff00027589 */ /* 0x000e6200000e0000 */
[----:B0-----:R-:W-:-:S05]  /*b810*/  @P0 LEA R3, P1, R9, R3, 0x1 ;  /* 0x0000000309030211 */ /* 0x001fca00078208ff */
[----:B-1----:R-:W-:Y:S01]  /*b820*/  @P0 IMAD.X R2, RZ, RZ, R2, P1 ;  /* 0x000000ffff020224 */ /* 0x002fe200008e0602 */
[----:B------:R-:W-:-:S04]  /*b830*/  ISETP.GE.AND P1, PT, R6, 0x11, PT ;  /* 0x000000110600780c */ /* 0x000fc80003f26270 */
[----:B------:R-:W-:-:S04]  /*b840*/  @P0 LOP3.LUT R3, R3, R2, RZ, 0x3c, !PT ;  /* 0x0000000203030212 */ /* 0x000fc800078e3cff */
[----:B------:R-:W-:-:S04]  /*b850*/  @P0 LOP3.LUT R2, R3, R2, RZ, 0x3c, !PT ;  /* 0x0000000203020212 */ /* 0x000fc800078e3cff */
[----:B------:R-:W-:-:S05]  /*b860*/  @P0 LOP3.LUT R3, R3, R2, RZ, 0x3c, !PT ;  /* 0x0000000203030212 */ /* 0x000fca00078e3cff */
[----:B------:R-:W-:Y:S01]  /*b870*/  @!PT LDS RZ, [RZ] ;  /* 0x00000000fffff984 */ /* 0x000fe20000000800 */
[----:B------:R-:W-:Y:S04]  /*b880*/  @P0 LDGSTS.E.BYPASS.LTC128B.128 [R8+0x18400], desc[UR36][R2.64], !P4 ;  /* 0x1840000002080fae */ /* 0x000fe8000e101d64 */
[----:B------:R-:W-:Y:S04]  /*b890*/  @P0 LDGSTS.E.BYPASS.LTC128B.128 [R8+0x1b400], desc[UR36][R2.64+0x80], !P3 ;  /* 0x1b40008002080fae */ /* 0x000fe8000d901d64 */
[----:B------:R0:W-:Y:S04]  /*b8a0*/  @P0 LDGSTS.E.BYPASS.LTC128B.128 [R8+0x1e400], desc[UR36][R2.64+0x100], !P2 ;  /* 0x1e40010002080fae */ /* 0x0001e8000d101d64 */
[----:B0-----:R-:W0:Y:S01]  /*b8b0*/  SHFL.IDX PT, R3, R4, 0x1, 0x181f ;  /* 0x00381f0004037f89 */ /* 0x001e2200000e0000 */
[----:B------:R-:W-:-:S03]  /*b8c0*/  @P1 IMAD R8, R5, 0x2, R22 ;  /* 0x0000000205081824 */ /* 0x000fc600078e0216 */
[----:B------:R-:W1:Y:S01]  /*b8d0*/  SHFL.IDX PT, R2, R0, 0x1, 0x181f ;  /* 0x00381f0000027f89 */ /* 0x000e6200000e0000 */
[----:B0-----:R-:W-:-:S05]  /*b8e0*/  @P1 LEA R3, P0, R9, R3, 0x1 ;  /* 0x0000000309031211 */ /* 0x001fca00078008ff */
[----:B-1----:R-:W-:-:S05]  /*b8f0*/  @P1 IMAD.X R2, RZ, RZ, R2, P0 ;  /* 0x000000ffff021224 */ /* 0x002fca00000e0602 */
[----:B------:R-:W-:-:S04]  /*b900*/  @P1 LOP3.LUT R3, R3, R2, RZ, 0x3c, !PT ;  /* 0x0000000203031212 */ /* 0x000fc800078e3cff */
[----:B------:R-:W-:-:S04]  /*b910*/  @P1 LOP3.LUT R2, R3, R2, RZ, 0x3c, !PT ;  /* 0x0000000203021212 */ /* 0x000fc800078e3cff */
[----:B------:R-:W-:-:S05]  /*b920*/  @P1 LOP3.LUT R3, R3, R2, RZ, 0x3c, !PT ;  /* 0x0000000203031212 */ /* 0x000fca00078e3cff */
[----:B------:R-:W-:Y:S04]  /*b930*/  @P1 LDGSTS.E.BYPASS.LTC128B.128 [R8+0x18c00], desc[UR36][R2.64], !P4 ;  /* 0x18c0000002081fae */ /* 0x000fe8000e101d64 */
[----:B------:R-:W-:Y:S04]  /*b940*/  @P1 LDGSTS.E.BYPASS.LTC128B.128 [R8+0x1bc00], desc[UR36][R2.64+0x80], !P3 ;  /* 0x1bc0008002081fae */ /* 0x000fe8000d901d64 */
[----:B------:R0:W-:Y:S01]  /*b950*/  @P1 LDGSTS.E.BYPASS.LTC128B.128 [R8+0x1ec00], desc[UR36][R2.64+0x100], !P2 ;  /* 0x1ec0010002081fae */ /* 0x0001e2000d101d64 */
[----:B------:R-:W-:-:S03]  /*b960*/  ISETP.GE.AND P1, PT, R6, 0x21, PT ;  /* 0x000000210600780c */ /* 0x000fc60003f26270 */
[----:B0-----:R-:W0:Y:S10]  /*b970*/  SHFL.IDX PT, R3, R4, 0x2, 0x181f ;  /* 0x00581f0004037f89 */ /* 0x001e3400000e0000 */
[----:B------:R-:W-:Y:S01]  /*b980*/  @P1 LEA R8, R5, R22, 0x1 ;  /* 0x0000001605081211 */ /* 0x000fe200078e08ff */
        /* <DEDUP_REMOVED lines=11> */
[----:B------:R-:W-:Y:S01]  /*ba40*/  @P1 IMAD R8, R5, 0x2, R22 ;  /* 0x0000000205081824 */ /* 0x000fe200078e0216 */
        /* <DEDUP_REMOVED lines=12> */
[----:B------:R-:W1:Y:S04]  /*bb10*/  SHFL.IDX PT, R2, R0, 0x4, 0x181f ;  /* 0x00981f0000027f89 */ /* 0x000e6800000e0000 */
[----:B------:R-:W2:Y:S01]  /*bb20*/  SHFL.IDX PT, R0, R0, 0x5, 0x181f ;  /* 0x00b81f0000007f89 */ /* 0x000ea200000e0000 */
[----:B0-----:R-:W-:-:S05]  /*bb30*/  @P1 LEA R3, P0, R9, R3, 0x1 ;  /* 0x0000000309031211 */ /* 0x001fca00078008ff */
[----:B-1----:R-:W-:-:S05]  /*bb40*/  @P1 IMAD.X R2, RZ, RZ, R2, P0 ;  /* 0x000000ffff021224 */ /* 0x002fca00000e0602 */
[----:B------:R-:W-:-:S04]  /*bb50*/  @P1 LOP3.LUT R3, R3, R2, RZ, 0x3c, !PT ;  /* 0x0000000203031212 */ /* 0x000fc800078e3cff */
[----:B------:R-:W-:-:S04]  /*bb60*/  @P1 LOP3.LUT R2, R3, R2, RZ, 0x3c, !PT ;  /* 0x0000000203021212 */ /* 0x000fc800078e3cff */
[----:B------:R-:W-:-:S05]  /*bb70*/  @P1 LOP3.LUT R3, R3, R2, RZ, 0x3c, !PT ;  /* 0x0000000203031212 */ /* 0x000fca00078e3cff */
[----:B------:R-:W-:Y:S04]  /*bb80*/  @P1 LDGSTS.E.BYPASS.LTC128B.128 [R8+0x1a400], desc[UR36][R2.64], !P4 ;  /* 0x1a40000002081fae */ /* 0x000fe8000e101d64 */
[----:B------:R-:W-:Y:S04]  /*bb90*/  @P1 LDGSTS.E.BYPASS.LTC128B.128 [R8+0x1d400], desc[UR36][R2.64+0x80], !P3 ;  /* 0x1d40008002081fae */ /* 0x000fe8000d901d64 */
[----:B------:R0:W-:Y:S04]  /*bba0*/  @P1 LDGSTS.E.BYPASS.LTC128B.128 [R8+0x20400], desc[UR36][R2.64+0x100], !P2 ;  /* 0x2040010002081fae */ /* 0x0001e8000d101d64 */
[----:B0-2---:R0:W1:Y:S02]  /*bbb0*/  SHFL.IDX PT, R2, R4, 0x5, 0x181f ;  /* 0x00b81f0004027f89 */ /* 0x00506400000e0000 */
.L_x_336:
[----:B------:R-:W-:-:S13]  /*bbc0*/  ISETP.GE.AND P0, PT, R6, 0x51, PT ;  /* 0x000000510600780c */ /* 0x000fda0003f06270 */
[----:B-1----:R-:W-:Y:S01]  /*bbd0*/  @P0 LEA R2, P1, R9, R2, 0x1 ;  /* 0x0000000209020211 */ /* 0x002fe200078208ff */
[----:B------:R-:W-:-:S04]  /*bbe0*/  @P0 IMAD R5, R5, 0x2, R22 ;  /* 0x0000000205050824 */ /* 0x000fc800078e0216 */
[----:B------:R-:W-:-:S05]  /*bbf0*/  @P0 IMAD.X R3, RZ, RZ, R0, P1 ;  /* 0x000000ffff030224 */ /* 0x000fca00008e0600 */
[----:B------:R-:W-:Y:S01]  /*bc00*/  @!PT LDS RZ, [RZ] ;  /* 0x00000000fffff984 */ /* 0x000fe20000000800 */
[----:B------:R-:W-:Y:S01]  /*bc10*/  @!PT LDS RZ, [RZ] ;  /* 0x00000000fffff984 */ /* 0x000fe20000000800 */
[----:B------:R-:W-:Y:S01]  /*bc20*/  @!PT LDS RZ, [RZ] ;  /* 0x00000000fffff984 */ /* 0x000fe20000000800 */
[----:B------:R1:W-:Y:S04]  /*bc30*/  @P0 LDGSTS.E.BYPASS.LTC128B.128 [R5+0x1ac00], desc[UR36][R2.64], !P4 ;  /* 0x1ac0000002050fae */ /* 0x0003e8000e101d64 */
[----:B------:R1:W-:Y:S04]  /*bc40*/  @P0 LDGSTS.E.BYPASS.LTC128B.128 [R5+0x1dc00], desc[UR36][R2.64+0x80], !P3 ;  /* 0x1dc0008002050fae */ /* 0x0003e8000d901d64 */
[----:B------:R1:W-:Y:S01]  /*bc50*/  @P0 LDGSTS.E.BYPASS.LTC128B.128 [R5+0x20c00], desc[UR36][R2.64+0x100], !P2 ;  /* 0x20c0010002050fae */ /* 0x0003e2000d101d64 */
[----:B------:R-:W-:Y:S01]  /*bc60*/  PLOP3.LUT P0, PT, PT, PT, PT, 0x80, 0x0 ;  /* 0x000000000000781c */ /* 0x000fe20003f0f070 */
[----:B------:R-:W-:-:S12]  /*bc70*/  NOP ;  /* 0x0000000000007918 */ /* 0x000fd80000000000 */
.L_x_260:
[----:B------:R-:W-:Y:S02]  /*bc80*/  PLOP3.LUT P1, PT, P1, P0, PT, 0xa2, 0x0 ;  /* 0x000000000000781c */ /* 0x000fe40000f21472 */
[----:B------:R-:W-:-:S08]  /*bc90*/  @P0 R2UR P1, UR4, R7 ;  /* 0x00000000070402ca */ /* 0x000fd00000020000 */
[----:B------:R-:W-:-:S05]  /*bca0*/  @P0 PLOP3.LUT P0, PT, P1, PT, PT, 0x80, 0x0 ;  /* 0x000000000000081c */ /* 0x000fca0000f0f070 */
[----:B------:R-:W-:Y:S01]  /*bcb0*/  @!P1 SYNCS.ARRIVE.TRANS64.RED.A0T1 RZ, [UR4+0x2a830], RZ ;  /* 0x02a830ffffff99a7 */ /* 0x000fe20008200404 */
[----:B------:R-:W-:Y:S07]  /*bcc0*/  @!P1 ARRIVES.LDGSTSBAR.64.TRANSCNT [UR4+0x2a830] ;  /* 0x02a83000ff0099b0 */ /* 0x000fee0008000a84 */
[----:B------:R-:W-:Y:S05]  /*bcd0*/  @P0 BRA.U.ANY `(.L_x_260) ;  /* 0xfffffffd00e80947 */ /* 0x000fea000393ffff */
[----:B------:R-:W-:Y:S01]  /*bce0*/  NOP ;  /* 0x0000000000007918 */ /* 0x000fe20000000000 */
[----:B------:R-:W-:-:S13]  /*bcf0*/  LOP3.LUT P2, RZ, R23, 0x10, RZ, 0xc0, !PT ;  /* 0x0000001017ff7812 */ /* 0x000fda000784c0ff */
[----:B------:R-:W-:Y:S05]  /*bd00*/  @!P2 BRA `(.L_x_261) ;  /* 0x000000000004a947 */ /* 0x000fea0003800000 */
[----:B------:R-:W-:Y:S01]  /*bd10*/  BPT.TRAP 0x1 ;  /* 0x000000040000795c */ /* 0x000fe20000300000 */
.L_x_261:
[----:B------:R2:W5:Y:S01]  /*bd20*/  LDL.LU R0, [R1+0x4] ;  /* 0x0000040001007983 */ /* 0x0005620000300800 */
[----:B------:R-:W-:Y:S01]  /*bd30*/  LOP3.LUT P0, RZ, R23, 0x40, RZ, 0xc0, !PT ;  /* 0x0000004017ff7812 */ /* 0x000fe2000780c0ff */
[----:B------:R2:W-:-:S12]  /*bd40*/  SYNCS.ARRIVE.TRANS64.A1T0 RZ, [R7+URZ+0x2a830], RZ ;  /* 0x02a830ff07ff79a7 */ /* 0x0005d8000810003f */
[----:B------:R-:W-:Y:S05]  /*bd50*/  WARPSYNC.ALL ;  /* 0x0000000000007948 */ /* 0x000fea0003800000 */
[----:B------:R-:W-:Y:S01]  /*bd60*/  ULDC.64 UR4, c[0x0][0x298] ;  /* 0x0000a60000047ab9 */ /* 0x000fe20000000a00 */
[----:B-1----:R-:W-:Y:S01]  /*bd70*/  VIADD R2, R22, 0xc400 ;  /* 0x0000c40016027836 */ /* 0x002fe20000000000 */
[----:B------:R-:W-:Y:S01]  /*bd80*/  SEL R30, R30, RZ, !P0 ;  /* 0x000000ff1e1e7207 */ /* 0x000fe20004000000 */
[----:B0-----:R-:W-:Y:S01]  /*bd90*/  IMAD.WIDE.U32 R4, R35, UR4, RZ ;  /* 0x0000000423047c25 */ /* 0x001fe2000f8e00ff */
[----:B------:R-:W-:Y:S01]  /*bda0*/  BSSY B6, `(.L_x_262) ;  /* 0x000001b000067945 */ /* 0x000fe20003800000 */
[----:B------:R-:W-:Y:S01]  /*bdb0*/  BAR.SYNC.DEFER_BLOCKING 0x8, 0x180 ;  /* 0x0206000000007b1d */ /* 0x000fe20000010000 */
[----:B-----5:R-:W-:-:S02]  /*bdc0*/  SEL R0, R0, RZ, !P0 ;  /* 0x000000ff00007207 */ /* 0x020fc40004000000 */
[----:B------:R-:W-:-:S03]  /*bdd0*/  LOP3.LUT P0, RZ, R2, 0x3ff, RZ, 0xc0, !PT ;  /* 0x000003ff02ff7812 */ /* 0x000fc6000780c0ff */
[----:B------:R0:W-:Y:S04]  /*bde0*/  STL [R1+0x4], R0 ;  /* 0x0000040001007387 */ /* 0x0001e80000100800 */
[----:B------:R1:W-:Y:S01]  /*bdf0*/  STL.64 [R1+0x8], R4 ;  /* 0x0000080401007387 */ /* 0x0003e20000100a00 */
[----:B0-----:R-:W-:-:S05]  /*be00*/  SHF.R.S32.HI R0, RZ, 0x1f, R35 ;  /* 0x0000001fff007819 */ /* 0x001fca0000011423 */
[----:B------:R-:W-:-:S04]  /*be10*/  IMAD R0, R0, UR4, RZ ;  /* 0x0000000400007c24 */ /* 0x000fc8000f8e02ff */
[----:B------:R-:W-:-:S04]  /*be20*/  IMAD R0, R35, UR5, R0 ;  /* 0x0000000523007c24 */ /* 0x000fc8000f8e0200 */
[----:B------:R-:W-:Y:S01]  /*be30*/  IMAD.IADD R35, R5, 0x1, R0 ;  /* 0x0000000105237824 */ /* 0x000fe200078e0200 */
[----:B-1----:R-:W-:Y:S06]  /*be40*/  @!P0 BRA `(.L_x_263) ;  /* 0x0000000000408947 */ /* 0x002fec0003800000 */
[----:B------:R-:W-:Y:S01]  /*be50*/  MOV R2, 0x0 ;  /* 0x0000000000027802 */ /* 0x000fe20000000f00 */
[----:B------:R-:W-:Y:S01]  /*be60*/  ULDC.64 UR6, c[0x4][0xf0] ;  /* 0x01003c0000067ab9 */ /* 0x000fe20000000a00 */
[----:B------:R-:W-:Y:S01]  /*be70*/  ULDC.64 UR8, c[0x4][0xf8] ;  /* 0x01003e0000087ab9 */ /* 0x000fe20000000a00 */
[----:B------:R-:W-:Y:S01]  /*be80*/  ULDC.64 UR4, c[0x4][0x88] ;  /* 0x0100220000047ab9 */ /* 0x000fe20000000a00 */
[----:B------:R-:W-:Y:S01]  /*be90*/  IMAD.U32 R4, RZ, RZ, UR6 ;  /* 0x00000006ff047e24 */ /* 0x000fe2000f8e00ff */
[----:B------:R-:W-:Y:S01]  /*bea0*/  MOV R6, UR8 ;  /* 0x0000000800067c02 */ /* 0x000fe20008000f00 */
[----:B------:R-:W0:Y:S01]  /*beb0*/  LDC.64 R2, c[0x4][R2] ;  /* 0x0100000002027b82 */ /* 0x000e220000000a00 */
[----:B------:R-:W-:Y:S02]  /*bec0*/  IMAD.U32 R5, RZ, RZ, UR7 ;  /* 0x00000007ff057e24 */ /* 0x000fe4000f8e00ff */
[----:B--2---:R-:W-:Y:S02]  /*bed0*/  IMAD.U32 R7, RZ, RZ, UR9 ;  /* 0x00000009ff077e24 */ /* 0x004fe4000f8e00ff */
[----:B------:R-:W-:-:S02]  /*bee0*/  IMAD.U32 R10, RZ, RZ, UR4 ;  /* 0x00000004ff0a7e24 */ /* 0x000fc4000f8e00ff */
[----:B------:R-:W-:Y:S02]  /*bef0*/  IMAD.U32 R11, RZ, RZ, UR5 ;  /* 0x00000005ff0b7e24 */ /* 0x000fe4000f8e00ff */
[----:B------:R-:W-:Y:S02]  /*bf00*/  IMAD.MOV.U32 R8, RZ, RZ, 0x70 ;  /* 0x00000070ff087424 */ /* 0x000fe400078e00ff */
[----:B------:R-:W-:Y:S02]  /*bf10*/  IMAD.MOV.U32 R12, RZ, RZ, 0x1 ;  /* 0x00000001ff0c7424 */ /* 0x000fe400078e00ff */
[----:B------:R-:W-:-:S07]  /*bf20*/  IMAD.MOV.U32 R13, RZ, RZ, RZ ;  /* 0x000000ffff0d7224 */ /* 0x000fce00078e00ff */
[----:B------:R-:W-:-:S07]  /*bf30*/  LEPC R20, `(.L_x_263) ;  /* 0x000000001014794e */ /* 0x000fce0000000000 */
[----:B0-----:R-:W-:Y:S05]  /*bf40*/  CALL.ABS.NOINC R2 ;  /* 0x0000000002007343 */ /* 0x001fea0003c00000 */
.L_x_263:
[----:B------:R-:W-:Y:S05]  /*bf50*/  BSYNC B6 ;  /* 0x0000000000067941 */ /* 0x000fea0003800000 */
.L_x_262:
[----:B------:R-:W3:Y:S01]  /*bf60*/  LDL.LU R20, [R1+0x4] ;  /* 0x0000040001147983 */ /* 0x000ee20000300800 */
[----:B------:R-:W0:Y:S01]  /*bf70*/  LDC R6, c[0x0][0x448] ;  /* 0x00011200ff067b82 */ /* 0x000e220000000800 */
[----:B------:R-:W-:Y:S02]  /*bf80*/  ULDC.64 UR4, c[0x0][0x2d8] ;  /* 0x0000b60000047ab9 */ /* 0x000fe40000000a00 */
[----:B------:R-:W4:Y:S01]  /*bf90*/  LDL.LU.64 R2, [R1+0x8] ;  /* 0x0000080001027983 */ /* 0x000f220000300a00 */
[----:B------:R-:W-:-:S03]  /*bfa0*/  SHF.L.U32 R4, R17, 0x7, RZ ;  /* 0x0000000711047819 */ /* 0x000fc600000006ff */
[----:B------:R1:W5:Y:S01]  /*bfb0*/  LDL R17, [R1+0x10] ;  /* 0x0000100001117983 */ /* 0x0003620000100800 */
[----:B0-----:R-:W-:Y:S01]  /*bfc0*/  ISETP.NE.AND P0, PT, R6, 0x1, PT ;  /* 0x000000010600780c */ /* 0x001fe20003f05270 */
[----:B------:R-:W0:Y:S02]  /*bfd0*/  S2R R11, SR_TID.X ;  /* 0x00000000000b7919 */ /* 0x000e240000002100 */
[----:B0-----:R-:W-:-:S05]  /*bfe0*/  IMAD.SHL.U32 R9, R11, 0x8, RZ ;  /* 0x000000080b097824 */ /* 0x001fca00078e00ff */
[----:B------:R-:W-:Y:S01]  /*bff0*/  LOP3.LUT R9, R9, 0x38, RZ, 0xc0, !PT ;  /* 0x0000003809097812 */ /* 0x000fe200078ec0ff */
[----:B---3--:R-:W-:Y:S02]  /*c000*/  IMAD.MOV.U32 R21, RZ, RZ, R20 ;  /* 0x000000ffff157224 */ /* 0x008fe400078e0014 */
[----:B------:R-:W0:Y:S01]  /*c010*/  S2R R20, SR_TID.X ;  /* 0x0000000000147919 */ /* 0x000e220000002100 */
[----:B----4-:R-:W-:Y:S02]  /*c020*/  IMAD.MOV.U32 R3, RZ, RZ, R35 ;  /* 0x000000ffff037224 */ /* 0x010fe400078e0023 */
[----:B------:R-:W-:-:S04]  /*c030*/  IMAD.WIDE.U32 R2, R26, UR4, R2 ;  /* 0x000000041a027c25 */ /* 0x000fc8000f8e0002 */
[----:B------:R-:W-:Y:S01]  /*c040*/  IMAD R3, R26, UR5, R3 ;  /* 0x000000051a037c24 */ /* 0x000fe2000f8e0203 */
[----:B------:R-:W-:Y:S02]  /*c050*/  ULDC.64 UR4, c[0x0][0x2e0] ;  /* 0x0000b80000047ab9 */ /* 0x000fe40000000a00 */
[----:B------:R-:W-:Y:S02]  /*c060*/  IMAD R5, R21, UR4, RZ ;  /* 0x0000000415057c24 */ /* 0x000fe4000f8e02ff */
[----:B------:R-:W-:-:S04]  /*c070*/  IMAD.WIDE.U32 R2, R30, UR4, R2 ;  /* 0x000000041e027c25 */ /* 0x000fc8000f8e0002 */
[----:B------:R-:W-:Y:S01]  /*c080*/  IMAD R0, R30, UR5, R5 ;  /* 0x000000051e007c24 */ /* 0x000fe2000f8e0205 */
[----:B------:R-:W-:Y:S01]  /*c090*/  ULDC.64 UR4, c[0x0][0x2d0] ;  /* 0x0000b40000047ab9 */ /* 0x000fe20000000a00 */
[----:B------:R-:W3:Y:S02]  /*c0a0*/  @P0 LDC R5, c[0x0][0x44c] ;  /* 0x00011300ff050b82 */ /* 0x000ee40000000800 */
[----:B------:R-:W-:-:S06]  /*c0b0*/  IMAD.IADD R3, R3, 0x1, R0 ;  /* 0x0000000103037824 */ /* 0x000fcc00078e0200 */
[----:B------:R-:W4:Y:S01]  /*c0c0*/  @P0 LDC R0, c[0x0][0x450] ;  /* 0x00011400ff000b82 */ /* 0x000f220000000800 */
[C---:B0-----:R-:W-:Y:S01]  /*c0d0*/  LOP3.LUT R21, R20.reuse, 0x7f, RZ, 0xc0, !PT ;  /* 0x0000007f14157812 */ /* 0x041fe200078ec0ff */
[----:B------:R-:W-:-:S03]  /*c0e0*/  IMAD.SHL.U32 R20, R20, 0x10, RZ ;  /* 0x0000001014147824 */ /* 0x000fc600078e00ff */
[----:B------:R-:W-:-:S04]  /*c0f0*/  SHF.R.U32.HI R21, RZ, 0x3, R21 ;  /* 0x00000003ff157819 */ /* 0x000fc80000011615 */
[----:B------:R-:W-:-:S04]  /*c100*/  LOP3.LUT R20, R21, 0x70, R20, 0xf8, !PT ;  /* 0x0000007015147812 */ /* 0x000fc800078ef814 */
[----:B--2---:R-:W-:-:S05]  /*c110*/  LOP3.LUT R7, R20, R4, RZ, 0xfc, !PT ;  /* 0x0000000414077212 */ /* 0x004fca00078efcff */
[----:B---3--:R-:W-:-:S04]  /*c120*/  @P0 IMAD.HI.U32 R8, R7, R5, RZ ;  /* 0x0000000507080227 */ /* 0x008fc800078e00ff */
[----:B------:R-:W-:Y:S01]  /*c130*/  IMAD.MOV.U32 R5, RZ, RZ, R7 ;  /* 0x000000ffff057224 */ /* 0x000fe200078e0007 */
[----:B----4-:R-:W-:-:S05]  /*c140*/  @P0 SHF.R.U32.HI R5, RZ, R0, R8 ;  /* 0x00000000ff050219 */ /* 0x010fca0000011608 */
[----:B------:R-:W-:-:S04]  /*c150*/  IMAD.MOV R0, RZ, RZ, -R5 ;  /* 0x000000ffff007224 */ /* 0x000fc800078e0a05 */
[----:B------:R-:W-:Y:S01]  /*c160*/  IMAD R0, R6, R0, R7 ;  /* 0x0000000006007224 */ /* 0x000fe200078e0207 */
[----:B------:R-:W-:Y:S01]  /*c170*/  SHF.R.S32.HI R7, RZ, 0x1f, R5 ;  /* 0x0000001fff077819 */ /* 0x000fe20000011405 */
[----:B------:R-:W-:-:S04]  /*c180*/  IMAD.WIDE.U32 R2, R5, UR4, R2 ;  /* 0x0000000405027c25 */ /* 0x000fc8000f8e0002 */
[----:B------:R-:W-:-:S04]  /*c190*/  IMAD R7, R7, UR4, RZ ;  /* 0x0000000407077c24 */ /* 0x000fc8000f8e02ff */
[----:B------:R-:W-:Y:S01]  /*c1a0*/  IMAD R7, R5, UR5, R7 ;  /* 0x0000000505077c24 */ /* 0x000fe2000f8e0207 */
[----:B------:R-:W-:Y:S01]  /*c1b0*/  SHF.R.S32.HI R5, RZ, 0x1f, R0 ;  /* 0x0000001fff057819 */ /* 0x000fe20000011400 */
[----:B------:R-:W-:Y:S02]  /*c1c0*/  ULDC.64 UR4, c[0x0][0x2c8] ;  /* 0x0000b20000047ab9 */ /* 0x000fe40000000a00 */
[----:B------:R-:W-:Y:S02]  /*c1d0*/  IMAD.IADD R3, R3, 0x1, R7 ;  /* 0x0000000103037824 */ /* 0x000fe400078e0207 */
[----:B------:R-:W-:Y:S02]  /*c1e0*/  IMAD R5, R5, UR4, RZ ;  /* 0x0000000405057c24 */ /* 0x000fe4000f8e02ff */
[----:B------:R-:W-:Y:S02]  /*c1f0*/  IMAD.SHL.U32 R21, R11, 0x8, RZ ;  /* 0x000000080b157824 */ /* 0x000fe400078e00ff */
[----:B------:R-:W-:-:S02]  /*c200*/  IMAD R5, R0, UR5, R5 ;  /* 0x0000000500057c24 */ /* 0x000fc4000f8e0205 */
[----:B------:R-:W-:Y:S01]  /*c210*/  IMAD.WIDE.U32 R2, R0, UR4, R2 ;  /* 0x0000000400027c25 */ /* 0x000fe2000f8e0002 */
[----:B------:R-:W-:Y:S01]  /*c220*/  ULDC.64 UR4, c[0x0][0x280] ;  /* 0x0000a00000047ab9 */ /* 0x000fe20000000a00 */
[----:B------:R-:W-:Y:S02]  /*c230*/  LOP3.LUT R21, R21, 0x38, RZ, 0xc0, !PT ;  /* 0x0000003815157812 */ /* 0x000fe400078ec0ff */
[----:B------:R-:W-:Y:S01]  /*c240*/  IMAD.IADD R5, R3, 0x1, R5 ;  /* 0x0000000103057824 */ /* 0x000fe200078e0205 */
[----:B------:R-:W-:Y:S01]  /*c250*/  LEA R0, P0, R2, UR4, 0x1 ;  /* 0x0000000402007c11 */ /* 0x000fe2000f8008ff */
[----:B------:R-:W-:Y:S01]  /*c260*/  ULDC UR4, c[0x0][0x2b8] ;  /* 0x0000ae0000047ab9 */ /* 0x000fe20000000800 */
[----:B------:R-:W-:Y:S02]  /*c270*/  LOP3.LUT R20, R11, 0x7f, RZ, 0xc0, !PT ;  /* 0x0000007f0b147812 */ /* 0x000fe400078ec0ff */
[C---:B------:R-:W-:Y:S02]  /*c280*/  LOP3.LUT R10, R21.reuse, 0x40, RZ, 0xfc, !PT ;  /* 0x00000040150a7812 */ /* 0x040fe400078efcff */
[----:B------:R-:W-:-:S02]  /*c290*/  LOP3.LUT R11, R21, 0x80, RZ, 0xfc, !PT ;  /* 0x00000080150b7812 */ /* 0x000fc400078efcff */
[----:B------:R-:W-:Y:S01]  /*c2a0*/  LEA.HI.X R5, R2, UR5, R5, 0x1, P0 ;  /* 0x0000000502057c11 */ /* 0x000fe200080f0c05 */
[----:B------:R-:W-:Y:S01]  /*c2b0*/  UMOV UR5, 0xffffffff ;  /* 0xffffffff00057882 */ /* 0x000fe20000000000 */
[----:B------:R-:W-:Y:S02]  /*c2c0*/  ISETP.GE.AND P3, PT, R9, UR4, PT ;  /* 0x0000000409007c0c */ /* 0x000fe4000bf66270 */
[----:B------:R-:W-:Y:S02]  /*c2d0*/  ISETP.GE.AND P2, PT, R10, UR4, PT ;  /* 0x000000040a007c0c */ /* 0x000fe4000bf46270 */
[----:B------:R-:W-:Y:S02]  /*c2e0*/  ISETP.GE.AND P0, PT, R11, UR4, PT ;  /* 0x000000040b007c0c */ /* 0x000fe4000bf06270 */
[----:B------:R-:W-:Y:S01]  /*c2f0*/  SHF.R.U32.HI R10, RZ, 0x3, R20 ;  /* 0x00000003ff0a7819 */ /* 0x000fe20000011614 */
[----:B-1----:R-:W-:Y:S10]  /*c300*/  BRA.DIV UR5, `(.L_x_264) ;  /* 0x0000003a05587947 */ /* 0x002ff4000b800000 */
[----:B------:R-:W0:Y:S01]  /*c310*/  SHFL.IDX PT, R14, R0, RZ, 0x181f ;  /* 0x00181fff000e7589 */ /* 0x000e2200000e0000 */
[----:B-----5:R-:W-:Y:S02]  /*c320*/  IMAD R6, R17, R6, RZ ;  /* 0x0000000611067224 */ /* 0x020fe400078e02ff */
[----:B------:R-:W-:Y:S01]  /*c330*/  IMAD.IADD R4, R10, 0x1, R4 ;  /* 0x000000010a047824 */ /* 0x000fe200078e0204 */
[----:B------:R-:W1:Y:S03]  /*c340*/  SHFL.IDX PT, R2, R5, RZ, 0x181f ;  /* 0x00181fff05027589 */ /* 0x000e6600000e0000 */
[C---:B------:R-:W-:Y:S01]  /*c350*/  VIADD R7, R4.reuse, 0x10 ;  /* 0x0000001004077836 */ /* 0x040fe20000000000 */
[----:B------:R-:W-:-:S13]  /*c360*/  ISETP.GE.AND P1, PT, R4, R6, PT ;  /* 0x000000060400720c */ /* 0x000fda0003f26270 */
[----:B0-----:R-:W-:-:S05]  /*c370*/  @!P1 LEA R14, P4, R9, R14, 0x1 ;  /* 0x0000000e090e9211 */ /* 0x001fca00078808ff */
[----:B-1----:R-:W-:Y:S02]  /*c380*/  @!P1 IMAD.X R3, RZ, RZ, R2, P4 ;  /* 0x000000ffff039224 */ /* 0x002fe400020e0602 */
[----:B------:R-:W-:Y:S02]  /*c390*/  @!P1 IMAD.MOV.U32 R2, RZ, RZ, R14 ;  /* 0x000000ffff029224 */ /* 0x000fe400078e000e */
[----:B------:R-:W0:Y:S04]  /*c3a0*/  SHFL.IDX PT, R14, R0, 0x1, 0x181f ;  /* 0x00381f00000e7f89 */ /* 0x000e2800000e0000 */
[----:B------:R-:W-:Y:S04]  /*c3b0*/  @!P1 LDGSTS.E.BYPASS.LTC128B.128 [R33+0xc400], desc[UR36][R2.64], !P3 ;  /* 0x0c40000002219fae */ /* 0x000fe8000d901d64 */
[----:B------:R-:W-:Y:S04]  /*c3c0*/  @!P1 LDGSTS.E.BYPASS.LTC128B.128 [R33+0x10400], desc[UR36][R2.64+0x80], !P2 ;  /* 0x1040008002219fae */ /* 0x000fe8000d101d64 */
[----:B------:R1:W-:Y:S01]  /*c3d0*/  @!P1 LDGSTS.E.BYPASS.LTC128B.128 [R33+0x14400], desc[UR36][R2.64+0x100], !P0 ;  /* 0x1440010002219fae */ /* 0x0003e2000c101d64 */
[----:B------:R-:W-:-:S03]  /*c3e0*/  ISETP.GE.AND P1, PT, R7, R6, PT ;  /* 0x000000060700720c */ /* 0x000fc60003f26270 */
[----:B-1----:R-:W1:Y:S10]  /*c3f0*/  SHFL.IDX PT, R2, R5, 0x1, 0x181f ;  /* 0x00381f0005027f89 */ /* 0x002e7400000e0000 */
[----:B0-----:R-:W-:-:S04]  /*c400*/  @!P1 LEA R14, P4, R9, R14, 0x1 ;  /* 0x0000000e090e9211 */ /* 0x001fc800078808ff */
[----:B-1----:R-:W-:Y:S01]  /*c410*/  @!P1 IADD3.X R7, RZ, R2, RZ, P4, !PT ;  /* 0x00000002ff079210 */ /* 0x002fe200027fe4ff */
[----:B------:R-:W-:Y:S02]  /*c420*/  @!P1 IMAD.MOV.U32 R2, RZ, RZ, R14 ;  /* 0x000000ffff029224 */ /* 0x000fe400078e000e */
[----:B------:R-:W0:Y:S02]  /*c430*/  SHFL.IDX PT, R14, R0, 0x2, 0x181f ;  /* 0x00581f00000e7f89 */ /* 0x000e2400000e0000 */
[----:B------:R-:W-:Y:S02]  /*c440*/  @!P1 IMAD.MOV.U32 R3, RZ, RZ, R7 ;  /* 0x000000ffff039224 */ /* 0x000fe400078e0007 */
[----:B------:R-:W-:-:S03]  /*c450*/  VIADD R7, R4, 0x20 ;  /* 0x0000002004077836 */ /* 0x000fc60000000000 */
[----:B------:R-:W-:Y:S04]  /*c460*/  @!P1 LDGSTS.E.BYPASS.LTC128B.128 [R33+0xcc00], desc[UR36][R2.64], !P3 ;  /* 0x0cc0000002219fae */ /* 0x000fe8000d901d64 */
[----:B------:R-:W-:Y:S04]  /*c470*/  @!P1 LDGSTS.E.BYPASS.LTC128B.128 [R33+0x10c00], desc[UR36][R2.64+0x80], !P2 ;  /* 0x10c0008002219fae */ /* 0x000fe8000d101d64 */
[----:B------:R1:W-:Y:S01]  /*c480*/  @!P1 LDGSTS.E.BYPASS.LTC128B.128 [R33+0x14c00], desc[UR36][R2.64+0x100], !P0 ;  /* 0x14c0010002219fae */ /* 0x0003e2000c101d64 */
[----:B------:R-:W-:-:S03]  /*c490*/  ISETP.GE.AND P1, PT, R7, R6, PT ;  /* 0x000000060700720c */ /* 0x000fc60003f26270 */
[----:B-1----:R-:W1:Y:S10]  /*c4a0*/  SHFL.IDX PT, R2, R5, 0x2, 0x181f ;  /* 0x00581f0005027f89 */ /* 0x002e7400000e0000 */
[----:B0-----:R-:W-:-:S05]  /*c4b0*/  @!P1 LEA R14, P4, R9, R14, 0x1 ;  /* 0x0000000e090e9211 */ /* 0x001fca00078808ff */
[----:B-1----:R-:W-:Y:S02]  /*c4c0*/  @!P1 IMAD.X R7, RZ, RZ, R2, P4 ;  /* 0x000000ffff079224 */ /* 0x002fe400020e0602 */
[----:B------:R-:W-:Y:S02]  /*c4d0*/  @!P1 IMAD.MOV.U32 R2, RZ, RZ, R14 ;  /* 0x000000ffff029224 */ /* 0x000fe400078e000e */
[----:B------:R-:W-:Y:S01]  /*c4e0*/  @!P1 IMAD.MOV.U32 R3, RZ, RZ, R7 ;  /* 0x000000ffff039224 */ /* 0x000fe200078e0007 */
[----:B------:R-:W0:Y:S01]  /*c4f0*/  SHFL.IDX PT, R14, R0, 0x3, 0x181f ;  /* 0x00781f00000e7f89 */ /* 0x000e2200000e0000 */
        /* <DEDUP_REMOVED lines=11> */
[----:B------:R-:W-:-:S03]  /*c5b0*/  IADD3 R7, R4, 0x40, RZ ;  /* 0x0000004004077810 */ /* 0x000fc60007ffe0ff */
        /* <DEDUP_REMOVED lines=27> */
[----:B0-----:R-:W-:Y:S01]  /*c770*/  @!P1 LEA R14, P4, R9, R14, 0x1 ;  /* 0x0000000e090e9211 */ /* 0x001fe200078808ff */
[----:B------:R-:W0:Y:S04]  /*c780*/  SHFL.IDX PT, R5, R5, 0x7, 0x181f ;  /* 0x00f81f0005057f89 */ /* 0x000e2800000e0000 */
[----:B-1----:R-:W-:-:S02]  /*c790*/  @!P1 IMAD.X R7, RZ, RZ, R2, P4 ;  /* 0x000000ffff079224 */ /* 0x002fc400020e0602 */
[----:B------:R-:W-:Y:S02]  /*c7a0*/  @!P1 IMAD.MOV.U32 R2, RZ, RZ, R14 ;  /* 0x000000ffff029224 */ /* 0x000fe400078e000e */
[----:B------:R1:W2:Y:S01]  /*c7b0*/  SHFL.IDX PT, R14, R0, 0x7, 0x181f ;  /* 0x00f81f00000e7f89 */ /* 0x0002a200000e0000 */
[----:B------:R-:W-:-:S05]  /*c7c0*/  @!P1 MOV R3, R7 ;  /* 0x0000000700039202 */ /* 0x000fca0000000f00 */
[----:B------:R1:W-:Y:S04]  /*c7d0*/  @!P1 LDGSTS.E.BYPASS.LTC128B.128 [R33+0xf400], desc[UR36][R2.64], !P3 ;  /* 0x0f40000002219fae */ /* 0x0003e8000d901d64 */
[----:B------:R1:W-:Y:S04]  /*c7e0*/  @!P1 LDGSTS.E.BYPASS.LTC128B.128 [R33+0x13400], desc[UR36][R2.64+0x80], !P2 ;  /* 0x1340008002219fae */ /* 0x0003e8000d101d64 */
[----:B0-----:R1:W-:Y:S02]  /*c7f0*/  @!P1 LDGSTS.E.BYPASS.LTC128B.128 [R33+0x17400], desc[UR36][R2.64+0x100], !P0 ;  /* 0x1740010002219fae */ /* 0x0013e4000c101d64 */
.L_x_353:
[----:B-1----:R-:W-:Y:S01]  /*c800*/  VIADD R3, R4, 0x70 ;  /* 0x0000007004037836 */ /* 0x002fe20000000000 */
[----:B------:R-:W-:Y:S04]  /*c810*/  BSSY B0, `(.L_x_265) ;  /* 0x000000b000007945 */ /* 0x000fe80003800000 */
[----:B------:R-:W-:-:S13]  /*c820*/  ISETP.GE.AND P1, PT, R3, R6, PT ;  /* 0x000000060300720c */ /* 0x000fda0003f26270 */
[----:B------:R-:W-:Y:S05]  /*c830*/  @P1 BRA `(.L_x_266) ;  /* 0x0000000000201947 */ /* 0x000fea0003800000 */
[----:B--2---:R-:W-:-:S05]  /*c840*/  LEA R2, P1, R9, R14, 0x1 ;  /* 0x0000000e09027211 */ /* 0x004fca00078208ff */
[----:B------:R-:W-:-:S05]  /*c850*/  IMAD.X R3, RZ, RZ, R5, P1 ;  /* 0x000000ffff037224 */ /* 0x000fca00008e0605 */
[----:B------:R-:W-:Y:S01]  /*c860*/  @!PT LDS RZ, [RZ] ;  /* 0x00000000fffff984 */ /* 0x000fe20000000800 */
[----:B------:R-:W-:Y:S01]  /*c870*/  @!PT LDS RZ, [RZ] ;  /* 0x00000000fffff984 */ /* 0x000fe20000000800 */
[----:B------:R-:W-:Y:S01]  /*c880*/  @!PT LDS RZ, [RZ] ;  /* 0x00000000fffff984 */ /* 0x000fe20000000800 */
[----:B------:R0:W-:Y:S04]  /*c890*/  LDGSTS.E.BYPASS.LTC128B.128 [R33+0xfc00], desc[UR36][R2.64], !P3 ;  /* 0x0fc0000002217fae */ /* 0x0001e8000d901d64 */
[----:B------:R0:W-:Y:S04]  /*c8a0*/  LDGSTS.E.BYPASS.LTC128B.128 [R33+0x13c00], desc[UR36][R2.64+0x80], !P2 ;  /* 0x13c0008002217fae */ /* 0x0001e8000d101d64 */
[----:B------:R0:W-:Y:S02]  /*c8b0*/  LDGSTS.E.BYPASS.LTC128B.128 [R33+0x17c00], desc[UR36][R2.64+0x100], !P0 ;  /* 0x17c0010002217fae */ /* 0x0001e4000c101d64 */
.L_x_266:
[----:B------:R-:W-:Y:S05]  /*c8c0*/  BSYNC B0 ;  /* 0x0000000000007941 */ /* 0x000fea0003800000 */
.L_x_265:
[----:B------:R-:W-:Y:S01]  /*c8d0*/  NOP ;  /* 0x0000000000007918 */ /* 0x000fe20000000000 */
[----:B------:R-:W-:-:S13]  /*c8e0*/  PLOP3.LUT P0, PT, PT, PT, PT, 0x80, 0x0 ;  /* 0x000000000000781c */ /* 0x000fda0003f0f070 */
.L_x_267:
[----:B------:R-:W-:Y:S02]  /*c8f0*/  PLOP3.LUT P1, PT, P1, P0, PT, 0xa2, 0x0 ;  /* 0x000000000000781c */ /* 0x000fe40000f21472 */
[----:B------:R-:W-:-:S08]  /*c900*/  @P0 R2UR P1, UR4, R22 ;  /* 0x00000000160402ca */ /* 0x000fd00000020000 */
[----:B------:R-:W-:-:S05]  /*c910*/  @P0 PLOP3.LUT P0, PT, P1, PT, PT, 0x80, 0x0 ;  /* 0x000000000000081c */ /* 0x000fca0000f0f070 */
[----:B------:R-:W-:Y:S01]  /*c920*/  @!P1 SYNCS.ARRIVE.TRANS64.RED.A0T1 RZ, [UR4+0x2a800], RZ ;  /* 0x02a800ffffff99a7 */ /* 0x000fe20008200404 */
[----:B------:R-:W-:Y:S07]  /*c930*/  @!P1 ARRIVES.LDGSTSBAR.64.TRANSCNT [UR4+0x2a800] ;  /* 0x02a80000ff0099b0 */ /* 0x000fee0008000a84 */
[----:B------:R-:W-:Y:S05]  /*c940*/  @P0 BRA.U.ANY `(.L_x_267) ;  /* 0xfffffffd00e80947 */ /* 0x000fea000393ffff */
[----:B0-----:R-:W3:Y:S04]  /*c950*/  LDL.LU R3, [R1+0x18] ;  /* 0x0000180001037983 */ /* 0x001ee80000300800 */
[----:B------:R-:W4:Y:S01]  /*c960*/  LDL.LU R2, [R1+0x14] ;  /* 0x0000140001027983 */ /* 0x000f220000300800 */
[----:B---3--:R-:W-:-:S05]  /*c970*/  VIADD R3, R3, 0x1 ;  /* 0x0000000103037836 */ /* 0x008fca0000000000 */
[----:B------:R-:W-:Y:S01]  /*c980*/  LEA.HI R0, R3, R3, RZ, 0x1 ;  /* 0x0000000303007211 */ /* 0x000fe200078f08ff */
[----:B------:R0:W-:Y:S03]  /*c990*/  STL [R1+0x18], R3 ;  /* 0x0000180301007387 */ /* 0x0001e60000100800 */
[----:B------:R-:W-:-:S05]  /*c9a0*/  LOP3.LUT R0, R0, 0xfffffffe, RZ, 0xc0, !PT ;  /* 0xfffffffe00007812 */ /* 0x000fca00078ec0ff */
[----:B0-----:R-:W-:Y:S02]  /*c9b0*/  IMAD.IADD R3, R3, 0x1, -R0 ;  /* 0x0000000103037824 */ /* 0x001fe400078e0a00 */
[----:B----4-:R-:W-:-:S03]  /*c9c0*/  VIADD R0, R2, 0xfffffffe ;  /* 0xfffffffe02007836 */ /* 0x010fc60000000000 */
[----:B------:R-:W-:Y:S01]  /*c9d0*/  SHF.L.U32 R3, R3, 0x1f, RZ ;  /* 0x0000001f03037819 */ /* 0x000fe200000006ff */
[----:B------:R-:W-:Y:S01]  /*c9e0*/  NOP ;  /* 0x0000000000007918 */ /* 0x000fe20000000000 */
[----:B------:R0:W-:Y:S01]  /*c9f0*/  SYNCS.ARRIVE.TRANS64.A1T0 RZ, [R22+URZ+0x2a800], RZ ;  /* 0x02a800ff16ff79a7 */ /* 0x0001e2000810003f */
[----:B------:R-:W-:Y:S01]  /*ca00*/  BSSY B0, `(.L_x_268) ;  /* 0x0000003000007945 */ /* 0x000fe20003800000 */
[----:B------:R-:W1:Y:S03]  /*ca10*/  SYNCS.PHASECHK.TRANS64.TRYWAIT P0, [R22+URZ+0x2a820], R3 ;  /* 0x02a82003160075a7 */ /* 0x000e66000800017f */
[----:B01----:R-:W-:Y:S05]  /*ca20*/  @!P0 BRA `(.L_x_269) ;  /* 0x0000003c002c8947 */ /* 0x003fea0003800000 */
.L_x_354:
[----:B------:R-:W-:Y:S05]  /*ca30*/  BSYNC B0 ;  /* 0x0000000000007941 */ /* 0x000fea0003800000 */
.L_x_268:
[----:B------:R-:W-:Y:S01]  /*ca40*/  ISETP.GE.AND P0, PT, R0, R36, PT ;  /* 0x000000240000720c */ /* 0x000fe20003f06270 */
[----:B------:R-:W-:-:S12]  /*ca50*/  BSSY B0, `(.L_x_270) ;  /* 0x00000f6000007945 */ /* 0x000fd80003800000 */
[----:B------:R-:W-:Y:S05]  /*ca60*/  @!P0 BRA `(.L_x_271) ;  /* 0x0000000c00d08947 */ /* 0x000fea0003800000 */
[----:B------:R-:W-:Y:S02]  /*ca70*/  IMAD.MOV.U32 R10, RZ, RZ, R27 ;  /* 0x000000ffff0a7224 */ /* 0x000fe400078e001b */
[----:B------:R-:W-:Y:S02]  /*ca80*/  IMAD.MOV.U32 R17, RZ, RZ, R28 ;  /* 0x000000ffff117224 */ /* 0x000fe400078e001c */
[----:B------:R-:W-:-:S07]  /*ca90*/  IMAD.MOV.U32 R30, RZ, RZ, R25 ;  /* 0x000000ffff1e7224 */ /* 0x000fce00078e0019 */
.L_x_284:
[----:B------:R-:W3:Y:S01]  /*caa0*/  LDL R8, [R1] ;  /* 0x0000000001087983 */ /* 0x000ee20000100800 */
[----:B------:R-:W1:Y:S01]  /*cab0*/  S2R R2, SR_TID.X ;  /* 0x0000000000027919 */ /* 0x000e620000002100 */
[----:B0-----:R-:W0:Y:S01]  /*cac0*/  S2R R3, SR_TID.X ;  /* 0x0000000000037919 */ /* 0x001e220000002100 */
[----:B-1----:R-:W-:-:S04]  /*cad0*/  LOP3.LUT R2, R2, 0x7f, RZ, 0xc0, !PT ;  /* 0x0000007f02027812 */ /* 0x002fc800078ec0ff */
[----:B------:R-:W-:Y:S01]  /*cae0*/  SHF.R.U32.HI R4, RZ, 0x3, R2 ;  /* 0x00000003ff047819 */ /* 0x000fe20000011602 */
[----:B0-----:R-:W-:Y:S01]  /*caf0*/  IMAD.SHL.U32 R3, R3, 0x10, RZ ;  /* 0x0000001003037824 */ /* 0x001fe200078e00ff */
[----:B------:R-:W0:Y:S04]  /*cb00*/  LDC R2, c[0x0][0x430] ;  /* 0x00010c00ff027b82 */ /* 0x000e280000000800 */
[----:B------:R-:W-:-:S04]  /*cb10*/  LOP3.LUT R3, R4, 0x70, R3, 0xf8, !PT ;  /* 0x0000007004037812 */ /* 0x000fc800078ef803 */
[----:B------:R-:W-:Y:S01]  /*cb20*/  ISETP.GT.U32.AND P2, PT, R3, 0x5f, PT ;  /* 0x0000005f0300780c */ /* 0x000fe20003f44070 */
[----:B------:R-:W-:-:S12]  /*cb30*/  IMAD R7, R0, 0x60, R37 ;  /* 0x0000006000077824 */ /* 0x000fd800078e0225 */
[----:B------:R-:W1:Y:S01]  /*cb40*/  @!P2 LDC.64 R4, c[0x0][0x428] ;  /* 0x00010a00ff04ab82 */ /* 0x000e620000000a00 */
[----:B0-----:R-:W-:-:S13]  /*cb50*/  ISETP.NE.AND P0, PT, R2, 0x1, PT ;  /* 0x000000010200780c */ /* 0x001fda0003f05270 */
[----:B------:R-:W0:Y:S08]  /*cb60*/  @P0 LDC R6, c[0x0][0x434] ;  /* 0x00010d00ff060b82 */ /* 0x000e300000000800 */
[----:B------:R-:W4:Y:S01]  /*cb70*/  @P0 LDC R2, c[0x0][0x438] ;  /* 0x00010e00ff020b82 */ /* 0x000f220000000800 */
[----:B------:R-:W-:-:S04]  /*cb80*/  IMAD.IADD R7, R3, 0x1, R7 ;  /* 0x0000000103077824 */ /* 0x000fc800078e0207 */
[----:B0-----:R-:W-:Y:S01]  /*cb90*/  @P0 IMAD.HI.U32 R3, R7, R6, RZ ;  /* 0x0000000607030227 */ /* 0x001fe200078e00ff */
[----:B------:R-:W-:-:S04]  /*cba0*/  MOV R6, R7 ;  /* 0x0000000700067202 */ /* 0x000fc80000000f00 */
[----:B----4-:R-:W-:-:S04]  /*cbb0*/  @P0 SHF.R.U32.HI R6, RZ, R2, R3 ;  /* 0x00000002ff060219 */ /* 0x010fc80000011603 */
[--C-:B------:R-:W-:Y:S01]  /*cbc0*/  @!P2 SHF.R.S32.HI R3, RZ, 0x1f, R6.reuse ;  /* 0x0000001fff03a819 */ /* 0x100fe20000011406 */
[----:B------:R-:W-:-:S04]  /*cbd0*/  @!P2 IMAD.MOV.U32 R2, RZ, RZ, R6 ;  /* 0x000000ffff02a224 */ /* 0x000fc800078e0006 */
[----:B-1----:R-:W-:-:S04]  /*cbe0*/  @!P2 IMAD.WIDE.U32 R2, R31, R4, R2 ;  /* 0x000000041f02a225 */ /* 0x002fc800078e0002 */
[----:B---3--:R-:W-:-:S04]  /*cbf0*/  @!P2 IMAD R8, R8, R4, RZ ;  /* 0x000000040808a224 */ /* 0x008fc800078e02ff */
[----:B------:R-:W-:Y:S02]  /*cc00*/  @!P2 IMAD R8, R31, R5, R8 ;  /* 0x000000051f08a224 */ /* 0x000fe400078e0208 */
[----:B------:R-:W0:Y:S02]  /*cc10*/  @!P2 LDC.64 R4, c[0x0][0x418] ;  /* 0x00010600ff04ab82 */ /* 0x000e240000000a00 */
[----:B------:R-:W-:Y:S01]  /*cc20*/  @!P2 IMAD.IADD R8, R8, 0x1, R3 ;  /* 0x000000010808a824 */ /* 0x000fe200078e0203 */
[----:B0-----:R-:W-:-:S04]  /*cc30*/  @!P2 LEA R4, P0, R2, R4, 0x2 ;  /* 0x000000040204a211 */ /* 0x001fc800078010ff */
[----:B------:R-:W-:Y:S01]  /*cc40*/  @!P2 LEA.HI.X R5, R2, R5, R8, 0x2, P0 ;  /* 0x000000050205a211 */ /* 0x000fe200000f1408 */
[----:B------:R-:W-:-:S06]  /*cc50*/  IMAD.MOV.U32 R8, RZ, RZ, RZ ;  /* 0x000000ffff087224 */ /* 0x000fcc00078e00ff */
[----:B------:R0:W5:Y:S01]  /*cc60*/  @!P2 LDG.E R8, desc[UR36][R4.64] ;  /* 0x000000240408a981 */ /* 0x000162000c1e1900 */
[----:B------:R-:W-:Y:S01]  /*cc70*/  LOP3.LUT P1, RZ, R23, 0x10, RZ, 0xc0, !PT ;  /* 0x0000001017ff7812 */ /* 0x000fe2000782c0ff */
[----:B------:R-:W-:Y:S01]  /*cc80*/  VIADD R27, R10, 0x1 ;  /* 0x000000010a1b7836 */ /* 0x000fe20000000000 */
[----:B------:R-:W-:Y:S05]  /*cc90*/  YIELD ;  /* 0x0000000000007946 */ /* 0x000fea0003800000 */
[----:B------:R-:W-:Y:S01]  /*cca0*/  ISETP.NE.AND P0, PT, R27, 0x2, PT ;  /* 0x000000021b00780c */ /* 0x000fe20003f05270 */
[----:B------:R-:W-:Y:S01]  /*ccb0*/  IMAD.MOV R2, RZ, RZ, -R6 ;  /* 0x000000ffff027224 */ /* 0x000fe200078e0a06 */
[----:B------:R-:W-:-:S02]  /*ccc0*/  ULDC UR4, c[0x0][0x430] ;  /* 0x00010c0000047ab9 */ /* 0x000fc40000000800 */
[----:B------:R-:W-:Y:S01]  /*ccd0*/  SEL R28, RZ, 0x1, P0 ;  /* 0x00000001ff1c7807 */ /* 0x000fe20000000000 */
[----:B------:R-:W-:Y:S01]  /*cce0*/  IMAD R7, R2, UR4, R7 ;  /* 0x0000000402077c24 */ /* 0x000fe2000f8e0207 */
[----:B------:R-:W-:Y:S01]  /*ccf0*/  SEL R27, R27, RZ, P0 ;  /* 0x000000ff1b1b7207 */ /* 0x000fe20000000000 */
[----:B------:R-:W-:Y:S01]  /*cd00*/  IMAD.MOV.U32 R25, RZ, RZ, R0 ;  /* 0x000000ffff197224 */ /* 0x000fe200078e0000 */
[----:B------:R-:W-:Y:S01]  /*cd10*/  LOP3.LUT R28, R17, R28, RZ, 0x3c, !PT ;  /* 0x0000001c111c7212 */ /* 0x000fe200078e3cff */
[----:B0-----:R-:W-:Y:S06]  /*cd20*/  @!P1 BRA `(.L_x_272) ;  /* 0x0000000000049947 */ /* 0x001fec0003800000 */
[----:B------:R-:W-:Y:S01]  /*cd30*/  BPT.TRAP 0x1 ;  /* 0x000000040000795c */ /* 0x000fe20000300000 */
.L_x_272:
[----:B------:R-:W-:Y:S01]  /*cd40*/  IMAD R6, R27, 0x8, R22 ;  /* 0x000000081b067824 */ /* 0x000fe200078e0216 */
[----:B------:R-:W-:Y:S01]  /*cd50*/  SHF.L.U32 R3, R28, 0x1f, RZ ;  /* 0x0000001f1c037819 */ /* 0x000fe200000006ff */
[----:B------:R-:W-:Y:S03]  /*cd60*/  BSSY B1, `(.L_x_273) ;  /* 0x0000003000017945 */ /* 0x000fe60003800000 */
[----:B------:R-:W0:Y:S02]  /*cd70*/  SYNCS.PHASECHK.TRANS64.TRYWAIT P0, [R6+URZ+0x2a840], R3 ;  /* 0x02a84003060075a7 */ /* 0x000e24000800017f */
[----:B0-----:R-:W-:Y:S05]  /*cd80*/  @!P0 BRA `(.L_x_274) ;  /* 0x0000003800688947 */ /* 0x001fea0003800000 */
.L_x_355:
[----:B------:R-:W-:Y:S05]  /*cd90*/  BSYNC B1 ;  /* 0x0000000000017941 */ /* 0x000fea0003800000 */
.L_x_273:
[----:B------:R-:W-:Y:S01]  /*cda0*/  SHF.R.S32.HI R20, RZ, 0x1f, R7 ;  /* 0x0000001fff147819 */ /* 0x000fe20000011407 */
[----:B------:R-:W-:Y:S01]  /*cdb0*/  ULDC.64 UR4, c[0x0][0x300] ;  /* 0x0000c00000047ab9 */ /* 0x000fe20000000a00 */
[----:B-----5:R-:W-:Y:S01]  /*cdc0*/  SHF.R.S32.HI R21, RZ, 0x1f, R8 ;  /* 0x0000001fff157819 */ /* 0x020fe20000011408 */
[----:B0-----:R-:W-:Y:S01]  /*cdd0*/  IMAD.WIDE.U32 R2, R7, UR4, RZ ;  /* 0x0000000407027c25 */ /* 0x001fe2000f8e00ff */
[----:B------:R-:W-:Y:S01]  /*cde0*/  ULDC.64 UR6, c[0x0][0x2e8] ;  /* 0x0000ba0000067ab9 */ /* 0x000fe20000000a00 */
[C---:B------:R-:W-:Y:S02]  /*cdf0*/  LOP3.LUT P3, RZ, R23.reuse, 0x4, RZ, 0xc0, !PT ;  /* 0x0000000417ff7812 */ /* 0x040fe4000786c0ff */
[----:B------:R-:W-:Y:S01]  /*ce00*/  IMAD R0, R20, UR4, RZ ;  /* 0x0000000414007c24 */ /* 0x000fe2000f8e02ff */
[----:B------:R-:W-:Y:S01]  /*ce10*/  LOP3.LUT P2, RZ, R23, 0x2, RZ, 0xc0, !PT ;  /* 0x0000000217ff7812 */ /* 0x000fe2000784c0ff */
[----:B------:R-:W-:Y:S01]  /*ce20*/  IMAD R4, R27, 0x4800, R32 ;  /* 0x000048001b047824 */ /* 0x000fe200078e0220 */
[----:B------:R-:W-:Y:S01]  /*ce30*/  LOP3.LUT P1, RZ, R23, 0x1, RZ, 0xc0, !PT ;  /* 0x0000000117ff7812 */ /* 0x000fe2000782c0ff */
[----:B------:R-:W-:Y:S01]  /*ce40*/  IMAD R0, R7, UR5, R0 ;  /* 0x0000000507007c24 */ /* 0x000fe2000f8e0200 */
[----:B------:R-:W-:-:S03]  /*ce50*/  ULDC.64 UR4, c[0x0][0x310] ;  /* 0x0000c40000047ab9 */ /* 0x000fc60000000a00 */
[----:B------:R-:W-:Y:S02]  /*ce60*/  IMAD.IADD R3, R3, 0x1, R0 ;  /* 0x0000000103037824 */ /* 0x000fe400078e0200 */
[----:B------:R-:W-:Y:S02]  /*ce70*/  IMAD R0, R21, UR4, RZ ;  /* 0x0000000415007c24 */ /* 0x000fe4000f8e02ff */
[----:B------:R-:W-:-:S04]  /*ce80*/  IMAD.WIDE.U32 R2, R8, UR4, R2 ;  /* 0x0000000408027c25 */ /* 0x000fc8000f8e0002 */
[----:B------:R-:W-:Y:S01]  /*ce90*/  IMAD R0, R8, UR5, R0 ;  /* 0x0000000508007c24 */ /* 0x000fe2000f8e0200 */
[----:B------:R-:W-:-:S03]  /*cea0*/  ULDC.64 UR4, c[0x0][0x308] ;  /* 0x0000c20000047ab9 */ /* 0x000fc60000000a00 */
[----:B------:R-:W-:Y:S02]  /*ceb0*/  IMAD.IADD R3, R3, 0x1, R0 ;  /* 0x0000000103037824 */ /* 0x000fe400078e0200 */
[----:B------:R-:W-:Y:S01]  /*cec0*/  IMAD.WIDE.U32 R2, R26, UR4, R2 ;  /* 0x000000041a027c25 */ /* 0x000fe2000f8e0002 */
[----:B------:R-:W-:-:S03]  /*ced0*/  UMOV UR4, 0xffffffff ;  /* 0xffffffff00047882 */ /* 0x000fc60000000000 */
[----:B------:R-:W-:Y:S01]  /*cee0*/  IMAD R5, R26, UR5, R3 ;  /* 0x000000051a057c24 */ /* 0x000fe2000f8e0203 */
[----:B------:R-:W-:-:S04]  /*cef0*/  LEA R9, P0, R2, UR6, 0x1 ;  /* 0x0000000602097c11 */ /* 0x000fc8000f8008ff */
[----:B------:R-:W-:Y:S01]  /*cf00*/  LEA.HI.X R5, R2, UR7, R5, 0x1, P0 ;  /* 0x0000000702057c11 */ /* 0x000fe200080f0c05 */
[----:B------:R-:W-:Y:S08]  /*cf10*/  BRA.DIV UR4, `(.L_x_275) ;  /* 0x0000003a04187947 */ /* 0x000ff0000b800000 */
[----:B------:R-:W0:Y:S01]  /*cf20*/  S2R R3, SR_TID.X ;  /* 0x0000000000037919 */ /* 0x000e220000002100 */
[----:B------:R-:W-:Y:S01]  /*cf30*/  IMAD R4, R4, 0x2, R22 ;  /* 0x0000000204047824 */ /* 0x000fe200078e0216 */
[----:B------:R-:W1:Y:S04]  /*cf40*/  SHFL.IDX PT, R2, R9, RZ, 0x181f ;  /* 0x00181fff09027589 */ /* 0x000e6800000e0000 */
[----:B------:R-:W-:Y:S01]  /*cf50*/  SHFL.IDX PT, R35, R5, 0x2, 0x181f ;  /* 0x00581f0005237f89 */ /* 0x000fe200000e0000 */
[----:B0-----:R-:W-:-:S03]  /*cf60*/  IMAD.SHL.U32 R11, R3, 0x8, RZ ;  /* 0x00000008030b7824 */ /* 0x001fc600078e00ff */
[----:B------:R-:W0:Y:S02]  /*cf70*/  SHFL.IDX PT, R3, R5, RZ, 0x181f ;  /* 0x00181fff05037589 */ /* 0x000e2400000e0000 */
[----:B------:R-:W-:-:S04]  /*cf80*/  LOP3.LUT R11, R11, 0x38, RZ, 0xc0, !PT ;  /* 0x000000380b0b7812 */ /* 0x000fc800078ec0ff */
[----:B------:R-:W-:-:S04]  /*cf90*/  SHF.L.U32 R0, R11, 0x1, RZ ;  /* 0x000000010b007819 */ /* 0x000fc800000006ff */
[----:B-1----:R-:W-:-:S05]  /*cfa0*/  IADD3 R2, P0, R2, R0, RZ ;  /* 0x0000000002027210 */ /* 0x002fca0007f1e0ff */
[----:B0-----:R-:W-:-:S05]  /*cfb0*/  IMAD.X R3, RZ, RZ, R3, P0 ;  /* 0x000000ffff037224 */ /* 0x001fca00000e0603 */
[----:B------:R-:W-:Y:S04]  /*cfc0*/  LDGSTS.E.BYPASS.LTC128B.128 [R4+0x18400], desc[UR36][R2.64], !P3 ;  /* 0x1840000002047fae */ /* 0x000fe8000d901d64 */
[----:B------:R-:W-:Y:S04]  /*cfd0*/  LDGSTS.E.BYPASS.LTC128B.128 [R4+0x1b400], desc[UR36][R2.64+0x80], !P2 ;  /* 0x1b40008002047fae */ /* 0x000fe8000d101d64 */
[----:B------:R0:W-:Y:S04]  /*cfe0*/  LDGSTS.E.BYPASS.LTC128B.128 [R4+0x1e400], desc[UR36][R2.64+0x100], !P1 ;  /* 0x1e40010002047fae */ /* 0x0001e8000c901d64 */
[----:B0-----:R-:W0:Y:S04]  /*cff0*/  SHFL.IDX PT, R2, R9, 0x1, 0x181f ;  /* 0x00381f0009027f89 */ /* 0x001e2800000e0000 */
[----:B------:R-:W1:Y:S01]  /*d000*/  SHFL.IDX PT, R3, R5, 0x1, 0x181f ;  /* 0x00381f0005037f89 */ /* 0x000e6200000e0000 */
[----:B0-----:R-:W-:-:S05]  /*d010*/  IADD3 R2, P0, R2, R0, RZ ;  /* 0x0000000002027210 */ /* 0x001fca0007f1e0ff */
[----:B-1----:R-:W-:-:S05]  /*d020*/  IMAD.X R3, RZ, RZ, R3, P0 ;  /* 0x000000ffff037224 */ /* 0x002fca00000e0603 */
[----:B------:R-:W-:Y:S04]  /*d030*/  LDGSTS.E.BYPASS.LTC128B.128 [R4+0x18c00], desc[UR36][R2.64], !P3 ;  /* 0x18c0000002047fae */ /* 0x000fe8000d901d64 */
[----:B------:R-:W-:Y:S04]  /*d040*/  LDGSTS.E.BYPASS.LTC128B.128 [R4+0x1bc00], desc[UR36][R2.64+0x80], !P2 ;  /* 0x1bc0008002047fae */ /* 0x000fe8000d101d64 */
[----:B------:R0:W-:Y:S04]  /*d050*/  LDGSTS.E.BYPASS.LTC128B.128 [R4+0x1ec00], desc[UR36][R2.64+0x100], !P1 ;  /* 0x1ec0010002047fae */ /* 0x0001e8000c901d64 */
[----:B0-----:R-:W0:Y:S02]  /*d060*/  SHFL.IDX PT, R2, R9, 0x2, 0x181f ;  /* 0x00581f0009027f89 */ /* 0x001e2400000e0000 */
[----:B0-----:R-:W-:-:S05]  /*d070*/  IADD3 R2, P0, R2, R0, RZ ;  /* 0x0000000002027210 */ /* 0x001fca0007f1e0ff */
[----:B------:R-:W-:Y:S02]  /*d080*/  IMAD.X R3, RZ, RZ, R35, P0 ;  /* 0x000000ffff037224 */ /* 0x000fe400000e0623 */
[----:B------:R-:W-:Y:S04]  /*d090*/  SHFL.IDX PT, R35, R5, 0x3, 0x181f ;  /* 0x00781f0005237f89 */ /* 0x000fe800000e0000 */
        /* <DEDUP_REMOVED lines=13> */
[----:B------:R0:W1:Y:S04]  /*d170*/  SHFL.IDX PT, R35, R5, 0x5, 0x181f ;  /* 0x00b81f0005237f89 */ /* 0x00006800000e0000 */
[----:B------:R-:W-:Y:S04]  /*d180*/  LDGSTS.E.BYPASS.LTC128B.128 [R4+0x1a400], desc[UR36][R2.64], !P3 ;  /* 0x1a40000002047fae */ /* 0x000fe8000d901d64 */
[----:B------:R-:W-:Y:S04]  /*d190*/  LDGSTS.E.BYPASS.LTC128B.128 [R4+0x1d400], desc[UR36][R2.64+0x80], !P2 ;  /* 0x1d40008002047fae */ /* 0x000fe8000d101d64 */
[----:B------:R3:W-:Y:S04]  /*d1a0*/  LDGSTS.E.BYPASS.LTC128B.128 [R4+0x20400], desc[UR36][R2.64+0x100], !P1 ;  /* 0x2040010002047fae */ /* 0x0007e8000c901d64 */
[----:B-1-3--:R0:W3:Y:S02]  /*d1b0*/  SHFL.IDX PT, R2, R9, 0x5, 0x181f ;  /* 0x00b81f0009027f89 */ /* 0x00a0e400000e0000 */
.L_x_369:
[----:B---3--:R-:W-:-:S05]  /*d1c0*/  IADD3 R2, P0, R2, R0, RZ ;  /* 0x0000000002027210 */ /* 0x008fca0007f1e0ff */
        /* <DEDUP_REMOVED lines=9> */
.L_x_276:
        /* <DEDUP_REMOVED lines=10> */
.L_x_277:
[----:B------:R3:W-:Y:S01]  /*d300*/  SYNCS.ARRIVE.TRANS64.A1T0 RZ, [R6+URZ+0x2a830], RZ ;  /* 0x02a830ff06ff79a7 */ /* 0x0007e2000810003f */
[----:B------:R-:W-:Y:S05]  /*d310*/  @!P2 BRA `(.L_x_278) ;  /* 0x000000000004a947 */ /* 0x000fea0003800000 */
[----:B------:R-:W-:Y:S01]  /*d320*/  BPT.TRAP 0x1 ;  /* 0x000000040000795c */ /* 0x000fe20000300000 */
.L_x_278:
[----:B-1----:R-:W-:Y:S01]  /*d330*/  SHF.L.U32 R2, R17, 0x1f, RZ ;  /* 0x0000001f11027819 */ /* 0x002fe200000006ff */
[----:B------:R-:W-:Y:S01]  /*d340*/  IMAD R4, R10, 0x8, R22 ;  /* 0x000000080a047824 */ /* 0x000fe200078e0216 */
[----:B------:R-:W-:Y:S03]  /*d350*/  BSSY B1, `(.L_x_279) ;  /* 0x0000003000017945 */ /* 0x000fe60003800000 */
[----:B------:R-:W1:Y:S02]  /*d360*/  SYNCS.PHASECHK.TRANS64.TRYWAIT P0, [R4+URZ+0x2a860], R2 ;  /* 0x02a86002040075a7 */ /* 0x000e64000800017f */
[----:B-1----:R-:W-:Y:S05]  /*d370*/  @!P0 BRA `(.L_x_280) ;  /* 0x0000003800dc8947 */ /* 0x002fea0003800000 */
.L_x_370:
[----:B------:R-:W-:Y:S05]  /*d380*/  BSYNC B1 ;  /* 0x0000000000017941 */ /* 0x000fea0003800000 */
.L_x_279:
[----:B------:R-:W4:Y:S01]  /*d390*/  S2R R3, SR_TID.X ;  /* 0x0000000000037919 */ /* 0x000f220000002100 */
[----:B------:R-:W-:Y:S01]  /*d3a0*/  UMOV UR4, 0xffffffff ;  /* 0xffffffff00047882 */ /* 0x000fe20000000000 */
[----:B---3--:R-:W-:Y:S01]  /*d3b0*/  IMAD R6, R30, -0x60, R34 ;  /* 0xffffffa01e067824 */ /* 0x008fe200078e0222 */
[----:B------:R-:W-:Y:S01]  /*d3c0*/  LOP3.LUT P0, RZ, R29, 0x2, RZ, 0xc0, !PT ;  /* 0x000000021dff7812 */ /* 0x000fe2000780c0ff */
[----:B0-----:R-:W-:Y:S01]  /*d3d0*/  IMAD R5, R10, 0x3000, R32 ;  /* 0x000030000a057824 */ /* 0x001fe200078e0220 */
[----:B----4-:R-:W-:-:S04]  /*d3e0*/  LOP3.LUT R3, R3, 0x7f, RZ, 0xc0, !PT ;  /* 0x0000007f03037812 */ /* 0x010fc800078ec0ff */
[----:B------:R-:W-:-:S05]  /*d3f0*/  SHF.R.U32.HI R3, RZ, 0x3, R3 ;  /* 0x00000003ff037819 */ /* 0x000fca0000011603 */
[----:B------:R-:W-:Y:S01]  /*d400*/  IMAD.IADD R6, R6, 0x1, -R3 ;  /* 0x0000000106067824 */ /* 0x000fe200078e0a03 */
[----:B------:R-:W-:Y:S06]  /*d410*/  BRA.DIV UR4, `(.L_x_281) ;  /* 0x0000003a04c87947 */ /* 0x000fec000b800000 */
[----:B-1----:R-:W0:Y:S01]  /*d420*/  SHFL.IDX PT, R2, R18, RZ, 0x181f ;  /* 0x00181fff12027589 */ /* 0x002e2200000e0000 */
[----:B------:R-:W-:-:S03]  /*d430*/  LEA R5, R5, R22, 0x1 ;  /* 0x0000001605057211 */ /* 0x000fc600078e08ff */
[----:B------:R-:W1:Y:S04]  /*d440*/  SHFL.IDX PT, R3, R24, RZ, 0x181f ;  /* 0x00181fff18037589 */ /* 0x000e6800000e0000 */
[----:B--2---:R-:W-:Y:S01]  /*d450*/  SHFL.IDX PT, R14, R18, 0x5, 0x181f ;  /* 0x00b81f00120e7f89 */ /* 0x004fe200000e0000 */
[----:B0-----:R-:W-:-:S05]  /*d460*/  IADD3 R2, P1, R2, R0, RZ ;  /* 0x0000000002027210 */ /* 0x001fca0007f3e0ff */
[----:B-1----:R-:W-:Y:S01]  /*d470*/  IMAD.X R3, RZ, RZ, R3, P1 ;  /* 0x000000ffff037224 */ /* 0x002fe200008e0603 */
[----:B------:R-:W-:-:S04]  /*d480*/  LOP3.LUT P1, RZ, R29, 0x1, RZ, 0xc0, !PT ;  /* 0x000000011dff7812 */ /* 0x000fc8000782c0ff */
[----:B------:R-:W-:-:S13]  /*d490*/  ISETP.LT.OR P2, PT, R6, 0x1, !P1 ;  /* 0x000000010600780c */ /* 0x000fda0004f41670 */
[----:B------:R-:W-:Y:S01]  /*d4a0*/  LDGSTS.E.BYPASS.LTC128B.128 [R5+0x400], desc[UR36][R2.64], !P2 ;  /* 0x0040000002057fae */ /* 0x000fe2000d101d64 */
[----:B------:R-:W-:-:S13]  /*d4b0*/  ISETP.LT.OR P2, PT, R6, 0x1, !P0 ;  /* 0x000000010600780c */ /* 0x000fda0004741670 */
[----:B------:R0:W-:Y:S04]  /*d4c0*/  LDGSTS.E.BYPASS.LTC128B.128 [R5+0x3400], desc[UR36][R2.64+0x80], !P2 ;  /* 0x0340008002057fae */ /* 0x0001e8000d101d64 */
[----:B0-----:R-:W0:Y:S04]  /*d4d0*/  SHFL.IDX PT, R2, R18, 0x1, 0x181f ;  /* 0x00381f0012027f89 */ /* 0x001e2800000e0000 */
[----:B------:R-:W1:Y:S01]  /*d4e0*/  SHFL.IDX PT, R3, R24, 0x1, 0x181f ;  /* 0x00381f0018037f89 */ /* 0x000e6200000e0000 */
[----:B0-----:R-:W-:-:S05]  /*d4f0*/  IADD3 R2, P2, R2, R0, RZ ;  /* 0x0000000002027210 */ /* 0x001fca0007f5e0ff */
[----:B-1----:R-:W-:Y:S01]  /*d500*/  IMAD.X R3, RZ, RZ, R3, P2 ;  /* 0x000000ffff037224 */ /* 0x002fe200010e0603 */
        /* <DEDUP_REMOVED lines=21> */
[----:B------:R-:W1:Y:S04]  /*d660*/  SHFL.IDX PT, R3, R24, 0x4, 0x181f ;  /* 0x00981f0018037f89 */ /* 0x000e6800000e0000 */
[----:B------:R-:W2:Y:S01]  /*d670*/  SHFL.IDX PT, R24, R24, 0x5, 0x181f ;  /* 0x00b81f0018187f89 */ /* 0x000ea200000e0000 */
[----:B0-----:R-:W-:-:S05]  /*d680*/  IADD3 R2, P2, R2, R0, RZ ;  /* 0x0000000002027210 */ /* 0x001fca0007f5e0ff */
[----:B-1----:R-:W-:Y:S01]  /*d690*/  IMAD.X R3, RZ, RZ, R3, P2 ;  /* 0x000000ffff037224 */ /* 0x002fe200010e0603 */
[----:B------:R-:W-:-:S13]  /*d6a0*/  ISETP.LT.OR P2, PT, R6, 0x41, !P1 ;  /* 0x000000410600780c */ /* 0x000fda0004f41670 */
[----:B------:R1:W-:Y:S01]  /*d6b0*/  LDGSTS.E.BYPASS.LTC128B.128 [R5+0x2400], desc[UR36][R2.64], !P2 ;  /* 0x0240000002057fae */ /* 0x0003e2000d101d64 */
[----:B------:R-:W-:-:S13]  /*d6c0*/  ISETP.LT.OR P2, PT, R6, 0x41, !P0 ;  /* 0x000000410600780c */ /* 0x000fda0004741670 */
[----:B--2---:R1:W-:Y:S02]  /*d6d0*/  LDGSTS.E.BYPASS.LTC128B.128 [R5+0x5400], desc[UR36][R2.64+0x80], !P2 ;  /* 0x0540008002057fae */ /* 0x0043e4000d101d64 */
.L_x_384:
        /* <DEDUP_REMOVED lines=16> */
[----:B------:R-:W-:Y:S02]  /*d7e0*/  IMAD.IADD R3, R3, 0x1, R9 ;  /* 0x0000000103037824 */ /* 0x000fe400078e0209 */
[----:B------:R-:W-:Y:S02]  /*d7f0*/  IMAD R21, R21, UR4, RZ ;  /* 0x0000000415157c24 */ /* 0x000fe4000f8e02ff */
[----:B------:R-:W-:-:S04]  /*d800*/  IMAD.WIDE.U32 R2, R8, UR4, R2 ;  /* 0x0000000408027c25 */ /* 0x000fc8000f8e0002 */
[----:B------:R-:W-:-:S04]  /*d810*/  IMAD R21, R8, UR5, R21 ;  /* 0x0000000508157c24 */ /* 0x000fc8000f8e0215 */
[----:B------:R-:W-:-:S07]  /*d820*/  IMAD.IADD R21, R3, 0x1, R21 ;  /* 0x0000000103157824 */ /* 0x000fce00078e0215 */
.L_x_282:
        /* <DEDUP_REMOVED lines=10> */
.L_x_283:
[----:B------:R-:W-:Y:S01]  /*d8d0*/  IMAD.MOV.U32 R3, RZ, RZ, R21 ;  /* 0x000000ffff037224 */ /* 0x000fe200078e0015 */
[----:B------:R-:W-:Y:S01]  /*d8e0*/  ULDC.64 UR4, c[0x0][0x330] ;  /* 0x0000cc0000047ab9 */ /* 0x000fe20000000a00 */
[----:B------:R-:W-:Y:S01]  /*d8f0*/  ULDC.64 UR6, c[0x0][0x318] ;  /* 0x0000c60000067ab9 */ /* 0x000fe20000000a00 */
[----:B------:R1:W-:Y:S01]  /*d900*/  SYNCS.ARRIVE.TRANS64.A1T0 RZ, [R4+URZ+0x2a850], RZ ;  /* 0x02a850ff04ff79a7 */ /* 0x0003e2000810003f */
[----:B------:R-:W-:Y:S01]  /*d910*/  IMAD.WIDE.U32 R2, R26, UR4, R2 ;  /* 0x000000041a027c25 */ /* 0x000fe2000f8e0002 */
[----:B------:R-:W-:-:S03]  /*d920*/  MOV R17, R28 ;  /* 0x0000001c00117202 */ /* 0x000fc60000000f00 */
[----:B------:R-:W-:Y:S01]  /*d930*/  IMAD R3, R26, UR5, R3 ;  /* 0x000000051a037c24 */ /* 0x000fe2000f8e0203 */
[C---:B------:R-:W-:Y:S01]  /*d940*/  LEA R18, P0, R2.reuse, UR6, 0x1 ;  /* 0x0000000602127c11 */ /* 0x040fe2000f8008ff */
[C---:B------:R-:W-:Y:S02]  /*d950*/  VIADD R0, R25.reuse, 0xffffffff ;  /* 0xffffffff19007836 */ /* 0x040fe40000000000 */
[----:B------:R-:W-:Y:S01]  /*d960*/  IMAD.MOV.U32 R10, RZ, RZ, R27 ;  /* 0x000000ffff0a7224 */ /* 0x000fe200078e001b */
[----:B------:R-:W-:Y:S01]  /*d970*/  LEA.HI.X R24, R2, UR7, R3, 0x1, P0 ;  /* 0x0000000702187c11 */ /* 0x000fe200080f0c03 */
[----:B------:R-:W-:Y:S01]  /*d980*/  IMAD.MOV.U32 R30, RZ, RZ, R25 ;  /* 0x000000ffff1e7224 */ /* 0x000fe200078e0019 */
[----:B------:R-:W-:-:S13]  /*d990*/  ISETP.GT.AND P0, PT, R25, R36, PT ;  /* 0x000000241900720c */ /* 0x000fda0003f04270 */
[----:B-1----:R-:W-:Y:S05]  /*d9a0*/  @P0 BRA `(.L_x_284) ;  /* 0xfffffff0003c0947 */ /* 0x002fea000383ffff */
.L_x_271:
[----:B------:R-:W-:Y:S05]  /*d9b0*/  BSYNC B0 ;  /* 0x0000000000007941 */ /* 0x000fea0003800000 */
.L_x_270:
[----:B------:R-:W1:Y:S01]  /*d9c0*/  S2R R2, SR_TID.X ;  /* 0x0000000000027919 */ /* 0x000e620000002100 */
[----:B------:R-:W-:Y:S01]  /*d9d0*/  BSSY B0, `(.L_x_285) ;  /* 0x0000010000007945 */ /* 0x000fe20003800000 */
[----:B-1----:R-:W-:-:S04]  /*d9e0*/  LOP3.LUT R2, R2, 0x7f, RZ, 0xc0, !PT ;  /* 0x0000007f02027812 */ /* 0x002fc800078ec0ff */
[----:B------:R-:W-:-:S13]  /*d9f0*/  ISETP.NE.AND P0, PT, R2, RZ, PT ;  /* 0x000000ff0200720c */ /* 0x000fda0003f05270 */
[----:B------:R-:W-:Y:S05]  /*da00*/  @P0 BRA `(.L_x_286) ;  /* 0x0000000000300947 */ /* 0x000fea0003800000 */
[----:B------:R-:W1:Y:S01]  /*da10*/  S2R R5, SR_LANEID ;  /* 0x0000000000057919 */ /* 0x000e620000000000 */
[----:B------:R-:W-:Y:S01]  /*da20*/  VOTEU.ANY UR4, UPT, PT ;  /* 0x0000000000047886 */ /* 0x000fe200038e0100 */
[----:B0-----:R-:W0:Y:S01]  /*da30*/  LDC.64 R2, c[0x0][0xc60] ;  /* 0x00031800ff027b82 */ /* 0x001e220000000a00 */
[----:B------:R-:W1:Y:S02]  /*da40*/  FLO.U32 R0, UR4 ;  /* 0x0000000400007d00 */ /* 0x000e6400080e0000 */
[----:B-1----:R-:W-:-:S06]  /*da50*/  ISETP.EQ.U32.AND P0, PT, R0, R5, PT ;  /* 0x000000050000720c */ /* 0x002fcc0003f02070 */
[----:B------:R-:W0:Y:S07]  /*da60*/  POPC R5, UR4 ;  /* 0x0000000400057d09 */ /* 0x000e2e0008000000 */
[----:B0-----:R-:W3:Y:S01]  /*da70*/  @P0 ATOMG.E.ADD.STRONG.GPU PT, R3, desc[UR36][R2.64], R5 ;  /* 0x00000005020309a8 */ /* 0x001ee200081ee1e4 */
[----:B------:R-:W0:Y:S02]  /*da80*/  S2R R4, SR_LTMASK ;  /* 0x0000000000047919 */ /* 0x000e240000003900 */
[----:B0-----:R-:W-:-:S04]  /*da90*/  LOP3.LUT R4, R4, UR4, RZ, 0xc0, !PT ;  /* 0x0000000404047c12 */ /* 0x001fc8000f8ec0ff */
[----:B------:R-:W0:Y:S01]  /*daa0*/  POPC R7, R4 ;  /* 0x0000000400077309 */ /* 0x000e220000000000 */
[----:B---3--:R-:W0:Y:S02]  /*dab0*/  SHFL.IDX PT, R0, R3, R0, 0x1f ;  /* 0x00001f0003007589 */ /* 0x008e2400000e0000 */
[----:B0-----:R-:W-:-:S07]  /*dac0*/  IADD3 R16, R0, UR39, R7 ;  /* 0x0000002700107c10 */ /* 0x001fce000fffe007 */
.L_x_286:
[----:B------:R-:W-:Y:S05]  /*dad0*/  BSYNC B0 ;  /* 0x0000000000007941 */ /* 0x000fea0003800000 */
.L_x_285:
[----:B------:R-:W-:-:S13]  /*dae0*/  LOP3.LUT P0, RZ, R23, 0x10, RZ, 0xc0, !PT ;  /* 0x0000001017ff7812 */ /* 0x000fda000780c0ff */
[----:B------:R-:W-:Y:S05]  /*daf0*/  @!P0 BRA `(.L_x_287) ;  /* 0x0000000000048947 */ /* 0x000fea0003800000 */
[----:B------:R-:W-:Y:S01]  /*db00*/  BPT.TRAP 0x1 ;  /* 0x000000040000795c */ /* 0x000fe20000300000 */
.L_x_287:
[----:B------:R-:W-:Y:S01]  /*db10*/  IMAD R0, R27, 0x8, R22 ;  /* 0x000000081b007824 */ /* 0x000fe200078e0216 */
[----:B0-----:R-:W-:Y:S01]  /*db20*/  SHF.L.U32 R3, R28, 0x1f, RZ ;  /* 0x0000001f1c037819 */ /* 0x001fe200000006ff */
[----:B------:R-:W-:Y:S01]  /*db30*/  BSSY B0, `(.L_x_288) ;  /* 0x0000004000007945 */ /* 0x000fe20003800000 */
[----:B------:R-:W-:Y:S02]  /*db40*/  IMAD R6, R25, -0x60, R34 ;  /* 0xffffffa019067824 */ /* 0x000fe400078e0222 */
[----:B------:R-:W0:Y:S02]  /*db50*/  SYNCS.PHASECHK.TRANS64.TRYWAIT P0, [R0+URZ+0x2a860], R3 ;  /* 0x02a86003000075a7 */ /* 0x000e24000800017f */
[----:B0-----:R-:W-:Y:S05]  /*db60*/  @!P0 BRA `(.L_x_289) ;  /* 0x0000003800e08947 */ /* 0x001fea0003800000 */
.L_x_385:
[----:B------:R-:W-:Y:S05]  /*db70*/  BSYNC B0 ;  /* 0x0000000000007941 */ /* 0x000fea0003800000 */
.L_x_288:
[----:B------:R-:W1:Y:S01]  /*db80*/  S2R R2, SR_TID.X ;  /* 0x0000000000027919 */ /* 0x000e620000002100 */
[----:B------:R-:W-:Y:S01]  /*db90*/  UMOV UR4, 0xffffffff ;  /* 0xffffffff00047882 */ /* 0x000fe20000000000 */
[----:B------:R-:W-:Y:S01]  /*dba0*/  IMAD R7, R27, 0x3000, R32 ;  /* 0x000030001b077824 */ /* 0x000fe200078e0220 */
[----:B-1----:R-:W-:-:S04]  /*dbb0*/  LOP3.LUT R2, R2, 0x7f, RZ, 0xc0, !PT ;  /* 0x0000007f02027812 */ /* 0x002fc800078ec0ff */
[----:B------:R-:W-:-:S05]  /*dbc0*/  SHF.R.U32.HI R2, RZ, 0x3, R2 ;  /* 0x00000003ff027819 */ /* 0x000fca0000011602 */
[----:B------:R-:W-:Y:S01]  /*dbd0*/  IMAD.IADD R6, R6, 0x1, -R2 ;  /* 0x0000000106067824 */ /* 0x000fe200078e0a02 */
[----:B------:R-:W-:Y:S06]  /*dbe0*/  BRA.DIV UR4, `(.L_x_290) ;  /* 0x0000003a04d47947 */ /* 0x000fec000b800000 */
[----:B------:R-:W1:Y:S01]  /*dbf0*/  S2R R2, SR_TID.X ;  /* 0x0000000000027919 */ /* 0x000e620000002100 */
[----:B------:R-:W-:Y:S01]  /*dc00*/  LOP3.LUT P0, RZ, R29, 0x2, RZ, 0xc0, !PT ;  /* 0x000000021dff7812 */ /* 0x000fe2000780c0ff */
[----:B------:R-:W-:Y:S01]  /*dc10*/  IMAD R4, R7, 0x2, R22 ;  /* 0x0000000207047824 */ /* 0x000fe200078e0216 */
[----:B--2---:R-:W2:Y:S02]  /*dc20*/  SHFL.IDX PT, R14, R18, RZ, 0x181f ;  /* 0x00181fff120e7589 */ /* 0x004ea400000e0000 */
[----:B------:R-:W-:Y:S02]  /*dc30*/  ISETP.LT.OR P3, PT, R6, 0x1, !P0 ;  /* 0x000000010600780c */ /* 0x000fe40004761670 */
[----:B0-----:R-:W0:Y:S04]  /*dc40*/  SHFL.IDX PT, R3, R24, RZ, 0x181f ;  /* 0x00181fff18037589 */ /* 0x001e2800000e0000 */
[----:B------:R-:W-:Y:S04]  /*dc50*/  SHFL.IDX PT, R10, R18, 0x2, 0x181f ;  /* 0x00581f00120a7f89 */ /* 0x000fe800000e0000 */
[----:B------:R-:W-:Y:S01]  /*dc60*/  SHFL.IDX PT, R7, R24, 0x2, 0x181f ;  /* 0x00581f0018077f89 */ /* 0x000fe200000e0000 */
[----:B-1----:R-:W-:Y:S01]  /*dc70*/  IMAD.SHL.U32 R8, R2, 0x8, RZ ;  /* 0x0000000802087824 */ /* 0x002fe200078e00ff */
[----:B------:R-:W-:-:S04]  /*dc80*/  LOP3.LUT R2, R29, 0x1, RZ, 0xc0, !PT ;  /* 0x000000011d027812 */ /* 0x000fc800078ec0ff */
[----:B------:R-:W-:Y:S02]  /*dc90*/  LOP3.LUT R8, R8, 0x38, RZ, 0xc0, !PT ;  /* 0x0000003808087812 */ /* 0x000fe400078ec0ff */
[----:B------:R-:W-:-:S03]  /*dca0*/  ISETP.NE.U32.AND P1, PT, R2, 0x1, PT ;  /* 0x000000010200780c */ /* 0x000fc60003f25070 */
[----:B------:R-:W-:Y:S01]  /*dcb0*/  IMAD.SHL.U32 R5, R8, 0x2, RZ ;  /* 0x0000000208057824 */ /* 0x000fe200078e00ff */
[----:B------:R-:W-:Y:S01]  /*dcc0*/  ISETP.LT.OR P2, PT, R6, 0x1, P1 ;  /* 0x000000010600780c */ /* 0x000fe20000f41670 */
[----:B------:R-:W-:Y:S03]  /*dcd0*/  SHFL.IDX PT, R8, R24, 0x1, 0x181f ;  /* 0x00381f0018087f89 */ /* 0x000fe600000e0000 */
[----:B--2---:R-:W-:Y:S02]  /*dce0*/  IADD3 R2, P4, R14, R5, RZ ;  /* 0x000000050e027210 */ /* 0x004fe40007f9e0ff */
[----:B------:R-:W1:Y:S03]  /*dcf0*/  SHFL.IDX PT, R14, R18, 0x1, 0x181f ;  /* 0x00381f00120e7f89 */ /* 0x000e6600000e0000 */
[----:B0-----:R-:W-:-:S05]  /*dd00*/  IMAD.X R3, RZ, RZ, R3, P4 ;  /* 0x000000ffff037224 */ /* 0x001fca00020e0603 */
[----:B------:R-:W-:Y:S01]  /*dd10*/  LDGSTS.E.BYPASS.LTC128B.128 [R4+0x400], desc[UR36][R2.64], !P2 ;  /* 0x0040000002047fae */ /* 0x000fe2000d101d64 */
[----:B------:R-:W-:-:S03]  /*dd20*/  ISETP.LT.OR P2, PT, R6, 0x11, P1 ;  /* 0x000000110600780c */ /* 0x000fc60000f41670 */
[----:B------:R1:W-:Y:S01]  /*dd30*/  LDGSTS.E.BYPASS.LTC128B.128 [R4+0x3400], desc[UR36][R2.64+0x80], !P3 ;  /* 0x0340008002047fae */ /* 0x0003e2000d901d64 */
[----:B------:R-:W-:Y:S02]  /*dd40*/  ISETP.LT.OR P3, PT, R6, 0x11, !P0 ;  /* 0x000000110600780c */ /* 0x000fe40004761670 */
[----:B-1----:R-:W-:Y:S02]  /*dd50*/  IADD3 R2, P4, R14, R5, RZ ;  /* 0x000000050e027210 */ /* 0x002fe40007f9e0ff */
[----:B------:R-:W0:Y:S03]  /*dd60*/  SHFL.IDX PT, R14, R18, 0x3, 0x181f ;  /* 0x00781f00120e7f89 */ /* 0x000e2600000e0000 */
[----:B------:R-:W-:Y:S02]  /*dd70*/  IMAD.X R3, RZ, RZ, R8, P4 ;  /* 0x000000ffff037224 */ /* 0x000fe400020e0608 */
[----:B------:R-:W1:Y:S04]  /*dd80*/  SHFL.IDX PT, R8, R24, 0x3, 0x181f ;  /* 0x00781f0018087f89 */ /* 0x000e6800000e0000 */
[----:B------:R-:W-:Y:S01]  /*dd90*/  LDGSTS.E.BYPASS.LTC128B.128 [R4+0xc00], desc[UR36][R2.64], !P2 ;  /* 0x00c0000002047fae */ /* 0x000fe2000d101d64 */
[----:B------:R-:W-:-:S03]  /*dda0*/  ISETP.LT.OR P2, PT, R6, 0x21, P1 ;  /* 0x000000210600780c */ /* 0x000fc60000f41670 */
[----:B------:R2:W-:Y:S01]  /*ddb0*/  LDGSTS.E.BYPASS.LTC128B.128 [R4+0x3c00], desc[UR36][R2.64+0x80], !P3 ;  /* 0x03c0008002047fae */ /* 0x0005e2000d901d64 */
[----:B------:R-:W-:Y:S02]  /*ddc0*/  ISETP.LT.OR P3, PT, R6, 0x21, !P0 ;  /* 0x000000210600780c */ /* 0x000fe40004761670 */
[----:B--2---:R-:W-:Y:S02]  /*ddd0*/  IADD3 R2, P4, R10, R5, RZ ;  /* 0x000000050a027210 */ /* 0x004fe40007f9e0ff */
[----:B------:R-:W2:Y:S03]  /*dde0*/  SHFL.IDX PT, R10, R18, 0x4, 0x181f ;  /* 0x00981f00120a7f89 */ /* 0x000ea600000e0000 */
[----:B------:R-:W-:Y:S02]  /*ddf0*/  IMAD.X R3, RZ, RZ, R7, P4 ;  /* 0x000000ffff037224 */ /* 0x000fe400020e0607 */
[----:B------:R-:W3:Y:S04]  /*de00*/  SHFL.IDX PT, R7, R24, 0x4, 0x181f ;  /* 0x00981f0018077f89 */ /* 0x000ee800000e0000 */
[----:B------:R-:W-:Y:S01]  /*de10*/  LDGSTS.E.BYPASS.LTC128B.128 [R4+0x1400], desc[UR36][R2.64], !P2 ;  /* 0x0140000002047fae */ /* 0x000fe2000d101d64 */
[----:B------:R-:W-:-:S03]  /*de20*/  ISETP.LT.OR P2, PT, R6, 0x31, P1 ;  /* 0x000000310600780c */ /* 0x000fc60000f41670 */
[----:B------:R0:W-:Y:S01]  /*de30*/  LDGSTS.E.BYPASS.LTC128B.128 [R4+0x4400], desc[UR36][R2.64+0x80], !P3 ;  /* 0x0440008002047fae */ /* 0x0001e2000d901d64 */
[----:B------:R-:W-:-:S03]  /*de40*/  ISETP.LT.OR P3, PT, R6, 0x31, !P0 ;  /* 0x000000310600780c */ /* 0x000fc60004761670 */
[----:B------:R-:W4:Y:S01]  /*de50*/  SHFL.IDX PT, R24, R24, 0x5, 0x181f ;  /* 0x00b81f0018187f89 */ /* 0x000f2200000e0000 */
[----:B0-----:R-:W-:-:S03]  /*de60*/  IADD3 R2, P4, R14, R5, RZ ;  /* 0x000000050e027210 */ /* 0x001fc60007f9e0ff */
[----:B------:R0:W0:Y:S02]  /*de70*/  SHFL.IDX PT, R14, R18, 0x5, 0x181f ;  /* 0x00b81f00120e7f89 */ /* 0x00002400000e0000 */
[----:B-1----:R-:W-:-:S05]  /*de80*/  IMAD.X R3, RZ, RZ, R8, P4 ;  /* 0x000000ffff037224 */ /* 0x002fca00020e0608 */
[----:B------:R-:W-:Y:S01]  /*de90*/  LDGSTS.E.BYPASS.LTC128B.128 [R4+0x1c00], desc[UR36][R2.64], !P2 ;  /* 0x01c0000002047fae */ /* 0x000fe2000d101d64 */
[----:B------:R-:W-:-:S03]  /*dea0*/  ISETP.LT.OR P2, PT, R6, 0x41, P1 ;  /* 0x000000410600780c */ /* 0x000fc60000f41670 */
[----:B------:R2:W-:Y:S01]  /*deb0*/  LDGSTS.E.BYPASS.LTC128B.128 [R4+0x4c00], desc[UR36][R2.64+0x80], !P3 ;  /* 0x04c0008002047fae */ /* 0x0005e2000d901d64 */
[----:B------:R-:W-:Y:S02]  /*dec0*/  ISETP.LT.OR P3, PT, R6, 0x41, !P0 ;  /* 0x000000410600780c */ /* 0x000fe40004761670 */
[----:B--2---:R-:W-:-:S04]  /*ded0*/  IADD3 R2, P4, R10, R5, RZ ;  /* 0x000000050a027210 */ /* 0x004fc80007f9e0ff */
[----:B---3--:R-:W-:-:S05]  /*dee0*/  IADD3.X R3, RZ, R7, RZ, P4, !PT ;  /* 0x00000007ff037210 */ /* 0x008fca00027fe4ff */
[----:B------:R1:W-:Y:S04]  /*def0*/  LDGSTS.E.BYPASS.LTC128B.128 [R4+0x2400], desc[UR36][R2.64], !P2 ;  /* 0x0240000002047fae */ /* 0x0003e8000d101d64 */
[----:B0---4-:R1:W-:Y:S02]  /*df00*/  LDGSTS.E.BYPASS.LTC128B.128 [R4+0x5400], desc[UR36][R2.64+0x80], !P3 ;  /* 0x0540008002047fae */ /* 0x0113e4000d901d64 */
.L_x_399:
[C---:B------:R-:W-:Y:S02]  /*df10*/  ISETP.LT.OR P1, PT, R6.reuse, 0x51, P1 ;  /* 0x000000510600780c */ /* 0x040fe40000f21670 */
[----:B------:R-:W-:Y:S02]  /*df20*/  ISETP.LT.OR P0, PT, R6, 0x51, !P0 ;  /* 0x000000510600780c */ /* 0x000fe40004701670 */
[----:B-1----:R-:W-:-:S05]  /*df30*/  IADD3 R2, P2, R14, R5, RZ ;  /* 0x000000050e027210 */ /* 0x002fca0007f5e0ff */
[----:B------:R-:W-:-:S05]  /*df40*/  IMAD.X R3, RZ, RZ, R24, P2 ;  /* 0x000000ffff037224 */ /* 0x000fca00010e0618 */
[----:B------:R-:W-:Y:S01]  /*df50*/  @!PT LDS RZ, [RZ] ;  /* 0x00000000fffff984 */ /* 0x000fe20000000800 */
[----:B------:R-:W-:Y:S01]  /*df60*/  @!PT LDS RZ, [RZ] ;  /* 0x00000000fffff984 */ /* 0x000fe20000000800 */
[----:B------:R-:W-:Y:S01]  /*df70*/  @!PT LDS RZ, [RZ] ;  /* 0x00000000fffff984 */ /* 0x000fe20000000800 */
[----:B------:R0:W-:Y:S04]  /*df80*/  LDGSTS.E.BYPASS.LTC128B.128 [R4+0x2c00], desc[UR36][R2.64], !P1 ;  /* 0x02c0000002047fae */ /* 0x0001e8000c901d64 */
[----:B------:R0:W-:Y:S01]  /*df90*/  LDGSTS.E.BYPASS.LTC128B.128 [R4+0x5c00], desc[UR36][R2.64+0x80], !P0 ;  /* 0x05c0008002047fae */ /* 0x0001e2000c101d64 */
[----:B------:R-:W-:Y:S01]  /*dfa0*/  PLOP3.LUT P0, PT, PT, PT, PT, 0x80, 0x0 ;  /* 0x000000000000781c */ /* 0x000fe20003f0f070 */
[----:B------:R-:W-:-:S12]  /*dfb0*/  NOP ;  /* 0x0000000000007918 */ /* 0x000fd80000000000 */
.L_x_291:
        /* <DEDUP_REMOVED lines=10> */
.L_x_292:
[----:B------:R1:W-:Y:S01]  /*e060*/  SYNCS.ARRIVE.TRANS64.A1T0 RZ, [R0+URZ+0x2a850], RZ ;  /* 0x02a850ff00ff79a7 */ /* 0x0003e2000810003f */
[----:B------:R-:W-:-:S05]  /*e070*/  VIADD R27, R27, 0x1 ;  /* 0x000000011b1b7836 */ /* 0x000fca0000000000 */
[----:B------:R-:W-:-:S04]  /*e080*/  ISETP.NE.AND P0, PT, R27, 0x2, PT ;  /* 0x000000021b00780c */ /* 0x000fc80003f05270 */
[----:B0-----:R-:W-:Y:S02]  /*e090*/  SEL R3, RZ, 0x1, P0 ;  /* 0x00000001ff037807 */ /* 0x001fe40000000000 */
[----:B------:R-:W-:Y:S02]  /*e0a0*/  SEL R27, R27, RZ, P0 ;  /* 0x000000ff1b1b7207 */ /* 0x000fe40000000000 */
[----:B-1----:R-:W-:-:S07]  /*e0b0*/  LOP3.LUT R28, R28, R3, RZ, 0x3c, !PT ;  /* 0x000000031c1c7212 */ /* 0x002fce00078e3cff */
.L_x_249:
[----:B------:R-:W-:Y:S05]  /*e0c0*/  BSYNC B7 ;  /* 0x0000000000077941 */ /* 0x000fea0003800000 */
.L_x_247:
[----:B------:R-:W-:-:S13]  /*e0d0*/  LOP3.LUT P0, RZ, R23, 0x80, RZ, 0xc0, !PT ;  /* 0x0000008017ff7812 */ /* 0x000fda000780c0ff */
[----:B------:R-:W-:Y:S05]  /*e0e0*/  @!P0 BRA `(.L_x_293) ;  /* 0x0000000000248947 */ /* 0x000fea0003800000 */
[----:B------:R-:W-:Y:S05]  /*e0f0*/  WARPSYNC.ALL ;  /* 0x0000000000007948 */ /* 0x000fea0003800000 */
[----:B------:R-:W0:Y:S08]  /*e100*/  S2UR UR5, SR_CgaCtaId ;  /* 0x00000000000579c3 */ /* 0x000e300000008800 */
[----:B------:R-:W-:Y:S06]  /*e110*/  BAR.SYNC.DEFER_BLOCKING 0x5, 0x180 ;  /* 0x0146000000007b1d */ /* 0x000fec0000010000 */
[----:B------:R-:W-:-:S02]  /*e120*/  UMOV UR4, 0x400 ;  /* 0x0000040000047882 */ /* 0x000fc40000000000 */
[----:B0-----:R-:W-:-:S06]  /*e130*/  ULEA UR4, UR5, UR4, 0x18 ;  /* 0x0000000405047291 */ /* 0x001fcc000f8ec03f */
[----:B------:R-:W-:-:S05]  /*e140*/  IMAD.U32 R22, RZ, RZ, UR4 ;  /* 0x00000004ff167e24 */ /* 0x000fca000f8e00ff */
[----:B------:R0:W1:Y:S01]  /*e150*/  LDS.128 R16, [R22+0x2a8d0] ;  /* 0x02a8d00016107984 */ /* 0x0000620000000c00 */
[----:B------:R-:W-:Y:S06]  /*e160*/  BAR.ARV 0x4, 0x180 ;  /* 0x0106000000007b1d */ /* 0x000fec0000002000 */
[----:B------:R-:W-:Y:S05]  /*e170*/  BRA `(.L_x_294) ;  /* 0x0000000800d07947 */ /* 0x000fea0003800000 */
.L_x_293:
[----:B------:R-:W0:Y:S01]  /*e180*/  S2R R0, SR_TID.X ;  /* 0x0000000000007919 */ /* 0x000e220000002100 */
[----:B------:R-:W-:Y:S01]  /*e190*/  UMOV UR4, 0xffffffff ;  /* 0xffffffff00047882 */ /* 0x000fe20000000000 */
[----:B0-----:R-:W-:-:S04]  /*e1a0*/  LOP3.LUT R9, R0, 0x1f, RZ, 0xc0, !PT ;  /* 0x0000001f00097812 */ /* 0x001fc800078ec0ff */
[----:B------:R-:W-:Y:S01]  /*e1b0*/  ISETP.NE.AND P0, PT, R9, 0x1f, PT ;  /* 0x0000001f0900780c */ /* 0x000fe20003f05270 */
[----:B------:R-:W-:-:S12]  /*e1c0*/  BRA.DIV UR4, `(.L_x_295) ;  /* 0x0000003e04487947 */ /* 0x000fd8000b800000 */
[----:B------:R-:W-:Y:S01]  /*e1d0*/  IMAD.IADD R7, R19, 0x1, R9 ;  /* 0x0000000113077824 */ /* 0x000fe200078e0209 */
[----:B------:R-:W-:-:S04]  /*e1e0*/  ULDC UR4, c[0x0][0xc3c] ;  /* 0x00030f0000047ab9 */ /* 0x000fc80000000800 */
[----:B------:R-:W-:-:S13]  /*e1f0*/  ISETP.GE.OR P1, PT, R7, UR4, !P0 ;  /* 0x0000000407007c0c */ /* 0x000fda000c726670 */
[----:B------:R-:W0:Y:S08]  /*e200*/  @!P1 LDC.64 R4, c[0x0][0xc80] ;  /* 0x00032000ff049b82 */ /* 0x000e300000000a00 */
[----:B------:R-:W1:Y:S01]  /*e210*/  @!P1 LDC.64 R2, c[0x0][0xc78] ;  /* 0x00031e00ff029b82 */ /* 0x000e620000000a00 */
[----:B0-----:R-:W-:-:S06]  /*e220*/  @!P1 IMAD.WIDE R4, R7, 0x4, R4 ;  /* 0x0000000407049825 */ /* 0x001fcc00078e0204 */
[----:B------:R-:W2:Y:S01]  /*e230*/  @!P1 LDG.E R4, desc[UR36][R4.64] ;  /* 0x0000002404049981 */ /* 0x000ea2000c1e1900 */
[----:B-1----:R-:W-:-:S06]  /*e240*/  @!P1 IMAD.WIDE R2, R7, 0x4, R2 ;  /* 0x0000000407029825 */ /* 0x002fcc00078e0202 */
[----:B------:R-:W3:Y:S01]  /*e250*/  @!P1 LDG.E R2, desc[UR36][R2.64] ;  /* 0x0000002402029981 */ /* 0x000ee2000c1e1900 */
[----:B------:R-:W-:Y:S02]  /*e260*/  IMAD.MOV.U32 R7, RZ, RZ, RZ ;  /* 0x000000ffff077224 */ /* 0x000fe400078e00ff */
[----:B------:R-:W-:Y:S01]  /*e270*/  IMAD.MOV.U32 R10, RZ, RZ, RZ ;  /* 0x000000ffff0a7224 */ /* 0x000fe200078e00ff */
[C---:B------:R-:W-:Y:S02]  /*e280*/  ISETP.GE.U32.AND P2, PT, R9.reuse, 0x2, PT ;  /* 0x000000020900780c */ /* 0x040fe40003f46070 */
[C---:B------:R-:W-:Y:S02]  /*e290*/  ISETP.GE.U32.AND P3, PT, R9.reuse, 0x4, PT ;  /* 0x000000040900780c */ /* 0x040fe40003f66070 */
[C---:B------:R-:W-:Y:S02]  /*e2a0*/  ISETP.GE.U32.AND P4, PT, R9.reuse, 0x8, PT ;  /* 0x000000080900780c */ /* 0x040fe40003f86070 */
[----:B------:R-:W-:Y:S01]  /*e2b0*/  ISETP.GE.U32.AND P5, PT, R9, 0x10, PT ;  /* 0x000000100900780c */ /* 0x000fe20003fa6070 */
[----:B------:R-:W-:Y:S04]  /*e2c0*/  SHFL.IDX PT, R0, R16, RZ, 0x1f ;  /* 0x00001fff10007589 */ /* 0x000fe800000e0000 */
[----:B------:R-:W-:Y:S01]  /*e2d0*/  SHFL.IDX PT, R8, R16, 0x1, 0x1f ;  /* 0x00201f0010087f89 */ /* 0x000fe200000e0000 */
[----:B--2---:R-:W-:-:S02]  /*e2e0*/  @!P1 IMAD.MOV.U32 R7, RZ, RZ, R4 ;  /* 0x000000ffff079224 */ /* 0x004fc400078e0004 */
[----:B---3--:R-:W-:-:S04]  /*e2f0*/  @!P1 IMAD.MOV.U32 R10, RZ, RZ, R2 ;  /* 0x000000ffff0a9224 */ /* 0x008fc800078e0002 */
[----:B------:R-:W-:-:S05]  /*e300*/  IMAD R13, R10, R7, RZ ;  /* 0x000000070a0d7224 */ /* 0x000fca00078e02ff */
[----:B------:R-:W0:Y:S01]  /*e310*/  SHFL.UP PT, R14, R13, 0x1, RZ ;  /* 0x042000000d0e7989 */ /* 0x000e2200000e00ff */
[----:B------:R-:W-:-:S04]  /*e320*/  ISETP.NE.AND P1, PT, R9, RZ, PT ;  /* 0x000000ff0900720c */ /* 0x000fc80003f25270 */
[----:B0-----:R-:W-:-:S05]  /*e330*/  SEL R6, R14, RZ, P1 ;  /* 0x000000ff0e067207 */ /* 0x001fca0000800000 */
[----:B------:R-:W-:-:S05]  /*e340*/  IMAD.IADD R6, R13, 0x1, R6 ;  /* 0x000000010d067824 */ /* 0x000fca00078e0206 */
[----:B------:R-:W0:Y:S02]  /*e350*/  SHFL.UP PT, R14, R6, 0x2, RZ ;  /* 0x04400000060e7989 */ /* 0x000e2400000e00ff */
[----:B0-----:R-:W-:-:S05]  /*e360*/  SEL R3, R14, RZ, P2 ;  /* 0x000000ff0e037207 */ /* 0x001fca0001000000 */
[----:B------:R-:W-:-:S05]  /*e370*/  IMAD.IADD R2, R6, 0x1, R3 ;  /* 0x0000000106027824 */ /* 0x000fca00078e0203 */
[----:B------:R-:W0:Y:S02]  /*e380*/  SHFL.UP PT, R14, R2, 0x4, RZ ;  /* 0x04800000020e7989 */ /* 0x000e2400000e00ff */
[----:B0-----:R-:W-:-:S04]  /*e390*/  SEL R3, R14, RZ, P3 ;  /* 0x000000ff0e037207 */ /* 0x001fc80001800000 */
[----:B------:R-:W-:-:S05]  /*e3a0*/  IADD3 R3, R2, R3, RZ ;  /* 0x0000000302037210 */ /* 0x000fca0007ffe0ff */
[----:B------:R-:W0:Y:S02]  /*e3b0*/  SHFL.UP PT, R14, R3, 0x8, RZ ;  /* 0x05000000030e7989 */ /* 0x000e2400000e00ff */
[----:B0-----:R-:W-:-:S05]  /*e3c0*/  SEL R4, R14, RZ, P4 ;  /* 0x000000ff0e047207 */ /* 0x001fca0002000000 */
[----:B------:R-:W-:-:S05]  /*e3d0*/  IMAD.IADD R4, R3, 0x1, R4 ;  /* 0x0000000103047824 */ /* 0x000fca00078e0204 */
[----:B------:R-:W0:Y:S02]  /*e3e0*/  SHFL.UP PT, R14, R4, 0x10, RZ ;  /* 0x06000000040e7989 */ /* 0x000e2400000e00ff */
[----:B0-----:R-:W-:-:S05]  /*e3f0*/  SEL R5, R14, RZ, P5 ;  /* 0x000000ff0e057207 */ /* 0x001fca0002800000 */
[----:B------:R-:W-:-:S05]  /*e400*/  IMAD.IADD R2, R4, 0x1, R5 ;  /* 0x0000000104027824 */ /* 0x000fca00078e0205 */
[----:B------:R0:W1:Y:S01]  /*e410*/  SHFL.IDX PT, R14, R2, 0x1f, 0x1f ;  /* 0x03e01f00020e7f89 */ /* 0x00006200000e0000 */
[----:B------:R-:W-:-:S07]  /*e420*/  IMAD.MOV.U32 R6, RZ, RZ, RZ ;  /* 0x000000ffff067224 */ /* 0x000fce00078e00ff */
.L_x_409:
[----:B------:R-:W-:Y:S02]  /*e430*/  ULDC UR4, c[0x0][0xc38] ;  /* 0x00030e0000047ab9 */ /* 0x000fe40000000800 */
[----:B------:R-:W-:-:S04]  /*e440*/  IMAD.U32 R5, RZ, RZ, UR4 ;  /* 0x00000004ff057e24 */ /* 0x000fc8000f8e00ff */
[----:B-1----:R-:W-:-:S04]  /*e450*/  IMAD R14, R14, R5, RZ ;  /* 0x000000050e0e7224 */ /* 0x002fc800078e02ff */
[----:B------:R-:W-:-:S05]  /*e460*/  IMAD.IADD R9, R8, 0x1, R14 ;  /* 0x0000000108097824 */ /* 0x000fca00078e020e */
[----:B------:R-:W-:-:S13]  /*e470*/  ISETP.GT.AND P6, PT, R9, R0, PT ;  /* 0x000000000900720c */ /* 0x000fda0003fc4270 */
[----:B------:R-:W-:Y:S05]  /*e480*/  @P6 BRA `(.L_x_296) ;  /* 0x0000000000a46947 */ /* 0x000fea0003800000 */
.L_x_299:
[----:B0-----:R-:W0:Y:S01]  /*e490*/  LDC R2, c[0x0][0xc3c] ;  /* 0x00030f00ff027b82 */ /* 0x001e220000000800 */
[----:B------:R-:W-:-:S05]  /*e4a0*/  VIADD R19, R19, 0x1f ;  /* 0x0000001f13137836 */ /* 0x000fca0000000000 */
[----:B0-----:R-:W-:-:S13]  /*e4b0*/  ISETP.GE.AND P6, PT, R19, R2, PT ;  /* 0x000000021300720c */ /* 0x001fda0003fc6270 */
[----:B------:R-:W-:Y:S05]  /*e4c0*/  @P6 BRA `(.L_x_297) ;  /* 0x0000000400b86947 */ /* 0x000fea0003800000 */
[----:B------:R-:W0:Y:S01]  /*e4d0*/  S2R R3, SR_TID.X ;  /* 0x0000000000037919 */ /* 0x000e220000002100 */
[----:B------:R-:W-:Y:S01]  /*e4e0*/  IMAD.MOV.U32 R7, RZ, RZ, RZ ;  /* 0x000000ffff077224 */ /* 0x000fe200078e00ff */
[----:B0-----:R-:W-:-:S05]  /*e4f0*/  LOP3.LUT R3, R3, 0x1f, RZ, 0xc0, !PT ;  /* 0x0000001f03037812 */ /* 0x001fca00078ec0ff */
[----:B------:R-:W-:-:S05]  /*e500*/  IMAD.IADD R11, R19, 0x1, R3 ;  /* 0x00000001130b7824 */ /* 0x000fca00078e0203 */
[----:B------:R-:W-:-:S13]  /*e510*/  ISETP.GE.OR P6, PT, R11, R2, !P0 ;  /* 0x000000020b00720c */ /* 0x000fda00047c6670 */
[----:B------:R-:W0:Y:S08]  /*e520*/  @!P6 LDC.64 R2, c[0x0][0xc80] ;  /* 0x00032000ff02eb82 */ /* 0x000e300000000a00 */
[----:B------:R-:W1:Y:S01]  /*e530*/  @!P6 LDC.64 R4, c[0x0][0xc78] ;  /* 0x00031e00ff04eb82 */ /* 0x000e620000000a00 */
[----:B------:R-:W-:Y:S02]  /*e540*/  IMAD.MOV.U32 R10, RZ, RZ, RZ ;  /* 0x000000ffff0a7224 */ /* 0x000fe400078e00ff */
[----:B0-----:R-:W-:-:S05]  /*e550*/  @!P6 IMAD.WIDE R2, R11, 0x4, R2 ;  /* 0x000000040b02e825 */ /* 0x001fca00078e0202 */
[----:B------:R1:W2:Y:S02]  /*e560*/  @!P6 LDG.E R7, desc[UR36][R2.64] ;  /* 0x000000240207e981 */ /* 0x0002a4000c1e1900 */
[----:B-1----:R-:W-:-:S05]  /*e570*/  @!P6 IMAD.WIDE R2, R11, 0x4, R4 ;  /* 0x000000040b02e825 */ /* 0x002fca00078e0204 */
[----:B------:R-:W2:Y:S01]  /*e580*/  @!P6 LDG.E R10, desc[UR36][R2.64] ;  /* 0x00000024020ae981 */ /* 0x000ea2000c1e1900 */
[----:B------:R-:W-:Y:S01]  /*e590*/  UMOV UR4, 0xffffffff ;  /* 0xffffffff00047882 */ /* 0x000fe20000000000 */
[----:B--2---:R-:W-:Y:S02]  /*e5a0*/  IMAD R13, R10, R7, RZ ;  /* 0x000000070a0d7224 */ /* 0x004fe400078e02ff */
[----:B------:R-:W-:Y:S05]  /*e5b0*/  BRA.DIV UR4, `(.L_x_298) ;  /* 0x0000003e04847947 */ /* 0x000fea000b800000 */
        /* <DEDUP_REMOVED lines=15> */
[----:B------:R0:W1:Y:S02]  /*e6b0*/  SHFL.IDX PT, R14, R2, 0x1f, 0x1f ;  /* 0x03e01f00020e7f89 */ /* 0x00006400000e0000 */
.L_x_417:
[----:B------:R-:W-:Y:S02]  /*e6c0*/  ULDC UR4, c[0x0][0xc38] ;  /* 0x00030e0000047ab9 */ /* 0x000fe40000000800 */
[----:B------:R-:W-:-:S04]  /*e6d0*/  IMAD.U32 R5, RZ, RZ, UR4 ;  /* 0x00000004ff057e24 */ /* 0x000fc8000f8e00ff */
[----:B-1----:R-:W-:-:S04]  /*e6e0*/  IMAD R14, R14, R5, RZ ;  /* 0x000000050e0e7224 */ /* 0x002fc800078e02ff */
[----:B------:R-:W-:-:S05]  /*e6f0*/  IMAD.IADD R9, R14, 0x1, R9 ;  /* 0x000000010e097824 */ /* 0x000fca00078e0209 */
[----:B------:R-:W-:-:S13]  /*e700*/  ISETP.GT.AND P6, PT, R9, R0, PT ;  /* 0x000000000900720c */ /* 0x000fda0003fc4270 */
[----:B------:R-:W-:Y:S05]  /*e710*/  @!P6 BRA `(.L_x_299) ;  /* 0xfffffffc005ce947 */ /* 0x000fea000383ffff */
.L_x_296:
[----:B------:R-:W-:Y:S01]  /*e720*/  IMAD.IADD R9, R9, 0x1, -R14 ;  /* 0x0000000109097824 */ /* 0x000fe200078e0a0e */
[----:B------:R-:W-:-:S03]  /*e730*/  UMOV UR4, 0xffffffff ;  /* 0xffffffff00047882 */ /* 0x000fc60000000000 */
[----:B------:R-:W-:-:S05]  /*e740*/  IMAD R3, R2, R5, R9 ;  /* 0x0000000502037224 */ /* 0x000fca00078e0209 */
[----:B------:R-:W-:Y:S01]  /*e750*/  ISETP.GT.AND P6, PT, R3, R0, PT ;  /* 0x000000000300720c */ /* 0x000fe20003fc4270 */
[----:B------:R-:W-:-:S12]  /*e760*/  BRA.DIV UR4, `(.L_x_300) ;  /* 0x0000003e04d07947 */ /* 0x000fd8000b800000 */
[----:B------:R-:W-:-:S04]  /*e770*/  VOTE.ANY R3, PT, !P6 ;  /* 0x0000000000037806 */ /* 0x000fc800070e0100 */
[----:B------:R-:W1:Y:S02]  /*e780*/  POPC R4, R3 ;  /* 0x0000000300047309 */ /* 0x000e640000000000 */
[----:B-1----:R1:W2:Y:S04]  /*e790*/  SHFL.IDX PT, R7, R7, R4, 0x1f ;  /* 0x00001f0407077589 */ /* 0x0022a800000e0000 */
[----:B------:R1:W3:Y:S02]  /*e7a0*/  SHFL.IDX PT, R10, R10, R4, 0x1f ;  /* 0x00001f040a0a7589 */ /* 0x0002e400000e0000 */
.L_x_422:
[----:B------:R-:W-:-:S13]  /*e7b0*/  ISETP.NE.AND P0, PT, R3, RZ, PT ;  /* 0x000000ff0300720c */ /* 0x000fda0003f05270 */
[----:B------:R-:W-:Y:S05]  /*e7c0*/  @!P0 BRA `(.L_x_301) ;  /* 0x0000000000108947 */ /* 0x000fea0003800000 */
[----:B------:R-:W-:Y:S01]  /*e7d0*/  UMOV UR4, 0xffffffff ;  /* 0xffffffff00047882 */ /* 0x000fe20000000000 */
[----:B------:R-:W-:Y:S02]  /*e7e0*/  VIADD R12, R4, 0xffffffff ;  /* 0xffffffff040c7836 */ /* 0x000fe40000000000 */
[----:B------:R-:W-:Y:S05]  /*e7f0*/  BRA.DIV UR4, `(.L_x_302) ;  /* 0x0000004204087947 */ /* 0x000fea000b800000 */
[----:B------:R4:W0:Y:S02]  /*e800*/  SHFL.IDX PT, R6, R2, R12, 0x1f ;  /* 0x00001f0c02067589 */ /* 0x00082400000e0000 */
.L_x_301:
[----:B--2---:R-:W-:Y:S01]  /*e810*/  IABS R8, R7 ;  /* 0x0000000700087213 */ /* 0x004fe20000000000 */
[----:B0-----:R-:W-:Y:S01]  /*e820*/  IMAD R16, R6, R5, R9 ;  /* 0x0000000506107224 */ /* 0x001fe200078e0209 */
[----:B---3--:R-:W-:Y:S01]  /*e830*/  IABS R5, R10 ;  /* 0x0000000a00057213 */ /* 0x008fe20000000000 */
[----:B------:R-:W-:Y:S01]  /*e840*/  IMAD.IADD R19, R4, 0x1, R19 ;  /* 0x0000000104137824 */ /* 0x000fe200078e0213 */
[----:B------:R-:W0:Y:S02]  /*e850*/  I2F.RP R11, R8 ;  /* 0x00000008000b7306 */ /* 0x000e240000209400 */
[----:B------:R-:W-:-:S06]  /*e860*/  IADD3 R0, R0, -R16, RZ ;  /* 0x8000001000007210 */ /* 0x000fcc0007ffe0ff */
[----:B----4-:R-:W2:Y:S08]  /*e870*/  I2F.RP R12, R5 ;  /* 0x00000005000c7306 */ /* 0x010eb00000209400 */
[----:B0-----:R-:W0:Y:S08]  /*e880*/  MUFU.RCP R11, R11 ;  /* 0x0000000b000b7308 */ /* 0x001e300000001000 */
[----:B--2---:R-:W-:Y:S01]  /*e890*/  MUFU.RCP R12, R12 ;  /* 0x0000000c000c7308 */ /* 0x004fe20000001000 */
[----:B0-----:R-:W-:-:S07]  /*e8a0*/  VIADD R2, R11, 0xffffffe ;  /* 0x0ffffffe0b027836 */ /* 0x001fce0000000000 */
[----:B------:R0:W2:Y:S02]  /*e8b0*/  F2I.FTZ.U32.TRUNC.NTZ R3, R2 ;  /* 0x0000000200037305 */ /* 0x0000a4000021f000 */
[----:B0-----:R-:W-:Y:S02]  /*e8c0*/  IMAD.MOV.U32 R2, RZ, RZ, RZ ;  /* 0x000000ffff027224 */ /* 0x001fe400078e00ff */
[----:B--2---:R-:W-:-:S04]  /*e8d0*/  IMAD.MOV R9, RZ, RZ, -R3 ;  /* 0x000000ffff097224 */ /* 0x004fc800078e0a03 */
[----:B------:R-:W-:-:S04]  /*e8e0*/  IMAD R9, R9, R8, RZ ;  /* 0x0000000809097224 */ /* 0x000fc800078e02ff */
[----:B------:R-:W-:Y:S01]  /*e8f0*/  IMAD.HI.U32 R3, R3, R9, R2 ;  /* 0x0000000903037227 */ /* 0x000fe200078e0002 */
[----:B------:R-:W-:Y:S02]  /*e900*/  IABS R2, R7 ;  /* 0x0000000700027213 */ /* 0x000fe40000000000 */
[----:B------:R-:W-:-:S03]  /*e910*/  IABS R9, R0 ;  /* 0x0000000000097213 */ /* 0x000fc60000000000 */
[----:B------:R-:W-:Y:S02]  /*e920*/  IMAD.MOV R2, RZ, RZ, -R2 ;  /* 0x000000ffff027224 */ /* 0x000fe400078e0a02 */
[----:B------:R-:W-:-:S04]  /*e930*/  IMAD.HI.U32 R6, R3, R9, RZ ;  /* 0x0000000903067227 */ /* 0x000fc800078e00ff */
[----:B------:R-:W-:Y:S02]  /*e940*/  VIADD R3, R12, 0xffffffe ;  /* 0x0ffffffe0c037836 */ /* 0x000fe40000000000 */
[----:B------:R-:W-:-:S04]  /*e950*/  IMAD R9, R6, R2, R9 ;  /* 0x0000000206097224 */ /* 0x000fc800078e0209 */
[----:B------:R-:W0:Y:S01]  /*e960*/  F2I.FTZ.U32.TRUNC.NTZ R3, R3 ;  /* 0x0000000300037305 */ /* 0x000e22000021f000 */
[----:B------:R-:W-:-:S13]  /*e970*/  ISETP.GT.U32.AND P1, PT, R8, R9, PT ;  /* 0x000000090800720c */ /* 0x000fda0003f24070 */
[----:B------:R-:W-:Y:S02]  /*e980*/  @!P1 IMAD.IADD R9, R9, 0x1, -R8 ;  /* 0x0000000109099824 */ /* 0x000fe400078e0a08 */
[----:B0-----:R-:W-:Y:S02]  /*e990*/  IMAD.MOV R2, RZ, RZ, -R3 ;  /* 0x000000ffff027224 */ /* 0x001fe400078e0a03 */
[----:B------:R-:W-:Y:S01]  /*e9a0*/  @!P1 VIADD R6, R6, 0x1 ;  /* 0x0000000106069836 */ /* 0x000fe20000000000 */
[----:B------:R-:W-:Y:S01]  /*e9b0*/  ISETP.GE.U32.AND P0, PT, R9, R8, PT ;  /* 0x000000080900720c */ /* 0x000fe20003f06070 */
[----:B------:R-:W-:Y:S01]  /*e9c0*/  IMAD R9, R2, R5, RZ ;  /* 0x0000000502097224 */ /* 0x000fe200078e02ff */
[----:B------:R-:W-:Y:S01]  /*e9d0*/  ISETP.NE.AND P1, PT, R7, RZ, PT ;  /* 0x000000ff0700720c */ /* 0x000fe20003f25270 */
[----:B------:R-:W-:-:S04]  /*e9e0*/  IMAD.MOV.U32 R2, RZ, RZ, RZ ;  /* 0x000000ffff027224 */ /* 0x000fc800078e00ff */
[----:B------:R-:W-:Y:S01]  /*e9f0*/  IMAD.HI.U32 R8, R3, R9, R2 ;  /* 0x0000000903087227 */ /* 0x000fe200078e0002 */
[----:B------:R-:W-:-:S04]  /*ea00*/  LOP3.LUT R2, R0, R7, RZ, 0x3c, !PT ;  /* 0x0000000700027212 */ /* 0x000fc800078e3cff */
[----:B------:R-:W-:Y:S01]  /*ea10*/  ISETP.GE.AND P2, PT, R2, RZ, PT ;  /* 0x000000ff0200720c */ /* 0x000fe20003f46270 */
[----:B------:R-:W-:Y:S01]  /*ea20*/  @P0 VIADD R6, R6, 0x1 ;  /* 0x0000000106060836 */ /* 0x000fe20000000000 */
[----:B------:R-:W-:-:S05]  /*ea30*/  IABS R2, R10 ;  /* 0x0000000a00027213 */ /* 0x000fca0000000000 */
[----:B------:R-:W-:-:S06]  /*ea40*/  IMAD.MOV R2, RZ, RZ, -R2 ;  /* 0x000000ffff027224 */ /* 0x000fcc00078e0a02 */
[----:B------:R-:W-:Y:S01]  /*ea50*/  @!P2 IMAD.MOV R6, RZ, RZ, -R6 ;  /* 0x000000ffff06a224 */ /* 0x000fe200078e0a06 */
[----:B------:R-:W-:-:S04]  /*ea60*/  @!P1 LOP3.LUT R6, RZ, R7, RZ, 0x33, !PT ;  /* 0x00000007ff069212 */ /* 0x000fc800078e33ff */
[-C--:B------:R-:W-:Y:S01]  /*ea70*/  IABS R3, R6.reuse ;  /* 0x0000000600037213 */ /* 0x080fe20000000000 */
[----:B------:R-:W-:-:S04]  /*ea80*/  IMAD R7, R7, R6, RZ ;  /* 0x0000000607077224 */ /* 0x000fc800078e02ff */
[----:B------:R-:W-:-:S04]  /*ea90*/  IMAD.HI.U32 R8, R8, R3, RZ ;  /* 0x0000000308087227 */ /* 0x000fc800078e00ff */
[----:B------:R-:W-:Y:S02]  /*eaa0*/  IMAD R2, R8, R2, R3 ;  /* 0x0000000208027224 */ /* 0x000fe400078e0203 */
[----:B------:R-:W-:-:S03]  /*eab0*/  IMAD.IADD R17, R0, 0x1, -R7 ;  /* 0x0000000100117824 */ /* 0x000fc600078e0a07 */
[----:B------:R-:W-:-:S13]  /*eac0*/  ISETP.GT.U32.AND P1, PT, R5, R2, PT ;  /* 0x000000020500720c */ /* 0x000fda0003f24070 */
[----:B------:R-:W-:Y:S01]  /*ead0*/  @!P1 IMAD.IADD R2, R2, 0x1, -R5 ;  /* 0x0000000102029824 */ /* 0x000fe200078e0a05 */
[----:B------:R-:W-:Y:S02]  /*eae0*/  @!P1 IADD3 R8, R8, 0x1, RZ ;  /* 0x0000000108089810 */ /* 0x000fe40007ffe0ff */
[----:B------:R-:W-:Y:S02]  /*eaf0*/  ISETP.NE.AND P1, PT, R10, RZ, PT ;  /* 0x000000ff0a00720c */ /* 0x000fe40003f25270 */
[----:B------:R-:W-:Y:S02]  /*eb00*/  ISETP.GE.U32.AND P0, PT, R2, R5, PT ;  /* 0x000000050200720c */ /* 0x000fe40003f06070 */
[----:B------:R-:W-:-:S04]  /*eb10*/  LOP3.LUT R2, R6, R10, RZ, 0x3c, !PT ;  /* 0x0000000a06027212 */ /* 0x000fc800078e3cff */
[----:B------:R-:W-:-:S07]  /*eb20*/  ISETP.GE.AND P2, PT, R2, RZ, PT ;  /* 0x000000ff0200720c */ /* 0x000fce0003f46270 */
[----:B------:R-:W-:-:S06]  /*eb30*/  @P0 VIADD R8, R8, 0x1 ;  /* 0x0000000108080836 */ /* 0x000fcc0000000000 */
[----:B------:R-:W-:Y:S01]  /*eb40*/  @!P2 IMAD.MOV R8, RZ, RZ, -R8 ;  /* 0x000000ffff08a224 */ /* 0x000fe200078e0a08 */
[----:B------:R-:W-:-:S05]  /*eb50*/  @!P1 LOP3.LUT R8, RZ, R10, RZ, 0x33, !PT ;  /* 0x0000000aff089212 */ /* 0x000fca00078e33ff */
[----:B------:R-:W-:-:S04]  /*eb60*/  IMAD.MOV R3, RZ, RZ, -R8 ;  /* 0x000000ffff037224 */ /* 0x000fc800078e0a08 */
[C---:B------:R-:W-:Y:S02]  /*eb70*/  IMAD R18, R10.reuse, R3, R6 ;  /* 0x000000030a127224 */ /* 0x040fe400078e0206 */
[----:B------:R-:W-:-:S04]  /*eb80*/  IMAD R3, R10, 0x1000000, R8 ;  /* 0x010000000a037824 */ /* 0x000fc800078e0208 */
[----:B------:R-:W-:Y:S01]  /*eb90*/  IMAD R18, R18, 0x10000, R3 ;  /* 0x0001000012127824 */ /* 0x000fe200078e0203 */
[----:B------:R-:W-:Y:S06]  /*eba0*/  BRA `(.L_x_303) ;  /* 0x00000000001c7947 */ /* 0x000fec0003800000 */
.L_x_297:
[----:B------:R-:W-:Y:S01]  /*ebb0*/  UMOV UR4, URZ ;  /* 0x0000003f00047c82 */ /* 0x000fe20008000000 */
[----:B------:R-:W-:Y:S01]  /*ebc0*/  UMOV UR5, URZ ;  /* 0x0000003f00057c82 */ /* 0x000fe20008000000 */
[----:B------:R-:W-:Y:S01]  /*ebd0*/  ULDC UR6, c[0x0][0xc3c] ;  /* 0x00030f0000067ab9 */ /* 0x000fe20000000800 */
[----:B------:R-:W-:Y:S01]  /*ebe0*/  IMAD.MOV.U32 R16, RZ, RZ, R0 ;  /* 0x000000ffff107224 */ /* 0x000fe200078e0000 */
[----:B------:R-:W-:Y:S01]  /*ebf0*/  MOV R19, UR6 ;  /* 0x0000000600137c02 */ /* 0x000fe20008000f00 */
[----:B------:R-:W-:Y:S02]  /*ec00*/  IMAD.U32 R17, RZ, RZ, UR4 ;  /* 0x00000004ff117e24 */ /* 0x000fe4000f8e00ff */
[----:B------:R-:W-:-:S07]  /*ec10*/  IMAD.U32 R18, RZ, RZ, UR5 ;  /* 0x00000005ff127e24 */ /* 0x000fce000f8e00ff */
.L_x_303:
[----:B------:R-:W0:Y:S01]  /*ec20*/  S2R R0, SR_TID.X ;  /* 0x0000000000007919 */ /* 0x000e220000002100 */
[----:B------:R-:W-:Y:S05]  /*ec30*/  WARPSYNC.ALL ;  /* 0x0000000000007948 */ /* 0x000fea0003800000 */
[----:B------:R-:W-:Y:S01]  /*ec40*/  BAR.SYNC.DEFER_BLOCKING 0x4, 0x180 ;  /* 0x0106000000007b1d */ /* 0x000fe20000010000 */
[----:B0-----:R-:W-:-:S04]  /*ec50*/  LOP3.LUT R0, R0, 0x1f, RZ, 0xc0, !PT ;  /* 0x0000001f00007812 */ /* 0x001fc800078ec0ff */
[----:B------:R-:W-:-:S13]  /*ec60*/  ISETP.NE.AND P0, PT, R0, RZ, PT ;  /* 0x000000ff0000720c */ /* 0x000fda0003f05270 */
[----:B------:R-:W0:Y:S01]  /*ec70*/  @!P0 S2R R3, SR_CgaCtaId ;  /* 0x0000000000038919 */ /* 0x000e220000008800 */
[----:B------:R-:W-:-:S04]  /*ec80*/  @!P0 MOV R0, 0x400 ;  /* 0x0000040000008802 */ /* 0x000fc80000000f00 */
[----:B0-----:R-:W-:-:S05]  /*ec90*/  @!P0 LEA R22, R3, R0, 0x18 ;  /* 0x0000000003168211 */ /* 0x001fca00078ec0ff */
[----:B------:R2:W-:Y:S01]  /*eca0*/  @!P0 STS.128 [R22+0x2a8d0], R16 ;  /* 0x02a8d01016008388 */ /* 0x0005e20000000c00 */
[----:B------:R-:W-:Y:S06]  /*ecb0*/  BAR.ARV 0x5, 0x180 ;  /* 0x0146000000007b1d */ /* 0x000fec0000002000 */
.L_x_294:
[----:B------:R-:W-:Y:S02]  /*ecc0*/  ULDC UR4, c[0x0][0xc3c] ;  /* 0x00030f0000047ab9 */ /* 0x000fe40000000800 */
[----:B-1----:R-:W-:-:S13]  /*ecd0*/  ISETP.GE.AND P0, PT, R19, UR4, PT ;  /* 0x0000000413007c0c */ /* 0x002fda000bf06270 */
[----:B------:R-:W-:Y:S05]  /*ece0*/  @!P0 BRA `(.L_x_304) ;  /* 0xffffffb400bc8947 */ /* 0x000fea000383ffff */
[----:B------:R-:W-:Y:S05]  /*ecf0*/  BSYNC B8 ;  /* 0x0000000000087941 */ /* 0x000fea0003800000 */
.L_x_241:
[----:B-1----:R-:W3:Y:S01]  /*ed00*/  LDL.LU R0, [R1+0x18] ;  /* 0x0000180001007983 */ /* 0x002ee20000300800 */
[----:B------:R-:W-:Y:S01]  /*ed10*/  BSSY B0, `(.L_x_305) ;  /* 0x000000b000007945 */ /* 0x000fe20003800000 */
[----:B------:R-:W1:Y:S01]  /*ed20*/  S2R R5, SR_CgaCtaId ;  /* 0x0000000000057919 */ /* 0x000e620000008800 */
[----:B---3--:R-:W-:-:S05]  /*ed30*/  VIADD R0, R0, 0x1 ;  /* 0x0000000100007836 */ /* 0x008fca0000000000 */
[----:B------:R-:W-:-:S04]  /*ed40*/  LEA.HI R2, R0, R0, RZ, 0x1 ;  /* 0x0000000000027211 */ /* 0x000fc800078f08ff */
[----:B------:R-:W-:Y:S02]  /*ed50*/  LOP3.LUT R3, R2, 0xfffffffe, RZ, 0xc0, !PT ;  /* 0xfffffffe02037812 */ /* 0x000fe400078ec0ff */
[----:B------:R-:W-:-:S03]  /*ed60*/  MOV R2, 0x400 ;  /* 0x0000040000027802 */ /* 0x000fc60000000f00 */
[----:B------:R-:W-:Y:S01]  /*ed70*/  IMAD.IADD R0, R0, 0x1, -R3 ;  /* 0x0000000100007824 */ /* 0x000fe200078e0a03 */
[----:B-1----:R-:W-:-:S04]  /*ed80*/  LEA R4, R5, R2, 0x18 ;  /* 0x0000000205047211 */ /* 0x002fc800078ec0ff */
[----:B------:R-:W-:-:S04]  /*ed90*/  SHF.L.U32 R0, R0, 0x1f, RZ ;  /* 0x0000001f00007819 */ /* 0x000fc800000006ff */
[----:B------:R-:W1:Y:S02]  /*eda0*/  SYNCS.PHASECHK.TRANS64.TRYWAIT P0, [R4+URZ+0x2a820], R0 ;  /* 0x02a82000040075a7 */ /* 0x000e64000800017f */
[----:B-1----:R-:W-:Y:S05]  /*edb0*/  @!P0 BRA `(.L_x_306) ;  /* 0x0000003800c08947 */ /* 0x002fea0003800000 */
.L_x_425:
[----:B------:R-:W-:Y:S05]  /*edc0*/  BSYNC B0 ;  /* 0x0000000000007941 */ /* 0x000fea0003800000 */
.L_x_305:
[----:B------:R-:W-:-:S03]  /*edd0*/  UMOV UR4, 0xffffffff ;  /* 0xffffffff00047882 */ /* 0x000fc60000000000 */
[----:B------:R-:W-:Y:S05]  /*ede0*/  BRA.DIV UR4, `(.L_x_307) ;  /* 0x0000003a04c87947 */ /* 0x000fea000b800000 */
[----:B-1----:R-:W1:Y:S02]  /*edf0*/  S2R R0, SR_TID.X ;  /* 0x0000000000007919 */ /* 0x002e640000002100 */
[----:B-1----:R-:W-:-:S04]  /*ee00*/  SHF.R.U32.HI R0, RZ, 0x5, R0 ;  /* 0x00000005ff007819 */ /* 0x002fc80000011600 */
[----:B------:R-:W-:-:S05]  /*ee10*/  LOP3.LUT R0, R0, 0x3, RZ, 0xc0, !PT ;  /* 0x0000000300007812 */ /* 0x000fca00078ec0ff */
[----:B------:R1:W3:Y:S02]  /*ee20*/  SHFL.IDX PT, R14, R0, RZ, 0x1f ;  /* 0x00001fff000e7589 */ /* 0x0002e400000e0000 */
.L_x_428:
[----:B---3--:R-:W-:Y:S01]  /*ee30*/  ISETP.NE.AND P0, PT, R14, RZ, PT ;  /* 0x000000ff0e00720c */ /* 0x008fe20003f05270 */
[----:B------:R-:W-:-:S12]  /*ee40*/  BSSY B0, `(.L_x_308) ;  /* 0x0000026000007945 */ /* 0x000fd80003800000 */
[----:B------:R-:W-:Y:S05]  /*ee50*/  @P0 BRA `(.L_x_309) ;  /* 0x0000000000900947 */ /* 0x000fea0003800000 */
[----:B------:R-:W-:-:S03]  /*ee60*/  UMOV UR4, 0xffffffff ;  /* 0xffffffff00047882 */ /* 0x000fc60000000000 */
[----:B------:R-:W-:Y:S05]  /*ee70*/  BRA.DIV UR4, `(.L_x_310) ;  /* 0x0000003a04d87947 */ /* 0x000fea000b800000 */
[----:B------:R-:W-:-:S13]  /*ee80*/  ELECT P6, URZ, PT ;  /* 0x00000000003f782f */ /* 0x000fda00038c0000 */
.L_x_431:
[----:B------:R-:W-:Y:S05]  /*ee90*/  @!P6 BRA `(.L_x_309) ;  /* 0x000000000080e947 */ /* 0x000fea0003800000 */
[----:B-1----:R-:W3:Y:S02]  /*eea0*/  LDL R0, [R1+0x1c] ;  /* 0x00001c0001007983 */ /* 0x002ee40000100800 */
[----:B---3--:R-:W-:-:S13]  /*eeb0*/  R2UR UR4, R0 ;  /* 0x00000000000472ca */ /* 0x008fda00000e0000 */
[----:B------:R-:W-:-:S06]  /*eec0*/  ULOP3.LUT UR4, UR4, 0x2, URZ, 0xfc, !UPT ;  /* 0x0000000204047892 */ /* 0x000fcc000f8efc3f */
[----:B------:R-:W-:-:S05]  /*eed0*/  IMAD.U32 R0, RZ, RZ, UR4 ;  /* 0x00000004ff007e24 */ /* 0x000fca000f8e00ff */
[----:B------:R-:W-:-:S13]  /*eee0*/  ISETP.NE.AND P0, PT, R0, 0x3, PT ;  /* 0x000000030000780c */ /* 0x000fda0003f05270 */
[----:B------:R-:W-:Y:S05]  /*eef0*/  @!P0 BRA `(.L_x_311) ;  /* 0x0000000000048947 */ /* 0x000fea0003800000 */
[----:B------:R-:W-:Y:S01]  /*ef00*/  BPT.TRAP 0x1 ;  /* 0x000000040000795c */ /* 0x000fe20000300000 */
.L_x_311:
[C---:B------:R-:W-:Y:S01]  /*ef10*/  IMAD R5, R27.reuse, 0x8, R4 ;  /* 0x000000081b057824 */ /* 0x040fe200078e0204 */
[----:B------:R-:W-:Y:S01]  /*ef20*/  SHF.L.U32 R0, R28, 0x1f, RZ ;  /* 0x0000001f1c007819 */ /* 0x000fe200000006ff */
[----:B------:R-:W-:-:S03]  /*ef30*/  VIADD R27, R27, 0x1 ;  /* 0x000000011b1b7836 */ /* 0x000fc60000000000 */
[----:B------:R-:W1:Y:S02]  /*ef40*/  SYNCS.PHASECHK.TRANS64.TRYWAIT P1, [R5+URZ+0x2a840], R0 ;  /* 0x02a84000050075a7 */ /* 0x000e64000802017f */
[----:B------:R-:W-:-:S04]  /*ef50*/  ISETP.NE.AND P2, PT, R27, 0x2, PT ;  /* 0x000000021b00780c */ /* 0x000fc80003f45270 */
[----:B------:R-:W-:Y:S01]  /*ef60*/  SEL R3, RZ, 0x1, P2 ;  /* 0x00000001ff037807 */ /* 0x000fe20001000000 */
[----:B-1----:R-:W-:Y:S08]  /*ef70*/  @!P1 BRA `(.L_x_312) ;  /* 0x0000003800b89947 */ /* 0x002ff00003800000 */
.L_x_432:
[----:B------:R-:W-:Y:S02]  /*ef80*/  SEL R27, R27, RZ, P2 ;  /* 0x000000ff1b1b7207 */ /* 0x000fe40001000000 */
[----:B------:R-:W-:Y:S01]  /*ef90*/  LOP3.LUT R2, R28, R3, RZ, 0x3c, !PT ;  /* 0x000000031c027212 */ /* 0x000fe200078e3cff */
[----:B------:R-:W-:Y:S06]  /*efa0*/  @!P0 BRA `(.L_x_313) ;  /* 0x0000000000048947 */ /* 0x000fec0003800000 */
[----:B------:R-:W-:Y:S01]  /*efb0*/  BPT.TRAP 0x1 ;  /* 0x000000040000795c */ /* 0x000fe20000300000 */
.L_x_313:
[----:B------:R-:W-:Y:S01]  /*efc0*/  IMAD R27, R27, 0x8, R4 ;  /* 0x000000081b1b7824 */ /* 0x000fe200078e0204 */
[----:B------:R-:W-:-:S04]  /*efd0*/  SHF.L.U32 R2, R2, 0x1f, RZ ;  /* 0x0000001f02027819 */ /* 0x000fc800000006ff */
[----:B------:R-:W3:Y:S02]  /*efe0*/  SYNCS.PHASECHK.TRANS64.TRYWAIT P1, [R27+URZ+0x2a840], R2 ;  /* 0x02a840021b0075a7 */ /* 0x000ee4000802017f */
[----:B---3--:R-:W-:Y:S05]  /*eff0*/  @!P1 BRA `(.L_x_314) ;  /* 0x0000003800ac9947 */ /* 0x008fea0003800000 */
.L_x_433:
[----:B------:R-:W-:Y:S05]  /*f000*/  @!P0 BRA `(.L_x_315) ;  /* 0x0000000000048947 */ /* 0x000fea0003800000 */
[----:B------:R-:W-:Y:S01]  /*f010*/  BPT.TRAP 0x1 ;  /* 0x000000040000795c */ /* 0x000fe20000300000 */
.L_x_315:
[----:B------:R-:W4:Y:S02]  /*f020*/  SYNCS.PHASECHK.TRANS64.TRYWAIT P1, [R5+URZ+0x2a860], R0 ;  /* 0x02a86000050075a7 */ /* 0x000f24000802017f */
[----:B----4-:R-:W-:Y:S05]  /*f030*/  @!P1 BRA `(.L_x_316) ;  /* 0x0000003800b09947 */ /* 0x010fea0003800000 */
.L_x_434:
[----:B------:R-:W-:Y:S05]  /*f040*/  @!P0 BRA `(.L_x_317) ;  /* 0x0000000000048947 */ /* 0x000fea0003800000 */
[----:B------:R-:W-:Y:S01]  /*f050*/  BPT.TRAP 0x1 ;  /* 0x000000040000795c */ /* 0x000fe20000300000 */
.L_x_317:
[----:B------:R0:W0:Y:S02]  /*f060*/  SYNCS.PHASECHK.TRANS64.TRYWAIT P0, [R27+URZ+0x2a860], R2 ;  /* 0x02a860021b0075a7 */ /* 0x000024000800017f */
[----:B0-----:R-:W-:Y:S05]  /*f070*/  @!P0 NANOSLEEP.SYNCS 0x989680 ;  /* 0x009896800000895d */ /* 0x001fea0003900000 */
[----:B------:R-:W0:Y:S02]  /*f080*/  @!P0 SYNCS.PHASECHK.TRANS64 P0, [R27+URZ+0x2a860], R2 ;  /* 0x02a860021b0085a7 */ /* 0x000e24000800007f */
[----:B0-----:R-:W-:Y:S05]  /*f090*/  @!P0 BRA `(.L_x_317) ;  /* 0xfffffffc00f08947 */ /* 0x001fea000383ffff */
.L_x_309:
[----:B------:R-:W-:Y:S05]  /*f0a0*/  BSYNC B0 ;  /* 0x0000000000007941 */ /* 0x000fea0003800000 */
.L_x_308:
[----:B------:R-:W-:Y:S05]  /*f0b0*/  EXIT ;  /* 0x000000000000794d */ /* 0x000fea0003800000 */
.L_x_188:
[----:B0-----:R-:W-:-:S04]  /*f0c0*/  IMAD.U32 R3, RZ, RZ, UR43 ;  /* 0x0000002bff037e24 */ /* 0x001fc8000f8e00ff */
[----:B------:R0:W1:Y:S03]  /*f0d0*/  SYNCS.PHASECHK.TRANS64.TRYWAIT P1, [R3+URZ+0x2a800], R0 ;  /* 0x02a80000030075a7 */ /* 0x000066000802017f */
[----:B-1----:R-:W-:Y:S05]  /*f0e0*/  @!P1 NANOSLEEP.SYNCS 0x989680 ;  /* 0x009896800000995d */ /* 0x002fea0003900000 */
[----:B------:R-:W1:Y:S02]  /*f0f0*/  @!P1 SYNCS.PHASECHK.TRANS64 P1, [R3+URZ+0x2a800], R0 ;  /* 0x02a80000030095a7 */ /* 0x000e64000802007f */
[----:B-1----:R-:W-:Y:S05]  /*f100*/  @!P1 BRA `(.L_x_188) ;  /* 0xfffffffc00ec9947 */ /* 0x002fea000383ffff */
[----:B------:R-:W-:Y:S05]  /*f110*/  BRA `(.L_x_318) ;  /* 0xffffff2800847947 */ /* 0x000fea000383ffff */
.L_x_192:
[----:B-1----:R1:W2:Y:S02]  /*f120*/  SYNCS.PHASECHK.TRANS64.TRYWAIT P1, [R8+URZ+0x2a830], R3 ;  /* 0x02a83003080075a7 */ /* 0x0022a4000802017f */
[----:B--2---:R-:W-:Y:S05]  /*f130*/  @!P1 NANOSLEEP.SYNCS 0x989680 ;  /* 0x009896800000995d */ /* 0x004fea0003900000 */
[----:B------:R-:W2:Y:S02]  /*f140*/  @!P1 SYNCS.PHASECHK.TRANS64 P1, [R8+URZ+0x2a830], R3 ;  /* 0x02a83003080095a7 */ /* 0x000ea4000802007f */
[----:B--2---:R-:W-:Y:S05]  /*f150*/  @!P1 BRA `(.L_x_192) ;  /* 0xfffffffc00f09947 */ /* 0x004fea000383ffff */
[----:B------:R-:W-:Y:S05]  /*f160*/  BRA `(.L_x_191) ;  /* 0xffffff2800a47947 */ /* 0x000fea000383ffff */
.L_x_198:
[----:B-1----:R-:W-:-:S04]  /*f170*/  IMAD.U32 R3, RZ, RZ, UR8 ;  /* 0x00000008ff037e24 */ /* 0x002fc8000f8e00ff */
[----:B------:R1:W2:Y:S03]  /*f180*/  SYNCS.PHASECHK.TRANS64.TRYWAIT P1, [R3+URZ+0x2a830], R0 ;  /* 0x02a83000030075a7 */ /* 0x0002a6000802017f */
[----:B--2---:R-:W-:Y:S05]  /*f190*/  @!P1 NANOSLEEP.SYNCS 0x989680 ;  /* 0x009896800000995d */ /* 0x004fea0003900000 */
[----:B------:R-:W2:Y:S02]  /*f1a0*/  @!P1 SYNCS.PHASECHK.TRANS64 P1, [R3+URZ+0x2a830], R0 ;  /* 0x02a83000030095a7 */ /* 0x000ea4000802007f */
[----:B--2---:R-:W-:Y:S05]  /*f1b0*/  @!P1 BRA `(.L_x_198) ;  /* 0xfffffffc00ec9947 */ /* 0x004fea000383ffff */
[----:B------:R-:W-:Y:S05]  /*f1c0*/  BRA `(.L_x_197) ;  /* 0xffffff4800ec7947 */ /* 0x000fea000383ffff */
.L_x_202:
[----:B-1----:R-:W-:-:S04]  /*f1d0*/  IMAD.U32 R3, RZ, RZ, UR9 ;  /* 0x00000009ff037e24 */ /* 0x002fc8000f8e00ff */
[----:B------:R1:W2:Y:S03]  /*f1e0*/  SYNCS.PHASECHK.TRANS64.TRYWAIT P1, [R3+URZ+0x2a850], R0 ;  /* 0x02a85000030075a7 */ /* 0x0002a6000802017f */
[----:B--2---:R-:W-:Y:S05]  /*f1f0*/  @!P1 NANOSLEEP.SYNCS 0x989680 ;  /* 0x009896800000995d */ /* 0x004fea0003900000 */
[----:B------:R-:W2:Y:S02]  /*f200*/  @!P1 SYNCS.PHASECHK.TRANS64 P1, [R3+URZ+0x2a850], R0 ;  /* 0x02a85000030095a7 */ /* 0x000ea4000802007f */
[----:B--2---:R-:W-:Y:S05]  /*f210*/  @!P1 BRA `(.L_x_202) ;  /* 0xfffffffc00ec9947 */ /* 0x004fea000383ffff */
[----:B------:R-:W-:Y:S05]  /*f220*/  BRA `(.L_x_201) ;  /* 0xffffff5400247947 */ /* 0x000fea000383ffff */
.L_x_209:
[----:B-1----:R-:W-:-:S04]  /*f230*/  IMAD.U32 R5, RZ, RZ, UR5 ;  /* 0x00000005ff057e24 */ /* 0x002fc8000f8e00ff */
[----:B------:R1:W2:Y:S03]  /*f240*/  SYNCS.PHASECHK.TRANS64.TRYWAIT P1, [R5+URZ+0x2a850], R4 ;  /* 0x02a85004050075a7 */ /* 0x0002a6000802017f */
[----:B--2---:R-:W-:Y:S05]  /*f250*/  @!P1 NANOSLEEP.SYNCS 0x989680 ;  /* 0x009896800000995d */ /* 0x004fea0003900000 */
[----:B------:R-:W2:Y:S02]  /*f260*/  @!P1 SYNCS.PHASECHK.TRANS64 P1, [R5+URZ+0x2a850], R4 ;  /* 0x02a85004050095a7 */ /* 0x000ea4000802007f */
[----:B--2---:R-:W-:Y:S05]  /*f270*/  @!P1 BRA `(.L_x_209) ;  /* 0xfffffffc00ec9947 */ /* 0x004fea000383ffff */
[----:B------:R-:W-:Y:S05]  /*f280*/  BRA `(.L_x_208) ;  /* 0xffffff6800c07947 */ /* 0x000fea000383ffff */
.L_x_255:
[----:B------:R-:W-:Y:S01]  /*f290*/  SHF.R.U32.HI R7, RZ, 0x5, R21 ;  /* 0x00000005ff077819 */ /* 0x000fe20000011615 */
[----:B------:R-:W-:Y:S01]  /*f2a0*/  BSSY B0, `(.L_x_319) ;  /* 0x0000009000007945 */ /* 0x000fe20003800000 */
[----:B------:R-:W-:Y:S02]  /*f2b0*/  IMAD.MOV.U32 R12, RZ, RZ, RZ ;  /* 0x000000ffff0c7224 */ /* 0x000fe400078e00ff */
[----:B------:R-:W-:Y:S01]  /*f2c0*/  LOP3.LUT R7, R7, 0x3, RZ, 0xc0, !PT ;  /* 0x0000000307077812 */ /* 0x000fe200078ec0ff */
[----:B------:R-:W-:Y:S02]  /*f2d0*/  IMAD.MOV.U32 R11, RZ, RZ, 0x1f ;  /* 0x0000001fff0b7424 */ /* 0x000fe400078e00ff */
[----:B------:R-:W-:Y:S01]  /*f2e0*/  IMAD.MOV.U32 R15, RZ, RZ, -0x1 ;  /* 0xffffffffff0f7424 */ /* 0x000fe200078e00ff */
[----:B------:R-:W-:-:S07]  /*f2f0*/  MOV R13, R7 ;  /* 0x00000007000d7202 */ /* 0x000fce0000000f00 */
[----:B-----5:R-:W-:Y:S05]  /*f300*/  WARPSYNC.COLLECTIVE R15, `(.L_x_320) ;  /* 0x000000000f087348 */ /* 0x020fea0003c00000 */
[----:B------:R0:W1:Y:S02]  /*f310*/  SHFL.IDX P6, R14, R13, R12, R11 ;  /* 0x0000000c0d0e7389 */ /* 0x00006400000c000b */
[----:B01---5:R-:W-:Y:S01]  /*f320*/  ENDCOLLECTIVE ;  /* 0x000000000000791b */ /* 0x023fe20003800000 */
.L_x_320:
[----:B------:R-:W-:Y:S05]  /*f330*/  BSYNC B0 ;  /* 0x0000000000007941 */ /* 0x000fea0003800000 */
.L_x_319:
[----:B------:R-:W-:Y:S05]  /*f340*/  BRA `(.L_x_321) ;  /* 0xffffffc000347947 */ /* 0x000fea000383ffff */
.L_x_258:
[----:B0-----:R0:W1:Y:S02]  /*f350*/  SYNCS.PHASECHK.TRANS64.TRYWAIT P0, [R7+URZ+0x2a840], R2 ;  /* 0x02a84002070075a7 */ /* 0x001064000800017f */
[----:B-1----:R-:W-:Y:S05]  /*f360*/  @!P0 NANOSLEEP.SYNCS 0x989680 ;  /* 0x009896800000895d */ /* 0x002fea0003900000 */
[----:B------:R-:W1:Y:S02]  /*f370*/  @!P0 SYNCS.PHASECHK.TRANS64 P0, [R7+URZ+0x2a840], R2 ;  /* 0x02a84002070085a7 */ /* 0x000e64000800007f */
[----:B-1----:R-:W-:Y:S05]  /*f380*/  @!P0 BRA `(.L_x_258) ;  /* 0xfffffffc00f08947 */ /* 0x002fea000383ffff */
[----:B------:R-:W-:Y:S05]  /*f390*/  BRA `(.L_x_322) ;  /* 0xffffffc000907947 */ /* 0x000fea000383ffff */
.L_x_259:
[----:B------:R-:W-:Y:S01]  /*f3a0*/  BSSY B0, `(.L_x_323) ;  /* 0x0000008000007945 */ /* 0x000fe20003800000 */
[----:B------:R-:W-:Y:S02]  /*f3b0*/  IMAD.MOV.U32 R13, RZ, RZ, R0 ;  /* 0x000000ffff0d7224 */ /* 0x000fe400078e0000 */
[----:B------:R-:W-:Y:S02]  /*f3c0*/  IMAD.MOV.U32 R12, RZ, RZ, RZ ;  /* 0x000000ffff0c7224 */ /* 0x000fe400078e00ff */
[----:B------:R-:W-:Y:S02]  /*f3d0*/  IMAD.MOV.U32 R11, RZ, RZ, 0x181f ;  /* 0x0000181fff0b7424 */ /* 0x000fe400078e00ff */
[----:B------:R-:W-:-:S07]  /*f3e0*/  IMAD.MOV.U32 R15, RZ, RZ, -0x1 ;  /* 0xffffffffff0f7424 */ /* 0x000fce00078e00ff */
[----:B------:R-:W-:Y:S05]  /*f3f0*/  WARPSYNC.COLLECTIVE R15, `(.L_x_324) ;  /* 0x000000000f087348 */ /* 0x000fea0003c00000 */
[----:B------:R0:W1:Y:S02]  /*f400*/  SHFL.IDX P6, R14, R13, R12, R11 ;  /* 0x0000000c0d0e7389 */ /* 0x00006400000c000b */
[----:B01----:R-:W-:Y:S01]  /*f410*/  ENDCOLLECTIVE ;  /* 0x000000000000791b */ /* 0x003fe20003800000 */
.L_x_324:
[----:B------:R-:W-:Y:S05]  /*f420*/  BSYNC B0 ;  /* 0x0000000000007941 */ /* 0x000fea0003800000 */
.L_x_323:
[----:B------:R-:W-:Y:S01]  /*f430*/  IMAD.MOV.U32 R13, RZ, RZ, R4 ;  /* 0x000000ffff0d7224 */ /* 0x000fe200078e0004 */
[----:B------:R-:W-:Y:S01]  /*f440*/  MOV R11, 0x181f ;  /* 0x0000181f000b7802 */ /* 0x000fe20000000f00 */
[----:B------:R-:W-:Y:S02]  /*f450*/  IMAD.MOV.U32 R12, RZ, RZ, RZ ;  /* 0x000000ffff0c7224 */ /* 0x000fe400078e00ff */
[----:B------:R-:W-:Y:S02]  /*f460*/  IMAD.MOV.U32 R15, RZ, RZ, -0x1 ;  /* 0xffffffffff0f7424 */ /* 0x000fe400078e00ff */
[----:B------:R-:W-:Y:S02]  /*f470*/  IMAD.MOV.U32 R2, RZ, RZ, R14 ;  /* 0x000000ffff027224 */ /* 0x000fe400078e000e */
[----:B------:R-:W-:-:S07]  /*f480*/  @P0 IMAD R8, R5, 0x2, R22 ;  /* 0x0000000205080824 */ /* 0x000fce00078e0216 */
[----:B------:R-:W-:Y:S05]  /*f490*/  WARPSYNC.COLLECTIVE R15, `(.L_x_325) ;  /* 0x000000000f087348 */ /* 0x000fea0003c00000 */
[----:B------:R0:W1:Y:S02]  /*f4a0*/  SHFL.IDX P6, R14, R13, R12, R11 ;  /* 0x0000000c0d0e7389 */ /* 0x00006400000c000b */
[----:B01----:R-:W-:Y:S01]  /*f4b0*/  ENDCOLLECTIVE ;  /* 0x000000000000791b */ /* 0x003fe20003800000 */
.L_x_325:
[----:B------:R-:W-:Y:S02]  /*f4c0*/  IMAD.MOV.U32 R13, RZ, RZ, R0 ;  /* 0x000000ffff0d7224 */ /* 0x000fe400078e0000 */
[----:B------:R-:W-:Y:S02]  /*f4d0*/  IMAD.MOV.U32 R12, RZ, RZ, 0x1 ;  /* 0x00000001ff0c7424 */ /* 0x000fe400078e00ff */
[----:B------:R-:W-:-:S07]  /*f4e0*/  IMAD.MOV.U32 R3, RZ, RZ, R14 ;  /* 0x000000ffff037224 */ /* 0x000fce00078e000e */
[----:B------:R-:W-:Y:S05]  /*f4f0*/  WARPSYNC.COLLECTIVE R15, `(.L_x_326) ;  /* 0x000000000f087348 */ /* 0x000fea0003c00000 */
[----:B------:R0:W1:Y:S02]  /*f500*/  SHFL.IDX P6, R14, R13, R12, R11 ;  /* 0x0000000c0d0e7389 */ /* 0x00006400000c000b */
[----:B01----:R-:W-:Y:S01]  /*f510*/  ENDCOLLECTIVE ;  /* 0x000000000000791b */ /* 0x003fe20003800000 */
.L_x_326:
[----:B------:R-:W-:-:S05]  /*f520*/  @P0 LEA R3, P1, R9, R3, 0x1 ;  /* 0x0000000309030211 */ /* 0x000fca00078208ff */
[----:B------:R-:W-:Y:S01]  /*f530*/  @P0 IMAD.X R2, RZ, RZ, R2, P1 ;  /* 0x000000ffff020224 */ /* 0x000fe200008e0602 */
[----:B------:R-:W-:-:S04]  /*f540*/  ISETP.GE.AND P1, PT, R6, 0x11, PT ;  /* 0x000000110600780c */ /* 0x000fc80003f26270 */
[----:B------:R-:W-:Y:S01]  /*f550*/  @P0 LOP3.LUT R3, R3, R2, RZ, 0x3c, !PT ;  /* 0x0000000203030212 */ /* 0x000fe200078e3cff */
[----:B------:R-:W-:-:S03]  /*f560*/  IMAD.MOV.U32 R13, RZ, RZ, R4 ;  /* 0x000000ffff0d7224 */ /* 0x000fc600078e0004 */
[----:B------:R-:W-:-:S04]  /*f570*/  @P0 LOP3.LUT R2, R3, R2, RZ, 0x3c, !PT ;  /* 0x0000000203020212 */ /* 0x000fc800078e3cff */
[----:B------:R-:W-:-:S05]  /*f580*/  @P0 LOP3.LUT R3, R3, R2, RZ, 0x3c, !PT ;  /* 0x0000000203030212 */ /* 0x000fca00078e3cff */
[----:B------:R-:W-:Y:S01]  /*f590*/  @!PT LDS RZ, [RZ] ;  /* 0x00000000fffff984 */ /* 0x000fe20000000800 */
[----:B------:R-:W-:Y:S01]  /*f5a0*/  @!PT LDS RZ, [RZ] ;  /* 0x00000000fffff984 */ /* 0x000fe20000000800 */
[----:B------:R-:W-:Y:S01]  /*f5b0*/  @!PT LDS RZ, [RZ] ;  /* 0x00000000fffff984 */ /* 0x000fe20000000800 */
[----:B------:R-:W-:Y:S04]  /*f5c0*/  @P0 LDGSTS.E.BYPASS.LTC128B.128 [R8+0x18400], desc[UR36][R2.64], !P4 ;  /* 0x1840000002080fae */ /* 0x000fe8000e101d64 */
[----:B------:R-:W-:Y:S04]  /*f5d0*/  @P0 LDGSTS.E.BYPASS.LTC128B.128 [R8+0x1b400], desc[UR36][R2.64+0x80], !P3 ;  /* 0x1b40008002080fae */ /* 0x000fe8000d901d64 */
[----:B------:R0:W-:Y:S02]  /*f5e0*/  @P0 LDGSTS.E.BYPASS.LTC128B.128 [R8+0x1e400], desc[UR36][R2.64+0x100], !P2 ;  /* 0x1e40010002080fae */ /* 0x0001e4000d101d64 */
[----:B0-----:R-:W-:Y:S01]  /*f5f0*/  IMAD.MOV.U32 R2, RZ, RZ, R14 ;  /* 0x000000ffff027224 */ /* 0x001fe200078e000e */
[----:B------:R-:W-:-:S07]  /*f600*/  @P1 LEA R8, R5, R22, 0x1 ;  /* 0x0000001605081211 */ /* 0x000fce00078e08ff */
[----:B------:R-:W-:Y:S05]  /*f610*/  WARPSYNC.COLLECTIVE R15, `(.L_x_327) ;  /* 0x000000000f087348 */ /* 0x000fea0003c00000 */
[----:B------:R0:W1:Y:S02]  /*f620*/  SHFL.IDX P6, R14, R13, R12, R11 ;  /* 0x0000000c0d0e7389 */ /* 0x00006400000c000b */
[----:B01----:R-:W-:Y:S01]  /*f630*/  ENDCOLLECTIVE ;  /* 0x000000000000791b */ /* 0x003fe20003800000 */
.L_x_327:
[----:B------:R-:W-:Y:S02]  /*f640*/  IMAD.MOV.U32 R13, RZ, RZ, R0 ;  /* 0x000000ffff0d7224 */ /* 0x000fe400078e0000 */
[----:B------:R-:W-:Y:S02]  /*f650*/  IMAD.MOV.U32 R12, RZ, RZ, 0x2 ;  /* 0x00000002ff0c7424 */ /* 0x000fe400078e00ff */
[----:B------:R-:W-:-:S07]  /*f660*/  IMAD.MOV.U32 R3, RZ, RZ, R14 ;  /* 0x000000ffff037224 */ /* 0x000fce00078e000e */
[----:B------:R-:W-:Y:S05]  /*f670*/  WARPSYNC.COLLECTIVE R15, `(.L_x_328) ;  /* 0x000000000f087348 */ /* 0x000fea0003c00000 */
[----:B------:R0:W1:Y:S02]  /*f680*/  SHFL.IDX P6, R14, R13, R12, R11 ;  /* 0x0000000c0d0e7389 */ /* 0x00006400000c000b */
[----:B01----:R-:W-:Y:S01]  /*f690*/  ENDCOLLECTIVE ;  /* 0x000000000000791b */ /* 0x003fe20003800000 */
.L_x_328:
[----:B------:R-:W-:-:S05]  /*f6a0*/  @P1 LEA R3, P0, R9, R3, 0x1 ;  /* 0x0000000309031211 */ /* 0x000fca00078008ff */
[----:B------:R-:W-:-:S05]  /*f6b0*/  @P1 IMAD.X R2, RZ, RZ, R2, P0 ;  /* 0x000000ffff021224 */ /* 0x000fca00000e0602 */
        /* <DEDUP_REMOVED lines=9> */
[----:B------:R0:W-:Y:S01]  /*f750*/  @P1 LDGSTS.E.BYPASS.LTC128B.128 [R8+0x1ec00], desc[UR36][R2.64+0x100], !P2 ;  /* 0x1ec0010002081fae */ /* 0x0001e2000d101d64 */
[----:B------:R-:W-:Y:S01]  /*f760*/  ISETP.GE.AND P1, PT, R6, 0x21, PT ;  /* 0x000000210600780c */ /* 0x000fe20003f26270 */
[----:B0-----:R-:W-:-:S12]  /*f770*/  IMAD.MOV.U32 R2, RZ, RZ, R14 ;  /* 0x000000ffff027224 */ /* 0x001fd800078e000e */
[----:B------:R-:W-:Y:S05]  /*f780*/  WARPSYNC.COLLECTIVE R15, `(.L_x_329) ;  /* 0x000000000f087348 */ /* 0x000fea0003c00000 */
[----:B------:R0:W1:Y:S02]  /*f790*/  SHFL.IDX P6, R14, R13, R12, R11 ;  /* 0x0000000c0d0e7389 */ /* 0x00006400000c000b */
[----:B01----:R-:W-:Y:S01]  /*f7a0*/  ENDCOLLECTIVE ;  /* 0x000000000000791b */ /* 0x003fe20003800000 */
.L_x_329:
[----:B------:R-:W-:Y:S02]  /*f7b0*/  @P1 IMAD R8, R5, 0x2, R22 ;  /* 0x0000000205081824 */ /* 0x000fe400078e0216 */
[----:B------:R-:W-:Y:S02]  /*f7c0*/  IMAD.MOV.U32 R13, RZ, RZ, R0 ;  /* 0x000000ffff0d7224 */ /* 0x000fe400078e0000 */
[----:B------:R-:W-:Y:S02]  /*f7d0*/  IMAD.MOV.U32 R12, RZ, RZ, 0x3 ;  /* 0x00000003ff0c7424 */ /* 0x000fe400078e00ff */
[----:B------:R-:W-:-:S07]  /*f7e0*/  IMAD.MOV.U32 R3, RZ, RZ, R14 ;  /* 0x000000ffff037224 */ /* 0x000fce00078e000e */
[----:B------:R-:W-:Y:S05]  /*f7f0*/  WARPSYNC.COLLECTIVE R15, `(.L_x_330) ;  /* 0x000000000f087348 */ /* 0x000fea0003c00000 */
[----:B------:R0:W1:Y:S02]  /*f800*/  SHFL.IDX P6, R14, R13, R12, R11 ;  /* 0x0000000c0d0e7389 */ /* 0x00006400000c000b */
[----:B01----:R-:W-:Y:S01]  /*f810*/  ENDCOLLECTIVE ;  /* 0x000000000000791b */ /* 0x003fe20003800000 */
.L_x_330:
        /* <DEDUP_REMOVED lines=12> */
[----:B------:R-:W-:Y:S02]  /*f8e0*/  ISETP.GE.AND P1, PT, R6, 0x31, PT ;  /* 0x000000310600780c */ /* 0x000fe40003f26270 */
[----:B0-----:R-:W-:-:S11]  /*f8f0*/  MOV R2, R14 ;  /* 0x0000000e00027202 */ /* 0x001fd60000000f00 */
[----:B------:R-:W-:Y:S05]  /*f900*/  WARPSYNC.COLLECTIVE R15, `(.L_x_331) ;  /* 0x000000000f087348 */ /* 0x000fea0003c00000 */
[----:B------:R0:W1:Y:S02]  /*f910*/  SHFL.IDX P6, R14, R13, R12, R11 ;  /* 0x0000000c0d0e7389 */ /* 0x00006400000c000b */
[----:B01----:R-:W-:Y:S01]  /*f920*/  ENDCOLLECTIVE ;  /* 0x000000000000791b */ /* 0x003fe20003800000 */
.L_x_331:
[----:B------:R-:W-:Y:S02]  /*f930*/  @P1 IMAD R8, R5, 0x2, R22 ;  /* 0x0000000205081824 */ /* 0x000fe400078e0216 */
[----:B------:R-:W-:Y:S02]  /*f940*/  IMAD.MOV.U32 R13, RZ, RZ, R0 ;  /* 0x000000ffff0d7224 */ /* 0x000fe400078e0000 */
[----:B------:R-:W-:Y:S02]  /*f950*/  IMAD.MOV.U32 R12, RZ, RZ, 0x4 ;  /* 0x00000004ff0c7424 */ /* 0x000fe400078e00ff */
[----:B------:R-:W-:-:S07]  /*f960*/  IMAD.MOV.U32 R3, RZ, RZ, R14 ;  /* 0x000000ffff037224 */ /* 0x000fce00078e000e */
[----:B------:R-:W-:Y:S05]  /*f970*/  WARPSYNC.COLLECTIVE R15, `(.L_x_332) ;  /* 0x000000000f087348 */ /* 0x000fea0003c00000 */
[----:B------:R0:W1:Y:S02]  /*f980*/  SHFL.IDX P6, R14, R13, R12, R11 ;  /* 0x0000000c0d0e7389 */ /* 0x00006400000c000b */
[----:B01----:R-:W-:Y:S01]  /*f990*/  ENDCOLLECTIVE ;  /* 0x000000000000791b */ /* 0x003fe20003800000 */
.L_x_332:
        /* <DEDUP_REMOVED lines=17> */
.L_x_333:
[----:B------:R-:W-:Y:S02]  /*fab0*/  @P1 IMAD R8, R5, 0x2, R22 ;  /* 0x0000000205081824 */ /* 0x000fe400078e0216 */
[----:B------:R-:W-:Y:S02]  /*fac0*/  IMAD.MOV.U32 R13, RZ, RZ, R0 ;  /* 0x000000ffff0d7224 */ /* 0x000fe400078e0000 */
[----:B------:R-:W-:Y:S02]  /*fad0*/  IMAD.MOV.U32 R12, RZ, RZ, 0x5 ;  /* 0x00000005ff0c7424 */ /* 0x000fe400078e00ff */
[----:B------:R-:W-:-:S07]  /*fae0*/  IMAD.MOV.U32 R3, RZ, RZ, R14 ;  /* 0x000000ffff037224 */ /* 0x000fce00078e000e */
[----:B------:R-:W-:Y:S05]  /*faf0*/  WARPSYNC.COLLECTIVE R15, `(.L_x_334) ;  /* 0x000000000f087348 */ /* 0x000fea0003c00000 */
[----:B------:R0:W1:Y:S02]  /*fb00*/  SHFL.IDX P6, R14, R13, R12, R11 ;  /* 0x0000000c0d0e7389 */ /* 0x00006400000c000b */
[----:B01----:R-:W-:Y:S01]  /*fb10*/  ENDCOLLECTIVE ;  /* 0x000000000000791b */ /* 0x003fe20003800000 */
.L_x_334:
[----:B------:R-:W-:-:S04]  /*fb20*/  @P1 LEA R3, P0, R9, R3, 0x1 ;  /* 0x0000000309031211 */ /* 0x000fc800078008ff */
[----:B------:R-:W-:-:S04]  /*fb30*/  @P1 IADD3.X R2, RZ, R2, RZ, P0, !PT ;  /* 0x00000002ff021210 */ /* 0x000fc800007fe4ff */
[----:B------:R-:W-:Y:S01]  /*fb40*/  @P1 LOP3.LUT R3, R3, R2, RZ, 0x3c, !PT ;  /* 0x0000000203031212 */ /* 0x000fe200078e3cff */
[----:B------:R-:W-:-:S03]  /*fb50*/  IMAD.MOV.U32 R13, RZ, RZ, R4 ;  /* 0x000000ffff0d7224 */ /* 0x000fc600078e0004 */
[----:B------:R-:W-:-:S04]  /*fb60*/  @P1 LOP3.LUT R2, R3, R2, RZ, 0x3c, !PT ;  /* 0x0000000203021212 */ /* 0x000fc800078e3cff */
[----:B------:R-:W-:Y:S01]  /*fb70*/  @P1 LOP3.LUT R3, R3, R2, RZ, 0x3c, !PT ;  /* 0x0000000203031212 */ /* 0x000fe200078e3cff */
[----:B------:R-:W-:-:S04]  /*fb80*/  IMAD.MOV.U32 R0, RZ, RZ, R14 ;  /* 0x000000ffff007224 */ /* 0x000fc800078e000e */
[----:B------:R-:W-:Y:S01]  /*fb90*/  @!PT LDS RZ, [RZ] ;  /* 0x00000000fffff984 */ /* 0x000fe20000000800 */
[----:B------:R-:W-:Y:S01]  /*fba0*/  @!PT LDS RZ, [RZ] ;  /* 0x00000000fffff984 */ /* 0x000fe20000000800 */
[----:B------:R-:W-:Y:S01]  /*fbb0*/  @!PT LDS RZ, [RZ] ;  /* 0x00000000fffff984 */ /* 0x000fe20000000800 */
[----:B------:R0:W-:Y:S03]  /*fbc0*/  @P1 LDGSTS.E.BYPASS.LTC128B.128 [R8+0x1a400], desc[UR36][R2.64], !P4 ;  /* 0x1a40000002081fae */ /* 0x0001e6000e101d64 */
[----:B0-----:R-:W-:Y:S05]  /*fbd0*/  WARPSYNC.COLLECTIVE R15, `(.L_x_335) ;  /* 0x000000000f087348 */ /* 0x001fea0003c00000 */
[----:B------:R1:W2:Y:S02]  /*fbe0*/  SHFL.IDX P6, R14, R13, R12, R11 ;  /* 0x0000000c0d0e7389 */ /* 0x0002a400000c000b */
[----:B012---:R-:W-:Y:S01]  /*fbf0*/  ENDCOLLECTIVE ;  /* 0x000000000000791b */ /* 0x007fe20003800000 */
.L_x_335:
[----:B------:R-:W-:Y:S01]  /*fc00*/  @!PT LDS RZ, [RZ] ;  /* 0x00000000fffff984 */ /* 0x000fe20000000800 */
[----:B------:R-:W-:Y:S01]  /*fc10*/  @!PT LDS RZ, [RZ] ;  /* 0x00000000fffff984 */ /* 0x000fe20000000800 */
[----:B------:R-:W-:Y:S01]  /*fc20*/  @!PT LDS RZ, [RZ] ;  /* 0x00000000fffff984 */ /* 0x000fe20000000800 */
[----:B------:R-:W-:Y:S04]  /*fc30*/  @P1 LDGSTS.E.BYPASS.LTC128B.128 [R8+0x1d400], desc[UR36][R2.64+0x80], !P3 ;  /* 0x1d40008002081fae */ /* 0x000fe8000d901d64 */
[----:B------:R0:W-:Y:S02]  /*fc40*/  @P1 LDGSTS.E.BYPASS.LTC128B.128 [R8+0x20400], desc[UR36][R2.64+0x100], !P2 ;  /* 0x2040010002081fae */ /* 0x0001e4000d101d64 */
[----:B0-----:R-:W-:Y:S01]  /*fc50*/  IMAD.MOV.U32 R2, RZ, RZ, R14 ;  /* 0x000000ffff027224 */ /* 0x001fe200078e000e */
[----:B------:R-:W-:Y:S06]  /*fc60*/  BRA `(.L_x_336) ;  /* 0xffffffbc00d47947 */ /* 0x000fec000383ffff */
.L_x_264:
[----:B------:R-:W-:Y:S01]  /*fc70*/  IMAD.MOV.U32 R13, RZ, RZ, R5 ;  /* 0x000000ffff0d7224 */ /* 0x000fe200078e0005 */
[----:B------:R-:W-:Y:S01]  /*fc80*/  MOV R15, 0xffffffff ;  /* 0xffffffff000f7802 */ /* 0x000fe20000000f00 */
[----:B------:R-:W-:Y:S02]  /*fc90*/  IMAD.MOV.U32 R12, RZ, RZ, RZ ;  /* 0x000000ffff0c7224 */ /* 0x000fe400078e00ff */
[----:B------:R-:W-:Y:S02]  /*fca0*/  IMAD.MOV.U32 R11, RZ, RZ, 0x181f ;  /* 0x0000181fff0b7424 */ /* 0x000fe400078e00ff */
[----:B-----5:R-:W-:Y:S02]  /*fcb0*/  IMAD R6, R17, R6, RZ ;  /* 0x0000000611067224 */ /* 0x020fe400078e02ff */
[----:B------:R-:W-:-:S07]  /*fcc0*/  IMAD.IADD R4, R10, 0x1, R4 ;  /* 0x000000010a047824 */ /* 0x000fce00078e0204 */
[----:B------:R-:W-:Y:S05]  /*fcd0*/  WARPSYNC.COLLECTIVE R15, `(.L_x_337) ;  /* 0x000000000f087348 */ /* 0x000fea0003c00000 */
[----:B------:R0:W1:Y:S02]  /*fce0*/  SHFL.IDX P6, R14, R13, R12, R11 ;  /* 0x0000000c0d0e7389 */ /* 0x00006400000c000b */
[----:B01----:R-:W-:Y:S01]  /*fcf0*/  ENDCOLLECTIVE ;  /* 0x000000000000791b */ /* 0x003fe20003800000 */
.L_x_337:
[C---:B------:R-:W-:Y:S01]  /*fd00*/  VIADD R7, R4.reuse, 0x10 ;  /* 0x0000001004077836 */ /* 0x040fe20000000000 */
[----:B------:R-:W-:Y:S01]  /*fd10*/  ISETP.GE.AND P1, PT, R4, R6, PT ;  /* 0x000000060400720c */ /* 0x000fe20003f26270 */
[----:B------:R-:W-:Y:S02]  /*fd20*/  IMAD.MOV.U32 R13, RZ, RZ, R0 ;  /* 0x000000ffff0d7224 */ /* 0x000fe400078e0000 */
[----:B------:R-:W-:-:S10]  /*fd30*/  IMAD.MOV.U32 R2, RZ, RZ, R14 ;  /* 0x000000ffff027224 */ /* 0x000fd400078e000e */
[----:B------:R-:W-:Y:S05]  /*fd40*/  WARPSYNC.COLLECTIVE R15, `(.L_x_338) ;  /* 0x000000000f087348 */ /* 0x000fea0003c00000 */
[----:B------:R0:W1:Y:S02]  /*fd50*/  SHFL.IDX P6, R14, R13, R12, R11 ;  /* 0x0000000c0d0e7389 */ /* 0x00006400000c000b */
[----:B01----:R-:W-:Y:S01]  /*fd60*/  ENDCOLLECTIVE ;  /* 0x000000000000791b */ /* 0x003fe20003800000 */
.L_x_338:
[----:B------:R-:W-:Y:S02]  /*fd70*/  IMAD.MOV.U32 R13, RZ, RZ, R5 ;  /* 0x000000ffff0d7224 */ /* 0x000fe400078e0005 */
[----:B------:R-:W-:Y:S01]  /*fd80*/  IMAD.MOV.U32 R12, RZ, RZ, 0x1 ;  /* 0x00000001ff0c7424 */ /* 0x000fe200078e00ff */
[----:B------:R-:W-:-:S05]  /*fd90*/  @!P1 LEA R14, P4, R9, R14, 0x1 ;  /* 0x0000000e090e9211 */ /* 0x000fca00078808ff */
[----:B------:R-:W-:Y:S02]  /*fda0*/  @!P1 IMAD.X R3, RZ, RZ, R2, P4 ;  /* 0x000000ffff039224 */ /* 0x000fe400020e0602 */
[----:B------:R-:W-:-:S07]  /*fdb0*/  @!P1 IMAD.MOV.U32 R2, RZ, RZ, R14 ;  /* 0x000000ffff029224 */ /* 0x000fce00078e000e */
[----:B------:R-:W-:Y:S05]  /*fdc0*/  WARPSYNC.COLLECTIVE R15, `(.L_x_339) ;  /* 0x000000000f087348 */ /* 0x000fea0003c00000 */
[----:B------:R0:W1:Y:S02]  /*fdd0*/  SHFL.IDX P6, R14, R13, R12, R11 ;  /* 0x0000000c0d0e7389 */ /* 0x00006400000c000b */
[----:B01----:R-:W-:Y:S01]  /*fde0*/  ENDCOLLECTIVE ;  /* 0x000000000000791b */ /* 0x003fe20003800000 */
.L_x_339:
[----:B------:R-:W-:Y:S01]  /*fdf0*/  @!PT LDS RZ, [RZ] ;  /* 0x00000000fffff984 */ /* 0x000fe20000000800 */
[----:B------:R-:W-:Y:S01]  /*fe00*/  @!PT LDS RZ, [RZ] ;  /* 0x00000000fffff984 */ /* 0x000fe20000000800 */
[----:B------:R-:W-:Y:S01]  /*fe10*/  @!PT LDS RZ, [RZ] ;  /* 0x00000000fffff984 */ /* 0x000fe20000000800 */
[----:B------:R-:W-:Y:S04]  /*fe20*/  @!P1 LDGSTS.E.BYPASS.LTC128B.128 [R33+0xc400], desc[UR36][R2.64], !P3 ;  /* 0x0c40000002219fae */ /* 0x000fe8000d901d64 */
[----:B------:R-:W-:Y:S04]  /*fe30*/  @!P1 LDGSTS.E.BYPASS.LTC128B.128 [R33+0x10400], desc[UR36][R2.64+0x80], !P2 ;  /* 0x1040008002219fae */ /* 0x000fe8000d101d64 */
[----:B------:R0:W-:Y:S01]  /*fe40*/  @!P1 LDGSTS.E.BYPASS.LTC128B.128 [R33+0x14400], desc[UR36][R2.64+0x100], !P0 ;  /* 0x1440010002219fae */ /* 0x0001e2000c101d64 */
[----:B------:R-:W-:Y:S02]  /*fe50*/  ISETP.GE.AND P1, PT, R7, R6, PT ;  /* 0x000000060700720c */ /* 0x000fe40003f26270 */
[----:B------:R-:W-:Y:S01]  /*fe60*/  MOV R13, R0 ;  /* 0x00000000000d7202 */ /* 0x000fe20000000f00 */
[----:B0-----:R-:W-:-:S10]  /*fe70*/  IMAD.MOV.U32 R2, RZ, RZ, R14 ;  /* 0x000000ffff027224 */ /* 0x001fd400078e000e */
[----:B------:R-:W-:Y:S05]  /*fe80*/  WARPSYNC.COLLECTIVE R15, `(.L_x_340) ;  /* 0x000000000f087348 */ /* 0x000fea0003c00000 */
[----:B------:R0:W1:Y:S02]  /*fe90*/  SHFL.IDX P6, R14, R13, R12, R11 ;  /* 0x0000000c0d0e7389 */ /* 0x00006400000c000b */
[----:B01----:R-:W-:Y:S01]  /*fea0*/  ENDCOLLECTIVE ;  /* 0x000000000000791b */ /* 0x003fe20003800000 */
.L_x_340:
        /* <DEDUP_REMOVED lines=8> */
.L_x_341:
[----:B------:R-:W-:Y:S02]  /*ff30*/  @!P1 IMAD.MOV.U32 R3, RZ, RZ, R7 ;  /* 0x000000ffff039224 */ /* 0x000fe400078e0007 */
[----:B------:R-:W-:-:S03]  /*ff40*/  VIADD R7, R4, 0x20 ;  /* 0x0000002004077836 */ /* 0x000fc60000000000 */
[----:B------:R-:W-:Y:S01]  /*ff50*/  @!PT LDS RZ, [RZ] ;  /* 0x00000000fffff984 */ /* 0x000fe20000000800 */
[----:B------:R-:W-:Y:S01]  /*ff60*/  @!PT LDS RZ, [RZ] ;  /* 0x00000000fffff984 */ /* 0x000fe20000000800 */
[----:B------:R-:W-:Y:S01]  /*ff70*/  @!PT LDS RZ, [RZ] ;  /* 0x00000000fffff984 */ /* 0x000fe20000000800 */
[----:B------:R-:W-:Y:S04]  /*ff80*/  @!P1 LDGSTS.E.BYPASS.LTC128B.128 [R33+0xcc00], desc[UR36][R2.64], !P3 ;  /* 0x0cc0000002219fae */ /* 0x000fe8000d901d64 */
[----:B------:R-:W-:Y:S01]  /*ff90*/  @!P1 LDGSTS.E.BYPASS.LTC128B.128 [R33+0x10c00], desc[UR36][R2.64+0x80], !P2 ;  /* 0x10c0008002219fae */ /* 0x000fe2000d101d64 */
[----:B------:R-:W-:-:S03]  /*ffa0*/  IMAD.MOV.U32 R13, RZ, RZ, R0 ;  /* 0x000000ffff0d7224 */ /* 0x000fc600078e0000 */
[----:B------:R0:W-:Y:S01]  /*ffb0*/  @!P1 LDGSTS.E.BYPASS.LTC128B.128 [R33+0x14c00], desc[UR36][R2.64+0x100], !P0 ;  /* 0x14c0010002219fae */ /* 0x0001e2000c101d64 */
[----:B------:R-:W-:Y:S01]  /*ffc0*/  ISETP.GE.AND P1, PT, R7, R6, PT ;  /* 0x000000060700720c */ /* 0x000fe20003f26270 */
[----:B0-----:R-:W-:-:S12]  /*ffd0*/  IMAD.MOV.U32 R2, RZ, RZ, R14 ;  /* 0x000000ffff027224 */ /* 0x001fd800078e000e */
[----:B------:R-:W-:Y:S05]  /*ffe0*/  WARPSYNC.COLLECTIVE R15, `(.L_x_342) ;  /* 0x000000000f087348 */ /* 0x000fea0003c00000 */
[----:B------:R0:W1:Y:S02]  /*fff0*/  SHFL.IDX P6, R14, R13, R12, R11 ;  /* 0x0000000c0d0e7389 */ /* 0x00006400000c000b */
[----:B01----:R-:W-:Y:S01]  /*10000*/  ENDCOLLECTIVE ;  /* 0x000000000000791b */ /* 0x003fe20003800000 */
.L_x_342:
[----:B------:R-:W-:Y:S02]  /*10010*/  IMAD.MOV.U32 R13, RZ, RZ, R5 ;  /* 0x000000ffff0d7224 */ /* 0x000fe400078e0005 */
[----:B------:R-:W-:Y:S01]  /*10020*/  IMAD.MOV.U32 R12, RZ, RZ, 0x3 ;  /* 0x00000003ff0c7424 */ /* 0x000fe200078e00ff */
[----:B------:R-:W-:-:S05]  /*10030*/  @!P1 LEA R14, P4, R9, R14, 0x1 ;  /* 0x0000000e090e9211 */ /* 0x000fca00078808ff */
[----:B------:R-:W-:Y:S01]  /*10040*/  @!P1 IMAD.X R7, RZ, RZ, R2, P4 ;  /* 0x000000ffff079224 */ /* 0x000fe200020e0602 */
[----:B------:R-:W-:-:S07]  /*10050*/  @!P1 MOV R2, R14 ;  /* 0x0000000e00029202 */ /* 0x000fce0000000f00 */
[----:B------:R-:W-:Y:S05]  /*10060*/  WARPSYNC.COLLECTIVE R15, `(.L_x_343) ;  /* 0x000000000f087348 */ /* 0x000fea0003c00000 */
[----:B------:R0:W1:Y:S02]  /*10070*/  SHFL.IDX P6, R14, R13, R12, R11 ;  /* 0x0000000c0d0e7389 */ /* 0x00006400000c000b */
[----:B01----:R-:W-:Y:S01]  /*10080*/  ENDCOLLECTIVE ;  /* 0x000000000000791b */ /* 0x003fe20003800000 */
.L_x_343:
        /* <DEDUP_REMOVED lines=14> */
.L_x_344:
        /* <DEDUP_REMOVED lines=8> */
.L_x_345:
[----:B------:R-:W-:Y:S01]  /*101f0*/  @!P1 IMAD.MOV.U32 R3, RZ, RZ, R7 ;  /* 0x000000ffff039224 */ /* 0x000fe200078e0007 */
[----:B------:R-:W-:-:S04]  /*10200*/  IADD3 R7, R4, 0x40, RZ ;  /* 0x0000004004077810 */ /* 0x000fc80007ffe0ff */
        /* <DEDUP_REMOVED lines=12> */
.L_x_346:
[----:B------:R-:W-:Y:S01]  /*102d0*/  IMAD.MOV.U32 R13, RZ, RZ, R5 ;  /* 0x000000ffff0d7224 */ /* 0x000fe200078e0005 */
[----:B------:R-:W-:Y:S02]  /*102e0*/  MOV R12, 0x5 ;  /* 0x00000005000c7802 */ /* 0x000fe40000000f00 */
[----:B------:R-:W-:-:S05]  /*102f0*/  @!P1 LEA R14, P4, R9, R14, 0x1 ;  /* 0x0000000e090e9211 */ /* 0x000fca00078808ff */
[----:B------:R-:W-:Y:S02]  /*10300*/  @!P1 IMAD.X R7, RZ, RZ, R2, P4 ;  /* 0x000000ffff079224 */ /* 0x000fe400020e0602 */
[----:B------:R-:W-:-:S07]  /*10310*/  @!P1 IMAD.MOV.U32 R2, RZ, RZ, R14 ;  /* 0x000000ffff029224 */ /* 0x000fce00078e000e */
[----:B------:R-:W-:Y:S05]  /*10320*/  WARPSYNC.COLLECTIVE R15, `(.L_x_347) ;  /* 0x000000000f087348 */ /* 0x000fea0003c00000 */
[----:B------:R0:W1:Y:S02]  /*10330*/  SHFL.IDX P6, R14, R13, R12, R11 ;  /* 0x0000000c0d0e7389 */ /* 0x00006400000c000b */
[----:B01----:R-:W-:Y:S01]  /*10340*/  ENDCOLLECTIVE ;  /* 0x000000000000791b */ /* 0x003fe20003800000 */
.L_x_347:
        /* <DEDUP_REMOVED lines=14> */
.L_x_348:
        /* <DEDUP_REMOVED lines=8> */
.L_x_349:
[----:B------:R-:W-:Y:S02]  /*104b0*/  @!P1 IMAD.MOV.U32 R3, RZ, RZ, R7 ;  /* 0x000000ffff039224 */ /* 0x000fe400078e0007 */
[----:B------:R-:W-:-:S03]  /*104c0*/  VIADD R7, R4, 0x60 ;  /* 0x0000006004077836 */ /* 0x000fc60000000000 */
[----:B------:R-:W-:Y:S01]  /*104d0*/  @!PT LDS RZ, [RZ] ;  /* 0x00000000fffff984 */ /* 0x000fe20000000800 */
[----:B------:R-:W-:Y:S01]  /*104e0*/  @!PT LDS RZ, [RZ] ;  /* 0x00000000fffff984 */ /* 0x000fe20000000800 */
[----:B------:R-:W-:Y:S01]  /*104f0*/  @!PT LDS RZ, [RZ] ;  /* 0x00000000fffff984 */ /* 0x000fe20000000800 */
[----:B------:R-:W-:Y:S04]  /*10500*/  @!P1 LDGSTS.E.BYPASS.LTC128B.128 [R33+0xec00], desc[UR36][R2.64], !P3 ;  /* 0x0ec0000002219fae */ /* 0x000fe8000d901d64 */
[----:B------:R-:W-:Y:S01]  /*10510*/  @!P1 LDGSTS.E.BYPASS.LTC128B.128 [R33+0x12c00], desc[UR36][R2.64+0x80], !P2 ;  /* 0x12c0008002219fae */ /* 0x000fe2000d101d64 */
[----:B------:R-:W-:-:S03]  /*10520*/  MOV R13, R0 ;  /* 0x00000000000d7202 */ /* 0x000fc60000000f00 */
[----:B------:R0:W-:Y:S01]  /*10530*/  @!P1 LDGSTS.E.BYPASS.LTC128B.128 [R33+0x16c00], desc[UR36][R2.64+0x100], !P0 ;  /* 0x16c0010002219fae */ /* 0x0001e2000c101d64 */
[----:B------:R-:W-:Y:S01]  /*10540*/  ISETP.GE.AND P1, PT, R7, R6, PT ;  /* 0x000000060700720c */ /* 0x000fe20003f26270 */
[----:B0-----:R-:W-:-:S12]  /*10550*/  IMAD.MOV.U32 R2, RZ, RZ, R14 ;  /* 0x000000ffff027224 */ /* 0x001fd800078e000e */
[----:B------:R-:W-:Y:S05]  /*10560*/  WARPSYNC.COLLECTIVE R15, `(.L_x_350) ;  /* 0x000000000f087348 */ /* 0x000fea0003c00000 */
[----:B------:R0:W1:Y:S02]  /*10570*/  SHFL.IDX P6, R14, R13, R12, R11 ;  /* 0x0000000c0d0e7389 */ /* 0x00006400000c000b */
[----:B01----:R-:W-:Y:S01]  /*10580*/  ENDCOLLECTIVE ;  /* 0x000000000000791b */ /* 0x003fe20003800000 */
.L_x_350:
        /* <DEDUP_REMOVED lines=8> */
.L_x_351:
[----:B------:R-:W-:-:S05]  /*10610*/  @!P1 IMAD.MOV.U32 R3, RZ, RZ, R7 ;  /* 0x000000ffff039224 */ /* 0x000fca00078e0007 */
[----:B------:R-:W-:Y:S01]  /*10620*/  @!PT LDS RZ, [RZ] ;  /* 0x00000000fffff984 */ /* 0x000fe20000000800 */
[----:B------:R-:W-:Y:S01]  /*10630*/  @!PT LDS RZ, [RZ] ;  /* 0x00000000fffff984 */ /* 0x000fe20000000800 */
[----:B------:R-:W-:Y:S01]  /*10640*/  @!PT LDS RZ, [RZ] ;  /* 0x00000000fffff984 */ /* 0x000fe20000000800 */
[----:B------:R0:W-:Y:S04]  /*10650*/  @!P1 LDGSTS.E.BYPASS.LTC128B.128 [R33+0xf400], desc[UR36][R2.64], !P3 ;  /* 0x0f40000002219fae */ /* 0x0001e8000d901d64 */
[----:B------:R0:W-:Y:S01]  /*10660*/  @!P1 LDGSTS.E.BYPASS.LTC128B.128 [R33+0x13400], desc[UR36][R2.64+0x80], !P2 ;  /* 0x1340008002219fae */ /* 0x0001e2000d101d64 */
[----:B------:R-:W-:-:S03]  /*10670*/  IMAD.MOV.U32 R13, RZ, RZ, R0 ;  /* 0x000000ffff0d7224 */ /* 0x000fc600078e0000 */
[----:B------:R0:W-:Y:S01]  /*10680*/  @!P1 LDGSTS.E.BYPASS.LTC128B.128 [R33+0x17400], desc[UR36][R2.64+0x100], !P0 ;  /* 0x1740010002219fae */ /* 0x0001e2000c101d64 */
[----:B------:R-:W-:-:S07]  /*10690*/  IMAD.MOV.U32 R5, RZ, RZ, R14 ;  /* 0x000000ffff057224 */ /* 0x000fce00078e000e */
[----:B0-----:R-:W-:Y:S05]  /*106a0*/  WARPSYNC.COLLECTIVE R15, `(.L_x_352) ;  /* 0x000000000f087348 */ /* 0x001fea0003c00000 */
[----:B------:R1:W2:Y:S02]  /*106b0*/  SHFL.IDX P6, R14, R13, R12, R11 ;  /* 0x0000000c0d0e7389 */ /* 0x0002a400000c000b */
[----:B012---:R-:W-:Y:S01]  /*106c0*/  ENDCOLLECTIVE ;  /* 0x000000000000791b */ /* 0x007fe20003800000 */
.L_x_352:
[----:B------:R-:W-:Y:S05]  /*106d0*/  BRA `(.L_x_353) ;  /* 0xffffffc000487947 */ /* 0x000fea000383ffff */
.L_x_269:
[----:B0-----:R0:W1:Y:S02]  /*106e0*/  SYNCS.PHASECHK.TRANS64.TRYWAIT P0, [R22+URZ+0x2a820], R3 ;  /* 0x02a82003160075a7 */ /* 0x001064000800017f */
[----:B-1----:R-:W-:Y:S05]  /*106f0*/  @!P0 NANOSLEEP.SYNCS 0x989680 ;  /* 0x009896800000895d */ /* 0x002fea0003900000 */
[----:B------:R-:W1:Y:S02]  /*10700*/  @!P0 SYNCS.PHASECHK.TRANS64 P0, [R22+URZ+0x2a820], R3 ;  /* 0x02a82003160085a7 */ /* 0x000e64000800007f */
[----:B-1----:R-:W-:Y:S05]  /*10710*/  @!P0 BRA `(.L_x_269) ;  /* 0xfffffffc00f08947 */ /* 0x002fea000383ffff */
[----:B------:R-:W-:Y:S05]  /*10720*/  BRA `(.L_x_354) ;  /* 0xffffffc000c07947 */ /* 0x000fea000383ffff */
.L_x_274:
[----:B0-----:R0:W1:Y:S02]  /*10730*/  SYNCS.PHASECHK.TRANS64.TRYWAIT P0, [R6+URZ+0x2a840], R3 ;  /* 0x02a84003060075a7 */ /* 0x001064000800017f */
[----:B-1----:R-:W-:Y:S05]  /*10740*/  @!P0 NANOSLEEP.SYNCS 0x989680 ;  /* 0x009896800000895d */ /* 0x002fea0003900000 */
[----:B------:R-:W1:Y:S02]  /*10750*/  @!P0 SYNCS.PHASECHK.TRANS64 P0, [R6+URZ+0x2a840], R3 ;  /* 0x02a84003060085a7 */ /* 0x000e64000800007f */
[----:B-1----:R-:W-:Y:S05]  /*10760*/  @!P0 BRA `(.L_x_274) ;  /* 0xfffffffc00f08947 */ /* 0x002fea000383ffff */
[----:B------:R-:W-:Y:S05]  /*10770*/  BRA `(.L_x_355) ;  /* 0xffffffc400847947 */ /* 0x000fea000383ffff */
.L_x_275:
[----:B------:R-:W-:Y:S01]  /*10780*/  BSSY B1, `(.L_x_356) ;  /* 0x0000008000017945 */ /* 0x000fe20003800000 */
[----:B------:R-:W-:Y:S01]  /*10790*/  IMAD.MOV.U32 R13, RZ, RZ, R5 ;  /* 0x000000ffff0d7224 */ /* 0x000fe200078e0005 */
[----:B------:R-:W-:Y:S01]  /*107a0*/  MOV R11, 0x181f ;  /* 0x0000181f000b7802 */ /* 0x000fe20000000f00 */
[----:B------:R-:W-:Y:S02]  /*107b0*/  IMAD.MOV.U32 R12, RZ, RZ, RZ ;  /* 0x000000ffff0c7224 */ /* 0x000fe400078e00ff */
[----:B------:R-:W-:-:S07]  /*107c0*/  IMAD.MOV.U32 R15, RZ, RZ, -0x1 ;  /* 0xffffffffff0f7424 */ /* 0x000fce00078e00ff */
[----:B--2---:R-:W-:Y:S05]  /*107d0*/  WARPSYNC.COLLECTIVE R15, `(.L_x_357) ;  /* 0x000000000f087348 */ /* 0x004fea0003c00000 */
[----:B--2---:R0:W1:Y:S02]  /*107e0*/  SHFL.IDX P6, R14, R13, R12, R11 ;  /* 0x0000000c0d0e7389 */ /* 0x00406400000c000b */
[----:B01----:R-:W-:Y:S01]  /*107f0*/  ENDCOLLECTIVE ;  /* 0x000000000000791b */ /* 0x003fe20003800000 */
.L_x_357:
[----:B------:R-:W-:Y:S05]  /*10800*/  BSYNC B1 ;  /* 0x0000000000017941 */ /* 0x000fea0003800000 */
.L_x_356:
[----:B------:R-:W0:Y:S01]  /*10810*/  S2R R35, SR_TID.X ;  /* 0x0000000000237919 */ /* 0x000e220000002100 */
[----:B------:R-:W-:Y:S02]  /*10820*/  IMAD.MOV.U32 R13, RZ, RZ, R9 ;  /* 0x000000ffff0d7224 */ /* 0x000fe400078e0009 */
[----:B------:R-:W-:Y:S02]  /*10830*/  IMAD.MOV.U32 R12, RZ, RZ, RZ ;  /* 0x000000ffff0c7224 */ /* 0x000fe400078e00ff */
[----:B------:R-:W-:Y:S02]  /*10840*/  IMAD.MOV.U32 R11, RZ, RZ, 0x181f ;  /* 0x0000181fff0b7424 */ /* 0x000fe400078e00ff */
[----:B------:R-:W-:Y:S02]  /*10850*/  IMAD.MOV.U32 R15, RZ, RZ, -0x1 ;  /* 0xffffffffff0f7424 */ /* 0x000fe400078e00ff */
[----:B------:R-:W-:Y:S02]  /*10860*/  IMAD.MOV.U32 R3, RZ, RZ, R14 ;  /* 0x000000ffff037224 */ /* 0x000fe400078e000e */
[----:B------:R-:W-:-:S07]  /*10870*/  IMAD R4, R4, 0x2, R22 ;  /* 0x0000000204047824 */ /* 0x000fce00078e0216 */
[----:B0-----:R-:W-:Y:S05]  /*10880*/  WARPSYNC.COLLECTIVE R15, `(.L_x_358) ;  /* 0x000000000f087348 */ /* 0x001fea0003c00000 */
[----:B------:R1:W2:Y:S02]  /*10890*/  SHFL.IDX P6, R14, R13, R12, R11 ;  /* 0x0000000c0d0e7389 */ /* 0x0002a400000c000b */
[----:B012---:R-:W-:Y:S01]  /*108a0*/  ENDCOLLECTIVE ;  /* 0x000000000000791b */ /* 0x007fe20003800000 */
.L_x_358:
[----:B------:R-:W-:Y:S02]  /*108b0*/  IMAD.MOV.U32 R13, RZ, RZ, R5 ;  /* 0x000000ffff0d7224 */ /* 0x000fe400078e0005 */
[----:B------:R-:W-:Y:S02]  /*108c0*/  IMAD.MOV.U32 R12, RZ, RZ, 0x1 ;  /* 0x00000001ff0c7424 */ /* 0x000fe400078e00ff */
[----:B------:R-:W-:Y:S02]  /*108d0*/  IMAD.SHL.U32 R35, R35, 0x8, RZ ;  /* 0x0000000823237824 */ /* 0x000fe400078e00ff */
[----:B------:R-:W-:-:S03]  /*108e0*/  IMAD.MOV.U32 R2, RZ, RZ, R14 ;  /* 0x000000ffff027224 */ /* 0x000fc600078e000e */
[----:B------:R-:W-:-:S07]  /*108f0*/  LOP3.LUT R35, R35, 0x38, RZ, 0xc0, !PT ;  /* 0x0000003823237812 */ /* 0x000fce00078ec0ff */
[----:B------:R-:W-:Y:S05]  /*10900*/  WARPSYNC.COLLECTIVE R15, `(.L_x_359) ;  /* 0x000000000f087348 */ /* 0x000fea0003c00000 */
[----:B------:R0:W1:Y:S02]  /*10910*/  SHFL.IDX P6, R14, R13, R12, R11 ;  /* 0x0000000c0d0e7389 */ /* 0x00006400000c000b */
[----:B01----:R-:W-:Y:S01]  /*10920*/  ENDCOLLECTIVE ;  /* 0x000000000000791b */ /* 0x003fe20003800000 */
.L_x_359:
[----:B------:R-:W-:-:S05]  /*10930*/  IMAD.SHL.U32 R0, R35, 0x2, RZ ;  /* 0x0000000223007824 */ /* 0x000fca00078e00ff */
[----:B------:R-:W-:-:S04]  /*10940*/  IADD3 R2, P0, R2, R0, RZ ;  /* 0x0000000002027210 */ /* 0x000fc80007f1e0ff */
[----:B------:R-:W-:Y:S01]  /*10950*/  IADD3.X R3, RZ, R3, RZ, P0, !PT ;  /* 0x00000003ff037210 */ /* 0x000fe200007fe4ff */
[----:B------:R-:W-:-:S04]  /*10960*/  IMAD.MOV.U32 R13, RZ, RZ, R9 ;  /* 0x000000ffff0d7224 */ /* 0x000fc800078e0009 */
[----:B------:R-:W-:Y:S01]  /*10970*/  @!PT LDS RZ, [RZ] ;  /* 0x00000000fffff984 */ /* 0x000fe20000000800 */
[----:B------:R-:W-:Y:S01]  /*10980*/  @!PT LDS RZ, [RZ] ;  /* 0x00000000fffff984 */ /* 0x000fe20000000800 */
[----:B------:R-:W-:Y:S01]  /*10990*/  @!PT LDS RZ, [RZ] ;  /* 0x00000000fffff984 */ /* 0x000fe20000000800 */
[----:B------:R-:W-:Y:S04]  /*109a0*/  LDGSTS.E.BYPASS.LTC128B.128 [R4+0x18400], desc[UR36][R2.64], !P3 ;  /* 0x1840000002047fae */ /* 0x000fe8000d901d64 */
[----:B------:R-:W-:Y:S04]  /*109b0*/  LDGSTS.E.BYPASS.LTC128B.128 [R4+0x1b400], desc[UR36][R2.64+0x80], !P2 ;  /* 0x1b40008002047fae */ /* 0x000fe8000d101d64 */
[----:B------:R0:W-:Y:S02]  /*109c0*/  LDGSTS.E.BYPASS.LTC128B.128 [R4+0x1e400], desc[UR36][R2.64+0x100], !P1 ;  /* 0x1e40010002047fae */ /* 0x0001e4000c901d64 */
[----:B0-----:R-:W-:-:S07]  /*109d0*/  IMAD.MOV.U32 R3, RZ, RZ, R14 ;  /* 0x000000ffff037224 */ /* 0x001fce00078e000e */
[----:B------:R-:W-:Y:S05]  /*109e0*/  WARPSYNC.COLLECTIVE R15, `(.L_x_360) ;  /* 0x000000000f087348 */ /* 0x000fea0003c00000 */
[----:B------:R0:W1:Y:S02]  /*109f0*/  SHFL.IDX P6, R14, R13, R12, R11 ;  /* 0x0000000c0d0e7389 */ /* 0x00006400000c000b */
[----:B01----:R-:W-:Y:S01]  /*10a00*/  ENDCOLLECTIVE ;  /* 0x000000000000791b */ /* 0x003fe20003800000 */
.L_x_360:
[----:B------:R-:W-:Y:S02]  /*10a10*/  IMAD.MOV.U32 R13, RZ, RZ, R5 ;  /* 0x000000ffff0d7224 */ /* 0x000fe400078e0005 */
[----:B------:R-:W-:Y:S02]  /*10a20*/  IMAD.MOV.U32 R12, RZ, RZ, 0x2 ;  /* 0x00000002ff0c7424 */ /* 0x000fe400078e00ff */
[----:B------:R-:W-:-:S07]  /*10a30*/  IMAD.MOV.U32 R2, RZ, RZ, R14 ;  /* 0x000000ffff027224 */ /* 0x000fce00078e000e */
[----:B------:R-:W-:Y:S05]  /*10a40*/  WARPSYNC.COLLECTIVE R15, `(.L_x_361) ;  /* 0x000000000f087348 */ /* 0x000fea0003c00000 */
[----:B------:R0:W1:Y:S02]  /*10a50*/  SHFL.IDX P6, R14, R13, R12, R11 ;  /* 0x0000000c0d0e7389 */ /* 0x00006400000c000b */
[----:B01----:R-:W-:Y:S01]  /*10a60*/  ENDCOLLECTIVE ;  /* 0x000000000000791b */ /* 0x003fe20003800000 */
.L_x_361:
[----:B------:R-:W-:-:S05]  /*10a70*/  IADD3 R2, P0, R2, R0, RZ ;  /* 0x0000000002027210 */ /* 0x000fca0007f1e0ff */
[----:B------:R-:W-:-:S05]  /*10a80*/  IMAD.X R3, RZ, RZ, R3, P0 ;  /* 0x000000ffff037224 */ /* 0x000fca00000e0603 */
[----:B------:R-:W-:Y:S01]  /*10a90*/  @!PT LDS RZ, [RZ] ;  /* 0x00000000fffff984 */ /* 0x000fe20000000800 */
[----:B------:R-:W-:Y:S01]  /*10aa0*/  @!PT LDS RZ, [RZ] ;  /* 0x00000000fffff984 */ /* 0x000fe20000000800 */
[----:B------:R-:W-:Y:S01]  /*10ab0*/  @!PT LDS RZ, [RZ] ;  /* 0x00000000fffff984 */ /* 0x000fe20000000800 */
[----:B------:R0:W-:Y:S01]  /*10ac0*/  LDGSTS.E.BYPASS.LTC128B.128 [R4+0x18c00], desc[UR36][R2.64], !P3 ;  /* 0x18c0000002047fae */ /* 0x0001e2000d901d64 */
[----:B------:R-:W-:-:S03]  /*10ad0*/  IMAD.MOV.U32 R13, RZ, RZ, R9 ;  /* 0x000000ffff0d7224 */ /* 0x000fc600078e0009 */
[----:B------:R0:W-:Y:S04]  /*10ae0*/  LDGSTS.E.BYPASS.LTC128B.128 [R4+0x1bc00], desc[UR36][R2.64+0x80], !P2 ;  /* 0x1bc0008002047fae */ /* 0x0001e8000d101d64 */
[----:B------:R0:W-:Y:S01]  /*10af0*/  LDGSTS.E.BYPASS.LTC128B.128 [R4+0x1ec00], desc[UR36][R2.64+0x100], !P1 ;  /* 0x1ec0010002047fae */ /* 0x0001e2000c901d64 */
[----:B------:R-:W-:-:S07]  /*10b00*/  MOV R35, R14 ;  /* 0x0000000e00237202 */ /* 0x000fce0000000f00 */
[----:B0-----:R-:W-:Y:S05]  /*10b10*/  WARPSYNC.COLLECTIVE R15, `(.L_x_362) ;  /* 0x000000000f087348 */ /* 0x001fea0003c00000 */
[----:B------:R1:W2:Y:S02]  /*10b20*/  SHFL.IDX P6, R14, R13, R12, R11 ;  /* 0x0000000c0d0e7389 */ /* 0x0002a400000c000b */
[----:B012---:R-:W-:Y:S01]  /*10b30*/  ENDCOLLECTIVE ;  /* 0x000000000000791b */ /* 0x007fe20003800000 */
.L_x_362:
[----:B------:R-:W-:Y:S02]  /*10b40*/  IMAD.MOV.U32 R13, RZ, RZ, R5 ;  /* 0x000000ffff0d7224 */ /* 0x000fe400078e0005 */
[----:B------:R-:W-:Y:S02]  /*10b50*/  IMAD.MOV.U32 R12, RZ, RZ, 0x3 ;  /* 0x00000003ff0c7424 */ /* 0x000fe400078e00ff */
[----:B------:R-:W-:-:S07]  /*10b60*/  IMAD.MOV.U32 R2, RZ, RZ, R14 ;  /* 0x000000ffff027224 */ /* 0x000fce00078e000e */
[----:B------:R-:W-:Y:S05]  /*10b70*/  WARPSYNC.COLLECTIVE R15, `(.L_x_363) ;  /* 0x000000000f087348 */ /* 0x000fea0003c00000 */
[----:B------:R0:W1:Y:S02]  /*10b80*/  SHFL.IDX P6, R14, R13, R12, R11 ;  /* 0x0000000c0d0e7389 */ /* 0x00006400000c000b */
[----:B01----:R-:W-:Y:S01]  /*10b90*/  ENDCOLLECTIVE ;  /* 0x000000000000791b */ /* 0x003fe20003800000 */
.L_x_363:
        /* <DEDUP_REMOVED lines=9> */
[----:B------:R-:W-:-:S07]  /*10c30*/  IMAD.MOV.U32 R35, RZ, RZ, R14 ;  /* 0x000000ffff237224 */ /* 0x000fce00078e000e */
[----:B0-----:R-:W-:Y:S05]  /*10c40*/  WARPSYNC.COLLECTIVE R15, `(.L_x_364) ;  /* 0x000000000f087348 */ /* 0x001fea0003c00000 */
[----:B------:R1:W2:Y:S02]  /*10c50*/  SHFL.IDX P6, R14, R13, R12, R11 ;  /* 0x0000000c0d0e7389 */ /* 0x0002a400000c000b */
[----:B012---:R-:W-:Y:S01]  /*10c60*/  ENDCOLLECTIVE ;  /* 0x000000000000791b */ /* 0x007fe20003800000 */
.L_x_364:
[----:B------:R-:W-:Y:S01]  /*10c70*/  MOV R13, R5 ;  /* 0x00000005000d7202 */ /* 0x000fe20000000f00 */
[----:B------:R-:W-:Y:S02]  /*10c80*/  IMAD.MOV.U32 R12, RZ, RZ, 0x4 ;  /* 0x00000004ff0c7424 */ /* 0x000fe400078e00ff */
[----:B------:R-:W-:-:S07]  /*10c90*/  IMAD.MOV.U32 R2, RZ, RZ, R14 ;  /* 0x000000ffff027224 */ /* 0x000fce00078e000e */
[----:B------:R-:W-:Y:S05]  /*10ca0*/  WARPSYNC.COLLECTIVE R15, `(.L_x_365) ;  /* 0x000000000f087348 */ /* 0x000fea0003c00000 */
[----:B------:R0:W1:Y:S02]  /*10cb0*/  SHFL.IDX P6, R14, R13, R12, R11 ;  /* 0x0000000c0d0e7389 */ /* 0x00006400000c000b */
[----:B01----:R-:W-:Y:S01]  /*10cc0*/  ENDCOLLECTIVE ;  /* 0x000000000000791b */ /* 0x003fe20003800000 */
.L_x_365:
        /* <DEDUP_REMOVED lines=13> */
.L_x_366:
[----:B------:R-:W-:Y:S02]  /*10da0*/  IMAD.MOV.U32 R13, RZ, RZ, R5 ;  /* 0x000000ffff0d7224 */ /* 0x000fe400078e0005 */
[----:B------:R-:W-:Y:S02]  /*10db0*/  IMAD.MOV.U32 R12, RZ, RZ, 0x5 ;  /* 0x00000005ff0c7424 */ /* 0x000fe400078e00ff */
[----:B------:R-:W-:-:S07]  /*10dc0*/  IMAD.MOV.U32 R2, RZ, RZ, R14 ;  /* 0x000000ffff027224 */ /* 0x000fce00078e000e */
[----:B------:R-:W-:Y:S05]  /*10dd0*/  WARPSYNC.COLLECTIVE R15, `(.L_x_367) ;  /* 0x000000000f087348 */ /* 0x000fea0003c00000 */
[----:B------:R0:W1:Y:S02]  /*10de0*/  SHFL.IDX P6, R14, R13, R12, R11 ;  /* 0x0000000c0d0e7389 */ /* 0x00006400000c000b */
[----:B01----:R-:W-:Y:S01]  /*10df0*/  ENDCOLLECTIVE ;  /* 0x000000000000791b */ /* 0x003fe20003800000 */
.L_x_367:
        /* <DEDUP_REMOVED lines=13> */
.L_x_368:
[----:B------:R-:W-:Y:S01]  /*10ed0*/  MOV R2, R14 ;  /* 0x0000000e00027202 */ /* 0x000fe20000000f00 */
[----:B------:R-:W-:Y:S06]  /*10ee0*/  BRA `(.L_x_369) ;  /* 0xffffffc000b47947 */ /* 0x000fec000383ffff */
.L_x_280:
[----:B-1----:R1:W4:Y:S02]  /*10ef0*/  SYNCS.PHASECHK.TRANS64.TRYWAIT P0, [R4+URZ+0x2a860], R2 ;  /* 0x02a86002040075a7 */ /* 0x002324000800017f */
[----:B----4-:R-:W-:Y:S05]  /*10f00*/  @!P0 NANOSLEEP.SYNCS 0x989680 ;  /* 0x009896800000895d */ /* 0x010fea0003900000 */
[----:B------:R-:W4:Y:S02]  /*10f10*/  @!P0 SYNCS.PHASECHK.TRANS64 P0, [R4+URZ+0x2a860], R2 ;  /* 0x02a86002040085a7 */ /* 0x000f24000800007f */
[----:B----4-:R-:W-:Y:S05]  /*10f20*/  @!P0 BRA `(.L_x_280) ;  /* 0xfffffffc00f08947 */ /* 0x010fea000383ffff */
[----:B------:R-:W-:Y:S05]  /*10f30*/  BRA `(.L_x_370) ;  /* 0xffffffc400107947 */ /* 0x000fea000383ffff */
.L_x_281:
[----:B------:R-:W-:Y:S01]  /*10f40*/  BSSY B1, `(.L_x_371) ;  /* 0x0000008000017945 */ /* 0x000fe20003800000 */
[----:B------:R-:W-:Y:S02]  /*10f50*/  IMAD.MOV.U32 R13, RZ, RZ, R24 ;  /* 0x000000ffff0d7224 */ /* 0x000fe400078e0018 */
[----:B------:R-:W-:Y:S02]  /*10f60*/  IMAD.MOV.U32 R12, RZ, RZ, RZ ;  /* 0x000000ffff0c7224 */ /* 0x000fe400078e00ff */
[----:B------:R-:W-:Y:S02]  /*10f70*/  IMAD.MOV.U32 R11, RZ, RZ, 0x181f ;  /* 0x0000181fff0b7424 */ /* 0x000fe400078e00ff */
[----:B------:R-:W-:-:S07]  /*10f80*/  IMAD.MOV.U32 R15, RZ, RZ, -0x1 ;  /* 0xffffffffff0f7424 */ /* 0x000fce00078e00ff */
[----:B-12---:R-:W-:Y:S05]  /*10f90*/  WARPSYNC.COLLECTIVE R15, `(.L_x_372) ;  /* 0x000000000f087348 */ /* 0x006fea0003c00000 */
[----:B--2---:R0:W2:Y:S02]  /*10fa0*/  SHFL.IDX P6, R14, R13, R12, R11 ;  /* 0x0000000c0d0e7389 */ /* 0x0040a400000c000b */
[----:B012---:R-:W-:Y:S01]  /*10fb0*/  ENDCOLLECTIVE ;  /* 0x000000000000791b */ /* 0x007fe20003800000 */
.L_x_372:
[----:B------:R-:W-:Y:S05]  /*10fc0*/  BSYNC B1 ;  /* 0x0000000000017941 */ /* 0x000fea0003800000 */
.L_x_371:
[----:B------:R-:W-:Y:S02]  /*10fd0*/  IMAD.MOV.U32 R13, RZ, RZ, R18 ;  /* 0x000000ffff0d7224 */ /* 0x000fe400078e0012 */
[----:B------:R-:W-:Y:S02]  /*10fe0*/  IMAD.MOV.U32 R12, RZ, RZ, RZ ;  /* 0x000000ffff0c7224 */ /* 0x000fe400078e00ff */
[----:B------:R-:W-:Y:S02]  /*10ff0*/  IMAD.MOV.U32 R11, RZ, RZ, 0x181f ;  /* 0x0000181fff0b7424 */ /* 0x000fe400078e00ff */
[----:B------:R-:W-:Y:S02]  /*11000*/  IMAD.MOV.U32 R15, RZ, RZ, -0x1 ;  /* 0xffffffffff0f7424 */ /* 0x000fe400078e00ff */
[----:B------:R-:W-:Y:S02]  /*11010*/  IMAD.MOV.U32 R3, RZ, RZ, R14 ;  /* 0x000000ffff037224 */ /* 0x000fe400078e000e */
[----:B------:R-:W-:-:S07]  /*11020*/  IMAD R5, R5, 0x2, R22 ;  /* 0x0000000205057824 */ /* 0x000fce00078e0216 */
[----:B------:R-:W-:Y:S05]  /*11030*/  WARPSYNC.COLLECTIVE R15, `(.L_x_373) ;  /* 0x000000000f087348 */ /* 0x000fea0003c00000 */
[----:B------:R0:W1:Y:S02]  /*11040*/  SHFL.IDX P6, R14, R13, R12, R11 ;  /* 0x0000000c0d0e7389 */ /* 0x00006400000c000b */
[----:B01----:R-:W-:Y:S01]  /*11050*/  ENDCOLLECTIVE ;  /* 0x000000000000791b */ /* 0x003fe20003800000 */
.L_x_373:
[----:B------:R-:W-:Y:S02]  /*11060*/  IMAD.MOV.U32 R13, RZ, RZ, R24 ;  /* 0x000000ffff0d7224 */ /* 0x000fe400078e0018 */
[----:B------:R-:W-:Y:S01]  /*11070*/  IMAD.MOV.U32 R12, RZ, RZ, 0x1 ;  /* 0x00000001ff0c7424 */ /* 0x000fe200078e00ff */
[----:B------:R-:W-:-:S07]  /*11080*/  MOV R2, R14 ;  /* 0x0000000e00027202 */ /* 0x000fce0000000f00 */
[----:B------:R-:W-:Y:S05]  /*11090*/  WARPSYNC.COLLECTIVE R15, `(.L_x_374) ;  /* 0x000000000f087348 */ /* 0x000fea0003c00000 */
[----:B------:R0:W1:Y:S02]  /*110a0*/  SHFL.IDX P6, R14, R13, R12, R11 ;  /* 0x0000000c0d0e7389 */ /* 0x00006400000c000b */
[----:B01----:R-:W-:Y:S01]  /*110b0*/  ENDCOLLECTIVE ;  /* 0x000000000000791b */ /* 0x003fe20003800000 */
.L_x_374:
[----:B------:R-:W-:-:S05]  /*110c0*/  IADD3 R2, P1, R2, R0, RZ ;  /* 0x0000000002027210 */ /* 0x000fca0007f3e0ff */
[----:B------:R-:W-:Y:S01]  /*110d0*/  IMAD.X R3, RZ, RZ, R3, P1 ;  /* 0x000000ffff037224 */ /* 0x000fe200008e0603 */
[----:B------:R-:W-:-:S04]  /*110e0*/  LOP3.LUT P1, RZ, R29, 0x1, RZ, 0xc0, !PT ;  /* 0x000000011dff7812 */ /* 0x000fc8000782c0ff */
[----:B------:R-:W-:Y:S01]  /*110f0*/  ISETP.LT.OR P2, PT, R6, 0x1, !P1 ;  /* 0x000000010600780c */ /* 0x000fe20004f41670 */
[----:B------:R-:W-:-:S12]  /*11100*/  IMAD.MOV.U32 R13, RZ, RZ, R18 ;  /* 0x000000ffff0d7224 */ /* 0x000fd800078e0012 */
[----:B------:R-:W-:Y:S01]  /*11110*/  @!PT LDS RZ, [RZ] ;  /* 0x00000000fffff984 */ /* 0x000fe20000000800 */
[----:B------:R-:W-:Y:S01]  /*11120*/  @!PT LDS RZ, [RZ] ;  /* 0x00000000fffff984 */ /* 0x000fe20000000800 */
[----:B------:R-:W-:Y:S01]  /*11130*/  @!PT LDS RZ, [RZ] ;  /* 0x00000000fffff984 */ /* 0x000fe20000000800 */
[----:B------:R-:W-:Y:S01]  /*11140*/  LDGSTS.E.BYPASS.LTC128B.128 [R5+0x400], desc[UR36][R2.64], !P2 ;  /* 0x0040000002057fae */ /* 0x000fe2000d101d64 */
[----:B------:R-:W-:-:S13]  /*11150*/  ISETP.LT.OR P2, PT, R6, 0x1, !P0 ;  /* 0x000000010600780c */ /* 0x000fda0004741670 */
[----:B------:R0:W-:Y:S02]  /*11160*/  LDGSTS.E.BYPASS.LTC128B.128 [R5+0x3400], desc[UR36][R2.64+0x80], !P2 ;  /* 0x0340008002057fae */ /* 0x0001e4000d101d64 */
[----:B0-----:R-:W-:-:S07]  /*11170*/  IMAD.MOV.U32 R3, RZ, RZ, R14 ;  /* 0x000000ffff037224 */ /* 0x001fce00078e000e */
[----:B------:R-:W-:Y:S05]  /*11180*/  WARPSYNC.COLLECTIVE R15, `(.L_x_375) ;  /* 0x000000000f087348 */ /* 0x000fea0003c00000 */
[----:B------:R0:W1:Y:S02]  /*11190*/  SHFL.IDX P6, R14, R13, R12, R11 ;  /* 0x0000000c0d0e7389 */ /* 0x00006400000c000b */
[----:B01----:R-:W-:Y:S01]  /*111a0*/  ENDCOLLECTIVE ;  /* 0x000000000000791b */ /* 0x003fe20003800000 */
.L_x_375:
[----:B------:R-:W-:Y:S01]  /*111b0*/  IMAD.MOV.U32 R13, RZ, RZ, R24 ;  /* 0x000000ffff0d7224 */ /* 0x000fe200078e0018 */
[----:B------:R-:W-:Y:S01]  /*111c0*/  MOV R12, 0x2 ;  /* 0x00000002000c7802 */ /* 0x000fe20000000f00 */
[----:B------:R-:W-:-:S07]  /*111d0*/  IMAD.MOV.U32 R2, RZ, RZ, R14 ;  /* 0x000000ffff027224 */ /* 0x000fce00078e000e */
[----:B------:R-:W-:Y:S05]  /*111e0*/  WARPSYNC.COLLECTIVE R15, `(.L_x_376) ;  /* 0x000000000f087348 */ /* 0x000fea0003c00000 */
[----:B------:R0:W1:Y:S02]  /*111f0*/  SHFL.IDX P6, R14, R13, R12, R11 ;  /* 0x0000000c0d0e7389 */ /* 0x00006400000c000b */
[----:B01----:R-:W-:Y:S01]  /*11200*/  ENDCOLLECTIVE ;  /* 0x000000000000791b */ /* 0x003fe20003800000 */
.L_x_376:
[----:B------:R-:W-:-:S05]  /*11210*/  IADD3 R2, P2, R2, R0, RZ ;  /* 0x0000000002027210 */ /* 0x000fca0007f5e0ff */
[----:B------:R-:W-:Y:S01]  /*11220*/  IMAD.X R3, RZ, RZ, R3, P2 ;  /* 0x000000ffff037224 */ /* 0x000fe200010e0603 */
        /* <DEDUP_REMOVED lines=12> */
.L_x_377:
[----:B------:R-:W-:Y:S02]  /*112f0*/  IMAD.MOV.U32 R13, RZ, RZ, R24 ;  /* 0x000000ffff0d7224 */ /* 0x000fe400078e0018 */
[----:B------:R-:W-:Y:S02]  /*11300*/  IMAD.MOV.U32 R12, RZ, RZ, 0x3 ;  /* 0x00000003ff0c7424 */ /* 0x000fe400078e00ff */
[----:B------:R-:W-:-:S07]  /*11310*/  IMAD.MOV.U32 R2, RZ, RZ, R14 ;  /* 0x000000ffff027224 */ /* 0x000fce00078e000e */
[----:B------:R-:W-:Y:S05]  /*11320*/  WARPSYNC.COLLECTIVE R15, `(.L_x_378) ;  /* 0x000000000f087348 */ /* 0x000fea0003c00000 */
[----:B------:R0:W1:Y:S02]  /*11330*/  SHFL.IDX P6, R14, R13, R12, R11 ;  /* 0x0000000c0d0e7389 */ /* 0x00006400000c000b */
[----:B01----:R-:W-:Y:S01]  /*11340*/  ENDCOLLECTIVE ;  /* 0x000000000000791b */ /* 0x003fe20003800000 */
.L_x_378:
        /* <DEDUP_REMOVED lines=14> */
.L_x_379:
[----:B------:R-:W-:Y:S02]  /*11430*/  IMAD.MOV.U32 R13, RZ, RZ, R24 ;  /* 0x000000ffff0d7224 */ /* 0x000fe400078e0018 */
[----:B------:R-:W-:Y:S02]  /*11440*/  IMAD.MOV.U32 R12, RZ, RZ, 0x4 ;  /* 0x00000004ff0c7424 */ /* 0x000fe400078e00ff */
[----:B------:R-:W-:-:S07]  /*11450*/  IMAD.MOV.U32 R2, RZ, RZ, R14 ;  /* 0x000000ffff027224 */ /* 0x000fce00078e000e */
[----:B------:R-:W-:Y:S05]  /*11460*/  WARPSYNC.COLLECTIVE R15, `(.L_x_380) ;  /* 0x000000000f087348 */ /* 0x000fea0003c00000 */
[----:B------:R0:W1:Y:S02]  /*11470*/  SHFL.IDX P6, R14, R13, R12, R11 ;  /* 0x0000000c0d0e7389 */ /* 0x00006400000c000b */
[----:B01----:R-:W-:Y:S01]  /*11480*/  ENDCOLLECTIVE ;  /* 0x000000000000791b */ /* 0x003fe20003800000 */
.L_x_380:
[----:B------:R-:W-:-:S04]  /*11490*/  IADD3 R2, P2, R2, R0, RZ ;  /* 0x0000000002027210 */ /* 0x000fc80007f5e0ff */
[----:B------:R-:W-:Y:S02]  /*114a0*/  IADD3.X R3, RZ, R3, RZ, P2, !PT ;  /* 0x00000003ff037210 */ /* 0x000fe400017fe4ff */
        /* <DEDUP_REMOVED lines=12> */
.L_x_381:
[----:B------:R-:W-:Y:S02]  /*11570*/  IMAD.MOV.U32 R13, RZ, RZ, R24 ;  /* 0x000000ffff0d7224 */ /* 0x000fe400078e0018 */
[----:B------:R-:W-:Y:S02]  /*11580*/  IMAD.MOV.U32 R12, RZ, RZ, 0x5 ;  /* 0x00000005ff0c7424 */ /* 0x000fe400078e00ff */
[----:B------:R-:W-:-:S07]  /*11590*/  IMAD.MOV.U32 R2, RZ, RZ, R14 ;  /* 0x000000ffff027224 */ /* 0x000fce00078e000e */
[----:B------:R-:W-:Y:S05]  /*115a0*/  WARPSYNC.COLLECTIVE R15, `(.L_x_382) ;  /* 0x000000000f087348 */ /* 0x000fea0003c00000 */
[----:B------:R0:W1:Y:S02]  /*115b0*/  SHFL.IDX P6, R14, R13, R12, R11 ;  /* 0x0000000c0d0e7389 */ /* 0x00006400000c000b */
[----:B01----:R-:W-:Y:S01]  /*115c0*/  ENDCOLLECTIVE ;  /* 0x000000000000791b */ /* 0x003fe20003800000 */
.L_x_382:
[----:B------:R-:W-:-:S05]  /*115d0*/  IADD3 R2, P2, R2, R0, RZ ;  /* 0x0000000002027210 */ /* 0x000fca0007f5e0ff */
        /* <DEDUP_REMOVED lines=12> */
.L_x_383:
[----:B------:R-:W-:Y:S01]  /*116a0*/  @!PT LDS RZ, [RZ] ;  /* 0x00000000fffff984 */ /* 0x000fe20000000800 */
[----:B------:R-:W-:Y:S01]  /*116b0*/  @!PT LDS RZ, [RZ] ;  /* 0x00000000fffff984 */ /* 0x000fe20000000800 */
[----:B------:R-:W-:Y:S01]  /*116c0*/  @!PT LDS RZ, [RZ] ;  /* 0x00000000fffff984 */ /* 0x000fe20000000800 */
[----:B------:R0:W-:Y:S01]  /*116d0*/  LDGSTS.E.BYPASS.LTC128B.128 [R5+0x5400], desc[UR36][R2.64+0x80], !P2 ;  /* 0x0540008002057fae */ /* 0x0001e2000d101d64 */
[----:B------:R-:W-:Y:S05]  /*116e0*/  BRA `(.L_x_384) ;  /* 0xffffffbc00fc7947 */ /* 0x000fea000383ffff */
.L_x_289:
[----:B0-----:R0:W1:Y:S02]  /*116f0*/  SYNCS.PHASECHK.TRANS64.TRYWAIT P0, [R0+URZ+0x2a860], R3 ;  /* 0x02a86003000075a7 */ /* 0x001064000800017f */
[----:B-1----:R-:W-:Y:S05]  /*11700*/  @!P0 NANOSLEEP.SYNCS 0x989680 ;  /* 0x009896800000895d */ /* 0x002fea0003900000 */
[----:B------:R-:W1:Y:S02]  /*11710*/  @!P0 SYNCS.PHASECHK.TRANS64 P0, [R0+URZ+0x2a860], R3 ;  /* 0x02a86003000085a7 */ /* 0x000e64000800007f */
[----:B-1----:R-:W-:Y:S05]  /*11720*/  @!P0 BRA `(.L_x_289) ;  /* 0xfffffffc00f08947 */ /* 0x002fea000383ffff */
[----:B------:R-:W-:Y:S05]  /*11730*/  BRA `(.L_x_385) ;  /* 0xffffffc4000c7947 */ /* 0x000fea000383ffff */
.L_x_290:
[----:B------:R-:W-:Y:S01]  /*11740*/  BSSY B0, `(.L_x_386) ;  /* 0x0000008000007945 */ /* 0x000fe20003800000 */
[----:B------:R-:W-:Y:S02]  /*11750*/  IMAD.MOV.U32 R13, RZ, RZ, R24 ;  /* 0x000000ffff0d7224 */ /* 0x000fe400078e0018 */
[----:B------:R-:W-:Y:S02]  /*11760*/  IMAD.MOV.U32 R12, RZ, RZ, RZ ;  /* 0x000000ffff0c7224 */ /* 0x000fe400078e00ff */
[----:B------:R-:W-:Y:S02]  /*11770*/  IMAD.MOV.U32 R11, RZ, RZ, 0x181f ;  /* 0x0000181fff0b7424 */ /* 0x000fe400078e00ff */
[----:B------:R-:W-:-:S07]  /*11780*/  IMAD.MOV.U32 R15, RZ, RZ, -0x1 ;  /* 0xffffffffff0f7424 */ /* 0x000fce00078e00ff */
[----:B0-2---:R-:W-:Y:S05]  /*11790*/  WARPSYNC.COLLECTIVE R15, `(.L_x_387) ;  /* 0x000000000f087348 */ /* 0x005fea0003c00000 */
[----:B--2---:R1:W2:Y:S02]  /*117a0*/  SHFL.IDX P6, R14, R13, R12, R11 ;  /* 0x0000000c0d0e7389 */ /* 0x0042a400000c000b */
[----:B012---:R-:W-:Y:S01]  /*117b0*/  ENDCOLLECTIVE ;  /* 0x000000000000791b */ /* 0x007fe20003800000 */
.L_x_387:
[----:B------:R-:W-:Y:S05]  /*117c0*/  BSYNC B0 ;  /* 0x0000000000007941 */ /* 0x000fea0003800000 */
.L_x_386:
[----:B------:R-:W0:Y:S01]  /*117d0*/  S2R R4, SR_TID.X ;  /* 0x0000000000047919 */ /* 0x000e220000002100 */
[----:B------:R-:W-:Y:S01]  /*117e0*/  IMAD.MOV.U32 R13, RZ, RZ, R18 ;  /* 0x000000ffff0d7224 */ /* 0x000fe200078e0012 */
[C---:B------:R-:W-:Y:S01]  /*117f0*/  LOP3.LUT R2, R29.reuse, 0x1, RZ, 0xc0, !PT ;  /* 0x000000011d027812 */ /* 0x040fe200078ec0ff */
[----:B------:R-:W-:Y:S01]  /*11800*/  IMAD.MOV.U32 R12, RZ, RZ, RZ ;  /* 0x000000ffff0c7224 */ /* 0x000fe200078e00ff */
[----:B------:R-:W-:Y:S01]  /*11810*/  LOP3.LUT P0, RZ, R29, 0x2, RZ, 0xc0, !PT ;  /* 0x000000021dff7812 */ /* 0x000fe2000780c0ff */
[----:B------:R-:W-:Y:S01]  /*11820*/  IMAD.MOV.U32 R11, RZ, RZ, 0x181f ;  /* 0x0000181fff0b7424 */ /* 0x000fe200078e00ff */
[----:B------:R-:W-:Y:S01]  /*11830*/  ISETP.NE.U32.AND P1, PT, R2, 0x1, PT ;  /* 0x000000010200780c */ /* 0x000fe20003f25070 */
[----:B------:R-:W-:Y:S01]  /*11840*/  IMAD.MOV.U32 R15, RZ, RZ, -0x1 ;  /* 0xffffffffff0f7424 */ /* 0x000fe200078e00ff */
[C---:B------:R-:W-:Y:S01]  /*11850*/  ISETP.LT.OR P4, PT, R6.reuse, 0x1, !P0 ;  /* 0x000000010600780c */ /* 0x040fe20004781670 */
[----:B------:R-:W-:Y:S01]  /*11860*/  IMAD.MOV.U32 R3, RZ, RZ, R14 ;  /* 0x000000ffff037224 */ /* 0x000fe200078e000e */
[----:B------:R-:W-:-:S13]  /*11870*/  ISETP.LT.OR P3, PT, R6, 0x1, P1 ;  /* 0x000000010600780c */ /* 0x000fda0000f61670 */
[----:B0-----:R-:W-:Y:S05]  /*11880*/  WARPSYNC.COLLECTIVE R15, `(.L_x_388) ;  /* 0x000000000f087348 */ /* 0x001fea0003c00000 */
[----:B------:R1:W2:Y:S02]  /*11890*/  SHFL.IDX P6, R14, R13, R12, R11 ;  /* 0x0000000c0d0e7389 */ /* 0x0002a400000c000b */
[----:B012---:R-:W-:Y:S01]  /*118a0*/  ENDCOLLECTIVE ;  /* 0x000000000000791b */ /* 0x007fe20003800000 */
.L_x_388:
[----:B------:R-:W-:Y:S02]  /*118b0*/  IMAD.MOV.U32 R13, RZ, RZ, R24 ;  /* 0x000000ffff0d7224 */ /* 0x000fe400078e0018 */
[----:B------:R-:W-:Y:S01]  /*118c0*/  IMAD.MOV.U32 R12, RZ, RZ, 0x1 ;  /* 0x00000001ff0c7424 */ /* 0x000fe200078e00ff */
[----:B------:R-:W-:-:S04]  /*118d0*/  SHF.L.U32 R4, R4, 0x3, RZ ;  /* 0x0000000304047819 */ /* 0x000fc800000006ff */
[----:B------:R-:W-:-:S05]  /*118e0*/  LOP3.LUT R4, R4, 0x38, RZ, 0xc0, !PT ;  /* 0x0000003804047812 */ /* 0x000fca00078ec0ff */
[----:B------:R-:W-:Y:S02]  /*118f0*/  IMAD.SHL.U32 R5, R4, 0x2, RZ ;  /* 0x0000000204057824 */ /* 0x000fe400078e00ff */
[----:B------:R-:W-:-:S03]  /*11900*/  IMAD R4, R7, 0x2, R22 ;  /* 0x0000000207047824 */ /* 0x000fc600078e0216 */
[----:B------:R-:W-:-:S13]  /*11910*/  IADD3 R2, P2, R14, R5, RZ ;  /* 0x000000050e027210 */ /* 0x000fda0007f5e0ff */
[----:B------:R-:W-:Y:S05]  /*11920*/  WARPSYNC.COLLECTIVE R15, `(.L_x_389) ;  /* 0x000000000f087348 */ /* 0x000fea0003c00000 */
[----:B------:R0:W1:Y:S02]  /*11930*/  SHFL.IDX P6, R14, R13, R12, R11 ;  /* 0x0000000c0d0e7389 */ /* 0x00006400000c000b */
[----:B01----:R-:W-:Y:S01]  /*11940*/  ENDCOLLECTIVE ;  /* 0x000000000000791b */ /* 0x003fe20003800000 */
.L_x_389:
[----:B------:R-:W-:-:S05]  /*11950*/  IMAD.X R3, RZ, RZ, R3, P2 ;  /* 0x000000ffff037224 */ /* 0x000fca00010e0603 */
[----:B------:R-:W-:Y:S01]  /*11960*/  @!PT LDS RZ, [RZ] ;  /* 0x00000000fffff984 */ /* 0x000fe20000000800 */
[----:B------:R-:W-:Y:S01]  /*11970*/  @!PT LDS RZ, [RZ] ;  /* 0x00000000fffff984 */ /* 0x000fe20000000800 */
[----:B------:R-:W-:Y:S01]  /*11980*/  @!PT LDS RZ, [RZ] ;  /* 0x00000000fffff984 */ /* 0x000fe20000000800 */
[----:B------:R0:W-:Y:S01]  /*11990*/  LDGSTS.E.BYPASS.LTC128B.128 [R4+0x400], desc[UR36][R2.64], !P3 ;  /* 0x0040000002047fae */ /* 0x0001e2000d901d64 */
[----:B------:R-:W-:-:S03]  /*119a0*/  ISETP.LT.OR P3, PT, R6, 0x11, P1 ;  /* 0x000000110600780c */ /* 0x000fc60000f61670 */
[----:B------:R0:W-:Y:S01]  /*119b0*/  LDGSTS.E.BYPASS.LTC128B.128 [R4+0x3400], desc[UR36][R2.64+0x80], !P4 ;  /* 0x0340008002047fae */ /* 0x0001e2000e101d64 */
[----:B------:R-:W-:Y:S01]  /*119c0*/  ISETP.LT.OR P4, PT, R6, 0x11, !P0 ;  /* 0x000000110600780c */ /* 0x000fe20004781670 */
[----:B------:R-:W-:Y:S02]  /*119d0*/  IMAD.MOV.U32 R13, RZ, RZ, R18 ;  /* 0x000000ffff0d7224 */ /* 0x000fe400078e0012 */
[----:B------:R-:W-:-:S10]  /*119e0*/  IMAD.MOV.U32 R8, RZ, RZ, R14 ;  /* 0x000000ffff087224 */ /* 0x000fd400078e000e */
[----:B0-----:R-:W-:Y:S05]  /*119f0*/  WARPSYNC.COLLECTIVE R15, `(.L_x_390) ;  /* 0x000000000f087348 */ /* 0x001fea0003c00000 */
[----:B------:R1:W2:Y:S02]  /*11a00*/  SHFL.IDX P6, R14, R13, R12, R11 ;  /* 0x0000000c0d0e7389 */ /* 0x0002a400000c000b */
[----:B012---:R-:W-:Y:S01]  /*11a10*/  ENDCOLLECTIVE ;  /* 0x000000000000791b */ /* 0x007fe20003800000 */
.L_x_390:
[----:B------:R-:W-:Y:S01]  /*11a20*/  IMAD.MOV.U32 R13, RZ, RZ, R24 ;  /* 0x000000ffff0d7224 */ /* 0x000fe200078e0018 */
[----:B------:R-:W-:Y:S02]  /*11a30*/  MOV R12, 0x2 ;  /* 0x00000002000c7802 */ /* 0x000fe40000000f00 */
[----:B------:R-:W-:-:S13]  /*11a40*/  IADD3 R2, P2, R14, R5, RZ ;  /* 0x000000050e027210 */ /* 0x000fda0007f5e0ff */
[----:B------:R-:W-:Y:S05]  /*11a50*/  WARPSYNC.COLLECTIVE R15, `(.L_x_391) ;  /* 0x000000000f087348 */ /* 0x000fea0003c00000 */
[----:B------:R0:W1:Y:S02]  /*11a60*/  SHFL.IDX P6, R14, R13, R12, R11 ;  /* 0x0000000c0d0e7389 */ /* 0x00006400000c000b */
[----:B01----:R-:W-:Y:S01]  /*11a70*/  ENDCOLLECTIVE ;  /* 0x000000000000791b */ /* 0x003fe20003800000 */
.L_x_391:
        /* <DEDUP_REMOVED lines=13> */
.L_x_392:
[----:B------:R-:W-:Y:S02]  /*11b50*/  IMAD.MOV.U32 R13, RZ, RZ, R24 ;  /* 0x000000ffff0d7224 */ /* 0x000fe400078e0018 */
[----:B------:R-:W-:Y:S02]  /*11b60*/  IMAD.MOV.U32 R12, RZ, RZ, 0x3 ;  /* 0x00000003ff0c7424 */ /* 0x000fe400078e00ff */
[----:B------:R-:W-:-:S07]  /*11b70*/  IMAD.MOV.U32 R10, RZ, RZ, R14 ;  /* 0x000000ffff0a7224 */ /* 0x000fce00078e000e */
[----:B------:R-:W-:Y:S05]  /*11b80*/  WARPSYNC.COLLECTIVE R15, `(.L_x_393) ;  /* 0x000000000f087348 */ /* 0x000fea0003c00000 */
[----:B------:R0:W1:Y:S02]  /*11b90*/  SHFL.IDX P6, R14, R13, R12, R11 ;  /* 0x0000000c0d0e7389 */ /* 0x00006400000c000b */
[----:B01----:R-:W-:Y:S01]  /*11ba0*/  ENDCOLLECTIVE ;  /* 0x000000000000791b */ /* 0x003fe20003800000 */
.L_x_393:
[----:B------:R-:W-:-:S05]  /*11bb0*/  IADD3 R2, P2, R10, R5, RZ ;  /* 0x000000050a027210 */ /* 0x000fca0007f5e0ff */
[----:B------:R-:W-:-:S05]  /*11bc0*/  IMAD.X R3, RZ, RZ, R7, P2 ;  /* 0x000000ffff037224 */ /* 0x000fca00010e0607 */
        /* <DEDUP_REMOVED lines=12> */
.L_x_394:
[----:B------:R-:W-:Y:S01]  /*11c90*/  MOV R13, R24 ;  /* 0x00000018000d7202 */ /* 0x000fe20000000f00 */
[----:B------:R-:W-:Y:S01]  /*11ca0*/  IMAD.MOV.U32 R12, RZ, RZ, 0x4 ;  /* 0x00000004ff0c7424 */ /* 0x000fe200078e00ff */
[----:B------:R-:W-:-:S13]  /*11cb0*/  IADD3 R2, P2, R14, R5, RZ ;  /* 0x000000050e027210 */ /* 0x000fda0007f5e0ff */
[----:B------:R-:W-:Y:S05]  /*11cc0*/  WARPSYNC.COLLECTIVE R15, `(.L_x_395) ;  /* 0x000000000f087348 */ /* 0x000fea0003c00000 */
[----:B------:R0:W1:Y:S02]  /*11cd0*/  SHFL.IDX P6, R14, R13, R12, R11 ;  /* 0x0000000c0d0e7389 */ /* 0x00006400000c000b */
[----:B01----:R-:W-:Y:S01]  /*11ce0*/  ENDCOLLECTIVE ;  /* 0x000000000000791b */ /* 0x003fe20003800000 */
.L_x_395:
        /* <DEDUP_REMOVED lines=13> */
.L_x_396:
[----:B------:R-:W-:Y:S02]  /*11dc0*/  IMAD.MOV.U32 R13, RZ, RZ, R24 ;  /* 0x000000ffff0d7224 */ /* 0x000fe400078e0018 */
[----:B------:R-:W-:Y:S02]  /*11dd0*/  IMAD.MOV.U32 R12, RZ, RZ, 0x5 ;  /* 0x00000005ff0c7424 */ /* 0x000fe400078e00ff */
[----:B------:R-:W-:-:S07]  /*11de0*/  IMAD.MOV.U32 R10, RZ, RZ, R14 ;  /* 0x000000ffff0a7224 */ /* 0x000fce00078e000e */
[----:B------:R-:W-:Y:S05]  /*11df0*/  WARPSYNC.COLLECTIVE R15, `(.L_x_397) ;  /* 0x000000000f087348 */ /* 0x000fea0003c00000 */
[----:B------:R0:W1:Y:S02]  /*11e00*/  SHFL.IDX P6, R14, R13, R12, R11 ;  /* 0x0000000c0d0e7389 */ /* 0x00006400000c000b */
[----:B01----:R-:W-:Y:S01]  /*11e10*/  ENDCOLLECTIVE ;  /* 0x000000000000791b */ /* 0x003fe20003800000 */
.L_x_397:
[----:B------:R-:W-:-:S05]  /*11e20*/  IADD3 R2, P2, R10, R5, RZ ;  /* 0x000000050a027210 */ /* 0x000fca0007f5e0ff */
[----:B------:R-:W-:-:S05]  /*11e30*/  IMAD.X R3, RZ, RZ, R7, P2 ;  /* 0x000000ffff037224 */ /* 0x000fca00010e0607 */
[----:B------:R-:W-:Y:S01]  /*11e40*/  @!PT LDS RZ, [RZ] ;  /* 0x00000000fffff984 */ /* 0x000fe20000000800 */
[----:B------:R-:W-:Y:S01]  /*11e50*/  @!PT LDS RZ, [RZ] ;  /* 0x00000000fffff984 */ /* 0x000fe20000000800 */
[----:B------:R-:W-:Y:S01]  /*11e60*/  @!PT LDS RZ, [RZ] ;  /* 0x00000000fffff984 */ /* 0x000fe20000000800 */
[----:B------:R0:W-:Y:S01]  /*11e70*/  LDGSTS.E.BYPASS.LTC128B.128 [R4+0x2400], desc[UR36][R2.64], !P3 ;  /* 0x0240000002047fae */ /* 0x0001e2000d901d64 */
[----:B------:R-:W-:-:S03]  /*11e80*/  IMAD.MOV.U32 R13, RZ, RZ, R18 ;  /* 0x000000ffff0d7224 */ /* 0x000fc600078e0012 */
[----:B------:R0:W-:Y:S01]  /*11e90*/  LDGSTS.E.BYPASS.LTC128B.128 [R4+0x5400], desc[UR36][R2.64+0x80], !P4 ;  /* 0x0540008002047fae */ /* 0x0001e2000e101d64 */
[----:B------:R-:W-:-:S07]  /*11ea0*/  IMAD.MOV.U32 R24, RZ, RZ, R14 ;  /* 0x000000ffff187224 */ /* 0x000fce00078e000e */
[----:B0-----:R-:W-:Y:S05]  /*11eb0*/  WARPSYNC.COLLECTIVE R15, `(.L_x_398) ;  /* 0x000000000f087348 */ /* 0x001fea0003c00000 */
[----:B------:R1:W2:Y:S02]  /*11ec0*/  SHFL.IDX P6, R14, R13, R12, R11 ;  /* 0x0000000c0d0e7389 */ /* 0x0002a400000c000b */
[----:B012---:R-:W-:Y:S01]  /*11ed0*/  ENDCOLLECTIVE ;  /* 0x000000000000791b */ /* 0x007fe20003800000 */
.L_x_398:
[----:B------:R-:W-:Y:S05]  /*11ee0*/  BRA `(.L_x_399) ;  /* 0xffffffc000087947 */ /* 0x000fea000383ffff */
.L_x_295:
[----:B------:R-:W-:Y:S01]  /*11ef0*/  BSSY B0, `(.L_x_400) ;  /* 0x0000008000007945 */ /* 0x000fe20003800000 */
[----:B------:R-:W-:Y:S01]  /*11f00*/  MOV R13, R16 ;  /* 0x00000010000d7202 */ /* 0x000fe20000000f00 */
[----:B------:R-:W-:Y:S02]  /*11f10*/  IMAD.MOV.U32 R12, RZ, RZ, RZ ;  /* 0x000000ffff0c7224 */ /* 0x000fe400078e00ff */
[----:B------:R-:W-:Y:S02]  /*11f20*/  IMAD.MOV.U32 R11, RZ, RZ, 0x1f ;  /* 0x0000001fff0b7424 */ /* 0x000fe400078e00ff */
[----:B------:R-:W-:-:S07]  /*11f30*/  IMAD.MOV.U32 R15, RZ, RZ, -0x1 ;  /* 0xffffffffff0f7424 */ /* 0x000fce00078e00ff */
[----:B------:R-:W-:Y:S05]  /*11f40*/  WARPSYNC.COLLECTIVE R15, `(.L_x_401) ;  /* 0x000000000f087348 */ /* 0x000fea0003c00000 */
[----:B------:R0:W1:Y:S02]  /*11f50*/  SHFL.IDX P6, R14, R13, R12, R11 ;  /* 0x0000000c0d0e7389 */ /* 0x00006400000c000b */
[----:B01----:R-:W-:Y:S01]  /*11f60*/  ENDCOLLECTIVE ;  /* 0x000000000000791b */ /* 0x003fe20003800000 */
.L_x_401:
[----:B------:R-:W-:Y:S05]  /*11f70*/  BSYNC B0 ;  /* 0x0000000000007941 */ /* 0x000fea0003800000 */
.L_x_400:
[----:B------:R-:W-:Y:S01]  /*11f80*/  IMAD.MOV.U32 R13, RZ, RZ, R16 ;  /* 0x000000ffff0d7224 */ /* 0x000fe200078e0010 */
[----:B------:R-:W-:Y:S01]  /*11f90*/  IADD3 R7, R19, R9, RZ ;  /* 0x0000000913077210 */ /* 0x000fe20007ffe0ff */
[----:B------:R-:W-:Y:S02]  /*11fa0*/  IMAD.MOV.U32 R12, RZ, RZ, 0x1 ;  /* 0x00000001ff0c7424 */ /* 0x000fe400078e00ff */
[----:B------:R-:W-:Y:S02]  /*11fb0*/  IMAD.MOV.U32 R11, RZ, RZ, 0x1f ;  /* 0x0000001fff0b7424 */ /* 0x000fe400078e00ff */
[----:B------:R-:W-:Y:S02]  /*11fc0*/  IMAD.MOV.U32 R15, RZ, RZ, -0x1 ;  /* 0xffffffffff0f7424 */ /* 0x000fe400078e00ff */
[----:B------:R-:W-:-:S07]  /*11fd0*/  IMAD.MOV.U32 R0, RZ, RZ, R14 ;  /* 0x000000ffff007224 */ /* 0x000fce00078e000e */
[----:B------:R-:W-:Y:S05]  /*11fe0*/  WARPSYNC.COLLECTIVE R15, `(.L_x_402) ;  /* 0x000000000f087348 */ /* 0x000fea0003c00000 */
[----:B------:R0:W1:Y:S02]  /*11ff0*/  SHFL.IDX P6, R14, R13, R12, R11 ;  /* 0x0000000c0d0e7389 */ /* 0x00006400000c000b */
[----:B01----:R-:W-:Y:S01]  /*12000*/  ENDCOLLECTIVE ;  /* 0x000000000000791b */ /* 0x003fe20003800000 */
.L_x_402:
[----:B------:R-:W-:Y:S02]  /*12010*/  ULDC UR4, c[0x0][0xc3c] ;  /* 0x00030f0000047ab9 */ /* 0x000fe40000000800 */
[----:B------:R-:W-:-:S13]  /*12020*/  ISETP.GE.OR P1, PT, R7, UR4, !P0 ;  /* 0x0000000407007c0c */ /* 0x000fda000c726670 */
[----:B------:R-:W0:Y:S08]  /*12030*/  @!P1 LDC.64 R4, c[0x0][0xc80] ;  /* 0x00032000ff049b82 */ /* 0x000e300000000a00 */
[----:B------:R-:W1:Y:S01]  /*12040*/  @!P1 LDC.64 R2, c[0x0][0xc78] ;  /* 0x00031e00ff029b82 */ /* 0x000e620000000a00 */
[----:B------:R-:W-:Y:S01]  /*12050*/  CS2R R10, SRZ ;  /* 0x00000000000a7805 */ /* 0x000fe2000001ff00 */
[----:B------:R-:W-:-:S02]  /*12060*/  IMAD.MOV.U32 R8, RZ, RZ, R14 ;  /* 0x000000ffff087224 */ /* 0x000fc400078e000e */
[----:B0-----:R-:W-:-:S06]  /*12070*/  @!P1 IMAD.WIDE R4, R7, 0x4, R4 ;  /* 0x0000000407049825 */ /* 0x001fcc00078e0204 */
[----:B------:R-:W2:Y:S01]  /*12080*/  @!P1 LDG.E R4, desc[UR36][R4.64] ;  /* 0x0000002404049981 */ /* 0x000ea2000c1e1900 */
[----:B-1----:R-:W-:-:S06]  /*12090*/  @!P1 IMAD.WIDE R2, R7, 0x4, R2 ;  /* 0x0000000407029825 */ /* 0x002fcc00078e0202 */
[----:B------:R-:W3:Y:S01]  /*120a0*/  @!P1 LDG.E R2, desc[UR36][R2.64] ;  /* 0x0000002402029981 */ /* 0x000ee2000c1e1900 */
[----:B------:R-:W-:Y:S01]  /*120b0*/  IMAD.MOV.U32 R7, RZ, RZ, RZ ;  /* 0x000000ffff077224 */ /* 0x000fe200078e00ff */
[C---:B------:R-:W-:Y:S02]  /*120c0*/  ISETP.GE.U32.AND P2, PT, R9.reuse, 0x2, PT ;  /* 0x000000020900780c */ /* 0x040fe40003f46070 */
[C---:B------:R-:W-:Y:S02]  /*120d0*/  ISETP.GE.U32.AND P3, PT, R9.reuse, 0x4, PT ;  /* 0x000000040900780c */ /* 0x040fe40003f66070 */
[C---:B------:R-:W-:Y:S02]  /*120e0*/  ISETP.GE.U32.AND P4, PT, R9.reuse, 0x8, PT ;  /* 0x000000080900780c */ /* 0x040fe40003f86070 */
[C---:B------:R-:W-:Y:S01]  /*120f0*/  ISETP.GE.U32.AND P5, PT, R9.reuse, 0x10, PT ;  /* 0x000000100900780c */ /* 0x040fe20003fa6070 */
[----:B--2---:R-:W-:Y:S02]  /*12100*/  @!P1 IMAD.MOV.U32 R7, RZ, RZ, R4 ;  /* 0x000000ffff079224 */ /* 0x004fe400078e0004 */
[----:B---3--:R-:W-:Y:S01]  /*12110*/  @!P1 IMAD.MOV.U32 R10, RZ, RZ, R2 ;  /* 0x000000ffff0a9224 */ /* 0x008fe200078e0002 */
[----:B------:R-:W-:-:S03]  /*12120*/  ISETP.NE.AND P1, PT, R9, RZ, PT ;  /* 0x000000ff0900720c */ /* 0x000fc60003f25270 */
[----:B------:R-:W-:-:S10]  /*12130*/  IMAD R13, R10, R7, RZ ;  /* 0x000000070a0d7224 */ /* 0x000fd400078e02ff */
[----:B------:R-:W-:Y:S05]  /*12140*/  WARPSYNC.COLLECTIVE R15, `(.L_x_403) ;  /* 0x000000000f087348 */ /* 0x000fea0003c00000 */
[----:B------:R0:W1:Y:S02]  /*12150*/  SHFL.UP P6, R14, R13, R12, R11 ;  /* 0x0400000c0d0e7389 */ /* 0x00006400000c000b */
[----:B01----:R-:W-:Y:S01]  /*12160*/  ENDCOLLECTIVE ;  /* 0x000000000000791b */ /* 0x003fe20003800000 */
.L_x_403:
[----:B------:R-:W-:Y:S01]  /*12170*/  IMAD.MOV.U32 R12, RZ, RZ, 0x2 ;  /* 0x00000002ff0c7424 */ /* 0x000fe200078e00ff */
[----:B------:R-:W-:-:S05]  /*12180*/  SEL R6, R14, RZ, P1 ;  /* 0x000000ff0e067207 */ /* 0x000fca0000800000 */
[----:B------:R-:W-:-:S04]  /*12190*/  IMAD.IADD R6, R13, 0x1, R6 ;  /* 0x000000010d067824 */ /* 0x000fc800078e0206 */
[----:B------:R-:W-:-:S07]  /*121a0*/  IMAD.MOV.U32 R13, RZ, RZ, R6 ;  /* 0x000000ffff0d7224 */ /* 0x000fce00078e0006 */
[----:B------:R-:W-:Y:S05]  /*121b0*/  WARPSYNC.COLLECTIVE R15, `(.L_x_404) ;  /* 0x000000000f087348 */ /* 0x000fea0003c00000 */
[----:B------:R0:W1:Y:S02]  /*121c0*/  SHFL.UP P6, R14, R13, R12, R11 ;  /* 0x0400000c0d0e7389 */ /* 0x00006400000c000b */
[----:B01----:R-:W-:Y:S01]  /*121d0*/  ENDCOLLECTIVE ;  /* 0x000000000000791b */ /* 0x003fe20003800000 */
.L_x_404:
[----:B------:R-:W-:Y:S01]  /*121e0*/  IMAD.MOV.U32 R12, RZ, RZ, 0x4 ;  /* 0x00000004ff0c7424 */ /* 0x000fe200078e00ff */
[----:B------:R-:W-:-:S05]  /*121f0*/  SEL R3, R14, RZ, P2 ;  /* 0x000000ff0e037207 */ /* 0x000fca0001000000 */
[----:B------:R-:W-:Y:S01]  /*12200*/  IMAD.IADD R2, R6, 0x1, R3 ;  /* 0x0000000106027824 */ /* 0x000fe200078e0203 */
[----:B------:R-:W-:-:S03]  /*12210*/  MOV R6, RZ ;  /* 0x000000ff00067202 */ /* 0x000fc60000000f00 */
[----:B------:R-:W-:-:S07]  /*12220*/  IMAD.MOV.U32 R13, RZ, RZ, R2 ;  /* 0x000000ffff0d7224 */ /* 0x000fce00078e0002 */
[----:B------:R-:W-:Y:S05]  /*12230*/  WARPSYNC.COLLECTIVE R15, `(.L_x_405) ;  /* 0x000000000f087348 */ /* 0x000fea0003c00000 */
[----:B------:R0:W1:Y:S02]  /*12240*/  SHFL.UP P6, R14, R13, R12, R11 ;  /* 0x0400000c0d0e7389 */ /* 0x00006400000c000b */
[----:B01----:R-:W-:Y:S01]  /*12250*/  ENDCOLLECTIVE ;  /* 0x000000000000791b */ /* 0x003fe20003800000 */
.L_x_405:
[----:B------:R-:W-:Y:S01]  /*12260*/  IMAD.MOV.U32 R12, RZ, RZ, 0x8 ;  /* 0x00000008ff0c7424 */ /* 0x000fe200078e00ff */
[----:B------:R-:W-:-:S04]  /*12270*/  SEL R3, R14, RZ, P3 ;  /* 0x000000ff0e037207 */ /* 0x000fc80001800000 */
[----:B------:R-:W-:-:S05]  /*12280*/  IADD3 R3, R2, R3, RZ ;  /* 0x0000000302037210 */ /* 0x000fca0007ffe0ff */
[----:B------:R-:W-:-:S07]  /*12290*/  IMAD.MOV.U32 R13, RZ, RZ, R3 ;  /* 0x000000ffff0d7224 */ /* 0x000fce00078e0003 */
[----:B------:R-:W-:Y:S05]  /*122a0*/  WARPSYNC.COLLECTIVE R15, `(.L_x_406) ;  /* 0x000000000f087348 */ /* 0x000fea0003c00000 */
[----:B------:R0:W1:Y:S02]  /*122b0*/  SHFL.UP P6, R14, R13, R12, R11 ;  /* 0x0400000c0d0e7389 */ /* 0x00006400000c000b */
[----:B01----:R-:W-:Y:S01]  /*122c0*/  ENDCOLLECTIVE ;  /* 0x000000000000791b */ /* 0x003fe20003800000 */
.L_x_406:
[----:B------:R-:W-:Y:S01]  /*122d0*/  IMAD.MOV.U32 R12, RZ, RZ, 0x10 ;  /* 0x00000010ff0c7424 */ /* 0x000fe200078e00ff */
[----:B------:R-:W-:-:S05]  /*122e0*/  SEL R4, R14, RZ, P4 ;  /* 0x000000ff0e047207 */ /* 0x000fca0002000000 */
[----:B------:R-:W-:-:S04]  /*122f0*/  IMAD.IADD R4, R3, 0x1, R4 ;  /* 0x0000000103047824 */ /* 0x000fc800078e0204 */
[----:B------:R-:W-:-:S07]  /*12300*/  IMAD.MOV.U32 R13, RZ, RZ, R4 ;  /* 0x000000ffff0d7224 */ /* 0x000fce00078e0004 */
[----:B------:R-:W-:Y:S05]  /*12310*/  WARPSYNC.COLLECTIVE R15, `(.L_x_407) ;  /* 0x000000000f087348 */ /* 0x000fea0003c00000 */
[----:B------:R0:W1:Y:S02]  /*12320*/  SHFL.UP P6, R14, R13, R12, R11 ;  /* 0x0400000c0d0e7389 */ /* 0x00006400000c000b */
[----:B01----:R-:W-:Y:S01]  /*12330*/  ENDCOLLECTIVE ;  /* 0x000000000000791b */ /* 0x003fe20003800000 */
.L_x_407:
[----:B------:R-:W-:Y:S02]  /*12340*/  IMAD.MOV.U32 R12, RZ, RZ, 0x1f ;  /* 0x0000001fff0c7424 */ /* 0x000fe400078e00ff */
[----:B------:R-:W-:Y:S01]  /*12350*/  IMAD.MOV.U32 R11, RZ, RZ, 0x1f ;  /* 0x0000001fff0b7424 */ /* 0x000fe200078e00ff */
[----:B------:R-:W-:-:S05]  /*12360*/  SEL R3, R14, RZ, P5 ;  /* 0x000000ff0e037207 */ /* 0x000fca0002800000 */
[----:B------:R-:W-:-:S04]  /*12370*/  IMAD.IADD R2, R4, 0x1, R3 ;  /* 0x0000000104027824 */ /* 0x000fc800078e0203 */
[----:B------:R-:W-:-:S07]  /*12380*/  IMAD.MOV.U32 R13, RZ, RZ, R2 ;  /* 0x000000ffff0d7224 */ /* 0x000fce00078e0002 */
[----:B------:R-:W-:Y:S05]  /*12390*/  WARPSYNC.COLLECTIVE R15, `(.L_x_408) ;  /* 0x000000000f087348 */ /* 0x000fea0003c00000 */
[----:B------:R0:W1:Y:S02]  /*123a0*/  SHFL.IDX P6, R14, R13, R12, R11 ;  /* 0x0000000c0d0e7389 */ /* 0x00006400000c000b */
[----:B01----:R-:W-:Y:S01]  /*123b0*/  ENDCOLLECTIVE ;  /* 0x000000000000791b */ /* 0x003fe20003800000 */
.L_x_408:
[----:B------:R-:W-:Y:S05]  /*123c0*/  BRA `(.L_x_409) ;  /* 0xffffffc000187947 */ /* 0x000fea000383ffff */
.L_x_298:
[----:B------:R-:W-:Y:S01]  /*123d0*/  BSSY B0, `(.L_x_410) ;  /* 0x0000007000007945 */ /* 0x000fe20003800000 */
[----:B------:R-:W-:Y:S02]  /*123e0*/  IMAD.MOV.U32 R12, RZ, RZ, 0x1 ;  /* 0x00000001ff0c7424 */ /* 0x000fe400078e00ff */
[----:B------:R-:W-:Y:S02]  /*123f0*/  IMAD.MOV.U32 R11, RZ, RZ, RZ ;  /* 0x000000ffff0b7224 */ /* 0x000fe400078e00ff */
[----:B------:R-:W-:-:S07]  /*12400*/  IMAD.MOV.U32 R15, RZ, RZ, -0x1 ;  /* 0xffffffffff0f7424 */ /* 0x000fce00078e00ff */
[----:B------:R-:W-:Y:S05]  /*12410*/  WARPSYNC.COLLECTIVE R15, `(.L_x_411) ;  /* 0x000000000f087348 */ /* 0x000fea0003c00000 */
[----:B------:R0:W1:Y:S02]  /*12420*/  SHFL.UP P6, R14, R13, R12, R11 ;  /* 0x0400000c0d0e7389 */ /* 0x00006400000c000b */
[----:B01----:R-:W-:Y:S01]  /*12430*/  ENDCOLLECTIVE ;  /* 0x000000000000791b */ /* 0x003fe20003800000 */
.L_x_411:
[----:B------:R-:W-:Y:S05]  /*12440*/  BSYNC B0 ;  /* 0x0000000000007941 */ /* 0x000fea0003800000 */
.L_x_410:
[----:B------:R-:W-:Y:S01]  /*12450*/  SEL R14, R14, RZ, P1 ;  /* 0x000000ff0e0e7207 */ /* 0x000fe20000800000 */
[----:B------:R-:W-:Y:S02]  /*12460*/  IMAD.MOV.U32 R12, RZ, RZ, 0x2 ;  /* 0x00000002ff0c7424 */ /* 0x000fe400078e00ff */
[----:B------:R-:W-:Y:S02]  /*12470*/  IMAD.MOV.U32 R11, RZ, RZ, RZ ;  /* 0x000000ffff0b7224 */ /* 0x000fe400078e00ff */
[----:B------:R-:W-:Y:S02]  /*12480*/  IMAD.IADD R13, R13, 0x1, R14 ;  /* 0x000000010d0d7824 */ /* 0x000fe400078e020e */
[----:B------:R-:W-:-:S07]  /*12490*/  IMAD.MOV.U32 R15, RZ, RZ, -0x1 ;  /* 0xffffffffff0f7424 */ /* 0x000fce00078e00ff */
[----:B------:R-:W-:Y:S05]  /*124a0*/  WARPSYNC.COLLECTIVE R15, `(.L_x_412) ;  /* 0x000000000f087348 */ /* 0x000fea0003c00000 */
[----:B------:R0:W1:Y:S02]  /*124b0*/  SHFL.UP P6, R14, R13, R12, R11 ;  /* 0x0400000c0d0e7389 */ /* 0x00006400000c000b */
[----:B01----:R-:W-:Y:S01]  /*124c0*/  ENDCOLLECTIVE ;  /* 0x000000000000791b */ /* 0x003fe20003800000 */
.L_x_412:
[----:B------:R-:W-:Y:S02]  /*124d0*/  MOV R12, 0x4 ;  /* 0x00000004000c7802 */ /* 0x000fe40000000f00 */
[----:B------:R-:W-:-:S05]  /*124e0*/  SEL R2, R14, RZ, P2 ;  /* 0x000000ff0e027207 */ /* 0x000fca0001000000 */
[----:B------:R-:W-:-:S04]  /*124f0*/  IMAD.IADD R2, R13, 0x1, R2 ;  /* 0x000000010d027824 */ /* 0x000fc800078e0202 */
[----:B------:R-:W-:-:S07]  /*12500*/  IMAD.MOV.U32 R13, RZ, RZ, R2 ;  /* 0x000000ffff0d7224 */ /* 0x000fce00078e0002 */
[----:B------:R-:W-:Y:S05]  /*12510*/  WARPSYNC.COLLECTIVE R15, `(.L_x_413) ;  /* 0x000000000f087348 */ /* 0x000fea0003c00000 */
[----:B------:R0:W1:Y:S02]  /*12520*/  SHFL.UP P6, R14, R13, R12, R11 ;  /* 0x0400000c0d0e7389 */ /* 0x00006400000c000b */
[----:B01----:R-:W-:Y:S01]  /*12530*/  ENDCOLLECTIVE ;  /* 0x000000000000791b */ /* 0x003fe20003800000 */
.L_x_413:
[----:B------:R-:W-:Y:S01]  /*12540*/  IMAD.MOV.U32 R12, RZ, RZ, 0x8 ;  /* 0x00000008ff0c7424 */ /* 0x000fe200078e00ff */
[----:B------:R-:W-:-:S05]  /*12550*/  SEL R3, R14, RZ, P3 ;  /* 0x000000ff0e037207 */ /* 0x000fca0001800000 */
[----:B------:R-:W-:-:S04]  /*12560*/  IMAD.IADD R3, R2, 0x1, R3 ;  /* 0x0000000102037824 */ /* 0x000fc800078e0203 */
[----:B------:R-:W-:-:S07]  /*12570*/  IMAD.MOV.U32 R13, RZ, RZ, R3 ;  /* 0x000000ffff0d7224 */ /* 0x000fce00078e0003 */
[----:B------:R-:W-:Y:S05]  /*12580*/  WARPSYNC.COLLECTIVE R15, `(.L_x_414) ;  /* 0x000000000f087348 */ /* 0x000fea0003c00000 */
[----:B------:R0:W1:Y:S02]  /*12590*/  SHFL.UP P6, R14, R13, R12, R11 ;  /* 0x0400000c0d0e7389 */ /* 0x00006400000c000b */
[----:B01----:R-:W-:Y:S01]  /*125a0*/  ENDCOLLECTIVE ;  /* 0x000000000000791b */ /* 0x003fe20003800000 */
.L_x_414:
[----:B------:R-:W-:Y:S01]  /*125b0*/  IMAD.MOV.U32 R12, RZ, RZ, 0x10 ;  /* 0x00000010ff0c7424 */ /* 0x000fe200078e00ff */
[----:B------:R-:W-:-:S05]  /*125c0*/  SEL R4, R14, RZ, P4 ;  /* 0x000000ff0e047207 */ /* 0x000fca0002000000 */
[----:B------:R-:W-:-:S04]  /*125d0*/  IMAD.IADD R4, R3, 0x1, R4 ;  /* 0x0000000103047824 */ /* 0x000fc800078e0204 */
[----:B------:R-:W-:-:S07]  /*125e0*/  IMAD.MOV.U32 R13, RZ, RZ, R4 ;  /* 0x000000ffff0d7224 */ /* 0x000fce00078e0004 */
[----:B------:R-:W-:Y:S05]  /*125f0*/  WARPSYNC.COLLECTIVE R15, `(.L_x_415) ;  /* 0x000000000f087348 */ /* 0x000fea0003c00000 */
[----:B------:R0:W1:Y:S02]  /*12600*/  SHFL.UP P6, R14, R13, R12, R11 ;  /* 0x0400000c0d0e7389 */ /* 0x00006400000c000b */
[----:B01----:R-:W-:Y:S01]  /*12610*/  ENDCOLLECTIVE ;  /* 0x000000000000791b */ /* 0x003fe20003800000 */
.L_x_415:
[----:B------:R-:W-:Y:S01]  /*12620*/  IMAD.MOV.U32 R12, RZ, RZ, 0x1f ;  /* 0x0000001fff0c7424 */ /* 0x000fe200078e00ff */
[----:B------:R-:W-:Y:S02]  /*12630*/  MOV R11, 0x1f ;  /* 0x0000001f000b7802 */ /* 0x000fe40000000f00 */
[----:B------:R-:W-:-:S05]  /*12640*/  SEL R3, R14, RZ, P5 ;  /* 0x000000ff0e037207 */ /* 0x000fca0002800000 */
[----:B------:R-:W-:-:S04]  /*12650*/  IMAD.IADD R2, R4, 0x1, R3 ;  /* 0x0000000104027824 */ /* 0x000fc800078e0203 */
[----:B------:R-:W-:-:S07]  /*12660*/  IMAD.MOV.U32 R13, RZ, RZ, R2 ;  /* 0x000000ffff0d7224 */ /* 0x000fce00078e0002 */
[----:B------:R-:W-:Y:S05]  /*12670*/  WARPSYNC.COLLECTIVE R15, `(.L_x_416) ;  /* 0x000000000f087348 */ /* 0x000fea0003c00000 */
[----:B------:R0:W1:Y:S02]  /*12680*/  SHFL.IDX P6, R14, R13, R12, R11 ;  /* 0x0000000c0d0e7389 */ /* 0x00006400000c000b */
[----:B01----:R-:W-:Y:S01]  /*12690*/  ENDCOLLECTIVE ;  /* 0x000000000000791b */ /* 0x003fe20003800000 */
.L_x_416:
[----:B------:R-:W-:Y:S05]  /*126a0*/  BRA `(.L_x_417) ;  /* 0xffffffc000047947 */ /* 0x000fea000383ffff */
.L_x_300:
[----:B------:R-:W-:Y:S01]  /*126b0*/  BSSY B0, `(.L_x_418) ;  /* 0x0000006000007945 */ /* 0x000fe20003800000 */
[----:B------:R-:W-:Y:S01]  /*126c0*/  PLOP3.LUT P6, PT, P6, PT, PT, 0x8, 0x0 ;  /* 0x000000000000781c */ /* 0x000fe200037ce170 */
[----:B------:R-:W-:-:S12]  /*126d0*/  IMAD.MOV.U32 R15, RZ, RZ, -0x1 ;  /* 0xffffffffff0f7424 */ /* 0x000fd800078e00ff */
[----:B0-----:R-:W-:Y:S05]  /*126e0*/  WARPSYNC.COLLECTIVE R15, `(.L_x_419) ;  /* 0x000000000f087348 */ /* 0x001fea0003c00000 */
[----:B------:R-:W-:Y:S01]  /*126f0*/  VOTE.ANY R14, PT, P6 ;  /* 0x00000000000e7806 */ /* 0x000fe200030e0100 */
[----:B0-----:R-:W-:Y:S06]  /*12700*/  ENDCOLLECTIVE ;  /* 0x000000000000791b */ /* 0x001fec0003800000 */
.L_x_419:
[----:B------:R-:W-:Y:S05]  /*12710*/  BSYNC B0 ;  /* 0x0000000000007941 */ /* 0x000fea0003800000 */
.L_x_418:
[----:B------:R-:W-:Y:S02]  /*12720*/  IMAD.MOV.U32 R3, RZ, RZ, R14 ;  /* 0x000000ffff037224 */ /* 0x000fe400078e000e */
[----:B------:R-:W-:Y:S02]  /*12730*/  IMAD.MOV.U32 R13, RZ, RZ, R7 ;  /* 0x000000ffff0d7224 */ /* 0x000fe400078e0007 */
[----:B------:R-:W0:Y:S01]  /*12740*/  POPC R4, R3 ;  /* 0x0000000300047309 */ /* 0x000e220000000000 */
[----:B------:R-:W-:Y:S02]  /*12750*/  IMAD.MOV.U32 R11, RZ, RZ, 0x1f ;  /* 0x0000001fff0b7424 */ /* 0x000fe400078e00ff */
[----:B------:R-:W-:Y:S02]  /*12760*/  IMAD.MOV.U32 R15, RZ, RZ, -0x1 ;  /* 0xffffffffff0f7424 */ /* 0x000fe400078e00ff */
[----:B0-----:R-:W-:-:S07]  /*12770*/  IMAD.MOV.U32 R12, RZ, RZ, R4 ;  /* 0x000000ffff0c7224 */ /* 0x001fce00078e0004 */
[----:B------:R-:W-:Y:S05]  /*12780*/  WARPSYNC.COLLECTIVE R15, `(.L_x_420) ;  /* 0x000000000f087348 */ /* 0x000fea0003c00000 */
[----:B------:R0:W1:Y:S02]  /*12790*/  SHFL.IDX P6, R14, R13, R12, R11 ;  /* 0x0000000c0d0e7389 */ /* 0x00006400000c000b */
[----:B01----:R-:W-:Y:S01]  /*127a0*/  ENDCOLLECTIVE ;  /* 0x000000000000791b */ /* 0x003fe20003800000 */
.L_x_420:
[----:B------:R-:W-:Y:S02]  /*127b0*/  IMAD.MOV.U32 R13, RZ, RZ, R10 ;  /* 0x000000ffff0d7224 */ /* 0x000fe400078e000a */
[----:B------:R-:W-:-:S07]  /*127c0*/  IMAD.MOV.U32 R7, RZ, RZ, R14 ;  /* 0x000000ffff077224 */ /* 0x000fce00078e000e */
[----:B------:R-:W-:Y:S05]  /*127d0*/  WARPSYNC.COLLECTIVE R15, `(.L_x_421) ;  /* 0x000000000f087348 */ /* 0x000fea0003c00000 */
[----:B------:R0:W1:Y:S02]  /*127e0*/  SHFL.IDX P6, R14, R13, R12, R11 ;  /* 0x0000000c0d0e7389 */ /* 0x00006400000c000b */
[----:B01----:R-:W-:Y:S01]  /*127f0*/  ENDCOLLECTIVE ;  /* 0x000000000000791b */ /* 0x003fe20003800000 */
.L_x_421:
[----:B------:R-:W-:Y:S01]  /*12800*/  IMAD.MOV.U32 R10, RZ, RZ, R14 ;  /* 0x000000ffff0a7224 */ /* 0x000fe200078e000e */
[----:B------:R-:W-:Y:S06]  /*12810*/  BRA `(.L_x_422) ;  /* 0xffffffbc00e47947 */ /* 0x000fec000383ffff */
.L_x_302:
[----:B------:R-:W-:Y:S01]  /*12820*/  BSSY B0, `(.L_x_423) ;  /* 0x0000007000007945 */ /* 0x000fe20003800000 */
[----:B------:R-:W-:Y:S01]  /*12830*/  MOV R13, R2 ;  /* 0x00000002000d7202 */ /* 0x000fe20000000f00 */
[----:B------:R-:W-:Y:S02]  /*12840*/  IMAD.MOV.U32 R11, RZ, RZ, 0x1f ;  /* 0x0000001fff0b7424 */ /* 0x000fe400078e00ff */
[----:B------:R-:W-:-:S07]  /*12850*/  IMAD.MOV.U32 R15, RZ, RZ, -0x1 ;  /* 0xffffffffff0f7424 */ /* 0x000fce00078e00ff */
[----:B0123--:R-:W-:Y:S05]  /*12860*/  WARPSYNC.COLLECTIVE R15, `(.L_x_424) ;  /* 0x000000000f087348 */ /* 0x00ffea0003c00000 */
[----:B------:R4:W0:Y:S02]  /*12870*/  SHFL.IDX P6, R14, R13, R12, R11 ;  /* 0x0000000c0d0e7389 */ /* 0x00082400000c000b */
[----:B01234-:R-:W-:Y:S01]  /*12880*/  ENDCOLLECTIVE ;  /* 0x000000000000791b */ /* 0x01ffe20003800000 */
.L_x_424:
[----:B------:R-:W-:Y:S05]  /*12890*/  BSYNC B0 ;  /* 0x0000000000007941 */ /* 0x000fea0003800000 */
.L_x_423:
[----:B------:R-:W-:Y:S01]  /*128a0*/  IMAD.MOV.U32 R6, RZ, RZ, R14 ;  /* 0x000000ffff067224 */ /* 0x000fe200078e000e */
[----:B------:R-:W-:Y:S06]  /*128b0*/  BRA `(.L_x_301) ;  /* 0xffffffbc00d47947 */ /* 0x000fec000383ffff */
.L_x_306:
[----:B-1----:R1:W3:Y:S02]  /*128c0*/  SYNCS.PHASECHK.TRANS64.TRYWAIT P0, [R4+URZ+0x2a820], R0 ;  /* 0x02a82000040075a7 */ /* 0x0022e4000800017f */
[----:B---3--:R-:W-:Y:S05]  /*128d0*/  @!P0 NANOSLEEP.SYNCS 0x989680 ;  /* 0x009896800000895d */ /* 0x008fea0003900000 */
[----:B------:R-:W3:Y:S02]  /*128e0*/  @!P0 SYNCS.PHASECHK.TRANS64 P0, [R4+URZ+0x2a820], R0 ;  /* 0x02a82000040085a7 */ /* 0x000ee4000800007f */
[----:B---3--:R-:W-:Y:S05]  /*128f0*/  @!P0 BRA `(.L_x_306) ;  /* 0xfffffffc00f08947 */ /* 0x008fea000383ffff */
[----:B------:R-:W-:Y:S05]  /*12900*/  BRA `(.L_x_425) ;  /* 0xffffffc4002c7947 */ /* 0x000fea000383ffff */
.L_x_307:
[----:B------:R-:W3:Y:S01]  /*12910*/  S2R R2, SR_TID.X ;  /* 0x0000000000027919 */ /* 0x000ee20000002100 */
[----:B------:R-:W-:Y:S01]  /*12920*/  BSSY B0, `(.L_x_426) ;  /* 0x000000a000007945 */ /* 0x000fe20003800000 */
[----:B------:R-:W-:Y:S02]  /*12930*/  IMAD.MOV.U32 R12, RZ, RZ, RZ ;  /* 0x000000ffff0c7224 */ /* 0x000fe400078e00ff */
[----:B------:R-:W-:Y:S02]  /*12940*/  IMAD.MOV.U32 R11, RZ, RZ, 0x1f ;  /* 0x0000001fff0b7424 */ /* 0x000fe400078e00ff */
[----:B------:R-:W-:Y:S01]  /*12950*/  IMAD.MOV.U32 R15, RZ, RZ, -0x1 ;  /* 0xffffffffff0f7424 */ /* 0x000fe200078e00ff */
[----:B---3--:R-:W-:-:S04]  /*12960*/  SHF.R.U32.HI R2, RZ, 0x5, R2 ;  /* 0x00000005ff027819 */ /* 0x008fc80000011602 */
[----:B------:R-:W-:-:S05]  /*12970*/  LOP3.LUT R2, R2, 0x3, RZ, 0xc0, !PT ;  /* 0x0000000302027812 */ /* 0x000fca00078ec0ff */
[----:B------:R-:W-:-:S07]  /*12980*/  IMAD.MOV.U32 R13, RZ, RZ, R2 ;  /* 0x000000ffff0d7224 */ /* 0x000fce00078e0002 */
[----:B012---:R-:W-:Y:S05]  /*12990*/  WARPSYNC.COLLECTIVE R15, `(.L_x_427) ;  /* 0x000000000f087348 */ /* 0x007fea0003c00000 */
[----:B------:R3:W4:Y:S02]  /*129a0*/  SHFL.IDX P6, R14, R13, R12, R11 ;  /* 0x0000000c0d0e7389 */ /* 0x00072400000c000b */
[----:B01234-:R-:W-:Y:S01]  /*129b0*/  ENDCOLLECTIVE ;  /* 0x000000000000791b */ /* 0x01ffe20003800000 */
.L_x_427:
[----:B------:R-:W-:Y:S05]  /*129c0*/  BSYNC B0 ;  /* 0x0000000000007941 */ /* 0x000fea0003800000 */
.L_x_426:
[----:B------:R-:W-:Y:S05]  /*129d0*/  BRA `(.L_x_428) ;  /* 0xffffffc400147947 */ /* 0x000fea000383ffff */
.L_x_310:
[----:B------:R-:W-:Y:S01]  /*129e0*/  BSSY B1, `(.L_x_429) ;  /* 0x0000006000017945 */ /* 0x000fe20003800000 */
[----:B------:R-:W-:-:S07]  /*129f0*/  IMAD.MOV.U32 R15, RZ, RZ, -0x1 ;  /* 0xffffffffff0f7424 */ /* 0x000fce00078e00ff */
[----:B012---:R-:W-:Y:S05]  /*12a00*/  WARPSYNC.COLLECTIVE R15, `(.L_x_430) ;  /* 0x000000000f0c7348 */ /* 0x007fea0003c00000 */
[----:B------:R-:W-:Y:S02]  /*12a10*/  ELECT P6, UR62, PT ;  /* 0x00000000003e782f */ /* 0x000fe400038c0000 */
[----:B------:R-:W-:Y:S01]  /*12a20*/  MOV R14, UR62 ;  /* 0x0000003e000e7c02 */ /* 0x000fe20008000f00 */
[----:B012---:R-:W-:Y:S10]  /*12a30*/  ENDCOLLECTIVE ;  /* 0x000000000000791b */ /* 0x007ff40003800000 */
.L_x_430:
[----:B------:R-:W-:Y:S05]  /*12a40*/  BSYNC B1 ;  /* 0x0000000000017941 */ /* 0x000fea0003800000 */
.L_x_429:
[----:B------:R-:W-:Y:S05]  /*12a50*/  BRA `(.L_x_431) ;  /* 0xffffffc4000c7947 */ /* 0x000fea000383ffff */
.L_x_312:
[----:B-1----:R1:W3:Y:S02]  /*12a60*/  SYNCS.PHASECHK.TRANS64.TRYWAIT P1, [R5+URZ+0x2a840], R0 ;  /* 0x02a84000050075a7 */ /* 0x0022e4000802017f */
[----:B---3--:R-:W-:Y:S05]  /*12a70*/  @!P1 NANOSLEEP.SYNCS 0x989680 ;  /* 0x009896800000995d */ /* 0x008fea0003900000 */
[----:B------:R-:W3:Y:S02]  /*12a80*/  @!P1 SYNCS.PHASECHK.TRANS64 P1, [R5+URZ+0x2a840], R0 ;  /* 0x02a84000050095a7 */ /* 0x000ee4000802007f */
[----:B---3--:R-:W-:Y:S05]  /*12a90*/  @!P1 BRA `(.L_x_312) ;  /* 0xfffffffc00f09947 */ /* 0x008fea000383ffff */
[----:B------:R-:W-:Y:S05]  /*12aa0*/  BRA `(.L_x_432) ;  /* 0xffffffc400347947 */ /* 0x000fea000383ffff */
.L_x_314:
[----:B---3--:R3:W4:Y:S02]  /*12ab0*/  SYNCS.PHASECHK.TRANS64.TRYWAIT P1, [R27+URZ+0x2a840], R2 ;  /* 0x02a840021b0075a7 */ /* 0x008724000802017f */
[----:B----4-:R-:W-:Y:S05]  /*12ac0*/  @!P1 NANOSLEEP.SYNCS 0x989680 ;  /* 0x009896800000995d */ /* 0x010fea0003900000 */
[----:B------:R-:W4:Y:S02]  /*12ad0*/  @!P1 SYNCS.PHASECHK.TRANS64 P1, [R27+URZ+0x2a840], R2 ;  /* 0x02a840021b0095a7 */ /* 0x000f24000802007f */
[----:B----4-:R-:W-:Y:S05]  /*12ae0*/  @!P1 BRA `(.L_x_314) ;  /* 0xfffffffc00f09947 */ /* 0x010fea000383ffff */
[----:B------:R-:W-:Y:S05]  /*12af0*/  BRA `(.L_x_433) ;  /* 0xffffffc400407947 */ /* 0x000fea000383ffff */
.L_x_316:
[----:B----4-:R4:W0:Y:S02]  /*12b00*/  SYNCS.PHASECHK.TRANS64.TRYWAIT P1, [R5+URZ+0x2a860], R0 ;  /* 0x02a86000050075a7 */ /* 0x010824000802017f */
[----:B0-----:R-:W-:Y:S05]  /*12b10*/  @!P1 NANOSLEEP.SYNCS 0x989680 ;  /* 0x009896800000995d */ /* 0x001fea0003900000 */
[----:B------:R-:W0:Y:S02]  /*12b20*/  @!P1 SYNCS.PHASECHK.TRANS64 P1, [R5+URZ+0x2a860], R0 ;  /* 0x02a86000050095a7 */ /* 0x000e24000802007f */
[----:B0-----:R-:W-:Y:S05]  /*12b30*/  @!P1 BRA `(.L_x_316) ;  /* 0xfffffffc00f09947 */ /* 0x001fea000383ffff */
[----:B------:R-:W-:Y:S05]  /*12b40*/  BRA `(.L_x_434) ;  /* 0xffffffc4003c7947 */ /* 0x000fea000383ffff */
.L_x_435:
        /* <DEDUP_REMOVED lines=11> */
.L_x_15632:


//--------------------- .text._ZN7cutlass13device_kernelIN5flash11enable_sm90INS1_16FlashAttnFwdSm90INS1_25CollectiveMainloopFwdSm90ILi2EN4cute5tupleIJNS5_1CILi1EEES8_S8_EEENS6_IJNS7_ILi128EEENS7_ILi96EEENS7_ILi192EEEEEELi128ENS_10bfloat16_tEfNS_4arch4Sm90ELb0ELb0ELb0ELb1ELb1ELb1ELb0ELb1ELb1ELb1ELb1ELb0EEENS1_21CollectiveEpilogueFwdINS6_IJSA_SA_SB_EEES9_SE_SG_Li256ELb1ELb1ELb1ELb0EEENS1_36VarlenDynamicPersistentTileSchedulerILi128ELi96ELi256ELi128ELb1ELb1ELb1ELb0ELb1ELb1EEEEEEEEEvNT_6ParamsE --------------------------
	.section	.text._ZN7cutlass13device_kernelIN5flash11enable_sm90INS1_16FlashAttnFwdSm90INS1_25CollectiveMainloopFwdSm90ILi2EN4cute5tupleIJNS5_1CILi1EEES8_S8_EEENS6_IJNS7_ILi128EEENS7_ILi96EEENS7_ILi192EEEEEELi128ENS_10bfloat16_tEfNS_4arch4Sm90ELb0ELb0ELb0ELb1ELb1ELb1ELb0ELb1ELb1ELb1ELb1ELb0EEENS1_21CollectiveEpilogueFwdINS6_IJSA_SA_SB_EEES9_SE_SG_Li256ELb1ELb1ELb1ELb0EEENS1_36VarlenDynamicPersistentTileSchedulerILi128ELi96ELi256ELi128ELb1ELb1ELb1ELb0ELb1ELb1EEEEEEEEEvNT_6ParamsE,"ax",@progbits
	.align	128
.text._ZN7cutlass13device_kernelIN5flash11enable_sm90INS1_16FlashAttnFwdSm90INS1_25CollectiveMainloopFwdSm90ILi2EN4cute5tupleIJNS5_1CILi1EEES8_S8_EEENS6_IJNS7_ILi128EEENS7_ILi96EEENS7_ILi192EEEEEELi128ENS_10bfloat16_tEfNS_4arch4Sm90ELb0ELb0ELb0ELb1ELb1ELb1ELb0ELb1ELb1ELb1ELb1ELb0EEENS1_21CollectiveEpilogueFwdINS6_IJSA_SA_SB_EEES9_SE_SG_Li256ELb1ELb1ELb1ELb0EEENS1_36VarlenDynamicPersistentTileSchedulerILi128ELi96ELi256ELi128ELb1ELb1ELb1ELb0ELb1ELb1EEEEEEEEEvNT_6ParamsE:
        .type           _ZN7cutlass13device_kernelIN5flash11enable_sm90INS1_16FlashAttnFwdSm90INS1_25CollectiveMainloopFwdSm90ILi2EN4cute5tupleIJNS5_1CILi1EEES8_S8_EEENS6_IJNS7_ILi128EEENS7_ILi96EEENS7_ILi192EEEEEELi128ENS_10bfloat16_tEfNS_4arch4Sm90ELb0ELb0ELb0ELb1ELb1ELb1ELb0ELb1ELb1ELb1ELb1ELb0EEENS1_21CollectiveEpilogueFwdINS6_IJSA_SA_SB_EEES9_SE_SG_Li256ELb1ELb1ELb1ELb0EEENS1_36VarlenDynamicPersistentTileSchedulerILi128ELi96ELi256ELi128ELb1ELb1ELb1ELb0ELb1ELb1EEEEEEEEEvNT_6ParamsE,@function
        .size           _ZN7cutlass13device_kernelIN5flash11enable_sm90INS1_16FlashAttnFwdSm90INS1_25CollectiveMainloopFwdSm90ILi2EN4cute5tupleIJNS5_1CILi1EEES8_S8_EEENS6_IJNS7_ILi128EEENS7_ILi96EEENS7_ILi192EEEEEELi128ENS_10bfloat16_tEfNS_4arch4Sm90ELb0ELb0ELb0ELb1ELb1ELb1ELb0ELb1ELb1ELb1ELb1ELb0EEENS1_21CollectiveEpilogueFwdINS6_IJSA_SA_SB_EEES9_SE_SG_Li256ELb1ELb1ELb1ELb0EEENS1_36VarlenDynamicPersistentTileSchedulerILi128ELi96ELi256ELi128ELb1ELb1ELb1ELb0ELb1ELb1EEEEEEEEEvNT_6ParamsE,(.L_x_15633 - _ZN7cutlass13device_kernelIN5flash11enable_sm90INS1_16FlashAttnFwdSm90INS1_25CollectiveMainloopFwdSm90ILi2EN4cute5tupleIJNS5_1CILi1EEES8_S8_EEENS6_IJNS7_ILi128EEENS7_ILi96EEENS7_ILi192EEEEEELi128ENS_10bfloat16_tEfNS_4arch4Sm90ELb0ELb0ELb0ELb1ELb1ELb1ELb0ELb1ELb1ELb1ELb1ELb0EEENS1_21CollectiveEpilogueFwdINS6_IJSA_SA_SB_EEES9_SE_SG_Li256ELb1ELb1ELb1ELb0EEENS1_36VarlenDynamicPersistentTileSchedulerILi128ELi96ELi256ELi128ELb1ELb1ELb1ELb0ELb1ELb1EEEEEEEEEvNT_6ParamsE)
        .other          _ZN7cutlass13device_kernelIN5flash11enable_sm90INS1_16FlashAttnFwdSm90INS1_25CollectiveMainloopFwdSm90ILi2EN4cute5tupleIJNS5_1CILi1EEES8_S8_EEENS6_IJNS7_ILi128EEENS7_ILi96EEENS7_ILi192EEEEEELi128ENS_10bfloat16_tEfNS_4arch4Sm90ELb0ELb0ELb0ELb1ELb1ELb1ELb0ELb1ELb1ELb1ELb1ELb0EEENS1_21CollectiveEpilogueFwdINS6_IJSA_SA_SB_EEES9_SE_SG_Li256ELb1ELb1ELb1ELb0EEENS1_36VarlenDynamicPersistentTileSchedulerILi128ELi96ELi256ELi128ELb1ELb1ELb1ELb0ELb1ELb1EEEEEEEEEvNT_6ParamsE,@"STO_CUDA_ENTRY STV_DEFAULT"
_ZN7cutlass13device_kernelIN5flash11enable_sm90INS1_16FlashAttnFwdSm90INS1_25CollectiveMainloopFwdSm90ILi2EN4cute5tupleIJNS5_1CILi1EEES8_S8_EEENS6_IJNS7_ILi128EEENS7_ILi96EEENS7_ILi192EEEEEELi128ENS_10bfloat16_tEfNS_4arch4Sm90ELb0ELb0ELb0ELb1ELb1ELb1ELb0ELb1ELb1ELb1ELb1ELb0EEENS1_21CollectiveEpilogueFwdINS6_IJSA_SA_SB_EEES9_SE_SG_Li256ELb1ELb1ELb1ELb0EEENS1_36VarlenDynamicPersistentTileSchedulerILi128ELi96ELi256ELi128ELb1ELb1ELb1ELb0ELb1ELb1EEEEEEEEEvNT_6ParamsE:
[----:B------:R-:W0:Y:S02]  /*0000*/  LDC R1, c[0x0][0x28] ;  /* 0x00000a00ff017b82 */ /* 0x000e240000000800 */
[----:B0-----:R-:W-:Y:S01]  /*0010*/  VIADD R1, R1, 0xffffff78 ;  /* 0xffffff7801017836 */ /* 0x001fe20000000000 */
[----:B------:R-:W0:Y:S01]  /*0020*/  S2R R0, SR_TID.X ;  /* 0x0000000000007919 */ /* 0x000e220000002100 */
[----:B------:R-:W-:Y:S01]  /*0030*/  ELECT P0, URZ, PT ;  /* 0x00000000003f782f */ /* 0x000fe20003800000 */
[----:B------:R-:W-:Y:S01]  /*0040*/  BSSY B0, `(.L_x_436) ;  /* 0x000000e000007945 */ /* 0x000fe20003800000 */
[----:B0-----:R-:W-:-:S05]  /*0050*/  SHF.R.U32.HI R2, RZ, 0x5, R0 ;  /* 0x00000005ff027819 */ /* 0x001fca0000011600 */
[----:B------:R-:W0:Y:S02]  /*0060*/  SHFL.IDX PT, R3, R2, RZ, 0x1f ;  /* 0x00001fff02037589 */ /* 0x000e2400000e0000 */
[----:B0-----:R-:W-:Y:S02]  /*0070*/  ISETP.EQ.AND P0, PT, R3, RZ, P0 ;  /* 0x000000ff0300720c */ /* 0x001fe40000702270 */
[----:B------:R-:W-:-:S11]  /*0080*/  SHF.R.U32.HI R3, RZ, 0x7, R0 ;  /* 0x00000007ff037819 */ /* 0x000fd60000011600 */
[----:B------:R-:W-:Y:S05]  /*0090*/  @!P0 BRA `(.L_x_437) ;  /* 0x0000000000208947 */ /* 0x000fea0003800000 */
[----:B------:R-:W-:Y:S02]  /*00a0*/  ULDC.64 UR4, c[0x0][0x198] ;  /* 0x0000660000047ab9 */ /* 0x000fe40000000a00 */
[----:B------:R-:W-:Y:S02]  /*00b0*/  UIADD3 UR6, UP0, UR4, 0x570, URZ ;  /* 0x0000057004067890 */ /* 0x000fe4000ff1e03f */
[----:B------:R-:W-:Y:S02]  /*00c0*/  UIADD3 UR4, UP1, UR4, 0x670, URZ ;  /* 0x0000067004047890 */ /* 0x000fe4000ff3e03f */
[----:B------:R-:W-:Y:S02]  /*00d0*/  UIADD3.X UR7, URZ, UR5, URZ, UP0, !UPT ;  /* 0x000000053f077290 */ /* 0x000fe400087fe43f */
[----:B------:R-:W-:-:S07]  /*00e0*/  UIADD3.X UR5, URZ, UR5, URZ, UP1, !UPT ;  /* 0x000000053f057290 */ /* 0x000fce0008ffe43f */
[----:B------:R0:W-:Y:S02]  /*00f0*/  UTMACCTL.PF [UR6] ;  /* 0x00000000060079b9 */ /* 0x0001e40008040000 */
[----:B------:R0:W-:Y:S02]  /*0100*/  UTMACCTL.PF [UR4] ;  /* 0x00000000040079b9 */ /* 0x0001e40008040000 */
[----:B0-----:R-:W-:Y:S01]  /*0110*/  NOP ;  /* 0x0000000000007918 */ /* 0x001fe20000000000 */
.L_x_437:
[----:B------:R-:W-:Y:S05]  /*0120*/  BSYNC B0 ;  /* 0x0000000000007941 */ /* 0x000fea0003800000 */
.L_x_436:
[----:B------:R-:W-:Y:S01]  /*0130*/  VOTEU.ANY UP0, P0 ;  /* 0x00000000003f7886 */ /* 0x000fe20000000100 */
[----:B------:R-:W0:Y:S01]  /*0140*/  SHFL.IDX PT, R3, R3, RZ, 0x1f ;  /* 0x00001fff03037589 */ /* 0x000e2200000e0000 */
[----:B------:R-:W-:Y:S01]  /*0150*/  UMOV UR4, 0x80 ;  /* 0x0000008000047882 */ /* 0x000fe20000000000 */
[----:B------:R-:W-:Y:S01]  /*0160*/  UMOV UR7, 0x100 ;  /* 0x0000010000077882 */ /* 0x000fe20000000000 */
[----:B------:R-:W-:Y:S01]  /*0170*/  VOTEU.ANY UP1, P0 ;  /* 0x00000000003f7886 */ /* 0x000fe20000020100 */
[----:B------:R-:W1:Y:S01]  /*0180*/  @UP0 S2UR UR8, SR_CgaCtaId ;  /* 0x00000000000809c3 */ /* 0x000e620000008800 */
[----:B------:R-:W2:Y:S01]  /*0190*/  SHFL.IDX PT, R4, R2, RZ, 0x1f ;  /* 0x00001fff02047589 */ /* 0x000ea200000e0000 */
[----:B------:R-:W-:Y:S01]  /*01a0*/  @UP0 UMOV UR6, 0x400 ;  /* 0x0000040000060882 */ /* 0x000fe20000000000 */
[----:B------:R-:W-:-:S04]  /*01b0*/  @UP0 UIADD3 UR4, -UR4, 0x100000, URZ ;  /* 0x0010000004040890 */ /* 0x000fc8000fffe13f */
[----:B------:R-:W-:Y:S02]  /*01c0*/  @UP0 USHF.L.U32 UR5, UR4, 0xb, URZ ;  /* 0x0000000b04050899 */ /* 0x000fe4000800063f */
[----:B------:R-:W-:Y:S01]  /*01d0*/  @UP0 USHF.L.U32 UR4, UR4, 0x1, URZ ;  /* 0x0000000104040899 */ /* 0x000fe2000800063f */
[----:B------:R-:W-:Y:S01]  /*01e0*/  VOTEU.ANY UP2, P0 ;  /* 0x00000000003f7886 */ /* 0x000fe20000040100 */
[----:B0-----:R-:W-:Y:S01]  /*01f0*/  R2UR UR9, R3 ;  /* 0x00000000030972ca */ /* 0x001fe200000e0000 */
[----:B-1----:R-:W-:Y:S01]  /*0200*/  @UP0 ULEA UR8, UR8, UR6, 0x18 ;  /* 0x0000000608080291 */ /* 0x002fe2000f8ec03f */
[----:B--2---:R-:W-:Y:S01]  /*0210*/  ISETP.NE.AND P1, PT, R4, RZ, PT ;  /* 0x000000ff0400720c */ /* 0x004fe20003f25270 */
[----:B------:R-:W-:-:S04]  /*0220*/  @UP0 UIADD3 UR6, -UR7, 0x100000, URZ ;  /* 0x0010000007060890 */ /* 0x000fc8000fffe13f */
[----:B------:R-:W-:Y:S02]  /*0230*/  @UP0 USHF.L.U32 UR7, UR6, 0xb, URZ ;  /* 0x0000000b06070899 */ /* 0x000fe4000800063f */
[----:B------:R-:W-:-:S04]  /*0240*/  @UP0 USHF.L.U32 UR6, UR6, 0x1, URZ ;  /* 0x0000000106060899 */ /* 0x000fc8000800063f */
[----:B------:R-:W-:Y:S01]  /*0250*/  UISETP.NE.AND UP0, UPT, UR9, URZ, UPT ;  /* 0x0000003f0900728c */ /* 0x000fe2000bf05270 */
[----:B------:R-:W0:Y:S02]  /*0260*/  FENCE.VIEW.ASYNC.S ;  /* 0x00000000000073c6 */ /* 0x000e240000000000 */
[----:B0-----:R0:W1:Y:S05]  /*0270*/  @UP1 SYNCS.EXCH.64 URZ, [UR8+0x2a800], UR4 ;  /* 0x02a80004083f15b2 */ /* 0x00106a0008000100 */
[----:B------:R0:W2:Y:S01]  /*0280*/  @UP2 SYNCS.EXCH.64 URZ, [UR8+0x2a820], UR6 ;  /* 0x02a82006083f25b2 */ /* 0x0000a20008000100 */
        /* <DEDUP_REMOVED lines=14> */
[----:B0-----:R3:W4:Y:S08]  /*0370*/  SYNCS.EXCH.64 URZ, [UR8+0x2a830], UR4 ;  /* 0x02a83004083f75b2 */ /* 0x0017300008000100 */
[----:B------:R3:W0:Y:S01]  /*0380*/  SYNCS.EXCH.64 URZ, [UR8+0x2a840], UR6 ;  /* 0x02a84006083f75b2 */ /* 0x0006220008000100 */
[----:B------:R3:W0:Y:S01]  /*0390*/  SYNCS.EXCH.64 URZ, [UR8+0x2a838], UR4 ;  /* 0x02a83804083f75b2 */ /* 0x0006220008000100 */
[----:B------:R3:W0:Y:S02]  /*03a0*/  SYNCS.EXCH.64 URZ, [UR8+0x2a848], UR6 ;  /* 0x02a84806083f75b2 */ /* 0x0006240008000100 */
[----:B---3--:R-:W-:Y:S01]  /*03b0*/  NOP ;  /* 0x0000000000007918 */ /* 0x008fe20000000000 */
.L_x_438:
[----:B------:R-:W3:Y:S01]  /*03c0*/  SHFL.IDX PT, R3, R2, RZ, 0x1f ;  /* 0x00001fff02037589 */ /* 0x000ee200000e0000 */
[----:B------:R-:W-:Y:S01]  /*03d0*/  NOP ;  /* 0x0000000000007918 */ /* 0x000fe20000000000 */
[----:B---3--:R-:W-:-:S13]  /*03e0*/  ISETP.NE.AND P0, PT, R3, RZ, PT ;  /* 0x000000ff0300720c */ /* 0x008fda0003f05270 */
        /* <DEDUP_REMOVED lines=17> */
[----:B------:R3:W0:Y:S02]  /*0500*/  SYNCS.EXCH.64 URZ, [UR8+0x2a868], UR6 ;  /* 0x02a86806083f75b2 */ /* 0x0006240008000100 */
[----:B---3--:R-:W-:Y:S01]  /*0510*/  NOP ;  /* 0x0000000000007918 */ /* 0x008fe20000000000 */
.L_x_439:
[----:B------:R-:W3:Y:S01]  /*0520*/  SHFL.IDX PT, R3, R2, RZ, 0x1f ;  /* 0x00001fff02037589 */ /* 0x000ee200000e0000 */
[----:B------:R-:W-:Y:S01]  /*0530*/  NOP ;  /* 0x0000000000007918 */ /* 0x000fe20000000000 */
[----:B---3--:R-:W-:-:S13]  /*0540*/  ISETP.NE.AND P0, PT, R3, RZ, PT ;  /* 0x000000ff0300720c */ /* 0x008fda0003f05270 */
        /* <DEDUP_REMOVED lines=13> */
[----:B------:R3:W0:Y:S02]  /*0620*/  SYNCS.EXCH.64 URZ, [UR6+0x2a888], UR4 ;  /* 0x02a88804063f75b2 */ /* 0x0006240008000100 */
[----:B---3--:R-:W-:Y:S01]  /*0630*/  NOP ;  /* 0x0000000000007918 */ /* 0x008fe20000000000 */
.L_x_440:
        /* <DEDUP_REMOVED lines=22> */
.L_x_441:
        /* <DEDUP_REMOVED lines=22> */
.L_x_442:
[----:B------:R-:W-:Y:S01]  /*0900*/  PLOP3.LUT P0, PT, PT, PT, UP0, 0x80, 0x0 ;  /* 0x000000000000781c */ /* 0x000fe20003f0f008 */
[----:B------:R-:W-:Y:S01]  /*0910*/  UMOV UR60, 0x1 ;  /* 0x00000001003c7882 */ /* 0x000fe20000000000 */
[----:B------:R-:W-:Y:S01]  /*0920*/  NOP ;  /* 0x0000000000007918 */ /* 0x000fe20000000000 */
[----:B------:R-:W-:Y:S01]  /*0930*/  USEL UR60, UR60, 0x2, !UP0 ;  /* 0x000000023c3c7887 */ /* 0x000fe2000c000000 */
[----:B------:R-:W-:Y:S01]  /*0940*/  BSSY B9, `(.L_x_443) ;  /* 0x0001feb000097945 */ /* 0x000fe20003800000 */
[----:B------:R-:W-:Y:S01]  /*0950*/  ULDC.64 UR56, c[0x0][0x208] ;  /* 0x0000820000387ab9 */ /* 0x000fe20000000a00 */
[----:B012-4-:R-:W-:Y:S07]  /*0960*/  BAR.SYNC.DEFER_BLOCKING 0x0 ;  /* 0x0000000000007b1d */ /* 0x017fee0000010000 */
[----:B------:R-:W-:Y:S05]  /*0970*/  @!P0 BRA `(.L_x_444) ;  /* 0x0000018c00548947 */ /* 0x000fea0003800000 */
.L_x_445:
[----:B------:R-:W-:-:S08]  /*0980*/  NOP ;  /* 0x0000000000007918 */ /* 0x000fd00000000000 */
[----:B------:R-:W0:Y:S02]  /*0990*/  USETMAXREG.TRY_ALLOC.CTAPOOL UP0, 0xe8 ;  /* 0x000000e8000079c8 */ /* 0x000e240008000600 */
[----:B0-----:R-:W-:-:S13]  /*09a0*/  PLOP3.LUT P0, PT, PT, PT, UP0, 0x80, 0x0 ;  /* 0x000000000000781c */ /* 0x001fda0003f0f008 */
[----:B------:R-:W-:Y:S05]  /*09b0*/  @!P0 BRA `(.L_x_445) ;  /* 0xfffffffc00f08947 */ /* 0x000fea000383ffff */
[----:B------:R-:W0:Y:S08]  /*09c0*/  S2UR UR4, SR_CgaCtaId ;  /* 0x00000000000479c3 */ /* 0x000e300000008800 */
[----:B------:R-:W-:Y:S06]  /*09d0*/  BAR.ARV 0x8, 0x180 ;  /* 0x0206000000007b1d */ /* 0x000fec0000002000 */
[----:B------:R-:W-:-:S02]  /*09e0*/  MOV R2, 0x400 ;  /* 0x0000040000027802 */ /* 0x000fc40000000f00 */
[----:B------:R-:W-:Y:S01]  /*09f0*/  BAR.SYNC.DEFER_BLOCKING 0x5, 0x180 ;  /* 0x0146000000007b1d */ /* 0x000fe20000010000 */
[----:B0-----:R-:W-:-:S05]  /*0a00*/  IMAD.U32 R183, RZ, RZ, UR4 ;  /* 0x00000004ffb77e24 */ /* 0x001fca000f8e00ff */
[----:B------:R-:W-:Y:S01]  /*0a10*/  ULDC UR4, c[0x0][0xc3c] ;  /* 0x00030f0000047ab9 */ /* 0x000fe20000000800 */
[----:B------:R-:W-:-:S05]  /*0a20*/  LEA R2, R183, R2, 0x18 ;  /* 0x00000002b7027211 */ /* 0x000fca00078ec0ff */
[----:B------:R-:W0:Y:S01]  /*0a30*/  LDS.128 R144, [R2+0x2a8d0] ;  /* 0x02a8d00002907984 */ /* 0x000e220000000c00 */
[----:B------:R-:W-:Y:S06]  /*0a40*/  BAR.ARV 0x4, 0x180 ;  /* 0x0106000000007b1d */ /* 0x000fec0000002000 */
[----:B0-----:R-:W-:-:S13]  /*0a50*/  ISETP.GE.AND P0, PT, R147, UR4, PT ;  /* 0x0000000493007c0c */ /* 0x001fda000bf06270 */
[----:B------:R-:W-:Y:S05]  /*0a60*/  @P0 BRA `(.L_x_446) ;  /* 0x000001fc00600947 */ /* 0x000fea0003800000 */
[----:B------:R-:W-:Y:S01]  /*0a70*/  VIADD R0, R0, 0xffffff80 ;  /* 0xffffff8000007836 */ /* 0x000fe20000000000 */
[----:B------:R-:W-:Y:S01]  /*0a80*/  R2UR UR59, R2 ;  /* 0x00000000023b72ca */ /* 0x000fe200000e0000 */
[----:B------:R-:W-:Y:S01]  /*0a90*/  IMAD.MOV.U32 R191, RZ, RZ, RZ ;  /* 0x000000ffffbf7224 */ /* 0x000fe200078e00ff */
[----:B------:R-:W-:Y:S01]  /*0aa0*/  ULOP3.LUT UR58, UR60, 0x1, URZ, 0xfc, !UPT ;  /* 0x000000013c3a7892 */ /* 0x000fe2000f8efc3f */
[----:B------:R-:W-:Y:S01]  /*0ab0*/  IMAD.MOV.U32 R167, RZ, RZ, RZ ;  /* 0x000000ffffa77224 */ /* 0x000fe200078e00ff */
[----:B------:R-:W-:Y:S01]  /*0ac0*/  SHF.R.S32.HI R3, RZ, 0x1f, R0 ;  /* 0x0000001fff037819 */ /* 0x000fe20000011400 */
[----:B------:R-:W-:Y:S02]  /*0ad0*/  IMAD.MOV.U32 R181, RZ, RZ, RZ ;  /* 0x000000ffffb57224 */ /* 0x000fe400078e00ff */
[----:B------:R-:W-:Y:S01]  /*0ae0*/  IMAD.MOV.U32 R174, RZ, RZ, RZ ;  /* 0x000000ffffae7224 */ /* 0x000fe200078e00ff */
[CC--:B------:R-:W-:Y:S02]  /*0af0*/  LEA.HI R5, R3.reuse, R0.reuse, RZ, 0x4 ;  /* 0x0000000003057211 */ /* 0x0c0fe400078f20ff */
[----:B------:R-:W-:-:S02]  /*0b00*/  LEA.HI R8, R3, R0, RZ, 0x2 ;  /* 0x0000000003087211 */ /* 0x000fc400078f10ff */
[----:B------:R-:W-:Y:S01]  /*0b10*/  SHF.R.S32.HI R6, RZ, 0x4, R5 ;  /* 0x00000004ff067819 */ /* 0x000fe20000011405 */
[----:B------:R-:W-:Y:S01]  /*0b20*/  UIADD3 UR59, UR59, 0xc400, URZ ;  /* 0x0000c4003b3b7890 */ /* 0x000fe2000fffe03f */
[----:B------:R-:W-:Y:S02]  /*0b30*/  LOP3.LUT R9, R8, 0xfffffffc, RZ, 0xc0, !PT ;  /* 0xfffffffc08097812 */ /* 0x000fe400078ec0ff */
[----:B------:R-:W-:Y:S02]  /*0b40*/  LEA.HI R7, R5, R6, RZ, 0x1 ;  /* 0x0000000605077211 */ /* 0x000fe400078f08ff */
[-C--:B------:R-:W-:Y:S01]  /*0b50*/  LEA.HI R4, R3, R0.reuse, RZ, 0x7 ;  /* 0x0000000003047211 */ /* 0x080fe200078f38ff */
[----:B------:R-:W-:Y:S01]  /*0b60*/  IMAD.IADD R214, R0, 0x1, -R9 ;  /* 0x0000000100d67824 */ /* 0x000fe200078e0a09 */
[----:B------:R-:W-:Y:S02]  /*0b70*/  LOP3.LUT R7, R7, 0x1ffffffe, RZ, 0xc0, !PT ;  /* 0x1ffffffe07077812 */ /* 0x000fe400078ec0ff */
[CC--:B------:R-:W-:Y:S01]  /*0b80*/  LEA.HI R217, R3.reuse, R0.reuse, RZ, 0x3 ;  /* 0x0000000003d97211 */ /* 0x0c0fe200078f18ff */
[----:B------:R-:W-:Y:S01]  /*0b90*/  IMAD.SHL.U32 R160, R214, 0x4, RZ ;  /* 0x00000004d6a07824 */ /* 0x000fe200078e00ff */
[----:B------:R-:W-:Y:S01]  /*0ba0*/  LOP3.LUT R11, R4, 0xffffff80, RZ, 0xc0, !PT ;  /* 0xffffff80040b7812 */ /* 0x000fe200078ec0ff */
[----:B------:R-:W-:Y:S01]  /*0bb0*/  IMAD.IADD R7, R6, 0x1, -R7 ;  /* 0x0000000106077824 */ /* 0x000fe200078e0a07 */
[----:B------:R-:W-:Y:S01]  /*0bc0*/  LEA.HI R6, R3, R0, RZ, 0x5 ;  /* 0x0000000003067211 */ /* 0x000fe200078f28ff */
[----:B------:R-:W-:Y:S01]  /*0bd0*/  VIADD R171, R160, 0x40 ;  /* 0x00000040a0ab7836 */ /* 0x000fe20000000000 */
[----:B------:R-:W-:Y:S01]  /*0be0*/  LOP3.LUT R5, R5, 0x3fffff0, RZ, 0xc0, !PT ;  /* 0x03fffff005057812 */ /* 0x000fe200078ec0ff */
[----:B------:R-:W-:Y:S01]  /*0bf0*/  IMAD.IADD R220, R0, 0x1, -R11 ;  /* 0x0000000100dc7824 */ /* 0x000fe200078e0a0b */
[----:B------:R-:W-:Y:S01]  /*0c00*/  LOP3.LUT R3, R217, 0xfffffff8, RZ, 0xc0, !PT ;  /* 0xfffffff8d9037812 */ /* 0x000fe200078ec0ff */
[----:B------:R-:W-:Y:S01]  /*0c10*/  VIADD R169, R160, 0x20 ;  /* 0x00000020a0a97836 */ /* 0x000fe20000000000 */
[----:B------:R-:W-:Y:S01]  /*0c20*/  SHF.R.S32.HI R6, RZ, 0x5, R6 ;  /* 0x00000005ff067819 */ /* 0x000fe20000011406 */
[C---:B------:R-:W-:Y:S01]  /*0c30*/  IMAD.IADD R5, R0.reuse, 0x1, -R5 ;  /* 0x0000000100057824 */ /* 0x040fe200078e0a05 */
[----:B------:R-:W-:Y:S01]  /*0c40*/  SHF.R.S32.HI R9, RZ, 0x1f, R220 ;  /* 0x0000001fff097819 */ /* 0x000fe200000114dc */
[----:B------:R-:W-:Y:S01]  /*0c50*/  IMAD.IADD R186, R0, 0x1, -R3 ;  /* 0x0000000100ba7824 */ /* 0x000fe200078e0a03 */
[--C-:B------:R-:W-:Y:S01]  /*0c60*/  SHF.R.S32.HI R166, RZ, 0x2, R8.reuse ;  /* 0x00000002ffa67819 */ /* 0x100fe20000011408 */
[----:B------:R-:W-:Y:S01]  /*0c70*/  IMAD.IADD R0, R160, 0x1, R171 ;  /* 0x00000001a0007824 */ /* 0x000fe200078e02ab */
[----:B------:R-:W-:Y:S01]  /*0c80*/  SHF.R.S32.HI R3, RZ, 0x1f, R8 ;  /* 0x0000001fff037819 */ /* 0x000fe20000011408 */
[----:B------:R-:W-:Y:S01]  /*0c90*/  IMAD R16, R6, 0x10, R5 ;  /* 0x0000001006107824 */ /* 0x000fe200078e0205 */
[----:B------:R-:W-:Y:S01]  /*0ca0*/  LEA.HI R10, R9, R220, RZ, 0x2 ;  /* 0x000000dc090a7211 */ /* 0x000fe200078f10ff */
[----:B------:R-:W-:Y:S01]  /*0cb0*/  IMAD.IADD R13, R160, 0x1, R169 ;  /* 0x00000001a00d7824 */ /* 0x000fe200078e02a9 */
[----:B------:R-:W-:Y:S01]  /*0cc0*/  LEA.HI R3, R3, R166, RZ, 0x3 ;  /* 0x000000a603037211 */ /* 0x000fe200078f18ff */
[----:B------:R-:W-:Y:S01]  /*0cd0*/  IMAD R15, R16, 0x8, R7 ;  /* 0x00000008100f7824 */ /* 0x000fe200078e0207 */
[----:B------:R-:W-:Y:S01]  /*0ce0*/  SHF.R.S32.HI R5, RZ, 0x1f, R0 ;  /* 0x0000001fff057819 */ /* 0x000fe20000011400 */
[----:B------:R-:W-:Y:S01]  /*0cf0*/  IMAD.SHL.U32 R179, R6, 0x200, RZ ;  /* 0x0000020006b37824 */ /* 0x000fe200078e00ff */
[----:B------:R-:W-:Y:S01]  /*0d00*/  IADD3 R18, R166, 0x40, RZ ;  /* 0x00000040a6127810 */ /* 0x000fe20007ffe0ff */
[----:B------:R-:W-:Y:S01]  /*0d10*/  IMAD.SHL.U32 R16, R214, 0x8, RZ ;  /* 0x00000008d6107824 */ /* 0x000fe200078e00ff */
[--C-:B------:R-:W-:Y:S01]  /*0d20*/  SHF.R.S32.HI R11, RZ, 0x2, R10.reuse ;  /* 0x00000002ff0b7819 */ /* 0x100fe2000001140a */
[----:B------:R-:W-:Y:S01]  /*0d30*/  IMAD.SHL.U32 R184, R186, 0x8, RZ ;  /* 0x00000008bab87824 */ /* 0x000fe200078e00ff */
[----:B------:R-:W-:Y:S01]  /*0d40*/  SHF.R.S32.HI R12, RZ, 0x1f, R10 ;  /* 0x0000001fff0c7819 */ /* 0x000fe2000001140a */
[----:B------:R-:W-:Y:S01]  /*0d50*/  IMAD.SHL.U32 R168, R18, 0x40, RZ ;  /* 0x0000004012a87824 */ /* 0x000fe200078e00ff */
[----:B------:R-:W-:Y:S01]  /*0d60*/  LOP3.LUT R3, R3, 0xfffffff8, RZ, 0xc0, !PT ;  /* 0xfffffff803037812 */ /* 0x000fe200078ec0ff */
[----:B------:R-:W-:Y:S01]  /*0d70*/  VIADD R185, R184, 0x40 ;  /* 0x00000040b8b97836 */ /* 0x000fe20000000000 */
[CC--:B------:R-:W-:Y:S01]  /*0d80*/  LEA.HI R164, R5.reuse, R0.reuse, RZ, 0x3 ;  /* 0x0000000005a47211 */ /* 0x0c0fe200078f18ff */
[----:B------:R-:W-:Y:S01]  /*0d90*/  VIADD R173, R160, 0x50 ;  /* 0x00000050a0ad7836 */ /* 0x000fe20000000000 */
[----:B------:R-:W-:Y:S01]  /*0da0*/  LEA.HI R5, R5, R0, RZ, 0x6 ;  /* 0x0000000005057211 */ /* 0x000fe200078f30ff */
[----:B------:R-:W-:Y:S01]  /*0db0*/  IMAD.IADD R219, R166, 0x1, -R3 ;  /* 0x00000001a6db7824 */ /* 0x000fe200078e0a03 */
[----:B------:R-:W-:Y:S01]  /*0dc0*/  SHF.R.S32.HI R0, RZ, 0x1f, R18 ;  /* 0x0000001fff007819 */ /* 0x000fe20000011412 */
[----:B------:R-:W-:Y:S01]  /*0dd0*/  IMAD.SHL.U32 R20, R173, 0x2, RZ ;  /* 0x00000002ad147824 */ /* 0x000fe200078e00ff */
[----:B------:R-:W-:Y:S01]  /*0de0*/  LEA.HI R12, R12, R11, RZ, 0x3 ;  /* 0x0000000b0c0c7211 */ /* 0x000fe200078f18ff */
[----:B------:R-:W-:Y:S01]  /*0df0*/  IMAD.SHL.U32 R177, R219, 0x40, RZ ;  /* 0x00000040dbb17824 */ /* 0x000fe200078e00ff */
[----:B------:R-:W-:Y:S01]  /*0e00*/  SHF.R.S32.HI R19, RZ, 0x7, R4 ;  /* 0x00000007ff137819 */ /* 0x000fe20000011404 */
[----:B------:R-:W-:Y:S01]  /*0e10*/  VIADD R170, R160, 0x10 ;  /* 0x00000010a0aa7836 */ /* 0x000fe20000000000 */
[----:B------:R-:W-:Y:S01]  /*0e20*/  LEA.HI R0, R0, R18, RZ, 0x3 ;  /* 0x0000001200007211 */ /* 0x000fe200078f18ff */
[----:B------:R-:W-:Y:S01]  /*0e30*/  VIADD R22, R16, 0x80 ;  /* 0x0000008010167836 */ /* 0x000fe20000000000 */
[----:B------:R-:W-:Y:S01]  /*0e40*/  SHF.R.S32.HI R14, RZ, 0x1f, R13 ;  /* 0x0000001fff0e7819 */ /* 0x000fe2000001140d */
[----:B------:R0:W-:Y:S01]  /*0e50*/  STL [R1+0x64], R19 ;  /* 0x0000641301007387 */ /* 0x0001e20000100800 */
[----:B------:R-:W-:Y:S01]  /*0e60*/  LOP3.LUT R12, R12, 0xfffffff8, RZ, 0xc0, !PT ;  /* 0xfffffff80c0c7812 */ /* 0x000fe200078ec0ff */
[----:B------:R-:W-:Y:S01]  /*0e70*/  IMAD.SHL.U32 R0, R0, 0x40, RZ ;  /* 0x0000004000007824 */ /* 0x000fe200078e00ff */
[----:B------:R-:W-:Y:S01]  /*0e80*/  LEA.HI R9, R9, R220, RZ, 0x5 ;  /* 0x000000dc09097211 */ /* 0x000fe200078f28ff */
[----:B------:R-:W-:Y:S01]  /*0e90*/  VIADD R23, R16, 0xa0 ;  /* 0x000000a010177836 */ /* 0x000fe20000000000 */
[----:B------:R-:W-:Y:S01]  /*0ea0*/  LEA.HI R4, R4, R19, RZ, 0x1 ;  /* 0x0000001304047211 */ /* 0x000fe200078f08ff */
[----:B------:R-:W-:Y:S01]  /*0eb0*/  IMAD.IADD R12, R11, 0x1, -R12 ;  /* 0x000000010b0c7824 */ /* 0x000fe200078e0a0c */
[-C--:B------:R-:W-:Y:S01]  /*0ec0*/  LEA.HI R163, R14, R13.reuse, RZ, 0x3 ;  /* 0x0000000d0ea37211 */ /* 0x080fe200078f18ff */
[----:B------:R-:W-:Y:S01]  /*0ed0*/  IMAD.MOV.U32 R18, RZ, RZ, RZ ;  /* 0x000000ffff127224 */ /* 0x000fe200078e00ff */
[----:B------:R-:W-:Y:S01]  /*0ee0*/  SHF.R.S32.HI R9, RZ, 0x5, R9 ;  /* 0x00000005ff097819 */ /* 0x000fe20000011409 */
[----:B------:R-:W-:Y:S01]  /*0ef0*/  IMAD.SHL.U32 R222, R170, 0x2, RZ ;  /* 0x00000002aade7824 */ /* 0x000fe200078e00ff */
[----:B------:R-:W-:Y:S01]  /*0f00*/  LOP3.LUT R4, R4, 0x3fffffe, RZ, 0xc0, !PT ;  /* 0x03fffffe04047812 */ /* 0x000fe200078ec0ff */
[----:B------:R-:W-:Y:S01]  /*0f10*/  IMAD.SHL.U32 R224, R169, 0x2, RZ ;  /* 0x00000002a9e07824 */ /* 0x000fe200078e00ff */
[----:B------:R-:W-:Y:S01]  /*0f20*/  LEA.HI R13, R14, R13, RZ, 0x6 ;  /* 0x0000000d0e0d7211 */ /* 0x000fe200078f30ff */
[----:B------:R-:W-:Y:S01]  /*0f30*/  IMAD R9, R9, 0x10, R12 ;  /* 0x0000001009097824 */ /* 0x000fe200078e020c */
[----:B------:R-:W-:Y:S01]  /*0f40*/  LOP3.LUT R177, R177, 0x1c0, RZ, 0xc0, !PT ;  /* 0x000001c0b1b17812 */ /* 0x000fe200078ec0ff */
[----:B------:R-:W-:Y:S01]  /*0f50*/  IMAD.IADD R4, R19, 0x1, -R4 ;  /* 0x0000000113047824 */ /* 0x000fe200078e0a04 */
[----:B------:R-:W-:Y:S01]  /*0f60*/  LOP3.LUT R180, R0, 0xfffffe00, RZ, 0xc0, !PT ;  /* 0xfffffe0000b47812 */ /* 0x000fe200078ec0ff */
[----:B------:R-:W-:Y:S01]  /*0f70*/  IMAD.SHL.U32 R0, R5, 0x80, RZ ;  /* 0x0000008005007824 */ /* 0x000fe200078e00ff */
[----:B------:R-:W-:Y:S01]  /*0f80*/  LOP3.LUT R168, R168, 0x1c0, RZ, 0xc0, !PT ;  /* 0x000001c0a8a87812 */ /* 0x000fe200078ec0ff */
[----:B------:R-:W-:Y:S01]  /*0f90*/  IMAD.SHL.U32 R13, R13, 0x80, RZ ;  /* 0x000000800d0d7824 */ /* 0x000fe200078e00ff */
[----:B------:R-:W-:Y:S01]  /*0fa0*/  SHF.R.U32.HI R178, RZ, 0x3, R177 ;  /* 0x00000003ffb27819 */ /* 0x000fe200000116b1 */
[----:B------:R-:W-:Y:S01]  /*0fb0*/  IMAD R9, R4, 0x40, R9 ;  /* 0x0000004004097824 */ /* 0x000fe200078e0209 */
[C---:B------:R-:W-:Y:S01]  /*0fc0*/  LOP3.LUT R5, R177.reuse, 0x38, R164, 0xf8, !PT ;  /* 0x00000038b1057812 */ /* 0x040fe200078ef8a4 */
[----:B0-----:R-:W-:Y:S01]  /*0fd0*/  VIADD R19, R16, 0x60 ;  /* 0x0000006010137836 */ /* 0x001fe20000000000 */
[--C-:B------:R-:W-:Y:S01]  /*0fe0*/  LOP3.LUT R3, R177, 0x38, R163.reuse, 0xf8, !PT ;  /* 0x00000038b1037812 */ /* 0x100fe200078ef8a3 */
[----:B------:R-:W-:Y:S01]  /*0ff0*/  IMAD.SHL.U32 R228, R171, 0x2, RZ ;  /* 0x00000002abe47824 */ /* 0x000fe200078e00ff */
[----:B------:R-:W-:Y:S01]  /*1000*/  SHF.R.U32.HI R11, RZ, 0x3, R168 ;  /* 0x00000003ff0b7819 */ /* 0x000fe200000116a8 */
[----:B------:R-:W-:Y:S01]  /*1010*/  STL [R1+0x68], R9 ;  /* 0x0000680901007387 */ /* 0x000fe20000100800 */
[----:B------:R-:W-:-:S02]  /*1020*/  LOP3.LUT R4, R168, 0x38, R163, 0xf8, !PT ;  /* 0x00000038a8047812 */ /* 0x000fc400078ef8a3 */
[----:B------:R-:W-:Y:S01]  /*1030*/  LOP3.LUT R7, R168, 0x38, R164, 0xf8, !PT ;  /* 0x00000038a8077812 */ /* 0x000fe200078ef8a4 */
[----:B------:R-:W-:Y:S01]  /*1040*/  STL [R1+0x3c], R20 ;  /* 0x00003c1401007387 */ /* 0x000fe20000100800 */
[----:B------:R-:W-:Y:S02]  /*1050*/  LOP3.LUT R6, R0, 0xffffe000, RZ, 0xc0, !PT ;  /* 0xffffe00000067812 */ /* 0x000fe400078ec0ff */
[-C--:B------:R-:W-:Y:S02]  /*1060*/  LOP3.LUT R5, R5, R178.reuse, RZ, 0x3c, !PT ;  /* 0x000000b205057212 */ /* 0x080fe400078e3cff */
[----:B------:R-:W-:Y:S02]  /*1070*/  LOP3.LUT R13, R13, 0xffffe000, RZ, 0xc0, !PT ;  /* 0xffffe0000d0d7812 */ /* 0x000fe400078ec0ff */
[----:B------:R-:W-:Y:S02]  /*1080*/  LOP3.LUT R0, R3, R178, RZ, 0x3c, !PT ;  /* 0x000000b203007212 */ /* 0x000fe400078e3cff */
[----:B------:R-:W-:-:S02]  /*1090*/  LOP3.LUT R3, R4, R11, RZ, 0x3c, !PT ;  /* 0x0000000b04037212 */ /* 0x000fc400078e3cff */
[----:B------:R-:W-:Y:S02]  /*10a0*/  LOP3.LUT R7, R7, R11, RZ, 0x3c, !PT ;  /* 0x0000000b07077212 */ /* 0x000fe400078e3cff */
[--C-:B------:R-:W-:Y:S02]  /*10b0*/  IADD3 R8, R5, R6, R179.reuse ;  /* 0x0000000605087210 */ /* 0x100fe40007ffe0b3 */
[-C--:B------:R-:W-:Y:S02]  /*10c0*/  IADD3 R4, R0, R13.reuse, R179 ;  /* 0x0000000d00047210 */ /* 0x080fe40007ffe0b3 */
[----:B------:R-:W-:Y:S02]  /*10d0*/  LOP3.LUT R5, R10, 0x7ffffffc, RZ, 0xc0, !PT ;  /* 0x7ffffffc0a057812 */ /* 0x000fe400078ec0ff */
[----:B------:R-:W-:Y:S02]  /*10e0*/  LEA.HI R0, R214, R214, RZ, 0x1 ;  /* 0x000000d6d6007211 */ /* 0x000fe400078f08ff */
[--C-:B------:R-:W-:Y:S01]  /*10f0*/  IADD3 R6, R7, R6, R180.reuse ;  /* 0x0000000607067210 */ /* 0x100fe20007ffe0b4 */
[----:B------:R-:W-:Y:S01]  /*1100*/  IMAD.IADD R5, R220, 0x1, -R5 ;  /* 0x00000001dc057824 */ /* 0x000fe200078e0a05 */
[----:B------:R-:W-:-:S02]  /*1110*/  IADD3 R13, R3, R13, R180 ;  /* 0x0000000d030d7210 */ /* 0x000fc40007ffe0b4 */
[----:B------:R-:W-:Y:S01]  /*1120*/  LOP3.LUT R7, R168, 0x38, R16, 0xf8, !PT ;  /* 0x00000038a8077812 */ /* 0x000fe200078ef810 */
[----:B------:R-:W-:Y:S01]  /*1130*/  IMAD.SHL.U32 R199, R5, 0x2, RZ ;  /* 0x0000000205c77824 */ /* 0x000fe200078e00ff */
[----:B------:R-:W-:Y:S02]  /*1140*/  LOP3.LUT R3, R0, 0x1ffffffe, RZ, 0xc0, !PT ;  /* 0x1ffffffe00037812 */ /* 0x000fe400078ec0ff */
[----:B------:R-:W-:Y:S01]  /*1150*/  SHF.R.S32.HI R0, RZ, 0x1f, R184 ;  /* 0x0000001fff007819 */ /* 0x000fe200000114b8 */
[C---:B------:R-:W-:Y:S01]  /*1160*/  VIADD R211, R199.reuse, 0x28 ;  /* 0x00000028c7d37836 */ /* 0x040fe20000000000 */
[----:B------:R-:W-:Y:S01]  /*1170*/  SHF.R.S32.HI R0, RZ, 0x1f, R169 ;  /* 0x0000001fff007819 */ /* 0x000fe200000114a9 */
[C---:B------:R-:W-:Y:S01]  /*1180*/  VIADD R208, R199.reuse, 0x40 ;  /* 0x00000040c7d07836 */ /* 0x040fe20000000000 */
[----:B------:R-:W-:Y:S01]  /*1190*/  LOP3.LUT R7, R180, R7, R11, 0xf6, !PT ;  /* 0x00000007b4077212 */ /* 0x000fe200078ef60b */
[----:B------:R-:W-:Y:S01]  /*11a0*/  VIADD R205, R199, 0x58 ;  /* 0x00000058c7cd7836 */ /* 0x000fe20000000000 */
[----:B------:R-:W-:Y:S01]  /*11b0*/  SHF.R.S32.HI R14, RZ, 0x1f, R185 ;  /* 0x0000001fff0e7819 */ /* 0x000fe200000114b9 */
[----:B------:R-:W-:Y:S01]  /*11c0*/  IMAD.SHL.U32 R14, R15, 0x8, RZ ;  /* 0x000000080f0e7824 */ /* 0x000fe200078e00ff */
[----:B------:R-:W-:Y:S01]  /*11d0*/  SHF.L.U64.HI R223, R169, 0x1, R0 ;  /* 0x00000001a9df7819 */ /* 0x000fe20000010200 */
[----:B------:R-:W-:Y:S01]  /*11e0*/  VIADD R202, R199, 0x70 ;  /* 0x00000070c7ca7836 */ /* 0x000fe20000000000 */
[----:B------:R-:W-:Y:S01]  /*11f0*/  LEA R0, R7, UR59, 0x1 ;  /* 0x0000003b07007c11 */ /* 0x000fe2000f8e08ff */
[C---:B------:R-:W-:Y:S01]  /*1200*/  VIADD R213, R199.reuse, 0x18 ;  /* 0x00000018c7d57836 */ /* 0x040fe20000000000 */
[----:B------:R-:W-:Y:S01]  /*1210*/  STL [R1+0x70], R14 ;  /* 0x0000700e01007387 */ /* 0x000fe20000100800 */
[C---:B------:R-:W-:Y:S01]  /*1220*/  IADD3 R210, R199.reuse, 0x30, RZ ;  /* 0x00000030c7d27810 */ /* 0x040fe20007ffe0ff */
[C---:B------:R-:W-:Y:S01]  /*1230*/  VIADD R207, R199.reuse, 0x48 ;  /* 0x00000048c7cf7836 */ /* 0x040fe20000000000 */
[----:B------:R-:W-:Y:S01]  /*1240*/  LEA R4, R4, UR59, 0x1 ;  /* 0x0000003b04047c11 */ /* 0x000fe2000f8e08ff */
[----:B------:R0:W-:Y:S01]  /*1250*/  STL [R1+0x50], R0 ;  /* 0x0000500001007387 */ /* 0x0001e20000100800 */
[C---:B------:R-:W-:Y:S01]  /*1260*/  VIADD R204, R199.reuse, 0x60 ;  /* 0x00000060c7cc7836 */ /* 0x040fe20000000000 */
[----:B------:R-:W-:Y:S01]  /*1270*/  SHF.R.S32.HI R5, RZ, 0x1f, R213 ;  /* 0x0000001fff057819 */ /* 0x000fe200000114d5 */
[C---:B------:R-:W-:Y:S01]  /*1280*/  VIADD R201, R199.reuse, 0x78 ;  /* 0x00000078c7c97836 */ /* 0x040fe20000000000 */
[----:B------:R-:W-:Y:S01]  /*1290*/  SHF.R.S32.HI R5, RZ, 0x1f, R210 ;  /* 0x0000001fff057819 */ /* 0x000fe200000114d2 */
[----:B------:R-:W-:Y:S01]  /*12a0*/  IMAD.IADD R3, R214, 0x1, -R3 ;  /* 0x00000001d6037824 */ /* 0x000fe200078e0a03 */
[----:B------:R-:W-:Y:S01]  /*12b0*/  SHF.R.S32.HI R5, RZ, 0x1f, R207 ;  /* 0x0000001fff057819 */ /* 0x000fe200000114cf */
[----:B------:R1:W-:Y:S01]  /*12c0*/  STL [R1+0x60], R4 ;  /* 0x0000600401007387 */ /* 0x0003e20000100800 */
[----:B------:R-:W-:Y:S01]  /*12d0*/  SHF.R.S32.HI R5, RZ, 0x1f, R204 ;  /* 0x0000001fff057819 */ /* 0x000fe200000114cc */
[C---:B------:R-:W-:Y:S01]  /*12e0*/  VIADD R212, R199.reuse, 0x20 ;  /* 0x00000020c7d47836 */ /* 0x040fe20000000000 */
[----:B0-----:R-:W-:Y:S01]  /*12f0*/  SHF.R.S32.HI R0, RZ, 0x1f, R211 ;  /* 0x0000001fff007819 */ /* 0x001fe200000114d3 */
[C---:B------:R-:W-:Y:S01]  /*1300*/  VIADD R209, R199.reuse, 0x38 ;  /* 0x00000038c7d17836 */ /* 0x040fe20000000000 */
[----:B------:R-:W-:Y:S01]  /*1310*/  SHF.R.S32.HI R0, RZ, 0x1f, R208 ;  /* 0x0000001fff007819 */ /* 0x000fe200000114d0 */
[C---:B------:R-:W-:Y:S01]  /*1320*/  VIADD R206, R199.reuse, 0x50 ;  /* 0x00000050c7ce7836 */ /* 0x040fe20000000000 */
[----:B------:R-:W-:Y:S01]  /*1330*/  SHF.R.S32.HI R0, RZ, 0x1f, R205 ;  /* 0x0000001fff007819 */ /* 0x000fe200000114cd */
[----:B------:R-:W-:Y:S01]  /*1340*/  VIADD R203, R199, 0x68 ;  /* 0x00000068c7cb7836 */ /* 0x000fe20000000000 */
[----:B------:R-:W-:-:S02]  /*1350*/  SHF.R.S32.HI R0, RZ, 0x1f, R202 ;  /* 0x0000001fff007819 */ /* 0x000fc400000114ca */
[----:B------:R-:W-:Y:S02]  /*1360*/  LEA R0, R13, UR59, 0x1 ;  /* 0x0000003b0d007c11 */ /* 0x000fe4000f8e08ff */
[----:B------:R-:W-:Y:S02]  /*1370*/  SHF.R.S32.HI R5, RZ, 0x1f, R201 ;  /* 0x0000001fff057819 */ /* 0x000fe400000114c9 */
[----:B------:R-:W-:Y:S01]  /*1380*/  LEA R5, R8, UR59, 0x1 ;  /* 0x0000003b08057c11 */ /* 0x000fe2000f8e08ff */
[----:B------:R0:W-:Y:S01]  /*1390*/  STL [R1+0x48], R0 ;  /* 0x0000480001007387 */ /* 0x0001e20000100800 */
[----:B-1----:R-:W-:Y:S02]  /*13a0*/  LEA R4, R6, UR59, 0x1 ;  /* 0x0000003b06047c11 */ /* 0x002fe4000f8e08ff */
[----:B------:R-:W-:Y:S01]  /*13b0*/  IADD3 R172, R160, 0x30, RZ ;  /* 0x00000030a0ac7810 */ /* 0x000fe20007ffe0ff */
[----:B------:R1:W-:Y:S01]  /*13c0*/  STL [R1+0x4c], R5 ;  /* 0x00004c0501007387 */ /* 0x0003e20000100800 */
[----:B------:R-:W-:-:S02]  /*13d0*/  SHF.R.S32.HI R221, RZ, 0x1f, R170 ;  /* 0x0000001fffdd7819 */ /* 0x000fc400000114aa */
[----:B------:R-:W-:Y:S01]  /*13e0*/  SHF.R.S32.HI R225, RZ, 0x1f, R172 ;  /* 0x0000001fffe17819 */ /* 0x000fe200000114ac */
[----:B------:R-:W-:Y:S01]  /*13f0*/  IMAD.SHL.U32 R226, R172, 0x2, RZ ;  /* 0x00000002ace27824 */ /* 0x000fe200078e00ff */
[----:B------:R-:W-:Y:S01]  /*1400*/  SHF.R.S32.HI R10, RZ, 0x1f, R171 ;  /* 0x0000001fff0a7819 */ /* 0x000fe200000114ab */
[----:B0-----:R-:W-:Y:S01]  /*1410*/  IMAD R0, R3, 0x8, R9 ;  /* 0x0000000803007824 */ /* 0x001fe200078e0209 */
[----:B------:R-:W-:Y:S02]  /*1420*/  SHF.R.S32.HI R12, RZ, 0x1f, R173 ;  /* 0x0000001fff0c7819 */ /* 0x000fe400000114ad */
[----:B------:R-:W-:Y:S02]  /*1430*/  SHF.R.S32.HI R7, RZ, 0x1f, R212 ;  /* 0x0000001fff077819 */ /* 0x000fe400000114d4 */
[----:B------:R1:W-:Y:S01]  /*1440*/  STL [R1+0x6c], R0 ;  /* 0x00006c0001007387 */ /* 0x0003e20000100800 */
[----:B------:R-:W-:Y:S02]  /*1450*/  SHF.R.S32.HI R7, RZ, 0x1f, R209 ;  /* 0x0000001fff077819 */ /* 0x000fe400000114d1 */
[----:B------:R-:W-:Y:S01]  /*1460*/  SHF.R.S32.HI R7, RZ, 0x1f, R206 ;  /* 0x0000001fff077819 */ /* 0x000fe200000114ce */
[----:B------:R1:W-:Y:S01]  /*1470*/  STL [R1+0x44], R4 ;  /* 0x0000440401007387 */ /* 0x0003e20000100800 */
[----:B------:R-:W-:-:S02]  /*1480*/  SHF.R.S32.HI R217, RZ, 0x3, R217 ;  /* 0x00000003ffd97819 */ /* 0x000fc400000114d9 */
[----:B------:R-:W-:Y:S02]  /*1490*/  SHF.R.S32.HI R17, RZ, 0x1f, R16 ;  /* 0x0000001fff117819 */ /* 0x000fe40000011410 */
[----:B------:R-:W-:Y:S02]  /*14a0*/  SHF.R.S32.HI R165, RZ, 0x1f, R19 ;  /* 0x0000001fffa57819 */ /* 0x000fe40000011413 */
[----:B------:R-:W-:Y:S02]  /*14b0*/  SHF.R.S32.HI R176, RZ, 0x1f, R22 ;  /* 0x0000001fffb07819 */ /* 0x000fe40000011416 */
[----:B------:R-:W-:Y:S02]  /*14c0*/  SHF.R.S32.HI R175, RZ, 0x1f, R23 ;  /* 0x0000001fffaf7819 */ /* 0x000fe40000011417 */
[----:B------:R-:W-:Y:S02]  /*14d0*/  SHF.L.U64.HI R221, R170, 0x1, R221 ;  /* 0x00000001aadd7819 */ /* 0x000fe400000102dd */
[----:B------:R-:W-:-:S02]  /*14e0*/  SHF.L.U64.HI R225, R172, 0x1, R225 ;  /* 0x00000001ace17819 */ /* 0x000fc400000102e1 */
[----:B------:R-:W-:Y:S02]  /*14f0*/  SHF.L.U64.HI R227, R171, 0x1, R10 ;  /* 0x00000001abe37819 */ /* 0x000fe4000001020a */
[----:B------:R-:W-:Y:S02]  /*1500*/  SHF.L.U64.HI R229, R173, 0x1, R12 ;  /* 0x00000001ade57819 */ /* 0x000fe4000001020c */
[----:B------:R-:W-:Y:S02]  /*1510*/  SHF.R.S32.HI R163, RZ, 0x3, R163 ;  /* 0x00000003ffa37819 */ /* 0x000fe400000114a3 */
[----:B------:R-:W-:Y:S02]  /*1520*/  SHF.R.S32.HI R164, RZ, 0x3, R164 ;  /* 0x00000003ffa47819 */ /* 0x000fe400000114a4 */
[----:B-1----:R-:W-:-:S07]  /*1530*/  SHF.R.S32.HI R7, RZ, 0x1f, R203 ;  /* 0x0000001fff077819 */ /* 0x002fce00000114cb */
.L_x_668:
[----:B0-----:R-:W0:Y:S01]  /*1540*/  LDC.64 R188, c[0x0][0xc88] ;  /* 0x00032200ffbc7b82 */ /* 0x001e220000000a00 */
[----:B------:R-:W-:Y:S01]  /*1550*/  ULDC.64 UR4, c[0x0][0xa28] ;  /* 0x00028a0000047ab9 */ /* 0x000fe20000000a00 */
[----:B------:R-:W-:Y:S01]  /*1560*/  ULDC.64 UR8, c[0x0][0xa18] ;  /* 0x0002860000087ab9 */ /* 0x000fe20000000a00 */
[----:B------:R-:W-:Y:S01]  /*1570*/  ULDC.64 UR6, c[0x0][0xa08] ;  /* 0x0002820000067ab9 */ /* 0x000fe20000000a00 */
[----:B0-----:R-:W-:-:S06]  /*1580*/  IMAD.WIDE R188, R147, 0x4, R188 ;  /* 0x0000000493bc7825 */ /* 0x001fcc00078e02bc */
[----:B------:R-:W2:Y:S01]  /*1590*/  LDG.E R188, desc[UR56][R188.64] ;  /* 0x00000038bcbc7981 */ /* 0x000ea2000c1e1900 */
[----:B------:R-:W-:Y:S01]  /*15a0*/  ISETP.NE.U32.AND P2, PT, RZ, UR4, PT ;  /* 0x00000004ff007c0c */ /* 0x000fe2000bf45070 */
[----:B------:R-:W-:Y:S01]  /*15b0*/  IMAD.MOV.U32 R11, RZ, RZ, RZ ;  /* 0x000000ffff0b7224 */ /* 0x000fe200078e00ff */
[----:B------:R-:W-:Y:S01]  /*15c0*/  ISETP.NE.U32.AND P1, PT, RZ, UR8, PT ;  /* 0x00000008ff007c0c */ /* 0x000fe2000bf25070 */
[----:B------:R-:W-:Y:S01]  /*15d0*/  IMAD.MOV.U32 R129, RZ, RZ, RZ ;  /* 0x000000ffff817224 */ /* 0x000fe200078e00ff */
[----:B------:R-:W-:Y:S02]  /*15e0*/  ISETP.NE.AND.EX P2, PT, RZ, UR5, PT, P2 ;  /* 0x00000005ff007c0c */ /* 0x000fe4000bf45320 */
[----:B------:R-:W-:Y:S02]  /*15f0*/  ISETP.NE.AND.EX P1, PT, RZ, UR9, PT, P1 ;  /* 0x00000009ff007c0c */ /* 0x000fe4000bf25310 */
[----:B------:R-:W-:-:S04]  /*1600*/  ISETP.NE.U32.AND P0, PT, RZ, UR6, PT ;  /* 0x00000006ff007c0c */ /* 0x000fc8000bf05070 */
[----:B------:R-:W-:Y:S02]  /*1610*/  ISETP.NE.AND.EX P0, PT, RZ, UR7, PT, P0 ;  /* 0x00000007ff007c0c */ /* 0x000fe4000bf05300 */
[----:B--2---:R-:W-:Y:S01]  /*1620*/  SHF.R.S32.HI R216, RZ, 0x1f, R188 ;  /* 0x0000001fffd87819 */ /* 0x004fe200000114bc */
[C---:B------:R-:W-:Y:S02]  /*1630*/  IMAD.SHL.U32 R189, R188.reuse, 0x4, RZ ;  /* 0x00000004bcbd7824 */ /* 0x040fe400078e00ff */
[C---:B---3--:R-:W-:Y:S02]  /*1640*/  @P2 LEA R6, P3, R188.reuse, UR4, 0x2 ;  /* 0x00000004bc062c11 */ /* 0x048fe4000f8610ff */
[C-C-:B------:R-:W-:Y:S02]  /*1650*/  SHF.L.U64.HI R190, R188.reuse, 0x2, R216.reuse ;  /* 0x00000002bcbe7819 */ /* 0x140fe400000102d8 */
[----:B------:R-:W-:Y:S01]  /*1660*/  @P2 LEA.HI.X R7, R188, UR5, R216, 0x2, P3 ;  /* 0x00000005bc072c11 */ /* 0x000fe200098f14d8 */
[----:B------:R-:W-:Y:S01]  /*1670*/  ULDC UR4, c[0x0][0x288] ;  /* 0x0000a20000047ab9 */ /* 0x000fe20000000800 */
[----:B-1----:R-:W-:-:S03]  /*1680*/  IADD3 R4, P4, R189, UR6, RZ ;  /* 0x00000006bd047c10 */ /* 0x002fc6000ff9e0ff */
[----:B------:R0:W5:Y:S01]  /*1690*/  @P2 LDG.E R11, desc[UR56][R6.64] ;  /* 0x00000038060b2981 */ /* 0x000162000c1e1900 */
[----:B------:R-:W-:Y:S01]  /*16a0*/  @P1 IADD3 R8, P2, R189, UR8, RZ ;  /* 0x00000008bd081c10 */ /* 0x000fe2000ff5e0ff */
[----:B------:R-:W-:Y:S01]  /*16b0*/  IMAD.U32 R143, RZ, RZ, UR4 ;  /* 0x00000004ff8f7e24 */ /* 0x000fe2000f8e00ff */
[C---:B------:R-:W-:Y:S01]  /*16c0*/  IADD3.X R5, R190.reuse, UR7, RZ, P4, !PT ;  /* 0x00000007be057c10 */ /* 0x040fe2000a7fe4ff */
[----:B------:R-:W-:Y:S01]  /*16d0*/  ULDC.64 UR4, c[0x0][0x418] ;  /* 0x0001060000047ab9 */ /* 0x000fe20000000a00 */
[----:B------:R-:W-:-:S03]  /*16e0*/  @P1 IADD3.X R9, R190, UR9, RZ, P2, !PT ;  /* 0x00000009be091c10 */ /* 0x000fc600097fe4ff */
[----:B------:R0:W5:Y:S01]  /*16f0*/  @P0 LDG.E R129, desc[UR56][R4.64] ;  /* 0x0000003804810981 */ /* 0x000162000c1e1900 */
[----:B------:R-:W-:Y:S01]  /*1700*/  UISETP.NE.U32.AND UP0, UPT, UR4, URZ, UPT ;  /* 0x0000003f0400728c */ /* 0x000fe2000bf05070 */
[C---:B----4-:R-:W-:Y:S01]  /*1710*/  LOP3.LUT R3, R146.reuse, 0xff000000, RZ, 0xc0, !PT ;  /* 0xff00000092037812 */ /* 0x050fe200078ec0ff */
[----:B------:R-:W-:Y:S01]  /*1720*/  ULDC.64 UR8, c[0x0][0xa20] ;  /* 0x0002880000087ab9 */ /* 0x000fe20000000a00 */
[----:B------:R0:W5:Y:S01]  /*1730*/  @P1 LDG.E R143, desc[UR56][R8.64] ;  /* 0x00000038088f1981 */ /* 0x000162000c1e1900 */
[----:B------:R-:W-:Y:S01]  /*1740*/  UISETP.NE.AND.EX UP0, UPT, UR5, URZ, UPT, UP0 ;  /* 0x0000003f0500728c */ /* 0x000fe2000bf05300 */
[----:B------:R-:W-:Y:S01]  /*1750*/  ULDC UR4, c[0x0][0x424] ;  /* 0x0001090000047ab9 */ /* 0x000fe20000000800 */
[----:B------:R-:W-:Y:S02]  /*1760*/  ISETP.NE.U32.AND P2, PT, RZ, UR8, PT ;  /* 0x00000008ff007c0c */ /* 0x000fe4000bf45070 */
[----:B------:R-:W-:Y:S01]  /*1770*/  USEL UR4, UR4, 0x1, UP0 ;  /* 0x0000000104047887 */ /* 0x000fe20008000000 */
[----:B------:R-:W-:Y:S01]  /*1780*/  ULDC UR5, c[0x0][0x2f0] ;  /* 0x0000bc0000057ab9 */ /* 0x000fe20000000800 */
[----:B------:R-:W-:-:S02]  /*1790*/  LOP3.LUT R0, R146, 0xff0000, RZ, 0xc0, !PT ;  /* 0x00ff000092007812 */ /* 0x000fc400078ec0ff */
[----:B------:R-:W-:Y:S01]  /*17a0*/  UIMAD UR4, UR4, UR5, URZ ;  /* 0x00000005040472a4 */ /* 0x000fe2000f8e023f */
[----:B------:R-:W-:Y:S02]  /*17b0*/  SHF.R.U32.HI R3, RZ, 0x8, R3 ;  /* 0x00000008ff037819 */ /* 0x000fe40000011603 */
[----:B------:R-:W-:Y:S01]  /*17c0*/  ISETP.NE.AND.EX P2, PT, RZ, UR9, PT, P2 ;  /* 0x00000009ff007c0c */ /* 0x000fe2000bf45320 */
[----:B------:R-:W-:Y:S01]  /*17d0*/  ULDC UR5, c[0x0][0x348] ;  /* 0x0000d20000057ab9 */ /* 0x000fe20000000800 */
[----:B------:R-:W-:Y:S01]  /*17e0*/  LEA.HI R187, R0, R3, RZ, 0x10 ;  /* 0x0000000300bb7211 */ /* 0x000fe200078f80ff */
[----:B------:R-:W-:Y:S01]  /*17f0*/  IMAD.MOV.U32 R192, RZ, RZ, R145 ;  /* 0x000000ffffc07224 */ /* 0x000fe200078e0091 */
[----:B------:R-:W-:Y:S01]  /*1800*/  LOP3.LUT R162, R146, 0xffff, RZ, 0xc0, !PT ;  /* 0x0000ffff92a27812 */ /* 0x000fe200078ec0ff */
[----:B0-----:R-:W-:Y:S08]  /*1810*/  @P1 BRA `(.L_x_447) ;  /* 0x0000000000241947 */ /* 0x001ff00003800000 */
[----:B------:R-:W-:Y:S02]  /*1820*/  ULDC.64 UR6, c[0x0][0xa00] ;  /* 0x0002800000067ab9 */ /* 0x000fe40000000a00 */
[----:B------:R-:W-:-:S04]  /*1830*/  ISETP.NE.U32.AND P1, PT, RZ, UR6, PT ;  /* 0x00000006ff007c0c */ /* 0x000fc8000bf25070 */
[----:B------:R-:W-:-:S13]  /*1840*/  ISETP.NE.AND.EX P1, PT, RZ, UR7, PT, P1 ;  /* 0x00000007ff007c0c */ /* 0x000fda000bf25310 */
[----:B------:R-:W-:Y:S05]  /*1850*/  @!P1 BRA `(.L_x_447) ;  /* 0x0000000000149947 */ /* 0x000fea0003800000 */
[----:B------:R-:W0:Y:S02]  /*1860*/  LDC.64 R6, c[0x0][0xa00] ;  /* 0x00028000ff067b82 */ /* 0x000e240000000a00 */
[----:B0-----:R-:W-:-:S05]  /*1870*/  IMAD.WIDE R6, R188, 0x4, R6 ;  /* 0x00000004bc067825 */ /* 0x001fca00078e0206 */
[----:B-----5:R-:W2:Y:S04]  /*1880*/  LDG.E R143, desc[UR56][R6.64] ;  /* 0x00000038068f7981 */ /* 0x020ea8000c1e1900 */
[----:B------:R-:W2:Y:S02]  /*1890*/  LDG.E R0, desc[UR56][R6.64+0x4] ;  /* 0x0000043806007981 */ /* 0x000ea4000c1e1900 */
[----:B--2---:R-:W-:-:S07]  /*18a0*/  IMAD.IADD R143, R0, 0x1, -R143 ;  /* 0x00000001008f7824 */ /* 0x004fce00078e0a8f */
.L_x_447:
[----:B------:R-:W-:Y:S01]  /*18b0*/  IMAD.U32 R25, RZ, RZ, UR5 ;  /* 0x00000005ff197e24 */ /* 0x000fe2000f8e00ff */
[----:B------:R-:W-:Y:S01]  /*18c0*/  MOV R26, UR4 ;  /* 0x00000004001a7c02 */ /* 0x000fe20008000f00 */
[----:B------:R-:W-:Y:S06]  /*18d0*/  @!P2 BRA `(.L_x_448) ;  /* 0x000000000010a947 */ /* 0x000fec0003800000 */
[----:B------:R-:W-:-:S04]  /*18e0*/  IADD3 R26, P0, R189, UR8, RZ ;  /* 0x00000008bd1a7c10 */ /* 0x000fc8000ff1e0ff */
[----:B------:R-:W-:-:S05]  /*18f0*/  IADD3.X R27, R190, UR9, RZ, P0, !PT ;  /* 0x00000009be1b7c10 */ /* 0x000fca00087fe4ff */
[----:B------:R0:W5:Y:S01]  /*1900*/  LDG.E R26, desc[UR56][R26.64] ;  /* 0x000000381a1a7981 */ /* 0x000162000c1e1900 */
[----:B------:R-:W-:Y:S05]  /*1910*/  BRA `(.L_x_449) ;  /* 0x0000000000107947 */ /* 0x000fea0003800000 */
.L_x_448:
[----:B------:R-:W-:Y:S05]  /*1920*/  @!P0 BRA `(.L_x_449) ;  /* 0x00000000000c8947 */ /* 0x000fea0003800000 */
[----:B------:R-:W2:Y:S04]  /*1930*/  LDG.E R3, desc[UR56][R4.64] ;  /* 0x0000003804037981 */ /* 0x000ea8000c1e1900 */
[----:B------:R-:W2:Y:S02]  /*1940*/  LDG.E R26, desc[UR56][R4.64+0x4] ;  /* 0x00000438041a7981 */ /* 0x000ea4000c1e1900 */
[----:B--2---:R-:W-:-:S07]  /*1950*/  IMAD.IADD R26, R26, 0x1, -R3 ;  /* 0x000000011a1a7824 */ /* 0x004fce00078e0a03 */
.L_x_449:
[----:B------:R-:W-:Y:S01]  /*1960*/  ULDC.64 UR4, c[0x0][0xa10] ;  /* 0x0002840000047ab9 */ /* 0x000fe20000000a00 */
[----:B0-----:R-:W2:Y:S01]  /*1970*/  LDL.LU R27, [R1+0x38] ;  /* 0x00003800011b7983 */ /* 0x001ea20000300800 */
[----:B------:R-:W-:-:S04]  /*1980*/  ISETP.NE.U32.AND P0, PT, RZ, UR4, PT ;  /* 0x00000004ff007c0c */ /* 0x000fc8000bf05070 */
[----:B------:R-:W-:Y:S01]  /*1990*/  ISETP.NE.AND.EX P0, PT, RZ, UR5, PT, P0 ;  /* 0x00000005ff007c0c */ /* 0x000fe2000bf05300 */
[----:B------:R-:W-:-:S12]  /*19a0*/  ULDC.64 UR4, c[0x0][0xa30] ;  /* 0x00028c0000047ab9 */ /* 0x000fd80000000a00 */
[----:B------:R-:W0:Y:S02]  /*19b0*/  @P0 LDC.64 R4, c[0x0][0xa10] ;  /* 0x00028400ff040b82 */ /* 0x000e240000000a00 */
[----:B0-----:R-:W-:-:S05]  /*19c0*/  @P0 IMAD.WIDE R4, R188, 0x4, R4 ;  /* 0x00000004bc040825 */ /* 0x001fca00078e0204 */
[----:B------:R-:W3:Y:S04]  /*19d0*/  @P0 LDG.E R0, desc[UR56][R4.64] ;  /* 0x0000003804000981 */ /* 0x000ee8000c1e1900 */
[----:B------:R-:W3:Y:S01]  /*19e0*/  @P0 LDG.E R3, desc[UR56][R4.64+0x4] ;  /* 0x0000043804030981 */ /* 0x000ee2000c1e1900 */
[----:B------:R-:W-:Y:S01]  /*19f0*/  ISETP.NE.U32.AND P1, PT, RZ, UR4, PT ;  /* 0x00000004ff007c0c */ /* 0x000fe2000bf25070 */
[----:B-----5:R-:W-:-:S03]  /*1a00*/  IMAD.MOV.U32 R141, RZ, RZ, R26 ;  /* 0x000000ffff8d7224 */ /* 0x020fc600078e001a */
[----:B------:R-:W-:-:S13]  /*1a10*/  ISETP.NE.AND.EX P1, PT, RZ, UR5, PT, P1 ;  /* 0x00000005ff007c0c */ /* 0x000fda000bf25310 */
[----:B------:R-:W-:-:S04]  /*1a20*/  @P1 IADD3 R6, P2, R189, UR4, RZ ;  /* 0x00000004bd061c10 */ /* 0x000fc8000ff5e0ff */
[----:B------:R-:W-:-:S05]  /*1a30*/  @P1 IADD3.X R7, R190, UR5, RZ, P2, !PT ;  /* 0x00000005be071c10 */ /* 0x000fca00097fe4ff */
[----:B------:R0:W5:Y:S01]  /*1a40*/  @P1 LDG.E R141, desc[UR56][R6.64] ;  /* 0x00000038068d1981 */ /* 0x000162000c1e1900 */
[----:B------:R-:W-:Y:S01]  /*1a50*/  IMAD.IADD R10, R26, 0x1, -R11 ;  /* 0x000000011a0a7824 */ /* 0x000fe200078e0a0b */
[----:B------:R-:W-:Y:S01]  /*1a60*/  BSSY B0, `(.L_x_450) ;  /* 0x000002c000007945 */ /* 0x000fe20003800000 */
[----:B------:R-:W-:Y:S02]  /*1a70*/  LOP3.LUT R200, R187, 0xff, RZ, 0xc0, !PT ;  /* 0x000000ffbbc87812 */ /* 0x000fe400078ec0ff */
[----:B------:R-:W-:Y:S02]  /*1a80*/  SHF.R.U32.HI R187, RZ, 0x10, R187 ;  /* 0x00000010ffbb7819 */ /* 0x000fe400000116bb */
[----:B--2---:R-:W-:Y:S01]  /*1a90*/  LOP3.LUT R27, R27, 0xfffffffb, RZ, 0xc0, !PT ;  /* 0xfffffffb1b1b7812 */ /* 0x004fe200078ec0ff */
[----:B---3--:R-:W-:-:S04]  /*1aa0*/  @P0 IMAD.IADD R25, R3, 0x1, -R0 ;  /* 0x0000000103190824 */ /* 0x008fc800078e0a00 */
[----:B------:R-:W-:-:S04]  /*1ab0*/  IMAD.IADD R215, R10, 0x1, R25 ;  /* 0x000000010ad77824 */ /* 0x000fc800078e0219 */
[C---:B------:R-:W-:Y:S01]  /*1ac0*/  VIADD R0, R215.reuse, 0x5f ;  /* 0x0000005fd7007836 */ /* 0x040fe20000000000 */
[----:B------:R-:W-:-:S03]  /*1ad0*/  ISETP.GE.AND P3, PT, R215, 0x1, PT ;  /* 0x00000001d700780c */ /* 0x000fc60003f66270 */
[----:B------:R-:W-:-:S05]  /*1ae0*/  IMAD.HI R0, R0, 0x2aaaaaab, RZ ;  /* 0x2aaaaaab00007827 */ /* 0x000fca00078e02ff */
[----:B------:R-:W-:-:S04]  /*1af0*/  SHF.R.U32.HI R3, RZ, 0x1f, R0 ;  /* 0x0000001fff037819 */ /* 0x000fc80000011600 */
[----:B------:R-:W-:Y:S01]  /*1b00*/  LEA.HI.SX32 R142, R0, R3, 0x1c ;  /* 0x00000003008e7211 */ /* 0x000fe200078fe2ff */
[----:B------:R-:W-:Y:S01]  /*1b10*/  IMAD.MOV.U32 R3, RZ, RZ, RZ ;  /* 0x000000ffff037224 */ /* 0x000fe200078e00ff */
[----:B------:R-:W-:-:S05]  /*1b20*/  @P3 LOP3.LUT R27, R27, 0x4, RZ, 0xfc, !PT ;  /* 0x000000041b1b3812 */ /* 0x000fca00078efcff */
[----:B------:R0:W-:Y:S01]  /*1b30*/  STL [R1+0x38], R27 ;  /* 0x0000381b01007387 */ /* 0x0001e20000100800 */
[----:B------:R-:W-:Y:S05]  /*1b40*/  @!P3 BRA `(.L_x_451) ;  /* 0x000000000074b947 */ /* 0x000fea0003800000 */
[----:B------:R-:W-:Y:S01]  /*1b50*/  ISETP.NE.AND P0, PT, R187, RZ, PT ;  /* 0x000000ffbb00720c */ /* 0x000fe20003f05270 */
[----:B------:R-:W-:-:S03]  /*1b60*/  ULDC UR4, c[0x0][0x9f0] ;  /* 0x00027c0000047ab9 */ /* 0x000fc60000000800 */
[----:B------:R-:W-:-:S04]  /*1b70*/  SEL R9, R187, UR4, P0 ;  /* 0x00000004bb097c07 */ /* 0x000fc80008000000 */
[-C--:B0-----:R-:W-:Y:S02]  /*1b80*/  IABS R6, R9.reuse ;  /* 0x0000000900067213 */ /* 0x081fe40000000000 */
[----:B------:R-:W-:Y:S02]  /*1b90*/  IADD3 R0, R142, -0x1, R9 ;  /* 0xffffffff8e007810 */ /* 0x000fe40007ffe009 */
[----:B------:R-:W0:Y:S01]  /*1ba0*/  I2F.RP R3, R6 ;  /* 0x0000000600037306 */ /* 0x000e220000209400 */
[-C--:B------:R-:W-:Y:S02]  /*1bb0*/  IABS R11, R9.reuse ;  /* 0x00000009000b7213 */ /* 0x080fe40000000000 */
[----:B------:R-:W-:Y:S02]  /*1bc0*/  IABS R8, R0 ;  /* 0x0000000000087213 */ /* 0x000fe40000000000 */
[----:B------:R-:W-:-:S04]  /*1bd0*/  LOP3.LUT R0, R0, R9, RZ, 0x3c, !PT ;  /* 0x0000000900007212 */ /* 0x000fc800078e3cff */
[----:B------:R-:W-:Y:S01]  /*1be0*/  ISETP.GE.AND P2, PT, R0, RZ, PT ;  /* 0x000000ff0000720c */ /* 0x000fe20003f46270 */
[----:B0-----:R-:W0:Y:S02]  /*1bf0*/  MUFU.RCP R3, R3 ;  /* 0x0000000300037308 */ /* 0x001e240000001000 */
[----:B0-----:R-:W-:Y:S02]  /*1c00*/  VIADD R4, R3, 0xffffffe ;  /* 0x0ffffffe03047836 */ /* 0x001fe40000000000 */
[----:B------:R-:W-:-:S04]  /*1c10*/  IMAD.MOV R3, RZ, RZ, -R11 ;  /* 0x000000ffff037224 */ /* 0x000fc800078e0a0b */
[----:B------:R0:W1:Y:S02]  /*1c20*/  F2I.FTZ.U32.TRUNC.NTZ R5, R4 ;  /* 0x0000000400057305 */ /* 0x000064000021f000 */
[----:B0-----:R-:W-:Y:S02]  /*1c30*/  IMAD.MOV.U32 R4, RZ, RZ, RZ ;  /* 0x000000ffff047224 */ /* 0x001fe400078e00ff */
[----:B-1----:R-:W-:-:S04]  /*1c40*/  IMAD.MOV R7, RZ, RZ, -R5 ;  /* 0x000000ffff077224 */ /* 0x002fc800078e0a05 */
[----:B------:R-:W-:-:S04]  /*1c50*/  IMAD R7, R7, R6, RZ ;  /* 0x0000000607077224 */ /* 0x000fc800078e02ff */
[----:B------:R-:W-:-:S06]  /*1c60*/  IMAD.HI.U32 R5, R5, R7, R4 ;  /* 0x0000000705057227 */ /* 0x000fcc00078e0004 */
[----:B------:R-:W-:-:S04]  /*1c70*/  IMAD.HI.U32 R5, R5, R8, RZ ;  /* 0x0000000805057227 */ /* 0x000fc800078e00ff */
[----:B------:R-:W-:-:S05]  /*1c80*/  IMAD R3, R5, R3, R8 ;  /* 0x0000000305037224 */ /* 0x000fca00078e0208 */
[----:B------:R-:W-:-:S13]  /*1c90*/  ISETP.GT.U32.AND P1, PT, R6, R3, PT ;  /* 0x000000030600720c */ /* 0x000fda0003f24070 */
[----:B------:R-:W-:Y:S02]  /*1ca0*/  @!P1 IMAD.IADD R3, R3, 0x1, -R6 ;  /* 0x0000000103039824 */ /* 0x000fe400078e0a06 */
[----:B------:R-:W-:Y:S01]  /*1cb0*/  @!P1 VIADD R5, R5, 0x1 ;  /* 0x0000000105059836 */ /* 0x000fe20000000000 */
[----:B------:R-:W-:Y:S02]  /*1cc0*/  ISETP.NE.AND P1, PT, R9, RZ, PT ;  /* 0x000000ff0900720c */ /* 0x000fe40003f25270 */
[----:B------:R-:W-:-:S13]  /*1cd0*/  ISETP.GE.U32.AND P0, PT, R3, R6, PT ;  /* 0x000000060300720c */ /* 0x000fda0003f06070 */
[----:B------:R-:W-:-:S04]  /*1ce0*/  @P0 VIADD R5, R5, 0x1 ;  /* 0x0000000105050836 */ /* 0x000fc80000000000 */
[----:B------:R-:W-:-:S04]  /*1cf0*/  IMAD.MOV.U32 R3, RZ, RZ, R5 ;  /* 0x000000ffff037224 */ /* 0x000fc800078e0005 */
[----:B------:R-:W-:Y:S01]  /*1d00*/  @!P2 IMAD.MOV R3, RZ, RZ, -R3 ;  /* 0x000000ffff03a224 */ /* 0x000fe200078e0a03 */
[----:B------:R-:W-:-:S07]  /*1d10*/  @!P1 LOP3.LUT R3, RZ, R9, RZ, 0x33, !PT ;  /* 0x00000009ff039212 */ /* 0x000fce00078e33ff */
.L_x_451:
[----:B------:R-:W-:Y:S05]  /*1d20*/  BSYNC B0 ;  /* 0x0000000000007941 */ /* 0x000fea0003800000 */
.L_x_450:
[----:B------:R-:W-:Y:S01]  /*1d30*/  IMAD R0, R200, R3, RZ ;  /* 0x00000003c8007224 */ /* 0x000fe200078e02ff */
[----:B------:R-:W-:-:S04]  /*1d40*/  PLOP3.LUT P2, PT, PT, PT, PT, 0x80, 0x0 ;  /* 0x000000000000781c */ /* 0x000fc80003f4f070 */
[C---:B------:R-:W-:Y:S01]  /*1d50*/  VIADDMNMX R3, R0.reuse, R3, R142, PT ;  /* 0x0000000300037246 */ /* 0x040fe2000380018e */
[----:B------:R-:W-:-:S04]  /*1d60*/  IMAD R0, R0, 0x60, -R10 ;  /* 0x0000006000007824 */ /* 0x000fc800078e0a0a */
[----:B------:R-:W-:Y:S01]  /*1d70*/  IMAD R4, R3, 0x60, -R10 ;  /* 0x0000006003047824 */ /* 0x000fe200078e0a0a */
[----:B------:R-:W-:-:S04]  /*1d80*/  VIMNMX R0, RZ, R0, !PT ;  /* 0x00000000ff007248 */ /* 0x000fc80007fe0100 */
[----:B------:R-:W-:Y:S01]  /*1d90*/  VIMNMX R3, R4, R25, PT ;  /* 0x0000001904037248 */ /* 0x000fe20003fe0100 */
[----:B------:R-:W-:-:S03]  /*1da0*/  IMAD.WIDE.U32 R126, R0, -0x55555555, RZ ;  /* 0xaaaaaaab007e7825 */ /* 0x000fc600078e00ff */
[----:B------:R-:W-:Y:S02]  /*1db0*/  ISETP.GT.AND P0, PT, R3, R0, PT ;  /* 0x000000000300720c */ /* 0x000fe40003f04270 */
[----:B------:R-:W-:-:S04]  /*1dc0*/  SHF.R.U32.HI R126, RZ, 0x6, R127 ;  /* 0x00000006ff7e7819 */ /* 0x000fc8000001167f */
[----:B------:R-:W-:-:S07]  /*1dd0*/  MOV R24, R126 ;  /* 0x0000007e00187202 */ /* 0x000fce0000000f00 */
[----:B------:R-:W-:-:S04]  /*1de0*/  @P0 VIADD R0, R3, 0x5f ;  /* 0x0000005f03000836 */ /* 0x000fc80000000000 */
[----:B------:R-:W-:-:S05]  /*1df0*/  @P0 IMAD.HI R0, R0, 0x2aaaaaab, RZ ;  /* 0x2aaaaaab00000827 */ /* 0x000fca00078e02ff */
[----:B------:R-:W-:-:S04]  /*1e00*/  @P0 SHF.R.U32.HI R3, RZ, 0x1f, R0 ;  /* 0x0000001fff030819 */ /* 0x000fc80000011600 */
[----:B------:R-:W-:-:S04]  /*1e10*/  @P0 LEA.HI.SX32 R24, R0, R3, 0x1c ;  /* 0x0000000300180211 */ /* 0x000fc800078fe2ff */
[----:B------:R-:W-:-:S13]  /*1e20*/  ISETP.GT.AND P0, PT, R24, R126, PT ;  /* 0x0000007e1800720c */ /* 0x000fda0003f04270 */
[----:B------:R-:W-:Y:S05]  /*1e30*/  @!P0 BRA `(.L_x_452) ;  /* 0x0000009400948947 */ /* 0x000fea0003800000 */
[----:B------:R-:W-:Y:S01]  /*1e40*/  VIADD R123, R2, 0x18400 ;  /* 0x00018400027b7836 */ /* 0x000fe20000000000 */
[----:B------:R-:W-:Y:S04]  /*1e50*/  BSSY B6, `(.L_x_453) ;  /* 0x0000013000067945 */ /* 0x000fe80003800000 */
[----:B------:R-:W-:-:S13]  /*1e60*/  LOP3.LUT P0, RZ, R123, 0x3ff, RZ, 0xc0, !PT ;  /* 0x000003ff7bff7812 */ /* 0x000fda000780c0ff */
[----:B------:R-:W-:Y:S05]  /*1e70*/  @!P0 BRA `(.L_x_454) ;  /* 0x0000000000408947 */ /* 0x000fea0003800000 */
[----:B------:R-:W-:Y:S01]  /*1e80*/  MOV R14, 0x0 ;  /* 0x00000000000e7802 */ /* 0x000fe20000000f00 */
[----:B------:R-:W-:Y:S01]  /*1e90*/  ULDC.64 UR4, c[0x4][0xf0] ;  /* 0x01003c0000047ab9 */ /* 0x000fe20000000a00 */
[----:B------:R-:W-:Y:S01]  /*1ea0*/  ULDC.64 UR6, c[0x4][0x90] ;  /* 0x0100240000067ab9 */ /* 0x000fe20000000a00 */
[----:B------:R-:W-:Y:S02]  /*1eb0*/  IMAD.U32 R4, RZ, RZ, UR4 ;  /* 0x00000004ff047e24 */ /* 0x000fe4000f8e00ff */
[----:B------:R-:W-:Y:S01]  /*1ec0*/  IMAD.U32 R5, RZ, RZ, UR5 ;  /* 0x00000005ff057e24 */ /* 0x000fe2000f8e00ff */
[----:B------:R-:W1:Y:S01]  /*1ed0*/  LDC.64 R14, c[0x4][R14] ;  /* 0x010000000e0e7b82 */ /* 0x000e620000000a00 */
[----:B------:R-:W-:Y:S01]  /*1ee0*/  ULDC.64 UR4, c[0x4][0xf8] ;  /* 0x01003e0000047ab9 */ /* 0x000fe20000000a00 */
[----:B------:R-:W-:Y:S02]  /*1ef0*/  IMAD.U32 R10, RZ, RZ, UR6 ;  /* 0x00000006ff0a7e24 */ /* 0x000fe4000f8e00ff */
[----:B0-----:R-:W-:-:S02]  /*1f00*/  IMAD.U32 R6, RZ, RZ, UR4 ;  /* 0x00000004ff067e24 */ /* 0x001fc4000f8e00ff */
[----:B------:R-:W-:Y:S02]  /*1f10*/  IMAD.U32 R7, RZ, RZ, UR5 ;  /* 0x00000005ff077e24 */ /* 0x000fe4000f8e00ff */
[----:B------:R-:W-:Y:S02]  /*1f20*/  IMAD.U32 R11, RZ, RZ, UR7 ;  /* 0x00000007ff0b7e24 */ /* 0x000fe4000f8e00ff */
[----:B------:R-:W-:Y:S02]  /*1f30*/  IMAD.MOV.U32 R8, RZ, RZ, 0x70 ;  /* 0x00000070ff087424 */ /* 0x000fe400078e00ff */
[----:B------:R-:W-:Y:S02]  /*1f40*/  IMAD.MOV.U32 R12, RZ, RZ, 0x1 ;  /* 0x00000001ff0c7424 */ /* 0x000fe400078e00ff */
[----:B------:R-:W-:-:S07]  /*1f50*/  IMAD.MOV.U32 R13, RZ, RZ, RZ ;  /* 0x000000ffff0d7224 */ /* 0x000fce00078e00ff */
[----:B------:R-:W-:-:S07]  /*1f60*/  LEPC R20, `(.L_x_454) ;  /* 0x000000001014794e */ /* 0x000fce0000000000 */
[----:B-1---5:R-:W-:Y:S05]  /*1f70*/  CALL.ABS.NOINC R14 ;  /* 0x000000000e007343 */ /* 0x022fea0003c00000 */
.L_x_454:
[----:B------:R-:W-:Y:S05]  /*1f80*/  BSYNC B6 ;  /* 0x0000000000067941 */ /* 0x000fea0003800000 */
.L_x_453:
[----:B------:R-:W-:Y:S01]  /*1f90*/  VIADD R122, R2, 0x400 ;  /* 0x00000400027a7836 */ /* 0x000fe20000000000 */
[----:B------:R-:W-:Y:S04]  /*1fa0*/  BSSY B6, `(.L_x_455) ;  /* 0x0000013000067945 */ /* 0x000fe80003800000 */
[----:B------:R-:W-:-:S13]  /*1fb0*/  LOP3.LUT P0, RZ, R122, 0x3ff, RZ, 0xc0, !PT ;  /* 0x000003ff7aff7812 */ /* 0x000fda000780c0ff */
[----:B------:R-:W-:Y:S05]  /*1fc0*/  @!P0 BRA `(.L_x_456) ;  /* 0x0000000000408947 */ /* 0x000fea0003800000 */
[----:B------:R-:W-:Y:S01]  /*1fd0*/  MOV R14, 0x0 ;  /* 0x00000000000e7802 */ /* 0x000fe20000000f00 */
[----:B------:R-:W-:Y:S01]  /*1fe0*/  ULDC.64 UR4, c[0x4][0xf0] ;  /* 0x01003c0000047ab9 */ /* 0x000fe20000000a00 */
[----:B------:R-:W-:Y:S01]  /*1ff0*/  ULDC.64 UR6, c[0x4][0xf8] ;  /* 0x01003e0000067ab9 */ /* 0x000fe20000000a00 */
[----:B------:R-:W-:Y:S01]  /*2000*/  IMAD.U32 R4, RZ, RZ, UR4 ;  /* 0x00000004ff047e24 */ /* 0x000fe2000f8e00ff */
[----:B------:R-:W-:Y:S01]  /*2010*/  MOV R8, 0x70 ;  /* 0x0000007000087802 */ /* 0x000fe20000000f00 */
[----:B------:R-:W-:Y:S01]  /*2020*/  IMAD.U32 R5, RZ, RZ, UR5 ;  /* 0x00000005ff057e24 */ /* 0x000fe2000f8e00ff */
[----:B------:R-:W1:Y:S01]  /*2030*/  LDC.64 R14, c[0x4][R14] ;  /* 0x010000000e0e7b82 */ /* 0x000e620000000a00 */
[----:B------:R-:W-:Y:S01]  /*2040*/  ULDC.64 UR4, c[0x4][0x80] ;  /* 0x0100200000047ab9 */ /* 0x000fe20000000a00 */
[----:B0-----:R-:W-:Y:S02]  /*2050*/  IMAD.U32 R6, RZ, RZ, UR6 ;  /* 0x00000006ff067e24 */ /* 0x001fe4000f8e00ff */
[----:B------:R-:W-:-:S02]  /*2060*/  IMAD.U32 R7, RZ, RZ, UR7 ;  /* 0x00000007ff077e24 */ /* 0x000fc4000f8e00ff */
[----:B------:R-:W-:Y:S02]  /*2070*/  IMAD.U32 R10, RZ, RZ, UR4 ;  /* 0x00000004ff0a7e24 */ /* 0x000fe4000f8e00ff */
[----:B------:R-:W-:Y:S02]  /*2080*/  IMAD.U32 R11, RZ, RZ, UR5 ;  /* 0x00000005ff0b7e24 */ /* 0x000fe4000f8e00ff */
[----:B------:R-:W-:Y:S02]  /*2090*/  IMAD.MOV.U32 R12, RZ, RZ, 0x1 ;  /* 0x00000001ff0c7424 */ /* 0x000fe400078e00ff */
[----:B------:R-:W-:-:S07]  /*20a0*/  IMAD.MOV.U32 R13, RZ, RZ, RZ ;  /* 0x000000ffff0d7224 */ /* 0x000fce00078e00ff */
[----:B------:R-:W-:-:S07]  /*20b0*/  LEPC R20, `(.L_x_456) ;  /* 0x000000001014794e */ /* 0x000fce0000000000 */
[----:B-1---5:R-:W-:Y:S05]  /*20c0*/  CALL.ABS.NOINC R14 ;  /* 0x000000000e007343 */ /* 0x022fea0003c00000 */
.L_x_456:
[----:B------:R-:W-:Y:S05]  /*20d0*/  BSYNC B6 ;  /* 0x0000000000067941 */ /* 0x000fea0003800000 */
.L_x_455:
[----:B------:R-:W-:Y:S01]  /*20e0*/  ULDC.64 UR4, c[0x0][0x9f8] ;  /* 0x00027e0000047ab9 */ /* 0x000fe20000000a00 */
[----:B------:R-:W-:Y:S01]  /*20f0*/  IMAD.MOV.U32 R102, RZ, RZ, R188 ;  /* 0x000000ffff667224 */ /* 0x000fe200078e00bc */
[----:B------:R-:W-:Y:S01]  /*2100*/  ISETP.NE.U32.AND P0, PT, RZ, UR4, PT ;  /* 0x00000004ff007c0c */ /* 0x000fe2000bf05070 */
[----:B------:R-:W-:Y:S01]  /*2110*/  VIADD R0, R16, 0x20 ;  /* 0x0000002010007836 */ /* 0x000fe20000000000 */
[----:B------:R-:W1:Y:S01]  /*2120*/  LDC.64 R94, c[0x0][0x3f8] ;  /* 0x0000fe00ff5e7b82 */ /* 0x000e620000000a00 */
[----:B------:R-:W-:Y:S01]  /*2130*/  IMAD.MOV.U32 R20, RZ, RZ, R27 ;  /* 0x000000ffff147224 */ /* 0x000fe200078e001b */
[----:B------:R-:W-:-:S06]  /*2140*/  ISETP.NE.AND.EX P0, PT, RZ, UR5, PT, P0 ;  /* 0x00000005ff007c0c */ /* 0x000fcc000bf05300 */
[----:B------:R-:W2:Y:S07]  /*2150*/  LDC R125, c[0x0][0x3f4] ;  /* 0x0000fd00ff7d7b82 */ /* 0x000eae0000000800 */
[----:B------:R-:W-:Y:S01]  /*2160*/  @P0 IADD3 R4, P1, R189, UR4, RZ ;  /* 0x00000004bd040c10 */ /* 0x000fe2000ff3e0ff */
[----:B------:R-:W-:Y:S01]  /*2170*/  ULDC UR4, c[0x0][0x2f4] ;  /* 0x0000bd0000047ab9 */ /* 0x000fe20000000800 */
[----:B------:R-:W3:Y:S02]  /*2180*/  LDC.64 R88, c[0x0][0x408] ;  /* 0x00010200ff587b82 */ /* 0x000ee40000000a00 */
[----:B------:R-:W-:Y:S01]  /*2190*/  @P0 IADD3.X R5, R190, UR5, RZ, P1, !PT ;  /* 0x00000005be050c10 */ /* 0x000fe20008ffe4ff */
[----:B------:R-:W-:-:S04]  /*21a0*/  ULDC UR5, c[0x0][0x320] ;  /* 0x0000c80000057ab9 */ /* 0x000fc80000000800 */
[----:B------:R4:W2:Y:S01]  /*21b0*/  @P0 LDG.E R102, desc[UR56][R4.64] ;  /* 0x0000003804660981 */ /* 0x0008a2000c1e1900 */
[----:B------:R-:W-:Y:S01]  /*21c0*/  ISETP.GE.AND P1, PT, R0, UR4, PT ;  /* 0x0000000400007c0c */ /* 0x000fe2000bf26270 */
[----:B-1----:R-:W-:Y:S01]  /*21d0*/  IMAD.WIDE.U32 R96, R166, R94, R16 ;  /* 0x0000005ea6607225 */ /* 0x002fe200078e0010 */
[----:B------:R-:W-:Y:S01]  /*21e0*/  ISETP.GE.AND P0, PT, R16, UR4, PT ;  /* 0x0000000410007c0c */ /* 0x000fe2000bf06270 */
[----:B------:R-:W1:Y:S01]  /*21f0*/  S2R R218, SR_TID.X ;  /* 0x0000000000da7919 */ /* 0x000e620000002100 */
[----:B0-----:R-:W-:Y:S01]  /*2200*/  SEL R6, RZ, 0xffffffff, P1 ;  /* 0xffffffffff067807 */ /* 0x001fe20000800000 */
[----:B------:R-:W-:Y:S01]  /*2210*/  IMAD.MOV.U32 R127, RZ, RZ, 0x20 ;  /* 0x00000020ff7f7424 */ /* 0x000fe200078e00ff */
[----:B------:R-:W-:Y:S01]  /*2220*/  SEL R3, RZ, 0x1, P0 ;  /* 0x00000001ff037807 */ /* 0x000fe20000000000 */
[----:B------:R-:W-:Y:S01]  /*2230*/  IMAD.SHL.U32 R108, R94, 0x40, RZ ;  /* 0x000000405e6c7824 */ /* 0x000fe200078e00ff */
[----:B------:R-:W-:Y:S01]  /*2240*/  ISETP.GE.AND P0, PT, R0, UR5, PT ;  /* 0x0000000500007c0c */ /* 0x000fe2000bf06270 */
[----:B------:R-:W-:Y:S01]  /*2250*/  IMAD.SHL.U32 R6, R6, 0x2, RZ ;  /* 0x0000000206067824 */ /* 0x000fe200078e00ff */
[----:B------:R-:W-:Y:S01]  /*2260*/  ISETP.GE.AND P1, PT, R19, UR4, PT ;  /* 0x0000000413007c0c */ /* 0x000fe2000bf26270 */
[----:B------:R-:W-:Y:S01]  /*2270*/  IMAD.IADD R129, R129, 0x1, R26 ;  /* 0x0000000181817824 */ /* 0x000fe200078e021a */
[----:B----4-:R-:W-:Y:S01]  /*2280*/  SEL R4, RZ, 0xffffffff, P0 ;  /* 0xffffffffff047807 */ /* 0x010fe20000000000 */
[--C-:B------:R-:W-:Y:S01]  /*2290*/  IMAD R114, R214, 0x40, R166.reuse ;  /* 0x00000040d6727824 */ /* 0x100fe200078e02a6 */
[----:B------:R-:W-:Y:S01]  /*22a0*/  LOP3.LUT R6, R6, 0x2, R3, 0xe2, !PT ;  /* 0x0000000206067812 */ /* 0x000fe200078ee203 */
[----:B------:R-:W-:Y:S01]  /*22b0*/  VIADD R3, R16, 0x40 ;  /* 0x0000004010037836 */ /* 0x000fe20000000000 */
[----:B------:R-:W-:Y:S01]  /*22c0*/  SHF.R.S32.HI R11, RZ, 0x1f, R166 ;  /* 0x0000001fff0b7819 */ /* 0x000fe200000114a6 */
[----:B------:R-:W-:Y:S01]  /*22d0*/  IMAD.SHL.U32 R8, R4, 0x2, RZ ;  /* 0x0000000204087824 */ /* 0x000fe200078e00ff */
[----:B------:R-:W-:Y:S01]  /*22e0*/  SEL R4, RZ, 0x8, P1 ;  /* 0x00000008ff047807 */ /* 0x000fe20000800000 */
[----:B---3--:R-:W-:Y:S01]  /*22f0*/  IMAD.WIDE.U32 R90, R166, R88, R16 ;  /* 0x00000058a65a7225 */ /* 0x008fe200078e0010 */
[----:B------:R-:W-:-:S02]  /*2300*/  ISETP.GE.AND P0, PT, R3, UR4, PT ;  /* 0x0000000403007c0c */ /* 0x000fc4000bf06270 */
[----:B------:R-:W-:Y:S01]  /*2310*/  ISETP.GE.AND P2, PT, R16, UR5, PT ;  /* 0x0000000510007c0c */ /* 0x000fe2000bf46270 */
[----:B------:R-:W-:Y:S01]  /*2320*/  IMAD R131, R89, 0x60, RZ ;  /* 0x0000006059837824 */ /* 0x000fe200078e02ff */
[----:B------:R-:W-:Y:S01]  /*2330*/  SEL R5, RZ, 0x4, P0 ;  /* 0x00000004ff057807 */ /* 0x000fe20000000000 */
[----:B------:R-:W-:Y:S01]  /*2340*/  IMAD.SHL.U32 R110, R88, 0x40, RZ ;  /* 0x00000040586e7824 */ /* 0x000fe200078e00ff */
[--C-:B------:R-:W-:Y:S02]  /*2350*/  SHF.R.S32.HI R161, RZ, 0x1f, R160.reuse ;  /* 0x0000001fffa17819 */ /* 0x100fe400000114a0 */
[----:B------:R-:W-:Y:S01]  /*2360*/  LOP3.LUT R4, R4, R6, R5, 0xfe, !PT ;  /* 0x0000000604047212 */ /* 0x000fe200078efe05 */
[-C--:B------:R-:W-:Y:S01]  /*2370*/  IMAD R5, R11, R94.reuse, RZ ;  /* 0x0000005e0b057224 */ /* 0x080fe200078e02ff */
[----:B------:R-:W-:Y:S01]  /*2380*/  SEL R7, RZ, 0x1, P2 ;  /* 0x00000001ff077807 */ /* 0x000fe20001000000 */
[----:B------:R-:W-:Y:S01]  /*2390*/  IMAD.WIDE.U32 R98, R166, R94, R160 ;  /* 0x0000005ea6627225 */ /* 0x000fe200078e00a0 */
[----:B------:R-:W-:-:S02]  /*23a0*/  ISETP.GE.AND P0, PT, R22, UR4, PT ;  /* 0x0000000416007c0c */ /* 0x000fc4000bf06270 */
[----:B------:R-:W-:Y:S01]  /*23b0*/  ISETP.GE.AND P1, PT, R3, UR5, PT ;  /* 0x0000000503007c0c */ /* 0x000fe2000bf26270 */
[----:B------:R-:W-:Y:S01]  /*23c0*/  IMAD R5, R166, R95, R5 ;  /* 0x0000005fa6057224 */ /* 0x000fe200078e0205 */
[----:B------:R-:W-:Y:S01]  /*23d0*/  LOP3.LUT R7, R8, 0x2, R7, 0xe2, !PT ;  /* 0x0000000208077812 */ /* 0x000fe200078ee207 */
[-C--:B------:R-:W-:Y:S01]  /*23e0*/  IMAD R11, R11, R88.reuse, RZ ;  /* 0x000000580b0b7224 */ /* 0x080fe200078e02ff */
[----:B------:R-:W-:Y:S01]  /*23f0*/  SEL R9, RZ, 0x10, P0 ;  /* 0x00000010ff097807 */ /* 0x000fe20000000000 */
[----:B------:R-:W-:Y:S01]  /*2400*/  IMAD.IADD R99, R99, 0x1, R5 ;  /* 0x0000000163637824 */ /* 0x000fe200078e0205 */
[----:B------:R-:W-:Y:S01]  /*2410*/  SEL R6, RZ, 0x4, P1 ;  /* 0x00000004ff067807 */ /* 0x000fe20000800000 */
[----:B------:R-:W-:Y:S01]  /*2420*/  IMAD.IADD R97, R5, 0x1, R97 ;  /* 0x0000000105617824 */ /* 0x000fe200078e0261 */
[----:B--2---:R-:W-:Y:S01]  /*2430*/  ISETP.GE.AND P0, PT, R16, R125, PT ;  /* 0x0000007d1000720c */ /* 0x004fe20003f06270 */
[----:B------:R-:W-:Y:S01]  /*2440*/  IMAD R13, R166, R89, R11 ;  /* 0x00000059a60d7224 */ /* 0x000fe200078e020b */
[----:B------:R-:W-:Y:S01]  /*2450*/  ISETP.GE.AND P1, PT, R0, R125, PT ;  /* 0x0000007d0000720c */ /* 0x000fe20003f26270 */
[----:B------:R-:W-:Y:S01]  /*2460*/  IMAD.WIDE.U32 R92, R166, R88, R160 ;  /* 0x00000058a65c7225 */ /* 0x000fe200078e00a0 */
[----:B------:R-:W-:-:S02]  /*2470*/  LOP3.LUT R5, R7, R6, RZ, 0xfc, !PT ;  /* 0x0000000607057212 */ /* 0x000fc400078efcff */
[----:B------:R-:W-:Y:S01]  /*2480*/  ISETP.GE.AND P3, PT, R3, R125, PT ;  /* 0x0000007d0300720c */ /* 0x000fe20003f66270 */
[----:B------:R-:W-:Y:S01]  /*2490*/  IMAD.IADD R93, R93, 0x1, R13 ;  /* 0x000000015d5d7824 */ /* 0x000fe200078e020d */
[----:B------:R-:W-:Y:S01]  /*24a0*/  SEL R7, R125, RZ, P0 ;  /* 0x000000ff7d077207 */ /* 0x000fe20000000000 */
[----:B------:R-:W-:Y:S01]  /*24b0*/  IMAD.IADD R91, R13, 0x1, R91 ;  /* 0x000000010d5b7824 */ /* 0x000fe200078e025b */
[----:B------:R-:W-:Y:S01]  /*24c0*/  SEL R11, R125, RZ, P1 ;  /* 0x000000ff7d0b7207 */ /* 0x000fe20000800000 */
[-C--:B-----5:R-:W-:Y:S01]  /*24d0*/  IMAD.WIDE.U32 R98, R141, R94.reuse, R98 ;  /* 0x0000005e8d627225 */ /* 0x0a0fe200078e0062 */
[----:B------:R-:W-:Y:S02]  /*24e0*/  LOP3.LUT R9, R4, R9, RZ, 0xfc, !PT ;  /* 0x0000000904097212 */ /* 0x000fe400078efcff */
[----:B------:R-:W-:Y:S01]  /*24f0*/  SEL R4, R125, RZ, P3 ;  /* 0x000000ff7d047207 */ /* 0x000fe20001800000 */
[----:B------:R-:W-:Y:S01]  /*2500*/  IMAD.IADD R7, R16, 0x1, R7 ;  /* 0x0000000110077824 */ /* 0x000fe200078e0207 */
[----:B------:R-:W-:Y:S01]  /*2510*/  LOP3.LUT R20, R20, 0xfffffffe, RZ, 0xc0, !PT ;  /* 0xfffffffe14147812 */ /* 0x000fe200078ec0ff */
[----:B------:R-:W-:Y:S01]  /*2520*/  IMAD.IADD R11, R0, 0x1, R11 ;  /* 0x00000001000b7824 */ /* 0x000fe200078e020b */
[----:B------:R-:W-:Y:S01]  /*2530*/  ISETP.GE.AND P2, PT, R23, UR4, PT ;  /* 0x0000000417007c0c */ /* 0x000fe2000bf46270 */
[----:B------:R-:W-:Y:S01]  /*2540*/  IMAD.IADD R12, R3, 0x1, R4 ;  /* 0x00000001030c7824 */ /* 0x000fe200078e0204 */
[----:B------:R-:W-:Y:S01]  /*2550*/  SHF.R.S32.HI R4, RZ, 0x1f, R7 ;  /* 0x0000001fff047819 */ /* 0x000fe20000011407 */
[----:B------:R-:W-:Y:S01]  /*2560*/  IMAD.WIDE.U32 R96, R141, R94, R96 ;  /* 0x0000005e8d607225 */ /* 0x000fe200078e0060 */
[----:B------:R-:W-:-:S02]  /*2570*/  SHF.R.S32.HI R6, RZ, 0x1f, R11 ;  /* 0x0000001fff067819 */ /* 0x000fc4000001140b */
[CC--:B------:R-:W-:Y:S01]  /*2580*/  LEA.HI R8, R4.reuse, R7.reuse, RZ, 0x3 ;  /* 0x0000000704087211 */ /* 0x0c0fe200078f18ff */
[CC--:B------:R-:W-:Y:S01]  /*2590*/  IMAD.WIDE.U32 R92, R141.reuse, R88.reuse, R92 ;  /* 0x000000588d5c7225 */ /* 0x0c0fe200078e005c */
[----:B------:R-:W-:Y:S02]  /*25a0*/  LEA.HI R4, R4, R7, RZ, 0x6 ;  /* 0x0000000704047211 */ /* 0x000fe400078f30ff */
[----:B------:R-:W-:Y:S01]  /*25b0*/  @P3 LOP3.LUT R20, R20, 0x1, RZ, 0xfc, !PT ;  /* 0x0000000114143812 */ /* 0x000fe200078efcff */
[----:B------:R-:W-:Y:S01]  /*25c0*/  IMAD.WIDE.U32 R90, R141, R88, R90 ;  /* 0x000000588d5a7225 */ /* 0x000fe200078e005a */
[CC--:B------:R-:W-:Y:S02]  /*25d0*/  LEA.HI R7, R6.reuse, R11.reuse, RZ, 0x6 ;  /* 0x0000000b06077211 */ /* 0x0c0fe400078f30ff */
[----:B------:R-:W-:Y:S01]  /*25e0*/  LEA.HI R11, R6, R11, RZ, 0x3 ;  /* 0x0000000b060b7211 */ /* 0x000fe200078f18ff */
[----:B------:R0:W-:Y:S01]  /*25f0*/  STL [R1+0x38], R20 ;  /* 0x0000381401007387 */ /* 0x0001e20000100800 */
[----:B------:R-:W-:Y:S01]  /*2600*/  SHF.R.S32.HI R4, RZ, 0x6, R4 ;  /* 0x00000006ff047819 */ /* 0x000fe20000011404 */
[----:B------:R-:W-:Y:S01]  /*2610*/  IMAD.SHL.U32 R125, R125, 0x2, RZ ;  /* 0x000000027d7d7824 */ /* 0x000fe200078e00ff */
[----:B------:R-:W-:-:S02]  /*2620*/  SHF.R.S32.HI R6, RZ, 0x6, R7 ;  /* 0x00000006ff067819 */ /* 0x000fc40000011407 */
[C---:B------:R-:W-:Y:S01]  /*2630*/  LOP3.LUT R13, R177.reuse, 0x38, R11, 0xf8, !PT ;  /* 0x00000038b10d7812 */ /* 0x040fe200078ef80b */
[C-C-:B------:R-:W-:Y:S01]  /*2640*/  IMAD R140, R4.reuse, 0x1800, R179.reuse ;  /* 0x00001800048c7824 */ /* 0x140fe200078e02b3 */
[----:B------:R-:W-:Y:S01]  /*2650*/  LOP3.LUT R7, R177, 0x38, R8, 0xf8, !PT ;  /* 0x00000038b1077812 */ /* 0x000fe200078ef808 */
[----:B------:R-:W-:Y:S01]  /*2660*/  IMAD R138, R4, 0x1800, R180 ;  /* 0x00001800048a7824 */ /* 0x000fe200078e02b4 */
[----:B------:R-:W-:Y:S01]  /*2670*/  LOP3.LUT R10, R168, 0x38, R8, 0xf8, !PT ;  /* 0x00000038a80a7812 */ /* 0x000fe200078ef808 */
[C---:B------:R-:W-:Y:S01]  /*2680*/  IMAD R139, R6.reuse, 0x1800, R179 ;  /* 0x00001800068b7824 */ /* 0x040fe200078e02b3 */
[----:B0-----:R-:W-:Y:S01]  /*2690*/  SHF.R.U32.HI R20, RZ, 0x3, R168 ;  /* 0x00000003ff147819 */ /* 0x001fe200000116a8 */
[----:B------:R-:W-:Y:S01]  /*26a0*/  IMAD R134, R6, 0x1800, R180 ;  /* 0x0000180006867824 */ /* 0x000fe200078e02b4 */
[----:B------:R-:W-:Y:S02]  /*26b0*/  SHF.R.S32.HI R21, RZ, 0x1f, R12 ;  /* 0x0000001fff157819 */ /* 0x000fe4000001140c */
[----:B------:R-:W-:-:S02]  /*26c0*/  LOP3.LUT R4, R13, R178, RZ, 0x3c, !PT ;  /* 0x000000b20d047212 */ /* 0x000fc400078e3cff */
[----:B------:R-:W-:Y:S02]  /*26d0*/  LOP3.LUT R7, R7, R178, RZ, 0x3c, !PT ;  /* 0x000000b207077212 */ /* 0x000fe400078e3cff */
[----:B------:R-:W-:Y:S01]  /*26e0*/  LOP3.LUT R15, R10, R20, RZ, 0x3c, !PT ;  /* 0x000000140a0f7212 */ /* 0x000fe200078e3cff */
[----:B------:R-:W-:Y:S01]  /*26f0*/  IMAD.IADD R139, R139, 0x1, R4 ;  /* 0x000000018b8b7824 */ /* 0x000fe200078e0204 */
[CC--:B------:R-:W-:Y:S01]  /*2700*/  LEA.HI R14, R21.reuse, R12.reuse, RZ, 0x3 ;  /* 0x0000000c150e7211 */ /* 0x0c0fe200078f18ff */
[----:B------:R-:W-:Y:S01]  /*2710*/  IMAD.IADD R140, R140, 0x1, R7 ;  /* 0x000000018c8c7824 */ /* 0x000fe200078e0207 */
[----:B------:R-:W-:Y:S02]  /*2720*/  LEA.HI R12, R21, R12, RZ, 0x6 ;  /* 0x0000000c150c7211 */ /* 0x000fe400078f30ff */
[----:B------:R-:W-:Y:S02]  /*2730*/  IADD3 R138, R138, R15, RZ ;  /* 0x0000000f8a8a7210 */ /* 0x000fe40007ffe0ff */
[----:B------:R-:W-:-:S02]  /*2740*/  SHF.R.S32.HI R15, RZ, 0x1f, R141 ;  /* 0x0000001fff0f7819 */ /* 0x000fc4000001148d */
[----:B------:R-:W-:Y:S02]  /*2750*/  LOP3.LUT R4, R168, 0x38, R11, 0xf8, !PT ;  /* 0x00000038a8047812 */ /* 0x000fe400078ef80b */
[----:B------:R-:W-:Y:S02]  /*2760*/  SHF.R.S32.HI R12, RZ, 0x6, R12 ;  /* 0x00000006ff0c7819 */ /* 0x000fe4000001140c */
[--C-:B------:R-:W-:Y:S02]  /*2770*/  LOP3.LUT R7, R177, 0x38, R14.reuse, 0xf8, !PT ;  /* 0x00000038b1077812 */ /* 0x100fe400078ef80e */
[----:B------:R-:W-:Y:S01]  /*2780*/  LOP3.LUT R13, R4, R20, RZ, 0x3c, !PT ;  /* 0x00000014040d7212 */ /* 0x000fe200078e3cff */
[----:B------:R-:W-:Y:S01]  /*2790*/  IMAD R4, R15, R94, RZ ;  /* 0x0000005e0f047224 */ /* 0x000fe200078e02ff */
[----:B------:R-:W-:Y:S01]  /*27a0*/  LOP3.LUT R10, R168, 0x38, R14, 0xf8, !PT ;  /* 0x00000038a80a7812 */ /* 0x000fe200078ef80e */
[----:B------:R-:W-:Y:S01]  /*27b0*/  IMAD R136, R12, 0x1800, R179 ;  /* 0x000018000c887824 */ /* 0x000fe200078e02b3 */
[----:B------:R-:W-:Y:S01]  /*27c0*/  LOP3.LUT R7, R7, R178, RZ, 0x3c, !PT ;  /* 0x000000b207077212 */ /* 0x000fe200078e3cff */
[----:B------:R-:W-:Y:S01]  /*27d0*/  IMAD R27, R141, R95, R4 ;  /* 0x0000005f8d1b7224 */ /* 0x000fe200078e0204 */
[----:B------:R-:W-:Y:S01]  /*27e0*/  LOP3.LUT R10, R10, R20, RZ, 0x3c, !PT ;  /* 0x000000140a0a7212 */ /* 0x000fe200078e3cff */
[----:B------:R-:W-:Y:S01]  /*27f0*/  IMAD R133, R12, 0x1800, R180 ;  /* 0x000018000c857824 */ /* 0x000fe200078e02b4 */
[----:B------:R-:W-:Y:S01]  /*2800*/  ISETP.GE.AND P3, PT, R19, UR5, PT ;  /* 0x0000000513007c0c */ /* 0x000fe2000bf66270 */
[----:B------:R-:W-:Y:S01]  /*2810*/  IMAD.IADD R136, R136, 0x1, R7 ;  /* 0x0000000188887824 */ /* 0x000fe200078e0207 */
[----:B------:R-:W-:Y:S01]  /*2820*/  LOP3.LUT R7, R177, 0x18, R16, 0xf8, !PT ;  /* 0x00000018b1077812 */ /* 0x000fe200078ef810 */
[----:B------:R-:W-:Y:S01]  /*2830*/  IMAD R4, R15, R88, RZ ;  /* 0x000000580f047224 */ /* 0x000fe200078e02ff */
[----:B------:R-:W-:Y:S01]  /*2840*/  SEL R6, RZ, 0x8, P3 ;  /* 0x00000008ff067807 */ /* 0x000fe20001800000 */
[----:B------:R-:W-:Y:S01]  /*2850*/  IMAD.IADD R133, R133, 0x1, R10 ;  /* 0x0000000185857824 */ /* 0x000fe200078e020a */
[----:B------:R-:W-:Y:S01]  /*2860*/  LOP3.LUT P4, RZ, R219, 0x4, RZ, 0xc0, !PT ;  /* 0x00000004dbff7812 */ /* 0x000fe2000788c0ff */
[----:B------:R-:W-:Y:S01]  /*2870*/  IMAD R103, R141, R89, R4 ;  /* 0x000000598d677224 */ /* 0x000fe200078e0204 */
[----:B------:R-:W-:Y:S01]  /*2880*/  LOP3.LUT R4, R7, R178, RZ, 0x3c, !PT ;  /* 0x000000b207047212 */ /* 0x000fe200078e3cff */
[----:B------:R-:W-:Y:S01]  /*2890*/  IMAD.IADD R134, R134, 0x1, R13 ;  /* 0x0000000186867824 */ /* 0x000fe200078e020d */
[----:B------:R-:W-:Y:S01]  /*28a0*/  SEL R10, RZ, 0x20, P2 ;  /* 0x00000020ff0a7807 */ /* 0x000fe20001000000 */
[----:B------:R-:W-:Y:S01]  /*28b0*/  IMAD R13, R95, 0x60, RZ ;  /* 0x000000605f0d7824 */ /* 0x000fe200078e02ff */
[----:B------:R-:W-:Y:S01]  /*28c0*/  LOP3.LUT R21, R5, R6, RZ, 0xfc, !PT ;  /* 0x0000000605157212 */ /* 0x000fe200078efcff */
[----:B------:R-:W-:Y:S01]  /*28d0*/  IMAD.IADD R4, R179, 0x1, R4 ;  /* 0x00000001b3047824 */ /* 0x000fe200078e0204 */
[C---:B------:R-:W-:Y:S01]  /*28e0*/  SHF.L.U64.HI R107, R94.reuse, 0x6, R95 ;  /* 0x000000065e6b7819 */ /* 0x040fe2000001025f */
[----:B------:R-:W-:Y:S01]  /*28f0*/  IMAD.WIDE.U32 R94, R94, 0x60, RZ ;  /* 0x000000605e5e7825 */ /* 0x000fe200078e00ff */
[----:B------:R-:W-:-:S02]  /*2900*/  SHF.L.U64.HI R109, R88, 0x6, R89 ;  /* 0x00000006586d7819 */ /* 0x000fc40000010259 */
[----:B------:R-:W-:Y:S01]  /*2910*/  SEL R127, R127, 0xffffffe0, !P4 ;  /* 0xffffffe07f7f7807 */ /* 0x000fe20006000000 */
[----:B------:R-:W-:Y:S01]  /*2920*/  IMAD.WIDE.U32 R88, R88, 0x60, RZ ;  /* 0x0000006058587825 */ /* 0x000fe200078e00ff */
[----:B------:R-:W-:Y:S02]  /*2930*/  SHF.R.S32.HI R121, RZ, 0x3, R8 ;  /* 0x00000003ff797819 */ /* 0x000fe40000011408 */
[----:B------:R-:W-:Y:S01]  /*2940*/  LOP3.LUT R6, R8, 0xfffffff8, RZ, 0xc0, !PT ;  /* 0xfffffff808067812 */ /* 0x000fe200078ec0ff */
[----:B------:R-:W-:Y:S01]  /*2950*/  IMAD.IADD R106, R99, 0x1, R27 ;  /* 0x00000001636a7824 */ /* 0x000fe200078e021b */
[----:B------:R-:W-:Y:S01]  /*2960*/  LOP3.LUT R87, R9, R10, RZ, 0xfc, !PT ;  /* 0x0000000a09577212 */ /* 0x000fe200078efcff */
[----:B------:R-:W-:Y:S01]  /*2970*/  IMAD.IADD R104, R27, 0x1, R97 ;  /* 0x000000011b687824 */ /* 0x000fe200078e0261 */
[----:B------:R-:W-:Y:S01]  /*2980*/  LOP3.LUT R7, R11, 0xfffffff8, RZ, 0xc0, !PT ;  /* 0xfffffff80b077812 */ /* 0x000fe200078ec0ff */
        /* <DEDUP_REMOVED lines=9> */
[----:B------:R-:W-:-:S02]  /*2a20*/  LOP3.LUT R27, R87, 0x4, RZ, 0xc0, !PT ;  /* 0x00000004571b7812 */ /* 0x000fc400078ec0ff */
[C---:B------:R-:W-:Y:S02]  /*2a30*/  LOP3.LUT R101, R87.reuse, 0x8, RZ, 0xc0, !PT ;  /* 0x0000000857657812 */ /* 0x040fe400078ec0ff */
[----:B------:R-:W-:Y:S02]  /*2a40*/  LOP3.LUT R100, R87, 0x10, RZ, 0xc0, !PT ;  /* 0x0000001057647812 */ /* 0x000fe400078ec0ff */
[----:B-1----:R-:W-:Y:S02]  /*2a50*/  LEA.HI R218, R218, 0x8, RZ, 0x19 ;  /* 0x00000008dada7811 */ /* 0x002fe400078fc8ff */
[----:B------:R-:W-:Y:S02]  /*2a60*/  LOP3.LUT R5, R5, 0x1, RZ, 0xc0, !PT ;  /* 0x0000000105057812 */ /* 0x000fe400078ec0ff */
[----:B------:R-:W-:Y:S02]  /*2a70*/  SHF.R.S32.HI R120, RZ, 0x3, R11 ;  /* 0x00000003ff787819 */ /* 0x000fe4000001140b */
[----:B------:R-:W-:-:S02]  /*2a80*/  SHF.R.S32.HI R119, RZ, 0x3, R14 ;  /* 0x00000003ff777819 */ /* 0x000fc4000001140e */
[----:B------:R-:W-:Y:S02]  /*2a90*/  LOP3.LUT R9, R9, 0x1, RZ, 0xc0, !PT ;  /* 0x0000000109097812 */ /* 0x000fe400078ec0ff */
[----:B------:R-:W-:Y:S02]  /*2aa0*/  LOP3.LUT R21, R21, 0x8, RZ, 0xc0, !PT ;  /* 0x0000000815157812 */ /* 0x000fe400078ec0ff */
[----:B------:R-:W-:Y:S02]  /*2ab0*/  SHF.R.S32.HI R113, RZ, 0x1f, R6 ;  /* 0x0000001fff717819 */ /* 0x000fe40000011406 */
[----:B------:R-:W-:Y:S02]  /*2ac0*/  SHF.R.S32.HI R112, RZ, 0x1f, R7 ;  /* 0x0000001fff707819 */ /* 0x000fe40000011407 */
[----:B------:R-:W-:Y:S02]  /*2ad0*/  SHF.R.S32.HI R111, RZ, 0x1f, R8 ;  /* 0x0000001fff6f7819 */ /* 0x000fe40000011408 */
[----:B------:R-:W-:-:S02]  /*2ae0*/  LOP3.LUT R87, R87, 0x20, RZ, 0xc0, !PT ;  /* 0x0000002057577812 */ /* 0x000fc400078ec0ff */
[----:B------:R-:W-:-:S07]  /*2af0*/  SHF.R.S32.HI R128, RZ, 0x1f, R102 ;  /* 0x0000001fff807819 */ /* 0x000fce0000011466 */
.L_x_562:
[----:B---3--:R-:W2:Y:S01]  /*2b00*/  LDL.LU R31, [R1+0x38] ;  /* 0x00003800011f7983 */ /* 0x008ea20000300800 */
[----:B------:R-:W0:Y:S01]  /*2b10*/  LDC R81, c[0x0][0x430] ;  /* 0x00010c00ff517b82 */ /* 0x000e220000000800 */
[----:B------:R-:W-:Y:S01]  /*2b20*/  IADD3 R24, R24, -0x1, RZ ;  /* 0xffffffff18187810 */ /* 0x000fe20007ffe0ff */
[----:B------:R-:W-:-:S04]  /*2b30*/  IMAD.MOV.U32 R80, RZ, RZ, RZ ;  /* 0x000000ffff507224 */ /* 0x000fc800078e00ff */
[----:B------:R-:W-:Y:S02]  /*2b40*/  IMAD R12, R24, 0x60, R114 ;  /* 0x00000060180c7824 */ /* 0x000fe400078e0272 */
[----:B------:R-:W1:Y:S02]  /*2b50*/  LDC R124, c[0x0][0x3f4] ;  /* 0x0000fd00ff7c7b82 */ /* 0x000e640000000800 */
[----:B------:R-:W-:Y:S01]  /*2b60*/  IMAD.IADD R32, R129, 0x1, R12 ;  /* 0x0000000181207824 */ /* 0x000fe200078e020c */
[----:B------:R-:W-:-:S03]  /*2b70*/  ISETP.GE.AND P2, PT, R12, R25, PT ;  /* 0x000000190c00720c */ /* 0x000fc60003f46270 */
[----:B------:R-:W-:Y:S01]  /*2b80*/  IMAD.MOV.U32 R28, RZ, RZ, R32 ;  /* 0x000000ffff1c7224 */ /* 0x000fe200078e0020 */
[----:B------:R-:W-:Y:S02]  /*2b90*/  ISETP.GT.OR P2, PT, R114, 0x5f, P2 ;  /* 0x0000005f7200780c */ /* 0x000fe40001744670 */
[----:B0-----:R-:W-:-:S11]  /*2ba0*/  ISETP.NE.AND P3, PT, R81, 0x1, PT ;  /* 0x000000015100780c */ /* 0x001fd60003f65270 */
[----:B------:R-:W0:Y:S08]  /*2bb0*/  @!P2 LDC.64 R14, c[0x0][0x428] ;  /* 0x00010a00ff0eab82 */ /* 0x000e300000000a00 */
[----:B------:R-:W3:Y:S08]  /*2bc0*/  @!P2 LDC.64 R12, c[0x0][0x418] ;  /* 0x00010600ff0cab82 */ /* 0x000ef00000000a00 */
[----:B------:R-:W4:Y:S08]  /*2bd0*/  @P3 LDC R11, c[0x0][0x434] ;  /* 0x00010d00ff0b3b82 */ /* 0x000f300000000800 */
[----:B------:R-:W1:Y:S01]  /*2be0*/  @P3 LDC R30, c[0x0][0x438] ;  /* 0x00010e00ff1e3b82 */ /* 0x000e620000000800 */
[----:B----4-:R-:W-:-:S05]  /*2bf0*/  @P3 IMAD.HI.U32 R11, R32, R11, RZ ;  /* 0x0000000b200b3227 */ /* 0x010fca00078e00ff */
[----:B-1----:R-:W-:Y:S01]  /*2c00*/  @P3 SHF.R.U32.HI R28, RZ, R30, R11 ;  /* 0x0000001eff1c3219 */ /* 0x002fe2000001160b */
[----:B0-----:R-:W-:-:S03]  /*2c10*/  @!P2 IMAD R11, R128, R14, RZ ;  /* 0x0000000e800ba224 */ /* 0x001fc600078e02ff */
[--C-:B------:R-:W-:Y:S01]  /*2c20*/  @!P2 SHF.R.S32.HI R29, RZ, 0x1f, R28.reuse ;  /* 0x0000001fff1da819 */ /* 0x100fe2000001141c */
[C---:B------:R-:W-:Y:S02]  /*2c30*/  @!P2 IMAD R11, R102.reuse, R15, R11 ;  /* 0x0000000f660ba224 */ /* 0x040fe400078e020b */
[----:B------:R-:W-:-:S04]  /*2c40*/  @!P2 IMAD.WIDE.U32 R14, R102, R14, R28 ;  /* 0x0000000e660ea225 */ /* 0x000fc800078e001c */
[----:B------:R-:W-:Y:S01]  /*2c50*/  @!P2 IMAD.IADD R11, R15, 0x1, R11 ;  /* 0x000000010f0ba824 */ /* 0x000fe200078e020b */
[----:B---3--:R-:W-:-:S04]  /*2c60*/  @!P2 LEA R12, P3, R14, R12, 0x2 ;  /* 0x0000000c0e0ca211 */ /* 0x008fc800078610ff */
[----:B------:R-:W-:Y:S02]  /*2c70*/  @!P2 LEA.HI.X R13, R14, R13, R11, 0x2, P3 ;  /* 0x0000000d0e0da211 */ /* 0x000fe400018f140b */
[----:B------:R-:W-:-:S03]  /*2c80*/  ISETP.GT.AND P3, PT, R24, R126, PT ;  /* 0x0000007e1800720c */ /* 0x000fc60003f64270 */
[----:B------:R0:W5:Y:S01]  /*2c90*/  @!P2 LDG.E R80, desc[UR56][R12.64] ;  /* 0x000000380c50a981 */ /* 0x000162000c1e1900 */
[----:B------:R-:W-:Y:S01]  /*2ca0*/  ISETP.GE.AND P2, PT, R124, 0x1, PT ;  /* 0x000000017c00780c */ /* 0x000fe20003f46270 */
[----:B------:R-:W-:Y:S01]  /*2cb0*/  IMAD.MOV R14, RZ, RZ, -R28 ;  /* 0x000000ffff0e7224 */ /* 0x000fe200078e0a1c */
[----:B------:R-:W-:Y:S05]  /*2cc0*/  YIELD ;  /* 0x0000000000007946 */ /* 0x000fea0003800000 */
[----:B------:R-:W-:Y:S01]  /*2cd0*/  IMAD R81, R81, R14, R32 ;  /* 0x0000000e51517224 */ /* 0x000fe200078e0220 */
[----:B------:R-:W-:Y:S01]  /*2ce0*/  BSSY B0, `(.L_x_457) ;  /* 0x0000808000007945 */ /* 0x000fe20003800000 */
[----:B------:R-:W-:-:S02]  /*2cf0*/  IMAD R14, R18, 0x4800, R4 ;  /* 0x00004800120e7824 */ /* 0x000fc400078e0204 */
[----:B------:R-:W-:Y:S02]  /*2d00*/  IMAD R28, R18, 0x4800, R132 ;  /* 0x00004800121c7824 */ /* 0x000fe400078e0284 */
[--C-:B------:R-:W-:Y:S02]  /*2d10*/  IMAD R29, R14, 0x2, R123.reuse ;  /* 0x000000020e1d7824 */ /* 0x100fe400078e027b */
[----:B------:R-:W-:Y:S01]  /*2d20*/  IMAD R28, R28, 0x2, R123 ;  /* 0x000000021c1c7824 */ /* 0x000fe200078e027b */
[----:B--2---:R-:W-:-:S04]  /*2d30*/  LOP3.LUT R31, R31, 0xfffffffd, RZ, 0xc0, !PT ;  /* 0xfffffffd1f1f7812 */ /* 0x004fc800078ec0ff */
[----:B------:R-:W-:-:S05]  /*2d40*/  @P3 LOP3.LUT R31, R31, 0x2, RZ, 0xfc, !PT ;  /* 0x000000021f1f3812 */ /* 0x000fca00078efcff */
[----:B------:R0:W-:Y:S01]  /*2d50*/  STL [R1+0x38], R31 ;  /* 0x0000381f01007387 */ /* 0x0001e20000100800 */
[----:B------:R-:W-:Y:S05]  /*2d60*/  @!P2 BRA `(.L_x_458) ;  /* 0x000000780030a947 */ /* 0x000fea0003800000 */
[----:B------:R-:W-:Y:S01]  /*2d70*/  SHF.R.S32.HI R82, RZ, 0x1f, R81 ;  /* 0x0000001fff527819 */ /* 0x000fe20000011451 */
[----:B------:R-:W-:Y:S01]  /*2d80*/  ULDC.64 UR4, c[0x0][0x300] ;  /* 0x0000c00000047ab9 */ /* 0x000fe20000000a00 */
[----:B-----5:R-:W-:Y:S01]  /*2d90*/  SHF.R.S32.HI R83, RZ, 0x1f, R80 ;  /* 0x0000001fff537819 */ /* 0x020fe20000011450 */
[C---:B0-----:R-:W-:Y:S01]  /*2da0*/  IMAD.WIDE.U32 R12, R81.reuse, UR4, RZ ;  /* 0x00000004510c7c25 */ /* 0x041fe2000f8e00ff */
[----:B------:R-:W-:Y:S02]  /*2db0*/  ULDC.U8 UR6, c[0x0][0x410] ;  /* 0x0001040000067ab9 */ /* 0x000fe40000000000 */
[----:B------:R-:W-:Y:S01]  /*2dc0*/  ISETP.NE.AND P2, PT, RZ, UR6, PT ;  /* 0x00000006ff007c0c */ /* 0x000fe2000bf45270 */
[----:B------:R-:W-:Y:S02]  /*2dd0*/  IMAD R14, R82, UR4, RZ ;  /* 0x00000004520e7c24 */ /* 0x000fe4000f8e02ff */
[----:B------:R-:W-:Y:S02]  /*2de0*/  IMAD R84, R24, -0x60, R25 ;  /* 0xffffffa018547824 */ /* 0x000fe400078e0219 */
[----:B------:R-:W-:Y:S01]  /*2df0*/  IMAD R11, R81, UR5, R14 ;  /* 0x00000005510b7c24 */ /* 0x000fe2000f8e020e */
[----:B------:R-:W-:Y:S01]  /*2e00*/  ULDC.64 UR4, c[0x0][0x310] ;  /* 0x0000c40000047ab9 */ /* 0x000fe20000000a00 */
[----:B------:R-:W-:Y:S01]  /*2e10*/  IMAD R14, R130, R24, RZ ;  /* 0x00000018820e7224 */ /* 0x000fe200078e02ff */
[----:B------:R-:W-:Y:S01]  /*2e20*/  VIMNMX R84, R84, 0x60, PT ;  /* 0x0000006054547848 */ /* 0x000fe20003fe0100 */
[----:B------:R-:W-:-:S02]  /*2e30*/  IMAD R15, R83, UR4, RZ ;  /* 0x00000004530f7c24 */ /* 0x000fc4000f8e02ff */
[----:B------:R-:W-:Y:S01]  /*2e40*/  IMAD.IADD R13, R13, 0x1, R11 ;  /* 0x000000010d0d7824 */ /* 0x000fe200078e020b */
[----:B------:R-:W-:Y:S01]  /*2e50*/  SHF.R.S32.HI R11, RZ, 0x1f, R24 ;  /* 0x0000001fff0b7819 */ /* 0x000fe20000011418 */
[C---:B------:R-:W-:Y:S02]  /*2e60*/  IMAD R15, R80.reuse, UR5, R15 ;  /* 0x00000005500f7c24 */ /* 0x040fe4000f8e020f */
[----:B------:R-:W-:Y:S01]  /*2e70*/  IMAD.WIDE.U32 R12, R80, UR4, R12 ;  /* 0x00000004500c7c25 */ /* 0x000fe2000f8e000c */
[----:B------:R-:W-:-:S03]  /*2e80*/  ULDC.64 UR4, c[0x0][0x308] ;  /* 0x0000c20000047ab9 */ /* 0x000fc60000000a00 */
[----:B------:R-:W-:Y:S02]  /*2e90*/  IMAD.IADD R13, R13, 0x1, R15 ;  /* 0x000000010d0d7824 */ /* 0x000fe400078e020f */
[----:B------:R-:W-:Y:S02]  /*2ea0*/  IMAD R15, R131, R24, RZ ;  /* 0x00000018830f7224 */ /* 0x000fe400078e02ff */
[----:B------:R-:W-:-:S04]  /*2eb0*/  IMAD.WIDE.U32 R30, R162, UR4, R12 ;  /* 0x00000004a21e7c25 */ /* 0x000fc8000f8e000c */
[----:B------:R-:W-:Y:S01]  /*2ec0*/  IMAD R115, R162, UR5, R31 ;  /* 0x00000005a2737c24 */ /* 0x000fe2000f8e021f */
[----:B------:R-:W-:Y:S01]  /*2ed0*/  ULDC.64 UR4, c[0x0][0x2e8] ;  /* 0x0000ba0000047ab9 */ /* 0x000fe20000000a00 */
[C---:B------:R-:W-:Y:S01]  /*2ee0*/  IMAD R33, R11.reuse, R94, R14 ;  /* 0x0000005e0b217224 */ /* 0x040fe200078e020e */
[----:B------:R-:W-:Y:S01]  /*2ef0*/  LEA R118, P3, R30, UR4, 0x1 ;  /* 0x000000041e767c11 */ /* 0x000fe2000f8608ff */
[----:B------:R-:W-:Y:S02]  /*2f00*/  IMAD R35, R11, R88, R15 ;  /* 0x000000580b237224 */ /* 0x000fe400078e020f */
[----:B------:R-:W-:Y:S01]  /*2f10*/  IMAD.WIDE.U32 R14, R94, R24, RZ ;  /* 0x000000185e0e7225 */ /* 0x000fe200078e00ff */
[----:B------:R-:W-:-:S03]  /*2f20*/  LEA.HI.X R115, R30, UR5, R115, 0x1, P3 ;  /* 0x000000051e737c11 */ /* 0x000fc600098f0c73 */
[----:B------:R-:W-:-:S04]  /*2f30*/  IMAD.WIDE.U32 R12, R88, R24, RZ ;  /* 0x00000018580c7225 */ /* 0x000fc800078e00ff */
[----:B------:R-:W-:Y:S02]  /*2f40*/  IMAD.IADD R11, R15, 0x1, R33 ;  /* 0x000000010f0b7824 */ /* 0x000fe400078e0221 */
[----:B------:R-:W-:Y:S01]  /*2f50*/  IMAD.IADD R78, R13, 0x1, R35 ;  /* 0x000000010d4e7824 */ /* 0x000fe200078e0223 */
[----:B------:R-:W-:Y:S06]  /*2f60*/  @!P2 BRA `(.L_x_459) ;  /* 0x00000038006ca947 */ /* 0x000fec0003800000 */
[----:B------:R-:W-:Y:S01]  /*2f70*/  ISETP.GE.AND P3, PT, R166, R84, PT ;  /* 0x00000054a600720c */ /* 0x000fe20003f66270 */
[----:B------:R-:W-:Y:S01]  /*2f80*/  BSSY B1, `(.L_x_460) ;  /* 0x0000037000017945 */ /* 0x000fe20003800000 */
        /* <DEDUP_REMOVED lines=12> */
[----:B------:R-:W-:Y:S01]  /*3050*/  CS2R R76, SRZ ;  /* 0x00000000004c7805 */ /* 0x000fe2000001ff00 */
[----:B------:R-:W-:Y:S06]  /*3060*/  @P3 BRA `(.L_x_461) ;  /* 0x0000000000a03947 */ /* 0x000fec0003800000 */
[----:B------:R-:W-:Y:S01]  /*3070*/  IADD3 R33, P2, R98, R14, RZ ;  /* 0x0000000e62217210 */ /* 0x000fe20007f5e0ff */
[----:B------:R-:W-:Y:S01]  /*3080*/  ULDC.64 UR4, c[0x0][0x3e8] ;  /* 0x0000fa0000047ab9 */ /* 0x000fe20000000a00 */
[----:B------:R-:W-:Y:S02]  /*3090*/  CS2R R74, SRZ ;  /* 0x00000000004a7805 */ /* 0x000fe4000001ff00 */
[----:B------:R-:W-:Y:S01]  /*30a0*/  CS2R R76, SRZ ;  /* 0x00000000004c7805 */ /* 0x000fe2000001ff00 */
[----:B------:R-:W-:Y:S01]  /*30b0*/  IMAD.X R34, R11, 0x1, R106, P2 ;  /* 0x000000010b227824 */ /* 0x000fe200010e066a */
[----:B------:R-:W-:-:S04]  /*30c0*/  LEA R32, P2, R33, UR4, 0x1 ;  /* 0x0000000421207c11 */ /* 0x000fc8000f8408ff */
[----:B------:R-:W-:Y:S01]  /*30d0*/  LEA.HI.X R33, R33, UR5, R34, 0x1, P2 ;  /* 0x0000000521217c11 */ /* 0x000fe200090f0c22 */
[----:B------:R-:W-:Y:S01]  /*30e0*/  ULDC.64 UR4, c[0x0][0x400] ;  /* 0x0001000000047ab9 */ /* 0x000fe20000000a00 */
[----:B------:R-:W-:-:S05]  /*30f0*/  IADD3 R35, P2, R92, R12, RZ ;  /* 0x0000000c5c237210 */ /* 0x000fca0007f5e0ff */
[----:B------:R-:W-:Y:S01]  /*3100*/  IMAD.X R36, R78, 0x1, R105, P2 ;  /* 0x000000014e247824 */ /* 0x000fe200010e0669 */
[----:B------:R-:W-:-:S04]  /*3110*/  LEA R34, P2, R35, UR4, 0x1 ;  /* 0x0000000423227c11 */ /* 0x000fc8000f8408ff */
[----:B------:R-:W-:Y:S02]  /*3120*/  LEA.HI.X R35, R35, UR5, R36, 0x1, P2 ;  /* 0x0000000523237c11 */ /* 0x000fe400090f0c24 */
[----:B------:R-:W-:Y:S02]  /*3130*/  ISETP.GE.AND P2, PT, R160, R124, PT ;  /* 0x0000007ca000720c */ /* 0x000fe40003f46270 */
[----:B------:R-:W-:Y:S02]  /*3140*/  CS2R R70, SRZ ;  /* 0x0000000000467805 */ /* 0x000fe4000001ff00 */
[----:B------:R-:W-:-:S09]  /*3150*/  CS2R R72, SRZ ;  /* 0x0000000000487805 */ /* 0x000fd2000001ff00 */
[----:B------:R0:W5:Y:S04]  /*3160*/  @!P2 LDG.E.64 R74, desc[UR56][R32.64] ;  /* 0x00000038204aa981 */ /* 0x000168000c1e1b00 */
[----:B------:R0:W5:Y:S01]  /*3170*/  @!P2 LDG.E.64 R76, desc[UR56][R34.64] ;  /* 0x00000038224ca981 */ /* 0x000162000c1e1b00 */
        /* <DEDUP_REMOVED lines=20> */
[----:B------:R-:W-:-:S13]  /*32c0*/  ISETP.GE.AND P2, PT, R173, R124, PT ;  /* 0x0000007cad00720c */ /* 0x000fda0003f46270 */
[----:B------:R0:W5:Y:S04]  /*32d0*/  @!P2 LDG.E.64 R54, desc[UR56][R32.64+0xa0] ;  /* 0x0000a0382036a981 */ /* 0x000168000c1e1b00 */
[----:B------:R0:W5:Y:S02]  /*32e0*/  @!P2 LDG.E.64 R56, desc[UR56][R34.64+0xa0] ;  /* 0x0000a0382238a981 */ /* 0x000164000c1e1b00 */
.L_x_461:
[----:B------:R-:W-:Y:S05]  /*32f0*/  BSYNC B1 ;  /* 0x0000000000017941 */ /* 0x000fea0003800000 */
.L_x_460:
[----:B0-----:R-:W-:Y:S01]  /*3300*/  VIADD R32, R166, 0x40 ;  /* 0x00000040a6207836 */ /* 0x001fe20000000000 */
[----:B------:R-:W-:Y:S01]  /*3310*/  BSSY B1, `(.L_x_462) ;  /* 0x0000036000017945 */ /* 0x000fe20003800000 */
[----:B------:R-:W-:Y:S02]  /*3320*/  CS2R R34, SRZ ;  /* 0x0000000000227805 */ /* 0x000fe4000001ff00 */
[----:B------:R-:W-:Y:S02]  /*3330*/  CS2R R38, SRZ ;  /* 0x0000000000267805 */ /* 0x000fe4000001ff00 */
[----:B------:R-:W-:Y:S02]  /*3340*/  CS2R R42, SRZ ;  /* 0x00000000002a7805 */ /* 0x000fe4000001ff00 */
[----:B------:R-:W-:Y:S02]  /*3350*/  ISETP.GE.AND P4, PT, R32, R84, PT ;  /* 0x000000542000720c */ /* 0x000fe40003f86270 */
[----:B------:R-:W-:-:S02]  /*3360*/  CS2R R46, SRZ ;  /* 0x00000000002e7805 */ /* 0x000fc4000001ff00 */
[----:B------:R-:W-:Y:S02]  /*3370*/  CS2R R50, SRZ ;  /* 0x0000000000327805 */ /* 0x000fe4000001ff00 */
[----:B------:R-:W-:Y:S02]  /*3380*/  CS2R R32, SRZ ;  /* 0x0000000000207805 */ /* 0x000fe4000001ff00 */
[----:B------:R-:W-:Y:S02]  /*3390*/  CS2R R36, SRZ ;  /* 0x0000000000247805 */ /* 0x000fe4000001ff00 */
[----:B------:R-:W-:Y:S02]  /*33a0*/  CS2R R40, SRZ ;  /* 0x0000000000287805 */ /* 0x000fe4000001ff00 */
[----:B------:R-:W-:Y:S02]  /*33b0*/  CS2R R44, SRZ ;  /* 0x00000000002c7805 */ /* 0x000fe4000001ff00 */
[----:B------:R-:W-:-:S02]  /*33c0*/  CS2R R48, SRZ ;  /* 0x0000000000307805 */ /* 0x000fc4000001ff00 */
[----:B------:R-:W-:Y:S01]  /*33d0*/  CS2R R52, SRZ ;  /* 0x0000000000347805 */ /* 0x000fe2000001ff00 */
[----:B------:R-:W-:Y:S06]  /*33e0*/  @P4 BRA `(.L_x_463) ;  /* 0x0000000000a04947 */ /* 0x000fec0003800000 */
[----:B------:R-:W-:Y:S01]  /*33f0*/  IADD3 R15, P2, P5, R98, R14, R108 ;  /* 0x0000000e620f7210 */ /* 0x000fe20007d5e06c */
[----:B------:R-:W-:Y:S01]  /*3400*/  ULDC.64 UR4, c[0x0][0x3e8] ;  /* 0x0000fa0000047ab9 */ /* 0x000fe20000000a00 */
[----:B------:R-:W-:Y:S02]  /*3410*/  CS2R R50, SRZ ;  /* 0x0000000000327805 */ /* 0x000fe4000001ff00 */
[----:B------:R-:W-:Y:S02]  /*3420*/  CS2R R52, SRZ ;  /* 0x0000000000347805 */ /* 0x000fe4000001ff00 */
[----:B------:R-:W-:Y:S02]  /*3430*/  IADD3.X R30, R106, R11, R107, P2, P5 ;  /* 0x0000000b6a1e7210 */ /* 0x000fe400017ea46b */
[----:B------:R-:W-:-:S04]  /*3440*/  IADD3 R13, P2, P5, R92, R12, R110 ;  /* 0x0000000c5c0d7210 */ /* 0x000fc80007d5e06e */
[----:B------:R-:W-:Y:S02]  /*3450*/  IADD3.X R78, R105, R78, R109, P2, P5 ;  /* 0x0000004e694e7210 */ /* 0x000fe400017ea46d */
[----:B------:R-:W-:-:S04]  /*3460*/  LEA R14, P2, R15, UR4, 0x1 ;  /* 0x000000040f0e7c11 */ /* 0x000fc8000f8408ff */
[----:B------:R-:W-:Y:S01]  /*3470*/  LEA.HI.X R15, R15, UR5, R30, 0x1, P2 ;  /* 0x000000050f0f7c11 */ /* 0x000fe200090f0c1e */
[----:B------:R-:W-:Y:S02]  /*3480*/  ULDC.64 UR4, c[0x0][0x400] ;  /* 0x0001000000047ab9 */ /* 0x000fe40000000a00 */
        /* <DEDUP_REMOVED lines=30> */
.L_x_463:
[----:B------:R-:W-:Y:S05]  /*3670*/  BSYNC B1 ;  /* 0x0000000000017941 */ /* 0x000fea0003800000 */
.L_x_462:
[----:B0----5:R-:W-:Y:S01]  /*3680*/  IMAD.MOV.U32 R12, RZ, RZ, R54 ;  /* 0x000000ffff0c7224 */ /* 0x021fe200078e0036 */
[----:B------:R-:W-:Y:S01]  /*3690*/  MOV R13, R59 ;  /* 0x0000003b000d7202 */ /* 0x000fe20000000f00 */
[----:B------:R-:W-:Y:S01]  /*36a0*/  IMAD.MOV.U32 R11, RZ, RZ, R55 ;  /* 0x000000ffff0b7224 */ /* 0x000fe200078e0037 */
[----:B------:R-:W-:Y:S01]  /*36b0*/  UISETP.NE.AND UP0, UPT, UR58, 0x3, UPT ;  /* 0x000000033a00788c */ /* 0x000fe2000bf05270 */
[----:B------:R-:W-:-:S03]  /*36c0*/  IMAD.MOV.U32 R14, RZ, RZ, R58 ;  /* 0x000000ffff0e7224 */ /* 0x000fc600078e003a */
[----:B------:R-:W-:Y:S01]  /*36d0*/  PRMT R157, R12, 0x5410, R11 ;  /* 0x000054100c9d7816 */ /* 0x000fe2000000000b */
[----:B------:R-:W-:Y:S01]  /*36e0*/  IMAD.MOV.U32 R12, RZ, RZ, R62 ;  /* 0x000000ffff0c7224 */ /* 0x000fe200078e003e */
[----:B------:R-:W-:Y:S01]  /*36f0*/  PRMT R182, R13, 0x5410, R14 ;  /* 0x000054100db67816 */ /* 0x000fe2000000000e */
[----:B------:R-:W-:Y:S01]  /*3700*/  IMAD.MOV.U32 R11, RZ, RZ, R63 ;  /* 0x000000ffff0b7224 */ /* 0x000fe200078e003f */
[----:B------:R-:W-:Y:S01]  /*3710*/  PLOP3.LUT P2, PT, PT, PT, UP0, 0x80, 0x0 ;  /* 0x000000000000781c */ /* 0x000fe20003f4f008 */
[----:B------:R-:W-:Y:S01]  /*3720*/  IMAD.MOV.U32 R13, RZ, RZ, R70 ;  /* 0x000000ffff0d7224 */ /* 0x000fe200078e0046 */
[----:B------:R-:W-:Y:S01]  /*3730*/  PRMT R194, R194, 0x5410, R12 ;  /* 0x00005410c2c27816 */ /* 0x000fe2000000000c */
        /* <DEDUP_REMOVED lines=9> */
[----:B------:R-:W-:-:S02]  /*37d0*/  PRMT R198, R198, 0x5410, R14 ;  /* 0x00005410c6c67816 */ /* 0x000fc4000000000e */
[----:B------:R-:W-:Y:S01]  /*37e0*/  PRMT R148, R148, 0x5410, R12 ;  /* 0x0000541094947816 */ /* 0x000fe2000000000c */
[----:B------:R-:W-:Y:S01]  /*37f0*/  IMAD.MOV.U32 R12, RZ, RZ, R56 ;  /* 0x000000ffff0c7224 */ /* 0x000fe200078e0038 */
[----:B------:R-:W-:Y:S01]  /*3800*/  PRMT R147, R147, 0x5410, R11 ;  /* 0x0000541093937816 */ /* 0x000fe2000000000b */
[----:B------:R-:W-:-:S05]  /*3810*/  IMAD.MOV.U32 R11, RZ, RZ, R57 ;  /* 0x000000ffff0b7224 */ /* 0x000fca00078e0039 */
[----:B------:R-:W-:Y:S01]  /*3820*/  PRMT R158, R12, 0x5410, R11 ;  /* 0x000054100c9e7816 */ /* 0x000fe2000000000b */
[----:B------:R-:W-:Y:S02]  /*3830*/  IMAD.MOV.U32 R12, RZ, RZ, R60 ;  /* 0x000000ffff0c7224 */ /* 0x000fe400078e003c */
[----:B------:R-:W-:-:S05]  /*3840*/  IMAD.MOV.U32 R11, RZ, RZ, R61 ;  /* 0x000000ffff0b7224 */ /* 0x000fca00078e003d */
[----:B------:R-:W-:Y:S01]  /*3850*/  PRMT R159, R11, 0x5410, R12 ;  /* 0x000054100b9f7816 */ /* 0x000fe2000000000c */
[----:B------:R-:W-:Y:S02]  /*3860*/  IMAD.MOV.U32 R11, RZ, RZ, R65 ;  /* 0x000000ffff0b7224 */ /* 0x000fe400078e0041 */
[----:B------:R-:W-:-:S03]  /*3870*/  IMAD.MOV.U32 R12, RZ, RZ, R64 ;  /* 0x000000ffff0c7224 */ /* 0x000fc600078e0040 */
[----:B------:R-:W-:Y:S01]  /*3880*/  PRMT R194, R11, 0x7610, R194 ;  /* 0x000076100bc27816 */ /* 0x000fe200000000c2 */
[----:B------:R-:W-:Y:S01]  /*3890*/  IMAD.MOV.U32 R11, RZ, RZ, R68 ;  /* 0x000000ffff0b7224 */ /* 0x000fe200078e0044 */
[----:B------:R-:W-:Y:S01]  /*38a0*/  PRMT R193, R193, 0x5410, R12 ;  /* 0x00005410c1c17816 */ /* 0x000fe2000000000c */
[----:B------:R-:W-:-:S03]  /*38b0*/  IMAD.MOV.U32 R12, RZ, RZ, R69 ;  /* 0x000000ffff0c7224 */ /* 0x000fc600078e0045 */
[----:B------:R-:W-:Y:S01]  /*38c0*/  PRMT R195, R11, 0x7610, R195 ;  /* 0x000076100bc37816 */ /* 0x000fe200000000c3 */
[----:B------:R-:W-:Y:S01]  /*38d0*/  IMAD.MOV.U32 R11, RZ, RZ, R72 ;  /* 0x000000ffff0b7224 */ /* 0x000fe200078e0048 */
[----:B------:R-:W-:Y:S02]  /*38e0*/  PRMT R196, R12, 0x7610, R196 ;  /* 0x000076100cc47816 */ /* 0x000fe400000000c4 */
[----:B------:R-:W-:Y:S02]  /*38f0*/  MOV R12, R73 ;  /* 0x00000049000c7202 */ /* 0x000fe40000000f00 */
[----:B------:R-:W-:Y:S01]  /*3900*/  PRMT R197, R11, 0x7610, R197 ;  /* 0x000076100bc57816 */ /* 0x000fe200000000c5 */
[----:B------:R-:W-:Y:S01]  /*3910*/  IMAD.MOV.U32 R11, RZ, RZ, R76 ;  /* 0x000000ffff0b7224 */ /* 0x000fe200078e004c */
[----:B------:R-:W-:Y:S01]  /*3920*/  PRMT R198, R12, 0x7610, R198 ;  /* 0x000076100cc67816 */ /* 0x000fe200000000c6 */
[----:B------:R-:W-:-:S03]  /*3930*/  IMAD.MOV.U32 R12, RZ, RZ, R77 ;  /* 0x000000ffff0c7224 */ /* 0x000fc600078e004d */
        /* <DEDUP_REMOVED lines=23> */
[----:B------:R-:W-:Y:S01]  /*3ab0*/  IMAD.MOV.U32 R12, RZ, RZ, R36 ;  /* 0x000000ffff0c7224 */ /* 0x000fe200078e0024 */
[----:B------:R-:W-:-:S04]  /*3ac0*/  MOV R11, R37 ;  /* 0x00000025000b7202 */ /* 0x000fc80000000f00 */
[----:B------:R-:W-:Y:S01]  /*3ad0*/  PRMT R135, R12, 0x5410, R11 ;  /* 0x000054100c877816 */ /* 0x000fe2000000000b */
[----:B------:R-:W-:Y:S02]  /*3ae0*/  IMAD.MOV.U32 R12, RZ, RZ, R40 ;  /* 0x000000ffff0c7224 */ /* 0x000fe400078e0028 */
[----:B------:R-:W-:-:S05]  /*3af0*/  IMAD.MOV.U32 R11, RZ, RZ, R41 ;  /* 0x000000ffff0b7224 */ /* 0x000fca00078e0029 */
[----:B------:R-:W-:Y:S01]  /*3b00*/  PRMT R144, R12, 0x5410, R11 ;  /* 0x000054100c907816 */ /* 0x000fe2000000000b */
        /* <DEDUP_REMOVED lines=12> */
[----:B------:R-:W-:Y:S06]  /*3bd0*/  @!P2 BRA `(.L_x_464) ;  /* 0x000000000004a947 */ /* 0x000fec0003800000 */
[----:B------:R-:W-:Y:S01]  /*3be0*/  BPT.TRAP 0x1 ;  /* 0x000000040000795c */ /* 0x000fe20000300000 */
.L_x_464:
[----:B------:R-:W-:Y:S01]  /*3bf0*/  IMAD R85, R18, 0x8, R2 ;  /* 0x0000000812557824 */ /* 0x000fe200078e0202 */
[----:B------:R-:W-:Y:S01]  /*3c00*/  SHF.L.U32 R86, R167, 0x1f, RZ ;  /* 0x0000001fa7567819 */ /* 0x000fe200000006ff */
[----:B------:R-:W-:Y:S03]  /*3c10*/  BSSY B1, `(.L_x_465) ;  /* 0x0000003000017945 */ /* 0x000fe60003800000 */
[----:B------:R-:W0:Y:S02]  /*3c20*/  SYNCS.PHASECHK.TRANS64.TRYWAIT P5, [R85+URZ+0x2a890], R86 ;  /* 0x02a89056550075a7 */ /* 0x000e2400080a017f */
[----:B0-----:R-:W-:Y:S05]  /*3c30*/  @!P5 BRA `(.L_x_466) ;  /* 0x000001c800f4d947 */ /* 0x001fea0003800000 */
.L_x_791:
[----:B------:R-:W-:Y:S05]  /*3c40*/  BSYNC B1 ;  /* 0x0000000000017941 */ /* 0x000fea0003800000 */
.L_x_465:
[----:B------:R-:W-:-:S03]  /*3c50*/  UMOV UR4, 0xffffffff ;  /* 0xffffffff00047882 */ /* 0x000fc60000000000 */
[----:B------:R-:W-:Y:S05]  /*3c60*/  BRA.DIV UR4, `(.L_x_467) ;  /* 0x000001ca04fc7947 */ /* 0x000fea000b800000 */
[----:B------:R1:W2:Y:S04]  /*3c70*/  SHFL.IDX PT, R78, R115, RZ, 0x1c1f ;  /* 0x001c1fff734e7589 */ /* 0x0002a800000e0000 */
[----:B------:R1:W3:Y:S02]  /*3c80*/  SHFL.IDX PT, R11, R118, RZ, 0x1c1f ;  /* 0x001c1fff760b7589 */ /* 0x0002e400000e0000 */
.L_x_795:
[----:B------:R-:W-:Y:S04]  /*3c90*/  BSSY B1, `(.L_x_468) ;  /* 0x0000166000017945 */ /* 0x000fe80003800000 */
[----:B------:R-:W-:Y:S05]  /*3ca0*/  @P3 BRA `(.L_x_469) ;  /* 0x0000001400903947 */ /* 0x000fea0003800000 */
[----:B------:R-:W-:Y:S01]  /*3cb0*/  ISETP.NE.AND P3, PT, R9, RZ, PT ;  /* 0x000000ff0900720c */ /* 0x000fe20003f65270 */
[----:B------:R-:W-:-:S12]  /*3cc0*/  BSSY B2, `(.L_x_470) ;  /* 0x0000039000027945 */ /* 0x000fd80003800000 */
[----:B------:R-:W-:Y:S05]  /*3cd0*/  @!P3 BRA `(.L_x_471) ;  /* 0x0000000000dcb947 */ /* 0x000fea0003800000 */
[----:B------:R4:W0:Y:S01]  /*3ce0*/  LDS.128 R12, [R29] ;  /* 0x000000001d0c7984 */ /* 0x0008220000000c00 */
[----:B------:R-:W-:Y:S01]  /*3cf0*/  ISETP.GE.AND P3, PT, R160, R124, PT ;  /* 0x0000007ca000720c */ /* 0x000fe20003f66270 */
[----:B------:R-:W-:-:S12]  /*3d00*/  BSSY B3, `(.L_x_472) ;  /* 0x0000031000037945 */ /* 0x000fd80003800000 */
[----:B----4-:R-:W-:Y:S05]  /*3d10*/  @P3 BRA `(.L_x_473) ;  /* 0x0000000000bc3947 */ /* 0x010fea0003800000 */
[--C-:B------:R-:W-:Y:S02]  /*3d20*/  SHF.R.U64 R74, R74, 0x10, R75.reuse ;  /* 0x000000104a4a7819 */ /* 0x100fe4000000124b */
[----:B------:R-:W-:Y:S02]  /*3d30*/  SHF.R.U32.HI R146, RZ, 0x10, R75 ;  /* 0x00000010ff927819 */ /* 0x000fe4000001164b */
[--C-:B------:R-:W-:Y:S02]  /*3d40*/  SHF.R.U64 R75, R76, 0x10, R77.reuse ;  /* 0x000000104c4b7819 */ /* 0x100fe4000000124d */
[----:B------:R-:W-:Y:S02]  /*3d50*/  SHF.R.U32.HI R76, RZ, 0x10, R77 ;  /* 0x00000010ff4c7819 */ /* 0x000fe4000001164d */
[----:B------:R-:W-:Y:S02]  /*3d60*/  PRMT R77, R147, 0x5410, R75 ;  /* 0x00005410934d7816 */ /* 0x000fe4000000004b */
[----:B------:R-:W-:-:S02]  /*3d70*/  PRMT R146, R148, 0x5432, R146 ;  /* 0x0000543294927816 */ /* 0x000fc40000000092 */
[----:B------:R-:W-:Y:S02]  /*3d80*/  PRMT R75, R149, 0x5432, R76 ;  /* 0x00005432954b7816 */ /* 0x000fe4000000004c */
[----:B------:R-:W-:Y:S01]  /*3d90*/  PRMT R74, R147, 0x5432, R74 ;  /* 0x00005432934a7816 */ /* 0x000fe2000000004a */
[C---:B0-----:R-:W-:Y:S01]  /*3da0*/  IMAD.U32 R147, R13.reuse, 0x10000, RZ ;  /* 0x000100000d937824 */ /* 0x041fe200078e00ff */
[----:B------:R-:W-:Y:S02]  /*3db0*/  LOP3.LUT R149, R13, 0xffff0000, RZ, 0xc0, !PT ;  /* 0xffff00000d957812 */ /* 0x000fe400078ec0ff */
[C---:B------:R-:W-:Y:S01]  /*3dc0*/  LOP3.LUT R148, R77.reuse, 0xffff0000, RZ, 0xc0, !PT ;  /* 0xffff00004d947812 */ /* 0x040fe200078ec0ff */
[----:B------:R-:W-:Y:S01]  /*3dd0*/  IMAD.U32 R77, R77, 0x10000, RZ ;  /* 0x000100004d4d7824 */ /* 0x000fe200078e00ff */
[C---:B------:R-:W-:Y:S01]  /*3de0*/  LOP3.LUT R13, R74.reuse, 0xffff0000, RZ, 0xc0, !PT ;  /* 0xffff00004a0d7812 */ /* 0x040fe200078ec0ff */
[----:B------:R-:W-:Y:S02]  /*3df0*/  IMAD.U32 R74, R74, 0x10000, RZ ;  /* 0x000100004a4a7824 */ /* 0x000fe400078e00ff */
[----:B------:R-:W-:-:S04]  /*3e00*/  FMUL.FTZ R76, R149, R148 ;  /* 0x00000094954c7220 */ /* 0x000fc80000410000 */
[-C--:B------:R-:W-:Y:S01]  /*3e10*/  FFMA.FTZ R76, R147, R13.reuse, -R76 ;  /* 0x0000000d934c7223 */ /* 0x080fe2000001084c */
[----:B------:R-:W-:Y:S01]  /*3e20*/  FMUL.FTZ R13, R149, R13 ;  /* 0x0000000d950d7220 */ /* 0x000fe20000410000 */
[C---:B------:R-:W-:Y:S01]  /*3e30*/  IMAD.U32 R149, R146.reuse, 0x10000, RZ ;  /* 0x0001000092957824 */ /* 0x040fe200078e00ff */
[----:B------:R-:W-:Y:S02]  /*3e40*/  LOP3.LUT R146, R146, 0xffff0000, RZ, 0xc0, !PT ;  /* 0xffff000092927812 */ /* 0x000fe400078ec0ff */
[----:B------:R-:W-:Y:S01]  /*3e50*/  FFMA.FTZ R13, R147, R148, R13 ;  /* 0x00000094930d7223 */ /* 0x000fe2000001000d */
[C---:B------:R-:W-:Y:S01]  /*3e60*/  LOP3.LUT R148, R14.reuse, 0xffff0000, RZ, 0xc0, !PT ;  /* 0xffff00000e947812 */ /* 0x040fe200078ec0ff */
[C---:B------:R-:W-:Y:S01]  /*3e70*/  IMAD.U32 R147, R75.reuse, 0x10000, RZ ;  /* 0x000100004b937824 */ /* 0x040fe200078e00ff */
[----:B------:R-:W-:Y:S01]  /*3e80*/  LOP3.LUT R75, R75, 0xffff0000, RZ, 0xc0, !PT ;  /* 0xffff00004b4b7812 */ /* 0x000fe200078ec0ff */
[----:B------:R-:W-:Y:S01]  /*3e90*/  IMAD.U32 R14, R14, 0x10000, RZ ;  /* 0x000100000e0e7824 */ /* 0x000fe200078e00ff */
[----:B------:R-:W-:Y:S01]  /*3ea0*/  F2FP.BF16.F32.PACK_AB R13, R13, R76 ;  /* 0x0000004c0d0d723e */ /* 0x000fe200000010ff */
[C---:B------:R-:W-:Y:S01]  /*3eb0*/  FMUL.FTZ R150, R148.reuse, R147 ;  /* 0x0000009394967220 */ /* 0x040fe20000410000 */
[----:B------:R-:W-:-:S03]  /*3ec0*/  FMUL.FTZ R148, R148, R149 ;  /* 0x0000009594947220 */ /* 0x000fc60000410000 */
[C---:B------:R-:W-:Y:S01]  /*3ed0*/  FFMA.FTZ R150, R14.reuse, R149, -R150 ;  /* 0x000000950e967223 */ /* 0x040fe20000010896 */
[----:B------:R-:W-:Y:S01]  /*3ee0*/  FFMA.FTZ R148, R14, R147, R148 ;  /* 0x000000930e947223 */ /* 0x000fe20000010094 */
[C---:B------:R-:W-:Y:S01]  /*3ef0*/  LOP3.LUT R14, R15.reuse, 0xffff0000, RZ, 0xc0, !PT ;  /* 0xffff00000f0e7812 */ /* 0x040fe200078ec0ff */
[----:B------:R-:W-:-:S03]  /*3f00*/  IMAD.U32 R15, R15, 0x10000, RZ ;  /* 0x000100000f0f7824 */ /* 0x000fc600078e00ff */
        /* <DEDUP_REMOVED lines=11> */
[----:B------:R-:W-:-:S05]  /*3fc0*/  FFMA.FTZ R15, R12, R77, R15 ;  /* 0x0000004d0c0f7223 */ /* 0x000fca000001000f */
[----:B------:R-:W-:Y:S02]  /*3fd0*/  F2FP.BF16.F32.PACK_AB R75, R15, R75 ;  /* 0x0000004b0f4b723e */ /* 0x000fe400000010ff */
[----:B------:R-:W-:Y:S01]  /*3fe0*/  MOV R15, R14 ;  /* 0x0000000e000f7202 */ /* 0x000fe20000000f00 */
[----:B------:R-:W-:Y:S02]  /*3ff0*/  IMAD.MOV.U32 R14, RZ, RZ, R148 ;  /* 0x000000ffff0e7224 */ /* 0x000fe400078e0094 */
[----:B------:R-:W-:-:S07]  /*4000*/  IMAD.MOV.U32 R12, RZ, RZ, R75 ;  /* 0x000000ffff0c7224 */ /* 0x000fce00078e004b */
.L_x_473:
[----:B------:R-:W-:Y:S05]  /*4010*/  BSYNC B3 ;  /* 0x0000000000037941 */ /* 0x000fea0003800000 */
.L_x_472:
[----:B---3--:R-:W-:-:S04]  /*4020*/  LEA R74, P3, R16, R11, 0x1 ;  /* 0x0000000b104a7211 */ /* 0x008fc800078608ff */
[----:B--2---:R-:W-:-:S05]  /*4030*/  LEA.HI.X R75, R16, R78, R17, 0x1, P3 ;  /* 0x0000004e104b7211 */ /* 0x004fca00018f0c11 */
[----:B0-----:R4:W-:Y:S04]  /*4040*/  ST.E.128 desc[UR56][R74.64], R12 ;  /* 0x0000000c4a007985 */ /* 0x0019e8000c101d38 */
.L_x_471:
[----:B------:R-:W-:Y:S05]  /*4050*/  BSYNC B2 ;  /* 0x0000000000027941 */ /* 0x000fea0003800000 */
.L_x_470:
[----:B------:R-:W-:Y:S01]  /*4060*/  ISETP.NE.AND P3, PT, R26, RZ, PT ;  /* 0x000000ff1a00720c */ /* 0x000fe20003f65270 */
[----:B------:R-:W-:-:S12]  /*4070*/  BSSY B2, `(.L_x_474) ;  /* 0x000003b000027945 */ /* 0x000fd80003800000 */
[----:B------:R-:W-:Y:S05]  /*4080*/  @!P3 BRA `(.L_x_475) ;  /* 0x0000000000e4b947 */ /* 0x000fea0003800000 */
[----:B----4-:R4:W0:Y:S01]  /*4090*/  LDS.128 R12, [R28] ;  /* 0x000000001c0c7984 */ /* 0x0108220000000c00 */
[----:B------:R-:W-:Y:S01]  /*40a0*/  ISETP.GE.AND P3, PT, R170, R124, PT ;  /* 0x0000007caa00720c */ /* 0x000fe20003f66270 */
[----:B------:R-:W-:-:S12]  /*40b0*/  BSSY B3, `(.L_x_476) ;  /* 0x0000031000037945 */ /* 0x000fd80003800000 */
[----:B----4-:R-:W-:Y:S05]  /*40c0*/  @P3 BRA `(.L_x_477) ;  /* 0x0000000000bc3947 */ /* 0x010fea0003800000 */
[--C-:B------:R-:W-:Y:S01]  /*40d0*/  SHF.R.U64 R70, R70, 0x10, R71.reuse ;  /* 0x0000001046467819 */ /* 0x100fe20000001247 */
[----:B0-----:R-:W-:Y:S01]  /*40e0*/  IMAD.U32 R75, R13, 0x10000, RZ ;  /* 0x000100000d4b7824 */ /* 0x001fe200078e00ff */
[----:B------:R-:W-:Y:S02]  /*40f0*/  SHF.R.U32.HI R74, RZ, 0x10, R71 ;  /* 0x00000010ff4a7819 */ /* 0x000fe40000011647 */
[--C-:B------:R-:W-:Y:S02]  /*4100*/  SHF.R.U64 R71, R72, 0x10, R73.reuse ;  /* 0x0000001048477819 */ /* 0x100fe40000001249 */
[----:B------:R-:W-:Y:S02]  /*4110*/  SHF.R.U32.HI R72, RZ, 0x10, R73 ;  /* 0x00000010ff487819 */ /* 0x000fe40000011649 */
[C---:B------:R-:W-:Y:S02]  /*4120*/  PRMT R73, R197.reuse, 0x5410, R71 ;  /* 0x00005410c5497816 */ /* 0x040fe40000000047 */
[----:B------:R-:W-:-:S02]  /*4130*/  PRMT R70, R197, 0x5432, R70 ;  /* 0x00005432c5467816 */ /* 0x000fc40000000046 */
[----:B------:R-:W-:Y:S02]  /*4140*/  LOP3.LUT R77, R13, 0xffff0000, RZ, 0xc0, !PT ;  /* 0xffff00000d4d7812 */ /* 0x000fe400078ec0ff */
[C---:B------:R-:W-:Y:S01]  /*4150*/  LOP3.LUT R76, R73.reuse, 0xffff0000, RZ, 0xc0, !PT ;  /* 0xffff0000494c7812 */ /* 0x040fe200078ec0ff */
[----:B------:R-:W-:Y:S01]  /*4160*/  IMAD.U32 R73, R73, 0x10000, RZ ;  /* 0x0001000049497824 */ /* 0x000fe200078e00ff */
[----:B------:R-:W-:Y:S02]  /*4170*/  PRMT R71, R198, 0x5410, R72 ;  /* 0x00005410c6477816 */ /* 0x000fe40000000048 */
[----:B------:R-:W-:Y:S01]  /*4180*/  LOP3.LUT R13, R70, 0xffff0000, RZ, 0xc0, !PT ;  /* 0xffff0000460d7812 */ /* 0x000fe200078ec0ff */
[----:B------:R-:W-:Y:S01]  /*4190*/  FMUL.FTZ R72, R77, R76 ;  /* 0x0000004c4d487220 */ /* 0x000fe20000410000 */
[----:B------:R-:W-:Y:S01]  /*41a0*/  PRMT R74, R198, 0x5432, R74 ;  /* 0x00005432c64a7816 */ /* 0x000fe2000000004a */
[----:B------:R-:W-:Y:S02]  /*41b0*/  IMAD.U32 R70, R70, 0x10000, RZ ;  /* 0x0001000046467824 */ /* 0x000fe400078e00ff */
[-C--:B------:R-:W-:Y:S01]  /*41c0*/  FFMA.FTZ R72, R75, R13.reuse, -R72 ;  /* 0x0000000d4b487223 */ /* 0x080fe20000010848 */
[----:B------:R-:W-:Y:S01]  /*41d0*/  FMUL.FTZ R13, R77, R13 ;  /* 0x0000000d4d0d7220 */ /* 0x000fe20000410000 */
[C---:B------:R-:W-:Y:S01]  /*41e0*/  IMAD.U32 R77, R74.reuse, 0x10000, RZ ;  /* 0x000100004a4d7824 */ /* 0x040fe200078e00ff */
[----:B------:R-:W-:-:S02]  /*41f0*/  LOP3.LUT R74, R74, 0xffff0000, RZ, 0xc0, !PT ;  /* 0xffff00004a4a7812 */ /* 0x000fc400078ec0ff */
        /* <DEDUP_REMOVED lines=24> */
[----:B------:R-:W-:Y:S01]  /*4380*/  F2FP.BF16.F32.PACK_AB R71, R15, R71 ;  /* 0x000000470f47723e */ /* 0x000fe200000010ff */
[----:B------:R-:W-:Y:S02]  /*4390*/  IMAD.MOV.U32 R15, RZ, RZ, R14 ;  /* 0x000000ffff0f7224 */ /* 0x000fe400078e000e */
[----:B------:R-:W-:Y:S02]  /*43a0*/  IMAD.MOV.U32 R14, RZ, RZ, R76 ;  /* 0x000000ffff0e7224 */ /* 0x000fe400078e004c */
[----:B------:R-:W-:-:S07]  /*43b0*/  IMAD.MOV.U32 R12, RZ, RZ, R71 ;  /* 0x000000ffff0c7224 */ /* 0x000fce00078e0047 */
.L_x_477:
[----:B------:R-:W-:Y:S05]  /*43c0*/  BSYNC B3 ;  /* 0x0000000000037941 */ /* 0x000fea0003800000 */
.L_x_476:
[----:B------:R-:W-:Y:S02]  /*43d0*/  IMAD.SHL.U32 R72, R163, 0x8, RZ ;  /* 0x00000008a3487824 */ /* 0x000fe400078e00ff */
[----:B---3--:R-:W-:Y:S02]  /*43e0*/  IMAD.MOV.U32 R70, RZ, RZ, R11 ;  /* 0x000000ffff467224 */ /* 0x008fe400078e000b */
[----:B--2---:R-:W-:Y:S02]  /*43f0*/  IMAD.MOV.U32 R71, RZ, RZ, R78 ;  /* 0x000000ffff477224 */ /* 0x004fe400078e004e */
[----:B------:R-:W-:-:S05]  /*4400*/  IMAD.WIDE R70, R72, 0x2, R70 ;  /* 0x0000000248467825 */ /* 0x000fca00078e0246 */
[----:B0-----:R0:W-:Y:S02]  /*4410*/  ST.E.128 desc[UR56][R70.64], R12 ;  /* 0x0000000c46007985 */ /* 0x0011e4000c101d38 */
.L_x_475:
[----:B------:R-:W-:Y:S05]  /*4420*/  BSYNC B2 ;  /* 0x0000000000027941 */ /* 0x000fea0003800000 */
.L_x_474:
[----:B------:R-:W-:Y:S01]  /*4430*/  ISETP.NE.AND P3, PT, R27, RZ, PT ;  /* 0x000000ff1b00720c */ /* 0x000fe20003f65270 */
[----:B------:R-:W-:-:S12]  /*4440*/  BSSY B2, `(.L_x_478) ;  /* 0x000003b000027945 */ /* 0x000fd80003800000 */
[----:B------:R-:W-:Y:S05]  /*4450*/  @!P3 BRA `(.L_x_479) ;  /* 0x0000000000e4b947 */ /* 0x000fea0003800000 */
[----:B0---4-:R0:W4:Y:S01]  /*4460*/  LDS.128 R12, [R29+0x3000] ;  /* 0x003000001d0c7984 */ /* 0x0111220000000c00 */
[----:B------:R-:W-:Y:S01]  /*4470*/  ISETP.GE.AND P3, PT, R169, R124, PT ;  /* 0x0000007ca900720c */ /* 0x000fe20003f66270 */
[----:B------:R-:W-:-:S12]  /*4480*/  BSSY B3, `(.L_x_480) ;  /* 0x0000031000037945 */ /* 0x000fd80003800000 */
[----:B0-----:R-:W-:Y:S05]  /*4490*/  @P3 BRA `(.L_x_481) ;  /* 0x0000000000bc3947 */ /* 0x001fea0003800000 */
[--C-:B------:R-:W-:Y:S01]  /*44a0*/  SHF.R.U64 R66, R66, 0x10, R67.reuse ;  /* 0x0000001042427819 */ /* 0x100fe20000001243 */
[----:B----4-:R-:W-:Y:S01]  /*44b0*/  IMAD.U32 R71, R13, 0x10000, RZ ;  /* 0x000100000d477824 */ /* 0x010fe200078e00ff */
        /* <DEDUP_REMOVED lines=19> */
[----:B------:R-:W-:Y:S01]  /*45f0*/  IMAD.U32 R14, R14, 0x10000, RZ ;  /* 0x000100000e0e7824 */ /* 0x000fe200078e00ff */
[C---:B------:R-:W-:Y:S02]  /*4600*/  SHF.L.U32 R71, R67.reuse, 0x10, RZ ;  /* 0x0000001043477819 */ /* 0x040fe400000006ff */
[----:B------:R-:W-:Y:S02]  /*4610*/  LOP3.LUT R67, R67, 0xffff0000, RZ, 0xc0, !PT ;  /* 0xffff000043437812 */ /* 0x000fe400078ec0ff */
        /* <DEDUP_REMOVED lines=23> */
.L_x_481:
[----:B------:R-:W-:Y:S05]  /*4790*/  BSYNC B3 ;  /* 0x0000000000037941 */ /* 0x000fea0003800000 */
.L_x_480:
[----:B------:R-:W-:Y:S02]  /*47a0*/  IMAD.SHL.U32 R68, R164, 0x8, RZ ;  /* 0x00000008a4447824 */ /* 0x000fe400078e00ff */
[----:B---3--:R-:W-:Y:S02]  /*47b0*/  IMAD.MOV.U32 R66, RZ, RZ, R11 ;  /* 0x000000ffff427224 */ /* 0x008fe400078e000b */
[----:B--2---:R-:W-:Y:S02]  /*47c0*/  IMAD.MOV.U32 R67, RZ, RZ, R78 ;  /* 0x000000ffff437224 */ /* 0x004fe400078e004e */
[----:B------:R-:W-:-:S05]  /*47d0*/  IMAD.WIDE R66, R68, 0x2, R66 ;  /* 0x0000000244427825 */ /* 0x000fca00078e0242 */
[----:B----4-:R0:W-:Y:S02]  /*47e0*/  ST.E.128 desc[UR56][R66.64], R12 ;  /* 0x0000000c42007985 */ /* 0x0101e4000c101d38 */
.L_x_479:
[----:B------:R-:W-:Y:S05]  /*47f0*/  BSYNC B2 ;  /* 0x0000000000027941 */ /* 0x000fea0003800000 */
.L_x_478:
        /* <DEDUP_REMOVED lines=12> */
[----:B------:R-:W-:Y:S02]  /*48c0*/  PRMT R65, R193, 0x5432, R63 ;  /* 0x00005432c1417816 */ /* 0x000fe4000000003f */
[----:B------:R-:W-:-:S02]  /*48d0*/  PRMT R62, R194, 0x5432, R62 ;  /* 0x00005432c23e7816 */ /* 0x000fc4000000003e */
[----:B------:R-:W-:Y:S02]  /*48e0*/  LOP3.LUT R69, R13, 0xffff0000, RZ, 0xc0, !PT ;  /* 0xffff00000d457812 */ /* 0x000fe400078ec0ff */
[C---:B------:R-:W-:Y:S01]  /*48f0*/  LOP3.LUT R68, R65.reuse, 0xffff0000, RZ, 0xc0, !PT ;  /* 0xffff000041447812 */ /* 0x040fe200078ec0ff */
[----:B------:R-:W-:Y:S01]  /*4900*/  IMAD.U32 R65, R65, 0x10000, RZ ;  /* 0x0001000041417824 */ /* 0x000fe200078e00ff */
[----:B------:R-:W-:Y:S02]  /*4910*/  PRMT R63, R194, 0x5410, R64 ;  /* 0x00005410c23f7816 */ /* 0x000fe40000000040 */
[C---:B------:R-:W-:Y:S01]  /*4920*/  LOP3.LUT R13, R62.reuse, 0xffff0000, RZ, 0xc0, !PT ;  /* 0xffff00003e0d7812 */ /* 0x040fe200078ec0ff */
[----:B------:R-:W-:Y:S01]  /*4930*/  FMUL.FTZ R64, R69, R68 ;  /* 0x0000004445407220 */ /* 0x000fe20000410000 */
[----:B------:R-:W-:Y:S02]  /*4940*/  PRMT R66, R193, 0x5410, R66 ;  /* 0x00005410c1427816 */ /* 0x000fe40000000042 */
[----:B------:R-:W-:Y:S01]  /*4950*/  SHF.L.U32 R62, R62, 0x10, RZ ;  /* 0x000000103e3e7819 */ /* 0x000fe200000006ff */
        /* <DEDUP_REMOVED lines=32> */
.L_x_485:
[----:B------:R-:W-:Y:S05]  /*4b60*/  BSYNC B3 ;  /* 0x0000000000037941 */ /* 0x000fea0003800000 */
.L_x_484:
[----:B---3--:R-:W-:-:S04]  /*4b70*/  LEA R62, P3, R19, R11, 0x1 ;  /* 0x0000000b133e7211 */ /* 0x008fc800078608ff */
[----:B--2---:R-:W-:-:S05]  /*4b80*/  LEA.HI.X R63, R19, R78, R165, 0x1, P3 ;  /* 0x0000004e133f7211 */ /* 0x004fca00018f0ca5 */
[----:B----4-:R0:W-:Y:S04]  /*4b90*/  ST.E.128 desc[UR56][R62.64], R12 ;  /* 0x0000000c3e007985 */ /* 0x0101e8000c101d38 */
.L_x_483:
[----:B------:R-:W-:Y:S05]  /*4ba0*/  BSYNC B2 ;  /* 0x0000000000027941 */ /* 0x000fea0003800000 */
.L_x_482:
        /* <DEDUP_REMOVED lines=10> */
[----:B------:R-:W-:Y:S02]  /*4c50*/  SHF.R.U64 R59, R60, 0x10, R61 ;  /* 0x000000103c3b7819 */ /* 0x000fe4000000123d */
[----:B------:R-:W-:Y:S02]  /*4c60*/  PRMT R58, R182, 0x5432, R58 ;  /* 0x00005432b63a7816 */ /* 0x000fe4000000003a */
[----:B------:R-:W-:Y:S02]  /*4c70*/  PRMT R59, R159, 0x5432, R59 ;  /* 0x000054329f3b7816 */ /* 0x000fe4000000003b */
[----:B------:R-:W-:-:S02]  /*4c80*/  LOP3.LUT R65, R13, 0xffff0000, RZ, 0xc0, !PT ;  /* 0xffff00000d417812 */ /* 0x000fc400078ec0ff */
[C---:B------:R-:W-:Y:S01]  /*4c90*/  LOP3.LUT R64, R59.reuse, 0xffff0000, RZ, 0xc0, !PT ;  /* 0xffff00003b407812 */ /* 0x040fe200078ec0ff */
[----:B------:R-:W-:Y:S01]  /*4ca0*/  IMAD.U32 R59, R59, 0x10000, RZ ;  /* 0x000100003b3b7824 */ /* 0x000fe200078e00ff */
[----:B------:R-:W-:Y:S02]  /*4cb0*/  SHF.R.U32.HI R60, RZ, 0x10, R61 ;  /* 0x00000010ff3c7819 */ /* 0x000fe4000001163d */
[C---:B------:R-:W-:Y:S01]  /*4cc0*/  LOP3.LUT R13, R58.reuse, 0xffff0000, RZ, 0xc0, !PT ;  /* 0xffff00003a0d7812 */ /* 0x040fe200078ec0ff */
[----:B------:R-:W-:Y:S01]  /*4cd0*/  FMUL.FTZ R61, R65, R64 ;  /* 0x00000040413d7220 */ /* 0x000fe20000410000 */
[----:B------:R-:W-:Y:S01]  /*4ce0*/  PRMT R60, R159, 0x5410, R60 ;  /* 0x000054109f3c7816 */ /* 0x000fe2000000003c */
[----:B------:R-:W-:Y:S01]  /*4cf0*/  IMAD.U32 R58, R58, 0x10000, RZ ;  /* 0x000100003a3a7824 */ /* 0x000fe200078e00ff */
[----:B------:R-:W-:Y:S01]  /*4d00*/  PRMT R62, R182, 0x5410, R62 ;  /* 0x00005410b63e7816 */ /* 0x000fe2000000003e */
[-C--:B------:R-:W-:Y:S01]  /*4d10*/  FFMA.FTZ R61, R63, R13.reuse, -R61 ;  /* 0x0000000d3f3d7223 */ /* 0x080fe2000001083d */
[----:B------:R-:W-:-:S03]  /*4d20*/  FMUL.FTZ R13, R65, R13 ;  /* 0x0000000d410d7220 */ /* 0x000fc60000410000 */
[----:B------:R-:W-:Y:S02]  /*4d30*/  IMAD.U32 R65, R62, 0x10000, RZ ;  /* 0x000100003e417824 */ /* 0x000fe400078e00ff */
[----:B------:R-:W-:Y:S01]  /*4d40*/  FFMA.FTZ R13, R63, R64, R13 ;  /* 0x000000403f0d7223 */ /* 0x000fe2000001000d */
[----:B------:R-:W-:Y:S01]  /*4d50*/  LOP3.LUT R64, R14, 0xffff0000, RZ, 0xc0, !PT ;  /* 0xffff00000e407812 */ /* 0x000fe200078ec0ff */
[C---:B------:R-:W-:Y:S01]  /*4d60*/  IMAD.U32 R63, R60.reuse, 0x10000, RZ ;  /* 0x000100003c3f7824 */ /* 0x040fe200078e00ff */
[----:B------:R-:W-:Y:S01]  /*4d70*/  LOP3.LUT R60, R60, 0xffff0000, RZ, 0xc0, !PT ;  /* 0xffff00003c3c7812 */ /* 0x000fe200078ec0ff */
[----:B------:R-:W-:Y:S01]  /*4d80*/  IMAD.U32 R14, R14, 0x10000, RZ ;  /* 0x000100000e0e7824 */ /* 0x000fe200078e00ff */
[----:B------:R-:W-:Y:S01]  /*4d90*/  LOP3.LUT R62, R62, 0xffff0000, RZ, 0xc0, !PT ;  /* 0xffff00003e3e7812 */ /* 0x000fe200078ec0ff */
[C---:B------:R-:W-:Y:S01]  /*4da0*/  FMUL.FTZ R66, R64.reuse, R63 ;  /* 0x0000003f40427220 */ /* 0x040fe20000410000 */
[----:B------:R-:W-:Y:S01]  /*4db0*/  FMUL.FTZ R64, R64, R65 ;  /* 0x0000004140407220 */ /* 0x000fe20000410000 */
[----:B------:R-:W-:-:S02]  /*4dc0*/  F2FP.BF16.F32.PACK_AB R13, R13, R61 ;  /* 0x0000003d0d0d723e */ /* 0x000fc400000010ff */
        /* <DEDUP_REMOVED lines=20> */
.L_x_489:
[----:B------:R-:W-:Y:S05]  /*4f10*/  BSYNC B3 ;  /* 0x0000000000037941 */ /* 0x000fea0003800000 */
.L_x_488:
[----:B---3--:R-:W-:-:S04]  /*4f20*/  LEA R58, P3, R22, R11, 0x1 ;  /* 0x0000000b163a7211 */ /* 0x008fc800078608ff */
[----:B--2---:R-:W-:-:S05]  /*4f30*/  LEA.HI.X R59, R22, R78, R176, 0x1, P3 ;  /* 0x0000004e163b7211 */ /* 0x004fca00018f0cb0 */
[----:B----4-:R0:W-:Y:S04]  /*4f40*/  ST.E.128 desc[UR56][R58.64], R12 ;  /* 0x0000000c3a007985 */ /* 0x0101e8000c101d38 */
.L_x_487:
[----:B------:R-:W-:Y:S05]  /*4f50*/  BSYNC B2 ;  /* 0x0000000000027941 */ /* 0x000fea0003800000 */
.L_x_486:
[----:B------:R-:W-:-:S13]  /*4f60*/  ISETP.NE.AND P3, PT, R87, RZ, PT ;  /* 0x000000ff5700720c */ /* 0x000fda0003f65270 */
[----:B------:R-:W-:Y:S05]  /*4f70*/  @!P3 BRA `(.L_x_469) ;  /* 0x0000000000dcb947 */ /* 0x000fea0003800000 */
[----:B0---4-:R0:W4:Y:S01]  /*4f80*/  LDS.128 R12, [R28+0x6000] ;  /* 0x006000001c0c7984 */ /* 0x0111220000000c00 */
[C---:B---3--:R-:W-:Y:S01]  /*4f90*/  LEA R58, P3, R23.reuse, R11, 0x1 ;  /* 0x0000000b173a7211 */ /* 0x048fe200078608ff */
[----:B------:R-:W-:Y:S03]  /*4fa0*/  BSSY B2, `(.L_x_490) ;  /* 0x0000033000027945 */ /* 0x000fe60003800000 */
[----:B--2---:R-:W-:Y:S02]  /*4fb0*/  LEA.HI.X R59, R23, R78, R175, 0x1, P3 ;  /* 0x0000004e173b7211 */ /* 0x004fe400018f0caf */
[----:B------:R-:W-:-:S13]  /*4fc0*/  ISETP.GE.AND P3, PT, R173, R124, PT ;  /* 0x0000007cad00720c */ /* 0x000fda0003f66270 */
[----:B0-----:R-:W-:Y:S05]  /*4fd0*/  @P3 BRA `(.L_x_491) ;  /* 0x0000000000bc3947 */ /* 0x001fea0003800000 */
[----:B------:R-:W-:Y:S02]  /*4fe0*/  SHF.R.U64 R11, R54, 0x10, R55 ;  /* 0x00000010360b7819 */ /* 0x000fe40000001237 */
[--C-:B------:R-:W-:Y:S02]  /*4ff0*/  SHF.R.U64 R54, R56, 0x10, R57.reuse ;  /* 0x0000001038367819 */ /* 0x100fe40000001239 */
[----:B------:R-:W-:Y:S02]  /*5000*/  SHF.R.U32.HI R56, RZ, 0x10, R57 ;  /* 0x00000010ff387819 */ /* 0x000fe40000011639 */
[C---:B------:R-:W-:Y:S02]  /*5010*/  PRMT R54, R158.reuse, 0x5410, R54 ;  /* 0x000054109e367816 */ /* 0x040fe40000000036 */
[----:B------:R-:W-:Y:S02]  /*5020*/  PRMT R11, R157, 0x5410, R11 ;  /* 0x000054109d0b7816 */ /* 0x000fe4000000000b */
[----:B------:R-:W-:-:S02]  /*5030*/  PRMT R158, R158, 0x5432, R56 ;  /* 0x000054329e9e7816 */ /* 0x000fc40000000038 */
[C---:B----4-:R-:W-:Y:S01]  /*5040*/  LOP3.LUT R60, R13.reuse, 0xffff0000, RZ, 0xc0, !PT ;  /* 0xffff00000d3c7812 */ /* 0x050fe200078ec0ff */
[----:B------:R-:W-:Y:S01]  /*5050*/  IMAD.U32 R13, R13, 0x10000, RZ ;  /* 0x000100000d0d7824 */ /* 0x000fe200078e00ff */
[C---:B------:R-:W-:Y:S01]  /*5060*/  LOP3.LUT R57, R54.reuse, 0xffff0000, RZ, 0xc0, !PT ;  /* 0xffff000036397812 */ /* 0x040fe200078ec0ff */
[----:B------:R-:W-:Y:S01]  /*5070*/  IMAD.U32 R54, R54, 0x10000, RZ ;  /* 0x0001000036367824 */ /* 0x000fe200078e00ff */
[C---:B------:R-:W-:Y:S01]  /*5080*/  LOP3.LUT R56, R11.reuse, 0xffff0000, RZ, 0xc0, !PT ;  /* 0xffff00000b387812 */ /* 0x040fe200078ec0ff */
[----:B------:R-:W-:Y:S01]  /*5090*/  IMAD.U32 R11, R11, 0x10000, RZ ;  /* 0x000100000b0b7824 */ /* 0x000fe200078e00ff */
[----:B------:R-:W-:Y:S01]  /*50a0*/  SHF.R.U32.HI R55, RZ, 0x10, R55 ;  /* 0x00000010ff377819 */ /* 0x000fe20000011637 */
[C---:B------:R-:W-:Y:S02]  /*50b0*/  FMUL.FTZ R61, R60.reuse, R57 ;  /* 0x000000393c3d7220 */ /* 0x040fe40000410000 */
[-C--:B------:R-:W-:Y:S01]  /*50c0*/  FMUL.FTZ R60, R60, R56.reuse ;  /* 0x000000383c3c7220 */ /* 0x080fe20000410000 */
[----:B------:R-:W-:Y:S01]  /*50d0*/  PRMT R55, R157, 0x5432, R55 ;  /* 0x000054329d377816 */ /* 0x000fe20000000037 */
[----:B------:R-:W-:-:S02]  /*50e0*/  FFMA.FTZ R56, R13, R56, -R61 ;  /* 0x000000380d387223 */ /* 0x000fc4000001083d */
[----:B------:R-:W-:Y:S01]  /*50f0*/  FFMA.FTZ R13, R13, R57, R60 ;  /* 0x000000390d0d7223 */ /* 0x000fe2000001003c */
[----:B------:R-:W-:Y:S01]  /*5100*/  LOP3.LUT R60, R14, 0xffff0000, RZ, 0xc0, !PT ;  /* 0xffff00000e3c7812 */ /* 0x000fe200078ec0ff */
[C---:B------:R-:W-:Y:S01]  /*5110*/  IMAD.U32 R61, R55.reuse, 0x10000, RZ ;  /* 0x00010000373d7824 */ /* 0x040fe200078e00ff */
[----:B------:R-:W-:Y:S01]  /*5120*/  SHF.L.U32 R57, R158, 0x10, RZ ;  /* 0x000000109e397819 */ /* 0x000fe200000006ff */
[----:B------:R-:W-:Y:S01]  /*5130*/  IMAD.U32 R14, R14, 0x10000, RZ ;  /* 0x000100000e0e7824 */ /* 0x000fe200078e00ff */
[----:B------:R-:W-:Y:S02]  /*5140*/  LOP3.LUT R158, R158, 0xffff0000, RZ, 0xc0, !PT ;  /* 0xffff00009e9e7812 */ /* 0x000fe400078ec0ff */
        /* <DEDUP_REMOVED lines=24> */
.L_x_491:
[----:B------:R-:W-:Y:S05]  /*52d0*/  BSYNC B2 ;  /* 0x0000000000027941 */ /* 0x000fea0003800000 */
.L_x_490:
[----:B----4-:R0:W-:Y:S02]  /*52e0*/  ST.E.128 desc[UR56][R58.64], R12 ;  /* 0x0000000c3a007985 */ /* 0x0101e4000c101d38 */
.L_x_469:
[----:B------:R-:W-:Y:S05]  /*52f0*/  BSYNC B1 ;  /* 0x0000000000017941 */ /* 0x000fea0003800000 */
.L_x_468:
[----:B------:R-:W-:-:S03]  /*5300*/  UMOV UR4, 0xffffffff ;  /* 0xffffffff00047882 */ /* 0x000fc60000000000 */
[----:B------:R-:W-:Y:S05]  /*5310*/  BRA.DIV UR4, `(.L_x_492) ;  /* 0x000001b6049c7947 */ /* 0x000fea000b800000 */
[----:B-1----:R-:W1:Y:S04]  /*5320*/  SHFL.IDX PT, R115, R115, 0x1, 0x1c1f ;  /* 0x003c1f0073737f89 */ /* 0x002e6800000e0000 */
[----:B------:R-:W0:Y:S02]  /*5330*/  SHFL.IDX PT, R118, R118, 0x1, 0x1c1f ;  /* 0x003c1f0076767f89 */ /* 0x000e2400000e0000 */
.L_x_799:
[----:B------:R-:W-:Y:S05]  /*5340*/  @P4 BRA `(.L_x_493) ;  /* 0x0000005800844947 */ /* 0x000fea0003800000 */
[----:B------:R-:W-:Y:S01]  /*5350*/  ISETP.NE.AND P3, PT, R9, RZ, PT ;  /* 0x000000ff0900720c */ /* 0x000fe20003f65270 */
[----:B------:R-:W-:-:S12]  /*5360*/  BSSY B1, `(.L_x_494) ;  /* 0x0000039000017945 */ /* 0x000fd80003800000 */
[----:B------:R-:W-:Y:S05]  /*5370*/  @!P3 BRA `(.L_x_495) ;  /* 0x0000000000dcb947 */ /* 0x000fea0003800000 */
[----:B0---4-:R0:W4:Y:S01]  /*5380*/  LDS.128 R12, [R29+0x2000] ;  /* 0x002000001d0c7984 */ /* 0x0111220000000c00 */
[----:B------:R-:W-:Y:S01]  /*5390*/  ISETP.GE.AND P3, PT, R160, R124, PT ;  /* 0x0000007ca000720c */ /* 0x000fe20003f66270 */
[----:B------:R-:W-:-:S12]  /*53a0*/  BSSY B2, `(.L_x_496) ;  /* 0x0000031000027945 */ /* 0x000fd80003800000 */
[----:B0-----:R-:W-:Y:S05]  /*53b0*/  @P3 BRA `(.L_x_497) ;  /* 0x0000000000bc3947 */ /* 0x001fea0003800000 */
[--C-:B---3--:R-:W-:Y:S02]  /*53c0*/  SHF.R.U64 R11, R50, 0x10, R51.reuse ;  /* 0x00000010320b7819 */ /* 0x108fe40000001233 */
[----:B------:R-:W-:Y:S02]  /*53d0*/  SHF.R.U32.HI R50, RZ, 0x10, R51 ;  /* 0x00000010ff327819 */ /* 0x000fe40000011633 */
[----:B------:R-:W-:Y:S02]  /*53e0*/  SHF.R.U64 R51, R52, 0x10, R53 ;  /* 0x0000001034337819 */ /* 0x000fe40000001235 */
[----:B------:R-:W-:Y:S02]  /*53f0*/  PRMT R11, R155, 0x5410, R11 ;  /* 0x000054109b0b7816 */ /* 0x000fe4000000000b */
[----:B------:R-:W-:Y:S02]  /*5400*/  PRMT R51, R156, 0x5410, R51 ;  /* 0x000054109c337816 */ /* 0x000fe40000000033 */
[----:B------:R-:W-:-:S02]  /*5410*/  SHF.R.U32.HI R52, RZ, 0x10, R53 ;  /* 0x00000010ff347819 */ /* 0x000fc40000011635 */
[C---:B----4-:R-:W-:Y:S01]  /*5420*/  LOP3.LUT R56, R13.reuse, 0xffff0000, RZ, 0xc0, !PT ;  /* 0xffff00000d387812 */ /* 0x050fe200078ec0ff */
[----:B------:R-:W-:Y:S01]  /*5430*/  IMAD.U32 R13, R13, 0x10000, RZ ;  /* 0x000100000d0d7824 */ /* 0x000fe200078e00ff */
[C---:B------:R-:W-:Y:S01]  /*5440*/  LOP3.LUT R53, R51.reuse, 0xffff0000, RZ, 0xc0, !PT ;  /* 0xffff000033357812 */ /* 0x040fe200078ec0ff */
[----:B------:R-:W-:Y:S01]  /*5450*/  IMAD.U32 R51, R51, 0x10000, RZ ;  /* 0x0001000033337824 */ /* 0x000fe200078e00ff */
[C---:B------:R-:W-:Y:S01]  /*5460*/  LOP3.LUT R54, R11.reuse, 0xffff0000, RZ, 0xc0, !PT ;  /* 0xffff00000b367812 */ /* 0x040fe200078ec0ff */
[----:B------:R-:W-:Y:S01]  /*5470*/  IMAD.U32 R11, R11, 0x10000, RZ ;  /* 0x000100000b0b7824 */ /* 0x000fe200078e00ff */
[----:B------:R-:W-:Y:S01]  /*5480*/  PRMT R52, R156, 0x5432, R52 ;  /* 0x000054329c347816 */ /* 0x000fe20000000034 */
[C---:B------:R-:W-:Y:S01]  /*5490*/  FMUL.FTZ R55, R56.reuse, R53 ;  /* 0x0000003538377220 */ /* 0x040fe20000410000 */
[----:B------:R-:W-:Y:S01]  /*54a0*/  PRMT R50, R155, 0x5432, R50 ;  /* 0x000054329b327816 */ /* 0x000fe20000000032 */
[-C--:B------:R-:W-:Y:S01]  /*54b0*/  FMUL.FTZ R56, R56, R54.reuse ;  /* 0x0000003638387220 */ /* 0x080fe20000410000 */
[----:B------:R-:W-:Y:S01]  /*54c0*/  LOP3.LUT R57, R14, 0xffff0000, RZ, 0xc0, !PT ;  /* 0xffff00000e397812 */ /* 0x000fe200078ec0ff */
[----:B------:R-:W-:-:S02]  /*54d0*/  FFMA.FTZ R55, R13, R54, -R55 ;  /* 0x000000360d377223 */ /* 0x000fc40000010837 */
[----:B------:R-:W-:Y:S01]  /*54e0*/  FFMA.FTZ R56, R13, R53, R56 ;  /* 0x000000350d387223 */ /* 0x000fe20000010038 */
[C---:B------:R-:W-:Y:S01]  /*54f0*/  IMAD.U32 R53, R52.reuse, 0x10000, RZ ;  /* 0x0001000034357824 */ /* 0x040fe200078e00ff */
[----:B------:R-:W-:Y:S01]  /*5500*/  LOP3.LUT R52, R52, 0xffff0000, RZ, 0xc0, !PT ;  /* 0xffff000034347812 */ /* 0x000fe200078ec0ff */
[C---:B------:R-:W-:Y:S01]  /*5510*/  IMAD.U32 R54, R50.reuse, 0x10000, RZ ;  /* 0x0001000032367824 */ /* 0x040fe200078e00ff */
[----:B------:R-:W-:Y:S01]  /*5520*/  LOP3.LUT R50, R50, 0xffff0000, RZ, 0xc0, !PT ;  /* 0xffff000032327812 */ /* 0x000fe200078ec0ff */
[----:B------:R-:W-:Y:S02]  /*5530*/  IMAD.U32 R13, R14, 0x10000, RZ ;  /* 0x000100000e0d7824 */ /* 0x000fe400078e00ff */
[C---:B------:R-:W-:Y:S01]  /*5540*/  FMUL.FTZ R14, R57.reuse, R53 ;  /* 0x00000035390e7220 */ /* 0x040fe20000410000 */
[-C--:B------:R-:W-:Y:S01]  /*5550*/  FMUL.FTZ R57, R57, R54.reuse ;  /* 0x0000003639397220 */ /* 0x080fe20000410000 */
[----:B------:R-:W-:Y:S02]  /*5560*/  F2FP.BF16.F32.PACK_AB R55, R56, R55 ;  /* 0x000000373837723e */ /* 0x000fe400000010ff */
        /* <DEDUP_REMOVED lines=20> */
.L_x_497:
[----:B------:R-:W-:Y:S05]  /*56b0*/  BSYNC B2 ;  /* 0x0000000000027941 */ /* 0x000fea0003800000 */
.L_x_496:
[----:B------:R-:W-:-:S04]  /*56c0*/  LEA R50, P3, R16, R118, 0x1 ;  /* 0x0000007610327211 */ /* 0x000fc800078608ff */
[----:B-1----:R-:W-:-:S05]  /*56d0*/  LEA.HI.X R51, R16, R115, R17, 0x1, P3 ;  /* 0x0000007310337211 */ /* 0x002fca00018f0c11 */
[----:B----4-:R0:W-:Y:S04]  /*56e0*/  ST.E.128 desc[UR56][R50.64], R12 ;  /* 0x0000000c32007985 */ /* 0x0101e8000c101d38 */
.L_x_495:
[----:B------:R-:W-:Y:S05]  /*56f0*/  BSYNC B1 ;  /* 0x0000000000017941 */ /* 0x000fea0003800000 */
.L_x_494:
[----:B------:R-:W-:Y:S01]  /*5700*/  ISETP.NE.AND P3, PT, R26, RZ, PT ;  /* 0x000000ff1a00720c */ /* 0x000fe20003f65270 */
[----:B------:R-:W-:-:S12]  /*5710*/  BSSY B1, `(.L_x_498) ;  /* 0x000003b000017945 */ /* 0x000fd80003800000 */
[----:B------:R-:W-:Y:S05]  /*5720*/  @!P3 BRA `(.L_x_499) ;  /* 0x0000000000e4b947 */ /* 0x000fea0003800000 */
[----:B0---4-:R0:W4:Y:S01]  /*5730*/  LDS.128 R12, [R28+0x2000] ;  /* 0x002000001c0c7984 */ /* 0x0111220000000c00 */
[----:B------:R-:W-:Y:S01]  /*5740*/  ISETP.GE.AND P3, PT, R170, R124, PT ;  /* 0x0000007caa00720c */ /* 0x000fe20003f66270 */
[----:B---3--:R-:W-:Y:S01]  /*5750*/  IMAD.SHL.U32 R11, R163, 0x8, RZ ;  /* 0x00000008a30b7824 */ /* 0x008fe200078e00ff */
[----:B------:R-:W-:Y:S01]  /*5760*/  BSSY B2, `(.L_x_500) ;  /* 0x0000034000027945 */ /* 0x000fe20003800000 */
[----:B------:R-:W-:Y:S02]  /*5770*/  IMAD.MOV.U32 R50, RZ, RZ, R118 ;  /* 0x000000ffff327224 */ /* 0x000fe400078e0076 */
[----:B-1----:R-:W-:Y:S02]  /*5780*/  IMAD.MOV.U32 R51, RZ, RZ, R115 ;  /* 0x000000ffff337224 */ /* 0x002fe400078e0073 */
[----:B------:R-:W-:-:S06]  /*5790*/  IMAD.WIDE R50, R11, 0x2, R50 ;  /* 0x000000020b327825 */ /* 0x000fcc00078e0232 */
[----:B0-----:R-:W-:Y:S05]  /*57a0*/  @P3 BRA `(.L_x_501) ;  /* 0x0000000000bc3947 */ /* 0x001fea0003800000 */
[--C-:B------:R-:W-:Y:S02]  /*57b0*/  SHF.R.U64 R11, R46, 0x10, R47.reuse ;  /* 0x000000102e0b7819 */ /* 0x100fe4000000122f */
        /* <DEDUP_REMOVED lines=46> */
.L_x_501:
[----:B------:R-:W-:Y:S05]  /*5aa0*/  BSYNC B2 ;  /* 0x0000000000027941 */ /* 0x000fea0003800000 */
.L_x_500:
[----:B----4-:R0:W-:Y:S02]  /*5ab0*/  ST.E.128 desc[UR56][R50.64], R12 ;  /* 0x0000000c32007985 */ /* 0x0101e4000c101d38 */
.L_x_499:
[----:B------:R-:W-:Y:S05]  /*5ac0*/  BSYNC B1 ;  /* 0x0000000000017941 */ /* 0x000fea0003800000 */
.L_x_498:
[----:B------:R-:W-:Y:S01]  /*5ad0*/  ISETP.NE.AND P3, PT, R27, RZ, PT ;  /* 0x000000ff1b00720c */ /* 0x000fe20003f65270 */
[----:B------:R-:W-:-:S12]  /*5ae0*/  BSSY B1, `(.L_x_502) ;  /* 0x0000039000017945 */ /* 0x000fd80003800000 */
[----:B------:R-:W-:Y:S05]  /*5af0*/  @!P3 BRA `(.L_x_503) ;  /* 0x0000000000dcb947 */ /* 0x000fea0003800000 */
[----:B0---4-:R0:W4:Y:S01]  /*5b00*/  LDS.128 R12, [R29+0x5000] ;  /* 0x005000001d0c7984 */ /* 0x0111220000000c00 */
[----:B------:R-:W-:Y:S01]  /*5b10*/  ISETP.GE.AND P3, PT, R169, R124, PT ;  /* 0x0000007ca900720c */ /* 0x000fe20003f66270 */
[----:B---3--:R-:W-:Y:S01]  /*5b20*/  IMAD.SHL.U32 R11, R164, 0x8, RZ ;  /* 0x00000008a40b7824 */ /* 0x008fe200078e00ff */
[----:B------:R-:W-:Y:S01]  /*5b30*/  MOV R46, R118 ;  /* 0x00000076002e7202 */ /* 0x000fe20000000f00 */
[----:B-1----:R-:W-:Y:S01]  /*5b40*/  IMAD.MOV.U32 R47, RZ, RZ, R115 ;  /* 0x000000ffff2f7224 */ /* 0x002fe200078e0073 */
[----:B------:R-:W-:Y:S03]  /*5b50*/  BSSY B2, `(.L_x_504) ;  /* 0x0000030000027945 */ /* 0x000fe60003800000 */
[----:B------:R-:W-:-:S06]  /*5b60*/  IMAD.WIDE R46, R11, 0x2, R46 ;  /* 0x000000020b2e7825 */ /* 0x000fcc00078e022e */
[----:B0-----:R-:W-:Y:S05]  /*5b70*/  @P3 BRA `(.L_x_505) ;  /* 0x0000000000b43947 */ /* 0x001fea0003800000 */
[--C-:B------:R-:W-:Y:S01]  /*5b80*/  SHF.R.U64 R11, R42, 0x10, R43.reuse ;  /* 0x000000102a0b7819 */ /* 0x100fe2000000122b */
[----:B----4-:R-:W-:Y:S01]  /*5b90*/  IMAD.U32 R52, R13, 0x10000, RZ ;  /* 0x000100000d347824 */ /* 0x010fe200078e00ff */
[----:B------:R-:W-:Y:S02]  /*5ba0*/  SHF.R.U32.HI R42, RZ, 0x10, R43 ;  /* 0x00000010ff2a7819 */ /* 0x000fe4000001162b */
[----:B------:R-:W-:Y:S02]  /*5bb0*/  SHF.R.U64 R43, R44, 0x10, R45 ;  /* 0x000000102c2b7819 */ /* 0x000fe4000000122d */
[----:B------:R-:W-:Y:S02]  /*5bc0*/  PRMT R11, R151, 0x5410, R11 ;  /* 0x00005410970b7816 */ /* 0x000fe4000000000b */
[----:B------:R-:W-:Y:S02]  /*5bd0*/  PRMT R43, R152, 0x5410, R43 ;  /* 0x00005410982b7816 */ /* 0x000fe4000000002b */
[----:B------:R-:W-:Y:S01]  /*5be0*/  SHF.R.U32.HI R48, RZ, 0x10, R45 ;  /* 0x00000010ff307819 */ /* 0x000fe2000001162d */
[----:B------:R-:W-:Y:S01]  /*5bf0*/  IMAD.U32 R45, R14, 0x10000, RZ ;  /* 0x000100000e2d7824 */ /* 0x000fe200078e00ff */
[----:B------:R-:W-:-:S02]  /*5c00*/  LOP3.LUT R50, R13, 0xffff0000, RZ, 0xc0, !PT ;  /* 0xffff00000d327812 */ /* 0x000fc400078ec0ff */
        /* <DEDUP_REMOVED lines=9> */
[----:B------:R-:W-:Y:S02]  /*5ca0*/  IMAD.U32 R13, R48, 0x10000, RZ ;  /* 0x00010000300d7824 */ /* 0x000fe400078e00ff */
[----:B------:R-:W-:Y:S01]  /*5cb0*/  FFMA.FTZ R53, R52, R51, -R53 ;  /* 0x0000003334357223 */ /* 0x000fe20000010835 */
[----:B------:R-:W-:-:S02]  /*5cc0*/  IMAD.U32 R51, R42, 0x10000, RZ ;  /* 0x000100002a337824 */ /* 0x000fc400078e00ff */
[----:B------:R-:W-:Y:S01]  /*5cd0*/  FFMA.FTZ R50, R52, R49, R50 ;  /* 0x0000003134327223 */ /* 0x000fe20000010032 */
[----:B------:R-:W-:Y:S01]  /*5ce0*/  FMUL.FTZ R49, R14, R13 ;  /* 0x0000000d0e317220 */ /* 0x000fe20000410000 */
[----:B------:R-:W-:Y:S01]  /*5cf0*/  LOP3.LUT R44, R15, 0xffff0000, RZ, 0xc0, !PT ;  /* 0xffff00000f2c7812 */ /* 0x000fe200078ec0ff */
[----:B------:R-:W-:Y:S02]  /*5d00*/  IMAD.U32 R52, R12, 0x10000, RZ ;  /* 0x000100000c347824 */ /* 0x000fe400078e00ff */
[-C--:B------:R-:W-:Y:S01]  /*5d10*/  FMUL.FTZ R14, R14, R51.reuse ;  /* 0x000000330e0e7220 */ /* 0x080fe20000410000 */
[----:B------:R-:W-:Y:S01]  /*5d20*/  LOP3.LUT R48, R48, 0xffff0000, RZ, 0xc0, !PT ;  /* 0xffff000030307812 */ /* 0x000fe200078ec0ff */
[C---:B------:R-:W-:Y:S01]  /*5d30*/  FFMA.FTZ R49, R45.reuse, R51, -R49 ;  /* 0x000000332d317223 */ /* 0x040fe20000010831 */
[----:B------:R-:W-:Y:S01]  /*5d40*/  LOP3.LUT R42, R42, 0xffff0000, RZ, 0xc0, !PT ;  /* 0xffff00002a2a7812 */ /* 0x000fe200078ec0ff */
[----:B------:R-:W-:Y:S01]  /*5d50*/  FFMA.FTZ R14, R45, R13, R14 ;  /* 0x0000000d2d0e7223 */ /* 0x000fe2000001000e */
[----:B------:R-:W-:Y:S01]  /*5d60*/  LOP3.LUT R12, R12, 0xffff0000, RZ, 0xc0, !PT ;  /* 0xffff00000c0c7812 */ /* 0x000fe200078ec0ff */
[----:B------:R-:W-:Y:S01]  /*5d70*/  FMUL.FTZ R13, R44, R48 ;  /* 0x000000302c0d7220 */ /* 0x000fe20000410000 */
[----:B------:R-:W-:-:S02]  /*5d80*/  IMAD.U32 R15, R15, 0x10000, RZ ;  /* 0x000100000f0f7824 */ /* 0x000fc400078e00ff */
[-C--:B------:R-:W-:Y:S01]  /*5d90*/  FMUL.FTZ R45, R44, R42.reuse ;  /* 0x0000002a2c2d7220 */ /* 0x080fe20000410000 */
[----:B------:R-:W-:Y:S01]  /*5da0*/  F2FP.BF16.F32.PACK_AB R50, R50, R53 ;  /* 0x000000353232723e */ /* 0x000fe200000010ff */
[C---:B------:R-:W-:Y:S01]  /*5db0*/  FMUL.FTZ R44, R12.reuse, R43 ;  /* 0x0000002b0c2c7220 */ /* 0x040fe20000410000 */
[-C--:B------:R-:W-:Y:S01]  /*5dc0*/  FMUL.FTZ R12, R12, R11.reuse ;  /* 0x0000000b0c0c7220 */ /* 0x080fe20000410000 */
[C---:B------:R-:W-:Y:S01]  /*5dd0*/  FFMA.FTZ R13, R15.reuse, R42, -R13 ;  /* 0x0000002a0f0d7223 */ /* 0x040fe2000001080d */
[----:B------:R-:W-:Y:S01]  /*5de0*/  FFMA.FTZ R48, R15, R48, R45 ;  /* 0x000000300f307223 */ /* 0x000fe2000001002d */
[C---:B------:R-:W-:Y:S01]  /*5df0*/  FFMA.FTZ R44, R52.reuse, R11, -R44 ;  /* 0x0000000b342c7223 */ /* 0x040fe2000001082c */
[----:B------:R-:W-:Y:S01]  /*5e00*/  FFMA.FTZ R43, R52, R43, R12 ;  /* 0x0000002b342b7223 */ /* 0x000fe2000001000c */
[----:B------:R-:W-:Y:S02]  /*5e10*/  F2FP.BF16.F32.PACK_AB R14, R14, R49 ;  /* 0x000000310e0e723e */ /* 0x000fe400000010ff */
[----:B------:R-:W-:Y:S01]  /*5e20*/  F2FP.BF16.F32.PACK_AB R15, R48, R13 ;  /* 0x0000000d300f723e */ /* 0x000fe200000010ff */
[----:B------:R-:W-:Y:S01]  /*5e30*/  IMAD.MOV.U32 R13, RZ, RZ, R50 ;  /* 0x000000ffff0d7224 */ /* 0x000fe200078e0032 */
[----:B------:R-:W-:-:S07]  /*5e40*/  F2FP.BF16.F32.PACK_AB R12, R43, R44 ;  /* 0x0000002c2b0c723e */ /* 0x000fce00000010ff */
.L_x_505:
[----:B------:R-:W-:Y:S05]  /*5e50*/  BSYNC B2 ;  /* 0x0000000000027941 */ /* 0x000fea0003800000 */
.L_x_504:
[----:B----4-:R0:W-:Y:S02]  /*5e60*/  ST.E.128 desc[UR56][R46.64], R12 ;  /* 0x0000000c2e007985 */ /* 0x0101e4000c101d38 */
.L_x_503:
[----:B------:R-:W-:Y:S05]  /*5e70*/  BSYNC B1 ;  /* 0x0000000000017941 */ /* 0x000fea0003800000 */
.L_x_502:
[----:B------:R-:W-:Y:S01]  /*5e80*/  ISETP.NE.AND P3, PT, R101, RZ, PT ;  /* 0x000000ff6500720c */ /* 0x000fe20003f65270 */
[----:B------:R-:W-:-:S12]  /*5e90*/  BSSY B1, `(.L_x_506) ;  /* 0x0000037000017945 */ /* 0x000fd80003800000 */
[----:B------:R-:W-:Y:S05]  /*5ea0*/  @!P3 BRA `(.L_x_507) ;  /* 0x0000000000d4b947 */ /* 0x000fea0003800000 */
[----:B0---4-:R0:W4:Y:S01]  /*5eb0*/  LDS.128 R12, [R28+0x5000] ;  /* 0x005000001c0c7984 */ /* 0x0111220000000c00 */
[C---:B------:R-:W-:Y:S01]  /*5ec0*/  LEA R42, P3, R19.reuse, R118, 0x1 ;  /* 0x00000076132a7211 */ /* 0x040fe200078608ff */
[----:B------:R-:W-:Y:S03]  /*5ed0*/  BSSY B2, `(.L_x_508) ;  /* 0x0000031000027945 */ /* 0x000fe60003800000 */
[----:B-1----:R-:W-:Y:S02]  /*5ee0*/  LEA.HI.X R43, R19, R115, R165, 0x1, P3 ;  /* 0x00000073132b7211 */ /* 0x002fe400018f0ca5 */
[----:B------:R-:W-:-:S13]  /*5ef0*/  ISETP.GE.AND P3, PT, R172, R124, PT ;  /* 0x0000007cac00720c */ /* 0x000fda0003f66270 */
[----:B0-----:R-:W-:Y:S05]  /*5f00*/  @P3 BRA `(.L_x_509) ;  /* 0x0000000000b43947 */ /* 0x001fea0003800000 */
[----:B------:R-:W-:Y:S02]  /*5f10*/  SHF.R.U64 R45, R40, 0x10, R41 ;  /* 0x00000010282d7819 */ /* 0x000fe40000001229 */
[----:B------:R-:W-:Y:S01]  /*5f20*/  SHF.R.U64 R46, R38, 0x10, R39 ;  /* 0x00000010262e7819 */ /* 0x000fe20000001227 */
[----:B----4-:R-:W-:Y:S01]  /*5f30*/  IMAD.U32 R38, R14, 0x10000, RZ ;  /* 0x000100000e267824 */ /* 0x010fe200078e00ff */
[----:B------:R-:W-:Y:S02]  /*5f40*/  SHF.R.U32.HI R41, RZ, 0x10, R41 ;  /* 0x00000010ff297819 */ /* 0x000fe40000011629 */
[----:B------:R-:W-:Y:S02]  /*5f50*/  SHF.R.U32.HI R44, RZ, 0x10, R39 ;  /* 0x00000010ff2c7819 */ /* 0x000fe40000011627 */
[C---:B------:R-:W-:Y:S02]  /*5f60*/  PRMT R40, R144.reuse, 0x5410, R45 ;  /* 0x0000541090287816 */ /* 0x040fe4000000002d */
[----:B------:R-:W-:Y:S01]  /*5f70*/  PRMT R39, R137, 0x5410, R46 ;  /* 0x0000541089277816 */ /* 0x000fe2000000002e */
[----:B------:R-:W-:Y:S01]  /*5f80*/  IMAD.U32 R46, R13, 0x10000, RZ ;  /* 0x000100000d2e7824 */ /* 0x000fe200078e00ff */
[----:B------:R-:W-:-:S02]  /*5f90*/  PRMT R144, R144, 0x5432, R41 ;  /* 0x0000543290907816 */ /* 0x000fc40000000029 */
[----:B------:R-:W-:Y:S02]  /*5fa0*/  PRMT R137, R137, 0x5432, R44 ;  /* 0x0000543289897816 */ /* 0x000fe4000000002c */
[----:B---3--:R-:W-:Y:S01]  /*5fb0*/  LOP3.LUT R11, R14, 0xffff0000, RZ, 0xc0, !PT ;  /* 0xffff00000e0b7812 */ /* 0x008fe200078ec0ff */
[----:B------:R-:W-:Y:S01]  /*5fc0*/  IMAD.U32 R41, R144, 0x10000, RZ ;  /* 0x0001000090297824 */ /* 0x000fe200078e00ff */
[----:B------:R-:W-:Y:S01]  /*5fd0*/  LOP3.LUT R45, R13, 0xffff0000, RZ, 0xc0, !PT ;  /* 0xffff00000d2d7812 */ /* 0x000fe200078ec0ff */
[----:B------:R-:W-:Y:S01]  /*5fe0*/  IMAD.U32 R44, R137, 0x10000, RZ ;  /* 0x00010000892c7824 */ /* 0x000fe200078e00ff */
[----:B------:R-:W-:Y:S01]  /*5ff0*/  LOP3.LUT R48, R40, 0xffff0000, RZ, 0xc0, !PT ;  /* 0xffff000028307812 */ /* 0x000fe200078ec0ff */
[----:B------:R-:W-:Y:S01]  /*6000*/  FMUL.FTZ R51, R11, R41 ;  /* 0x000000290b337220 */ /* 0x000fe20000410000 */
[----:B------:R-:W-:Y:S01]  /*6010*/  LOP3.LUT R47, R39, 0xffff0000, RZ, 0xc0, !PT ;  /* 0xffff0000272f7812 */ /* 0x000fe200078ec0ff */
[----:B------:R-:W-:Y:S01]  /*6020*/  IMAD.U32 R13, R12, 0x10000, RZ ;  /* 0x000100000c0d7824 */ /* 0x000fe200078e00ff */
[----:B------:R-:W-:Y:S01]  /*6030*/  LOP3.LUT R14, R15, 0xffff0000, RZ, 0xc0, !PT ;  /* 0xffff00000f0e7812 */ /* 0x000fe200078ec0ff */
[----:B------:R-:W-:Y:S01]  /*6040*/  FMUL.FTZ R49, R45, R48 ;  /* 0x000000302d317220 */ /* 0x000fe20000410000 */
[----:B------:R-:W-:Y:S01]  /*6050*/  FMUL.FTZ R11, R11, R44 ;  /* 0x0000002c0b0b7220 */ /* 0x000fe20000410000 */
[-C--:B------:R-:W-:Y:S01]  /*6060*/  FMUL.FTZ R45, R45, R47.reuse ;  /* 0x0000002f2d2d7220 */ /* 0x080fe20000410000 */
[----:B------:R-:W-:Y:S01]  /*6070*/  LOP3.LUT R144, R144, 0xffff0000, RZ, 0xc0, !PT ;  /* 0xffff000090907812 */ /* 0x000fe200078ec0ff */
[----:B------:R-:W-:Y:S01]  /*6080*/  IMAD.U32 R40, R40, 0x10000, RZ ;  /* 0x0001000028287824 */ /* 0x000fe200078e00ff */
[----:B------:R-:W-:Y:S01]  /*6090*/  LOP3.LUT R137, R137, 0xffff0000, RZ, 0xc0, !PT ;  /* 0xffff000089897812 */ /* 0x000fe200078ec0ff */
[----:B------:R-:W-:Y:S01]  /*60a0*/  FFMA.FTZ R47, R46, R47, -R49 ;  /* 0x0000002f2e2f7223 */ /* 0x000fe20000010831 */
[----:B------:R-:W-:Y:S01]  /*60b0*/  LOP3.LUT R12, R12, 0xffff0000, RZ, 0xc0, !PT ;  /* 0xffff00000c0c7812 */ /* 0x000fe200078ec0ff */
[----:B------:R-:W-:Y:S01]  /*60c0*/  FFMA.FTZ R46, R46, R48, R45 ;  /* 0x000000302e2e7223 */ /* 0x000fe2000001002d */
[----:B------:R-:W-:Y:S01]  /*60d0*/  SHF.L.U32 R39, R39, 0x10, RZ ;  /* 0x0000001027277819 */ /* 0x000fe200000006ff */
[C---:B------:R-:W-:Y:S01]  /*60e0*/  FFMA.FTZ R44, R38.reuse, R44, -R51 ;  /* 0x0000002c262c7223 */ /* 0x040fe20000010833 */
[----:B------:R-:W-:Y:S01]  /*60f0*/  FFMA.FTZ R41, R38, R41, R11 ;  /* 0x0000002926297223 */ /* 0x000fe2000001000b */
[C---:B------:R-:W-:Y:S01]  /*6100*/  FMUL.FTZ R38, R14.reuse, R144 ;  /* 0x000000900e267220 */ /* 0x040fe20000410000 */
[----:B------:R-:W-:Y:S01]  /*6110*/  FMUL.FTZ R45, R14, R137 ;  /* 0x000000890e2d7220 */ /* 0x000fe20000410000 */
[C---:B------:R-:W-:Y:S01]  /*6120*/  FMUL.FTZ R14, R12.reuse, R40 ;  /* 0x000000280c0e7220 */ /* 0x040fe20000410000 */
[-C--:B------:R-:W-:Y:S01]  /*6130*/  FMUL.FTZ R11, R12, R39.reuse ;  /* 0x000000270c0b7220 */ /* 0x080fe20000410000 */
[----:B------:R-:W-:Y:S01]  /*6140*/  IMAD.U32 R15, R15, 0x10000, RZ ;  /* 0x000100000f0f7824 */ /* 0x000fe200078e00ff */
[----:B------:R-:W-:Y:S01]  /*6150*/  F2FP.BF16.F32.PACK_AB R44, R41, R44 ;  /* 0x0000002c292c723e */ /* 0x000fe200000010ff */
[C---:B------:R-:W-:Y:S01]  /*6160*/  FFMA.FTZ R14, R13.reuse, R39, -R14 ;  /* 0x000000270d0e7223 */ /* 0x040fe2000001080e */
[----:B------:R-:W-:Y:S01]  /*6170*/  FFMA.FTZ R11, R13, R40, R11 ;  /* 0x000000280d0b7223 */ /* 0x000fe2000001000b */
[C---:B------:R-:W-:Y:S01]  /*6180*/  FFMA.FTZ R38, R15.reuse, R137, -R38 ;  /* 0x000000890f267223 */ /* 0x040fe20000010826 */
[----:B------:R-:W-:Y:S01]  /*6190*/  FFMA.FTZ R45, R15, R144, R45 ;  /* 0x000000900f2d7223 */ /* 0x000fe2000001002d */
[----:B------:R-:W-:-:S02]  /*61a0*/  F2FP.BF16.F32.PACK_AB R13, R46, R47 ;  /* 0x0000002f2e0d723e */ /* 0x000fc400000010ff */
[----:B------:R-:W-:Y:S01]  /*61b0*/  F2FP.BF16.F32.PACK_AB R12, R11, R14 ;  /* 0x0000000e0b0c723e */ /* 0x000fe200000010ff */
[----:B------:R-:W-:Y:S01]  /*61c0*/  IMAD.MOV.U32 R14, RZ, RZ, R44 ;  /* 0x000000ffff0e7224 */ /* 0x000fe200078e002c */
[----:B------:R-:W-:-:S07]  /*61d0*/  F2FP.BF16.F32.PACK_AB R15, R45, R38 ;  /* 0x000000262d0f723e */ /* 0x000fce00000010ff */
.L_x_509:
[----:B------:R-:W-:Y:S05]  /*61e0*/  BSYNC B2 ;  /* 0x0000000000027941 */ /* 0x000fea0003800000 */
.L_x_508:
[----:B----4-:R0:W-:Y:S02]  /*61f0*/  ST.E.128 desc[UR56][R42.64], R12 ;  /* 0x0000000c2a007985 */ /* 0x0101e4000c101d38 */
.L_x_507:
[----:B------:R-:W-:Y:S05]  /*6200*/  BSYNC B1 ;  /* 0x0000000000017941 */ /* 0x000fea0003800000 */
.L_x_506:
        /* <DEDUP_REMOVED lines=9> */
[----:B------:R-:W-:Y:S01]  /*62a0*/  SHF.R.U64 R44, R34, 0x10, R35 ;  /* 0x00000010222c7819 */ /* 0x000fe20000001223 */
[----:B----4-:R-:W-:Y:S01]  /*62b0*/  IMAD.U32 R29, R14, 0x10000, RZ ;  /* 0x000100000e1d7824 */ /* 0x010fe200078e00ff */
[--C-:B------:R-:W-:Y:S02]  /*62c0*/  SHF.R.U64 R40, R36, 0x10, R37.reuse ;  /* 0x0000001024287819 */ /* 0x100fe40000001225 */
[----:B------:R-:W-:Y:S02]  /*62d0*/  SHF.R.U32.HI R34, RZ, 0x10, R37 ;  /* 0x00000010ff227819 */ /* 0x000fe40000011625 */
[----:B------:R-:W-:Y:S01]  /*62e0*/  SHF.R.U32.HI R42, RZ, 0x10, R35 ;  /* 0x00000010ff2a7819 */ /* 0x000fe20000011623 */
[----:B------:R-:W-:Y:S01]  /*62f0*/  IMAD.U32 R35, R13, 0x10000, RZ ;  /* 0x000100000d237824 */ /* 0x000fe200078e00ff */
[----:B------:R-:W-:Y:S01]  /*6300*/  LOP3.LUT R36, R14, 0xffff0000, RZ, 0xc0, !PT ;  /* 0xffff00000e247812 */ /* 0x000fe200078ec0ff */
[C---:B------:R-:W-:Y:S01]  /*6310*/  IMAD.U32 R14, R15.reuse, 0x10000, RZ ;  /* 0x000100000f0e7824 */ /* 0x040fe200078e00ff */
[----:B---3--:R-:W-:-:S02]  /*6320*/  LOP3.LUT R11, R15, 0xffff0000, RZ, 0xc0, !PT ;  /* 0xffff00000f0b7812 */ /* 0x008fc400078ec0ff */
[----:B------:R-:W-:Y:S02]  /*6330*/  PRMT R41, R135, 0x5410, R40 ;  /* 0x0000541087297816 */ /* 0x000fe40000000028 */
[----:B------:R-:W-:Y:S02]  /*6340*/  PRMT R15, R117, 0x5410, R44 ;  /* 0x00005410750f7816 */ /* 0x000fe4000000002c */
[----:B------:R-:W-:Y:S02]  /*6350*/  PRMT R135, R135, 0x5432, R34 ;  /* 0x0000543287877816 */ /* 0x000fe40000000022 */
[----:B------:R-:W-:Y:S02]  /*6360*/  PRMT R117, R117, 0x5432, R42 ;  /* 0x0000543275757816 */ /* 0x000fe4000000002a */
[----:B------:R-:W-:Y:S01]  /*6370*/  LOP3.LUT R34, R13, 0xffff0000, RZ, 0xc0, !PT ;  /* 0xffff00000d227812 */ /* 0x000fe200078ec0ff */
[----:B------:R-:W-:Y:S01]  /*6380*/  IMAD.U32 R43, R135, 0x10000, RZ ;  /* 0x00010000872b7824 */ /* 0x000fe200078e00ff */
[----:B------:R-:W-:Y:S01]  /*6390*/  LOP3.LUT R42, R41, 0xffff0000, RZ, 0xc0, !PT ;  /* 0xffff0000292a7812 */ /* 0x000fe200078ec0ff */
[----:B------:R-:W-:Y:S01]  /*63a0*/  IMAD.U32 R40, R117, 0x10000, RZ ;  /* 0x0001000075287824 */ /* 0x000fe200078e00ff */
[----:B------:R-:W-:Y:S01]  /*63b0*/  LOP3.LUT R37, R15, 0xffff0000, RZ, 0xc0, !PT ;  /* 0xffff00000f257812 */ /* 0x000fe200078ec0ff */
[----:B------:R-:W-:Y:S01]  /*63c0*/  FMUL.FTZ R46, R36, R43 ;  /* 0x0000002b242e7220 */ /* 0x000fe20000410000 */
[----:B------:R-:W-:-:S02]  /*63d0*/  IMAD.U32 R41, R41, 0x10000, RZ ;  /* 0x0001000029297824 */ /* 0x000fc400078e00ff */
[----:B------:R-:W-:Y:S01]  /*63e0*/  FMUL.FTZ R44, R34, R42 ;  /* 0x0000002a222c7220 */ /* 0x000fe20000410000 */
[-C--:B------:R-:W-:Y:S01]  /*63f0*/  FMUL.FTZ R36, R36, R40.reuse ;  /* 0x0000002824247220 */ /* 0x080fe20000410000 */
[----:B------:R-:W-:Y:S01]  /*6400*/  FMUL.FTZ R45, R34, R37 ;  /* 0x00000025222d7220 */ /* 0x000fe20000410000 */
[C---:B------:R-:W-:Y:S01]  /*6410*/  LOP3.LUT R34, R12.reuse, 0xffff0000, RZ, 0xc0, !PT ;  /* 0xffff00000c227812 */ /* 0x040fe200078ec0ff */
[----:B------:R-:W-:Y:S01]  /*6420*/  IMAD.U32 R15, R15, 0x10000, RZ ;  /* 0x000100000f0f7824 */ /* 0x000fe200078e00ff */
[----:B------:R-:W-:Y:S01]  /*6430*/  LOP3.LUT R135, R135, 0xffff0000, RZ, 0xc0, !PT ;  /* 0xffff000087877812 */ /* 0x000fe200078ec0ff */
[----:B------:R-:W-:Y:S01]  /*6440*/  FFMA.FTZ R46, R29, R40, -R46 ;  /* 0x000000281d2e7223 */ /* 0x000fe2000001082e */
[----:B------:R-:W-:Y:S01]  /*6450*/  LOP3.LUT R117, R117, 0xffff0000, RZ, 0xc0, !PT ;  /* 0xffff000075757812 */ /* 0x000fe200078ec0ff */
[----:B------:R-:W-:Y:S02]  /*6460*/  IMAD.U32 R13, R12, 0x10000, RZ ;  /* 0x000100000c0d7824 */ /* 0x000fe400078e00ff */
[----:B------:R-:W-:Y:S01]  /*6470*/  FFMA.FTZ R29, R29, R43, R36 ;  /* 0x0000002b1d1d7223 */ /* 0x000fe20000010024 */
[C---:B------:R-:W-:Y:S01]  /*6480*/  FFMA.FTZ R12, R35.reuse, R37, -R44 ;  /* 0x00000025230c7223 */ /* 0x040fe2000001082c */
[C---:B------:R-:W-:Y:S01]  /*6490*/  FMUL.FTZ R36, R34.reuse, R41 ;  /* 0x0000002922247220 */ /* 0x040fe20000410000 */
[----:B------:R-:W-:Y:S01]  /*64a0*/  FFMA.FTZ R35, R35, R42, R45 ;  /* 0x0000002a23237223 */ /* 0x000fe2000001002d */
[----:B------:R-:W-:Y:S01]  /*64b0*/  FMUL.FTZ R34, R34, R15 ;  /* 0x0000000f22227220 */ /* 0x000fe20000410000 */
[C---:B------:R-:W-:Y:S01]  /*64c0*/  FMUL.FTZ R37, R11.reuse, R135 ;  /* 0x000000870b257220 */ /* 0x040fe20000410000 */
[----:B------:R-:W-:Y:S01]  /*64d0*/  FMUL.FTZ R40, R11, R117 ;  /* 0x000000750b287220 */ /* 0x000fe20000410000 */
[C---:B------:R-:W-:Y:S01]  /*64e0*/  FFMA.FTZ R36, R13.reuse, R15, -R36 ;  /* 0x0000000f0d247223 */ /* 0x040fe20000010824 */
[----:B------:R-:W-:Y:S01]  /*64f0*/  FFMA.FTZ R13, R13, R41, R34 ;  /* 0x000000290d0d7223 */ /* 0x000fe20000010022 */
[C---:B------:R-:W-:Y:S01]  /*6500*/  FFMA.FTZ R37, R14.reuse, R117, -R37 ;  /* 0x000000750e257223 */ /* 0x040fe20000010825 */
[----:B------:R-:W-:Y:S01]  /*6510*/  FFMA.FTZ R40, R14, R135, R40 ;  /* 0x000000870e287223 */ /* 0x000fe20000010028 */
[----:B------:R-:W-:-:S02]  /*6520*/  F2FP.BF16.F32.PACK_AB R35, R35, R12 ;  /* 0x0000000c2323723e */ /* 0x000fc400000010ff */
[----:B------:R-:W-:Y:S02]  /*6530*/  F2FP.BF16.F32.PACK_AB R12, R13, R36 ;  /* 0x000000240d0c723e */ /* 0x000fe400000010ff */
[----:B------:R-:W-:Y:S01]  /*6540*/  F2FP.BF16.F32.PACK_AB R15, R40, R37 ;  /* 0x00000025280f723e */ /* 0x000fe200000010ff */
[----:B------:R-:W-:Y:S01]  /*6550*/  IMAD.MOV.U32 R13, RZ, RZ, R35 ;  /* 0x000000ffff0d7224 */ /* 0x000fe200078e0023 */
[----:B------:R-:W-:-:S07]  /*6560*/  F2FP.BF16.F32.PACK_AB R14, R29, R46 ;  /* 0x0000002e1d0e723e */ /* 0x000fce00000010ff */
.L_x_513:
[----:B------:R-:W-:Y:S05]  /*6570*/  BSYNC B2 ;  /* 0x0000000000027941 */ /* 0x000fea0003800000 */
.L_x_512:
[----:B----4-:R0:W-:Y:S02]  /*6580*/  ST.E.128 desc[UR56][R38.64], R12 ;  /* 0x0000000c26007985 */ /* 0x0101e4000c101d38 */
.L_x_511:
[----:B------:R-:W-:Y:S05]  /*6590*/  BSYNC B1 ;  /* 0x0000000000017941 */ /* 0x000fea0003800000 */
.L_x_510:
[----:B------:R-:W-:-:S13]  /*65a0*/  ISETP.NE.AND P3, PT, R87, RZ, PT ;  /* 0x000000ff5700720c */ /* 0x000fda0003f65270 */
[----:B------:R-:W-:Y:S05]  /*65b0*/  @!P3 BRA `(.L_x_493) ;  /* 0x0000004400e8b947 */ /* 0x000fea0003800000 */
[----:B0---4-:R0:W4:Y:S01]  /*65c0*/  LDS.128 R12, [R28+0x8000] ;  /* 0x008000001c0c7984 */ /* 0x0111220000000c00 */
[C---:B------:R-:W-:Y:S01]  /*65d0*/  LEA R34, P3, R23.reuse, R118, 0x1 ;  /* 0x0000007617227211 */ /* 0x040fe200078608ff */
[----:B------:R-:W-:Y:S03]  /*65e0*/  BSSY B1, `(.L_x_514) ;  /* 0x0000031000017945 */ /* 0x000fe60003800000 */
[----:B-1----:R-:W-:Y:S02]  /*65f0*/  LEA.HI.X R35, R23, R115, R175, 0x1, P3 ;  /* 0x0000007317237211 */ /* 0x002fe400018f0caf */
[----:B------:R-:W-:-:S13]  /*6600*/  ISETP.GE.AND P3, PT, R173, R124, PT ;  /* 0x0000007cad00720c */ /* 0x000fda0003f66270 */
[----:B0-----:R-:W-:Y:S05]  /*6610*/  @P3 BRA `(.L_x_515) ;  /* 0x0000000000b43947 */ /* 0x001fea0003800000 */
[--C-:B------:R-:W-:Y:S01]  /*6620*/  SHF.R.U64 R38, R30, 0x10, R31.reuse ;  /* 0x000000101e267819 */ /* 0x100fe2000000121f */
[----:B----4-:R-:W-:Y:S01]  /*6630*/  IMAD.U32 R28, R14, 0x10000, RZ ;  /* 0x000100000e1c7824 */ /* 0x010fe200078e00ff */
[----:B------:R-:W-:Y:S02]  /*6640*/  SHF.R.U32.HI R36, RZ, 0x10, R31 ;  /* 0x00000010ff247819 */ /* 0x000fe4000001161f */
[----:B---3--:R-:W-:Y:S02]  /*6650*/  SHF.R.U64 R11, R32, 0x10, R33 ;  /* 0x00000010200b7819 */ /* 0x008fe40000001221 */
[C---:B------:R-:W-:Y:S02]  /*6660*/  PRMT R31, R79.reuse, 0x5410, R38 ;  /* 0x000054104f1f7816 */ /* 0x040fe40000000026 */
[----:B------:R-:W-:Y:S02]  /*6670*/  PRMT R79, R79, 0x5432, R36 ;  /* 0x000054324f4f7816 */ /* 0x000fe40000000024 */
[----:B------:R-:W-:Y:S01]  /*6680*/  PRMT R36, R116, 0x5410, R11 ;  /* 0x0000541074247816 */ /* 0x000fe2000000000b */
[----:B------:R-:W-:Y:S01]  /*6690*/  IMAD.U32 R11, R12, 0x10000, RZ ;  /* 0x000100000c0b7824 */ /* 0x000fe200078e00ff */
[----:B------:R-:W-:-:S02]  /*66a0*/  SHF.R.U32.HI R33, RZ, 0x10, R33 ;  /* 0x00000010ff217819 */ /* 0x000fc40000011621 */
[----:B------:R-:W-:Y:S01]  /*66b0*/  LOP3.LUT R29, R14, 0xffff0000, RZ, 0xc0, !PT ;  /* 0xffff00000e1d7812 */ /* 0x000fe200078ec0ff */
[C---:B------:R-:W-:Y:S01]  /*66c0*/  IMAD.U32 R14, R15.reuse, 0x10000, RZ ;  /* 0x000100000f0e7824 */ /* 0x040fe200078e00ff */
[----:B------:R-:W-:Y:S01]  /*66d0*/  LOP3.LUT R30, R15, 0xffff0000, RZ, 0xc0, !PT ;  /* 0xffff00000f1e7812 */ /* 0x000fe200078ec0ff */
[C---:B------:R-:W-:Y:S01]  /*66e0*/  IMAD.U32 R15, R13.reuse, 0x10000, RZ ;  /* 0x000100000d0f7824 */ /* 0x040fe200078e00ff */
[----:B------:R-:W-:Y:S02]  /*66f0*/  LOP3.LUT R13, R13, 0xffff0000, RZ, 0xc0, !PT ;  /* 0xffff00000d0d7812 */ /* 0x000fe400078ec0ff */
[C---:B------:R-:W-:Y:S01]  /*6700*/  LOP3.LUT R38, R36.reuse, 0xffff0000, RZ, 0xc0, !PT ;  /* 0xffff000024267812 */ /* 0x040fe200078ec0ff */
[----:B------:R-:W-:Y:S01]  /*6710*/  IMAD.U32 R36, R36, 0x10000, RZ ;  /* 0x0001000024247824 */ /* 0x000fe200078e00ff */
[----:B------:R-:W-:Y:S01]  /*6720*/  PRMT R116, R116, 0x5432, R33 ;  /* 0x0000543274747816 */ /* 0x000fe20000000021 */
[----:B------:R-:W-:Y:S01]  /*6730*/  IMAD.U32 R33, R79, 0x10000, RZ ;  /* 0x000100004f217824 */ /* 0x000fe200078e00ff */
[----:B------:R-:W-:Y:S01]  /*6740*/  LOP3.LUT R32, R31, 0xffff0000, RZ, 0xc0, !PT ;  /* 0xffff00001f207812 */ /* 0x000fe200078ec0ff */
[----:B------:R-:W-:Y:S01]  /*6750*/  FMUL.FTZ R40, R13, R38 ;  /* 0x000000260d287220 */ /* 0x000fe20000410000 */
[----:B------:R-:W-:Y:S01]  /*6760*/  LOP3.LUT R79, R79, 0xffff0000, RZ, 0xc0, !PT ;  /* 0xffff00004f4f7812 */ /* 0x000fe200078ec0ff */
[----:B------:R-:W-:Y:S01]  /*6770*/  IMAD.U32 R37, R116, 0x10000, RZ ;  /* 0x0001000074257824 */ /* 0x000fe200078e00ff */
[----:B------:R-:W-:Y:S01]  /*6780*/  LOP3.LUT R12, R12, 0xffff0000, RZ, 0xc0, !PT ;  /* 0xffff00000c0c7812 */ /* 0x000fe200078ec0ff */
[-C--:B------:R-:W-:Y:S01]  /*6790*/  FMUL.FTZ R13, R13, R32.reuse ;  /* 0x000000200d0d7220 */ /* 0x080fe20000410000 */
[----:B------:R-:W-:Y:S01]  /*67a0*/  FFMA.FTZ R40, R15, R32, -R40 ;  /* 0x000000200f287223 */ /* 0x000fe20000010828 */
[C---:B------:R-:W-:Y:S01]  /*67b0*/  FMUL.FTZ R41, R29.reuse, R37 ;  /* 0x000000251d297220 */ /* 0x040fe20000410000 */
[-C--:B------:R-:W-:Y:S01]  /*67c0*/  FMUL.FTZ R29, R29, R33.reuse ;  /* 0x000000211d1d7220 */ /* 0x080fe20000410000 */
[----:B------:R-:W-:Y:S01]  /*67d0*/  FFMA.FTZ R39, R15, R38, R13 ;  /* 0x000000260f277223 */ /* 0x000fe2000001000d */
[----:B------:R-:W-:Y:S01]  /*67e0*/  LOP3.LUT R13, R116, 0xffff0000, RZ, 0xc0, !PT ;  /* 0xffff0000740d7812 */ /* 0x000fe200078ec0ff */
[C---:B------:R-:W-:Y:S01]  /*67f0*/  FFMA.FTZ R41, R28.reuse, R33, -R41 ;  /* 0x000000211c297223 */ /* 0x040fe20000010829 */
[----:B------:R-:W-:Y:S01]  /*6800*/  FFMA.FTZ R32, R28, R37, R29 ;  /* 0x000000251c207223 */ /* 0x000fe2000001001d */
[----:B------:R-:W-:Y:S01]  /*6810*/  SHF.L.U32 R31, R31, 0x10, RZ ;  /* 0x000000101f1f7819 */ /* 0x000fe200000006ff */
[----:B------:R-:W-:Y:S01]  /*6820*/  FMUL.FTZ R28, R12, R36 ;  /* 0x000000240c1c7220 */ /* 0x000fe20000410000 */
[C---:B------:R-:W-:Y:S01]  /*6830*/  FMUL.FTZ R29, R30.reuse, R13 ;  /* 0x0000000d1e1d7220 */ /* 0x040fe20000410000 */
[----:B------:R-:W-:-:S02]  /*6840*/  FMUL.FTZ R30, R30, R79 ;  /* 0x0000004f1e1e7220 */ /* 0x000fc40000410000 */
[----:B------:R-:W-:Y:S01]  /*6850*/  FMUL.FTZ R15, R12, R31 ;  /* 0x0000001f0c0f7220 */ /* 0x000fe20000410000 */
[C---:B------:R-:W-:Y:S01]  /*6860*/  FFMA.FTZ R29, R14.reuse, R79, -R29 ;  /* 0x0000004f0e1d7223 */ /* 0x040fe2000001081d */
[----:B------:R-:W-:Y:S01]  /*6870*/  FFMA.FTZ R30, R14, R13, R30 ;  /* 0x0000000d0e1e7223 */ /* 0x000fe2000001001e */
[C---:B------:R-:W-:Y:S01]  /*6880*/  FFMA.FTZ R28, R11.reuse, R31, -R28 ;  /* 0x0000001f0b1c7223 */ /* 0x040fe2000001081c */
[----:B------:R-:W-:Y:S01]  /*6890*/  FFMA.FTZ R15, R11, R36, R15 ;  /* 0x000000240b0f7223 */ /* 0x000fe2000001000f */
[----:B------:R-:W-:Y:S02]  /*68a0*/  F2FP.BF16.F32.PACK_AB R13, R39, R40 ;  /* 0x00000028270d723e */ /* 0x000fe400000010ff */
[----:B------:R-:W-:Y:S02]  /*68b0*/  F2FP.BF16.F32.PACK_AB R29, R30, R29 ;  /* 0x0000001d1e1d723e */ /* 0x000fe400000010ff */
[----:B------:R-:W-:Y:S02]  /*68c0*/  F2FP.BF16.F32.PACK_AB R12, R15, R28 ;  /* 0x0000001c0f0c723e */ /* 0x000fe400000010ff */
[----:B------:R-:W-:Y:S01]  /*68d0*/  F2FP.BF16.F32.PACK_AB R14, R32, R41 ;  /* 0x00000029200e723e */ /* 0x000fe200000010ff */
[----:B------:R-:W-:-:S07]  /*68e0*/  IMAD.MOV.U32 R15, RZ, RZ, R29 ;  /* 0x000000ffff0f7224 */ /* 0x000fce00078e001d */
.L_x_515:
[----:B------:R-:W-:Y:S05]  /*68f0*/  BSYNC B1 ;  /* 0x0000000000017941 */ /* 0x000fea0003800000 */
.L_x_514:
[----:B----4-:R0:W-:Y:S01]  /*6900*/  ST.E.128 desc[UR56][R34.64], R12 ;  /* 0x0000000c22007985 */ /* 0x0101e2000c101d38 */
[----:B------:R-:W-:Y:S05]  /*6910*/  BRA `(.L_x_493) ;  /* 0x0000004400107947 */ /* 0x000fea0003800000 */
.L_x_459:
        /* <DEDUP_REMOVED lines=19> */
[----:B------:R-:W-:Y:S02]  /*6a50*/  CS2R R36, SRZ ;  /* 0x0000000000247805 */ /* 0x000fe4000001ff00 */
[----:B------:R-:W-:Y:S01]  /*6a60*/  CS2R R50, SRZ ;  /* 0x0000000000327805 */ /* 0x000fe2000001ff00 */
[----:B------:R-:W-:Y:S01]  /*6a70*/  IMAD.X R29, R11, 0x1, R104, P2 ;  /* 0x000000010b1d7824 */ /* 0x000fe200010e0668 */
[----:B------:R-:W-:Y:S02]  /*6a80*/  LEA R52, P2, R28, UR4, 0x1 ;  /* 0x000000041c347c11 */ /* 0x000fe4000f8408ff */
[----:B------:R-:W-:-:S02]  /*6a90*/  CS2R R48, SRZ ;  /* 0x0000000000307805 */ /* 0x000fc4000001ff00 */
        /* <DEDUP_REMOVED lines=8> */
[----:B------:R-:W-:Y:S02]  /*6b20*/  CS2R R32, SRZ ;  /* 0x0000000000207805 */ /* 0x000fe4000001ff00 */
[----:B------:R-:W-:Y:S02]  /*6b30*/  CS2R R46, SRZ ;  /* 0x00000000002e7805 */ /* 0x000fe4000001ff00 */
[----:B------:R-:W-:-:S05]  /*6b40*/  CS2R R44, SRZ ;  /* 0x00000000002c7805 */ /* 0x000fca000001ff00 */
[----:B------:R0:W5:Y:S04]  /*6b50*/  @!P2 LDG.E.128 R36, desc[UR56][R52.64] ;  /* 0x000000383424a981 */ /* 0x000168000c1e1d00 */
[----:B------:R0:W5:Y:S01]  /*6b60*/  @!P2 LDG.E.128 R48, desc[UR56][R56.64] ;  /* 0x000000383830a981 */ /* 0x000162000c1e1d00 */
[----:B------:R-:W-:Y:S02]  /*6b70*/  ISETP.GE.AND P2, PT, R0, R124, PT ;  /* 0x0000007c0000720c */ /* 0x000fe40003f46270 */
[----:B------:R-:W-:Y:S02]  /*6b80*/  CS2R R30, SRZ ;  /* 0x00000000001e7805 */ /* 0x000fe4000001ff00 */
[----:B------:R-:W-:Y:S02]  /*6b90*/  CS2R R28, SRZ ;  /* 0x00000000001c7805 */ /* 0x000fe4000001ff00 */
[----:B------:R-:W-:-:S02]  /*6ba0*/  CS2R R42, SRZ ;  /* 0x00000000002a7805 */ /* 0x000fc4000001ff00 */
[----:B------:R-:W-:-:S05]  /*6bb0*/  CS2R R40, SRZ ;  /* 0x0000000000287805 */ /* 0x000fca000001ff00 */
[----:B------:R0:W5:Y:S04]  /*6bc0*/  @!P2 LDG.E.128 R32, desc[UR56][R52.64+0x40] ;  /* 0x000040383420a981 */ /* 0x000168000c1e1d00 */
[----:B------:R0:W5:Y:S01]  /*6bd0*/  @!P2 LDG.E.128 R44, desc[UR56][R56.64+0x40] ;  /* 0x00004038382ca981 */ /* 0x000162000c1e1d00 */
[----:B------:R-:W-:-:S13]  /*6be0*/  ISETP.GE.AND P2, PT, R3, R124, PT ;  /* 0x0000007c0300720c */ /* 0x000fda0003f46270 */
[----:B------:R0:W5:Y:S04]  /*6bf0*/  @!P2 LDG.E.128 R28, desc[UR56][R52.64+0x80] ;  /* 0x00008038341ca981 */ /* 0x000168000c1e1d00 */
[----:B------:R0:W5:Y:S02]  /*6c00*/  @!P2 LDG.E.128 R40, desc[UR56][R56.64+0x80] ;  /* 0x000080383828a981 */ /* 0x000164000c1e1d00 */
.L_x_517:
[----:B------:R-:W-:Y:S05]  /*6c10*/  BSYNC B1 ;  /* 0x0000000000017941 */ /* 0x000fea0003800000 */
.L_x_516:
        /* <DEDUP_REMOVED lines=20> */
[----:B------:R-:W-:Y:S02]  /*6d60*/  CS2R R74, SRZ ;  /* 0x00000000004a7805 */ /* 0x000fe4000001ff00 */
[----:B------:R-:W-:-:S02]  /*6d70*/  IADD3 R13, P2, P5, R90, R12, R110 ;  /* 0x0000000c5a0d7210 */ /* 0x000fc40007d5e06e */
[----:B------:R-:W-:Y:S02]  /*6d80*/  CS2R R72, SRZ ;  /* 0x0000000000487805 */ /* 0x000fe4000001ff00 */
        /* <DEDUP_REMOVED lines=23> */
.L_x_519:
[----:B------:R-:W-:Y:S05]  /*6f00*/  BSYNC B1 ;  /* 0x0000000000017941 */ /* 0x000fea0003800000 */
.L_x_518:
[----:B0----5:R-:W-:Y:S01]  /*6f10*/  IMAD.MOV.U32 R12, RZ, RZ, R30 ;  /* 0x000000ffff0c7224 */ /* 0x021fe200078e001e */
[----:B------:R-:W-:Y:S01]  /*6f20*/  UISETP.NE.AND UP0, UPT, UR58, 0x3, UPT ;  /* 0x000000033a00788c */ /* 0x000fe2000bf05270 */
[----:B------:R-:W-:Y:S02]  /*6f30*/  IMAD.MOV.U32 R11, RZ, RZ, R31 ;  /* 0x000000ffff0b7224 */ /* 0x000fe400078e001f */
[----:B------:R-:W-:Y:S02]  /*6f40*/  IMAD.MOV.U32 R14, RZ, RZ, R28 ;  /* 0x000000ffff0e7224 */ /* 0x000fe400078e001c */
[----:B------:R-:W-:Y:S01]  /*6f50*/  IMAD.MOV.U32 R13, RZ, RZ, R29 ;  /* 0x000000ffff0d7224 */ /* 0x000fe200078e001d */
[----:B------:R-:W-:Y:S01]  /*6f60*/  PRMT R195, R12, 0x5410, R11 ;  /* 0x000054100cc37816 */ /* 0x000fe2000000000b */
[----:B------:R-:W-:Y:S01]  /*6f70*/  IMAD.MOV.U32 R12, RZ, RZ, R34 ;  /* 0x000000ffff0c7224 */ /* 0x000fe200078e0022 */
[----:B------:R-:W-:Y:S01]  /*6f80*/  PLOP3.LUT P2, PT, PT, PT, UP0, 0x80, 0x0 ;  /* 0x000000000000781c */ /* 0x000fe20003f4f008 */
[----:B------:R-:W-:Y:S01]  /*6f90*/  IMAD.MOV.U32 R11, RZ, RZ, R35 ;  /* 0x000000ffff0b7224 */ /* 0x000fe200078e0023 */
[----:B------:R-:W-:Y:S01]  /*6fa0*/  PRMT R196, R14, 0x5410, R13 ;  /* 0x000054100ec47816 */ /* 0x000fe2000000000d */
[----:B------:R-:W-:Y:S01]  /*6fb0*/  IMAD.MOV.U32 R13, RZ, RZ, R38 ;  /* 0x000000ffff0d7224 */ /* 0x000fe200078e0026 */
[----:B------:R0:W-:Y:S01]  /*6fc0*/  STL.S16 [R1+0x42], R12 ;  /* 0x0000420c01007387 */ /* 0x0001e20000100600 */
[----:B------:R-:W-:-:S03]  /*6fd0*/  IMAD.MOV.U32 R14, RZ, RZ, R39 ;  /* 0x000000ffff0e7224 */ /* 0x000fc600078e0027 */
[----:B------:R1:W-:Y:S01]  /*6fe0*/  STL.S16 [R1+0x40], R11 ;  /* 0x0000400b01007387 */ /* 0x0003e20000100600 */
[----:B------:R-:W-:Y:S02]  /*6ff0*/  PRMT R156, R156, 0x5410, R13 ;  /* 0x000054109c9c7816 */ /* 0x000fe4000000000d */
[----:B------:R-:W-:Y:S01]  /*7000*/  PRMT R157, R157, 0x5410, R14 ;  /* 0x000054109d9d7816 */ /* 0x000fe2000000000e */
[----:B0-----:R-:W-:Y:S02]  /*7010*/  IMAD.MOV.U32 R12, RZ, RZ, R33 ;  /* 0x000000ffff0c7224 */ /* 0x001fe400078e0021 */
[----:B-1----:R-:W-:-:S05]  /*7020*/  IMAD.MOV.U32 R11, RZ, RZ, R32 ;  /* 0x000000ffff0b7224 */ /* 0x002fca00078e0020 */
[----:B------:R0:W-:Y:S04]  /*7030*/  STL.S16 [R1+0x5a], R11 ;  /* 0x00005a0b01007387 */ /* 0x0001e80000100600 */
[----:B------:R1:W-:Y:S01]  /*7040*/  STL.S16 [R1+0x58], R12 ;  /* 0x0000580c01007387 */ /* 0x0003e20000100600 */
[----:B0-----:R-:W-:Y:S02]  /*7050*/  IMAD.MOV.U32 R11, RZ, RZ, R36 ;  /* 0x000000ffff0b7224 */ /* 0x001fe400078e0024 */
[----:B-1----:R-:W-:-:S05]  /*7060*/  IMAD.MOV.U32 R12, RZ, RZ, R37 ;  /* 0x000000ffff0c7224 */ /* 0x002fca00078e0025 */
[----:B------:R-:W-:Y:S01]  /*7070*/  PRMT R154, R12, 0x5410, R11 ;  /* 0x000054100c9a7816 */ /* 0x000fe2000000000b */
[----:B------:R-:W-:Y:S01]  /*7080*/  IMAD.MOV.U32 R12, RZ, RZ, R42 ;  /* 0x000000ffff0c7224 */ /* 0x000fe200078e002a */
[----:B------:R-:W-:-:S04]  /*7090*/  MOV R11, R43 ;  /* 0x0000002b000b7202 */ /* 0x000fc80000000f00 */
[----:B------:R-:W-:Y:S01]  /*70a0*/  PRMT R197, R12, 0x5410, R11 ;  /* 0x000054100cc57816 */ /* 0x000fe2000000000b */
[----:B------:R-:W-:Y:S02]  /*70b0*/  IMAD.MOV.U32 R12, RZ, RZ, R40 ;  /* 0x000000ffff0c7224 */ /* 0x000fe400078e0028 */
[----:B------:R-:W-:-:S05]  /*70c0*/  IMAD.MOV.U32 R11, RZ, RZ, R41 ;  /* 0x000000ffff0b7224 */ /* 0x000fca00078e0029 */
[----:B------:R-:W-:Y:S01]  /*70d0*/  PRMT R198, R12, 0x5410, R11 ;  /* 0x000054100cc67816 */ /* 0x000fe2000000000b */
[----:B------:R-:W-:Y:S02]  /*70e0*/  IMAD.MOV.U32 R11, RZ, RZ, R46 ;  /* 0x000000ffff0b7224 */ /* 0x000fe400078e002e */
[----:B------:R-:W-:-:S03]  /*70f0*/  IMAD.MOV.U32 R12, RZ, RZ, R47 ;  /* 0x000000ffff0c7224 */ /* 0x000fc600078e002f */
[----:B------:R0:W-:Y:S04]  /*7100*/  STL.S16 [R1+0x54], R11 ;  /* 0x0000540b01007387 */ /* 0x0001e80000100600 */
[----:B------:R1:W-:Y:S01]  /*7110*/  STL.S16 [R1+0x56], R12 ;  /* 0x0000560c01007387 */ /* 0x0003e20000100600 */
[----:B0-----:R-:W-:Y:S02]  /*7120*/  IMAD.MOV.U32 R11, RZ, RZ, R44 ;  /* 0x000000ffff0b7224 */ /* 0x001fe400078e002c */
[----:B-1----:R-:W-:-:S03]  /*7130*/  IMAD.MOV.U32 R12, RZ, RZ, R45 ;  /* 0x000000ffff0c7224 */ /* 0x002fc600078e002d */
[----:B------:R0:W-:Y:S04]  /*7140*/  STL.S16 [R1+0x5c], R11 ;  /* 0x00005c0b01007387 */ /* 0x0001e80000100600 */
[----:B------:R1:W-:Y:S01]  /*7150*/  STL.S16 [R1+0x5e], R12 ;  /* 0x00005e0c01007387 */ /* 0x0003e20000100600 */
[----:B0-----:R-:W-:Y:S02]  /*7160*/  IMAD.MOV.U32 R11, RZ, RZ, R50 ;  /* 0x000000ffff0b7224 */ /* 0x001fe400078e0032 */
[----:B-1----:R-:W-:-:S03]  /*7170*/  IMAD.MOV.U32 R12, RZ, RZ, R51 ;  /* 0x000000ffff0c7224 */ /* 0x002fc600078e0033 */
[----:B------:R-:W-:Y:S01]  /*7180*/  PRMT R158, R158, 0x5410, R11 ;  /* 0x000054109e9e7816 */ /* 0x000fe2000000000b */
[----:B------:R-:W-:Y:S01]  /*7190*/  IMAD.MOV.U32 R11, RZ, RZ, R48 ;  /* 0x000000ffff0b7224 */ /* 0x000fe200078e0030 */
[----:B------:R-:W-:Y:S01]  /*71a0*/  PRMT R156, R12, 0x7610, R156 ;  /* 0x000076100c9c7816 */ /* 0x000fe2000000009c */
[----:B------:R-:W-:-:S03]  /*71b0*/  IMAD.MOV.U32 R12, RZ, RZ, R49 ;  /* 0x000000ffff0c7224 */ /* 0x000fc600078e0031 */
        /* <DEDUP_REMOVED lines=12> */
[----:B------:R-:W-:Y:S02]  /*7280*/  PRMT R151, R151, 0x5410, R11 ;  /* 0x0000541097977816 */ /* 0x000fe4000000000b */
[----:B------:R-:W-:Y:S01]  /*7290*/  PRMT R152, R12, 0x7610, R152 ;  /* 0x000076100c987816 */ /* 0x000fe20000000098 */
[----:B------:R-:W-:Y:S01]  /*72a0*/  IMAD.MOV.U32 R12, RZ, RZ, R56 ;  /* 0x000000ffff0c7224 */ /* 0x000fe200078e0038 */
[----:B------:R-:W-:-:S04]  /*72b0*/  MOV R11, R57 ;  /* 0x00000039000b7202 */ /* 0x000fc80000000f00 */
        /* <DEDUP_REMOVED lines=18> */
[----:B------:R-:W-:-:S04]  /*73e0*/  PRMT R150, R12, 0x7610, R150 ;  /* 0x000076100c967816 */ /* 0x000fc80000000096 */
        /* <DEDUP_REMOVED lines=13> */
.L_x_520:
[----:B------:R-:W-:Y:S01]  /*74c0*/  IMAD R85, R18, 0x8, R2 ;  /* 0x0000000812557824 */ /* 0x000fe200078e0202 */
[----:B------:R-:W-:Y:S01]  /*74d0*/  SHF.L.U32 R86, R167, 0x1f, RZ ;  /* 0x0000001fa7567819 */ /* 0x000fe200000006ff */
[----:B------:R-:W-:Y:S03]  /*74e0*/  BSSY B1, `(.L_x_521) ;  /* 0x0000003000017945 */ /* 0x000fe60003800000 */
[----:B------:R-:W0:Y:S02]  /*74f0*/  SYNCS.PHASECHK.TRANS64.TRYWAIT P5, [R85+URZ+0x2a890], R86 ;  /* 0x02a89056550075a7 */ /* 0x000e2400080a017f */
[----:B0-----:R-:W-:Y:S05]  /*7500*/  @!P5 BRA `(.L_x_522) ;  /* 0x00000194006cd947 */ /* 0x001fea0003800000 */
.L_x_800:
[----:B------:R-:W-:Y:S05]  /*7510*/  BSYNC B1 ;  /* 0x0000000000017941 */ /* 0x000fea0003800000 */
.L_x_521:
[----:B------:R-:W1:Y:S01]  /*7520*/  LDC R135, c[0x0][0x2f4] ;  /* 0x0000bd00ff877b82 */ /* 0x000e620000000800 */
[----:B------:R-:W-:Y:S01]  /*7530*/  UMOV UR4, 0xffffffff ;  /* 0xffffffff00047882 */ /* 0x000fe20000000000 */
[----:B-1----:R-:W-:Y:S02]  /*7540*/  IADD3 R137, -R125, R135, RZ ;  /* 0x000000877d897210 */ /* 0x002fe40007ffe1ff */
[----:B------:R-:W-:Y:S05]  /*7550*/  BRA.DIV UR4, `(.L_x_523) ;  /* 0x00000196046c7947 */ /* 0x000fea000b800000 */
[----:B------:R1:W2:Y:S04]  /*7560*/  SHFL.IDX PT, R117, R115, RZ, 0x1c1f ;  /* 0x001c1fff73757589 */ /* 0x0002a800000e0000 */
[----:B------:R1:W3:Y:S02]  /*7570*/  SHFL.IDX PT, R11, R118, RZ, 0x1c1f ;  /* 0x001c1fff760b7589 */ /* 0x0002e400000e0000 */
.L_x_804:
[----:B------:R-:W-:Y:S04]  /*7580*/  BSSY B1, `(.L_x_524) ;  /* 0x0000185000017945 */ /* 0x000fe80003800000 */
[----:B------:R-:W-:Y:S05]  /*7590*/  @P3 BRA `(.L_x_525) ;  /* 0x00000018000c3947 */ /* 0x000fea0003800000 */
[----:B------:R-:W-:Y:S01]  /*75a0*/  ISETP.NE.AND P3, PT, R9, RZ, PT ;  /* 0x000000ff0900720c */ /* 0x000fe20003f65270 */
[----:B------:R-:W-:Y:S01]  /*75b0*/  BSSY B2, `(.L_x_526) ;  /* 0x000007d000027945 */ /* 0x000fe20003800000 */
[----:B---3--:R-:W-:-:S11]  /*75c0*/  IMAD.MOV.U32 R116, RZ, RZ, R11 ;  /* 0x000000ffff747224 */ /* 0x008fd600078e000b */
[----:B------:R-:W-:Y:S05]  /*75d0*/  @!P3 BRA `(.L_x_527) ;  /* 0x0000000400e8b947 */ /* 0x000fea0003800000 */
[----:B------:R-:W-:Y:S01]  /*75e0*/  SEL R12, R125, R137, !P0 ;  /* 0x000000897d0c7207 */ /* 0x000fe20004000000 */
[----:B------:R-:W-:Y:S01]  /*75f0*/  BSSY B3, `(.L_x_528) ;  /* 0x0000072000037945 */ /* 0x000fe20003800000 */
[----:B------:R-:W-:Y:S02]  /*7600*/  ISETP.GE.AND P3, PT, R16, R124, PT ;  /* 0x0000007c1000720c */ /* 0x000fe40003f66270 */
[----:B------:R-:W-:-:S04]  /*7610*/  SHF.R.S32.HI R13, RZ, 0x1f, R12 ;  /* 0x0000001fff0d7819 */ /* 0x000fc8000001140c */
[----:B------:R-:W-:-:S04]  /*7620*/  LEA.HI R13, R13, R12, RZ, 0x4 ;  /* 0x0000000c0d0d7211 */ /* 0x000fc800078f20ff */
[----:B------:R-:W-:-:S04]  /*7630*/  LEA.HI.SX32 R153, R13, R121, 0x1c ;  /* 0x000000790d997211 */ /* 0x000fc800078fe2ff */
[----:B------:R-:W-:-:S04]  /*7640*/  SHF.R.S32.HI R13, RZ, 0x1f, R153 ;  /* 0x0000001fff0d7819 */ /* 0x000fc80000011499 */
[----:B------:R-:W-:Y:S01]  /*7650*/  LEA.HI R13, R13, R153, RZ, 0x3 ;  /* 0x000000990d0d7211 */ /* 0x000fe200078f18ff */
[----:B------:R-:W-:-:S03]  /*7660*/  IMAD.SHL.U32 R153, R153, 0x8, RZ ;  /* 0x0000000899997824 */ /* 0x000fc600078e00ff */
[----:B------:R-:W-:Y:S02]  /*7670*/  SHF.R.S32.HI R13, RZ, 0x3, R13 ;  /* 0x00000003ff0d7819 */ /* 0x000fe4000001140d */
[----:B------:R-:W-:-:S03]  /*7680*/  LOP3.LUT R12, R177, 0x38, R153, 0xf8, !PT ;  /* 0x00000038b10c7812 */ /* 0x000fc600078ef899 */
[----:B------:R-:W-:Y:S01]  /*7690*/  IMAD R13, R13, 0x1800, R179 ;  /* 0x000018000d0d7824 */ /* 0x000fe200078e02b3 */
[----:B------:R-:W-:-:S05]  /*76a0*/  LOP3.LUT R12, R12, R178, RZ, 0x3c, !PT ;  /* 0x000000b20c0c7212 */ /* 0x000fca00078e3cff */
[----:B------:R-:W-:-:S04]  /*76b0*/  IMAD.IADD R12, R13, 0x1, R12 ;  /* 0x000000010d0c7824 */ /* 0x000fc800078e020c */
[C---:B------:R-:W-:Y:S02]  /*76c0*/  IMAD R76, R18.reuse, 0x4800, R12 ;  /* 0x00004800124c7824 */ /* 0x040fe400078e020c */
[----:B------:R-:W-:Y:S02]  /*76d0*/  IMAD R12, R18, 0x4800, R140 ;  /* 0x00004800120c7824 */ /* 0x000fe400078e028c */
[--C-:B------:R-:W-:Y:S02]  /*76e0*/  IMAD R76, R76, 0x2, R2.reuse ;  /* 0x000000024c4c7824 */ /* 0x100fe400078e0202 */
[----:B------:R-:W-:-:S04]  /*76f0*/  IMAD R12, R12, 0x2, R2 ;  /* 0x000000020c0c7824 */ /* 0x000fc800078e0202 */
[----:B------:R-:W3:Y:S04]  /*7700*/  LDS.128 R76, [R76+0x18400] ;  /* 0x018400004c4c7984 */ /* 0x000ee80000000c00 */
[----:B------:R-:W4:Y:S01]  /*7710*/  LDS.128 R12, [R12+0x18400] ;  /* 0x018400000c0c7984 */ /* 0x000f220000000c00 */
[----:B------:R-:W-:Y:S05]  /*7720*/  @P3 BRA `(.L_x_529) ;  /* 0x0000000400783947 */ /* 0x000fea0003800000 */
[--C-:B------:R-:W-:Y:S02]  /*7730*/  SHF.R.U64 R36, R36, 0x10, R37.reuse ;  /* 0x0000001024247819 */ /* 0x100fe40000001225 */
[----:B------:R-:W-:Y:S02]  /*7740*/  SHF.R.U32.HI R37, RZ, 0x10, R37 ;  /* 0x00000010ff257819 */ /* 0x000fe40000011625 */
[----:B------:R-:W-:Y:S02]  /*7750*/  SHF.R.U32.HI R155, RZ, 0x10, R49 ;  /* 0x00000010ff9b7819 */ /* 0x000fe40000011631 */
[C---:B------:R-:W-:Y:S02]  /*7760*/  PRMT R36, R154.reuse, 0x5432, R36 ;  /* 0x000054329a247816 */ /* 0x040fe40000000024 */
[----:B------:R-:W-:Y:S02]  /*7770*/  PRMT R37, R154, 0x5410, R37 ;  /* 0x000054109a257816 */ /* 0x000fe40000000025 */
[----:B------:R-:W-:-:S02]  /*7780*/  SHF.R.U64 R38, R38, 0x10, R39 ;  /* 0x0000001026267819 */ /* 0x000fc40000001227 */
[----:B------:R-:W-:Y:S02]  /*7790*/  SHF.R.U32.HI R154, RZ, 0x10, R39 ;  /* 0x00000010ff9a7819 */ /* 0x000fe40000011627 */
[----:B------:R-:W-:Y:S02]  /*77a0*/  SHF.R.U64 R39, R48, 0x10, R49 ;  /* 0x0000001030277819 */ /* 0x000fe40000001231 */
[----:B------:R-:W-:Y:S02]  /*77b0*/  SHF.R.U64 R48, R50, 0x10, R51 ;  /* 0x0000001032307819 */ /* 0x000fe40000001233 */
[----:B------:R-:W-:Y:S02]  /*77c0*/  PRMT R155, R158, 0x5410, R155 ;  /* 0x000054109e9b7816 */ /* 0x000fe4000000009b */
[----:B------:R-:W-:Y:S02]  /*77d0*/  PRMT R49, R156, 0x5432, R38 ;  /* 0x000054329c317816 */ /* 0x000fe40000000026 */
[----:B------:R-:W-:Y:S01]  /*77e0*/  SHF.R.U32.HI R50, RZ, 0x10, R51 ;  /* 0x00000010ff327819 */ /* 0x000fe20000011633 */
[----:B------:R-:W-:Y:S01]  /*77f0*/  IMAD.U32 R51, R37, 0x10000, RZ ;  /* 0x0001000025337824 */ /* 0x000fe200078e00ff */
[----:B------:R-:W-:-:S02]  /*7800*/  PRMT R38, R157, 0x5432, R154 ;  /* 0x000054329d267816 */ /* 0x000fc4000000009a */
[----:B------:R-:W-:Y:S01]  /*7810*/  PRMT R39, R157, 0x5410, R39 ;  /* 0x000054109d277816 */ /* 0x000fe20000000027 */
[----:B------:R-:W-:Y:S01]  /*7820*/  IMAD.U32 R157, R155, 0x10000, RZ ;  /* 0x000100009b9d7824 */ /* 0x000fe200078e00ff */
[----:B------:R-:W-:Y:S01]  /*7830*/  PRMT R48, R158, 0x5432, R48 ;  /* 0x000054329e307816 */ /* 0x000fe20000000030 */
[----:B---3--:R-:W-:Y:S01]  /*7840*/  IMAD.U32 R158, R77, 0x10000, RZ ;  /* 0x000100004d9e7824 */ /* 0x008fe200078e00ff */
[----:B------:R-:W-:Y:S01]  /*7850*/  PRMT R50, R156, 0x5410, R50 ;  /* 0x000054109c327816 */ /* 0x000fe20000000032 */
[----:B----4-:R-:W-:Y:S01]  /*7860*/  IMAD.U32 R156, R13, 0x10000, RZ ;  /* 0x000100000d9c7824 */ /* 0x010fe200078e00ff */
[----:B------:R-:W-:Y:S01]  /*7870*/  LOP3.LUT R155, R155, 0xffff0000, RZ, 0xc0, !PT ;  /* 0xffff00009b9b7812 */ /* 0x000fe200078ec0ff */
[----:B------:R-:W-:Y:S01]  /*7880*/  FMUL.FTZ R154, R158, R157 ;  /* 0x0000009d9e9a7220 */ /* 0x000fe20000410000 */
[----:B------:R-:W-:Y:S02]  /*7890*/  LOP3.LUT R77, R77, 0xffff0000, RZ, 0xc0, !PT ;  /* 0xffff00004d4d7812 */ /* 0x000fe400078ec0ff */
[----:B------:R-:W-:Y:S01]  /*78a0*/  LOP3.LUT R37, R37, 0xffff0000, RZ, 0xc0, !PT ;  /* 0xffff000025257812 */ /* 0x000fe200078ec0ff */
[-C--:B------:R-:W-:Y:S01]  /*78b0*/  FFMA.FTZ R154, R156, R51.reuse, -R154 ;  /* 0x000000339c9a7223 */ /* 0x080fe2000001089a */
[----:B------:R-:W-:Y:S01]  /*78c0*/  FMUL.FTZ R51, R158, R51 ;  /* 0x000000339e337220 */ /* 0x000fe20000410000 */
[C---:B------:R-:W-:Y:S01]  /*78d0*/  IMAD.U32 R158, R79.reuse, 0x10000, RZ ;  /* 0x000100004f9e7824 */ /* 0x040fe200078e00ff */
[----:B------:R-:W-:-:S02]  /*78e0*/  LOP3.LUT R79, R79, 0xffff0000, RZ, 0xc0, !PT ;  /* 0xffff00004f4f7812 */ /* 0x000fc400078ec0ff */
[----:B------:R-:W-:Y:S01]  /*78f0*/  FFMA.FTZ R51, R156, R157, R51 ;  /* 0x0000009d9c337223 */ /* 0x000fe20000010033 */
[----:B------:R-:W-:Y:S01]  /*7900*/  LOP3.LUT R156, R13, 0xffff0000, RZ, 0xc0, !PT ;  /* 0xffff00000d9c7812 */ /* 0x000fe200078ec0ff */
[C---:B------:R-:W-:Y:S01]  /*7910*/  FMUL.FTZ R13, R77.reuse, R155 ;  /* 0x0000009b4d0d7220 */ /* 0x040fe20000410000 */
[C---:B------:R-:W-:Y:S01]  /*7920*/  IMAD.U32 R157, R50.reuse, 0x10000, RZ ;  /* 0x00010000329d7824 */ /* 0x040fe200078e00ff */
[----:B------:R-:W-:Y:S02]  /*7930*/  LOP3.LUT R50, R50, 0xffff0000, RZ, 0xc0, !PT ;  /* 0xffff000032327812 */ /* 0x000fe400078ec0ff */
[-C--:B------:R-:W-:Y:S01]  /*7940*/  FFMA.FTZ R13, R156, R37.reuse, -R13 ;  /* 0x000000259c0d7223 */ /* 0x080fe2000001080d */
[----:B------:R-:W-:Y:S01]  /*7950*/  FMUL.FTZ R37, R77, R37 ;  /* 0x000000254d257220 */ /* 0x000fe20000410000 */
[----:B------:R-:W-:-:S03]  /*7960*/  FMUL.FTZ R77, R158, R157 ;  /* 0x0000009d9e4d7220 */ /* 0x000fc60000410000 */
[----:B------:R-:W-:Y:S01]  /*7970*/  FFMA.FTZ R37, R156, R155, R37 ;  /* 0x0000009b9c257223 */ /* 0x000fe20000010025 */
[C---:B------:R-:W-:Y:S01]  /*7980*/  IMAD.U32 R156, R15.reuse, 0x10000, RZ ;  /* 0x000100000f9c7824 */ /* 0x040fe200078e00ff */
[----:B------:R-:W-:Y:S01]  /*7990*/  LOP3.LUT R15, R15, 0xffff0000, RZ, 0xc0, !PT ;  /* 0xffff00000f0f7812 */ /* 0x000fe200078ec0ff */
[C---:B------:R-:W-:Y:S01]  /*79a0*/  IMAD.U32 R155, R38.reuse, 0x10000, RZ ;  /* 0x00010000269b7824 */ /* 0x040fe200078e00ff */
[----:B------:R-:W-:Y:S02]  /*79b0*/  LOP3.LUT R38, R38, 0xffff0000, RZ, 0xc0, !PT ;  /* 0xffff000026267812 */ /* 0x000fe400078ec0ff */
[----:B------:R-:W-:Y:S01]  /*79c0*/  F2FP.BF16.F32.PACK_AB R37, R37, R51 ;  /* 0x000000332525723e */ /* 0x000fe200000010ff */
[-C--:B------:R-:W-:Y:S01]  /*79d0*/  FFMA.FTZ R77, R156, R155.reuse, -R77 ;  /* 0x0000009b9c4d7223 */ /* 0x080fe2000001084d */
[----:B------:R-:W-:Y:S01]  /*79e0*/  FMUL.FTZ R155, R158, R155 ;  /* 0x0000009b9e9b7220 */ /* 0x000fe20000410000 */
[----:B------:R-:W-:Y:S01]  /*79f0*/  IMAD.U32 R51, R76, 0x10000, RZ ;  /* 0x000100004c337824 */ /* 0x000fe200078e00ff */
[----:B------:R-:W-:-:S02]  /*7a00*/  F2FP.BF16.F32.PACK_AB R13, R13, R154 ;  /* 0x0000009a0d0d723e */ /* 0x000fc400000010ff */
[----:B------:R-:W-:Y:S01]  /*7a10*/  FFMA.FTZ R155, R156, R157, R155 ;  /* 0x0000009d9c9b7223 */ /* 0x000fe2000001009b */
[----:B------:R-:W-:-:S04]  /*7a20*/  FMUL.FTZ R156, R79, R50 ;  /* 0x000000324f9c7220 */ /* 0x000fc80000410000 */
[-C--:B------:R-:W-:Y:S01]  /*7a30*/  FFMA.FTZ R156, R15, R38.reuse, -R156 ;  /* 0x000000260f9c7223 */ /* 0x080fe2000001089c */
[----:B------:R-:W-:-:S04]  /*7a40*/  FMUL.FTZ R38, R79, R38 ;  /* 0x000000264f267220 */ /* 0x000fc80000410000 */
[----:B------:R-:W-:Y:S01]  /*7a50*/  FFMA.FTZ R38, R15, R50, R38 ;  /* 0x000000320f267223 */ /* 0x000fe20000010026 */
[----:B------:R-:W-:Y:S01]  /*7a60*/  F2FP.BF16.F32.PACK_AB R156, R156, R77 ;  /* 0x0000004d9c9c723e */ /* 0x000fe200000010ff */
[C---:B------:R-:W-:Y:S01]  /*7a70*/  IMAD.U32 R50, R39.reuse, 0x10000, RZ ;  /* 0x0001000027327824 */ /* 0x040fe200078e00ff */
[----:B------:R-:W-:Y:S01]  /*7a80*/  LOP3.LUT R39, R39, 0xffff0000, RZ, 0xc0, !PT ;  /* 0xffff000027277812 */ /* 0x000fe200078ec0ff */
[C---:B------:R-:W-:Y:S01]  /*7a90*/  IMAD.U32 R77, R36.reuse, 0x10000, RZ ;  /* 0x00010000244d7824 */ /* 0x040fe200078e00ff */
[----:B------:R-:W-:Y:S01]  /*7aa0*/  LOP3.LUT R36, R36, 0xffff0000, RZ, 0xc0, !PT ;  /* 0xffff000024247812 */ /* 0x000fe200078ec0ff */
[C---:B------:R-:W-:Y:S01]  /*7ab0*/  FMUL.FTZ R79, R51.reuse, R50 ;  /* 0x00000032334f7220 */ /* 0x040fe20000410000 */
[----:B------:R-:W-:Y:S02]  /*7ac0*/  IMAD.U32 R15, R12, 0x10000, RZ ;  /* 0x000100000c0f7824 */ /* 0x000fe400078e00ff */
[----:B------:R-:W-:Y:S01]  /*7ad0*/  FMUL.FTZ R51, R51, R77 ;  /* 0x0000004d33337220 */ /* 0x000fe20000410000 */
[----:B------:R-:W-:Y:S01]  /*7ae0*/  F2FP.BF16.F32.PACK_AB R38, R38, R155 ;  /* 0x0000009b2626723e */ /* 0x000fe200000010ff */
[----:B------:R-:W-:-:S02]  /*7af0*/  FFMA.FTZ R79, R15, R77, -R79 ;  /* 0x0000004d0f4f7223 */ /* 0x000fc4000001084f */
[----:B------:R-:W-:Y:S01]  /*7b00*/  FFMA.FTZ R51, R15, R50, R51 ;  /* 0x000000320f337223 */ /* 0x000fe20000010033 */
[----:B------:R-:W-:Y:S02]  /*7b10*/  LOP3.LUT R15, R76, 0xffff0000, RZ, 0xc0, !PT ;  /* 0xffff00004c0f7812 */ /* 0x000fe400078ec0ff */
[----:B------:R-:W-:Y:S02]  /*7b20*/  LOP3.LUT R50, R12, 0xffff0000, RZ, 0xc0, !PT ;  /* 0xffff00000c327812 */ /* 0x000fe400078ec0ff */
[----:B------:R-:W-:Y:S01]  /*7b30*/  SHF.L.U32 R77, R78, 0x10, RZ ;  /* 0x000000104e4d7819 */ /* 0x000fe200000006ff */
[C---:B------:R-:W-:Y:S01]  /*7b40*/  FMUL.FTZ R12, R15.reuse, R39 ;  /* 0x000000270f0c7220 */ /* 0x040fe20000410000 */
[----:B------:R-:W-:-:S03]  /*7b50*/  FMUL.FTZ R15, R15, R36 ;  /* 0x000000240f0f7220 */ /* 0x000fc60000410000 */
[C---:B------:R-:W-:Y:S01]  /*7b60*/  FFMA.FTZ R12, R50.reuse, R36, -R12 ;  /* 0x00000024320c7223 */ /* 0x040fe2000001080c */
[----:B------:R-:W-:Y:S01]  /*7b70*/  FFMA.FTZ R15, R50, R39, R15 ;  /* 0x00000027320f7223 */ /* 0x000fe2000001000f */
[C---:B------:R-:W-:Y:S01]  /*7b80*/  IMAD.U32 R39, R48.reuse, 0x10000, RZ ;  /* 0x0001000030277824 */ /* 0x040fe200078e00ff */
[----:B------:R-:W-:Y:S01]  /*7b90*/  LOP3.LUT R48, R48, 0xffff0000, RZ, 0xc0, !PT ;  /* 0xffff000030307812 */ /* 0x000fe200078ec0ff */
[C---:B------:R-:W-:Y:S01]  /*7ba0*/  IMAD.U32 R50, R49.reuse, 0x10000, RZ ;  /* 0x0001000031327824 */ /* 0x040fe200078e00ff */
[----:B------:R-:W-:Y:S01]  /*7bb0*/  LOP3.LUT R49, R49, 0xffff0000, RZ, 0xc0, !PT ;  /* 0xffff000031317812 */ /* 0x000fe200078ec0ff */
[C---:B------:R-:W-:Y:S01]  /*7bc0*/  FMUL.FTZ R76, R77.reuse, R39 ;  /* 0x000000274d4c7220 */ /* 0x040fe20000410000 */
[C---:B------:R-:W-:Y:S02]  /*7bd0*/  IMAD.U32 R36, R14.reuse, 0x10000, RZ ;  /* 0x000100000e247824 */ /* 0x040fe400078e00ff */
[-C--:B------:R-:W-:Y:S01]  /*7be0*/  FMUL.FTZ R77, R77, R50.reuse ;  /* 0x000000324d4d7220 */ /* 0x080fe20000410000 */
[----:B------:R-:W-:Y:S01]  /*7bf0*/  LOP3.LUT R14, R14, 0xffff0000, RZ, 0xc0, !PT ;  /* 0xffff00000e0e7812 */ /* 0x000fe200078ec0ff */
[----:B------:R-:W-:-:S02]  /*7c00*/  FFMA.FTZ R76, R36, R50, -R76 ;  /* 0x00000032244c7223 */ /* 0x000fc4000001084c */
[----:B------:R-:W-:Y:S01]  /*7c10*/  FFMA.FTZ R77, R36, R39, R77 ;  /* 0x00000027244d7223 */ /* 0x000fe2000001004d */
[----:B------:R-:W-:Y:S02]  /*7c20*/  LOP3.LUT R36, R78, 0xffff0000, RZ, 0xc0, !PT ;  /* 0xffff00004e247812 */ /* 0x000fe400078ec0ff */
[----:B------:R-:W-:Y:S02]  /*7c30*/  F2FP.BF16.F32.PACK_AB R15, R15, R51 ;  /* 0x000000330f0f723e */ /* 0x000fe400000010ff */
[----:B------:R-:W-:Y:S01]  /*7c40*/  F2FP.BF16.F32.PACK_AB R12, R12, R79 ;  /* 0x0000004f0c0c723e */ /* 0x000fe200000010ff */
[CC--:B------:R-:W-:Y:S01]  /*7c50*/  FMUL.FTZ R39, R36.reuse, R48.reuse ;  /* 0x0000003024277220 */ /* 0x0c0fe20000410000 */
[-C--:B------:R-:W-:Y:S01]  /*7c60*/  FMUL.FTZ R36, R36, R49.reuse ;  /* 0x0000003124247220 */ /* 0x080fe20000410000 */
[----:B------:R-:W-:Y:S02]  /*7c70*/  IMAD.MOV.U32 R79, RZ, RZ, R38 ;  /* 0x000000ffff4f7224 */ /* 0x000fe400078e0026 */
[C---:B------:R-:W-:Y:S01]  /*7c80*/  FFMA.FTZ R39, R14.reuse, R49, -R39 ;  /* 0x000000310e277223 */ /* 0x040fe20000010827 */
[----:B------:R-:W-:-:S04]  /*7c90*/  FFMA.FTZ R36, R14, R48, R36 ;  /* 0x000000300e247223 */ /* 0x000fc80000010024 */
[----:B------:R-:W-:Y:S01]  /*7ca0*/  F2FP.BF16.F32.PACK_AB R39, R39, R76 ;  /* 0x0000004c2727723e */ /* 0x000fe200000010ff */
[----:B------:R-:W-:Y:S01]  /*7cb0*/  IMAD.MOV.U32 R76, RZ, RZ, R15 ;  /* 0x000000ffff4c7224 */ /* 0x000fe200078e000f */
[----:B------:R-:W-:Y:S01]  /*7cc0*/  F2FP.BF16.F32.PACK_AB R36, R36, R77 ;  /* 0x0000004d2424723e */ /* 0x000fe200000010ff */
[----:B------:R-:W-:Y:S02]  /*7cd0*/  IMAD.MOV.U32 R77, RZ, RZ, R37 ;  /* 0x000000ffff4d7224 */ /* 0x000fe400078e0025 */
[----:B------:R-:W-:Y:S02]  /*7ce0*/  IMAD.MOV.U32 R14, RZ, RZ, R39 ;  /* 0x000000ffff0e7224 */ /* 0x000fe400078e0027 */
[----:B------:R-:W-:Y:S02]  /*7cf0*/  IMAD.MOV.U32 R15, RZ, RZ, R156 ;  /* 0x000000ffff0f7224 */ /* 0x000fe400078e009c */
[----:B------:R-:W-:-:S07]  /*7d00*/  IMAD.MOV.U32 R78, RZ, RZ, R36 ;  /* 0x000000ffff4e7224 */ /* 0x000fce00078e0024 */
.L_x_529:
[----:B------:R-:W-:Y:S05]  /*7d10*/  BSYNC B3 ;  /* 0x0000000000037941 */ /* 0x000fea0003800000 */
.L_x_528:
[----:B------:R-:W-:-:S04]  /*7d20*/  LEA R36, P3, R6, R11, 0x1 ;  /* 0x0000000b06247211 */ /* 0x000fc800078608ff */
[----:B--2---:R-:W-:Y:S02]  /*7d30*/  LEA.HI.X R37, R6, R117, R113, 0x1, P3 ;  /* 0x0000007506257211 */ /* 0x004fe400018f0c71 */
[----:B------:R-:W-:-:S03]  /*7d40*/  ISETP.GE.AND P3, PT, R153, R135, PT ;  /* 0x000000879900720c */ /* 0x000fc60003f66270 */
[----:B----4-:R2:W-:Y:S10]  /*7d50*/  ST.E.128 desc[UR56][R36.64], R12 ;  /* 0x0000000c24007985 */ /* 0x0105f4000c101d38 */
[----:B--2---:R-:W-:-:S05]  /*7d60*/  @!P3 IMAD.WIDE R12, R153, 0x2, R116 ;  /* 0x00000002990cb825 */ /* 0x004fca00078e0274 */
[----:B---3--:R3:W-:Y:S02]  /*7d70*/  @!P3 ST.E.128 desc[UR56][R12.64], R76 ;  /* 0x0000004c0c00b985 */ /* 0x0087e4000c101d38 */
.L_x_527:
[----:B------:R-:W-:Y:S05]  /*7d80*/  BSYNC B2 ;  /* 0x0000000000027941 */ /* 0x000fea0003800000 */
.L_x_526:
[----:B------:R-:W-:Y:S01]  /*7d90*/  ISETP.NE.AND P3, PT, R26, RZ, PT ;  /* 0x000000ff1a00720c */ /* 0x000fe20003f65270 */
[----:B------:R-:W-:-:S12]  /*7da0*/  BSSY B2, `(.L_x_530) ;  /* 0x0000084000027945 */ /* 0x000fd80003800000 */
[----:B------:R-:W-:Y:S05]  /*7db0*/  @!P3 BRA `(.L_x_531) ;  /* 0x000000080008b947 */ /* 0x000fea0003800000 */
[----:B---3--:R-:W-:Y:S01]  /*7dc0*/  SEL R12, R125, R137, !P1 ;  /* 0x000000897d0c7207 */ /* 0x008fe20004800000 */
        /* <DEDUP_REMOVED lines=20> */
[----:B------:R-:W5:Y:S04]  /*7f10*/  LDL.S16 R50, [R1+0x5a] ;  /* 0x00005a0001327983 */ /* 0x000f680000100600 */
[----:B------:R-:W2:Y:S04]  /*7f20*/  LDL.LU.S16 R49, [R1+0x58] ;  /* 0x0000580001317983 */ /* 0x000ea80000300600 */
[----:B------:R-:W3:Y:S04]  /*7f30*/  LDL.S16 R153, [R1+0x42] ;  /* 0x0000420001997983 */ /* 0x000ee80000100600 */
[----:B------:R-:W4:Y:S04]  /*7f40*/  LDL.LU.S16 R79, [R1+0x40] ;  /* 0x00004000014f7983 */ /* 0x000f280000300600 */
[----:B------:R-:W4:Y:S04]  /*7f50*/  LDL.S16 R78, [R1+0x5c] ;  /* 0x00005c00014e7983 */ /* 0x000f280000100600 */
[----:B------:R-:W4:Y:S04]  /*7f60*/  LDL.LU.S16 R77, [R1+0x5e] ;  /* 0x00005e00014d7983 */ /* 0x000f280000300600 */
[----:B------:R-:W4:Y:S04]  /*7f70*/  LDL.S16 R76, [R1+0x54] ;  /* 0x00005400014c7983 */ /* 0x000f280000100600 */
[----:B------:R-:W4:Y:S01]  /*7f80*/  LDL.LU.S16 R51, [R1+0x56] ;  /* 0x0000560001337983 */ /* 0x000f220000300600 */
[----:B------:R-:W-:-:S02]  /*7f90*/  SHF.R.U64 R32, R32, 0x10, R33 ;  /* 0x0000001020207819 */ /* 0x000fc40000001221 */
[----:B------:R-:W-:Y:S02]  /*7fa0*/  SHF.R.U32.HI R33, RZ, 0x10, R33 ;  /* 0x00000010ff217819 */ /* 0x000fe40000011621 */
[----:B------:R-:W-:Y:S02]  /*7fb0*/  SHF.R.U64 R34, R34, 0x10, R35 ;  /* 0x0000001022227819 */ /* 0x000fe40000001223 */
[----:B-----5:R-:W-:Y:S02]  /*7fc0*/  PRMT R32, R50, 0x5410, R32 ;  /* 0x0000541032207816 */ /* 0x020fe40000000020 */
[----:B------:R-:W-:Y:S02]  /*7fd0*/  SHF.R.U32.HI R50, RZ, 0x10, R45 ;  /* 0x00000010ff327819 */ /* 0x000fe4000001162d */
[----:B--2---:R-:W-:Y:S02]  /*7fe0*/  PRMT R33, R49, 0x5410, R33 ;  /* 0x0000541031217816 */ /* 0x004fe40000000021 */
[----:B------:R-:W-:-:S02]  /*7ff0*/  SHF.R.U32.HI R49, RZ, 0x10, R35 ;  /* 0x00000010ff317819 */ /* 0x000fc40000011623 */
[----:B------:R-:W-:Y:S02]  /*8000*/  SHF.R.U64 R35, R44, 0x10, R45 ;  /* 0x000000102c237819 */ /* 0x000fe4000000122d */
[--C-:B------:R-:W-:Y:S02]  /*8010*/  SHF.R.U64 R44, R46, 0x10, R47.reuse ;  /* 0x000000102e2c7819 */ /* 0x100fe4000000122f */
[----:B------:R-:W-:Y:S01]  /*8020*/  SHF.R.U32.HI R46, RZ, 0x10, R47 ;  /* 0x00000010ff2e7819 */ /* 0x000fe2000001162f */
[----:B------:R-:W-:Y:S01]  /*8030*/  IMAD.U32 R47, R33, 0x10000, RZ ;  /* 0x00010000212f7824 */ /* 0x000fe200078e00ff */
[----:B---3--:R-:W-:Y:S02]  /*8040*/  PRMT R45, R153, 0x5410, R34 ;  /* 0x00005410992d7816 */ /* 0x008fe40000000022 */
[----:B----4-:R-:W-:Y:S02]  /*8050*/  PRMT R34, R79, 0x5410, R49 ;  /* 0x000054104f227816 */ /* 0x010fe40000000031 */
[----:B------:R-:W-:-:S02]  /*8060*/  LOP3.LUT R33, R33, 0xffff0000, RZ, 0xc0, !PT ;  /* 0xffff000021217812 */ /* 0x000fc400078ec0ff */
[----:B------:R-:W-:Y:S01]  /*8070*/  PRMT R50, R77, 0x5410, R50 ;  /* 0x000054104d327816 */ /* 0x000fe20000000032 */
[C---:B------:R-:W-:Y:S01]  /*8080*/  IMAD.U32 R77, R37.reuse, 0x10000, RZ ;  /* 0x00010000254d7824 */ /* 0x040fe200078e00ff */
[----:B------:R-:W-:Y:S02]  /*8090*/  LOP3.LUT R37, R37, 0xffff0000, RZ, 0xc0, !PT ;  /* 0xffff000025257812 */ /* 0x000fe400078ec0ff */
[----:B------:R-:W-:Y:S01]  /*80a0*/  PRMT R44, R76, 0x5410, R44 ;  /* 0x000054104c2c7816 */ /* 0x000fe2000000002c */
[C---:B------:R-:W-:Y:S01]  /*80b0*/  IMAD.U32 R76, R50.reuse, 0x10000, RZ ;  /* 0x00010000324c7824 */ /* 0x040fe200078e00ff */
[----:B------:R-:W-:Y:S02]  /*80c0*/  LOP3.LUT R50, R50, 0xffff0000, RZ, 0xc0, !PT ;  /* 0xffff000032327812 */ /* 0x000fe400078ec0ff */
[----:B------:R-:W-:Y:S01]  /*80d0*/  PRMT R46, R51, 0x5410, R46 ;  /* 0x00005410332e7816 */ /* 0x000fe2000000002e */
[----:B------:R-:W-:Y:S02]  /*80e0*/  IMAD.U32 R51, R13, 0x10000, RZ ;  /* 0x000100000d337824 */ /* 0x000fe400078e00ff */
[----:B------:R-:W-:Y:S01]  /*80f0*/  FMUL.FTZ R49, R77, R76 ;  /* 0x0000004c4d317220 */ /* 0x000fe20000410000 */
[----:B------:R-:W-:-:S03]  /*8100*/  PRMT R35, R78, 0x5410, R35 ;  /* 0x000054104e237816 */ /* 0x000fc60000000023 */
[-C--:B------:R-:W-:Y:S01]  /*8110*/  FFMA.FTZ R49, R51, R47.reuse, -R49 ;  /* 0x0000002f33317223 */ /* 0x080fe20000010831 */
[----:B------:R-:W-:Y:S01]  /*8120*/  FMUL.FTZ R47, R77, R47 ;  /* 0x0000002f4d2f7220 */ /* 0x000fe20000410000 */
[C---:B------:R-:W-:Y:S02]  /*8130*/  SHF.L.U32 R77, R39.reuse, 0x10, RZ ;  /* 0x00000010274d7819 */ /* 0x040fe400000006ff */
[----:B------:R-:W-:Y:S01]  /*8140*/  LOP3.LUT R39, R39, 0xffff0000, RZ, 0xc0, !PT ;  /* 0xffff000027277812 */ /* 0x000fe200078ec0ff */
[----:B------:R-:W-:Y:S01]  /*8150*/  FFMA.FTZ R47, R51, R76, R47 ;  /* 0x0000004c332f7223 */ /* 0x000fe2000001002f */
[----:B------:R-:W-:Y:S01]  /*8160*/  LOP3.LUT R51, R13, 0xffff0000, RZ, 0xc0, !PT ;  /* 0xffff00000d337812 */ /* 0x000fe200078ec0ff */
[----:B------:R-:W-:Y:S01]  /*8170*/  FMUL.FTZ R13, R37, R50 ;  /* 0x00000032250d7220 */ /* 0x000fe20000410000 */
        /* <DEDUP_REMOVED lines=13> */
[----:B------:R-:W-:-:S03]  /*8250*/  F2FP.BF16.F32.PACK_AB R13, R13, R49 ;  /* 0x000000310d0d723e */ /* 0x000fc600000010ff */
[----:B------:R-:W-:Y:S01]  /*8260*/  FFMA.FTZ R50, R51, R76, R50 ;  /* 0x0000004c33327223 */ /* 0x000fe20000010032 */
[----:B------:R-:W-:-:S04]  /*8270*/  FMUL.FTZ R51, R39, R46 ;  /* 0x0000002e27337220 */ /* 0x000fc80000410000 */
[-C--:B------:R-:W-:Y:S01]  /*8280*/  FFMA.FTZ R51, R15, R34.reuse, -R51 ;  /* 0x000000220f337223 */ /* 0x080fe20000010833 */
[----:B------:R-:W-:Y:S01]  /*8290*/  FMUL.FTZ R34, R39, R34 ;  /* 0x0000002227227220 */ /* 0x000fe20000410000 */
[----:B------:R-:W-:-:S03]  /*82a0*/  IMAD.U32 R39, R36, 0x10000, RZ ;  /* 0x0001000024277824 */ /* 0x000fc600078e00ff */
[----:B------:R-:W-:Y:S01]  /*82b0*/  F2FP.BF16.F32.PACK_AB R51, R51, R37 ;  /* 0x000000253333723e */ /* 0x000fe200000010ff */
[----:B------:R-:W-:Y:S01]  /*82c0*/  FFMA.FTZ R34, R15, R46, R34 ;  /* 0x0000002e0f227223 */ /* 0x000fe20000010022 */
        /* <DEDUP_REMOVED lines=10> */
[----:B------:R-:W-:Y:S01]  /*8370*/  LOP3.LUT R15, R36, 0xffff0000, RZ, 0xc0, !PT ;  /* 0xffff0000240f7812 */ /* 0x000fe200078ec0ff */
[----:B------:R-:W-:Y:S01]  /*8380*/  IMAD.U32 R46, R38, 0x10000, RZ ;  /* 0x00010000262e7824 */ /* 0x000fe200078e00ff */
[----:B------:R-:W-:-:S03]  /*8390*/  LOP3.LUT R36, R12, 0xffff0000, RZ, 0xc0, !PT ;  /* 0xffff00000c247812 */ /* 0x000fc600078ec0ff */
        /* <DEDUP_REMOVED lines=8> */
[----:B------:R-:W-:Y:S01]  /*8420*/  FMUL.FTZ R37, R46, R35 ;  /* 0x000000232e257220 */ /* 0x000fe20000410000 */
[----:B------:R-:W-:Y:S02]  /*8430*/  IMAD.U32 R32, R14, 0x10000, RZ ;  /* 0x000100000e207824 */ /* 0x000fe400078e00ff */
[-C--:B------:R-:W-:Y:S01]  /*8440*/  FMUL.FTZ R46, R46, R36.reuse ;  /* 0x000000242e2e7220 */ /* 0x080fe20000410000 */
[----:B------:R-:W-:Y:S01]  /*8450*/  LOP3.LUT R14, R14, 0xffff0000, RZ, 0xc0, !PT ;  /* 0xffff00000e0e7812 */ /* 0x000fe200078ec0ff */
[----:B------:R-:W-:-:S02]  /*8460*/  FFMA.FTZ R37, R32, R36, -R37 ;  /* 0x0000002420257223 */ /* 0x000fc40000010825 */
[----:B------:R-:W-:Y:S01]  /*8470*/  FFMA.FTZ R46, R32, R35, R46 ;  /* 0x00000023202e7223 */ /* 0x000fe2000001002e */
[----:B------:R-:W-:Y:S02]  /*8480*/  LOP3.LUT R32, R38, 0xffff0000, RZ, 0xc0, !PT ;  /* 0xffff000026207812 */ /* 0x000fe400078ec0ff */
[----:B------:R-:W-:Y:S01]  /*8490*/  F2FP.BF16.F32.PACK_AB R15, R15, R39 ;  /* 0x000000270f0f723e */ /* 0x000fe200000010ff */
[----:B------:R-:W-:Y:S01]  /*84a0*/  IMAD.MOV.U32 R39, RZ, RZ, R34 ;  /* 0x000000ffff277224 */ /* 0x000fe200078e0022 */
[----:B------:R-:W-:Y:S01]  /*84b0*/  F2FP.BF16.F32.PACK_AB R12, R12, R47 ;  /* 0x0000002f0c0c723e */ /* 0x000fe200000010ff */
[CC--:B------:R-:W-:Y:S01]  /*84c0*/  FMUL.FTZ R35, R32.reuse, R44.reuse ;  /* 0x0000002c20237220 */ /* 0x0c0fe20000410000 */
[-C--:B------:R-:W-:Y:S01]  /*84d0*/  FMUL.FTZ R32, R32, R45.reuse ;  /* 0x0000002d20207220 */ /* 0x080fe20000410000 */
[----:B------:R-:W-:Y:S02]  /*84e0*/  IMAD.MOV.U32 R36, RZ, RZ, R15 ;  /* 0x000000ffff247224 */ /* 0x000fe400078e000f */
[C---:B------:R-:W-:Y:S01]  /*84f0*/  FFMA.FTZ R35, R14.reuse, R45, -R35 ;  /* 0x0000002d0e237223 */ /* 0x040fe20000010823 */
[----:B------:R-:W-:Y:S01]  /*8500*/  FFMA.FTZ R32, R14, R44, R32 ;  /* 0x0000002c0e207223 */ /* 0x000fe20000010020 */
[----:B------:R-:W-:-:S03]  /*8510*/  IMAD.MOV.U32 R15, RZ, RZ, R51 ;  /* 0x000000ffff0f7224 */ /* 0x000fc600078e0033 */
[----:B------:R-:W-:Y:S01]  /*8520*/  F2FP.BF16.F32.PACK_AB R35, R35, R37 ;  /* 0x000000252323723e */ /* 0x000fe200000010ff */
[----:B------:R-:W-:Y:S01]  /*8530*/  IMAD.MOV.U32 R37, RZ, RZ, R33 ;  /* 0x000000ffff257224 */ /* 0x000fe200078e0021 */
[----:B------:R-:W-:-:S03]  /*8540*/  F2FP.BF16.F32.PACK_AB R32, R32, R46 ;  /* 0x0000002e2020723e */ /* 0x000fc600000010ff */
[----:B------:R-:W-:Y:S02]  /*8550*/  IMAD.MOV.U32 R14, RZ, RZ, R35 ;  /* 0x000000ffff0e7224 */ /* 0x000fe400078e0023 */
[----:B------:R-:W-:-:S07]  /*8560*/  IMAD.MOV.U32 R38, RZ, RZ, R32 ;  /* 0x000000ffff267224 */ /* 0x000fce00078e0020 */
.L_x_533:
[----:B------:R-:W-:Y:S05]  /*8570*/  BSYNC B3 ;  /* 0x0000000000037941 */ /* 0x000fea0003800000 */
.L_x_532:
[----:B------:R-:W-:-:S04]  /*8580*/  LEA R32, P3, R7, R11, 0x1 ;  /* 0x0000000b07207211 */ /* 0x000fc800078608ff */
[----:B--2---:R-:W-:Y:S02]  /*8590*/  LEA.HI.X R33, R7, R117, R112, 0x1, P3 ;  /* 0x0000007507217211 */ /* 0x004fe400018f0c70 */
[----:B------:R-:W-:-:S03]  /*85a0*/  ISETP.GE.AND P3, PT, R48, R135, PT ;  /* 0x000000873000720c */ /* 0x000fc60003f66270 */
[----:B----4-:R2:W-:Y:S10]  /*85b0*/  ST.E.128 desc[UR56][R32.64], R12 ;  /* 0x0000000c20007985 */ /* 0x0105f4000c101d38 */
[----:B--2---:R-:W-:-:S05]  /*85c0*/  @!P3 IMAD.WIDE R12, R48, 0x2, R116 ;  /* 0x00000002300cb825 */ /* 0x004fca00078e0274 */
[----:B---3--:R4:W-:Y:S02]  /*85d0*/  @!P3 ST.E.128 desc[UR56][R12.64], R36 ;  /* 0x000000240c00b985 */ /* 0x0089e4000c101d38 */
.L_x_531:
[----:B------:R-:W-:Y:S05]  /*85e0*/  BSYNC B2 ;  /* 0x0000000000027941 */ /* 0x000fea0003800000 */
.L_x_530:
[----:B------:R-:W-:-:S13]  /*85f0*/  ISETP.NE.AND P3, PT, R27, RZ, PT ;  /* 0x000000ff1b00720c */ /* 0x000fda0003f65270 */
[----:B------:R-:W-:Y:S05]  /*8600*/  @!P3 BRA `(.L_x_525) ;  /* 0x0000000400f0b947 */ /* 0x000fea0003800000 */
[----:B---34-:R-:W3:Y:S01]  /*8610*/  LDL R12, [R1+0x38] ;  /* 0x00003800010c7983 */ /* 0x018ee20000100800 */
[----:B------:R-:W-:Y:S01]  /*8620*/  ISETP.GE.AND P3, PT, R3, R124, PT ;  /* 0x0000007c0300720c */ /* 0x000fe20003f66270 */
[----:B------:R-:W-:Y:S01]  /*8630*/  BSSY B2, `(.L_x_534) ;  /* 0x0000073000027945 */ /* 0x000fe20003800000 */
[----:B---3--:R-:W-:-:S04]  /*8640*/  LOP3.LUT P5, RZ, R12, 0x1, RZ, 0xc0, !PT ;  /* 0x000000010cff7812 */ /* 0x008fc800078ac0ff */
[----:B------:R-:W-:-:S04]  /*8650*/  SEL R12, R125, R137, !P5 ;  /* 0x000000897d0c7207 */ /* 0x000fc80006800000 */
[----:B------:R-:W-:-:S04]  /*8660*/  SHF.R.S32.HI R13, RZ, 0x1f, R12 ;  /* 0x0000001fff0d7819 */ /* 0x000fc8000001140c */
[----:B------:R-:W-:-:S04]  /*8670*/  LEA.HI R13, R13, R12, RZ, 0x4 ;  /* 0x0000000c0d0d7211 */ /* 0x000fc800078f20ff */
[----:B------:R-:W-:-:S04]  /*8680*/  LEA.HI.SX32 R36, R13, R119, 0x1c ;  /* 0x000000770d247211 */ /* 0x000fc800078fe2ff */
[----:B------:R-:W-:-:S04]  /*8690*/  SHF.R.S32.HI R13, RZ, 0x1f, R36 ;  /* 0x0000001fff0d7819 */ /* 0x000fc80000011424 */
[----:B------:R-:W-:Y:S02]  /*86a0*/  LEA.HI R13, R13, R36, RZ, 0x3 ;  /* 0x000000240d0d7211 */ /* 0x000fe400078f18ff */
[----:B------:R-:W-:Y:S02]  /*86b0*/  SHF.L.U32 R36, R36, 0x3, RZ ;  /* 0x0000000324247819 */ /* 0x000fe400000006ff */
        /* <DEDUP_REMOVED lines=12> */
[--C-:B------:R-:W-:Y:S01]  /*8780*/  SHF.R.U64 R30, R30, 0x10, R31.reuse ;  /* 0x000000101e1e7819 */ /* 0x100fe2000000121f */
[----:B---3--:R-:W-:Y:S01]  /*8790*/  IMAD.U32 R44, R33, 0x10000, RZ ;  /* 0x00010000212c7824 */ /* 0x008fe200078e00ff */
[----:B------:R-:W-:Y:S02]  /*87a0*/  SHF.R.U32.HI R37, RZ, 0x10, R31 ;  /* 0x00000010ff257819 */ /* 0x000fe4000001161f */
[--C-:B------:R-:W-:Y:S02]  /*87b0*/  SHF.R.U64 R31, R40, 0x10, R41.reuse ;  /* 0x00000010281f7819 */ /* 0x100fe40000001229 */
[----:B------:R-:W-:Y:S01]  /*87c0*/  SHF.R.U32.HI R40, RZ, 0x10, R41 ;  /* 0x00000010ff287819 */ /* 0x000fe20000011629 */
[----:B----4-:R-:W-:Y:S01]  /*87d0*/  IMAD.U32 R41, R13, 0x10000, RZ ;  /* 0x000100000d297824 */ /* 0x010fe200078e00ff */
[----:B------:R-:W-:Y:S02]  /*87e0*/  SHF.R.U64 R28, R28, 0x10, R29 ;  /* 0x000000101c1c7819 */ /* 0x000fe4000000121d */
[----:B------:R-:W-:-:S02]  /*87f0*/  PRMT R31, R198, 0x5410, R31 ;  /* 0x00005410c61f7816 */ /* 0x000fc4000000001f */
[----:B------:R-:W-:Y:S02]  /*8800*/  SHF.R.U32.HI R29, RZ, 0x10, R29 ;  /* 0x00000010ff1d7819 */ /* 0x000fe4000001161d */
[----:B------:R-:W-:Y:S02]  /*8810*/  PRMT R198, R198, 0x5432, R40 ;  /* 0x00005432c6c67816 */ /* 0x000fe40000000028 */
[----:B------:R-:W-:Y:S02]  /*8820*/  SHF.R.U64 R38, R42, 0x10, R43 ;  /* 0x000000102a267819 */ /* 0x000fe4000000122b */
[----:B------:R-:W-:Y:S02]  /*8830*/  PRMT R29, R196, 0x5432, R29 ;  /* 0x00005432c41d7816 */ /* 0x000fe4000000001d */
[----:B------:R-:W-:Y:S01]  /*8840*/  SHF.R.U32.HI R42, RZ, 0x10, R43 ;  /* 0x00000010ff2a7819 */ /* 0x000fe2000001162b */
[C---:B------:R-:W-:Y:S01]  /*8850*/  IMAD.U32 R43, R198.reuse, 0x10000, RZ ;  /* 0x00010000c62b7824 */ /* 0x040fe200078e00ff */
[----:B------:R-:W-:Y:S01]  /*8860*/  LOP3.LUT R198, R198, 0xffff0000, RZ, 0xc0, !PT ;  /* 0xffff0000c6c67812 */ /* 0x000fe200078ec0ff */
[----:B------:R-:W-:Y:S01]  /*8870*/  IMAD.U32 R39, R29, 0x10000, RZ ;  /* 0x000100001d277824 */ /* 0x000fe200078e00ff */
[----:B------:R-:W-:Y:S01]  /*8880*/  LOP3.LUT R33, R33, 0xffff0000, RZ, 0xc0, !PT ;  /* 0xffff000021217812 */ /* 0x000fe200078ec0ff */
[----:B------:R-:W-:Y:S01]  /*8890*/  FMUL.FTZ R40, R44, R43 ;  /* 0x0000002b2c287220 */ /* 0x000fe20000410000 */
[----:B------:R-:W-:-:S02]  /*88a0*/  LOP3.LUT R29, R29, 0xffff0000, RZ, 0xc0, !PT ;  /* 0xffff00001d1d7812 */ /* 0x000fc400078ec0ff */
[----:B------:R-:W-:Y:S01]  /*88b0*/  PRMT R42, R197, 0x5432, R42 ;  /* 0x00005432c52a7816 */ /* 0x000fe2000000002a */
[-C--:B------:R-:W-:Y:S01]  /*88c0*/  FFMA.FTZ R40, R41, R39.reuse, -R40 ;  /* 0x0000002729287223 */ /* 0x080fe20000010828 */
[----:B------:R-:W-:Y:S01]  /*88d0*/  FMUL.FTZ R39, R44, R39 ;  /* 0x000000272c277220 */ /* 0x000fe20000410000 */
[----:B------:R-:W-:Y:S01]  /*88e0*/  PRMT R37, R195, 0x5432, R37 ;  /* 0x00005432c3257816 */ /* 0x000fe20000000025 */
[----:B------:R-:W-:Y:S01]  /*88f0*/  IMAD.U32 R44, R35, 0x10000, RZ ;  /* 0x00010000232c7824 */ /* 0x000fe200078e00ff */
[----:B------:R-:W-:Y:S01]  /*8900*/  PRMT R28, R196, 0x5410, R28 ;  /* 0x00005410c41c7816 */ /* 0x000fe2000000001c */
[----:B------:R-:W-:Y:S01]  /*8910*/  FFMA.FTZ R39, R41, R43, R39 ;  /* 0x0000002b29277223 */ /* 0x000fe20000010027 */
[----:B------:R-:W-:Y:S01]  /*8920*/  LOP3.LUT R41, R13, 0xffff0000, RZ, 0xc0, !PT ;  /* 0xffff00000d297812 */ /* 0x000fe200078ec0ff */
[----:B------:R-:W-:Y:S01]  /*8930*/  FMUL.FTZ R13, R33, R198 ;  /* 0x000000c6210d7220 */ /* 0x000fe20000410000 */
[C---:B------:R-:W-:Y:S01]  /*8940*/  IMAD.U32 R43, R42.reuse, 0x10000, RZ ;  /* 0x000100002a2b7824 */ /* 0x040fe200078e00ff */
[----:B------:R-:W-:-:S02]  /*8950*/  LOP3.LUT R42, R42, 0xffff0000, RZ, 0xc0, !PT ;  /* 0xffff00002a2a7812 */ /* 0x000fc400078ec0ff */
[-C--:B------:R-:W-:Y:S01]  /*8960*/  FFMA.FTZ R13, R41, R29.reuse, -R13 ;  /* 0x0000001d290d7223 */ /* 0x080fe2000001080d */
[----:B------:R-:W-:Y:S01]  /*8970*/  FMUL.FTZ R29, R33, R29 ;  /* 0x0000001d211d7220 */ /* 0x000fe20000410000 */
[C---:B------:R-:W-:Y:S02]  /*8980*/  IMAD.U32 R33, R37.reuse, 0x10000, RZ ;  /* 0x0001000025217824 */ /* 0x040fe400078e00ff */
[C---:B------:R-:W-:Y:S01]  /*8990*/  FMUL.FTZ R45, R44.reuse, R43 ;  /* 0x0000002b2c2d7220 */ /* 0x040fe20000410000 */
[----:B------:R-:W-:Y:S01]  /*89a0*/  LOP3.LUT R37, R37, 0xffff0000, RZ, 0xc0, !PT ;  /* 0xffff000025257812 */ /* 0x000fe200078ec0ff */
[----:B------:R-:W-:Y:S01]  /*89b0*/  FFMA.FTZ R29, R41, R198, R29 ;  /* 0x000000c6291d7223 */ /* 0x000fe2000001001d */
[C---:B------:R-:W-:Y:S01]  /*89c0*/  IMAD.U32 R41, R15.reuse, 0x10000, RZ ;  /* 0x000100000f297824 */ /* 0x040fe200078e00ff */
[----:B------:R-:W-:Y:S02]  /*89d0*/  LOP3.LUT R15, R15, 0xffff0000, RZ, 0xc0, !PT ;  /* 0xffff00000f0f7812 */ /* 0x000fe400078ec0ff */
[----:B------:R-:W-:Y:S01]  /*89e0*/  F2FP.BF16.F32.PACK_AB R13, R13, R40 ;  /* 0x000000280d0d723e */ /* 0x000fe200000010ff */
[-C--:B------:R-:W-:Y:S01]  /*89f0*/  FFMA.FTZ R45, R41, R33.reuse, -R45 ;  /* 0x00000021292d7223 */ /* 0x080fe2000001082d */
[----:B------:R-:W-:Y:S01]  /*8a00*/  FMUL.FTZ R33, R44, R33 ;  /* 0x000000212c217220 */ /* 0x000fe20000410000 */
[----:B------:R-:W-:Y:S01]  /*8a10*/  F2FP.BF16.F32.PACK_AB R29, R29, R39 ;  /* 0x000000271d1d723e */ /* 0x000fe200000010ff */
[C---:B------:R-:W-:Y:S01]  /*8a20*/  IMAD.U32 R39, R28.reuse, 0x10000, RZ ;  /* 0x000100001c277824 */ /* 0x040fe200078e00ff */
[----:B------:R-:W-:Y:S01]  /*8a30*/  LOP3.LUT R28, R28, 0xffff0000, RZ, 0xc0, !PT ;  /* 0xffff00001c1c7812 */ /* 0x000fe200078ec0ff */
[----:B------:R-:W-:Y:S01]  /*8a40*/  FFMA.FTZ R41, R41, R43, R33 ;  /* 0x0000002b29297223 */ /* 0x000fe20000010021 */
[----:B------:R-:W-:-:S02]  /*8a50*/  LOP3.LUT R33, R35, 0xffff0000, RZ, 0xc0, !PT ;  /* 0xffff000023217812 */ /* 0x000fc400078ec0ff */
[----:B------:R-:W-:Y:S02]  /*8a60*/  PRMT R38, R197, 0x5410, R38 ;  /* 0x00005410c5267816 */ /* 0x000fe40000000026 */
[----:B------:R-:W-:Y:S01]  /*8a70*/  PRMT R30, R195, 0x5410, R30 ;  /* 0x00005410c31e7816 */ /* 0x000fe2000000001e */
[C---:B------:R-:W-:Y:S01]  /*8a80*/  FMUL.FTZ R35, R33.reuse, R42 ;  /* 0x0000002a21237220 */ /* 0x040fe20000410000 */
[----:B------:R-:W-:-:S03]  /*8a90*/  FMUL.FTZ R33, R33, R37 ;  /* 0x0000002521217220 */ /* 0x000fc60000410000 */
[C---:B------:R-:W-:Y:S01]  /*8aa0*/  FFMA.FTZ R35, R15.reuse, R37, -R35 ;  /* 0x000000250f237223 */ /* 0x040fe20000010823 */
[----:B------:R-:W-:Y:S01]  /*8ab0*/  FFMA.FTZ R33, R15, R42, R33 ;  /* 0x0000002a0f217223 */ /* 0x000fe20000010021 */
[----:B------:R-:W-:Y:S02]  /*8ac0*/  IMAD.U32 R37, R32, 0x10000, RZ ;  /* 0x0001000020257824 */ /* 0x000fe400078e00ff */
[----:B------:R-:W-:Y:S01]  /*8ad0*/  IMAD.U32 R15, R12, 0x10000, RZ ;  /* 0x000100000c0f7824 */ /* 0x000fe200078e00ff */
[----:B------:R-:W-:Y:S02]  /*8ae0*/  F2FP.BF16.F32.PACK_AB R35, R35, R45 ;  /* 0x0000002d2323723e */ /* 0x000fe400000010ff */
[----:B------:R-:W-:Y:S01]  /*8af0*/  F2FP.BF16.F32.PACK_AB R41, R33, R41 ;  /* 0x000000292129723e */ /* 0x000fe200000010ff */
[C---:B------:R-:W-:Y:S01]  /*8b00*/  IMAD.U32 R33, R31.reuse, 0x10000, RZ ;  /* 0x000100001f217824 */ /* 0x040fe200078e00ff */
[----:B------:R-:W-:-:S03]  /*8b10*/  LOP3.LUT R31, R31, 0xffff0000, RZ, 0xc0, !PT ;  /* 0xffff00001f1f7812 */ /* 0x000fc600078ec0ff */
[C---:B------:R-:W-:Y:S01]  /*8b20*/  FMUL.FTZ R40, R37.reuse, R33 ;  /* 0x0000002125287220 */ /* 0x040fe20000410000 */
[----:B------:R-:W-:-:S03]  /*8b30*/  FMUL.FTZ R37, R37, R39 ;  /* 0x0000002725257220 */ /* 0x000fc60000410000 */
[C---:B------:R-:W-:Y:S01]  /*8b40*/  FFMA.FTZ R40, R15.reuse, R39, -R40 ;  /* 0x000000270f287223 */ /* 0x040fe20000010828 */
        /* <DEDUP_REMOVED lines=8> */
[----:B------:R-:W-:Y:S01]  /*8bd0*/  IMAD.U32 R31, R38, 0x10000, RZ ;  /* 0x00010000261f7824 */ /* 0x000fe200078e00ff */
[----:B------:R-:W-:Y:S01]  /*8be0*/  SHF.L.U32 R32, R30, 0x10, RZ ;  /* 0x000000101e207819 */ /* 0x000fe200000006ff */
[----:B------:R-:W-:Y:S01]  /*8bf0*/  IMAD.U32 R28, R14, 0x10000, RZ ;  /* 0x000100000e1c7824 */ /* 0x000fe200078e00ff */
[----:B------:R-:W-:Y:S01]  /*8c00*/  LOP3.LUT R38, R38, 0xffff0000, RZ, 0xc0, !PT ;  /* 0xffff000026267812 */ /* 0x000fe200078ec0ff */
[C---:B------:R-:W-:Y:S01]  /*8c10*/  FMUL.FTZ R33, R39.reuse, R31 ;  /* 0x0000001f27217220 */ /* 0x040fe20000410000 */
[----:B------:R-:W-:Y:S01]  /*8c20*/  LOP3.LUT R30, R30, 0xffff0000, RZ, 0xc0, !PT ;  /* 0xffff00001e1e7812 */ /* 0x000fe200078ec0ff */
[-C--:B------:R-:W-:Y:S01]  /*8c30*/  FMUL.FTZ R39, R39, R32.reuse ;  /* 0x0000002027277220 */ /* 0x080fe20000410000 */
[----:B------:R-:W-:Y:S01]  /*8c40*/  LOP3.LUT R14, R14, 0xffff0000, RZ, 0xc0, !PT ;  /* 0xffff00000e0e7812 */ /* 0x000fe200078ec0ff */
[C---:B------:R-:W-:Y:S01]  /*8c50*/  FFMA.FTZ R33, R28.reuse, R32, -R33 ;  /* 0x000000201c217223 */ /* 0x040fe20000010821 */
[----:B------:R-:W-:Y:S01]  /*8c60*/  F2FP.BF16.F32.PACK_AB R15, R15, R37 ;  /* 0x000000250f0f723e */ /* 0x000fe200000010ff */
[----:B------:R-:W-:Y:S01]  /*8c70*/  FFMA.FTZ R39, R28, R31, R39 ;  /* 0x0000001f1c277223 */ /* 0x000fe20000010027 */
[----:B------:R-:W-:-:S02]  /*8c80*/  LOP3.LUT R28, R34, 0xffff0000, RZ, 0xc0, !PT ;  /* 0xffff0000221c7812 */ /* 0x000fc400078ec0ff */
[----:B------:R-:W-:Y:S01]  /*8c90*/  F2FP.BF16.F32.PACK_AB R12, R12, R40 ;  /* 0x000000280c0c723e */ /* 0x000fe200000010ff */
[----:B------:R-:W-:Y:S02]  /*8ca0*/  IMAD.MOV.U32 R32, RZ, RZ, R15 ;  /* 0x000000ffff207224 */ /* 0x000fe400078e000f */
[C---:B------:R-:W-:Y:S01]  /*8cb0*/  FMUL.FTZ R31, R28.reuse, R38 ;  /* 0x000000261c1f7220 */ /* 0x040fe20000410000 */
        /* <DEDUP_REMOVED lines=10> */
.L_x_535:
[----:B------:R-:W-:Y:S05]  /*8d60*/  BSYNC B2 ;  /* 0x0000000000027941 */ /* 0x000fea0003800000 */
.L_x_534:
[----:B------:R-:W-:-:S04]  /*8d70*/  LEA R28, P3, R8, R11, 0x1 ;  /* 0x0000000b081c7211 */ /* 0x000fc800078608ff */
[----:B--2---:R-:W-:Y:S02]  /*8d80*/  LEA.HI.X R29, R8, R117, R111, 0x1, P3 ;  /* 0x00000075081d7211 */ /* 0x004fe400018f0c6f */
[----:B------:R-:W-:-:S03]  /*8d90*/  ISETP.GE.AND P3, PT, R36, R135, PT ;  /* 0x000000872400720c */ /* 0x000fc60003f66270 */
[----:B----4-:R2:W-:Y:S10]  /*8da0*/  ST.E.128 desc[UR56][R28.64], R12 ;  /* 0x0000000c1c007985 */ /* 0x0105f4000c101d38 */
[----:B------:R-:W-:-:S05]  /*8db0*/  @!P3 IMAD.WIDE R116, R36, 0x2, R116 ;  /* 0x000000022474b825 */ /* 0x000fca00078e0274 */
[----:B---3--:R2:W-:Y:S02]  /*8dc0*/  @!P3 ST.E.128 desc[UR56][R116.64], R32 ;  /* 0x000000207400b985 */ /* 0x0085e4000c101d38 */
.L_x_525:
[----:B------:R-:W-:Y:S05]  /*8dd0*/  BSYNC B1 ;  /* 0x0000000000017941 */ /* 0x000fea0003800000 */
.L_x_524:
[----:B------:R-:W-:-:S03]  /*8de0*/  UMOV UR4, 0xffffffff ;  /* 0xffffffff00047882 */ /* 0x000fc60000000000 */
[----:B------:R-:W-:Y:S05]  /*8df0*/  BRA.DIV UR4, `(.L_x_536) ;  /* 0x0000017e04907947 */ /* 0x000fea000b800000 */
[----:B-1----:R-:W1:Y:S04]  /*8e00*/  SHFL.IDX PT, R115, R115, 0x1, 0x1c1f ;  /* 0x003c1f0073737f89 */ /* 0x002e6800000e0000 */
[----:B------:R-:W0:Y:S02]  /*8e10*/  SHFL.IDX PT, R118, R118, 0x1, 0x1c1f ;  /* 0x003c1f0076767f89 */ /* 0x000e2400000e0000 */
.L_x_808:
[----:B------:R-:W-:Y:S05]  /*8e20*/  @P4 BRA `(.L_x_493) ;  /* 0x0000001c00cc4947 */ /* 0x000fea0003800000 */
[----:B------:R-:W-:Y:S01]  /*8e30*/  ISETP.NE.AND P3, PT, R9, RZ, PT ;  /* 0x000000ff0900720c */ /* 0x000fe20003f65270 */
[----:B------:R-:W-:Y:S01]  /*8e40*/  BSSY B1, `(.L_x_537) ;  /* 0x000007e000017945 */ /* 0x000fe20003800000 */
[----:B0-2---:R-:W-:Y:S02]  /*8e50*/  IMAD.MOV.U32 R32, RZ, RZ, R118 ;  /* 0x000000ffff207224 */ /* 0x005fe400078e0076 */
[----:B-1----:R-:W-:-:S09]  /*8e60*/  IMAD.MOV.U32 R33, RZ, RZ, R115 ;  /* 0x000000ffff217224 */ /* 0x002fd200078e0073 */
[----:B------:R-:W-:Y:S05]  /*8e70*/  @!P3 BRA `(.L_x_538) ;  /* 0x0000000400e8b947 */ /* 0x000fea0003800000 */
[----:B---3--:R-:W-:Y:S01]  /*8e80*/  SEL R11, R125, R137, !P0 ;  /* 0x000000897d0b7207 */ /* 0x008fe20004000000 */
[----:B------:R-:W-:Y:S01]  /*8e90*/  BSSY B2, `(.L_x_539) ;  /* 0x0000072000027945 */ /* 0x000fe20003800000 */
[----:B----4-:R-:W-:Y:S02]  /*8ea0*/  SHF.R.U32.HI R13, RZ, 0x3, R168 ;  /* 0x00000003ff0d7819 */ /* 0x010fe400000116a8 */
[----:B------:R-:W-:Y:S02]  /*8eb0*/  SHF.R.S32.HI R12, RZ, 0x1f, R11 ;  /* 0x0000001fff0c7819 */ /* 0x000fe4000001140b */
[----:B------:R-:W-:Y:S02]  /*8ec0*/  ISETP.GE.AND P3, PT, R16, R124, PT ;  /* 0x0000007c1000720c */ /* 0x000fe40003f66270 */
        /* <DEDUP_REMOVED lines=9> */
[----:B------:R-:W-:Y:S02]  /*8f60*/  IMAD.IADD R11, R12, 0x1, R11 ;  /* 0x000000010c0b7824 */ /* 0x000fe400078e020b */
[C---:B------:R-:W-:Y:S02]  /*8f70*/  IMAD R12, R18.reuse, 0x4800, R138 ;  /* 0x00004800120c7824 */ /* 0x040fe400078e028a */
[----:B------:R-:W-:Y:S02]  /*8f80*/  IMAD R28, R18, 0x4800, R11 ;  /* 0x00004800121c7824 */ /* 0x000fe400078e020b */
[--C-:B------:R-:W-:Y:S02]  /*8f90*/  IMAD R12, R12, 0x2, R2.reuse ;  /* 0x000000020c0c7824 */ /* 0x100fe400078e0202 */
[----:B------:R-:W-:-:S04]  /*8fa0*/  IMAD R28, R28, 0x2, R2 ;  /* 0x000000021c1c7824 */ /* 0x000fc800078e0202 */
[----:B------:R-:W0:Y:S04]  /*8fb0*/  LDS.128 R12, [R12+0x18400] ;  /* 0x018400000c0c7984 */ /* 0x000e280000000c00 */
[----:B------:R-:W1:Y:S01]  /*8fc0*/  LDS.128 R28, [R28+0x18400] ;  /* 0x018400001c1c7984 */ /* 0x000e620000000c00 */
[----:B------:R-:W-:Y:S05]  /*8fd0*/  @P3 BRA `(.L_x_540) ;  /* 0x0000000400743947 */ /* 0x000fea0003800000 */
[----:B------:R-:W-:Y:S01]  /*8fe0*/  SHF.R.U64 R11, R60, 0x10, R61 ;  /* 0x000000103c0b7819 */ /* 0x000fe2000000123d */
[----:B-1----:R-:W-:Y:S01]  /*8ff0*/  IMAD.U32 R40, R29, 0x10000, RZ ;  /* 0x000100001d287824 */ /* 0x002fe200078e00ff */
[----:B------:R-:W-:Y:S01]  /*9000*/  SHF.R.U32.HI R35, RZ, 0x10, R73 ;  /* 0x00000010ff237819 */ /* 0x000fe20000011649 */
[----:B0-----:R-:W-:Y:S01]  /*9010*/  IMAD.U32 R38, R13, 0x10000, RZ ;  /* 0x000100000d267824 */ /* 0x001fe200078e00ff */
[----:B------:R-:W-:Y:S01]  /*9020*/  SHF.R.U32.HI R60, RZ, 0x10, R61 ;  /* 0x00000010ff3c7819 */ /* 0x000fe2000001163d */
[----:B------:R-:W-:Y:S01]  /*9030*/  IMAD.U32 R46, R30, 0x10000, RZ ;  /* 0x000100001e2e7824 */ /* 0x000fe200078e00ff */
[----:B------:R-:W-:Y:S02]  /*9040*/  PRMT R35, R194, 0x5432, R35 ;  /* 0x00005432c2237816 */ /* 0x000fe40000000023 */
[----:B------:R-:W-:Y:S02]  /*9050*/  PRMT R60, R182, 0x5432, R60 ;  /* 0x00005432b63c7816 */ /* 0x000fe4000000003c */
[----:B------:R-:W-:Y:S01]  /*9060*/  SHF.R.U64 R37, R74, 0x10, R75 ;  /* 0x000000104a257819 */ /* 0x000fe2000000124b */
[C---:B------:R-:W-:Y:S01]  /*9070*/  IMAD.U32 R39, R35.reuse, 0x10000, RZ ;  /* 0x0001000023277824 */ /* 0x040fe200078e00ff */
[----:B------:R-:W-:Y:S01]  /*9080*/  LOP3.LUT R35, R35, 0xffff0000, RZ, 0xc0, !PT ;  /* 0xffff000023237812 */ /* 0x000fe200078ec0ff */
[C---:B------:R-:W-:Y:S01]  /*9090*/  IMAD.U32 R41, R60.reuse, 0x10000, RZ ;  /* 0x000100003c297824 */ /* 0x040fe200078e00ff */
[----:B------:R-:W-:Y:S01]  /*90a0*/  LOP3.LUT R60, R60, 0xffff0000, RZ, 0xc0, !PT ;  /* 0xffff00003c3c7812 */ /* 0x000fe200078ec0ff */
[----:B------:R-:W-:Y:S01]  /*90b0*/  FMUL.FTZ R42, R40, R39 ;  /* 0x00000027282a7220 */ /* 0x000fe20000410000 */
[----:B------:R-:W-:Y:S01]  /*90c0*/  SHF.R.U64 R34, R62, 0x10, R63 ;  /* 0x000000103e227819 */ /* 0x000fe2000000123f */
[-C--:B------:R-:W-:Y:S01]  /*90d0*/  FMUL.FTZ R40, R40, R41.reuse ;  /* 0x0000002928287220 */ /* 0x080fe20000410000 */
[----:B------:R-:W-:Y:S01]  /*90e0*/  SHF.R.U32.HI R74, RZ, 0x10, R75 ;  /* 0x00000010ff4a7819 */ /* 0x000fe2000001164b */
[C---:B------:R-:W-:Y:S01]  /*90f0*/  FFMA.FTZ R42, R38.reuse, R41, -R42 ;  /* 0x00000029262a7223 */ /* 0x040fe2000001082a */
[----:B------:R-:W-:Y:S01]  /*9100*/  SHF.R.U32.HI R62, RZ, 0x10, R63 ;  /* 0x00000010ff3e7819 */ /* 0x000fe2000001163f */
[----:B------:R-:W-:Y:S01]  /*9110*/  FFMA.FTZ R40, R38, R39, R40 ;  /* 0x0000002726287223 */ /* 0x000fe20000010028 */
[----:B------:R-:W-:-:S02]  /*9120*/  LOP3.LUT R38, R29, 0xffff0000, RZ, 0xc0, !PT ;  /* 0xffff00001d267812 */ /* 0x000fc400078ec0ff */
[----:B------:R-:W-:Y:S02]  /*9130*/  LOP3.LUT R13, R13, 0xffff0000, RZ, 0xc0, !PT ;  /* 0xffff00000d0d7812 */ /* 0x000fe400078ec0ff */
[----:B------:R-:W-:Y:S01]  /*9140*/  PRMT R74, R193, 0x5432, R74 ;  /* 0x00005432c14a7816 */ /* 0x000fe2000000004a */
[CC--:B------:R-:W-:Y:S01]  /*9150*/  FMUL.FTZ R29, R38.reuse, R35.reuse ;  /* 0x00000023261d7220 */ /* 0x0c0fe20000410000 */
[-C--:B------:R-:W-:Y:S01]  /*9160*/  FMUL.FTZ R38, R38, R60.reuse ;  /* 0x0000003c26267220 */ /* 0x080fe20000410000 */
[----:B------:R-:W-:Y:S02]  /*9170*/  PRMT R62, R159, 0x5432, R62 ;  /* 0x000054329f3e7816 */ /* 0x000fe4000000003e */
[C---:B------:R-:W-:Y:S01]  /*9180*/  FFMA.FTZ R29, R13.reuse, R60, -R29 ;  /* 0x0000003c0d1d7223 */ /* 0x040fe2000001081d */
[----:B------:R-:W-:Y:S01]  /*9190*/  FFMA.FTZ R38, R13, R35, R38 ;  /* 0x000000230d267223 */ /* 0x000fe20000010026 */
[C---:B------:R-:W-:Y:S01]  /*91a0*/  SHF.L.U32 R41, R31.reuse, 0x10, RZ ;  /* 0x000000101f297819 */ /* 0x040fe200000006ff */
[----:B------:R-:W-:Y:S01]  /*91b0*/  IMAD.U32 R13, R74, 0x10000, RZ ;  /* 0x000100004a0d7824 */ /* 0x000fe200078e00ff */
[----:B------:R-:W-:Y:S01]  /*91c0*/  LOP3.LUT R31, R31, 0xffff0000, RZ, 0xc0, !PT ;  /* 0xffff00001f1f7812 */ /* 0x000fe200078ec0ff */
[C---:B------:R-:W-:Y:S01]  /*91d0*/  IMAD.U32 R39, R62.reuse, 0x10000, RZ ;  /* 0x000100003e277824 */ /* 0x040fe200078e00ff */
[----:B------:R-:W-:Y:S01]  /*91e0*/  LOP3.LUT R62, R62, 0xffff0000, RZ, 0xc0, !PT ;  /* 0xffff00003e3e7812 */ /* 0x000fe200078ec0ff */
[----:B------:R-:W-:-:S02]  /*91f0*/  IMAD.U32 R35, R15, 0x10000, RZ ;  /* 0x000100000f237824 */ /* 0x000fc400078e00ff */
[C---:B------:R-:W-:Y:S01]  /*9200*/  FMUL.FTZ R43, R41.reuse, R13 ;  /* 0x0000000d292b7220 */ /* 0x040fe20000410000 */
[-C--:B------:R-:W-:Y:S01]  /*9210*/  FMUL.FTZ R41, R41, R39.reuse ;  /* 0x0000002729297220 */ /* 0x080fe20000410000 */
[----:B------:R-:W-:Y:S02]  /*9220*/  SHF.R.U64 R72, R72, 0x10, R73 ;  /* 0x0000001048487819 */ /* 0x000fe40000001249 */
[C---:B------:R-:W-:Y:S01]  /*9230*/  FFMA.FTZ R39, R35.reuse, R39, -R43 ;  /* 0x0000002723277223 */ /* 0x040fe2000001082b */
[----:B------:R-:W-:Y:S01]  /*9240*/  FFMA.FTZ R35, R35, R13, R41 ;  /* 0x0000000d23237223 */ /* 0x000fe20000010029 */
[----:B------:R-:W-:Y:S01]  /*9250*/  LOP3.LUT R41, R74, 0xffff0000, RZ, 0xc0, !PT ;  /* 0xffff00004a297812 */ /* 0x000fe200078ec0ff */
[----:B------:R-:W-:Y:S01]  /*9260*/  IMAD.U32 R43, R28, 0x10000, RZ ;  /* 0x000100001c2b7824 */ /* 0x000fe200078e00ff */
[----:B------:R-:W-:Y:S02]  /*9270*/  LOP3.LUT R13, R15, 0xffff0000, RZ, 0xc0, !PT ;  /* 0xffff00000f0d7812 */ /* 0x000fe400078ec0ff */
[----:B------:R-:W-:Y:S01]  /*9280*/  PRMT R72, R194, 0x5410, R72 ;  /* 0x00005410c2487816 */ /* 0x000fe20000000048 */
[C---:B------:R-:W-:Y:S01]  /*9290*/  FMUL.FTZ R15, R31.reuse, R41 ;  /* 0x000000291f0f7220 */ /* 0x040fe20000410000 */
[----:B------:R-:W-:Y:S01]  /*92a0*/  FMUL.FTZ R31, R31, R62 ;  /* 0x0000003e1f1f7220 */ /* 0x000fe20000410000 */
[----:B------:R-:W-:-:S02]  /*92b0*/  PRMT R11, R182, 0x5410, R11 ;  /* 0x00005410b60b7816 */ /* 0x000fc4000000000b */
[C---:B------:R-:W-:Y:S01]  /*92c0*/  FFMA.FTZ R15, R13.reuse, R62, -R15 ;  /* 0x0000003e0d0f7223 */ /* 0x040fe2000001080f */
[----:B------:R-:W-:Y:S01]  /*92d0*/  FFMA.FTZ R13, R13, R41, R31 ;  /* 0x000000290d0d7223 */ /* 0x000fe2000001001f */
[----:B------:R-:W-:Y:S01]  /*92e0*/  IMAD.U32 R41, R72, 0x10000, RZ ;  /* 0x0001000048297824 */ /* 0x000fe200078e00ff */
[----:B------:R-:W-:Y:S01]  /*92f0*/  LOP3.LUT R28, R28, 0xffff0000, RZ, 0xc0, !PT ;  /* 0xffff00001c1c7812 */ /* 0x000fe200078ec0ff */
[----:B------:R-:W-:Y:S01]  /*9300*/  IMAD.U32 R44, R11, 0x10000, RZ ;  /* 0x000100000b2c7824 */ /* 0x000fe200078e00ff */
[----:B------:R-:W-:Y:S01]  /*9310*/  LOP3.LUT R72, R72, 0xffff0000, RZ, 0xc0, !PT ;  /* 0xffff000048487812 */ /* 0x000fe200078ec0ff */
[C---:B------:R-:W-:Y:S01]  /*9320*/  FMUL.FTZ R45, R43.reuse, R41 ;  /* 0x000000292b2d7220 */ /* 0x040fe20000410000 */
[----:B------:R-:W-:Y:S02]  /*9330*/  IMAD.U32 R31, R12, 0x10000, RZ ;  /* 0x000100000c1f7824 */ /* 0x000fe400078e00ff */
[-C--:B------:R-:W-:Y:S01]  /*9340*/  FMUL.FTZ R43, R43, R44.reuse ;  /* 0x0000002c2b2b7220 */ /* 0x080fe20000410000 */
[----:B------:R-:W-:Y:S01]  /*9350*/  LOP3.LUT R11, R11, 0xffff0000, RZ, 0xc0, !PT ;  /* 0xffff00000b0b7812 */ /* 0x000fe200078ec0ff */
[----:B------:R-:W-:-:S02]  /*9360*/  FFMA.FTZ R45, R31, R44, -R45 ;  /* 0x0000002c1f2d7223 */ /* 0x000fc4000001082d */
[----:B------:R-:W-:Y:S01]  /*9370*/  FFMA.FTZ R43, R31, R41, R43 ;  /* 0x000000291f2b7223 */ /* 0x000fe2000001002b */
[----:B------:R-:W-:Y:S01]  /*9380*/  LOP3.LUT R12, R12, 0xffff0000, RZ, 0xc0, !PT ;  /* 0xffff00000c0c7812 */ /* 0x000fe200078ec0ff */
[CC--:B------:R-:W-:Y:S01]  /*9390*/  FMUL.FTZ R31, R28.reuse, R72.reuse ;  /* 0x000000481c1f7220 */ /* 0x0c0fe20000410000 */
[-C--:B------:R-:W-:Y:S01]  /*93a0*/  FMUL.FTZ R28, R28, R11.reuse ;  /* 0x0000000b1c1c7220 */ /* 0x080fe20000410000 */
[----:B------:R-:W-:Y:S02]  /*93b0*/  PRMT R37, R193, 0x5410, R37 ;  /* 0x00005410c1257816 */ /* 0x000fe40000000025 */
[----:B------:R-:W-:Y:S01]  /*93c0*/  PRMT R34, R159, 0x5410, R34 ;  /* 0x000054109f227816 */ /* 0x000fe20000000022 */
[C---:B------:R-:W-:Y:S01]  /*93d0*/  FFMA.FTZ R31, R12.reuse, R11, -R31 ;  /* 0x0000000b0c1f7223 */ /* 0x040fe2000001081f */
[----:B------:R-:W-:Y:S01]  /*93e0*/  FFMA.FTZ R28, R12, R72, R28 ;  /* 0x000000480c1c7223 */ /* 0x000fe2000001001c */
[C---:B------:R-:W-:Y:S01]  /*93f0*/  IMAD.U32 R12, R37.reuse, 0x10000, RZ ;  /* 0x00010000250c7824 */ /* 0x040fe200078e00ff */
[----:B------:R-:W-:Y:S01]  /*9400*/  LOP3.LUT R30, R30, 0xffff0000, RZ, 0xc0, !PT ;  /* 0xffff00001e1e7812 */ /* 0x000fe200078ec0ff */
[----:B------:R-:W-:Y:S01]  /*9410*/  IMAD.U32 R41, R34, 0x10000, RZ ;  /* 0x0001000022297824 */ /* 0x000fe200078e00ff */
[----:B------:R-:W-:Y:S01]  /*9420*/  LOP3.LUT R37, R37, 0xffff0000, RZ, 0xc0, !PT ;  /* 0xffff000025257812 */ /* 0x000fe200078ec0ff */
[----:B------:R-:W-:Y:S01]  /*9430*/  FMUL.FTZ R44, R46, R12 ;  /* 0x0000000c2e2c7220 */ /* 0x000fe20000410000 */
[----:B------:R-:W-:-:S02]  /*9440*/  IMAD.U32 R11, R14, 0x10000, RZ ;  /* 0x000100000e0b7824 */ /* 0x000fc400078e00ff */
[-C--:B------:R-:W-:Y:S01]  /*9450*/  FMUL.FTZ R46, R46, R41.reuse ;  /* 0x000000292e2e7220 */ /* 0x080fe20000410000 */
[----:B------:R-:W-:Y:S01]  /*9460*/  LOP3.LUT R34, R34, 0xffff0000, RZ, 0xc0, !PT ;  /* 0xffff000022227812 */ /* 0x000fe200078ec0ff */
[C---:B------:R-:W-:Y:S02]  /*9470*/  FFMA.FTZ R44, R11.reuse, R41, -R44 ;  /* 0x000000290b2c7223 */ /* 0x040fe4000001082c */
[----:B------:R-:W-:Y:S01]  /*9480*/  FFMA.FTZ R46, R11, R12, R46 ;  /* 0x0000000c0b2e7223 */ /* 0x000fe2000001002e */
[----:B------:R-:W-:Y:S01]  /*9490*/  LOP3.LUT R14, R14, 0xffff0000, RZ, 0xc0, !PT ;  /* 0xffff00000e0e7812 */ /* 0x000fe200078ec0ff */
[C---:B------:R-:W-:Y:S01]  /*94a0*/  FMUL.FTZ R11, R30.reuse, R37 ;  /* 0x000000251e0b7220 */ /* 0x040fe20000410000 */
[----:B------:R-:W-:Y:S01]  /*94b0*/  FMUL.FTZ R30, R30, R34 ;  /* 0x000000221e1e7220 */ /* 0x000fe20000410000 */
[----:B------:R-:W-:Y:S02]  /*94c0*/  F2FP.BF16.F32.PACK_AB R29, R29, R42 ;  /* 0x0000002a1d1d723e */ /* 0x000fe400000010ff */
[C---:B------:R-:W-:Y:S01]  /*94d0*/  FFMA.FTZ R11, R14.reuse, R34, -R11 ;  /* 0x000000220e0b7223 */ /* 0x040fe2000001080b */
[----:B------:R-:W-:Y:S01]  /*94e0*/  F2FP.BF16.F32.PACK_AB R31, R31, R45 ;  /* 0x0000002d1f1f723e */ /* 0x000fe200000010ff */
[----:B------:R-:W-:Y:S01]  /*94f0*/  FFMA.FTZ R30, R14, R37, R30 ;  /* 0x000000250e1e7223 */ /* 0x000fe2000001001e */
[----:B------:R-:W-:-:S02]  /*9500*/  F2FP.BF16.F32.PACK_AB R38, R38, R40 ;  /* 0x000000282626723e */ /* 0x000fc400000010ff */
[----:B------:R-:W-:Y:S01]  /*9510*/  F2FP.BF16.F32.PACK_AB R35, R13, R35 ;  /* 0x000000230d23723e */ /* 0x000fe200000010ff */
[----:B------:R-:W-:Y:S01]  /*9520*/  IMAD.MOV.U32 R12, RZ, RZ, R31 ;  /* 0x000000ffff0c7224 */ /* 0x000fe200078e001f */
[----:B------:R-:W-:Y:S01]  /*9530*/  F2FP.BF16.F32.PACK_AB R11, R11, R44 ;  /* 0x0000002c0b0b723e */ /* 0x000fe200000010ff */
[----:B------:R-:W-:Y:S01]  /*9540*/  IMAD.MOV.U32 R13, RZ, RZ, R29 ;  /* 0x000000ffff0d7224 */ /* 0x000fe200078e001d */
[----:B------:R-:W-:Y:S01]  /*9550*/  F2FP.BF16.F32.PACK_AB R15, R15, R39 ;  /* 0x000000270f0f723e */ /* 0x000fe200000010ff */
[----:B------:R-:W-:Y:S01]  /*9560*/  IMAD.MOV.U32 R29, RZ, RZ, R38 ;  /* 0x000000ffff1d7224 */ /* 0x000fe200078e0026 */
[----:B------:R-:W-:Y:S01]  /*9570*/  F2FP.BF16.F32.PACK_AB R28, R28, R43 ;  /* 0x0000002b1c1c723e */ /* 0x000fe200000010ff */
[----:B------:R-:W-:Y:S01]  /*9580*/  IMAD.MOV.U32 R14, RZ, RZ, R11 ;  /* 0x000000ffff0e7224 */ /* 0x000fe200078e000b */
[----:B------:R-:W-:Y:S01]  /*9590*/  F2FP.BF16.F32.PACK_AB R30, R30, R46 ;  /* 0x0000002e1e1e723e */ /* 0x000fe200000010ff */
[----:B------:R-:W-:-:S07]  /*95a0*/  IMAD.MOV.U32 R31, RZ, RZ, R35 ;  /* 0x000000ffff1f7224 */ /* 0x000fce00078e0023 */
.L_x_540:
[----:B------:R-:W-:Y:S05]  /*95b0*/  BSYNC B2 ;  /* 0x0000000000027941 */ /* 0x000fea0003800000 */
.L_x_539:
[----:B------:R-:W-:-:S04]  /*95c0*/  LEA R34, P3, R6, R118, 0x1 ;  /* 0x0000007606227211 */ /* 0x000fc800078608ff */
[----:B------:R-:W-:Y:S02]  /*95d0*/  LEA.HI.X R35, R6, R115, R113, 0x1, P3 ;  /* 0x0000007306237211 */ /* 0x000fe400018f0c71 */
[----:B------:R-:W-:-:S03]  /*95e0*/  ISETP.GE.AND P3, PT, R36, R135, PT ;  /* 0x000000872400720c */ /* 0x000fc60003f66270 */
[----:B0-----:R0:W-:Y:S10]  /*95f0*/  ST.E.128 desc[UR56][R34.64], R12 ;  /* 0x0000000c22007985 */ /* 0x0011f4000c101d38 */
[----:B------:R-:W-:-:S05]  /*9600*/  @!P3 IMAD.WIDE R36, R36, 0x2, R32 ;  /* 0x000000022424b825 */ /* 0x000fca00078e0220 */
[----:B-1----:R0:W-:Y:S02]  /*9610*/  @!P3 ST.E.128 desc[UR56][R36.64], R28 ;  /* 0x0000001c2400b985 */ /* 0x0021e4000c101d38 */
.L_x_538:
[----:B------:R-:W-:Y:S05]  /*9620*/  BSYNC B1 ;  /* 0x0000000000017941 */ /* 0x000fea0003800000 */
.L_x_537:
[----:B------:R-:W-:Y:S01]  /*9630*/  ISETP.NE.AND P3, PT, R26, RZ, PT ;  /* 0x000000ff1a00720c */ /* 0x000fe20003f65270 */
[----:B------:R-:W-:-:S12]  /*9640*/  BSSY B1, `(.L_x_541) ;  /* 0x000007d000017945 */ /* 0x000fd80003800000 */
[----:B------:R-:W-:Y:S05]  /*9650*/  @!P3 BRA `(.L_x_542) ;  /* 0x0000000400ecb947 */ /* 0x000fea0003800000 */
[----:B---3--:R-:W-:Y:S01]  /*9660*/  SEL R11, R125, R137, !P1 ;  /* 0x000000897d0b7207 */ /* 0x008fe20004800000 */
[----:B------:R-:W-:Y:S01]  /*9670*/  BSSY B2, `(.L_x_543) ;  /* 0x0000076000027945 */ /* 0x000fe20003800000 */
[----:B0-----:R-:W-:Y:S02]  /*9680*/  SHF.R.U32.HI R14, RZ, 0x3, R168 ;  /* 0x00000003ff0e7819 */ /* 0x001fe400000116a8 */
[----:B----4-:R-:W-:Y:S02]  /*9690*/  SHF.R.S32.HI R12, RZ, 0x1f, R11 ;  /* 0x0000001fff0c7819 */ /* 0x010fe4000001140b */
[----:B------:R-:W-:Y:S02]  /*96a0*/  ISETP.GE.AND P4, PT, R0, R124, PT ;  /* 0x0000007c0000720c */ /* 0x000fe40003f86270 */
[----:B------:R-:W-:Y:S02]  /*96b0*/  LEA.HI R11, R12, R11, RZ, 0x4 ;  /* 0x0000000b0c0b7211 */ /* 0x000fe400078f20ff */
[----:B------:R-:W-:-:S02]  /*96c0*/  LEA R34, P3, R7, R118, 0x1 ;  /* 0x0000007607227211 */ /* 0x000fc400078608ff */
[----:B------:R-:W-:Y:S02]  /*96d0*/  LEA.HI.SX32 R11, R11, R120, 0x1c ;  /* 0x000000780b0b7211 */ /* 0x000fe400078fe2ff */
[----:B------:R-:W-:Y:S02]  /*96e0*/  LEA.HI.X R35, R7, R115, R112, 0x1, P3 ;  /* 0x0000007307237211 */ /* 0x000fe400018f0c70 */
[----:B------:R-:W-:Y:S01]  /*96f0*/  SHF.R.S32.HI R12, RZ, 0x1f, R11 ;  /* 0x0000001fff0c7819 */ /* 0x000fe2000001140b */
[----:B------:R-:W-:-:S03]  /*9700*/  IMAD.SHL.U32 R36, R11, 0x8, RZ ;  /* 0x000000080b247824 */ /* 0x000fc600078e00ff */
[----:B------:R-:W-:Y:S02]  /*9710*/  LEA.HI R12, R12, R11, RZ, 0x3 ;  /* 0x0000000b0c0c7211 */ /* 0x000fe400078f18ff */
[----:B------:R-:W-:Y:S02]  /*9720*/  LOP3.LUT R11, R168, 0x38, R36, 0xf8, !PT ;  /* 0x00000038a80b7812 */ /* 0x000fe400078ef824 */
[----:B------:R-:W-:Y:S02]  /*9730*/  SHF.R.S32.HI R13, RZ, 0x3, R12 ;  /* 0x00000003ff0d7819 */ /* 0x000fe4000001140c */
[----:B------:R-:W-:Y:S02]  /*9740*/  LOP3.LUT R11, R11, R14, RZ, 0x3c, !PT ;  /* 0x0000000e0b0b7212 */ /* 0x000fe400078e3cff */
[----:B------:R-:W-:Y:S01]  /*9750*/  ISETP.GE.AND P3, PT, R36, R135, PT ;  /* 0x000000872400720c */ /* 0x000fe20003f66270 */
[----:B------:R-:W-:-:S05]  /*9760*/  IMAD R12, R13, 0x1800, R180 ;  /* 0x000018000d0c7824 */ /* 0x000fca00078e02b4 */
[----:B------:R-:W-:Y:S01]  /*9770*/  IADD3 R11, R12, R11, RZ ;  /* 0x0000000b0c0b7210 */ /* 0x000fe20007ffe0ff */
[----:B------:R-:W-:-:S04]  /*9780*/  IMAD R12, R18, 0x4800, R134 ;  /* 0x00004800120c7824 */ /* 0x000fc800078e0286 */
[----:B------:R-:W-:Y:S02]  /*9790*/  IMAD R28, R18, 0x4800, R11 ;  /* 0x00004800121c7824 */ /* 0x000fe400078e020b */
[--C-:B------:R-:W-:Y:S02]  /*97a0*/  IMAD R12, R12, 0x2, R2.reuse ;  /* 0x000000020c0c7824 */ /* 0x100fe400078e0202 */
[----:B------:R-:W-:-:S04]  /*97b0*/  IMAD R28, R28, 0x2, R2 ;  /* 0x000000021c1c7824 */ /* 0x000fc800078e0202 */
[----:B------:R-:W0:Y:S04]  /*97c0*/  LDS.128 R12, [R12+0x18400] ;  /* 0x018400000c0c7984 */ /* 0x000e280000000c00 */
[----:B------:R-:W1:Y:S01]  /*97d0*/  LDS.128 R28, [R28+0x18400] ;  /* 0x018400001c1c7984 */ /* 0x000e620000000c00 */
[----:B------:R-:W-:Y:S05]  /*97e0*/  @P4 BRA `(.L_x_544) ;  /* 0x0000000400784947 */ /* 0x000fea0003800000 */
[----:B------:R-:W-:Y:S01]  /*97f0*/  SHF.R.U32.HI R39, RZ, 0x10, R69 ;  /* 0x00000010ff277819 */ /* 0x000fe20000011645 */
[----:B-1----:R-:W-:Y:S01]  /*9800*/  IMAD.U32 R41, R29, 0x10000, RZ ;  /* 0x000100001d297824 */ /* 0x002fe200078e00ff */
[----:B------:R-:W-:Y:S01]  /*9810*/  SHF.R.U32.HI R40, RZ, 0x10, R57 ;  /* 0x00000010ff287819 */ /* 0x000fe20000011639 */
[----:B0-----:R-:W-:Y:S01]  /*9820*/  IMAD.U32 R37, R13, 0x10000, RZ ;  /* 0x000100000d257824 */ /* 0x001fe200078e00ff */
[----:B------:R-:W-:Y:S01]  /*9830*/  PRMT R39, R152, 0x5432, R39 ;  /* 0x0000543298277816 */ /* 0x000fe20000000027 */
[----:B------:R-:W-:Y:S01]  /*9840*/  IMAD.U32 R44, R31, 0x10000, RZ ;  /* 0x000100001f2c7824 */ /* 0x000fe200078e00ff */
[----:B------:R-:W-:Y:S01]  /*9850*/  PRMT R40, R150, 0x5432, R40 ;  /* 0x0000543296287816 */ /* 0x000fe20000000028 */
[----:B------:R-:W-:Y:S01]  /*9860*/  IMAD.U32 R46, R30, 0x10000, RZ ;  /* 0x000100001e2e7824 */ /* 0x000fe200078e00ff */
[----:B------:R-:W-:Y:S01]  /*9870*/  LOP3.LUT R29, R29, 0xffff0000, RZ, 0xc0, !PT ;  /* 0xffff00001d1d7812 */ /* 0x000fe200078ec0ff */
[C---:B------:R-:W-:Y:S01]  /*9880*/  IMAD.U32 R11, R39.reuse, 0x10000, RZ ;  /* 0x00010000270b7824 */ /* 0x040fe200078e00ff */
[----:B------:R-:W-:Y:S01]  /*9890*/  LOP3.LUT R39, R39, 0xffff0000, RZ, 0xc0, !PT ;  /* 0xffff000027277812 */ /* 0x000fe200078ec0ff */
[C---:B------:R-:W-:Y:S01]  /*98a0*/  IMAD.U32 R38, R40.reuse, 0x10000, RZ ;  /* 0x0001000028267824 */ /* 0x040fe200078e00ff */
[----:B------:R-:W-:Y:S01]  /*98b0*/  LOP3.LUT R40, R40, 0xffff0000, RZ, 0xc0, !PT ;  /* 0xffff000028287812 */ /* 0x000fe200078ec0ff */
[CC--:B------:R-:W-:Y:S01]  /*98c0*/  FMUL.FTZ R42, R41.reuse, R11.reuse ;  /* 0x0000000b292a7220 */ /* 0x0c0fe20000410000 */
[----:B------:R-:W-:Y:S01]  /*98d0*/  SHF.R.U64 R68, R68, 0x10, R69 ;  /* 0x0000001044447819 */ /* 0x000fe20000001245 */
[-C--:B------:R-:W-:Y:S01]  /*98e0*/  FMUL.FTZ R41, R41, R38.reuse ;  /* 0x0000002629297220 */ /* 0x080fe20000410000 */
[----:B------:R-:W-:Y:S01]  /*98f0*/  SHF.R.U64 R56, R56, 0x10, R57 ;  /* 0x0000001038387819 */ /* 0x000fe20000001239 */
[----:B------:R-:W-:Y:S01]  /*9900*/  FFMA.FTZ R38, R37, R38, -R42 ;  /* 0x0000002625267223 */ /* 0x000fe2000001082a */
[----:B------:R-:W-:Y:S01]  /*9910*/  PRMT R68, R149, 0x5410, R68 ;  /* 0x0000541095447816 */ /* 0x000fe20000000044 */
[----:B------:R-:W-:Y:S01]  /*9920*/  FFMA.FTZ R37, R37, R11, R41 ;  /* 0x0000000b25257223 */ /* 0x000fe20000010029 */
[----:B------:R-:W-:Y:S01]  /*9930*/  LOP3.LUT R11, R13, 0xffff0000, RZ, 0xc0, !PT ;  /* 0xffff00000d0b7812 */ /* 0x000fe200078ec0ff */
[C---:B------:R-:W-:Y:S01]  /*9940*/  FMUL.FTZ R13, R29.reuse, R39 ;  /* 0x000000271d0d7220 */ /* 0x040fe20000410000 */
[----:B------:R-:W-:Y:S01]  /*9950*/  FMUL.FTZ R29, R29, R40 ;  /* 0x000000281d1d7220 */ /* 0x000fe20000410000 */
[----:B------:R-:W-:-:S02]  /*9960*/  PRMT R56, R151, 0x5410, R56 ;  /* 0x0000541097387816 */ /* 0x000fc40000000038 */
[C---:B------:R-:W-:Y:S01]  /*9970*/  FFMA.FTZ R13, R11.reuse, R40, -R13 ;  /* 0x000000280b0d7223 */ /* 0x040fe2000001080d */
[----:B------:R-:W-:Y:S01]  /*9980*/  FFMA.FTZ R11, R11, R39, R29 ;  /* 0x000000270b0b7223 */ /* 0x000fe2000001001d */
[----:B------:R-:W-:Y:S01]  /*9990*/  SHF.R.U32.HI R39, RZ, 0x10, R71 ;  /* 0x00000010ff277819 */ /* 0x000fe20000011647 */
[----:B------:R-:W-:Y:S01]  /*99a0*/  IMAD.U32 R40, R15, 0x10000, RZ ;  /* 0x000100000f287824 */ /* 0x000fe200078e00ff */
[----:B------:R-:W-:Y:S02]  /*99b0*/  SHF.R.U32.HI R29, RZ, 0x10, R59 ;  /* 0x00000010ff1d7819 */ /* 0x000fe4000001163b */
[----:B------:R-:W-:Y:S02]  /*99c0*/  PRMT R39, R149, 0x5432, R39 ;  /* 0x0000543295277816 */ /* 0x000fe40000000027 */
[----:B------:R-:W-:Y:S02]  /*99d0*/  PRMT R29, R151, 0x5432, R29 ;  /* 0x00005432971d7816 */ /* 0x000fe4000000001d */
[----:B------:R-:W-:Y:S01]  /*99e0*/  LOP3.LUT R15, R15, 0xffff0000, RZ, 0xc0, !PT ;  /* 0xffff00000f0f7812 */ /* 0x000fe200078ec0ff */
[C---:B------:R-:W-:Y:S01]  /*99f0*/  IMAD.U32 R41, R39.reuse, 0x10000, RZ ;  /* 0x0001000027297824 */ /* 0x040fe200078e00ff */
[----:B------:R-:W-:Y:S01]  /*9a00*/  LOP3.LUT R39, R39, 0xffff0000, RZ, 0xc0, !PT ;  /* 0xffff000027277812 */ /* 0x000fe200078ec0ff */
[C---:B------:R-:W-:Y:S01]  /*9a10*/  IMAD.U32 R42, R29.reuse, 0x10000, RZ ;  /* 0x000100001d2a7824 */ /* 0x040fe200078e00ff */
[----:B------:R-:W-:Y:S01]  /*9a20*/  LOP3.LUT R29, R29, 0xffff0000, RZ, 0xc0, !PT ;  /* 0xffff00001d1d7812 */ /* 0x000fe200078ec0ff */
[----:B------:R-:W-:Y:S01]  /*9a30*/  FMUL.FTZ R43, R44, R41 ;  /* 0x000000292c2b7220 */ /* 0x000fe20000410000 */
[----:B------:R-:W-:Y:S01]  /*9a40*/  SHF.R.U64 R70, R70, 0x10, R71 ;  /* 0x0000001046467819 */ /* 0x000fe20000001247 */
[-C--:B------:R-:W-:Y:S01]  /*9a50*/  FMUL.FTZ R44, R44, R42.reuse ;  /* 0x0000002a2c2c7220 */ /* 0x080fe20000410000 */
[----:B------:R-:W-:Y:S01]  /*9a60*/  SHF.R.U64 R58, R58, 0x10, R59 ;  /* 0x000000103a3a7819 */ /* 0x000fe2000000123b */
[----:B------:R-:W-:Y:S01]  /*9a70*/  FFMA.FTZ R43, R40, R42, -R43 ;  /* 0x0000002a282b7223 */ /* 0x000fe2000001082b */
[----:B------:R-:W-:-:S02]  /*9a80*/  IMAD.U32 R42, R28, 0x10000, RZ ;  /* 0x000100001c2a7824 */ /* 0x000fc400078e00ff */
[----:B------:R-:W-:Y:S01]  /*9a90*/  FFMA.FTZ R44, R40, R41, R44 ;  /* 0x00000029282c7223 */ /* 0x000fe2000001002c */
[----:B------:R-:W-:Y:S02]  /*9aa0*/  LOP3.LUT R40, R31, 0xffff0000, RZ, 0xc0, !PT ;  /* 0xffff00001f287812 */ /* 0x000fe400078ec0ff */
[----:B------:R-:W-:Y:S02]  /*9ab0*/  LOP3.LUT R28, R28, 0xffff0000, RZ, 0xc0, !PT ;  /* 0xffff00001c1c7812 */ /* 0x000fe400078ec0ff */
[----:B------:R-:W-:Y:S01]  /*9ac0*/  PRMT R70, R150, 0x5410, R70 ;  /* 0x0000541096467816 */ /* 0x000fe20000000046 */
[C---:B------:R-:W-:Y:S01]  /*9ad0*/  FMUL.FTZ R31, R40.reuse, R39 ;  /* 0x00000027281f7220 */ /* 0x040fe20000410000 */
[-C--:B------:R-:W-:Y:S01]  /*9ae0*/  FMUL.FTZ R40, R40, R29.reuse ;  /* 0x0000001d28287220 */ /* 0x080fe20000410000 */
[----:B------:R-:W-:Y:S02]  /*9af0*/  PRMT R58, R152, 0x5410, R58 ;  /* 0x00005410983a7816 */ /* 0x000fe4000000003a */
[C---:B------:R-:W-:Y:S01]  /*9b00*/  FFMA.FTZ R31, R15.reuse, R29, -R31 ;  /* 0x0000001d0f1f7223 */ /* 0x040fe2000001081f */
[----:B------:R-:W-:Y:S01]  /*9b10*/  FFMA.FTZ R40, R15, R39, R40 ;  /* 0x000000270f287223 */ /* 0x000fe20000010028 */
[C---:B------:R-:W-:Y:S01]  /*9b20*/  IMAD.U32 R29, R68.reuse, 0x10000, RZ ;  /* 0x00010000441d7824 */ /* 0x040fe200078e00ff */
[----:B------:R-:W-:Y:S01]  /*9b30*/  LOP3.LUT R68, R68, 0xffff0000, RZ, 0xc0, !PT ;  /* 0xffff000044447812 */ /* 0x000fe200078ec0ff */
[C---:B------:R-:W-:Y:S01]  /*9b40*/  IMAD.U32 R39, R56.reuse, 0x10000, RZ ;  /* 0x0001000038277824 */ /* 0x040fe200078e00ff */
[----:B------:R-:W-:Y:S01]  /*9b50*/  LOP3.LUT R56, R56, 0xffff0000, RZ, 0xc0, !PT ;  /* 0xffff000038387812 */ /* 0x000fe200078ec0ff */
[----:B------:R-:W-:Y:S01]  /*9b60*/  FMUL.FTZ R41, R42, R29 ;  /* 0x0000001d2a297220 */ /* 0x000fe20000410000 */
[----:B------:R-:W-:-:S02]  /*9b70*/  IMAD.U32 R15, R12, 0x10000, RZ ;  /* 0x000100000c0f7824 */ /* 0x000fc400078e00ff */
[-C--:B------:R-:W-:Y:S01]  /*9b80*/  FMUL.FTZ R42, R42, R39.reuse ;  /* 0x000000272a2a7220 */ /* 0x080fe20000410000 */
[----:B------:R-:W-:Y:S01]  /*9b90*/  LOP3.LUT R12, R12, 0xffff0000, RZ, 0xc0, !PT ;  /* 0xffff00000c0c7812 */ /* 0x000fe200078ec0ff */
[C---:B------:R-:W-:Y:S02]  /*9ba0*/  FFMA.FTZ R41, R15.reuse, R39, -R41 ;  /* 0x000000270f297223 */ /* 0x040fe40000010829 */
[----:B------:R-:W-:Y:S01]  /*9bb0*/  FFMA.FTZ R42, R15, R29, R42 ;  /* 0x0000001d0f2a7223 */ /* 0x000fe2000001002a */
[C---:B------:R-:W-:Y:S01]  /*9bc0*/  FMUL.FTZ R15, R28.reuse, R68 ;  /* 0x000000441c0f7220 */ /* 0x040fe20000410000 */
[-C--:B------:R-:W-:Y:S01]  /*9bd0*/  FMUL.FTZ R28, R28, R56.reuse ;  /* 0x000000381c1c7220 */ /* 0x080fe20000410000 */
[----:B------:R-:W-:Y:S01]  /*9be0*/  IMAD.U32 R29, R70, 0x10000, RZ ;  /* 0x00010000461d7824 */ /* 0x000fe200078e00ff */
[----:B------:R-:W-:Y:S01]  /*9bf0*/  LOP3.LUT R30, R30, 0xffff0000, RZ, 0xc0, !PT ;  /* 0xffff00001e1e7812 */ /* 0x000fe200078ec0ff */
[----:B------:R-:W-:Y:S02]  /*9c00*/  IMAD.U32 R39, R58, 0x10000, RZ ;  /* 0x000100003a277824 */ /* 0x000fe400078e00ff */
[C---:B------:R-:W-:Y:S01]  /*9c10*/  FFMA.FTZ R15, R12.reuse, R56, -R15 ;  /* 0x000000380c0f7223 */ /* 0x040fe2000001080f */
[----:B------:R-:W-:Y:S01]  /*9c20*/  FFMA.FTZ R28, R12, R68, R28 ;  /* 0x000000440c1c7223 */ /* 0x000fe2000001001c */
[----:B------:R-:W-:Y:S01]  /*9c30*/  SHF.L.U32 R12, R14, 0x10, RZ ;  /* 0x000000100e0c7819 */ /* 0x000fe200000006ff */
[C---:B------:R-:W-:Y:S01]  /*9c40*/  FMUL.FTZ R45, R46.reuse, R29 ;  /* 0x0000001d2e2d7220 */ /* 0x040fe20000410000 */
[----:B------:R-:W-:Y:S01]  /*9c50*/  FMUL.FTZ R46, R46, R39 ;  /* 0x000000272e2e7220 */ /* 0x000fe20000410000 */
[----:B------:R-:W-:-:S02]  /*9c60*/  LOP3.LUT R70, R70, 0xffff0000, RZ, 0xc0, !PT ;  /* 0xffff000046467812 */ /* 0x000fc400078ec0ff */
[----:B------:R-:W-:Y:S01]  /*9c70*/  LOP3.LUT R58, R58, 0xffff0000, RZ, 0xc0, !PT ;  /* 0xffff00003a3a7812 */ /* 0x000fe200078ec0ff */
[C---:B------:R-:W-:Y:S01]  /*9c80*/  FFMA.FTZ R45, R12.reuse, R39, -R45 ;  /* 0x000000270c2d7223 */ /* 0x040fe2000001082d */
[----:B------:R-:W-:Y:S01]  /*9c90*/  FFMA.FTZ R46, R12, R29, R46 ;  /* 0x0000001d0c2e7223 */ /* 0x000fe2000001002e */
[----:B------:R-:W-:Y:S01]  /*9ca0*/  LOP3.LUT R14, R14, 0xffff0000, RZ, 0xc0, !PT ;  /* 0xffff00000e0e7812 */ /* 0x000fe200078ec0ff */
[C---:B------:R-:W-:Y:S01]  /*9cb0*/  FMUL.FTZ R12, R30.reuse, R70 ;  /* 0x000000461e0c7220 */ /* 0x040fe20000410000 */
[-C--:B------:R-:W-:Y:S01]  /*9cc0*/  FMUL.FTZ R30, R30, R58.reuse ;  /* 0x0000003a1e1e7220 */ /* 0x080fe20000410000 */
[----:B------:R-:W-:Y:S02]  /*9cd0*/  F2FP.BF16.F32.PACK_AB R31, R31, R43 ;  /* 0x0000002b1f1f723e */ /* 0x000fe400000010ff */
[C---:B------:R-:W-:Y:S01]  /*9ce0*/  FFMA.FTZ R12, R14.reuse, R58, -R12 ;  /* 0x0000003a0e0c7223 */ /* 0x040fe2000001080c */
[----:B------:R-:W-:Y:S01]  /*9cf0*/  FFMA.FTZ R29, R14, R70, R30 ;  /* 0x000000460e1d7223 */ /* 0x000fe2000001001e */
[----:B------:R-:W-:Y:S01]  /*9d00*/  F2FP.BF16.F32.PACK_AB R14, R15, R41 ;  /* 0x000000290f0e723e */ /* 0x000fe200000010ff */
[----:B------:R-:W-:Y:S01]  /*9d10*/  IMAD.MOV.U32 R15, RZ, RZ, R31 ;  /* 0x000000ffff0f7224 */ /* 0x000fe200078e001f */
[----:B------:R-:W-:-:S02]  /*9d20*/  F2FP.BF16.F32.PACK_AB R11, R11, R37 ;  /* 0x000000250b0b723e */ /* 0x000fc400000010ff */
[----:B------:R-:W-:Y:S01]  /*9d30*/  F2FP.BF16.F32.PACK_AB R30, R12, R45 ;  /* 0x0000002d0c1e723e */ /* 0x000fe200000010ff */
[----:B------:R-:W-:Y:S01]  /*9d40*/  IMAD.MOV.U32 R12, RZ, RZ, R14 ;  /* 0x000000ffff0c7224 */ /* 0x000fe200078e000e */
[----:B------:R-:W-:Y:S02]  /*9d50*/  F2FP.BF16.F32.PACK_AB R40, R40, R44 ;  /* 0x0000002c2828723e */ /* 0x000fe400000010ff */
[----:B------:R-:W-:Y:S01]  /*9d60*/  F2FP.BF16.F32.PACK_AB R37, R29, R46 ;  /* 0x0000002e1d25723e */ /* 0x000fe200000010ff */
[----:B------:R-:W-:Y:S01]  /*9d70*/  IMAD.MOV.U32 R14, RZ, RZ, R30 ;  /* 0x000000ffff0e7224 */ /* 0x000fe200078e001e */
[----:B------:R-:W-:Y:S01]  /*9d80*/  F2FP.BF16.F32.PACK_AB R13, R13, R38 ;  /* 0x000000260d0d723e */ /* 0x000fe200000010ff */
[----:B------:R-:W-:Y:S01]  /*9d90*/  IMAD.MOV.U32 R29, RZ, RZ, R11 ;  /* 0x000000ffff1d7224 */ /* 0x000fe200078e000b */
[----:B------:R-:W-:Y:S01]  /*9da0*/  F2FP.BF16.F32.PACK_AB R28, R28, R42 ;  /* 0x0000002a1c1c723e */ /* 0x000fe200000010ff */
[----:B------:R-:W-:Y:S02]  /*9db0*/  IMAD.MOV.U32 R30, RZ, RZ, R37 ;  /* 0x000000ffff1e7224 */ /* 0x000fe400078e0025 */
[----:B------:R-:W-:-:S07]  /*9dc0*/  IMAD.MOV.U32 R31, RZ, RZ, R40 ;  /* 0x000000ffff1f7224 */ /* 0x000fce00078e0028 */
.L_x_544:
[----:B------:R-:W-:Y:S05]  /*9dd0*/  BSYNC B2 ;  /* 0x0000000000027941 */ /* 0x000fea0003800000 */
.L_x_543:
[----:B------:R-:W-:Y:S01]  /*9de0*/  @!P3 IMAD.WIDE R36, R36, 0x2, R32 ;  /* 0x000000022424b825 */ /* 0x000fe200078e0220 */
[----:B0-----:R2:W-:Y:S04]  /*9df0*/  ST.E.128 desc[UR56][R34.64], R12 ;  /* 0x0000000c22007985 */ /* 0x0015e8000c101d38 */
[----:B-1----:R2:W-:Y:S02]  /*9e00*/  @!P3 ST.E.128 desc[UR56][R36.64], R28 ;  /* 0x0000001c2400b985 */ /* 0x0025e4000c101d38 */
.L_x_542:
[----:B------:R-:W-:Y:S05]  /*9e10*/  BSYNC B1 ;  /* 0x0000000000017941 */ /* 0x000fea0003800000 */
.L_x_541:
[----:B------:R-:W-:-:S13]  /*9e20*/  ISETP.NE.AND P3, PT, R27, RZ, PT ;  /* 0x000000ff1b00720c */ /* 0x000fda0003f65270 */
[----:B------:R-:W-:Y:S05]  /*9e30*/  @!P3 BRA `(.L_x_493) ;  /* 0x0000000c00c8b947 */ /* 0x000fea0003800000 */
[----:B---3--:R-:W3:Y:S01]  /*9e40*/  LDL R11, [R1+0x38] ;  /* 0x00003800010b7983 */ /* 0x008ee20000100800 */
[----:B0-2---:R-:W-:Y:S01]  /*9e50*/  SHF.R.U32.HI R14, RZ, 0x3, R168 ;  /* 0x00000003ff0e7819 */ /* 0x005fe200000116a8 */
[----:B------:R-:W-:Y:S01]  /*9e60*/  BSSY B1, `(.L_x_545) ;  /* 0x0000076000017945 */ /* 0x000fe20003800000 */
[----:B------:R-:W-:-:S04]  /*9e70*/  LEA R34, P3, R8, R118, 0x1 ;  /* 0x0000007608227211 */ /* 0x000fc800078608ff */
[----:B------:R-:W-:Y:S02]  /*9e80*/  LEA.HI.X R35, R8, R115, R111, 0x1, P3 ;  /* 0x0000007308237211 */ /* 0x000fe400018f0c6f */
[----:B------:R-:W-:Y:S02]  /*9e90*/  ISETP.GE.AND P3, PT, R3, R124, PT ;  /* 0x0000007c0300720c */ /* 0x000fe40003f66270 */
[----:B---3--:R-:W-:-:S04]  /*9ea0*/  LOP3.LUT P4, RZ, R11, 0x1, RZ, 0xc0, !PT ;  /* 0x000000010bff7812 */ /* 0x008fc8000788c0ff */
[----:B------:R-:W-:-:S04]  /*9eb0*/  SEL R137, R125, R137, !P4 ;  /* 0x000000897d897207 */ /* 0x000fc80006000000 */
[----:B----4-:R-:W-:-:S04]  /*9ec0*/  SHF.R.S32.HI R12, RZ, 0x1f, R137 ;  /* 0x0000001fff0c7819 */ /* 0x010fc80000011489 */
        /* <DEDUP_REMOVED lines=19> */
[----:B------:R-:W-:Y:S01]  /*a000*/  SHF.R.U64 R41, R64, 0x10, R65 ;  /* 0x0000001040297819 */ /* 0x000fe20000001241 */
[----:B0-----:R-:W-:Y:S01]  /*a010*/  IMAD.U32 R38, R13, 0x10000, RZ ;  /* 0x000100000d267824 */ /* 0x001fe200078e00ff */
[----:B------:R-:W-:Y:S01]  /*a020*/  SHF.R.U32.HI R53, RZ, 0x10, R53 ;  /* 0x00000010ff357819 */ /* 0x000fe20000011635 */
[----:B------:R-:W-:Y:S01]  /*a030*/  IMAD.U32 R47, R31, 0x10000, RZ ;  /* 0x000100001f2f7824 */ /* 0x000fe200078e00ff */
[----:B------:R-:W-:Y:S01]  /*a040*/  SHF.R.U32.HI R65, RZ, 0x10, R65 ;  /* 0x00000010ff417819 */ /* 0x000fe20000011641 */
[----:B------:R-:W-:Y:S01]  /*a050*/  IMAD.U32 R45, R15, 0x10000, RZ ;  /* 0x000100000f2d7824 */ /* 0x000fe200078e00ff */
[----:B------:R-:W-:Y:S01]  /*a060*/  SHF.R.U64 R39, R54, 0x10, R55 ;  /* 0x0000001036277819 */ /* 0x000fe20000001237 */
[----:B------:R-:W-:Y:S01]  /*a070*/  IMAD.U32 R44, R14, 0x10000, RZ ;  /* 0x000100000e2c7824 */ /* 0x000fe200078e00ff */
[----:B------:R-:W-:-:S02]  /*a080*/  PRMT R53, R146, 0x5432, R53 ;  /* 0x0000543292357816 */ /* 0x000fc40000000035 */
[----:B------:R-:W-:Y:S02]  /*a090*/  PRMT R65, R148, 0x5432, R65 ;  /* 0x0000543294417816 */ /* 0x000fe40000000041 */
[--C-:B------:R-:W-:Y:S02]  /*a0a0*/  SHF.R.U64 R36, R66, 0x10, R67.reuse ;  /* 0x0000001042247819 */ /* 0x100fe40000001243 */
[----:B------:R-:W-:Y:S01]  /*a0b0*/  SHF.R.U32.HI R66, RZ, 0x10, R67 ;  /* 0x00000010ff427819 */ /* 0x000fe20000011643 */
[----:B------:R-:W-:Y:S01]  /*a0c0*/  IMAD.U32 R49, R65, 0x10000, RZ ;  /* 0x0001000041317824 */ /* 0x000fe200078e00ff */
[----:B------:R-:W-:Y:S01]  /*a0d0*/  PRMT R146, R146, 0x5410, R39 ;  /* 0x0000541092927816 */ /* 0x000fe20000000027 */
[----:B------:R-:W-:Y:S01]  /*a0e0*/  IMAD.U32 R39, R53, 0x10000, RZ ;  /* 0x0001000035277824 */ /* 0x000fe200078e00ff */
[----:B------:R-:W-:Y:S01]  /*a0f0*/  SHF.R.U32.HI R55, RZ, 0x10, R55 ;  /* 0x00000010ff377819 */ /* 0x000fe20000011637 */
[C---:B------:R-:W-:Y:S01]  /*a100*/  FMUL.FTZ R51, R42.reuse, R49 ;  /* 0x000000312a337220 */ /* 0x040fe20000410000 */
[----:B------:R-:W-:Y:S01]  /*a110*/  PRMT R66, R147, 0x5432, R66 ;  /* 0x0000543293427816 */ /* 0x000fe20000000042 */
[-C--:B------:R-:W-:Y:S01]  /*a120*/  FMUL.FTZ R57, R42, R39.reuse ;  /* 0x000000272a397220 */ /* 0x080fe20000410000 */
[----:B------:R-:W-:Y:S01]  /*a130*/  PRMT R148, R148, 0x5410, R41 ;  /* 0x0000541094947816 */ /* 0x000fe20000000029 */
[----:B------:R-:W-:Y:S01]  /*a140*/  FFMA.FTZ R39, R38, R39, -R51 ;  /* 0x0000002726277223 */ /* 0x000fe20000010833 */
[----:B------:R-:W-:Y:S01]  /*a150*/  LOP3.LUT R43, R29, 0xffff0000, RZ, 0xc0, !PT ;  /* 0xffff00001d2b7812 */ /* 0x000fe200078ec0ff */
[----:B------:R-:W-:Y:S01]  /*a160*/  IMAD.U32 R50, R66, 0x10000, RZ ;  /* 0x0001000042327824 */ /* 0x000fe200078e00ff */
[----:B------:R-:W-:Y:S01]  /*a170*/  LOP3.LUT R41, R65, 0xffff0000, RZ, 0xc0, !PT ;  /* 0xffff000041297812 */ /* 0x000fe200078ec0ff */
[----:B------:R-:W-:Y:S01]  /*a180*/  IMAD.U32 R29, R28, 0x10000, RZ ;  /* 0x000100001c1d7824 */ /* 0x000fe200078e00ff */
[----:B------:R-:W-:Y:S01]  /*a190*/  LOP3.LUT R42, R53, 0xffff0000, RZ, 0xc0, !PT ;  /* 0xffff0000352a7812 */ /* 0x000fe200078ec0ff */
[----:B------:R-:W-:Y:S01]  /*a1a0*/  FMUL.FTZ R54, R47, R50 ;  /* 0x000000322f367220 */ /* 0x000fe20000410000 */
[----:B------:R-:W-:Y:S01]  /*a1b0*/  PRMT R55, R144, 0x5432, R55 ;  /* 0x0000543290377816 */ /* 0x000fe20000000037 */
[-C--:B------:R-:W-:Y:S01]  /*a1c0*/  FMUL.FTZ R51, R43, R41.reuse ;  /* 0x000000292b337220 */ /* 0x080fe20000410000 */
[----:B------:R-:W-:Y:S01]  /*a1d0*/  LOP3.LUT R40, R13, 0xffff0000, RZ, 0xc0, !PT ;  /* 0xffff00000d287812 */ /* 0x000fe200078ec0ff */
[-C--:B------:R-:W-:Y:S01]  /*a1e0*/  FMUL.FTZ R43, R43, R42.reuse ;  /* 0x0000002a2b2b7220 */ /* 0x080fe20000410000 */
[----:B------:R-:W-:Y:S01]  /*a1f0*/  LOP3.LUT R31, R31, 0xffff0000, RZ, 0xc0, !PT ;  /* 0xffff00001f1f7812 */ /* 0x000fe200078ec0ff */
[----:B------:R-:W-:Y:S01]  /*a200*/  IMAD.U32 R52, R55, 0x10000, RZ ;  /* 0x0001000037347824 */ /* 0x000fe200078e00ff */
[----:B------:R-:W-:Y:S01]  /*a210*/  LOP3.LUT R48, R66, 0xffff0000, RZ, 0xc0, !PT ;  /* 0xffff000042307812 */ /* 0x000fe200078ec0ff */
[C---:B------:R-:W-:Y:S01]  /*a220*/  FFMA.FTZ R42, R40.reuse, R42, -R51 ;  /* 0x0000002a282a7223 */ /* 0x040fe20000010833 */
[----:B------:R-:W-:Y:S01]  /*a230*/  FFMA.FTZ R41, R40, R41, R43 ;  /* 0x0000002928297223 */ /* 0x000fe2000001002b */
[----:B------:R-:W-:Y:S01]  /*a240*/  PRMT R37, R144, 0x5410, R37 ;  /* 0x0000541090257816 */ /* 0x000fe20000000025 */
[-C--:B------:R-:W-:Y:S01]  /*a250*/  FMUL.FTZ R47, R47, R52.reuse ;  /* 0x000000342f2f7220 */ /* 0x080fe20000410000 */
[----:B------:R-:W-:Y:S01]  /*a260*/  FFMA.FTZ R40, R45, R52, -R54 ;  /* 0x000000342d287223 */ /* 0x000fe20000010836 */
[----:B------:R-:W-:Y:S01]  /*a270*/  LOP3.LUT R52, R55, 0xffff0000, RZ, 0xc0, !PT ;  /* 0xffff000037347812 */ /* 0x000fe200078ec0ff */
[----:B------:R-:W-:Y:S01]  /*a280*/  FMUL.FTZ R56, R31, R48 ;  /* 0x000000301f387220 */ /* 0x000fe20000410000 */
[----:B------:R-:W-:Y:S01]  /*a290*/  LOP3.LUT R15, R15, 0xffff0000, RZ, 0xc0, !PT ;  /* 0xffff00000f0f7812 */ /* 0x000fe200078ec0ff */
[----:B------:R-:W-:Y:S01]  /*a2a0*/  FFMA.FTZ R45, R45, R50, R47 ;  /* 0x000000322d2d7223 */ /* 0x000fe2000001002f */
[----:B------:R-:W-:Y:S01]  /*a2b0*/  LOP3.LUT R28, R28, 0xffff0000, RZ, 0xc0, !PT ;  /* 0xffff00001c1c7812 */ /* 0x000fe200078ec0ff */
[C---:B------:R-:W-:Y:S01]  /*a2c0*/  IMAD.U32 R54, R148.reuse, 0x10000, RZ ;  /* 0x0001000094367824 */ /* 0x040fe200078e00ff */
[----:B------:R-:W-:Y:S01]  /*a2d0*/  LOP3.LUT R43, R148, 0xffff0000, RZ, 0xc0, !PT ;  /* 0xffff0000942b7812 */ /* 0x000fe200078ec0ff */
[----:B------:R-:W-:-:S02]  /*a2e0*/  IMAD.U32 R50, R37, 0x10000, RZ ;  /* 0x0001000025327824 */ /* 0x000fc400078e00ff */
[-C--:B------:R-:W-:Y:S01]  /*a2f0*/  FMUL.FTZ R58, R31, R52.reuse ;  /* 0x000000341f3a7220 */ /* 0x080fe20000410000 */
[C---:B------:R-:W-:Y:S01]  /*a300*/  IMAD.U32 R13, R12.reuse, 0x10000, RZ ;  /* 0x000100000c0d7824 */ /* 0x040fe200078e00ff */
[----:B------:R-:W-:Y:S01]  /*a310*/  LOP3.LUT R37, R37, 0xffff0000, RZ, 0xc0, !PT ;  /* 0xffff000025257812 */ /* 0x000fe200078ec0ff */
[----:B------:R-:W-:Y:S01]  /*a320*/  FFMA.FTZ R31, R15, R52, -R56 ;  /* 0x000000340f1f7223 */ /* 0x000fe20000010838 */
[----:B------:R-:W-:Y:S01]  /*a330*/  LOP3.LUT R12, R12, 0xffff0000, RZ, 0xc0, !PT ;  /* 0xffff00000c0c7812 */ /* 0x000fe200078ec0ff */
[----:B------:R-:W-:Y:S01]  /*a340*/  FMUL.FTZ R52, R29, R54 ;  /* 0x000000361d347220 */ /* 0x000fe20000410000 */
[----:B------:R-:W-:Y:S01]  /*a350*/  PRMT R36, R147, 0x5410, R36 ;  /* 0x0000541093247816 */ /* 0x000fe20000000024 */
[----:B------:R-:W-:Y:S01]  /*a360*/  FMUL.FTZ R47, R28, R43 ;  /* 0x0000002b1c2f7220 */ /* 0x000fe20000410000 */
[----:B------:R-:W-:Y:S01]  /*a370*/  FMUL.FTZ R29, R29, R50 ;  /* 0x000000321d1d7220 */ /* 0x000fe20000410000 */
[----:B------:R-:W-:Y:S01]  /*a380*/  LOP3.LUT R46, R14, 0xffff0000, RZ, 0xc0, !PT ;  /* 0xffff00000e2e7812 */ /* 0x000fe200078ec0ff */
[----:B------:R-:W-:Y:S01]  /*a390*/  FFMA.FTZ R38, R38, R49, R57 ;  /* 0x0000003126267223 */ /* 0x000fe20000010039 */
[----:B------:R-:W-:Y:S01]  /*a3a0*/  SHF.L.U32 R14, R30, 0x10, RZ ;  /* 0x000000101e0e7819 */ /* 0x000fe200000006ff */
[----:B------:R-:W-:Y:S01]  /*a3b0*/  FFMA.FTZ R48, R15, R48, R58 ;  /* 0x000000300f307223 */ /* 0x000fe2000001003a */
[-C--:B------:R-:W-:Y:S01]  /*a3c0*/  FMUL.FTZ R51, R28, R37.reuse ;  /* 0x000000251c337220 */ /* 0x080fe20000410000 */
[----:B------:R-:W-:Y:S01]  /*a3d0*/  LOP3.LUT R30, R30, 0xffff0000, RZ, 0xc0, !PT ;  /* 0xffff00001e1e7812 */ /* 0x000fe200078ec0ff */
[C---:B------:R-:W-:Y:S01]  /*a3e0*/  FFMA.FTZ R15, R13.reuse, R50, -R52 ;  /* 0x000000320d0f7223 */ /* 0x040fe20000010834 */
[----:B------:R-:W-:Y:S01]  /*a3f0*/  FFMA.FTZ R28, R12, R37, -R47 ;  /* 0x000000250c1c7223 */ /* 0x000fe2000001082f */
[C---:B------:R-:W-:Y:S01]  /*a400*/  LOP3.LUT R49, R36.reuse, 0xffff0000, RZ, 0xc0, !PT ;  /* 0xffff000024317812 */ /* 0x040fe200078ec0ff */
[----:B------:R-:W-:Y:S01]  /*a410*/  FFMA.FTZ R13, R13, R54, R29 ;  /* 0x000000360d0d7223 */ /* 0x000fe2000001001d */
[----:B------:R-:W-:Y:S01]  /*a420*/  IMAD.U32 R47, R36, 0x10000, RZ ;  /* 0x00010000242f7824 */ /* 0x000fe200078e00ff */
[C---:B------:R-:W-:Y:S01]  /*a430*/  LOP3.LUT R37, R146.reuse, 0xffff0000, RZ, 0xc0, !PT ;  /* 0xffff000092257812 */ /* 0x040fe200078ec0ff */
[----:B------:R-:W-:-:S02]  /*a440*/  IMAD.U32 R29, R146, 0x10000, RZ ;  /* 0x00010000921d7824 */ /* 0x000fc400078e00ff */
[----:B------:R-:W-:Y:S01]  /*a450*/  FFMA.FTZ R12, R12, R43, R51 ;  /* 0x0000002b0c0c7223 */ /* 0x000fe20000010033 */
[----:B------:R-:W-:Y:S01]  /*a460*/  FMUL.FTZ R43, R14, R47 ;  /* 0x0000002f0e2b7220 */ /* 0x000fe20000410000 */
[----:B------:R-:W-:Y:S01]  /*a470*/  FMUL.FTZ R51, R30, R49 ;  /* 0x000000311e337220 */ /* 0x000fe20000410000 */
[----:B------:R-:W-:Y:S01]  /*a480*/  FMUL.FTZ R14, R14, R29 ;  /* 0x0000001d0e0e7220 */ /* 0x000fe20000410000 */
[----:B------:R-:W-:Y:S01]  /*a490*/  FMUL.FTZ R36, R30, R37 ;  /* 0x000000251e247220 */ /* 0x000fe20000410000 */
[----:B------:R-:W-:Y:S01]  /*a4a0*/  FFMA.FTZ R43, R44, R29, -R43 ;  /* 0x0000001d2c2b7223 */ /* 0x000fe2000001082b */
[----:B------:R-:W-:Y:S01]  /*a4b0*/  FFMA.FTZ R30, R46, R37, -R51 ;  /* 0x000000252e1e7223 */ /* 0x000fe20000010833 */
[----:B------:R-:W-:Y:S01]  /*a4c0*/  FFMA.FTZ R14, R44, R47, R14 ;  /* 0x0000002f2c0e7223 */ /* 0x000fe2000001000e */
[----:B------:R-:W-:Y:S01]  /*a4d0*/  FFMA.FTZ R49, R46, R49, R36 ;  /* 0x000000312e317223 */ /* 0x000fe20000010024 */
[----:B------:R-:W-:Y:S02]  /*a4e0*/  F2FP.BF16.F32.PACK_AB R31, R31, R40 ;  /* 0x000000281f1f723e */ /* 0x000fe400000010ff */
[----:B------:R-:W-:-:S02]  /*a4f0*/  F2FP.BF16.F32.PACK_AB R29, R41, R38 ;  /* 0x00000026291d723e */ /* 0x000fc400000010ff */
[----:B------:R-:W-:Y:S02]  /*a500*/  F2FP.BF16.F32.PACK_AB R30, R30, R43 ;  /* 0x0000002b1e1e723e */ /* 0x000fe400000010ff */
[----:B------:R-:W-:Y:S02]  /*a510*/  F2FP.BF16.F32.PACK_AB R39, R42, R39 ;  /* 0x000000272a27723e */ /* 0x000fe400000010ff */
[----:B------:R-:W-:Y:S02]  /*a520*/  F2FP.BF16.F32.PACK_AB R45, R48, R45 ;  /* 0x0000002d302d723e */ /* 0x000fe400000010ff */
[----:B------:R-:W-:Y:S01]  /*a530*/  F2FP.BF16.F32.PACK_AB R38, R28, R15 ;  /* 0x0000000f1c26723e */ /* 0x000fe200000010ff */
[----:B------:R-:W-:Y:S01]  /*a540*/  IMAD.MOV.U32 R15, RZ, RZ, R31 ;  /* 0x000000ffff0f7224 */ /* 0x000fe200078e001f */
[----:B------:R-:W-:Y:S01]  /*a550*/  F2FP.BF16.F32.PACK_AB R44, R49, R14 ;  /* 0x0000000e312c723e */ /* 0x000fe200000010ff */
[----:B------:R-:W-:Y:S01]  /*a560*/  IMAD.MOV.U32 R14, RZ, RZ, R30 ;  /* 0x000000ffff0e7224 */ /* 0x000fe200078e001e */
[----:B------:R-:W-:Y:S01]  /*a570*/  F2FP.BF16.F32.PACK_AB R28, R12, R13 ;  /* 0x0000000d0c1c723e */ /* 0x000fe200000010ff */
[----:B------:R-:W-:-:S02]  /*a580*/  IMAD.MOV.U32 R12, RZ, RZ, R38 ;  /* 0x000000ffff0c7224 */ /* 0x000fc400078e0026 */
[----:B------:R-:W-:Y:S02]  /*a590*/  IMAD.MOV.U32 R13, RZ, RZ, R39 ;  /* 0x000000ffff0d7224 */ /* 0x000fe400078e0027 */
[----:B------:R-:W-:Y:S02]  /*a5a0*/  IMAD.MOV.U32 R30, RZ, RZ, R44 ;  /* 0x000000ffff1e7224 */ /* 0x000fe400078e002c */
[----:B------:R-:W-:-:S07]  /*a5b0*/  IMAD.MOV.U32 R31, RZ, RZ, R45 ;  /* 0x000000ffff1f7224 */ /* 0x000fce00078e002d */
.L_x_546:
[----:B------:R-:W-:Y:S05]  /*a5c0*/  BSYNC B1 ;  /* 0x0000000000017941 */ /* 0x000fea0003800000 */
.L_x_545:
[----:B0-----:R0:W-:Y:S01]  /*a5d0*/  ST.E.128 desc[UR56][R34.64], R12 ;  /* 0x0000000c22007985 */ /* 0x0011e2000c101d38 */
[----:B------:R-:W-:-:S13]  /*a5e0*/  ISETP.GE.AND P3, PT, R11, R135, PT ;  /* 0x000000870b00720c */ /* 0x000fda0003f66270 */
[----:B------:R-:W-:Y:S05]  /*a5f0*/  @P3 BRA `(.L_x_493) ;  /* 0x0000000400d83947 */ /* 0x000fea0003800000 */
[----:B------:R-:W-:-:S05]  /*a600*/  IMAD.WIDE R32, R11, 0x2, R32 ;  /* 0x000000020b207825 */ /* 0x000fca00078e0220 */
[----:B-1----:R1:W-:Y:S01]  /*a610*/  ST.E.128 desc[UR56][R32.64], R28 ;  /* 0x0000001c20007985 */ /* 0x0023e2000c101d38 */
[----:B------:R-:W-:Y:S05]  /*a620*/  BRA `(.L_x_493) ;  /* 0x0000000400cc7947 */ /* 0x000fea0003800000 */
.L_x_458:
[----:B------:R-:W-:-:S06]  /*a630*/  UISETP.NE.AND UP0, UPT, UR58, 0x3, UPT ;  /* 0x000000033a00788c */ /* 0x000fcc000bf05270 */
[----:B------:R-:W-:-:S13]  /*a640*/  PLOP3.LUT P2, PT, PT, PT, UP0, 0x80, 0x0 ;  /* 0x000000000000781c */ /* 0x000fda0003f4f008 */
[----:B------:R-:W-:Y:S05]  /*a650*/  @!P2 BRA `(.L_x_547) ;  /* 0x000000000004a947 */ /* 0x000fea0003800000 */
[----:B------:R-:W-:Y:S01]  /*a660*/  BPT.TRAP 0x1 ;  /* 0x000000040000795c */ /* 0x000fe20000300000 */
.L_x_547:
[----:B------:R-:W-:Y:S01]  /*a670*/  IMAD R85, R18, 0x8, R2 ;  /* 0x0000000812557824 */ /* 0x000fe200078e0202 */
[----:B------:R-:W-:Y:S01]  /*a680*/  SHF.L.U32 R86, R167, 0x1f, RZ ;  /* 0x0000001fa7567819 */ /* 0x000fe200000006ff */
[----:B------:R-:W-:Y:S01]  /*a690*/  BSSY B1, `(.L_x_548) ;  /* 0x0000004000017945 */ /* 0x000fe20003800000 */
[----:B------:R-:W-:Y:S02]  /*a6a0*/  SHF.R.S32.HI R82, RZ, 0x1f, R81 ;  /* 0x0000001fff527819 */ /* 0x000fe40000011451 */
[----:B------:R-:W1:Y:S02]  /*a6b0*/  SYNCS.PHASECHK.TRANS64.TRYWAIT P3, [R85+URZ+0x2a890], R86 ;  /* 0x02a89056550075a7 */ /* 0x000e64000806017f */
[----:B-1----:R-:W-:Y:S05]  /*a6c0*/  @!P3 BRA `(.L_x_549) ;  /* 0x0000016400a8b947 */ /* 0x002fea0003800000 */
.L_x_809:
[----:B------:R-:W-:Y:S05]  /*a6d0*/  BSYNC B1 ;  /* 0x0000000000017941 */ /* 0x000fea0003800000 */
.L_x_548:
[----:B------:R-:W-:Y:S01]  /*a6e0*/  ULDC.64 UR4, c[0x0][0x300] ;  /* 0x0000c00000047ab9 */ /* 0x000fe20000000a00 */
[----:B-----5:R-:W-:Y:S01]  /*a6f0*/  SHF.R.S32.HI R83, RZ, 0x1f, R80 ;  /* 0x0000001fff537819 */ /* 0x020fe20000011450 */
[----:B------:R-:W-:Y:S01]  /*a700*/  IMAD R14, R82, UR4, RZ ;  /* 0x00000004520e7c24 */ /* 0x000fe2000f8e02ff */
[----:B------:R-:W-:Y:S01]  /*a710*/  ULDC.64 UR6, c[0x0][0x2e8] ;  /* 0x0000ba0000067ab9 */ /* 0x000fe20000000a00 */
[----:B0-----:R-:W-:-:S04]  /*a720*/  IMAD.WIDE.U32 R12, R81, UR4, RZ ;  /* 0x00000004510c7c25 */ /* 0x001fc8000f8e00ff */
[----:B------:R-:W-:Y:S01]  /*a730*/  IMAD R11, R81, UR5, R14 ;  /* 0x00000005510b7c24 */ /* 0x000fe2000f8e020e */
[----:B------:R-:W-:Y:S01]  /*a740*/  ULDC.64 UR4, c[0x0][0x310] ;  /* 0x0000c40000047ab9 */ /* 0x000fe20000000a00 */
[----:B------:R-:W-:Y:S02]  /*a750*/  IMAD R84, R24, -0x60, R25 ;  /* 0xffffffa018547824 */ /* 0x000fe400078e0219 */
[----:B------:R-:W-:Y:S02]  /*a760*/  IMAD R15, R83, UR4, RZ ;  /* 0x00000004530f7c24 */ /* 0x000fe4000f8e02ff */
[----:B------:R-:W-:Y:S01]  /*a770*/  IMAD.IADD R13, R13, 0x1, R11 ;  /* 0x000000010d0d7824 */ /* 0x000fe200078e020b */
[----:B------:R-:W-:Y:S01]  /*a780*/  VIMNMX R84, R84, 0x60, PT ;  /* 0x0000006054547848 */ /* 0x000fe20003fe0100 */
[C---:B------:R-:W-:Y:S02]  /*a790*/  IMAD R15, R80.reuse, UR5, R15 ;  /* 0x00000005500f7c24 */ /* 0x040fe4000f8e020f */
[----:B------:R-:W-:Y:S01]  /*a7a0*/  IMAD.WIDE.U32 R12, R80, UR4, R12 ;  /* 0x00000004500c7c25 */ /* 0x000fe2000f8e000c */
[----:B------:R-:W-:Y:S01]  /*a7b0*/  ULDC.64 UR4, c[0x0][0x308] ;  /* 0x0000c20000047ab9 */ /* 0x000fe20000000a00 */
[----:B------:R-:W-:-:S02]  /*a7c0*/  IADD3 R38, -R166, R84, RZ ;  /* 0x00000054a6267210 */ /* 0x000fc40007ffe1ff */
[----:B------:R-:W-:Y:S02]  /*a7d0*/  IMAD.IADD R13, R13, 0x1, R15 ;  /* 0x000000010d0d7824 */ /* 0x000fe400078e020f */
[----:B------:R-:W-:Y:S01]  /*a7e0*/  IMAD.WIDE.U32 R12, R162, UR4, R12 ;  /* 0x00000004a20c7c25 */ /* 0x000fe2000f8e000c */
[----:B------:R-:W-:-:S03]  /*a7f0*/  UMOV UR4, 0xffffffff ;  /* 0xffffffff00047882 */ /* 0x000fc60000000000 */
[----:B------:R-:W-:Y:S01]  /*a800*/  IMAD R37, R162, UR5, R13 ;  /* 0x00000005a2257c24 */ /* 0x000fe2000f8e020d */
[----:B------:R-:W-:-:S04]  /*a810*/  LEA R36, P3, R12, UR6, 0x1 ;  /* 0x000000060c247c11 */ /* 0x000fc8000f8608ff */
[----:B------:R-:W-:Y:S02]  /*a820*/  LEA.HI.X R37, R12, UR7, R37, 0x1, P3 ;  /* 0x000000070c257c11 */ /* 0x000fe400098f0c25 */
[----:B------:R-:W-:Y:S01]  /*a830*/  ISETP.GE.AND P3, PT, R38, 0x1, PT ;  /* 0x000000012600780c */ /* 0x000fe20003f66270 */
[----:B------:R-:W-:-:S12]  /*a840*/  BRA.DIV UR4, `(.L_x_550) ;  /* 0x00000166045c7947 */ /* 0x000fd8000b800000 */
[----:B------:R0:W2:Y:S04]  /*a850*/  SHFL.IDX PT, R40, R37, RZ, 0x1c1f ;  /* 0x001c1fff25287589 */ /* 0x0000a800000e0000 */
[----:B------:R0:W3:Y:S02]  /*a860*/  SHFL.IDX PT, R39, R36, RZ, 0x1c1f ;  /* 0x001c1fff24277589 */ /* 0x0000e400000e0000 */
.L_x_813:
[----:B------:R-:W-:Y:S04]  /*a870*/  BSSY B1, `(.L_x_551) ;  /* 0x0000025000017945 */ /* 0x000fe80003800000 */
[----:B------:R-:W-:Y:S05]  /*a880*/  @!P3 BRA `(.L_x_552) ;  /* 0x00000000008cb947 */ /* 0x000fea0003800000 */
[----:B------:R-:W-:Y:S02]  /*a890*/  ULDC UR4, c[0x0][0x2f4] ;  /* 0x0000bd0000047ab9 */ /* 0x000fe40000000800 */
[----:B------:R-:W-:Y:S02]  /*a8a0*/  ISETP.GE.AND P5, PT, R16, UR4, PT ;  /* 0x0000000410007c0c */ /* 0x000fe4000bfa6270 */
[----:B------:R-:W-:-:S11]  /*a8b0*/  ISETP.GE.AND P4, PT, R19, UR4, PT ;  /* 0x0000000413007c0c */ /* 0x000fd6000bf86270 */
[----:B------:R-:W4:Y:S01]  /*a8c0*/  @!P5 LDS.128 R12, [R29] ;  /* 0x000000001d0cd984 */ /* 0x000f220000000c00 */
[----:B---3--:R-:W-:-:S04]  /*a8d0*/  @!P5 LEA R34, P3, R16, R39, 0x1 ;  /* 0x000000271022d211 */ /* 0x008fc800078608ff */
[----:B--2---:R-:W-:Y:S02]  /*a8e0*/  @!P5 LEA.HI.X R35, R16, R40, R17, 0x1, P3 ;  /* 0x000000281023d211 */ /* 0x004fe400018f0c11 */
[----:B------:R-:W-:-:S04]  /*a8f0*/  @!P4 LEA R32, P3, R19, R39, 0x1 ;  /* 0x000000271320c211 */ /* 0x000fc800078608ff */
[----:B------:R-:W-:Y:S02]  /*a900*/  @!P4 LEA.HI.X R33, R19, R40, R165, 0x1, P3 ;  /* 0x000000281321c211 */ /* 0x000fe400018f0ca5 */
[----:B------:R-:W-:-:S13]  /*a910*/  ISETP.GE.AND P3, PT, R22, UR4, PT ;  /* 0x0000000416007c0c */ /* 0x000fda000bf66270 */
[----:B------:R-:W-:-:S04]  /*a920*/  @!P3 LEA R30, P6, R22, R39, 0x1 ;  /* 0x00000027161eb211 */ /* 0x000fc800078c08ff */
[----:B------:R-:W-:Y:S01]  /*a930*/  @!P3 LEA.HI.X R31, R22, R40, R176, 0x1, P6 ;  /* 0x00000028161fb211 */ /* 0x000fe200030f0cb0 */
[----:B----4-:R2:W-:Y:S01]  /*a940*/  @!P5 ST.E.128 desc[UR56][R34.64], R12 ;  /* 0x0000000c2200d985 */ /* 0x0105e2000c101d38 */
[----:B------:R-:W-:-:S13]  /*a950*/  ISETP.GE.AND P5, PT, R0, UR4, PT ;  /* 0x0000000400007c0c */ /* 0x000fda000bfa6270 */
[----:B------:R-:W3:Y:S01]  /*a960*/  @!P5 LDS.128 R12, [R28] ;  /* 0x000000001c0cd984 */ /* 0x000ee20000000c00 */
[----:B------:R-:W-:Y:S02]  /*a970*/  @!P5 IMAD.SHL.U32 R11, R163, 0x8, RZ ;  /* 0x00000008a30bd824 */ /* 0x000fe400078e00ff */
[----:B--2---:R-:W-:Y:S02]  /*a980*/  @!P5 IMAD.MOV.U32 R34, RZ, RZ, R39 ;  /* 0x000000ffff22d224 */ /* 0x004fe400078e0027 */
[----:B------:R-:W-:Y:S02]  /*a990*/  @!P5 IMAD.MOV.U32 R35, RZ, RZ, R40 ;  /* 0x000000ffff23d224 */ /* 0x000fe400078e0028 */
[----:B------:R-:W-:-:S05]  /*a9a0*/  @!P5 IMAD.WIDE R34, R11, 0x2, R34 ;  /* 0x000000020b22d825 */ /* 0x000fca00078e0222 */
[----:B---3--:R2:W-:Y:S01]  /*a9b0*/  @!P5 ST.E.128 desc[UR56][R34.64], R12 ;  /* 0x0000000c2200d985 */ /* 0x0085e2000c101d38 */
[----:B------:R-:W-:-:S13]  /*a9c0*/  ISETP.GE.AND P5, PT, R3, UR4, PT ;  /* 0x0000000403007c0c */ /* 0x000fda000bfa6270 */
[----:B------:R-:W3:Y:S01]  /*a9d0*/  @!P5 LDS.128 R12, [R29+0x3000] ;  /* 0x003000001d0cd984 */ /* 0x000ee20000000c00 */
[----:B------:R-:W-:Y:S02]  /*a9e0*/  @!P5 IMAD.SHL.U32 R11, R164, 0x8, RZ ;  /* 0x00000008a40bd824 */ /* 0x000fe400078e00ff */
[----:B--2---:R-:W-:Y:S02]  /*a9f0*/  @!P5 IMAD.MOV.U32 R34, RZ, RZ, R39 ;  /* 0x000000ffff22d224 */ /* 0x004fe400078e0027 */
[----:B------:R-:W-:Y:S02]  /*aa00*/  @!P5 IMAD.MOV.U32 R35, RZ, RZ, R40 ;  /* 0x000000ffff23d224 */ /* 0x000fe400078e0028 */
[----:B------:R-:W-:-:S05]  /*aa10*/  @!P5 IMAD.WIDE R34, R11, 0x2, R34 ;  /* 0x000000020b22d825 */ /* 0x000fca00078e0222 */
[----:B---3--:R2:W-:Y:S01]  /*aa20*/  @!P5 ST.E.128 desc[UR56][R34.64], R12 ;  /* 0x0000000c2200d985 */ /* 0x0085e2000c101d38 */
[----:B------:R-:W-:-:S03]  /*aa30*/  ISETP.GE.AND P5, PT, R23, UR4, PT ;  /* 0x0000000417007c0c */ /* 0x000fc6000bfa6270 */
[----:B------:R-:W3:Y:S10]  /*aa40*/  @!P4 LDS.128 R12, [R28+0x3000] ;  /* 0x003000001c0cc984 */ /* 0x000ef40000000c00 */
[----:B--2---:R-:W-:-:S04]  /*aa50*/  @!P5 LEA R34, P6, R23, R39, 0x1 ;  /* 0x000000271722d211 */ /* 0x004fc800078c08ff */
[----:B------:R-:W-:Y:S01]  /*aa60*/  @!P5 LEA.HI.X R35, R23, R40, R175, 0x1, P6 ;  /* 0x000000281723d211 */ /* 0x000fe200030f0caf */
[----:B---3--:R-:W-:Y:S04]  /*aa70*/  @!P4 ST.E.128 desc[UR56][R32.64], R12 ;  /* 0x0000000c2000c985 */ /* 0x008fe8000c101d38 */
[----:B------:R-:W2:Y:S04]  /*aa80*/  @!P3 LDS.128 R12, [R29+0x6000] ;  /* 0x006000001d0cb984 */ /* 0x000ea80000000c00 */
[----:B--2---:R-:W-:Y:S04]  /*aa90*/  @!P3 ST.E.128 desc[UR56][R30.64], R12 ;  /* 0x0000000c1e00b985 */ /* 0x004fe8000c101d38 */
[----:B------:R-:W2:Y:S04]  /*aaa0*/  @!P5 LDS.128 R12, [R28+0x6000] ;  /* 0x006000001c0cd984 */ /* 0x000ea80000000c00 */
[----:B--2---:R4:W-:Y:S02]  /*aab0*/  @!P5 ST.E.128 desc[UR56][R34.64], R12 ;  /* 0x0000000c2200d985 */ /* 0x0049e4000c101d38 */
.L_x_552:
[----:B------:R-:W-:Y:S05]  /*aac0*/  BSYNC B1 ;  /* 0x0000000000017941 */ /* 0x000fea0003800000 */
.L_x_551:
[----:B------:R-:W-:-:S03]  /*aad0*/  UMOV UR4, 0xffffffff ;  /* 0xffffffff00047882 */ /* 0x000fc60000000000 */
[----:B------:R-:W-:Y:S05]  /*aae0*/  BRA.DIV UR4, `(.L_x_553) ;  /* 0x0000016604007947 */ /* 0x000fea000b800000 */
[----:B--2---:R2:W0:Y:S04]  /*aaf0*/  SHFL.IDX PT, R40, R37, 0x1, 0x1c1f ;  /* 0x003c1f0025287f89 */ /* 0x00442800000e0000 */
[----:B---3--:R2:W3:Y:S02]  /*ab00*/  SHFL.IDX PT, R39, R36, 0x1, 0x1c1f ;  /* 0x003c1f0024277f89 */ /* 0x0084e400000e0000 */
.L_x_817:
[----:B------:R-:W-:-:S13]  /*ab10*/  ISETP.GE.AND P3, PT, R38, 0x41, PT ;  /* 0x000000412600780c */ /* 0x000fda0003f66270 */
[----:B------:R-:W-:Y:S05]  /*ab20*/  @!P3 BRA `(.L_x_493) ;  /* 0x00000000008cb947 */ /* 0x000fea0003800000 */
[----:B------:R-:W-:Y:S02]  /*ab30*/  ULDC UR4, c[0x0][0x2f4] ;  /* 0x0000bd0000047ab9 */ /* 0x000fe40000000800 */
[----:B------:R-:W-:Y:S02]  /*ab40*/  ISETP.GE.AND P5, PT, R16, UR4, PT ;  /* 0x0000000410007c0c */ /* 0x000fe4000bfa6270 */
[----:B------:R-:W-:-:S11]  /*ab50*/  ISETP.GE.AND P4, PT, R19, UR4, PT ;  /* 0x0000000413007c0c */ /* 0x000fd6000bf86270 */
[----:B----4-:R-:W4:Y:S01]  /*ab60*/  @!P5 LDS.128 R12, [R29+0x2000] ;  /* 0x002000001d0cd984 */ /* 0x010f220000000c00 */
[----:B---3--:R-:W-:-:S04]  /*ab70*/  @!P5 LEA R34, P3, R16, R39, 0x1 ;  /* 0x000000271022d211 */ /* 0x008fc800078608ff */
[----:B0-----:R-:W-:Y:S02]  /*ab80*/  @!P5 LEA.HI.X R35, R16, R40, R17, 0x1, P3 ;  /* 0x000000281023d211 */ /* 0x001fe400018f0c11 */
[----:B------:R-:W-:-:S04]  /*ab90*/  @!P4 LEA R32, P3, R19, R39, 0x1 ;  /* 0x000000271320c211 */ /* 0x000fc800078608ff */
[----:B------:R-:W-:Y:S02]  /*aba0*/  @!P4 LEA.HI.X R33, R19, R40, R165, 0x1, P3 ;  /* 0x000000281321c211 */ /* 0x000fe400018f0ca5 */
[----:B------:R-:W-:-:S13]  /*abb0*/  ISETP.GE.AND P3, PT, R22, UR4, PT ;  /* 0x0000000416007c0c */ /* 0x000fda000bf66270 */
[----:B------:R-:W-:-:S04]  /*abc0*/  @!P3 LEA R30, P6, R22, R39, 0x1 ;  /* 0x00000027161eb211 */ /* 0x000fc800078c08ff */
[----:B------:R-:W-:Y:S01]  /*abd0*/  @!P3 LEA.HI.X R31, R22, R40, R176, 0x1, P6 ;  /* 0x00000028161fb211 */ /* 0x000fe200030f0cb0 */
[----:B----4-:R0:W-:Y:S01]  /*abe0*/  @!P5 ST.E.128 desc[UR56][R34.64], R12 ;  /* 0x0000000c2200d985 */ /* 0x0101e2000c101d38 */
[----:B------:R-:W-:-:S13]  /*abf0*/  ISETP.GE.AND P5, PT, R0, UR4, PT ;  /* 0x0000000400007c0c */ /* 0x000fda000bfa6270 */
[----:B------:R-:W3:Y:S01]  /*ac00*/  @!P5 LDS.128 R12, [R28+0x2000] ;  /* 0x002000001c0cd984 */ /* 0x000ee20000000c00 */
[----:B------:R-:W-:Y:S02]  /*ac10*/  @!P5 IMAD.SHL.U32 R11, R163, 0x8, RZ ;  /* 0x00000008a30bd824 */ /* 0x000fe400078e00ff */
[----:B0-----:R-:W-:Y:S02]  /*ac20*/  @!P5 IMAD.MOV.U32 R34, RZ, RZ, R39 ;  /* 0x000000ffff22d224 */ /* 0x001fe400078e0027 */
[----:B------:R-:W-:Y:S02]  /*ac30*/  @!P5 IMAD.MOV.U32 R35, RZ, RZ, R40 ;  /* 0x000000ffff23d224 */ /* 0x000fe400078e0028 */
[----:B------:R-:W-:-:S05]  /*ac40*/  @!P5 IMAD.WIDE R34, R11, 0x2, R34 ;  /* 0x000000020b22d825 */ /* 0x000fca00078e0222 */
[----:B---3--:R0:W-:Y:S01]  /*ac50*/  @!P5 ST.E.128 desc[UR56][R34.64], R12 ;  /* 0x0000000c2200d985 */ /* 0x0081e2000c101d38 */
[----:B------:R-:W-:-:S13]  /*ac60*/  ISETP.GE.AND P5, PT, R3, UR4, PT ;  /* 0x0000000403007c0c */ /* 0x000fda000bfa6270 */
[----:B------:R-:W3:Y:S01]  /*ac70*/  @!P5 LDS.128 R12, [R29+0x5000] ;  /* 0x005000001d0cd984 */ /* 0x000ee20000000c00 */
[----:B------:R-:W-:Y:S02]  /*ac80*/  @!P5 IMAD.SHL.U32 R11, R164, 0x8, RZ ;  /* 0x00000008a40bd824 */ /* 0x000fe400078e00ff */
[----:B0-----:R-:W-:Y:S02]  /*ac90*/  @!P5 IMAD.MOV.U32 R34, RZ, RZ, R39 ;  /* 0x000000ffff22d224 */ /* 0x001fe400078e0027 */
[----:B------:R-:W-:Y:S02]  /*aca0*/  @!P5 IMAD.MOV.U32 R35, RZ, RZ, R40 ;  /* 0x000000ffff23d224 */ /* 0x000fe400078e0028 */
[----:B------:R-:W-:-:S05]  /*acb0*/  @!P5 IMAD.WIDE R34, R11, 0x2, R34 ;  /* 0x000000020b22d825 */ /* 0x000fca00078e0222 */
[----:B---3--:R0:W-:Y:S01]  /*acc0*/  @!P5 ST.E.128 desc[UR56][R34.64], R12 ;  /* 0x0000000c2200d985 */ /* 0x0081e2000c101d38 */
[----:B------:R-:W-:-:S03]  /*acd0*/  ISETP.GE.AND P5, PT, R23, UR4, PT ;  /* 0x0000000417007c0c */ /* 0x000fc6000bfa6270 */
[----:B------:R-:W3:Y:S10]  /*ace0*/  @!P4 LDS.128 R12, [R28+0x5000] ;  /* 0x005000001c0cc984 */ /* 0x000ef40000000c00 */
[----:B0-----:R-:W-:-:S04]  /*acf0*/  @!P5 LEA R34, P6, R23, R39, 0x1 ;  /* 0x000000271722d211 */ /* 0x001fc800078c08ff */
[----:B------:R-:W-:Y:S01]  /*ad00*/  @!P5 LEA.HI.X R35, R23, R40, R175, 0x1, P6 ;  /* 0x000000281723d211 */ /* 0x000fe200030f0caf */
[----:B---3--:R-:W-:Y:S04]  /*ad10*/  @!P4 ST.E.128 desc[UR56][R32.64], R12 ;  /* 0x0000000c2000c985 */ /* 0x008fe8000c101d38 */
[----:B------:R-:W0:Y:S04]  /*ad20*/  @!P3 LDS.128 R12, [R29+0x8000] ;  /* 0x008000001d0cb984 */ /* 0x000e280000000c00 */
[----:B0-----:R-:W-:Y:S04]  /*ad30*/  @!P3 ST.E.128 desc[UR56][R30.64], R12 ;  /* 0x0000000c1e00b985 */ /* 0x001fe8000c101d38 */
[----:B------:R-:W0:Y:S04]  /*ad40*/  @!P5 LDS.128 R12, [R28+0x8000] ;  /* 0x008000001c0cd984 */ /* 0x000e280000000c00 */
[----:B0-----:R0:W-:Y:S02]  /*ad50*/  @!P5 ST.E.128 desc[UR56][R34.64], R12 ;  /* 0x0000000c2200d985 */ /* 0x0011e4000c101d38 */
.L_x_493:
[----:B------:R-:W-:Y:S05]  /*ad60*/  BSYNC B0 ;  /* 0x0000000000007941 */ /* 0x000fea0003800000 */
.L_x_457:
[----:B---3--:R-:W3:Y:S01]  /*ad70*/  S2R R11, SR_TID.X ;  /* 0x00000000000b7919 */ /* 0x008ee20000002100 */
[----:B------:R-:W-:Y:S01]  /*ad80*/  @!PT LDS RZ, [RZ] ;  /* 0x00000000fffff984 */ /* 0x000fe20000000800 */
[----:B------:R-:W-:Y:S01]  /*ad90*/  @!PT LDS RZ, [RZ] ;  /* 0x00000000fffff984 */ /* 0x000fe20000000800 */
[----:B------:R-:W-:Y:S01]  /*ada0*/  @!PT LDS RZ, [RZ] ;  /* 0x00000000fffff984 */ /* 0x000fe20000000800 */
[----:B------:R-:W-:Y:S01]  /*adb0*/  @!PT LDS RZ, [RZ] ;  /* 0x00000000fffff984 */ /* 0x000fe20000000800 */
[----:B------:R5:W-:Y:S06]  /*adc0*/  MEMBAR.ALL.CTA ;  /* 0x0000000000007992 */ /* 0x000bec0000008000 */
[----:B-----5:R-:W5:Y:S01]  /*add0*/  FENCE.VIEW.ASYNC.S ;  /* 0x00000000000073c6 */ /* 0x020f620000000000 */
[----:B------:R-:W-:Y:S05]  /*ade0*/  WARPSYNC.ALL ;  /* 0x0000000000007948 */ /* 0x000fea0003800000 */
[----:B------:R-:W-:Y:S01]  /*adf0*/  BSSY B0, `(.L_x_554) ;  /* 0x0000009000007945 */ /* 0x000fe20003800000 */
[----:B---3--:R-:W-:Y:S01]  /*ae00*/  LOP3.LUT R11, R11, 0x7f, RZ, 0xc0, !PT ;  /* 0x0000007f0b0b7812 */ /* 0x008fe200078ec0ff */
[----:B-----5:R3:W-:Y:S03]  /*ae10*/  BAR.SYNC.DEFER_BLOCKING R218, 0x80 ;  /* 0x000200da0000751d */ /* 0x0207e60000010000 */
[----:B------:R-:W-:-:S13]  /*ae20*/  ISETP.NE.AND P3, PT, R11, RZ, PT ;  /* 0x000000ff0b00720c */ /* 0x000fda0003f65270 */
[----:B------:R-:W-:-:S05]  /*ae30*/  @!P3 VIADD R11, R85, 0x2a8a0 ;  /* 0x0002a8a0550bb836 */ /* 0x000fca0000000000 */
[----:B------:R-:W-:-:S04]  /*ae40*/  @!P3 PRMT R11, RZ, 0x654, R11 ;  /* 0x00000654ff0bb816 */ /* 0x000fc8000000000b */
[----:B------:R3:W-:Y:S01]  /*ae50*/  @!P3 SYNCS.ARRIVE.TRANS64.RED.A1T0 RZ, [R11+URZ], RZ ;  /* 0x000000ff0bffb9a7 */ /* 0x0007e2000810043f */
[----:B------:R-:W-:Y:S05]  /*ae60*/  @!P2 BRA `(.L_x_555) ;  /* 0x000000000004a947 */ /* 0x000fea0003800000 */
[----:B------:R-:W-:Y:S01]  /*ae70*/  BPT.TRAP 0x1 ;  /* 0x000000040000795c */ /* 0x000fe20000300000 */
.L_x_555:
[----:B------:R-:W-:Y:S05]  /*ae80*/  BSYNC B0 ;  /* 0x0000000000007941 */ /* 0x000fea0003800000 */
.L_x_554:
[----:B------:R-:W5:Y:S01]  /*ae90*/  SYNCS.PHASECHK.TRANS64.TRYWAIT P2, [R85+URZ+0x2a8b0], R86 ;  /* 0x02a8b056550075a7 */ /* 0x000f62000804017f */
[----:B------:R-:W-:Y:S04]  /*aea0*/  BSSY B0, `(.L_x_556) ;  /* 0x0000002000007945 */ /* 0x000fe80003800000 */
[----:B-----5:R-:W-:Y:S05]  /*aeb0*/  @!P2 BRA `(.L_x_557) ;  /* 0x000001600058a947 */ /* 0x020fea0003800000 */
.L_x_818:
[----:B------:R-:W-:Y:S05]  /*aec0*/  BSYNC B0 ;  /* 0x0000000000007941 */ /* 0x000fea0003800000 */
.L_x_556:
[----:B------:R-:W-:Y:S01]  /*aed0*/  ULDC.64 UR4, c[0x0][0x328] ;  /* 0x0000ca0000047ab9 */ /* 0x000fe20000000a00 */
[----:B------:R-:W-:Y:S01]  /*aee0*/  ULDC.64 UR6, c[0x0][0x318] ;  /* 0x0000c60000067ab9 */ /* 0x000fe20000000a00 */
[----:B------:R-:W-:Y:S01]  /*aef0*/  IMAD R82, R82, UR4, RZ ;  /* 0x0000000452527c24 */ /* 0x000fe2000f8e02ff */
[----:B------:R-:W-:Y:S01]  /*af00*/  BSSY B0, `(.L_x_558) ;  /* 0x000002b000007945 */ /* 0x000fe20003800000 */
[----:B0-2-4-:R-:W-:-:S04]  /*af10*/  IMAD.WIDE.U32 R12, R81, UR4, RZ ;  /* 0x00000004510c7c25 */ /* 0x015fc8000f8e00ff */
[----:B------:R-:W-:Y:S01]  /*af20*/  IMAD R81, R81, UR5, R82 ;  /* 0x0000000551517c24 */ /* 0x000fe2000f8e0252 */
[----:B------:R-:W-:Y:S01]  /*af30*/  ULDC.64 UR4, c[0x0][0x338] ;  /* 0x0000ce0000047ab9 */ /* 0x000fe20000000a00 */
[----:B------:R-:W-:Y:S02]  /*af40*/  IMAD.IADD R84, R84, 0x1, -R166 ;  /* 0x0000000154547824 */ /* 0x000fe400078e0aa6 */
[----:B------:R-:W-:Y:S02]  /*af50*/  IMAD R83, R83, UR4, RZ ;  /* 0x0000000453537c24 */ /* 0x000fe4000f8e02ff */
[----:B------:R-:W-:Y:S02]  /*af60*/  IMAD.IADD R13, R13, 0x1, R81 ;  /* 0x000000010d0d7824 */ /* 0x000fe400078e0251 */
[C---:B------:R-:W-:Y:S02]  /*af70*/  IMAD R83, R80.reuse, UR5, R83 ;  /* 0x0000000550537c24 */ /* 0x040fe4000f8e0253 */
[----:B------:R-:W-:Y:S01]  /*af80*/  IMAD.WIDE.U32 R12, R80, UR4, R12 ;  /* 0x00000004500c7c25 */ /* 0x000fe2000f8e000c */
[----:B------:R-:W-:-:S03]  /*af90*/  ULDC.64 UR4, c[0x0][0x330] ;  /* 0x0000cc0000047ab9 */ /* 0x000fc60000000a00 */
[----:B------:R-:W-:Y:S02]  /*afa0*/  IMAD.IADD R13, R13, 0x1, R83 ;  /* 0x000000010d0d7824 */ /* 0x000fe400078e0253 */
[----:B------:R-:W-:Y:S02]  /*afb0*/  IMAD R34, R18, 0x3000, R4 ;  /* 0x0000300012227824 */ /* 0x000fe400078e0204 */
[----:B------:R-:W-:-:S04]  /*afc0*/  IMAD.WIDE.U32 R12, R162, UR4, R12 ;  /* 0x00000004a20c7c25 */ /* 0x000fc8000f8e000c */
[----:B---3--:R-:W-:Y:S01]  /*afd0*/  IMAD R11, R162, UR5, R13 ;  /* 0x00000005a20b7c24 */ /* 0x008fe2000f8e020d */
[----:B------:R-:W-:-:S04]  /*afe0*/  LEA R35, P2, R12, UR6, 0x1 ;  /* 0x000000060c237c11 */ /* 0x000fc8000f8408ff */
[----:B------:R-:W-:Y:S01]  /*aff0*/  LEA.HI.X R36, R12, UR7, R11, 0x1, P2 ;  /* 0x000000070c247c11 */ /* 0x000fe200090f0c0b */
[----:B------:R-:W-:Y:S01]  /*b000*/  IMAD.IADD R11, R127, 0x1, R34 ;  /* 0x000000017f0b7824 */ /* 0x000fe200078e0222 */
[----:B------:R-:W-:Y:S01]  /*b010*/  ISETP.GE.AND P2, PT, R84, 0x1, PT ;  /* 0x000000015400780c */ /* 0x000fe20003f46270 */
[----:B-1----:R0:W1:Y:S01]  /*b020*/  SHFL.IDX PT, R30, R35, RZ, 0x1c1f ;  /* 0x001c1fff231e7589 */ /* 0x00206200000e0000 */
[----:B------:R-:W-:Y:S01]  /*b030*/  LEA R34, R34, R122, 0x1 ;  /* 0x0000007a22227211 */ /* 0x000fe200078e08ff */
[----:B------:R-:W-:Y:S02]  /*b040*/  IMAD R11, R11, 0x2, R122 ;  /* 0x000000020b0b7824 */ /* 0x000fe400078e027a */
[----:B------:R0:W2:Y:S08]  /*b050*/  SHFL.IDX PT, R31, R36, RZ, 0x1c1f ;  /* 0x001c1fff241f7589 */ /* 0x0000b000000e0000 */
[----:B0-----:R-:W-:Y:S05]  /*b060*/  @!P2 BRA `(.L_x_559) ;  /* 0x000000000050a947 */ /* 0x001fea0003800000 */
[----:B------:R-:W-:-:S13]  /*b070*/  ISETP.NE.AND P2, PT, R5, RZ, PT ;  /* 0x000000ff0500720c */ /* 0x000fda0003f45270 */
[----:B------:R-:W0:Y:S01]  /*b080*/  @P2 LDS.128 R12, [R34] ;  /* 0x00000000220c2984 */ /* 0x000e220000000c00 */
[----:B-1----:R-:W-:-:S04]  /*b090*/  @P2 LEA R32, P4, R16, R30, 0x1 ;  /* 0x0000001e10202211 */ /* 0x002fc800078808ff */
[----:B--2---:R-:W-:Y:S02]  /*b0a0*/  @P2 LEA.HI.X R33, R16, R31, R17, 0x1, P4 ;  /* 0x0000001f10212211 */ /* 0x004fe400020f0c11 */
[----:B------:R-:W-:-:S13]  /*b0b0*/  ISETP.NE.AND P4, PT, R21, RZ, PT ;  /* 0x000000ff1500720c */ /* 0x000fda0003f85270 */
[----:B------:R-:W-:-:S04]  /*b0c0*/  @P4 LEA R28, P5, R19, R30, 0x1 ;  /* 0x0000001e131c4211 */ /* 0x000fc800078a08ff */
[----:B------:R-:W-:Y:S01]  /*b0d0*/  @P4 LEA.HI.X R29, R19, R31, R165, 0x1, P5 ;  /* 0x0000001f131d4211 */ /* 0x000fe200028f0ca5 */
[----:B0-----:R0:W-:Y:S01]  /*b0e0*/  @P2 ST.E.128 desc[UR56][R32.64], R12 ;  /* 0x0000000c20002985 */ /* 0x0011e2000c101d38 */
[----:B------:R-:W-:-:S13]  /*b0f0*/  ISETP.NE.AND P2, PT, R10, RZ, PT ;  /* 0x000000ff0a00720c */ /* 0x000fda0003f45270 */
[----:B------:R-:W1:Y:S01]  /*b100*/  @P2 LDS.128 R12, [R11] ;  /* 0x000000000b0c2984 */ /* 0x000e620000000c00 */
[----:B------:R-:W-:-:S04]  /*b110*/  @P2 IMAD.SHL.U32 R37, R163, 0x8, RZ ;  /* 0x00000008a3252824 */ /* 0x000fc800078e00ff */
[----:B0-----:R-:W-:-:S05]  /*b120*/  @P2 IMAD.WIDE R32, R37, 0x2, R30 ;  /* 0x0000000225202825 */ /* 0x001fca00078e021e */
[----:B-1----:R-:W-:Y:S01]  /*b130*/  @P2 ST.E.128 desc[UR56][R32.64], R12 ;  /* 0x0000000c20002985 */ /* 0x002fe2000c101d38 */
[----:B------:R-:W-:-:S13]  /*b140*/  ISETP.NE.AND P2, PT, R20, RZ, PT ;  /* 0x000000ff1400720c */ /* 0x000fda0003f45270 */
[----:B------:R-:W0:Y:S01]  /*b150*/  @P2 LDS.128 R12, [R34+0x3000] ;  /* 0x00300000220c2984 */ /* 0x000e220000000c00 */
[----:B------:R-:W-:-:S04]  /*b160*/  @P2 IMAD.SHL.U32 R37, R164, 0x8, RZ ;  /* 0x00000008a4252824 */ /* 0x000fc800078e00ff */
[----:B------:R-:W-:-:S05]  /*b170*/  @P2 IMAD.WIDE R30, R37, 0x2, R30 ;  /* 0x00000002251e2825 */ /* 0x000fca00078e021e */
[----:B0-----:R-:W-:Y:S04]  /*b180*/  @P2 ST.E.128 desc[UR56][R30.64], R12 ;  /* 0x0000000c1e002985 */ /* 0x001fe8000c101d38 */
[----:B------:R-:W0:Y:S04]  /*b190*/  @P4 LDS.128 R12, [R11+0x3000] ;  /* 0x003000000b0c4984 */ /* 0x000e280000000c00 */
[----:B0-----:R0:W-:Y:S02]  /*b1a0*/  @P4 ST.E.128 desc[UR56][R28.64], R12 ;  /* 0x0000000c1c004985 */ /* 0x0011e4000c101d38 */
.L_x_559:
[----:B------:R-:W-:Y:S05]  /*b1b0*/  BSYNC B0 ;  /* 0x0000000000007941 */ /* 0x000fea0003800000 */
.L_x_558:
[----:B------:R-:W-:Y:S01]  /*b1c0*/  ISETP.GE.AND P2, PT, R84, 0x41, PT ;  /* 0x000000415400780c */ /* 0x000fe20003f46270 */
[----:B--2---:R2:W3:Y:S01]  /*b1d0*/  SHFL.IDX PT, R31, R36, 0x1, 0x1c1f ;  /* 0x003c1f00241f7f89 */ /* 0x0044e200000e0000 */
[----:B------:R-:W-:Y:S03]  /*b1e0*/  BSSY B0, `(.L_x_560) ;  /* 0x0000017000007945 */ /* 0x000fe60003800000 */
[----:B-1----:R2:W1:Y:S08]  /*b1f0*/  SHFL.IDX PT, R30, R35, 0x1, 0x1c1f ;  /* 0x003c1f00231e7f89 */ /* 0x00247000000e0000 */
[----:B--2---:R-:W-:Y:S05]  /*b200*/  @!P2 BRA `(.L_x_561) ;  /* 0x000000000050a947 */ /* 0x004fea0003800000 */
[----:B------:R-:W-:-:S13]  /*b210*/  ISETP.NE.AND P2, PT, R5, RZ, PT ;  /* 0x000000ff0500720c */ /* 0x000fda0003f45270 */
[----:B0-----:R-:W0:Y:S01]  /*b220*/  @P2 LDS.128 R12, [R34+0x2000] ;  /* 0x00200000220c2984 */ /* 0x001e220000000c00 */
[----:B-1----:R-:W-:-:S04]  /*b230*/  @P2 LEA R32, P4, R16, R30, 0x1 ;  /* 0x0000001e10202211 */ /* 0x002fc800078808ff */
[----:B---3--:R-:W-:Y:S02]  /*b240*/  @P2 LEA.HI.X R33, R16, R31, R17, 0x1, P4 ;  /* 0x0000001f10212211 */ /* 0x008fe400020f0c11 */
[----:B------:R-:W-:-:S13]  /*b250*/  ISETP.NE.AND P4, PT, R21, RZ, PT ;  /* 0x000000ff1500720c */ /* 0x000fda0003f85270 */
[----:B------:R-:W-:-:S04]  /*b260*/  @P4 LEA R28, P5, R19, R30, 0x1 ;  /* 0x0000001e131c4211 */ /* 0x000fc800078a08ff */
[----:B------:R-:W-:Y:S01]  /*b270*/  @P4 LEA.HI.X R29, R19, R31, R165, 0x1, P5 ;  /* 0x0000001f131d4211 */ /* 0x000fe200028f0ca5 */
[----:B0-----:R0:W-:Y:S01]  /*b280*/  @P2 ST.E.128 desc[UR56][R32.64], R12 ;  /* 0x0000000c20002985 */ /* 0x0011e2000c101d38 */
[----:B------:R-:W-:-:S13]  /*b290*/  ISETP.NE.AND P2, PT, R10, RZ, PT ;  /* 0x000000ff0a00720c */ /* 0x000fda0003f45270 */
[----:B------:R-:W1:Y:S01]  /*b2a0*/  @P2 LDS.128 R12, [R11+0x2000] ;  /* 0x002000000b0c2984 */ /* 0x000e620000000c00 */
        /* <DEDUP_REMOVED lines=10> */
.L_x_561:
[----:B------:R-:W-:Y:S05]  /*b350*/  BSYNC B0 ;  /* 0x0000000000007941 */ /* 0x000fea0003800000 */
.L_x_560:
[----:B------:R-:W4:Y:S01]  /*b360*/  LDL R11, [R1+0x38] ;  /* 0x00003800010b7983 */ /* 0x000f220000100800 */
[----:B------:R-:W-:Y:S01]  /*b370*/  @!P3 VIADD R85, R85, 0x2a8c0 ;  /* 0x0002a8c05555b836 */ /* 0x000fe20000000000 */
[----:B------:R-:W-:Y:S01]  /*b380*/  PLOP3.LUT P2, PT, PT, PT, PT, 0x8, 0x0 ;  /* 0x000000000000781c */ /* 0x000fe20003f4e170 */
[----:B------:R-:W-:Y:S01]  /*b390*/  VIADD R18, R18, 0x1 ;  /* 0x0000000112127836 */ /* 0x000fe20000000000 */
[----:B------:R-:W-:Y:S01]  /*b3a0*/  @!PT LDS RZ, [RZ] ;  /* 0x00000000fffff984 */ /* 0x000fe20000000800 */
[----:B------:R-:W-:Y:S01]  /*b3b0*/  @!PT LDS RZ, [RZ] ;  /* 0x00000000fffff984 */ /* 0x000fe20000000800 */
[----:B------:R-:W-:Y:S01]  /*b3c0*/  @!PT LDS RZ, [RZ] ;  /* 0x00000000fffff984 */ /* 0x000fe20000000800 */
[----:B------:R-:W-:Y:S01]  /*b3d0*/  @!PT LDS RZ, [RZ] ;  /* 0x00000000fffff984 */ /* 0x000fe20000000800 */
[----:B------:R5:W-:Y:S06]  /*b3e0*/  MEMBAR.ALL.CTA ;  /* 0x0000000000007992 */ /* 0x000bec0000008000 */
[----:B-----5:R-:W5:Y:S01]  /*b3f0*/  FENCE.VIEW.ASYNC.S ;  /* 0x00000000000073c6 */ /* 0x020f620000000000 */
[----:B------:R-:W-:Y:S01]  /*b400*/  @!P3 PRMT R85, RZ, 0x654, R85 ;  /* 0x00000654ff55b816 */ /* 0x000fe20000000055 */
[----:B-----5:R0:W-:Y:S06]  /*b410*/  BAR.SYNC.DEFER_BLOCKING R218, 0x80 ;  /* 0x000200da0000751d */ /* 0x0201ec0000010000 */
[----:B------:R1:W-:Y:S01]  /*b420*/  @!P3 SYNCS.ARRIVE.TRANS64.RED.A1T0 RZ, [R85+URZ], RZ ;  /* 0x000000ff55ffb9a7 */ /* 0x0003e2000810043f */
[----:B------:R-:W-:-:S04]  /*b430*/  ISETP.NE.AND P3, PT, R18, 0x2, PT ;  /* 0x000000021200780c */ /* 0x000fc80003f65270 */
[----:B0-2---:R-:W-:Y:S02]  /*b440*/  SEL R12, RZ, 0x1, P3 ;  /* 0x00000001ff0c7807 */ /* 0x005fe40001800000 */
[----:B------:R-:W-:Y:S02]  /*b450*/  SEL R18, R18, RZ, P3 ;  /* 0x000000ff12127207 */ /* 0x000fe40001800000 */
[----:B------:R-:W-:Y:S02]  /*b460*/  LOP3.LUT R167, R167, R12, RZ, 0x3c, !PT ;  /* 0x0000000ca7a77212 */ /* 0x000fe400078e3cff */
[----:B----4-:R-:W-:-:S13]  /*b470*/  LOP3.LUT P4, RZ, R11, 0x2, RZ, 0xc0, !PT ;  /* 0x000000020bff7812 */ /* 0x010fda000788c0ff */
[----:B-1----:R-:W-:Y:S05]  /*b480*/  @P4 BRA `(.L_x_562) ;  /* 0xffffff74009c4947 */ /* 0x002fea000383ffff */
.L_x_452:
[----:B------:R-:W-:Y:S01]  /*b490*/  BSSY B0, `(.L_x_563) ;  /* 0x0000005000007945 */ /* 0x000fe20003800000 */
[----:B------:R-:W-:-:S03]  /*b4a0*/  IMAD.MOV.U32 R3, RZ, RZ, RZ ;  /* 0x000000ffff037224 */ /* 0x000fc600078e00ff */
[----:B------:R-:W-:Y:S05]  /*b4b0*/  @P2 BRA `(.L_x_564) ;  /* 0x0000000000082947 */ /* 0x000fea0003800000 */
[----:B------:R-:W1:Y:S02]  /*b4c0*/  FENCE.VIEW.ASYNC.G ;  /* 0x00000000000073c6 */ /* 0x000e640000000100 */
[----:B-1----:R-:W-:Y:S06]  /*b4d0*/  BAR.ARV 0xc, 0x180 ;  /* 0x0306000000007b1d */ /* 0x002fec0000002000 */
.L_x_564:
[----:B------:R-:W-:Y:S05]  /*b4e0*/  BSYNC B0 ;  /* 0x0000000000007941 */ /* 0x000fea0003800000 */
.L_x_563:
[----:B------:R-:W2:Y:S01]  /*b4f0*/  LDL R0, [R1+0x38] ;  /* 0x0000380001007983 */ /* 0x000ea20000100800 */
[----:B------:R-:W-:Y:S01]  /*b500*/  BSSY B0, `(.L_x_565) ;  /* 0x0000020000007945 */ /* 0x000fe20003800000 */
[----:B--2---:R-:W-:-:S13]  /*b510*/  LOP3.LUT P0, RZ, R0, 0x4, RZ, 0xc0, !PT ;  /* 0x0000000400ff7812 */ /* 0x004fda000780c0ff */
        /* <DEDUP_REMOVED lines=30> */
.L_x_566:
[----:B------:R-:W-:Y:S05]  /*b700*/  BSYNC B0 ;  /* 0x0000000000007941 */ /* 0x000fea0003800000 */
.L_x_565:
[-C--:B------:R-:W-:Y:S01]  /*b710*/  IMAD R182, R200, R3.reuse, RZ ;  /* 0x00000003c8b67224 */ /* 0x080fe200078e02ff */
[----:B------:R-:W-:Y:S02]  /*b720*/  PLOP3.LUT P0, PT, PT, PT, PT, 0x80, 0x0 ;  /* 0x000000000000781c */ /* 0x000fe40003f0f070 */
[----:B------:R-:W-:Y:S02]  /*b730*/  CS2R R20, SRZ ;  /* 0x0000000000147805 */ /* 0x000fe4000001ff00 */
[----:B------:R-:W-:Y:S02]  /*b740*/  CS2R R86, SRZ ;  /* 0x0000000000567805 */ /* 0x000fe4000001ff00 */
[----:B------:R-:W-:Y:S02]  /*b750*/  CS2R R84, SRZ ;  /* 0x0000000000547805 */ /* 0x000fe4000001ff00 */
[----:B------:R-:W-:Y:S02]  /*b760*/  VIADDMNMX R72, R182, R3, R142, PT ;  /* 0x00000003b6487246 */ /* 0x000fe4000380018e */
[----:B------:R-:W-:-:S02]  /*b770*/  CS2R R82, SRZ ;  /* 0x0000000000527805 */ /* 0x000fc4000001ff00 */
[----:B------:R-:W-:Y:S02]  /*b780*/  CS2R R80, SRZ ;  /* 0x0000000000507805 */ /* 0x000fe4000001ff00 */
[----:B------:R-:W-:Y:S02]  /*b790*/  CS2R R78, SRZ ;  /* 0x00000000004e7805 */ /* 0x000fe4000001ff00 */
[----:B------:R-:W-:Y:S02]  /*b7a0*/  ISETP.GT.AND P1, PT, R72, R182, PT ;  /* 0x000000b64800720c */ /* 0x000fe40003f24270 */
        /* <DEDUP_REMOVED lines=28> */
[----:B------:R-:W2:Y:S01]  /*b970*/  LDL R0, [R1+0x64] ;  /* 0x0000640001007983 */ /* 0x000ea20000100800 */
[----:B------:R-:W-:-:S06]  /*b980*/  ULOP3.LUT UP0, URZ, UR59, 0x1bf, URZ, 0xc0, !UPT ;  /* 0x000001bf3b3f7892 */ /* 0x000fcc000f80c03f */
[----:B------:R-:W-:Y:S01]  /*b990*/  PLOP3.LUT P0, PT, PT, PT, UP0, 0x80, 0x0 ;  /* 0x000000000000781c */ /* 0x000fe20003f0f008 */
[----:B--2---:R-:W1:Y:S02]  /*b9a0*/  SHFL.IDX PT, R0, R0, RZ, 0x1f ;  /* 0x00001fff00007589 */ /* 0x004e6400000e0000 */
[----:B-1----:R-:W-:-:S04]  /*b9b0*/  LEA.HI R3, R0, R0, RZ, 0x1 ;  /* 0x0000000000037211 */ /* 0x002fc800078f08ff */
[----:B------:R-:W-:-:S04]  /*b9c0*/  LOP3.LUT R3, R3, 0x1e, RZ, 0xc0, !PT ;  /* 0x0000001e03037812 */ /* 0x000fc800078ec0ff */
[----:B------:R-:W-:-:S04]  /*b9d0*/  IADD3 R3, R0, -R3, RZ ;  /* 0x8000000300037210 */ /* 0x000fc80007ffe0ff */
[----:B------:R-:W-:-:S04]  /*b9e0*/  LEA R3, R3, UR59, 0xd ;  /* 0x0000003b03037c11 */ /* 0x000fc8000f8e68ff */
[----:B------:R-:W-:-:S04]  /*b9f0*/  SHF.R.U32.HI R3, RZ, 0x4, R3 ;  /* 0x00000004ff037819 */ /* 0x000fc80000011603 */
[----:B------:R-:W-:Y:S01]  /*ba00*/  LOP3.LUT R36, R3, 0x3fff, RZ, 0xc0, !PT ;  /* 0x00003fff03247812 */ /* 0x000fe200078ec0ff */
[----:B------:R-:W-:Y:S06]  /*ba10*/  @!P0 BRA `(.L_x_568) ;  /* 0x0000000000408947 */ /* 0x000fec0003800000 */
[----:B------:R-:W-:Y:S01]  /*ba20*/  MOV R14, 0x0 ;  /* 0x00000000000e7802 */ /* 0x000fe20000000f00 */
[----:B------:R-:W-:Y:S01]  /*ba30*/  ULDC.64 UR4, c[0x4][0xf0] ;  /* 0x01003c0000047ab9 */ /* 0x000fe20000000a00 */
[----:B------:R-:W-:Y:S01]  /*ba40*/  ULDC.64 UR6, c[0x4][0xf8] ;  /* 0x01003e0000067ab9 */ /* 0x000fe20000000a00 */
[----:B------:R-:W-:Y:S02]  /*ba50*/  IMAD.U32 R4, RZ, RZ, UR4 ;  /* 0x00000004ff047e24 */ /* 0x000fe4000f8e00ff */
        /* <DEDUP_REMOVED lines=8> */
[----:B------:R-:W-:Y:S02]  /*bae0*/  IMAD.MOV.U32 R12, RZ, RZ, 0x1 ;  /* 0x00000001ff0c7424 */ /* 0x000fe400078e00ff */
[----:B------:R-:W-:-:S07]  /*baf0*/  IMAD.MOV.U32 R13, RZ, RZ, RZ ;  /* 0x000000ffff0d7224 */ /* 0x000fce00078e00ff */
[----:B------:R-:W-:-:S07]  /*bb00*/  LEPC R20, `(.L_x_568) ;  /* 0x000000001014794e */ /* 0x000fce0000000000 */
[----:B-1-3-5:R-:W-:Y:S05]  /*bb10*/  CALL.ABS.NOINC R14 ;  /* 0x000000000e007343 */ /* 0x02afea0003c00000 */
.L_x_568:
[----:B------:R-:W-:Y:S02]  /*bb20*/  ULDC UR4, c[0x0][0x3f4] ;  /* 0x0000fd0000047ab9 */ /* 0x000fe40000000800 */
[----:B------:R-:W-:-:S13]  /*bb30*/  ISETP.LT.AND P0, PT, RZ, UR4, PT ;  /* 0x00000004ff007c0c */ /* 0x000fda000bf01270 */
[----:B------:R-:W-:Y:S05]  /*bb40*/  @P0 BRA `(.L_x_569) ;  /* 0x00000000003c0947 */ /* 0x000fea0003800000 */
[----:B------:R-:W-:-:S04]  /*bb50*/  LEA.HI R0, R191, R191, RZ, 0x1 ;  /* 0x000000bfbf007211 */ /* 0x000fc800078f08ff */
[----:B------:R-:W-:-:S05]  /*bb60*/  LOP3.LUT R0, R0, 0xfffffffe, RZ, 0xc0, !PT ;  /* 0xfffffffe00007812 */ /* 0x000fca00078ec0ff */
[----:B------:R-:W-:-:S05]  /*bb70*/  IMAD.IADD R0, R191, 0x1, -R0 ;  /* 0x00000001bf007824 */ /* 0x000fca00078e0a00 */
[----:B------:R-:W-:-:S04]  /*bb80*/  SHF.L.U32 R3, R0, 0x1f, RZ ;  /* 0x0000001f00037819 */ /* 0x000fc800000006ff */
[----:B------:R1:W2:Y:S03]  /*bb90*/  SYNCS.PHASECHK.TRANS64.TRYWAIT P0, [R2+URZ+0x2a800], R3 ;  /* 0x02a80003020075a7 */ /* 0x0002a6000800017f */
[----:B--2---:R-:W-:Y:S05]  /*bba0*/  @!P0 NANOSLEEP.SYNCS 0x989680 ;  /* 0x009896800000895d */ /* 0x004fea0003900000 */
[----:B------:R-:W2:Y:S01]  /*bbb0*/  @!P0 SYNCS.PHASECHK.TRANS64 P0, [R2+URZ+0x2a800], R3 ;  /* 0x02a80003020085a7 */ /* 0x000ea2000800007f */
[----:B------:R-:W-:Y:S04]  /*bbc0*/  BSSY B0, `(.L_x_570) ;  /* 0x0000006000007945 */ /* 0x000fe80003800000 */
[----:B--2---:R-:W-:Y:S05]  /*bbd0*/  @P0 BRA `(.L_x_571) ;  /* 0x0000000000100947 */ /* 0x004fea0003800000 */
.L_x_572:
[----:B--2---:R2:W4:Y:S02]  /*bbe0*/  SYNCS.PHASECHK.TRANS64.TRYWAIT P0, [R2+URZ+0x2a800], R3 ;  /* 0x02a80003020075a7 */ /* 0x004524000800017f */
[----:B----4-:R-:W-:Y:S05]  /*bbf0*/  @!P0 NANOSLEEP.SYNCS 0x989680 ;  /* 0x009896800000895d */ /* 0x010fea0003900000 */
[----:B------:R-:W4:Y:S02]  /*bc00*/  @!P0 SYNCS.PHASECHK.TRANS64 P0, [R2+URZ+0x2a800], R3 ;  /* 0x02a80003020085a7 */ /* 0x000f24000800007f */
[----:B----4-:R-:W-:Y:S05]  /*bc10*/  @!P0 BRA `(.L_x_572) ;  /* 0xfffffffc00f08947 */ /* 0x010fea000383ffff */
.L_x_571:
[----:B------:R-:W-:Y:S05]  /*bc20*/  BSYNC B0 ;  /* 0x0000000000007941 */ /* 0x000fea0003800000 */
.L_x_570:
[----:B------:R-:W-:Y:S05]  /*bc30*/  BRA `(.L_x_573) ;  /* 0x0000005800747947 */ /* 0x000fea0003800000 */
.L_x_569:
[----:B-----5:R-:W-:Y:S01]  /*bc40*/  SHF.R.S32.HI R0, RZ, 0x1f, R141 ;  /* 0x0000001fff007819 */ /* 0x020fe2000001148d */
[----:B------:R-:W-:Y:S01]  /*bc50*/  ULOP3.LUT UP0, URZ, UR59, 0x3ff, URZ, 0xc0, !UPT ;  /* 0x000003ff3b3f7892 */ /* 0x000fe2000f80c03f */
[----:B------:R-:W-:Y:S01]  /*bc60*/  ULDC.64 UR4, c[0x0][0x3f8] ;  /* 0x0000fe0000047ab9 */ /* 0x000fe20000000a00 */
[----:B------:R-:W-:Y:S02]  /*bc70*/  ULDC.64 UR6, c[0x0][0x408] ;  /* 0x0001020000067ab9 */ /* 0x000fe40000000a00 */
[C---:B------:R-:W-:Y:S02]  /*bc80*/  IMAD R4, R0.reuse, UR4, RZ ;  /* 0x0000000400047c24 */ /* 0x040fe4000f8e02ff */
[----:B------:R-:W-:Y:S01]  /*bc90*/  IMAD R0, R0, UR6, RZ ;  /* 0x0000000600007c24 */ /* 0x000fe2000f8e02ff */
[----:B------:R-:W-:Y:S01]  /*bca0*/  PLOP3.LUT P2, PT, PT, PT, UP0, 0x80, 0x0 ;  /* 0x000000000000781c */ /* 0x000fe20003f4f008 */
[C---:B------:R-:W-:Y:S02]  /*bcb0*/  IMAD R3, R141.reuse, UR5, R4 ;  /* 0x000000058d037c24 */ /* 0x040fe4000f8e0204 */
[----:B------:R-:W-:Y:S01]  /*bcc0*/  IMAD.WIDE.U32 R42, R141, UR4, RZ ;  /* 0x000000048d2a7c25 */ /* 0x000fe2000f8e00ff */
[----:B------:R-:W-:-:S03]  /*bcd0*/  ULDC.64 UR4, c[0x0][0x3e8] ;  /* 0x0000fa0000047ab9 */ /* 0x000fc60000000a00 */
[C---:B------:R-:W-:Y:S01]  /*bce0*/  IMAD R37, R141.reuse, UR7, R0 ;  /* 0x000000078d257c24 */ /* 0x040fe2000f8e0200 */
[----:B------:R-:W-:Y:S01]  /*bcf0*/  LEA R39, P0, R42, UR4, 0x1 ;  /* 0x000000042a277c11 */ /* 0x000fe2000f8008ff */
[----:B------:R-:W-:Y:S01]  /*bd00*/  IMAD.WIDE.U32 R4, R141, UR6, RZ ;  /* 0x000000068d047c25 */ /* 0x000fe2000f8e00ff */
[----:B------:R-:W-:-:S03]  /*bd10*/  ULDC.64 UR6, c[0x0][0x400] ;  /* 0x0001000000067ab9 */ /* 0x000fc60000000a00 */
[----:B------:R-:W-:Y:S01]  /*bd20*/  IMAD.IADD R3, R3, 0x1, R43 ;  /* 0x0000000103037824 */ /* 0x000fe200078e022b */
[----:B------:R-:W-:Y:S01]  /*bd30*/  LEA R40, P1, R4, UR6, 0x1 ;  /* 0x0000000604287c11 */ /* 0x000fe2000f8208ff */
[----:B------:R-:W-:-:S03]  /*bd40*/  IMAD.IADD R37, R37, 0x1, R5 ;  /* 0x0000000125257824 */ /* 0x000fc600078e0205 */
[----:B------:R-:W-:Y:S02]  /*bd50*/  LEA.HI.X R42, R42, UR5, R3, 0x1, P0 ;  /* 0x000000052a2a7c11 */ /* 0x000fe400080f0c03 */
[----:B------:R-:W-:Y:S01]  /*bd60*/  LEA.HI.X R37, R4, UR7, R37, 0x1, P1 ;  /* 0x0000000704257c11 */ /* 0x000fe200088f0c25 */
        /* <DEDUP_REMOVED lines=8> */
[----:B0-----:R-:W-:Y:S01]  /*bdf0*/  IMAD.U32 R6, RZ, RZ, UR6 ;  /* 0x00000006ff067e24 */ /* 0x001fe2000f8e00ff */
[----:B------:R-:W-:Y:S01]  /*be00*/  MOV R11, UR5 ;  /* 0x00000005000b7c02 */ /* 0x000fe20008000f00 */
[----:B------:R-:W-:-:S02]  /*be10*/  IMAD.U32 R7, RZ, RZ, UR7 ;  /* 0x00000007ff077e24 */ /* 0x000fc4000f8e00ff */
[----:B------:R-:W-:Y:S02]  /*be20*/  IMAD.U32 R10, RZ, RZ, UR4 ;  /* 0x00000004ff0a7e24 */ /* 0x000fe4000f8e00ff */
[----:B------:R-:W-:Y:S02]  /*be30*/  IMAD.MOV.U32 R8, RZ, RZ, 0x70 ;  /* 0x00000070ff087424 */ /* 0x000fe400078e00ff */
[----:B------:R-:W-:Y:S02]  /*be40*/  IMAD.MOV.U32 R12, RZ, RZ, 0x1 ;  /* 0x00000001ff0c7424 */ /* 0x000fe400078e00ff */
[----:B------:R-:W-:-:S07]  /*be50*/  IMAD.MOV.U32 R13, RZ, RZ, RZ ;  /* 0x000000ffff0d7224 */ /* 0x000fce00078e00ff */
[----:B------:R-:W-:-:S07]  /*be60*/  LEPC R20, `(.L_x_574) ;  /* 0x000000001014794e */ /* 0x000fce0000000000 */
[----:B-1-3--:R-:W-:Y:S05]  /*be70*/  CALL.ABS.NOINC R14 ;  /* 0x000000000e007343 */ /* 0x00afea0003c00000 */
.L_x_574:
[----:B------:R-:W-:Y:S01]  /*be80*/  ULDC.U8 UR4, c[0x0][0x410] ;  /* 0x0001040000047ab9 */ /* 0x000fe20000000000 */
[----:B------:R-:W-:Y:S01]  /*be90*/  BSSY B0, `(.L_x_575) ;  /* 0x000056f000007945 */ /* 0x000fe20003800000 */
[----:B------:R-:W-:Y:S01]  /*bea0*/  ISETP.NE.AND P0, PT, RZ, UR4, PT ;  /* 0x00000004ff007c0c */ /* 0x000fe2000bf05270 */
[----:B0-----:R-:W-:-:S12]  /*beb0*/  IMAD R6, R145, 0x80, R166 ;  /* 0x0000008091067824 */ /* 0x001fd800078e02a6 */
[----:B------:R-:W-:Y:S05]  /*bec0*/  @!P0 BRA `(.L_x_576) ;  /* 0x0000002800a88947 */ /* 0x000fea0003800000 */
[----:B------:R-:W-:-:S03]  /*bed0*/  UMOV UR4, 0xffffffff ;  /* 0xffffffff00047882 */ /* 0x000fc60000000000 */
[----:B------:R-:W-:Y:S05]  /*bee0*/  BRA.DIV UR4, `(.L_x_577) ;  /* 0x0000015204607947 */ /* 0x000fea000b800000 */
[----:B------:R-:W0:Y:S04]  /*bef0*/  SHFL.IDX PT, R42, R42, RZ, 0x1c1f ;  /* 0x001c1fff2a2a7589 */ /* 0x000e2800000e0000 */
[----:B------:R-:W1:Y:S04]  /*bf00*/  SHFL.IDX PT, R39, R39, RZ, 0x1c1f ;  /* 0x001c1fff27277589 */ /* 0x000e6800000e0000 */
[----:B------:R2:W4:Y:S04]  /*bf10*/  SHFL.IDX PT, R44, R37, RZ, 0x1c1f ;  /* 0x001c1fff252c7589 */ /* 0x00052800000e0000 */
[----:B------:R2:W0:Y:S02]  /*bf20*/  SHFL.IDX PT, R41, R40, RZ, 0x1c1f ;  /* 0x001c1fff28297589 */ /* 0x00042400000e0000 */
.L_x_824:
[----:B------:R-:W-:Y:S01]  /*bf30*/  ULDC UR4, c[0x0][0x448] ;  /* 0x0001120000047ab9 */ /* 0x000fe20000000800 */
[----:B------:R-:W-:Y:S01]  /*bf40*/  LOP3.LUT R3, R177, 0x18, R16, 0xf8, !PT ;  /* 0x00000018b1037812 */ /* 0x000fe200078ef810 */
[----:B--2---:R-:W-:Y:S01]  /*bf50*/  IMAD R37, R143, UR4, RZ ;  /* 0x000000048f257c24 */ /* 0x004fe2000f8e02ff */
[----:B------:R-:W-:Y:S01]  /*bf60*/  BSSY B1, `(.L_x_578) ;  /* 0x0000050000017945 */ /* 0x000fe20003800000 */
[----:B------:R-:W-:Y:S02]  /*bf70*/  LOP3.LUT P0, RZ, R219, 0x4, RZ, 0xc0, !PT ;  /* 0x00000004dbff7812 */ /* 0x000fe4000780c0ff */
[----:B------:R-:W-:Y:S02]  /*bf80*/  CS2R R4, SRZ ;  /* 0x0000000000047805 */ /* 0x000fe4000001ff00 */
[----:B------:R-:W-:Y:S02]  /*bf90*/  LOP3.LUT R0, R3, R178, RZ, 0x3c, !PT ;  /* 0x000000b203007212 */ /* 0x000fe400078e3cff */
[----:B------:R-:W-:-:S02]  /*bfa0*/  CS2R R8, SRZ ;  /* 0x0000000000087805 */ /* 0x000fc4000001ff00 */
[----:B------:R-:W-:Y:S01]  /*bfb0*/  ISETP.GE.AND P1, PT, R6, R37, PT ;  /* 0x000000250600720c */ /* 0x000fe20003f26270 */
[----:B------:R-:W-:Y:S01]  /*bfc0*/  IMAD R37, R145, -0x80, R37 ;  /* 0xffffff8091257824 */ /* 0x000fe200078e0225 */
[----:B------:R-:W-:Y:S01]  /*bfd0*/  CS2R R6, SRZ ;  /* 0x0000000000067805 */ /* 0x000fe2000001ff00 */
[----:B------:R-:W-:Y:S01]  /*bfe0*/  IMAD.IADD R3, R179, 0x1, R0 ;  /* 0x00000001b3037824 */ /* 0x000fe200078e0200 */
[----:B------:R-:W-:Y:S02]  /*bff0*/  CS2R R10, SRZ ;  /* 0x00000000000a7805 */ /* 0x000fe4000001ff00 */
[----:B------:R-:W-:Y:S02]  /*c000*/  CS2R R12, SRZ ;  /* 0x00000000000c7805 */ /* 0x000fe4000001ff00 */
[----:B------:R-:W-:Y:S01]  /*c010*/  CS2R R14, SRZ ;  /* 0x00000000000e7805 */ /* 0x000fe2000001ff00 */
[----:B------:R-:W-:Y:S01]  /*c020*/  IMAD R3, R3, 0x2, R2 ;  /* 0x0000000203037824 */ /* 0x000fe200078e0202 */
[----:B------:R-:W-:-:S02]  /*c030*/  CS2R R20, SRZ ;  /* 0x0000000000147805 */ /* 0x000fc4000001ff00 */
[----:B------:R-:W-:Y:S02]  /*c040*/  CS2R R24, SRZ ;  /* 0x0000000000187805 */ /* 0x000fe4000001ff00 */
[----:B------:R-:W-:Y:S02]  /*c050*/  CS2R R26, SRZ ;  /* 0x00000000001a7805 */ /* 0x000fe4000001ff00 */
[----:B------:R-:W-:Y:S02]  /*c060*/  CS2R R28, SRZ ;  /* 0x00000000001c7805 */ /* 0x000fe4000001ff00 */
[----:B---3--:R-:W-:Y:S01]  /*c070*/  CS2R R30, SRZ ;  /* 0x00000000001e7805 */ /* 0x008fe2000001ff00 */
[C---:B------:R-:W-:Y:S01]  /*c080*/  VIADD R43, R3.reuse, 0xc400 ;  /* 0x0000c400032b7836 */ /* 0x040fe20000000000 */
[----:B------:R-:W-:Y:S01]  /*c090*/  CS2R R32, SRZ ;  /* 0x0000000000207805 */ /* 0x000fe2000001ff00 */
[----:B------:R-:W-:Y:S01]  /*c0a0*/  VIADD R0, R3, 0xc440 ;  /* 0x0000c44003007836 */ /* 0x000fe20000000000 */
[----:B------:R-:W-:Y:S06]  /*c0b0*/  @P1 BRA `(.L_x_579) ;  /* 0x0000000000e81947 */ /* 0x000fec0003800000 */
[----:B------:R-:W2:Y:S01]  /*c0c0*/  LDL R40, [R1+0x3c] ;  /* 0x00003c0001287983 */ /* 0x000ea20000100800 */
[----:B------:R-:W-:Y:S01]  /*c0d0*/  ULDC UR4, c[0x0][0x3f4] ;  /* 0x0000fd0000047ab9 */ /* 0x000fe20000000800 */
[----:B------:R-:W-:Y:S02]  /*c0e0*/  CS2R R20, SRZ ;  /* 0x0000000000147805 */ /* 0x000fe4000001ff00 */
[----:B------:R-:W-:Y:S02]  /*c0f0*/  ISETP.GE.AND P2, PT, R160, UR4, PT ;  /* 0x00000004a0007c0c */ /* 0x000fe4000bf46270 */
[----:B------:R-:W-:Y:S02]  /*c100*/  CS2R R14, SRZ ;  /* 0x00000000000e7805 */ /* 0x000fe4000001ff00 */
[----:B------:R-:W-:Y:S02]  /*c110*/  ISETP.GE.AND P3, PT, R170, UR4, PT ;  /* 0x00000004aa007c0c */ /* 0x000fe4000bf66270 */
[----:B------:R-:W-:-:S02]  /*c120*/  CS2R R24, SRZ ;  /* 0x0000000000187805 */ /* 0x000fc4000001ff00 */
[----:B------:R-:W-:-:S05]  /*c130*/  ISETP.GE.AND P4, PT, R169, UR4, PT ;  /* 0x00000004a9007c0c */ /* 0x000fca000bf86270 */
[----:B-1----:R-:W-:Y:S02]  /*c140*/  @!P2 IMAD.MOV.U32 R6, RZ, RZ, R39 ;  /* 0x000000ffff06a224 */ /* 0x002fe400078e0027 */
[----:B0-----:R-:W-:Y:S02]  /*c150*/  @!P2 IMAD.MOV.U32 R7, RZ, RZ, R42 ;  /* 0x000000ffff07a224 */ /* 0x001fe400078e002a */
[----:B------:R-:W-:Y:S01]  /*c160*/  @!P3 IADD3 R28, P1, R39, R222, RZ ;  /* 0x000000de271cb210 */ /* 0x000fe20007f3e0ff */
[----:B------:R-:W-:Y:S02]  /*c170*/  @!P2 IMAD.MOV.U32 R4, RZ, RZ, R41 ;  /* 0x000000ffff04a224 */ /* 0x000fe400078e0029 */
[----:B----4-:R-:W-:Y:S02]  /*c180*/  @!P2 IMAD.MOV.U32 R5, RZ, RZ, R44 ;  /* 0x000000ffff05a224 */ /* 0x010fe400078e002c */
[----:B------:R-:W-:-:S04]  /*c190*/  @!P2 IMAD.WIDE R10, R160, 0x2, R6 ;  /* 0x00000002a00aa825 */ /* 0x000fc800078e0206 */
[----:B------:R-:W-:Y:S01]  /*c1a0*/  @!P2 IMAD.WIDE R30, R160, 0x2, R4 ;  /* 0x00000002a01ea825 */ /* 0x000fe200078e0204 */
[----:B------:R0:W5:Y:S03]  /*c1b0*/  @!P2 LD.E.64 R20, desc[UR56][R10.64] ;  /* 0x000000380a14a980 */ /* 0x000166000c101b00 */
[--C-:B------:R-:W-:Y:S01]  /*c1c0*/  @!P3 IMAD.X R29, R42, 0x1, R221.reuse, P1 ;  /* 0x000000012a1db824 */ /* 0x100fe200008e06dd */
[----:B------:R-:W-:Y:S01]  /*c1d0*/  @!P3 IADD3 R4, P1, R41, R222, RZ ;  /* 0x000000de2904b210 */ /* 0x000fe20007f3e0ff */
[----:B------:R-:W5:Y:S01]  /*c1e0*/  @!P2 LD.E.64 R14, desc[UR56][R30.64] ;  /* 0x000000381e0ea980 */ /* 0x000f62000c101b00 */
[----:B------:R-:W-:Y:S02]  /*c1f0*/  ISETP.GE.AND P2, PT, R172, UR4, PT ;  /* 0x00000004ac007c0c */ /* 0x000fe4000bf46270 */
[----:B------:R-:W-:Y:S02]  /*c200*/  CS2R R12, SRZ ;  /* 0x00000000000c7805 */ /* 0x000fe4000001ff00 */
[-C--:B------:R-:W-:Y:S01]  /*c210*/  @!P4 IADD3 R6, P5, R39, R224.reuse, RZ ;  /* 0x000000e02706c210 */ /* 0x080fe20007fbe0ff */
[----:B------:R-:W-:Y:S01]  /*c220*/  @!P3 IMAD.X R5, R44, 0x1, R221, P1 ;  /* 0x000000012c05b824 */ /* 0x000fe200008e06dd */
[----:B------:R-:W-:-:S02]  /*c230*/  @!P4 IADD3 R8, P6, R41, R224, RZ ;  /* 0x000000e02908c210 */ /* 0x000fc40007fde0ff */
[----:B------:R-:W-:Y:S02]  /*c240*/  CS2R R26, SRZ ;  /* 0x00000000001a7805 */ /* 0x000fe4000001ff00 */
[----:B------:R-:W-:Y:S02]  /*c250*/  ISETP.GE.AND P1, PT, R171, UR4, PT ;  /* 0x00000004ab007c0c */ /* 0x000fe4000bf26270 */
[----:B0-----:R-:W-:Y:S01]  /*c260*/  CS2R R10, SRZ ;  /* 0x00000000000a7805 */ /* 0x001fe2000001ff00 */
[--C-:B------:R-:W-:Y:S01]  /*c270*/  @!P4 IMAD.X R7, R42, 0x1, R223.reuse, P5 ;  /* 0x000000012a07c824 */ /* 0x100fe200028e06df */
[----:B------:R-:W5:Y:S01]  /*c280*/  @!P3 LD.E.64 R24, desc[UR56][R28.64] ;  /* 0x000000381c18b980 */ /* 0x000f62000c101b00 */
[----:B------:R-:W-:-:S03]  /*c290*/  @!P4 IMAD.X R9, R44, 0x1, R223, P6 ;  /* 0x000000012c09c824 */ /* 0x000fc600030e06df */
[----:B------:R0:W5:Y:S01]  /*c2a0*/  @!P3 LD.E.64 R12, desc[UR56][R4.64] ;  /* 0x00000038040cb980 */ /* 0x000162000c101b00 */
[----:B------:R-:W-:-:S03]  /*c2b0*/  ISETP.GE.AND P3, PT, R173, UR4, PT ;  /* 0x00000004ad007c0c */ /* 0x000fc6000bf66270 */
[----:B------:R1:W5:Y:S04]  /*c2c0*/  @!P4 LD.E.64 R26, desc[UR56][R6.64] ;  /* 0x00000038061ac980 */ /* 0x000368000c101b00 */
[----:B------:R3:W5:Y:S01]  /*c2d0*/  @!P4 LD.E.64 R10, desc[UR56][R8.64] ;  /* 0x00000038080ac980 */ /* 0x000762000c101b00 */
[-C--:B0-----:R-:W-:Y:S02]  /*c2e0*/  @!P2 IADD3 R4, P4, R39, R226.reuse, RZ ;  /* 0x000000e22704a210 */ /* 0x081fe40007f9e0ff */
[----:B------:R-:W-:Y:S02]  /*c2f0*/  CS2R R28, SRZ ;  /* 0x00000000001c7805 */ /* 0x000fe4000001ff00 */
[----:B-1----:R-:W-:Y:S01]  /*c300*/  @!P2 IADD3 R6, P5, R41, R226, RZ ;  /* 0x000000e22906a210 */ /* 0x002fe20007fbe0ff */
[----:B------:R-:W-:Y:S01]  /*c310*/  @!P2 IMAD.X R5, R42, 0x1, R225, P4 ;  /* 0x000000012a05a824 */ /* 0x000fe200020e06e1 */
[----:B------:R-:W-:-:S02]  /*c320*/  @!P1 IADD3 R32, P6, R39, R228, RZ ;  /* 0x000000e427209210 */ /* 0x000fc40007fde0ff */
[----:B---3--:R-:W-:Y:S02]  /*c330*/  CS2R R8, SRZ ;  /* 0x0000000000087805 */ /* 0x008fe4000001ff00 */
[----:B------:R-:W-:Y:S02]  /*c340*/  @!P2 IADD3.X R7, R44, R225, RZ, P5, !PT ;  /* 0x000000e12c07a210 */ /* 0x000fe40002ffe4ff */
[----:B------:R-:W-:Y:S01]  /*c350*/  CS2R R30, SRZ ;  /* 0x00000000001e7805 */ /* 0x000fe2000001ff00 */
[----:B------:R-:W-:Y:S01]  /*c360*/  @!P1 IMAD.X R33, R42, 0x1, R227, P6 ;  /* 0x000000012a219824 */ /* 0x000fe200030e06e3 */
[----:B------:R0:W5:Y:S04]  /*c370*/  @!P2 LD.E.64 R28, desc[UR56][R4.64] ;  /* 0x00000038041ca980 */ /* 0x000168000c101b00 */
[----:B------:R1:W5:Y:S01]  /*c380*/  @!P2 LD.E.64 R8, desc[UR56][R6.64] ;  /* 0x000000380608a980 */ /* 0x000362000c101b00 */
[----:B------:R-:W-:-:S03]  /*c390*/  @!P1 IADD3 R34, P2, R41, R228, RZ ;  /* 0x000000e429229210 */ /* 0x000fc60007f5e0ff */
[----:B------:R3:W5:Y:S01]  /*c3a0*/  @!P1 LD.E.64 R30, desc[UR56][R32.64] ;  /* 0x00000038201e9980 */ /* 0x000762000c101b00 */
[----:B0-----:R-:W-:Y:S01]  /*c3b0*/  CS2R R4, SRZ ;  /* 0x0000000000047805 */ /* 0x001fe2000001ff00 */
[----:B------:R-:W-:Y:S01]  /*c3c0*/  @!P1 IMAD.X R35, R44, 0x1, R227, P2 ;  /* 0x000000012c239824 */ /* 0x000fe200010e06e3 */
[----:B-1----:R-:W-:Y:S02]  /*c3d0*/  CS2R R6, SRZ ;  /* 0x0000000000067805 */ /* 0x002fe4000001ff00 */
[----:B---3--:R-:W-:-:S04]  /*c3e0*/  CS2R R32, SRZ ;  /* 0x0000000000207805 */ /* 0x008fc8000001ff00 */
[----:B------:R3:W5:Y:S01]  /*c3f0*/  @!P1 LD.E.64 R6, desc[UR56][R34.64] ;  /* 0x0000003822069980 */ /* 0x000762000c101b00 */
[-C--:B--2---:R-:W-:Y:S02]  /*c400*/  @!P3 IADD3 R38, P4, R39, R40.reuse, RZ ;  /* 0x000000282726b210 */ /* 0x084fe40007f9e0ff */
[----:B------:R-:W-:-:S03]  /*c410*/  @!P3 IADD3 R40, P5, R41, R40, RZ ;  /* 0x000000282928b210 */ /* 0x000fc60007fbe0ff */
[--C-:B------:R-:W-:Y:S02]  /*c420*/  @!P3 IMAD.X R39, R42, 0x1, R229.reuse, P4 ;  /* 0x000000012a27b824 */ /* 0x100fe400020e06e5 */
[----:B------:R-:W-:-:S03]  /*c430*/  @!P3 IMAD.X R41, R44, 0x1, R229, P5 ;  /* 0x000000012c29b824 */ /* 0x000fc600028e06e5 */
[----:B------:R3:W5:Y:S04]  /*c440*/  @!P3 LD.E.64 R32, desc[UR56][R38.64] ;  /* 0x000000382620b980 */ /* 0x000768000c101b00 */
[----:B------:R3:W5:Y:S02]  /*c450*/  @!P3 LD.E.64 R4, desc[UR56][R40.64] ;  /* 0x000000382804b980 */ /* 0x000764000c101b00 */
.L_x_579:
[----:B------:R-:W-:Y:S05]  /*c460*/  BSYNC B1 ;  /* 0x0000000000017941 */ /* 0x000fea0003800000 */
.L_x_578:
[----:B---3-5:R-:W-:Y:S01]  /*c470*/  IMAD.MOV.U32 R34, RZ, RZ, R20 ;  /* 0x000000ffff227224 */ /* 0x028fe200078e0014 */
[----:B------:R-:W-:Y:S01]  /*c480*/  SHF.R.U64 R69, R20, 0x10, R21 ;  /* 0x0000001014457819 */ /* 0x000fe20000001215 */
[----:B------:R-:W-:Y:S01]  /*c490*/  IMAD.MOV.U32 R20, RZ, RZ, R24 ;  /* 0x000000ffff147224 */ /* 0x000fe200078e0018 */
[----:B------:R-:W-:Y:S01]  /*c4a0*/  SHF.R.U64 R67, R24, 0x10, R25 ;  /* 0x0000001018437819 */ /* 0x000fe20000001219 */
[--C-:B0-----:R-:W-:Y:S01]  /*c4b0*/  IMAD.MOV.U32 R41, RZ, RZ, R15.reuse ;  /* 0x000000ffff297224 */ /* 0x101fe200078e000f */
[----:B------:R-:W-:Y:S01]  /*c4c0*/  LEA.HI R24, R191, R191, RZ, 0x1 ;  /* 0x000000bfbf187211 */ /* 0x000fe200078f08ff */
[----:B------:R-:W-:Y:S01]  /*c4d0*/  @P0 VIADD R0, R43, 0xffffffc0 ;  /* 0xffffffc02b000836 */ /* 0x000fe20000000000 */
[----:B------:R-:W-:Y:S01]  /*c4e0*/  SHF.R.U64 R59, R14, 0x10, R15 ;  /* 0x000000100e3b7819 */ /* 0x000fe2000000120f */
[----:B-1----:R-:W-:Y:S01]  /*c4f0*/  IMAD.MOV.U32 R39, RZ, RZ, R26 ;  /* 0x000000ffff277224 */ /* 0x002fe200078e001a */
[----:B------:R-:W-:Y:S01]  /*c500*/  LOP3.LUT R24, R24, 0xfffffffe, RZ, 0xc0, !PT ;  /* 0xfffffffe18187812 */ /* 0x000fe200078ec0ff */
[----:B------:R-:W-:Y:S01]  /*c510*/  IMAD.MOV.U32 R35, RZ, RZ, R21 ;  /* 0x000000ffff237224 */ /* 0x000fe200078e0015 */
[----:B------:R-:W-:Y:S01]  /*c520*/  SHF.R.U32.HI R56, RZ, 0x10, R15 ;  /* 0x00000010ff387819 */ /* 0x000fe2000001160f */
[----:B------:R-:W-:Y:S01]  /*c530*/  IMAD.MOV.U32 R43, RZ, RZ, R28 ;  /* 0x000000ffff2b7224 */ /* 0x000fe200078e001c */
[----:B------:R-:W-:Y:S01]  /*c540*/  IADD3 R24, R191, -R24, RZ ;  /* 0x80000018bf187210 */ /* 0x000fe20007ffe0ff */
[----:B----4-:R-:W-:Y:S01]  /*c550*/  IMAD.MOV.U32 R44, RZ, RZ, R29 ;  /* 0x000000ffff2c7224 */ /* 0x010fe200078e001d */
[----:B------:R-:W-:Y:S01]  /*c560*/  SHF.R.U64 R26, R26, 0x10, R27 ;  /* 0x000000101a1a7819 */ /* 0x000fe2000000121b */
[----:B------:R-:W-:Y:S01]  /*c570*/  IMAD.MOV.U32 R47, RZ, RZ, R32 ;  /* 0x000000ffff2f7224 */ /* 0x000fe200078e0020 */
[----:B------:R-:W-:Y:S01]  /*c580*/  SHF.L.U32 R15, R24, 0x1f, RZ ;  /* 0x0000001f180f7819 */ /* 0x000fe200000006ff */
[----:B------:R-:W-:Y:S01]  /*c590*/  IMAD.MOV.U32 R48, RZ, RZ, R33 ;  /* 0x000000ffff307224 */ /* 0x000fe200078e0021 */
[----:B------:R-:W-:Y:S01]  /*c5a0*/  SHF.R.U32.HI R66, RZ, 0x10, R21 ;  /* 0x00000010ff427819 */ /* 0x000fe20000011615 */
[--C-:B------:R-:W-:Y:S01]  /*c5b0*/  IMAD.MOV.U32 R21, RZ, RZ, R25.reuse ;  /* 0x000000ffff157224 */ /* 0x100fe200078e0019 */
[----:B------:R-:W0:Y:S01]  /*c5c0*/  SYNCS.PHASECHK.TRANS64.TRYWAIT P0, [R2+URZ+0x2a800], R15 ;  /* 0x02a8000f020075a7 */ /* 0x000e22000800017f */
[----:B------:R-:W-:Y:S01]  /*c5d0*/  SHF.R.U32.HI R64, RZ, 0x10, R25 ;  /* 0x00000010ff407819 */ /* 0x000fe20000011619 */
[----:B------:R-:W-:Y:S01]  /*c5e0*/  IMAD.MOV.U32 R38, RZ, RZ, R14 ;  /* 0x000000ffff267224 */ /* 0x000fe200078e000e */
[----:B------:R-:W-:Y:S01]  /*c5f0*/  SHF.R.U64 R62, R28, 0x10, R29 ;  /* 0x000000101c3e7819 */ /* 0x000fe2000000121d */
[----:B------:R-:W-:Y:S01]  /*c600*/  IMAD.MOV.U32 R42, RZ, RZ, R27 ;  /* 0x000000ffff2a7224 */ /* 0x000fe200078e001b */
[----:B------:R-:W-:Y:S01]  /*c610*/  SHF.R.U32.HI R65, RZ, 0x10, R29 ;  /* 0x00000010ff417819 */ /* 0x000fe2000001161d */
[----:B------:R-:W-:Y:S01]  /*c620*/  IMAD.MOV.U32 R45, RZ, RZ, R30 ;  /* 0x000000ffff2d7224 */ /* 0x000fe200078e001e */
[----:B------:R-:W-:Y:S01]  /*c630*/  SHF.R.U64 R58, R32, 0x10, R33 ;  /* 0x00000010203a7819 */ /* 0x000fe20000001221 */
[----:B------:R-:W-:Y:S01]  /*c640*/  IMAD.MOV.U32 R46, RZ, RZ, R31 ;  /* 0x000000ffff2e7224 */ /* 0x000fe200078e001f */
[----:B------:R-:W-:Y:S01]  /*c650*/  SHF.R.U32.HI R61, RZ, 0x10, R33 ;  /* 0x00000010ff3d7819 */ /* 0x000fe20000011621 */
[----:B------:R-:W-:Y:S01]  /*c660*/  IMAD.MOV.U32 R32, RZ, RZ, R12 ;  /* 0x000000ffff207224 */ /* 0x000fe200078e000c */
[----:B------:R-:W-:Y:S01]  /*c670*/  PRMT R26, R39, 0x5410, R26 ;  /* 0x00005410271a7816 */ /* 0x000fe2000000001a */
[----:B------:R-:W-:Y:S01]  /*c680*/  IMAD.MOV.U32 R33, RZ, RZ, R13 ;  /* 0x000000ffff217224 */ /* 0x000fe200078e000d */
        /* <DEDUP_REMOVED lines=9> */
[----:B------:R-:W-:Y:S01]  /*c720*/  BSSY B1, `(.L_x_580) ;  /* 0x0000023000017945 */ /* 0x000fe20003800000 */
[----:B------:R-:W-:Y:S01]  /*c730*/  SHF.R.U64 R55, R10, 0x10, R11 ;  /* 0x000000100a377819 */ /* 0x000fe2000000120b */
[----:B------:R-:W-:Y:S01]  /*c740*/  IMAD.MOV.U32 R40, RZ, RZ, R7 ;  /* 0x000000ffff287224 */ /* 0x000fe200078e0007 */
[----:B------:R-:W-:Y:S01]  /*c750*/  SHF.R.U32.HI R52, RZ, 0x10, R11 ;  /* 0x00000010ff347819 */ /* 0x000fe2000001160b */
[----:B------:R-:W-:Y:S01]  /*c760*/  IMAD.MOV.U32 R10, RZ, RZ, R4 ;  /* 0x000000ffff0a7224 */ /* 0x000fe200078e0004 */
[--C-:B------:R-:W-:Y:S01]  /*c770*/  SHF.R.U64 R53, R8, 0x10, R9.reuse ;  /* 0x0000001008357819 */ /* 0x100fe20000001209 */
[----:B------:R-:W-:Y:S01]  /*c780*/  IMAD.MOV.U32 R14, RZ, RZ, R6 ;  /* 0x000000ffff0e7224 */ /* 0x000fe200078e0006 */
[----:B------:R-:W-:Y:S01]  /*c790*/  SHF.R.U32.HI R50, RZ, 0x10, R9 ;  /* 0x00000010ff327819 */ /* 0x000fe20000011609 */
[----:B------:R-:W-:Y:S01]  /*c7a0*/  IMAD.MOV.U32 R11, RZ, RZ, R5 ;  /* 0x000000ffff0b7224 */ /* 0x000fe200078e0005 */
[----:B------:R-:W-:-:S02]  /*c7b0*/  VIMNMX R39, R37, 0x80, PT ;  /* 0x0000008025277848 */ /* 0x000fc40003fe0100 */
[--C-:B------:R-:W-:Y:S02]  /*c7c0*/  SHF.R.U64 R51, R6, 0x10, R7.reuse ;  /* 0x0000001006337819 */ /* 0x100fe40000001207 */
[----:B------:R-:W-:Y:S02]  /*c7d0*/  SHF.R.U32.HI R49, RZ, 0x10, R7 ;  /* 0x00000010ff317819 */ /* 0x000fe40000011607 */
[----:B------:R-:W-:Y:S02]  /*c7e0*/  SHF.R.U64 R7, R4, 0x10, R5 ;  /* 0x0000001004077819 */ /* 0x000fe40000001205 */
[----:B------:R-:W-:Y:S02]  /*c7f0*/  PRMT R30, R20, 0x5410, R67 ;  /* 0x00005410141e7816 */ /* 0x000fe40000000043 */
[----:B------:R-:W-:Y:S02]  /*c800*/  PRMT R31, R21, 0x5410, R64 ;  /* 0x00005410151f7816 */ /* 0x000fe40000000040 */
[----:B------:R-:W-:-:S02]  /*c810*/  PRMT R37, R38, 0x5410, R59 ;  /* 0x0000541026257816 */ /* 0x000fc4000000003b */
[----:B------:R-:W-:Y:S02]  /*c820*/  SHF.R.U32.HI R4, RZ, 0x10, R5 ;  /* 0x00000010ff047819 */ /* 0x000fe40000011605 */
[----:B------:R-:W-:Y:S02]  /*c830*/  PRMT R34, R34, 0x5410, R69 ;  /* 0x0000541022227816 */ /* 0x000fe40000000045 */
[----:B------:R-:W-:Y:S02]  /*c840*/  PRMT R35, R35, 0x5410, R66 ;  /* 0x0000541023237816 */ /* 0x000fe40000000042 */
[----:B------:R-:W-:Y:S02]  /*c850*/  PRMT R27, R42, 0x5410, R27 ;  /* 0x000054102a1b7816 */ /* 0x000fe4000000001b */
[----:B------:R-:W-:Y:S02]  /*c860*/  PRMT R20, R43, 0x5410, R62 ;  /* 0x000054102b147816 */ /* 0x000fe4000000003e */
[----:B------:R-:W-:-:S02]  /*c870*/  PRMT R21, R44, 0x5410, R65 ;  /* 0x000054102c157816 */ /* 0x000fc40000000041 */
[----:B------:R-:W-:Y:S02]  /*c880*/  PRMT R12, R45, 0x5410, R60 ;  /* 0x000054102d0c7816 */ /* 0x000fe4000000003c */
[----:B------:R-:W-:Y:S02]  /*c890*/  PRMT R13, R46, 0x5410, R63 ;  /* 0x000054102e0d7816 */ /* 0x000fe4000000003f */
[----:B------:R-:W-:Y:S02]  /*c8a0*/  PRMT R8, R47, 0x5410, R58 ;  /* 0x000054102f087816 */ /* 0x000fe4000000003a */
[----:B------:R-:W-:Y:S02]  /*c8b0*/  PRMT R9, R48, 0x5410, R61 ;  /* 0x0000541030097816 */ /* 0x000fe4000000003d */
[----:B------:R-:W-:Y:S02]  /*c8c0*/  ISETP.GE.AND P1, PT, R166, R39, PT ;  /* 0x00000027a600720c */ /* 0x000fe40003f26270 */
[----:B------:R-:W-:-:S02]  /*c8d0*/  PRMT R38, R41, 0x5410, R56 ;  /* 0x0000541029267816 */ /* 0x000fc40000000038 */
[----:B------:R-:W-:Y:S02]  /*c8e0*/  PRMT R32, R32, 0x5410, R57 ;  /* 0x0000541020207816 */ /* 0x000fe40000000039 */
[----:B------:R-:W-:Y:S02]  /*c8f0*/  PRMT R33, R33, 0x5410, R54 ;  /* 0x0000541021217816 */ /* 0x000fe40000000036 */
[----:B------:R-:W-:Y:S02]  /*c900*/  PRMT R28, R28, 0x5410, R55 ;  /* 0x000054101c1c7816 */ /* 0x000fe40000000037 */
[----:B------:R-:W-:Y:S02]  /*c910*/  PRMT R29, R29, 0x5410, R52 ;  /* 0x000054101d1d7816 */ /* 0x000fe40000000034 */
[----:B------:R-:W-:Y:S02]  /*c920*/  PRMT R24, R24, 0x5410, R53 ;  /* 0x0000541018187816 */ /* 0x000fe40000000035 */
[----:B------:R-:W-:Y:S01]  /*c930*/  PRMT R25, R25, 0x5410, R50 ;  /* 0x0000541019197816 */ /* 0x000fe20000000032 */
[----:B0-----:R-:W-:Y:S06]  /*c940*/  @!P0 BRA `(.L_x_581) ;  /* 0x00000148003c8947 */ /* 0x001fec0003800000 */
.L_x_825:
[----:B------:R-:W-:Y:S05]  /*c950*/  BSYNC B1 ;  /* 0x0000000000017941 */ /* 0x000fea0003800000 */
.L_x_580:
[----:B------:R-:W-:Y:S01]  /*c960*/  BSSY B1, `(.L_x_582) ;  /* 0x0000101000017945 */ /* 0x000fe20003800000 */
[----:B------:R-:W-:Y:S02]  /*c970*/  PRMT R14, R14, 0x5410, R51 ;  /* 0x000054100e0e7816 */ /* 0x000fe40000000033 */
[----:B0-----:R-:W-:Y:S02]  /*c980*/  PRMT R15, R40, 0x5410, R49 ;  /* 0x00005410280f7816 */ /* 0x001fe40000000031 */
[----:B------:R-:W-:Y:S02]  /*c990*/  PRMT R10, R10, 0x5410, R7 ;  /* 0x000054100a0a7816 */ /* 0x000fe40000000007 */
[----:B------:R-:W-:Y:S01]  /*c9a0*/  PRMT R11, R11, 0x5410, R4 ;  /* 0x000054100b0b7816 */ /* 0x000fe20000000004 */
[----:B------:R-:W-:Y:S06]  /*c9b0*/  @P1 BRA `(.L_x_583) ;  /* 0x0000000c00ec1947 */ /* 0x000fec0003800000 */
[----:B------:R-:W0:Y:S01]  /*c9c0*/  LDC R4, c[0x0][0x3f4] ;  /* 0x0000fd00ff047b82 */ /* 0x000e220000000800 */
[----:B------:R-:W-:Y:S01]  /*c9d0*/  BSSY B2, `(.L_x_584) ;  /* 0x000002e000027945 */ /* 0x000fe20003800000 */
[-C--:B0-----:R-:W-:Y:S02]  /*c9e0*/  ISETP.GE.AND P0, PT, R160, R4.reuse, PT ;  /* 0x00000004a000720c */ /* 0x081fe40003f06270 */
[-C--:B------:R-:W-:Y:S02]  /*c9f0*/  ISETP.GE.AND P1, PT, R170, R4.reuse, PT ;  /* 0x00000004aa00720c */ /* 0x080fe40003f26270 */
[-C--:B------:R-:W-:Y:S02]  /*ca00*/  ISETP.GE.AND P2, PT, R169, R4.reuse, PT ;  /* 0x00000004a900720c */ /* 0x080fe40003f46270 */
[-C--:B------:R-:W-:Y:S02]  /*ca10*/  ISETP.GE.AND P3, PT, R172, R4.reuse, PT ;  /* 0x00000004ac00720c */ /* 0x080fe40003f66270 */
[----:B------:R-:W-:-:S02]  /*ca20*/  ISETP.GE.AND P4, PT, R171, R4, PT ;  /* 0x00000004ab00720c */ /* 0x000fc40003f86270 */
[----:B------:R-:W-:-:S03]  /*ca30*/  ISETP.GE.AND P5, PT, R173, R4, PT ;  /* 0x00000004ad00720c */ /* 0x000fc60003fa6270 */
[----:B------:R-:W-:Y:S10]  /*ca40*/  @P0 BRA `(.L_x_585) ;  /* 0x0000000000980947 */ /* 0x000ff40003800000 */
[----:B------:R-:W0:Y:S01]  /*ca50*/  LDS.128 R4, [R3+0xc400] ;  /* 0x00c4000003047984 */ /* 0x000e220000000c00 */
[C---:B------:R-:W-:Y:S01]  /*ca60*/  IMAD.U32 R47, R37.reuse, 0x10000, RZ ;  /* 0x00010000252f7824 */ /* 0x040fe200078e00ff */
[----:B------:R-:W-:Y:S01]  /*ca70*/  LOP3.LUT R46, R37, 0xffff0000, RZ, 0xc0, !PT ;  /* 0xffff0000252e7812 */ /* 0x000fe200078ec0ff */
[C---:B------:R-:W-:Y:S01]  /*ca80*/  IMAD.U32 R45, R34.reuse, 0x10000, RZ ;  /* 0x00010000222d7824 */ /* 0x040fe200078e00ff */
[----:B------:R-:W-:Y:S01]  /*ca90*/  LOP3.LUT R44, R34, 0xffff0000, RZ, 0xc0, !PT ;  /* 0xffff0000222c7812 */ /* 0x000fe200078ec0ff */
[C---:B0-----:R-:W-:Y:S01]  /*caa0*/  IMAD.U32 R40, R4.reuse, 0x10000, RZ ;  /* 0x0001000004287824 */ /* 0x041fe200078e00ff */
[----:B------:R-:W-:Y:S01]  /*cab0*/  LOP3.LUT R4, R4, 0xffff0000, RZ, 0xc0, !PT ;  /* 0xffff000004047812 */ /* 0x000fe200078ec0ff */
[C---:B------:R-:W-:Y:S01]  /*cac0*/  IMAD.U32 R41, R5.reuse, 0x10000, RZ ;  /* 0x0001000005297824 */ /* 0x040fe200078e00ff */
[----:B------:R-:W-:Y:S01]  /*cad0*/  LOP3.LUT R5, R5, 0xffff0000, RZ, 0xc0, !PT ;  /* 0xffff000005057812 */ /* 0x000fe200078ec0ff */
[----:B------:R-:W-:Y:S01]  /*cae0*/  IMAD.U32 R42, R6, 0x10000, RZ ;  /* 0x00010000062a7824 */ /* 0x000fe200078e00ff */
[----:B------:R-:W-:Y:S01]  /*caf0*/  SHF.L.U32 R43, R7, 0x10, RZ ;  /* 0x00000010072b7819 */ /* 0x000fe200000006ff */
[C---:B------:R-:W-:Y:S01]  /*cb00*/  FMUL.FTZ R49, R4.reuse, R47 ;  /* 0x0000002f04317220 */ /* 0x040fe20000410000 */
[-C--:B------:R-:W-:Y:S01]  /*cb10*/  FMUL.FTZ R4, R4, R45.reuse ;  /* 0x0000002d04047220 */ /* 0x080fe20000410000 */
[----:B------:R-:W-:Y:S01]  /*cb20*/  FMUL.FTZ R50, R5, R46 ;  /* 0x0000002e05327220 */ /* 0x000fe20000410000 */
[----:B------:R-:W-:Y:S01]  /*cb30*/  LOP3.LUT R6, R6, 0xffff0000, RZ, 0xc0, !PT ;  /* 0xffff000006067812 */ /* 0x000fe200078ec0ff */
[C---:B------:R-:W-:Y:S01]  /*cb40*/  FFMA.FTZ R49, R40.reuse, R45, -R49 ;  /* 0x0000002d28317223 */ /* 0x040fe20000010831 */
[----:B------:R-:W-:Y:S01]  /*cb50*/  FFMA.FTZ R48, R40, R47, R4 ;  /* 0x0000002f28307223 */ /* 0x000fe20000010004 */
[----:B------:R-:W-:Y:S01]  /*cb60*/  LOP3.LUT R7, R7, 0xffff0000, RZ, 0xc0, !PT ;  /* 0xffff000007077812 */ /* 0x000fe200078ec0ff */
[----:B------:R-:W-:Y:S01]  /*cb70*/  FMUL.FTZ R52, R5, R44 ;  /* 0x0000002c05347220 */ /* 0x000fe20000410000 */
[C---:B------:R-:W-:Y:S01]  /*cb80*/  LOP3.LUT R40, R38.reuse, 0xffff0000, RZ, 0xc0, !PT ;  /* 0xffff000026287812 */ /* 0x040fe200078ec0ff */
[----:B------:R-:W-:Y:S01]  /*cb90*/  IMAD.U32 R45, R38, 0x10000, RZ ;  /* 0x00010000262d7824 */ /* 0x000fe200078e00ff */
[C---:B------:R-:W-:Y:S01]  /*cba0*/  LOP3.LUT R4, R35.reuse, 0xffff0000, RZ, 0xc0, !PT ;  /* 0xffff000023047812 */ /* 0x040fe200078ec0ff */
[----:B------:R-:W-:-:S02]  /*cbb0*/  IMAD.U32 R5, R35, 0x10000, RZ ;  /* 0x0001000023057824 */ /* 0x000fc400078e00ff */
[C---:B------:R-:W-:Y:S01]  /*cbc0*/  FFMA.FTZ R50, R41.reuse, R44, -R50 ;  /* 0x0000002c29327223 */ /* 0x040fe20000010832 */
[----:B------:R-:W-:Y:S01]  /*cbd0*/  FFMA.FTZ R41, R41, R46, R52 ;  /* 0x0000002e29297223 */ /* 0x000fe20000010034 */
[C---:B------:R-:W-:Y:S01]  /*cbe0*/  FMUL.FTZ R47, R6.reuse, R45 ;  /* 0x0000002d062f7220 */ /* 0x040fe20000410000 */
[-C--:B------:R-:W-:Y:S01]  /*cbf0*/  FMUL.FTZ R44, R6, R5.reuse ;  /* 0x00000005062c7220 */ /* 0x080fe20000410000 */
[C---:B------:R-:W-:Y:S01]  /*cc00*/  FMUL.FTZ R46, R7.reuse, R40 ;  /* 0x00000028072e7220 */ /* 0x040fe20000410000 */
[-C--:B------:R-:W-:Y:S01]  /*cc10*/  FMUL.FTZ R51, R7, R4.reuse ;  /* 0x0000000407337220 */ /* 0x080fe20000410000 */
[C---:B------:R-:W-:Y:S01]  /*cc20*/  FFMA.FTZ R6, R42.reuse, R5, -R47 ;  /* 0x000000052a067223 */ /* 0x040fe2000001082f */
[----:B------:R-:W-:Y:S01]  /*cc30*/  FFMA.FTZ R45, R42, R45, R44 ;  /* 0x0000002d2a2d7223 */ /* 0x000fe2000001002c */
[C---:B------:R-:W-:Y:S01]  /*cc40*/  FFMA.FTZ R7, R43.reuse, R4, -R46 ;  /* 0x000000042b077223 */ /* 0x040fe2000001082e */
[----:B------:R-:W-:Y:S01]  /*cc50*/  FFMA.FTZ R40, R43, R40, R51 ;  /* 0x000000282b287223 */ /* 0x000fe20000010033 */
[----:B------:R-:W-:-:S02]  /*cc60*/  F2FP.BF16.F32.PACK_AB R4, R48, R49 ;  /* 0x000000313004723e */ /* 0x000fc400000010ff */
[----:B------:R-:W-:Y:S02]  /*cc70*/  F2FP.BF16.F32.PACK_AB R5, R41, R50 ;  /* 0x000000322905723e */ /* 0x000fe400000010ff */
[----:B------:R-:W-:Y:S02]  /*cc80*/  F2FP.BF16.F32.PACK_AB R6, R45, R6 ;  /* 0x000000062d06723e */ /* 0x000fe400000010ff */
[----:B------:R-:W-:-:S05]  /*cc90*/  F2FP.BF16.F32.PACK_AB R7, R40, R7 ;  /* 0x000000072807723e */ /* 0x000fca00000010ff */
[----:B------:R0:W-:Y:S02]  /*cca0*/  STS.128 [R3+0xc400], R4 ;  /* 0x00c4000403007388 */ /* 0x0001e40000000c00 */
.L_x_585:
[----:B------:R-:W-:Y:S05]  /*ccb0*/  BSYNC B2 ;  /* 0x0000000000027941 */ /* 0x000fea0003800000 */
.L_x_584:
[----:B------:R-:W-:Y:S04]  /*ccc0*/  BSSY B2, `(.L_x_586) ;  /* 0x0000028000027945 */ /* 0x000fe80003800000 */
[----:B------:R-:W-:Y:S05]  /*ccd0*/  @P1 BRA `(.L_x_587) ;  /* 0x0000000000981947 */ /* 0x000fea0003800000 */
[----:B0-----:R-:W0:Y:S01]  /*cce0*/  LDS.128 R4, [R0] ;  /* 0x0000000000047984 */ /* 0x001e220000000c00 */
        /* <DEDUP_REMOVED lines=8> */
[C---:B------:R-:W-:Y:S01]  /*cd70*/  IMAD.U32 R42, R6.reuse, 0x10000, RZ ;  /* 0x00010000062a7824 */ /* 0x040fe200078e00ff */
[----:B------:R-:W-:Y:S01]  /*cd80*/  LOP3.LUT R6, R6, 0xffff0000, RZ, 0xc0, !PT ;  /* 0xffff000006067812 */ /* 0x000fe200078ec0ff */
[C---:B------:R-:W-:Y:S01]  /*cd90*/  FMUL.FTZ R49, R4.reuse, R47 ;  /* 0x0000002f04317220 */ /* 0x040fe20000410000 */
[----:B------:R-:W-:Y:S01]  /*cda0*/  FMUL.FTZ R4, R4, R45 ;  /* 0x0000002d04047220 */ /* 0x000fe20000410000 */
[----:B------:R-:W-:-:S02]  /*cdb0*/  IMAD.U32 R43, R7, 0x10000, RZ ;  /* 0x00010000072b7824 */ /* 0x000fc400078e00ff */
[----:B------:R-:W-:Y:S01]  /*cdc0*/  FMUL.FTZ R50, R5, R46 ;  /* 0x0000002e05327220 */ /* 0x000fe20000410000 */
[C---:B------:R-:W-:Y:S01]  /*cdd0*/  FFMA.FTZ R49, R40.reuse, R45, -R49 ;  /* 0x0000002d28317223 */ /* 0x040fe20000010831 */
[----:B------:R-:W-:Y:S01]  /*cde0*/  FFMA.FTZ R48, R40, R47, R4 ;  /* 0x0000002f28307223 */ /* 0x000fe20000010004 */
[----:B------:R-:W-:Y:S01]  /*cdf0*/  LOP3.LUT R7, R7, 0xffff0000, RZ, 0xc0, !PT ;  /* 0xffff000007077812 */ /* 0x000fe200078ec0ff */
[-C--:B------:R-:W-:Y:S01]  /*ce00*/  FMUL.FTZ R52, R5, R44.reuse ;  /* 0x0000002c05347220 */ /* 0x080fe20000410000 */
[C---:B------:R-:W-:Y:S01]  /*ce10*/  LOP3.LUT R40, R33.reuse, 0xffff0000, RZ, 0xc0, !PT ;  /* 0xffff000021287812 */ /* 0x040fe200078ec0ff */
[----:B------:R-:W-:Y:S01]  /*ce20*/  IMAD.U32 R45, R33, 0x10000, RZ ;  /* 0x00010000212d7824 */ /* 0x000fe200078e00ff */
[C---:B------:R-:W-:Y:S01]  /*ce30*/  LOP3.LUT R4, R31.reuse, 0xffff0000, RZ, 0xc0, !PT ;  /* 0xffff00001f047812 */ /* 0x040fe200078ec0ff */
[----:B------:R-:W-:Y:S02]  /*ce40*/  IMAD.U32 R5, R31, 0x10000, RZ ;  /* 0x000100001f057824 */ /* 0x000fe400078e00ff */
        /* <DEDUP_REMOVED lines=14> */
[----:B------:R1:W-:Y:S02]  /*cf30*/  STS.128 [R0], R4 ;  /* 0x0000000400007388 */ /* 0x0003e40000000c00 */
.L_x_587:
[----:B------:R-:W-:Y:S05]  /*cf40*/  BSYNC B2 ;  /* 0x0000000000027941 */ /* 0x000fea0003800000 */
.L_x_586:
[----:B------:R-:W-:Y:S04]  /*cf50*/  BSSY B2, `(.L_x_588) ;  /* 0x0000028000027945 */ /* 0x000fe80003800000 */
[----:B------:R-:W-:Y:S05]  /*cf60*/  @P2 BRA `(.L_x_589) ;  /* 0x0000000000982947 */ /* 0x000fea0003800000 */
[----:B01----:R-:W0:Y:S01]  /*cf70*/  LDS.128 R4, [R3+0x10400] ;  /* 0x0104000003047984 */ /* 0x003e220000000c00 */
[----:B------:R-:W-:Y:S01]  /*cf80*/  IMAD.U32 R47, R28, 0x10000, RZ ;  /* 0x000100001c2f7824 */ /* 0x000fe200078e00ff */
[C---:B------:R-:W-:Y:S01]  /*cf90*/  LOP3.LUT R44, R26.reuse, 0xffff0000, RZ, 0xc0, !PT ;  /* 0xffff00001a2c7812 */ /* 0x040fe200078ec0ff */
[----:B------:R-:W-:Y:S01]  /*cfa0*/  IMAD.U32 R45, R26, 0x10000, RZ ;  /* 0x000100001a2d7824 */ /* 0x000fe200078e00ff */
        /* <DEDUP_REMOVED lines=10> */
[C---:B------:R-:W-:Y:S01]  /*d050*/  FMUL.FTZ R50, R5.reuse, R46 ;  /* 0x0000002e05327220 */ /* 0x040fe20000410000 */
[C---:B------:R-:W-:Y:S01]  /*d060*/  FFMA.FTZ R49, R40.reuse, R45, -R49 ;  /* 0x0000002d28317223 */ /* 0x040fe20000010831 */
[----:B------:R-:W-:Y:S01]  /*d070*/  FFMA.FTZ R48, R40, R47, R4 ;  /* 0x0000002f28307223 */ /* 0x000fe20000010004 */
[-C--:B------:R-:W-:Y:S01]  /*d080*/  FMUL.FTZ R52, R5, R44.reuse ;  /* 0x0000002c05347220 */ /* 0x080fe20000410000 */
[----:B------:R-:W-:Y:S01]  /*d090*/  LOP3.LUT R7, R7, 0xffff0000, RZ, 0xc0, !PT ;  /* 0xffff000007077812 */ /* 0x000fe200078ec0ff */
[----:B------:R-:W-:Y:S01]  /*d0a0*/  IMAD.U32 R45, R29, 0x10000, RZ ;  /* 0x000100001d2d7824 */ /* 0x000fe200078e00ff */
[----:B------:R-:W-:Y:S01]  /*d0b0*/  SHF.L.U32 R5, R27, 0x10, RZ ;  /* 0x000000101b057819 */ /* 0x000fe200000006ff */
[----:B------:R-:W-:Y:S01]  /*d0c0*/  FFMA.FTZ R50, R41, R44, -R50 ;  /* 0x0000002c29327223 */ /* 0x000fe20000010832 */
[----:B------:R-:W-:Y:S01]  /*d0d0*/  LOP3.LUT R40, R29, 0xffff0000, RZ, 0xc0, !PT ;  /* 0xffff00001d287812 */ /* 0x000fe200078ec0ff */
[----:B------:R-:W-:Y:S01]  /*d0e0*/  FFMA.FTZ R41, R41, R46, R52 ;  /* 0x0000002e29297223 */ /* 0x000fe20000010034 */
[----:B------:R-:W-:Y:S01]  /*d0f0*/  LOP3.LUT R4, R27, 0xffff0000, RZ, 0xc0, !PT ;  /* 0xffff00001b047812 */ /* 0x000fe200078ec0ff */
[C---:B------:R-:W-:Y:S01]  /*d100*/  FMUL.FTZ R47, R6.reuse, R45 ;  /* 0x0000002d062f7220 */ /* 0x040fe20000410000 */
[----:B------:R-:W-:Y:S01]  /*d110*/  FMUL.FTZ R44, R6, R5 ;  /* 0x00000005062c7220 */ /* 0x000fe20000410000 */
[----:B------:R-:W-:-:S02]  /*d120*/  FMUL.FTZ R46, R7, R40 ;  /* 0x00000028072e7220 */ /* 0x000fc40000410000 */
[-C--:B------:R-:W-:Y:S01]  /*d130*/  FMUL.FTZ R51, R7, R4.reuse ;  /* 0x0000000407337220 */ /* 0x080fe20000410000 */
[C---:B------:R-:W-:Y:S01]  /*d140*/  FFMA.FTZ R6, R42.reuse, R5, -R47 ;  /* 0x000000052a067223 */ /* 0x040fe2000001082f */
[----:B------:R-:W-:Y:S01]  /*d150*/  FFMA.FTZ R45, R42, R45, R44 ;  /* 0x0000002d2a2d7223 */ /* 0x000fe2000001002c */
[C---:B------:R-:W-:Y:S01]  /*d160*/  FFMA.FTZ R7, R43.reuse, R4, -R46 ;  /* 0x000000042b077223 */ /* 0x040fe2000001082e */
[----:B------:R-:W-:Y:S01]  /*d170*/  FFMA.FTZ R40, R43, R40, R51 ;  /* 0x000000282b287223 */ /* 0x000fe20000010033 */
[----:B------:R-:W-:Y:S02]  /*d180*/  F2FP.BF16.F32.PACK_AB R4, R48, R49 ;  /* 0x000000313004723e */ /* 0x000fe400000010ff */
[----:B------:R-:W-:Y:S02]  /*d190*/  F2FP.BF16.F32.PACK_AB R5, R41, R50 ;  /* 0x000000322905723e */ /* 0x000fe400000010ff */
[----:B------:R-:W-:Y:S02]  /*d1a0*/  F2FP.BF16.F32.PACK_AB R6, R45, R6 ;  /* 0x000000062d06723e */ /* 0x000fe400000010ff */
[----:B------:R-:W-:-:S05]  /*d1b0*/  F2FP.BF16.F32.PACK_AB R7, R40, R7 ;  /* 0x000000072807723e */ /* 0x000fca00000010ff */
[----:B------:R2:W-:Y:S02]  /*d1c0*/  STS.128 [R3+0x10400], R4 ;  /* 0x0104000403007388 */ /* 0x0005e40000000c00 */
.L_x_589:
[----:B------:R-:W-:Y:S05]  /*d1d0*/  BSYNC B2 ;  /* 0x0000000000027941 */ /* 0x000fea0003800000 */
.L_x_588:
[----:B------:R-:W-:Y:S04]  /*d1e0*/  BSSY B2, `(.L_x_590) ;  /* 0x0000028000027945 */ /* 0x000fe80003800000 */
[----:B------:R-:W-:Y:S05]  /*d1f0*/  @P3 BRA `(.L_x_591) ;  /* 0x0000000000983947 */ /* 0x000fea0003800000 */
[----:B012---:R-:W0:Y:S01]  /*d200*/  LDS.128 R4, [R0+0x4000] ;  /* 0x0040000000047984 */ /* 0x007e220000000c00 */
        /* <DEDUP_REMOVED lines=37> */
.L_x_591:
[----:B------:R-:W-:Y:S05]  /*d460*/  BSYNC B2 ;  /* 0x0000000000027941 */ /* 0x000fea0003800000 */
.L_x_590:
[----:B------:R-:W-:Y:S04]  /*d470*/  BSSY B2, `(.L_x_592) ;  /* 0x0000028000027945 */ /* 0x000fe80003800000 */
[----:B------:R-:W-:Y:S05]  /*d480*/  @P4 BRA `(.L_x_593) ;  /* 0x0000000000984947 */ /* 0x000fea0003800000 */
[----:B0123--:R-:W0:Y:S01]  /*d490*/  LDS.128 R4, [R3+0x14400] ;  /* 0x0144000003047984 */ /* 0x00fe220000000c00 */
        /* <DEDUP_REMOVED lines=37> */
.L_x_593:
[----:B------:R-:W-:Y:S05]  /*d6f0*/  BSYNC B2 ;  /* 0x0000000000027941 */ /* 0x000fea0003800000 */
.L_x_592:
[----:B------:R-:W-:Y:S05]  /*d700*/  @P5 BRA `(.L_x_583) ;  /* 0x0000000000985947 */ /* 0x000fea0003800000 */
[----:B01234-:R-:W0:Y:S01]  /*d710*/  LDS.128 R4, [R0+0x8000] ;  /* 0x0080000000047984 */ /* 0x01fe220000000c00 */
[C---:B------:R-:W-:Y:S01]  /*d720*/  IMAD.U32 R47, R10.reuse, 0x10000, RZ ;  /* 0x000100000a2f7824 */ /* 0x040fe200078e00ff */
[----:B------:R-:W-:Y:S01]  /*d730*/  LOP3.LUT R46, R10, 0xffff0000, RZ, 0xc0, !PT ;  /* 0xffff00000a2e7812 */ /* 0x000fe200078ec0ff */
[C---:B------:R-:W-:Y:S01]  /*d740*/  IMAD.U32 R45, R8.reuse, 0x10000, RZ ;  /* 0x00010000082d7824 */ /* 0x040fe200078e00ff */
[----:B------:R-:W-:Y:S01]  /*d750*/  LOP3.LUT R44, R8, 0xffff0000, RZ, 0xc0, !PT ;  /* 0xffff0000082c7812 */ /* 0x000fe200078ec0ff */
[C---:B0-----:R-:W-:Y:S01]  /*d760*/  IMAD.U32 R40, R4.reuse, 0x10000, RZ ;  /* 0x0001000004287824 */ /* 0x041fe200078e00ff */
[----:B------:R-:W-:Y:S01]  /*d770*/  LOP3.LUT R4, R4, 0xffff0000, RZ, 0xc0, !PT ;  /* 0xffff000004047812 */ /* 0x000fe200078ec0ff */
[----:B------:R-:W-:Y:S01]  /*d780*/  IMAD.U32 R42, R6, 0x10000, RZ ;  /* 0x00010000062a7824 */ /* 0x000fe200078e00ff */
[----:B------:R-:W-:Y:S01]  /*d790*/  SHF.L.U32 R41, R5, 0x10, RZ ;  /* 0x0000001005297819 */ /* 0x000fe200000006ff */
[----:B------:R-:W-:Y:S01]  /*d7a0*/  IMAD.U32 R43, R7, 0x10000, RZ ;  /* 0x00010000072b7824 */ /* 0x000fe200078e00ff */
[----:B------:R-:W-:Y:S01]  /*d7b0*/  LOP3.LUT R5, R5, 0xffff0000, RZ, 0xc0, !PT ;  /* 0xffff000005057812 */ /* 0x000fe200078ec0ff */
[C---:B------:R-:W-:Y:S01]  /*d7c0*/  FMUL.FTZ R49, R4.reuse, R47 ;  /* 0x0000002f04317220 */ /* 0x040fe20000410000 */
[----:B------:R-:W-:Y:S01]  /*d7d0*/  FMUL.FTZ R4, R4, R45 ;  /* 0x0000002d04047220 */ /* 0x000fe20000410000 */
[----:B------:R-:W-:-:S02]  /*d7e0*/  LOP3.LUT R6, R6, 0xffff0000, RZ, 0xc0, !PT ;  /* 0xffff000006067812 */ /* 0x000fc400078ec0ff */
        /* <DEDUP_REMOVED lines=24> */
.L_x_583:
[----:B------:R-:W-:Y:S05]  /*d970*/  BSYNC B1 ;  /* 0x0000000000017941 */ /* 0x000fea0003800000 */
.L_x_582:
[----:B01234-:R-:W-:-:S05]  /*d980*/  VIADD R4, R166, 0x40 ;  /* 0x00000040a6047836 */ /* 0x01ffca0000000000 */
[----:B------:R-:W-:-:S13]  /*d990*/  ISETP.GE.AND P0, PT, R4, R39, PT ;  /* 0x000000270400720c */ /* 0x000fda0003f06270 */
[----:B------:R-:W-:Y:S05]  /*d9a0*/  @P0 BRA `(.L_x_594) ;  /* 0x0000003800f40947 */ /* 0x000fea0003800000 */
        /* <DEDUP_REMOVED lines=13> */
[----:B------:R-:W-:Y:S02]  /*da80*/  LOP3.LUT R46, R34, 0xffff0000, RZ, 0xc0, !PT ;  /* 0xffff0000222e7812 */ /* 0x000fe400078ec0ff */
[----:B------:R-:W-:Y:S01]  /*da90*/  LOP3.LUT R47, R38, 0xffff0000, RZ, 0xc0, !PT ;  /* 0xffff0000262f7812 */ /* 0x000fe200078ec0ff */
[C---:B0-----:R-:W-:Y:S01]  /*daa0*/  IMAD.U32 R39, R4.reuse, 0x10000, RZ ;  /* 0x0001000004277824 */ /* 0x041fe200078e00ff */
[----:B------:R-:W-:Y:S01]  /*dab0*/  LOP3.LUT R4, R4, 0xffff0000, RZ, 0xc0, !PT ;  /* 0xffff000004047812 */ /* 0x000fe200078ec0ff */
[C---:B------:R-:W-:Y:S01]  /*dac0*/  IMAD.U32 R40, R5.reuse, 0x10000, RZ ;  /* 0x0001000005287824 */ /* 0x040fe200078e00ff */
[----:B------:R-:W-:Y:S01]  /*dad0*/  LOP3.LUT R5, R5, 0xffff0000, RZ, 0xc0, !PT ;  /* 0xffff000005057812 */ /* 0x000fe200078ec0ff */
[C---:B------:R-:W-:Y:S01]  /*dae0*/  IMAD.U32 R34, R6.reuse, 0x10000, RZ ;  /* 0x0001000006227824 */ /* 0x040fe200078e00ff */
[----:B------:R-:W-:Y:S01]  /*daf0*/  LOP3.LUT R6, R6, 0xffff0000, RZ, 0xc0, !PT ;  /* 0xffff000006067812 */ /* 0x000fe200078ec0ff */
[-C--:B------:R-:W-:Y:S01]  /*db00*/  FMUL.FTZ R42, R45, R4.reuse ;  /* 0x000000042d2a7220 */ /* 0x080fe20000410000 */
[----:B------:R-:W-:Y:S01]  /*db10*/  FMUL.FTZ R44, R43, R4 ;  /* 0x000000042b2c7220 */ /* 0x000fe20000410000 */
[----:B------:R-:W-:Y:S01]  /*db20*/  FMUL.FTZ R41, R48, R5 ;  /* 0x0000000530297220 */ /* 0x000fe20000410000 */
[----:B------:R-:W-:-:S02]  /*db30*/  IMAD.U32 R37, R7, 0x10000, RZ ;  /* 0x0001000007257824 */ /* 0x000fc400078e00ff */
[-C--:B------:R-:W-:Y:S01]  /*db40*/  FFMA.FTZ R4, R43, R39.reuse, -R42 ;  /* 0x000000272b047223 */ /* 0x080fe2000001082a */
[----:B------:R-:W-:Y:S01]  /*db50*/  FFMA.FTZ R39, R45, R39, R44 ;  /* 0x000000272d277223 */ /* 0x000fe2000001002c */
[C---:B------:R-:W-:Y:S01]  /*db60*/  FMUL.FTZ R43, R46.reuse, R5 ;  /* 0x000000052e2b7220 */ /* 0x040fe20000410000 */
[----:B------:R-:W-:Y:S01]  /*db70*/  LOP3.LUT R7, R7, 0xffff0000, RZ, 0xc0, !PT ;  /* 0xffff000007077812 */ /* 0x000fe200078ec0ff */
[-C--:B------:R-:W-:Y:S01]  /*db80*/  FFMA.FTZ R5, R46, R40.reuse, -R41 ;  /* 0x000000282e057223 */ /* 0x080fe20000010829 */
[C---:B------:R-:W-:Y:S01]  /*db90*/  LOP3.LUT R45, R35.reuse, 0xffff0000, RZ, 0xc0, !PT ;  /* 0xffff0000232d7812 */ /* 0x040fe200078ec0ff */
[----:B------:R-:W-:Y:S02]  /*dba0*/  IMAD.U32 R46, R38, 0x10000, RZ ;  /* 0x00010000262e7824 */ /* 0x000fe400078e00ff */
[----:B------:R-:W-:Y:S01]  /*dbb0*/  FFMA.FTZ R40, R48, R40, R43 ;  /* 0x0000002830287223 */ /* 0x000fe2000001002b */
[----:B------:R-:W-:Y:S02]  /*dbc0*/  IMAD.U32 R44, R35, 0x10000, RZ ;  /* 0x00010000232c7824 */ /* 0x000fe400078e00ff */
[-C--:B------:R-:W-:Y:S01]  /*dbd0*/  FMUL.FTZ R38, R47, R7.reuse ;  /* 0x000000072f267220 */ /* 0x080fe20000410000 */
[-C--:B------:R-:W-:Y:S01]  /*dbe0*/  FMUL.FTZ R35, R46, R6.reuse ;  /* 0x000000062e237220 */ /* 0x080fe20000410000 */
[C---:B------:R-:W-:Y:S01]  /*dbf0*/  FMUL.FTZ R42, R45.reuse, R7 ;  /* 0x000000072d2a7220 */ /* 0x040fe20000410000 */
[C---:B------:R-:W-:Y:S01]  /*dc00*/  FMUL.FTZ R41, R44.reuse, R6 ;  /* 0x000000062c297220 */ /* 0x040fe20000410000 */
[-C--:B------:R-:W-:Y:S01]  /*dc10*/  FFMA.FTZ R7, R45, R37.reuse, -R38 ;  /* 0x000000252d077223 */ /* 0x080fe20000010826 */
[-C--:B------:R-:W-:Y:S01]  /*dc20*/  FFMA.FTZ R6, R44, R34.reuse, -R35 ;  /* 0x000000222c067223 */ /* 0x080fe20000010823 */
[----:B------:R-:W-:Y:S01]  /*dc30*/  FFMA.FTZ R42, R47, R37, R42 ;  /* 0x000000252f2a7223 */ /* 0x000fe2000001002a */
[----:B------:R-:W-:Y:S01]  /*dc40*/  FFMA.FTZ R41, R46, R34, R41 ;  /* 0x000000222e297223 */ /* 0x000fe20000010029 */
[----:B------:R-:W-:-:S02]  /*dc50*/  F2FP.BF16.F32.PACK_AB R4, R39, R4 ;  /* 0x000000042704723e */ /* 0x000fc400000010ff */
[----:B------:R-:W-:Y:S02]  /*dc60*/  F2FP.BF16.F32.PACK_AB R5, R40, R5 ;  /* 0x000000052805723e */ /* 0x000fe400000010ff */
[----:B------:R-:W-:Y:S02]  /*dc70*/  F2FP.BF16.F32.PACK_AB R6, R41, R6 ;  /* 0x000000062906723e */ /* 0x000fe400000010ff */
[----:B------:R-:W-:-:S05]  /*dc80*/  F2FP.BF16.F32.PACK_AB R7, R42, R7 ;  /* 0x000000072a07723e */ /* 0x000fca00000010ff */
[----:B------:R0:W-:Y:S02]  /*dc90*/  STS.128 [R3+0xe400], R4 ;  /* 0x00e4000403007388 */ /* 0x0001e40000000c00 */
.L_x_596:
[----:B------:R-:W-:Y:S05]  /*dca0*/  BSYNC B1 ;  /* 0x0000000000017941 */ /* 0x000fea0003800000 */
.L_x_595:
[----:B------:R-:W-:Y:S04]  /*dcb0*/  BSSY B1, `(.L_x_597) ;  /* 0x0000028000017945 */ /* 0x000fe80003800000 */
[----:B------:R-:W-:Y:S05]  /*dcc0*/  @P1 BRA `(.L_x_598) ;  /* 0x0000000000981947 */ /* 0x000fea0003800000 */
[----:B0-----:R-:W0:Y:S01]  /*dcd0*/  LDS.128 R4, [R0+0x2000] ;  /* 0x0020000000047984 */ /* 0x001e220000000c00 */
[----:B------:R-:W-:Y:S01]  /*dce0*/  SHF.L.U32 R40, R30, 0x10, RZ ;  /* 0x000000101e287819 */ /* 0x000fe200000006ff */
[C---:B------:R-:W-:Y:S01]  /*dcf0*/  IMAD.U32 R42, R32.reuse, 0x10000, RZ ;  /* 0x00010000202a7824 */ /* 0x040fe200078e00ff */
[----:B------:R-:W-:Y:S02]  /*dd00*/  LOP3.LUT R43, R32, 0xffff0000, RZ, 0xc0, !PT ;  /* 0xffff0000202b7812 */ /* 0x000fe400078ec0ff */
        /* <DEDUP_REMOVED lines=17> */
[----:B------:R-:W-:Y:S01]  /*de20*/  LOP3.LUT R40, R31, 0xffff0000, RZ, 0xc0, !PT ;  /* 0xffff00001f287812 */ /* 0x000fe200078ec0ff */
[----:B------:R-:W-:Y:S02]  /*de30*/  IMAD.U32 R42, R33, 0x10000, RZ ;  /* 0x00010000212a7824 */ /* 0x000fe400078e00ff */
[----:B------:R-:W-:Y:S01]  /*de40*/  FFMA.FTZ R34, R43, R35, R34 ;  /* 0x000000232b227223 */ /* 0x000fe20000010022 */
[----:B------:R-:W-:Y:S02]  /*de50*/  IMAD.U32 R38, R31, 0x10000, RZ ;  /* 0x000100001f267824 */ /* 0x000fe400078e00ff */
[-C--:B------:R-:W-:Y:S01]  /*de60*/  FMUL.FTZ R35, R44, R7.reuse ;  /* 0x000000072c237220 */ /* 0x080fe20000410000 */
[-C--:B------:R-:W-:Y:S01]  /*de70*/  FMUL.FTZ R31, R42, R6.reuse ;  /* 0x000000062a1f7220 */ /* 0x080fe20000410000 */
[----:B------:R-:W-:Y:S01]  /*de80*/  FMUL.FTZ R37, R40, R7 ;  /* 0x0000000728257220 */ /* 0x000fe20000410000 */
[----:B------:R-:W-:Y:S01]  /*de90*/  FMUL.FTZ R33, R38, R6 ;  /* 0x0000000626217220 */ /* 0x000fe20000410000 */
[----:B------:R-:W-:Y:S01]  /*dea0*/  FFMA.FTZ R7, R40, R32, -R35 ;  /* 0x0000002028077223 */ /* 0x000fe20000010823 */
[----:B------:R-:W-:Y:S01]  /*deb0*/  FFMA.FTZ R6, R38, R30, -R31 ;  /* 0x0000001e26067223 */ /* 0x000fe2000001081f */
[----:B------:R-:W-:Y:S01]  /*dec0*/  FFMA.FTZ R32, R44, R32, R37 ;  /* 0x000000202c207223 */ /* 0x000fe20000010025 */
[----:B------:R-:W-:Y:S01]  /*ded0*/  FFMA.FTZ R33, R42, R30, R33 ;  /* 0x0000001e2a217223 */ /* 0x000fe20000010021 */
[----:B------:R-:W-:-:S02]  /*dee0*/  F2FP.BF16.F32.PACK_AB R4, R39, R4 ;  /* 0x000000042704723e */ /* 0x000fc400000010ff */
[----:B------:R-:W-:Y:S02]  /*def0*/  F2FP.BF16.F32.PACK_AB R5, R34, R5 ;  /* 0x000000052205723e */ /* 0x000fe400000010ff */
[----:B------:R-:W-:Y:S02]  /*df00*/  F2FP.BF16.F32.PACK_AB R6, R33, R6 ;  /* 0x000000062106723e */ /* 0x000fe400000010ff */
[----:B------:R-:W-:-:S05]  /*df10*/  F2FP.BF16.F32.PACK_AB R7, R32, R7 ;  /* 0x000000072007723e */ /* 0x000fca00000010ff */
[----:B------:R1:W-:Y:S02]  /*df20*/  STS.128 [R0+0x2000], R4 ;  /* 0x0020000400007388 */ /* 0x0003e40000000c00 */
.L_x_598:
[----:B------:R-:W-:Y:S05]  /*df30*/  BSYNC B1 ;  /* 0x0000000000017941 */ /* 0x000fea0003800000 */
.L_x_597:
[----:B------:R-:W-:Y:S04]  /*df40*/  BSSY B1, `(.L_x_599) ;  /* 0x0000028000017945 */ /* 0x000fe80003800000 */
[----:B------:R-:W-:Y:S05]  /*df50*/  @P2 BRA `(.L_x_600) ;  /* 0x0000000000982947 */ /* 0x000fea0003800000 */
[----:B01----:R-:W0:Y:S01]  /*df60*/  LDS.128 R4, [R3+0x12400] ;  /* 0x0124000003047984 */ /* 0x003e220000000c00 */
[----:B------:R-:W-:Y:S01]  /*df70*/  IMAD.U32 R34, R26, 0x10000, RZ ;  /* 0x000100001a227824 */ /* 0x000fe200078e00ff */
[C---:B------:R-:W-:Y:S01]  /*df80*/  LOP3.LUT R39, R28.reuse, 0xffff0000, RZ, 0xc0, !PT ;  /* 0xffff00001c277812 */ /* 0x040fe200078ec0ff */
[----:B------:R-:W-:Y:S01]  /*df90*/  IMAD.U32 R38, R28, 0x10000, RZ ;  /* 0x000100001c267824 */ /* 0x000fe200078e00ff */
        /* <DEDUP_REMOVED lines=34> */
.L_x_600:
[----:B------:R-:W-:Y:S05]  /*e1c0*/  BSYNC B1 ;  /* 0x0000000000017941 */ /* 0x000fea0003800000 */
.L_x_599:
[----:B------:R-:W-:Y:S04]  /*e1d0*/  BSSY B1, `(.L_x_601) ;  /* 0x0000028000017945 */ /* 0x000fe80003800000 */
[----:B------:R-:W-:Y:S05]  /*e1e0*/  @P3 BRA `(.L_x_602) ;  /* 0x0000000000983947 */ /* 0x000fea0003800000 */
[----:B012---:R-:W0:Y:S01]  /*e1f0*/  LDS.128 R4, [R0+0x6000] ;  /* 0x0060000000047984 */ /* 0x007e220000000c00 */
[----:B------:R-:W-:Y:S01]  /*e200*/  SHF.L.U32 R32, R24, 0x10, RZ ;  /* 0x0000001018207819 */ /* 0x000fe200000006ff */
[----:B------:R-:W-:Y:S01]  /*e210*/  IMAD.U32 R30, R20, 0x10000, RZ ;  /* 0x00010000141e7824 */ /* 0x000fe200078e00ff */
        /* <DEDUP_REMOVED lines=35> */
.L_x_602:
[----:B------:R-:W-:Y:S05]  /*e450*/  BSYNC B1 ;  /* 0x0000000000017941 */ /* 0x000fea0003800000 */
.L_x_601:
[----:B------:R-:W-:Y:S04]  /*e460*/  BSSY B1, `(.L_x_603) ;  /* 0x0000028000017945 */ /* 0x000fe80003800000 */
[----:B------:R-:W-:Y:S05]  /*e470*/  @P4 BRA `(.L_x_604) ;  /* 0x0000000000984947 */ /* 0x000fea0003800000 */
[----:B0123--:R-:W0:Y:S01]  /*e480*/  LDS.128 R4, [R3+0x16400] ;  /* 0x0164000003047984 */ /* 0x00fe220000000c00 */
        /* <DEDUP_REMOVED lines=37> */
.L_x_604:
[----:B------:R-:W-:Y:S05]  /*e6e0*/  BSYNC B1 ;  /* 0x0000000000017941 */ /* 0x000fea0003800000 */
.L_x_603:
[----:B------:R-:W-:Y:S05]  /*e6f0*/  @P5 BRA `(.L_x_594) ;  /* 0x0000002c00a05947 */ /* 0x000fea0003800000 */
[----:B01234-:R-:W0:Y:S01]  /*e700*/  LDS.128 R4, [R0+0xa000] ;  /* 0x00a0000000047984 */ /* 0x01fe220000000c00 */
        /* <DEDUP_REMOVED lines=9> */
[----:B------:R-:W-:Y:S01]  /*e7a0*/  IMAD.U32 R10, R7, 0x10000, RZ ;  /* 0x00010000070a7824 */ /* 0x000fe200078e00ff */
[----:B------:R-:W-:Y:S01]  /*e7b0*/  SHF.L.U32 R8, R6, 0x10, RZ ;  /* 0x0000001006087819 */ /* 0x000fe200000006ff */
[-C--:B------:R-:W-:Y:S01]  /*e7c0*/  FMUL.FTZ R14, R21, R4.reuse ;  /* 0x00000004150e7220 */ /* 0x080fe20000410000 */
[----:B------:R-:W-:Y:S01]  /*e7d0*/  FMUL.FTZ R20, R15, R4 ;  /* 0x000000040f147220 */ /* 0x000fe20000410000 */
[----:B------:R-:W-:Y:S01]  /*e7e0*/  FMUL.FTZ R13, R26, R5 ;  /* 0x000000051a0d7220 */ /* 0x000fe20000410000 */
[----:B------:R-:W-:Y:S01]  /*e7f0*/  LOP3.LUT R7, R7, 0xffff0000, RZ, 0xc0, !PT ;  /* 0xffff000007077812 */ /* 0x000fe200078ec0ff */
[-C--:B------:R-:W-:Y:S01]  /*e800*/  FFMA.FTZ R4, R15, R3.reuse, -R14 ;  /* 0x000000030f047223 */ /* 0x080fe2000001080e */
[----:B------:R-:W-:Y:S01]  /*e810*/  FFMA.FTZ R3, R21, R3, R20 ;  /* 0x0000000315037223 */ /* 0x000fe20000010014 */
[----:B------:R-:W-:Y:S01]  /*e820*/  FMUL.FTZ R15, R24, R5 ;  /* 0x00000005180f7220 */ /* 0x000fe20000410000 */
[----:B------:R-:W-:Y:S01]  /*e830*/  LOP3.LUT R6, R6, 0xffff0000, RZ, 0xc0, !PT ;  /* 0xffff000006067812 */ /* 0x000fe200078ec0ff */
[----:B------:R-:W-:Y:S01]  /*e840*/  FFMA.FTZ R5, R24, R12, -R13 ;  /* 0x0000000c18057223 */ /* 0x000fe2000001080d */
[----:B------:R-:W-:Y:S01]  /*e850*/  LOP3.LUT R20, R9, 0xffff0000, RZ, 0xc0, !PT ;  /* 0xffff000009147812 */ /* 0x000fe200078ec0ff */
[----:B------:R-:W-:-:S02]  /*e860*/  IMAD.U32 R24, R11, 0x10000, RZ ;  /* 0x000100000b187824 */ /* 0x000fc400078e00ff */
        /* <DEDUP_REMOVED lines=14> */
[----:B------:R0:W-:Y:S01]  /*e950*/  STS.128 [R0+0xa000], R4 ;  /* 0x00a0000400007388 */ /* 0x0001e20000000c00 */
[----:B------:R-:W-:Y:S05]  /*e960*/  BRA `(.L_x_594) ;  /* 0x0000002c00047947 */ /* 0x000fea0003800000 */
.L_x_576:
[----:B------:R-:W-:-:S03]  /*e970*/  UMOV UR4, 0xffffffff ;  /* 0xffffffff00047882 */ /* 0x000fc60000000000 */
[----:B------:R-:W-:Y:S05]  /*e980*/  BRA.DIV UR4, `(.L_x_605) ;  /* 0x0000012a04407947 */ /* 0x000fea000b800000 */
[----:B------:R0:W1:Y:S04]  /*e990*/  SHFL.IDX PT, R3, R42, RZ, 0x1c1f ;  /* 0x001c1fff2a037589 */ /* 0x00006800000e0000 */
[----:B------:R0:W2:Y:S04]  /*e9a0*/  SHFL.IDX PT, R0, R39, RZ, 0x1c1f ;  /* 0x001c1fff27007589 */ /* 0x0000a800000e0000 */
[----:B------:R-:W4:Y:S04]  /*e9b0*/  SHFL.IDX PT, R37, R37, RZ, 0x1c1f ;  /* 0x001c1fff25257589 */ /* 0x000f2800000e0000 */
[----:B------:R-:W0:Y:S02]  /*e9c0*/  SHFL.IDX PT, R40, R40, RZ, 0x1c1f ;  /* 0x001c1fff28287589 */ /* 0x000e2400000e0000 */
.L_x_831:
[----:B------:R-:W-:Y:S01]  /*e9d0*/  ULDC UR4, c[0x0][0x448] ;  /* 0x0001120000047ab9 */ /* 0x000fe20000000800 */
[----:B------:R-:W-:Y:S01]  /*e9e0*/  BSSY B1, `(.L_x_606) ;  /* 0x0000039000017945 */ /* 0x000fe20003800000 */
[----:B0-----:R-:W-:Y:S01]  /*e9f0*/  IMAD R42, R143, UR4, RZ ;  /* 0x000000048f2a7c24 */ /* 0x001fe2000f8e02ff */
[----:B------:R-:W-:Y:S02]  /*ea00*/  CS2R R4, SRZ ;  /* 0x0000000000047805 */ /* 0x000fe4000001ff00 */
[----:B------:R-:W-:Y:S02]  /*ea10*/  CS2R R8, SRZ ;  /* 0x0000000000087805 */ /* 0x000fe4000001ff00 */
[----:B------:R-:W-:Y:S02]  /*ea20*/  CS2R R10, SRZ ;  /* 0x00000000000a7805 */ /* 0x000fe4000001ff00 */
[----:B------:R-:W-:Y:S02]  /*ea30*/  CS2R R12, SRZ ;  /* 0x00000000000c7805 */ /* 0x000fe4000001ff00 */
[----:B------:R-:W-:Y:S01]  /*ea40*/  ISETP.GE.AND P0, PT, R6, R42, PT ;  /* 0x0000002a0600720c */ /* 0x000fe20003f06270 */
[----:B------:R-:W-:Y:S01]  /*ea50*/  IMAD R42, R145, -0x80, R42 ;  /* 0xffffff80912a7824 */ /* 0x000fe200078e022a */
[----:B------:R-:W-:-:S02]  /*ea60*/  CS2R R6, SRZ ;  /* 0x0000000000067805 */ /* 0x000fc4000001ff00 */
[----:B------:R-:W-:Y:S02]  /*ea70*/  CS2R R14, SRZ ;  /* 0x00000000000e7805 */ /* 0x000fe4000001ff00 */
[----:B------:R-:W-:Y:S02]  /*ea80*/  CS2R R24, SRZ ;  /* 0x0000000000187805 */ /* 0x000fe4000001ff00 */
[----:B------:R-:W-:Y:S02]  /*ea90*/  CS2R R26, SRZ ;  /* 0x00000000001a7805 */ /* 0x000fe4000001ff00 */
[----:B------:R-:W-:Y:S02]  /*eaa0*/  CS2R R28, SRZ ;  /* 0x00000000001c7805 */ /* 0x000fe4000001ff00 */
[----:B---3--:R-:W-:Y:S02]  /*eab0*/  CS2R R30, SRZ ;  /* 0x00000000001e7805 */ /* 0x008fe4000001ff00 */
[----:B------:R-:W-:-:S02]  /*eac0*/  CS2R R32, SRZ ;  /* 0x0000000000207805 */ /* 0x000fc4000001ff00 */
[----:B------:R-:W-:Y:S01]  /*ead0*/  CS2R R34, SRZ ;  /* 0x0000000000227805 */ /* 0x000fe2000001ff00 */
[----:B------:R-:W-:Y:S06]  /*eae0*/  @P0 BRA `(.L_x_607) ;  /* 0x0000000000a00947 */ /* 0x000fec0003800000 */
[C---:B------:R-:W-:Y:S01]  /*eaf0*/  VIADD R4, R16.reuse, 0x20 ;  /* 0x0000002010047836 */ /* 0x040fe20000000000 */
[----:B------:R-:W-:Y:S01]  /*eb00*/  ULDC UR4, c[0x0][0x3f4] ;  /* 0x0000fd0000047ab9 */ /* 0x000fe20000000800 */
[C---:B------:R-:W-:Y:S01]  /*eb10*/  VIADD R5, R16.reuse, 0x40 ;  /* 0x0000004010057836 */ /* 0x040fe20000000000 */
[----:B------:R-:W-:Y:S01]  /*eb20*/  ISETP.GE.AND P2, PT, R16, UR4, PT ;  /* 0x0000000410007c0c */ /* 0x000fe2000bf46270 */
[----:B--2---:R-:W-:Y:S01]  /*eb30*/  IMAD.MOV.U32 R6, RZ, RZ, R0 ;  /* 0x000000ffff067224 */ /* 0x004fe200078e0000 */
[----:B------:R-:W-:Y:S01]  /*eb40*/  ISETP.GE.AND P3, PT, R4, UR4, PT ;  /* 0x0000000404007c0c */ /* 0x000fe2000bf66270 */
[----:B-1----:R-:W-:Y:S01]  /*eb50*/  IMAD.MOV.U32 R7, RZ, RZ, R3 ;  /* 0x000000ffff077224 */ /* 0x002fe200078e0003 */
[----:B------:R-:W-:Y:S01]  /*eb60*/  ISETP.GE.AND P4, PT, R5, UR4, PT ;  /* 0x0000000405007c0c */ /* 0x000fe2000bf86270 */
[----:B------:R-:W-:Y:S01]  /*eb70*/  IMAD.MOV.U32 R8, RZ, RZ, R40 ;  /* 0x000000ffff087224 */ /* 0x000fe200078e0028 */
[----:B------:R-:W-:Y:S01]  /*eb80*/  CS2R R28, SRZ ;  /* 0x00000000001c7805 */ /* 0x000fe2000001ff00 */
[----:B----4-:R-:W-:Y:S01]  /*eb90*/  IMAD.MOV.U32 R9, RZ, RZ, R37 ;  /* 0x000000ffff097224 */ /* 0x010fe200078e0025 */
[----:B------:R-:W-:-:S02]  /*eba0*/  CS2R R30, SRZ ;  /* 0x00000000001e7805 */ /* 0x000fc4000001ff00 */
[----:B------:R-:W-:Y:S02]  /*ebb0*/  CS2R R10, SRZ ;  /* 0x00000000000a7805 */ /* 0x000fe4000001ff00 */
[----:B------:R-:W-:Y:S02]  /*ebc0*/  CS2R R32, SRZ ;  /* 0x0000000000207805 */ /* 0x000fe4000001ff00 */
[----:B------:R-:W-:Y:S01]  /*ebd0*/  CS2R R34, SRZ ;  /* 0x0000000000227805 */ /* 0x000fe2000001ff00 */
[----:B------:R-:W-:Y:S02]  /*ebe0*/  @!P2 IMAD.SHL.U32 R39, R16, 0x2, RZ ;  /* 0x000000021027a824 */ /* 0x000fe400078e00ff */
[----:B------:R-:W-:Y:S02]  /*ebf0*/  @!P3 IMAD.SHL.U32 R13, R163, 0x8, RZ ;  /* 0x00000008a30db824 */ /* 0x000fe400078e00ff */
[----:B------:R-:W-:Y:S01]  /*ec00*/  @!P4 IMAD.SHL.U32 R41, R164, 0x8, RZ ;  /* 0x00000008a429c824 */ /* 0x000fe200078e00ff */
[-C--:B------:R-:W-:Y:S01]  /*ec10*/  @!P2 IADD3 R38, P1, R40, R39.reuse, RZ ;  /* 0x000000272826a210 */ /* 0x080fe20007f3e0ff */
[----:B------:R-:W-:Y:S01]  /*ec20*/  @!P3 IMAD.WIDE R4, R13, 0x2, R6 ;  /* 0x000000020d04b825 */ /* 0x000fe200078e0206 */
[----:B------:R-:W-:-:S02]  /*ec30*/  @!P2 IADD3 R20, P0, R0, R39, RZ ;  /* 0x000000270014a210 */ /* 0x000fc40007f1e0ff */
[----:B------:R-:W-:Y:S01]  /*ec40*/  @!P2 SHF.L.U64.HI R0, R16, 0x1, R17 ;  /* 0x000000011000a819 */ /* 0x000fe20000010211 */
[----:B------:R-:W-:Y:S01]  /*ec50*/  @!P4 IMAD.WIDE R6, R41, 0x2, R6 ;  /* 0x000000022906c825 */ /* 0x000fe200078e0206 */
[----:B------:R0:W5:Y:S03]  /*ec60*/  @!P3 LD.E.128 R28, desc[UR56][R4.64] ;  /* 0x00000038041cb980 */ /* 0x000166000c101d00 */
[--C-:B------:R-:W-:Y:S01]  /*ec70*/  @!P3 IMAD.WIDE R12, R13, 0x2, R8.reuse ;  /* 0x000000020d0cb825 */ /* 0x100fe200078e0208 */
[----:B------:R1:W5:Y:S03]  /*ec80*/  @!P4 LD.E.128 R32, desc[UR56][R6.64] ;  /* 0x000000380620c980 */ /* 0x000366000c101d00 */
[----:B------:R-:W-:Y:S01]  /*ec90*/  @!P4 IMAD.WIDE R40, R41, 0x2, R8 ;  /* 0x000000022928c825 */ /* 0x000fe200078e0208 */
[----:B------:R-:W-:-:S02]  /*eca0*/  CS2R R8, SRZ ;  /* 0x0000000000087805 */ /* 0x000fc4000001ff00 */
[----:B------:R-:W-:Y:S02]  /*ecb0*/  CS2R R14, SRZ ;  /* 0x00000000000e7805 */ /* 0x000fe4000001ff00 */
[----:B------:R-:W-:Y:S02]  /*ecc0*/  CS2R R24, SRZ ;  /* 0x0000000000187805 */ /* 0x000fe4000001ff00 */
[----:B------:R-:W-:Y:S02]  /*ecd0*/  CS2R R26, SRZ ;  /* 0x00000000001a7805 */ /* 0x000fe4000001ff00 */
[----:B0-----:R-:W-:Y:S01]  /*ece0*/  CS2R R4, SRZ ;  /* 0x0000000000047805 */ /* 0x001fe2000001ff00 */
[--C-:B------:R-:W-:Y:S01]  /*ecf0*/  @!P2 IMAD.X R21, R3, 0x1, R0.reuse, P0 ;  /* 0x000000010315a824 */ /* 0x100fe200000e0600 */
[----:B------:R0:W5:Y:S01]  /*ed00*/  @!P3 LD.E.128 R8, desc[UR56][R12.64] ;  /* 0x000000380c08b980 */ /* 0x000162000c101d00 */
[----:B-1----:R-:W-:Y:S01]  /*ed10*/  CS2R R6, SRZ ;  /* 0x0000000000067805 */ /* 0x002fe2000001ff00 */
[----:B------:R-:W-:-:S02]  /*ed20*/  @!P2 IMAD.X R39, R37, 0x1, R0, P1 ;  /* 0x000000012527a824 */ /* 0x000fc400008e0600 */
[----:B------:R3:W5:Y:S04]  /*ed30*/  @!P2 LD.E.128 R24, desc[UR56][R20.64] ;  /* 0x000000381418a980 */ /* 0x000768000c101d00 */
[----:B------:R3:W5:Y:S01]  /*ed40*/  @!P2 LD.E.128 R4, desc[UR56][R38.64] ;  /* 0x000000382604a980 */ /* 0x000762000c101d00 */
[----:B0-----:R-:W-:-:S06]  /*ed50*/  CS2R R12, SRZ ;  /* 0x00000000000c7805 */ /* 0x001fcc000001ff00 */
[----:B------:R3:W5:Y:S02]  /*ed60*/  @!P4 LD.E.128 R12, desc[UR56][R40.64] ;  /* 0x00000038280cc980 */ /* 0x000764000c101d00 */
.L_x_607:
[----:B------:R-:W-:Y:S05]  /*ed70*/  BSYNC B1 ;  /* 0x0000000000017941 */ /* 0x000fea0003800000 */
.L_x_606:
[C---:B--2---:R-:W-:Y:S01]  /*ed80*/  LEA.HI R0, R191.reuse, R191, RZ, 0x1 ;  /* 0x000000bfbf007211 */ /* 0x044fe200078f08ff */
[----:B---3-5:R-:W-:Y:S01]  /*ed90*/  IMAD.MOV.U32 R20, RZ, RZ, R24 ;  /* 0x000000ffff147224 */ /* 0x028fe200078e0018 */
[--C-:B------:R-:W-:Y:S01]  /*eda0*/  SHF.R.U64 R65, R24, 0x10, R25.reuse ;  /* 0x0000001018417819 */ /* 0x100fe20000001219 */
[----:B------:R-:W-:Y:S01]  /*edb0*/  IMAD.MOV.U32 R41, RZ, RZ, R30 ;  /* 0x000000ffff297224 */ /* 0x000fe200078e001e */
[----:B------:R-:W-:Y:S01]  /*edc0*/  LOP3.LUT R0, R0, 0xfffffffe, RZ, 0xc0, !PT ;  /* 0xfffffffe00007812 */ /* 0x000fe200078ec0ff */
[----:B------:R-:W-:Y:S01]  /*edd0*/  IMAD.MOV.U32 R21, RZ, RZ, R25 ;  /* 0x000000ffff157224 */ /* 0x000fe200078e0019 */
[----:B------:R-:W-:Y:S01]  /*ede0*/  MOV R24, R26 ;  /* 0x0000001a00187202 */ /* 0x000fe20000000f00 */
[----:B------:R-:W-:Y:S01]  /*edf0*/  IMAD.MOV.U32 R46, RZ, RZ, R34 ;  /* 0x000000ffff2e7224 */ /* 0x000fe200078e0022 */
[----:B------:R-:W-:Y:S01]  /*ee00*/  SHF.R.U64 R63, R26, 0x10, R27 ;  /* 0x000000101a3f7819 */ /* 0x000fe2000000121b */
[----:B------:R-:W-:Y:S01]  /*ee10*/  IMAD.IADD R0, R191, 0x1, -R0 ;  /* 0x00000001bf007824 */ /* 0x000fe200078e0a00 */
[----:B------:R-:W-:Y:S01]  /*ee20*/  SHF.R.U64 R61, R28, 0x10, R29 ;  /* 0x000000101c3d7819 */ /* 0x000fe2000000121d */
[----:B------:R-:W-:Y:S01]  /*ee30*/  IMAD.MOV.U32 R26, RZ, RZ, R28 ;  /* 0x000000ffff1a7224 */ /* 0x000fe200078e001c */
[--C-:B------:R-:W-:Y:S01]  /*ee40*/  SHF.R.U64 R60, R30, 0x10, R31.reuse ;  /* 0x000000101e3c7819 */ /* 0x100fe2000000121f */
[----:B------:R-:W-:Y:S01]  /*ee50*/  IMAD.MOV.U32 R43, RZ, RZ, R31 ;  /* 0x000000ffff2b7224 */ /* 0x000fe200078e001f */
[----:B-1----:R-:W-:Y:S01]  /*ee60*/  SHF.L.U32 R3, R0, 0x1f, RZ ;  /* 0x0000001f00037819 */ /* 0x002fe200000006ff */
[----:B------:R-:W-:Y:S01]  /*ee70*/  IMAD.MOV.U32 R44, RZ, RZ, R32 ;  /* 0x000000ffff2c7224 */ /* 0x000fe200078e0020 */
[----:B------:R-:W-:Y:S01]  /*ee80*/  SHF.R.U32.HI R66, RZ, 0x10, R25 ;  /* 0x00000010ff427819 */ /* 0x000fe20000011619 */
[----:B------:R-:W-:Y:S01]  /*ee90*/  IMAD.MOV.U32 R25, RZ, RZ, R27 ;  /* 0x000000ffff197224 */ /* 0x000fe200078e001b */
[----:B------:R-:W0:Y:S01]  /*eea0*/  SYNCS.PHASECHK.TRANS64.TRYWAIT P0, [R2+URZ+0x2a800], R3 ;  /* 0x02a80003020075a7 */ /* 0x000e22000800017f */
[----:B------:R-:W-:Y:S01]  /*eeb0*/  SHF.R.U64 R57, R34, 0x10, R35 ;  /* 0x0000001022397819 */ /* 0x000fe20000001223 */
[----:B------:R-:W-:Y:S01]  /*eec0*/  IMAD.MOV.U32 R45, RZ, RZ, R33 ;  /* 0x000000ffff2d7224 */ /* 0x000fe200078e0021 */
[----:B------:R-:W-:Y:S01]  /*eed0*/  SHF.R.U32.HI R64, RZ, 0x10, R27 ;  /* 0x00000010ff407819 */ /* 0x000fe2000001161b */
[----:B------:R-:W-:Y:S01]  /*eee0*/  IMAD.MOV.U32 R27, RZ, RZ, R29 ;  /* 0x000000ffff1b7224 */ /* 0x000fe200078e001d */
[----:B------:R-:W-:Y:S01]  /*eef0*/  PRMT R34, R24, 0x5410, R63 ;  /* 0x0000541018227816 */ /* 0x000fe2000000003f */
[----:B------:R-:W-:Y:S01]  /*ef00*/  IMAD.MOV.U32 R47, RZ, RZ, R35 ;  /* 0x000000ffff2f7224 */ /* 0x000fe200078e0023 */
[----:B------:R-:W-:Y:S01]  /*ef10*/  SHF.R.U32.HI R62, RZ, 0x10, R29 ;  /* 0x00000010ff3e7819 */ /* 0x000fe2000001161d */
[----:B----4-:R-:W-:Y:S01]  /*ef20*/  IMAD.MOV.U32 R37, RZ, RZ, R4 ;  /* 0x000000ffff257224 */ /* 0x010fe200078e0004 */
[----:B------:R-:W-:Y:S01]  /*ef30*/  SHF.R.U32.HI R58, RZ, 0x10, R31 ;  /* 0x00000010ff3a7819 */ /* 0x000fe2000001161f */
[----:B------:R-:W-:Y:S01]  /*ef40*/  IMAD.MOV.U32 R38, RZ, RZ, R5 ;  /* 0x000000ffff267224 */ /* 0x000fe200078e0005 */
[----:B------:R-:W-:Y:S01]  /*ef50*/  PRMT R24, R26, 0x5410, R61 ;  /* 0x000054101a187816 */ /* 0x000fe2000000003d */
[----:B------:R-:W-:Y:S01]  /*ef60*/  IMAD.MOV.U32 R39, RZ, RZ, R6 ;  /* 0x000000ffff277224 */ /* 0x000fe200078e0006 */
[----:B------:R-:W-:Y:S01]  /*ef70*/  MOV R30, R10 ;  /* 0x0000000a001e7202 */ /* 0x000fe20000000f00 */
[----:B------:R-:W-:Y:S01]  /*ef80*/  IMAD.MOV.U32 R40, RZ, RZ, R7 ;  /* 0x000000ffff287224 */ /* 0x000fe200078e0007 */
[----:B------:R-:W-:Y:S01]  /*ef90*/  SHF.R.U64 R49, R10, 0x10, R11 ;  /* 0x000000100a317819 */ /* 0x000fe2000000120b */
[----:B------:R-:W-:Y:S01]  /*efa0*/  IMAD.MOV.U32 R28, RZ, RZ, R8 ;  /* 0x000000ffff1c7224 */ /* 0x000fe200078e0008 */
[----:B------:R-:W-:Y:S01]  /*efb0*/  PRMT R26, R41, 0x5410, R60 ;  /* 0x00005410291a7816 */ /* 0x000fe2000000003c */
[----:B------:R-:W-:Y:S01]  /*efc0*/  IMAD.MOV.U32 R29, RZ, RZ, R9 ;  /* 0x000000ffff1d7224 */ /* 0x000fe200078e0009 */
[----:B------:R-:W-:Y:S01]  /*efd0*/  SHF.R.U64 R59, R32, 0x10, R33 ;  /* 0x00000010203b7819 */ /* 0x000fe20000001221 */
[----:B------:R-:W-:Y:S01]  /*efe0*/  IMAD.MOV.U32 R31, RZ, RZ, R11 ;  /* 0x000000ffff1f7224 */ /* 0x000fe200078e000b */
[----:B------:R-:W-:Y:S01]  /*eff0*/  SHF.R.U32.HI R56, RZ, 0x10, R33 ;  /* 0x00000010ff387819 */ /* 0x000fe20000011621 */
[----:B------:R-:W-:Y:S01]  /*f000*/  BSSY B1, `(.L_x_608) ;  /* 0x0000025000017945 */ /* 0x000fe20003800000 */
        /* <DEDUP_REMOVED lines=8> */
[----:B------:R-:W-:-:S02]  /*f090*/  SHF.R.U32.HI R53, RZ, 0x10, R7 ;  /* 0x00000010ff357819 */ /* 0x000fc40000011607 */
[--C-:B------:R-:W-:Y:S02]  /*f0a0*/  SHF.R.U64 R51, R8, 0x10, R9.reuse ;  /* 0x0000001008337819 */ /* 0x100fe40000001209 */
[----:B------:R-:W-:Y:S02]  /*f0b0*/  SHF.R.U32.HI R48, RZ, 0x10, R9 ;  /* 0x00000010ff307819 */ /* 0x000fe40000011609 */
[----:B------:R-:W-:Y:S02]  /*f0c0*/  SHF.R.U32.HI R10, RZ, 0x10, R11 ;  /* 0x00000010ff0a7819 */ /* 0x000fe4000001160b */
[----:B------:R-:W-:Y:S02]  /*f0d0*/  VIMNMX R41, R42, 0x80, PT ;  /* 0x000000802a297848 */ /* 0x000fe40003fe0100 */
[----:B------:R-:W-:Y:S02]  /*f0e0*/  PRMT R35, R25, 0x5410, R64 ;  /* 0x0000541019237816 */ /* 0x000fe40000000040 */
[----:B------:R-:W-:-:S02]  /*f0f0*/  SHF.R.U64 R8, R14, 0x10, R15 ;  /* 0x000000100e087819 */ /* 0x000fc4000000120f */
[----:B------:R-:W-:Y:S02]  /*f100*/  SHF.R.U32.HI R7, RZ, 0x10, R15 ;  /* 0x00000010ff077819 */ /* 0x000fe4000001160f */
[----:B------:R-:W-:Y:S02]  /*f110*/  PRMT R32, R20, 0x5410, R65 ;  /* 0x0000541014207816 */ /* 0x000fe40000000041 */
[----:B------:R-:W-:Y:S02]  /*f120*/  PRMT R33, R21, 0x5410, R66 ;  /* 0x0000541015217816 */ /* 0x000fe40000000042 */
[----:B------:R-:W-:Y:S02]  /*f130*/  PRMT R25, R27, 0x5410, R62 ;  /* 0x000054101b197816 */ /* 0x000fe4000000003e */
[--C-:B------:R-:W-:Y:S02]  /*f140*/  SHF.R.U64 R11, R12, 0x10, R13.reuse ;  /* 0x000000100c0b7819 */ /* 0x100fe4000000120d */
[----:B------:R-:W-:-:S02]  /*f150*/  SHF.R.U32.HI R9, RZ, 0x10, R13 ;  /* 0x00000010ff097819 */ /* 0x000fc4000001160d */
[----:B------:R-:W-:Y:S02]  /*f160*/  PRMT R27, R43, 0x5410, R58 ;  /* 0x000054102b1b7816 */ /* 0x000fe4000000003a */
[----:B------:R-:W-:Y:S02]  /*f170*/  PRMT R21, R44, 0x5410, R59 ;  /* 0x000054102c157816 */ /* 0x000fe4000000003b */
[----:B------:R-:W-:Y:S02]  /*f180*/  PRMT R20, R45, 0x5410, R56 ;  /* 0x000054102d147816 */ /* 0x000fe40000000038 */
[----:B------:R-:W-:Y:S02]  /*f190*/  PRMT R15, R46, 0x5410, R57 ;  /* 0x000054102e0f7816 */ /* 0x000fe40000000039 */
[----:B------:R-:W-:Y:S02]  /*f1a0*/  PRMT R14, R47, 0x5410, R54 ;  /* 0x000054102f0e7816 */ /* 0x000fe40000000036 */
[----:B------:R-:W-:-:S02]  /*f1b0*/  PRMT R37, R37, 0x5410, R52 ;  /* 0x0000541025257816 */ /* 0x000fc40000000034 */
[----:B------:R-:W-:Y:S02]  /*f1c0*/  ISETP.GE.AND P1, PT, R166, R41, PT ;  /* 0x00000029a600720c */ /* 0x000fe40003f26270 */
[----:B------:R-:W-:Y:S02]  /*f1d0*/  PRMT R38, R38, 0x5410, R55 ;  /* 0x0000541026267816 */ /* 0x000fe40000000037 */
[----:B------:R-:W-:Y:S02]  /*f1e0*/  PRMT R39, R39, 0x5410, R50 ;  /* 0x0000541027277816 */ /* 0x000fe40000000032 */
[----:B------:R-:W-:Y:S02]  /*f1f0*/  PRMT R40, R40, 0x5410, R53 ;  /* 0x0000541028287816 */ /* 0x000fe40000000035 */
[----:B------:R-:W-:Y:S02]  /*f200*/  PRMT R28, R28, 0x5410, R51 ;  /* 0x000054101c1c7816 */ /* 0x000fe40000000033 */
[----:B------:R-:W-:-:S02]  /*f210*/  PRMT R29, R29, 0x5410, R48 ;  /* 0x000054101d1d7816 */ /* 0x000fc40000000030 */
[----:B------:R-:W-:Y:S02]  /*f220*/  PRMT R30, R30, 0x5410, R49 ;  /* 0x000054101e1e7816 */ /* 0x000fe40000000031 */
[----:B------:R-:W-:Y:S01]  /*f230*/  PRMT R31, R31, 0x5410, R10 ;  /* 0x000054101f1f7816 */ /* 0x000fe2000000000a */
[----:B0-----:R-:W-:Y:S06]  /*f240*/  @!P0 BRA `(.L_x_609) ;  /* 0x0000012000848947 */ /* 0x001fec0003800000 */
.L_x_832:
[----:B------:R-:W-:Y:S05]  /*f250*/  BSYNC B1 ;  /* 0x0000000000017941 */ /* 0x000fea0003800000 */
.L_x_608:
[----:B------:R-:W-:Y:S01]  /*f260*/  BSSY B1, `(.L_x_610) ;  /* 0x000011b000017945 */ /* 0x000fe20003800000 */
[----:B------:R-:W-:Y:S02]  /*f270*/  PRMT R13, R0, 0x5410, R11 ;  /* 0x00005410000d7816 */ /* 0x000fe4000000000b */
[----:B------:R-:W-:Y:S02]  /*f280*/  PRMT R12, R4, 0x5410, R9 ;  /* 0x00005410040c7816 */ /* 0x000fe40000000009 */
[----:B0-----:R-:W-:Y:S02]  /*f290*/  PRMT R3, R5, 0x5410, R8 ;  /* 0x0000541005037816 */ /* 0x001fe40000000008 */
[----:B------:R-:W-:Y:S01]  /*f2a0*/  PRMT R0, R6, 0x5410, R7 ;  /* 0x0000541006007816 */ /* 0x000fe20000000007 */
[----:B------:R-:W-:Y:S06]  /*f2b0*/  @P1 BRA `(.L_x_611) ;  /* 0x0000001000541947 */ /* 0x000fec0003800000 */
[----:B------:R-:W0:Y:S01]  /*f2c0*/  LDC R43, c[0x0][0x3f4] ;  /* 0x0000fd00ff2b7b82 */ /* 0x000e220000000800 */
[C---:B------:R-:W-:Y:S01]  /*f2d0*/  VIADD R4, R16.reuse, 0x20 ;  /* 0x0000002010047836 */ /* 0x040fe20000000000 */
[----:B------:R-:W-:Y:S01]  /*f2e0*/  BSSY B2, `(.L_x_612) ;  /* 0x0000060000027945 */ /* 0x000fe20003800000 */
[C---:B------:R-:W-:Y:S01]  /*f2f0*/  VIADD R6, R16.reuse, 0x40 ;  /* 0x0000004010067836 */ /* 0x040fe20000000000 */
[-C--:B0-----:R-:W-:Y:S02]  /*f300*/  ISETP.GE.AND P0, PT, R16, R43.reuse, PT ;  /* 0x0000002b1000720c */ /* 0x081fe40003f06270 */
[-C--:B------:R-:W-:Y:S02]  /*f310*/  ISETP.GE.AND P1, PT, R4, R43.reuse, PT ;  /* 0x0000002b0400720c */ /* 0x080fe40003f26270 */
[----:B------:R-:W-:-:S09]  /*f320*/  ISETP.GE.AND P2, PT, R6, R43, PT ;  /* 0x0000002b0600720c */ /* 0x000fd20003f46270 */
[----:B------:R-:W-:Y:S05]  /*f330*/  @P0 BRA `(.L_x_613) ;  /* 0x0000000400680947 */ /* 0x000fea0003800000 */
[----:B------:R-:W-:Y:S01]  /*f340*/  LEA.HI R6, R43, R214, RZ, 0x1d ;  /* 0x000000d62b067211 */ /* 0x000fe200078fe8ff */
[----:B------:R-:W-:Y:S01]  /*f350*/  IMAD.U32 R52, R37, 0x10000, RZ ;  /* 0x0001000025347824 */ /* 0x000fe200078e00ff */
[----:B------:R-:W-:Y:S01]  /*f360*/  LOP3.LUT R5, R177, 0x38, R16, 0xf8, !PT ;  /* 0x00000038b1057812 */ /* 0x000fe200078ef810 */
[----:B------:R-:W-:Y:S01]  /*f370*/  IMAD.U32 R51, R32, 0x10000, RZ ;  /* 0x0001000020337824 */ /* 0x000fe200078e00ff */
[----:B------:R-:W-:Y:S01]  /*f380*/  SHF.R.S32.HI R7, RZ, 0x1f, R6 ;  /* 0x0000001fff077819 */ /* 0x000fe20000011406 */
[----:B------:R-:W-:Y:S01]  /*f390*/  IMAD.SHL.U32 R8, R6, 0x8, RZ ;  /* 0x0000000806087824 */ /* 0x000fe200078e00ff */
[----:B------:R-:W-:Y:S02]  /*f3a0*/  LOP3.LUT R4, R5, R178, RZ, 0x3c, !PT ;  /* 0x000000b205047212 */ /* 0x000fe400078e3cff */
[----:B------:R-:W-:Y:S02]  /*f3b0*/  LEA.HI R6, R7, R6, RZ, 0x3 ;  /* 0x0000000607067211 */ /* 0x000fe400078f18ff */
[----:B------:R-:W-:Y:S01]  /*f3c0*/  LOP3.LUT R7, R177, 0x38, R8, 0xf8, !PT ;  /* 0x00000038b1077812 */ /* 0x000fe200078ef808 */
[----:B------:R-:W-:Y:S01]  /*f3d0*/  IMAD.IADD R5, R179, 0x1, R4 ;  /* 0x00000001b3057824 */ /* 0x000fe200078e0204 */
[----:B------:R-:W-:Y:S01]  /*f3e0*/  LOP3.LUT R53, R37, 0xffff0000, RZ, 0xc0, !PT ;  /* 0xffff000025357812 */ /* 0x000fe200078ec0ff */
[----:B------:R-:W-:Y:S01]  /*f3f0*/  IMAD.SHL.U32 R6, R6, 0x400, RZ ;  /* 0x0000040006067824 */ /* 0x000fe200078e00ff */
[----:B------:R-:W-:Y:S01]  /*f400*/  LOP3.LUT R7, R7, R178, RZ, 0x3c, !PT ;  /* 0x000000b207077212 */ /* 0x000fe200078e3cff */
[----:B------:R-:W-:-:S03]  /*f410*/  IMAD R60, R5, 0x2, R2 ;  /* 0x00000002053c7824 */ /* 0x000fc600078e0202 */
[----:B------:R-:W-:-:S04]  /*f420*/  LOP3.LUT R6, R6, 0x7fffe000, RZ, 0xc0, !PT ;  /* 0x7fffe00006067812 */ /* 0x000fc800078ec0ff */
[----:B------:R-:W-:Y:S02]  /*f430*/  IADD3 R9, R7, R6, R179 ;  /* 0x0000000607097210 */ /* 0x000fe40007ffe0b3 */
[----:B------:R-:W0:Y:S03]  /*f440*/  LDS.128 R4, [R60+0xc400] ;  /* 0x00c400003c047984 */ /* 0x000e260000000c00 */
[----:B------:R-:W-:-:S05]  /*f450*/  IMAD R62, R9, 0x2, R2 ;  /* 0x00000002093e7824 */ /* 0x000fca00078e0202 */
[----:B------:R-:W1:Y:S01]  /*f460*/  LDS.128 R8, [R62+0xc400] ;  /* 0x00c400003e087984 */ /* 0x000e620000000c00 */
[C---:B0-----:R-:W-:Y:S01]  /*f470*/  IMAD.U32 R42, R4.reuse, 0x10000, RZ ;  /* 0x00010000042a7824 */ /* 0x041fe200078e00ff */
[----:B------:R-:W-:Y:S01]  /*f480*/  LOP3.LUT R4, R4, 0xffff0000, RZ, 0xc0, !PT ;  /* 0xffff000004047812 */ /* 0x000fe200078ec0ff */
[C---:B------:R-:W-:Y:S01]  /*f490*/  IMAD.U32 R44, R5.reuse, 0x10000, RZ ;  /* 0x00010000052c7824 */ /* 0x040fe200078e00ff */
[----:B------:R-:W-:Y:S01]  /*f4a0*/  LOP3.LUT R5, R5, 0xffff0000, RZ, 0xc0, !PT ;  /* 0xffff000005057812 */ /* 0x000fe200078ec0ff */
[C---:B------:R-:W-:Y:S01]  /*f4b0*/  IMAD.U32 R45, R6.reuse, 0x10000, RZ ;  /* 0x00010000062d7824 */ /* 0x040fe200078e00ff */
[----:B------:R-:W-:Y:S01]  /*f4c0*/  LOP3.LUT R6, R6, 0xffff0000, RZ, 0xc0, !PT ;  /* 0xffff000006067812 */ /* 0x000fe200078ec0ff */
[C---:B------:R-:W-:Y:S01]  /*f4d0*/  IMAD.U32 R46, R7.reuse, 0x10000, RZ ;  /* 0x00010000072e7824 */ /* 0x040fe200078e00ff */
[----:B------:R-:W-:Y:S01]  /*f4e0*/  LOP3.LUT R7, R7, 0xffff0000, RZ, 0xc0, !PT ;  /* 0xffff000007077812 */ /* 0x000fe200078ec0ff */
[----:B-1----:R-:W-:Y:S01]  /*f4f0*/  IMAD.U32 R48, R9, 0x10000, RZ ;  /* 0x0001000009307824 */ /* 0x002fe200078e00ff */
[----:B------:R-:W-:Y:S01]  /*f500*/  SHF.L.U32 R47, R8, 0x10, RZ ;  /* 0x00000010082f7819 */ /* 0x000fe200000006ff */
[----:B------:R-:W-:Y:S01]  /*f510*/  IMAD.U32 R49, R10, 0x10000, RZ ;  /* 0x000100000a317824 */ /* 0x000fe200078e00ff */
[----:B------:R-:W-:Y:S01]  /*f520*/  LOP3.LUT R8, R8, 0xffff0000, RZ, 0xc0, !PT ;  /* 0xffff000008087812 */ /* 0x000fe200078ec0ff */
[----:B------:R-:W-:Y:S01]  /*f530*/  IMAD.U32 R50, R11, 0x10000, RZ ;  /* 0x000100000b327824 */ /* 0x000fe200078e00ff */
[----:B------:R-:W-:Y:S01]  /*f540*/  LOP3.LUT R10, R10, 0xffff0000, RZ, 0xc0, !PT ;  /* 0xffff00000a0a7812 */ /* 0x000fe200078ec0ff */
[C---:B------:R-:W-:Y:S01]  /*f550*/  FMUL.FTZ R55, R47.reuse, R52 ;  /* 0x000000342f377220 */ /* 0x040fe20000410000 */
[----:B------:R-:W-:Y:S01]  /*f560*/  FMUL.FTZ R57, R47, R51 ;  /* 0x000000332f397220 */ /* 0x000fe20000410000 */
[----:B------:R-:W-:Y:S01]  /*f570*/  LOP3.LUT R47, R32, 0xffff0000, RZ, 0xc0, !PT ;  /* 0xffff0000202f7812 */ /* 0x000fe200078ec0ff */
[----:B------:R-:W-:Y:S01]  /*f580*/  FMUL.FTZ R59, R8, R53 ;  /* 0x00000035083b7220 */ /* 0x000fe20000410000 */
[----:B------:R-:W-:Y:S01]  /*f590*/  FFMA.FTZ R54, R42, R51, -R55 ;  /* 0x000000332a367223 */ /* 0x000fe20000010837 */
[----:B------:R-:W-:-:S02]  /*f5a0*/  IMAD.U32 R55, R38, 0x10000, RZ ;  /* 0x0001000026377824 */ /* 0x000fc400078e00ff */
[----:B------:R-:W-:Y:S01]  /*f5b0*/  FFMA.FTZ R57, R42, R52, R57 ;  /* 0x000000342a397223 */ /* 0x000fe20000010039 */
[----:B------:R-:W-:Y:S02]  /*f5c0*/  IMAD.U32 R51, R33, 0x10000, RZ ;  /* 0x0001000021337824 */ /* 0x000fe400078e00ff */
[-C--:B------:R-:W-:Y:S01]  /*f5d0*/  FMUL.FTZ R61, R8, R47.reuse ;  /* 0x0000002f083d7220 */ /* 0x080fe20000410000 */
[----:B------:R-:W-:Y:S01]  /*f5e0*/  FFMA.FTZ R59, R4, R47, -R59 ;  /* 0x0000002f043b7223 */ /* 0x000fe2000001083b */
[C---:B------:R-:W-:Y:S01]  /*f5f0*/  FMUL.FTZ R47, R48.reuse, R55 ;  /* 0x00000037302f7220 */ /* 0x040fe20000410000 */
[----:B------:R-:W-:Y:S01]  /*f600*/  FMUL.FTZ R52, R48, R51 ;  /* 0x0000003330347220 */ /* 0x000fe20000410000 */
[----:B------:R-:W-:Y:S01]  /*f610*/  FFMA.FTZ R42, R4, R53, R61 ;  /* 0x00000035042a7223 */ /* 0x000fe2000001003d */
[C---:B------:R-:W-:Y:S02]  /*f620*/  IMAD.U32 R8, R39.reuse, 0x10000, RZ ;  /* 0x0001000027087824 */ /* 0x040fe400078e00ff */
[----:B------:R-:W-:Y:S01]  /*f630*/  FFMA.FTZ R48, R44, R51, -R47 ;  /* 0x000000332c307223 */ /* 0x000fe2000001082f */
[----:B------:R-:W-:Y:S01]  /*f640*/  LOP3.LUT R51, R39, 0xffff0000, RZ, 0xc0, !PT ;  /* 0xffff000027337812 */ /* 0x000fe200078ec0ff */
[C---:B------:R-:W-:Y:S01]  /*f650*/  IMAD.U32 R4, R34.reuse, 0x10000, RZ ;  /* 0x0001000022047824 */ /* 0x040fe200078e00ff */
[----:B------:R-:W-:Y:S01]  /*f660*/  LOP3.LUT R47, R34, 0xffff0000, RZ, 0xc0, !PT ;  /* 0xffff0000222f7812 */ /* 0x000fe200078ec0ff */
[----:B------:R-:W-:Y:S01]  /*f670*/  FFMA.FTZ R52, R44, R55, R52 ;  /* 0x000000372c347223 */ /* 0x000fe20000010034 */
[C---:B------:R-:W-:Y:S01]  /*f680*/  FMUL.FTZ R44, R49.reuse, R8 ;  /* 0x00000008312c7220 */ /* 0x040fe20000410000 */
[C---:B------:R-:W-:Y:S01]  /*f690*/  FMUL.FTZ R61, R10.reuse, R51 ;  /* 0x000000330a3d7220 */ /* 0x040fe20000410000 */
[----:B------:R-:W-:Y:S01]  /*f6a0*/  FMUL.FTZ R56, R49, R4 ;  /* 0x0000000431387220 */ /* 0x000fe20000410000 */
[----:B------:R-:W-:Y:S01]  /*f6b0*/  FMUL.FTZ R10, R10, R47 ;  /* 0x0000002f0a0a7220 */ /* 0x000fe20000410000 */
[----:B------:R-:W-:-:S02]  /*f6c0*/  IMAD.U32 R53, R40, 0x10000, RZ ;  /* 0x0001000028357824 */ /* 0x000fc400078e00ff */
[----:B------:R-:W-:Y:S01]  /*f6d0*/  FFMA.FTZ R55, R45, R4, -R44 ;  /* 0x000000042d377223 */ /* 0x000fe2000001082c */
[----:B------:R-:W-:Y:S02]  /*f6e0*/  IMAD.U32 R49, R35, 0x10000, RZ ;  /* 0x0001000023317824 */ /* 0x000fe400078e00ff */
[----:B------:R-:W-:Y:S01]  /*f6f0*/  FFMA.FTZ R56, R45, R8, R56 ;  /* 0x000000082d387223 */ /* 0x000fe20000010038 */
[C---:B------:R-:W-:Y:S01]  /*f700*/  FFMA.FTZ R58, R6.reuse, R47, -R61 ;  /* 0x0000002f063a7223 */ /* 0x040fe2000001083d */
[----:B------:R-:W-:Y:S01]  /*f710*/  FFMA.FTZ R51, R6, R51, R10 ;  /* 0x0000003306337223 */ /* 0x000fe2000001000a */
[----:B------:R-:W-:Y:S01]  /*f720*/  LOP3.LUT R9, R9, 0xffff0000, RZ, 0xc0, !PT ;  /* 0xffff000009097812 */ /* 0x000fe200078ec0ff */
[C---:B------:R-:W-:Y:S01]  /*f730*/  FMUL.FTZ R45, R50.reuse, R53 ;  /* 0x00000035322d7220 */ /* 0x040fe20000410000 */
[----:B------:R-:W-:Y:S01]  /*f740*/  LOP3.LUT R11, R11, 0xffff0000, RZ, 0xc0, !PT ;  /* 0xffff00000b0b7812 */ /* 0x000fe200078ec0ff */
[-C--:B------:R-:W-:Y:S01]  /*f750*/  FMUL.FTZ R47, R50, R49.reuse ;  /* 0x00000031322f7220 */ /* 0x080fe20000410000 */
[----:B------:R-:W-:Y:S01]  /*f760*/  LOP3.LUT R8, R38, 0xffff0000, RZ, 0xc0, !PT ;  /* 0xffff000026087812 */ /* 0x000fe200078ec0ff */
[----:B------:R-:W-:Y:S01]  /*f770*/  FFMA.FTZ R49, R46, R49, -R45 ;  /* 0x000000312e317223 */ /* 0x000fe2000001082d */
[----:B------:R-:W-:Y:S01]  /*f780*/  LOP3.LUT R10, R40, 0xffff0000, RZ, 0xc0, !PT ;  /* 0xffff0000280a7812 */ /* 0x000fe200078ec0ff */
[----:B------:R-:W-:Y:S01]  /*f790*/  FFMA.FTZ R47, R46, R53, R47 ;  /* 0x000000352e2f7223 */ /* 0x000fe2000001002f */
[----:B------:R-:W-:Y:S01]  /*f7a0*/  LOP3.LUT R4, R33, 0xffff0000, RZ, 0xc0, !PT ;  /* 0xffff000021047812 */ /* 0x000fe200078ec0ff */
[----:B------:R-:W-:Y:S01]  /*f7b0*/  FMUL.FTZ R44, R9, R8 ;  /* 0x00000008092c7220 */ /* 0x000fe20000410000 */
[----:B------:R-:W-:Y:S01]  /*f7c0*/  LOP3.LUT R6, R35, 0xffff0000, RZ, 0xc0, !PT ;  /* 0xffff000023067812 */ /* 0x000fe200078ec0ff */
[----:B------:R-:W-:-:S02]  /*f7d0*/  FMUL.FTZ R46, R11, R10 ;  /* 0x0000000a0b2e7220 */ /* 0x000fc40000410000 */
[-C--:B------:R-:W-:Y:S01]  /*f7e0*/  FMUL.FTZ R45, R9, R4.reuse ;  /* 0x00000004092d7220 */ /* 0x080fe20000410000 */
[----:B------:R-:W-:Y:S01]  /*f7f0*/  FFMA.FTZ R9, R5, R4, -R44 ;  /* 0x0000000405097223 */ /* 0x000fe2000001082c */
[-C--:B------:R-:W-:Y:S01]  /*f800*/  FMUL.FTZ R11, R11, R6.reuse ;  /* 0x000000060b0b7220 */ /* 0x080fe20000410000 */
[----:B------:R-:W-:Y:S01]  /*f810*/  FFMA.FTZ R46, R7, R6, -R46 ;  /* 0x00000006072e7223 */ /* 0x000fe2000001082e */
[----:B------:R-:W-:Y:S01]  /*f820*/  FFMA.FTZ R45, R5, R8, R45 ;  /* 0x00000008052d7223 */ /* 0x000fe2000001002d */
[----:B------:R-:W-:Y:S01]  /*f830*/  F2FP.BF16.F32.PACK_AB R6, R58, R55 ;  /* 0x000000373a06723e */ /* 0x000fe200000010ff */
[----:B------:R-:W-:Y:S01]  /*f840*/  FFMA.FTZ R44, R7, R10, R11 ;  /* 0x0000000a072c7223 */ /* 0x000fe2000001000b */
[----:B------:R-:W-:Y:S02]  /*f850*/  F2FP.BF16.F32.PACK_AB R4, R59, R54 ;  /* 0x000000363b04723e */ /* 0x000fe400000010ff */
[----:B------:R-:W-:Y:S02]  /*f860*/  F2FP.BF16.F32.PACK_AB R5, R9, R48 ;  /* 0x000000300905723e */ /* 0x000fe400000010ff */
[----:B------:R-:W-:-:S02]  /*f870*/  F2FP.BF16.F32.PACK_AB R7, R46, R49 ;  /* 0x000000312e07723e */ /* 0x000fc400000010ff */
[----:B------:R-:W-:Y:S02]  /*f880*/  F2FP.BF16.F32.PACK_AB R10, R51, R56 ;  /* 0x00000038330a723e */ /* 0x000fe400000010ff */
[----:B------:R-:W-:Y:S01]  /*f890*/  F2FP.BF16.F32.PACK_AB R8, R42, R57 ;  /* 0x000000392a08723e */ /* 0x000fe200000010ff */
[----:B------:R0:W-:Y:S01]  /*f8a0*/  STS.128 [R60+0xc400], R4 ;  /* 0x00c400043c007388 */ /* 0x0001e20000000c00 */
[----:B------:R-:W-:Y:S02]  /*f8b0*/  F2FP.BF16.F32.PACK_AB R9, R45, R52 ;  /* 0x000000342d09723e */ /* 0x000fe400000010ff */
[----:B------:R-:W-:-:S05]  /*f8c0*/  F2FP.BF16.F32.PACK_AB R11, R44, R47 ;  /* 0x0000002f2c0b723e */ /* 0x000fca00000010ff */
[----:B------:R0:W-:Y:S02]  /*f8d0*/  STS.128 [R62+0xc400], R8 ;  /* 0x00c400083e007388 */ /* 0x0001e40000000c00 */
.L_x_613:
[----:B------:R-:W-:Y:S05]  /*f8e0*/  BSYNC B2 ;  /* 0x0000000000027941 */ /* 0x000fea0003800000 */
.L_x_612:
[----:B------:R-:W-:Y:S04]  /*f8f0*/  BSSY B2, `(.L_x_614) ;  /* 0x0000059000027945 */ /* 0x000fe80003800000 */
[----:B------:R-:W-:Y:S05]  /*f900*/  @P1 BRA `(.L_x_615) ;  /* 0x00000004005c1947 */ /* 0x000fea0003800000 */
[----:B0-----:R-:W2:Y:S01]  /*f910*/  LDL R60, [R1+0x60] ;  /* 0x00006000013c7983 */ /* 0x001ea20000100800 */
[----:B------:R-:W-:Y:S01]  /*f920*/  LEA.HI R4, R43, R163, RZ, 0x1d ;  /* 0x000000a32b047211 */ /* 0x000fe200078fe8ff */
[C---:B------:R-:W-:Y:S01]  /*f930*/  IMAD.U32 R55, R28.reuse, 0x10000, RZ ;  /* 0x000100001c377824 */ /* 0x040fe200078e00ff */
[----:B------:R-:W-:Y:S01]  /*f940*/  LOP3.LUT R57, R28, 0xffff0000, RZ, 0xc0, !PT ;  /* 0xffff00001c397812 */ /* 0x000fe200078ec0ff */
[----:B------:R-:W-:Y:S01]  /*f950*/  IMAD.U32 R53, R24, 0x10000, RZ ;  /* 0x0001000018357824 */ /* 0x000fe200078e00ff */
[----:B------:R-:W-:Y:S01]  /*f960*/  SHF.R.S32.HI R5, RZ, 0x1f, R4 ;  /* 0x0000001fff057819 */ /* 0x000fe20000011404 */
[----:B------:R-:W-:-:S03]  /*f970*/  IMAD.SHL.U32 R6, R4, 0x8, RZ ;  /* 0x0000000804067824 */ /* 0x000fc600078e00ff */
[----:B------:R-:W-:Y:S02]  /*f980*/  LEA.HI R4, R5, R4, RZ, 0x3 ;  /* 0x0000000405047211 */ /* 0x000fe400078f18ff */
[----:B------:R-:W-:-:S03]  /*f990*/  LOP3.LUT R5, R177, 0x38, R6, 0xf8, !PT ;  /* 0x00000038b1057812 */ /* 0x000fc600078ef806 */
[----:B------:R-:W-:Y:S01]  /*f9a0*/  IMAD.SHL.U32 R4, R4, 0x400, RZ ;  /* 0x0000040004047824 */ /* 0x000fe200078e00ff */
[----:B------:R-:W-:-:S04]  /*f9b0*/  LOP3.LUT R5, R5, R178, RZ, 0x3c, !PT ;  /* 0x000000b205057212 */ /* 0x000fc800078e3cff */
[----:B------:R-:W-:-:S04]  /*f9c0*/  LOP3.LUT R4, R4, 0x7fffe000, RZ, 0xc0, !PT ;  /* 0x7fffe00004047812 */ /* 0x000fc800078ec0ff */
[----:B------:R-:W-:-:S05]  /*f9d0*/  IADD3 R9, R5, R4, R179 ;  /* 0x0000000405097210 */ /* 0x000fca0007ffe0b3 */
[----:B------:R-:W-:-:S05]  /*f9e0*/  IMAD R42, R9, 0x2, R2 ;  /* 0x00000002092a7824 */ /* 0x000fca00078e0202 */
[----:B------:R-:W0:Y:S02]  /*f9f0*/  LDS.128 R8, [R42+0xc400] ;  /* 0x00c400002a087984 */ /* 0x000e240000000c00 */
[C---:B0-----:R-:W-:Y:S01]  /*fa00*/  IMAD.U32 R48, R8.reuse, 0x10000, RZ ;  /* 0x0001000008307824 */ /* 0x041fe200078e00ff */
[----:B------:R-:W-:Y:S01]  /*fa10*/  LOP3.LUT R8, R8, 0xffff0000, RZ, 0xc0, !PT ;  /* 0xffff000008087812 */ /* 0x000fe200078ec0ff */
[C---:B------:R-:W-:Y:S01]  /*fa20*/  IMAD.U32 R49, R9.reuse, 0x10000, RZ ;  /* 0x0001000009317824 */ /* 0x040fe200078e00ff */
[----:B------:R-:W-:Y:S01]  /*fa30*/  LOP3.LUT R9, R9, 0xffff0000, RZ, 0xc0, !PT ;  /* 0xffff000009097812 */ /* 0x000fe200078ec0ff */
[C---:B------:R-:W-:Y:S01]  /*fa40*/  FMUL.FTZ R59, R48.reuse, R55 ;  /* 0x00000037303b7220 */ /* 0x040fe20000410000 */
[----:B------:R-:W-:Y:S01]  /*fa50*/  FMUL.FTZ R61, R48, R53 ;  /* 0x00000035303d7220 */ /* 0x000fe20000410000 */
[----:B------:R-:W-:Y:S01]  /*fa60*/  FMUL.FTZ R63, R8, R57 ;  /* 0x00000039083f7220 */ /* 0x000fe20000410000 */
[----:B------:R-:W-:Y:S02]  /*fa70*/  IMAD.U32 R48, R29, 0x10000, RZ ;  /* 0x000100001d307824 */ /* 0x000fe400078e00ff */
[C---:B------:R-:W-:Y:S01]  /*fa80*/  IMAD.U32 R50, R10.reuse, 0x10000, RZ ;  /* 0x000100000a327824 */ /* 0x040fe200078e00ff */
[----:B------:R-:W-:Y:S01]  /*fa90*/  LOP3.LUT R10, R10, 0xffff0000, RZ, 0xc0, !PT ;  /* 0xffff00000a0a7812 */ /* 0x000fe200078ec0ff */
[C---:B------:R-:W-:Y:S01]  /*faa0*/  IMAD.U32 R51, R11.reuse, 0x10000, RZ ;  /* 0x000100000b337824 */ /* 0x040fe200078e00ff */
[----:B------:R-:W-:Y:S01]  /*fab0*/  LOP3.LUT R11, R11, 0xffff0000, RZ, 0xc0, !PT ;  /* 0xffff00000b0b7812 */ /* 0x000fe200078ec0ff */
[----:B--2---:R-:W0:Y:S02]  /*fac0*/  LDS.128 R4, [R60] ;  /* 0x000000003c047984 */ /* 0x004e240000000c00 */
[C---:B0-----:R-:W-:Y:S01]  /*fad0*/  IMAD.U32 R44, R4.reuse, 0x10000, RZ ;  /* 0x00010000042c7824 */ /* 0x041fe200078e00ff */
[----:B------:R-:W-:Y:S01]  /*fae0*/  LOP3.LUT R4, R4, 0xffff0000, RZ, 0xc0, !PT ;  /* 0xffff000004047812 */ /* 0x000fe200078ec0ff */
[----:B------:R-:W-:Y:S01]  /*faf0*/  IMAD.U32 R45, R5, 0x10000, RZ ;  /* 0x00010000052d7824 */ /* 0x000fe200078e00ff */
[----:B------:R-:W-:Y:S01]  /*fb00*/  SHF.L.U32 R46, R6, 0x10, RZ ;  /* 0x00000010062e7819 */ /* 0x000fe200000006ff */
[----:B------:R-:W-:Y:S01]  /*fb10*/  FFMA.FTZ R59, R44, R53, -R59 ;  /* 0x000000352c3b7223 */ /* 0x000fe2000001083b */
[----:B------:R-:W-:Y:S01]  /*fb20*/  LOP3.LUT R53, R24, 0xffff0000, RZ, 0xc0, !PT ;  /* 0xffff000018357812 */ /* 0x000fe200078ec0ff */
[----:B------:R-:W-:Y:S01]  /*fb30*/  FFMA.FTZ R61, R44, R55, R61 ;  /* 0x000000372c3d7223 */ /* 0x000fe2000001003d */
[----:B------:R-:W-:Y:S01]  /*fb40*/  IMAD.U32 R44, R25, 0x10000, RZ ;  /* 0x00010000192c7824 */ /* 0x000fe200078e00ff */
[----:B------:R-:W-:Y:S01]  /*fb50*/  LOP3.LUT R6, R6, 0xffff0000, RZ, 0xc0, !PT ;  /* 0xffff000006067812 */ /* 0x000fe200078ec0ff */
[----:B------:R-:W-:-:S02]  /*fb60*/  IMAD.U32 R47, R7, 0x10000, RZ ;  /* 0x00010000072f7824 */ /* 0x000fc400078e00ff */
[-C--:B------:R-:W-:Y:S01]  /*fb70*/  FMUL.FTZ R55, R8, R53.reuse ;  /* 0x0000003508377220 */ /* 0x080fe20000410000 */
[----:B------:R-:W-:Y:S01]  /*fb80*/  FFMA.FTZ R52, R4, R53, -R63 ;  /* 0x0000003504347223 */ /* 0x000fe2000001083f */
[C---:B------:R-:W-:Y:S01]  /*fb90*/  FMUL.FTZ R8, R49.reuse, R48 ;  /* 0x0000003031087220 */ /* 0x040fe20000410000 */
[----:B------:R-:W-:Y:S02]  /*fba0*/  IMAD.U32 R53, R30, 0x10000, RZ ;  /* 0x000100001e357824 */ /* 0x000fe400078e00ff */
[-C--:B------:R-:W-:Y:S01]  /*fbb0*/  FMUL.FTZ R63, R49, R44.reuse ;  /* 0x0000002c313f7220 */ /* 0x080fe20000410000 */
[----:B------:R-:W-:Y:S01]  /*fbc0*/  FFMA.FTZ R54, R4, R57, R55 ;  /* 0x0000003904367223 */ /* 0x000fe20000010037 */
[C---:B------:R-:W-:Y:S01]  /*fbd0*/  FFMA.FTZ R56, R45.reuse, R44, -R8 ;  /* 0x0000002c2d387223 */ /* 0x040fe20000010808 */
[----:B------:R-:W-:Y:S02]  /*fbe0*/  IMAD.U32 R49, R26, 0x10000, RZ ;  /* 0x000100001a317824 */ /* 0x000fe400078e00ff */
[----:B------:R-:W-:Y:S01]  /*fbf0*/  FFMA.FTZ R63, R45, R48, R63 ;  /* 0x000000302d3f7223 */ /* 0x000fe2000001003f */
[----:B------:R-:W-:Y:S01]  /*fc00*/  FMUL.FTZ R57, R50, R53 ;  /* 0x0000003532397220 */ /* 0x000fe20000410000 */
[----:B------:R-:W-:Y:S01]  /*fc10*/  LOP3.LUT R55, R30, 0xffff0000, RZ, 0xc0, !PT ;  /* 0xffff00001e377812 */ /* 0x000fe200078ec0ff */
[----:B------:R-:W-:Y:S01]  /*fc20*/  IMAD.U32 R44, R31, 0x10000, RZ ;  /* 0x000100001f2c7824 */ /* 0x000fe200078e00ff */
[----:B------:R-:W-:Y:S01]  /*fc30*/  LOP3.LUT R45, R26, 0xffff0000, RZ, 0xc0, !PT ;  /* 0xffff00001a2d7812 */ /* 0x000fe200078ec0ff */
[-C--:B------:R-:W-:Y:S01]  /*fc40*/  FMUL.FTZ R65, R50, R49.reuse ;  /* 0x0000003132417220 */ /* 0x080fe20000410000 */
[----:B------:R-:W-:Y:S01]  /*fc50*/  FFMA.FTZ R57, R46, R49, -R57 ;  /* 0x000000312e397223 */ /* 0x000fe20000010839 */
[----:B------:R-:W-:Y:S01]  /*fc60*/  FMUL.FTZ R49, R10, R55 ;  /* 0x000000370a317220 */ /* 0x000fe20000410000 */
[----:B------:R-:W-:-:S02]  /*fc70*/  IMAD.U32 R4, R27, 0x10000, RZ ;  /* 0x000100001b047824 */ /* 0x000fc400078e00ff */
[----:B------:R-:W-:Y:S01]  /*fc80*/  FMUL.FTZ R10, R10, R45 ;  /* 0x0000002d0a0a7220 */ /* 0x000fe20000410000 */
[----:B------:R-:W-:Y:S01]  /*fc90*/  FMUL.FTZ R8, R51, R44 ;  /* 0x0000002c33087220 */ /* 0x000fe20000410000 */
[----:B------:R-:W-:Y:S01]  /*fca0*/  FFMA.FTZ R65, R46, R53, R65 ;  /* 0x000000352e417223 */ /* 0x000fe20000010041 */
[C---:B------:R-:W-:Y:S01]  /*fcb0*/  FFMA.FTZ R46, R6.reuse, R45, -R49 ;  /* 0x0000002d062e7223 */ /* 0x040fe20000010831 */
[----:B------:R-:W-:Y:S01]  /*fcc0*/  FFMA.FTZ R48, R6, R55, R10 ;  /* 0x0000003706307223 */ /* 0x000fe2000001000a */
[-C--:B------:R-:W-:Y:S01]  /*fcd0*/  FFMA.FTZ R49, R47, R4.reuse, -R8 ;  /* 0x000000042f317223 */ /* 0x080fe20000010808 */
[----:B------:R-:W-:Y:S01]  /*fce0*/  FMUL.FTZ R50, R51, R4 ;  /* 0x0000000433327220 */ /* 0x000fe20000410000 */
[----:B------:R-:W-:Y:S02]  /*fcf0*/  LOP3.LUT R8, R29, 0xffff0000, RZ, 0xc0, !PT ;  /* 0xffff00001d087812 */ /* 0x000fe400078ec0ff */
[----:B------:R-:W-:Y:S01]  /*fd00*/  LOP3.LUT R10, R31, 0xffff0000, RZ, 0xc0, !PT ;  /* 0xffff00001f0a7812 */ /* 0x000fe200078ec0ff */
[----:B------:R-:W-:Y:S01]  /*fd10*/  FFMA.FTZ R50, R47, R44, R50 ;  /* 0x0000002c2f327223 */ /* 0x000fe20000010032 */
[----:B------:R-:W-:Y:S01]  /*fd20*/  LOP3.LUT R4, R25, 0xffff0000, RZ, 0xc0, !PT ;  /* 0xffff000019047812 */ /* 0x000fe200078ec0ff */
[----:B------:R-:W-:Y:S01]  /*fd30*/  FMUL.FTZ R44, R9, R8 ;  /* 0x00000008092c7220 */ /* 0x000fe20000410000 */
[----:B------:R-:W-:Y:S01]  /*fd40*/  LOP3.LUT R6, R27, 0xffff0000, RZ, 0xc0, !PT ;  /* 0xffff00001b067812 */ /* 0x000fe200078ec0ff */
[----:B------:R-:W-:Y:S01]  /*fd50*/  FMUL.FTZ R58, R11, R10 ;  /* 0x0000000a0b3a7220 */ /* 0x000fe20000410000 */
[----:B------:R-:W-:Y:S01]  /*fd60*/  LOP3.LUT R5, R5, 0xffff0000, RZ, 0xc0, !PT ;  /* 0xffff000005057812 */ /* 0x000fe200078ec0ff */
[----:B------:R-:W-:Y:S01]  /*fd70*/  FMUL.FTZ R45, R9, R4 ;  /* 0x00000004092d7220 */ /* 0x000fe20000410000 */
[----:B------:R-:W-:Y:S01]  /*fd80*/  LOP3.LUT R7, R7, 0xffff0000, RZ, 0xc0, !PT ;  /* 0xffff000007077812 */ /* 0x000fe200078ec0ff */
[----:B------:R-:W-:-:S02]  /*fd90*/  FMUL.FTZ R11, R11, R6 ;  /* 0x000000060b0b7220 */ /* 0x000fc40000410000 */
[C---:B------:R-:W-:Y:S01]  /*fda0*/  FFMA.FTZ R9, R5.reuse, R4, -R44 ;  /* 0x0000000405097223 */ /* 0x040fe2000001082c */
[----:B------:R-:W-:Y:S01]  /*fdb0*/  FFMA.FTZ R44, R5, R8, R45 ;  /* 0x00000008052c7223 */ /* 0x000fe2000001002d */
[C---:B------:R-:W-:Y:S01]  /*fdc0*/  FFMA.FTZ R58, R7.reuse, R6, -R58 ;  /* 0x00000006073a7223 */ /* 0x040fe2000001083a */
[----:B------:R-:W-:Y:S01]  /*fdd0*/  FFMA.FTZ R11, R7, R10, R11 ;  /* 0x0000000a070b7223 */ /* 0x000fe2000001000b */
[----:B------:R-:W-:Y:S02]  /*fde0*/  F2FP.BF16.F32.PACK_AB R6, R46, R57 ;  /* 0x000000392e06723e */ /* 0x000fe400000010ff */
[----:B------:R-:W-:Y:S02]  /*fdf0*/  F2FP.BF16.F32.PACK_AB R4, R52, R59 ;  /* 0x0000003b3404723e */ /* 0x000fe400000010ff */
[----:B------:R-:W-:Y:S02]  /*fe00*/  F2FP.BF16.F32.PACK_AB R5, R9, R56 ;  /* 0x000000380905723e */ /* 0x000fe400000010ff */
[----:B------:R-:W-:-:S02]  /*fe10*/  F2FP.BF16.F32.PACK_AB R7, R58, R49 ;  /* 0x000000313a07723e */ /* 0x000fc400000010ff */
[----:B------:R-:W-:Y:S02]  /*fe20*/  F2FP.BF16.F32.PACK_AB R10, R48, R65 ;  /* 0x00000041300a723e */ /* 0x000fe400000010ff */
[----:B------:R-:W-:Y:S01]  /*fe30*/  F2FP.BF16.F32.PACK_AB R8, R54, R61 ;  /* 0x0000003d3608723e */ /* 0x000fe200000010ff */
[----:B------:R1:W-:Y:S01]  /*fe40*/  STS.128 [R60], R4 ;  /* 0x000000043c007388 */ /* 0x0003e20000000c00 */
[----:B------:R-:W-:Y:S02]  /*fe50*/  F2FP.BF16.F32.PACK_AB R9, R44, R63 ;  /* 0x0000003f2c09723e */ /* 0x000fe400000010ff */
[----:B------:R-:W-:-:S05]  /*fe60*/  F2FP.BF16.F32.PACK_AB R11, R11, R50 ;  /* 0x000000320b0b723e */ /* 0x000fca00000010ff */
[----:B------:R1:W-:Y:S02]  /*fe70*/  STS.128 [R42+0xc400], R8 ;  /* 0x00c400082a007388 */ /* 0x0003e40000000c00 */
.L_x_615:
[----:B------:R-:W-:Y:S05]  /*fe80*/  BSYNC B2 ;  /* 0x0000000000027941 */ /* 0x000fea0003800000 */
.L_x_614:
[----:B------:R-:W-:Y:S05]  /*fe90*/  @P2 BRA `(.L_x_611) ;  /* 0x00000004005c2947 */ /* 0x000fea0003800000 */
[----:B------:R-:W2:Y:S01]  /*fea0*/  LDL R61, [R1+0x4c] ;  /* 0x00004c00013d7983 */ /* 0x000ea20000100800 */
[----:B------:R-:W-:Y:S01]  /*feb0*/  LEA.HI R43, R43, R164, RZ, 0x1d ;  /* 0x000000a42b2b7211 */ /* 0x000fe200078fe8ff */
[C---:B------:R-:W-:Y:S01]  /*fec0*/  IMAD.U32 R54, R13.reuse, 0x10000, RZ ;  /* 0x000100000d367824 */ /* 0x040fe200078e00ff */
[----:B------:R-:W-:Y:S01]  /*fed0*/  LOP3.LUT R51, R13, 0xffff0000, RZ, 0xc0, !PT ;  /* 0xffff00000d337812 */ /* 0x000fe200078ec0ff */
[----:B------:R-:W-:Y:S01]  /*fee0*/  IMAD.U32 R52, R21, 0x10000, RZ ;  /* 0x0001000015347824 */ /* 0x000fe200078e00ff */
[----:B01----:R-:W-:Y:S01]  /*fef0*/  SHF.R.S32.HI R6, RZ, 0x1f, R43 ;  /* 0x0000001fff067819 */ /* 0x003fe2000001142b */
[----:B------:R-:W-:Y:S02]  /*ff00*/  IMAD.SHL.U32 R4, R43, 0x8, RZ ;  /* 0x000000082b047824 */ /* 0x000fe400078e00ff */
[----:B------:R-:W-:Y:S01]  /*ff10*/  IMAD.U32 R53, R12, 0x10000, RZ ;  /* 0x000100000c357824 */ /* 0x000fe200078e00ff */
        /* <DEDUP_REMOVED lines=14> */
[----:B------:R-:W-:Y:S01]  /*10000*/  LOP3.LUT R47, R21, 0xffff0000, RZ, 0xc0, !PT ;  /* 0xffff0000152f7812 */ /* 0x000fe200078ec0ff */
[----:B------:R-:W-:Y:S01]  /*10010*/  FMUL.FTZ R55, R8, R51 ;  /* 0x0000003308377220 */ /* 0x000fe20000410000 */
[C---:B------:R-:W-:Y:S01]  /*10020*/  IMAD.U32 R49, R10.reuse, 0x10000, RZ ;  /* 0x000100000a317824 */ /* 0x040fe200078e00ff */
[----:B------:R-:W-:Y:S01]  /*10030*/  LOP3.LUT R10, R10, 0xffff0000, RZ, 0xc0, !PT ;  /* 0xffff00000a0a7812 */ /* 0x000fe200078ec0ff */
[----:B------:R-:W-:-:S02]  /*10040*/  IMAD.U32 R50, R11, 0x10000, RZ ;  /* 0x000100000b327824 */ /* 0x000fc400078e00ff */
[----:B------:R-:W-:Y:S01]  /*10050*/  FMUL.FTZ R57, R8, R47 ;  /* 0x0000002f08397220 */ /* 0x000fe20000410000 */
[----:B------:R-:W-:Y:S01]  /*10060*/  IMAD.U32 R8, R3, 0x10000, RZ ;  /* 0x0001000003087824 */ /* 0x000fe200078e00ff */
[----:B------:R-:W-:Y:S01]  /*10070*/  LOP3.LUT R11, R11, 0xffff0000, RZ, 0xc0, !PT ;  /* 0xffff00000b0b7812 */ /* 0x000fe200078ec0ff */
[----:B--2---:R-:W0:Y:S02]  /*10080*/  LDS.128 R4, [R61] ;  /* 0x000000003d047984 */ /* 0x004e240000000c00 */
[C---:B0-----:R-:W-:Y:S01]  /*10090*/  SHF.L.U32 R43, R4.reuse, 0x10, RZ ;  /* 0x00000010042b7819 */ /* 0x041fe200000006ff */
[----:B------:R-:W-:Y:S01]  /*100a0*/  IMAD.U32 R44, R5, 0x10000, RZ ;  /* 0x00010000052c7824 */ /* 0x000fe200078e00ff */
[----:B------:R-:W-:Y:S01]  /*100b0*/  LOP3.LUT R4, R4, 0xffff0000, RZ, 0xc0, !PT ;  /* 0xffff000004047812 */ /* 0x000fe200078ec0ff */
[C---:B------:R-:W-:Y:S01]  /*100c0*/  IMAD.U32 R45, R6.reuse, 0x10000, RZ ;  /* 0x00010000062d7824 */ /* 0x040fe200078e00ff */
[----:B------:R-:W-:Y:S01]  /*100d0*/  LOP3.LUT R6, R6, 0xffff0000, RZ, 0xc0, !PT ;  /* 0xffff000006067812 */ /* 0x000fe200078ec0ff */
[C---:B------:R-:W-:Y:S01]  /*100e0*/  FFMA.FTZ R56, R43.reuse, R52, -R56 ;  /* 0x000000342b387223 */ /* 0x040fe20000010838 */
[----:B------:R-:W-:Y:S01]  /*100f0*/  FFMA.FTZ R58, R43, R54, R58 ;  /* 0x000000362b3a7223 */ /* 0x000fe2000001003a */
[----:B------:R-:W-:-:S02]  /*10100*/  IMAD.U32 R43, R20, 0x10000, RZ ;  /* 0x00010000142b7824 */ /* 0x000fc400078e00ff */
[----:B------:R-:W-:Y:S01]  /*10110*/  FFMA.FTZ R55, R4, R47, -R55 ;  /* 0x0000002f04377223 */ /* 0x000fe20000010837 */
[----:B------:R-:W-:Y:S01]  /*10120*/  FMUL.FTZ R47, R48, R53 ;  /* 0x00000035302f7220 */ /* 0x000fe20000410000 */
[----:B------:R-:W-:Y:S01]  /*10130*/  FFMA.FTZ R57, R4, R51, R57 ;  /* 0x0000003304397223 */ /* 0x000fe20000010039 */
[-C--:B------:R-:W-:Y:S01]  /*10140*/  FMUL.FTZ R52, R48, R43.reuse ;  /* 0x0000002b30347220 */ /* 0x080fe20000410000 */
[----:B------:R-:W-:Y:S01]  /*10150*/  LOP3.LUT R51, R3, 0xffff0000, RZ, 0xc0, !PT ;  /* 0xffff000003337812 */ /* 0x000fe200078ec0ff */
[C---:B------:R-:W-:Y:S01]  /*10160*/  FFMA.FTZ R48, R44.reuse, R43, -R47 ;  /* 0x0000002b2c307223 */ /* 0x040fe2000001082f */
[C---:B------:R-:W-:Y:S01]  /*10170*/  LOP3.LUT R43, R15.reuse, 0xffff0000, RZ, 0xc0, !PT ;  /* 0xffff00000f2b7812 */ /* 0x040fe200078ec0ff */
[----:B------:R-:W-:Y:S02]  /*10180*/  IMAD.U32 R4, R15, 0x10000, RZ ;  /* 0x000100000f047824 */ /* 0x000fe400078e00ff */
[----:B------:R-:W-:Y:S01]  /*10190*/  FFMA.FTZ R52, R44, R53, R52 ;  /* 0x000000352c347223 */ /* 0x000fe20000010034 */
[C---:B------:R-:W-:Y:S01]  /*101a0*/  FMUL.FTZ R59, R10.reuse, R51 ;  /* 0x000000330a3b7220 */ /* 0x040fe20000410000 */
[C---:B------:R-:W-:Y:S01]  /*101b0*/  FMUL.FTZ R44, R49.reuse, R8 ;  /* 0x00000008312c7220 */ /* 0x040fe20000410000 */
[----:B------:R-:W-:Y:S01]  /*101c0*/  FMUL.FTZ R54, R49, R4 ;  /* 0x0000000431367220 */ /* 0x000fe20000410000 */
[----:B------:R-:W-:Y:S01]  /*101d0*/  FMUL.FTZ R10, R10, R43 ;  /* 0x0000002b0a0a7220 */ /* 0x000fe20000410000 */
[----:B------:R-:W-:-:S02]  /*101e0*/  IMAD.U32 R49, R0, 0x10000, RZ ;  /* 0x0001000000317824 */ /* 0x000fc400078e00ff */
[C---:B------:R-:W-:Y:S01]  /*101f0*/  FFMA.FTZ R53, R45.reuse, R4, -R44 ;  /* 0x000000042d357223 */ /* 0x040fe2000001082c */
[----:B------:R-:W-:Y:S02]  /*10200*/  IMAD.U32 R47, R14, 0x10000, RZ ;  /* 0x000100000e2f7824 */ /* 0x000fe400078e00ff */
[----:B------:R-:W-:Y:S01]  /*10210*/  FFMA.FTZ R54, R45, R8, R54 ;  /* 0x000000082d367223 */ /* 0x000fe20000010036 */
[----:B------:R-:W-:Y:S01]  /*10220*/  FFMA.FTZ R51, R6, R51, R10 ;  /* 0x0000003306337223 */ /* 0x000fe2000001000a */
[----:B------:R-:W-:Y:S02]  /*10230*/  IMAD.U32 R46, R7, 0x10000, RZ ;  /* 0x00010000072e7824 */ /* 0x000fe400078e00ff */
[----:B------:R-:W-:Y:S01]  /*10240*/  FMUL.FTZ R45, R50, R49 ;  /* 0x00000031322d7220 */ /* 0x000fe20000410000 */
[----:B------:R-:W-:Y:S01]  /*10250*/  FFMA.FTZ R60, R6, R43, -R59 ;  /* 0x0000002b063c7223 */ /* 0x000fe2000001083b */
        /* <DEDUP_REMOVED lines=12> */
[----:B------:R-:W-:Y:S01]  /*10320*/  FMUL.FTZ R11, R11, R6 ;  /* 0x000000060b0b7220 */ /* 0x000fe20000410000 */
[----:B------:R-:W-:Y:S01]  /*10330*/  FFMA.FTZ R9, R5, R4, -R44 ;  /* 0x0000000405097223 */ /* 0x000fe2000001082c */
[----:B------:R-:W-:Y:S01]  /*10340*/  F2FP.BF16.F32.PACK_AB R4, R55, R56 ;  /* 0x000000383704723e */ /* 0x000fe200000010ff */
[----:B------:R-:W-:Y:S01]  /*10350*/  FFMA.FTZ R50, R7, R6, -R50 ;  /* 0x0000000607327223 */ /* 0x000fe20000010832 */
[----:B------:R-:W-:Y:S01]  /*10360*/  FFMA.FTZ R43, R5, R8, R43 ;  /* 0x00000008052b7223 */ /* 0x000fe2000001002b */
[----:B------:R-:W-:Y:S01]  /*10370*/  FFMA.FTZ R11, R7, R10, R11 ;  /* 0x0000000a070b7223 */ /* 0x000fe2000001000b */
[----:B------:R-:W-:-:S02]  /*10380*/  F2FP.BF16.F32.PACK_AB R6, R60, R53 ;  /* 0x000000353c06723e */ /* 0x000fc400000010ff */
[----:B------:R-:W-:Y:S02]  /*10390*/  F2FP.BF16.F32.PACK_AB R5, R9, R48 ;  /* 0x000000300905723e */ /* 0x000fe400000010ff */
[----:B------:R-:W-:Y:S02]  /*103a0*/  F2FP.BF16.F32.PACK_AB R7, R50, R45 ;  /* 0x0000002d3207723e */ /* 0x000fe400000010ff */
[----:B------:R-:W-:Y:S02]  /*103b0*/  F2FP.BF16.F32.PACK_AB R10, R51, R54 ;  /* 0x00000036330a723e */ /* 0x000fe400000010ff */
[----:B------:R-:W-:Y:S01]  /*103c0*/  F2FP.BF16.F32.PACK_AB R8, R57, R58 ;  /* 0x0000003a3908723e */ /* 0x000fe200000010ff */
[----:B------:R2:W-:Y:S01]  /*103d0*/  STS.128 [R61], R4 ;  /* 0x000000043d007388 */ /* 0x0005e20000000c00 */
[----:B------:R-:W-:Y:S02]  /*103e0*/  F2FP.BF16.F32.PACK_AB R9, R43, R52 ;  /* 0x000000342b09723e */ /* 0x000fe400000010ff */
[----:B------:R-:W-:-:S05]  /*103f0*/  F2FP.BF16.F32.PACK_AB R11, R11, R46 ;  /* 0x0000002e0b0b723e */ /* 0x000fca00000010ff */
[----:B------:R2:W-:Y:S02]  /*10400*/  STS.128 [R42+0xc400], R8 ;  /* 0x00c400082a007388 */ /* 0x0005e40000000c00 */
.L_x_611:
[----:B------:R-:W-:Y:S05]  /*10410*/  BSYNC B1 ;  /* 0x0000000000017941 */ /* 0x000fea0003800000 */
.L_x_610:
[----:B012---:R-:W-:-:S05]  /*10420*/  VIADD R4, R166, 0x40 ;  /* 0x00000040a6047836 */ /* 0x007fca0000000000 */
[----:B------:R-:W-:-:S13]  /*10430*/  ISETP.GE.AND P0, PT, R4, R41, PT ;  /* 0x000000290400720c */ /* 0x000fda0003f06270 */
[----:B------:R-:W-:Y:S05]  /*10440*/  @P0 BRA `(.L_x_594) ;  /* 0x00000010004c0947 */ /* 0x000fea0003800000 */
[----:B------:R-:W0:Y:S01]  /*10450*/  LDC R41, c[0x0][0x3f4] ;  /* 0x0000fd00ff297b82 */ /* 0x000e220000000800 */
[C---:B------:R-:W-:Y:S01]  /*10460*/  VIADD R6, R16.reuse, 0x40 ;  /* 0x0000004010067836 */ /* 0x040fe20000000000 */
[C---:B------:R-:W-:Y:S01]  /*10470*/  IADD3 R4, R16.reuse, 0x20, RZ ;  /* 0x0000002010047810 */ /* 0x040fe20007ffe0ff */
[----:B------:R-:W-:Y:S01]  /*10480*/  BSSY B1, `(.L_x_616) ;  /* 0x000005d000017945 */ /* 0x000fe20003800000 */
[----:B------:R-:W-:Y:S02]  /*10490*/  SHF.R.U32.HI R59, RZ, 0x3, R168 ;  /* 0x00000003ff3b7819 */ /* 0x000fe400000116a8 */
[-C--:B0-----:R-:W-:Y:S02]  /*104a0*/  ISETP.GE.AND P0, PT, R16, R41.reuse, PT ;  /* 0x000000291000720c */ /* 0x081fe40003f06270 */
[-C--:B------:R-:W-:Y:S02]  /*104b0*/  ISETP.GE.AND P1, PT, R4, R41.reuse, PT ;  /* 0x000000290400720c */ /* 0x080fe40003f26270 */
[----:B------:R-:W-:-:S09]  /*104c0*/  ISETP.GE.AND P2, PT, R6, R41, PT ;  /* 0x000000290600720c */ /* 0x000fd20003f46270 */
[----:B------:R-:W-:Y:S05]  /*104d0*/  @P0 BRA `(.L_x_617) ;  /* 0x00000004005c0947 */ /* 0x000fea0003800000 */
[----:B------:R-:W2:Y:S01]  /*104e0*/  LDL R61, [R1+0x50] ;  /* 0x00005000013d7983 */ /* 0x000ea20000100800 */
[----:B------:R-:W-:Y:S01]  /*104f0*/  LEA.HI R4, R41, R214, RZ, 0x1d ;  /* 0x000000d629047211 */ /* 0x000fe200078fe8ff */
[C---:B------:R-:W-:Y:S01]  /*10500*/  IMAD.U32 R53, R37.reuse, 0x10000, RZ ;  /* 0x0001000025357824 */ /* 0x040fe200078e00ff */
[----:B------:R-:W-:Y:S01]  /*10510*/  LOP3.LUT R58, R37, 0xffff0000, RZ, 0xc0, !PT ;  /* 0xffff0000253a7812 */ /* 0x000fe200078ec0ff */
[----:B------:R-:W-:Y:S01]  /*10520*/  IMAD.U32 R51, R32, 0x10000, RZ ;  /* 0x0001000020337824 */ /* 0x000fe200078e00ff */
[----:B------:R-:W-:Y:S01]  /*10530*/  SHF.R.S32.HI R7, RZ, 0x1f, R4 ;  /* 0x0000001fff077819 */ /* 0x000fe20000011404 */
[----:B------:R-:W-:Y:S01]  /*10540*/  IMAD.SHL.U32 R5, R4, 0x8, RZ ;  /* 0x0000000804057824 */ /* 0x000fe200078e00ff */
[----:B------:R-:W-:Y:S01]  /*10550*/  LOP3.LUT R32, R32, 0xffff0000, RZ, 0xc0, !PT ;  /* 0xffff000020207812 */ /* 0x000fe200078ec0ff */
[----:B------:R-:W-:Y:S01]  /*10560*/  IMAD.U32 R60, R38, 0x10000, RZ ;  /* 0x00010000263c7824 */ /* 0x000fe200078e00ff */
[----:B------:R-:W-:Y:S01]  /*10570*/  LEA.HI R7, R7, R4, RZ, 0x3 ;  /* 0x0000000407077211 */ /* 0x000fe200078f18ff */
[----:B------:R-:W-:Y:S01]  /*10580*/  IMAD.U32 R56, R33, 0x10000, RZ ;  /* 0x0001000021387824 */ /* 0x000fe200078e00ff */
[----:B------:R-:W-:-:S02]  /*10590*/  LOP3.LUT R4, R168, 0x38, R5, 0xf8, !PT ;  /* 0x00000038a8047812 */ /* 0x000fc400078ef805 */
[----:B------:R-:W-:Y:S01]  /*105a0*/  SHF.L.U32 R55, R39, 0x10, RZ ;  /* 0x0000001027377819 */ /* 0x000fe200000006ff */
[----:B------:R-:W-:Y:S01]  /*105b0*/  IMAD.SHL.U32 R7, R7, 0x400, RZ ;  /* 0x0000040007077824 */ /* 0x000fe200078e00ff */
[----:B------:R-:W-:Y:S02]  /*105c0*/  LOP3.LUT R5, R4, R59, RZ, 0x3c, !PT ;  /* 0x0000003b04057212 */ /* 0x000fe400078e3cff */
[----:B------:R-:W-:Y:S02]  /*105d0*/  LOP3.LUT R57, R40, 0xffff0000, RZ, 0xc0, !PT ;  /* 0xffff000028397812 */ /* 0x000fe400078ec0ff */
[----:B------:R-:W-:Y:S02]  /*105e0*/  LOP3.LUT R7, R7, 0x7fffe000, RZ, 0xc0, !PT ;  /* 0x7fffe00007077812 */ /* 0x000fe400078ec0ff */
[----:B------:R-:W-:Y:S02]  /*105f0*/  LOP3.LUT R33, R33, 0xffff0000, RZ, 0xc0, !PT ;  /* 0xffff000021217812 */ /* 0x000fe400078ec0ff */
[----:B------:R-:W-:-:S05]  /*10600*/  IADD3 R9, R5, R7, R180 ;  /* 0x0000000705097210 */ /* 0x000fca0007ffe0b4 */
[----:B------:R-:W-:-:S05]  /*10610*/  IMAD R42, R9, 0x2, R2 ;  /* 0x00000002092a7824 */ /* 0x000fca00078e0202 */
[----:B------:R-:W0:Y:S02]  /*10620*/  LDS.128 R8, [R42+0xc400] ;  /* 0x00c400002a087984 */ /* 0x000e240000000c00 */
[C---:B0-----:R-:W-:Y:S01]  /*10630*/  IMAD.U32 R47, R8.reuse, 0x10000, RZ ;  /* 0x00010000082f7824 */ /* 0x041fe200078e00ff */
[----:B------:R-:W-:Y:S01]  /*10640*/  LOP3.LUT R8, R8, 0xffff0000, RZ, 0xc0, !PT ;  /* 0xffff000008087812 */ /* 0x000fe200078ec0ff */
[C---:B------:R-:W-:Y:S01]  /*10650*/  IMAD.U32 R48, R9.reuse, 0x10000, RZ ;  /* 0x0001000009307824 */ /* 0x040fe200078e00ff */
[----:B------:R-:W-:Y:S01]  /*10660*/  LOP3.LUT R9, R9, 0xffff0000, RZ, 0xc0, !PT ;  /* 0xffff000009097812 */ /* 0x000fe200078ec0ff */
[-C--:B------:R-:W-:Y:S01]  /*10670*/  FMUL.FTZ R52, R53, R47.reuse ;  /* 0x0000002f35347220 */ /* 0x080fe20000410000 */
[----:B------:R-:W-:Y:S01]  /*10680*/  FMUL.FTZ R54, R51, R47 ;  /* 0x0000002f33367220 */ /* 0x000fe20000410000 */
[----:B------:R-:W-:Y:S01]  /*10690*/  FMUL.FTZ R47, R60, R48 ;  /* 0x000000303c2f7220 */ /* 0x000fe20000410000 */
[----:B------:R-:W-:Y:S01]  /*106a0*/  FMUL.FTZ R37, R58, R8 ;  /* 0x000000083a257220 */ /* 0x000fe20000410000 */
[C---:B------:R-:W-:Y:S01]  /*106b0*/  IMAD.U32 R49, R10.reuse, 0x10000, RZ ;  /* 0x000100000a317824 */ /* 0x040fe200078e00ff */
[----:B------:R-:W-:Y:S01]  /*106c0*/  LOP3.LUT R10, R10, 0xffff0000, RZ, 0xc0, !PT ;  /* 0xffff00000a0a7812 */ /* 0x000fe200078ec0ff */
[C---:B------:R-:W-:Y:S01]  /*106d0*/  IMAD.U32 R50, R11.reuse, 0x10000, RZ ;  /* 0x000100000b327824 */ /* 0x040fe200078e00ff */
[----:B------:R-:W-:Y:S01]  /*106e0*/  LOP3.LUT R11, R11, 0xffff0000, RZ, 0xc0, !PT ;  /* 0xffff00000b0b7812 */ /* 0x000fe200078ec0ff */
[----:B--2---:R-:W0:Y:S02]  /*106f0*/  LDS.128 R4, [R61] ;  /* 0x000000003d047984 */ /* 0x004e240000000c00 */
[C---:B0-----:R-:W-:Y:S01]  /*10700*/  IMAD.U32 R43, R4.reuse, 0x10000, RZ ;  /* 0x00010000042b7824 */ /* 0x041fe200078e00ff */
[----:B------:R-:W-:Y:S01]  /*10710*/  LOP3.LUT R4, R4, 0xffff0000, RZ, 0xc0, !PT ;  /* 0xffff000004047812 */ /* 0x000fe200078ec0ff */
[C---:B------:R-:W-:Y:S01]  /*10720*/  IMAD.U32 R44, R5.reuse, 0x10000, RZ ;  /* 0x00010000052c7824 */ /* 0x040fe200078e00ff */
[----:B------:R-:W-:Y:S01]  /*10730*/  LOP3.LUT R5, R5, 0xffff0000, RZ, 0xc0, !PT ;  /* 0xffff000005057812 */ /* 0x000fe200078ec0ff */
[-C--:B------:R-:W-:Y:S01]  /*10740*/  FFMA.FTZ R52, R51, R43.reuse, -R52 ;  /* 0x0000002b33347223 */ /* 0x080fe20000010834 */
[----:B------:R-:W-:Y:S01]  /*10750*/  FMUL.FTZ R51, R56, R48 ;  /* 0x0000003038337220 */ /* 0x000fe20000410000 */
[----:B------:R-:W-:Y:S01]  /*10760*/  FFMA.FTZ R54, R53, R43, R54 ;  /* 0x0000002b35367223 */ /* 0x000fe20000010036 */
[----:B------:R-:W-:Y:S01]  /*10770*/  FMUL.FTZ R43, R32, R8 ;  /* 0x00000008202b7220 */ /* 0x000fe20000410000 */
[----:B------:R-:W-:-:S02]  /*10780*/  IMAD.U32 R53, R34, 0x10000, RZ ;  /* 0x0001000022357824 */ /* 0x000fc400078e00ff */
[-C--:B------:R-:W-:Y:S01]  /*10790*/  FFMA.FTZ R47, R56, R44.reuse, -R47 ;  /* 0x0000002c382f7223 */ /* 0x080fe2000001082f */
[----:B------:R-:W-:Y:S01]  /*107a0*/  FFMA.FTZ R51, R60, R44, R51 ;  /* 0x0000002c3c337223 */ /* 0x000fe20000010033 */
[----:B------:R-:W-:Y:S01]  /*107b0*/  LOP3.LUT R34, R34, 0xffff0000, RZ, 0xc0, !PT ;  /* 0xffff000022227812 */ /* 0x000fe200078ec0ff */
[-C--:B------:R-:W-:Y:S01]  /*107c0*/  FFMA.FTZ R37, R32, R4.reuse, -R37 ;  /* 0x0000000420257223 */ /* 0x080fe20000010825 */
[----:B------:R-:W-:Y:S01]  /*107d0*/  LOP3.LUT R44, R39, 0xffff0000, RZ, 0xc0, !PT ;  /* 0xffff0000272c7812 */ /* 0x000fe200078ec0ff */
[----:B------:R-:W-:Y:S01]  /*107e0*/  FFMA.FTZ R43, R58, R4, R43 ;  /* 0x000000043a2b7223 */ /* 0x000fe2000001002b */
[----:B------:R-:W-:Y:S02]  /*107f0*/  IMAD.U32 R45, R6, 0x10000, RZ ;  /* 0x00010000062d7824 */ /* 0x000fe400078e00ff */
[-C--:B------:R-:W-:Y:S01]  /*10800*/  FMUL.FTZ R4, R55, R49.reuse ;  /* 0x0000003137047220 */ /* 0x080fe20000410000 */
[----:B------:R-:W-:Y:S01]  /*10810*/  FMUL.FTZ R32, R53, R49 ;  /* 0x0000003135207220 */ /* 0x000fe20000410000 */
[----:B------:R-:W-:-:S02]  /*10820*/  IMAD.U32 R48, R40, 0x10000, RZ ;  /* 0x0001000028307824 */ /* 0x000fc400078e00ff */
[-C--:B------:R-:W-:Y:S01]  /*10830*/  FMUL.FTZ R39, R44, R10.reuse ;  /* 0x0000000a2c277220 */ /* 0x080fe20000410000 */
[----:B------:R-:W-:Y:S01]  /*10840*/  FMUL.FTZ R49, R34, R10 ;  /* 0x0000000a22317220 */ /* 0x000fe20000410000 */
[-C--:B------:R-:W-:Y:S01]  /*10850*/  FFMA.FTZ R8, R53, R45.reuse, -R4 ;  /* 0x0000002d35087223 */ /* 0x080fe20000010804 */
[----:B------:R-:W-:Y:S01]  /*10860*/  FFMA.FTZ R10, R55, R45, R32 ;  /* 0x0000002d370a7223 */ /* 0x000fe20000010020 */
[----:B------:R-:W-:Y:S01]  /*10870*/  LOP3.LUT R6, R6, 0xffff0000, RZ, 0xc0, !PT ;  /* 0xffff000006067812 */ /* 0x000fe200078ec0ff */
[----:B------:R-:W-:Y:S02]  /*10880*/  IMAD.U32 R46, R7, 0x10000, RZ ;  /* 0x00010000072e7824 */ /* 0x000fe400078e00ff */
[----:B------:R-:W-:Y:S01]  /*10890*/  FMUL.FTZ R45, R48, R50 ;  /* 0x00000032302d7220 */ /* 0x000fe20000410000 */
[C---:B------:R-:W-:Y:S01]  /*108a0*/  IMAD.U32 R4, R35.reuse, 0x10000, RZ ;  /* 0x0001000023047824 */ /* 0x040fe200078e00ff */
[----:B------:R-:W-:Y:S01]  /*108b0*/  LOP3.LUT R55, R38, 0xffff0000, RZ, 0xc0, !PT ;  /* 0xffff000026377812 */ /* 0x000fe200078ec0ff */
[----:B------:R-:W-:Y:S01]  /*108c0*/  FFMA.FTZ R39, R34, R6, -R39 ;  /* 0x0000000622277223 */ /* 0x000fe20000010827 */
[----:B------:R-:W-:Y:S01]  /*108d0*/  LOP3.LUT R35, R35, 0xffff0000, RZ, 0xc0, !PT ;  /* 0xffff000023237812 */ /* 0x000fe200078ec0ff */
[C---:B------:R-:W-:Y:S01]  /*108e0*/  FMUL.FTZ R53, R4.reuse, R50 ;  /* 0x0000003204357220 */ /* 0x040fe20000410000 */
[----:B------:R-:W-:Y:S01]  /*108f0*/  LOP3.LUT R7, R7, 0xffff0000, RZ, 0xc0, !PT ;  /* 0xffff000007077812 */ /* 0x000fe200078ec0ff */
[----:B------:R-:W-:Y:S01]  /*10900*/  FFMA.FTZ R45, R4, R46, -R45 ;  /* 0x0000002e042d7223 */ /* 0x000fe2000001082d */
        /* <DEDUP_REMOVED lines=9> */
[----:B------:R-:W-:Y:S01]  /*109a0*/  FFMA.FTZ R40, R57, R7, R40 ;  /* 0x0000000739287223 */ /* 0x000fe20000010028 */
[----:B------:R-:W-:-:S02]  /*109b0*/  F2FP.BF16.F32.PACK_AB R6, R39, R8 ;  /* 0x000000082706723e */ /* 0x000fc400000010ff */
[----:B------:R-:W-:Y:S02]  /*109c0*/  F2FP.BF16.F32.PACK_AB R4, R37, R52 ;  /* 0x000000342504723e */ /* 0x000fe400000010ff */
[----:B------:R-:W-:Y:S02]  /*109d0*/  F2FP.BF16.F32.PACK_AB R5, R32, R47 ;  /* 0x0000002f2005723e */ /* 0x000fe400000010ff */
[----:B------:R-:W-:Y:S02]  /*109e0*/  F2FP.BF16.F32.PACK_AB R7, R38, R45 ;  /* 0x0000002d2607723e */ /* 0x000fe400000010ff */
[----:B------:R-:W-:Y:S02]  /*109f0*/  F2FP.BF16.F32.PACK_AB R10, R49, R10 ;  /* 0x0000000a310a723e */ /* 0x000fe400000010ff */
[----:B------:R-:W-:Y:S01]  /*10a00*/  F2FP.BF16.F32.PACK_AB R8, R43, R54 ;  /* 0x000000362b08723e */ /* 0x000fe200000010ff */
[----:B------:R0:W-:Y:S01]  /*10a10*/  STS.128 [R61], R4 ;  /* 0x000000043d007388 */ /* 0x0001e20000000c00 */
[----:B------:R-:W-:-:S02]  /*10a20*/  F2FP.BF16.F32.PACK_AB R9, R34, R51 ;  /* 0x000000332209723e */ /* 0x000fc400000010ff */
[----:B------:R-:W-:-:S05]  /*10a30*/  F2FP.BF16.F32.PACK_AB R11, R40, R53 ;  /* 0x00000035280b723e */ /* 0x000fca00000010ff */
[----:B------:R0:W-:Y:S02]  /*10a40*/  STS.128 [R42+0xc400], R8 ;  /* 0x00c400082a007388 */ /* 0x0001e40000000c00 */
.L_x_617:
[----:B------:R-:W-:Y:S05]  /*10a50*/  BSYNC B1 ;  /* 0x0000000000017941 */ /* 0x000fea0003800000 */
.L_x_616:
[----:B------:R-:W-:Y:S04]  /*10a60*/  BSSY B1, `(.L_x_618) ;  /* 0x0000059000017945 */ /* 0x000fe80003800000 */
[----:B------:R-:W-:Y:S05]  /*10a70*/  @P1 BRA `(.L_x_619) ;  /* 0x00000004005c1947 */ /* 0x000fea0003800000 */
[----:B------:R-:W2:Y:S01]  /*10a80*/  LDL R50, [R1+0x48] ;  /* 0x0000480001327983 */ /* 0x000ea20000100800 */
[----:B0-----:R-:W-:Y:S01]  /*10a90*/  LEA.HI R4, R41, R163, RZ, 0x1d ;  /* 0x000000a329047211 */ /* 0x001fe200078fe8ff */
        /* <DEDUP_REMOVED lines=9> */
[----:B------:R-:W-:Y:S01]  /*10b30*/  LOP3.LUT R4, R168, 0x38, R5, 0xf8, !PT ;  /* 0x00000038a8047812 */ /* 0x000fe200078ef805 */
[----:B------:R-:W-:Y:S01]  /*10b40*/  IMAD.U32 R55, R31, 0x10000, RZ ;  /* 0x000100001f377824 */ /* 0x000fe200078e00ff */
[----:B------:R-:W-:Y:S01]  /*10b50*/  SHF.L.U32 R48, R29, 0x10, RZ ;  /* 0x000000101d307819 */ /* 0x000fe200000006ff */
[----:B------:R-:W-:Y:S01]  /*10b60*/  IMAD.SHL.U32 R7, R7, 0x400, RZ ;  /* 0x0000040007077824 */ /* 0x000fe200078e00ff */
[----:B------:R-:W-:Y:S01]  /*10b70*/  LOP3.LUT R5, R4, R59, RZ, 0x3c, !PT ;  /* 0x0000003b04057212 */ /* 0x000fe200078e3cff */
[----:B------:R-:W-:Y:S01]  /*10b80*/  IMAD.U32 R28, R25, 0x10000, RZ ;  /* 0x00010000191c7824 */ /* 0x000fe200078e00ff */
[----:B------:R-:W-:Y:S01]  /*10b90*/  LOP3.LUT R26, R26, 0xffff0000, RZ, 0xc0, !PT ;  /* 0xffff00001a1a7812 */ /* 0x000fe200078ec0ff */
[----:B------:R-:W-:Y:S01]  /*10ba0*/  IMAD.U32 R51, R27, 0x10000, RZ ;  /* 0x000100001b337824 */ /* 0x000fe200078e00ff */
[----:B------:R-:W-:-:S02]  /*10bb0*/  LOP3.LUT R7, R7, 0x7fffe000, RZ, 0xc0, !PT ;  /* 0x7fffe00007077812 */ /* 0x000fc400078ec0ff */
[----:B------:R-:W-:Y:S02]  /*10bc0*/  LOP3.LUT R30, R30, 0xffff0000, RZ, 0xc0, !PT ;  /* 0xffff00001e1e7812 */ /* 0x000fe400078ec0ff */
[----:B------:R-:W-:Y:S02]  /*10bd0*/  IADD3 R9, R5, R7, R180 ;  /* 0x0000000705097210 */ /* 0x000fe40007ffe0b4 */
[----:B------:R-:W-:Y:S02]  /*10be0*/  LOP3.LUT R29, R29, 0xffff0000, RZ, 0xc0, !PT ;  /* 0xffff00001d1d7812 */ /* 0x000fe400078ec0ff */
[----:B------:R-:W-:Y:S01]  /*10bf0*/  LOP3.LUT R31, R31, 0xffff0000, RZ, 0xc0, !PT ;  /* 0xffff00001f1f7812 */ /* 0x000fe200078ec0ff */
[----:B------:R-:W-:Y:S01]  /*10c00*/  IMAD R32, R9, 0x2, R2 ;  /* 0x0000000209207824 */ /* 0x000fe200078e0202 */
[----:B------:R-:W-:Y:S02]  /*10c10*/  LOP3.LUT R25, R25, 0xffff0000, RZ, 0xc0, !PT ;  /* 0xffff000019197812 */ /* 0x000fe400078ec0ff */
[----:B------:R-:W-:-:S02]  /*10c20*/  LOP3.LUT R27, R27, 0xffff0000, RZ, 0xc0, !PT ;  /* 0xffff00001b1b7812 */ /* 0x000fc400078ec0ff */
[----:B------:R-:W0:Y:S02]  /*10c30*/  LDS.128 R8, [R32+0xc400] ;  /* 0x00c4000020087984 */ /* 0x000e240000000c00 */
[C---:B0-----:R-:W-:Y:S01]  /*10c40*/  IMAD.U32 R38, R8.reuse, 0x10000, RZ ;  /* 0x0001000008267824 */ /* 0x041fe200078e00ff */
[----:B------:R-:W-:Y:S01]  /*10c50*/  LOP3.LUT R8, R8, 0xffff0000, RZ, 0xc0, !PT ;  /* 0xffff000008087812 */ /* 0x000fe200078ec0ff */
[C---:B------:R-:W-:Y:S01]  /*10c60*/  IMAD.U32 R40, R10.reuse, 0x10000, RZ ;  /* 0x000100000a287824 */ /* 0x040fe200078e00ff */
[----:B------:R-:W-:Y:S01]  /*10c70*/  LOP3.LUT R10, R10, 0xffff0000, RZ, 0xc0, !PT ;  /* 0xffff00000a0a7812 */ /* 0x000fe200078ec0ff */
[-C--:B------:R-:W-:Y:S01]  /*10c80*/  FMUL.FTZ R44, R45, R38.reuse ;  /* 0x000000262d2c7220 */ /* 0x080fe20000410000 */
[----:B------:R-:W-:Y:S01]  /*10c90*/  FMUL.FTZ R38, R43, R38 ;  /* 0x000000262b267220 */ /* 0x000fe20000410000 */
[C---:B------:R-:W-:Y:S01]  /*10ca0*/  IMAD.U32 R39, R9.reuse, 0x10000, RZ ;  /* 0x0001000009277824 */ /* 0x040fe200078e00ff */
[----:B------:R-:W-:Y:S01]  /*10cb0*/  LOP3.LUT R9, R9, 0xffff0000, RZ, 0xc0, !PT ;  /* 0xffff000009097812 */ /* 0x000fe200078ec0ff */
[C---:B------:R-:W-:Y:S01]  /*10cc0*/  IMAD.U32 R42, R11.reuse, 0x10000, RZ ;  /* 0x000100000b2a7824 */ /* 0x040fe200078e00ff */
[----:B------:R-:W-:Y:S01]  /*10cd0*/  LOP3.LUT R11, R11, 0xffff0000, RZ, 0xc0, !PT ;  /* 0xffff00000b0b7812 */ /* 0x000fe200078ec0ff */
[----:B------:R-:W-:Y:S01]  /*10ce0*/  FMUL.FTZ R49, R26, R10 ;  /* 0x0000000a1a317220 */ /* 0x000fe20000410000 */
[----:B--2---:R-:W0:Y:S02]  /*10cf0*/  LDS.128 R4, [R50] ;  /* 0x0000000032047984 */ /* 0x004e240000000c00 */
[C---:B0-----:R-:W-:Y:S01]  /*10d00*/  IMAD.U32 R33, R4.reuse, 0x10000, RZ ;  /* 0x0001000004217824 */ /* 0x041fe200078e00ff */
[----:B------:R-:W-:Y:S01]  /*10d10*/  LOP3.LUT R4, R4, 0xffff0000, RZ, 0xc0, !PT ;  /* 0xffff000004047812 */ /* 0x000fe200078ec0ff */
[C---:B------:R-:W-:Y:S01]  /*10d20*/  IMAD.U32 R35, R6.reuse, 0x10000, RZ ;  /* 0x0001000006237824 */ /* 0x040fe200078e00ff */
[----:B------:R-:W-:Y:S01]  /*10d30*/  LOP3.LUT R6, R6, 0xffff0000, RZ, 0xc0, !PT ;  /* 0xffff000006067812 */ /* 0x000fe200078ec0ff */
[-C--:B------:R-:W-:Y:S01]  /*10d40*/  FFMA.FTZ R44, R43, R33.reuse, -R44 ;  /* 0x000000212b2c7223 */ /* 0x080fe2000001082c */
[----:B------:R-:W-:Y:S01]  /*10d50*/  FFMA.FTZ R38, R45, R33, R38 ;  /* 0x000000212d267223 */ /* 0x000fe20000010026 */
[-C--:B------:R-:W-:Y:S01]  /*10d60*/  FMUL.FTZ R43, R46, R8.reuse ;  /* 0x000000082e2b7220 */ /* 0x080fe20000410000 */
[----:B------:R-:W-:Y:S01]  /*10d70*/  FMUL.FTZ R33, R24, R8 ;  /* 0x0000000818217220 */ /* 0x000fe20000410000 */
[----:B------:R-:W-:-:S02]  /*10d80*/  IMAD.U32 R34, R5, 0x10000, RZ ;  /* 0x0001000005227824 */ /* 0x000fc400078e00ff */
[-C--:B------:R-:W-:Y:S01]  /*10d90*/  FMUL.FTZ R45, R48, R39.reuse ;  /* 0x00000027302d7220 */ /* 0x080fe20000410000 */
[-C--:B------:R-:W-:Y:S01]  /*10da0*/  FFMA.FTZ R43, R24, R4.reuse, -R43 ;  /* 0x00000004182b7223 */ /* 0x080fe2000001082b */
[----:B------:R-:W-:Y:S01]  /*10db0*/  FFMA.FTZ R33, R46, R4, R33 ;  /* 0x000000042e217223 */ /* 0x000fe20000010021 */
[-C--:B------:R-:W-:Y:S01]  /*10dc0*/  FMUL.FTZ R4, R53, R40.reuse ;  /* 0x0000002835047220 */ /* 0x080fe20000410000 */
[----:B------:R-:W-:Y:S02]  /*10dd0*/  IMAD.U32 R37, R7, 0x10000, RZ ;  /* 0x0001000007257824 */ /* 0x000fe400078e00ff */
[C---:B------:R-:W-:Y:S01]  /*10de0*/  FMUL.FTZ R40, R47.reuse, R40 ;  /* 0x000000282f287220 */ /* 0x040fe20000410000 */
[----:B------:R-:W-:Y:S01]  /*10df0*/  FMUL.FTZ R39, R28, R39 ;  /* 0x000000271c277220 */ /* 0x000fe20000410000 */
[----:B------:R-:W-:Y:S01]  /*10e00*/  FFMA.FTZ R8, R47, R35, -R4 ;  /* 0x000000232f087223 */ /* 0x000fe20000010804 */
[----:B------:R-:W-:Y:S01]  /*10e10*/  FMUL.FTZ R4, R55, R42 ;  /* 0x0000002a37047220 */ /* 0x000fe20000410000 */
[----:B------:R-:W-:Y:S01]  /*10e20*/  FMUL.FTZ R47, R30, R10 ;  /* 0x0000000a1e2f7220 */ /* 0x000fe20000410000 */
[----:B------:R-:W-:Y:S01]  /*10e30*/  FFMA.FTZ R45, R28, R34, -R45 ;  /* 0x000000221c2d7223 */ /* 0x000fe2000001082d */
[----:B------:R-:W-:Y:S01]  /*10e40*/  LOP3.LUT R5, R5, 0xffff0000, RZ, 0xc0, !PT ;  /* 0xffff000005057812 */ /* 0x000fe200078ec0ff */
[----:B------:R-:W-:Y:S01]  /*10e50*/  FFMA.FTZ R49, R30, R6, R49 ;  /* 0x000000061e317223 */ /* 0x000fe20000010031 */
[----:B------:R-:W-:Y:S01]  /*10e60*/  LOP3.LUT R7, R7, 0xffff0000, RZ, 0xc0, !PT ;  /* 0xffff000007077812 */ /* 0x000fe200078ec0ff */
[----:B------:R-:W-:Y:S01]  /*10e70*/  FFMA.FTZ R28, R51, R37, -R4 ;  /* 0x00000025331c7223 */ /* 0x000fe20000010804 */
[----:B------:R-:W-:Y:S01]  /*10e80*/  FFMA.FTZ R39, R48, R34, R39 ;  /* 0x0000002230277223 */ /* 0x000fe20000010027 */
[----:B------:R-:W-:Y:S01]  /*10e90*/  FFMA.FTZ R47, R26, R6, -R47 ;  /* 0x000000061a2f7223 */ /* 0x000fe2000001082f */
[----:B------:R-:W-:Y:S01]  /*10ea0*/  FMUL.FTZ R4, R29, R9 ;  /* 0x000000091d047220 */ /* 0x000fe20000410000 */
        /* <DEDUP_REMOVED lines=20> */
.L_x_619:
[----:B------:R-:W-:Y:S05]  /*10ff0*/  BSYNC B1 ;  /* 0x0000000000017941 */ /* 0x000fea0003800000 */
.L_x_618:
[----:B------:R-:W-:Y:S05]  /*11000*/  @P2 BRA `(.L_x_594) ;  /* 0x00000004005c2947 */ /* 0x000fea0003800000 */
[----:B------:R-:W2:Y:S01]  /*11010*/  LDL R43, [R1+0x44] ;  /* 0x00004400012b7983 */ /* 0x000ea20000100800 */
[----:B------:R-:W-:Y:S01]  /*11020*/  LEA.HI R41, R41, R164, RZ, 0x1d ;  /* 0x000000a429297211 */ /* 0x000fe200078fe8ff */
[C---:B------:R-:W-:Y:S01]  /*11030*/  IMAD.U32 R35, R13.reuse, 0x10000, RZ ;  /* 0x000100000d237824 */ /* 0x040fe200078e00ff */
[----:B------:R-:W-:Y:S01]  /*11040*/  LOP3.LUT R44, R13, 0xffff0000, RZ, 0xc0, !PT ;  /* 0xffff00000d2c7812 */ /* 0x000fe200078ec0ff */
[----:B------:R-:W-:Y:S01]  /*11050*/  IMAD.U32 R33, R21, 0x10000, RZ ;  /* 0x0001000015217824 */ /* 0x000fe200078e00ff */
[----:B01----:R-:W-:Y:S01]  /*11060*/  SHF.R.S32.HI R4, RZ, 0x1f, R41 ;  /* 0x0000001fff047819 */ /* 0x003fe20000011429 */
[----:B------:R-:W-:Y:S01]  /*11070*/  IMAD.SHL.U32 R5, R41, 0x8, RZ ;  /* 0x0000000829057824 */ /* 0x000fe200078e00ff */
[----:B------:R-:W-:Y:S01]  /*11080*/  LOP3.LUT R40, R21, 0xffff0000, RZ, 0xc0, !PT ;  /* 0xffff000015287812 */ /* 0x000fe200078ec0ff */
[----:B------:R-:W-:Y:S01]  /*11090*/  IMAD.U32 R46, R12, 0x10000, RZ ;  /* 0x000100000c2e7824 */ /* 0x000fe200078e00ff */
[----:B------:R-:W-:Y:S01]  /*110a0*/  LEA.HI R41, R4, R41, RZ, 0x3 ;  /* 0x0000002904297211 */ /* 0x000fe200078f18ff */
[----:B------:R-:W-:Y:S01]  /*110b0*/  IMAD.U32 R42, R20, 0x10000, RZ ;  /* 0x00010000142a7824 */ /* 0x000fe200078e00ff */
[----:B------:R-:W-:-:S02]  /*110c0*/  LOP3.LUT R4, R168, 0x38, R5, 0xf8, !PT ;  /* 0x00000038a8047812 */ /* 0x000fc400078ef805 */
[----:B------:R-:W-:Y:S01]  /*110d0*/  LOP3.LUT R37, R12, 0xffff0000, RZ, 0xc0, !PT ;  /* 0xffff00000c257812 */ /* 0x000fe200078ec0ff */
[----:B------:R-:W-:Y:S01]  /*110e0*/  IMAD.SHL.U32 R41, R41, 0x400, RZ ;  /* 0x0000040029297824 */ /* 0x000fe200078e00ff */
[----:B------:R-:W-:Y:S02]  /*110f0*/  LOP3.LUT R5, R4, R59, RZ, 0x3c, !PT ;  /* 0x0000003b04057212 */ /* 0x000fe400078e3cff */
[----:B------:R-:W-:Y:S02]  /*11100*/  LOP3.LUT R39, R0, 0xffff0000, RZ, 0xc0, !PT ;  /* 0xffff000000277812 */ /* 0x000fe400078ec0ff */
[----:B------:R-:W-:-:S04]  /*11110*/  LOP3.LUT R9, R41, 0x7fffe000, RZ, 0xc0, !PT ;  /* 0x7fffe00029097812 */ /* 0x000fc800078ec0ff */
[----:B------:R-:W-:-:S05]  /*11120*/  IADD3 R9, R5, R9, R180 ;  /* 0x0000000905097210 */ /* 0x000fca0007ffe0b4 */
[----:B------:R-:W-:-:S05]  /*11130*/  IMAD R24, R9, 0x2, R2 ;  /* 0x0000000209187824 */ /* 0x000fca00078e0202 */
[----:B------:R-:W0:Y:S02]  /*11140*/  LDS.128 R8, [R24+0xc400] ;  /* 0x00c4000018087984 */ /* 0x000e240000000c00 */
[C---:B0-----:R-:W-:Y:S01]  /*11150*/  IMAD.U32 R29, R8.reuse, 0x10000, RZ ;  /* 0x00010000081d7824 */ /* 0x041fe200078e00ff */
[----:B------:R-:W-:Y:S01]  /*11160*/  LOP3.LUT R8, R8, 0xffff0000, RZ, 0xc0, !PT ;  /* 0xffff000008087812 */ /* 0x000fe200078ec0ff */
[----:B------:R-:W-:Y:S01]  /*11170*/  IMAD.U32 R30, R9, 0x10000, RZ ;  /* 0x00010000091e7824 */ /* 0x000fe200078e00ff */
[----:B------:R-:W-:Y:S01]  /*11180*/  SHF.L.U32 R31, R10, 0x10, RZ ;  /* 0x000000100a1f7819 */ /* 0x000fe200000006ff */
[-C--:B------:R-:W-:Y:S01]  /*11190*/  FMUL.FTZ R34, R35, R29.reuse ;  /* 0x0000001d23227220 */ /* 0x080fe20000410000 */
[----:B------:R-:W-:Y:S01]  /*111a0*/  FMUL.FTZ R38, R33, R29 ;  /* 0x0000001d21267220 */ /* 0x000fe20000410000 */
[----:B------:R-:W-:Y:S01]  /*111b0*/  FMUL.FTZ R29, R42, R30 ;  /* 0x0000001e2a1d7220 */ /* 0x000fe20000410000 */
[-C--:B------:R-:W-:Y:S01]  /*111c0*/  FMUL.FTZ R13, R44, R8.reuse ;  /* 0x000000082c0d7220 */ /* 0x080fe20000410000 */
[----:B------:R-:W-:Y:S01]  /*111d0*/  FMUL.FTZ R21, R40, R8 ;  /* 0x0000000828157220 */ /* 0x000fe20000410000 */
[----:B------:R-:W-:Y:S01]  /*111e0*/  LOP3.LUT R10, R10, 0xffff0000, RZ, 0xc0, !PT ;  /* 0xffff00000a0a7812 */ /* 0x000fe200078ec0ff */
[----:B------:R-:W-:Y:S01]  /*111f0*/  IMAD.U32 R32, R11, 0x10000, RZ ;  /* 0x000100000b207824 */ /* 0x000fe200078e00ff */
[----:B------:R-:W-:-:S02]  /*11200*/  LOP3.LUT R9, R9, 0xffff0000, RZ, 0xc0, !PT ;  /* 0xffff000009097812 */ /* 0x000fc400078ec0ff */
[----:B------:R-:W-:Y:S01]  /*11210*/  LOP3.LUT R11, R11, 0xffff0000, RZ, 0xc0, !PT ;  /* 0xffff00000b0b7812 */ /* 0x000fe200078ec0ff */
[----:B--2---:R-:W0:Y:S02]  /*11220*/  LDS.128 R4, [R43] ;  /* 0x000000002b047984 */ /* 0x004e240000000c00 */
[C---:B0-----:R-:W-:Y:S01]  /*11230*/  IMAD.U32 R25, R4.reuse, 0x10000, RZ ;  /* 0x0001000004197824 */ /* 0x041fe200078e00ff */
[----:B------:R-:W-:Y:S01]  /*11240*/  LOP3.LUT R4, R4, 0xffff0000, RZ, 0xc0, !PT ;  /* 0xffff000004047812 */ /* 0x000fe200078ec0ff */
[C---:B------:R-:W-:Y:S01]  /*11250*/  IMAD.U32 R26, R5.reuse, 0x10000, RZ ;  /* 0x00010000051a7824 */ /* 0x040fe200078e00ff */
[----:B------:R-:W-:Y:S01]  /*11260*/  LOP3.LUT R5, R5, 0xffff0000, RZ, 0xc0, !PT ;  /* 0xffff000005057812 */ /* 0x000fe200078ec0ff */
[-C--:B------:R-:W-:Y:S01]  /*11270*/  FFMA.FTZ R34, R33, R25.reuse, -R34 ;  /* 0x0000001921227223 */ /* 0x080fe20000010822 */
[----:B------:R-:W-:Y:S01]  /*11280*/  FFMA.FTZ R38, R35, R25, R38 ;  /* 0x0000001923267223 */ /* 0x000fe20000010026 */
[----:B------:R-:W-:Y:S01]  /*11290*/  FMUL.FTZ R25, R46, R30 ;  /* 0x0000001e2e197220 */ /* 0x000fe20000410000 */
[----:B------:R-:W-:-:S02]  /*112a0*/  IMAD.U32 R35, R3, 0x10000, RZ ;  /* 0x0001000003237824 */ /* 0x000fc400078e00ff */
[-C--:B------:R-:W-:Y:S01]  /*112b0*/  FFMA.FTZ R29, R46, R26.reuse, R29 ;  /* 0x0000001a2e1d7223 */ /* 0x080fe2000001001d */
[C---:B------:R-:W-:Y:S02]  /*112c0*/  IMAD.U32 R33, R15.reuse, 0x10000, RZ ;  /* 0x000100000f217824 */ /* 0x040fe400078e00ff */
[----:B------:R-:W-:Y:S01]  /*112d0*/  FFMA.FTZ R25, R42, R26, -R25 ;  /* 0x0000001a2a197223 */ /* 0x000fe20000010819 */
[-C--:B------:R-:W-:Y:S01]  /*112e0*/  FFMA.FTZ R13, R40, R4.reuse, -R13 ;  /* 0x00000004280d7223 */ /* 0x080fe2000001080d */
[----:B------:R-:W-:Y:S01]  /*112f0*/  FFMA.FTZ R21, R44, R4, R21 ;  /* 0x000000042c157223 */ /* 0x000fe20000010015 */
[----:B------:R-:W-:Y:S01]  /*11300*/  LOP3.LUT R26, R15, 0xffff0000, RZ, 0xc0, !PT ;  /* 0xffff00000f1a7812 */ /* 0x000fe200078ec0ff */
[----:B------:R-:W-:Y:S01]  /*11310*/  IMAD.U32 R27, R6, 0x10000, RZ ;  /* 0x00010000061b7824 */ /* 0x000fe200078e00ff */
[----:B------:R-:W-:Y:S01]  /*11320*/  LOP3.LUT R30, R3, 0xffff0000, RZ, 0xc0, !PT ;  /* 0xffff0000031e7812 */ /* 0x000fe200078ec0ff */
[-C--:B------:R-:W-:Y:S01]  /*11330*/  FMUL.FTZ R4, R35, R31.reuse ;  /* 0x0000001f23047220 */ /* 0x080fe20000410000 */
[C---:B------:R-:W-:Y:S01]  /*11340*/  FMUL.FTZ R8, R33.reuse, R31 ;  /* 0x0000001f21087220 */ /* 0x040fe20000410000 */
[----:B------:R-:W-:Y:S01]  /*11350*/  IMAD.U32 R40, R0, 0x10000, RZ ;  /* 0x0001000000287824 */ /* 0x000fe200078e00ff */
[----:B------:R-:W-:Y:S01]  /*11360*/  LOP3.LUT R6, R6, 0xffff0000, RZ, 0xc0, !PT ;  /* 0xffff000006067812 */ /* 0x000fe200078ec0ff */
[-C--:B------:R-:W-:Y:S01]  /*11370*/  FFMA.FTZ R3, R33, R27.reuse, -R4 ;  /* 0x0000001b21037223 */ /* 0x080fe20000010804 */
[-C--:B------:R-:W-:Y:S01]  /*11380*/  FMUL.FTZ R15, R30, R10.reuse ;  /* 0x0000000a1e0f7220 */ /* 0x080fe20000410000 */
[----:B------:R-:W-:Y:S01]  /*11390*/  FMUL.FTZ R31, R26, R10 ;  /* 0x0000000a1a1f7220 */ /* 0x000fe20000410000 */
[----:B------:R-:W-:Y:S01]  /*113a0*/  FFMA.FTZ R8, R35, R27, R8 ;  /* 0x0000001b23087223 */ /* 0x000fe20000010008 */
[----:B------:R-:W-:-:S02]  /*113b0*/  IMAD.U32 R28, R7, 0x10000, RZ ;  /* 0x00010000071c7824 */ /* 0x000fc400078e00ff */
[----:B------:R-:W-:Y:S01]  /*113c0*/  FMUL.FTZ R27, R40, R32 ;  /* 0x00000020281b7220 */ /* 0x000fe20000410000 */
[----:B------:R-:W-:Y:S01]  /*113d0*/  IMAD.U32 R4, R14, 0x10000, RZ ;  /* 0x000100000e047824 */ /* 0x000fe200078e00ff */
[----:B------:R-:W-:Y:S01]  /*113e0*/  LOP3.LUT R33, R20, 0xffff0000, RZ, 0xc0, !PT ;  /* 0xffff000014217812 */ /* 0x000fe200078ec0ff */
[-C--:B------:R-:W-:Y:S01]  /*113f0*/  FFMA.FTZ R10, R26, R6.reuse, -R15 ;  /* 0x000000061a0a7223 */ /* 0x080fe2000001080f */
[----:B------:R-:W-:Y:S01]  /*11400*/  LOP3.LUT R35, R14, 0xffff0000, RZ, 0xc0, !PT ;  /* 0xffff00000e237812 */ /* 0x000fe200078ec0ff */
[----:B------:R-:W-:Y:S01]  /*11410*/  FFMA.FTZ R31, R30, R6, R31 ;  /* 0x000000061e1f7223 */ /* 0x000fe2000001001f */
[----:B------:R-:W-:Y:S01]  /*11420*/  LOP3.LUT R7, R7, 0xffff0000, RZ, 0xc0, !PT ;  /* 0xffff000007077812 */ /* 0x000fe200078ec0ff */
[C---:B------:R-:W-:Y:S01]  /*11430*/  FMUL.FTZ R15, R4.reuse, R32 ;  /* 0x00000020040f7220 */ /* 0x040fe20000410000 */
[-C--:B------:R-:W-:Y:S01]  /*11440*/  FFMA.FTZ R27, R4, R28.reuse, -R27 ;  /* 0x0000001c041b7223 */ /* 0x080fe2000001081b */
        /* <DEDUP_REMOVED lines=14> */
[----:B------:R-:W-:Y:S02]  /*11530*/  F2FP.BF16.F32.PACK_AB R8, R21, R38 ;  /* 0x000000261508723e */ /* 0x000fe400000010ff */
[----:B------:R-:W-:Y:S01]  /*11540*/  F2FP.BF16.F32.PACK_AB R9, R12, R29 ;  /* 0x0000001d0c09723e */ /* 0x000fe200000010ff */
[----:B------:R2:W-:Y:S01]  /*11550*/  STS.128 [R43], R4 ;  /* 0x000000042b007388 */ /* 0x0005e20000000c00 */
[----:B------:R-:W-:-:S05]  /*11560*/  F2FP.BF16.F32.PACK_AB R11, R20, R15 ;  /* 0x0000000f140b723e */ /* 0x000fca00000010ff */
[----:B------:R2:W-:Y:S02]  /*11570*/  STS.128 [R24+0xc400], R8 ;  /* 0x00c4000818007388 */ /* 0x0005e40000000c00 */
.L_x_594:
[----:B------:R-:W-:Y:S05]  /*11580*/  BSYNC B0 ;  /* 0x0000000000007941 */ /* 0x000fea0003800000 */
.L_x_575:
[----:B------:R-:W-:Y:S01]  /*11590*/  @!PT LDS RZ, [RZ] ;  /* 0x00000000fffff984 */ /* 0x000fe20000000800 */
[----:B------:R-:W-:Y:S01]  /*115a0*/  @!PT LDS RZ, [RZ] ;  /* 0x00000000fffff984 */ /* 0x000fe20000000800 */
[----:B------:R-:W-:Y:S01]  /*115b0*/  @!PT LDS RZ, [RZ] ;  /* 0x00000000fffff984 */ /* 0x000fe20000000800 */
[----:B------:R-:W-:Y:S01]  /*115c0*/  @!PT LDS RZ, [RZ] ;  /* 0x00000000fffff984 */ /* 0x000fe20000000800 */
[----:B------:R5:W-:Y:S06]  /*115d0*/  MEMBAR.ALL.CTA ;  /* 0x0000000000007992 */ /* 0x000bec0000008000 */
[----:B-----5:R-:W5:Y:S01]  /*115e0*/  FENCE.VIEW.ASYNC.S ;  /* 0x00000000000073c6 */ /* 0x020f620000000000 */
[----:B------:R-:W-:Y:S05]  /*115f0*/  WARPSYNC.ALL ;  /* 0x0000000000007948 */ /* 0x000fea0003800000 */
[----:B-----5:R-:W-:Y:S06]  /*11600*/  BAR.SYNC.DEFER_BLOCKING 0xd, 0x100 ;  /* 0x0344000000007b1d */ /* 0x020fec0000010000 */
.L_x_573:
[----:B01-3--:R-:W-:-:S05]  /*11610*/  IMAD.U32 R0, RZ, RZ, UR58 ;  /* 0x0000003aff007e24 */ /* 0x00bfca000f8e00ff */
[----:B------:R-:W-:-:S13]  /*11620*/  ISETP.NE.AND P0, PT, R0, 0x3, PT ;  /* 0x000000030000780c */ /* 0x000fda0003f05270 */
[----:B------:R-:W-:Y:S05]  /*11630*/  @!P0 BRA `(.L_x_620) ;  /* 0x0000000000048947 */ /* 0x000fea0003800000 */
[----:B------:R-:W-:Y:S01]  /*11640*/  BPT.TRAP 0x1 ;  /* 0x000000040000795c */ /* 0x000fe20000300000 */
.L_x_620:
[----:B--2---:R-:W-:Y:S01]  /*11650*/  IMAD R9, R174, 0x8, R2 ;  /* 0x00000008ae097824 */ /* 0x004fe200078e0202 */
[----:B------:R-:W-:-:S04]  /*11660*/  SHF.L.U32 R0, R181, 0x1f, RZ ;  /* 0x0000001fb5007819 */ /* 0x000fc800000006ff */
[----:B------:R0:W1:Y:S01]  /*11670*/  SYNCS.PHASECHK.TRANS64.TRYWAIT P1, [R9+URZ+0x2a830], R0 ;  /* 0x02a83000090075a7 */ /* 0x000062000802017f */
[----:B------:R-:W-:Y:S05]  /*11680*/  @!P0 BRA `(.L_x_621) ;  /* 0x0000000000048947 */ /* 0x000fea0003800000 */
[----:B------:R-:W-:Y:S01]  /*11690*/  BPT.TRAP 0x1 ;  /* 0x000000040000795c */ /* 0x000fe20000300000 */
.L_x_621:
[----:B------:R-:W-:Y:S01]  /*116a0*/  IMAD.MOV.U32 R87, RZ, RZ, RZ ;  /* 0x000000ffff577224 */ /* 0x000fe200078e00ff */
[----:B-1----:R-:W-:Y:S06]  /*116b0*/  @P1 BRA `(.L_x_622) ;  /* 0x0000000000081947 */ /* 0x002fec0003800000 */
[----:B------:R-:W1:Y:S02]  /*116c0*/  SYNCS.PHASECHK.TRANS64.TRYWAIT P1, [R9+URZ+0x2a830], R0 ;  /* 0x02a83000090075a7 */ /* 0x000e64000802017f */
[----:B-1----:R-:W-:Y:S05]  /*116d0*/  @!P1 BRA `(.L_x_623) ;  /* 0x000000fc00749947 */ /* 0x002fea0003800000 */
.L_x_622:
[----:B------:R-:W-:Y:S05]  /*116e0*/  WARPSYNC.ALL ;  /* 0x0000000000007948 */ /* 0x000fea0003800000 */
[----:B01----:R-:W-:Y:S01]  /*116f0*/  VIADD R0, R2, 0x18400 ;  /* 0x0001840002007836 */ /* 0x003fe20000000000 */
[----:B------:R-:W-:Y:S01]  /*11700*/  R2UR UR4, R36 ;  /* 0x00000000240472ca */ /* 0x000fe200000e0000 */
[----:B----4-:R-:W-:Y:S01]  /*11710*/  IMAD.MOV.U32 R5, RZ, RZ, 0x40000040 ;  /* 0x40000040ff057424 */ /* 0x010fe200078e00ff */
[----:B------:R-:W-:Y:S01]  /*11720*/  WARPGROUP.ARRIVE ;  /* 0x00000000000079c5 */ /* 0x000fe20000000000 */
[----:B------:R-:W-:Y:S01]  /*11730*/  UMOV UR9, 0x40000040 ;  /* 0x4000004000097882 */ /* 0x000fe20000000000 */
[----:B------:R-:W-:Y:S01]  /*11740*/  SHF.R.U32.HI R0, RZ, 0x4, R0 ;  /* 0x00000004ff007819 */ /* 0x000fe20000011600 */
[----:B------:R-:W-:Y:S01]  /*11750*/  IMAD.MOV.U32 R7, RZ, RZ, 0x40000040 ;  /* 0x40000040ff077424 */ /* 0x000fe200078e00ff */
[----:B------:R-:W-:Y:S01]  /*11760*/  R2UR UR11, R5 ;  /* 0x00000000050b72ca */ /* 0x000fe200000e0000 */
[----:B------:R-:W-:Y:S01]  /*11770*/  IMAD.U32 R11, RZ, RZ, UR9 ;  /* 0x00000009ff0b7e24 */ /* 0x000fe2000f8e00ff */
[----:B------:R-:W-:Y:S01]  /*11780*/  LOP3.LUT R0, R0, 0x3fff, RZ, 0xc0, !PT ;  /* 0x00003fff00007812 */ /* 0x000fe200078ec0ff */
[----:B------:R-:W-:Y:S01]  /*11790*/  UMOV UR53, 0x40000040 ;  /* 0x4000004000357882 */ /* 0x000fe20000000000 */
[----:B------:R-:W-:Y:S01]  /*117a0*/  UMOV UR49, 0x40000040 ;  /* 0x4000004000317882 */ /* 0x000fe20000000000 */
[----:B------:R-:W-:Y:S01]  /*117b0*/  UMOV UR45, 0x40000040 ;  /* 0x40000040002d7882 */ /* 0x000fe20000000000 */
[----:B------:R-:W-:Y:S01]  /*117c0*/  LOP3.LUT R8, R0, 0x10000, RZ, 0xfc, !PT ;  /* 0x0001000000087812 */ /* 0x000fe200078efcff */
[----:B------:R-:W-:Y:S01]  /*117d0*/  ULOP3.LUT UR4, UR4, 0x10000, URZ, 0xfc, !UPT ;  /* 0x0001000004047892 */ /* 0x000fe2000f8efc3f */
[----:B------:R-:W-:Y:S01]  /*117e0*/  IMAD.MOV.U32 R5, RZ, RZ, 0x40000040 ;  /* 0x40000040ff057424 */ /* 0x000fe200078e00ff */
[----:B------:R-:W-:Y:S01]  /*117f0*/  UMOV UR41, 0x40000040 ;  /* 0x4000004000297882 */ /* 0x000fe20000000000 */
[----:B------:R-:W-:Y:S01]  /*11800*/  UMOV UR37, 0x40000040 ;  /* 0x4000004000257882 */ /* 0x000fe20000000000 */
[----:B------:R-:W-:Y:S01]  /*11810*/  IMAD R4, R174, 0x900, R8 ;  /* 0x00000900ae047824 */ /* 0x000fe200078e0208 */
[----:B------:R-:W-:Y:S01]  /*11820*/  UIADD3 UR5, UR4, 0x2, URZ ;  /* 0x0000000204057890 */ /* 0x000fe2000fffe03f */
[----:B------:R-:W-:Y:S01]  /*11830*/  R2UR UR39, R5 ;  /* 0x00000000052772ca */ /* 0x000fe200000e0000 */
[----:B------:R-:W-:Y:S01]  /*11840*/  UMOV UR8, UR4 ;  /* 0x0000000400087c82 */ /* 0x000fe20008000000 */
[C---:B------:R-:W-:Y:S01]  /*11850*/  VIADD R6, R4.reuse, 0x2 ;  /* 0x0000000204067836 */ /* 0x040fe20000000000 */
[----:B------:R-:W-:Y:S01]  /*11860*/  R2UR UR10, R4 ;  /* 0x00000000040a72ca */ /* 0x000fe200000e0000 */
[----:B------:R-:W-:Y:S01]  /*11870*/  IMAD.U32 R10, RZ, RZ, UR8 ;  /* 0x00000008ff0a7e24 */ /* 0x000fe2000f8e00ff */
[----:B------:R-:W-:-:S02]  /*11880*/  UIADD3 UR52, UR4, 0x406, URZ ;  /* 0x0000040604347890 */ /* 0x000fc4000fffe03f */
[----:B------:R-:W-:Y:S02]  /*11890*/  UIADD3 UR48, UR4, 0x800, URZ ;  /* 0x0000080004307890 */ /* 0x000fe4000fffe03f */
[----:B------:R0:W-:Y:S01]  /*118a0*/  STL.64 [R1+0x30], R10 ;  /* 0x0000300a01007387 */ /* 0x0001e20000100a00 */
[----:B------:R-:W-:Y:S02]  /*118b0*/  UIADD3 UR44, UR4, 0x802, URZ ;  /* 0x00000802042c7890 */ /* 0x000fe4000fffe03f */
[----:B------:R-:W-:Y:S02]  /*118c0*/  UIADD3 UR40, UR4, 0x804, URZ ;  /* 0x0000080404287890 */ /* 0x000fe4000fffe03f */
[----:B------:R-:W-:Y:S02]  /*118d0*/  UIADD3 UR36, UR4, 0x806, URZ ;  /* 0x0000080604247890 */ /* 0x000fe4000fffe03f */
[----:B------:R-:W-:Y:S01]  /*118e0*/  HGMMA.64x96x16.F32.BF16 R24, gdesc[UR8], RZ, !UPT, gsb0 ;  /* 0x01600000081879f0 */ /* 0x000fe2000c0018ff */
[----:B------:R-:W-:Y:S01]  /*118f0*/  R2UR UR10, R6 ;  /* 0x00000000060a72ca */ /* 0x000fe200000e0000 */
[----:B------:R-:W-:Y:S01]  /*11900*/  UMOV UR8, UR5 ;  /* 0x0000000500087c82 */ /* 0x000fe20008000000 */
[----:B------:R-:W-:Y:S01]  /*11910*/  R2UR UR11, R7 ;  /* 0x00000000070b72ca */ /* 0x000fe200000e0000 */
[----:B------:R-:W-:Y:S01]  /*11920*/  UMOV UR9, 0x40000040 ;  /* 0x4000004000097882 */ /* 0x000fe20000000000 */
[----:B------:R-:W-:Y:S01]  /*11930*/  VIADD R6, R4, 0x4 ;  /* 0x0000000404067836 */ /* 0x000fe20000000000 */
[----:B------:R-:W-:Y:S01]  /*11940*/  UIADD3 UR5, UR4, 0x4, URZ ;  /* 0x0000000404057890 */ /* 0x000fe2000fffe03f */
[----:B------:R-:W-:Y:S01]  /*11950*/  IMAD.MOV.U32 R7, RZ, RZ, 0x40000040 ;  /* 0x40000040ff077424 */ /* 0x000fe200078e00ff */
[----:B0-----:R-:W-:Y:S01]  /*11960*/  MOV R10, UR8 ;  /* 0x00000008000a7c02 */ /* 0x001fe20008000f00 */
[----:B------:R-:W-:-:S05]  /*11970*/  IMAD.U32 R11, RZ, RZ, UR9 ;  /* 0x00000009ff0b7e24 */ /* 0x000fca000f8e00ff */
[----:B------:R0:W-:Y:S01]  /*11980*/  STL.64 [R1+0x28], R10 ;  /* 0x0000280a01007387 */ /* 0x0001e20000100a00 */
[----:B------:R-:W-:Y:S02]  /*11990*/  WARPGROUP.DEPBAR.LE gsb0, 0x0 ;  /* 0x00008000000079c5 */ /* 0x000fe40000010000 */
[----:B------:R-:W-:-:S06]  /*119a0*/  WARPGROUP.ARRIVE ;  /* 0x00000000000079c5 */ /* 0x000fcc0000000000 */
[----:B------:R-:W-:Y:S01]  /*119b0*/  HGMMA.64x96x16.F32.BF16 R24, gdesc[UR8], R24, gsb0 ;  /* 0x01600000081879f0 */ /* 0x000fe20008001818 */
[----:B------:R-:W-:Y:S01]  /*119c0*/  R2UR UR10, R6 ;  /* 0x00000000060a72ca */ /* 0x000fe200000e0000 */
[----:B------:R-:W-:Y:S01]  /*119d0*/  UMOV UR8, UR5 ;  /* 0x0000000500087c82 */ /* 0x000fe20008000000 */
[----:B------:R-:W-:Y:S01]  /*119e0*/  R2UR UR11, R7 ;  /* 0x00000000070b72ca */ /* 0x000fe200000e0000 */
[----:B------:R-:W-:Y:S01]  /*119f0*/  UMOV UR9, 0x40000040 ;  /* 0x4000004000097882 */ /* 0x000fe20000000000 */
[----:B------:R-:W-:Y:S01]  /*11a00*/  VIADD R6, R4, 0x6 ;  /* 0x0000000604067836 */ /* 0x000fe20000000000 */
[----:B------:R-:W-:Y:S01]  /*11a10*/  UIADD3 UR5, UR4, 0x6, URZ ;  /* 0x0000000604057890 */ /* 0x000fe2000fffe03f */
[----:B------:R-:W-:Y:S02]  /*11a20*/  IMAD.MOV.U32 R7, RZ, RZ, 0x40000040 ;  /* 0x40000040ff077424 */ /* 0x000fe400078e00ff */
[----:B0-----:R-:W-:Y:S02]  /*11a30*/  IMAD.U32 R10, RZ, RZ, UR8 ;  /* 0x00000008ff0a7e24 */ /* 0x001fe4000f8e00ff */
        /* <DEDUP_REMOVED lines=48> */
[----:B------:R-:W-:Y:S02]  /*11d40*/  VIADD R6, R4, 0x306 ;  /* 0x0000030604067836 */ /* 0x000fe40000000000 */
[----:B------:R-:W-:Y:S02]  /*11d50*/  IMAD.MOV.U32 R7, RZ, RZ, 0x40000040 ;  /* 0x40000040ff077424 */ /* 0x000fe400078e00ff */
[----:B0-----:R-:W-:Y:S01]  /*11d60*/  IMAD.U32 R10, RZ, RZ, UR8 ;  /* 0x00000008ff0a7e24 */ /* 0x001fe2000f8e00ff */
[----:B------:R-:W-:Y:S01]  /*11d70*/  R2UR UR54, R6 ;  /* 0x00000000063672ca */ /* 0x000fe200000e0000 */
[----:B------:R-:W-:Y:S01]  /*11d80*/  VIADD R6, R4, 0x600 ;  /* 0x0000060004067836 */ /* 0x000fe20000000000 */
[----:B------:R-:W-:Y:S01]  /*11d90*/  R2UR UR55, R7 ;  /* 0x00000000073772ca */ /* 0x000fe200000e0000 */
[----:B------:R-:W-:-:S02]  /*11da0*/  IMAD.MOV.U32 R7, RZ, RZ, 0x40000040 ;  /* 0x40000040ff077424 */ /* 0x000fc400078e00ff */
[----:B------:R-:W-:Y:S01]  /*11db0*/  IMAD.U32 R11, RZ, RZ, UR9 ;  /* 0x00000009ff0b7e24 */ /* 0x000fe2000f8e00ff */
[----:B------:R-:W-:Y:S01]  /*11dc0*/  R2UR UR50, R6 ;  /* 0x00000000063272ca */ /* 0x000fe200000e0000 */
[----:B------:R-:W-:Y:S01]  /*11dd0*/  VIADD R6, R4, 0x602 ;  /* 0x0000060204067836 */ /* 0x000fe20000000000 */
[----:B------:R-:W-:Y:S01]  /*11de0*/  R2UR UR51, R7 ;  /* 0x00000000073372ca */ /* 0x000fe200000e0000 */
[----:B------:R-:W-:Y:S01]  /*11df0*/  IMAD.MOV.U32 R7, RZ, RZ, 0x40000040 ;  /* 0x40000040ff077424 */ /* 0x000fe200078e00ff */
[----:B------:R0:W-:Y:S02]  /*11e00*/  STL.64 [R1], R10 ;  /* 0x0000000a01007387 */ /* 0x0001e40000100a00 */
[----:B------:R-:W-:Y:S01]  /*11e10*/  R2UR UR46, R6 ;  /* 0x00000000062e72ca */ /* 0x000fe200000e0000 */
[----:B------:R-:W-:Y:S01]  /*11e20*/  VIADD R6, R4, 0x604 ;  /* 0x0000060404067836 */ /* 0x000fe20000000000 */
[----:B------:R-:W-:Y:S01]  /*11e30*/  R2UR UR47, R7 ;  /* 0x00000000072f72ca */ /* 0x000fe200000e0000 */
[----:B------:R-:W-:-:S02]  /*11e40*/  IMAD.MOV.U32 R7, RZ, RZ, 0x40000040 ;  /* 0x40000040ff077424 */ /* 0x000fc400078e00ff */
[----:B------:R-:W-:Y:S01]  /*11e50*/  VIADD R4, R4, 0x606 ;  /* 0x0000060604047836 */ /* 0x000fe20000000000 */
[----:B------:R-:W-:Y:S02]  /*11e60*/  R2UR UR42, R6 ;  /* 0x00000000062a72ca */ /* 0x000fe400000e0000 */
[----:B------:R-:W-:Y:S02]  /*11e70*/  R2UR UR43, R7 ;  /* 0x00000000072b72ca */ /* 0x000fe400000e0000 */
[----:B------:R-:W-:Y:S01]  /*11e80*/  R2UR UR38, R4 ;  /* 0x00000000042672ca */ /* 0x000fe200000e0000 */
        /* <DEDUP_REMOVED lines=19> */
[----:B0-----:R-:W-:Y:S05]  /*11fc0*/  @!P0 BRA `(.L_x_624) ;  /* 0x0000000000048947 */ /* 0x001fea0003800000 */
[----:B------:R-:W-:Y:S01]  /*11fd0*/  BPT.TRAP 0x1 ;  /* 0x000000040000795c */ /* 0x000fe20000300000 */
.L_x_624:
[----:B------:R-:W-:Y:S01]  /*11fe0*/  IADD3 R215, R215, 0x60, -R199 ;  /* 0x00000060d7d77810 */ /* 0x000fe20007ffe8c7 */
[----:B------:R-:W-:Y:S01]  /*11ff0*/  ULDC UR4, c[0x0][0x988] ;  /* 0x0002620000047ab9 */ /* 0x000fe20000000800 */
[----:B------:R-:W-:Y:S01]  /*12000*/  P2R R6, PR, RZ, 0x1 ;  /* 0x00000001ff067803 */ /* 0x000fe20000000000 */
[----:B------:R-:W-:Y:S01]  /*12010*/  ULDC UR38, c[0x0][0x988] ;  /* 0x0002620000267ab9 */ /* 0x000fe20000000800 */
[----:B------:R-:W-:Y:S01]  /*12020*/  BSSY B0, `(.L_x_625) ;  /* 0x00003a7000007945 */ /* 0x000fe20003800000 */
[----:B------:R-:W-:Y:S02]  /*12030*/  IMAD R215, R72, -0x60, R215 ;  /* 0xffffffa048d77824 */ /* 0x000fe400078e02d7 */
[--C-:B------:R-:W-:Y:S02]  /*12040*/  IMAD.MOV.U32 R86, RZ, RZ, R87.reuse ;  /* 0x000000ffff567224 */ /* 0x100fe400078e0057 */
[--C-:B------:R-:W-:Y:S01]  /*12050*/  IMAD.MOV.U32 R84, RZ, RZ, R87.reuse ;  /* 0x000000ffff547224 */ /* 0x100fe200078e0057 */
[C---:B------:R-:W-:Y:S01]  /*12060*/  ISETP.GT.AND P6, PT, R215.reuse, RZ, PT ;  /* 0x000000ffd700720c */ /* 0x040fe20003fc4270 */
[--C-:B------:R-:W-:Y:S01]  /*12070*/  IMAD.MOV.U32 R82, RZ, RZ, R87.reuse ;  /* 0x000000ffff527224 */ /* 0x100fe200078e0057 */
[C---:B------:R-:W-:Y:S01]  /*12080*/  ISETP.GT.AND P5, PT, R215.reuse, 0x1, PT ;  /* 0x00000001d700780c */ /* 0x040fe20003fa4270 */
[--C-:B------:R-:W-:Y:S01]  /*12090*/  IMAD.MOV.U32 R80, RZ, RZ, R87.reuse ;  /* 0x000000ffff507224 */ /* 0x100fe200078e0057 */
[----:B------:R-:W-:Y:S01]  /*120a0*/  ISETP.GT.AND P4, PT, R215, 0x8, PT ;  /* 0x00000008d700780c */ /* 0x000fe20003f84270 */
[--C-:B------:R-:W-:Y:S01]  /*120b0*/  IMAD.MOV.U32 R78, RZ, RZ, R87.reuse ;  /* 0x000000ffff4e7224 */ /* 0x100fe200078e0057 */
[----:B------:R-:W-:Y:S01]  /*120c0*/  FSEL R24, R24, -INF , P6 ;  /* 0xff80000018187808 */ /* 0x000fe20003000000 */
[--C-:B------:R-:W-:Y:S01]  /*120d0*/  IMAD.MOV.U32 R76, RZ, RZ, R87.reuse ;  /* 0x000000ffff4c7224 */ /* 0x100fe200078e0057 */
[----:B------:R-:W-:Y:S01]  /*120e0*/  FSEL R91, R25, -INF , P5 ;  /* 0xff800000195b7808 */ /* 0x000fe20002800000 */
[----:B------:R-:W-:Y:S01]  /*120f0*/  IMAD.MOV.U32 R74, RZ, RZ, R87 ;  /* 0x000000ffff4a7224 */ /* 0x000fe200078e0057 */
        /* <DEDUP_REMOVED lines=26> */
[----:B------:R-:W-:Y:S02]  /*122a0*/  FSEL R13, R34, -INF , P2 ;  /* 0xff800000220d7808 */ /* 0x000fe40001000000 */
[----:B------:R-:W-:Y:S02]  /*122b0*/  ISETP.GT.AND P2, PT, R215, 0x28, PT ;  /* 0x00000028d700780c */ /* 0x000fe40003f44270 */
[----:B------:R-:W-:Y:S02]  /*122c0*/  FSEL R41, R41, -INF , P3 ;  /* 0xff80000029297808 */ /* 0x000fe40001800000 */
[----:B------:R-:W-:Y:S02]  /*122d0*/  FMNMX.FTZ R0, R79, R0, !PT ;  /* 0x000000004f007209 */ /* 0x000fe40007810000 */
[----:B------:R-:W-:Y:S02]  /*122e0*/  FSEL R35, R35, -INF , P1 ;  /* 0xff80000023237808 */ /* 0x000fe40000800000 */
[----:B------:R-:W-:-:S02]  /*122f0*/  ISETP.GT.AND P1, PT, R215, 0x29, PT ;  /* 0x00000029d700780c */ /* 0x000fc40003f24270 */
[----:B------:R-:W-:Y:S01]  /*12300*/  FSEL R83, R44, -INF , P2 ;  /* 0xff8000002c537808 */ /* 0x000fe20001000000 */
[----:B------:R-:W-:Y:S01]  /*12310*/  IMAD.MOV.U32 R44, RZ, RZ, R87 ;  /* 0x000000ffff2c7224 */ /* 0x000fe200078e0057 */
[----:B------:R-:W-:Y:S02]  /*12320*/  FMNMX.FTZ R0, R41, R0, !PT ;  /* 0x0000000029007209 */ /* 0x000fe40007810000 */
[----:B------:R-:W-:Y:S02]  /*12330*/  FSEL R15, R38, -INF , P6 ;  /* 0xff800000260f7808 */ /* 0x000fe40003000000 */
        /* <DEDUP_REMOVED lines=59> */
[----:B------:R-:W-:Y:S02]  /*126f0*/  FMNMX.FTZ R0, R105, R0, !PT ;  /* 0x0000000069007209 */ /* 0x000fe40007810000 */
[----:B------:R-:W-:Y:S02]  /*12700*/  FSEL R67, R67, -INF , P3 ;  /* 0xff80000043437808 */ /* 0x000fe40001800000 */
[----:B------:R-:W-:Y:S01]  /*12710*/  FMNMX.FTZ R10, R69, R0, !PT ;  /* 0x00000000450a7209 */ /* 0x000fe20007810000 */
[----:B------:R-:W-:Y:S01]  /*12720*/  IMAD.U32 R0, RZ, RZ, UR4 ;  /* 0x00000004ff007e24 */ /* 0x000fe2000f8e00ff */
[----:B------:R-:W-:-:S03]  /*12730*/  FSEL R71, R71, -INF , P1 ;  /* 0xff80000047477808 */ /* 0x000fc60000800000 */
[----:B------:R-:W0:Y:S02]  /*12740*/  SHFL.BFLY PT, R5, R10, 0x2, 0x1f ;  /* 0x0c401f000a057f89 */ /* 0x000e2400000e0000 */
[----:B0-----:R-:W-:-:S05]  /*12750*/  FMNMX.FTZ R12, R10, R5, !PT ;  /* 0x000000050a0c7209 */ /* 0x001fca0007810000 */
[----:B------:R-:W0:Y:S02]  /*12760*/  SHFL.BFLY PT, R5, R12, 0x1, 0x1f ;  /* 0x0c201f000c057f89 */ /* 0x000e2400000e0000 */
[----:B0-----:R-:W-:-:S04]  /*12770*/  FMNMX.FTZ R5, R12, R5, !PT ;  /* 0x000000050c057209 */ /* 0x001fc80007810000 */
[C---:B------:R-:W-:Y:S01]  /*12780*/  FSETP.NEU.FTZ.AND P0, PT, R5.reuse, -INF , PT ;  /* 0xff8000000500780b */ /* 0x040fe20003f1d000 */
[----:B------:R-:W-:-:S05]  /*12790*/  FMUL.FTZ R4, R5, R0 ;  /* 0x0000000005047220 */ /* 0x000fca0000410000 */
[----:B------:R-:W-:Y:S02]  /*127a0*/  FSEL R4, R4, RZ, P0 ;  /* 0x000000ff04047208 */ /* 0x000fe40000000000 */
[----:B------:R-:W-:Y:S02]  /*127b0*/  ISETP.NE.AND P0, PT, R6, RZ, PT ;  /* 0x000000ff0600720c */ /* 0x000fe40003f05270 */
[----:B------:R-:W-:Y:S01]  /*127c0*/  FMNMX.FTZ R6, R7, R27, !PT ;  /* 0x0000001b07067209 */ /* 0x000fe20007810000 */
[-CC-:B------:R-:W-:Y:S01]  /*127d0*/  FFMA.FTZ R61, R75, R0.reuse, -R4.reuse ;  /* 0x000000004b3d7223 */ /* 0x180fe20000010804 */
[----:B------:R-:W-:Y:S01]  /*127e0*/  FSEL R75, R62, -INF , P6 ;  /* 0xff8000003e4b7808 */ /* 0x000fe20003000000 */
[--C-:B------:R-:W-:Y:S01]  /*127f0*/  FFMA.FTZ R138, R77, R0, -R4.reuse ;  /* 0x000000004d8a7223 */ /* 0x100fe20000010804 */
[----:B------:R-:W-:Y:S01]  /*12800*/  FMNMX.FTZ R6, R11, R6, !PT ;  /* 0x000000060b067209 */ /* 0x000fe20007810000 */
[-CC-:B------:R-:W-:Y:S01]  /*12810*/  FFMA.FTZ R136, R3, R0.reuse, -R4.reuse ;  /* 0x0000000003887223 */ /* 0x180fe20000010804 */
[----:B------:R-:W-:Y:S01]  /*12820*/  FSEL R77, R63, -INF , P5 ;  /* 0xff8000003f4d7808 */ /* 0x000fe20002800000 */
[--C-:B------:R-:W-:Y:S01]  /*12830*/  FFMA.FTZ R3, R81, R0, -R4.reuse ;  /* 0x0000000051037223 */ /* 0x100fe20000010804 */
[----:B------:R-:W-:Y:S01]  /*12840*/  FMNMX.FTZ R6, R31, R6, !PT ;  /* 0x000000061f067209 */ /* 0x000fe20007810000 */
[--C-:B------:R-:W-:Y:S01]  /*12850*/  FFMA.FTZ R140, R79, R0, -R4.reuse ;  /* 0x000000004f8c7223 */ /* 0x100fe20000010804 */
[----:B------:R-:W-:Y:S01]  /*12860*/  FSEL R81, R66, -INF , P4 ;  /* 0xff80000042517808 */ /* 0x000fe20002000000 */
[----:B------:R0:W-:Y:S01]  /*12870*/  MUFU.EX2 R63, R3 ;  /* 0x00000003003f7308 */ /* 0x0001e20000000800 */
[----:B------:R-:W-:Y:S01]  /*12880*/  FMNMX.FTZ R6, R13, R6, !PT ;  /* 0x000000060d067209 */ /* 0x000fe20007810000 */
[-CC-:B------:R-:W-:Y:S01]  /*12890*/  FFMA.FTZ R156, R24, R0.reuse, -R4.reuse ;  /* 0x00000000189c7223 */ /* 0x180fe20000010804 */
[----:B------:R-:W-:Y:S01]  /*128a0*/  FSEL R79, R70, -INF , P2 ;  /* 0xff800000464f7808 */ /* 0x000fe20001000000 */
[--C-:B------:R-:W-:Y:S01]  /*128b0*/  FFMA.FTZ R53, R91, R0, -R4.reuse ;  /* 0x000000005b357223 */ /* 0x100fe20000010804 */
[----:B------:R-:W-:Y:S01]  /*128c0*/  FMNMX.FTZ R6, R35, R6, !PT ;  /* 0x0000000623067209 */ /* 0x000fe20007810000 */
[-CC-:B------:R-:W-:Y:S01]  /*128d0*/  FFMA.FTZ R158, R85, R0.reuse, -R4.reuse ;  /* 0x00000000559e7223 */ /* 0x180fe20000010804 */
[--C-:B------:R-:W-:Y:S01]  /*128e0*/  FFMA.FTZ R142, R83, R0, -R4.reuse ;  /* 0x00000000538e7223 */ /* 0x100fe20000010804 */
[----:B------:R-:W-:Y:S01]  /*128f0*/  MUFU.EX2 R156, R156 ;  /* 0x0000009c009c7308 */ /* 0x000fe20000000800 */
[----:B------:R-:W-:Y:S01]  /*12900*/  FMNMX.FTZ R6, R15, R6, !PT ;  /* 0x000000060f067209 */ /* 0x000fe20007810000 */
[-CC-:B------:R-:W-:Y:S01]  /*12910*/  FFMA.FTZ R73, R73, R0.reuse, -R4.reuse ;  /* 0x0000000049497223 */ /* 0x180fe20000010804 */
[-CC-:B------:R-:W-:Y:S01]  /*12920*/  FFMA.FTZ R41, R41, R0.reuse, -R4.reuse ;  /* 0x0000000029297223 */ /* 0x180fe20000010804 */
[--C-:B------:R-:W-:Y:S01]  /*12930*/  FFMA.FTZ R45, R45, R0, -R4.reuse ;  /* 0x000000002d2d7223 */ /* 0x100fe20000010804 */
[----:B------:R-:W-:Y:S01]  /*12940*/  FMNMX.FTZ R6, R39, R6, !PT ;  /* 0x0000000627067209 */ /* 0x000fe20007810000 */
[-CC-:B------:R-:W-:Y:S01]  /*12950*/  FFMA.FTZ R144, R89, R0.reuse, -R4.reuse ;  /* 0x0000000059907223 */ /* 0x180fe20000010804 */
[--C-:B------:R-:W-:Y:S01]  /*12960*/  FFMA.FTZ R49, R49, R0, -R4.reuse ;  /* 0x0000000031317223 */ /* 0x100fe20000010804 */
[----:B------:R-:W1:Y:S01]  /*12970*/  MUFU.EX2 R53, R53 ;  /* 0x0000003500357308 */ /* 0x000e620000000800 */
[----:B------:R-:W-:Y:S01]  /*12980*/  FMNMX.FTZ R6, R21, R6, !PT ;  /* 0x0000000615067209 */ /* 0x000fe20007810000 */
[-CC-:B------:R-:W-:Y:S01]  /*12990*/  FFMA.FTZ R146, R93, R0.reuse, -R4.reuse ;  /* 0x000000005d927223 */ /* 0x180fe20000010804 */
[-CC-:B------:R-:W-:Y:S01]  /*129a0*/  FFMA.FTZ R83, R95, R0.reuse, -R4.reuse ;  /* 0x000000005f537223 */ /* 0x180fe20000010804 */
[--C-:B------:R-:W-:Y:S01]  /*129b0*/  FFMA.FTZ R148, R97, R0, -R4.reuse ;  /* 0x0000000061947223 */ /* 0x100fe20000010804 */
[----:B------:R-:W-:Y:S01]  /*129c0*/  FMNMX.FTZ R6, R43, R6, !PT ;  /* 0x000000062b067209 */ /* 0x000fe20007810000 */
[-CC-:B------:R-:W-:Y:S01]  /*129d0*/  FFMA.FTZ R57, R57, R0.reuse, -R4.reuse ;  /* 0x0000000039397223 */ /* 0x180fe20000010804 */
[--C-:B------:R-:W-:Y:S01]  /*129e0*/  FFMA.FTZ R150, R99, R0, -R4.reuse ;  /* 0x0000000063967223 */ /* 0x100fe20000010804 */
[----:B------:R-:W2:Y:S01]  /*129f0*/  MUFU.EX2 R158, R158 ;  /* 0x0000009e009e7308 */ /* 0x000ea20000000800 */
[----:B------:R-:W-:Y:S01]  /*12a00*/  FMNMX.FTZ R6, R25, R6, !PT ;  /* 0x0000000619067209 */ /* 0x000fe20007810000 */
[-CC-:B------:R-:W-:Y:S01]  /*12a10*/  FFMA.FTZ R85, R101, R0.reuse, -R4.reuse ;  /* 0x0000000065557223 */ /* 0x180fe20000010804 */
[-CC-:B------:R-:W-:Y:S01]  /*12a20*/  FFMA.FTZ R152, R103, R0.reuse, -R4.reuse ;  /* 0x0000000067987223 */ /* 0x180fe20000010804 */
[--C-:B------:R-:W-:Y:S01]  /*12a30*/  FFMA.FTZ R65, R65, R0, -R4.reuse ;  /* 0x0000000041417223 */ /* 0x100fe20000010804 */
[----:B------:R-:W-:Y:S01]  /*12a40*/  FMNMX.FTZ R6, R47, R6, !PT ;  /* 0x000000062f067209 */ /* 0x000fe20007810000 */
[-CC-:B------:R-:W-:Y:S01]  /*12a50*/  FFMA.FTZ R154, R105, R0.reuse, -R4.reuse ;  /* 0x00000000699a7223 */ /* 0x180fe20000010804 */
[----:B------:R-:W-:Y:S01]  /*12a60*/  FFMA.FTZ R69, R69, R0, -R4 ;  /* 0x0000000045457223 */ /* 0x000fe20000010804 */
[----:B------:R-:W3:Y:S01]  /*12a70*/  MUFU.EX2 R61, R61 ;  /* 0x0000003d003d7308 */ /* 0x000ee20000000800 */
[----:B------:R-:W-:Y:S01]  /*12a80*/  FMNMX.FTZ R6, R29, R6, !PT ;  /* 0x000000061d067209 */ /* 0x000fe20007810000 */
[----:B------:R-:W-:-:S02]  /*12a90*/  IMAD.MOV.U32 R70, RZ, RZ, R87 ;  /* 0x000000ffff467224 */ /* 0x000fc400078e0057 */
[--C-:B------:R-:W-:Y:S01]  /*12aa0*/  IMAD.MOV.U32 R66, RZ, RZ, R87.reuse ;  /* 0x000000ffff427224 */ /* 0x100fe200078e0057 */
[----:B------:R-:W-:Y:S01]  /*12ab0*/  FMNMX.FTZ R6, R51, R6, !PT ;  /* 0x0000000633067209 */ /* 0x000fe20007810000 */
[----:B------:R-:W-:Y:S02]  /*12ac0*/  IMAD.MOV.U32 R62, RZ, RZ, R87 ;  /* 0x000000ffff3e7224 */ /* 0x000fe400078e0057 */
[----:B------:R-:W4:Y:S01]  /*12ad0*/  MUFU.EX2 R136, R136 ;  /* 0x0000008800887308 */ /* 0x000f220000000800 */
[----:B------:R-:W-:-:S04]  /*12ae0*/  FMNMX.FTZ R6, R33, R6, !PT ;  /* 0x0000000621067209 */ /* 0x000fc80007810000 */
[----:B------:R-:W-:-:S03]  /*12af0*/  FMNMX.FTZ R6, R55, R6, !PT ;  /* 0x0000000637067209 */ /* 0x000fc60007810000 */
[----:B------:R-:W4:Y:S01]  /*12b00*/  MUFU.EX2 R73, R73 ;  /* 0x0000004900497308 */ /* 0x000f220000000800 */
[----:B------:R-:W-:-:S04]  /*12b10*/  FMNMX.FTZ R6, R37, R6, !PT ;  /* 0x0000000625067209 */ /* 0x000fc80007810000 */
[----:B------:R-:W-:-:S03]  /*12b20*/  FMNMX.FTZ R6, R59, R6, !PT ;  /* 0x000000063b067209 */ /* 0x000fc60007810000 */
[----:B------:R-:W4:Y:S01]  /*12b30*/  MUFU.EX2 R138, R138 ;  /* 0x0000008a008a7308 */ /* 0x000f220000000800 */
[----:B------:R-:W-:-:S04]  /*12b40*/  FMNMX.FTZ R6, R75, R6, !PT ;  /* 0x000000064b067209 */ /* 0x000fc80007810000 */
[----:B------:R-:W-:-:S03]  /*12b50*/  FMNMX.FTZ R6, R77, R6, !PT ;  /* 0x000000064d067209 */ /* 0x000fc60007810000 */
[----:B------:R-:W-:Y:S01]  /*12b60*/  MUFU.EX2 R140, R140 ;  /* 0x0000008c008c7308 */ /* 0x000fe20000000800 */
[----:B------:R-:W-:-:S04]  /*12b70*/  FMNMX.FTZ R6, R81, R6, !PT ;  /* 0x0000000651067209 */ /* 0x000fc80007810000 */
[----:B------:R-:W-:-:S03]  /*12b80*/  FMNMX.FTZ R6, R67, R6, !PT ;  /* 0x0000000643067209 */ /* 0x000fc60007810000 */
[----:B------:R-:W-:Y:S01]  /*12b90*/  MUFU.EX2 R41, R41 ;  /* 0x0000002900297308 */ /* 0x000fe20000000800 */
[----:B------:R-:W-:-:S04]  /*12ba0*/  FMNMX.FTZ R6, R79, R6, !PT ;  /* 0x000000064f067209 */ /* 0x000fc80007810000 */
[----:B------:R-:W-:-:S03]  /*12bb0*/  FMNMX.FTZ R6, R71, R6, !PT ;  /* 0x0000000647067209 */ /* 0x000fc60007810000 */
[----:B------:R-:W-:Y:S02]  /*12bc0*/  MUFU.EX2 R142, R142 ;  /* 0x0000008e008e7308 */ /* 0x000fe40000000800 */
[----:B0-----:R-:W0:Y:S06]  /*12bd0*/  SHFL.BFLY PT, R3, R6, 0x2, 0x1f ;  /* 0x0c401f0006037f89 */ /* 0x001e2c00000e0000 */
[----:B------:R-:W-:Y:S08]  /*12be0*/  MUFU.EX2 R45, R45 ;  /* 0x0000002d002d7308 */ /* 0x000ff00000000800 */
[----:B------:R-:W-:Y:S08]  /*12bf0*/  MUFU.EX2 R144, R144 ;  /* 0x0000009000907308 */ /* 0x000ff00000000800 */
[----:B------:R-:W-:Y:S01]  /*12c00*/  MUFU.EX2 R49, R49 ;  /* 0x0000003100317308 */ /* 0x000fe20000000800 */
[----:B0-----:R-:W-:-:S05]  /*12c10*/  FMNMX.FTZ R10, R6, R3, !PT ;  /* 0x00000003060a7209 */ /* 0x001fca0007810000 */
[----:B------:R-:W0:Y:S02]  /*12c20*/  SHFL.BFLY PT, R3, R10, 0x1, 0x1f ;  /* 0x0c201f000a037f89 */ /* 0x000e2400000e0000 */
[----:B------:R-:W-:Y:S08]  /*12c30*/  MUFU.EX2 R146, R146 ;  /* 0x0000009200927308 */ /* 0x000ff00000000800 */
[----:B------:R-:W-:Y:S08]  /*12c40*/  MUFU.EX2 R83, R83 ;  /* 0x0000005300537308 */ /* 0x000ff00000000800 */
[----:B------:R-:W-:Y:S01]  /*12c50*/  MUFU.EX2 R148, R148 ;  /* 0x0000009400947308 */ /* 0x000fe20000000800 */
[----:B0-----:R-:W-:-:S07]  /*12c60*/  FMNMX.FTZ R3, R10, R3, !PT ;  /* 0x000000030a037209 */ /* 0x001fce0007810000 */
[----:B------:R-:W-:Y:S01]  /*12c70*/  MUFU.EX2 R57, R57 ;  /* 0x0000003900397308 */ /* 0x000fe20000000800 */
[C---:B------:R-:W-:Y:S01]  /*12c80*/  FSETP.NEU.FTZ.AND P1, PT, R3.reuse, -INF , PT ;  /* 0xff8000000300780b */ /* 0x040fe20003f3d000 */
[----:B------:R-:W-:-:S06]  /*12c90*/  FMUL.FTZ R20, R3, R0 ;  /* 0x0000000003147220 */ /* 0x000fcc0000410000 */
[----:B------:R-:W-:Y:S01]  /*12ca0*/  MUFU.EX2 R150, R150 ;  /* 0x0000009600967308 */ /* 0x000fe20000000800 */
[----:B------:R-:W-:-:S05]  /*12cb0*/  FSEL R20, R20, RZ, P1 ;  /* 0x000000ff14147208 */ /* 0x000fca0000800000 */
[-CC-:B------:R-:W-:Y:S01]  /*12cc0*/  FFMA.FTZ R157, R7, R0.reuse, -R20.reuse ;  /* 0x00000000079d7223 */ /* 0x180fe20000010814 */
[-CC-:B------:R-:W-:Y:S01]  /*12cd0*/  FFMA.FTZ R4, R27, R0.reuse, -R20.reuse ;  /* 0x000000001b047223 */ /* 0x180fe20000010814 */
[-CC-:B------:R-:W-:Y:S01]  /*12ce0*/  FFMA.FTZ R159, R11, R0.reuse, -R20.reuse ;  /* 0x000000000b9f7223 */ /* 0x180fe20000010814 */
[-CC-:B------:R-:W-:Y:S01]  /*12cf0*/  FFMA.FTZ R6, R31, R0.reuse, -R20.reuse ;  /* 0x000000001f067223 */ /* 0x180fe20000010814 */
[----:B-1----:R-:W-:Y:S01]  /*12d00*/  FADD.FTZ R7, R156, R53 ;  /* 0x000000359c077221 */ /* 0x002fe20000010000 */
[-CC-:B------:R-:W-:Y:S01]  /*12d10*/  FFMA.FTZ R137, R13, R0.reuse, -R20.reuse ;  /* 0x000000000d897223 */ /* 0x180fe20000010814 */
[----:B------:R-:W-:Y:S01]  /*12d20*/  MUFU.EX2 R157, R157 ;  /* 0x0000009d009d7308 */ /* 0x000fe20000000800 */
[-CC-:B------:R-:W-:Y:S01]  /*12d30*/  FFMA.FTZ R10, R35, R0.reuse, -R20.reuse ;  /* 0x00000000230a7223 */ /* 0x180fe20000010814 */
[----:B--2---:R-:W-:Y:S01]  /*12d40*/  FADD.FTZ R28, R158, R7 ;  /* 0x000000079e1c7221 */ /* 0x004fe20000010000 */
[-CC-:B------:R-:W-:Y:S01]  /*12d50*/  FFMA.FTZ R139, R15, R0.reuse, -R20.reuse ;  /* 0x000000000f8b7223 */ /* 0x180fe20000010814 */
[-CC-:B------:R-:W-:Y:S01]  /*12d60*/  FFMA.FTZ R12, R39, R0.reuse, -R20.reuse ;  /* 0x00000000270c7223 */ /* 0x180fe20000010814 */
[-C--:B-----5:R-:W-:Y:S01]  /*12d70*/  FFMA.FTZ R141, R21, R0.reuse, -R20 ;  /* 0x00000000158d7223 */ /* 0x0a0fe20000010814 */
[----:B---3--:R-:W-:Y:S01]  /*12d80*/  FADD.FTZ R7, R61, R28 ;  /* 0x0000001c3d077221 */ /* 0x008fe20000010000 */
[-CC-:B------:R-:W-:Y:S01]  /*12d90*/  FFMA.FTZ R14, R43, R0.reuse, -R20.reuse ;  /* 0x000000002b0e7223 */ /* 0x180fe20000010814 */
[----:B------:R-:W0:Y:S01]  /*12da0*/  MUFU.EX2 R4, R4 ;  /* 0x0000000400047308 */ /* 0x000e220000000800 */
[-CC-:B------:R-:W-:Y:S01]  /*12db0*/  FFMA.FTZ R143, R25, R0.reuse, -R20.reuse ;  /* 0x00000000198f7223 */ /* 0x180fe20000010814 */
[----:B----4-:R-:W-:Y:S01]  /*12dc0*/  FADD.FTZ R28, R136, R7 ;  /* 0x00000007881c7221 */ /* 0x010fe20000010000 */
[-CC-:B------:R-:W-:Y:S01]  /*12dd0*/  FFMA.FTZ R24, R47, R0.reuse, -R20.reuse ;  /* 0x000000002f187223 */ /* 0x180fe20000010814 */
[-CC-:B------:R-:W-:Y:S01]  /*12de0*/  FFMA.FTZ R145, R29, R0.reuse, -R20.reuse ;  /* 0x000000001d917223 */ /* 0x180fe20000010814 */
[-C--:B------:R-:W-:Y:S01]  /*12df0*/  FFMA.FTZ R26, R51, R0.reuse, -R20 ;  /* 0x00000000331a7223 */ /* 0x080fe20000010814 */
[----:B------:R-:W-:Y:S01]  /*12e00*/  FADD.FTZ R11, R73, R28 ;  /* 0x0000001c490b7221 */ /* 0x000fe20000010000 */
[-CC-:B------:R-:W-:Y:S01]  /*12e10*/  FFMA.FTZ R147, R33, R0.reuse, -R20.reuse ;  /* 0x0000000021937223 */ /* 0x180fe20000010814 */
[----:B------:R-:W1:Y:S01]  /*12e20*/  MUFU.EX2 R159, R159 ;  /* 0x0000009f009f7308 */ /* 0x000e620000000800 */
[-CC-:B------:R-:W-:Y:S01]  /*12e30*/  FFMA.FTZ R28, R55, R0.reuse, -R20.reuse ;  /* 0x00000000371c7223 */ /* 0x180fe20000010814 */
[----:B------:R-:W-:Y:S01]  /*12e40*/  FADD.FTZ R32, R138, R11 ;  /* 0x0000000b8a207221 */ /* 0x000fe20000010000 */
[-CC-:B------:R-:W-:Y:S01]  /*12e50*/  FFMA.FTZ R149, R37, R0.reuse, -R20.reuse ;  /* 0x0000000025957223 */ /* 0x180fe20000010814 */
[-CC-:B------:R-:W-:Y:S01]  /*12e60*/  FFMA.FTZ R59, R59, R0.reuse, -R20.reuse ;  /* 0x000000003b3b7223 */ /* 0x180fe20000010814 */
[-C--:B------:R-:W-:Y:S01]  /*12e70*/  FFMA.FTZ R75, R75, R0.reuse, -R20 ;  /* 0x000000004b4b7223 */ /* 0x080fe20000010814 */
[----:B------:R-:W-:Y:S01]  /*12e80*/  FADD.FTZ R11, R63, R32 ;  /* 0x000000203f0b7221 */ /* 0x000fe20000010000 */
[-C--:B------:R-:W-:Y:S01]  /*12e90*/  FFMA.FTZ R77, R77, R0.reuse, -R20 ;  /* 0x000000004d4d7223 */ /* 0x080fe20000010814 */
[----:B------:R-:W2:Y:S01]  /*12ea0*/  MUFU.EX2 R6, R6 ;  /* 0x0000000600067308 */ /* 0x000ea20000000800 */
[----:B0-----:R-:W-:Y:S01]  /*12eb0*/  FADD.FTZ R30, R157, R4 ;  /* 0x000000049d1e7221 */ /* 0x001fe20000010000 */
[-CC-:B------:R-:W-:Y:S01]  /*12ec0*/  FFMA.FTZ R81, R81, R0.reuse, -R20.reuse ;  /* 0x0000000051517223 */ /* 0x180fe20000010814 */
[-CC-:B------:R-:W-:Y:S01]  /*12ed0*/  FFMA.FTZ R67, R67, R0.reuse, -R20.reuse ;  /* 0x0000000043437223 */ /* 0x180fe20000010814 */
[-CC-:B------:R-:W-:Y:S01]  /*12ee0*/  FFMA.FTZ R79, R79, R0.reuse, -R20.reuse ;  /* 0x000000004f4f7223 */ /* 0x180fe20000010814 */
[----:B------:R-:W-:Y:S01]  /*12ef0*/  FFMA.FTZ R71, R71, R0, -R20 ;  /* 0x0000000047477223 */ /* 0x000fe20000010814 */
[----:B------:R-:W-:Y:S01]  /*12f00*/  F2FP.BF16.F32.PACK_AB R157, R4, R157 ;  /* 0x0000009d049d723e */ /* 0x000fe200000010ff */
[--C-:B------:R-:W-:Y:S01]  /*12f10*/  IMAD.MOV.U32 R51, RZ, RZ, R87.reuse ;  /* 0x000000ffff337224 */ /* 0x100fe200078e0057 */
[----:B------:R-:W0:Y:S01]  /*12f20*/  MUFU.EX2 R137, R137 ;  /* 0x0000008900897308 */ /* 0x000e220000000800 */
[----:B-1----:R-:W-:Y:S01]  /*12f30*/  FADD.FTZ R7, R159, R30 ;  /* 0x0000001e9f077221 */ /* 0x002fe20000010000 */
[----:B------:R-:W-:Y:S01]  /*12f40*/  F2FP.BF16.F32.PACK_AB R156, R53, R156 ;  /* 0x0000009c359c723e */ /* 0x000fe200000010ff */
[--C-:B------:R-:W-:Y:S01]  /*12f50*/  IMAD.MOV.U32 R53, RZ, RZ, R87.reuse ;  /* 0x000000ffff357224 */ /* 0x100fe200078e0057 */
[----:B------:R-:W-:Y:S01]  /*12f60*/  F2FP.BF16.F32.PACK_AB R158, R61, R158 ;  /* 0x0000009e3d9e723e */ /* 0x000fe200000010ff */
[--C-:B------:R-:W-:Y:S01]  /*12f70*/  IMAD.MOV.U32 R61, RZ, RZ, R87.reuse ;  /* 0x000000ffff3d7224 */ /* 0x100fe200078e0057 */
[----:B------:R-:W-:Y:S01]  /*12f80*/  F2FP.BF16.F32.PACK_AB R136, R73, R136 ;  /* 0x000000884988723e */ /* 0x000fe200000010ff */
[----:B------:R-:W-:Y:S01]  /*12f90*/  IMAD.MOV.U32 R73, RZ, RZ, R87 ;  /* 0x000000ffff497224 */ /* 0x000fe200078e0057 */
[----:B------:R-:W1:Y:S01]  /*12fa0*/  MUFU.EX2 R10, R10 ;  /* 0x0000000a000a7308 */ /* 0x000e620000000800 */
[C---:B--2---:R-:W-:Y:S01]  /*12fb0*/  FADD.FTZ R30, R6.reuse, R7 ;  /* 0x00000007061e7221 */ /* 0x044fe20000010000 */
[----:B------:R-:W-:Y:S01]  /*12fc0*/  F2FP.BF16.F32.PACK_AB R159, R6, R159 ;  /* 0x0000009f069f723e */ /* 0x000fe200000010ff */
[--C-:B------:R-:W-:Y:S01]  /*12fd0*/  IMAD.MOV.U32 R47, RZ, RZ, R87.reuse ;  /* 0x000000ffff2f7224 */ /* 0x100fe200078e0057 */
[----:B------:R-:W-:Y:S01]  /*12fe0*/  F2FP.BF16.F32.PACK_AB R138, R63, R138 ;  /* 0x0000008a3f8a723e */ /* 0x000fe200000010ff */
[--C-:B------:R-:W-:Y:S01]  /*12ff0*/  IMAD.MOV.U32 R63, RZ, RZ, R87.reuse ;  /* 0x000000ffff3f7224 */ /* 0x100fe200078e0057 */
[----:B------:R-:W-:Y:S01]  /*13000*/  MOV R55, R87 ;  /* 0x0000005700377202 */ /* 0x000fe20000000f00 */
[----:B------:R-:W-:Y:S01]  /*13010*/  IMAD.MOV.U32 R43, RZ, RZ, R87 ;  /* 0x000000ffff2b7224 */ /* 0x000fe200078e0057 */
[----:B------:R-:W2:Y:S01]  /*13020*/  MUFU.EX2 R139, R139 ;  /* 0x0000008b008b7308 */ /* 0x000ea20000000800 */
[----:B0-----:R-:W-:Y:S01]  /*13030*/  FADD.FTZ R7, R137, R30 ;  /* 0x0000001e89077221 */ /* 0x001fe20000010000 */
[----:B------:R-:W-:Y:S01]  /*13040*/  FADD.FTZ R30, R140, R11 ;  /* 0x0000000b8c1e7221 */ /* 0x000fe20000010000 */
[----:B------:R-:W-:Y:S01]  /*13050*/  F2FP.BF16.F32.PACK_AB R140, R41, R140 ;  /* 0x0000008c298c723e */ /* 0x000fe200000010ff */
[----:B------:R-:W-:-:S02]  /*13060*/  IMAD.MOV.U32 R39, RZ, RZ, R87 ;  /* 0x000000ffff277224 */ /* 0x000fc400078e0057 */
[----:B------:R-:W-:Y:S02]  /*13070*/  IMAD.MOV.U32 R37, RZ, RZ, R87 ;  /* 0x000000ffff257224 */ /* 0x000fe400078e0057 */
[----:B------:R-:W0:Y:S01]  /*13080*/  MUFU.EX2 R12, R12 ;  /* 0x0000000c000c7308 */ /* 0x000e220000000800 */
[C---:B-1----:R-:W-:Y:S01]  /*13090*/  FADD.FTZ R32, R10.reuse, R7 ;  /* 0x000000070a207221 */ /* 0x042fe20000010000 */
[----:B------:R-:W-:Y:S01]  /*130a0*/  FADD.FTZ R7, R41, R30 ;  /* 0x0000001e29077221 */ /* 0x000fe20000010000 */
[----:B------:R-:W-:Y:S01]  /*130b0*/  VIADD R30, R9, 0x2a840 ;  /* 0x0002a840091e7836 */ /* 0x000fe20000000000 */
[----:B------:R-:W-:Y:S01]  /*130c0*/  F2FP.BF16.F32.PACK_AB R137, R10, R137 ;  /* 0x000000890a89723e */ /* 0x000fe200000010ff */
[----:B------:R-:W-:Y:S02]  /*130d0*/  IMAD.MOV.U32 R41, RZ, RZ, R87 ;  /* 0x000000ffff297224 */ /* 0x000fe400078e0057 */
[----:B------:R-:W-:Y:S01]  /*130e0*/  FADD.FTZ R34, R142, R7 ;  /* 0x000000078e227221 */ /* 0x000fe20000010000 */
[----:B------:R-:W-:Y:S01]  /*130f0*/  F2FP.BF16.F32.PACK_AB R142, R45, R142 ;  /* 0x0000008e2d8e723e */ /* 0x000fe200000010ff */
[----:B------:R-:W1:Y:S01]  /*13100*/  MUFU.EX2 R141, R141 ;  /* 0x0000008d008d7308 */ /* 0x000e620000000800 */
[----:B--2---:R-:W-:Y:S01]  /*13110*/  FADD.FTZ R9, R139, R32 ;  /* 0x000000208b097221 */ /* 0x004fe20000010000 */
[----:B------:R-:W-:Y:S01]  /*13120*/  PRMT R7, R183, 0x654, R30 ;  /* 0x00000654b7077816 */ /* 0x000fe2000000001e */
[----:B------:R-:W-:-:S02]  /*13130*/  IMAD.MOV.U32 R35, RZ, RZ, R87 ;  /* 0x000000ffff237224 */ /* 0x000fc400078e0057 */
[--C-:B------:R-:W-:Y:S01]  /*13140*/  IMAD.MOV.U32 R33, RZ, RZ, R87.reuse ;  /* 0x000000ffff217224 */ /* 0x100fe200078e0057 */
[----:B------:R1:W-:Y:S01]  /*13150*/  SYNCS.ARRIVE.TRANS64.RED.A1T0 RZ, [R7+URZ], RZ ;  /* 0x000000ff07ff79a7 */ /* 0x0003e2000810043f */
[----:B------:R-:W-:Y:S01]  /*13160*/  IMAD.MOV.U32 R31, RZ, RZ, R87 ;  /* 0x000000ffff1f7224 */ /* 0x000fe200078e0057 */
[----:B------:R-:W2:Y:S01]  /*13170*/  MUFU.EX2 R14, R14 ;  /* 0x0000000e000e7308 */ /* 0x000ea20000000800 */
[C---:B0-----:R-:W-:Y:S01]  /*13180*/  FADD.FTZ R32, R12.reuse, R9 ;  /* 0x000000090c207221 */ /* 0x041fe20000010000 */
[----:B------:R-:W-:Y:S01]  /*13190*/  FADD.FTZ R9, R45, R34 ;  /* 0x000000222d097221 */ /* 0x000fe20000010000 */
[----:B------:R-:W-:Y:S01]  /*131a0*/  F2FP.BF16.F32.PACK_AB R139, R12, R139 ;  /* 0x0000008b0c8b723e */ /* 0x000fe200000010ff */
[----:B------:R-:W-:Y:S01]  /*131b0*/  IMAD.MOV.U32 R45, RZ, RZ, R87 ;  /* 0x000000ffff2d7224 */ /* 0x000fe200078e0057 */
[----:B------:R-:W-:Y:S01]  /*131c0*/  IADD3 R12, R72, -0x2, RZ ;  /* 0xfffffffe480c7810 */ /* 0x000fe20007ffe0ff */
[----:B------:R-:W-:Y:S01]  /*131d0*/  FADD.FTZ R34, R144, R9 ;  /* 0x0000000990227221 */ /* 0x000fe20000010000 */
[----:B------:R-:W-:Y:S01]  /*131e0*/  F2FP.BF16.F32.PACK_AB R144, R49, R144 ;  /* 0x000000903190723e */ /* 0x000fe200000010ff */
[----:B------:R-:W0:Y:S01]  /*131f0*/  MUFU.EX2 R143, R143 ;  /* 0x0000008f008f7308 */ /* 0x000e220000000800 */
[----:B-1----:R-:W-:Y:S01]  /*13200*/  FADD.FTZ R7, R141, R32 ;  /* 0x000000208d077221 */ /* 0x002fe20000010000 */
[----:B------:R-:W-:Y:S01]  /*13210*/  FADD.FTZ R9, R49, R34 ;  /* 0x0000002231097221 */ /* 0x000fe20000010000 */
[----:B------:R-:W-:Y:S01]  /*13220*/  ISETP.GE.AND P1, PT, R12, R182, PT ;  /* 0x000000b60c00720c */ /* 0x000fe20003f26270 */
[----:B------:R-:W-:Y:S01]  /*13230*/  IMAD.MOV.U32 R49, RZ, RZ, R87 ;  /* 0x000000ffff317224 */ /* 0x000fe200078e0057 */
[----:B------:R-:W-:Y:S01]  /*13240*/  MOV R72, R87 ;  /* 0x0000005700487202 */ /* 0x000fe20000000f00 */
[----:B------:R-:W-:Y:S01]  /*13250*/  FADD.FTZ R36, R146, R9 ;  /* 0x0000000992247221 */ /* 0x000fe20000010000 */
[C---:B------:R-:W-:Y:S01]  /*13260*/  F2FP.BF16.F32.PACK_AB R146, R83.reuse, R146 ;  /* 0x000000925392723e */ /* 0x040fe200000010ff */
[----:B------:R-:W1:Y:S01]  /*13270*/  MUFU.EX2 R24, R24 ;  /* 0x0000001800187308 */ /* 0x000e620000000800 */
[C---:B--2---:R-:W-:Y:S01]  /*13280*/  FADD.FTZ R32, R14.reuse, R7 ;  /* 0x000000070e207221 */ /* 0x044fe20000010000 */
[----:B------:R-:W-:Y:S01]  /*13290*/  FADD.FTZ R9, R83, R36 ;  /* 0x0000002453097221 */ /* 0x000fe20000010000 */
[----:B------:R-:W-:Y:S01]  /*132a0*/  F2FP.BF16.F32.PACK_AB R141, R14, R141 ;  /* 0x0000008d0e8d723e */ /* 0x000fe200000010ff */
[----:B------:R-:W-:-:S02]  /*132b0*/  IMAD.MOV.U32 R83, RZ, RZ, R87 ;  /* 0x000000ffff537224 */ /* 0x000fc400078e0057 */
[--C-:B------:R-:W-:Y:S02]  /*132c0*/  IMAD.MOV.U32 R29, RZ, RZ, R87.reuse ;  /* 0x000000ffff1d7224 */ /* 0x100fe400078e0057 */
[----:B------:R-:W2:Y:S01]  /*132d0*/  MUFU.EX2 R145, R145 ;  /* 0x0000009100917308 */ /* 0x000ea20000000800 */
[----:B0-----:R-:W-:Y:S01]  /*132e0*/  FADD.FTZ R7, R143, R32 ;  /* 0x000000208f077221 */ /* 0x001fe20000010000 */
[--C-:B------:R-:W-:Y:S02]  /*132f0*/  IMAD.MOV.U32 R27, RZ, RZ, R87.reuse ;  /* 0x000000ffff1b7224 */ /* 0x100fe400078e0057 */
[----:B------:R-:W-:-:S04]  /*13300*/  IMAD.MOV.U32 R25, RZ, RZ, R87 ;  /* 0x000000ffff197224 */ /* 0x000fc800078e0057 */
[----:B------:R-:W0:Y:S01]  /*13310*/  MUFU.EX2 R26, R26 ;  /* 0x0000001a001a7308 */ /* 0x000e220000000800 */
[C---:B-1----:R-:W-:Y:S01]  /*13320*/  FADD.FTZ R34, R24.reuse, R7 ;  /* 0x0000000718227221 */ /* 0x042fe20000010000 */
[----:B------:R-:W-:Y:S01]  /*13330*/  F2FP.BF16.F32.PACK_AB R143, R24, R143 ;  /* 0x0000008f188f723e */ /* 0x000fe200000010ff */
[----:B------:R-:W-:-:S05]  /*13340*/  IMAD.MOV.U32 R24, RZ, RZ, R87 ;  /* 0x000000ffff187224 */ /* 0x000fca00078e0057 */
[----:B------:R-:W1:Y:S01]  /*13350*/  MUFU.EX2 R147, R147 ;  /* 0x0000009300937308 */ /* 0x000e620000000800 */
[----:B--2---:R-:W-:Y:S01]  /*13360*/  FADD.FTZ R7, R145, R34 ;  /* 0x0000002291077221 */ /* 0x004fe20000010000 */
[----:B------:R-:W-:Y:S01]  /*13370*/  FADD.FTZ R34, R148, R9 ;  /* 0x0000000994227221 */ /* 0x000fe20000010000 */
[----:B------:R-:W-:-:S03]  /*13380*/  F2FP.BF16.F32.PACK_AB R148, R57, R148 ;  /* 0x000000943994723e */ /* 0x000fc600000010ff */
[----:B------:R-:W-:Y:S01]  /*13390*/  FADD.FTZ R9, R57, R34 ;  /* 0x0000002239097221 */ /* 0x000fe20000010000 */
[----:B------:R-:W-:Y:S01]  /*133a0*/  IMAD.MOV.U32 R57, RZ, RZ, R87 ;  /* 0x000000ffff397224 */ /* 0x000fe200078e0057 */
[----:B------:R-:W2:Y:S01]  /*133b0*/  MUFU.EX2 R28, R28 ;  /* 0x0000001c001c7308 */ /* 0x000ea20000000800 */
[----:B0-----:R-:W-:Y:S01]  /*133c0*/  FADD.FTZ R20, R26, R7 ;  /* 0x000000071a147221 */ /* 0x001fe20000010000 */
[----:B------:R-:W-:Y:S01]  /*133d0*/  FADD.FTZ R36, R150, R9 ;  /* 0x0000000996247221 */ /* 0x000fe20000010000 */
[----:B------:R-:W-:Y:S01]  /*133e0*/  F2FP.BF16.F32.PACK_AB R145, R26, R145 ;  /* 0x000000911a91723e */ /* 0x000fe200000010ff */
[----:B------:R-:W-:-:S04]  /*133f0*/  IMAD.MOV.U32 R26, RZ, RZ, R87 ;  /* 0x000000ffff1a7224 */ /* 0x000fc800078e0057 */
[----:B------:R-:W0:Y:S01]  /*13400*/  MUFU.EX2 R149, R149 ;  /* 0x0000009500957308 */ /* 0x000e220000000800 */
[----:B-1----:R-:W-:-:S07]  /*13410*/  FADD.FTZ R7, R147, R20 ;  /* 0x0000001493077221 */ /* 0x002fce0000010000 */
[----:B------:R-:W1:Y:S01]  /*13420*/  MUFU.EX2 R85, R85 ;  /* 0x0000005500557308 */ /* 0x000e620000000800 */
[C---:B--2---:R-:W-:Y:S01]  /*13430*/  FADD.FTZ R34, R28.reuse, R7 ;  /* 0x000000071c227221 */ /* 0x044fe20000010000 */
[----:B------:R-:W-:Y:S01]  /*13440*/  F2FP.BF16.F32.PACK_AB R147, R28, R147 ;  /* 0x000000931c93723e */ /* 0x000fe200000010ff */
[----:B------:R-:W-:-:S05]  /*13450*/  IMAD.MOV.U32 R28, RZ, RZ, R87 ;  /* 0x000000ffff1c7224 */ /* 0x000fca00078e0057 */
[----:B------:R2:W3:Y:S01]  /*13460*/  MUFU.EX2 R30, R59 ;  /* 0x0000003b001e7308 */ /* 0x0004e20000000800 */
[----:B0-----:R-:W-:-:S07]  /*13470*/  FADD.FTZ R7, R149, R34 ;  /* 0x0000002295077221 */ /* 0x001fce0000010000 */
[----:B------:R-:W0:Y:S01]  /*13480*/  MUFU.EX2 R152, R152 ;  /* 0x0000009800987308 */ /* 0x000e220000000800 */
[C---:B-1----:R-:W-:Y:S01]  /*13490*/  FADD.FTZ R9, R85.reuse, R36 ;  /* 0x0000002455097221 */ /* 0x042fe20000010000 */
[----:B------:R-:W-:Y:S01]  /*134a0*/  F2FP.BF16.F32.PACK_AB R150, R85, R150 ;  /* 0x000000965596723e */ /* 0x000fe200000010ff */
[--C-:B------:R-:W-:Y:S02]  /*134b0*/  IMAD.MOV.U32 R85, RZ, RZ, R87.reuse ;  /* 0x000000ffff557224 */ /* 0x100fe400078e0057 */
[----:B--2---:R-:W-:-:S03]  /*134c0*/  IMAD.MOV.U32 R59, RZ, RZ, R87 ;  /* 0x000000ffff3b7224 */ /* 0x004fc600078e0057 */
[----:B------:R-:W1:Y:S01]  /*134d0*/  MUFU.EX2 R75, R75 ;  /* 0x0000004b004b7308 */ /* 0x000e620000000800 */
[C---:B---3--:R-:W-:Y:S01]  /*134e0*/  FADD.FTZ R34, R30.reuse, R7 ;  /* 0x000000071e227221 */ /* 0x048fe20000010000 */
[----:B------:R-:W-:Y:S01]  /*134f0*/  F2FP.BF16.F32.PACK_AB R149, R30, R149 ;  /* 0x000000951e95723e */ /* 0x000fe200000010ff */
[----:B------:R-:W-:-:S05]  /*13500*/  IMAD.MOV.U32 R30, RZ, RZ, R87 ;  /* 0x000000ffff1e7224 */ /* 0x000fca00078e0057 */
[----:B------:R-:W2:Y:S01]  /*13510*/  MUFU.EX2 R65, R65 ;  /* 0x0000004100417308 */ /* 0x000ea20000000800 */
[----:B0-----:R-:W-:-:S07]  /*13520*/  FADD.FTZ R36, R152, R9 ;  /* 0x0000000998247221 */ /* 0x001fce0000010000 */
[----:B------:R0:W3:Y:S01]  /*13530*/  MUFU.EX2 R32, R77 ;  /* 0x0000004d00207308 */ /* 0x0000e20000000800 */
[----:B-1----:R-:W-:-:S07]  /*13540*/  FADD.FTZ R7, R75, R34 ;  /* 0x000000224b077221 */ /* 0x002fce0000010000 */
[----:B------:R-:W1:Y:S01]  /*13550*/  MUFU.EX2 R154, R154 ;  /* 0x0000009a009a7308 */ /* 0x000e620000000800 */
[C---:B--2---:R-:W-:Y:S01]  /*13560*/  FADD.FTZ R9, R65.reuse, R36 ;  /* 0x0000002441097221 */ /* 0x044fe20000010000 */
[----:B------:R-:W-:Y:S01]  /*13570*/  F2FP.BF16.F32.PACK_AB R152, R65, R152 ;  /* 0x000000984198723e */ /* 0x000fe200000010ff */
[--C-:B0-----:R-:W-:Y:S02]  /*13580*/  IMAD.MOV.U32 R77, RZ, RZ, R87.reuse ;  /* 0x000000ffff4d7224 */ /* 0x101fe400078e0057 */
[----:B------:R-:W-:-:S03]  /*13590*/  IMAD.MOV.U32 R65, RZ, RZ, R87 ;  /* 0x000000ffff417224 */ /* 0x000fc600078e0057 */
[----:B------:R-:W0:Y:S01]  /*135a0*/  MUFU.EX2 R81, R81 ;  /* 0x0000005100517308 */ /* 0x000e220000000800 */
[C---:B---3--:R-:W-:Y:S01]  /*135b0*/  FADD.FTZ R36, R32.reuse, R7 ;  /* 0x0000000720247221 */ /* 0x048fe20000010000 */
[----:B------:R-:W-:Y:S01]  /*135c0*/  F2FP.BF16.F32.PACK_AB R151, R32, R75 ;  /* 0x0000004b2097723e */ /* 0x000fe200000010ff */
[--C-:B------:R-:W-:Y:S02]  /*135d0*/  IMAD.MOV.U32 R75, RZ, RZ, R87.reuse ;  /* 0x000000ffff4b7224 */ /* 0x100fe400078e0057 */
[----:B------:R-:W-:-:S03]  /*135e0*/  IMAD.MOV.U32 R32, RZ, RZ, R87 ;  /* 0x000000ffff207224 */ /* 0x000fc600078e0057 */
[----:B------:R2:W3:Y:S01]  /*135f0*/  MUFU.EX2 R20, R67 ;  /* 0x0000004300147308 */ /* 0x0004e20000000800 */
[----:B-1----:R-:W-:-:S07]  /*13600*/  FADD.FTZ R38, R154, R9 ;  /* 0x000000099a267221 */ /* 0x002fce0000010000 */
[----:B------:R-:W1:Y:S01]  /*13610*/  MUFU.EX2 R79, R79 ;  /* 0x0000004f004f7308 */ /* 0x000e620000000800 */
[----:B0-----:R-:W-:Y:S01]  /*13620*/  FADD.FTZ R9, R81, R36 ;  /* 0x0000002451097221 */ /* 0x001fe20000010000 */
[--C-:B--2---:R-:W-:Y:S02]  /*13630*/  IMAD.MOV.U32 R67, RZ, RZ, R87.reuse ;  /* 0x000000ffff437224 */ /* 0x104fe400078e0057 */
[----:B------:R-:W-:-:S04]  /*13640*/  IMAD.MOV.U32 R36, RZ, RZ, R87 ;  /* 0x000000ffff247224 */ /* 0x000fc800078e0057 */
[----:B------:R-:W0:Y:S01]  /*13650*/  MUFU.EX2 R69, R69 ;  /* 0x0000004500457308 */ /* 0x000e220000000800 */
[C---:B---3--:R-:W-:Y:S01]  /*13660*/  FADD.FTZ R4, R20.reuse, R9 ;  /* 0x0000000914047221 */ /* 0x048fe20000010000 */
[----:B------:R-:W-:Y:S01]  /*13670*/  F2FP.BF16.F32.PACK_AB R153, R20, R81 ;  /* 0x000000511499723e */ /* 0x000fe200000010ff */
[----:B------:R-:W-:-:S05]  /*13680*/  IMAD.MOV.U32 R81, RZ, RZ, R87 ;  /* 0x000000ffff517224 */ /* 0x000fca00078e0057 */
[----:B------:R2:W3:Y:S01]  /*13690*/  MUFU.EX2 R34, R71 ;  /* 0x0000004700227308 */ /* 0x0004e20000000800 */
[----:B-1----:R-:W-:Y:S01]  /*136a0*/  FADD.FTZ R9, R79, R4 ;  /* 0x000000044f097221 */ /* 0x002fe20000010000 */
[----:B------:R-:W-:Y:S02]  /*136b0*/  IMAD.MOV.U32 R4, RZ, RZ, 0x3f800000 ;  /* 0x3f800000ff047424 */ /* 0x000fe400078e00ff */
[C---:B0-----:R-:W-:Y:S01]  /*136c0*/  FADD.FTZ R7, R69.reuse, R38 ;  /* 0x0000002645077221 */ /* 0x041fe20000010000 */
[----:B------:R-:W-:Y:S01]  /*136d0*/  F2FP.BF16.F32.PACK_AB R154, R69, R154 ;  /* 0x0000009a459a723e */ /* 0x000fe200000010ff */
[--C-:B--2---:R-:W-:Y:S01]  /*136e0*/  IMAD.MOV.U32 R71, RZ, RZ, R87.reuse ;  /* 0x000000ffff477224 */ /* 0x104fe200078e0057 */
[----:B------:R-:W-:Y:S01]  /*136f0*/  MOV R38, R87 ;  /* 0x0000005700267202 */ /* 0x000fe20000000f00 */
[----:B------:R-:W-:Y:S02]  /*13700*/  IMAD.MOV.U32 R69, RZ, RZ, R87 ;  /* 0x000000ffff457224 */ /* 0x000fe400078e0057 */
[C---:B---3--:R-:W-:Y:S01]  /*13710*/  FADD.FTZ R6, R34.reuse, R9 ;  /* 0x0000000922067221 */ /* 0x048fe20000010000 */
[----:B------:R-:W-:Y:S01]  /*13720*/  F2FP.BF16.F32.PACK_AB R155, R34, R79 ;  /* 0x0000004f229b723e */ /* 0x000fe200000010ff */
[----:B------:R-:W-:-:S02]  /*13730*/  IMAD.MOV.U32 R9, RZ, RZ, 0x3f800000 ;  /* 0x3f800000ff097424 */ /* 0x000fc400078e00ff */
[--C-:B------:R-:W-:Y:S02]  /*13740*/  IMAD.MOV.U32 R79, RZ, RZ, R87.reuse ;  /* 0x000000ffff4f7224 */ /* 0x100fe400078e0057 */
[----:B------:R-:W-:Y:S01]  /*13750*/  IMAD.MOV.U32 R34, RZ, RZ, R87 ;  /* 0x000000ffff227224 */ /* 0x000fe200078e0057 */
[----:B------:R-:W-:Y:S06]  /*13760*/  @!P1 BRA `(.L_x_626) ;  /* 0x0000002000c89947 */ /* 0x000fec0003800000 */
[----:B------:R-:W-:Y:S01]  /*13770*/  IMAD.MOV.U32 R13, RZ, RZ, R3 ;  /* 0x000000ffff0d7224 */ /* 0x000fe200078e0003 */
[----:B------:R-:W-:Y:S01]  /*13780*/  MOV R10, R181 ;  /* 0x000000b5000a7202 */ /* 0x000fe20000000f00 */
[----:B------:R-:W-:Y:S01]  /*13790*/  IMAD.MOV.U32 R14, RZ, RZ, R5 ;  /* 0x000000ffff0e7224 */ /* 0x000fe200078e0005 */
[----:B------:R-:W-:Y:S01]  /*137a0*/  CS2R R86, SRZ ;  /* 0x0000000000567805 */ /* 0x000fe2000001ff00 */
[----:B------:R-:W-:Y:S01]  /*137b0*/  IMAD.MOV.U32 R11, RZ, RZ, R174 ;  /* 0x000000ffff0b7224 */ /* 0x000fe200078e00ae */
        /* <DEDUP_REMOVED lines=31> */
[----:B------:R-:W-:-:S07]  /*139b0*/  CS2R R24, SRZ ;  /* 0x0000000000187805 */ /* 0x000fce000001ff00 */
.L_x_639:
[----:B------:R-:W-:-:S04]  /*139c0*/  ISETP.NE.AND P1, PT, R11, 0x1, PT ;  /* 0x000000010b00780c */ /* 0x000fc80003f25270 */
[----:B------:R-:W-:-:S04]  /*139d0*/  SEL R181, RZ, 0x1, P1 ;  /* 0x00000001ffb57807 */ /* 0x000fc80000800000 */
[----:B------:R-:W-:Y:S01]  /*139e0*/  LOP3.LUT R181, R10, R181, RZ, 0x3c, !PT ;  /* 0x000000b50ab57212 */ /* 0x000fe200078e3cff */
[----:B------:R-:W-:Y:S06]  /*139f0*/  @!P0 BRA `(.L_x_627) ;  /* 0x0000000000048947 */ /* 0x000fec0003800000 */
[----:B------:R-:W-:Y:S01]  /*13a00*/  BPT.TRAP 0x1 ;  /* 0x000000040000795c */ /* 0x000fe20000300000 */
.L_x_627:
[----:B------:R-:W-:Y:S01]  /*13a10*/  VIADD R174, R11, 0x1 ;  /* 0x000000010bae7836 */ /* 0x000fe20000000000 */
[----:B------:R-:W-:-:S04]  /*13a20*/  SHF.L.U32 R0, R181, 0x1f, RZ ;  /* 0x0000001fb5007819 */ /* 0x000fc800000006ff */
[----:B------:R-:W-:-:S04]  /*13a30*/  ISETP.NE.AND P1, PT, R174, 0x2, PT ;  /* 0x00000002ae00780c */ /* 0x000fc80003f25270 */
[----:B------:R-:W-:-:S05]  /*13a40*/  SEL R174, R174, RZ, P1 ;  /* 0x000000ffaeae7207 */ /* 0x000fca0000800000 */
[----:B------:R-:W-:-:S04]  /*13a50*/  IMAD R15, R174, 0x8, R2 ;  /* 0x00000008ae0f7824 */ /* 0x000fc800078e0202 */
[----:B------:R0:W1:Y:S01]  /*13a60*/  SYNCS.PHASECHK.TRANS64.TRYWAIT P1, [R15+URZ+0x2a830], R0 ;  /* 0x02a830000f0075a7 */ /* 0x000062000802017f */
[----:B------:R-:W-:Y:S05]  /*13a70*/  @!P0 BRA `(.L_x_628) ;  /* 0x0000000000048947 */ /* 0x000fea0003800000 */
[----:B------:R-:W-:Y:S01]  /*13a80*/  BPT.TRAP 0x1 ;  /* 0x000000040000795c */ /* 0x000fe20000300000 */
.L_x_628:
[----:B------:R-:W-:Y:S01]  /*13a90*/  IMAD R94, R174, 0x900, R8 ;  /* 0x00000900ae5e7824 */ /* 0x000fe200078e0208 */
[----:B------:R-:W-:Y:S03]  /*13aa0*/  BSSY B1, `(.L_x_629) ;  /* 0x0000006000017945 */ /* 0x000fe60003800000 */
[C---:B------:R-:W-:Y:S02]  /*13ab0*/  VIADD R92, R94.reuse, 0x2 ;  /* 0x000000025e5c7836 */ /* 0x040fe40000000000 */
[----:B------:R-:W-:Y:S01]  /*13ac0*/  VIADD R91, R94, 0x4 ;  /* 0x000000045e5b7836 */ /* 0x000fe20000000000 */
[----:B-1----:R-:W-:Y:S06]  /*13ad0*/  @P1 BRA `(.L_x_630) ;  /* 0x0000000000081947 */ /* 0x002fec0003800000 */
[----:B------:R-:W1:Y:S02]  /*13ae0*/  SYNCS.PHASECHK.TRANS64.TRYWAIT P1, [R15+URZ+0x2a830], R0 ;  /* 0x02a830000f0075a7 */ /* 0x000e64000802017f */
[----:B-1----:R-:W-:Y:S05]  /*13af0*/  @!P1 BRA `(.L_x_631) ;  /* 0x000000d800809947 */ /* 0x002fea0003800000 */
.L_x_630:
[----:B------:R-:W-:Y:S05]  /*13b00*/  BSYNC B1 ;  /* 0x0000000000017941 */ /* 0x000fea0003800000 */
.L_x_629:
[----:B------:R-:W2:Y:S04]  /*13b10*/  LDL.64 R96, [R1+0x30] ;  /* 0x0000300001607983 */ /* 0x000ea80000100a00 */
[----:B------:R3:W-:Y:S04]  /*13b20*/  STL.64 [R1+0x80], R10 ;  /* 0x0000800a01007387 */ /* 0x0007e80000100a00 */
[----:B---3--:R-:W3:Y:S01]  /*13b30*/  LDL.64 R10, [R1+0x28] ;  /* 0x00002800010a7983 */ /* 0x008ee20000100a00 */
[----:B------:R-:W-:Y:S01]  /*13b40*/  IMAD.MOV.U32 R88, RZ, RZ, R94 ;  /* 0x000000ffff587224 */ /* 0x000fe200078e005e */
[----:B------:R-:W-:Y:S01]  /*13b50*/  MOV R193, UR38 ;  /* 0x0000002600c17c02 */ /* 0x000fe20008000f00 */
[----:B------:R-:W-:Y:S01]  /*13b60*/  VIADD R90, R94, 0x6 ;  /* 0x000000065e5a7836 */ /* 0x000fe20000000000 */
[----:B------:R-:W-:Y:S01]  /*13b70*/  MOV R5, UR58 ;  /* 0x0000003a00057c02 */ /* 0x000fe20008000f00 */
[----:B------:R-:W-:Y:S01]  /*13b80*/  IMAD.MOV.U32 R89, RZ, RZ, 0x40000040 ;  /* 0x40000040ff597424 */ /* 0x000fe200078e00ff */
[----:B------:R-:W-:Y:S01]  /*13b90*/  R2UR UR46, R88 ;  /* 0x00000000582e72ca */ /* 0x000fe200000e0000 */
[----:B------:R-:W-:Y:S01]  /*13ba0*/  IMAD.MOV.U32 R88, RZ, RZ, R92 ;  /* 0x000000ffff587224 */ /* 0x000fe200078e005c */
[----:B------:R-:W-:Y:S01]  /*13bb0*/  R2UR UR58, R90 ;  /* 0x000000005a3a72ca */ /* 0x000fe200000e0000 */
[C---:B------:R-:W-:Y:S01]  /*13bc0*/  VIADD R90, R94.reuse, 0x302 ;  /* 0x000003025e5a7836 */ /* 0x040fe20000000000 */
[----:B------:R-:W-:Y:S01]  /*13bd0*/  MOV R198, UR45 ;  /* 0x0000002d00c67c02 */ /* 0x000fe20008000f00 */
[----:B------:R-:W-:Y:S01]  /*13be0*/  VIADD R92, R94, 0x304 ;  /* 0x000003045e5c7836 */ /* 0x000fe20000000000 */
[----:B------:R-:W-:Y:S01]  /*13bf0*/  R2UR UR42, R88 ;  /* 0x00000000582a72ca */ /* 0x000fe200000e0000 */
[----:B------:R-:W-:Y:S01]  /*13c00*/  IMAD.MOV.U32 R88, RZ, RZ, R91 ;  /* 0x000000ffff587224 */ /* 0x000fe200078e005b */
[----:B------:R-:W-:Y:S01]  /*13c10*/  R2UR UR30, R90 ;  /* 0x000000005a1e72ca */ /* 0x000fe200000e0000 */
[----:B------:R-:W-:Y:S01]  /*13c20*/  VIADD R90, R94, 0x600 ;  /* 0x000006005e5a7836 */ /* 0x000fe20000000000 */
[----:B01----:R-:W-:Y:S01]  /*13c30*/  MOV R0, UR44 ;  /* 0x0000002c00007c02 */ /* 0x003fe20008000f00 */
[----:B------:R-:W-:Y:S01]  /*13c40*/  IMAD.MOV.U32 R91, RZ, RZ, 0x40000040 ;  /* 0x40000040ff5b7424 */ /* 0x000fe200078e00ff */
[----:B------:R-:W-:Y:S01]  /*13c50*/  R2UR UR38, R88 ;  /* 0x00000000582672ca */ /* 0x000fe200000e0000 */
[----:B------:R-:W-:Y:S01]  /*13c60*/  VIADD R88, R94, 0x300 ;  /* 0x000003005e587836 */ /* 0x000fe20000000000 */
[C---:B------:R-:W-:Y:S01]  /*13c70*/  R2UR UR47, R89.reuse ;  /* 0x00000000592f72ca */ /* 0x040fe200000e0000 */
[----:B------:R0:W-:Y:S01]  /*13c80*/  STL.64 [R1+0x78], R6 ;  /* 0x0000780601007387 */ /* 0x0001e20000100a00 */
[----:B------:R-:W-:Y:S01]  /*13c90*/  R2UR UR26, R92 ;  /* 0x000000005c1a72ca */ /* 0x000fe200000e0000 */
[----:B------:R-:W-:Y:S01]  /*13ca0*/  VIADD R92, R94, 0x602 ;  /* 0x000006025e5c7836 */ /* 0x000fe20000000000 */
[----:B------:R-:W-:Y:S01]  /*13cb0*/  R2UR UR34, R88 ;  /* 0x00000000582272ca */ /* 0x000fe200000e0000 */
[----:B------:R-:W-:Y:S01]  /*13cc0*/  VIADD R88, R94, 0x306 ;  /* 0x000003065e587836 */ /* 0x000fe20000000000 */
[----:B------:R-:W-:Y:S01]  /*13cd0*/  R2UR UR18, R90 ;  /* 0x000000005a1272ca */ /* 0x000fe200000e0000 */
[----:B------:R-:W-:Y:S01]  /*13ce0*/  VIADD R90, R94, 0x606 ;  /* 0x000006065e5a7836 */ /* 0x000fe20000000000 */
[----:B------:R-:W-:Y:S01]  /*13cf0*/  MOV R93, 0x40000040 ;  /* 0x40000040005d7802 */ /* 0x000fe20000000f00 */
[-C--:B------:R-:W-:Y:S01]  /*13d00*/  FMUL.FTZ R26, R26, R4.reuse ;  /* 0x000000041a1a7220 */ /* 0x080fe20000410000 */
[----:B------:R-:W-:Y:S01]  /*13d10*/  R2UR UR22, R88 ;  /* 0x00000000581672ca */ /* 0x000fe200000e0000 */
[----:B------:R-:W-:Y:S01]  /*13d20*/  VIADD R88, R94, 0x604 ;  /* 0x000006045e587836 */ /* 0x000fe20000000000 */
[----:B------:R-:W-:Y:S01]  /*13d30*/  MOV R3, UR59 ;  /* 0x0000003b00037c02 */ /* 0x000fe20008000f00 */
[----:B0-----:R-:W4:Y:S01]  /*13d40*/  LDL.64 R6, [R1+0x18] ;  /* 0x0000180001067983 */ /* 0x001f220000100a00 */
[----:B------:R-:W-:Y:S01]  /*13d50*/  R2UR UR43, R89 ;  /* 0x00000000592b72ca */ /* 0x000fe200000e0000 */
[-C--:B------:R-:W-:Y:S01]  /*13d60*/  FMUL.FTZ R27, R27, R4.reuse ;  /* 0x000000041b1b7220 */ /* 0x080fe20000410000 */
        /* <DEDUP_REMOVED lines=26> */
[----:B------:R-:W-:Y:S01]  /*13f10*/  MOV R196, UR41 ;  /* 0x0000002900c47c02 */ /* 0x000fe20008000f00 */
        /* <DEDUP_REMOVED lines=53> */
[----:B--2---:R-:W-:-:S02]  /*14270*/  R2UR UR44, R96 ;  /* 0x00000000602c72ca */ /* 0x004fc400000e0000 */
[----:B------:R-:W-:Y:S02]  /*14280*/  R2UR UR45, R97 ;  /* 0x00000000612d72ca */ /* 0x000fe400000e0000 */
[----:B------:R-:W-:-:S11]  /*14290*/  WARPGROUP.ARRIVE ;  /* 0x00000000000079c5 */ /* 0x000fd60000000000 */
[----:B------:R-:W-:Y:S01]  /*142a0*/  HGMMA.64x96x16.F32.BF16 R88, gdesc[UR44], RZ, !UPT, gsb0 ;  /* 0x016000002c5879f0 */ /* 0x000fe2000c0018ff */
[----:B---3--:R-:W-:Y:S02]  /*142b0*/  R2UR UR40, R10 ;  /* 0x000000000a2872ca */ /* 0x008fe400000e0000 */
[----:B------:R-:W-:Y:S02]  /*142c0*/  R2UR UR41, R11 ;  /* 0x000000000b2972ca */ /* 0x000fe400000e0000 */
[----:B------:R0:W5:Y:S01]  /*142d0*/  LDL.LU.64 R10, [R1+0x80] ;  /* 0x00008000010a7983 */ /* 0x0001620000300a00 */
[----:B------:R-:W-:Y:S02]  /*142e0*/  WARPGROUP.DEPBAR.LE gsb0, 0x0 ;  /* 0x00008000000079c5 */ /* 0x000fe40000010000 */
[----:B------:R-:W-:-:S08]  /*142f0*/  WARPGROUP.ARRIVE ;  /* 0x00000000000079c5 */ /* 0x000fd00000000000 */
[----:B------:R-:W-:Y:S01]  /*14300*/  HGMMA.64x96x16.F32.BF16 R88, gdesc[UR40], R88, gsb0 ;  /* 0x01600000285879f0 */ /* 0x000fe20008001858 */
[----:B------:R-:W-:Y:S02]  /*14310*/  R2UR UR41, R196 ;  /* 0x00000000c42972ca */ /* 0x000fe400000e0000 */
[----:B------:R-:W-:Y:S02]  /*14320*/  R2UR UR40, R197 ;  /* 0x00000000c52872ca */ /* 0x000fe400000e0000 */
[----:B------:R-:W2:Y:S01]  /*14330*/  LDL.64 R196, [R1+0x20] ;  /* 0x0000200001c47983 */ /* 0x000ea20000100a00 */
[----:B----4-:R-:W-:Y:S02]  /*14340*/  R2UR UR56, R6 ;  /* 0x00000000063872ca */ /* 0x010fe400000e0000 */
[----:B------:R-:W-:Y:S01]  /*14350*/  R2UR UR57, R7 ;  /* 0x00000000073972ca */ /* 0x000fe200000e0000 */
[----:B------:R-:W-:Y:S02]  /*14360*/  WARPGROUP.DEPBAR.LE gsb0, 0x0 ;  /* 0x00008000000079c5 */ /* 0x000fe40000010000 */
[----:B------:R-:W-:Y:S01]  /*14370*/  WARPGROUP.ARRIVE ;  /* 0x00000000000079c5 */ /* 0x000fe20000000000 */
[----:B------:R-:W-:Y:S01]  /*14380*/  FMUL.FTZ R87, R87, R4 ;  /* 0x0000000457577220 */ /* 0x000fe20000410000 */
[----:B--2---:R-:W-:-:S02]  /*14390*/  R2UR UR36, R196 ;  /* 0x00000000c42472ca */ /* 0x004fc400000e0000 */
[----:B------:R-:W-:Y:S02]  /*143a0*/  R2UR UR37, R197 ;  /* 0x00000000c52572ca */ /* 0x000fe400000e0000 */
[----:B------:R-:W2:Y:S11]  /*143b0*/  LDL.64 R196, [R1] ;  /* 0x0000000001c47983 */ /* 0x000eb60000100a00 */
[----:B------:R-:W-:Y:S01]  /*143c0*/  HGMMA.64x96x16.F32.BF16 R88, gdesc[UR36], R88, gsb0 ;  /* 0x01600000245879f0 */ /* 0x000fe20008001858 */
[----:B------:R-:W-:-:S02]  /*143d0*/  R2UR UR37, R194 ;  /* 0x00000000c22572ca */ /* 0x000fc400000e0000 */
[----:B------:R-:W-:Y:S02]  /*143e0*/  R2UR UR36, R195 ;  /* 0x00000000c32472ca */ /* 0x000fe400000e0000 */
[----:B------:R-:W3:Y:S04]  /*143f0*/  LDL.64 R194, [R1+0x8] ;  /* 0x0000080001c27983 */ /* 0x000ee80000100a00 */
[----:B------:R0:W5:Y:S01]  /*14400*/  LDL.LU.64 R6, [R1+0x78] ;  /* 0x0000780001067983 */ /* 0x0001620000300a00 */
[----:B------:R-:W-:Y:S02]  /*14410*/  WARPGROUP.DEPBAR.LE gsb0, 0x0 ;  /* 0x00008000000079c5 */ /* 0x000fe40000010000 */
[----:B------:R-:W-:-:S06]  /*14420*/  WARPGROUP.ARRIVE ;  /* 0x00000000000079c5 */ /* 0x000fcc0000000000 */
[----:B------:R-:W-:Y:S01]  /*14430*/  HGMMA.64x96x16.F32.BF16 R88, gdesc[UR56], R88, gsb0 ;  /* 0x01600000385879f0 */ /* 0x000fe20008001858 */
[----:B------:R-:W-:Y:S02]  /*14440*/  R2UR UR58, R5 ;  /* 0x00000000053a72ca */ /* 0x000fe400000e0000 */
[----:B------:R-:W4:Y:S01]  /*14450*/  LDL.64 R4, [R1+0x10] ;  /* 0x0000100001047983 */ /* 0x000f220000100a00 */
[----:B------:R-:W-:Y:S02]  /*14460*/  WARPGROUP.DEPBAR.LE gsb0, 0x0 ;  /* 0x00008000000079c5 */ /* 0x000fe40000010000 */
[----:B------:R-:W-:Y:S01]  /*14470*/  WARPGROUP.ARRIVE ;  /* 0x00000000000079c5 */ /* 0x000fe20000000000 */
[----:B---3--:R-:W-:Y:S02]  /*14480*/  R2UR UR28, R194 ;  /* 0x00000000c21c72ca */ /* 0x008fe400000e0000 */
[----:B------:R-:W-:Y:S02]  /*14490*/  R2UR UR29, R195 ;  /* 0x00000000c31d72ca */ /* 0x000fe400000e0000 */
[----:B----4-:R-:W-:-:S02]  /*144a0*/  R2UR UR32, R4 ;  /* 0x00000000042072ca */ /* 0x010fc400000e0000 */
[----:B------:R-:W-:-:S13]  /*144b0*/  R2UR UR33, R5 ;  /* 0x00000000052172ca */ /* 0x000fda00000e0000 */
[----:B------:R-:W-:Y:S01]  /*144c0*/  HGMMA.64x96x16.F32.BF16 R88, gdesc[UR32], R88, gsb0 ;  /* 0x01600000205879f0 */ /* 0x000fe20008001858 */
[----:B--2---:R-:W-:Y:S02]  /*144d0*/  R2UR UR24, R196 ;  /* 0x00000000c41872ca */ /* 0x004fe400000e0000 */
[----:B------:R-:W-:Y:S01]  /*144e0*/  R2UR UR25, R197 ;  /* 0x00000000c51972ca */ /* 0x000fe200000e0000 */
[----:B------:R-:W-:Y:S02]  /*144f0*/  WARPGROUP.DEPBAR.LE gsb0, 0x0 ;  /* 0x00008000000079c5 */ /* 0x000fe40000010000 */
[----:B------:R-:W-:-:S06]  /*14500*/  WARPGROUP.ARRIVE ;  /* 0x00000000000079c5 */ /* 0x000fcc0000000000 */
[----:B------:R-:W-:Y:S03]  /*14510*/  HGMMA.64x96x16.F32.BF16 R88, gdesc[UR28], R88, gsb0 ;  /* 0x016000001c5879f0 */ /* 0x000fe60008001858 */
[----:B------:R-:W-:Y:S02]  /*14520*/  WARPGROUP.DEPBAR.LE gsb0, 0x0 ;  /* 0x00008000000079c5 */ /* 0x000fe40000010000 */
[----:B------:R-:W-:-:S06]  /*14530*/  WARPGROUP.ARRIVE ;  /* 0x00000000000079c5 */ /* 0x000fcc0000000000 */
[----:B------:R-:W-:Y:S01]  /*14540*/  HGMMA.64x96x16.F32.BF16 R88, gdesc[UR24], R88, gsb0 ;  /* 0x01600000185879f0 */ /* 0x000fe20008001858 */
[----:B------:R-:W-:Y:S01]  /*14550*/  UMOV UR20, UR52 ;  /* 0x0000003400147c82 */ /* 0x000fe20008000000 */
[----:B------:R-:W-:Y:S01]  /*14560*/  UMOV UR21, UR53 ;  /* 0x0000003500157c82 */ /* 0x000fe20008000000 */
[----:B------:R-:W-:Y:S02]  /*14570*/  WARPGROUP.DEPBAR.LE gsb0, 0x0 ;  /* 0x00008000000079c5 */ /* 0x000fe40000010000 */
[----:B------:R-:W-:-:S06]  /*14580*/  WARPGROUP.ARRIVE ;  /* 0x00000000000079c5 */ /* 0x000fcc0000000000 */
[----:B------:R-:W-:Y:S01]  /*14590*/  HGMMA.64x96x16.F32.BF16 R88, gdesc[UR20], R88, gsb0 ;  /* 0x01600000145879f0 */ /* 0x000fe20008001858 */
[----:B------:R-:W-:Y:S01]  /*145a0*/  UMOV UR16, UR48 ;  /* 0x0000003000107c82 */ /* 0x000fe20008000000 */
[----:B------:R-:W-:Y:S01]  /*145b0*/  UMOV UR17, UR49 ;  /* 0x0000003100117c82 */ /* 0x000fe20008000000 */
[----:B------:R-:W-:Y:S02]  /*145c0*/  R2UR UR45, R198 ;  /* 0x00000000c62d72ca */ /* 0x000fe400000e0000 */
[----:B------:R-:W-:Y:S01]  /*145d0*/  R2UR UR44, R0 ;  /* 0x00000000002c72ca */ /* 0x000fe200000e0000 */
[----:B------:R-:W-:Y:S02]  /*145e0*/  WARPGROUP.DEPBAR.LE gsb0, 0x0 ;  /* 0x00008000000079c5 */ /* 0x000fe40000010000 */
[----:B------:R-:W-:-:S06]  /*145f0*/  WARPGROUP.ARRIVE ;  /* 0x00000000000079c5 */ /* 0x000fcc0000000000 */
[----:B------:R-:W-:Y:S04]  /*14600*/  HGMMA.64x96x16.F32.BF16 R88, gdesc[UR16], R88, gsb0 ;  /* 0x01600000105879f0 */ /* 0x000fe80008001858 */
[----:B------:R-:W-:Y:S01]  /*14610*/  UMOV UR12, UR44 ;  /* 0x0000002c000c7c82 */ /* 0x000fe20008000000 */
[----:B------:R-:W-:Y:S01]  /*14620*/  UMOV UR13, UR45 ;  /* 0x0000002d000d7c82 */ /* 0x000fe20008000000 */
        /* <DEDUP_REMOVED lines=10> */
[----:B------:R-:W-:Y:S01]  /*146d0*/  R2UR UR38, R193 ;  /* 0x00000000c12672ca */ /* 0x000fe200000e0000 */
[----:B------:R-:W-:Y:S02]  /*146e0*/  WARPGROUP.DEPBAR.LE gsb0, 0x0 ;  /* 0x00008000000079c5 */ /* 0x000fe40000010000 */
[----:B------:R-:W-:-:S06]  /*146f0*/  WARPGROUP.ARRIVE ;  /* 0x00000000000079c5 */ /* 0x000fcc0000000000 */
[----:B------:R-:W-:Y:S01]  /*14700*/  HGMMA.64x96x16.F32.BF16 R88, gdesc[UR8], R88, gsb0 ;  /* 0x01600000085879f0 */ /* 0x000fe20008001858 */
[----:B------:R-:W-:Y:S02]  /*14710*/  R2UR UR59, R3 ;  /* 0x00000000033b72ca */ /* 0x000fe400000e0000 */
[----:B------:R-:W-:Y:S02]  /*14720*/  R2UR UR57, R20 ;  /* 0x00000000143972ca */ /* 0x000fe400000e0000 */
[----:B------:R-:W-:Y:S01]  /*14730*/  R2UR UR56, R21 ;  /* 0x00000000153872ca */ /* 0x000fe200000e0000 */
[----:B------:R-:W-:Y:S02]  /*14740*/  WARPGROUP.DEPBAR.LE gsb0, 0x0 ;  /* 0x00008000000079c5 */ /* 0x000fe40000010000 */
[----:B0-----:R-:W-:-:S12]  /*14750*/  @!P0 BRA `(.L_x_632) ;  /* 0x0000000000048947 */ /* 0x001fd80003800000 */
[----:B------:R-:W-:Y:S01]  /*14760*/  BPT.TRAP 0x1 ;  /* 0x000000040000795c */ /* 0x000fe20000300000 */
.L_x_632:
[----:B-----5:R-:W-:Y:S01]  /*14770*/  SHF.L.U32 R0, R10, 0x1f, RZ ;  /* 0x0000001f0a007819 */ /* 0x020fe200000006ff */
[----:B------:R-:W-:-:S04]  /*14780*/  IMAD R20, R11, 0x8, R2 ;  /* 0x000000080b147824 */ /* 0x000fc800078e0202 */
[----:B------:R0:W1:Y:S01]  /*14790*/  SYNCS.PHASECHK.TRANS64.TRYWAIT P1, [R20+URZ+0x2a850], R0 ;  /* 0x02a85000140075a7 */ /* 0x000062000802017f */
[----:B------:R-:W-:Y:S05]  /*147a0*/  @!P0 BRA `(.L_x_633) ;  /* 0x0000000000048947 */ /* 0x000fea0003800000 */
[----:B------:R-:W-:Y:S01]  /*147b0*/  BPT.TRAP 0x1 ;  /* 0x000000040000795c */ /* 0x000fe20000300000 */
.L_x_633:
[----:B------:R-:W-:Y:S04]  /*147c0*/  BSSY B1, `(.L_x_634) ;  /* 0x0000004000017945 */ /* 0x000fe80003800000 */
[----:B-1----:R-:W-:Y:S05]  /*147d0*/  @P1 BRA `(.L_x_635) ;  /* 0x0000000000081947 */ /* 0x002fea0003800000 */
[----:B------:R-:W1:Y:S02]  /*147e0*/  SYNCS.PHASECHK.TRANS64.TRYWAIT P1, [R20+URZ+0x2a850], R0 ;  /* 0x02a85000140075a7 */ /* 0x000e64000802017f */
[----:B-1----:R-:W-:Y:S05]  /*147f0*/  @!P1 BRA `(.L_x_636) ;  /* 0x000000cc00549947 */ /* 0x002fea0003800000 */
.L_x_635:
[----:B------:R-:W-:Y:S05]  /*14800*/  BSYNC B1 ;  /* 0x0000000000017941 */ /* 0x000fea0003800000 */
.L_x_634:
[----:B01----:R-:W-:Y:S01]  /*14810*/  VIADD R0, R2, 0x400 ;  /* 0x0000040002007836 */ /* 0x003fe20000000000 */
[----:B------:R-:W-:Y:S01]  /*14820*/  WARPGROUP.ARRIVE ;  /* 0x00000000000079c5 */ /* 0x000fe20000000000 */
[----:B------:R-:W-:-:S03]  /*14830*/  IMAD.MOV.U32 R5, RZ, RZ, 0x40000040 ;  /* 0x40000040ff057424 */ /* 0x000fc600078e00ff */
[----:B------:R-:W-:Y:S02]  /*14840*/  SHF.R.U32.HI R0, RZ, 0x4, R0 ;  /* 0x00000004ff007819 */ /* 0x000fe40000011600 */
[----:B------:R-:W-:Y:S02]  /*14850*/  R2UR UR7, R5 ;  /* 0x00000000050772ca */ /* 0x000fe400000e0000 */
[----:B------:R-:W-:Y:S02]  /*14860*/  LOP3.LUT R0, R0, 0x3fff, RZ, 0xc0, !PT ;  /* 0x00003fff00007812 */ /* 0x000fe400078ec0ff */
[----:B------:R-:W-:Y:S02]  /*14870*/  MOV R5, 0x40000040 ;  /* 0x4000004000057802 */ /* 0x000fe40000000f00 */
[----:B------:R-:W-:-:S05]  /*14880*/  LOP3.LUT R0, R0, 0x3000000, RZ, 0xfc, !PT ;  /* 0x0300000000007812 */ /* 0x000fca00078efcff */
[----:B------:R-:W-:Y:S02]  /*14890*/  IMAD R4, R11, 0x600, R0 ;  /* 0x000006000b047824 */ /* 0x000fe400078e0200 */
[----:B------:R-:W-:Y:S02]  /*148a0*/  IMAD.MOV.U32 R11, RZ, RZ, 0x40000040 ;  /* 0x40000040ff0b7424 */ /* 0x000fe400078e00ff */
[C---:B------:R-:W-:Y:S01]  /*148b0*/  VIADD R10, R4.reuse, 0x80 ;  /* 0x00000080040a7836 */ /* 0x040fe20000000000 */
[----:B------:R-:W-:-:S13]  /*148c0*/  R2UR UR6, R4 ;  /* 0x00000000040672ca */ /* 0x000fda00000e0000 */
[----:B------:R-:W-:Y:S01]  /*148d0*/  HGMMA.64x128x16.F32.BF16 R24, R156, gdesc[UR4].tnspB, R24, gsb0 ;  /* 0x41e000049c187df0 */ /* 0x000fe20008001818 */
[----:B------:R-:W-:Y:S01]  /*148e0*/  R2UR UR6, R10 ;  /* 0x000000000a0672ca */ /* 0x000fe200000e0000 */
[----:B------:R-:W-:Y:S01]  /*148f0*/  VIADD R10, R4, 0x100 ;  /* 0x00000100040a7836 */ /* 0x000fe20000000000 */
[----:B------:R-:W-:Y:S01]  /*14900*/  R2UR UR7, R11 ;  /* 0x000000000b0772ca */ /* 0x000fe200000e0000 */
[----:B------:R-:W-:Y:S01]  /*14910*/  IMAD.MOV.U32 R11, RZ, RZ, 0x40000040 ;  /* 0x40000040ff0b7424 */ /* 0x000fe200078e00ff */
[----:B------:R-:W-:Y:S02]  /*14920*/  WARPGROUP.DEPBAR.LE gsb0, 0x0 ;  /* 0x00008000000079c5 */ /* 0x000fe40000010000 */
[----:B------:R-:W-:-:S09]  /*14930*/  WARPGROUP.ARRIVE ;  /* 0x00000000000079c5 */ /* 0x000fd20000000000 */
        /* <DEDUP_REMOVED lines=9> */
[C---:B------:R-:W-:Y:S01]  /*149d0*/  VIADD R10, R4.reuse, 0x200 ;  /* 0x00000200040a7836 */ /* 0x040fe20000000000 */
[----:B------:R-:W-:Y:S01]  /*149e0*/  R2UR UR7, R11 ;  /* 0x000000000b0772ca */ /* 0x000fe200000e0000 */
[----:B------:R-:W-:Y:S02]  /*149f0*/  IMAD.MOV.U32 R11, RZ, RZ, 0x40000040 ;  /* 0x40000040ff0b7424 */ /* 0x000fe400078e00ff */
[----:B------:R-:W-:Y:S01]  /*14a00*/  VIADD R4, R4, 0x280 ;  /* 0x0000028004047836 */ /* 0x000fe20000000000 */
[----:B------:R-:W-:Y:S02]  /*14a10*/  WARPGROUP.DEPBAR.LE gsb0, 0x0 ;  /* 0x00008000000079c5 */ /* 0x000fe40000010000 */
[----:B------:R-:W-:-:S07]  /*14a20*/  WARPGROUP.ARRIVE ;  /* 0x00000000000079c5 */ /* 0x000fce0000000000 */
[----:B------:R-:W-:Y:S01]  /*14a30*/  HGMMA.64x128x16.F32.BF16 R24, R144, gdesc[UR4].tnspB, R24, gsb0 ;  /* 0x41e0000490187df0 */ /* 0x000fe20008001818 */
[----:B------:R-:W-:Y:S02]  /*14a40*/  R2UR UR6, R10 ;  /* 0x000000000a0672ca */ /* 0x000fe400000e0000 */
[----:B------:R-:W-:Y:S01]  /*14a50*/  R2UR UR7, R11 ;  /* 0x000000000b0772ca */ /* 0x000fe200000e0000 */
[----:B------:R-:W-:Y:S02]  /*14a60*/  WARPGROUP.DEPBAR.LE gsb0, 0x0 ;  /* 0x00008000000079c5 */ /* 0x000fe40000010000 */
[----:B------:R-:W-:-:S10]  /*14a70*/  WARPGROUP.ARRIVE ;  /* 0x00000000000079c5 */ /* 0x000fd40000000000 */
[----:B------:R-:W-:Y:S01]  /*14a80*/  HGMMA.64x128x16.F32.BF16 R24, R148, gdesc[UR4].tnspB, R24, gsb0 ;  /* 0x41e0000494187df0 */ /* 0x000fe20008001818 */
[----:B------:R-:W-:Y:S02]  /*14a90*/  R2UR UR6, R4 ;  /* 0x00000000040672ca */ /* 0x000fe400000e0000 */
[----:B------:R-:W-:Y:S01]  /*14aa0*/  R2UR UR7, R5 ;  /* 0x00000000050772ca */ /* 0x000fe200000e0000 */
[----:B------:R-:W-:Y:S02]  /*14ab0*/  WARPGROUP.DEPBAR.LE gsb0, 0x0 ;  /* 0x00008000000079c5 */ /* 0x000fe40000010000 */
[----:B------:R-:W-:-:S10]  /*14ac0*/  WARPGROUP.ARRIVE ;  /* 0x00000000000079c5 */ /* 0x000fd40000000000 */
[----:B------:R-:W-:Y:S03]  /*14ad0*/  HGMMA.64x128x16.F32.BF16 R24, R152, gdesc[UR4].tnspB, R24, gsb0 ;  /* 0x41e0000498187df0 */ /* 0x000fe60008001818 */
[----:B------:R-:W-:Y:S02]  /*14ae0*/  WARPGROUP.DEPBAR.LE gsb0, 0x0 ;  /* 0x00008000000079c5 */ /* 0x000fe40000010000 */
[----:B------:R-:W-:Y:S05]  /*14af0*/  @!P0 BRA `(.L_x_637) ;  /* 0x0000000000048947 */ /* 0x000fea0003800000 */
[----:B------:R-:W-:Y:S01]  /*14b00*/  BPT.TRAP 0x1 ;  /* 0x000000040000795c */ /* 0x000fe20000300000 */
.L_x_637:
        /* <DEDUP_REMOVED lines=52> */
[----:B------:R-:W0:Y:S04]  /*14e50*/  SHFL.BFLY PT, R4, R5, 0x1, 0x1f ;  /* 0x0c201f0005047f89 */ /* 0x000e2800000e0000 */
[----:B------:R-:W1:Y:S01]  /*14e60*/  SHFL.BFLY PT, R0, R3, 0x1, 0x1f ;  /* 0x0c201f0003007f89 */ /* 0x000e6200000e0000 */
[----:B0-----:R-:W-:Y:S02]  /*14e70*/  FMNMX.FTZ R5, R5, R4, !PT ;  /* 0x0000000405057209 */ /* 0x001fe40007810000 */
[----:B-1----:R-:W-:Y:S01]  /*14e80*/  FMNMX.FTZ R3, R3, R0, !PT ;  /* 0x0000000003037209 */ /* 0x002fe20007810000 */
[----:B------:R-:W-:Y:S02]  /*14e90*/  IMAD.U32 R0, RZ, RZ, UR38 ;  /* 0x00000026ff007e24 */ /* 0x000fe4000f8e00ff */
[----:B------:R-:W-:-:S02]  /*14ea0*/  FADD.FTZ R9, -R5, R14 ;  /* 0x0000000e05097221 */ /* 0x000fc40000010100 */
[-C--:B------:R-:W-:Y:S01]  /*14eb0*/  FMUL.FTZ R11, R5, R0.reuse ;  /* 0x00000000050b7220 */ /* 0x080fe20000410000 */
[----:B------:R-:W-:Y:S01]  /*14ec0*/  FADD.FTZ R4, -R3, R13 ;  /* 0x0000000d03047221 */ /* 0x000fe20000010100 */
[-C--:B------:R-:W-:Y:S02]  /*14ed0*/  FMUL.FTZ R9, R9, R0.reuse ;  /* 0x0000000009097220 */ /* 0x080fe40000410000 */
[-CC-:B------:R-:W-:Y:S01]  /*14ee0*/  FFMA.FTZ R136, R96, R0.reuse, -R11.reuse ;  /* 0x0000000060887223 */ /* 0x180fe2000001080b */
[-CC-:B------:R-:W-:Y:S01]  /*14ef0*/  FFMA.FTZ R96, R97, R0.reuse, -R11.reuse ;  /* 0x0000000061607223 */ /* 0x180fe2000001080b */
[-C--:B------:R-:W-:Y:S01]  /*14f00*/  FMUL.FTZ R97, R3, R0.reuse ;  /* 0x0000000003617220 */ /* 0x080fe20000410000 */
[-CC-:B------:R-:W-:Y:S01]  /*14f10*/  FFMA.FTZ R156, R88, R0.reuse, -R11.reuse ;  /* 0x00000000589c7223 */ /* 0x180fe2000001080b */
[-C--:B------:R-:W-:Y:S01]  /*14f20*/  FMUL.FTZ R4, R4, R0.reuse ;  /* 0x0000000004047220 */ /* 0x080fe20000410000 */
[-C--:B------:R-:W-:Y:S01]  /*14f30*/  FFMA.FTZ R137, R93, R0.reuse, -R11 ;  /* 0x000000005d897223 */ /* 0x080fe2000001080b */
[-C--:B------:R-:W-:Y:S01]  /*14f40*/  FFMA.FTZ R157, R90, R0.reuse, -R97 ;  /* 0x000000005a9d7223 */ /* 0x080fe20000010861 */
[-CC-:B------:R-:W-:Y:S01]  /*14f50*/  FFMA.FTZ R139, R89, R0.reuse, -R11.reuse ;  /* 0x00000000598b7223 */ /* 0x180fe2000001080b */
[-C--:B------:R-:W-:Y:S01]  /*14f60*/  FFMA.FTZ R93, R101, R0.reuse, -R11 ;  /* 0x00000000655d7223 */ /* 0x080fe2000001080b */
[-C--:B------:R-:W-:Y:S01]  /*14f70*/  FFMA.FTZ R101, R91, R0.reuse, -R97 ;  /* 0x000000005b657223 */ /* 0x080fe20000010861 */
[----:B------:R-:W-:Y:S01]  /*14f80*/  MUFU.EX2 R9, R9 ;  /* 0x0000000900097308 */ /* 0x000fe20000000800 */
[-C--:B------:R-:W-:Y:S01]  /*14f90*/  FFMA.FTZ R158, R92, R0.reuse, -R11 ;  /* 0x000000005c9e7223 */ /* 0x080fe2000001080b */
[-C--:B------:R-:W-:Y:S01]  /*14fa0*/  FFMA.FTZ R159, R94, R0.reuse, -R97 ;  /* 0x000000005e9f7223 */ /* 0x080fe20000010861 */
[-C--:B------:R-:W-:Y:S01]  /*14fb0*/  FFMA.FTZ R138, R100, R0.reuse, -R11 ;  /* 0x00000000648a7223 */ /* 0x080fe2000001080b */
[-CC-:B------:R-:W-:Y:S01]  /*14fc0*/  FFMA.FTZ R100, R95, R0.reuse, -R97.reuse ;  /* 0x000000005f647223 */ /* 0x180fe20000010861 */
[-CC-:B------:R-:W-:Y:S01]  /*14fd0*/  FFMA.FTZ R91, R98, R0.reuse, -R97.reuse ;  /* 0x00000000625b7223 */ /* 0x180fe20000010861 */
[-CC-:B------:R-:W-:Y:S01]  /*14fe0*/  FFMA.FTZ R98, R99, R0.reuse, -R97.reuse ;  /* 0x0000000063627223 */ /* 0x180fe20000010861 */
[-CC-:B------:R-:W-:Y:S01]  /*14ff0*/  FFMA.FTZ R90, R102, R0.reuse, -R97.reuse ;  /* 0x00000000665a7223 */ /* 0x180fe20000010861 */
[----:B------:R-:W0:Y:S01]  /*15000*/  MUFU.EX2 R156, R156 ;  /* 0x0000009c009c7308 */ /* 0x000e220000000800 */
[-CC-:B------:R-:W-:Y:S01]  /*15010*/  FFMA.FTZ R141, R106, R0.reuse, -R97.reuse ;  /* 0x000000006a8d7223 */ /* 0x180fe20000010861 */
[-C--:B------:R-:W-:Y:S01]  /*15020*/  FFMA.FTZ R95, R103, R0.reuse, -R97 ;  /* 0x00000000675f7223 */ /* 0x080fe20000010861 */
[-CC-:B------:R-:W-:Y:S01]  /*15030*/  FFMA.FTZ R140, R104, R0.reuse, -R11.reuse ;  /* 0x00000000688c7223 */ /* 0x180fe2000001080b */
        /* <DEDUP_REMOVED lines=8> */
[----:B------:R-:W-:Y:S01]  /*150c0*/  FFMA.FTZ R145, R114, R0, -R97 ;  /* 0x0000000072917223 */ /* 0x000fe20000010861 */
[----:B------:R-:W-:-:S02]  /*150d0*/  VIADD R99, R15, 0x2a840 ;  /* 0x0002a8400f637836 */ /* 0x000fc40000000000 */
[-C--:B------:R-:W-:Y:S01]  /*150e0*/  FFMA.FTZ R88, R113, R0.reuse, -R11 ;  /* 0x0000000071587223 */ /* 0x080fe2000001080b */
[-C--:B------:R-:W-:Y:S01]  /*150f0*/  FFMA.FTZ R103, R115, R0.reuse, -R97 ;  /* 0x0000000073677223 */ /* 0x080fe20000010861 */
[----:B------:R-:W1:Y:S01]  /*15100*/  MUFU.EX2 R157, R157 ;  /* 0x0000009d009d7308 */ /* 0x000e620000000800 */
        /* <DEDUP_REMOVED lines=16> */
[----:B-1----:R-:W-:Y:S01]  /*15210*/  FFMA.FTZ R6, R4, R6, R157 ;  /* 0x0000000604067223 */ /* 0x002fe2000001009d */
[----:B------:R-:W-:Y:S01]  /*15220*/  PRMT R99, R183, 0x654, R99 ;  /* 0x00000654b7637816 */ /* 0x000fe20000000063 */
[-C--:B------:R-:W-:Y:S01]  /*15230*/  FFMA.FTZ R153, R130, R0.reuse, -R97 ;  /* 0x0000000082997223 */ /* 0x080fe20000010861 */
[-CC-:B------:R-:W-:Y:S01]  /*15240*/  FFMA.FTZ R10, R129, R0.reuse, -R11.reuse ;  /* 0x00000000810a7223 */ /* 0x180fe2000001080b */
[-C--:B------:R-:W-:Y:S01]  /*15250*/  FFMA.FTZ R154, R132, R0.reuse, -R11 ;  /* 0x00000000849a7223 */ /* 0x080fe2000001080b */
[----:B------:R1:W-:Y:S01]  /*15260*/  SYNCS.ARRIVE.TRANS64.RED.A1T0 RZ, [R99+URZ], RZ ;  /* 0x000000ff63ff79a7 */ /* 0x0003e2000810043f */
[-C--:B------:R-:W-:Y:S01]  /*15270*/  FFMA.FTZ R155, R134, R0.reuse, -R97 ;  /* 0x00000000869b7223 */ /* 0x080fe20000010861 */
[----:B------:R-:W3:Y:S01]  /*15280*/  MUFU.EX2 R158, R158 ;  /* 0x0000009e009e7308 */ /* 0x000ee20000000800 */
[----:B0-----:R-:W-:Y:S01]  /*15290*/  FADD.FTZ R7, R139, R7 ;  /* 0x000000078b077221 */ /* 0x001fe20000010000 */
[-C--:B------:R-:W-:Y:S01]  /*152a0*/  FFMA.FTZ R11, R133, R0.reuse, -R11 ;  /* 0x00000000850b7223 */ /* 0x080fe2000001080b */
[-CC-:B-1----:R-:W-:Y:S01]  /*152b0*/  FFMA.FTZ R99, R131, R0.reuse, -R97.reuse ;  /* 0x0000000083637223 */ /* 0x182fe20000010861 */
[----:B------:R-:W-:-:S04]  /*152c0*/  FFMA.FTZ R97, R135, R0, -R97 ;  /* 0x0000000087617223 */ /* 0x000fc80000010861 */
[----:B------:R-:W0:Y:S01]  /*152d0*/  MUFU.EX2 R159, R159 ;  /* 0x0000009f009f7308 */ /* 0x000e220000000800 */
[----:B--2---:R-:W-:-:S07]  /*152e0*/  FADD.FTZ R106, R101, R6 ;  /* 0x00000006656a7221 */ /* 0x004fce0000010000 */
[----:B------:R-:W1:Y:S01]  /*152f0*/  MUFU.EX2 R137, R137 ;  /* 0x0000008900897308 */ /* 0x000e620000000800 */
[----:B---3--:R-:W-:-:S07]  /*15300*/  FADD.FTZ R6, R158, R7 ;  /* 0x000000079e067221 */ /* 0x008fce0000010000 */
        /* <DEDUP_REMOVED lines=81> */
[----:B-1----:R-:W-:Y:S01]  /*15820*/  FADD.FTZ R106, R155, R7 ;  /* 0x000000079b6a7221 */ /* 0x002fe20000010000 */
[----:B--2---:R-:W-:-:S03]  /*15830*/  FADD.FTZ R7, R11, R6 ;  /* 0x000000060b077221 */ /* 0x004fc60000010000 */
[----:B0-----:R-:W-:Y:S01]  /*15840*/  FADD.FTZ R6, R97, R106 ;  /* 0x0000006a61067221 */ /* 0x001fe20000010000 */
[----:B------:R-:W-:Y:S06]  /*15850*/  @!P0 BRA `(.L_x_638) ;  /* 0x0000000000048947 */ /* 0x000fec0003800000 */
[----:B------:R-:W-:Y:S01]  /*15860*/  BPT.TRAP 0x1 ;  /* 0x000000040000795c */ /* 0x000fe20000300000 */
.L_x_638:
[----:B------:R-:W-:Y:S01]  /*15870*/  ISETP.GT.AND P1, PT, R12, R182, PT ;  /* 0x000000b60c00720c */ /* 0x000fe20003f24270 */
[----:B------:R-:W-:Y:S01]  /*15880*/  VIADD R20, R20, 0x2a860 ;  /* 0x0002a86014147836 */ /* 0x000fe20000000000 */
[----:B------:R-:W-:Y:S01]  /*15890*/  F2FP.BF16.F32.PACK_AB R156, R139, R156 ;  /* 0x0000009c8b9c723e */ /* 0x000fe200000010ff */
[----:B------:R-:W-:Y:S01]  /*158a0*/  VIADD R12, R12, 0xffffffff ;  /* 0xffffffff0c0c7836 */ /* 0x000fe20000000000 */
[----:B------:R-:W-:Y:S02]  /*158b0*/  F2FP.BF16.F32.PACK_AB R158, R137, R158 ;  /* 0x0000009e899e723e */ /* 0x000fe400000010ff */
[----:B------:R-:W-:Y:S02]  /*158c0*/  PRMT R20, R183, 0x654, R20 ;  /* 0x00000654b7147816 */ /* 0x000fe40000000014 */
[----:B------:R-:W-:Y:S01]  /*158d0*/  F2FP.BF16.F32.PACK_AB R148, R14, R148 ;  /* 0x000000940e94723e */ /* 0x000fe200000010ff */
[----:B------:R-:W-:Y:S01]  /*158e0*/  IMAD.MOV.U32 R14, RZ, RZ, R5 ;  /* 0x000000ffff0e7224 */ /* 0x000fe200078e0005 */
[----:B------:R0:W-:Y:S01]  /*158f0*/  SYNCS.ARRIVE.TRANS64.RED.A1T0 RZ, [R20+URZ], RZ ;  /* 0x000000ff14ff79a7 */ /* 0x0001e2000810043f */
[----:B------:R-:W-:Y:S01]  /*15900*/  F2FP.BF16.F32.PACK_AB R150, R13, R150 ;  /* 0x000000960d96723e */ /* 0x000fe200000010ff */
[----:B------:R-:W-:Y:S01]  /*15910*/  IMAD.MOV.U32 R13, RZ, RZ, R3 ;  /* 0x000000ffff0d7224 */ /* 0x000fe200078e0003 */
[----:B------:R-:W-:Y:S01]  /*15920*/  F2FP.BF16.F32.PACK_AB R152, R10, R152 ;  /* 0x000000980a98723e */ /* 0x000fe200000010ff */
[----:B------:R-:W-:Y:S01]  /*15930*/  IMAD.MOV.U32 R10, RZ, RZ, R181 ;  /* 0x000000ffff0a7224 */ /* 0x000fe200078e00b5 */
[----:B------:R-:W-:Y:S01]  /*15940*/  F2FP.BF16.F32.PACK_AB R154, R11, R154 ;  /* 0x0000009a0b9a723e */ /* 0x000fe200000010ff */
[----:B------:R-:W-:Y:S01]  /*15950*/  IMAD.MOV.U32 R11, RZ, RZ, R174 ;  /* 0x000000ffff0b7224 */ /* 0x000fe200078e00ae */
        /* <DEDUP_REMOVED lines=18> */
[----:B0-----:R-:W-:Y:S06]  /*15a80*/  @P1 BRA `(.L_x_639) ;  /* 0xffffffdc00cc1947 */ /* 0x001fec000383ffff */
.L_x_626:
[----:B------:R-:W-:Y:S05]  /*15a90*/  BSYNC B0 ;  /* 0x0000000000007941 */ /* 0x000fea0003800000 */
.L_x_625:
        /* <DEDUP_REMOVED lines=67> */
.L_x_640:
[----:B------:R-:W-:Y:S01]  /*15ed0*/  IMAD R4, R174, 0x8, R2 ;  /* 0x00000008ae047824 */ /* 0x000fe200078e0202 */
[----:B------:R-:W-:-:S04]  /*15ee0*/  SHF.L.U32 R9, R181, 0x1f, RZ ;  /* 0x0000001fb5097819 */ /* 0x000fc800000006ff */
[----:B------:R0:W1:Y:S01]  /*15ef0*/  SYNCS.PHASECHK.TRANS64.TRYWAIT P1, [R4+URZ+0x2a850], R9 ;  /* 0x02a85009040075a7 */ /* 0x000062000802017f */
[----:B------:R-:W-:Y:S05]  /*15f00*/  @!P0 BRA `(.L_x_641) ;  /* 0x0000000000048947 */ /* 0x000fea0003800000 */
[----:B------:R-:W-:Y:S01]  /*15f10*/  BPT.TRAP 0x1 ;  /* 0x000000040000795c */ /* 0x000fe20000300000 */
.L_x_641:
[----:B------:R-:W-:Y:S01]  /*15f20*/  VIADD R2, R2, 0x400 ;  /* 0x0000040002027836 */ /* 0x000fe20000000000 */
[----:B------:R-:W-:Y:S04]  /*15f30*/  BSSY B0, `(.L_x_642) ;  /* 0x0000008000007945 */ /* 0x000fe80003800000 */
[----:B------:R-:W-:-:S04]  /*15f40*/  SHF.R.U32.HI R2, RZ, 0x4, R2 ;  /* 0x00000004ff027819 */ /* 0x000fc80000011602 */
[----:B------:R-:W-:-:S04]  /*15f50*/  LOP3.LUT R2, R2, 0x3fff, RZ, 0xc0, !PT ;  /* 0x00003fff02027812 */ /* 0x000fc800078ec0ff */
[----:B------:R-:W-:-:S05]  /*15f60*/  LOP3.LUT R11, R2, 0x3000000, RZ, 0xfc, !PT ;  /* 0x03000000020b7812 */ /* 0x000fca00078efcff */
[----:B------:R-:W-:Y:S01]  /*15f70*/  IMAD R2, R174, 0x600, R11 ;  /* 0x00000600ae027824 */ /* 0x000fe200078e020b */
[----:B-1----:R-:W-:Y:S06]  /*15f80*/  @P1 BRA `(.L_x_643) ;  /* 0x0000000000081947 */ /* 0x002fec0003800000 */
[----:B------:R-:W1:Y:S02]  /*15f90*/  SYNCS.PHASECHK.TRANS64.TRYWAIT P1, [R4+URZ+0x2a850], R9 ;  /* 0x02a85009040075a7 */ /* 0x000e64000802017f */
[----:B-1----:R-:W-:Y:S05]  /*15fa0*/  @!P1 BRA `(.L_x_644) ;  /* 0x000000b4007c9947 */ /* 0x002fea0003800000 */
.L_x_643:
[----:B------:R-:W-:Y:S05]  /*15fb0*/  BSYNC B0 ;  /* 0x0000000000007941 */ /* 0x000fea0003800000 */
.L_x_642:
[----:B------:R-:W-:Y:S01]  /*15fc0*/  IMAD.MOV.U32 R8, RZ, RZ, R2 ;  /* 0x000000ffff087224 */ /* 0x000fe200078e0002 */
[----:B------:R-:W-:Y:S01]  /*15fd0*/  WARPGROUP.ARRIVE ;  /* 0x00000000000079c5 */ /* 0x000fe20000000000 */
[----:B01----:R-:W-:Y:S02]  /*15fe0*/  IMAD.MOV.U32 R9, RZ, RZ, 0x40000040 ;  /* 0x40000040ff097424 */ /* 0x003fe400078e00ff */
[----:B------:R-:W-:Y:S01]  /*15ff0*/  IMAD.MOV.U32 R21, RZ, RZ, -0x800000 ;  /* 0xff800000ff157424 */ /* 0x000fe200078e00ff */
[----:B------:R-:W-:Y:S01]  /*16000*/  R2UR UR6, R8 ;  /* 0x00000000080672ca */ /* 0x000fe200000e0000 */
[----:B------:R-:W-:Y:S01]  /*16010*/  VIADD R8, R2, 0x80 ;  /* 0x0000008002087836 */ /* 0x000fe20000000000 */
[----:B------:R-:W-:Y:S01]  /*16020*/  R2UR UR7, R9 ;  /* 0x00000000090772ca */ /* 0x000fe200000e0000 */
[----:B------:R-:W-:Y:S02]  /*16030*/  IMAD.MOV.U32 R9, RZ, RZ, 0x40000040 ;  /* 0x40000040ff097424 */ /* 0x000fe400078e00ff */
[----:B------:R-:W-:-:S10]  /*16040*/  IMAD.MOV.U32 R20, RZ, RZ, -0x800000 ;  /* 0xff800000ff147424 */ /* 0x000fd400078e00ff */
        /* <DEDUP_REMOVED lines=8> */
[----:B------:R-:W-:Y:S02]  /*160d0*/  R2UR UR6, R8 ;  /* 0x00000000080672ca */ /* 0x000fe400000e0000 */
[----:B------:R-:W-:Y:S01]  /*160e0*/  R2UR UR7, R9 ;  /* 0x00000000090772ca */ /* 0x000fe200000e0000 */
[----:B------:R-:W-:Y:S01]  /*160f0*/  IMAD.MOV.U32 R9, RZ, RZ, 0x40000040 ;  /* 0x40000040ff097424 */ /* 0x000fe200078e00ff */
[----:B------:R-:W-:Y:S01]  /*16100*/  IADD3 R8, R2, 0x180, RZ ;  /* 0x0000018002087810 */ /* 0x000fe20007ffe0ff */
[----:B------:R-:W-:Y:S02]  /*16110*/  WARPGROUP.DEPBAR.LE gsb0, 0x0 ;  /* 0x00008000000079c5 */ /* 0x000fe40000010000 */
[----:B------:R-:W-:-:S08]  /*16120*/  WARPGROUP.ARRIVE ;  /* 0x00000000000079c5 */ /* 0x000fd00000000000 */
        /* <DEDUP_REMOVED lines=12> */
[----:B------:R-:W0:Y:S01]  /*161f0*/  SHFL.BFLY PT, R2, R7, 0x2, 0x1f ;  /* 0x0c401f0007027f89 */ /* 0x000e2200000e0000 */
[----:B------:R-:W-:Y:S02]  /*16200*/  WARPGROUP.DEPBAR.LE gsb0, 0x0 ;  /* 0x00008000000079c5 */ /* 0x000fe40000010000 */
[----:B------:R-:W-:-:S08]  /*16210*/  WARPGROUP.ARRIVE ;  /* 0x00000000000079c5 */ /* 0x000fd00000000000 */
[----:B------:R-:W-:Y:S01]  /*16220*/  HGMMA.64x128x16.F32.BF16 R24, R148, gdesc[UR4].tnspB, R24, gsb0 ;  /* 0x41e0000494187df0 */ /* 0x000fe20008001818 */
[----:B------:R-:W-:Y:S01]  /*16230*/  R2UR UR6, R8 ;  /* 0x00000000080672ca */ /* 0x000fe200000e0000 */
[----:B0-----:R-:W-:Y:S01]  /*16240*/  FADD.FTZ R8, R2, R7 ;  /* 0x0000000702087221 */ /* 0x001fe20000010000 */
[----:B------:R-:W-:Y:S01]  /*16250*/  R2UR UR7, R9 ;  /* 0x00000000090772ca */ /* 0x000fe200000e0000 */
[----:B------:R-:W-:Y:S01]  /*16260*/  IMAD.MOV.U32 R2, RZ, RZ, RZ ;  /* 0x000000ffff027224 */ /* 0x000fe200078e00ff */
[----:B------:R-:W0:Y:S02]  /*16270*/  SHFL.BFLY PT, R9, R6, 0x2, 0x1f ;  /* 0x0c401f0006097f89 */ /* 0x000e2400000e0000 */
[----:B0-----:R-:W-:Y:S01]  /*16280*/  FADD.FTZ R10, R9, R6 ;  /* 0x00000006090a7221 */ /* 0x001fe20000010000 */
[----:B------:R-:W-:Y:S01]  /*16290*/  IMAD.MOV.U32 R6, RZ, RZ, RZ ;  /* 0x000000ffff067224 */ /* 0x000fe200078e00ff */
[----:B------:R-:W0:Y:S04]  /*162a0*/  SHFL.BFLY PT, R9, R8, 0x1, 0x1f ;  /* 0x0c201f0008097f89 */ /* 0x000e2800000e0000 */
[----:B------:R-:W1:Y:S01]  /*162b0*/  SHFL.BFLY PT, R11, R10, 0x1, 0x1f ;  /* 0x0c201f000a0b7f89 */ /* 0x000e6200000e0000 */
[----:B0-----:R-:W-:Y:S01]  /*162c0*/  FADD.FTZ R12, R8, R9 ;  /* 0x00000009080c7221 */ /* 0x001fe20000010000 */
[----:B-1----:R-:W-:-:S04]  /*162d0*/  FADD.FTZ R11, R10, R11 ;  /* 0x0000000b0a0b7221 */ /* 0x002fc80000010000 */
[----:B------:R-:W-:Y:S02]  /*162e0*/  FSETP.NE.FTZ.AND P1, PT, R12, RZ, PT ;  /* 0x000000ff0c00720b */ /* 0x000fe40003f35000 */
[----:B------:R-:W-:-:S11]  /*162f0*/  FSETP.NE.FTZ.AND P2, PT, R11, RZ, PT ;  /* 0x000000ff0b00720b */ /* 0x000fd60003f55000 */
[----:B------:R-:W0:Y:S01]  /*16300*/  @P1 MUFU.LG2 R7, R12 ;  /* 0x0000000c00071308 */ /* 0x000e220000000c00 */
[C---:B------:R-:W-:Y:S01]  /*16310*/  @P1 FMUL.FTZ R8, R0.reuse, 0.69314718246459960938 ;  /* 0x3f31721800081820 */ /* 0x040fe20000410000 */
[----:B------:R-:W-:-:S06]  /*16320*/  @P2 FMUL.FTZ R13, R0, 0.69314718246459960938 ;  /* 0x3f317218000d2820 */ /* 0x000fcc0000410000 */
        /* <DEDUP_REMOVED lines=9> */
[----:B------:R-:W-:Y:S03]  /*163c0*/  HGMMA.64x128x16.F32.BF16 R24, R152, gdesc[UR4].tnspB, R24, gsb0 ;  /* 0x41e0000498187df0 */ /* 0x000fe60008001818 */
[----:B------:R-:W-:Y:S02]  /*163d0*/  WARPGROUP.DEPBAR.LE gsb0, 0x0 ;  /* 0x00008000000079c5 */ /* 0x000fe40000010000 */
[----:B--23--:R-:W-:Y:S05]  /*163e0*/  @!P0 BRA `(.L_x_645) ;  /* 0x0000000000048947 */ /* 0x00cfea0003800000 */
[----:B------:R-:W-:Y:S01]  /*163f0*/  BPT.TRAP 0x1 ;  /* 0x000000040000795c */ /* 0x000fe20000300000 */
.L_x_645:
[----:B------:R-:W-:Y:S02]  /*16400*/  VIADD R4, R4, 0x2a860 ;  /* 0x0002a86004047836 */ /* 0x000fe40000000000 */
[-C--:B------:R-:W-:Y:S01]  /*16410*/  FMUL.FTZ R88, R24, R6.reuse ;  /* 0x0000000618587220 */ /* 0x080fe20000410000 */
[----:B------:R-:W-:Y:S02]  /*16420*/  VIADD R174, R174, 0x1 ;  /* 0x00000001aeae7836 */ /* 0x000fe40000000000 */
[-C--:B------:R-:W-:Y:S01]  /*16430*/  FMUL.FTZ R89, R25, R6.reuse ;  /* 0x0000000619597220 */ /* 0x080fe20000410000 */
[-C--:B------:R-:W-:Y:S01]  /*16440*/  FMUL.FTZ R90, R28, R6.reuse ;  /* 0x000000061c5a7220 */ /* 0x080fe20000410000 */
[----:B------:R-:W-:Y:S01]  /*16450*/  PRMT R4, R183, 0x654, R4 ;  /* 0x00000654b7047816 */ /* 0x000fe20000000004 */
[-C--:B------:R-:W-:Y:S01]  /*16460*/  FMUL.FTZ R91, R29, R6.reuse ;  /* 0x000000061d5b7220 */ /* 0x080fe20000410000 */
[----:B------:R-:W-:Y:S01]  /*16470*/  ISETP.NE.AND P1, PT, R174, 0x2, PT ;  /* 0x00000002ae00780c */ /* 0x000fe20003f25270 */
[-C--:B------:R-:W-:Y:S01]  /*16480*/  FMUL.FTZ R92, R32, R6.reuse ;  /* 0x00000006205c7220 */ /* 0x080fe20000410000 */
[----:B------:R1:W-:Y:S01]  /*16490*/  SYNCS.ARRIVE.TRANS64.RED.A1T0 RZ, [R4+URZ], RZ ;  /* 0x000000ff04ff79a7 */ /* 0x0003e2000810043f */
[-C--:B------:R-:W-:Y:S01]  /*164a0*/  FMUL.FTZ R93, R33, R6.reuse ;  /* 0x00000006215d7220 */ /* 0x080fe20000410000 */
[----:B------:R-:W-:Y:S01]  /*164b0*/  SEL R0, RZ, 0x1, P1 ;  /* 0x00000001ff007807 */ /* 0x000fe20000800000 */
        /* <DEDUP_REMOVED lines=27> */
[-C--:B0-----:R-:W-:Y:S01]  /*16670*/  FMUL.FTZ R96, R26, R2.reuse ;  /* 0x000000021a607220 */ /* 0x081fe20000410000 */
        /* <DEDUP_REMOVED lines=31> */
[----:B------:R-:W-:Y:S01]  /*16870*/  LOP3.LUT R181, R181, R0, RZ, 0x3c, !PT ;  /* 0x00000000b5b57212 */ /* 0x000fe200078e3cff */
[----:B------:R-:W-:Y:S01]  /*16880*/  VIADD R191, R191, 0x1 ;  /* 0x00000001bfbf7836 */ /* 0x000fe20000000000 */
[----:B-1----:R-:W-:-:S07]  /*16890*/  SEL R174, R174, RZ, P1 ;  /* 0x000000ffaeae7207 */ /* 0x002fce0000800000 */
.L_x_567:
[----:B------:R-:W1:Y:S08]  /*168a0*/  S2UR UR4, SR_CgaCtaId ;  /* 0x00000000000479c3 */ /* 0x000e700000008800 */
[----:B------:R-:W-:Y:S01]  /*168b0*/  BAR.SYNC.DEFER_BLOCKING 0x5, 0x180 ;  /* 0x0146000000007b1d */ /* 0x000fe20000010000 */
[----:B------:R-:W-:-:S05]  /*168c0*/  MOV R2, 0x400 ;  /* 0x0000040000027802 */ /* 0x000fca0000000f00 */
[----:B------:R-:W-:Y:S01]  /*168d0*/  BSSY B0, `(.L_x_646) ;  /* 0x00002db000007945 */ /* 0x000fe20003800000 */
[----:B-1----:R-:W-:-:S05]  /*168e0*/  IMAD.U32 R183, RZ, RZ, UR4 ;  /* 0x00000004ffb77e24 */ /* 0x002fca000f8e00ff */
[----:B------:R-:W-:-:S05]  /*168f0*/  LEA R2, R183, R2, 0x18 ;  /* 0x00000002b7027211 */ /* 0x000fca00078ec0ff */
[----:B------:R1:W2:Y:S01]  /*16900*/  LDS.128 R144, [R2+0x2a8d0] ;  /* 0x02a8d00002907984 */ /* 0x0002a20000000c00 */
[----:B------:R-:W-:Y:S06]  /*16910*/  BAR.ARV 0x4, 0x180 ;  /* 0x0106000000007b1d */ /* 0x000fec0000002000 */
[----:B------:R-:W-:Y:S05]  /*16920*/  @P0 BRA `(.L_x_647) ;  /* 0x00000020006c0947 */ /* 0x000fea0003800000 */
[----:B------:R-:W4:Y:S01]  /*16930*/  LDL R0, [R1+0x70] ;  /* 0x0000700001007983 */ /* 0x000f220000100800 */
[----:B------:R-:W0:Y:S01]  /*16940*/  S2R R3, SR_SWINHI ;  /* 0x0000000000037919 */ /* 0x000e220000002f00 */
[----:B------:R-:W-:Y:S01]  /*16950*/  F2FP.BF16.F32.PACK_AB R32, R95, R94 ;  /* 0x0000005e5f20723e */ /* 0x000fe200000010ff */
[----:B------:R-:W-:Y:S01]  /*16960*/  ULDC.64 UR6, c[0x0][0xc00] ;  /* 0x0003000000067ab9 */ /* 0x000fe20000000a00 */
[----:B------:R-:W-:Y:S01]  /*16970*/  ULDC.64 UR4, c[0x0][0xc08] ;  /* 0x0003020000047ab9 */ /* 0x000fe20000000a00 */
[----:B------:R-:W2:Y:S01]  /*16980*/  LDL R104, [R1+0x6c] ;  /* 0x00006c0001687983 */ /* 0x000ea20000100800 */
[----:B------:R-:W-:Y:S02]  /*16990*/  MOV R72, R2 ;  /* 0x0000000200487202 */ /* 0x000fe40000000f00 */
[----:B0-----:R-:W-:Y:S01]  /*169a0*/  MOV R73, R3 ;  /* 0x0000000300497202 */ /* 0x001fe20000000f00 */
[----:B------:R-:W-:Y:S02]  /*169b0*/  BAR.SYNC.DEFER_BLOCKING 0x1, 0x100 ;  /* 0x0044000000007b1d */ /* 0x000fe40000010000 */
[----:B----4-:R-:W-:-:S03]  /*169c0*/  IMAD.WIDE R8, R0, 0x2, R72 ;  /* 0x0000000200087825 */ /* 0x010fc600078e0248 */
[C---:B------:R-:W-:Y:S02]  /*169d0*/  LOP3.LUT R3, R8.reuse, 0x380, RZ, 0xc0, !PT ;  /* 0x0000038008037812 */ /* 0x040fe400078ec0ff */
[C---:B------:R-:W-:Y:S02]  /*169e0*/  IADD3 R11, P6, R8.reuse, 0x20, RZ ;  /* 0x00000020080b7810 */ /* 0x040fe40007fde0ff */
[----:B------:R-:W-:Y:S02]  /*169f0*/  SHF.R.U64 R3, R3, 0x3, RZ ;  /* 0x0000000303037819 */ /* 0x000fe400000012ff */
[C---:B------:R-:W-:Y:S02]  /*16a00*/  IADD3 R6, P5, R8.reuse, 0x40, RZ ;  /* 0x0000004008067810 */ /* 0x040fe40007fbe0ff */
[C---:B---3--:R-:W-:Y:S02]  /*16a10*/  IADD3 R31, P4, R8.reuse, 0x60, RZ ;  /* 0x00000060081f7810 */ /* 0x048fe40007f9e0ff */
[----:B------:R-:W-:-:S02]  /*16a20*/  IADD3 R33, P3, R8, 0x4000, RZ ;  /* 0x0000400008217810 */ /* 0x000fc40007f7e0ff */
[C---:B------:R-:W-:Y:S02]  /*16a30*/  IADD3 R35, P2, R8.reuse, 0x4020, RZ ;  /* 0x0000402008237810 */ /* 0x040fe40007f5e0ff */
[C---:B------:R-:W-:Y:S02]  /*16a40*/  IADD3 R26, P1, R8.reuse, 0x4040, RZ ;  /* 0x00004040081a7810 */ /* 0x040fe40007f3e0ff */
[----:B------:R-:W-:Y:S02]  /*16a50*/  IADD3 R103, P0, R8, 0x4060, RZ ;  /* 0x0000406008677810 */ /* 0x000fe40007f1e0ff */
[----:B------:R-:W-:Y:S02]  /*16a60*/  LOP3.LUT R8, R3, R8, RZ, 0x3c, !PT ;  /* 0x0000000803087212 */ /* 0x000fe400078e3cff */
[----:B------:R-:W-:Y:S02]  /*16a70*/  LOP3.LUT R0, R11, 0x380, RZ, 0xc0, !PT ;  /* 0x000003800b007812 */ /* 0x000fe400078ec0ff */
[----:B------:R-:W-:-:S02]  /*16a80*/  LOP3.LUT R3, R6, 0x380, RZ, 0xc0, !PT ;  /* 0x0000038006037812 */ /* 0x000fc400078ec0ff */
[----:B------:R-:W-:Y:S02]  /*16a90*/  LOP3.LUT R10, R31, 0x380, RZ, 0xc0, !PT ;  /* 0x000003801f0a7812 */ /* 0x000fe400078ec0ff */
[----:B------:R-:W-:Y:S02]  /*16aa0*/  SHF.R.U64 R0, R0, 0x3, RZ ;  /* 0x0000000300007819 */ /* 0x000fe400000012ff */
[----:B------:R-:W-:Y:S02]  /*16ab0*/  SHF.R.U64 R3, R3, 0x3, RZ ;  /* 0x0000000303037819 */ /* 0x000fe400000012ff */
[----:B------:R-:W-:Y:S02]  /*16ac0*/  LOP3.LUT R14, R33, 0x380, RZ, 0xc0, !PT ;  /* 0x00000380210e7812 */ /* 0x000fe400078ec0ff */
[----:B------:R-:W-:Y:S02]  /*16ad0*/  SHF.R.U64 R10, R10, 0x3, RZ ;  /* 0x000000030a0a7819 */ /* 0x000fe400000012ff */
[----:B------:R-:W-:-:S02]  /*16ae0*/  LOP3.LUT R4, R0, R11, RZ, 0x3c, !PT ;  /* 0x0000000b00047212 */ /* 0x000fc400078e3cff */
[----:B------:R-:W-:Y:S02]  /*16af0*/  LOP3.LUT R6, R3, R6, RZ, 0x3c, !PT ;  /* 0x0000000603067212 */ /* 0x000fe400078e3cff */
[----:B------:R-:W-:Y:S01]  /*16b00*/  LOP3.LUT R0, R35, 0x380, RZ, 0xc0, !PT ;  /* 0x0000038023007812 */ /* 0x000fe200078ec0ff */
[--C-:B------:R-:W-:Y:S01]  /*16b10*/  IMAD.X R5, RZ, RZ, R9.reuse, P6 ;  /* 0x000000ffff057224 */ /* 0x100fe200030e0609 */
[----:B------:R-:W-:Y:S01]  /*16b20*/  SHF.R.U64 R14, R14, 0x3, RZ ;  /* 0x000000030e0e7819 */ /* 0x000fe200000012ff */
[--C-:B------:R-:W-:Y:S01]  /*16b30*/  IMAD.X R7, RZ, RZ, R9.reuse, P5 ;  /* 0x000000ffff077224 */ /* 0x100fe200028e0609 */
[----:B------:R-:W-:Y:S01]  /*16b40*/  LOP3.LUT R3, R26, 0x380, RZ, 0xc0, !PT ;  /* 0x000003801a037812 */ /* 0x000fe200078ec0ff */
[--C-:B------:R-:W-:Y:S01]  /*16b50*/  IMAD.X R13, RZ, RZ, R9.reuse, P4 ;  /* 0x000000ffff0d7224 */ /* 0x100fe200020e0609 */
[----:B------:R-:W-:Y:S01]  /*16b60*/  IADD3.X R15, RZ, R9, RZ, P3, !PT ;  /* 0x00000009ff0f7210 */ /* 0x000fe20001ffe4ff */
[--C-:B------:R-:W-:Y:S01]  /*16b70*/  IMAD.X R25, RZ, RZ, R9.reuse, P2 ;  /* 0x000000ffff197224 */ /* 0x100fe200010e0609 */
[----:B------:R-:W-:Y:S01]  /*16b80*/  LOP3.LUT R12, R10, R31, RZ, 0x3c, !PT ;  /* 0x0000001f0a0c7212 */ /* 0x000fe200078e3cff */
[--C-:B------:R-:W-:Y:S01]  /*16b90*/  IMAD.X R27, RZ, RZ, R9.reuse, P1 ;  /* 0x000000ffff1b7224 */ /* 0x100fe200008e0609 */
[----:B------:R-:W-:Y:S01]  /*16ba0*/  MOV R30, R8 ;  /* 0x00000008001e7202 */ /* 0x000fe20000000f00 */
[----:B------:R-:W-:Y:S01]  /*16bb0*/  IMAD.X R29, RZ, RZ, R9, P0 ;  /* 0x000000ffff1d7224 */ /* 0x000fe200000e0609 */
[----:B------:R-:W-:-:S02]  /*16bc0*/  LOP3.LUT R28, R103, 0x380, RZ, 0xc0, !PT ;  /* 0x00000380671c7812 */ /* 0x000fc400078ec0ff */
[----:B------:R-:W-:Y:S02]  /*16bd0*/  F2FP.BF16.F32.PACK_AB R8, R89, R88 ;  /* 0x000000585908723e */ /* 0x000fe400000010ff */
[----:B------:R-:W-:Y:S02]  /*16be0*/  F2FP.BF16.F32.PACK_AB R9, R97, R96 ;  /* 0x000000606109723e */ /* 0x000fe400000010ff */
[----:B------:R-:W-:Y:S02]  /*16bf0*/  F2FP.BF16.F32.PACK_AB R10, R91, R90 ;  /* 0x0000005a5b0a723e */ /* 0x000fe400000010ff */
[----:B------:R-:W-:Y:S02]  /*16c00*/  F2FP.BF16.F32.PACK_AB R11, R99, R98 ;  /* 0x00000062630b723e */ /* 0x000fe400000010ff */
[----:B------:R-:W-:Y:S02]  /*16c10*/  SHF.R.U64 R0, R0, 0x3, RZ ;  /* 0x0000000300007819 */ /* 0x000fe400000012ff */
[----:B------:R-:W-:-:S02]  /*16c20*/  LOP3.LUT R14, R14, R33, RZ, 0x3c, !PT ;  /* 0x000000210e0e7212 */ /* 0x000fc400078e3cff */
[----:B------:R-:W-:Y:S02]  /*16c30*/  SHF.R.U64 R3, R3, 0x3, RZ ;  /* 0x0000000303037819 */ /* 0x000fe400000012ff */
[----:B------:R-:W-:Y:S01]  /*16c40*/  SHF.R.U64 R28, R28, 0x3, RZ ;  /* 0x000000031c1c7819 */ /* 0x000fe200000012ff */
[----:B------:R0:W-:Y:S01]  /*16c50*/  STSM.16.M88.4 [R30], R8 ;  /* 0x000000081e007844 */ /* 0x0001e20000000200 */
[----:B------:R-:W-:Y:S02]  /*16c60*/  MOV R33, R4 ;  /* 0x0000000400217202 */ /* 0x000fe40000000f00 */
[----:B------:R-:W-:Y:S02]  /*16c70*/  MOV R34, R6 ;  /* 0x0000000600227202 */ /* 0x000fe40000000f00 */
[----:B------:R-:W-:Y:S02]  /*16c80*/  LOP3.LUT R24, R0, R35, RZ, 0x3c, !PT ;  /* 0x0000002300187212 */ /* 0x000fe400078e3cff */
[----:B------:R-:W-:-:S02]  /*16c90*/  F2FP.BF16.F32.PACK_AB R4, R93, R92 ;  /* 0x0000005c5d04723e */ /* 0x000fc400000010ff */
[----:B------:R-:W-:Y:S02]  /*16ca0*/  F2FP.BF16.F32.PACK_AB R5, R101, R100 ;  /* 0x000000646505723e */ /* 0x000fe400000010ff */
[----:B------:R-:W-:Y:S02]  /*16cb0*/  F2FP.BF16.F32.PACK_AB R6, R37, R36 ;  /* 0x000000242506723e */ /* 0x000fe400000010ff */
[----:B------:R-:W-:Y:S02]  /*16cc0*/  F2FP.BF16.F32.PACK_AB R7, R39, R38 ;  /* 0x000000262707723e */ /* 0x000fe400000010ff */
[----:B------:R-:W-:Y:S02]  /*16cd0*/  LOP3.LUT R26, R3, R26, RZ, 0x3c, !PT ;  /* 0x0000001a031a7212 */ /* 0x000fe400078e3cff */
[----:B------:R-:W-:Y:S02]  /*16ce0*/  MOV R35, R12 ;  /* 0x0000000c00237202 */ /* 0x000fe40000000f00 */
[----:B------:R-:W-:-:S02]  /*16cf0*/  MOV R0, R14 ;  /* 0x0000000e00007202 */ /* 0x000fc40000000f00 */
[----:B0-----:R-:W-:Y:S02]  /*16d00*/  F2FP.BF16.F32.PACK_AB R8, R41, R40 ;  /* 0x000000282908723e */ /* 0x001fe400000010ff */
[----:B------:R-:W-:Y:S02]  /*16d10*/  F2FP.BF16.F32.PACK_AB R9, R43, R42 ;  /* 0x0000002a2b09723e */ /* 0x000fe400000010ff */
[----:B------:R-:W-:Y:S02]  /*16d20*/  F2FP.BF16.F32.PACK_AB R10, R45, R44 ;  /* 0x0000002c2d0a723e */ /* 0x000fe400000010ff */
[----:B------:R-:W-:Y:S02]  /*16d30*/  F2FP.BF16.F32.PACK_AB R11, R47, R46 ;  /* 0x0000002e2f0b723e */ /* 0x000fe400000010ff */
[----:B------:R-:W-:Y:S02]  /*16d40*/  LOP3.LUT R28, R28, R103, RZ, 0x3c, !PT ;  /* 0x000000671c1c7212 */ /* 0x000fe400078e3cff */
[----:B------:R-:W-:-:S02]  /*16d50*/  F2FP.BF16.F32.PACK_AB R12, R49, R48 ;  /* 0x00000030310c723e */ /* 0x000fc400000010ff */
[----:B------:R-:W-:Y:S02]  /*16d60*/  F2FP.BF16.F32.PACK_AB R13, R51, R50 ;  /* 0x00000032330d723e */ /* 0x000fe400000010ff */
[----:B------:R-:W-:Y:S02]  /*16d70*/  F2FP.BF16.F32.PACK_AB R14, R53, R52 ;  /* 0x00000034350e723e */ /* 0x000fe400000010ff */
[----:B------:R-:W-:Y:S01]  /*16d80*/  F2FP.BF16.F32.PACK_AB R15, R55, R54 ;  /* 0x00000036370f723e */ /* 0x000fe200000010ff */
[----:B------:R0:W-:Y:S01]  /*16d90*/  STSM.16.M88.4 [R33], R4 ;  /* 0x0000000421007844 */ /* 0x0001e20000000200 */
[----:B------:R-:W-:Y:S02]  /*16da0*/  MOV R3, R24 ;  /* 0x0000001800037202 */ /* 0x000fe40000000f00 */
[----:B------:R-:W-:Y:S01]  /*16db0*/  MOV R103, R26 ;  /* 0x0000001a00677202 */ /* 0x000fe20000000f00 */
[----:B------:R-:W-:Y:S01]  /*16dc0*/  STSM.16.M88.4 [R34], R8 ;  /* 0x0000000822007844 */ /* 0x000fe20000000200 */
[----:B------:R-:W-:-:S02]  /*16dd0*/  F2FP.BF16.F32.PACK_AB R24, R57, R56 ;  /* 0x000000383918723e */ /* 0x000fc400000010ff */
[----:B------:R-:W-:Y:S01]  /*16de0*/  F2FP.BF16.F32.PACK_AB R25, R59, R58 ;  /* 0x0000003a3b19723e */ /* 0x000fe200000010ff */
[----:B------:R3:W-:Y:S01]  /*16df0*/  STSM.16.M88.4 [R35], R12 ;  /* 0x0000000c23007844 */ /* 0x0007e20000000200 */
[----:B------:R-:W-:Y:S02]  /*16e00*/  F2FP.BF16.F32.PACK_AB R26, R61, R60 ;  /* 0x0000003c3d1a723e */ /* 0x000fe400000010ff */
[----:B------:R-:W-:Y:S02]  /*16e10*/  F2FP.BF16.F32.PACK_AB R27, R63, R62 ;  /* 0x0000003e3f1b723e */ /* 0x000fe400000010ff */
[----:B------:R-:W-:Y:S02]  /*16e20*/  MOV R102, R28 ;  /* 0x0000001c00667202 */ /* 0x000fe40000000f00 */
[----:B------:R-:W-:Y:S02]  /*16e30*/  F2FP.BF16.F32.PACK_AB R28, R65, R64 ;  /* 0x00000040411c723e */ /* 0x000fe400000010ff */
[----:B------:R-:W-:-:S02]  /*16e40*/  F2FP.BF16.F32.PACK_AB R29, R67, R66 ;  /* 0x00000042431d723e */ /* 0x000fc400000010ff */
[----:B------:R-:W-:Y:S02]  /*16e50*/  F2FP.BF16.F32.PACK_AB R30, R69, R68 ;  /* 0x00000044451e723e */ /* 0x000fe400000010ff */
[----:B------:R-:W-:Y:S02]  /*16e60*/  F2FP.BF16.F32.PACK_AB R31, R71, R70 ;  /* 0x00000046471f723e */ /* 0x000fe400000010ff */
[----:B0-----:R-:W-:Y:S01]  /*16e70*/  F2FP.BF16.F32.PACK_AB R33, R75, R74 ;  /* 0x0000004a4b21723e */ /* 0x001fe200000010ff */
[----:B---3--:R-:W0:Y:S01]  /*16e80*/  LDC.64 R14, c[0x0][0xba8] ;  /* 0x0002ea00ff0e7b82 */ /* 0x008e220000000a00 */
[----:B------:R-:W-:Y:S02]  /*16e90*/  F2FP.BF16.F32.PACK_AB R34, R77, R76 ;  /* 0x0000004c4d22723e */ /* 0x000fe400000010ff */
[----:B------:R-:W-:Y:S02]  /*16ea0*/  F2FP.BF16.F32.PACK_AB R35, R79, R78 ;  /* 0x0000004e4f23723e */ /* 0x000fe400000010ff */
[----:B------:R-:W-:-:S02]  /*16eb0*/  F2FP.BF16.F32.PACK_AB R4, R81, R80 ;  /* 0x000000505104723e */ /* 0x000fc400000010ff */
[----:B------:R-:W-:Y:S02]  /*16ec0*/  F2FP.BF16.F32.PACK_AB R5, R83, R82 ;  /* 0x000000525305723e */ /* 0x000fe400000010ff */
[----:B------:R-:W-:Y:S02]  /*16ed0*/  F2FP.BF16.F32.PACK_AB R6, R85, R84 ;  /* 0x000000545506723e */ /* 0x000fe400000010ff */
[----:B------:R-:W-:Y:S01]  /*16ee0*/  F2FP.BF16.F32.PACK_AB R7, R87, R86 ;  /* 0x000000565707723e */ /* 0x000fe200000010ff */
[----:B------:R3:W-:Y:S04]  /*16ef0*/  STSM.16.M88.4 [R0], R24 ;  /* 0x0000001800007844 */ /* 0x0007e80000000200 */
[----:B------:R-:W-:Y:S04]  /*16f00*/  STSM.16.M88.4 [R3], R28 ;  /* 0x0000001c03007844 */ /* 0x000fe80000000200 */
[----:B------:R-:W-:Y:S04]  /*16f10*/  STSM.16.M88.4 [R103], R32 ;  /* 0x0000002067007844 */ /* 0x000fe80000000200 */
[----:B------:R4:W-:Y:S01]  /*16f20*/  STSM.16.M88.4 [R102], R4 ;  /* 0x0000000466007844 */ /* 0x0009e20000000200 */
[----:B------:R-:W-:Y:S01]  /*16f30*/  BAR.SYNC.DEFER_BLOCKING 0x1, 0x100 ;  /* 0x0044000000007b1d */ /* 0x000fe20000010000 */
[----:B------:R-:W-:-:S04]  /*16f40*/  ISETP.NE.U32.AND P0, PT, RZ, UR6, PT ;  /* 0x00000006ff007c0c */ /* 0x000fc8000bf05070 */
[----:B------:R-:W-:Y:S02]  /*16f50*/  ISETP.NE.AND.EX P0, PT, RZ, UR7, PT, P0 ;  /* 0x00000007ff007c0c */ /* 0x000fe4000bf05300 */
[----:B------:R-:W-:Y:S01]  /*16f60*/  IADD3 R8, P1, R189, UR6, RZ ;  /* 0x00000006bd087c10 */ /* 0x000fe2000ff3e0ff */
[----:B---3--:R-:W-:-:S03]  /*16f70*/  IMAD.MOV.U32 R0, RZ, RZ, RZ ;  /* 0x000000ffff007224 */ /* 0x008fc600078e00ff */
[----:B------:R-:W-:Y:S01]  /*16f80*/  IADD3.X R9, R190, UR7, RZ, P1, !PT ;  /* 0x00000007be097c10 */ /* 0x000fe20008ffe4ff */
[----:B------:R-:W-:Y:S01]  /*16f90*/  IMAD.MOV.U32 R24, RZ, RZ, 0x9b8 ;  /* 0x000009b8ff187424 */ /* 0x000fe200078e00ff */
[----:B----4-:R-:W3:Y:S05]  /*16fa0*/  LDC R102, c[0x0][0xbe8] ;  /* 0x0002fa00ff667b82 */ /* 0x010eea0000000800 */
[----:B------:R-:W4:Y:S01]  /*16fb0*/  @P0 LDG.E R0, desc[UR56][R8.64] ;  /* 0x0000003808000981 */ /* 0x000f22000c1e1900 */
[----:B------:R-:W-:-:S04]  /*16fc0*/  ISETP.NE.U32.AND P1, PT, RZ, UR4, PT ;  /* 0x00000004ff007c0c */ /* 0x000fc8000bf25070 */
[----:B------:R-:W-:-:S13]  /*16fd0*/  ISETP.NE.AND.EX P1, PT, RZ, UR5, PT, P1 ;  /* 0x00000005ff007c0c */ /* 0x000fda000bf25310 */
[----:B------:R-:W-:Y:S01]  /*16fe0*/  @P1 IADD3 R4, P2, R189, UR4, RZ ;  /* 0x00000004bd041c10 */ /* 0x000fe2000ff5e0ff */
[----:B------:R-:W-:-:S03]  /*16ff0*/  ULDC UR4, c[0x0][0xa88] ;  /* 0x0002a20000047ab9 */ /* 0x000fc60000000800 */
[----:B------:R-:W-:Y:S01]  /*17000*/  @P1 IADD3.X R5, R190, UR5, RZ, P2, !PT ;  /* 0x00000005be051c10 */ /* 0x000fe200097fe4ff */
[----:B------:R-:W-:Y:S01]  /*17010*/  IMAD.U32 R3, RZ, RZ, UR4 ;  /* 0x00000004ff037e24 */ /* 0x000fe2000f8e00ff */
[----:B------:R-:W-:Y:S01]  /*17020*/  ISETP.NE.AND P2, PT, R187, RZ, PT ;  /* 0x000000ffbb00720c */ /* 0x000fe20003f45270 */
[----:B------:R-:W-:-:S03]  /*17030*/  ULDC UR4, c[0x0][0xad4] ;  /* 0x0002b50000047ab9 */ /* 0x000fc60000000800 */
[----:B------:R-:W-:Y:S01]  /*17040*/  SEL R187, R187, UR4, P2 ;  /* 0x00000004bbbb7c07 */ /* 0x000fe20009000000 */
[----:B------:R1:W5:Y:S03]  /*17050*/  @P1 LDG.E R3, desc[UR56][R4.64] ;  /* 0x0000003804031981 */ /* 0x000366000c1e1900 */
[----:B------:R-:W-:-:S04]  /*17060*/  ISETP.GT.AND P3, PT, R187, 0x1, PT ;  /* 0x00000001bb00780c */ /* 0x000fc80003f64270 */
[----:B------:R-:W-:-:S04]  /*17070*/  SEL R24, R24, 0x978, P3 ;  /* 0x0000097818187807 */ /* 0x000fc80001800000 */
[----:B------:R-:W2:Y:S08]  /*17080*/  LDC.64 R6, c[0x0][R24+0x220] ;  /* 0x0000880018067b82 */ /* 0x000eb00000000a00 */
[----:B------:R-:W0:Y:S01]  /*17090*/  LDC.64 R10, c[0x0][R24+0x218] ;  /* 0x00008600180a7b82 */ /* 0x000e220000000a00 */
[----:B---3--:R-:W-:-:S07]  /*170a0*/  ISETP.NE.AND P4, PT, R102, 0x1, PT ;  /* 0x000000016600780c */ /* 0x008fce0003f85270 */
[----:B------:R-:W3:Y:S01]  /*170b0*/  LDC.64 R12, c[0x0][R24+0x228] ;  /* 0x00008a00180c7b82 */ /* 0x000ee20000000a00 */
[----:B------:R-:W-:-:S07]  /*170c0*/  ISETP.NE.U32.AND P2, PT, RZ, UR6, PT ;  /* 0x00000006ff007c0c */ /* 0x000fce000bf45070 */
[----:B-1----:R1:W1:Y:S01]  /*170d0*/  LDC.64 R4, c[0x0][R24+0x210] ;  /* 0x0000840018047b82 */ /* 0x0022620000000a00 */
[----:B------:R-:W-:-:S07]  /*170e0*/  ISETP.NE.AND.EX P2, PT, RZ, UR7, PT, P2 ;  /* 0x00000007ff007c0c */ /* 0x000fce000bf45320 */
[----:B------:R-:W1:Y:S01]  /*170f0*/  @P4 LDC R26, c[0x0][0xbec] ;  /* 0x0002fb00ff1a4b82 */ /* 0x000e620000000800 */
[----:B------:R-:W-:-:S07]  /*17100*/  SEL R188, R188, RZ, !P2 ;  /* 0x000000ffbcbc7207 */ /* 0x000fce0005000000 */
[----:B------:R-:W1:Y:S01]  /*17110*/  @P4 LDC R33, c[0x0][0xbf0] ;  /* 0x0002fc00ff214b82 */ /* 0x000e620000000800 */
[----:B------:R-:W-:Y:S01]  /*17120*/  SEL R25, R216, RZ, !P2 ;  /* 0x000000ffd8197207 */ /* 0x000fe20005000000 */
[----:B--2---:R-:W-:-:S06]  /*17130*/  IMAD R7, R7, R188, RZ ;  /* 0x000000bc07077224 */ /* 0x004fcc00078e02ff */
[----:B0-----:R-:W0:Y:S01]  /*17140*/  @!P3 LDC R14, c[0x0][0xb50] ;  /* 0x0002d400ff0ebb82 */ /* 0x001e220000000800 */
[C---:B------:R-:W-:Y:S02]  /*17150*/  IMAD R31, R6.reuse, R25, R7 ;  /* 0x00000019061f7224 */ /* 0x040fe400078e0207 */
[----:B------:R-:W-:-:S05]  /*17160*/  IMAD.WIDE.U32 R6, R6, R188, RZ ;  /* 0x000000bc06067225 */ /* 0x000fca00078e00ff */
[----:B------:R-:W2:Y:S01]  /*17170*/  @!P3 LDC R15, c[0x0][0xb54] ;  /* 0x0002d500ff0fbb82 */ /* 0x000ea20000000800 */
[-C--:B------:R-:W-:Y:S02]  /*17180*/  IMAD R29, R11, R162.reuse, RZ ;  /* 0x000000a20b1d7224 */ /* 0x080fe400078e02ff */
[----:B------:R-:W-:-:S04]  /*17190*/  IMAD.WIDE.U32 R10, R10, R162, RZ ;  /* 0x000000a20a0a7225 */ /* 0x000fc800078e00ff */
[----:B------:R-:W-:Y:S01]  /*171a0*/  IMAD R25, R192, 0x80, R104 ;  /* 0x00000080c0197824 */ /* 0x000fe200078e0268 */
[----:B------:R-:W-:Y:S01]  /*171b0*/  SEL R27, R200, RZ, P3 ;  /* 0x000000ffc81b7207 */ /* 0x000fe20001800000 */
[----:B------:R-:W-:Y:S02]  /*171c0*/  IMAD.IADD R28, R11, 0x1, R29 ;  /* 0x000000010b1c7824 */ /* 0x000fe400078e021d */
[----:B------:R-:W-:Y:S02]  /*171d0*/  IMAD.IADD R11, R7, 0x1, R31 ;  /* 0x00000001070b7824 */ /* 0x000fe400078e021f */
[----:B------:R-:W-:Y:S02]  /*171e0*/  IMAD.MOV.U32 R7, RZ, RZ, R25 ;  /* 0x000000ffff077224 */ /* 0x000fe400078e0019 */
[-C--:B---3--:R-:W-:Y:S02]  /*171f0*/  IMAD R29, R13, R27.reuse, RZ ;  /* 0x0000001b0d1d7224 */ /* 0x088fe400078e02ff */
[----:B------:R-:W-:-:S04]  /*17200*/  IMAD.WIDE.U32 R12, R12, R27, RZ ;  /* 0x0000001b0c0c7225 */ /* 0x000fc800078e00ff */
[----:B------:R-:W-:Y:S01]  /*17210*/  IMAD.IADD R29, R13, 0x1, R29 ;  /* 0x000000010d1d7824 */ /* 0x000fe200078e021d */
[--C-:B----4-:R-:W-:Y:S01]  /*17220*/  IADD3 R10, P2, P5, R6, R10, R0.reuse ;  /* 0x0000000a060a7210 */ /* 0x110fe20007d5e000 */
[----:B-1----:R-:W-:Y:S01]  /*17230*/  @P4 IMAD.HI.U32 R6, R25, R26, RZ ;  /* 0x0000001a19064227 */ /* 0x002fe200078e00ff */
[----:B------:R-:W-:-:S04]  /*17240*/  SHF.R.S32.HI R103, RZ, 0x1f, R0 ;  /* 0x0000001fff677819 */ /* 0x000fc80000011400 */
[----:B------:R-:W-:Y:S02]  /*17250*/  @P4 SHF.R.U32.HI R7, RZ, R33, R6 ;  /* 0x00000021ff074219 */ /* 0x000fe40000011606 */
[----:B------:R-:W-:-:S03]  /*17260*/  IADD3.X R11, R11, R28, R103, P2, P5 ;  /* 0x0000001c0b0b7210 */ /* 0x000fc600017ea467 */
[--C-:B------:R-:W-:Y:S01]  /*17270*/  IMAD.MOV R24, RZ, RZ, -R7.reuse ;  /* 0x000000ffff187224 */ /* 0x100fe200078e0a07 */
[----:B------:R-:W-:Y:S02]  /*17280*/  IADD3 R12, P2, P5, R7, R10, R12 ;  /* 0x0000000a070c7210 */ /* 0x000fe40007d5e00c */
[----:B------:R-:W-:Y:S01]  /*17290*/  SHF.R.S32.HI R6, RZ, 0x1f, R7 ;  /* 0x0000001fff067819 */ /* 0x000fe20000011407 */
[----:B------:R-:W-:-:S03]  /*172a0*/  IMAD R7, R102, R24, R25 ;  /* 0x0000001866077224 */ /* 0x000fc600078e0219 */
[----:B------:R-:W-:Y:S01]  /*172b0*/  IADD3.X R13, R6, R11, R29, P2, P5 ;  /* 0x0000000b060d7210 */ /* 0x000fe200017ea41d */
[-C--:B------:R-:W-:Y:S01]  /*172c0*/  IMAD R5, R5, R7.reuse, RZ ;  /* 0x0000000705057224 */ /* 0x080fe200078e02ff */
[----:B------:R-:W-:Y:S01]  /*172d0*/  SHF.R.S32.HI R11, RZ, 0x1f, R7 ;  /* 0x0000001fff0b7819 */ /* 0x000fe20000011407 */
[----:B------:R-:W-:-:S04]  /*172e0*/  IMAD.WIDE.U32 R12, R4, R7, R12 ;  /* 0x00000007040c7225 */ /* 0x000fc800078e000c */
[----:B------:R-:W-:Y:S01]  /*172f0*/  IMAD R5, R4, R11, R5 ;  /* 0x0000000b04057224 */ /* 0x000fe200078e0205 */
[----:B0-----:R-:W-:-:S03]  /*17300*/  LEA R14, P2, R12, R14, 0x2 ;  /* 0x0000000e0c0e7211 */ /* 0x001fc600078410ff */
[----:B------:R-:W-:-:S05]  /*17310*/  IMAD.IADD R4, R13, 0x1, R5 ;  /* 0x000000010d047824 */ /* 0x000fca00078e0205 */
[----:B--2---:R-:W-:Y:S01]  /*17320*/  LEA.HI.X R15, R12, R15, R4, 0x2, P2 ;  /* 0x0000000f0c0f7211 */ /* 0x004fe200010f1404 */
[----:B------:R-:W-:Y:S06]  /*17330*/  @P1 BRA `(.L_x_648) ;  /* 0x0000000000101947 */ /* 0x000fec0003800000 */
[----:B------:R-:W-:Y:S05]  /*17340*/  @!P0 BRA `(.L_x_648) ;  /* 0x00000000000c8947 */ /* 0x000fea0003800000 */
[----:B------:R-:W2:Y:S04]  /*17350*/  LDG.E R4, desc[UR56][R8.64] ;  /* 0x0000003808047981 */ /* 0x000ea8000c1e1900 */
[----:B-----5:R-:W2:Y:S02]  /*17360*/  LDG.E R3, desc[UR56][R8.64+0x4] ;  /* 0x0000043808037981 */ /* 0x020ea4000c1e1900 */
[----:B--2---:R-:W-:-:S07]  /*17370*/  IMAD.IADD R3, R3, 0x1, -R4 ;  /* 0x0000000103037824 */ /* 0x004fce00078e0a04 */
.L_x_648:
[----:B------:R-:W2:Y:S01]  /*17380*/  LDL R8, [R1+0x68] ;  /* 0x0000680001087983 */ /* 0x000ea20000100800 */
[----:B-----5:R-:W-:Y:S01]  /*17390*/  IMAD R3, R3, R102, RZ ;  /* 0x0000006603037224 */ /* 0x020fe200078e02ff */
[----:B------:R-:W-:Y:S02]  /*173a0*/  LOP3.LUT P0, RZ, R220, 0x3, RZ, 0xc0, !PT ;  /* 0x00000003dcff7812 */ /* 0x000fe4000780c0ff */
[----:B------:R-:W-:Y:S04]  /*173b0*/  SHFL.IDX PT, R4, R14, RZ, 0x1c1f ;  /* 0x001c1fff0e047589 */ /* 0x000fe800000e0000 */
[----:B------:R-:W0:Y:S04]  /*173c0*/  SHFL.IDX PT, R5, R15, RZ, 0x1c1f ;  /* 0x001c1fff0f057589 */ /* 0x000e2800000e0000 */
[----:B------:R-:W-:Y:S04]  /*173d0*/  SHFL.IDX PT, R6, R14, 0x1, 0x1c1f ;  /* 0x003c1f000e067f89 */ /* 0x000fe800000e0000 */
[----:B------:R-:W1:Y:S01]  /*173e0*/  SHFL.IDX PT, R7, R15, 0x1, 0x1c1f ;  /* 0x003c1f000f077f89 */ /* 0x000e6200000e0000 */
[----:B--2---:R-:W-:-:S04]  /*173f0*/  IMAD R8, R192, 0x80, R8 ;  /* 0x00000080c0087824 */ /* 0x004fc800078e0208 */
[C---:B------:R-:W-:Y:S01]  /*17400*/  VIADD R12, R8.reuse, 0x8 ;  /* 0x00000008080c7836 */ /* 0x040fe20000000000 */
[----:B------:R-:W-:-:S04]  /*17410*/  ISETP.GE.OR P1, PT, R8, R3, P0 ;  /* 0x000000030800720c */ /* 0x000fc80000726670 */
[----:B------:R-:W-:-:S09]  /*17420*/  ISETP.GE.OR P0, PT, R12, R3, P0 ;  /* 0x000000030c00720c */ /* 0x000fd20000706670 */
[----:B0-----:R0:W-:Y:S04]  /*17430*/  @!P1 ST.E desc[UR56][R4.64], R21 ;  /* 0x0000001504009985 */ /* 0x0011e8000c101938 */
[----:B-1----:R0:W-:Y:S01]  /*17440*/  @!P0 ST.E desc[UR56][R6.64], R20 ;  /* 0x0000001406008985 */ /* 0x0021e2000c101938 */
[----:B------:R-:W-:Y:S05]  /*17450*/  @P3 BRA `(.L_x_649) ;  /* 0x0000000800843947 */ /* 0x000fea0003800000 */
[----:B0-----:R-:W-:Y:S01]  /*17460*/  LEA R5, R217, R184, 0x6 ;  /* 0x000000b8d9057211 */ /* 0x001fe200078e30ff */
[----:B------:R-:W0:Y:S01]  /*17470*/  @P4 LDC R49, c[0x0][0xbec] ;  /* 0x0002fb00ff314b82 */ /* 0x000e220000000800 */
[----:B------:R-:W-:-:S03]  /*17480*/  ULDC.64 UR4, c[0x0][0xaa0] ;  /* 0x0002a80000047ab9 */ /* 0x000fc60000000a00 */
[----:B------:R-:W-:-:S04]  /*17490*/  IMAD.WIDE R72, R5, 0x2, R72 ;  /* 0x0000000205487825 */ /* 0x000fc800078e0248 */
[----:B------:R-:W1:Y:S01]  /*174a0*/  @P4 LDC R51, c[0x0][0xbf0] ;  /* 0x0002fc00ff334b82 */ /* 0x000e620000000800 */
[C---:B------:R-:W-:Y:S01]  /*174b0*/  IADD3 R9, P6, R72.reuse, 0x1000, RZ ;  /* 0x0000100048097810 */ /* 0x040fe20007fde0ff */
[----:B------:R-:W-:Y:S01]  /*174c0*/  IMAD R103, R103, UR4, RZ ;  /* 0x0000000467677c24 */ /* 0x000fe2000f8e02ff */
[----:B------:R-:W-:Y:S02]  /*174d0*/  IADD3 R13, P5, R72, 0x2000, RZ ;  /* 0x00002000480d7810 */ /* 0x000fe40007fbe0ff */
[----:B------:R-:W-:Y:S01]  /*174e0*/  LOP3.LUT R8, R9, 0x380, RZ, 0xc0, !PT ;  /* 0x0000038009087812 */ /* 0x000fe200078ec0ff */
[----:B------:R-:W-:Y:S01]  /*174f0*/  IMAD R103, R0, UR5, R103 ;  /* 0x0000000500677c24 */ /* 0x000fe2000f8e0267 */
[----:B------:R-:W-:Y:S01]  /*17500*/  IADD3 R25, P3, R72, 0x3000, RZ ;  /* 0x0000300048197810 */ /* 0x000fe20007f7e0ff */
[----:B------:R-:W-:Y:S01]  /*17510*/  IMAD.WIDE.U32 R20, R0, UR4, RZ ;  /* 0x0000000400147c25 */ /* 0x000fe2000f8e00ff */
[----:B------:R-:W-:Y:S01]  /*17520*/  SHF.R.U64 R8, R8, 0x3, RZ ;  /* 0x0000000308087819 */ /* 0x000fe200000012ff */
[----:B------:R-:W-:Y:S01]  /*17530*/  ULDC.64 UR4, c[0x0][0xae8] ;  /* 0x0002ba0000047ab9 */ /* 0x000fe20000000a00 */
[----:B------:R-:W-:Y:S01]  /*17540*/  IADD3 R29, P2, R72, 0x4000, RZ ;  /* 0x00004000481d7810 */ /* 0x000fe20007f5e0ff */
[----:B------:R-:W-:Y:S01]  /*17550*/  IMAD R45, R186, 0x20, R217 ;  /* 0x00000020ba2d7824 */ /* 0x000fe200078e02d9 */
[----:B------:R-:W-:Y:S01]  /*17560*/  LOP3.LUT R8, R8, R9, RZ, 0x3c, !PT ;  /* 0x0000000908087212 */ /* 0x000fe200078e3cff */
[----:B------:R-:W-:Y:S01]  /*17570*/  IMAD.IADD R21, R21, 0x1, R103 ;  /* 0x0000000115157824 */ /* 0x000fe200078e0267 */
[----:B------:R-:W-:Y:S01]  /*17580*/  IADD3 R33, P1, R72, 0x5000, RZ ;  /* 0x0000500048217810 */ /* 0x000fe20007f3e0ff */
[----:B------:R-:W-:Y:S01]  /*17590*/  IMAD R44, R192, 0x80, R45 ;  /* 0x00000080c02c7824 */ /* 0x000fe200078e022d */
[C---:B------:R-:W-:Y:S01]  /*175a0*/  IADD3 R37, P0, R72.reuse, 0x6000, RZ ;  /* 0x0000600048257810 */ /* 0x040fe20007f1e0ff */
[----:B------:R-:W-:Y:S01]  /*175b0*/  IMAD.X R9, RZ, RZ, R73, P6 ;  /* 0x000000ffff097224 */ /* 0x000fe200030e0649 */
[----:B------:R-:W-:Y:S01]  /*175c0*/  IADD3 R5, P6, R72, 0x7000, RZ ;  /* 0x0000700048057810 */ /* 0x000fe20007fde0ff */
[----:B------:R-:W-:Y:S01]  /*175d0*/  IMAD.WIDE.U32 R20, R162, UR4, R20 ;  /* 0x00000004a2147c25 */ /* 0x000fe2000f8e0014 */
[----:B------:R-:W-:-:S02]  /*175e0*/  SHF.R.S32.HI R47, RZ, 0x1f, R188 ;  /* 0x0000001fff2f7819 */ /* 0x000fc400000114bc */
[----:B------:R-:W-:Y:S01]  /*175f0*/  LOP3.LUT R12, R13, 0x380, RZ, 0xc0, !PT ;  /* 0x000003800d0c7812 */ /* 0x000fe200078ec0ff */
[----:B0-----:R-:W-:Y:S01]  /*17600*/  @P4 IMAD.HI.U32 R0, R44, R49, RZ ;  /* 0x000000312c004227 */ /* 0x001fe200078e00ff */
[----:B------:R-:W-:Y:S01]  /*17610*/  LOP3.LUT R24, R25, 0x380, RZ, 0xc0, !PT ;  /* 0x0000038019187812 */ /* 0x000fe200078ec0ff */
[----:B------:R-:W5:Y:S01]  /*17620*/  LD.E.128 R8, desc[UR56][R8.64] ;  /* 0x0000003808087980 */ /* 0x000f62000c101d00 */
[----:B------:R-:W-:Y:S01]  /*17630*/  LOP3.LUT R28, R29, 0x380, RZ, 0xc0, !PT ;  /* 0x000003801d1c7812 */ /* 0x000fe200078ec0ff */
[----:B------:R-:W-:Y:S01]  /*17640*/  IMAD R21, R162, UR5, R21 ;  /* 0x00000005a2157c24 */ /* 0x000fe2000f8e0215 */
[----:B------:R-:W-:Y:S01]  /*17650*/  LOP3.LUT R32, R33, 0x380, RZ, 0xc0, !PT ;  /* 0x0000038021207812 */ /* 0x000fe200078ec0ff */
[----:B------:R-:W-:Y:S01]  /*17660*/  ULDC.64 UR4, c[0x0][0xaf0] ;  /* 0x0002bc0000047ab9 */ /* 0x000fe20000000a00 */
[----:B------:R-:W-:Y:S01]  /*17670*/  LOP3.LUT R36, R37, 0x380, RZ, 0xc0, !PT ;  /* 0x0000038025247812 */ /* 0x000fe200078ec0ff */
[----:B------:R-:W-:Y:S01]  /*17680*/  IMAD.MOV.U32 R45, RZ, RZ, R44 ;  /* 0x000000ffff2d7224 */ /* 0x000fe200078e002c */
[----:B------:R-:W-:-:S02]  /*17690*/  LOP3.LUT R4, R5, 0x380, RZ, 0xc0, !PT ;  /* 0x0000038005047812 */ /* 0x000fc400078ec0ff */
[----:B------:R-:W-:Y:S01]  /*176a0*/  LOP3.LUT R7, R72, 0x380, RZ, 0xc0, !PT ;  /* 0x0000038048077812 */ /* 0x000fe200078ec0ff */
[----:B------:R-:W-:Y:S01]  /*176b0*/  IMAD R47, R47, UR4, RZ ;  /* 0x000000042f2f7c24 */ /* 0x000fe2000f8e02ff */
[----:B------:R-:W-:Y:S01]  /*176c0*/  SHF.R.U64 R12, R12, 0x3, RZ ;  /* 0x000000030c0c7819 */ /* 0x000fe200000012ff */
[----:B------:R-:W-:Y:S01]  /*176d0*/  IMAD.X R41, RZ, RZ, R73, P6 ;  /* 0x000000ffff297224 */ /* 0x000fe200030e0649 */
[----:B------:R-:W-:Y:S02]  /*176e0*/  SHF.R.U64 R24, R24, 0x3, RZ ;  /* 0x0000000318187819 */ /* 0x000fe400000012ff */
[----:B------:R-:W-:Y:S02]  /*176f0*/  SHF.R.U64 R28, R28, 0x3, RZ ;  /* 0x000000031c1c7819 */ /* 0x000fe400000012ff */
[----:B------:R-:W-:Y:S02]  /*17700*/  SHF.R.U64 R32, R32, 0x3, RZ ;  /* 0x0000000320207819 */ /* 0x000fe400000012ff */
[----:B------:R-:W-:-:S02]  /*17710*/  SHF.R.U64 R36, R36, 0x3, RZ ;  /* 0x0000000324247819 */ /* 0x000fc400000012ff */
[----:B-1----:R-:W-:Y:S02]  /*17720*/  @P4 SHF.R.U32.HI R45, RZ, R51, R0 ;  /* 0x00000033ff2d4219 */ /* 0x002fe40000011600 */
[----:B------:R-:W-:Y:S02]  /*17730*/  SHF.R.U64 R4, R4, 0x3, RZ ;  /* 0x0000000304047819 */ /* 0x000fe400000012ff */
[----:B------:R-:W-:Y:S01]  /*17740*/  SHF.R.U64 R7, R7, 0x3, RZ ;  /* 0x0000000307077819 */ /* 0x000fe200000012ff */
[----:B------:R-:W-:Y:S01]  /*17750*/  IMAD R47, R188, UR5, R47 ;  /* 0x00000005bc2f7c24 */ /* 0x000fe2000f8e022f */
[----:B------:R-:W-:Y:S01]  /*17760*/  LOP3.LUT R12, R12, R13, RZ, 0x3c, !PT ;  /* 0x0000000d0c0c7212 */ /* 0x000fe200078e3cff */
[----:B------:R-:W-:Y:S01]  /*17770*/  IMAD.WIDE.U32 R20, R188, UR4, R20 ;  /* 0x00000004bc147c25 */ /* 0x000fe2000f8e0014 */
[----:B------:R-:W-:Y:S01]  /*17780*/  LOP3.LUT R24, R24, R25, RZ, 0x3c, !PT ;  /* 0x0000001918187212 */ /* 0x000fe200078e3cff */
[----:B------:R-:W-:Y:S01]  /*17790*/  ULDC.64 UR4, c[0x0][0xae0] ;  /* 0x0002b80000047ab9 */ /* 0x000fe20000000a00 */
[----:B------:R-:W-:Y:S01]  /*177a0*/  LOP3.LUT R28, R28, R29, RZ, 0x3c, !PT ;  /* 0x0000001d1c1c7212 */ /* 0x000fe200078e3cff */
[--C-:B------:R-:W-:Y:S01]  /*177b0*/  IMAD.X R13, RZ, RZ, R73.reuse, P5 ;  /* 0x000000ffff0d7224 */ /* 0x100fe200028e0649 */
[----:B------:R-:W-:Y:S01]  /*177c0*/  LOP3.LUT R32, R32, R33, RZ, 0x3c, !PT ;  /* 0x0000002120207212 */ /* 0x000fe200078e3cff */
[--C-:B------:R-:W-:Y:S01]  /*177d0*/  IMAD.X R25, RZ, RZ, R73.reuse, P3 ;  /* 0x000000ffff197224 */ /* 0x100fe200018e0649 */
[----:B------:R-:W-:Y:S01]  /*177e0*/  LOP3.LUT R36, R36, R37, RZ, 0x3c, !PT ;  /* 0x0000002524247212 */ /* 0x000fe200078e3cff */
[----:B------:R-:W-:Y:S01]  /*177f0*/  IMAD.X R29, RZ, RZ, R73, P2 ;  /* 0x000000ffff1d7224 */ /* 0x000fe200010e0649 */
[----:B------:R-:W-:Y:S01]  /*17800*/  SHF.R.S32.HI R0, RZ, 0x1f, R45 ;  /* 0x0000001fff007819 */ /* 0x000fe2000001142d */
[--C-:B------:R-:W-:Y:S01]  /*17810*/  IMAD.X R33, RZ, RZ, R73.reuse, P1 ;  /* 0x000000ffff217224 */ /* 0x100fe200008e0649 */
[----:B------:R-:W-:Y:S01]  /*17820*/  LOP3.LUT R40, R4, R5, RZ, 0x3c, !PT ;  /* 0x0000000504287212 */ /* 0x000fe200078e3cff */
[----:B------:R-:W-:Y:S01]  /*17830*/  IMAD.X R37, RZ, RZ, R73, P0 ;  /* 0x000000ffff257224 */ /* 0x000fe200000e0649 */
[----:B------:R-:W-:Y:S01]  /*17840*/  LOP3.LUT R72, R7, R72, RZ, 0x3c, !PT ;  /* 0x0000004807487212 */ /* 0x000fe200078e3cff */
[----:B------:R-:W-:Y:S01]  /*17850*/  IMAD.MOV R49, RZ, RZ, -R45 ;  /* 0x000000ffff317224 */ /* 0x000fe200078e0a2d */
[----:B------:R-:W5:Y:S01]  /*17860*/  LD.E.128 R12, desc[UR56][R12.64] ;  /* 0x000000380c0c7980 */ /* 0x000f62000c101d00 */
[----:B------:R-:W-:-:S02]  /*17870*/  IMAD.IADD R21, R21, 0x1, R47 ;  /* 0x0000000115157824 */ /* 0x000fc400078e022f */
[----:B------:R-:W-:Y:S01]  /*17880*/  IMAD R0, R0, UR4, RZ ;  /* 0x0000000400007c24 */ /* 0x000fe2000f8e02ff */
[----:B------:R0:W5:Y:S01]  /*17890*/  LD.E.128 R4, desc[UR56][R72.64] ;  /* 0x0000003848047980 */ /* 0x000162000c101d00 */
[----:B------:R-:W-:-:S03]  /*178a0*/  IMAD R47, R102, R49, R44 ;  /* 0x00000031662f7224 */ /* 0x000fc600078e022c */
[----:B------:R-:W5:Y:S01]  /*178b0*/  LD.E.128 R24, desc[UR56][R24.64] ;  /* 0x0000003818187980 */ /* 0x000f62000c101d00 */
[----:B------:R-:W-:-:S03]  /*178c0*/  IMAD R49, R45, UR5, R0 ;  /* 0x000000052d317c24 */ /* 0x000fc6000f8e0200 */
[----:B------:R-:W5:Y:S01]  /*178d0*/  LD.E.128 R28, desc[UR56][R28.64] ;  /* 0x000000381c1c7980 */ /* 0x000f62000c101d00 */
[----:B------:R-:W-:-:S03]  /*178e0*/  SHF.R.S32.HI R0, RZ, 0x1f, R47 ;  /* 0x0000001fff007819 */ /* 0x000fc6000001142f */
[----:B------:R-:W5:Y:S04]  /*178f0*/  LD.E.128 R32, desc[UR56][R32.64] ;  /* 0x0000003820207980 */ /* 0x000f68000c101d00 */
[----:B------:R-:W5:Y:S04]  /*17900*/  LD.E.128 R36, desc[UR56][R36.64] ;  /* 0x0000003824247980 */ /* 0x000f68000c101d00 */
[----:B------:R-:W5:Y:S01]  /*17910*/  LD.E.128 R40, desc[UR56][R40.64] ;  /* 0x0000003828287980 */ /* 0x000f62000c101d00 */
[----:B------:R-:W-:Y:S01]  /*17920*/  IMAD.WIDE.U32 R20, R45, UR4, R20 ;  /* 0x000000042d147c25 */ /* 0x000fe2000f8e0014 */
[----:B------:R-:W-:Y:S01]  /*17930*/  ULDC.64 UR4, c[0x0][0xad8] ;  /* 0x0002b60000047ab9 */ /* 0x000fe20000000a00 */
[----:B------:R-:W-:Y:S01]  /*17940*/  @!PT LDS RZ, [RZ] ;  /* 0x00000000fffff984 */ /* 0x000fe20000000800 */
[----:B------:R-:W-:Y:S01]  /*17950*/  @!PT LDS RZ, [RZ] ;  /* 0x00000000fffff984 */ /* 0x000fe20000000800 */
[----:B------:R-:W-:Y:S01]  /*17960*/  @!PT LDS RZ, [RZ] ;  /* 0x00000000fffff984 */ /* 0x000fe20000000800 */
[----:B------:R-:W-:Y:S01]  /*17970*/  @!PT LDS RZ, [RZ] ;  /* 0x00000000fffff984 */ /* 0x000fe20000000800 */
[----:B------:R1:W-:Y:S06]  /*17980*/  MEMBAR.ALL.CTA ;  /* 0x0000000000007992 */ /* 0x0003ec0000008000 */
[----:B-1----:R-:W1:Y:S01]  /*17990*/  FENCE.VIEW.ASYNC.S ;  /* 0x00000000000073c6 */ /* 0x002e620000000000 */
[----:B------:R-:W-:-:S02]  /*179a0*/  IMAD R48, R192, 0x80, R217 ;  /* 0x00000080c0307824 */ /* 0x000fc400078e02d9 */
[----:B------:R-:W-:Y:S02]  /*179b0*/  IMAD.IADD R21, R21, 0x1, R49 ;  /* 0x0000000115157824 */ /* 0x000fe400078e0231 */
[----:B------:R-:W-:Y:S02]  /*179c0*/  IMAD R44, R0, UR4, RZ ;  /* 0x00000004002c7c24 */ /* 0x000fe4000f8e02ff */
[C---:B------:R-:W-:Y:S02]  /*179d0*/  VIADD R0, R48.reuse, 0x20 ;  /* 0x0000002030007836 */ /* 0x040fe40000000000 */
[C---:B------:R-:W-:Y:S02]  /*179e0*/  IMAD R45, R47.reuse, UR5, R44 ;  /* 0x000000052f2d7c24 */ /* 0x040fe4000f8e022c */
[----:B------:R-:W-:Y:S01]  /*179f0*/  IMAD.WIDE.U32 R20, R47, UR4, R20 ;  /* 0x000000042f147c25 */ /* 0x000fe2000f8e0014 */
[-C--:B------:R-:W-:Y:S01]  /*17a00*/  ISETP.GE.AND P2, PT, R48, R3.reuse, PT ;  /* 0x000000033000720c */ /* 0x080fe20003f46270 */
[----:B------:R-:W-:Y:S01]  /*17a10*/  ULDC.64 UR4, c[0x0][0xa80] ;  /* 0x0002a00000047ab9 */ /* 0x000fe20000000a00 */
[----:B------:R-:W-:Y:S01]  /*17a20*/  ISETP.GE.AND P0, PT, R0, R3, PT ;  /* 0x000000030000720c */ /* 0x000fe20003f06270 */
[----:B------:R-:W-:Y:S01]  /*17a30*/  IMAD.IADD R21, R21, 0x1, R45 ;  /* 0x0000000115157824 */ /* 0x000fe200078e022d */
[----:B------:R-:W-:-:S02]  /*17a40*/  IADD3 R0, R2, 0x2a820, RZ ;  /* 0x0002a82002007810 */ /* 0x000fc40007ffe0ff */
[----:B------:R-:W-:Y:S01]  /*17a50*/  LEA R46, P3, R20, UR4, 0x1 ;  /* 0x00000004142e7c11 */ /* 0x000fe2000f8608ff */
[----:B------:R-:W-:Y:S01]  /*17a60*/  VIADD R44, R48, 0x40 ;  /* 0x00000040302c7836 */ /* 0x000fe20000000000 */
[----:B------:R-:W-:Y:S02]  /*17a70*/  PRMT R0, RZ, 0x654, R0 ;  /* 0x00000654ff007816 */ /* 0x000fe40000000000 */
[----:B------:R-:W-:Y:S01]  /*17a80*/  LEA.HI.X R47, R20, UR5, R21, 0x1, P3 ;  /* 0x00000005142f7c11 */ /* 0x000fe200098f0c15 */
[----:B------:R-:W-:Y:S01]  /*17a90*/  BSSY B1, `(.L_x_650) ;  /* 0x0000011000017945 */ /* 0x000fe20003800000 */
[----:B------:R-:W-:Y:S01]  /*17aa0*/  ISETP.GE.AND P1, PT, R44, R3, PT ;  /* 0x000000032c00720c */ /* 0x000fe20003f26270 */
[----:B-1----:R1:W-:Y:S01]  /*17ab0*/  SYNCS.ARRIVE.TRANS64.RED.A1T0 RZ, [R0+URZ], RZ ;  /* 0x000000ff00ff79a7 */ /* 0x0023e2000810043f */
[----:B------:R0:W2:Y:S01]  /*17ac0*/  SHFL.IDX PT, R44, R46, RZ, 0x181f ;  /* 0x00181fff2e2c7589 */ /* 0x0000a200000e0000 */
[----:B------:R-:W-:Y:S02]  /*17ad0*/  SHF.R.S32.HI R104, RZ, 0x1f, R185 ;  /* 0x0000001fff687819 */ /* 0x000fe400000114b9 */
[----:B------:R-:W-:Y:S01]  /*17ae0*/  SHF.R.S32.HI R105, RZ, 0x1f, R184 ;  /* 0x0000001fff697819 */ /* 0x000fe200000114b8 */
[----:B-1----:R0:W1:Y:S01]  /*17af0*/  SHFL.IDX PT, R0, R47, RZ, 0x181f ;  /* 0x00181fff2f007589 */ /* 0x00206200000e0000 */
[----:B------:R-:W-:Y:S06]  /*17b00*/  @P2 BRA `(.L_x_651) ;  /* 0x0000000000242947 */ /* 0x000fec0003800000 */
[----:B------:R-:W-:Y:S02]  /*17b10*/  ULDC UR4, c[0x0][0xac8] ;  /* 0x0002b20000047ab9 */ /* 0x000fe40000000800 */
[----:B------:R-:W-:Y:S02]  /*17b20*/  ISETP.GE.AND P2, PT, R184, UR4, PT ;  /* 0x00000004b8007c0c */ /* 0x000fe4000bf46270 */
[----:B------:R-:W-:-:S11]  /*17b30*/  ISETP.GE.AND P3, PT, R185, UR4, PT ;  /* 0x00000004b9007c0c */ /* 0x000fd6000bf66270 */
[CC--:B--2---:R-:W-:Y:S02]  /*17b40*/  @!P2 LEA R20, P4, R184.reuse, R44.reuse, 0x1 ;  /* 0x0000002cb814a211 */ /* 0x0c4fe400078808ff */
[C---:B------:R-:W-:Y:S02]  /*17b50*/  @!P3 LEA R44, P5, R185.reuse, R44, 0x1 ;  /* 0x0000002cb92cb211 */ /* 0x040fe400078a08ff */
[-C--:B-1----:R-:W-:Y:S02]  /*17b60*/  @!P2 LEA.HI.X R21, R184, R0.reuse, R105, 0x1, P4 ;  /* 0x00000000b815a211 */ /* 0x082fe400020f0c69 */
[----:B------:R-:W-:-:S03]  /*17b70*/  @!P3 LEA.HI.X R45, R185, R0, R104, 0x1, P5 ;  /* 0x00000000b92db211 */ /* 0x000fc600028f0c68 */
[----:B-----5:R3:W-:Y:S04]  /*17b80*/  @!P2 ST.E.128 desc[UR56][R20.64], R4 ;  /* 0x000000041400a985 */ /* 0x0207e8000c101d38 */
[----:B------:R3:W-:Y:S02]  /*17b90*/  @!P3 ST.E.128 desc[UR56][R44.64], R28 ;  /* 0x0000001c2c00b985 */ /* 0x0007e4000c101d38 */
.L_x_651:
[----:B------:R-:W-:Y:S05]  /*17ba0*/  BSYNC B1 ;  /* 0x0000000000017941 */ /* 0x000fea0003800000 */
.L_x_650:
[----:B-1----:R1:W4:Y:S01]  /*17bb0*/  SHFL.IDX PT, R0, R47, 0x1, 0x181f ;  /* 0x00381f002f007f89 */ /* 0x00232200000e0000 */
[----:B------:R-:W-:Y:S03]  /*17bc0*/  BSSY B1, `(.L_x_652) ;  /* 0x000000c000017945 */ /* 0x000fe60003800000 */
[----:B---3-5:R1:W3:Y:S01]  /*17bd0*/  SHFL.IDX PT, R6, R46, 0x1, 0x181f ;  /* 0x00381f002e067f89 */ /* 0x0282e200000e0000 */
[----:B------:R-:W-:Y:S05]  /*17be0*/  @P0 BRA `(.L_x_653) ;  /* 0x0000000000240947 */ /* 0x000fea0003800000 */
[----:B------:R-:W-:Y:S02]  /*17bf0*/  ULDC UR4, c[0x0][0xac8] ;  /* 0x0002b20000047ab9 */ /* 0x000fe40000000800 */
[----:B------:R-:W-:Y:S02]  /*17c00*/  ISETP.GE.AND P3, PT, R184, UR4, PT ;  /* 0x00000004b8007c0c */ /* 0x000fe4000bf66270 */
[----:B------:R-:W-:-:S11]  /*17c10*/  ISETP.GE.AND P4, PT, R185, UR4, PT ;  /* 0x00000004b9007c0c */ /* 0x000fd6000bf86270 */
[CC--:B---3--:R-:W-:Y:S02]  /*17c20*/  @!P3 LEA R4, P0, R184.reuse, R6.reuse, 0x1 ;  /* 0x00000006b804b211 */ /* 0x0c8fe400078008ff */
[C---:B------:R-:W-:Y:S02]  /*17c30*/  @!P4 LEA R6, P2, R185.reuse, R6, 0x1 ;  /* 0x00000006b906c211 */ /* 0x040fe400078408ff */
[-C--:B----4-:R-:W-:Y:S02]  /*17c40*/  @!P3 LEA.HI.X R5, R184, R0.reuse, R105, 0x1, P0 ;  /* 0x00000000b805b211 */ /* 0x090fe400000f0c69 */
[----:B------:R-:W-:-:S03]  /*17c50*/  @!P4 LEA.HI.X R7, R185, R0, R104, 0x1, P2 ;  /* 0x00000000b907c211 */ /* 0x000fc600010f0c68 */
[----:B------:R3:W-:Y:S04]  /*17c60*/  @!P3 ST.E.128 desc[UR56][R4.64], R8 ;  /* 0x000000080400b985 */ /* 0x0007e8000c101d38 */
[----:B------:R3:W-:Y:S02]  /*17c70*/  @!P4 ST.E.128 desc[UR56][R6.64], R32 ;  /* 0x000000200600c985 */ /* 0x0007e4000c101d38 */
.L_x_653:
[----:B------:R-:W-:Y:S05]  /*17c80*/  BSYNC B1 ;  /* 0x0000000000017941 */ /* 0x000fea0003800000 */
.L_x_652:
[----:B----4-:R4:W0:Y:S01]  /*17c90*/  SHFL.IDX PT, R0, R47, 0x2, 0x181f ;  /* 0x00581f002f007f89 */ /* 0x01082200000e0000 */
[----:B------:R-:W-:Y:S03]  /*17ca0*/  BSSY B1, `(.L_x_654) ;  /* 0x000000c000017945 */ /* 0x000fe60003800000 */
[----:B---3--:R4:W3:Y:S01]  /*17cb0*/  SHFL.IDX PT, R6, R46, 0x2, 0x181f ;  /* 0x00581f002e067f89 */ /* 0x0088e200000e0000 */
[----:B------:R-:W-:Y:S05]  /*17cc0*/  @P1 BRA `(.L_x_655) ;  /* 0x0000000000241947 */ /* 0x000fea0003800000 */
[----:B------:R-:W-:Y:S02]  /*17cd0*/  ULDC UR4, c[0x0][0xac8] ;  /* 0x0002b20000047ab9 */ /* 0x000fe40000000800 */
[----:B------:R-:W-:Y:S02]  /*17ce0*/  ISETP.GE.AND P2, PT, R184, UR4, PT ;  /* 0x00000004b8007c0c */ /* 0x000fe4000bf46270 */
[----:B------:R-:W-:-:S11]  /*17cf0*/  ISETP.GE.AND P3, PT, R185, UR4, PT ;  /* 0x00000004b9007c0c */ /* 0x000fd6000bf66270 */
[CC--:B---3--:R-:W-:Y:S02]  /*17d00*/  @!P2 LEA R4, P0, R184.reuse, R6.reuse, 0x1 ;  /* 0x00000006b804a211 */ /* 0x0c8fe400078008ff */
[C---:B------:R-:W-:Y:S02]  /*17d10*/  @!P3 LEA R6, P1, R185.reuse, R6, 0x1 ;  /* 0x00000006b906b211 */ /* 0x040fe400078208ff */
[-C--:B0-----:R-:W-:Y:S02]  /*17d20*/  @!P2 LEA.HI.X R5, R184, R0.reuse, R105, 0x1, P0 ;  /* 0x00000000b805a211 */ /* 0x081fe400000f0c69 */
[----:B------:R-:W-:-:S03]  /*17d30*/  @!P3 LEA.HI.X R7, R185, R0, R104, 0x1, P1 ;  /* 0x00000000b907b211 */ /* 0x000fc600008f0c68 */
[----:B------:R0:W-:Y:S04]  /*17d40*/  @!P2 ST.E.128 desc[UR56][R4.64], R12 ;  /* 0x0000000c0400a985 */ /* 0x0001e8000c101d38 */
[----:B------:R0:W-:Y:S02]  /*17d50*/  @!P3 ST.E.128 desc[UR56][R6.64], R36 ;  /* 0x000000240600b985 */ /* 0x0001e4000c101d38 */
.L_x_655:
[----:B------:R-:W-:Y:S05]  /*17d60*/  BSYNC B1 ;  /* 0x0000000000017941 */ /* 0x000fea0003800000 */
.L_x_654:
[----:B0-----:R-:W-:Y:S01]  /*17d70*/  VIADD R0, R48, 0x60 ;  /* 0x0000006030007836 */ /* 0x001fe20000000000 */
[----:B-1--4-:R-:W0:Y:S04]  /*17d80*/  SHFL.IDX PT, R47, R47, 0x3, 0x181f ;  /* 0x00781f002f2f7f89 */ /* 0x012e2800000e0000 */
[----:B------:R-:W-:Y:S01]  /*17d90*/  ISETP.GE.AND P0, PT, R0, R3, PT ;  /* 0x000000030000720c */ /* 0x000fe20003f06270 */
[----:B------:R-:W1:-:S12]  /*17da0*/  SHFL.IDX PT, R46, R46, 0x3, 0x181f ;  /* 0x00781f002e2e7f89 */ /* 0x000e5800000e0000 */
[----:B------:R-:W-:Y:S05]  /*17db0*/  @P0 BRA `(.L_x_656) ;  /* 0x0000001800300947 */ /* 0x000fea0003800000 */
[----:B------:R-:W-:Y:S02]  /*17dc0*/  ULDC UR4, c[0x0][0xac8] ;  /* 0x0002b20000047ab9 */ /* 0x000fe40000000800 */
[----:B------:R-:W-:-:S13]  /*17dd0*/  ISETP.GE.AND P1, PT, R184, UR4, PT ;  /* 0x00000004b8007c0c */ /* 0x000fda000bf26270 */
[----:B-1----:R-:W-:-:S04]  /*17de0*/  @!P1 LEA R4, P0, R184, R46, 0x1 ;  /* 0x0000002eb8049211 */ /* 0x002fc800078008ff */
[----:B0-----:R-:W-:Y:S02]  /*17df0*/  @!P1 LEA.HI.X R5, R184, R47, R105, 0x1, P0 ;  /* 0x0000002fb8059211 */ /* 0x001fe400000f0c69 */
[----:B------:R-:W-:-:S03]  /*17e00*/  ISETP.GE.AND P0, PT, R185, UR4, PT ;  /* 0x00000004b9007c0c */ /* 0x000fc6000bf06270 */
[----:B------:R0:W-:Y:S10]  /*17e10*/  @!P1 ST.E.128 desc[UR56][R4.64], R24 ;  /* 0x0000001804009985 */ /* 0x0001f4000c101d38 */
[----:B------:R-:W-:Y:S05]  /*17e20*/  @P0 BRA `(.L_x_656) ;  /* 0x0000001800140947 */ /* 0x000fea0003800000 */
[----:B0-----:R-:W-:-:S04]  /*17e30*/  LEA R4, P0, R185, R46, 0x1 ;  /* 0x0000002eb9047211 */ /* 0x001fc800078008ff */
[----:B------:R-:W-:-:S05]  /*17e40*/  LEA.HI.X R5, R185, R47, R104, 0x1, P0 ;  /* 0x0000002fb9057211 */ /* 0x000fca00000f0c68 */
[----:B------:R0:W-:Y:S01]  /*17e50*/  ST.E.128 desc[UR56][R4.64], R40 ;  /* 0x0000002804007985 */ /* 0x0001e2000c101d38 */
[----:B------:R-:W-:Y:S05]  /*17e60*/  BRA `(.L_x_656) ;  /* 0x0000001800047947 */ /* 0x000fea0003800000 */
.L_x_649:
[----:B0-----:R-:W0:Y:S01]  /*17e70*/  @P4 LDC R6, c[0x0][0xbec] ;  /* 0x0002fb00ff064b82 */ /* 0x001e220000000800 */
[----:B------:R-:W-:Y:S01]  /*17e80*/  ULDC.64 UR4, c[0x0][0xb08] ;  /* 0x0002c20000047ab9 */ /* 0x000fe20000000a00 */
[----:B------:R-:W-:Y:S01]  /*17e90*/  SHF.R.S32.HI R7, RZ, 0x1f, R188 ;  /* 0x0000001fff077819 */ /* 0x000fe200000114bc */
[----:B------:R-:W-:Y:S01]  /*17ea0*/  IMAD R103, R103, UR4, RZ ;  /* 0x0000000467677c24 */ /* 0x000fe2000f8e02ff */
[----:B------:R-:W-:Y:S01]  /*17eb0*/  ULDC.64 UR6, c[0x0][0xb30] ;  /* 0x0002cc0000067ab9 */ /* 0x000fe20000000a00 */
[----:B------:R-:W-:Y:S01]  /*17ec0*/  IMAD.WIDE.U32 R4, R0, UR4, RZ ;  /* 0x0000000400047c25 */ /* 0x000fe2000f8e00ff */
[----:B------:R-:W-:Y:S01]  /*17ed0*/  ISETP.GE.AND P0, PT, R8, R3, PT ;  /* 0x000000030800720c */ /* 0x000fe20003f06270 */
[----:B------:R-:W-:Y:S01]  /*17ee0*/  BSSY B1, `(.L_x_657) ;  /* 0x0000079000017945 */ /* 0x000fe20003800000 */
[----:B------:R-:W1:Y:S01]  /*17ef0*/  @P4 LDC R11, c[0x0][0xbf0] ;  /* 0x0002fc00ff0b4b82 */ /* 0x000e620000000800 */
[----:B------:R-:W-:Y:S01]  /*17f00*/  IMAD R103, R0, UR5, R103 ;  /* 0x0000000500677c24 */ /* 0x000fe2000f8e0267 */
[----:B------:R-:W-:Y:S01]  /*17f10*/  ULDC.64 UR4, c[0x0][0xb38] ;  /* 0x0002ce0000047ab9 */ /* 0x000fe20000000a00 */
[----:B------:R-:W-:Y:S01]  /*17f20*/  VIADD R15, R199, 0x8 ;  /* 0x00000008c70f7836 */ /* 0x000fe20000000000 */
[----:B------:R-:W-:Y:S01]  /*17f30*/  SHF.R.S32.HI R24, RZ, 0x1f, R201 ;  /* 0x0000001fff187819 */ /* 0x000fe200000114c9 */
[----:B------:R-:W-:Y:S01]  /*17f40*/  IMAD.IADD R5, R5, 0x1, R103 ;  /* 0x0000000105057824 */ /* 0x000fe200078e0267 */
[----:B------:R-:W-:Y:S01]  /*17f50*/  SHF.R.S32.HI R26, RZ, 0x1f, R202 ;  /* 0x0000001fff1a7819 */ /* 0x000fe200000114ca */
[----:B------:R-:W-:Y:S01]  /*17f60*/  VIADD R21, R199, 0x10 ;  /* 0x00000010c7157836 */ /* 0x000fe20000000000 */
[----:B------:R-:W-:Y:S01]  /*17f70*/  SHF.R.S32.HI R14, RZ, 0x1f, R15 ;  /* 0x0000001fff0e7819 */ /* 0x000fe2000001140f */
[----:B------:R-:W-:Y:S01]  /*17f80*/  IMAD.WIDE.U32 R4, R162, UR4, R4 ;  /* 0x00000004a2047c25 */ /* 0x000fe2000f8e0004 */
[----:B------:R-:W-:-:S02]  /*17f90*/  SHF.R.S32.HI R27, RZ, 0x1f, R203 ;  /* 0x0000001fff1b7819 */ /* 0x000fc400000114cb */
[----:B------:R-:W-:Y:S01]  /*17fa0*/  SHF.R.S32.HI R20, RZ, 0x1f, R21 ;  /* 0x0000001fff147819 */ /* 0x000fe20000011415 */
[----:B------:R-:W-:Y:S01]  /*17fb0*/  IMAD R5, R162, UR5, R5 ;  /* 0x00000005a2057c24 */ /* 0x000fe2000f8e0205 */
[----:B------:R-:W-:Y:S01]  /*17fc0*/  ULDC.64 UR4, c[0x0][0xb40] ;  /* 0x0002d00000047ab9 */ /* 0x000fe20000000a00 */
[----:B------:R-:W-:Y:S01]  /*17fd0*/  SHF.R.S32.HI R28, RZ, 0x1f, R204 ;  /* 0x0000001fff1c7819 */ /* 0x000fe200000114cc */
[----:B------:R-:W-:Y:S01]  /*17fe0*/  IMAD R7, R7, UR4, RZ ;  /* 0x0000000407077c24 */ /* 0x000fe2000f8e02ff */
[----:B------:R-:W-:Y:S01]  /*17ff0*/  SHF.R.S32.HI R29, RZ, 0x1f, R205 ;  /* 0x0000001fff1d7819 */ /* 0x000fe200000114cd */
[----:B0-----:R-:W-:Y:S01]  /*18000*/  @P4 IMAD.HI.U32 R6, R25, R6, RZ ;  /* 0x0000000619064227 */ /* 0x001fe200078e00ff */
[----:B------:R-:W-:Y:S02]  /*18010*/  SHF.R.S32.HI R30, RZ, 0x1f, R206 ;  /* 0x0000001fff1e7819 */ /* 0x000fe400000114ce */
[----:B------:R-:W-:Y:S01]  /*18020*/  SHF.R.S32.HI R31, RZ, 0x1f, R207 ;  /* 0x0000001fff1f7819 */ /* 0x000fe200000114cf */
[C---:B------:R-:W-:Y:S01]  /*18030*/  IMAD R9, R188.reuse, UR5, R7 ;  /* 0x00000005bc097c24 */ /* 0x040fe2000f8e0207 */
[----:B------:R-:W-:Y:S01]  /*18040*/  SHF.R.S32.HI R32, RZ, 0x1f, R208 ;  /* 0x0000001fff207819 */ /* 0x000fe200000114d0 */
[----:B------:R-:W-:Y:S01]  /*18050*/  IMAD.WIDE.U32 R4, R188, UR4, R4 ;  /* 0x00000004bc047c25 */ /* 0x000fe2000f8e0004 */
[----:B------:R-:W-:Y:S01]  /*18060*/  ULDC.64 UR4, c[0x0][0xb48] ;  /* 0x0002d20000047ab9 */ /* 0x000fe20000000a00 */
[----:B------:R-:W-:-:S02]  /*18070*/  SHF.R.S32.HI R33, RZ, 0x1f, R209 ;  /* 0x0000001fff217819 */ /* 0x000fc400000114d1 */
[----:B------:R-:W-:Y:S01]  /*18080*/  IMAD.MOV.U32 R7, RZ, RZ, R25 ;  /* 0x000000ffff077224 */ /* 0x000fe200078e0019 */
[----:B-1----:R-:W-:Y:S01]  /*18090*/  @P4 SHF.R.U32.HI R7, RZ, R11, R6 ;  /* 0x0000000bff074219 */ /* 0x002fe20000011606 */
[----:B------:R-:W-:Y:S01]  /*180a0*/  IMAD.IADD R5, R5, 0x1, R9 ;  /* 0x0000000105057824 */ /* 0x000fe200078e0209 */
[----:B------:R-:W-:Y:S01]  /*180b0*/  SHF.R.S32.HI R34, RZ, 0x1f, R210 ;  /* 0x0000001fff227819 */ /* 0x000fe200000114d2 */
[----:B------:R-:W-:Y:S01]  /*180c0*/  VIADD R6, R2, 0x2a820 ;  /* 0x0002a82002067836 */ /* 0x000fe20000000000 */
[--C-:B------:R-:W-:Y:S01]  /*180d0*/  SHF.R.S32.HI R0, RZ, 0x1f, R7.reuse ;  /* 0x0000001fff007819 */ /* 0x100fe20000011407 */
[----:B------:R-:W-:Y:S01]  /*180e0*/  IMAD.MOV R9, RZ, RZ, -R7 ;  /* 0x000000ffff097224 */ /* 0x000fe200078e0a07 */
[----:B------:R-:W-:Y:S01]  /*180f0*/  SHF.R.S32.HI R35, RZ, 0x1f, R211 ;  /* 0x0000001fff237819 */ /* 0x000fe200000114d3 */
[----:B------:R-:W-:Y:S01]  /*18100*/  IMAD.WIDE.U32 R4, R200, UR4, R4 ;  /* 0x00000004c8047c25 */ /* 0x000fe2000f8e0004 */
[----:B------:R-:W-:Y:S02]  /*18110*/  PRMT R6, RZ, 0x654, R6 ;  /* 0x00000654ff067816 */ /* 0x000fe40000000006 */
[----:B------:R-:W-:Y:S01]  /*18120*/  SHF.R.S32.HI R72, RZ, 0x1f, R212 ;  /* 0x0000001fff487819 */ /* 0x000fe200000114d4 */
[----:B------:R-:W-:Y:S01]  /*18130*/  IMAD R9, R102, R9, R25 ;  /* 0x0000000966097224 */ /* 0x000fe200078e0219 */
[----:B------:R0:W-:Y:S01]  /*18140*/  SYNCS.ARRIVE.TRANS64.RED.A1T0 RZ, [R6+URZ], RZ ;  /* 0x000000ff06ff79a7 */ /* 0x0001e2000810043f */
[----:B------:R-:W-:Y:S01]  /*18150*/  IMAD R0, R0, UR6, RZ ;  /* 0x0000000600007c24 */ /* 0x000fe2000f8e02ff */
[----:B------:R-:W-:Y:S01]  /*18160*/  SHF.R.S32.HI R73, RZ, 0x1f, R213 ;  /* 0x0000001fff497819 */ /* 0x000fe200000114d5 */
[----:B------:R-:W-:Y:S01]  /*18170*/  IMAD R5, R200, UR5, R5 ;  /* 0x00000005c8057c24 */ /* 0x000fe2000f8e0205 */
[----:B------:R-:W-:Y:S01]  /*18180*/  ULDC.64 UR4, c[0x0][0xb28] ;  /* 0x0002ca0000047ab9 */ /* 0x000fe20000000a00 */
[C---:B------:R-:W-:Y:S01]  /*18190*/  IMAD R11, R7.reuse, UR7, R0 ;  /* 0x00000007070b7c24 */ /* 0x040fe2000f8e0200 */
[----:B------:R-:W-:Y:S01]  /*181a0*/  SHF.R.S32.HI R0, RZ, 0x1f, R9 ;  /* 0x0000001fff007819 */ /* 0x000fe20000011409 */
[----:B------:R-:W-:-:S04]  /*181b0*/  IMAD.WIDE.U32 R4, R7, UR6, R4 ;  /* 0x0000000607047c25 */ /* 0x000fc8000f8e0004 */
[----:B------:R-:W-:Y:S02]  /*181c0*/  IMAD R0, R0, UR4, RZ ;  /* 0x0000000400007c24 */ /* 0x000fe4000f8e02ff */
[----:B------:R-:W-:Y:S02]  /*181d0*/  IMAD.IADD R5, R5, 0x1, R11 ;  /* 0x0000000105057824 */ /* 0x000fe400078e020b */
[C---:B------:R-:W-:Y:S02]  /*181e0*/  IMAD R7, R9.reuse, UR5, R0 ;  /* 0x0000000509077c24 */ /* 0x040fe4000f8e0200 */
[----:B------:R-:W-:Y:S01]  /*181f0*/  IMAD.WIDE.U32 R4, R9, UR4, R4 ;  /* 0x0000000409047c25 */ /* 0x000fe2000f8e0004 */
[----:B------:R-:W-:-:S03]  /*18200*/  ULDC.64 UR4, c[0x0][0xb00] ;  /* 0x0002c00000047ab9 */ /* 0x000fc60000000a00 */
[----:B------:R-:W-:Y:S01]  /*18210*/  IMAD.IADD R5, R5, 0x1, R7 ;  /* 0x0000000105057824 */ /* 0x000fe200078e0207 */
[----:B------:R-:W-:-:S04]  /*18220*/  LEA R0, P1, R4, UR4, 0x2 ;  /* 0x0000000404007c11 */ /* 0x000fc8000f8210ff */
[----:B------:R-:W-:Y:S02]  /*18230*/  LEA.HI.X R13, R4, UR5, R5, 0x2, P1 ;  /* 0x00000005040d7c11 */ /* 0x000fe400088f1405 */
[----:B------:R0:W1:Y:S04]  /*18240*/  SHFL.IDX PT, R4, R0, RZ, 0x1c1f ;  /* 0x001c1fff00047589 */ /* 0x00006800000e0000 */
[----:B------:R0:W2:Y:S01]  /*18250*/  SHFL.IDX PT, R5, R13, RZ, 0x1c1f ;  /* 0x001c1fff0d057589 */ /* 0x0000a200000e0000 */
[----:B------:R-:W-:Y:S05]  /*18260*/  @P0 BRA `(.L_x_658) ;  /* 0x0000000400000947 */ /* 0x000fea0003800000 */
[----:B------:R-:W-:Y:S02]  /*18270*/  ULDC UR4, c[0x0][0xac8] ;  /* 0x0002b20000047ab9 */ /* 0x000fe40000000800 */
[----:B------:R-:W-:Y:S02]  /*18280*/  ISETP.GE.AND P3, PT, R199, UR4, PT ;  /* 0x00000004c7007c0c */ /* 0x000fe4000bf66270 */
[----:B------:R-:W-:Y:S02]  /*18290*/  ISETP.GE.AND P2, PT, R15, UR4, PT ;  /* 0x000000040f007c0c */ /* 0x000fe4000bf46270 */
[----:B------:R-:W-:Y:S02]  /*182a0*/  ISETP.GE.AND P1, PT, R21, UR4, PT ;  /* 0x0000000415007c0c */ /* 0x000fe4000bf26270 */
[----:B------:R-:W-:Y:S02]  /*182b0*/  ISETP.GE.AND P0, PT, R213, UR4, PT ;  /* 0x00000004d5007c0c */ /* 0x000fe4000bf06270 */
[----:B------:R-:W-:-:S05]  /*182c0*/  ISETP.GE.AND P4, PT, R211, UR4, PT ;  /* 0x00000004d3007c0c */ /* 0x000fca000bf86270 */
[----:B012---:R-:W-:-:S04]  /*182d0*/  @!P3 IMAD.WIDE R6, R199, 0x4, R4 ;  /* 0x00000004c706b825 */ /* 0x007fc800078e0204 */
[CC--:B------:R-:W-:Y:S01]  /*182e0*/  @!P1 LEA R8, P5, R21.reuse, R4.reuse, 0x2 ;  /* 0x0000000415089211 */ /* 0x0c0fe200078a10ff */
[----:B------:R0:W-:Y:S01]  /*182f0*/  @!P3 ST.E.64 desc[UR56][R6.64], R88 ;  /* 0x000000580600b985 */ /* 0x0001e2000c101b38 */
[----:B------:R-:W-:Y:S02]  /*18300*/  ISETP.GE.AND P3, PT, R212, UR4, PT ;  /* 0x00000004d4007c0c */ /* 0x000fe4000bf66270 */
[----:B------:R-:W-:Y:S02]  /*18310*/  @!P1 LEA.HI.X R9, R21, R5, R20, 0x2, P5 ;  /* 0x0000000515099211 */ /* 0x000fe400028f1414 */
[----:B------:R-:W-:Y:S02]  /*18320*/  ISETP.GE.AND P5, PT, R210, UR4, PT ;  /* 0x00000004d2007c0c */ /* 0x000fe4000bfa6270 */
[----:B0-----:R-:W-:-:S04]  /*18330*/  @!P2 LEA R6, P6, R15, R4, 0x2 ;  /* 0x000000040f06a211 */ /* 0x001fc800078c10ff */
[----:B------:R-:W-:Y:S02]  /*18340*/  @!P2 LEA.HI.X R7, R15, R5, R14, 0x2, P6 ;  /* 0x000000050f07a211 */ /* 0x000fe400030f140e */
[----:B------:R-:W-:-:S03]  /*18350*/  @!P0 LEA R10, P6, R213, R4, 0x2 ;  /* 0x00000004d50a8211 */ /* 0x000fc600078c10ff */
[----:B------:R0:W-:Y:S01]  /*18360*/  @!P2 ST.E.64 desc[UR56][R6.64], R90 ;  /* 0x0000005a0600a985 */ /* 0x0001e2000c101b38 */
[----:B------:R-:W-:Y:S02]  /*18370*/  @!P0 LEA.HI.X R11, R213, R5, R73, 0x2, P6 ;  /* 0x00000005d50b8211 */ /* 0x000fe400030f1449 */
[----:B------:R-:W-:Y:S01]  /*18380*/  ISETP.GE.AND P2, PT, R209, UR4, PT ;  /* 0x00000004d1007c0c */ /* 0x000fe2000bf46270 */
[----:B------:R1:W-:Y:S01]  /*18390*/  @!P1 ST.E.64 desc[UR56][R8.64], R92 ;  /* 0x0000005c08009985 */ /* 0x0003e2000c101b38 */
[----:B------:R-:W-:-:S03]  /*183a0*/  ISETP.GE.AND P1, PT, R208, UR4, PT ;  /* 0x00000004d0007c0c */ /* 0x000fc6000bf26270 */
[----:B------:R2:W-:Y:S01]  /*183b0*/  @!P0 ST.E.64 desc[UR56][R10.64], R36 ;  /* 0x000000240a008985 */ /* 0x0005e2000c101b38 */
[CC--:B0-----:R-:W-:Y:S02]  /*183c0*/  @!P3 LEA R6, P6, R212.reuse, R4.reuse, 0x2 ;  /* 0x00000004d406b211 */ /* 0x0c1fe400078c10ff */
[CC--:B-1----:R-:W-:Y:S02]  /*183d0*/  @!P4 LEA R8, P0, R211.reuse, R4.reuse, 0x2 ;  /* 0x00000004d308c211 */ /* 0x0c2fe400078010ff */
[-C--:B------:R-:W-:Y:S02]  /*183e0*/  @!P3 LEA.HI.X R7, R212, R5.reuse, R72, 0x2, P6 ;  /* 0x00000005d407b211 */ /* 0x080fe400030f1448 */
[----:B------:R-:W-:Y:S02]  /*183f0*/  @!P4 LEA.HI.X R9, R211, R5, R35, 0x2, P0 ;  /* 0x00000005d309c211 */ /* 0x000fe400000f1423 */
[----:B------:R-:W-:Y:S01]  /*18400*/  ISETP.GE.AND P0, PT, R207, UR4, PT ;  /* 0x00000004cf007c0c */ /* 0x000fe2000bf06270 */
[----:B------:R0:W-:Y:S01]  /*18410*/  @!P3 ST.E.64 desc[UR56][R6.64], R40 ;  /* 0x000000280600b985 */ /* 0x0001e2000c101b38 */
[----:B--2---:R-:W-:-:S02]  /*18420*/  @!P5 LEA R10, P6, R210, R4, 0x2 ;  /* 0x00000004d20ad211 */ /* 0x004fc400078c10ff */
[----:B------:R-:W-:Y:S01]  /*18430*/  ISETP.GE.AND P3, PT, R206, UR4, PT ;  /* 0x00000004ce007c0c */ /* 0x000fe2000bf66270 */
[----:B------:R1:W-:Y:S01]  /*18440*/  @!P4 ST.E.64 desc[UR56][R8.64], R44 ;  /* 0x0000002c0800c985 */ /* 0x0003e2000c101b38 */
[----:B------:R-:W-:-:S05]  /*18450*/  @!P5 LEA.HI.X R11, R210, R5, R34, 0x2, P6 ;  /* 0x00000005d20bd211 */ /* 0x000fca00030f1422 */
[----:B------:R2:W-:Y:S01]  /*18460*/  @!P5 ST.E.64 desc[UR56][R10.64], R48 ;  /* 0x000000300a00d985 */ /* 0x0005e2000c101b38 */
[CC--:B0-----:R-:W-:Y:S02]  /*18470*/  @!P2 LEA R6, P4, R209.reuse, R4.reuse, 0x2 ;  /* 0x00000004d106a211 */ /* 0x0c1fe400078810ff */
[CC--:B-1----:R-:W-:Y:S02]  /*18480*/  @!P1 LEA R8, P5, R208.reuse, R4.reuse, 0x2 ;  /* 0x00000004d0089211 */ /* 0x0c2fe400078a10ff */
[-C--:B------:R-:W-:Y:S02]  /*18490*/  @!P2 LEA.HI.X R7, R209, R5.reuse, R33, 0x2, P4 ;  /* 0x00000005d107a211 */ /* 0x080fe400020f1421 */
[----:B------:R-:W-:Y:S02]  /*184a0*/  ISETP.GE.AND P4, PT, R205, UR4, PT ;  /* 0x00000004cd007c0c */ /* 0x000fe4000bf86270 */
[----:B--2---:R-:W-:Y:S01]  /*184b0*/  @!P0 LEA R10, P6, R207, R4, 0x2 ;  /* 0x00000004cf0a8211 */ /* 0x004fe200078c10ff */
[----:B------:R0:W-:Y:S01]  /*184c0*/  @!P2 ST.E.64 desc[UR56][R6.64], R52 ;  /* 0x000000340600a985 */ /* 0x0001e2000c101b38 */
[----:B------:R-:W-:-:S02]  /*184d0*/  @!P1 LEA.HI.X R9, R208, R5, R32, 0x2, P5 ;  /* 0x00000005d0099211 */ /* 0x000fc400028f1420 */
[----:B------:R-:W-:Y:S02]  /*184e0*/  @!P0 LEA.HI.X R11, R207, R5, R31, 0x2, P6 ;  /* 0x00000005cf0b8211 */ /* 0x000fe400030f141f */
[----:B------:R-:W-:Y:S01]  /*184f0*/  ISETP.GE.AND P2, PT, R204, UR4, PT ;  /* 0x00000004cc007c0c */ /* 0x000fe2000bf46270 */
[----:B------:R1:W-:Y:S01]  /*18500*/  @!P1 ST.E.64 desc[UR56][R8.64], R56 ;  /* 0x0000003808009985 */ /* 0x0003e2000c101b38 */
[----:B------:R-:W-:-:S03]  /*18510*/  ISETP.GE.AND P1, PT, R203, UR4, PT ;  /* 0x00000004cb007c0c */ /* 0x000fc6000bf26270 */
[----:B------:R2:W-:Y:S01]  /*18520*/  @!P0 ST.E.64 desc[UR56][R10.64], R60 ;  /* 0x0000003c0a008985 */ /* 0x0005e2000c101b38 */
[----:B------:R-:W-:Y:S02]  /*18530*/  ISETP.GE.AND P0, PT, R202, UR4, PT ;  /* 0x00000004ca007c0c */ /* 0x000fe4000bf06270 */
[----:B0-----:R-:W-:-:S04]  /*18540*/  @!P3 LEA R6, P5, R206, R4, 0x2 ;  /* 0x00000004ce06b211 */ /* 0x001fc800078a10ff */
[-C--:B------:R-:W-:Y:S02]  /*18550*/  @!P3 LEA.HI.X R7, R206, R5.reuse, R30, 0x2, P5 ;  /* 0x00000005ce07b211 */ /* 0x080fe400028f141e */
[----:B------:R-:W-:Y:S02]  /*18560*/  ISETP.GE.AND P5, PT, R201, UR4, PT ;  /* 0x00000004c9007c0c */ /* 0x000fe4000bfa6270 */
[CC--:B-1----:R-:W-:Y:S01]  /*18570*/  @!P4 LEA R8, P6, R205.reuse, R4.reuse, 0x2 ;  /* 0x00000004cd08c211 */ /* 0x0c2fe200078c10ff */
[----:B------:R0:W-:Y:S03]  /*18580*/  @!P3 ST.E.64 desc[UR56][R6.64], R64 ;  /* 0x000000400600b985 */ /* 0x0001e6000c101b38 */
[----:B------:R-:W-:Y:S02]  /*18590*/  @!P4 LEA.HI.X R9, R205, R5, R29, 0x2, P6 ;  /* 0x00000005cd09c211 */ /* 0x000fe400030f141d */
[----:B--2---:R-:W-:-:S03]  /*185a0*/  @!P1 LEA R10, P6, R203, R4, 0x2 ;  /* 0x00000004cb0a9211 */ /* 0x004fc600078c10ff */
[----:B------:R1:W-:Y:S01]  /*185b0*/  @!P4 ST.E.64 desc[UR56][R8.64], R68 ;  /* 0x000000440800c985 */ /* 0x0003e2000c101b38 */
[----:B------:R-:W-:Y:S02]  /*185c0*/  @!P1 LEA.HI.X R11, R203, R5, R27, 0x2, P6 ;  /* 0x00000005cb0b9211 */ /* 0x000fe400030f141b */
[----:B0-----:R-:W-:-:S04]  /*185d0*/  @!P2 LEA R6, P3, R204, R4, 0x2 ;  /* 0x00000004cc06a211 */ /* 0x001fc800078610ff */
[----:B------:R-:W-:Y:S02]  /*185e0*/  @!P2 LEA.HI.X R7, R204, R5, R28, 0x2, P3 ;  /* 0x00000005cc07a211 */ /* 0x000fe400018f141c */
[----:B-1----:R-:W-:-:S03]  /*185f0*/  @!P0 LEA R8, P4, R202, R4, 0x2 ;  /* 0x00000004ca088211 */ /* 0x002fc600078810ff */
[----:B------:R3:W-:Y:S01]  /*18600*/  @!P2 ST.E.64 desc[UR56][R6.64], R94 ;  /* 0x0000005e0600a985 */ /* 0x0007e2000c101b38 */
[C---:B------:R-:W-:Y:S02]  /*18610*/  @!P5 LEA R4, P3, R201.reuse, R4, 0x2 ;  /* 0x00000004c904d211 */ /* 0x040fe400078610ff */
[-C--:B------:R-:W-:Y:S01]  /*18620*/  @!P0 LEA.HI.X R9, R202, R5.reuse, R26, 0x2, P4 ;  /* 0x00000005ca098211 */ /* 0x080fe200020f141a */
[----:B------:R3:W-:Y:S01]  /*18630*/  @!P1 ST.E.64 desc[UR56][R10.64], R76 ;  /* 0x0000004c0a009985 */ /* 0x0007e2000c101b38 */
[----:B------:R-:W-:-:S03]  /*18640*/  @!P5 LEA.HI.X R5, R201, R5, R24, 0x2, P3 ;  /* 0x00000005c905d211 */ /* 0x000fc600018f1418 */
[----:B------:R3:W-:Y:S04]  /*18650*/  @!P0 ST.E.64 desc[UR56][R8.64], R80 ;  /* 0x0000005008008985 */ /* 0x0007e8000c101b38 */
[----:B------:R3:W-:Y:S02]  /*18660*/  @!P5 ST.E.64 desc[UR56][R4.64], R84 ;  /* 0x000000540400d985 */ /* 0x0007e4000c101b38 */
.L_x_658:
[----:B------:R-:W-:Y:S05]  /*18670*/  BSYNC B1 ;  /* 0x0000000000017941 */ /* 0x000fea0003800000 */
.L_x_657:
[----:B------:R-:W-:Y:S01]  /*18680*/  ISETP.GE.AND P0, PT, R12, R3, PT ;  /* 0x000000030c00720c */ /* 0x000fe20003f06270 */
[----:B--23--:R2:W3:Y:S04]  /*18690*/  SHFL.IDX PT, R5, R13, 0x1, 0x1c1f ;  /* 0x003c1f000d057f89 */ /* 0x00c4e800000e0000 */
[----:B-1----:R2:W1:Y:S08]  /*186a0*/  SHFL.IDX PT, R4, R0, 0x1, 0x1c1f ;  /* 0x003c1f0000047f89 */ /* 0x00247000000e0000 */
[----:B--2---:R-:W-:Y:S05]  /*186b0*/  @P0 BRA `(.L_x_656) ;  /* 0x0000000c00f00947 */ /* 0x004fea0003800000 */
[----:B------:R-:W-:Y:S02]  /*186c0*/  ULDC UR4, c[0x0][0xac8] ;  /* 0x0002b20000047ab9 */ /* 0x000fe40000000800 */
[----:B------:R-:W-:Y:S02]  /*186d0*/  ISETP.GE.AND P1, PT, R15, UR4, PT ;  /* 0x000000040f007c0c */ /* 0x000fe4000bf26270 */
[----:B------:R-:W-:Y:S02]  /*186e0*/  ISETP.GE.AND P0, PT, R21, UR4, PT ;  /* 0x0000000415007c0c */ /* 0x000fe4000bf06270 */
[----:B------:R-:W-:Y:S02]  /*186f0*/  ISETP.GE.AND P2, PT, R199, UR4, PT ;  /* 0x00000004c7007c0c */ /* 0x000fe4000bf46270 */
[----:B------:R-:W-:Y:S02]  /*18700*/  ISETP.GE.AND P4, PT, R212, UR4, PT ;  /* 0x00000004d4007c0c */ /* 0x000fe4000bf86270 */
[----:B------:R-:W-:-:S05]  /*18710*/  ISETP.GE.AND P3, PT, R213, UR4, PT ;  /* 0x00000004d5007c0c */ /* 0x000fca000bf66270 */
[-C--:B01----:R-:W-:Y:S02]  /*18720*/  @!P1 LEA R6, P5, R15, R4.reuse, 0x2 ;  /* 0x000000040f069211 */ /* 0x083fe400078a10ff */
[-C--:B------:R-:W-:Y:S02]  /*18730*/  @!P0 LEA R8, P6, R21, R4.reuse, 0x2 ;  /* 0x0000000415088211 */ /* 0x080fe400078c10ff */
[-C--:B---3--:R-:W-:Y:S01]  /*18740*/  @!P1 LEA.HI.X R7, R15, R5.reuse, R14, 0x2, P5 ;  /* 0x000000050f079211 */ /* 0x088fe200028f140e */
[----:B------:R-:W-:Y:S01]  /*18750*/  @!P2 IMAD.WIDE R10, R199, 0x4, R4 ;  /* 0x00000004c70aa825 */ /* 0x000fe200078e0204 */
[----:B------:R-:W-:Y:S02]  /*18760*/  ISETP.GE.AND P5, PT, R211, UR4, PT ;  /* 0x00000004d3007c0c */ /* 0x000fe4000bfa6270 */
[----:B------:R-:W-:Y:S02]  /*18770*/  @!P0 LEA.HI.X R9, R21, R5, R20, 0x2, P6 ;  /* 0x0000000515098211 */ /* 0x000fe400030f1414 */
[----:B------:R-:W-:Y:S01]  /*18780*/  @!P2 ST.E.64 desc[UR56][R10.64], R96 ;  /* 0x000000600a00a985 */ /* 0x000fe2000c101b38 */
[----:B------:R-:W-:-:S02]  /*18790*/  @!P4 LEA R14, P2, R212, R4, 0x2 ;  /* 0x00000004d40ec211 */ /* 0x000fc400078410ff */
[----:B------:R-:W-:Y:S01]  /*187a0*/  @!P3 LEA R12, P6, R213, R4, 0x2 ;  /* 0x00000004d50cb211 */ /* 0x000fe200078c10ff */
[----:B------:R0:W-:Y:S01]  /*187b0*/  @!P1 ST.E.64 desc[UR56][R6.64], R98 ;  /* 0x0000006206009985 */ /* 0x0001e2000c101b38 */
        /* <DEDUP_REMOVED lines=12> */
[-C--:B------:R-:W-:Y:S01]  /*18880*/  @!P2 LEA R10, P6, R208, R4.reuse, 0x2 ;  /* 0x00000004d00aa211 */ /* 0x080fe200078c10ff */
[----:B------:R-:W-:Y:S01]  /*18890*/  @!P5 ST.E.64 desc[UR56][R20.64], R46 ;  /* 0x0000002e1400d985 */ /* 0x000fe2000c101b38 */
[----:B-1----:R-:W-:Y:S02]  /*188a0*/  @!P1 LEA R8, P5, R209, R4, 0x2 ;  /* 0x00000004d1089211 */ /* 0x002fe400078a10ff */
[----:B------:R-:W-:-:S02]  /*188b0*/  @!P0 LEA.HI.X R7, R210, R5, R34, 0x2, P4 ;  /* 0x00000005d2078211 */ /* 0x000fc400020f1422 */
[-C--:B------:R-:W-:Y:S02]  /*188c0*/  @!P1 LEA.HI.X R9, R209, R5.reuse, R33, 0x2, P5 ;  /* 0x00000005d1099211 */ /* 0x080fe400028f1421 */
[----:B------:R-:W-:Y:S01]  /*188d0*/  ISETP.GE.AND P4, PT, R206, UR4, PT ;  /* 0x00000004ce007c0c */ /* 0x000fe2000bf86270 */
[----:B------:R-:W-:Y:S01]  /*188e0*/  @!P0 ST.E.64 desc[UR56][R6.64], R50 ;  /* 0x0000003206008985 */ /* 0x000fe2000c101b38 */
[----:B------:R-:W-:Y:S02]  /*188f0*/  @!P2 LEA.HI.X R11, R208, R5, R32, 0x2, P6 ;  /* 0x00000005d00ba211 */ /* 0x000fe400030f1420 */
[----:B--2---:R-:W-:Y:S01]  /*18900*/  @!P3 LEA R12, P5, R207, R4, 0x2 ;  /* 0x00000004cf0cb211 */ /* 0x004fe200078a10ff */
[----:B------:R0:W-:Y:S01]  /*18910*/  @!P1 ST.E.64 desc[UR56][R8.64], R54 ;  /* 0x0000003608009985 */ /* 0x0001e2000c101b38 */
[----:B------:R-:W-:Y:S02]  /*18920*/  ISETP.GE.AND P1, PT, R204, UR4, PT ;  /* 0x00000004cc007c0c */ /* 0x000fe4000bf26270 */
[----:B------:R-:W-:Y:S01]  /*18930*/  ISETP.GE.AND P0, PT, R203, UR4, PT ;  /* 0x00000004cb007c0c */ /* 0x000fe2000bf06270 */
[----:B------:R1:W-:Y:S01]  /*18940*/  @!P2 ST.E.64 desc[UR56][R10.64], R58 ;  /* 0x0000003a0a00a985 */ /* 0x0003e2000c101b38 */
[----:B------:R-:W-:-:S02]  /*18950*/  ISETP.GE.AND P2, PT, R205, UR4, PT ;  /* 0x00000004cd007c0c */ /* 0x000fc4000bf46270 */
[-C--:B------:R-:W-:Y:S02]  /*18960*/  @!P3 LEA.HI.X R13, R207, R5.reuse, R31, 0x2, P5 ;  /* 0x00000005cf0db211 */ /* 0x080fe400028f141f */
[----:B------:R-:W-:Y:S02]  /*18970*/  ISETP.GE.AND P5, PT, R202, UR4, PT ;  /* 0x00000004ca007c0c */ /* 0x000fe4000bfa6270 */
[CC--:B---3--:R-:W-:Y:S01]  /*18980*/  @!P4 LEA R14, P6, R206.reuse, R4.reuse, 0x2 ;  /* 0x00000004ce0ec211 */ /* 0x0c8fe200078c10ff */
[----:B------:R2:W-:Y:S03]  /*18990*/  @!P3 ST.E.64 desc[UR56][R12.64], R62 ;  /* 0x0000003e0c00b985 */ /* 0x0005e6000c101b38 */
[----:B------:R-:W-:Y:S02]  /*189a0*/  @!P4 LEA.HI.X R15, R206, R5, R30, 0x2, P6 ;  /* 0x00000005ce0fc211 */ /* 0x000fe400030f141e */
[----:B0-----:R-:W-:-:S02]  /*189b0*/  @!P1 LEA R8, P6, R204, R4, 0x2 ;  /* 0x00000004cc089211 */ /* 0x001fc400078c10ff */
[-C--:B------:R-:W-:Y:S01]  /*189c0*/  @!P2 LEA R6, P3, R205, R4.reuse, 0x2 ;  /* 0x00000004cd06a211 */ /* 0x080fe200078610ff */
[----:B------:R2:W-:Y:S01]  /*189d0*/  @!P4 ST.E.64 desc[UR56][R14.64], R66 ;  /* 0x000000420e00c985 */ /* 0x0005e2000c101b38 */
[-C--:B-1----:R-:W-:Y:S02]  /*189e0*/  @!P0 LEA R10, P4, R203, R4.reuse, 0x2 ;  /* 0x00000004cb0a8211 */ /* 0x082fe400078810ff */
        /* <DEDUP_REMOVED lines=11> */
[----:B------:R-:W-:-:S04]  /*18aa0*/  LEA R4, P0, R201, R4, 0x2 ;  /* 0x00000004c9047211 */ /* 0x000fc800078010ff */
[----:B------:R-:W-:-:S05]  /*18ab0*/  LEA.HI.X R5, R201, R5, R24, 0x2, P0 ;  /* 0x00000005c9057211 */ /* 0x000fca00000f1418 */
[----:B------:R0:W-:Y:S01]  /*18ac0*/  ST.E.64 desc[UR56][R4.64], R86 ;  /* 0x0000005604007985 */ /* 0x0001e2000c101b38 */
[----:B------:R-:W-:Y:S05]  /*18ad0*/  BRA `(.L_x_656) ;  /* 0x0000000800e87947 */ /* 0x000fea0003800000 */
.L_x_647:
[----:B------:R-:W-:Y:S01]  /*18ae0*/  ULDC.64 UR6, c[0x0][0xc08] ;  /* 0x0003020000067ab9 */ /* 0x000fe20000000a00 */
[----:B------:R-:W-:Y:S01]  /*18af0*/  ULDC.64 UR4, c[0x0][0xc00] ;  /* 0x0003000000047ab9 */ /* 0x000fe20000000a00 */
[----:B------:R-:W-:Y:S01]  /*18b00*/  ISETP.NE.U32.AND P1, PT, RZ, UR6, PT ;  /* 0x00000006ff007c0c */ /* 0x000fe2000bf25070 */
[----:B------:R-:W-:Y:S01]  /*18b10*/  IMAD.MOV.U32 R3, RZ, RZ, RZ ;  /* 0x000000ffff037224 */ /* 0x000fe200078e00ff */
[----:B------:R-:W-:Y:S02]  /*18b20*/  ISETP.NE.U32.AND P0, PT, RZ, UR4, PT ;  /* 0x00000004ff007c0c */ /* 0x000fe4000bf05070 */
[----:B------:R-:W-:Y:S02]  /*18b30*/  ISETP.NE.AND.EX P1, PT, RZ, UR7, PT, P1 ;  /* 0x00000007ff007c0c */ /* 0x000fe4000bf25310 */
[----:B------:R-:W-:Y:S02]  /*18b40*/  IADD3 R4, P2, R189, UR4, RZ ;  /* 0x00000004bd047c10 */ /* 0x000fe4000ff5e0ff */
[----:B------:R-:W-:-:S02]  /*18b50*/  ISETP.NE.AND.EX P0, PT, RZ, UR5, PT, P0 ;  /* 0x00000005ff007c0c */ /* 0x000fc4000bf05300 */
[----:B------:R-:W-:Y:S01]  /*18b60*/  IADD3.X R5, R190, UR5, RZ, P2, !PT ;  /* 0x00000005be057c10 */ /* 0x000fe200097fe4ff */
[----:B------:R-:W-:Y:S02]  /*18b70*/  ULDC UR4, c[0x0][0xa88] ;  /* 0x0002a20000047ab9 */ /* 0x000fe40000000800 */
[----:B------:R-:W-:-:S04]  /*18b80*/  IMAD.U32 R0, RZ, RZ, UR4 ;  /* 0x00000004ff007e24 */ /* 0x000fc8000f8e00ff */
[----:B0-----:R-:W-:-:S04]  /*18b90*/  @P1 IADD3 R6, P2, R189, UR6, RZ ;  /* 0x00000006bd061c10 */ /* 0x001fc8000ff5e0ff */
[----:B------:R-:W-:Y:S01]  /*18ba0*/  @P1 IADD3.X R7, R190, UR7, RZ, P2, !PT ;  /* 0x00000007be071c10 */ /* 0x000fe200097fe4ff */
[----:B------:R0:W5:Y:S04]  /*18bb0*/  @P0 LDG.E R3, desc[UR56][R4.64] ;  /* 0x0000003804030981 */ /* 0x000168000c1e1900 */
[----:B------:R0:W5:Y:S01]  /*18bc0*/  @P1 LDG.E R0, desc[UR56][R6.64] ;  /* 0x0000003806001981 */ /* 0x000162000c1e1900 */
[----:B------:R-:W-:Y:S01]  /*18bd0*/  ISETP.NE.AND P2, PT, R187, RZ, PT ;  /* 0x000000ffbb00720c */ /* 0x000fe20003f45270 */
[----:B------:R-:W4:-:S12]  /*18be0*/  S2R R9, SR_TID.X ;  /* 0x0000000000097919 */ /* 0x000f180000002100 */
[----:B------:R-:W3:Y:S01]  /*18bf0*/  @!P2 LDC R187, c[0x0][0xad4] ;  /* 0x0002b500ffbbab82 */ /* 0x000ee20000000800 */
[----:B----4-:R-:W-:Y:S01]  /*18c00*/  VIADD R8, R9, 0xffffff80 ;  /* 0xffffff8009087836 */ /* 0x010fe20000000000 */
[----:B---3--:R-:W-:-:S04]  /*18c10*/  ISETP.GT.AND P2, PT, R187, 0x1, PT ;  /* 0x00000001bb00780c */ /* 0x008fc80003f44270 */
[----:B------:R-:W-:Y:S01]  /*18c20*/  ISETP.GT.AND P3, PT, R8, 0x7f, PT ;  /* 0x0000007f0800780c */ /* 0x000fe20003f64270 */
[----:B0-----:R-:W-:-:S12]  /*18c30*/  @P1 BRA `(.L_x_659) ;  /* 0x0000000000101947 */ /* 0x001fd80003800000 */
[----:B------:R-:W-:Y:S05]  /*18c40*/  @!P0 BRA `(.L_x_659) ;  /* 0x00000000000c8947 */ /* 0x000fea0003800000 */
[----:B------:R-:W3:Y:S04]  /*18c50*/  LDG.E R7, desc[UR56][R4.64] ;  /* 0x0000003804077981 */ /* 0x000ee8000c1e1900 */
[----:B-----5:R-:W3:Y:S02]  /*18c60*/  LDG.E R0, desc[UR56][R4.64+0x4] ;  /* 0x0000043804007981 */ /* 0x020ee4000c1e1900 */
[----:B---3--:R-:W-:-:S07]  /*18c70*/  IMAD.IADD R0, R0, 0x1, -R7 ;  /* 0x0000000100007824 */ /* 0x008fce00078e0a07 */
.L_x_659:
[----:B------:R-:W-:Y:S01]  /*18c80*/  BSSY B1, `(.L_x_660) ;  /* 0x0000036000017945 */ /* 0x000fe20003800000 */
[----:B------:R-:W-:Y:S02]  /*18c90*/  SEL R29, R188, RZ, !P0 ;  /* 0x000000ffbc1d7207 */ /* 0x000fe40004000000 */
[----:B------:R-:W-:Y:S02]  /*18ca0*/  SEL R216, R216, RZ, !P0 ;  /* 0x000000ffd8d87207 */ /* 0x000fe40004000000 */
[----:B-----5:R-:W-:Y:S01]  /*18cb0*/  SHF.R.S32.HI R26, RZ, 0x1f, R3 ;  /* 0x0000001fff1a7819 */ /* 0x020fe20000011403 */
[----:B------:R-:W-:Y:S06]  /*18cc0*/  @P3 BRA `(.L_x_661) ;  /* 0x0000000000c43947 */ /* 0x000fec0003800000 */
[----:B------:R-:W0:Y:S01]  /*18cd0*/  LDC R31, c[0x0][0xbe8] ;  /* 0x0002fa00ff1f7b82 */ /* 0x000e220000000800 */
[----:B------:R-:W-:-:S05]  /*18ce0*/  LEA R4, R192, R9, 0x7 ;  /* 0x00000009c0047211 */ /* 0x000fca00078e38ff */
[----:B------:R-:W-:Y:S02]  /*18cf0*/  VIADD R28, R4, 0xffffff80 ;  /* 0xffffff80041c7836 */ /* 0x000fe40000000000 */
[----:B0-----:R-:W-:-:S05]  /*18d00*/  IMAD R5, R0, R31, RZ ;  /* 0x0000001f00057224 */ /* 0x001fca00078e02ff */
[----:B------:R-:W-:-:S13]  /*18d10*/  ISETP.GE.AND P0, PT, R28, R5, PT ;  /* 0x000000051c00720c */ /* 0x000fda0003f06270 */
[----:B------:R-:W-:Y:S05]  /*18d20*/  @P0 BRA `(.L_x_661) ;  /* 0x0000000000ac0947 */ /* 0x000fea0003800000 */
[----:B------:R-:W-:Y:S01]  /*18d30*/  IMAD.MOV.U32 R24, RZ, RZ, 0x9b8 ;  /* 0x000009b8ff187424 */ /* 0x000fe200078e00ff */
[----:B------:R-:W-:Y:S01]  /*18d40*/  ISETP.GT.AND P0, PT, R187, 0x1, PT ;  /* 0x00000001bb00780c */ /* 0x000fe20003f04270 */
[----:B------:R-:W0:Y:S01]  /*18d50*/  LDC.64 R4, c[0x0][0xba8] ;  /* 0x0002ea00ff047b82 */ /* 0x000e220000000a00 */
[----:B------:R-:W-:Y:S01]  /*18d60*/  ISETP.NE.AND P1, PT, R31, 0x1, PT ;  /* 0x000000011f00780c */ /* 0x000fe20003f25270 */
[----:B------:R-:W-:Y:S01]  /*18d70*/  IMAD.MOV.U32 R21, RZ, RZ, R28 ;  /* 0x000000ffff157224 */ /* 0x000fe200078e001c */
[----:B------:R-:W-:-:S05]  /*18d80*/  SEL R24, R24, 0x978, P0 ;  /* 0x0000097818187807 */ /* 0x000fca0000000000 */
[----:B------:R-:W3:Y:S08]  /*18d90*/  LDC.64 R12, c[0x0][R24+0x220] ;  /* 0x00008800180c7b82 */ /* 0x000ef00000000a00 */
[----:B------:R-:W4:Y:S08]  /*18da0*/  LDC.64 R14, c[0x0][R24+0x218] ;  /* 0x00008600180e7b82 */ /* 0x000f300000000a00 */
[----:B------:R-:W5:Y:S08]  /*18db0*/  LDC.64 R8, c[0x0][R24+0x228] ;  /* 0x00008a0018087b82 */ /* 0x000f700000000a00 */
[----:B------:R-:W1:Y:S08]  /*18dc0*/  LDC.64 R6, c[0x0][R24+0x210] ;  /* 0x0000840018067b82 */ /* 0x000e700000000a00 */
[----:B------:R-:W2:Y:S08]  /*18dd0*/  @P1 LDC R11, c[0x0][0xbec] ;  /* 0x0002fb00ff0b1b82 */ /* 0x000eb00000000800 */
[----:B------:R-:W5:Y:S01]  /*18de0*/  @P1 LDC R27, c[0x0][0xbf0] ;  /* 0x0002fc00ff1b1b82 */ /* 0x000f620000000800 */
[----:B---3--:R-:W-:-:S07]  /*18df0*/  IMAD R13, R13, R29, RZ ;  /* 0x0000001d0d0d7224 */ /* 0x008fce00078e02ff */
[----:B0-----:R-:W0:Y:S01]  /*18e00*/  @!P0 LDC R4, c[0x0][0xb50] ;  /* 0x0002d400ff048b82 */ /* 0x001e220000000800 */
[----:B--2---:R-:W-:-:S07]  /*18e10*/  @P1 IMAD.HI.U32 R20, R28, R11, RZ ;  /* 0x0000000b1c141227 */ /* 0x004fce00078e00ff */
[----:B------:R-:W2:Y:S01]  /*18e20*/  @!P0 LDC R5, c[0x0][0xb54] ;  /* 0x0002d500ff058b82 */ /* 0x000ea20000000800 */
[-C--:B----4-:R-:W-:Y:S02]  /*18e30*/  IMAD R25, R15, R162.reuse, RZ ;  /* 0x000000a20f197224 */ /* 0x090fe400078e02ff */
[----:B------:R-:W-:Y:S01]  /*18e40*/  IMAD.WIDE.U32 R14, R14, R162, RZ ;  /* 0x000000a20e0e7225 */ /* 0x000fe200078e00ff */
[----:B-----5:R-:W-:-:S03]  /*18e50*/  @P1 SHF.R.U32.HI R21, RZ, R27, R20 ;  /* 0x0000001bff151219 */ /* 0x020fc60000011614 */
[----:B------:R-:W-:-:S04]  /*18e60*/  IMAD.WIDE.U32 R10, R12, R29, RZ ;  /* 0x0000001d0c0a7225 */ /* 0x000fc800078e00ff */
[----:B------:R-:W-:Y:S01]  /*18e70*/  IMAD R27, R12, R216, R13 ;  /* 0x000000d80c1b7224 */ /* 0x000fe200078e020d */
[----:B------:R-:W-:Y:S01]  /*18e80*/  SEL R13, R200, RZ, P0 ;  /* 0x000000ffc80d7207 */ /* 0x000fe20000000000 */
[----:B------:R-:W-:Y:S01]  /*18e90*/  IMAD.IADD R25, R15, 0x1, R25 ;  /* 0x000000010f197824 */ /* 0x000fe200078e0219 */
[----:B------:R-:W-:Y:S01]  /*18ea0*/  IADD3 R14, P1, P3, R10, R14, R3 ;  /* 0x0000000e0a0e7210 */ /* 0x000fe20007b3e003 */
[----:B------:R-:W-:Y:S02]  /*18eb0*/  IMAD.MOV R10, RZ, RZ, -R21 ;  /* 0x000000ffff0a7224 */ /* 0x000fe400078e0a15 */
[----:B------:R-:W-:Y:S02]  /*18ec0*/  IMAD.IADD R27, R11, 0x1, R27 ;  /* 0x000000010b1b7824 */ /* 0x000fe400078e021b */
[-C--:B------:R-:W-:Y:S02]  /*18ed0*/  IMAD R15, R9, R13.reuse, RZ ;  /* 0x0000000d090f7224 */ /* 0x080fe400078e02ff */
[----:B------:R-:W-:-:S04]  /*18ee0*/  IMAD.WIDE.U32 R8, R8, R13, RZ ;  /* 0x0000000d08087225 */ /* 0x000fc800078e00ff */
[----:B------:R-:W-:Y:S01]  /*18ef0*/  IMAD R11, R31, R10, R28 ;  /* 0x0000000a1f0b7224 */ /* 0x000fe200078e021c */
[----:B------:R-:W-:Y:S01]  /*18f00*/  IADD3.X R10, R27, R25, R26, P1, P3 ;  /* 0x000000191b0a7210 */ /* 0x000fe20000fe641a */
[----:B------:R-:W-:Y:S01]  /*18f10*/  IMAD.IADD R15, R9, 0x1, R15 ;  /* 0x00000001090f7824 */ /* 0x000fe200078e020f */
[----:B------:R-:W-:Y:S01]  /*18f20*/  IADD3 R8, P0, P1, R21, R14, R8 ;  /* 0x0000000e15087210 */ /* 0x000fe2000791e008 */
[----:B-1----:R-:W-:Y:S01]  /*18f30*/  IMAD R7, R7, R11, RZ ;  /* 0x0000000b07077224 */ /* 0x002fe200078e02ff */
[----:B------:R-:W-:Y:S02]  /*18f40*/  SHF.R.S32.HI R21, RZ, 0x1f, R21 ;  /* 0x0000001fff157819 */ /* 0x000fe40000011415 */
[----:B------:R-:W-:Y:S02]  /*18f50*/  SHF.R.S32.HI R13, RZ, 0x1f, R11 ;  /* 0x0000001fff0d7819 */ /* 0x000fe4000001140b */
[----:B------:R-:W-:-:S03]  /*18f60*/  IADD3.X R9, R21, R10, R15, P0, P1 ;  /* 0x0000000a15097210 */ /* 0x000fc600007e240f */
[C---:B------:R-:W-:Y:S02]  /*18f70*/  IMAD R13, R6.reuse, R13, R7 ;  /* 0x0000000d060d7224 */ /* 0x040fe400078e0207 */
[----:B------:R-:W-:-:S04]  /*18f80*/  IMAD.WIDE.U32 R6, R6, R11, R8 ;  /* 0x0000000b06067225 */ /* 0x000fc800078e0008 */
[----:B------:R-:W-:Y:S01]  /*18f90*/  IMAD.IADD R7, R7, 0x1, R13 ;  /* 0x0000000107077824 */ /* 0x000fe200078e020d */
[----:B0-----:R-:W-:-:S04]  /*18fa0*/  LEA R4, P0, R6, R4, 0x2 ;  /* 0x0000000406047211 */ /* 0x001fc800078010ff */
[----:B--2---:R-:W-:Y:S01]  /*18fb0*/  LEA.HI.X R5, R6, R5, R7, 0x2, P0 ;  /* 0x0000000506057211 */ /* 0x004fe200000f1407 */
[----:B------:R-:W-:-:S05]  /*18fc0*/  IMAD.MOV.U32 R7, RZ, RZ, -0x800000 ;  /* 0xff800000ff077424 */ /* 0x000fca00078e00ff */
[----:B------:R0:W-:Y:S03]  /*18fd0*/  STG.E desc[UR56][R4.64], R7 ;  /* 0x0000000704007986 */ /* 0x0001e6000c101938 */
.L_x_661:
[----:B------:R-:W-:Y:S05]  /*18fe0*/  BSYNC B1 ;  /* 0x0000000000017941 */ /* 0x000fea0003800000 */
.L_x_660:
[----:B------:R-:W-:Y:S05]  /*18ff0*/  @P2 BRA `(.L_x_656) ;  /* 0x0000000400a02947 */ /* 0x000fea0003800000 */
[----:B------:R-:W3:Y:S01]  /*19000*/  LDC R11, c[0x0][0xbe8] ;  /* 0x0002fa00ff0b7b82 */ /* 0x000ee20000000800 */
[----:B------:R-:W-:Y:S01]  /*19010*/  ULDC.64 UR4, c[0x0][0xaa0] ;  /* 0x0002a80000047ab9 */ /* 0x000fe20000000a00 */
[----:B------:R-:W-:Y:S01]  /*19020*/  ULDC.64 UR6, c[0x0][0xaf0] ;  /* 0x0002bc0000067ab9 */ /* 0x000fe20000000a00 */
[----:B0-----:R-:W-:Y:S01]  /*19030*/  IMAD R4, R26, UR4, RZ ;  /* 0x000000041a047c24 */ /* 0x001fe2000f8e02ff */
[----:B------:R-:W-:Y:S01]  /*19040*/  BSSY B1, `(.L_x_662) ;  /* 0x0000039000017945 */ /* 0x000fe20003800000 */
[----:B------:R-:W-:Y:S02]  /*19050*/  SHF.R.S32.HI R10, RZ, 0x1f, R185 ;  /* 0x0000001fff0a7819 */ /* 0x000fe400000114b9 */
[C---:B------:R-:W-:Y:S01]  /*19060*/  IMAD R7, R3.reuse, UR5, R4 ;  /* 0x0000000503077c24 */ /* 0x040fe2000f8e0204 */
[----:B------:R-:W-:Y:S01]  /*19070*/  SHF.R.S32.HI R14, RZ, 0x1f, R184 ;  /* 0x0000001fff0e7819 */ /* 0x000fe200000114b8 */
[----:B------:R-:W-:Y:S01]  /*19080*/  IMAD.WIDE.U32 R4, R3, UR4, RZ ;  /* 0x0000000403047c25 */ /* 0x000fe2000f8e00ff */
[----:B------:R-:W-:-:S03]  /*19090*/  ULDC.64 UR4, c[0x0][0xae8] ;  /* 0x0002ba0000047ab9 */ /* 0x000fc60000000a00 */
[----:B------:R-:W-:Y:S02]  /*190a0*/  IMAD R3, R186, 0x20, R217 ;  /* 0x00000020ba037824 */ /* 0x000fe400078e02d9 */
[----:B------:R-:W-:Y:S02]  /*190b0*/  IMAD.IADD R5, R5, 0x1, R7 ;  /* 0x0000000105057824 */ /* 0x000fe400078e0207 */
[----:B------:R-:W-:Y:S02]  /*190c0*/  IMAD R9, R192, 0x80, R3 ;  /* 0x00000080c0097824 */ /* 0x000fe400078e0203 */
[----:B------:R-:W-:-:S04]  /*190d0*/  IMAD.WIDE.U32 R4, R162, UR4, R4 ;  /* 0x00000004a2047c25 */ /* 0x000fc8000f8e0004 */
[----:B------:R-:W-:Y:S01]  /*190e0*/  IMAD.MOV.U32 R3, RZ, RZ, R9 ;  /* 0x000000ffff037224 */ /* 0x000fe200078e0009 */
[----:B---3--:R-:W-:Y:S01]  /*190f0*/  ISETP.NE.AND P0, PT, R11, 0x1, PT ;  /* 0x000000010b00780c */ /* 0x008fe20003f05270 */
[----:B------:R-:W-:Y:S02]  /*19100*/  IMAD R7, R216, UR6, RZ ;  /* 0x00000006d8077c24 */ /* 0x000fe4000f8e02ff */
[----:B------:R-:W-:Y:S01]  /*19110*/  IMAD R5, R162, UR5, R5 ;  /* 0x00000005a2057c24 */ /* 0x000fe2000f8e0205 */
[----:B------:R-:W-:Y:S01]  /*19120*/  ULDC.64 UR4, c[0x0][0xae0] ;  /* 0x0002b80000047ab9 */ /* 0x000fe20000000a00 */
[C---:B------:R-:W-:Y:S02]  /*19130*/  IMAD R7, R29.reuse, UR7, R7 ;  /* 0x000000071d077c24 */ /* 0x040fe4000f8e0207 */
[----:B------:R-:W-:-:S04]  /*19140*/  IMAD.WIDE.U32 R4, R29, UR6, R4 ;  /* 0x000000061d047c25 */ /* 0x000fc8000f8e0004 */
[----:B------:R-:W-:Y:S02]  /*19150*/  IMAD.IADD R5, R5, 0x1, R7 ;  /* 0x0000000105057824 */ /* 0x000fe400078e0207 */
[----:B------:R-:W0:Y:S08]  /*19160*/  @P0 LDC R6, c[0x0][0xbec] ;  /* 0x0002fb00ff060b82 */ /* 0x000e300000000800 */
[----:B------:R-:W3:Y:S01]  /*19170*/  @P0 LDC R13, c[0x0][0xbf0] ;  /* 0x0002fc00ff0d0b82 */ /* 0x000ee20000000800 */
[----:B0-----:R-:W-:-:S05]  /*19180*/  @P0 IMAD.HI.U32 R6, R9, R6, RZ ;  /* 0x0000000609060227 */ /* 0x001fca00078e00ff */
[----:B---3--:R-:W-:-:S04]  /*19190*/  @P0 SHF.R.U32.HI R3, RZ, R13, R6 ;  /* 0x0000000dff030219 */ /* 0x008fc80000011606 */
[--C-:B------:R-:W-:Y:S01]  /*191a0*/  SHF.R.S32.HI R6, RZ, 0x1f, R3.reuse ;  /* 0x0000001fff067819 */ /* 0x100fe20000011403 */
[----:B------:R-:W-:Y:S02]  /*191b0*/  IMAD.MOV R8, RZ, RZ, -R3 ;  /* 0x000000ffff087224 */ /* 0x000fe400078e0a03 */
[----:B------:R-:W-:-:S04]  /*191c0*/  IMAD.WIDE.U32 R4, R3, UR4, R4 ;  /* 0x0000000403047c25 */ /* 0x000fc8000f8e0004 */
[----:B------:R-:W-:Y:S02]  /*191d0*/  IMAD R6, R6, UR4, RZ ;  /* 0x0000000406067c24 */ /* 0x000fe4000f8e02ff */
[----:B------:R-:W-:Y:S01]  /*191e0*/  IMAD R7, R11, R8, R9 ;  /* 0x000000080b077224 */ /* 0x000fe200078e0209 */
[----:B------:R-:W-:Y:S01]  /*191f0*/  LEA R8, R192, R217, 0x7 ;  /* 0x000000d9c0087211 */ /* 0x000fe200078e38ff */
[----:B------:R-:W-:Y:S01]  /*19200*/  IMAD R9, R3, UR5, R6 ;  /* 0x0000000503097c24 */ /* 0x000fe2000f8e0206 */
[----:B------:R-:W-:Y:S01]  /*19210*/  ULDC.64 UR4, c[0x0][0xad8] ;  /* 0x0002b60000047ab9 */ /* 0x000fe20000000a00 */
[----:B------:R-:W-:Y:S01]  /*19220*/  IMAD R11, R0, R11, RZ ;  /* 0x0000000b000b7224 */ /* 0x000fe200078e02ff */
[----:B------:R-:W-:Y:S01]  /*19230*/  SHF.R.S32.HI R3, RZ, 0x1f, R7 ;  /* 0x0000001fff037819 */ /* 0x000fe20000011407 */
[----:B------:R-:W-:Y:S02]  /*19240*/  IMAD.IADD R5, R5, 0x1, R9 ;  /* 0x0000000105057824 */ /* 0x000fe400078e0209 */
[C---:B------:R-:W-:Y:S01]  /*19250*/  VIADD R0, R8.reuse, 0x20 ;  /* 0x0000002008007836 */ /* 0x040fe20000000000 */
[----:B------:R-:W-:Y:S01]  /*19260*/  ISETP.GE.AND P2, PT, R8, R11, PT ;  /* 0x0000000b0800720c */ /* 0x000fe20003f46270 */
[----:B------:R-:W-:-:S02]  /*19270*/  IMAD R6, R3, UR4, RZ ;  /* 0x0000000403067c24 */ /* 0x000fc4000f8e02ff */
[----:B------:R-:W-:Y:S01]  /*19280*/  IMAD.WIDE.U32 R4, R7, UR4, R4 ;  /* 0x0000000407047c25 */ /* 0x000fe2000f8e0004 */
[----:B------:R-:W-:-:S03]  /*19290*/  ISETP.GE.AND P1, PT, R0, R11, PT ;  /* 0x0000000b0000720c */ /* 0x000fc60003f26270 */
[----:B------:R-:W-:Y:S01]  /*192a0*/  IMAD R3, R7, UR5, R6 ;  /* 0x0000000507037c24 */ /* 0x000fe2000f8e0206 */
[----:B------:R-:W-:Y:S01]  /*192b0*/  ULDC.64 UR4, c[0x0][0xa80] ;  /* 0x0002a00000047ab9 */ /* 0x000fe20000000a00 */
[----:B------:R-:W-:Y:S01]  /*192c0*/  VIADD R0, R8, 0x40 ;  /* 0x0000004008007836 */ /* 0x000fe20000000000 */
[----:B------:R-:W-:Y:S01]  /*192d0*/  LEA R6, P3, R4, UR4, 0x1 ;  /* 0x0000000404067c11 */ /* 0x000fe2000f8608ff */
[----:B------:R-:W-:-:S03]  /*192e0*/  IMAD.IADD R3, R5, 0x1, R3 ;  /* 0x0000000105037824 */ /* 0x000fc600078e0203 */
[----:B------:R-:W-:Y:S02]  /*192f0*/  ISETP.GE.AND P0, PT, R0, R11, PT ;  /* 0x0000000b0000720c */ /* 0x000fe40003f06270 */
[----:B------:R-:W-:Y:S02]  /*19300*/  LEA.HI.X R3, R4, UR5, R3, 0x1, P3 ;  /* 0x0000000504037c11 */ /* 0x000fe400098f0c03 */
[----:B------:R0:W3:Y:S04]  /*19310*/  SHFL.IDX PT, R4, R6, RZ, 0x181f ;  /* 0x00181fff06047589 */ /* 0x0000e800000e0000 */
[----:B------:R0:W4:Y:S01]  /*19320*/  SHFL.IDX PT, R0, R3, RZ, 0x181f ;  /* 0x00181fff03007589 */ /* 0x00012200000e0000 */
        /* <DEDUP_REMOVED lines=8> */
[----:B------:R3:W-:Y:S04]  /*193b0*/  @!P4 ST.E.128 desc[UR56][R12.64], RZ ;  /* 0x000000ff0c00c985 */ /* 0x0007e8000c101d38 */
[----:B------:R3:W-:Y:S02]  /*193c0*/  @!P5 ST.E.128 desc[UR56][R4.64], RZ ;  /* 0x000000ff0400d985 */ /* 0x0007e4000c101d38 */
.L_x_663:
[----:B------:R-:W-:Y:S05]  /*193d0*/  BSYNC B1 ;  /* 0x0000000000017941 */ /* 0x000fea0003800000 */
.L_x_662:
        /* <DEDUP_REMOVED lines=11> */
[----:B------:R0:W-:Y:S04]  /*19490*/  @!P3 ST.E.128 desc[UR56][R12.64], RZ ;  /* 0x000000ff0c00b985 */ /* 0x0001e8000c101d38 */
[----:B------:R0:W-:Y:S02]  /*194a0*/  @!P4 ST.E.128 desc[UR56][R4.64], RZ ;  /* 0x000000ff0400c985 */ /* 0x0001e4000c101d38 */
.L_x_665:
[----:B------:R-:W-:Y:S05]  /*194b0*/  BSYNC B1 ;  /* 0x0000000000017941 */ /* 0x000fea0003800000 */
.L_x_664:
[----:B0-----:R0:W0:Y:S01]  /*194c0*/  SHFL.IDX PT, R0, R3, 0x2, 0x181f ;  /* 0x00581f0003007f89 */ /* 0x00102200000e0000 */
[----:B------:R-:W-:Y:S03]  /*194d0*/  BSSY B1, `(.L_x_666) ;  /* 0x000000c000017945 */ /* 0x000fe60003800000 */
[----:B---3--:R3:W0:Y:S01]  /*194e0*/  SHFL.IDX PT, R4, R6, 0x2, 0x181f ;  /* 0x00581f0006047f89 */ /* 0x00862200000e0000 */
[----:B------:R-:W-:Y:S05]  /*194f0*/  @P0 BRA `(.L_x_667) ;  /* 0x0000000000240947 */ /* 0x000fea0003800000 */
[----:B------:R-:W-:Y:S02]  /*19500*/  ULDC UR4, c[0x0][0xac8] ;  /* 0x0002b20000047ab9 */ /* 0x000fe40000000800 */
[----:B------:R-:W-:Y:S02]  /*19510*/  ISETP.GE.AND P2, PT, R184, UR4, PT ;  /* 0x00000004b8007c0c */ /* 0x000fe4000bf46270 */
[----:B------:R-:W-:-:S11]  /*19520*/  ISETP.GE.AND P3, PT, R185, UR4, PT ;  /* 0x00000004b9007c0c */ /* 0x000fd6000bf66270 */
[CC--:B0-----:R-:W-:Y:S02]  /*19530*/  @!P2 LEA R12, P0, R184.reuse, R4.reuse, 0x1 ;  /* 0x00000004b80ca211 */ /* 0x0c1fe400078008ff */
[C---:B------:R-:W-:Y:S02]  /*19540*/  @!P3 LEA R4, P1, R185.reuse, R4, 0x1 ;  /* 0x00000004b904b211 */ /* 0x040fe400078208ff */
[-C--:B------:R-:W-:Y:S02]  /*19550*/  @!P2 LEA.HI.X R13, R184, R0.reuse, R14, 0x1, P0 ;  /* 0x00000000b80da211 */ /* 0x080fe400000f0c0e */
[----:B------:R-:W-:-:S03]  /*19560*/  @!P3 LEA.HI.X R5, R185, R0, R10, 0x1, P1 ;  /* 0x00000000b905b211 */ /* 0x000fc600008f0c0a */
[----:B------:R0:W-:Y:S04]  /*19570*/  @!P2 ST.E.128 desc[UR56][R12.64], RZ ;  /* 0x000000ff0c00a985 */ /* 0x0001e8000c101d38 */
[----:B------:R0:W-:Y:S02]  /*19580*/  @!P3 ST.E.128 desc[UR56][R4.64], RZ ;  /* 0x000000ff0400b985 */ /* 0x0001e4000c101d38 */
.L_x_667:
[----:B------:R-:W-:Y:S05]  /*19590*/  BSYNC B1 ;  /* 0x0000000000017941 */ /* 0x000fea0003800000 */
.L_x_666:
[----:B0-----:R-:W-:Y:S01]  /*195a0*/  VIADD R0, R8, 0x60 ;  /* 0x0000006008007836 */ /* 0x001fe20000000000 */
[----:B----4-:R-:W4:Y:S04]  /*195b0*/  SHFL.IDX PT, R3, R3, 0x3, 0x181f ;  /* 0x00781f0003037f89 */ /* 0x010f2800000e0000 */
[----:B------:R-:W-:Y:S01]  /*195c0*/  ISETP.GE.AND P0, PT, R0, R11, PT ;  /* 0x0000000b0000720c */ /* 0x000fe20003f06270 */
[----:B------:R0:W0:-:S12]  /*195d0*/  SHFL.IDX PT, R4, R6, 0x3, 0x181f ;  /* 0x00781f0006047f89 */ /* 0x00001800000e0000 */
[----:B------:R-:W-:Y:S05]  /*195e0*/  @P0 BRA `(.L_x_656) ;  /* 0x0000000000240947 */ /* 0x000fea0003800000 */
[----:B------:R-:W-:Y:S02]  /*195f0*/  ULDC UR4, c[0x0][0xac8] ;  /* 0x0002b20000047ab9 */ /* 0x000fe40000000800 */
[----:B------:R-:W-:Y:S02]  /*19600*/  ISETP.GE.AND P2, PT, R184, UR4, PT ;  /* 0x00000004b8007c0c */ /* 0x000fe4000bf46270 */
[----:B------:R-:W-:-:S11]  /*19610*/  ISETP.GE.AND P3, PT, R185, UR4, PT ;  /* 0x00000004b9007c0c */ /* 0x000fd6000bf66270 */
[CC--:B0--3--:R-:W-:Y:S02]  /*19620*/  @!P2 LEA R6, P0, R184.reuse, R4.reuse, 0x1 ;  /* 0x00000004b806a211 */ /* 0x0c9fe400078008ff */
[C---:B------:R-:W-:Y:S02]  /*19630*/  @!P3 LEA R4, P1, R185.reuse, R4, 0x1 ;  /* 0x00000004b904b211 */ /* 0x040fe400078208ff */
[-C--:B----4-:R-:W-:Y:S02]  /*19640*/  @!P2 LEA.HI.X R7, R184, R3.reuse, R14, 0x1, P0 ;  /* 0x00000003b807a211 */ /* 0x090fe400000f0c0e */
[----:B------:R-:W-:-:S03]  /*19650*/  @!P3 LEA.HI.X R5, R185, R3, R10, 0x1, P1 ;  /* 0x00000003b905b211 */ /* 0x000fc600008f0c0a */
[----:B------:R0:W-:Y:S04]  /*19660*/  @!P2 ST.E.128 desc[UR56][R6.64], RZ ;  /* 0x000000ff0600a985 */ /* 0x0001e8000c101d38 */
[----:B------:R0:W-:Y:S02]  /*19670*/  @!P3 ST.E.128 desc[UR56][R4.64], RZ ;  /* 0x000000ff0400b985 */ /* 0x0001e4000c101d38 */
.L_x_656:
[----:B------:R-:W-:Y:S05]  /*19680*/  BSYNC B0 ;  /* 0x0000000000007941 */ /* 0x000fea0003800000 */
.L_x_646:
[----:B------:R-:W-:Y:S02]  /*19690*/  ULDC UR4, c[0x0][0xc3c] ;  /* 0x00030f0000047ab9 */ /* 0x000fe40000000800 */
[----:B--2---:R-:W-:-:S13]  /*196a0*/  ISETP.GE.AND P0, PT, R147, UR4, PT ;  /* 0x0000000493007c0c */ /* 0x004fda000bf06270 */
[----:B------:R-:W-:Y:S05]  /*196b0*/  @!P0 BRA `(.L_x_668) ;  /* 0xfffffe7c00a08947 */ /* 0x000fea000383ffff */
[----:B------:R-:W-:Y:S05]  /*196c0*/  BRA `(.L_x_446) ;  /* 0x0000007000487947 */ /* 0x000fea0003800000 */
.L_x_444:
[----:B------:R-:W-:-:S08]  /*196d0*/  NOP ;  /* 0x0000000000007918 */ /* 0x000fd00000000000 */
[----:B------:R-:W0:-:S00]  /*196e0*/  USETMAXREG.DEALLOC.CTAPOOL 0x28 ;  /* 0x00000028000079c8 */ /* 0x000e0000080e0500 */
[----:B0-----:R-:W2:Y:S01]  /*196f0*/  LDL.LU R3, [R1+0x38] ;  /* 0x0000380001037983 */ /* 0x001ea20000300800 */
[----:B------:R-:W-:Y:S01]  /*19700*/  LOP3.LUT R2, R2, 0x3, RZ, 0xc0, !PT ;  /* 0x0000000302027812 */ /* 0x000fe200078ec0ff */
[----:B------:R-:W-:-:S05]  /*19710*/  IMAD.MOV.U32 R6, RZ, RZ, RZ ;  /* 0x000000ffff067224 */ /* 0x000fca00078e00ff */
[----:B------:R-:W0:Y:S02]  /*19720*/  SHFL.IDX PT, R2, R2, RZ, 0x1f ;  /* 0x00001fff02027589 */ /* 0x000e2400000e0000 */
[----:B0-----:R-:W-:Y:S02]  /*19730*/  ISETP.NE.AND P0, PT, R2, RZ, PT ;  /* 0x000000ff0200720c */ /* 0x001fe40003f05270 */
[----:B--2---:R-:W-:-:S11]  /*19740*/  LOP3.LUT R3, R3, 0xffffffdf, RZ, 0xc0, !PT ;  /* 0xffffffdf03037812 */ /* 0x004fd600078ec0ff */
[----:B------:R-:W-:-:S05]  /*19750*/  @P0 LOP3.LUT R3, R3, 0x20, RZ, 0xfc, !PT ;  /* 0x0000002003030812 */ /* 0x000fca00078efcff */
[----:B------:R0:W-:Y:S01]  /*19760*/  STL [R1+0x38], R3 ;  /* 0x0000380301007387 */ /* 0x0001e20000100800 */
[----:B------:R-:W-:Y:S05]  /*19770*/  @!P0 BRA `(.L_x_669) ;  /* 0x00000000001c8947 */ /* 0x000fea0003800000 */
[----:B------:R-:W1:Y:S08]  /*19780*/  S2UR UR5, SR_CgaCtaId ;  /* 0x00000000000579c3 */ /* 0x000e700000008800 */
[----:B------:R-:W-:Y:S06]  /*19790*/  BAR.SYNC.DEFER_BLOCKING 0x5, 0x180 ;  /* 0x0146000000007b1d */ /* 0x000fec0000010000 */
[----:B------:R-:W-:-:S02]  /*197a0*/  UMOV UR4, 0x400 ;  /* 0x0000040000047882 */ /* 0x000fc40000000000 */
[----:B-1----:R-:W-:-:S09]  /*197b0*/  ULEA UR4, UR5, UR4, 0x18 ;  /* 0x0000000405047291 */ /* 0x002fd2000f8ec03f */
[----:B------:R-:W1:Y:S01]  /*197c0*/  LDS.128 R16, [UR4+0x2a8d0] ;  /* 0x02a8d004ff107984 */ /* 0x000e620008000c00 */
[----:B------:R-:W-:Y:S06]  /*197d0*/  BAR.ARV 0x4, 0x180 ;  /* 0x0106000000007b1d */ /* 0x000fec0000002000 */
[----:B------:R-:W-:Y:S05]  /*197e0*/  BRA `(.L_x_670) ;  /* 0x0000000800947947 */ /* 0x000fea0003800000 */
.L_x_669:
[----:B------:R-:W-:Y:S01]  /*197f0*/  LOP3.LUT R7, R0, 0x1f, RZ, 0xc0, !PT ;  /* 0x0000001f00077812 */ /* 0x000fe200078ec0ff */
[----:B------:R-:W-:Y:S01]  /*19800*/  ULDC UR4, c[0x0][0xc3c] ;  /* 0x00030f0000047ab9 */ /* 0x000fe20000000800 */
[----:B------:R-:W-:Y:S01]  /*19810*/  IMAD.MOV.U32 R9, RZ, RZ, RZ ;  /* 0x000000ffff097224 */ /* 0x000fe200078e00ff */
[----:B------:R-:W1:Y:S01]  /*19820*/  S2UR UR6, SR_CTAID.X ;  /* 0x00000000000679c3 */ /* 0x000e620000002500 */
[----:B------:R-:W-:Y:S01]  /*19830*/  ISETP.NE.AND P0, PT, R7, 0x1f, PT ;  /* 0x0000001f0700780c */ /* 0x000fe20003f05270 */
[----:B------:R-:W-:-:S03]  /*19840*/  ULDC UR5, c[0x0][0xc38] ;  /* 0x00030e0000057ab9 */ /* 0x000fc60000000800 */
[----:B------:R-:W-:-:S13]  /*19850*/  ISETP.GE.OR P1, PT, R7, UR4, !P0 ;  /* 0x0000000407007c0c */ /* 0x000fda000c726670 */
[----:B------:R-:W2:Y:S08]  /*19860*/  @!P1 LDC.64 R4, c[0x0][0xc80] ;  /* 0x00032000ff049b82 */ /* 0x000eb00000000a00 */
[----:B0-----:R-:W0:Y:S01]  /*19870*/  @!P1 LDC.64 R2, c[0x0][0xc78] ;  /* 0x00031e00ff029b82 */ /* 0x001e220000000a00 */
[----:B--2---:R-:W-:-:S05]  /*19880*/  @!P1 IMAD.WIDE.U32 R4, R7, 0x4, R4 ;  /* 0x0000000407049825 */ /* 0x004fca00078e0004 */
[----:B------:R-:W2:Y:S01]  /*19890*/  @!P1 LDG.E R6, desc[UR56][R4.64] ;  /* 0x0000003804069981 */ /* 0x000ea2000c1e1900 */
[----:B0-----:R-:W-:-:S05]  /*198a0*/  @!P1 IMAD.WIDE.U32 R2, R7, 0x4, R2 ;  /* 0x0000000407029825 */ /* 0x001fca00078e0002 */
[----:B------:R-:W2:Y:S01]  /*198b0*/  @!P1 LDG.E R9, desc[UR56][R2.64] ;  /* 0x0000003802099981 */ /* 0x000ea2000c1e1900 */
[C---:B------:R-:W-:Y:S02]  /*198c0*/  ISETP.NE.AND P1, PT, R7.reuse, RZ, PT ;  /* 0x000000ff0700720c */ /* 0x040fe40003f25270 */
[C---:B------:R-:W-:Y:S02]  /*198d0*/  ISETP.GE.U32.AND P2, PT, R7.reuse, 0x2, PT ;  /* 0x000000020700780c */ /* 0x040fe40003f46070 */
[C---:B------:R-:W-:Y:S02]  /*198e0*/  ISETP.GE.U32.AND P3, PT, R7.reuse, 0x4, PT ;  /* 0x000000040700780c */ /* 0x040fe40003f66070 */
[C---:B------:R-:W-:Y:S02]  /*198f0*/  ISETP.GE.U32.AND P4, PT, R7.reuse, 0x8, PT ;  /* 0x000000080700780c */ /* 0x040fe40003f86070 */
[----:B------:R-:W-:Y:S01]  /*19900*/  ISETP.GE.U32.AND P5, PT, R7, 0x10, PT ;  /* 0x000000100700780c */ /* 0x000fe20003fa6070 */
[----:B------:R-:W-:Y:S01]  /*19910*/  UMOV UR4, URZ ;  /* 0x0000003f00047c82 */ /* 0x000fe20008000000 */
        /* <DEDUP_REMOVED lines=24> */
.L_x_673:
[----:B------:R-:W0:Y:S01]  /*19aa0*/  LDC R2, c[0x0][0xc3c] ;  /* 0x00030f00ff027b82 */ /* 0x000e220000000800 */
[----:B------:R-:W-:Y:S01]  /*19ab0*/  UIADD3 UR4, UR4, 0x1f, URZ ;  /* 0x0000001f04047890 */ /* 0x000fe2000fffe03f */
[----:B------:R-:W-:Y:S02]  /*19ac0*/  ULDC UR7, c[0x0][0xc3c] ;  /* 0x00030f0000077ab9 */ /* 0x000fe40000000800 */
[----:B------:R-:W-:-:S03]  /*19ad0*/  IMAD.U32 R19, RZ, RZ, UR7 ;  /* 0x00000007ff137e24 */ /* 0x000fc6000f8e00ff */
[----:B0-----:R-:W-:-:S13]  /*19ae0*/  ISETP.LE.AND P6, PT, R2, UR4, PT ;  /* 0x0000000402007c0c */ /* 0x001fda000bfc3270 */
[----:B------:R-:W-:Y:S05]  /*19af0*/  @P6 BRA `(.L_x_672) ;  /* 0x0000000400ac6947 */ /* 0x000fea0003800000 */
[----:B------:R-:W-:Y:S02]  /*19b00*/  VIADD R9, R7, UR4 ;  /* 0x0000000407097c36 */ /* 0x000fe40008000000 */
[----:B------:R-:W-:-:S03]  /*19b10*/  IMAD.MOV.U32 R6, RZ, RZ, RZ ;  /* 0x000000ffff067224 */ /* 0x000fc600078e00ff */
[----:B------:R-:W-:-:S13]  /*19b20*/  ISETP.GE.OR P6, PT, R9, R2, !P0 ;  /* 0x000000020900720c */ /* 0x000fda00047c6670 */
[----:B------:R-:W0:Y:S08]  /*19b30*/  @!P6 LDC.64 R4, c[0x0][0xc80] ;  /* 0x00032000ff04eb82 */ /* 0x000e300000000a00 */
[----:B------:R-:W1:Y:S01]  /*19b40*/  @!P6 LDC.64 R2, c[0x0][0xc78] ;  /* 0x00031e00ff02eb82 */ /* 0x000e620000000a00 */
[----:B0-----:R-:W-:-:S05]  /*19b50*/  @!P6 IMAD.WIDE R4, R9, 0x4, R4 ;  /* 0x000000040904e825 */ /* 0x001fca00078e0204 */
[----:B------:R-:W2:Y:S01]  /*19b60*/  @!P6 LDG.E R6, desc[UR56][R4.64] ;  /* 0x000000380406e981 */ /* 0x000ea2000c1e1900 */
[----:B-1----:R-:W-:Y:S01]  /*19b70*/  @!P6 IMAD.WIDE R2, R9, 0x4, R2 ;  /* 0x000000040902e825 */ /* 0x002fe200078e0202 */
[----:B------:R-:W-:-:S06]  /*19b80*/  MOV R9, RZ ;  /* 0x000000ff00097202 */ /* 0x000fcc0000000f00 */
        /* <DEDUP_REMOVED lines=22> */
.L_x_671:
        /* <DEDUP_REMOVED lines=14> */
[----:B0-----:R-:W-:Y:S01]  /*19dd0*/  IMAD.MOV R12, RZ, RZ, -R3 ;  /* 0x000000ffff0c7224 */ /* 0x001fe200078e0a03 */
[----:B-12---:R-:W-:Y:S06]  /*19de0*/  @!P0 BRA `(.L_x_674) ;  /* 0x0000000000088947 */ /* 0x006fec0003800000 */
[----:B------:R-:W-:-:S06]  /*19df0*/  VIADD R16, R19, 0xffffffff ;  /* 0xffffffff13107836 */ /* 0x000fcc0000000000 */
[----:B------:R0:W1:Y:S02]  /*19e00*/  SHFL.IDX PT, R16, R5, R16, 0x1f ;  /* 0x00001f1005107589 */ /* 0x00006400000e0000 */
.L_x_674:
[----:B-1----:R-:W-:Y:S01]  /*19e10*/  IMAD R16, R16, UR5, R11 ;  /* 0x0000000510107c24 */ /* 0x002fe2000f8e020b */
[----:B0-----:R-:W-:Y:S01]  /*19e20*/  IABS R5, R9 ;  /* 0x0000000900057213 */ /* 0x001fe20000000000 */
[----:B------:R-:W-:Y:S01]  /*19e30*/  IMAD.MOV.U32 R11, RZ, RZ, R12 ;  /* 0x000000ffff0b7224 */ /* 0x000fe200078e000c */
[----:B------:R-:W-:Y:S01]  /*19e40*/  IABS R12, R6 ;  /* 0x00000006000c7213 */ /* 0x000fe20000000000 */
[----:B------:R-:W-:Y:S01]  /*19e50*/  IMAD.MOV.U32 R2, RZ, RZ, RZ ;  /* 0x000000ffff027224 */ /* 0x000fe200078e00ff */
[----:B------:R-:W-:Y:S01]  /*19e60*/  IADD3 R17, -R16, UR6, RZ ;  /* 0x0000000610117c10 */ /* 0x000fe2000fffe1ff */
[----:B------:R-:W-:Y:S01]  /*19e70*/  IMAD R11, R11, R4, RZ ;  /* 0x000000040b0b7224 */ /* 0x000fe200078e02ff */
[----:B------:R-:W0:Y:S01]  /*19e80*/  I2F.RP R8, R5 ;  /* 0x0000000500087306 */ /* 0x000e220000209400 */
[----:B------:R-:W-:Y:S01]  /*19e90*/  IMAD.MOV R12, RZ, RZ, -R12 ;  /* 0x000000ffff0c7224 */ /* 0x000fe200078e0a0c */
[----:B------:R-:W-:Y:S01]  /*19ea0*/  IABS R10, R17 ;  /* 0x00000011000a7213 */ /* 0x000fe20000000000 */
[----:B------:R-:W-:-:S04]  /*19eb0*/  IMAD.HI.U32 R2, R3, R11, R2 ;  /* 0x0000000b03027227 */ /* 0x000fc800078e0002 */
[----:B------:R-:W-:Y:S02]  /*19ec0*/  IMAD.MOV.U32 R3, RZ, RZ, R10 ;  /* 0x000000ffff037224 */ /* 0x000fe400078e000a */
[----:B------:R-:W-:Y:S02]  /*19ed0*/  IMAD.MOV.U32 R10, RZ, RZ, R12 ;  /* 0x000000ffff0a7224 */ /* 0x000fe400078e000c */
[----:B------:R-:W-:-:S04]  /*19ee0*/  IMAD.HI.U32 R2, R2, R3, RZ ;  /* 0x0000000302027227 */ /* 0x000fc800078e00ff */
[----:B------:R-:W-:Y:S01]  /*19ef0*/  IMAD R3, R2, R10, R3 ;  /* 0x0000000a02037224 */ /* 0x000fe200078e0203 */
[----:B0-----:R-:W0:Y:S01]  /*19f00*/  MUFU.RCP R8, R8 ;  /* 0x0000000800087308 */ /* 0x001e220000001000 */
[----:B------:R-:W-:-:S03]  /*19f10*/  VIADD R19, R19, UR4 ;  /* 0x0000000413137c36 */ /* 0x000fc60008000000 */
[----:B------:R-:W-:-:S13]  /*19f20*/  ISETP.GT.U32.AND P1, PT, R4, R3, PT ;  /* 0x000000030400720c */ /* 0x000fda0003f24070 */
[-C--:B------:R-:W-:Y:S01]  /*19f30*/  @!P1 IADD3 R3, R3, -R4.reuse, RZ ;  /* 0x8000000403039210 */ /* 0x080fe20007ffe0ff */
        /* <DEDUP_REMOVED lines=8> */
[----:B------:R-:W-:-:S04]  /*19fc0*/  @P0 VIADD R2, R2, 0x1 ;  /* 0x0000000102020836 */ /* 0x000fc80000000000 */
[----:B------:R-:W-:Y:S02]  /*19fd0*/  IMAD.MOV.U32 R8, RZ, RZ, R2 ;  /* 0x000000ffff087224 */ /* 0x000fe400078e0002 */
[----:B-1----:R-:W-:Y:S02]  /*19fe0*/  IMAD.MOV R2, RZ, RZ, -R3 ;  /* 0x000000ffff027224 */ /* 0x002fe400078e0a03 */
[----:B------:R-:W-:Y:S01]  /*19ff0*/  @!P2 IMAD.MOV R8, RZ, RZ, -R8 ;  /* 0x000000ffff08a224 */ /* 0x000fe200078e0a08 */
[----:B------:R-:W-:Y:S01]  /*1a000*/  @!P1 LOP3.LUT R8, RZ, R6, RZ, 0x33, !PT ;  /* 0x00000006ff089212 */ /* 0x000fe200078e33ff */
[----:B------:R-:W-:Y:S02]  /*1a010*/  IMAD R11, R2, R5, RZ ;  /* 0x00000005020b7224 */ /* 0x000fe400078e02ff */
[----:B------:R-:W-:Y:S01]  /*1a020*/  IMAD.MOV.U32 R2, RZ, RZ, RZ ;  /* 0x000000ffff027224 */ /* 0x000fe200078e00ff */
[----:B------:R-:W-:Y:S01]  /*1a030*/  IABS R4, R8 ;  /* 0x0000000800047213 */ /* 0x000fe20000000000 */
[----:B------:R-:W-:-:S02]  /*1a040*/  IMAD.MOV R10, RZ, RZ, -R10 ;  /* 0x000000ffff0a7224 */ /* 0x000fc400078e0a0a */
[----:B------:R-:W-:-:S04]  /*1a050*/  IMAD.HI.U32 R2, R3, R11, R2 ;  /* 0x0000000b03027227 */ /* 0x000fc800078e0002 */
[----:B------:R-:W-:Y:S02]  /*1a060*/  IMAD.MOV.U32 R3, RZ, RZ, R4 ;  /* 0x000000ffff037224 */ /* 0x000fe400078e0004 */
[----:B------:R-:W-:Y:S02]  /*1a070*/  IMAD.MOV.U32 R4, RZ, RZ, R10 ;  /* 0x000000ffff047224 */ /* 0x000fe400078e000a */
[----:B------:R-:W-:-:S04]  /*1a080*/  IMAD.HI.U32 R2, R2, R3, RZ ;  /* 0x0000000302027227 */ /* 0x000fc800078e00ff */
[----:B------:R-:W-:Y:S01]  /*1a090*/  IMAD R4, R2, R4, R3 ;  /* 0x0000000402047224 */ /* 0x000fe200078e0203 */
[----:B------:R-:W-:Y:S01]  /*1a0a0*/  LOP3.LUT R3, R8, R9, RZ, 0x3c, !PT ;  /* 0x0000000908037212 */ /* 0x000fe200078e3cff */
[----:B------:R-:W-:-:S03]  /*1a0b0*/  IMAD R6, R6, R8, RZ ;  /* 0x0000000806067224 */ /* 0x000fc600078e02ff */
[----:B------:R-:W-:Y:S02]  /*1a0c0*/  ISETP.GT.U32.AND P1, PT, R5, R4, PT ;  /* 0x000000040500720c */ /* 0x000fe40003f24070 */
[----:B------:R-:W-:Y:S02]  /*1a0d0*/  ISETP.GE.AND P2, PT, R3, RZ, PT ;  /* 0x000000ff0300720c */ /* 0x000fe40003f46270 */
[----:B------:R-:W-:-:S09]  /*1a0e0*/  IADD3 R17, R17, -R6, RZ ;  /* 0x8000000611117210 */ /* 0x000fd20007ffe0ff */
[----:B------:R-:W-:Y:S02]  /*1a0f0*/  @!P1 IMAD.IADD R4, R4, 0x1, -R5 ;  /* 0x0000000104049824 */ /* 0x000fe400078e0a05 */
[----:B------:R-:W-:Y:S01]  /*1a100*/  @!P1 VIADD R2, R2, 0x1 ;  /* 0x0000000102029836 */ /* 0x000fe20000000000 */
[----:B------:R-:W-:Y:S02]  /*1a110*/  ISETP.NE.AND P1, PT, R9, RZ, PT ;  /* 0x000000ff0900720c */ /* 0x000fe40003f25270 */
[----:B------:R-:W-:-:S13]  /*1a120*/  ISETP.GE.U32.AND P0, PT, R4, R5, PT ;  /* 0x000000050400720c */ /* 0x000fda0003f06070 */
[----:B------:R-:W-:-:S04]  /*1a130*/  @P0 VIADD R2, R2, 0x1 ;  /* 0x0000000102020836 */ /* 0x000fc80000000000 */
[----:B------:R-:W-:Y:S01]  /*1a140*/  @!P2 IMAD.MOV R2, RZ, RZ, -R2 ;  /* 0x000000ffff02a224 */ /* 0x000fe200078e0a02 */
[----:B------:R-:W-:-:S05]  /*1a150*/  @!P1 LOP3.LUT R2, RZ, R9, RZ, 0x33, !PT ;  /* 0x00000009ff029212 */ /* 0x000fca00078e33ff */
[----:B------:R-:W-:-:S04]  /*1a160*/  IMAD.MOV R18, RZ, RZ, -R2 ;  /* 0x000000ffff127224 */ /* 0x000fc800078e0a02 */
[C---:B------:R-:W-:Y:S02]  /*1a170*/  IMAD R18, R9.reuse, R18, R8 ;  /* 0x0000001209127224 */ /* 0x040fe400078e0208 */
[----:B------:R-:W-:-:S04]  /*1a180*/  IMAD R9, R9, 0x1000000, R2 ;  /* 0x0100000009097824 */ /* 0x000fc800078e0202 */
[----:B------:R-:W-:Y:S01]  /*1a190*/  IMAD R18, R18, 0x10000, R9 ;  /* 0x0001000012127824 */ /* 0x000fe200078e0209 */
[----:B------:R-:W-:Y:S06]  /*1a1a0*/  BRA `(.L_x_675) ;  /* 0x00000000000c7947 */ /* 0x000fec0003800000 */
.L_x_672:
[----:B------:R-:W-:Y:S02]  /*1a1b0*/  IMAD.MOV.U32 R17, RZ, RZ, RZ ;  /* 0x000000ffff117224 */ /* 0x000fe400078e00ff */
[----:B------:R-:W-:Y:S02]  /*1a1c0*/  IMAD.U32 R16, RZ, RZ, UR6 ;  /* 0x00000006ff107e24 */ /* 0x000fe4000f8e00ff */
[----:B------:R-:W-:-:S07]  /*1a1d0*/  IMAD.MOV.U32 R18, RZ, RZ, RZ ;  /* 0x000000ffff127224 */ /* 0x000fce00078e00ff */
.L_x_675:
[----:B------:R-:W-:-:S13]  /*1a1e0*/  ISETP.NE.AND P0, PT, R7, RZ, PT ;  /* 0x000000ff0700720c */ /* 0x000fda0003f05270 */
[----:B------:R-:W0:Y:S01]  /*1a1f0*/  @!P0 S2R R3, SR_CgaCtaId ;  /* 0x0000000000038919 */ /* 0x000e220000008800 */
[----:B------:R-:W-:-:S04]  /*1a200*/  @!P0 MOV R2, 0x400 ;  /* 0x0000040000028802 */ /* 0x000fc80000000f00 */
[----:B0-----:R-:W-:-:S05]  /*1a210*/  @!P0 LEA R2, R3, R2, 0x18 ;  /* 0x0000000203028211 */ /* 0x001fca00078ec0ff */
[----:B------:R0:W-:Y:S01]  /*1a220*/  @!P0 STS.128 [R2+0x2a8d0], R16 ;  /* 0x02a8d01002008388 */ /* 0x0001e20000000c00 */
[----:B------:R-:W-:Y:S06]  /*1a230*/  BAR.ARV 0x5, 0x180 ;  /* 0x0146000000007b1d */ /* 0x000fec0000002000 */
.L_x_670:
[----:B------:R2:W-:Y:S01]  /*1a240*/  STL [R1+0x20], RZ ;  /* 0x000020ff01007387 */ /* 0x0005e20000100800 */
[----:B------:R-:W-:Y:S01]  /*1a250*/  ULDC UR4, c[0x0][0xc3c] ;  /* 0x00030f0000047ab9 */ /* 0x000fe20000000800 */
[----:B------:R-:W-:Y:S01]  /*1a260*/  IMAD.MOV.U32 R28, RZ, RZ, 0x1 ;  /* 0x00000001ff1c7424 */ /* 0x000fe200078e00ff */
[----:B-1----:R-:W-:Y:S01]  /*1a270*/  ISETP.GE.AND P0, PT, R19, UR4, PT ;  /* 0x0000000413007c0c */ /* 0x002fe2000bf06270 */
[----:B------:R-:W-:-:S12]  /*1a280*/  IMAD.MOV.U32 R27, RZ, RZ, RZ ;  /* 0x000000ffff1b7224 */ /* 0x000fd800078e00ff */
[----:B--2---:R-:W-:Y:S05]  /*1a290*/  @P0 BRA `(.L_x_676) ;  /* 0x0000006000780947 */ /* 0x004fea0003800000 */
[----:B------:R-:W1:Y:S01]  /*1a2a0*/  S2UR UR5, SR_CgaCtaId ;  /* 0x00000000000579c3 */ /* 0x000e620000008800 */
[----:B------:R2:W-:Y:S01]  /*1a2b0*/  STL [R1+0x20], RZ ;  /* 0x000020ff01007387 */ /* 0x0005e20000100800 */
[C---:B0-----:R-:W-:Y:S01]  /*1a2c0*/  IMAD.SHL.U32 R2, R0.reuse, 0x8, RZ ;  /* 0x0000000800027824 */ /* 0x041fe200078e00ff */
[----:B------:R-:W-:Y:S01]  /*1a2d0*/  LOP3.LUT R5, R0, 0x7f, RZ, 0xc0, !PT ;  /* 0x0000007f00057812 */ /* 0x000fe200078ec0ff */
[----:B------:R-:W-:Y:S01]  /*1a2e0*/  UMOV UR4, 0x400 ;  /* 0x0000040000047882 */ /* 0x000fe20000000000 */
[----:B------:R-:W-:Y:S01]  /*1a2f0*/  BSSY B8, `(.L_x_676) ;  /* 0x0000618000087945 */ /* 0x000fe20003800000 */
[----:B------:R-:W-:Y:S01]  /*1a300*/  IMAD.MOV.U32 R30, RZ, RZ, 0x1 ;  /* 0x00000001ff1e7424 */ /* 0x000fe200078e00ff */
[C---:B------:R-:W-:Y:S01]  /*1a310*/  LOP3.LUT R3, R2.reuse, 0x1f8, RZ, 0xc0, !PT ;  /* 0x000001f802037812 */ /* 0x040fe200078ec0ff */
[----:B------:R-:W-:Y:S01]  /*1a320*/  IMAD.SHL.U32 R33, R5, 0x8, RZ ;  /* 0x0000000805217824 */ /* 0x000fe200078e00ff */
[----:B------:R-:W-:Y:S01]  /*1a330*/  LOP3.LUT R2, R2, 0x38, RZ, 0xc0, !PT ;  /* 0x0000003802027812 */ /* 0x000fe200078ec0ff */
[----:B------:R-:W-:Y:S01]  /*1a340*/  IMAD.MOV.U32 R25, RZ, RZ, RZ ;  /* 0x000000ffff197224 */ /* 0x000fe200078e00ff */
[----:B------:R-:W-:Y:S01]  /*1a350*/  LOP3.LUT R4, R3, 0x38, R0, 0x78, !PT ;  /* 0x0000003803047812 */ /* 0x000fe200078e7800 */
[----:B------:R-:W-:Y:S01]  /*1a360*/  IMAD.SHL.U32 R0, R0, 0x10, RZ ;  /* 0x0000001000007824 */ /* 0x000fe200078e00ff */
[----:B------:R-:W-:Y:S01]  /*1a370*/  SHF.R.U32.HI R3, RZ, 0x3, R5 ;  /* 0x00000003ff037819 */ /* 0x000fe20000011605 */
[----:B------:R-:W-:Y:S01]  /*1a380*/  IMAD.MOV.U32 R27, RZ, RZ, RZ ;  /* 0x000000ffff1b7224 */ /* 0x000fe200078e00ff */
[----:B------:R-:W-:Y:S01]  /*1a390*/  LOP3.LUT R33, R4, 0x200, R33, 0xf8, !PT ;  /* 0x0000020004217812 */ /* 0x000fe200078ef821 */
[----:B------:R-:W-:Y:S01]  /*1a3a0*/  IMAD.MOV.U32 R28, RZ, RZ, 0x1 ;  /* 0x00000001ff1c7424 */ /* 0x000fe200078e00ff */
[----:B------:R-:W-:Y:S01]  /*1a3b0*/  LOP3.LUT R4, R3, 0x70, R0, 0xf8, !PT ;  /* 0x0000007003047812 */ /* 0x000fe200078ef800 */
[----:B------:R-:W-:Y:S01]  /*1a3c0*/  ULOP3.LUT UR39, UR60, 0x2, URZ, 0xfc, !UPT ;  /* 0x000000023c277892 */ /* 0x000fe2000f8efc3f */
[C---:B------:R-:W-:Y:S01]  /*1a3d0*/  LOP3.LUT R3, R2.reuse, 0x40, RZ, 0xfc, !PT ;  /* 0x0000004002037812 */ /* 0x040fe200078efcff */
[----:B------:R-:W-:Y:S01]  /*1a3e0*/  ULDC.64 UR36, c[0x0][0x198] ;  /* 0x0000660000247ab9 */ /* 0x000fe20000000a00 */
[----:B------:R-:W-:Y:S01]  /*1a3f0*/  LOP3.LUT R0, R2, 0x80, RZ, 0xfc, !PT ;  /* 0x0000008002007812 */ /* 0x000fe200078efcff */
[----:B------:R-:W-:Y:S01]  /*1a400*/  ULDC UR38, c[0x0][0xc] ;  /* 0x0000030000267ab9 */ /* 0x000fe20000000800 */
[----:B-1----:R-:W-:-:S06]  /*1a410*/  ULEA UR4, UR5, UR4, 0x18 ;  /* 0x0000000405047291 */ /* 0x002fcc000f8ec03f */
[----:B------:R-:W-:-:S04]  /*1a420*/  IMAD.U32 R22, RZ, RZ, UR4 ;  /* 0x00000004ff167e24 */ /* 0x000fc8000f8e00ff */
[----:B--2---:R-:W-:-:S07]  /*1a430*/  IMAD R35, R33, 0x2, R22 ;  /* 0x0000000221237824 */ /* 0x004fce00078e0216 */
.L_x_779:
[----:B0-----:R-:W0:Y:S02]  /*1a440*/  LDC.64 R2, c[0x0][0xc88] ;  /* 0x00032200ff027b82 */ /* 0x001e240000000a00 */
[----:B0-----:R-:W-:-:S05]  /*1a450*/  IMAD.WIDE R2, R19, 0x4, R2 ;  /* 0x0000000413027825 */ /* 0x001fca00078e0202 */
[----:B--2---:R-:W2:Y:S01]  /*1a460*/  LDG.E R31, desc[UR56][R2.64] ;  /* 0x00000038021f7981 */ /* 0x004ea2000c1e1900 */
[----:B------:R-:W-:Y:S05]  /*1a470*/  YIELD ;  /* 0x0000000000007946 */ /* 0x000fea0003800000 */
[----:B------:R-:W-:Y:S01]  /*1a480*/  ULDC.64 UR4, c[0x0][0xa28] ;  /* 0x00028a0000047ab9 */ /* 0x000fe20000000a00 */
[----:B------:R-:W-:Y:S01]  /*1a490*/  ULDC.64 UR8, c[0x0][0xa18] ;  /* 0x0002860000087ab9 */ /* 0x000fe20000000a00 */
[----:B------:R-:W-:Y:S01]  /*1a4a0*/  ISETP.NE.U32.AND P0, PT, RZ, UR4, PT ;  /* 0x00000004ff007c0c */ /* 0x000fe2000bf05070 */
[----:B------:R-:W-:Y:S01]  /*1a4b0*/  ULDC.64 UR6, c[0x0][0xa10] ;  /* 0x0002840000067ab9 */ /* 0x000fe20000000a00 */
[----:B------:R-:W-:-:S02]  /*1a4c0*/  MOV R11, RZ ;  /* 0x000000ff000b7202 */ /* 0x000fc40000000f00 */
[----:B------:R-:W-:Y:S02]  /*1a4d0*/  ISETP.NE.AND.EX P0, PT, RZ, UR5, PT, P0 ;  /* 0x00000005ff007c0c */ /* 0x000fe4000bf05300 */
[----:B------:R-:W-:-:S04]  /*1a4e0*/  ISETP.NE.U32.AND P2, PT, RZ, UR6, PT ;  /* 0x00000006ff007c0c */ /* 0x000fc8000bf45070 */
[----:B------:R-:W-:Y:S01]  /*1a4f0*/  ISETP.NE.AND.EX P2, PT, RZ, UR7, PT, P2 ;  /* 0x00000007ff007c0c */ /* 0x000fe2000bf45320 */
[----:B------:R-:W-:Y:S01]  /*1a500*/  IMAD.MOV.U32 R34, RZ, RZ, RZ ;  /* 0x000000ffff227224 */ /* 0x000fe200078e00ff */
[----:B--2---:R-:W-:-:S05]  /*1a510*/  SHF.R.S32.HI R0, RZ, 0x1f, R31 ;  /* 0x0000001fff007819 */ /* 0x004fca000001141f */
[C---:B------:R-:W-:Y:S01]  /*1a520*/  @P0 LEA R2, P1, R31.reuse, UR4, 0x2 ;  /* 0x000000041f020c11 */ /* 0x040fe2000f8210ff */
[C---:B------:R-:W-:Y:S01]  /*1a530*/  IMAD.SHL.U32 R23, R31.reuse, 0x4, RZ ;  /* 0x000000041f177824 */ /* 0x040fe200078e00ff */
[C-C-:B------:R-:W-:Y:S01]  /*1a540*/  SHF.L.U64.HI R24, R31.reuse, 0x2, R0.reuse ;  /* 0x000000021f187819 */ /* 0x140fe20000010200 */
[----:B------:R0:W-:Y:S01]  /*1a550*/  STL [R1+0x10], R0 ;  /* 0x0000100001007387 */ /* 0x0001e20000100800 */
[----:B------:R-:W-:Y:S01]  /*1a560*/  @P0 LEA.HI.X R3, R31, UR5, R0, 0x2, P1 ;  /* 0x000000051f030c11 */ /* 0x000fe200088f1400 */
[----:B------:R-:W-:Y:S01]  /*1a570*/  ULDC.64 UR4, c[0x0][0xa00] ;  /* 0x0002800000047ab9 */ /* 0x000fe20000000a00 */
[----:B------:R-:W-:-:S03]  /*1a580*/  ISETP.NE.U32.AND P1, PT, RZ, UR8, PT ;  /* 0x00000008ff007c0c */ /* 0x000fc6000bf25070 */
[----:B-1----:R1:W2:Y:S01]  /*1a590*/  @P0 LDG.E R11, desc[UR56][R2.64] ;  /* 0x00000038020b0981 */ /* 0x0022a2000c1e1900 */
[----:B------:R-:W-:Y:S02]  /*1a5a0*/  ISETP.NE.AND.EX P1, PT, RZ, UR9, PT, P1 ;  /* 0x00000009ff007c0c */ /* 0x000fe4000bf25310 */
[----:B------:R-:W-:Y:S01]  /*1a5b0*/  ISETP.NE.U32.AND P0, PT, RZ, UR4, PT ;  /* 0x00000004ff007c0c */ /* 0x000fe2000bf05070 */
[----:B0-----:R-:W-:Y:S01]  /*1a5c0*/  IMAD.MOV.U32 R0, RZ, RZ, RZ ;  /* 0x000000ffff007224 */ /* 0x001fe200078e00ff */
[C---:B------:R-:W-:Y:S02]  /*1a5d0*/  IADD3 R4, P4, R23.reuse, UR6, RZ ;  /* 0x0000000617047c10 */ /* 0x040fe4000ff9e0ff */
[----:B------:R-:W-:Y:S02]  /*1a5e0*/  ISETP.NE.AND.EX P0, PT, RZ, UR5, PT, P0 ;  /* 0x00000005ff007c0c */ /* 0x000fe4000bf05300 */
[----:B------:R-:W-:Y:S02]  /*1a5f0*/  IADD3.X R5, R24, UR7, RZ, P4, !PT ;  /* 0x0000000718057c10 */ /* 0x000fe4000a7fe4ff */
[----:B-1----:R-:W-:Y:S01]  /*1a600*/  IADD3 R2, P3, R23, UR4, RZ ;  /* 0x0000000417027c10 */ /* 0x002fe2000ff7e0ff */
[----:B------:R-:W-:-:S02]  /*1a610*/  ULDC UR4, c[0x0][0x288] ;  /* 0x0000a20000047ab9 */ /* 0x000fc40000000800 */
[----:B------:R-:W5:Y:S01]  /*1a620*/  @P2 LDG.E R0, desc[UR56][R4.64] ;  /* 0x0000003804002981 */ /* 0x000f62000c1e1900 */
[C---:B------:R-:W-:Y:S02]  /*1a630*/  IADD3.X R3, R24.reuse, UR5, RZ, P3, !PT ;  /* 0x0000000518037c10 */ /* 0x040fe40009ffe4ff */
[----:B------:R-:W-:Y:S01]  /*1a640*/  @P1 IADD3 R6, P3, R23, UR8, RZ ;  /* 0x0000000817061c10 */ /* 0x000fe2000ff7e0ff */
[----:B------:R-:W-:Y:S01]  /*1a650*/  IMAD.U32 R8, RZ, RZ, UR4 ;  /* 0x00000004ff087e24 */ /* 0x000fe2000f8e00ff */
[----:B------:R-:W-:Y:S01]  /*1a660*/  ULDC.64 UR4, c[0x0][0x418] ;  /* 0x0001060000047ab9 */ /* 0x000fe20000000a00 */
[----:B------:R-:W5:Y:S01]  /*1a670*/  @P0 LDG.E R34, desc[UR56][R2.64] ;  /* 0x0000003802220981 */ /* 0x000f62000c1e1900 */
[----:B------:R-:W-:-:S05]  /*1a680*/  @P1 IADD3.X R7, R24, UR9, RZ, P3, !PT ;  /* 0x0000000918071c10 */ /* 0x000fca0009ffe4ff */
[----:B------:R0:W3:Y:S01]  /*1a690*/  @P1 LDG.E R8, desc[UR56][R6.64] ;  /* 0x0000003806081981 */ /* 0x0000e2000c1e1900 */
[----:B------:R-:W-:-:S03]  /*1a6a0*/  UISETP.NE.U32.AND UP0, UPT, UR4, URZ, UPT ;  /* 0x0000003f0400728c */ /* 0x000fc6000bf05070 */
[----:B------:R-:W-:Y:S01]  /*1a6b0*/  ULDC UR4, c[0x0][0x424] ;  /* 0x0001090000047ab9 */ /* 0x000fe20000000800 */
[----:B------:R-:W-:-:S03]  /*1a6c0*/  UISETP.NE.AND.EX UP0, UPT, UR5, URZ, UPT, UP0 ;  /* 0x0000003f0500728c */ /* 0x000fc6000bf05300 */
[----:B------:R-:W-:Y:S01]  /*1a6d0*/  ULDC UR5, c[0x0][0x2f0] ;  /* 0x0000bc0000057ab9 */ /* 0x000fe20000000800 */
[----:B------:R-:W-:-:S04]  /*1a6e0*/  USEL UR4, UR4, 0x1, UP0 ;  /* 0x0000000104047887 */ /* 0x000fc80008000000 */
[----:B------:R-:W-:-:S03]  /*1a6f0*/  UIMAD UR4, UR4, UR5, URZ ;  /* 0x00000005040472a4 */ /* 0x000fc6000f8e023f */
[----:B------:R-:W-:Y:S02]  /*1a700*/  ULDC UR5, c[0x0][0x348] ;  /* 0x0000d20000057ab9 */ /* 0x000fe40000000800 */
[----:B0-----:R-:W-:Y:S01]  /*1a710*/  IMAD.U32 R6, RZ, RZ, UR5 ;  /* 0x00000005ff067e24 */ /* 0x001fe2000f8e00ff */
[----:B--2---:R-:W-:Y:S04]  /*1a720*/  STL [R1], R11 ;  /* 0x0000000b01007387 */ /* 0x004fe80000100800 */
[----:B---3--:R0:W-:Y:S02]  /*1a730*/  STL [R1+0x1c], R8 ;  /* 0x00001c0801007387 */ /* 0x0081e40000100800 */
[----:B0-----:R-:W-:Y:S01]  /*1a740*/  IMAD.U32 R8, RZ, RZ, UR4 ;  /* 0x00000004ff087e24 */ /* 0x001fe2000f8e00ff */
[----:B------:R-:W-:Y:S06]  /*1a750*/  @P1 BRA `(.L_x_677) ;  /* 0x0000000000141947 */ /* 0x000fec0003800000 */
[----:B------:R-:W-:Y:S05]  /*1a760*/  @!P0 BRA `(.L_x_677) ;  /* 0x0000000000108947 */ /* 0x000fea0003800000 */
[----:B------:R-:W2:Y:S04]  /*1a770*/  LDG.E R10, desc[UR56][R2.64] ;  /* 0x00000038020a7981 */ /* 0x000ea8000c1e1900 */
[----:B------:R-:W2:Y:S02]  /*1a780*/  LDG.E R7, desc[UR56][R2.64+0x4] ;  /* 0x0000043802077981 */ /* 0x000ea4000c1e1900 */
[----:B--2---:R-:W-:-:S05]  /*1a790*/  IMAD.IADD R2, R7, 0x1, -R10 ;  /* 0x0000000107027824 */ /* 0x004fca00078e0a0a */
[----:B------:R0:W-:Y:S02]  /*1a7a0*/  STL [R1+0x1c], R2 ;  /* 0x00001c0201007387 */ /* 0x0001e40000100800 */
.L_x_677:
[----:B------:R-:W-:Y:S01]  /*1a7b0*/  ULDC.64 UR4, c[0x0][0xa20] ;  /* 0x0002880000047ab9 */ /* 0x000fe20000000a00 */
[C---:B0-----:R-:W-:Y:S01]  /*1a7c0*/  LOP3.LUT R2, R18.reuse, 0xff000000, RZ, 0xc0, !PT ;  /* 0xff00000012027812 */ /* 0x041fe200078ec0ff */
[----:B------:R-:W-:Y:S01]  /*1a7d0*/  IMAD.MOV.U32 R32, RZ, RZ, R31 ;  /* 0x000000ffff207224 */ /* 0x000fe200078e001f */
[----:B------:R-:W-:Y:S02]  /*1a7e0*/  ISETP.NE.U32.AND P0, PT, RZ, UR4, PT ;  /* 0x00000004ff007c0c */ /* 0x000fe4000bf05070 */
[----:B------:R-:W-:Y:S02]  /*1a7f0*/  SHF.R.U32.HI R2, RZ, 0x8, R2 ;  /* 0x00000008ff027819 */ /* 0x000fe40000011602 */
[----:B------:R-:W-:Y:S02]  /*1a800*/  ISETP.NE.AND.EX P0, PT, RZ, UR5, PT, P0 ;  /* 0x00000005ff007c0c */ /* 0x000fe4000bf05300 */
[C---:B------:R-:W-:Y:S02]  /*1a810*/  LOP3.LUT R7, R18.reuse, 0xff0000, RZ, 0xc0, !PT ;  /* 0x00ff000012077812 */ /* 0x040fe400078ec0ff */
[----:B------:R-:W-:-:S02]  /*1a820*/  LOP3.LUT R18, R18, 0xffff, RZ, 0xc0, !PT ;  /* 0x0000ffff12127812 */ /* 0x000fc400078ec0ff */
[----:B------:R-:W-:-:S07]  /*1a830*/  LEA.HI R7, R7, R2, RZ, 0x10 ;  /* 0x0000000207077211 */ /* 0x000fce00078f80ff */
[----:B------:R-:W-:Y:S05]  /*1a840*/  @!P0 BRA `(.L_x_678) ;  /* 0x0000000000108947 */ /* 0x000fea0003800000 */
[----:B------:R-:W-:-:S04]  /*1a850*/  IADD3 R2, P0, R23, UR4, RZ ;  /* 0x0000000417027c10 */ /* 0x000fc8000ff1e0ff */
[----:B------:R-:W-:-:S05]  /*1a860*/  IADD3.X R3, R24, UR5, RZ, P0, !PT ;  /* 0x0000000518037c10 */ /* 0x000fca00087fe4ff */
[----:B------:R0:W5:Y:S01]  /*1a870*/  LDG.E R8, desc[UR56][R2.64] ;  /* 0x0000003802087981 */ /* 0x000162000c1e1900 */
[----:B------:R-:W-:Y:S05]  /*1a880*/  BRA `(.L_x_679) ;  /* 0x0000000000247947 */ /* 0x000fea0003800000 */
.L_x_678:
[----:B------:R-:W-:Y:S02]  /*1a890*/  ULDC.64 UR4, c[0x0][0xa08] ;  /* 0x0002820000047ab9 */ /* 0x000fe40000000a00 */
[----:B------:R-:W-:-:S04]  /*1a8a0*/  ISETP.NE.U32.AND P0, PT, RZ, UR4, PT ;  /* 0x00000004ff007c0c */ /* 0x000fc8000bf05070 */
[----:B------:R-:W-:-:S13]  /*1a8b0*/  ISETP.NE.AND.EX P0, PT, RZ, UR5, PT, P0 ;  /* 0x00000005ff007c0c */ /* 0x000fda000bf05300 */
[----:B------:R-:W-:Y:S05]  /*1a8c0*/  @!P0 BRA `(.L_x_679) ;  /* 0x0000000000148947 */ /* 0x000fea0003800000 */
[----:B------:R-:W0:Y:S02]  /*1a8d0*/  LDC.64 R2, c[0x0][0xa08] ;  /* 0x00028200ff027b82 */ /* 0x000e240000000a00 */
[----:B0-----:R-:W-:-:S05]  /*1a8e0*/  IMAD.WIDE R2, R32, 0x4, R2 ;  /* 0x0000000420027825 */ /* 0x001fca00078e0202 */
[----:B------:R-:W2:Y:S04]  /*1a8f0*/  LDG.E R8, desc[UR56][R2.64] ;  /* 0x0000003802087981 */ /* 0x000ea8000c1e1900 */
[----:B------:R-:W2:Y:S02]  /*1a900*/  LDG.E R9, desc[UR56][R2.64+0x4] ;  /* 0x0000043802097981 */ /* 0x000ea4000c1e1900 */
[----:B--2---:R-:W-:-:S07]  /*1a910*/  IMAD.IADD R8, R9, 0x1, -R8 ;  /* 0x0000000109087824 */ /* 0x004fce00078e0a08 */
.L_x_679:
[----:B0-----:R-:W2:Y:S04]  /*1a920*/  @P2 LDG.E R3, desc[UR56][R4.64] ;  /* 0x0000003804032981 */ /* 0x001ea8000c1e1900 */
[----:B------:R0:W2:Y:S01]  /*1a930*/  @P2 LDG.E R2, desc[UR56][R4.64+0x4] ;  /* 0x0000043804022981 */ /* 0x0000a2000c1e1900 */
[----:B-----5:R-:W-:Y:S01]  /*1a940*/  IMAD.IADD R8, R8, 0x1, -R11 ;  /* 0x0000000108087824 */ /* 0x020fe200078e0a0b */
[----:B------:R-:W-:Y:S01]  /*1a950*/  BSSY B0, `(.L_x_680) ;  /* 0x0000029000007945 */ /* 0x000fe20003800000 */
[----:B------:R-:W-:Y:S02]  /*1a960*/  LOP3.LUT R37, R7, 0xff, RZ, 0xc0, !PT ;  /* 0x000000ff07257812 */ /* 0x000fe400078ec0ff */
[----:B0-----:R-:W-:Y:S01]  /*1a970*/  SHF.R.U32.HI R5, RZ, 0x10, R7 ;  /* 0x00000010ff057819 */ /* 0x001fe20000011607 */
[----:B--2---:R-:W-:-:S04]  /*1a980*/  @P2 IMAD.IADD R6, R2, 0x1, -R3 ;  /* 0x0000000102062824 */ /* 0x004fc800078e0a03 */
[----:B------:R-:W-:-:S04]  /*1a990*/  IMAD.IADD R36, R8, 0x1, R6 ;  /* 0x0000000108247824 */ /* 0x000fc800078e0206 */
[C---:B------:R-:W-:Y:S01]  /*1a9a0*/  VIADD R2, R36.reuse, 0x5f ;  /* 0x0000005f24027836 */ /* 0x040fe20000000000 */
[----:B------:R-:W-:-:S03]  /*1a9b0*/  ISETP.GE.AND P1, PT, R36, 0x1, PT ;  /* 0x000000012400780c */ /* 0x000fc60003f26270 */
[----:B------:R-:W-:-:S05]  /*1a9c0*/  IMAD.HI R2, R2, 0x2aaaaaab, RZ ;  /* 0x2aaaaaab02027827 */ /* 0x000fca00078e02ff */
[----:B------:R-:W-:-:S04]  /*1a9d0*/  SHF.R.U32.HI R3, RZ, 0x1f, R2 ;  /* 0x0000001fff037819 */ /* 0x000fc80000011602 */
[----:B------:R-:W-:Y:S01]  /*1a9e0*/  LEA.HI.SX32 R4, R2, R3, 0x1c ;  /* 0x0000000302047211 */ /* 0x000fe200078fe2ff */
[----:B------:R-:W-:Y:S01]  /*1a9f0*/  IMAD.MOV.U32 R3, RZ, RZ, RZ ;  /* 0x000000ffff037224 */ /* 0x000fe200078e00ff */
[----:B------:R-:W-:Y:S06]  /*1aa00*/  @!P1 BRA `(.L_x_681) ;  /* 0x0000000000749947 */ /* 0x000fec0003800000 */
[----:B------:R-:W-:Y:S01]  /*1aa10*/  ISETP.NE.AND P0, PT, R5, RZ, PT ;  /* 0x000000ff0500720c */ /* 0x000fe20003f05270 */
[----:B------:R-:W-:-:S03]  /*1aa20*/  ULDC UR4, c[0x0][0x9f0] ;  /* 0x00027c0000047ab9 */ /* 0x000fc60000000800 */
[----:B------:R-:W-:-:S04]  /*1aa30*/  SEL R7, R5, UR4, P0 ;  /* 0x0000000405077c07 */ /* 0x000fc80008000000 */
[----:B------:R-:W-:Y:S02]  /*1aa40*/  IABS R10, R7 ;  /* 0x00000007000a7213 */ /* 0x000fe40000000000 */
[----:B------:R-:W-:Y:S02]  /*1aa50*/  IADD3 R9, R7, -0x1, R4 ;  /* 0xffffffff07097810 */ /* 0x000fe40007ffe004 */
[----:B------:R-:W0:Y:S08]  /*1aa60*/  I2F.RP R2, R10 ;  /* 0x0000000a00027306 */ /* 0x000e300000209400 */
[----:B0-----:R-:W0:Y:S02]  /*1aa70*/  MUFU.RCP R2, R2 ;  /* 0x0000000200027308 */ /* 0x001e240000001000 */
[----:B0-----:R-:W-:-:S06]  /*1aa80*/  VIADD R2, R2, 0xffffffe ;  /* 0x0ffffffe02027836 */ /* 0x001fcc0000000000 */
[----:B------:R0:W1:Y:S02]  /*1aa90*/  F2I.FTZ.U32.TRUNC.NTZ R3, R2 ;  /* 0x0000000200037305 */ /* 0x000064000021f000 */
[----:B0-----:R-:W-:-:S04]  /*1aaa0*/  LOP3.LUT R2, R9, R7, RZ, 0x3c, !PT ;  /* 0x0000000709027212 */ /* 0x001fc800078e3cff */
[----:B------:R-:W-:Y:S01]  /*1aab0*/  ISETP.GE.AND P4, PT, R2, RZ, PT ;  /* 0x000000ff0200720c */ /* 0x000fe20003f86270 */
[----:B-1----:R-:W-:-:S04]  /*1aac0*/  IMAD.MOV R2, RZ, RZ, -R3 ;  /* 0x000000ffff027224 */ /* 0x002fc800078e0a03 */
[----:B------:R-:W-:Y:S01]  /*1aad0*/  IMAD R11, R2, R10, RZ ;  /* 0x0000000a020b7224 */ /* 0x000fe200078e02ff */
[----:B------:R-:W-:-:S05]  /*1aae0*/  MOV R2, RZ ;  /* 0x000000ff00027202 */ /* 0x000fca0000000f00 */
[----:B------:R-:W-:Y:S01]  /*1aaf0*/  IMAD.HI.U32 R11, R3, R11, R2 ;  /* 0x0000000b030b7227 */ /* 0x000fe200078e0002 */
[----:B------:R-:W-:Y:S02]  /*1ab00*/  IABS R2, R9 ;  /* 0x0000000900027213 */ /* 0x000fe40000000000 */
[----:B------:R-:W-:-:S03]  /*1ab10*/  IABS R3, R7 ;  /* 0x0000000700037213 */ /* 0x000fc60000000000 */
[----:B------:R-:W-:-:S04]  /*1ab20*/  IMAD.HI.U32 R11, R11, R2, RZ ;  /* 0x000000020b0b7227 */ /* 0x000fc800078e00ff */
[----:B------:R-:W-:-:S04]  /*1ab30*/  IMAD.MOV R3, RZ, RZ, -R3 ;  /* 0x000000ffff037224 */ /* 0x000fc800078e0a03 */
        /* <DEDUP_REMOVED lines=10> */
.L_x_681:
[----:B------:R-:W-:Y:S05]  /*1abe0*/  BSYNC B0 ;  /* 0x0000000000007941 */ /* 0x000fea0003800000 */
.L_x_680:
[-C--:B------:R-:W-:Y:S01]  /*1abf0*/  IMAD R2, R37, R3.reuse, RZ ;  /* 0x0000000325027224 */ /* 0x080fe200078e02ff */
[----:B------:R-:W-:Y:S04]  /*1ac00*/  BSSY B0, `(.L_x_682) ;  /* 0x0000133000007945 */ /* 0x000fe80003800000 */
[C---:B------:R-:W-:Y:S01]  /*1ac10*/  VIADDMNMX R3, R2.reuse, R3, R4, PT ;  /* 0x0000000302037246 */ /* 0x040fe20003800104 */
[----:B------:R-:W-:-:S04]  /*1ac20*/  IMAD R2, R2, 0x60, -R8 ;  /* 0x0000006002027824 */ /* 0x000fc800078e0a08 */
[----:B------:R-:W-:Y:S01]  /*1ac30*/  IMAD R3, R3, 0x60, -R8 ;  /* 0x0000006003037824 */ /* 0x000fe200078e0a08 */
[----:B------:R-:W-:-:S04]  /*1ac40*/  VIMNMX R2, RZ, R2, !PT ;  /* 0x00000002ff027248 */ /* 0x000fc80007fe0100 */
[----:B------:R-:W-:-:S04]  /*1ac50*/  VIMNMX R3, R3, R6, PT ;  /* 0x0000000603037248 */ /* 0x000fc80003fe0100 */
[----:B------:R-:W-:-:S13]  /*1ac60*/  ISETP.GT.AND P0, PT, R3, R2, PT ;  /* 0x000000020300720c */ /* 0x000fda0003f04270 */
[----:B------:R-:W-:Y:S02]  /*1ac70*/  @P0 VIADD R7, R3, 0x5f ;  /* 0x0000005f03070836 */ /* 0x000fe40000000000 */
[----:B------:R-:W-:-:S04]  /*1ac80*/  IMAD.WIDE.U32 R2, R2, -0x55555555, RZ ;  /* 0xaaaaaaab02027825 */ /* 0x000fc800078e00ff */
[----:B------:R-:W-:Y:S01]  /*1ac90*/  @P0 IMAD.HI R7, R7, 0x2aaaaaab, RZ ;  /* 0x2aaaaaab07070827 */ /* 0x000fe200078e02ff */
[----:B------:R-:W-:-:S04]  /*1aca0*/  SHF.R.U32.HI R6, RZ, 0x6, R3 ;  /* 0x00000006ff067819 */ /* 0x000fc80000011603 */
[----:B------:R-:W-:Y:S01]  /*1acb0*/  @P0 SHF.R.U32.HI R2, RZ, 0x1f, R7 ;  /* 0x0000001fff020819 */ /* 0x000fe20000011607 */
[----:B------:R-:W-:-:S03]  /*1acc0*/  IMAD.MOV.U32 R3, RZ, RZ, R6 ;  /* 0x000000ffff037224 */ /* 0x000fc600078e0006 */
[----:B------:R-:W-:Y:S02]  /*1acd0*/  @P0 LEA.HI.SX32 R3, R7, R2, 0x1c ;  /* 0x0000000207030211 */ /* 0x000fe400078fe2ff */
[----:B------:R-:W-:Y:S02]  /*1ace0*/  PLOP3.LUT P0, PT, PT, PT, PT, 0x80, 0x0 ;  /* 0x000000000000781c */ /* 0x000fe40003f0f070 */
[----:B------:R-:W-:-:S13]  /*1acf0*/  ISETP.GT.AND P3, PT, R3, R6, PT ;  /* 0x000000060300720c */ /* 0x000fda0003f64270 */
[----:B------:R-:W-:Y:S05]  /*1ad00*/  @!P3 BRA `(.L_x_683) ;  /* 0x000000100088b947 */ /* 0x000fea0003800000 */
[----:B------:R-:W-:Y:S01]  /*1ad10*/  UMOV UR4, 0xffffffff ;  /* 0xffffffff00047882 */ /* 0x000fe20000000000 */
[----:B------:R-:W-:Y:S02]  /*1ad20*/  SEL R2, R32, RZ, !P2 ;  /* 0x000000ff20027207 */ /* 0x000fe40005000000 */
[----:B------:R-:W-:Y:S05]  /*1ad30*/  BRA.DIV UR4, `(.L_x_684) ;  /* 0x0000006a042c7947 */ /* 0x000fea000b800000 */
[----:B------:R-:W0:Y:S02]  /*1ad40*/  S2R R7, SR_TID.X ;  /* 0x0000000000077919 */ /* 0x000e240000002100 */
[----:B0-----:R-:W-:-:S04]  /*1ad50*/  SHF.R.U32.HI R7, RZ, 0x5, R7 ;  /* 0x00000005ff077819 */ /* 0x001fc80000011607 */
[----:B------:R-:W-:-:S05]  /*1ad60*/  LOP3.LUT R7, R7, 0x3, RZ, 0xc0, !PT ;  /* 0x0000000307077812 */ /* 0x000fca00078ec0ff */
[----:B------:R0:W1:Y:S02]  /*1ad70*/  SHFL.IDX PT, R14, R7, RZ, 0x1f ;  /* 0x00001fff070e7589 */ /* 0x00006400000e0000 */
.L_x_835:
[----:B-1----:R-:W-:Y:S02]  /*1ad80*/  ISETP.NE.AND P0, PT, R14, RZ, PT ;  /* 0x000000ff0e00720c */ /* 0x002fe40003f05270 */
[----:B------:R-:W-:-:S11]  /*1ad90*/  PLOP3.LUT P6, PT, PT, PT, PT, 0x8, 0x0 ;  /* 0x000000000000781c */ /* 0x000fd60003fce170 */
[----:B------:R-:W-:Y:S05]  /*1ada0*/  @P0 BRA `(.L_x_685) ;  /* 0x00000000000c0947 */ /* 0x000fea0003800000 */
[----:B------:R-:W-:-:S03]  /*1adb0*/  UMOV UR4, 0xffffffff ;  /* 0xffffffff00047882 */ /* 0x000fc60000000000 */
[----:B------:R-:W-:Y:S05]  /*1adc0*/  BRA.DIV UR4, `(.L_x_686) ;  /* 0x0000006a043c7947 */ /* 0x000fea000b800000 */
[----:B------:R-:W-:-:S13]  /*1add0*/  ELECT P6, URZ, PT ;  /* 0x00000000003f782f */ /* 0x000fda00038c0000 */
.L_x_685:
[----:B0-----:R-:W2:Y:S01]  /*1ade0*/  LDL R7, [R1+0x20] ;  /* 0x0000200001077983 */ /* 0x001ea20000100800 */
[----:B------:R-:W-:Y:S01]  /*1adf0*/  BSSY B1, `(.L_x_687) ;  /* 0x0000008000017945 */ /* 0x000fe20003800000 */
[----:B--2---:R-:W-:-:S05]  /*1ae00*/  VIADD R7, R7, 0x1 ;  /* 0x0000000107077836 */ /* 0x004fca0000000000 */
[----:B------:R-:W-:-:S04]  /*1ae10*/  LEA.HI R8, R7, R7, RZ, 0x1 ;  /* 0x0000000707087211 */ /* 0x000fc800078f08ff */
[----:B------:R-:W-:-:S05]  /*1ae20*/  LOP3.LUT R8, R8, 0xfffffffe, RZ, 0xc0, !PT ;  /* 0xfffffffe08087812 */ /* 0x000fca00078ec0ff */
[----:B------:R-:W-:-:S05]  /*1ae30*/  IMAD.IADD R7, R7, 0x1, -R8 ;  /* 0x0000000107077824 */ /* 0x000fca00078e0a08 */
[----:B------:R-:W-:-:S04]  /*1ae40*/  SHF.L.U32 R7, R7, 0x1f, RZ ;  /* 0x0000001f07077819 */ /* 0x000fc800000006ff */
[----:B------:R-:W0:Y:S02]  /*1ae50*/  SYNCS.PHASECHK.TRANS64.TRYWAIT P0, [R22+URZ+0x2a820], R7 ;  /* 0x02a82007160075a7 */ /* 0x000e24000800017f */
[----:B0-----:R-:W-:Y:S05]  /*1ae60*/  @!P0 BRA `(.L_x_688) ;  /* 0x0000006800348947 */ /* 0x001fea0003800000 */
.L_x_838:
[----:B------:R-:W-:Y:S05]  /*1ae70*/  BSYNC B1 ;  /* 0x0000000000017941 */ /* 0x000fea0003800000 */
.L_x_687:
[----:B------:R-:W-:Y:S04]  /*1ae80*/  BSSY B1, `(.L_x_689) ;  /* 0x000007c000017945 */ /* 0x000fe80003800000 */
[----:B------:R-:W-:Y:S05]  /*1ae90*/  @!P6 BRA `(.L_x_690) ;  /* 0x0000000400e8e947 */ /* 0x000fea0003800000 */
[----:B------:R-:W-:Y:S01]  /*1aea0*/  IMAD R11, R25, 0x8, R22 ;  /* 0x00000008190b7824 */ /* 0x000fe200078e0216 */
[----:B------:R-:W-:Y:S01]  /*1aeb0*/  SHF.L.U32 R10, R30, 0x1f, RZ ;  /* 0x0000001f1e0a7819 */ /* 0x000fe200000006ff */
[----:B------:R-:W1:Y:S01]  /*1aec0*/  S2R R8, SR_TID.X ;  /* 0x0000000000087919 */ /* 0x000e620000002100 */
[----:B------:R-:W-:Y:S02]  /*1aed0*/  BSSY B2, `(.L_x_691) ;  /* 0x0000005000027945 */ /* 0x000fe40003800000 */
[----:B------:R-:W2:Y:S01]  /*1aee0*/  SYNCS.PHASECHK.TRANS64.TRYWAIT P0, [R11+URZ+0x2a8a0], R10 ;  /* 0x02a8a00a0b0075a7 */ /* 0x000ea2000800017f */
[----:B-1----:R-:W-:-:S04]  /*1aef0*/  LOP3.LUT R8, R8, 0x7f, RZ, 0xc0, !PT ;  /* 0x0000007f08087812 */ /* 0x002fc800078ec0ff */
[----:B------:R-:W-:Y:S01]  /*1af00*/  ISETP.NE.AND P2, PT, R8, RZ, PT ;  /* 0x000000ff0800720c */ /* 0x000fe20003f45270 */
[----:B--2---:R-:W-:-:S12]  /*1af10*/  @!P0 BRA `(.L_x_692) ;  /* 0x00000068001c8947 */ /* 0x004fd80003800000 */
.L_x_839:
[----:B------:R-:W-:Y:S05]  /*1af20*/  BSYNC B2 ;  /* 0x0000000000027941 */ /* 0x000fea0003800000 */
.L_x_691:
[----:B------:R-:W-:Y:S04]  /*1af30*/  BSSY B2, `(.L_x_693) ;  /* 0x0000009000027945 */ /* 0x000fe80003800000 */
[----:B------:R-:W-:Y:S05]  /*1af40*/  @P2 BRA `(.L_x_694) ;  /* 0x00000000001c2947 */ /* 0x000fea0003800000 */
[----:B------:R-:W2:Y:S01]  /*1af50*/  S2R R8, SR_TID.X ;  /* 0x0000000000087919 */ /* 0x000ea20000002100 */
[----:B0-----:R-:W-:-:S04]  /*1af60*/  IMAD.MOV.U32 R7, RZ, RZ, 0x9000 ;  /* 0x00009000ff077424 */ /* 0x001fc800078e00ff */
[----:B------:R3:W-:Y:S01]  /*1af70*/  SYNCS.ARRIVE.TRANS64 RZ, [R11+URZ+0x2a890], R7 ;  /* 0x02a890070bff79a7 */ /* 0x0007e2000800003f */
[----:B--2---:R-:W-:-:S04]  /*1af80*/  LOP3.LUT R8, R8, 0x1f, RZ, 0xc0, !PT ;  /* 0x0000001f08087812 */ /* 0x004fc800078ec0ff */
[----:B------:R-:W-:-:S13]  /*1af90*/  ISETP.NE.AND P0, PT, R8, RZ, PT ;  /* 0x000000ff0800720c */ /* 0x000fda0003f05270 */
[----:B---3--:R-:W-:Y:S05]  /*1afa0*/  @!P0 BRA `(.L_x_694) ;  /* 0x0000000000048947 */ /* 0x008fea0003800000 */
[----:B------:R-:W-:Y:S01]  /*1afb0*/  BPT.TRAP 0x1 ;  /* 0x000000040000795c */ /* 0x000fe20000300000 */
.L_x_694:
[----:B------:R-:W-:Y:S05]  /*1afc0*/  BSYNC B2 ;  /* 0x0000000000027941 */ /* 0x000fea0003800000 */
.L_x_693:
[----:B------:R-:W-:Y:S01]  /*1afd0*/  IMAD.MOV.U32 R14, RZ, RZ, RZ ;  /* 0x000000ffff0e7224 */ /* 0x000fe200078e00ff */
[----:B------:R-:W-:Y:S01]  /*1afe0*/  UIADD3 UR4, UP0, UR36, 0x570, URZ ;  /* 0x0000057024047890 */ /* 0x000fe2000ff1e03f */
[----:B------:R-:W-:Y:S01]  /*1aff0*/  IMAD R8, R3, 0x60, R0 ;  /* 0x0000006003087824 */ /* 0x000fe200078e0200 */
[----:B------:R-:W-:Y:S01]  /*1b000*/  PLOP3.LUT P0, PT, PT, PT, PT, 0x80, 0x0 ;  /* 0x000000000000781c */ /* 0x000fe20003f0f070 */
[----:B------:R-:W-:Y:S01]  /*1b010*/  IMAD R9, R25, 0x9000, R22 ;  /* 0x0000900019097824 */ /* 0x000fe200078e0216 */
[----:B------:R-:W-:Y:S01]  /*1b020*/  R2UR UR10, R14 ;  /* 0x000000000e0a72ca */ /* 0x000fe200000e0000 */
[----:B------:R-:W-:Y:S01]  /*1b030*/  VIADD R8, R8, 0xffffffa0 ;  /* 0xffffffa008087836 */ /* 0x000fe20000000000 */
[----:B------:R-:W-:Y:S01]  /*1b040*/  UIADD3.X UR5, URZ, UR37, URZ, UP0, !UPT ;  /* 0x000000253f057290 */ /* 0x000fe200087fe43f */
[----:B0-----:R-:W-:Y:S01]  /*1b050*/  VIADD R7, R11, 0x2a890 ;  /* 0x0002a8900b077836 */ /* 0x001fe20000000000 */
[----:B------:R-:W-:Y:S01]  /*1b060*/  UMOV UR6, 0x0 ;  /* 0x0000000000067882 */ /* 0x000fe20000000000 */
[----:B------:R-:W-:Y:S01]  /*1b070*/  VIADD R12, R9, 0x18400 ;  /* 0x00018400090c7836 */ /* 0x000fe20000000000 */
[----:B------:R-:W-:-:S09]  /*1b080*/  UMOV UR7, 0x12f00000 ;  /* 0x12f0000000077882 */ /* 0x000fd20000000000 */
.L_x_695:
[----:B------:R-:W-:-:S13]  /*1b090*/  @P0 ELECT P3, URZ, PT ;  /* 0x00000000003f082f */ /* 0x000fda0003860000 */
[----:B------:R-:W-:Y:S02]  /*1b0a0*/  @P3 R2UR UR13, R2 ;  /* 0x00000000020d32ca */ /* 0x000fe400000e0000 */
[----:B------:R-:W-:Y:S02]  /*1b0b0*/  @P3 R2UR UR12, R18 ;  /* 0x00000000120c32ca */ /* 0x000fe400000e0000 */
[----:B------:R-:W-:Y:S02]  /*1b0c0*/  @P3 R2UR UR11, R8 ;  /* 0x00000000080b32ca */ /* 0x000fe400000e0000 */
[----:B------:R-:W-:Y:S02]  /*1b0d0*/  @P3 R2UR UR9, R7 ;  /* 0x00000000070932ca */ /* 0x000fe400000e0000 */
[----:B------:R-:W-:Y:S02]  /*1b0e0*/  @P3 R2UR UR8, R12 ;  /* 0x000000000c0832ca */ /* 0x000fe400000e0000 */
[----:B------:R-:W-:-:S02]  /*1b0f0*/  @P3 PLOP3.LUT P0, PT, P3, PT, PT, 0x8, 0x0 ;  /* 0x000000000000381c */ /* 0x000fc40001f0e170 */
[----:B------:R-:W-:-:S09]  /*1b100*/  PLOP3.LUT P3, PT, PT, PT, PT, 0x8, 0x0 ;  /* 0x000000000000781c */ /* 0x000fd20003f6e170 */
[----:B------:R0:W-:Y:S02]  /*1b110*/  UTMALDG.4D [UR8], [UR4], desc[UR6] ;  /* 0x00000608040075b4 */ /* 0x0001e40008019000 */
[----:B0-----:R-:W-:Y:S05]  /*1b120*/  @P0 BRA.U.ANY `(.L_x_695) ;  /* 0xfffffffd00d80947 */ /* 0x001fea000393ffff */
[----:B------:R-:W-:Y:S01]  /*1b130*/  MOV R15, 0x40 ;  /* 0x00000040000f7802 */ /* 0x000fe20000000f00 */
[----:B------:R-:W-:Y:S01]  /*1b140*/  VIADD R12, R9, 0x1b400 ;  /* 0x0001b400090c7836 */ /* 0x000fe20000000000 */
[----:B------:R-:W-:Y:S01]  /*1b150*/  PLOP3.LUT P0, PT, PT, PT, PT, 0x80, 0x0 ;  /* 0x000000000000781c */ /* 0x000fe20003f0f070 */
[----:B------:R-:W-:Y:S01]  /*1b160*/  UMOV UR6, 0x0 ;  /* 0x0000000000067882 */ /* 0x000fe20000000000 */
[----:B------:R-:W-:Y:S01]  /*1b170*/  R2UR UR10, R15 ;  /* 0x000000000f0a72ca */ /* 0x000fe200000e0000 */
[----:B------:R-:W-:-:S14]  /*1b180*/  UMOV UR7, 0x12f00000 ;  /* 0x12f0000000077882 */ /* 0x000fdc0000000000 */
.L_x_696:
        /* <DEDUP_REMOVED lines=10> */
[----:B------:R-:W-:Y:S01]  /*1b230*/  PLOP3.LUT P0, PT, PT, PT, PT, 0x80, 0x0 ;  /* 0x000000000000781c */ /* 0x000fe20003f0f070 */
[----:B------:R-:W-:Y:S01]  /*1b240*/  VIADD R9, R9, 0x1e400 ;  /* 0x0001e40009097836 */ /* 0x000fe20000000000 */
[----:B------:R-:W-:Y:S01]  /*1b250*/  UMOV UR6, 0x0 ;  /* 0x0000000000067882 */ /* 0x000fe20000000000 */
[----:B------:R-:W-:Y:S01]  /*1b260*/  UMOV UR7, 0x12f00000 ;  /* 0x12f0000000077882 */ /* 0x000fe20000000000 */
[----:B------:R-:W-:-:S09]  /*1b270*/  UMOV UR10, 0x80 ;  /* 0x00000080000a7882 */ /* 0x000fd20000000000 */
.L_x_697:
        /* <DEDUP_REMOVED lines=10> */
[----:B------:R-:W0:Y:S01]  /*1b320*/  SYNCS.PHASECHK.TRANS64.TRYWAIT P0, [R11+URZ+0x2a8c0], R10 ;  /* 0x02a8c00a0b0075a7 */ /* 0x000e22000800017f */
[----:B------:R-:W-:Y:S04]  /*1b330*/  BSSY B2, `(.L_x_698) ;  /* 0x0000002000027945 */ /* 0x000fe80003800000 */
[----:B0-----:R-:W-:Y:S05]  /*1b340*/  @!P0 BRA `(.L_x_699) ;  /* 0x0000006400248947 */ /* 0x001fea0003800000 */
.L_x_840:
[----:B------:R-:W-:Y:S05]  /*1b350*/  BSYNC B2 ;  /* 0x0000000000027941 */ /* 0x000fea0003800000 */
.L_x_698:
[----:B------:R-:W-:Y:S01]  /*1b360*/  BSSY B2, `(.L_x_700) ;  /* 0x000000b000027945 */ /* 0x000fe20003800000 */
[----:B------:R-:W-:Y:S02]  /*1b370*/  IMAD.MOV.U32 R12, RZ, RZ, 0x0 ;  /* 0x00000000ff0c7424 */ /* 0x000fe400078e00ff */
[----:B------:R-:W-:Y:S01]  /*1b380*/  IMAD.MOV.U32 R13, RZ, RZ, 0x12f00000 ;  /* 0x12f00000ff0d7424 */ /* 0x000fe200078e00ff */
[----:B------:R-:W-:Y:S06]  /*1b390*/  @P2 BRA `(.L_x_701) ;  /* 0x00000000001c2947 */ /* 0x000fec0003800000 */
[----:B------:R-:W2:Y:S01]  /*1b3a0*/  S2R R9, SR_TID.X ;  /* 0x0000000000097919 */ /* 0x000ea20000002100 */
[----:B------:R-:W-:-:S04]  /*1b3b0*/  IMAD.MOV.U32 R7, RZ, RZ, 0x6000 ;  /* 0x00006000ff077424 */ /* 0x000fc800078e00ff */
[----:B------:R3:W-:Y:S01]  /*1b3c0*/  SYNCS.ARRIVE.TRANS64 RZ, [R11+URZ+0x2a8b0], R7 ;  /* 0x02a8b0070bff79a7 */ /* 0x0007e2000800003f */
[----:B--2---:R-:W-:-:S04]  /*1b3d0*/  LOP3.LUT R9, R9, 0x1f, RZ, 0xc0, !PT ;  /* 0x0000001f09097812 */ /* 0x004fc800078ec0ff */
[----:B------:R-:W-:-:S13]  /*1b3e0*/  ISETP.NE.AND P0, PT, R9, RZ, PT ;  /* 0x000000ff0900720c */ /* 0x000fda0003f05270 */
[----:B---3--:R-:W-:Y:S05]  /*1b3f0*/  @!P0 BRA `(.L_x_701) ;  /* 0x0000000000048947 */ /* 0x008fea0003800000 */
[----:B------:R-:W-:Y:S01]  /*1b400*/  BPT.TRAP 0x1 ;  /* 0x000000040000795c */ /* 0x000fe20000300000 */
.L_x_701:
[----:B------:R-:W-:Y:S05]  /*1b410*/  BSYNC B2 ;  /* 0x0000000000027941 */ /* 0x000fea0003800000 */
.L_x_700:
[----:B------:R-:W-:Y:S01]  /*1b420*/  R2UR UR10, R14 ;  /* 0x000000000e0a72ca */ /* 0x000fe200000e0000 */
[----:B------:R-:W-:Y:S01]  /*1b430*/  IMAD R7, R25, 0x6000, R22 ;  /* 0x0000600019077824 */ /* 0x000fe200078e0216 */
[----:B------:R-:W-:Y:S01]  /*1b440*/  R2UR UR6, R12 ;  /* 0x000000000c0672ca */ /* 0x000fe200000e0000 */
[----:B------:R-:W-:Y:S01]  /*1b450*/  UIADD3 UR4, UP0, UR36, 0x670, URZ ;  /* 0x0000067024047890 */ /* 0x000fe2000ff1e03f */
[----:B------:R-:W-:Y:S01]  /*1b460*/  R2UR UR7, R13 ;  /* 0x000000000d0772ca */ /* 0x000fe200000e0000 */
[----:B01----:R-:W-:Y:S01]  /*1b470*/  VIADD R11, R11, 0x2a8b0 ;  /* 0x0002a8b00b0b7836 */ /* 0x003fe20000000000 */
[----:B------:R-:W-:Y:S01]  /*1b480*/  PLOP3.LUT P0, PT, PT, PT, PT, 0x80, 0x0 ;  /* 0x000000000000781c */ /* 0x000fe20003f0f070 */
[----:B------:R-:W-:Y:S01]  /*1b490*/  VIADD R9, R7, 0x400 ;  /* 0x0000040007097836 */ /* 0x000fe20000000000 */
[----:B------:R-:W-:-:S12]  /*1b4a0*/  UIADD3.X UR5, URZ, UR37, URZ, UP0, !UPT ;  /* 0x000000253f057290 */ /* 0x000fd800087fe43f */
.L_x_702:
        /* <DEDUP_REMOVED lines=10> */
[----:B------:R-:W-:Y:S01]  /*1b550*/  R2UR UR10, R15 ;  /* 0x000000000f0a72ca */ /* 0x000fe200000e0000 */
[----:B------:R-:W-:Y:S01]  /*1b560*/  VIADD R7, R7, 0x3400 ;  /* 0x0000340007077836 */ /* 0x000fe20000000000 */
[----:B------:R-:W-:Y:S02]  /*1b570*/  R2UR UR6, R12 ;  /* 0x000000000c0672ca */ /* 0x000fe400000e0000 */
[----:B------:R-:W-:Y:S02]  /*1b580*/  R2UR UR7, R13 ;  /* 0x000000000d0772ca */ /* 0x000fe400000e0000 */
[----:B------:R-:W-:-:S13]  /*1b590*/  PLOP3.LUT P0, PT, PT, PT, PT, 0x80, 0x0 ;  /* 0x000000000000781c */ /* 0x000fda0003f0f070 */
.L_x_703:
        /* <DEDUP_REMOVED lines=9> */
[----:B-1----:R-:W-:Y:S05]  /*1b630*/  @P0 BRA.U.ANY `(.L_x_703) ;  /* 0xfffffffd00d80947 */ /* 0x002fea000393ffff */
.L_x_690:
[----:B------:R-:W-:Y:S05]  /*1b640*/  BSYNC B1 ;  /* 0x0000000000017941 */ /* 0x000fea0003800000 */
.L_x_689:
[----:B------:R-:W-:Y:S01]  /*1b650*/  VIADD R11, R3, 0xfffffffe ;  /* 0xfffffffe030b7836 */ /* 0x000fe20000000000 */
[----:B------:R-:W-:Y:S01]  /*1b660*/  PLOP3.LUT P0, PT, PT, PT, PT, 0x8, 0x0 ;  /* 0x000000000000781c */ /* 0x000fe20003f0e170 */
[----:B------:R-:W-:-:S03]  /*1b670*/  VIADD R25, R25, 0x1 ;  /* 0x0000000119197836 */ /* 0x000fc60000000000 */
[----:B------:R-:W-:Y:S02]  /*1b680*/  ISETP.GE.AND P3, PT, R11, R6, PT ;  /* 0x000000060b00720c */ /* 0x000fe40003f66270 */
[----:B------:R-:W-:-:S04]  /*1b690*/  ISETP.NE.AND P2, PT, R25, 0x2, PT ;  /* 0x000000021900780c */ /* 0x000fc80003f45270 */
[----:B------:R-:W-:Y:S02]  /*1b6a0*/  SEL R3, RZ, 0x1, P2 ;  /* 0x00000001ff037807 */ /* 0x000fe40001000000 */
[----:B------:R-:W-:Y:S02]  /*1b6b0*/  SEL R25, R25, RZ, P2 ;  /* 0x000000ff19197207 */ /* 0x000fe40001000000 */
[----:B------:R-:W-:-:S03]  /*1b6c0*/  LOP3.LUT R30, R30, R3, RZ, 0x3c, !PT ;  /* 0x000000031e1e7212 */ /* 0x000fc600078e3cff */
[----:B------:R-:W-:Y:S05]  /*1b6d0*/  @!P3 BRA `(.L_x_683) ;  /* 0x000000080014b947 */ /* 0x000fea0003800000 */
.L_x_719:
[----:B------:R-:W-:Y:S05]  /*1b6e0*/  YIELD ;  /* 0x0000000000007946 */ /* 0x000fea0003800000 */
        /* <DEDUP_REMOVED lines=10> */
.L_x_841:
[----:B------:R-:W-:Y:S05]  /*1b790*/  BSYNC B2 ;  /* 0x0000000000027941 */ /* 0x000fea0003800000 */
.L_x_706:
[----:B------:R-:W-:Y:S04]  /*1b7a0*/  BSSY B2, `(.L_x_708) ;  /* 0x0000009000027945 */ /* 0x000fe80003800000 */
[----:B------:R-:W-:Y:S05]  /*1b7b0*/  @P3 BRA `(.L_x_709) ;  /* 0x00000000001c3947 */ /* 0x000fea0003800000 */
[----:B0-----:R-:W0:Y:S01]  /*1b7c0*/  S2R R7, SR_TID.X ;  /* 0x0000000000077919 */ /* 0x001e220000002100 */
[----:B------:R-:W-:-:S04]  /*1b7d0*/  IMAD.MOV.U32 R3, RZ, RZ, 0x9000 ;  /* 0x00009000ff037424 */ /* 0x000fc800078e00ff */
[----:B------:R2:W-:Y:S01]  /*1b7e0*/  SYNCS.ARRIVE.TRANS64 RZ, [R10+URZ+0x2a890], R3 ;  /* 0x02a890030aff79a7 */ /* 0x0005e2000800003f */
[----:B0-----:R-:W-:-:S04]  /*1b7f0*/  LOP3.LUT R7, R7, 0x1f, RZ, 0xc0, !PT ;  /* 0x0000001f07077812 */ /* 0x001fc800078ec0ff */
[----:B------:R-:W-:-:S13]  /*1b800*/  ISETP.NE.AND P2, PT, R7, RZ, PT ;  /* 0x000000ff0700720c */ /* 0x000fda0003f45270 */
[----:B--2---:R-:W-:Y:S05]  /*1b810*/  @!P2 BRA `(.L_x_709) ;  /* 0x000000000004a947 */ /* 0x004fea0003800000 */
[----:B------:R-:W-:Y:S01]  /*1b820*/  BPT.TRAP 0x1 ;  /* 0x000000040000795c */ /* 0x000fe20000300000 */
.L_x_709:
[----:B------:R-:W-:Y:S05]  /*1b830*/  BSYNC B2 ;  /* 0x0000000000027941 */ /* 0x000fea0003800000 */
.L_x_708:
[----:B------:R-:W-:Y:S01]  /*1b840*/  IMAD.MOV.U32 R14, RZ, RZ, RZ ;  /* 0x000000ffff0e7224 */ /* 0x000fe200078e00ff */
[----:B------:R-:W-:Y:S01]  /*1b850*/  UIADD3 UR4, UP0, UR36, 0x570, URZ ;  /* 0x0000057024047890 */ /* 0x000fe2000ff1e03f */
[----:B------:R-:W-:Y:S01]  /*1b860*/  IMAD R8, R25, 0x9000, R22 ;  /* 0x0000900019087824 */ /* 0x000fe200078e0216 */
[----:B------:R-:W-:Y:S01]  /*1b870*/  PLOP3.LUT P2, PT, PT, PT, PT, 0x80, 0x0 ;  /* 0x000000000000781c */ /* 0x000fe20003f4f070 */
[----:B0-----:R-:W-:Y:S01]  /*1b880*/  IMAD R7, R11, 0x60, R0 ;  /* 0x000000600b077824 */ /* 0x001fe200078e0200 */
[----:B------:R-:W-:Y:S01]  /*1b890*/  R2UR UR10, R14 ;  /* 0x000000000e0a72ca */ /* 0x000fe200000e0000 */
[----:B------:R-:W-:Y:S01]  /*1b8a0*/  VIADD R3, R10, 0x2a890 ;  /* 0x0002a8900a037836 */ /* 0x000fe20000000000 */
[----:B------:R-:W-:Y:S01]  /*1b8b0*/  UIADD3.X UR5, URZ, UR37, URZ, UP0, !UPT ;  /* 0x000000253f057290 */ /* 0x000fe200087fe43f */
[----:B------:R-:W-:Y:S01]  /*1b8c0*/  VIADD R12, R8, 0x18400 ;  /* 0x00018400080c7836 */ /* 0x000fe20000000000 */
[----:B------:R-:W-:Y:S01]  /*1b8d0*/  UMOV UR6, 0x0 ;  /* 0x0000000000067882 */ /* 0x000fe20000000000 */
[----:B------:R-:W-:-:S10]  /*1b8e0*/  UMOV UR7, 0x12f00000 ;  /* 0x12f0000000077882 */ /* 0x000fd40000000000 */
.L_x_710:
        /* <DEDUP_REMOVED lines=10> */
[----:B------:R-:W-:Y:S01]  /*1b990*/  IMAD.MOV.U32 R15, RZ, RZ, 0x40 ;  /* 0x00000040ff0f7424 */ /* 0x000fe200078e00ff */
[----:B------:R-:W-:Y:S01]  /*1b9a0*/  PLOP3.LUT P2, PT, PT, PT, PT, 0x80, 0x0 ;  /* 0x000000000000781c */ /* 0x000fe20003f4f070 */
[----:B------:R-:W-:Y:S01]  /*1b9b0*/  UMOV UR6, 0x0 ;  /* 0x0000000000067882 */ /* 0x000fe20000000000 */
[----:B------:R-:W-:Y:S01]  /*1b9c0*/  IADD3 R12, R8, 0x1b400, RZ ;  /* 0x0001b400080c7810 */ /* 0x000fe20007ffe0ff */
[----:B------:R-:W-:Y:S01]  /*1b9d0*/  UMOV UR7, 0x12f00000 ;  /* 0x12f0000000077882 */ /* 0x000fe20000000000 */
[----:B------:R-:W-:-:S15]  /*1b9e0*/  R2UR UR10, R15 ;  /* 0x000000000f0a72ca */ /* 0x000fde00000e0000 */
.L_x_711:
        /* <DEDUP_REMOVED lines=15> */
.L_x_712:
        /* <DEDUP_REMOVED lines=13> */
.L_x_842:
[----:B------:R-:W-:Y:S05]  /*1bbb0*/  BSYNC B2 ;  /* 0x0000000000027941 */ /* 0x000fea0003800000 */
.L_x_713:
        /* <DEDUP_REMOVED lines=11> */
.L_x_716:
[----:B------:R-:W-:Y:S05]  /*1bc70*/  BSYNC B2 ;  /* 0x0000000000027941 */ /* 0x000fea0003800000 */
.L_x_715:
        /* <DEDUP_REMOVED lines=9> */
.L_x_717:
        /* <DEDUP_REMOVED lines=15> */
.L_x_718:
        /* <DEDUP_REMOVED lines=10> */
.L_x_705:
[----:B------:R-:W-:Y:S05]  /*1bea0*/  BSYNC B1 ;  /* 0x0000000000017941 */ /* 0x000fea0003800000 */
.L_x_704:
[----:B------:R-:W-:Y:S01]  /*1beb0*/  ISETP.GT.AND P3, PT, R11, R6, PT ;  /* 0x000000060b00720c */ /* 0x000fe20003f64270 */
[----:B------:R-:W-:Y:S02]  /*1bec0*/  VIADD R25, R25, 0x1 ;  /* 0x0000000119197836 */ /* 0x000fe40000000000 */
[----:B------:R-:W-:-:S03]  /*1bed0*/  VIADD R11, R11, 0xffffffff ;  /* 0xffffffff0b0b7836 */ /* 0x000fc60000000000 */
[----:B------:R-:W-:-:S04]  /*1bee0*/  ISETP.NE.AND P2, PT, R25, 0x2, PT ;  /* 0x000000021900780c */ /* 0x000fc80003f45270 */
[----:B------:R-:W-:Y:S02]  /*1bef0*/  SEL R3, RZ, 0x1, P2 ;  /* 0x00000001ff037807 */ /* 0x000fe40001000000 */
[----:B------:R-:W-:Y:S02]  /*1bf00*/  SEL R25, R25, RZ, P2 ;  /* 0x000000ff19197207 */ /* 0x000fe40001000000 */
[----:B------:R-:W-:Y:S01]  /*1bf10*/  LOP3.LUT R30, R30, R3, RZ, 0x3c, !PT ;  /* 0x000000031e1e7212 */ /* 0x000fe200078e3cff */
[----:B------:R-:W-:Y:S06]  /*1bf20*/  @P3 BRA `(.L_x_719) ;  /* 0xfffffff400ec3947 */ /* 0x000fec000383ffff */
.L_x_683:
[----:B------:R-:W-:Y:S05]  /*1bf30*/  BSYNC B0 ;  /* 0x0000000000007941 */ /* 0x000fea0003800000 */
.L_x_682:
[----:B------:R-:W-:Y:S05]  /*1bf40*/  @!P0 WARPSYNC.ALL ;  /* 0x0000000000008948 */ /* 0x000fea0003800000 */
[----:B------:R-:W-:Y:S01]  /*1bf50*/  @!P0 BAR.SYNC.DEFER_BLOCKING 0xc, 0x180 ;  /* 0x0306000000008b1d */ /* 0x000fe20000010000 */
[----:B------:R-:W-:-:S05]  /*1bf60*/  IMAD.MOV.U32 R0, RZ, RZ, RZ ;  /* 0x000000ffff007224 */ /* 0x000fca00078e00ff */
[----:B------:R-:W-:Y:S04]  /*1bf70*/  BSSY B0, `(.L_x_720) ;  /* 0x000001e000007945 */ /* 0x000fe80003800000 */
[----:B------:R-:W-:Y:S05]  /*1bf80*/  @!P1 BRA `(.L_x_721) ;  /* 0x0000000000709947 */ /* 0x000fea0003800000 */
[----:B------:R-:W-:Y:S01]  /*1bf90*/  ISETP.NE.AND P0, PT, R5, RZ, PT ;  /* 0x000000ff0500720c */ /* 0x000fe20003f05270 */
[----:B------:R-:W-:-:S12]  /*1bfa0*/  IMAD.MOV.U32 R2, RZ, RZ, RZ ;  /* 0x000000ffff027224 */ /* 0x000fd800078e00ff */
[----:B------:R-:W1:Y:S02]  /*1bfb0*/  @!P0 LDC R5, c[0x0][0x9f0] ;  /* 0x00027c00ff058b82 */ /* 0x000e640000000800 */
[----:B-1----:R-:W-:-:S04]  /*1bfc0*/  IABS R0, R5 ;  /* 0x0000000500007213 */ /* 0x002fc80000000000 */
[----:B------:R-:W1:Y:S08]  /*1bfd0*/  I2F.RP R8, R0 ;  /* 0x0000000000087306 */ /* 0x000e700000209400 */
[----:B-1----:R-:W1:Y:S02]  /*1bfe0*/  MUFU.RCP R8, R8 ;  /* 0x0000000800087308 */ /* 0x002e640000001000 */
[----:B-1----:R-:W-:-:S06]  /*1bff0*/  VIADD R9, R8, 0xffffffe ;  /* 0x0ffffffe08097836 */ /* 0x002fcc0000000000 */
[----:B------:R-:W0:Y:S02]  /*1c000*/  F2I.FTZ.U32.TRUNC.NTZ R3, R9 ;  /* 0x0000000900037305 */ /* 0x000e24000021f000 */
[----:B0-----:R-:W-:-:S04]  /*1c010*/  IMAD.MOV R7, RZ, RZ, -R3 ;  /* 0x000000ffff077224 */ /* 0x001fc800078e0a03 */
[----:B------:R-:W-:-:S04]  /*1c020*/  IMAD R7, R7, R0, RZ ;  /* 0x0000000007077224 */ /* 0x000fc800078e02ff */
[----:B------:R-:W-:Y:S01]  /*1c030*/  IMAD.HI.U32 R6, R3, R7, R2 ;  /* 0x0000000703067227 */ /* 0x000fe200078e0002 */
[----:B------:R-:W-:Y:S02]  /*1c040*/  IADD3 R3, R4, -0x1, R5 ;  /* 0xffffffff04037810 */ /* 0x000fe40007ffe005 */
[----:B------:R-:W-:Y:S02]  /*1c050*/  IABS R7, R5 ;  /* 0x0000000500077213 */ /* 0x000fe40000000000 */
[----:B------:R-:W-:Y:S02]  /*1c060*/  IABS R2, R3 ;  /* 0x0000000300027213 */ /* 0x000fe40000000000 */
[----:B------:R-:W-:Y:S01]  /*1c070*/  LOP3.LUT R3, R3, R5, RZ, 0x3c, !PT ;  /* 0x0000000503037212 */ /* 0x000fe200078e3cff */
[----:B------:R-:W-:Y:S02]  /*1c080*/  IMAD.MOV R7, RZ, RZ, -R7 ;  /* 0x000000ffff077224 */ /* 0x000fe400078e0a07 */
[----:B------:R-:W-:Y:S01]  /*1c090*/  IMAD.HI.U32 R6, R6, R2, RZ ;  /* 0x0000000206067227 */ /* 0x000fe200078e00ff */
[----:B------:R-:W-:-:S03]  /*1c0a0*/  ISETP.GE.AND P2, PT, R3, RZ, PT ;  /* 0x000000ff0300720c */ /* 0x000fc60003f46270 */
[----:B------:R-:W-:-:S05]  /*1c0b0*/  IMAD R7, R6, R7, R2 ;  /* 0x0000000706077224 */ /* 0x000fca00078e0202 */
[----:B------:R-:W-:-:S13]  /*1c0c0*/  ISETP.GT.U32.AND P1, PT, R0, R7, PT ;  /* 0x000000070000720c */ /* 0x000fda0003f24070 */
[----:B------:R-:W-:Y:S02]  /*1c0d0*/  @!P1 IMAD.IADD R7, R7, 0x1, -R0 ;  /* 0x0000000107079824 */ /* 0x000fe400078e0a00 */
[----:B------:R-:W-:Y:S01]  /*1c0e0*/  @!P1 VIADD R6, R6, 0x1 ;  /* 0x0000000106069836 */ /* 0x000fe20000000000 */
[----:B------:R-:W-:Y:S02]  /*1c0f0*/  ISETP.NE.AND P1, PT, R5, RZ, PT ;  /* 0x000000ff0500720c */ /* 0x000fe40003f25270 */
[----:B------:R-:W-:-:S13]  /*1c100*/  ISETP.GE.U32.AND P0, PT, R7, R0, PT ;  /* 0x000000000700720c */ /* 0x000fda0003f06070 */
[----:B------:R-:W-:-:S05]  /*1c110*/  @P0 IADD3 R6, R6, 0x1, RZ ;  /* 0x0000000106060810 */ /* 0x000fca0007ffe0ff */
[----:B------:R-:W-:-:S04]  /*1c120*/  IMAD.MOV.U32 R0, RZ, RZ, R6 ;  /* 0x000000ffff007224 */ /* 0x000fc800078e0006 */
[----:B------:R-:W-:Y:S01]  /*1c130*/  @!P2 IMAD.MOV R0, RZ, RZ, -R0 ;  /* 0x000000ffff00a224 */ /* 0x000fe200078e0a00 */
[----:B------:R-:W-:-:S07]  /*1c140*/  @!P1 LOP3.LUT R0, RZ, R5, RZ, 0x33, !PT ;  /* 0x00000005ff009212 */ /* 0x000fce00078e33ff */
.L_x_721:
[----:B------:R-:W-:Y:S05]  /*1c150*/  BSYNC B0 ;  /* 0x0000000000007941 */ /* 0x000fea0003800000 */
.L_x_720:
[-C--:B------:R-:W-:Y:S01]  /*1c160*/  IMAD R37, R37, R0.reuse, RZ ;  /* 0x0000000025257224 */ /* 0x080fe200078e02ff */
[----:B------:R-:W-:Y:S04]  /*1c170*/  BSSY B7, `(.L_x_722) ;  /* 0x000036c000077945 */ /* 0x000fe80003800000 */
[----:B------:R-:W-:-:S04]  /*1c180*/  VIADDMNMX R29, R37, R0, R4, PT ;  /* 0x00000000251d7246 */ /* 0x000fc80003800104 */
[----:B------:R-:W-:Y:S01]  /*1c190*/  ISETP.GT.AND P0, PT, R29, R37, PT ;  /* 0x000000251d00720c */ /* 0x000fe20003f04270 */
[----:B------:R1:W-:-:S12]  /*1c1a0*/  STL [R1+0x18], R29 ;  /* 0x0000181d01007387 */ /* 0x0003d80000100800 */
[----:B-1----:R-:W-:Y:S05]  /*1c1b0*/  @P0 BRA `(.L_x_723) ;  /* 0x0000000000440947 */ /* 0x002fea0003800000 */
[----:B------:R-:W1:Y:S02]  /*1c1c0*/  S2R R2, SR_TID.X ;  /* 0x0000000000027919 */ /* 0x000e640000002100 */
[----:B-1----:R-:W-:-:S04]  /*1c1d0*/  LOP3.LUT R2, R2, 0x7f, RZ, 0xc0, !PT ;  /* 0x0000007f02027812 */ /* 0x002fc800078ec0ff */
[----:B------:R-:W-:-:S13]  /*1c1e0*/  ISETP.NE.AND P0, PT, R2, RZ, PT ;  /* 0x000000ff0200720c */ /* 0x000fda0003f05270 */
[----:B------:R-:W-:Y:S05]  /*1c1f0*/  @P0 BRA `(.L_x_724) ;  /* 0x00000034008c0947 */ /* 0x000fea0003800000 */
[----:B------:R-:W1:Y:S01]  /*1c200*/  S2R R5, SR_LANEID ;  /* 0x0000000000057919 */ /* 0x000e620000000000 */
[----:B------:R-:W-:Y:S01]  /*1c210*/  VOTEU.ANY UR4, UPT, PT ;  /* 0x0000000000047886 */ /* 0x000fe200038e0100 */
[----:B------:R-:W2:Y:S01]  /*1c220*/  LDC.64 R2, c[0x0][0xc60] ;  /* 0x00031800ff027b82 */ /* 0x000ea20000000a00 */
[----:B------:R-:W1:Y:S02]  /*1c230*/  FLO.U32 R0, UR4 ;  /* 0x0000000400007d00 */ /* 0x000e6400080e0000 */
[----:B-1----:R-:W-:-:S06]  /*1c240*/  ISETP.EQ.U32.AND P0, PT, R0, R5, PT ;  /* 0x000000050000720c */ /* 0x002fcc0003f02070 */
[----:B------:R-:W2:Y:S07]  /*1c250*/  POPC R5, UR4 ;  /* 0x0000000400057d09 */ /* 0x000eae0008000000 */
[----:B--2---:R-:W2:Y:S01]  /*1c260*/  @P0 ATOMG.E.ADD.STRONG.GPU PT, R3, desc[UR56][R2.64], R5 ;  /* 0x00000005020309a8 */ /* 0x004ea200081ee1f8 */
[----:B------:R-:W1:Y:S02]  /*1c270*/  S2R R4, SR_LTMASK ;  /* 0x0000000000047919 */ /* 0x000e640000003900 */
[----:B-1----:R-:W-:-:S04]  /*1c280*/  LOP3.LUT R4, R4, UR4, RZ, 0xc0, !PT ;  /* 0x0000000404047c12 */ /* 0x002fc8000f8ec0ff */
[----:B0-----:R-:W0:Y:S01]  /*1c290*/  POPC R7, R4 ;  /* 0x0000000400077309 */ /* 0x001e220000000000 */
[----:B--2---:R-:W0:Y:S02]  /*1c2a0*/  SHFL.IDX PT, R0, R3, R0, 0x1f ;  /* 0x00001f0003007589 */ /* 0x004e2400000e0000 */
[----:B0-----:R-:W-:Y:S01]  /*1c2b0*/  IADD3 R16, R0, UR38, R7 ;  /* 0x0000002600107c10 */ /* 0x001fe2000fffe007 */
[----:B------:R-:W-:Y:S06]  /*1c2c0*/  BRA `(.L_x_724) ;  /* 0x0000003400587947 */ /* 0x000fec0003800000 */
.L_x_723:
        /* <DEDUP_REMOVED lines=8> */
[----:B------:R-:W-:Y:S02]  /*1c350*/  IMAD.U32 R4, RZ, RZ, UR6 ;  /* 0x00000006ff047e24 */ /* 0x000fe4000f8e00ff */
[----:B------:R-:W1:Y:S01]  /*1c360*/  LDC.64 R2, c[0x4][R2] ;  /* 0x0100000002027b82 */ /* 0x000e620000000a00 */
[----:B------:R-:W-:Y:S02]  /*1c370*/  IMAD.U32 R5, RZ, RZ, UR7 ;  /* 0x00000007ff057e24 */ /* 0x000fe4000f8e00ff */
        /* <DEDUP_REMOVED lines=8> */
[----:B-1----:R-:W-:Y:S05]  /*1c400*/  CALL.ABS.NOINC R2 ;  /* 0x0000000002007343 */ /* 0x002fea0003c00000 */
.L_x_726:
[----:B------:R-:W-:Y:S05]  /*1c410*/  BSYNC B6 ;  /* 0x0000000000067941 */ /* 0x000fea0003800000 */
.L_x_725:
        /* <DEDUP_REMOVED lines=8> */
[----:B------:R1:W2:Y:S01]  /*1c4a0*/  LDC.64 R2, c[0x4][R26] ;  /* 0x010000001a027b82 */ /* 0x0002a20000000a00 */
[----:B------:R-:W-:Y:S01]  /*1c4b0*/  IMAD.U32 R4, RZ, RZ, UR6 ;  /* 0x00000006ff047e24 */ /* 0x000fe2000f8e00ff */
[----:B0-----:R-:W-:Y:S01]  /*1c4c0*/  MOV R7, UR9 ;  /* 0x0000000900077c02 */ /* 0x001fe20008000f00 */
[----:B------:R-:W-:Y:S02]  /*1c4d0*/  IMAD.U32 R5, RZ, RZ, UR7 ;  /* 0x00000007ff057e24 */ /* 0x000fe4000f8e00ff */
[----:B------:R-:W-:Y:S02]  /*1c4e0*/  IMAD.U32 R6, RZ, RZ, UR8 ;  /* 0x00000008ff067e24 */ /* 0x000fe4000f8e00ff */
[----:B------:R-:W-:-:S02]  /*1c4f0*/  IMAD.U32 R10, RZ, RZ, UR4 ;  /* 0x00000004ff0a7e24 */ /* 0x000fc4000f8e00ff */
[----:B------:R-:W-:Y:S02]  /*1c500*/  IMAD.U32 R11, RZ, RZ, UR5 ;  /* 0x00000005ff0b7e24 */ /* 0x000fe4000f8e00ff */
[----:B------:R-:W-:Y:S02]  /*1c510*/  IMAD.MOV.U32 R8, RZ, RZ, 0x70 ;  /* 0x00000070ff087424 */ /* 0x000fe400078e00ff */
[----:B------:R-:W-:Y:S02]  /*1c520*/  IMAD.MOV.U32 R12, RZ, RZ, 0x1 ;  /* 0x00000001ff0c7424 */ /* 0x000fe400078e00ff */
[----:B-1----:R-:W-:-:S07]  /*1c530*/  IMAD.MOV.U32 R13, RZ, RZ, RZ ;  /* 0x000000ffff0d7224 */ /* 0x002fce00078e00ff */
[----:B------:R-:W-:-:S07]  /*1c540*/  LEPC R20, `(.L_x_729) ;  /* 0x000000001014794e */ /* 0x000fce0000000000 */
[----:B--2---:R-:W-:Y:S05]  /*1c550*/  CALL.ABS.NOINC R2 ;  /* 0x0000000002007343 */ /* 0x004fea0003c00000 */
.L_x_729:
        /* <DEDUP_REMOVED lines=15> */
.L_x_728:
[----:B------:R-:W-:Y:S05]  /*1c650*/  BSYNC B6 ;  /* 0x0000000000067941 */ /* 0x000fea0003800000 */
.L_x_727:
[----:B------:R-:W2:Y:S01]  /*1c660*/  LDL R20, [R1] ;  /* 0x0000000001147983 */ /* 0x000ea20000100800 */
[----:B------:R-:W-:Y:S01]  /*1c670*/  ULDC.64 UR4, c[0x0][0x9f8] ;  /* 0x00027e0000047ab9 */ /* 0x000fe20000000a00 */
[----:B------:R-:W1:Y:S01]  /*1c680*/  LDC R0, c[0x0][0x430] ;  /* 0x00010c00ff007b82 */ /* 0x000e620000000800 */
[----:B------:R-:W-:Y:S01]  /*1c690*/  ISETP.NE.U32.AND P0, PT, RZ, UR4, PT ;  /* 0x00000004ff007c0c */ /* 0x000fe2000bf05070 */
[----:B------:R-:W3:Y:S03]  /*1c6a0*/  LDL.LU R8, [R1+0x38] ;  /* 0x0000380001087983 */ /* 0x000ee60000300800 */
[----:B------:R-:W-:Y:S01]  /*1c6b0*/  ISETP.NE.AND.EX P0, PT, RZ, UR5, PT, P0 ;  /* 0x00000005ff007c0c */ /* 0x000fe2000bf05300 */
[----:B------:R-:W4:-:S12]  /*1c6c0*/  S2R R21, SR_TID.X ;  /* 0x0000000000157919 */ /* 0x000f180000002100 */
[----:B------:R-:W-:Y:S01]  /*1c6d0*/  @P0 IADD3 R2, P1, R23, UR4, RZ ;  /* 0x0000000417020c10 */ /* 0x000fe2000ff3e0ff */
[----:B------:R-:W0:Y:S01]  /*1c6e0*/  S2R R9, SR_TID.X ;  /* 0x0000000000097919 */ /* 0x000e220000002100 */
[----:B------:R-:W-:Y:S01]  /*1c6f0*/  VIADD R26, R29, 0xffffffff ;  /* 0xffffffff1d1a7836 */ /* 0x000fe20000000000 */
[----:B------:R-:W-:Y:S01]  /*1c700*/  ULDC UR4, c[0x0][0x320] ;  /* 0x0000c80000047ab9 */ /* 0x000fe20000000800 */
[----:B------:R-:W-:-:S05]  /*1c710*/  @P0 IADD3.X R3, R24, UR5, RZ, P1, !PT ;  /* 0x0000000518030c10 */ /* 0x000fca0008ffe4ff */
[----:B------:R2:W3:Y:S01]  /*1c720*/  @P0 LDG.E R32, desc[UR56][R2.64] ;  /* 0x0000003802200981 */ /* 0x0004e2000c1e1900 */
[----:B-1----:R-:W-:Y:S02]  /*1c730*/  ISETP.NE.AND P1, PT, R0, 0x1, PT ;  /* 0x000000010000780c */ /* 0x002fe40003f25270 */
[----:B----4-:R-:W-:-:S11]  /*1c740*/  LOP3.LUT R21, R21, 0x7f, RZ, 0xc0, !PT ;  /* 0x0000007f15157812 */ /* 0x010fd600078ec0ff */
[----:B------:R-:W1:Y:S01]  /*1c750*/  @P1 LDC R4, c[0x0][0x434] ;  /* 0x00010d00ff041b82 */ /* 0x000e620000000800 */
[----:B------:R-:W-:-:S07]  /*1c760*/  SHF.R.U32.HI R21, RZ, 0x3, R21 ;  /* 0x00000003ff157819 */ /* 0x000fce0000011615 */
[----:B------:R-:W4:Y:S01]  /*1c770*/  @P1 LDC R6, c[0x0][0x438] ;  /* 0x00010e00ff061b82 */ /* 0x000f220000000800 */
[----:B0-----:R-:W-:-:S05]  /*1c780*/  IMAD.SHL.U32 R9, R9, 0x10, RZ ;  /* 0x0000001009097824 */ /* 0x001fca00078e00ff */
[----:B------:R-:W-:Y:S02]  /*1c790*/  LOP3.LUT R9, R21, 0x70, R9, 0xf8, !PT ;  /* 0x0000007015097812 */ /* 0x000fe400078ef809 */
[----:B------:R-:W0:Y:S03]  /*1c7a0*/  S2R R21, SR_TID.X ;  /* 0x0000000000157919 */ /* 0x000e260000002100 */
[----:B------:R-:W-:-:S05]  /*1c7b0*/  IMAD R7, R26, 0x60, R9 ;  /* 0x000000601a077824 */ /* 0x000fca00078e0209 */
[----:B------:R-:W-:-:S04]  /*1c7c0*/  ISETP.GE.AND P0, PT, R7, R36, PT ;  /* 0x000000240700720c */ /* 0x000fc80003f06270 */
[----:B------:R-:W-:Y:S01]  /*1c7d0*/  ISETP.GT.U32.OR P0, PT, R9, 0x5f, P0 ;  /* 0x0000005f0900780c */ /* 0x000fe20000704470 */
[----:B0-----:R-:W-:-:S05]  /*1c7e0*/  IMAD.SHL.U32 R21, R21, 0x8, RZ ;  /* 0x0000000815157824 */ /* 0x001fca00078e00ff */
[----:B------:R-:W-:Y:S01]  /*1c7f0*/  LOP3.LUT R21, R21, 0x38, RZ, 0xc0, !PT ;  /* 0x0000003815157812 */ /* 0x000fe200078ec0ff */
[----:B------:R-:W-:Y:S01]  /*1c800*/  UMOV UR5, 0xffffffff ;  /* 0xffffffff00057882 */ /* 0x000fe20000000000 */
[----:B--2---:R-:W-:-:S05]  /*1c810*/  IADD3 R5, R7, R20, RZ ;  /* 0x0000001407057210 */ /* 0x004fca0007ffe0ff */
[----:B-1----:R-:W-:-:S04]  /*1c820*/  @P1 IMAD.HI.U32 R7, R5, R4, RZ ;  /* 0x0000000405071227 */ /* 0x002fc800078e00ff */
[----:B------:R-:W-:Y:S01]  /*1c830*/  IMAD.MOV.U32 R4, RZ, RZ, R5 ;  /* 0x000000ffff047224 */ /* 0x000fe200078e0005 */
[----:B----4-:R-:W-:-:S05]  /*1c840*/  @P1 SHF.R.U32.HI R4, RZ, R6, R7 ;  /* 0x00000006ff041219 */ /* 0x010fca0000011607 */
[----:B------:R-:W-:-:S04]  /*1c850*/  IMAD.MOV R2, RZ, RZ, -R4 ;  /* 0x000000ffff027224 */ /* 0x000fc800078e0a04 */
[----:B------:R-:W-:Y:S02]  /*1c860*/  IMAD R0, R0, R2, R5 ;  /* 0x0000000200007224 */ /* 0x000fe400078e0205 */
[----:B------:R-:W0:Y:S01]  /*1c870*/  @!P0 LDC.64 R2, c[0x0][0x428] ;  /* 0x00010a00ff028b82 */ /* 0x000e220000000a00 */
[----:B------:R-:W-:-:S04]  /*1c880*/  LOP3.LUT R20, R21, 0x40, RZ, 0xfc, !PT ;  /* 0x0000004015147812 */ /* 0x000fc800078efcff */
[----:B------:R-:W-:Y:S02]  /*1c890*/  ISETP.GE.AND P2, PT, R20, UR4, PT ;  /* 0x0000000414007c0c */ /* 0x000fe4000bf46270 */
[----:B------:R-:W-:Y:S02]  /*1c8a0*/  ISETP.GE.AND P1, PT, R21, UR4, PT ;  /* 0x0000000415007c0c */ /* 0x000fe4000bf26270 */
[----:B---3--:R-:W-:Y:S01]  /*1c8b0*/  SHF.R.S32.HI R10, RZ, 0x1f, R32 ;  /* 0x0000001fff0a7819 */ /* 0x008fe20000011420 */
[----:B------:R-:W-:Y:S01]  /*1c8c0*/  IMAD.U32 R7, RZ, RZ, UR39 ;  /* 0x00000027ff077e24 */ /* 0x000fe2000f8e00ff */
[----:B------:R-:W-:Y:S01]  /*1c8d0*/  SEL R5, RZ, 0xffffffff, P2 ;  /* 0xffffffffff057807 */ /* 0x000fe20001000000 */
[----:B------:R-:W-:Y:S01]  /*1c8e0*/  ULDC UR4, c[0x0][0x2f4] ;  /* 0x0000bd0000047ab9 */ /* 0x000fe20000000800 */
[----:B------:R-:W-:-:S03]  /*1c8f0*/  SEL R29, RZ, 0x1, P1 ;  /* 0x00000001ff1d7807 */ /* 0x000fc60000800000 */
[----:B------:R-:W-:Y:S01]  /*1c900*/  IMAD.SHL.U32 R6, R5, 0x2, RZ ;  /* 0x0000000205067824 */ /* 0x000fe200078e00ff */
[----:B------:R-:W-:-:S04]  /*1c910*/  @!P0 SHF.R.S32.HI R5, RZ, 0x1f, R4 ;  /* 0x0000001fff058819 */ /* 0x000fc80000011404 */
[----:B------:R-:W-:Y:S01]  /*1c920*/  LOP3.LUT R29, R6, 0x2, R29, 0xe2, !PT ;  /* 0x00000002061d7812 */ /* 0x000fe200078ee21d */
[-C--:B0-----:R-:W-:Y:S02]  /*1c930*/  @!P0 IMAD R6, R10, R2.reuse, RZ ;  /* 0x000000020a068224 */ /* 0x081fe400078e02ff */
[----:B------:R-:W-:-:S04]  /*1c940*/  @!P0 IMAD.WIDE.U32 R4, R32, R2, R4 ;  /* 0x0000000220048225 */ /* 0x000fc800078e0004 */
[----:B------:R-:W-:Y:S02]  /*1c950*/  @!P0 IMAD R6, R32, R3, R6 ;  /* 0x0000000320068224 */ /* 0x000fe400078e0206 */
[----:B------:R-:W0:Y:S02]  /*1c960*/  @!P0 LDC.64 R2, c[0x0][0x418] ;  /* 0x00010600ff028b82 */ /* 0x000e240000000a00 */
[----:B------:R-:W-:Y:S01]  /*1c970*/  @!P0 IMAD.IADD R6, R5, 0x1, R6 ;  /* 0x0000000105068824 */ /* 0x000fe200078e0206 */
[----:B------:R-:W-:Y:S02]  /*1c980*/  ISETP.NE.AND P3, PT, R7, 0x3, PT ;  /* 0x000000030700780c */ /* 0x000fe40003f65270 */
[----:B0-----:R-:W-:-:S04]  /*1c990*/  @!P0 LEA R2, P1, R4, R2, 0x2 ;  /* 0x0000000204028211 */ /* 0x001fc800078210ff */
[----:B------:R-:W-:Y:S01]  /*1c9a0*/  @!P0 LEA.HI.X R3, R4, R3, R6, 0x2, P1 ;  /* 0x0000000304038211 */ /* 0x000fe200008f1406 */
[----:B------:R-:W-:-:S06]  /*1c9b0*/  IMAD.MOV.U32 R4, RZ, RZ, RZ ;  /* 0x000000ffff047224 */ /* 0x000fcc00078e00ff */
[----:B------:R0:W5:Y:S01]  /*1c9c0*/  @!P0 LDG.E R4, desc[UR56][R2.64] ;  /* 0x0000003802048981 */ /* 0x000162000c1e1900 */
[----:B------:R-:W-:Y:S02]  /*1c9d0*/  ISETP.GT.U32.AND P0, PT, R9, 0x5f, PT ;  /* 0x0000005f0900780c */ /* 0x000fe40003f04070 */
[----:B------:R-:W-:Y:S02]  /*1c9e0*/  LOP3.LUT R8, R8, 0xfffffff7, RZ, 0xc0, !PT ;  /* 0xfffffff708087812 */ /* 0x000fe400078ec0ff */
[----:B------:R-:W-:-:S09]  /*1c9f0*/  ISETP.GE.AND P2, PT, R21, UR4, PT ;  /* 0x0000000415007c0c */ /* 0x000fd2000bf46270 */
[----:B------:R-:W-:-:S04]  /*1ca00*/  @P0 LOP3.LUT R8, R8, 0x8, RZ, 0xfc, !PT ;  /* 0x0000000808080812 */ /* 0x000fc800078efcff */
[----:B------:R-:W-:-:S04]  /*1ca10*/  LOP3.LUT R8, R8, 0xffffffef, RZ, 0xc0, !PT ;  /* 0xffffffef08087812 */ /* 0x000fc800078ec0ff */
[----:B------:R-:W-:-:S04]  /*1ca20*/  @P3 LOP3.LUT R8, R8, 0x10, RZ, 0xfc, !PT ;  /* 0x0000001008083812 */ /* 0x000fc800078efcff */
[----:B------:R-:W-:Y:S02]  /*1ca30*/  LOP3.LUT R8, R8, 0xfffffffb, RZ, 0xc0, !PT ;  /* 0xfffffffb08087812 */ /* 0x000fe400078ec0ff */
[----:B------:R-:W-:Y:S02]  /*1ca40*/  LOP3.LUT R9, R21, 0x80, RZ, 0xfc, !PT ;  /* 0x0000008015097812 */ /* 0x000fe400078efcff */
[----:B------:R-:W-:Y:S02]  /*1ca50*/  ISETP.GE.AND P1, PT, R20, UR4, PT ;  /* 0x0000000414007c0c */ /* 0x000fe4000bf26270 */
[----:B------:R-:W-:Y:S02]  /*1ca60*/  @P2 LOP3.LUT R8, R8, 0x4, RZ, 0xfc, !PT ;  /* 0x0000000408082812 */ /* 0x000fe400078efcff */
[----:B------:R-:W-:Y:S02]  /*1ca70*/  ISETP.GE.AND P0, PT, R9, UR4, PT ;  /* 0x0000000409007c0c */ /* 0x000fe4000bf06270 */
[----:B------:R-:W-:-:S04]  /*1ca80*/  LOP3.LUT R8, R8, 0xfffffffe, RZ, 0xc0, !PT ;  /* 0xfffffffe08087812 */ /* 0x000fc800078ec0ff */
[----:B------:R-:W-:-:S04]  /*1ca90*/  LOP3.LUT R8, R8, 0xfffffffd, RZ, 0xc0, !PT ;  /* 0xfffffffd08087812 */ /* 0x000fc800078ec0ff */
[----:B------:R-:W-:Y:S01]  /*1caa0*/  @P1 LOP3.LUT R8, R8, 0x2, RZ, 0xfc, !PT ;  /* 0x0000000208081812 */ /* 0x000fe200078efcff */
[----:B------:R0:W-:Y:S03]  /*1cab0*/  STL [R1+0x4], R10 ;  /* 0x0000040a01007387 */ /* 0x0001e60000100800 */
[----:B------:R-:W-:Y:S01]  /*1cac0*/  @P0 LOP3.LUT R8, R8, 0x1, RZ, 0xfc, !PT ;  /* 0x0000000108080812 */ /* 0x000fe200078efcff */
[----:B------:R0:W-:Y:S04]  /*1cad0*/  STL [R1+0x30], R7 ;  /* 0x0000300701007387 */ /* 0x0001e80000100800 */
[----:B------:R0:W-:Y:S01]  /*1cae0*/  STL [R1+0x38], R8 ;  /* 0x0000380801007387 */ /* 0x0001e20000100800 */
[----:B------:R-:W-:Y:S05]  /*1caf0*/  BRA.DIV UR5, `(.L_x_730) ;  /* 0x0000004e05747947 */ /* 0x000fea000b800000 */
.L_x_845:
[----:B------:R-:W-:Y:S05]  /*1cb00*/  @!P3 BRA `(.L_x_731) ;  /* 0x000000000004b947 */ /* 0x000fea0003800000 */
[----:B------:R-:W-:Y:S01]  /*1cb10*/  BPT.TRAP 0x1 ;  /* 0x000000040000795c */ /* 0x000fe20000300000 */
.L_x_731:
[----:B------:R-:W-:Y:S01]  /*1cb20*/  SHF.R.S32.HI R5, RZ, 0x1f, R0 ;  /* 0x0000001fff057819 */ /* 0x000fe20000011400 */
[----:B------:R-:W-:Y:S01]  /*1cb30*/  ULDC.64 UR4, c[0x0][0x328] ;  /* 0x0000ca0000047ab9 */ /* 0x000fe20000000a00 */
[----:B------:R-:W-:Y:S01]  /*1cb40*/  ULDC.64 UR6, c[0x0][0x318] ;  /* 0x0000c60000067ab9 */ /* 0x000fe20000000a00 */
[----:B0-----:R-:W-:Y:S01]  /*1cb50*/  IMAD.WIDE.U32 R2, R0, UR4, RZ ;  /* 0x0000000400027c25 */ /* 0x001fe2000f8e00ff */
[----:B------:R-:W-:Y:S03]  /*1cb60*/  BSSY B0, `(.L_x_732) ;  /* 0x0000013000007945 */ /* 0x000fe60003800000 */
[----:B------:R-:W-:-:S04]  /*1cb70*/  IMAD R6, R5, UR4, RZ ;  /* 0x0000000405067c24 */ /* 0x000fc8000f8e02ff */
[----:B------:R-:W-:Y:S01]  /*1cb80*/  IMAD R6, R0, UR5, R6 ;  /* 0x0000000500067c24 */ /* 0x000fe2000f8e0206 */
[----:B------:R-:W-:-:S03]  /*1cb90*/  ULDC.64 UR4, c[0x0][0x338] ;  /* 0x0000ce0000047ab9 */ /* 0x000fc60000000a00 */
[----:B------:R-:W-:Y:S01]  /*1cba0*/  IMAD.IADD R3, R3, 0x1, R6 ;  /* 0x0000000103037824 */ /* 0x000fe200078e0206 */
[----:B-----5:R-:W-:Y:S01]  /*1cbb0*/  SHF.R.S32.HI R6, RZ, 0x1f, R4 ;  /* 0x0000001fff067819 */ /* 0x020fe20000011404 */
[----:B------:R-:W-:-:S04]  /*1cbc0*/  IMAD.WIDE.U32 R2, R4, UR4, R2 ;  /* 0x0000000404027c25 */ /* 0x000fc8000f8e0002 */
[----:B------:R-:W-:-:S04]  /*1cbd0*/  IMAD R7, R6, UR4, RZ ;  /* 0x0000000406077c24 */ /* 0x000fc8000f8e02ff */
[----:B------:R-:W-:Y:S01]  /*1cbe0*/  IMAD R7, R4, UR5, R7 ;  /* 0x0000000504077c24 */ /* 0x000fe2000f8e0207 */
[----:B------:R-:W-:-:S03]  /*1cbf0*/  ULDC.64 UR4, c[0x0][0x330] ;  /* 0x0000cc0000047ab9 */ /* 0x000fc60000000a00 */
[----:B------:R-:W-:Y:S02]  /*1cc00*/  IMAD.IADD R3, R3, 0x1, R7 ;  /* 0x0000000103037824 */ /* 0x000fe400078e0207 */
        /* <DEDUP_REMOVED lines=8> */
.L_x_846:
[----:B------:R-:W-:Y:S05]  /*1cc90*/  BSYNC B0 ;  /* 0x0000000000007941 */ /* 0x000fea0003800000 */
.L_x_732:
[----:B------:R-:W2:Y:S01]  /*1cca0*/  LDL R3, [R1+0x38] ;  /* 0x0000380001037983 */ /* 0x000ea20000100800 */
[----:B------:R-:W-:Y:S01]  /*1ccb0*/  ULDC.64 UR4, c[0x0][0x300] ;  /* 0x0000c00000047ab9 */ /* 0x000fe20000000a00 */
[----:B------:R-:W-:Y:S01]  /*1ccc0*/  ULDC.64 UR6, c[0x0][0x2e8] ;  /* 0x0000ba0000067ab9 */ /* 0x000fe20000000a00 */
[----:B------:R-:W-:Y:S01]  /*1ccd0*/  IMAD R5, R5, UR4, RZ ;  /* 0x0000000405057c24 */ /* 0x000fe2000f8e02ff */
[----:B------:R-:W1:Y:S03]  /*1cce0*/  S2R R8, SR_TID.X ;  /* 0x0000000000087919 */ /* 0x000e660000002100 */
[----:B------:R-:W-:Y:S01]  /*1ccf0*/  IMAD R5, R0, UR5, R5 ;  /* 0x0000000500057c24 */ /* 0x000fe2000f8e0205 */
[----:B------:R-:W3:Y:S01]  /*1cd00*/  S2R R9, SR_TID.X ;  /* 0x0000000000097919 */ /* 0x000ee20000002100 */
[----:B-1----:R-:W-:-:S04]  /*1cd10*/  LOP3.LUT R8, R8, 0x7f, RZ, 0xc0, !PT ;  /* 0x0000007f08087812 */ /* 0x002fc800078ec0ff */
[----:B------:R-:W-:Y:S01]  /*1cd20*/  SHF.R.U32.HI R8, RZ, 0x3, R8 ;  /* 0x00000003ff087819 */ /* 0x000fe20000011608 */
[----:B---3--:R-:W-:-:S05]  /*1cd30*/  IMAD.SHL.U32 R9, R9, 0x8, RZ ;  /* 0x0000000809097824 */ /* 0x008fca00078e00ff */
[----:B------:R-:W-:Y:S02]  /*1cd40*/  LOP3.LUT R9, R9, 0x38, RZ, 0xc0, !PT ;  /* 0x0000003809097812 */ /* 0x000fe400078ec0ff */
[C---:B--2---:R-:W-:Y:S02]  /*1cd50*/  LOP3.LUT P4, RZ, R3.reuse, 0x4, RZ, 0xc0, !PT ;  /* 0x0000000403ff7812 */ /* 0x044fe4000788c0ff */
[C---:B------:R-:W-:Y:S02]  /*1cd60*/  LOP3.LUT P3, RZ, R3.reuse, 0x2, RZ, 0xc0, !PT ;  /* 0x0000000203ff7812 */ /* 0x040fe4000786c0ff */
[----:B------:R-:W-:Y:S01]  /*1cd70*/  LOP3.LUT P2, RZ, R3, 0x1, RZ, 0xc0, !PT ;  /* 0x0000000103ff7812 */ /* 0x000fe2000784c0ff */
[----:B0-----:R-:W-:Y:S01]  /*1cd80*/  IMAD.WIDE.U32 R2, R0, UR4, RZ ;  /* 0x0000000400027c25 */ /* 0x001fe2000f8e00ff */
[----:B------:R-:W-:-:S03]  /*1cd90*/  ULDC.64 UR4, c[0x0][0x310] ;  /* 0x0000c40000047ab9 */ /* 0x000fc60000000a00 */
[----:B------:R-:W-:Y:S02]  /*1cda0*/  IMAD.IADD R3, R3, 0x1, R5 ;  /* 0x0000000103037824 */ /* 0x000fe400078e0205 */
[----:B------:R-:W-:Y:S02]  /*1cdb0*/  IMAD R6, R6, UR4, RZ ;  /* 0x0000000406067c24 */ /* 0x000fe4000f8e02ff */
[----:B------:R-:W-:-:S04]  /*1cdc0*/  IMAD.WIDE.U32 R2, R4, UR4, R2 ;  /* 0x0000000404027c25 */ /* 0x000fc8000f8e0002 */
[----:B------:R-:W-:Y:S01]  /*1cdd0*/  IMAD R6, R4, UR5, R6 ;  /* 0x0000000504067c24 */ /* 0x000fe2000f8e0206 */
[----:B------:R-:W-:Y:S01]  /*1cde0*/  ULDC.64 UR4, c[0x0][0x308] ;  /* 0x0000c20000047ab9 */ /* 0x000fe20000000a00 */
[----:B------:R-:W-:Y:S02]  /*1cdf0*/  IMAD R5, R27, 0x4800, R33 ;  /* 0x000048001b057824 */ /* 0x000fe400078e0221 */
[----:B------:R-:W-:Y:S02]  /*1ce00*/  IMAD.IADD R3, R3, 0x1, R6 ;  /* 0x0000000103037824 */ /* 0x000fe400078e0206 */
[----:B------:R-:W-:Y:S02]  /*1ce10*/  IMAD R6, R26, -0x60, R36 ;  /* 0xffffffa01a067824 */ /* 0x000fe400078e0224 */
[----:B------:R-:W-:Y:S01]  /*1ce20*/  IMAD.WIDE.U32 R2, R18, UR4, R2 ;  /* 0x0000000412027c25 */ /* 0x000fe2000f8e0002 */
[----:B------:R-:W-:-:S03]  /*1ce30*/  UMOV UR4, 0xffffffff ;  /* 0xffffffff00047882 */ /* 0x000fc60000000000 */
[----:B------:R-:W-:Y:S01]  /*1ce40*/  IMAD R0, R18, UR5, R3 ;  /* 0x0000000512007c24 */ /* 0x000fe2000f8e0203 */
[----:B------:R-:W-:Y:S01]  /*1ce50*/  LEA R4, P0, R2, UR6, 0x1 ;  /* 0x0000000602047c11 */ /* 0x000fe2000f8008ff */
[----:B------:R-:W-:-:S03]  /*1ce60*/  IMAD.IADD R6, R6, 0x1, -R8 ;  /* 0x0000000106067824 */ /* 0x000fc600078e0a08 */
[----:B------:R-:W-:Y:S02]  /*1ce70*/  LEA.HI.X R0, R2, UR7, R0, 0x1, P0 ;  /* 0x0000000702007c11 */ /* 0x000fe400080f0c00 */
[----:B------:R-:W-:Y:S01]  /*1ce80*/  ISETP.GE.AND P0, PT, R6, 0x1, PT ;  /* 0x000000010600780c */ /* 0x000fe20003f06270 */
[----:B------:R-:W-:-:S12]  /*1ce90*/  BRA.DIV UR4, `(.L_x_734) ;  /* 0x0000004a04d47947 */ /* 0x000fd8000b800000 */
        /* <DEDUP_REMOVED lines=16> */
[----:B0-----:R-:W-:-:S04]  /*1cfa0*/  @P1 LEA R3, P0, R9, R3, 0x1 ;  /* 0x0000000309031211 */ /* 0x001fc800078008ff */
[----:B-1----:R-:W-:-:S04]  /*1cfb0*/  @P1 IADD3.X R2, RZ, R2, RZ, P0, !PT ;  /* 0x00000002ff021210 */ /* 0x002fc800007fe4ff */
        /* <DEDUP_REMOVED lines=44> */
.L_x_860:
        /* <DEDUP_REMOVED lines=12> */
.L_x_735:
[----:B------:R-:W-:Y:S02]  /*1d340*/  PLOP3.LUT P1, PT, P1, P0, PT, 0xa2, 0x0 ;  /* 0x000000000000781c */ /* 0x000fe40000f21472 */
[----:B------:R-:W-:-:S08]  /*1d350*/  @P0 R2UR P1, UR4, R7 ;  /* 0x00000000070402ca */ /* 0x000fd00000020000 */
[----:B------:R-:W-:-:S05]  /*1d360*/  @P0 PLOP3.LUT P0, PT, P1, PT, PT, 0x80, 0x0 ;  /* 0x000000000000081c */ /* 0x000fca0000f0f070 */
[----:B------:R-:W-:Y:S01]  /*1d370*/  @!P1 SYNCS.ARRIVE.TRANS64.RED.A0T1 RZ, [UR4+0x2a830], RZ ;  /* 0x02a830ffffff99a7 */ /* 0x000fe20008200404 */
[----:B------:R-:W-:Y:S07]  /*1d380*/  @!P1 ARRIVES.LDGSTSBAR.64.TRANSCNT [UR4+0x2a830] ;  /* 0x02a83000ff0099b0 */ /* 0x000fee0008000a84 */
[----:B------:R-:W-:Y:S05]  /*1d390*/  @P0 BRA.U.ANY `(.L_x_735) ;  /* 0xfffffffd00e80947 */ /* 0x000fea000393ffff */
[----:B------:R-:W-:Y:S01]  /*1d3a0*/  NOP ;  /* 0x0000000000007918 */ /* 0x000fe20000000000 */
[----:B------:R-:W2:Y:S02]  /*1d3b0*/  LDL R0, [R1+0x30] ;  /* 0x0000300001007983 */ /* 0x000ea40000100800 */
[----:B--2---:R-:W-:-:S13]  /*1d3c0*/  ISETP.NE.AND P2, PT, R0, 0x3, PT ;  /* 0x000000030000780c */ /* 0x004fda0003f45270 */
[----:B------:R-:W-:Y:S05]  /*1d3d0*/  @!P2 BRA `(.L_x_736) ;  /* 0x000000000004a947 */ /* 0x000fea0003800000 */
[----:B------:R-:W-:Y:S01]  /*1d3e0*/  BPT.TRAP 0x1 ;  /* 0x000000040000795c */ /* 0x000fe20000300000 */
.L_x_736:
[----:B-1----:R1:W5:Y:S01]  /*1d3f0*/  LDL.LU R3, [R1+0x10] ;  /* 0x0000100001037983 */ /* 0x0023620000300800 */
[----:B------:R1:W-:Y:S02]  /*1d400*/  SYNCS.ARRIVE.TRANS64.A1T0 RZ, [R7+URZ+0x2a830], RZ ;  /* 0x02a830ff07ff79a7 */ /* 0x0003e4000810003f */
[----:B------:R-:W-:Y:S05]  /*1d410*/  WARPSYNC.ALL ;  /* 0x0000000000007948 */ /* 0x000fea0003800000 */
[----:B------:R-:W-:Y:S01]  /*1d420*/  ULDC.64 UR6, c[0x0][0xa00] ;  /* 0x0002800000067ab9 */ /* 0x000fe20000000a00 */
[----:B------:R-:W-:Y:S01]  /*1d430*/  ULDC.64 UR4, c[0x0][0x298] ;  /* 0x0000a60000047ab9 */ /* 0x000fe20000000a00 */
[----:B------:R-:W-:Y:S01]  /*1d440*/  BAR.SYNC.DEFER_BLOCKING 0x8, 0x180 ;  /* 0x0206000000007b1d */ /* 0x000fe20000010000 */
[----:B------:R-:W-:Y:S01]  /*1d450*/  ISETP.NE.U32.AND P0, PT, RZ, UR6, PT ;  /* 0x00000006ff007c0c */ /* 0x000fe2000bf05070 */
[----:B0-----:R-:W-:Y:S01]  /*1d460*/  IMAD.WIDE.U32 R4, R34, UR4, RZ ;  /* 0x0000000422047c25 */ /* 0x001fe2000f8e00ff */
[----:B------:R-:W-:-:S02]  /*1d470*/  SHF.R.S32.HI R0, RZ, 0x1f, R34 ;  /* 0x0000001fff007819 */ /* 0x000fc40000011422 */
[----:B------:R-:W-:Y:S01]  /*1d480*/  ISETP.NE.AND.EX P0, PT, RZ, UR7, PT, P0 ;  /* 0x00000007ff007c0c */ /* 0x000fe2000bf05300 */
[----:B------:R-:W-:Y:S01]  /*1d490*/  VIADD R2, R22, 0xc400 ;  /* 0x0000c40016027836 */ /* 0x000fe20000000000 */
[----:B------:R-:W-:Y:S01]  /*1d4a0*/  BSSY B6, `(.L_x_737) ;  /* 0x000001a000067945 */ /* 0x000fe20003800000 */
[----:B------:R-:W-:Y:S01]  /*1d4b0*/  IMAD R0, R0, UR4, RZ ;  /* 0x0000000400007c24 */ /* 0x000fe2000f8e02ff */
[----:B------:R-:W-:-:S03]  /*1d4c0*/  SEL R31, R31, RZ, !P0 ;  /* 0x000000ff1f1f7207 */ /* 0x000fc60004000000 */
[----:B------:R-:W-:-:S04]  /*1d4d0*/  IMAD R0, R34, UR5, R0 ;  /* 0x0000000522007c24 */ /* 0x000fc8000f8e0200 */
[----:B------:R-:W-:Y:S01]  /*1d4e0*/  IMAD.IADD R34, R5, 0x1, R0 ;  /* 0x0000000105227824 */ /* 0x000fe200078e0200 */
[----:B-----5:R-:W-:Y:S02]  /*1d4f0*/  SEL R3, R3, RZ, !P0 ;  /* 0x000000ff03037207 */ /* 0x020fe40004000000 */
[----:B------:R-:W-:-:S03]  /*1d500*/  LOP3.LUT P0, RZ, R2, 0x3ff, RZ, 0xc0, !PT ;  /* 0x000003ff02ff7812 */ /* 0x000fc6000780c0ff */
[----:B------:R0:W-:Y:S04]  /*1d510*/  STL [R1+0x24], R3 ;  /* 0x0000240301007387 */ /* 0x0001e80000100800 */
[----:B------:R0:W-:Y:S06]  /*1d520*/  STL.64 [R1+0x10], R4 ;  /* 0x0000100401007387 */ /* 0x0001ec0000100a00 */
[----:B------:R-:W-:Y:S05]  /*1d530*/  @!P0 BRA `(.L_x_738) ;  /* 0x0000000000408947 */ /* 0x000fea0003800000 */
[----:B------:R-:W-:Y:S01]  /*1d540*/  MOV R2, 0x0 ;  /* 0x0000000000027802 */ /* 0x000fe20000000f00 */
[----:B------:R-:W-:Y:S01]  /*1d550*/  ULDC.64 UR4, c[0x4][0xf0] ;  /* 0x01003c0000047ab9 */ /* 0x000fe20000000a00 */
[----:B------:R-:W-:Y:S01]  /*1d560*/  ULDC.64 UR6, c[0x4][0xf8] ;  /* 0x01003e0000067ab9 */ /* 0x000fe20000000a00 */
[----:B------:R-:W-:Y:S01]  /*1d570*/  ULDC.64 UR8, c[0x4][0x88] ;  /* 0x0100220000087ab9 */ /* 0x000fe20000000a00 */
[----:B0-----:R-:W-:Y:S01]  /*1d580*/  IMAD.U32 R4, RZ, RZ, UR4 ;  /* 0x00000004ff047e24 */ /* 0x001fe2000f8e00ff */
[----:B------:R-:W-:Y:S01]  /*1d590*/  MOV R11, UR9 ;  /* 0x00000009000b7c02 */ /* 0x000fe20008000f00 */
[----:B------:R-:W0:Y:S01]  /*1d5a0*/  LDC.64 R2, c[0x4][R2] ;  /* 0x0100000002027b82 */ /* 0x000e220000000a00 */
[----:B------:R-:W-:Y:S02]  /*1d5b0*/  IMAD.U32 R5, RZ, RZ, UR5 ;  /* 0x00000005ff057e24 */ /* 0x000fe4000f8e00ff */
[----:B------:R-:W-:Y:S02]  /*1d5c0*/  IMAD.U32 R6, RZ, RZ, UR6 ;  /* 0x00000006ff067e24 */ /* 0x000fe4000f8e00ff */
[----:B-1----:R-:W-:-:S02]  /*1d5d0*/  IMAD.U32 R7, RZ, RZ, UR7 ;  /* 0x00000007ff077e24 */ /* 0x002fc4000f8e00ff */
[----:B------:R-:W-:Y:S02]  /*1d5e0*/  IMAD.U32 R10, RZ, RZ, UR8 ;  /* 0x00000008ff0a7e24 */ /* 0x000fe4000f8e00ff */
[----:B------:R-:W-:Y:S02]  /*1d5f0*/  IMAD.MOV.U32 R8, RZ, RZ, 0x70 ;  /* 0x00000070ff087424 */ /* 0x000fe400078e00ff */
[----:B------:R-:W-:Y:S02]  /*1d600*/  IMAD.MOV.U32 R12, RZ, RZ, 0x1 ;  /* 0x00000001ff0c7424 */ /* 0x000fe400078e00ff */
[----:B------:R-:W-:-:S07]  /*1d610*/  IMAD.MOV.U32 R13, RZ, RZ, RZ ;  /* 0x000000ffff0d7224 */ /* 0x000fce00078e00ff */
[----:B------:R-:W-:-:S07]  /*1d620*/  LEPC R20, `(.L_x_738) ;  /* 0x000000001014794e */ /* 0x000fce0000000000 */
[----:B0-----:R-:W-:Y:S05]  /*1d630*/  CALL.ABS.NOINC R2 ;  /* 0x0000000002007343 */ /* 0x001fea0003c00000 */
.L_x_738:
[----:B------:R-:W-:Y:S05]  /*1d640*/  BSYNC B6 ;  /* 0x0000000000067941 */ /* 0x000fea0003800000 */
.L_x_737:
[----:B------:R-:W2:Y:S01]  /*1d650*/  LDL.LU R20, [R1+0x24] ;  /* 0x0000240001147983 */ /* 0x000ea20000300800 */
[----:B------:R-:W-:Y:S01]  /*1d660*/  ULDC.64 UR4, c[0x0][0x2d8] ;  /* 0x0000b60000047ab9 */ /* 0x000fe20000000a00 */
[----:B------:R-:W3:Y:S02]  /*1d670*/  LDC R8, c[0x0][0x448] ;  /* 0x00011200ff087b82 */ /* 0x000ee40000000800 */
[----:B0-----:R-:W4:Y:S01]  /*1d680*/  LDL.LU.64 R2, [R1+0x10] ;  /* 0x0000100001027983 */ /* 0x001f220000300a00 */
[----:B------:R-:W-:-:S03]  /*1d690*/  IMAD.SHL.U32 R4, R17, 0x80, RZ ;  /* 0x0000008011047824 */ /* 0x000fc600078e00ff */
[----:B------:R0:W5:Y:S01]  /*1d6a0*/  LDL R17, [R1+0x1c] ;  /* 0x00001c0001117983 */ /* 0x0001620000100800 */
[----:B---3--:R-:W-:-:S13]  /*1d6b0*/  ISETP.NE.AND P0, PT, R8, 0x1, PT ;  /* 0x000000010800780c */ /* 0x008fda0003f05270 */
[----:B------:R-:W1:Y:S01]  /*1d6c0*/  @P0 LDC R5, c[0x0][0x44c] ;  /* 0x00011300ff050b82 */ /* 0x000e620000000800 */
[----:B------:R-:W3:Y:S02]  /*1d6d0*/  S2R R9, SR_TID.X ;  /* 0x0000000000097919 */ /* 0x000ee40000002100 */
[----:B---3--:R-:W-:-:S05]  /*1d6e0*/  IMAD.SHL.U32 R9, R9, 0x8, RZ ;  /* 0x0000000809097824 */ /* 0x008fca00078e00ff */
[----:B------:R-:W-:Y:S01]  /*1d6f0*/  LOP3.LUT R9, R9, 0x38, RZ, 0xc0, !PT ;  /* 0x0000003809097812 */ /* 0x000fe200078ec0ff */
[----:B----4-:R-:W-:Y:S02]  /*1d700*/  IMAD.MOV.U32 R3, RZ, RZ, R34 ;  /* 0x000000ffff037224 */ /* 0x010fe400078e0022 */
[----:B------:R-:W-:-:S04]  /*1d710*/  IMAD.WIDE.U32 R2, R18, UR4, R2 ;  /* 0x0000000412027c25 */ /* 0x000fc8000f8e0002 */
[----:B------:R-:W-:Y:S01]  /*1d720*/  IMAD R3, R18, UR5, R3 ;  /* 0x0000000512037c24 */ /* 0x000fe2000f8e0203 */
[----:B------:R-:W-:Y:S02]  /*1d730*/  ULDC.64 UR4, c[0x0][0x2e0] ;  /* 0x0000b80000047ab9 */ /* 0x000fe40000000a00 */
[----:B--2---:R-:W-:Y:S02]  /*1d740*/  IMAD R0, R20, UR4, RZ ;  /* 0x0000000414007c24 */ /* 0x004fe4000f8e02ff */
[----:B------:R-:W2:Y:S01]  /*1d750*/  S2R R20, SR_TID.X ;  /* 0x0000000000147919 */ /* 0x000ea20000002100 */
[----:B------:R-:W-:-:S04]  /*1d760*/  IMAD.WIDE.U32 R2, R31, UR4, R2 ;  /* 0x000000041f027c25 */ /* 0x000fc8000f8e0002 */
[----:B------:R-:W-:Y:S01]  /*1d770*/  IMAD R0, R31, UR5, R0 ;  /* 0x000000051f007c24 */ /* 0x000fe2000f8e0200 */
[----:B------:R-:W-:-:S03]  /*1d780*/  ULDC.64 UR4, c[0x0][0x2d0] ;  /* 0x0000b40000047ab9 */ /* 0x000fc60000000a00 */
[----:B------:R-:W-:Y:S02]  /*1d790*/  IMAD.IADD R3, R3, 0x1, R0 ;  /* 0x0000000103037824 */ /* 0x000fe400078e0200 */
[----:B------:R-:W3:Y:S01]  /*1d7a0*/  @P0 LDC R0, c[0x0][0x450] ;  /* 0x00011400ff000b82 */ /* 0x000ee20000000800 */
[----:B--2---:R-:W-:-:S04]  /*1d7b0*/  LOP3.LUT R20, R20, 0x7f, RZ, 0xc0, !PT ;  /* 0x0000007f14147812 */ /* 0x004fc800078ec0ff */
[----:B------:R-:W-:Y:S02]  /*1d7c0*/  SHF.R.U32.HI R21, RZ, 0x3, R20 ;  /* 0x00000003ff157819 */ /* 0x000fe40000011614 */
[----:B------:R-:W2:Y:S02]  /*1d7d0*/  S2R R20, SR_TID.X ;  /* 0x0000000000147919 */ /* 0x000ea40000002100 */
[----:B--2---:R-:W-:-:S05]  /*1d7e0*/  IMAD.SHL.U32 R20, R20, 0x10, RZ ;  /* 0x0000001014147824 */ /* 0x004fca00078e00ff */
[----:B------:R-:W-:-:S04]  /*1d7f0*/  LOP3.LUT R20, R21, 0x70, R20, 0xf8, !PT ;  /* 0x0000007015147812 */ /* 0x000fc800078ef814 */
[----:B------:R-:W-:Y:S01]  /*1d800*/  LOP3.LUT R6, R20, R4, RZ, 0xfc, !PT ;  /* 0x0000000414067212 */ /* 0x000fe200078efcff */
[----:B------:R-:W2:Y:S04]  /*1d810*/  S2R R21, SR_TID.X ;  /* 0x0000000000157919 */ /* 0x000ea80000002100 */
[----:B-1----:R-:W-:-:S04]  /*1d820*/  @P0 IMAD.HI.U32 R7, R6, R5, RZ ;  /* 0x0000000506070227 */ /* 0x002fc800078e00ff */
[----:B------:R-:W-:Y:S01]  /*1d830*/  IMAD.MOV.U32 R5, RZ, RZ, R6 ;  /* 0x000000ffff057224 */ /* 0x000fe200078e0006 */
[----:B---3--:R-:W-:Y:S01]  /*1d840*/  @P0 SHF.R.U32.HI R5, RZ, R0, R7 ;  /* 0x00000000ff050219 */ /* 0x008fe20000011607 */
[----:B------:R-:W1:Y:S04]  /*1d850*/  S2R R20, SR_TID.X ;  /* 0x0000000000147919 */ /* 0x000e680000002100 */
        /* <DEDUP_REMOVED lines=10> */
[----:B--2---:R-:W-:Y:S02]  /*1d900*/  IMAD.SHL.U32 R21, R21, 0x8, RZ ;  /* 0x0000000815157824 */ /* 0x004fe400078e00ff */
[----:B------:R-:W-:-:S04]  /*1d910*/  IMAD.WIDE.U32 R2, R0, UR4, R2 ;  /* 0x0000000400027c25 */ /* 0x000fc8000f8e0002 */
[----:B------:R-:W-:Y:S01]  /*1d920*/  IMAD R5, R0, UR5, R5 ;  /* 0x0000000500057c24 */ /* 0x000fe2000f8e0205 */
[----:B------:R-:W-:Y:S01]  /*1d930*/  ULDC.64 UR4, c[0x0][0x280] ;  /* 0x0000a00000047ab9 */ /* 0x000fe20000000a00 */
[----:B------:R-:W-:Y:S02]  /*1d940*/  LOP3.LUT R21, R21, 0x38, RZ, 0xc0, !PT ;  /* 0x0000003815157812 */ /* 0x000fe400078ec0ff */
[----:B------:R-:W-:Y:S01]  /*1d950*/  IMAD.IADD R5, R3, 0x1, R5 ;  /* 0x0000000103057824 */ /* 0x000fe200078e0205 */
[C---:B------:R-:W-:Y:S01]  /*1d960*/  LEA R0, P0, R2.reuse, UR4, 0x1 ;  /* 0x0000000402007c11 */ /* 0x040fe2000f8008ff */
[----:B------:R-:W-:Y:S01]  /*1d970*/  ULDC UR4, c[0x0][0x2b8] ;  /* 0x0000ae0000047ab9 */ /* 0x000fe20000000800 */
[C---:B------:R-:W-:Y:S02]  /*1d980*/  LOP3.LUT R10, R21.reuse, 0x40, RZ, 0xfc, !PT ;  /* 0x00000040150a7812 */ /* 0x040fe400078efcff */
[----:B------:R-:W-:Y:S02]  /*1d990*/  LOP3.LUT R11, R21, 0x80, RZ, 0xfc, !PT ;  /* 0x00000080150b7812 */ /* 0x000fe400078efcff */
[----:B------:R-:W-:Y:S01]  /*1d9a0*/  LEA.HI.X R5, R2, UR5, R5, 0x1, P0 ;  /* 0x0000000502057c11 */ /* 0x000fe200080f0c05 */
[----:B------:R-:W-:Y:S01]  /*1d9b0*/  UMOV UR5, 0xffffffff ;  /* 0xffffffff00057882 */ /* 0x000fe20000000000 */
[----:B-1----:R-:W-:-:S02]  /*1d9c0*/  LOP3.LUT R20, R20, 0x7f, RZ, 0xc0, !PT ;  /* 0x0000007f14147812 */ /* 0x002fc400078ec0ff */
[----:B------:R-:W-:Y:S02]  /*1d9d0*/  ISETP.GE.AND P3, PT, R9, UR4, PT ;  /* 0x0000000409007c0c */ /* 0x000fe4000bf66270 */
[----:B------:R-:W-:Y:S02]  /*1d9e0*/  ISETP.GE.AND P2, PT, R10, UR4, PT ;  /* 0x000000040a007c0c */ /* 0x000fe4000bf46270 */
[----:B------:R-:W-:Y:S02]  /*1d9f0*/  ISETP.GE.AND P0, PT, R11, UR4, PT ;  /* 0x000000040b007c0c */ /* 0x000fe4000bf06270 */
[----:B------:R-:W-:Y:S01]  /*1da00*/  SHF.R.U32.HI R10, RZ, 0x3, R20 ;  /* 0x00000003ff0a7819 */ /* 0x000fe20000011614 */
[----:B0-----:R-:W-:Y:S10]  /*1da10*/  BRA.DIV UR5, `(.L_x_739) ;  /* 0x0000004a051c7947 */ /* 0x001ff4000b800000 */
[----:B------:R-:W0:Y:S01]  /*1da20*/  SHFL.IDX PT, R3, R0, RZ, 0x181f ;  /* 0x00181fff00037589 */ /* 0x000e2200000e0000 */
[----:B-----5:R-:W-:Y:S02]  /*1da30*/  IMAD R6, R17, R8, RZ ;  /* 0x0000000811067224 */ /* 0x020fe400078e02ff */
[----:B------:R-:W-:Y:S01]  /*1da40*/  IMAD.IADD R4, R10, 0x1, R4 ;  /* 0x000000010a047824 */ /* 0x000fe200078e0204 */
[----:B------:R-:W1:Y:S04]  /*1da50*/  SHFL.IDX PT, R2, R5, RZ, 0x181f ;  /* 0x00181fff05027589 */ /* 0x000e6800000e0000 */
[----:B------:R-:W-:Y:S01]  /*1da60*/  ISETP.GE.AND P1, PT, R4, R6, PT ;  /* 0x000000060400720c */ /* 0x000fe20003f26270 */
[----:B------:R-:W-:-:S12]  /*1da70*/  SHFL.IDX PT, R14, R0, 0x7, 0x181f ;  /* 0x00f81f00000e7f89 */ /* 0x000fd800000e0000 */
[----:B0-----:R-:W-:-:S05]  /*1da80*/  @!P1 LEA R7, P4, R9, R3, 0x1 ;  /* 0x0000000309079211 */ /* 0x001fca00078808ff */
[----:B-1----:R-:W-:Y:S02]  /*1da90*/  @!P1 IMAD.X R3, RZ, RZ, R2, P4 ;  /* 0x000000ffff039224 */ /* 0x002fe400020e0602 */
[----:B------:R-:W-:Y:S01]  /*1daa0*/  @!P1 IMAD.MOV.U32 R2, RZ, RZ, R7 ;  /* 0x000000ffff029224 */ /* 0x000fe200078e0007 */
[----:B------:R-:W-:-:S04]  /*1dab0*/  IADD3 R7, R4, 0x10, RZ ;  /* 0x0000001004077810 */ /* 0x000fc80007ffe0ff */
[----:B------:R-:W-:Y:S04]  /*1dac0*/  @!P1 LDGSTS.E.BYPASS.LTC128B.128 [R35+0xc400], desc[UR56][R2.64], !P3 ;  /* 0x0c40000002239fae */ /* 0x000fe8000d901d78 */
[----:B------:R-:W-:Y:S04]  /*1dad0*/  @!P1 LDGSTS.E.BYPASS.LTC128B.128 [R35+0x10400], desc[UR56][R2.64+0x80], !P2 ;  /* 0x1040008002239fae */ /* 0x000fe8000d101d78 */
[----:B------:R0:W-:Y:S01]  /*1dae0*/  @!P1 LDGSTS.E.BYPASS.LTC128B.128 [R35+0x14400], desc[UR56][R2.64+0x100], !P0 ;  /* 0x1440010002239fae */ /* 0x0001e2000c101d78 */
[----:B------:R-:W-:-:S03]  /*1daf0*/  ISETP.GE.AND P1, PT, R7, R6, PT ;  /* 0x000000060700720c */ /* 0x000fc60003f26270 */
[----:B0-----:R-:W0:Y:S04]  /*1db00*/  SHFL.IDX PT, R3, R0, 0x1, 0x181f ;  /* 0x00381f0000037f89 */ /* 0x001e2800000e0000 */
[----:B------:R-:W1:Y:S06]  /*1db10*/  SHFL.IDX PT, R2, R5, 0x1, 0x181f ;  /* 0x00381f0005027f89 */ /* 0x000e6c00000e0000 */
[----:B0-----:R-:W-:-:S05]  /*1db20*/  @!P1 LEA R7, P4, R9, R3, 0x1 ;  /* 0x0000000309079211 */ /* 0x001fca00078808ff */
[----:B-1----:R-:W-:Y:S02]  /*1db30*/  @!P1 IMAD.X R8, RZ, RZ, R2, P4 ;  /* 0x000000ffff089224 */ /* 0x002fe400020e0602 */
[----:B------:R-:W-:Y:S02]  /*1db40*/  @!P1 IMAD.MOV.U32 R2, RZ, RZ, R7 ;  /* 0x000000ffff029224 */ /* 0x000fe400078e0007 */
[----:B------:R-:W-:Y:S02]  /*1db50*/  @!P1 IMAD.MOV.U32 R3, RZ, RZ, R8 ;  /* 0x000000ffff039224 */ /* 0x000fe400078e0008 */
[----:B------:R-:W-:-:S03]  /*1db60*/  VIADD R7, R4, 0x20 ;  /* 0x0000002004077836 */ /* 0x000fc60000000000 */
        /* <DEDUP_REMOVED lines=39> */
[----:B0-----:R-:W-:-:S04]  /*1dde0*/  @!P1 LEA R7, P4, R9, R3, 0x1 ;  /* 0x0000000309079211 */ /* 0x001fc800078808ff */
[----:B-1----:R-:W-:Y:S01]  /*1ddf0*/  @!P1 IADD3.X R8, RZ, R2, RZ, P4, !PT ;  /* 0x00000002ff089210 */ /* 0x002fe200027fe4ff */
[----:B------:R-:W-:Y:S02]  /*1de00*/  @!P1 IMAD.MOV.U32 R2, RZ, RZ, R7 ;  /* 0x000000ffff029224 */ /* 0x000fe400078e0007 */
[----:B------:R-:W-:Y:S02]  /*1de10*/  VIADD R7, R4, 0x60 ;  /* 0x0000006004077836 */ /* 0x000fe40000000000 */
[----:B------:R-:W-:-:S05]  /*1de20*/  @!P1 IMAD.MOV.U32 R3, RZ, RZ, R8 ;  /* 0x000000ffff039224 */ /* 0x000fca00078e0008 */
[----:B------:R-:W-:Y:S04]  /*1de30*/  @!P1 LDGSTS.E.BYPASS.LTC128B.128 [R35+0xec00], desc[UR56][R2.64], !P3 ;  /* 0x0ec0000002239fae */ /* 0x000fe8000d901d78 */
[----:B------:R-:W-:Y:S04]  /*1de40*/  @!P1 LDGSTS.E.BYPASS.LTC128B.128 [R35+0x12c00], desc[UR56][R2.64+0x80], !P2 ;  /* 0x12c0008002239fae */ /* 0x000fe8000d101d78 */
[----:B------:R0:W-:Y:S01]  /*1de50*/  @!P1 LDGSTS.E.BYPASS.LTC128B.128 [R35+0x16c00], desc[UR56][R2.64+0x100], !P0 ;  /* 0x16c0010002239fae */ /* 0x0001e2000c101d78 */
[----:B------:R-:W-:-:S03]  /*1de60*/  ISETP.GE.AND P1, PT, R7, R6, PT ;  /* 0x000000060700720c */ /* 0x000fc60003f26270 */
[----:B0-----:R-:W0:Y:S04]  /*1de70*/  SHFL.IDX PT, R3, R0, 0x6, 0x181f ;  /* 0x00d81f0000037f89 */ /* 0x001e2800000e0000 */
[----:B------:R-:W1:Y:S04]  /*1de80*/  SHFL.IDX PT, R2, R5, 0x6, 0x181f ;  /* 0x00d81f0005027f89 */ /* 0x000e6800000e0000 */
[----:B------:R-:W2:Y:S02]  /*1de90*/  SHFL.IDX PT, R5, R5, 0x7, 0x181f ;  /* 0x00f81f0005057f89 */ /* 0x000ea400000e0000 */
[----:B0-----:R-:W-:-:S05]  /*1dea0*/  @!P1 LEA R7, P4, R9, R3, 0x1 ;  /* 0x0000000309079211 */ /* 0x001fca00078808ff */
[----:B-1----:R-:W-:Y:S02]  /*1deb0*/  @!P1 IMAD.X R8, RZ, RZ, R2, P4 ;  /* 0x000000ffff089224 */ /* 0x002fe400020e0602 */
[----:B------:R-:W-:Y:S02]  /*1dec0*/  @!P1 IMAD.MOV.U32 R2, RZ, RZ, R7 ;  /* 0x000000ffff029224 */ /* 0x000fe400078e0007 */
[----:B------:R-:W-:-:S05]  /*1ded0*/  @!P1 IMAD.MOV.U32 R3, RZ, RZ, R8 ;  /* 0x000000ffff039224 */ /* 0x000fca00078e0008 */
[----:B------:R0:W-:Y:S04]  /*1dee0*/  @!P1 LDGSTS.E.BYPASS.LTC128B.128 [R35+0xf400], desc[UR56][R2.64], !P3 ;  /* 0x0f40000002239fae */ /* 0x0001e8000d901d78 */
[----:B------:R0:W-:Y:S04]  /*1def0*/  @!P1 LDGSTS.E.BYPASS.LTC128B.128 [R35+0x13400], desc[UR56][R2.64+0x80], !P2 ;  /* 0x1340008002239fae */ /* 0x0001e8000d101d78 */
[----:B--2---:R0:W-:Y:S02]  /*1df00*/  @!P1 LDGSTS.E.BYPASS.LTC128B.128 [R35+0x17400], desc[UR56][R2.64+0x100], !P0 ;  /* 0x1740010002239fae */ /* 0x0041e4000c101d78 */
.L_x_877:
[----:B0-----:R-:W-:Y:S01]  /*1df10*/  VIADD R3, R4, 0x70 ;  /* 0x0000007004037836 */ /* 0x001fe20000000000 */
[----:B------:R-:W-:Y:S04]  /*1df20*/  BSSY B0, `(.L_x_740) ;  /* 0x000000b000007945 */ /* 0x000fe80003800000 */
[----:B------:R-:W-:-:S13]  /*1df30*/  ISETP.GE.AND P1, PT, R3, R6, PT ;  /* 0x000000060300720c */ /* 0x000fda0003f26270 */
[----:B------:R-:W-:Y:S05]  /*1df40*/  @P1 BRA `(.L_x_741) ;  /* 0x0000000000201947 */ /* 0x000fea0003800000 */
[----:B------:R-:W-:-:S05]  /*1df50*/  LEA R2, P1, R9, R14, 0x1 ;  /* 0x0000000e09027211 */ /* 0x000fca00078208ff */
[----:B------:R-:W-:-:S05]  /*1df60*/  IMAD.X R3, RZ, RZ, R5, P1 ;  /* 0x000000ffff037224 */ /* 0x000fca00008e0605 */
[----:B------:R-:W-:Y:S01]  /*1df70*/  @!PT LDS RZ, [RZ] ;  /* 0x00000000fffff984 */ /* 0x000fe20000000800 */
[----:B------:R-:W-:Y:S01]  /*1df80*/  @!PT LDS RZ, [RZ] ;  /* 0x00000000fffff984 */ /* 0x000fe20000000800 */
[----:B------:R-:W-:Y:S01]  /*1df90*/  @!PT LDS RZ, [RZ] ;  /* 0x00000000fffff984 */ /* 0x000fe20000000800 */
[----:B------:R0:W-:Y:S04]  /*1dfa0*/  LDGSTS.E.BYPASS.LTC128B.128 [R35+0xfc00], desc[UR56][R2.64], !P3 ;  /* 0x0fc0000002237fae */ /* 0x0001e8000d901d78 */
[----:B------:R0:W-:Y:S04]  /*1dfb0*/  LDGSTS.E.BYPASS.LTC128B.128 [R35+0x13c00], desc[UR56][R2.64+0x80], !P2 ;  /* 0x13c0008002237fae */ /* 0x0001e8000d101d78 */
[----:B------:R0:W-:Y:S02]  /*1dfc0*/  LDGSTS.E.BYPASS.LTC128B.128 [R35+0x17c00], desc[UR56][R2.64+0x100], !P0 ;  /* 0x17c0010002237fae */ /* 0x0001e4000c101d78 */
.L_x_741:
[----:B------:R-:W-:Y:S05]  /*1dfd0*/  BSYNC B0 ;  /* 0x0000000000007941 */ /* 0x000fea0003800000 */
.L_x_740:
[----:B------:R-:W-:Y:S01]  /*1dfe0*/  NOP ;  /* 0x0000000000007918 */ /* 0x000fe20000000000 */
[----:B------:R-:W-:-:S13]  /*1dff0*/  PLOP3.LUT P0, PT, PT, PT, PT, 0x80, 0x0 ;  /* 0x000000000000781c */ /* 0x000fda0003f0f070 */
.L_x_742:
[----:B------:R-:W-:Y:S02]  /*1e000*/  PLOP3.LUT P1, PT, P1, P0, PT, 0xa2, 0x0 ;  /* 0x000000000000781c */ /* 0x000fe40000f21472 */
[----:B------:R-:W-:-:S08]  /*1e010*/  @P0 R2UR P1, UR4, R22 ;  /* 0x00000000160402ca */ /* 0x000fd00000020000 */
[----:B------:R-:W-:-:S05]  /*1e020*/  @P0 PLOP3.LUT P0, PT, P1, PT, PT, 0x80, 0x0 ;  /* 0x000000000000081c */ /* 0x000fca0000f0f070 */
[----:B------:R-:W-:Y:S01]  /*1e030*/  @!P1 SYNCS.ARRIVE.TRANS64.RED.A0T1 RZ, [UR4+0x2a800], RZ ;  /* 0x02a800ffffff99a7 */ /* 0x000fe20008200404 */
[----:B------:R-:W-:Y:S07]  /*1e040*/  @!P1 ARRIVES.LDGSTSBAR.64.TRANSCNT [UR4+0x2a800] ;  /* 0x02a80000ff0099b0 */ /* 0x000fee0008000a84 */
[----:B------:R-:W-:Y:S05]  /*1e050*/  @P0 BRA.U.ANY `(.L_x_742) ;  /* 0xfffffffd00e80947 */ /* 0x000fea000393ffff */
[----:B0-----:R-:W2:Y:S02]  /*1e060*/  LDL.LU R2, [R1+0x20] ;  /* 0x0000200001027983 */ /* 0x001ea40000300800 */
[----:B--2---:R-:W-:-:S05]  /*1e070*/  VIADD R2, R2, 0x1 ;  /* 0x0000000102027836 */ /* 0x004fca0000000000 */
[----:B------:R0:W-:Y:S01]  /*1e080*/  STL [R1+0x20], R2 ;  /* 0x0000200201007387 */ /* 0x0001e20000100800 */
[----:B------:R-:W-:-:S04]  /*1e090*/  LEA.HI R0, R2, R2, RZ, 0x1 ;  /* 0x0000000202007211 */ /* 0x000fc800078f08ff */
[----:B------:R-:W-:-:S05]  /*1e0a0*/  LOP3.LUT R0, R0, 0xfffffffe, RZ, 0xc0, !PT ;  /* 0xfffffffe00007812 */ /* 0x000fca00078ec0ff */
[----:B------:R-:W-:-:S05]  /*1e0b0*/  IMAD.IADD R0, R2, 0x1, -R0 ;  /* 0x0000000102007824 */ /* 0x000fca00078e0a00 */
[----:B------:R-:W-:Y:S01]  /*1e0c0*/  SHF.L.U32 R3, R0, 0x1f, RZ ;  /* 0x0000001f00037819 */ /* 0x000fe200000006ff */
[----:B------:R-:W-:Y:S01]  /*1e0d0*/  NOP ;  /* 0x0000000000007918 */ /* 0x000fe20000000000 */
[----:B0-----:R-:W2:Y:S01]  /*1e0e0*/  LDL.LU R2, [R1+0x18] ;  /* 0x0000180001027983 */ /* 0x001ea20000300800 */
[----:B------:R0:W-:Y:S01]  /*1e0f0*/  SYNCS.ARRIVE.TRANS64.A1T0 RZ, [R22+URZ+0x2a800], RZ ;  /* 0x02a800ff16ff79a7 */ /* 0x0001e2000810003f */
[----:B------:R-:W-:Y:S01]  /*1e100*/  BSSY B0, `(.L_x_743) ;  /* 0x0000004000007945 */ /* 0x000fe20003800000 */
[----:B------:R-:W1:Y:S01]  /*1e110*/  SYNCS.PHASECHK.TRANS64.TRYWAIT P0, [R22+URZ+0x2a820], R3 ;  /* 0x02a82003160075a7 */ /* 0x000e62000800017f */
[----:B--2---:R-:W-:Y:S02]  /*1e120*/  VIADD R0, R2, 0xfffffffe ;  /* 0xfffffffe02007836 */ /* 0x004fe40000000000 */
[----:B01----:R-:W-:Y:S05]  /*1e130*/  @!P0 BRA `(.L_x_744) ;  /* 0x0000004c000c8947 */ /* 0x003fea0003800000 */
.L_x_878:
[----:B------:R-:W-:Y:S05]  /*1e140*/  BSYNC B0 ;  /* 0x0000000000007941 */ /* 0x000fea0003800000 */
.L_x_743:
[----:B------:R-:W-:Y:S01]  /*1e150*/  ISETP.GE.AND P0, PT, R0, R37, PT ;  /* 0x000000250000720c */ /* 0x000fe20003f06270 */
[----:B------:R-:W-:-:S12]  /*1e160*/  BSSY B0, `(.L_x_745) ;  /* 0x00000fa000007945 */ /* 0x000fd80003800000 */
[----:B------:R-:W-:Y:S05]  /*1e170*/  @!P0 BRA `(.L_x_746) ;  /* 0x0000000c00e08947 */ /* 0x000fea0003800000 */
[----:B------:R-:W-:Y:S02]  /*1e180*/  IMAD.MOV.U32 R10, RZ, RZ, R27 ;  /* 0x000000ffff0a7224 */ /* 0x000fe400078e001b */
[----:B------:R-:W-:Y:S02]  /*1e190*/  IMAD.MOV.U32 R17, RZ, RZ, R28 ;  /* 0x000000ffff117224 */ /* 0x000fe400078e001c */
[----:B------:R-:W-:-:S07]  /*1e1a0*/  IMAD.MOV.U32 R31, RZ, RZ, R26 ;  /* 0x000000ffff1f7224 */ /* 0x000fce00078e001a */
.L_x_759:
[----:B------:R-:W2:Y:S01]  /*1e1b0*/  LDL R2, [R1] ;  /* 0x0000000001027983 */ /* 0x000ea20000100800 */
[----:B------:R-:W1:Y:S03]  /*1e1c0*/  LDC R8, c[0x0][0x430] ;  /* 0x00010c00ff087b82 */ /* 0x000e660000000800 */
[----:B------:R-:W3:Y:S04]  /*1e1d0*/  LDL R7, [R1+0x4] ;  /* 0x0000040001077983 */ /* 0x000ee80000100800 */
[----:B------:R-:W4:Y:S01]  /*1e1e0*/  LDL R6, [R1+0x30] ;  /* 0x0000300001067983 */ /* 0x000f220000100800 */
[----:B0-----:R-:W0:Y:S01]  /*1e1f0*/  S2R R3, SR_TID.X ;  /* 0x0000000000037919 */ /* 0x001e220000002100 */
[----:B------:R-:W0:Y:S01]  /*1e200*/  S2R R9, SR_TID.X ;  /* 0x0000000000097919 */ /* 0x000e220000002100 */
[----:B-1----:R-:W-:-:S13]  /*1e210*/  ISETP.NE.AND P0, PT, R8, 0x1, PT ;  /* 0x000000010800780c */ /* 0x002fda0003f05270 */
[----:B------:R-:W1:Y:S01]  /*1e220*/  @P0 LDC R4, c[0x0][0x434] ;  /* 0x00010d00ff040b82 */ /* 0x000e620000000800 */
[----:B0-----:R-:W-:-:S04]  /*1e230*/  LOP3.LUT R3, R3, 0x7f, RZ, 0xc0, !PT ;  /* 0x0000007f03037812 */ /* 0x001fc800078ec0ff */
[----:B------:R-:W-:Y:S01]  /*1e240*/  SHF.R.U32.HI R3, RZ, 0x3, R3 ;  /* 0x00000003ff037819 */ /* 0x000fe20000011603 */
[----:B------:R-:W-:-:S05]  /*1e250*/  IMAD.SHL.U32 R9, R9, 0x10, RZ ;  /* 0x0000001009097824 */ /* 0x000fca00078e00ff */
[----:B------:R-:W-:Y:S02]  /*1e260*/  LOP3.LUT R9, R3, 0x70, R9, 0xf8, !PT ;  /* 0x0000007003097812 */ /* 0x000fe400078ef809 */
[----:B------:R-:W0:Y:S02]  /*1e270*/  @P0 LDC R3, c[0x0][0x438] ;  /* 0x00010e00ff030b82 */ /* 0x000e240000000800 */
[----:B------:R-:W-:Y:S01]  /*1e280*/  ISETP.GT.U32.AND P1, PT, R9, 0x5f, PT ;  /* 0x0000005f0900780c */ /* 0x000fe20003f24070 */
[----:B------:R-:W-:Y:S01]  /*1e290*/  VIADD R27, R10, 0x1 ;  /* 0x000000010a1b7836 */ /* 0x000fe20000000000 */
[----:B------:R-:W-:Y:S05]  /*1e2a0*/  YIELD ;  /* 0x0000000000007946 */ /* 0x000fea0003800000 */
[----:B------:R-:W-:-:S02]  /*1e2b0*/  IMAD.MOV.U32 R26, RZ, RZ, R0 ;  /* 0x000000ffff1a7224 */ /* 0x000fc400078e0000 */
[----:B--2---:R-:W-:-:S04]  /*1e2c0*/  IMAD R5, R0, 0x60, R2 ;  /* 0x0000006000057824 */ /* 0x004fc800078e0202 */
[----:B------:R-:W-:-:S04]  /*1e2d0*/  IMAD.IADD R5, R9, 0x1, R5 ;  /* 0x0000000109057824 */ /* 0x000fc800078e0205 */
[----:B-1----:R-:W-:Y:S01]  /*1e2e0*/  @P0 IMAD.HI.U32 R4, R5, R4, RZ ;  /* 0x0000000405040227 */ /* 0x002fe200078e00ff */
[----:B------:R-:W-:-:S04]  /*1e2f0*/  MOV R2, R5 ;  /* 0x0000000500027202 */ /* 0x000fc80000000f00 */
[----:B0-----:R-:W-:-:S05]  /*1e300*/  @P0 SHF.R.U32.HI R2, RZ, R3, R4 ;  /* 0x00000003ff020219 */ /* 0x001fca0000011604 */
[----:B------:R-:W-:-:S04]  /*1e310*/  IMAD.MOV R3, RZ, RZ, -R2 ;  /* 0x000000ffff037224 */ /* 0x000fc800078e0a02 */
[----:B------:R-:W-:Y:S02]  /*1e320*/  IMAD R8, R8, R3, R5 ;  /* 0x0000000308087224 */ /* 0x000fe400078e0205 */
[----:B------:R-:W0:Y:S01]  /*1e330*/  @!P1 LDC.64 R4, c[0x0][0x428] ;  /* 0x00010a00ff049b82 */ /* 0x000e220000000a00 */
[----:B------:R-:W-:-:S03]  /*1e340*/  @!P1 SHF.R.S32.HI R3, RZ, 0x1f, R2 ;  /* 0x0000001fff039819 */ /* 0x000fc60000011402 */
[----:B0-----:R-:W-:-:S04]  /*1e350*/  @!P1 IMAD.WIDE.U32 R2, R32, R4, R2 ;  /* 0x0000000420029225 */ /* 0x001fc800078e0002 */
[----:B---3--:R-:W-:-:S04]  /*1e360*/  @!P1 IMAD R4, R7, R4, RZ ;  /* 0x0000000407049224 */ /* 0x008fc800078e02ff */
[----:B------:R-:W-:Y:S02]  /*1e370*/  @!P1 IMAD R7, R32, R5, R4 ;  /* 0x0000000520079224 */ /* 0x000fe400078e0204 */
[----:B------:R-:W0:Y:S02]  /*1e380*/  @!P1 LDC.64 R4, c[0x0][0x418] ;  /* 0x00010600ff049b82 */ /* 0x000e240000000a00 */
[----:B------:R-:W-:Y:S02]  /*1e390*/  @!P1 IMAD.IADD R3, R7, 0x1, R3 ;  /* 0x0000000107039824 */ /* 0x000fe400078e0203 */
[----:B------:R-:W-:Y:S01]  /*1e3a0*/  IMAD.MOV.U32 R7, RZ, RZ, RZ ;  /* 0x000000ffff077224 */ /* 0x000fe200078e00ff */
[----:B0-----:R-:W-:-:S04]  /*1e3b0*/  @!P1 LEA R4, P0, R2, R4, 0x2 ;  /* 0x0000000402049211 */ /* 0x001fc800078010ff */
[----:B------:R-:W-:-:S05]  /*1e3c0*/  @!P1 LEA.HI.X R5, R2, R5, R3, 0x2, P0 ;  /* 0x0000000502059211 */ /* 0x000fca00000f1403 */
[----:B------:R0:W5:Y:S01]  /*1e3d0*/  @!P1 LDG.E R7, desc[UR56][R4.64] ;  /* 0x0000003804079981 */ /* 0x000162000c1e1900 */
[----:B----4-:R-:W-:Y:S02]  /*1e3e0*/  ISETP.NE.AND P1, PT, R6, 0x3, PT ;  /* 0x000000030600780c */ /* 0x010fe40003f25270 */
[----:B------:R-:W-:-:S04]  /*1e3f0*/  ISETP.NE.AND P0, PT, R27, 0x2, PT ;  /* 0x000000021b00780c */ /* 0x000fc80003f05270 */
[----:B------:R-:W-:Y:S02]  /*1e400*/  SEL R28, RZ, 0x1, P0 ;  /* 0x00000001ff1c7807 */ /* 0x000fe40000000000 */
[----:B------:R-:W-:Y:S02]  /*1e410*/  SEL R27, R27, RZ, P0 ;  /* 0x000000ff1b1b7207 */ /* 0x000fe40000000000 */
[----:B------:R-:W-:-:S03]  /*1e420*/  LOP3.LUT R28, R17, R28, RZ, 0x3c, !PT ;  /* 0x0000001c111c7212 */ /* 0x000fc600078e3cff */
[----:B0-----:R-:W-:Y:S05]  /*1e430*/  @!P1 BRA `(.L_x_747) ;  /* 0x0000000000049947 */ /* 0x001fea0003800000 */
[----:B------:R-:W-:Y:S01]  /*1e440*/  BPT.TRAP 0x1 ;  /* 0x000000040000795c */ /* 0x000fe20000300000 */
.L_x_747:
[----:B------:R-:W-:Y:S01]  /*1e450*/  IMAD R6, R27, 0x8, R22 ;  /* 0x000000081b067824 */ /* 0x000fe200078e0216 */
[----:B------:R-:W-:Y:S01]  /*1e460*/  SHF.L.U32 R3, R28, 0x1f, RZ ;  /* 0x0000001f1c037819 */ /* 0x000fe200000006ff */
[----:B------:R-:W-:Y:S03]  /*1e470*/  BSSY B1, `(.L_x_748) ;  /* 0x0000003000017945 */ /* 0x000fe60003800000 */
[----:B------:R-:W0:Y:S02]  /*1e480*/  SYNCS.PHASECHK.TRANS64.TRYWAIT P0, [R6+URZ+0x2a840], R3 ;  /* 0x02a84003060075a7 */ /* 0x000e24000800017f */
[----:B0-----:R-:W-:Y:S05]  /*1e490*/  @!P0 BRA `(.L_x_749) ;  /* 0x0000004800488947 */ /* 0x001fea0003800000 */
.L_x_879:
[----:B------:R-:W-:Y:S05]  /*1e4a0*/  BSYNC B1 ;  /* 0x0000000000017941 */ /* 0x000fea0003800000 */
.L_x_748:
[----:B------:R-:W2:Y:S01]  /*1e4b0*/  LDL R0, [R1+0x38] ;  /* 0x0000380001007983 */ /* 0x000ea20000100800 */
[----:B------:R-:W-:Y:S01]  /*1e4c0*/  SHF.R.S32.HI R20, RZ, 0x1f, R8 ;  /* 0x0000001fff147819 */ /* 0x000fe20000011408 */
[----:B------:R-:W-:Y:S01]  /*1e4d0*/  ULDC.64 UR4, c[0x0][0x300] ;  /* 0x0000c00000047ab9 */ /* 0x000fe20000000a00 */
[----:B-----5:R-:W-:Y:S01]  /*1e4e0*/  SHF.R.S32.HI R21, RZ, 0x1f, R7 ;  /* 0x0000001fff157819 */ /* 0x020fe20000011407 */
[----:B0-----:R-:W-:Y:S01]  /*1e4f0*/  IMAD.WIDE.U32 R2, R8, UR4, RZ ;  /* 0x0000000408027c25 */ /* 0x001fe2000f8e00ff */
[----:B------:R-:W-:-:S03]  /*1e500*/  ULDC.64 UR6, c[0x0][0x2e8] ;  /* 0x0000ba0000067ab9 */ /* 0x000fc60000000a00 */
[----:B------:R-:W-:Y:S01]  /*1e510*/  IMAD R4, R27, 0x4800, R33 ;  /* 0x000048001b047824 */ /* 0x000fe200078e0221 */
[C---:B--2---:R-:W-:Y:S02]  /*1e520*/  LOP3.LUT P3, RZ, R0.reuse, 0x4, RZ, 0xc0, !PT ;  /* 0x0000000400ff7812 */ /* 0x044fe4000786c0ff */
[C---:B------:R-:W-:Y:S02]  /*1e530*/  LOP3.LUT P2, RZ, R0.reuse, 0x2, RZ, 0xc0, !PT ;  /* 0x0000000200ff7812 */ /* 0x040fe4000784c0ff */
[----:B------:R-:W-:Y:S01]  /*1e540*/  LOP3.LUT P1, RZ, R0, 0x1, RZ, 0xc0, !PT ;  /* 0x0000000100ff7812 */ /* 0x000fe2000782c0ff */
[----:B------:R-:W-:-:S04]  /*1e550*/  IMAD R0, R20, UR4, RZ ;  /* 0x0000000414007c24 */ /* 0x000fc8000f8e02ff */
        /* <DEDUP_REMOVED lines=17> */
[----:B------:R-:W2:Y:S04]  /*1e670*/  SHFL.IDX PT, R3, R5, RZ, 0x181f ;  /* 0x00181fff05037589 */ /* 0x000ea800000e0000 */
[----:B------:R-:W-:Y:S01]  /*1e680*/  SHFL.IDX PT, R34, R5, 0x2, 0x181f ;  /* 0x00581f0005227f89 */ /* 0x000fe200000e0000 */
[----:B0-----:R-:W-:-:S05]  /*1e690*/  IMAD.SHL.U32 R11, R11, 0x8, RZ ;  /* 0x000000080b0b7824 */ /* 0x001fca00078e00ff */
[----:B------:R-:W-:-:S05]  /*1e6a0*/  LOP3.LUT R11, R11, 0x38, RZ, 0xc0, !PT ;  /* 0x000000380b0b7812 */ /* 0x000fca00078ec0ff */
[----:B------:R-:W-:-:S05]  /*1e6b0*/  IMAD.SHL.U32 R0, R11, 0x2, RZ ;  /* 0x000000020b007824 */ /* 0x000fca00078e00ff */
[----:B-1----:R-:W-:-:S05]  /*1e6c0*/  IADD3 R2, P0, R2, R0, RZ ;  /* 0x0000000002027210 */ /* 0x002fca0007f1e0ff */
[----:B--2---:R-:W-:-:S05]  /*1e6d0*/  IMAD.X R3, RZ, RZ, R3, P0 ;  /* 0x000000ffff037224 */ /* 0x004fca00000e0603 */
        /* <DEDUP_REMOVED lines=31> */
[----:B-12---:R0:W2:Y:S02]  /*1e8d0*/  SHFL.IDX PT, R2, R9, 0x5, 0x181f ;  /* 0x00b81f0009027f89 */ /* 0x0060a400000e0000 */
.L_x_893:
[----:B--2---:R-:W-:-:S04]  /*1e8e0*/  IADD3 R2, P0, R2, R0, RZ ;  /* 0x0000000002027210 */ /* 0x004fc80007f1e0ff */
[----:B------:R-:W-:Y:S02]  /*1e8f0*/  IADD3.X R3, RZ, R34, RZ, P0, !PT ;  /* 0x00000022ff037210 */ /* 0x000fe400007fe4ff */
[----:B------:R-:W-:-:S03]  /*1e900*/  PLOP3.LUT P0, PT, PT, PT, PT, 0x80, 0x0 ;  /* 0x000000000000781c */ /* 0x000fc60003f0f070 */
[----:B------:R-:W-:Y:S01]  /*1e910*/  @!PT LDS RZ, [RZ] ;  /* 0x00000000fffff984 */ /* 0x000fe20000000800 */
[----:B------:R-:W-:Y:S01]  /*1e920*/  @!PT LDS RZ, [RZ] ;  /* 0x00000000fffff984 */ /* 0x000fe20000000800 */
[----:B------:R-:W-:Y:S01]  /*1e930*/  @!PT LDS RZ, [RZ] ;  /* 0x00000000fffff984 */ /* 0x000fe20000000800 */
[----:B------:R1:W-:Y:S04]  /*1e940*/  LDGSTS.E.BYPASS.LTC128B.128 [R4+0x1ac00], desc[UR56][R2.64], !P3 ;  /* 0x1ac0000002047fae */ /* 0x0003e8000d901d78 */
[----:B------:R1:W-:Y:S04]  /*1e950*/  LDGSTS.E.BYPASS.LTC128B.128 [R4+0x1dc00], desc[UR56][R2.64+0x80], !P2 ;  /* 0x1dc0008002047fae */ /* 0x0003e8000d101d78 */
[----:B------:R1:W-:Y:S01]  /*1e960*/  LDGSTS.E.BYPASS.LTC128B.128 [R4+0x20c00], desc[UR56][R2.64+0x100], !P1 ;  /* 0x20c0010002047fae */ /* 0x0003e2000c901d78 */
[----:B------:R-:W-:Y:S01]  /*1e970*/  NOP ;  /* 0x0000000000007918 */ /* 0x000fe20000000000 */
.L_x_751:
[----:B------:R-:W-:Y:S02]  /*1e980*/  PLOP3.LUT P1, PT, P1, P0, PT, 0xa2, 0x0 ;  /* 0x000000000000781c */ /* 0x000fe40000f21472 */
[----:B------:R-:W-:-:S08]  /*1e990*/  @P0 R2UR P1, UR4, R6 ;  /* 0x00000000060402ca */ /* 0x000fd00000020000 */
[----:B------:R-:W-:-:S05]  /*1e9a0*/  @P0 PLOP3.LUT P0, PT, P1, PT, PT, 0x80, 0x0 ;  /* 0x000000000000081c */ /* 0x000fca0000f0f070 */
[----:B------:R-:W-:Y:S01]  /*1e9b0*/  @!P1 SYNCS.ARRIVE.TRANS64.RED.A0T1 RZ, [UR4+0x2a830], RZ ;  /* 0x02a830ffffff99a7 */ /* 0x000fe20008200404 */
[----:B------:R-:W-:Y:S07]  /*1e9c0*/  @!P1 ARRIVES.LDGSTSBAR.64.TRANSCNT [UR4+0x2a830] ;  /* 0x02a83000ff0099b0 */ /* 0x000fee0008000a84 */
[----:B------:R-:W-:Y:S05]  /*1e9d0*/  @P0 BRA.U.ANY `(.L_x_751) ;  /* 0xfffffffd00e80947 */ /* 0x000fea000393ffff */
[----:B------:R-:W-:Y:S01]  /*1e9e0*/  NOP ;  /* 0x0000000000007918 */ /* 0x000fe20000000000 */
[----:B-1----:R-:W2:Y:S02]  /*1e9f0*/  LDL R2, [R1+0x30] ;  /* 0x0000300001027983 */ /* 0x002ea40000100800 */
[----:B--2---:R-:W-:-:S13]  /*1ea00*/  ISETP.NE.AND P2, PT, R2, 0x3, PT ;  /* 0x000000030200780c */ /* 0x004fda0003f45270 */
[----:B------:R-:W-:Y:S05]  /*1ea10*/  @!P2 BRA `(.L_x_752) ;  /* 0x000000000004a947 */ /* 0x000fea0003800000 */
[----:B------:R-:W-:Y:S01]  /*1ea20*/  BPT.TRAP 0x1 ;  /* 0x000000040000795c */ /* 0x000fe20000300000 */
.L_x_752:
[----:B------:R1:W-:Y:S01]  /*1ea30*/  SYNCS.ARRIVE.TRANS64.A1T0 RZ, [R6+URZ+0x2a830], RZ ;  /* 0x02a830ff06ff79a7 */ /* 0x0003e2000810003f */
[----:B------:R-:W-:Y:S05]  /*1ea40*/  @!P2 BRA `(.L_x_753) ;  /* 0x000000000004a947 */ /* 0x000fea0003800000 */
[----:B------:R-:W-:Y:S01]  /*1ea50*/  BPT.TRAP 0x1 ;  /* 0x000000040000795c */ /* 0x000fe20000300000 */
.L_x_753:
[----:B------:R-:W-:Y:S01]  /*1ea60*/  SHF.L.U32 R2, R17, 0x1f, RZ ;  /* 0x0000001f11027819 */ /* 0x000fe200000006ff */
[----:B0-----:R-:W-:Y:S01]  /*1ea70*/  IMAD R5, R10, 0x8, R22 ;  /* 0x000000080a057824 */ /* 0x001fe200078e0216 */
[----:B------:R-:W-:Y:S03]  /*1ea80*/  BSSY B1, `(.L_x_754) ;  /* 0x0000003000017945 */ /* 0x000fe60003800000 */
[----:B------:R-:W0:Y:S02]  /*1ea90*/  SYNCS.PHASECHK.TRANS64.TRYWAIT P0, [R5+URZ+0x2a860], R2 ;  /* 0x02a86002050075a7 */ /* 0x000e24000800017f */
[----:B0-----:R-:W-:Y:S05]  /*1eaa0*/  @!P0 BRA `(.L_x_755) ;  /* 0x0000004800b48947 */ /* 0x001fea0003800000 */
.L_x_894:
[----:B------:R-:W-:Y:S05]  /*1eab0*/  BSYNC B1 ;  /* 0x0000000000017941 */ /* 0x000fea0003800000 */
.L_x_754:
[----:B------:R-:W2:Y:S01]  /*1eac0*/  S2R R3, SR_TID.X ;  /* 0x0000000000037919 */ /* 0x000ea20000002100 */
[----:B------:R-:W-:Y:S01]  /*1ead0*/  UMOV UR4, 0xffffffff ;  /* 0xffffffff00047882 */ /* 0x000fe20000000000 */
[----:B-1----:R-:W-:Y:S01]  /*1eae0*/  IMAD R6, R31, -0x60, R36 ;  /* 0xffffffa01f067824 */ /* 0x002fe200078e0224 */
[----:B------:R-:W-:Y:S01]  /*1eaf0*/  LOP3.LUT P0, RZ, R29, 0x2, RZ, 0xc0, !PT ;  /* 0x000000021dff7812 */ /* 0x000fe2000780c0ff */
[----:B------:R-:W-:Y:S01]  /*1eb00*/  IMAD R4, R10, 0x3000, R33 ;  /* 0x000030000a047824 */ /* 0x000fe200078e0221 */
[----:B--2---:R-:W-:-:S04]  /*1eb10*/  LOP3.LUT R3, R3, 0x7f, RZ, 0xc0, !PT ;  /* 0x0000007f03037812 */ /* 0x004fc800078ec0ff */
[----:B------:R-:W-:-:S05]  /*1eb20*/  SHF.R.U32.HI R3, RZ, 0x3, R3 ;  /* 0x00000003ff037819 */ /* 0x000fca0000011603 */
[----:B------:R-:W-:Y:S01]  /*1eb30*/  IMAD.IADD R6, R6, 0x1, -R3 ;  /* 0x0000000106067824 */ /* 0x000fe200078e0a03 */
[----:B------:R-:W-:Y:S06]  /*1eb40*/  BRA.DIV UR4, `(.L_x_756) ;  /* 0x0000004a04a07947 */ /* 0x000fec000b800000 */
[----:B0-----:R-:W0:Y:S01]  /*1eb50*/  SHFL.IDX PT, R2, R23, RZ, 0x181f ;  /* 0x00181fff17027589 */ /* 0x001e2200000e0000 */
[----:B------:R-:W-:-:S03]  /*1eb60*/  IMAD R4, R4, 0x2, R22 ;  /* 0x0000000204047824 */ /* 0x000fc600078e0216 */
[----:B------:R-:W1:Y:S01]  /*1eb70*/  SHFL.IDX PT, R3, R24, RZ, 0x181f ;  /* 0x00181fff18037589 */ /* 0x000e6200000e0000 */
[----:B0-----:R-:W-:-:S05]  /*1eb80*/  IADD3 R2, P1, R2, R0, RZ ;  /* 0x0000000002027210 */ /* 0x001fca0007f3e0ff */
[----:B-1----:R-:W-:Y:S01]  /*1eb90*/  IMAD.X R3, RZ, RZ, R3, P1 ;  /* 0x000000ffff037224 */ /* 0x002fe200008e0603 */
[----:B------:R-:W-:-:S04]  /*1eba0*/  LOP3.LUT P1, RZ, R29, 0x1, RZ, 0xc0, !PT ;  /* 0x000000011dff7812 */ /* 0x000fc8000782c0ff */
[----:B------:R-:W-:-:S13]  /*1ebb0*/  ISETP.LT.OR P2, PT, R6, 0x1, !P1 ;  /* 0x000000010600780c */ /* 0x000fda0004f41670 */
[----:B------:R-:W-:Y:S01]  /*1ebc0*/  @!PT LDS RZ, [RZ] ;  /* 0x00000000fffff984 */ /* 0x000fe20000000800 */
        /* <DEDUP_REMOVED lines=33> */
[----:B------:R-:W-:Y:S01]  /*1ede0*/  LDGSTS.E.BYPASS.LTC128B.128 [R4+0x2400], desc[UR56][R2.64], !P2 ;  /* 0x0240000002047fae */ /* 0x000fe2000d101d78 */
[----:B------:R-:W-:-:S13]  /*1edf0*/  ISETP.LT.OR P2, PT, R6, 0x41, !P0 ;  /* 0x000000410600780c */ /* 0x000fda0004741670 */
[----:B------:R0:W-:Y:S04]  /*1ee00*/  LDGSTS.E.BYPASS.LTC128B.128 [R4+0x5400], desc[UR56][R2.64+0x80], !P2 ;  /* 0x0540008002047fae */ /* 0x0001e8000d101d78 */
[----:B0-2---:R0:W1:Y:S02]  /*1ee10*/  SHFL.IDX PT, R2, R23, 0x5, 0x181f ;  /* 0x00b81f0017027f89 */ /* 0x00506400000e0000 */
.L_x_908:
[C---:B------:R-:W-:Y:S01]  /*1ee20*/  ISETP.LT.OR P1, PT, R6.reuse, 0x51, !P1 ;  /* 0x000000510600780c */ /* 0x040fe20004f21670 */
[----:B------:R-:W-:Y:S01]  /*1ee30*/  ULDC.64 UR4, c[0x0][0x328] ;  /* 0x0000ca0000047ab9 */ /* 0x000fe20000000a00 */
[----:B------:R-:W-:Y:S01]  /*1ee40*/  ISETP.LT.OR P0, PT, R6, 0x51, !P0 ;  /* 0x000000510600780c */ /* 0x000fe20004701670 */
[----:B------:R-:W-:Y:S01]  /*1ee50*/  IMAD R9, R20, UR4, RZ ;  /* 0x0000000414097c24 */ /* 0x000fe2000f8e02ff */
[----:B-1----:R-:W-:-:S03]  /*1ee60*/  IADD3 R2, P2, R2, R0, RZ ;  /* 0x0000000002027210 */ /* 0x002fc60007f5e0ff */
        /* <DEDUP_REMOVED lines=9> */
[----:B-1----:R-:W-:Y:S01]  /*1ef00*/  IMAD.WIDE.U32 R2, R8, UR4, RZ ;  /* 0x0000000408027c25 */ /* 0x002fe2000f8e00ff */
[----:B------:R-:W-:-:S03]  /*1ef10*/  ULDC.64 UR4, c[0x0][0x338] ;  /* 0x0000ce0000047ab9 */ /* 0x000fc60000000a00 */
[----:B------:R-:W-:Y:S02]  /*1ef20*/  IMAD.IADD R3, R3, 0x1, R9 ;  /* 0x0000000103037824 */ /* 0x000fe400078e0209 */
[----:B------:R-:W-:Y:S02]  /*1ef30*/  IMAD R0, R21, UR4, RZ ;  /* 0x0000000415007c24 */ /* 0x000fe4000f8e02ff */
[----:B------:R-:W-:-:S04]  /*1ef40*/  IMAD.WIDE.U32 R2, R7, UR4, R2 ;  /* 0x0000000407027c25 */ /* 0x000fc8000f8e0002 */
[----:B------:R-:W-:-:S04]  /*1ef50*/  IMAD R9, R7, UR5, R0 ;  /* 0x0000000507097c24 */ /* 0x000fc8000f8e0200 */
[----:B------:R-:W-:-:S07]  /*1ef60*/  IMAD.IADD R9, R3, 0x1, R9 ;  /* 0x0000000103097824 */ /* 0x000fce00078e0209 */
.L_x_757:
        /* <DEDUP_REMOVED lines=11> */
.L_x_758:
[----:B------:R-:W-:Y:S01]  /*1f020*/  IMAD.MOV.U32 R3, RZ, RZ, R9 ;  /* 0x000000ffff037224 */ /* 0x000fe200078e0009 */
[----:B------:R-:W-:Y:S01]  /*1f030*/  ULDC.64 UR4, c[0x0][0x330] ;  /* 0x0000cc0000047ab9 */ /* 0x000fe20000000a00 */
[----:B------:R-:W-:Y:S01]  /*1f040*/  ULDC.64 UR6, c[0x0][0x318] ;  /* 0x0000c60000067ab9 */ /* 0x000fe20000000a00 */
[----:B------:R1:W-:Y:S01]  /*1f050*/  SYNCS.ARRIVE.TRANS64.A1T0 RZ, [R5+URZ+0x2a850], RZ ;  /* 0x02a850ff05ff79a7 */ /* 0x0003e2000810003f */
[----:B------:R-:W-:-:S04]  /*1f060*/  IMAD.WIDE.U32 R2, R18, UR4, R2 ;  /* 0x0000000412027c25 */ /* 0x000fc8000f8e0002 */
[----:B------:R-:W-:Y:S01]  /*1f070*/  IMAD R3, R18, UR5, R3 ;  /* 0x0000000512037c24 */ /* 0x000fe2000f8e0203 */
[----:B0-----:R-:W-:Y:S01]  /*1f080*/  LEA R23, P0, R2, UR6, 0x1 ;  /* 0x0000000602177c11 */ /* 0x001fe2000f8008ff */
[----:B------:R-:W-:Y:S02]  /*1f090*/  VIADD R0, R26, 0xffffffff ;  /* 0xffffffff1a007836 */ /* 0x000fe40000000000 */
[----:B------:R-:W-:Y:S01]  /*1f0a0*/  IMAD.MOV.U32 R10, RZ, RZ, R27 ;  /* 0x000000ffff0a7224 */ /* 0x000fe200078e001b */
[----:B------:R-:W-:Y:S01]  /*1f0b0*/  LEA.HI.X R24, R2, UR7, R3, 0x1, P0 ;  /* 0x0000000702187c11 */ /* 0x000fe200080f0c03 */
[----:B------:R-:W-:Y:S01]  /*1f0c0*/  IMAD.MOV.U32 R17, RZ, RZ, R28 ;  /* 0x000000ffff117224 */ /* 0x000fe200078e001c */
[----:B------:R-:W-:Y:S01]  /*1f0d0*/  ISETP.GT.AND P0, PT, R26, R37, PT ;  /* 0x000000251a00720c */ /* 0x000fe20003f04270 */
[----:B------:R-:W-:-:S12]  /*1f0e0*/  IMAD.MOV.U32 R31, RZ, RZ, R26 ;  /* 0x000000ffff1f7224 */ /* 0x000fd800078e001a */
[----:B-1----:R-:W-:Y:S05]  /*1f0f0*/  @P0 BRA `(.L_x_759) ;  /* 0xfffffff0002c0947 */ /* 0x002fea000383ffff */
.L_x_746:
[----:B------:R-:W-:Y:S05]  /*1f100*/  BSYNC B0 ;  /* 0x0000000000007941 */ /* 0x000fea0003800000 */
.L_x_745:
        /* <DEDUP_REMOVED lines=11> */
[----:B0-----:R-:W2:Y:S01]  /*1f1c0*/  @P0 ATOMG.E.ADD.STRONG.GPU PT, R3, desc[UR56][R2.64], R5 ;  /* 0x00000005020309a8 */ /* 0x001ea200081ee1f8 */
[----:B------:R-:W0:Y:S02]  /*1f1d0*/  S2R R4, SR_LTMASK ;  /* 0x0000000000047919 */ /* 0x000e240000003900 */
[----:B0-----:R-:W-:-:S04]  /*1f1e0*/  LOP3.LUT R4, R4, UR4, RZ, 0xc0, !PT ;  /* 0x0000000404047c12 */ /* 0x001fc8000f8ec0ff */
[----:B------:R-:W0:Y:S01]  /*1f1f0*/  POPC R7, R4 ;  /* 0x0000000400077309 */ /* 0x000e220000000000 */
[----:B--2---:R-:W0:Y:S02]  /*1f200*/  SHFL.IDX PT, R0, R3, R0, 0x1f ;  /* 0x00001f0003007589 */ /* 0x004e2400000e0000 */
[----:B0-----:R-:W-:-:S07]  /*1f210*/  IADD3 R16, R0, UR38, R7 ;  /* 0x0000002600107c10 */ /* 0x001fce000fffe007 */
.L_x_761:
[----:B------:R-:W-:Y:S05]  /*1f220*/  BSYNC B0 ;  /* 0x0000000000007941 */ /* 0x000fea0003800000 */
.L_x_760:
[----:B------:R-:W2:Y:S02]  /*1f230*/  LDL R0, [R1+0x30] ;  /* 0x0000300001007983 */ /* 0x000ea40000100800 */
[----:B--2---:R-:W-:-:S13]  /*1f240*/  ISETP.NE.AND P0, PT, R0, 0x3, PT ;  /* 0x000000030000780c */ /* 0x004fda0003f05270 */
[----:B------:R-:W-:Y:S05]  /*1f250*/  @!P0 BRA `(.L_x_762) ;  /* 0x0000000000048947 */ /* 0x000fea0003800000 */
[----:B------:R-:W-:Y:S01]  /*1f260*/  BPT.TRAP 0x1 ;  /* 0x000000040000795c */ /* 0x000fe20000300000 */
.L_x_762:
[----:B------:R-:W-:Y:S01]  /*1f270*/  LEA R0, R27, R22, 0x3 ;  /* 0x000000161b007211 */ /* 0x000fe200078e18ff */
[----:B------:R-:W-:Y:S01]  /*1f280*/  BSSY B0, `(.L_x_763) ;  /* 0x0000005000007945 */ /* 0x000fe20003800000 */
[----:B0-----:R-:W-:Y:S01]  /*1f290*/  SHF.L.U32 R3, R28, 0x1f, RZ ;  /* 0x0000001f1c037819 */ /* 0x001fe200000006ff */
[----:B------:R-:W-:-:S03]  /*1f2a0*/  IMAD R6, R26, -0x60, R36 ;  /* 0xffffffa01a067824 */ /* 0x000fc600078e0224 */
[----:B------:R-:W0:Y:S02]  /*1f2b0*/  SYNCS.PHASECHK.TRANS64.TRYWAIT P0, [R0+URZ+0x2a860], R3 ;  /* 0x02a86003000075a7 */ /* 0x000e24000800017f */
[----:B0-----:R-:W-:Y:S05]  /*1f2c0*/  @!P0 BRA `(.L_x_764) ;  /* 0x0000004800b08947 */ /* 0x001fea0003800000 */
.L_x_909:
[----:B------:R-:W-:Y:S05]  /*1f2d0*/  BSYNC B0 ;  /* 0x0000000000007941 */ /* 0x000fea0003800000 */
.L_x_763:
        /* <DEDUP_REMOVED lines=8> */
[C---:B------:R-:W-:Y:S01]  /*1f360*/  LOP3.LUT R2, R29.reuse, 0x1, RZ, 0xc0, !PT ;  /* 0x000000011d027812 */ /* 0x040fe200078ec0ff */
[----:B------:R-:W-:Y:S01]  /*1f370*/  IMAD R4, R4, 0x2, R22 ;  /* 0x0000000204047824 */ /* 0x000fe200078e0216 */
[----:B------:R-:W-:Y:S01]  /*1f380*/  LOP3.LUT P0, RZ, R29, 0x2, RZ, 0xc0, !PT ;  /* 0x000000021dff7812 */ /* 0x000fe2000780c0ff */
[----:B------:R-:W2:Y:S01]  /*1f390*/  SHFL.IDX PT, R14, R23, RZ, 0x181f ;  /* 0x00181fff170e7589 */ /* 0x000ea200000e0000 */
[----:B------:R-:W-:Y:S02]  /*1f3a0*/  ISETP.NE.U32.AND P1, PT, R2, 0x1, PT ;  /* 0x000000010200780c */ /* 0x000fe40003f25070 */
[C---:B------:R-:W-:Y:S01]  /*1f3b0*/  ISETP.LT.OR P3, PT, R6.reuse, 0x1, !P0 ;  /* 0x000000010600780c */ /* 0x040fe20004761670 */
[----:B0-----:R-:W0:Y:S01]  /*1f3c0*/  SHFL.IDX PT, R3, R24, RZ, 0x181f ;  /* 0x00181fff18037589 */ /* 0x001e2200000e0000 */
[----:B------:R-:W-:-:S03]  /*1f3d0*/  ISETP.LT.OR P2, PT, R6, 0x1, P1 ;  /* 0x000000010600780c */ /* 0x000fc60000f41670 */
[----:B------:R-:W-:Y:S04]  /*1f3e0*/  SHFL.IDX PT, R8, R24, 0x1, 0x181f ;  /* 0x00381f0018087f89 */ /* 0x000fe800000e0000 */
[----:B------:R-:W-:Y:S01]  /*1f3f0*/  SHFL.IDX PT, R10, R23, 0x2, 0x181f ;  /* 0x00581f00170a7f89 */ /* 0x000fe200000e0000 */
[----:B-1----:R-:W-:-:S05]  /*1f400*/  IMAD.SHL.U32 R7, R7, 0x8, RZ ;  /* 0x0000000807077824 */ /* 0x002fca00078e00ff */
[----:B------:R-:W-:-:S05]  /*1f410*/  LOP3.LUT R7, R7, 0x38, RZ, 0xc0, !PT ;  /* 0x0000003807077812 */ /* 0x000fca00078ec0ff */
[----:B------:R-:W-:Y:S02]  /*1f420*/  IMAD.SHL.U32 R5, R7, 0x2, RZ ;  /* 0x0000000207057824 */ /* 0x000fe400078e00ff */
        /* <DEDUP_REMOVED lines=32> */
[----:B--2---:R-:W-:-:S05]  /*1f630*/  IADD3 R2, P4, R10, R5, RZ ;  /* 0x000000050a027210 */ /* 0x004fca0007f9e0ff */
[----:B---3--:R-:W-:-:S05]  /*1f640*/  IMAD.X R3, RZ, RZ, R7, P4 ;  /* 0x000000ffff037224 */ /* 0x008fca00020e0607 */
[----:B------:R1:W-:Y:S04]  /*1f650*/  LDGSTS.E.BYPASS.LTC128B.128 [R4+0x2400], desc[UR56][R2.64], !P2 ;  /* 0x0240000002047fae */ /* 0x0003e8000d101d78 */
[----:B0---4-:R1:W-:Y:S02]  /*1f660*/  LDGSTS.E.BYPASS.LTC128B.128 [R4+0x5400], desc[UR56][R2.64+0x80], !P3 ;  /* 0x0540008002047fae */ /* 0x0113e4000d901d78 */
.L_x_923:
        /* <DEDUP_REMOVED lines=11> */
.L_x_766:
[----:B------:R-:W-:Y:S02]  /*1f720*/  PLOP3.LUT P1, PT, P1, P0, PT, 0xa2, 0x0 ;  /* 0x000000000000781c */ /* 0x000fe40000f21472 */
[----:B------:R-:W-:-:S08]  /*1f730*/  @P0 R2UR P1, UR4, R0 ;  /* 0x00000000000402ca */ /* 0x000fd00000020000 */
[----:B------:R-:W-:-:S05]  /*1f740*/  @P0 PLOP3.LUT P0, PT, P1, PT, PT, 0x80, 0x0 ;  /* 0x000000000000081c */ /* 0x000fca0000f0f070 */
[----:B------:R-:W-:Y:S01]  /*1f750*/  @!P1 SYNCS.ARRIVE.TRANS64.RED.A0T1 RZ, [UR4+0x2a850], RZ ;  /* 0x02a850ffffff99a7 */ /* 0x000fe20008200404 */
[----:B------:R-:W-:Y:S07]  /*1f760*/  @!P1 ARRIVES.LDGSTSBAR.64.TRANSCNT [UR4+0x2a850] ;  /* 0x02a85000ff0099b0 */ /* 0x000fee0008000a84 */
[----:B------:R-:W-:Y:S05]  /*1f770*/  @P0 BRA.U.ANY `(.L_x_766) ;  /* 0xfffffffd00e80947 */ /* 0x000fea000393ffff */
[----:B------:R-:W-:Y:S01]  /*1f780*/  NOP ;  /* 0x0000000000007918 */ /* 0x000fe20000000000 */
[----:B0-----:R-:W2:Y:S02]  /*1f790*/  LDL.LU R2, [R1+0x30] ;  /* 0x0000300001027983 */ /* 0x001ea40000300800 */
[----:B--2---:R-:W-:-:S13]  /*1f7a0*/  ISETP.NE.AND P2, PT, R2, 0x3, PT ;  /* 0x000000030200780c */ /* 0x004fda0003f45270 */
[----:B------:R-:W-:Y:S05]  /*1f7b0*/  @!P2 BRA `(.L_x_767) ;  /* 0x000000000004a947 */ /* 0x000fea0003800000 */
[----:B------:R-:W-:Y:S01]  /*1f7c0*/  BPT.TRAP 0x1 ;  /* 0x000000040000795c */ /* 0x000fe20000300000 */
.L_x_767:
[----:B------:R0:W-:Y:S01]  /*1f7d0*/  SYNCS.ARRIVE.TRANS64.A1T0 RZ, [R0+URZ+0x2a850], RZ ;  /* 0x02a850ff00ff79a7 */ /* 0x0001e2000810003f */
[----:B------:R-:W-:-:S05]  /*1f7e0*/  VIADD R27, R27, 0x1 ;  /* 0x000000011b1b7836 */ /* 0x000fca0000000000 */
[----:B------:R-:W-:-:S04]  /*1f7f0*/  ISETP.NE.AND P0, PT, R27, 0x2, PT ;  /* 0x000000021b00780c */ /* 0x000fc80003f05270 */
[----:B------:R-:W-:Y:S02]  /*1f800*/  SEL R3, RZ, 0x1, P0 ;  /* 0x00000001ff037807 */ /* 0x000fe40000000000 */
[----:B------:R-:W-:Y:S02]  /*1f810*/  SEL R27, R27, RZ, P0 ;  /* 0x000000ff1b1b7207 */ /* 0x000fe40000000000 */
[----:B0-----:R-:W-:-:S07]  /*1f820*/  LOP3.LUT R28, R28, R3, RZ, 0x3c, !PT ;  /* 0x000000031c1c7212 */ /* 0x001fce00078e3cff */
.L_x_724:
[----:B------:R-:W-:Y:S05]  /*1f830*/  BSYNC B7 ;  /* 0x0000000000077941 */ /* 0x000fea0003800000 */
.L_x_722:
[----:B------:R-:W2:Y:S02]  /*1f840*/  LDL R0, [R1+0x38] ;  /* 0x0000380001007983 */ /* 0x000ea40000100800 */
[----:B--2---:R-:W-:-:S13]  /*1f850*/  LOP3.LUT P0, RZ, R0, 0x20, RZ, 0xc0, !PT ;  /* 0x0000002000ff7812 */ /* 0x004fda000780c0ff */
[----:B------:R-:W-:Y:S05]  /*1f860*/  @!P0 BRA `(.L_x_768) ;  /* 0x0000000000248947 */ /* 0x000fea0003800000 */
[----:B------:R-:W-:Y:S05]  /*1f870*/  WARPSYNC.ALL ;  /* 0x0000000000007948 */ /* 0x000fea0003800000 */
[----:B------:R-:W1:Y:S08]  /*1f880*/  S2UR UR5, SR_CgaCtaId ;  /* 0x00000000000579c3 */ /* 0x000e700000008800 */
[----:B------:R-:W-:Y:S06]  /*1f890*/  BAR.SYNC.DEFER_BLOCKING 0x5, 0x180 ;  /* 0x0146000000007b1d */ /* 0x000fec0000010000 */
[----:B------:R-:W-:-:S02]  /*1f8a0*/  UMOV UR4, 0x400 ;  /* 0x0000040000047882 */ /* 0x000fc40000000000 */
[----:B-1----:R-:W-:-:S06]  /*1f8b0*/  ULEA UR4, UR5, UR4, 0x18 ;  /* 0x0000000405047291 */ /* 0x002fcc000f8ec03f */
[----:B0-----:R-:W-:-:S05]  /*1f8c0*/  IMAD.U32 R22, RZ, RZ, UR4 ;  /* 0x00000004ff167e24 */ /* 0x001fca000f8e00ff */
[----:B------:R2:W3:Y:S01]  /*1f8d0*/  LDS.128 R16, [R22+0x2a8d0] ;  /* 0x02a8d00016107984 */ /* 0x0004e20000000c00 */
[----:B------:R-:W-:Y:S06]  /*1f8e0*/  BAR.ARV 0x4, 0x180 ;  /* 0x0106000000007b1d */ /* 0x000fec0000002000 */
[----:B------:R-:W-:Y:S05]  /*1f8f0*/  BRA `(.L_x_769) ;  /* 0x0000000800d07947 */ /* 0x000fea0003800000 */
.L_x_768:
[----:B------:R-:W1:Y:S01]  /*1f900*/  S2R R9, SR_TID.X ;  /* 0x0000000000097919 */ /* 0x000e620000002100 */
[----:B------:R-:W-:Y:S01]  /*1f910*/  UMOV UR4, 0xffffffff ;  /* 0xffffffff00047882 */ /* 0x000fe20000000000 */
[----:B-1----:R-:W-:-:S04]  /*1f920*/  LOP3.LUT R9, R9, 0x1f, RZ, 0xc0, !PT ;  /* 0x0000001f09097812 */ /* 0x002fc800078ec0ff */
[----:B------:R-:W-:Y:S01]  /*1f930*/  ISETP.NE.AND P0, PT, R9, 0x1f, PT ;  /* 0x0000001f0900780c */ /* 0x000fe20003f05270 */
[----:B------:R-:W-:-:S12]  /*1f940*/  BRA.DIV UR4, `(.L_x_770) ;  /* 0x0000004e04107947 */ /* 0x000fd8000b800000 */
[----:B0-----:R-:W-:Y:S01]  /*1f950*/  IMAD.IADD R7, R19, 0x1, R9 ;  /* 0x0000000113077824 */ /* 0x001fe200078e0209 */
[----:B------:R-:W-:-:S04]  /*1f960*/  ULDC UR4, c[0x0][0xc3c] ;  /* 0x00030f0000047ab9 */ /* 0x000fc80000000800 */
[----:B------:R-:W-:-:S13]  /*1f970*/  ISETP.GE.OR P1, PT, R7, UR4, !P0 ;  /* 0x0000000407007c0c */ /* 0x000fda000c726670 */
[----:B------:R-:W0:Y:S08]  /*1f980*/  @!P1 LDC.64 R2, c[0x0][0xc80] ;  /* 0x00032000ff029b82 */ /* 0x000e300000000a00 */
[----:B------:R-:W1:Y:S01]  /*1f990*/  @!P1 LDC.64 R4, c[0x0][0xc78] ;  /* 0x00031e00ff049b82 */ /* 0x000e620000000a00 */
[----:B0-----:R-:W-:-:S05]  /*1f9a0*/  @!P1 IMAD.WIDE R2, R7, 0x4, R2 ;  /* 0x0000000407029825 */ /* 0x001fca00078e0202 */
[----:B------:R1:W2:Y:S02]  /*1f9b0*/  @!P1 LDG.E R6, desc[UR56][R2.64] ;  /* 0x0000003802069981 */ /* 0x0002a4000c1e1900 */
[----:B-1----:R-:W-:-:S05]  /*1f9c0*/  @!P1 IMAD.WIDE R2, R7, 0x4, R4 ;  /* 0x0000000407029825 */ /* 0x002fca00078e0204 */
[----:B------:R-:W3:Y:S01]  /*1f9d0*/  @!P1 LDG.E R5, desc[UR56][R2.64] ;  /* 0x0000003802059981 */ /* 0x000ee2000c1e1900 */
[----:B------:R-:W-:Y:S01]  /*1f9e0*/  IMAD.MOV.U32 R4, RZ, RZ, RZ ;  /* 0x000000ffff047224 */ /* 0x000fe200078e00ff */
[C---:B------:R-:W-:Y:S01]  /*1f9f0*/  ISETP.GE.U32.AND P2, PT, R9.reuse, 0x2, PT ;  /* 0x000000020900780c */ /* 0x040fe20003f46070 */
[----:B------:R-:W-:Y:S01]  /*1fa00*/  IMAD.MOV.U32 R7, RZ, RZ, RZ ;  /* 0x000000ffff077224 */ /* 0x000fe200078e00ff */
[C---:B------:R-:W-:Y:S01]  /*1fa10*/  ISETP.GE.U32.AND P3, PT, R9.reuse, 0x4, PT ;  /* 0x000000040900780c */ /* 0x040fe20003f66070 */
[----:B------:R-:W-:Y:S01]  /*1fa20*/  SHFL.IDX PT, R0, R16, RZ, 0x1f ;  /* 0x00001fff10007589 */ /* 0x000fe200000e0000 */
[C---:B------:R-:W-:Y:S02]  /*1fa30*/  ISETP.GE.U32.AND P4, PT, R9.reuse, 0x8, PT ;  /* 0x000000080900780c */ /* 0x040fe40003f86070 */
[----:B------:R-:W-:Y:S01]  /*1fa40*/  ISETP.GE.U32.AND P5, PT, R9, 0x10, PT ;  /* 0x000000100900780c */ /* 0x000fe20003fa6070 */
[----:B------:R-:W-:Y:S01]  /*1fa50*/  SHFL.IDX PT, R8, R16, 0x1, 0x1f ;  /* 0x00201f0010087f89 */ /* 0x000fe200000e0000 */
[----:B--2---:R-:W-:-:S02]  /*1fa60*/  @!P1 IMAD.MOV.U32 R7, RZ, RZ, R6 ;  /* 0x000000ffff079224 */ /* 0x004fc400078e0006 */
[----:B------:R-:W-:Y:S01]  /*1fa70*/  IMAD.MOV.U32 R6, RZ, RZ, RZ ;  /* 0x000000ffff067224 */ /* 0x000fe200078e00ff */
[----:B---3--:R-:W-:Y:S02]  /*1fa80*/  @!P1 MOV R4, R5 ;  /* 0x0000000500049202 */ /* 0x008fe40000000f00 */
[----:B------:R-:W-:-:S03]  /*1fa90*/  ISETP.NE.AND P1, PT, R9, RZ, PT ;  /* 0x000000ff0900720c */ /* 0x000fc60003f25270 */
[----:B------:R-:W-:-:S05]  /*1faa0*/  IMAD R13, R4, R7, RZ ;  /* 0x00000007040d7224 */ /* 0x000fca00078e02ff */
        /* <DEDUP_REMOVED lines=16> */
.L_x_933:
[----:B------:R-:W-:Y:S02]  /*1fbb0*/  ULDC UR4, c[0x0][0xc38] ;  /* 0x00030e0000047ab9 */ /* 0x000fe40000000800 */
[----:B------:R-:W-:-:S04]  /*1fbc0*/  IMAD.U32 R5, RZ, RZ, UR4 ;  /* 0x00000004ff057e24 */ /* 0x000fc8000f8e00ff */
[----:B-1----:R-:W-:-:S04]  /*1fbd0*/  IMAD R14, R14, R5, RZ ;  /* 0x000000050e0e7224 */ /* 0x002fc800078e02ff */
[----:B------:R-:W-:-:S05]  /*1fbe0*/  IMAD.IADD R9, R8, 0x1, R14 ;  /* 0x0000000108097824 */ /* 0x000fca00078e020e */
[----:B------:R-:W-:-:S13]  /*1fbf0*/  ISETP.GT.AND P6, PT, R9, R0, PT ;  /* 0x000000000900720c */ /* 0x000fda0003fc4270 */
[----:B------:R-:W-:Y:S05]  /*1fc00*/  @P6 BRA `(.L_x_771) ;  /* 0x0000000000a46947 */ /* 0x000fea0003800000 */
.L_x_774:
        /* <DEDUP_REMOVED lines=11> */
[----:B0-----:R-:W-:-:S05]  /*1fcc0*/  @!P6 IMAD.WIDE R2, R11, 0x4, R2 ;  /* 0x000000040b02e825 */ /* 0x001fca00078e0202 */
[----:B------:R1:W2:Y:S02]  /*1fcd0*/  @!P6 LDG.E R7, desc[UR56][R2.64] ;  /* 0x000000380207e981 */ /* 0x0002a4000c1e1900 */
[----:B-1----:R-:W-:-:S04]  /*1fce0*/  @!P6 IMAD.WIDE R2, R11, 0x4, R4 ;  /* 0x000000040b02e825 */ /* 0x002fc800078e0204 */
[----:B------:R-:W-:-:S06]  /*1fcf0*/  IMAD.MOV.U32 R4, RZ, RZ, RZ ;  /* 0x000000ffff047224 */ /* 0x000fcc00078e00ff */
        /* <DEDUP_REMOVED lines=19> */
[----:B------:R0:W1:Y:S02]  /*1fe30*/  SHFL.IDX PT, R14, R2, 0x1f, 0x1f ;  /* 0x03e01f00020e7f89 */ /* 0x00006400000e0000 */
.L_x_941:
[----:B------:R-:W-:Y:S02]  /*1fe40*/  ULDC UR4, c[0x0][0xc38] ;  /* 0x00030e0000047ab9 */ /* 0x000fe40000000800 */
[----:B------:R-:W-:-:S04]  /*1fe50*/  IMAD.U32 R5, RZ, RZ, UR4 ;  /* 0x00000004ff057e24 */ /* 0x000fc8000f8e00ff */
[----:B-1----:R-:W-:-:S04]  /*1fe60*/  IMAD R14, R14, R5, RZ ;  /* 0x000000050e0e7224 */ /* 0x002fc800078e02ff */
[----:B------:R-:W-:-:S05]  /*1fe70*/  IMAD.IADD R9, R14, 0x1, R9 ;  /* 0x000000010e097824 */ /* 0x000fca00078e0209 */
[----:B------:R-:W-:-:S13]  /*1fe80*/  ISETP.GT.AND P6, PT, R9, R0, PT ;  /* 0x000000000900720c */ /* 0x000fda0003fc4270 */
[----:B------:R-:W-:Y:S05]  /*1fe90*/  @!P6 BRA `(.L_x_774) ;  /* 0xfffffffc005ce947 */ /* 0x000fea000383ffff */
.L_x_771:
        /* <DEDUP_REMOVED lines=9> */
.L_x_946:
[----:B------:R-:W-:-:S13]  /*1ff30*/  ISETP.NE.AND P0, PT, R3, RZ, PT ;  /* 0x000000ff0300720c */ /* 0x000fda0003f05270 */
[----:B------:R-:W-:Y:S05]  /*1ff40*/  @!P0 BRA `(.L_x_776) ;  /* 0x0000000000108947 */ /* 0x000fea0003800000 */
[----:B------:R-:W-:Y:S01]  /*1ff50*/  UMOV UR4, 0xffffffff ;  /* 0xffffffff00047882 */ /* 0x000fe20000000000 */
[----:B------:R-:W-:Y:S02]  /*1ff60*/  VIADD R12, R8, 0xffffffff ;  /* 0xffffffff080c7836 */ /* 0x000fe40000000000 */
[----:B------:R-:W-:Y:S05]  /*1ff70*/  BRA.DIV UR4, `(.L_x_777) ;  /* 0x0000004e04d47947 */ /* 0x000fea000b800000 */
[----:B------:R4:W0:Y:S02]  /*1ff80*/  SHFL.IDX PT, R6, R2, R12, 0x1f ;  /* 0x00001f0c02067589 */ /* 0x00082400000e0000 */
.L_x_776:
[----:B--2---:R-:W-:Y:S01]  /*1ff90*/  IABS R10, R7 ;  /* 0x00000007000a7213 */ /* 0x004fe20000000000 */
[----:B0-----:R-:W-:Y:S01]  /*1ffa0*/  IMAD R16, R6, R5, R9 ;  /* 0x0000000506107224 */ /* 0x001fe200078e0209 */
[----:B---3--:R-:W-:Y:S01]  /*1ffb0*/  IABS R5, R4 ;  /* 0x0000000400057213 */ /* 0x008fe20000000000 */
[----:B------:R-:W-:Y:S01]  /*1ffc0*/  IMAD.IADD R19, R8, 0x1, R19 ;  /* 0x0000000108137824 */ /* 0x000fe200078e0213 */
[----:B------:R-:W0:Y:S01]  /*1ffd0*/  I2F.RP R11, R10 ;  /* 0x0000000a000b7306 */ /* 0x000e220000209400 */
[----:B------:R-:W-:-:S07]  /*1ffe0*/  IMAD.IADD R0, R0, 0x1, -R16 ;  /* 0x0000000100007824 */ /* 0x000fce00078e0a10 */
        /* <DEDUP_REMOVED lines=25> */
[----:B------:R-:W-:Y:S02]  /*20180*/  LOP3.LUT R2, R0, R7, RZ, 0x3c, !PT ;  /* 0x0000000700027212 */ /* 0x000fe400078e3cff */
[----:B------:R-:W-:Y:S02]  /*20190*/  IABS R3, R4 ;  /* 0x0000000400037213 */ /* 0x000fe40000000000 */
[----:B------:R-:W-:Y:S01]  /*201a0*/  ISETP.GE.AND P2, PT, R2, RZ, PT ;  /* 0x000000ff0200720c */ /* 0x000fe20003f46270 */
[----:B------:R-:W-:Y:S01]  /*201b0*/  @P0 VIADD R6, R6, 0x1 ;  /* 0x0000000106060836 */ /* 0x000fe20000000000 */
[----:B------:R-:W-:-:S11]  /*201c0*/  IADD3 R3, RZ, -R3, RZ ;  /* 0x80000003ff037210 */ /* 0x000fd60007ffe0ff */
        /* <DEDUP_REMOVED lines=8> */
[----:B------:R-:W-:Y:S02]  /*20250*/  @!P1 IMAD.IADD R2, R2, 0x1, -R5 ;  /* 0x0000000102029824 */ /* 0x000fe400078e0a05 */
[----:B------:R-:W-:Y:S01]  /*20260*/  @!P1 VIADD R9, R9, 0x1 ;  /* 0x0000000109099836 */ /* 0x000fe20000000000 */
[----:B------:R-:W-:Y:S02]  /*20270*/  ISETP.NE.AND P1, PT, R4, RZ, PT ;  /* 0x000000ff0400720c */ /* 0x000fe40003f25270 */
[----:B------:R-:W-:Y:S02]  /*20280*/  ISETP.GE.U32.AND P0, PT, R2, R5, PT ;  /* 0x000000050200720c */ /* 0x000fe40003f06070 */
[----:B------:R-:W-:-:S04]  /*20290*/  LOP3.LUT R2, R6, R4, RZ, 0x3c, !PT ;  /* 0x0000000406027212 */ /* 0x000fc800078e3cff */
[----:B------:R-:W-:-:S07]  /*202a0*/  ISETP.GE.AND P2, PT, R2, RZ, PT ;  /* 0x000000ff0200720c */ /* 0x000fce0003f46270 */
[----:B------:R-:W-:-:S06]  /*202b0*/  @P0 VIADD R9, R9, 0x1 ;  /* 0x0000000109090836 */ /* 0x000fcc0000000000 */
[----:B------:R-:W-:Y:S01]  /*202c0*/  @!P2 IMAD.MOV R9, RZ, RZ, -R9 ;  /* 0x000000ffff09a224 */ /* 0x000fe200078e0a09 */
[----:B------:R-:W-:-:S05]  /*202d0*/  @!P1 LOP3.LUT R9, RZ, R4, RZ, 0x33, !PT ;  /* 0x00000004ff099212 */ /* 0x000fca00078e33ff */
[--C-:B------:R-:W-:Y:S02]  /*202e0*/  IMAD.MOV R3, RZ, RZ, -R9.reuse ;  /* 0x000000ffff037224 */ /* 0x100fe400078e0a09 */
[C---:B------:R-:W-:Y:S02]  /*202f0*/  IMAD R9, R4.reuse, 0x1000000, R9 ;  /* 0x0100000004097824 */ /* 0x040fe400078e0209 */
[----:B------:R-:W-:-:S04]  /*20300*/  IMAD R18, R4, R3, R6 ;  /* 0x0000000304127224 */ /* 0x000fc800078e0206 */
[----:B------:R-:W-:Y:S01]  /*20310*/  IMAD R18, R18, 0x10000, R9 ;  /* 0x0001000012127824 */ /* 0x000fe200078e0209 */
[----:B------:R-:W-:Y:S06]  /*20320*/  BRA `(.L_x_778) ;  /* 0x00000000001c7947 */ /* 0x000fec0003800000 */
.L_x_772:
[----:B------:R-:W-:Y:S01]  /*20330*/  UMOV UR4, URZ ;  /* 0x0000003f00047c82 */ /* 0x000fe20008000000 */
[----:B------:R-:W-:Y:S01]  /*20340*/  UMOV UR5, URZ ;  /* 0x0000003f00057c82 */ /* 0x000fe20008000000 */
[----:B------:R-:W-:Y:S01]  /*20350*/  ULDC UR6, c[0x0][0xc3c] ;  /* 0x00030f0000067ab9 */ /* 0x000fe20000000800 */
[----:B------:R-:W-:Y:S02]  /*20360*/  IMAD.MOV.U32 R16, RZ, RZ, R0 ;  /* 0x000000ffff107224 */ /* 0x000fe400078e0000 */
[----:B------:R-:W-:Y:S02]  /*20370*/  IMAD.U32 R17, RZ, RZ, UR4 ;  /* 0x00000004ff117e24 */ /* 0x000fe4000f8e00ff */
[----:B------:R-:W-:Y:S02]  /*20380*/  IMAD.U32 R18, RZ, RZ, UR5 ;  /* 0x00000005ff127e24 */ /* 0x000fe4000f8e00ff */
[----:B------:R-:W-:-:S07]  /*20390*/  IMAD.U32 R19, RZ, RZ, UR6 ;  /* 0x00000006ff137e24 */ /* 0x000fce000f8e00ff */
.L_x_778:
        /* <DEDUP_REMOVED lines=10> */
.L_x_769:
[----:B------:R-:W-:Y:S02]  /*20440*/  ULDC UR4, c[0x0][0xc3c] ;  /* 0x00030f0000047ab9 */ /* 0x000fe40000000800 */
[----:B---3--:R-:W-:-:S13]  /*20450*/  ISETP.GE.AND P0, PT, R19, UR4, PT ;  /* 0x0000000413007c0c */ /* 0x008fda000bf06270 */
[----:B------:R-:W-:Y:S05]  /*20460*/  @!P0 BRA `(.L_x_779) ;  /* 0xffffff9c00f48947 */ /* 0x000fea000383ffff */
[----:B------:R-:W-:Y:S05]  /*20470*/  BSYNC B8 ;  /* 0x0000000000087941 */ /* 0x000fea0003800000 */
.L_x_676:
[----:B------:R-:W3:Y:S01]  /*20480*/  LDL.LU R0, [R1+0x20] ;  /* 0x0000200001007983 */ /* 0x000ee20000300800 */
[----:B------:R-:W-:Y:S01]  /*20490*/  BSSY B0, `(.L_x_780) ;  /* 0x000000b000007945 */ /* 0x000fe20003800000 */
[----:B------:R-:W4:Y:S01]  /*204a0*/  S2R R5, SR_CgaCtaId ;  /* 0x0000000000057919 */ /* 0x000f220000008800 */
[----:B---3--:R-:W-:-:S05]  /*204b0*/  VIADD R0, R0, 0x1 ;  /* 0x0000000100007836 */ /* 0x008fca0000000000 */
[----:B0-----:R-:W-:-:S04]  /*204c0*/  LEA.HI R2, R0, R0, RZ, 0x1 ;  /* 0x0000000000027211 */ /* 0x001fc800078f08ff */
[----:B------:R-:W-:Y:S02]  /*204d0*/  LOP3.LUT R3, R2, 0xfffffffe, RZ, 0xc0, !PT ;  /* 0xfffffffe02037812 */ /* 0x000fe400078ec0ff */
[----:B------:R-:W-:-:S03]  /*204e0*/  MOV R2, 0x400 ;  /* 0x0000040000027802 */ /* 0x000fc60000000f00 */
[----:B------:R-:W-:Y:S01]  /*204f0*/  IMAD.IADD R0, R0, 0x1, -R3 ;  /* 0x0000000100007824 */ /* 0x000fe200078e0a03 */
[----:B----4-:R-:W-:-:S04]  /*20500*/  LEA R4, R5, R2, 0x18 ;  /* 0x0000000205047211 */ /* 0x010fc800078ec0ff */
[----:B------:R-:W-:-:S04]  /*20510*/  SHF.L.U32 R0, R0, 0x1f, RZ ;  /* 0x0000001f00007819 */ /* 0x000fc800000006ff */
[----:B------:R-:W0:Y:S02]  /*20520*/  SYNCS.PHASECHK.TRANS64.TRYWAIT P0, [R4+URZ+0x2a820], R0 ;  /* 0x02a82000040075a7 */ /* 0x000e24000800017f */
[----:B0-----:R-:W-:Y:S05]  /*20530*/  @!P0 BRA `(.L_x_781) ;  /* 0x00000048008c8947 */ /* 0x001fea0003800000 */
.L_x_949:
[----:B------:R-:W-:Y:S05]  /*20540*/  BSYNC B0 ;  /* 0x0000000000007941 */ /* 0x000fea0003800000 */
.L_x_780:
[----:B------:R-:W-:-:S03]  /*20550*/  UMOV UR4, 0xffffffff ;  /* 0xffffffff00047882 */ /* 0x000fc60000000000 */
[----:B------:R-:W-:Y:S05]  /*20560*/  BRA.DIV UR4, `(.L_x_782) ;  /* 0x0000004a04947947 */ /* 0x000fea000b800000 */
[----:B0-----:R-:W0:Y:S02]  /*20570*/  S2R R0, SR_TID.X ;  /* 0x0000000000007919 */ /* 0x001e240000002100 */
[----:B0-----:R-:W-:-:S04]  /*20580*/  SHF.R.U32.HI R0, RZ, 0x5, R0 ;  /* 0x00000005ff007819 */ /* 0x001fc80000011600 */
[----:B------:R-:W-:-:S05]  /*20590*/  LOP3.LUT R0, R0, 0x3, RZ, 0xc0, !PT ;  /* 0x0000000300007812 */ /* 0x000fca00078ec0ff */
[----:B------:R0:W3:Y:S02]  /*205a0*/  SHFL.IDX PT, R14, R0, RZ, 0x1f ;  /* 0x00001fff000e7589 */ /* 0x0000e400000e0000 */
.L_x_952:
[----:B---3--:R-:W-:-:S13]  /*205b0*/  ISETP.NE.AND P0, PT, R14, RZ, PT ;  /* 0x000000ff0e00720c */ /* 0x008fda0003f05270 */
[----:B------:R-:W-:Y:S05]  /*205c0*/  @P0 BRA `(.L_x_446) ;  /* 0x0000000000880947 */ /* 0x000fea0003800000 */
[----:B------:R-:W-:-:S03]  /*205d0*/  UMOV UR4, 0xffffffff ;  /* 0xffffffff00047882 */ /* 0x000fc60000000000 */
[----:B------:R-:W-:Y:S05]  /*205e0*/  BRA.DIV UR4, `(.L_x_783) ;  /* 0x0000004a04a87947 */ /* 0x000fea000b800000 */
[----:B------:R-:W-:-:S13]  /*205f0*/  ELECT P6, URZ, PT ;  /* 0x00000000003f782f */ /* 0x000fda00038c0000 */
.L_x_955:
[----:B------:R-:W-:Y:S05]  /*20600*/  @!P6 BRA `(.L_x_446) ;  /* 0x000000000078e947 */ /* 0x000fea0003800000 */
[----:B------:R-:W-:-:S06]  /*20610*/  ULOP3.LUT UR4, UR60, 0x2, URZ, 0xfc, !UPT ;  /* 0x000000023c047892 */ /* 0x000fcc000f8efc3f */
[----:B0-----:R-:W-:-:S05]  /*20620*/  IMAD.U32 R0, RZ, RZ, UR4 ;  /* 0x00000004ff007e24 */ /* 0x001fca000f8e00ff */
[----:B------:R-:W-:-:S13]  /*20630*/  ISETP.NE.AND P0, PT, R0, 0x3, PT ;  /* 0x000000030000780c */ /* 0x000fda0003f05270 */
[----:B------:R-:W-:Y:S05]  /*20640*/  @!P0 BRA `(.L_x_784) ;  /* 0x0000000000048947 */ /* 0x000fea0003800000 */
[----:B------:R-:W-:Y:S01]  /*20650*/  BPT.TRAP 0x1 ;  /* 0x000000040000795c */ /* 0x000fe20000300000 */
.L_x_784:
[C---:B------:R-:W-:Y:S01]  /*20660*/  LEA R5, R27.reuse, R4, 0x3 ;  /* 0x000000041b057211 */ /* 0x040fe200078e18ff */
[----:B------:R-:W-:Y:S01]  /*20670*/  VIADD R27, R27, 0x1 ;  /* 0x000000011b1b7836 */ /* 0x000fe20000000000 */
[----:B------:R-:W-:-:S04]  /*20680*/  SHF.L.U32 R0, R28, 0x1f, RZ ;  /* 0x0000001f1c007819 */ /* 0x000fc800000006ff */
[----:B------:R-:W0:Y:S01]  /*20690*/  SYNCS.PHASECHK.TRANS64.TRYWAIT P1, [R5+URZ+0x2a840], R0 ;  /* 0x02a84000050075a7 */ /* 0x000e22000802017f */
[----:B------:R-:W-:-:S04]  /*206a0*/  ISETP.NE.AND P2, PT, R27, 0x2, PT ;  /* 0x000000021b00780c */ /* 0x000fc80003f45270 */
[----:B------:R-:W-:Y:S01]  /*206b0*/  SEL R3, RZ, 0x1, P2 ;  /* 0x00000001ff037807 */ /* 0x000fe20001000000 */
[----:B0-----:R-:W-:Y:S08]  /*206c0*/  @!P1 BRA `(.L_x_785) ;  /* 0x0000004800909947 */ /* 0x001ff00003800000 */
.L_x_956:
[----:B------:R-:W-:Y:S02]  /*206d0*/  SEL R27, R27, RZ, P2 ;  /* 0x000000ff1b1b7207 */ /* 0x000fe40001000000 */
[----:B------:R-:W-:Y:S01]  /*206e0*/  LOP3.LUT R2, R28, R3, RZ, 0x3c, !PT ;  /* 0x000000031c027212 */ /* 0x000fe200078e3cff */
[----:B------:R-:W-:Y:S06]  /*206f0*/  @!P0 BRA `(.L_x_786) ;  /* 0x0000000000048947 */ /* 0x000fec0003800000 */
[----:B------:R-:W-:Y:S01]  /*20700*/  BPT.TRAP 0x1 ;  /* 0x000000040000795c */ /* 0x000fe20000300000 */
.L_x_786:
[----:B------:R-:W-:Y:S01]  /*20710*/  IMAD R27, R27, 0x8, R4 ;  /* 0x000000081b1b7824 */ /* 0x000fe200078e0204 */
[----:B------:R-:W-:-:S04]  /*20720*/  SHF.L.U32 R2, R2, 0x1f, RZ ;  /* 0x0000001f02027819 */ /* 0x000fc800000006ff */
[----:B------:R-:W3:Y:S02]  /*20730*/  SYNCS.PHASECHK.TRANS64.TRYWAIT P1, [R27+URZ+0x2a840], R2 ;  /* 0x02a840021b0075a7 */ /* 0x000ee4000802017f */
[----:B---3--:R-:W-:Y:S05]  /*20740*/  @!P1 BRA `(.L_x_787) ;  /* 0x0000004800849947 */ /* 0x008fea0003800000 */
.L_x_957:
[----:B------:R-:W-:Y:S05]  /*20750*/  @!P0 BRA `(.L_x_788) ;  /* 0x0000000000048947 */ /* 0x000fea0003800000 */
[----:B------:R-:W-:Y:S01]  /*20760*/  BPT.TRAP 0x1 ;  /* 0x000000040000795c */ /* 0x000fe20000300000 */
.L_x_788:
[----:B------:R-:W4:Y:S02]  /*20770*/  SYNCS.PHASECHK.TRANS64.TRYWAIT P1, [R5+URZ+0x2a860], R0 ;  /* 0x02a86000050075a7 */ /* 0x000f24000802017f */
[----:B----4-:R-:W-:Y:S05]  /*20780*/  @!P1 BRA `(.L_x_789) ;  /* 0x0000004800889947 */ /* 0x010fea0003800000 */
.L_x_958:
[----:B------:R-:W-:Y:S05]  /*20790*/  @!P0 BRA `(.L_x_790) ;  /* 0x0000000000048947 */ /* 0x000fea0003800000 */
[----:B------:R-:W-:Y:S01]  /*207a0*/  BPT.TRAP 0x1 ;  /* 0x000000040000795c */ /* 0x000fe20000300000 */
.L_x_790:
[----:B------:R0:W0:Y:S02]  /*207b0*/  SYNCS.PHASECHK.TRANS64.TRYWAIT P0, [R27+URZ+0x2a860], R2 ;  /* 0x02a860021b0075a7 */ /* 0x000024000800017f */
[----:B0-----:R-:W-:Y:S05]  /*207c0*/  @!P0 NANOSLEEP.SYNCS 0x989680 ;  /* 0x009896800000895d */ /* 0x001fea0003900000 */
[----:B------:R-:W0:Y:S02]  /*207d0*/  @!P0 SYNCS.PHASECHK.TRANS64 P0, [R27+URZ+0x2a860], R2 ;  /* 0x02a860021b0085a7 */ /* 0x000e24000800007f */
[----:B0-----:R-:W-:Y:S05]  /*207e0*/  @!P0 BRA `(.L_x_790) ;  /* 0xfffffffc00f08947 */ /* 0x001fea000383ffff */
.L_x_446:
[----:B------:R-:W-:Y:S05]  /*207f0*/  BSYNC B9 ;  /* 0x0000000000097941 */ /* 0x000fea0003800000 */
.L_x_443:
[----:B------:R-:W-:Y:S05]  /*20800*/  EXIT ;  /* 0x000000000000794d */ /* 0x000fea0003800000 */
.L_x_466:
[----:B0-----:R0:W1:Y:S02]  /*20810*/  SYNCS.PHASECHK.TRANS64.TRYWAIT P5, [R85+URZ+0x2a890], R86 ;  /* 0x02a89056550075a7 */ /* 0x00106400080a017f */
[----:B-1----:R-:W-:Y:S05]  /*20820*/  @!P5 NANOSLEEP.SYNCS 0x989680 ;  /* 0x009896800000d95d */ /* 0x002fea0003900000 */
[----:B------:R-:W1:Y:S02]  /*20830*/  @!P5 SYNCS.PHASECHK.TRANS64 P5, [R85+URZ+0x2a890], R86 ;  /* 0x02a890565500d5a7 */ /* 0x000e6400080a007f */
[----:B-1----:R-:W-:Y:S05]  /*20840*/  @!P5 BRA `(.L_x_466) ;  /* 0xfffffffc00f0d947 */ /* 0x002fea000383ffff */
[----:B------:R-:W-:Y:S05]  /*20850*/  BRA `(.L_x_791) ;  /* 0xfffffe3000f87947 */ /* 0x000fea000383ffff */
.L_x_467:
[----:B------:R-:W-:Y:S01]  /*20860*/  BSSY B1, `(.L_x_792) ;  /* 0x0000008000017945 */ /* 0x000fe20003800000 */
[----:B------:R-:W-:Y:S02]  /*20870*/  IMAD.MOV.U32 R13, RZ, RZ, R115 ;  /* 0x000000ffff0d7224 */ /* 0x000fe400078e0073 */
[----:B------:R-:W-:Y:S02]  /*20880*/  IMAD.MOV.U32 R12, RZ, RZ, RZ ;  /* 0x000000ffff0c7224 */ /* 0x000fe400078e00ff */
[----:B------:R-:W-:Y:S02]  /*20890*/  IMAD.MOV.U32 R11, RZ, RZ, 0x1c1f ;  /* 0x00001c1fff0b7424 */ /* 0x000fe400078e00ff */
[----:B------:R-:W-:-:S07]  /*208a0*/  IMAD.MOV.U32 R15, RZ, RZ, -0x1 ;  /* 0xffffffffff0f7424 */ /* 0x000fce00078e00ff */
[----:B0-----:R-:W-:Y:S05]  /*208b0*/  WARPSYNC.COLLECTIVE R15, `(.L_x_793) ;  /* 0x000000000f087348 */ /* 0x001fea0003c00000 */
[----:B------:R1:W2:Y:S02]  /*208c0*/  SHFL.IDX P6, R14, R13, R12, R11 ;  /* 0x0000000c0d0e7389 */ /* 0x0002a400000c000b */
[----:B012---:R-:W-:Y:S01]  /*208d0*/  ENDCOLLECTIVE ;  /* 0x000000000000791b */ /* 0x007fe20003800000 */
.L_x_793:
[----:B------:R-:W-:Y:S05]  /*208e0*/  BSYNC B1 ;  /* 0x0000000000017941 */ /* 0x000fea0003800000 */
.L_x_792:
[----:B------:R-:W-:Y:S02]  /*208f0*/  IMAD.MOV.U32 R13, RZ, RZ, R118 ;  /* 0x000000ffff0d7224 */ /* 0x000fe400078e0076 */
[----:B------:R-:W-:Y:S02]  /*20900*/  IMAD.MOV.U32 R12, RZ, RZ, RZ ;  /* 0x000000ffff0c7224 */ /* 0x000fe400078e00ff */
[----:B------:R-:W-:Y:S02]  /*20910*/  IMAD.MOV.U32 R11, RZ, RZ, 0x1c1f ;  /* 0x00001c1fff0b7424 */ /* 0x000fe400078e00ff */
[----:B------:R-:W-:Y:S02]  /*20920*/  IMAD.MOV.U32 R15, RZ, RZ, -0x1 ;  /* 0xffffffffff0f7424 */ /* 0x000fe400078e00ff */
[----:B------:R-:W-:-:S07]  /*20930*/  IMAD.MOV.U32 R78, RZ, RZ, R14 ;  /* 0x000000ffff4e7224 */ /* 0x000fce00078e000e */
[----:B------:R-:W-:Y:S05]  /*20940*/  WARPSYNC.COLLECTIVE R15, `(.L_x_794) ;  /* 0x000000000f087348 */ /* 0x000fea0003c00000 */
[----:B------:R0:W1:Y:S02]  /*20950*/  SHFL.IDX P6, R14, R13, R12, R11 ;  /* 0x0000000c0d0e7389 */ /* 0x00006400000c000b */
[----:B01----:R-:W-:Y:S01]  /*20960*/  ENDCOLLECTIVE ;  /* 0x000000000000791b */ /* 0x003fe20003800000 */
.L_x_794:
[----:B------:R-:W-:Y:S01]  /*20970*/  IMAD.MOV.U32 R11, RZ, RZ, R14 ;  /* 0x000000ffff0b7224 */ /* 0x000fe200078e000e */
[----:B------:R-:W-:Y:S06]  /*20980*/  BRA `(.L_x_795) ;  /* 0xfffffe3000c07947 */ /* 0x000fec000383ffff */
.L_x_492:
[----:B------:R-:W-:Y:S01]  /*20990*/  BSSY B1, `(.L_x_796) ;  /* 0x0000008000017945 */ /* 0x000fe20003800000 */
[----:B0---4-:R-:W-:Y:S02]  /*209a0*/  IMAD.MOV.U32 R13, RZ, RZ, R115 ;  /* 0x000000ffff0d7224 */ /* 0x011fe400078e0073 */
[----:B------:R-:W-:Y:S02]  /*209b0*/  IMAD.MOV.U32 R12, RZ, RZ, 0x1 ;  /* 0x00000001ff0c7424 */ /* 0x000fe400078e00ff */
[----:B---3--:R-:W-:Y:S02]  /*209c0*/  IMAD.MOV.U32 R11, RZ, RZ, 0x1c1f ;  /* 0x00001c1fff0b7424 */ /* 0x008fe400078e00ff */
[----:B------:R-:W-:-:S07]  /*209d0*/  IMAD.MOV.U32 R15, RZ, RZ, -0x1 ;  /* 0xffffffffff0f7424 */ /* 0x000fce00078e00ff */
[----:B-12---:R-:W-:Y:S05]  /*209e0*/  WARPSYNC.COLLECTIVE R15, `(.L_x_797) ;  /* 0x000000000f087348 */ /* 0x006fea0003c00000 */
[----:B------:R0:W3:Y:S02]  /*209f0*/  SHFL.IDX P6, R14, R13, R12, R11 ;  /* 0x0000000c0d0e7389 */ /* 0x0000e400000c000b */
[----:B0123--:R-:W-:Y:S01]  /*20a00*/  ENDCOLLECTIVE ;  /* 0x000000000000791b */ /* 0x00ffe20003800000 */
.L_x_797:
[----:B------:R-:W-:Y:S05]  /*20a10*/  BSYNC B1 ;  /* 0x0000000000017941 */ /* 0x000fea0003800000 */
.L_x_796:
[----:B------:R-:W-:Y:S01]  /*20a20*/  IMAD.MOV.U32 R13, RZ, RZ, R118 ;  /* 0x000000ffff0d7224 */ /* 0x000fe200078e0076 */
[----:B------:R-:W-:Y:S01]  /*20a30*/  MOV R115, R14 ;  /* 0x0000000e00737202 */ /* 0x000fe20000000f00 */
[----:B------:R-:W-:Y:S02]  /*20a40*/  IMAD.MOV.U32 R12, RZ, RZ, 0x1 ;  /* 0x00000001ff0c7424 */ /* 0x000fe400078e00ff */
[----:B------:R-:W-:Y:S02]  /*20a50*/  IMAD.MOV.U32 R11, RZ, RZ, 0x1c1f ;  /* 0x00001c1fff0b7424 */ /* 0x000fe400078e00ff */
[----:B------:R-:W-:-:S07]  /*20a60*/  IMAD.MOV.U32 R15, RZ, RZ, -0x1 ;  /* 0xffffffffff0f7424 */ /* 0x000fce00078e00ff */
[----:B------:R-:W-:Y:S05]  /*20a70*/  WARPSYNC.COLLECTIVE R15, `(.L_x_798) ;  /* 0x000000000f087348 */ /* 0x000fea0003c00000 */
[----:B------:R0:W1:Y:S02]  /*20a80*/  SHFL.IDX P6, R14, R13, R12, R11 ;  /* 0x0000000c0d0e7389 */ /* 0x00006400000c000b */
[----:B01----:R-:W-:Y:S01]  /*20a90*/  ENDCOLLECTIVE ;  /* 0x000000000000791b */ /* 0x003fe20003800000 */
.L_x_798:
[----:B------:R-:W-:Y:S01]  /*20aa0*/  IMAD.MOV.U32 R118, RZ, RZ, R14 ;  /* 0x000000ffff767224 */ /* 0x000fe200078e000e */
[----:B------:R-:W-:Y:S06]  /*20ab0*/  BRA `(.L_x_799) ;  /* 0xfffffe4800207947 */ /* 0x000fec000383ffff */
.L_x_522:
[----:B0-----:R0:W1:Y:S02]  /*20ac0*/  SYNCS.PHASECHK.TRANS64.TRYWAIT P5, [R85+URZ+0x2a890], R86 ;  /* 0x02a89056550075a7 */ /* 0x00106400080a017f */
[----:B-1----:R-:W-:Y:S05]  /*20ad0*/  @!P5 NANOSLEEP.SYNCS 0x989680 ;  /* 0x009896800000d95d */ /* 0x002fea0003900000 */
[----:B------:R-:W1:Y:S02]  /*20ae0*/  @!P5 SYNCS.PHASECHK.TRANS64 P5, [R85+URZ+0x2a890], R86 ;  /* 0x02a890565500d5a7 */ /* 0x000e6400080a007f */
[----:B-1----:R-:W-:Y:S05]  /*20af0*/  @!P5 BRA `(.L_x_522) ;  /* 0xfffffffc00f0d947 */ /* 0x002fea000383ffff */
[----:B------:R-:W-:Y:S05]  /*20b00*/  BRA `(.L_x_800) ;  /* 0xfffffe6800807947 */ /* 0x000fea000383ffff */
.L_x_523:
        /* <DEDUP_REMOVED lines=8> */
.L_x_802:
[----:B------:R-:W-:Y:S05]  /*20b90*/  BSYNC B1 ;  /* 0x0000000000017941 */ /* 0x000fea0003800000 */
.L_x_801:
        /* <DEDUP_REMOVED lines=8> */
.L_x_803:
[----:B------:R-:W-:Y:S01]  /*20c20*/  IMAD.MOV.U32 R11, RZ, RZ, R14 ;  /* 0x000000ffff0b7224 */ /* 0x000fe200078e000e */
[----:B------:R-:W-:Y:S06]  /*20c30*/  BRA `(.L_x_804) ;  /* 0xfffffe6800507947 */ /* 0x000fec000383ffff */
.L_x_536:
[----:B------:R-:W-:Y:S01]  /*20c40*/  BSSY B1, `(.L_x_805) ;  /* 0x0000008000017945 */ /* 0x000fe20003800000 */
[----:B--234-:R-:W-:Y:S01]  /*20c50*/  IMAD.MOV.U32 R13, RZ, RZ, R115 ;  /* 0x000000ffff0d7224 */ /* 0x01cfe200078e0073 */
[----:B------:R-:W-:Y:S01]  /*20c60*/  MOV R12, 0x1 ;  /* 0x00000001000c7802 */ /* 0x000fe20000000f00 */
[----:B------:R-:W-:Y:S02]  /*20c70*/  IMAD.MOV.U32 R11, RZ, RZ, 0x1c1f ;  /* 0x00001c1fff0b7424 */ /* 0x000fe400078e00ff */
[----:B------:R-:W-:-:S07]  /*20c80*/  IMAD.MOV.U32 R15, RZ, RZ, -0x1 ;  /* 0xffffffffff0f7424 */ /* 0x000fce00078e00ff */
[----:B01----:R-:W-:Y:S05]  /*20c90*/  WARPSYNC.COLLECTIVE R15, `(.L_x_806) ;  /* 0x000000000f087348 */ /* 0x003fea0003c00000 */
[----:B------:R2:W3:Y:S02]  /*20ca0*/  SHFL.IDX P6, R14, R13, R12, R11 ;  /* 0x0000000c0d0e7389 */ /* 0x0004e400000c000b */
[----:B0123--:R-:W-:Y:S01]  /*20cb0*/  ENDCOLLECTIVE ;  /* 0x000000000000791b */ /* 0x00ffe20003800000 */
.L_x_806:
[----:B------:R-:W-:Y:S05]  /*20cc0*/  BSYNC B1 ;  /* 0x0000000000017941 */ /* 0x000fea0003800000 */
.L_x_805:
[----:B------:R-:W-:Y:S02]  /*20cd0*/  IMAD.MOV.U32 R13, RZ, RZ, R118 ;  /* 0x000000ffff0d7224 */ /* 0x000fe400078e0076 */
[----:B------:R-:W-:Y:S02]  /*20ce0*/  IMAD.MOV.U32 R12, RZ, RZ, 0x1 ;  /* 0x00000001ff0c7424 */ /* 0x000fe400078e00ff */
[----:B------:R-:W-:Y:S02]  /*20cf0*/  IMAD.MOV.U32 R11, RZ, RZ, 0x1c1f ;  /* 0x00001c1fff0b7424 */ /* 0x000fe400078e00ff */
[----:B------:R-:W-:Y:S02]  /*20d00*/  IMAD.MOV.U32 R15, RZ, RZ, -0x1 ;  /* 0xffffffffff0f7424 */ /* 0x000fe400078e00ff */
[----:B------:R-:W-:-:S07]  /*20d10*/  IMAD.MOV.U32 R115, RZ, RZ, R14 ;  /* 0x000000ffff737224 */ /* 0x000fce00078e000e */
[----:B------:R-:W-:Y:S05]  /*20d20*/  WARPSYNC.COLLECTIVE R15, `(.L_x_807) ;  /* 0x000000000f087348 */ /* 0x000fea0003c00000 */
[----:B------:R0:W1:Y:S02]  /*20d30*/  SHFL.IDX P6, R14, R13, R12, R11 ;  /* 0x0000000c0d0e7389 */ /* 0x00006400000c000b */
[----:B01----:R-:W-:Y:S01]  /*20d40*/  ENDCOLLECTIVE ;  /* 0x000000000000791b */ /* 0x003fe20003800000 */
.L_x_807:
[----:B------:R-:W-:Y:S01]  /*20d50*/  IMAD.MOV.U32 R118, RZ, RZ, R14 ;  /* 0x000000ffff767224 */ /* 0x000fe200078e000e */
[----:B------:R-:W-:Y:S06]  /*20d60*/  BRA `(.L_x_808) ;  /* 0xfffffe80002c7947 */ /* 0x000fec000383ffff */
.L_x_549:
[----:B-1----:R1:W2:Y:S02]  /*20d70*/  SYNCS.PHASECHK.TRANS64.TRYWAIT P3, [R85+URZ+0x2a890], R86 ;  /* 0x02a89056550075a7 */ /* 0x0022a4000806017f */
[----:B--2---:R-:W-:Y:S05]  /*20d80*/  @!P3 NANOSLEEP.SYNCS 0x989680 ;  /* 0x009896800000b95d */ /* 0x004fea0003900000 */
[----:B------:R-:W2:Y:S02]  /*20d90*/  @!P3 SYNCS.PHASECHK.TRANS64 P3, [R85+URZ+0x2a890], R86 ;  /* 0x02a890565500b5a7 */ /* 0x000ea4000806007f */
[----:B--2---:R-:W-:Y:S05]  /*20da0*/  @!P3 BRA `(.L_x_549) ;  /* 0xfffffffc00f0b947 */ /* 0x004fea000383ffff */
[----:B------:R-:W-:Y:S05]  /*20db0*/  BRA `(.L_x_809) ;  /* 0xfffffe9800447947 */ /* 0x000fea000383ffff */
.L_x_550:
[----:B------:R-:W-:Y:S01]  /*20dc0*/  BSSY B1, `(.L_x_810) ;  /* 0x0000008000017945 */ /* 0x000fe20003800000 */
[----:B------:R-:W-:Y:S02]  /*20dd0*/  IMAD.MOV.U32 R13, RZ, RZ, R37 ;  /* 0x000000ffff0d7224 */ /* 0x000fe400078e0025 */
[----:B------:R-:W-:Y:S02]  /*20de0*/  IMAD.MOV.U32 R12, RZ, RZ, RZ ;  /* 0x000000ffff0c7224 */ /* 0x000fe400078e00ff */
[----:B------:R-:W-:Y:S02]  /*20df0*/  IMAD.MOV.U32 R11, RZ, RZ, 0x1c1f ;  /* 0x00001c1fff0b7424 */ /* 0x000fe400078e00ff */
[----:B------:R-:W-:-:S07]  /*20e00*/  IMAD.MOV.U32 R15, RZ, RZ, -0x1 ;  /* 0xffffffffff0f7424 */ /* 0x000fce00078e00ff */
[----:B-1----:R-:W-:Y:S05]  /*20e10*/  WARPSYNC.COLLECTIVE R15, `(.L_x_811) ;  /* 0x000000000f087348 */ /* 0x002fea0003c00000 */
[----:B------:R0:W2:Y:S02]  /*20e20*/  SHFL.IDX P6, R14, R13, R12, R11 ;  /* 0x0000000c0d0e7389 */ /* 0x0000a400000c000b */
[----:B012---:R-:W-:Y:S01]  /*20e30*/  ENDCOLLECTIVE ;  /* 0x000000000000791b */ /* 0x007fe20003800000 */
.L_x_811:
[----:B------:R-:W-:Y:S05]  /*20e40*/  BSYNC B1 ;  /* 0x0000000000017941 */ /* 0x000fea0003800000 */
.L_x_810:
[----:B------:R-:W-:Y:S01]  /*20e50*/  IMAD.MOV.U32 R13, RZ, RZ, R36 ;  /* 0x000000ffff0d7224 */ /* 0x000fe200078e0024 */
[----:B------:R-:W-:Y:S01]  /*20e60*/  MOV R15, 0xffffffff ;  /* 0xffffffff000f7802 */ /* 0x000fe20000000f00 */
[----:B------:R-:W-:Y:S02]  /*20e70*/  IMAD.MOV.U32 R12, RZ, RZ, RZ ;  /* 0x000000ffff0c7224 */ /* 0x000fe400078e00ff */
[----:B------:R-:W-:Y:S02]  /*20e80*/  IMAD.MOV.U32 R11, RZ, RZ, 0x1c1f ;  /* 0x00001c1fff0b7424 */ /* 0x000fe400078e00ff */
[----:B------:R-:W-:-:S07]  /*20e90*/  IMAD.MOV.U32 R40, RZ, RZ, R14 ;  /* 0x000000ffff287224 */ /* 0x000fce00078e000e */
[----:B------:R-:W-:Y:S05]  /*20ea0*/  WARPSYNC.COLLECTIVE R15, `(.L_x_812) ;  /* 0x000000000f087348 */ /* 0x000fea0003c00000 */
[----:B------:R0:W1:Y:S02]  /*20eb0*/  SHFL.IDX P6, R14, R13, R12, R11 ;  /* 0x0000000c0d0e7389 */ /* 0x00006400000c000b */
[----:B01----:R-:W-:Y:S01]  /*20ec0*/  ENDCOLLECTIVE ;  /* 0x000000000000791b */ /* 0x003fe20003800000 */
.L_x_812:
[----:B------:R-:W-:Y:S01]  /*20ed0*/  IMAD.MOV.U32 R39, RZ, RZ, R14 ;  /* 0x000000ffff277224 */ /* 0x000fe200078e000e */
[----:B------:R-:W-:Y:S06]  /*20ee0*/  BRA `(.L_x_813) ;  /* 0xfffffe9800607947 */ /* 0x000fec000383ffff */
.L_x_553:
[----:B------:R-:W-:Y:S01]  /*20ef0*/  BSSY B1, `(.L_x_814) ;  /* 0x0000008000017945 */ /* 0x000fe20003800000 */
[----:B----4-:R-:W-:Y:S02]  /*20f00*/  IMAD.MOV.U32 R13, RZ, RZ, R37 ;  /* 0x000000ffff0d7224 */ /* 0x010fe400078e0025 */
[----:B------:R-:W-:Y:S02]  /*20f10*/  IMAD.MOV.U32 R12, RZ, RZ, 0x1 ;  /* 0x00000001ff0c7424 */ /* 0x000fe400078e00ff */
[----:B------:R-:W-:Y:S02]  /*20f20*/  IMAD.MOV.U32 R11, RZ, RZ, 0x1c1f ;  /* 0x00001c1fff0b7424 */ /* 0x000fe400078e00ff */
[----:B------:R-:W-:-:S07]  /*20f30*/  IMAD.MOV.U32 R15, RZ, RZ, -0x1 ;  /* 0xffffffffff0f7424 */ /* 0x000fce00078e00ff */
[----:B0123--:R-:W-:Y:S05]  /*20f40*/  WARPSYNC.COLLECTIVE R15, `(.L_x_815) ;  /* 0x000000000f087348 */ /* 0x00ffea0003c00000 */
[----:B------:R4:W0:Y:S02]  /*20f50*/  SHFL.IDX P6, R14, R13, R12, R11 ;  /* 0x0000000c0d0e7389 */ /* 0x00082400000c000b */
[----:B01234-:R-:W-:Y:S01]  /*20f60*/  ENDCOLLECTIVE ;  /* 0x000000000000791b */ /* 0x01ffe20003800000 */
.L_x_815:
[----:B------:R-:W-:Y:S05]  /*20f70*/  BSYNC B1 ;  /* 0x0000000000017941 */ /* 0x000fea0003800000 */
.L_x_814:
        /* <DEDUP_REMOVED lines=8> */
.L_x_816:
[----:B------:R-:W-:Y:S01]  /*21000*/  IMAD.MOV.U32 R39, RZ, RZ, R14 ;  /* 0x000000ffff277224 */ /* 0x000fe200078e000e */
[----:B------:R-:W-:Y:S06]  /*21010*/  BRA `(.L_x_817) ;  /* 0xfffffe9800bc7947 */ /* 0x000fec000383ffff */
.L_x_557:
[----:B------:R0:W0:Y:S02]  /*21020*/  SYNCS.PHASECHK.TRANS64.TRYWAIT P2, [R85+URZ+0x2a8b0], R86 ;  /* 0x02a8b056550075a7 */ /* 0x000024000804017f */
[----:B0-----:R-:W-:Y:S05]  /*21030*/  @!P2 NANOSLEEP.SYNCS 0x989680 ;  /* 0x009896800000a95d */ /* 0x001fea0003900000 */
[----:B------:R-:W0:Y:S02]  /*21040*/  @!P2 SYNCS.PHASECHK.TRANS64 P2, [R85+URZ+0x2a8b0], R86 ;  /* 0x02a8b0565500a5a7 */ /* 0x000e24000804007f */
[----:B0-----:R-:W-:Y:S05]  /*21050*/  @!P2 BRA `(.L_x_557) ;  /* 0xfffffffc00f0a947 */ /* 0x001fea000383ffff */
[----:B------:R-:W-:Y:S05]  /*21060*/  BRA `(.L_x_818) ;  /* 0xfffffe9c00947947 */ /* 0x000fea000383ffff */
.L_x_577:
[----:B------:R-:W-:Y:S01]  /*21070*/  BSSY B1, `(.L_x_819) ;  /* 0x0000008000017945 */ /* 0x000fe20003800000 */
[----:B------:R-:W-:Y:S02]  /*21080*/  IMAD.MOV.U32 R13, RZ, RZ, R42 ;  /* 0x000000ffff0d7224 */ /* 0x000fe400078e002a */
[----:B------:R-:W-:Y:S02]  /*21090*/  IMAD.MOV.U32 R12, RZ, RZ, RZ ;  /* 0x000000ffff0c7224 */ /* 0x000fe400078e00ff */
[----:B------:R-:W-:Y:S02]  /*210a0*/  IMAD.MOV.U32 R11, RZ, RZ, 0x1c1f ;  /* 0x00001c1fff0b7424 */ /* 0x000fe400078e00ff */
[----:B------:R-:W-:-:S07]  /*210b0*/  IMAD.MOV.U32 R15, RZ, RZ, -0x1 ;  /* 0xffffffffff0f7424 */ /* 0x000fce00078e00ff */
[----:B---3--:R-:W-:Y:S05]  /*210c0*/  WARPSYNC.COLLECTIVE R15, `(.L_x_820) ;  /* 0x000000000f087348 */ /* 0x008fea0003c00000 */
[----:B------:R0:W1:Y:S02]  /*210d0*/  SHFL.IDX P6, R14, R13, R12, R11 ;  /* 0x0000000c0d0e7389 */ /* 0x00006400000c000b */
[----:B01-3--:R-:W-:Y:S01]  /*210e0*/  ENDCOLLECTIVE ;  /* 0x000000000000791b */ /* 0x00bfe20003800000 */
.L_x_820:
[----:B------:R-:W-:Y:S05]  /*210f0*/  BSYNC B1 ;  /* 0x0000000000017941 */ /* 0x000fea0003800000 */
.L_x_819:
[----:B------:R-:W-:Y:S01]  /*21100*/  MOV R13, R39 ;  /* 0x00000027000d7202 */ /* 0x000fe20000000f00 */
[----:B------:R-:W-:Y:S02]  /*21110*/  IMAD.MOV.U32 R12, RZ, RZ, RZ ;  /* 0x000000ffff0c7224 */ /* 0x000fe400078e00ff */
[----:B------:R-:W-:Y:S02]  /*21120*/  IMAD.MOV.U32 R11, RZ, RZ, 0x1c1f ;  /* 0x00001c1fff0b7424 */ /* 0x000fe400078e00ff */
[----:B------:R-:W-:Y:S02]  /*21130*/  IMAD.MOV.U32 R15, RZ, RZ, -0x1 ;  /* 0xffffffffff0f7424 */ /* 0x000fe400078e00ff */
[----:B------:R-:W-:-:S07]  /*21140*/  IMAD.MOV.U32 R42, RZ, RZ, R14 ;  /* 0x000000ffff2a7224 */ /* 0x000fce00078e000e */
[----:B------:R-:W-:Y:S05]  /*21150*/  WARPSYNC.COLLECTIVE R15, `(.L_x_821) ;  /* 0x000000000f087348 */ /* 0x000fea0003c00000 */
[----:B------:R0:W1:Y:S02]  /*21160*/  SHFL.IDX P6, R14, R13, R12, R11 ;  /* 0x0000000c0d0e7389 */ /* 0x00006400000c000b */
[----:B01----:R-:W-:Y:S01]  /*21170*/  ENDCOLLECTIVE ;  /* 0x000000000000791b */ /* 0x003fe20003800000 */
.L_x_821:
[----:B------:R-:W-:Y:S02]  /*21180*/  IMAD.MOV.U32 R13, RZ, RZ, R37 ;  /* 0x000000ffff0d7224 */ /* 0x000fe400078e0025 */
[----:B------:R-:W-:-:S07]  /*21190*/  IMAD.MOV.U32 R39, RZ, RZ, R14 ;  /* 0x000000ffff277224 */ /* 0x000fce00078e000e */
[----:B------:R-:W-:Y:S05]  /*211a0*/  WARPSYNC.COLLECTIVE R15, `(.L_x_822) ;  /* 0x000000000f087348 */ /* 0x000fea0003c00000 */
[----:B------:R0:W1:Y:S02]  /*211b0*/  SHFL.IDX P6, R14, R13, R12, R11 ;  /* 0x0000000c0d0e7389 */ /* 0x00006400000c000b */
[----:B01----:R-:W-:Y:S01]  /*211c0*/  ENDCOLLECTIVE ;  /* 0x000000000000791b */ /* 0x003fe20003800000 */
.L_x_822:
[----:B------:R-:W-:Y:S02]  /*211d0*/  IMAD.MOV.U32 R13, RZ, RZ, R40 ;  /* 0x000000ffff0d7224 */ /* 0x000fe400078e0028 */
[----:B------:R-:W-:-:S07]  /*211e0*/  IMAD.MOV.U32 R44, RZ, RZ, R14 ;  /* 0x000000ffff2c7224 */ /* 0x000fce00078e000e */
[----:B------:R-:W-:Y:S05]  /*211f0*/  WARPSYNC.COLLECTIVE R15, `(.L_x_823) ;  /* 0x000000000f087348 */ /* 0x000fea0003c00000 */
[----:B------:R0:W1:Y:S02]  /*21200*/  SHFL.IDX P6, R14, R13, R12, R11 ;  /* 0x0000000c0d0e7389 */ /* 0x00006400000c000b */
[----:B01----:R-:W-:Y:S01]  /*21210*/  ENDCOLLECTIVE ;  /* 0x000000000000791b */ /* 0x003fe20003800000 */
.L_x_823:
[----:B------:R-:W-:Y:S01]  /*21220*/  IMAD.MOV.U32 R41, RZ, RZ, R14 ;  /* 0x000000ffff297224 */ /* 0x000fe200078e000e */
[----:B------:R-:W-:Y:S06]  /*21230*/  BRA `(.L_x_824) ;  /* 0xfffffeac003c7947 */ /* 0x000fec000383ffff */
.L_x_581:
[----:B0-----:R0:W1:Y:S02]  /*21240*/  SYNCS.PHASECHK.TRANS64.TRYWAIT P0, [R2+URZ+0x2a800], R15 ;  /* 0x02a8000f020075a7 */ /* 0x001064000800017f */
[----:B-1----:R-:W-:Y:S05]  /*21250*/  @!P0 NANOSLEEP.SYNCS 0x989680 ;  /* 0x009896800000895d */ /* 0x002fea0003900000 */
[----:B------:R-:W1:Y:S02]  /*21260*/  @!P0 SYNCS.PHASECHK.TRANS64 P0, [R2+URZ+0x2a800], R15 ;  /* 0x02a8000f020085a7 */ /* 0x000e64000800007f */
[----:B-1----:R-:W-:Y:S05]  /*21270*/  @!P0 BRA `(.L_x_581) ;  /* 0xfffffffc00f08947 */ /* 0x002fea000383ffff */
[----:B------:R-:W-:Y:S05]  /*21280*/  BRA `(.L_x_825) ;  /* 0xfffffeb400b07947 */ /* 0x000fea000383ffff */
.L_x_605:
        /* <DEDUP_REMOVED lines=8> */
.L_x_827:
[----:B------:R-:W-:Y:S05]  /*21310*/  BSYNC B1 ;  /* 0x0000000000017941 */ /* 0x000fea0003800000 */
.L_x_826:
        /* <DEDUP_REMOVED lines=8> */
.L_x_828:
[----:B------:R-:W-:Y:S02]  /*213a0*/  IMAD.MOV.U32 R13, RZ, RZ, R37 ;  /* 0x000000ffff0d7224 */ /* 0x000fe400078e0025 */
[----:B------:R-:W-:-:S07]  /*213b0*/  IMAD.MOV.U32 R0, RZ, RZ, R14 ;  /* 0x000000ffff007224 */ /* 0x000fce00078e000e */
[----:B------:R-:W-:Y:S05]  /*213c0*/  WARPSYNC.COLLECTIVE R15, `(.L_x_829) ;  /* 0x000000000f087348 */ /* 0x000fea0003c00000 */
[----:B------:R0:W1:Y:S02]  /*213d0*/  SHFL.IDX P6, R14, R13, R12, R11 ;  /* 0x0000000c0d0e7389 */ /* 0x00006400000c000b */
[----:B01----:R-:W-:Y:S01]  /*213e0*/  ENDCOLLECTIVE ;  /* 0x000000000000791b */ /* 0x003fe20003800000 */
.L_x_829:
[----:B------:R-:W-:Y:S02]  /*213f0*/  IMAD.MOV.U32 R13, RZ, RZ, R40 ;  /* 0x000000ffff0d7224 */ /* 0x000fe400078e0028 */
[----:B------:R-:W-:-:S07]  /*21400*/  IMAD.MOV.U32 R37, RZ, RZ, R14 ;  /* 0x000000ffff257224 */ /* 0x000fce00078e000e */
[----:B------:R-:W-:Y:S05]  /*21410*/  WARPSYNC.COLLECTIVE R15, `(.L_x_830) ;  /* 0x000000000f087348 */ /* 0x000fea0003c00000 */
[----:B------:R0:W1:Y:S02]  /*21420*/  SHFL.IDX P6, R14, R13, R12, R11 ;  /* 0x0000000c0d0e7389 */ /* 0x00006400000c000b */
[----:B01----:R-:W-:Y:S01]  /*21430*/  ENDCOLLECTIVE ;  /* 0x000000000000791b */ /* 0x003fe20003800000 */
.L_x_830:
[----:B------:R-:W-:Y:S01]  /*21440*/  IMAD.MOV.U32 R40, RZ, RZ, R14 ;  /* 0x000000ffff287224 */ /* 0x000fe200078e000e */
[----:B------:R-:W-:Y:S06]  /*21450*/  BRA `(.L_x_831) ;  /* 0xfffffed4005c7947 */ /* 0x000fec000383ffff */
.L_x_609:
[----:B0-----:R0:W1:Y:S02]  /*21460*/  SYNCS.PHASECHK.TRANS64.TRYWAIT P0, [R2+URZ+0x2a800], R3 ;  /* 0x02a80003020075a7 */ /* 0x001064000800017f */
[----:B-1----:R-:W-:Y:S05]  /*21470*/  @!P0 NANOSLEEP.SYNCS 0x989680 ;  /* 0x009896800000895d */ /* 0x002fea0003900000 */
[----:B------:R-:W1:Y:S02]  /*21480*/  @!P0 SYNCS.PHASECHK.TRANS64 P0, [R2+URZ+0x2a800], R3 ;  /* 0x02a80003020085a7 */ /* 0x000e64000800007f */
[----:B-1----:R-:W-:Y:S05]  /*21490*/  @!P0 BRA `(.L_x_609) ;  /* 0xfffffffc00f08947 */ /* 0x002fea000383ffff */
[----:B------:R-:W-:Y:S05]  /*214a0*/  BRA `(.L_x_832) ;  /* 0xfffffedc00687947 */ /* 0x000fea000383ffff */
.L_x_623:
[----:B-1----:R1:W2:Y:S02]  /*214b0*/  SYNCS.PHASECHK.TRANS64.TRYWAIT P1, [R9+URZ+0x2a830], R0 ;  /* 0x02a83000090075a7 */ /* 0x0022a4000802017f */
[----:B--2---:R-:W-:Y:S05]  /*214c0*/  @!P1 NANOSLEEP.SYNCS 0x989680 ;  /* 0x009896800000995d */ /* 0x004fea0003900000 */
[----:B------:R-:W2:Y:S02]  /*214d0*/  @!P1 SYNCS.PHASECHK.TRANS64 P1, [R9+URZ+0x2a830], R0 ;  /* 0x02a83000090095a7 */ /* 0x000ea4000802007f */
[----:B--2---:R-:W-:Y:S05]  /*214e0*/  @!P1 BRA `(.L_x_623) ;  /* 0xfffffffc00f09947 */ /* 0x004fea000383ffff */
[----:B------:R-:W-:Y:S05]  /*214f0*/  BRA `(.L_x_622) ;  /* 0xffffff0000787947 */ /* 0x000fea000383ffff */
.L_x_631:
[----:B-1----:R1:W2:Y:S02]  /*21500*/  SYNCS.PHASECHK.TRANS64.TRYWAIT P1, [R15+URZ+0x2a830], R0 ;  /* 0x02a830000f0075a7 */ /* 0x0022a4000802017f */
[----:B--2---:R-:W-:Y:S05]  /*21510*/  @!P1 NANOSLEEP.SYNCS 0x989680 ;  /* 0x009896800000995d */ /* 0x004fea0003900000 */
[----:B------:R-:W2:Y:S02]  /*21520*/  @!P1 SYNCS.PHASECHK.TRANS64 P1, [R15+URZ+0x2a830], R0 ;  /* 0x02a830000f0095a7 */ /* 0x000ea4000802007f */
[----:B--2---:R-:W-:Y:S05]  /*21530*/  @!P1 BRA `(.L_x_631) ;  /* 0xfffffffc00f09947 */ /* 0x004fea000383ffff */
[----:B------:R-:W-:Y:S05]  /*21540*/  BRA `(.L_x_630) ;  /* 0xffffff24006c7947 */ /* 0x000fea000383ffff */
.L_x_636:
[----:B-1----:R1:W2:Y:S02]  /*21550*/  SYNCS.PHASECHK.TRANS64.TRYWAIT P1, [R20+URZ+0x2a850], R0 ;  /* 0x02a85000140075a7 */ /* 0x0022a4000802017f */
[----:B--2---:R-:W-:Y:S05]  /*21560*/  @!P1 NANOSLEEP.SYNCS 0x989680 ;  /* 0x009896800000995d */ /* 0x004fea0003900000 */
[----:B------:R-:W2:Y:S02]  /*21570*/  @!P1 SYNCS.PHASECHK.TRANS64 P1, [R20+URZ+0x2a850], R0 ;  /* 0x02a85000140095a7 */ /* 0x000ea4000802007f */
[----:B--2---:R-:W-:Y:S05]  /*21580*/  @!P1 BRA `(.L_x_636) ;  /* 0xfffffffc00f09947 */ /* 0x004fea000383ffff */
[----:B------:R-:W-:Y:S05]  /*21590*/  BRA `(.L_x_635) ;  /* 0xffffff3000987947 */ /* 0x000fea000383ffff */
.L_x_644:
[----:B-1----:R1:W2:Y:S02]  /*215a0*/  SYNCS.PHASECHK.TRANS64.TRYWAIT P1, [R4+URZ+0x2a850], R9 ;  /* 0x02a85009040075a7 */ /* 0x0022a4000802017f */
[----:B--2---:R-:W-:Y:S05]  /*215b0*/  @!P1 NANOSLEEP.SYNCS 0x989680 ;  /* 0x009896800000995d */ /* 0x004fea0003900000 */
[----:B------:R-:W2:Y:S02]  /*215c0*/  @!P1 SYNCS.PHASECHK.TRANS64 P1, [R4+URZ+0x2a850], R9 ;  /* 0x02a85009040095a7 */ /* 0x000ea4000802007f */
[----:B--2---:R-:W-:Y:S05]  /*215d0*/  @!P1 BRA `(.L_x_644) ;  /* 0xfffffffc00f09947 */ /* 0x004fea000383ffff */
[----:B------:R-:W-:Y:S05]  /*215e0*/  BRA `(.L_x_643) ;  /* 0xffffff4800707947 */ /* 0x000fea000383ffff */
.L_x_684:
[----:B------:R-:W0:Y:S01]  /*215f0*/  S2R R9, SR_TID.X ;  /* 0x0000000000097919 */ /* 0x000e220000002100 */
[----:B------:R-:W-:Y:S01]  /*21600*/  BSSY B1, `(.L_x_833) ;  /* 0x000000a000017945 */ /* 0x000fe20003800000 */
[----:B------:R-:W-:Y:S02]  /*21610*/  IMAD.MOV.U32 R12, RZ, RZ, RZ ;  /* 0x000000ffff0c7224 */ /* 0x000fe400078e00ff */
[----:B------:R-:W-:Y:S02]  /*21620*/  IMAD.MOV.U32 R11, RZ, RZ, 0x1f ;  /* 0x0000001fff0b7424 */ /* 0x000fe400078e00ff */
[----:B------:R-:W-:Y:S01]  /*21630*/  IMAD.MOV.U32 R15, RZ, RZ, -0x1 ;  /* 0xffffffffff0f7424 */ /* 0x000fe200078e00ff */
[----:B0-----:R-:W-:-:S04]  /*21640*/  SHF.R.U32.HI R9, RZ, 0x5, R9 ;  /* 0x00000005ff097819 */ /* 0x001fc80000011609 */
[----:B------:R-:W-:-:S05]  /*21650*/  LOP3.LUT R9, R9, 0x3, RZ, 0xc0, !PT ;  /* 0x0000000309097812 */ /* 0x000fca00078ec0ff */
[----:B------:R-:W-:-:S07]  /*21660*/  IMAD.MOV.U32 R13, RZ, RZ, R9 ;  /* 0x000000ffff0d7224 */ /* 0x000fce00078e0009 */
[----:B------:R-:W-:Y:S05]  /*21670*/  WARPSYNC.COLLECTIVE R15, `(.L_x_834) ;  /* 0x000000000f087348 */ /* 0x000fea0003c00000 */
[----:B------:R0:W1:Y:S02]  /*21680*/  SHFL.IDX P6, R14, R13, R12, R11 ;  /* 0x0000000c0d0e7389 */ /* 0x00006400000c000b */
[----:B01----:R-:W-:Y:S01]  /*21690*/  ENDCOLLECTIVE ;  /* 0x000000000000791b */ /* 0x003fe20003800000 */
.L_x_834:
[----:B------:R-:W-:Y:S05]  /*216a0*/  BSYNC B1 ;  /* 0x0000000000017941 */ /* 0x000fea0003800000 */
.L_x_833:
[----:B------:R-:W-:Y:S05]  /*216b0*/  BRA `(.L_x_835) ;  /* 0xffffff9400b07947 */ /* 0x000fea000383ffff */
.L_x_686:
[----:B------:R-:W-:Y:S01]  /*216c0*/  BSSY B1, `(.L_x_836) ;  /* 0x0000006000017945 */ /* 0x000fe20003800000 */
[----:B------:R-:W-:-:S07]  /*216d0*/  IMAD.MOV.U32 R15, RZ, RZ, -0x1 ;  /* 0xffffffffff0f7424 */ /* 0x000fce00078e00ff */
[----:B0-----:R-:W-:Y:S05]  /*216e0*/  WARPSYNC.COLLECTIVE R15, `(.L_x_837) ;  /* 0x000000000f0c7348 */ /* 0x001fea0003c00000 */
[----:B------:R-:W-:Y:S02]  /*216f0*/  ELECT P6, UR62, PT ;  /* 0x00000000003e782f */ /* 0x000fe400038c0000 */
[----:B------:R-:W-:Y:S01]  /*21700*/  MOV R14, UR62 ;  /* 0x0000003e000e7c02 */ /* 0x000fe20008000f00 */
[----:B0-----:R-:W-:Y:S10]  /*21710*/  ENDCOLLECTIVE ;  /* 0x000000000000791b */ /* 0x001ff40003800000 */
.L_x_837:
[----:B------:R-:W-:Y:S05]  /*21720*/  BSYNC B1 ;  /* 0x0000000000017941 */ /* 0x000fea0003800000 */
.L_x_836:
[----:B------:R-:W-:Y:S05]  /*21730*/  BRA `(.L_x_685) ;  /* 0xffffff9400a87947 */ /* 0x000fea000383ffff */
.L_x_688:
[----:B0-----:R0:W1:Y:S02]  /*21740*/  SYNCS.PHASECHK.TRANS64.TRYWAIT P0, [R22+URZ+0x2a820], R7 ;  /* 0x02a82007160075a7 */ /* 0x001064000800017f */
[----:B-1----:R-:W-:Y:S05]  /*21750*/  @!P0 NANOSLEEP.SYNCS 0x989680 ;  /* 0x009896800000895d */ /* 0x002fea0003900000 */
[----:B------:R-:W1:Y:S02]  /*21760*/  @!P0 SYNCS.PHASECHK.TRANS64 P0, [R22+URZ+0x2a820], R7 ;  /* 0x02a82007160085a7 */ /* 0x000e64000800007f */
[----:B-1----:R-:W-:Y:S05]  /*21770*/  @!P0 BRA `(.L_x_688) ;  /* 0xfffffffc00f08947 */ /* 0x002fea000383ffff */
[----:B------:R-:W-:Y:S05]  /*21780*/  BRA `(.L_x_838) ;  /* 0xffffff9400b87947 */ /* 0x000fea000383ffff */
.L_x_692:
[----:B-1----:R1:W2:Y:S02]  /*21790*/  SYNCS.PHASECHK.TRANS64.TRYWAIT P0, [R11+URZ+0x2a8a0], R10 ;  /* 0x02a8a00a0b0075a7 */ /* 0x0022a4000800017f */
[----:B--2---:R-:W-:Y:S05]  /*217a0*/  @!P0 NANOSLEEP.SYNCS 0x989680 ;  /* 0x009896800000895d */ /* 0x004fea0003900000 */
[----:B------:R-:W2:Y:S02]  /*217b0*/  @!P0 SYNCS.PHASECHK.TRANS64 P0, [R11+URZ+0x2a8a0], R10 ;  /* 0x02a8a00a0b0085a7 */ /* 0x000ea4000800007f */
[----:B--2---:R-:W-:Y:S05]  /*217c0*/  @!P0 BRA `(.L_x_692) ;  /* 0xfffffffc00f08947 */ /* 0x004fea000383ffff */
[----:B------:R-:W-:Y:S05]  /*217d0*/  BRA `(.L_x_839) ;  /* 0xffffff9400d07947 */ /* 0x000fea000383ffff */
.L_x_699:
[----:B0-----:R0:W2:Y:S02]  /*217e0*/  SYNCS.PHASECHK.TRANS64.TRYWAIT P0, [R11+URZ+0x2a8c0], R10 ;  /* 0x02a8c00a0b0075a7 */ /* 0x0010a4000800017f */
[----:B--2---:R-:W-:Y:S05]  /*217f0*/  @!P0 NANOSLEEP.SYNCS 0x989680 ;  /* 0x009896800000895d */ /* 0x004fea0003900000 */
[----:B------:R-:W2:Y:S02]  /*21800*/  @!P0 SYNCS.PHASECHK.TRANS64 P0, [R11+URZ+0x2a8c0], R10 ;  /* 0x02a8c00a0b0085a7 */ /* 0x000ea4000800007f */
[----:B--2---:R-:W-:Y:S05]  /*21810*/  @!P0 BRA `(.L_x_699) ;  /* 0xfffffffc00f08947 */ /* 0x004fea000383ffff */
[----:B------:R-:W-:Y:S05]  /*21820*/  BRA `(.L_x_840) ;  /* 0xffffff9800c87947 */ /* 0x000fea000383ffff */
.L_x_707:
[----:B-1----:R1:W2:Y:S02]  /*21830*/  SYNCS.PHASECHK.TRANS64.TRYWAIT P2, [R10+URZ+0x2a8a0], R9 ;  /* 0x02a8a0090a0075a7 */ /* 0x0022a4000804017f */
[----:B--2---:R-:W-:Y:S05]  /*21840*/  @!P2 NANOSLEEP.SYNCS 0x989680 ;  /* 0x009896800000a95d */ /* 0x004fea0003900000 */
[----:B------:R-:W2:Y:S02]  /*21850*/  @!P2 SYNCS.PHASECHK.TRANS64 P2, [R10+URZ+0x2a8a0], R9 ;  /* 0x02a8a0090a00a5a7 */ /* 0x000ea4000804007f */
[----:B--2---:R-:W-:Y:S05]  /*21860*/  @!P2 BRA `(.L_x_707) ;  /* 0xfffffffc00f0a947 */ /* 0x004fea000383ffff */
[----:B------:R-:W-:Y:S05]  /*21870*/  BRA `(.L_x_841) ;  /* 0xffffff9c00c47947 */ /* 0x000fea000383ffff */
.L_x_714:
[----:B0-----:R0:W2:Y:S02]  /*21880*/  SYNCS.PHASECHK.TRANS64.TRYWAIT P2, [R10+URZ+0x2a8c0], R9 ;  /* 0x02a8c0090a0075a7 */ /* 0x0010a4000804017f */
[----:B--2---:R-:W-:Y:S05]  /*21890*/  @!P2 NANOSLEEP.SYNCS 0x989680 ;  /* 0x009896800000a95d */ /* 0x004fea0003900000 */
[----:B------:R-:W2:Y:S02]  /*218a0*/  @!P2 SYNCS.PHASECHK.TRANS64 P2, [R10+URZ+0x2a8c0], R9 ;  /* 0x02a8c0090a00a5a7 */ /* 0x000ea4000804007f */
[----:B--2---:R-:W-:Y:S05]  /*218b0*/  @!P2 BRA `(.L_x_714) ;  /* 0xfffffffc00f0a947 */ /* 0x004fea000383ffff */
[----:B------:R-:W-:Y:S05]  /*218c0*/  BRA `(.L_x_842) ;  /* 0xffffffa000b87947 */ /* 0x000fea000383ffff */
.L_x_730:
[----:B0-----:R-:W0:Y:S01]  /*218d0*/  S2R R8, SR_TID.X ;  /* 0x0000000000087919 */ /* 0x001e220000002100 */
[----:B------:R-:W-:Y:S01]  /*218e0*/  BSSY B0, `(.L_x_843) ;  /* 0x000000a000007945 */ /* 0x000fe20003800000 */
[----:B------:R-:W-:Y:S02]  /*218f0*/  IMAD.MOV.U32 R12, RZ, RZ, RZ ;  /* 0x000000ffff0c7224 */ /* 0x000fe400078e00ff */
[----:B------:R-:W-:Y:S02]  /*21900*/  IMAD.MOV.U32 R11, RZ, RZ, 0x1f ;  /* 0x0000001fff0b7424 */ /* 0x000fe400078e00ff */
[----:B------:R-:W-:Y:S01]  /*21910*/  IMAD.MOV.U32 R15, RZ, RZ, -0x1 ;  /* 0xffffffffff0f7424 */ /* 0x000fe200078e00ff */
[----:B0-----:R-:W-:-:S04]  /*21920*/  SHF.R.U32.HI R8, RZ, 0x5, R8 ;  /* 0x00000005ff087819 */ /* 0x001fc80000011608 */
[----:B------:R-:W-:-:S05]  /*21930*/  LOP3.LUT R8, R8, 0x3, RZ, 0xc0, !PT ;  /* 0x0000000308087812 */ /* 0x000fca00078ec0ff */
[----:B------:R-:W-:-:S07]  /*21940*/  IMAD.MOV.U32 R13, RZ, RZ, R8 ;  /* 0x000000ffff0d7224 */ /* 0x000fce00078e0008 */
[----:B-----5:R-:W-:Y:S05]  /*21950*/  WARPSYNC.COLLECTIVE R15, `(.L_x_844) ;  /* 0x000000000f087348 */ /* 0x020fea0003c00000 */
[----:B------:R0:W1:Y:S02]  /*21960*/  SHFL.IDX P6, R14, R13, R12, R11 ;  /* 0x0000000c0d0e7389 */ /* 0x00006400000c000b */
[----:B01---5:R-:W-:Y:S01]  /*21970*/  ENDCOLLECTIVE ;  /* 0x000000000000791b */ /* 0x023fe20003800000 */
.L_x_844:
[----:B------:R-:W-:Y:S05]  /*21980*/  BSYNC B0 ;  /* 0x0000000000007941 */ /* 0x000fea0003800000 */
.L_x_843:
[----:B------:R-:W-:Y:S05]  /*21990*/  BRA `(.L_x_845) ;  /* 0xffffffb000587947 */ /* 0x000fea000383ffff */
.L_x_733:
[----:B0-----:R0:W1:Y:S02]  /*219a0*/  SYNCS.PHASECHK.TRANS64.TRYWAIT P0, [R7+URZ+0x2a840], R2 ;  /* 0x02a84002070075a7 */ /* 0x001064000800017f */
[----:B-1----:R-:W-:Y:S05]  /*219b0*/  @!P0 NANOSLEEP.SYNCS 0x989680 ;  /* 0x009896800000895d */ /* 0x002fea0003900000 */
[----:B------:R-:W1:Y:S02]  /*219c0*/  @!P0 SYNCS.PHASECHK.TRANS64 P0, [R7+URZ+0x2a840], R2 ;  /* 0x02a84002070085a7 */ /* 0x000e64000800007f */
[----:B-1----:R-:W-:Y:S05]  /*219d0*/  @!P0 BRA `(.L_x_733) ;  /* 0xfffffffc00f08947 */ /* 0x002fea000383ffff */
[----:B------:R-:W-:Y:S05]  /*219e0*/  BRA `(.L_x_846) ;  /* 0xffffffb000a87947 */ /* 0x000fea000383ffff */
.L_x_734:
[----:B------:R-:W-:Y:S01]  /*219f0*/  BSSY B0, `(.L_x_847) ;  /* 0x0000008000007945 */ /* 0x000fe20003800000 */
[----:B------:R-:W-:Y:S01]  /*21a00*/  IMAD.MOV.U32 R13, RZ, RZ, R0 ;  /* 0x000000ffff0d7224 */ /* 0x000fe200078e0000 */
[----:B------:R-:W-:Y:S01]  /*21a10*/  MOV R11, 0x181f ;  /* 0x0000181f000b7802 */ /* 0x000fe20000000f00 */
[----:B------:R-:W-:Y:S02]  /*21a20*/  IMAD.MOV.U32 R12, RZ, RZ, RZ ;  /* 0x000000ffff0c7224 */ /* 0x000fe400078e00ff */
[----:B------:R-:W-:-:S07]  /*21a30*/  IMAD.MOV.U32 R15, RZ, RZ, -0x1 ;  /* 0xffffffffff0f7424 */ /* 0x000fce00078e00ff */
[----:B------:R-:W-:Y:S05]  /*21a40*/  WARPSYNC.COLLECTIVE R15, `(.L_x_848) ;  /* 0x000000000f087348 */ /* 0x000fea0003c00000 */
[----:B------:R0:W1:Y:S02]  /*21a50*/  SHFL.IDX P6, R14, R13, R12, R11 ;  /* 0x0000000c0d0e7389 */ /* 0x00006400000c000b */
[----:B01----:R-:W-:Y:S01]  /*21a60*/  ENDCOLLECTIVE ;  /* 0x000000000000791b */ /* 0x003fe20003800000 */
.L_x_848:
[----:B------:R-:W-:Y:S05]  /*21a70*/  BSYNC B0 ;  /* 0x0000000000007941 */ /* 0x000fea0003800000 */
.L_x_847:
[----:B------:R-:W-:Y:S02]  /*21a80*/  IMAD.MOV.U32 R13, RZ, RZ, R4 ;  /* 0x000000ffff0d7224 */ /* 0x000fe400078e0004 */
[----:B------:R-:W-:Y:S02]  /*21a90*/  IMAD.MOV.U32 R12, RZ, RZ, RZ ;  /* 0x000000ffff0c7224 */ /* 0x000fe400078e00ff */
[----:B------:R-:W-:Y:S02]  /*21aa0*/  IMAD.MOV.U32 R11, RZ, RZ, 0x181f ;  /* 0x0000181fff0b7424 */ /* 0x000fe400078e00ff */
[----:B------:R-:W-:Y:S02]  /*21ab0*/  IMAD.MOV.U32 R15, RZ, RZ, -0x1 ;  /* 0xffffffffff0f7424 */ /* 0x000fe400078e00ff */
[----:B------:R-:W-:Y:S02]  /*21ac0*/  IMAD.MOV.U32 R2, RZ, RZ, R14 ;  /* 0x000000ffff027224 */ /* 0x000fe400078e000e */
[----:B------:R-:W-:-:S07]  /*21ad0*/  @P0 IMAD R8, R5, 0x2, R22 ;  /* 0x0000000205080824 */ /* 0x000fce00078e0216 */
[----:B------:R-:W-:Y:S05]  /*21ae0*/  WARPSYNC.COLLECTIVE R15, `(.L_x_849) ;  /* 0x000000000f087348 */ /* 0x000fea0003c00000 */
[----:B------:R0:W1:Y:S02]  /*21af0*/  SHFL.IDX P6, R14, R13, R12, R11 ;  /* 0x0000000c0d0e7389 */ /* 0x00006400000c000b */
[----:B01----:R-:W-:Y:S01]  /*21b00*/  ENDCOLLECTIVE ;  /* 0x000000000000791b */ /* 0x003fe20003800000 */
.L_x_849:
[----:B------:R-:W-:Y:S02]  /*21b10*/  IMAD.MOV.U32 R13, RZ, RZ, R0 ;  /* 0x000000ffff0d7224 */ /* 0x000fe400078e0000 */
[----:B------:R-:W-:Y:S02]  /*21b20*/  IMAD.MOV.U32 R12, RZ, RZ, 0x1 ;  /* 0x00000001ff0c7424 */ /* 0x000fe400078e00ff */
[----:B------:R-:W-:-:S07]  /*21b30*/  IMAD.MOV.U32 R3, RZ, RZ, R14 ;  /* 0x000000ffff037224 */ /* 0x000fce00078e000e */
[----:B------:R-:W-:Y:S05]  /*21b40*/  WARPSYNC.COLLECTIVE R15, `(.L_x_850) ;  /* 0x000000000f087348 */ /* 0x000fea0003c00000 */
[----:B------:R0:W1:Y:S02]  /*21b50*/  SHFL.IDX P6, R14, R13, R12, R11 ;  /* 0x0000000c0d0e7389 */ /* 0x00006400000c000b */
[----:B01----:R-:W-:Y:S01]  /*21b60*/  ENDCOLLECTIVE ;  /* 0x000000000000791b */ /* 0x003fe20003800000 */
.L_x_850:
        /* <DEDUP_REMOVED lines=13> */
[----:B0-----:R-:W-:-:S07]  /*21c40*/  IMAD.MOV.U32 R2, RZ, RZ, R14 ;  /* 0x000000ffff027224 */ /* 0x001fce00078e000e */
[----:B------:R-:W-:Y:S05]  /*21c50*/  WARPSYNC.COLLECTIVE R15, `(.L_x_851) ;  /* 0x000000000f087348 */ /* 0x000fea0003c00000 */
[----:B------:R0:W1:Y:S02]  /*21c60*/  SHFL.IDX P6, R14, R13, R12, R11 ;  /* 0x0000000c0d0e7389 */ /* 0x00006400000c000b */
[----:B01----:R-:W-:Y:S01]  /*21c70*/  ENDCOLLECTIVE ;  /* 0x000000000000791b */ /* 0x003fe20003800000 */
.L_x_851:
[----:B------:R-:W-:Y:S01]  /*21c80*/  @P1 IMAD R8, R5, 0x2, R22 ;  /* 0x0000000205081824 */ /* 0x000fe200078e0216 */
[----:B------:R-:W-:Y:S01]  /*21c90*/  MOV R13, R0 ;  /* 0x00000000000d7202 */ /* 0x000fe20000000f00 */
[----:B------:R-:W-:Y:S02]  /*21ca0*/  IMAD.MOV.U32 R12, RZ, RZ, 0x2 ;  /* 0x00000002ff0c7424 */ /* 0x000fe400078e00ff */
[----:B------:R-:W-:-:S07]  /*21cb0*/  IMAD.MOV.U32 R3, RZ, RZ, R14 ;  /* 0x000000ffff037224 */ /* 0x000fce00078e000e */
[----:B------:R-:W-:Y:S05]  /*21cc0*/  WARPSYNC.COLLECTIVE R15, `(.L_x_852) ;  /* 0x000000000f087348 */ /* 0x000fea0003c00000 */
[----:B------:R0:W1:Y:S02]  /*21cd0*/  SHFL.IDX P6, R14, R13, R12, R11 ;  /* 0x0000000c0d0e7389 */ /* 0x00006400000c000b */
[----:B01----:R-:W-:Y:S01]  /*21ce0*/  ENDCOLLECTIVE ;  /* 0x000000000000791b */ /* 0x003fe20003800000 */
.L_x_852:
        /* <DEDUP_REMOVED lines=17> */
.L_x_853:
[----:B------:R-:W-:Y:S02]  /*21e00*/  @P1 IMAD R8, R5, 0x2, R22 ;  /* 0x0000000205081824 */ /* 0x000fe400078e0216 */
[----:B------:R-:W-:Y:S02]  /*21e10*/  IMAD.MOV.U32 R13, RZ, RZ, R0 ;  /* 0x000000ffff0d7224 */ /* 0x000fe400078e0000 */
[----:B------:R-:W-:Y:S02]  /*21e20*/  IMAD.MOV.U32 R12, RZ, RZ, 0x3 ;  /* 0x00000003ff0c7424 */ /* 0x000fe400078e00ff */
[----:B------:R-:W-:-:S07]  /*21e30*/  IMAD.MOV.U32 R3, RZ, RZ, R14 ;  /* 0x000000ffff037224 */ /* 0x000fce00078e000e */
[----:B------:R-:W-:Y:S05]  /*21e40*/  WARPSYNC.COLLECTIVE R15, `(.L_x_854) ;  /* 0x000000000f087348 */ /* 0x000fea0003c00000 */
[----:B------:R0:W1:Y:S02]  /*21e50*/  SHFL.IDX P6, R14, R13, R12, R11 ;  /* 0x0000000c0d0e7389 */ /* 0x00006400000c000b */
[----:B01----:R-:W-:Y:S01]  /*21e60*/  ENDCOLLECTIVE ;  /* 0x000000000000791b */ /* 0x003fe20003800000 */
.L_x_854:
        /* <DEDUP_REMOVED lines=17> */
.L_x_855:
[----:B------:R-:W-:Y:S02]  /*21f80*/  @P1 IMAD R8, R5, 0x2, R22 ;  /* 0x0000000205081824 */ /* 0x000fe400078e0216 */
[----:B------:R-:W-:Y:S02]  /*21f90*/  IMAD.MOV.U32 R13, RZ, RZ, R0 ;  /* 0x000000ffff0d7224 */ /* 0x000fe400078e0000 */
[----:B------:R-:W-:Y:S02]  /*21fa0*/  IMAD.MOV.U32 R12, RZ, RZ, 0x4 ;  /* 0x00000004ff0c7424 */ /* 0x000fe400078e00ff */
[----:B------:R-:W-:-:S07]  /*21fb0*/  IMAD.MOV.U32 R3, RZ, RZ, R14 ;  /* 0x000000ffff037224 */ /* 0x000fce00078e000e */
[----:B------:R-:W-:Y:S05]  /*21fc0*/  WARPSYNC.COLLECTIVE R15, `(.L_x_856) ;  /* 0x000000000f087348 */ /* 0x000fea0003c00000 */
[----:B------:R0:W1:Y:S02]  /*21fd0*/  SHFL.IDX P6, R14, R13, R12, R11 ;  /* 0x0000000c0d0e7389 */ /* 0x00006400000c000b */
[----:B01----:R-:W-:Y:S01]  /*21fe0*/  ENDCOLLECTIVE ;  /* 0x000000000000791b */ /* 0x003fe20003800000 */
.L_x_856:
[----:B------:R-:W-:-:S05]  /*21ff0*/  @P1 LEA R3, P0, R9, R3, 0x1 ;  /* 0x0000000309031211 */ /* 0x000fca00078008ff */
[----:B------:R-:W-:-:S05]  /*22000*/  @P1 IMAD.X R2, RZ, RZ, R2, P0 ;  /* 0x000000ffff021224 */ /* 0x000fca00000e0602 */
[----:B------:R-:W-:Y:S02]  /*22010*/  @P1 LOP3.LUT R3, R3, R2, RZ, 0x3c, !PT ;  /* 0x0000000203031212 */ /* 0x000fe400078e3cff */
[----:B------:R-:W-:Y:S02]  /*22020*/  MOV R13, R4 ;  /* 0x00000004000d7202 */ /* 0x000fe40000000f00 */
        /* <DEDUP_REMOVED lines=13> */
.L_x_857:
[----:B------:R-:W-:Y:S02]  /*22100*/  @P1 IMAD R8, R5, 0x2, R22 ;  /* 0x0000000205081824 */ /* 0x000fe400078e0216 */
[----:B------:R-:W-:Y:S02]  /*22110*/  IMAD.MOV.U32 R13, RZ, RZ, R0 ;  /* 0x000000ffff0d7224 */ /* 0x000fe400078e0000 */
[----:B------:R-:W-:Y:S02]  /*22120*/  IMAD.MOV.U32 R12, RZ, RZ, 0x5 ;  /* 0x00000005ff0c7424 */ /* 0x000fe400078e00ff */
[----:B------:R-:W-:-:S07]  /*22130*/  IMAD.MOV.U32 R3, RZ, RZ, R14 ;  /* 0x000000ffff037224 */ /* 0x000fce00078e000e */
[----:B------:R-:W-:Y:S05]  /*22140*/  WARPSYNC.COLLECTIVE R15, `(.L_x_858) ;  /* 0x000000000f087348 */ /* 0x000fea0003c00000 */
[----:B------:R0:W1:Y:S02]  /*22150*/  SHFL.IDX P6, R14, R13, R12, R11 ;  /* 0x0000000c0d0e7389 */ /* 0x00006400000c000b */
[----:B01----:R-:W-:Y:S01]  /*22160*/  ENDCOLLECTIVE ;  /* 0x000000000000791b */ /* 0x003fe20003800000 */
.L_x_858:
[----:B------:R-:W-:-:S05]  /*22170*/  @P1 LEA R3, P0, R9, R3, 0x1 ;  /* 0x0000000309031211 */ /* 0x000fca00078008ff */
[----:B------:R-:W-:-:S05]  /*22180*/  @P1 IMAD.X R2, RZ, RZ, R2, P0 ;  /* 0x000000ffff021224 */ /* 0x000fca00000e0602 */
[----:B------:R-:W-:Y:S01]  /*22190*/  @P1 LOP3.LUT R3, R3, R2, RZ, 0x3c, !PT ;  /* 0x0000000203031212 */ /* 0x000fe200078e3cff */
[----:B------:R-:W-:-:S03]  /*221a0*/  IMAD.MOV.U32 R13, RZ, RZ, R4 ;  /* 0x000000ffff0d7224 */ /* 0x000fc600078e0004 */
[----:B------:R-:W-:-:S04]  /*221b0*/  @P1 LOP3.LUT R2, R3, R2, RZ, 0x3c, !PT ;  /* 0x0000000203021212 */ /* 0x000fc800078e3cff */
[----:B------:R-:W-:Y:S01]  /*221c0*/  @P1 LOP3.LUT R3, R3, R2, RZ, 0x3c, !PT ;  /* 0x0000000203031212 */ /* 0x000fe200078e3cff */
[----:B------:R-:W-:-:S07]  /*221d0*/  IMAD.MOV.U32 R0, RZ, RZ, R14 ;  /* 0x000000ffff007224 */ /* 0x000fce00078e000e */
[----:B------:R-:W-:Y:S05]  /*221e0*/  WARPSYNC.COLLECTIVE R15, `(.L_x_859) ;  /* 0x000000000f087348 */ /* 0x000fea0003c00000 */
[----:B------:R0:W1:Y:S02]  /*221f0*/  SHFL.IDX P6, R14, R13, R12, R11 ;  /* 0x0000000c0d0e7389 */ /* 0x00006400000c000b */
[----:B01----:R-:W-:Y:S01]  /*22200*/  ENDCOLLECTIVE ;  /* 0x000000000000791b */ /* 0x003fe20003800000 */
.L_x_859:
[----:B------:R-:W-:Y:S01]  /*22210*/  @!PT LDS RZ, [RZ] ;  /* 0x00000000fffff984 */ /* 0x000fe20000000800 */
[----:B------:R-:W-:Y:S01]  /*22220*/  @!PT LDS RZ, [RZ] ;  /* 0x00000000fffff984 */ /* 0x000fe20000000800 */
[----:B------:R-:W-:Y:S01]  /*22230*/  @!PT LDS RZ, [RZ] ;  /* 0x00000000fffff984 */ /* 0x000fe20000000800 */
[----:B------:R-:W-:Y:S04]  /*22240*/  @P1 LDGSTS.E.BYPASS.LTC128B.128 [R8+0x1a400], desc[UR56][R2.64], !P4 ;  /* 0x1a40000002081fae */ /* 0x000fe8000e101d78 */
[----:B------:R-:W-:Y:S04]  /*22250*/  @P1 LDGSTS.E.BYPASS.LTC128B.128 [R8+0x1d400], desc[UR56][R2.64+0x80], !P3 ;  /* 0x1d40008002081fae */ /* 0x000fe8000d901d78 */
[----:B------:R0:W-:Y:S02]  /*22260*/  @P1 LDGSTS.E.BYPASS.LTC128B.128 [R8+0x20400], desc[UR56][R2.64+0x100], !P2 ;  /* 0x2040010002081fae */ /* 0x0001e4000d101d78 */
[----:B0-----:R-:W-:Y:S01]  /*22270*/  IMAD.MOV.U32 R2, RZ, RZ, R14 ;  /* 0x000000ffff027224 */ /* 0x001fe200078e000e */
[----:B------:R-:W-:Y:S06]  /*22280*/  BRA `(.L_x_860) ;  /* 0xffffffac00fc7947 */ /* 0x000fec000383ffff */
.L_x_739:
[----:B------:R-:W-:Y:S02]  /*22290*/  IMAD.MOV.U32 R13, RZ, RZ, R5 ;  /* 0x000000ffff0d7224 */ /* 0x000fe400078e0005 */
[----:B------:R-:W-:Y:S02]  /*222a0*/  IMAD.MOV.U32 R12, RZ, RZ, RZ ;  /* 0x000000ffff0c7224 */ /* 0x000fe400078e00ff */
[----:B------:R-:W-:Y:S02]  /*222b0*/  IMAD.MOV.U32 R11, RZ, RZ, 0x181f ;  /* 0x0000181fff0b7424 */ /* 0x000fe400078e00ff */
[----:B------:R-:W-:Y:S02]  /*222c0*/  IMAD.MOV.U32 R15, RZ, RZ, -0x1 ;  /* 0xffffffffff0f7424 */ /* 0x000fe400078e00ff */
[----:B-----5:R-:W-:Y:S02]  /*222d0*/  IMAD R6, R17, R8, RZ ;  /* 0x0000000811067224 */ /* 0x020fe400078e02ff */
[----:B------:R-:W-:-:S07]  /*222e0*/  IMAD.IADD R4, R10, 0x1, R4 ;  /* 0x000000010a047824 */ /* 0x000fce00078e0204 */
[----:B------:R-:W-:Y:S05]  /*222f0*/  WARPSYNC.COLLECTIVE R15, `(.L_x_861) ;  /* 0x000000000f087348 */ /* 0x000fea0003c00000 */
[----:B------:R0:W1:Y:S02]  /*22300*/  SHFL.IDX P6, R14, R13, R12, R11 ;  /* 0x0000000c0d0e7389 */ /* 0x00006400000c000b */
[----:B01----:R-:W-:Y:S01]  /*22310*/  ENDCOLLECTIVE ;  /* 0x000000000000791b */ /* 0x003fe20003800000 */
.L_x_861:
[----:B------:R-:W-:Y:S01]  /*22320*/  ISETP.GE.AND P1, PT, R4, R6, PT ;  /* 0x000000060400720c */ /* 0x000fe20003f26270 */
[----:B------:R-:W-:Y:S02]  /*22330*/  IMAD.MOV.U32 R13, RZ, RZ, R0 ;  /* 0x000000ffff0d7224 */ /* 0x000fe400078e0000 */
[----:B------:R-:W-:-:S10]  /*22340*/  IMAD.MOV.U32 R2, RZ, RZ, R14 ;  /* 0x000000ffff027224 */ /* 0x000fd400078e000e */
[----:B------:R-:W-:Y:S05]  /*22350*/  WARPSYNC.COLLECTIVE R15, `(.L_x_862) ;  /* 0x000000000f087348 */ /* 0x000fea0003c00000 */
[----:B------:R0:W1:Y:S02]  /*22360*/  SHFL.IDX P6, R14, R13, R12, R11 ;  /* 0x0000000c0d0e7389 */ /* 0x00006400000c000b */
[----:B01----:R-:W-:Y:S01]  /*22370*/  ENDCOLLECTIVE ;  /* 0x000000000000791b */ /* 0x003fe20003800000 */
.L_x_862:
[----:B------:R-:W-:Y:S02]  /*22380*/  IMAD.MOV.U32 R13, RZ, RZ, R5 ;  /* 0x000000ffff0d7224 */ /* 0x000fe400078e0005 */
[----:B------:R-:W-:Y:S02]  /*22390*/  IMAD.MOV.U32 R12, RZ, RZ, 0x1 ;  /* 0x00000001ff0c7424 */ /* 0x000fe400078e00ff */
[----:B------:R-:W-:-:S07]  /*223a0*/  IMAD.MOV.U32 R3, RZ, RZ, R14 ;  /* 0x000000ffff037224 */ /* 0x000fce00078e000e */
[----:B------:R-:W-:Y:S05]  /*223b0*/  WARPSYNC.COLLECTIVE R15, `(.L_x_863) ;  /* 0x000000000f087348 */ /* 0x000fea0003c00000 */
[----:B------:R0:W1:Y:S02]  /*223c0*/  SHFL.IDX P6, R14, R13, R12, R11 ;  /* 0x0000000c0d0e7389 */ /* 0x00006400000c000b */
[----:B01----:R-:W-:Y:S01]  /*223d0*/  ENDCOLLECTIVE ;  /* 0x000000000000791b */ /* 0x003fe20003800000 */
.L_x_863:
[----:B------:R-:W-:-:S04]  /*223e0*/  @!P1 LEA R7, P4, R9, R3, 0x1 ;  /* 0x0000000309079211 */ /* 0x000fc800078808ff */
[----:B------:R-:W-:Y:S01]  /*223f0*/  @!P1 IADD3.X R3, RZ, R2, RZ, P4, !PT ;  /* 0x00000002ff039210 */ /* 0x000fe200027fe4ff */
[----:B------:R-:W-:Y:S02]  /*22400*/  @!P1 IMAD.MOV.U32 R2, RZ, RZ, R7 ;  /* 0x000000ffff029224 */ /* 0x000fe400078e0007 */
[----:B------:R-:W-:-:S03]  /*22410*/  VIADD R7, R4, 0x10 ;  /* 0x0000001004077836 */ /* 0x000fc60000000000 */
[----:B------:R-:W-:Y:S01]  /*22420*/  @!PT LDS RZ, [RZ] ;  /* 0x00000000fffff984 */ /* 0x000fe20000000800 */
[----:B------:R-:W-:Y:S01]  /*22430*/  @!PT LDS RZ, [RZ] ;  /* 0x00000000fffff984 */ /* 0x000fe20000000800 */
[----:B------:R-:W-:Y:S01]  /*22440*/  @!PT LDS RZ, [RZ] ;  /* 0x00000000fffff984 */ /* 0x000fe20000000800 */
[----:B------:R-:W-:Y:S01]  /*22450*/  @!P1 LDGSTS.E.BYPASS.LTC128B.128 [R35+0xc400], desc[UR56][R2.64], !P3 ;  /* 0x0c40000002239fae */ /* 0x000fe2000d901d78 */
[----:B------:R-:W-:-:S03]  /*22460*/  IMAD.MOV.U32 R13, RZ, RZ, R0 ;  /* 0x000000ffff0d7224 */ /* 0x000fc600078e0000 */
[----:B------:R-:W-:Y:S04]  /*22470*/  @!P1 LDGSTS.E.BYPASS.LTC128B.128 [R35+0x10400], desc[UR56][R2.64+0x80], !P2 ;  /* 0x1040008002239fae */ /* 0x000fe8000d101d78 */
[----:B------:R0:W-:Y:S01]  /*22480*/  @!P1 LDGSTS.E.BYPASS.LTC128B.128 [R35+0x14400], desc[UR56][R2.64+0x100], !P0 ;  /* 0x1440010002239fae */ /* 0x0001e2000c101d78 */
[----:B------:R-:W-:Y:S01]  /*22490*/  ISETP.GE.AND P1, PT, R7, R6, PT ;  /* 0x000000060700720c */ /* 0x000fe20003f26270 */
[----:B0-----:R-:W-:-:S12]  /*224a0*/  IMAD.MOV.U32 R2, RZ, RZ, R14 ;  /* 0x000000ffff027224 */ /* 0x001fd800078e000e */
[----:B------:R-:W-:Y:S05]  /*224b0*/  WARPSYNC.COLLECTIVE R15, `(.L_x_864) ;  /* 0x000000000f087348 */ /* 0x000fea0003c00000 */
[----:B------:R0:W1:Y:S02]  /*224c0*/  SHFL.IDX P6, R14, R13, R12, R11 ;  /* 0x0000000c0d0e7389 */ /* 0x00006400000c000b */
[----:B01----:R-:W-:Y:S01]  /*224d0*/  ENDCOLLECTIVE ;  /* 0x000000000000791b */ /* 0x003fe20003800000 */
.L_x_864:
[----:B------:R-:W-:Y:S02]  /*224e0*/  IMAD.MOV.U32 R13, RZ, RZ, R5 ;  /* 0x000000ffff0d7224 */ /* 0x000fe400078e0005 */
[----:B------:R-:W-:Y:S02]  /*224f0*/  IMAD.MOV.U32 R12, RZ, RZ, 0x2 ;  /* 0x00000002ff0c7424 */ /* 0x000fe400078e00ff */
[----:B------:R-:W-:-:S07]  /*22500*/  IMAD.MOV.U32 R3, RZ, RZ, R14 ;  /* 0x000000ffff037224 */ /* 0x000fce00078e000e */
[----:B------:R-:W-:Y:S05]  /*22510*/  WARPSYNC.COLLECTIVE R15, `(.L_x_865) ;  /* 0x000000000f087348 */ /* 0x000fea0003c00000 */
[----:B------:R0:W1:Y:S02]  /*22520*/  SHFL.IDX P6, R14, R13, R12, R11 ;  /* 0x0000000c0d0e7389 */ /* 0x00006400000c000b */
[----:B01----:R-:W-:Y:S01]  /*22530*/  ENDCOLLECTIVE ;  /* 0x000000000000791b */ /* 0x003fe20003800000 */
.L_x_865:
[----:B------:R-:W-:-:S05]  /*22540*/  @!P1 LEA R7, P4, R9, R3, 0x1 ;  /* 0x0000000309079211 */ /* 0x000fca00078808ff */
[----:B------:R-:W-:Y:S02]  /*22550*/  @!P1 IMAD.X R8, RZ, RZ, R2, P4 ;  /* 0x000000ffff089224 */ /* 0x000fe400020e0602 */
[----:B------:R-:W-:Y:S02]  /*22560*/  @!P1 IMAD.MOV.U32 R2, RZ, RZ, R7 ;  /* 0x000000ffff029224 */ /* 0x000fe400078e0007 */
[----:B------:R-:W-:Y:S02]  /*22570*/  @!P1 IMAD.MOV.U32 R3, RZ, RZ, R8 ;  /* 0x000000ffff039224 */ /* 0x000fe400078e0008 */
[----:B------:R-:W-:Y:S02]  /*22580*/  IMAD.MOV.U32 R13, RZ, RZ, R0 ;  /* 0x000000ffff0d7224 */ /* 0x000fe400078e0000 */
[----:B------:R-:W-:Y:S01]  /*22590*/  VIADD R7, R4, 0x20 ;  /* 0x0000002004077836 */ /* 0x000fe20000000000 */
[----:B------:R-:W-:Y:S01]  /*225a0*/  @!PT LDS RZ, [RZ] ;  /* 0x00000000fffff984 */ /* 0x000fe20000000800 */
[----:B------:R-:W-:Y:S01]  /*225b0*/  @!PT LDS RZ, [RZ] ;  /* 0x00000000fffff984 */ /* 0x000fe20000000800 */
[----:B------:R-:W-:Y:S01]  /*225c0*/  @!PT LDS RZ, [RZ] ;  /* 0x00000000fffff984 */ /* 0x000fe20000000800 */
[----:B------:R-:W-:Y:S04]  /*225d0*/  @!P1 LDGSTS.E.BYPASS.LTC128B.128 [R35+0xcc00], desc[UR56][R2.64], !P3 ;  /* 0x0cc0000002239fae */ /* 0x000fe8000d901d78 */
[----:B------:R-:W-:Y:S04]  /*225e0*/  @!P1 LDGSTS.E.BYPASS.LTC128B.128 [R35+0x10c00], desc[UR56][R2.64+0x80], !P2 ;  /* 0x10c0008002239fae */ /* 0x000fe8000d101d78 */
[----:B------:R0:W-:Y:S01]  /*225f0*/  @!P1 LDGSTS.E.BYPASS.LTC128B.128 [R35+0x14c00], desc[UR56][R2.64+0x100], !P0 ;  /* 0x14c0010002239fae */ /* 0x0001e2000c101d78 */
[----:B------:R-:W-:Y:S01]  /*22600*/  ISETP.GE.AND P1, PT, R7, R6, PT ;  /* 0x000000060700720c */ /* 0x000fe20003f26270 */
[----:B0-----:R-:W-:-:S12]  /*22610*/  IMAD.MOV.U32 R2, RZ, RZ, R14 ;  /* 0x000000ffff027224 */ /* 0x001fd800078e000e */
[----:B------:R-:W-:Y:S05]  /*22620*/  WARPSYNC.COLLECTIVE R15, `(.L_x_866) ;  /* 0x000000000f087348 */ /* 0x000fea0003c00000 */
[----:B------:R0:W1:Y:S02]  /*22630*/  SHFL.IDX P6, R14, R13, R12, R11 ;  /* 0x0000000c0d0e7389 */ /* 0x00006400000c000b */
[----:B01----:R-:W-:Y:S01]  /*22640*/  ENDCOLLECTIVE ;  /* 0x000000000000791b */ /* 0x003fe20003800000 */
.L_x_866:
[----:B------:R-:W-:Y:S02]  /*22650*/  IMAD.MOV.U32 R13, RZ, RZ, R5 ;  /* 0x000000ffff0d7224 */ /* 0x000fe400078e0005 */
[----:B------:R-:W-:Y:S02]  /*22660*/  IMAD.MOV.U32 R12, RZ, RZ, 0x3 ;  /* 0x00000003ff0c7424 */ /* 0x000fe400078e00ff */
[----:B------:R-:W-:-:S07]  /*22670*/  IMAD.MOV.U32 R3, RZ, RZ, R14 ;  /* 0x000000ffff037224 */ /* 0x000fce00078e000e */
[----:B------:R-:W-:Y:S05]  /*22680*/  WARPSYNC.COLLECTIVE R15, `(.L_x_867) ;  /* 0x000000000f087348 */ /* 0x000fea0003c00000 */
[----:B------:R0:W1:Y:S02]  /*22690*/  SHFL.IDX P6, R14, R13, R12, R11 ;  /* 0x0000000c0d0e7389 */ /* 0x00006400000c000b */
[----:B01----:R-:W-:Y:S01]  /*226a0*/  ENDCOLLECTIVE ;  /* 0x000000000000791b */ /* 0x003fe20003800000 */
.L_x_867:
[----:B------:R-:W-:-:S04]  /*226b0*/  @!P1 LEA R7, P4, R9, R3, 0x1 ;  /* 0x0000000309079211 */ /* 0x000fc800078808ff */
[----:B------:R-:W-:Y:S01]  /*226c0*/  @!P1 IADD3.X R8, RZ, R2, RZ, P4, !PT ;  /* 0x00000002ff089210 */ /* 0x000fe200027fe4ff */
[----:B------:R-:W-:Y:S02]  /*226d0*/  @!P1 IMAD.MOV.U32 R2, RZ, RZ, R7 ;  /* 0x000000ffff029224 */ /* 0x000fe400078e0007 */
[----:B------:R-:W-:Y:S02]  /*226e0*/  VIADD R7, R4, 0x30 ;  /* 0x0000003004077836 */ /* 0x000fe40000000000 */
[----:B------:R-:W-:Y:S02]  /*226f0*/  @!P1 IMAD.MOV.U32 R3, RZ, RZ, R8 ;  /* 0x000000ffff039224 */ /* 0x000fe400078e0008 */
[----:B------:R-:W-:-:S03]  /*22700*/  IMAD.MOV.U32 R13, RZ, RZ, R0 ;  /* 0x000000ffff0d7224 */ /* 0x000fc600078e0000 */
        /* <DEDUP_REMOVED lines=11> */
.L_x_868:
[----:B------:R-:W-:Y:S02]  /*227c0*/  IMAD.MOV.U32 R13, RZ, RZ, R5 ;  /* 0x000000ffff0d7224 */ /* 0x000fe400078e0005 */
[----:B------:R-:W-:Y:S02]  /*227d0*/  IMAD.MOV.U32 R12, RZ, RZ, 0x4 ;  /* 0x00000004ff0c7424 */ /* 0x000fe400078e00ff */
[----:B------:R-:W-:-:S07]  /*227e0*/  IMAD.MOV.U32 R3, RZ, RZ, R14 ;  /* 0x000000ffff037224 */ /* 0x000fce00078e000e */
[----:B------:R-:W-:Y:S05]  /*227f0*/  WARPSYNC.COLLECTIVE R15, `(.L_x_869) ;  /* 0x000000000f087348 */ /* 0x000fea0003c00000 */
[----:B------:R0:W1:Y:S02]  /*22800*/  SHFL.IDX P6, R14, R13, R12, R11 ;  /* 0x0000000c0d0e7389 */ /* 0x00006400000c000b */
[----:B01----:R-:W-:Y:S01]  /*22810*/  ENDCOLLECTIVE ;  /* 0x000000000000791b */ /* 0x003fe20003800000 */
.L_x_869:
        /* <DEDUP_REMOVED lines=17> */
.L_x_870:
[----:B------:R-:W-:Y:S02]  /*22930*/  IMAD.MOV.U32 R13, RZ, RZ, R5 ;  /* 0x000000ffff0d7224 */ /* 0x000fe400078e0005 */
[----:B------:R-:W-:Y:S01]  /*22940*/  IMAD.MOV.U32 R12, RZ, RZ, 0x5 ;  /* 0x00000005ff0c7424 */ /* 0x000fe200078e00ff */
[----:B------:R-:W-:-:S07]  /*22950*/  MOV R3, R14 ;  /* 0x0000000e00037202 */ /* 0x000fce0000000f00 */
[----:B------:R-:W-:Y:S05]  /*22960*/  WARPSYNC.COLLECTIVE R15, `(.L_x_871) ;  /* 0x000000000f087348 */ /* 0x000fea0003c00000 */
[----:B------:R0:W1:Y:S02]  /*22970*/  SHFL.IDX P6, R14, R13, R12, R11 ;  /* 0x0000000c0d0e7389 */ /* 0x00006400000c000b */
[----:B01----:R-:W-:Y:S01]  /*22980*/  ENDCOLLECTIVE ;  /* 0x000000000000791b */ /* 0x003fe20003800000 */
.L_x_871:
[----:B------:R-:W-:-:S05]  /*22990*/  @!P1 LEA R7, P4, R9, R3, 0x1 ;  /* 0x0000000309079211 */ /* 0x000fca00078808ff */
[----:B------:R-:W-:Y:S02]  /*229a0*/  @!P1 IMAD.X R8, RZ, RZ, R2, P4 ;  /* 0x000000ffff089224 */ /* 0x000fe400020e0602 */
[----:B------:R-:W-:Y:S02]  /*229b0*/  @!P1 IMAD.MOV.U32 R2, RZ, RZ, R7 ;  /* 0x000000ffff029224 */ /* 0x000fe400078e0007 */
[----:B------:R-:W-:Y:S02]  /*229c0*/  @!P1 IMAD.MOV.U32 R3, RZ, RZ, R8 ;  /* 0x000000ffff039224 */ /* 0x000fe400078e0008 */
[----:B------:R-:W-:Y:S02]  /*229d0*/  VIADD R7, R4, 0x50 ;  /* 0x0000005004077836 */ /* 0x000fe40000000000 */
[----:B------:R-:W-:Y:S01]  /*229e0*/  IMAD.MOV.U32 R13, RZ, RZ, R0 ;  /* 0x000000ffff0d7224 */ /* 0x000fe200078e0000 */
        /* <DEDUP_REMOVED lines=11> */
.L_x_872:
[----:B------:R-:W-:Y:S02]  /*22aa0*/  IMAD.MOV.U32 R13, RZ, RZ, R5 ;  /* 0x000000ffff0d7224 */ /* 0x000fe400078e0005 */
[----:B------:R-:W-:Y:S02]  /*22ab0*/  IMAD.MOV.U32 R12, RZ, RZ, 0x6 ;  /* 0x00000006ff0c7424 */ /* 0x000fe400078e00ff */
[----:B------:R-:W-:-:S07]  /*22ac0*/  IMAD.MOV.U32 R3, RZ, RZ, R14 ;  /* 0x000000ffff037224 */ /* 0x000fce00078e000e */
[----:B------:R-:W-:Y:S05]  /*22ad0*/  WARPSYNC.COLLECTIVE R15, `(.L_x_873) ;  /* 0x000000000f087348 */ /* 0x000fea0003c00000 */
[----:B------:R0:W1:Y:S02]  /*22ae0*/  SHFL.IDX P6, R14, R13, R12, R11 ;  /* 0x0000000c0d0e7389 */ /* 0x00006400000c000b */
[----:B01----:R-:W-:Y:S01]  /*22af0*/  ENDCOLLECTIVE ;  /* 0x000000000000791b */ /* 0x003fe20003800000 */
.L_x_873:
[----:B------:R-:W-:-:S05]  /*22b00*/  @!P1 LEA R7, P4, R9, R3, 0x1 ;  /* 0x0000000309079211 */ /* 0x000fca00078808ff */
[----:B------:R-:W-:Y:S02]  /*22b10*/  @!P1 IMAD.X R8, RZ, RZ, R2, P4 ;  /* 0x000000ffff089224 */ /* 0x000fe400020e0602 */
[----:B------:R-:W-:Y:S02]  /*22b20*/  @!P1 IMAD.MOV.U32 R2, RZ, RZ, R7 ;  /* 0x000000ffff029224 */ /* 0x000fe400078e0007 */
[----:B------:R-:W-:Y:S01]  /*22b30*/  @!P1 IMAD.MOV.U32 R3, RZ, RZ, R8 ;  /* 0x000000ffff039224 */ /* 0x000fe200078e0008 */
[----:B------:R-:W-:Y:S01]  /*22b40*/  MOV R13, R0 ;  /* 0x00000000000d7202 */ /* 0x000fe20000000f00 */
[----:B------:R-:W-:-:S03]  /*22b50*/  VIADD R7, R4, 0x60 ;  /* 0x0000006004077836 */ /* 0x000fc60000000000 */
        /* <DEDUP_REMOVED lines=11> */
.L_x_874:
[----:B------:R-:W-:Y:S02]  /*22c10*/  IMAD.MOV.U32 R13, RZ, RZ, R5 ;  /* 0x000000ffff0d7224 */ /* 0x000fe400078e0005 */
[----:B------:R-:W-:Y:S02]  /*22c20*/  IMAD.MOV.U32 R12, RZ, RZ, 0x7 ;  /* 0x00000007ff0c7424 */ /* 0x000fe400078e00ff */
[----:B------:R-:W-:-:S07]  /*22c30*/  IMAD.MOV.U32 R3, RZ, RZ, R14 ;  /* 0x000000ffff037224 */ /* 0x000fce00078e000e */
[----:B------:R-:W-:Y:S05]  /*22c40*/  WARPSYNC.COLLECTIVE R15, `(.L_x_875) ;  /* 0x000000000f087348 */ /* 0x000fea0003c00000 */
[----:B------:R0:W1:Y:S02]  /*22c50*/  SHFL.IDX P6, R14, R13, R12, R11 ;  /* 0x0000000c0d0e7389 */ /* 0x00006400000c000b */
[----:B01----:R-:W-:Y:S01]  /*22c60*/  ENDCOLLECTIVE ;  /* 0x000000000000791b */ /* 0x003fe20003800000 */
.L_x_875:
[----:B------:R-:W-:-:S05]  /*22c70*/  @!P1 LEA R7, P4, R9, R3, 0x1 ;  /* 0x0000000309079211 */ /* 0x000fca00078808ff */
[----:B------:R-:W-:Y:S02]  /*22c80*/  @!P1 IMAD.X R8, RZ, RZ, R2, P4 ;  /* 0x000000ffff089224 */ /* 0x000fe400020e0602 */
[----:B------:R-:W-:Y:S02]  /*22c90*/  @!P1 IMAD.MOV.U32 R2, RZ, RZ, R7 ;  /* 0x000000ffff029224 */ /* 0x000fe400078e0007 */
[----:B------:R-:W-:Y:S02]  /*22ca0*/  @!P1 IMAD.MOV.U32 R3, RZ, RZ, R8 ;  /* 0x000000ffff039224 */ /* 0x000fe400078e0008 */
[----:B------:R-:W-:-:S03]  /*22cb0*/  IMAD.MOV.U32 R13, RZ, RZ, R0 ;  /* 0x000000ffff0d7224 */ /* 0x000fc600078e0000 */
[----:B------:R-:W-:Y:S01]  /*22cc0*/  @!PT LDS RZ, [RZ] ;  /* 0x00000000fffff984 */ /* 0x000fe20000000800 */
[----:B------:R-:W-:Y:S01]  /*22cd0*/  @!PT LDS RZ, [RZ] ;  /* 0x00000000fffff984 */ /* 0x000fe20000000800 */
[----:B------:R-:W-:Y:S01]  /*22ce0*/  @!PT LDS RZ, [RZ] ;  /* 0x00000000fffff984 */ /* 0x000fe20000000800 */
[----:B------:R0:W-:Y:S04]  /*22cf0*/  @!P1 LDGSTS.E.BYPASS.LTC128B.128 [R35+0xf400], desc[UR56][R2.64], !P3 ;  /* 0x0f40000002239fae */ /* 0x0001e8000d901d78 */
[----:B------:R0:W-:Y:S01]  /*22d00*/  @!P1 LDGSTS.E.BYPASS.LTC128B.128 [R35+0x13400], desc[UR56][R2.64+0x80], !P2 ;  /* 0x1340008002239fae */ /* 0x0001e2000d101d78 */
[----:B------:R-:W-:-:S03]  /*22d10*/  IMAD.MOV.U32 R5, RZ, RZ, R14 ;  /* 0x000000ffff057224 */ /* 0x000fc600078e000e */
[----:B------:R0:W-:Y:S04]  /*22d20*/  @!P1 LDGSTS.E.BYPASS.LTC128B.128 [R35+0x17400], desc[UR56][R2.64+0x100], !P0 ;  /* 0x1740010002239fae */ /* 0x0001e8000c101d78 */
[----:B0-----:R-:W-:Y:S05]  /*22d30*/  WARPSYNC.COLLECTIVE R15, `(.L_x_876) ;  /* 0x000000000f087348 */ /* 0x001fea0003c00000 */
[----:B------:R1:W2:Y:S02]  /*22d40*/  SHFL.IDX P6, R14, R13, R12, R11 ;  /* 0x0000000c0d0e7389 */ /* 0x0002a400000c000b */
[----:B012---:R-:W-:Y:S01]  /*22d50*/  ENDCOLLECTIVE ;  /* 0x000000000000791b */ /* 0x007fe20003800000 */
.L_x_876:
[----:B------:R-:W-:Y:S05]  /*22d60*/  BRA `(.L_x_877) ;  /* 0xffffffb000687947 */ /* 0x000fea000383ffff */
.L_x_744:
[----:B0-----:R0:W1:Y:S02]  /*22d70*/  SYNCS.PHASECHK.TRANS64.TRYWAIT P0, [R22+URZ+0x2a820], R3 ;  /* 0x02a82003160075a7 */ /* 0x001064000800017f */
[----:B-1----:R-:W-:Y:S05]  /*22d80*/  @!P0 NANOSLEEP.SYNCS 0x989680 ;  /* 0x009896800000895d */ /* 0x002fea0003900000 */
[----:B------:R-:W1:Y:S02]  /*22d90*/  @!P0 SYNCS.PHASECHK.TRANS64 P0, [R22+URZ+0x2a820], R3 ;  /* 0x02a82003160085a7 */ /* 0x000e64000800007f */
[----:B-1----:R-:W-:Y:S05]  /*22da0*/  @!P0 BRA `(.L_x_744) ;  /* 0xfffffffc00f08947 */ /* 0x002fea000383ffff */
[----:B------:R-:W-:Y:S05]  /*22db0*/  BRA `(.L_x_878) ;  /* 0xffffffb000e07947 */ /* 0x000fea000383ffff */
.L_x_749:
[----:B0-----:R0:W1:Y:S02]  /*22dc0*/  SYNCS.PHASECHK.TRANS64.TRYWAIT P0, [R6+URZ+0x2a840], R3 ;  /* 0x02a84003060075a7 */ /* 0x001064000800017f */
[----:B-1----:R-:W-:Y:S05]  /*22dd0*/  @!P0 NANOSLEEP.SYNCS 0x989680 ;  /* 0x009896800000895d */ /* 0x002fea0003900000 */
[----:B------:R-:W1:Y:S02]  /*22de0*/  @!P0 SYNCS.PHASECHK.TRANS64 P0, [R6+URZ+0x2a840], R3 ;  /* 0x02a84003060085a7 */ /* 0x000e64000800007f */
[----:B-1----:R-:W-:Y:S05]  /*22df0*/  @!P0 BRA `(.L_x_749) ;  /* 0xfffffffc00f08947 */ /* 0x002fea000383ffff */
[----:B------:R-:W-:Y:S05]  /*22e00*/  BRA `(.L_x_879) ;  /* 0xffffffb400a47947 */ /* 0x000fea000383ffff */
.L_x_750:
        /* <DEDUP_REMOVED lines=8> */
.L_x_881:
[----:B------:R-:W-:Y:S05]  /*22e90*/  BSYNC B1 ;  /* 0x0000000000017941 */ /* 0x000fea0003800000 */
.L_x_880:
        /* <DEDUP_REMOVED lines=10> */
.L_x_882:
[----:B------:R-:W-:Y:S02]  /*22f40*/  IMAD.MOV.U32 R13, RZ, RZ, R5 ;  /* 0x000000ffff0d7224 */ /* 0x000fe400078e0005 */
[----:B------:R-:W-:Y:S01]  /*22f50*/  IMAD.MOV.U32 R12, RZ, RZ, 0x1 ;  /* 0x00000001ff0c7424 */ /* 0x000fe200078e00ff */
[----:B------:R-:W-:Y:S01]  /*22f60*/  SHF.L.U32 R34, R34, 0x3, RZ ;  /* 0x0000000322227819 */ /* 0x000fe200000006ff */
[----:B------:R-:W-:-:S03]  /*22f70*/  IMAD.MOV.U32 R2, RZ, RZ, R14 ;  /* 0x000000ffff027224 */ /* 0x000fc600078e000e */
[----:B------:R-:W-:-:S07]  /*22f80*/  LOP3.LUT R34, R34, 0x38, RZ, 0xc0, !PT ;  /* 0x0000003822227812 */ /* 0x000fce00078ec0ff */
[----:B------:R-:W-:Y:S05]  /*22f90*/  WARPSYNC.COLLECTIVE R15, `(.L_x_883) ;  /* 0x000000000f087348 */ /* 0x000fea0003c00000 */
[----:B------:R0:W1:Y:S02]  /*22fa0*/  SHFL.IDX P6, R14, R13, R12, R11 ;  /* 0x0000000c0d0e7389 */ /* 0x00006400000c000b */
[----:B01----:R-:W-:Y:S01]  /*22fb0*/  ENDCOLLECTIVE ;  /* 0x000000000000791b */ /* 0x003fe20003800000 */
.L_x_883:
[----:B------:R-:W-:-:S05]  /*22fc0*/  IMAD.SHL.U32 R0, R34, 0x2, RZ ;  /* 0x0000000222007824 */ /* 0x000fca00078e00ff */
[----:B------:R-:W-:-:S05]  /*22fd0*/  IADD3 R2, P0, R2, R0, RZ ;  /* 0x0000000002027210 */ /* 0x000fca0007f1e0ff */
[----:B------:R-:W-:Y:S02]  /*22fe0*/  IMAD.X R3, RZ, RZ, R3, P0 ;  /* 0x000000ffff037224 */ /* 0x000fe400000e0603 */
[----:B------:R-:W-:-:S03]  /*22ff0*/  IMAD.MOV.U32 R13, RZ, RZ, R9 ;  /* 0x000000ffff0d7224 */ /* 0x000fc600078e0009 */
        /* <DEDUP_REMOVED lines=10> */
.L_x_884:
[----:B------:R-:W-:Y:S02]  /*230a0*/  IMAD.MOV.U32 R13, RZ, RZ, R5 ;  /* 0x000000ffff0d7224 */ /* 0x000fe400078e0005 */
[----:B------:R-:W-:Y:S02]  /*230b0*/  IMAD.MOV.U32 R12, RZ, RZ, 0x2 ;  /* 0x00000002ff0c7424 */ /* 0x000fe400078e00ff */
[----:B------:R-:W-:-:S07]  /*230c0*/  IMAD.MOV.U32 R2, RZ, RZ, R14 ;  /* 0x000000ffff027224 */ /* 0x000fce00078e000e */
[----:B------:R-:W-:Y:S05]  /*230d0*/  WARPSYNC.COLLECTIVE R15, `(.L_x_885) ;  /* 0x000000000f087348 */ /* 0x000fea0003c00000 */
[----:B------:R0:W1:Y:S02]  /*230e0*/  SHFL.IDX P6, R14, R13, R12, R11 ;  /* 0x0000000c0d0e7389 */ /* 0x00006400000c000b */
[----:B01----:R-:W-:Y:S01]  /*230f0*/  ENDCOLLECTIVE ;  /* 0x000000000000791b */ /* 0x003fe20003800000 */
.L_x_885:
        /* <DEDUP_REMOVED lines=13> */
.L_x_886:
[----:B------:R-:W-:Y:S02]  /*231d0*/  IMAD.MOV.U32 R13, RZ, RZ, R5 ;  /* 0x000000ffff0d7224 */ /* 0x000fe400078e0005 */
[----:B------:R-:W-:Y:S02]  /*231e0*/  IMAD.MOV.U32 R12, RZ, RZ, 0x3 ;  /* 0x00000003ff0c7424 */ /* 0x000fe400078e00ff */
[----:B------:R-:W-:-:S07]  /*231f0*/  IMAD.MOV.U32 R2, RZ, RZ, R14 ;  /* 0x000000ffff027224 */ /* 0x000fce00078e000e */
[----:B------:R-:W-:Y:S05]  /*23200*/  WARPSYNC.COLLECTIVE R15, `(.L_x_887) ;  /* 0x000000000f087348 */ /* 0x000fea0003c00000 */
[----:B------:R0:W1:Y:S02]  /*23210*/  SHFL.IDX P6, R14, R13, R12, R11 ;  /* 0x0000000c0d0e7389 */ /* 0x00006400000c000b */
[----:B01----:R-:W-:Y:S01]  /*23220*/  ENDCOLLECTIVE ;  /* 0x000000000000791b */ /* 0x003fe20003800000 */
.L_x_887:
[----:B------:R-:W-:-:S04]  /*23230*/  IADD3 R2, P0, R2, R0, RZ ;  /* 0x0000000002027210 */ /* 0x000fc80007f1e0ff */
[----:B------:R-:W-:-:S05]  /*23240*/  IADD3.X R3, RZ, R34, RZ, P0, !PT ;  /* 0x00000022ff037210 */ /* 0x000fca00007fe4ff */
        /* <DEDUP_REMOVED lines=11> */
.L_x_888:
[----:B------:R-:W-:Y:S02]  /*23300*/  IMAD.MOV.U32 R13, RZ, RZ, R5 ;  /* 0x000000ffff0d7224 */ /* 0x000fe400078e0005 */
[----:B------:R-:W-:Y:S02]  /*23310*/  IMAD.MOV.U32 R12, RZ, RZ, 0x4 ;  /* 0x00000004ff0c7424 */ /* 0x000fe400078e00ff */
[----:B------:R-:W-:-:S07]  /*23320*/  IMAD.MOV.U32 R2, RZ, RZ, R14 ;  /* 0x000000ffff027224 */ /* 0x000fce00078e000e */
[----:B------:R-:W-:Y:S05]  /*23330*/  WARPSYNC.COLLECTIVE R15, `(.L_x_889) ;  /* 0x000000000f087348 */ /* 0x000fea0003c00000 */
[----:B------:R0:W1:Y:S02]  /*23340*/  SHFL.IDX P6, R14, R13, R12, R11 ;  /* 0x0000000c0d0e7389 */ /* 0x00006400000c000b */
[----:B01----:R-:W-:Y:S01]  /*23350*/  ENDCOLLECTIVE ;  /* 0x000000000000791b */ /* 0x003fe20003800000 */
.L_x_889:
        /* <DEDUP_REMOVED lines=13> */
.L_x_890:
[----:B------:R-:W-:Y:S02]  /*23430*/  IMAD.MOV.U32 R13, RZ, RZ, R5 ;  /* 0x000000ffff0d7224 */ /* 0x000fe400078e0005 */
[----:B------:R-:W-:Y:S02]  /*23440*/  IMAD.MOV.U32 R12, RZ, RZ, 0x5 ;  /* 0x00000005ff0c7424 */ /* 0x000fe400078e00ff */
[----:B------:R-:W-:-:S07]  /*23450*/  IMAD.MOV.U32 R2, RZ, RZ, R14 ;  /* 0x000000ffff027224 */ /* 0x000fce00078e000e */
[----:B------:R-:W-:Y:S05]  /*23460*/  WARPSYNC.COLLECTIVE R15, `(.L_x_891) ;  /* 0x000000000f087348 */ /* 0x000fea0003c00000 */
[----:B------:R0:W1:Y:S02]  /*23470*/  SHFL.IDX P6, R14, R13, R12, R11 ;  /* 0x0000000c0d0e7389 */ /* 0x00006400000c000b */
[----:B01----:R-:W-:Y:S01]  /*23480*/  ENDCOLLECTIVE ;  /* 0x000000000000791b */ /* 0x003fe20003800000 */
.L_x_891:
        /* <DEDUP_REMOVED lines=13> */
.L_x_892:
[----:B------:R-:W-:Y:S01]  /*23560*/  MOV R2, R14 ;  /* 0x0000000e00027202 */ /* 0x000fe20000000f00 */
[----:B------:R-:W-:Y:S06]  /*23570*/  BRA `(.L_x_893) ;  /* 0xffffffb000d87947 */ /* 0x000fec000383ffff */
.L_x_755:
[----:B0-----:R0:W2:Y:S02]  /*23580*/  SYNCS.PHASECHK.TRANS64.TRYWAIT P0, [R5+URZ+0x2a860], R2 ;  /* 0x02a86002050075a7 */ /* 0x0010a4000800017f */
[----:B--2---:R-:W-:Y:S05]  /*23590*/  @!P0 NANOSLEEP.SYNCS 0x989680 ;  /* 0x009896800000895d */ /* 0x004fea0003900000 */
[----:B------:R-:W2:Y:S02]  /*235a0*/  @!P0 SYNCS.PHASECHK.TRANS64 P0, [R5+URZ+0x2a860], R2 ;  /* 0x02a86002050085a7 */ /* 0x000ea4000800007f */
[----:B--2---:R-:W-:Y:S05]  /*235b0*/  @!P0 BRA `(.L_x_755) ;  /* 0xfffffffc00f08947 */ /* 0x004fea000383ffff */
[----:B------:R-:W-:Y:S05]  /*235c0*/  BRA `(.L_x_894) ;  /* 0xffffffb400387947 */ /* 0x000fea000383ffff */
.L_x_756:
        /* <DEDUP_REMOVED lines=8> */
.L_x_896:
[----:B------:R-:W-:Y:S05]  /*23650*/  BSYNC B1 ;  /* 0x0000000000017941 */ /* 0x000fea0003800000 */
.L_x_895:
        /* <DEDUP_REMOVED lines=9> */
.L_x_897:
[----:B------:R-:W-:Y:S02]  /*236f0*/  IMAD.MOV.U32 R13, RZ, RZ, R24 ;  /* 0x000000ffff0d7224 */ /* 0x000fe400078e0018 */
[----:B------:R-:W-:Y:S02]  /*23700*/  IMAD.MOV.U32 R12, RZ, RZ, 0x1 ;  /* 0x00000001ff0c7424 */ /* 0x000fe400078e00ff */
[----:B------:R-:W-:-:S07]  /*23710*/  IMAD.MOV.U32 R2, RZ, RZ, R14 ;  /* 0x000000ffff027224 */ /* 0x000fce00078e000e */
[----:B------:R-:W-:Y:S05]  /*23720*/  WARPSYNC.COLLECTIVE R15, `(.L_x_898) ;  /* 0x000000000f087348 */ /* 0x000fea0003c00000 */
[----:B------:R0:W1:Y:S02]  /*23730*/  SHFL.IDX P6, R14, R13, R12, R11 ;  /* 0x0000000c0d0e7389 */ /* 0x00006400000c000b */
[----:B01----:R-:W-:Y:S01]  /*23740*/  ENDCOLLECTIVE ;  /* 0x000000000000791b */ /* 0x003fe20003800000 */
.L_x_898:
        /* <DEDUP_REMOVED lines=15> */
.L_x_899:
[----:B------:R-:W-:Y:S02]  /*23840*/  IMAD.MOV.U32 R13, RZ, RZ, R24 ;  /* 0x000000ffff0d7224 */ /* 0x000fe400078e0018 */
[----:B------:R-:W-:Y:S01]  /*23850*/  IMAD.MOV.U32 R12, RZ, RZ, 0x2 ;  /* 0x00000002ff0c7424 */ /* 0x000fe200078e00ff */
[----:B------:R-:W-:-:S07]  /*23860*/  MOV R2, R14 ;  /* 0x0000000e00027202 */ /* 0x000fce0000000f00 */
[----:B------:R-:W-:Y:S05]  /*23870*/  WARPSYNC.COLLECTIVE R15, `(.L_x_900) ;  /* 0x000000000f087348 */ /* 0x000fea0003c00000 */
[----:B------:R0:W1:Y:S02]  /*23880*/  SHFL.IDX P6, R14, R13, R12, R11 ;  /* 0x0000000c0d0e7389 */ /* 0x00006400000c000b */
[----:B01----:R-:W-:Y:S01]  /*23890*/  ENDCOLLECTIVE ;  /* 0x000000000000791b */ /* 0x003fe20003800000 */
.L_x_900:
        /* <DEDUP_REMOVED lines=14> */
.L_x_901:
[----:B------:R-:W-:Y:S02]  /*23980*/  IMAD.MOV.U32 R13, RZ, RZ, R24 ;  /* 0x000000ffff0d7224 */ /* 0x000fe400078e0018 */
[----:B------:R-:W-:Y:S02]  /*23990*/  IMAD.MOV.U32 R12, RZ, RZ, 0x3 ;  /* 0x00000003ff0c7424 */ /* 0x000fe400078e00ff */
[----:B------:R-:W-:-:S07]  /*239a0*/  IMAD.MOV.U32 R2, RZ, RZ, R14 ;  /* 0x000000ffff027224 */ /* 0x000fce00078e000e */
[----:B------:R-:W-:Y:S05]  /*239b0*/  WARPSYNC.COLLECTIVE R15, `(.L_x_902) ;  /* 0x000000000f087348 */ /* 0x000fea0003c00000 */
[----:B------:R0:W1:Y:S02]  /*239c0*/  SHFL.IDX P6, R14, R13, R12, R11 ;  /* 0x0000000c0d0e7389 */ /* 0x00006400000c000b */
[----:B01----:R-:W-:Y:S01]  /*239d0*/  ENDCOLLECTIVE ;  /* 0x000000000000791b */ /* 0x003fe20003800000 */
.L_x_902:
        /* <DEDUP_REMOVED lines=14> */
.L_x_903:
[----:B------:R-:W-:Y:S02]  /*23ac0*/  IMAD.MOV.U32 R13, RZ, RZ, R24 ;  /* 0x000000ffff0d7224 */ /* 0x000fe400078e0018 */
[----:B------:R-:W-:Y:S02]  /*23ad0*/  IMAD.MOV.U32 R12, RZ, RZ, 0x4 ;  /* 0x00000004ff0c7424 */ /* 0x000fe400078e00ff */
[----:B------:R-:W-:-:S07]  /*23ae0*/  IMAD.MOV.U32 R2, RZ, RZ, R14 ;  /* 0x000000ffff027224 */ /* 0x000fce00078e000e */
[----:B------:R-:W-:Y:S05]  /*23af0*/  WARPSYNC.COLLECTIVE R15, `(.L_x_904) ;  /* 0x000000000f087348 */ /* 0x000fea0003c00000 */
[----:B------:R0:W1:Y:S02]  /*23b00*/  SHFL.IDX P6, R14, R13, R12, R11 ;  /* 0x0000000c0d0e7389 */ /* 0x00006400000c000b */
[----:B01----:R-:W-:Y:S01]  /*23b10*/  ENDCOLLECTIVE ;  /* 0x000000000000791b */ /* 0x003fe20003800000 */
.L_x_904:
[----:B------:R-:W-:-:S05]  /*23b20*/  IADD3 R2, P2, R2, R0, RZ ;  /* 0x0000000002027210 */ /* 0x000fca0007f5e0ff */
[----:B------:R-:W-:Y:S01]  /*23b30*/  IMAD.X R3, RZ, RZ, R3, P2 ;  /* 0x000000ffff037224 */ /* 0x000fe200010e0603 */
[----:B------:R-:W-:Y:S02]  /*23b40*/  ISETP.LT.OR P2, PT, R6, 0x31, !P1 ;  /* 0x000000310600780c */ /* 0x000fe40004f41670 */
[----:B------:R-:W-:-:S11]  /*23b50*/  MOV R13, R23 ;  /* 0x00000017000d7202 */ /* 0x000fd60000000f00 */
        /* <DEDUP_REMOVED lines=10> */
.L_x_905:
[----:B------:R-:W-:Y:S02]  /*23c00*/  IMAD.MOV.U32 R13, RZ, RZ, R24 ;  /* 0x000000ffff0d7224 */ /* 0x000fe400078e0018 */
[----:B------:R-:W-:Y:S02]  /*23c10*/  IMAD.MOV.U32 R12, RZ, RZ, 0x5 ;  /* 0x00000005ff0c7424 */ /* 0x000fe400078e00ff */
[----:B------:R-:W-:-:S07]  /*23c20*/  IMAD.MOV.U32 R2, RZ, RZ, R14 ;  /* 0x000000ffff027224 */ /* 0x000fce00078e000e */
[----:B------:R-:W-:Y:S05]  /*23c30*/  WARPSYNC.COLLECTIVE R15, `(.L_x_906) ;  /* 0x000000000f087348 */ /* 0x000fea0003c00000 */
[----:B------:R0:W1:Y:S02]  /*23c40*/  SHFL.IDX P6, R14, R13, R12, R11 ;  /* 0x0000000c0d0e7389 */ /* 0x00006400000c000b */
[----:B01----:R-:W-:Y:S01]  /*23c50*/  ENDCOLLECTIVE ;  /* 0x000000000000791b */ /* 0x003fe20003800000 */
.L_x_906:
[----:B------:R-:W-:-:S05]  /*23c60*/  IADD3 R2, P2, R2, R0, RZ ;  /* 0x0000000002027210 */ /* 0x000fca0007f5e0ff */
        /* <DEDUP_REMOVED lines=12> */
.L_x_907:
[----:B------:R-:W-:Y:S01]  /*23d30*/  @!PT LDS RZ, [RZ] ;  /* 0x00000000fffff984 */ /* 0x000fe20000000800 */
[----:B------:R-:W-:Y:S01]  /*23d40*/  @!PT LDS RZ, [RZ] ;  /* 0x00000000fffff984 */ /* 0x000fe20000000800 */
[----:B------:R-:W-:Y:S01]  /*23d50*/  @!PT LDS RZ, [RZ] ;  /* 0x00000000fffff984 */ /* 0x000fe20000000800 */
[----:B------:R0:W-:Y:S02]  /*23d60*/  LDGSTS.E.BYPASS.LTC128B.128 [R4+0x5400], desc[UR56][R2.64+0x80], !P2 ;  /* 0x0540008002047fae */ /* 0x0001e4000d101d78 */
[----:B0-----:R-:W-:Y:S01]  /*23d70*/  IMAD.MOV.U32 R2, RZ, RZ, R14 ;  /* 0x000000ffff027224 */ /* 0x001fe200078e000e */
[----:B------:R-:W-:Y:S06]  /*23d80*/  BRA `(.L_x_908) ;  /* 0xffffffb000247947 */ /* 0x000fec000383ffff */
.L_x_764:
[----:B0-----:R0:W1:Y:S02]  /*23d90*/  SYNCS.PHASECHK.TRANS64.TRYWAIT P0, [R0+URZ+0x2a860], R3 ;  /* 0x02a86003000075a7 */ /* 0x001064000800017f */
[----:B-1----:R-:W-:Y:S05]  /*23da0*/  @!P0 NANOSLEEP.SYNCS 0x989680 ;  /* 0x009896800000895d */ /* 0x002fea0003900000 */
[----:B------:R-:W1:Y:S02]  /*23db0*/  @!P0 SYNCS.PHASECHK.TRANS64 P0, [R0+URZ+0x2a860], R3 ;  /* 0x02a86003000085a7 */ /* 0x000e64000800007f */
[----:B-1----:R-:W-:Y:S05]  /*23dc0*/  @!P0 BRA `(.L_x_764) ;  /* 0xfffffffc00f08947 */ /* 0x002fea000383ffff */
[----:B------:R-:W-:Y:S05]  /*23dd0*/  BRA `(.L_x_909) ;  /* 0xffffffb4003c7947 */ /* 0x000fea000383ffff */
.L_x_765:
        /* <DEDUP_REMOVED lines=8> */
.L_x_911:
[----:B------:R-:W-:Y:S05]  /*23e60*/  BSYNC B0 ;  /* 0x0000000000007941 */ /* 0x000fea0003800000 */
.L_x_910:
        /* <DEDUP_REMOVED lines=10> */
[----:B------:R-:W-:Y:S01]  /*23f10*/  ISETP.LT.OR P3, PT, R6, 0x1, P1 ;  /* 0x000000010600780c */ /* 0x000fe20000f61670 */
[----:B------:R-:W-:-:S12]  /*23f20*/  IMAD R4, R4, 0x2, R22 ;  /* 0x0000000204047824 */ /* 0x000fd800078e0216 */
[----:B0-----:R-:W-:Y:S05]  /*23f30*/  WARPSYNC.COLLECTIVE R15, `(.L_x_912) ;  /* 0x000000000f087348 */ /* 0x001fea0003c00000 */
[----:B------:R1:W2:Y:S02]  /*23f40*/  SHFL.IDX P6, R14, R13, R12, R11 ;  /* 0x0000000c0d0e7389 */ /* 0x0002a400000c000b */
[----:B012---:R-:W-:Y:S01]  /*23f50*/  ENDCOLLECTIVE ;  /* 0x000000000000791b */ /* 0x007fe20003800000 */
.L_x_912:
[----:B------:R-:W-:Y:S02]  /*23f60*/  IMAD.MOV.U32 R13, RZ, RZ, R24 ;  /* 0x000000ffff0d7224 */ /* 0x000fe400078e0018 */
[----:B------:R-:W-:Y:S01]  /*23f70*/  IMAD.MOV.U32 R12, RZ, RZ, 0x1 ;  /* 0x00000001ff0c7424 */ /* 0x000fe200078e00ff */
[----:B------:R-:W-:-:S04]  /*23f80*/  SHF.L.U32 R5, R5, 0x3, RZ ;  /* 0x0000000305057819 */ /* 0x000fc800000006ff */
[----:B------:R-:W-:-:S05]  /*23f90*/  LOP3.LUT R5, R5, 0x38, RZ, 0xc0, !PT ;  /* 0x0000003805057812 */ /* 0x000fca00078ec0ff */
[----:B------:R-:W-:-:S05]  /*23fa0*/  IMAD.SHL.U32 R5, R5, 0x2, RZ ;  /* 0x0000000205057824 */ /* 0x000fca00078e00ff */
[----:B------:R-:W-:-:S13]  /*23fb0*/  IADD3 R2, P2, R14, R5, RZ ;  /* 0x000000050e027210 */ /* 0x000fda0007f5e0ff */
[----:B------:R-:W-:Y:S05]  /*23fc0*/  WARPSYNC.COLLECTIVE R15, `(.L_x_913) ;  /* 0x000000000f087348 */ /* 0x000fea0003c00000 */
[----:B------:R0:W1:Y:S02]  /*23fd0*/  SHFL.IDX P6, R14, R13, R12, R11 ;  /* 0x0000000c0d0e7389 */ /* 0x00006400000c000b */
[----:B01----:R-:W-:Y:S01]  /*23fe0*/  ENDCOLLECTIVE ;  /* 0x000000000000791b */ /* 0x003fe20003800000 */
.L_x_913:
        /* <DEDUP_REMOVED lines=13> */
.L_x_914:
[----:B------:R-:W-:Y:S02]  /*240c0*/  IMAD.MOV.U32 R13, RZ, RZ, R24 ;  /* 0x000000ffff0d7224 */ /* 0x000fe400078e0018 */
[----:B------:R-:W-:Y:S01]  /*240d0*/  IMAD.MOV.U32 R12, RZ, RZ, 0x2 ;  /* 0x00000002ff0c7424 */ /* 0x000fe200078e00ff */
[----:B------:R-:W-:-:S13]  /*240e0*/  IADD3 R2, P2, R14, R5, RZ ;  /* 0x000000050e027210 */ /* 0x000fda0007f5e0ff */
[----:B------:R-:W-:Y:S05]  /*240f0*/  WARPSYNC.COLLECTIVE R15, `(.L_x_915) ;  /* 0x000000000f087348 */ /* 0x000fea0003c00000 */
[----:B------:R0:W1:Y:S02]  /*24100*/  SHFL.IDX P6, R14, R13, R12, R11 ;  /* 0x0000000c0d0e7389 */ /* 0x00006400000c000b */
[----:B01----:R-:W-:Y:S01]  /*24110*/  ENDCOLLECTIVE ;  /* 0x000000000000791b */ /* 0x003fe20003800000 */
.L_x_915:
        /* <DEDUP_REMOVED lines=13> */
.L_x_916:
[----:B------:R-:W-:Y:S02]  /*241f0*/  IMAD.MOV.U32 R13, RZ, RZ, R24 ;  /* 0x000000ffff0d7224 */ /* 0x000fe400078e0018 */
[----:B------:R-:W-:Y:S02]  /*24200*/  IMAD.MOV.U32 R12, RZ, RZ, 0x3 ;  /* 0x00000003ff0c7424 */ /* 0x000fe400078e00ff */
[----:B------:R-:W-:-:S07]  /*24210*/  IMAD.MOV.U32 R10, RZ, RZ, R14 ;  /* 0x000000ffff0a7224 */ /* 0x000fce00078e000e */
[----:B------:R-:W-:Y:S05]  /*24220*/  WARPSYNC.COLLECTIVE R15, `(.L_x_917) ;  /* 0x000000000f087348 */ /* 0x000fea0003c00000 */
[----:B------:R0:W1:Y:S02]  /*24230*/  SHFL.IDX P6, R14, R13, R12, R11 ;  /* 0x0000000c0d0e7389 */ /* 0x00006400000c000b */
[----:B01----:R-:W-:Y:S01]  /*24240*/  ENDCOLLECTIVE ;  /* 0x000000000000791b */ /* 0x003fe20003800000 */
.L_x_917:
        /* <DEDUP_REMOVED lines=9> */
[----:B------:R-:W-:Y:S02]  /*242e0*/  ISETP.LT.OR P4, PT, R6, 0x31, !P0 ;  /* 0x000000310600780c */ /* 0x000fe40004781670 */
[----:B------:R-:W-:-:S11]  /*242f0*/  MOV R8, R14 ;  /* 0x0000000e00087202 */ /* 0x000fd60000000f00 */
[----:B0-----:R-:W-:Y:S05]  /*24300*/  WARPSYNC.COLLECTIVE R15, `(.L_x_918) ;  /* 0x000000000f087348 */ /* 0x001fea0003c00000 */
[----:B------:R1:W2:Y:S02]  /*24310*/  SHFL.IDX P6, R14, R13, R12, R11 ;  /* 0x0000000c0d0e7389 */ /* 0x0002a400000c000b */
[----:B012---:R-:W-:Y:S01]  /*24320*/  ENDCOLLECTIVE ;  /* 0x000000000000791b */ /* 0x007fe20003800000 */
.L_x_918:
[----:B------:R-:W-:Y:S02]  /*24330*/  IMAD.MOV.U32 R13, RZ, RZ, R24 ;  /* 0x000000ffff0d7224 */ /* 0x000fe400078e0018 */
[----:B------:R-:W-:Y:S01]  /*24340*/  IMAD.MOV.U32 R12, RZ, RZ, 0x4 ;  /* 0x00000004ff0c7424 */ /* 0x000fe200078e00ff */
[----:B------:R-:W-:-:S13]  /*24350*/  IADD3 R2, P2, R14, R5, RZ ;  /* 0x000000050e027210 */ /* 0x000fda0007f5e0ff */
[----:B------:R-:W-:Y:S05]  /*24360*/  WARPSYNC.COLLECTIVE R15, `(.L_x_919) ;  /* 0x000000000f087348 */ /* 0x000fea0003c00000 */
[----:B------:R0:W1:Y:S02]  /*24370*/  SHFL.IDX P6, R14, R13, R12, R11 ;  /* 0x0000000c0d0e7389 */ /* 0x00006400000c000b */
[----:B01----:R-:W-:Y:S01]  /*24380*/  ENDCOLLECTIVE ;  /* 0x000000000000791b */ /* 0x003fe20003800000 */
.L_x_919:
        /* <DEDUP_REMOVED lines=13> */
.L_x_920:
[----:B------:R-:W-:Y:S02]  /*24460*/  IMAD.MOV.U32 R13, RZ, RZ, R24 ;  /* 0x000000ffff0d7224 */ /* 0x000fe400078e0018 */
[----:B------:R-:W-:Y:S02]  /*24470*/  IMAD.MOV.U32 R12, RZ, RZ, 0x5 ;  /* 0x00000005ff0c7424 */ /* 0x000fe400078e00ff */
[----:B------:R-:W-:-:S07]  /*24480*/  IMAD.MOV.U32 R10, RZ, RZ, R14 ;  /* 0x000000ffff0a7224 */ /* 0x000fce00078e000e */
[----:B------:R-:W-:Y:S05]  /*24490*/  WARPSYNC.COLLECTIVE R15, `(.L_x_921) ;  /* 0x000000000f087348 */ /* 0x000fea0003c00000 */
[----:B------:R0:W1:Y:S02]  /*244a0*/  SHFL.IDX P6, R14, R13, R12, R11 ;  /* 0x0000000c0d0e7389 */ /* 0x00006400000c000b */
[----:B01----:R-:W-:Y:S01]  /*244b0*/  ENDCOLLECTIVE ;  /* 0x000000000000791b */ /* 0x003fe20003800000 */
.L_x_921:
        /* <DEDUP_REMOVED lines=12> */
.L_x_922:
[----:B------:R-:W-:Y:S05]  /*24580*/  BRA `(.L_x_923) ;  /* 0xffffffb000387947 */ /* 0x000fea000383ffff */
.L_x_770:
        /* <DEDUP_REMOVED lines=8> */
.L_x_925:
[----:B------:R-:W-:Y:S05]  /*24610*/  BSYNC B0 ;  /* 0x0000000000007941 */ /* 0x000fea0003800000 */
.L_x_924:
[----:B------:R-:W-:Y:S01]  /*24620*/  IMAD.MOV.U32 R13, RZ, RZ, R16 ;  /* 0x000000ffff0d7224 */ /* 0x000fe200078e0010 */
[----:B------:R-:W-:Y:S01]  /*24630*/  MOV R0, R14 ;  /* 0x0000000e00007202 */ /* 0x000fe20000000f00 */
[----:B------:R-:W-:Y:S02]  /*24640*/  IMAD.MOV.U32 R12, RZ, RZ, 0x1 ;  /* 0x00000001ff0c7424 */ /* 0x000fe400078e00ff */
[----:B------:R-:W-:Y:S02]  /*24650*/  IMAD.MOV.U32 R11, RZ, RZ, 0x1f ;  /* 0x0000001fff0b7424 */ /* 0x000fe400078e00ff */
[----:B------:R-:W-:Y:S02]  /*24660*/  IMAD.MOV.U32 R15, RZ, RZ, -0x1 ;  /* 0xffffffffff0f7424 */ /* 0x000fe400078e00ff */
[----:B------:R-:W-:-:S07]  /*24670*/  IMAD.IADD R7, R19, 0x1, R9 ;  /* 0x0000000113077824 */ /* 0x000fce00078e0209 */
[----:B------:R-:W-:Y:S05]  /*24680*/  WARPSYNC.COLLECTIVE R15, `(.L_x_926) ;  /* 0x000000000f087348 */ /* 0x000fea0003c00000 */
[----:B------:R0:W1:Y:S02]  /*24690*/  SHFL.IDX P6, R14, R13, R12, R11 ;  /* 0x0000000c0d0e7389 */ /* 0x00006400000c000b */
[----:B01----:R-:W-:Y:S01]  /*246a0*/  ENDCOLLECTIVE ;  /* 0x000000000000791b */ /* 0x003fe20003800000 */
.L_x_926:
[----:B------:R-:W-:Y:S02]  /*246b0*/  ULDC UR4, c[0x0][0xc3c] ;  /* 0x00030f0000047ab9 */ /* 0x000fe40000000800 */
[----:B------:R-:W-:-:S13]  /*246c0*/  ISETP.GE.OR P1, PT, R7, UR4, !P0 ;  /* 0x0000000407007c0c */ /* 0x000fda000c726670 */
[----:B------:R-:W0:Y:S08]  /*246d0*/  @!P1 LDC.64 R2, c[0x0][0xc80] ;  /* 0x00032000ff029b82 */ /* 0x000e300000000a00 */
[----:B------:R-:W1:Y:S01]  /*246e0*/  @!P1 LDC.64 R4, c[0x0][0xc78] ;  /* 0x00031e00ff049b82 */ /* 0x000e620000000a00 */
[----:B------:R-:W-:Y:S02]  /*246f0*/  IMAD.MOV.U32 R11, RZ, RZ, RZ ;  /* 0x000000ffff0b7224 */ /* 0x000fe400078e00ff */
[----:B------:R-:W-:-:S02]  /*24700*/  IMAD.MOV.U32 R8, RZ, RZ, R14 ;  /* 0x000000ffff087224 */ /* 0x000fc400078e000e */
[----:B0-----:R-:W-:-:S05]  /*24710*/  @!P1 IMAD.WIDE R2, R7, 0x4, R2 ;  /* 0x0000000407029825 */ /* 0x001fca00078e0202 */
[----:B------:R1:W2:Y:S02]  /*24720*/  @!P1 LDG.E R6, desc[UR56][R2.64] ;  /* 0x0000003802069981 */ /* 0x0002a4000c1e1900 */
[----:B-1----:R-:W-:-:S05]  /*24730*/  @!P1 IMAD.WIDE R2, R7, 0x4, R4 ;  /* 0x0000000407029825 */ /* 0x002fca00078e0204 */
[----:B------:R-:W3:Y:S01]  /*24740*/  @!P1 LDG.E R5, desc[UR56][R2.64] ;  /* 0x0000003802059981 */ /* 0x000ee2000c1e1900 */
[----:B------:R-:W-:Y:S01]  /*24750*/  IMAD.MOV.U32 R7, RZ, RZ, RZ ;  /* 0x000000ffff077224 */ /* 0x000fe200078e00ff */
[C---:B------:R-:W-:Y:S01]  /*24760*/  ISETP.GE.U32.AND P2, PT, R9.reuse, 0x2, PT ;  /* 0x000000020900780c */ /* 0x040fe20003f46070 */
[----:B------:R-:W-:Y:S01]  /*24770*/  IMAD.MOV.U32 R4, RZ, RZ, RZ ;  /* 0x000000ffff047224 */ /* 0x000fe200078e00ff */
[C---:B------:R-:W-:Y:S02]  /*24780*/  ISETP.GE.U32.AND P3, PT, R9.reuse, 0x4, PT ;  /* 0x000000040900780c */ /* 0x040fe40003f66070 */
[C---:B------:R-:W-:Y:S02]  /*24790*/  ISETP.GE.U32.AND P4, PT, R9.reuse, 0x8, PT ;  /* 0x000000080900780c */ /* 0x040fe40003f86070 */
[----:B------:R-:W-:Y:S01]  /*247a0*/  ISETP.GE.U32.AND P5, PT, R9, 0x10, PT ;  /* 0x000000100900780c */ /* 0x000fe20003fa6070 */
[----:B--2---:R-:W-:Y:S02]  /*247b0*/  @!P1 IMAD.MOV.U32 R7, RZ, RZ, R6 ;  /* 0x000000ffff079224 */ /* 0x004fe400078e0006 */
[----:B------:R-:W-:-:S02]  /*247c0*/  IMAD.MOV.U32 R6, RZ, RZ, RZ ;  /* 0x000000ffff067224 */ /* 0x000fc400078e00ff */
[----:B---3--:R-:W-:Y:S01]  /*247d0*/  @!P1 IMAD.MOV.U32 R4, RZ, RZ, R5 ;  /* 0x000000ffff049224 */ /* 0x008fe200078e0005 */
[----:B------:R-:W-:-:S03]  /*247e0*/  ISETP.NE.AND P1, PT, R9, RZ, PT ;  /* 0x000000ff0900720c */ /* 0x000fc60003f25270 */
[----:B------:R-:W-:-:S10]  /*247f0*/  IMAD R13, R4, R7, RZ ;  /* 0x00000007040d7224 */ /* 0x000fd400078e02ff */
[----:B------:R-:W-:Y:S05]  /*24800*/  WARPSYNC.COLLECTIVE R15, `(.L_x_927) ;  /* 0x000000000f087348 */ /* 0x000fea0003c00000 */
[----:B------:R0:W1:Y:S02]  /*24810*/  SHFL.UP P6, R14, R13, R12, R11 ;  /* 0x0400000c0d0e7389 */ /* 0x00006400000c000b */
[----:B01----:R-:W-:Y:S01]  /*24820*/  ENDCOLLECTIVE ;  /* 0x000000000000791b */ /* 0x003fe20003800000 */
.L_x_927:
[----:B------:R-:W-:Y:S01]  /*24830*/  IMAD.MOV.U32 R12, RZ, RZ, 0x2 ;  /* 0x00000002ff0c7424 */ /* 0x000fe200078e00ff */
[----:B------:R-:W-:-:S05]  /*24840*/  SEL R14, R14, RZ, P1 ;  /* 0x000000ff0e0e7207 */ /* 0x000fca0000800000 */
[----:B------:R-:W-:-:S04]  /*24850*/  IMAD.IADD R5, R13, 0x1, R14 ;  /* 0x000000010d057824 */ /* 0x000fc800078e020e */
[----:B------:R-:W-:-:S07]  /*24860*/  IMAD.MOV.U32 R13, RZ, RZ, R5 ;  /* 0x000000ffff0d7224 */ /* 0x000fce00078e0005 */
[----:B------:R-:W-:Y:S05]  /*24870*/  WARPSYNC.COLLECTIVE R15, `(.L_x_928) ;  /* 0x000000000f087348 */ /* 0x000fea0003c00000 */
[----:B------:R0:W1:Y:S02]  /*24880*/  SHFL.UP P6, R14, R13, R12, R11 ;  /* 0x0400000c0d0e7389 */ /* 0x00006400000c000b */
[----:B01----:R-:W-:Y:S01]  /*24890*/  ENDCOLLECTIVE ;  /* 0x000000000000791b */ /* 0x003fe20003800000 */
.L_x_928:
[----:B------:R-:W-:Y:S02]  /*248a0*/  MOV R12, 0x4 ;  /* 0x00000004000c7802 */ /* 0x000fe40000000f00 */
[----:B------:R-:W-:-:S05]  /*248b0*/  SEL R2, R14, RZ, P2 ;  /* 0x000000ff0e027207 */ /* 0x000fca0001000000 */
[----:B------:R-:W-:-:S04]  /*248c0*/  IMAD.IADD R2, R5, 0x1, R2 ;  /* 0x0000000105027824 */ /* 0x000fc800078e0202 */
[----:B------:R-:W-:-:S07]  /*248d0*/  IMAD.MOV.U32 R13, RZ, RZ, R2 ;  /* 0x000000ffff0d7224 */ /* 0x000fce00078e0002 */
[----:B------:R-:W-:Y:S05]  /*248e0*/  WARPSYNC.COLLECTIVE R15, `(.L_x_929) ;  /* 0x000000000f087348 */ /* 0x000fea0003c00000 */
[----:B------:R0:W1:Y:S02]  /*248f0*/  SHFL.UP P6, R14, R13, R12, R11 ;  /* 0x0400000c0d0e7389 */ /* 0x00006400000c000b */
[----:B01----:R-:W-:Y:S01]  /*24900*/  ENDCOLLECTIVE ;  /* 0x000000000000791b */ /* 0x003fe20003800000 */
.L_x_929:
[----:B------:R-:W-:Y:S01]  /*24910*/  IMAD.MOV.U32 R12, RZ, RZ, 0x8 ;  /* 0x00000008ff0c7424 */ /* 0x000fe200078e00ff */
[----:B------:R-:W-:-:S05]  /*24920*/  SEL R3, R14, RZ, P3 ;  /* 0x000000ff0e037207 */ /* 0x000fca0001800000 */
[----:B------:R-:W-:-:S04]  /*24930*/  IMAD.IADD R3, R2, 0x1, R3 ;  /* 0x0000000102037824 */ /* 0x000fc800078e0203 */
[----:B------:R-:W-:-:S07]  /*24940*/  IMAD.MOV.U32 R13, RZ, RZ, R3 ;  /* 0x000000ffff0d7224 */ /* 0x000fce00078e0003 */
[----:B------:R-:W-:Y:S05]  /*24950*/  WARPSYNC.COLLECTIVE R15, `(.L_x_930) ;  /* 0x000000000f087348 */ /* 0x000fea0003c00000 */
[----:B------:R0:W1:Y:S02]  /*24960*/  SHFL.UP P6, R14, R13, R12, R11 ;  /* 0x0400000c0d0e7389 */ /* 0x00006400000c000b */
[----:B01----:R-:W-:Y:S01]  /*24970*/  ENDCOLLECTIVE ;  /* 0x000000000000791b */ /* 0x003fe20003800000 */
.L_x_930:
[----:B------:R-:W-:Y:S01]  /*24980*/  IMAD.MOV.U32 R12, RZ, RZ, 0x10 ;  /* 0x00000010ff0c7424 */ /* 0x000fe200078e00ff */
[----:B------:R-:W-:-:S05]  /*24990*/  SEL R14, R14, RZ, P4 ;  /* 0x000000ff0e0e7207 */ /* 0x000fca0002000000 */
[----:B------:R-:W-:-:S04]  /*249a0*/  IMAD.IADD R5, R3, 0x1, R14 ;  /* 0x0000000103057824 */ /* 0x000fc800078e020e */
[----:B------:R-:W-:-:S07]  /*249b0*/  IMAD.MOV.U32 R13, RZ, RZ, R5 ;  /* 0x000000ffff0d7224 */ /* 0x000fce00078e0005 */
[----:B------:R-:W-:Y:S05]  /*249c0*/  WARPSYNC.COLLECTIVE R15, `(.L_x_931) ;  /* 0x000000000f087348 */ /* 0x000fea0003c00000 */
[----:B------:R0:W1:Y:S02]  /*249d0*/  SHFL.UP P6, R14, R13, R12, R11 ;  /* 0x0400000c0d0e7389 */ /* 0x00006400000c000b */
[----:B01----:R-:W-:Y:S01]  /*249e0*/  ENDCOLLECTIVE ;  /* 0x000000000000791b */ /* 0x003fe20003800000 */
.L_x_931:
        /* <DEDUP_REMOVED lines=8> */
.L_x_932:
[----:B------:R-:W-:Y:S05]  /*24a70*/  BRA `(.L_x_933) ;  /* 0xffffffb0004c7947 */ /* 0x000fea000383ffff */
.L_x_773:
[----:B------:R-:W-:Y:S01]  /*24a80*/  BSSY B0, `(.L_x_934) ;  /* 0x0000007000007945 */ /* 0x000fe20003800000 */
[----:B------:R-:W-:Y:S02]  /*24a90*/  IMAD.MOV.U32 R12, RZ, RZ, 0x1 ;  /* 0x00000001ff0c7424 */ /* 0x000fe400078e00ff */
[----:B------:R-:W-:Y:S02]  /*24aa0*/  IMAD.MOV.U32 R11, RZ, RZ, RZ ;  /* 0x000000ffff0b7224 */ /* 0x000fe400078e00ff */
[----:B------:R-:W-:-:S07]  /*24ab0*/  IMAD.MOV.U32 R15, RZ, RZ, -0x1 ;  /* 0xffffffffff0f7424 */ /* 0x000fce00078e00ff */
[----:B------:R-:W-:Y:S05]  /*24ac0*/  WARPSYNC.COLLECTIVE R15, `(.L_x_935) ;  /* 0x000000000f087348 */ /* 0x000fea0003c00000 */
[----:B------:R0:W1:Y:S02]  /*24ad0*/  SHFL.UP P6, R14, R13, R12, R11 ;  /* 0x0400000c0d0e7389 */ /* 0x00006400000c000b */
[----:B01----:R-:W-:Y:S01]  /*24ae0*/  ENDCOLLECTIVE ;  /* 0x000000000000791b */ /* 0x003fe20003800000 */
.L_x_935:
[----:B------:R-:W-:Y:S05]  /*24af0*/  BSYNC B0 ;  /* 0x0000000000007941 */ /* 0x000fea0003800000 */
.L_x_934:
[----:B------:R-:W-:Y:S01]  /*24b00*/  SEL R14, R14, RZ, P1 ;  /* 0x000000ff0e0e7207 */ /* 0x000fe20000800000 */
[----:B------:R-:W-:Y:S01]  /*24b10*/  IMAD.MOV.U32 R12, RZ, RZ, 0x2 ;  /* 0x00000002ff0c7424 */ /* 0x000fe200078e00ff */
[----:B------:R-:W-:Y:S01]  /*24b20*/  MOV R11, RZ ;  /* 0x000000ff000b7202 */ /* 0x000fe20000000f00 */
[----:B------:R-:W-:Y:S02]  /*24b30*/  IMAD.MOV.U32 R15, RZ, RZ, -0x1 ;  /* 0xffffffffff0f7424 */ /* 0x000fe400078e00ff */
[----:B------:R-:W-:-:S07]  /*24b40*/  IMAD.IADD R13, R13, 0x1, R14 ;  /* 0x000000010d0d7824 */ /* 0x000fce00078e020e */
[----:B------:R-:W-:Y:S05]  /*24b50*/  WARPSYNC.COLLECTIVE R15, `(.L_x_936) ;  /* 0x000000000f087348 */ /* 0x000fea0003c00000 */
[----:B------:R0:W1:Y:S02]  /*24b60*/  SHFL.UP P6, R14, R13, R12, R11 ;  /* 0x0400000c0d0e7389 */ /* 0x00006400000c000b */
[----:B01----:R-:W-:Y:S01]  /*24b70*/  ENDCOLLECTIVE ;  /* 0x000000000000791b */ /* 0x003fe20003800000 */
.L_x_936:
[----:B------:R-:W-:Y:S01]  /*24b80*/  IMAD.MOV.U32 R12, RZ, RZ, 0x4 ;  /* 0x00000004ff0c7424 */ /* 0x000fe200078e00ff */
[----:B------:R-:W-:-:S05]  /*24b90*/  SEL R2, R14, RZ, P2 ;  /* 0x000000ff0e027207 */ /* 0x000fca0001000000 */
[----:B------:R-:W-:-:S04]  /*24ba0*/  IMAD.IADD R2, R13, 0x1, R2 ;  /* 0x000000010d027824 */ /* 0x000fc800078e0202 */
[----:B------:R-:W-:-:S07]  /*24bb0*/  IMAD.MOV.U32 R13, RZ, RZ, R2 ;  /* 0x000000ffff0d7224 */ /* 0x000fce00078e0002 */
[----:B------:R-:W-:Y:S05]  /*24bc0*/  WARPSYNC.COLLECTIVE R15, `(.L_x_937) ;  /* 0x000000000f087348 */ /* 0x000fea0003c00000 */
[----:B------:R0:W1:Y:S02]  /*24bd0*/  SHFL.UP P6, R14, R13, R12, R11 ;  /* 0x0400000c0d0e7389 */ /* 0x00006400000c000b */
[----:B01----:R-:W-:Y:S01]  /*24be0*/  ENDCOLLECTIVE ;  /* 0x000000000000791b */ /* 0x003fe20003800000 */
.L_x_937:
[----:B------:R-:W-:Y:S01]  /*24bf0*/  IMAD.MOV.U32 R12, RZ, RZ, 0x8 ;  /* 0x00000008ff0c7424 */ /* 0x000fe200078e00ff */
[----:B------:R-:W-:-:S05]  /*24c00*/  SEL R3, R14, RZ, P3 ;  /* 0x000000ff0e037207 */ /* 0x000fca0001800000 */
[----:B------:R-:W-:-:S04]  /*24c10*/  IMAD.IADD R3, R2, 0x1, R3 ;  /* 0x0000000102037824 */ /* 0x000fc800078e0203 */
[----:B------:R-:W-:-:S07]  /*24c20*/  IMAD.MOV.U32 R13, RZ, RZ, R3 ;  /* 0x000000ffff0d7224 */ /* 0x000fce00078e0003 */
[----:B------:R-:W-:Y:S05]  /*24c30*/  WARPSYNC.COLLECTIVE R15, `(.L_x_938) ;  /* 0x000000000f087348 */ /* 0x000fea0003c00000 */
[----:B------:R0:W1:Y:S02]  /*24c40*/  SHFL.UP P6, R14, R13, R12, R11 ;  /* 0x0400000c0d0e7389 */ /* 0x00006400000c000b */
[----:B01----:R-:W-:Y:S01]  /*24c50*/  ENDCOLLECTIVE ;  /* 0x000000000000791b */ /* 0x003fe20003800000 */
.L_x_938:
[----:B------:R-:W-:Y:S01]  /*24c60*/  IMAD.MOV.U32 R12, RZ, RZ, 0x10 ;  /* 0x00000010ff0c7424 */ /* 0x000fe200078e00ff */
[----:B------:R-:W-:-:S05]  /*24c70*/  SEL R14, R14, RZ, P4 ;  /* 0x000000ff0e0e7207 */ /* 0x000fca0002000000 */
[----:B------:R-:W-:-:S04]  /*24c80*/  IMAD.IADD R5, R3, 0x1, R14 ;  /* 0x0000000103057824 */ /* 0x000fc800078e020e */
[----:B------:R-:W-:-:S07]  /*24c90*/  IMAD.MOV.U32 R13, RZ, RZ, R5 ;  /* 0x000000ffff0d7224 */ /* 0x000fce00078e0005 */
[----:B------:R-:W-:Y:S05]  /*24ca0*/  WARPSYNC.COLLECTIVE R15, `(.L_x_939) ;  /* 0x000000000f087348 */ /* 0x000fea0003c00000 */
[----:B------:R0:W1:Y:S02]  /*24cb0*/  SHFL.UP P6, R14, R13, R12, R11 ;  /* 0x0400000c0d0e7389 */ /* 0x00006400000c000b */
[----:B01----:R-:W-:Y:S01]  /*24cc0*/  ENDCOLLECTIVE ;  /* 0x000000000000791b */ /* 0x003fe20003800000 */
.L_x_939:
        /* <DEDUP_REMOVED lines=8> */
.L_x_940:
[----:B------:R-:W-:Y:S05]  /*24d50*/  BRA `(.L_x_941) ;  /* 0xffffffb000387947 */ /* 0x000fea000383ffff */
.L_x_775:
[----:B------:R-:W-:Y:S01]  /*24d60*/  BSSY B0, `(.L_x_942) ;  /* 0x0000006000007945 */ /* 0x000fe20003800000 */
[----:B------:R-:W-:Y:S01]  /*24d70*/  PLOP3.LUT P6, PT, P6, PT, PT, 0x8, 0x0 ;  /* 0x000000000000781c */ /* 0x000fe200037ce170 */
[----:B------:R-:W-:-:S12]  /*24d80*/  IMAD.MOV.U32 R15, RZ, RZ, -0x1 ;  /* 0xffffffffff0f7424 */ /* 0x000fd800078e00ff */
[----:B0-----:R-:W-:Y:S05]  /*24d90*/  WARPSYNC.COLLECTIVE R15, `(.L_x_943) ;  /* 0x000000000f087348 */ /* 0x001fea0003c00000 */
[----:B------:R-:W-:Y:S01]  /*24da0*/  VOTE.ANY R14, PT, P6 ;  /* 0x00000000000e7806 */ /* 0x000fe200030e0100 */
[----:B0-----:R-:W-:Y:S06]  /*24db0*/  ENDCOLLECTIVE ;  /* 0x000000000000791b */ /* 0x001fec0003800000 */
.L_x_943:
[----:B------:R-:W-:Y:S05]  /*24dc0*/  BSYNC B0 ;  /* 0x0000000000007941 */ /* 0x000fea0003800000 */
.L_x_942:
[----:B------:R-:W-:Y:S01]  /*24dd0*/  IMAD.MOV.U32 R3, RZ, RZ, R14 ;  /* 0x000000ffff037224 */ /* 0x000fe200078e000e */
[----:B------:R-:W-:Y:S01]  /*24de0*/  MOV R13, R7 ;  /* 0x00000007000d7202 */ /* 0x000fe20000000f00 */
[----:B------:R-:W-:Y:S02]  /*24df0*/  IMAD.MOV.U32 R11, RZ, RZ, 0x1f ;  /* 0x0000001fff0b7424 */ /* 0x000fe400078e00ff */
[----:B------:R-:W0:Y:S01]  /*24e00*/  POPC R8, R3 ;  /* 0x0000000300087309 */ /* 0x000e220000000000 */
[----:B------:R-:W-:Y:S02]  /*24e10*/  IMAD.MOV.U32 R15, RZ, RZ, -0x1 ;  /* 0xffffffffff0f7424 */ /* 0x000fe400078e00ff */
[----:B0-----:R-:W-:-:S07]  /*24e20*/  IMAD.MOV.U32 R12, RZ, RZ, R8 ;  /* 0x000000ffff0c7224 */ /* 0x001fce00078e0008 */
[----:B------:R-:W-:Y:S05]  /*24e30*/  WARPSYNC.COLLECTIVE R15, `(.L_x_944) ;  /* 0x000000000f087348 */ /* 0x000fea0003c00000 */
[----:B------:R0:W1:Y:S02]  /*24e40*/  SHFL.IDX P6, R14, R13, R12, R11 ;  /* 0x0000000c0d0e7389 */ /* 0x00006400000c000b */
[----:B01----:R-:W-:Y:S01]  /*24e50*/  ENDCOLLECTIVE ;  /* 0x000000000000791b */ /* 0x003fe20003800000 */
.L_x_944:
[----:B------:R-:W-:Y:S02]  /*24e60*/  IMAD.MOV.U32 R13, RZ, RZ, R4 ;  /* 0x000000ffff0d7224 */ /* 0x000fe400078e0004 */
[----:B------:R-:W-:-:S07]  /*24e70*/  IMAD.MOV.U32 R7, RZ, RZ, R14 ;  /* 0x000000ffff077224 */ /* 0x000fce00078e000e */
[----:B------:R-:W-:Y:S05]  /*24e80*/  WARPSYNC.COLLECTIVE R15, `(.L_x_945) ;  /* 0x000000000f087348 */ /* 0x000fea0003c00000 */
[----:B------:R0:W1:Y:S02]  /*24e90*/  SHFL.IDX P6, R14, R13, R12, R11 ;  /* 0x0000000c0d0e7389 */ /* 0x00006400000c000b */
[----:B01----:R-:W-:Y:S01]  /*24ea0*/  ENDCOLLECTIVE ;  /* 0x000000000000791b */ /* 0x003fe20003800000 */
.L_x_945:
[----:B------:R-:W-:Y:S01]  /*24eb0*/  IMAD.MOV.U32 R4, RZ, RZ, R14 ;  /* 0x000000ffff047224 */ /* 0x000fe200078e000e */
[----:B------:R-:W-:Y:S06]  /*24ec0*/  BRA `(.L_x_946) ;  /* 0xffffffb000187947 */ /* 0x000fec000383ffff */
.L_x_777:
[----:B------:R-:W-:Y:S01]  /*24ed0*/  BSSY B0, `(.L_x_947) ;  /* 0x0000007000007945 */ /* 0x000fe20003800000 */
[----:B------:R-:W-:Y:S02]  /*24ee0*/  IMAD.MOV.U32 R13, RZ, RZ, R2 ;  /* 0x000000ffff0d7224 */ /* 0x000fe400078e0002 */
[----:B------:R-:W-:Y:S02]  /*24ef0*/  IMAD.MOV.U32 R11, RZ, RZ, 0x1f ;  /* 0x0000001fff0b7424 */ /* 0x000fe400078e00ff */
[----:B------:R-:W-:-:S07]  /*24f00*/  IMAD.MOV.U32 R15, RZ, RZ, -0x1 ;  /* 0xffffffffff0f7424 */ /* 0x000fce00078e00ff */
[----:B0123--:R-:W-:Y:S05]  /*24f10*/  WARPSYNC.COLLECTIVE R15, `(.L_x_948) ;  /* 0x000000000f087348 */ /* 0x00ffea0003c00000 */
[----:B------:R4:W0:Y:S02]  /*24f20*/  SHFL.IDX P6, R14, R13, R12, R11 ;  /* 0x0000000c0d0e7389 */ /* 0x00082400000c000b */
[----:B01234-:R-:W-:Y:S01]  /*24f30*/  ENDCOLLECTIVE ;  /* 0x000000000000791b */ /* 0x01ffe20003800000 */
.L_x_948:
[----:B------:R-:W-:Y:S05]  /*24f40*/  BSYNC B0 ;  /* 0x0000000000007941 */ /* 0x000fea0003800000 */
.L_x_947:
[----:B------:R-:W-:Y:S01]  /*24f50*/  IMAD.MOV.U32 R6, RZ, RZ, R14 ;  /* 0x000000ffff067224 */ /* 0x000fe200078e000e */
[----:B------:R-:W-:Y:S06]  /*24f60*/  BRA `(.L_x_776) ;  /* 0xffffffb000087947 */ /* 0x000fec000383ffff */
.L_x_781:
[----:B0-----:R0:W3:Y:S02]  /*24f70*/  SYNCS.PHASECHK.TRANS64.TRYWAIT P0, [R4+URZ+0x2a820], R0 ;  /* 0x02a82000040075a7 */ /* 0x0010e4000800017f */
[----:B---3--:R-:W-:Y:S05]  /*24f80*/  @!P0 NANOSLEEP.SYNCS 0x989680 ;  /* 0x009896800000895d */ /* 0x008fea0003900000 */
[----:B------:R-:W3:Y:S02]  /*24f90*/  @!P0 SYNCS.PHASECHK.TRANS64 P0, [R4+URZ+0x2a820], R0 ;  /* 0x02a82000040085a7 */ /* 0x000ee4000800007f */
[----:B---3--:R-:W-:Y:S05]  /*24fa0*/  @!P0 BRA `(.L_x_781) ;  /* 0xfffffffc00f08947 */ /* 0x008fea000383ffff */
[----:B------:R-:W-:Y:S05]  /*24fb0*/  BRA `(.L_x_949) ;  /* 0xffffffb400607947 */ /* 0x000fea000383ffff */
.L_x_782:
        /* <DEDUP_REMOVED lines=11> */
.L_x_951:
[----:B------:R-:W-:Y:S05]  /*25070*/  BSYNC B0 ;  /* 0x0000000000007941 */ /* 0x000fea0003800000 */
.L_x_950:
[----:B------:R-:W-:Y:S05]  /*25080*/  BRA `(.L_x_952) ;  /* 0xffffffb400487947 */ /* 0x000fea000383ffff */
.L_x_783:
[----:B------:R-:W-:Y:S01]  /*25090*/  BSSY B0, `(.L_x_953) ;  /* 0x0000006000007945 */ /* 0x000fe20003800000 */
[----:B------:R-:W-:-:S07]  /*250a0*/  IMAD.MOV.U32 R15, RZ, RZ, -0x1 ;  /* 0xffffffffff0f7424 */ /* 0x000fce00078e00ff */
[----:B012---:R-:W-:Y:S05]  /*250b0*/  WARPSYNC.COLLECTIVE R15, `(.L_x_954) ;  /* 0x000000000f0c7348 */ /* 0x007fea0003c00000 */
[----:B------:R-:W-:Y:S02]  /*250c0*/  ELECT P6, UR62, PT ;  /* 0x00000000003e782f */ /* 0x000fe400038c0000 */
[----:B------:R-:W-:Y:S01]  /*250d0*/  MOV R14, UR62 ;  /* 0x0000003e000e7c02 */ /* 0x000fe20008000f00 */
[----:B012---:R-:W-:Y:S10]  /*250e0*/  ENDCOLLECTIVE ;  /* 0x000000000000791b */ /* 0x007ff40003800000 */
.L_x_954:
[----:B------:R-:W-:Y:S05]  /*250f0*/  BSYNC B0 ;  /* 0x0000000000007941 */ /* 0x000fea0003800000 */
.L_x_953:
[----:B------:R-:W-:Y:S05]  /*25100*/  BRA `(.L_x_955) ;  /* 0xffffffb4003c7947 */ /* 0x000fea000383ffff */
.L_x_785:
[----:B0-----:R0:W3:Y:S02]  /*25110*/  SYNCS.PHASECHK.TRANS64.TRYWAIT P1, [R5+URZ+0x2a840], R0 ;  /* 0x02a84000050075a7 */ /* 0x0010e4000802017f */
[----:B---3--:R-:W-:Y:S05]  /*25120*/  @!P1 NANOSLEEP.SYNCS 0x989680 ;  /* 0x009896800000995d */ /* 0x008fea0003900000 */
[----:B------:R-:W3:Y:S02]  /*25130*/  @!P1 SYNCS.PHASECHK.TRANS64 P1, [R5+URZ+0x2a840], R0 ;  /* 0x02a84000050095a7 */ /* 0x000ee4000802007f */
[----:B---3--:R-:W-:Y:S05]  /*25140*/  @!P1 BRA `(.L_x_785) ;  /* 0xfffffffc00f09947 */ /* 0x008fea000383ffff */
[----:B------:R-:W-:Y:S05]  /*25150*/  BRA `(.L_x_956) ;  /* 0xffffffb4005c7947 */ /* 0x000fea000383ffff */
.L_x_787:
[----:B---3--:R3:W4:Y:S02]  /*25160*/  SYNCS.PHASECHK.TRANS64.TRYWAIT P1, [R27+URZ+0x2a840], R2 ;  /* 0x02a840021b0075a7 */ /* 0x008724000802017f */
[----:B----4-:R-:W-:Y:S05]  /*25170*/  @!P1 NANOSLEEP.SYNCS 0x989680 ;  /* 0x009896800000995d */ /* 0x010fea0003900000 */
[----:B------:R-:W4:Y:S02]  /*25180*/  @!P1 SYNCS.PHASECHK.TRANS64 P1, [R27+URZ+0x2a840], R2 ;  /* 0x02a840021b0095a7 */ /* 0x000f24000802007f */
[----:B----4-:R-:W-:Y:S05]  /*25190*/  @!P1 BRA `(.L_x_787) ;  /* 0xfffffffc00f09947 */ /* 0x010fea000383ffff */
[----:B------:R-:W-:Y:S05]  /*251a0*/  BRA `(.L_x_957) ;  /* 0xffffffb400687947 */ /* 0x000fea000383ffff */
.L_x_789:
[----:B----4-:R4:W0:Y:S02]  /*251b0*/  SYNCS.PHASECHK.TRANS64.TRYWAIT P1, [R5+URZ+0x2a860], R0 ;  /* 0x02a86000050075a7 */ /* 0x010824000802017f */
[----:B0-----:R-:W-:Y:S05]  /*251c0*/  @!P1 NANOSLEEP.SYNCS 0x989680 ;  /* 0x009896800000995d */ /* 0x001fea0003900000 */
[----:B------:R-:W0:Y:S02]  /*251d0*/  @!P1 SYNCS.PHASECHK.TRANS64 P1, [R5+URZ+0x2a860], R0 ;  /* 0x02a86000050095a7 */ /* 0x000e24000802007f */
[----:B0-----:R-:W-:Y:S05]  /*251e0*/  @!P1 BRA `(.L_x_789) ;  /* 0xfffffffc00f09947 */ /* 0x001fea000383ffff */
[----:B------:R-:W-:Y:S05]  /*251f0*/  BRA `(.L_x_958) ;  /* 0xffffffb400647947 */ /* 0x000fea000383ffff */
.L_x_959:
        /* <DEDUP_REMOVED lines=16> */
.L_x_15633:


//--------------------- .text._ZN7cutlass13device_kernelIN5flash11enable_sm90INS1_16FlashAttnFwdSm90INS1_25CollectiveMainloopFwdSm90ILi2EN4cute5tupleIJNS5_1CILi1EEES8_S8_EEENS6_IJNS7_ILi128EEENS7_ILi96EEENS7_ILi192EEEEEELi128ENS_10bfloat16_tEfNS_4arch4Sm90ELb0ELb1ELb0ELb0ELb1ELb0ELb0ELb1ELb1ELb1ELb1ELb0EEENS1_21CollectiveEpilogueFwdINS6_IJSA_SA_SB_EEES9_SE_SG_Li256ELb0ELb1ELb1ELb0EEENS1_19SingleTileSchedulerILb0ELb1ELb1ELi128EEEEEEEEEvNT_6ParamsE --------------------------
	.section	.text._ZN7cutlass13device_kernelIN5flash11enable_sm90INS1_16FlashAttnFwdSm90INS1_25CollectiveMainloopFwdSm90ILi2EN4cute5tupleIJNS5_1CILi1EEES8_S8_EEENS6_IJNS7_ILi128EEENS7_ILi96EEENS7_ILi192EEEEEELi128ENS_10bfloat16_tEfNS_4arch4Sm90ELb0ELb1ELb0ELb0ELb1ELb0ELb0ELb1ELb1ELb1ELb1ELb0EEENS1_21CollectiveEpilogueFwdINS6_IJSA_SA_SB_EEES9_SE_SG_Li256ELb0ELb1ELb1ELb0EEENS1_19SingleTileSchedulerILb0ELb1ELb1ELi128EEEEEEEEEvNT_6ParamsE,"ax",@progbits
	.align	128
.text._ZN7cutlass13device_kernelIN5flash11enable_sm90INS1_16FlashAttnFwdSm90INS1_25CollectiveMainloopFwdSm90ILi2EN4cute5tupleIJNS5_1CILi1EEES8_S8_EEENS6_IJNS7_ILi128EEENS7_ILi96EEENS7_ILi192EEEEEELi128ENS_10bfloat16_tEfNS_4arch4Sm90ELb0ELb1ELb0ELb0ELb1ELb0ELb0ELb1ELb1ELb1ELb1ELb0EEENS1_21CollectiveEpilogueFwdINS6_IJSA_SA_SB_EEES9_SE_SG_Li256ELb0ELb1ELb1ELb0EEENS1_19SingleTileSchedulerILb0ELb1ELb1ELi128EEEEEEEEEvNT_6ParamsE:
        .type           _ZN7cutlass13device_kernelIN5flash11enable_sm90INS1_16FlashAttnFwdSm90INS1_25CollectiveMainloopFwdSm90ILi2EN4cute5tupleIJNS5_1CILi1EEES8_S8_EEENS6_IJNS7_ILi128EEENS7_ILi96EEENS7_ILi192EEEEEELi128ENS_10bfloat16_tEfNS_4arch4Sm90ELb0ELb1ELb0ELb0ELb1ELb0ELb0ELb1ELb1ELb1ELb1ELb0EEENS1_21CollectiveEpilogueFwdINS6_IJSA_SA_SB_EEES9_SE_SG_Li256ELb0ELb1ELb1ELb0EEENS1_19SingleTileSchedulerILb0ELb1ELb1ELi128EEEEEEEEEvNT_6ParamsE,@function
        .size           _ZN7cutlass13device_kernelIN5flash11enable_sm90INS1_16FlashAttnFwdSm90INS1_25CollectiveMainloopFwdSm90ILi2EN4cute5tupleIJNS5_1CILi1EEES8_S8_EEENS6_IJNS7_ILi128EEENS7_ILi96EEENS7_ILi192EEEEEELi128ENS_10bfloat16_tEfNS_4arch4Sm90ELb0ELb1ELb0ELb0ELb1ELb0ELb0ELb1ELb1ELb1ELb1ELb0EEENS1_21CollectiveEpilogueFwdINS6_IJSA_SA_SB_EEES9_SE_SG_Li256ELb0ELb1ELb1ELb0EEENS1_19SingleTileSchedulerILb0ELb1ELb1ELi128EEEEEEEEEvNT_6ParamsE,(.L_x_15634 - _ZN7cutlass13device_kernelIN5flash11enable_sm90INS1_16FlashAttnFwdSm90INS1_25CollectiveMainloopFwdSm90ILi2EN4cute5tupleIJNS5_1CILi1EEES8_S8_EEENS6_IJNS7_ILi128EEENS7_ILi96EEENS7_ILi192EEEEEELi128ENS_10bfloat16_tEfNS_4arch4Sm90ELb0ELb1ELb0ELb0ELb1ELb0ELb0ELb1ELb1ELb1ELb1ELb0EEENS1_21CollectiveEpilogueFwdINS6_IJSA_SA_SB_EEES9_SE_SG_Li256ELb0ELb1ELb1ELb0EEENS1_19SingleTileSchedulerILb0ELb1ELb1ELi128EEEEEEEEEvNT_6ParamsE)
        .other          _ZN7cutlass13device_kernelIN5flash11enable_sm90INS1_16FlashAttnFwdSm90INS1_25CollectiveMainloopFwdSm90ILi2EN4cute5tupleIJNS5_1CILi1EEES8_S8_EEENS6_IJNS7_ILi128EEENS7_ILi96EEENS7_ILi192EEEEEELi128ENS_10bfloat16_tEfNS_4arch4Sm90ELb0ELb1ELb0ELb0ELb1ELb0ELb0ELb1ELb1ELb1ELb1ELb0EEENS1_21CollectiveEpilogueFwdINS6_IJSA_SA_SB_EEES9_SE_SG_Li256ELb0ELb1ELb1ELb0EEENS1_19SingleTileSchedulerILb0ELb1ELb1ELi128EEEEEEEEEvNT_6ParamsE,@"STO_CUDA_ENTRY STV_DEFAULT"
_ZN7cutlass13device_kernelIN5flash11enable_sm90INS1_16FlashAttnFwdSm90INS1_25CollectiveMainloopFwdSm90ILi2EN4cute5tupleIJNS5_1CILi1EEES8_S8_EEENS6_IJNS7_ILi128EEENS7_ILi96EEENS7_ILi192EEEEEELi128ENS_10bfloat16_tEfNS_4arch4Sm90ELb0ELb1ELb0ELb0ELb1ELb0ELb0ELb1ELb1ELb1ELb1ELb0EEENS1_21CollectiveEpilogueFwdINS6_IJSA_SA_SB_EEES9_SE_SG_Li256ELb0ELb1ELb1ELb0EEENS1_19SingleTileSchedulerILb0ELb1ELb1ELi128EEEEEEEEEvNT_6ParamsE:
        /* <DEDUP_REMOVED lines=45> */
.L_x_960:
        /* <DEDUP_REMOVED lines=22> */
.L_x_961:
        /* <DEDUP_REMOVED lines=18> */
.L_x_962:
        /* <DEDUP_REMOVED lines=22> */
.L_x_963:
        /* <DEDUP_REMOVED lines=23> */
.L_x_964:
[----:B------:R-:W-:Y:S01]  /*0820*/  UISETP.NE.AND UP0, UPT, UR9, URZ, UPT ;  /* 0x0000003f0900728c */ /* 0x000fe2000bf05270 */
[----:B------:R-:W-:Y:S01]  /*0830*/  NOP ;  /* 0x0000000000007918 */ /* 0x000fe20000000000 */
[----:B0-----:R-:W-:Y:S01]  /*0840*/  UMOV UR4, 0x1 ;  /* 0x0000000100047882 */ /* 0x001fe20000000000 */
[----:B------:R-:W-:Y:S01]  /*0850*/  ULDC.64 UR36, c[0x0][0x208] ;  /* 0x0000820000247ab9 */ /* 0x000fe20000000a00 */
[----:B------:R-:W-:Y:S01]  /*0860*/  USEL UR4, UR4, 0x2, !UP0 ;  /* 0x0000000204047887 */ /* 0x000fe2000c000000 */
[----:B------:R-:W-:Y:S01]  /*0870*/  BSSY B6, `(.L_x_965) ;  /* 0x0001175000067945 */ /* 0x000fe20003800000 */
[----:B-1234-:R-:W-:Y:S01]  /*0880*/  BAR.SYNC.DEFER_BLOCKING 0x0 ;  /* 0x0000000000007b1d */ /* 0x01efe20000010000 */
[----:B------:R-:W-:-:S03]  /*0890*/  PLOP3.LUT P0, PT, PT, PT, UP0, 0x80, 0x0 ;  /* 0x000000000000781c */ /* 0x000fc60003f0f008 */
[----:B------:R-:W-:-:S05]  /*08a0*/  IMAD.U32 R2, RZ, RZ, UR4 ;  /* 0x00000004ff027e24 */ /* 0x000fca000f8e00ff */
[----:B------:R0:W-:Y:S05]  /*08b0*/  STL [R1], R2 ;  /* 0x0000000201007387 */ /* 0x0001ea0000100800 */
[----:B------:R-:W-:Y:S05]  /*08c0*/  @!P0 BRA `(.L_x_966) ;  /* 0x000000d800408947 */ /* 0x000fea0003800000 */
.L_x_967:
[----:B------:R-:W-:-:S08]  /*08d0*/  NOP ;  /* 0x0000000000007918 */ /* 0x000fd00000000000 */
[----:B------:R-:W1:Y:S02]  /*08e0*/  USETMAXREG.TRY_ALLOC.CTAPOOL UP0, 0xe8 ;  /* 0x000000e8000079c8 */ /* 0x000e640008000600 */
[----:B-1----:R-:W-:-:S13]  /*08f0*/  PLOP3.LUT P0, PT, PT, PT, UP0, 0x80, 0x0 ;  /* 0x000000000000781c */ /* 0x002fda0003f0f008 */
[----:B------:R-:W-:Y:S05]  /*0900*/  @!P0 BRA `(.L_x_967) ;  /* 0xfffffffc00f08947 */ /* 0x000fea000383ffff */
[----:B0-----:R-:W0:Y:S08]  /*0910*/  LDC R2, c[0x0][0xc50] ;  /* 0x00031400ff027b82 */ /* 0x001e300000000800 */
        /* <DEDUP_REMOVED lines=13> */
[----:B------:R-:W0:Y:S01]  /*09f0*/  LDC R23, c[0x0][0x448] ;  /* 0x00011200ff177b82 */ /* 0x000e220000000800 */
[----:B------:R-:W1:Y:S01]  /*0a00*/  S2R R72, SR_CTAID.X ;  /* 0x0000000000487919 */ /* 0x000e620000002500 */
[----:B------:R-:W-:Y:S01]  /*0a10*/  LOP3.LUT R18, R18, 0xffefffff, RZ, 0xc0, !PT ;  /* 0xffefffff12127812 */ /* 0x000fe200078ec0ff */
[----:B------:R-:W-:-:S05]  /*0a20*/  VIADD R75, R25, 0xffffff80 ;  /* 0xffffff80194b7836 */ /* 0x000fca0000000000 */
[----:B------:R-:W2:Y:S08]  /*0a30*/  LDC.64 R2, c[0x0][0x418] ;  /* 0x00010600ff027b82 */ /* 0x000eb00000000a00 */
[----:B------:R-:W3:Y:S01]  /*0a40*/  LDC.64 R10, c[0x0][0x9e0] ;  /* 0x00027800ff0a7b82 */ /* 0x000ee20000000a00 */
[----:B0-----:R-:W-:-:S07]  /*0a50*/  ISETP.NE.AND P2, PT, R23, 0x1, PT ;  /* 0x000000011700780c */ /* 0x001fce0003f45270 */
[----:B------:R-:W0:Y:S01]  /*0a60*/  LDC R8, c[0x0][0x288] ;  /* 0x0000a200ff087b82 */ /* 0x000e220000000800 */
[----:B--2---:R-:W-:-:S07]  /*0a70*/  ISETP.NE.U32.AND P0, PT, R2, RZ, PT ;  /* 0x000000ff0200720c */ /* 0x004fce0003f05070 */
[----:B------:R-:W2:Y:S01]  /*0a80*/  LDC R16, c[0x0][0x424] ;  /* 0x00010900ff107b82 */ /* 0x000ea20000000800 */
[----:B-1----:R-:W-:Y:S01]  /*0a90*/  IMAD.SHL.U32 R72, R72, 0x80, RZ ;  /* 0x0000008048487824 */ /* 0x002fe200078e00ff */
[----:B------:R-:W-:-:S03]  /*0aa0*/  ISETP.NE.AND.EX P0, PT, R3, RZ, PT, P0 ;  /* 0x000000ff0300720c */ /* 0x000fc60003f05300 */
[----:B------:R-:W-:Y:S01]  /*0ab0*/  @P2 VIADD R0, R72, 0x7f ;  /* 0x0000007f48002836 */ /* 0x000fe20000000000 */
[----:B------:R-:W-:Y:S02]  /*0ac0*/  @P2 LOP3.LUT R18, R18, 0x100000, RZ, 0xfc, !PT ;  /* 0x0010000012122812 */ /* 0x000fe400078efcff */
[----:B------:R-:W1:Y:S01]  /*0ad0*/  @P2 LDC R5, c[0x0][0x44c] ;  /* 0x00011300ff052b82 */ /* 0x000e620000000800 */
[----:B---3--:R-:W-:Y:S02]  /*0ae0*/  ISETP.GE.AND P1, PT, R11, 0x1, PT ;  /* 0x000000010b00780c */ /* 0x008fe40003f26270 */
[----:B------:R-:W-:-:S05]  /*0af0*/  LOP3.LUT R18, R18, 0xfff7ffff, RZ, 0xc0, !PT ;  /* 0xfff7ffff12127812 */ /* 0x000fca00078ec0ff */
[----:B------:R-:W3:Y:S01]  /*0b00*/  @P2 LDC R7, c[0x0][0x450] ;  /* 0x00011400ff072b82 */ /* 0x000ee20000000800 */
[----:B0-----:R-:W-:-:S05]  /*0b10*/  IADD3 R3, -R8, 0x1, RZ ;  /* 0x0000000108037810 */ /* 0x001fca0007ffe1ff */
[----:B------:R-:W-:Y:S02]  /*0b20*/  @P1 LOP3.LUT R18, R18, 0x80000, RZ, 0xfc, !PT ;  /* 0x0008000012121812 */ /* 0x000fe400078efcff */
[----:B------:R-:W0:Y:S01]  /*0b30*/  LDC R73, c[0x0][0x2f0] ;  /* 0x0000bc00ff497b82 */ /* 0x000e220000000800 */
[----:B--2---:R-:W-:Y:S01]  /*0b40*/  SEL R16, R16, 0x1, P0 ;  /* 0x0000000110107807 */ /* 0x004fe20000000000 */
[----:B-1----:R-:W-:-:S04]  /*0b50*/  @P2 IMAD.HI.U32 R2, R0, R5, RZ ;  /* 0x0000000500022227 */ /* 0x002fc800078e00ff */
[----:B------:R-:W-:Y:S01]  /*0b60*/  VIADD R0, R72, 0x7f ;  /* 0x0000007f48007836 */ /* 0x000fe20000000000 */
[----:B---3--:R-:W-:Y:S01]  /*0b70*/  @P2 SHF.R.U32.HI R0, RZ, R7, R2 ;  /* 0x00000007ff002219 */ /* 0x008fe20000011602 */
[CC--:B0-----:R-:W-:Y:S02]  /*0b80*/  IMAD R3, R16.reuse, R73.reuse, R3 ;  /* 0x0000004910037224 */ /* 0x0c1fe400078e0203 */
[----:B------:R-:W-:Y:S02]  /*0b90*/  IMAD R22, R16, R73, RZ ;  /* 0x0000004910167224 */ /* 0x000fe400078e02ff */
[----:B------:R-:W-:-:S04]  /*0ba0*/  IMAD.IADD R3, R3, 0x1, R0 ;  /* 0x0000000103037824 */ /* 0x000fc800078e0200 */
[----:B------:R-:W-:Y:S01]  /*0bb0*/  IMAD.IADD R0, R3, 0x1, R10 ;  /* 0x0000000103007824 */ /* 0x000fe200078e020a */
[----:B------:R-:W-:Y:S06]  /*0bc0*/  @!P1 BRA `(.L_x_969) ;  /* 0x0000000000409947 */ /* 0x000fec0003800000 */
[C---:B------:R-:W-:Y:S01]  /*0bd0*/  ISETP.GT.AND P0, PT, R3.reuse, RZ, PT ;  /* 0x000000ff0300720c */ /* 0x040fe20003f04270 */
[----:B------:R-:W-:-:S12]  /*0be0*/  VIADD R2, R3, 0xffffffff ;  /* 0xffffffff03027836 */ /* 0x000fd80000000000 */
[----:B------:R-:W-:Y:S05]  /*0bf0*/  @P0 BRA `(.L_x_970) ;  /* 0x00000000001c0947 */ /* 0x000fea0003800000 */
[----:B------:R-:W-:Y:S01]  /*0c00*/  ISETP.NE.AND P0, PT, R11, 0x1, PT ;  /* 0x000000010b00780c */ /* 0x000fe20003f05270 */
[----:B------:R-:W-:-:S12]  /*0c10*/  IMAD.MOV R3, RZ, RZ, -R3 ;  /* 0x000000ffff037224 */ /* 0x000fd800078e0a03 */
[----:B------:R-:W0:Y:S02]  /*0c20*/  @P0 LDC.64 R4, c[0x0][0x9e8] ;  /* 0x00027a00ff040b82 */ /* 0x000e240000000a00 */
[----:B0-----:R-:W-:-:S05]  /*0c30*/  @P0 IMAD.HI.U32 R2, R3, R4, RZ ;  /* 0x0000000403020227 */ /* 0x001fca00078e00ff */
[----:B------:R-:W-:-:S04]  /*0c40*/  @P0 SHF.R.U32.HI R3, RZ, R5, R2 ;  /* 0x00000005ff030219 */ /* 0x000fc80000011602 */
[----:B------:R-:W-:Y:S01]  /*0c50*/  LOP3.LUT R2, RZ, R3, RZ, 0x33, !PT ;  /* 0x00000003ff027212 */ /* 0x000fe200078e33ff */
[----:B------:R-:W-:Y:S06]  /*0c60*/  BRA `(.L_x_971) ;  /* 0x0000000000107947 */ /* 0x000fec0003800000 */
.L_x_970:
[----:B------:R-:W-:-:S13]  /*0c70*/  ISETP.NE.AND P0, PT, R11, 0x1, PT ;  /* 0x000000010b00780c */ /* 0x000fda0003f05270 */
[----:B------:R-:W0:Y:S02]  /*0c80*/  @P0 LDC.64 R4, c[0x0][0x9e8] ;  /* 0x00027a00ff040b82 */ /* 0x000e240000000a00 */
[----:B0-----:R-:W-:-:S05]  /*0c90*/  @P0 IMAD.HI.U32 R4, R2, R4, RZ ;  /* 0x0000000402040227 */ /* 0x001fca00078e00ff */
[----:B------:R-:W-:-:S07]  /*0ca0*/  @P0 SHF.R.U32.HI R2, RZ, R5, R4 ;  /* 0x00000005ff020219 */ /* 0x000fce0000011604 */
.L_x_971:
[----:B------:R-:W-:-:S05]  /*0cb0*/  IMAD R3, R2, R11, R11 ;  /* 0x0000000b02037224 */ /* 0x000fca00078e020b */
[----:B------:R-:W-:-:S07]  /*0cc0*/  VIMNMX R0, R0, R3, PT ;  /* 0x0000000300007248 */ /* 0x000fce0003fe0100 */
.L_x_969:
[----:B------:R-:W0:Y:S01]  /*0cd0*/  @P2 LDC R3, c[0x0][0x44c] ;  /* 0x00011300ff032b82 */ /* 0x000e220000000800 */
[----:B------:R-:W-:Y:S01]  /*0ce0*/  VIADD R2, R0, 0x5f ;  /* 0x0000005f00027836 */ /* 0x000fe20000000000 */
[----:B------:R-:W-:Y:S01]  /*0cf0*/  ULDC UR4, c[0x0][0x9dc] ;  /* 0x0002770000047ab9 */ /* 0x000fe20000000800 */
[----:B------:R-:W-:Y:S02]  /*0d00*/  IMAD R0, R16, R73, 0x5f ;  /* 0x0000005f10007424 */ /* 0x000fe400078e0249 */
[----:B------:R-:W-:-:S03]  /*0d10*/  IMAD.HI R2, R2, 0x2aaaaaab, RZ ;  /* 0x2aaaaaab02027827 */ /* 0x000fc600078e02ff */
[----:B------:R-:W1:Y:S01]  /*0d20*/  @P2 LDC R7, c[0x0][0x450] ;  /* 0x00011400ff072b82 */ /* 0x000e620000000800 */
[----:B------:R-:W-:Y:S01]  /*0d30*/  IMAD.HI R0, R0, 0x2aaaaaab, RZ ;  /* 0x2aaaaaab00007827 */ /* 0x000fe200078e02ff */
[----:B------:R-:W-:-:S03]  /*0d40*/  SHF.R.U32.HI R5, RZ, 0x1f, R2 ;  /* 0x0000001fff057819 */ /* 0x000fc60000011602 */
[----:B------:R-:W-:Y:S01]  /*0d50*/  IMAD.MOV.U32 R4, RZ, RZ, R72 ;  /* 0x000000ffff047224 */ /* 0x000fe200078e0048 */
[----:B------:R-:W-:Y:S01]  /*0d60*/  LEA.HI.SX32 R2, R2, R5, 0x1c ;  /* 0x0000000502027211 */ /* 0x000fe200078fe2ff */
[----:B------:R-:W-:Y:S02]  /*0d70*/  IMAD R73, R16, R73, -R8 ;  /* 0x0000004910497224 */ /* 0x000fe400078e0a08 */
[----:B0-----:R-:W-:Y:S01]  /*0d80*/  @P2 IMAD.HI.U32 R6, R72, R3, RZ ;  /* 0x0000000348062227 */ /* 0x001fe200078e00ff */
[----:B------:R-:W-:-:S04]  /*0d90*/  SHF.R.U32.HI R3, RZ, 0x1f, R0 ;  /* 0x0000001fff037819 */ /* 0x000fc80000011600 */
[----:B------:R-:W-:Y:S02]  /*0da0*/  LEA.HI.SX32 R3, R0, R3, 0x1c ;  /* 0x0000000300037211 */ /* 0x000fe400078fe2ff */
[----:B-1----:R-:W-:Y:S02]  /*0db0*/  @P2 SHF.R.U32.HI R4, RZ, R7, R6 ;  /* 0x00000007ff042219 */ /* 0x002fe40000011606 */
[----:B------:R-:W-:-:S03]  /*0dc0*/  VIMNMX R9, R3, R2, PT ;  /* 0x0000000203097248 */ /* 0x000fc60003fe0100 */
[----:B------:R-:W-:-:S04]  /*0dd0*/  IMAD.IADD R0, R73, 0x1, R4 ;  /* 0x0000000149007824 */ /* 0x000fc800078e0204 */
[----:B------:R-:W-:Y:S01]  /*0de0*/  VIADD R2, R0, -UR4 ;  /* 0x8000000400027c36 */ /* 0x000fe20008000000 */
[----:B------:R-:W-:Y:S06]  /*0df0*/  @!P1 BRA `(.L_x_972) ;  /* 0x00000000003c9947 */ /* 0x000fec0003800000 */
[----:B------:R-:W-:-:S13]  /*0e00*/  ISETP.GT.AND P0, PT, R0, -0x1, PT ;  /* 0xffffffff0000780c */ /* 0x000fda0003f04270 */
[----:B------:R-:W-:Y:S05]  /*0e10*/  @P0 BRA `(.L_x_973) ;  /* 0x00000000001c0947 */ /* 0x000fea0003800000 */
[----:B------:R-:W-:Y:S02]  /*0e20*/  ISETP.NE.AND P0, PT, R11, 0x1, PT ;  /* 0x000000010b00780c */ /* 0x000fe40003f05270 */
[----:B------:R-:W-:-:S11]  /*0e30*/  LOP3.LUT R3, RZ, R0, RZ, 0x33, !PT ;  /* 0x00000000ff037212 */ /* 0x000fd600078e33ff */
[----:B------:R-:W0:Y:S02]  /*0e40*/  @P0 LDC.64 R4, c[0x0][0x9e8] ;  /* 0x00027a00ff040b82 */ /* 0x000e240000000a00 */
[----:B0-----:R-:W-:-:S05]  /*0e50*/  @P0 IMAD.HI.U32 R0, R3, R4, RZ ;  /* 0x0000000403000227 */ /* 0x001fca00078e00ff */
[----:B------:R-:W-:-:S04]  /*0e60*/  @P0 SHF.R.U32.HI R3, RZ, R5, R0 ;  /* 0x00000005ff030219 */ /* 0x000fc80000011600 */
[----:B------:R-:W-:Y:S01]  /*0e70*/  LOP3.LUT R0, RZ, R3, RZ, 0x33, !PT ;  /* 0x00000003ff007212 */ /* 0x000fe200078e33ff */
[----:B------:R-:W-:Y:S06]  /*0e80*/  BRA `(.L_x_974) ;  /* 0x0000000000107947 */ /* 0x000fec0003800000 */
.L_x_973:
[----:B------:R-:W-:-:S13]  /*0e90*/  ISETP.NE.AND P0, PT, R11, 0x1, PT ;  /* 0x000000010b00780c */ /* 0x000fda0003f05270 */
[----:B------:R-:W0:Y:S02]  /*0ea0*/  @P0 LDC.64 R4, c[0x0][0x9e8] ;  /* 0x00027a00ff040b82 */ /* 0x000e240000000a00 */
[----:B0-----:R-:W-:-:S05]  /*0eb0*/  @P0 IMAD.HI.U32 R4, R0, R4, RZ ;  /* 0x0000000400040227 */ /* 0x001fca00078e00ff */
[----:B------:R-:W-:-:S07]  /*0ec0*/  @P0 SHF.R.U32.HI R0, RZ, R5, R4 ;  /* 0x00000005ff000219 */ /* 0x000fce0000011604 */
.L_x_974:
[----:B------:R-:W-:-:S05]  /*0ed0*/  IMAD R3, R0, R11, RZ ;  /* 0x0000000b00037224 */ /* 0x000fca00078e02ff */
[----:B------:R-:W-:-:S07]  /*0ee0*/  VIMNMX R2, R2, R3, !PT ;  /* 0x0000000302027248 */ /* 0x000fce0007fe0100 */
.L_x_972:
[----:B------:R-:W-:Y:S01]  /*0ef0*/  SHF.R.U32.HI R0, RZ, 0x10, R17 ;  /* 0x00000010ff007819 */ /* 0x000fe20000011611 */
[----:B------:R-:W-:Y:S01]  /*0f00*/  IMAD.HI R2, R2, 0x2aaaaaab, RZ ;  /* 0x2aaaaaab02027827 */ /* 0x000fe200078e02ff */
[----:B------:R-:W-:Y:S02]  /*0f10*/  LOP3.LUT R17, R17, 0xffff, RZ, 0xc0, !PT ;  /* 0x0000ffff11117812 */ /* 0x000fe400078ec0ff */
[----:B------:R-:W-:Y:S01]  /*0f20*/  ISETP.NE.AND P0, PT, R0, RZ, PT ;  /* 0x000000ff0000720c */ /* 0x000fe20003f05270 */
[----:B------:R-:W-:Y:S01]  /*0f30*/  IMAD.MOV.U32 R74, RZ, RZ, RZ ;  /* 0x000000ffff4a7224 */ /* 0x000fe200078e00ff */
[----:B------:R-:W-:-:S04]  /*0f40*/  SHF.R.U32.HI R3, RZ, 0x1f, R2 ;  /* 0x0000001fff037819 */ /* 0x000fc80000011602 */
[----:B------:R-:W-:-:S04]  /*0f50*/  LEA.HI.SX32 R3, R2, R3, 0x1c ;  /* 0x0000000302037211 */ /* 0x000fc800078fe2ff */
[----:B------:R-:W-:-:S03]  /*0f60*/  VIMNMX R8, RZ, R3, !PT ;  /* 0x00000003ff087248 */ /* 0x000fc60007fe0100 */
[----:B------:R-:W0:Y:S01]  /*0f70*/  @!P0 LDC R0, c[0x0][0x9f0] ;  /* 0x00027c00ff008b82 */ /* 0x000e220000000800 */
[----:B------:R-:W-:-:S13]  /*0f80*/  ISETP.GT.AND P1, PT, R9, R8, PT ;  /* 0x000000080900720c */ /* 0x000fda0003f24270 */
[----:B------:R-:W-:Y:S05]  /*0f90*/  @!P1 BRA `(.L_x_975) ;  /* 0x0000000000709947 */ /* 0x000fea0003800000 */
[-C--:B0-----:R-:W-:Y:S02]  /*0fa0*/  IABS R6, R0.reuse ;  /* 0x0000000000067213 */ /* 0x081fe40000000000 */
[----:B------:R-:W-:Y:S02]  /*0fb0*/  IADD3 R2, R0, -0x1, R9 ;  /* 0xffffffff00027810 */ /* 0x000fe40007ffe009 */
[----:B------:R-:W0:Y:S03]  /*0fc0*/  I2F.RP R4, R6 ;  /* 0x0000000600047306 */ /* 0x000e260000209400 */
[----:B------:R-:W-:Y:S01]  /*0fd0*/  IMAD.IADD R5, R2, 0x1, -R8 ;  /* 0x0000000102057824 */ /* 0x000fe200078e0a08 */
[----:B------:R-:W-:-:S04]  /*0fe0*/  IABS R2, R0 ;  /* 0x0000000000027213 */ /* 0x000fc80000000000 */
[----:B------:R-:W-:Y:S02]  /*0ff0*/  IABS R10, R5 ;  /* 0x00000005000a7213 */ /* 0x000fe40000000000 */
[----:B------:R-:W-:-:S04]  /*1000*/  LOP3.LUT R5, R5, R0, RZ, 0x3c, !PT ;  /* 0x0000000005057212 */ /* 0x000fc800078e3cff */
[----:B------:R-:W-:Y:S01]  /*1010*/  ISETP.GE.AND P2, PT, R5, RZ, PT ;  /* 0x000000ff0500720c */ /* 0x000fe20003f46270 */
[----:B0-----:R-:W0:Y:S02]  /*1020*/  MUFU.RCP R4, R4 ;  /* 0x0000000400047308 */ /* 0x001e240000001000 */
[----:B0-----:R-:W-:Y:S02]  /*1030*/  VIADD R3, R4, 0xffffffe ;  /* 0x0ffffffe04037836 */ /* 0x001fe40000000000 */
[----:B------:R-:W-:Y:S02]  /*1040*/  IMAD.MOV R4, RZ, RZ, -R2 ;  /* 0x000000ffff047224 */ /* 0x000fe400078e0a02 */
[----:B------:R-:W-:Y:S02]  /*1050*/  IMAD.MOV.U32 R2, RZ, RZ, RZ ;  /* 0x000000ffff027224 */ /* 0x000fe400078e00ff */
[----:B------:R-:W0:Y:S02]  /*1060*/  F2I.FTZ.U32.TRUNC.NTZ R3, R3 ;  /* 0x0000000300037305 */ /* 0x000e24000021f000 */
[----:B0-----:R-:W-:-:S04]  /*1070*/  IMAD.MOV R7, RZ, RZ, -R3 ;  /* 0x000000ffff077224 */ /* 0x001fc800078e0a03 */
[----:B------:R-:W-:-:S04]  /*1080*/  IMAD R7, R7, R6, RZ ;  /* 0x0000000607077224 */ /* 0x000fc800078e02ff */
[----:B------:R-:W-:-:S04]  /*1090*/  IMAD.HI.U32 R2, R3, R7, R2 ;  /* 0x0000000703027227 */ /* 0x000fc800078e0002 */
[----:B------:R-:W-:-:S04]  /*10a0*/  IMAD.MOV.U32 R3, RZ, RZ, R10 ;  /* 0x000000ffff037224 */ /* 0x000fc800078e000a */
        /* <DEDUP_REMOVED lines=8> */
[----:B------:R-:W-:Y:S01]  /*1130*/  @!P2 IMAD.MOV R2, RZ, RZ, -R2 ;  /* 0x000000ffff02a224 */ /* 0x000fe200078e0a02 */
[----:B------:R-:W-:-:S05]  /*1140*/  @!P1 LOP3.LUT R2, RZ, R0, RZ, 0x33, !PT ;  /* 0x00000000ff029212 */ /* 0x000fca00078e33ff */
[----:B------:R-:W-:-:S07]  /*1150*/  IMAD.MOV.U32 R74, RZ, RZ, R2 ;  /* 0x000000ffff4a7224 */ /* 0x000fce00078e0002 */
.L_x_975:
[-C--:B------:R-:W-:Y:S01]  /*1160*/  IMAD R17, R17, R74.reuse, R8 ;  /* 0x0000004a11117224 */ /* 0x080fe200078e0208 */
[----:B------:R-:W-:Y:S01]  /*1170*/  PLOP3.LUT P0, PT, PT, PT, PT, 0x80, 0x0 ;  /* 0x000000000000781c */ /* 0x000fe20003f0f070 */
[----:B0-----:R-:W-:Y:S01]  /*1180*/  IMAD.MOV.U32 R0, RZ, RZ, RZ ;  /* 0x000000ffff007224 */ /* 0x001fe200078e00ff */
[----:B------:R-:W-:Y:S01]  /*1190*/  CS2R R86, SRZ ;  /* 0x0000000000567805 */ /* 0x000fe2000001ff00 */
        /* <DEDUP_REMOVED lines=39> */
[----:B------:R-:W-:-:S05]  /*1410*/  SHF.R.S32.HI R78, RZ, 0x7, R77 ;  /* 0x00000007ff4e7819 */ /* 0x000fca000001144d */
        /* <DEDUP_REMOVED lines=29> */
.L_x_977:
[----:B------:R-:W-:-:S04]  /*15f0*/  SHF.L.U32 R0, RZ, 0x1f, RZ ;  /* 0x0000001fff007819 */ /* 0x000fc800000006ff */
[----:B------:R-:W0:Y:S02]  /*1600*/  SYNCS.PHASECHK.TRANS64.TRYWAIT P0, [UR38+0x2a800], R0 ;  /* 0x02a80000ff0075a7 */ /* 0x000e240008000166 */
[----:B0-----:R-:W-:Y:S05]  /*1610*/  @!P0 BRA `(.L_x_978) ;  /* 0x0000010800708947 */ /* 0x001fea0003800000 */
.L_x_1111:
[----:B------:R-:W2:Y:S02]  /*1620*/  LDL R2, [R1] ;  /* 0x0000000001027983 */ /* 0x000ea40000100800 */
[----:B--2---:R-:W-:-:S13]  /*1630*/  R2UR UR4, R2 ;  /* 0x00000000020472ca */ /* 0x004fda00000e0000 */
[----:B------:R-:W-:-:S06]  /*1640*/  ULOP3.LUT UR4, UR4, 0x1, URZ, 0xfc, !UPT ;  /* 0x0000000104047892 */ /* 0x000fcc000f8efc3f */
[----:B------:R-:W-:-:S05]  /*1650*/  IMAD.U32 R2, RZ, RZ, UR4 ;  /* 0x00000004ff027e24 */ /* 0x000fca000f8e00ff */
[----:B------:R-:W-:-:S13]  /*1660*/  ISETP.NE.AND P0, PT, R2, 0x3, PT ;  /* 0x000000030200780c */ /* 0x000fda0003f05270 */
[----:B------:R-:W-:Y:S05]  /*1670*/  @!P0 BRA `(.L_x_979) ;  /* 0x0000000000048947 */ /* 0x000fea0003800000 */
[----:B------:R-:W-:Y:S01]  /*1680*/  BPT.TRAP 0x1 ;  /* 0x000000040000795c */ /* 0x000fe20000300000 */
.L_x_979:
[----:B------:R1:W2:Y:S01]  /*1690*/  SYNCS.PHASECHK.TRANS64.TRYWAIT P1, [UR38+0x2a830], R0 ;  /* 0x02a83000ff0075a7 */ /* 0x0002a20008020166 */
[----:B------:R-:W-:Y:S05]  /*16a0*/  @!P0 BRA `(.L_x_980) ;  /* 0x0000000000048947 */ /* 0x000fea0003800000 */
[----:B------:R-:W-:Y:S01]  /*16b0*/  BPT.TRAP 0x1 ;  /* 0x000000040000795c */ /* 0x000fe20000300000 */
.L_x_980:
[----:B------:R-:W-:-:S05]  /*16c0*/  IMAD.U32 R4, RZ, RZ, UR39 ;  /* 0x00000027ff047e24 */ /* 0x000fca000f8e00ff */
[----:B------:R-:W-:Y:S01]  /*16d0*/  LOP3.LUT R4, R4, 0x10000, RZ, 0xfc, !PT ;  /* 0x0001000004047812 */ /* 0x000fe200078efcff */
[----:B--2---:R-:W-:Y:S06]  /*16e0*/  @P1 BRA `(.L_x_981) ;  /* 0x0000000000081947 */ /* 0x004fec0003800000 */
[----:B------:R-:W2:Y:S02]  /*16f0*/  SYNCS.PHASECHK.TRANS64.TRYWAIT P1, [UR38+0x2a830], R0 ;  /* 0x02a83000ff0075a7 */ /* 0x000ea40008020166 */
[----:B--2---:R-:W-:Y:S05]  /*1700*/  @!P1 BRA `(.L_x_982) ;  /* 0x00000108004c9947 */ /* 0x004fea0003800000 */
.L_x_981:
[----:B------:R-:W-:Y:S05]  /*1710*/  WARPSYNC.ALL ;  /* 0x0000000000007948 */ /* 0x000fea0003800000 */
[----:B------:R-:W-:Y:S01]  /*1720*/  IMAD.MOV.U32 R5, RZ, RZ, 0x40000040 ;  /* 0x40000040ff057424 */ /* 0x000fe200078e00ff */
[----:B------:R-:W-:Y:S01]  /*1730*/  UIADD3 UR4, UR38, 0x18400, URZ ;  /* 0x0001840026047890 */ /* 0x000fe2000fffe03f */
[----:B------:R-:W-:Y:S01]  /*1740*/  R2UR UR8, R4 ;  /* 0x00000000040872ca */ /* 0x000fe200000e0000 */
[----:B------:R-:W-:Y:S02]  /*1750*/  WARPGROUP.ARRIVE ;  /* 0x00000000000079c5 */ /* 0x000fe40000000000 */
[----:B------:R-:W-:Y:S01]  /*1760*/  R2UR UR9, R5 ;  /* 0x00000000050972ca */ /* 0x000fe200000e0000 */
[----:B------:R-:W-:-:S03]  /*1770*/  USHF.R.U32.HI UR4, URZ, 0x4, UR4 ;  /* 0x000000043f047899 */ /* 0x000fc60008011604 */
[----:B------:R-:W2:Y:S01]  /*1780*/  S2UR UR61, SR_CgaCtaId ;  /* 0x00000000003d79c3 */ /* 0x000ea20000008800 */
[----:B------:R-:W-:Y:S01]  /*1790*/  UMOV UR11, 0x40000040 ;  /* 0x40000040000b7882 */ /* 0x000fe20000000000 */
[----:B------:R-:W-:Y:S01]  /*17a0*/  UMOV UR13, 0x40000040 ;  /* 0x40000040000d7882 */ /* 0x000fe20000000000 */
[----:B------:R-:W-:Y:S01]  /*17b0*/  ULOP3.LUT UR4, UR4, 0x3fff, URZ, 0xc0, !UPT ;  /* 0x00003fff04047892 */ /* 0x000fe2000f8ec03f */
[----:B------:R-:W-:Y:S01]  /*17c0*/  UMOV UR15, 0x40000040 ;  /* 0x40000040000f7882 */ /* 0x000fe20000000000 */
[----:B------:R-:W-:Y:S02]  /*17d0*/  UMOV UR17, 0x40000040 ;  /* 0x4000004000117882 */ /* 0x000fe40000000000 */
[----:B------:R-:W-:Y:S01]  /*17e0*/  ULOP3.LUT UR39, UR4, 0x10000, URZ, 0xfc, !UPT ;  /* 0x0001000004277892 */ /* 0x000fe2000f8efc3f */
[----:B------:R-:W-:Y:S02]  /*17f0*/  UMOV UR19, 0x40000040 ;  /* 0x4000004000137882 */ /* 0x000fe40000000000 */
[----:B------:R-:W-:Y:S01]  /*1800*/  R2UR UR4, R4 ;  /* 0x00000000040472ca */ /* 0x000fe200000e0000 */
[----:B------:R-:W-:-:S02]  /*1810*/  UIADD3 UR14, UR39, 0x4, URZ ;  /* 0x00000004270e7890 */ /* 0x000fc4000fffe03f */
[----:B------:R-:W-:Y:S02]  /*1820*/  UIADD3 UR18, UR39, 0x6, URZ ;  /* 0x0000000627127890 */ /* 0x000fe4000fffe03f */
[----:B------:R-:W-:Y:S01]  /*1830*/  UMOV UR10, UR39 ;  /* 0x00000027000a7c82 */ /* 0x000fe20008000000 */
[----:B------:R-:W-:Y:S01]  /*1840*/  UIADD3 UR22, UR39, 0x300, URZ ;  /* 0x0000030027167890 */ /* 0x000fe2000fffe03f */
[----:B------:R-:W-:Y:S01]  /*1850*/  HGMMA.64x96x16.F32.BF16 R24, gdesc[UR8], RZ, !UPT, gsb0 ;  /* 0x01600000081879f0 */ /* 0x000fe2000c0018ff */
[----:B------:R-:W-:Y:S01]  /*1860*/  UIADD3 UR10, UR39, 0x2, URZ ;  /* 0x00000002270a7890 */ /* 0x000fe2000fffe03f */
[----:B------:R-:W-:Y:S01]  /*1870*/  UMOV UR9, 0x40000040 ;  /* 0x4000004000097882 */ /* 0x000fe20000000000 */
[----:B------:R-:W-:Y:S01]  /*1880*/  UMOV UR11, 0x40000040 ;  /* 0x40000040000b7882 */ /* 0x000fe20000000000 */
[----:B------:R-:W-:Y:S02]  /*1890*/  UMOV UR21, 0x40000040 ;  /* 0x4000004000157882 */ /* 0x000fe40000000000 */
[----:B------:R-:W-:-:S02]  /*18a0*/  UIADD3 UR8, UR4, 0x2, URZ ;  /* 0x0000000204087890 */ /* 0x000fc4000fffe03f */
[----:B------:R-:W-:Y:S02]  /*18b0*/  UIADD3 UR12, UR4, 0x4, URZ ;  /* 0x00000004040c7890 */ /* 0x000fe4000fffe03f */
[----:B------:R-:W-:Y:S02]  /*18c0*/  UIADD3 UR16, UR4, 0x6, URZ ;  /* 0x0000000604107890 */ /* 0x000fe4000fffe03f */
[----:B------:R-:W-:Y:S01]  /*18d0*/  UIADD3 UR20, UR4, 0x400, URZ ;  /* 0x0000040004147890 */ /* 0x000fe2000fffe03f */
        /* <DEDUP_REMOVED lines=29> */
[----:B------:R-:W-:-:S02]  /*1ab0*/  UMOV UR5, UR53 ;  /* 0x0000003500057c82 */ /* 0x000fc40008000000 */
[----:B------:R-:W-:Y:S01]  /*1ac0*/  UMOV UR4, UR52 ;  /* 0x0000003400047c82 */ /* 0x000fe20008000000 */
        /* <DEDUP_REMOVED lines=36> */
.L_x_983:
[----:B01----:R-:W-:Y:S01]  /*1d10*/  LOP3.LUT R0, R77, 0xffffff80, RZ, 0xc0, !PT ;  /* 0xffffff804d007812 */ /* 0x003fe200078ec0ff */
[----:B------:R-:W-:Y:S01]  /*1d20*/  UIADD3 UR4, UR38, 0x2a840, URZ ;  /* 0x0002a84026047890 */ /* 0x000fe2000fffe03f */
[----:B------:R-:W-:Y:S01]  /*1d30*/  ISETP.NE.AND P2, PT, R23, 0x1, PT ;  /* 0x000000011700780c */ /* 0x000fe20003f45270 */
[----:B------:R-:W-:Y:S01]  /*1d40*/  ULDC UR11, c[0x0][0x288] ;  /* 0x0000a200000b7ab9 */ /* 0x000fe20000000800 */
[----:B------:R-:W-:Y:S01]  /*1d50*/  LEA.HI R76, R76, R75, RZ, 0x2 ;  /* 0x0000004b4c4c7211 */ /* 0x000fe200078f10ff */
[----:B------:R-:W-:Y:S01]  /*1d60*/  IMAD.IADD R0, R75, 0x1, -R0 ;  /* 0x000000014b007824 */ /* 0x000fe200078e0a00 */
[----:B------:R-:W-:Y:S01]  /*1d70*/  LEA.HI R9, R78, R78, RZ, 0x1 ;  /* 0x0000004e4e097211 */ /* 0x000fe200078f08ff */
[----:B------:R-:W-:Y:S01]  /*1d80*/  UPRMT UR4, UR61, 0x654, UR4 ;  /* 0x000006543d047896 */ /* 0x000fe20008000004 */
[----:B------:R-:W-:Y:S02]  /*1d90*/  LOP3.LUT R76, R76, 0xfffffffc, RZ, 0xc0, !PT ;  /* 0xfffffffc4c4c7812 */ /* 0x000fe400078ec0ff */
[----:B------:R-:W-:-:S02]  /*1da0*/  SHF.R.S32.HI R3, RZ, 0x1f, R0 ;  /* 0x0000001fff037819 */ /* 0x000fc40000011400 */
[----:B------:R-:W-:Y:S01]  /*1db0*/  LOP3.LUT R9, R9, 0x3fffffe, RZ, 0xc0, !PT ;  /* 0x03fffffe09097812 */ /* 0x000fe200078ec0ff */
[----:B------:R-:W-:Y:S01]  /*1dc0*/  IMAD.IADD R76, R75, 0x1, -R76 ;  /* 0x000000014b4c7824 */ /* 0x000fe200078e0a4c */
[CC--:B------:R-:W-:Y:S01]  /*1dd0*/  LEA.HI R2, R3.reuse, R0.reuse, RZ, 0x2 ;  /* 0x0000000003027211 */ /* 0x0c0fe200078f10ff */
[----:B------:R-:W0:Y:S01]  /*1de0*/  @P2 LDC R11, c[0x0][0x44c] ;  /* 0x00011300ff0b2b82 */ /* 0x000e220000000800 */
[----:B------:R-:W-:Y:S01]  /*1df0*/  LEA.HI R6, R3, R0, RZ, 0x5 ;  /* 0x0000000003067211 */ /* 0x000fe200078f28ff */
[----:B------:R-:W-:Y:S01]  /*1e00*/  IMAD.IADD R9, R78, 0x1, -R9 ;  /* 0x000000014e097824 */ /* 0x000fe200078e0a09 */
[--C-:B------:R-:W-:Y:S02]  /*1e10*/  SHF.R.S32.HI R3, RZ, 0x2, R2.reuse ;  /* 0x00000002ff037819 */ /* 0x100fe40000011402 */
[----:B------:R-:W-:Y:S02]  /*1e20*/  SHF.R.S32.HI R8, RZ, 0x1f, R2 ;  /* 0x0000001fff087819 */ /* 0x000fe40000011402 */
[----:B------:R-:W-:Y:S01]  /*1e30*/  SHF.R.S32.HI R7, RZ, 0x5, R6 ;  /* 0x00000005ff077819 */ /* 0x000fe20000011406 */
[----:B------:R-:W1:Y:S01]  /*1e40*/  @P2 LDC R13, c[0x0][0x450] ;  /* 0x00011400ff0d2b82 */ /* 0x000e620000000800 */
[----:B------:R-:W-:-:S02]  /*1e50*/  LEA.HI R8, R8, R3, RZ, 0x3 ;  /* 0x0000000308087211 */ /* 0x000fc400078f18ff */
[----:B------:R-:W-:Y:S01]  /*1e60*/  LEA.HI R6, R76, R76, RZ, 0x1 ;  /* 0x0000004c4c067211 */ /* 0x000fe200078f08ff */
[----:B------:R-:W-:Y:S01]  /*1e70*/  IMAD R10, R7, 0x10, R72 ;  /* 0x00000010070a7824 */ /* 0x000fe200078e0248 */
[----:B------:R-:W-:Y:S02]  /*1e80*/  LOP3.LUT R8, R8, 0xfffffff8, RZ, 0xc0, !PT ;  /* 0xfffffff808087812 */ /* 0x000fe400078ec0ff */
[----:B------:R-:W-:Y:S01]  /*1e90*/  LOP3.LUT R7, R6, 0x1ffffffe, RZ, 0xc0, !PT ;  /* 0x1ffffffe06077812 */ /* 0x000fe200078ec0ff */
[----:B------:R-:W-:Y:S01]  /*1ea0*/  SYNCS.ARRIVE.TRANS64.RED.A1T0 RZ, [UR4], RZ ;  /* 0x000000ffffff79a7 */ /* 0x000fe20008100404 */
[----:B------:R-:W-:Y:S01]  /*1eb0*/  IADD3 R8, R10, R3, -R8 ;  /* 0x000000030a087210 */ /* 0x000fe20007ffe808 */
[----:B------:R-:W-:Y:S01]  /*1ec0*/  ULDC UR4, c[0x0][0x9dc] ;  /* 0x0002770000047ab9 */ /* 0x000fe20000000800 */
[----:B------:R-:W-:Y:S01]  /*1ed0*/  LOP3.LUT P1, RZ, R18, 0x80000, RZ, 0xc0, !PT ;  /* 0x0008000012ff7812 */ /* 0x000fe2000782c0ff */
[----:B------:R-:W-:Y:S01]  /*1ee0*/  IMAD.IADD R7, R76, 0x1, -R7 ;  /* 0x000000014c077824 */ /* 0x000fe200078e0a07 */
[----:B------:R-:W-:Y:S01]  /*1ef0*/  ULOP3.LUT UR5, URZ, UR4, URZ, 0x33, !UPT ;  /* 0x000000043f057292 */ /* 0x000fe2000f8e333f */
[----:B------:R-:W-:Y:S01]  /*1f00*/  IMAD R8, R9, 0x40, R8 ;  /* 0x0000004009087824 */ /* 0x000fe200078e0208 */
[----:B------:R-:W-:Y:S01]  /*1f10*/  LOP3.LUT R9, R2, 0x7ffffffc, RZ, 0xc0, !PT ;  /* 0x7ffffffc02097812 */ /* 0x000fe200078ec0ff */
[----:B------:R-:W-:-:S02]  /*1f20*/  ULDC UR4, c[0x0][0x9e0] ;  /* 0x0002780000047ab9 */ /* 0x000fc40000000800 */
[----:B------:R-:W-:Y:S02]  /*1f30*/  IMAD R8, R7, 0x8, R8 ;  /* 0x0000000807087824 */ /* 0x000fe400078e0208 */
[----:B------:R-:W-:Y:S02]  /*1f40*/  IMAD.MOV.U32 R7, RZ, RZ, -0x60 ;  /* 0xffffffa0ff077424 */ /* 0x000fe400078e00ff */
[----:B0-----:R-:W-:-:S04]  /*1f50*/  @P2 IMAD.HI.U32 R6, R8, R11, RZ ;  /* 0x0000000b08062227 */ /* 0x001fc800078e00ff */
[----:B------:R-:W-:Y:S01]  /*1f60*/  IMAD.MOV.U32 R3, RZ, RZ, R8 ;  /* 0x000000ffff037224 */ /* 0x000fe200078e0008 */
[----:B-1----:R-:W-:Y:S01]  /*1f70*/  @P2 SHF.R.U32.HI R3, RZ, R13, R6 ;  /* 0x0000000dff032219 */ /* 0x002fe20000011606 */
[----:B------:R-:W-:Y:S02]  /*1f80*/  IMAD.IADD R9, R0, 0x1, -R9 ;  /* 0x0000000100097824 */ /* 0x000fe400078e0a09 */
[C---:B------:R-:W-:Y:S02]  /*1f90*/  IMAD R2, R74.reuse, R7, 0x61 ;  /* 0x000000614a027424 */ /* 0x040fe400078e0207 */
[----:B------:R-:W0:Y:S01]  /*1fa0*/  SHFL.IDX PT, R15, R3, RZ, 0x1c1f ;  /* 0x001c1fff030f7589 */ /* 0x000e2200000e0000 */
[----:B------:R-:W-:Y:S02]  /*1fb0*/  IMAD R0, R74, -0x60, R22 ;  /* 0xffffffa04a007824 */ /* 0x000fe400078e0216 */
[----:B------:R-:W-:Y:S02]  /*1fc0*/  IMAD R7, R9, -0x2, R2 ;  /* 0xfffffffe09077824 */ /* 0x000fe400078e0202 */
[----:B------:R-:W-:-:S02]  /*1fd0*/  VIADD R0, R0, 0x60 ;  /* 0x0000006000007836 */ /* 0x000fc40000000000 */
[----:B------:R-:W-:Y:S01]  /*1fe0*/  IMAD.U32 R10, RZ, RZ, UR5 ;  /* 0x00000005ff0a7e24 */ /* 0x000fe2000f8e00ff */
[----:B------:R-:W-:Y:S01]  /*1ff0*/  IADD3 R6, R7, -UR11, R22 ;  /* 0x8000000b07067c10 */ /* 0x000fe2000fffe016 */
[----:B------:R-:W-:Y:S02]  /*2000*/  IMAD R11, R9, -0x2, R0 ;  /* 0xfffffffe090b7824 */ /* 0x000fe400078e0200 */
[----:B------:R-:W-:Y:S02]  /*2010*/  VIADD R14, R2, 0xffffffff ;  /* 0xffffffff020e7836 */ /* 0x000fe40000000000 */
[C---:B------:R-:W-:Y:S02]  /*2020*/  VIADD R12, R6.reuse, UR4 ;  /* 0x00000004060c7c36 */ /* 0x040fe40008000000 */
[----:B------:R-:W-:Y:S02]  /*2030*/  VIADD R13, R6, UR5 ;  /* 0x00000005060d7c36 */ /* 0x000fe40008000000 */
[----:B------:R-:W-:Y:S01]  /*2040*/  VIADD R20, R7, 0xffffffff ;  /* 0xffffffff07147836 */ /* 0x000fe20000000000 */
[----:B0-----:R-:W-:Y:S01]  /*2050*/  VIADDMNMX R0, R15, R12, R11, PT ;  /* 0x0000000c0f007246 */ /* 0x001fe2000380010b */
[----:B------:R-:W-:Y:S01]  /*2060*/  IMAD.IADD R2, R13, 0x1, R15 ;  /* 0x000000010d027824 */ /* 0x000fe200078e020f */
[----:B------:R-:W-:Y:S06]  /*2070*/  @!P1 BRA `(.L_x_984) ;  /* 0x00000000005c9947 */ /* 0x000fec0003800000 */
[----:B------:R-:W-:Y:S01]  /*2080*/  IADD3 R7, R22, -UR11, R15 ;  /* 0x8000000b16077c10 */ /* 0x000fe2000fffe00f */
[----:B------:R-:W-:Y:S03]  /*2090*/  BSSY B0, `(.L_x_985) ;  /* 0x0000012000007945 */ /* 0x000fe60003800000 */
[----:B------:R-:W-:-:S13]  /*20a0*/  ISETP.GT.AND P1, PT, R7, -0x1, PT ;  /* 0xffffffff0700780c */ /* 0x000fda0003f24270 */
[----:B------:R-:W-:Y:S05]  /*20b0*/  @P1 BRA `(.L_x_986) ;  /* 0x0000000000241947 */ /* 0x000fea0003800000 */
[----:B------:R-:W-:Y:S01]  /*20c0*/  ULDC UR5, c[0x0][0x9e4] ;  /* 0x0002790000057ab9 */ /* 0x000fe20000000800 */
[----:B------:R-:W-:Y:S01]  /*20d0*/  LOP3.LUT R7, RZ, R7, RZ, 0x33, !PT ;  /* 0x00000007ff077212 */ /* 0x000fe200078e33ff */
[----:B------:R-:W-:-:S05]  /*20e0*/  IMAD.U32 R15, RZ, RZ, UR5 ;  /* 0x00000005ff0f7e24 */ /* 0x000fca000f8e00ff */
[----:B------:R-:W-:-:S13]  /*20f0*/  ISETP.NE.AND P1, PT, R15, 0x1, PT ;  /* 0x000000010f00780c */ /* 0x000fda0003f25270 */
[----:B------:R-:W0:Y:S02]  /*2100*/  @P1 LDC.64 R76, c[0x0][0x9e8] ;  /* 0x00027a00ff4c1b82 */ /* 0x000e240000000a00 */
[----:B0-----:R-:W-:-:S05]  /*2110*/  @P1 IMAD.HI.U32 R6, R7, R76, RZ ;  /* 0x0000004c07061227 */ /* 0x001fca00078e00ff */
[----:B------:R-:W-:-:S04]  /*2120*/  @P1 SHF.R.U32.HI R7, RZ, R77, R6 ;  /* 0x0000004dff071219 */ /* 0x000fc80000011606 */
[----:B------:R-:W-:Y:S01]  /*2130*/  LOP3.LUT R7, RZ, R7, RZ, 0x33, !PT ;  /* 0x00000007ff077212 */ /* 0x000fe200078e33ff */
[----:B------:R-:W-:Y:S06]  /*2140*/  BRA `(.L_x_987) ;  /* 0x0000000000187947 */ /* 0x000fec0003800000 */
.L_x_986:
[----:B------:R-:W-:Y:S02]  /*2150*/  ULDC UR5, c[0x0][0x9e4] ;  /* 0x0002790000057ab9 */ /* 0x000fe40000000800 */
[----:B------:R-:W-:-:S05]  /*2160*/  IMAD.U32 R15, RZ, RZ, UR5 ;  /* 0x00000005ff0f7e24 */ /* 0x000fca000f8e00ff */
[----:B------:R-:W-:-:S13]  /*2170*/  ISETP.NE.AND P1, PT, R15, 0x1, PT ;  /* 0x000000010f00780c */ /* 0x000fda0003f25270 */
[----:B------:R-:W0:Y:S02]  /*2180*/  @P1 LDC.64 R76, c[0x0][0x9e8] ;  /* 0x00027a00ff4c1b82 */ /* 0x000e240000000a00 */
[----:B0-----:R-:W-:-:S05]  /*2190*/  @P1 IMAD.HI.U32 R6, R7, R76, RZ ;  /* 0x0000004c07061227 */ /* 0x001fca00078e00ff */
[----:B------:R-:W-:-:S07]  /*21a0*/  @P1 SHF.R.U32.HI R7, RZ, R77, R6 ;  /* 0x0000004dff071219 */ /* 0x000fce0000011606 */
.L_x_987:
[----:B------:R-:W-:Y:S05]  /*21b0*/  BSYNC B0 ;  /* 0x0000000000007941 */ /* 0x000fea0003800000 */
.L_x_985:
[----:B------:R-:W-:-:S05]  /*21c0*/  IMAD R7, R7, R15, R20 ;  /* 0x0000000f07077224 */ /* 0x000fca00078e0214 */
[----:B------:R-:W-:Y:S02]  /*21d0*/  VIADDMNMX R0, R7, R15, R0, PT ;  /* 0x0000000f07007246 */ /* 0x000fe40003800100 */
[----:B------:R-:W-:-:S07]  /*21e0*/  VIMNMX R2, R2, R7, !PT ;  /* 0x0000000702027248 */ /* 0x000fce0007fe0100 */
.L_x_984:
[C---:B------:R-:W-:Y:S01]  /*21f0*/  ISETP.GE.AND P6, PT, R14.reuse, 0x9, PT ;  /* 0x000000090e00780c */ /* 0x040fe20003fc6270 */
[----:B------:R-:W0:Y:S01]  /*2200*/  SHFL.IDX PT, R3, R3, 0x1, 0x1c1f ;  /* 0x003c1f0003037f89 */ /* 0x000e2200000e0000 */
[----:B------:R-:W-:Y:S02]  /*2210*/  ISETP.GE.AND P1, PT, R14, 0x2, PT ;  /* 0x000000020e00780c */ /* 0x000fe40003f26270 */
[C---:B------:R-:W-:Y:S02]  /*2220*/  ISETP.GT.AND P2, PT, R2.reuse, 0x8, !P6 ;  /* 0x000000080200780c */ /* 0x040fe40007744270 */
[----:B------:R-:W-:Y:S02]  /*2230*/  ISETP.GT.AND P3, PT, R2, 0x1, !P1 ;  /* 0x000000010200780c */ /* 0x000fe40004f64270 */
[----:B------:R-:W-:Y:S02]  /*2240*/  ISETP.LT.OR P2, PT, R0, 0x9, P2 ;  /* 0x000000090000780c */ /* 0x000fe40001741670 */
[----:B------:R-:W-:-:S02]  /*2250*/  ISETP.GE.AND P4, PT, R14, 0xa, PT ;  /* 0x0000000a0e00780c */ /* 0x000fc40003f86270 */
[----:B------:R-:W-:Y:S02]  /*2260*/  FSEL R28, R28, -INF , !P2 ;  /* 0xff8000001c1c7808 */ /* 0x000fe40005000000 */
[----:B------:R-:W-:Y:S02]  /*2270*/  ISETP.LT.OR P3, PT, R0, 0x2, P3 ;  /* 0x000000020000780c */ /* 0x000fe40001f61670 */
[----:B------:R-:W-:Y:S02]  /*2280*/  ISETP.GT.AND P2, PT, R2, 0x9, !P4 ;  /* 0x000000090200780c */ /* 0x000fe40006744270 */
[----:B------:R-:W-:Y:S02]  /*2290*/  FSEL R76, R25, -INF , !P3 ;  /* 0xff800000194c7808 */ /* 0x000fe40005800000 */
[----:B------:R-:W-:Y:S02]  /*22a0*/  ISETP.LT.OR P2, PT, R0, 0xa, P2 ;  /* 0x0000000a0000780c */ /* 0x000fe40001741670 */
[----:B------:R-:W-:-:S02]  /*22b0*/  ISETP.GE.AND P3, PT, R14, 0x11, PT ;  /* 0x000000110e00780c */ /* 0x000fc40003f66270 */
[----:B------:R-:W-:Y:S02]  /*22c0*/  FSEL R78, R29, -INF , !P2 ;  /* 0xff8000001d4e7808 */ /* 0x000fe40005000000 */
[----:B------:R-:W-:Y:S02]  /*22d0*/  ISETP.GT.AND P2, PT, R2, 0x10, !P3 ;  /* 0x000000100200780c */ /* 0x000fe40005f44270 */
[----:B------:R-:W-:Y:S02]  /*22e0*/  P2R R25, PR, RZ, 0x8 ;  /* 0x00000008ff197803 */ /* 0x000fe40000000000 */
[----:B------:R-:W-:Y:S02]  /*22f0*/  ISETP.LT.OR P2, PT, R0, 0x11, P2 ;  /* 0x000000110000780c */ /* 0x000fe40001741670 */
[----:B------:R-:W-:Y:S02]  /*2300*/  ISETP.GE.AND P3, PT, R14, 0x12, PT ;  /* 0x000000120e00780c */ /* 0x000fe40003f66270 */
[----:B------:R-:W-:-:S02]  /*2310*/  FSEL R32, R32, -INF , !P2 ;  /* 0xff80000020207808 */ /* 0x000fc40005000000 */
[----:B------:R-:W-:Y:S02]  /*2320*/  ISETP.GT.AND P2, PT, R2, 0x11, !P3 ;  /* 0x000000110200780c */ /* 0x000fe40005f44270 */
[----:B------:R-:W-:Y:S02]  /*2330*/  P2R R29, PR, RZ, 0x8 ;  /* 0x00000008ff1d7803 */ /* 0x000fe40000000000 */
[----:B------:R-:W-:Y:S02]  /*2340*/  ISETP.LT.OR P2, PT, R0, 0x12, P2 ;  /* 0x000000120000780c */ /* 0x000fe40001741670 */
[----:B------:R-:W-:Y:S02]  /*2350*/  ISETP.GE.AND P3, PT, R14, 0x19, PT ;  /* 0x000000190e00780c */ /* 0x000fe40003f66270 */
[----:B------:R-:W-:Y:S02]  /*2360*/  FSEL R80, R33, -INF , !P2 ;  /* 0xff80000021507808 */ /* 0x000fe40005000000 */
[----:B------:R-:W-:-:S02]  /*2370*/  ISETP.GT.AND P2, PT, R2, 0x18, !P3 ;  /* 0x000000180200780c */ /* 0x000fc40005f44270 */
[----:B------:R-:W-:Y:S02]  /*2380*/  P2R R33, PR, RZ, 0x8 ;  /* 0x00000008ff217803 */ /* 0x000fe40000000000 */
[----:B------:R-:W-:Y:S02]  /*2390*/  ISETP.LT.OR P2, PT, R0, 0x19, P2 ;  /* 0x000000190000780c */ /* 0x000fe40001741670 */
[----:B------:R-:W-:Y:S02]  /*23a0*/  ISETP.GE.AND P3, PT, R14, 0x1a, PT ;  /* 0x0000001a0e00780c */ /* 0x000fe40003f66270 */
[----:B------:R-:W-:Y:S02]  /*23b0*/  FSEL R36, R36, -INF , !P2 ;  /* 0xff80000024247808 */ /* 0x000fe40005000000 */
[----:B------:R-:W-:Y:S02]  /*23c0*/  ISETP.GT.AND P2, PT, R2, 0x19, !P3 ;  /* 0x000000190200780c */ /* 0x000fe40005f44270 */
[----:B------:R-:W-:-:S02]  /*23d0*/  P2R R21, PR, RZ, 0x8 ;  /* 0x00000008ff157803 */ /* 0x000fc40000000000 */
[----:B------:R-:W-:Y:S02]  /*23e0*/  ISETP.LT.OR P2, PT, R0, 0x1a, P2 ;  /* 0x0000001a0000780c */ /* 0x000fe40001741670 */
[----:B------:R-:W-:Y:S02]  /*23f0*/  ISETP.GE.AND P3, PT, R14, 0x21, PT ;  /* 0x000000210e00780c */ /* 0x000fe40003f66270 */
[----:B------:R-:W-:Y:S02]  /*2400*/  FSEL R82, R37, -INF , !P2 ;  /* 0xff80000025527808 */ /* 0x000fe40005000000 */
[----:B------:R-:W-:Y:S02]  /*2410*/  ISETP.GT.AND P2, PT, R2, 0x20, !P3 ;  /* 0x000000200200780c */ /* 0x000fe40005f44270 */
[----:B------:R-:W-:Y:S02]  /*2420*/  P2R R37, PR, RZ, 0x8 ;  /* 0x00000008ff257803 */ /* 0x000fe40000000000 */
[----:B------:R-:W-:-:S02]  /*2430*/  ISETP.LT.OR P2, PT, R0, 0x21, P2 ;  /* 0x000000210000780c */ /* 0x000fc40001741670 */
[----:B------:R-:W-:Y:S02]  /*2440*/  ISETP.GE.AND P3, PT, R14, 0x22, PT ;  /* 0x000000220e00780c */ /* 0x000fe40003f66270 */
[----:B------:R-:W-:Y:S02]  /*2450*/  FSEL R40, R40, -INF , !P2 ;  /* 0xff80000028287808 */ /* 0x000fe40005000000 */
[----:B------:R-:W-:Y:S02]  /*2460*/  ISETP.GT.AND P2, PT, R2, 0x21, !P3 ;  /* 0x000000210200780c */ /* 0x000fe40005f44270 */
[----:B------:R-:W-:Y:S02]  /*2470*/  P2R R75, PR, RZ, 0x8 ;  /* 0x00000008ff4b7803 */ /* 0x000fe40000000000 */
        /* <DEDUP_REMOVED lines=56> */
[----:B------:R-:W-:Y:S02]  /*2800*/  P2R R15, PR, RZ, 0x10 ;  /* 0x00000010ff0f7803 */ /* 0x000fe40000000000 */
[----:B------:R-:W-:Y:S02]  /*2810*/  FSEL R64, R64, -INF , !P2 ;  /* 0xff80000040407808 */ /* 0x000fe40005000000 */
[----:B------:R-:W-:-:S04]  /*2820*/  ISETP.GE.AND P2, PT, R14, 0x52, PT ;  /* 0x000000520e00780c */ /* 0x000fc80003f46270 */
[----:B------:R-:W-:-:S04]  /*2830*/  ISETP.GT.AND P3, PT, R2, 0x51, !P2 ;  /* 0x000000510200780c */ /* 0x000fc80005764270 */
[----:B------:R-:W-:-:S04]  /*2840*/  ISETP.LT.OR P3, PT, R0, 0x52, P3 ;  /* 0x000000520000780c */ /* 0x000fc80001f61670 */
[----:B------:R-:W-:Y:S02]  /*2850*/  FSEL R96, R65, -INF , !P3 ;  /* 0xff80000041607808 */ /* 0x000fe40005800000 */
[----:B------:R-:W-:-:S04]  /*2860*/  ISETP.GE.AND P3, PT, R14, 0x59, PT ;  /* 0x000000590e00780c */ /* 0x000fc80003f66270 */
[----:B------:R-:W-:-:S04]  /*2870*/  ISETP.GT.AND P4, PT, R2, 0x58, !P3 ;  /* 0x000000580200780c */ /* 0x000fc80005f84270 */
[----:B------:R-:W-:-:S04]  /*2880*/  ISETP.LT.OR P4, PT, R0, 0x59, P4 ;  /* 0x000000590000780c */ /* 0x000fc80002781670 */
[----:B------:R-:W-:Y:S02]  /*2890*/  FSEL R7, R68, -INF , !P4 ;  /* 0xff80000044077808 */ /* 0x000fe40006000000 */
[----:B------:R-:W-:-:S04]  /*28a0*/  ISETP.GE.AND P4, PT, R14, 0x1, PT ;  /* 0x000000010e00780c */ /* 0x000fc80003f86270 */
[----:B------:R-:W-:-:S04]  /*28b0*/  ISETP.GT.AND P5, PT, R2, RZ, !P4 ;  /* 0x000000ff0200720c */ /* 0x000fc800067a4270 */
[----:B------:R-:W-:-:S04]  /*28c0*/  ISETP.LT.OR P5, PT, R0, 0x1, P5 ;  /* 0x000000010000780c */ /* 0x000fc80002fa1670 */
[----:B------:R-:W-:Y:S02]  /*28d0*/  FSEL R24, R24, -INF , !P5 ;  /* 0xff80000018187808 */ /* 0x000fe40006800000 */
[----:B------:R-:W-:-:S04]  /*28e0*/  ISETP.GE.AND P5, PT, R14, 0x5a, PT ;  /* 0x0000005a0e00780c */ /* 0x000fc80003fa6270 */
[----:B------:R-:W-:Y:S02]  /*28f0*/  P2R R65, PR, RZ, 0x20 ;  /* 0x00000020ff417803 */ /* 0x000fe40000000000 */
[----:B------:R-:W-:Y:S01]  /*2900*/  ISETP.GT.AND P5, PT, R2, 0x59, !P5 ;  /* 0x000000590200780c */ /* 0x000fe20006fa4270 */
[----:B0-----:R-:W-:-:S03]  /*2910*/  IMAD.IADD R2, R13, 0x1, R3 ;  /* 0x000000010d027824 */ /* 0x001fc600078e0203 */
[----:B------:R-:W-:Y:S02]  /*2920*/  ISETP.LT.OR P5, PT, R0, 0x5a, P5 ;  /* 0x0000005a0000780c */ /* 0x000fe40002fa1670 */
[----:B------:R-:W-:Y:S02]  /*2930*/  VIADDMNMX R0, R3, R12, R11, PT ;  /* 0x0000000c03007246 */ /* 0x000fe4000380010b */
[----:B------:R-:W-:Y:S02]  /*2940*/  FSEL R68, R69, -INF , !P5 ;  /* 0xff80000045447808 */ /* 0x000fe40006800000 */
[----:B------:R-:W-:-:S13]  /*2950*/  LOP3.LUT P5, RZ, R18, 0x80000, RZ, 0xc0, !PT ;  /* 0x0008000012ff7812 */ /* 0x000fda00078ac0ff */
[----:B------:R-:W-:Y:S05]  /*2960*/  @!P5 BRA `(.L_x_988) ;  /* 0x00000000005cd947 */ /* 0x000fea0003800000 */
        /* <DEDUP_REMOVED lines=13> */
.L_x_990:
[----:B------:R-:W-:Y:S02]  /*2a40*/  ULDC UR5, c[0x0][0x9e4] ;  /* 0x0002790000057ab9 */ /* 0x000fe40000000800 */
[----:B------:R-:W-:-:S05]  /*2a50*/  IMAD.U32 R11, RZ, RZ, UR5 ;  /* 0x00000005ff0b7e24 */ /* 0x000fca000f8e00ff */
[----:B------:R-:W-:-:S13]  /*2a60*/  ISETP.NE.AND P5, PT, R11, 0x1, PT ;  /* 0x000000010b00780c */ /* 0x000fda0003fa5270 */
[----:B------:R-:W0:Y:S02]  /*2a70*/  @P5 LDC.64 R12, c[0x0][0x9e8] ;  /* 0x00027a00ff0c5b82 */ /* 0x000e240000000a00 */
[----:B0-----:R-:W-:-:S05]  /*2a80*/  @P5 IMAD.HI.U32 R6, R3, R12, RZ ;  /* 0x0000000c03065227 */ /* 0x001fca00078e00ff */
[----:B------:R-:W-:-:S07]  /*2a90*/  @P5 SHF.R.U32.HI R3, RZ, R13, R6 ;  /* 0x0000000dff035219 */ /* 0x000fce0000011606 */
.L_x_991:
[----:B------:R-:W-:Y:S05]  /*2aa0*/  BSYNC B0 ;  /* 0x0000000000007941 */ /* 0x000fea0003800000 */
.L_x_989:
[----:B------:R-:W-:-:S05]  /*2ab0*/  IMAD R3, R3, R11, R20 ;  /* 0x0000000b03037224 */ /* 0x000fca00078e0214 */
[----:B------:R-:W-:Y:S02]  /*2ac0*/  VIADDMNMX R0, R3, R11, R0, PT ;  /* 0x0000000b03007246 */ /* 0x000fe40003800100 */
[----:B------:R-:W-:-:S07]  /*2ad0*/  VIMNMX R2, R2, R3, !PT ;  /* 0x0000000302027248 */ /* 0x000fce0007fe0100 */
.L_x_988:
[----:B------:R-:W-:Y:S01]  /*2ae0*/  ISETP.GT.AND P1, PT, R2, 0x1, !P1 ;  /* 0x000000010200780c */ /* 0x000fe20004f24270 */
[----:B------:R-:W-:Y:S01]  /*2af0*/  ULDC UR5, c[0x0][0x988] ;  /* 0x0002620000057ab9 */ /* 0x000fe20000000800 */
[----:B------:R-:W-:Y:S02]  /*2b00*/  FMNMX.FTZ R6, R24, R76, !PT ;  /* 0x0000004c18067209 */ /* 0x000fe40007810000 */
[----:B------:R-:W-:Y:S02]  /*2b10*/  ISETP.LT.OR P1, PT, R0, 0x2, P1 ;  /* 0x000000020000780c */ /* 0x000fe40000f21670 */
[----:B------:R-:W-:Y:S02]  /*2b20*/  ISETP.GT.AND P6, PT, R2, 0x8, !P6 ;  /* 0x000000080200780c */ /* 0x000fe400077c4270 */
[----:B------:R-:W-:Y:S02]  /*2b30*/  FSEL R27, R27, -INF , !P1 ;  /* 0xff8000001b1b7808 */ /* 0x000fe40004800000 */
[----:B------:R-:W-:-:S02]  /*2b40*/  ISETP.NE.AND P1, PT, R15, RZ, PT ;  /* 0x000000ff0f00720c */ /* 0x000fc40003f25270 */
[----:B------:R-:W-:Y:S02]  /*2b50*/  FMNMX.FTZ R6, R28, R6, !PT ;  /* 0x000000061c067209 */ /* 0x000fe40007810000 */
[----:B------:R-:W-:Y:S02]  /*2b60*/  ISETP.GT.AND P1, PT, R2, 0x9, !P1 ;  /* 0x000000090200780c */ /* 0x000fe40004f24270 */
[C---:B------:R-:W-:Y:S02]  /*2b70*/  ISETP.LT.OR P6, PT, R0.reuse, 0x9, P6 ;  /* 0x000000090000780c */ /* 0x040fe400037c1670 */
[----:B------:R-:W-:Y:S02]  /*2b80*/  ISETP.LT.OR P1, PT, R0, 0xa, P1 ;  /* 0x0000000a0000780c */ /* 0x000fe40000f21670 */
[----:B------:R-:W-:Y:S02]  /*2b90*/  FMNMX.FTZ R6, R78, R6, !PT ;  /* 0x000000064e067209 */ /* 0x000fe40007810000 */
[----:B------:R-:W-:-:S02]  /*2ba0*/  FSEL R31, R31, -INF , !P1 ;  /* 0xff8000001f1f7808 */ /* 0x000fc40004800000 */
[----:B------:R-:W-:Y:S02]  /*2bb0*/  ISETP.NE.AND P1, PT, R25, RZ, PT ;  /* 0x000000ff1900720c */ /* 0x000fe40003f25270 */
[----:B------:R-:W-:Y:S02]  /*2bc0*/  ISETP.NE.AND P5, PT, R21, RZ, PT ;  /* 0x000000ff1500720c */ /* 0x000fe40003fa5270 */
[----:B------:R-:W-:Y:S02]  /*2bd0*/  ISETP.GT.AND P1, PT, R2, 0x10, !P1 ;  /* 0x000000100200780c */ /* 0x000fe40004f24270 */
[----:B------:R-:W-:Y:S02]  /*2be0*/  FSEL R21, R30, -INF , !P6 ;  /* 0xff8000001e157808 */ /* 0x000fe40007000000 */
[----:B------:R-:W-:Y:S02]  /*2bf0*/  ISETP.LT.OR P1, PT, R0, 0x11, P1 ;  /* 0x000000110000780c */ /* 0x000fe40000f21670 */
[----:B------:R-:W-:-:S02]  /*2c00*/  ISETP.NE.AND P6, PT, R33, RZ, PT ;  /* 0x000000ff2100720c */ /* 0x000fc40003fc5270 */
[----:B------:R-:W-:Y:S02]  /*2c10*/  FSEL R25, R34, -INF , !P1 ;  /* 0xff80000022197808 */ /* 0x000fe40004800000 */
[----:B------:R-:W-:Y:S02]  /*2c20*/  ISETP.NE.AND P1, PT, R29, RZ, PT ;  /* 0x000000ff1d00720c */ /* 0x000fe40003f25270 */
[----:B------:R-:W-:Y:S02]  /*2c30*/  FMNMX.FTZ R6, R32, R6, !PT ;  /* 0x0000000620067209 */ /* 0x000fe40007810000 */
[----:B------:R-:W-:Y:S02]  /*2c40*/  ISETP.GT.AND P1, PT, R2, 0x11, !P1 ;  /* 0x000000110200780c */ /* 0x000fe40004f24270 */
[----:B------:R-:W-:Y:S02]  /*2c50*/  FMNMX.FTZ R6, R80, R6, !PT ;  /* 0x0000000650067209 */ /* 0x000fe40007810000 */
[----:B------:R-:W-:-:S02]  /*2c60*/  ISETP.LT.OR P1, PT, R0, 0x12, P1 ;  /* 0x000000120000780c */ /* 0x000fc40000f21670 */
[----:B------:R-:W-:Y:S02]  /*2c70*/  FMNMX.FTZ R6, R36, R6, !PT ;  /* 0x0000000624067209 */ /* 0x000fe40007810000 */
[----:B------:R-:W-:Y:S02]  /*2c80*/  FSEL R35, R35, -INF , !P1 ;  /* 0xff80000023237808 */ /* 0x000fe40004800000 */
[----:B------:R-:W-:Y:S02]  /*2c90*/  ISETP.GT.AND P1, PT, R2, 0x18, !P6 ;  /* 0x000000180200780c */ /* 0x000fe40007724270 */
[----:B------:R-:W-:Y:S02]  /*2ca0*/  FMNMX.FTZ R6, R82, R6, !PT ;  /* 0x0000000652067209 */ /* 0x000fe40007810000 */
[----:B------:R-:W-:Y:S02]  /*2cb0*/  ISETP.LT.OR P1, PT, R0, 0x19, P1 ;  /* 0x000000190000780c */ /* 0x000fe40000f21670 */
[----:B------:R-:W-:-:S02]  /*2cc0*/  FMNMX.FTZ R6, R40, R6, !PT ;  /* 0x0000000628067209 */ /* 0x000fc40007810000 */
[----:B------:R-:W-:Y:S02]  /*2cd0*/  FSEL R29, R38, -INF , !P1 ;  /* 0xff800000261d7808 */ /* 0x000fe40004800000 */
[----:B------:R-:W-:Y:S02]  /*2ce0*/  ISETP.GT.AND P1, PT, R2, 0x19, !P5 ;  /* 0x000000190200780c */ /* 0x000fe40006f24270 */
[----:B------:R-:W-:Y:S02]  /*2cf0*/  FMNMX.FTZ R6, R84, R6, !PT ;  /* 0x0000000654067209 */ /* 0x000fe40007810000 */
[----:B------:R-:W-:Y:S02]  /*2d00*/  ISETP.LT.OR P1, PT, R0, 0x1a, P1 ;  /* 0x0000001a0000780c */ /* 0x000fe40000f21670 */
[----:B------:R-:W-:Y:S02]  /*2d10*/  FMNMX.FTZ R6, R44, R6, !PT ;  /* 0x000000062c067209 */ /* 0x000fe40007810000 */
[----:B------:R-:W-:-:S02]  /*2d20*/  FSEL R39, R39, -INF , !P1 ;  /* 0xff80000027277808 */ /* 0x000fc40004800000 */
[----:B------:R-:W-:Y:S02]  /*2d30*/  ISETP.NE.AND P1, PT, R37, RZ, PT ;  /* 0x000000ff2500720c */ /* 0x000fe40003f25270 */
[----:B------:R-:W-:Y:S02]  /*2d40*/  FMNMX.FTZ R6, R86, R6, !PT ;  /* 0x0000000656067209 */ /* 0x000fe40007810000 */
[----:B------:R-:W-:Y:S02]  /*2d50*/  ISETP.GT.AND P1, PT, R2, 0x20, !P1 ;  /* 0x000000200200780c */ /* 0x000fe40004f24270 */
[----:B------:R-:W-:Y:S02]  /*2d60*/  FMNMX.FTZ R6, R48, R6, !PT ;  /* 0x0000000630067209 */ /* 0x000fe40007810000 */
[----:B------:R-:W-:Y:S02]  /*2d70*/  ISETP.LT.OR P1, PT, R0, 0x21, P1 ;  /* 0x000000210000780c */ /* 0x000fe40000f21670 */
[----:B------:R-:W-:-:S02]  /*2d80*/  FMNMX.FTZ R6, R88, R6, !PT ;  /* 0x0000000658067209 */ /* 0x000fc40007810000 */
        /* <DEDUP_REMOVED lines=8> */
[----:B------:R-:W-:Y:S02]  /*2e10*/  ISETP.NE.AND P1, PT, R41, RZ, PT ;  /* 0x000000ff2900720c */ /* 0x000fe40003f25270 */
[----:B------:R-:W-:Y:S02]  /*2e20*/  FMNMX.FTZ R6, R92, R6, !PT ;  /* 0x000000065c067209 */ /* 0x000fe40007810000 */
[----:B------:R-:W-:Y:S02]  /*2e30*/  ISETP.GT.AND P1, PT, R2, 0x28, !P1 ;  /* 0x000000280200780c */ /* 0x000fe40004f24270 */
[----:B------:R-:W-:-:S02]  /*2e40*/  FMNMX.FTZ R6, R60, R6, !PT ;  /* 0x000000063c067209 */ /* 0x000fc40007810000 */
[----:B------:R-:W-:Y:S02]  /*2e50*/  ISETP.LT.OR P1, PT, R0, 0x29, P1 ;  /* 0x000000290000780c */ /* 0x000fe40000f21670 */
[----:B------:R-:W-:Y:S02]  /*2e60*/  FMNMX.FTZ R6, R94, R6, !PT ;  /* 0x000000065e067209 */ /* 0x000fe40007810000 */
[----:B------:R-:W-:Y:S02]  /*2e70*/  FSEL R37, R46, -INF , !P1 ;  /* 0xff8000002e257808 */ /* 0x000fe40004800000 */
[----:B------:R-:W-:Y:S02]  /*2e80*/  ISETP.NE.AND P1, PT, R77, RZ, PT ;  /* 0x000000ff4d00720c */ /* 0x000fe40003f25270 */
[----:B------:R-:W-:Y:S02]  /*2e90*/  FMNMX.FTZ R6, R64, R6, !PT ;  /* 0x0000000640067209 */ /* 0x000fe40007810000 */
[----:B------:R-:W-:-:S02]  /*2ea0*/  ISETP.GT.AND P1, PT, R2, 0x29, !P1 ;  /* 0x000000290200780c */ /* 0x000fc40004f24270 */
[----:B------:R-:W-:Y:S02]  /*2eb0*/  FMNMX.FTZ R6, R96, R6, !PT ;  /* 0x0000000660067209 */ /* 0x000fe40007810000 */
[----:B------:R-:W-:Y:S02]  /*2ec0*/  ISETP.LT.OR P1, PT, R0, 0x2a, P1 ;  /* 0x0000002a0000780c */ /* 0x000fe40000f21670 */
[----:B------:R-:W-:Y:S02]  /*2ed0*/  FMNMX.FTZ R6, R7, R6, !PT ;  /* 0x0000000607067209 */ /* 0x000fe40007810000 */
[----:B------:R-:W-:Y:S02]  /*2ee0*/  FSEL R47, R47, -INF , !P1 ;  /* 0xff8000002f2f7808 */ /* 0x000fe40004800000 */
[----:B------:R-:W-:Y:S02]  /*2ef0*/  ISETP.NE.AND P1, PT, R45, RZ, PT ;  /* 0x000000ff2d00720c */ /* 0x000fe40003f25270 */
[----:B------:R-:W-:-:S02]  /*2f00*/  FMNMX.FTZ R6, R68, R6, !PT ;  /* 0x0000000644067209 */ /* 0x000fc40007810000 */
[C---:B------:R-:W-:Y:S02]  /*2f10*/  ISETP.GT.AND P1, PT, R2.reuse, 0x30, !P1 ;  /* 0x000000300200780c */ /* 0x040fe40004f24270 */
[----:B------:R-:W-:Y:S01]  /*2f20*/  ISETP.GT.AND P4, PT, R2, RZ, !P4 ;  /* 0x000000ff0200720c */ /* 0x000fe20006784270 */
[----:B------:R-:W0:Y:S01]  /*2f30*/  SHFL.BFLY PT, R11, R6, 0x2, 0x1f ;  /* 0x0c401f00060b7f89 */ /* 0x000e2200000e0000 */
[C---:B------:R-:W-:Y:S02]  /*2f40*/  ISETP.LT.OR P1, PT, R0.reuse, 0x31, P1 ;  /* 0x000000310000780c */ /* 0x040fe40000f21670 */
[----:B------:R-:W-:Y:S02]  /*2f50*/  ISETP.LT.OR P4, PT, R0, 0x1, P4 ;  /* 0x000000010000780c */ /* 0x000fe40002781670 */
[----:B------:R-:W-:Y:S02]  /*2f60*/  FSEL R41, R50, -INF , !P1 ;  /* 0xff80000032297808 */ /* 0x000fe40004800000 */
[----:B------:R-:W-:-:S02]  /*2f70*/  ISETP.NE.AND P1, PT, R79, RZ, PT ;  /* 0x000000ff4f00720c */ /* 0x000fc40003f25270 */
[----:B------:R-:W-:Y:S02]  /*2f80*/  FSEL R15, R26, -INF , !P4 ;  /* 0xff8000001a0f7808 */ /* 0x000fe40006000000 */
[----:B------:R-:W-:Y:S02]  /*2f90*/  ISETP.GT.AND P1, PT, R2, 0x31, !P1 ;  /* 0x000000310200780c */ /* 0x000fe40004f24270 */
[----:B------:R-:W-:Y:S02]  /*2fa0*/  ISETP.NE.AND P6, PT, R83, RZ, PT ;  /* 0x000000ff5300720c */ /* 0x000fe40003fc5270 */
[----:B------:R-:W-:Y:S02]  /*2fb0*/  ISETP.LT.OR P1, PT, R0, 0x32, P1 ;  /* 0x000000320000780c */ /* 0x000fe40000f21670 */
[----:B------:R-:W-:Y:S02]  /*2fc0*/  ISETP.NE.AND P5, PT, R57, RZ, PT ;  /* 0x000000ff3900720c */ /* 0x000fe40003fa5270 */
[----:B------:R-:W-:-:S02]  /*2fd0*/  FSEL R51, R51, -INF , !P1 ;  /* 0xff80000033337808 */ /* 0x000fc40004800000 */
[----:B------:R-:W-:Y:S02]  /*2fe0*/  ISETP.NE.AND P1, PT, R49, RZ, PT ;  /* 0x000000ff3100720c */ /* 0x000fe40003f25270 */
[C---:B------:R-:W-:Y:S02]  /*2ff0*/  ISETP.GT.AND P2, PT, R2.reuse, 0x51, !P2 ;  /* 0x000000510200780c */ /* 0x040fe40005744270 */
[----:B------:R-:W-:Y:S02]  /*3000*/  ISETP.GT.AND P1, PT, R2, 0x38, !P1 ;  /* 0x000000380200780c */ /* 0x000fe40004f24270 */
[----:B0-----:R-:W-:Y:S02]  /*3010*/  FMNMX.FTZ R13, R6, R11, !PT ;  /* 0x0000000b060d7209 */ /* 0x001fe40007810000 */
[----:B------:R-:W-:Y:S02]  /*3020*/  FMNMX.FTZ R6, R15, R27, !PT ;  /* 0x0000001b0f067209 */ /* 0x000fe40007810000 */
[----:B------:R-:W-:Y:S01]  /*3030*/  ISETP.LT.OR P1, PT, R0, 0x39, P1 ;  /* 0x000000390000780c */ /* 0x000fe20000f21670 */
[----:B------:R-:W0:Y:S01]  /*3040*/  SHFL.BFLY PT, R12, R13, 0x1, 0x1f ;  /* 0x0c201f000d0c7f89 */ /* 0x000e2200000e0000 */
        /* <DEDUP_REMOVED lines=16> */
[----:B------:R-:W-:Y:S02]  /*3150*/  ISETP.GT.AND P1, PT, R2, 0x41, !P6 ;  /* 0x000000410200780c */ /* 0x000fe40007724270 */
[----:B------:R-:W-:Y:S02]  /*3160*/  FMNMX.FTZ R6, R43, R6, !PT ;  /* 0x000000062b067209 */ /* 0x000fe40007810000 */
[----:B------:R-:W-:-:S02]  /*3170*/  ISETP.LT.OR P1, PT, R0, 0x42, P1 ;  /* 0x000000420000780c */ /* 0x000fc40000f21670 */
[----:B------:R-:W-:Y:S02]  /*3180*/  FMNMX.FTZ R6, R37, R6, !PT ;  /* 0x0000000625067209 */ /* 0x000fe40007810000 */
[----:B------:R-:W-:Y:S02]  /*3190*/  FSEL R59, R59, -INF , !P1 ;  /* 0xff8000003b3b7808 */ /* 0x000fe40004800000 */
[----:B------:R-:W-:Y:S02]  /*31a0*/  FMNMX.FTZ R6, R47, R6, !PT ;  /* 0x000000062f067209 */ /* 0x000fe40007810000 */
[----:B------:R-:W-:Y:S02]  /*31b0*/  ISETP.GT.AND P1, PT, R2, 0x48, !P5 ;  /* 0x000000480200780c */ /* 0x000fe40006f24270 */
[----:B0-----:R-:W-:Y:S01]  /*31c0*/  FMNMX.FTZ R11, R13, R12, !PT ;  /* 0x0000000c0d0b7209 */ /* 0x001fe20007810000 */
[----:B------:R-:W-:Y:S01]  /*31d0*/  IMAD.U32 R12, RZ, RZ, UR5 ;  /* 0x00000005ff0c7e24 */ /* 0x000fe2000f8e00ff */
[----:B------:R-:W-:-:S02]  /*31e0*/  FMNMX.FTZ R6, R41, R6, !PT ;  /* 0x0000000629067209 */ /* 0x000fc40007810000 */
[----:B------:R-:W-:Y:S01]  /*31f0*/  ISETP.LT.OR P1, PT, R0, 0x49, P1 ;  /* 0x000000490000780c */ /* 0x000fe20000f21670 */
[----:B------:R-:W-:Y:S01]  /*3200*/  FMUL.FTZ R14, R11, R12 ;  /* 0x0000000c0b0e7220 */ /* 0x000fe20000410000 */
[----:B------:R-:W-:Y:S02]  /*3210*/  FMNMX.FTZ R6, R51, R6, !PT ;  /* 0x0000000633067209 */ /* 0x000fe40007810000 */
[----:B------:R-:W-:Y:S02]  /*3220*/  FSEL R3, R62, -INF , !P1 ;  /* 0xff8000003e037808 */ /* 0x000fe40004800000 */
[----:B------:R-:W-:Y:S02]  /*3230*/  FSETP.NEU.FTZ.AND P1, PT, R11, -INF , PT ;  /* 0xff8000000b00780b */ /* 0x000fe40003f3d000 */
[----:B------:R-:W-:Y:S02]  /*3240*/  ISETP.NE.AND P5, PT, R85, RZ, PT ;  /* 0x000000ff5500720c */ /* 0x000fe40003fa5270 */
[----:B------:R-:W-:-:S02]  /*3250*/  FMNMX.FTZ R6, R45, R6, !PT ;  /* 0x000000062d067209 */ /* 0x000fc40007810000 */
[----:B------:R-:W-:Y:S02]  /*3260*/  FSEL R61, R14, RZ, P1 ;  /* 0x000000ff0e3d7208 */ /* 0x000fe40000800000 */
[----:B------:R-:W-:Y:S02]  /*3270*/  ISETP.GT.AND P1, PT, R2, 0x49, !P5 ;  /* 0x000000490200780c */ /* 0x000fe40006f24270 */
[----:B------:R-:W-:Y:S01]  /*3280*/  FMNMX.FTZ R6, R55, R6, !PT ;  /* 0x0000000637067209 */ /* 0x000fe20007810000 */
[-CC-:B------:R-:W-:Y:S01]  /*3290*/  FFMA.FTZ R13, R24, R12.reuse, -R61.reuse ;  /* 0x0000000c180d7223 */ /* 0x180fe2000001083d */
[----:B------:R-:W-:Y:S01]  /*32a0*/  ISETP.LT.OR P1, PT, R0, 0x4a, P1 ;  /* 0x0000004a0000780c */ /* 0x000fe20000f21670 */
[--C-:B------:R-:W-:Y:S01]  /*32b0*/  FFMA.FTZ R14, R76, R12, -R61.reuse ;  /* 0x0000000c4c0e7223 */ /* 0x100fe2000001083d */
[----:B------:R-:W-:Y:S01]  /*32c0*/  ISETP.NE.AND P6, PT, R87, RZ, PT ;  /* 0x000000ff5700720c */ /* 0x000fe20003fc5270 */
[----:B------:R0:W-:Y:S01]  /*32d0*/  MUFU.EX2 R156, R13 ;  /* 0x0000000d009c7308 */ /* 0x0001e20000000800 */
[----:B------:R-:W-:Y:S01]  /*32e0*/  FMNMX.FTZ R6, R49, R6, !PT ;  /* 0x0000000631067209 */ /* 0x000fe20007810000 */
[-CC-:B------:R-:W-:Y:S01]  /*32f0*/  FFMA.FTZ R20, R28, R12.reuse, -R61.reuse ;  /* 0x0000000c1c147223 */ /* 0x180fe2000001083d */
[----:B------:R-:W-:Y:S01]  /*3300*/  FSEL R63, R63, -INF , !P1 ;  /* 0xff8000003f3f7808 */ /* 0x000fe20004800000 */
[-CC-:B------:R-:W-:Y:S01]  /*3310*/  FFMA.FTZ R24, R78, R12.reuse, -R61.reuse ;  /* 0x0000000c4e187223 */ /* 0x180fe2000001083d */
[----:B------:R-:W-:Y:S01]  /*3320*/  ISETP.GT.AND P1, PT, R2, 0x50, !P6 ;  /* 0x000000500200780c */ /* 0x000fe20007724270 */
[--C-:B------:R-:W-:Y:S01]  /*3330*/  FFMA.FTZ R7, R7, R12, -R61.reuse ;  /* 0x0000000c07077223 */ /* 0x100fe2000001083d */
[----:B------:R-:W-:Y:S01]  /*3340*/  FMNMX.FTZ R6, R59, R6, !PT ;  /* 0x000000063b067209 */ /* 0x000fe20007810000 */
[----:B------:R-:W-:Y:S01]  /*3350*/  MUFU.EX2 R20, R20 ;  /* 0x0000001400147308 */ /* 0x000fe20000000800 */
[----:B------:R-:W-:Y:S01]  /*3360*/  ISETP.LT.OR P1, PT, R0, 0x51, P1 ;  /* 0x000000510000780c */ /* 0x000fe20000f21670 */
[--C-:B0-----:R-:W-:Y:S01]  /*3370*/  FFMA.FTZ R13, R32, R12, -R61.reuse ;  /* 0x0000000c200d7223 */ /* 0x101fe2000001083d */
[----:B------:R-:W-:Y:S01]  /*3380*/  FMNMX.FTZ R6, R3, R6, !PT ;  /* 0x0000000603067209 */ /* 0x000fe20007810000 */
[-CC-:B------:R-:W-:Y:S01]  /*3390*/  FFMA.FTZ R26, R36, R12.reuse, -R61.reuse ;  /* 0x0000000c241a7223 */ /* 0x180fe2000001083d */
[----:B------:R-:W-:Y:S01]  /*33a0*/  ISETP.NE.AND P5, PT, R65, RZ, PT ;  /* 0x000000ff4100720c */ /* 0x000fe20003fa5270 */
[-CC-:B------:R-:W-:Y:S01]  /*33b0*/  FFMA.FTZ R36, R96, R12.reuse, -R61.reuse ;  /* 0x0000000c60247223 */ /* 0x180fe2000001083d */
[----:B------:R-:W-:Y:S01]  /*33c0*/  ISETP.GT.AND P3, PT, R2, 0x58, !P3 ;  /* 0x000000580200780c */ /* 0x000fe20005f64270 */
[----:B------:R0:W-:Y:S01]  /*33d0*/  MUFU.EX2 R152, R13 ;  /* 0x0000000d00987308 */ /* 0x0001e20000000800 */
[----:B------:R-:W-:Y:S01]  /*33e0*/  ISETP.LT.OR P2, PT, R0, 0x52, P2 ;  /* 0x000000520000780c */ /* 0x000fe20001741670 */
[-CC-:B------:R-:W-:Y:S01]  /*33f0*/  FFMA.FTZ R28, R48, R12.reuse, -R61.reuse ;  /* 0x0000000c301c7223 */ /* 0x180fe2000001083d */
[----:B------:R-:W-:Y:S01]  /*3400*/  FSEL R53, R66, -INF , !P1 ;  /* 0xff80000042357808 */ /* 0x000fe20004800000 */
[--C-:B------:R-:W-:Y:S01]  /*3410*/  FFMA.FTZ R30, R52, R12, -R61.reuse ;  /* 0x0000000c341e7223 */ /* 0x100fe2000001083d */
[----:B------:R-:W-:Y:S01]  /*3420*/  FMNMX.FTZ R6, R63, R6, !PT ;  /* 0x000000063f067209 */ /* 0x000fe20007810000 */
[-CC-:B------:R-:W-:Y:S01]  /*3430*/  FFMA.FTZ R32, R90, R12.reuse, -R61.reuse ;  /* 0x0000000c5a207223 */ /* 0x180fe2000001083d */
[----:B------:R-:W-:Y:S01]  /*3440*/  ISETP.GT.AND P4, PT, R2, 0x59, !P5 ;  /* 0x000000590200780c */ /* 0x000fe20006f84270 */
[----:B------:R1:W-:Y:S01]  /*3450*/  MUFU.EX2 R65, R14 ;  /* 0x0000000e00417308 */ /* 0x0003e20000000800 */
[----:B------:R-:W-:Y:S01]  /*3460*/  ISETP.LT.OR P3, PT, R0, 0x59, P3 ;  /* 0x000000590000780c */ /* 0x000fe20001f61670 */
[-CC-:B0-----:R-:W-:Y:S01]  /*3470*/  FFMA.FTZ R13, R82, R12.reuse, -R61.reuse ;  /* 0x0000000c520d7223 */ /* 0x181fe2000001083d */
[----:B------:R-:W-:Y:S01]  /*3480*/  FSEL R67, R67, -INF , !P2 ;  /* 0xff80000043437808 */ /* 0x000fe20005000000 */
[--C-:B------:R-:W-:Y:S01]  /*3490*/  FFMA.FTZ R2, R40, R12, -R61.reuse ;  /* 0x0000000c28027223 */ /* 0x100fe2000001083d */
[----:B------:R-:W-:Y:S01]  /*34a0*/  FMNMX.FTZ R6, R53, R6, !PT ;  /* 0x0000000635067209 */ /* 0x000fe20007810000 */
[-CC-:B------:R-:W-:Y:S01]  /*34b0*/  FFMA.FTZ R34, R56, R12.reuse, -R61.reuse ;  /* 0x0000000c38227223 */ /* 0x180fe2000001083d */
[----:B------:R-:W-:Y:S01]  /*34c0*/  ISETP.LT.OR P4, PT, R0, 0x5a, P4 ;  /* 0x0000005a0000780c */ /* 0x000fe20002781670 */
[----:B------:R0:W-:Y:S01]  /*34d0*/  MUFU.EX2 R77, R13 ;  /* 0x0000000d004d7308 */ /* 0x0001e20000000800 */
[----:B------:R-:W-:Y:S01]  /*34e0*/  FSEL R57, R70, -INF , !P3 ;  /* 0xff80000046397808 */ /* 0x000fe20005800000 */
[--C-:B------:R-:W-:Y:S01]  /*34f0*/  FFMA.FTZ R0, R44, R12, -R61.reuse ;  /* 0x0000000c2c007223 */ /* 0x100fe2000001083d */
[----:B------:R-:W-:Y:S01]  /*3500*/  FMNMX.FTZ R6, R67, R6, !PT ;  /* 0x0000000643067209 */ /* 0x000fe20007810000 */
[----:B-1----:R-:W-:Y:S01]  /*3510*/  FFMA.FTZ R14, R80, R12, -R61 ;  /* 0x0000000c500e7223 */ /* 0x002fe2000001083d */
[----:B------:R-:W-:-:S02]  /*3520*/  FSEL R71, R71, -INF , !P4 ;  /* 0xff80000047477808 */ /* 0x000fc40006000000 */
[----:B------:R-:W-:Y:S01]  /*3530*/  FMNMX.FTZ R6, R57, R6, !PT ;  /* 0x0000000639067209 */ /* 0x000fe20007810000 */
[----:B------:R-:W-:Y:S01]  /*3540*/  MUFU.EX2 R150, R0 ;  /* 0x0000000000967308 */ /* 0x000fe20000000800 */
[----:B------:R-:W-:Y:S02]  /*3550*/  ISETP.NE.AND P5, PT, R23, 0x1, PT ;  /* 0x000000011700780c */ /* 0x000fe40003fa5270 */
[----:B------:R-:W-:-:S05]  /*3560*/  FMNMX.FTZ R6, R71, R6, !PT ;  /* 0x0000000647067209 */ /* 0x000fca0007810000 */
[----:B0-----:R-:W0:Y:S01]  /*3570*/  SHFL.BFLY PT, R13, R6, 0x2, 0x1f ;  /* 0x0c401f00060d7f89 */ /* 0x001e2200000e0000 */
[----:B------:R1:W2:Y:S05]  /*3580*/  MUFU.EX2 R69, R24 ;  /* 0x0000001800457308 */ /* 0x0002aa0000000800 */
[----:B------:R-:W3:Y:S03]  /*3590*/  @P5 LDC R54, c[0x0][0x450] ;  /* 0x00011400ff365b82 */ /* 0x000ee60000000800 */
[----:B------:R4:W5:Y:S01]  /*35a0*/  MUFU.EX2 R75, R14 ;  /* 0x0000000e004b7308 */ /* 0x0009620000000800 */
[----:B-1----:R-:W-:-:S07]  /*35b0*/  FFMA.FTZ R24, R86, R12, -R61 ;  /* 0x0000000c56187223 */ /* 0x002fce000001083d */
[----:B------:R1:W-:Y:S01]  /*35c0*/  MUFU.EX2 R81, R24 ;  /* 0x0000001800517308 */ /* 0x0003e20000000800 */
[--C-:B----4-:R-:W-:Y:S01]  /*35d0*/  FFMA.FTZ R14, R84, R12, -R61.reuse ;  /* 0x0000000c540e7223 */ /* 0x110fe2000001083d */
[----:B--2---:R-:W-:Y:S02]  /*35e0*/  F2FP.BF16.F32.PACK_AB R158, R69, R20 ;  /* 0x00000014459e723e */ /* 0x004fe400000010ff */
[----:B0-----:R-:W-:Y:S01]  /*35f0*/  FMNMX.FTZ R0, R6, R13, !PT ;  /* 0x0000000d06007209 */ /* 0x001fe20007810000 */
[-CC-:B------:R-:W-:Y:S01]  /*3600*/  FFMA.FTZ R6, R92, R12.reuse, -R61.reuse ;  /* 0x0000000c5c067223 */ /* 0x180fe2000001083d */
[----:B-1----:R-:W-:Y:S02]  /*3610*/  FFMA.FTZ R24, R94, R12, -R61 ;  /* 0x0000000c5e187223 */ /* 0x002fe4000001083d */
[----:B------:R0:W-:Y:S01]  /*3620*/  MUFU.EX2 R138, R7 ;  /* 0x00000007008a7308 */ /* 0x0001e20000000800 */
[----:B------:R-:W1:Y:S07]  /*3630*/  SHFL.BFLY PT, R13, R0, 0x1, 0x1f ;  /* 0x0c201f00000d7f89 */ /* 0x000e6e00000e0000 */
[----:B------:R-:W-:Y:S01]  /*3640*/  MUFU.EX2 R87, R6 ;  /* 0x0000000600577308 */ /* 0x000fe20000000800 */
[----:B0-----:R-:W-:Y:S01]  /*3650*/  FADD.FTZ R7, R156, R65 ;  /* 0x000000419c077221 */ /* 0x001fe20000010000 */
[----:B------:R-:W-:-:S03]  /*3660*/  F2FP.BF16.F32.PACK_AB R156, R65, R156 ;  /* 0x0000009c419c723e */ /* 0x000fc600000010ff */
[----:B------:R-:W-:-:S03]  /*3670*/  FADD.FTZ R46, R20, R7 ;  /* 0x00000007142e7221 */ /* 0x000fc60000010000 */
[----:B------:R-:W-:Y:S01]  /*3680*/  MUFU.EX2 R89, R24 ;  /* 0x0000001800597308 */ /* 0x000fe20000000800 */
[----:B------:R-:W-:-:S04]  /*3690*/  FADD.FTZ R7, R69, R46 ;  /* 0x0000002e45077221 */ /* 0x000fc80000010000 */
[----:B------:R-:W-:Y:S01]  /*36a0*/  FADD.FTZ R48, R152, R7 ;  /* 0x0000000798307221 */ /* 0x000fe20000010000 */
[----:B-----5:R-:W-:Y:S02]  /*36b0*/  F2FP.BF16.F32.PACK_AB R152, R75, R152 ;  /* 0x000000984b98723e */ /* 0x020fe400000010ff */
[----:B------:R-:W0:Y:S01]  /*36c0*/  MUFU.EX2 R26, R26 ;  /* 0x0000001a001a7308 */ /* 0x000e220000000800 */
[----:B-1----:R-:W-:-:S04]  /*36d0*/  FMNMX.FTZ R13, R0, R13, !PT ;  /* 0x0000000d000d7209 */ /* 0x002fc80007810000 */
[C---:B------:R-:W-:Y:S01]  /*36e0*/  FSETP.NEU.FTZ.AND P1, PT, R13.reuse, -INF , PT ;  /* 0xff8000000d00780b */ /* 0x040fe20003f3d000 */
[----:B------:R-:W-:Y:S02]  /*36f0*/  FMUL.FTZ R0, R13, R12 ;  /* 0x0000000c0d007220 */ /* 0x000fe40000410000 */
[----:B------:R-:W-:Y:S03]  /*3700*/  MUFU.EX2 R91, R36 ;  /* 0x00000024005b7308 */ /* 0x000fe60000000800 */
[----:B------:R-:W-:-:S05]  /*3710*/  FSEL R0, R0, RZ, P1 ;  /* 0x000000ff00007208 */ /* 0x000fca0000800000 */
        /* <DEDUP_REMOVED lines=16> */
[----:B------:R1:W2:Y:S01]  /*3820*/  MUFU.EX2 R6, R27 ;  /* 0x0000001b00067308 */ /* 0x0002a20000000800 */
[-CC-:B------:R-:W-:Y:S01]  /*3830*/  FFMA.FTZ R45, R45, R12.reuse, -R0.reuse ;  /* 0x0000000c2d2d7223 */ /* 0x180fe20000010800 */
[-CC-:B------:R-:W-:Y:S01]  /*3840*/  FFMA.FTZ R55, R55, R12.reuse, -R0.reuse ;  /* 0x0000000c37377223 */ /* 0x180fe20000010800 */
[-CC-:B------:R-:W-:Y:S01]  /*3850*/  FFMA.FTZ R49, R49, R12.reuse, -R0.reuse ;  /* 0x0000000c31317223 */ /* 0x180fe20000010800 */
[-CC-:B------:R-:W-:Y:S01]  /*3860*/  FFMA.FTZ R59, R59, R12.reuse, -R0.reuse ;  /* 0x0000000c3b3b7223 */ /* 0x180fe20000010800 */
[-CC-:B------:R-:W-:Y:S01]  /*3870*/  FFMA.FTZ R3, R3, R12.reuse, -R0.reuse ;  /* 0x0000000c03037223 */ /* 0x180fe20000010800 */
[-CC-:B------:R-:W-:Y:S01]  /*3880*/  FFMA.FTZ R63, R63, R12.reuse, -R0.reuse ;  /* 0x0000000c3f3f7223 */ /* 0x180fe20000010800 */
[-C--:B------:R-:W-:Y:S01]  /*3890*/  FFMA.FTZ R53, R53, R12.reuse, -R0 ;  /* 0x0000000c35357223 */ /* 0x080fe20000010800 */
[----:B------:R-:W4:Y:S01]  /*38a0*/  MUFU.EX2 R21, R21 ;  /* 0x0000001500157308 */ /* 0x000f220000000800 */
[----:B-1----:R-:W-:Y:S01]  /*38b0*/  FADD.FTZ R27, R75, R48 ;  /* 0x000000304b1b7221 */ /* 0x002fe20000010000 */
[-CC-:B------:R-:W-:Y:S01]  /*38c0*/  FFMA.FTZ R67, R67, R12.reuse, -R0.reuse ;  /* 0x0000000c43437223 */ /* 0x180fe20000010800 */
[-CC-:B------:R-:W-:Y:S01]  /*38d0*/  FFMA.FTZ R57, R57, R12.reuse, -R0.reuse ;  /* 0x0000000c39397223 */ /* 0x180fe20000010800 */
[----:B------:R-:W-:Y:S01]  /*38e0*/  FFMA.FTZ R71, R71, R12, -R0 ;  /* 0x0000000c47477223 */ /* 0x000fe20000010800 */
[----:B0-----:R-:W-:Y:S01]  /*38f0*/  FADD.FTZ R50, R26, R27 ;  /* 0x0000001b1a327221 */ /* 0x001fe20000010000 */
[----:B------:R-:W-:-:S02]  /*3900*/  F2FP.BF16.F32.PACK_AB R154, R77, R26 ;  /* 0x0000001a4d9a723e */ /* 0x000fc400000010ff */
[----:B------:R0:W1:Y:S01]  /*3910*/  MUFU.EX2 R24, R31 ;  /* 0x0000001f00187308 */ /* 0x0000620000000800 */
[----:B--2---:R-:W-:Y:S01]  /*3920*/  FADD.FTZ R46, R15, R6 ;  /* 0x000000060f2e7221 */ /* 0x004fe20000010000 */
[----:B------:R-:W-:Y:S01]  /*3930*/  FADD.FTZ R27, R77, R50 ;  /* 0x000000324d1b7221 */ /* 0x000fe20000010000 */
[----:B------:R-:W-:-:S03]  /*3940*/  F2FP.BF16.F32.PACK_AB R157, R6, R15 ;  /* 0x0000000f069d723e */ /* 0x000fc600000010ff */
[----:B------:R-:W-:Y:S02]  /*3950*/  FADD.FTZ R50, R2, R27 ;  /* 0x0000001b02327221 */ /* 0x000fe40000010000 */
[----:B------:R-:W2:Y:S01]  /*3960*/  MUFU.EX2 R25, R25 ;  /* 0x0000001900197308 */ /* 0x000ea20000000800 */
[----:B----4-:R-:W-:Y:S01]  /*3970*/  FADD.FTZ R7, R21, R46 ;  /* 0x0000002e15077221 */ /* 0x010fe20000010000 */
[----:B0-----:R-:W0:Y:S06]  /*3980*/  @P5 LDC R31, c[0x0][0x44c] ;  /* 0x00011300ff1f5b82 */ /* 0x001e2c0000000800 */
[----:B------:R-:W4:Y:S01]  /*3990*/  MUFU.EX2 R36, R35 ;  /* 0x0000002300247308 */ /* 0x000f220000000800 */
[C---:B-1----:R-:W-:Y:S01]  /*39a0*/  FADD.FTZ R48, R24.reuse, R7 ;  /* 0x0000000718307221 */ /* 0x042fe20000010000 */
[----:B------:R-:W-:-:S06]  /*39b0*/  F2FP.BF16.F32.PACK_AB R159, R24, R21 ;  /* 0x00000015189f723e */ /* 0x000fcc00000010ff */
[----:B------:R-:W1:Y:S01]  /*39c0*/  MUFU.EX2 R29, R29 ;  /* 0x0000001d001d7308 */ /* 0x000e620000000800 */
[----:B--2---:R-:W-:-:S07]  /*39d0*/  FADD.FTZ R7, R25, R48 ;  /* 0x0000003019077221 */ /* 0x004fce0000010000 */
[----:B------:R2:W5:Y:S01]  /*39e0*/  MUFU.EX2 R79, R14 ;  /* 0x0000000e004f7308 */ /* 0x0005620000000800 */
[----:B----4-:R-:W-:Y:S01]  /*39f0*/  FADD.FTZ R48, R36, R7 ;  /* 0x0000000724307221 */ /* 0x010fe20000010000 */
[----:B0-----:R-:W-:Y:S01]  /*3a00*/  @P5 IMAD.HI.U32 R31, R72, R31, RZ ;  /* 0x0000001f481f5227 */ /* 0x001fe200078e00ff */
[----:B------:R-:W-:-:S04]  /*3a10*/  F2FP.BF16.F32.PACK_AB R153, R36, R25 ;  /* 0x000000192499723e */ /* 0x000fc800000010ff */
[----:B---3--:R-:W-:Y:S01]  /*3a20*/  @P5 SHF.R.U32.HI R72, RZ, R54, R31 ;  /* 0x00000036ff485219 */ /* 0x008fe2000001161f */
[----:B------:R-:W0:Y:S01]  /*3a30*/  MUFU.EX2 R38, R39 ;  /* 0x0000002700267308 */ /* 0x000e220000000800 */
[----:B-1----:R-:W-:Y:S01]  /*3a40*/  FADD.FTZ R7, R29, R48 ;  /* 0x000000301d077221 */ /* 0x002fe20000010000 */
[----:B--2---:R-:W-:Y:S01]  /*3a50*/  FFMA.FTZ R14, R88, R12, -R61 ;  /* 0x0000000c580e7223 */ /* 0x004fe2000001083d */
[----:B------:R-:W-:Y:S01]  /*3a60*/  LOP3.LUT P5, RZ, R18, 0x80000, RZ, 0xc0, !PT ;  /* 0x0008000012ff7812 */ /* 0x000fe200078ac0ff */
[----:B------:R-:W-:-:S04]  /*3a70*/  IMAD.IADD R72, R73, 0x1, R72 ;  /* 0x0000000149487824 */ /* 0x000fc800078e0248 */
[----:B------:R-:W1:Y:S01]  /*3a80*/  MUFU.EX2 R33, R33 ;  /* 0x0000002100217308 */ /* 0x000e620000000800 */
[C---:B-----5:R-:W-:Y:S01]  /*3a90*/  FADD.FTZ R27, R79.reuse, R50 ;  /* 0x000000324f1b7221 */ /* 0x060fe20000010000 */
[----:B------:R-:W-:-:S03]  /*3aa0*/  F2FP.BF16.F32.PACK_AB R148, R79, R2 ;  /* 0x000000024f94723e */ /* 0x000fc600000010ff */
[----:B------:R-:W-:Y:S01]  /*3ab0*/  FADD.FTZ R52, R150, R27 ;  /* 0x0000001b96347221 */ /* 0x000fe20000010000 */
[C---:B------:R-:W-:Y:S02]  /*3ac0*/  F2FP.BF16.F32.PACK_AB R150, R81.reuse, R150 ;  /* 0x000000965196723e */ /* 0x040fe400000010ff */
[----:B------:R-:W2:Y:S01]  /*3ad0*/  MUFU.EX2 R40, R43 ;  /* 0x0000002b00287308 */ /* 0x000ea20000000800 */
[C---:B0-----:R-:W-:Y:S01]  /*3ae0*/  FADD.FTZ R50, R38.reuse, R7 ;  /* 0x0000000726327221 */ /* 0x041fe20000010000 */
[----:B------:R-:W-:Y:S01]  /*3af0*/  FADD.FTZ R27, R81, R52 ;  /* 0x00000034511b7221 */ /* 0x000fe20000010000 */
[----:B------:R-:W-:-:S05]  /*3b00*/  F2FP.BF16.F32.PACK_AB R155, R38, R29 ;  /* 0x0000001d269b723e */ /* 0x000fca00000010ff */
[----:B------:R-:W0:Y:S01]  /*3b10*/  MUFU.EX2 R37, R37 ;  /* 0x0000002500257308 */ /* 0x000e220000000800 */
[----:B-1----:R-:W-:-:S07]  /*3b20*/  FADD.FTZ R7, R33, R50 ;  /* 0x0000003221077221 */ /* 0x002fce0000010000 */
[----:B------:R-:W1:Y:S01]  /*3b30*/  MUFU.EX2 R42, R47 ;  /* 0x0000002f002a7308 */ /* 0x000e620000000800 */
[C---:B--2---:R-:W-:Y:S01]  /*3b40*/  FADD.FTZ R50, R40.reuse, R7 ;  /* 0x0000000728327221 */ /* 0x044fe20000010000 */
[----:B------:R-:W-:-:S06]  /*3b50*/  F2FP.BF16.F32.PACK_AB R149, R40, R33 ;  /* 0x000000212895723e */ /* 0x000fcc00000010ff */
[----:B------:R-:W2:Y:S01]  /*3b60*/  MUFU.EX2 R41, R41 ;  /* 0x0000002900297308 */ /* 0x000ea20000000800 */
[----:B0-----:R-:W-:-:S07]  /*3b70*/  FADD.FTZ R7, R37, R50 ;  /* 0x0000003225077221 */ /* 0x001fce0000010000 */
[----:B------:R-:W0:Y:S01]  /*3b80*/  MUFU.EX2 R28, R28 ;  /* 0x0000001c001c7308 */ /* 0x000e220000000800 */
[C---:B-1----:R-:W-:Y:S01]  /*3b90*/  FADD.FTZ R50, R42.reuse, R7 ;  /* 0x000000072a327221 */ /* 0x042fe20000010000 */
[----:B------:R-:W-:-:S06]  /*3ba0*/  F2FP.BF16.F32.PACK_AB R151, R42, R37 ;  /* 0x000000252a97723e */ /* 0x000fcc00000010ff */
[----:B------:R-:W1:Y:S01]  /*3bb0*/  MUFU.EX2 R44, R51 ;  /* 0x00000033002c7308 */ /* 0x000e620000000800 */
[----:B--2---:R-:W-:-:S07]  /*3bc0*/  FADD.FTZ R7, R41, R50 ;  /* 0x0000003229077221 */ /* 0x004fce0000010000 */
[----:B------:R2:W3:Y:S01]  /*3bd0*/  MUFU.EX2 R83, R14 ;  /* 0x0000000e00537308 */ /* 0x0004e20000000800 */
[----:B0-----:R-:W-:-:S07]  /*3be0*/  FADD.FTZ R52, R28, R27 ;  /* 0x0000001b1c347221 */ /* 0x001fce0000010000 */
[----:B------:R-:W0:Y:S01]  /*3bf0*/  MUFU.EX2 R45, R45 ;  /* 0x0000002d002d7308 */ /* 0x000e220000000800 */
[----:B--2---:R-:W-:Y:S01]  /*3c00*/  FFMA.FTZ R14, R60, R12, -R61 ;  /* 0x0000000c3c0e7223 */ /* 0x004fe2000001083d */
[C---:B-1----:R-:W-:Y:S01]  /*3c10*/  FADD.FTZ R20, R44.reuse, R7 ;  /* 0x000000072c147221 */ /* 0x042fe20000010000 */
[----:B------:R-:W-:-:S05]  /*3c20*/  F2FP.BF16.F32.PACK_AB R145, R44, R41 ;  /* 0x000000292c91723e */ /* 0x000fca00000010ff */
[----:B------:R-:W1:Y:S01]  /*3c30*/  MUFU.EX2 R30, R30 ;  /* 0x0000001e001e7308 */ /* 0x000e620000000800 */
[C---:B---3--:R-:W-:Y:S01]  /*3c40*/  FADD.FTZ R27, R83.reuse, R52 ;  /* 0x00000034531b7221 */ /* 0x048fe20000010000 */
[----:B------:R-:W-:-:S06]  /*3c50*/  F2FP.BF16.F32.PACK_AB R144, R83, R28 ;  /* 0x0000001c5390723e */ /* 0x000fcc00000010ff */
[----:B------:R-:W2:Y:S01]  /*3c60*/  MUFU.EX2 R46, R55 ;  /* 0x00000037002e7308 */ /* 0x000ea20000000800 */
[----:B0-----:R-:W-:-:S07]  /*3c70*/  FADD.FTZ R7, R45, R20 ;  /* 0x000000142d077221 */ /* 0x001fce0000010000 */
[----:B------:R0:W3:Y:S01]  /*3c80*/  MUFU.EX2 R85, R32 ;  /* 0x0000002000557308 */ /* 0x0000e20000000800 */
[----:B-1----:R-:W-:-:S07]  /*3c90*/  FADD.FTZ R52, R30, R27 ;  /* 0x0000001b1e347221 */ /* 0x002fce0000010000 */
[----:B------:R-:W1:Y:S01]  /*3ca0*/  MUFU.EX2 R49, R49 ;  /* 0x0000003100317308 */ /* 0x000e620000000800 */
[-C--:B0-----:R-:W-:Y:S01]  /*3cb0*/  FFMA.FTZ R32, R64, R12.reuse, -R61 ;  /* 0x0000000c40207223 */ /* 0x081fe2000001083d */
[----:B--2---:R-:W-:Y:S01]  /*3cc0*/  FADD.FTZ R20, R46, R7 ;  /* 0x000000072e147221 */ /* 0x004fe20000010000 */
[----:B------:R-:W-:Y:S01]  /*3cd0*/  FFMA.FTZ R61, R68, R12, -R61 ;  /* 0x0000000c443d7223 */ /* 0x000fe2000001083d */
[----:B------:R-:W-:-:S04]  /*3ce0*/  F2FP.BF16.F32.PACK_AB R147, R46, R45 ;  /* 0x0000002d2e93723e */ /* 0x000fc800000010ff */
[----:B------:R-:W0:Y:S01]  /*3cf0*/  MUFU.EX2 R34, R34 ;  /* 0x0000002200227308 */ /* 0x000e220000000800 */
[C---:B---3--:R-:W-:Y:S01]  /*3d00*/  FADD.FTZ R27, R85.reuse, R52 ;  /* 0x00000034551b7221 */ /* 0x048fe20000010000 */
[----:B------:R-:W-:-:S06]  /*3d10*/  F2FP.BF16.F32.PACK_AB R146, R85, R30 ;  /* 0x0000001e5592723e */ /* 0x000fcc00000010ff */
[----:B------:R-:W2:Y:S01]  /*3d20*/  MUFU.EX2 R48, R59 ;  /* 0x0000003b00307308 */ /* 0x000ea20000000800 */
[----:B-1----:R-:W-:-:S07]  /*3d30*/  FADD.FTZ R7, R49, R20 ;  /* 0x0000001431077221 */ /* 0x002fce0000010000 */
[----:B------:R-:W1:Y:S01]  /*3d40*/  MUFU.EX2 R3, R3 ;  /* 0x0000000300037308 */ /* 0x000e620000000800 */
[----:B0-----:R-:W-:Y:S01]  /*3d50*/  FADD.FTZ R50, R34, R27 ;  /* 0x0000001b22327221 */ /* 0x001fe20000010000 */
[----:B------:R-:W-:-:S03]  /*3d60*/  F2FP.BF16.F32.PACK_AB R140, R87, R34 ;  /* 0x00000022578c723e */ /* 0x000fc600000010ff */
[----:B------:R-:W-:-:S03]  /*3d70*/  FADD.FTZ R27, R87, R50 ;  /* 0x00000032571b7221 */ /* 0x000fc60000010000 */
[----:B------:R-:W0:Y:S01]  /*3d80*/  MUFU.EX2 R14, R14 ;  /* 0x0000000e000e7308 */ /* 0x000e220000000800 */
[C---:B--2---:R-:W-:Y:S01]  /*3d90*/  FADD.FTZ R20, R48.reuse, R7 ;  /* 0x0000000730147221 */ /* 0x044fe20000010000 */
        /* <DEDUP_REMOVED lines=9> */
[----:B------:R-:W-:Y:S01]  /*3e30*/  F2FP.BF16.F32.PACK_AB R143, R0, R3 ;  /* 0x00000003008f723e */ /* 0x000fe200000010ff */
[----:B------:R-:W-:-:S05]  /*3e40*/  VIADD R0, R72, UR4 ;  /* 0x0000000448007c36 */ /* 0x000fca0008000000 */
[----:B------:R-:W2:Y:S01]  /*3e50*/  MUFU.EX2 R2, R67 ;  /* 0x0000004300027308 */ /* 0x000ea20000000800 */
[----:B-1----:R-:W-:-:S07]  /*3e60*/  FADD.FTZ R15, R53, R20 ;  /* 0x00000014350f7221 */ /* 0x002fce0000010000 */
[----:B------:R-:W1:Y:S01]  /*3e70*/  MUFU.EX2 R57, R57 ;  /* 0x0000003900397308 */ /* 0x000e620000000800 */
[----:B0-----:R-:W-:Y:S01]  /*3e80*/  FADD.FTZ R26, R32, R27 ;  /* 0x0000001b201a7221 */ /* 0x001fe20000010000 */
[----:B------:R-:W-:-:S03]  /*3e90*/  F2FP.BF16.F32.PACK_AB R136, R91, R32 ;  /* 0x000000205b88723e */ /* 0x000fc600000010ff */
[----:B------:R-:W-:-:S03]  /*3ea0*/  FADD.FTZ R27, R91, R26 ;  /* 0x0000001a5b1b7221 */ /* 0x000fc60000010000 */
[----:B------:R-:W0:Y:S01]  /*3eb0*/  MUFU.EX2 R14, R71 ;  /* 0x00000047000e7308 */ /* 0x000e220000000800 */
[----:B--2---:R-:W-:Y:S01]  /*3ec0*/  FADD.FTZ R6, R2, R15 ;  /* 0x0000000f02067221 */ /* 0x004fe20000010000 */
[----:B------:R-:W-:Y:S01]  /*3ed0*/  FADD.FTZ R26, R138, R27 ;  /* 0x0000001b8a1a7221 */ /* 0x000fe20000010000 */
[----:B------:R-:W-:-:S05]  /*3ee0*/  F2FP.BF16.F32.PACK_AB R137, R2, R53 ;  /* 0x000000350289723e */ /* 0x000fca00000010ff */
[----:B------:R-:W2:Y:S01]  /*3ef0*/  MUFU.EX2 R61, R61 ;  /* 0x0000003d003d7308 */ /* 0x000ea20000000800 */
[----:B-1----:R-:W-:-:S04]  /*3f00*/  FADD.FTZ R15, R57, R6 ;  /* 0x00000006390f7221 */ /* 0x002fc80000010000 */
[C---:B0-----:R-:W-:Y:S01]  /*3f10*/  FADD.FTZ R6, R14.reuse, R15 ;  /* 0x0000000f0e067221 */ /* 0x041fe20000010000 */
[----:B------:R-:W-:Y:S01]  /*3f20*/  F2FP.BF16.F32.PACK_AB R139, R14, R57 ;  /* 0x000000390e8b723e */ /* 0x000fe200000010ff */
[----:B------:R-:W-:Y:S02]  /*3f30*/  VIADD R14, R74, 0xfffffffe ;  /* 0xfffffffe4a0e7836 */ /* 0x000fe40000000000 */
[C---:B--2---:R-:W-:Y:S01]  /*3f40*/  FADD.FTZ R7, R61.reuse, R26 ;  /* 0x0000001a3d077221 */ /* 0x044fe20000010000 */
[----:B------:R-:W-:Y:S01]  /*3f50*/  F2FP.BF16.F32.PACK_AB R138, R61, R138 ;  /* 0x0000008a3d8a723e */ /* 0x000fe200000010ff */
[----:B------:R-:W-:Y:S06]  /*3f60*/  @!P5 BRA `(.L_x_992) ;  /* 0x000000000048d947 */ /* 0x000fec0003800000 */
[C---:B------:R-:W-:Y:S01]  /*3f70*/  ISETP.GT.AND P1, PT, R72.reuse, RZ, PT ;  /* 0x000000ff4800720c */ /* 0x040fe20003f24270 */
[----:B------:R-:W-:-:S12]  /*3f80*/  VIADD R3, R72, 0xffffffff ;  /* 0xffffffff48037836 */ /* 0x000fd80000000000 */
[----:B------:R-:W-:Y:S05]  /*3f90*/  @P1 BRA `(.L_x_993) ;  /* 0x0000000000201947 */ /* 0x000fea0003800000 */
[----:B------:R-:W0:Y:S01]  /*3fa0*/  LDC R20, c[0x0][0x9e4] ;  /* 0x00027900ff147b82 */ /* 0x000e220000000800 */
[----:B------:R-:W-:Y:S01]  /*3fb0*/  IMAD.MOV R3, RZ, RZ, -R72 ;  /* 0x000000ffff037224 */ /* 0x000fe200078e0a48 */
[----:B0-----:R-:W-:-:S13]  /*3fc0*/  ISETP.NE.AND P1, PT, R20, 0x1, PT ;  /* 0x000000011400780c */ /* 0x001fda0003f25270 */
[----:B------:R-:W0:Y:S02]  /*3fd0*/  @P1 LDC.64 R24, c[0x0][0x9e8] ;  /* 0x00027a00ff181b82 */ /* 0x000e240000000a00 */
[----:B0-----:R-:W-:-:S05]  /*3fe0*/  @P1 IMAD.HI.U32 R2, R3, R24, RZ ;  /* 0x0000001803021227 */ /* 0x001fca00078e00ff */
[----:B------:R-:W-:-:S04]  /*3ff0*/  @P1 SHF.R.U32.HI R3, RZ, R25, R2 ;  /* 0x00000019ff031219 */ /* 0x000fc80000011602 */
[----:B------:R-:W-:Y:S01]  /*4000*/  LOP3.LUT R3, RZ, R3, RZ, 0x33, !PT ;  /* 0x00000003ff037212 */ /* 0x000fe200078e33ff */
[----:B------:R-:W-:Y:S06]  /*4010*/  BRA `(.L_x_994) ;  /* 0x0000000000147947 */ /* 0x000fec0003800000 */
.L_x_993:
[----:B------:R-:W0:Y:S02]  /*4020*/  LDC R20, c[0x0][0x9e4] ;  /* 0x00027900ff147b82 */ /* 0x000e240000000800 */
[----:B0-----:R-:W-:-:S13]  /*4030*/  ISETP.NE.AND P1, PT, R20, 0x1, PT ;  /* 0x000000011400780c */ /* 0x001fda0003f25270 */
[----:B------:R-:W0:Y:S02]  /*4040*/  @P1 LDC.64 R24, c[0x0][0x9e8] ;  /* 0x00027a00ff181b82 */ /* 0x000e240000000a00 */
[----:B0-----:R-:W-:-:S05]  /*4050*/  @P1 IMAD.HI.U32 R2, R3, R24, RZ ;  /* 0x0000001803021227 */ /* 0x001fca00078e00ff */
[----:B------:R-:W-:-:S07]  /*4060*/  @P1 SHF.R.U32.HI R3, RZ, R25, R2 ;  /* 0x00000019ff031219 */ /* 0x000fce0000011602 */
.L_x_994:
[----:B------:R-:W-:-:S05]  /*4070*/  IMAD R3, R3, R20, R20 ;  /* 0x0000001403037224 */ /* 0x000fca00078e0214 */
[----:B------:R-:W-:-:S07]  /*4080*/  VIMNMX R0, R0, R3, PT ;  /* 0x0000000300007248 */ /* 0x000fce0003fe0100 */
.L_x_992:
[----:B------:R-:W-:Y:S01]  /*4090*/  IMAD.HI R3, R0, 0x2aaaaaab, RZ ;  /* 0x2aaaaaab00037827 */ /* 0x000fe200078e02ff */
[----:B------:R-:W-:Y:S01]  /*40a0*/  UMOV UR4, URZ ;  /* 0x0000003f00047c82 */ /* 0x000fe20008000000 */
[----:B------:R-:W-:Y:S02]  /*40b0*/  CS2R R86, SRZ ;  /* 0x0000000000567805 */ /* 0x000fe4000001ff00 */
[----:B------:R-:W-:Y:S01]  /*40c0*/  CS2R R84, SRZ ;  /* 0x0000000000547805 */ /* 0x000fe2000001ff00 */
[----:B------:R-:W-:Y:S01]  /*40d0*/  IMAD.MOV.U32 R2, RZ, RZ, 0x3f800000 ;  /* 0x3f800000ff027424 */ /* 0x000fe200078e00ff */
[----:B------:R-:W-:Y:S01]  /*40e0*/  SHF.R.U32.HI R20, RZ, 0x1f, R3 ;  /* 0x0000001fff147819 */ /* 0x000fe20000011603 */
[----:B------:R-:W-:Y:S01]  /*40f0*/  IMAD.MOV.U32 R0, RZ, RZ, 0x3f800000 ;  /* 0x3f800000ff007424 */ /* 0x000fe200078e00ff */
[----:B------:R-:W-:Y:S02]  /*4100*/  CS2R R82, SRZ ;  /* 0x0000000000527805 */ /* 0x000fe4000001ff00 */
[----:B------:R-:W-:-:S02]  /*4110*/  CS2R R80, SRZ ;  /* 0x0000000000507805 */ /* 0x000fc4000001ff00 */
[----:B------:R-:W-:Y:S01]  /*4120*/  LEA.HI.SX32 R20, R3, R20, 0x1c ;  /* 0x0000001403147211 */ /* 0x000fe200078fe2ff */
[----:B------:R-:W-:Y:S01]  /*4130*/  IMAD.MOV.U32 R3, RZ, RZ, RZ ;  /* 0x000000ffff037224 */ /* 0x000fe200078e00ff */
[----:B------:R-:W-:Y:S02]  /*4140*/  CS2R R78, SRZ ;  /* 0x00000000004e7805 */ /* 0x000fe4000001ff00 */
[----:B------:R-:W-:Y:S02]  /*4150*/  CS2R R76, SRZ ;  /* 0x00000000004c7805 */ /* 0x000fe4000001ff00 */
[----:B------:R-:W-:Y:S02]  /*4160*/  VIMNMX R21, R17, R20, !PT ;  /* 0x0000001411157248 */ /* 0x000fe40007fe0100 */
[----:B------:R-:W-:Y:S02]  /*4170*/  CS2R R74, SRZ ;  /* 0x00000000004a7805 */ /* 0x000fe4000001ff00 */
[----:B------:R-:W-:-:S02]  /*4180*/  CS2R R72, SRZ ;  /* 0x0000000000487805 */ /* 0x000fc4000001ff00 */
[----:B------:R-:W-:Y:S02]  /*4190*/  CS2R R70, SRZ ;  /* 0x0000000000467805 */ /* 0x000fe4000001ff00 */
[----:B------:R-:W-:Y:S02]  /*41a0*/  ISETP.GE.AND P1, PT, R14, R21, PT ;  /* 0x000000150e00720c */ /* 0x000fe40003f26270 */
        /* <DEDUP_REMOVED lines=23> */
[----:B------:R-:W-:Y:S06]  /*4320*/  @!P1 BRA `(.L_x_995) ;  /* 0x0000002c00649947 */ /* 0x000fec0003800000 */
[----:B------:R-:W-:Y:S01]  /*4330*/  IMAD.MOV.U32 R15, RZ, RZ, R13 ;  /* 0x000000ffff0f7224 */ /* 0x000fe200078e000d */
[----:B------:R-:W-:Y:S01]  /*4340*/  UMOV UR5, URZ ;  /* 0x0000003f00057c82 */ /* 0x000fe20008000000 */
[----:B------:R-:W-:Y:S01]  /*4350*/  IMAD.MOV.U32 R20, RZ, RZ, R11 ;  /* 0x000000ffff147224 */ /* 0x000fe200078e000b */
[----:B------:R-:W-:Y:S01]  /*4360*/  ULDC UR6, c[0x0][0x9e4] ;  /* 0x0002790000067ab9 */ /* 0x000fe20000000800 */
[----:B------:R-:W-:Y:S01]  /*4370*/  IMAD.MOV.U32 R160, RZ, RZ, RZ ;  /* 0x000000ffffa07224 */ /* 0x000fe200078e00ff */
[----:B------:R-:W-:Y:S01]  /*4380*/  ULDC UR7, c[0x0][0x2f0] ;  /* 0x0000bc0000077ab9 */ /* 0x000fe20000000800 */
[----:B------:R-:W-:Y:S02]  /*4390*/  IMAD.MOV.U32 R2, RZ, RZ, 0x3f800000 ;  /* 0x3f800000ff027424 */ /* 0x000fe400078e00ff */
[----:B------:R-:W-:-:S07]  /*43a0*/  IMAD.MOV.U32 R87, RZ, RZ, RZ ;  /* 0x000000ffff577224 */ /* 0x000fce00078e00ff */
.L_x_1014:
[----:B------:R-:W-:-:S04]  /*43b0*/  UISETP.NE.AND UP0, UPT, UR5, 0x1, UPT ;  /* 0x000000010500788c */ /* 0x000fc8000bf05270 */
[----:B------:R-:W-:-:S06]  /*43c0*/  USEL UR4, URZ, 0x1, UP0 ;  /* 0x000000013f047887 */ /* 0x000fcc0008000000 */
[----:B------:R-:W-:Y:S01]  /*43d0*/  LOP3.LUT R3, R160, UR4, RZ, 0x3c, !PT ;  /* 0x00000004a0037c12 */ /* 0x000fe2000f8e3cff */
[----:B------:R-:W-:Y:S06]  /*43e0*/  @!P0 BRA `(.L_x_996) ;  /* 0x0000000000048947 */ /* 0x000fec0003800000 */
[----:B------:R-:W-:Y:S01]  /*43f0*/  BPT.TRAP 0x1 ;  /* 0x000000040000795c */ /* 0x000fe20000300000 */
.L_x_996:
[----:B------:R-:W-:Y:S01]  /*4400*/  UIADD3 UR4, UR5, 0x1, URZ ;  /* 0x0000000105047890 */ /* 0x000fe2000fffe03f */
[----:B------:R-:W-:-:S03]  /*4410*/  SHF.L.U32 R11, R3, 0x1f, RZ ;  /* 0x0000001f030b7819 */ /* 0x000fc600000006ff */
[----:B------:R-:W-:-:S04]  /*4420*/  UISETP.NE.AND UP0, UPT, UR4, 0x2, UPT ;  /* 0x000000020400788c */ /* 0x000fc8000bf05270 */
[----:B------:R-:W-:-:S04]  /*4430*/  USEL UR4, UR4, URZ, UP0 ;  /* 0x0000003f04047287 */ /* 0x000fc80008000000 */
[----:B------:R-:W-:-:S09]  /*4440*/  ULEA UR60, UR4, UR38, 0x3 ;  /* 0x00000026043c7291 */ /* 0x000fd2000f8e183f */
[----:B------:R0:W1:Y:S01]  /*4450*/  SYNCS.PHASECHK.TRANS64.TRYWAIT P1, [UR60+0x2a830], R11 ;  /* 0x02a8300bff0075a7 */ /* 0x000062000802017c */
[----:B------:R-:W-:Y:S05]  /*4460*/  @!P0 BRA `(.L_x_997) ;  /* 0x0000000000048947 */ /* 0x000fea0003800000 */
[----:B------:R-:W-:Y:S01]  /*4470*/  BPT.TRAP 0x1 ;  /* 0x000000040000795c */ /* 0x000fe20000300000 */
.L_x_997:
[----:B-1----:R-:W-:Y:S05]  /*4480*/  @P1 BRA `(.L_x_998) ;  /* 0x0000000000081947 */ /* 0x002fea0003800000 */
[----:B------:R-:W1:Y:S02]  /*4490*/  SYNCS.PHASECHK.TRANS64.TRYWAIT P1, [UR60+0x2a830], R11 ;  /* 0x02a8300bff0075a7 */ /* 0x000e64000802017c */
[----:B-1----:R-:W-:Y:S05]  /*44a0*/  @!P1 BRA `(.L_x_999) ;  /* 0x000000d800fc9947 */ /* 0x002fea0003800000 */
.L_x_998:
        /* <DEDUP_REMOVED lines=129> */
.L_x_1000:
[----:B------:R-:W-:Y:S01]  /*4cc0*/  ULEA UR10, UR5, UR38, 0x3 ;  /* 0x00000026050a7291 */ /* 0x000fe2000f8e183f */
[----:B------:R-:W-:-:S08]  /*4cd0*/  SHF.L.U32 R0, R160, 0x1f, RZ ;  /* 0x0000001fa0007819 */ /* 0x000fd000000006ff */
[----:B------:R2:W3:Y:S01]  /*4ce0*/  SYNCS.PHASECHK.TRANS64.TRYWAIT P1, [UR10+0x2a850], R0 ;  /* 0x02a85000ff0075a7 */ /* 0x0004e2000802014a */
[----:B------:R-:W-:Y:S05]  /*4cf0*/  @!P0 BRA `(.L_x_1001) ;  /* 0x0000000000048947 */ /* 0x000fea0003800000 */
[----:B------:R-:W-:Y:S01]  /*4d00*/  BPT.TRAP 0x1 ;  /* 0x000000040000795c */ /* 0x000fe20000300000 */
.L_x_1001:
[----:B---3--:R-:W-:Y:S05]  /*4d10*/  @P1 BRA `(.L_x_1002) ;  /* 0x0000000000081947 */ /* 0x008fea0003800000 */
[----:B------:R-:W3:Y:S02]  /*4d20*/  SYNCS.PHASECHK.TRANS64.TRYWAIT P1, [UR10+0x2a850], R0 ;  /* 0x02a85000ff0075a7 */ /* 0x000ee4000802014a */
[----:B---3--:R-:W-:Y:S05]  /*4d30*/  @!P1 BRA `(.L_x_1003) ;  /* 0x000000d000f09947 */ /* 0x008fea0003800000 */
.L_x_1002:
[----:B------:R-:W-:Y:S01]  /*4d40*/  UIADD3 UR11, UR38, 0x400, URZ ;  /* 0x00000400260b7890 */ /* 0x000fe2000fffe03f */
[----:B------:R-:W-:Y:S01]  /*4d50*/  WARPGROUP.ARRIVE ;  /* 0x00000000000079c5 */ /* 0x000fe20000000000 */
[----:B------:R-:W-:Y:S02]  /*4d60*/  UMOV UR15, 0x40000040 ;  /* 0x40000040000f7882 */ /* 0x000fe40000000000 */
[----:B------:R-:W-:-:S04]  /*4d70*/  USHF.R.U32.HI UR11, URZ, 0x4, UR11 ;  /* 0x000000043f0b7899 */ /* 0x000fc8000801160b */
[----:B------:R-:W-:-:S04]  /*4d80*/  ULOP3.LUT UR11, UR11, 0x3fff, URZ, 0xc0, !UPT ;  /* 0x00003fff0b0b7892 */ /* 0x000fc8000f8ec03f */
[----:B------:R-:W-:-:S04]  /*4d90*/  ULOP3.LUT UR11, UR11, 0x3000000, URZ, 0xfc, !UPT ;  /* 0x030000000b0b7892 */ /* 0x000fc8000f8efc3f */
        /* <DEDUP_REMOVED lines=31> */
.L_x_1004:
[----:B------:R-:W-:Y:S01]  /*4f90*/  ISETP.NE.AND P2, PT, R23, 0x1, PT ;  /* 0x000000011700780c */ /* 0x000fe20003f45270 */
[----:B------:R-:W-:Y:S01]  /*4fa0*/  IMAD R153, R14, -0x60, RZ ;  /* 0xffffffa00e997824 */ /* 0x000fe200078e02ff */
[----:B------:R-:W-:Y:S01]  /*4fb0*/  R2UR UR5, R10 ;  /* 0x000000000a0572ca */ /* 0x000fe200000e0000 */
[----:B------:R-:W-:Y:S01]  /*4fc0*/  UIADD3 UR60, UR60, 0x2a840, URZ ;  /* 0x0002a8403c3c7890 */ /* 0x000fe2000fffe03f */
[----:B------:R-:W-:Y:S01]  /*4fd0*/  LOP3.LUT P1, RZ, R18, 0x80000, RZ, 0xc0, !PT ;  /* 0x0008000012ff7812 */ /* 0x000fe2000782c0ff */
[----:B------:R-:W-:Y:S01]  /*4fe0*/  ULDC UR11, c[0x0][0x288] ;  /* 0x0000a200000b7ab9 */ /* 0x000fe20000000800 */
[----:B------:R-:W-:Y:S01]  /*4ff0*/  ULDC UR14, c[0x0][0x9e0] ;  /* 0x00027800000e7ab9 */ /* 0x000fe20000000800 */
[----:B------:R-:W-:-:S06]  /*5000*/  UPRMT UR60, UR61, 0x654, UR60 ;  /* 0x000006543d3c7896 */ /* 0x000fcc000800003c */
[----:B01----:R-:W2:Y:S08]  /*5010*/  @P2 LDC R11, c[0x0][0x44c] ;  /* 0x00011300ff0b2b82 */ /* 0x003eb00000000800 */
[----:B------:R-:W0:Y:S01]  /*5020*/  @P2 LDC R13, c[0x0][0x450] ;  /* 0x00011400ff0d2b82 */ /* 0x000e220000000800 */
[----:B------:R-:W-:Y:S01]  /*5030*/  SYNCS.ARRIVE.TRANS64.RED.A1T0 RZ, [UR60], RZ ;  /* 0x000000ffffff79a7 */ /* 0x000fe2000810043c */
[----:B--2---:R-:W-:-:S04]  /*5040*/  @P2 IMAD.HI.U32 R0, R8, R11, RZ ;  /* 0x0000000b08002227 */ /* 0x004fc800078e00ff */
[----:B------:R-:W-:Y:S01]  /*5050*/  IMAD.MOV.U32 R11, RZ, RZ, R8 ;  /* 0x000000ffff0b7224 */ /* 0x000fe200078e0008 */
[----:B0-----:R-:W-:Y:S01]  /*5060*/  @P2 SHF.R.U32.HI R11, RZ, R13, R0 ;  /* 0x0000000dff0b2219 */ /* 0x001fe20000011600 */
[----:B------:R-:W-:-:S04]  /*5070*/  VIADD R0, R153, 0x1 ;  /* 0x0000000199007836 */ /* 0x000fc80000000000 */
[----:B------:R-:W0:Y:S01]  /*5080*/  SHFL.IDX PT, R137, R11, RZ, 0x1c1f ;  /* 0x001c1fff0b897589 */ /* 0x000e2200000e0000 */
[----:B------:R-:W-:-:S04]  /*5090*/  IMAD R13, R9, -0x2, R0 ;  /* 0xfffffffe090d7824 */ /* 0x000fc800078e0200 */
[----:B------:R-:W-:Y:S02]  /*50a0*/  IMAD R0, R16, UR7, R13 ;  /* 0x0000000710007c24 */ /* 0x000fe4000f8e020d */
[----:B------:R-:W-:Y:S02]  /*50b0*/  VIADD R140, R13, 0xffffffff ;  /* 0xffffffff0d8c7836 */ /* 0x000fe40000000000 */
[----:B------:R-:W-:-:S04]  /*50c0*/  VIADD R0, R0, -UR11 ;  /* 0x8000000b00007c36 */ /* 0x000fc80008000000 */
[C---:B------:R-:W-:Y:S02]  /*50d0*/  VIADD R136, R0.reuse, UR14 ;  /* 0x0000000e00887c36 */ /* 0x040fe40008000000 */
[----:B------:R-:W-:Y:S02]  /*50e0*/  VIADD R138, R0, UR5 ;  /* 0x00000005008a7c36 */ /* 0x000fe40008000000 */
[--C-:B0-----:R-:W-:Y:S02]  /*50f0*/  IMAD.IADD R0, R136, 0x1, R137.reuse ;  /* 0x0000000188007824 */ /* 0x101fe400078e0289 */
[----:B------:R-:W-:Y:S01]  /*5100*/  IMAD.IADD R2, R138, 0x1, R137 ;  /* 0x000000018a027824 */ /* 0x000fe200078e0289 */
[----:B------:R-:W-:Y:S06]  /*5110*/  @!P1 BRA `(.L_x_1005) ;  /* 0x0000000000589947 */ /* 0x000fec0003800000 */
[----:B------:R-:W-:Y:S01]  /*5120*/  IMAD R12, R16, UR7, R137 ;  /* 0x00000007100c7c24 */ /* 0x000fe2000f8e0289 */
[----:B------:R-:W-:Y:S03]  /*5130*/  BSSY B0, `(.L_x_1006) ;  /* 0x0000011000007945 */ /* 0x000fe60003800000 */
[----:B------:R-:W-:-:S05]  /*5140*/  VIADD R13, R12, -UR11 ;  /* 0x8000000b0c0d7c36 */ /* 0x000fca0008000000 */
[----:B------:R-:W-:-:S13]  /*5150*/  ISETP.GT.AND P1, PT, R13, -0x1, PT ;  /* 0xffffffff0d00780c */ /* 0x000fda0003f24270 */
[----:B------:R-:W-:Y:S05]  /*5160*/  @P1 BRA `(.L_x_1007) ;  /* 0x0000000000201947 */ /* 0x000fea0003800000 */
[----:B------:R-:W-:Y:S01]  /*5170*/  IMAD.U32 R137, RZ, RZ, UR6 ;  /* 0x00000006ff897e24 */ /* 0x000fe2000f8e00ff */
[----:B------:R-:W-:-:S04]  /*5180*/  LOP3.LUT R13, RZ, R13, RZ, 0x33, !PT ;  /* 0x0000000dff0d7212 */ /* 0x000fc800078e33ff */
[----:B------:R-:W-:-:S13]  /*5190*/  ISETP.NE.AND P1, PT, R137, 0x1, PT ;  /* 0x000000018900780c */ /* 0x000fda0003f25270 */
[----:B------:R-:W0:Y:S02]  /*51a0*/  @P1 LDC.64 R142, c[0x0][0x9e8] ;  /* 0x00027a00ff8e1b82 */ /* 0x000e240000000a00 */
[----:B0-----:R-:W-:-:S05]  /*51b0*/  @P1 IMAD.HI.U32 R12, R13, R142, RZ ;  /* 0x0000008e0d0c1227 */ /* 0x001fca00078e00ff */
[----:B------:R-:W-:-:S04]  /*51c0*/  @P1 SHF.R.U32.HI R13, RZ, R143, R12 ;  /* 0x0000008fff0d1219 */ /* 0x000fc8000001160c */
[----:B------:R-:W-:Y:S01]  /*51d0*/  LOP3.LUT R13, RZ, R13, RZ, 0x33, !PT ;  /* 0x0000000dff0d7212 */ /* 0x000fe200078e33ff */
[----:B------:R-:W-:Y:S06]  /*51e0*/  BRA `(.L_x_1008) ;  /* 0x0000000000147947 */ /* 0x000fec0003800000 */
.L_x_1007:
[----:B------:R-:W-:-:S05]  /*51f0*/  IMAD.U32 R137, RZ, RZ, UR6 ;  /* 0x00000006ff897e24 */ /* 0x000fca000f8e00ff */
[----:B------:R-:W-:-:S13]  /*5200*/  ISETP.NE.AND P1, PT, R137, 0x1, PT ;  /* 0x000000018900780c */ /* 0x000fda0003f25270 */
[----:B------:R-:W0:Y:S02]  /*5210*/  @P1 LDC.64 R142, c[0x0][0x9e8] ;  /* 0x00027a00ff8e1b82 */ /* 0x000e240000000a00 */
[----:B0-----:R-:W-:-:S05]  /*5220*/  @P1 IMAD.HI.U32 R12, R13, R142, RZ ;  /* 0x0000008e0d0c1227 */ /* 0x001fca00078e00ff */
[----:B------:R-:W-:-:S07]  /*5230*/  @P1 SHF.R.U32.HI R13, RZ, R143, R12 ;  /* 0x0000008fff0d1219 */ /* 0x000fce000001160c */
.L_x_1008:
[----:B------:R-:W-:Y:S05]  /*5240*/  BSYNC B0 ;  /* 0x0000000000007941 */ /* 0x000fea0003800000 */
.L_x_1006:
[----:B------:R-:W-:-:S05]  /*5250*/  IMAD R13, R13, R137, R140 ;  /* 0x000000890d0d7224 */ /* 0x000fca00078e028c */
[----:B------:R-:W-:Y:S02]  /*5260*/  VIADDMNMX R0, R13, R137, R0, PT ;  /* 0x000000890d007246 */ /* 0x000fe40003800100 */
[----:B------:R-:W-:-:S07]  /*5270*/  VIMNMX R2, R2, R13, !PT ;  /* 0x0000000d02027248 */ /* 0x000fce0007fe0100 */
.L_x_1005:
[C---:B------:R-:W-:Y:S01]  /*5280*/  ISETP.GE.AND P2, PT, R153.reuse, 0x9, PT ;  /* 0x000000099900780c */ /* 0x040fe20003f46270 */
[----:B------:R-:W0:Y:S01]  /*5290*/  SHFL.IDX PT, R11, R11, 0x1, 0x1c1f ;  /* 0x003c1f000b0b7f89 */ /* 0x000e2200000e0000 */
[C---:B------:R-:W-:Y:S02]  /*52a0*/  ISETP.GE.AND P1, PT, R153.reuse, 0x2, PT ;  /* 0x000000029900780c */ /* 0x040fe40003f26270 */
        /* <DEDUP_REMOVED lines=34> */
[C---:B------:R-:W-:Y:S02]  /*54d0*/  ISETP.GE.AND P4, PT, R153.reuse, 0x22, PT ;  /* 0x000000229900780c */ /* 0x040fe40003f86270 */
        /* <DEDUP_REMOVED lines=69> */
[----:B------:R-:W-:Y:S02]  /*5930*/  P2R R92, PR, RZ, 0x40 ;  /* 0x00000040ff5c7803 */ /* 0x000fe40000000000 */
[----:B------:R-:W-:-:S04]  /*5940*/  ISETP.GT.AND P6, PT, R2, RZ, !P6 ;  /* 0x000000ff0200720c */ /* 0x000fc800077c4270 */
[----:B------:R-:W-:-:S04]  /*5950*/  ISETP.LT.OR P6, PT, R0, 0x1, P6 ;  /* 0x000000010000780c */ /* 0x000fc800037c1670 */
[----:B------:R-:W-:Y:S02]  /*5960*/  FSEL R171, R88, -INF , !P6 ;  /* 0xff80000058ab7808 */ /* 0x000fe40007000000 */
[----:B------:R-:W-:-:S04]  /*5970*/  ISETP.GE.AND P6, PT, R153, 0x5a, PT ;  /* 0x0000005a9900780c */ /* 0x000fc80003fc6270 */
[----:B------:R-:W-:Y:S02]  /*5980*/  P2R R128, PR, RZ, 0x40 ;  /* 0x00000040ff807803 */ /* 0x000fe40000000000 */
[----:B------:R-:W-:Y:S01]  /*5990*/  ISETP.GT.AND P6, PT, R2, 0x59, !P6 ;  /* 0x000000590200780c */ /* 0x000fe200077c4270 */
[----:B0-----:R-:W-:-:S03]  /*59a0*/  IMAD.IADD R2, R138, 0x1, R11 ;  /* 0x000000018a027824 */ /* 0x001fc600078e020b */
[----:B------:R-:W-:Y:S01]  /*59b0*/  ISETP.LT.OR P6, PT, R0, 0x5a, P6 ;  /* 0x0000005a0000780c */ /* 0x000fe200037c1670 */
[----:B------:R-:W-:-:S03]  /*59c0*/  IMAD.IADD R0, R136, 0x1, R11 ;  /* 0x0000000188007824 */ /* 0x000fc600078e020b */
[----:B------:R-:W-:Y:S02]  /*59d0*/  FSEL R133, R133, -INF , !P6 ;  /* 0xff80000085857808 */ /* 0x000fe40007000000 */
[----:B------:R-:W-:-:S13]  /*59e0*/  LOP3.LUT P6, RZ, R18, 0x80000, RZ, 0xc0, !PT ;  /* 0x0008000012ff7812 */ /* 0x000fda00078cc0ff */
[----:B------:R-:W-:Y:S05]  /*59f0*/  @!P6 BRA `(.L_x_1009) ;  /* 0x000000000058e947 */ /* 0x000fea0003800000 */
        /* <DEDUP_REMOVED lines=13> */
.L_x_1011:
[----:B------:R-:W-:-:S05]  /*5ad0*/  IMAD.U32 R88, RZ, RZ, UR6 ;  /* 0x00000006ff587e24 */ /* 0x000fca000f8e00ff */
[----:B------:R-:W-:-:S13]  /*5ae0*/  ISETP.NE.AND P6, PT, R88, 0x1, PT ;  /* 0x000000015800780c */ /* 0x000fda0003fc5270 */
[----:B------:R-:W0:Y:S02]  /*5af0*/  @P6 LDC.64 R142, c[0x0][0x9e8] ;  /* 0x00027a00ff8e6b82 */ /* 0x000e240000000a00 */
[----:B0-----:R-:W-:-:S05]  /*5b00*/  @P6 IMAD.HI.U32 R12, R11, R142, RZ ;  /* 0x0000008e0b0c6227 */ /* 0x001fca00078e00ff */
[----:B------:R-:W-:-:S07]  /*5b10*/  @P6 SHF.R.U32.HI R11, RZ, R143, R12 ;  /* 0x0000008fff0b6219 */ /* 0x000fce000001160c */
.L_x_1012:
[----:B------:R-:W-:Y:S05]  /*5b20*/  BSYNC B0 ;  /* 0x0000000000007941 */ /* 0x000fea0003800000 */
.L_x_1010:
[----:B------:R-:W-:-:S05]  /*5b30*/  IMAD R11, R11, R88, R140 ;  /* 0x000000580b0b7224 */ /* 0x000fca00078e028c */
[----:B------:R-:W-:Y:S02]  /*5b40*/  VIADDMNMX R0, R11, R88, R0, PT ;  /* 0x000000580b007246 */ /* 0x000fe40003800100 */
[----:B------:R-:W-:-:S07]  /*5b50*/  VIMNMX R2, R2, R11, !PT ;  /* 0x0000000b02027248 */ /* 0x000fce0007fe0100 */
.L_x_1009:
[C---:B------:R-:W-:Y:S02]  /*5b60*/  ISETP.GT.AND P1, PT, R2.reuse, 0x1, !P1 ;  /* 0x000000010200780c */ /* 0x040fe40004f24270 */
[----:B------:R-:W-:Y:S02]  /*5b70*/  ISETP.GT.AND P2, PT, R2, 0x8, !P2 ;  /* 0x000000080200780c */ /* 0x000fe40005744270 */
        /* <DEDUP_REMOVED lines=32> */
[----:B------:R-:W-:Y:S02]  /*5d80*/  ISETP.NE.AND P2, PT, R151, RZ, PT ;  /* 0x000000ff9700720c */ /* 0x000fe40003f45270 */
        /* <DEDUP_REMOVED lines=31> */
[----:B------:R-:W-:Y:S02]  /*5f80*/  ISETP.GT.AND P1, PT, R2, 0x30, !P1 ;  /* 0x000000300200780c */ /* 0x000fe40004f24270 */
[----:B------:R-:W-:Y:S02]  /*5f90*/  FMNMX.FTZ R12, R101, R12, !PT ;  /* 0x0000000c650c7209 */ /* 0x000fe40007810000 */
[----:B------:R-:W-:Y:S02]  /*5fa0*/  ISETP.LT.OR P1, PT, R0, 0x31, P1 ;  /* 0x000000310000780c */ /* 0x000fe40000f21670 */
[----:B------:R-:W-:Y:S02]  /*5fb0*/  FMNMX.FTZ R88, R133, R12, !PT ;  /* 0x0000000c85587209 */ /* 0x000fe40007810000 */
[----:B------:R-:W-:Y:S01]  /*5fc0*/  FSEL R155, R114, -INF , !P1 ;  /* 0xff800000729b7808 */ /* 0x000fe20004800000 */
[----:B------:R-:W0:Y:S01]  /*5fd0*/  LDC R12, c[0x0][0x988] ;  /* 0x00026200ff0c7b82 */ /* 0x000e220000000800 */
[----:B------:R-:W-:Y:S01]  /*5fe0*/  ISETP.NE.AND P1, PT, R112, RZ, PT ;  /* 0x000000ff7000720c */ /* 0x000fe20003f25270 */
[----:B------:R-:W1:Y:S01]  /*5ff0*/  SHFL.BFLY PT, R11, R88, 0x2, 0x1f ;  /* 0x0c401f00580b7f89 */ /* 0x000e6200000e0000 */
[----:B------:R-:W-:-:S02]  /*6000*/  ISETP.NE.AND P6, PT, R124, RZ, PT ;  /* 0x000000ff7c00720c */ /* 0x000fc40003fc5270 */
[C---:B------:R-:W-:Y:S02]  /*6010*/  ISETP.GT.AND P1, PT, R2.reuse, 0x31, !P1 ;  /* 0x000000310200780c */ /* 0x040fe40004f24270 */
[----:B------:R-:W-:Y:S02]  /*6020*/  ISETP.GT.AND P3, PT, R2, 0x50, !P3 ;  /* 0x000000500200780c */ /* 0x000fe40005f64270 */
[C---:B------:R-:W-:Y:S02]  /*6030*/  ISETP.LT.OR P1, PT, R0.reuse, 0x32, P1 ;  /* 0x000000320000780c */ /* 0x040fe40000f21670 */
[----:B------:R-:W-:Y:S02]  /*6040*/  ISETP.LT.OR P3, PT, R0, 0x51, P3 ;  /* 0x000000510000780c */ /* 0x000fe40001f61670 */
[----:B------:R-:W-:Y:S02]  /*6050*/  FSEL R115, R115, -INF , !P1 ;  /* 0xff80000073737808 */ /* 0x000fe40004800000 */
[----:B------:R-:W-:-:S02]  /*6060*/  ISETP.NE.AND P1, PT, R152, RZ, PT ;  /* 0x000000ff9800720c */ /* 0x000fc40003f25270 */
[C---:B------:R-:W-:Y:S02]  /*6070*/  ISETP.GT.AND P4, PT, R2.reuse, 0x51, !P4 ;  /* 0x000000510200780c */ /* 0x040fe40006784270 */
[----:B------:R-:W-:Y:S02]  /*6080*/  ISETP.GT.AND P1, PT, R2, 0x38, !P1 ;  /* 0x000000380200780c */ /* 0x000fe40004f24270 */
[----:B------:R-:W-:Y:S02]  /*6090*/  FSEL R165, R130, -INF , !P3 ;  /* 0xff80000082a57808 */ /* 0x000fe40005800000 */
[----:B------:R-:W-:Y:S02]  /*60a0*/  ISETP.LT.OR P1, PT, R0, 0x39, P1 ;  /* 0x000000390000780c */ /* 0x000fe40000f21670 */
[----:B------:R-:W-:Y:S02]  /*60b0*/  ISETP.GT.AND P5, PT, R2, 0x58, !P5 ;  /* 0x000000580200780c */ /* 0x000fe40006fa4270 */
[----:B------:R-:W-:-:S02]  /*60c0*/  FSEL R157, R118, -INF , !P1 ;  /* 0xff800000769d7808 */ /* 0x000fc40004800000 */
[----:B------:R-:W-:Y:S02]  /*60d0*/  ISETP.NE.AND P1, PT, R116, RZ, PT ;  /* 0x000000ff7400720c */ /* 0x000fe40003f25270 */
[----:B------:R-:W-:Y:S02]  /*60e0*/  ISETP.LT.OR P4, PT, R0, 0x52, P4 ;  /* 0x000000520000780c */ /* 0x000fe40002781670 */
[----:B------:R-:W-:Y:S02]  /*60f0*/  ISETP.GT.AND P1, PT, R2, 0x39, !P1 ;  /* 0x000000390200780c */ /* 0x000fe40004f24270 */
[C---:B------:R-:W-:Y:S02]  /*6100*/  ISETP.LT.OR P5, PT, R0.reuse, 0x59, P5 ;  /* 0x000000590000780c */ /* 0x040fe40002fa1670 */
[----:B------:R-:W-:-:S04]  /*6110*/  ISETP.LT.OR P1, PT, R0, 0x3a, P1 ;  /* 0x0000003a0000780c */ /* 0x000fc80000f21670 */
[----:B------:R-:W-:Y:S02]  /*6120*/  FSEL R119, R119, -INF , !P1 ;  /* 0xff80000077777808 */ /* 0x000fe40004800000 */
[----:B------:R-:W-:-:S04]  /*6130*/  ISETP.NE.AND P1, PT, R154, RZ, PT ;  /* 0x000000ff9a00720c */ /* 0x000fc80003f25270 */
[----:B------:R-:W-:-:S04]  /*6140*/  ISETP.GT.AND P1, PT, R2, 0x40, !P1 ;  /* 0x000000400200780c */ /* 0x000fc80004f24270 */
[----:B------:R-:W-:-:S04]  /*6150*/  ISETP.LT.OR P1, PT, R0, 0x41, P1 ;  /* 0x000000410000780c */ /* 0x000fc80000f21670 */
[----:B------:R-:W-:Y:S02]  /*6160*/  FSEL R159, R122, -INF , !P1 ;  /* 0xff8000007a9f7808 */ /* 0x000fe40004800000 */
[----:B------:R-:W-:-:S04]  /*6170*/  ISETP.NE.AND P1, PT, R120, RZ, PT ;  /* 0x000000ff7800720c */ /* 0x000fc80003f25270 */
[----:B------:R-:W-:-:S04]  /*6180*/  ISETP.GT.AND P1, PT, R2, 0x41, !P1 ;  /* 0x000000410200780c */ /* 0x000fc80004f24270 */
[----:B------:R-:W-:-:S04]  /*6190*/  ISETP.LT.OR P1, PT, R0, 0x42, P1 ;  /* 0x000000420000780c */ /* 0x000fc80000f21670 */
[----:B------:R-:W-:Y:S02]  /*61a0*/  FSEL R123, R123, -INF , !P1 ;  /* 0xff8000007b7b7808 */ /* 0x000fe40004800000 */
[----:B------:R-:W-:-:S04]  /*61b0*/  ISETP.GT.AND P1, PT, R2, 0x48, !P2 ;  /* 0x000000480200780c */ /* 0x000fc80005724270 */
[----:B------:R-:W-:-:S04]  /*61c0*/  ISETP.LT.OR P1, PT, R0, 0x49, P1 ;  /* 0x000000490000780c */ /* 0x000fc80000f21670 */
[----:B------:R-:W-:Y:S02]  /*61d0*/  FSEL R161, R126, -INF , !P1 ;  /* 0xff8000007ea17808 */ /* 0x000fe40004800000 */
[----:B------:R-:W-:Y:S02]  /*61e0*/  ISETP.GT.AND P1, PT, R2, 0x49, !P6 ;  /* 0x000000490200780c */ /* 0x000fe40007724270 */
[----:B------:R-:W-:Y:S02]  /*61f0*/  ISETP.NE.AND P6, PT, R92, RZ, PT ;  /* 0x000000ff5c00720c */ /* 0x000fe40003fc5270 */
[----:B------:R-:W-:Y:S02]  /*6200*/  ISETP.LT.OR P1, PT, R0, 0x4a, P1 ;  /* 0x0000004a0000780c */ /* 0x000fe40000f21670 */
[----:B-1----:R-:W-:Y:S02]  /*6210*/  FMNMX.FTZ R92, R88, R11, !PT ;  /* 0x0000000b585c7209 */ /* 0x002fe40007810000 */
[----:B------:R-:W-:-:S02]  /*6220*/  FSEL R127, R127, -INF , !P1 ;  /* 0xff8000007f7f7808 */ /* 0x000fc40004800000 */
[----:B------:R-:W-:Y:S01]  /*6230*/  ISETP.GT.AND P1, PT, R2, RZ, !P6 ;  /* 0x000000ff0200720c */ /* 0x000fe20007724270 */
[----:B------:R-:W1:Y:S01]  /*6240*/  SHFL.BFLY PT, R11, R92, 0x1, 0x1f ;  /* 0x0c201f005c0b7f89 */ /* 0x000e6200000e0000 */
[----:B------:R-:W-:Y:S02]  /*6250*/  ISETP.NE.AND P6, PT, R128, RZ, PT ;  /* 0x000000ff8000720c */ /* 0x000fe40003fc5270 */
[----:B------:R-:W-:Y:S02]  /*6260*/  ISETP.LT.OR P1, PT, R0, 0x1, P1 ;  /* 0x000000010000780c */ /* 0x000fe40000f21670 */
[----:B------:R-:W-:Y:S02]  /*6270*/  ISETP.GT.AND P2, PT, R2, 0x59, !P6 ;  /* 0x000000590200780c */ /* 0x000fe40007744270 */
[----:B------:R-:W-:Y:S02]  /*6280*/  FSEL R90, R90, -INF , !P1 ;  /* 0xff8000005a5a7808 */ /* 0x000fe40004800000 */
[----:B------:R-:W-:-:S02]  /*6290*/  ISETP.LT.OR P2, PT, R0, 0x5a, P2 ;  /* 0x0000005a0000780c */ /* 0x000fc40001741670 */
[----:B------:R-:W-:Y:S02]  /*62a0*/  FMNMX.FTZ R88, R90, R15, !PT ;  /* 0x0000000f5a587209 */ /* 0x000fe40007810000 */
[----:B------:R-:W-:Y:S02]  /*62b0*/  FSEL R135, R135, -INF , !P2 ;  /* 0xff80000087877808 */ /* 0x000fe40005000000 */
[----:B------:R-:W-:-:S04]  /*62c0*/  FMNMX.FTZ R88, R91, R88, !PT ;  /* 0x000000585b587209 */ /* 0x000fc80007810000 */
[----:B------:R-:W-:-:S04]  /*62d0*/  FMNMX.FTZ R88, R141, R88, !PT ;  /* 0x000000588d587209 */ /* 0x000fc80007810000 */
[----:B------:R-:W-:Y:S02]  /*62e0*/  FMNMX.FTZ R88, R95, R88, !PT ;  /* 0x000000585f587209 */ /* 0x000fe40007810000 */
[----:B-1----:R-:W-:Y:S02]  /*62f0*/  FMNMX.FTZ R11, R92, R11, !PT ;  /* 0x0000000b5c0b7209 */ /* 0x002fe40007810000 */
[----:B------:R-:W-:Y:S02]  /*6300*/  FMNMX.FTZ R88, R143, R88, !PT ;  /* 0x000000588f587209 */ /* 0x000fe40007810000 */
[C---:B------:R-:W-:Y:S01]  /*6310*/  FSETP.NEU.FTZ.AND P1, PT, R11.reuse, -INF , PT ;  /* 0xff8000000b00780b */ /* 0x040fe20003f3d000 */
[----:B0-----:R-:W-:Y:S01]  /*6320*/  FMUL.FTZ R94, R11, R12 ;  /* 0x0000000c0b5e7220 */ /* 0x001fe20000410000 */
[----:B------:R-:W-:-:S04]  /*6330*/  FMNMX.FTZ R88, R99, R88, !PT ;  /* 0x0000005863587209 */ /* 0x000fc80007810000 */
[----:B------:R-:W-:Y:S02]  /*6340*/  FMNMX.FTZ R88, R147, R88, !PT ;  /* 0x0000005893587209 */ /* 0x000fe40007810000 */
[----:B------:R-:W-:Y:S02]  /*6350*/  FSEL R94, R94, RZ, P1 ;  /* 0x000000ff5e5e7208 */ /* 0x000fe40000800000 */
[----:B------:R-:W-:-:S03]  /*6360*/  FMNMX.FTZ R88, R103, R88, !PT ;  /* 0x0000005867587209 */ /* 0x000fc60007810000 */
[--C-:B------:R-:W-:Y:S01]  /*6370*/  FFMA.FTZ R2, R139, R12, -R94.reuse ;  /* 0x0000000c8b027223 */ /* 0x100fe2000001085e */
[----:B------:R-:W-:Y:S01]  /*6380*/  FMNMX.FTZ R88, R151, R88, !PT ;  /* 0x0000005897587209 */ /* 0x000fe20007810000 */
[-CC-:B------:R-:W-:Y:S01]  /*6390*/  FFMA.FTZ R148, R145, R12.reuse, -R94.reuse ;  /* 0x0000000c91947223 */ /* 0x180fe2000001085e */
[----:B------:R-:W-:Y:S01]  /*63a0*/  FSEL R139, R131, -INF , !P4 ;  /* 0xff800000838b7808 */ /* 0x000fe20006000000 */
[--C-:B------:R-:W-:Y:S01]  /*63b0*/  FFMA.FTZ R150, R137, R12, -R94.reuse ;  /* 0x0000000c89967223 */ /* 0x100fe2000001085e */
[----:B------:R-:W-:Y:S01]  /*63c0*/  FMNMX.FTZ R88, R107, R88, !PT ;  /* 0x000000586b587209 */ /* 0x000fe20007810000 */
[-CC-:B------:R-:W-:Y:S01]  /*63d0*/  FFMA.FTZ R142, R13, R12.reuse, -R94.reuse ;  /* 0x0000000c0d8e7223 */ /* 0x180fe2000001085e */
[----:B------:R-:W-:Y:S01]  /*63e0*/  FSEL R145, R134, -INF , !P5 ;  /* 0xff80000086917808 */ /* 0x000fe20006800000 */
[--C-:B------:R-:W-:Y:S01]  /*63f0*/  FFMA.FTZ R146, R93, R12, -R94.reuse ;  /* 0x0000000c5d927223 */ /* 0x100fe2000001085e */
[----:B------:R-:W-:Y:S01]  /*6400*/  FMNMX.FTZ R88, R153, R88, !PT ;  /* 0x0000005899587209 */ /* 0x000fe20007810000 */
[----:B------:R0:W-:Y:S01]  /*6410*/  MUFU.EX2 R131, R2 ;  /* 0x0000000200837308 */ /* 0x0001e20000000800 */
[-CC-:B------:R-:W-:Y:S01]  /*6420*/  FFMA.FTZ R93, R117, R12.reuse, -R94.reuse ;  /* 0x0000000c755d7223 */ /* 0x180fe2000001085e */
[----:B------:R-:W-:Y:S01]  /*6430*/  FSEL R117, R11, RZ, P1 ;  /* 0x000000ff0b757208 */ /* 0x000fe20000800000 */
[--C-:B------:R-:W-:Y:S01]  /*6440*/  FFMA.FTZ R171, R171, R12, -R94.reuse ;  /* 0x0000000cabab7223 */ /* 0x100fe2000001085e */
[----:B------:R-:W-:Y:S01]  /*6450*/  FMNMX.FTZ R88, R111, R88, !PT ;  /* 0x000000586f587209 */ /* 0x000fe20007810000 */
[-CC-:B------:R-:W-:Y:S01]  /*6460*/  FFMA.FTZ R156, R177, R12.reuse, -R94.reuse ;  /* 0x0000000cb19c7223 */ /* 0x180fe2000001085e */
[----:B------:R-:W-:Y:S01]  /*6470*/  FFMA.FTZ R158, R175, R12, -R94 ;  /* 0x0000000caf9e7223 */ /* 0x000fe2000001085e */
[----:B------:R-:W-:Y:S01]  /*6480*/  FADD.FTZ R117, -R117, R20 ;  /* 0x0000001475757221 */ /* 0x000fe20000010100 */
        /* <DEDUP_REMOVED lines=25> */
[----:B------:R-:W-:Y:S03]  /*6620*/  MUFU.EX2 R173, R173 ;  /* 0x000000ad00ad7308 */ /* 0x000fe60000000800 */
[----:B------:R-:W-:-:S04]  /*6630*/  FMNMX.FTZ R88, R127, R88, !PT ;  /* 0x000000587f587209 */ /* 0x000fc80007810000 */
[----:B------:R-:W-:Y:S01]  /*6640*/  FMNMX.FTZ R88, R165, R88, !PT ;  /* 0x00000058a5587209 */ /* 0x000fe20007810000 */
[----:B------:R-:W-:Y:S03]  /*6650*/  MUFU.EX2 R152, R152 ;  /* 0x0000009800987308 */ /* 0x000fe60000000800 */
[----:B------:R-:W-:-:S04]  /*6660*/  FMNMX.FTZ R88, R139, R88, !PT ;  /* 0x000000588b587209 */ /* 0x000fc80007810000 */
[----:B------:R-:W-:Y:S01]  /*6670*/  FMNMX.FTZ R88, R145, R88, !PT ;  /* 0x0000005891587209 */ /* 0x000fe20007810000 */
[----:B------:R-:W-:Y:S03]  /*6680*/  MUFU.EX2 R167, R167 ;  /* 0x000000a700a77308 */ /* 0x000fe60000000800 */
[----:B------:R-:W-:-:S05]  /*6690*/  FMNMX.FTZ R88, R135, R88, !PT ;  /* 0x0000005887587209 */ /* 0x000fca0007810000 */
[----:B------:R-:W1:Y:S01]  /*66a0*/  SHFL.BFLY PT, R137, R88, 0x2, 0x1f ;  /* 0x0c401f0058897f89 */ /* 0x000e6200000e0000 */
[----:B------:R-:W-:Y:S08]  /*66b0*/  MUFU.EX2 R154, R154 ;  /* 0x0000009a009a7308 */ /* 0x000ff00000000800 */
[----:B------:R-:W-:Y:S08]  /*66c0*/  MUFU.EX2 R149, R149 ;  /* 0x0000009500957308 */ /* 0x000ff00000000800 */
[----:B------:R-:W-:Y:S01]  /*66d0*/  MUFU.EX2 R148, R148 ;  /* 0x0000009400947308 */ /* 0x000fe20000000800 */
[----:B-1----:R-:W-:-:S07]  /*66e0*/  FMNMX.FTZ R137, R88, R137, !PT ;  /* 0x0000008958897209 */ /* 0x002fce0007810000 */
[----:B------:R-:W-:Y:S01]  /*66f0*/  MUFU.EX2 R150, R150 ;  /* 0x0000009600967308 */ /* 0x000fe20000000800 */
[----:B------:R-:W1:Y:S07]  /*6700*/  SHFL.BFLY PT, R0, R137, 0x1, 0x1f ;  /* 0x0c201f0089007f89 */ /* 0x000e6e00000e0000 */
[----:B------:R-:W-:Y:S08]  /*6710*/  MUFU.EX2 R109, R109 ;  /* 0x0000006d006d7308 */ /* 0x000ff00000000800 */
[----:B------:R-:W-:Y:S08]  /*6720*/  MUFU.EX2 R144, R144 ;  /* 0x0000009000907308 */ /* 0x000ff00000000800 */
[----:B------:R-:W-:Y:S01]  /*6730*/  MUFU.EX2 R89, R89 ;  /* 0x0000005900597308 */ /* 0x000fe20000000800 */
[----:B-1----:R-:W-:Y:S01]  /*6740*/  FMNMX.FTZ R13, R137, R0, !PT ;  /* 0x00000000890d7209 */ /* 0x002fe20007810000 */
[----:B------:R-:W-:-:S03]  /*6750*/  FMUL.FTZ R0, R117, R12 ;  /* 0x0000000c75007220 */ /* 0x000fc60000410000 */
[C---:B------:R-:W-:Y:S01]  /*6760*/  FSETP.NEU.FTZ.AND P1, PT, R13.reuse, -INF , PT ;  /* 0xff8000000d00780b */ /* 0x040fe20003f3d000 */
[C---:B0-----:R-:W-:Y:S02]  /*6770*/  FMUL.FTZ R2, R13.reuse, R12 ;  /* 0x0000000c0d027220 */ /* 0x041fe40000410000 */
[----:B------:R-:W-:Y:S03]  /*6780*/  MUFU.EX2 R146, R146 ;  /* 0x0000009200927308 */ /* 0x000fe60000000800 */
[----:B------:R-:W-:Y:S02]  /*6790*/  FSEL R92, R2, RZ, P1 ;  /* 0x000000ff025c7208 */ /* 0x000fe40000800000 */
[----:B------:R-:W-:-:S03]  /*67a0*/  FSEL R2, R13, RZ, P1 ;  /* 0x000000ff0d027208 */ /* 0x000fc60000800000 */
[----:B------:R-:W0:Y:S01]  /*67b0*/  MUFU.EX2 R0, R0 ;  /* 0x0000000000007308 */ /* 0x000e220000000800 */
[-CC-:B------:R-:W-:Y:S01]  /*67c0*/  FFMA.FTZ R117, R90, R12.reuse, -R92.reuse ;  /* 0x0000000c5a757223 */ /* 0x180fe2000001085c */
[-CC-:B------:R-:W-:Y:S01]  /*67d0*/  FFMA.FTZ R88, R91, R12.reuse, -R92.reuse ;  /* 0x0000000c5b587223 */ /* 0x180fe2000001085c */
[----:B------:R-:W-:Y:S01]  /*67e0*/  FADD.FTZ R15, -R2, R15 ;  /* 0x0000000f020f7221 */ /* 0x000fe20000010100 */
[-CC-:B------:R-:W-:Y:S01]  /*67f0*/  FFMA.FTZ R20, R141, R12.reuse, -R92.reuse ;  /* 0x0000000c8d147223 */ /* 0x180fe2000001085c */
[-CC-:B------:R-:W-:Y:S01]  /*6800*/  FFMA.FTZ R95, R95, R12.reuse, -R92.reuse ;  /* 0x0000000c5f5f7223 */ /* 0x180fe2000001085c */
[-CC-:B------:R-:W-:Y:S01]  /*6810*/  FFMA.FTZ R143, R143, R12.reuse, -R92.reuse ;  /* 0x0000000c8f8f7223 */ /* 0x180fe2000001085c */
[-C--:B------:R-:W-:Y:S01]  /*6820*/  FMUL.FTZ R15, R15, R12.reuse ;  /* 0x0000000c0f0f7220 */ /* 0x080fe20000410000 */
        /* <DEDUP_REMOVED lines=9> */
[----:B0-----:R-:W-:Y:S01]  /*68c0*/  FFMA.FTZ R7, R0, R7, R171 ;  /* 0x0000000700077223 */ /* 0x001fe200000100ab */
[-CC-:B------:R-:W-:Y:S01]  /*68d0*/  FFMA.FTZ R155, R155, R12.reuse, -R92.reuse ;  /* 0x0000000c9b9b7223 */ /* 0x180fe2000001085c */
[-CC-:B------:R-:W-:Y:S01]  /*68e0*/  FFMA.FTZ R115, R115, R12.reuse, -R92.reuse ;  /* 0x0000000c73737223 */ /* 0x180fe2000001085c */
[-CC-:B------:R-:W-:Y:S01]  /*68f0*/  FFMA.FTZ R157, R157, R12.reuse, -R92.reuse ;  /* 0x0000000c9d9d7223 */ /* 0x180fe2000001085c */
[----:B------:R-:W-:Y:S01]  /*6900*/  FADD.FTZ R7, R156, R7 ;  /* 0x000000079c077221 */ /* 0x000fe20000010000 */
        /* <DEDUP_REMOVED lines=9> */
[----:B------:R-:W-:Y:S01]  /*69a0*/  FFMA.FTZ R92, R135, R12, -R92 ;  /* 0x0000000c875c7223 */ /* 0x000fe2000001085c */
[----:B------:R-:W2:Y:S01]  /*69b0*/  MUFU.EX2 R20, R20 ;  /* 0x0000001400147308 */ /* 0x000ea20000000800 */
[----:B-1----:R-:W-:Y:S01]  /*69c0*/  FFMA.FTZ R91, R2, R6, R117 ;  /* 0x00000006025b7223 */ /* 0x002fe20000010075 */
[----:B------:R-:W-:-:S04]  /*69d0*/  FADD.FTZ R6, R158, R7 ;  /* 0x000000079e067221 */ /* 0x000fc80000010000 */
[----:B------:R-:W-:Y:S02]  /*69e0*/  FADD.FTZ R7, R173, R6 ;  /* 0x00000006ad077221 */ /* 0x000fe40000010000 */
[----:B------:R-:W1:Y:S01]  /*69f0*/  MUFU.EX2 R95, R95 ;  /* 0x0000005f005f7308 */ /* 0x000e620000000800 */
[----:B0-----:R-:W-:Y:S01]  /*6a00*/  FADD.FTZ R91, R88, R91 ;  /* 0x0000005b585b7221 */ /* 0x001fe20000010000 */
[----:B------:R-:W-:-:S04]  /*6a10*/  FADD.FTZ R6, R152, R7 ;  /* 0x0000000798067221 */ /* 0x000fc80000010000 */
[----:B------:R-:W-:Y:S02]  /*6a20*/  FADD.FTZ R7, R167, R6 ;  /* 0x00000006a7077221 */ /* 0x000fe40000010000 */
[----:B------:R-:W0:Y:S01]  /*6a30*/  MUFU.EX2 R90, R143 ;  /* 0x0000008f005a7308 */ /* 0x000e220000000800 */
[----:B--2---:R-:W-:Y:S01]  /*6a40*/  FADD.FTZ R91, R20, R91 ;  /* 0x0000005b145b7221 */ /* 0x004fe20000010000 */
[----:B------:R-:W-:-:S04]  /*6a50*/  FADD.FTZ R6, R154, R7 ;  /* 0x000000079a067221 */ /* 0x000fc80000010000 */
[----:B------:R-:W-:Y:S02]  /*6a60*/  FADD.FTZ R7, R149, R6 ;  /* 0x0000000695077221 */ /* 0x000fe40000010000 */
[----:B------:R-:W2:Y:S01]  /*6a70*/  MUFU.EX2 R99, R99 ;  /* 0x0000006300637308 */ /* 0x000ea20000000800 */
[----:B-1----:R-:W-:Y:S01]  /*6a80*/  FADD.FTZ R91, R95, R91 ;  /* 0x0000005b5f5b7221 */ /* 0x002fe20000010000 */
        /* <DEDUP_REMOVED lines=12> */
[----:B------:R-:W-:-:S06]  /*6b50*/  FADD.FTZ R6, R146, R7 ;  /* 0x0000000792067221 */ /* 0x000fcc0000010000 */
[----:B------:R-:W1:Y:S01]  /*6b60*/  MUFU.EX2 R107, R107 ;  /* 0x0000006b006b7308 */ /* 0x000e620000000800 */
[----:B0-----:R-:W-:-:S07]  /*6b70*/  FADD.FTZ R91, R103, R91 ;  /* 0x0000005b675b7221 */ /* 0x001fce0000010000 */
[----:B------:R-:W0:Y:S01]  /*6b80*/  MUFU.EX2 R98, R153 ;  /* 0x0000009900627308 */ /* 0x000e220000000800 */
[----:B--2---:R-:W-:-:S07]  /*6b90*/  FADD.FTZ R91, R96, R91 ;  /* 0x0000005b605b7221 */ /* 0x004fce0000010000 */
[----:B------:R-:W2:Y:S01]  /*6ba0*/  MUFU.EX2 R111, R111 ;  /* 0x0000006f006f7308 */ /* 0x000ea20000000800 */
[----:B-1----:R-:W-:-:S07]  /*6bb0*/  FADD.FTZ R91, R107, R91 ;  /* 0x0000005b6b5b7221 */ /* 0x002fce0000010000 */
        /* <DEDUP_REMOVED lines=41> */
[----:B-1----:R-:W-:Y:S01]  /*6e50*/  FADD.FTZ R91, R110, R91 ;  /* 0x0000005b6e5b7221 */ /* 0x002fe20000010000 */
[----:B0-----:R-:W-:-:S03]  /*6e60*/  FADD.FTZ R7, R101, R6 ;  /* 0x0000000665077221 */ /* 0x001fc60000010000 */
[----:B--2---:R-:W-:Y:S01]  /*6e70*/  FADD.FTZ R6, R92, R91 ;  /* 0x0000005b5c067221 */ /* 0x004fe20000010000 */
[----:B------:R-:W-:Y:S06]  /*6e80*/  @!P0 BRA `(.L_x_1013) ;  /* 0x0000000000048947 */ /* 0x000fec0003800000 */
[----:B------:R-:W-:Y:S01]  /*6e90*/  BPT.TRAP 0x1 ;  /* 0x000000040000795c */ /* 0x000fe20000300000 */
.L_x_1013:
[----:B------:R-:W-:Y:S01]  /*6ea0*/  UIADD3 UR10, UR10, 0x2a860, URZ ;  /* 0x0002a8600a0a7890 */ /* 0x000fe2000fffe03f */
[C---:B------:R-:W-:Y:S01]  /*6eb0*/  ISETP.GT.AND P1, PT, R14.reuse, R21, PT ;  /* 0x000000150e00720c */ /* 0x040fe20003f24270 */
[----:B------:R-:W-:Y:S01]  /*6ec0*/  UMOV UR5, UR4 ;  /* 0x0000000400057c82 */ /* 0x000fe20008000000 */
[----:B------:R-:W-:Y:S01]  /*6ed0*/  F2FP.BF16.F32.PACK_AB R159, R95, R20 ;  /* 0x000000145f9f723e */ /* 0x000fe200000010ff */
[----:B------:R-:W-:Y:S01]  /*6ee0*/  UPRMT UR10, UR61, 0x654, UR10 ;  /* 0x000006543d0a7896 */ /* 0x000fe2000800000a */
[----:B------:R-:W-:Y:S01]  /*6ef0*/  F2FP.BF16.F32.PACK_AB R154, R149, R154 ;  /* 0x0000009a959a723e */ /* 0x000fe200000010ff */
[----:B------:R-:W-:Y:S01]  /*6f00*/  VIADD R14, R14, 0xffffffff ;  /* 0xffffffff0e0e7836 */ /* 0x000fe20000000000 */
[----:B------:R-:W-:Y:S01]  /*6f10*/  F2FP.BF16.F32.PACK_AB R156, R156, R171 ;  /* 0x000000ab9c9c723e */ /* 0x000fe200000010ff */
[----:B------:R-:W-:Y:S01]  /*6f20*/  IMAD.MOV.U32 R15, RZ, RZ, R13 ;  /* 0x000000ffff0f7224 */ /* 0x000fe200078e000d */
[----:B------:R-:W-:Y:S01]  /*6f30*/  F2FP.BF16.F32.PACK_AB R157, R88, R117 ;  /* 0x00000075589d723e */ /* 0x000fe200000010ff */
[----:B------:R-:W-:Y:S01]  /*6f40*/  IMAD.MOV.U32 R20, RZ, RZ, R11 ;  /* 0x000000ffff147224 */ /* 0x000fe200078e000b */
[----:B------:R-:W-:Y:S01]  /*6f50*/  F2FP.BF16.F32.PACK_AB R158, R173, R158 ;  /* 0x0000009ead9e723e */ /* 0x000fe200000010ff */
[----:B------:R-:W-:Y:S01]  /*6f60*/  IMAD.MOV.U32 R160, RZ, RZ, R3 ;  /* 0x000000ffffa07224 */ /* 0x000fe200078e0003 */
        /* <DEDUP_REMOVED lines=19> */
[----:B------:R-:W-:Y:S01]  /*70a0*/  F2FP.BF16.F32.PACK_AB R139, R92, R110 ;  /* 0x0000006e5c8b723e */ /* 0x000fe200000010ff */
[----:B------:R-:W-:Y:S06]  /*70b0*/  @P1 BRA `(.L_x_1014) ;  /* 0xffffffd000bc1947 */ /* 0x000fec000383ffff */
.L_x_995:
[----:B------:R-:W-:Y:S01]  /*70c0*/  ISETP.NE.AND P2, PT, R23, 0x1, PT ;  /* 0x000000011700780c */ /* 0x000fe20003f45270 */
[----:B------:R-:W0:Y:S01]  /*70d0*/  S2R R15, SR_CTAID.X ;  /* 0x00000000000f7919 */ /* 0x000e220000002500 */
[----:B------:R-:W1:Y:S01]  /*70e0*/  LDC R89, c[0x0][0x2f0] ;  /* 0x0000bc00ff597b82 */ /* 0x000e620000000800 */
[----:B------:R-:W-:Y:S01]  /*70f0*/  UIADD3 UR11, -UR11, 0x1, URZ ;  /* 0x000000010b0b7890 */ /* 0x000fe2000fffe13f */
[----:B------:R-:W-:Y:S01]  /*7100*/  LOP3.LUT P1, RZ, R18, 0x80000, RZ, 0xc0, !PT ;  /* 0x0008000012ff7812 */ /* 0x000fe2000782c0ff */
[----:B------:R-:W-:-:S08]  /*7110*/  ULDC UR5, c[0x0][0x9dc] ;  /* 0x0002770000057ab9 */ /* 0x000fd00000000800 */
[----:B------:R-:W2:Y:S08]  /*7120*/  @P2 LDC R20, c[0x0][0x44c] ;  /* 0x00011300ff142b82 */ /* 0x000eb00000000800 */
[----:B------:R-:W3:Y:S01]  /*7130*/  @P2 LDC R21, c[0x0][0x450] ;  /* 0x00011400ff152b82 */ /* 0x000ee20000000800 */
[----:B-1----:R-:W-:Y:S01]  /*7140*/  IMAD R88, R16, R89, UR11 ;  /* 0x0000000b10587e24 */ /* 0x002fe2000f8e0259 */
[----:B0-----:R-:W-:-:S05]  /*7150*/  LEA R15, R15, 0x7f, 0x7 ;  /* 0x0000007f0f0f7811 */ /* 0x001fca00078e38ff */
[----:B--2---:R-:W-:-:S05]  /*7160*/  @P2 IMAD.HI.U32 R20, R15, R20, RZ ;  /* 0x000000140f142227 */ /* 0x004fca00078e00ff */
[----:B---3--:R-:W-:-:S05]  /*7170*/  @P2 SHF.R.U32.HI R15, RZ, R21, R20 ;  /* 0x00000015ff0f2219 */ /* 0x008fca0000011614 */
[----:B------:R-:W-:-:S04]  /*7180*/  IMAD.IADD R15, R88, 0x1, R15 ;  /* 0x00000001580f7824 */ /* 0x000fc800078e020f */
[----:B------:R-:W-:Y:S01]  /*7190*/  VIADD R20, R15, -UR5 ;  /* 0x800000050f147c36 */ /* 0x000fe20008000000 */
[----:B------:R-:W-:Y:S06]  /*71a0*/  @!P1 BRA `(.L_x_1015) ;  /* 0x0000000000449947 */ /* 0x000fec0003800000 */
[----:B------:R-:W-:-:S13]  /*71b0*/  ISETP.GT.AND P1, PT, R15, -0x1, PT ;  /* 0xffffffff0f00780c */ /* 0x000fda0003f24270 */
[----:B------:R-:W-:Y:S05]  /*71c0*/  @P1 BRA `(.L_x_1016) ;  /* 0x0000000000201947 */ /* 0x000fea0003800000 */
[----:B------:R-:W0:Y:S01]  /*71d0*/  LDC R90, c[0x0][0x9e4] ;  /* 0x00027900ff5a7b82 */ /* 0x000e220000000800 */
[----:B------:R-:W-:Y:S02]  /*71e0*/  LOP3.LUT R15, RZ, R15, RZ, 0x33, !PT ;  /* 0x0000000fff0f7212 */ /* 0x000fe400078e33ff */
[----:B0-----:R-:W-:-:S13]  /*71f0*/  ISETP.NE.AND P1, PT, R90, 0x1, PT ;  /* 0x000000015a00780c */ /* 0x001fda0003f25270 */
[----:B------:R-:W0:Y:S02]  /*7200*/  @P1 LDC.64 R88, c[0x0][0x9e8] ;  /* 0x00027a00ff581b82 */ /* 0x000e240000000a00 */
[----:B0-----:R-:W-:-:S05]  /*7210*/  @P1 IMAD.HI.U32 R88, R15, R88, RZ ;  /* 0x000000580f581227 */ /* 0x001fca00078e00ff */
[----:B------:R-:W-:-:S04]  /*7220*/  @P1 SHF.R.U32.HI R15, RZ, R89, R88 ;  /* 0x00000059ff0f1219 */ /* 0x000fc80000011658 */
[----:B------:R-:W-:Y:S01]  /*7230*/  LOP3.LUT R15, RZ, R15, RZ, 0x33, !PT ;  /* 0x0000000fff0f7212 */ /* 0x000fe200078e33ff */
[----:B------:R-:W-:Y:S06]  /*7240*/  BRA `(.L_x_1017) ;  /* 0x0000000000147947 */ /* 0x000fec0003800000 */
.L_x_1016:
[----:B------:R-:W0:Y:S02]  /*7250*/  LDC R90, c[0x0][0x9e4] ;  /* 0x00027900ff5a7b82 */ /* 0x000e240000000800 */
[----:B0-----:R-:W-:-:S13]  /*7260*/  ISETP.NE.AND P1, PT, R90, 0x1, PT ;  /* 0x000000015a00780c */ /* 0x001fda0003f25270 */
[----:B------:R-:W0:Y:S02]  /*7270*/  @P1 LDC.64 R88, c[0x0][0x9e8] ;  /* 0x00027a00ff581b82 */ /* 0x000e240000000a00 */
[----:B0-----:R-:W-:-:S05]  /*7280*/  @P1 IMAD.HI.U32 R88, R15, R88, RZ ;  /* 0x000000580f581227 */ /* 0x001fca00078e00ff */
[----:B------:R-:W-:-:S07]  /*7290*/  @P1 SHF.R.U32.HI R15, RZ, R89, R88 ;  /* 0x00000059ff0f1219 */ /* 0x000fce0000011658 */
.L_x_1017:
[----:B------:R-:W-:-:S05]  /*72a0*/  IMAD R15, R15, R90, RZ ;  /* 0x0000005a0f0f7224 */ /* 0x000fca00078e02ff */
[----:B------:R-:W-:-:S07]  /*72b0*/  VIMNMX R20, R20, R15, !PT ;  /* 0x0000000f14147248 */ /* 0x000fce0007fe0100 */
.L_x_1015:
[----:B------:R-:W-:-:S04]  /*72c0*/  VIADD R20, R20, 0x5f ;  /* 0x0000005f14147836 */ /* 0x000fc80000000000 */
[----:B------:R-:W-:-:S05]  /*72d0*/  IMAD.HI R20, R20, 0x2aaaaaab, RZ ;  /* 0x2aaaaaab14147827 */ /* 0x000fca00078e02ff */
[----:B------:R-:W-:-:S04]  /*72e0*/  SHF.R.U32.HI R15, RZ, 0x1f, R20 ;  /* 0x0000001fff0f7819 */ /* 0x000fc80000011614 */
[----:B------:R-:W-:-:S04]  /*72f0*/  LEA.HI.SX32 R20, R20, R15, 0x1c ;  /* 0x0000000f14147211 */ /* 0x000fc800078fe2ff */
[----:B------:R-:W-:-:S04]  /*7300*/  VIMNMX R15, R17, R20, !PT ;  /* 0x00000014110f7248 */ /* 0x000fc80007fe0100 */
[----:B------:R-:W-:-:S13]  /*7310*/  ISETP.GE.AND P1, PT, R14, R15, PT ;  /* 0x0000000f0e00720c */ /* 0x000fda0003f26270 */
[----:B------:R-:W-:Y:S05]  /*7320*/  @!P1 BRA `(.L_x_1018) ;  /* 0x0000001800ec9947 */ /* 0x000fea0003800000 */
[----:B------:R-:W-:Y:S01]  /*7330*/  IMAD.MOV.U32 R20, RZ, RZ, R13 ;  /* 0x000000ffff147224 */ /* 0x000fe200078e000d */
[----:B------:R-:W-:Y:S01]  /*7340*/  UMOV UR6, UR4 ;  /* 0x0000000400067c82 */ /* 0x000fe20008000000 */
[----:B------:R-:W-:Y:S02]  /*7350*/  IMAD.MOV.U32 R21, RZ, RZ, R11 ;  /* 0x000000ffff157224 */ /* 0x000fe400078e000b */
[----:B------:R-:W-:-:S07]  /*7360*/  IMAD.MOV.U32 R160, RZ, RZ, R3 ;  /* 0x000000ffffa07224 */ /* 0x000fce00078e0003 */
.L_x_1029:
[----:B------:R-:W-:-:S04]  /*7370*/  UIADD3 UR4, UR6, 0x1, URZ ;  /* 0x0000000106047890 */ /* 0x000fc8000fffe03f */
[----:B------:R-:W-:-:S04]  /*7380*/  UISETP.NE.AND UP0, UPT, UR4, 0x2, UPT ;  /* 0x000000020400788c */ /* 0x000fc8000bf05270 */
[----:B------:R-:W-:Y:S02]  /*7390*/  USEL UR5, URZ, 0x1, UP0 ;  /* 0x000000013f057887 */ /* 0x000fe40008000000 */
[----:B------:R-:W-:-:S04]  /*73a0*/  USEL UR4, UR4, URZ, UP0 ;  /* 0x0000003f04047287 */ /* 0x000fc80008000000 */
[----:B------:R-:W-:Y:S01]  /*73b0*/  LOP3.LUT R3, R160, UR5, RZ, 0x3c, !PT ;  /* 0x00000005a0037c12 */ /* 0x000fe2000f8e3cff */
[----:B------:R-:W-:Y:S07]  /*73c0*/  @!P0 BRA `(.L_x_1019) ;  /* 0x0000000000048947 */ /* 0x000fee0003800000 */
[----:B------:R-:W-:Y:S01]  /*73d0*/  BPT.TRAP 0x1 ;  /* 0x000000040000795c */ /* 0x000fe20000300000 */
.L_x_1019:
[----:B------:R-:W-:Y:S01]  /*73e0*/  ULEA UR5, UR4, UR38, 0x3 ;  /* 0x0000002604057291 */ /* 0x000fe2000f8e183f */
[----:B------:R-:W-:-:S08]  /*73f0*/  SHF.L.U32 R11, R3, 0x1f, RZ ;  /* 0x0000001f030b7819 */ /* 0x000fd000000006ff */
[----:B------:R0:W1:Y:S01]  /*7400*/  SYNCS.PHASECHK.TRANS64.TRYWAIT P1, [UR5+0x2a830], R11 ;  /* 0x02a8300bff0075a7 */ /* 0x0000620008020145 */
[----:B------:R-:W-:Y:S05]  /*7410*/  @!P0 BRA `(.L_x_1020) ;  /* 0x0000000000048947 */ /* 0x000fea0003800000 */
[----:B------:R-:W-:Y:S01]  /*7420*/  BPT.TRAP 0x1 ;  /* 0x000000040000795c */ /* 0x000fe20000300000 */
.L_x_1020:
[----:B-1----:R-:W-:Y:S05]  /*7430*/  @P1 BRA `(.L_x_1021) ;  /* 0x0000000000081947 */ /* 0x002fea0003800000 */
[----:B------:R-:W1:Y:S02]  /*7440*/  SYNCS.PHASECHK.TRANS64.TRYWAIT P1, [UR5+0x2a830], R11 ;  /* 0x02a8300bff0075a7 */ /* 0x000e640008020145 */
[----:B-1----:R-:W-:Y:S05]  /*7450*/  @!P1 BRA `(.L_x_1022) ;  /* 0x000000ac00409947 */ /* 0x002fea0003800000 */
.L_x_1021:
        /* <DEDUP_REMOVED lines=129> */
.L_x_1023:
[----:B------:R-:W-:Y:S01]  /*7c70*/  ULEA UR7, UR6, UR38, 0x3 ;  /* 0x0000002606077291 */ /* 0x000fe2000f8e183f */
[----:B------:R-:W-:-:S08]  /*7c80*/  SHF.L.U32 R0, R160, 0x1f, RZ ;  /* 0x0000001fa0007819 */ /* 0x000fd000000006ff */
[----:B------:R2:W3:Y:S01]  /*7c90*/  SYNCS.PHASECHK.TRANS64.TRYWAIT P1, [UR7+0x2a850], R0 ;  /* 0x02a85000ff0075a7 */ /* 0x0004e20008020147 */
[----:B------:R-:W-:Y:S05]  /*7ca0*/  @!P0 BRA `(.L_x_1024) ;  /* 0x0000000000048947 */ /* 0x000fea0003800000 */
[----:B------:R-:W-:Y:S01]  /*7cb0*/  BPT.TRAP 0x1 ;  /* 0x000000040000795c */ /* 0x000fe20000300000 */
.L_x_1024:
[----:B---3--:R-:W-:Y:S05]  /*7cc0*/  @P1 BRA `(.L_x_1025) ;  /* 0x0000000000081947 */ /* 0x008fea0003800000 */
[----:B------:R-:W3:Y:S02]  /*7cd0*/  SYNCS.PHASECHK.TRANS64.TRYWAIT P1, [UR7+0x2a850], R0 ;  /* 0x02a85000ff0075a7 */ /* 0x000ee40008020147 */
[----:B---3--:R-:W-:Y:S05]  /*7ce0*/  @!P1 BRA `(.L_x_1026) ;  /* 0x000000a400349947 */ /* 0x008fea0003800000 */
.L_x_1025:
        /* <DEDUP_REMOVED lines=38> */
.L_x_1027:
[----:B0-2---:R-:W-:Y:S01]  /*7f50*/  FMNMX.FTZ R0, R88, R21, !PT ;  /* 0x0000001558007209 */ /* 0x005fe20007810000 */
[----:B-1----:R-:W0:Y:S01]  /*7f60*/  LDC R12, c[0x0][0x988] ;  /* 0x00026200ff0c7b82 */ /* 0x002e220000000800 */
[----:B------:R-:W-:Y:S01]  /*7f70*/  FMNMX.FTZ R2, R90, R20, !PT ;  /* 0x000000145a027209 */ /* 0x000fe20007810000 */
[----:B------:R-:W-:Y:S01]  /*7f80*/  ULEA UR5, UR4, UR38, 0x3 ;  /* 0x0000002604057291 */ /* 0x000fe2000f8e183f */
[----:B------:R-:W-:Y:S02]  /*7f90*/  FMNMX.FTZ R11, R89, R0, !PT ;  /* 0x00000000590b7209 */ /* 0x000fe40007810000 */
[----:B------:R-:W-:Y:S01]  /*7fa0*/  FMNMX.FTZ R13, R91, R2, !PT ;  /* 0x000000025b0d7209 */ /* 0x000fe20007810000 */
[----:B------:R-:W-:Y:S01]  /*7fb0*/  UIADD3 UR5, UR5, 0x2a840, URZ ;  /* 0x0002a84005057890 */ /* 0x000fe2000fffe03f */
[----:B------:R-:W-:Y:S02]  /*7fc0*/  FMNMX.FTZ R0, R92, R11, !PT ;  /* 0x0000000b5c007209 */ /* 0x000fe40007810000 */
[----:B------:R-:W-:Y:S01]  /*7fd0*/  FMNMX.FTZ R2, R94, R13, !PT ;  /* 0x0000000d5e027209 */ /* 0x000fe20007810000 */
[----:B------:R-:W-:Y:S01]  /*7fe0*/  UPRMT UR5, UR61, 0x654, UR5 ;  /* 0x000006543d057896 */ /* 0x000fe20008000005 */
[----:B------:R-:W-:-:S02]  /*7ff0*/  FMNMX.FTZ R11, R93, R0, !PT ;  /* 0x000000005d0b7209 */ /* 0x000fc40007810000 */
[----:B------:R-:W-:Y:S02]  /*8000*/  FMNMX.FTZ R13, R95, R2, !PT ;  /* 0x000000025f0d7209 */ /* 0x000fe40007810000 */
[----:B------:R-:W-:Y:S02]  /*8010*/  FMNMX.FTZ R0, R96, R11, !PT ;  /* 0x0000000b60007209 */ /* 0x000fe40007810000 */
[----:B------:R-:W-:Y:S02]  /*8020*/  FMNMX.FTZ R2, R98, R13, !PT ;  /* 0x0000000d62027209 */ /* 0x000fe40007810000 */
[----:B------:R-:W-:Y:S01]  /*8030*/  FMNMX.FTZ R11, R97, R0, !PT ;  /* 0x00000000610b7209 */ /* 0x000fe20007810000 */
[----:B------:R-:W-:Y:S01]  /*8040*/  SYNCS.ARRIVE.TRANS64.RED.A1T0 RZ, [UR5], RZ ;  /* 0x000000ffffff79a7 */ /* 0x000fe20008100405 */
        /* <DEDUP_REMOVED lines=36> */
[----:B------:R-:W-:-:S03]  /*8290*/  FMNMX.FTZ R2, R135, R2, !PT ;  /* 0x0000000287027209 */ /* 0x000fc60007810000 */
[----:B------:R-:W1:Y:S04]  /*82a0*/  SHFL.BFLY PT, R11, R0, 0x2, 0x1f ;  /* 0x0c401f00000b7f89 */ /* 0x000e6800000e0000 */
[----:B------:R-:W2:Y:S01]  /*82b0*/  SHFL.BFLY PT, R13, R2, 0x2, 0x1f ;  /* 0x0c401f00020d7f89 */ /* 0x000ea200000e0000 */
[----:B-1----:R-:W-:Y:S02]  /*82c0*/  FMNMX.FTZ R136, R0, R11, !PT ;  /* 0x0000000b00887209 */ /* 0x002fe40007810000 */
[----:B--2---:R-:W-:-:S03]  /*82d0*/  FMNMX.FTZ R137, R2, R13, !PT ;  /* 0x0000000d02897209 */ /* 0x004fc60007810000 */
[----:B------:R-:W1:Y:S04]  /*82e0*/  SHFL.BFLY PT, R11, R136, 0x1, 0x1f ;  /* 0x0c201f00880b7f89 */ /* 0x000e6800000e0000 */
[----:B------:R-:W2:Y:S01]  /*82f0*/  SHFL.BFLY PT, R138, R137, 0x1, 0x1f ;  /* 0x0c201f00898a7f89 */ /* 0x000ea200000e0000 */
[----:B-1----:R-:W-:Y:S02]  /*8300*/  FMNMX.FTZ R11, R136, R11, !PT ;  /* 0x0000000b880b7209 */ /* 0x002fe40007810000 */
[----:B--2---:R-:W-:-:S03]  /*8310*/  FMNMX.FTZ R13, R137, R138, !PT ;  /* 0x0000008a890d7209 */ /* 0x004fc60007810000 */
[C---:B0-----:R-:W-:Y:S01]  /*8320*/  FMUL.FTZ R139, R11.reuse, R12 ;  /* 0x0000000c0b8b7220 */ /* 0x041fe20000410000 */
[----:B------:R-:W-:-:S03]  /*8330*/  FADD.FTZ R21, -R11, R21 ;  /* 0x000000150b157221 */ /* 0x000fc60000010100 */
[-CC-:B------:R-:W-:Y:S01]  /*8340*/  FFMA.FTZ R156, R89, R12.reuse, -R139.reuse ;  /* 0x0000000c599c7223 */ /* 0x180fe2000001088b */
[-CC-:B------:R-:W-:Y:S01]  /*8350*/  FFMA.FTZ R89, R93, R12.reuse, -R139.reuse ;  /* 0x0000000c5d597223 */ /* 0x180fe2000001088b */
[-CC-:B------:R-:W-:Y:S01]  /*8360*/  FFMA.FTZ R93, R97, R12.reuse, -R139.reuse ;  /* 0x0000000c615d7223 */ /* 0x180fe2000001088b */
[-CC-:B------:R-:W-:Y:S01]  /*8370*/  FFMA.FTZ R97, R101, R12.reuse, -R139.reuse ;  /* 0x0000000c65617223 */ /* 0x180fe2000001088b */
[-CC-:B------:R-:W-:Y:S01]  /*8380*/  FFMA.FTZ R101, R105, R12.reuse, -R139.reuse ;  /* 0x0000000c69657223 */ /* 0x180fe2000001088b */
[-CC-:B------:R-:W-:Y:S01]  /*8390*/  FFMA.FTZ R105, R109, R12.reuse, -R139.reuse ;  /* 0x0000000c6d697223 */ /* 0x180fe2000001088b */
[-CC-:B------:R-:W-:Y:S01]  /*83a0*/  FFMA.FTZ R109, R113, R12.reuse, -R139.reuse ;  /* 0x0000000c716d7223 */ /* 0x180fe2000001088b */
[-CC-:B------:R-:W-:Y:S01]  /*83b0*/  FFMA.FTZ R113, R117, R12.reuse, -R139.reuse ;  /* 0x0000000c75717223 */ /* 0x180fe2000001088b */
[-C--:B------:R-:W-:Y:S01]  /*83c0*/  FMUL.FTZ R138, R21, R12.reuse ;  /* 0x0000000c158a7220 */ /* 0x080fe20000410000 */
[-CC-:B------:R-:W-:Y:S01]  /*83d0*/  FFMA.FTZ R117, R121, R12.reuse, -R139.reuse ;  /* 0x0000000c79757223 */ /* 0x180fe2000001088b */
[----:B------:R-:W-:Y:S01]  /*83e0*/  FADD.FTZ R21, -R13, R20 ;  /* 0x000000140d157221 */ /* 0x000fe20000010100 */
[-CC-:B------:R-:W-:Y:S01]  /*83f0*/  FFMA.FTZ R121, R125, R12.reuse, -R139.reuse ;  /* 0x0000000c7d797223 */ /* 0x180fe2000001088b */
[-CC-:B------:R-:W-:Y:S01]  /*8400*/  FFMA.FTZ R125, R129, R12.reuse, -R139.reuse ;  /* 0x0000000c817d7223 */ /* 0x180fe2000001088b */
[-CC-:B------:R-:W-:Y:S01]  /*8410*/  FFMA.FTZ R129, R133, R12.reuse, -R139.reuse ;  /* 0x0000000c85817223 */ /* 0x180fe2000001088b */
[-C--:B------:R-:W-:Y:S01]  /*8420*/  FMUL.FTZ R133, R13, R12.reuse ;  /* 0x0000000c0d857220 */ /* 0x080fe20000410000 */
[-C--:B------:R-:W-:Y:S01]  /*8430*/  FMUL.FTZ R2, R21, R12.reuse ;  /* 0x0000000c15027220 */ /* 0x080fe20000410000 */
[-C--:B------:R-:W-:Y:S01]  /*8440*/  FFMA.FTZ R21, R88, R12.reuse, -R139 ;  /* 0x0000000c58157223 */ /* 0x080fe2000001088b */
[----:B------:R-:W-:Y:S01]  /*8450*/  MUFU.EX2 R0, R138 ;  /* 0x0000008a00007308 */ /* 0x000fe20000000800 */
[-CC-:B------:R-:W-:Y:S01]  /*8460*/  FFMA.FTZ R90, R90, R12.reuse, -R133.reuse ;  /* 0x0000000c5a5a7223 */ /* 0x180fe20000010885 */
[-C--:B------:R-:W-:Y:S01]  /*8470*/  FFMA.FTZ R91, R91, R12.reuse, -R133 ;  /* 0x0000000c5b5b7223 */ /* 0x080fe20000010885 */
[-C--:B------:R-:W-:Y:S01]  /*8480*/  FFMA.FTZ R158, R92, R12.reuse, -R139 ;  /* 0x0000000c5c9e7223 */ /* 0x080fe2000001088b */
[-CC-:B------:R-:W-:Y:S01]  /*8490*/  FFMA.FTZ R94, R94, R12.reuse, -R133.reuse ;  /* 0x0000000c5e5e7223 */ /* 0x180fe20000010885 */
[-C--:B------:R-:W-:Y:S01]  /*84a0*/  FFMA.FTZ R95, R95, R12.reuse, -R133 ;  /* 0x0000000c5f5f7223 */ /* 0x080fe20000010885 */
[-C--:B------:R-:W-:Y:S01]  /*84b0*/  FFMA.FTZ R152, R96, R12.reuse, -R139 ;  /* 0x0000000c60987223 */ /* 0x080fe2000001088b */
[-CC-:B------:R-:W-:Y:S01]  /*84c0*/  FFMA.FTZ R98, R98, R12.reuse, -R133.reuse ;  /* 0x0000000c62627223 */ /* 0x180fe20000010885 */
[----:B------:R-:W-:Y:S01]  /*84d0*/  MUFU.EX2 R2, R2 ;  /* 0x0000000200027308 */ /* 0x000fe20000000800 */
[-C--:B------:R-:W-:Y:S01]  /*84e0*/  FFMA.FTZ R99, R99, R12.reuse, -R133 ;  /* 0x0000000c63637223 */ /* 0x080fe20000010885 */
[-C--:B------:R-:W-:Y:S01]  /*84f0*/  FFMA.FTZ R154, R100, R12.reuse, -R139 ;  /* 0x0000000c649a7223 */ /* 0x080fe2000001088b */
[-CC-:B------:R-:W-:Y:S01]  /*8500*/  FFMA.FTZ R102, R102, R12.reuse, -R133.reuse ;  /* 0x0000000c66667223 */ /* 0x180fe20000010885 */
[-C--:B------:R-:W-:Y:S01]  /*8510*/  FFMA.FTZ R103, R103, R12.reuse, -R133 ;  /* 0x0000000c67677223 */ /* 0x080fe20000010885 */
[-C--:B------:R-:W-:Y:S01]  /*8520*/  FFMA.FTZ R148, R104, R12.reuse, -R139 ;  /* 0x0000000c68947223 */ /* 0x080fe2000001088b */
[-CC-:B------:R-:W-:Y:S01]  /*8530*/  FFMA.FTZ R106, R106, R12.reuse, -R133.reuse ;  /* 0x0000000c6a6a7223 */ /* 0x180fe20000010885 */
[-C--:B------:R-:W-:Y:S01]  /*8540*/  FFMA.FTZ R107, R107, R12.reuse, -R133 ;  /* 0x0000000c6b6b7223 */ /* 0x080fe20000010885 */
[----:B------:R-:W0:Y:S01]  /*8550*/  MUFU.EX2 R21, R21 ;  /* 0x0000001500157308 */ /* 0x000e220000000800 */
[-C--:B------:R-:W-:Y:S01]  /*8560*/  FFMA.FTZ R150, R108, R12.reuse, -R139 ;  /* 0x0000000c6c967223 */ /* 0x080fe2000001088b */
[-CC-:B------:R-:W-:Y:S01]  /*8570*/  FFMA.FTZ R110, R110, R12.reuse, -R133.reuse ;  /* 0x0000000c6e6e7223 */ /* 0x180fe20000010885 */
[-C--:B------:R-:W-:Y:S01]  /*8580*/  FFMA.FTZ R111, R111, R12.reuse, -R133 ;  /* 0x0000000c6f6f7223 */ /* 0x080fe20000010885 */
[-C--:B------:R-:W-:Y:S01]  /*8590*/  FFMA.FTZ R144, R112, R12.reuse, -R139 ;  /* 0x0000000c70907223 */ /* 0x080fe2000001088b */
[-CC-:B------:R-:W-:Y:S01]  /*85a0*/  FFMA.FTZ R114, R114, R12.reuse, -R133.reuse ;  /* 0x0000000c72727223 */ /* 0x180fe20000010885 */
[-C--:B------:R-:W-:Y:S01]  /*85b0*/  FFMA.FTZ R115, R115, R12.reuse, -R133 ;  /* 0x0000000c73737223 */ /* 0x080fe20000010885 */
[-C--:B------:R-:W-:Y:S01]  /*85c0*/  FFMA.FTZ R146, R116, R12.reuse, -R139 ;  /* 0x0000000c74927223 */ /* 0x080fe2000001088b */
[----:B------:R-:W1:Y:S01]  /*85d0*/  MUFU.EX2 R157, R90 ;  /* 0x0000005a009d7308 */ /* 0x000e620000000800 */
[-CC-:B------:R-:W-:Y:S01]  /*85e0*/  FFMA.FTZ R118, R118, R12.reuse, -R133.reuse ;  /* 0x0000000c76767223 */ /* 0x180fe20000010885 */
[-C--:B------:R-:W-:Y:S01]  /*85f0*/  FFMA.FTZ R119, R119, R12.reuse, -R133 ;  /* 0x0000000c77777223 */ /* 0x080fe20000010885 */
[-C--:B------:R-:W-:Y:S01]  /*8600*/  FFMA.FTZ R140, R120, R12.reuse, -R139 ;  /* 0x0000000c788c7223 */ /* 0x080fe2000001088b */
[-CC-:B------:R-:W-:Y:S01]  /*8610*/  FFMA.FTZ R122, R122, R12.reuse, -R133.reuse ;  /* 0x0000000c7a7a7223 */ /* 0x180fe20000010885 */
[-C--:B------:R-:W-:Y:S01]  /*8620*/  FFMA.FTZ R123, R123, R12.reuse, -R133 ;  /* 0x0000000c7b7b7223 */ /* 0x080fe20000010885 */
[-C--:B------:R-:W-:Y:S01]  /*8630*/  FFMA.FTZ R142, R124, R12.reuse, -R139 ;  /* 0x0000000c7c8e7223 */ /* 0x080fe2000001088b */
[-C--:B------:R-:W-:Y:S01]  /*8640*/  FFMA.FTZ R126, R126, R12.reuse, -R133 ;  /* 0x0000000c7e7e7223 */ /* 0x080fe20000010885 */
[----:B------:R-:W2:Y:S01]  /*8650*/  MUFU.EX2 R156, R156 ;  /* 0x0000009c009c7308 */ /* 0x000ea20000000800 */
[----:B0-----:R-:W-:Y:S01]  /*8660*/  FFMA.FTZ R7, R0, R7, R21 ;  /* 0x0000000700077223 */ /* 0x001fe20000010015 */
[-C--:B------:R-:W-:Y:S01]  /*8670*/  FFMA.FTZ R127, R127, R12.reuse, -R133 ;  /* 0x0000000c7f7f7223 */ /* 0x080fe20000010885 */
[-C--:B------:R-:W-:Y:S01]  /*8680*/  FFMA.FTZ R136, R128, R12.reuse, -R139 ;  /* 0x0000000c80887223 */ /* 0x080fe2000001088b */
[-CC-:B------:R-:W-:Y:S01]  /*8690*/  FFMA.FTZ R130, R130, R12.reuse, -R133.reuse ;  /* 0x0000000c82827223 */ /* 0x180fe20000010885 */
[-C--:B------:R-:W-:Y:S01]  /*86a0*/  FFMA.FTZ R131, R131, R12.reuse, -R133 ;  /* 0x0000000c83837223 */ /* 0x080fe20000010885 */
[-C--:B------:R-:W-:Y:S01]  /*86b0*/  FFMA.FTZ R138, R132, R12.reuse, -R139 ;  /* 0x0000000c848a7223 */ /* 0x080fe2000001088b */
[----:B------:R-:W-:Y:S01]  /*86c0*/  FFMA.FTZ R134, R134, R12, -R133 ;  /* 0x0000000c86867223 */ /* 0x000fe20000010885 */
[----:B------:R-:W0:Y:S01]  /*86d0*/  MUFU.EX2 R91, R91 ;  /* 0x0000005b005b7308 */ /* 0x000e220000000800 */
[----:B-1----:R-:W-:Y:S01]  /*86e0*/  FFMA.FTZ R6, R2, R6, R157 ;  /* 0x0000000602067223 */ /* 0x002fe2000001009d */
[----:B------:R-:W-:-:S06]  /*86f0*/  FFMA.FTZ R133, R135, R12, -R133 ;  /* 0x0000000c87857223 */ /* 0x000fcc0000010885 */
        /* <DEDUP_REMOVED lines=92> */
.L_x_1028:
[----:B------:R-:W-:Y:S01]  /*8cc0*/  UIADD3 UR5, UR7, 0x2a860, URZ ;  /* 0x0002a86007057890 */ /* 0x000fe2000fffe03f */
[----:B------:R-:W-:Y:S01]  /*8cd0*/  ISETP.GT.AND P1, PT, R14, R15, PT ;  /* 0x0000000f0e00720c */ /* 0x000fe20003f24270 */
        /* <DEDUP_REMOVED lines=32> */
.L_x_1018:
[----:B------:R-:W-:-:S13]  /*8ee0*/  ISETP.GE.AND P1, PT, R14, R17, PT ;  /* 0x000000110e00720c */ /* 0x000fda0003f26270 */
[----:B------:R-:W-:Y:S05]  /*8ef0*/  @!P1 BRA `(.L_x_1030) ;  /* 0x0000002c00649947 */ /* 0x000fea0003800000 */
[----:B------:R-:W-:Y:S01]  /*8f00*/  IMAD.MOV.U32 R15, RZ, RZ, R13 ;  /* 0x000000ffff0f7224 */ /* 0x000fe200078e000d */
[----:B------:R-:W-:Y:S01]  /*8f10*/  UMOV UR6, UR4 ;  /* 0x0000000400067c82 */ /* 0x000fe20008000000 */
[----:B------:R-:W-:Y:S01]  /*8f20*/  IMAD.MOV.U32 R20, RZ, RZ, R11 ;  /* 0x000000ffff147224 */ /* 0x000fe200078e000b */
[----:B------:R-:W-:Y:S01]  /*8f30*/  ULDC UR60, c[0x0][0x9e4] ;  /* 0x00027900003c7ab9 */ /* 0x000fe20000000800 */
[----:B------:R-:W-:-:S07]  /*8f40*/  IMAD.MOV.U32 R21, RZ, RZ, R3 ;  /* 0x000000ffff157224 */ /* 0x000fce00078e0003 */
.L_x_1049:
[----:B------:R-:W-:-:S04]  /*8f50*/  UIADD3 UR4, UR6, 0x1, URZ ;  /* 0x0000000106047890 */ /* 0x000fc8000fffe03f */
[----:B------:R-:W-:-:S04]  /*8f60*/  UISETP.NE.AND UP0, UPT, UR4, 0x2, UPT ;  /* 0x000000020400788c */ /* 0x000fc8000bf05270 */
[----:B------:R-:W-:Y:S02]  /*8f70*/  USEL UR5, URZ, 0x1, UP0 ;  /* 0x000000013f057887 */ /* 0x000fe40008000000 */
[----:B------:R-:W-:-:S04]  /*8f80*/  USEL UR4, UR4, URZ, UP0 ;  /* 0x0000003f04047287 */ /* 0x000fc80008000000 */
[----:B------:R-:W-:Y:S01]  /*8f90*/  LOP3.LUT R3, R21, UR5, RZ, 0x3c, !PT ;  /* 0x0000000515037c12 */ /* 0x000fe2000f8e3cff */
[----:B------:R-:W-:Y:S07]  /*8fa0*/  @!P0 BRA `(.L_x_1031) ;  /* 0x0000000000048947 */ /* 0x000fee0003800000 */
[----:B------:R-:W-:Y:S01]  /*8fb0*/  BPT.TRAP 0x1 ;  /* 0x000000040000795c */ /* 0x000fe20000300000 */
.L_x_1031:
[----:B------:R-:W-:Y:S01]  /*8fc0*/  ULEA UR7, UR4, UR38, 0x3 ;  /* 0x0000002604077291 */ /* 0x000fe2000f8e183f */
[----:B------:R-:W-:-:S08]  /*8fd0*/  SHF.L.U32 R11, R3, 0x1f, RZ ;  /* 0x0000001f030b7819 */ /* 0x000fd000000006ff */
[----:B------:R0:W1:Y:S01]  /*8fe0*/  SYNCS.PHASECHK.TRANS64.TRYWAIT P1, [UR7+0x2a830], R11 ;  /* 0x02a8300bff0075a7 */ /* 0x0000620008020147 */
[----:B------:R-:W-:Y:S05]  /*8ff0*/  @!P0 BRA `(.L_x_1032) ;  /* 0x0000000000048947 */ /* 0x000fea0003800000 */
[----:B------:R-:W-:Y:S01]  /*9000*/  BPT.TRAP 0x1 ;  /* 0x000000040000795c */ /* 0x000fe20000300000 */
.L_x_1032:
[----:B-1----:R-:W-:Y:S05]  /*9010*/  @P1 BRA `(.L_x_1033) ;  /* 0x0000000000081947 */ /* 0x002fea0003800000 */
[----:B------:R-:W1:Y:S02]  /*9020*/  SYNCS.PHASECHK.TRANS64.TRYWAIT P1, [UR7+0x2a830], R11 ;  /* 0x02a8300bff0075a7 */ /* 0x000e640008020147 */
[----:B-1----:R-:W-:Y:S05]  /*9030*/  @!P1 BRA `(.L_x_1034) ;  /* 0x0000009000789947 */ /* 0x002fea0003800000 */
.L_x_1033:
        /* <DEDUP_REMOVED lines=129> */
.L_x_1035:
[----:B------:R-:W-:Y:S01]  /*9850*/  ULEA UR5, UR6, UR38, 0x3 ;  /* 0x0000002606057291 */ /* 0x000fe2000f8e183f */
[----:B------:R-:W-:-:S08]  /*9860*/  SHF.L.U32 R0, R21, 0x1f, RZ ;  /* 0x0000001f15007819 */ /* 0x000fd000000006ff */
[----:B------:R2:W3:Y:S01]  /*9870*/  SYNCS.PHASECHK.TRANS64.TRYWAIT P1, [UR5+0x2a850], R0 ;  /* 0x02a85000ff0075a7 */ /* 0x0004e20008020145 */
[----:B------:R-:W-:Y:S05]  /*9880*/  @!P0 BRA `(.L_x_1036) ;  /* 0x0000000000048947 */ /* 0x000fea0003800000 */
[----:B------:R-:W-:Y:S01]  /*9890*/  BPT.TRAP 0x1 ;  /* 0x000000040000795c */ /* 0x000fe20000300000 */
.L_x_1036:
[----:B---3--:R-:W-:Y:S05]  /*98a0*/  @P1 BRA `(.L_x_1037) ;  /* 0x0000000000081947 */ /* 0x008fea0003800000 */
[----:B------:R-:W3:Y:S02]  /*98b0*/  SYNCS.PHASECHK.TRANS64.TRYWAIT P1, [UR5+0x2a850], R0 ;  /* 0x02a85000ff0075a7 */ /* 0x000ee40008020145 */
[----:B---3--:R-:W-:Y:S05]  /*98c0*/  @!P1 BRA `(.L_x_1038) ;  /* 0x00000088006c9947 */ /* 0x008fea0003800000 */
.L_x_1037:
        /* <DEDUP_REMOVED lines=38> */
.L_x_1039:
        /* <DEDUP_REMOVED lines=17> */
[C---:B------:R-:W-:Y:S01]  /*9c40*/  VIADD R140, R13.reuse, 0xffffffff ;  /* 0xffffffff0d8c7836 */ /* 0x040fe20000000000 */
[----:B------:R-:W-:-:S05]  /*9c50*/  IADD3 R0, R13, -UR11, R22 ;  /* 0x8000000b0d007c10 */ /* 0x000fca000fffe016 */
[C---:B------:R-:W-:Y:S02]  /*9c60*/  VIADD R138, R0.reuse, UR10 ;  /* 0x0000000a008a7c36 */ /* 0x040fe40008000000 */
[----:B------:R-:W-:Y:S02]  /*9c70*/  VIADD R139, R0, UR6 ;  /* 0x00000006008b7c36 */ /* 0x000fe40008000000 */
[--C-:B0-----:R-:W-:Y:S02]  /*9c80*/  IMAD.IADD R0, R138, 0x1, R21.reuse ;  /* 0x000000018a007824 */ /* 0x101fe400078e0215 */
[----:B------:R-:W-:Y:S01]  /*9c90*/  IMAD.IADD R2, R139, 0x1, R21 ;  /* 0x000000018b027824 */ /* 0x000fe200078e0215 */
[----:B------:R-:W-:Y:S06]  /*9ca0*/  @!P1 BRA `(.L_x_1040) ;  /* 0x0000000000609947 */ /* 0x000fec0003800000 */
[----:B------:R-:W-:Y:S01]  /*9cb0*/  ULDC UR7, c[0x0][0x2f0] ;  /* 0x0000bc0000077ab9 */ /* 0x000fe20000000800 */
[----:B------:R-:W-:Y:S01]  /*9cc0*/  ULDC UR6, c[0x0][0x288] ;  /* 0x0000a20000067ab9 */ /* 0x000fe20000000800 */
        /* <DEDUP_REMOVED lines=13> */
.L_x_1042:
[----:B------:R-:W-:-:S05]  /*9da0*/  IMAD.U32 R21, RZ, RZ, UR60 ;  /* 0x0000003cff157e24 */ /* 0x000fca000f8e00ff */
[----:B------:R-:W-:-:S13]  /*9db0*/  ISETP.NE.AND P1, PT, R21, 0x1, PT ;  /* 0x000000011500780c */ /* 0x000fda0003f25270 */
[----:B------:R-:W0:Y:S02]  /*9dc0*/  @P1 LDC.64 R142, c[0x0][0x9e8] ;  /* 0x00027a00ff8e1b82 */ /* 0x000e240000000a00 */
[----:B0-----:R-:W-:-:S05]  /*9dd0*/  @P1 IMAD.HI.U32 R12, R13, R142, RZ ;  /* 0x0000008e0d0c1227 */ /* 0x001fca00078e00ff */
[----:B------:R-:W-:-:S07]  /*9de0*/  @P1 SHF.R.U32.HI R13, RZ, R143, R12 ;  /* 0x0000008fff0d1219 */ /* 0x000fce000001160c */
.L_x_1043:
[----:B------:R-:W-:Y:S05]  /*9df0*/  BSYNC B0 ;  /* 0x0000000000007941 */ /* 0x000fea0003800000 */
.L_x_1041:
[----:B------:R-:W-:-:S05]  /*9e00*/  IMAD R13, R13, R21, R140 ;  /* 0x000000150d0d7224 */ /* 0x000fca00078e028c */
[----:B------:R-:W-:Y:S02]  /*9e10*/  VIADDMNMX R0, R13, R21, R0, PT ;  /* 0x000000150d007246 */ /* 0x000fe40003800100 */
[----:B------:R-:W-:-:S07]  /*9e20*/  VIMNMX R2, R2, R13, !PT ;  /* 0x0000000d02027248 */ /* 0x000fce0007fe0100 */
.L_x_1040:
        /* <DEDUP_REMOVED lines=135> */
.L_x_1046:
[----:B------:R-:W-:-:S05]  /*a6a0*/  IMAD.U32 R88, RZ, RZ, UR60 ;  /* 0x0000003cff587e24 */ /* 0x000fca000f8e00ff */
[----:B------:R-:W-:-:S13]  /*a6b0*/  ISETP.NE.AND P6, PT, R88, 0x1, PT ;  /* 0x000000015800780c */ /* 0x000fda0003fc5270 */
[----:B------:R-:W0:Y:S02]  /*a6c0*/  @P6 LDC.64 R138, c[0x0][0x9e8] ;  /* 0x00027a00ff8a6b82 */ /* 0x000e240000000a00 */
[----:B0-----:R-:W-:-:S05]  /*a6d0*/  @P6 IMAD.HI.U32 R12, R11, R138, RZ ;  /* 0x0000008a0b0c6227 */ /* 0x001fca00078e00ff */
[----:B------:R-:W-:-:S07]  /*a6e0*/  @P6 SHF.R.U32.HI R11, RZ, R139, R12 ;  /* 0x0000008bff0b6219 */ /* 0x000fce000001160c */
.L_x_1047:
[----:B------:R-:W-:Y:S05]  /*a6f0*/  BSYNC B0 ;  /* 0x0000000000007941 */ /* 0x000fea0003800000 */
.L_x_1045:
[----:B------:R-:W-:-:S05]  /*a700*/  IMAD R11, R11, R88, R140 ;  /* 0x000000580b0b7224 */ /* 0x000fca00078e028c */
[----:B------:R-:W-:Y:S02]  /*a710*/  VIADDMNMX R0, R11, R88, R0, PT ;  /* 0x000000580b007246 */ /* 0x000fe40003800100 */
[----:B------:R-:W-:-:S07]  /*a720*/  VIMNMX R2, R2, R11, !PT ;  /* 0x0000000b02027248 */ /* 0x000fce0007fe0100 */
.L_x_1044:
        /* <DEDUP_REMOVED lines=139> */
[-CC-:B------:R-:W-:Y:S01]  /*afe0*/  FFMA.FTZ R21, R113, R12.reuse, -R94.reuse ;  /* 0x0000000c71157223 */ /* 0x180fe2000001085e */
[-CC-:B------:R-:W-:Y:S01]  /*aff0*/  FFMA.FTZ R142, R13, R12.reuse, -R94.reuse ;  /* 0x0000000c0d8e7223 */ /* 0x180fe2000001085e */
[--C-:B------:R-:W-:Y:S01]  /*b000*/  FFMA.FTZ R146, R89, R12, -R94.reuse ;  /* 0x0000000c59927223 */ /* 0x100fe2000001085e */
[----:B------:R-:W-:Y:S01]  /*b010*/  FMNMX.FTZ R88, R111, R88, !PT ;  /* 0x000000586f587209 */ /* 0x000fe20007810000 */
[--C-:B------:R-:W-:Y:S01]  /*b020*/  FFMA.FTZ R89, R117, R12, -R94.reuse ;  /* 0x0000000c75597223 */ /* 0x100fe2000001085e */
[----:B------:R-:W-:Y:S01]  /*b030*/  FSEL R117, R11, RZ, P1 ;  /* 0x000000ff0b757208 */ /* 0x000fe20000800000 */
[----:B------:R0:W-:Y:S01]  /*b040*/  MUFU.EX2 R131, R2 ;  /* 0x0000000200837308 */ /* 0x0001e20000000800 */
[----:B------:R-:W-:Y:S01]  /*b050*/  FMNMX.FTZ R88, R151, R88, !PT ;  /* 0x0000005897587209 */ /* 0x000fe20007810000 */
[-CC-:B------:R-:W-:Y:S01]  /*b060*/  FFMA.FTZ R167, R167, R12.reuse, -R94.reuse ;  /* 0x0000000ca7a77223 */ /* 0x180fe2000001085e */
[----:B------:R-:W-:Y:S01]  /*b070*/  FFMA.FTZ R156, R175, R12, -R94 ;  /* 0x0000000caf9c7223 */ /* 0x000fe2000001085e */
[----:B------:R-:W-:Y:S01]  /*b080*/  FADD.FTZ R117, -R117, R20 ;  /* 0x0000001475757221 */ /* 0x000fe20000010100 */
[----:B------:R-:W-:Y:S01]  /*b090*/  FMNMX.FTZ R88, R115, R88, !PT ;  /* 0x0000005873587209 */ /* 0x000fe20007810000 */
[-CC-:B------:R-:W-:Y:S01]  /*b0a0*/  FFMA.FTZ R158, R173, R12.reuse, -R94.reuse ;  /* 0x0000000cad9e7223 */ /* 0x180fe2000001085e */
[-CC-:B------:R-:W-:Y:S01]  /*b0b0*/  FFMA.FTZ R169, R169, R12.reuse, -R94.reuse ;  /* 0x0000000ca9a97223 */ /* 0x180fe2000001085e */
[----:B------:R-:W-:Y:S01]  /*b0c0*/  FMUL.FTZ R117, R117, R12 ;  /* 0x0000000c75757220 */ /* 0x000fe20000410000 */
        /* <DEDUP_REMOVED lines=31> */
[----:B------:R-:W-:Y:S01]  /*b2c0*/  FFMA.FTZ R109, R125, R12, -R94 ;  /* 0x0000000c7d6d7223 */ /* 0x000fe2000001085e */
[----:B------:R-:W1:Y:S06]  /*b2d0*/  SHFL.BFLY PT, R113, R0, 0x1, 0x1f ;  /* 0x0c201f0000717f89 */ /* 0x000e6c00000e0000 */
[----:B------:R-:W-:Y:S08]  /*b2e0*/  MUFU.EX2 R150, R150 ;  /* 0x0000009600967308 */ /* 0x000ff00000000800 */
[----:B------:R-:W-:Y:S08]  /*b2f0*/  MUFU.EX2 R105, R105 ;  /* 0x0000006900697308 */ /* 0x000ff00000000800 */
[----:B------:R-:W-:Y:S01]  /*b300*/  MUFU.EX2 R144, R144 ;  /* 0x0000009000907308 */ /* 0x000fe20000000800 */
[----:B-1----:R-:W-:-:S04]  /*b310*/  FMNMX.FTZ R13, R0, R113, !PT ;  /* 0x00000071000d7209 */ /* 0x002fc80007810000 */
[C---:B------:R-:W-:Y:S01]  /*b320*/  FSETP.NEU.FTZ.AND P1, PT, R13.reuse, -INF , PT ;  /* 0xff8000000d00780b */ /* 0x040fe20003f3d000 */
[C---:B------:R-:W-:Y:S02]  /*b330*/  FMUL.FTZ R0, R13.reuse, R12 ;  /* 0x0000000c0d007220 */ /* 0x040fe40000410000 */
[----:B------:R-:W-:Y:S01]  /*b340*/  MUFU.EX2 R21, R21 ;  /* 0x0000001500157308 */ /* 0x000fe20000000800 */
[----:B0-----:R-:W-:Y:S02]  /*b350*/  FSEL R2, R13, RZ, P1 ;  /* 0x000000ff0d027208 */ /* 0x001fe40000800000 */
[----:B------:R-:W-:-:S03]  /*b360*/  FSEL R20, R0, RZ, P1 ;  /* 0x000000ff00147208 */ /* 0x000fc60000800000 */
[----:B------:R-:W-:Y:S02]  /*b370*/  FADD.FTZ R15, -R2, R15 ;  /* 0x0000000f020f7221 */ /* 0x000fe40000010100 */
[----:B------:R-:W0:Y:S01]  /*b380*/  MUFU.EX2 R0, R117 ;  /* 0x0000007500007308 */ /* 0x000e220000000800 */
[-CC-:B------:R-:W-:Y:S01]  /*b390*/  FFMA.FTZ R113, R90, R12.reuse, -R20.reuse ;  /* 0x0000000c5a717223 */ /* 0x180fe20000010814 */
[-CC-:B------:R-:W-:Y:S01]  /*b3a0*/  FFMA.FTZ R91, R91, R12.reuse, -R20.reuse ;  /* 0x0000000c5b5b7223 */ /* 0x180fe20000010814 */
[-C--:B------:R-:W-:Y:S01]  /*b3b0*/  FMUL.FTZ R15, R15, R12.reuse ;  /* 0x0000000c0f0f7220 */ /* 0x080fe20000410000 */
        /* <DEDUP_REMOVED lines=21> */
[----:B------:R-:W-:Y:S01]  /*b510*/  FADD.FTZ R88, R158, R7 ;  /* 0x000000079e587221 */ /* 0x000fe20000010000 */
[-CC-:B------:R-:W-:Y:S01]  /*b520*/  FFMA.FTZ R161, R161, R12.reuse, -R20.reuse ;  /* 0x0000000ca1a17223 */ /* 0x180fe20000010814 */
[-CC-:B------:R-:W-:Y:S01]  /*b530*/  FFMA.FTZ R127, R127, R12.reuse, -R20.reuse ;  /* 0x0000000c7f7f7223 */ /* 0x180fe20000010814 */
[-C--:B------:R-:W-:Y:S01]  /*b540*/  FFMA.FTZ R165, R165, R12.reuse, -R20 ;  /* 0x0000000ca5a57223 */ /* 0x080fe20000010814 */
[----:B------:R-:W-:Y:S01]  /*b550*/  FADD.FTZ R7, R169, R88 ;  /* 0x00000058a9077221 */ /* 0x000fe20000010000 */
[-CC-:B------:R-:W-:Y:S01]  /*b560*/  FFMA.FTZ R137, R137, R12.reuse, -R20.reuse ;  /* 0x0000000c89897223 */ /* 0x180fe20000010814 */
[--C-:B------:R-:W-:Y:S01]  /*b570*/  FFMA.FTZ R141, R141, R12, -R20.reuse ;  /* 0x0000000c8d8d7223 */ /* 0x100fe20000010814 */
[----:B------:R-:W2:Y:S01]  /*b580*/  MUFU.EX2 R139, R139 ;  /* 0x0000008b008b7308 */ /* 0x000ea20000000800 */
[----:B-1----:R-:W-:Y:S01]  /*b590*/  FFMA.FTZ R6, R2, R6, R113 ;  /* 0x0000000602067223 */ /* 0x002fe20000010071 */
[----:B------:R-:W-:Y:S01]  /*b5a0*/  FADD.FTZ R88, R152, R7 ;  /* 0x0000000798587221 */ /* 0x000fe20000010000 */
[----:B------:R-:W-:-:S03]  /*b5b0*/  FFMA.FTZ R20, R135, R12, -R20 ;  /* 0x0000000c87147223 */ /* 0x000fc60000010814 */
        /* <DEDUP_REMOVED lines=70> */
[----:B0-----:R-:W-:Y:S01]  /*ba20*/  FADD.FTZ R6, R129, R6 ;  /* 0x0000000681067221 */ /* 0x001fe20000010000 */
[----:B--2---:R-:W-:-:S03]  /*ba30*/  FADD.FTZ R7, R97, R88 ;  /* 0x0000005861077221 */ /* 0x004fc60000010000 */
[----:B-1----:R-:W-:Y:S01]  /*ba40*/  FADD.FTZ R6, R20, R6 ;  /* 0x0000000614067221 */ /* 0x002fe20000010000 */
[----:B------:R-:W-:Y:S06]  /*ba50*/  @!P0 BRA `(.L_x_1048) ;  /* 0x0000000000048947 */ /* 0x000fec0003800000 */
[----:B------:R-:W-:Y:S01]  /*ba60*/  BPT.TRAP 0x1 ;  /* 0x000000040000795c */ /* 0x000fe20000300000 */
.L_x_1048:
[----:B------:R-:W-:Y:S01]  /*ba70*/  UIADD3 UR5, UR5, 0x2a860, URZ ;  /* 0x0002a86005057890 */ /* 0x000fe2000fffe03f */
[C---:B------:R-:W-:Y:S01]  /*ba80*/  ISETP.GT.AND P1, PT, R14.reuse, R17, PT ;  /* 0x000000110e00720c */ /* 0x040fe20003f24270 */
[----:B------:R-:W-:Y:S01]  /*ba90*/  UMOV UR6, UR4 ;  /* 0x0000000400067c82 */ /* 0x000fe20008000000 */
[----:B------:R-:W-:Y:S01]  /*baa0*/  F2FP.BF16.F32.PACK_AB R159, R95, R139 ;  /* 0x0000008b5f9f723e */ /* 0x000fe200000010ff */
[----:B------:R-:W-:Y:S01]  /*bab0*/  UPRMT UR5, UR61, 0x654, UR5 ;  /* 0x000006543d057896 */ /* 0x000fe20008000005 */
[----:B------:R-:W-:Y:S01]  /*bac0*/  F2FP.BF16.F32.PACK_AB R154, R155, R154 ;  /* 0x0000009a9b9a723e */ /* 0x000fe200000010ff */
[----:B------:R-:W-:Y:S01]  /*bad0*/  VIADD R14, R14, 0xffffffff ;  /* 0xffffffff0e0e7836 */ /* 0x000fe20000000000 */
[----:B------:R-:W-:Y:S02]  /*bae0*/  F2FP.BF16.F32.PACK_AB R153, R99, R143 ;  /* 0x0000008f6399723e */ /* 0x000fe400000010ff */
[----:B------:R-:W-:Y:S02]  /*baf0*/  F2FP.BF16.F32.PACK_AB R155, R103, R145 ;  /* 0x00000091679b723e */ /* 0x000fe400000010ff */
[----:B------:R-:W-:-:S02]  /*bb00*/  F2FP.BF16.F32.PACK_AB R149, R107, R147 ;  /* 0x000000936b95723e */ /* 0x000fc400000010ff */
[----:B------:R-:W-:Y:S01]  /*bb10*/  SYNCS.ARRIVE.TRANS64.RED.A1T0 RZ, [UR5], RZ ;  /* 0x000000ffffff79a7 */ /* 0x000fe20008100405 */
[----:B------:R-:W-:Y:S01]  /*bb20*/  F2FP.BF16.F32.PACK_AB R144, R21, R144 ;  /* 0x000000901590723e */ /* 0x000fe200000010ff */
[----:B------:R-:W-:Y:S01]  /*bb30*/  IMAD.MOV.U32 R21, RZ, RZ, R3 ;  /* 0x000000ffff157224 */ /* 0x000fe200078e0003 */
[----:B------:R-:W-:Y:S01]  /*bb40*/  F2FP.BF16.F32.PACK_AB R141, R123, R15 ;  /* 0x0000000f7b8d723e */ /* 0x000fe200000010ff */
[----:B------:R-:W-:Y:S01]  /*bb50*/  IMAD.MOV.U32 R15, RZ, RZ, R13 ;  /* 0x000000ffff0f7224 */ /* 0x000fe200078e000d */
[----:B------:R-:W-:Y:S01]  /*bb60*/  F2FP.BF16.F32.PACK_AB R139, R20, R129 ;  /* 0x00000081148b723e */ /* 0x000fe200000010ff */
[----:B------:R-:W-:Y:S01]  /*bb70*/  IMAD.MOV.U32 R20, RZ, RZ, R11 ;  /* 0x000000ffff147224 */ /* 0x000fe200078e000b */
        /* <DEDUP_REMOVED lines=15> */
[----:B------:R-:W-:Y:S01]  /*bc70*/  F2FP.BF16.F32.PACK_AB R138, R97, R138 ;  /* 0x0000008a618a723e */ /* 0x000fe200000010ff */
[----:B------:R-:W-:Y:S06]  /*bc80*/  @P1 BRA `(.L_x_1049) ;  /* 0xffffffd000b01947 */ /* 0x000fec000383ffff */
.L_x_1030:
        /* <DEDUP_REMOVED lines=67> */
.L_x_1050:
[----:B------:R-:W-:Y:S01]  /*c0c0*/  ULEA UR5, UR4, UR38, 0x3 ;  /* 0x0000002604057291 */ /* 0x000fe2000f8e183f */
[----:B------:R-:W-:-:S08]  /*c0d0*/  SHF.L.U32 R3, R3, 0x1f, RZ ;  /* 0x0000001f03037819 */ /* 0x000fd000000006ff */
[----:B------:R0:W1:Y:S01]  /*c0e0*/  SYNCS.PHASECHK.TRANS64.TRYWAIT P1, [UR5+0x2a850], R3 ;  /* 0x02a85003ff0075a7 */ /* 0x0000620008020145 */
[----:B------:R-:W-:Y:S05]  /*c0f0*/  @!P0 BRA `(.L_x_1051) ;  /* 0x0000000000048947 */ /* 0x000fea0003800000 */
[----:B------:R-:W-:Y:S01]  /*c100*/  BPT.TRAP 0x1 ;  /* 0x000000040000795c */ /* 0x000fe20000300000 */
.L_x_1051:
[----:B-1----:R-:W-:Y:S05]  /*c110*/  @P1 BRA `(.L_x_1052) ;  /* 0x0000000000081947 */ /* 0x002fea0003800000 */
[----:B------:R-:W1:Y:S02]  /*c120*/  SYNCS.PHASECHK.TRANS64.TRYWAIT P1, [UR5+0x2a850], R3 ;  /* 0x02a85003ff0075a7 */ /* 0x000e640008020145 */
[----:B-1----:R-:W-:Y:S05]  /*c130*/  @!P1 BRA `(.L_x_1053) ;  /* 0x0000006000689947 */ /* 0x002fea0003800000 */
.L_x_1052:
[----:B------:R-:W-:Y:S01]  /*c140*/  UIADD3 UR38, UR38, 0x400, URZ ;  /* 0x0000040026267890 */ /* 0x000fe2000fffe03f */
[----:B------:R-:W-:Y:S01]  /*c150*/  WARPGROUP.ARRIVE ;  /* 0x00000000000079c5 */ /* 0x000fe20000000000 */
[----:B------:R-:W-:Y:S01]  /*c160*/  UMOV UR7, 0x40000040 ;  /* 0x4000004000077882 */ /* 0x000fe20000000000 */
[----:B-1----:R-:W1:Y:S01]  /*c170*/  SHFL.BFLY PT, R0, R7, 0x2, 0x1f ;  /* 0x0c401f0007007f89 */ /* 0x002e6200000e0000 */
[----:B------:R-:W-:Y:S01]  /*c180*/  USHF.R.U32.HI UR38, URZ, 0x4, UR38 ;  /* 0x000000043f267899 */ /* 0x000fe20008011626 */
[----:B------:R-:W-:Y:S02]  /*c190*/  IMAD.MOV.U32 R4, RZ, RZ, RZ ;  /* 0x000000ffff047224 */ /* 0x000fe400078e00ff */
[----:B0-----:R-:W0:Y:S01]  /*c1a0*/  SHFL.BFLY PT, R3, R6, 0x2, 0x1f ;  /* 0x0c401f0006037f89 */ /* 0x001e2200000e0000 */
[----:B------:R-:W-:-:S04]  /*c1b0*/  ULOP3.LUT UR38, UR38, 0x3fff, URZ, 0xc0, !UPT ;  /* 0x00003fff26267892 */ /* 0x000fc8000f8ec03f */
[----:B------:R-:W-:-:S04]  /*c1c0*/  ULOP3.LUT UR38, UR38, 0x3000000, URZ, 0xfc, !UPT ;  /* 0x0300000026267892 */ /* 0x000fc8000f8efc3f */
[----:B------:R-:W-:-:S07]  /*c1d0*/  UIMAD UR4, UR4, 0x600, UR38 ;  /* 0x00000600040478a4 */ /* 0x000fce000f8e0226 */
[----:B------:R-:W-:Y:S02]  /*c1e0*/  UMOV UR6, UR4 ;  /* 0x0000000400067c82 */ /* 0x000fe40008000000 */
[----:B------:R-:W-:Y:S01]  /*c1f0*/  HGMMA.64x128x16.F32.BF16 R24, R156, gdesc[UR4].tnspB, R24, gsb0 ;  /* 0x41e000049c187df0 */ /* 0x000fe20008001818 */
[----:B------:R-:W-:Y:S01]  /*c200*/  UIADD3 UR6, UR4, 0x80, URZ ;  /* 0x0000008004067890 */ /* 0x000fe2000fffe03f */
[----:B-1----:R-:W-:Y:S01]  /*c210*/  FADD.FTZ R0, R0, R7 ;  /* 0x0000000700007221 */ /* 0x002fe20000010000 */
[----:B------:R-:W-:Y:S01]  /*c220*/  UMOV UR7, 0x40000040 ;  /* 0x4000004000077882 */ /* 0x000fe20000000000 */
[----:B------:R-:W-:Y:S02]  /*c230*/  IMAD.MOV.U32 R7, RZ, RZ, RZ ;  /* 0x000000ffff077224 */ /* 0x000fe400078e00ff */
[----:B0-----:R-:W-:Y:S01]  /*c240*/  FADD.FTZ R2, R3, R6 ;  /* 0x0000000603027221 */ /* 0x001fe20000010000 */
[----:B------:R-:W-:Y:S01]  /*c250*/  IMAD.MOV.U32 R6, RZ, RZ, -0x800000 ;  /* 0xff800000ff067424 */ /* 0x000fe200078e00ff */
[----:B------:R-:W0:Y:S04]  /*c260*/  SHFL.BFLY PT, R3, R0, 0x1, 0x1f ;  /* 0x0c201f0000037f89 */ /* 0x000e2800000e0000 */
[----:B------:R-:W1:Y:S01]  /*c270*/  SHFL.BFLY PT, R5, R2, 0x1, 0x1f ;  /* 0x0c201f0002057f89 */ /* 0x000e6200000e0000 */
[----:B0-----:R-:W-:Y:S01]  /*c280*/  FADD.FTZ R9, R0, R3 ;  /* 0x0000000300097221 */ /* 0x001fe20000010000 */
[----:B------:R-:W-:-:S02]  /*c290*/  IMAD.MOV.U32 R0, RZ, RZ, -0x800000 ;  /* 0xff800000ff007424 */ /* 0x000fc400078e00ff */
        /* <DEDUP_REMOVED lines=40> */
.L_x_1054:
        /* <DEDUP_REMOVED lines=68> */
.L_x_976:
[----:B------:R-:W-:Y:S05]  /*c960*/  @P0 BRA `(.L_x_1055) ;  /* 0x0000001400340947 */ /* 0x000fea0003800000 */
[----:B------:R-:W0:Y:S01]  /*c970*/  S2R R7, SR_TID.X ;  /* 0x0000000000077919 */ /* 0x000e220000002100 */
[----:B------:R-:W1:Y:S01]  /*c980*/  LDC R21, c[0x0][0xbe8] ;  /* 0x0002fa00ff157b82 */ /* 0x000e620000000800 */
[----:B------:R-:W-:Y:S01]  /*c990*/  ULDC.64 UR4, c[0x0][0xbd0] ;  /* 0x0002f40000047ab9 */ /* 0x000fe20000000a00 */
[----:B------:R-:W-:Y:S01]  /*c9a0*/  ULDC.64 UR6, c[0x0][0xb38] ;  /* 0x0002ce0000067ab9 */ /* 0x000fe20000000a00 */
[----:B------:R-:W2:Y:S01]  /*c9b0*/  S2R R20, SR_CTAID.X ;  /* 0x0000000000147919 */ /* 0x000ea20000002500 */
[----:B------:R-:W-:Y:S04]  /*c9c0*/  BSSY B0, `(.L_x_1056) ;  /* 0x00000e3000007945 */ /* 0x000fe80003800000 */
        /* <DEDUP_REMOVED lines=12> */
[----:B------:R-:W-:-:S03]  /*ca90*/  LOP3.LUT R8, R8, 0xfffffffc, RZ, 0xc0, !PT ;  /* 0xfffffffc08087812 */ /* 0x000fc600078ec0ff */
[C---:B------:R-:W-:Y:S01]  /*caa0*/  IMAD.IADD R22, R7.reuse, 0x1, -R10 ;  /* 0x0000000107167824 */ /* 0x040fe200078e0a0a */
[----:B------:R-:W-:Y:S01]  /*cab0*/  SHF.R.S32.HI R10, RZ, 0x7, R9 ;  /* 0x00000007ff0a7819 */ /* 0x000fe20000011409 */
[----:B------:R-:W-:Y:S01]  /*cac0*/  IMAD.IADD R14, R7, 0x1, -R8 ;  /* 0x00000001070e7824 */ /* 0x000fe200078e0a08 */
[----:B------:R-:W5:Y:S02]  /*cad0*/  @P0 LDC R23, c[0x0][0xbf0] ;  /* 0x0002fc00ff170b82 */ /* 0x000f640000000800 */
[----:B------:R-:W-:Y:S02]  /*cae0*/  SHF.R.S32.HI R11, RZ, 0x1f, R22 ;  /* 0x0000001fff0b7819 */ /* 0x000fe40000011416 */
[----:B------:R-:W-:Y:S02]  /*caf0*/  LEA.HI R7, R9, R10, RZ, 0x1 ;  /* 0x0000000a09077211 */ /* 0x000fe400078f08ff */
[CC--:B------:R-:W-:Y:S02]  /*cb00*/  LEA.HI R88, R11.reuse, R22.reuse, RZ, 0x2 ;  /* 0x000000160b587211 */ /* 0x0c0fe400078f10ff */
[----:B------:R-:W-:Y:S01]  /*cb10*/  LEA.HI R11, R11, R22, RZ, 0x5 ;  /* 0x000000160b0b7211 */ /* 0x000fe200078f28ff */
[----:B------:R-:W1:Y:S01]  /*cb20*/  LDC.64 R74, c[0x0][0xb40] ;  /* 0x0002d000ff4a7b82 */ /* 0x000e620000000a00 */
[----:B------:R-:W-:-:S02]  /*cb30*/  SHF.R.S32.HI R12, RZ, 0x2, R88 ;  /* 0x00000002ff0c7819 */ /* 0x000fc40000011458 */
[----:B------:R-:W-:Y:S02]  /*cb40*/  SHF.R.S32.HI R13, RZ, 0x1f, R88 ;  /* 0x0000001fff0d7819 */ /* 0x000fe40000011458 */
[----:B------:R-:W-:Y:S02]  /*cb50*/  LOP3.LUT R7, R7, 0x3fffffe, RZ, 0xc0, !PT ;  /* 0x03fffffe07077812 */ /* 0x000fe400078ec0ff */
[----:B------:R-:W-:Y:S01]  /*cb60*/  LEA.HI R13, R13, R12, RZ, 0x3 ;  /* 0x0000000c0d0d7211 */ /* 0x000fe200078f18ff */
[----:B------:R-:W1:Y:S01]  /*cb70*/  @P0 LDC R89, c[0x0][0xbec] ;  /* 0x0002fb00ff590b82 */ /* 0x000e620000000800 */
[----:B------:R-:W-:Y:S01]  /*cb80*/  LEA.HI R9, R14, R14, RZ, 0x1 ;  /* 0x0000000e0e097211 */ /* 0x000fe200078f08ff */
[----:B------:R-:W-:Y:S01]  /*cb90*/  IMAD.IADD R7, R10, 0x1, -R7 ;  /* 0x000000010a077824 */ /* 0x000fe200078e0a07 */
[----:B------:R-:W-:Y:S02]  /*cba0*/  LOP3.LUT R13, R13, 0xfffffff8, RZ, 0xc0, !PT ;  /* 0xfffffff80d0d7812 */ /* 0x000fe400078ec0ff */
[----:B------:R-:W-:-:S02]  /*cbb0*/  SHF.R.S32.HI R11, RZ, 0x5, R11 ;  /* 0x00000005ff0b7819 */ /* 0x000fc4000001140b */
[----:B------:R-:W-:Y:S01]  /*cbc0*/  LOP3.LUT R9, R9, 0x1ffffffe, RZ, 0xc0, !PT ;  /* 0x1ffffffe09097812 */ /* 0x000fe200078ec0ff */
[----:B------:R-:W-:Y:S01]  /*cbd0*/  IMAD.IADD R8, R12, 0x1, -R13 ;  /* 0x000000010c087824 */ /* 0x000fe200078e0a0d */
[----:B------:R-:W-:Y:S01]  /*cbe0*/  SHF.R.S32.HI R12, RZ, 0x1f, R19 ;  /* 0x0000001fff0c7819 */ /* 0x000fe20000011413 */
[----:B------:R-:W1:Y:S02]  /*cbf0*/  @P0 LDC R90, c[0x0][0xbf0] ;  /* 0x0002fc00ff5a0b82 */ /* 0x000e640000000800 */
[----:B------:R-:W-:Y:S02]  /*cc00*/  IMAD R8, R11, 0x10, R8 ;  /* 0x000000100b087824 */ /* 0x000fe400078e0208 */
[----:B------:R-:W-:Y:S02]  /*cc10*/  IMAD R10, R12, UR4, RZ ;  /* 0x000000040c0a7c24 */ /* 0x000fe4000f8e02ff */
[----:B------:R-:W-:Y:S02]  /*cc20*/  IMAD.IADD R14, R14, 0x1, -R9 ;  /* 0x000000010e0e7824 */ /* 0x000fe400078e0a09 */
[----:B------:R-:W-:-:S02]  /*cc30*/  IMAD R7, R7, 0x40, R8 ;  /* 0x0000004007077824 */ /* 0x000fc400078e0208 */
[----:B------:R-:W-:Y:S01]  /*cc40*/  IMAD.WIDE.U32 R8, R19, UR4, RZ ;  /* 0x0000000413087c25 */ /* 0x000fe2000f8e00ff */
[----:B---3--:R-:W-:-:S03]  /*cc50*/  USHF.R.S32.HI UR4, URZ, 0x1f, UR9 ;  /* 0x0000001f3f047899 */ /* 0x008fc60008011409 */
[----:B------:R-:W-:Y:S02]  /*cc60*/  IMAD R13, R19, UR5, R10 ;  /* 0x00000005130d7c24 */ /* 0x000fe4000f8e020a */
[----:B------:R-:W-:Y:S02]  /*cc70*/  IMAD R12, R12, UR6, RZ ;  /* 0x000000060c0c7c24 */ /* 0x000fe4000f8e02ff */
[----:B------:R-:W-:Y:S02]  /*cc80*/  IMAD.IADD R9, R9, 0x1, R13 ;  /* 0x0000000109097824 */ /* 0x000fe400078e020d */
[----:B------:R-:W-:Y:S02]  /*cc90*/  IMAD R13, R19, UR7, R12 ;  /* 0x00000007130d7c24 */ /* 0x000fe4000f8e020c */
[----:B------:R-:W-:Y:S02]  /*cca0*/  IMAD R12, R14, 0x8, R7 ;  /* 0x000000080e0c7824 */ /* 0x000fe400078e0207 */
[----:B----4-:R-:W-:-:S02]  /*ccb0*/  IMAD R14, R72, UR4, RZ ;  /* 0x00000004480e7c24 */ /* 0x010fc4000f8e02ff */
[----:B--2---:R-:W-:Y:S02]  /*ccc0*/  IMAD R12, R20, 0x80, R12 ;  /* 0x00000080140c7824 */ /* 0x004fe400078e020c */
[----:B------:R-:W-:Y:S01]  /*ccd0*/  IMAD.WIDE.U32 R10, R19, UR6, RZ ;  /* 0x00000006130a7c25 */ /* 0x000fe2000f8e00ff */
[----:B------:R-:W-:-:S03]  /*cce0*/  ULDC.64 UR6, c[0x0][0xb48] ;  /* 0x0002d20000067ab9 */ /* 0x000fc60000000a00 */
[----:B------:R-:W-:Y:S02]  /*ccf0*/  IMAD R15, R73, UR9, R14 ;  /* 0x00000009490f7c24 */ /* 0x000fe4000f8e020e */
[----:B0-----:R-:W-:-:S04]  /*cd00*/  @P0 IMAD.HI.U32 R14, R12, R17, RZ ;  /* 0x000000110c0e0227 */ /* 0x001fc800078e00ff */
[----:B------:R-:W-:Y:S02]  /*cd10*/  IMAD.MOV R19, RZ, RZ, -R19 ;  /* 0x000000ffff137224 */ /* 0x000fe400078e0a13 */
[----:B------:R-:W-:Y:S02]  /*cd20*/  IMAD.IADD R11, R11, 0x1, R13 ;  /* 0x000000010b0b7824 */ /* 0x000fe400078e020d */
[----:B------:R-:W-:Y:S01]  /*cd30*/  IMAD.MOV.U32 R13, RZ, RZ, R12 ;  /* 0x000000ffff0d7224 */ /* 0x000fe200078e000c */
[----:B-----5:R-:W-:Y:S01]  /*cd40*/  @P0 SHF.R.U32.HI R13, RZ, R23, R14 ;  /* 0x00000017ff0d0219 */ /* 0x020fe2000001160e */
[----:B-1----:R-:W-:Y:S01]  /*cd50*/  IMAD R16, R74, UR4, RZ ;  /* 0x000000044a107c24 */ /* 0x002fe2000f8e02ff */
[----:B------:R-:W-:Y:S01]  /*cd60*/  ULDC.64 UR4, c[0x0][0xbe0] ;  /* 0x0002f80000047ab9 */ /* 0x000fe20000000a00 */
[----:B------:R-:W-:Y:S02]  /*cd70*/  IMAD R23, R18, R19, UR8 ;  /* 0x0000000812177e24 */ /* 0x000fe4000f8e0213 */
[----:B------:R-:W-:-:S04]  /*cd80*/  IMAD.WIDE.U32 R8, R72, UR9, R8 ;  /* 0x0000000948087c25 */ /* 0x000fc8000f8e0008 */
[----:B------:R-:W-:Y:S01]  /*cd90*/  IMAD R17, R75, UR9, R16 ;  /* 0x000000094b117c24 */ /* 0x000fe2000f8e0210 */
[----:B------:R-:W-:Y:S01]  /*cda0*/  SHF.R.S32.HI R16, RZ, 0x1f, R23 ;  /* 0x0000001fff107819 */ /* 0x000fe20000011417 */
[----:B------:R-:W-:Y:S01]  /*cdb0*/  IMAD.WIDE.U32 R10, R74, UR9, R10 ;  /* 0x000000094a0a7c25 */ /* 0x000fe2000f8e000a */
[----:B------:R-:W-:-:S03]  /*cdc0*/  ULDC.64 UR8, c[0x0][0xb28] ;  /* 0x0002ca0000087ab9 */ /* 0x000fc60000000a00 */
[----:B------:R-:W-:Y:S02]  /*cdd0*/  IMAD.IADD R9, R9, 0x1, R15 ;  /* 0x0000000109097824 */ /* 0x000fe400078e020f */
[----:B------:R-:W-:-:S04]  /*cde0*/  @P0 IMAD.HI.U32 R89, R12, R89, RZ ;  /* 0x000000590c590227 */ /* 0x000fc800078e00ff */
[----:B------:R-:W-:Y:S02]  /*cdf0*/  IMAD.IADD R11, R11, 0x1, R17 ;  /* 0x000000010b0b7824 */ /* 0x000fe400078e0211 */
[----:B------:R-:W-:Y:S02]  /*ce00*/  IMAD R17, R16, UR6, RZ ;  /* 0x0000000610117c24 */ /* 0x000fe4000f8e02ff */
[----:B------:R-:W-:-:S04]  /*ce10*/  IMAD.WIDE.U32 R8, R23, UR4, R8 ;  /* 0x0000000417087c25 */ /* 0x000fc8000f8e0008 */
[----:B------:R-:W-:Y:S01]  /*ce20*/  IMAD.MOV.U32 R15, RZ, RZ, R12 ;  /* 0x000000ffff0f7224 */ /* 0x000fe200078e000c */
[----:B------:R-:W-:Y:S01]  /*ce30*/  @P0 SHF.R.U32.HI R15, RZ, R90, R89 ;  /* 0x0000005aff0f0219 */ /* 0x000fe20000011659 */
[----:B------:R-:W-:Y:S01]  /*ce40*/  IMAD R14, R16, UR4, RZ ;  /* 0x00000004100e7c24 */ /* 0x000fe2000f8e02ff */
[----:B------:R-:W-:Y:S01]  /*ce50*/  IADD3 R8, P0, R13, R8, RZ ;  /* 0x000000080d087210 */ /* 0x000fe20007f1e0ff */
[C---:B------:R-:W-:Y:S01]  /*ce60*/  IMAD R19, R23.reuse, UR7, R17 ;  /* 0x0000000717137c24 */ /* 0x040fe2000f8e0211 */
[--C-:B------:R-:W-:Y:S01]  /*ce70*/  SHF.R.S32.HI R17, RZ, 0x1f, R13.reuse ;  /* 0x0000001fff117819 */ /* 0x100fe2000001140d */
[----:B------:R-:W-:Y:S02]  /*ce80*/  IMAD.MOV R13, RZ, RZ, -R13 ;  /* 0x000000ffff0d7224 */ /* 0x000fe400078e0a0d */
[----:B------:R-:W-:Y:S01]  /*ce90*/  IMAD R16, R23, UR5, R14 ;  /* 0x0000000517107c24 */ /* 0x000fe2000f8e020e */
[--C-:B------:R-:W-:Y:S01]  /*cea0*/  SHF.R.S32.HI R14, RZ, 0x1f, R15.reuse ;  /* 0x0000001fff0e7819 */ /* 0x100fe2000001140f */
[----:B------:R-:W-:Y:S01]  /*ceb0*/  IMAD.MOV R18, RZ, RZ, -R15 ;  /* 0x000000ffff127224 */ /* 0x000fe200078e0a0f */
[----:B------:R-:W-:Y:S01]  /*cec0*/  ULDC.64 UR4, c[0x0][0xb30] ;  /* 0x0002cc0000047ab9 */ /* 0x000fe20000000a00 */
[----:B------:R-:W-:Y:S01]  /*ced0*/  IMAD R13, R21, R13, R12 ;  /* 0x0000000d150d7224 */ /* 0x000fe200078e020c */
[----:B------:R-:W-:Y:S01]  /*cee0*/  IADD3.X R9, R17, R9, R16, P0, !PT ;  /* 0x0000000911097210 */ /* 0x000fe200007fe410 */
[----:B------:R-:W-:Y:S01]  /*cef0*/  IMAD.WIDE.U32 R10, R23, UR6, R10 ;  /* 0x00000006170a7c25 */ /* 0x000fe2000f8e000a */
[----:B------:R-:W-:-:S03]  /*cf00*/  ULDC.64 UR6, c[0x0][0xbc8] ;  /* 0x0002f20000067ab9 */ /* 0x000fc60000000a00 */
[----:B------:R-:W-:Y:S02]  /*cf10*/  IMAD R14, R14, UR4, RZ ;  /* 0x000000040e0e7c24 */ /* 0x000fe4000f8e02ff */
[----:B------:R-:W-:Y:S01]  /*cf20*/  IMAD R17, R21, R18, R12 ;  /* 0x0000001215117224 */ /* 0x000fe200078e020c */
[----:B------:R-:W-:Y:S01]  /*cf30*/  SHF.R.S32.HI R12, RZ, 0x1f, R13 ;  /* 0x0000001fff0c7819 */ /* 0x000fe2000001140d */
[----:B------:R-:W-:Y:S02]  /*cf40*/  IMAD.IADD R11, R11, 0x1, R19 ;  /* 0x000000010b0b7824 */ /* 0x000fe400078e0213 */
[C---:B------:R-:W-:Y:S01]  /*cf50*/  IMAD R19, R15.reuse, UR5, R14 ;  /* 0x000000050f137c24 */ /* 0x040fe2000f8e020e */
[----:B------:R-:W-:Y:S01]  /*cf60*/  SHF.R.S32.HI R14, RZ, 0x1f, R17 ;  /* 0x0000001fff0e7819 */ /* 0x000fe20000011411 */
[----:B------:R-:W-:Y:S01]  /*cf70*/  IMAD.WIDE.U32 R10, R15, UR4, R10 ;  /* 0x000000040f0a7c25 */ /* 0x000fe2000f8e000a */
[----:B------:R-:W0:Y:S01]  /*cf80*/  S2UR UR5, SR_CgaCtaId ;  /* 0x00000000000579c3 */ /* 0x000e220000008800 */
[----:B------:R-:W-:-:S02]  /*cf90*/  UMOV UR4, 0x400 ;  /* 0x0000040000047882 */ /* 0x000fc40000000000 */
[----:B------:R-:W-:Y:S02]  /*cfa0*/  IMAD R12, R12, UR6, RZ ;  /* 0x000000060c0c7c24 */ /* 0x000fe4000f8e02ff */
[----:B------:R-:W-:Y:S02]  /*cfb0*/  IMAD.IADD R11, R11, 0x1, R19 ;  /* 0x000000010b0b7824 */ /* 0x000fe400078e0213 */
[----:B------:R-:W-:Y:S02]  /*cfc0*/  IMAD R14, R14, UR8, RZ ;  /* 0x000000080e0e7c24 */ /* 0x000fe4000f8e02ff */
[C---:B------:R-:W-:Y:S02]  /*cfd0*/  IMAD R15, R13.reuse, UR7, R12 ;  /* 0x000000070d0f7c24 */ /* 0x040fe4000f8e020c */
[----:B------:R-:W-:Y:S01]  /*cfe0*/  IMAD.WIDE.U32 R8, R13, UR6, R8 ;  /* 0x000000060d087c25 */ /* 0x000fe2000f8e0008 */
[----:B------:R-:W-:-:S03]  /*cff0*/  ULDC.64 UR6, c[0x0][0xba8] ;  /* 0x0002ea0000067ab9 */ /* 0x000fc60000000a00 */
[C---:B------:R-:W-:Y:S01]  /*d000*/  IMAD R19, R17.reuse, UR9, R14 ;  /* 0x0000000911137c24 */ /* 0x040fe2000f8e020e */
[----:B------:R-:W-:Y:S01]  /*d010*/  LEA R12, P0, R8, UR6, 0x2 ;  /* 0x00000006080c7c11 */ /* 0x000fe2000f8010ff */
[----:B------:R-:W-:Y:S01]  /*d020*/  IMAD.WIDE.U32 R10, R17, UR8, R10 ;  /* 0x00000008110a7c25 */ /* 0x000fe2000f8e000a */
[----:B------:R-:W-:Y:S01]  /*d030*/  ULDC.64 UR8, c[0x0][0xb00] ;  /* 0x0002c00000087ab9 */ /* 0x000fe20000000a00 */
[----:B------:R-:W-:Y:S02]  /*d040*/  ULDC UR6, c[0x0][0xa88] ;  /* 0x0002a20000067ab9 */ /* 0x000fe40000000800 */
[----:B------:R-:W-:Y:S01]  /*d050*/  IMAD.IADD R13, R9, 0x1, R15 ;  /* 0x00000001090d7824 */ /* 0x000fe200078e020f */
[----:B------:R-:W-:Y:S01]  /*d060*/  LEA R72, P1, R10, UR8, 0x2 ;  /* 0x000000080a487c11 */ /* 0x000fe2000f8210ff */
[----:B------:R-:W-:Y:S01]  /*d070*/  IMAD.IADD R9, R11, 0x1, R19 ;  /* 0x000000010b097824 */ /* 0x000fe200078e0213 */
[----:B0-----:R-:W-:Y:S01]  /*d080*/  ULEA UR4, UR5, UR4, 0x18 ;  /* 0x0000000405047291 */ /* 0x001fe2000f8ec03f */
[----:B------:R-:W-:Y:S01]  /*d090*/  IMAD R7, R20, 0x80, R7 ;  /* 0x0000008014077824 */ /* 0x000fe200078e0207 */
[----:B------:R-:W-:Y:S01]  /*d0a0*/  LEA.HI.X R13, R8, UR7, R13, 0x2, P0 ;  /* 0x00000007080d7c11 */ /* 0x000fe200080f140d */
[----:B------:R-:W-:Y:S01]  /*d0b0*/  IMAD R20, R21, UR6, RZ ;  /* 0x0000000615147c24 */ /* 0x000fe2000f8e02ff */
[----:B------:R-:W-:Y:S01]  /*d0c0*/  LEA.HI.X R73, R10, UR9, R9, 0x2, P1 ;  /* 0x000000090a497c11 */ /* 0x000fe200088f1409 */
[----:B------:R-:W-:Y:S01]  /*d0d0*/  SHFL.IDX PT, R8, R12, RZ, 0x1c1f ;  /* 0x001c1fff0c087589 */ /* 0x000fe200000e0000 */
[----:B------:R-:W-:Y:S01]  /*d0e0*/  LOP3.LUT P0, RZ, R22, 0x3, RZ, 0xc0, !PT ;  /* 0x0000000316ff7812 */ /* 0x000fe2000780c0ff */
[C---:B------:R-:W-:Y:S01]  /*d0f0*/  VIADD R21, R7.reuse, 0x8 ;  /* 0x0000000807157836 */ /* 0x040fe20000000000 */
[----:B------:R-:W-:Y:S01]  /*d100*/  UIADD3 UR4, UR4, 0x2a820, URZ ;  /* 0x0002a82004047890 */ /* 0x000fe2000fffe03f */
[----:B------:R-:W0:Y:S01]  /*d110*/  SHFL.IDX PT, R9, R13, RZ, 0x1c1f ;  /* 0x001c1fff0d097589 */ /* 0x000e2200000e0000 */
[----:B------:R-:W-:-:S02]  /*d120*/  ISETP.GE.OR P1, PT, R7, R20, P0 ;  /* 0x000000140700720c */ /* 0x000fc40000726670 */
[-C--:B------:R-:W-:Y:S01]  /*d130*/  ISETP.GE.OR P0, PT, R21, R20.reuse, P0 ;  /* 0x000000141500720c */ /* 0x080fe20000706670 */
[----:B------:R-:W-:Y:S01]  /*d140*/  SHFL.IDX PT, R10, R12, 0x1, 0x1c1f ;  /* 0x003c1f000c0a7f89 */ /* 0x000fe200000e0000 */
[----:B------:R-:W-:Y:S01]  /*d150*/  UPRMT UR4, URZ, 0x654, UR4 ;  /* 0x000006543f047896 */ /* 0x000fe20008000004 */
[----:B------:R-:W-:Y:S02]  /*d160*/  ISETP.GE.AND P2, PT, R7, R20, PT ;  /* 0x000000140700720c */ /* 0x000fe40003f46270 */
[----:B------:R1:W2:Y:S04]  /*d170*/  SHFL.IDX PT, R11, R13, 0x1, 0x1c1f ;  /* 0x003c1f000d0b7f89 */ /* 0x0002a800000e0000 */
[----:B------:R3:W4:Y:S02]  /*d180*/  SHFL.IDX PT, R18, R72, RZ, 0x1c1f ;  /* 0x001c1fff48127589 */ /* 0x00072400000e0000 */
[----:B------:R-:W-:Y:S01]  /*d190*/  SYNCS.ARRIVE.TRANS64.RED.A1T0 RZ, [UR4], RZ ;  /* 0x000000ffffff79a7 */ /* 0x000fe20008100404 */
[----:B-1----:R-:W-:Y:S01]  /*d1a0*/  LOP3.LUT R13, R88, 0x7ffffffc, RZ, 0xc0, !PT ;  /* 0x7ffffffc580d7812 */ /* 0x002fe200078ec0ff */
[----:B------:R3:W1:Y:S04]  /*d1b0*/  SHFL.IDX PT, R19, R73, RZ, 0x1c1f ;  /* 0x001c1fff49137589 */ /* 0x00066800000e0000 */
[----:B------:R-:W-:Y:S01]  /*d1c0*/  IMAD.IADD R13, R22, 0x1, -R13 ;  /* 0x00000001160d7824 */ /* 0x000fe200078e0a0d */
[----:B0-----:R3:W-:Y:S03]  /*d1d0*/  @!P1 ST.E desc[UR36][R8.64], R6 ;  /* 0x0000000608009985 */ /* 0x0017e6000c101924 */
[----:B------:R-:W-:Y:S01]  /*d1e0*/  IMAD.SHL.U32 R23, R13, 0x2, RZ ;  /* 0x000000020d177824 */ /* 0x000fe200078e00ff */
[----:B--2---:R3:W-:Y:S01]  /*d1f0*/  @!P0 ST.E desc[UR36][R10.64], R0 ;  /* 0x000000000a008985 */ /* 0x0047e2000c101924 */
[----:B------:R-:W-:Y:S05]  /*d200*/  @P2 BRA `(.L_x_1057) ;  /* 0x0000000400782947 */ /* 0x000fea0003800000 */
[C---:B---3--:R-:W-:Y:S01]  /*d210*/  VIADD R0, R23.reuse, 0x8 ;  /* 0x0000000817007836 */ /* 0x048fe20000000000 */
        /* <DEDUP_REMOVED lines=9> */
[----:B------:R-:W-:-:S02]  /*d2b0*/  VIADD R14, R23, 0x38 ;  /* 0x00000038170e7836 */ /* 0x000fc40000000000 */
[----:B------:R-:W-:Y:S01]  /*d2c0*/  VIADD R15, R23, 0x40 ;  /* 0x00000040170f7836 */ /* 0x000fe20000000000 */
[----:B------:R-:W-:Y:S01]  /*d2d0*/  ISETP.GE.AND P4, PT, R13, UR4, PT ;  /* 0x000000040d007c0c */ /* 0x000fe2000bf86270 */
[C---:B------:R-:W-:Y:S01]  /*d2e0*/  VIADD R16, R23.reuse, 0x50 ;  /* 0x0000005017107836 */ /* 0x040fe20000000000 */
[----:B------:R-:W-:Y:S01]  /*d2f0*/  ISETP.GE.AND P5, PT, R14, UR4, PT ;  /* 0x000000040e007c0c */ /* 0x000fe2000bfa6270 */
[----:B-1--4-:R-:W-:Y:S01]  /*d300*/  @!P2 IMAD.WIDE R6, R23, 0x4, R18 ;  /* 0x000000041706a825 */ /* 0x012fe200078e0212 */
[----:B------:R-:W-:Y:S02]  /*d310*/  ISETP.GE.AND P6, PT, R15, UR4, PT ;  /* 0x000000040f007c0c */ /* 0x000fe4000bfc6270 */
[----:B------:R-:W-:Y:S01]  /*d320*/  @!P3 LEA.HI R0, R0, R0, RZ, 0x1 ;  /* 0x000000000000b211 */ /* 0x000fe200078f08ff */
[----:B------:R-:W-:Y:S01]  /*d330*/  VIADD R22, R23, 0x60 ;  /* 0x0000006017167836 */ /* 0x000fe20000000000 */
[----:B------:R0:W-:Y:S01]  /*d340*/  @!P2 ST.E.64 desc[UR36][R6.64], R24 ;  /* 0x000000180600a985 */ /* 0x0001e2000c101b24 */
[----:B------:R-:W-:-:S02]  /*d350*/  @!P0 LEA.HI R10, R10, R10, RZ, 0x1 ;  /* 0x0000000a0a0a8211 */ /* 0x000fc400078f08ff */
[----:B------:R-:W-:Y:S01]  /*d360*/  @!P3 LOP3.LUT R9, R0, 0xfffffffe, RZ, 0xc0, !PT ;  /* 0xfffffffe0009b812 */ /* 0x000fe200078ec0ff */
[----:B------:R-:W-:Y:S01]  /*d370*/  VIADD R0, R23, 0x20 ;  /* 0x0000002017007836 */ /* 0x000fe20000000000 */
[----:B------:R-:W-:Y:S02]  /*d380*/  @!P1 LEA.HI R11, R11, R11, RZ, 0x1 ;  /* 0x0000000b0b0b9211 */ /* 0x000fe400078f08ff */
[----:B------:R-:W-:Y:S01]  /*d390*/  @!P5 LEA.HI R14, R14, R14, RZ, 0x1 ;  /* 0x0000000e0e0ed211 */ /* 0x000fe200078f08ff */
[----:B------:R-:W-:Y:S01]  /*d3a0*/  @!P3 IMAD.WIDE R8, R9, 0x4, R18 ;  /* 0x000000040908b825 */ /* 0x000fe200078e0212 */
[----:B------:R-:W-:Y:S02]  /*d3b0*/  ISETP.GE.AND P2, PT, R0, UR4, PT ;  /* 0x0000000400007c0c */ /* 0x000fe4000bf46270 */
[----:B------:R-:W-:Y:S02]  /*d3c0*/  @!P5 LOP3.LUT R17, R14, 0xfffffffe, RZ, 0xc0, !PT ;  /* 0xfffffffe0e11d812 */ /* 0x000fe400078ec0ff */
[----:B------:R1:W-:Y:S01]  /*d3d0*/  @!P3 ST.E.64 desc[UR36][R8.64], R28 ;  /* 0x0000001c0800b985 */ /* 0x0003e2000c101b24 */
[----:B------:R-:W-:-:S02]  /*d3e0*/  ISETP.GE.AND P3, PT, R12, UR4, PT ;  /* 0x000000040c007c0c */ /* 0x000fc4000bf66270 */
[----:B0-----:R-:W-:Y:S02]  /*d3f0*/  @!P0 LOP3.LUT R7, R10, 0xfffffffe, RZ, 0xc0, !PT ;  /* 0xfffffffe0a078812 */ /* 0x001fe400078ec0ff */
[----:B------:R-:W-:-:S03]  /*d400*/  @!P4 LEA.HI R10, R13, R13, RZ, 0x1 ;  /* 0x0000000d0d0ac211 */ /* 0x000fc600078f08ff */
[----:B------:R-:W-:Y:S01]  /*d410*/  @!P0 IMAD.WIDE R6, R7, 0x4, R18 ;  /* 0x0000000407068825 */ /* 0x000fe200078e0212 */
[----:B------:R-:W-:-:S04]  /*d420*/  @!P2 LEA.HI R0, R0, R0, RZ, 0x1 ;  /* 0x000000000000a211 */ /* 0x000fc800078f08ff */
[----:B------:R0:W-:Y:S01]  /*d430*/  @!P0 ST.E.64 desc[UR36][R6.64], R32 ;  /* 0x0000002006008985 */ /* 0x0001e2000c101b24 */
[----:B------:R-:W-:Y:S02]  /*d440*/  @!P3 LEA.HI R12, R12, R12, RZ, 0x1 ;  /* 0x0000000c0c0cb211 */ /* 0x000fe400078f08ff */
[----:B-1----:R-:W-:Y:S02]  /*d450*/  @!P1 LOP3.LUT R9, R11, 0xfffffffe, RZ, 0xc0, !PT ;  /* 0xfffffffe0b099812 */ /* 0x002fe400078ec0ff */
[----:B------:R-:W-:Y:S02]  /*d460*/  @!P2 LOP3.LUT R11, R0, 0xfffffffe, RZ, 0xc0, !PT ;  /* 0xfffffffe000ba812 */ /* 0x000fe400078ec0ff */
        /* <DEDUP_REMOVED lines=8> */
[----:B0-----:R-:W-:-:S02]  /*d4f0*/  @!P3 IMAD.WIDE R6, R13, 0x4, R18 ;  /* 0x000000040d06b825 */ /* 0x001fc400078e0212 */
[----:B------:R0:W-:Y:S02]  /*d500*/  @!P2 ST.E.64 desc[UR36][R10.64], R40 ;  /* 0x000000280a00a985 */ /* 0x0001e4000c101b24 */
[----:B------:R-:W-:Y:S02]  /*d510*/  VIADD R0, R23, 0x48 ;  /* 0x0000004817007836 */ /* 0x000fe40000000000 */
[--C-:B------:R-:W-:Y:S01]  /*d520*/  @!P5 IMAD.WIDE R12, R17, 0x4, R18.reuse ;  /* 0x00000004110cd825 */ /* 0x100fe200078e0212 */
[----:B------:R2:W-:Y:S01]  /*d530*/  @!P3 ST.E.64 desc[UR36][R6.64], R44 ;  /* 0x0000002c0600b985 */ /* 0x0005e2000c101b24 */
[----:B------:R-:W-:Y:S02]  /*d540*/  ISETP.GE.AND P3, PT, R22, UR4, PT ;  /* 0x0000000416007c0c */ /* 0x000fe4000bf66270 */
[----:B------:R-:W-:Y:S01]  /*d550*/  VIADD R17, R23, 0x58 ;  /* 0x0000005817117836 */ /* 0x000fe20000000000 */
[----:B------:R-:W-:Y:S01]  /*d560*/  ISETP.GE.AND P0, PT, R0, UR4, PT ;  /* 0x0000000400007c0c */ /* 0x000fe2000bf06270 */
[----:B-1----:R-:W-:Y:S01]  /*d570*/  @!P4 IMAD.WIDE R8, R15, 0x4, R18 ;  /* 0x000000040f08c825 */ /* 0x002fe200078e0212 */
[----:B------:R-:W-:-:S02]  /*d580*/  @!P1 LEA.HI R16, R16, R16, RZ, 0x1 ;  /* 0x0000001010109211 */ /* 0x000fc400078f08ff */
        /* <DEDUP_REMOVED lines=38> */
.L_x_1057:
[----:B------:R-:W-:Y:S05]  /*d7f0*/  BSYNC B0 ;  /* 0x0000000000007941 */ /* 0x000fea0003800000 */
.L_x_1056:
[----:B------:R-:W-:Y:S01]  /*d800*/  ISETP.GE.AND P0, PT, R21, R20, PT ;  /* 0x000000141500720c */ /* 0x000fe20003f06270 */
[----:B0-----:R0:W2:Y:S04]  /*d810*/  SHFL.IDX PT, R15, R73, 0x1, 0x1c1f ;  /* 0x003c1f00490f7f89 */ /* 0x0010a800000e0000 */
[----:B------:R0:W0:Y:S08]  /*d820*/  SHFL.IDX PT, R14, R72, 0x1, 0x1c1f ;  /* 0x003c1f00480e7f89 */ /* 0x00003000000e0000 */
[----:B------:R-:W-:Y:S05]  /*d830*/  @P0 BRA `(.L_x_968) ;  /* 0x0000004400e00947 */ /* 0x000fea0003800000 */
[----:B------:R-:W-:Y:S01]  /*d840*/  ULDC UR4, c[0x0][0xac8] ;  /* 0x0002b20000047ab9 */ /* 0x000fe20000000800 */
[C---:B---3--:R-:W-:Y:S01]  /*d850*/  VIADD R0, R23.reuse, 0x8 ;  /* 0x0000000817007836 */ /* 0x048fe20000000000 */
[C---:B------:R-:W-:Y:S01]  /*d860*/  ISETP.GE.AND P0, PT, R23.reuse, UR4, PT ;  /* 0x0000000417007c0c */ /* 0x040fe2000bf06270 */
[C---:B------:R-:W-:Y:S02]  /*d870*/  VIADD R6, R23.reuse, 0x10 ;  /* 0x0000001017067836 */ /* 0x040fe40000000000 */
[C---:B------:R-:W-:Y:S01]  /*d880*/  VIADD R8, R23.reuse, 0x18 ;  /* 0x0000001817087836 */ /* 0x040fe20000000000 */
[----:B------:R-:W-:Y:S01]  /*d890*/  ISETP.GE.AND P5, PT, R0, UR4, PT ;  /* 0x0000000400007c0c */ /* 0x000fe2000bfa6270 */
[C---:B------:R-:W-:Y:S01]  /*d8a0*/  VIADD R10, R23.reuse, 0x20 ;  /* 0x00000020170a7836 */ /* 0x040fe20000000000 */
[----:B------:R-:W-:Y:S01]  /*d8b0*/  ISETP.GE.AND P6, PT, R6, UR4, PT ;  /* 0x0000000406007c0c */ /* 0x000fe2000bfc6270 */
[C---:B------:R-:W-:Y:S02]  /*d8c0*/  VIADD R11, R23.reuse, 0x28 ;  /* 0x00000028170b7836 */ /* 0x040fe40000000000 */
[C---:B------:R-:W-:Y:S01]  /*d8d0*/  VIADD R12, R23.reuse, 0x30 ;  /* 0x00000030170c7836 */ /* 0x040fe20000000000 */
[----:B------:R-:W-:Y:S01]  /*d8e0*/  ISETP.GE.AND P4, PT, R10, UR4, PT ;  /* 0x000000040a007c0c */ /* 0x000fe2000bf86270 */
[----:B------:R-:W-:Y:S01]  /*d8f0*/  VIADD R13, R23, 0x38 ;  /* 0x00000038170d7836 */ /* 0x000fe20000000000 */
[----:B------:R-:W-:Y:S01]  /*d900*/  ISETP.GE.AND P3, PT, R11, UR4, PT ;  /* 0x000000040b007c0c */ /* 0x000fe2000bf66270 */
[----:B0-2---:R-:W-:Y:S01]  /*d910*/  @!P0 IMAD.WIDE R2, R23, 0x4, R14 ;  /* 0x0000000417028825 */ /* 0x005fe200078e020e */
[----:B------:R-:W-:-:S02]  /*d920*/  ISETP.GE.AND P2, PT, R12, UR4, PT ;  /* 0x000000040c007c0c */ /* 0x000fc4000bf46270 */
[----:B------:R-:W-:Y:S01]  /*d930*/  ISETP.GE.AND P1, PT, R13, UR4, PT ;  /* 0x000000040d007c0c */ /* 0x000fe2000bf26270 */
[C---:B----4-:R-:W-:Y:S01]  /*d940*/  VIADD R18, R23.reuse, 0x40 ;  /* 0x0000004017127836 */ /* 0x050fe20000000000 */
[----:B------:R0:W-:Y:S01]  /*d950*/  @!P0 ST.E.64 desc[UR36][R2.64], R26 ;  /* 0x0000001a02008985 */ /* 0x0001e2000c101b24 */
[----:B------:R-:W-:Y:S01]  /*d960*/  ISETP.GE.AND P0, PT, R8, UR4, PT ;  /* 0x0000000408007c0c */ /* 0x000fe2000bf06270 */
[C---:B------:R-:W-:Y:S01]  /*d970*/  VIADD R20, R23.reuse, 0x48 ;  /* 0x0000004817147836 */ /* 0x040fe20000000000 */
[----:B------:R-:W-:Y:S01]  /*d980*/  @!P5 LEA.HI R0, R0, R0, RZ, 0x1 ;  /* 0x000000000000d211 */ /* 0x000fe200078f08ff */
[----:B------:R-:W-:Y:S01]  /*d990*/  VIADD R21, R23, 0x70 ;  /* 0x0000007017157836 */ /* 0x000fe20000000000 */
[----:B------:R-:W-:Y:S02]  /*d9a0*/  @!P6 LEA.HI R6, R6, R6, RZ, 0x1 ;  /* 0x000000060606e211 */ /* 0x000fe400078f08ff */
[----:B------:R-:W-:Y:S02]  /*d9b0*/  @!P5 LOP3.LUT R7, R0, 0xfffffffe, RZ, 0xc0, !PT ;  /* 0xfffffffe0007d812 */ /* 0x000fe400078ec0ff */
[----:B------:R-:W-:-:S02]  /*d9c0*/  @!P6 LOP3.LUT R9, R6, 0xfffffffe, RZ, 0xc0, !PT ;  /* 0xfffffffe0609e812 */ /* 0x000fc400078ec0ff */
[----:B------:R-:W-:Y:S02]  /*d9d0*/  @!P4 LEA.HI R10, R10, R10, RZ, 0x1 ;  /* 0x0000000a0a0ac211 */ /* 0x000fe400078f08ff */
[----:B------:R-:W-:Y:S01]  /*d9e0*/  @!P3 LEA.HI R0, R11, R11, RZ, 0x1 ;  /* 0x0000000b0b00b211 */ /* 0x000fe200078f08ff */
[--C-:B0-----:R-:W-:Y:S01]  /*d9f0*/  @!P5 IMAD.WIDE R2, R7, 0x4, R14.reuse ;  /* 0x000000040702d825 */ /* 0x101fe200078e020e */
[----:B------:R-:W-:Y:S02]  /*da00*/  @!P0 LEA.HI R8, R8, R8, RZ, 0x1 ;  /* 0x0000000808088211 */ /* 0x000fe400078f08ff */
[----:B------:R-:W-:Y:S01]  /*da10*/  @!P2 LEA.HI R12, R12, R12, RZ, 0x1 ;  /* 0x0000000c0c0ca211 */ /* 0x000fe200078f08ff */
[----:B------:R-:W-:Y:S01]  /*da20*/  @!P6 IMAD.WIDE R6, R9, 0x4, R14 ;  /* 0x000000040906e825 */ /* 0x000fe200078e020e */
[----:B------:R-:W-:Y:S01]  /*da30*/  @!P1 LEA.HI R16, R13, R13, RZ, 0x1 ;  /* 0x0000000d0d109211 */ /* 0x000fe200078f08ff */
[----:B------:R0:W-:Y:S01]  /*da40*/  @!P5 ST.E.64 desc[UR36][R2.64], R30 ;  /* 0x0000001e0200d985 */ /* 0x0001e2000c101b24 */
[----:B------:R-:W-:-:S02]  /*da50*/  @!P0 LOP3.LUT R9, R8, 0xfffffffe, RZ, 0xc0, !PT ;  /* 0xfffffffe08098812 */ /* 0x000fc400078ec0ff */
[----:B------:R-:W-:Y:S01]  /*da60*/  @!P4 LOP3.LUT R11, R10, 0xfffffffe, RZ, 0xc0, !PT ;  /* 0xfffffffe0a0bc812 */ /* 0x000fe200078ec0ff */
[----:B------:R2:W-:Y:S01]  /*da70*/  @!P6 ST.E.64 desc[UR36][R6.64], R34 ;  /* 0x000000220600e985 */ /* 0x0005e2000c101b24 */
[----:B------:R-:W-:Y:S01]  /*da80*/  @!P3 LOP3.LUT R13, R0, 0xfffffffe, RZ, 0xc0, !PT ;  /* 0xfffffffe000db812 */ /* 0x000fe200078ec0ff */
[C---:B------:R-:W-:Y:S01]  /*da90*/  VIADD R0, R23.reuse, 0x50 ;  /* 0x0000005017007836 */ /* 0x040fe20000000000 */
[----:B------:R-:W-:Y:S02]  /*daa0*/  @!P2 LOP3.LUT R17, R12, 0xfffffffe, RZ, 0xc0, !PT ;  /* 0xfffffffe0c11a812 */ /* 0x000fe400078ec0ff */
[----:B-1----:R-:W-:Y:S01]  /*dab0*/  @!P1 LOP3.LUT R19, R16, 0xfffffffe, RZ, 0xc0, !PT ;  /* 0xfffffffe10139812 */ /* 0x002fe200078ec0ff */
[----:B------:R-:W-:Y:S01]  /*dac0*/  VIADD R16, R23, 0x58 ;  /* 0x0000005817107836 */ /* 0x000fe20000000000 */
[----:B------:R-:W-:Y:S02]  /*dad0*/  ISETP.GE.AND P5, PT, R18, UR4, PT ;  /* 0x0000000412007c0c */ /* 0x000fe4000bfa6270 */
[----:B------:R-:W-:Y:S01]  /*dae0*/  ISETP.GE.AND P6, PT, R20, UR4, PT ;  /* 0x0000000414007c0c */ /* 0x000fe2000bfc6270 */
[----:B0-----:R-:W-:-:S04]  /*daf0*/  @!P0 IMAD.WIDE R2, R9, 0x4, R14 ;  /* 0x0000000409028825 */ /* 0x001fc800078e020e */
[--C-:B--2---:R-:W-:Y:S01]  /*db00*/  @!P4 IMAD.WIDE R6, R11, 0x4, R14.reuse ;  /* 0x000000040b06c825 */ /* 0x104fe200078e020e */
[----:B------:R0:W-:Y:S01]  /*db10*/  @!P0 ST.E.64 desc[UR36][R2.64], R38 ;  /* 0x0000002602008985 */ /* 0x0001e2000c101b24 */
[----:B------:R-:W-:Y:S02]  /*db20*/  ISETP.GE.AND P0, PT, R0, UR4, PT ;  /* 0x0000000400007c0c */ /* 0x000fe4000bf06270 */
[--C-:B------:R-:W-:Y:S01]  /*db30*/  @!P3 IMAD.WIDE R8, R13, 0x4, R14.reuse ;  /* 0x000000040d08b825 */ /* 0x100fe200078e020e */
[----:B------:R1:W-:Y:S01]  /*db40*/  @!P4 ST.E.64 desc[UR36][R6.64], R42 ;  /* 0x0000002a0600c985 */ /* 0x0003e2000c101b24 */
[----:B------:R-:W-:Y:S02]  /*db50*/  ISETP.GE.AND P4, PT, R21, UR4, PT ;  /* 0x0000000415007c0c */ /* 0x000fe4000bf86270 */
[----:B------:R-:W-:Y:S01]  /*db60*/  @!P2 IMAD.WIDE R10, R17, 0x4, R14 ;  /* 0x00000004110aa825 */ /* 0x000fe200078e020e */
[----:B------:R2:W-:Y:S01]  /*db70*/  @!P3 ST.E.64 desc[UR36][R8.64], R46 ;  /* 0x0000002e0800b985 */ /* 0x0005e2000c101b24 */
[----:B------:R-:W-:-:S02]  /*db80*/  @!P5 LEA.HI R18, R18, R18, RZ, 0x1 ;  /* 0x000000121212d211 */ /* 0x000fc400078f08ff */
[----:B------:R-:W-:Y:S01]  /*db90*/  @!P1 IMAD.WIDE R12, R19, 0x4, R14 ;  /* 0x00000004130c9825 */ /* 0x000fe200078e020e */
[----:B------:R3:W-:Y:S01]  /*dba0*/  @!P2 ST.E.64 desc[UR36][R10.64], R50 ;  /* 0x000000320a00a985 */ /* 0x0007e2000c101b24 */
[----:B------:R-:W-:Y:S02]  /*dbb0*/  @!P6 LEA.HI R20, R20, R20, RZ, 0x1 ;  /* 0x000000141414e211 */ /* 0x000fe400078f08ff */
[C---:B------:R-:W-:Y:S01]  /*dbc0*/  VIADD R17, R23.reuse, 0x60 ;  /* 0x0000006017117836 */ /* 0x040fe20000000000 */
[----:B------:R4:W-:Y:S01]  /*dbd0*/  @!P1 ST.E.64 desc[UR36][R12.64], R54 ;  /* 0x000000360c009985 */ /* 0x0009e2000c101b24 */
[C---:B------:R-:W-:Y:S01]  /*dbe0*/  VIADD R19, R23.reuse, 0x68 ;  /* 0x0000006817137836 */ /* 0x040fe20000000000 */
[----:B------:R-:W-:Y:S01]  /*dbf0*/  ISETP.GE.AND P1, PT, R16, UR4, PT ;  /* 0x0000000410007c0c */ /* 0x000fe2000bf26270 */
[----:B------:R-:W-:Y:S01]  /*dc00*/  VIADD R23, R23, 0x78 ;  /* 0x0000007817177836 */ /* 0x000fe20000000000 */
[----:B------:R-:W-:Y:S02]  /*dc10*/  ISETP.GE.AND P2, PT, R17, UR4, PT ;  /* 0x0000000411007c0c */ /* 0x000fe4000bf46270 */
[----:B------:R-:W-:-:S02]  /*dc20*/  ISETP.GE.AND P3, PT, R19, UR4, PT ;  /* 0x0000000413007c0c */ /* 0x000fc4000bf66270 */
        /* <DEDUP_REMOVED lines=15> */
[----:B----4-:R-:W-:Y:S01]  /*dd20*/  @!P4 LOP3.LUT R13, R21, 0xfffffffe, RZ, 0xc0, !PT ;  /* 0xfffffffe150dc812 */ /* 0x010fe200078ec0ff */
        /* <DEDUP_REMOVED lines=17> */
.L_x_1055:
        /* <DEDUP_REMOVED lines=8> */
[----:B-1----:R-:W-:Y:S02]  /*dec0*/  IMAD R3, R6, UR4, RZ ;  /* 0x0000000406037c24 */ /* 0x002fe4000f8e02ff */
[----:B------:R-:W-:-:S05]  /*ded0*/  VIADD R0, R0, 0xffffff80 ;  /* 0xffffff8000007836 */ /* 0x000fca0000000000 */
[----:B------:R-:W-:-:S13]  /*dee0*/  ISETP.GE.AND P0, PT, R0, R3, PT ;  /* 0x000000030000720c */ /* 0x000fda0003f06270 */
[----:B------:R-:W-:Y:S05]  /*def0*/  @P0 BRA `(.L_x_968) ;  /* 0x0000004000300947 */ /* 0x000fea0003800000 */
[----:B------:R-:W-:Y:S01]  /*df00*/  ISETP.NE.AND P0, PT, R6, 0x1, PT ;  /* 0x000000010600780c */ /* 0x000fe20003f05270 */
[----:B------:R-:W0:Y:S01]  /*df10*/  S2UR UR4, SR_CTAID.Z ;  /* 0x00000000000479c3 */ /* 0x000e220000002700 */
[----:B------:R-:W-:Y:S01]  /*df20*/  SHF.R.S32.HI R4, RZ, 0x1f, R19 ;  /* 0x0000001fff047819 */ /* 0x000fe20000011413 */
[----:B------:R-:W-:Y:S02]  /*df30*/  ULDC.64 UR6, c[0x0][0xbd0] ;  /* 0x0002f40000067ab9 */ /* 0x000fe40000000a00 */
[----:B------:R-:W-:-:S04]  /*df40*/  IMAD.WIDE.U32 R2, R19, UR6, RZ ;  /* 0x0000000613027c25 */ /* 0x000fc8000f8e00ff */
[----:B------:R-:W1:Y:S01]  /*df50*/  LDC.64 R10, c[0x0][0xbd8] ;  /* 0x0002f600ff0a7b82 */ /* 0x000e620000000a00 */
[----:B------:R-:W-:-:S04]  /*df60*/  IMAD R4, R4, UR6, RZ ;  /* 0x0000000604047c24 */ /* 0x000fc8000f8e02ff */
[----:B------:R-:W-:Y:S02]  /*df70*/  IMAD R5, R19, UR7, R4 ;  /* 0x0000000713057c24 */ /* 0x000fe4000f8e0204 */
[----:B------:R-:W-:Y:S01]  /*df80*/  IMAD.MOV R19, RZ, RZ, -R19 ;  /* 0x000000ffff137224 */ /* 0x000fe200078e0a13 */
[----:B------:R-:W2:Y:S01]  /*df90*/  @P0 LDC R7, c[0x0][0xbec] ;  /* 0x0002fb00ff070b82 */ /* 0x000ea20000000800 */
[----:B------:R-:W-:Y:S02]  /*dfa0*/  IMAD.IADD R3, R3, 0x1, R5 ;  /* 0x0000000103037824 */ /* 0x000fe400078e0205 */
[----:B------:R-:W-:-:S05]  /*dfb0*/  IMAD.MOV.U32 R5, RZ, RZ, R0 ;  /* 0x000000ffff057224 */ /* 0x000fca00078e0000 */
        /* <DEDUP_REMOVED lines=8> */
[----:B------:R-:W-:-:S03]  /*e040*/  ULDC.64 UR4, c[0x0][0xbe0] ;  /* 0x0002f80000047ab9 */ /* 0x000fc60000000a00 */
[----:B------:R-:W-:Y:S02]  /*e050*/  IMAD.IADD R3, R11, 0x1, R3 ;  /* 0x000000010b037824 */ /* 0x000fe400078e0203 */
[----:B---3--:R-:W-:-:S04]  /*e060*/  IMAD R19, R8, R19, UR8 ;  /* 0x0000000808137e24 */ /* 0x008fc8000f8e0213 */
[----:B------:R-:W-:Y:S01]  /*e070*/  IMAD.WIDE.U32 R2, R19, UR4, R2 ;  /* 0x0000000413027c25 */ /* 0x000fe2000f8e0002 */
[----:B0-----:R-:W-:Y:S02]  /*e080*/  @P0 SHF.R.U32.HI R5, RZ, R9, R4 ;  /* 0x00000009ff050219 */ /* 0x001fe40000011604 */
[----:B------:R-:W-:Y:S02]  /*e090*/  SHF.R.S32.HI R4, RZ, 0x1f, R19 ;  /* 0x0000001fff047819 */ /* 0x000fe40000011413 */
[--C-:B------:R-:W-:Y:S01]  /*e0a0*/  SHF.R.S32.HI R9, RZ, 0x1f, R5.reuse ;  /* 0x0000001fff097819 */ /* 0x100fe20000011405 */
[----:B------:R-:W-:Y:S01]  /*e0b0*/  IMAD.MOV R7, RZ, RZ, -R5 ;  /* 0x000000ffff077224 */ /* 0x000fe200078e0a05 */
[----:B------:R-:W-:Y:S01]  /*e0c0*/  IADD3 R2, P0, R5, R2, RZ ;  /* 0x0000000205027210 */ /* 0x000fe20007f1e0ff */
[----:B------:R-:W-:Y:S02]  /*e0d0*/  IMAD R4, R4, UR4, RZ ;  /* 0x0000000404047c24 */ /* 0x000fe4000f8e02ff */
[----:B------:R-:W-:-:S02]  /*e0e0*/  IMAD R7, R6, R7, R0 ;  /* 0x0000000706077224 */ /* 0x000fc400078e0200 */
[----:B------:R-:W-:Y:S01]  /*e0f0*/  IMAD R4, R19, UR5, R4 ;  /* 0x0000000513047c24 */ /* 0x000fe2000f8e0204 */
[----:B------:R-:W-:Y:S02]  /*e100*/  ULDC.64 UR4, c[0x0][0xbc8] ;  /* 0x0002f20000047ab9 */ /* 0x000fe40000000a00 */
[----:B------:R-:W-:Y:S02]  /*e110*/  SHF.R.S32.HI R0, RZ, 0x1f, R7 ;  /* 0x0000001fff007819 */ /* 0x000fe40000011407 */
[----:B------:R-:W-:-:S03]  /*e120*/  IADD3.X R3, R9, R3, R4, P0, !PT ;  /* 0x0000000309037210 */ /* 0x000fc600007fe404 */
[----:B------:R-:W-:Y:S02]  /*e130*/  IMAD R0, R0, UR4, RZ ;  /* 0x0000000400007c24 */ /* 0x000fe4000f8e02ff */
[----:B------:R-:W-:-:S04]  /*e140*/  IMAD.WIDE.U32 R2, R7, UR4, R2 ;  /* 0x0000000407027c25 */ /* 0x000fc8000f8e0002 */
        /* <DEDUP_REMOVED lines=8> */
.L_x_966:
[----:B------:R-:W-:-:S08]  /*e1d0*/  NOP ;  /* 0x0000000000007918 */ /* 0x000fd00000000000 */
[----:B0-----:R-:W0:-:S00]  /*e1e0*/  USETMAXREG.DEALLOC.CTAPOOL 0x28 ;  /* 0x00000028000079c8 */ /* 0x001e0000080e0500 */
        /* <DEDUP_REMOVED lines=16> */
.L_x_1058:
[----:B------:R-:W-:Y:S01]  /*e2f0*/  ULDC UR7, c[0x0][0xc50] ;  /* 0x0003140000077ab9 */ /* 0x000fe20000000800 */
[----:B------:R-:W-:Y:S01]  /*e300*/  UMOV UR41, UR6 ;  /* 0x0000000600297c82 */ /* 0x000fe20008000000 */
[----:B------:R-:W-:-:S11]  /*e310*/  UISETP.NE.AND UP0, UPT, UR7, 0x1, UPT ;  /* 0x000000010700788c */ /* 0x000fd6000bf05270 */
[----:B------:R-:W-:Y:S01]  /*e320*/  @UP0 ULDC UR4, c[0x0][0xc54] ;  /* 0x0003150000040ab9 */ /* 0x000fe20000000800 */
[----:B------:R-:W-:Y:S01]  /*e330*/  @UP0 ULDC UR8, c[0x0][0xc58] ;  /* 0x0003160000080ab9 */ /* 0x000fe20000000800 */
[----:B------:R-:W-:-:S04]  /*e340*/  UIMAD.WIDE.U32 UR4, UR6, UR4, URZ ;  /* 0x00000004060472a5 */ /* 0x000fc8000f8e003f */
[----:B------:R-:W-:-:S12]  /*e350*/  @UP0 USHF.R.U32.HI UR41, URZ, UR8, UR5 ;  /* 0x000000083f290299 */ /* 0x000fd80008011605 */
.L_x_1059:
[----:B------:R-:W-:Y:S01]  /*e360*/  ISETP.GE.AND P0, PT, R28, RZ, PT ;  /* 0x000000ff1c00720c */ /* 0x000fe20003f06270 */
[----:B------:R-:W-:Y:S01]  /*e370*/  UIADD3 UR47, -UR41, URZ, URZ ;  /* 0x0000003f292f7290 */ /* 0x000fe2000fffe13f */
[----:B------:R-:W-:Y:S02]  /*e380*/  IMAD.MOV.U32 R24, RZ, RZ, 0x1 ;  /* 0x00000001ff187424 */ /* 0x000fe400078e00ff */
[----:B------:R-:W-:Y:S01]  /*e390*/  IMAD.MOV.U32 R0, RZ, RZ, RZ ;  /* 0x000000ffff007224 */ /* 0x000fe200078e00ff */
[----:B------:R-:W-:Y:S01]  /*e3a0*/  UIMAD UR47, UR7, UR47, UR6 ;  /* 0x0000002f072f72a4 */ /* 0x000fe2000f8e0206 */
[----:B------:R-:W-:-:S07]  /*e3b0*/  IMAD.MOV.U32 R8, RZ, RZ, 0x1 ;  /* 0x00000001ff087424 */ /* 0x000fce00078e00ff */
[----:B------:R-:W-:Y:S05]  /*e3c0*/  @!P0 BRA `(.L_x_1060) ;  /* 0x0000003800348947 */ /* 0x000fea0003800000 */
[----:B------:R-:W0:Y:S01]  /*e3d0*/  LDC.64 R2, c[0x0][0xa28] ;  /* 0x00028a00ff027b82 */ /* 0x000e220000000a00 */
[----:B------:R-:W-:Y:S01]  /*e3e0*/  IMAD.MOV.U32 R23, RZ, RZ, RZ ;  /* 0x000000ffff177224 */ /* 0x000fe200078e00ff */
[----:B------:R-:W-:Y:S01]  /*e3f0*/  ULDC UR4, c[0x0][0x448] ;  /* 0x0001120000047ab9 */ /* 0x000fe20000000800 */
[----:B------:R-:W-:Y:S01]  /*e400*/  ULDC UR6, c[0x0][0x2f0] ;  /* 0x0000bc0000067ab9 */ /* 0x000fe20000000800 */
[----:B------:R-:W-:Y:S01]  /*e410*/  ULDC UR10, c[0x0][0x288] ;  /* 0x0000a200000a7ab9 */ /* 0x000fe20000000800 */
[----:B0-----:R-:W-:-:S04]  /*e420*/  ISETP.NE.U32.AND P0, PT, R2, RZ, PT ;  /* 0x000000ff0200720c */ /* 0x001fc80003f05070 */
[----:B------:R-:W-:-:S13]  /*e430*/  ISETP.NE.AND.EX P0, PT, R3, RZ, PT, P0 ;  /* 0x000000ff0300720c */ /* 0x000fda0003f05300 */
[----:B------:R-:W0:Y:S02]  /*e440*/  @P0 LDC.64 R2, c[0x0][0xa28] ;  /* 0x00028a00ff020b82 */ /* 0x000e240000000a00 */
[----:B0-----:R-:W-:-:S05]  /*e450*/  @P0 IMAD.WIDE R2, R28, 0x4, R2 ;  /* 0x000000041c020825 */ /* 0x001fca00078e0202 */
[----:B------:R0:W5:Y:S01]  /*e460*/  @P0 LDG.E R23, desc[UR36][R2.64] ;  /* 0x0000002402170981 */ /* 0x000162000c1e1900 */
[----:B------:R-:W1:Y:S01]  /*e470*/  S2UR UR42, SR_CTAID.X ;  /* 0x00000000002a79c3 */ /* 0x000e620000002500 */
[----:B------:R-:W-:-:S03]  /*e480*/  UISETP.NE.AND UP1, UPT, UR4, 0x1, UPT ;  /* 0x000000010400788c */ /* 0x000fc6000bf25270 */
[----:B------:R-:W-:Y:S01]  /*e490*/  ULDC.64 UR4, c[0x0][0x418] ;  /* 0x0001060000047ab9 */ /* 0x000fe20000000a00 */
[----:B------:R-:W-:Y:S02]  /*e4a0*/  UP2UR UR50, UPR, URZ, 0x2 ;  /* 0x000000023f327883 */ /* 0x000fe40008000000 */
[----:B------:R-:W-:-:S03]  /*e4b0*/  UISETP.NE.U32.AND UP0, UPT, UR4, URZ, UPT ;  /* 0x0000003f0400728c */ /* 0x000fc6000bf05070 */
[----:B------:R-:W-:Y:S01]  /*e4c0*/  ULDC UR4, c[0x0][0x424] ;  /* 0x0001090000047ab9 */ /* 0x000fe20000000800 */
[----:B------:R-:W-:Y:S01]  /*e4d0*/  UISETP.NE.AND.EX UP0, UPT, UR5, URZ, UPT, UP0 ;  /* 0x0000003f0500728c */ /* 0x000fe2000bf05300 */
[----:B------:R-:W-:Y:S02]  /*e4e0*/  @UP1 ULDC UR9, c[0x0][0x450] ;  /* 0x0001140000091ab9 */ /* 0x000fe40000000800 */
[----:B------:R-:W-:Y:S01]  /*e4f0*/  @UP1 ULDC UR5, c[0x0][0x44c] ;  /* 0x0001130000051ab9 */ /* 0x000fe20000000800 */
[----:B------:R-:W-:-:S04]  /*e500*/  USEL UR43, UR4, 0x1, UP0 ;  /* 0x00000001042b7887 */ /* 0x000fc80008000000 */
[----:B------:R-:W-:Y:S02]  /*e510*/  UIMAD UR7, UR43, UR6, 0x5f ;  /* 0x0000005f2b0774a4 */ /* 0x000fe4000f8e0206 */
[----:B------:R-:W-:Y:S02]  /*e520*/  UIMAD UR43, UR43, UR6, URZ ;  /* 0x000000062b2b72a4 */ /* 0x000fe4000f8e023f */
[----:B------:R-:W-:Y:S02]  /*e530*/  UIMAD.WIDE UR6, UR7, 0x2aaaaaab, URZ ;  /* 0x2aaaaaab070678a5 */ /* 0x000fe4000f8e023f */
[----:B-1----:R-:W-:Y:S02]  /*e540*/  USHF.L.U32 UR42, UR42, 0x7, URZ ;  /* 0x000000072a2a7899 */ /* 0x002fe4000800063f */
[----:B------:R-:W-:Y:S02]  /*e550*/  USHF.R.U32.HI UR44, URZ, 0x1f, UR7 ;  /* 0x0000001f3f2c7899 */ /* 0x000fe40008011607 */
[----:B------:R-:W-:-:S02]  /*e560*/  UIADD3 UR8, UR42, 0x7f, URZ ;  /* 0x0000007f2a087890 */ /* 0x000fc4000fffe03f */
[----:B------:R-:W-:Y:S02]  /*e570*/  ULEA.HI.SX32 UR44, UR7, UR44, 0x1c ;  /* 0x0000002c072c7291 */ /* 0x000fe4000f8fe23f */
[----:B------:R-:W-:-:S04]  /*e580*/  UIMAD.WIDE.U32 UR4, UR8, UR5, URZ ;  /* 0x00000005080472a5 */ /* 0x000fc8000f8e003f */
[----:B------:R-:W-:Y:S02]  /*e590*/  @UP1 USHF.R.U32.HI UR8, URZ, UR9, UR5 ;  /* 0x000000093f081299 */ /* 0x000fe40008011605 */
[----:B------:R-:W-:Y:S01]  /*e5a0*/  UIADD3 UR9, UR43, 0x1, -UR10 ;  /* 0x000000012b097890 */ /* 0x000fe2000fffe80a */
[----:B------:R-:W-:Y:S02]  /*e5b0*/  ULDC.64 UR4, c[0x0][0x9e0] ;  /* 0x0002780000047ab9 */ /* 0x000fe40000000a00 */
[----:B------:R-:W-:Y:S02]  /*e5c0*/  UISETP.GE.AND UP0, UPT, UR5, 0x1, UPT ;  /* 0x000000010500788c */ /* 0x000fe4000bf06270 */
[----:B------:R-:W-:-:S04]  /*e5d0*/  UIADD3 UR9, UR9, UR8, URZ ;  /* 0x0000000809097290 */ /* 0x000fc8000fffe03f */
[----:B------:R-:W-:Y:S01]  /*e5e0*/  PLOP3.LUT P1, PT, PT, PT, UP0, 0x80, 0x0 ;  /* 0x000000000000781c */ /* 0x000fe20003f2f008 */
[----:B------:R-:W-:-:S12]  /*e5f0*/  UIADD3 UR4, UR9, UR4, URZ ;  /* 0x0000000409047290 */ /* 0x000fd8000fffe03f */
[----:B0-----:R-:W-:Y:S05]  /*e600*/  @!P1 BRA `(.L_x_1061) ;  /* 0x0000000000449947 */ /* 0x001fea0003800000 */
[----:B------:R-:W-:Y:S01]  /*e610*/  ISETP.LT.AND P0, PT, RZ, UR9, PT ;  /* 0x00000009ff007c0c */ /* 0x000fe2000bf01270 */
[----:B------:R-:W-:-:S12]  /*e620*/  UIADD3 UR8, UR9, -0x1, URZ ;  /* 0xffffffff09087890 */ /* 0x000fd8000fffe03f */
[----:B------:R-:W-:Y:S05]  /*e630*/  @P0 BRA `(.L_x_1062) ;  /* 0x00000000001c0947 */ /* 0x000fea0003800000 */
[----:B------:R-:W-:Y:S02]  /*e640*/  UISETP.NE.AND UP0, UPT, UR5, 0x1, UPT ;  /* 0x000000010500788c */ /* 0x000fe4000bf05270 */
[----:B------:R-:W-:-:S09]  /*e650*/  UIADD3 UR8, -UR9, URZ, URZ ;  /* 0x0000003f09087290 */ /* 0x000fd2000fffe13f */
[----:B------:R-:W-:Y:S02]  /*e660*/  @UP0 ULDC.64 UR12, c[0x0][0x9e8] ;  /* 0x00027a00000c0ab9 */ /* 0x000fe40000000a00 */
[----:B------:R-:W-:-:S04]  /*e670*/  UIMAD.WIDE.U32 UR6, UR8, UR12, URZ ;  /* 0x0000000c080672a5 */ /* 0x000fc8000f8e003f */
[----:B------:R-:W-:-:S04]  /*e680*/  @UP0 USHF.R.U32.HI UR8, URZ, UR13, UR7 ;  /* 0x0000000d3f080299 */ /* 0x000fc80008011607 */
[----:B------:R-:W-:Y:S01]  /*e690*/  ULOP3.LUT UR8, URZ, UR8, URZ, 0x33, !UPT ;  /* 0x000000083f087292 */ /* 0x000fe2000f8e333f */
[----:B------:R-:W-:Y:S11]  /*e6a0*/  BRA `(.L_x_1063) ;  /* 0x0000000000107947 */ /* 0x000ff60003800000 */
.L_x_1062:
[----:B------:R-:W-:-:S11]  /*e6b0*/  UISETP.NE.AND UP0, UPT, UR5, 0x1, UPT ;  /* 0x000000010500788c */ /* 0x000fd6000bf05270 */
[----:B------:R-:W-:Y:S02]  /*e6c0*/  @UP0 ULDC.64 UR12, c[0x0][0x9e8] ;  /* 0x00027a00000c0ab9 */ /* 0x000fe40000000a00 */
[----:B------:R-:W-:-:S04]  /*e6d0*/  UIMAD.WIDE.U32 UR6, UR8, UR12, URZ ;  /* 0x0000000c080672a5 */ /* 0x000fc8000f8e003f */
[----:B------:R-:W-:-:S12]  /*e6e0*/  @UP0 USHF.R.U32.HI UR8, URZ, UR13, UR7 ;  /* 0x0000000d3f080299 */ /* 0x000fd80008011607 */
.L_x_1063:
[----:B------:R-:W-:-:S04]  /*e6f0*/  UIMAD UR8, UR8, UR5, UR5 ;  /* 0x00000005080872a4 */ /* 0x000fc8000f8e0205 */
[----:B------:R-:W-:-:S04]  /*e700*/  UISETP.LT.AND UP0, UPT, UR4, UR8, UPT ;  /* 0x000000080400728c */ /* 0x000fc8000bf01270 */
[----:B------:R-:W-:-:S12]  /*e710*/  USEL UR4, UR4, UR8, UP0 ;  /* 0x0000000804047287 */ /* 0x000fd80008000000 */
.L_x_1061:
[----:B------:R-:W-:Y:S02]  /*e720*/  UISETP.NE.AND UP0, UPT, UR50, URZ, UPT ;  /* 0x0000003f3200728c */ /* 0x000fe4000bf05270 */
[----:B------:R-:W-:-:S03]  /*e730*/  UIADD3 UR6, UR4, 0x5f, URZ ;  /* 0x0000005f04067890 */ /* 0x000fc6000fffe03f */
[----:B------:R-:W-:Y:S01]  /*e740*/  UMOV UR4, UR42 ;  /* 0x0000002a00047c82 */ /* 0x000fe20008000000 */
[----:B------:R-:W-:-:S04]  /*e750*/  UIMAD.WIDE UR6, UR6, 0x2aaaaaab, URZ ;  /* 0x2aaaaaab060678a5 */ /* 0x000fc8000f8e023f */
[----:B------:R-:W-:Y:S01]  /*e760*/  USHF.R.U32.HI UR45, URZ, 0x1f, UR7 ;  /* 0x0000001f3f2d7899 */ /* 0x000fe20008011607 */
[----:B------:R-:W-:Y:S02]  /*e770*/  @UP0 ULDC UR8, c[0x0][0x44c] ;  /* 0x0001130000080ab9 */ /* 0x000fe40000000800 */
[----:B------:R-:W-:Y:S01]  /*e780*/  @UP0 ULDC UR6, c[0x0][0x450] ;  /* 0x0001140000060ab9 */ /* 0x000fe20000000800 */
[----:B------:R-:W-:Y:S02]  /*e790*/  UIMAD.WIDE.U32 UR8, UR42, UR8, URZ ;  /* 0x000000082a0872a5 */ /* 0x000fe4000f8e003f */
[----:B------:R-:W-:Y:S02]  /*e7a0*/  ULEA.HI.SX32 UR45, UR7, UR45, 0x1c ;  /* 0x0000002d072d7291 */ /* 0x000fe4000f8fe23f */
[----:B------:R-:W-:Y:S02]  /*e7b0*/  @UP0 USHF.R.U32.HI UR4, URZ, UR6, UR9 ;  /* 0x000000063f040299 */ /* 0x000fe40008011609 */
[----:B------:R-:W-:-:S02]  /*e7c0*/  UISETP.LT.AND UP0, UPT, UR44, UR45, UPT ;  /* 0x0000002d2c00728c */ /* 0x000fc4000bf01270 */
[----:B------:R-:W-:Y:S01]  /*e7d0*/  UIADD3 UR4, UR4, -UR10, UR43 ;  /* 0x8000000a04047290 */ /* 0x000fe2000fffe02b */
[----:B------:R-:W-:Y:S01]  /*e7e0*/  ULDC UR8, c[0x0][0x9dc] ;  /* 0x0002770000087ab9 */ /* 0x000fe20000000800 */
[----:B------:R-:W-:Y:S02]  /*e7f0*/  USEL UR12, UR44, UR45, UP0 ;  /* 0x0000002d2c0c7287 */ /* 0x000fe40008000000 */
[----:B------:R-:W-:Y:S01]  /*e800*/  UIADD3 UR8, UR4, -UR8, URZ ;  /* 0x8000000804087290 */ /* 0x000fe2000fffe03f */
[----:B------:R-:W-:Y:S11]  /*e810*/  @!P1 BRA `(.L_x_1064) ;  /* 0x0000000000449947 */ /* 0x000ff60003800000 */
[----:B------:R-:W-:-:S06]  /*e820*/  UISETP.GT.AND UP0, UPT, UR4, -0x1, UPT ;  /* 0xffffffff0400788c */ /* 0x000fcc000bf04270 */
[----:B------:R-:W-:-:S13]  /*e830*/  PLOP3.LUT P0, PT, PT, PT, UP0, 0x80, 0x0 ;  /* 0x000000000000781c */ /* 0x000fda0003f0f008 */
[----:B------:R-:W-:Y:S05]  /*e840*/  @P0 BRA `(.L_x_1065) ;  /* 0x00000000001c0947 */ /* 0x000fea0003800000 */
[----:B------:R-:W-:Y:S02]  /*e850*/  UISETP.NE.AND UP0, UPT, UR5, 0x1, UPT ;  /* 0x000000010500788c */ /* 0x000fe4000bf05270 */
[----:B------:R-:W-:-:S09]  /*e860*/  ULOP3.LUT UR4, URZ, UR4, URZ, 0x33, !UPT ;  /* 0x000000043f047292 */ /* 0x000fd2000f8e333f */
[----:B------:R-:W-:Y:S02]  /*e870*/  @UP0 ULDC.64 UR10, c[0x0][0x9e8] ;  /* 0x00027a00000a0ab9 */ /* 0x000fe40000000a00 */
[----:B------:R-:W-:-:S04]  /*e880*/  UIMAD.WIDE.U32 UR6, UR4, UR10, URZ ;  /* 0x0000000a040672a5 */ /* 0x000fc8000f8e003f */
[----:B------:R-:W-:-:S04]  /*e890*/  @UP0 USHF.R.U32.HI UR4, URZ, UR11, UR7 ;  /* 0x0000000b3f040299 */ /* 0x000fc80008011607 */
[----:B------:R-:W-:Y:S01]  /*e8a0*/  ULOP3.LUT UR4, URZ, UR4, URZ, 0x33, !UPT ;  /* 0x000000043f047292 */ /* 0x000fe2000f8e333f */
[----:B------:R-:W-:Y:S11]  /*e8b0*/  BRA `(.L_x_1066) ;  /* 0x0000000000107947 */ /* 0x000ff60003800000 */
.L_x_1065:
[----:B------:R-:W-:-:S11]  /*e8c0*/  UISETP.NE.AND UP0, UPT, UR5, 0x1, UPT ;  /* 0x000000010500788c */ /* 0x000fd6000bf05270 */
[----:B------:R-:W-:Y:S02]  /*e8d0*/  @UP0 ULDC.64 UR10, c[0x0][0x9e8] ;  /* 0x00027a00000a0ab9 */ /* 0x000fe40000000a00 */
[----:B------:R-:W-:-:S04]  /*e8e0*/  UIMAD.WIDE.U32 UR6, UR4, UR10, URZ ;  /* 0x0000000a040672a5 */ /* 0x000fc8000f8e003f */
[----:B------:R-:W-:-:S12]  /*e8f0*/  @UP0 USHF.R.U32.HI UR4, URZ, UR11, UR7 ;  /* 0x0000000b3f040299 */ /* 0x000fd80008011607 */
.L_x_1066:
[----:B------:R-:W-:-:S04]  /*e900*/  UIMAD UR4, UR4, UR5, URZ ;  /* 0x00000005040472a4 */ /* 0x000fc8000f8e023f */
[----:B------:R-:W-:-:S04]  /*e910*/  UISETP.LT.AND UP0, UPT, UR8, UR4, UPT ;  /* 0x000000040800728c */ /* 0x000fc8000bf01270 */
[----:B------:R-:W-:-:S12]  /*e920*/  USEL UR8, UR8, UR4, !UP0 ;  /* 0x0000000408087287 */ /* 0x000fd8000c000000 */
.L_x_1064:
[----:B------:R-:W-:Y:S02]  /*e930*/  UIMAD.WIDE UR4, UR8, 0x2aaaaaab, URZ ;  /* 0x2aaaaaab080478a5 */ /* 0x000fe4000f8e023f */
[----:B------:R-:W-:Y:S02]  /*e940*/  USHF.R.U32.HI UR9, URZ, 0x10, UR47 ;  /* 0x000000103f097899 */ /* 0x000fe4000801162f */
[----:B------:R-:W-:Y:S02]  /*e950*/  USHF.R.U32.HI UR4, URZ, 0x1f, UR5 ;  /* 0x0000001f3f047899 */ /* 0x000fe40008011605 */
[----:B------:R-:W-:Y:S02]  /*e960*/  ULOP3.LUT UR47, UR47, 0xffff, URZ, 0xc0, !UPT ;  /* 0x0000ffff2f2f7892 */ /* 0x000fe4000f8ec03f */
[----:B------:R-:W-:Y:S01]  /*e970*/  ULEA.HI.SX32 UR4, UR5, UR4, 0x1c ;  /* 0x0000000405047291 */ /* 0x000fe2000f8fe23f */
[----:B------:R-:W-:-:S03]  /*e980*/  UMOV UR40, URZ ;  /* 0x0000003f00287c82 */ /* 0x000fc60008000000 */
[----:B------:R-:W-:-:S04]  /*e990*/  UISETP.LT.AND UP0, UPT, URZ, UR4, UPT ;  /* 0x000000043f00728c */ /* 0x000fc8000bf01270 */
[----:B------:R-:W-:Y:S02]  /*e9a0*/  USEL UR46, URZ, UR4, !UP0 ;  /* 0x000000043f2e7287 */ /* 0x000fe4000c000000 */
[----:B------:R-:W-:Y:S02]  /*e9b0*/  UISETP.NE.AND UP0, UPT, UR9, URZ, UPT ;  /* 0x0000003f0900728c */ /* 0x000fe4000bf05270 */
[----:B------:R-:W-:-:S06]  /*e9c0*/  UISETP.GT.AND UP1, UPT, UR12, UR46, UPT ;  /* 0x0000002e0c00728c */ /* 0x000fcc000bf24270 */
[----:B------:R-:W-:-:S03]  /*e9d0*/  PLOP3.LUT P0, PT, PT, PT, UP1, 0x80, 0x0 ;  /* 0x000000000000781c */ /* 0x000fc60003f0f018 */
[----:B------:R-:W-:-:S10]  /*e9e0*/  @!UP0 ULDC UR9, c[0x0][0x9f0] ;  /* 0x00027c0000098ab9 */ /* 0x000fd40000000800 */
[----:B------:R-:W-:Y:S05]  /*e9f0*/  @!P0 BRA `(.L_x_1067) ;  /* 0x00000000007c8947 */ /* 0x000fea0003800000 */
[----:B------:R-:W-:Y:S01]  /*ea00*/  IABS R0, UR9 ;  /* 0x0000000900007c13 */ /* 0x000fe20008000000 */
[----:B------:R-:W-:Y:S02]  /*ea10*/  UIADD3 UR4, UR9, -0x1, UR12 ;  /* 0xffffffff09047890 */ /* 0x000fe4000fffe00c */
[----:B------:R-:W-:Y:S02]  /*ea20*/  IABS R4, UR9 ;  /* 0x0000000900047c13 */ /* 0x000fe40008000000 */
[----:B------:R-:W-:Y:S01]  /*ea30*/  R2UR UR10, R0 ;  /* 0x00000000000a72ca */ /* 0x000fe200000e0000 */
[----:B------:R-:W-:-:S03]  /*ea40*/  UIADD3 UR6, -UR46, UR4, URZ ;  /* 0x000000042e067290 */ /* 0x000fc6000fffe13f */
[----:B------:R-:W-:-:S03]  /*ea50*/  UMOV UR4, URZ ;  /* 0x0000003f00047c82 */ /* 0x000fc60008000000 */
[----:B------:R-:W-:Y:S01]  /*ea60*/  IABS R3, UR6 ;  /* 0x0000000600037c13 */ /* 0x000fe20008000000 */
[----:B------:R-:W-:-:S03]  /*ea70*/  ULOP3.LUT UR6, UR6, UR9, URZ, 0x3c, !UPT ;  /* 0x0000000906067292 */ /* 0x000fc6000f8e3c3f */
[----:B------:R-:W-:Y:S02]  /*ea80*/  R2UR UR8, R3 ;  /* 0x00000000030872ca */ /* 0x000fe400000e0000 */
        /* <DEDUP_REMOVED lines=22> */
.L_x_1067:
[----:B------:R-:W-:Y:S02]  /*ebf0*/  UIMAD UR51, UR47, UR40, UR46 ;  /* 0x000000282f3372a4 */ /* 0x000fe4000f8e022e */
[----:B------:R-:W-:Y:S02]  /*ec00*/  IMAD.U32 R0, RZ, RZ, UR40 ;  /* 0x00000028ff007e24 */ /* 0x000fe4000f8e00ff */
[----:B------:R-:W-:Y:S02]  /*ec10*/  IMAD.MOV.U32 R24, RZ, RZ, 0x1 ;  /* 0x00000001ff187424 */ /* 0x000fe400078e00ff */
[----:B------:R-:W-:Y:S02]  /*ec20*/  IMAD.MOV.U32 R8, RZ, RZ, 0x1 ;  /* 0x00000001ff087424 */ /* 0x000fe400078e00ff */
[----:B------:R-:W-:-:S05]  /*ec30*/  IMAD.U32 R19, RZ, RZ, UR51 ;  /* 0x00000033ff137e24 */ /* 0x000fca000f8e00ff */
[----:B------:R-:W-:Y:S01]  /*ec40*/  VIADDMNMX R19, R19, R0, UR12, PT ;  /* 0x0000000c13137e46 */ /* 0x000fe2000b800100 */
[----:B------:R-:W-:-:S03]  /*ec50*/  IMAD.MOV.U32 R0, RZ, RZ, RZ ;  /* 0x000000ffff007224 */ /* 0x000fc600078e00ff */
[----:B------:R-:W-:-:S13]  /*ec60*/  ISETP.GT.AND P0, PT, R19, UR51, PT ;  /* 0x0000003313007c0c */ /* 0x000fda000bf04270 */
        /* <DEDUP_REMOVED lines=11> */
[----:B------:R-:W-:Y:S02]  /*ed20*/  IMAD.U32 R4, RZ, RZ, UR4 ;  /* 0x00000004ff047e24 */ /* 0x000fe4000f8e00ff */
[----:B------:R-:W-:Y:S01]  /*ed30*/  IMAD.U32 R5, RZ, RZ, UR5 ;  /* 0x00000005ff057e24 */ /* 0x000fe2000f8e00ff */
[----:B------:R-:W0:Y:S01]  /*ed40*/  LDC.64 R2, c[0x4][R2] ;  /* 0x0100000002027b82 */ /* 0x000e220000000a00 */
[----:B------:R-:W-:Y:S01]  /*ed50*/  ULDC.64 UR4, c[0x4][0x70] ;  /* 0x01001c0000047ab9 */ /* 0x000fe20000000a00 */
[----:B------:R-:W-:Y:S02]  /*ed60*/  IMAD.U32 R6, RZ, RZ, UR6 ;  /* 0x00000006ff067e24 */ /* 0x000fe4000f8e00ff */
[----:B------:R-:W-:-:S02]  /*ed70*/  IMAD.U32 R7, RZ, RZ, UR7 ;  /* 0x00000007ff077e24 */ /* 0x000fc4000f8e00ff */
[----:B------:R-:W-:Y:S02]  /*ed80*/  IMAD.U32 R10, RZ, RZ, UR4 ;  /* 0x00000004ff0a7e24 */ /* 0x000fe4000f8e00ff */
[----:B------:R-:W-:Y:S02]  /*ed90*/  IMAD.U32 R11, RZ, RZ, UR5 ;  /* 0x00000005ff0b7e24 */ /* 0x000fe4000f8e00ff */
[----:B------:R-:W-:Y:S02]  /*eda0*/  IMAD.MOV.U32 R8, RZ, RZ, 0x70 ;  /* 0x00000070ff087424 */ /* 0x000fe400078e00ff */
[----:B------:R-:W-:Y:S02]  /*edb0*/  IMAD.MOV.U32 R12, RZ, RZ, 0x1 ;  /* 0x00000001ff0c7424 */ /* 0x000fe400078e00ff */
[----:B------:R-:W-:-:S07]  /*edc0*/  IMAD.MOV.U32 R13, RZ, RZ, RZ ;  /* 0x000000ffff0d7224 */ /* 0x000fce00078e00ff */
[----:B------:R-:W-:-:S07]  /*edd0*/  LEPC R20, `(.L_x_1068) ;  /* 0x000000001014794e */ /* 0x000fce0000000000 */
[----:B0----5:R-:W-:Y:S05]  /*ede0*/  CALL.ABS.NOINC R2 ;  /* 0x0000000002007343 */ /* 0x021fea0003c00000 */
.L_x_1068:
        /* <DEDUP_REMOVED lines=19> */
[----:B-1---5:R-:W-:Y:S05]  /*ef20*/  CALL.ABS.NOINC R2 ;  /* 0x0000000002007343 */ /* 0x022fea0003c00000 */
.L_x_1070:
[----:B------:R0:W1:Y:S01]  /*ef30*/  LDC.64 R2, c[0x4][R16] ;  /* 0x0100000010027b82 */ /* 0x0000620000000a00 */
[----:B------:R-:W-:Y:S01]  /*ef40*/  ULDC.64 UR4, c[0x4][0xf0] ;  /* 0x01003c0000047ab9 */ /* 0x000fe20000000a00 */
[----:B------:R-:W-:Y:S01]  /*ef50*/  ULDC.64 UR6, c[0x4][0xf8] ;  /* 0x01003e0000067ab9 */ /* 0x000fe20000000a00 */
[----:B------:R-:W-:Y:S02]  /*ef60*/  IMAD.U32 R4, RZ, RZ, UR4 ;  /* 0x00000004ff047e24 */ /* 0x000fe4000f8e00ff */
        /* <DEDUP_REMOVED lines=11> */
.L_x_1069:
[----:B------:R-:W0:Y:S01]  /*f020*/  LDC.64 R2, c[0x0][0x9f8] ;  /* 0x00027e00ff027b82 */ /* 0x000e220000000a00 */
[----:B------:R-:W-:-:S07]  /*f030*/  IMAD.MOV.U32 R32, RZ, RZ, R28 ;  /* 0x000000ffff207224 */ /* 0x000fce00078e001c */
[----:B------:R-:W1:Y:S01]  /*f040*/  LDC R37, c[0x0][0x430] ;  /* 0x00010c00ff257b82 */ /* 0x000e620000000800 */
[C---:B------:R-:W-:Y:S01]  /*f050*/  IMAD.SHL.U32 R26, R25.reuse, 0x10, RZ ;  /* 0x00000010191a7824 */ /* 0x040fe200078e00ff */
[----:B------:R-:W-:Y:S01]  /*f060*/  LOP3.LUT R8, R25, 0x7f, RZ, 0xc0, !PT ;  /* 0x0000007f19087812 */ /* 0x000fe200078ec0ff */
[----:B------:R-:W-:Y:S01]  /*f070*/  VIADD R27, R19, 0xffffffff ;  /* 0xffffffff131b7836 */ /* 0x000fe20000000000 */
[----:B------:R-:W-:Y:S01]  /*f080*/  LOP3.LUT R18, R18, 0xffffffdf, RZ, 0xc0, !PT ;  /* 0xffffffdf12127812 */ /* 0x000fe200078ec0ff */
[----:B------:R-:W-:Y:S01]  /*f090*/  ULDC UR4, c[0x0][0x2f4] ;  /* 0x0000bd0000047ab9 */ /* 0x000fe20000000800 */
[----:B------:R-:W-:Y:S01]  /*f0a0*/  ULDC UR5, c[0x0][0x320] ;  /* 0x0000c80000057ab9 */ /* 0x000fe20000000800 */
[----:B0-----:R-:W-:-:S04]  /*f0b0*/  ISETP.NE.U32.AND P0, PT, R2, RZ, PT ;  /* 0x000000ff0200720c */ /* 0x001fc80003f05070 */
[----:B------:R-:W-:-:S13]  /*f0c0*/  ISETP.NE.AND.EX P0, PT, R3, RZ, PT, P0 ;  /* 0x000000ff0300720c */ /* 0x000fda0003f05300 */
[----:B------:R-:W0:Y:S02]  /*f0d0*/  @P0 LDC.64 R2, c[0x0][0x9f8] ;  /* 0x00027e00ff020b82 */ /* 0x000e240000000a00 */
[----:B0-----:R-:W-:-:S05]  /*f0e0*/  @P0 IMAD.WIDE R2, R28, 0x4, R2 ;  /* 0x000000041c020825 */ /* 0x001fca00078e0202 */
[----:B------:R0:W2:Y:S01]  /*f0f0*/  @P0 LDG.E R32, desc[UR36][R2.64] ;  /* 0x0000002402200981 */ /* 0x0000a2000c1e1900 */
[----:B------:R-:W-:Y:S02]  /*f100*/  LOP3.LUT R26, R26, 0x70, RZ, 0xc0, !PT ;  /* 0x000000701a1a7812 */ /* 0x000fe400078ec0ff */
[----:B------:R-:W-:Y:S02]  /*f110*/  SHF.R.U32.HI R36, RZ, 0x3, R8 ;  /* 0x00000003ff247819 */ /* 0x000fe40000011608 */
[----:B-1----:R-:W-:Y:S02]  /*f120*/  ISETP.NE.AND P1, PT, R37, 0x1, PT ;  /* 0x000000012500780c */ /* 0x002fe40003f25270 */
[----:B------:R-:W-:-:S05]  /*f130*/  LOP3.LUT R33, R26, R36, RZ, 0xfc, !PT ;  /* 0x000000241a217212 */ /* 0x000fca00078efcff */
[----:B------:R-:W-:-:S05]  /*f140*/  IMAD R10, R27, 0x60, R33 ;  /* 0x000000601b0a7824 */ /* 0x000fca00078e0221 */
[C---:B------:R-:W-:Y:S01]  /*f150*/  ISETP.GE.AND P0, PT, R10.reuse, UR43, PT ;  /* 0x0000002b0a007c0c */ /* 0x040fe2000bf06270 */
[----:B0-----:R-:W0:Y:S01]  /*f160*/  @P1 LDC R3, c[0x0][0x434] ;  /* 0x00010d00ff031b82 */ /* 0x001e220000000800 */
[----:B-----5:R-:W-:Y:S01]  /*f170*/  IMAD.IADD R10, R10, 0x1, R23 ;  /* 0x000000010a0a7824 */ /* 0x020fe200078e0217 */
[----:B------:R-:W-:Y:S02]  /*f180*/  @P1 LOP3.LUT R18, R18, 0x20, RZ, 0xfc, !PT ;  /* 0x0000002012121812 */ /* 0x000fe400078efcff */
[----:B------:R-:W-:Y:S01]  /*f190*/  ISETP.GT.U32.OR P0, PT, R33, 0x5f, P0 ;  /* 0x0000005f2100780c */ /* 0x000fe20000704470 */
[----:B------:R-:W-:-:S03]  /*f1a0*/  IMAD.MOV.U32 R9, RZ, RZ, R10 ;  /* 0x000000ffff097224 */ /* 0x000fc600078e000a */
[----:B------:R-:W1:Y:S09]  /*f1b0*/  @P1 LDC R11, c[0x0][0x438] ;  /* 0x00010e00ff0b1b82 */ /* 0x000e720000000800 */
[----:B------:R-:W3:Y:S01]  /*f1c0*/  @!P0 LDC.64 R6, c[0x0][0x428] ;  /* 0x00010a00ff068b82 */ /* 0x000ee20000000a00 */
[----:B0-----:R-:W-:-:S07]  /*f1d0*/  @P1 IMAD.HI.U32 R0, R10, R3, RZ ;  /* 0x000000030a001227 */ /* 0x001fce00078e00ff */
[----:B------:R-:W0:Y:S01]  /*f1e0*/  @!P0 LDC.64 R4, c[0x0][0x418] ;  /* 0x00010600ff048b82 */ /* 0x000e220000000a00 */
[----:B-1----:R-:W-:-:S04]  /*f1f0*/  @P1 SHF.R.U32.HI R9, RZ, R11, R0 ;  /* 0x0000000bff091219 */ /* 0x002fc80000011600 */
[--C-:B------:R-:W-:Y:S01]  /*f200*/  @!P0 SHF.R.S32.HI R3, RZ, 0x1f, R9.reuse ;  /* 0x0000001fff038819 */ /* 0x100fe20000011409 */
[----:B------:R-:W-:Y:S01]  /*f210*/  @!P0 IMAD.MOV.U32 R2, RZ, RZ, R9 ;  /* 0x000000ffff028224 */ /* 0x000fe200078e0009 */
[----:B------:R-:W-:Y:S01]  /*f220*/  LOP3.LUT R18, R18, 0xfffffffb, RZ, 0xc0, !PT ;  /* 0xfffffffb12127812 */ /* 0x000fe200078ec0ff */
[----:B------:R-:W-:Y:S01]  /*f230*/  UMOV UR6, 0xffffffff ;  /* 0xffffffff00067882 */ /* 0x000fe20000000000 */
[----:B--2---:R-:W-:Y:S01]  /*f240*/  SHF.R.S32.HI R34, RZ, 0x1f, R32 ;  /* 0x0000001fff227819 */ /* 0x004fe20000011420 */
[----:B---3--:R-:W-:-:S04]  /*f250*/  @!P0 IMAD.WIDE.U32 R2, R32, R6, R2 ;  /* 0x0000000620028225 */ /* 0x008fc800078e0002 */
[----:B------:R-:W-:Y:S01]  /*f260*/  @!P0 IMAD R0, R34, R6, RZ ;  /* 0x0000000622008224 */ /* 0x000fe200078e02ff */
[----:B0-----:R-:W-:-:S03]  /*f270*/  @!P0 LEA R4, P1, R2, R4, 0x2 ;  /* 0x0000000402048211 */ /* 0x001fc600078210ff */
[----:B------:R-:W-:-:S04]  /*f280*/  @!P0 IMAD R7, R32, R7, R0 ;  /* 0x0000000720078224 */ /* 0x000fc800078e0200 */
[----:B------:R-:W-:-:S05]  /*f290*/  @!P0 IMAD.IADD R0, R3, 0x1, R7 ;  /* 0x0000000103008824 */ /* 0x000fca00078e0207 */
[----:B------:R-:W-:Y:S01]  /*f2a0*/  @!P0 LEA.HI.X R5, R2, R5, R0, 0x2, P1 ;  /* 0x0000000502058211 */ /* 0x000fe200008f1400 */
[----:B------:R-:W-:-:S06]  /*f2b0*/  IMAD.MOV.U32 R0, RZ, RZ, RZ ;  /* 0x000000ffff007224 */ /* 0x000fcc00078e00ff */
[----:B------:R0:W5:Y:S02]  /*f2c0*/  @!P0 LDG.E R0, desc[UR36][R4.64] ;  /* 0x0000002404008981 */ /* 0x000164000c1e1900 */
[----:B0-----:R-:W-:-:S05]  /*f2d0*/  IMAD.SHL.U32 R4, R25, 0x8, RZ ;  /* 0x0000000819047824 */ /* 0x001fca00078e00ff */
[----:B------:R-:W-:-:S04]  /*f2e0*/  LOP3.LUT R30, R4, 0x38, RZ, 0xc0, !PT ;  /* 0x00000038041e7812 */ /* 0x000fc800078ec0ff */
[C---:B------:R-:W-:Y:S02]  /*f2f0*/  ISETP.GE.AND P1, PT, R30.reuse, UR4, PT ;  /* 0x000000041e007c0c */ /* 0x040fe4000bf26270 */
[C---:B------:R-:W-:Y:S02]  /*f300*/  LOP3.LUT R22, R30.reuse, 0x40, RZ, 0xfc, !PT ;  /* 0x000000401e167812 */ /* 0x040fe400078efcff */
[----:B------:R-:W-:Y:S02]  /*f310*/  LOP3.LUT R24, R30, 0x80, RZ, 0xfc, !PT ;  /* 0x000000801e187812 */ /* 0x000fe400078efcff */
[----:B------:R-:W-:Y:S02]  /*f320*/  ISETP.GE.AND P3, PT, R22, UR4, PT ;  /* 0x0000000416007c0c */ /* 0x000fe4000bf66270 */
[----:B------:R-:W-:Y:S02]  /*f330*/  ISETP.GE.AND P2, PT, R24, UR4, PT ;  /* 0x0000000418007c0c */ /* 0x000fe4000bf46270 */
[----:B------:R-:W-:-:S03]  /*f340*/  ISETP.GE.AND P0, PT, R30, UR5, PT ;  /* 0x000000051e007c0c */ /* 0x000fc6000bf06270 */
[----:B------:R-:W-:Y:S02]  /*f350*/  @P1 LOP3.LUT R18, R18, 0x4, RZ, 0xfc, !PT ;  /* 0x0000000412121812 */ /* 0x000fe400078efcff */
[----:B------:R-:W-:Y:S02]  /*f360*/  ISETP.GE.AND P1, PT, R22, UR5, PT ;  /* 0x0000000516007c0c */ /* 0x000fe4000bf26270 */
[----:B------:R-:W-:-:S04]  /*f370*/  LOP3.LUT R18, R18, 0xfffffffd, RZ, 0xc0, !PT ;  /* 0xfffffffd12127812 */ /* 0x000fc800078ec0ff */
[----:B------:R-:W-:-:S04]  /*f380*/  @P3 LOP3.LUT R18, R18, 0x2, RZ, 0xfc, !PT ;  /* 0x0000000212123812 */ /* 0x000fc800078efcff */
[----:B------:R-:W-:-:S04]  /*f390*/  LOP3.LUT R18, R18, 0xfffffffe, RZ, 0xc0, !PT ;  /* 0xfffffffe12127812 */ /* 0x000fc800078ec0ff */
[----:B------:R-:W-:Y:S01]  /*f3a0*/  @P2 LOP3.LUT R18, R18, 0x1, RZ, 0xfc, !PT ;  /* 0x0000000112122812 */ /* 0x000fe200078efcff */
[----:B------:R-:W-:Y:S06]  /*f3b0*/  BRA.DIV UR6, `(.L_x_1071) ;  /* 0x0000002e06e07947 */ /* 0x000fec000b800000 */
.L_x_1113:
[----:B------:R-:W2:Y:S01]  /*f3c0*/  LDL R2, [R1] ;  /* 0x0000000001027983 */ /* 0x000ea20000100800 */
[----:B------:R-:W-:Y:S01]  /*f3d0*/  SEL R29, RZ, 0x1, P0 ;  /* 0x00000001ff1d7807 */ /* 0x000fe20000000000 */
[----:B------:R-:W-:Y:S01]  /*f3e0*/  IMAD.U32 R31, RZ, RZ, UR41 ;  /* 0x00000029ff1f7e24 */ /* 0x000fe2000f8e00ff */
[----:B------:R-:W-:Y:S01]  /*f3f0*/  ISETP.GT.U32.AND P0, PT, R33, 0x5f, PT ;  /* 0x0000005f2100780c */ /* 0x000fe20003f04070 */
[----:B------:R-:W-:Y:S01]  /*f400*/  IMAD.MOV R6, RZ, RZ, -R9 ;  /* 0x000000ffff067224 */ /* 0x000fe200078e0a09 */
[----:B------:R-:W-:Y:S02]  /*f410*/  LOP3.LUT R18, R18, 0xffffffef, RZ, 0xc0, !PT ;  /* 0xffffffef12127812 */ /* 0x000fe400078ec0ff */
[----:B------:R-:W-:Y:S01]  /*f420*/  SHF.R.S32.HI R31, RZ, 0x1f, R31 ;  /* 0x0000001fff1f7819 */ /* 0x000fe2000001141f */
[----:B------:R-:W-:Y:S01]  /*f430*/  IMAD R6, R37, R6, R10 ;  /* 0x0000000625067224 */ /* 0x000fe200078e020a */
[----:B------:R-:W-:-:S07]  /*f440*/  LOP3.LUT R18, R18, 0xfffffff7, RZ, 0xc0, !PT ;  /* 0xfffffff712127812 */ /* 0x000fce00078ec0ff */
[----:B------:R-:W-:Y:S02]  /*f450*/  @P0 LOP3.LUT R18, R18, 0x8, RZ, 0xfc, !PT ;  /* 0x0000000812120812 */ /* 0x000fe400078efcff */
[----:B--2---:R-:W-:Y:S02]  /*f460*/  R2UR UR4, R2 ;  /* 0x00000000020472ca */ /* 0x004fe400000e0000 */
[----:B------:R-:W-:-:S05]  /*f470*/  SEL R2, RZ, 0xffffffff, P1 ;  /* 0xffffffffff027807 */ /* 0x000fca0000800000 */
[----:B------:R-:W-:-:S05]  /*f480*/  IMAD.SHL.U32 R2, R2, 0x2, RZ ;  /* 0x0000000202027824 */ /* 0x000fca00078e00ff */
[----:B------:R-:W-:Y:S01]  /*f490*/  LOP3.LUT R29, R2, 0x2, R29, 0xe2, !PT ;  /* 0x00000002021d7812 */ /* 0x000fe200078ee21d */
[----:B------:R-:W-:-:S06]  /*f4a0*/  ULOP3.LUT UR4, UR4, 0x2, URZ, 0xfc, !UPT ;  /* 0x0000000204047892 */ /* 0x000fcc000f8efc3f */
[----:B------:R-:W-:-:S05]  /*f4b0*/  IMAD.U32 R3, RZ, RZ, UR4 ;  /* 0x00000004ff037e24 */ /* 0x000fca000f8e00ff */
[----:B------:R-:W-:-:S13]  /*f4c0*/  ISETP.NE.AND P2, PT, R3, 0x3, PT ;  /* 0x000000030300780c */ /* 0x000fda0003f45270 */
[----:B------:R-:W-:Y:S01]  /*f4d0*/  @P2 LOP3.LUT R18, R18, 0x10, RZ, 0xfc, !PT ;  /* 0x0000001012122812 */ /* 0x000fe200078efcff */
[----:B------:R-:W-:Y:S06]  /*f4e0*/  @!P2 BRA `(.L_x_1072) ;  /* 0x000000000004a947 */ /* 0x000fec0003800000 */
[----:B------:R-:W-:Y:S01]  /*f4f0*/  BPT.TRAP 0x1 ;  /* 0x000000040000795c */ /* 0x000fe20000300000 */
.L_x_1072:
[----:B------:R-:W-:Y:S01]  /*f500*/  SHF.R.S32.HI R7, RZ, 0x1f, R6 ;  /* 0x0000001fff077819 */ /* 0x000fe20000011406 */
[----:B------:R-:W-:Y:S01]  /*f510*/  ULDC.64 UR4, c[0x0][0x328] ;  /* 0x0000ca0000047ab9 */ /* 0x000fe20000000a00 */
[----:B------:R-:W-:-:S03]  /*f520*/  R2UR UR6, R31 ;  /* 0x000000001f0672ca */ /* 0x000fc600000e0000 */
        /* <DEDUP_REMOVED lines=17> */
[----:B------:R-:W-:-:S05]  /*f640*/  VIADD R17, R3, UR4 ;  /* 0x0000000403117c36 */ /* 0x000fca0008000000 */
[----:B------:R-:W-:Y:S01]  /*f650*/  LEA.HI.X R17, R2, UR7, R17, 0x1, P0 ;  /* 0x0000000702117c11 */ /* 0x000fe200080f0c11 */
[----:B------:R-:W-:-:S05]  /*f660*/  IMAD.MOV.U32 R2, RZ, RZ, 0x1 ;  /* 0x00000001ff027424 */ /* 0x000fca00078e00ff */
[----:B------:R-:W-:-:S04]  /*f670*/  SHF.L.U32 R2, R2, 0x1f, RZ ;  /* 0x0000001f02027819 */ /* 0x000fc800000006ff */
[----:B------:R-:W0:Y:S02]  /*f680*/  SYNCS.PHASECHK.TRANS64.TRYWAIT P0, [UR48+0x2a840], R2 ;  /* 0x02a84002ff0075a7 */ /* 0x000e240008000170 */
[----:B0-----:R-:W-:Y:S05]  /*f690*/  @!P0 BRA `(.L_x_1073) ;  /* 0x0000002c00488947 */ /* 0x001fea0003800000 */
.L_x_1114:
[----:B------:R-:W-:Y:S01]  /*f6a0*/  ULDC.64 UR4, c[0x0][0x300] ;  /* 0x0000c00000047ab9 */ /* 0x000fe20000000a00 */
[----:B------:R-:W-:Y:S01]  /*f6b0*/  R2UR UR6, R31 ;  /* 0x000000001f0672ca */ /* 0x000fe200000e0000 */
[----:B------:R-:W-:Y:S01]  /*f6c0*/  IMAD R7, R7, UR4, RZ ;  /* 0x0000000407077c24 */ /* 0x000fe2000f8e02ff */
[----:B------:R-:W-:Y:S01]  /*f6d0*/  LOP3.LUT P3, RZ, R18, 0x4, RZ, 0xc0, !PT ;  /* 0x0000000412ff7812 */ /* 0x000fe2000786c0ff */
[----:B0-----:R-:W-:Y:S01]  /*f6e0*/  IMAD.WIDE.U32 R2, R6, UR4, RZ ;  /* 0x0000000406027c25 */ /* 0x001fe2000f8e00ff */
[C---:B------:R-:W-:Y:S02]  /*f6f0*/  LOP3.LUT P2, RZ, R18.reuse, 0x2, RZ, 0xc0, !PT ;  /* 0x0000000212ff7812 */ /* 0x040fe4000784c0ff */
[----:B------:R-:W-:Y:S01]  /*f700*/  LOP3.LUT P1, RZ, R18, 0x1, RZ, 0xc0, !PT ;  /* 0x0000000112ff7812 */ /* 0x000fe2000782c0ff */
[----:B------:R-:W-:Y:S01]  /*f710*/  IMAD R7, R6, UR5, R7 ;  /* 0x0000000506077c24 */ /* 0x000fe2000f8e0207 */
[----:B------:R-:W-:Y:S02]  /*f720*/  ULDC.64 UR4, c[0x0][0x310] ;  /* 0x0000c40000047ab9 */ /* 0x000fe40000000a00 */
[----:B------:R-:W-:-:S02]  /*f730*/  IMAD R5, R5, UR4, RZ ;  /* 0x0000000405057c24 */ /* 0x000fc4000f8e02ff */
[----:B------:R-:W-:Y:S02]  /*f740*/  IMAD.IADD R3, R3, 0x1, R7 ;  /* 0x0000000103037824 */ /* 0x000fe400078e0207 */
        /* <DEDUP_REMOVED lines=10> */
[----:B------:R-:W-:Y:S01]  /*f7f0*/  VIADD R7, R3, UR4 ;  /* 0x0000000403077c36 */ /* 0x000fe20008000000 */
[----:B------:R-:W-:Y:S01]  /*f800*/  LOP3.LUT R3, R4, 0x1c0, RZ, 0xc0, !PT ;  /* 0x000001c004037812 */ /* 0x000fe200078ec0ff */
[----:B------:R-:W-:-:S03]  /*f810*/  UMOV UR4, 0xffffffff ;  /* 0xffffffff00047882 */ /* 0x000fc60000000000 */
[----:B------:R-:W-:Y:S01]  /*f820*/  LEA.HI.X R7, R2, UR7, R7, 0x1, P0 ;  /* 0x0000000702077c11 */ /* 0x000fe200080f0c07 */
[----:B------:R-:W-:Y:S01]  /*f830*/  IMAD.MOV.U32 R2, RZ, RZ, -0x60 ;  /* 0xffffffa0ff027424 */ /* 0x000fe200078e00ff */
[----:B------:R-:W-:-:S03]  /*f840*/  LOP3.LUT R4, R3, 0x38, R4, 0xf8, !PT ;  /* 0x0000003803047812 */ /* 0x000fc600078ef804 */
[----:B------:R-:W-:Y:S01]  /*f850*/  IMAD R5, R27, R2, UR43 ;  /* 0x0000002b1b057e24 */ /* 0x000fe2000f8e0202 */
[----:B------:R-:W-:Y:S01]  /*f860*/  LOP3.LUT R4, R4, 0x38, R25, 0x78, !PT ;  /* 0x0000003804047812 */ /* 0x000fe200078e7819 */
[----:B------:R-:W-:Y:S02]  /*f870*/  IMAD.SHL.U32 R25, R8, 0x8, RZ ;  /* 0x0000000808197824 */ /* 0x000fe400078e00ff */
[----:B------:R-:W-:-:S03]  /*f880*/  IMAD.IADD R6, R5, 0x1, -R36 ;  /* 0x0000000105067824 */ /* 0x000fc600078e0a24 */
[----:B------:R-:W-:Y:S02]  /*f890*/  LOP3.LUT R25, R4, 0x200, R25, 0xf8, !PT ;  /* 0x0000020004197812 */ /* 0x000fe400078ef819 */
[----:B------:R-:W-:Y:S01]  /*f8a0*/  ISETP.GE.AND P0, PT, R6, 0x1, PT ;  /* 0x000000010600780c */ /* 0x000fe20003f06270 */
[----:B------:R-:W-:-:S12]  /*f8b0*/  BRA.DIV UR4, `(.L_x_1074) ;  /* 0x0000002a04d87947 */ /* 0x000fd8000b800000 */
[----:B------:R-:W-:Y:S01]  /*f8c0*/  SHFL.IDX PT, R3, R7, RZ, 0x181f ;  /* 0x00181fff07037589 */ /* 0x000fe200000e0000 */
[----:B------:R-:W-:-:S03]  /*f8d0*/  @P0 LEA R9, R25, UR48, 0x1 ;  /* 0x0000003019090c11 */ /* 0x000fc6000f8e08ff */
[----:B------:R-:W0:Y:S04]  /*f8e0*/  SHFL.IDX PT, R2, R0, RZ, 0x181f ;  /* 0x00181fff00027589 */ /* 0x000e2800000e0000 */
[----:B------:R-:W-:Y:S04]  /*f8f0*/  SHFL.IDX PT, R5, R7, 0x1, 0x181f ;  /* 0x00381f0007057f89 */ /* 0x000fe800000e0000 */
[----:B------:R-:W-:Y:S04]  /*f900*/  SHFL.IDX PT, R4, R0, 0x1, 0x181f ;  /* 0x00381f0000047f89 */ /* 0x000fe800000e0000 */
[----:B------:R-:W-:Y:S04]  /*f910*/  SHFL.IDX PT, R8, R7, 0x2, 0x181f ;  /* 0x00581f0007087f89 */ /* 0x000fe800000e0000 */
[----:B------:R-:W1:Y:S04]  /*f920*/  SHFL.IDX PT, R14, R0, 0x2, 0x181f ;  /* 0x00581f00000e7f89 */ /* 0x000e6800000e0000 */
[----:B------:R-:W2:Y:S01]  /*f930*/  SHFL.IDX PT, R10, R0, 0x3, 0x181f ;  /* 0x00781f00000a7f89 */ /* 0x000ea200000e0000 */
[----:B0-----:R-:W-:-:S05]  /*f940*/  @P0 IMAD.WIDE.U32 R2, R30, 0x2, R2 ;  /* 0x000000021e020825 */ /* 0x001fca00078e0002 */
[----:B------:R-:W-:Y:S04]  /*f950*/  @P0 LDGSTS.E.BYPASS.LTC128B.128 [R9+0x18400], desc[UR36][R2.64], !P3 ;  /* 0x1840000002090fae */ /* 0x000fe8000d901d64 */
[----:B------:R-:W-:Y:S04]  /*f960*/  @P0 LDGSTS.E.BYPASS.LTC128B.128 [R9+0x1b400], desc[UR36][R2.64+0x80], !P2 ;  /* 0x1b40008002090fae */ /* 0x000fe8000d101d64 */
[----:B------:R0:W-:Y:S01]  /*f970*/  @P0 LDGSTS.E.BYPASS.LTC128B.128 [R9+0x1e400], desc[UR36][R2.64+0x100], !P1 ;  /* 0x1e40010002090fae */ /* 0x0001e2000c901d64 */
[----:B------:R-:W-:-:S03]  /*f980*/  ISETP.GE.AND P0, PT, R6, 0x11, PT ;  /* 0x000000110600780c */ /* 0x000fc60003f06270 */
[----:B0-----:R-:W0:Y:S01]  /*f990*/  SHFL.IDX PT, R9, R7, 0x3, 0x181f ;  /* 0x00781f0007097f89 */ /* 0x001e2200000e0000 */
[----:B-1----:R-:W-:-:S09]  /*f9a0*/  IMAD.MOV.U32 R2, RZ, RZ, R14 ;  /* 0x000000ffff027224 */ /* 0x002fd200078e000e */
[----:B------:R-:W-:Y:S01]  /*f9b0*/  @P0 LEA R21, R25, UR48, 0x1 ;  /* 0x0000003019150c11 */ /* 0x000fe2000f8e08ff */
[----:B------:R-:W-:Y:S01]  /*f9c0*/  @P0 IMAD.WIDE.U32 R4, R30, 0x2, R4 ;  /* 0x000000021e040825 */ /* 0x000fe200078e0004 */
[----:B------:R-:W1:Y:S03]  /*f9d0*/  SHFL.IDX PT, R14, R0, 0x4, 0x181f ;  /* 0x00981f00000e7f89 */ /* 0x000e6600000e0000 */
[----:B------:R-:W-:Y:S01]  /*f9e0*/  IMAD.MOV.U32 R3, RZ, RZ, R8 ;  /* 0x000000ffff037224 */ /* 0x000fe200078e0008 */
[----:B------:R-:W-:Y:S04]  /*f9f0*/  @P0 LDGSTS.E.BYPASS.LTC128B.128 [R21+0x18c00], desc[UR36][R4.64], !P3 ;  /* 0x18c0000004150fae */ /* 0x000fe8000d901d64 */
[----:B------:R-:W-:Y:S04]  /*fa00*/  @P0 LDGSTS.E.BYPASS.LTC128B.128 [R21+0x1bc00], desc[UR36][R4.64+0x80], !P2 ;  /* 0x1bc0008004150fae */ /* 0x000fe8000d101d64 */
[----:B------:R2:W-:Y:S01]  /*fa10*/  @P0 LDGSTS.E.BYPASS.LTC128B.128 [R21+0x1ec00], desc[UR36][R4.64+0x100], !P1 ;  /* 0x1ec0010004150fae */ /* 0x0005e2000c901d64 */
[----:B------:R-:W-:-:S03]  /*fa20*/  ISETP.GE.AND P0, PT, R6, 0x21, PT ;  /* 0x000000210600780c */ /* 0x000fc60003f06270 */
[----:B------:R-:W3:Y:S04]  /*fa30*/  SHFL.IDX PT, R8, R7, 0x4, 0x181f ;  /* 0x00981f0007087f89 */ /* 0x000ee800000e0000 */
[----:B------:R-:W4:Y:S01]  /*fa40*/  SHFL.IDX PT, R7, R7, 0x5, 0x181f ;  /* 0x00b81f0007077f89 */ /* 0x000f2200000e0000 */
[----:B--2---:R-:W-:-:S05]  /*fa50*/  IMAD.MOV.U32 R4, RZ, RZ, R10 ;  /* 0x000000ffff047224 */ /* 0x004fca00078e000a */
[----:B------:R-:W-:Y:S01]  /*fa60*/  @P0 IMAD.WIDE.U32 R2, R30, 0x2, R2 ;  /* 0x000000021e020825 */ /* 0x000fe200078e0002 */
[----:B------:R-:W-:-:S03]  /*fa70*/  @P0 LEA R35, R25, UR48, 0x1 ;  /* 0x0000003019230c11 */ /* 0x000fc6000f8e08ff */
[----:B0-----:R-:W-:Y:S02]  /*fa80*/  IMAD.MOV.U32 R5, RZ, RZ, R9 ;  /* 0x000000ffff057224 */ /* 0x001fe400078e0009 */
        /* <DEDUP_REMOVED lines=8> */
[----:B---3--:R-:W-:Y:S02]  /*fb10*/  IMAD.MOV.U32 R3, RZ, RZ, R8 ;  /* 0x000000ffff037224 */ /* 0x008fe400078e0008 */
        /* <DEDUP_REMOVED lines=8> */
[----:B-1--4-:R0:W-:Y:S02]  /*fba0*/  @P0 LDGSTS.E.BYPASS.LTC128B.128 [R21+0x20400], desc[UR36][R2.64+0x100], !P1 ;  /* 0x2040010002150fae */ /* 0x0121e4000c901d64 */
.L_x_1128:
[----:B------:R-:W-:Y:S01]  /*fbb0*/  ISETP.GE.AND P0, PT, R6, 0x51, PT ;  /* 0x000000510600780c */ /* 0x000fe20003f06270 */
[----:B0-----:R-:W-:Y:S02]  /*fbc0*/  IMAD.MOV.U32 R2, RZ, RZ, R14 ;  /* 0x000000ffff027224 */ /* 0x001fe400078e000e */
[----:B------:R-:W-:-:S10]  /*fbd0*/  IMAD.MOV.U32 R3, RZ, RZ, R7 ;  /* 0x000000ffff037224 */ /* 0x000fd400078e0007 */
        /* <DEDUP_REMOVED lines=12> */
[----:B------:R-:W-:-:S13]  /*fca0*/  LOP3.LUT P1, RZ, R18, 0x10, RZ, 0xc0, !PT ;  /* 0x0000001012ff7812 */ /* 0x000fda000782c0ff */
[----:B0-----:R-:W-:Y:S05]  /*fcb0*/  @!P1 BRA `(.L_x_1075) ;  /* 0x0000000000049947 */ /* 0x001fea0003800000 */
[----:B------:R-:W-:Y:S01]  /*fcc0*/  BPT.TRAP 0x1 ;  /* 0x000000040000795c */ /* 0x000fe20000300000 */
.L_x_1075:
        /* <DEDUP_REMOVED lines=18> */
[----:B------:R-:W-:Y:S02]  /*fdf0*/  IMAD.U32 R4, RZ, RZ, UR6 ;  /* 0x00000006ff047e24 */ /* 0x000fe4000f8e00ff */
[----:B------:R-:W0:Y:S01]  /*fe00*/  LDC.64 R2, c[0x4][R2] ;  /* 0x0100000002027b82 */ /* 0x000e220000000a00 */
[----:B------:R-:W-:Y:S02]  /*fe10*/  IMAD.U32 R5, RZ, RZ, UR7 ;  /* 0x00000007ff057e24 */ /* 0x000fe4000f8e00ff */
        /* <DEDUP_REMOVED lines=8> */
[----:B0-----:R-:W-:Y:S05]  /*fea0*/  CALL.ABS.NOINC R2 ;  /* 0x0000000002007343 */ /* 0x001fea0003c00000 */
.L_x_1076:
[----:B------:R-:W-:Y:S01]  /*feb0*/  UISETP.NE.AND UP0, UPT, UR50, URZ, UPT ;  /* 0x0000003f3200728c */ /* 0x000fe2000bf05270 */
[----:B------:R-:W-:Y:S01]  /*fec0*/  VIADD R7, R33, UR42 ;  /* 0x0000002a21077c36 */ /* 0x000fe20008000000 */
[----:B------:R-:W0:Y:S01]  /*fed0*/  LDC R6, c[0x0][0x448] ;  /* 0x00011200ff067b82 */ /* 0x000e220000000800 */
[----:B------:R-:W-:Y:S01]  /*fee0*/  IMAD.U32 R4, RZ, RZ, UR38 ;  /* 0x00000026ff047e24 */ /* 0x000fe2000f8e00ff */
[----:B------:R-:W-:Y:S01]  /*fef0*/  ULDC.64 UR4, c[0x0][0x2e0] ;  /* 0x0000b80000047ab9 */ /* 0x000fe20000000a00 */
[----:B------:R-:W-:Y:S01]  /*ff00*/  IMAD.U32 R3, RZ, RZ, UR49 ;  /* 0x00000031ff037e24 */ /* 0x000fe2000f8e00ff */
[----:B------:R-:W-:Y:S01]  /*ff10*/  PLOP3.LUT P0, PT, PT, PT, UP0, 0x80, 0x0 ;  /* 0x000000000000781c */ /* 0x000fe20003f0f008 */
[----:B------:R-:W-:Y:S02]  /*ff20*/  IMAD.MOV.U32 R2, RZ, RZ, R4 ;  /* 0x000000ffff027224 */ /* 0x000fe400078e0004 */
[----:B------:R-:W-:Y:S02]  /*ff30*/  IMAD R35, R35, UR4, RZ ;  /* 0x0000000423237c24 */ /* 0x000fe4000f8e02ff */
[----:B------:R-:W-:Y:S01]  /*ff40*/  @UP0 ULDC UR6, c[0x0][0x44c] ;  /* 0x0001130000060ab9 */ /* 0x000fe20000000800 */
[----:B------:R-:W-:Y:S01]  /*ff50*/  IMAD.WIDE.U32 R2, R28, UR4, R2 ;  /* 0x000000041c027c25 */ /* 0x000fe2000f8e0002 */
[----:B------:R-:W-:-:S03]  /*ff60*/  @UP0 ULDC UR4, c[0x0][0x450] ;  /* 0x0001140000040ab9 */ /* 0x000fc60000000800 */
[----:B------:R-:W-:Y:S02]  /*ff70*/  IMAD.U32 R5, RZ, RZ, UR39 ;  /* 0x00000027ff057e24 */ /* 0x000fe4000f8e00ff */
[----:B------:R-:W-:Y:S02]  /*ff80*/  IMAD.MOV.U32 R5, RZ, RZ, R7 ;  /* 0x000000ffff057224 */ /* 0x000fe400078e0007 */
[----:B------:R-:W-:Y:S01]  /*ff90*/  @P0 IMAD.HI.U32 R0, R7, UR6, RZ ;  /* 0x0000000607000c27 */ /* 0x000fe2000f8e00ff */
[----:B------:R-:W-:-:S03]  /*ffa0*/  PLOP3.LUT P0, PT, PT, PT, UP0, 0x80, 0x0 ;  /* 0x000000000000781c */ /* 0x000fc60003f0f008 */
[----:B------:R-:W-:-:S04]  /*ffb0*/  IMAD R35, R28, UR5, R35 ;  /* 0x000000051c237c24 */ /* 0x000fc8000f8e0223 */
[----:B------:R-:W-:-:S06]  /*ffc0*/  IMAD.IADD R3, R3, 0x1, R35 ;  /* 0x0000000103037824 */ /* 0x000fcc00078e0223 */
[----:B------:R-:W-:Y:S01]  /*ffd0*/  @P0 SHF.R.U32.HI R5, RZ, UR4, R0 ;  /* 0x00000004ff050c19 */ /* 0x000fe20008011600 */
[----:B------:R-:W-:-:S04]  /*ffe0*/  ULDC.64 UR4, c[0x0][0x2d0] ;  /* 0x0000b40000047ab9 */ /* 0x000fc80000000a00 */
[----:B------:R-:W-:Y:S02]  /*fff0*/  IMAD.MOV R0, RZ, RZ, -R5 ;  /* 0x000000ffff007224 */ /* 0x000fe400078e0a05 */
[----:B------:R-:W-:-:S04]  /*10000*/  IMAD.WIDE.U32 R2, R5, UR4, R2 ;  /* 0x0000000405027c25 */ /* 0x000fc8000f8e0002 */
[----:B0-----:R-:W-:Y:S01]  /*10010*/  IMAD R7, R6, R0, R7 ;  /* 0x0000000006077224 */ /* 0x001fe200078e0207 */
        /* <DEDUP_REMOVED lines=10> */
[----:B------:R-:W-:Y:S01]  /*100c0*/  LEA R0, P0, R2, UR4, 0x1 ;  /* 0x0000000402007c11 */ /* 0x000fe2000f8008ff */
        /* <DEDUP_REMOVED lines=10> */
[----:B------:R-:W-:Y:S02]  /*10170*/  VIADD R7, R36, UR42 ;  /* 0x0000002a24077c36 */ /* 0x000fe40008000000 */
[----:B------:R-:W0:Y:S01]  /*10180*/  SHFL.IDX PT, R2, R0, RZ, 0x181f ;  /* 0x00181fff00027589 */ /* 0x000e2200000e0000 */
[----:B------:R-:W-:Y:S02]  /*10190*/  IMAD R6, R6, UR4, RZ ;  /* 0x0000000406067c24 */ /* 0x000fe4000f8e02ff */
[C---:B------:R-:W-:Y:S01]  /*101a0*/  VIADD R11, R7.reuse, 0x10 ;  /* 0x00000010070b7836 */ /* 0x040fe20000000000 */
[----:B------:R-:W-:Y:S02]  /*101b0*/  SHFL.IDX PT, R5, R8, 0x1, 0x181f ;  /* 0x00381f0008057f89 */ /* 0x000fe400000e0000 */
[----:B------:R-:W-:-:S02]  /*101c0*/  ISETP.GE.AND P1, PT, R7, R6, PT ;  /* 0x000000060700720c */ /* 0x000fc40003f26270 */
[----:B------:R-:W1:Y:S04]  /*101d0*/  SHFL.IDX PT, R4, R0, 0x1, 0x181f ;  /* 0x00381f0000047f89 */ /* 0x000e6800000e0000 */
[----:B------:R-:W-:Y:S07]  /*101e0*/  SHFL.IDX PT, R14, R0, 0x7, 0x181f ;  /* 0x00f81f00000e7f89 */ /* 0x000fee00000e0000 */
[----:B------:R-:W-:Y:S01]  /*101f0*/  @!P1 LEA R9, R25, UR48, 0x1 ;  /* 0x0000003019099c11 */ /* 0x000fe2000f8e08ff */
[----:B0-----:R-:W-:-:S05]  /*10200*/  @!P1 IMAD.WIDE.U32 R2, R30, 0x2, R2 ;  /* 0x000000021e029825 */ /* 0x001fca00078e0002 */
[----:B------:R-:W-:Y:S04]  /*10210*/  @!P1 LDGSTS.E.BYPASS.LTC128B.128 [R9+0xc400], desc[UR36][R2.64], !P3 ;  /* 0x0c40000002099fae */ /* 0x000fe8000d901d64 */
[----:B------:R-:W-:Y:S04]  /*10220*/  @!P1 LDGSTS.E.BYPASS.LTC128B.128 [R9+0x10400], desc[UR36][R2.64+0x80], !P2 ;  /* 0x1040008002099fae */ /* 0x000fe8000d101d64 */
[----:B------:R0:W-:Y:S01]  /*10230*/  @!P1 LDGSTS.E.BYPASS.LTC128B.128 [R9+0x14400], desc[UR36][R2.64+0x100], !P0 ;  /* 0x1440010002099fae */ /* 0x0001e2000c101d64 */
[----:B------:R-:W-:Y:S01]  /*10240*/  ISETP.GE.AND P1, PT, R11, R6, PT ;  /* 0x000000060b00720c */ /* 0x000fe20003f26270 */
[----:B------:R-:W-:-:S02]  /*10250*/  VIADD R11, R7, 0x30 ;  /* 0x00000030070b7836 */ /* 0x000fc40000000000 */
        /* <DEDUP_REMOVED lines=50> */
.L_x_1145:
[----:B------:R-:W-:Y:S01]  /*10580*/  VIADD R7, R7, 0x70 ;  /* 0x0000007007077836 */ /* 0x000fe20000000000 */
[----:B------:R-:W-:Y:S01]  /*10590*/  BSSY B0, `(.L_x_1078) ;  /* 0x000000d000007945 */ /* 0x000fe20003800000 */
[----:B-1----:R-:W-:Y:S02]  /*105a0*/  IMAD.MOV.U32 R2, RZ, RZ, R14 ;  /* 0x000000ffff027224 */ /* 0x002fe400078e000e */
[----:B--2---:R-:W-:Y:S01]  /*105b0*/  IMAD.MOV.U32 R3, RZ, RZ, R4 ;  /* 0x000000ffff037224 */ /* 0x004fe200078e0004 */
        /* <DEDUP_REMOVED lines=10> */
.L_x_1079:
[----:B------:R-:W-:Y:S05]  /*10660*/  BSYNC B0 ;  /* 0x0000000000007941 */ /* 0x000fea0003800000 */
.L_x_1078:
[----:B------:R-:W-:Y:S01]  /*10670*/  NOP ;  /* 0x0000000000007918 */ /* 0x000fe20000000000 */
[----:B------:R-:W-:Y:S01]  /*10680*/  SYNCS.ARRIVE.TRANS64.RED.A0T1 RZ, [UR48+0x2a800], RZ ;  /* 0x02a800ffffff79a7 */ /* 0x000fe20008200430 */
[----:B------:R-:W-:Y:S01]  /*10690*/  IMAD.MOV.U32 R0, RZ, RZ, 0x1 ;  /* 0x00000001ff007424 */ /* 0x000fe200078e00ff */
[----:B------:R-:W-:Y:S04]  /*106a0*/  ARRIVES.LDGSTSBAR.64.TRANSCNT [UR48+0x2a800] ;  /* 0x02a80000ff0079b0 */ /* 0x000fe80008000ab0 */
[----:B------:R-:W-:Y:S01]  /*106b0*/  SHF.L.U32 R0, R0, 0x1f, RZ ;  /* 0x0000001f00007819 */ /* 0x000fe200000006ff */
[----:B------:R-:W-:Y:S01]  /*106c0*/  NOP ;  /* 0x0000000000007918 */ /* 0x000fe20000000000 */
[----:B------:R-:W-:Y:S01]  /*106d0*/  SYNCS.ARRIVE.TRANS64.A1T0 RZ, [UR48+0x2a800], RZ ;  /* 0x02a800ffffff79a7 */ /* 0x000fe20008100030 */
[----:B------:R-:W-:Y:S01]  /*106e0*/  VIADD R19, R19, 0xfffffffe ;  /* 0xfffffffe13137836 */ /* 0x000fe20000000000 */
[----:B------:R-:W1:Y:S02]  /*106f0*/  SYNCS.PHASECHK.TRANS64.TRYWAIT P0, [UR48+0x2a820], R0 ;  /* 0x02a82000ff0075a7 */ /* 0x000e640008000170 */
[----:B-1----:R-:W-:Y:S05]  /*10700*/  @!P0 BRA `(.L_x_1080) ;  /* 0x0000002c00b08947 */ /* 0x002fea0003800000 */
.L_x_1146:
[----:B------:R-:W-:Y:S01]  /*10710*/  ISETP.GE.AND P0, PT, R19, UR51, PT ;  /* 0x0000003313007c0c */ /* 0x000fe2000bf06270 */
[----:B------:R-:W-:Y:S02]  /*10720*/  IMAD.MOV.U32 R24, RZ, RZ, 0x1 ;  /* 0x00000001ff187424 */ /* 0x000fe400078e00ff */
[----:B------:R-:W-:-:S10]  /*10730*/  IMAD.MOV.U32 R22, RZ, RZ, RZ ;  /* 0x000000ffff167224 */ /* 0x000fd400078e00ff */
[----:B------:R-:W-:Y:S05]  /*10740*/  @!P0 BRA `(.L_x_1081) ;  /* 0x0000000c00e08947 */ /* 0x000fea0003800000 */
[----:B------:R-:W-:Y:S01]  /*10750*/  UIADD3 UR4, UR47, 0x1, URZ ;  /* 0x000000012f047890 */ /* 0x000fe2000fffe03f */
[----:B0-----:R-:W-:Y:S01]  /*10760*/  LOP3.LUT R3, RZ, UR45, RZ, 0x33, !PT ;  /* 0x0000002dff037c12 */ /* 0x001fe2000f8e33ff */
[----:B------:R-:W-:Y:S01]  /*10770*/  BSSY B0, `(.L_x_1081) ;  /* 0x00000f5000007945 */ /* 0x000fe20003800000 */
[----:B------:R-:W-:Y:S01]  /*10780*/  LOP3.LUT R5, RZ, UR44, RZ, 0x33, !PT ;  /* 0x0000002cff057c12 */ /* 0x000fe2000f8e33ff */
[----:B------:R-:W-:Y:S01]  /*10790*/  UIMAD UR4, UR4, UR40, URZ ;  /* 0x00000028040472a4 */ /* 0x000fe2000f8e023f */
[----:B------:R-:W-:Y:S01]  /*107a0*/  IADD3 R23, R26, R23, R36 ;  /* 0x000000171a177210 */ /* 0x000fe20007ffe024 */
[----:B------:R-:W-:Y:S02]  /*107b0*/  IMAD.SHL.U32 R35, R30, 0x2, RZ ;  /* 0x000000021e237824 */ /* 0x000fe400078e00ff */
[----:B------:R-:W-:Y:S02]  /*107c0*/  IMAD.MOV.U32 R20, RZ, RZ, RZ ;  /* 0x000000ffff147224 */ /* 0x000fe400078e00ff */
[----:B------:R-:W-:Y:S01]  /*107d0*/  LOP3.LUT R0, RZ, UR4, RZ, 0x33, !PT ;  /* 0x00000004ff007c12 */ /* 0x000fe2000f8e33ff */
[----:B------:R-:W-:-:S02]  /*107e0*/  VIADD R9, R23, 0xfffffee0 ;  /* 0xfffffee017097836 */ /* 0x000fc40000000000 */
[----:B------:R-:W-:Y:S01]  /*107f0*/  IMAD.MOV.U32 R23, RZ, RZ, 0x1 ;  /* 0x00000001ff177424 */ /* 0x000fe200078e00ff */
[----:B------:R-:W-:Y:S02]  /*10800*/  VIADDMNMX R0, R0, -UR46, R3, !PT ;  /* 0x8000002e00007c46 */ /* 0x000fe4000f800103 */
[----:B------:R-:W-:Y:S02]  /*10810*/  IADD3 R3, -R36, UR43, RZ ;  /* 0x0000002b24037c10 */ /* 0x000fe4000fffe1ff */
[----:B------:R-:W-:-:S04]  /*10820*/  VIMNMX R0, R0, R5, !PT ;  /* 0x0000000500007248 */ /* 0x000fc80007fe0100 */
[C---:B------:R-:W-:Y:S01]  /*10830*/  IADD3 R27, -R0.reuse, -0x2, RZ ;  /* 0xfffffffe001b7810 */ /* 0x040fe20007ffe1ff */
[C---:B------:R-:W-:Y:S02]  /*10840*/  IMAD R3, R0.reuse, 0x60, R3 ;  /* 0x0000006000037824 */ /* 0x040fe400078e0203 */
[----:B------:R-:W-:Y:S02]  /*10850*/  IMAD R9, R0, -0x60, R9 ;  /* 0xffffffa000097824 */ /* 0x000fe400078e0209 */
[----:B------:R-:W-:-:S07]  /*10860*/  VIADD R0, R3, 0xc0 ;  /* 0x000000c003007836 */ /* 0x000fce0000000000 */
.L_x_1094:
[----:B------:R-:W-:Y:S01]  /*10870*/  ISETP.NE.AND P0, PT, R37, 0x1, PT ;  /* 0x000000012500780c */ /* 0x000fe20003f05270 */
[----:B------:R-:W-:Y:S01]  /*10880*/  IMAD.MOV.U32 R10, RZ, RZ, R9 ;  /* 0x000000ffff0a7224 */ /* 0x000fe200078e0009 */
[----:B------:R-:W-:Y:S02]  /*10890*/  ISETP.GT.U32.AND P2, PT, R33, 0x5f, PT ;  /* 0x0000005f2100780c */ /* 0x000fe40003f44070 */
[----:B------:R-:W-:-:S09]  /*108a0*/  LOP3.LUT P1, RZ, R18, 0x10, RZ, 0xc0, !PT ;  /* 0x0000001012ff7812 */ /* 0x000fd2000782c0ff */
[----:B------:R-:W0:Y:S08]  /*108b0*/  @P0 LDC R2, c[0x0][0x434] ;  /* 0x00010d00ff020b82 */ /* 0x000e300000000800 */
[----:B------:R-:W1:Y:S08]  /*108c0*/  @P0 LDC R3, c[0x0][0x438] ;  /* 0x00010e00ff030b82 */ /* 0x000e700000000800 */
[----:B------:R-:W2:Y:S08]  /*108d0*/  @!P2 LDC.64 R6, c[0x0][0x428] ;  /* 0x00010a00ff06ab82 */ /* 0x000eb00000000a00 */
[----:B------:R-:W3:Y:S01]  /*108e0*/  @!P2 LDC.64 R4, c[0x0][0x418] ;  /* 0x00010600ff04ab82 */ /* 0x000ee20000000a00 */
[----:B0-----:R-:W-:-:S05]  /*108f0*/  @P0 IMAD.HI.U32 R2, R9, R2, RZ ;  /* 0x0000000209020227 */ /* 0x001fca00078e00ff */
[----:B-1----:R-:W-:-:S04]  /*10900*/  @P0 SHF.R.U32.HI R10, RZ, R3, R2 ;  /* 0x00000003ff0a0219 */ /* 0x002fc80000011602 */
[----:B------:R-:W-:Y:S01]  /*10910*/  @!P2 SHF.R.S32.HI R3, RZ, 0x1f, R10 ;  /* 0x0000001fff03a819 */ /* 0x000fe2000001140a */
[----:B--2---:R-:W-:-:S04]  /*10920*/  @!P2 IMAD R2, R34, R6, RZ ;  /* 0x000000062202a224 */ /* 0x004fc800078e02ff */
[----:B------:R-:W-:Y:S02]  /*10930*/  @!P2 IMAD R7, R32, R7, R2 ;  /* 0x000000072007a224 */ /* 0x000fe400078e0202 */
[----:B------:R-:W-:-:S04]  /*10940*/  @!P2 IMAD.MOV.U32 R2, RZ, RZ, R10 ;  /* 0x000000ffff02a224 */ /* 0x000fc800078e000a */
[----:B------:R-:W-:-:S04]  /*10950*/  @!P2 IMAD.WIDE.U32 R2, R32, R6, R2 ;  /* 0x000000062002a225 */ /* 0x000fc800078e0002 */
[----:B------:R-:W-:Y:S01]  /*10960*/  @!P2 IMAD.IADD R3, R7, 0x1, R3 ;  /* 0x000000010703a824 */ /* 0x000fe200078e0203 */
[----:B---3--:R-:W-:Y:S01]  /*10970*/  @!P2 LEA R4, P0, R2, R4, 0x2 ;  /* 0x000000040204a211 */ /* 0x008fe200078010ff */
[----:B------:R-:W-:-:S03]  /*10980*/  IMAD.MOV.U32 R6, RZ, RZ, RZ ;  /* 0x000000ffff067224 */ /* 0x000fc600078e00ff */
[----:B------:R-:W-:-:S05]  /*10990*/  @!P2 LEA.HI.X R5, R2, R5, R3, 0x2, P0 ;  /* 0x000000050205a211 */ /* 0x000fca00000f1403 */
[----:B------:R0:W5:Y:S01]  /*109a0*/  @!P2 LDG.E R6, desc[UR36][R4.64] ;  /* 0x000000240406a981 */ /* 0x000162000c1e1900 */
[----:B------:R-:W-:-:S05]  /*109b0*/  VIADD R22, R20, 0x1 ;  /* 0x0000000114167836 */ /* 0x000fca0000000000 */
[----:B------:R-:W-:-:S04]  /*109c0*/  ISETP.NE.AND P0, PT, R22, 0x2, PT ;  /* 0x000000021600780c */ /* 0x000fc80003f05270 */
[----:B------:R-:W-:Y:S02]  /*109d0*/  SEL R24, RZ, 0x1, P0 ;  /* 0x00000001ff187807 */ /* 0x000fe40000000000 */
[----:B------:R-:W-:Y:S02]  /*109e0*/  SEL R22, R22, RZ, P0 ;  /* 0x000000ff16167207 */ /* 0x000fe40000000000 */
[----:B------:R-:W-:Y:S01]  /*109f0*/  LOP3.LUT R24, R23, R24, RZ, 0x3c, !PT ;  /* 0x0000001817187212 */ /* 0x000fe200078e3cff */
[----:B0-----:R-:W-:Y:S06]  /*10a00*/  @!P1 BRA `(.L_x_1082) ;  /* 0x0000000000049947 */ /* 0x001fec0003800000 */
[----:B------:R-:W-:Y:S01]  /*10a10*/  BPT.TRAP 0x1 ;  /* 0x000000040000795c */ /* 0x000fe20000300000 */
.L_x_1082:
[----:B------:R-:W-:Y:S01]  /*10a20*/  LEA R8, R22, UR48, 0x3 ;  /* 0x0000003016087c11 */ /* 0x000fe2000f8e18ff */
[----:B------:R-:W-:Y:S01]  /*10a30*/  BSSY B1, `(.L_x_1083) ;  /* 0x0000004000017945 */ /* 0x000fe20003800000 */
[----:B------:R-:W-:-:S04]  /*10a40*/  SHF.L.U32 R3, R24, 0x1f, RZ ;  /* 0x0000001f18037819 */ /* 0x000fc800000006ff */
[----:B------:R-:W0:Y:S02]  /*10a50*/  SYNCS.PHASECHK.TRANS64.TRYWAIT P0, [R8+URZ+0x2a840], R3 ;  /* 0x02a84003080075a7 */ /* 0x000e24000800017f */
[----:B0-----:R-:W-:Y:S05]  /*10a60*/  @!P0 BRA `(.L_x_1084) ;  /* 0x0000002800f08947 */ /* 0x001fea0003800000 */
.L_x_1147:
[----:B------:R-:W-:Y:S05]  /*10a70*/  BSYNC B1 ;  /* 0x0000000000017941 */ /* 0x000fea0003800000 */
.L_x_1083:
[----:B------:R-:W-:Y:S01]  /*10a80*/  ULDC UR4, c[0x0][0x430] ;  /* 0x00010c0000047ab9 */ /* 0x000fe20000000800 */
[----:B-----5:R-:W-:Y:S01]  /*10a90*/  SHF.R.S32.HI R28, RZ, 0x1f, R6 ;  /* 0x0000001fff1c7819 */ /* 0x020fe20000011406 */
[----:B------:R-:W-:Y:S01]  /*10aa0*/  UIADD3 UR4, -UR4, URZ, URZ ;  /* 0x0000003f04047290 */ /* 0x000fe2000fffe13f */
[----:B------:R-:W-:Y:S01]  /*10ab0*/  R2UR UR6, R31 ;  /* 0x000000001f0672ca */ /* 0x000fe200000e0000 */
[----:B------:R-:W-:Y:S01]  /*10ac0*/  IMAD R19, R22, 0x4800, R25 ;  /* 0x0000480016137824 */ /* 0x000fe200078e0219 */
[C---:B------:R-:W-:Y:S02]  /*10ad0*/  LOP3.LUT P3, RZ, R18.reuse, 0x4, RZ, 0xc0, !PT ;  /* 0x0000000412ff7812 */ /* 0x040fe4000786c0ff */
[----:B------:R-:W-:Y:S01]  /*10ae0*/  LOP3.LUT P2, RZ, R18, 0x2, RZ, 0xc0, !PT ;  /* 0x0000000212ff7812 */ /* 0x000fe2000784c0ff */
        /* <DEDUP_REMOVED lines=31> */
[----:B------:R-:W0:Y:S02]  /*10ce0*/  SHFL.IDX PT, R14, R10, 0x1, 0x181f ;  /* 0x00381f000a0e7f89 */ /* 0x000e2400000e0000 */
[----:B-1----:R-:W-:-:S05]  /*10cf0*/  IMAD.X R3, RZ, RZ, R3, P0 ;  /* 0x000000ffff037224 */ /* 0x002fca00000e0603 */
        /* <DEDUP_REMOVED lines=20> */
[----:B-1----:R-:W-:-:S05]  /*10e40*/  IMAD.X R3, RZ, RZ, R3, P0 ;  /* 0x000000ffff037224 */ /* 0x002fca00000e0603 */
        /* <DEDUP_REMOVED lines=8> */
.L_x_1161:
        /* <DEDUP_REMOVED lines=10> */
.L_x_1086:
        /* <DEDUP_REMOVED lines=10> */
.L_x_1087:
[----:B------:R1:W-:Y:S01]  /*11010*/  SYNCS.ARRIVE.TRANS64.A1T0 RZ, [R8+URZ+0x2a830], RZ ;  /* 0x02a830ff08ff79a7 */ /* 0x0003e2000810003f */
[----:B------:R-:W-:Y:S05]  /*11020*/  @!P2 BRA `(.L_x_1088) ;  /* 0x000000000004a947 */ /* 0x000fea0003800000 */
[----:B------:R-:W-:Y:S01]  /*11030*/  BPT.TRAP 0x1 ;  /* 0x000000040000795c */ /* 0x000fe20000300000 */
.L_x_1088:
[----:B0-----:R-:W-:Y:S01]  /*11040*/  SHF.L.U32 R3, R23, 0x1f, RZ ;  /* 0x0000001f17037819 */ /* 0x001fe200000006ff */
[----:B------:R-:W-:Y:S01]  /*11050*/  BSSY B1, `(.L_x_1089) ;  /* 0x0000004000017945 */ /* 0x000fe20003800000 */
[----:B------:R-:W-:-:S04]  /*11060*/  LEA R4, R20, UR48, 0x3 ;  /* 0x0000003014047c11 */ /* 0x000fc8000f8e18ff */
[----:B------:R-:W0:Y:S02]  /*11070*/  SYNCS.PHASECHK.TRANS64.TRYWAIT P0, [R4+URZ+0x2a860], R3 ;  /* 0x02a86003040075a7 */ /* 0x000e24000800017f */
[----:B0-----:R-:W-:Y:S05]  /*11080*/  @!P0 BRA `(.L_x_1090) ;  /* 0x0000002c00388947 */ /* 0x001fea0003800000 */
.L_x_1162:
[----:B------:R-:W-:Y:S05]  /*11090*/  BSYNC B1 ;  /* 0x0000000000017941 */ /* 0x000fea0003800000 */
.L_x_1089:
        /* <DEDUP_REMOVED lines=9> */
[----:B------:R-:W1:Y:S02]  /*11130*/  SHFL.IDX PT, R14, R16, 0x1, 0x181f ;  /* 0x00381f00100e7f89 */ /* 0x000e6400000e0000 */
[----:B0-----:R-:W-:Y:S01]  /*11140*/  IMAD.X R3, RZ, RZ, R3, P1 ;  /* 0x000000ffff037224 */ /* 0x001fe200008e0603 */
        /* <DEDUP_REMOVED lines=30> */
[----:B------:R2:W3:Y:S03]  /*11330*/  SHFL.IDX PT, R14, R16, 0x5, 0x181f ;  /* 0x00b81f00100e7f89 */ /* 0x0004e600000e0000 */
[----:B-1----:R-:W-:Y:S01]  /*11340*/  IMAD.X R3, RZ, RZ, R8, P2 ;  /* 0x000000ffff037224 */ /* 0x002fe200010e0608 */
[----:B------:R-:W-:Y:S01]  /*11350*/  ISETP.LT.OR P2, PT, R0, 0x41, !P1 ;  /* 0x000000410000780c */ /* 0x000fe20004f41670 */
[----:B------:R2:W1:-:S12]  /*11360*/  SHFL.IDX PT, R8, R17, 0x5, 0x181f ;  /* 0x00b81f0011087f89 */ /* 0x00045800000e0000 */
[----:B------:R2:W-:Y:S01]  /*11370*/  LDGSTS.E.BYPASS.LTC128B.128 [R5+0x2400], desc[UR36][R2.64], !P2 ;  /* 0x0240000002057fae */ /* 0x0005e2000d101d64 */
[----:B------:R-:W-:-:S13]  /*11380*/  ISETP.LT.OR P2, PT, R0, 0x41, !P0 ;  /* 0x000000410000780c */ /* 0x000fda0004741670 */
[----:B-1-3--:R2:W-:Y:S02]  /*11390*/  LDGSTS.E.BYPASS.LTC128B.128 [R5+0x5400], desc[UR36][R2.64+0x80], !P2 ;  /* 0x0540008002057fae */ /* 0x00a5e4000d101d64 */
.L_x_1176:
[C---:B------:R-:W-:Y:S01]  /*113a0*/  ISETP.LT.OR P1, PT, R0.reuse, 0x51, !P1 ;  /* 0x000000510000780c */ /* 0x040fe20004f21670 */
[----:B------:R-:W-:Y:S01]  /*113b0*/  ULDC.64 UR4, c[0x0][0x328] ;  /* 0x0000ca0000047ab9 */ /* 0x000fe20000000a00 */
[----:B------:R-:W-:Y:S01]  /*113c0*/  ISETP.LT.OR P0, PT, R0, 0x51, !P0 ;  /* 0x000000510000780c */ /* 0x000fe20004701670 */
[----:B------:R-:W-:Y:S01]  /*113d0*/  IMAD R26, R26, UR4, RZ ;  /* 0x000000041a1a7c24 */ /* 0x000fe2000f8e02ff */
[----:B0-2---:R-:W-:-:S03]  /*113e0*/  IADD3 R2, P2, R14, R35, RZ ;  /* 0x000000230e027210 */ /* 0x005fc60007f5e0ff */
        /* <DEDUP_REMOVED lines=16> */
.L_x_1092:
        /* <DEDUP_REMOVED lines=10> */
.L_x_1093:
[----:B------:R-:W-:Y:S01]  /*11590*/  R2UR UR4, R31 ;  /* 0x000000001f0472ca */ /* 0x000fe200000e0000 */
[----:B------:R-:W-:Y:S01]  /*115a0*/  ULDC.64 UR6, c[0x0][0x330] ;  /* 0x0000cc0000067ab9 */ /* 0x000fe20000000a00 */
[----:B------:R-:W-:Y:S01]  /*115b0*/  IMAD.MOV.U32 R3, RZ, RZ, R7 ;  /* 0x000000ffff037224 */ /* 0x000fe200078e0007 */
[----:B------:R0:W-:Y:S01]  /*115c0*/  SYNCS.ARRIVE.TRANS64.A1T0 RZ, [R4+URZ+0x2a850], RZ ;  /* 0x02a850ff04ff79a7 */ /* 0x0001e2000810003f */
[----:B------:R-:W-:Y:S02]  /*115d0*/  IMAD.U32 R5, RZ, RZ, UR6 ;  /* 0x00000006ff057e24 */ /* 0x000fe4000f8e00ff */
[----:B------:R-:W-:Y:S02]  /*115e0*/  VIADD R27, R27, 0xffffffff ;  /* 0xffffffff1b1b7836 */ /* 0x000fe40000000000 */
[----:B------:R-:W-:-:S04]  /*115f0*/  IMAD.WIDE.U32 R2, R5, UR41, R2 ;  /* 0x0000002905027c25 */ /* 0x000fc8000f8e0002 */
[----:B------:R-:W-:Y:S01]  /*11600*/  VIADD R0, R0, 0x60 ;  /* 0x0000006000007836 */ /* 0x000fe20000000000 */
[----:B------:R-:W-:Y:S01]  /*11610*/  UIMAD UR4, UR4, UR6, URZ ;  /* 0x00000006040472a4 */ /* 0x000fe2000f8e023f */
[----:B------:R-:W-:Y:S02]  /*11620*/  VIADD R9, R9, 0xffffffa0 ;  /* 0xffffffa009097836 */ /* 0x000fe40000000000 */
[----:B------:R-:W-:Y:S01]  /*11630*/  IMAD.MOV.U32 R23, RZ, RZ, R24 ;  /* 0x000000ffff177224 */ /* 0x000fe200078e0018 */
[----:B------:R-:W-:Y:S01]  /*11640*/  UIMAD UR4, UR41, UR7, UR4 ;  /* 0x00000007290472a4 */ /* 0x000fe2000f8e0204 */
[----:B------:R-:W-:Y:S02]  /*11650*/  IMAD.MOV.U32 R20, RZ, RZ, R22 ;  /* 0x000000ffff147224 */ /* 0x000fe400078e0016 */
[----:B------:R-:W-:Y:S02]  /*11660*/  ULDC.64 UR6, c[0x0][0x318] ;  /* 0x0000c60000067ab9 */ /* 0x000fe40000000a00 */
[----:B------:R-:W-:Y:S01]  /*11670*/  LEA R16, P0, R2, UR6, 0x1 ;  /* 0x0000000602107c11 */ /* 0x000fe2000f8008ff */
[----:B------:R-:W-:-:S05]  /*11680*/  VIADD R17, R3, UR4 ;  /* 0x0000000403117c36 */ /* 0x000fca0008000000 */
[----:B------:R-:W-:Y:S02]  /*11690*/  LEA.HI.X R17, R2, UR7, R17, 0x1, P0 ;  /* 0x0000000702117c11 */ /* 0x000fe400080f0c11 */
[----:B------:R-:W-:-:S13]  /*116a0*/  ISETP.GT.AND P0, PT, R27, UR51, PT ;  /* 0x000000331b007c0c */ /* 0x000fda000bf04270 */
[----:B0-----:R-:W-:Y:S05]  /*116b0*/  @P0 BRA `(.L_x_1094) ;  /* 0xfffffff0006c0947 */ /* 0x001fea000383ffff */
[----:B------:R-:W-:Y:S05]  /*116c0*/  BSYNC B0 ;  /* 0x0000000000007941 */ /* 0x000fea0003800000 */
.L_x_1081:
[----:B------:R-:W-:-:S13]  /*116d0*/  LOP3.LUT P0, RZ, R18, 0x10, RZ, 0xc0, !PT ;  /* 0x0000001012ff7812 */ /* 0x000fda000780c0ff */
[----:B------:R-:W-:Y:S05]  /*116e0*/  @!P0 BRA `(.L_x_1095) ;  /* 0x0000000000048947 */ /* 0x000fea0003800000 */
[----:B------:R-:W-:Y:S01]  /*116f0*/  BPT.TRAP 0x1 ;  /* 0x000000040000795c */ /* 0x000fe20000300000 */
.L_x_1095:
[----:B0-----:R-:W-:Y:S01]  /*11700*/  LEA R0, R22, UR48, 0x3 ;  /* 0x0000003016007c11 */ /* 0x001fe2000f8e18ff */
        /* <DEDUP_REMOVED lines=8> */
.L_x_1177:
[----:B------:R-:W-:Y:S05]  /*11790*/  BSYNC B0 ;  /* 0x0000000000007941 */ /* 0x000fea0003800000 */
.L_x_1096:
        /* <DEDUP_REMOVED lines=8> */
[----:B------:R-:W-:Y:S01]  /*11820*/  SHFL.IDX PT, R6, R17, 0x1, 0x181f ;  /* 0x00381f0011067f89 */ /* 0x000fe200000e0000 */
[----:B------:R-:W-:Y:S02]  /*11830*/  ISETP.LT.OR P2, PT, R5, 0x1, P1 ;  /* 0x000000010500780c */ /* 0x000fe40000f41670 */
[----:B------:R-:W-:Y:S01]  /*11840*/  LEA R4, R25, UR48, 0x1 ;  /* 0x0000003019047c11 */ /* 0x000fe2000f8e08ff */
[----:B------:R-:W1:Y:S01]  /*11850*/  SHFL.IDX PT, R14, R16, 0x1, 0x181f ;  /* 0x00381f00100e7f89 */ /* 0x000e6200000e0000 */
[----:B------:R-:W-:-:S02]  /*11860*/  ISETP.LT.OR P4, PT, R5, 0x11, P1 ;  /* 0x000000110500780c */ /* 0x000fc40000f81670 */
[----:B------:R-:W-:Y:S01]  /*11870*/  ISETP.LT.OR P5, PT, R5, 0x11, !P0 ;  /* 0x000000110500780c */ /* 0x000fe200047a1670 */
[----:B------:R-:W-:Y:S04]  /*11880*/  SHFL.IDX PT, R10, R17, 0x2, 0x181f ;  /* 0x00581f00110a7f89 */ /* 0x000fe800000e0000 */
[----:B------:R-:W2:Y:S04]  /*11890*/  SHFL.IDX PT, R19, R16, 0x2, 0x181f ;  /* 0x00581f0010137f89 */ /* 0x000ea800000e0000 */
[----:B------:R-:W-:Y:S04]  /*118a0*/  SHFL.IDX PT, R9, R17, 0x3, 0x181f ;  /* 0x00781f0011097f89 */ /* 0x000fe800000e0000 */
[----:B------:R-:W3:Y:S01]  /*118b0*/  SHFL.IDX PT, R20, R16, 0x3, 0x181f ;  /* 0x00781f0010147f89 */ /* 0x000ee200000e0000 */
[----:B0-----:R-:W-:-:S03]  /*118c0*/  IMAD.WIDE.U32 R2, R30, 0x2, R2 ;  /* 0x000000021e027825 */ /* 0x001fc600078e0002 */
[----:B------:R-:W-:Y:S04]  /*118d0*/  SHFL.IDX PT, R8, R17, 0x4, 0x181f ;  /* 0x00981f0011087f89 */ /* 0x000fe800000e0000 */
[----:B------:R-:W0:Y:S04]  /*118e0*/  SHFL.IDX PT, R21, R16, 0x4, 0x181f ;  /* 0x00981f0010157f89 */ /* 0x000e2800000e0000 */
[----:B------:R-:W-:Y:S01]  /*118f0*/  LDGSTS.E.BYPASS.LTC128B.128 [R4+0x400], desc[UR36][R2.64], !P2 ;  /* 0x0040000002047fae */ /* 0x000fe2000d101d64 */
[----:B------:R-:W-:-:S03]  /*11900*/  ISETP.LT.OR P2, PT, R5, 0x21, P1 ;  /* 0x000000210500780c */ /* 0x000fc60000f41670 */
[----:B------:R1:W-:Y:S01]  /*11910*/  LDGSTS.E.BYPASS.LTC128B.128 [R4+0x3400], desc[UR36][R2.64+0x80], !P3 ;  /* 0x0340008002047fae */ /* 0x0003e2000d901d64 */
[----:B------:R-:W-:-:S03]  /*11920*/  ISETP.LT.OR P3, PT, R5, 0x21, !P0 ;  /* 0x000000210500780c */ /* 0x000fc60004761670 */
[----:B------:R-:W4:Y:S01]  /*11930*/  SHFL.IDX PT, R17, R17, 0x5, 0x181f ;  /* 0x00b81f0011117f89 */ /* 0x000f2200000e0000 */
[----:B-1----:R-:W-:Y:S02]  /*11940*/  IMAD.MOV.U32 R2, RZ, RZ, R14 ;  /* 0x000000ffff027224 */ /* 0x002fe400078e000e */
[----:B------:R-:W-:Y:S01]  /*11950*/  IMAD.MOV.U32 R3, RZ, RZ, R6 ;  /* 0x000000ffff037224 */ /* 0x000fe200078e0006 */
[----:B------:R1:W0:Y:S01]  /*11960*/  SHFL.IDX PT, R14, R16, 0x5, 0x181f ;  /* 0x00b81f00100e7f89 */ /* 0x00022200000e0000 */
[----:B------:R-:W-:-:S04]  /*11970*/  IMAD.WIDE.U32 R6, R30, 0x2, R2 ;  /* 0x000000021e067825 */ /* 0x000fc800078e0002 */
[----:B--2---:R-:W-:Y:S01]  /*11980*/  IMAD.MOV.U32 R2, RZ, RZ, R19 ;  /* 0x000000ffff027224 */ /* 0x004fe200078e0013 */
[----:B------:R-:W-:Y:S01]  /*11990*/  LDGSTS.E.BYPASS.LTC128B.128 [R4+0xc00], desc[UR36][R6.64], !P4 ;  /* 0x00c0000006047fae */ /* 0x000fe2000e101d64 */
[----:B------:R-:W-:Y:S01]  /*119a0*/  IMAD.MOV.U32 R3, RZ, RZ, R10 ;  /* 0x000000ffff037224 */ /* 0x000fe200078e000a */
[C---:B------:R-:W-:Y:S02]  /*119b0*/  ISETP.LT.OR P4, PT, R5.reuse, 0x31, P1 ;  /* 0x000000310500780c */ /* 0x040fe40000f81670 */
[----:B------:R-:W-:Y:S01]  /*119c0*/  LDGSTS.E.BYPASS.LTC128B.128 [R4+0x3c00], desc[UR36][R6.64+0x80], !P5 ;  /* 0x03c0008006047fae */ /* 0x000fe2000e901d64 */
[----:B------:R-:W-:Y:S01]  /*119d0*/  IMAD.WIDE.U32 R2, R30, 0x2, R2 ;  /* 0x000000021e027825 */ /* 0x000fe200078e0002 */
[----:B------:R-:W-:-:S04]  /*119e0*/  ISETP.LT.OR P5, PT, R5, 0x31, !P0 ;  /* 0x000000310500780c */ /* 0x000fc800047a1670 */
[----:B------:R-:W-:Y:S01]  /*119f0*/  LDGSTS.E.BYPASS.LTC128B.128 [R4+0x1400], desc[UR36][R2.64], !P2 ;  /* 0x0140000002047fae */ /* 0x000fe2000d101d64 */
[----:B------:R-:W-:-:S03]  /*11a00*/  ISETP.LT.OR P2, PT, R5, 0x41, P1 ;  /* 0x000000410500780c */ /* 0x000fc60000f41670 */
[----:B------:R3:W-:Y:S01]  /*11a10*/  LDGSTS.E.BYPASS.LTC128B.128 [R4+0x4400], desc[UR36][R2.64+0x80], !P3 ;  /* 0x0440008002047fae */ /* 0x0007e2000d901d64 */
[----:B------:R-:W-:Y:S01]  /*11a20*/  ISETP.LT.OR P3, PT, R5, 0x41, !P0 ;  /* 0x000000410500780c */ /* 0x000fe20004761670 */
[----:B---3--:R-:W-:Y:S02]  /*11a30*/  IMAD.MOV.U32 R2, RZ, RZ, R20 ;  /* 0x000000ffff027224 */ /* 0x008fe400078e0014 */
[----:B------:R-:W-:Y:S02]  /*11a40*/  IMAD.MOV.U32 R3, RZ, RZ, R9 ;  /* 0x000000ffff037224 */ /* 0x000fe400078e0009 */
[----:B------:R-:W-:-:S04]  /*11a50*/  IMAD.WIDE.U32 R6, R30, 0x2, R2 ;  /* 0x000000021e067825 */ /* 0x000fc800078e0002 */
[----:B0-----:R-:W-:Y:S01]  /*11a60*/  IMAD.MOV.U32 R2, RZ, RZ, R21 ;  /* 0x000000ffff027224 */ /* 0x001fe200078e0015 */
[----:B------:R1:W-:Y:S01]  /*11a70*/  LDGSTS.E.BYPASS.LTC128B.128 [R4+0x1c00], desc[UR36][R6.64], !P4 ;  /* 0x01c0000006047fae */ /* 0x0003e2000e101d64 */
[----:B------:R-:W-:Y:S02]  /*11a80*/  IMAD.MOV.U32 R3, RZ, RZ, R8 ;  /* 0x000000ffff037224 */ /* 0x000fe400078e0008 */
[----:B------:R-:W-:Y:S01]  /*11a90*/  IMAD.MOV.U32 R8, RZ, RZ, RZ ;  /* 0x000000ffff087224 */ /* 0x000fe200078e00ff */
[----:B------:R1:W-:Y:S01]  /*11aa0*/  LDGSTS.E.BYPASS.LTC128B.128 [R4+0x4c00], desc[UR36][R6.64+0x80], !P5 ;  /* 0x04c0008006047fae */ /* 0x0003e2000e901d64 */
[----:B------:R-:W-:-:S05]  /*11ab0*/  IMAD.WIDE.U32 R2, R30, 0x2, R2 ;  /* 0x000000021e027825 */ /* 0x000fca00078e0002 */
[----:B------:R1:W-:Y:S04]  /*11ac0*/  LDGSTS.E.BYPASS.LTC128B.128 [R4+0x2400], desc[UR36][R2.64], !P2 ;  /* 0x0240000002047fae */ /* 0x0003e8000d101d64 */
[----:B----4-:R1:W-:Y:S02]  /*11ad0*/  LDGSTS.E.BYPASS.LTC128B.128 [R4+0x5400], desc[UR36][R2.64+0x80], !P3 ;  /* 0x0540008002047fae */ /* 0x0103e4000d901d64 */
.L_x_1191:
[C---:B------:R-:W-:Y:S01]  /*11ae0*/  ISETP.LT.OR P1, PT, R5.reuse, 0x51, P1 ;  /* 0x000000510500780c */ /* 0x040fe20000f21670 */
[----:B-1----:R-:W-:Y:S01]  /*11af0*/  IMAD.MOV.U32 R2, RZ, RZ, R14 ;  /* 0x000000ffff027224 */ /* 0x002fe200078e000e */
[----:B------:R-:W-:Y:S01]  /*11b00*/  ISETP.LT.OR P0, PT, R5, 0x51, !P0 ;  /* 0x000000510500780c */ /* 0x000fe20004701670 */
[----:B------:R-:W-:Y:S02]  /*11b10*/  IMAD.MOV.U32 R3, RZ, RZ, R17 ;  /* 0x000000ffff037224 */ /* 0x000fe400078e0011 */
[----:B------:R-:W-:-:S08]  /*11b20*/  IMAD.WIDE.U32 R2, R30, 0x2, R2 ;  /* 0x000000021e027825 */ /* 0x000fd000078e0002 */
[----:B------:R-:W-:Y:S01]  /*11b30*/  @!PT LDS RZ, [RZ] ;  /* 0x00000000fffff984 */ /* 0x000fe20000000800 */
[----:B------:R-:W-:Y:S01]  /*11b40*/  @!PT LDS RZ, [RZ] ;  /* 0x00000000fffff984 */ /* 0x000fe20000000800 */
[----:B------:R-:W-:Y:S01]  /*11b50*/  @!PT LDS RZ, [RZ] ;  /* 0x00000000fffff984 */ /* 0x000fe20000000800 */
[----:B------:R0:W-:Y:S04]  /*11b60*/  LDGSTS.E.BYPASS.LTC128B.128 [R4+0x2c00], desc[UR36][R2.64], !P1 ;  /* 0x02c0000002047fae */ /* 0x0001e8000c901d64 */
[----:B------:R0:W-:Y:S01]  /*11b70*/  LDGSTS.E.BYPASS.LTC128B.128 [R4+0x5c00], desc[UR36][R2.64+0x80], !P0 ;  /* 0x05c0008002047fae */ /* 0x0001e2000c101d64 */
[----:B------:R-:W-:Y:S01]  /*11b80*/  PLOP3.LUT P0, PT, PT, PT, PT, 0x80, 0x0 ;  /* 0x000000000000781c */ /* 0x000fe20003f0f070 */
[----:B------:R-:W-:-:S12]  /*11b90*/  NOP ;  /* 0x0000000000007918 */ /* 0x000fd80000000000 */
.L_x_1099:
        /* <DEDUP_REMOVED lines=10> */
.L_x_1100:
[----:B------:R1:W-:Y:S02]  /*11c40*/  SYNCS.ARRIVE.TRANS64.A1T0 RZ, [R0+URZ+0x2a850], RZ ;  /* 0x02a850ff00ff79a7 */ /* 0x0003e4000810003f */
[----:B-1----:R-:W-:-:S05]  /*11c50*/  VIADD R0, R22, 0x1 ;  /* 0x0000000116007836 */ /* 0x002fca0000000000 */
[----:B------:R-:W-:-:S04]  /*11c60*/  ISETP.NE.AND P0, PT, R0, 0x2, PT ;  /* 0x000000020000780c */ /* 0x000fc80003f05270 */
[----:B0-----:R-:W-:Y:S02]  /*11c70*/  SEL R3, RZ, 0x1, P0 ;  /* 0x00000001ff037807 */ /* 0x001fe40000000000 */
[----:B------:R-:W-:Y:S02]  /*11c80*/  SEL R0, R0, RZ, P0 ;  /* 0x000000ff00007207 */ /* 0x000fe40000000000 */
[----:B------:R-:W-:-:S07]  /*11c90*/  LOP3.LUT R24, R24, R3, RZ, 0x3c, !PT ;  /* 0x0000000318187212 */ /* 0x000fce00078e3cff */
.L_x_1060:
[----:B------:R-:W0:Y:S01]  /*11ca0*/  S2R R3, SR_CgaCtaId ;  /* 0x0000000000037919 */ /* 0x000e220000008800 */
[----:B------:R-:W-:Y:S02]  /*11cb0*/  MOV R2, 0x400 ;  /* 0x0000040000027802 */ /* 0x000fe40000000f00 */
[----:B------:R-:W-:Y:S02]  /*11cc0*/  SHF.L.U32 R8, R8, 0x1f, RZ ;  /* 0x0000001f08087819 */ /* 0x000fe400000006ff */
[----:B0-----:R-:W-:-:S04]  /*11cd0*/  LEA R7, R3, R2, 0x18 ;  /* 0x0000000203077211 */ /* 0x001fc800078ec0ff */
[----:B------:R-:W0:Y:S02]  /*11ce0*/  SYNCS.PHASECHK.TRANS64.TRYWAIT P0, [R7+URZ+0x2a820], R8 ;  /* 0x02a82008070075a7 */ /* 0x000e24000800017f */
[----:B0-----:R-:W-:Y:S05]  /*11cf0*/  @!P0 BRA `(.L_x_1101) ;  /* 0x0000003000408947 */ /* 0x001fea0003800000 */
.L_x_1192:
[----:B------:R-:W-:-:S03]  /*11d00*/  UMOV UR4, 0xffffffff ;  /* 0xffffffff00047882 */ /* 0x000fc60000000000 */
[----:B------:R-:W-:Y:S05]  /*11d10*/  BRA.DIV UR4, `(.L_x_1102) ;  /* 0x00000032044c7947 */ /* 0x000fea000b800000 */
[----:B------:R-:W1:Y:S02]  /*11d20*/  S2R R2, SR_TID.X ;  /* 0x0000000000027919 */ /* 0x000e640000002100 */
[----:B-1----:R-:W-:-:S04]  /*11d30*/  SHF.R.U32.HI R2, RZ, 0x5, R2 ;  /* 0x00000005ff027819 */ /* 0x002fc80000011602 */
[----:B------:R-:W-:-:S05]  /*11d40*/  LOP3.LUT R2, R2, 0x3, RZ, 0xc0, !PT ;  /* 0x0000000302027812 */ /* 0x000fca00078ec0ff */
[----:B------:R1:W2:Y:S02]  /*11d50*/  SHFL.IDX PT, R14, R2, RZ, 0x1f ;  /* 0x00001fff020e7589 */ /* 0x0002a400000e0000 */
.L_x_1195:
[----:B--2---:R-:W-:-:S13]  /*11d60*/  ISETP.NE.AND P0, PT, R14, RZ, PT ;  /* 0x000000ff0e00720c */ /* 0x004fda0003f05270 */
[----:B------:R-:W-:Y:S05]  /*11d70*/  @P0 BRA `(.L_x_968) ;  /* 0x0000000000900947 */ /* 0x000fea0003800000 */
[----:B------:R-:W-:-:S03]  /*11d80*/  UMOV UR4, 0xffffffff ;  /* 0xffffffff00047882 */ /* 0x000fc60000000000 */
[----:B------:R-:W-:Y:S05]  /*11d90*/  BRA.DIV UR4, `(.L_x_1103) ;  /* 0x0000003204607947 */ /* 0x000fea000b800000 */
[----:B------:R-:W-:-:S13]  /*11da0*/  ELECT P6, URZ, PT ;  /* 0x00000000003f782f */ /* 0x000fda00038c0000 */
.L_x_1198:
[----:B------:R-:W-:Y:S05]  /*11db0*/  @!P6 BRA `(.L_x_968) ;  /* 0x000000000080e947 */ /* 0x000fea0003800000 */
[----:B-1----:R-:W2:Y:S02]  /*11dc0*/  LDL R2, [R1] ;  /* 0x0000000001027983 */ /* 0x002ea40000100800 */
[----:B--2---:R-:W-:-:S13]  /*11dd0*/  R2UR UR4, R2 ;  /* 0x00000000020472ca */ /* 0x004fda00000e0000 */
[----:B------:R-:W-:-:S06]  /*11de0*/  ULOP3.LUT UR4, UR4, 0x2, URZ, 0xfc, !UPT ;  /* 0x0000000204047892 */ /* 0x000fcc000f8efc3f */
[----:B------:R-:W-:-:S05]  /*11df0*/  IMAD.U32 R2, RZ, RZ, UR4 ;  /* 0x00000004ff027e24 */ /* 0x000fca000f8e00ff */
[----:B------:R-:W-:-:S13]  /*11e00*/  ISETP.NE.AND P0, PT, R2, 0x3, PT ;  /* 0x000000030200780c */ /* 0x000fda0003f05270 */
[----:B------:R-:W-:Y:S05]  /*11e10*/  @!P0 BRA `(.L_x_1104) ;  /* 0x0000000000048947 */ /* 0x000fea0003800000 */
[----:B------:R-:W-:Y:S01]  /*11e20*/  BPT.TRAP 0x1 ;  /* 0x000000040000795c */ /* 0x000fe20000300000 */
.L_x_1104:
[----:B------:R-:W-:Y:S01]  /*11e30*/  IMAD R5, R0, 0x8, R7 ;  /* 0x0000000800057824 */ /* 0x000fe200078e0207 */
[----:B------:R-:W-:Y:S01]  /*11e40*/  SHF.L.U32 R2, R24, 0x1f, RZ ;  /* 0x0000001f18027819 */ /* 0x000fe200000006ff */
[----:B------:R-:W-:-:S03]  /*11e50*/  VIADD R0, R0, 0x1 ;  /* 0x0000000100007836 */ /* 0x000fc60000000000 */
[----:B------:R-:W1:Y:S02]  /*11e60*/  SYNCS.PHASECHK.TRANS64.TRYWAIT P1, [R5+URZ+0x2a840], R2 ;  /* 0x02a84002050075a7 */ /* 0x000e64000802017f */
[----:B------:R-:W-:-:S04]  /*11e70*/  ISETP.NE.AND P2, PT, R0, 0x2, PT ;  /* 0x000000020000780c */ /* 0x000fc80003f45270 */
[----:B------:R-:W-:Y:S01]  /*11e80*/  SEL R3, RZ, 0x1, P2 ;  /* 0x00000001ff037807 */ /* 0x000fe20001000000 */
[----:B-1----:R-:W-:Y:S08]  /*11e90*/  @!P1 BRA `(.L_x_1105) ;  /* 0x0000003000409947 */ /* 0x002ff00003800000 */
.L_x_1199:
[----:B------:R-:W-:Y:S02]  /*11ea0*/  SEL R0, R0, RZ, P2 ;  /* 0x000000ff00007207 */ /* 0x000fe40001000000 */
[----:B------:R-:W-:Y:S01]  /*11eb0*/  LOP3.LUT R3, R24, R3, RZ, 0x3c, !PT ;  /* 0x0000000318037212 */ /* 0x000fe200078e3cff */
[----:B------:R-:W-:Y:S06]  /*11ec0*/  @!P0 BRA `(.L_x_1106) ;  /* 0x0000000000048947 */ /* 0x000fec0003800000 */
[----:B------:R-:W-:Y:S01]  /*11ed0*/  BPT.TRAP 0x1 ;  /* 0x000000040000795c */ /* 0x000fe20000300000 */
.L_x_1106:
[----:B0-----:R-:W-:Y:S01]  /*11ee0*/  IMAD R7, R0, 0x8, R7 ;  /* 0x0000000800077824 */ /* 0x001fe200078e0207 */
[----:B------:R-:W-:-:S04]  /*11ef0*/  SHF.L.U32 R0, R3, 0x1f, RZ ;  /* 0x0000001f03007819 */ /* 0x000fc800000006ff */
[----:B------:R-:W0:Y:S02]  /*11f00*/  SYNCS.PHASECHK.TRANS64.TRYWAIT P1, [R7+URZ+0x2a840], R0 ;  /* 0x02a84000070075a7 */ /* 0x000e24000802017f */
[----:B0-----:R-:W-:Y:S05]  /*11f10*/  @!P1 BRA `(.L_x_1107) ;  /* 0x0000003000349947 */ /* 0x001fea0003800000 */
.L_x_1200:
[----:B------:R-:W-:Y:S05]  /*11f20*/  @!P0 BRA `(.L_x_1108) ;  /* 0x0000000000048947 */ /* 0x000fea0003800000 */
[----:B------:R-:W-:Y:S01]  /*11f30*/  BPT.TRAP 0x1 ;  /* 0x000000040000795c */ /* 0x000fe20000300000 */
.L_x_1108:
[----:B------:R-:W2:Y:S02]  /*11f40*/  SYNCS.PHASECHK.TRANS64.TRYWAIT P1, [R5+URZ+0x2a860], R2 ;  /* 0x02a86002050075a7 */ /* 0x000ea4000802017f */
[----:B--2---:R-:W-:Y:S05]  /*11f50*/  @!P1 BRA `(.L_x_1109) ;  /* 0x0000003000389947 */ /* 0x004fea0003800000 */
.L_x_1201:
[----:B------:R-:W-:Y:S05]  /*11f60*/  @!P0 BRA `(.L_x_1110) ;  /* 0x0000000000048947 */ /* 0x000fea0003800000 */
[----:B------:R-:W-:Y:S01]  /*11f70*/  BPT.TRAP 0x1 ;  /* 0x000000040000795c */ /* 0x000fe20000300000 */
.L_x_1110:
[----:B---3--:R3:W4:Y:S02]  /*11f80*/  SYNCS.PHASECHK.TRANS64.TRYWAIT P0, [R7+URZ+0x2a860], R0 ;  /* 0x02a86000070075a7 */ /* 0x008724000800017f */
[----:B----4-:R-:W-:Y:S05]  /*11f90*/  @!P0 NANOSLEEP.SYNCS 0x989680 ;  /* 0x009896800000895d */ /* 0x010fea0003900000 */
[----:B------:R-:W4:Y:S02]  /*11fa0*/  @!P0 SYNCS.PHASECHK.TRANS64 P0, [R7+URZ+0x2a860], R0 ;  /* 0x02a86000070085a7 */ /* 0x000f24000800007f */
[----:B----4-:R-:W-:Y:S05]  /*11fb0*/  @!P0 BRA `(.L_x_1110) ;  /* 0xfffffffc00f08947 */ /* 0x010fea000383ffff */
.L_x_968:
[----:B------:R-:W-:Y:S05]  /*11fc0*/  BSYNC B6 ;  /* 0x0000000000067941 */ /* 0x000fea0003800000 */
.L_x_965:
[----:B------:R-:W-:Y:S05]  /*11fd0*/  EXIT ;  /* 0x000000000000794d */ /* 0x000fea0003800000 */
.L_x_978:
[----:B0-----:R-:W-:-:S04]  /*11fe0*/  IMAD.U32 R3, RZ, RZ, UR38 ;  /* 0x00000026ff037e24 */ /* 0x001fc8000f8e00ff */
[----:B------:R0:W1:Y:S03]  /*11ff0*/  SYNCS.PHASECHK.TRANS64.TRYWAIT P0, [R3+URZ+0x2a800], R0 ;  /* 0x02a80000030075a7 */ /* 0x000066000800017f */
[----:B-1----:R-:W-:Y:S05]  /*12000*/  @!P0 NANOSLEEP.SYNCS 0x989680 ;  /* 0x009896800000895d */ /* 0x002fea0003900000 */
[----:B------:R-:W1:Y:S02]  /*12010*/  @!P0 SYNCS.PHASECHK.TRANS64 P0, [R3+URZ+0x2a800], R0 ;  /* 0x02a80000030085a7 */ /* 0x000e64000800007f */
[----:B-1----:R-:W-:Y:S05]  /*12020*/  @!P0 BRA `(.L_x_978) ;  /* 0xfffffffc00ec8947 */ /* 0x002fea000383ffff */
[----:B------:R-:W-:Y:S05]  /*12030*/  BRA `(.L_x_1111) ;  /* 0xfffffef400787947 */ /* 0x000fea000383ffff */
.L_x_982:
[----:B0-----:R-:W-:-:S04]  /*12040*/  IMAD.U32 R3, RZ, RZ, UR38 ;  /* 0x00000026ff037e24 */ /* 0x001fc8000f8e00ff */
[----:B------:R0:W2:Y:S03]  /*12050*/  SYNCS.PHASECHK.TRANS64.TRYWAIT P1, [R3+URZ+0x2a830], R0 ;  /* 0x02a83000030075a7 */ /* 0x0000a6000802017f */
[----:B--2---:R-:W-:Y:S05]  /*12060*/  @!P1 NANOSLEEP.SYNCS 0x989680 ;  /* 0x009896800000995d */ /* 0x004fea0003900000 */
[----:B------:R-:W2:Y:S02]  /*12070*/  @!P1 SYNCS.PHASECHK.TRANS64 P1, [R3+URZ+0x2a830], R0 ;  /* 0x02a83000030095a7 */ /* 0x000ea4000802007f */
[----:B--2---:R-:W-:Y:S05]  /*12080*/  @!P1 BRA `(.L_x_982) ;  /* 0xfffffffc00ec9947 */ /* 0x004fea000383ffff */
[----:B------:R-:W-:Y:S05]  /*12090*/  BRA `(.L_x_981) ;  /* 0xfffffef4009c7947 */ /* 0x000fea000383ffff */
.L_x_999:
[----:B-1----:R-:W-:-:S04]  /*120a0*/  IMAD.U32 R12, RZ, RZ, UR60 ;  /* 0x0000003cff0c7e24 */ /* 0x002fc8000f8e00ff */
[----:B------:R1:W2:Y:S03]  /*120b0*/  SYNCS.PHASECHK.TRANS64.TRYWAIT P1, [R12+URZ+0x2a830], R11 ;  /* 0x02a8300b0c0075a7 */ /* 0x0002a6000802017f */
[----:B--2---:R-:W-:Y:S05]  /*120c0*/  @!P1 NANOSLEEP.SYNCS 0x989680 ;  /* 0x009896800000995d */ /* 0x004fea0003900000 */
[----:B------:R-:W2:Y:S02]  /*120d0*/  @!P1 SYNCS.PHASECHK.TRANS64 P1, [R12+URZ+0x2a830], R11 ;  /* 0x02a8300b0c0095a7 */ /* 0x000ea4000802007f */
[----:B--2---:R-:W-:Y:S05]  /*120e0*/  @!P1 BRA `(.L_x_999) ;  /* 0xfffffffc00ec9947 */ /* 0x004fea000383ffff */
[----:B------:R-:W-:Y:S05]  /*120f0*/  BRA `(.L_x_998) ;  /* 0xffffff2000ec7947 */ /* 0x000fea000383ffff */
.L_x_1003:
[----:B01----:R-:W-:-:S04]  /*12100*/  IMAD.U32 R11, RZ, RZ, UR10 ;  /* 0x0000000aff0b7e24 */ /* 0x003fc8000f8e00ff */
[----:B------:R0:W1:Y:S03]  /*12110*/  SYNCS.PHASECHK.TRANS64.TRYWAIT P1, [R11+URZ+0x2a850], R0 ;  /* 0x02a850000b0075a7 */ /* 0x000066000802017f */
[----:B-1----:R-:W-:Y:S05]  /*12120*/  @!P1 NANOSLEEP.SYNCS 0x989680 ;  /* 0x009896800000995d */ /* 0x002fea0003900000 */
[----:B------:R-:W1:Y:S02]  /*12130*/  @!P1 SYNCS.PHASECHK.TRANS64 P1, [R11+URZ+0x2a850], R0 ;  /* 0x02a850000b0095a7 */ /* 0x000e64000802007f */
[----:B-1----:R-:W-:Y:S05]  /*12140*/  @!P1 BRA `(.L_x_1003) ;  /* 0xfffffffc00ec9947 */ /* 0x002fea000383ffff */
[----:B------:R-:W-:Y:S05]  /*12150*/  BRA `(.L_x_1002) ;  /* 0xffffff2800f87947 */ /* 0x000fea000383ffff */
.L_x_1022:
[----:B-1----:R-:W-:-:S04]  /*12160*/  IMAD.U32 R12, RZ, RZ, UR5 ;  /* 0x00000005ff0c7e24 */ /* 0x002fc8000f8e00ff */
[----:B------:R1:W2:Y:S03]  /*12170*/  SYNCS.PHASECHK.TRANS64.TRYWAIT P1, [R12+URZ+0x2a830], R11 ;  /* 0x02a8300b0c0075a7 */ /* 0x0002a6000802017f */
[----:B--2---:R-:W-:Y:S05]  /*12180*/  @!P1 NANOSLEEP.SYNCS 0x989680 ;  /* 0x009896800000995d */ /* 0x004fea0003900000 */
[----:B------:R-:W2:Y:S02]  /*12190*/  @!P1 SYNCS.PHASECHK.TRANS64 P1, [R12+URZ+0x2a830], R11 ;  /* 0x02a8300b0c0095a7 */ /* 0x000ea4000802007f */
[----:B--2---:R-:W-:Y:S05]  /*121a0*/  @!P1 BRA `(.L_x_1022) ;  /* 0xfffffffc00ec9947 */ /* 0x004fea000383ffff */
[----:B------:R-:W-:Y:S05]  /*121b0*/  BRA `(.L_x_1021) ;  /* 0xffffff5000a87947 */ /* 0x000fea000383ffff */
.L_x_1026:
[----:B01----:R-:W-:-:S04]  /*121c0*/  IMAD.U32 R11, RZ, RZ, UR7 ;  /* 0x00000007ff0b7e24 */ /* 0x003fc8000f8e00ff */
[----:B------:R0:W1:Y:S03]  /*121d0*/  SYNCS.PHASECHK.TRANS64.TRYWAIT P1, [R11+URZ+0x2a850], R0 ;  /* 0x02a850000b0075a7 */ /* 0x000066000802017f */
[----:B-1----:R-:W-:Y:S05]  /*121e0*/  @!P1 NANOSLEEP.SYNCS 0x989680 ;  /* 0x009896800000995d */ /* 0x002fea0003900000 */
[----:B------:R-:W1:Y:S02]  /*121f0*/  @!P1 SYNCS.PHASECHK.TRANS64 P1, [R11+URZ+0x2a850], R0 ;  /* 0x02a850000b0095a7 */ /* 0x000e64000802007f */
[----:B-1----:R-:W-:Y:S05]  /*12200*/  @!P1 BRA `(.L_x_1026) ;  /* 0xfffffffc00ec9947 */ /* 0x002fea000383ffff */
[----:B------:R-:W-:Y:S05]  /*12210*/  BRA `(.L_x_1025) ;  /* 0xffffff5800b47947 */ /* 0x000fea000383ffff */
.L_x_1034:
[----:B-1----:R-:W-:-:S04]  /*12220*/  IMAD.U32 R12, RZ, RZ, UR7 ;  /* 0x00000007ff0c7e24 */ /* 0x002fc8000f8e00ff */
[----:B------:R1:W2:Y:S03]  /*12230*/  SYNCS.PHASECHK.TRANS64.TRYWAIT P1, [R12+URZ+0x2a830], R11 ;  /* 0x02a8300b0c0075a7 */ /* 0x0002a6000802017f */
[----:B--2---:R-:W-:Y:S05]  /*12240*/  @!P1 NANOSLEEP.SYNCS 0x989680 ;  /* 0x009896800000995d */ /* 0x004fea0003900000 */
[----:B------:R-:W2:Y:S02]  /*12250*/  @!P1 SYNCS.PHASECHK.TRANS64 P1, [R12+URZ+0x2a830], R11 ;  /* 0x02a8300b0c0095a7 */ /* 0x000ea4000802007f */
[----:B--2---:R-:W-:Y:S05]  /*12260*/  @!P1 BRA `(.L_x_1034) ;  /* 0xfffffffc00ec9947 */ /* 0x004fea000383ffff */
[----:B------:R-:W-:Y:S05]  /*12270*/  BRA `(.L_x_1033) ;  /* 0xffffff6c00707947 */ /* 0x000fea000383ffff */
.L_x_1038:
[----:B01----:R-:W-:-:S04]  /*12280*/  IMAD.U32 R11, RZ, RZ, UR5 ;  /* 0x00000005ff0b7e24 */ /* 0x003fc8000f8e00ff */
[----:B------:R0:W1:Y:S03]  /*12290*/  SYNCS.PHASECHK.TRANS64.TRYWAIT P1, [R11+URZ+0x2a850], R0 ;  /* 0x02a850000b0075a7 */ /* 0x000066000802017f */
[----:B-1----:R-:W-:Y:S05]  /*122a0*/  @!P1 NANOSLEEP.SYNCS 0x989680 ;  /* 0x009896800000995d */ /* 0x002fea0003900000 */
[----:B------:R-:W1:Y:S02]  /*122b0*/  @!P1 SYNCS.PHASECHK.TRANS64 P1, [R11+URZ+0x2a850], R0 ;  /* 0x02a850000b0095a7 */ /* 0x000e64000802007f */
[----:B-1----:R-:W-:Y:S05]  /*122c0*/  @!P1 BRA `(.L_x_1038) ;  /* 0xfffffffc00ec9947 */ /* 0x002fea000383ffff */
[----:B------:R-:W-:Y:S05]  /*122d0*/  BRA `(.L_x_1037) ;  /* 0xffffff74007c7947 */ /* 0x000fea000383ffff */
.L_x_1053:
[----:B-1----:R-:W-:-:S04]  /*122e0*/  IMAD.U32 R0, RZ, RZ, UR5 ;  /* 0x00000005ff007e24 */ /* 0x002fc8000f8e00ff */
[----:B------:R1:W2:Y:S03]  /*122f0*/  SYNCS.PHASECHK.TRANS64.TRYWAIT P1, [R0+URZ+0x2a850], R3 ;  /* 0x02a85003000075a7 */ /* 0x0002a6000802017f */
[----:B--2---:R-:W-:Y:S05]  /*12300*/  @!P1 NANOSLEEP.SYNCS 0x989680 ;  /* 0x009896800000995d */ /* 0x004fea0003900000 */
[----:B------:R-:W2:Y:S02]  /*12310*/  @!P1 SYNCS.PHASECHK.TRANS64 P1, [R0+URZ+0x2a850], R3 ;  /* 0x02a85003000095a7 */ /* 0x000ea4000802007f */
[----:B--2---:R-:W-:Y:S05]  /*12320*/  @!P1 BRA `(.L_x_1053) ;  /* 0xfffffffc00ec9947 */ /* 0x004fea000383ffff */
[----:B------:R-:W-:Y:S05]  /*12330*/  BRA `(.L_x_1052) ;  /* 0xffffff9c00807947 */ /* 0x000fea000383ffff */
.L_x_1071:
[----:B------:R-:W-:Y:S02]  /*12340*/  IMAD.MOV.U32 R13, RZ, RZ, R17 ;  /* 0x000000ffff0d7224 */ /* 0x000fe400078e0011 */
[----:B------:R-:W-:Y:S02]  /*12350*/  IMAD.MOV.U32 R12, RZ, RZ, RZ ;  /* 0x000000ffff0c7224 */ /* 0x000fe400078e00ff */
[----:B------:R-:W-:Y:S02]  /*12360*/  IMAD.MOV.U32 R11, RZ, RZ, 0x1f ;  /* 0x0000001fff0b7424 */ /* 0x000fe400078e00ff */
[----:B------:R-:W-:-:S07]  /*12370*/  IMAD.MOV.U32 R15, RZ, RZ, -0x1 ;  /* 0xffffffffff0f7424 */ /* 0x000fce00078e00ff */
[----:B-----5:R-:W-:Y:S05]  /*12380*/  WARPSYNC.COLLECTIVE R15, `(.L_x_1112) ;  /* 0x000000000f087348 */ /* 0x020fea0003c00000 */
[----:B------:R0:W1:Y:S02]  /*12390*/  SHFL.IDX P6, R14, R13, R12, R11 ;  /* 0x0000000c0d0e7389 */ /* 0x00006400000c000b */
[----:B01---5:R-:W-:Y:S01]  /*123a0*/  ENDCOLLECTIVE ;  /* 0x000000000000791b */ /* 0x023fe20003800000 */
.L_x_1112:
[----:B------:R-:W-:Y:S05]  /*123b0*/  BRA `(.L_x_1113) ;  /* 0xffffffd000007947 */ /* 0x000fea000383ffff */
.L_x_1073:
[----:B0-----:R-:W-:-:S04]  /*123c0*/  IMAD.U32 R3, RZ, RZ, UR48 ;  /* 0x00000030ff037e24 */ /* 0x001fc8000f8e00ff */
[----:B------:R0:W1:Y:S03]  /*123d0*/  SYNCS.PHASECHK.TRANS64.TRYWAIT P0, [R3+URZ+0x2a840], R2 ;  /* 0x02a84002030075a7 */ /* 0x000066000800017f */
[----:B-1----:R-:W-:Y:S05]  /*123e0*/  @!P0 NANOSLEEP.SYNCS 0x989680 ;  /* 0x009896800000895d */ /* 0x002fea0003900000 */
[----:B------:R-:W1:Y:S02]  /*123f0*/  @!P0 SYNCS.PHASECHK.TRANS64 P0, [R3+URZ+0x2a840], R2 ;  /* 0x02a84002030085a7 */ /* 0x000e64000800007f */
[----:B-1----:R-:W-:Y:S05]  /*12400*/  @!P0 BRA `(.L_x_1073) ;  /* 0xfffffffc00ec8947 */ /* 0x002fea000383ffff */
[----:B------:R-:W-:Y:S05]  /*12410*/  BRA `(.L_x_1114) ;  /* 0xffffffd000a07947 */ /* 0x000fea000383ffff */
.L_x_1074:
        /* <DEDUP_REMOVED lines=8> */
.L_x_1116:
[----:B------:R-:W-:Y:S05]  /*124a0*/  BSYNC B0 ;  /* 0x0000000000007941 */ /* 0x000fea0003800000 */
.L_x_1115:
[----:B------:R-:W-:Y:S01]  /*124b0*/  IMAD.MOV.U32 R13, RZ, RZ, R0 ;  /* 0x000000ffff0d7224 */ /* 0x000fe200078e0000 */
[----:B------:R-:W-:Y:S01]  /*124c0*/  @P0 LEA R9, R25, UR48, 0x1 ;  /* 0x0000003019090c11 */ /* 0x000fe2000f8e08ff */
[----:B------:R-:W-:Y:S02]  /*124d0*/  IMAD.MOV.U32 R12, RZ, RZ, RZ ;  /* 0x000000ffff0c7224 */ /* 0x000fe400078e00ff */
[----:B------:R-:W-:Y:S02]  /*124e0*/  IMAD.MOV.U32 R11, RZ, RZ, 0x181f ;  /* 0x0000181fff0b7424 */ /* 0x000fe400078e00ff */
[----:B------:R-:W-:Y:S02]  /*124f0*/  IMAD.MOV.U32 R15, RZ, RZ, -0x1 ;  /* 0xffffffffff0f7424 */ /* 0x000fe400078e00ff */
[----:B------:R-:W-:-:S07]  /*12500*/  IMAD.MOV.U32 R3, RZ, RZ, R14 ;  /* 0x000000ffff037224 */ /* 0x000fce00078e000e */
[----:B------:R-:W-:Y:S05]  /*12510*/  WARPSYNC.COLLECTIVE R15, `(.L_x_1117) ;  /* 0x000000000f087348 */ /* 0x000fea0003c00000 */
[----:B------:R0:W1:Y:S02]  /*12520*/  SHFL.IDX P6, R14, R13, R12, R11 ;  /* 0x0000000c0d0e7389 */ /* 0x00006400000c000b */
[----:B01----:R-:W-:Y:S01]  /*12530*/  ENDCOLLECTIVE ;  /* 0x000000000000791b */ /* 0x003fe20003800000 */
.L_x_1117:
[----:B------:R-:W-:Y:S02]  /*12540*/  IMAD.MOV.U32 R13, RZ, RZ, R7 ;  /* 0x000000ffff0d7224 */ /* 0x000fe400078e0007 */
[----:B------:R-:W-:Y:S02]  /*12550*/  IMAD.MOV.U32 R12, RZ, RZ, 0x1 ;  /* 0x00000001ff0c7424 */ /* 0x000fe400078e00ff */
[----:B------:R-:W-:-:S07]  /*12560*/  IMAD.MOV.U32 R2, RZ, RZ, R14 ;  /* 0x000000ffff027224 */ /* 0x000fce00078e000e */
[----:B------:R-:W-:Y:S05]  /*12570*/  WARPSYNC.COLLECTIVE R15, `(.L_x_1118) ;  /* 0x000000000f087348 */ /* 0x000fea0003c00000 */
[----:B------:R0:W1:Y:S02]  /*12580*/  SHFL.IDX P6, R14, R13, R12, R11 ;  /* 0x0000000c0d0e7389 */ /* 0x00006400000c000b */
[----:B01----:R-:W-:Y:S01]  /*12590*/  ENDCOLLECTIVE ;  /* 0x000000000000791b */ /* 0x003fe20003800000 */
.L_x_1118:
        /* <DEDUP_REMOVED lines=13> */
.L_x_1119:
[----:B------:R-:W-:Y:S01]  /*12670*/  @P0 LEA R21, R25, UR48, 0x1 ;  /* 0x0000003019150c11 */ /* 0x000fe2000f8e08ff */
[----:B------:R-:W-:Y:S02]  /*12680*/  IMAD.MOV.U32 R13, RZ, RZ, R7 ;  /* 0x000000ffff0d7224 */ /* 0x000fe400078e0007 */
[----:B------:R-:W-:Y:S02]  /*12690*/  IMAD.MOV.U32 R12, RZ, RZ, 0x2 ;  /* 0x00000002ff0c7424 */ /* 0x000fe400078e00ff */
[----:B------:R-:W-:-:S07]  /*126a0*/  IMAD.MOV.U32 R4, RZ, RZ, R14 ;  /* 0x000000ffff047224 */ /* 0x000fce00078e000e */
[----:B------:R-:W-:Y:S05]  /*126b0*/  WARPSYNC.COLLECTIVE R15, `(.L_x_1120) ;  /* 0x000000000f087348 */ /* 0x000fea0003c00000 */
[----:B------:R0:W1:Y:S02]  /*126c0*/  SHFL.IDX P6, R14, R13, R12, R11 ;  /* 0x0000000c0d0e7389 */ /* 0x00006400000c000b */
[----:B01----:R-:W-:Y:S01]  /*126d0*/  ENDCOLLECTIVE ;  /* 0x000000000000791b */ /* 0x003fe20003800000 */
.L_x_1120:
        /* <DEDUP_REMOVED lines=13> */
.L_x_1121:
[----:B------:R-:W-:Y:S01]  /*127b0*/  IMAD.MOV.U32 R3, RZ, RZ, R8 ;  /* 0x000000ffff037224 */ /* 0x000fe200078e0008 */
[----:B------:R-:W-:Y:S01]  /*127c0*/  @P0 LEA R35, R25, UR48, 0x1 ;  /* 0x0000003019230c11 */ /* 0x000fe2000f8e08ff */
[----:B------:R-:W-:Y:S02]  /*127d0*/  IMAD.MOV.U32 R13, RZ, RZ, R7 ;  /* 0x000000ffff0d7224 */ /* 0x000fe400078e0007 */
[----:B------:R-:W-:Y:S02]  /*127e0*/  IMAD.MOV.U32 R12, RZ, RZ, 0x3 ;  /* 0x00000003ff0c7424 */ /* 0x000fe400078e00ff */
[----:B------:R-:W-:-:S07]  /*127f0*/  IMAD.MOV.U32 R2, RZ, RZ, R14 ;  /* 0x000000ffff027224 */ /* 0x000fce00078e000e */
[----:B------:R-:W-:Y:S05]  /*12800*/  WARPSYNC.COLLECTIVE R15, `(.L_x_1122) ;  /* 0x000000000f087348 */ /* 0x000fea0003c00000 */
[----:B------:R0:W1:Y:S02]  /*12810*/  SHFL.IDX P6, R14, R13, R12, R11 ;  /* 0x0000000c0d0e7389 */ /* 0x00006400000c000b */
[----:B01----:R-:W-:Y:S01]  /*12820*/  ENDCOLLECTIVE ;  /* 0x000000000000791b */ /* 0x003fe20003800000 */
.L_x_1122:
        /* <DEDUP_REMOVED lines=13> */
.L_x_1123:
        /* <DEDUP_REMOVED lines=8> */
.L_x_1124:
[----:B------:R-:W-:-:S04]  /*12980*/  IMAD.MOV.U32 R4, RZ, RZ, R10 ;  /* 0x000000ffff047224 */ /* 0x000fc800078e000a */
[----:B------:R-:W-:-:S05]  /*12990*/  @P0 IMAD.WIDE.U32 R4, R30, 0x2, R4 ;  /* 0x000000021e040825 */ /* 0x000fca00078e0004 */
[----:B------:R-:W-:Y:S01]  /*129a0*/  @!PT LDS RZ, [RZ] ;  /* 0x00000000fffff984 */ /* 0x000fe20000000800 */
[----:B------:R-:W-:Y:S01]  /*129b0*/  @!PT LDS RZ, [RZ] ;  /* 0x00000000fffff984 */ /* 0x000fe20000000800 */
[----:B------:R-:W-:Y:S01]  /*129c0*/  @!PT LDS RZ, [RZ] ;  /* 0x00000000fffff984 */ /* 0x000fe20000000800 */
[----:B------:R0:W-:Y:S01]  /*129d0*/  @P0 LDGSTS.E.BYPASS.LTC128B.128 [R9+0x19c00], desc[UR36][R4.64], !P3 ;  /* 0x19c0000004090fae */ /* 0x0001e2000d901d64 */
[----:B------:R-:W-:-:S03]  /*129e0*/  IMAD.MOV.U32 R13, RZ, RZ, R0 ;  /* 0x000000ffff0d7224 */ /* 0x000fc600078e0000 */
[----:B------:R0:W-:Y:S04]  /*129f0*/  @P0 LDGSTS.E.BYPASS.LTC128B.128 [R9+0x1cc00], desc[UR36][R4.64+0x80], !P2 ;  /* 0x1cc0008004090fae */ /* 0x0001e8000d101d64 */
[----:B------:R0:W-:Y:S01]  /*12a00*/  @P0 LDGSTS.E.BYPASS.LTC128B.128 [R9+0x1fc00], desc[UR36][R4.64+0x100], !P1 ;  /* 0x1fc0010004090fae */ /* 0x0001e2000c901d64 */
[----:B------:R-:W-:Y:S01]  /*12a10*/  ISETP.GE.AND P0, PT, R6, 0x41, PT ;  /* 0x000000410600780c */ /* 0x000fe20003f06270 */
[----:B------:R-:W-:-:S12]  /*12a20*/  IMAD.MOV.U32 R8, RZ, RZ, R14 ;  /* 0x000000ffff087224 */ /* 0x000fd800078e000e */
[----:B0-----:R-:W-:Y:S05]  /*12a30*/  WARPSYNC.COLLECTIVE R15, `(.L_x_1125) ;  /* 0x000000000f087348 */ /* 0x001fea0003c00000 */
[----:B------:R1:W2:Y:S02]  /*12a40*/  SHFL.IDX P6, R14, R13, R12, R11 ;  /* 0x0000000c0d0e7389 */ /* 0x0002a400000c000b */
[----:B012---:R-:W-:Y:S01]  /*12a50*/  ENDCOLLECTIVE ;  /* 0x000000000000791b */ /* 0x007fe20003800000 */
.L_x_1125:
        /* <DEDUP_REMOVED lines=8> */
.L_x_1126:
        /* <DEDUP_REMOVED lines=8> */
[----:B------:R-:W-:-:S07]  /*12b60*/  IMAD.MOV.U32 R7, RZ, RZ, R14 ;  /* 0x000000ffff077224 */ /* 0x000fce00078e000e */
[----:B0-----:R-:W-:Y:S05]  /*12b70*/  WARPSYNC.COLLECTIVE R15, `(.L_x_1127) ;  /* 0x000000000f087348 */ /* 0x001fea0003c00000 */
[----:B------:R1:W2:Y:S02]  /*12b80*/  SHFL.IDX P6, R14, R13, R12, R11 ;  /* 0x0000000c0d0e7389 */ /* 0x0002a400000c000b */
[----:B012---:R-:W-:Y:S01]  /*12b90*/  ENDCOLLECTIVE ;  /* 0x000000000000791b */ /* 0x007fe20003800000 */
.L_x_1127:
[----:B------:R-:W-:Y:S05]  /*12ba0*/  BRA `(.L_x_1128) ;  /* 0xffffffd000007947 */ /* 0x000fea000383ffff */
.L_x_1077:
[----:B------:R-:W-:Y:S02]  /*12bb0*/  IMAD.MOV.U32 R13, RZ, RZ, R8 ;  /* 0x000000ffff0d7224 */ /* 0x000fe400078e0008 */
[----:B------:R-:W-:Y:S02]  /*12bc0*/  IMAD.MOV.U32 R12, RZ, RZ, RZ ;  /* 0x000000ffff0c7224 */ /* 0x000fe400078e00ff */
[----:B------:R-:W-:Y:S02]  /*12bd0*/  IMAD.MOV.U32 R11, RZ, RZ, 0x181f ;  /* 0x0000181fff0b7424 */ /* 0x000fe400078e00ff */
[----:B------:R-:W-:Y:S02]  /*12be0*/  IMAD.MOV.U32 R15, RZ, RZ, -0x1 ;  /* 0xffffffffff0f7424 */ /* 0x000fe400078e00ff */
[----:B------:R-:W-:-:S07]  /*12bf0*/  VIADD R7, R36, UR42 ;  /* 0x0000002a24077c36 */ /* 0x000fce0008000000 */
[----:B------:R-:W-:Y:S05]  /*12c00*/  WARPSYNC.COLLECTIVE R15, `(.L_x_1129) ;  /* 0x000000000f087348 */ /* 0x000fea0003c00000 */
[----:B------:R0:W1:Y:S02]  /*12c10*/  SHFL.IDX P6, R14, R13, R12, R11 ;  /* 0x0000000c0d0e7389 */ /* 0x00006400000c000b */
[----:B01----:R-:W-:Y:S01]  /*12c20*/  ENDCOLLECTIVE ;  /* 0x000000000000791b */ /* 0x003fe20003800000 */
.L_x_1129:
[----:B------:R-:W-:Y:S02]  /*12c30*/  VIADD R5, R7, 0x10 ;  /* 0x0000001007057836 */ /* 0x000fe40000000000 */
[----:B------:R-:W-:Y:S02]  /*12c40*/  IMAD.MOV.U32 R13, RZ, RZ, R0 ;  /* 0x000000ffff0d7224 */ /* 0x000fe400078e0000 */
[----:B------:R-:W-:-:S07]  /*12c50*/  IMAD.MOV.U32 R3, RZ, RZ, R14 ;  /* 0x000000ffff037224 */ /* 0x000fce00078e000e */
[----:B------:R-:W-:Y:S05]  /*12c60*/  WARPSYNC.COLLECTIVE R15, `(.L_x_1130) ;  /* 0x000000000f087348 */ /* 0x000fea0003c00000 */
[----:B------:R0:W1:Y:S02]  /*12c70*/  SHFL.IDX P6, R14, R13, R12, R11 ;  /* 0x0000000c0d0e7389 */ /* 0x00006400000c000b */
[----:B01----:R-:W-:Y:S01]  /*12c80*/  ENDCOLLECTIVE ;  /* 0x000000000000791b */ /* 0x003fe20003800000 */
.L_x_1130:
        /* <DEDUP_REMOVED lines=10> */
.L_x_1131:
        /* <DEDUP_REMOVED lines=8> */
[----:B------:R-:W-:Y:S01]  /*12db0*/  ISETP.GE.AND P1, PT, R5, R6, PT ;  /* 0x000000060500720c */ /* 0x000fe20003f26270 */
[----:B------:R-:W-:-:S12]  /*12dc0*/  IMAD.MOV.U32 R5, RZ, RZ, R14 ;  /* 0x000000ffff057224 */ /* 0x000fd800078e000e */
[----:B0-----:R-:W-:Y:S05]  /*12dd0*/  WARPSYNC.COLLECTIVE R15, `(.L_x_1132) ;  /* 0x000000000f087348 */ /* 0x001fea0003c00000 */
[----:B------:R1:W2:Y:S02]  /*12de0*/  SHFL.IDX P6, R14, R13, R12, R11 ;  /* 0x0000000c0d0e7389 */ /* 0x0002a400000c000b */
[----:B012---:R-:W-:Y:S01]  /*12df0*/  ENDCOLLECTIVE ;  /* 0x000000000000791b */ /* 0x007fe20003800000 */
.L_x_1132:
[----:B------:R-:W-:Y:S01]  /*12e00*/  VIADD R3, R7, 0x20 ;  /* 0x0000002007037836 */ /* 0x000fe20000000000 */
[----:B------:R-:W-:Y:S01]  /*12e10*/  @!P1 LEA R21, R25, UR48, 0x1 ;  /* 0x0000003019159c11 */ /* 0x000fe2000f8e08ff */
[----:B------:R-:W-:Y:S02]  /*12e20*/  IMAD.MOV.U32 R13, RZ, RZ, R8 ;  /* 0x000000ffff0d7224 */ /* 0x000fe400078e0008 */
[----:B------:R-:W-:Y:S02]  /*12e30*/  IMAD.MOV.U32 R12, RZ, RZ, 0x2 ;  /* 0x00000002ff0c7424 */ /* 0x000fe400078e00ff */
[----:B------:R-:W-:-:S07]  /*12e40*/  IMAD.MOV.U32 R4, RZ, RZ, R14 ;  /* 0x000000ffff047224 */ /* 0x000fce00078e000e */
[----:B------:R-:W-:Y:S05]  /*12e50*/  WARPSYNC.COLLECTIVE R15, `(.L_x_1133) ;  /* 0x000000000f087348 */ /* 0x000fea0003c00000 */
[----:B------:R0:W1:Y:S02]  /*12e60*/  SHFL.IDX P6, R14, R13, R12, R11 ;  /* 0x0000000c0d0e7389 */ /* 0x00006400000c000b */
[----:B01----:R-:W-:Y:S01]  /*12e70*/  ENDCOLLECTIVE ;  /* 0x000000000000791b */ /* 0x003fe20003800000 */
.L_x_1133:
        /* <DEDUP_REMOVED lines=13> */
.L_x_1134:
        /* <DEDUP_REMOVED lines=8> */
.L_x_1135:
        /* <DEDUP_REMOVED lines=13> */
.L_x_1136:
        /* <DEDUP_REMOVED lines=8> */
.L_x_1137:
        /* <DEDUP_REMOVED lines=13> */
.L_x_1138:
        /* <DEDUP_REMOVED lines=8> */
.L_x_1139:
        /* <DEDUP_REMOVED lines=13> */
.L_x_1140:
        /* <DEDUP_REMOVED lines=8> */
.L_x_1141:
        /* <DEDUP_REMOVED lines=13> */
.L_x_1142:
[----:B------:R-:W-:Y:S01]  /*13490*/  @!P1 LEA R9, R25, UR48, 0x1 ;  /* 0x0000003019099c11 */ /* 0x000fe2000f8e08ff */
[----:B------:R-:W-:Y:S02]  /*134a0*/  IMAD.MOV.U32 R13, RZ, RZ, R8 ;  /* 0x000000ffff0d7224 */ /* 0x000fe400078e0008 */
[----:B------:R-:W-:Y:S02]  /*134b0*/  IMAD.MOV.U32 R12, RZ, RZ, 0x7 ;  /* 0x00000007ff0c7424 */ /* 0x000fe400078e00ff */
[----:B------:R-:W-:-:S07]  /*134c0*/  IMAD.MOV.U32 R2, RZ, RZ, R14 ;  /* 0x000000ffff027224 */ /* 0x000fce00078e000e */
[----:B------:R-:W-:Y:S05]  /*134d0*/  WARPSYNC.COLLECTIVE R15, `(.L_x_1143) ;  /* 0x000000000f087348 */ /* 0x000fea0003c00000 */
[----:B------:R0:W1:Y:S02]  /*134e0*/  SHFL.IDX P6, R14, R13, R12, R11 ;  /* 0x0000000c0d0e7389 */ /* 0x00006400000c000b */
[----:B01----:R-:W-:Y:S01]  /*134f0*/  ENDCOLLECTIVE ;  /* 0x000000000000791b */ /* 0x003fe20003800000 */
.L_x_1143:
        /* <DEDUP_REMOVED lines=12> */
.L_x_1144:
[----:B------:R-:W-:Y:S05]  /*135c0*/  BRA `(.L_x_1145) ;  /* 0xffffffcc00ec7947 */ /* 0x000fea000383ffff */
.L_x_1080:
[----:B0-----:R-:W-:-:S04]  /*135d0*/  IMAD.U32 R3, RZ, RZ, UR48 ;  /* 0x00000030ff037e24 */ /* 0x001fc8000f8e00ff */
[----:B------:R0:W1:Y:S03]  /*135e0*/  SYNCS.PHASECHK.TRANS64.TRYWAIT P0, [R3+URZ+0x2a820], R0 ;  /* 0x02a82000030075a7 */ /* 0x000066000800017f */
[----:B-1----:R-:W-:Y:S05]  /*135f0*/  @!P0 NANOSLEEP.SYNCS 0x989680 ;  /* 0x009896800000895d */ /* 0x002fea0003900000 */
[----:B------:R-:W1:Y:S02]  /*13600*/  @!P0 SYNCS.PHASECHK.TRANS64 P0, [R3+URZ+0x2a820], R0 ;  /* 0x02a82000030085a7 */ /* 0x000e64000800007f */
[----:B-1----:R-:W-:Y:S05]  /*13610*/  @!P0 BRA `(.L_x_1080) ;  /* 0xfffffffc00ec8947 */ /* 0x002fea000383ffff */
[----:B------:R-:W-:Y:S05]  /*13620*/  BRA `(.L_x_1146) ;  /* 0xffffffd000387947 */ /* 0x000fea000383ffff */
.L_x_1084:
[----:B0-----:R0:W1:Y:S02]  /*13630*/  SYNCS.PHASECHK.TRANS64.TRYWAIT P0, [R8+URZ+0x2a840], R3 ;  /* 0x02a84003080075a7 */ /* 0x001064000800017f */
[----:B-1----:R-:W-:Y:S05]  /*13640*/  @!P0 NANOSLEEP.SYNCS 0x989680 ;  /* 0x009896800000895d */ /* 0x002fea0003900000 */
[----:B------:R-:W1:Y:S02]  /*13650*/  @!P0 SYNCS.PHASECHK.TRANS64 P0, [R8+URZ+0x2a840], R3 ;  /* 0x02a84003080085a7 */ /* 0x000e64000800007f */
[----:B-1----:R-:W-:Y:S05]  /*13660*/  @!P0 BRA `(.L_x_1084) ;  /* 0xfffffffc00f08947 */ /* 0x002fea000383ffff */
[----:B------:R-:W-:Y:S05]  /*13670*/  BRA `(.L_x_1147) ;  /* 0xffffffd000fc7947 */ /* 0x000fea000383ffff */
.L_x_1085:
        /* <DEDUP_REMOVED lines=8> */
.L_x_1149:
[----:B------:R-:W-:Y:S05]  /*13700*/  BSYNC B1 ;  /* 0x0000000000017941 */ /* 0x000fea0003800000 */
.L_x_1148:
[----:B------:R-:W-:Y:S01]  /*13710*/  IMAD.MOV.U32 R13, RZ, RZ, R10 ;  /* 0x000000ffff0d7224 */ /* 0x000fe200078e000a */
[----:B------:R-:W-:Y:S01]  /*13720*/  LEA R19, R19, UR48, 0x1 ;  /* 0x0000003013137c11 */ /* 0x000fe2000f8e08ff */
[----:B------:R-:W-:Y:S02]  /*13730*/  IMAD.MOV.U32 R12, RZ, RZ, RZ ;  /* 0x000000ffff0c7224 */ /* 0x000fe400078e00ff */
[----:B------:R-:W-:Y:S02]  /*13740*/  IMAD.MOV.U32 R11, RZ, RZ, 0x181f ;  /* 0x0000181fff0b7424 */ /* 0x000fe400078e00ff */
[----:B------:R-:W-:Y:S02]  /*13750*/  IMAD.MOV.U32 R15, RZ, RZ, -0x1 ;  /* 0xffffffffff0f7424 */ /* 0x000fe400078e00ff */
[----:B------:R-:W-:-:S07]  /*13760*/  IMAD.MOV.U32 R3, RZ, RZ, R14 ;  /* 0x000000ffff037224 */ /* 0x000fce00078e000e */
[----:B------:R-:W-:Y:S05]  /*13770*/  WARPSYNC.COLLECTIVE R15, `(.L_x_1150) ;  /* 0x000000000f087348 */ /* 0x000fea0003c00000 */
[----:B------:R0:W1:Y:S02]  /*13780*/  SHFL.IDX P6, R14, R13, R12, R11 ;  /* 0x0000000c0d0e7389 */ /* 0x00006400000c000b */
[----:B01----:R-:W-:Y:S01]  /*13790*/  ENDCOLLECTIVE ;  /* 0x000000000000791b */ /* 0x003fe20003800000 */
.L_x_1150:
[----:B------:R-:W-:Y:S02]  /*137a0*/  IMAD.MOV.U32 R13, RZ, RZ, R21 ;  /* 0x000000ffff0d7224 */ /* 0x000fe400078e0015 */
[----:B------:R-:W-:Y:S01]  /*137b0*/  IMAD.MOV.U32 R12, RZ, RZ, 0x1 ;  /* 0x00000001ff0c7424 */ /* 0x000fe200078e00ff */
[----:B------:R-:W-:-:S13]  /*137c0*/  IADD3 R2, P0, R14, R35, RZ ;  /* 0x000000230e027210 */ /* 0x000fda0007f1e0ff */
[----:B------:R-:W-:Y:S05]  /*137d0*/  WARPSYNC.COLLECTIVE R15, `(.L_x_1151) ;  /* 0x000000000f087348 */ /* 0x000fea0003c00000 */
[----:B------:R0:W1:Y:S02]  /*137e0*/  SHFL.IDX P6, R14, R13, R12, R11 ;  /* 0x0000000c0d0e7389 */ /* 0x00006400000c000b */
[----:B01----:R-:W-:Y:S01]  /*137f0*/  ENDCOLLECTIVE ;  /* 0x000000000000791b */ /* 0x003fe20003800000 */
.L_x_1151:
        /* <DEDUP_REMOVED lines=12> */
.L_x_1152:
[----:B------:R-:W-:Y:S02]  /*138c0*/  IMAD.MOV.U32 R13, RZ, RZ, R21 ;  /* 0x000000ffff0d7224 */ /* 0x000fe400078e0015 */
[----:B------:R-:W-:Y:S01]  /*138d0*/  IMAD.MOV.U32 R12, RZ, RZ, 0x2 ;  /* 0x00000002ff0c7424 */ /* 0x000fe200078e00ff */
[----:B------:R-:W-:-:S13]  /*138e0*/  IADD3 R2, P0, R14, R35, RZ ;  /* 0x000000230e027210 */ /* 0x000fda0007f1e0ff */
[----:B------:R-:W-:Y:S05]  /*138f0*/  WARPSYNC.COLLECTIVE R15, `(.L_x_1153) ;  /* 0x000000000f087348 */ /* 0x000fea0003c00000 */
[----:B------:R0:W1:Y:S02]  /*13900*/  SHFL.IDX P6, R14, R13, R12, R11 ;  /* 0x0000000c0d0e7389 */ /* 0x00006400000c000b */
[----:B01----:R-:W-:Y:S01]  /*13910*/  ENDCOLLECTIVE ;  /* 0x000000000000791b */ /* 0x003fe20003800000 */
.L_x_1153:
        /* <DEDUP_REMOVED lines=12> */
.L_x_1154:
[----:B------:R-:W-:Y:S02]  /*139e0*/  IMAD.MOV.U32 R13, RZ, RZ, R21 ;  /* 0x000000ffff0d7224 */ /* 0x000fe400078e0015 */
[----:B------:R-:W-:-:S05]  /*139f0*/  IMAD.MOV.U32 R12, RZ, RZ, R14 ;  /* 0x000000ffff0c7224 */ /* 0x000fca00078e000e */
[----:B------:R-:W-:Y:S01]  /*13a00*/  IADD3 R2, P0, R12, R35, RZ ;  /* 0x000000230c027210 */ /* 0x000fe20007f1e0ff */
[----:B------:R-:W-:-:S04]  /*13a10*/  IMAD.MOV.U32 R12, RZ, RZ, 0x3 ;  /* 0x00000003ff0c7424 */ /* 0x000fc800078e00ff */
[----:B------:R-:W-:-:S08]  /*13a20*/  IMAD.X R3, RZ, RZ, R5, P0 ;  /* 0x000000ffff037224 */ /* 0x000fd000000e0605 */
[----:B------:R-:W-:Y:S05]  /*13a30*/  WARPSYNC.COLLECTIVE R15, `(.L_x_1155) ;  /* 0x000000000f087348 */ /* 0x000fea0003c00000 */
[----:B------:R0:W1:Y:S02]  /*13a40*/  SHFL.IDX P6, R14, R13, R12, R11 ;  /* 0x0000000c0d0e7389 */ /* 0x00006400000c000b */
[----:B01----:R-:W-:Y:S01]  /*13a50*/  ENDCOLLECTIVE ;  /* 0x000000000000791b */ /* 0x003fe20003800000 */
.L_x_1155:
        /* <DEDUP_REMOVED lines=11> */
.L_x_1156:
[----:B------:R-:W-:Y:S02]  /*13b10*/  IMAD.MOV.U32 R13, RZ, RZ, R21 ;  /* 0x000000ffff0d7224 */ /* 0x000fe400078e0015 */
[----:B------:R-:W-:Y:S01]  /*13b20*/  IMAD.MOV.U32 R12, RZ, RZ, 0x4 ;  /* 0x00000004ff0c7424 */ /* 0x000fe200078e00ff */
[----:B------:R-:W-:-:S13]  /*13b30*/  IADD3 R2, P0, R14, R35, RZ ;  /* 0x000000230e027210 */ /* 0x000fda0007f1e0ff */
[----:B------:R-:W-:Y:S05]  /*13b40*/  WARPSYNC.COLLECTIVE R15, `(.L_x_1157) ;  /* 0x000000000f087348 */ /* 0x000fea0003c00000 */
[----:B------:R0:W1:Y:S02]  /*13b50*/  SHFL.IDX P6, R14, R13, R12, R11 ;  /* 0x0000000c0d0e7389 */ /* 0x00006400000c000b */
[----:B01----:R-:W-:Y:S01]  /*13b60*/  ENDCOLLECTIVE ;  /* 0x000000000000791b */ /* 0x003fe20003800000 */
.L_x_1157:
        /* <DEDUP_REMOVED lines=12> */
.L_x_1158:
        /* <DEDUP_REMOVED lines=8> */
.L_x_1159:
[----:B------:R-:W-:Y:S01]  /*13cb0*/  @!PT LDS RZ, [RZ] ;  /* 0x00000000fffff984 */ /* 0x000fe20000000800 */
[----:B------:R-:W-:Y:S01]  /*13cc0*/  @!PT LDS RZ, [RZ] ;  /* 0x00000000fffff984 */ /* 0x000fe20000000800 */
[----:B------:R-:W-:Y:S01]  /*13cd0*/  @!PT LDS RZ, [RZ] ;  /* 0x00000000fffff984 */ /* 0x000fe20000000800 */
[----:B------:R0:W-:Y:S04]  /*13ce0*/  LDGSTS.E.BYPASS.LTC128B.128 [R19+0x1a400], desc[UR36][R2.64], !P3 ;  /* 0x1a40000002137fae */ /* 0x0001e8000d901d64 */
[----:B------:R0:W-:Y:S04]  /*13cf0*/  LDGSTS.E.BYPASS.LTC128B.128 [R19+0x1d400], desc[UR36][R2.64+0x80], !P2 ;  /* 0x1d40008002137fae */ /* 0x0001e8000d101d64 */
[----:B------:R0:W-:Y:S01]  /*13d00*/  LDGSTS.E.BYPASS.LTC128B.128 [R19+0x20400], desc[UR36][R2.64+0x100], !P1 ;  /* 0x2040010002137fae */ /* 0x0001e2000c901d64 */
[----:B------:R-:W-:Y:S02]  /*13d10*/  IMAD.MOV.U32 R13, RZ, RZ, R10 ;  /* 0x000000ffff0d7224 */ /* 0x000fe400078e000a */
[----:B------:R-:W-:-:S07]  /*13d20*/  IMAD.MOV.U32 R21, RZ, RZ, R14 ;  /* 0x000000ffff157224 */ /* 0x000fce00078e000e */
[----:B0-----:R-:W-:Y:S05]  /*13d30*/  WARPSYNC.COLLECTIVE R15, `(.L_x_1160) ;  /* 0x000000000f087348 */ /* 0x001fea0003c00000 */
[----:B------:R1:W2:Y:S02]  /*13d40*/  SHFL.IDX P6, R14, R13, R12, R11 ;  /* 0x0000000c0d0e7389 */ /* 0x0002a400000c000b */
[----:B012---:R-:W-:Y:S01]  /*13d50*/  ENDCOLLECTIVE ;  /* 0x000000000000791b */ /* 0x007fe20003800000 */
.L_x_1160:
[----:B------:R-:W-:Y:S05]  /*13d60*/  BRA `(.L_x_1161) ;  /* 0xffffffd000587947 */ /* 0x000fea000383ffff */
.L_x_1090:
[----:B0-----:R0:W2:Y:S02]  /*13d70*/  SYNCS.PHASECHK.TRANS64.TRYWAIT P0, [R4+URZ+0x2a860], R3 ;  /* 0x02a86003040075a7 */ /* 0x0010a4000800017f */
[----:B--2---:R-:W-:Y:S05]  /*13d80*/  @!P0 NANOSLEEP.SYNCS 0x989680 ;  /* 0x009896800000895d */ /* 0x004fea0003900000 */
[----:B------:R-:W2:Y:S02]  /*13d90*/  @!P0 SYNCS.PHASECHK.TRANS64 P0, [R4+URZ+0x2a860], R3 ;  /* 0x02a86003040085a7 */ /* 0x000ea4000800007f */
[----:B--2---:R-:W-:Y:S05]  /*13da0*/  @!P0 BRA `(.L_x_1090) ;  /* 0xfffffffc00f08947 */ /* 0x004fea000383ffff */
[----:B------:R-:W-:Y:S05]  /*13db0*/  BRA `(.L_x_1162) ;  /* 0xffffffd000b47947 */ /* 0x000fea000383ffff */
.L_x_1091:
[----:B------:R-:W-:Y:S01]  /*13dc0*/  BSSY B1, `(.L_x_1163) ;  /* 0x0000008000017945 */ /* 0x000fe20003800000 */
[----:B------:R-:W-:Y:S02]  /*13dd0*/  IMAD.MOV.U32 R13, RZ, RZ, R17 ;  /* 0x000000ffff0d7224 */ /* 0x000fe400078e0011 */
[----:B------:R-:W-:Y:S02]  /*13de0*/  IMAD.MOV.U32 R12, RZ, RZ, RZ ;  /* 0x000000ffff0c7224 */ /* 0x000fe400078e00ff */
[----:B------:R-:W-:Y:S02]  /*13df0*/  IMAD.MOV.U32 R11, RZ, RZ, 0x181f ;  /* 0x0000181fff0b7424 */ /* 0x000fe400078e00ff */
[----:B------:R-:W-:-:S07]  /*13e00*/  IMAD.MOV.U32 R15, RZ, RZ, -0x1 ;  /* 0xffffffffff0f7424 */ /* 0x000fce00078e00ff */
[----:B01----:R-:W-:Y:S05]  /*13e10*/  WARPSYNC.COLLECTIVE R15, `(.L_x_1164) ;  /* 0x000000000f087348 */ /* 0x003fea0003c00000 */
[----:B------:R2:W3:Y:S02]  /*13e20*/  SHFL.IDX P6, R14, R13, R12, R11 ;  /* 0x0000000c0d0e7389 */ /* 0x0004e400000c000b */
[----:B0123--:R-:W-:Y:S01]  /*13e30*/  ENDCOLLECTIVE ;  /* 0x000000000000791b */ /* 0x00ffe20003800000 */
.L_x_1164:
[----:B------:R-:W-:Y:S05]  /*13e40*/  BSYNC B1 ;  /* 0x0000000000017941 */ /* 0x000fea0003800000 */
.L_x_1163:
        /* <DEDUP_REMOVED lines=9> */
.L_x_1165:
[----:B------:R-:W-:Y:S02]  /*13ee0*/  IMAD.MOV.U32 R13, RZ, RZ, R17 ;  /* 0x000000ffff0d7224 */ /* 0x000fe400078e0011 */
[----:B------:R-:W-:Y:S01]  /*13ef0*/  IMAD.MOV.U32 R12, RZ, RZ, 0x1 ;  /* 0x00000001ff0c7424 */ /* 0x000fe200078e00ff */
[----:B------:R-:W-:-:S13]  /*13f00*/  IADD3 R2, P1, R14, R35, RZ ;  /* 0x000000230e027210 */ /* 0x000fda0007f3e0ff */
[----:B------:R-:W-:Y:S05]  /*13f10*/  WARPSYNC.COLLECTIVE R15, `(.L_x_1166) ;  /* 0x000000000f087348 */ /* 0x000fea0003c00000 */
[----:B------:R0:W1:Y:S02]  /*13f20*/  SHFL.IDX P6, R14, R13, R12, R11 ;  /* 0x0000000c0d0e7389 */ /* 0x00006400000c000b */
[----:B01----:R-:W-:Y:S01]  /*13f30*/  ENDCOLLECTIVE ;  /* 0x000000000000791b */ /* 0x003fe20003800000 */
.L_x_1166:
[----:B------:R-:W-:Y:S01]  /*13f40*/  IMAD.X R3, RZ, RZ, R3, P1 ;  /* 0x000000ffff037224 */ /* 0x000fe200008e0603 */
[----:B------:R-:W-:-:S04]  /*13f50*/  LOP3.LUT P1, RZ, R29, 0x1, RZ, 0xc0, !PT ;  /* 0x000000011dff7812 */ /* 0x000fc8000782c0ff */
        /* <DEDUP_REMOVED lines=11> */
.L_x_1167:
        /* <DEDUP_REMOVED lines=10> */
.L_x_1168:
        /* <DEDUP_REMOVED lines=12> */
.L_x_1169:
        /* <DEDUP_REMOVED lines=10> */
.L_x_1170:
        /* <DEDUP_REMOVED lines=12> */
.L_x_1171:
        /* <DEDUP_REMOVED lines=10> */
.L_x_1172:
        /* <DEDUP_REMOVED lines=12> */
.L_x_1173:
        /* <DEDUP_REMOVED lines=10> */
.L_x_1174:
        /* <DEDUP_REMOVED lines=12> */
.L_x_1175:
[----:B------:R-:W-:Y:S01]  /*14590*/  @!PT LDS RZ, [RZ] ;  /* 0x00000000fffff984 */ /* 0x000fe20000000800 */
[----:B------:R-:W-:Y:S01]  /*145a0*/  @!PT LDS RZ, [RZ] ;  /* 0x00000000fffff984 */ /* 0x000fe20000000800 */
[----:B------:R-:W-:Y:S01]  /*145b0*/  @!PT LDS RZ, [RZ] ;  /* 0x00000000fffff984 */ /* 0x000fe20000000800 */
[----:B------:R0:W-:Y:S01]  /*145c0*/  LDGSTS.E.BYPASS.LTC128B.128 [R5+0x5400], desc[UR36][R2.64+0x80], !P2 ;  /* 0x0540008002057fae */ /* 0x0001e2000d101d64 */
[----:B------:R-:W-:Y:S05]  /*145d0*/  BRA `(.L_x_1176) ;  /* 0xffffffcc00707947 */ /* 0x000fea000383ffff */
.L_x_1097:
[----:B0-----:R0:W1:Y:S02]  /*145e0*/  SYNCS.PHASECHK.TRANS64.TRYWAIT P0, [R0+URZ+0x2a860], R3 ;  /* 0x02a86003000075a7 */ /* 0x001064000800017f */
[----:B-1----:R-:W-:Y:S05]  /*145f0*/  @!P0 NANOSLEEP.SYNCS 0x989680 ;  /* 0x009896800000895d */ /* 0x002fea0003900000 */
[----:B------:R-:W1:Y:S02]  /*14600*/  @!P0 SYNCS.PHASECHK.TRANS64 P0, [R0+URZ+0x2a860], R3 ;  /* 0x02a86003000085a7 */ /* 0x000e64000800007f */
[----:B-1----:R-:W-:Y:S05]  /*14610*/  @!P0 BRA `(.L_x_1097) ;  /* 0xfffffffc00f08947 */ /* 0x002fea000383ffff */
[----:B------:R-:W-:Y:S05]  /*14620*/  BRA `(.L_x_1177) ;  /* 0xffffffd000587947 */ /* 0x000fea000383ffff */
.L_x_1098:
        /* <DEDUP_REMOVED lines=8> */
.L_x_1179:
[----:B------:R-:W-:Y:S05]  /*146b0*/  BSYNC B0 ;  /* 0x0000000000007941 */ /* 0x000fea0003800000 */
.L_x_1178:
        /* <DEDUP_REMOVED lines=10> */
[----:B------:R-:W-:Y:S05]  /*14760*/  WARPSYNC.COLLECTIVE R15, `(.L_x_1180) ;  /* 0x000000000f087348 */ /* 0x000fea0003c00000 */
[----:B------:R0:W1:Y:S02]  /*14770*/  SHFL.IDX P6, R14, R13, R12, R11 ;  /* 0x0000000c0d0e7389 */ /* 0x00006400000c000b */
[----:B01----:R-:W-:Y:S01]  /*14780*/  ENDCOLLECTIVE ;  /* 0x000000000000791b */ /* 0x003fe20003800000 */
.L_x_1180:
[----:B------:R-:W-:Y:S01]  /*14790*/  LEA R4, R25, UR48, 0x1 ;  /* 0x0000003019047c11 */ /* 0x000fe2000f8e08ff */
[----:B------:R-:W-:Y:S02]  /*147a0*/  IMAD.MOV.U32 R13, RZ, RZ, R17 ;  /* 0x000000ffff0d7224 */ /* 0x000fe400078e0011 */
[----:B------:R-:W-:Y:S02]  /*147b0*/  IMAD.MOV.U32 R12, RZ, RZ, 0x1 ;  /* 0x00000001ff0c7424 */ /* 0x000fe400078e00ff */
[----:B------:R-:W-:-:S07]  /*147c0*/  IMAD.MOV.U32 R2, RZ, RZ, R14 ;  /* 0x000000ffff027224 */ /* 0x000fce00078e000e */
[----:B------:R-:W-:Y:S05]  /*147d0*/  WARPSYNC.COLLECTIVE R15, `(.L_x_1181) ;  /* 0x000000000f087348 */ /* 0x000fea0003c00000 */
[----:B------:R0:W1:Y:S02]  /*147e0*/  SHFL.IDX P6, R14, R13, R12, R11 ;  /* 0x0000000c0d0e7389 */ /* 0x00006400000c000b */
[----:B01----:R-:W-:Y:S01]  /*147f0*/  ENDCOLLECTIVE ;  /* 0x000000000000791b */ /* 0x003fe20003800000 */
.L_x_1181:
        /* <DEDUP_REMOVED lines=13> */
.L_x_1182:
[----:B------:R-:W-:Y:S02]  /*148d0*/  IMAD.MOV.U32 R3, RZ, RZ, R6 ;  /* 0x000000ffff037224 */ /* 0x000fe400078e0006 */
[----:B------:R-:W-:Y:S02]  /*148e0*/  IMAD.MOV.U32 R13, RZ, RZ, R17 ;  /* 0x000000ffff0d7224 */ /* 0x000fe400078e0011 */
[----:B------:R-:W-:Y:S02]  /*148f0*/  IMAD.MOV.U32 R12, RZ, RZ, 0x2 ;  /* 0x00000002ff0c7424 */ /* 0x000fe400078e00ff */
[----:B------:R-:W-:-:S07]  /*14900*/  IMAD.MOV.U32 R2, RZ, RZ, R14 ;  /* 0x000000ffff027224 */ /* 0x000fce00078e000e */
[----:B------:R-:W-:Y:S05]  /*14910*/  WARPSYNC.COLLECTIVE R15, `(.L_x_1183) ;  /* 0x000000000f087348 */ /* 0x000fea0003c00000 */
[----:B------:R0:W1:Y:S02]  /*14920*/  SHFL.IDX P6, R14, R13, R12, R11 ;  /* 0x0000000c0d0e7389 */ /* 0x00006400000c000b */
[----:B01----:R-:W-:Y:S01]  /*14930*/  ENDCOLLECTIVE ;  /* 0x000000000000791b */ /* 0x003fe20003800000 */
.L_x_1183:
        /* <DEDUP_REMOVED lines=13> */
.L_x_1184:
[----:B------:R-:W-:Y:S02]  /*14a10*/  IMAD.MOV.U32 R3, RZ, RZ, R10 ;  /* 0x000000ffff037224 */ /* 0x000fe400078e000a */
[----:B------:R-:W-:Y:S02]  /*14a20*/  IMAD.MOV.U32 R13, RZ, RZ, R17 ;  /* 0x000000ffff0d7224 */ /* 0x000fe400078e0011 */
[----:B------:R-:W-:Y:S02]  /*14a30*/  IMAD.MOV.U32 R12, RZ, RZ, 0x3 ;  /* 0x00000003ff0c7424 */ /* 0x000fe400078e00ff */
[----:B------:R-:W-:-:S07]  /*14a40*/  IMAD.MOV.U32 R19, RZ, RZ, R14 ;  /* 0x000000ffff137224 */ /* 0x000fce00078e000e */
[----:B------:R-:W-:Y:S05]  /*14a50*/  WARPSYNC.COLLECTIVE R15, `(.L_x_1185) ;  /* 0x000000000f087348 */ /* 0x000fea0003c00000 */
[----:B------:R0:W1:Y:S02]  /*14a60*/  SHFL.IDX P6, R14, R13, R12, R11 ;  /* 0x0000000c0d0e7389 */ /* 0x00006400000c000b */
[----:B01----:R-:W-:Y:S01]  /*14a70*/  ENDCOLLECTIVE ;  /* 0x000000000000791b */ /* 0x003fe20003800000 */
.L_x_1185:
[----:B------:R-:W-:-:S04]  /*14a80*/  IMAD.MOV.U32 R2, RZ, RZ, R19 ;  /* 0x000000ffff027224 */ /* 0x000fc800078e0013 */
[----:B------:R-:W-:-:S05]  /*14a90*/  IMAD.WIDE.U32 R2, R30, 0x2, R2 ;  /* 0x000000021e027825 */ /* 0x000fca00078e0002 */
[----:B------:R-:W-:Y:S01]  /*14aa0*/  @!PT LDS RZ, [RZ] ;  /* 0x00000000fffff984 */ /* 0x000fe20000000800 */
[----:B------:R-:W-:Y:S01]  /*14ab0*/  @!PT LDS RZ, [RZ] ;  /* 0x00000000fffff984 */ /* 0x000fe20000000800 */
[----:B------:R-:W-:Y:S01]  /*14ac0*/  @!PT LDS RZ, [RZ] ;  /* 0x00000000fffff984 */ /* 0x000fe20000000800 */
[----:B------:R0:W-:Y:S01]  /*14ad0*/  LDGSTS.E.BYPASS.LTC128B.128 [R4+0x1400], desc[UR36][R2.64], !P2 ;  /* 0x0140000002047fae */ /* 0x0001e2000d101d64 */
[C---:B------:R-:W-:Y:S01]  /*14ae0*/  ISETP.LT.OR P2, PT, R5.reuse, 0x31, P1 ;  /* 0x000000310500780c */ /* 0x040fe20000f41670 */
[----:B------:R-:W-:Y:S02]  /*14af0*/  IMAD.MOV.U32 R13, RZ, RZ, R16 ;  /* 0x000000ffff0d7224 */ /* 0x000fe400078e0010 */
[----:B------:R0:W-:Y:S01]  /*14b00*/  LDGSTS.E.BYPASS.LTC128B.128 [R4+0x4400], desc[UR36][R2.64+0x80], !P3 ;  /* 0x0440008002047fae */ /* 0x0001e2000d901d64 */
[----:B------:R-:W-:Y:S01]  /*14b10*/  ISETP.LT.OR P3, PT, R5, 0x31, !P0 ;  /* 0x000000310500780c */ /* 0x000fe20004761670 */
[----:B------:R-:W-:-:S12]  /*14b20*/  IMAD.MOV.U32 R9, RZ, RZ, R14 ;  /* 0x000000ffff097224 */ /* 0x000fd800078e000e */
[----:B0-----:R-:W-:Y:S05]  /*14b30*/  WARPSYNC.COLLECTIVE R15, `(.L_x_1186) ;  /* 0x000000000f087348 */ /* 0x001fea0003c00000 */
[----:B------:R1:W2:Y:S02]  /*14b40*/  SHFL.IDX P6, R14, R13, R12, R11 ;  /* 0x0000000c0d0e7389 */ /* 0x0002a400000c000b */
[----:B012---:R-:W-:Y:S01]  /*14b50*/  ENDCOLLECTIVE ;  /* 0x000000000000791b */ /* 0x007fe20003800000 */
.L_x_1186:
[----:B------:R-:W-:Y:S02]  /*14b60*/  IMAD.MOV.U32 R3, RZ, RZ, R9 ;  /* 0x000000ffff037224 */ /* 0x000fe400078e0009 */
[----:B------:R-:W-:Y:S02]  /*14b70*/  IMAD.MOV.U32 R13, RZ, RZ, R17 ;  /* 0x000000ffff0d7224 */ /* 0x000fe400078e0011 */
[----:B------:R-:W-:Y:S02]  /*14b80*/  IMAD.MOV.U32 R12, RZ, RZ, 0x4 ;  /* 0x00000004ff0c7424 */ /* 0x000fe400078e00ff */
[----:B------:R-:W-:-:S07]  /*14b90*/  IMAD.MOV.U32 R20, RZ, RZ, R14 ;  /* 0x000000ffff147224 */ /* 0x000fce00078e000e */
[----:B------:R-:W-:Y:S05]  /*14ba0*/  WARPSYNC.COLLECTIVE R15, `(.L_x_1187) ;  /* 0x000000000f087348 */ /* 0x000fea0003c00000 */
[----:B------:R0:W1:Y:S02]  /*14bb0*/  SHFL.IDX P6, R14, R13, R12, R11 ;  /* 0x0000000c0d0e7389 */ /* 0x00006400000c000b */
[----:B01----:R-:W-:Y:S01]  /*14bc0*/  ENDCOLLECTIVE ;  /* 0x000000000000791b */ /* 0x003fe20003800000 */
.L_x_1187:
        /* <DEDUP_REMOVED lines=14> */
.L_x_1188:
[----:B------:R-:W-:Y:S02]  /*14cb0*/  IMAD.MOV.U32 R3, RZ, RZ, R8 ;  /* 0x000000ffff037224 */ /* 0x000fe400078e0008 */
[----:B------:R-:W-:Y:S02]  /*14cc0*/  IMAD.MOV.U32 R8, RZ, RZ, RZ ;  /* 0x000000ffff087224 */ /* 0x000fe400078e00ff */
[----:B------:R-:W-:Y:S02]  /*14cd0*/  IMAD.MOV.U32 R13, RZ, RZ, R17 ;  /* 0x000000ffff0d7224 */ /* 0x000fe400078e0011 */
[----:B------:R-:W-:Y:S02]  /*14ce0*/  IMAD.MOV.U32 R12, RZ, RZ, 0x5 ;  /* 0x00000005ff0c7424 */ /* 0x000fe400078e00ff */
[----:B------:R-:W-:-:S07]  /*14cf0*/  IMAD.MOV.U32 R21, RZ, RZ, R14 ;  /* 0x000000ffff157224 */ /* 0x000fce00078e000e */
[----:B------:R-:W-:Y:S05]  /*14d00*/  WARPSYNC.COLLECTIVE R15, `(.L_x_1189) ;  /* 0x000000000f087348 */ /* 0x000fea0003c00000 */
[----:B------:R0:W1:Y:S02]  /*14d10*/  SHFL.IDX P6, R14, R13, R12, R11 ;  /* 0x0000000c0d0e7389 */ /* 0x00006400000c000b */
[----:B01----:R-:W-:Y:S01]  /*14d20*/  ENDCOLLECTIVE ;  /* 0x000000000000791b */ /* 0x003fe20003800000 */
.L_x_1189:
        /* <DEDUP_REMOVED lines=12> */
.L_x_1190:
[----:B------:R-:W-:Y:S05]  /*14df0*/  BRA `(.L_x_1191) ;  /* 0xffffffcc00387947 */ /* 0x000fea000383ffff */
.L_x_1101:
[----:B0-----:R0:W1:Y:S02]  /*14e00*/  SYNCS.PHASECHK.TRANS64.TRYWAIT P0, [R7+URZ+0x2a820], R8 ;  /* 0x02a82008070075a7 */ /* 0x001064000800017f */
[----:B-1----:R-:W-:Y:S05]  /*14e10*/  @!P0 NANOSLEEP.SYNCS 0x989680 ;  /* 0x009896800000895d */ /* 0x002fea0003900000 */
[----:B------:R-:W1:Y:S02]  /*14e20*/  @!P0 SYNCS.PHASECHK.TRANS64 P0, [R7+URZ+0x2a820], R8 ;  /* 0x02a82008070085a7 */ /* 0x000e64000800007f */
[----:B-1----:R-:W-:Y:S05]  /*14e30*/  @!P0 BRA `(.L_x_1101) ;  /* 0xfffffffc00f08947 */ /* 0x002fea000383ffff */
[----:B------:R-:W-:Y:S05]  /*14e40*/  BRA `(.L_x_1192) ;  /* 0xffffffcc00ac7947 */ /* 0x000fea000383ffff */
.L_x_1102:
[----:B------:R-:W1:Y:S01]  /*14e50*/  S2R R2, SR_TID.X ;  /* 0x0000000000027919 */ /* 0x000e620000002100 */
[----:B------:R-:W-:Y:S01]  /*14e60*/  BSSY B0, `(.L_x_1193) ;  /* 0x000000a000007945 */ /* 0x000fe20003800000 */
[----:B------:R-:W-:Y:S02]  /*14e70*/  IMAD.MOV.U32 R12, RZ, RZ, RZ ;  /* 0x000000ffff0c7224 */ /* 0x000fe400078e00ff */
[----:B------:R-:W-:Y:S02]  /*14e80*/  IMAD.MOV.U32 R11, RZ, RZ, 0x1f ;  /* 0x0000001fff0b7424 */ /* 0x000fe400078e00ff */
[----:B------:R-:W-:Y:S01]  /*14e90*/  IMAD.MOV.U32 R15, RZ, RZ, -0x1 ;  /* 0xffffffffff0f7424 */ /* 0x000fe200078e00ff */
[----:B-1----:R-:W-:-:S04]  /*14ea0*/  SHF.R.U32.HI R2, RZ, 0x5, R2 ;  /* 0x00000005ff027819 */ /* 0x002fc80000011602 */
[----:B------:R-:W-:-:S05]  /*14eb0*/  LOP3.LUT R2, R2, 0x3, RZ, 0xc0, !PT ;  /* 0x0000000302027812 */ /* 0x000fca00078ec0ff */
[----:B------:R-:W-:-:S07]  /*14ec0*/  IMAD.MOV.U32 R13, RZ, RZ, R2 ;  /* 0x000000ffff0d7224 */ /* 0x000fce00078e0002 */
[----:B0----5:R-:W-:Y:S05]  /*14ed0*/  WARPSYNC.COLLECTIVE R15, `(.L_x_1194) ;  /* 0x000000000f087348 */ /* 0x021fea0003c00000 */
[----:B------:R1:W2:Y:S02]  /*14ee0*/  SHFL.IDX P6, R14, R13, R12, R11 ;  /* 0x0000000c0d0e7389 */ /* 0x0002a400000c000b */
[----:B012--5:R-:W-:Y:S01]  /*14ef0*/  ENDCOLLECTIVE ;  /* 0x000000000000791b */ /* 0x027fe20003800000 */
.L_x_1194:
[----:B------:R-:W-:Y:S05]  /*14f00*/  BSYNC B0 ;  /* 0x0000000000007941 */ /* 0x000fea0003800000 */
.L_x_1193:
[----:B------:R-:W-:Y:S05]  /*14f10*/  BRA `(.L_x_1195) ;  /* 0xffffffcc00907947 */ /* 0x000fea000383ffff */
.L_x_1103:
[----:B------:R-:W-:Y:S01]  /*14f20*/  BSSY B0, `(.L_x_1196) ;  /* 0x0000006000007945 */ /* 0x000fe20003800000 */
[----:B------:R-:W-:-:S07]  /*14f30*/  IMAD.MOV.U32 R15, RZ, RZ, -0x1 ;  /* 0xffffffffff0f7424 */ /* 0x000fce00078e00ff */
[----:B01---5:R-:W-:Y:S05]  /*14f40*/  WARPSYNC.COLLECTIVE R15, `(.L_x_1197) ;  /* 0x000000000f0c7348 */ /* 0x023fea0003c00000 */
[----:B------:R-:W-:Y:S02]  /*14f50*/  ELECT P6, UR62, PT ;  /* 0x00000000003e782f */ /* 0x000fe400038c0000 */
[----:B------:R-:W-:Y:S01]  /*14f60*/  MOV R14, UR62 ;  /* 0x0000003e000e7c02 */ /* 0x000fe20008000f00 */
[----:B01---5:R-:W-:Y:S10]  /*14f70*/  ENDCOLLECTIVE ;  /* 0x000000000000791b */ /* 0x023ff40003800000 */
.L_x_1197:
[----:B------:R-:W-:Y:S05]  /*14f80*/  BSYNC B0 ;  /* 0x0000000000007941 */ /* 0x000fea0003800000 */
.L_x_1196:
[----:B------:R-:W-:Y:S05]  /*14f90*/  BRA `(.L_x_1198) ;  /* 0xffffffcc00847947 */ /* 0x000fea000383ffff */
.L_x_1105:
[----:B-1----:R1:W2:Y:S02]  /*14fa0*/  SYNCS.PHASECHK.TRANS64.TRYWAIT P1, [R5+URZ+0x2a840], R2 ;  /* 0x02a84002050075a7 */ /* 0x0022a4000802017f */
[----:B--2---:R-:W-:Y:S05]  /*14fb0*/  @!P1 NANOSLEEP.SYNCS 0x989680 ;  /* 0x009896800000995d */ /* 0x004fea0003900000 */
[----:B------:R-:W2:Y:S02]  /*14fc0*/  @!P1 SYNCS.PHASECHK.TRANS64 P1, [R5+URZ+0x2a840], R2 ;  /* 0x02a84002050095a7 */ /* 0x000ea4000802007f */
[----:B--2---:R-:W-:Y:S05]  /*14fd0*/  @!P1 BRA `(.L_x_1105) ;  /* 0xfffffffc00f09947 */ /* 0x004fea000383ffff */
[----:B------:R-:W-:Y:S05]  /*14fe0*/  BRA `(.L_x_1199) ;  /* 0xffffffcc00ac7947 */ /* 0x000fea000383ffff */
.L_x_1107:
[----:B0-----:R0:W2:Y:S02]  /*14ff0*/  SYNCS.PHASECHK.TRANS64.TRYWAIT P1, [R7+URZ+0x2a840], R0 ;  /* 0x02a84000070075a7 */ /* 0x0010a4000802017f */
[----:B--2---:R-:W-:Y:S05]  /*15000*/  @!P1 NANOSLEEP.SYNCS 0x989680 ;  /* 0x009896800000995d */ /* 0x004fea0003900000 */
[----:B------:R-:W2:Y:S02]  /*15010*/  @!P1 SYNCS.PHASECHK.TRANS64 P1, [R7+URZ+0x2a840], R0 ;  /* 0x02a84000070095a7 */ /* 0x000ea4000802007f */
[----:B--2---:R-:W-:Y:S05]  /*15020*/  @!P1 BRA `(.L_x_1107) ;  /* 0xfffffffc00f09947 */ /* 0x004fea000383ffff */
[----:B------:R-:W-:Y:S05]  /*15030*/  BRA `(.L_x_1200) ;  /* 0xffffffcc00b87947 */ /* 0x000fea000383ffff */
.L_x_1109:
[----:B--2---:R2:W3:Y:S02]  /*15040*/  SYNCS.PHASECHK.TRANS64.TRYWAIT P1, [R5+URZ+0x2a860], R2 ;  /* 0x02a86002050075a7 */ /* 0x0044e4000802017f */
[----:B---3--:R-:W-:Y:S05]  /*15050*/  @!P1 NANOSLEEP.SYNCS 0x989680 ;  /* 0x009896800000995d */ /* 0x008fea0003900000 */
[----:B------:R-:W3:Y:S02]  /*15060*/  @!P1 SYNCS.PHASECHK.TRANS64 P1, [R5+URZ+0x2a860], R2 ;  /* 0x02a86002050095a7 */ /* 0x000ee4000802007f */
[----:B---3--:R-:W-:Y:S05]  /*15070*/  @!P1 BRA `(.L_x_1109) ;  /* 0xfffffffc00f09947 */ /* 0x008fea000383ffff */
[----:B------:R-:W-:Y:S05]  /*15080*/  BRA `(.L_x_1201) ;  /* 0xffffffcc00b47947 */ /* 0x000fea000383ffff */
.L_x_1202:
        /* <DEDUP_REMOVED lines=15> */
.L_x_15634:


//--------------------- .text._ZN7cutlass13device_kernelIN5flash11enable_sm90INS1_16FlashAttnFwdSm90INS1_25CollectiveMainloopFwdSm90ILi2EN4cute5tupleIJNS5_1CILi1EEES8_S8_EEENS6_IJNS7_ILi128EEENS7_ILi96EEENS7_ILi192EEEEEELi128ENS_10bfloat16_tEfNS_4arch4Sm90ELb0ELb1ELb0ELb1ELb1ELb0ELb0ELb1ELb1ELb1ELb1ELb0EEENS1_21CollectiveEpilogueFwdINS6_IJSA_SA_SB_EEES9_SE_SG_Li256ELb1ELb1ELb1ELb0EEENS1_36VarlenDynamicPersistentTileSchedulerILi128ELi96ELi256ELi128ELb1ELb1ELb1ELb1ELb0ELb1EEEEEEEEEvNT_6ParamsE --------------------------
	.section	.text._ZN7cutlass13device_kernelIN5flash11enable_sm90INS1_16FlashAttnFwdSm90INS1_25CollectiveMainloopFwdSm90ILi2EN4cute5tupleIJNS5_1CILi1EEES8_S8_EEENS6_IJNS7_ILi128EEENS7_ILi96EEENS7_ILi192EEEEEELi128ENS_10bfloat16_tEfNS_4arch4Sm90ELb0ELb1ELb0ELb1ELb1ELb0ELb0ELb1ELb1ELb1ELb1ELb0EEENS1_21CollectiveEpilogueFwdINS6_IJSA_SA_SB_EEES9_SE_SG_Li256ELb1ELb1ELb1ELb0EEENS1_36VarlenDynamicPersistentTileSchedulerILi128ELi96ELi256ELi128ELb1ELb1ELb1ELb1ELb0ELb1EEEEEEEEEvNT_6ParamsE,"ax",@progbits
	.align	128
.text._ZN7cutlass13device_kernelIN5flash11enable_sm90INS1_16FlashAttnFwdSm90INS1_25CollectiveMainloopFwdSm90ILi2EN4cute5tupleIJNS5_1CILi1EEES8_S8_EEENS6_IJNS7_ILi128EEENS7_ILi96EEENS7_ILi192EEEEEELi128ENS_10bfloat16_tEfNS_4arch4Sm90ELb0ELb1ELb0ELb1ELb1ELb0ELb0ELb1ELb1ELb1ELb1ELb0EEENS1_21CollectiveEpilogueFwdINS6_IJSA_SA_SB_EEES9_SE_SG_Li256ELb1ELb1ELb1ELb0EEENS1_36VarlenDynamicPersistentTileSchedulerILi128ELi96ELi256ELi128ELb1ELb1ELb1ELb1ELb0ELb1EEEEEEEEEvNT_6ParamsE:
        .type           _ZN7cutlass13device_kernelIN5flash11enable_sm90INS1_16FlashAttnFwdSm90INS1_25CollectiveMainloopFwdSm90ILi2EN4cute5tupleIJNS5_1CILi1EEES8_S8_EEENS6_IJNS7_ILi128EEENS7_ILi96EEENS7_ILi192EEEEEELi128ENS_10bfloat16_tEfNS_4arch4Sm90ELb0ELb1ELb0ELb1ELb1ELb0ELb0ELb1ELb1ELb1ELb1ELb0EEENS1_21CollectiveEpilogueFwdINS6_IJSA_SA_SB_EEES9_SE_SG_Li256ELb1ELb1ELb1ELb0EEENS1_36VarlenDynamicPersistentTileSchedulerILi128ELi96ELi256ELi128ELb1ELb1ELb1ELb1ELb0ELb1EEEEEEEEEvNT_6ParamsE,@function
        .size           _ZN7cutlass13device_kernelIN5flash11enable_sm90INS1_16FlashAttnFwdSm90INS1_25CollectiveMainloopFwdSm90ILi2EN4cute5tupleIJNS5_1CILi1EEES8_S8_EEENS6_IJNS7_ILi128EEENS7_ILi96EEENS7_ILi192EEEEEELi128ENS_10bfloat16_tEfNS_4arch4Sm90ELb0ELb1ELb0ELb1ELb1ELb0ELb0ELb1ELb1ELb1ELb1ELb0EEENS1_21CollectiveEpilogueFwdINS6_IJSA_SA_SB_EEES9_SE_SG_Li256ELb1ELb1ELb1ELb0EEENS1_36VarlenDynamicPersistentTileSchedulerILi128ELi96ELi256ELi128ELb1ELb1ELb1ELb1ELb0ELb1EEEEEEEEEvNT_6ParamsE,(.L_x_15635 - _ZN7cutlass13device_kernelIN5flash11enable_sm90INS1_16FlashAttnFwdSm90INS1_25CollectiveMainloopFwdSm90ILi2EN4cute5tupleIJNS5_1CILi1EEES8_S8_EEENS6_IJNS7_ILi128EEENS7_ILi96EEENS7_ILi192EEEEEELi128ENS_10bfloat16_tEfNS_4arch4Sm90ELb0ELb1ELb0ELb1ELb1ELb0ELb0ELb1ELb1ELb1ELb1ELb0EEENS1_21CollectiveEpilogueFwdINS6_IJSA_SA_SB_EEES9_SE_SG_Li256ELb1ELb1ELb1ELb0EEENS1_36VarlenDynamicPersistentTileSchedulerILi128ELi96ELi256ELi128ELb1ELb1ELb1ELb1ELb0ELb1EEEEEEEEEvNT_6ParamsE)
        .other          _ZN7cutlass13device_kernelIN5flash11enable_sm90INS1_16FlashAttnFwdSm90INS1_25CollectiveMainloopFwdSm90ILi2EN4cute5tupleIJNS5_1CILi1EEES8_S8_EEENS6_IJNS7_ILi128EEENS7_ILi96EEENS7_ILi192EEEEEELi128ENS_10bfloat16_tEfNS_4arch4Sm90ELb0ELb1ELb0ELb1ELb1ELb0ELb0ELb1ELb1ELb1ELb1ELb0EEENS1_21CollectiveEpilogueFwdINS6_IJSA_SA_SB_EEES9_SE_SG_Li256ELb1ELb1ELb1ELb0EEENS1_36VarlenDynamicPersistentTileSchedulerILi128ELi96ELi256ELi128ELb1ELb1ELb1ELb1ELb0ELb1EEEEEEEEEvNT_6ParamsE,@"STO_CUDA_ENTRY STV_DEFAULT"
_ZN7cutlass13device_kernelIN5flash11enable_sm90INS1_16FlashAttnFwdSm90INS1_25CollectiveMainloopFwdSm90ILi2EN4cute5tupleIJNS5_1CILi1EEES8_S8_EEENS6_IJNS7_ILi128EEENS7_ILi96EEENS7_ILi192EEEEEELi128ENS_10bfloat16_tEfNS_4arch4Sm90ELb0ELb1ELb0ELb1ELb1ELb0ELb0ELb1ELb1ELb1ELb1ELb0EEENS1_21CollectiveEpilogueFwdINS6_IJSA_SA_SB_EEES9_SE_SG_Li256ELb1ELb1ELb1ELb0EEENS1_36VarlenDynamicPersistentTileSchedulerILi128ELi96ELi256ELi128ELb1ELb1ELb1ELb1ELb0ELb1EEEEEEEEEvNT_6ParamsE:
        /* <DEDUP_REMOVED lines=45> */
.L_x_1203:
        /* <DEDUP_REMOVED lines=22> */
.L_x_1204:
        /* <DEDUP_REMOVED lines=18> */
.L_x_1205:
        /* <DEDUP_REMOVED lines=22> */
.L_x_1206:
        /* <DEDUP_REMOVED lines=23> */
.L_x_1207:
        /* <DEDUP_REMOVED lines=10> */
.L_x_1209:
        /* <DEDUP_REMOVED lines=14> */
[----:B------:R-:W2:Y:S01]  /*09a0*/  LDL R2, [R1+0x14] ;  /* 0x0000140001027983 */ /* 0x000ea20000100800 */
[----:B------:R-:W-:Y:S01]  /*09b0*/  VIADD R207, R0, 0xffffff80 ;  /* 0xffffff8000cf7836 */ /* 0x000fe20000000000 */
[----:B------:R-:W-:Y:S01]  /*09c0*/  R2UR UR6, R13 ;  /* 0x000000000d0672ca */ /* 0x000fe200000e0000 */
[----:B------:R-:W-:Y:S01]  /*09d0*/  UMOV UR38, URZ ;  /* 0x0000003f00267c82 */ /* 0x000fe20008000000 */
[----:B------:R-:W-:Y:S01]  /*09e0*/  R2UR UR5, R14 ;  /* 0x000000000e0572ca */ /* 0x000fe200000e0000 */
[----:B------:R-:W-:Y:S01]  /*09f0*/  UMOV UR39, URZ ;  /* 0x0000003f00277c82 */ /* 0x000fe20008000000 */
[----:B------:R-:W-:Y:S02]  /*0a00*/  SHF.R.S32.HI R0, RZ, 0x1f, R207 ;  /* 0x0000001fff007819 */ /* 0x000fe400000114cf */
[----:B------:R-:W-:Y:S02]  /*0a10*/  R2UR UR7, R15 ;  /* 0x000000000f0772ca */ /* 0x000fe400000e0000 */
[----:B0-----:R-:W-:-:S04]  /*0a20*/  LEA.HI R3, R0, R207, RZ, 0x4 ;  /* 0x000000cf00037211 */ /* 0x001fc800078f20ff */
[----:B------:R-:W-:Y:S02]  /*0a30*/  SHF.R.S32.HI R6, RZ, 0x4, R3 ;  /* 0x00000004ff067819 */ /* 0x000fe40000011403 */
[----:B--2---:R-:W-:Y:S02]  /*0a40*/  R2UR UR4, R2 ;  /* 0x00000000020472ca */ /* 0x004fe400000e0000 */
[----:B------:R-:W-:-:S04]  /*0a50*/  LEA.HI R2, R0, R207, RZ, 0x7 ;  /* 0x000000cf00027211 */ /* 0x000fc800078f38ff */
[----:B------:R-:W-:Y:S02]  /*0a60*/  LOP3.LUT R4, R2, 0xffffff80, RZ, 0xc0, !PT ;  /* 0xffffff8002047812 */ /* 0x000fe400078ec0ff */
[----:B------:R-:W-:-:S03]  /*0a70*/  SHF.R.S32.HI R201, RZ, 0x7, R2 ;  /* 0x00000007ffc97819 */ /* 0x000fc60000011402 */
[----:B------:R-:W-:Y:S01]  /*0a80*/  IMAD.IADD R185, R207, 0x1, -R4 ;  /* 0x00000001cfb97824 */ /* 0x000fe200078e0a04 */
[----:B------:R-:W-:Y:S01]  /*0a90*/  LEA.HI R4, R0, R207, RZ, 0x5 ;  /* 0x000000cf00047211 */ /* 0x000fe200078f28ff */
[----:B------:R-:W-:Y:S01]  /*0aa0*/  ULOP3.LUT UR8, UR4, 0x1, URZ, 0xfc, !UPT ;  /* 0x0000000104087892 */ /* 0x000fe2000f8efc3f */
[----:B------:R-:W-:Y:S02]  /*0ab0*/  LEA.HI R2, R2, R201, RZ, 0x1 ;  /* 0x000000c902027211 */ /* 0x000fe400078f08ff */
[----:B------:R-:W-:Y:S01]  /*0ac0*/  SHF.R.S32.HI R8, RZ, 0x1f, R185 ;  /* 0x0000001fff087819 */ /* 0x000fe200000114b9 */
[----:B------:R-:W-:Y:S01]  /*0ad0*/  IMAD.SHL.U32 R5, R4, 0x20, RZ ;  /* 0x0000002004057824 */ /* 0x000fe200078e00ff */
[C---:B------:R-:W-:Y:S01]  /*0ae0*/  LOP3.LUT R4, R3.reuse, 0x3fffff0, RZ, 0xc0, !PT ;  /* 0x03fffff003047812 */ /* 0x040fe200078ec0ff */
[----:B------:R-:W-:Y:S01]  /*0af0*/  UMOV UR4, URZ ;  /* 0x0000003f00047c82 */ /* 0x000fe20008000000 */
[----:B------:R-:W-:Y:S01]  /*0b00*/  LEA.HI R3, R3, R6, RZ, 0x1 ;  /* 0x0000000603037211 */ /* 0x000fe200078f08ff */
[----:B------:R-:W-:Y:S01]  /*0b10*/  IMAD.U32 R204, RZ, RZ, UR8 ;  /* 0x00000008ffcc7e24 */ /* 0x000fe2000f8e00ff */
[----:B------:R-:W-:Y:S01]  /*0b20*/  LOP3.LUT R5, R5, 0xfffffc00, RZ, 0xc0, !PT ;  /* 0xfffffc0005057812 */ /* 0x000fe200078ec0ff */
[----:B------:R-:W-:Y:S01]  /*0b30*/  IMAD.IADD R4, R207, 0x1, -R4 ;  /* 0x00000001cf047824 */ /* 0x000fe200078e0a04 */
[----:B------:R-:W-:Y:S01]  /*0b40*/  LOP3.LUT R3, R3, 0x1ffffffe, RZ, 0xc0, !PT ;  /* 0x1ffffffe03037812 */ /* 0x000fe200078ec0ff */
[----:B------:R-:W-:Y:S01]  /*0b50*/  IMAD.U32 R184, RZ, RZ, UR4 ;  /* 0x00000004ffb87e24 */ /* 0x000fe2000f8e00ff */
[----:B------:R-:W-:Y:S01]  /*0b60*/  LEA.HI R7, R8, R185, RZ, 0x2 ;  /* 0x000000b908077211 */ /* 0x000fe200078f10ff */
[----:B------:R-:W-:Y:S01]  /*0b70*/  IMAD R4, R4, 0x40, R5 ;  /* 0x0000004004047824 */ /* 0x000fe200078e0205 */
[-C--:B------:R-:W-:Y:S01]  /*0b80*/  LEA.HI R5, R0, R207.reuse, RZ, 0x2 ;  /* 0x000000cf00057211 */ /* 0x080fe200078f10ff */
[----:B------:R-:W-:Y:S01]  /*0b90*/  IMAD.IADD R3, R6, 0x1, -R3 ;  /* 0x0000000106037824 */ /* 0x000fe200078e0a03 */
[----:B------:R-:W-:-:S02]  /*0ba0*/  LEA.HI R0, R0, R207, RZ, 0x3 ;  /* 0x000000cf00007211 */ /* 0x000fc400078f18ff */
[--C-:B------:R-:W-:Y:S01]  /*0bb0*/  SHF.R.S32.HI R9, RZ, 0x2, R7.reuse ;  /* 0x00000002ff097819 */ /* 0x100fe20000011407 */
[----:B------:R-:W-:Y:S01]  /*0bc0*/  IMAD R203, R3, 0x8, R4 ;  /* 0x0000000803cb7824 */ /* 0x000fe200078e0204 */
[----:B------:R-:W-:Y:S02]  /*0bd0*/  LOP3.LUT R4, R5, 0xfffffffc, RZ, 0xc0, !PT ;  /* 0xfffffffc05047812 */ /* 0x000fe400078ec0ff */
[----:B------:R-:W-:Y:S02]  /*0be0*/  SHF.R.S32.HI R10, RZ, 0x1f, R7 ;  /* 0x0000001fff0a7819 */ /* 0x000fe40000011407 */
[----:B------:R-:W-:Y:S01]  /*0bf0*/  LEA.HI R8, R8, R185, RZ, 0x5 ;  /* 0x000000b908087211 */ /* 0x000fe200078f28ff */
[----:B------:R-:W-:Y:S01]  /*0c00*/  IMAD.IADD R3, R207, 0x1, -R4 ;  /* 0x00000001cf037824 */ /* 0x000fe200078e0a04 */
[----:B------:R-:W-:Y:S02]  /*0c10*/  LOP3.LUT R4, R2, 0x3fffffe, RZ, 0xc0, !PT ;  /* 0x03fffffe02047812 */ /* 0x000fe400078ec0ff */
[----:B------:R-:W-:-:S02]  /*0c20*/  LOP3.LUT R2, R0, 0xfffffff8, RZ, 0xc0, !PT ;  /* 0xfffffff800027812 */ /* 0x000fc400078ec0ff */
[----:B------:R-:W-:Y:S01]  /*0c30*/  LEA.HI R10, R10, R9, RZ, 0x3 ;  /* 0x000000090a0a7211 */ /* 0x000fe200078f18ff */
[----:B------:R-:W-:Y:S01]  /*0c40*/  IMAD.IADD R4, R201, 0x1, -R4 ;  /* 0x00000001c9047824 */ /* 0x000fe200078e0a04 */
[----:B------:R-:W-:Y:S01]  /*0c50*/  SHF.R.S32.HI R8, RZ, 0x5, R8 ;  /* 0x00000005ff087819 */ /* 0x000fe20000011408 */
[----:B------:R-:W-:Y:S01]  /*0c60*/  IMAD.IADD R163, R207, 0x1, -R2 ;  /* 0x00000001cfa37824 */ /* 0x000fe200078e0a02 */
[----:B------:R-:W-:Y:S02]  /*0c70*/  LOP3.LUT R2, R7, 0x7ffffffc, RZ, 0xc0, !PT ;  /* 0x7ffffffc07027812 */ /* 0x000fe400078ec0ff */
[----:B------:R-:W-:Y:S01]  /*0c80*/  LOP3.LUT R10, R10, 0xfffffff8, RZ, 0xc0, !PT ;  /* 0xfffffff80a0a7812 */ /* 0x000fe200078ec0ff */
[----:B------:R-:W-:Y:S01]  /*0c90*/  IMAD.SHL.U32 R160, R163, 0x8, RZ ;  /* 0x00000008a3a07824 */ /* 0x000fe200078e00ff */
[----:B------:R-:W-:Y:S01]  /*0ca0*/  LEA.HI R5, R3, R3, RZ, 0x1 ;  /* 0x0000000303057211 */ /* 0x000fe200078f08ff */
[----:B------:R-:W-:Y:S01]  /*0cb0*/  IMAD.IADD R2, R185, 0x1, -R2 ;  /* 0x00000001b9027824 */ /* 0x000fe200078e0a02 */
[----:B------:R-:W-:Y:S01]  /*0cc0*/  SHF.R.S32.HI R182, RZ, 0x3, R0 ;  /* 0x00000003ffb67819 */ /* 0x000fe20000011400 */
[----:B------:R-:W-:Y:S01]  /*0cd0*/  IMAD.IADD R9, R9, 0x1, -R10 ;  /* 0x0000000109097824 */ /* 0x000fe200078e0a0a */
[----:B------:R-:W-:Y:S01]  /*0ce0*/  LOP3.LUT R6, R5, 0x1ffffffe, RZ, 0xc0, !PT ;  /* 0x1ffffffe05067812 */ /* 0x000fe200078ec0ff */
[----:B------:R-:W-:Y:S01]  /*0cf0*/  IMAD.SHL.U32 R18, R2, 0x2, RZ ;  /* 0x0000000202127824 */ /* 0x000fe200078e00ff */
[----:B------:R-:W-:Y:S01]  /*0d00*/  SHF.R.S32.HI R206, RZ, 0x1f, R160 ;  /* 0x0000001fffce7819 */ /* 0x000fe200000114a0 */
[----:B------:R-:W-:-:S02]  /*0d10*/  IMAD R9, R8, 0x10, R9 ;  /* 0x0000001008097824 */ /* 0x000fc400078e0209 */
[----:B------:R-:W-:Y:S02]  /*0d20*/  VIADD R162, R160, 0x40 ;  /* 0x00000040a0a27836 */ /* 0x000fe40000000000 */
[C---:B------:R-:W-:Y:S02]  /*0d30*/  VIADD R181, R18.reuse, 0x8 ;  /* 0x0000000812b57836 */ /* 0x040fe40000000000 */
        /* <DEDUP_REMOVED lines=28> */
[----:B------:R-:W-:Y:S01]  /*0f00*/  IMAD.IADD R23, R3, 0x1, -R6 ;  /* 0x0000000103177824 */ /* 0x000fe200078e0a06 */
[----:B------:R-:W-:Y:S01]  /*0f10*/  SHF.R.S32.HI R187, RZ, 0x1f, R168 ;  /* 0x0000001fffbb7819 */ /* 0x000fe200000114a8 */
[----:B------:R-:W-:Y:S01]  /*0f20*/  IMAD R202, R4, 0x40, R9 ;  /* 0x0000004004ca7824 */ /* 0x000fe200078e0209 */
[----:B------:R-:W-:-:S03]  /*0f30*/  SHF.R.S32.HI R186, RZ, 0x1f, R167 ;  /* 0x0000001fffba7819 */ /* 0x000fc600000114a7 */
[----:B------:R-:W-:-:S07]  /*0f40*/  IMAD R23, R23, 0x8, R202 ;  /* 0x0000000817177824 */ /* 0x000fce00078e02ca */
.L_x_1321:
[----:B0--34-:R-:W0:Y:S01]  /*0f50*/  LDC.64 R4, c[0x0][0xa18] ;  /* 0x00028600ff047b82 */ /* 0x019e220000000a00 */
[----:B------:R-:W-:Y:S01]  /*0f60*/  IMAD.U32 R9, RZ, RZ, UR7 ;  /* 0x00000007ff097e24 */ /* 0x000fe2000f8e00ff */
[----:B------:R-:W-:Y:S01]  /*0f70*/  ULDC.64 UR8, c[0x0][0xa20] ;  /* 0x0002880000087ab9 */ /* 0x000fe20000000a00 */
[----:B------:R-:W-:-:S05]  /*0f80*/  IMAD.MOV.U32 R7, RZ, RZ, RZ ;  /* 0x000000ffff077224 */ /* 0x000fca00078e00ff */
[----:B-12---:R-:W1:Y:S08]  /*0f90*/  LDC.64 R2, c[0x0][0xa28] ;  /* 0x00028a00ff027b82 */ /* 0x006e700000000a00 */
[----:B------:R-:W2:Y:S01]  /*0fa0*/  LDC R0, c[0x0][0x424] ;  /* 0x00010900ff007b82 */ /* 0x000ea20000000800 */
[----:B0-----:R-:W-:-:S07]  /*0fb0*/  ISETP.NE.U32.AND P1, PT, R4, RZ, PT ;  /* 0x000000ff0400720c */ /* 0x001fce0003f25070 */
[----:B------:R-:W0:Y:S01]  /*0fc0*/  LDC R11, c[0x0][0x2f0] ;  /* 0x0000bc00ff0b7b82 */ /* 0x000e220000000800 */
[----:B------:R-:W-:Y:S02]  /*0fd0*/  ISETP.NE.AND.EX P1, PT, R5, RZ, PT, P1 ;  /* 0x000000ff0500720c */ /* 0x000fe40003f25310 */
[----:B-1----:R-:W-:-:S04]  /*0fe0*/  ISETP.NE.U32.AND P0, PT, R2, RZ, PT ;  /* 0x000000ff0200720c */ /* 0x002fc80003f05070 */
[----:B------:R-:W-:-:S07]  /*0ff0*/  ISETP.NE.AND.EX P0, PT, R3, RZ, PT, P0 ;  /* 0x000000ff0300720c */ /* 0x000fce0003f05300 */
[----:B------:R-:W1:Y:S08]  /*1000*/  @P1 LDC.64 R4, c[0x0][0xa18] ;  /* 0x00028600ff041b82 */ /* 0x000e700000000a00 */
[----:B------:R-:W3:Y:S01]  /*1010*/  @P0 LDC.64 R2, c[0x0][0xa28] ;  /* 0x00028a00ff020b82 */ /* 0x000ee20000000a00 */
[----:B-1----:R-:W-:-:S05]  /*1020*/  @P1 IMAD.WIDE R4, R9, 0x4, R4 ;  /* 0x0000000409041825 */ /* 0x002fca00078e0204 */
[----:B------:R1:W5:Y:S01]  /*1030*/  @P1 LDG.E R17, desc[UR36][R4.64] ;  /* 0x0000002404111981 */ /* 0x000362000c1e1900 */
[----:B---3--:R-:W-:Y:S02]  /*1040*/  @P0 IMAD.WIDE R2, R9, 0x4, R2 ;  /* 0x0000000409020825 */ /* 0x008fe400078e0202 */
[----:B------:R-:W3:Y:S01]  /*1050*/  LDC.64 R8, c[0x0][0x418] ;  /* 0x00010600ff087b82 */ /* 0x000ee20000000a00 */
[----:B------:R-:W-:Y:S02]  /*1060*/  ULOP3.LUT UR4, UR5, 0xffff, URZ, 0xc0, !UPT ;  /* 0x0000ffff05047892 */ /* 0x000fe4000f8ec03f */
[----:B------:R1:W5:Y:S01]  /*1070*/  @P0 LDG.E R7, desc[UR36][R2.64] ;  /* 0x0000002402070981 */ /* 0x000362000c1e1900 */
[----:B------:R-:W-:-:S03]  /*1080*/  ISETP.NE.U32.AND P2, PT, RZ, UR8, PT ;  /* 0x00000008ff007c0c */ /* 0x000fc6000bf45070 */
[----:B------:R-:W-:Y:S01]  /*1090*/  IMAD.U32 R166, RZ, RZ, UR4 ;  /* 0x00000004ffa67e24 */ /* 0x000fe2000f8e00ff */
[----:B------:R-:W-:Y:S02]  /*10a0*/  ISETP.NE.AND.EX P2, PT, RZ, UR9, PT, P2 ;  /* 0x00000009ff007c0c */ /* 0x000fe4000bf45320 */
[----:B---3--:R-:W-:-:S04]  /*10b0*/  ISETP.NE.U32.AND P0, PT, R8, RZ, PT ;  /* 0x000000ff0800720c */ /* 0x008fc80003f05070 */
[----:B------:R-:W-:-:S04]  /*10c0*/  ISETP.NE.AND.EX P0, PT, R9, RZ, PT, P0 ;  /* 0x000000ff0900720c */ /* 0x000fc80003f05300 */
[----:B--2---:R-:W-:Y:S01]  /*10d0*/  SEL R0, R0, 0x1, P0 ;  /* 0x0000000100007807 */ /* 0x004fe20000000000 */
[----:B01----:R-:W-:Y:S08]  /*10e0*/  @P1 BRA `(.L_x_1210) ;  /* 0x00000000002c1947 */ /* 0x003ff00003800000 */
[----:B------:R-:W-:Y:S01]  /*10f0*/  ULDC.64 UR8, c[0x0][0xa00] ;  /* 0x0002800000087ab9 */ /* 0x000fe20000000a00 */
[----:B-----5:R-:W0:Y:S01]  /*1100*/  LDC R17, c[0x0][0x288] ;  /* 0x0000a200ff117b82 */ /* 0x020e220000000800 */
[----:B------:R-:W-:-:S04]  /*1110*/  ISETP.NE.U32.AND P0, PT, RZ, UR8, PT ;  /* 0x00000008ff007c0c */ /* 0x000fc8000bf05070 */
[----:B------:R-:W-:-:S13]  /*1120*/  ISETP.NE.AND.EX P0, PT, RZ, UR9, PT, P0 ;  /* 0x00000009ff007c0c */ /* 0x000fda000bf05300 */
[----:B------:R-:W-:Y:S05]  /*1130*/  @!P0 BRA `(.L_x_1210) ;  /* 0x0000000000188947 */ /* 0x000fea0003800000 */
[----:B------:R-:W1:Y:S01]  /*1140*/  LDC.64 R2, c[0x0][0xa00] ;  /* 0x00028000ff027b82 */ /* 0x000e620000000a00 */
[----:B------:R-:W-:-:S04]  /*1150*/  IMAD.U32 R5, RZ, RZ, UR7 ;  /* 0x00000007ff057e24 */ /* 0x000fc8000f8e00ff */
[----:B-1----:R-:W-:-:S05]  /*1160*/  IMAD.WIDE R2, R5, 0x4, R2 ;  /* 0x0000000405027825 */ /* 0x002fca00078e0202 */
[----:B0-----:R-:W2:Y:S04]  /*1170*/  LDG.E R17, desc[UR36][R2.64] ;  /* 0x0000002402117981 */ /* 0x001ea8000c1e1900 */
[----:B------:R-:W2:Y:S02]  /*1180*/  LDG.E R4, desc[UR36][R2.64+0x4] ;  /* 0x0000042402047981 */ /* 0x000ea4000c1e1900 */
[----:B--2---:R-:W-:-:S07]  /*1190*/  IMAD.IADD R17, R4, 0x1, -R17 ;  /* 0x0000000104117824 */ /* 0x004fce00078e0a11 */
.L_x_1210:
[----:B------:R-:W-:Y:S02]  /*11a0*/  IMAD R16, R0, R11, RZ ;  /* 0x0000000b00107224 */ /* 0x000fe400078e02ff */
[----:B------:R-:W-:Y:S01]  /*11b0*/  IMAD.U32 R183, RZ, RZ, UR7 ;  /* 0x00000007ffb77e24 */ /* 0x000fe2000f8e00ff */
[----:B------:R-:W-:Y:S06]  /*11c0*/  @!P2 BRA `(.L_x_1211) ;  /* 0x000000000018a947 */ /* 0x000fec0003800000 */
[----:B------:R-:W-:Y:S02]  /*11d0*/  ULDC.64 UR8, c[0x0][0xa20] ;  /* 0x0002880000087ab9 */ /* 0x000fe40000000a00 */
[----:B------:R-:W-:-:S06]  /*11e0*/  UIMAD.WIDE UR8, UR7, 0x4, UR8 ;  /* 0x00000004070878a5 */ /* 0x000fcc000f8e0208 */
[----:B------:R-:W-:Y:S02]  /*11f0*/  IMAD.U32 R2, RZ, RZ, UR8 ;  /* 0x00000008ff027e24 */ /* 0x000fe4000f8e00ff */
[----:B------:R-:W-:-:S05]  /*1200*/  IMAD.U32 R3, RZ, RZ, UR9 ;  /* 0x00000009ff037e24 */ /* 0x000fca000f8e00ff */
[----:B------:R1:W5:Y:S01]  /*1210*/  LDG.E R16, desc[UR36][R2.64] ;  /* 0x0000002402107981 */ /* 0x000362000c1e1900 */
[----:B------:R-:W-:Y:S05]  /*1220*/  BRA `(.L_x_1212) ;  /* 0x0000000000287947 */ /* 0x000fea0003800000 */
.L_x_1211:
[----:B------:R-:W-:Y:S02]  /*1230*/  ULDC.64 UR8, c[0x0][0xa08] ;  /* 0x0002820000087ab9 */ /* 0x000fe40000000a00 */
[----:B------:R-:W-:-:S04]  /*1240*/  ISETP.NE.U32.AND P0, PT, RZ, UR8, PT ;  /* 0x00000008ff007c0c */ /* 0x000fc8000bf05070 */
[----:B------:R-:W-:-:S13]  /*1250*/  ISETP.NE.AND.EX P0, PT, RZ, UR9, PT, P0 ;  /* 0x00000009ff007c0c */ /* 0x000fda000bf05300 */
[----:B------:R-:W-:Y:S05]  /*1260*/  @!P0 BRA `(.L_x_1212) ;  /* 0x0000000000188947 */ /* 0x000fea0003800000 */
[----:B------:R-:W1:Y:S01]  /*1270*/  LDC.64 R2, c[0x0][0xa08] ;  /* 0x00028200ff027b82 */ /* 0x000e620000000a00 */
[----:B------:R-:W-:-:S04]  /*1280*/  IMAD.U32 R5, RZ, RZ, UR7 ;  /* 0x00000007ff057e24 */ /* 0x000fc8000f8e00ff */
[----:B-1----:R-:W-:-:S05]  /*1290*/  IMAD.WIDE R2, R5, 0x4, R2 ;  /* 0x0000000405027825 */ /* 0x002fca00078e0202 */
[----:B------:R-:W2:Y:S04]  /*12a0*/  LDG.E R16, desc[UR36][R2.64] ;  /* 0x0000002402107981 */ /* 0x000ea8000c1e1900 */
[----:B------:R-:W2:Y:S02]  /*12b0*/  LDG.E R5, desc[UR36][R2.64+0x4] ;  /* 0x0000042402057981 */ /* 0x000ea4000c1e1900 */
[----:B--2---:R-:W-:-:S07]  /*12c0*/  IMAD.IADD R16, R5, 0x1, -R16 ;  /* 0x0000000105107824 */ /* 0x004fce00078e0a10 */
.L_x_1212:
[----:B------:R-:W-:Y:S01]  /*12d0*/  ULDC UR4, c[0x0][0x448] ;  /* 0x0001120000047ab9 */ /* 0x000fe20000000800 */
[----:B-----5:R-:W-:Y:S01]  /*12e0*/  IMAD.IADD R16, R16, 0x1, -R7 ;  /* 0x0000000110107824 */ /* 0x020fe200078e0a07 */
[----:B------:R-:W-:Y:S02]  /*12f0*/  UISETP.NE.AND UP0, UPT, UR4, 0x1, UPT ;  /* 0x000000010400788c */ /* 0x000fe4000bf05270 */
[----:B------:R-:W-:Y:S02]  /*1300*/  USHF.L.U32 UR6, UR6, 0x7, URZ ;  /* 0x0000000706067899 */ /* 0x000fe4000800063f */
[----:B0-----:R-:W-:Y:S01]  /*1310*/  IADD3 R0, R16, 0x1, -R17 ;  /* 0x0000000110007810 */ /* 0x001fe20007ffe811 */
[----:B------:R-:W-:Y:S02]  /*1320*/  UP2UR UR7, UPR, URZ, 0x1 ;  /* 0x000000013f077883 */ /* 0x000fe40008000000 */
[----:B------:R-:W-:Y:S01]  /*1330*/  UIADD3 UR4, UR6, 0x7f, URZ ;  /* 0x0000007f06047890 */ /* 0x000fe2000fffe03f */
[----:B------:R-:W-:Y:S01]  /*1340*/  R2UR UR10, R0 ;  /* 0x00000000000a72ca */ /* 0x000fe200000e0000 */
[----:B------:R-:W-:-:S02]  /*1350*/  IMAD.U32 R22, RZ, RZ, UR6 ;  /* 0x00000006ff167e24 */ /* 0x000fc4000f8e00ff */
[----:B------:R-:W-:Y:S01]  /*1360*/  @UP0 ULDC UR8, c[0x0][0x44c] ;  /* 0x0001130000080ab9 */ /* 0x000fe20000000800 */
[----:B------:R-:W-:Y:S01]  /*1370*/  IMAD.U32 R19, RZ, RZ, UR7 ;  /* 0x00000007ff137e24 */ /* 0x000fe2000f8e00ff */
[----:B------:R-:W-:Y:S01]  /*1380*/  UIMAD.WIDE.U32 UR8, UR4, UR8, URZ ;  /* 0x00000008040872a5 */ /* 0x000fe2000f8e003f */
[----:B------:R-:W-:Y:S01]  /*1390*/  @UP0 ULDC UR11, c[0x0][0x450] ;  /* 0x00011400000b0ab9 */ /* 0x000fe20000000800 */
[----:B------:R-:W-:Y:S02]  /*13a0*/  ULDC.64 UR6, c[0x0][0x9e0] ;  /* 0x0002780000067ab9 */ /* 0x000fe40000000a00 */
[----:B------:R-:W-:Y:S02]  /*13b0*/  @UP0 USHF.R.U32.HI UR4, URZ, UR11, UR9 ;  /* 0x0000000b3f040299 */ /* 0x000fe40008011609 */
[----:B------:R-:W-:Y:S02]  /*13c0*/  UISETP.GE.AND UP0, UPT, UR7, 0x1, UPT ;  /* 0x000000010700788c */ /* 0x000fe4000bf06270 */
[----:B------:R-:W-:-:S02]  /*13d0*/  UIADD3 UR8, UR10, UR4, URZ ;  /* 0x000000040a087290 */ /* 0x000fc4000fffe03f */
[----:B------:R-:W-:Y:S02]  /*13e0*/  UP2UR UR61, UPR, URZ, 0x1 ;  /* 0x000000013f3d7883 */ /* 0x000fe40008000000 */
[----:B------:R-:W-:Y:S01]  /*13f0*/  PLOP3.LUT P0, PT, PT, PT, UP0, 0x40, 0x0 ;  /* 0x000000000000781c */ /* 0x000fe20003f0e808 */
[----:B------:R-:W-:-:S06]  /*1400*/  UIADD3 UR6, UR8, UR6, URZ ;  /* 0x0000000608067290 */ /* 0x000fcc000fffe03f */
[----:B------:R-:W-:-:S06]  /*1410*/  IMAD.U32 R0, RZ, RZ, UR6 ;  /* 0x00000006ff007e24 */ /* 0x000fcc000f8e00ff */
[----:B------:R-:W-:Y:S05]  /*1420*/  @P0 BRA `(.L_x_1213) ;  /* 0x0000000000400947 */ /* 0x000fea0003800000 */
        /* <DEDUP_REMOVED lines=10> */
.L_x_1214:
[----:B------:R-:W-:-:S11]  /*14d0*/  UISETP.NE.AND UP0, UPT, UR7, 0x1, UPT ;  /* 0x000000010700788c */ /* 0x000fd6000bf05270 */
[----:B------:R-:W-:Y:S02]  /*14e0*/  @UP0 ULDC.64 UR10, c[0x0][0x9e8] ;  /* 0x00027a00000a0ab9 */ /* 0x000fe40000000a00 */
[----:B------:R-:W-:-:S04]  /*14f0*/  UIMAD.WIDE.U32 UR8, UR4, UR10, URZ ;  /* 0x0000000a040872a5 */ /* 0x000fc8000f8e003f */
[----:B------:R-:W-:-:S12]  /*1500*/  @UP0 USHF.R.U32.HI UR4, URZ, UR11, UR9 ;  /* 0x0000000b3f040299 */ /* 0x000fd80008011609 */
.L_x_1215:
[----:B------:R-:W-:-:S06]  /*1510*/  UIMAD UR4, UR4, UR7, UR7 ;  /* 0x00000007040472a4 */ /* 0x000fcc000f8e0207 */
[----:B------:R-:W-:-:S07]  /*1520*/  VIMNMX R0, R0, UR4, PT ;  /* 0x0000000400007c48 */ /* 0x000fce000bfe0100 */
.L_x_1213:
[----:B------:R-:W-:Y:S01]  /*1530*/  R2UR UR6, R19 ;  /* 0x00000000130672ca */ /* 0x000fe200000e0000 */
[----:B------:R-:W-:Y:S01]  /*1540*/  IMAD.IADD R74, R16, 0x1, -R17 ;  /* 0x00000001104a7824 */ /* 0x000fe200078e0a11 */
[----:B------:R-:W-:Y:S01]  /*1550*/  R2UR UR4, R22 ;  /* 0x00000000160472ca */ /* 0x000fe200000e0000 */
[----:B-1----:R-:W-:Y:S02]  /*1560*/  VIADD R2, R0, 0x5f ;  /* 0x0000005f00027836 */ /* 0x002fe40000000000 */
[----:B------:R-:W-:Y:S02]  /*1570*/  VIADD R0, R16, 0x5f ;  /* 0x0000005f10007836 */ /* 0x000fe40000000000 */
[----:B------:R-:W-:-:S04]  /*1580*/  IMAD.HI R2, R2, 0x2aaaaaab, RZ ;  /* 0x2aaaaaab02027827 */ /* 0x000fc800078e02ff */
[----:B------:R-:W-:Y:S01]  /*1590*/  IMAD.HI R0, R0, 0x2aaaaaab, RZ ;  /* 0x2aaaaaab00007827 */ /* 0x000fe200078e02ff */
[----:B------:R-:W-:Y:S01]  /*15a0*/  SHF.R.U32.HI R5, RZ, 0x1f, R2 ;  /* 0x0000001fff057819 */ /* 0x000fe20000011602 */
[----:B------:R-:W-:Y:S01]  /*15b0*/  UISETP.NE.AND UP0, UPT, UR6, URZ, UPT ;  /* 0x0000003f0600728c */ /* 0x000fe2000bf05270 */
[----:B------:R-:W-:Y:S02]  /*15c0*/  R2UR UR6, R74 ;  /* 0x000000004a0672ca */ /* 0x000fe400000e0000 */
[----:B------:R-:W-:Y:S02]  /*15d0*/  SHF.R.U32.HI R3, RZ, 0x1f, R0 ;  /* 0x0000001fff037819 */ /* 0x000fe40000011600 */
[----:B------:R-:W-:Y:S02]  /*15e0*/  LEA.HI.SX32 R2, R2, R5, 0x1c ;  /* 0x0000000502027211 */ /* 0x000fe400078fe2ff */
[----:B------:R-:W-:-:S04]  /*15f0*/  LEA.HI.SX32 R3, R0, R3, 0x1c ;  /* 0x0000000300037211 */ /* 0x000fc800078fe2ff */
[----:B------:R-:W-:Y:S01]  /*1600*/  @UP0 ULDC UR8, c[0x0][0x44c] ;  /* 0x0001130000080ab9 */ /* 0x000fe20000000800 */
[----:B------:R-:W-:Y:S01]  /*1610*/  @UP0 ULDC UR10, c[0x0][0x450] ;  /* 0x00011400000a0ab9 */ /* 0x000fe20000000800 */
[----:B------:R-:W-:Y:S01]  /*1620*/  UIMAD.WIDE.U32 UR8, UR4, UR8, URZ ;  /* 0x00000008040872a5 */ /* 0x000fe2000f8e003f */
[----:B------:R-:W-:-:S03]  /*1630*/  VIMNMX R75, R3, R2, PT ;  /* 0x00000002034b7248 */ /* 0x000fc60003fe0100 */
[----:B------:R-:W-:Y:S02]  /*1640*/  @UP0 USHF.R.U32.HI UR4, URZ, UR10, UR9 ;  /* 0x0000000a3f040299 */ /* 0x000fe40008011609 */
[----:B------:R-:W-:Y:S02]  /*1650*/  UISETP.GE.AND UP0, UPT, UR7, 0x1, UPT ;  /* 0x000000010700788c */ /* 0x000fe4000bf06270 */
[----:B------:R-:W-:-:S03]  /*1660*/  UIADD3 UR4, UR6, UR4, URZ ;  /* 0x0000000406047290 */ /* 0x000fc6000fffe03f */
[----:B------:R-:W-:Y:S01]  /*1670*/  ULDC UR6, c[0x0][0x9dc] ;  /* 0x0002770000067ab9 */ /* 0x000fe20000000800 */
[----:B------:R-:W-:Y:S01]  /*1680*/  PLOP3.LUT P0, PT, PT, PT, UP0, 0x40, 0x0 ;  /* 0x000000000000781c */ /* 0x000fe20003f0e808 */
[----:B------:R-:W-:-:S12]  /*1690*/  UIADD3 UR6, UR4, -UR6, URZ ;  /* 0x8000000604067290 */ /* 0x000fd8000fffe03f */
[----:B------:R-:W-:Y:S05]  /*16a0*/  @P0 BRA `(.L_x_1216) ;  /* 0x0000000000440947 */ /* 0x000fea0003800000 */
        /* <DEDUP_REMOVED lines=10> */
.L_x_1217:
[----:B------:R-:W-:-:S11]  /*1750*/  UISETP.NE.AND UP0, UPT, UR7, 0x1, UPT ;  /* 0x000000010700788c */ /* 0x000fd6000bf05270 */
[----:B------:R-:W-:Y:S02]  /*1760*/  @UP0 ULDC.64 UR10, c[0x0][0x9e8] ;  /* 0x00027a00000a0ab9 */ /* 0x000fe40000000a00 */
[----:B------:R-:W-:-:S04]  /*1770*/  UIMAD.WIDE.U32 UR8, UR4, UR10, URZ ;  /* 0x0000000a040872a5 */ /* 0x000fc8000f8e003f */
[----:B------:R-:W-:-:S12]  /*1780*/  @UP0 USHF.R.U32.HI UR4, URZ, UR11, UR9 ;  /* 0x0000000b3f040299 */ /* 0x000fd80008011609 */
.L_x_1218:
[----:B------:R-:W-:-:S04]  /*1790*/  UIMAD UR4, UR4, UR7, URZ ;  /* 0x00000007040472a4 */ /* 0x000fc8000f8e023f */
[----:B------:R-:W-:-:S04]  /*17a0*/  UISETP.LT.AND UP0, UPT, UR6, UR4, UPT ;  /* 0x000000040600728c */ /* 0x000fc8000bf01270 */
[----:B------:R-:W-:-:S12]  /*17b0*/  USEL UR6, UR6, UR4, !UP0 ;  /* 0x0000000406067287 */ /* 0x000fd8000c000000 */
.L_x_1216:
[----:B------:R-:W-:-:S04]  /*17c0*/  UIMAD.WIDE UR6, UR6, 0x2aaaaaab, URZ ;  /* 0x2aaaaaab060678a5 */ /* 0x000fc8000f8e023f */
[----:B------:R-:W-:-:S04]  /*17d0*/  USHF.R.U32.HI UR4, URZ, 0x1f, UR7 ;  /* 0x0000001f3f047899 */ /* 0x000fc80008011607 */
[----:B------:R-:W-:Y:S02]  /*17e0*/  ULEA.HI.SX32 UR7, UR7, UR4, 0x1c ;  /* 0x0000000407077291 */ /* 0x000fe4000f8fe23f */
[----:B------:R-:W-:Y:S02]  /*17f0*/  ULOP3.LUT UR4, UR5, 0xff000000, URZ, 0xc0, !UPT ;  /* 0xff00000005047892 */ /* 0x000fe4000f8ec03f */
[----:B------:R-:W-:Y:S02]  /*1800*/  UISETP.LT.AND UP0, UPT, URZ, UR7, UPT ;  /* 0x000000073f00728c */ /* 0x000fe4000bf01270 */
[----:B------:R-:W-:Y:S02]  /*1810*/  ULOP3.LUT UR5, UR5, 0xff0000, URZ, 0xc0, !UPT ;  /* 0x00ff000005057892 */ /* 0x000fe4000f8ec03f */
[----:B------:R-:W-:Y:S02]  /*1820*/  USEL UR9, URZ, UR7, !UP0 ;  /* 0x000000073f097287 */ /* 0x000fe4000c000000 */
[----:B------:R-:W-:-:S04]  /*1830*/  USHF.R.U32.HI UR4, URZ, 0x8, UR4 ;  /* 0x000000083f047899 */ /* 0x000fc80008011604 */
[----:B------:R-:W-:Y:S01]  /*1840*/  ISETP.GT.AND P0, PT, R75, UR9, PT ;  /* 0x000000094b007c0c */ /* 0x000fe2000bf04270 */
[----:B------:R-:W-:-:S03]  /*1850*/  ULEA.HI UR5, UR5, UR4, URZ, 0x10 ;  /* 0x0000000405057291 */ /* 0x000fc6000f8f803f */
[----:B------:R-:W-:Y:S01]  /*1860*/  UMOV UR4, URZ ;  /* 0x0000003f00047c82 */ /* 0x000fe20008000000 */
[----:B------:R-:W-:Y:S02]  /*1870*/  ULOP3.LUT UR6, UR5, 0xff, URZ, 0xc0, !UPT ;  /* 0x000000ff05067892 */ /* 0x000fe4000f8ec03f */
[----:B------:R-:W-:-:S04]  /*1880*/  USHF.R.U32.HI UR5, URZ, 0x10, UR5 ;  /* 0x000000103f057899 */ /* 0x000fc80008011605 */
[----:B------:R-:W-:Y:S02]  /*1890*/  IMAD.U32 R165, RZ, RZ, UR6 ;  /* 0x00000006ffa57e24 */ /* 0x000fe4000f8e00ff */
[----:B------:R-:W-:Y:S01]  /*18a0*/  IMAD.U32 R164, RZ, RZ, UR5 ;  /* 0x00000005ffa47e24 */ /* 0x000fe2000f8e00ff */
[----:B------:R-:W-:Y:S06]  /*18b0*/  @!P0 BRA `(.L_x_1219) ;  /* 0x00000000009c8947 */ /* 0x000fec0003800000 */
[----:B------:R-:W-:Y:S01]  /*18c0*/  R2UR UR5, R164 ;  /* 0x00000000a40572ca */ /* 0x000fe200000e0000 */
[----:B------:R-:W-:-:S12]  /*18d0*/  ULDC UR4, c[0x0][0x9f0] ;  /* 0x00027c0000047ab9 */ /* 0x000fd80000000800 */
[----:B------:R-:W-:-:S04]  /*18e0*/  UISETP.NE.AND UP0, UPT, UR5, URZ, UPT ;  /* 0x0000003f0500728c */ /* 0x000fc8000bf05270 */
[----:B------:R-:W-:-:S03]  /*18f0*/  USEL UR10, UR5, UR4, UP0 ;  /* 0x00000004050a7287 */ /* 0x000fc60008000000 */
[----:B------:R-:W-:-:S03]  /*1900*/  UMOV UR4, URZ ;  /* 0x0000003f00047c82 */ /* 0x000fc60008000000 */
[----:B------:R-:W-:-:S05]  /*1910*/  IMAD.U32 R4, RZ, RZ, UR10 ;  /* 0x0000000aff047e24 */ /* 0x000fca000f8e00ff */
[----:B------:R-:W-:-:S04]  /*1920*/  IABS R0, R4 ;  /* 0x0000000400007213 */ /* 0x000fc80000000000 */
[----:B------:R-:W-:Y:S02]  /*1930*/  R2UR UR11, R0 ;  /* 0x00000000000b72ca */ /* 0x000fe400000e0000 */
[----:B------:R-:W-:Y:S02]  /*1940*/  IADD3 R0, R4, -0x1, R75 ;  /* 0xffffffff04007810 */ /* 0x000fe40007ffe04b */
[----:B------:R-:W-:Y:S02]  /*1950*/  IABS R4, R4 ;  /* 0x0000000400047213 */ /* 0x000fe40000000000 */
[----:B------:R-:W-:-:S03]  /*1960*/  R2UR UR6, R0 ;  /* 0x00000000000672ca */ /* 0x000fc600000e0000 */
[----:B------:R-:W-:-:S04]  /*1970*/  IMAD.MOV R4, RZ, RZ, -R4 ;  /* 0x000000ffff047224 */ /* 0x000fc800078e0a04 */
[----:B------:R-:W0:Y:S06]  /*1980*/  I2F.RP R2, UR11 ;  /* 0x0000000b00027d06 */ /* 0x000e2c0008209400 */
[----:B------:R-:W-:-:S06]  /*1990*/  UIADD3 UR6, -UR9, UR6, URZ ;  /* 0x0000000609067290 */ /* 0x000fcc000fffe13f */
[----:B------:R-:W-:Y:S01]  /*19a0*/  IMAD.U32 R0, RZ, RZ, UR6 ;  /* 0x00000006ff007e24 */ /* 0x000fe2000f8e00ff */
[----:B------:R-:W-:Y:S01]  /*19b0*/  ULOP3.LUT UR6, UR6, UR10, URZ, 0x3c, !UPT ;  /* 0x0000000a06067292 */ /* 0x000fe2000f8e3c3f */
[----:B0-----:R-:W0:Y:S03]  /*19c0*/  MUFU.RCP R2, R2 ;  /* 0x0000000200027308 */ /* 0x001e260000001000 */
[----:B------:R-:W-:-:S04]  /*19d0*/  IABS R0, R0 ;  /* 0x0000000000007213 */ /* 0x000fc80000000000 */
[----:B------:R-:W-:Y:S01]  /*19e0*/  R2UR UR8, R0 ;  /* 0x00000000000872ca */ /* 0x000fe200000e0000 */
[----:B------:R-:W-:Y:S02]  /*19f0*/  IMAD.MOV.U32 R0, RZ, RZ, R4 ;  /* 0x000000ffff007224 */ /* 0x000fe400078e0004 */
[----:B0-----:R-:W-:-:S06]  /*1a00*/  VIADD R3, R2, 0xffffffe ;  /* 0x0ffffffe02037836 */ /* 0x001fcc0000000000 */
        /* <DEDUP_REMOVED lines=18> */
.L_x_1219:
[----:B------:R-:W-:Y:S01]  /*1b30*/  R2UR UR5, R165 ;  /* 0x00000000a50572ca */ /* 0x000fe200000e0000 */
[----:B------:R-:W-:Y:S01]  /*1b40*/  IMAD.U32 R0, RZ, RZ, UR4 ;  /* 0x00000004ff007e24 */ /* 0x000fe2000f8e00ff */
[----:B------:R-:W-:Y:S01]  /*1b50*/  PLOP3.LUT P0, PT, PT, PT, PT, 0x80, 0x0 ;  /* 0x000000000000781c */ /* 0x000fe20003f0f070 */
[----:B------:R-:W-:Y:S01]  /*1b60*/  IMAD.MOV.U32 R94, RZ, RZ, RZ ;  /* 0x000000ffff5e7224 */ /* 0x000fe200078e00ff */
        /* <DEDUP_REMOVED lines=9> */
[----:B------:R-:W-:Y:S01]  /*1c00*/  UIMAD UR5, UR5, UR4, UR9 ;  /* 0x00000004050572a4 */ /* 0x000fe2000f8e0209 */
[----:B------:R-:W-:-:S02]  /*1c10*/  CS2R R68, SRZ ;  /* 0x0000000000447805 */ /* 0x000fc4000001ff00 */
[----:B------:R-:W-:Y:S02]  /*1c20*/  CS2R R66, SRZ ;  /* 0x0000000000427805 */ /* 0x000fe4000001ff00 */
[----:B------:R-:W-:Y:S02]  /*1c30*/  CS2R R64, SRZ ;  /* 0x0000000000407805 */ /* 0x000fe4000001ff00 */
[----:B------:R-:W-:Y:S02]  /*1c40*/  CS2R R62, SRZ ;  /* 0x00000000003e7805 */ /* 0x000fe4000001ff00 */
[----:B------:R-:W-:Y:S02]  /*1c50*/  CS2R R60, SRZ ;  /* 0x00000000003c7805 */ /* 0x000fe4000001ff00 */
[----:B------:R-:W-:Y:S01]  /*1c60*/  VIADDMNMX R75, R0, UR5, R75, PT ;  /* 0x00000005004b7c46 */ /* 0x000fe2000b80014b */
[----:B------:R-:W-:Y:S01]  /*1c70*/  IMAD.U32 R161, RZ, RZ, UR5 ;  /* 0x00000005ffa17e24 */ /* 0x000fe2000f8e00ff */
[----:B------:R-:W-:Y:S01]  /*1c80*/  CS2R R58, SRZ ;  /* 0x00000000003a7805 */ /* 0x000fe2000001ff00 */
[----:B------:R-:W-:Y:S01]  /*1c90*/  IMAD.MOV.U32 R0, RZ, RZ, RZ ;  /* 0x000000ffff007224 */ /* 0x000fe200078e00ff */
[----:B------:R-:W-:-:S02]  /*1ca0*/  ISETP.GT.AND P1, PT, R75, UR5, PT ;  /* 0x000000054b007c0c */ /* 0x000fc4000bf24270 */
        /* <DEDUP_REMOVED lines=49> */
.L_x_1221:
[----:B------:R-:W-:Y:S02]  /*1fc0*/  R2UR UR6, R184 ;  /* 0x00000000b80672ca */ /* 0x000fe400000e0000 */
[----:B------:R-:W-:-:S11]  /*1fd0*/  R2UR UR5, R204 ;  /* 0x00000000cc0572ca */ /* 0x000fd600000e0000 */
[----:B------:R-:W-:Y:S02]  /*1fe0*/  ULEA.HI UR4, UR6, UR6, URZ, 0x1 ;  /* 0x0000000606047291 */ /* 0x000fe4000f8f083f */
[----:B------:R-:W-:Y:S02]  /*1ff0*/  IMAD.U32 R2, RZ, RZ, UR5 ;  /* 0x00000005ff027e24 */ /* 0x000fe4000f8e00ff */
[----:B------:R-:W-:-:S03]  /*2000*/  ULOP3.LUT UR4, UR4, 0xfffffffe, URZ, 0xc0, !UPT ;  /* 0xfffffffe04047892 */ /* 0x000fc6000f8ec03f */
[----:B------:R-:W-:Y:S01]  /*2010*/  ISETP.NE.AND P0, PT, R2, 0x3, PT ;  /* 0x000000030200780c */ /* 0x000fe20003f05270 */
[----:B------:R-:W-:-:S06]  /*2020*/  UIADD3 UR4, UR6, -UR4, URZ ;  /* 0x8000000406047290 */ /* 0x000fcc000fffe03f */
[----:B------:R-:W-:-:S05]  /*2030*/  IMAD.U32 R0, RZ, RZ, UR4 ;  /* 0x00000004ff007e24 */ /* 0x000fca000f8e00ff */
[----:B------:R-:W-:-:S04]  /*2040*/  SHF.L.U32 R0, R0, 0x1f, RZ ;  /* 0x0000001f00007819 */ /* 0x000fc800000006ff */
[----:B------:R-:W0:Y:S02]  /*2050*/  SYNCS.PHASECHK.TRANS64.TRYWAIT P1, [UR60+0x2a800], R0 ;  /* 0x02a80000ff0075a7 */ /* 0x000e24000802017c */
[----:B0-----:R-:W-:Y:S05]  /*2060*/  @!P1 BRA `(.L_x_1222) ;  /* 0x0000014800f49947 */ /* 0x001fea0003800000 */
.L_x_1418:
[----:B------:R-:W-:Y:S05]  /*2070*/  @!P0 BRA `(.L_x_1223) ;  /* 0x0000000000048947 */ /* 0x000fea0003800000 */
[----:B------:R-:W-:Y:S01]  /*2080*/  BPT.TRAP 0x1 ;  /* 0x000000040000795c */ /* 0x000fe20000300000 */
.L_x_1223:
[----:B0-----:R-:W-:Y:S02]  /*2090*/  IMAD.U32 R3, RZ, RZ, UR39 ;  /* 0x00000027ff037e24 */ /* 0x001fe4000f8e00ff */
[----:B------:R-:W-:-:S03]  /*20a0*/  IMAD.U32 R0, RZ, RZ, UR38 ;  /* 0x00000026ff007e24 */ /* 0x000fc6000f8e00ff */
[----:B------:R-:W-:Y:S02]  /*20b0*/  LEA R3, R3, UR60, 0x3 ;  /* 0x0000003c03037c11 */ /* 0x000fe4000f8e18ff */
[----:B------:R-:W-:-:S04]  /*20c0*/  SHF.L.U32 R0, R0, 0x1f, RZ ;  /* 0x0000001f00007819 */ /* 0x000fc800000006ff */
[----:B------:R0:W1:Y:S01]  /*20d0*/  SYNCS.PHASECHK.TRANS64.TRYWAIT P1, [R3+URZ+0x2a830], R0 ;  /* 0x02a83000030075a7 */ /* 0x000062000802017f */
[----:B------:R-:W-:Y:S05]  /*20e0*/  @!P0 BRA `(.L_x_1224) ;  /* 0x0000000000048947 */ /* 0x000fea0003800000 */
[----:B------:R-:W-:Y:S01]  /*20f0*/  BPT.TRAP 0x1 ;  /* 0x000000040000795c */ /* 0x000fe20000300000 */
.L_x_1224:
[----:B-1----:R-:W-:Y:S05]  /*2100*/  @P1 BRA `(.L_x_1225) ;  /* 0x0000000000081947 */ /* 0x002fea0003800000 */
[----:B------:R-:W1:Y:S02]  /*2110*/  SYNCS.PHASECHK.TRANS64.TRYWAIT P1, [R3+URZ+0x2a830], R0 ;  /* 0x02a83000030075a7 */ /* 0x000e64000802017f */
[----:B-1----:R-:W-:Y:S05]  /*2120*/  @!P1 BRA `(.L_x_1226) ;  /* 0x0000014800dc9947 */ /* 0x002fea0003800000 */
.L_x_1225:
[----:B------:R-:W-:Y:S05]  /*2130*/  WARPSYNC.ALL ;  /* 0x0000000000007948 */ /* 0x000fea0003800000 */
[----:B------:R-:W-:Y:S01]  /*2140*/  UIADD3 UR4, UR60, 0x18400, URZ ;  /* 0x000184003c047890 */ /* 0x000fe2000fffe03f */
[----:B------:R-:W-:Y:S01]  /*2150*/  WARPGROUP.ARRIVE ;  /* 0x00000000000079c5 */ /* 0x000fe20000000000 */
[----:B------:R-:W-:Y:S01]  /*2160*/  UMOV UR9, 0x40000040 ;  /* 0x4000004000097882 */ /* 0x000fe20000000000 */
[----:B------:R-:W-:Y:S01]  /*2170*/  UMOV UR11, 0x40000040 ;  /* 0x40000040000b7882 */ /* 0x000fe20000000000 */
[----:B------:R-:W-:Y:S01]  /*2180*/  USHF.R.U32.HI UR4, URZ, 0x4, UR4 ;  /* 0x000000043f047899 */ /* 0x000fe20008011604 */
[----:B------:R-:W-:Y:S01]  /*2190*/  IMAD.U32 R5, RZ, RZ, UR9 ;  /* 0x00000009ff057e24 */ /* 0x000fe2000f8e00ff */
[----:B------:R-:W-:Y:S01]  /*21a0*/  UMOV UR57, 0x40000040 ;  /* 0x4000004000397882 */ /* 0x000fe20000000000 */
[----:B------:R-:W-:Y:S01]  /*21b0*/  UMOV UR59, 0x40000040 ;  /* 0x40000040003b7882 */ /* 0x000fe20000000000 */
[----:B------:R-:W-:Y:S01]  /*21c0*/  ULOP3.LUT UR4, UR4, 0x3fff, URZ, 0xc0, !UPT ;  /* 0x00003fff04047892 */ /* 0x000fe2000f8ec03f */
[----:B------:R-:W-:Y:S01]  /*21d0*/  UMOV UR53, 0x40000040 ;  /* 0x4000004000357882 */ /* 0x000fe20000000000 */
[----:B------:R-:W-:-:S02]  /*21e0*/  UMOV UR55, 0x40000040 ;  /* 0x4000004000377882 */ /* 0x000fc40000000000 */
[----:B------:R-:W-:Y:S02]  /*21f0*/  ULOP3.LUT UR5, UR4, 0x10000, URZ, 0xfc, !UPT ;  /* 0x0001000004057892 */ /* 0x000fe4000f8efc3f */
[----:B------:R-:W-:Y:S01]  /*2200*/  ULOP3.LUT UR4, UR40, 0x10000, URZ, 0xfc, !UPT ;  /* 0x0001000028047892 */ /* 0x000fe2000f8efc3f */
[----:B------:R-:W-:Y:S01]  /*2210*/  UMOV UR13, 0x40000040 ;  /* 0x40000040000d7882 */ /* 0x000fe20000000000 */
[----:B------:R-:W-:Y:S02]  /*2220*/  UMOV UR15, 0x40000040 ;  /* 0x40000040000f7882 */ /* 0x000fe40000000000 */
[----:B------:R-:W-:Y:S01]  /*2230*/  IMAD.U32 R9, RZ, RZ, UR5 ;  /* 0x00000005ff097e24 */ /* 0x000fe2000f8e00ff */
[----:B------:R-:W-:Y:S02]  /*2240*/  UIMAD UR5, UR39, 0x900, UR5 ;  /* 0x00000900270578a4 */ /* 0x000fe4000f8e0205 */
[----:B------:R-:W-:Y:S01]  /*2250*/  UMOV UR8, UR4 ;  /* 0x0000000400087c82 */ /* 0x000fe20008000000 */
[----:B------:R-:W-:Y:S01]  /*2260*/  UIADD3 UR56, UR4, 0x2, URZ ;  /* 0x0000000204387890 */ /* 0x000fe2000fffe03f */
[----:B------:R-:W-:Y:S01]  /*2270*/  IMAD.U32 R4, RZ, RZ, UR8 ;  /* 0x00000008ff047e24 */ /* 0x000fe2000f8e00ff */
[----:B------:R-:W-:-:S02]  /*2280*/  UIADD3 UR58, UR5, 0x2, URZ ;  /* 0x00000002053a7890 */ /* 0x000fc4000fffe03f */
[----:B------:R-:W-:Y:S01]  /*2290*/  UMOV UR10, UR5 ;  /* 0x00000005000a7c82 */ /* 0x000fe20008000000 */
[----:B------:R-:W-:Y:S01]  /*22a0*/  UIADD3 UR52, UR4, 0x4, URZ ;  /* 0x0000000404347890 */ /* 0x000fe2000fffe03f */
[----:B------:R-:W-:Y:S01]  /*22b0*/  HGMMA.64x96x16.F32.BF16 R24, gdesc[UR8], RZ, !UPT, gsb0 ;  /* 0x01600000081879f0 */ /* 0x000fe2000c0018ff */
[----:B------:R-:W-:Y:S02]  /*22c0*/  UIADD3 UR54, UR5, 0x4, URZ ;  /* 0x0000000405367890 */ /* 0x000fe4000fffe03f */
[----:B------:R-:W-:Y:S02]  /*22d0*/  UIADD3 UR8, UR4, 0x6, URZ ;  /* 0x0000000604087890 */ /* 0x000fe4000fffe03f */
[----:B------:R-:W-:Y:S01]  /*22e0*/  UIADD3 UR10, UR5, 0x6, URZ ;  /* 0x00000006050a7890 */ /* 0x000fe2000fffe03f */
[----:B------:R-:W-:Y:S01]  /*22f0*/  UMOV UR9, 0x40000040 ;  /* 0x4000004000097882 */ /* 0x000fe20000000000 */
[----:B------:R-:W-:Y:S01]  /*2300*/  UMOV UR11, 0x40000040 ;  /* 0x40000040000b7882 */ /* 0x000fe20000000000 */
[----:B------:R-:W-:-:S02]  /*2310*/  UIADD3 UR12, UR4, 0x400, URZ ;  /* 0x00000400040c7890 */ /* 0x000fc4000fffe03f */
        /* <DEDUP_REMOVED lines=65> */
.L_x_1227:
[----:B------:R-:W-:Y:S01]  /*2730*/  R2UR UR4, R19 ;  /* 0x00000000130472ca */ /* 0x000fe200000e0000 */
[----:B------:R-:W2:Y:S01]  /*2740*/  S2UR UR6, SR_CgaCtaId ;  /* 0x00000000000679c3 */ /* 0x000ea20000008800 */
[----:B------:R-:W-:Y:S01]  /*2750*/  R2UR UR5, R22 ;  /* 0x00000000160572ca */ /* 0x000fe200000e0000 */
[----:B------:R-:W-:Y:S01]  /*2760*/  UISETP.NE.AND UP0, UPT, UR61, URZ, UPT ;  /* 0x0000003f3d00728c */ /* 0x000fe2000bf05270 */
[----:B------:R-:W-:Y:S01]  /*2770*/  ULDC UR11, c[0x0][0x9dc] ;  /* 0x00027700000b7ab9 */ /* 0x000fe20000000800 */
[----:B------:R-:W-:-:S08]  /*2780*/  ULDC UR10, c[0x0][0x9e0] ;  /* 0x00027800000a7ab9 */ /* 0x000fd00000000800 */
[----:B------:R-:W-:Y:S01]  /*2790*/  UISETP.NE.AND UP1, UPT, UR4, URZ, UPT ;  /* 0x0000003f0400728c */ /* 0x000fe2000bf25270 */
[----:B------:R-:W-:Y:S01]  /*27a0*/  R2UR UR4, R3 ;  /* 0x00000000030472ca */ /* 0x000fe200000e0000 */
[----:B01----:R-:W-:Y:S02]  /*27b0*/  VIADD R0, R23, UR5 ;  /* 0x0000000517007c36 */ /* 0x003fe40008000000 */
[----:B------:R-:W-:Y:S02]  /*27c0*/  IMAD R3, R75, -0x60, R16 ;  /* 0xffffffa04b037824 */ /* 0x000fe400078e0210 */
[----:B------:R-:W-:Y:S02]  /*27d0*/  PLOP3.LUT P1, PT, PT, PT, UP1, 0x80, 0x0 ;  /* 0x000000000000781c */ /* 0x000fe40003f2f018 */
[----:B------:R-:W-:Y:S02]  /*27e0*/  PLOP3.LUT P2, PT, PT, PT, UP1, 0x80, 0x0 ;  /* 0x000000000000781c */ /* 0x000fe40003f4f018 */
[----:B------:R-:W-:Y:S01]  /*27f0*/  IADD3 R10, -R18, 0x60, R3 ;  /* 0x00000060120a7810 */ /* 0x000fe20007ffe103 */
[----:B------:R-:W-:-:S03]  /*2800*/  @UP1 ULDC UR5, c[0x0][0x44c] ;  /* 0x0001130000051ab9 */ /* 0x000fc60000000800 */
[----:B------:R-:W-:-:S04]  /*2810*/  UIADD3 UR4, UR4, 0x2a840, URZ ;  /* 0x0002a84004047890 */ /* 0x000fc8000fffe03f */
[----:B--2---:R-:W-:Y:S01]  /*2820*/  UPRMT UR4, UR6, 0x654, UR4 ;  /* 0x0000065406047896 */ /* 0x004fe20008000004 */
[----:B------:R-:W-:Y:S01]  /*2830*/  @P1 IMAD.HI.U32 R2, R0, UR5, RZ ;  /* 0x0000000500021c27 */ /* 0x000fe2000f8e00ff */
[----:B------:R-:W-:Y:S01]  /*2840*/  @UP1 ULDC UR5, c[0x0][0x450] ;  /* 0x0001140000051ab9 */ /* 0x000fe20000000800 */
[----:B------:R-:W-:-:S03]  /*2850*/  PLOP3.LUT P1, PT, PT, PT, UP0, 0x40, 0x0 ;  /* 0x000000000000781c */ /* 0x000fc60003f2e808 */
[----:B------:R-:W-:Y:S01]  /*2860*/  @P2 SHF.R.U32.HI R0, RZ, UR5, R2 ;  /* 0x00000005ff002c19 */ /* 0x000fe20008011602 */
[----:B------:R-:W-:Y:S02]  /*2870*/  IMAD.MOV.U32 R2, RZ, RZ, -0x60 ;  /* 0xffffffa0ff027424 */ /* 0x000fe400078e00ff */
[----:B------:R-:W-:Y:S01]  /*2880*/  SYNCS.ARRIVE.TRANS64.RED.A1T0 RZ, [UR4], RZ ;  /* 0x000000ffffff79a7 */ /* 0x000fe20008100404 */
[----:B------:R-:W-:Y:S01]  /*2890*/  ULOP3.LUT UR4, URZ, UR11, URZ, 0x33, !UPT ;  /* 0x0000000b3f047292 */ /* 0x000fe2000f8e333f */
[----:B------:R-:W0:Y:S01]  /*28a0*/  SHFL.IDX PT, R11, R0, RZ, 0x1c1f ;  /* 0x001c1fff000b7589 */ /* 0x000e2200000e0000 */
[----:B------:R-:W-:-:S04]  /*28b0*/  IMAD R7, R75, R2, 0x61 ;  /* 0x000000614b077424 */ /* 0x000fc800078e0202 */
[----:B------:R-:W-:Y:S01]  /*28c0*/  VIADD R73, R7, 0xffffffff ;  /* 0xffffffff07497836 */ /* 0x000fe20000000000 */
[----:B------:R-:W-:-:S03]  /*28d0*/  IADD3 R2, R16, R7, -R18 ;  /* 0x0000000710027210 */ /* 0x000fc60007ffe812 */
[----:B------:R-:W-:Y:S02]  /*28e0*/  IMAD.IADD R14, R73, 0x1, -R18 ;  /* 0x00000001490e7824 */ /* 0x000fe400078e0a12 */
[----:B------:R-:W-:-:S04]  /*28f0*/  IMAD.IADD R2, R2, 0x1, -R17 ;  /* 0x0000000102027824 */ /* 0x000fc800078e0a11 */
[C---:B------:R-:W-:Y:S02]  /*2900*/  VIADD R7, R2.reuse, UR10 ;  /* 0x0000000a02077c36 */ /* 0x040fe40008000000 */
[----:B------:R-:W-:-:S03]  /*2910*/  VIADD R12, R2, UR4 ;  /* 0x00000004020c7c36 */ /* 0x000fc60008000000 */
[----:B0-----:R-:W-:Y:S01]  /*2920*/  VIADDMNMX R2, R11, R7, R10, PT ;  /* 0x000000070b027246 */ /* 0x001fe2000380010a */
[----:B------:R-:W-:Y:S01]  /*2930*/  IMAD.IADD R6, R12, 0x1, R11 ;  /* 0x000000010c067824 */ /* 0x000fe200078e020b */
[----:B------:R-:W-:Y:S06]  /*2940*/  @P1 BRA `(.L_x_1228) ;  /* 0x00000000005c1947 */ /* 0x000fec0003800000 */
[----:B------:R-:W-:Y:S01]  /*2950*/  IADD3 R3, -R17, R16, R11 ;  /* 0x0000001011037210 */ /* 0x000fe20007ffe10b */
        /* <DEDUP_REMOVED lines=12> */
.L_x_1230:
[----:B------:R-:W-:Y:S02]  /*2a20*/  ULDC UR4, c[0x0][0x9e4] ;  /* 0x0002790000047ab9 */ /* 0x000fe40000000800 */
[----:B------:R-:W-:-:S05]  /*2a30*/  IMAD.U32 R11, RZ, RZ, UR4 ;  /* 0x00000004ff0b7e24 */ /* 0x000fca000f8e00ff */
[----:B------:R-:W-:-:S13]  /*2a40*/  ISETP.NE.AND P1, PT, R11, 0x1, PT ;  /* 0x000000010b00780c */ /* 0x000fda0003f25270 */
[----:B------:R-:W0:Y:S02]  /*2a50*/  @P1 LDC.64 R20, c[0x0][0x9e8] ;  /* 0x00027a00ff141b82 */ /* 0x000e240000000a00 */
[----:B0-----:R-:W-:-:S05]  /*2a60*/  @P1 IMAD.HI.U32 R8, R3, R20, RZ ;  /* 0x0000001403081227 */ /* 0x001fca00078e00ff */
[----:B------:R-:W-:-:S07]  /*2a70*/  @P1 SHF.R.U32.HI R3, RZ, R21, R8 ;  /* 0x00000015ff031219 */ /* 0x000fce0000011608 */
.L_x_1231:
[----:B------:R-:W-:Y:S05]  /*2a80*/  BSYNC B0 ;  /* 0x0000000000007941 */ /* 0x000fea0003800000 */
.L_x_1229:
[----:B------:R-:W-:-:S05]  /*2a90*/  IMAD R3, R3, R11, R14 ;  /* 0x0000000b03037224 */ /* 0x000fca00078e020e */
[----:B------:R-:W-:Y:S02]  /*2aa0*/  VIADDMNMX R2, R3, R11, R2, PT ;  /* 0x0000000b03027246 */ /* 0x000fe40003800102 */
[----:B------:R-:W-:-:S07]  /*2ab0*/  VIMNMX R6, R6, R3, !PT ;  /* 0x0000000306067248 */ /* 0x000fce0007fe0100 */
.L_x_1228:
[C---:B------:R-:W-:Y:S01]  /*2ac0*/  ISETP.GE.AND P2, PT, R73.reuse, 0x9, PT ;  /* 0x000000094900780c */ /* 0x040fe20003f46270 */
[----:B------:R-:W-:Y:S01]  /*2ad0*/  UISETP.NE.AND UP0, UPT, UR61, URZ, UPT ;  /* 0x0000003f3d00728c */ /* 0x000fe2000bf05270 */
        /* <DEDUP_REMOVED lines=8> */
[----:B------:R-:W-:Y:S02]  /*2b60*/  ISETP.GE.AND P6, PT, R73, 0xa, PT ;  /* 0x0000000a4900780c */ /* 0x000fe40003fc6270 */
[----:B------:R-:W-:Y:S02]  /*2b70*/  FSEL R103, R25, -INF , !P4 ;  /* 0xff80000019677808 */ /* 0x000fe40006000000 */
[----:B------:R-:W-:-:S02]  /*2b80*/  P2R R76, PR, RZ, 0x20 ;  /* 0x00000020ff4c7803 */ /* 0x000fc40000000000 */
[----:B------:R-:W-:Y:S02]  /*2b90*/  ISETP.LT.OR P3, PT, R2, 0x11, P3 ;  /* 0x000000110200780c */ /* 0x000fe40001f61670 */
[----:B------:R-:W-:Y:S02]  /*2ba0*/  ISETP.GT.AND P4, PT, R6, 0x9, !P6 ;  /* 0x000000090600780c */ /* 0x000fe40007784270 */
[----:B------:R-:W-:Y:S02]  /*2bb0*/  ISETP.GE.AND P5, PT, R73, 0x12, PT ;  /* 0x000000124900780c */ /* 0x000fe40003fa6270 */
[----:B------:R-:W-:Y:S02]  /*2bc0*/  FSEL R99, R32, -INF , !P3 ;  /* 0xff80000020637808 */ /* 0x000fe40005800000 */
[----:B------:R-:W-:Y:S02]  /*2bd0*/  ISETP.LT.OR P4, PT, R2, 0xa, P4 ;  /* 0x0000000a0200780c */ /* 0x000fe40002781670 */
[----:B------:R-:W-:-:S02]  /*2be0*/  ISETP.GT.AND P3, PT, R6, 0x11, !P5 ;  /* 0x000000110600780c */ /* 0x000fc40006f64270 */
[----:B------:R-:W-:Y:S02]  /*2bf0*/  FSEL R85, R29, -INF , !P4 ;  /* 0xff8000001d557808 */ /* 0x000fe40006000000 */
[----:B------:R-:W-:Y:S01]  /*2c00*/  ISETP.LT.OR P3, PT, R2, 0x12, P3 ;  /* 0x000000120200780c */ /* 0x000fe20001f61670 */
[----:B------:R-:W0:Y:S01]  /*2c10*/  SHFL.IDX PT, R29, R0, 0x1, 0x1c1f ;  /* 0x003c1f00001d7f89 */ /* 0x000e2200000e0000 */
        /* <DEDUP_REMOVED lines=72> */
[----:B------:R-:W-:Y:S02]  /*30a0*/  ISETP.GE.AND P3, PT, R73, 0x51, PT ;  /* 0x000000514900780c */ /* 0x000fe40003f66270 */
[----:B------:R-:W-:Y:S02]  /*30b0*/  P2R R72, PR, RZ, 0x40 ;  /* 0x00000040ff487803 */ /* 0x000fe40000000000 */
[----:B------:R-:W-:Y:S02]  /*30c0*/  ISETP.GT.AND P4, PT, R6, 0x50, !P3 ;  /* 0x000000500600780c */ /* 0x000fe40005f84270 */
[----:B0-----:R-:W-:-:S02]  /*30d0*/  VIADDMNMX R0, R29, R7, R10, PT ;  /* 0x000000071d007246 */ /* 0x001fc4000380010a */
        /* <DEDUP_REMOVED lines=17> */
[----:B------:R-:W-:-:S04]  /*31f0*/  ISETP.GT.AND P6, PT, R6, 0x59, !P6 ;  /* 0x000000590600780c */ /* 0x000fc800077c4270 */
[----:B------:R-:W-:Y:S01]  /*3200*/  ISETP.LT.OR P6, PT, R2, 0x5a, P6 ;  /* 0x0000005a0200780c */ /* 0x000fe200037c1670 */
[----:B------:R-:W-:-:S03]  /*3210*/  IMAD.IADD R2, R12, 0x1, R29 ;  /* 0x000000010c027824 */ /* 0x000fc600078e021d */
[----:B------:R-:W-:Y:S02]  /*3220*/  FSEL R69, R69, -INF , !P6 ;  /* 0xff80000045457808 */ /* 0x000fe40007000000 */
[----:B------:R-:W-:-:S13]  /*3230*/  PLOP3.LUT P6, PT, PT, PT, UP0, 0x40, 0x0 ;  /* 0x000000000000781c */ /* 0x000fda0003fce808 */
[----:B------:R-:W-:Y:S05]  /*3240*/  @P6 BRA `(.L_x_1232) ;  /* 0x00000000005c6947 */ /* 0x000fea0003800000 */
        /* <DEDUP_REMOVED lines=13> */
.L_x_1234:
[----:B------:R-:W-:Y:S02]  /*3320*/  ULDC UR4, c[0x0][0x9e4] ;  /* 0x0002790000047ab9 */ /* 0x000fe40000000800 */
[----:B------:R-:W-:-:S05]  /*3330*/  IMAD.U32 R8, RZ, RZ, UR4 ;  /* 0x00000004ff087e24 */ /* 0x000fca000f8e00ff */
[----:B------:R-:W-:-:S13]  /*3340*/  ISETP.NE.AND P6, PT, R8, 0x1, PT ;  /* 0x000000010800780c */ /* 0x000fda0003fc5270 */
[----:B------:R-:W0:Y:S02]  /*3350*/  @P6 LDC.64 R6, c[0x0][0x9e8] ;  /* 0x00027a00ff066b82 */ /* 0x000e240000000a00 */
[----:B0-----:R-:W-:-:S05]  /*3360*/  @P6 IMAD.HI.U32 R6, R29, R6, RZ ;  /* 0x000000061d066227 */ /* 0x001fca00078e00ff */
[----:B------:R-:W-:-:S07]  /*3370*/  @P6 SHF.R.U32.HI R29, RZ, R7, R6 ;  /* 0x00000007ff1d6219 */ /* 0x000fce0000011606 */
.L_x_1235:
[----:B------:R-:W-:Y:S05]  /*3380*/  BSYNC B0 ;  /* 0x0000000000007941 */ /* 0x000fea0003800000 */
.L_x_1233:
[----:B------:R-:W-:-:S05]  /*3390*/  IMAD R29, R29, R8, R14 ;  /* 0x000000081d1d7224 */ /* 0x000fca00078e020e */
[----:B------:R-:W-:Y:S02]  /*33a0*/  VIADDMNMX R0, R29, R8, R0, PT ;  /* 0x000000081d007246 */ /* 0x000fe40003800100 */
[----:B------:R-:W-:-:S07]  /*33b0*/  VIMNMX R2, R2, R29, !PT ;  /* 0x0000001d02027248 */ /* 0x000fce0007fe0100 */
.L_x_1232:
[C---:B------:R-:W-:Y:S01]  /*33c0*/  ISETP.GT.AND P1, PT, R2.reuse, 0x1, !P1 ;  /* 0x000000010200780c */ /* 0x040fe20004f24270 */
[----:B------:R-:W-:Y:S01]  /*33d0*/  UISETP.NE.AND UP0, UPT, UR61, URZ, UPT ;  /* 0x0000003f3d00728c */ /* 0x000fe2000bf05270 */
        /* <DEDUP_REMOVED lines=18> */
[----:B------:R-:W-:Y:S02]  /*3500*/  ISETP.GT.AND P1, PT, R2, 0x11, !P2 ;  /* 0x000000110200780c */ /* 0x000fe40005724270 */
[----:B------:R-:W-:Y:S02]  /*3510*/  ISETP.NE.AND P2, PT, R37, RZ, PT ;  /* 0x000000ff2500720c */ /* 0x000fe40003f45270 */
[----:B------:R-:W-:Y:S02]  /*3520*/  ISETP.LT.OR P1, PT, R0, 0x12, P1 ;  /* 0x000000120000780c */ /* 0x000fe40000f21670 */
[----:B------:R-:W-:Y:S02]  /*3530*/  FMNMX.FTZ R6, R99, R6, !PT ;  /* 0x0000000663067209 */ /* 0x000fe40007810000 */
[----:B------:R-:W-:-:S02]  /*3540*/  FSEL R35, R35, -INF , !P1 ;  /* 0xff80000023237808 */ /* 0x000fc40004800000 */
[----:B------:R-:W-:Y:S02]  /*3550*/  ISETP.GT.AND P1, PT, R2, 0x18, !P6 ;  /* 0x000000180200780c */ /* 0x000fe40007724270 */
[----:B------:R-:W-:Y:S02]  /*3560*/  FMNMX.FTZ R6, R87, R6, !PT ;  /* 0x0000000657067209 */ /* 0x000fe40007810000 */
[----:B------:R-:W-:Y:S02]  /*3570*/  ISETP.LT.OR P1, PT, R0, 0x19, P1 ;  /* 0x000000190000780c */ /* 0x000fe40000f21670 */
[----:B------:R-:W-:Y:S02]  /*3580*/  FMNMX.FTZ R6, R97, R6, !PT ;  /* 0x0000000661067209 */ /* 0x000fe40007810000 */
[----:B------:R-:W-:Y:S02]  /*3590*/  FSEL R37, R38, -INF , !P1 ;  /* 0xff80000026257808 */ /* 0x000fe40004800000 */
[----:B------:R-:W-:-:S02]  /*35a0*/  ISETP.NE.AND P1, PT, R36, RZ, PT ;  /* 0x000000ff2400720c */ /* 0x000fc40003f25270 */
[----:B------:R-:W-:Y:S02]  /*35b0*/  FMNMX.FTZ R6, R89, R6, !PT ;  /* 0x0000000659067209 */ /* 0x000fe40007810000 */
        /* <DEDUP_REMOVED lines=38> */
[----:B------:R-:W-:Y:S01]  /*3820*/  ISETP.NE.AND P6, PT, R20, RZ, PT ;  /* 0x000000ff1400720c */ /* 0x000fe20003fc5270 */
[----:B------:R-:W0:Y:S01]  /*3830*/  SHFL.BFLY PT, R7, R6, 0x2, 0x1f ;  /* 0x0c401f0006077f89 */ /* 0x000e2200000e0000 */
[----:B------:R-:W-:Y:S02]  /*3840*/  FSEL R77, R50, -INF , !P1 ;  /* 0xff800000324d7808 */ /* 0x000fe40004800000 */
[----:B------:R-:W-:-:S02]  /*3850*/  ISETP.NE.AND P1, PT, R48, RZ, PT ;  /* 0x000000ff3000720c */ /* 0x000fc40003f25270 */
[----:B------:R-:W-:Y:S02]  /*3860*/  R2UR UR4, R19 ;  /* 0x00000000130472ca */ /* 0x000fe400000e0000 */
[C---:B------:R-:W-:Y:S02]  /*3870*/  ISETP.GT.AND P1, PT, R2.reuse, 0x31, !P1 ;  /* 0x000000310200780c */ /* 0x040fe40004f24270 */
[----:B------:R-:W-:Y:S02]  /*3880*/  ISETP.GT.AND P3, PT, R2, 0x50, !P3 ;  /* 0x000000500200780c */ /* 0x000fe40005f64270 */
[----:B------:R-:W-:Y:S02]  /*3890*/  ISETP.LT.OR P1, PT, R0, 0x32, P1 ;  /* 0x000000320000780c */ /* 0x000fe40000f21670 */
[----:B------:R-:W-:Y:S02]  /*38a0*/  ISETP.GT.AND P4, PT, R2, 0x51, !P4 ;  /* 0x000000510200780c */ /* 0x000fe40006784270 */
[----:B------:R-:W-:-:S02]  /*38b0*/  FSEL R51, R51, -INF , !P1 ;  /* 0xff80000033337808 */ /* 0x000fc40004800000 */
[----:B------:R-:W-:Y:S01]  /*38c0*/  ISETP.NE.AND P1, PT, R80, RZ, PT ;  /* 0x000000ff5000720c */ /* 0x000fe20003f25270 */
[----:B------:R-:W-:Y:S01]  /*38d0*/  UISETP.NE.AND UP1, UPT, UR4, URZ, UPT ;  /* 0x0000003f0400728c */ /* 0x000fe2000bf25270 */
[----:B------:R-:W-:Y:S02]  /*38e0*/  ISETP.LT.OR P3, PT, R0, 0x51, P3 ;  /* 0x000000510000780c */ /* 0x000fe40001f61670 */
[C---:B------:R-:W-:Y:S01]  /*38f0*/  ISETP.GT.AND P1, PT, R2.reuse, 0x38, !P1 ;  /* 0x000000380200780c */ /* 0x040fe20004f24270 */
[----:B------:R-:W-:Y:S01]  /*3900*/  ULDC UR4, c[0x0][0x988] ;  /* 0x0002620000047ab9 */ /* 0x000fe20000000800 */
[----:B------:R-:W-:Y:S01]  /*3910*/  ISETP.GT.AND P5, PT, R2, 0x58, !P5 ;  /* 0x000000580200780c */ /* 0x000fe20006fa4270 */
[----:B------:R-:W-:Y:S01]  /*3920*/  IMAD.U32 R8, RZ, RZ, UR4 ;  /* 0x00000004ff087e24 */ /* 0x000fe2000f8e00ff */
[----:B------:R-:W-:Y:S02]  /*3930*/  ISETP.LT.OR P1, PT, R0, 0x39, P1 ;  /* 0x000000390000780c */ /* 0x000fe40000f21670 */
[----:B0-----:R-:W-:-:S02]  /*3940*/  FMNMX.FTZ R10, R6, R7, !PT ;  /* 0x00000007060a7209 */ /* 0x001fc40007810000 */
[----:B------:R-:W-:Y:S01]  /*3950*/  FSEL R79, R54, -INF , !P1 ;  /* 0xff800000364f7808 */ /* 0x000fe20004800000 */
[----:B------:R-:W-:Y:S01]  /*3960*/  @UP1 ULDC UR4, c[0x0][0x44c] ;  /* 0x0001130000041ab9 */ /* 0x000fe20000000800 */
[----:B------:R-:W-:Y:S01]  /*3970*/  ISETP.NE.AND P1, PT, R52, RZ, PT ;  /* 0x000000ff3400720c */ /* 0x000fe20003f25270 */
[----:B------:R-:W0:Y:S01]  /*3980*/  SHFL.BFLY PT, R7, R10, 0x1, 0x1f ;  /* 0x0c201f000a077f89 */ /* 0x000e2200000e0000 */
[----:B------:R-:W-:Y:S01]  /*3990*/  ISETP.LT.OR P4, PT, R0, 0x52, P4 ;  /* 0x000000520000780c */ /* 0x000fe20002781670 */
[----:B------:R-:W-:Y:S01]  /*39a0*/  @UP1 ULDC UR14, c[0x0][0x450] ;  /* 0x00011400000e1ab9 */ /* 0x000fe20000000800 */
[----:B------:R-:W-:Y:S02]  /*39b0*/  ISETP.GT.AND P1, PT, R2, 0x39, !P1 ;  /* 0x000000390200780c */ /* 0x000fe40004f24270 */
[C---:B------:R-:W-:Y:S02]  /*39c0*/  ISETP.LT.OR P5, PT, R0.reuse, 0x59, P5 ;  /* 0x000000590000780c */ /* 0x040fe40002fa1670 */
[----:B------:R-:W-:-:S02]  /*39d0*/  ISETP.LT.OR P1, PT, R0, 0x3a, P1 ;  /* 0x0000003a0000780c */ /* 0x000fc40000f21670 */
[----:B------:R-:W-:Y:S02]  /*39e0*/  FSEL R67, R67, -INF , !P4 ;  /* 0xff80000043437808 */ /* 0x000fe40006000000 */
[----:B------:R-:W-:Y:S02]  /*39f0*/  FSEL R55, R55, -INF , !P1 ;  /* 0xff80000037377808 */ /* 0x000fe40004800000 */
[----:B------:R-:W-:Y:S02]  /*3a00*/  ISETP.GT.AND P1, PT, R2, 0x40, !P2 ;  /* 0x000000400200780c */ /* 0x000fe40005724270 */
[----:B------:R-:W-:Y:S02]  /*3a10*/  ISETP.NE.AND P2, PT, R60, RZ, PT ;  /* 0x000000ff3c00720c */ /* 0x000fe40003f45270 */
[----:B------:R-:W-:Y:S02]  /*3a20*/  ISETP.LT.OR P1, PT, R0, 0x41, P1 ;  /* 0x000000410000780c */ /* 0x000fe40000f21670 */
[----:B------:R-:W-:-:S02]  /*3a30*/  ISETP.GT.AND P2, PT, R2, 0x49, !P2 ;  /* 0x000000490200780c */ /* 0x000fc40005744270 */
[----:B------:R-:W-:Y:S02]  /*3a40*/  FSEL R81, R58, -INF , !P1 ;  /* 0xff8000003a517808 */ /* 0x000fe40004800000 */
[----:B------:R-:W-:Y:S02]  /*3a50*/  ISETP.GT.AND P1, PT, R2, RZ, !P6 ;  /* 0x000000ff0200720c */ /* 0x000fe40007724270 */
[----:B0-----:R-:W-:Y:S02]  /*3a60*/  FMNMX.FTZ R7, R10, R7, !PT ;  /* 0x000000070a077209 */ /* 0x001fe40007810000 */
[----:B------:R-:W-:Y:S02]  /*3a70*/  ISETP.LT.OR P1, PT, R0, 0x1, P1 ;  /* 0x000000010000780c */ /* 0x000fe40000f21670 */
[----:B------:R-:W-:Y:S01]  /*3a80*/  ISETP.NE.AND P6, PT, R56, RZ, PT ;  /* 0x000000ff3800720c */ /* 0x000fe20003fc5270 */
[----:B------:R-:W-:Y:S01]  /*3a90*/  FMUL.FTZ R12, R7, R8 ;  /* 0x00000008070c7220 */ /* 0x000fe20000410000 */
[----:B------:R-:W-:-:S02]  /*3aa0*/  FSEL R26, R26, -INF , !P1 ;  /* 0xff8000001a1a7808 */ /* 0x000fc40004800000 */
[----:B------:R-:W-:Y:S02]  /*3ab0*/  FSETP.NEU.FTZ.AND P1, PT, R7, -INF , PT ;  /* 0xff8000000700780b */ /* 0x000fe40003f3d000 */
[----:B------:R-:W-:Y:S02]  /*3ac0*/  FMNMX.FTZ R6, R26, R27, !PT ;  /* 0x0000001b1a067209 */ /* 0x000fe40007810000 */
[----:B------:R-:W-:Y:S02]  /*3ad0*/  FSEL R12, R12, RZ, P1 ;  /* 0x000000ff0c0c7208 */ /* 0x000fe40000800000 */
[----:B------:R-:W-:Y:S02]  /*3ae0*/  FMNMX.FTZ R6, R29, R6, !PT ;  /* 0x000000061d067209 */ /* 0x000fe40007810000 */
[----:B------:R-:W-:Y:S01]  /*3af0*/  ISETP.GT.AND P1, PT, R2, 0x41, !P6 ;  /* 0x000000410200780c */ /* 0x000fe20007724270 */
[--C-:B------:R-:W-:Y:S01]  /*3b00*/  FFMA.FTZ R154, R97, R8, -R12.reuse ;  /* 0x00000008619a7223 */ /* 0x100fe2000001080c */
[----:B------:R-:W-:Y:S01]  /*3b10*/  FMNMX.FTZ R6, R31, R6, !PT ;  /* 0x000000061f067209 */ /* 0x000fe20007810000 */
[-CC-:B------:R-:W-:Y:S01]  /*3b20*/  FFMA.FTZ R148, R95, R8.reuse, -R12.reuse ;  /* 0x000000085f947223 */ /* 0x180fe2000001080c */
[----:B------:R-:W-:Y:S01]  /*3b30*/  ISETP.LT.OR P1, PT, R0, 0x42, P1 ;  /* 0x000000420000780c */ /* 0x000fe20000f21670 */
[--C-:B------:R-:W-:Y:S01]  /*3b40*/  FFMA.FTZ R156, R101, R8, -R12.reuse ;  /* 0x00000008659c7223 */ /* 0x100fe2000001080c */
[----:B------:R-:W-:Y:S01]  /*3b50*/  FMNMX.FTZ R6, R33, R6, !PT ;  /* 0x0000000621067209 */ /* 0x000fe20007810000 */
[-CC-:B------:R-:W-:Y:S01]  /*3b60*/  FFMA.FTZ R158, R105, R8.reuse, -R12.reuse ;  /* 0x00000008699e7223 */ /* 0x180fe2000001080c */
[----:B------:R-:W-:Y:S01]  /*3b70*/  FSEL R83, R59, -INF , !P1 ;  /* 0xff8000003b537808 */ /* 0x000fe20004800000 */
[--C-:B------:R-:W-:Y:S01]  /*3b80*/  FFMA.FTZ R59, R103, R8, -R12.reuse ;  /* 0x00000008673b7223 */ /* 0x100fe2000001080c */
[----:B------:R-:W-:Y:S01]  /*3b90*/  FMNMX.FTZ R6, R35, R6, !PT ;  /* 0x0000000623067209 */ /* 0x000fe20007810000 */
[----:B------:R-:W-:Y:S01]  /*3ba0*/  MUFU.EX2 R156, R156 ;  /* 0x0000009c009c7308 */ /* 0x000fe20000000800 */
[----:B------:R-:W-:Y:S01]  /*3bb0*/  ISETP.NE.AND P1, PT, R82, RZ, PT ;  /* 0x000000ff5200720c */ /* 0x000fe20003f25270 */
[--C-:B------:R-:W-:Y:S01]  /*3bc0*/  FFMA.FTZ R152, R99, R8, -R12.reuse ;  /* 0x0000000863987223 */ /* 0x100fe2000001080c */
[----:B------:R-:W-:Y:S01]  /*3bd0*/  FMNMX.FTZ R6, R37, R6, !PT ;  /* 0x0000000625067209 */ /* 0x000fe20007810000 */
[-CC-:B------:R-:W-:Y:S01]  /*3be0*/  FFMA.FTZ R85, R85, R8.reuse, -R12.reuse ;  /* 0x0000000855557223 */ /* 0x180fe2000001080c */
[----:B------:R-:W-:Y:S01]  /*3bf0*/  ISETP.GT.AND P1, PT, R2, 0x48, !P1 ;  /* 0x000000480200780c */ /* 0x000fe20004f24270 */
[--C-:B------:R-:W-:Y:S01]  /*3c00*/  FFMA.FTZ R87, R87, R8, -R12.reuse ;  /* 0x0000000857577223 */ /* 0x100fe2000001080c */
[----:B------:R-:W-:Y:S01]  /*3c10*/  FMNMX.FTZ R6, R39, R6, !PT ;  /* 0x0000000627067209 */ /* 0x000fe20007810000 */
[----:B------:R-:W-:Y:S01]  /*3c20*/  MUFU.EX2 R59, R59 ;  /* 0x0000003b003b7308 */ /* 0x000fe20000000800 */
[C---:B------:R-:W-:Y:S01]  /*3c30*/  ISETP.LT.OR P1, PT, R0.reuse, 0x49, P1 ;  /* 0x000000490000780c */ /* 0x040fe20000f21670 */
[--C-:B------:R-:W-:Y:S01]  /*3c40*/  FFMA.FTZ R89, R89, R8, -R12.reuse ;  /* 0x0000000859597223 */ /* 0x100fe2000001080c */
[----:B------:R-:W-:Y:S01]  /*3c50*/  FMNMX.FTZ R6, R41, R6, !PT ;  /* 0x0000000629067209 */ /* 0x000fe20007810000 */
[-CC-:B------:R-:W-:Y:S01]  /*3c60*/  FFMA.FTZ R91, R91, R8.reuse, -R12.reuse ;  /* 0x000000085b5b7223 */ /* 0x180fe2000001080c */
[----:B------:R-:W-:Y:S01]  /*3c70*/  ISETP.LT.OR P2, PT, R0, 0x4a, P2 ;  /* 0x0000004a0000780c */ /* 0x000fe20001741670 */
[--C-:B------:R-:W-:Y:S01]  /*3c80*/  FFMA.FTZ R3, R3, R8, -R12.reuse ;  /* 0x0000000803037223 */ /* 0x100fe2000001080c */
[----:B------:R-:W-:Y:S01]  /*3c90*/  FMNMX.FTZ R6, R43, R6, !PT ;  /* 0x000000062b067209 */ /* 0x000fe20007810000 */
[----:B------:R-:W-:Y:S01]  /*3ca0*/  MUFU.EX2 R158, R158 ;  /* 0x0000009e009e7308 */ /* 0x000fe20000000800 */
[----:B------:R-:W-:Y:S01]  /*3cb0*/  FSEL R97, R62, -INF , !P1 ;  /* 0xff8000003e617808 */ /* 0x000fe20004800000 */
        /* <DEDUP_REMOVED lines=11> */
[----:B------:R-:W-:Y:S01]  /*3d70*/  FSEL R95, R66, -INF , !P3 ;  /* 0xff800000425f7808 */ /* 0x000fe20005800000 */
[--C-:B------:R-:W-:Y:S01]  /*3d80*/  FFMA.FTZ R15, R15, R8, -R12.reuse ;  /* 0x000000080f0f7223 */ /* 0x100fe2000001080c */
[----:B------:R-:W-:Y:S01]  /*3d90*/  FMNMX.FTZ R6, R51, R6, !PT ;  /* 0x0000000633067209 */ /* 0x000fe20007810000 */
[----:B------:R-:W-:Y:S01]  /*3da0*/  MUFU.EX2 R152, R152 ;  /* 0x0000009800987308 */ /* 0x000fe20000000800 */
[----:B------:R-:W-:Y:S01]  /*3db0*/  ISETP.GT.AND P6, PT, R2, 0x59, !P6 ;  /* 0x000000590200780c */ /* 0x000fe200077c4270 */
        /* <DEDUP_REMOVED lines=15> */
[----:B------:R-:W-:Y:S01]  /*3eb0*/  FFMA.FTZ R12, R69, R8, -R12 ;  /* 0x00000008450c7223 */ /* 0x000fe2000001080c */
[----:B------:R-:W-:-:S02]  /*3ec0*/  R2UR UR6, R22 ;  /* 0x00000000160672ca */ /* 0x000fc400000e0000 */
[----:B------:R-:W-:Y:S02]  /*3ed0*/  FMNMX.FTZ R6, R97, R6, !PT ;  /* 0x0000000661067209 */ /* 0x000fe40007810000 */
[----:B------:R-:W-:Y:S02]  /*3ee0*/  R2UR UR7, R74 ;  /* 0x000000004a0772ca */ /* 0x000fe400000e0000 */
[----:B------:R-:W-:Y:S01]  /*3ef0*/  FMNMX.FTZ R6, R63, R6, !PT ;  /* 0x000000063f067209 */ /* 0x000fe20007810000 */
[----:B------:R-:W-:Y:S03]  /*3f00*/  MUFU.EX2 R154, R154 ;  /* 0x0000009a009a7308 */ /* 0x000fe60000000800 */
[----:B------:R-:W-:-:S03]  /*3f10*/  FMNMX.FTZ R6, R95, R6, !PT ;  /* 0x000000065f067209 */ /* 0x000fc60007810000 */
[----:B------:R-:W-:Y:S01]  /*3f20*/  UIMAD.WIDE.U32 UR4, UR6, UR4, URZ ;  /* 0x00000004060472a5 */ /* 0x000fe2000f8e003f */
[----:B------:R-:W-:Y:S01]  /*3f30*/  FMNMX.FTZ R6, R67, R6, !PT ;  /* 0x0000000643067209 */ /* 0x000fe20007810000 */
[----:B------:R-:W-:Y:S02]  /*3f40*/  MUFU.EX2 R89, R89 ;  /* 0x0000005900597308 */ /* 0x000fe40000000800 */
[----:B------:R-:W-:Y:S01]  /*3f50*/  @UP1 USHF.R.U32.HI UR6, URZ, UR14, UR5 ;  /* 0x0000000e3f061299 */ /* 0x000fe20008011605 */
[----:B------:R-:W-:-:S03]  /*3f60*/  FMNMX.FTZ R6, R93, R6, !PT ;  /* 0x000000065d067209 */ /* 0x000fc60007810000 */
[----:B------:R-:W-:Y:S01]  /*3f70*/  UIADD3 UR4, UR7, UR6, URZ ;  /* 0x0000000607047290 */ /* 0x000fe2000fffe03f */
[----:B------:R-:W-:Y:S01]  /*3f80*/  FMNMX.FTZ R6, R71, R6, !PT ;  /* 0x0000000647067209 */ /* 0x000fe20007810000 */
[----:B------:R-:W-:Y:S02]  /*3f90*/  MUFU.EX2 R148, R148 ;  /* 0x0000009400947308 */ /* 0x000fe40000000800 */
[----:B------:R-:W-:Y:S02]  /*3fa0*/  UIADD3 UR10, UR4, UR10, URZ ;  /* 0x0000000a040a7290 */ /* 0x000fe4000fffe03f */
[----:B------:R-:W0:Y:S04]  /*3fb0*/  SHFL.BFLY PT, R45, R6, 0x2, 0x1f ;  /* 0x0c401f00062d7f89 */ /* 0x000e2800000e0000 */
[----:B------:R-:W-:Y:S08]  /*3fc0*/  MUFU.EX2 R91, R91 ;  /* 0x0000005b005b7308 */ /* 0x000ff00000000800 */
[----:B------:R-:W1:Y:S08]  /*3fd0*/  MUFU.EX2 R0, R0 ;  /* 0x0000000000007308 */ /* 0x000e700000000800 */
[----:B------:R-:W-:Y:S01]  /*3fe0*/  MUFU.EX2 R3, R3 ;  /* 0x0000000300037308 */ /* 0x000fe20000000800 */
[----:B0-----:R-:W-:-:S07]  /*3ff0*/  FMNMX.FTZ R45, R6, R45, !PT ;  /* 0x0000002d062d7209 */ /* 0x001fce0007810000 */
[----:B------:R-:W-:Y:S01]  /*4000*/  MUFU.EX2 R144, R49 ;  /* 0x0000003100907308 */ /* 0x000fe20000000800 */
[----:B------:R-:W0:Y:S01]  /*4010*/  SHFL.BFLY PT, R10, R45, 0x1, 0x1f ;  /* 0x0c201f002d0a7f89 */ /* 0x000e2200000e0000 */
[----:B-1----:R-:W-:-:S06]  /*4020*/  F2FP.BF16.F32.PACK_AB R150, R0, R91 ;  /* 0x0000005b0096723e */ /* 0x002fcc00000010ff */
[----:B------:R-:W-:Y:S08]  /*4030*/  MUFU.EX2 R11, R11 ;  /* 0x0000000b000b7308 */ /* 0x000ff00000000800 */
[----:B------:R-:W-:Y:S08]  /*4040*/  MUFU.EX2 R146, R53 ;  /* 0x0000003500927308 */ /* 0x000ff00000000800 */
[----:B------:R-:W-:Y:S01]  /*4050*/  MUFU.EX2 R13, R13 ;  /* 0x0000000d000d7308 */ /* 0x000fe20000000800 */
[----:B0-----:R-:W-:-:S04]  /*4060*/  FMNMX.FTZ R10, R45, R10, !PT ;  /* 0x0000000a2d0a7209 */ /* 0x001fc80007810000 */
        /* <DEDUP_REMOVED lines=9> */
[----:B------:R0:W-:Y:S01]  /*4100*/  MUFU.EX2 R14, R31 ;  /* 0x0000001f000e7308 */ /* 0x0001e20000000800 */
        /* <DEDUP_REMOVED lines=8> */
[----:B0-----:R-:W-:Y:S01]  /*4190*/  FADD.FTZ R31, R156, R59 ;  /* 0x0000003b9c1f7221 */ /* 0x001fe20000010000 */
[-CC-:B------:R-:W-:Y:S01]  /*41a0*/  FFMA.FTZ R47, R47, R8.reuse, -R2.reuse ;  /* 0x000000082f2f7223 */ /* 0x180fe20000010802 */
[-CC-:B------:R-:W-:Y:S01]  /*41b0*/  FFMA.FTZ R77, R77, R8.reuse, -R2.reuse ;  /* 0x000000084d4d7223 */ /* 0x180fe20000010802 */
[-CC-:B------:R-:W-:Y:S01]  /*41c0*/  FFMA.FTZ R51, R51, R8.reuse, -R2.reuse ;  /* 0x0000000833337223 */ /* 0x180fe20000010802 */
[----:B------:R-:W-:Y:S01]  /*41d0*/  FADD.FTZ R6, R158, R31 ;  /* 0x0000001f9e067221 */ /* 0x000fe20000010000 */
[-CC-:B------:R-:W-:Y:S01]  /*41e0*/  FFMA.FTZ R79, R79, R8.reuse, -R2.reuse ;  /* 0x000000084f4f7223 */ /* 0x180fe20000010802 */
[-C--:B------:R-:W-:Y:S01]  /*41f0*/  FFMA.FTZ R55, R55, R8.reuse, -R2 ;  /* 0x0000000837377223 */ /* 0x080fe20000010802 */
[----:B------:R-:W0:Y:S01]  /*4200*/  MUFU.EX2 R27, R27 ;  /* 0x0000001b001b7308 */ /* 0x000e220000000800 */
[----:B------:R-:W-:Y:S01]  /*4210*/  FADD.FTZ R31, R85, R6 ;  /* 0x00000006551f7221 */ /* 0x000fe20000010000 */
[-CC-:B------:R-:W-:Y:S01]  /*4220*/  FFMA.FTZ R81, R81, R8.reuse, -R2.reuse ;  /* 0x0000000851517223 */ /* 0x180fe20000010802 */
[-CC-:B------:R-:W-:Y:S01]  /*4230*/  FFMA.FTZ R83, R83, R8.reuse, -R2.reuse ;  /* 0x0000000853537223 */ /* 0x180fe20000010802 */
[-CC-:B------:R-:W-:Y:S01]  /*4240*/  FFMA.FTZ R97, R97, R8.reuse, -R2.reuse ;  /* 0x0000000861617223 */ /* 0x180fe20000010802 */
[----:B------:R-:W-:Y:S01]  /*4250*/  FADD.FTZ R6, R152, R31 ;  /* 0x0000001f98067221 */ /* 0x000fe20000010000 */
[-CC-:B------:R-:W-:Y:S01]  /*4260*/  FFMA.FTZ R63, R63, R8.reuse, -R2.reuse ;  /* 0x000000083f3f7223 */ /* 0x180fe20000010802 */
[-C--:B------:R-:W-:Y:S01]  /*4270*/  FFMA.FTZ R95, R95, R8.reuse, -R2 ;  /* 0x000000085f5f7223 */ /* 0x080fe20000010802 */
[----:B------:R-:W1:Y:S01]  /*4280*/  MUFU.EX2 R29, R29 ;  /* 0x0000001d001d7308 */ /* 0x000e620000000800 */
[----:B------:R-:W-:Y:S01]  /*4290*/  FADD.FTZ R31, R87, R6 ;  /* 0x00000006571f7221 */ /* 0x000fe20000010000 */
[-CC-:B------:R-:W-:Y:S01]  /*42a0*/  FFMA.FTZ R67, R67, R8.reuse, -R2.reuse ;  /* 0x0000000843437223 */ /* 0x180fe20000010802 */
[-CC-:B------:R-:W-:Y:S01]  /*42b0*/  FFMA.FTZ R93, R93, R8.reuse, -R2.reuse ;  /* 0x000000085d5d7223 */ /* 0x180fe20000010802 */
[----:B------:R-:W-:Y:S01]  /*42c0*/  FFMA.FTZ R71, R71, R8, -R2 ;  /* 0x0000000847477223 */ /* 0x000fe20000010802 */
[----:B------:R-:W-:Y:S01]  /*42d0*/  FADD.FTZ R6, R154, R31 ;  /* 0x0000001f9a067221 */ /* 0x000fe20000010000 */
[----:B------:R-:W-:-:S02]  /*42e0*/  F2FP.BF16.F32.PACK_AB R156, R59, R156 ;  /* 0x0000009c3b9c723e */ /* 0x000fc400000010ff */
[----:B------:R-:W2:Y:S01]  /*42f0*/  MUFU.EX2 R33, R33 ;  /* 0x0000002100217308 */ /* 0x000ea20000000800 */
[----:B------:R-:W-:Y:S01]  /*4300*/  FADD.FTZ R31, R89, R6 ;  /* 0x00000006591f7221 */ /* 0x000fe20000010000 */
[----:B0-----:R-:W-:Y:S01]  /*4310*/  FADD.FTZ R6, R26, R27 ;  /* 0x0000001b1a067221 */ /* 0x001fe20000010000 */
[----:B------:R-:W-:Y:S02]  /*4320*/  F2FP.BF16.F32.PACK_AB R158, R85, R158 ;  /* 0x0000009e559e723e */ /* 0x000fe400000010ff */
[----:B------:R-:W-:Y:S01]  /*4330*/  FADD.FTZ R34, R148, R31 ;  /* 0x0000001f94227221 */ /* 0x000fe20000010000 */
[----:B------:R-:W-:Y:S02]  /*4340*/  F2FP.BF16.F32.PACK_AB R152, R87, R152 ;  /* 0x000000985798723e */ /* 0x000fe400000010ff */
[----:B------:R0:W3:Y:S01]  /*4350*/  MUFU.EX2 R20, R35 ;  /* 0x0000002300147308 */ /* 0x0000e20000000800 */
[----:B------:R-:W-:Y:S01]  /*4360*/  FADD.FTZ R34, R99, R34 ;  /* 0x0000002263227221 */ /* 0x000fe20000010000 */
[----:B-1----:R-:W-:Y:S01]  /*4370*/  FADD.FTZ R31, R29, R6 ;  /* 0x000000061d1f7221 */ /* 0x002fe20000010000 */
[----:B------:R-:W-:-:S02]  /*4380*/  F2FP.BF16.F32.PACK_AB R159, R14, R29 ;  /* 0x0000001d0e9f723e */ /* 0x000fc400000010ff */
[----:B------:R-:W-:Y:S01]  /*4390*/  F2FP.BF16.F32.PACK_AB R154, R89, R154 ;  /* 0x0000009a599a723e */ /* 0x000fe200000010ff */
[----:B------:R-:W-:Y:S01]  /*43a0*/  FADD.FTZ R6, R14, R31 ;  /* 0x0000001f0e067221 */ /* 0x000fe20000010000 */
[----:B------:R-:W-:Y:S01]  /*43b0*/  F2FP.BF16.F32.PACK_AB R148, R99, R148 ;  /* 0x000000946394723e */ /* 0x000fe200000010ff */
[----:B------:R-:W1:Y:S01]  /*43c0*/  MUFU.EX2 R37, R37 ;  /* 0x0000002500257308 */ /* 0x000e620000000800 */
[----:B0-----:R-:W-:Y:S01]  /*43d0*/  FADD.FTZ R35, R91, R34 ;  /* 0x000000225b237221 */ /* 0x001fe20000010000 */
[----:B--2---:R-:W-:Y:S01]  /*43e0*/  FADD.FTZ R31, R33, R6 ;  /* 0x00000006211f7221 */ /* 0x004fe20000010000 */
[----:B------:R-:W-:Y:S02]  /*43f0*/  F2FP.BF16.F32.PACK_AB R157, R27, R26 ;  /* 0x0000001a1b9d723e */ /* 0x000fe400000010ff */
[----:B------:R-:W-:-:S03]  /*4400*/  FADD.FTZ R36, R0, R35 ;  /* 0x0000002300247221 */ /* 0x000fc60000010000 */
[----:B------:R-:W0:Y:S01]  /*4410*/  MUFU.EX2 R24, R39 ;  /* 0x0000002700187308 */ /* 0x000e220000000800 */
[----:B------:R-:W-:Y:S01]  /*4420*/  FADD.FTZ R35, R3, R36 ;  /* 0x0000002403237221 */ /* 0x000fe20000010000 */
[C---:B---3--:R-:W-:Y:S01]  /*4430*/  FADD.FTZ R6, R20.reuse, R31 ;  /* 0x0000001f14067221 */ /* 0x048fe20000010000 */
[----:B------:R-:W-:Y:S02]  /*4440*/  F2FP.BF16.F32.PACK_AB R153, R20, R33 ;  /* 0x000000211499723e */ /* 0x000fe400000010ff */
[C---:B------:R-:W-:Y:S01]  /*4450*/  FADD.FTZ R36, R144.reuse, R35 ;  /* 0x0000002390247221 */ /* 0x040fe20000010000 */
[----:B------:R-:W-:Y:S02]  /*4460*/  F2FP.BF16.F32.PACK_AB R144, R144, R3 ;  /* 0x000000039090723e */ /* 0x000fe400000010ff */
[----:B------:R-:W2:Y:S01]  /*4470*/  MUFU.EX2 R41, R41 ;  /* 0x0000002900297308 */ /* 0x000ea20000000800 */
[----:B-1----:R-:W-:Y:S01]  /*4480*/  FADD.FTZ R31, R37, R6 ;  /* 0x00000006251f7221 */ /* 0x002fe20000010000 */
[----:B------:R-:W-:-:S04]  /*4490*/  FADD.FTZ R35, R11, R36 ;  /* 0x000000240b237221 */ /* 0x000fc80000010000 */
[C---:B------:R-:W-:Y:S01]  /*44a0*/  FADD.FTZ R38, R146.reuse, R35 ;  /* 0x0000002392267221 */ /* 0x040fe20000010000 */
[----:B------:R-:W-:Y:S01]  /*44b0*/  F2FP.BF16.F32.PACK_AB R146, R146, R11 ;  /* 0x0000000b9292723e */ /* 0x000fe200000010ff */
[----:B------:R-:W1:Y:S01]  /*44c0*/  MUFU.EX2 R28, R43 ;  /* 0x0000002b001c7308 */ /* 0x000e620000000800 */
[C---:B0-----:R-:W-:Y:S01]  /*44d0*/  FADD.FTZ R6, R24.reuse, R31 ;  /* 0x0000001f18067221 */ /* 0x041fe20000010000 */
[----:B------:R-:W-:Y:S01]  /*44e0*/  FADD.FTZ R35, R13, R38 ;  /* 0x000000260d237221 */ /* 0x000fe20000010000 */
[----:B------:R-:W-:-:S05]  /*44f0*/  F2FP.BF16.F32.PACK_AB R155, R24, R37 ;  /* 0x00000025189b723e */ /* 0x000fca00000010ff */
[----:B------:R-:W0:Y:S01]  /*4500*/  MUFU.EX2 R73, R73 ;  /* 0x0000004900497308 */ /* 0x000e220000000800 */
[----:B--2---:R-:W-:Y:S01]  /*4510*/  FADD.FTZ R31, R41, R6 ;  /* 0x00000006291f7221 */ /* 0x004fe20000010000 */
[C---:B------:R-:W-:Y:S01]  /*4520*/  FADD.FTZ R6, R140.reuse, R35 ;  /* 0x000000238c067221 */ /* 0x040fe20000010000 */
[----:B------:R-:W-:-:S05]  /*4530*/  F2FP.BF16.F32.PACK_AB R140, R140, R13 ;  /* 0x0000000d8c8c723e */ /* 0x000fca00000010ff */
[----:B------:R-:W2:Y:S01]  /*4540*/  MUFU.EX2 R15, R15 ;  /* 0x0000000f000f7308 */ /* 0x000ea20000000800 */
[C---:B-1----:R-:W-:Y:S01]  /*4550*/  FADD.FTZ R2, R28.reuse, R31 ;  /* 0x0000001f1c027221 */ /* 0x042fe20000010000 */
[----:B------:R-:W-:-:S06]  /*4560*/  F2FP.BF16.F32.PACK_AB R149, R28, R41 ;  /* 0x000000291c95723e */ /* 0x000fcc00000010ff */
[----:B------:R-:W1:Y:S01]  /*4570*/  MUFU.EX2 R30, R47 ;  /* 0x0000002f001e7308 */ /* 0x000e620000000800 */
[----:B0-----:R-:W-:-:S07]  /*4580*/  FADD.FTZ R31, R73, R2 ;  /* 0x00000002491f7221 */ /* 0x001fce0000010000 */
[----:B------:R-:W0:Y:S01]  /*4590*/  MUFU.EX2 R77, R77 ;  /* 0x0000004d004d7308 */ /* 0x000e220000000800 */
[----:B--2---:R-:W-:-:S07]  /*45a0*/  FADD.FTZ R35, R15, R6 ;  /* 0x000000060f237221 */ /* 0x004fce0000010000 */
[----:B------:R-:W2:Y:S01]  /*45b0*/  MUFU.EX2 R142, R61 ;  /* 0x0000003d008e7308 */ /* 0x000ea20000000800 */
[C---:B-1----:R-:W-:Y:S01]  /*45c0*/  FADD.FTZ R6, R30.reuse, R31 ;  /* 0x0000001f1e067221 */ /* 0x042fe20000010000 */
[----:B------:R-:W-:-:S06]  /*45d0*/  F2FP.BF16.F32.PACK_AB R151, R30, R73 ;  /* 0x000000491e97723e */ /* 0x000fcc00000010ff */
[----:B------:R-:W1:Y:S01]  /*45e0*/  MUFU.EX2 R32, R51 ;  /* 0x0000003300207308 */ /* 0x000e620000000800 */
[----:B0-----:R-:W-:-:S07]  /*45f0*/  FADD.FTZ R3, R77, R6 ;  /* 0x000000064d037221 */ /* 0x001fce0000010000 */
[----:B------:R-:W0:Y:S01]  /*4600*/  MUFU.EX2 R21, R21 ;  /* 0x0000001500157308 */ /* 0x000e220000000800 */
[C---:B--2---:R-:W-:Y:S01]  /*4610*/  FADD.FTZ R38, R142.reuse, R35 ;  /* 0x000000238e267221 */ /* 0x044fe20000010000 */
[----:B------:R-:W-:-:S06]  /*4620*/  F2FP.BF16.F32.PACK_AB R142, R142, R15 ;  /* 0x0000000f8e8e723e */ /* 0x000fcc00000010ff */
        /* <DEDUP_REMOVED lines=11> */
[C---:B0-----:R-:W-:Y:S01]  /*46e0*/  FADD.FTZ R38, R34.reuse, R3 ;  /* 0x0000000322267221 */ /* 0x041fe20000010000 */
[----:B------:R-:W-:-:S06]  /*46f0*/  F2FP.BF16.F32.PACK_AB R147, R34, R79 ;  /* 0x0000004f2293723e */ /* 0x000fcc00000010ff */
[----:B------:R-:W0:Y:S01]  /*4700*/  MUFU.EX2 R12, R12 ;  /* 0x0000000c000c7308 */ /* 0x000e220000000800 */
[----:B--2---:R-:W-:-:S07]  /*4710*/  FADD.FTZ R11, R25, R6 ;  /* 0x00000006190b7221 */ /* 0x004fce0000010000 */
[----:B------:R-:W2:Y:S01]  /*4720*/  MUFU.EX2 R36, R83 ;  /* 0x0000005300247308 */ /* 0x000ea20000000800 */
[----:B-1----:R-:W-:-:S07]  /*4730*/  FADD.FTZ R3, R81, R38 ;  /* 0x0000002651037221 */ /* 0x002fce0000010000 */
[----:B------:R-:W1:Y:S01]  /*4740*/  MUFU.EX2 R97, R97 ;  /* 0x0000006100617308 */ /* 0x000e620000000800 */
[C---:B0-----:R-:W-:Y:S01]  /*4750*/  FADD.FTZ R6, R12.reuse, R11 ;  /* 0x0000000b0c067221 */ /* 0x041fe20000010000 */
[----:B------:R-:W-:-:S06]  /*4760*/  F2FP.BF16.F32.PACK_AB R138, R12, R25 ;  /* 0x000000190c8a723e */ /* 0x000fcc00000010ff */
[----:B------:R-:W0:Y:S01]  /*4770*/  MUFU.EX2 R2, R63 ;  /* 0x0000003f00027308 */ /* 0x000e220000000800 */
[C---:B--2---:R-:W-:Y:S01]  /*4780*/  FADD.FTZ R12, R36.reuse, R3 ;  /* 0x00000003240c7221 */ /* 0x044fe20000010000 */
[----:B------:R-:W-:-:S06]  /*4790*/  F2FP.BF16.F32.PACK_AB R141, R36, R81 ;  /* 0x00000051248d723e */ /* 0x000fcc00000010ff */
[----:B------:R-:W2:Y:S01]  /*47a0*/  MUFU.EX2 R95, R95 ;  /* 0x0000005f005f7308 */ /* 0x000ea20000000800 */
[----:B-1----:R-:W-:-:S07]  /*47b0*/  FADD.FTZ R3, R97, R12 ;  /* 0x0000000c61037221 */ /* 0x002fce0000010000 */
[----:B------:R-:W1:Y:S01]  /*47c0*/  MUFU.EX2 R0, R67 ;  /* 0x0000004300007308 */ /* 0x000e620000000800 */
[C---:B0-----:R-:W-:Y:S01]  /*47d0*/  FADD.FTZ R14, R2.reuse, R3 ;  /* 0x00000003020e7221 */ /* 0x041fe20000010000 */
[----:B------:R-:W-:-:S06]  /*47e0*/  F2FP.BF16.F32.PACK_AB R143, R2, R97 ;  /* 0x00000061028f723e */ /* 0x000fcc00000010ff */
[----:B------:R-:W0:Y:S01]  /*47f0*/  MUFU.EX2 R93, R93 ;  /* 0x0000005d005d7308 */ /* 0x000e220000000800 */
[----:B--2---:R-:W-:-:S07]  /*4800*/  FADD.FTZ R3, R95, R14 ;  /* 0x0000000e5f037221 */ /* 0x004fce0000010000 */
[----:B------:R-:W2:Y:S01]  /*4810*/  MUFU.EX2 R12, R71 ;  /* 0x00000047000c7308 */ /* 0x000ea20000000800 */
[C---:B-1----:R-:W-:Y:S01]  /*4820*/  FADD.FTZ R14, R0.reuse, R3 ;  /* 0x00000003000e7221 */ /* 0x042fe20000010000 */
[----:B------:R-:W-:-:S03]  /*4830*/  F2FP.BF16.F32.PACK_AB R137, R0, R95 ;  /* 0x0000005f0089723e */ /* 0x000fc600000010ff */
[----:B0-----:R-:W-:Y:S01]  /*4840*/  FADD.FTZ R3, R93, R14 ;  /* 0x0000000e5d037221 */ /* 0x001fe20000010000 */
[----:B------:R-:W-:-:S03]  /*4850*/  VIADD R14, R75, 0xfffffffe ;  /* 0xfffffffe4b0e7836 */ /* 0x000fc60000000000 */
[C---:B--2---:R-:W-:Y:S01]  /*4860*/  FADD.FTZ R3, R12.reuse, R3 ;  /* 0x000000030c037221 */ /* 0x044fe20000010000 */
[----:B------:R-:W-:Y:S01]  /*4870*/  F2FP.BF16.F32.PACK_AB R139, R12, R93 ;  /* 0x0000005d0c8b723e */ /* 0x000fe200000010ff */
[----:B------:R-:W-:Y:S06]  /*4880*/  @P1 BRA `(.L_x_1236) ;  /* 0x00000000004c1947 */ /* 0x000fec0003800000 */
[----:B------:R-:W-:Y:S01]  /*4890*/  ISETP.LT.AND P1, PT, RZ, UR4, PT ;  /* 0x00000004ff007c0c */ /* 0x000fe2000bf21270 */
[----:B------:R-:W-:-:S12]  /*48a0*/  UIADD3 UR14, UR4, -0x1, URZ ;  /* 0xffffffff040e7890 */ /* 0x000fd8000fffe03f */
[----:B------:R-:W-:Y:S05]  /*48b0*/  @P1 BRA `(.L_x_1237) ;  /* 0x0000000000201947 */ /* 0x000fea0003800000 */
[----:B------:R-:W-:Y:S01]  /*48c0*/  ULDC UR15, c[0x0][0x9e4] ;  /* 0x00027900000f7ab9 */ /* 0x000fe20000000800 */
[----:B------:R-:W-:Y:S02]  /*48d0*/  UIADD3 UR14, -UR4, URZ, URZ ;  /* 0x0000003f040e7290 */ /* 0x000fe4000fffe13f */
[----:B------:R-:W-:-:S11]  /*48e0*/  UISETP.NE.AND UP0, UPT, UR15, 0x1, UPT ;  /* 0x000000010f00788c */ /* 0x000fd6000bf05270 */
[----:B------:R-:W-:Y:S02]  /*48f0*/  @UP0 ULDC.64 UR4, c[0x0][0x9e8] ;  /* 0x00027a0000040ab9 */ /* 0x000fe40000000a00 */
[----:B------:R-:W-:-:S04]  /*4900*/  UIMAD.WIDE.U32 UR6, UR14, UR4, URZ ;  /* 0x000000040e0672a5 */ /* 0x000fc8000f8e003f */
[----:B------:R-:W-:-:S04]  /*4910*/  @UP0 USHF.R.U32.HI UR14, URZ, UR5, UR7 ;  /* 0x000000053f0e0299 */ /* 0x000fc80008011607 */
[----:B------:R-:W-:Y:S01]  /*4920*/  ULOP3.LUT UR14, URZ, UR14, URZ, 0x33, !UPT ;  /* 0x0000000e3f0e7292 */ /* 0x000fe2000f8e333f */
[----:B------:R-:W-:Y:S11]  /*4930*/  BRA `(.L_x_1238) ;  /* 0x0000000000147947 */ /* 0x000ff60003800000 */
.L_x_1237:
[----:B------:R-:W-:Y:S02]  /*4940*/  ULDC UR15, c[0x0][0x9e4] ;  /* 0x00027900000f7ab9 */ /* 0x000fe40000000800 */
[----:B------:R-:W-:-:S11]  /*4950*/  UISETP.NE.AND UP0, UPT, UR15, 0x1, UPT ;  /* 0x000000010f00788c */ /* 0x000fd6000bf05270 */
[----:B------:R-:W-:Y:S02]  /*4960*/  @UP0 ULDC.64 UR4, c[0x0][0x9e8] ;  /* 0x00027a0000040ab9 */ /* 0x000fe40000000a00 */
[----:B------:R-:W-:-:S04]  /*4970*/  UIMAD.WIDE.U32 UR6, UR14, UR4, URZ ;  /* 0x000000040e0672a5 */ /* 0x000fc8000f8e003f */
[----:B------:R-:W-:-:S12]  /*4980*/  @UP0 USHF.R.U32.HI UR14, URZ, UR5, UR7 ;  /* 0x000000053f0e0299 */ /* 0x000fd80008011607 */
.L_x_1238:
[----:B------:R-:W-:-:S04]  /*4990*/  UIMAD UR14, UR14, UR15, UR15 ;  /* 0x0000000f0e0e72a4 */ /* 0x000fc8000f8e020f */
[----:B------:R-:W-:-:S04]  /*49a0*/  UISETP.LT.AND UP0, UPT, UR10, UR14, UPT ;  /* 0x0000000e0a00728c */ /* 0x000fc8000bf01270 */
[----:B------:R-:W-:-:S12]  /*49b0*/  USEL UR10, UR10, UR14, UP0 ;  /* 0x0000000e0a0a7287 */ /* 0x000fd80008000000 */
.L_x_1236:
[----:B------:R-:W-:Y:S01]  /*49c0*/  R2UR UR6, R161 ;  /* 0x00000000a10672ca */ /* 0x000fe200000e0000 */
[----:B------:R-:W-:Y:S01]  /*49d0*/  UIMAD.WIDE UR4, UR10, 0x2aaaaaab, URZ ;  /* 0x2aaaaaab0a0478a5 */ /* 0x000fe2000f8e023f */
[----:B------:R-:W-:Y:S01]  /*49e0*/  IMAD.MOV.U32 R2, RZ, RZ, 0x3f800000 ;  /* 0x3f800000ff027424 */ /* 0x000fe200078e00ff */
[----:B------:R-:W-:Y:S01]  /*49f0*/  CS2R R86, SRZ ;  /* 0x0000000000567805 */ /* 0x000fe2000001ff00 */
[----:B------:R-:W-:Y:S01]  /*4a00*/  IMAD.MOV.U32 R0, RZ, RZ, 0x3f800000 ;  /* 0x3f800000ff007424 */ /* 0x000fe200078e00ff */
[----:B------:R-:W-:Y:S01]  /*4a10*/  USHF.R.U32.HI UR4, URZ, 0x1f, UR5 ;  /* 0x0000001f3f047899 */ /* 0x000fe20008011605 */
[----:B------:R-:W-:Y:S02]  /*4a20*/  CS2R R84, SRZ ;  /* 0x0000000000547805 */ /* 0x000fe4000001ff00 */
[----:B------:R-:W-:Y:S02]  /*4a30*/  CS2R R82, SRZ ;  /* 0x0000000000527805 */ /* 0x000fe4000001ff00 */
[----:B------:R-:W-:Y:S01]  /*4a40*/  CS2R R80, SRZ ;  /* 0x0000000000507805 */ /* 0x000fe2000001ff00 */
[----:B------:R-:W-:Y:S01]  /*4a50*/  ULEA.HI.SX32 UR4, UR5, UR4, 0x1c ;  /* 0x0000000405047291 */ /* 0x000fe2000f8fe23f */
[----:B------:R-:W-:-:S02]  /*4a60*/  CS2R R78, SRZ ;  /* 0x00000000004e7805 */ /* 0x000fc4000001ff00 */
[----:B------:R-:W-:Y:S02]  /*4a70*/  CS2R R76, SRZ ;  /* 0x00000000004c7805 */ /* 0x000fe4000001ff00 */
[----:B------:R-:W-:Y:S01]  /*4a80*/  CS2R R74, SRZ ;  /* 0x00000000004a7805 */ /* 0x000fe2000001ff00 */
[----:B------:R-:W-:Y:S01]  /*4a90*/  UISETP.LT.AND UP0, UPT, UR6, UR4, UPT ;  /* 0x000000040600728c */ /* 0x000fe2000bf01270 */
[----:B------:R-:W-:Y:S02]  /*4aa0*/  CS2R R72, SRZ ;  /* 0x0000000000487805 */ /* 0x000fe4000001ff00 */
[----:B------:R-:W-:Y:S02]  /*4ab0*/  CS2R R70, SRZ ;  /* 0x0000000000467805 */ /* 0x000fe4000001ff00 */
[----:B------:R-:W-:Y:S01]  /*4ac0*/  CS2R R68, SRZ ;  /* 0x0000000000447805 */ /* 0x000fe2000001ff00 */
[----:B------:R-:W-:Y:S01]  /*4ad0*/  USEL UR50, UR6, UR4, !UP0 ;  /* 0x0000000406327287 */ /* 0x000fe2000c000000 */
[----:B------:R-:W-:-:S02]  /*4ae0*/  CS2R R66, SRZ ;  /* 0x0000000000427805 */ /* 0x000fc4000001ff00 */
[----:B------:R-:W-:Y:S02]  /*4af0*/  CS2R R64, SRZ ;  /* 0x0000000000407805 */ /* 0x000fe4000001ff00 */
[----:B------:R-:W-:Y:S02]  /*4b00*/  CS2R R62, SRZ ;  /* 0x00000000003e7805 */ /* 0x000fe4000001ff00 */
[----:B------:R-:W-:Y:S02]  /*4b10*/  CS2R R60, SRZ ;  /* 0x00000000003c7805 */ /* 0x000fe4000001ff00 */
[----:B------:R-:W-:Y:S02]  /*4b20*/  CS2R R58, SRZ ;  /* 0x00000000003a7805 */ /* 0x000fe4000001ff00 */
[----:B------:R-:W-:Y:S02]  /*4b30*/  ISETP.GE.AND P1, PT, R14, UR50, PT ;  /* 0x000000320e007c0c */ /* 0x000fe4000bf26270 */
        /* <DEDUP_REMOVED lines=16> */
[----:B------:R-:W-:Y:S01]  /*4c40*/  CS2R R24, SRZ ;  /* 0x0000000000187805 */ /* 0x000fe2000001ff00 */
[----:B------:R-:W-:Y:S06]  /*4c50*/  @!P1 BRA `(.L_x_1239) ;  /* 0x0000002c00989947 */ /* 0x000fec0003800000 */
[----:B------:R-:W-:Y:S01]  /*4c60*/  IMAD.MOV.U32 R13, RZ, RZ, R10 ;  /* 0x000000ffff0d7224 */ /* 0x000fe200078e000a */
[----:B------:R-:W-:Y:S01]  /*4c70*/  UMOV UR7, UR38 ;  /* 0x0000002600077c82 */ /* 0x000fe20008000000 */
[----:B------:R-:W-:Y:S01]  /*4c80*/  IMAD.MOV.U32 R12, RZ, RZ, R7 ;  /* 0x000000ffff0c7224 */ /* 0x000fe200078e0007 */
[----:B------:R-:W-:Y:S01]  /*4c90*/  UMOV UR4, UR39 ;  /* 0x0000002700047c82 */ /* 0x000fe20008000000 */
[----:B------:R-:W-:Y:S01]  /*4ca0*/  IMAD.MOV.U32 R2, RZ, RZ, 0x3f800000 ;  /* 0x3f800000ff027424 */ /* 0x000fe200078e00ff */
[----:B------:R-:W-:Y:S01]  /*4cb0*/  ULDC UR51, c[0x0][0x9e4] ;  /* 0x0002790000337ab9 */ /* 0x000fe20000000800 */
[----:B------:R-:W-:Y:S01]  /*4cc0*/  IMAD.MOV.U32 R87, RZ, RZ, RZ ;  /* 0x000000ffff577224 */ /* 0x000fe200078e00ff */
[----:B------:R-:W-:Y:S01]  /*4cd0*/  ULDC UR54, c[0x0][0x9dc] ;  /* 0x0002770000367ab9 */ /* 0x000fe20000000800 */
[----:B------:R-:W-:-:S05]  /*4ce0*/  ULDC UR55, c[0x0][0x9e0] ;  /* 0x0002780000377ab9 */ /* 0x000fca0000000800 */
.L_x_1258:
[----:B------:R-:W-:-:S04]  /*4cf0*/  UISETP.NE.AND UP0, UPT, UR4, 0x1, UPT ;  /* 0x000000010400788c */ /* 0x000fc8000bf05270 */
[----:B------:R-:W-:-:S04]  /*4d00*/  USEL UR38, URZ, 0x1, UP0 ;  /* 0x000000013f267887 */ /* 0x000fc80008000000 */
[----:B------:R-:W-:Y:S01]  /*4d10*/  ULOP3.LUT UR38, UR7, UR38, URZ, 0x3c, !UPT ;  /* 0x0000002607267292 */ /* 0x000fe2000f8e3c3f */
[----:B------:R-:W-:Y:S11]  /*4d20*/  @!P0 BRA `(.L_x_1240) ;  /* 0x0000000000048947 */ /* 0x000ff60003800000 */
[----:B------:R-:W-:Y:S01]  /*4d30*/  BPT.TRAP 0x1 ;  /* 0x000000040000795c */ /* 0x000fe20000300000 */
.L_x_1240:
[----:B------:R-:W-:Y:S01]  /*4d40*/  UIADD3 UR39, UR4, 0x1, URZ ;  /* 0x0000000104277890 */ /* 0x000fe2000fffe03f */
[----:B------:R-:W-:-:S03]  /*4d50*/  IMAD.U32 R7, RZ, RZ, UR38 ;  /* 0x00000026ff077e24 */ /* 0x000fc6000f8e00ff */
[----:B------:R-:W-:Y:S02]  /*4d60*/  UISETP.NE.AND UP0, UPT, UR39, 0x2, UPT ;  /* 0x000000022700788c */ /* 0x000fe4000bf05270 */
[----:B------:R-:W-:Y:S02]  /*4d70*/  SHF.L.U32 R7, R7, 0x1f, RZ ;  /* 0x0000001f07077819 */ /* 0x000fe400000006ff */
[----:B------:R-:W-:-:S04]  /*4d80*/  USEL UR39, UR39, URZ, UP0 ;  /* 0x0000003f27277287 */ /* 0x000fc80008000000 */
[----:B------:R-:W-:-:S09]  /*4d90*/  ULEA UR5, UR39, UR60, 0x3 ;  /* 0x0000003c27057291 */ /* 0x000fd2000f8e183f */
[----:B------:R0:W1:Y:S01]  /*4da0*/  SYNCS.PHASECHK.TRANS64.TRYWAIT P1, [UR5+0x2a830], R7 ;  /* 0x02a83007ff0075a7 */ /* 0x0000620008020145 */
[----:B------:R-:W-:Y:S05]  /*4db0*/  @!P0 BRA `(.L_x_1241) ;  /* 0x0000000000048947 */ /* 0x000fea0003800000 */
[----:B------:R-:W-:Y:S01]  /*4dc0*/  BPT.TRAP 0x1 ;  /* 0x000000040000795c */ /* 0x000fe20000300000 */
.L_x_1241:
[----:B-1----:R-:W-:Y:S05]  /*4dd0*/  @P1 BRA `(.L_x_1242) ;  /* 0x0000000000081947 */ /* 0x002fea0003800000 */
[----:B------:R-:W1:Y:S02]  /*4de0*/  SYNCS.PHASECHK.TRANS64.TRYWAIT P1, [UR5+0x2a830], R7 ;  /* 0x02a83007ff0075a7 */ /* 0x000e640008020145 */
[----:B-1----:R-:W-:Y:S05]  /*4df0*/  @!P1 BRA `(.L_x_1243) ;  /* 0x0000011c00bc9947 */ /* 0x002fea0003800000 */
.L_x_1242:
        /* <DEDUP_REMOVED lines=15> */
[-C--:B------:R-:W-:Y:S01]  /*4ef0*/  FMUL.FTZ R25, R25, R0.reuse ;  /* 0x0000000019197220 */ /* 0x080fe20000410000 */
[-C--:B------:R-:W-:Y:S01]  /*4f00*/  FMUL.FTZ R28, R28, R0.reuse ;  /* 0x000000001c1c7220 */ /* 0x080fe20000410000 */
[----:B------:R-:W-:Y:S01]  /*4f10*/  UIADD3 UR10, UR6, 0x6, URZ ;  /* 0x00000006060a7890 */ /* 0x000fe2000fffe03f */
[-C--:B------:R-:W-:Y:S01]  /*4f20*/  FMUL.FTZ R29, R29, R0.reuse ;  /* 0x000000001d1d7220 */ /* 0x080fe20000410000 */
[----:B------:R-:W-:Y:S01]  /*4f30*/  UIADD3 UR14, UR6, 0x300, URZ ;  /* 0x00000300060e7890 */ /* 0x000fe2000fffe03f */
[-C--:B------:R-:W-:Y:S01]  /*4f40*/  FMUL.FTZ R32, R32, R0.reuse ;  /* 0x0000000020207220 */ /* 0x080fe20000410000 */
[----:B------:R-:W-:Y:S01]  /*4f50*/  UMOV UR46, UR6 ;  /* 0x00000006002e7c82 */ /* 0x000fe20008000000 */
[----:B------:R-:W-:Y:S01]  /*4f60*/  UIADD3 UR18, UR6, 0x302, URZ ;  /* 0x0000030206127890 */ /* 0x000fe2000fffe03f */
[----:B------:R-:W-:Y:S01]  /*4f70*/  HGMMA.64x96x16.F32.BF16 R88, gdesc[UR44], RZ, !UPT, gsb0 ;  /* 0x016000002c5879f0 */ /* 0x000fe2000c0018ff */
[----:B------:R-:W-:Y:S01]  /*4f80*/  UIADD3 UR46, UR6, 0x2, URZ ;  /* 0x00000002062e7890 */ /* 0x000fe2000fffe03f */
[-C--:B------:R-:W-:Y:S01]  /*4f90*/  FMUL.FTZ R33, R33, R0.reuse ;  /* 0x0000000021217220 */ /* 0x080fe20000410000 */
[----:B------:R-:W-:Y:S01]  /*4fa0*/  UMOV UR44, UR56 ;  /* 0x00000038002c7c82 */ /* 0x000fe20008000000 */
[----:B------:R-:W-:Y:S01]  /*4fb0*/  UMOV UR45, UR57 ;  /* 0x00000039002d7c82 */ /* 0x000fe20008000000 */
[----:B------:R-:W-:Y:S01]  /*4fc0*/  UMOV UR47, 0x40000040 ;  /* 0x40000040002f7882 */ /* 0x000fe20000000000 */
        /* <DEDUP_REMOVED lines=107> */
.L_x_1244:
[----:B------:R-:W-:Y:S01]  /*5680*/  ULEA UR10, UR4, UR60, 0x3 ;  /* 0x0000003c040a7291 */ /* 0x000fe2000f8e183f */
[----:B------:R-:W-:-:S05]  /*5690*/  IMAD.U32 R0, RZ, RZ, UR7 ;  /* 0x00000007ff007e24 */ /* 0x000fca000f8e00ff */
[----:B------:R-:W-:-:S04]  /*56a0*/  SHF.L.U32 R0, R0, 0x1f, RZ ;  /* 0x0000001f00007819 */ /* 0x000fc800000006ff */
[----:B------:R2:W3:Y:S01]  /*56b0*/  SYNCS.PHASECHK.TRANS64.TRYWAIT P1, [UR10+0x2a850], R0 ;  /* 0x02a85000ff0075a7 */ /* 0x0004e2000802014a */
[----:B------:R-:W-:Y:S05]  /*56c0*/  @!P0 BRA `(.L_x_1245) ;  /* 0x0000000000048947 */ /* 0x000fea0003800000 */
[----:B------:R-:W-:Y:S01]  /*56d0*/  BPT.TRAP 0x1 ;  /* 0x000000040000795c */ /* 0x000fe20000300000 */
.L_x_1245:
[----:B---3--:R-:W-:Y:S05]  /*56e0*/  @P1 BRA `(.L_x_1246) ;  /* 0x0000000000081947 */ /* 0x008fea0003800000 */
[----:B------:R-:W3:Y:S02]  /*56f0*/  SYNCS.PHASECHK.TRANS64.TRYWAIT P1, [UR10+0x2a850], R0 ;  /* 0x02a85000ff0075a7 */ /* 0x000ee4000802014a */
[----:B---3--:R-:W-:Y:S05]  /*5700*/  @!P1 BRA `(.L_x_1247) ;  /* 0x0000011400909947 */ /* 0x008fea0003800000 */
.L_x_1246:
        /* <DEDUP_REMOVED lines=37> */
.L_x_1248:
[----:B------:R-:W-:Y:S01]  /*5960*/  R2UR UR6, R19 ;  /* 0x00000000130672ca */ /* 0x000fe200000e0000 */
[----:B------:R-:W-:Y:S01]  /*5970*/  UISETP.NE.AND UP0, UPT, UR61, URZ, UPT ;  /* 0x0000003f3d00728c */ /* 0x000fe2000bf05270 */
[----:B------:R-:W-:Y:S01]  /*5980*/  R2UR UR4, R22 ;  /* 0x00000000160472ca */ /* 0x000fe200000e0000 */
[----:B------:R-:W-:Y:S01]  /*5990*/  IMAD R155, R14, -0x60, RZ ;  /* 0xffffffa00e9b7824 */ /* 0x000fe200078e02ff */
[----:B------:R-:W-:Y:S01]  /*59a0*/  UIADD3 UR5, UR5, 0x2a840, URZ ;  /* 0x0002a84005057890 */ /* 0x000fe2000fffe03f */
[----:B------:R-:W-:-:S08]  /*59b0*/  UMOV UR11, UR54 ;  /* 0x00000036000b7c82 */ /* 0x000fd00008000000 */
[----:B------:R-:W-:Y:S01]  /*59c0*/  UISETP.NE.AND UP1, UPT, UR6, URZ, UPT ;  /* 0x0000003f0600728c */ /* 0x000fe2000bf25270 */
[----:B------:R-:W3:Y:S01]  /*59d0*/  S2UR UR6, SR_CgaCtaId ;  /* 0x00000000000679c3 */ /* 0x000ee20000008800 */
[----:B01----:R-:W-:-:S04]  /*59e0*/  VIADD R7, R23, UR4 ;  /* 0x0000000417077c36 */ /* 0x003fc80008000000 */
[----:B------:R-:W-:Y:S02]  /*59f0*/  PLOP3.LUT P1, PT, PT, PT, UP1, 0x80, 0x0 ;  /* 0x000000000000781c */ /* 0x000fe40003f2f018 */
[----:B------:R-:W-:-:S03]  /*5a00*/  PLOP3.LUT P2, PT, PT, PT, UP1, 0x80, 0x0 ;  /* 0x000000000000781c */ /* 0x000fc60003f4f018 */
[----:B------:R-:W-:-:S08]  /*5a10*/  @UP1 ULDC UR4, c[0x0][0x44c] ;  /* 0x0001130000041ab9 */ /* 0x000fd00000000800 */
[----:B--2---:R-:W-:Y:S01]  /*5a20*/  @P1 IMAD.HI.U32 R0, R7, UR4, RZ ;  /* 0x0000000407001c27 */ /* 0x004fe2000f8e00ff */
[----:B------:R-:W-:Y:S01]  /*5a30*/  @UP1 ULDC UR4, c[0x0][0x450] ;  /* 0x0001140000041ab9 */ /* 0x000fe20000000800 */
[----:B------:R-:W-:-:S03]  /*5a40*/  PLOP3.LUT P1, PT, PT, PT, UP0, 0x40, 0x0 ;  /* 0x000000000000781c */ /* 0x000fc60003f2e808 */
[----:B------:R-:W-:Y:S01]  /*5a50*/  @P2 SHF.R.U32.HI R7, RZ, UR4, R0 ;  /* 0x00000004ff072c19 */ /* 0x000fe20008011600 */
[----:B---3--:R-:W-:Y:S01]  /*5a60*/  UPRMT UR5, UR6, 0x654, UR5 ;  /* 0x0000065406057896 */ /* 0x008fe20008000005 */
[----:B------:R-:W-:Y:S01]  /*5a70*/  IADD3 R0, -R18, 0x1, R155 ;  /* 0x0000000112007810 */ /* 0x000fe20007ffe19b */
[----:B------:R-:W-:Y:S02]  /*5a80*/  ULOP3.LUT UR4, URZ, UR11, URZ, 0x33, !UPT ;  /* 0x0000000b3f047292 */ /* 0x000fe4000f8e333f */
[----:B------:R-:W0:Y:S01]  /*5a90*/  SHFL.IDX PT, R15, R7, RZ, 0x1c1f ;  /* 0x001c1fff070f7589 */ /* 0x000e2200000e0000 */
[----:B------:R-:W-:-:S04]  /*5aa0*/  IADD3 R0, -R17, R0, R16 ;  /* 0x0000000011007210 */ /* 0x000fc80007ffe110 */
[----:B------:R-:W-:Y:S01]  /*5ab0*/  SYNCS.ARRIVE.TRANS64.RED.A1T0 RZ, [UR5], RZ ;  /* 0x000000ffffff79a7 */ /* 0x000fe20008100405 */
[C---:B------:R-:W-:Y:S02]  /*5ac0*/  VIADD R2, R0.reuse, UR55 ;  /* 0x0000003700027c36 */ /* 0x040fe40008000000 */
[----:B------:R-:W-:Y:S02]  /*5ad0*/  VIADD R20, R0, UR4 ;  /* 0x0000000400147c36 */ /* 0x000fe40008000000 */
[----:B------:R-:W-:Y:S02]  /*5ae0*/  IMAD.IADD R0, R155, 0x1, -R18 ;  /* 0x000000019b007824 */ /* 0x000fe400078e0a12 */
[--C-:B0-----:R-:W-:Y:S02]  /*5af0*/  IMAD.IADD R136, R2, 0x1, R15.reuse ;  /* 0x0000000102887824 */ /* 0x101fe400078e020f */
[----:B------:R-:W-:Y:S01]  /*5b00*/  IMAD.IADD R8, R20, 0x1, R15 ;  /* 0x0000000114087824 */ /* 0x000fe200078e020f */
[----:B------:R-:W-:Y:S06]  /*5b10*/  @P1 BRA `(.L_x_1249) ;  /* 0x0000000000541947 */ /* 0x000fec0003800000 */
[----:B------:R-:W-:Y:S01]  /*5b20*/  IADD3 R15, -R17, R16, R15 ;  /* 0x00000010110f7210 */ /* 0x000fe20007ffe10f */
[----:B------:R-:W-:Y:S03]  /*5b30*/  BSSY B0, `(.L_x_1250) ;  /* 0x0000010000007945 */ /* 0x000fe60003800000 */
        /* <DEDUP_REMOVED lines=10> */
.L_x_1251:
[----:B------:R-:W-:-:S05]  /*5be0*/  IMAD.U32 R21, RZ, RZ, UR51 ;  /* 0x00000033ff157e24 */ /* 0x000fca000f8e00ff */
[----:B------:R-:W-:-:S13]  /*5bf0*/  ISETP.NE.AND P1, PT, R21, 0x1, PT ;  /* 0x000000011500780c */ /* 0x000fda0003f25270 */
[----:B------:R-:W0:Y:S02]  /*5c00*/  @P1 LDC.64 R10, c[0x0][0x9e8] ;  /* 0x00027a00ff0a1b82 */ /* 0x000e240000000a00 */
[----:B0-----:R-:W-:-:S05]  /*5c10*/  @P1 IMAD.HI.U32 R10, R15, R10, RZ ;  /* 0x0000000a0f0a1227 */ /* 0x001fca00078e00ff */
[----:B------:R-:W-:-:S07]  /*5c20*/  @P1 SHF.R.U32.HI R15, RZ, R11, R10 ;  /* 0x0000000bff0f1219 */ /* 0x000fce000001160a */
.L_x_1252:
[----:B------:R-:W-:Y:S05]  /*5c30*/  BSYNC B0 ;  /* 0x0000000000007941 */ /* 0x000fea0003800000 */
.L_x_1250:
[----:B------:R-:W-:-:S05]  /*5c40*/  IMAD R15, R15, R21, R0 ;  /* 0x000000150f0f7224 */ /* 0x000fca00078e0200 */
[----:B------:R-:W-:Y:S02]  /*5c50*/  VIADDMNMX R136, R15, R21, R136, PT ;  /* 0x000000150f887246 */ /* 0x000fe40003800188 */
[----:B------:R-:W-:-:S07]  /*5c60*/  VIMNMX R8, R8, R15, !PT ;  /* 0x0000000f08087248 */ /* 0x000fce0007fe0100 */
.L_x_1249:
[C---:B------:R-:W-:Y:S01]  /*5c70*/  ISETP.GE.AND P2, PT, R155.reuse, 0x9, PT ;  /* 0x000000099b00780c */ /* 0x040fe20003f46270 */
[----:B------:R-:W0:Y:S01]  /*5c80*/  SHFL.IDX PT, R7, R7, 0x1, 0x1c1f ;  /* 0x003c1f0007077f89 */ /* 0x000e2200000e0000 */
[C---:B------:R-:W-:Y:S01]  /*5c90*/  ISETP.GE.AND P1, PT, R155.reuse, 0x2, PT ;  /* 0x000000029b00780c */ /* 0x040fe20003f26270 */
[----:B------:R-:W-:Y:S01]  /*5ca0*/  UISETP.NE.AND UP0, UPT, UR61, URZ, UPT ;  /* 0x0000003f3d00728c */ /* 0x000fe2000bf05270 */
        /* <DEDUP_REMOVED lines=10> */
[----:B------:R-:W-:Y:S01]  /*5d50*/  ISETP.LT.OR P3, PT, R136, 0x11, P3 ;  /* 0x000000118800780c */ /* 0x000fe20001f61670 */
[--C-:B0-----:R-:W-:Y:S01]  /*5d60*/  IMAD.IADD R2, R2, 0x1, R7.reuse ;  /* 0x0000000102027824 */ /* 0x101fe200078e0207 */
[----:B------:R-:W-:Y:S01]  /*5d70*/  ISETP.GT.AND P4, PT, R8, 0x9, !P6 ;  /* 0x000000090800780c */ /* 0x000fe20007784270 */
[----:B------:R-:W-:Y:S01]  /*5d80*/  IMAD.IADD R20, R20, 0x1, R7 ;  /* 0x0000000114147824 */ /* 0x000fe200078e0207 */
[----:B------:R-:W-:Y:S02]  /*5d90*/  ISETP.GE.AND P5, PT, R155, 0x12, PT ;  /* 0x000000129b00780c */ /* 0x000fe40003fa6270 */
[----:B------:R-:W-:Y:S02]  /*5da0*/  FSEL R21, R96, -INF , !P3 ;  /* 0xff80000060157808 */ /* 0x000fe40005800000 */
[----:B------:R-:W-:Y:S02]  /*5db0*/  ISETP.LT.OR P4, PT, R136, 0xa, P4 ;  /* 0x0000000a8800780c */ /* 0x000fe40002781670 */
[----:B------:R-:W-:-:S02]  /*5dc0*/  ISETP.GT.AND P3, PT, R8, 0x11, !P5 ;  /* 0x000000110800780c */ /* 0x000fc40006f64270 */
[----:B------:R-:W-:Y:S02]  /*5dd0*/  FSEL R93, R93, -INF , !P4 ;  /* 0xff8000005d5d7808 */ /* 0x000fe40006000000 */
        /* <DEDUP_REMOVED lines=94> */
[----:B------:R-:W-:-:S04]  /*63c0*/  ISETP.LT.OR P6, PT, R136, 0x5a, P6 ;  /* 0x0000005a8800780c */ /* 0x000fc800037c1670 */
[----:B------:R-:W-:Y:S02]  /*63d0*/  FSEL R133, R133, -INF , !P6 ;  /* 0xff80000085857808 */ /* 0x000fe40007000000 */
[----:B------:R-:W-:-:S13]  /*63e0*/  PLOP3.LUT P6, PT, PT, PT, UP0, 0x40, 0x0 ;  /* 0x000000000000781c */ /* 0x000fda0003fce808 */
[----:B------:R-:W-:Y:S05]  /*63f0*/  @P6 BRA `(.L_x_1253) ;  /* 0x0000000000546947 */ /* 0x000fea0003800000 */
        /* <DEDUP_REMOVED lines=12> */
.L_x_1255:
[----:B------:R-:W-:-:S05]  /*64c0*/  IMAD.U32 R8, RZ, RZ, UR51 ;  /* 0x00000033ff087e24 */ /* 0x000fca000f8e00ff */
[----:B------:R-:W-:-:S13]  /*64d0*/  ISETP.NE.AND P6, PT, R8, 0x1, PT ;  /* 0x000000010800780c */ /* 0x000fda0003fc5270 */
[----:B------:R-:W0:Y:S02]  /*64e0*/  @P6 LDC.64 R10, c[0x0][0x9e8] ;  /* 0x00027a00ff0a6b82 */ /* 0x000e240000000a00 */
[----:B0-----:R-:W-:-:S05]  /*64f0*/  @P6 IMAD.HI.U32 R10, R7, R10, RZ ;  /* 0x0000000a070a6227 */ /* 0x001fca00078e00ff */
[----:B------:R-:W-:-:S07]  /*6500*/  @P6 SHF.R.U32.HI R7, RZ, R11, R10 ;  /* 0x0000000bff076219 */ /* 0x000fce000001160a */
.L_x_1256:
[----:B------:R-:W-:Y:S05]  /*6510*/  BSYNC B0 ;  /* 0x0000000000007941 */ /* 0x000fea0003800000 */
.L_x_1254:
[----:B------:R-:W-:-:S05]  /*6520*/  IMAD R7, R7, R8, R0 ;  /* 0x0000000807077224 */ /* 0x000fca00078e0200 */
[----:B------:R-:W-:Y:S02]  /*6530*/  VIADDMNMX R2, R7, R8, R2, PT ;  /* 0x0000000807027246 */ /* 0x000fe40003800102 */
[----:B------:R-:W-:-:S07]  /*6540*/  VIMNMX R20, R20, R7, !PT ;  /* 0x0000000714147248 */ /* 0x000fce0007fe0100 */
.L_x_1253:
[C---:B------:R-:W-:Y:S01]  /*6550*/  ISETP.GT.AND P1, PT, R20.reuse, 0x1, !P1 ;  /* 0x000000011400780c */ /* 0x040fe20004f24270 */
[----:B------:R-:W0:Y:S01]  /*6560*/  LDC R8, c[0x0][0x988] ;  /* 0x00026200ff087b82 */ /* 0x000e220000000800 */
        /* <DEDUP_REMOVED lines=64> */
[----:B------:R-:W-:-:S02]  /*6970*/  ISETP.NE.AND P2, PT, R154, RZ, PT ;  /* 0x000000ff9a00720c */ /* 0x000fc40003f45270 */
[----:B------:R-:W-:Y:S02]  /*6980*/  ISETP.GT.AND P1, PT, R20, 0x30, !P1 ;  /* 0x000000301400780c */ /* 0x000fe40004f24270 */
[----:B------:R-:W-:Y:S02]  /*6990*/  FMNMX.FTZ R0, R153, R0, !PT ;  /* 0x0000000099007209 */ /* 0x000fe40007810000 */
[----:B------:R-:W-:Y:S02]  /*69a0*/  ISETP.LT.OR P1, PT, R2, 0x31, P1 ;  /* 0x000000310200780c */ /* 0x000fe40000f21670 */
[----:B------:R-:W-:Y:S02]  /*69b0*/  FMNMX.FTZ R10, R133, R0, !PT ;  /* 0x00000000850a7209 */ /* 0x000fe40007810000 */
[----:B------:R-:W-:Y:S02]  /*69c0*/  FSEL R211, R114, -INF , !P1 ;  /* 0xff80000072d37808 */ /* 0x000fe40004800000 */
[----:B------:R-:W-:Y:S01]  /*69d0*/  ISETP.NE.AND P1, PT, R112, RZ, PT ;  /* 0x000000ff7000720c */ /* 0x000fe20003f25270 */
[----:B------:R-:W1:Y:S01]  /*69e0*/  SHFL.BFLY PT, R7, R10, 0x2, 0x1f ;  /* 0x0c401f000a077f89 */ /* 0x000e6200000e0000 */
[----:B------:R-:W-:-:S02]  /*69f0*/  ISETP.NE.AND P6, PT, R156, RZ, PT ;  /* 0x000000ff9c00720c */ /* 0x000fc40003fc5270 */
[C---:B------:R-:W-:Y:S02]  /*6a00*/  ISETP.GT.AND P1, PT, R20.reuse, 0x31, !P1 ;  /* 0x000000311400780c */ /* 0x040fe40004f24270 */
[----:B------:R-:W-:Y:S02]  /*6a10*/  ISETP.GT.AND P3, PT, R20, 0x50, !P3 ;  /* 0x000000501400780c */ /* 0x000fe40005f64270 */
[----:B------:R-:W-:Y:S02]  /*6a20*/  ISETP.LT.OR P1, PT, R2, 0x32, P1 ;  /* 0x000000320200780c */ /* 0x000fe40000f21670 */
[----:B------:R-:W-:Y:S02]  /*6a30*/  ISETP.GT.AND P4, PT, R20, 0x51, !P4 ;  /* 0x000000511400780c */ /* 0x000fe40006784270 */
[----:B------:R-:W-:Y:S02]  /*6a40*/  FSEL R115, R115, -INF , !P1 ;  /* 0xff80000073737808 */ /* 0x000fe40004800000 */
[----:B------:R-:W-:-:S02]  /*6a50*/  ISETP.NE.AND P1, PT, R146, RZ, PT ;  /* 0x000000ff9200720c */ /* 0x000fc40003f25270 */
[----:B------:R-:W-:Y:S02]  /*6a60*/  ISETP.LT.OR P3, PT, R2, 0x51, P3 ;  /* 0x000000510200780c */ /* 0x000fe40001f61670 */
[C---:B------:R-:W-:Y:S02]  /*6a70*/  ISETP.GT.AND P1, PT, R20.reuse, 0x38, !P1 ;  /* 0x000000381400780c */ /* 0x040fe40004f24270 */
[----:B------:R-:W-:Y:S02]  /*6a80*/  ISETP.GT.AND P5, PT, R20, 0x58, !P5 ;  /* 0x000000581400780c */ /* 0x000fe40006fa4270 */
[C---:B------:R-:W-:Y:S02]  /*6a90*/  ISETP.LT.OR P1, PT, R2.reuse, 0x39, P1 ;  /* 0x000000390200780c */ /* 0x040fe40000f21670 */
[----:B------:R-:W-:Y:S02]  /*6aa0*/  ISETP.LT.OR P4, PT, R2, 0x52, P4 ;  /* 0x000000520200780c */ /* 0x000fe40002781670 */
[----:B------:R-:W-:-:S02]  /*6ab0*/  FSEL R213, R118, -INF , !P1 ;  /* 0xff80000076d57808 */ /* 0x000fc40004800000 */
[----:B------:R-:W-:Y:S02]  /*6ac0*/  ISETP.NE.AND P1, PT, R116, RZ, PT ;  /* 0x000000ff7400720c */ /* 0x000fe40003f25270 */
[----:B-1----:R-:W-:Y:S02]  /*6ad0*/  FMNMX.FTZ R94, R10, R7, !PT ;  /* 0x000000070a5e7209 */ /* 0x002fe40007810000 */
[----:B------:R-:W-:Y:S02]  /*6ae0*/  ISETP.GT.AND P1, PT, R20, 0x39, !P1 ;  /* 0x000000391400780c */ /* 0x000fe40004f24270 */
[C---:B------:R-:W-:Y:S01]  /*6af0*/  ISETP.LT.OR P5, PT, R2.reuse, 0x59, P5 ;  /* 0x000000590200780c */ /* 0x040fe20002fa1670 */
[----:B------:R-:W1:Y:S01]  /*6b00*/  SHFL.BFLY PT, R7, R94, 0x1, 0x1f ;  /* 0x0c201f005e077f89 */ /* 0x000e6200000e0000 */
[----:B------:R-:W-:Y:S02]  /*6b10*/  ISETP.LT.OR P1, PT, R2, 0x3a, P1 ;  /* 0x0000003a0200780c */ /* 0x000fe40000f21670 */
[----:B------:R-:W-:-:S02]  /*6b20*/  FSEL R131, R131, -INF , !P4 ;  /* 0xff80000083837808 */ /* 0x000fc40006000000 */
[----:B------:R-:W-:Y:S02]  /*6b30*/  FSEL R119, R119, -INF , !P1 ;  /* 0xff80000077777808 */ /* 0x000fe40004800000 */
[----:B------:R-:W-:-:S04]  /*6b40*/  ISETP.NE.AND P1, PT, R148, RZ, PT ;  /* 0x000000ff9400720c */ /* 0x000fc80003f25270 */
        /* <DEDUP_REMOVED lines=8> */
[----:B------:R-:W-:Y:S01]  /*6bd0*/  ISETP.GT.AND P1, PT, R20, 0x48, !P6 ;  /* 0x000000481400780c */ /* 0x000fe20007724270 */
[----:B0-----:R-:W-:Y:S01]  /*6be0*/  FMUL.FTZ R0, R7, R8 ;  /* 0x0000000807007220 */ /* 0x001fe20000410000 */
[----:B------:R-:W-:Y:S02]  /*6bf0*/  ISETP.NE.AND P6, PT, R120, RZ, PT ;  /* 0x000000ff7800720c */ /* 0x000fe40003fc5270 */
[----:B------:R-:W-:Y:S02]  /*6c00*/  ISETP.LT.OR P1, PT, R2, 0x49, P1 ;  /* 0x000000490200780c */ /* 0x000fe40000f21670 */
[----:B------:R-:W-:Y:S02]  /*6c10*/  ISETP.GT.AND P2, PT, R20, 0x49, !P2 ;  /* 0x000000491400780c */ /* 0x000fe40005744270 */
[----:B------:R-:W-:Y:S02]  /*6c20*/  FSEL R217, R126, -INF , !P1 ;  /* 0xff8000007ed97808 */ /* 0x000fe40004800000 */
[----:B------:R-:W-:-:S02]  /*6c30*/  ISETP.GT.AND P1, PT, R20, RZ, !P6 ;  /* 0x000000ff1400720c */ /* 0x000fc40007724270 */
[C---:B------:R-:W-:Y:S02]  /*6c40*/  ISETP.LT.OR P2, PT, R2.reuse, 0x4a, P2 ;  /* 0x0000004a0200780c */ /* 0x040fe40001741670 */
[----:B------:R-:W-:Y:S02]  /*6c50*/  ISETP.LT.OR P1, PT, R2, 0x1, P1 ;  /* 0x000000010200780c */ /* 0x000fe40000f21670 */
[----:B------:R-:W-:Y:S02]  /*6c60*/  FSEL R127, R127, -INF , !P2 ;  /* 0xff8000007f7f7808 */ /* 0x000fe40005000000 */
[----:B------:R-:W-:Y:S02]  /*6c70*/  FSEL R90, R90, -INF , !P1 ;  /* 0xff8000005a5a7808 */ /* 0x000fe40004800000 */
[----:B------:R-:W-:Y:S02]  /*6c80*/  FSETP.NEU.FTZ.AND P1, PT, R7, -INF , PT ;  /* 0xff8000000700780b */ /* 0x000fe40003f3d000 */
[----:B------:R-:W-:-:S02]  /*6c90*/  FMNMX.FTZ R10, R90, R13, !PT ;  /* 0x0000000d5a0a7209 */ /* 0x000fc40007810000 */
[----:B------:R-:W-:Y:S02]  /*6ca0*/  FSEL R0, R0, RZ, P1 ;  /* 0x000000ff00007208 */ /* 0x000fe40000800000 */
[----:B------:R-:W-:Y:S02]  /*6cb0*/  FMNMX.FTZ R10, R91, R10, !PT ;  /* 0x0000000a5b0a7209 */ /* 0x000fe40007810000 */
[----:B------:R-:W-:Y:S01]  /*6cc0*/  ISETP.NE.AND P6, PT, R88, RZ, PT ;  /* 0x000000ff5800720c */ /* 0x000fe20003fc5270 */
[--C-:B------:R-:W-:Y:S01]  /*6cd0*/  FFMA.FTZ R152, R21, R8, -R0.reuse ;  /* 0x0000000815987223 */ /* 0x100fe20000010800 */
[----:B------:R-:W-:Y:S01]  /*6ce0*/  FMNMX.FTZ R10, R11, R10, !PT ;  /* 0x0000000a0b0a7209 */ /* 0x000fe20007810000 */
[-CC-:B------:R-:W-:Y:S01]  /*6cf0*/  FFMA.FTZ R21, R97, R8.reuse, -R0.reuse ;  /* 0x0000000861157223 */ /* 0x180fe20000010800 */
[----:B------:R-:W-:Y:S01]  /*6d00*/  FSEL R97, R130, -INF , !P3 ;  /* 0xff80000082617808 */ /* 0x000fe20005800000 */
[--C-:B------:R-:W-:Y:S01]  /*6d10*/  FFMA.FTZ R154, R137, R8, -R0.reuse ;  /* 0x00000008899a7223 */ /* 0x100fe20000010800 */
[----:B------:R-:W-:Y:S01]  /*6d20*/  FMNMX.FTZ R10, R95, R10, !PT ;  /* 0x0000000a5f0a7209 */ /* 0x000fe20007810000 */
[-CC-:B------:R-:W-:Y:S01]  /*6d30*/  FFMA.FTZ R148, R139, R8.reuse, -R0.reuse ;  /* 0x000000088b947223 */ /* 0x180fe20000010800 */
        /* <DEDUP_REMOVED lines=23> */
[-CC-:B------:R-:W-:Y:S01]  /*6eb0*/  FFMA.FTZ R219, R219, R8.reuse, -R0.reuse ;  /* 0x00000008dbdb7223 */ /* 0x180fe20000010800 */
[-CC-:B------:R-:W-:Y:S01]  /*6ec0*/  FFMA.FTZ R150, R141, R8.reuse, -R0.reuse ;  /* 0x000000088d967223 */ /* 0x180fe20000010800 */
[--C-:B------:R-:W-:Y:S01]  /*6ed0*/  FFMA.FTZ R144, R143, R8, -R0.reuse ;  /* 0x000000088f907223 */ /* 0x100fe20000010800 */
[----:B------:R-:W-:Y:S01]  /*6ee0*/  FMNMX.FTZ R10, R209, R10, !PT ;  /* 0x0000000ad10a7209 */ /* 0x000fe20007810000 */
[-CC-:B------:R-:W-:Y:S01]  /*6ef0*/  FFMA.FTZ R146, R145, R8.reuse, -R0.reuse ;  /* 0x0000000891927223 */ /* 0x180fe20000010800 */
[-CC-:B------:R-:W-:Y:S01]  /*6f00*/  FFMA.FTZ R140, R147, R8.reuse, -R0.reuse ;  /* 0x00000008938c7223 */ /* 0x180fe20000010800 */
[--C-:B------:R-:W-:Y:S01]  /*6f10*/  FFMA.FTZ R142, R149, R8, -R0.reuse ;  /* 0x00000008958e7223 */ /* 0x100fe20000010800 */
[----:B------:R-:W-:Y:S01]  /*6f20*/  FMNMX.FTZ R10, R111, R10, !PT ;  /* 0x0000000a6f0a7209 */ /* 0x000fe20007810000 */
[-CC-:B------:R-:W-:Y:S01]  /*6f30*/  FFMA.FTZ R136, R151, R8.reuse, -R0.reuse ;  /* 0x0000000897887223 */ /* 0x180fe20000010800 */
[-CC-:B------:R-:W-:Y:S01]  /*6f40*/  FFMA.FTZ R138, R153, R8.reuse, -R0.reuse ;  /* 0x00000008998a7223 */ /* 0x180fe20000010800 */
[----:B------:R-:W-:Y:S01]  /*6f50*/  FFMA.FTZ R125, R133, R8, -R0 ;  /* 0x00000008857d7223 */ /* 0x000fe20000010800 */
[----:B------:R-:W-:Y:S01]  /*6f60*/  FMNMX.FTZ R10, R211, R10, !PT ;  /* 0x0000000ad30a7209 */ /* 0x000fe20007810000 */
[----:B------:R-:W-:Y:S01]  /*6f70*/  FMUL.FTZ R0, R129, R8 ;  /* 0x0000000881007220 */ /* 0x000fe20000410000 */
[----:B------:R-:W-:Y:S02]  /*6f80*/  MUFU.EX2 R219, R219 ;  /* 0x000000db00db7308 */ /* 0x000fe40000000800 */
[----:B------:R-:W-:-:S04]  /*6f90*/  FMNMX.FTZ R10, R115, R10, !PT ;  /* 0x0000000a730a7209 */ /* 0x000fc80007810000 */
[----:B------:R-:W-:Y:S02]  /*6fa0*/  FMNMX.FTZ R10, R213, R10, !PT ;  /* 0x0000000ad50a7209 */ /* 0x000fe40007810000 */
[----:B------:R-:W0:Y:S02]  /*6fb0*/  MUFU.EX2 R0, R0 ;  /* 0x0000000000007308 */ /* 0x000e240000000800 */
[----:B------:R-:W-:-:S04]  /*6fc0*/  FMNMX.FTZ R10, R119, R10, !PT ;  /* 0x0000000a770a7209 */ /* 0x000fc80007810000 */
[----:B------:R-:W-:Y:S02]  /*6fd0*/  FMNMX.FTZ R10, R215, R10, !PT ;  /* 0x0000000ad70a7209 */ /* 0x000fe40007810000 */
[----:B------:R-:W1:Y:S02]  /*6fe0*/  MUFU.EX2 R156, R156 ;  /* 0x0000009c009c7308 */ /* 0x000e640000000800 */
[----:B------:R-:W-:-:S04]  /*6ff0*/  FMNMX.FTZ R10, R123, R10, !PT ;  /* 0x0000000a7b0a7209 */ /* 0x000fc80007810000 */
[----:B------:R-:W-:Y:S02]  /*7000*/  FMNMX.FTZ R10, R217, R10, !PT ;  /* 0x0000000ad90a7209 */ /* 0x000fe40007810000 */
[----:B------:R-:W2:Y:S02]  /*7010*/  MUFU.EX2 R158, R158 ;  /* 0x0000009e009e7308 */ /* 0x000ea40000000800 */
[----:B------:R-:W-:-:S04]  /*7020*/  FMNMX.FTZ R10, R127, R10, !PT ;  /* 0x0000000a7f0a7209 */ /* 0x000fc80007810000 */
[----:B------:R-:W-:Y:S02]  /*7030*/  FMNMX.FTZ R10, R97, R10, !PT ;  /* 0x0000000a610a7209 */ /* 0x000fe40007810000 */
[----:B------:R-:W3:Y:S02]  /*7040*/  MUFU.EX2 R89, R89 ;  /* 0x0000005900597308 */ /* 0x000ee40000000800 */
[----:B------:R-:W-:-:S04]  /*7050*/  FMNMX.FTZ R10, R131, R10, !PT ;  /* 0x0000000a830a7209 */ /* 0x000fc80007810000 */
[----:B------:R-:W-:Y:S02]  /*7060*/  FMNMX.FTZ R10, R137, R10, !PT ;  /* 0x0000000a890a7209 */ /* 0x000fe40007810000 */
[----:B------:R-:W4:Y:S02]  /*7070*/  MUFU.EX2 R152, R152 ;  /* 0x0000009800987308 */ /* 0x000f240000000800 */
[----:B------:R-:W-:-:S05]  /*7080*/  FMNMX.FTZ R10, R135, R10, !PT ;  /* 0x0000000a870a7209 */ /* 0x000fca0007810000 */
[----:B------:R-:W5:Y:S01]  /*7090*/  SHFL.BFLY PT, R139, R10, 0x2, 0x1f ;  /* 0x0c401f000a8b7f89 */ /* 0x000f6200000e0000 */
[----:B------:R-:W-:Y:S08]  /*70a0*/  MUFU.EX2 R21, R21 ;  /* 0x0000001500157308 */ /* 0x000ff00000000800 */
[----:B------:R-:W-:Y:S08]  /*70b0*/  MUFU.EX2 R154, R154 ;  /* 0x0000009a009a7308 */ /* 0x000ff00000000800 */
[----:B------:R-:W-:Y:S01]  /*70c0*/  MUFU.EX2 R15, R15 ;  /* 0x0000000f000f7308 */ /* 0x000fe20000000800 */
[----:B-----5:R-:W-:-:S07]  /*70d0*/  FMNMX.FTZ R139, R10, R139, !PT ;  /* 0x0000008b0a8b7209 */ /* 0x020fce0007810000 */
[----:B------:R-:W-:Y:S01]  /*70e0*/  MUFU.EX2 R148, R148 ;  /* 0x0000009400947308 */ /* 0x000fe20000000800 */
[----:B------:R-:W5:Y:S07]  /*70f0*/  SHFL.BFLY PT, R10, R139, 0x1, 0x1f ;  /* 0x0c201f008b0a7f89 */ /* 0x000f6e00000e0000 */
[----:B------:R-:W-:Y:S08]  /*7100*/  MUFU.EX2 R93, R93 ;  /* 0x0000005d005d7308 */ /* 0x000ff00000000800 */
[----:B------:R-:W-:Y:S08]  /*7110*/  MUFU.EX2 R150, R150 ;  /* 0x0000009600967308 */ /* 0x000ff00000000800 */
[----:B------:R-:W-:Y:S01]  /*7120*/  MUFU.EX2 R101, R101 ;  /* 0x0000006500657308 */ /* 0x000fe20000000800 */
[----:B-----5:R-:W-:-:S04]  /*7130*/  FMNMX.FTZ R10, R139, R10, !PT ;  /* 0x0000000a8b0a7209 */ /* 0x020fc80007810000 */
[C---:B------:R-:W-:Y:S01]  /*7140*/  FSETP.NEU.FTZ.AND P1, PT, R10.reuse, -INF , PT ;  /* 0xff8000000a00780b */ /* 0x040fe20003f3d000 */
[C---:B------:R-:W-:Y:S02]  /*7150*/  FMUL.FTZ R12, R10.reuse, R8 ;  /* 0x000000080a0c7220 */ /* 0x040fe40000410000 */
[----:B------:R-:W-:Y:S01]  /*7160*/  MUFU.EX2 R144, R144 ;  /* 0x0000009000907308 */ /* 0x000fe20000000800 */
[----:B------:R-:W-:Y:S02]  /*7170*/  FSEL R2, R10, RZ, P1 ;  /* 0x000000ff0a027208 */ /* 0x000fe40000800000 */
[----:B------:R-:W-:-:S03]  /*7180*/  FSEL R12, R12, RZ, P1 ;  /* 0x000000ff0c0c7208 */ /* 0x000fc60000800000 */
[----:B------:R-:W-:Y:S02]  /*7190*/  FADD.FTZ R13, -R2, R13 ;  /* 0x0000000d020d7221 */ /* 0x000fe40000010100 */
[----:B------:R-:W-:Y:S01]  /*71a0*/  MUFU.EX2 R105, R105 ;  /* 0x0000006900697308 */ /* 0x000fe20000000800 */
[-CC-:B------:R-:W-:Y:S01]  /*71b0*/  FFMA.FTZ R129, R90, R8.reuse, -R12.reuse ;  /* 0x000000085a817223 */ /* 0x180fe2000001080c */
[-CC-:B------:R-:W-:Y:S01]  /*71c0*/  FFMA.FTZ R20, R91, R8.reuse, -R12.reuse ;  /* 0x000000085b147223 */ /* 0x180fe2000001080c */
[-C--:B------:R-:W-:Y:S01]  /*71d0*/  FMUL.FTZ R13, R13, R8.reuse ;  /* 0x000000080d0d7220 */ /* 0x080fe20000410000 */
[-CC-:B------:R-:W-:Y:S01]  /*71e0*/  FFMA.FTZ R11, R11, R8.reuse, -R12.reuse ;  /* 0x000000080b0b7223 */ /* 0x180fe2000001080c */
[-CC-:B------:R-:W-:Y:S01]  /*71f0*/  FFMA.FTZ R88, R95, R8.reuse, -R12.reuse ;  /* 0x000000085f587223 */ /* 0x180fe2000001080c */
[-CC-:B------:R-:W-:Y:S01]  /*7200*/  FFMA.FTZ R153, R155, R8.reuse, -R12.reuse ;  /* 0x000000089b997223 */ /* 0x180fe2000001080c */
[--C-:B------:R-:W-:Y:S01]  /*7210*/  FFMA.FTZ R90, R99, R8, -R12.reuse ;  /* 0x00000008635a7223 */ /* 0x100fe2000001080c */
[----:B------:R-:W-:Y:S01]  /*7220*/  MUFU.EX2 R129, R129 ;  /* 0x0000008100817308 */ /* 0x000fe20000000800 */
[----:B0-----:R-:W-:Y:S01]  /*7230*/  FFMA.FTZ R91, R0, R6, R219 ;  /* 0x00000006005b7223 */ /* 0x001fe200000100db */
[-CC-:B------:R-:W-:Y:S01]  /*7240*/  FFMA.FTZ R155, R157, R8.reuse, -R12.reuse ;  /* 0x000000089d9b7223 */ /* 0x180fe2000001080c */
[-CC-:B------:R-:W-:Y:S01]  /*7250*/  FFMA.FTZ R92, R103, R8.reuse, -R12.reuse ;  /* 0x00000008675c7223 */ /* 0x180fe2000001080c */
[-CC-:B------:R-:W-:Y:S01]  /*7260*/  FFMA.FTZ R149, R159, R8.reuse, -R12.reuse ;  /* 0x000000089f957223 */ /* 0x180fe2000001080c */
[----:B-1----:R-:W-:Y:S01]  /*7270*/  FADD.FTZ R91, R156, R91 ;  /* 0x0000005b9c5b7221 */ /* 0x002fe20000010000 */
[-CC-:B------:R-:W-:Y:S01]  /*7280*/  FFMA.FTZ R94, R107, R8.reuse, -R12.reuse ;  /* 0x000000086b5e7223 */ /* 0x180fe2000001080c */
[-CC-:B------:R-:W-:Y:S01]  /*7290*/  FFMA.FTZ R151, R209, R8.reuse, -R12.reuse ;  /* 0x00000008d1977223 */ /* 0x180fe2000001080c */
[----:B------:R3:W0:Y:S01]  /*72a0*/  MUFU.EX2 R2, R13 ;  /* 0x0000000d00027308 */ /* 0x0006220000000800 */
[----:B--2---:R-:W-:Y:S01]  /*72b0*/  FADD.FTZ R102, R158, R91 ;  /* 0x0000005b9e667221 */ /* 0x004fe20000010000 */
[-CC-:B------:R-:W-:Y:S01]  /*72c0*/  FFMA.FTZ R96, R111, R8.reuse, -R12.reuse ;  /* 0x000000086f607223 */ /* 0x180fe2000001080c */
[-CC-:B------:R-:W-:Y:S01]  /*72d0*/  FFMA.FTZ R145, R211, R8.reuse, -R12.reuse ;  /* 0x00000008d3917223 */ /* 0x180fe2000001080c */
[-CC-:B------:R-:W-:Y:S01]  /*72e0*/  FFMA.FTZ R98, R115, R8.reuse, -R12.reuse ;  /* 0x0000000873627223 */ /* 0x180fe2000001080c */
[-CC-:B------:R-:W-:Y:S01]  /*72f0*/  FFMA.FTZ R147, R213, R8.reuse, -R12.reuse ;  /* 0x00000008d5937223 */ /* 0x180fe2000001080c */
[-CC-:B------:R-:W-:Y:S01]  /*7300*/  FFMA.FTZ R100, R119, R8.reuse, -R12.reuse ;  /* 0x0000000877647223 */ /* 0x180fe2000001080c */
[-C--:B------:R-:W-:Y:S01]  /*7310*/  FFMA.FTZ R141, R215, R8.reuse, -R12 ;  /* 0x00000008d78d7223 */ /* 0x080fe2000001080c */
[----:B------:R-:W1:Y:S01]  /*7320*/  MUFU.EX2 R20, R20 ;  /* 0x0000001400147308 */ /* 0x000e620000000800 */
[----:B---3--:R-:W-:Y:S01]  /*7330*/  FADD.FTZ R13, R89, R102 ;  /* 0x00000066590d7221 */ /* 0x008fe20000010000 */
[-CC-:B------:R-:W-:Y:S01]  /*7340*/  FFMA.FTZ R143, R217, R8.reuse, -R12.reuse ;  /* 0x00000008d98f7223 */ /* 0x180fe2000001080c */
[-CC-:B------:R-:W-:Y:S01]  /*7350*/  FFMA.FTZ R97, R97, R8.reuse, -R12.reuse ;  /* 0x0000000861617223 */ /* 0x180fe2000001080c */
[-CC-:B------:R-:W-:Y:S01]  /*7360*/  FFMA.FTZ R131, R131, R8.reuse, -R12.reuse ;  /* 0x0000000883837223 */ /* 0x180fe2000001080c */
[----:B----4-:R-:W-:Y:S01]  /*7370*/  FADD.FTZ R102, R152, R13 ;  /* 0x0000000d98667221 */ /* 0x010fe20000010000 */
[----:B------:R-:W-:-:S02]  /*7380*/  FFMA.FTZ R137, R137, R8, -R12 ;  /* 0x0000000889897223 */ /* 0x000fc4000001080c */
[----:B------:R-:W2:Y:S01]  /*7390*/  MUFU.EX2 R11, R11 ;  /* 0x0000000b000b7308 */ /* 0x000ea20000000800 */
[----:B0-----:R-:W-:Y:S01]  /*73a0*/  FFMA.FTZ R3, R2, R3, R129 ;  /* 0x0000000302037223 */ /* 0x001fe20000010081 */
[----:B------:R-:W-:Y:S01]  /*73b0*/  FADD.FTZ R13, R21, R102 ;  /* 0x00000066150d7221 */ /* 0x000fe20000010000 */
[----:B------:R-:W-:-:S03]  /*73c0*/  FFMA.FTZ R102, R123, R8, -R12 ;  /* 0x000000087b667223 */ /* 0x000fc6000001080c */
[----:B------:R-:W-:Y:S02]  /*73d0*/  FADD.FTZ R104, R154, R13 ;  /* 0x0000000d9a687221 */ /* 0x000fe40000010000 */
[----:B------:R-:W0:Y:S01]  /*73e0*/  MUFU.EX2 R88, R88 ;  /* 0x0000005800587308 */ /* 0x000e220000000800 */
[----:B-1----:R-:W-:Y:S01]  /*73f0*/  FADD.FTZ R6, R20, R3 ;  /* 0x0000000314067221 */ /* 0x002fe20000010000 */
[----:B------:R-:W-:-:S04]  /*7400*/  FADD.FTZ R13, R15, R104 ;  /* 0x000000680f0d7221 */ /* 0x000fc80000010000 */
[----:B------:R-:W-:Y:S02]  /*7410*/  FADD.FTZ R104, R148, R13 ;  /* 0x0000000d94687221 */ /* 0x000fe40000010000 */
[----:B------:R-:W1:Y:S01]  /*7420*/  MUFU.EX2 R153, R153 ;  /* 0x0000009900997308 */ /* 0x000e620000000800 */
[----:B--2---:R-:W-:Y:S01]  /*7430*/  FADD.FTZ R3, R11, R6 ;  /* 0x000000060b037221 */ /* 0x004fe20000010000 */
[----:B------:R-:W-:Y:S01]  /*7440*/  FADD.FTZ R13, R93, R104 ;  /* 0x000000685d0d7221 */ /* 0x000fe20000010000 */
[-CC-:B------:R-:W-:Y:S01]  /*7450*/  FFMA.FTZ R104, R127, R8.reuse, -R12.reuse ;  /* 0x000000087f687223 */ /* 0x180fe2000001080c */
[----:B------:R-:W-:Y:S02]  /*7460*/  FFMA.FTZ R12, R135, R8, -R12 ;  /* 0x00000008870c7223 */ /* 0x000fe4000001080c */
[----:B------:R-:W-:Y:S02]  /*7470*/  FADD.FTZ R106, R150, R13 ;  /* 0x0000000d966a7221 */ /* 0x000fe40000010000 */
[----:B------:R-:W2:Y:S01]  /*7480*/  MUFU.EX2 R90, R90 ;  /* 0x0000005a005a7308 */ /* 0x000ea20000000800 */
[----:B0-----:R-:W-:Y:S01]  /*7490*/  FADD.FTZ R6, R88, R3 ;  /* 0x0000000358067221 */ /* 0x001fe20000010000 */
[----:B------:R-:W-:-:S04]  /*74a0*/  FADD.FTZ R13, R101, R106 ;  /* 0x0000006a650d7221 */ /* 0x000fc80000010000 */
[----:B------:R-:W-:Y:S02]  /*74b0*/  FADD.FTZ R106, R144, R13 ;  /* 0x0000000d906a7221 */ /* 0x000fe40000010000 */
[----:B------:R-:W0:Y:S01]  /*74c0*/  MUFU.EX2 R155, R155 ;  /* 0x0000009b009b7308 */ /* 0x000e220000000800 */
[----:B-1----:R-:W-:Y:S01]  /*74d0*/  FADD.FTZ R3, R153, R6 ;  /* 0x0000000699037221 */ /* 0x002fe20000010000 */
[----:B------:R-:W-:-:S06]  /*74e0*/  FADD.FTZ R13, R105, R106 ;  /* 0x0000006a690d7221 */ /* 0x000fcc0000010000 */
        /* <DEDUP_REMOVED lines=58> */
.L_x_1257:
[----:B------:R-:W0:Y:S01]  /*7890*/  S2UR UR4, SR_CgaCtaId ;  /* 0x00000000000479c3 */ /* 0x000e220000008800 */
[----:B------:R-:W-:Y:S01]  /*78a0*/  UIADD3 UR10, UR10, 0x2a860, URZ ;  /* 0x0002a8600a0a7890 */ /* 0x000fe2000fffe03f */
[----:B------:R-:W-:Y:S01]  /*78b0*/  ISETP.GT.AND P1, PT, R14, UR50, PT ;  /* 0x000000320e007c0c */ /* 0x000fe2000bf24270 */
[----:B------:R-:W-:Y:S01]  /*78c0*/  UMOV UR7, UR38 ;  /* 0x0000002600077c82 */ /* 0x000fe20008000000 */
[----:B------:R-:W-:Y:S01]  /*78d0*/  F2FP.BF16.F32.PACK_AB R139, R12, R110 ;  /* 0x0000006e0c8b723e */ /* 0x000fe200000010ff */
[----:B------:R-:W-:Y:S01]  /*78e0*/  VIADD R14, R14, 0xffffffff ;  /* 0xffffffff0e0e7836 */ /* 0x000fe20000000000 */
        /* <DEDUP_REMOVED lines=10> */
[----:B------:R-:W-:Y:S01]  /*7990*/  F2FP.BF16.F32.PACK_AB R148, R93, R148 ;  /* 0x000000945d94723e */ /* 0x000fe200000010ff */
[----:B0-----:R-:W-:Y:S01]  /*79a0*/  UPRMT UR10, UR4, 0x654, UR10 ;  /* 0x00000654040a7896 */ /* 0x001fe2000800000a */
[----:B------:R-:W-:-:S02]  /*79b0*/  F2FP.BF16.F32.PACK_AB R149, R94, R149 ;  /* 0x000000955e95723e */ /* 0x000fc400000010ff */
[----:B------:R-:W-:Y:S01]  /*79c0*/  UMOV UR4, UR39 ;  /* 0x0000002700047c82 */ /* 0x000fe20008000000 */
[----:B------:R-:W-:Y:S02]  /*79d0*/  F2FP.BF16.F32.PACK_AB R150, R101, R150 ;  /* 0x000000966596723e */ /* 0x000fe400000010ff */
[----:B------:R-:W-:Y:S02]  /*79e0*/  F2FP.BF16.F32.PACK_AB R151, R96, R151 ;  /* 0x000000976097723e */ /* 0x000fe400000010ff */
[----:B------:R-:W-:Y:S01]  /*79f0*/  F2FP.BF16.F32.PACK_AB R144, R105, R144 ;  /* 0x000000906990723e */ /* 0x000fe200000010ff */
[----:B------:R-:W-:Y:S01]  /*7a00*/  SYNCS.ARRIVE.TRANS64.RED.A1T0 RZ, [UR10], RZ ;  /* 0x000000ffffff79a7 */ /* 0x000fe2000810040a */
        /* <DEDUP_REMOVED lines=11> */
.L_x_1239:
[----:B------:R-:W-:Y:S01]  /*7ac0*/  R2UR UR5, R19 ;  /* 0x00000000130572ca */ /* 0x000fe200000e0000 */
[----:B------:R-:W-:Y:S01]  /*7ad0*/  UISETP.NE.AND UP0, UPT, UR61, URZ, UPT ;  /* 0x0000003f3d00728c */ /* 0x000fe2000bf05270 */
[----:B------:R-:W-:Y:S02]  /*7ae0*/  R2UR UR4, R22 ;  /* 0x00000000160472ca */ /* 0x000fe400000e0000 */
[----:B------:R-:W-:-:S03]  /*7af0*/  IADD3 R11, R16, 0x1, -R17 ;  /* 0x00000001100b7810 */ /* 0x000fc60007ffe811 */
[----:B------:R-:W-:Y:S02]  /*7b00*/  PLOP3.LUT P1, PT, PT, PT, UP0, 0x40, 0x0 ;  /* 0x000000000000781c */ /* 0x000fe40003f2e808 */
[----:B------:R-:W-:-:S04]  /*7b10*/  R2UR UR7, R11 ;  /* 0x000000000b0772ca */ /* 0x000fc800000e0000 */
[----:B------:R-:W-:Y:S02]  /*7b20*/  UISETP.NE.AND UP1, UPT, UR5, URZ, UPT ;  /* 0x0000003f0500728c */ /* 0x000fe4000bf25270 */
[----:B------:R-:W-:-:S09]  /*7b30*/  UIADD3 UR6, UR4, 0x7f, URZ ;  /* 0x0000007f04067890 */ /* 0x000fd2000fffe03f */
[----:B------:R-:W-:Y:S01]  /*7b40*/  @UP1 ULDC UR4, c[0x0][0x44c] ;  /* 0x0001130000041ab9 */ /* 0x000fe20000000800 */
[----:B------:R-:W-:Y:S01]  /*7b50*/  @UP1 ULDC UR10, c[0x0][0x450] ;  /* 0x00011400000a1ab9 */ /* 0x000fe20000000800 */
[----:B------:R-:W-:-:S04]  /*7b60*/  UIMAD.WIDE.U32 UR4, UR6, UR4, URZ ;  /* 0x00000004060472a5 */ /* 0x000fc8000f8e003f */
[----:B------:R-:W-:-:S04]  /*7b70*/  @UP1 USHF.R.U32.HI UR6, URZ, UR10, UR5 ;  /* 0x0000000a3f061299 */ /* 0x000fc80008011605 */
[----:B------:R-:W-:-:S04]  /*7b80*/  UIADD3 UR6, UR7, UR6, URZ ;  /* 0x0000000607067290 */ /* 0x000fc8000fffe03f */
[----:B------:R-:W-:Y:S01]  /*7b90*/  UIADD3 UR11, UR6, -UR11, URZ ;  /* 0x8000000b060b7290 */ /* 0x000fe2000fffe03f */
[----:B------:R-:W-:Y:S11]  /*7ba0*/  @P1 BRA `(.L_x_1259) ;  /* 0x0000000000501947 */ /* 0x000ff60003800000 */
[----:B------:R-:W-:Y:S02]  /*7bb0*/  UMOV UR10, UR6 ;  /* 0x00000006000a7c82 */ /* 0x000fe40008000000 */
[----:B------:R-:W-:-:S06]  /*7bc0*/  UISETP.GT.AND UP0, UPT, UR10, -0x1, UPT ;  /* 0xffffffff0a00788c */ /* 0x000fcc000bf04270 */
[----:B------:R-:W-:-:S13]  /*7bd0*/  PLOP3.LUT P1, PT, PT, PT, UP0, 0x80, 0x0 ;  /* 0x000000000000781c */ /* 0x000fda0003f2f008 */
[----:B------:R-:W-:Y:S05]  /*7be0*/  @P1 BRA `(.L_x_1260) ;  /* 0x0000000000201947 */ /* 0x000fea0003800000 */
[----:B------:R-:W-:Y:S01]  /*7bf0*/  ULDC UR14, c[0x0][0x9e4] ;  /* 0x00027900000e7ab9 */ /* 0x000fe20000000800 */
[----:B------:R-:W-:Y:S02]  /*7c00*/  ULOP3.LUT UR10, URZ, UR10, URZ, 0x33, !UPT ;  /* 0x0000000a3f0a7292 */ /* 0x000fe4000f8e333f */
[----:B------:R-:W-:-:S11]  /*7c10*/  UISETP.NE.AND UP0, UPT, UR14, 0x1, UPT ;  /* 0x000000010e00788c */ /* 0x000fd6000bf05270 */
[----:B------:R-:W-:Y:S02]  /*7c20*/  @UP0 ULDC.64 UR4, c[0x0][0x9e8] ;  /* 0x00027a0000040ab9 */ /* 0x000fe40000000a00 */
[----:B------:R-:W-:-:S04]  /*7c30*/  UIMAD.WIDE.U32 UR6, UR10, UR4, URZ ;  /* 0x000000040a0672a5 */ /* 0x000fc8000f8e003f */
[----:B------:R-:W-:-:S04]  /*7c40*/  @UP0 USHF.R.U32.HI UR10, URZ, UR5, UR7 ;  /* 0x000000053f0a0299 */ /* 0x000fc80008011607 */
[----:B------:R-:W-:Y:S01]  /*7c50*/  ULOP3.LUT UR10, URZ, UR10, URZ, 0x33, !UPT ;  /* 0x0000000a3f0a7292 */ /* 0x000fe2000f8e333f */
[----:B------:R-:W-:Y:S11]  /*7c60*/  BRA `(.L_x_1261) ;  /* 0x0000000000147947 */ /* 0x000ff60003800000 */
.L_x_1260:
[----:B------:R-:W-:Y:S02]  /*7c70*/  ULDC UR14, c[0x0][0x9e4] ;  /* 0x00027900000e7ab9 */ /* 0x000fe40000000800 */
[----:B------:R-:W-:-:S11]  /*7c80*/  UISETP.NE.AND UP0, UPT, UR14, 0x1, UPT ;  /* 0x000000010e00788c */ /* 0x000fd6000bf05270 */
[----:B------:R-:W-:Y:S02]  /*7c90*/  @UP0 ULDC.64 UR4, c[0x0][0x9e8] ;  /* 0x00027a0000040ab9 */ /* 0x000fe40000000a00 */
[----:B------:R-:W-:-:S04]  /*7ca0*/  UIMAD.WIDE.U32 UR6, UR10, UR4, URZ ;  /* 0x000000040a0672a5 */ /* 0x000fc8000f8e003f */
[----:B------:R-:W-:-:S12]  /*7cb0*/  @UP0 USHF.R.U32.HI UR10, URZ, UR5, UR7 ;  /* 0x000000053f0a0299 */ /* 0x000fd80008011607 */
.L_x_1261:
[----:B------:R-:W-:-:S04]  /*7cc0*/  UIMAD UR10, UR10, UR14, URZ ;  /* 0x0000000e0a0a72a4 */ /* 0x000fc8000f8e023f */
[----:B------:R-:W-:-:S04]  /*7cd0*/  UISETP.LT.AND UP0, UPT, UR11, UR10, UPT ;  /* 0x0000000a0b00728c */ /* 0x000fc8000bf01270 */
[----:B------:R-:W-:-:S12]  /*7ce0*/  USEL UR11, UR11, UR10, !UP0 ;  /* 0x0000000a0b0b7287 */ /* 0x000fd8000c000000 */
.L_x_1259:
[----:B------:R-:W-:Y:S01]  /*7cf0*/  UIADD3 UR4, UR11, 0x5f, URZ ;  /* 0x0000005f0b047890 */ /* 0x000fe2000fffe03f */
[----:B------:R-:W-:-:S03]  /*7d00*/  R2UR UR6, R161 ;  /* 0x00000000a10672ca */ /* 0x000fc600000e0000 */
[----:B------:R-:W-:-:S04]  /*7d10*/  UIMAD.WIDE UR4, UR4, 0x2aaaaaab, URZ ;  /* 0x2aaaaaab040478a5 */ /* 0x000fc8000f8e023f */
[----:B------:R-:W-:-:S04]  /*7d20*/  USHF.R.U32.HI UR4, URZ, 0x1f, UR5 ;  /* 0x0000001f3f047899 */ /* 0x000fc80008011605 */
[----:B------:R-:W-:-:S04]  /*7d30*/  ULEA.HI.SX32 UR4, UR5, UR4, 0x1c ;  /* 0x0000000405047291 */ /* 0x000fc8000f8fe23f */
[----:B------:R-:W-:-:S04]  /*7d40*/  UISETP.LT.AND UP0, UPT, UR6, UR4, UPT ;  /* 0x000000040600728c */ /* 0x000fc8000bf01270 */
[----:B------:R-:W-:-:S06]  /*7d50*/  USEL UR50, UR6, UR4, !UP0 ;  /* 0x0000000406327287 */ /* 0x000fcc000c000000 */
[----:B------:R-:W-:-:S13]  /*7d60*/  ISETP.GE.AND P1, PT, R14, UR50, PT ;  /* 0x000000320e007c0c */ /* 0x000fda000bf26270 */
[----:B------:R-:W-:Y:S05]  /*7d70*/  @!P1 BRA `(.L_x_1262) ;  /* 0x0000001c00149947 */ /* 0x000fea0003800000 */
[----:B------:R-:W-:Y:S01]  /*7d80*/  IMAD.MOV.U32 R13, RZ, RZ, R10 ;  /* 0x000000ffff0d7224 */ /* 0x000fe200078e000a */
[----:B------:R-:W-:Y:S01]  /*7d90*/  UMOV UR7, UR38 ;  /* 0x0000002600077c82 */ /* 0x000fe20008000000 */
[----:B------:R-:W-:Y:S01]  /*7da0*/  IMAD.MOV.U32 R11, RZ, RZ, R7 ;  /* 0x000000ffff0b7224 */ /* 0x000fe200078e0007 */
[----:B------:R-:W-:-:S06]  /*7db0*/  UMOV UR4, UR39 ;  /* 0x0000002700047c82 */ /* 0x000fcc0008000000 */
.L_x_1273:
[----:B------:R-:W-:-:S04]  /*7dc0*/  UISETP.NE.AND UP0, UPT, UR4, 0x1, UPT ;  /* 0x000000010400788c */ /* 0x000fc8000bf05270 */
[----:B------:R-:W-:-:S04]  /*7dd0*/  USEL UR38, URZ, 0x1, UP0 ;  /* 0x000000013f267887 */ /* 0x000fc80008000000 */
[----:B------:R-:W-:Y:S01]  /*7de0*/  ULOP3.LUT UR38, UR7, UR38, URZ, 0x3c, !UPT ;  /* 0x0000002607267292 */ /* 0x000fe2000f8e3c3f */
[----:B------:R-:W-:Y:S11]  /*7df0*/  @!P0 BRA `(.L_x_1263) ;  /* 0x0000000000048947 */ /* 0x000ff60003800000 */
[----:B------:R-:W-:Y:S01]  /*7e00*/  BPT.TRAP 0x1 ;  /* 0x000000040000795c */ /* 0x000fe20000300000 */
.L_x_1263:
        /* <DEDUP_REMOVED lines=9> */
.L_x_1264:
[----:B-1----:R-:W-:Y:S05]  /*7ea0*/  @P1 BRA `(.L_x_1265) ;  /* 0x0000000000081947 */ /* 0x002fea0003800000 */
[----:B------:R-:W1:Y:S02]  /*7eb0*/  SYNCS.PHASECHK.TRANS64.TRYWAIT P1, [UR5+0x2a830], R7 ;  /* 0x02a83007ff0075a7 */ /* 0x000e640008020145 */
[----:B-1----:R-:W-:Y:S05]  /*7ec0*/  @!P1 BRA `(.L_x_1266) ;  /* 0x000000ec00b89947 */ /* 0x002fea0003800000 */
.L_x_1265:
        /* <DEDUP_REMOVED lines=136> */
.L_x_1267:
[----:B------:R-:W-:Y:S01]  /*8750*/  ULEA UR10, UR4, UR60, 0x3 ;  /* 0x0000003c040a7291 */ /* 0x000fe2000f8e183f */
[----:B------:R-:W-:-:S05]  /*8760*/  IMAD.U32 R0, RZ, RZ, UR7 ;  /* 0x00000007ff007e24 */ /* 0x000fca000f8e00ff */
[----:B------:R-:W-:-:S04]  /*8770*/  SHF.L.U32 R0, R0, 0x1f, RZ ;  /* 0x0000001f00007819 */ /* 0x000fc800000006ff */
[----:B------:R2:W3:Y:S01]  /*8780*/  SYNCS.PHASECHK.TRANS64.TRYWAIT P1, [UR10+0x2a850], R0 ;  /* 0x02a85000ff0075a7 */ /* 0x0004e2000802014a */
[----:B------:R-:W-:Y:S05]  /*8790*/  @!P0 BRA `(.L_x_1268) ;  /* 0x0000000000048947 */ /* 0x000fea0003800000 */
[----:B------:R-:W-:Y:S01]  /*87a0*/  BPT.TRAP 0x1 ;  /* 0x000000040000795c */ /* 0x000fe20000300000 */
.L_x_1268:
[----:B---3--:R-:W-:Y:S05]  /*87b0*/  @P1 BRA `(.L_x_1269) ;  /* 0x0000000000081947 */ /* 0x008fea0003800000 */
[----:B------:R-:W3:Y:S02]  /*87c0*/  SYNCS.PHASECHK.TRANS64.TRYWAIT P1, [UR10+0x2a850], R0 ;  /* 0x02a85000ff0075a7 */ /* 0x000ee4000802014a */
[----:B---3--:R-:W-:Y:S05]  /*87d0*/  @!P1 BRA `(.L_x_1270) ;  /* 0x000000e4008c9947 */ /* 0x008fea0003800000 */
.L_x_1269:
        /* <DEDUP_REMOVED lines=37> */
.L_x_1271:
[----:B0-2---:R-:W-:Y:S01]  /*8a30*/  FMNMX.FTZ R0, R88, R11, !PT ;  /* 0x0000000b58007209 */ /* 0x005fe20007810000 */
[----:B-1----:R-:W0:Y:S01]  /*8a40*/  LDC R8, c[0x0][0x988] ;  /* 0x00026200ff087b82 */ /* 0x002e220000000800 */
[----:B------:R-:W-:Y:S01]  /*8a50*/  FMNMX.FTZ R2, R90, R13, !PT ;  /* 0x0000000d5a027209 */ /* 0x000fe20007810000 */
[----:B------:R-:W-:Y:S01]  /*8a60*/  UIADD3 UR5, UR5, 0x2a840, URZ ;  /* 0x0002a84005057890 */ /* 0x000fe2000fffe03f */
[----:B------:R-:W-:Y:S02]  /*8a70*/  FMNMX.FTZ R7, R89, R0, !PT ;  /* 0x0000000059077209 */ /* 0x000fe40007810000 */
[----:B------:R-:W-:Y:S02]  /*8a80*/  FMNMX.FTZ R15, R91, R2, !PT ;  /* 0x000000025b0f7209 */ /* 0x000fe40007810000 */
[----:B------:R-:W-:Y:S01]  /*8a90*/  FMNMX.FTZ R0, R92, R7, !PT ;  /* 0x000000075c007209 */ /* 0x000fe20007810000 */
[----:B------:R-:W1:Y:S01]  /*8aa0*/  S2UR UR4, SR_CgaCtaId ;  /* 0x00000000000479c3 */ /* 0x000e620000008800 */
        /* <DEDUP_REMOVED lines=11> */
[----:B------:R-:W-:Y:S01]  /*8b60*/  FMNMX.FTZ R0, R104, R7, !PT ;  /* 0x0000000768007209 */ /* 0x000fe20007810000 */
[----:B-1----:R-:W-:Y:S01]  /*8b70*/  UPRMT UR5, UR4, 0x654, UR5 ;  /* 0x0000065404057896 */ /* 0x002fe20008000005 */
        /* <DEDUP_REMOVED lines=43> */
[-C--:B------:R-:W-:Y:S01]  /*8e30*/  FMUL.FTZ R20, R11, R8.reuse ;  /* 0x000000080b147220 */ /* 0x080fe20000410000 */
[-C--:B------:R-:W-:Y:S01]  /*8e40*/  FFMA.FTZ R89, R105, R8.reuse, -R137 ;  /* 0x0000000869597223 */ /* 0x080fe20000010889 */
[C---:B------:R-:W-:Y:S01]  /*8e50*/  FADD.FTZ R11, -R10.reuse, R13 ;  /* 0x0000000d0a0b7221 */ /* 0x040fe20000010100 */
[-CC-:B------:R-:W-:Y:S01]  /*8e60*/  FFMA.FTZ R105, R121, R8.reuse, -R137.reuse ;  /* 0x0000000879697223 */ /* 0x180fe20000010889 */
[-C--:B------:R-:W-:Y:S01]  /*8e70*/  FMUL.FTZ R121, R10, R8.reuse ;  /* 0x000000080a797220 */ /* 0x080fe20000410000 */
[----:B------:R0:W-:Y:S01]  /*8e80*/  MUFU.EX2 R0, R20 ;  /* 0x0000001400007308 */ /* 0x0001e20000000800 */
[-C--:B------:R-:W-:Y:S01]  /*8e90*/  FMUL.FTZ R2, R11, R8.reuse ;  /* 0x000000080b027220 */ /* 0x080fe20000410000 */
[-C--:B------:R-:W-:Y:S01]  /*8ea0*/  FFMA.FTZ R11, R88, R8.reuse, -R137 ;  /* 0x00000008580b7223 */ /* 0x080fe20000010889 */
[-CC-:B------:R-:W-:Y:S01]  /*8eb0*/  FFMA.FTZ R157, R90, R8.reuse, -R121.reuse ;  /* 0x000000085a9d7223 */ /* 0x180fe20000010879 */
[-C--:B------:R-:W-:Y:S01]  /*8ec0*/  FFMA.FTZ R12, R91, R8.reuse, -R121 ;  /* 0x000000085b0c7223 */ /* 0x080fe20000010879 */
[-C--:B------:R-:W-:Y:S01]  /*8ed0*/  FFMA.FTZ R158, R92, R8.reuse, -R137 ;  /* 0x000000085c9e7223 */ /* 0x080fe20000010889 */
[-C--:B------:R-:W-:Y:S01]  /*8ee0*/  FFMA.FTZ R159, R94, R8.reuse, -R121 ;  /* 0x000000085e9f7223 */ /* 0x080fe20000010879 */
[-C--:B------:R-:W-:Y:S01]  /*8ef0*/  FFMA.FTZ R13, R93, R8.reuse, -R137 ;  /* 0x000000085d0d7223 */ /* 0x080fe20000010889 */
[----:B------:R-:W-:Y:S01]  /*8f00*/  MUFU.EX2 R2, R2 ;  /* 0x0000000200027308 */ /* 0x000fe20000000800 */
[-C--:B0-----:R-:W-:Y:S01]  /*8f10*/  FFMA.FTZ R20, R95, R8.reuse, -R121 ;  /* 0x000000085f147223 */ /* 0x081fe20000010879 */
        /* <DEDUP_REMOVED lines=10> */
[-CC-:B------:R-:W-:Y:S01]  /*8fc0*/  FFMA.FTZ R149, R106, R8.reuse, -R121.reuse ;  /* 0x000000086a957223 */ /* 0x180fe20000010879 */
        /* <DEDUP_REMOVED lines=22> */
[-CC-:B------:R-:W-:Y:S01]  /*9130*/  FFMA.FTZ R109, R125, R8.reuse, -R137.reuse ;  /* 0x000000087d6d7223 */ /* 0x180fe20000010889 */
        /* <DEDUP_REMOVED lines=8> */
[----:B------:R-:W-:-:S04]  /*91c0*/  FFMA.FTZ R117, R133, R8, -R137 ;  /* 0x0000000885757223 */ /* 0x000fc80000010889 */
        /* <DEDUP_REMOVED lines=93> */
.L_x_1272:
        /* <DEDUP_REMOVED lines=35> */
.L_x_1262:
[----:B------:R-:W-:-:S13]  /*99d0*/  R2UR UR4, R161 ;  /* 0x00000000a10472ca */ /* 0x000fda00000e0000 */
[----:B------:R-:W-:-:S13]  /*99e0*/  ISETP.GE.AND P1, PT, R14, UR4, PT ;  /* 0x000000040e007c0c */ /* 0x000fda000bf26270 */
[----:B------:R-:W-:Y:S05]  /*99f0*/  @!P1 BRA `(.L_x_1274) ;  /* 0x0000002c00909947 */ /* 0x000fea0003800000 */
[----:B------:R-:W-:Y:S01]  /*9a00*/  IMAD.MOV.U32 R13, RZ, RZ, R10 ;  /* 0x000000ffff0d7224 */ /* 0x000fe200078e000a */
[----:B------:R-:W-:Y:S01]  /*9a10*/  UMOV UR7, UR38 ;  /* 0x0000002600077c82 */ /* 0x000fe20008000000 */
[----:B------:R-:W-:Y:S01]  /*9a20*/  IMAD.MOV.U32 R12, RZ, RZ, R7 ;  /* 0x000000ffff0c7224 */ /* 0x000fe200078e0007 */
[----:B------:R-:W-:Y:S01]  /*9a30*/  UMOV UR4, UR39 ;  /* 0x0000002700047c82 */ /* 0x000fe20008000000 */
[----:B------:R-:W-:Y:S01]  /*9a40*/  ULDC UR50, c[0x0][0x9e4] ;  /* 0x0002790000327ab9 */ /* 0x000fe20000000800 */
[----:B------:R-:W-:Y:S01]  /*9a50*/  ULDC UR51, c[0x0][0x9dc] ;  /* 0x0002770000337ab9 */ /* 0x000fe20000000800 */
[----:B------:R-:W-:-:S05]  /*9a60*/  ULDC UR54, c[0x0][0x9e0] ;  /* 0x0002780000367ab9 */ /* 0x000fca0000000800 */
.L_x_1293:
[----:B------:R-:W-:-:S04]  /*9a70*/  UISETP.NE.AND UP0, UPT, UR4, 0x1, UPT ;  /* 0x000000010400788c */ /* 0x000fc8000bf05270 */
[----:B------:R-:W-:-:S04]  /*9a80*/  USEL UR38, URZ, 0x1, UP0 ;  /* 0x000000013f267887 */ /* 0x000fc80008000000 */
[----:B------:R-:W-:Y:S01]  /*9a90*/  ULOP3.LUT UR38, UR7, UR38, URZ, 0x3c, !UPT ;  /* 0x0000002607267292 */ /* 0x000fe2000f8e3c3f */
[----:B------:R-:W-:Y:S11]  /*9aa0*/  @!P0 BRA `(.L_x_1275) ;  /* 0x0000000000048947 */ /* 0x000ff60003800000 */
[----:B------:R-:W-:Y:S01]  /*9ab0*/  BPT.TRAP 0x1 ;  /* 0x000000040000795c */ /* 0x000fe20000300000 */
.L_x_1275:
        /* <DEDUP_REMOVED lines=9> */
.L_x_1276:
[----:B-1----:R-:W-:Y:S05]  /*9b50*/  @P1 BRA `(.L_x_1277) ;  /* 0x0000000000081947 */ /* 0x002fea0003800000 */
[----:B------:R-:W1:Y:S02]  /*9b60*/  SYNCS.PHASECHK.TRANS64.TRYWAIT P1, [UR5+0x2a830], R7 ;  /* 0x02a83007ff0075a7 */ /* 0x000e640008020145 */
[----:B-1----:R-:W-:Y:S05]  /*9b70*/  @!P1 BRA `(.L_x_1278) ;  /* 0x000000d000bc9947 */ /* 0x002fea0003800000 */
.L_x_1277:
        /* <DEDUP_REMOVED lines=136> */
.L_x_1279:
[----:B------:R-:W-:Y:S01]  /*a400*/  ULEA UR10, UR4, UR60, 0x3 ;  /* 0x0000003c040a7291 */ /* 0x000fe2000f8e183f */
[----:B------:R-:W-:-:S05]  /*a410*/  IMAD.U32 R0, RZ, RZ, UR7 ;  /* 0x00000007ff007e24 */ /* 0x000fca000f8e00ff */
[----:B------:R-:W-:-:S04]  /*a420*/  SHF.L.U32 R0, R0, 0x1f, RZ ;  /* 0x0000001f00007819 */ /* 0x000fc800000006ff */
[----:B------:R2:W3:Y:S01]  /*a430*/  SYNCS.PHASECHK.TRANS64.TRYWAIT P1, [UR10+0x2a850], R0 ;  /* 0x02a85000ff0075a7 */ /* 0x0004e2000802014a */
[----:B------:R-:W-:Y:S05]  /*a440*/  @!P0 BRA `(.L_x_1280) ;  /* 0x0000000000048947 */ /* 0x000fea0003800000 */
[----:B------:R-:W-:Y:S01]  /*a450*/  BPT.TRAP 0x1 ;  /* 0x000000040000795c */ /* 0x000fe20000300000 */
.L_x_1280:
[----:B---3--:R-:W-:Y:S05]  /*a460*/  @P1 BRA `(.L_x_1281) ;  /* 0x0000000000081947 */ /* 0x008fea0003800000 */
[----:B------:R-:W3:Y:S02]  /*a470*/  SYNCS.PHASECHK.TRANS64.TRYWAIT P1, [UR10+0x2a850], R0 ;  /* 0x02a85000ff0075a7 */ /* 0x000ee4000802014a */
[----:B---3--:R-:W-:Y:S05]  /*a480*/  @!P1 BRA `(.L_x_1282) ;  /* 0x000000c800909947 */ /* 0x008fea0003800000 */
.L_x_1281:
        /* <DEDUP_REMOVED lines=37> */
.L_x_1283:
[----:B------:R-:W-:Y:S01]  /*a6e0*/  R2UR UR6, R19 ;  /* 0x00000000130672ca */ /* 0x000fe200000e0000 */
[----:B------:R-:W-:Y:S01]  /*a6f0*/  UISETP.NE.AND UP0, UPT, UR61, URZ, UPT ;  /* 0x0000003f3d00728c */ /* 0x000fe2000bf05270 */
[----:B------:R-:W-:Y:S01]  /*a700*/  R2UR UR4, R22 ;  /* 0x00000000160472ca */ /* 0x000fe200000e0000 */
[----:B------:R-:W-:Y:S01]  /*a710*/  IMAD R155, R14, -0x60, RZ ;  /* 0xffffffa00e9b7824 */ /* 0x000fe200078e02ff */
[----:B------:R-:W-:-:S09]  /*a720*/  UIADD3 UR5, UR5, 0x2a840, URZ ;  /* 0x0002a84005057890 */ /* 0x000fd2000fffe03f */
        /* <DEDUP_REMOVED lines=34> */
.L_x_1286:
[----:B------:R-:W-:-:S05]  /*a950*/  IMAD.U32 R21, RZ, RZ, UR50 ;  /* 0x00000032ff157e24 */ /* 0x000fca000f8e00ff */
[----:B------:R-:W-:-:S13]  /*a960*/  ISETP.NE.AND P1, PT, R21, 0x1, PT ;  /* 0x000000011500780c */ /* 0x000fda0003f25270 */
[----:B------:R-:W0:Y:S02]  /*a970*/  @P1 LDC.64 R10, c[0x0][0x9e8] ;  /* 0x00027a00ff0a1b82 */ /* 0x000e240000000a00 */
[----:B0-----:R-:W-:-:S05]  /*a980*/  @P1 IMAD.HI.U32 R10, R15, R10, RZ ;  /* 0x0000000a0f0a1227 */ /* 0x001fca00078e00ff */
[----:B------:R-:W-:-:S07]  /*a990*/  @P1 SHF.R.U32.HI R15, RZ, R11, R10 ;  /* 0x0000000bff0f1219 */ /* 0x000fce000001160a */
.L_x_1287:
[----:B------:R-:W-:Y:S05]  /*a9a0*/  BSYNC B0 ;  /* 0x0000000000007941 */ /* 0x000fea0003800000 */
.L_x_1285:
[----:B------:R-:W-:-:S05]  /*a9b0*/  IMAD R15, R15, R21, R0 ;  /* 0x000000150f0f7224 */ /* 0x000fca00078e0200 */
[----:B------:R-:W-:Y:S02]  /*a9c0*/  VIADDMNMX R136, R15, R21, R136, PT ;  /* 0x000000150f887246 */ /* 0x000fe40003800188 */
[----:B------:R-:W-:-:S07]  /*a9d0*/  VIMNMX R8, R8, R15, !PT ;  /* 0x0000000f08087248 */ /* 0x000fce0007fe0100 */
.L_x_1284:
        /* <DEDUP_REMOVED lines=133> */
.L_x_1290:
[----:B------:R-:W-:-:S05]  /*b230*/  IMAD.U32 R8, RZ, RZ, UR50 ;  /* 0x00000032ff087e24 */ /* 0x000fca000f8e00ff */
[----:B------:R-:W-:-:S13]  /*b240*/  ISETP.NE.AND P6, PT, R8, 0x1, PT ;  /* 0x000000010800780c */ /* 0x000fda0003fc5270 */
[----:B------:R-:W0:Y:S02]  /*b250*/  @P6 LDC.64 R10, c[0x0][0x9e8] ;  /* 0x00027a00ff0a6b82 */ /* 0x000e240000000a00 */
[----:B0-----:R-:W-:-:S05]  /*b260*/  @P6 IMAD.HI.U32 R10, R7, R10, RZ ;  /* 0x0000000a070a6227 */ /* 0x001fca00078e00ff */
[----:B------:R-:W-:-:S07]  /*b270*/  @P6 SHF.R.U32.HI R7, RZ, R11, R10 ;  /* 0x0000000bff076219 */ /* 0x000fce000001160a */
.L_x_1291:
[----:B------:R-:W-:Y:S05]  /*b280*/  BSYNC B0 ;  /* 0x0000000000007941 */ /* 0x000fea0003800000 */
.L_x_1289:
[----:B------:R-:W-:-:S05]  /*b290*/  IMAD R7, R7, R8, R0 ;  /* 0x0000000807077224 */ /* 0x000fca00078e0200 */
[----:B------:R-:W-:Y:S02]  /*b2a0*/  VIADDMNMX R2, R7, R8, R2, PT ;  /* 0x0000000807027246 */ /* 0x000fe40003800102 */
[----:B------:R-:W-:-:S07]  /*b2b0*/  VIMNMX R20, R20, R7, !PT ;  /* 0x0000000714147248 */ /* 0x000fce0007fe0100 */
.L_x_1288:
        /* <DEDUP_REMOVED lines=308> */
.L_x_1292:
[----:B------:R-:W0:Y:S01]  /*c600*/  S2UR UR5, SR_CgaCtaId ;  /* 0x00000000000579c3 */ /* 0x000e220000008800 */
[----:B------:R-:W-:Y:S01]  /*c610*/  R2UR UR4, R161 ;  /* 0x00000000a10472ca */ /* 0x000fe200000e0000 */
[----:B------:R-:W-:Y:S01]  /*c620*/  UIADD3 UR10, UR10, 0x2a860, URZ ;  /* 0x0002a8600a0a7890 */ /* 0x000fe2000fffe03f */
[----:B------:R-:W-:Y:S01]  /*c630*/  F2FP.BF16.F32.PACK_AB R139, R12, R110 ;  /* 0x0000006e0c8b723e */ /* 0x000fe200000010ff */
[----:B------:R-:W-:Y:S01]  /*c640*/  UMOV UR7, UR38 ;  /* 0x0000002600077c82 */ /* 0x000fe20008000000 */
[----:B------:R-:W-:Y:S01]  /*c650*/  F2FP.BF16.F32.PACK_AB R156, R156, R219 ;  /* 0x000000db9c9c723e */ /* 0x000fe200000010ff */
[----:B------:R-:W-:Y:S01]  /*c660*/  IMAD.MOV.U32 R13, RZ, RZ, R10 ;  /* 0x000000ffff0d7224 */ /* 0x000fe200078e000a */
[----:B------:R-:W-:Y:S01]  /*c670*/  F2FP.BF16.F32.PACK_AB R157, R20, R129 ;  /* 0x00000081149d723e */ /* 0x000fe200000010ff */
[----:B------:R-:W-:Y:S01]  /*c680*/  IMAD.MOV.U32 R12, RZ, RZ, R7 ;  /* 0x000000ffff0c7224 */ /* 0x000fe200078e0007 */
[----:B------:R-:W-:Y:S02]  /*c690*/  F2FP.BF16.F32.PACK_AB R158, R89, R158 ;  /* 0x0000009e599e723e */ /* 0x000fe400000010ff */
[----:B------:R-:W-:-:S02]  /*c6a0*/  F2FP.BF16.F32.PACK_AB R159, R88, R11 ;  /* 0x0000000b589f723e */ /* 0x000fc400000010ff */
[----:B------:R-:W-:Y:S02]  /*c6b0*/  F2FP.BF16.F32.PACK_AB R152, R21, R152 ;  /* 0x000000981598723e */ /* 0x000fe400000010ff */
[----:B------:R-:W-:Y:S01]  /*c6c0*/  ISETP.GT.AND P1, PT, R14, UR4, PT ;  /* 0x000000040e007c0c */ /* 0x000fe2000bf24270 */
[----:B------:R-:W-:Y:S01]  /*c6d0*/  UMOV UR4, UR39 ;  /* 0x0000002700047c82 */ /* 0x000fe20008000000 */
[----:B------:R-:W-:Y:S01]  /*c6e0*/  F2FP.BF16.F32.PACK_AB R153, R90, R153 ;  /* 0x000000995a99723e */ /* 0x000fe200000010ff */
[----:B------:R-:W-:Y:S01]  /*c6f0*/  VIADD R14, R14, 0xffffffff ;  /* 0xffffffff0e0e7836 */ /* 0x000fe20000000000 */
[----:B------:R-:W-:Y:S02]  /*c700*/  F2FP.BF16.F32.PACK_AB R154, R15, R154 ;  /* 0x0000009a0f9a723e */ /* 0x000fe400000010ff */
[----:B------:R-:W-:Y:S02]  /*c710*/  F2FP.BF16.F32.PACK_AB R155, R92, R155 ;  /* 0x0000009b5c9b723e */ /* 0x000fe400000010ff */
[----:B------:R-:W-:Y:S01]  /*c720*/  F2FP.BF16.F32.PACK_AB R148, R93, R148 ;  /* 0x000000945d94723e */ /* 0x000fe200000010ff */
[----:B0-----:R-:W-:Y:S01]  /*c730*/  UPRMT UR10, UR5, 0x654, UR10 ;  /* 0x00000654050a7896 */ /* 0x001fe2000800000a */
[----:B------:R-:W-:-:S02]  /*c740*/  F2FP.BF16.F32.PACK_AB R149, R94, R149 ;  /* 0x000000955e95723e */ /* 0x000fc400000010ff */
[----:B------:R-:W-:Y:S02]  /*c750*/  F2FP.BF16.F32.PACK_AB R150, R101, R150 ;  /* 0x000000966596723e */ /* 0x000fe400000010ff */
[----:B------:R-:W-:Y:S02]  /*c760*/  F2FP.BF16.F32.PACK_AB R151, R96, R151 ;  /* 0x000000976097723e */ /* 0x000fe400000010ff */
[----:B------:R-:W-:Y:S02]  /*c770*/  F2FP.BF16.F32.PACK_AB R144, R105, R144 ;  /* 0x000000906990723e */ /* 0x000fe400000010ff */
        /* <DEDUP_REMOVED lines=12> */
.L_x_1274:
        /* <DEDUP_REMOVED lines=67> */
.L_x_1294:
[----:B------:R-:W-:Y:S01]  /*cc70*/  ULEA UR5, UR39, UR60, 0x3 ;  /* 0x0000003c27057291 */ /* 0x000fe2000f8e183f */
[----:B------:R-:W-:-:S05]  /*cc80*/  IMAD.U32 R0, RZ, RZ, UR38 ;  /* 0x00000026ff007e24 */ /* 0x000fca000f8e00ff */
[----:B------:R-:W-:-:S04]  /*cc90*/  SHF.L.U32 R0, R0, 0x1f, RZ ;  /* 0x0000001f00007819 */ /* 0x000fc800000006ff */
[----:B------:R0:W1:Y:S01]  /*cca0*/  SYNCS.PHASECHK.TRANS64.TRYWAIT P1, [UR5+0x2a850], R0 ;  /* 0x02a85000ff0075a7 */ /* 0x0000620008020145 */
[----:B------:R-:W-:Y:S05]  /*ccb0*/  @!P0 BRA `(.L_x_1295) ;  /* 0x0000000000048947 */ /* 0x000fea0003800000 */
[----:B------:R-:W-:Y:S01]  /*ccc0*/  BPT.TRAP 0x1 ;  /* 0x000000040000795c */ /* 0x000fe20000300000 */
.L_x_1295:
[----:B-1----:R-:W-:Y:S05]  /*ccd0*/  @P1 BRA `(.L_x_1296) ;  /* 0x0000000000081947 */ /* 0x002fea0003800000 */
[----:B------:R-:W1:Y:S02]  /*cce0*/  SYNCS.PHASECHK.TRANS64.TRYWAIT P1, [UR5+0x2a850], R0 ;  /* 0x02a85000ff0075a7 */ /* 0x000e640008020145 */
[----:B-1----:R-:W-:Y:S05]  /*ccf0*/  @!P1 BRA `(.L_x_1297) ;  /* 0x000000a0008c9947 */ /* 0x002fea0003800000 */
.L_x_1296:
[----:B------:R-:W-:Y:S01]  /*cd00*/  UIADD3 UR60, UR60, 0x400, URZ ;  /* 0x000004003c3c7890 */ /* 0x000fe2000fffe03f */
[----:B------:R-:W-:Y:S01]  /*cd10*/  WARPGROUP.ARRIVE ;  /* 0x00000000000079c5 */ /* 0x000fe20000000000 */
[----:B------:R-:W-:Y:S01]  /*cd20*/  UMOV UR7, 0x40000040 ;  /* 0x4000004000077882 */ /* 0x000fe20000000000 */
[----:B-1----:R-:W1:Y:S01]  /*cd30*/  SHFL.BFLY PT, R5, R6, 0x2, 0x1f ;  /* 0x0c401f0006057f89 */ /* 0x002e6200000e0000 */
[----:B------:R-:W-:Y:S01]  /*cd40*/  USHF.R.U32.HI UR60, URZ, 0x4, UR60 ;  /* 0x000000043f3c7899 */ /* 0x000fe2000801163c */
[----:B------:R-:W-:Y:S02]  /*cd50*/  IMAD.MOV.U32 R4, RZ, RZ, RZ ;  /* 0x000000ffff047224 */ /* 0x000fe400078e00ff */
[----:B0-----:R-:W0:Y:S01]  /*cd60*/  SHFL.BFLY PT, R0, R3, 0x2, 0x1f ;  /* 0x0c401f0003007f89 */ /* 0x001e2200000e0000 */
[----:B------:R-:W-:Y:S01]  /*cd70*/  ULOP3.LUT UR60, UR60, 0x3fff, URZ, 0xc0, !UPT ;  /* 0x00003fff3c3c7892 */ /* 0x000fe2000f8ec03f */
[----:B------:R-:W-:-:S03]  /*cd80*/  IMAD.MOV.U32 R94, RZ, RZ, -0x800000 ;  /* 0xff800000ff5e7424 */ /* 0x000fc600078e00ff */
        /* <DEDUP_REMOVED lines=8> */
[----:B0-----:R-:W-:Y:S02]  /*ce10*/  FADD.FTZ R2, R0, R3 ;  /* 0x0000000300027221 */ /* 0x001fe40000010000 */
        /* <DEDUP_REMOVED lines=44> */
.L_x_1298:
[----:B------:R-:W-:Y:S01]  /*d0e0*/  R2UR UR6, R184 ;  /* 0x00000000b80672ca */ /* 0x000fe200000e0000 */
[----:B------:R-:W-:Y:S01]  /*d0f0*/  UIADD3 UR4, UR5, 0x2a860, URZ ;  /* 0x0002a86005047890 */ /* 0x000fe2000fffe03f */
[-C--:B------:R-:W-:Y:S01]  /*d100*/  FMUL.FTZ R2, R24, R4.reuse ;  /* 0x0000000418027220 */ /* 0x080fe20000410000 */
[----:B------:R-:W-:Y:S01]  /*d110*/  UIADD3 UR39, UR39, 0x1, URZ ;  /* 0x0000000127277890 */ /* 0x000fe2000fffe03f */
[-C--:B------:R-:W-:Y:S01]  /*d120*/  FMUL.FTZ R3, R25, R4.reuse ;  /* 0x0000000419037220 */ /* 0x080fe20000410000 */
[-C--:B------:R-:W-:Y:S01]  /*d130*/  FMUL.FTZ R20, R28, R4.reuse ;  /* 0x000000041c147220 */ /* 0x080fe20000410000 */
        /* <DEDUP_REMOVED lines=8> */
[-C--:B------:R-:W-:Y:S01]  /*d1c0*/  FMUL.FTZ R41, R41, R4.reuse ;  /* 0x0000000429297220 */ /* 0x080fe20000410000 */
[-C--:B------:R-:W-:Y:S01]  /*d1d0*/  FMUL.FTZ R44, R44, R4.reuse ;  /* 0x000000042c2c7220 */ /* 0x080fe20000410000 */
[-C--:B------:R-:W-:Y:S01]  /*d1e0*/  FMUL.FTZ R45, R45, R4.reuse ;  /* 0x000000042d2d7220 */ /* 0x080fe20000410000 */
[-C--:B------:R-:W-:Y:S01]  /*d1f0*/  FMUL.FTZ R48, R48, R4.reuse ;  /* 0x0000000430307220 */ /* 0x080fe20000410000 */
[----:B------:R-:W-:Y:S01]  /*d200*/  FMUL.FTZ R49, R49, R4 ;  /* 0x0000000431317220 */ /* 0x000fe20000410000 */
[----:B------:R-:W-:-:S02]  /*d210*/  IMAD.U32 R184, RZ, RZ, UR6 ;  /* 0x00000006ffb87e24 */ /* 0x000fc4000f8e00ff */
[-C--:B------:R-:W-:Y:S01]  /*d220*/  FMUL.FTZ R52, R52, R4.reuse ;  /* 0x0000000434347220 */ /* 0x080fe20000410000 */
[-C--:B------:R-:W-:Y:S01]  /*d230*/  FMUL.FTZ R53, R53, R4.reuse ;  /* 0x0000000435357220 */ /* 0x080fe20000410000 */
[-C--:B------:R-:W-:Y:S01]  /*d240*/  FMUL.FTZ R56, R56, R4.reuse ;  /* 0x0000000438387220 */ /* 0x080fe20000410000 */
[-C--:B------:R-:W-:Y:S01]  /*d250*/  FMUL.FTZ R57, R57, R4.reuse ;  /* 0x0000000439397220 */ /* 0x080fe20000410000 */
[----:B------:R-:W0:Y:S01]  /*d260*/  S2UR UR6, SR_CgaCtaId ;  /* 0x00000000000679c3 */ /* 0x000e220000008800 */
        /* <DEDUP_REMOVED lines=23> */
[----:B0-----:R-:W-:Y:S01]  /*d3e0*/  UPRMT UR4, UR6, 0x654, UR4 ;  /* 0x0000065406047896 */ /* 0x001fe20008000004 */
        /* <DEDUP_REMOVED lines=28> */
.L_x_1220:
[----:B------:R-:W0:Y:S01]  /*d5b0*/  S2R R4, SR_CgaCtaId ;  /* 0x0000000000047919 */ /* 0x000e220000008800 */
[----:B------:R-:W-:Y:S01]  /*d5c0*/  MOV R19, 0x400 ;  /* 0x0000040000137802 */ /* 0x000fe20000000f00 */
[----:B------:R-:W-:Y:S01]  /*d5d0*/  BSSY B0, `(.L_x_1299) ;  /* 0x0000304000007945 */ /* 0x000fe20003800000 */
[----:B------:R-:W-:Y:S02]  /*d5e0*/  BAR.SYNC.DEFER_BLOCKING 0x5, 0x180 ;  /* 0x0146000000007b1d */ /* 0x000fe40000010000 */
[----:B0-----:R-:W-:-:S05]  /*d5f0*/  LEA R19, R4, R19, 0x18 ;  /* 0x0000001304137211 */ /* 0x001fca00078ec0ff */
[----:B------:R-:W0:Y:S02]  /*d600*/  LDS.128 R4, [R19+0x2a8d0] ;  /* 0x02a8d00013047984 */ /* 0x000e240000000c00 */
[----:B0-----:R-:W-:Y:S02]  /*d610*/  R2UR UR6, R5 ;  /* 0x00000000050672ca */ /* 0x001fe400000e0000 */
[----:B------:R-:W-:Y:S02]  /*d620*/  R2UR UR5, R6 ;  /* 0x00000000060572ca */ /* 0x000fe400000e0000 */
[----:B------:R-:W-:Y:S01]  /*d630*/  R2UR UR7, R7 ;  /* 0x00000000070772ca */ /* 0x000fe200000e0000 */
[----:B------:R-:W-:Y:S06]  /*d640*/  BAR.ARV 0x4, 0x180 ;  /* 0x0106000000007b1d */ /* 0x000fec0000002000 */
[----:B------:R-:W-:Y:S08]  /*d650*/  @P0 BRA `(.L_x_1300) ;  /* 0x0000002000880947 */ /* 0x000ff00003800000 */
[----:B------:R-:W0:Y:S01]  /*d660*/  S2R R4, SR_SWINHI ;  /* 0x0000000000047919 */ /* 0x000e220000002f00 */
[----:B------:R-:W-:Y:S01]  /*d670*/  R2UR UR13, R183 ;  /* 0x00000000b70d72ca */ /* 0x000fe200000e0000 */
[----:B------:R-:W-:Y:S01]  /*d680*/  ULDC.64 UR10, c[0x0][0xc00] ;  /* 0x00030000000a7ab9 */ /* 0x000fe20000000a00 */
[----:B------:R-:W-:Y:S01]  /*d690*/  ULDC.64 UR8, c[0x0][0xc00] ;  /* 0x0003000000087ab9 */ /* 0x000fe20000000a00 */
[----:B------:R-:W-:Y:S02]  /*d6a0*/  R2UR UR15, R164 ;  /* 0x00000000a40f72ca */ /* 0x000fe400000e0000 */
[----:B------:R-:W-:Y:S02]  /*d6b0*/  R2UR UR12, R22 ;  /* 0x00000000160c72ca */ /* 0x000fe400000e0000 */
[----:B------:R-:W-:Y:S02]  /*d6c0*/  R2UR UR14, R165 ;  /* 0x00000000a50e72ca */ /* 0x000fe400000e0000 */
[----:B------:R-:W-:-:S04]  /*d6d0*/  R2UR UR20, R166 ;  /* 0x00000000a61472ca */ /* 0x000fc800000e0000 */
[----:B------:R-:W-:Y:S01]  /*d6e0*/  UIMAD.WIDE UR8, UR13, 0x4, UR8 ;  /* 0x000000040d0878a5 */ /* 0x000fe2000f8e0208 */
        /* <DEDUP_REMOVED lines=15> */
[----:B------:R-:W-:Y:S01]  /*d7e0*/  BAR.SYNC.DEFER_BLOCKING 0x1, 0x100 ;  /* 0x0044000000007b1d */ /* 0x000fe20000010000 */
        /* <DEDUP_REMOVED lines=9> */
[----:B------:R-:W-:Y:S02]  /*d880*/  LOP3.LUT R12, R95, 0x380, RZ, 0xc0, !PT ;  /* 0x000003805f0c7812 */ /* 0x000fe400078ec0ff */
[----:B------:R-:W-:Y:S02]  /*d890*/  SHF.R.U64 R10, R10, 0x3, RZ ;  /* 0x000000030a0a7819 */ /* 0x000fe400000012ff */
[----:B------:R-:W-:Y:S02]  /*d8a0*/  LOP3.LUT R26, R7, R8, RZ, 0x3c, !PT ;  /* 0x00000008071a7212 */ /* 0x000fe400078e3cff */
[----:B------:R-:W-:-:S02]  /*d8b0*/  SHF.R.U64 R6, R6, 0x3, RZ ;  /* 0x0000000306067819 */ /* 0x000fc400000012ff */
[----:B------:R-:W-:Y:S02]  /*d8c0*/  LOP3.LUT R8, R97, 0x380, RZ, 0xc0, !PT ;  /* 0x0000038061087812 */ /* 0x000fe400078ec0ff */
[----:B------:R-:W-:Y:S02]  /*d8d0*/  SHF.R.U64 R12, R12, 0x3, RZ ;  /* 0x000000030c0c7819 */ /* 0x000fe400000012ff */
[----:B------:R-:W-:Y:S02]  /*d8e0*/  LOP3.LUT R14, R10, R75, RZ, 0x3c, !PT ;  /* 0x0000004b0a0e7212 */ /* 0x000fe400078e3cff */
[----:B------:R-:W-:Y:S02]  /*d8f0*/  LOP3.LUT R28, R6, R31, RZ, 0x3c, !PT ;  /* 0x0000001f061c7212 */ /* 0x000fe400078e3cff */
[----:B------:R-:W-:Y:S02]  /*d900*/  LOP3.LUT R10, R99, 0x380, RZ, 0xc0, !PT ;  /* 0x00000380630a7812 */ /* 0x000fe400078ec0ff */
[----:B------:R-:W-:-:S02]  /*d910*/  SHF.R.U64 R8, R8, 0x3, RZ ;  /* 0x0000000308087819 */ /* 0x000fc400000012ff */
[----:B------:R-:W-:Y:S02]  /*d920*/  LOP3.LUT R31, R74, 0x380, RZ, 0xc0, !PT ;  /* 0x000003804a1f7812 */ /* 0x000fe400078ec0ff */
[----:B------:R-:W-:Y:S02]  /*d930*/  LOP3.LUT R24, R12, R95, RZ, 0x3c, !PT ;  /* 0x0000005f0c187212 */ /* 0x000fe400078e3cff */
[----:B------:R-:W-:Y:S02]  /*d940*/  SHF.R.U64 R10, R10, 0x3, RZ ;  /* 0x000000030a0a7819 */ /* 0x000fe400000012ff */
[----:B------:R-:W-:Y:S02]  /*d950*/  LOP3.LUT R12, R8, R97, RZ, 0x3c, !PT ;  /* 0x00000061080c7212 */ /* 0x000fe400078e3cff */
[----:B------:R-:W-:Y:S02]  /*d960*/  MOV R30, R4 ;  /* 0x00000004001e7202 */ /* 0x000fe40000000f00 */
[----:B------:R-:W-:-:S02]  /*d970*/  SHF.R.U64 R31, R31, 0x3, RZ ;  /* 0x000000031f1f7819 */ /* 0x000fc400000012ff */
        /* <DEDUP_REMOVED lines=23> */
[----:B------:R1:W-:Y:S01]  /*daf0*/  STSM.16.M88.4 [R98], R24 ;  /* 0x0000001862007844 */ /* 0x0003e20000000200 */
[----:B0-----:R-:W-:Y:S02]  /*db00*/  F2FP.BF16.F32.PACK_AB R30, R53, R52 ;  /* 0x00000034351e723e */ /* 0x001fe400000010ff */
[----:B------:R-:W-:Y:S02]  /*db10*/  F2FP.BF16.F32.PACK_AB R31, R55, R54 ;  /* 0x00000036371f723e */ /* 0x000fe400000010ff */
[----:B------:R-:W-:Y:S02]  /*db20*/  MOV R75, R10 ;  /* 0x0000000a004b7202 */ /* 0x000fe40000000f00 */
[----:B------:R-:W-:Y:S01]  /*db30*/  MOV R74, R8 ;  /* 0x00000008004a7202 */ /* 0x000fe20000000f00 */
[----:B------:R0:W-:Y:S01]  /*db40*/  STSM.16.M88.4 [R97], R28 ;  /* 0x0000001c61007844 */ /* 0x0001e20000000200 */
[----:B------:R-:W-:-:S02]  /*db50*/  F2FP.BF16.F32.PACK_AB R4, R57, R56 ;  /* 0x000000383904723e */ /* 0x000fc400000010ff */
[----:B------:R-:W-:Y:S02]  /*db60*/  F2FP.BF16.F32.PACK_AB R5, R59, R58 ;  /* 0x0000003a3b05723e */ /* 0x000fe400000010ff */
[----:B------:R-:W-:Y:S02]  /*db70*/  F2FP.BF16.F32.PACK_AB R6, R61, R60 ;  /* 0x0000003c3d06723e */ /* 0x000fe400000010ff */
[----:B------:R-:W-:Y:S01]  /*db80*/  F2FP.BF16.F32.PACK_AB R7, R63, R62 ;  /* 0x0000003e3f07723e */ /* 0x000fe200000010ff */
[----:B-1----:R-:W1:Y:S01]  /*db90*/  LDC.64 R98, c[0x0][0xc08] ;  /* 0x00030200ff627b82 */ /* 0x002e620000000a00 */
        /* <DEDUP_REMOVED lines=10> */
[----:B------:R-:W-:Y:S02]  /*dc40*/  F2FP.BF16.F32.PACK_AB R14, R77, R76 ;  /* 0x0000004c4d0e723e */ /* 0x000fe400000010ff */
[----:B------:R-:W-:Y:S02]  /*dc50*/  F2FP.BF16.F32.PACK_AB R15, R79, R78 ;  /* 0x0000004e4f0f723e */ /* 0x000fe400000010ff */
[----:B------:R-:W-:-:S02]  /*dc60*/  F2FP.BF16.F32.PACK_AB R24, R81, R80 ;  /* 0x000000505118723e */ /* 0x000fc400000010ff */
[----:B------:R-:W-:Y:S01]  /*dc70*/  F2FP.BF16.F32.PACK_AB R25, R83, R82 ;  /* 0x000000525319723e */ /* 0x000fe200000010ff */
[----:B------:R0:W-:Y:S01]  /*dc80*/  STSM.16.M88.4 [R75], R12 ;  /* 0x0000000c4b007844 */ /* 0x0001e20000000200 */
[----:B------:R-:W-:Y:S02]  /*dc90*/  F2FP.BF16.F32.PACK_AB R26, R85, R84 ;  /* 0x00000054551a723e */ /* 0x000fe400000010ff */
[----:B------:R-:W-:Y:S02]  /*dca0*/  F2FP.BF16.F32.PACK_AB R27, R87, R86 ;  /* 0x00000056571b723e */ /* 0x000fe400000010ff */
[----:B------:R-:W-:-:S03]  /*dcb0*/  ISETP.NE.U32.AND P0, PT, RZ, UR10, PT ;  /* 0x0000000aff007c0c */ /* 0x000fc6000bf05070 */
[----:B------:R2:W-:Y:S01]  /*dcc0*/  STSM.16.M88.4 [R74], R24 ;  /* 0x000000184a007844 */ /* 0x0005e20000000200 */
[----:B------:R-:W-:Y:S01]  /*dcd0*/  BAR.SYNC.DEFER_BLOCKING 0x1, 0x100 ;  /* 0x0044000000007b1d */ /* 0x000fe20000010000 */
[----:B------:R-:W-:-:S07]  /*dce0*/  ISETP.NE.AND.EX P0, PT, RZ, UR11, PT, P0 ;  /* 0x0000000bff007c0c */ /* 0x000fce000bf05300 */
[----:B0-----:R-:W0:Y:S06]  /*dcf0*/  LDC R75, c[0x0][0xbe8] ;  /* 0x0002fa00ff4b7b82 */ /* 0x001e2c0000000800 */
[----:B------:R-:W3:Y:S01]  /*dd00*/  @P0 LDG.E R30, desc[UR36][R28.64] ;  /* 0x000000241c1e0981 */ /* 0x000ee2000c1e1900 */
[----:B-1----:R-:W-:Y:S02]  /*dd10*/  ISETP.NE.U32.AND P1, PT, R98, RZ, PT ;  /* 0x000000ff6200720c */ /* 0x002fe40003f25070 */
[----:B------:R-:W-:-:S11]  /*dd20*/  R2UR UR4, R99 ;  /* 0x00000000630472ca */ /* 0x000fd600000e0000 */
[----:B------:R-:W-:Y:S02]  /*dd30*/  VOTEU.ANY UP0, P1 ;  /* 0x00000000003f7886 */ /* 0x000fe40000800100 */
[----:B------:R-:W-:Y:S01]  /*dd40*/  UISETP.NE.AND.EX UP0, UPT, UR4, URZ, UPT, UP0 ;  /* 0x0000003f0400728c */ /* 0x000fe2000bf05300 */
[----:B0-----:R-:W-:Y:S02]  /*dd50*/  ISETP.NE.AND P1, PT, R75, 0x1, PT ;  /* 0x000000014b00780c */ /* 0x001fe40003f25270 */
[----:B------:R-:W-:Y:S02]  /*dd60*/  ULDC UR4, c[0x0][0xa88] ;  /* 0x0002a20000047ab9 */ /* 0x000fe40000000800 */
[----:B--2---:R-:W-:Y:S01]  /*dd70*/  IMAD.U32 R74, RZ, RZ, UR4 ;  /* 0x00000004ff4a7e24 */ /* 0x004fe2000f8e00ff */
[----:B------:R-:W-:Y:S01]  /*dd80*/  PLOP3.LUT P4, PT, PT, PT, UP0, 0x80, 0x0 ;  /* 0x000000000000781c */ /* 0x000fe20003f8f008 */
[----:B------:R-:W-:-:S04]  /*dd90*/  ULDC UR4, c[0x0][0xad4] ;  /* 0x0002b50000047ab9 */ /* 0x000fc80000000800 */
[----:B------:R-:W-:Y:S02]  /*dda0*/  @UP0 ULDC.64 UR8, c[0x0][0xc08] ;  /* 0x0003020000080ab9 */ /* 0x000fe40000000a00 */
[----:B------:R-:W-:Y:S01]  /*ddb0*/  @UP0 UIMAD.WIDE UR8, UR13, 0x4, UR8 ;  /* 0x000000040d0808a5 */ /* 0x000fe2000f8e0208 */
[----:B------:R-:W0:Y:S01]  /*ddc0*/  @P1 LDC R6, c[0x0][0xbec] ;  /* 0x0002fb00ff061b82 */ /* 0x000e220000000800 */
[----:B------:R-:W-:-:S04]  /*ddd0*/  UISETP.NE.AND UP0, UPT, UR15, URZ, UPT ;  /* 0x0000003f0f00728c */ /* 0x000fc8000bf05270 */
[----:B------:R-:W-:Y:S01]  /*dde0*/  USEL UR4, UR15, UR4, UP0 ;  /* 0x000000040f047287 */ /* 0x000fe20008000000 */
[----:B------:R-:W-:Y:S02]  /*ddf0*/  IMAD.U32 R4, RZ, RZ, UR8 ;  /* 0x00000008ff047e24 */ /* 0x000fe4000f8e00ff */
[----:B------:R-:W1:Y:S01]  /*de00*/  @P1 LDC R9, c[0x0][0xbf0] ;  /* 0x0002fc00ff091b82 */ /* 0x000e620000000800 */
[----:B------:R-:W-:Y:S01]  /*de10*/  UISETP.GT.AND UP1, UPT, UR4, 0x1, UPT ;  /* 0x000000010400788c */ /* 0x000fe2000bf24270 */
[----:B------:R-:W-:Y:S01]  /*de20*/  IMAD.U32 R5, RZ, RZ, UR9 ;  /* 0x00000009ff057e24 */ /* 0x000fe2000f8e00ff */
[----:B------:R-:W-:Y:S02]  /*de30*/  UMOV UR19, 0x9b8 ;  /* 0x000009b800137882 */ /* 0x000fe40000000000 */
[----:B------:R-:W-:Y:S02]  /*de40*/  USEL UR19, UR19, 0x978, UP1 ;  /* 0x0000097813137887 */ /* 0x000fe40008800000 */
[----:B------:R-:W-:Y:S01]  /*de50*/  UISETP.NE.U32.AND UP0, UPT, UR10, URZ, UPT ;  /* 0x0000003f0a00728c */ /* 0x000fe2000bf05070 */
[----:B------:R-:W-:Y:S01]  /*de60*/  VIADD R13, R23, UR12 ;  /* 0x0000000c170d7c36 */ /* 0x000fe20008000000 */
[----:B------:R-:W-:Y:S01]  /*de70*/  USHF.R.S32.HI UR10, URZ, 0x1f, UR13 ;  /* 0x0000001f3f0a7899 */ /* 0x000fe2000801140d */
[----:B------:R0:W5:Y:S01]  /*de80*/  @P4 LDG.E R74, desc[UR36][R4.64] ;  /* 0x00000024044a4981 */ /* 0x000162000c1e1900 */
[----:B------:R-:W-:Y:S01]  /*de90*/  UISETP.NE.AND.EX UP0, UPT, UR11, URZ, UPT, UP0 ;  /* 0x0000003f0b00728c */ /* 0x000fe2000bf05300 */
[----:B------:R-:W-:Y:S01]  /*dea0*/  IMAD.MOV.U32 R7, RZ, RZ, R13 ;  /* 0x000000ffff077224 */ /* 0x000fe200078e000d */
[----:B------:R-:W-:Y:S01]  /*deb0*/  UMOV UR4, URZ ;  /* 0x0000003f00047c82 */ /* 0x000fe20008000000 */
[----:B------:R-:W-:-:S02]  /*dec0*/  USEL UR9, UR14, URZ, UP1 ;  /* 0x0000003f0e097287 */ /* 0x000fc40008800000 */
[----:B------:R-:W-:Y:S02]  /*ded0*/  USEL UR8, UR13, URZ, !UP0 ;  /* 0x0000003f0d087287 */ /* 0x000fe4000c000000 */
[----:B------:R-:W-:Y:S01]  /*dee0*/  USEL UR18, UR10, URZ, !UP0 ;  /* 0x0000003f0a127287 */ /* 0x000fe2000c000000 */
[----:B------:R-:W-:Y:S02]  /*def0*/  ULDC.64 UR12, c[0x0][UR19+0x220] ;  /* 0x00008800130c7abb */ /* 0x000fe40008000a00 */
[----:B------:R-:W-:Y:S01]  /*df00*/  ULDC.64 UR10, c[0x0][UR19+0x218] ;  /* 0x00008600130a7abb */ /* 0x000fe20008000a00 */
[----:B0-----:R-:W-:Y:S01]  /*df10*/  @P1 IMAD.HI.U32 R4, R13, R6, RZ ;  /* 0x000000060d041227 */ /* 0x001fe200078e00ff */
[----:B------:R-:W-:Y:S01]  /*df20*/  ULDC.64 UR14, c[0x0][UR19+0x228] ;  /* 0x00008a00130e7abb */ /* 0x000fe20008000a00 */
[----:B------:R-:W-:Y:S02]  /*df30*/  UIMAD.WIDE.U32 UR16, UR10, UR20, URZ ;  /* 0x000000140a1072a5 */ /* 0x000fe4000f8e003f */
[----:B------:R-:W-:Y:S01]  /*df40*/  UIMAD UR13, UR13, UR8, URZ ;  /* 0x000000080d0d72a4 */ /* 0x000fe2000f8e023f */
[----:B-1----:R-:W-:Y:S01]  /*df50*/  @P1 SHF.R.U32.HI R7, RZ, R9, R4 ;  /* 0x00000009ff071219 */ /* 0x002fe20000011604 */
[----:B------:R-:W-:-:S02]  /*df60*/  UIMAD UR20, UR11, UR20, URZ ;  /* 0x000000140b1472a4 */ /* 0x000fc4000f8e023f */
[----:B------:R-:W-:Y:S02]  /*df70*/  UIMAD.WIDE.U32 UR10, UR12, UR8, URZ ;  /* 0x000000080c0a72a5 */ /* 0x000fe4000f8e003f */
[----:B------:R-:W-:Y:S01]  /*df80*/  UIMAD.WIDE.U32 UR22, UR14, UR9, URZ ;  /* 0x000000090e1672a5 */ /* 0x000fe2000f8e003f */
[----:B------:R-:W-:Y:S01]  /*df90*/  IMAD.MOV R6, RZ, RZ, -R7 ;  /* 0x000000ffff067224 */ /* 0x000fe200078e0a07 */
[----:B------:R-:W-:Y:S02]  /*dfa0*/  UIMAD UR9, UR15, UR9, URZ ;  /* 0x000000090f0972a4 */ /* 0x000fe4000f8e023f */
[----:B------:R-:W-:Y:S01]  /*dfb0*/  UIMAD UR13, UR12, UR18, UR13 ;  /* 0x000000120c0d72a4 */ /* 0x000fe2000f8e020d */
[----:B------:R-:W-:Y:S01]  /*dfc0*/  IMAD R9, R75, R6, R13 ;  /* 0x000000064b097224 */ /* 0x000fe200078e020d */
[----:B------:R-:W-:Y:S01]  /*dfd0*/  UIADD3 UR20, UR17, UR20, URZ ;  /* 0x0000001411147290 */ /* 0x000fe2000fffe03f */
[----:B------:R-:W-:Y:S02]  /*dfe0*/  IMAD.U32 R4, RZ, RZ, UR22 ;  /* 0x00000016ff047e24 */ /* 0x000fe4000f8e00ff */
[----:B------:R-:W-:Y:S01]  /*dff0*/  IMAD.U32 R5, RZ, RZ, UR23 ;  /* 0x00000017ff057e24 */ /* 0x000fe2000f8e00ff */
[----:B------:R-:W-:-:S02]  /*e000*/  SHF.R.S32.HI R5, RZ, 0x1f, R7 ;  /* 0x0000001fff057819 */ /* 0x000fc40000011407 */
[----:B------:R-:W-:Y:S02]  /*e010*/  SHF.R.S32.HI R6, RZ, 0x1f, R9 ;  /* 0x0000001fff067819 */ /* 0x000fe40000011409 */
[----:B---3--:R-:W-:-:S13]  /*e020*/  @P0 R2UR UR4, R30 ;  /* 0x000000001e0402ca */ /* 0x008fda00000e0000 */
        /* <DEDUP_REMOVED lines=22> */
[----:B--2---:R-:W-:-:S07]  /*e190*/  IMAD.IADD R74, R74, 0x1, -R5 ;  /* 0x000000014a4a7824 */ /* 0x004fce00078e0a05 */
.L_x_1301:
[----:B------:R-:W-:Y:S01]  /*e1a0*/  R2UR UR9, R22 ;  /* 0x00000000160972ca */ /* 0x000fe200000e0000 */
[----:B------:R-:W-:Y:S01]  /*e1b0*/  SHFL.IDX PT, R4, R8, RZ, 0x1c1f ;  /* 0x001c1fff08047589 */ /* 0x000fe200000e0000 */
[----:B-----5:R-:W-:Y:S01]  /*e1c0*/  IMAD R74, R74, R75, RZ ;  /* 0x0000004b4a4a7224 */ /* 0x020fe200078e02ff */
[----:B------:R-:W-:Y:S02]  /*e1d0*/  LOP3.LUT P0, RZ, R185, 0x3, RZ, 0xc0, !PT ;  /* 0x00000003b9ff7812 */ /* 0x000fe4000780c0ff */
[----:B------:R-:W0:Y:S01]  /*e1e0*/  SHFL.IDX PT, R5, R10, RZ, 0x1c1f ;  /* 0x001c1fff0a057589 */ /* 0x000e2200000e0000 */
[----:B------:R-:W-:-:S03]  /*e1f0*/  PLOP3.LUT P3, PT, PT, PT, UP1, 0x80, 0x0 ;  /* 0x000000000000781c */ /* 0x000fc60003f6f018 */
[----:B------:R-:W-:Y:S04]  /*e200*/  SHFL.IDX PT, R6, R8, 0x1, 0x1c1f ;  /* 0x003c1f0008067f89 */ /* 0x000fe800000e0000 */
[----:B------:R-:W1:Y:S01]  /*e210*/  SHFL.IDX PT, R7, R10, 0x1, 0x1c1f ;  /* 0x003c1f000a077f89 */ /* 0x000e6200000e0000 */
[----:B------:R-:W-:-:S04]  /*e220*/  VIADD R11, R202, UR9 ;  /* 0x00000009ca0b7c36 */ /* 0x000fc80008000000 */
        /* <DEDUP_REMOVED lines=8> */
[----:B------:R-:W-:Y:S01]  /*e2b0*/  IMAD R3, R182, 0x40, R160 ;  /* 0x00000040b6037824 */ /* 0x000fe200078e02a0 */
[----:B------:R-:W-:Y:S01]  /*e2c0*/  ULDC.64 UR12, c[0x0][0xaa0] ;  /* 0x0002a800000c7ab9 */ /* 0x000fe20000000a00 */
[----:B------:R-:W-:Y:S01]  /*e2d0*/  R2UR UR16, R166 ;  /* 0x00000000a61072ca */ /* 0x000fe200000e0000 */
[----:B------:R-:W1:Y:S01]  /*e2e0*/  @P1 LDC R21, c[0x0][0xbf0] ;  /* 0x0002fc00ff151b82 */ /* 0x000e620000000800 */
[----:B------:R-:W-:Y:S01]  /*e2f0*/  IMAD.WIDE R16, R3, 0x2, R16 ;  /* 0x0000000203107825 */ /* 0x000fe200078e0210 */
[----:B------:R-:W-:Y:S02]  /*e300*/  R2UR UR15, R22 ;  /* 0x00000000160f72ca */ /* 0x000fe400000e0000 */
[C---:B------:R-:W-:Y:S01]  /*e310*/  IADD3 R9, P6, R16.reuse, 0x1000, RZ ;  /* 0x0000100010097810 */ /* 0x040fe20007fde0ff */
[----:B------:R-:W-:Y:S01]  /*e320*/  UIMAD UR9, UR14, UR12, URZ ;  /* 0x0000000c0e0972a4 */ /* 0x000fe2000f8e023f */
[C---:B------:R-:W-:Y:S02]  /*e330*/  IADD3 R13, P5, R16.reuse, 0x2000, RZ ;  /* 0x00002000100d7810 */ /* 0x040fe40007fbe0ff */
[----:B------:R-:W-:Y:S01]  /*e340*/  LOP3.LUT R8, R9, 0x380, RZ, 0xc0, !PT ;  /* 0x0000038009087812 */ /* 0x000fe200078ec0ff */
[----:B------:R-:W-:Y:S01]  /*e350*/  UIMAD.WIDE.U32 UR10, UR4, UR12, URZ ;  /* 0x0000000c040a72a5 */ /* 0x000fe2000f8e003f */
[----:B------:R-:W-:-:S02]  /*e360*/  IADD3 R25, P4, R16, 0x3000, RZ ;  /* 0x0000300010197810 */ /* 0x000fc40007f9e0ff */
[----:B------:R-:W-:Y:S01]  /*e370*/  SHF.R.U64 R8, R8, 0x3, RZ ;  /* 0x0000000308087819 */ /* 0x000fe200000012ff */
[----:B------:R-:W-:Y:S01]  /*e380*/  UIMAD UR9, UR4, UR13, UR9 ;  /* 0x0000000d040972a4 */ /* 0x000fe2000f8e0209 */
[----:B------:R-:W-:Y:S02]  /*e390*/  IADD3 R29, P3, R16, 0x4000, RZ ;  /* 0x00004000101d7810 */ /* 0x000fe40007f7e0ff */
[----:B------:R-:W-:Y:S01]  /*e3a0*/  LOP3.LUT R8, R8, R9, RZ, 0x3c, !PT ;  /* 0x0000000908087212 */ /* 0x000fe200078e3cff */
[----:B------:R-:W-:Y:S01]  /*e3b0*/  IMAD.X R9, RZ, RZ, R17, P6 ;  /* 0x000000ffff097224 */ /* 0x000fe200030e0611 */
[C---:B------:R-:W-:Y:S01]  /*e3c0*/  IADD3 R3, P6, R16.reuse, 0x7000, RZ ;  /* 0x0000700010037810 */ /* 0x040fe20007fde0ff */
[----:B------:R-:W-:Y:S01]  /*e3d0*/  UIADD3 UR11, UR11, UR9, URZ ;  /* 0x000000090b0b7290 */ /* 0x000fe2000fffe03f */
[----:B------:R-:W-:Y:S01]  /*e3e0*/  IADD3 R33, P2, R16, 0x5000, RZ ;  /* 0x0000500010217810 */ /* 0x000fe20007f5e0ff */
[----:B------:R-:W-:Y:S01]  /*e3f0*/  ULDC.64 UR12, c[0x0][0xae8] ;  /* 0x0002ba00000c7ab9 */ /* 0x000fe20000000a00 */
[----:B0-----:R-:W-:-:S02]  /*e400*/  LOP3.LUT R0, R3, 0x380, RZ, 0xc0, !PT ;  /* 0x0000038003007812 */ /* 0x001fc400078ec0ff */
[C---:B------:R-:W-:Y:S02]  /*e410*/  IADD3 R37, P0, R16.reuse, 0x6000, RZ ;  /* 0x0000600010257810 */ /* 0x040fe40007f1e0ff */
[----:B------:R-:W-:Y:S02]  /*e420*/  LOP3.LUT R5, R16, 0x380, RZ, 0xc0, !PT ;  /* 0x0000038010057812 */ /* 0x000fe400078ec0ff */
[----:B------:R-:W-:Y:S02]  /*e430*/  LOP3.LUT R12, R13, 0x380, RZ, 0xc0, !PT ;  /* 0x000003800d0c7812 */ /* 0x000fe400078ec0ff */
[----:B------:R-:W-:Y:S01]  /*e440*/  LOP3.LUT R24, R25, 0x380, RZ, 0xc0, !PT ;  /* 0x0000038019187812 */ /* 0x000fe200078ec0ff */
[----:B------:R-:W-:Y:S01]  /*e450*/  USHF.R.S32.HI UR4, URZ, 0x1f, UR8 ;  /* 0x0000001f3f047899 */ /* 0x000fe20008011408 */
[----:B------:R-:W-:Y:S01]  /*e460*/  SHF.R.U64 R0, R0, 0x3, RZ ;  /* 0x0000000300007819 */ /* 0x000fe200000012ff */
[----:B------:R-:W-:Y:S01]  /*e470*/  UIMAD.WIDE.U32 UR10, UR16, UR12, UR10 ;  /* 0x0000000c100a72a5 */ /* 0x000fe2000f8e000a */
[----:B------:R-:W-:Y:S01]  /*e480*/  LOP3.LUT R28, R29, 0x380, RZ, 0xc0, !PT ;  /* 0x000003801d1c7812 */ /* 0x000fe200078ec0ff */
[----:B------:R-:W-:Y:S01]  /*e490*/  IMAD.X R41, RZ, RZ, R17, P6 ;  /* 0x000000ffff297224 */ /* 0x000fe200030e0611 */
[----:B------:R-:W-:Y:S01]  /*e4a0*/  LOP3.LUT R40, R0, R3, RZ, 0x3c, !PT ;  /* 0x0000000300287212 */ /* 0x000fe200078e3cff */
[----:B------:R-:W5:Y:S01]  /*e4b0*/  LD.E.128 R8, desc[UR36][R8.64] ;  /* 0x0000002408087980 */ /* 0x000f62000c101d00 */
[----:B------:R-:W0:Y:S01]  /*e4c0*/  @P1 LDC R3, c[0x0][0xbec] ;  /* 0x0002fb00ff031b82 */ /* 0x000e220000000800 */
[----:B------:R-:W-:Y:S01]  /*e4d0*/  IMAD R0, R163, 0x20, R182 ;  /* 0x00000020a3007824 */ /* 0x000fe200078e02b6 */
[----:B------:R-:W-:-:S02]  /*e4e0*/  LOP3.LUT R32, R33, 0x380, RZ, 0xc0, !PT ;  /* 0x0000038021207812 */ /* 0x000fc400078ec0ff */
[----:B------:R-:W-:Y:S02]  /*e4f0*/  LOP3.LUT R36, R37, 0x380, RZ, 0xc0, !PT ;  /* 0x0000038025247812 */ /* 0x000fe400078ec0ff */
[----:B------:R-:W-:Y:S01]  /*e500*/  SHF.R.U64 R5, R5, 0x3, RZ ;  /* 0x0000000305057819 */ /* 0x000fe200000012ff */
[----:B------:R-:W-:Y:S01]  /*e510*/  VIADD R20, R0, UR15 ;  /* 0x0000000f00147c36 */ /* 0x000fe20008000000 */
[----:B------:R-:W-:Y:S01]  /*e520*/  SHF.R.U64 R12, R12, 0x3, RZ ;  /* 0x000000030c0c7819 */ /* 0x000fe200000012ff */
[----:B------:R-:W-:Y:S01]  /*e530*/  UIMAD UR11, UR16, UR13, UR11 ;  /* 0x0000000d100b72a4 */ /* 0x000fe2000f8e020b */
[----:B------:R-:W-:Y:S01]  /*e540*/  SHF.R.U64 R24, R24, 0x3, RZ ;  /* 0x0000000318187819 */ /* 0x000fe200000012ff */
[----:B------:R-:W5:Y:S01]  /*e550*/  LD.E.128 R40, desc[UR36][R40.64] ;  /* 0x0000002428287980 */ /* 0x000f62000c101d00 */
[----:B------:R-:W-:Y:S01]  /*e560*/  SHF.R.U64 R28, R28, 0x3, RZ ;  /* 0x000000031c1c7819 */ /* 0x000fe200000012ff */
[----:B------:R-:W-:Y:S01]  /*e570*/  ULDC.64 UR12, c[0x0][0xaf0] ;  /* 0x0002bc00000c7ab9 */ /* 0x000fe20000000a00 */
[----:B------:R-:W-:-:S02]  /*e580*/  SHF.R.U64 R32, R32, 0x3, RZ ;  /* 0x0000000320207819 */ /* 0x000fc400000012ff */
[----:B------:R-:W-:Y:S02]  /*e590*/  SHF.R.U64 R36, R36, 0x3, RZ ;  /* 0x0000000324247819 */ /* 0x000fe400000012ff */
[----:B------:R-:W-:Y:S01]  /*e5a0*/  LOP3.LUT R16, R5, R16, RZ, 0x3c, !PT ;  /* 0x0000001005107212 */ /* 0x000fe200078e3cff */
[----:B------:R-:W-:Y:S01]  /*e5b0*/  UIMAD UR4, UR4, UR12, URZ ;  /* 0x0000000c040472a4 */ /* 0x000fe2000f8e023f */
[----:B------:R-:W-:Y:S01]  /*e5c0*/  LOP3.LUT R12, R12, R13, RZ, 0x3c, !PT ;  /* 0x0000000d0c0c7212 */ /* 0x000fe200078e3cff */
[--C-:B------:R-:W-:Y:S01]  /*e5d0*/  IMAD.X R13, RZ, RZ, R17.reuse, P5 ;  /* 0x000000ffff0d7224 */ /* 0x100fe200028e0611 */
[----:B------:R-:W-:Y:S01]  /*e5e0*/  LOP3.LUT R24, R24, R25, RZ, 0x3c, !PT ;  /* 0x0000001918187212 */ /* 0x000fe200078e3cff */
[--C-:B------:R-:W-:Y:S01]  /*e5f0*/  IMAD.X R25, RZ, RZ, R17.reuse, P4 ;  /* 0x000000ffff197224 */ /* 0x100fe200020e0611 */
[----:B------:R-:W-:Y:S01]  /*e600*/  LOP3.LUT R28, R28, R29, RZ, 0x3c, !PT ;  /* 0x0000001d1c1c7212 */ /* 0x000fe200078e3cff */
[----:B0-----:R-:W-:Y:S01]  /*e610*/  @P1 IMAD.HI.U32 R0, R20, R3, RZ ;  /* 0x0000000314001227 */ /* 0x001fe200078e00ff */
[----:B------:R-:W-:Y:S01]  /*e620*/  LOP3.LUT R32, R32, R33, RZ, 0x3c, !PT ;  /* 0x0000002120207212 */ /* 0x000fe200078e3cff */
[----:B------:R0:W5:Y:S01]  /*e630*/  LD.E.128 R4, desc[UR36][R16.64] ;  /* 0x0000002410047980 */ /* 0x000162000c101d00 */
[----:B------:R-:W-:Y:S01]  /*e640*/  LOP3.LUT R36, R36, R37, RZ, 0x3c, !PT ;  /* 0x0000002524247212 */ /* 0x000fe200078e3cff */
[----:B------:R-:W-:-:S02]  /*e650*/  IMAD.X R29, RZ, RZ, R17, P3 ;  /* 0x000000ffff1d7224 */ /* 0x000fc400018e0611 */
[--C-:B------:R-:W-:Y:S01]  /*e660*/  IMAD.X R33, RZ, RZ, R17.reuse, P2 ;  /* 0x000000ffff217224 */ /* 0x100fe200010e0611 */
[----:B------:R-:W-:Y:S01]  /*e670*/  UIMAD UR4, UR8, UR13, UR4 ;  /* 0x0000000d080472a4 */ /* 0x000fe2000f8e0204 */
[----:B------:R-:W-:Y:S01]  /*e680*/  IMAD.X R37, RZ, RZ, R17, P0 ;  /* 0x000000ffff257224 */ /* 0x000fe200000e0611 */
[----:B------:R-:W-:Y:S01]  /*e690*/  UIMAD.WIDE.U32 UR8, UR8, UR12, UR10 ;  /* 0x0000000c080872a5 */ /* 0x000fe2000f8e000a */
[----:B------:R-:W5:Y:S01]  /*e6a0*/  LD.E.128 R12, desc[UR36][R12.64] ;  /* 0x000000240c0c7980 */ /* 0x000f62000c101d00 */
[----:B0-----:R-:W-:Y:S01]  /*e6b0*/  IMAD.MOV.U32 R17, RZ, RZ, R20 ;  /* 0x000000ffff117224 */ /* 0x001fe200078e0014 */
[----:B-1----:R-:W-:Y:S01]  /*e6c0*/  @P1 SHF.R.U32.HI R17, RZ, R21, R0 ;  /* 0x00000015ff111219 */ /* 0x002fe20000011600 */
[----:B------:R-:W-:Y:S01]  /*e6d0*/  UIADD3 UR4, UR9, UR4, URZ ;  /* 0x0000000409047290 */ /* 0x000fe2000fffe03f */
[----:B------:R-:W5:Y:S01]  /*e6e0*/  LD.E.128 R24, desc[UR36][R24.64] ;  /* 0x0000002418187980 */ /* 0x000f62000c101d00 */
[----:B------:R-:W-:Y:S01]  /*e6f0*/  ULDC.64 UR10, c[0x0][0xae0] ;  /* 0x0002b800000a7ab9 */ /* 0x000fe20000000a00 */
[--C-:B------:R-:W-:Y:S01]  /*e700*/  SHF.R.S32.HI R0, RZ, 0x1f, R17.reuse ;  /* 0x0000001fff007819 */ /* 0x100fe20000011411 */
[----:B------:R-:W-:Y:S01]  /*e710*/  IMAD.MOV R16, RZ, RZ, -R17 ;  /* 0x000000ffff107224 */ /* 0x000fe200078e0a11 */
[----:B------:R-:W5:Y:S01]  /*e720*/  LD.E.128 R28, desc[UR36][R28.64] ;  /* 0x000000241c1c7980 */ /* 0x000f62000c101d00 */
[----:B------:R-:W-:-:S02]  /*e730*/  IMAD.U32 R3, RZ, RZ, UR9 ;  /* 0x00000009ff037e24 */ /* 0x000fc4000f8e00ff */
[----:B------:R-:W-:Y:S01]  /*e740*/  IMAD R0, R0, UR10, RZ ;  /* 0x0000000a00007c24 */ /* 0x000fe2000f8e02ff */
[----:B------:R-:W5:Y:S01]  /*e750*/  LD.E.128 R32, desc[UR36][R32.64] ;  /* 0x0000002420207980 */ /* 0x000f62000c101d00 */
[----:B------:R-:W-:Y:S02]  /*e760*/  IMAD R75, R75, R16, R20 ;  /* 0x000000104b4b7224 */ /* 0x000fe400078e0214 */
[----:B------:R-:W-:Y:S01]  /*e770*/  IMAD.U32 R2, RZ, RZ, UR8 ;  /* 0x00000008ff027e24 */ /* 0x000fe2000f8e00ff */
[----:B------:R-:W5:Y:S01]  /*e780*/  LD.E.128 R36, desc[UR36][R36.64] ;  /* 0x0000002424247980 */ /* 0x000f62000c101d00 */
[----:B------:R-:W-:Y:S01]  /*e790*/  IMAD.U32 R3, RZ, RZ, UR4 ;  /* 0x00000004ff037e24 */ /* 0x000fe2000f8e00ff */
[----:B------:R-:W-:Y:S01]  /*e7a0*/  ULDC.64 UR8, c[0x0][0xad8] ;  /* 0x0002b60000087ab9 */ /* 0x000fe20000000a00 */
[C---:B------:R-:W-:Y:S01]  /*e7b0*/  IMAD R21, R17.reuse, UR11, R0 ;  /* 0x0000000b11157c24 */ /* 0x040fe2000f8e0200 */
[----:B------:R-:W-:Y:S01]  /*e7c0*/  @!PT LDS RZ, [RZ] ;  /* 0x00000000fffff984 */ /* 0x000fe20000000800 */
[----:B------:R-:W-:Y:S01]  /*e7d0*/  @!PT LDS RZ, [RZ] ;  /* 0x00000000fffff984 */ /* 0x000fe20000000800 */
[----:B------:R-:W-:Y:S01]  /*e7e0*/  @!PT LDS RZ, [RZ] ;  /* 0x00000000fffff984 */ /* 0x000fe20000000800 */
[----:B------:R-:W-:Y:S01]  /*e7f0*/  @!PT LDS RZ, [RZ] ;  /* 0x00000000fffff984 */ /* 0x000fe20000000800 */
[----:B------:R0:W-:Y:S06]  /*e800*/  MEMBAR.ALL.CTA ;  /* 0x0000000000007992 */ /* 0x0001ec0000008000 */
[----:B0-----:R-:W0:Y:S01]  /*e810*/  FENCE.VIEW.ASYNC.S ;  /* 0x00000000000073c6 */ /* 0x001e220000000000 */
[----:B------:R-:W-:Y:S01]  /*e820*/  SHF.R.S32.HI R0, RZ, 0x1f, R75 ;  /* 0x0000001fff007819 */ /* 0x000fe2000001144b */
[----:B------:R-:W-:-:S04]  /*e830*/  IMAD.WIDE.U32 R2, R17, UR10, R2 ;  /* 0x0000000a11027c25 */ /* 0x000fc8000f8e0002 */
[----:B------:R-:W-:Y:S02]  /*e840*/  IMAD.IADD R3, R3, 0x1, R21 ;  /* 0x0000000103037824 */ /* 0x000fe400078e0215 */
[----:B------:R-:W-:Y:S02]  /*e850*/  IMAD R0, R0, UR8, RZ ;  /* 0x0000000800007c24 */ /* 0x000fe4000f8e02ff */
[----:B------:R-:W-:Y:S02]  /*e860*/  VIADD R45, R182, UR15 ;  /* 0x0000000fb62d7c36 */ /* 0x000fe40008000000 */
[C---:B------:R-:W-:Y:S02]  /*e870*/  IMAD R21, R75.reuse, UR9, R0 ;  /* 0x000000094b157c24 */ /* 0x040fe4000f8e0200 */
[----:B------:R-:W-:Y:S01]  /*e880*/  IMAD.WIDE.U32 R2, R75, UR8, R2 ;  /* 0x000000084b027c25 */ /* 0x000fe2000f8e0002 */
[----:B------:R-:W-:Y:S01]  /*e890*/  ISETP.GE.AND P2, PT, R45, R74, PT ;  /* 0x0000004a2d00720c */ /* 0x000fe20003f46270 */
[----:B------:R-:W-:-:S02]  /*e8a0*/  ULDC.64 UR8, c[0x0][0xa80] ;  /* 0x0002a00000087ab9 */ /* 0x000fc40000000a00 */
[----:B------:R-:W-:Y:S01]  /*e8b0*/  VIADD R17, R45, 0x20 ;  /* 0x000000202d117836 */ /* 0x000fe20000000000 */
[C---:B------:R-:W-:Y:S01]  /*e8c0*/  LEA R0, P3, R2.reuse, UR8, 0x1 ;  /* 0x0000000802007c11 */ /* 0x040fe2000f8608ff */
[----:B------:R-:W-:Y:S02]  /*e8d0*/  IMAD.IADD R3, R3, 0x1, R21 ;  /* 0x0000000103037824 */ /* 0x000fe400078e0215 */
[----:B------:R-:W-:Y:S01]  /*e8e0*/  VIADD R19, R19, 0x2a820 ;  /* 0x0002a82013137836 */ /* 0x000fe20000000000 */
[-C--:B------:R-:W-:Y:S01]  /*e8f0*/  ISETP.GE.AND P0, PT, R17, R74.reuse, PT ;  /* 0x0000004a1100720c */ /* 0x080fe20003f06270 */
[----:B------:R-:W-:Y:S01]  /*e900*/  VIADD R17, R45, 0x40 ;  /* 0x000000402d117836 */ /* 0x000fe20000000000 */
[----:B------:R-:W-:Y:S02]  /*e910*/  LEA.HI.X R20, R2, UR9, R3, 0x1, P3 ;  /* 0x0000000902147c11 */ /* 0x000fe400098f0c03 */
[----:B------:R-:W-:Y:S01]  /*e920*/  PRMT R19, RZ, 0x654, R19 ;  /* 0x00000654ff137816 */ /* 0x000fe20000000013 */
[----:B0-----:R0:W1:Y:S01]  /*e930*/  SHFL.IDX PT, R3, R0, RZ, 0x181f ;  /* 0x00181fff00037589 */ /* 0x00106200000e0000 */
[----:B------:R-:W-:Y:S01]  /*e940*/  ISETP.GE.AND P1, PT, R17, R74, PT ;  /* 0x0000004a1100720c */ /* 0x000fe20003f26270 */
[----:B------:R-:W-:Y:S01]  /*e950*/  BSSY B1, `(.L_x_1303) ;  /* 0x000000d000017945 */ /* 0x000fe20003800000 */
[----:B------:R0:W-:Y:S01]  /*e960*/  SYNCS.ARRIVE.TRANS64.RED.A1T0 RZ, [R19+URZ], RZ ;  /* 0x000000ff13ff79a7 */ /* 0x0001e2000810043f */
[----:B------:R0:W2:Y:S02]  /*e970*/  SHFL.IDX PT, R17, R20, RZ, 0x181f ;  /* 0x00181fff14117589 */ /* 0x0000a400000e0000 */
[----:B------:R-:W-:Y:S08]  /*e980*/  @P2 BRA `(.L_x_1304) ;  /* 0x0000000000242947 */ /* 0x000ff00003800000 */
        /* <DEDUP_REMOVED lines=9> */
.L_x_1304:
[----:B------:R-:W-:Y:S05]  /*ea20*/  BSYNC B1 ;  /* 0x0000000000017941 */ /* 0x000fea0003800000 */
.L_x_1303:
[----:B---3-5:R3:W4:Y:S01]  /*ea30*/  SHFL.IDX PT, R5, R20, 0x1, 0x181f ;  /* 0x00381f0014057f89 */ /* 0x02872200000e0000 */
        /* <DEDUP_REMOVED lines=10> */
[----:B------:R1:W-:Y:S04]  /*eae0*/  @!P3 ST.E.128 desc[UR36][R2.64], R8 ;  /* 0x000000080200b985 */ /* 0x0003e8000c101d24 */
[----:B------:R1:W-:Y:S02]  /*eaf0*/  @!P4 ST.E.128 desc[UR36][R4.64], R32 ;  /* 0x000000200400c985 */ /* 0x0003e4000c101d24 */
.L_x_1306:
[----:B------:R-:W-:Y:S05]  /*eb00*/  BSYNC B1 ;  /* 0x0000000000017941 */ /* 0x000fea0003800000 */
.L_x_1305:
[----:B-1--4-:R1:W4:Y:S01]  /*eb10*/  SHFL.IDX PT, R5, R20, 0x2, 0x181f ;  /* 0x00581f0014057f89 */ /* 0x01232200000e0000 */
        /* <DEDUP_REMOVED lines=12> */
.L_x_1308:
[----:B------:R-:W-:Y:S05]  /*ebe0*/  BSYNC B1 ;  /* 0x0000000000017941 */ /* 0x000fea0003800000 */
.L_x_1307:
[----:B0-----:R-:W-:Y:S01]  /*ebf0*/  VIADD R3, R45, 0x60 ;  /* 0x000000602d037836 */ /* 0x001fe20000000000 */
[----:B----4-:R0:W4:Y:S04]  /*ec00*/  SHFL.IDX PT, R5, R20, 0x3, 0x181f ;  /* 0x00781f0014057f89 */ /* 0x01012800000e0000 */
[----:B------:R-:W-:Y:S01]  /*ec10*/  ISETP.GE.AND P0, PT, R3, R74, PT ;  /* 0x0000004a0300720c */ /* 0x000fe20003f06270 */
[----:B------:R0:W0:-:S12]  /*ec20*/  SHFL.IDX PT, R7, R0, 0x3, 0x181f ;  /* 0x00781f0000077f89 */ /* 0x00001800000e0000 */
[----:B------:R-:W-:Y:S05]  /*ec30*/  @P0 BRA `(.L_x_1309) ;  /* 0x0000001800740947 */ /* 0x000fea0003800000 */
[----:B------:R-:W-:Y:S02]  /*ec40*/  ULDC UR4, c[0x0][0xac8] ;  /* 0x0002b20000047ab9 */ /* 0x000fe40000000800 */
[----:B------:R-:W-:-:S13]  /*ec50*/  ISETP.GE.AND P1, PT, R160, UR4, PT ;  /* 0x00000004a0007c0c */ /* 0x000fda000bf26270 */
[----:B0-----:R-:W-:-:S04]  /*ec60*/  @!P1 LEA R2, P0, R160, R7, 0x1 ;  /* 0x00000007a0029211 */ /* 0x001fc800078008ff */
[----:B----4-:R-:W-:Y:S02]  /*ec70*/  @!P1 LEA.HI.X R3, R160, R5, R206, 0x1, P0 ;  /* 0x00000005a0039211 */ /* 0x010fe400000f0cce */
[----:B------:R-:W-:-:S03]  /*ec80*/  ISETP.GE.AND P0, PT, R162, UR4, PT ;  /* 0x00000004a2007c0c */ /* 0x000fc6000bf06270 */
[----:B------:R0:W-:Y:S10]  /*ec90*/  @!P1 ST.E.128 desc[UR36][R2.64], R24 ;  /* 0x0000001802009985 */ /* 0x0001f4000c101d24 */
[----:B------:R-:W-:Y:S05]  /*eca0*/  @P0 BRA `(.L_x_1309) ;  /* 0x0000001800580947 */ /* 0x000fea0003800000 */
[----:B0-----:R-:W-:-:S04]  /*ecb0*/  LEA R2, P0, R162, R7, 0x1 ;  /* 0x00000007a2027211 */ /* 0x001fc800078008ff */
[----:B------:R-:W-:-:S05]  /*ecc0*/  LEA.HI.X R3, R162, R5, R205, 0x1, P0 ;  /* 0x00000005a2037211 */ /* 0x000fca00000f0ccd */
[----:B------:R0:W-:Y:S01]  /*ecd0*/  ST.E.128 desc[UR36][R2.64], R40 ;  /* 0x0000002802007985 */ /* 0x0001e2000c101d24 */
[----:B------:R-:W-:Y:S05]  /*ece0*/  BRA `(.L_x_1309) ;  /* 0x0000001800487947 */ /* 0x000fea0003800000 */
.L_x_1302:
        /* <DEDUP_REMOVED lines=9> */
[----:B------:R-:W-:Y:S01]  /*ed80*/  VIADD R19, R19, 0x2a820 ;  /* 0x0002a82013137836 */ /* 0x000fe20000000000 */
[----:B------:R-:W-:Y:S01]  /*ed90*/  UIADD3 UR11, UR11, UR9, URZ ;  /* 0x000000090b0b7290 */ /* 0x000fe2000fffe03f */
[----:B------:R-:W1:Y:S01]  /*eda0*/  @P1 LDC R5, c[0x0][0xbf0] ;  /* 0x0002fc00ff051b82 */ /* 0x000e620000000800 */
[----:B------:R-:W-:Y:S01]  /*edb0*/  ULDC.64 UR12, c[0x0][0xb38] ;  /* 0x0002ce00000c7ab9 */ /* 0x000fe20000000a00 */
[----:B------:R-:W-:Y:S01]  /*edc0*/  BSSY B1, `(.L_x_1310) ;  /* 0x0000066000017945 */ /* 0x000fe20003800000 */
[----:B------:R-:W-:Y:S01]  /*edd0*/  UIMAD.WIDE.U32 UR10, UR16, UR12, UR10 ;  /* 0x0000000c100a72a5 */ /* 0x000fe2000f8e000a */
[----:B------:R-:W-:-:S03]  /*ede0*/  PRMT R19, RZ, 0x654, R19 ;  /* 0x00000654ff137816 */ /* 0x000fc60000000013 */
[----:B------:R-:W-:Y:S01]  /*edf0*/  UIMAD UR11, UR16, UR13, UR11 ;  /* 0x0000000d100b72a4 */ /* 0x000fe2000f8e020b */
[----:B------:R2:W-:Y:S02]  /*ee00*/  SYNCS.ARRIVE.TRANS64.RED.A1T0 RZ, [R19+URZ], RZ ;  /* 0x000000ff13ff79a7 */ /* 0x0005e4000810043f */
[----:B------:R-:W-:Y:S02]  /*ee10*/  ULDC.64 UR12, c[0x0][0xb40] ;  /* 0x0002d000000c7ab9 */ /* 0x000fe40000000a00 */
[----:B------:R-:W-:-:S04]  /*ee20*/  UIMAD UR4, UR4, UR12, URZ ;  /* 0x0000000c040472a4 */ /* 0x000fc8000f8e023f */
[----:B------:R-:W-:Y:S01]  /*ee30*/  UIMAD UR4, UR8, UR13, UR4 ;  /* 0x0000000d080472a4 */ /* 0x000fe2000f8e0204 */
[----:B0-----:R-:W-:Y:S01]  /*ee40*/  @P1 IMAD.HI.U32 R0, R13, R0, RZ ;  /* 0x000000000d001227 */ /* 0x001fe200078e00ff */
[----:B------:R-:W-:-:S03]  /*ee50*/  UIMAD.WIDE.U32 UR8, UR8, UR12, UR10 ;  /* 0x0000000c080872a5 */ /* 0x000fc6000f8e000a */
[----:B------:R-:W-:Y:S01]  /*ee60*/  ULDC.64 UR10, c[0x0][0xb48] ;  /* 0x0002d200000a7ab9 */ /* 0x000fe20000000a00 */
[----:B------:R-:W-:Y:S01]  /*ee70*/  UIADD3 UR9, UR9, UR4, URZ ;  /* 0x0000000409097290 */ /* 0x000fe2000fffe03f */
[----:B-1----:R-:W-:-:S03]  /*ee80*/  @P1 SHF.R.U32.HI R7, RZ, R5, R0 ;  /* 0x00000005ff071219 */ /* 0x002fc60000011600 */
[----:B------:R-:W-:Y:S01]  /*ee90*/  UIMAD.WIDE.U32 UR8, UR15, UR10, UR8 ;  /* 0x0000000a0f0872a5 */ /* 0x000fe2000f8e0008 */
[--C-:B------:R-:W-:Y:S01]  /*eea0*/  SHF.R.S32.HI R0, RZ, 0x1f, R7.reuse ;  /* 0x0000001fff007819 */ /* 0x100fe20000011407 */
[----:B------:R-:W-:Y:S02]  /*eeb0*/  IMAD.MOV R4, RZ, RZ, -R7 ;  /* 0x000000ffff047224 */ /* 0x000fe400078e0a07 */
[----:B------:R-:W-:Y:S02]  /*eec0*/  UIMAD UR4, UR15, UR11, UR9 ;  /* 0x0000000b0f0472a4 */ /* 0x000fe4000f8e0209 */
[----:B------:R-:W-:Y:S01]  /*eed0*/  IMAD.U32 R5, RZ, RZ, UR9 ;  /* 0x00000009ff057e24 */ /* 0x000fe2000f8e00ff */
[----:B------:R-:W-:Y:S01]  /*eee0*/  ULDC.64 UR10, c[0x0][0xb30] ;  /* 0x0002cc00000a7ab9 */ /* 0x000fe20000000a00 */
[----:B------:R-:W-:Y:S02]  /*eef0*/  IMAD R75, R75, R4, R13 ;  /* 0x000000044b4b7224 */ /* 0x000fe400078e020d */
[----:B------:R-:W-:-:S02]  /*ef00*/  IMAD R0, R0, UR10, RZ ;  /* 0x0000000a00007c24 */ /* 0x000fc4000f8e02ff */
[----:B------:R-:W-:Y:S01]  /*ef10*/  IMAD.U32 R4, RZ, RZ, UR8 ;  /* 0x00000008ff047e24 */ /* 0x000fe2000f8e00ff */
[----:B------:R-:W-:Y:S01]  /*ef20*/  ULDC.64 UR8, c[0x0][0xb28] ;  /* 0x0002ca0000087ab9 */ /* 0x000fe20000000a00 */
[----:B------:R-:W-:Y:S02]  /*ef30*/  IMAD.U32 R5, RZ, RZ, UR4 ;  /* 0x00000004ff057e24 */ /* 0x000fe4000f8e00ff */
        /* <DEDUP_REMOVED lines=10> */
[----:B------:R-:W-:Y:S01]  /*efe0*/  LEA.HI.X R16, R4, UR9, R5, 0x2, P1 ;  /* 0x0000000904107c11 */ /* 0x000fe200088f1405 */
[----:B------:R2:W0:Y:S04]  /*eff0*/  SHFL.IDX PT, R6, R0, RZ, 0x1c1f ;  /* 0x001c1fff00067589 */ /* 0x00042800000e0000 */
[----:B------:R2:W1:Y:S01]  /*f000*/  SHFL.IDX PT, R7, R16, RZ, 0x1c1f ;  /* 0x001c1fff10077589 */ /* 0x00046200000e0000 */
[----:B------:R-:W-:Y:S05]  /*f010*/  @P2 BRA `(.L_x_1311) ;  /* 0x0000000400002947 */ /* 0x000fea0003800000 */
[----:B------:R-:W-:Y:S02]  /*f020*/  ULDC UR4, c[0x0][0xac8] ;  /* 0x0002b20000047ab9 */ /* 0x000fe40000000800 */
[----:B------:R-:W-:Y:S02]  /*f030*/  ISETP.GE.AND P3, PT, R181, UR4, PT ;  /* 0x00000004b5007c0c */ /* 0x000fe4000bf66270 */
[----:B------:R-:W-:Y:S02]  /*f040*/  ISETP.GE.AND P1, PT, R18, UR4, PT ;  /* 0x0000000412007c0c */ /* 0x000fe4000bf26270 */
[----:B------:R-:W-:Y:S02]  /*f050*/  ISETP.GE.AND P4, PT, R180, UR4, PT ;  /* 0x00000004b4007c0c */ /* 0x000fe4000bf86270 */
[----:B------:R-:W-:-:S07]  /*f060*/  ISETP.GE.AND P2, PT, R179, UR4, PT ;  /* 0x00000004b3007c0c */ /* 0x000fce000bf46270 */
[CC--:B0-----:R-:W-:Y:S02]  /*f070*/  @!P3 LEA R8, P5, R181.reuse, R6.reuse, 0x2 ;  /* 0x00000006b508b211 */ /* 0x0c1fe400078a10ff */
[----:B-1----:R-:W-:Y:S02]  /*f080*/  @!P1 IMAD.WIDE R4, R18, 0x4, R6 ;  /* 0x0000000412049825 */ /* 0x002fe400078e0206 */
        /* <DEDUP_REMOVED lines=18> */
[----:B------:R-:W-:Y:S01]  /*f1b0*/  @!P1 ST.E.64 desc[UR36][R14.64], R40 ;  /* 0x000000280e009985 */ /* 0x000fe2000c101b24 */
[----:B------:R-:W-:-:S03]  /*f1c0*/  @!P5 LEA R4, P1, R176, R6, 0x2 ;  /* 0x00000006b004d211 */ /* 0x000fc600078210ff */
[----:B------:R0:W-:Y:S01]  /*f1d0*/  @!P3 ST.E.64 desc[UR36][R2.64], R44 ;  /* 0x0000002c0200b985 */ /* 0x0001e2000c101b24 */
[-C--:B-1----:R-:W-:Y:S02]  /*f1e0*/  @!P2 LEA R8, P6, R175, R6.reuse, 0x2 ;  /* 0x00000006af08a211 */ /* 0x082fe400078c10ff */
[----:B------:R-:W-:Y:S02]  /*f1f0*/  ISETP.GE.AND P3, PT, R173, UR4, PT ;  /* 0x00000004ad007c0c */ /* 0x000fe4000bf66270 */
[-C--:B------:R-:W-:Y:S02]  /*f200*/  @!P5 LEA.HI.X R5, R176, R7.reuse, R195, 0x2, P1 ;  /* 0x00000007b005d211 */ /* 0x080fe400008f14c3 */
[----:B------:R-:W-:Y:S02]  /*f210*/  ISETP.GE.AND P1, PT, R172, UR4, PT ;  /* 0x00000004ac007c0c */ /* 0x000fe4000bf26270 */
[----:B------:R-:W-:Y:S01]  /*f220*/  @!P2 LEA.HI.X R9, R175, R7, R194, 0x2, P6 ;  /* 0x00000007af09a211 */ /* 0x000fe200030f14c2 */
[----:B------:R1:W-:Y:S01]  /*f230*/  @!P5 ST.E.64 desc[UR36][R4.64], R48 ;  /* 0x000000300400d985 */ /* 0x0003e2000c101b24 */
[----:B---3--:R-:W-:-:S03]  /*f240*/  @!P4 LEA R10, P6, R174, R6, 0x2 ;  /* 0x00000006ae0ac211 */ /* 0x008fc600078c10ff */
[----:B------:R3:W-:Y:S01]  /*f250*/  @!P2 ST.E.64 desc[UR36][R8.64], R52 ;  /* 0x000000340800a985 */ /* 0x0007e2000c101b24 */
[----:B------:R-:W-:Y:S02]  /*f260*/  ISETP.GE.AND P2, PT, R171, UR4, PT ;  /* 0x00000004ab007c0c */ /* 0x000fe4000bf46270 */
[-C--:B------:R-:W-:Y:S02]  /*f270*/  @!P4 LEA.HI.X R11, R174, R7.reuse, R193, 0x2, P6 ;  /* 0x00000007ae0bc211 */ /* 0x080fe400030f14c1 */
[CC--:B----4-:R-:W-:Y:S02]  /*f280*/  @!P3 LEA R12, P5, R173.reuse, R6.reuse, 0x2 ;  /* 0x00000006ad0cb211 */ /* 0x0d0fe400078a10ff */
[----:B0-----:R-:W-:Y:S01]  /*f290*/  @!P1 LEA R2, P6, R172, R6, 0x2 ;  /* 0x00000006ac029211 */ /* 0x001fe200078c10ff */
[----:B------:R0:W-:Y:S01]  /*f2a0*/  @!P4 ST.E.64 desc[UR36][R10.64], R56 ;  /* 0x000000380a00c985 */ /* 0x0001e2000c101b24 */
[----:B------:R-:W-:Y:S02]  /*f2b0*/  @!P3 LEA.HI.X R13, R173, R7, R192, 0x2, P5 ;  /* 0x00000007ad0db211 */ /* 0x000fe400028f14c0 */
[----:B------:R-:W-:-:S02]  /*f2c0*/  ISETP.GE.AND P4, PT, R170, UR4, PT ;  /* 0x00000004aa007c0c */ /* 0x000fc4000bf86270 */
[-C--:B------:R-:W-:Y:S01]  /*f2d0*/  @!P1 LEA.HI.X R3, R172, R7.reuse, R191, 0x2, P6 ;  /* 0x00000007ac039211 */ /* 0x080fe200030f14bf */
[----:B------:R4:W-:Y:S01]  /*f2e0*/  @!P3 ST.E.64 desc[UR36][R12.64], R60 ;  /* 0x0000003c0c00b985 */ /* 0x0009e2000c101b24 */
[----:B------:R-:W-:Y:S02]  /*f2f0*/  ISETP.GE.AND P5, PT, R169, UR4, PT ;  /* 0x00000004a9007c0c */ /* 0x000fe4000bfa6270 */
[----:B-1----:R-:W-:Y:S01]  /*f300*/  @!P2 LEA R4, P6, R171, R6, 0x2 ;  /* 0x00000006ab04a211 */ /* 0x002fe200078c10ff */
[----:B------:R1:W-:Y:S01]  /*f310*/  @!P1 ST.E.64 desc[UR36][R2.64], R64 ;  /* 0x0000004002009985 */ /* 0x0003e2000c101b24 */
[----:B------:R-:W-:Y:S02]  /*f320*/  ISETP.GE.AND P3, PT, R168, UR4, PT ;  /* 0x00000004a8007c0c */ /* 0x000fe4000bf66270 */
[----:B------:R-:W-:Y:S02]  /*f330*/  ISETP.GE.AND P1, PT, R167, UR4, PT ;  /* 0x00000004a7007c0c */ /* 0x000fe4000bf26270 */
[----:B------:R-:W-:-:S02]  /*f340*/  @!P2 LEA.HI.X R5, R171, R7, R190, 0x2, P6 ;  /* 0x00000007ab05a211 */ /* 0x000fc400030f14be */
[----:B---3--:R-:W-:-:S03]  /*f350*/  @!P4 LEA R8, P6, R170, R6, 0x2 ;  /* 0x00000006aa08c211 */ /* 0x008fc600078c10ff */
[----:B------:R1:W-:Y:S01]  /*f360*/  @!P2 ST.E.64 desc[UR36][R4.64], R68 ;  /* 0x000000440400a985 */ /* 0x0003e2000c101b24 */
[CC--:B0-----:R-:W-:Y:S02]  /*f370*/  @!P5 LEA R10, P2, R169.reuse, R6.reuse, 0x2 ;  /* 0x00000006a90ad211 */ /* 0x0c1fe400078410ff */
[-C--:B------:R-:W-:Y:S02]  /*f380*/  @!P4 LEA.HI.X R9, R170, R7.reuse, R189, 0x2, P6 ;  /* 0x00000007aa09c211 */ /* 0x080fe400030f14bd */
[CC--:B----4-:R-:W-:Y:S02]  /*f390*/  @!P3 LEA R12, P6, R168.reuse, R6.reuse, 0x2 ;  /* 0x00000006a80cb211 */ /* 0x0d0fe400078c10ff */
        /* <DEDUP_REMOVED lines=8> */
.L_x_1311:
[----:B------:R-:W-:Y:S05]  /*f420*/  BSYNC B1 ;  /* 0x0000000000017941 */ /* 0x000fea0003800000 */
.L_x_1310:
[----:B-1----:R1:W3:Y:S04]  /*f430*/  SHFL.IDX PT, R5, R16, 0x1, 0x1c1f ;  /* 0x003c1f0010057f89 */ /* 0x0022e800000e0000 */
[----:B------:R1:W4:Y:S01]  /*f440*/  SHFL.IDX PT, R4, R0, 0x1, 0x1c1f ;  /* 0x003c1f0000047f89 */ /* 0x00032200000e0000 */
[----:B------:R-:W-:Y:S05]  /*f450*/  @P0 BRA `(.L_x_1309) ;  /* 0x00000010006c0947 */ /* 0x000fea0003800000 */
[----:B------:R-:W-:Y:S02]  /*f460*/  ULDC UR4, c[0x0][0xac8] ;  /* 0x0002b20000047ab9 */ /* 0x000fe40000000800 */
[----:B------:R-:W-:Y:S02]  /*f470*/  ISETP.GE.AND P1, PT, R181, UR4, PT ;  /* 0x00000004b5007c0c */ /* 0x000fe4000bf26270 */
[----:B------:R-:W-:Y:S02]  /*f480*/  ISETP.GE.AND P0, PT, R180, UR4, PT ;  /* 0x00000004b4007c0c */ /* 0x000fe4000bf06270 */
[----:B------:R-:W-:Y:S02]  /*f490*/  ISETP.GE.AND P2, PT, R18, UR4, PT ;  /* 0x0000000412007c0c */ /* 0x000fe4000bf46270 */
[----:B------:R-:W-:Y:S02]  /*f4a0*/  ISETP.GE.AND P4, PT, R178, UR4, PT ;  /* 0x00000004b2007c0c */ /* 0x000fe4000bf86270 */
[----:B------:R-:W-:-:S05]  /*f4b0*/  ISETP.GE.AND P3, PT, R179, UR4, PT ;  /* 0x00000004b3007c0c */ /* 0x000fca000bf66270 */
[CC--:B0---4-:R-:W-:Y:S02]  /*f4c0*/  @!P1 LEA R6, P5, R181.reuse, R4.reuse, 0x2 ;  /* 0x00000004b5069211 */ /* 0x0d1fe400078a10ff */
        /* <DEDUP_REMOVED lines=59> */
.L_x_1300:
[----:B------:R-:W0:Y:S01]  /*f880*/  LDC.64 R2, c[0x0][0xc00] ;  /* 0x00030000ff027b82 */ /* 0x000e220000000a00 */
[----:B------:R-:W-:Y:S01]  /*f890*/  R2UR UR11, R183 ;  /* 0x00000000b70b72ca */ /* 0x000fe200000e0000 */
[----:B------:R-:W-:Y:S01]  /*f8a0*/  ULDC.64 UR8, c[0x0][0xc00] ;  /* 0x0003000000087ab9 */ /* 0x000fe20000000a00 */
[----:B------:R-:W-:Y:S01]  /*f8b0*/  IMAD.MOV.U32 R7, RZ, RZ, RZ ;  /* 0x000000ffff077224 */ /* 0x000fe200078e00ff */
[----:B------:R-:W-:-:S04]  /*f8c0*/  R2UR UR10, R164 ;  /* 0x00000000a40a72ca */ /* 0x000fc800000e0000 */
[----:B------:R-:W1:Y:S06]  /*f8d0*/  LDC.64 R4, c[0x0][0xc08] ;  /* 0x00030200ff047b82 */ /* 0x000e6c0000000a00 */
[----:B------:R-:W-:Y:S01]  /*f8e0*/  UIMAD.WIDE UR8, UR11, 0x4, UR8 ;  /* 0x000000040b0878a5 */ /* 0x000fe2000f8e0208 */
[----:B0-----:R-:W-:-:S05]  /*f8f0*/  ISETP.NE.U32.AND P0, PT, R2, RZ, PT ;  /* 0x000000ff0200720c */ /* 0x001fca0003f05070 */
[----:B------:R-:W-:Y:S01]  /*f900*/  IMAD.U32 R2, RZ, RZ, UR8 ;  /* 0x00000008ff027e24 */ /* 0x000fe2000f8e00ff */
[----:B------:R-:W-:Y:S01]  /*f910*/  R2UR UR4, R3 ;  /* 0x00000000030472ca */ /* 0x000fe200000e0000 */
[----:B------:R-:W-:Y:S01]  /*f920*/  IMAD.U32 R3, RZ, RZ, UR9 ;  /* 0x00000009ff037e24 */ /* 0x000fe2000f8e00ff */
[----:B-1----:R-:W-:-:S05]  /*f930*/  ISETP.NE.U32.AND P1, PT, R4, RZ, PT ;  /* 0x000000ff0400720c */ /* 0x002fca0003f25070 */
[----:B------:R-:W-:-:S06]  /*f940*/  VOTEU.ANY UP0, P0 ;  /* 0x00000000003f7886 */ /* 0x000fcc0000000100 */
[----:B------:R-:W-:Y:S01]  /*f950*/  UISETP.NE.AND.EX UP0, UPT, UR4, URZ, UPT, UP0 ;  /* 0x0000003f0400728c */ /* 0x000fe2000bf05300 */
[----:B------:R-:W-:Y:S01]  /*f960*/  R2UR UR4, R5 ;  /* 0x00000000050472ca */ /* 0x000fe200000e0000 */
[----:B------:R-:W-:-:S04]  /*f970*/  VOTEU.ANY UP1, P1 ;  /* 0x00000000003f7886 */ /* 0x000fc80000820100 */
[----:B------:R-:W-:-:S08]  /*f980*/  PLOP3.LUT P0, PT, PT, PT, UP0, 0x80, 0x0 ;  /* 0x000000000000781c */ /* 0x000fd00003f0f008 */
[----:B------:R-:W-:-:S06]  /*f990*/  UISETP.NE.AND.EX UP1, UPT, UR4, URZ, UPT, UP1 ;  /* 0x0000003f0400728c */ /* 0x000fcc000bf25310 */
[----:B------:R-:W-:Y:S01]  /*f9a0*/  PLOP3.LUT P1, PT, PT, PT, UP1, 0x80, 0x0 ;  /* 0x000000000000781c */ /* 0x000fe20003f2f018 */
[----:B------:R0:W5:Y:S01]  /*f9b0*/  @P0 LDG.E R7, desc[UR36][R2.64] ;  /* 0x0000002402070981 */ /* 0x000162000c1e1900 */
[----:B------:R-:W-:Y:S02]  /*f9c0*/  ULDC UR4, c[0x0][0xa88] ;  /* 0x0002a20000047ab9 */ /* 0x000fe40000000800 */
[----:B------:R-:W-:Y:S01]  /*f9d0*/  IMAD.U32 R0, RZ, RZ, UR4 ;  /* 0x00000004ff007e24 */ /* 0x000fe2000f8e00ff */
[----:B------:R-:W-:Y:S02]  /*f9e0*/  @UP1 ULDC.64 UR8, c[0x0][0xc08] ;  /* 0x0003020000081ab9 */ /* 0x000fe40000000a00 */
[----:B------:R-:W-:-:S06]  /*f9f0*/  @UP1 UIMAD.WIDE UR8, UR11, 0x4, UR8 ;  /* 0x000000040b0818a5 */ /* 0x000fcc000f8e0208 */
[----:B------:R-:W-:Y:S02]  /*fa00*/  IMAD.U32 R4, RZ, RZ, UR8 ;  /* 0x00000008ff047e24 */ /* 0x000fe4000f8e00ff */
[----:B------:R-:W-:-:S05]  /*fa10*/  IMAD.U32 R5, RZ, RZ, UR9 ;  /* 0x00000009ff057e24 */ /* 0x000fca000f8e00ff */
[----:B------:R0:W5:Y:S01]  /*fa20*/  @P1 LDG.E R0, desc[UR36][R4.64] ;  /* 0x0000002404001981 */ /* 0x000162000c1e1900 */
[----:B------:R-:W-:-:S11]  /*fa30*/  UISETP.NE.AND UP1, UPT, UR10, URZ, UPT ;  /* 0x0000003f0a00728c */ /* 0x000fd6000bf25270 */
[----:B------:R-:W-:Y:S02]  /*fa40*/  @!UP1 ULDC UR10, c[0x0][0xad4] ;  /* 0x0002b500000a9ab9 */ /* 0x000fe40000000800 */
[----:B------:R-:W-:Y:S01]  /*fa50*/  IMAD.U32 R164, RZ, RZ, UR10 ;  /* 0x0000000affa47e24 */ /* 0x000fe2000f8e00ff */
[----:B0-----:R-:W-:Y:S06]  /*fa60*/  @P1 BRA `(.L_x_1312) ;  /* 0x0000000000101947 */ /* 0x001fec0003800000 */
[----:B------:R-:W-:Y:S05]  /*fa70*/  @!P0 BRA `(.L_x_1312) ;  /* 0x00000000000c8947 */ /* 0x000fea0003800000 */
[----:B------:R-:W2:Y:S04]  /*fa80*/  LDG.E R5, desc[UR36][R2.64] ;  /* 0x0000002402057981 */ /* 0x000ea8000c1e1900 */
[----:B-----5:R-:W2:Y:S02]  /*fa90*/  LDG.E R0, desc[UR36][R2.64+0x4] ;  /* 0x0000042402007981 */ /* 0x020ea4000c1e1900 */
[----:B--2---:R-:W-:-:S07]  /*faa0*/  IMAD.IADD R0, R0, 0x1, -R5 ;  /* 0x0000000100007824 */ /* 0x004fce00078e0a05 */
.L_x_1312:
[----:B------:R-:W-:Y:S01]  /*fab0*/  R2UR UR4, R183 ;  /* 0x00000000b70472ca */ /* 0x000fe200000e0000 */
[----:B------:R-:W-:Y:S01]  /*fac0*/  BSSY B1, `(.L_x_1313) ;  /* 0x0000042000017945 */ /* 0x000fe20003800000 */
[----:B-----5:R-:W-:Y:S02]  /*fad0*/  R2UR UR20, R7 ;  /* 0x00000000071472ca */ /* 0x020fe400000e0000 */
[----:B------:R-:W-:-:S09]  /*fae0*/  ISETP.GT.AND P0, PT, R207, 0x7f, PT ;  /* 0x0000007fcf00780c */ /* 0x000fd20003f04270 */
[----:B------:R-:W-:Y:S02]  /*faf0*/  USHF.R.S32.HI UR8, URZ, 0x1f, UR4 ;  /* 0x0000001f3f087899 */ /* 0x000fe40008011404 */
[----:B------:R-:W-:Y:S02]  /*fb00*/  USEL UR4, UR4, URZ, !UP0 ;  /* 0x0000003f04047287 */ /* 0x000fe4000c000000 */
[----:B------:R-:W-:Y:S02]  /*fb10*/  USEL UR8, UR8, URZ, !UP0 ;  /* 0x0000003f08087287 */ /* 0x000fe4000c000000 */
[----:B------:R-:W-:Y:S01]  /*fb20*/  USHF.R.S32.HI UR20, URZ, 0x1f, UR20 ;  /* 0x0000001f3f147899 */ /* 0x000fe20008011414 */
[----:B------:R-:W-:Y:S11]  /*fb30*/  @P0 BRA `(.L_x_1314) ;  /* 0x0000000000e80947 */ /* 0x000ff60003800000 */
[----:B------:R-:W0:Y:S01]  /*fb40*/  S2R R6, SR_TID.X ;  /* 0x0000000000067919 */ /* 0x000e220000002100 */
[----:B------:R-:W1:Y:S01]  /*fb50*/  LDC R9, c[0x0][0xbe8] ;  /* 0x0002fa00ff097b82 */ /* 0x000e620000000800 */
[----:B------:R-:W-:-:S13]  /*fb60*/  R2UR UR9, R22 ;  /* 0x00000000160972ca */ /* 0x000fda00000e0000 */
[----:B------:R-:W-:Y:S02]  /*fb70*/  IMAD.U32 R3, RZ, RZ, UR9 ;  /* 0x00000009ff037e24 */ /* 0x000fe4000f8e00ff */
[----:B-1----:R-:W-:-:S03]  /*fb80*/  IMAD R2, R0, R9, RZ ;  /* 0x0000000900027224 */ /* 0x002fc600078e02ff */
[----:B0-----:R-:W-:-:S04]  /*fb90*/  IADD3 R6, R3, -0x80, R6 ;  /* 0xffffff8003067810 */ /* 0x001fc80007ffe006 */
[----:B------:R-:W-:-:S13]  /*fba0*/  ISETP.GE.AND P0, PT, R6, R2, PT ;  /* 0x000000020600720c */ /* 0x000fda0003f06270 */
[----:B------:R-:W-:Y:S05]  /*fbb0*/  @P0 BRA `(.L_x_1314) ;  /* 0x0000000000c80947 */ /* 0x000fea0003800000 */
[----:B------:R-:W-:Y:S01]  /*fbc0*/  ISETP.NE.AND P0, PT, R9, 0x1, PT ;  /* 0x000000010900780c */ /* 0x000fe20003f05270 */
[----:B------:R-:W-:Y:S01]  /*fbd0*/  UMOV UR18, 0x9b8 ;  /* 0x000009b800127882 */ /* 0x000fe20000000000 */
[----:B------:R-:W-:Y:S01]  /*fbe0*/  R2UR UR10, R164 ;  /* 0x00000000a40a72ca */ /* 0x000fe200000e0000 */
[----:B------:R-:W-:Y:S01]  /*fbf0*/  IMAD.MOV.U32 R4, RZ, RZ, R6 ;  /* 0x000000ffff047224 */ /* 0x000fe200078e0006 */
        /* <DEDUP_REMOVED lines=9> */
[----:B------:R-:W-:Y:S02]  /*fc90*/  UIMAD.WIDE.U32 UR16, UR10, UR19, URZ ;  /* 0x000000130a1072a5 */ /* 0x000fe4000f8e003f */
[----:B------:R-:W-:Y:S01]  /*fca0*/  UIMAD UR19, UR11, UR19, URZ ;  /* 0x000000130b1372a4 */ /* 0x000fe2000f8e023f */
[----:B0-----:R-:W-:Y:S01]  /*fcb0*/  @P0 IMAD.HI.U32 R5, R6, R5, RZ ;  /* 0x0000000506050227 */ /* 0x001fe200078e00ff */
[----:B------:R-:W-:Y:S02]  /*fcc0*/  UIMAD UR13, UR13, UR4, URZ ;  /* 0x000000040d0d72a4 */ /* 0x000fe4000f8e023f */
[----:B------:R-:W-:Y:S01]  /*fcd0*/  UIMAD.WIDE.U32 UR10, UR12, UR4, URZ ;  /* 0x000000040c0a72a5 */ /* 0x000fe2000f8e003f */
[----:B------:R-:W-:Y:S01]  /*fce0*/  IMAD.U32 R2, RZ, RZ, UR16 ;  /* 0x00000010ff027e24 */ /* 0x000fe2000f8e00ff */
[----:B------:R-:W-:-:S02]  /*fcf0*/  UIADD3 UR19, UR17, UR19, URZ ;  /* 0x0000001311137290 */ /* 0x000fc4000fffe03f */
[----:B------:R-:W-:Y:S01]  /*fd00*/  IMAD.U32 R3, RZ, RZ, UR17 ;  /* 0x00000011ff037e24 */ /* 0x000fe2000f8e00ff */
[----:B------:R-:W-:Y:S01]  /*fd10*/  UIMAD UR13, UR12, UR8, UR13 ;  /* 0x000000080c0d72a4 */ /* 0x000fe2000f8e020d */
[----:B-1----:R-:W-:Y:S01]  /*fd20*/  @P0 SHF.R.U32.HI R4, RZ, R8, R5 ;  /* 0x00000008ff040219 */ /* 0x002fe20000011605 */
[----:B------:R-:W-:Y:S01]  /*fd30*/  ULDC.64 UR14, c[0x0][UR18+0x228] ;  /* 0x00008a00120e7abb */ /* 0x000fe20008000a00 */
[----:B------:R-:W-:Y:S01]  /*fd40*/  IADD3 R3, P0, P1, R2, UR10, R7 ;  /* 0x0000000a02037c10 */ /* 0x000fe2000f91e007 */
[----:B------:R-:W-:Y:S01]  /*fd50*/  UIADD3 UR13, UR11, UR13, URZ ;  /* 0x0000000d0b0d7290 */ /* 0x000fe2000fffe03f */
[----:B------:R-:W-:Y:S01]  /*fd60*/  IMAD.U32 R2, RZ, RZ, UR20 ;  /* 0x00000014ff027e24 */ /* 0x000fe2000f8e00ff */
[----:B------:R-:W-:Y:S01]  /*fd70*/  UIMAD.WIDE.U32 UR16, UR14, UR9, URZ ;  /* 0x000000090e1072a5 */ /* 0x000fe2000f8e003f */
[----:B------:R-:W-:Y:S01]  /*fd80*/  IMAD.MOV R5, RZ, RZ, -R4 ;  /* 0x000000ffff057224 */ /* 0x000fe200078e0a04 */
[----:B------:R-:W-:Y:S01]  /*fd90*/  UIMAD UR9, UR15, UR9, URZ ;  /* 0x000000090f0972a4 */ /* 0x000fe2000f8e023f */
[----:B------:R-:W-:Y:S01]  /*fda0*/  IMAD.U32 R11, RZ, RZ, UR19 ;  /* 0x00000013ff0b7e24 */ /* 0x000fe2000f8e00ff */
[----:B------:R-:W-:Y:S01]  /*fdb0*/  ULDC.64 UR10, c[0x0][UR18+0x210] ;  /* 0x00008400120a7abb */ /* 0x000fe20008000a00 */
[----:B------:R-:W-:Y:S01]  /*fdc0*/  IMAD R5, R9, R5, R6 ;  /* 0x0000000509057224 */ /* 0x000fe200078e0206 */
[----:B------:R-:W-:-:S02]  /*fdd0*/  UIADD3 UR9, UR17, UR9, URZ ;  /* 0x0000000911097290 */ /* 0x000fc4000fffe03f */
[----:B------:R-:W-:Y:S01]  /*fde0*/  IADD3.X R6, R11, UR13, R2, P0, P1 ;  /* 0x0000000d0b067c10 */ /* 0x000fe200087e2402 */
[----:B------:R-:W-:Y:S01]  /*fdf0*/  IMAD R9, R5, UR11, RZ ;  /* 0x0000000b05097c24 */ /* 0x000fe2000f8e02ff */
[----:B------:R-:W-:Y:S01]  /*fe00*/  IADD3 R2, P0, P1, R4, UR16, R3 ;  /* 0x0000001004027c10 */ /* 0x000fe2000f91e003 */
[----:B------:R-:W-:Y:S01]  /*fe10*/  ULDC.64 UR12, c[0x0][0xba8] ;  /* 0x0002ea00000c7ab9 */ /* 0x000fe20000000a00 */
[----:B------:R-:W-:Y:S01]  /*fe20*/  SHF.R.S32.HI R3, RZ, 0x1f, R4 ;  /* 0x0000001fff037819 */ /* 0x000fe20000011404 */
[----:B------:R-:W-:Y:S01]  /*fe30*/  @!UP0 ULDC UR12, c[0x0][0xb50] ;  /* 0x0002d400000c8ab9 */ /* 0x000fe20000000800 */
[----:B------:R-:W-:Y:S01]  /*fe40*/  SHF.R.S32.HI R4, RZ, 0x1f, R5 ;  /* 0x0000001fff047819 */ /* 0x000fe20000011405 */
[----:B------:R-:W-:Y:S01]  /*fe50*/  @!UP0 ULDC UR13, c[0x0][0xb54] ;  /* 0x0002d500000d8ab9 */ /* 0x000fe20000000800 */
[----:B------:R-:W-:-:S03]  /*fe60*/  IADD3.X R3, R3, UR9, R6, P0, P1 ;  /* 0x0000000903037c10 */ /* 0x000fc600087e2406 */
[----:B------:R-:W-:Y:S02]  /*fe70*/  IMAD R9, R4, UR10, R9 ;  /* 0x0000000a04097c24 */ /* 0x000fe4000f8e0209 */
[----:B------:R-:W-:-:S04]  /*fe80*/  IMAD.WIDE.U32 R2, R5, UR10, R2 ;  /* 0x0000000a05027c25 */ /* 0x000fc8000f8e0002 */
[----:B------:R-:W-:Y:S01]  /*fe90*/  IMAD.IADD R3, R3, 0x1, R9 ;  /* 0x0000000103037824 */ /* 0x000fe200078e0209 */
[----:B------:R-:W-:-:S04]  /*fea0*/  LEA R4, P0, R2, UR12, 0x2 ;  /* 0x0000000c02047c11 */ /* 0x000fc8000f8010ff */
[----:B------:R-:W-:Y:S01]  /*feb0*/  LEA.HI.X R5, R2, UR13, R3, 0x2, P0 ;  /* 0x0000000d02057c11 */ /* 0x000fe200080f1403 */
[----:B------:R-:W-:-:S05]  /*fec0*/  IMAD.MOV.U32 R3, RZ, RZ, -0x800000 ;  /* 0xff800000ff037424 */ /* 0x000fca00078e00ff */
[----:B------:R0:W-:Y:S03]  /*fed0*/  STG.E desc[UR36][R4.64], R3 ;  /* 0x0000000304007986 */ /* 0x0001e6000c101924 */
.L_x_1314:
[----:B------:R-:W-:Y:S05]  /*fee0*/  BSYNC B1 ;  /* 0x0000000000017941 */ /* 0x000fea0003800000 */
.L_x_1313:
[----:B------:R-:W-:-:S13]  /*fef0*/  R2UR UR9, R164 ;  /* 0x00000000a40972ca */ /* 0x000fda00000e0000 */
[----:B------:R-:W-:-:S06]  /*ff00*/  UISETP.GT.AND UP0, UPT, UR9, 0x1, UPT ;  /* 0x000000010900788c */ /* 0x000fcc000bf04270 */
[----:B------:R-:W-:-:S13]  /*ff10*/  PLOP3.LUT P0, PT, PT, PT, UP0, 0x80, 0x0 ;  /* 0x000000000000781c */ /* 0x000fda0003f0f008 */
[----:B------:R-:W-:Y:S05]  /*ff20*/  @P0 BRA `(.L_x_1309) ;  /* 0x0000000400b80947 */ /* 0x000fea0003800000 */
[----:B------:R-:W1:Y:S01]  /*ff30*/  LDC R11, c[0x0][0xbe8] ;  /* 0x0002fa00ff0b7b82 */ /* 0x000e620000000800 */
[C---:B------:R-:W-:Y:S01]  /*ff40*/  R2UR UR10, R7.reuse ;  /* 0x00000000070a72ca */ /* 0x040fe200000e0000 */
[----:B------:R-:W-:Y:S01]  /*ff50*/  ULDC.64 UR12, c[0x0][0xaa0] ;  /* 0x0002a800000c7ab9 */ /* 0x000fe20000000a00 */
[----:B------:R-:W-:Y:S01]  /*ff60*/  R2UR UR14, R7 ;  /* 0x00000000070e72ca */ /* 0x000fe200000e0000 */
[----:B------:R-:W-:Y:S01]  /*ff70*/  UIMAD UR9, UR20, UR12, URZ ;  /* 0x0000000c140972a4 */ /* 0x000fe2000f8e023f */
[----:B------:R-:W-:Y:S01]  /*ff80*/  R2UR UR16, R166 ;  /* 0x00000000a61072ca */ /* 0x000fe200000e0000 */
[----:B------:R-:W-:Y:S01]  /*ff90*/  IMAD R2, R163, 0x20, R182 ;  /* 0x00000020a3027824 */ /* 0x000fe200078e02b6 */
[----:B------:R-:W-:Y:S01]  /*ffa0*/  R2UR UR15, R22 ;  /* 0x00000000160f72ca */ /* 0x000fe200000e0000 */
[----:B------:R-:W-:Y:S06]  /*ffb0*/  BSSY B1, `(.L_x_1315) ;  /* 0x000003b000017945 */ /* 0x000fec0003800000 */
[----:B------:R-:W-:-:S02]  /*ffc0*/  UIMAD.WIDE.U32 UR10, UR10, UR12, URZ ;  /* 0x0000000c0a0a72a5 */ /* 0x000fc4000f8e003f */
[----:B------:R-:W-:-:S03]  /*ffd0*/  UIMAD UR9, UR14, UR13, UR9 ;  /* 0x0000000d0e0972a4 */ /* 0x000fc6000f8e0209 */
[----:B------:R-:W-:Y:S01]  /*ffe0*/  ULDC.64 UR12, c[0x0][0xae8] ;  /* 0x0002ba00000c7ab9 */ /* 0x000fe20000000a00 */
[----:B------:R-:W-:Y:S01]  /*fff0*/  UIADD3 UR11, UR11, UR9, URZ ;  /* 0x000000090b0b7290 */ /* 0x000fe2000fffe03f */
[----:B------:R-:W-:Y:S01]  /*10000*/  VIADD R6, R2, UR15 ;  /* 0x0000000f02067c36 */ /* 0x000fe20008000000 */
[----:B-1----:R-:W-:Y:S02]  /*10010*/  ISETP.NE.AND P0, PT, R11, 0x1, PT ;  /* 0x000000010b00780c */ /* 0x002fe40003f05270 */
[----:B------:R-:W-:Y:S01]  /*10020*/  UIMAD.WIDE.U32 UR10, UR16, UR12, UR10 ;  /* 0x0000000c100a72a5 */ /* 0x000fe2000f8e000a */
[----:B0-----:R-:W-:-:S03]  /*10030*/  IMAD.MOV.U32 R5, RZ, RZ, R6 ;  /* 0x000000ffff057224 */ /* 0x001fc600078e0006 */
[----:B------:R-:W-:-:S03]  /*10040*/  UIMAD UR9, UR16, UR13, UR11 ;  /* 0x0000000d100972a4 */ /* 0x000fc6000f8e020b */
[----:B------:R-:W-:Y:S02]  /*10050*/  ULDC.64 UR12, c[0x0][0xaf0] ;  /* 0x0002bc00000c7ab9 */ /* 0x000fe40000000a00 */
[----:B------:R-:W-:Y:S02]  /*10060*/  UIMAD UR8, UR8, UR12, URZ ;  /* 0x0000000c080872a4 */ /* 0x000fe4000f8e023f */
[----:B------:R-:W0:Y:S02]  /*10070*/  @P0 LDC R3, c[0x0][0xbec] ;  /* 0x0002fb00ff030b82 */ /* 0x000e240000000800 */
[----:B------:R-:W-:-:S03]  /*10080*/  UIMAD UR11, UR4, UR13, UR8 ;  /* 0x0000000d040b72a4 */ /* 0x000fc6000f8e0208 */
[----:B------:R-:W-:Y:S02]  /*10090*/  UMOV UR8, UR10 ;  /* 0x0000000a00087c82 */ /* 0x000fe40008000000 */
[----:B------:R-:W-:Y:S01]  /*100a0*/  UIMAD.WIDE.U32 UR8, UR4, UR12, UR8 ;  /* 0x0000000c040872a5 */ /* 0x000fe2000f8e0008 */
[----:B------:R-:W1:Y:S03]  /*100b0*/  @P0 LDC R7, c[0x0][0xbf0] ;  /* 0x0002fc00ff070b82 */ /* 0x000e660000000800 */
[----:B------:R-:W-:-:S03]  /*100c0*/  UIADD3 UR4, UR9, UR11, URZ ;  /* 0x0000000b09047290 */ /* 0x000fc6000fffe03f */
[----:B------:R-:W-:Y:S01]  /*100d0*/  ULDC.64 UR10, c[0x0][0xae0] ;  /* 0x0002b800000a7ab9 */ /* 0x000fe20000000a00 */
[----:B0-----:R-:W-:-:S04]  /*100e0*/  @P0 IMAD.HI.U32 R2, R6, R3, RZ ;  /* 0x0000000306020227 */ /* 0x001fc800078e00ff */
[----:B------:R-:W-:Y:S02]  /*100f0*/  IMAD.U32 R3, RZ, RZ, UR9 ;  /* 0x00000009ff037e24 */ /* 0x000fe4000f8e00ff */
[----:B------:R-:W-:Y:S01]  /*10100*/  IMAD.U32 R3, RZ, RZ, UR4 ;  /* 0x00000004ff037e24 */ /* 0x000fe2000f8e00ff */
[----:B-1----:R-:W-:-:S04]  /*10110*/  @P0 SHF.R.U32.HI R5, RZ, R7, R2 ;  /* 0x00000007ff050219 */ /* 0x002fc80000011602 */
[--C-:B------:R-:W-:Y:S01]  /*10120*/  SHF.R.S32.HI R2, RZ, 0x1f, R5.reuse ;  /* 0x0000001fff027819 */ /* 0x100fe20000011405 */
[----:B------:R-:W-:-:S04]  /*10130*/  IMAD.MOV R7, RZ, RZ, -R5 ;  /* 0x000000ffff077224 */ /* 0x000fc800078e0a05 */
[----:B------:R-:W-:Y:S02]  /*10140*/  IMAD R4, R2, UR10, RZ ;  /* 0x0000000a02047c24 */ /* 0x000fe4000f8e02ff */
[----:B------:R-:W-:Y:S02]  /*10150*/  IMAD R7, R11, R7, R6 ;  /* 0x000000070b077224 */ /* 0x000fe400078e0206 */
[----:B------:R-:W-:Y:S01]  /*10160*/  IMAD.U32 R2, RZ, RZ, UR8 ;  /* 0x00000008ff027e24 */ /* 0x000fe2000f8e00ff */
[----:B------:R-:W-:Y:S01]  /*10170*/  ULDC.64 UR8, c[0x0][0xad8] ;  /* 0x0002b60000087ab9 */ /* 0x000fe20000000a00 */
[C---:B------:R-:W-:Y:S01]  /*10180*/  IMAD R9, R5.reuse, UR11, R4 ;  /* 0x0000000b05097c24 */ /* 0x040fe2000f8e0204 */
[----:B------:R-:W-:Y:S01]  /*10190*/  SHF.R.S32.HI R4, RZ, 0x1f, R7 ;  /* 0x0000001fff047819 */ /* 0x000fe20000011407 */
[----:B------:R-:W-:-:S04]  /*101a0*/  IMAD.WIDE.U32 R2, R5, UR10, R2 ;  /* 0x0000000a05027c25 */ /* 0x000fc8000f8e0002 */
[----:B------:R-:W-:Y:S02]  /*101b0*/  IMAD.IADD R3, R3, 0x1, R9 ;  /* 0x0000000103037824 */ /* 0x000fe400078e0209 */
[----:B------:R-:W-:Y:S02]  /*101c0*/  IMAD R4, R4, UR8, RZ ;  /* 0x0000000804047c24 */ /* 0x000fe4000f8e02ff */
[----:B------:R-:W-:Y:S02]  /*101d0*/  VIADD R6, R182, UR15 ;  /* 0x0000000fb6067c36 */ /* 0x000fe40008000000 */
[----:B------:R-:W-:Y:S02]  /*101e0*/  IMAD R11, R0, R11, RZ ;  /* 0x0000000b000b7224 */ /* 0x000fe400078e02ff */
[C---:B------:R-:W-:Y:S02]  /*101f0*/  IMAD R5, R7.reuse, UR9, R4 ;  /* 0x0000000907057c24 */ /* 0x040fe4000f8e0204 */
[----:B------:R-:W-:Y:S01]  /*10200*/  IMAD.WIDE.U32 R2, R7, UR8, R2 ;  /* 0x0000000807027c25 */ /* 0x000fe2000f8e0002 */
[----:B------:R-:W-:Y:S01]  /*10210*/  ISETP.GE.AND P2, PT, R6, R11, PT ;  /* 0x0000000b0600720c */ /* 0x000fe20003f46270 */
[----:B------:R-:W-:-:S02]  /*10220*/  ULDC.64 UR8, c[0x0][0xa80] ;  /* 0x0002a00000087ab9 */ /* 0x000fc40000000a00 */
[----:B------:R-:W-:Y:S01]  /*10230*/  IMAD.IADD R3, R3, 0x1, R5 ;  /* 0x0000000103037824 */ /* 0x000fe200078e0205 */
[----:B------:R-:W-:Y:S01]  /*10240*/  LEA R4, P3, R2, UR8, 0x1 ;  /* 0x0000000802047c11 */ /* 0x000fe2000f8608ff */
[----:B------:R-:W-:-:S03]  /*10250*/  VIADD R0, R6, 0x20 ;  /* 0x0000002006007836 */ /* 0x000fc60000000000 */
[----:B------:R-:W-:Y:S01]  /*10260*/  LEA.HI.X R5, R2, UR9, R3, 0x1, P3 ;  /* 0x0000000902057c11 */ /* 0x000fe200098f0c03 */
[----:B------:R0:W1:Y:S01]  /*10270*/  SHFL.IDX PT, R7, R4, RZ, 0x181f ;  /* 0x00181fff04077589 */ /* 0x00006200000e0000 */
[-C--:B------:R-:W-:Y:S01]  /*10280*/  ISETP.GE.AND P1, PT, R0, R11.reuse, PT ;  /* 0x0000000b0000720c */ /* 0x080fe20003f26270 */
[----:B------:R-:W-:Y:S02]  /*10290*/  VIADD R0, R6, 0x40 ;  /* 0x0000004006007836 */ /* 0x000fe40000000000 */
[----:B------:R0:W2:Y:S03]  /*102a0*/  SHFL.IDX PT, R3, R5, RZ, 0x181f ;  /* 0x00181fff05037589 */ /* 0x0000a600000e0000 */
        /* <DEDUP_REMOVED lines=11> */
.L_x_1316:
[----:B------:R-:W-:Y:S05]  /*10360*/  BSYNC B1 ;  /* 0x0000000000017941 */ /* 0x000fea0003800000 */
.L_x_1315:
        /* <DEDUP_REMOVED lines=13> */
.L_x_1318:
[----:B------:R-:W-:Y:S05]  /*10440*/  BSYNC B1 ;  /* 0x0000000000017941 */ /* 0x000fea0003800000 */
.L_x_1317:
        /* <DEDUP_REMOVED lines=13> */
.L_x_1320:
[----:B------:R-:W-:Y:S05]  /*10520*/  BSYNC B1 ;  /* 0x0000000000017941 */ /* 0x000fea0003800000 */
.L_x_1319:
        /* <DEDUP_REMOVED lines=14> */
.L_x_1309:
[----:B------:R-:W-:Y:S05]  /*10610*/  BSYNC B0 ;  /* 0x0000000000007941 */ /* 0x000fea0003800000 */
.L_x_1299:
[----:B------:R-:W-:Y:S02]  /*10620*/  ULDC UR4, c[0x0][0xc3c] ;  /* 0x00030f0000047ab9 */ /* 0x000fe40000000800 */
[----:B------:R-:W-:-:S06]  /*10630*/  UISETP.GE.AND UP0, UPT, UR7, UR4, UPT ;  /* 0x000000040700728c */ /* 0x000fcc000bf06270 */
[----:B------:R-:W-:-:S13]  /*10640*/  PLOP3.LUT P0, PT, PT, PT, UP0, 0x80, 0x0 ;  /* 0x000000000000781c */ /* 0x000fda0003f0f008 */
[----:B------:R-:W-:Y:S05]  /*10650*/  @!P0 BRA `(.L_x_1321) ;  /* 0xffffff08003c8947 */ /* 0x000fea000383ffff */
[----:B------:R-:W-:Y:S05]  /*10660*/  EXIT ;  /* 0x000000000000794d */ /* 0x000fea0003800000 */
.L_x_1208:
[----:B------:R-:W-:-:S08]  /*10670*/  NOP ;  /* 0x0000000000007918 */ /* 0x000fd00000000000 */
[----:B0-----:R-:W0:-:S00]  /*10680*/  USETMAXREG.DEALLOC.CTAPOOL 0x28 ;  /* 0x00000028000079c8 */ /* 0x001e0000080e0500 */
[----:B0-----:R-:W-:Y:S01]  /*10690*/  LOP3.LUT R2, R2, 0x3, RZ, 0xc0, !PT ;  /* 0x0000000302027812 */ /* 0x001fe200078ec0ff */
[----:B------:R-:W-:Y:S01]  /*106a0*/  IMAD.MOV.U32 R6, RZ, RZ, RZ ;  /* 0x000000ffff067224 */ /* 0x000fe200078e00ff */
[----:B------:R-:W-:-:S04]  /*106b0*/  LOP3.LUT R23, R23, 0xfffffeff, RZ, 0xc0, !PT ;  /* 0xfffffeff17177812 */ /* 0x000fc800078ec0ff */
[----:B------:R-:W0:Y:S02]  /*106c0*/  SHFL.IDX PT, R2, R2, RZ, 0x1f ;  /* 0x00001fff02027589 */ /* 0x000e2400000e0000 */
[----:B0-----:R-:W-:-:S13]  /*106d0*/  ISETP.NE.AND P0, PT, R2, RZ, PT ;  /* 0x000000ff0200720c */ /* 0x001fda0003f05270 */
[----:B------:R-:W-:Y:S01]  /*106e0*/  @P0 LOP3.LUT R23, R23, 0x100, RZ, 0xfc, !PT ;  /* 0x0000010017170812 */ /* 0x000fe200078efcff */
[----:B------:R-:W-:Y:S06]  /*106f0*/  @!P0 BRA `(.L_x_1322) ;  /* 0x00000000001c8947 */ /* 0x000fec0003800000 */
[----:B------:R-:W0:Y:S08]  /*10700*/  S2UR UR5, SR_CgaCtaId ;  /* 0x00000000000579c3 */ /* 0x000e300000008800 */
[----:B------:R-:W-:Y:S06]  /*10710*/  BAR.SYNC.DEFER_BLOCKING 0x5, 0x180 ;  /* 0x0146000000007b1d */ /* 0x000fec0000010000 */
[----:B------:R-:W-:-:S02]  /*10720*/  UMOV UR4, 0x400 ;  /* 0x0000040000047882 */ /* 0x000fc40000000000 */
[----:B0-----:R-:W-:-:S09]  /*10730*/  ULEA UR4, UR5, UR4, 0x18 ;  /* 0x0000000405047291 */ /* 0x001fd2000f8ec03f */
[----:B------:R-:W1:Y:S01]  /*10740*/  LDS.128 R16, [UR4+0x2a8d0] ;  /* 0x02a8d004ff107984 */ /* 0x000e620008000c00 */
[----:B------:R-:W-:Y:S06]  /*10750*/  BAR.ARV 0x4, 0x180 ;  /* 0x0106000000007b1d */ /* 0x000fec0000002000 */
[----:B------:R-:W-:Y:S05]  /*10760*/  BRA `(.L_x_1323) ;  /* 0x0000000c00907947 */ /* 0x000fea0003800000 */
.L_x_1322:
[----:B------:R-:W-:Y:S01]  /*10770*/  LOP3.LUT R7, R0, 0x1f, RZ, 0xc0, !PT ;  /* 0x0000001f00077812 */ /* 0x000fe200078ec0ff */
[----:B------:R-:W-:Y:S01]  /*10780*/  ULDC UR4, c[0x0][0xc3c] ;  /* 0x00030f0000047ab9 */ /* 0x000fe20000000800 */
[----:B------:R-:W-:Y:S01]  /*10790*/  IMAD.MOV.U32 R9, RZ, RZ, RZ ;  /* 0x000000ffff097224 */ /* 0x000fe200078e00ff */
[----:B------:R-:W0:Y:S01]  /*107a0*/  S2UR UR6, SR_CTAID.X ;  /* 0x00000000000679c3 */ /* 0x000e220000002500 */
[----:B------:R-:W-:Y:S01]  /*107b0*/  ISETP.NE.AND P0, PT, R7, 0x1f, PT ;  /* 0x0000001f0700780c */ /* 0x000fe20003f05270 */
[----:B------:R-:W-:-:S03]  /*107c0*/  ULDC UR5, c[0x0][0xc38] ;  /* 0x00030e0000057ab9 */ /* 0x000fc60000000800 */
[----:B------:R-:W-:-:S13]  /*107d0*/  ISETP.GE.OR P1, PT, R7, UR4, !P0 ;  /* 0x0000000407007c0c */ /* 0x000fda000c726670 */
[----:B------:R-:W1:Y:S08]  /*107e0*/  @!P1 LDC.64 R4, c[0x0][0xc80] ;  /* 0x00032000ff049b82 */ /* 0x000e700000000a00 */
[----:B------:R-:W2:Y:S01]  /*107f0*/  @!P1 LDC.64 R2, c[0x0][0xc78] ;  /* 0x00031e00ff029b82 */ /* 0x000ea20000000a00 */
[----:B-1----:R-:W-:-:S05]  /*10800*/  @!P1 IMAD.WIDE.U32 R4, R7, 0x4, R4 ;  /* 0x0000000407049825 */ /* 0x002fca00078e0004 */
        /* <DEDUP_REMOVED lines=10> */
[----:B------:R-:W1:Y:S02]  /*108b0*/  SHFL.UP PT, R10, R8, 0x1, RZ ;  /* 0x04200000080a7989 */ /* 0x000e6400000e00ff */
[----:B-1----:R-:W-:-:S05]  /*108c0*/  SEL R11, R10, RZ, P1 ;  /* 0x000000ff0a0b7207 */ /* 0x002fca0000800000 */
[----:B------:R-:W-:-:S05]  /*108d0*/  IMAD.IADD R11, R8, 0x1, R11 ;  /* 0x00000001080b7824 */ /* 0x000fca00078e020b */
        /* <DEDUP_REMOVED lines=12> */
[----:B------:R-:W1:Y:S02]  /*109a0*/  SHFL.IDX PT, R8, R5, 0x1f, 0x1f ;  /* 0x03e01f0005087f89 */ /* 0x000e6400000e0000 */
[----:B-1----:R-:W-:-:S05]  /*109b0*/  IMAD R8, R8, UR5, RZ ;  /* 0x0000000508087c24 */ /* 0x002fca000f8e02ff */
[----:B0-----:R-:W-:Y:S01]  /*109c0*/  ISETP.GT.AND P6, PT, R8, UR6, PT ;  /* 0x0000000608007c0c */ /* 0x001fe2000bfc4270 */
[----:B------:R-:W-:-:S12]  /*109d0*/  IMAD.MOV.U32 R3, RZ, RZ, R8 ;  /* 0x000000ffff037224 */ /* 0x000fd800078e0008 */
[----:B------:R-:W-:Y:S05]  /*109e0*/  @P6 BRA `(.L_x_1324) ;  /* 0x0000000000986947 */ /* 0x000fea0003800000 */
[----:B------:R-:W-:Y:S01]  /*109f0*/  IMAD.MOV.U32 R8, RZ, RZ, R3 ;  /* 0x000000ffff087224 */ /* 0x000fe200078e0003 */
[----:B------:R-:W-:Y:S01]  /*10a00*/  UMOV UR4, URZ ;  /* 0x0000003f00047c82 */ /* 0x000fe20008000000 */
[----:B------:R-:W-:-:S05]  /*10a10*/  ULDC UR5, c[0x0][0xc38] ;  /* 0x00030e0000057ab9 */ /* 0x000fca0000000800 */
.L_x_1326:
[----:B------:R-:W0:Y:S01]  /*10a20*/  LDC R2, c[0x0][0xc3c] ;  /* 0x00030f00ff027b82 */ /* 0x000e220000000800 */
[----:B------:R-:W-:-:S06]  /*10a30*/  UIADD3 UR4, UR4, 0x1f, URZ ;  /* 0x0000001f04047890 */ /* 0x000fcc000fffe03f */
        /* <DEDUP_REMOVED lines=33> */
.L_x_1324:
        /* <DEDUP_REMOVED lines=9> */
[----:B0-----:R-:W-:-:S07]  /*10ce0*/  ISETP.NE.AND P1, PT, R9, 0x1, PT ;  /* 0x000000010900780c */ /* 0x001fce0003f25270 */
[----:B-1----:R-:W-:Y:S06]  /*10cf0*/  @!P0 BRA `(.L_x_1327) ;  /* 0x0000000000088947 */ /* 0x002fec0003800000 */
[----:B------:R-:W-:-:S06]  /*10d00*/  VIADD R16, R19, 0xffffffff ;  /* 0xffffffff13107836 */ /* 0x000fcc0000000000 */
[----:B------:R0:W1:Y:S02]  /*10d10*/  SHFL.IDX PT, R16, R5, R16, 0x1f ;  /* 0x00001f1005107589 */ /* 0x00006400000e0000 */
.L_x_1327:
[----:B-1----:R-:W-:Y:S02]  /*10d20*/  IMAD R16, R16, UR5, R3 ;  /* 0x0000000510107c24 */ /* 0x002fe4000f8e0203 */
[----:B------:R-:W-:-:S03]  /*10d30*/  VIADD R19, R19, UR4 ;  /* 0x0000000413137c36 */ /* 0x000fc60008000000 */
[----:B0-----:R-:W-:Y:S01]  /*10d40*/  IADD3 R5, -R16, UR6, RZ ;  /* 0x0000000610057c10 */ /* 0x001fe2000fffe1ff */
[----:B------:R-:W-:Y:S06]  /*10d50*/  @!P1 BRA `(.L_x_1328) ;  /* 0x0000000000e89947 */ /* 0x000fec0003800000 */
[-C--:B--2---:R-:W-:Y:S02]  /*10d60*/  IABS R12, R6.reuse ;  /* 0x00000006000c7213 */ /* 0x084fe40000000000 */
[----:B------:R-:W-:Y:S02]  /*10d70*/  IABS R4, R9 ;  /* 0x0000000900047213 */ /* 0x000fe40000000000 */
[----:B------:R-:W0:Y:S01]  /*10d80*/  I2F.RP R8, R12 ;  /* 0x0000000c00087306 */ /* 0x000e220000209400 */
[----:B------:R-:W-:-:S07]  /*10d90*/  IABS R13, R6 ;  /* 0x00000006000d7213 */ /* 0x000fce0000000000 */
[----:B------:R-:W1:Y:S08]  /*10da0*/  I2F.RP R10, R4 ;  /* 0x00000004000a7306 */ /* 0x000e700000209400 */
[----:B0-----:R-:W0:Y:S08]  /*10db0*/  MUFU.RCP R8, R8 ;  /* 0x0000000800087308 */ /* 0x001e300000001000 */
[----:B-1----:R-:W-:Y:S01]  /*10dc0*/  MUFU.RCP R10, R10 ;  /* 0x0000000a000a7308 */ /* 0x002fe20000001000 */
[----:B0-----:R-:W-:Y:S01]  /*10dd0*/  VIADD R2, R8, 0xffffffe ;  /* 0x0ffffffe08027836 */ /* 0x001fe20000000000 */
[----:B------:R-:W-:-:S06]  /*10de0*/  IABS R8, R5 ;  /* 0x0000000500087213 */ /* 0x000fcc0000000000 */
[----:B------:R0:W1:Y:S02]  /*10df0*/  F2I.FTZ.U32.TRUNC.NTZ R3, R2 ;  /* 0x0000000200037305 */ /* 0x000064000021f000 */
[----:B0-----:R-:W-:Y:S02]  /*10e00*/  IMAD.MOV.U32 R2, RZ, RZ, RZ ;  /* 0x000000ffff027224 */ /* 0x001fe400078e00ff */
[----:B-1----:R-:W-:-:S04]  /*10e10*/  IMAD.MOV R11, RZ, RZ, -R3 ;  /* 0x000000ffff0b7224 */ /* 0x002fc800078e0a03 */
[----:B------:R-:W-:-:S04]  /*10e20*/  IMAD R11, R11, R12, RZ ;  /* 0x0000000c0b0b7224 */ /* 0x000fc800078e02ff */
[----:B------:R-:W-:-:S04]  /*10e30*/  IMAD.HI.U32 R3, R3, R11, R2 ;  /* 0x0000000b03037227 */ /* 0x000fc800078e0002 */
[----:B------:R-:W-:Y:S02]  /*10e40*/  IMAD.MOV R11, RZ, RZ, -R13 ;  /* 0x000000ffff0b7224 */ /* 0x000fe400078e0a0d */
[----:B------:R-:W-:-:S04]  /*10e50*/  IMAD.HI.U32 R2, R3, R8, RZ ;  /* 0x0000000803027227 */ /* 0x000fc800078e00ff */
[----:B------:R-:W-:Y:S01]  /*10e60*/  IMAD R3, R2, R11, R8 ;  /* 0x0000000b02037224 */ /* 0x000fe200078e0208 */
[----:B------:R-:W-:Y:S01]  /*10e70*/  LOP3.LUT R8, R5, R6, RZ, 0x3c, !PT ;  /* 0x0000000605087212 */ /* 0x000fe200078e3cff */
[----:B------:R-:W-:-:S03]  /*10e80*/  VIADD R11, R10, 0xffffffe ;  /* 0x0ffffffe0a0b7836 */ /* 0x000fc60000000000 */
[----:B------:R-:W-:Y:S02]  /*10e90*/  ISETP.GT.U32.AND P1, PT, R12, R3, PT ;  /* 0x000000030c00720c */ /* 0x000fe40003f24070 */
[----:B------:R-:W-:-:S11]  /*10ea0*/  ISETP.GE.AND P2, PT, R8, RZ, PT ;  /* 0x000000ff0800720c */ /* 0x000fd60003f46270 */
[----:B------:R-:W-:Y:S02]  /*10eb0*/  @!P1 IMAD.IADD R3, R3, 0x1, -R12 ;  /* 0x0000000103039824 */ /* 0x000fe400078e0a0c */
[----:B------:R-:W-:Y:S01]  /*10ec0*/  @!P1 VIADD R2, R2, 0x1 ;  /* 0x0000000102029836 */ /* 0x000fe20000000000 */
[----:B------:R-:W-:Y:S02]  /*10ed0*/  ISETP.NE.AND P1, PT, R6, RZ, PT ;  /* 0x000000ff0600720c */ /* 0x000fe40003f25270 */
[----:B------:R-:W-:Y:S02]  /*10ee0*/  ISETP.GE.U32.AND P0, PT, R3, R12, PT ;  /* 0x0000000c0300720c */ /* 0x000fe40003f06070 */
[----:B------:R-:W0:Y:S11]  /*10ef0*/  F2I.FTZ.U32.TRUNC.NTZ R3, R11 ;  /* 0x0000000b00037305 */ /* 0x000e36000021f000 */
[----:B------:R-:W-:-:S04]  /*10f00*/  @P0 VIADD R2, R2, 0x1 ;  /* 0x0000000102020836 */ /* 0x000fc80000000000 */
[----:B------:R-:W-:Y:S01]  /*10f10*/  IMAD.MOV.U32 R10, RZ, RZ, R2 ;  /* 0x000000ffff0a7224 */ /* 0x000fe200078e0002 */
[----:B------:R-:W-:Y:S01]  /*10f20*/  IABS R2, R9 ;  /* 0x0000000900027213 */ /* 0x000fe20000000000 */
[----:B0-----:R-:W-:Y:S02]  /*10f30*/  IMAD.MOV R13, RZ, RZ, -R3 ;  /* 0x000000ffff0d7224 */ /* 0x001fe400078e0a03 */
[----:B------:R-:W-:Y:S01]  /*10f40*/  @!P2 IMAD.MOV R10, RZ, RZ, -R10 ;  /* 0x000000ffff0aa224 */ /* 0x000fe200078e0a0a */
[----:B------:R-:W-:Y:S01]  /*10f50*/  @!P1 LOP3.LUT R10, RZ, R6, RZ, 0x33, !PT ;  /* 0x00000006ff0a9212 */ /* 0x000fe200078e33ff */
[----:B------:R-:W-:Y:S02]  /*10f60*/  IMAD.MOV R12, RZ, RZ, -R2 ;  /* 0x000000ffff0c7224 */ /* 0x000fe400078e0a02 */
[----:B------:R-:W-:Y:S01]  /*10f70*/  IMAD R11, R13, R4, RZ ;  /* 0x000000040d0b7224 */ /* 0x000fe200078e02ff */
[----:B------:R-:W-:Y:S01]  /*10f80*/  IABS R8, R10 ;  /* 0x0000000a00087213 */ /* 0x000fe20000000000 */
[----:B------:R-:W-:-:S04]  /*10f90*/  IMAD.MOV.U32 R2, RZ, RZ, RZ ;  /* 0x000000ffff027224 */ /* 0x000fc800078e00ff */
[----:B------:R-:W-:-:S04]  /*10fa0*/  IMAD.HI.U32 R2, R3, R11, R2 ;  /* 0x0000000b03027227 */ /* 0x000fc800078e0002 */
[----:B------:R-:W-:Y:S02]  /*10fb0*/  IMAD.MOV.U32 R3, RZ, RZ, R8 ;  /* 0x000000ffff037224 */ /* 0x000fe400078e0008 */
[----:B------:R-:W-:Y:S02]  /*10fc0*/  IMAD.MOV.U32 R8, RZ, RZ, R12 ;  /* 0x000000ffff087224 */ /* 0x000fe400078e000c */
[----:B------:R-:W-:-:S04]  /*10fd0*/  IMAD.HI.U32 R2, R2, R3, RZ ;  /* 0x0000000302027227 */ /* 0x000fc800078e00ff */
[----:B------:R-:W-:-:S05]  /*10fe0*/  IMAD R3, R2, R8, R3 ;  /* 0x0000000802037224 */ /* 0x000fca00078e0203 */
[----:B------:R-:W-:-:S13]  /*10ff0*/  ISETP.GT.U32.AND P1, PT, R4, R3, PT ;  /* 0x000000030400720c */ /* 0x000fda0003f24070 */
[----:B------:R-:W-:Y:S02]  /*11000*/  @!P1 IMAD.IADD R3, R3, 0x1, -R4 ;  /* 0x0000000103039824 */ /* 0x000fe400078e0a04 */
[----:B------:R-:W-:Y:S01]  /*11010*/  @!P1 VIADD R2, R2, 0x1 ;  /* 0x0000000102029836 */ /* 0x000fe20000000000 */
[----:B------:R-:W-:Y:S02]  /*11020*/  ISETP.NE.AND P1, PT, R9, RZ, PT ;  /* 0x000000ff0900720c */ /* 0x000fe40003f25270 */
[----:B------:R-:W-:Y:S02]  /*11030*/  ISETP.GE.U32.AND P0, PT, R3, R4, PT ;  /* 0x000000040300720c */ /* 0x000fe40003f06070 */
[----:B------:R-:W-:-:S04]  /*11040*/  LOP3.LUT R3, R10, R9, RZ, 0x3c, !PT ;  /* 0x000000090a037212 */ /* 0x000fc800078e3cff */
[----:B------:R-:W-:Y:S01]  /*11050*/  ISETP.GE.AND P2, PT, R3, RZ, PT ;  /* 0x000000ff0300720c */ /* 0x000fe20003f46270 */
[----:B------:R-:W-:-:S06]  /*11060*/  IMAD.MOV R3, RZ, RZ, -R10 ;  /* 0x000000ffff037224 */ /* 0x000fcc00078e0a0a */
[----:B------:R-:W-:-:S06]  /*11070*/  @P0 VIADD R2, R2, 0x1 ;  /* 0x0000000102020836 */ /* 0x000fcc0000000000 */
[----:B------:R-:W-:Y:S01]  /*11080*/  @!P2 IMAD.MOV R2, RZ, RZ, -R2 ;  /* 0x000000ffff02a224 */ /* 0x000fe200078e0a02 */
[----:B------:R-:W-:-:S05]  /*11090*/  @!P1 LOP3.LUT R2, RZ, R9, RZ, 0x33, !PT ;  /* 0x00000009ff029212 */ /* 0x000fca00078e33ff */
[----:B------:R-:W-:-:S04]  /*110a0*/  IMAD.MOV R18, RZ, RZ, -R2 ;  /* 0x000000ffff127224 */ /* 0x000fc800078e0a02 */
[C---:B------:R-:W-:Y:S02]  /*110b0*/  IMAD R18, R9.reuse, R18, R10 ;  /* 0x0000001209127224 */ /* 0x040fe400078e020a */
[----:B------:R-:W-:Y:S02]  /*110c0*/  IMAD R9, R9, 0x1000000, R2 ;  /* 0x0100000009097824 */ /* 0x000fe400078e0202 */
[----:B------:R-:W-:Y:S02]  /*110d0*/  IMAD R2, R6, R3, R5 ;  /* 0x0000000306027224 */ /* 0x000fe400078e0205 */
[----:B------:R-:W-:Y:S01]  /*110e0*/  IMAD R18, R18, 0x10000, R9 ;  /* 0x0001000012127824 */ /* 0x000fe200078e0209 */
[----:B------:R-:W-:Y:S06]  /*110f0*/  BRA `(.L_x_1329) ;  /* 0x0000000000f47947 */ /* 0x000fec0003800000 */
.L_x_1328:
[----:B------:R-:W0:Y:S02]  /*11100*/  LDC.64 R2, c[0x0][0xc90] ;  /* 0x00032400ff027b82 */ /* 0x000e240000000a00 */
[----:B0-----:R-:W-:-:S05]  /*11110*/  IMAD.WIDE R2, R19, 0x4, R2 ;  /* 0x0000000413027825 */ /* 0x001fca00078e0202 */
[----:B------:R0:W2:Y:S01]  /*11120*/  LDG.E R13, desc[UR36][R2.64] ;  /* 0x00000024020d7981 */ /* 0x0000a2000c1e1900 */
[----:B------:R-:W-:Y:S01]  /*11130*/  IABS R15, R5 ;  /* 0x00000005000f7213 */ /* 0x000fe20000000000 */
[----:B0-----:R-:W-:Y:S02]  /*11140*/  IMAD.MOV.U32 R2, RZ, RZ, RZ ;  /* 0x000000ffff027224 */ /* 0x001fe400078e00ff */
[----:B--2---:R-:W-:-:S05]  /*11150*/  IMAD R4, R6, R13, RZ ;  /* 0x0000000d06047224 */ /* 0x004fca00078e02ff */
[-C--:B------:R-:W-:Y:S02]  /*11160*/  IABS R10, R4.reuse ;  /* 0x00000004000a7213 */ /* 0x080fe40000000000 */
[----:B------:R-:W-:Y:S02]  /*11170*/  IABS R12, R4 ;  /* 0x00000004000c7213 */ /* 0x000fe40000000000 */
[----:B------:R-:W0:Y:S08]  /*11180*/  I2F.RP R8, R10 ;  /* 0x0000000a00087306 */ /* 0x000e300000209400 */
[----:B0-----:R-:W0:Y:S02]  /*11190*/  MUFU.RCP R8, R8 ;  /* 0x0000000800087308 */ /* 0x001e240000001000 */
[----:B0-----:R-:W-:-:S06]  /*111a0*/  VIADD R9, R8, 0xffffffe ;  /* 0x0ffffffe08097836 */ /* 0x001fcc0000000000 */
[----:B------:R-:W0:Y:S02]  /*111b0*/  F2I.FTZ.U32.TRUNC.NTZ R3, R9 ;  /* 0x0000000900037305 */ /* 0x000e24000021f000 */
[----:B0-----:R-:W-:-:S04]  /*111c0*/  IMAD.MOV R11, RZ, RZ, -R3 ;  /* 0x000000ffff0b7224 */ /* 0x001fc800078e0a03 */
[----:B------:R-:W-:-:S04]  /*111d0*/  IMAD R11, R11, R10, RZ ;  /* 0x0000000a0b0b7224 */ /* 0x000fc800078e02ff */
[----:B------:R-:W-:-:S04]  /*111e0*/  IMAD.HI.U32 R2, R3, R11, R2 ;  /* 0x0000000b03027227 */ /* 0x000fc800078e0002 */
[----:B------:R-:W-:Y:S02]  /*111f0*/  IMAD.MOV R3, RZ, RZ, -R12 ;  /* 0x000000ffff037224 */ /* 0x000fe400078e0a0c */
        /* <DEDUP_REMOVED lines=12> */
[----:B------:R-:W-:Y:S02]  /*112c0*/  IMAD R11, R13, R2, RZ ;  /* 0x000000020d0b7224 */ /* 0x000fe400078e02ff */
[----:B------:R-:W-:Y:S02]  /*112d0*/  IMAD.MOV R2, RZ, RZ, -R2 ;  /* 0x000000ffff027224 */ /* 0x000fe400078e0a02 */
[----:B------:R-:W-:Y:S02]  /*112e0*/  IMAD.MOV R3, RZ, RZ, -R11 ;  /* 0x000000ffff037224 */ /* 0x000fe400078e0a0b */
[----:B------:R-:W-:Y:S02]  /*112f0*/  IMAD R4, R4, R2, R5 ;  /* 0x0000000204047224 */ /* 0x000fe400078e0205 */
[----:B------:R-:W-:Y:S01]  /*11300*/  IMAD.MOV.U32 R2, RZ, RZ, RZ ;  /* 0x000000ffff027224 */ /* 0x000fe200078e00ff */
[----:B------:R-:W-:-:S04]  /*11310*/  VIADDMNMX R13, R3, UR5, R13, PT ;  /* 0x00000005030d7c46 */ /* 0x000fc8000b80010d */
[-C--:B------:R-:W-:Y:S01]  /*11320*/  IABS R10, R13.reuse ;  /* 0x0000000d000a7213 */ /* 0x080fe20000000000 */
[----:B------:R-:W-:Y:S01]  /*11330*/  IMAD.MOV R18, RZ, RZ, -R13 ;  /* 0x000000ffff127224 */ /* 0x000fe200078e0a0d */
[----:B------:R-:W-:Y:S02]  /*11340*/  IABS R12, R13 ;  /* 0x0000000d000c7213 */ /* 0x000fe40000000000 */
[----:B------:R-:W0:Y:S08]  /*11350*/  I2F.RP R8, R10 ;  /* 0x0000000a00087306 */ /* 0x000e300000209400 */
[----:B0-----:R-:W0:Y:S02]  /*11360*/  MUFU.RCP R8, R8 ;  /* 0x0000000800087308 */ /* 0x001e240000001000 */
[----:B0-----:R-:W-:-:S06]  /*11370*/  VIADD R3, R8, 0xffffffe ;  /* 0x0ffffffe08037836 */ /* 0x001fcc0000000000 */
[----:B------:R-:W0:Y:S02]  /*11380*/  F2I.FTZ.U32.TRUNC.NTZ R3, R3 ;  /* 0x0000000300037305 */ /* 0x000e24000021f000 */
[----:B0-----:R-:W-:-:S04]  /*11390*/  IMAD.MOV R9, RZ, RZ, -R3 ;  /* 0x000000ffff097224 */ /* 0x001fc800078e0a03 */
[----:B------:R-:W-:Y:S01]  /*113a0*/  IMAD.MOV.U32 R5, RZ, RZ, R9 ;  /* 0x000000ffff057224 */ /* 0x000fe200078e0009 */
[----:B------:R-:W-:-:S03]  /*113b0*/  IABS R9, R4 ;  /* 0x0000000400097213 */ /* 0x000fc60000000000 */
        /* <DEDUP_REMOVED lines=11> */
[----:B------:R-:W-:Y:S02]  /*11470*/  ISETP.GE.AND P2, PT, R3, RZ, PT ;  /* 0x000000ff0300720c */ /* 0x000fe40003f46270 */
[----:B------:R-:W-:-:S05]  /*11480*/  IADD3 R3, R11, 0x1000000, R4 ;  /* 0x010000000b037810 */ /* 0x000fca0007ffe004 */
[----:B------:R-:W-:-:S06]  /*11490*/  @P0 VIADD R2, R2, 0x1 ;  /* 0x0000000102020836 */ /* 0x000fcc0000000000 */
[----:B------:R-:W-:Y:S01]  /*114a0*/  @!P2 IMAD.MOV R2, RZ, RZ, -R2 ;  /* 0x000000ffff02a224 */ /* 0x000fe200078e0a02 */
[----:B------:R-:W-:-:S05]  /*114b0*/  @!P1 LOP3.LUT R2, RZ, R13, RZ, 0x33, !PT ;  /* 0x0000000dff029212 */ /* 0x000fca00078e33ff */
[----:B------:R-:W-:-:S07]  /*114c0*/  IMAD R18, R2, R18, R3 ;  /* 0x0000001202127224 */ /* 0x000fce00078e0203 */
.L_x_1329:
[----:B------:R-:W-:-:S05]  /*114d0*/  LOP3.LUT R17, RZ, R2, RZ, 0x33, !PT ;  /* 0x00000002ff117212 */ /* 0x000fca00078e33ff */
[----:B------:R-:W-:Y:S01]  /*114e0*/  IMAD.IADD R17, R6, 0x1, R17 ;  /* 0x0000000106117824 */ /* 0x000fe200078e0211 */
[----:B------:R-:W-:Y:S06]  /*114f0*/  BRA `(.L_x_1330) ;  /* 0x0000000000147947 */ /* 0x000fec0003800000 */
.L_x_1325:
[----:B------:R-:W-:Y:S01]  /*11500*/  ULDC UR4, c[0x0][0xc3c] ;  /* 0x00030f0000047ab9 */ /* 0x000fe20000000800 */
[----:B------:R-:W-:Y:S02]  /*11510*/  IMAD.MOV.U32 R17, RZ, RZ, RZ ;  /* 0x000000ffff117224 */ /* 0x000fe400078e00ff */
[----:B------:R-:W-:Y:S02]  /*11520*/  IMAD.U32 R16, RZ, RZ, UR6 ;  /* 0x00000006ff107e24 */ /* 0x000fe4000f8e00ff */
[----:B------:R-:W-:Y:S02]  /*11530*/  IMAD.MOV.U32 R18, RZ, RZ, RZ ;  /* 0x000000ffff127224 */ /* 0x000fe400078e00ff */
[----:B------:R-:W-:-:S07]  /*11540*/  IMAD.U32 R19, RZ, RZ, UR4 ;  /* 0x00000004ff137e24 */ /* 0x000fce000f8e00ff */
.L_x_1330:
[----:B------:R-:W-:-:S13]  /*11550*/  ISETP.NE.AND P0, PT, R7, RZ, PT ;  /* 0x000000ff0700720c */ /* 0x000fda0003f05270 */
[----:B------:R-:W0:Y:S01]  /*11560*/  @!P0 S2R R3, SR_CgaCtaId ;  /* 0x0000000000038919 */ /* 0x000e220000008800 */
[----:B------:R-:W-:-:S04]  /*11570*/  @!P0 MOV R2, 0x400 ;  /* 0x0000040000028802 */ /* 0x000fc80000000f00 */
[----:B0-----:R-:W-:-:S05]  /*11580*/  @!P0 LEA R2, R3, R2, 0x18 ;  /* 0x0000000203028211 */ /* 0x001fca00078ec0ff */
[----:B------:R0:W-:Y:S01]  /*11590*/  @!P0 STS.128 [R2+0x2a8d0], R16 ;  /* 0x02a8d01002008388 */ /* 0x0001e20000000c00 */
[----:B------:R-:W-:Y:S06]  /*115a0*/  BAR.ARV 0x5, 0x180 ;  /* 0x0146000000007b1d */ /* 0x000fec0000002000 */
.L_x_1323:
[----:B------:R2:W-:Y:S01]  /*115b0*/  STL [R1+0x10], RZ ;  /* 0x000010ff01007387 */ /* 0x0005e20000100800 */
[----:B------:R-:W-:Y:S01]  /*115c0*/  ULDC UR4, c[0x0][0xc3c] ;  /* 0x00030f0000047ab9 */ /* 0x000fe20000000800 */
[----:B------:R-:W-:Y:S01]  /*115d0*/  IMAD.MOV.U32 R28, RZ, RZ, 0x1 ;  /* 0x00000001ff1c7424 */ /* 0x000fe200078e00ff */
[----:B-1----:R-:W-:Y:S01]  /*115e0*/  ISETP.GE.AND P0, PT, R19, UR4, PT ;  /* 0x0000000413007c0c */ /* 0x002fe2000bf06270 */
[----:B------:R-:W-:-:S12]  /*115f0*/  IMAD.MOV.U32 R26, RZ, RZ, RZ ;  /* 0x000000ffff1a7224 */ /* 0x000fd800078e00ff */
[----:B--2---:R-:W-:Y:S05]  /*11600*/  @P0 BRA `(.L_x_1331) ;  /* 0x00000050009c0947 */ /* 0x004fea0003800000 */
[----:B0-----:R-:W2:Y:S01]  /*11610*/  LDL R2, [R1+0x14] ;  /* 0x0000140001027983 */ /* 0x001ea20000100800 */
[----:B------:R-:W0:Y:S01]  /*11620*/  S2UR UR5, SR_CgaCtaId ;  /* 0x00000000000579c3 */ /* 0x000e220000008800 */
[----:B------:R-:W-:Y:S01]  /*11630*/  LOP3.LUT R4, R0, 0x7f, RZ, 0xc0, !PT ;  /* 0x0000007f00047812 */ /* 0x000fe200078ec0ff */
[----:B------:R-:W-:Y:S01]  /*11640*/  BSSY B8, `(.L_x_1331) ;  /* 0x0000523000087945 */ /* 0x000fe20003800000 */
[----:B------:R1:W-:Y:S01]  /*11650*/  STL [R1+0x10], RZ ;  /* 0x000010ff01007387 */ /* 0x0003e20000100800 */
[----:B------:R-:W-:Y:S01]  /*11660*/  IMAD.MOV.U32 R28, RZ, RZ, 0x1 ;  /* 0x00000001ff1c7424 */ /* 0x000fe200078e00ff */
[----:B------:R-:W-:Y:S01]  /*11670*/  SHF.R.U32.HI R5, RZ, 0x3, R4 ;  /* 0x00000003ff057819 */ /* 0x000fe20000011604 */
[----:B------:R-:W-:Y:S01]  /*11680*/  IMAD.MOV.U32 R26, RZ, RZ, RZ ;  /* 0x000000ffff1a7224 */ /* 0x000fe200078e00ff */
[----:B------:R-:W-:Y:S01]  /*11690*/  ULDC UR39, c[0x0][0xc] ;  /* 0x0000030000277ab9 */ /* 0x000fe20000000800 */
[----:B--2---:R-:W-:Y:S01]  /*116a0*/  R2UR UR4, R2 ;  /* 0x00000000020472ca */ /* 0x004fe200000e0000 */
[----:B------:R-:W-:-:S05]  /*116b0*/  IMAD.SHL.U32 R2, R0, 0x8, RZ ;  /* 0x0000000800027824 */ /* 0x000fca00078e00ff */
[C---:B------:R-:W-:Y:S02]  /*116c0*/  LOP3.LUT R3, R2.reuse, 0x1f8, RZ, 0xc0, !PT ;  /* 0x000001f802037812 */ /* 0x040fe400078ec0ff */
[----:B------:R-:W-:Y:S02]  /*116d0*/  LOP3.LUT R4, R2, 0x38, RZ, 0xc0, !PT ;  /* 0x0000003802047812 */ /* 0x000fe400078ec0ff */
[----:B------:R-:W-:Y:S01]  /*116e0*/  LOP3.LUT R3, R3, 0x38, R0, 0x78, !PT ;  /* 0x0000003803037812 */ /* 0x000fe200078e7800 */
[----:B------:R-:W-:Y:S02]  /*116f0*/  IMAD.SHL.U32 R0, R0, 0x10, RZ ;  /* 0x0000001000007824 */ /* 0x000fe400078e00ff */
[----:B------:R-:W-:Y:S01]  /*11700*/  ULOP3.LUT UR38, UR4, 0x2, URZ, 0xfc, !UPT ;  /* 0x0000000204267892 */ /* 0x000fe2000f8efc3f */
[----:B------:R-:W-:Y:S02]  /*11710*/  LOP3.LUT R32, R3, 0x200, R2, 0xf8, !PT ;  /* 0x0000020003207812 */ /* 0x000fe400078ef802 */
[----:B------:R-:W-:Y:S01]  /*11720*/  UMOV UR4, 0x400 ;  /* 0x0000040000047882 */ /* 0x000fe20000000000 */
[----:B------:R-:W-:Y:S01]  /*11730*/  LOP3.LUT R3, R5, 0x70, R0, 0xf8, !PT ;  /* 0x0000007005037812 */ /* 0x000fe200078ef800 */
[----:B0-----:R-:W-:Y:S01]  /*11740*/  ULEA UR4, UR5, UR4, 0x18 ;  /* 0x0000000405047291 */ /* 0x001fe2000f8ec03f */
[----:B------:R-:W-:-:S02]  /*11750*/  LOP3.LUT R2, R4, 0x40, RZ, 0xfc, !PT ;  /* 0x0000004004027812 */ /* 0x000fc400078efcff */
[----:B------:R-:W-:-:S03]  /*11760*/  LOP3.LUT R0, R4, 0x80, RZ, 0xfc, !PT ;  /* 0x0000008004007812 */ /* 0x000fc600078efcff */
[----:B------:R-:W-:-:S04]  /*11770*/  IMAD.U32 R22, RZ, RZ, UR4 ;  /* 0x00000004ff167e24 */ /* 0x000fc8000f8e00ff */
[----:B-1----:R-:W-:-:S07]  /*11780*/  IMAD R33, R32, 0x2, R22 ;  /* 0x0000000220217824 */ /* 0x002fce00078e0216 */
.L_x_1404:
[----:B------:R-:W-:Y:S05]  /*11790*/  YIELD ;  /* 0x0000000000007946 */ /* 0x000fea0003800000 */
[----:B------:R-:W-:Y:S01]  /*117a0*/  ULDC.64 UR4, c[0x0][0xa28] ;  /* 0x00028a0000047ab9 */ /* 0x000fe20000000a00 */
[----:B------:R-:W-:Y:S01]  /*117b0*/  IMAD.MOV.U32 R37, RZ, RZ, RZ ;  /* 0x000000ffff257224 */ /* 0x000fe200078e00ff */
[----:B------:R-:W-:-:S04]  /*117c0*/  ISETP.NE.U32.AND P0, PT, RZ, UR4, PT ;  /* 0x00000004ff007c0c */ /* 0x000fc8000bf05070 */
[----:B------:R-:W-:Y:S01]  /*117d0*/  ISETP.NE.AND.EX P0, PT, RZ, UR5, PT, P0 ;  /* 0x00000005ff007c0c */ /* 0x000fe2000bf05300 */
[----:B------:R-:W-:-:S12]  /*117e0*/  ULDC.64 UR4, c[0x0][0xa18] ;  /* 0x0002860000047ab9 */ /* 0x000fd80000000a00 */
[----:B0-----:R-:W0:Y:S02]  /*117f0*/  @P0 LDC.64 R2, c[0x0][0xa28] ;  /* 0x00028a00ff020b82 */ /* 0x001e240000000a00 */
[----:B0-----:R-:W-:-:S05]  /*11800*/  @P0 IMAD.WIDE R2, R19, 0x4, R2 ;  /* 0x0000000413020825 */ /* 0x001fca00078e0202 */
[----:B------:R0:W5:Y:S01]  /*11810*/  @P0 LDG.E R37, desc[UR36][R2.64] ;  /* 0x0000002402250981 */ /* 0x000162000c1e1900 */
[----:B------:R-:W-:Y:S01]  /*11820*/  ISETP.NE.U32.AND P0, PT, RZ, UR4, PT ;  /* 0x00000004ff007c0c */ /* 0x000fe2000bf05070 */
[----:B------:R-:W-:Y:S01]  /*11830*/  IMAD.MOV.U32 R35, RZ, RZ, RZ ;  /* 0x000000ffff237224 */ /* 0x000fe200078e00ff */
[----:B------:R-:W-:Y:S02]  /*11840*/  LOP3.LUT R23, R23, 0xffffff7f, RZ, 0xc0, !PT ;  /* 0xffffff7f17177812 */ /* 0x000fe400078ec0ff */
[----:B------:R-:W-:Y:S01]  /*11850*/  ISETP.NE.AND.EX P1, PT, RZ, UR5, PT, P0 ;  /* 0x00000005ff007c0c */ /* 0x000fe2000bf25300 */
[----:B------:R-:W-:Y:S02]  /*11860*/  ULDC.64 UR4, c[0x0][0xa00] ;  /* 0x0002800000047ab9 */ /* 0x000fe40000000a00 */
[----:B------:R-:W-:Y:S01]  /*11870*/  ISETP.NE.U32.AND P0, PT, RZ, UR4, PT ;  /* 0x00000004ff007c0c */ /* 0x000fe2000bf05070 */
[----:B0-----:R-:W0:Y:S03]  /*11880*/  LDC.64 R2, c[0x0][0xa00] ;  /* 0x00028000ff027b82 */ /* 0x001e260000000a00 */
[----:B------:R-:W-:Y:S01]  /*11890*/  ISETP.NE.AND.EX P2, PT, RZ, UR5, PT, P0 ;  /* 0x00000005ff007c0c */ /* 0x000fe2000bf45300 */
[----:B------:R-:W-:-:S05]  /*118a0*/  ULDC.64 UR4, c[0x0][0x418] ;  /* 0x0001060000047ab9 */ /* 0x000fca0000000a00 */
[----:B------:R-:W1:Y:S07]  /*118b0*/  @P1 LDC.64 R30, c[0x0][0xa18] ;  /* 0x00028600ff1e1b82 */ /* 0x000e6e0000000a00 */
[----:B------:R-:W-:Y:S01]  /*118c0*/  @P2 LOP3.LUT R23, R23, 0x80, RZ, 0xfc, !PT ;  /* 0x0000008017172812 */ /* 0x000fe200078efcff */
[----:B0-----:R-:W-:-:S05]  /*118d0*/  IMAD.WIDE R2, R19, 0x4, R2 ;  /* 0x0000000413027825 */ /* 0x001fca00078e0202 */
[----:B------:R0:W5:Y:S01]  /*118e0*/  @P2 LDG.E R35, desc[UR36][R2.64] ;  /* 0x0000002402232981 */ /* 0x000162000c1e1900 */
[----:B-1----:R-:W-:-:S06]  /*118f0*/  @P1 IMAD.WIDE R30, R19, 0x4, R30 ;  /* 0x00000004131e1825 */ /* 0x002fcc00078e021e */
[----:B------:R0:W5:Y:S01]  /*11900*/  @P1 LDG.E R30, desc[UR36][R30.64] ;  /* 0x000000241e1e1981 */ /* 0x000162000c1e1900 */
[----:B------:R-:W-:-:S03]  /*11910*/  UISETP.NE.U32.AND UP0, UPT, UR4, URZ, UPT ;  /* 0x0000003f0400728c */ /* 0x000fc6000bf05070 */
[----:B------:R-:W-:Y:S01]  /*11920*/  ULDC UR4, c[0x0][0x424] ;  /* 0x0001090000047ab9 */ /* 0x000fe20000000800 */
[----:B------:R-:W-:-:S03]  /*11930*/  UISETP.NE.AND.EX UP0, UPT, UR5, URZ, UPT, UP0 ;  /* 0x0000003f0500728c */ /* 0x000fc6000bf05300 */
[----:B------:R-:W-:Y:S01]  /*11940*/  ULDC UR5, c[0x0][0x2f0] ;  /* 0x0000bc0000057ab9 */ /* 0x000fe20000000800 */
[----:B------:R-:W-:-:S04]  /*11950*/  USEL UR4, UR4, 0x1, UP0 ;  /* 0x0000000104047887 */ /* 0x000fc80008000000 */
[----:B------:R-:W-:-:S06]  /*11960*/  UIMAD UR4, UR4, UR5, URZ ;  /* 0x00000005040472a4 */ /* 0x000fcc000f8e023f */
[----:B------:R-:W-:Y:S01]  /*11970*/  IMAD.U32 R34, RZ, RZ, UR4 ;  /* 0x00000004ff227e24 */ /* 0x000fe2000f8e00ff */
[----:B0-2---:R-:W-:Y:S06]  /*11980*/  @P1 BRA `(.L_x_1332) ;  /* 0x0000000000181947 */ /* 0x005fec0003800000 */
[----:B------:R-:W-:Y:S02]  /*11990*/  ULDC UR4, c[0x0][0x288] ;  /* 0x0000a20000047ab9 */ /* 0x000fe40000000800 */
[----:B-----5:R-:W-:Y:S01]  /*119a0*/  IMAD.U32 R30, RZ, RZ, UR4 ;  /* 0x00000004ff1e7e24 */ /* 0x020fe2000f8e00ff */
[----:B------:R-:W-:Y:S06]  /*119b0*/  @!P2 BRA `(.L_x_1332) ;  /* 0x00000000000ca947 */ /* 0x000fec0003800000 */
[----:B------:R-:W2:Y:S04]  /*119c0*/  LDG.E R5, desc[UR36][R2.64] ;  /* 0x0000002402057981 */ /* 0x000ea8000c1e1900 */
[----:B------:R-:W2:Y:S02]  /*119d0*/  LDG.E R30, desc[UR36][R2.64+0x4] ;  /* 0x00000424021e7981 */ /* 0x000ea4000c1e1900 */
[----:B--2---:R-:W-:-:S07]  /*119e0*/  IMAD.IADD R30, R30, 0x1, -R5 ;  /* 0x000000011e1e7824 */ /* 0x004fce00078e0a05 */
.L_x_1332:
[----:B------:R-:W-:Y:S02]  /*119f0*/  ULDC.64 UR4, c[0x0][0xa20] ;  /* 0x0002880000047ab9 */ /* 0x000fe40000000a00 */
[----:B------:R-:W-:-:S04]  /*11a00*/  ISETP.NE.U32.AND P0, PT, RZ, UR4, PT ;  /* 0x00000004ff007c0c */ /* 0x000fc8000bf05070 */
[----:B------:R-:W-:-:S13]  /*11a10*/  ISETP.NE.AND.EX P0, PT, RZ, UR5, PT, P0 ;  /* 0x00000005ff007c0c */ /* 0x000fda000bf05300 */
[----:B------:R-:W-:Y:S05]  /*11a20*/  @!P0 BRA `(.L_x_1333) ;  /* 0x0000000000108947 */ /* 0x000fea0003800000 */
[----:B------:R-:W0:Y:S02]  /*11a30*/  LDC.64 R2, c[0x0][0xa20] ;  /* 0x00028800ff027b82 */ /* 0x000e240000000a00 */
[----:B0-----:R-:W-:-:S05]  /*11a40*/  IMAD.WIDE R2, R19, 0x4, R2 ;  /* 0x0000000413027825 */ /* 0x001fca00078e0202 */
[----:B------:R0:W5:Y:S01]  /*11a50*/  LDG.E R34, desc[UR36][R2.64] ;  /* 0x0000002402227981 */ /* 0x000162000c1e1900 */
[----:B------:R-:W-:Y:S05]  /*11a60*/  BRA `(.L_x_1334) ;  /* 0x0000000000247947 */ /* 0x000fea0003800000 */
.L_x_1333:
        /* <DEDUP_REMOVED lines=9> */
.L_x_1334:
[----:B------:R-:W1:Y:S01]  /*11b00*/  LDC R0, c[0x0][0x448] ;  /* 0x00011200ff007b82 */ /* 0x000e620000000800 */
[----:B------:R-:W-:Y:S01]  /*11b10*/  IMAD.SHL.U32 R27, R17, 0x80, RZ ;  /* 0x00000080111b7824 */ /* 0x000fe200078e00ff */
[----:B------:R-:W-:Y:S01]  /*11b20*/  LOP3.LUT R23, R23, 0xffffffbf, RZ, 0xc0, !PT ;  /* 0xffffffbf17177812 */ /* 0x000fe200078ec0ff */
[----:B-----5:R-:W-:-:S05]  /*11b30*/  IMAD.IADD R34, R34, 0x1, -R37 ;  /* 0x0000000122227824 */ /* 0x020fca00078e0a25 */
[----:B0-----:R-:W0:Y:S01]  /*11b40*/  LDC.64 R2, c[0x0][0x9e0] ;  /* 0x00027800ff027b82 */ /* 0x001e220000000a00 */
[----:B-1----:R-:W-:Y:S01]  /*11b50*/  ISETP.NE.AND P2, PT, R0, 0x1, PT ;  /* 0x000000010000780c */ /* 0x002fe20003f45270 */
[----:B------:R-:W-:Y:S01]  /*11b60*/  VIADD R0, R27, 0x7f ;  /* 0x0000007f1b007836 */ /* 0x000fe20000000000 */
[----:B0-----:R-:W-:-:S11]  /*11b70*/  ISETP.GE.AND P1, PT, R3, 0x1, PT ;  /* 0x000000010300780c */ /* 0x001fd60003f26270 */
[----:B------:R-:W0:Y:S01]  /*11b80*/  @P2 LDC R5, c[0x0][0x44c] ;  /* 0x00011300ff052b82 */ /* 0x000e220000000800 */
[----:B------:R-:W-:-:S07]  /*11b90*/  @P2 LOP3.LUT R23, R23, 0x40, RZ, 0xfc, !PT ;  /* 0x0000004017172812 */ /* 0x000fce00078efcff */
[----:B------:R-:W1:Y:S01]  /*11ba0*/  @P2 LDC R7, c[0x0][0x450] ;  /* 0x00011400ff072b82 */ /* 0x000e620000000800 */
[----:B0-----:R-:W-:Y:S01]  /*11bb0*/  @P2 IMAD.HI.U32 R4, R0, R5, RZ ;  /* 0x0000000500042227 */ /* 0x001fe200078e00ff */
[----:B------:R-:W-:-:S04]  /*11bc0*/  IADD3 R5, R34, 0x1, -R30 ;  /* 0x0000000122057810 */ /* 0x000fc80007ffe81e */
[----:B-1----:R-:W-:-:S05]  /*11bd0*/  @P2 SHF.R.U32.HI R0, RZ, R7, R4 ;  /* 0x00000007ff002219 */ /* 0x002fca0000011604 */
[----:B------:R-:W-:-:S04]  /*11be0*/  IMAD.IADD R7, R5, 0x1, R0 ;  /* 0x0000000105077824 */ /* 0x000fc800078e0200 */
[----:B------:R-:W-:Y:S01]  /*11bf0*/  IMAD.IADD R2, R7, 0x1, R2 ;  /* 0x0000000107027824 */ /* 0x000fe200078e0202 */
[----:B------:R-:W-:Y:S06]  /*11c00*/  @!P1 BRA `(.L_x_1335) ;  /* 0x0000000000489947 */ /* 0x000fec0003800000 */
[C---:B------:R-:W-:Y:S01]  /*11c10*/  ISETP.GT.AND P0, PT, R7.reuse, RZ, PT ;  /* 0x000000ff0700720c */ /* 0x040fe20003f04270 */
[----:B------:R-:W-:Y:S01]  /*11c20*/  BSSY B0, `(.L_x_1336) ;  /* 0x000000e000007945 */ /* 0x000fe20003800000 */
[----:B------:R-:W-:-:S11]  /*11c30*/  VIADD R0, R7, 0xffffffff ;  /* 0xffffffff07007836 */ /* 0x000fd60000000000 */
        /* <DEDUP_REMOVED lines=8> */
.L_x_1337:
[----:B------:R-:W-:-:S13]  /*11cc0*/  ISETP.NE.AND P0, PT, R3, 0x1, PT ;  /* 0x000000010300780c */ /* 0x000fda0003f05270 */
[----:B------:R-:W0:Y:S02]  /*11cd0*/  @P0 LDC.64 R4, c[0x0][0x9e8] ;  /* 0x00027a00ff040b82 */ /* 0x000e240000000a00 */
[----:B0-----:R-:W-:-:S05]  /*11ce0*/  @P0 IMAD.HI.U32 R4, R0, R4, RZ ;  /* 0x0000000400040227 */ /* 0x001fca00078e00ff */
[----:B------:R-:W-:-:S07]  /*11cf0*/  @P0 SHF.R.U32.HI R0, RZ, R5, R4 ;  /* 0x00000005ff000219 */ /* 0x000fce0000011604 */
.L_x_1338:
[----:B------:R-:W-:Y:S05]  /*11d00*/  BSYNC B0 ;  /* 0x0000000000007941 */ /* 0x000fea0003800000 */
.L_x_1336:
[----:B------:R-:W-:-:S05]  /*11d10*/  IMAD R5, R0, R3, R3 ;  /* 0x0000000300057224 */ /* 0x000fca00078e0203 */
[----:B------:R-:W-:-:S07]  /*11d20*/  VIMNMX R2, R2, R5, PT ;  /* 0x0000000502027248 */ /* 0x000fce0003fe0100 */
.L_x_1335:
[----:B------:R-:W0:Y:S01]  /*11d30*/  @P2 LDC R0, c[0x0][0x44c] ;  /* 0x00011300ff002b82 */ /* 0x000e220000000800 */
[----:B------:R-:W-:Y:S01]  /*11d40*/  VIADD R2, R2, 0x5f ;  /* 0x0000005f02027836 */ /* 0x000fe20000000000 */
[----:B------:R-:W-:Y:S01]  /*11d50*/  ULDC UR4, c[0x0][0x9dc] ;  /* 0x0002770000047ab9 */ /* 0x000fe20000000800 */
[----:B------:R-:W-:Y:S02]  /*11d60*/  IMAD.MOV.U32 R5, RZ, RZ, R27 ;  /* 0x000000ffff057224 */ /* 0x000fe400078e001b */
[----:B------:R-:W-:-:S03]  /*11d70*/  IMAD.HI R2, R2, 0x2aaaaaab, RZ ;  /* 0x2aaaaaab02027827 */ /* 0x000fc600078e02ff */
[----:B------:R-:W1:Y:S01]  /*11d80*/  @P2 LDC R7, c[0x0][0x450] ;  /* 0x00011400ff072b82 */ /* 0x000e620000000800 */
[----:B0-----:R-:W-:-:S05]  /*11d90*/  @P2 IMAD.HI.U32 R0, R27, R0, RZ ;  /* 0x000000001b002227 */ /* 0x001fca00078e00ff */
[----:B-1----:R-:W-:Y:S01]  /*11da0*/  @P2 SHF.R.U32.HI R5, RZ, R7, R0 ;  /* 0x00000007ff052219 */ /* 0x002fe20000011600 */
[----:B------:R-:W-:Y:S01]  /*11db0*/  VIADD R0, R34, 0x5f ;  /* 0x0000005f22007836 */ /* 0x000fe20000000000 */
[----:B------:R-:W-:-:S03]  /*11dc0*/  SHF.R.U32.HI R7, RZ, 0x1f, R2 ;  /* 0x0000001fff077819 */ /* 0x000fc60000011602 */
[----:B------:R-:W-:Y:S01]  /*11dd0*/  IMAD.HI R0, R0, 0x2aaaaaab, RZ ;  /* 0x2aaaaaab00007827 */ /* 0x000fe200078e02ff */
[----:B------:R-:W-:-:S04]  /*11de0*/  LEA.HI.SX32 R2, R2, R7, 0x1c ;  /* 0x0000000702027211 */ /* 0x000fc800078fe2ff */
[----:B------:R-:W-:-:S04]  /*11df0*/  SHF.R.U32.HI R7, RZ, 0x1f, R0 ;  /* 0x0000001fff077819 */ /* 0x000fc80000011600 */
[----:B------:R-:W-:-:S04]  /*11e00*/  LEA.HI.SX32 R7, R0, R7, 0x1c ;  /* 0x0000000700077211 */ /* 0x000fc800078fe2ff */
[----:B------:R-:W-:Y:S02]  /*11e10*/  VIMNMX R7, R7, R2, PT ;  /* 0x0000000207077248 */ /* 0x000fe40003fe0100 */
[----:B------:R-:W-:-:S05]  /*11e20*/  IADD3 R2, R5, R34, -R30 ;  /* 0x0000002205027210 */ /* 0x000fca0007ffe81e */
[----:B------:R-:W-:Y:S01]  /*11e30*/  VIADD R0, R2, -UR4 ;  /* 0x8000000402007c36 */ /* 0x000fe20008000000 */
[----:B------:R-:W-:Y:S06]  /*11e40*/  @!P1 BRA `(.L_x_1339) ;  /* 0x0000000000449947 */ /* 0x000fec0003800000 */
[----:B------:R-:W-:Y:S01]  /*11e50*/  ISETP.GT.AND P0, PT, R2, -0x1, PT ;  /* 0xffffffff0200780c */ /* 0x000fe20003f04270 */
[----:B------:R-:W-:-:S12]  /*11e60*/  BSSY B0, `(.L_x_1340) ;  /* 0x000000d000007945 */ /* 0x000fd80003800000 */
        /* <DEDUP_REMOVED lines=8> */
.L_x_1341:
[----:B------:R-:W-:-:S13]  /*11ef0*/  ISETP.NE.AND P0, PT, R3, 0x1, PT ;  /* 0x000000010300780c */ /* 0x000fda0003f05270 */
[----:B------:R-:W0:Y:S02]  /*11f00*/  @P0 LDC.64 R4, c[0x0][0x9e8] ;  /* 0x00027a00ff040b82 */ /* 0x000e240000000a00 */
[----:B0-----:R-:W-:-:S05]  /*11f10*/  @P0 IMAD.HI.U32 R4, R2, R4, RZ ;  /* 0x0000000402040227 */ /* 0x001fca00078e00ff */
[----:B------:R-:W-:-:S07]  /*11f20*/  @P0 SHF.R.U32.HI R2, RZ, R5, R4 ;  /* 0x00000005ff020219 */ /* 0x000fce0000011604 */
.L_x_1342:
[----:B------:R-:W-:Y:S05]  /*11f30*/  BSYNC B0 ;  /* 0x0000000000007941 */ /* 0x000fea0003800000 */
.L_x_1340:
[----:B------:R-:W-:-:S05]  /*11f40*/  IMAD R3, R2, R3, RZ ;  /* 0x0000000302037224 */ /* 0x000fca00078e02ff */
[----:B------:R-:W-:-:S07]  /*11f50*/  VIMNMX R0, R0, R3, !PT ;  /* 0x0000000300007248 */ /* 0x000fce0007fe0100 */
.L_x_1339:
[----:B------:R-:W-:Y:S01]  /*11f60*/  IMAD.HI R0, R0, 0x2aaaaaab, RZ ;  /* 0x2aaaaaab00007827 */ /* 0x000fe200078e02ff */
[----:B------:R-:W-:Y:S04]  /*11f70*/  BSSY B0, `(.L_x_1343) ;  /* 0x000002a000007945 */ /* 0x000fe80003800000 */
[----:B------:R-:W-:-:S04]  /*11f80*/  SHF.R.U32.HI R3, RZ, 0x1f, R0 ;  /* 0x0000001fff037819 */ /* 0x000fc80000011600 */
[----:B------:R-:W-:Y:S02]  /*11f90*/  LEA.HI.SX32 R3, R0, R3, 0x1c ;  /* 0x0000000300037211 */ /* 0x000fe400078fe2ff */
[C---:B------:R-:W-:Y:S02]  /*11fa0*/  LOP3.LUT R0, R18.reuse, 0xff000000, RZ, 0xc0, !PT ;  /* 0xff00000012007812 */ /* 0x040fe400078ec0ff */
[----:B------:R-:W-:Y:S02]  /*11fb0*/  VIMNMX R36, RZ, R3, !PT ;  /* 0x00000003ff247248 */ /* 0x000fe40007fe0100 */
[----:B------:R-:W-:Y:S02]  /*11fc0*/  SHF.R.U32.HI R3, RZ, 0x8, R0 ;  /* 0x00000008ff037819 */ /* 0x000fe40000011600 */
[----:B------:R-:W-:Y:S02]  /*11fd0*/  ISETP.GT.AND P0, PT, R7, R36, PT ;  /* 0x000000240700720c */ /* 0x000fe40003f04270 */
[----:B------:R-:W-:-:S04]  /*11fe0*/  LOP3.LUT R0, R18, 0xff0000, RZ, 0xc0, !PT ;  /* 0x00ff000012007812 */ /* 0x000fc800078ec0ff */
[----:B------:R-:W-:Y:S01]  /*11ff0*/  LEA.HI R3, R0, R3, RZ, 0x10 ;  /* 0x0000000300037211 */ /* 0x000fe200078f80ff */
[----:B------:R-:W-:-:S03]  /*12000*/  IMAD.MOV.U32 R0, RZ, RZ, RZ ;  /* 0x000000ffff007224 */ /* 0x000fc600078e00ff */
[----:B------:R-:W-:-:S03]  /*12010*/  LOP3.LUT R5, R3, 0xff, RZ, 0xc0, !PT ;  /* 0x000000ff03057812 */ /* 0x000fc600078ec0ff */
[----:B------:R-:W-:Y:S05]  /*12020*/  @!P0 BRA `(.L_x_1344) ;  /* 0x0000000000788947 */ /* 0x000fea0003800000 */
[----:B------:R-:W-:Y:S01]  /*12030*/  SHF.R.U32.HI R0, RZ, 0x10, R3 ;  /* 0x00000010ff007819 */ /* 0x000fe20000011603 */
[----:B------:R-:W-:-:S03]  /*12040*/  IMAD.MOV.U32 R2, RZ, RZ, RZ ;  /* 0x000000ffff027224 */ /* 0x000fc600078e00ff */
[----:B------:R-:W-:-:S13]  /*12050*/  ISETP.NE.AND P0, PT, R0, RZ, PT ;  /* 0x000000ff0000720c */ /* 0x000fda0003f05270 */
[----:B------:R-:W0:Y:S02]  /*12060*/  @!P0 LDC R0, c[0x0][0x9f0] ;  /* 0x00027c00ff008b82 */ /* 0x000e240000000800 */
[-C--:B0-----:R-:W-:Y:S02]  /*12070*/  IABS R4, R0.reuse ;  /* 0x0000000000047213 */ /* 0x081fe40000000000 */
[----:B------:R-:W-:Y:S02]  /*12080*/  IABS R10, R0 ;  /* 0x00000000000a7213 */ /* 0x000fe40000000000 */
[----:B------:R-:W0:Y:S08]  /*12090*/  I2F.RP R6, R4 ;  /* 0x0000000400067306 */ /* 0x000e300000209400 */
[----:B0-----:R-:W0:Y:S02]  /*120a0*/  MUFU.RCP R6, R6 ;  /* 0x0000000600067308 */ /* 0x001e240000001000 */
[----:B0-----:R-:W-:-:S02]  /*120b0*/  VIADD R8, R6, 0xffffffe ;  /* 0x0ffffffe06087836 */ /* 0x001fc40000000000 */
[----:B------:R-:W-:-:S04]  /*120c0*/  IMAD.MOV R6, RZ, RZ, -R10 ;  /* 0x000000ffff067224 */ /* 0x000fc800078e0a0a */
[----:B------:R-:W0:Y:S02]  /*120d0*/  F2I.FTZ.U32.TRUNC.NTZ R3, R8 ;  /* 0x0000000800037305 */ /* 0x000e24000021f000 */
[----:B0-----:R-:W-:-:S04]  /*120e0*/  IMAD.MOV R9, RZ, RZ, -R3 ;  /* 0x000000ffff097224 */ /* 0x001fc800078e0a03 */
[----:B------:R-:W-:-:S04]  /*120f0*/  IMAD R9, R9, R4, RZ ;  /* 0x0000000409097224 */ /* 0x000fc800078e02ff */
[----:B------:R-:W-:Y:S01]  /*12100*/  IMAD.HI.U32 R2, R3, R9, R2 ;  /* 0x0000000903027227 */ /* 0x000fe200078e0002 */
[----:B------:R-:W-:-:S05]  /*12110*/  IADD3 R3, R0, -0x1, R7 ;  /* 0xffffffff00037810 */ /* 0x000fca0007ffe007 */
[----:B------:R-:W-:-:S05]  /*12120*/  IMAD.IADD R3, R3, 0x1, -R36 ;  /* 0x0000000103037824 */ /* 0x000fca00078e0a24 */
[----:B------:R-:W-:Y:S02]  /*12130*/  IABS R9, R3 ;  /* 0x0000000300097213 */ /* 0x000fe40000000000 */
[----:B------:R-:W-:-:S03]  /*12140*/  LOP3.LUT R3, R3, R0, RZ, 0x3c, !PT ;  /* 0x0000000003037212 */ /* 0x000fc600078e3cff */
        /* <DEDUP_REMOVED lines=12> */
.L_x_1344:
[----:B------:R-:W-:Y:S05]  /*12210*/  BSYNC B0 ;  /* 0x0000000000007941 */ /* 0x000fea0003800000 */
.L_x_1343:
[-C--:B------:R-:W-:Y:S01]  /*12220*/  IMAD R36, R5, R0.reuse, R36 ;  /* 0x0000000005247224 */ /* 0x080fe200078e0224 */
        /* <DEDUP_REMOVED lines=22> */
.L_x_1346:
        /* <DEDUP_REMOVED lines=20> */
.L_x_1349:
[----:B------:R-:W-:Y:S05]  /*124d0*/  BSYNC B6 ;  /* 0x0000000000067941 */ /* 0x000fea0003800000 */
.L_x_1348:
        /* <DEDUP_REMOVED lines=20> */
.L_x_1352:
        /* <DEDUP_REMOVED lines=15> */
.L_x_1351:
[----:B------:R-:W-:Y:S05]  /*12710*/  BSYNC B6 ;  /* 0x0000000000067941 */ /* 0x000fea0003800000 */
.L_x_1350:
[----:B------:R-:W-:Y:S01]  /*12720*/  ULDC.64 UR4, c[0x0][0x9f8] ;  /* 0x00027e0000047ab9 */ /* 0x000fe20000000a00 */
[----:B------:R-:W-:Y:S01]  /*12730*/  IMAD.MOV.U32 R31, RZ, RZ, R19 ;  /* 0x000000ffff1f7224 */ /* 0x000fe200078e0013 */
[----:B------:R-:W-:Y:S01]  /*12740*/  ISETP.NE.U32.AND P0, PT, RZ, UR4, PT ;  /* 0x00000004ff007c0c */ /* 0x000fe2000bf05070 */
[----:B------:R-:W0:Y:S01]  /*12750*/  S2R R17, SR_TID.X ;  /* 0x0000000000117919 */ /* 0x000e220000002100 */
[----:B------:R-:W1:Y:S01]  /*12760*/  LDC R8, c[0x0][0x430] ;  /* 0x00010c00ff087b82 */ /* 0x000e620000000800 */
[----:B------:R-:W-:Y:S01]  /*12770*/  VIADD R25, R24, 0xffffffff ;  /* 0xffffffff18197836 */ /* 0x000fe20000000000 */
[----:B------:R-:W-:Y:S01]  /*12780*/  ISETP.NE.AND.EX P0, PT, RZ, UR5, PT, P0 ;  /* 0x00000005ff007c0c */ /* 0x000fe2000bf05300 */
[----:B------:R-:W2:Y:S01]  /*12790*/  S2R R21, SR_TID.X ;  /* 0x0000000000157919 */ /* 0x000ea20000002100 */
[----:B------:R-:W-:-:S11]  /*127a0*/  ULDC UR4, c[0x0][0x320] ;  /* 0x0000c80000047ab9 */ /* 0x000fd60000000800 */
[----:B------:R-:W3:Y:S01]  /*127b0*/  @P0 LDC.64 R2, c[0x0][0x9f8] ;  /* 0x00027e00ff020b82 */ /* 0x000ee20000000a00 */
[----:B0-----:R-:W-:-:S04]  /*127c0*/  LOP3.LUT R17, R17, 0x7f, RZ, 0xc0, !PT ;  /* 0x0000007f11117812 */ /* 0x001fc800078ec0ff */
[----:B------:R-:W-:Y:S01]  /*127d0*/  SHF.R.U32.HI R20, RZ, 0x3, R17 ;  /* 0x00000003ff147819 */ /* 0x000fe20000011611 */
[----:B---3--:R-:W-:-:S05]  /*127e0*/  @P0 IMAD.WIDE R2, R19, 0x4, R2 ;  /* 0x0000000413020825 */ /* 0x008fca00078e0202 */
[----:B------:R0:W3:Y:S01]  /*127f0*/  @P0 LDG.E R31, desc[UR36][R2.64] ;  /* 0x00000024021f0981 */ /* 0x0000e2000c1e1900 */
[----:B-1----:R-:W-:Y:S01]  /*12800*/  ISETP.NE.AND P1, PT, R8, 0x1, PT ;  /* 0x000000010800780c */ /* 0x002fe20003f25270 */
[----:B--2---:R-:W-:Y:S01]  /*12810*/  IMAD.SHL.U32 R21, R21, 0x8, RZ ;  /* 0x0000000815157824 */ /* 0x004fe200078e00ff */
[----:B------:R-:W-:Y:S01]  /*12820*/  LOP3.LUT R23, R23, 0xffffffdf, RZ, 0xc0, !PT ;  /* 0xffffffdf17177812 */ /* 0x000fe200078ec0ff */
[----:B------:R-:W1:Y:S03]  /*12830*/  S2R R17, SR_TID.X ;  /* 0x0000000000117919 */ /* 0x000e660000002100 */
[----:B------:R-:W-:-:S07]  /*12840*/  LOP3.LUT R21, R21, 0x38, RZ, 0xc0, !PT ;  /* 0x0000003815157812 */ /* 0x000fce00078ec0ff */
[----:B------:R-:W2:Y:S01]  /*12850*/  @P1 LDC R7, c[0x0][0x434] ;  /* 0x00010d00ff071b82 */ /* 0x000ea20000000800 */
[----:B------:R-:W-:-:S07]  /*12860*/  @P1 LOP3.LUT R23, R23, 0x20, RZ, 0xfc, !PT ;  /* 0x0000002017171812 */ /* 0x000fce00078efcff */
[----:B------:R-:W4:Y:S01]  /*12870*/  @P1 LDC R5, c[0x0][0x438] ;  /* 0x00010e00ff051b82 */ /* 0x000f220000000800 */
[----:B-1----:R-:W-:-:S05]  /*12880*/  IMAD.SHL.U32 R17, R17, 0x10, RZ ;  /* 0x0000001011117824 */ /* 0x002fca00078e00ff */
[----:B------:R-:W-:Y:S02]  /*12890*/  LOP3.LUT R17, R20, 0x70, R17, 0xf8, !PT ;  /* 0x0000007014117812 */ /* 0x000fe400078ef811 */
[----:B------:R-:W-:-:S03]  /*128a0*/  LOP3.LUT R20, R21, 0x40, RZ, 0xfc, !PT ;  /* 0x0000004015147812 */ /* 0x000fc600078efcff */
[----:B------:R-:W-:Y:S01]  /*128b0*/  IMAD R0, R25, 0x60, R17 ;  /* 0x0000006019007824 */ /* 0x000fe200078e0211 */
[----:B------:R-:W-:-:S04]  /*128c0*/  ISETP.GE.AND P2, PT, R20, UR4, PT ;  /* 0x0000000414007c0c */ /* 0x000fc8000bf46270 */
[C---:B------:R-:W-:Y:S01]  /*128d0*/  ISETP.GE.AND P0, PT, R0.reuse, R34, PT ;  /* 0x000000220000720c */ /* 0x040fe20003f06270 */
[----:B------:R-:W-:-:S03]  /*128e0*/  IMAD.IADD R0, R0, 0x1, R37 ;  /* 0x0000000100007824 */ /* 0x000fc600078e0225 */
[----:B------:R-:W-:Y:S01]  /*128f0*/  ISETP.GT.U32.OR P0, PT, R17, 0x5f, P0 ;  /* 0x0000005f1100780c */ /* 0x000fe20000704470 */
[----:B--2---:R-:W-:-:S04]  /*12900*/  @P1 IMAD.HI.U32 R6, R0, R7, RZ ;  /* 0x0000000700061227 */ /* 0x004fc800078e00ff */
[----:B------:R-:W-:Y:S01]  /*12910*/  IMAD.MOV.U32 R4, RZ, RZ, R0 ;  /* 0x000000ffff047224 */ /* 0x000fe200078e0000 */
[----:B----4-:R-:W-:Y:S02]  /*12920*/  @P1 SHF.R.U32.HI R4, RZ, R5, R6 ;  /* 0x00000005ff041219 */ /* 0x010fe40000011606 */
[----:B------:R-:W-:Y:S01]  /*12930*/  ISETP.GE.AND P1, PT, R21, UR4, PT ;  /* 0x0000000415007c0c */ /* 0x000fe2000bf26270 */
[----:B------:R-:W-:Y:S02]  /*12940*/  ULDC UR4, c[0x0][0x2f4] ;  /* 0x0000bd0000047ab9 */ /* 0x000fe40000000800 */
[----:B------:R-:W-:Y:S01]  /*12950*/  IMAD.MOV R5, RZ, RZ, -R4 ;  /* 0x000000ffff057224 */ /* 0x000fe200078e0a04 */
[----:B------:R-:W-:Y:S01]  /*12960*/  SEL R29, RZ, 0x1, P1 ;  /* 0x00000001ff1d7807 */ /* 0x000fe20000800000 */
[----:B0-----:R-:W0:Y:S02]  /*12970*/  @!P0 LDC.64 R2, c[0x0][0x428] ;  /* 0x00010a00ff028b82 */ /* 0x001e240000000a00 */
[----:B------:R-:W-:Y:S01]  /*12980*/  IMAD R0, R8, R5, R0 ;  /* 0x0000000508007224 */ /* 0x000fe200078e0200 */
[----:B------:R-:W-:-:S02]  /*12990*/  @!P0 SHF.R.S32.HI R5, RZ, 0x1f, R4 ;  /* 0x0000001fff058819 */ /* 0x000fc40000011404 */
[----:B------:R-:W-:Y:S02]  /*129a0*/  LOP3.LUT R23, R23, 0xfffffffb, RZ, 0xc0, !PT ;  /* 0xfffffffb17177812 */ /* 0x000fe400078ec0ff */
[----:B------:R-:W-:Y:S01]  /*129b0*/  LOP3.LUT R8, R21, 0x80, RZ, 0xfc, !PT ;  /* 0x0000008015087812 */ /* 0x000fe200078efcff */
[----:B------:R-:W-:Y:S01]  /*129c0*/  UMOV UR5, 0xffffffff ;  /* 0xffffffff00057882 */ /* 0x000fe20000000000 */
[----:B------:R-:W-:Y:S02]  /*129d0*/  LOP3.LUT R24, R18, 0xffff, RZ, 0xc0, !PT ;  /* 0x0000ffff12187812 */ /* 0x000fe400078ec0ff */
[----:B---3--:R-:W-:Y:S01]  /*129e0*/  SHF.R.S32.HI R6, RZ, 0x1f, R31 ;  /* 0x0000001fff067819 */ /* 0x008fe2000001141f */
[----:B0-----:R-:W-:-:S04]  /*129f0*/  @!P0 IMAD.WIDE.U32 R4, R31, R2, R4 ;  /* 0x000000021f048225 */ /* 0x001fc800078e0004 */
[----:B------:R0:W-:Y:S02]  /*12a00*/  STL [R1], R6 ;  /* 0x0000000601007387 */ /* 0x0001e40000100800 */
[----:B0-----:R-:W-:Y:S01]  /*12a10*/  @!P0 IMAD R6, R6, R2, RZ ;  /* 0x0000000206068224 */ /* 0x001fe200078e02ff */
[----:B------:R-:W-:-:S03]  /*12a20*/  SEL R2, RZ, 0xffffffff, P2 ;  /* 0xffffffffff027807 */ /* 0x000fc60001000000 */
[----:B------:R-:W-:Y:S02]  /*12a30*/  @!P0 IMAD R6, R31, R3, R6 ;  /* 0x000000031f068224 */ /* 0x000fe400078e0206 */
[----:B------:R-:W-:Y:S01]  /*12a40*/  IMAD.SHL.U32 R2, R2, 0x2, RZ ;  /* 0x0000000202027824 */ /* 0x000fe200078e00ff */
[----:B------:R-:W-:Y:S01]  /*12a50*/  ISETP.GE.AND P2, PT, R21, UR4, PT ;  /* 0x0000000415007c0c */ /* 0x000fe2000bf46270 */
[----:B------:R-:W-:-:S03]  /*12a60*/  @!P0 IMAD.IADD R6, R5, 0x1, R6 ;  /* 0x0000000105068824 */ /* 0x000fc600078e0206 */
[----:B------:R-:W-:Y:S02]  /*12a70*/  LOP3.LUT R29, R2, 0x2, R29, 0xe2, !PT ;  /* 0x00000002021d7812 */ /* 0x000fe400078ee21d */
[----:B------:R-:W0:Y:S07]  /*12a80*/  @!P0 LDC.64 R2, c[0x0][0x418] ;  /* 0x00010600ff028b82 */ /* 0x000e2e0000000a00 */
[----:B------:R-:W-:Y:S02]  /*12a90*/  @P2 LOP3.LUT R23, R23, 0x4, RZ, 0xfc, !PT ;  /* 0x0000000417172812 */ /* 0x000fe400078efcff */
[----:B0-----:R-:W-:-:S04]  /*12aa0*/  @!P0 LEA R2, P1, R4, R2, 0x2 ;  /* 0x0000000204028211 */ /* 0x001fc800078210ff */
[----:B------:R-:W-:Y:S01]  /*12ab0*/  @!P0 LEA.HI.X R3, R4, R3, R6, 0x2, P1 ;  /* 0x0000000304038211 */ /* 0x000fe200008f1406 */
[----:B------:R-:W-:Y:S01]  /*12ac0*/  IMAD.MOV.U32 R4, RZ, RZ, RZ ;  /* 0x000000ffff047224 */ /* 0x000fe200078e00ff */
[----:B------:R-:W-:Y:S02]  /*12ad0*/  ISETP.GE.AND P1, PT, R20, UR4, PT ;  /* 0x0000000414007c0c */ /* 0x000fe4000bf26270 */
[----:B------:R-:W-:-:S03]  /*12ae0*/  LOP3.LUT R23, R23, 0xfffffffd, RZ, 0xc0, !PT ;  /* 0xfffffffd17177812 */ /* 0x000fc600078ec0ff */
[----:B------:R0:W5:Y:S01]  /*12af0*/  @!P0 LDG.E R4, desc[UR36][R2.64] ;  /* 0x0000002402048981 */ /* 0x000162000c1e1900 */
[----:B------:R-:W-:-:S07]  /*12b00*/  ISETP.GE.AND P0, PT, R8, UR4, PT ;  /* 0x0000000408007c0c */ /* 0x000fce000bf06270 */
[----:B------:R-:W-:Y:S01]  /*12b10*/  @P1 LOP3.LUT R23, R23, 0x2, RZ, 0xfc, !PT ;  /* 0x0000000217171812 */ /* 0x000fe200078efcff */
[----:B0-----:R-:W-:-:S03]  /*12b20*/  IMAD.U32 R2, RZ, RZ, UR38 ;  /* 0x00000026ff027e24 */ /* 0x001fc6000f8e00ff */
[----:B------:R-:W-:-:S04]  /*12b30*/  LOP3.LUT R23, R23, 0xfffffffe, RZ, 0xc0, !PT ;  /* 0xfffffffe17177812 */ /* 0x000fc800078ec0ff */
[----:B------:R-:W-:Y:S01]  /*12b40*/  @P0 LOP3.LUT R23, R23, 0x1, RZ, 0xfc, !PT ;  /* 0x0000000117170812 */ /* 0x000fe200078efcff */
[----:B------:R-:W-:Y:S06]  /*12b50*/  BRA.DIV UR5, `(.L_x_1353) ;  /* 0x00000046050c7947 */ /* 0x000fec000b800000 */
.L_x_1421:
[----:B------:R-:W-:Y:S02]  /*12b60*/  ISETP.NE.AND P0, PT, R2, 0x3, PT ;  /* 0x000000030200780c */ /* 0x000fe40003f05270 */
[----:B------:R-:W-:Y:S02]  /*12b70*/  ISETP.GT.U32.AND P1, PT, R17, 0x5f, PT ;  /* 0x0000005f1100780c */ /* 0x000fe40003f24070 */
[----:B------:R-:W-:-:S09]  /*12b80*/  LOP3.LUT R23, R23, 0xffffffef, RZ, 0xc0, !PT ;  /* 0xffffffef17177812 */ /* 0x000fd200078ec0ff */
[----:B------:R-:W-:-:S04]  /*12b90*/  @P0 LOP3.LUT R23, R23, 0x10, RZ, 0xfc, !PT ;  /* 0x0000001017170812 */ /* 0x000fc800078efcff */
[----:B------:R-:W-:-:S04]  /*12ba0*/  LOP3.LUT R23, R23, 0xfffffff7, RZ, 0xc0, !PT ;  /* 0xfffffff717177812 */ /* 0x000fc800078ec0ff */
[----:B------:R-:W-:Y:S01]  /*12bb0*/  @P1 LOP3.LUT R23, R23, 0x8, RZ, 0xfc, !PT ;  /* 0x0000000817171812 */ /* 0x000fe200078efcff */
[----:B------:R-:W-:Y:S06]  /*12bc0*/  @!P0 BRA `(.L_x_1354) ;  /* 0x0000000000048947 */ /* 0x000fec0003800000 */
[----:B------:R-:W-:Y:S01]  /*12bd0*/  BPT.TRAP 0x1 ;  /* 0x000000040000795c */ /* 0x000fe20000300000 */
.L_x_1354:
        /* <DEDUP_REMOVED lines=23> */
.L_x_1422:
[----:B------:R-:W-:Y:S05]  /*12d50*/  BSYNC B0 ;  /* 0x0000000000007941 */ /* 0x000fea0003800000 */
.L_x_1355:
[----:B------:R-:W1:Y:S01]  /*12d60*/  S2R R8, SR_TID.X ;  /* 0x0000000000087919 */ /* 0x000e620000002100 */
[----:B------:R-:W-:Y:S01]  /*12d70*/  ULDC.64 UR4, c[0x0][0x300] ;  /* 0x0000c00000047ab9 */ /* 0x000fe20000000a00 */
[----:B------:R-:W-:Y:S01]  /*12d80*/  ULDC.64 UR6, c[0x0][0x2e8] ;  /* 0x0000ba0000067ab9 */ /* 0x000fe20000000a00 */
[----:B------:R-:W-:Y:S01]  /*12d90*/  IMAD R5, R5, UR4, RZ ;  /* 0x0000000405057c24 */ /* 0x000fe2000f8e02ff */
[----:B------:R-:W2:Y:S01]  /*12da0*/  S2R R9, SR_TID.X ;  /* 0x0000000000097919 */ /* 0x000ea20000002100 */
[C---:B0-----:R-:W-:Y:S01]  /*12db0*/  IMAD.WIDE.U32 R2, R0.reuse, UR4, RZ ;  /* 0x0000000400027c25 */ /* 0x041fe2000f8e00ff */
[C---:B------:R-:W-:Y:S02]  /*12dc0*/  LOP3.LUT P4, RZ, R23.reuse, 0x4, RZ, 0xc0, !PT ;  /* 0x0000000417ff7812 */ /* 0x040fe4000788c0ff */
[C---:B------:R-:W-:Y:S01]  /*12dd0*/  LOP3.LUT P3, RZ, R23.reuse, 0x2, RZ, 0xc0, !PT ;  /* 0x0000000217ff7812 */ /* 0x040fe2000786c0ff */
[----:B------:R-:W-:Y:S01]  /*12de0*/  IMAD R5, R0, UR5, R5 ;  /* 0x0000000500057c24 */ /* 0x000fe2000f8e0205 */
[----:B------:R-:W-:Y:S01]  /*12df0*/  ULDC.64 UR4, c[0x0][0x310] ;  /* 0x0000c40000047ab9 */ /* 0x000fe20000000a00 */
[----:B------:R-:W-:Y:S01]  /*12e00*/  LOP3.LUT P2, RZ, R23, 0x1, RZ, 0xc0, !PT ;  /* 0x0000000117ff7812 */ /* 0x000fe2000784c0ff */
[----:B------:R-:W-:-:S02]  /*12e10*/  IMAD R6, R6, UR4, RZ ;  /* 0x0000000406067c24 */ /* 0x000fc4000f8e02ff */
        /* <DEDUP_REMOVED lines=12> */
[----:B------:R-:W-:Y:S01]  /*12ee0*/  LEA.HI.X R0, R2, UR7, R0, 0x1, P0 ;  /* 0x0000000702007c11 */ /* 0x000fe200080f0c00 */
[----:B--2---:R-:W-:Y:S01]  /*12ef0*/  IMAD.SHL.U32 R9, R9, 0x8, RZ ;  /* 0x0000000809097824 */ /* 0x004fe200078e00ff */
[----:B------:R-:W-:-:S04]  /*12f00*/  SHF.R.U32.HI R8, RZ, 0x3, R8 ;  /* 0x00000003ff087819 */ /* 0x000fc80000011608 */
[----:B------:R-:W-:Y:S01]  /*12f10*/  LOP3.LUT R9, R9, 0x38, RZ, 0xc0, !PT ;  /* 0x0000003809097812 */ /* 0x000fe200078ec0ff */
[----:B------:R-:W-:-:S05]  /*12f20*/  IMAD.IADD R6, R6, 0x1, -R8 ;  /* 0x0000000106067824 */ /* 0x000fca00078e0a08 */
        /* <DEDUP_REMOVED lines=64> */
.L_x_1436:
        /* <DEDUP_REMOVED lines=12> */
.L_x_1358:
        /* <DEDUP_REMOVED lines=10> */
.L_x_1359:
[----:B------:R2:W-:Y:S02]  /*13490*/  SYNCS.ARRIVE.TRANS64.A1T0 RZ, [R7+URZ+0x2a830], RZ ;  /* 0x02a830ff07ff79a7 */ /* 0x0005e4000810003f */
[----:B------:R-:W-:Y:S05]  /*134a0*/  WARPSYNC.ALL ;  /* 0x0000000000007948 */ /* 0x000fea0003800000 */
[----:B------:R-:W-:Y:S01]  /*134b0*/  ULDC.64 UR4, c[0x0][0x298] ;  /* 0x0000a60000047ab9 */ /* 0x000fe20000000a00 */
[----:B-1----:R-:W-:Y:S01]  /*134c0*/  VIADD R2, R22, 0xc400 ;  /* 0x0000c40016027836 */ /* 0x002fe20000000000 */
[----:B------:R-:W-:Y:S01]  /*134d0*/  SHF.R.S32.HI R0, RZ, 0x1f, R35 ;  /* 0x0000001fff007819 */ /* 0x000fe20000011423 */
[----:B0-----:R-:W-:Y:S01]  /*134e0*/  IMAD.WIDE.U32 R4, R35, UR4, RZ ;  /* 0x0000000423047c25 */ /* 0x001fe2000f8e00ff */
[----:B------:R-:W-:Y:S01]  /*134f0*/  BSSY B6, `(.L_x_1360) ;  /* 0x0000018000067945 */ /* 0x000fe20003800000 */
[----:B------:R-:W-:Y:S01]  /*13500*/  BAR.SYNC.DEFER_BLOCKING 0x8, 0x180 ;  /* 0x0206000000007b1d */ /* 0x000fe20000010000 */
[----:B------:R-:W-:Y:S01]  /*13510*/  LOP3.LUT P0, RZ, R2, 0x3ff, RZ, 0xc0, !PT ;  /* 0x000003ff02ff7812 */ /* 0x000fe2000780c0ff */
[----:B------:R-:W-:-:S04]  /*13520*/  IMAD R0, R0, UR4, RZ ;  /* 0x0000000400007c24 */ /* 0x000fc8000f8e02ff */
[----:B------:R-:W-:Y:S01]  /*13530*/  IMAD R0, R35, UR5, R0 ;  /* 0x0000000523007c24 */ /* 0x000fe2000f8e0200 */
[----:B------:R0:W-:Y:S03]  /*13540*/  STL.64 [R1+0x8], R4 ;  /* 0x0000080401007387 */ /* 0x0001e60000100a00 */
[----:B------:R-:W-:-:S04]  /*13550*/  IMAD.IADD R35, R5, 0x1, R0 ;  /* 0x0000000105237824 */ /* 0x000fc800078e0200 */
[----:B------:R-:W-:Y:S05]  /*13560*/  @!P0 BRA `(.L_x_1361) ;  /* 0x0000000000408947 */ /* 0x000fea0003800000 */
[----:B------:R-:W-:Y:S01]  /*13570*/  MOV R2, 0x0 ;  /* 0x0000000000027802 */ /* 0x000fe20000000f00 */
[----:B------:R-:W-:Y:S01]  /*13580*/  ULDC.64 UR6, c[0x4][0xf0] ;  /* 0x01003c0000067ab9 */ /* 0x000fe20000000a00 */
[----:B------:R-:W-:Y:S01]  /*13590*/  ULDC.64 UR8, c[0x4][0xf8] ;  /* 0x01003e0000087ab9 */ /* 0x000fe20000000a00 */
[----:B------:R-:W-:Y:S01]  /*135a0*/  ULDC.64 UR4, c[0x4][0x88] ;  /* 0x0100220000047ab9 */ /* 0x000fe20000000a00 */
[----:B0-----:R-:W-:Y:S02]  /*135b0*/  IMAD.U32 R4, RZ, RZ, UR6 ;  /* 0x00000006ff047e24 */ /* 0x001fe4000f8e00ff */
[----:B------:R-:W0:Y:S01]  /*135c0*/  LDC.64 R2, c[0x4][R2] ;  /* 0x0100000002027b82 */ /* 0x000e220000000a00 */
[----:B------:R-:W-:Y:S02]  /*135d0*/  IMAD.U32 R5, RZ, RZ, UR7 ;  /* 0x00000007ff057e24 */ /* 0x000fe4000f8e00ff */
[----:B------:R-:W-:Y:S02]  /*135e0*/  IMAD.U32 R6, RZ, RZ, UR8 ;  /* 0x00000008ff067e24 */ /* 0x000fe4000f8e00ff */
[----:B--2---:R-:W-:-:S02]  /*135f0*/  IMAD.U32 R7, RZ, RZ, UR9 ;  /* 0x00000009ff077e24 */ /* 0x004fc4000f8e00ff */
[----:B------:R-:W-:Y:S02]  /*13600*/  IMAD.U32 R10, RZ, RZ, UR4 ;  /* 0x00000004ff0a7e24 */ /* 0x000fe4000f8e00ff */
[----:B------:R-:W-:Y:S02]  /*13610*/  IMAD.U32 R11, RZ, RZ, UR5 ;  /* 0x00000005ff0b7e24 */ /* 0x000fe4000f8e00ff */
[----:B------:R-:W-:Y:S02]  /*13620*/  IMAD.MOV.U32 R8, RZ, RZ, 0x70 ;  /* 0x00000070ff087424 */ /* 0x000fe400078e00ff */
[----:B------:R-:W-:Y:S02]  /*13630*/  IMAD.MOV.U32 R12, RZ, RZ, 0x1 ;  /* 0x00000001ff0c7424 */ /* 0x000fe400078e00ff */
[----:B------:R-:W-:-:S07]  /*13640*/  IMAD.MOV.U32 R13, RZ, RZ, RZ ;  /* 0x000000ffff0d7224 */ /* 0x000fce00078e00ff */
[----:B------:R-:W-:-:S07]  /*13650*/  LEPC R20, `(.L_x_1361) ;  /* 0x000000001014794e */ /* 0x000fce0000000000 */
[----:B0-----:R-:W-:Y:S05]  /*13660*/  CALL.ABS.NOINC R2 ;  /* 0x0000000002007343 */ /* 0x001fea0003c00000 */
.L_x_1361:
[----:B------:R-:W-:Y:S05]  /*13670*/  BSYNC B6 ;  /* 0x0000000000067941 */ /* 0x000fea0003800000 */
.L_x_1360:
[----:B------:R-:W3:Y:S01]  /*13680*/  LDL.LU.64 R20, [R1+0x8] ;  /* 0x0000080001147983 */ /* 0x000ee20000300a00 */
[----:B------:R-:W-:Y:S01]  /*13690*/  LOP3.LUT P6, RZ, R23, 0x80, RZ, 0xc0, !PT ;  /* 0x0000008017ff7812 */ /* 0x000fe200078cc0ff */
[----:B------:R-:W-:Y:S01]  /*136a0*/  IMAD.MOV.U32 R3, RZ, RZ, R35 ;  /* 0x000000ffff037224 */ /* 0x000fe200078e0023 */
[----:B------:R-:W-:Y:S01]  /*136b0*/  SHF.R.S32.HI R0, RZ, 0x1f, R19 ;  /* 0x0000001fff007819 */ /* 0x000fe20000011413 */
[----:B------:R-:W-:Y:S01]  /*136c0*/  ULDC.64 UR4, c[0x0][0x2d8] ;  /* 0x0000b60000047ab9 */ /* 0x000fe20000000a00 */
[----:B0-----:R-:W-:Y:S01]  /*136d0*/  SEL R4, R19, RZ, !P6 ;  /* 0x000000ff13047207 */ /* 0x001fe20007000000 */
[----:B------:R-:W-:Y:S01]  /*136e0*/  ULDC.64 UR6, c[0x0][0x2e0] ;  /* 0x0000b80000067ab9 */ /* 0x000fe20000000a00 */
[----:B------:R-:W-:Y:S01]  /*136f0*/  SEL R0, R0, RZ, !P6 ;  /* 0x000000ff00007207 */ /* 0x000fe20007000000 */
[----:B------:R-:W0:Y:S04]  /*13700*/  S2R R8, SR_TID.X ;  /* 0x0000000000087919 */ /* 0x000e280000002100 */
[----:B------:R-:W-:-:S04]  /*13710*/  IMAD R0, R0, UR6, RZ ;  /* 0x0000000600007c24 */ /* 0x000fc8000f8e02ff */
[----:B------:R-:W-:Y:S02]  /*13720*/  IMAD R5, R4, UR7, R0 ;  /* 0x0000000704057c24 */ /* 0x000fe4000f8e0200 */
[----:B0-----:R-:W-:-:S05]  /*13730*/  IMAD.SHL.U32 R8, R8, 0x8, RZ ;  /* 0x0000000808087824 */ /* 0x001fca00078e00ff */
[----:B------:R-:W-:Y:S01]  /*13740*/  LOP3.LUT R8, R8, 0x38, RZ, 0xc0, !PT ;  /* 0x0000003808087812 */ /* 0x000fe200078ec0ff */
[----:B---3--:R-:W-:Y:S01]  /*13750*/  IMAD.MOV.U32 R2, RZ, RZ, R20 ;  /* 0x000000ffff027224 */ /* 0x008fe200078e0014 */
[----:B------:R-:W0:Y:S01]  /*13760*/  LDC R21, c[0x0][0x448] ;  /* 0x00011200ff157b82 */ /* 0x000e220000000800 */
[----:B------:R-:W1:Y:S02]  /*13770*/  S2R R20, SR_TID.X ;  /* 0x0000000000147919 */ /* 0x000e640000002100 */
[----:B------:R-:W-:-:S04]  /*13780*/  IMAD.WIDE.U32 R2, R24, UR4, R2 ;  /* 0x0000000418027c25 */ /* 0x000fc8000f8e0002 */
[----:B------:R-:W-:Y:S01]  /*13790*/  IMAD R3, R24, UR5, R3 ;  /* 0x0000000518037c24 */ /* 0x000fe2000f8e0203 */
[----:B------:R-:W-:Y:S01]  /*137a0*/  ULDC.64 UR4, c[0x0][0x2d0] ;  /* 0x0000b40000047ab9 */ /* 0x000fe20000000a00 */
[----:B------:R-:W-:-:S04]  /*137b0*/  IMAD.WIDE.U32 R2, R4, UR6, R2 ;  /* 0x0000000604027c25 */ /* 0x000fc8000f8e0002 */
[----:B------:R-:W-:Y:S01]  /*137c0*/  IMAD.IADD R3, R3, 0x1, R5 ;  /* 0x0000000103037824 */ /* 0x000fe200078e0205 */
[----:B0-----:R-:W-:Y:S02]  /*137d0*/  ISETP.NE.AND P6, PT, R21, 0x1, PT ;  /* 0x000000011500780c */ /* 0x001fe40003fc5270 */
[----:B-1----:R-:W-:-:S04]  /*137e0*/  LOP3.LUT R20, R20, 0x7f, RZ, 0xc0, !PT ;  /* 0x0000007f14147812 */ /* 0x002fc800078ec0ff */
[----:B------:R-:W-:-:S07]  /*137f0*/  SHF.R.U32.HI R21, RZ, 0x3, R20 ;  /* 0x00000003ff157819 */ /* 0x000fce0000011614 */
[----:B--2---:R-:W0:Y:S01]  /*13800*/  @P6 LDC R7, c[0x0][0x44c] ;  /* 0x00011300ff076b82 */ /* 0x004e220000000800 */
[----:B------:R-:W1:Y:S07]  /*13810*/  S2R R20, SR_TID.X ;  /* 0x0000000000147919 */ /* 0x000e6e0000002100 */
[----:B------:R-:W2:Y:S01]  /*13820*/  @P6 LDC R6, c[0x0][0x450] ;  /* 0x00011400ff066b82 */ /* 0x000ea20000000800 */
[----:B-1----:R-:W-:-:S05]  /*13830*/  IMAD.SHL.U32 R20, R20, 0x10, RZ ;  /* 0x0000001014147824 */ /* 0x002fca00078e00ff */
[----:B------:R-:W-:Y:S02]  /*13840*/  LOP3.LUT R20, R21, 0x70, R20, 0xf8, !PT ;  /* 0x0000007015147812 */ /* 0x000fe400078ef814 */
[----:B------:R-:W1:Y:S03]  /*13850*/  S2R R21, SR_TID.X ;  /* 0x0000000000157919 */ /* 0x000e660000002100 */
[----:B------:R-:W-:Y:S02]  /*13860*/  IMAD.IADD R4, R20, 0x1, R27 ;  /* 0x0000000114047824 */ /* 0x000fe400078e021b */
[----:B------:R-:W3:Y:S02]  /*13870*/  S2R R20, SR_TID.X ;  /* 0x0000000000147919 */ /* 0x000ee40000002100 */
[----:B0-----:R-:W-:-:S04]  /*13880*/  @P6 IMAD.HI.U32 R7, R4, R7, RZ ;  /* 0x0000000704076227 */ /* 0x001fc800078e00ff */
[----:B------:R-:W-:Y:S01]  /*13890*/  IMAD.MOV.U32 R0, RZ, RZ, R4 ;  /* 0x000000ffff007224 */ /* 0x000fe200078e0004 */
[----:B--2---:R-:W-:Y:S02]  /*138a0*/  @P6 SHF.R.U32.HI R0, RZ, R6, R7 ;  /* 0x00000006ff006219 */ /* 0x004fe40000011607 */
[----:B------:R-:W0:Y:S03]  /*138b0*/  LDC R6, c[0x0][0x448] ;  /* 0x00011200ff067b82 */ /* 0x000e260000000800 */
[----:B------:R-:W-:Y:S02]  /*138c0*/  IMAD.MOV R5, RZ, RZ, -R0 ;  /* 0x000000ffff057224 */ /* 0x000fe400078e0a00 */
[----:B------:R-:W-:-:S04]  /*138d0*/  IMAD.WIDE.U32 R2, R0, UR4, R2 ;  /* 0x0000000400027c25 */ /* 0x000fc8000f8e0002 */
[----:B-1----:R-:W-:-:S05]  /*138e0*/  IMAD.SHL.U32 R21, R21, 0x8, RZ ;  /* 0x0000000815157824 */ /* 0x002fca00078e00ff */
[----:B------:R-:W-:Y:S01]  /*138f0*/  LOP3.LUT R21, R21, 0x38, RZ, 0xc0, !PT ;  /* 0x0000003815157812 */ /* 0x000fe200078ec0ff */
[----:B0-----:R-:W-:Y:S01]  /*13900*/  IMAD R4, R6, R5, R4 ;  /* 0x0000000506047224 */ /* 0x001fe200078e0204 */
[----:B------:R-:W-:Y:S02]  /*13910*/  SHF.R.S32.HI R5, RZ, 0x1f, R0 ;  /* 0x0000001fff057819 */ /* 0x000fe40000011400 */
[C---:B------:R-:W-:Y:S02]  /*13920*/  LOP3.LUT R9, R21.reuse, 0x40, RZ, 0xfc, !PT ;  /* 0x0000004015097812 */ /* 0x040fe400078efcff */
[----:B------:R-:W-:Y:S01]  /*13930*/  LOP3.LUT R10, R21, 0x80, RZ, 0xfc, !PT ;  /* 0x00000080150a7812 */ /* 0x000fe200078efcff */
[----:B------:R-:W-:Y:S01]  /*13940*/  IMAD R5, R5, UR4, RZ ;  /* 0x0000000405057c24 */ /* 0x000fe2000f8e02ff */
[----:B---3--:R-:W-:-:S03]  /*13950*/  LOP3.LUT R20, R20, 0x7f, RZ, 0xc0, !PT ;  /* 0x0000007f14147812 */ /* 0x008fc600078ec0ff */
[----:B------:R-:W-:Y:S01]  /*13960*/  IMAD R5, R0, UR5, R5 ;  /* 0x0000000500057c24 */ /* 0x000fe2000f8e0205 */
[----:B------:R-:W-:Y:S01]  /*13970*/  SHF.R.S32.HI R0, RZ, 0x1f, R4 ;  /* 0x0000001fff007819 */ /* 0x000fe20000011404 */
[----:B------:R-:W-:Y:S02]  /*13980*/  ULDC.64 UR4, c[0x0][0x2c8] ;  /* 0x0000b20000047ab9 */ /* 0x000fe40000000a00 */
[----:B------:R-:W-:Y:S02]  /*13990*/  IMAD.IADD R3, R3, 0x1, R5 ;  /* 0x0000000103037824 */ /* 0x000fe400078e0205 */
[----:B------:R-:W-:Y:S02]  /*139a0*/  IMAD R5, R0, UR4, RZ ;  /* 0x0000000400057c24 */ /* 0x000fe4000f8e02ff */
[----:B------:R-:W-:-:S04]  /*139b0*/  IMAD.WIDE.U32 R2, R4, UR4, R2 ;  /* 0x0000000404027c25 */ /* 0x000fc8000f8e0002 */
[----:B------:R-:W-:Y:S01]  /*139c0*/  IMAD R0, R4, UR5, R5 ;  /* 0x0000000504007c24 */ /* 0x000fe2000f8e0205 */
[----:B------:R-:W-:-:S03]  /*139d0*/  ULDC.64 UR4, c[0x0][0x280] ;  /* 0x0000a00000047ab9 */ /* 0x000fc60000000a00 */
[----:B------:R-:W-:Y:S01]  /*139e0*/  IMAD.IADD R3, R3, 0x1, R0 ;  /* 0x0000000103037824 */ /* 0x000fe200078e0200 */
[----:B------:R-:W-:Y:S01]  /*139f0*/  LEA R0, P0, R2, UR4, 0x1 ;  /* 0x0000000402007c11 */ /* 0x000fe2000f8008ff */
[----:B------:R-:W-:Y:S02]  /*13a00*/  ULDC UR4, c[0x0][0x2b8] ;  /* 0x0000ae0000047ab9 */ /* 0x000fe40000000800 */
[----:B------:R-:W-:Y:S02]  /*13a10*/  ISETP.GE.AND P3, PT, R8, UR4, PT ;  /* 0x0000000408007c0c */ /* 0x000fe4000bf66270 */
[----:B------:R-:W-:Y:S01]  /*13a20*/  LEA.HI.X R4, R2, UR5, R3, 0x1, P0 ;  /* 0x0000000502047c11 */ /* 0x000fe200080f0c03 */
[----:B------:R-:W-:Y:S01]  /*13a30*/  UMOV UR5, 0xffffffff ;  /* 0xffffffff00057882 */ /* 0x000fe20000000000 */
[----:B------:R-:W-:Y:S02]  /*13a40*/  ISETP.GE.AND P2, PT, R9, UR4, PT ;  /* 0x0000000409007c0c */ /* 0x000fe4000bf46270 */
[----:B------:R-:W-:-:S02]  /*13a50*/  ISETP.GE.AND P0, PT, R10, UR4, PT ;  /* 0x000000040a007c0c */ /* 0x000fc4000bf06270 */
[----:B------:R-:W-:Y:S01]  /*13a60*/  SHF.R.U32.HI R9, RZ, 0x3, R20 ;  /* 0x00000003ff097819 */ /* 0x000fe20000011614 */
[----:B------:R-:W-:Y:S10]  /*13a70*/  BRA.DIV UR5, `(.L_x_1362) ;  /* 0x0000003e05b47947 */ /* 0x000ff4000b800000 */
[----:B------:R-:W0:Y:S01]  /*13a80*/  SHFL.IDX PT, R14, R0, RZ, 0x181f ;  /* 0x00181fff000e7589 */ /* 0x000e2200000e0000 */
[----:B------:R-:W-:Y:S02]  /*13a90*/  IMAD R30, R30, R6, RZ ;  /* 0x000000061e1e7224 */ /* 0x000fe400078e02ff */
        /* <DEDUP_REMOVED lines=72> */
[----:B------:R-:W-:Y:S01]  /*13f20*/  @!P1 IMAD.MOV.U32 R3, RZ, RZ, R5 ;  /* 0x000000ffff039224 */ /* 0x000fe200078e0005 */
[----:B------:R1:W2:Y:S04]  /*13f30*/  SHFL.IDX PT, R14, R0, 0x7, 0x181f ;  /* 0x00f81f00000e7f89 */ /* 0x0002a800000e0000 */
[----:B------:R1:W-:Y:S04]  /*13f40*/  @!P1 LDGSTS.E.BYPASS.LTC128B.128 [R33+0xf400], desc[UR36][R2.64], !P3 ;  /* 0x0f40000002219fae */ /* 0x0003e8000d901d64 */
[----:B------:R1:W-:Y:S04]  /*13f50*/  @!P1 LDGSTS.E.BYPASS.LTC128B.128 [R33+0x13400], desc[UR36][R2.64+0x80], !P2 ;  /* 0x1340008002219fae */ /* 0x0003e8000d101d64 */
[----:B0-----:R1:W-:Y:S02]  /*13f60*/  @!P1 LDGSTS.E.BYPASS.LTC128B.128 [R33+0x17400], desc[UR36][R2.64+0x100], !P0 ;  /* 0x1740010002219fae */ /* 0x0013e4000c101d64 */
.L_x_1453:
[----:B------:R-:W-:Y:S01]  /*13f70*/  VIADD R27, R27, 0x70 ;  /* 0x000000701b1b7836 */ /* 0x000fe20000000000 */
[----:B------:R-:W-:Y:S04]  /*13f80*/  BSSY B0, `(.L_x_1363) ;  /* 0x000000b000007945 */ /* 0x000fe80003800000 */
[----:B------:R-:W-:-:S13]  /*13f90*/  ISETP.GE.AND P1, PT, R27, R30, PT ;  /* 0x0000001e1b00720c */ /* 0x000fda0003f26270 */
[----:B------:R-:W-:Y:S05]  /*13fa0*/  @P1 BRA `(.L_x_1364) ;  /* 0x0000000000201947 */ /* 0x000fea0003800000 */
[----:B-12---:R-:W-:-:S05]  /*13fb0*/  LEA R2, P1, R8, R14, 0x1 ;  /* 0x0000000e08027211 */ /* 0x006fca00078208ff */
[----:B------:R-:W-:-:S05]  /*13fc0*/  IMAD.X R3, RZ, RZ, R4, P1 ;  /* 0x000000ffff037224 */ /* 0x000fca00008e0604 */
[----:B------:R-:W-:Y:S01]  /*13fd0*/  @!PT LDS RZ, [RZ] ;  /* 0x00000000fffff984 */ /* 0x000fe20000000800 */
[----:B------:R-:W-:Y:S01]  /*13fe0*/  @!PT LDS RZ, [RZ] ;  /* 0x00000000fffff984 */ /* 0x000fe20000000800 */
[----:B------:R-:W-:Y:S01]  /*13ff0*/  @!PT LDS RZ, [RZ] ;  /* 0x00000000fffff984 */ /* 0x000fe20000000800 */
[----:B------:R0:W-:Y:S04]  /*14000*/  LDGSTS.E.BYPASS.LTC128B.128 [R33+0xfc00], desc[UR36][R2.64], !P3 ;  /* 0x0fc0000002217fae */ /* 0x0001e8000d901d64 */
[----:B------:R0:W-:Y:S04]  /*14010*/  LDGSTS.E.BYPASS.LTC128B.128 [R33+0x13c00], desc[UR36][R2.64+0x80], !P2 ;  /* 0x13c0008002217fae */ /* 0x0001e8000d101d64 */
[----:B------:R0:W-:Y:S02]  /*14020*/  LDGSTS.E.BYPASS.LTC128B.128 [R33+0x17c00], desc[UR36][R2.64+0x100], !P0 ;  /* 0x17c0010002217fae */ /* 0x0001e4000c101d64 */
.L_x_1364:
[----:B------:R-:W-:Y:S05]  /*14030*/  BSYNC B0 ;  /* 0x0000000000007941 */ /* 0x000fea0003800000 */
.L_x_1363:
[----:B------:R-:W-:Y:S01]  /*14040*/  NOP ;  /* 0x0000000000007918 */ /* 0x000fe20000000000 */
[----:B------:R-:W-:-:S13]  /*14050*/  PLOP3.LUT P0, PT, PT, PT, PT, 0x80, 0x0 ;  /* 0x000000000000781c */ /* 0x000fda0003f0f070 */
.L_x_1365:
[----:B------:R-:W-:Y:S02]  /*14060*/  PLOP3.LUT P1, PT, P1, P0, PT, 0xa2, 0x0 ;  /* 0x000000000000781c */ /* 0x000fe40000f21472 */
[----:B------:R-:W-:-:S08]  /*14070*/  @P0 R2UR P1, UR4, R22 ;  /* 0x00000000160402ca */ /* 0x000fd00000020000 */
[----:B------:R-:W-:-:S05]  /*14080*/  @P0 PLOP3.LUT P0, PT, P1, PT, PT, 0x80, 0x0 ;  /* 0x000000000000081c */ /* 0x000fca0000f0f070 */
[----:B------:R-:W-:Y:S01]  /*14090*/  @!P1 SYNCS.ARRIVE.TRANS64.RED.A0T1 RZ, [UR4+0x2a800], RZ ;  /* 0x02a800ffffff99a7 */ /* 0x000fe20008200404 */
[----:B------:R-:W-:Y:S07]  /*140a0*/  @!P1 ARRIVES.LDGSTSBAR.64.TRANSCNT [UR4+0x2a800] ;  /* 0x02a80000ff0099b0 */ /* 0x000fee0008000a84 */
[----:B------:R-:W-:Y:S05]  /*140b0*/  @P0 BRA.U.ANY `(.L_x_1365) ;  /* 0xfffffffd00e80947 */ /* 0x000fea000393ffff */
[----:B01----:R-:W3:Y:S04]  /*140c0*/  LDL.LU R3, [R1+0x10] ;  /* 0x0000100001037983 */ /* 0x003ee80000300800 */
        /* <DEDUP_REMOVED lines=13> */
.L_x_1454:
[----:B------:R-:W-:Y:S05]  /*141a0*/  BSYNC B0 ;  /* 0x0000000000007941 */ /* 0x000fea0003800000 */
.L_x_1366:
[----:B------:R-:W-:Y:S01]  /*141b0*/  ISETP.GE.AND P0, PT, R0, R36, PT ;  /* 0x000000240000720c */ /* 0x000fe20003f06270 */
[----:B------:R-:W-:-:S12]  /*141c0*/  BSSY B0, `(.L_x_1368) ;  /* 0x00000f6000007945 */ /* 0x000fd80003800000 */
[----:B------:R-:W-:Y:S05]  /*141d0*/  @!P0 BRA `(.L_x_1369) ;  /* 0x0000000c00d08947 */ /* 0x000fea0003800000 */
[----:B------:R-:W-:Y:S02]  /*141e0*/  IMAD.MOV.U32 R10, RZ, RZ, R26 ;  /* 0x000000ffff0a7224 */ /* 0x000fe400078e001a */
[----:B------:R-:W-:Y:S02]  /*141f0*/  IMAD.MOV.U32 R20, RZ, RZ, R28 ;  /* 0x000000ffff147224 */ /* 0x000fe400078e001c */
[----:B------:R-:W-:-:S07]  /*14200*/  IMAD.MOV.U32 R30, RZ, RZ, R25 ;  /* 0x000000ffff1e7224 */ /* 0x000fce00078e0019 */
.L_x_1382:
        /* <DEDUP_REMOVED lines=15> */
[----:B0-----:R-:W-:-:S04]  /*14300*/  @P0 IMAD.HI.U32 R3, R7, R6, RZ ;  /* 0x0000000607030227 */ /* 0x001fc800078e00ff */
[----:B------:R-:W-:Y:S01]  /*14310*/  IMAD.MOV.U32 R6, RZ, RZ, R7 ;  /* 0x000000ffff067224 */ /* 0x000fe200078e0007 */
        /* <DEDUP_REMOVED lines=25> */
.L_x_1370:
[----:B------:R-:W-:Y:S01]  /*144b0*/  IMAD R6, R26, 0x8, R22 ;  /* 0x000000081a067824 */ /* 0x000fe200078e0216 */
[----:B------:R-:W-:Y:S01]  /*144c0*/  SHF.L.U32 R3, R28, 0x1f, RZ ;  /* 0x0000001f1c037819 */ /* 0x000fe200000006ff */
[----:B------:R-:W-:Y:S03]  /*144d0*/  BSSY B1, `(.L_x_1371) ;  /* 0x0000003000017945 */ /* 0x000fe60003800000 */
[----:B------:R-:W0:Y:S02]  /*144e0*/  SYNCS.PHASECHK.TRANS64.TRYWAIT P0, [R6+URZ+0x2a840], R3 ;  /* 0x02a84003060075a7 */ /* 0x000e24000800017f */
[----:B0-----:R-:W-:Y:S05]  /*144f0*/  @!P0 BRA `(.L_x_1372) ;  /* 0x0000003c00c48947 */ /* 0x001fea0003800000 */
.L_x_1455:
[----:B------:R-:W-:Y:S05]  /*14500*/  BSYNC B1 ;  /* 0x0000000000017941 */ /* 0x000fea0003800000 */
.L_x_1371:
[----:B------:R-:W-:Y:S01]  /*14510*/  SHF.R.S32.HI R21, RZ, 0x1f, R7 ;  /* 0x0000001fff157819 */ /* 0x000fe20000011407 */
[----:B------:R-:W-:Y:S01]  /*14520*/  ULDC.64 UR4, c[0x0][0x300] ;  /* 0x0000c00000047ab9 */ /* 0x000fe20000000a00 */
[----:B-----5:R-:W-:Y:S01]  /*14530*/  SHF.R.S32.HI R27, RZ, 0x1f, R8 ;  /* 0x0000001fff1b7819 */ /* 0x020fe20000011408 */
[----:B0-----:R-:W-:Y:S01]  /*14540*/  IMAD.WIDE.U32 R2, R7, UR4, RZ ;  /* 0x0000000407027c25 */ /* 0x001fe2000f8e00ff */
[----:B------:R-:W-:Y:S01]  /*14550*/  ULDC.64 UR6, c[0x0][0x2e8] ;  /* 0x0000ba0000067ab9 */ /* 0x000fe20000000a00 */
[----:B------:R-:W-:Y:S02]  /*14560*/  LOP3.LUT P3, RZ, R23, 0x4, RZ, 0xc0, !PT ;  /* 0x0000000417ff7812 */ /* 0x000fe4000786c0ff */
[----:B------:R-:W-:Y:S01]  /*14570*/  IMAD R0, R21, UR4, RZ ;  /* 0x0000000415007c24 */ /* 0x000fe2000f8e02ff */
[C---:B------:R-:W-:Y:S01]  /*14580*/  LOP3.LUT P2, RZ, R23.reuse, 0x2, RZ, 0xc0, !PT ;  /* 0x0000000217ff7812 */ /* 0x040fe2000784c0ff */
        /* <DEDUP_REMOVED lines=19> */
[----:B------:R-:W3:Y:S04]  /*146c0*/  SHFL.IDX PT, R3, R5, RZ, 0x181f ;  /* 0x00181fff05037589 */ /* 0x000ee800000e0000 */
[----:B------:R-:W-:Y:S01]  /*146d0*/  SHFL.IDX PT, R35, R5, 0x2, 0x181f ;  /* 0x00581f0005237f89 */ /* 0x000fe200000e0000 */
[----:B0-----:R-:W-:-:S05]  /*146e0*/  IMAD.SHL.U32 R11, R11, 0x8, RZ ;  /* 0x000000080b0b7824 */ /* 0x001fca00078e00ff */
[----:B------:R-:W-:-:S05]  /*146f0*/  LOP3.LUT R11, R11, 0x38, RZ, 0xc0, !PT ;  /* 0x000000380b0b7812 */ /* 0x000fca00078ec0ff */
[----:B------:R-:W-:-:S05]  /*14700*/  IMAD.SHL.U32 R0, R11, 0x2, RZ ;  /* 0x000000020b007824 */ /* 0x000fca00078e00ff */
[----:B-1----:R-:W-:-:S05]  /*14710*/  IADD3 R2, P0, R2, R0, RZ ;  /* 0x0000000002027210 */ /* 0x002fca0007f1e0ff */
[----:B---3--:R-:W-:-:S05]  /*14720*/  IMAD.X R3, RZ, RZ, R3, P0 ;  /* 0x000000ffff037224 */ /* 0x008fca00000e0603 */
        /* <DEDUP_REMOVED lines=32> */
.L_x_1469:
        /* <DEDUP_REMOVED lines=10> */
.L_x_1374:
        /* <DEDUP_REMOVED lines=10> */
.L_x_1375:
[----:B------:R3:W-:Y:S01]  /*14a70*/  SYNCS.ARRIVE.TRANS64.A1T0 RZ, [R6+URZ+0x2a830], RZ ;  /* 0x02a830ff06ff79a7 */ /* 0x0007e2000810003f */
[----:B------:R-:W-:Y:S05]  /*14a80*/  @!P2 BRA `(.L_x_1376) ;  /* 0x000000000004a947 */ /* 0x000fea0003800000 */
[----:B------:R-:W-:Y:S01]  /*14a90*/  BPT.TRAP 0x1 ;  /* 0x000000040000795c */ /* 0x000fe20000300000 */
.L_x_1376:
[----:B-1----:R-:W-:Y:S01]  /*14aa0*/  SHF.L.U32 R2, R20, 0x1f, RZ ;  /* 0x0000001f14027819 */ /* 0x002fe200000006ff */
[----:B------:R-:W-:Y:S01]  /*14ab0*/  IMAD R4, R10, 0x8, R22 ;  /* 0x000000080a047824 */ /* 0x000fe200078e0216 */
[----:B------:R-:W-:Y:S03]  /*14ac0*/  BSSY B1, `(.L_x_1377) ;  /* 0x0000003000017945 */ /* 0x000fe60003800000 */
[----:B------:R-:W1:Y:S02]  /*14ad0*/  SYNCS.PHASECHK.TRANS64.TRYWAIT P0, [R4+URZ+0x2a860], R2 ;  /* 0x02a86002040075a7 */ /* 0x000e64000800017f */
[----:B-1----:R-:W-:Y:S05]  /*14ae0*/  @!P0 BRA `(.L_x_1378) ;  /* 0x0000004000388947 */ /* 0x002fea0003800000 */
.L_x_1470:
[----:B------:R-:W-:Y:S05]  /*14af0*/  BSYNC B1 ;  /* 0x0000000000017941 */ /* 0x000fea0003800000 */
.L_x_1377:
        /* <DEDUP_REMOVED lines=10> */
[----:B------:R-:W-:-:S03]  /*14ba0*/  IMAD R5, R5, 0x2, R22 ;  /* 0x0000000205057824 */ /* 0x000fc600078e0216 */
        /* <DEDUP_REMOVED lines=42> */
.L_x_1484:
[C---:B------:R-:W-:Y:S01]  /*14e50*/  ISETP.LT.OR P1, PT, R6.reuse, 0x51, !P1 ;  /* 0x000000510600780c */ /* 0x040fe20004f21670 */
[----:B------:R-:W-:Y:S01]  /*14e60*/  ULDC.64 UR4, c[0x0][0x328] ;  /* 0x0000ca0000047ab9 */ /* 0x000fe20000000a00 */
[----:B------:R-:W-:Y:S02]  /*14e70*/  ISETP.LT.OR P0, PT, R6, 0x51, !P0 ;  /* 0x000000510600780c */ /* 0x000fe40004701670 */
[----:B01----:R-:W-:Y:S01]  /*14e80*/  IADD3 R2, P2, R14, R0, RZ ;  /* 0x000000000e027210 */ /* 0x003fe20007f5e0ff */
[----:B------:R-:W-:-:S04]  /*14e90*/  IMAD R0, R21, UR4, RZ ;  /* 0x0000000415007c24 */ /* 0x000fc8000f8e02ff */
[----:B------:R-:W-:Y:S02]  /*14ea0*/  IMAD.X R3, RZ, RZ, R18, P2 ;  /* 0x000000ffff037224 */ /* 0x000fe400010e0612 */
[----:B------:R-:W-:-:S03]  /*14eb0*/  IMAD R9, R7, UR5, R0 ;  /* 0x0000000507097c24 */ /* 0x000fc6000f8e0200 */
        /* <DEDUP_REMOVED lines=14> */
.L_x_1380:
        /* <DEDUP_REMOVED lines=10> */
.L_x_1381:
[----:B------:R-:W-:Y:S01]  /*15040*/  IMAD.MOV.U32 R3, RZ, RZ, R27 ;  /* 0x000000ffff037224 */ /* 0x000fe200078e001b */
[----:B------:R-:W-:Y:S01]  /*15050*/  ULDC.64 UR4, c[0x0][0x330] ;  /* 0x0000cc0000047ab9 */ /* 0x000fe20000000a00 */
[----:B------:R-:W-:Y:S01]  /*15060*/  ULDC.64 UR6, c[0x0][0x318] ;  /* 0x0000c60000067ab9 */ /* 0x000fe20000000a00 */
[----:B------:R1:W-:Y:S01]  /*15070*/  SYNCS.ARRIVE.TRANS64.A1T0 RZ, [R4+URZ+0x2a850], RZ ;  /* 0x02a850ff04ff79a7 */ /* 0x0003e2000810003f */
[----:B------:R-:W-:-:S04]  /*15080*/  IMAD.WIDE.U32 R2, R24, UR4, R2 ;  /* 0x0000000418027c25 */ /* 0x000fc8000f8e0002 */
[----:B------:R-:W-:Y:S01]  /*15090*/  IMAD R3, R24, UR5, R3 ;  /* 0x0000000518037c24 */ /* 0x000fe2000f8e0203 */
[C---:B------:R-:W-:Y:S01]  /*150a0*/  LEA R17, P0, R2.reuse, UR6, 0x1 ;  /* 0x0000000602117c11 */ /* 0x040fe2000f8008ff */
[C---:B------:R-:W-:Y:S02]  /*150b0*/  VIADD R0, R25.reuse, 0xffffffff ;  /* 0xffffffff19007836 */ /* 0x040fe40000000000 */
[----:B------:R-:W-:Y:S01]  /*150c0*/  IMAD.MOV.U32 R10, RZ, RZ, R26 ;  /* 0x000000ffff0a7224 */ /* 0x000fe200078e001a */
[----:B------:R-:W-:Y:S01]  /*150d0*/  LEA.HI.X R18, R2, UR7, R3, 0x1, P0 ;  /* 0x0000000702127c11 */ /* 0x000fe200080f0c03 */
[----:B------:R-:W-:Y:S01]  /*150e0*/  IMAD.MOV.U32 R20, RZ, RZ, R28 ;  /* 0x000000ffff147224 */ /* 0x000fe200078e001c */
[----:B------:R-:W-:Y:S01]  /*150f0*/  ISETP.GT.AND P0, PT, R25, R36, PT ;  /* 0x000000241900720c */ /* 0x000fe20003f04270 */
[----:B------:R-:W-:-:S12]  /*15100*/  IMAD.MOV.U32 R30, RZ, RZ, R25 ;  /* 0x000000ffff1e7224 */ /* 0x000fd800078e0019 */
[----:B-1----:R-:W-:Y:S05]  /*15110*/  @P0 BRA `(.L_x_1382) ;  /* 0xfffffff0003c0947 */ /* 0x002fea000383ffff */
.L_x_1369:
[----:B------:R-:W-:Y:S05]  /*15120*/  BSYNC B0 ;  /* 0x0000000000007941 */ /* 0x000fea0003800000 */
.L_x_1368:
        /* <DEDUP_REMOVED lines=17> */
.L_x_1384:
[----:B------:R-:W-:Y:S05]  /*15240*/  BSYNC B0 ;  /* 0x0000000000007941 */ /* 0x000fea0003800000 */
.L_x_1383:
[----:B------:R-:W-:-:S13]  /*15250*/  LOP3.LUT P0, RZ, R23, 0x10, RZ, 0xc0, !PT ;  /* 0x0000001017ff7812 */ /* 0x000fda000780c0ff */
[----:B------:R-:W-:Y:S05]  /*15260*/  @!P0 BRA `(.L_x_1385) ;  /* 0x0000000000048947 */ /* 0x000fea0003800000 */
[----:B------:R-:W-:Y:S01]  /*15270*/  BPT.TRAP 0x1 ;  /* 0x000000040000795c */ /* 0x000fe20000300000 */
.L_x_1385:
[----:B------:R-:W-:Y:S01]  /*15280*/  IMAD R0, R26, 0x8, R22 ;  /* 0x000000081a007824 */ /* 0x000fe200078e0216 */
[----:B0-----:R-:W-:Y:S01]  /*15290*/  SHF.L.U32 R3, R28, 0x1f, RZ ;  /* 0x0000001f1c037819 */ /* 0x001fe200000006ff */
[----:B------:R-:W-:Y:S01]  /*152a0*/  BSSY B0, `(.L_x_1386) ;  /* 0x0000004000007945 */ /* 0x000fe20003800000 */
[----:B------:R-:W-:Y:S02]  /*152b0*/  IMAD R6, R25, -0x60, R34 ;  /* 0xffffffa019067824 */ /* 0x000fe400078e0222 */
[----:B------:R-:W0:Y:S02]  /*152c0*/  SYNCS.PHASECHK.TRANS64.TRYWAIT P0, [R0+URZ+0x2a860], R3 ;  /* 0x02a86003000075a7 */ /* 0x000e24000800017f */
[----:B0-----:R-:W-:Y:S05]  /*152d0*/  @!P0 BRA `(.L_x_1387) ;  /* 0x00000040003c8947 */ /* 0x001fea0003800000 */
.L_x_1485:
[----:B------:R-:W-:Y:S05]  /*152e0*/  BSYNC B0 ;  /* 0x0000000000007941 */ /* 0x000fea0003800000 */
.L_x_1386:
        /* <DEDUP_REMOVED lines=8> */
[----:B------:R-:W-:Y:S01]  /*15370*/  LOP3.LUT R2, R29, 0x1, RZ, 0xc0, !PT ;  /* 0x000000011d027812 */ /* 0x000fe200078ec0ff */
[----:B------:R-:W-:Y:S01]  /*15380*/  IMAD R4, R7, 0x2, R22 ;  /* 0x0000000207047824 */ /* 0x000fe200078e0216 */
[----:B------:R-:W-:Y:S01]  /*15390*/  LOP3.LUT P0, RZ, R29, 0x2, RZ, 0xc0, !PT ;  /* 0x000000021dff7812 */ /* 0x000fe2000780c0ff */
[----:B--2---:R-:W2:Y:S01]  /*153a0*/  SHFL.IDX PT, R14, R17, RZ, 0x181f ;  /* 0x00181fff110e7589 */ /* 0x004ea200000e0000 */
        /* <DEDUP_REMOVED lines=45> */
.L_x_1499:
        /* <DEDUP_REMOVED lines=11> */
.L_x_1389:
        /* <DEDUP_REMOVED lines=10> */
.L_x_1390:
[----:B------:R1:W-:Y:S01]  /*157d0*/  SYNCS.ARRIVE.TRANS64.A1T0 RZ, [R0+URZ+0x2a850], RZ ;  /* 0x02a850ff00ff79a7 */ /* 0x0003e2000810003f */
[----:B------:R-:W-:-:S05]  /*157e0*/  VIADD R26, R26, 0x1 ;  /* 0x000000011a1a7836 */ /* 0x000fca0000000000 */
[----:B------:R-:W-:-:S04]  /*157f0*/  ISETP.NE.AND P0, PT, R26, 0x2, PT ;  /* 0x000000021a00780c */ /* 0x000fc80003f05270 */
[----:B0-----:R-:W-:Y:S02]  /*15800*/  SEL R3, RZ, 0x1, P0 ;  /* 0x00000001ff037807 */ /* 0x001fe40000000000 */
[----:B------:R-:W-:Y:S02]  /*15810*/  SEL R26, R26, RZ, P0 ;  /* 0x000000ff1a1a7207 */ /* 0x000fe40000000000 */
[----:B-1----:R-:W-:-:S07]  /*15820*/  LOP3.LUT R28, R28, R3, RZ, 0x3c, !PT ;  /* 0x000000031c1c7212 */ /* 0x002fce00078e3cff */
.L_x_1347:
[----:B------:R-:W-:Y:S05]  /*15830*/  BSYNC B7 ;  /* 0x0000000000077941 */ /* 0x000fea0003800000 */
.L_x_1345:
        /* <DEDUP_REMOVED lines=11> */
.L_x_1391:
        /* <DEDUP_REMOVED lines=43> */
.L_x_1509:
[----:B------:R-:W-:Y:S02]  /*15ba0*/  ULDC UR4, c[0x0][0xc38] ;  /* 0x00030e0000047ab9 */ /* 0x000fe40000000800 */
[----:B------:R-:W-:-:S04]  /*15bb0*/  IMAD.U32 R5, RZ, RZ, UR4 ;  /* 0x00000004ff057e24 */ /* 0x000fc8000f8e00ff */
[----:B-1----:R-:W-:-:S04]  /*15bc0*/  IMAD R14, R14, R5, RZ ;  /* 0x000000050e0e7224 */ /* 0x002fc800078e02ff */
[----:B------:R-:W-:-:S05]  /*15bd0*/  IMAD.IADD R7, R7, 0x1, R14 ;  /* 0x0000000107077824 */ /* 0x000fca00078e020e */
[----:B------:R-:W-:-:S13]  /*15be0*/  ISETP.GT.AND P6, PT, R7, R0, PT ;  /* 0x000000000700720c */ /* 0x000fda0003fc4270 */
[----:B------:R-:W-:Y:S05]  /*15bf0*/  @P6 BRA `(.L_x_1394) ;  /* 0x0000000000a46947 */ /* 0x000fea0003800000 */
.L_x_1397:
        /* <DEDUP_REMOVED lines=35> */
.L_x_1517:
[----:B------:R-:W-:Y:S02]  /*15e30*/  ULDC UR4, c[0x0][0xc38] ;  /* 0x00030e0000047ab9 */ /* 0x000fe40000000800 */
[----:B------:R-:W-:-:S04]  /*15e40*/  IMAD.U32 R5, RZ, RZ, UR4 ;  /* 0x00000004ff057e24 */ /* 0x000fc8000f8e00ff */
[----:B-1----:R-:W-:-:S04]  /*15e50*/  IMAD R14, R14, R5, RZ ;  /* 0x000000050e0e7224 */ /* 0x002fc800078e02ff */
[----:B------:R-:W-:-:S05]  /*15e60*/  IMAD.IADD R7, R14, 0x1, R7 ;  /* 0x000000010e077824 */ /* 0x000fca00078e0207 */
[----:B------:R-:W-:-:S13]  /*15e70*/  ISETP.GT.AND P6, PT, R7, R0, PT ;  /* 0x000000000700720c */ /* 0x000fda0003fc4270 */
[----:B------:R-:W-:Y:S05]  /*15e80*/  @!P6 BRA `(.L_x_1397) ;  /* 0xfffffffc005ce947 */ /* 0x000fea000383ffff */
.L_x_1394:
[----:B------:R-:W-:Y:S01]  /*15e90*/  IMAD.IADD R7, R7, 0x1, -R14 ;  /* 0x0000000107077824 */ /* 0x000fe200078e0a0e */
[----:B------:R-:W-:-:S03]  /*15ea0*/  UMOV UR4, 0xffffffff ;  /* 0xffffffff00047882 */ /* 0x000fc60000000000 */
[----:B------:R-:W-:-:S05]  /*15eb0*/  IMAD R3, R2, R5, R7 ;  /* 0x0000000502037224 */ /* 0x000fca00078e0207 */
[----:B------:R-:W-:Y:S01]  /*15ec0*/  ISETP.GT.AND P6, PT, R3, R0, PT ;  /* 0x000000000300720c */ /* 0x000fe20003fc4270 */
[----:B------:R-:W-:-:S12]  /*15ed0*/  BRA.DIV UR4, `(.L_x_1398) ;  /* 0x0000004604307947 */ /* 0x000fd8000b800000 */
[----:B------:R-:W-:-:S04]  /*15ee0*/  VOTE.ANY R3, PT, !P6 ;  /* 0x0000000000037806 */ /* 0x000fc800070e0100 */
[----:B------:R-:W1:Y:S02]  /*15ef0*/  POPC R12, R3 ;  /* 0x00000003000c7309 */ /* 0x000e640000000000 */
[----:B-1----:R1:W2:Y:S01]  /*15f00*/  SHFL.IDX PT, R17, R17, R12, 0x1f ;  /* 0x00001f0c11117589 */ /* 0x0022a200000e0000 */
[----:B------:R-:W-:-:S03]  /*15f10*/  IMAD.IADD R19, R12, 0x1, R19 ;  /* 0x000000010c137824 */ /* 0x000fc600078e0213 */
[----:B------:R1:W3:Y:S04]  /*15f20*/  SHFL.IDX PT, R8, R8, R12, 0x1f ;  /* 0x00001f0c08087589 */ /* 0x0002e800000e0000 */
.L_x_1522:
[----:B------:R-:W-:-:S13]  /*15f30*/  ISETP.NE.AND P0, PT, R3, RZ, PT ;  /* 0x000000ff0300720c */ /* 0x000fda0003f05270 */
[----:B------:R-:W-:Y:S05]  /*15f40*/  @!P0 BRA `(.L_x_1399) ;  /* 0x0000000000108947 */ /* 0x000fea0003800000 */
[----:B------:R-:W-:Y:S01]  /*15f50*/  UMOV UR4, 0xffffffff ;  /* 0xffffffff00047882 */ /* 0x000fe20000000000 */
[----:B-1----:R-:W-:Y:S02]  /*15f60*/  VIADD R12, R12, 0xffffffff ;  /* 0xffffffff0c0c7836 */ /* 0x002fe40000000000 */
[----:B------:R-:W-:Y:S05]  /*15f70*/  BRA.DIV UR4, `(.L_x_1400) ;  /* 0x0000004604647947 */ /* 0x000fea000b800000 */
[----:B------:R4:W1:Y:S02]  /*15f80*/  SHFL.IDX PT, R6, R2, R12, 0x1f ;  /* 0x00001f0c02067589 */ /* 0x00086400000e0000 */
.L_x_1399:
[----:B---3--:R-:W-:Y:S01]  /*15f90*/  ISETP.NE.AND P0, PT, R8, 0x1, PT ;  /* 0x000000010800780c */ /* 0x008fe20003f05270 */
[----:B-1----:R-:W-:-:S04]  /*15fa0*/  IMAD R16, R6, R5, R7 ;  /* 0x0000000506107224 */ /* 0x002fc800078e0207 */
[----:B------:R-:W-:-:S08]  /*15fb0*/  IMAD.IADD R0, R0, 0x1, -R16 ;  /* 0x0000000100007824 */ /* 0x000fd000078e0a10 */
[----:B------:R-:W-:Y:S05]  /*15fc0*/  @!P0 BRA `(.L_x_1401) ;  /* 0x0000000000dc8947 */ /* 0x000fea0003800000 */
[-C--:B--2---:R-:W-:Y:S02]  /*15fd0*/  IABS R5, R17.reuse ;  /* 0x0000001100057213 */ /* 0x084fe40000000000 */
[----:B------:R-:W-:Y:S02]  /*15fe0*/  IABS R4, R8 ;  /* 0x0000000800047213 */ /* 0x000fe40000000000 */
[----:B------:R-:W1:Y:S08]  /*15ff0*/  I2F.RP R6, R5 ;  /* 0x0000000500067306 */ /* 0x000e700000209400 */
[----:B------:R-:W2:Y:S08]  /*16000*/  I2F.RP R7, R4 ;  /* 0x0000000400077306 */ /* 0x000eb00000209400 */
[----:B-1----:R-:W0:Y:S08]  /*16010*/  MUFU.RCP R6, R6 ;  /* 0x0000000600067308 */ /* 0x002e300000001000 */
[----:B--2---:R-:W-:Y:S01]  /*16020*/  MUFU.RCP R7, R7 ;  /* 0x0000000700077308 */ /* 0x004fe20000001000 */
[----:B0---4-:R-:W-:Y:S01]  /*16030*/  VIADD R2, R6, 0xffffffe ;  /* 0x0ffffffe06027836 */ /* 0x011fe20000000000 */
[----:B------:R-:W-:-:S06]  /*16040*/  IABS R6, R17 ;  /* 0x0000001100067213 */ /* 0x000fcc0000000000 */
[----:B------:R0:W1:Y:S02]  /*16050*/  F2I.FTZ.U32.TRUNC.NTZ R3, R2 ;  /* 0x0000000200037305 */ /* 0x000064000021f000 */
[----:B0-----:R-:W-:Y:S02]  /*16060*/  IMAD.MOV.U32 R2, RZ, RZ, RZ ;  /* 0x000000ffff027224 */ /* 0x001fe400078e00ff */
[----:B-1----:R-:W-:-:S04]  /*16070*/  IMAD.MOV R10, RZ, RZ, -R3 ;  /* 0x000000ffff0a7224 */ /* 0x002fc800078e0a03 */
[----:B------:R-:W-:-:S04]  /*16080*/  IMAD R9, R10, R5, RZ ;  /* 0x000000050a097224 */ /* 0x000fc800078e02ff */
[----:B------:R-:W-:Y:S01]  /*16090*/  IMAD.HI.U32 R3, R3, R9, R2 ;  /* 0x0000000903037227 */ /* 0x000fe200078e0002 */
[----:B------:R-:W-:-:S03]  /*160a0*/  IABS R2, R0 ;  /* 0x0000000000027213 */ /* 0x000fc60000000000 */
[----:B------:R-:W-:Y:S02]  /*160b0*/  IMAD.MOV R9, RZ, RZ, -R6 ;  /* 0x000000ffff097224 */ /* 0x000fe400078e0a06 */
[----:B------:R-:W-:-:S04]  /*160c0*/  IMAD.HI.U32 R6, R3, R2, RZ ;  /* 0x0000000203067227 */ /* 0x000fc800078e00ff */
[----:B------:R-:W-:Y:S02]  /*160d0*/  IMAD R2, R6, R9, R2 ;  /* 0x0000000906027224 */ /* 0x000fe400078e0202 */
[----:B------:R-:W-:-:S03]  /*160e0*/  VIADD R3, R7, 0xffffffe ;  /* 0x0ffffffe07037836 */ /* 0x000fc60000000000 */
[----:B------:R-:W-:-:S03]  /*160f0*/  ISETP.GT.U32.AND P1, PT, R5, R2, PT ;  /* 0x000000020500720c */ /* 0x000fc60003f24070 */
[----:B------:R-:W0:Y:S10]  /*16100*/  F2I.FTZ.U32.TRUNC.NTZ R3, R3 ;  /* 0x0000000300037305 */ /* 0x000e34000021f000 */
[----:B------:R-:W-:-:S02]  /*16110*/  @!P1 IMAD.IADD R2, R2, 0x1, -R5 ;  /* 0x0000000102029824 */ /* 0x000fc400078e0a05 */
[----:B------:R-:W-:Y:S01]  /*16120*/  @!P1 VIADD R6, R6, 0x1 ;  /* 0x0000000106069836 */ /* 0x000fe20000000000 */
[----:B------:R-:W-:Y:S02]  /*16130*/  ISETP.NE.AND P1, PT, R17, RZ, PT ;  /* 0x000000ff1100720c */ /* 0x000fe40003f25270 */
[----:B------:R-:W-:Y:S01]  /*16140*/  ISETP.GE.U32.AND P0, PT, R2, R5, PT ;  /* 0x000000050200720c */ /* 0x000fe20003f06070 */
[----:B0-----:R-:W-:Y:S02]  /*16150*/  IMAD.MOV R5, RZ, RZ, -R3 ;  /* 0x000000ffff057224 */ /* 0x001fe400078e0a03 */
[----:B------:R-:W-:Y:S02]  /*16160*/  IMAD.MOV.U32 R2, RZ, RZ, RZ ;  /* 0x000000ffff027224 */ /* 0x000fe400078e00ff */
[----:B------:R-:W-:-:S04]  /*16170*/  IMAD R5, R5, R4, RZ ;  /* 0x0000000405057224 */ /* 0x000fc800078e02ff */
[----:B------:R-:W-:Y:S01]  /*16180*/  IMAD.HI.U32 R5, R3, R5, R2 ;  /* 0x0000000503057227 */ /* 0x000fe200078e0002 */
[----:B------:R-:W-:Y:S02]  /*16190*/  LOP3.LUT R2, R0, R17, RZ, 0x3c, !PT ;  /* 0x0000001100027212 */ /* 0x000fe400078e3cff */
[----:B------:R-:W-:Y:S01]  /*161a0*/  IABS R3, R8 ;  /* 0x0000000800037213 */ /* 0x000fe20000000000 */
[----:B------:R-:W-:Y:S01]  /*161b0*/  @P0 VIADD R6, R6, 0x1 ;  /* 0x0000000106060836 */ /* 0x000fe20000000000 */
[----:B------:R-:W-:-:S03]  /*161c0*/  ISETP.GE.AND P2, PT, R2, RZ, PT ;  /* 0x000000ff0200720c */ /* 0x000fc60003f46270 */
[----:B------:R-:W-:-:S10]  /*161d0*/  IMAD.MOV R3, RZ, RZ, -R3 ;  /* 0x000000ffff037224 */ /* 0x000fd400078e0a03 */
[----:B------:R-:W-:Y:S01]  /*161e0*/  @!P2 IMAD.MOV R6, RZ, RZ, -R6 ;  /* 0x000000ffff06a224 */ /* 0x000fe200078e0a06 */
[----:B------:R-:W-:-:S04]  /*161f0*/  @!P1 LOP3.LUT R6, RZ, R17, RZ, 0x33, !PT ;  /* 0x00000011ff069212 */ /* 0x000fc800078e33ff */
[----:B------:R-:W-:-:S05]  /*16200*/  IABS R2, R6 ;  /* 0x0000000600027213 */ /* 0x000fca0000000000 */
[----:B------:R-:W-:-:S04]  /*16210*/  IMAD.HI.U32 R5, R5, R2, RZ ;  /* 0x0000000205057227 */ /* 0x000fc800078e00ff */
[----:B------:R-:W-:Y:S01]  /*16220*/  IMAD R3, R5, R3, R2 ;  /* 0x0000000305037224 */ /* 0x000fe200078e0202 */
[----:B------:R-:W-:-:S04]  /*16230*/  LOP3.LUT R2, R6, R8, RZ, 0x3c, !PT ;  /* 0x0000000806027212 */ /* 0x000fc800078e3cff */
[----:B------:R-:W-:Y:S02]  /*16240*/  ISETP.GT.U32.AND P1, PT, R4, R3, PT ;  /* 0x000000030400720c */ /* 0x000fe40003f24070 */
[----:B------:R-:W-:Y:S01]  /*16250*/  ISETP.GE.AND P2, PT, R2, RZ, PT ;  /* 0x000000ff0200720c */ /* 0x000fe20003f46270 */
[----:B------:R-:W-:-:S04]  /*16260*/  IMAD.MOV R2, RZ, RZ, -R6 ;  /* 0x000000ffff027224 */ /* 0x000fc800078e0a06 */
[----:B------:R-:W-:-:S06]  /*16270*/  IMAD R2, R17, R2, R0 ;  /* 0x0000000211027224 */ /* 0x000fcc00078e0200 */
[----:B------:R-:W-:Y:S02]  /*16280*/  @!P1 IMAD.IADD R3, R3, 0x1, -R4 ;  /* 0x0000000103039824 */ /* 0x000fe400078e0a04 */
[----:B------:R-:W-:Y:S01]  /*16290*/  @!P1 VIADD R5, R5, 0x1 ;  /* 0x0000000105059836 */ /* 0x000fe20000000000 */
[----:B------:R-:W-:Y:S02]  /*162a0*/  ISETP.NE.AND P1, PT, R8, RZ, PT ;  /* 0x000000ff0800720c */ /* 0x000fe40003f25270 */
[----:B------:R-:W-:-:S13]  /*162b0*/  ISETP.GE.U32.AND P0, PT, R3, R4, PT ;  /* 0x000000040300720c */ /* 0x000fda0003f06070 */
[----:B------:R-:W-:-:S04]  /*162c0*/  @P0 VIADD R5, R5, 0x1 ;  /* 0x0000000105050836 */ /* 0x000fc80000000000 */
[----:B------:R-:W-:Y:S01]  /*162d0*/  @!P2 IMAD.MOV R5, RZ, RZ, -R5 ;  /* 0x000000ffff05a224 */ /* 0x000fe200078e0a05 */
[----:B------:R-:W-:-:S05]  /*162e0*/  @!P1 LOP3.LUT R5, RZ, R8, RZ, 0x33, !PT ;  /* 0x00000008ff059212 */ /* 0x000fca00078e33ff */
[--C-:B------:R-:W-:Y:S02]  /*162f0*/  IMAD.MOV R3, RZ, RZ, -R5.reuse ;  /* 0x000000ffff037224 */ /* 0x100fe400078e0a05 */
[C---:B------:R-:W-:Y:S02]  /*16300*/  IMAD R5, R8.reuse, 0x1000000, R5 ;  /* 0x0100000008057824 */ /* 0x040fe400078e0205 */
[----:B------:R-:W-:-:S04]  /*16310*/  IMAD R8, R8, R3, R6 ;  /* 0x0000000308087224 */ /* 0x000fc800078e0206 */
[----:B------:R-:W-:Y:S01]  /*16320*/  IMAD R18, R8, 0x10000, R5 ;  /* 0x0001000008127824 */ /* 0x000fe200078e0205 */
[----:B------:R-:W-:Y:S06]  /*16330*/  BRA `(.L_x_1402) ;  /* 0x0000000000f07947 */ /* 0x000fec0003800000 */
.L_x_1401:
[----:B0---4-:R-:W0:Y:S02]  /*16340*/  LDC.64 R2, c[0x0][0xc90] ;  /* 0x00032400ff027b82 */ /* 0x011e240000000a00 */
[----:B0-----:R-:W-:-:S05]  /*16350*/  IMAD.WIDE R2, R19, 0x4, R2 ;  /* 0x0000000413027825 */ /* 0x001fca00078e0202 */
[----:B------:R0:W2:Y:S02]  /*16360*/  LDG.E R6, desc[UR36][R2.64] ;  /* 0x0000002402067981 */ /* 0x0000a4000c1e1900 */
[----:B0-----:R-:W-:Y:S02]  /*16370*/  IMAD.MOV.U32 R2, RZ, RZ, RZ ;  /* 0x000000ffff027224 */ /* 0x001fe400078e00ff */
[----:B--2---:R-:W-:-:S05]  /*16380*/  IMAD R7, R17, R6, RZ ;  /* 0x0000000611077224 */ /* 0x004fca00078e02ff */
[----:B------:R-:W-:-:S04]  /*16390*/  IABS R4, R7 ;  /* 0x0000000700047213 */ /* 0x000fc80000000000 */
[----:B------:R-:W0:Y:S08]  /*163a0*/  I2F.RP R8, R4 ;  /* 0x0000000400087306 */ /* 0x000e300000209400 */
[----:B0-----:R-:W0:Y:S02]  /*163b0*/  MUFU.RCP R8, R8 ;  /* 0x0000000800087308 */ /* 0x001e240000001000 */
[----:B0-----:R-:W-:-:S06]  /*163c0*/  VIADD R9, R8, 0xffffffe ;  /* 0x0ffffffe08097836 */ /* 0x001fcc0000000000 */
[----:B------:R-:W0:Y:S02]  /*163d0*/  F2I.FTZ.U32.TRUNC.NTZ R3, R9 ;  /* 0x0000000900037305 */ /* 0x000e24000021f000 */
[----:B0-----:R-:W-:-:S04]  /*163e0*/  IMAD.MOV R11, RZ, RZ, -R3 ;  /* 0x000000ffff0b7224 */ /* 0x001fc800078e0a03 */
[----:B------:R-:W-:-:S04]  /*163f0*/  IMAD R11, R11, R4, RZ ;  /* 0x000000040b0b7224 */ /* 0x000fc800078e02ff */
        /* <DEDUP_REMOVED lines=21> */
[----:B------:R-:W-:-:S04]  /*16550*/  VIADDMNMX R5, R3, R5, R6, PT ;  /* 0x0000000503057246 */ /* 0x000fc80003800106 */
[----:B------:R-:W-:-:S04]  /*16560*/  IABS R6, R5 ;  /* 0x0000000500067213 */ /* 0x000fc80000000000 */
[----:B------:R-:W0:Y:S08]  /*16570*/  I2F.RP R8, R6 ;  /* 0x0000000600087306 */ /* 0x000e300000209400 */
[----:B0-----:R-:W0:Y:S02]  /*16580*/  MUFU.RCP R8, R8 ;  /* 0x0000000800087308 */ /* 0x001e240000001000 */
[----:B0-----:R-:W-:Y:S01]  /*16590*/  VIADD R3, R8, 0xffffffe ;  /* 0x0ffffffe08037836 */ /* 0x001fe20000000000 */
[----:B------:R-:W-:-:S05]  /*165a0*/  IABS R8, R5 ;  /* 0x0000000500087213 */ /* 0x000fca0000000000 */
[----:B------:R-:W0:Y:S02]  /*165b0*/  F2I.FTZ.U32.TRUNC.NTZ R3, R3 ;  /* 0x0000000300037305 */ /* 0x000e24000021f000 */
[----:B0-----:R-:W-:-:S04]  /*165c0*/  IMAD.MOV R7, RZ, RZ, -R3 ;  /* 0x000000ffff077224 */ /* 0x001fc800078e0a03 */
[----:B------:R-:W-:-:S04]  /*165d0*/  IMAD R7, R7, R6, RZ ;  /* 0x0000000607077224 */ /* 0x000fc800078e02ff */
[----:B------:R-:W-:Y:S01]  /*165e0*/  IMAD.HI.U32 R2, R3, R7, R2 ;  /* 0x0000000703027227 */ /* 0x000fe200078e0002 */
[----:B------:R-:W-:-:S03]  /*165f0*/  IABS R7, R0 ;  /* 0x0000000000077213 */ /* 0x000fc60000000000 */
        /* <DEDUP_REMOVED lines=13> */
[----:B------:R-:W-:Y:S01]  /*166d0*/  @!P1 LOP3.LUT R2, RZ, R5, RZ, 0x33, !PT ;  /* 0x00000005ff029212 */ /* 0x000fe200078e33ff */
[----:B------:R-:W-:-:S04]  /*166e0*/  IMAD.MOV R5, RZ, RZ, -R5 ;  /* 0x000000ffff057224 */ /* 0x000fc800078e0a05 */
[----:B------:R-:W-:-:S07]  /*166f0*/  IMAD R18, R2, R5, R3 ;  /* 0x0000000502127224 */ /* 0x000fce00078e0203 */
.L_x_1402:
[----:B------:R-:W-:-:S05]  /*16700*/  LOP3.LUT R2, RZ, R2, RZ, 0x33, !PT ;  /* 0x00000002ff027212 */ /* 0x000fca00078e33ff */
[----:B------:R-:W-:Y:S01]  /*16710*/  IMAD.IADD R17, R17, 0x1, R2 ;  /* 0x0000000111117824 */ /* 0x000fe200078e0202 */
[----:B------:R-:W-:Y:S06]  /*16720*/  BRA `(.L_x_1403) ;  /* 0x00000000001c7947 */ /* 0x000fec0003800000 */
.L_x_1395:
[----:B------:R-:W-:Y:S01]  /*16730*/  UMOV UR4, URZ ;  /* 0x0000003f00047c82 */ /* 0x000fe20008000000 */
[----:B------:R-:W-:Y:S01]  /*16740*/  UMOV UR5, URZ ;  /* 0x0000003f00057c82 */ /* 0x000fe20008000000 */
[----:B------:R-:W-:Y:S01]  /*16750*/  ULDC UR6, c[0x0][0xc3c] ;  /* 0x00030f0000067ab9 */ /* 0x000fe20000000800 */
[----:B------:R-:W-:Y:S02]  /*16760*/  IMAD.MOV.U32 R16, RZ, RZ, R0 ;  /* 0x000000ffff107224 */ /* 0x000fe400078e0000 */
[----:B------:R-:W-:Y:S02]  /*16770*/  IMAD.U32 R17, RZ, RZ, UR4 ;  /* 0x00000004ff117e24 */ /* 0x000fe4000f8e00ff */
[----:B------:R-:W-:Y:S02]  /*16780*/  IMAD.U32 R18, RZ, RZ, UR5 ;  /* 0x00000005ff127e24 */ /* 0x000fe4000f8e00ff */
[----:B------:R-:W-:-:S07]  /*16790*/  IMAD.U32 R19, RZ, RZ, UR6 ;  /* 0x00000006ff137e24 */ /* 0x000fce000f8e00ff */
.L_x_1403:
        /* <DEDUP_REMOVED lines=10> */
.L_x_1392:
[----:B------:R-:W-:Y:S02]  /*16840*/  ULDC UR4, c[0x0][0xc3c] ;  /* 0x00030f0000047ab9 */ /* 0x000fe40000000800 */
[----:B-1----:R-:W-:-:S13]  /*16850*/  ISETP.GE.AND P0, PT, R19, UR4, PT ;  /* 0x0000000413007c0c */ /* 0x002fda000bf06270 */
[----:B------:R-:W-:Y:S05]  /*16860*/  @!P0 BRA `(.L_x_1404) ;  /* 0xffffffac00c88947 */ /* 0x000fea000383ffff */
[----:B------:R-:W-:Y:S05]  /*16870*/  BSYNC B8 ;  /* 0x0000000000087941 */ /* 0x000fea0003800000 */
.L_x_1331:
[----:B------:R-:W3:Y:S01]  /*16880*/  LDL.LU R0, [R1+0x10] ;  /* 0x0000100001007983 */ /* 0x000ee20000300800 */
[----:B------:R-:W-:Y:S01]  /*16890*/  BSSY B0, `(.L_x_1405) ;  /* 0x000000b000007945 */ /* 0x000fe20003800000 */
[----:B------:R-:W1:Y:S01]  /*168a0*/  S2R R5, SR_CgaCtaId ;  /* 0x0000000000057919 */ /* 0x000e620000008800 */
[----:B---3--:R-:W-:-:S05]  /*168b0*/  VIADD R0, R0, 0x1 ;  /* 0x0000000100007836 */ /* 0x008fca0000000000 */
[----:B0-----:R-:W-:-:S04]  /*168c0*/  LEA.HI R2, R0, R0, RZ, 0x1 ;  /* 0x0000000000027211 */ /* 0x001fc800078f08ff */
[----:B------:R-:W-:Y:S02]  /*168d0*/  LOP3.LUT R3, R2, 0xfffffffe, RZ, 0xc0, !PT ;  /* 0xfffffffe02037812 */ /* 0x000fe400078ec0ff */
[----:B------:R-:W-:-:S03]  /*168e0*/  MOV R2, 0x400 ;  /* 0x0000040000027802 */ /* 0x000fc60000000f00 */
[----:B------:R-:W-:Y:S01]  /*168f0*/  IMAD.IADD R0, R0, 0x1, -R3 ;  /* 0x0000000100007824 */ /* 0x000fe200078e0a03 */
[----:B-1----:R-:W-:-:S04]  /*16900*/  LEA R7, R5, R2, 0x18 ;  /* 0x0000000205077211 */ /* 0x002fc800078ec0ff */
[----:B------:R-:W-:-:S04]  /*16910*/  SHF.L.U32 R0, R0, 0x1f, RZ ;  /* 0x0000001f00007819 */ /* 0x000fc800000006ff */
[----:B------:R-:W0:Y:S02]  /*16920*/  SYNCS.PHASECHK.TRANS64.TRYWAIT P0, [R7+URZ+0x2a820], R0 ;  /* 0x02a82000070075a7 */ /* 0x000e24000800017f */
[----:B0-----:R-:W-:Y:S05]  /*16930*/  @!P0 BRA `(.L_x_1406) ;  /* 0x0000003c001c8947 */ /* 0x001fea0003800000 */
.L_x_1525:
[----:B------:R-:W-:Y:S05]  /*16940*/  BSYNC B0 ;  /* 0x0000000000007941 */ /* 0x000fea0003800000 */
.L_x_1405:
[----:B------:R-:W-:-:S03]  /*16950*/  UMOV UR4, 0xffffffff ;  /* 0xffffffff00047882 */ /* 0x000fc60000000000 */
[----:B------:R-:W-:Y:S05]  /*16960*/  BRA.DIV UR4, `(.L_x_1407) ;  /* 0x0000003e04247947 */ /* 0x000fea000b800000 */
[----:B0-----:R-:W0:Y:S02]  /*16970*/  S2R R0, SR_TID.X ;  /* 0x0000000000007919 */ /* 0x001e240000002100 */
[----:B0-----:R-:W-:-:S04]  /*16980*/  SHF.R.U32.HI R0, RZ, 0x5, R0 ;  /* 0x00000005ff007819 */ /* 0x001fc80000011600 */
[----:B------:R-:W-:-:S05]  /*16990*/  LOP3.LUT R0, R0, 0x3, RZ, 0xc0, !PT ;  /* 0x0000000300007812 */ /* 0x000fca00078ec0ff */
[----:B------:R0:W1:Y:S02]  /*169a0*/  SHFL.IDX PT, R14, R0, RZ, 0x1f ;  /* 0x00001fff000e7589 */ /* 0x00006400000e0000 */
.L_x_1528:
[----:B-1----:R-:W-:Y:S01]  /*169b0*/  ISETP.NE.AND P0, PT, R14, RZ, PT ;  /* 0x000000ff0e00720c */ /* 0x002fe20003f05270 */
[----:B------:R-:W-:-:S12]  /*169c0*/  BSSY B0, `(.L_x_1408) ;  /* 0x0000026000007945 */ /* 0x000fd80003800000 */
[----:B------:R-:W-:Y:S05]  /*169d0*/  @P0 BRA `(.L_x_1409) ;  /* 0x0000000000900947 */ /* 0x000fea0003800000 */
[----:B------:R-:W-:-:S03]  /*169e0*/  UMOV UR4, 0xffffffff ;  /* 0xffffffff00047882 */ /* 0x000fc60000000000 */
[----:B------:R-:W-:Y:S05]  /*169f0*/  BRA.DIV UR4, `(.L_x_1410) ;  /* 0x0000003e04347947 */ /* 0x000fea000b800000 */
[----:B------:R-:W-:-:S13]  /*16a00*/  ELECT P6, URZ, PT ;  /* 0x00000000003f782f */ /* 0x000fda00038c0000 */
.L_x_1531:
[----:B------:R-:W-:Y:S05]  /*16a10*/  @!P6 BRA `(.L_x_1409) ;  /* 0x000000000080e947 */ /* 0x000fea0003800000 */
[----:B0-----:R-:W3:Y:S02]  /*16a20*/  LDL R0, [R1+0x14] ;  /* 0x0000140001007983 */ /* 0x001ee40000100800 */
[----:B---3--:R-:W-:-:S13]  /*16a30*/  R2UR UR4, R0 ;  /* 0x00000000000472ca */ /* 0x008fda00000e0000 */
[----:B------:R-:W-:-:S06]  /*16a40*/  ULOP3.LUT UR4, UR4, 0x2, URZ, 0xfc, !UPT ;  /* 0x0000000204047892 */ /* 0x000fcc000f8efc3f */
[----:B------:R-:W-:-:S05]  /*16a50*/  IMAD.U32 R0, RZ, RZ, UR4 ;  /* 0x00000004ff007e24 */ /* 0x000fca000f8e00ff */
[----:B------:R-:W-:-:S13]  /*16a60*/  ISETP.NE.AND P0, PT, R0, 0x3, PT ;  /* 0x000000030000780c */ /* 0x000fda0003f05270 */
[----:B------:R-:W-:Y:S05]  /*16a70*/  @!P0 BRA `(.L_x_1411) ;  /* 0x0000000000048947 */ /* 0x000fea0003800000 */
[----:B------:R-:W-:Y:S01]  /*16a80*/  BPT.TRAP 0x1 ;  /* 0x000000040000795c */ /* 0x000fe20000300000 */
.L_x_1411:
[----:B------:R-:W-:Y:S01]  /*16a90*/  IMAD R5, R26, 0x8, R7 ;  /* 0x000000081a057824 */ /* 0x000fe200078e0207 */
[----:B------:R-:W-:Y:S01]  /*16aa0*/  SHF.L.U32 R0, R28, 0x1f, RZ ;  /* 0x0000001f1c007819 */ /* 0x000fe200000006ff */
[----:B------:R-:W-:-:S03]  /*16ab0*/  VIADD R26, R26, 0x1 ;  /* 0x000000011a1a7836 */ /* 0x000fc60000000000 */
[----:B------:R-:W0:Y:S02]  /*16ac0*/  SYNCS.PHASECHK.TRANS64.TRYWAIT P1, [R5+URZ+0x2a840], R0 ;  /* 0x02a84000050075a7 */ /* 0x000e24000802017f */
[----:B------:R-:W-:-:S04]  /*16ad0*/  ISETP.NE.AND P2, PT, R26, 0x2, PT ;  /* 0x000000021a00780c */ /* 0x000fc80003f45270 */
[----:B------:R-:W-:Y:S01]  /*16ae0*/  SEL R3, RZ, 0x1, P2 ;  /* 0x00000001ff037807 */ /* 0x000fe20001000000 */
[----:B0-----:R-:W-:Y:S08]  /*16af0*/  @!P1 BRA `(.L_x_1412) ;  /* 0x0000003c00149947 */ /* 0x001ff00003800000 */
.L_x_1532:
[----:B------:R-:W-:Y:S02]  /*16b00*/  SEL R26, R26, RZ, P2 ;  /* 0x000000ff1a1a7207 */ /* 0x000fe40001000000 */
[----:B------:R-:W-:Y:S01]  /*16b10*/  LOP3.LUT R2, R28, R3, RZ, 0x3c, !PT ;  /* 0x000000031c027212 */ /* 0x000fe200078e3cff */
[----:B------:R-:W-:Y:S06]  /*16b20*/  @!P0 BRA `(.L_x_1413) ;  /* 0x0000000000048947 */ /* 0x000fec0003800000 */
[----:B------:R-:W-:Y:S01]  /*16b30*/  BPT.TRAP 0x1 ;  /* 0x000000040000795c */ /* 0x000fe20000300000 */
.L_x_1413:
[----:B------:R-:W-:Y:S01]  /*16b40*/  IMAD R3, R26, 0x8, R7 ;  /* 0x000000081a037824 */ /* 0x000fe200078e0207 */
[----:B------:R-:W-:-:S04]  /*16b50*/  SHF.L.U32 R2, R2, 0x1f, RZ ;  /* 0x0000001f02027819 */ /* 0x000fc800000006ff */
[----:B------:R-:W1:Y:S02]  /*16b60*/  SYNCS.PHASECHK.TRANS64.TRYWAIT P1, [R3+URZ+0x2a840], R2 ;  /* 0x02a84002030075a7 */ /* 0x000e64000802017f */
[----:B-1----:R-:W-:Y:S05]  /*16b70*/  @!P1 BRA `(.L_x_1414) ;  /* 0x0000003c00089947 */ /* 0x002fea0003800000 */
.L_x_1533:
[----:B------:R-:W-:Y:S05]  /*16b80*/  @!P0 BRA `(.L_x_1415) ;  /* 0x0000000000048947 */ /* 0x000fea0003800000 */
[----:B------:R-:W-:Y:S01]  /*16b90*/  BPT.TRAP 0x1 ;  /* 0x000000040000795c */ /* 0x000fe20000300000 */
.L_x_1415:
[----:B------:R-:W3:Y:S02]  /*16ba0*/  SYNCS.PHASECHK.TRANS64.TRYWAIT P1, [R5+URZ+0x2a860], R0 ;  /* 0x02a86000050075a7 */ /* 0x000ee4000802017f */
[----:B---3--:R-:W-:Y:S05]  /*16bb0*/  @!P1 BRA `(.L_x_1416) ;  /* 0x0000003c000c9947 */ /* 0x008fea0003800000 */
.L_x_1534:
[----:B------:R-:W-:Y:S05]  /*16bc0*/  @!P0 BRA `(.L_x_1417) ;  /* 0x0000000000048947 */ /* 0x000fea0003800000 */
[----:B------:R-:W-:Y:S01]  /*16bd0*/  BPT.TRAP 0x1 ;  /* 0x000000040000795c */ /* 0x000fe20000300000 */
.L_x_1417:
[----:B----4-:R4:W0:Y:S02]  /*16be0*/  SYNCS.PHASECHK.TRANS64.TRYWAIT P0, [R3+URZ+0x2a860], R2 ;  /* 0x02a86002030075a7 */ /* 0x010824000800017f */
[----:B0-----:R-:W-:Y:S05]  /*16bf0*/  @!P0 NANOSLEEP.SYNCS 0x989680 ;  /* 0x009896800000895d */ /* 0x001fea0003900000 */
[----:B------:R-:W0:Y:S02]  /*16c00*/  @!P0 SYNCS.PHASECHK.TRANS64 P0, [R3+URZ+0x2a860], R2 ;  /* 0x02a86002030085a7 */ /* 0x000e24000800007f */
[----:B0-----:R-:W-:Y:S05]  /*16c10*/  @!P0 BRA `(.L_x_1417) ;  /* 0xfffffffc00f08947 */ /* 0x001fea000383ffff */
.L_x_1409:
[----:B------:R-:W-:Y:S05]  /*16c20*/  BSYNC B0 ;  /* 0x0000000000007941 */ /* 0x000fea0003800000 */
.L_x_1408:
[----:B------:R-:W-:Y:S05]  /*16c30*/  EXIT ;  /* 0x000000000000794d */ /* 0x000fea0003800000 */
.L_x_1222:
[----:B0-----:R-:W-:-:S04]  /*16c40*/  IMAD.U32 R3, RZ, RZ, UR60 ;  /* 0x0000003cff037e24 */ /* 0x001fc8000f8e00ff */
[----:B------:R0:W1:Y:S03]  /*16c50*/  SYNCS.PHASECHK.TRANS64.TRYWAIT P1, [R3+URZ+0x2a800], R0 ;  /* 0x02a80000030075a7 */ /* 0x000066000802017f */
[----:B-1----:R-:W-:Y:S05]  /*16c60*/  @!P1 NANOSLEEP.SYNCS 0x989680 ;  /* 0x009896800000995d */ /* 0x002fea0003900000 */
[----:B------:R-:W1:Y:S02]  /*16c70*/  @!P1 SYNCS.PHASECHK.TRANS64 P1, [R3+URZ+0x2a800], R0 ;  /* 0x02a80000030095a7 */ /* 0x000e64000802007f */
[----:B-1----:R-:W-:Y:S05]  /*16c80*/  @!P1 BRA `(.L_x_1222) ;  /* 0xfffffffc00ec9947 */ /* 0x002fea000383ffff */
[----:B------:R-:W-:Y:S05]  /*16c90*/  BRA `(.L_x_1418) ;  /* 0xfffffeb000f47947 */ /* 0x000fea000383ffff */
.L_x_1226:
[----:B-1----:R1:W2:Y:S02]  /*16ca0*/  SYNCS.PHASECHK.TRANS64.TRYWAIT P1, [R3+URZ+0x2a830], R0 ;  /* 0x02a83000030075a7 */ /* 0x0022a4000802017f */
[----:B--2---:R-:W-:Y:S05]  /*16cb0*/  @!P1 NANOSLEEP.SYNCS 0x989680 ;  /* 0x009896800000995d */ /* 0x004fea0003900000 */
[----:B------:R-:W2:Y:S02]  /*16cc0*/  @!P1 SYNCS.PHASECHK.TRANS64 P1, [R3+URZ+0x2a830], R0 ;  /* 0x02a83000030095a7 */ /* 0x000ea4000802007f */
[----:B--2---:R-:W-:Y:S05]  /*16cd0*/  @!P1 BRA `(.L_x_1226) ;  /* 0xfffffffc00f09947 */ /* 0x004fea000383ffff */
[----:B------:R-:W-:Y:S05]  /*16ce0*/  BRA `(.L_x_1225) ;  /* 0xfffffeb400107947 */ /* 0x000fea000383ffff */
.L_x_1243:
[----:B-1----:R-:W-:-:S04]  /*16cf0*/  IMAD.U32 R8, RZ, RZ, UR5 ;  /* 0x00000005ff087e24 */ /* 0x002fc8000f8e00ff */
[----:B------:R1:W2:Y:S03]  /*16d00*/  SYNCS.PHASECHK.TRANS64.TRYWAIT P1, [R8+URZ+0x2a830], R7 ;  /* 0x02a83007080075a7 */ /* 0x0002a6000802017f */
[----:B--2---:R-:W-:Y:S05]  /*16d10*/  @!P1 NANOSLEEP.SYNCS 0x989680 ;  /* 0x009896800000995d */ /* 0x004fea0003900000 */
[----:B------:R-:W2:Y:S02]  /*16d20*/  @!P1 SYNCS.PHASECHK.TRANS64 P1, [R8+URZ+0x2a830], R7 ;  /* 0x02a83007080095a7 */ /* 0x000ea4000802007f */
[----:B--2---:R-:W-:Y:S05]  /*16d30*/  @!P1 BRA `(.L_x_1243) ;  /* 0xfffffffc00ec9947 */ /* 0x004fea000383ffff */
[----:B------:R-:W-:Y:S05]  /*16d40*/  BRA `(.L_x_1242) ;  /* 0xfffffee0002c7947 */ /* 0x000fea000383ffff */
.L_x_1247:
[----:B01----:R-:W-:-:S04]  /*16d50*/  IMAD.U32 R7, RZ, RZ, UR10 ;  /* 0x0000000aff077e24 */ /* 0x003fc8000f8e00ff */
[----:B------:R0:W1:Y:S03]  /*16d60*/  SYNCS.PHASECHK.TRANS64.TRYWAIT P1, [R7+URZ+0x2a850], R0 ;  /* 0x02a85000070075a7 */ /* 0x000066000802017f */
[----:B-1----:R-:W-:Y:S05]  /*16d70*/  @!P1 NANOSLEEP.SYNCS 0x989680 ;  /* 0x009896800000995d */ /* 0x002fea0003900000 */
[----:B------:R-:W1:Y:S02]  /*16d80*/  @!P1 SYNCS.PHASECHK.TRANS64 P1, [R7+URZ+0x2a850], R0 ;  /* 0x02a85000070095a7 */ /* 0x000e64000802007f */
[----:B-1----:R-:W-:Y:S05]  /*16d90*/  @!P1 BRA `(.L_x_1247) ;  /* 0xfffffffc00ec9947 */ /* 0x002fea000383ffff */
[----:B------:R-:W-:Y:S05]  /*16da0*/  BRA `(.L_x_1246) ;  /* 0xfffffee800587947 */ /* 0x000fea000383ffff */
.L_x_1266:
[----:B-1----:R-:W-:-:S04]  /*16db0*/  IMAD.U32 R8, RZ, RZ, UR5 ;  /* 0x00000005ff087e24 */ /* 0x002fc8000f8e00ff */
[----:B------:R1:W2:Y:S03]  /*16dc0*/  SYNCS.PHASECHK.TRANS64.TRYWAIT P1, [R8+URZ+0x2a830], R7 ;  /* 0x02a83007080075a7 */ /* 0x0002a6000802017f */
[----:B--2---:R-:W-:Y:S05]  /*16dd0*/  @!P1 NANOSLEEP.SYNCS 0x989680 ;  /* 0x009896800000995d */ /* 0x004fea0003900000 */
[----:B------:R-:W2:Y:S02]  /*16de0*/  @!P1 SYNCS.PHASECHK.TRANS64 P1, [R8+URZ+0x2a830], R7 ;  /* 0x02a83007080095a7 */ /* 0x000ea4000802007f */
[----:B--2---:R-:W-:Y:S05]  /*16df0*/  @!P1 BRA `(.L_x_1266) ;  /* 0xfffffffc00ec9947 */ /* 0x004fea000383ffff */
[----:B------:R-:W-:Y:S05]  /*16e00*/  BRA `(.L_x_1265) ;  /* 0xffffff1000307947 */ /* 0x000fea000383ffff */
.L_x_1270:
[----:B01----:R-:W-:-:S04]  /*16e10*/  IMAD.U32 R7, RZ, RZ, UR10 ;  /* 0x0000000aff077e24 */ /* 0x003fc8000f8e00ff */
[----:B------:R0:W1:Y:S03]  /*16e20*/  SYNCS.PHASECHK.TRANS64.TRYWAIT P1, [R7+URZ+0x2a850], R0 ;  /* 0x02a85000070075a7 */ /* 0x000066000802017f */
[----:B-1----:R-:W-:Y:S05]  /*16e30*/  @!P1 NANOSLEEP.SYNCS 0x989680 ;  /* 0x009896800000995d */ /* 0x002fea0003900000 */
[----:B------:R-:W1:Y:S02]  /*16e40*/  @!P1 SYNCS.PHASECHK.TRANS64 P1, [R7+URZ+0x2a850], R0 ;  /* 0x02a85000070095a7 */ /* 0x000e64000802007f */
[----:B-1----:R-:W-:Y:S05]  /*16e50*/  @!P1 BRA `(.L_x_1270) ;  /* 0xfffffffc00ec9947 */ /* 0x002fea000383ffff */
[----:B------:R-:W-:Y:S05]  /*16e60*/  BRA `(.L_x_1269) ;  /* 0xffffff18005c7947 */ /* 0x000fea000383ffff */
.L_x_1278:
[----:B-1----:R-:W-:-:S04]  /*16e70*/  IMAD.U32 R8, RZ, RZ, UR5 ;  /* 0x00000005ff087e24 */ /* 0x002fc8000f8e00ff */
[----:B------:R1:W2:Y:S03]  /*16e80*/  SYNCS.PHASECHK.TRANS64.TRYWAIT P1, [R8+URZ+0x2a830], R7 ;  /* 0x02a83007080075a7 */ /* 0x0002a6000802017f */
[----:B--2---:R-:W-:Y:S05]  /*16e90*/  @!P1 NANOSLEEP.SYNCS 0x989680 ;  /* 0x009896800000995d */ /* 0x004fea0003900000 */
[----:B------:R-:W2:Y:S02]  /*16ea0*/  @!P1 SYNCS.PHASECHK.TRANS64 P1, [R8+URZ+0x2a830], R7 ;  /* 0x02a83007080095a7 */ /* 0x000ea4000802007f */
[----:B--2---:R-:W-:Y:S05]  /*16eb0*/  @!P1 BRA `(.L_x_1278) ;  /* 0xfffffffc00ec9947 */ /* 0x004fea000383ffff */
[----:B------:R-:W-:Y:S05]  /*16ec0*/  BRA `(.L_x_1277) ;  /* 0xffffff2c002c7947 */ /* 0x000fea000383ffff */
.L_x_1282:
[----:B01----:R-:W-:-:S04]  /*16ed0*/  IMAD.U32 R7, RZ, RZ, UR10 ;  /* 0x0000000aff077e24 */ /* 0x003fc8000f8e00ff */
[----:B------:R0:W1:Y:S03]  /*16ee0*/  SYNCS.PHASECHK.TRANS64.TRYWAIT P1, [R7+URZ+0x2a850], R0 ;  /* 0x02a85000070075a7 */ /* 0x000066000802017f */
[----:B-1----:R-:W-:Y:S05]  /*16ef0*/  @!P1 NANOSLEEP.SYNCS 0x989680 ;  /* 0x009896800000995d */ /* 0x002fea0003900000 */
[----:B------:R-:W1:Y:S02]  /*16f00*/  @!P1 SYNCS.PHASECHK.TRANS64 P1, [R7+URZ+0x2a850], R0 ;  /* 0x02a85000070095a7 */ /* 0x000e64000802007f */
[----:B-1----:R-:W-:Y:S05]  /*16f10*/  @!P1 BRA `(.L_x_1282) ;  /* 0xfffffffc00ec9947 */ /* 0x002fea000383ffff */
[----:B------:R-:W-:Y:S05]  /*16f20*/  BRA `(.L_x_1281) ;  /* 0xffffff3400587947 */ /* 0x000fea000383ffff */
.L_x_1297:
[----:B-1----:R-:W-:-:S04]  /*16f30*/  IMAD.U32 R5, RZ, RZ, UR5 ;  /* 0x00000005ff057e24 */ /* 0x002fc8000f8e00ff */
[----:B------:R1:W2:Y:S03]  /*16f40*/  SYNCS.PHASECHK.TRANS64.TRYWAIT P1, [R5+URZ+0x2a850], R0 ;  /* 0x02a85000050075a7 */ /* 0x0002a6000802017f */
[----:B--2---:R-:W-:Y:S05]  /*16f50*/  @!P1 NANOSLEEP.SYNCS 0x989680 ;  /* 0x009896800000995d */ /* 0x004fea0003900000 */
[----:B------:R-:W2:Y:S02]  /*16f60*/  @!P1 SYNCS.PHASECHK.TRANS64 P1, [R5+URZ+0x2a850], R0 ;  /* 0x02a85000050095a7 */ /* 0x000ea4000802007f */
[----:B--2---:R-:W-:Y:S05]  /*16f70*/  @!P1 BRA `(.L_x_1297) ;  /* 0xfffffffc00ec9947 */ /* 0x004fea000383ffff */
[----:B------:R-:W-:Y:S05]  /*16f80*/  BRA `(.L_x_1296) ;  /* 0xffffff5c005c7947 */ /* 0x000fea000383ffff */
.L_x_1353:
        /* <DEDUP_REMOVED lines=11> */
.L_x_1420:
[----:B------:R-:W-:Y:S05]  /*17040*/  BSYNC B0 ;  /* 0x0000000000007941 */ /* 0x000fea0003800000 */
.L_x_1419:
[----:B------:R-:W-:Y:S05]  /*17050*/  BRA `(.L_x_1421) ;  /* 0xffffffb800c07947 */ /* 0x000fea000383ffff */
.L_x_1356:
[----:B0-----:R0:W1:Y:S02]  /*17060*/  SYNCS.PHASECHK.TRANS64.TRYWAIT P0, [R7+URZ+0x2a840], R2 ;  /* 0x02a84002070075a7 */ /* 0x001064000800017f */
[----:B-1----:R-:W-:Y:S05]  /*17070*/  @!P0 NANOSLEEP.SYNCS 0x989680 ;  /* 0x009896800000895d */ /* 0x002fea0003900000 */
[----:B------:R-:W1:Y:S02]  /*17080*/  @!P0 SYNCS.PHASECHK.TRANS64 P0, [R7+URZ+0x2a840], R2 ;  /* 0x02a84002070085a7 */ /* 0x000e64000800007f */
[----:B-1----:R-:W-:Y:S05]  /*17090*/  @!P0 BRA `(.L_x_1356) ;  /* 0xfffffffc00f08947 */ /* 0x002fea000383ffff */
[----:B------:R-:W-:Y:S05]  /*170a0*/  BRA `(.L_x_1422) ;  /* 0xffffffbc00287947 */ /* 0x000fea000383ffff */
.L_x_1357:
        /* <DEDUP_REMOVED lines=8> */
.L_x_1424:
[----:B------:R-:W-:Y:S05]  /*17130*/  BSYNC B0 ;  /* 0x0000000000007941 */ /* 0x000fea0003800000 */
.L_x_1423:
        /* <DEDUP_REMOVED lines=9> */
.L_x_1425:
[----:B------:R-:W-:Y:S02]  /*171d0*/  IMAD.MOV.U32 R13, RZ, RZ, R0 ;  /* 0x000000ffff0d7224 */ /* 0x000fe400078e0000 */
[----:B------:R-:W-:Y:S02]  /*171e0*/  IMAD.MOV.U32 R12, RZ, RZ, 0x1 ;  /* 0x00000001ff0c7424 */ /* 0x000fe400078e00ff */
[----:B------:R-:W-:-:S07]  /*171f0*/  IMAD.MOV.U32 R3, RZ, RZ, R14 ;  /* 0x000000ffff037224 */ /* 0x000fce00078e000e */
[----:B------:R-:W-:Y:S05]  /*17200*/  WARPSYNC.COLLECTIVE R15, `(.L_x_1426) ;  /* 0x000000000f087348 */ /* 0x000fea0003c00000 */
[----:B------:R0:W1:Y:S02]  /*17210*/  SHFL.IDX P6, R14, R13, R12, R11 ;  /* 0x0000000c0d0e7389 */ /* 0x00006400000c000b */
[----:B01----:R-:W-:Y:S01]  /*17220*/  ENDCOLLECTIVE ;  /* 0x000000000000791b */ /* 0x003fe20003800000 */
.L_x_1426:
        /* <DEDUP_REMOVED lines=17> */
.L_x_1427:
[----:B------:R-:W-:Y:S02]  /*17340*/  @P1 IMAD R8, R5, 0x2, R22 ;  /* 0x0000000205081824 */ /* 0x000fe400078e0216 */
[----:B------:R-:W-:Y:S02]  /*17350*/  IMAD.MOV.U32 R13, RZ, RZ, R0 ;  /* 0x000000ffff0d7224 */ /* 0x000fe400078e0000 */
[----:B------:R-:W-:Y:S02]  /*17360*/  IMAD.MOV.U32 R12, RZ, RZ, 0x2 ;  /* 0x00000002ff0c7424 */ /* 0x000fe400078e00ff */
[----:B------:R-:W-:-:S07]  /*17370*/  IMAD.MOV.U32 R3, RZ, RZ, R14 ;  /* 0x000000ffff037224 */ /* 0x000fce00078e000e */
[----:B------:R-:W-:Y:S05]  /*17380*/  WARPSYNC.COLLECTIVE R15, `(.L_x_1428) ;  /* 0x000000000f087348 */ /* 0x000fea0003c00000 */
[----:B------:R0:W1:Y:S02]  /*17390*/  SHFL.IDX P6, R14, R13, R12, R11 ;  /* 0x0000000c0d0e7389 */ /* 0x00006400000c000b */
[----:B01----:R-:W-:Y:S01]  /*173a0*/  ENDCOLLECTIVE ;  /* 0x000000000000791b */ /* 0x003fe20003800000 */
.L_x_1428:
        /* <DEDUP_REMOVED lines=17> */
.L_x_1429:
[----:B------:R-:W-:Y:S02]  /*174c0*/  @P1 IMAD R8, R5, 0x2, R22 ;  /* 0x0000000205081824 */ /* 0x000fe400078e0216 */
[----:B------:R-:W-:Y:S02]  /*174d0*/  IMAD.MOV.U32 R13, RZ, RZ, R0 ;  /* 0x000000ffff0d7224 */ /* 0x000fe400078e0000 */
[----:B------:R-:W-:Y:S02]  /*174e0*/  IMAD.MOV.U32 R12, RZ, RZ, 0x3 ;  /* 0x00000003ff0c7424 */ /* 0x000fe400078e00ff */
[----:B------:R-:W-:-:S07]  /*174f0*/  IMAD.MOV.U32 R3, RZ, RZ, R14 ;  /* 0x000000ffff037224 */ /* 0x000fce00078e000e */
[----:B------:R-:W-:Y:S05]  /*17500*/  WARPSYNC.COLLECTIVE R15, `(.L_x_1430) ;  /* 0x000000000f087348 */ /* 0x000fea0003c00000 */
[----:B------:R0:W1:Y:S02]  /*17510*/  SHFL.IDX P6, R14, R13, R12, R11 ;  /* 0x0000000c0d0e7389 */ /* 0x00006400000c000b */
[----:B01----:R-:W-:Y:S01]  /*17520*/  ENDCOLLECTIVE ;  /* 0x000000000000791b */ /* 0x003fe20003800000 */
.L_x_1430:
        /* <DEDUP_REMOVED lines=17> */
.L_x_1431:
[----:B------:R-:W-:Y:S02]  /*17640*/  @P1 IMAD R8, R5, 0x2, R22 ;  /* 0x0000000205081824 */ /* 0x000fe400078e0216 */
[----:B------:R-:W-:Y:S02]  /*17650*/  IMAD.MOV.U32 R13, RZ, RZ, R0 ;  /* 0x000000ffff0d7224 */ /* 0x000fe400078e0000 */
[----:B------:R-:W-:Y:S02]  /*17660*/  IMAD.MOV.U32 R12, RZ, RZ, 0x4 ;  /* 0x00000004ff0c7424 */ /* 0x000fe400078e00ff */
[----:B------:R-:W-:-:S07]  /*17670*/  IMAD.MOV.U32 R3, RZ, RZ, R14 ;  /* 0x000000ffff037224 */ /* 0x000fce00078e000e */
[----:B------:R-:W-:Y:S05]  /*17680*/  WARPSYNC.COLLECTIVE R15, `(.L_x_1432) ;  /* 0x000000000f087348 */ /* 0x000fea0003c00000 */
[----:B------:R0:W1:Y:S02]  /*17690*/  SHFL.IDX P6, R14, R13, R12, R11 ;  /* 0x0000000c0d0e7389 */ /* 0x00006400000c000b */
[----:B01----:R-:W-:Y:S01]  /*176a0*/  ENDCOLLECTIVE ;  /* 0x000000000000791b */ /* 0x003fe20003800000 */
.L_x_1432:
        /* <DEDUP_REMOVED lines=17> */
.L_x_1433:
[----:B------:R-:W-:Y:S02]  /*177c0*/  @P1 IMAD R8, R5, 0x2, R22 ;  /* 0x0000000205081824 */ /* 0x000fe400078e0216 */
[----:B------:R-:W-:Y:S02]  /*177d0*/  IMAD.MOV.U32 R13, RZ, RZ, R0 ;  /* 0x000000ffff0d7224 */ /* 0x000fe400078e0000 */
[----:B------:R-:W-:Y:S02]  /*177e0*/  IMAD.MOV.U32 R12, RZ, RZ, 0x5 ;  /* 0x00000005ff0c7424 */ /* 0x000fe400078e00ff */
[----:B------:R-:W-:-:S07]  /*177f0*/  IMAD.MOV.U32 R3, RZ, RZ, R14 ;  /* 0x000000ffff037224 */ /* 0x000fce00078e000e */
[----:B------:R-:W-:Y:S05]  /*17800*/  WARPSYNC.COLLECTIVE R15, `(.L_x_1434) ;  /* 0x000000000f087348 */ /* 0x000fea0003c00000 */
[----:B------:R0:W1:Y:S02]  /*17810*/  SHFL.IDX P6, R14, R13, R12, R11 ;  /* 0x0000000c0d0e7389 */ /* 0x00006400000c000b */
[----:B01----:R-:W-:Y:S01]  /*17820*/  ENDCOLLECTIVE ;  /* 0x000000000000791b */ /* 0x003fe20003800000 */
.L_x_1434:
        /* <DEDUP_REMOVED lines=10> */
.L_x_1435:
        /* <DEDUP_REMOVED lines=8> */
.L_x_1362:
[----:B------:R-:W-:Y:S02]  /*17950*/  IMAD.MOV.U32 R13, RZ, RZ, R4 ;  /* 0x000000ffff0d7224 */ /* 0x000fe400078e0004 */
[----:B------:R-:W-:Y:S02]  /*17960*/  IMAD.MOV.U32 R12, RZ, RZ, RZ ;  /* 0x000000ffff0c7224 */ /* 0x000fe400078e00ff */
[----:B------:R-:W-:Y:S02]  /*17970*/  IMAD.MOV.U32 R11, RZ, RZ, 0x181f ;  /* 0x0000181fff0b7424 */ /* 0x000fe400078e00ff */
[----:B------:R-:W-:Y:S02]  /*17980*/  IMAD.MOV.U32 R15, RZ, RZ, -0x1 ;  /* 0xffffffffff0f7424 */ /* 0x000fe400078e00ff */
[----:B------:R-:W-:Y:S02]  /*17990*/  IMAD R30, R30, R6, RZ ;  /* 0x000000061e1e7224 */ /* 0x000fe400078e02ff */
[----:B------:R-:W-:-:S07]  /*179a0*/  IMAD.IADD R27, R9, 0x1, R27 ;  /* 0x00000001091b7824 */ /* 0x000fce00078e021b */
[----:B------:R-:W-:Y:S05]  /*179b0*/  WARPSYNC.COLLECTIVE R15, `(.L_x_1437) ;  /* 0x000000000f087348 */ /* 0x000fea0003c00000 */
[----:B------:R0:W1:Y:S02]  /*179c0*/  SHFL.IDX P6, R14, R13, R12, R11 ;  /* 0x0000000c0d0e7389 */ /* 0x00006400000c000b */
[----:B01----:R-:W-:Y:S01]  /*179d0*/  ENDCOLLECTIVE ;  /* 0x000000000000791b */ /* 0x003fe20003800000 */
.L_x_1437:
[C---:B------:R-:W-:Y:S01]  /*179e0*/  VIADD R5, R27.reuse, 0x10 ;  /* 0x000000101b057836 */ /* 0x040fe20000000000 */
[----:B------:R-:W-:Y:S01]  /*179f0*/  ISETP.GE.AND P1, PT, R27, R30, PT ;  /* 0x0000001e1b00720c */ /* 0x000fe20003f26270 */
[----:B------:R-:W-:Y:S02]  /*17a00*/  IMAD.MOV.U32 R13, RZ, RZ, R0 ;  /* 0x000000ffff0d7224 */ /* 0x000fe400078e0000 */
[----:B------:R-:W-:-:S10]  /*17a10*/  IMAD.MOV.U32 R2, RZ, RZ, R14 ;  /* 0x000000ffff027224 */ /* 0x000fd400078e000e */
[----:B------:R-:W-:Y:S05]  /*17a20*/  WARPSYNC.COLLECTIVE R15, `(.L_x_1438) ;  /* 0x000000000f087348 */ /* 0x000fea0003c00000 */
[----:B------:R0:W1:Y:S02]  /*17a30*/  SHFL.IDX P6, R14, R13, R12, R11 ;  /* 0x0000000c0d0e7389 */ /* 0x00006400000c000b */
[----:B01----:R-:W-:Y:S01]  /*17a40*/  ENDCOLLECTIVE ;  /* 0x000000000000791b */ /* 0x003fe20003800000 */
.L_x_1438:
        /* <DEDUP_REMOVED lines=8> */
.L_x_1439:
[----:B------:R-:W-:Y:S01]  /*17ad0*/  @!PT LDS RZ, [RZ] ;  /* 0x00000000fffff984 */ /* 0x000fe20000000800 */
[----:B------:R-:W-:Y:S01]  /*17ae0*/  @!PT LDS RZ, [RZ] ;  /* 0x00000000fffff984 */ /* 0x000fe20000000800 */
[----:B------:R-:W-:Y:S01]  /*17af0*/  @!PT LDS RZ, [RZ] ;  /* 0x00000000fffff984 */ /* 0x000fe20000000800 */
[----:B------:R-:W-:Y:S04]  /*17b00*/  @!P1 LDGSTS.E.BYPASS.LTC128B.128 [R33+0xc400], desc[UR36][R2.64], !P3 ;  /* 0x0c40000002219fae */ /* 0x000fe8000d901d64 */
[----:B------:R-:W-:Y:S04]  /*17b10*/  @!P1 LDGSTS.E.BYPASS.LTC128B.128 [R33+0x10400], desc[UR36][R2.64+0x80], !P2 ;  /* 0x1040008002219fae */ /* 0x000fe8000d101d64 */
[----:B------:R0:W-:Y:S01]  /*17b20*/  @!P1 LDGSTS.E.BYPASS.LTC128B.128 [R33+0x14400], desc[UR36][R2.64+0x100], !P0 ;  /* 0x1440010002219fae */ /* 0x0001e2000c101d64 */
[----:B------:R-:W-:Y:S01]  /*17b30*/  ISETP.GE.AND P1, PT, R5, R30, PT ;  /* 0x0000001e0500720c */ /* 0x000fe20003f26270 */
[----:B------:R-:W-:-:S02]  /*17b40*/  IMAD.MOV.U32 R13, RZ, RZ, R0 ;  /* 0x000000ffff0d7224 */ /* 0x000fc400078e0000 */
[----:B0-----:R-:W-:-:S10]  /*17b50*/  IMAD.MOV.U32 R2, RZ, RZ, R14 ;  /* 0x000000ffff027224 */ /* 0x001fd400078e000e */
[----:B------:R-:W-:Y:S05]  /*17b60*/  WARPSYNC.COLLECTIVE R15, `(.L_x_1440) ;  /* 0x000000000f087348 */ /* 0x000fea0003c00000 */
[----:B------:R0:W1:Y:S02]  /*17b70*/  SHFL.IDX P6, R14, R13, R12, R11 ;  /* 0x0000000c0d0e7389 */ /* 0x00006400000c000b */
[----:B01----:R-:W-:Y:S01]  /*17b80*/  ENDCOLLECTIVE ;  /* 0x000000000000791b */ /* 0x003fe20003800000 */
.L_x_1440:
        /* <DEDUP_REMOVED lines=8> */
.L_x_1441:
        /* <DEDUP_REMOVED lines=14> */
.L_x_1442:
        /* <DEDUP_REMOVED lines=8> */
.L_x_1443:
        /* <DEDUP_REMOVED lines=14> */
.L_x_1444:
        /* <DEDUP_REMOVED lines=8> */
.L_x_1445:
        /* <DEDUP_REMOVED lines=14> */
.L_x_1446:
        /* <DEDUP_REMOVED lines=8> */
.L_x_1447:
        /* <DEDUP_REMOVED lines=14> */
.L_x_1448:
        /* <DEDUP_REMOVED lines=8> */
.L_x_1449:
        /* <DEDUP_REMOVED lines=14> */
.L_x_1450:
        /* <DEDUP_REMOVED lines=8> */
.L_x_1451:
        /* <DEDUP_REMOVED lines=12> */
.L_x_1452:
[----:B------:R-:W-:Y:S05]  /*183b0*/  BRA `(.L_x_1453) ;  /* 0xffffffb800ec7947 */ /* 0x000fea000383ffff */
.L_x_1367:
[----:B0-----:R0:W1:Y:S02]  /*183c0*/  SYNCS.PHASECHK.TRANS64.TRYWAIT P0, [R22+URZ+0x2a820], R3 ;  /* 0x02a82003160075a7 */ /* 0x001064000800017f */
[----:B-1----:R-:W-:Y:S05]  /*183d0*/  @!P0 NANOSLEEP.SYNCS 0x989680 ;  /* 0x009896800000895d */ /* 0x002fea0003900000 */
[----:B------:R-:W1:Y:S02]  /*183e0*/  @!P0 SYNCS.PHASECHK.TRANS64 P0, [R22+URZ+0x2a820], R3 ;  /* 0x02a82003160085a7 */ /* 0x000e64000800007f */
[----:B-1----:R-:W-:Y:S05]  /*183f0*/  @!P0 BRA `(.L_x_1367) ;  /* 0xfffffffc00f08947 */ /* 0x002fea000383ffff */
[----:B------:R-:W-:Y:S05]  /*18400*/  BRA `(.L_x_1454) ;  /* 0xffffffbc00647947 */ /* 0x000fea000383ffff */
.L_x_1372:
[----:B0-----:R0:W1:Y:S02]  /*18410*/  SYNCS.PHASECHK.TRANS64.TRYWAIT P0, [R6+URZ+0x2a840], R3 ;  /* 0x02a84003060075a7 */ /* 0x001064000800017f */
[----:B-1----:R-:W-:Y:S05]  /*18420*/  @!P0 NANOSLEEP.SYNCS 0x989680 ;  /* 0x009896800000895d */ /* 0x002fea0003900000 */
[----:B------:R-:W1:Y:S02]  /*18430*/  @!P0 SYNCS.PHASECHK.TRANS64 P0, [R6+URZ+0x2a840], R3 ;  /* 0x02a84003060085a7 */ /* 0x000e64000800007f */
[----:B-1----:R-:W-:Y:S05]  /*18440*/  @!P0 BRA `(.L_x_1372) ;  /* 0xfffffffc00f08947 */ /* 0x002fea000383ffff */
[----:B------:R-:W-:Y:S05]  /*18450*/  BRA `(.L_x_1455) ;  /* 0xffffffc000287947 */ /* 0x000fea000383ffff */
.L_x_1373:
[----:B------:R-:W-:Y:S01]  /*18460*/  BSSY B1, `(.L_x_1456) ;  /* 0x0000008000017945 */ /* 0x000fe20003800000 */
[----:B------:R-:W-:Y:S02]  /*18470*/  IMAD.MOV.U32 R13, RZ, RZ, R5 ;  /* 0x000000ffff0d7224 */ /* 0x000fe400078e0005 */
[----:B------:R-:W-:Y:S02]  /*18480*/  IMAD.MOV.U32 R12, RZ, RZ, RZ ;  /* 0x000000ffff0c7224 */ /* 0x000fe400078e00ff */
[----:B------:R-:W-:Y:S02]  /*18490*/  IMAD.MOV.U32 R11, RZ, RZ, 0x181f ;  /* 0x0000181fff0b7424 */ /* 0x000fe400078e00ff */
[----:B------:R-:W-:-:S07]  /*184a0*/  IMAD.MOV.U32 R15, RZ, RZ, -0x1 ;  /* 0xffffffffff0f7424 */ /* 0x000fce00078e00ff */
[----:B--2---:R-:W-:Y:S05]  /*184b0*/  WARPSYNC.COLLECTIVE R15, `(.L_x_1457) ;  /* 0x000000000f087348 */ /* 0x004fea0003c00000 */
[----:B--2---:R0:W1:Y:S02]  /*184c0*/  SHFL.IDX P6, R14, R13, R12, R11 ;  /* 0x0000000c0d0e7389 */ /* 0x00406400000c000b */
[----:B01----:R-:W-:Y:S01]  /*184d0*/  ENDCOLLECTIVE ;  /* 0x000000000000791b */ /* 0x003fe20003800000 */
.L_x_1457:
[----:B------:R-:W-:Y:S05]  /*184e0*/  BSYNC B1 ;  /* 0x0000000000017941 */ /* 0x000fea0003800000 */
.L_x_1456:
        /* <DEDUP_REMOVED lines=10> */
.L_x_1458:
        /* <DEDUP_REMOVED lines=8> */
.L_x_1459:
        /* <DEDUP_REMOVED lines=14> */
.L_x_1460:
[----:B------:R-:W-:Y:S02]  /*186f0*/  IMAD.MOV.U32 R13, RZ, RZ, R5 ;  /* 0x000000ffff0d7224 */ /* 0x000fe400078e0005 */
[----:B------:R-:W-:Y:S02]  /*18700*/  IMAD.MOV.U32 R12, RZ, RZ, 0x2 ;  /* 0x00000002ff0c7424 */ /* 0x000fe400078e00ff */
[----:B------:R-:W-:-:S07]  /*18710*/  IMAD.MOV.U32 R2, RZ, RZ, R14 ;  /* 0x000000ffff027224 */ /* 0x000fce00078e000e */
[----:B------:R-:W-:Y:S05]  /*18720*/  WARPSYNC.COLLECTIVE R15, `(.L_x_1461) ;  /* 0x000000000f087348 */ /* 0x000fea0003c00000 */
[----:B------:R0:W1:Y:S02]  /*18730*/  SHFL.IDX P6, R14, R13, R12, R11 ;  /* 0x0000000c0d0e7389 */ /* 0x00006400000c000b */
[----:B01----:R-:W-:Y:S01]  /*18740*/  ENDCOLLECTIVE ;  /* 0x000000000000791b */ /* 0x003fe20003800000 */
.L_x_1461:
        /* <DEDUP_REMOVED lines=13> */
.L_x_1462:
[----:B------:R-:W-:Y:S02]  /*18820*/  IMAD.MOV.U32 R13, RZ, RZ, R5 ;  /* 0x000000ffff0d7224 */ /* 0x000fe400078e0005 */
[----:B------:R-:W-:Y:S02]  /*18830*/  IMAD.MOV.U32 R12, RZ, RZ, 0x3 ;  /* 0x00000003ff0c7424 */ /* 0x000fe400078e00ff */
[----:B------:R-:W-:-:S07]  /*18840*/  IMAD.MOV.U32 R2, RZ, RZ, R14 ;  /* 0x000000ffff027224 */ /* 0x000fce00078e000e */
[----:B------:R-:W-:Y:S05]  /*18850*/  WARPSYNC.COLLECTIVE R15, `(.L_x_1463) ;  /* 0x000000000f087348 */ /* 0x000fea0003c00000 */
[----:B------:R0:W1:Y:S02]  /*18860*/  SHFL.IDX P6, R14, R13, R12, R11 ;  /* 0x0000000c0d0e7389 */ /* 0x00006400000c000b */
[----:B01----:R-:W-:Y:S01]  /*18870*/  ENDCOLLECTIVE ;  /* 0x000000000000791b */ /* 0x003fe20003800000 */
.L_x_1463:
        /* <DEDUP_REMOVED lines=13> */
.L_x_1464:
[----:B------:R-:W-:Y:S02]  /*18950*/  IMAD.MOV.U32 R13, RZ, RZ, R5 ;  /* 0x000000ffff0d7224 */ /* 0x000fe400078e0005 */
[----:B------:R-:W-:Y:S02]  /*18960*/  IMAD.MOV.U32 R12, RZ, RZ, 0x4 ;  /* 0x00000004ff0c7424 */ /* 0x000fe400078e00ff */
[----:B------:R-:W-:-:S07]  /*18970*/  IMAD.MOV.U32 R2, RZ, RZ, R14 ;  /* 0x000000ffff027224 */ /* 0x000fce00078e000e */
[----:B------:R-:W-:Y:S05]  /*18980*/  WARPSYNC.COLLECTIVE R15, `(.L_x_1465) ;  /* 0x000000000f087348 */ /* 0x000fea0003c00000 */
[----:B------:R0:W1:Y:S02]  /*18990*/  SHFL.IDX P6, R14, R13, R12, R11 ;  /* 0x0000000c0d0e7389 */ /* 0x00006400000c000b */
[----:B01----:R-:W-:Y:S01]  /*189a0*/  ENDCOLLECTIVE ;  /* 0x000000000000791b */ /* 0x003fe20003800000 */
.L_x_1465:
        /* <DEDUP_REMOVED lines=13> */
.L_x_1466:
[----:B------:R-:W-:Y:S02]  /*18a80*/  IMAD.MOV.U32 R13, RZ, RZ, R5 ;  /* 0x000000ffff0d7224 */ /* 0x000fe400078e0005 */
[----:B------:R-:W-:Y:S02]  /*18a90*/  IMAD.MOV.U32 R12, RZ, RZ, 0x5 ;  /* 0x00000005ff0c7424 */ /* 0x000fe400078e00ff */
[----:B------:R-:W-:-:S07]  /*18aa0*/  IMAD.MOV.U32 R2, RZ, RZ, R14 ;  /* 0x000000ffff027224 */ /* 0x000fce00078e000e */
[----:B------:R-:W-:Y:S05]  /*18ab0*/  WARPSYNC.COLLECTIVE R15, `(.L_x_1467) ;  /* 0x000000000f087348 */ /* 0x000fea0003c00000 */
[----:B------:R0:W1:Y:S02]  /*18ac0*/  SHFL.IDX P6, R14, R13, R12, R11 ;  /* 0x0000000c0d0e7389 */ /* 0x00006400000c000b */
[----:B01----:R-:W-:Y:S01]  /*18ad0*/  ENDCOLLECTIVE ;  /* 0x000000000000791b */ /* 0x003fe20003800000 */
.L_x_1467:
        /* <DEDUP_REMOVED lines=13> */
.L_x_1468:
[----:B------:R-:W-:Y:S01]  /*18bb0*/  IMAD.MOV.U32 R2, RZ, RZ, R14 ;  /* 0x000000ffff027224 */ /* 0x000fe200078e000e */
[----:B------:R-:W-:Y:S06]  /*18bc0*/  BRA `(.L_x_1469) ;  /* 0xffffffbc00587947 */ /* 0x000fec000383ffff */
.L_x_1378:
[----:B-1----:R1:W4:Y:S02]  /*18bd0*/  SYNCS.PHASECHK.TRANS64.TRYWAIT P0, [R4+URZ+0x2a860], R2 ;  /* 0x02a86002040075a7 */ /* 0x002324000800017f */
[----:B----4-:R-:W-:Y:S05]  /*18be0*/  @!P0 NANOSLEEP.SYNCS 0x989680 ;  /* 0x009896800000895d */ /* 0x010fea0003900000 */
[----:B------:R-:W4:Y:S02]  /*18bf0*/  @!P0 SYNCS.PHASECHK.TRANS64 P0, [R4+URZ+0x2a860], R2 ;  /* 0x02a86002040085a7 */ /* 0x000f24000800007f */
[----:B----4-:R-:W-:Y:S05]  /*18c00*/  @!P0 BRA `(.L_x_1378) ;  /* 0xfffffffc00f08947 */ /* 0x010fea000383ffff */
[----:B------:R-:W-:Y:S05]  /*18c10*/  BRA `(.L_x_1470) ;  /* 0xffffffbc00b47947 */ /* 0x000fea000383ffff */
.L_x_1379:
        /* <DEDUP_REMOVED lines=8> */
.L_x_1472:
[----:B------:R-:W-:Y:S05]  /*18ca0*/  BSYNC B1 ;  /* 0x0000000000017941 */ /* 0x000fea0003800000 */
.L_x_1471:
        /* <DEDUP_REMOVED lines=9> */
.L_x_1473:
[----:B------:R-:W-:Y:S02]  /*18d40*/  IMAD.MOV.U32 R13, RZ, RZ, R18 ;  /* 0x000000ffff0d7224 */ /* 0x000fe400078e0012 */
[----:B------:R-:W-:Y:S02]  /*18d50*/  IMAD.MOV.U32 R12, RZ, RZ, 0x1 ;  /* 0x00000001ff0c7424 */ /* 0x000fe400078e00ff */
[----:B------:R-:W-:-:S07]  /*18d60*/  IMAD.MOV.U32 R2, RZ, RZ, R14 ;  /* 0x000000ffff027224 */ /* 0x000fce00078e000e */
[----:B------:R-:W-:Y:S05]  /*18d70*/  WARPSYNC.COLLECTIVE R15, `(.L_x_1474) ;  /* 0x000000000f087348 */ /* 0x000fea0003c00000 */
[----:B------:R0:W1:Y:S02]  /*18d80*/  SHFL.IDX P6, R14, R13, R12, R11 ;  /* 0x0000000c0d0e7389 */ /* 0x00006400000c000b */
[----:B01----:R-:W-:Y:S01]  /*18d90*/  ENDCOLLECTIVE ;  /* 0x000000000000791b */ /* 0x003fe20003800000 */
.L_x_1474:
        /* <DEDUP_REMOVED lines=15> */
.L_x_1475:
[----:B------:R-:W-:Y:S02]  /*18e90*/  IMAD.MOV.U32 R13, RZ, RZ, R18 ;  /* 0x000000ffff0d7224 */ /* 0x000fe400078e0012 */
[----:B------:R-:W-:Y:S02]  /*18ea0*/  IMAD.MOV.U32 R12, RZ, RZ, 0x2 ;  /* 0x00000002ff0c7424 */ /* 0x000fe400078e00ff */
[----:B------:R-:W-:-:S07]  /*18eb0*/  IMAD.MOV.U32 R2, RZ, RZ, R14 ;  /* 0x000000ffff027224 */ /* 0x000fce00078e000e */
[----:B------:R-:W-:Y:S05]  /*18ec0*/  WARPSYNC.COLLECTIVE R15, `(.L_x_1476) ;  /* 0x000000000f087348 */ /* 0x000fea0003c00000 */
[----:B------:R0:W1:Y:S02]  /*18ed0*/  SHFL.IDX P6, R14, R13, R12, R11 ;  /* 0x0000000c0d0e7389 */ /* 0x00006400000c000b */
[----:B01----:R-:W-:Y:S01]  /*18ee0*/  ENDCOLLECTIVE ;  /* 0x000000000000791b */ /* 0x003fe20003800000 */
.L_x_1476:
        /* <DEDUP_REMOVED lines=14> */
.L_x_1477:
[----:B------:R-:W-:Y:S02]  /*18fd0*/  IMAD.MOV.U32 R13, RZ, RZ, R18 ;  /* 0x000000ffff0d7224 */ /* 0x000fe400078e0012 */
[----:B------:R-:W-:Y:S02]  /*18fe0*/  IMAD.MOV.U32 R12, RZ, RZ, 0x3 ;  /* 0x00000003ff0c7424 */ /* 0x000fe400078e00ff */
[----:B------:R-:W-:-:S07]  /*18ff0*/  IMAD.MOV.U32 R2, RZ, RZ, R14 ;  /* 0x000000ffff027224 */ /* 0x000fce00078e000e */
[----:B------:R-:W-:Y:S05]  /*19000*/  WARPSYNC.COLLECTIVE R15, `(.L_x_1478) ;  /* 0x000000000f087348 */ /* 0x000fea0003c00000 */
[----:B------:R0:W1:Y:S02]  /*19010*/  SHFL.IDX P6, R14, R13, R12, R11 ;  /* 0x0000000c0d0e7389 */ /* 0x00006400000c000b */
[----:B01----:R-:W-:Y:S01]  /*19020*/  ENDCOLLECTIVE ;  /* 0x000000000000791b */ /* 0x003fe20003800000 */
.L_x_1478:
        /* <DEDUP_REMOVED lines=14> */
.L_x_1479:
[----:B------:R-:W-:Y:S02]  /*19110*/  IMAD.MOV.U32 R13, RZ, RZ, R18 ;  /* 0x000000ffff0d7224 */ /* 0x000fe400078e0012 */
[----:B------:R-:W-:Y:S02]  /*19120*/  IMAD.MOV.U32 R12, RZ, RZ, 0x4 ;  /* 0x00000004ff0c7424 */ /* 0x000fe400078e00ff */
[----:B------:R-:W-:-:S07]  /*19130*/  IMAD.MOV.U32 R2, RZ, RZ, R14 ;  /* 0x000000ffff027224 */ /* 0x000fce00078e000e */
[----:B------:R-:W-:Y:S05]  /*19140*/  WARPSYNC.COLLECTIVE R15, `(.L_x_1480) ;  /* 0x000000000f087348 */ /* 0x000fea0003c00000 */
[----:B------:R0:W1:Y:S02]  /*19150*/  SHFL.IDX P6, R14, R13, R12, R11 ;  /* 0x0000000c0d0e7389 */ /* 0x00006400000c000b */
[----:B01----:R-:W-:Y:S01]  /*19160*/  ENDCOLLECTIVE ;  /* 0x000000000000791b */ /* 0x003fe20003800000 */
.L_x_1480:
        /* <DEDUP_REMOVED lines=14> */
.L_x_1481:
[----:B------:R-:W-:Y:S02]  /*19250*/  IMAD.MOV.U32 R13, RZ, RZ, R18 ;  /* 0x000000ffff0d7224 */ /* 0x000fe400078e0012 */
[----:B------:R-:W-:Y:S02]  /*19260*/  IMAD.MOV.U32 R12, RZ, RZ, 0x5 ;  /* 0x00000005ff0c7424 */ /* 0x000fe400078e00ff */
[----:B------:R-:W-:-:S07]  /*19270*/  IMAD.MOV.U32 R2, RZ, RZ, R14 ;  /* 0x000000ffff027224 */ /* 0x000fce00078e000e */
[----:B------:R-:W-:Y:S05]  /*19280*/  WARPSYNC.COLLECTIVE R15, `(.L_x_1482) ;  /* 0x000000000f087348 */ /* 0x000fea0003c00000 */
[----:B------:R0:W1:Y:S02]  /*19290*/  SHFL.IDX P6, R14, R13, R12, R11 ;  /* 0x0000000c0d0e7389 */ /* 0x00006400000c000b */
[----:B01----:R-:W-:Y:S01]  /*192a0*/  ENDCOLLECTIVE ;  /* 0x000000000000791b */ /* 0x003fe20003800000 */
.L_x_1482:
        /* <DEDUP_REMOVED lines=13> */
.L_x_1483:
[----:B------:R-:W-:Y:S01]  /*19380*/  @!PT LDS RZ, [RZ] ;  /* 0x00000000fffff984 */ /* 0x000fe20000000800 */
[----:B------:R-:W-:Y:S01]  /*19390*/  @!PT LDS RZ, [RZ] ;  /* 0x00000000fffff984 */ /* 0x000fe20000000800 */
[----:B------:R-:W-:Y:S01]  /*193a0*/  @!PT LDS RZ, [RZ] ;  /* 0x00000000fffff984 */ /* 0x000fe20000000800 */
[----:B------:R1:W-:Y:S01]  /*193b0*/  LDGSTS.E.BYPASS.LTC128B.128 [R5+0x5400], desc[UR36][R2.64+0x80], !P2 ;  /* 0x0540008002057fae */ /* 0x0003e2000d101d64 */
[----:B------:R-:W-:Y:S05]  /*193c0*/  BRA `(.L_x_1484) ;  /* 0xffffffb800a07947 */ /* 0x000fea000383ffff */
.L_x_1387:
[----:B0-----:R0:W1:Y:S02]  /*193d0*/  SYNCS.PHASECHK.TRANS64.TRYWAIT P0, [R0+URZ+0x2a860], R3 ;  /* 0x02a86003000075a7 */ /* 0x001064000800017f */
[----:B-1----:R-:W-:Y:S05]  /*193e0*/  @!P0 NANOSLEEP.SYNCS 0x989680 ;  /* 0x009896800000895d */ /* 0x002fea0003900000 */
[----:B------:R-:W1:Y:S02]  /*193f0*/  @!P0 SYNCS.PHASECHK.TRANS64 P0, [R0+URZ+0x2a860], R3 ;  /* 0x02a86003000085a7 */ /* 0x000e64000800007f */
[----:B-1----:R-:W-:Y:S05]  /*19400*/  @!P0 BRA `(.L_x_1387) ;  /* 0xfffffffc00f08947 */ /* 0x002fea000383ffff */
[----:B------:R-:W-:Y:S05]  /*19410*/  BRA `(.L_x_1485) ;  /* 0xffffffbc00b07947 */ /* 0x000fea000383ffff */
.L_x_1388:
        /* <DEDUP_REMOVED lines=8> */
.L_x_1487:
[----:B------:R-:W-:Y:S05]  /*194a0*/  BSYNC B0 ;  /* 0x0000000000007941 */ /* 0x000fea0003800000 */
.L_x_1486:
        /* <DEDUP_REMOVED lines=14> */
.L_x_1488:
[----:B------:R-:W-:Y:S02]  /*19590*/  IMAD.MOV.U32 R13, RZ, RZ, R18 ;  /* 0x000000ffff0d7224 */ /* 0x000fe400078e0012 */
[----:B------:R-:W-:Y:S02]  /*195a0*/  IMAD.MOV.U32 R12, RZ, RZ, 0x1 ;  /* 0x00000001ff0c7424 */ /* 0x000fe400078e00ff */
[----:B------:R-:W-:-:S05]  /*195b0*/  IMAD.SHL.U32 R4, R4, 0x8, RZ ;  /* 0x0000000804047824 */ /* 0x000fca00078e00ff */
[----:B------:R-:W-:-:S05]  /*195c0*/  LOP3.LUT R4, R4, 0x38, RZ, 0xc0, !PT ;  /* 0x0000003804047812 */ /* 0x000fca00078ec0ff */
[----:B------:R-:W-:Y:S02]  /*195d0*/  IMAD.SHL.U32 R5, R4, 0x2, RZ ;  /* 0x0000000204057824 */ /* 0x000fe400078e00ff */
[----:B------:R-:W-:-:S03]  /*195e0*/  IMAD R4, R7, 0x2, R22 ;  /* 0x0000000207047824 */ /* 0x000fc600078e0216 */
[----:B------:R-:W-:-:S13]  /*195f0*/  IADD3 R2, P2, R14, R5, RZ ;  /* 0x000000050e027210 */ /* 0x000fda0007f5e0ff */
[----:B------:R-:W-:Y:S05]  /*19600*/  WARPSYNC.COLLECTIVE R15, `(.L_x_1489) ;  /* 0x000000000f087348 */ /* 0x000fea0003c00000 */
[----:B------:R0:W1:Y:S02]  /*19610*/  SHFL.IDX P6, R14, R13, R12, R11 ;  /* 0x0000000c0d0e7389 */ /* 0x00006400000c000b */
[----:B01----:R-:W-:Y:S01]  /*19620*/  ENDCOLLECTIVE ;  /* 0x000000000000791b */ /* 0x003fe20003800000 */
.L_x_1489:
        /* <DEDUP_REMOVED lines=13> */
.L_x_1490:
[----:B------:R-:W-:Y:S02]  /*19700*/  IMAD.MOV.U32 R13, RZ, RZ, R18 ;  /* 0x000000ffff0d7224 */ /* 0x000fe400078e0012 */
[----:B------:R-:W-:Y:S01]  /*19710*/  IMAD.MOV.U32 R12, RZ, RZ, 0x2 ;  /* 0x00000002ff0c7424 */ /* 0x000fe200078e00ff */
[----:B------:R-:W-:-:S13]  /*19720*/  IADD3 R2, P2, R14, R5, RZ ;  /* 0x000000050e027210 */ /* 0x000fda0007f5e0ff */
[----:B------:R-:W-:Y:S05]  /*19730*/  WARPSYNC.COLLECTIVE R15, `(.L_x_1491) ;  /* 0x000000000f087348 */ /* 0x000fea0003c00000 */
[----:B------:R0:W1:Y:S02]  /*19740*/  SHFL.IDX P6, R14, R13, R12, R11 ;  /* 0x0000000c0d0e7389 */ /* 0x00006400000c000b */
[----:B01----:R-:W-:Y:S01]  /*19750*/  ENDCOLLECTIVE ;  /* 0x000000000000791b */ /* 0x003fe20003800000 */
.L_x_1491:
        /* <DEDUP_REMOVED lines=13> */
.L_x_1492:
[----:B------:R-:W-:Y:S02]  /*19830*/  IMAD.MOV.U32 R13, RZ, RZ, R18 ;  /* 0x000000ffff0d7224 */ /* 0x000fe400078e0012 */
[----:B------:R-:W-:Y:S02]  /*19840*/  IMAD.MOV.U32 R12, RZ, RZ, 0x3 ;  /* 0x00000003ff0c7424 */ /* 0x000fe400078e00ff */
[----:B------:R-:W-:-:S07]  /*19850*/  IMAD.MOV.U32 R10, RZ, RZ, R14 ;  /* 0x000000ffff0a7224 */ /* 0x000fce00078e000e */
[----:B------:R-:W-:Y:S05]  /*19860*/  WARPSYNC.COLLECTIVE R15, `(.L_x_1493) ;  /* 0x000000000f087348 */ /* 0x000fea0003c00000 */
[----:B------:R0:W1:Y:S02]  /*19870*/  SHFL.IDX P6, R14, R13, R12, R11 ;  /* 0x0000000c0d0e7389 */ /* 0x00006400000c000b */
[----:B01----:R-:W-:Y:S01]  /*19880*/  ENDCOLLECTIVE ;  /* 0x000000000000791b */ /* 0x003fe20003800000 */
.L_x_1493:
        /* <DEDUP_REMOVED lines=14> */
.L_x_1494:
[----:B------:R-:W-:Y:S02]  /*19970*/  IMAD.MOV.U32 R13, RZ, RZ, R18 ;  /* 0x000000ffff0d7224 */ /* 0x000fe400078e0012 */
[----:B------:R-:W-:Y:S01]  /*19980*/  IMAD.MOV.U32 R12, RZ, RZ, 0x4 ;  /* 0x00000004ff0c7424 */ /* 0x000fe200078e00ff */
[----:B------:R-:W-:-:S13]  /*19990*/  IADD3 R2, P2, R14, R5, RZ ;  /* 0x000000050e027210 */ /* 0x000fda0007f5e0ff */
[----:B------:R-:W-:Y:S05]  /*199a0*/  WARPSYNC.COLLECTIVE R15, `(.L_x_1495) ;  /* 0x000000000f087348 */ /* 0x000fea0003c00000 */
[----:B------:R0:W1:Y:S02]  /*199b0*/  SHFL.IDX P6, R14, R13, R12, R11 ;  /* 0x0000000c0d0e7389 */ /* 0x00006400000c000b */
[----:B01----:R-:W-:Y:S01]  /*199c0*/  ENDCOLLECTIVE ;  /* 0x000000000000791b */ /* 0x003fe20003800000 */
.L_x_1495:
        /* <DEDUP_REMOVED lines=13> */
.L_x_1496:
[----:B------:R-:W-:Y:S02]  /*19aa0*/  IMAD.MOV.U32 R13, RZ, RZ, R18 ;  /* 0x000000ffff0d7224 */ /* 0x000fe400078e0012 */
[----:B------:R-:W-:Y:S02]  /*19ab0*/  IMAD.MOV.U32 R12, RZ, RZ, 0x5 ;  /* 0x00000005ff0c7424 */ /* 0x000fe400078e00ff */
[----:B------:R-:W-:-:S07]  /*19ac0*/  IMAD.MOV.U32 R10, RZ, RZ, R14 ;  /* 0x000000ffff0a7224 */ /* 0x000fce00078e000e */
[----:B------:R-:W-:Y:S05]  /*19ad0*/  WARPSYNC.COLLECTIVE R15, `(.L_x_1497) ;  /* 0x000000000f087348 */ /* 0x000fea0003c00000 */
[----:B------:R0:W1:Y:S02]  /*19ae0*/  SHFL.IDX P6, R14, R13, R12, R11 ;  /* 0x0000000c0d0e7389 */ /* 0x00006400000c000b */
[----:B01----:R-:W-:Y:S01]  /*19af0*/  ENDCOLLECTIVE ;  /* 0x000000000000791b */ /* 0x003fe20003800000 */
.L_x_1497:
        /* <DEDUP_REMOVED lines=12> */
.L_x_1498:
[----:B------:R-:W-:Y:S05]  /*19bc0*/  BRA `(.L_x_1499) ;  /* 0xffffffb800ac7947 */ /* 0x000fea000383ffff */
.L_x_1393:
        /* <DEDUP_REMOVED lines=8> */
.L_x_1501:
[----:B------:R-:W-:Y:S05]  /*19c50*/  BSYNC B0 ;  /* 0x0000000000007941 */ /* 0x000fea0003800000 */
.L_x_1500:
[----:B------:R-:W-:Y:S02]  /*19c60*/  IMAD.MOV.U32 R13, RZ, RZ, R16 ;  /* 0x000000ffff0d7224 */ /* 0x000fe400078e0010 */
[----:B------:R-:W-:Y:S02]  /*19c70*/  IMAD.MOV.U32 R12, RZ, RZ, 0x1 ;  /* 0x00000001ff0c7424 */ /* 0x000fe400078e00ff */
[----:B------:R-:W-:Y:S02]  /*19c80*/  IMAD.MOV.U32 R11, RZ, RZ, 0x1f ;  /* 0x0000001fff0b7424 */ /* 0x000fe400078e00ff */
[----:B------:R-:W-:Y:S02]  /*19c90*/  IMAD.MOV.U32 R15, RZ, RZ, -0x1 ;  /* 0xffffffffff0f7424 */ /* 0x000fe400078e00ff */
[----:B------:R-:W-:Y:S02]  /*19ca0*/  IMAD.IADD R9, R19, 0x1, R10 ;  /* 0x0000000113097824 */ /* 0x000fe400078e020a */
[----:B------:R-:W-:-:S07]  /*19cb0*/  IMAD.MOV.U32 R0, RZ, RZ, R14 ;  /* 0x000000ffff007224 */ /* 0x000fce00078e000e */
[----:B------:R-:W-:Y:S05]  /*19cc0*/  WARPSYNC.COLLECTIVE R15, `(.L_x_1502) ;  /* 0x000000000f087348 */ /* 0x000fea0003c00000 */
[----:B------:R0:W1:Y:S02]  /*19cd0*/  SHFL.IDX P6, R14, R13, R12, R11 ;  /* 0x0000000c0d0e7389 */ /* 0x00006400000c000b */
[----:B01----:R-:W-:Y:S01]  /*19ce0*/  ENDCOLLECTIVE ;  /* 0x000000000000791b */ /* 0x003fe20003800000 */
.L_x_1502:
[----:B------:R-:W-:Y:S02]  /*19cf0*/  ULDC UR4, c[0x0][0xc3c] ;  /* 0x00030f0000047ab9 */ /* 0x000fe40000000800 */
[----:B------:R-:W-:-:S13]  /*19d00*/  ISETP.GE.OR P1, PT, R9, UR4, !P0 ;  /* 0x0000000409007c0c */ /* 0x000fda000c726670 */
[----:B------:R-:W0:Y:S08]  /*19d10*/  @!P1 LDC.64 R4, c[0x0][0xc80] ;  /* 0x00032000ff049b82 */ /* 0x000e300000000a00 */
[----:B------:R-:W1:Y:S01]  /*19d20*/  @!P1 LDC.64 R2, c[0x0][0xc78] ;  /* 0x00031e00ff029b82 */ /* 0x000e620000000a00 */
[----:B------:R-:W-:Y:S02]  /*19d30*/  IMAD.MOV.U32 R17, RZ, RZ, RZ ;  /* 0x000000ffff117224 */ /* 0x000fe400078e00ff */
[----:B------:R-:W-:-:S02]  /*19d40*/  IMAD.MOV.U32 R8, RZ, RZ, RZ ;  /* 0x000000ffff087224 */ /* 0x000fc400078e00ff */
[----:B------:R-:W-:Y:S02]  /*19d50*/  IMAD.MOV.U32 R11, RZ, RZ, RZ ;  /* 0x000000ffff0b7224 */ /* 0x000fe400078e00ff */
[----:B------:R-:W-:Y:S02]  /*19d60*/  IMAD.MOV.U32 R7, RZ, RZ, R14 ;  /* 0x000000ffff077224 */ /* 0x000fe400078e000e */
[----:B0-----:R-:W-:-:S06]  /*19d70*/  @!P1 IMAD.WIDE R4, R9, 0x4, R4 ;  /* 0x0000000409049825 */ /* 0x001fcc00078e0204 */
[----:B------:R-:W2:Y:S01]  /*19d80*/  @!P1 LDG.E R4, desc[UR36][R4.64] ;  /* 0x0000002404049981 */ /* 0x000ea2000c1e1900 */
[----:B-1----:R-:W-:-:S06]  /*19d90*/  @!P1 IMAD.WIDE R2, R9, 0x4, R2 ;  /* 0x0000000409029825 */ /* 0x002fcc00078e0202 */
[----:B------:R-:W3:Y:S01]  /*19da0*/  @!P1 LDG.E R2, desc[UR36][R2.64] ;  /* 0x0000002402029981 */ /* 0x000ee2000c1e1900 */
        /* <DEDUP_REMOVED lines=11> */
.L_x_1503:
[----:B------:R-:W-:Y:S01]  /*19e60*/  IMAD.MOV.U32 R12, RZ, RZ, 0x2 ;  /* 0x00000002ff0c7424 */ /* 0x000fe200078e00ff */
[----:B------:R-:W-:-:S05]  /*19e70*/  SEL R6, R14, RZ, P1 ;  /* 0x000000ff0e067207 */ /* 0x000fca0000800000 */
[----:B------:R-:W-:-:S04]  /*19e80*/  IMAD.IADD R6, R13, 0x1, R6 ;  /* 0x000000010d067824 */ /* 0x000fc800078e0206 */
[----:B------:R-:W-:-:S07]  /*19e90*/  IMAD.MOV.U32 R13, RZ, RZ, R6 ;  /* 0x000000ffff0d7224 */ /* 0x000fce00078e0006 */
[----:B------:R-:W-:Y:S05]  /*19ea0*/  WARPSYNC.COLLECTIVE R15, `(.L_x_1504) ;  /* 0x000000000f087348 */ /* 0x000fea0003c00000 */
[----:B------:R0:W1:Y:S02]  /*19eb0*/  SHFL.UP P6, R14, R13, R12, R11 ;  /* 0x0400000c0d0e7389 */ /* 0x00006400000c000b */
[----:B01----:R-:W-:Y:S01]  /*19ec0*/  ENDCOLLECTIVE ;  /* 0x000000000000791b */ /* 0x003fe20003800000 */
.L_x_1504:
[----:B------:R-:W-:Y:S01]  /*19ed0*/  IMAD.MOV.U32 R12, RZ, RZ, 0x4 ;  /* 0x00000004ff0c7424 */ /* 0x000fe200078e00ff */
[----:B------:R-:W-:-:S05]  /*19ee0*/  SEL R3, R14, RZ, P2 ;  /* 0x000000ff0e037207 */ /* 0x000fca0001000000 */
[----:B------:R-:W-:Y:S02]  /*19ef0*/  IMAD.IADD R2, R6, 0x1, R3 ;  /* 0x0000000106027824 */ /* 0x000fe400078e0203 */
[----:B------:R-:W-:Y:S02]  /*19f00*/  IMAD.MOV.U32 R6, RZ, RZ, RZ ;  /* 0x000000ffff067224 */ /* 0x000fe400078e00ff */
[----:B------:R-:W-:-:S07]  /*19f10*/  IMAD.MOV.U32 R13, RZ, RZ, R2 ;  /* 0x000000ffff0d7224 */ /* 0x000fce00078e0002 */
[----:B------:R-:W-:Y:S05]  /*19f20*/  WARPSYNC.COLLECTIVE R15, `(.L_x_1505) ;  /* 0x000000000f087348 */ /* 0x000fea0003c00000 */
[----:B------:R0:W1:Y:S02]  /*19f30*/  SHFL.UP P6, R14, R13, R12, R11 ;  /* 0x0400000c0d0e7389 */ /* 0x00006400000c000b */
[----:B01----:R-:W-:Y:S01]  /*19f40*/  ENDCOLLECTIVE ;  /* 0x000000000000791b */ /* 0x003fe20003800000 */
.L_x_1505:
[----:B------:R-:W-:Y:S01]  /*19f50*/  IMAD.MOV.U32 R12, RZ, RZ, 0x8 ;  /* 0x00000008ff0c7424 */ /* 0x000fe200078e00ff */
[----:B------:R-:W-:-:S05]  /*19f60*/  SEL R3, R14, RZ, P3 ;  /* 0x000000ff0e037207 */ /* 0x000fca0001800000 */
[----:B------:R-:W-:-:S04]  /*19f70*/  IMAD.IADD R3, R2, 0x1, R3 ;  /* 0x0000000102037824 */ /* 0x000fc800078e0203 */
[----:B------:R-:W-:-:S07]  /*19f80*/  IMAD.MOV.U32 R13, RZ, RZ, R3 ;  /* 0x000000ffff0d7224 */ /* 0x000fce00078e0003 */
[----:B------:R-:W-:Y:S05]  /*19f90*/  WARPSYNC.COLLECTIVE R15, `(.L_x_1506) ;  /* 0x000000000f087348 */ /* 0x000fea0003c00000 */
[----:B------:R0:W1:Y:S02]  /*19fa0*/  SHFL.UP P6, R14, R13, R12, R11 ;  /* 0x0400000c0d0e7389 */ /* 0x00006400000c000b */
[----:B01----:R-:W-:Y:S01]  /*19fb0*/  ENDCOLLECTIVE ;  /* 0x000000000000791b */ /* 0x003fe20003800000 */
.L_x_1506:
[----:B------:R-:W-:Y:S01]  /*19fc0*/  IMAD.MOV.U32 R12, RZ, RZ, 0x10 ;  /* 0x00000010ff0c7424 */ /* 0x000fe200078e00ff */
[----:B------:R-:W-:-:S05]  /*19fd0*/  SEL R4, R14, RZ, P4 ;  /* 0x000000ff0e047207 */ /* 0x000fca0002000000 */
[----:B------:R-:W-:-:S04]  /*19fe0*/  IMAD.IADD R4, R3, 0x1, R4 ;  /* 0x0000000103047824 */ /* 0x000fc800078e0204 */
[----:B------:R-:W-:-:S07]  /*19ff0*/  IMAD.MOV.U32 R13, RZ, RZ, R4 ;  /* 0x000000ffff0d7224 */ /* 0x000fce00078e0004 */
[----:B------:R-:W-:Y:S05]  /*1a000*/  WARPSYNC.COLLECTIVE R15, `(.L_x_1507) ;  /* 0x000000000f087348 */ /* 0x000fea0003c00000 */
[----:B------:R0:W1:Y:S02]  /*1a010*/  SHFL.UP P6, R14, R13, R12, R11 ;  /* 0x0400000c0d0e7389 */ /* 0x00006400000c000b */
[----:B01----:R-:W-:Y:S01]  /*1a020*/  ENDCOLLECTIVE ;  /* 0x000000000000791b */ /* 0x003fe20003800000 */
.L_x_1507:
        /* <DEDUP_REMOVED lines=8> */
.L_x_1508:
[----:B------:R-:W-:Y:S05]  /*1a0b0*/  BRA `(.L_x_1509) ;  /* 0xffffffb800b87947 */ /* 0x000fea000383ffff */
.L_x_1396:
[----:B------:R-:W-:Y:S01]  /*1a0c0*/  BSSY B0, `(.L_x_1510) ;  /* 0x0000007000007945 */ /* 0x000fe20003800000 */
[----:B------:R-:W-:Y:S02]  /*1a0d0*/  IMAD.MOV.U32 R12, RZ, RZ, 0x1 ;  /* 0x00000001ff0c7424 */ /* 0x000fe400078e00ff */
[----:B------:R-:W-:Y:S02]  /*1a0e0*/  IMAD.MOV.U32 R11, RZ, RZ, RZ ;  /* 0x000000ffff0b7224 */ /* 0x000fe400078e00ff */
[----:B------:R-:W-:-:S07]  /*1a0f0*/  IMAD.MOV.U32 R15, RZ, RZ, -0x1 ;  /* 0xffffffffff0f7424 */ /* 0x000fce00078e00ff */
[----:B------:R-:W-:Y:S05]  /*1a100*/  WARPSYNC.COLLECTIVE R15, `(.L_x_1511) ;  /* 0x000000000f087348 */ /* 0x000fea0003c00000 */
[----:B------:R0:W1:Y:S02]  /*1a110*/  SHFL.UP P6, R14, R13, R12, R11 ;  /* 0x0400000c0d0e7389 */ /* 0x00006400000c000b */
[----:B01----:R-:W-:Y:S01]  /*1a120*/  ENDCOLLECTIVE ;  /* 0x000000000000791b */ /* 0x003fe20003800000 */
.L_x_1511:
[----:B------:R-:W-:Y:S05]  /*1a130*/  BSYNC B0 ;  /* 0x0000000000007941 */ /* 0x000fea0003800000 */
.L_x_1510:
        /* <DEDUP_REMOVED lines=8> */
.L_x_1512:
[----:B------:R-:W-:Y:S01]  /*1a1c0*/  IMAD.MOV.U32 R12, RZ, RZ, 0x4 ;  /* 0x00000004ff0c7424 */ /* 0x000fe200078e00ff */
[----:B------:R-:W-:-:S05]  /*1a1d0*/  SEL R2, R14, RZ, P2 ;  /* 0x000000ff0e027207 */ /* 0x000fca0001000000 */
[----:B------:R-:W-:-:S04]  /*1a1e0*/  IMAD.IADD R2, R13, 0x1, R2 ;  /* 0x000000010d027824 */ /* 0x000fc800078e0202 */
[----:B------:R-:W-:-:S07]  /*1a1f0*/  IMAD.MOV.U32 R13, RZ, RZ, R2 ;  /* 0x000000ffff0d7224 */ /* 0x000fce00078e0002 */
[----:B------:R-:W-:Y:S05]  /*1a200*/  WARPSYNC.COLLECTIVE R15, `(.L_x_1513) ;  /* 0x000000000f087348 */ /* 0x000fea0003c00000 */
[----:B------:R0:W1:Y:S02]  /*1a210*/  SHFL.UP P6, R14, R13, R12, R11 ;  /* 0x0400000c0d0e7389 */ /* 0x00006400000c000b */
[----:B01----:R-:W-:Y:S01]  /*1a220*/  ENDCOLLECTIVE ;  /* 0x000000000000791b */ /* 0x003fe20003800000 */
.L_x_1513:
[----:B------:R-:W-:Y:S01]  /*1a230*/  IMAD.MOV.U32 R12, RZ, RZ, 0x8 ;  /* 0x00000008ff0c7424 */ /* 0x000fe200078e00ff */
[----:B------:R-:W-:-:S05]  /*1a240*/  SEL R3, R14, RZ, P3 ;  /* 0x000000ff0e037207 */ /* 0x000fca0001800000 */
[----:B------:R-:W-:-:S04]  /*1a250*/  IMAD.IADD R3, R2, 0x1, R3 ;  /* 0x0000000102037824 */ /* 0x000fc800078e0203 */
[----:B------:R-:W-:-:S07]  /*1a260*/  IMAD.MOV.U32 R13, RZ, RZ, R3 ;  /* 0x000000ffff0d7224 */ /* 0x000fce00078e0003 */
[----:B------:R-:W-:Y:S05]  /*1a270*/  WARPSYNC.COLLECTIVE R15, `(.L_x_1514) ;  /* 0x000000000f087348 */ /* 0x000fea0003c00000 */
[----:B------:R0:W1:Y:S02]  /*1a280*/  SHFL.UP P6, R14, R13, R12, R11 ;  /* 0x0400000c0d0e7389 */ /* 0x00006400000c000b */
[----:B01----:R-:W-:Y:S01]  /*1a290*/  ENDCOLLECTIVE ;  /* 0x000000000000791b */ /* 0x003fe20003800000 */
.L_x_1514:
[----:B------:R-:W-:Y:S01]  /*1a2a0*/  IMAD.MOV.U32 R12, RZ, RZ, 0x10 ;  /* 0x00000010ff0c7424 */ /* 0x000fe200078e00ff */
[----:B------:R-:W-:-:S05]  /*1a2b0*/  SEL R4, R14, RZ, P4 ;  /* 0x000000ff0e047207 */ /* 0x000fca0002000000 */
[----:B------:R-:W-:-:S04]  /*1a2c0*/  IMAD.IADD R4, R3, 0x1, R4 ;  /* 0x0000000103047824 */ /* 0x000fc800078e0204 */
[----:B------:R-:W-:-:S07]  /*1a2d0*/  IMAD.MOV.U32 R13, RZ, RZ, R4 ;  /* 0x000000ffff0d7224 */ /* 0x000fce00078e0004 */
[----:B------:R-:W-:Y:S05]  /*1a2e0*/  WARPSYNC.COLLECTIVE R15, `(.L_x_1515) ;  /* 0x000000000f087348 */ /* 0x000fea0003c00000 */
[----:B------:R0:W1:Y:S02]  /*1a2f0*/  SHFL.UP P6, R14, R13, R12, R11 ;  /* 0x0400000c0d0e7389 */ /* 0x00006400000c000b */
[----:B01----:R-:W-:Y:S01]  /*1a300*/  ENDCOLLECTIVE ;  /* 0x000000000000791b */ /* 0x003fe20003800000 */
.L_x_1515:
        /* <DEDUP_REMOVED lines=8> */
.L_x_1516:
[----:B------:R-:W-:Y:S05]  /*1a390*/  BRA `(.L_x_1517) ;  /* 0xffffffb800a47947 */ /* 0x000fea000383ffff */
.L_x_1398:
[----:B------:R-:W-:Y:S01]  /*1a3a0*/  BSSY B0, `(.L_x_1518) ;  /* 0x0000006000007945 */ /* 0x000fe20003800000 */
[----:B------:R-:W-:Y:S01]  /*1a3b0*/  PLOP3.LUT P6, PT, P6, PT, PT, 0x8, 0x0 ;  /* 0x000000000000781c */ /* 0x000fe200037ce170 */
[----:B------:R-:W-:-:S12]  /*1a3c0*/  IMAD.MOV.U32 R15, RZ, RZ, -0x1 ;  /* 0xffffffffff0f7424 */ /* 0x000fd800078e00ff */
[----:B0-----:R-:W-:Y:S05]  /*1a3d0*/  WARPSYNC.COLLECTIVE R15, `(.L_x_1519) ;  /* 0x000000000f087348 */ /* 0x001fea0003c00000 */
[----:B------:R-:W-:Y:S01]  /*1a3e0*/  VOTE.ANY R14, PT, P6 ;  /* 0x00000000000e7806 */ /* 0x000fe200030e0100 */
[----:B0-----:R-:W-:Y:S06]  /*1a3f0*/  ENDCOLLECTIVE ;  /* 0x000000000000791b */ /* 0x001fec0003800000 */
.L_x_1519:
[----:B------:R-:W-:Y:S05]  /*1a400*/  BSYNC B0 ;  /* 0x0000000000007941 */ /* 0x000fea0003800000 */
.L_x_1518:
[----:B------:R-:W-:Y:S02]  /*1a410*/  IMAD.MOV.U32 R3, RZ, RZ, R14 ;  /* 0x000000ffff037224 */ /* 0x000fe400078e000e */
[----:B------:R-:W-:Y:S02]  /*1a420*/  IMAD.MOV.U32 R13, RZ, RZ, R17 ;  /* 0x000000ffff0d7224 */ /* 0x000fe400078e0011 */
[----:B------:R0:W1:Y:S01]  /*1a430*/  POPC R12, R3 ;  /* 0x00000003000c7309 */ /* 0x0000620000000000 */
[----:B------:R-:W-:Y:S02]  /*1a440*/  IMAD.MOV.U32 R11, RZ, RZ, 0x1f ;  /* 0x0000001fff0b7424 */ /* 0x000fe400078e00ff */
[----:B------:R-:W-:-:S07]  /*1a450*/  IMAD.MOV.U32 R15, RZ, RZ, -0x1 ;  /* 0xffffffffff0f7424 */ /* 0x000fce00078e00ff */
[----:B01----:R-:W-:Y:S05]  /*1a460*/  WARPSYNC.COLLECTIVE R15, `(.L_x_1520) ;  /* 0x000000000f087348 */ /* 0x003fea0003c00000 */
[----:B-1----:R1:W2:Y:S02]  /*1a470*/  SHFL.IDX P6, R14, R13, R12, R11 ;  /* 0x0000000c0d0e7389 */ /* 0x0022a400000c000b */
[----:B012---:R-:W-:Y:S01]  /*1a480*/  ENDCOLLECTIVE ;  /* 0x000000000000791b */ /* 0x007fe20003800000 */
.L_x_1520:
[----:B------:R-:W-:Y:S02]  /*1a490*/  IMAD.IADD R19, R12, 0x1, R19 ;  /* 0x000000010c137824 */ /* 0x000fe400078e0213 */
[----:B------:R-:W-:Y:S02]  /*1a4a0*/  IMAD.MOV.U32 R13, RZ, RZ, R8 ;  /* 0x000000ffff0d7224 */ /* 0x000fe400078e0008 */
[----:B------:R-:W-:-:S07]  /*1a4b0*/  IMAD.MOV.U32 R17, RZ, RZ, R14 ;  /* 0x000000ffff117224 */ /* 0x000fce00078e000e */
[----:B------:R-:W-:Y:S05]  /*1a4c0*/  WARPSYNC.COLLECTIVE R15, `(.L_x_1521) ;  /* 0x000000000f087348 */ /* 0x000fea0003c00000 */
[----:B------:R0:W1:Y:S02]  /*1a4d0*/  SHFL.IDX P6, R14, R13, R12, R11 ;  /* 0x0000000c0d0e7389 */ /* 0x00006400000c000b */
[----:B01----:R-:W-:Y:S01]  /*1a4e0*/  ENDCOLLECTIVE ;  /* 0x000000000000791b */ /* 0x003fe20003800000 */
.L_x_1521:
[----:B------:R-:W-:Y:S01]  /*1a4f0*/  IMAD.MOV.U32 R8, RZ, RZ, R14 ;  /* 0x000000ffff087224 */ /* 0x000fe200078e000e */
[----:B------:R-:W-:Y:S06]  /*1a500*/  BRA `(.L_x_1522) ;  /* 0xffffffb800887947 */ /* 0x000fec000383ffff */
.L_x_1400:
[----:B------:R-:W-:Y:S01]  /*1a510*/  BSSY B0, `(.L_x_1523) ;  /* 0x0000007000007945 */ /* 0x000fe20003800000 */
[----:B------:R-:W-:Y:S02]  /*1a520*/  IMAD.MOV.U32 R13, RZ, RZ, R2 ;  /* 0x000000ffff0d7224 */ /* 0x000fe400078e0002 */
[----:B------:R-:W-:Y:S02]  /*1a530*/  IMAD.MOV.U32 R11, RZ, RZ, 0x1f ;  /* 0x0000001fff0b7424 */ /* 0x000fe400078e00ff */
[----:B------:R-:W-:-:S07]  /*1a540*/  IMAD.MOV.U32 R15, RZ, RZ, -0x1 ;  /* 0xffffffffff0f7424 */ /* 0x000fce00078e00ff */
[----:B0-23--:R-:W-:Y:S05]  /*1a550*/  WARPSYNC.COLLECTIVE R15, `(.L_x_1524) ;  /* 0x000000000f087348 */ /* 0x00dfea0003c00000 */
[----:B------:R1:W4:Y:S02]  /*1a560*/  SHFL.IDX P6, R14, R13, R12, R11 ;  /* 0x0000000c0d0e7389 */ /* 0x00032400000c000b */
[----:B01234-:R-:W-:Y:S01]  /*1a570*/  ENDCOLLECTIVE ;  /* 0x000000000000791b */ /* 0x01ffe20003800000 */
.L_x_1524:
[----:B------:R-:W-:Y:S05]  /*1a580*/  BSYNC B0 ;  /* 0x0000000000007941 */ /* 0x000fea0003800000 */
.L_x_1523:
[----:B------:R-:W-:Y:S01]  /*1a590*/  IMAD.MOV.U32 R6, RZ, RZ, R14 ;  /* 0x000000ffff067224 */ /* 0x000fe200078e000e */
[----:B------:R-:W-:Y:S06]  /*1a5a0*/  BRA `(.L_x_1399) ;  /* 0xffffffb800787947 */ /* 0x000fec000383ffff */
.L_x_1406:
[----:B0-----:R0:W1:Y:S02]  /*1a5b0*/  SYNCS.PHASECHK.TRANS64.TRYWAIT P0, [R7+URZ+0x2a820], R0 ;  /* 0x02a82000070075a7 */ /* 0x001064000800017f */
[----:B-1----:R-:W-:Y:S05]  /*1a5c0*/  @!P0 NANOSLEEP.SYNCS 0x989680 ;  /* 0x009896800000895d */ /* 0x002fea0003900000 */
[----:B------:R-:W1:Y:S02]  /*1a5d0*/  @!P0 SYNCS.PHASECHK.TRANS64 P0, [R7+URZ+0x2a820], R0 ;  /* 0x02a82000070085a7 */ /* 0x000e64000800007f */
[----:B-1----:R-:W-:Y:S05]  /*1a5e0*/  @!P0 BRA `(.L_x_1406) ;  /* 0xfffffffc00f08947 */ /* 0x002fea000383ffff */
[----:B------:R-:W-:Y:S05]  /*1a5f0*/  BRA `(.L_x_1525) ;  /* 0xffffffc000d07947 */ /* 0x000fea000383ffff */
.L_x_1407:
        /* <DEDUP_REMOVED lines=8> */
[----:B0-2---:R-:W-:Y:S05]  /*1a680*/  WARPSYNC.COLLECTIVE R15, `(.L_x_1527) ;  /* 0x000000000f087348 */ /* 0x005fea0003c00000 */
[----:B------:R1:W3:Y:S02]  /*1a690*/  SHFL.IDX P6, R14, R13, R12, R11 ;  /* 0x0000000c0d0e7389 */ /* 0x0002e400000c000b */
[----:B0123--:R-:W-:Y:S01]  /*1a6a0*/  ENDCOLLECTIVE ;  /* 0x000000000000791b */ /* 0x00ffe20003800000 */
.L_x_1527:
[----:B------:R-:W-:Y:S05]  /*1a6b0*/  BSYNC B0 ;  /* 0x0000000000007941 */ /* 0x000fea0003800000 */
.L_x_1526:
[----:B------:R-:W-:Y:S05]  /*1a6c0*/  BRA `(.L_x_1528) ;  /* 0xffffffc000b87947 */ /* 0x000fea000383ffff */
.L_x_1410:
[----:B------:R-:W-:Y:S01]  /*1a6d0*/  BSSY B1, `(.L_x_1529) ;  /* 0x0000006000017945 */ /* 0x000fe20003800000 */
[----:B------:R-:W-:-:S07]  /*1a6e0*/  IMAD.MOV.U32 R15, RZ, RZ, -0x1 ;  /* 0xffffffffff0f7424 */ /* 0x000fce00078e00ff */
[----:B0-2---:R-:W-:Y:S05]  /*1a6f0*/  WARPSYNC.COLLECTIVE R15, `(.L_x_1530) ;  /* 0x000000000f0c7348 */ /* 0x005fea0003c00000 */
[----:B------:R-:W-:Y:S02]  /*1a700*/  ELECT P6, UR62, PT ;  /* 0x00000000003e782f */ /* 0x000fe400038c0000 */
[----:B------:R-:W-:Y:S01]  /*1a710*/  MOV R14, UR62 ;  /* 0x0000003e000e7c02 */ /* 0x000fe20008000f00 */
[----:B0-2---:R-:W-:Y:S10]  /*1a720*/  ENDCOLLECTIVE ;  /* 0x000000000000791b */ /* 0x005ff40003800000 */
.L_x_1530:
[----:B------:R-:W-:Y:S05]  /*1a730*/  BSYNC B1 ;  /* 0x0000000000017941 */ /* 0x000fea0003800000 */
.L_x_1529:
[----:B------:R-:W-:Y:S05]  /*1a740*/  BRA `(.L_x_1531) ;  /* 0xffffffc000b07947 */ /* 0x000fea000383ffff */
.L_x_1412:
[----:B0-----:R0:W1:Y:S02]  /*1a750*/  SYNCS.PHASECHK.TRANS64.TRYWAIT P1, [R5+URZ+0x2a840], R0 ;  /* 0x02a84000050075a7 */ /* 0x001064000802017f */
[----:B-1----:R-:W-:Y:S05]  /*1a760*/  @!P1 NANOSLEEP.SYNCS 0x989680 ;  /* 0x009896800000995d */ /* 0x002fea0003900000 */
[----:B------:R-:W1:Y:S02]  /*1a770*/  @!P1 SYNCS.PHASECHK.TRANS64 P1, [R5+URZ+0x2a840], R0 ;  /* 0x02a84000050095a7 */ /* 0x000e64000802007f */
[----:B-1----:R-:W-:Y:S05]  /*1a780*/  @!P1 BRA `(.L_x_1412) ;  /* 0xfffffffc00f09947 */ /* 0x002fea000383ffff */
[----:B------:R-:W-:Y:S05]  /*1a790*/  BRA `(.L_x_1532) ;  /* 0xffffffc000d87947 */ /* 0x000fea000383ffff */
.L_x_1414:
[----:B-1----:R1:W3:Y:S02]  /*1a7a0*/  SYNCS.PHASECHK.TRANS64.TRYWAIT P1, [R3+URZ+0x2a840], R2 ;  /* 0x02a84002030075a7 */ /* 0x0022e4000802017f */
[----:B---3--:R-:W-:Y:S05]  /*1a7b0*/  @!P1 NANOSLEEP.SYNCS 0x989680 ;  /* 0x009896800000995d */ /* 0x008fea0003900000 */
[----:B------:R-:W3:Y:S02]  /*1a7c0*/  @!P1 SYNCS.PHASECHK.TRANS64 P1, [R3+URZ+0x2a840], R2 ;  /* 0x02a84002030095a7 */ /* 0x000ee4000802007f */
[----:B---3--:R-:W-:Y:S05]  /*1a7d0*/  @!P1 BRA `(.L_x_1414) ;  /* 0xfffffffc00f09947 */ /* 0x008fea000383ffff */
[----:B------:R-:W-:Y:S05]  /*1a7e0*/  BRA `(.L_x_1533) ;  /* 0xffffffc000e47947 */ /* 0x000fea000383ffff */
.L_x_1416:
[----:B---3--:R3:W4:Y:S02]  /*1a7f0*/  SYNCS.PHASECHK.TRANS64.TRYWAIT P1, [R5+URZ+0x2a860], R0 ;  /* 0x02a86000050075a7 */ /* 0x008724000802017f */
[----:B----4-:R-:W-:Y:S05]  /*1a800*/  @!P1 NANOSLEEP.SYNCS 0x989680 ;  /* 0x009896800000995d */ /* 0x010fea0003900000 */
[----:B------:R-:W4:Y:S02]  /*1a810*/  @!P1 SYNCS.PHASECHK.TRANS64 P1, [R5+URZ+0x2a860], R0 ;  /* 0x02a86000050095a7 */ /* 0x000f24000802007f */
[----:B----4-:R-:W-:Y:S05]  /*1a820*/  @!P1 BRA `(.L_x_1416) ;  /* 0xfffffffc00f09947 */ /* 0x010fea000383ffff */
[----:B------:R-:W-:Y:S05]  /*1a830*/  BRA `(.L_x_1534) ;  /* 0xffffffc000e07947 */ /* 0x000fea000383ffff */
.L_x_1535:
        /* <DEDUP_REMOVED lines=12> */
.L_x_15635:


//--------------------- .text._ZN7cutlass13device_kernelIN5flash11enable_sm90INS1_16FlashAttnFwdSm90INS1_25CollectiveMainloopFwdSm90ILi2EN4cute5tupleIJNS5_1CILi1EEES8_S8_EEENS6_IJNS7_ILi128EEENS7_ILi96EEENS7_ILi192EEEEEELi128ENS_10bfloat16_tEfNS_4arch4Sm90ELb0ELb1ELb0ELb1ELb1ELb1ELb0ELb1ELb1ELb1ELb1ELb0EEENS1_21CollectiveEpilogueFwdINS6_IJSA_SA_SB_EEES9_SE_SG_Li256ELb1ELb1ELb1ELb0EEENS1_36VarlenDynamicPersistentTileSchedulerILi128ELi96ELi256ELi128ELb1ELb1ELb1ELb1ELb0ELb1EEEEEEEEEvNT_6ParamsE --------------------------
	.section	.text._ZN7cutlass13device_kernelIN5flash11enable_sm90INS1_16FlashAttnFwdSm90INS1_25CollectiveMainloopFwdSm90ILi2EN4cute5tupleIJNS5_1CILi1EEES8_S8_EEENS6_IJNS7_ILi128EEENS7_ILi96EEENS7_ILi192EEEEEELi128ENS_10bfloat16_tEfNS_4arch4Sm90ELb0ELb1ELb0ELb1ELb1ELb1ELb0ELb1ELb1ELb1ELb1ELb0EEENS1_21CollectiveEpilogueFwdINS6_IJSA_SA_SB_EEES9_SE_SG_Li256ELb1ELb1ELb1ELb0EEENS1_36VarlenDynamicPersistentTileSchedulerILi128ELi96ELi256ELi128ELb1ELb1ELb1ELb1ELb0ELb1EEEEEEEEEvNT_6ParamsE,"ax",@progbits
	.align	128
.text._ZN7cutlass13device_kernelIN5flash11enable_sm90INS1_16FlashAttnFwdSm90INS1_25CollectiveMainloopFwdSm90ILi2EN4cute5tupleIJNS5_1CILi1EEES8_S8_EEENS6_IJNS7_ILi128EEENS7_ILi96EEENS7_ILi192EEEEEELi128ENS_10bfloat16_tEfNS_4arch4Sm90ELb0ELb1ELb0ELb1ELb1ELb1ELb0ELb1ELb1ELb1ELb1ELb0EEENS1_21CollectiveEpilogueFwdINS6_IJSA_SA_SB_EEES9_SE_SG_Li256ELb1ELb1ELb1ELb0EEENS1_36VarlenDynamicPersistentTileSchedulerILi128ELi96ELi256ELi128ELb1ELb1ELb1ELb1ELb0ELb1EEEEEEEEEvNT_6ParamsE:
        .type           _ZN7cutlass13device_kernelIN5flash11enable_sm90INS1_16FlashAttnFwdSm90INS1_25CollectiveMainloopFwdSm90ILi2EN4cute5tupleIJNS5_1CILi1EEES8_S8_EEENS6_IJNS7_ILi128EEENS7_ILi96EEENS7_ILi192EEEEEELi128ENS_10bfloat16_tEfNS_4arch4Sm90ELb0ELb1ELb0ELb1ELb1ELb1ELb0ELb1ELb1ELb1ELb1ELb0EEENS1_21CollectiveEpilogueFwdINS6_IJSA_SA_SB_EEES9_SE_SG_Li256ELb1ELb1ELb1ELb0EEENS1_36VarlenDynamicPersistentTileSchedulerILi128ELi96ELi256ELi128ELb1ELb1ELb1ELb1ELb0ELb1EEEEEEEEEvNT_6ParamsE,@function
        .size           _ZN7cutlass13device_kernelIN5flash11enable_sm90INS1_16FlashAttnFwdSm90INS1_25CollectiveMainloopFwdSm90ILi2EN4cute5tupleIJNS5_1CILi1EEES8_S8_EEENS6_IJNS7_ILi128EEENS7_ILi96EEENS7_ILi192EEEEEELi128ENS_10bfloat16_tEfNS_4arch4Sm90ELb0ELb1ELb0ELb1ELb1ELb1ELb0ELb1ELb1ELb1ELb1ELb0EEENS1_21CollectiveEpilogueFwdINS6_IJSA_SA_SB_EEES9_SE_SG_Li256ELb1ELb1ELb1ELb0EEENS1_36VarlenDynamicPersistentTileSchedulerILi128ELi96ELi256ELi128ELb1ELb1ELb1ELb1ELb0ELb1EEEEEEEEEvNT_6ParamsE,(.L_x_15636 - _ZN7cutlass13device_kernelIN5flash11enable_sm90INS1_16FlashAttnFwdSm90INS1_25CollectiveMainloopFwdSm90ILi2EN4cute5tupleIJNS5_1CILi1EEES8_S8_EEENS6_IJNS7_ILi128EEENS7_ILi96EEENS7_ILi192EEEEEELi128ENS_10bfloat16_tEfNS_4arch4Sm90ELb0ELb1ELb0ELb1ELb1ELb1ELb0ELb1ELb1ELb1ELb1ELb0EEENS1_21CollectiveEpilogueFwdINS6_IJSA_SA_SB_EEES9_SE_SG_Li256ELb1ELb1ELb1ELb0EEENS1_36VarlenDynamicPersistentTileSchedulerILi128ELi96ELi256ELi128ELb1ELb1ELb1ELb1ELb0ELb1EEEEEEEEEvNT_6ParamsE)
        .other          _ZN7cutlass13device_kernelIN5flash11enable_sm90INS1_16FlashAttnFwdSm90INS1_25CollectiveMainloopFwdSm90ILi2EN4cute5tupleIJNS5_1CILi1EEES8_S8_EEENS6_IJNS7_ILi128EEENS7_ILi96EEENS7_ILi192EEEEEELi128ENS_10bfloat16_tEfNS_4arch4Sm90ELb0ELb1ELb0ELb1ELb1ELb1ELb0ELb1ELb1ELb1ELb1ELb0EEENS1_21CollectiveEpilogueFwdINS6_IJSA_SA_SB_EEES9_SE_SG_Li256ELb1ELb1ELb1ELb0EEENS1_36VarlenDynamicPersistentTileSchedulerILi128ELi96ELi256ELi128ELb1ELb1ELb1ELb1ELb0ELb1EEEEEEEEEvNT_6ParamsE,@"STO_CUDA_ENTRY STV_DEFAULT"
_ZN7cutlass13device_kernelIN5flash11enable_sm90INS1_16FlashAttnFwdSm90INS1_25CollectiveMainloopFwdSm90ILi2EN4cute5tupleIJNS5_1CILi1EEES8_S8_EEENS6_IJNS7_ILi128EEENS7_ILi96EEENS7_ILi192EEEEEELi128ENS_10bfloat16_tEfNS_4arch4Sm90ELb0ELb1ELb0ELb1ELb1ELb1ELb0ELb1ELb1ELb1ELb1ELb0EEENS1_21CollectiveEpilogueFwdINS6_IJSA_SA_SB_EEES9_SE_SG_Li256ELb1ELb1ELb1ELb0EEENS1_36VarlenDynamicPersistentTileSchedulerILi128ELi96ELi256ELi128ELb1ELb1ELb1ELb1ELb0ELb1EEEEEEEEEvNT_6ParamsE:
        /* <DEDUP_REMOVED lines=18> */
.L_x_1537:
[----:B------:R-:W-:Y:S05]  /*0120*/  BSYNC B0 ;  /* 0x0000000000007941 */ /* 0x000fea0003800000 */
.L_x_1536:
        /* <DEDUP_REMOVED lines=41> */
.L_x_1538:
        /* <DEDUP_REMOVED lines=22> */
.L_x_1539:
        /* <DEDUP_REMOVED lines=18> */
.L_x_1540:
        /* <DEDUP_REMOVED lines=22> */
.L_x_1541:
        /* <DEDUP_REMOVED lines=22> */
.L_x_1542:
[----:B0-----:R-:W-:Y:S01]  /*0900*/  UMOV UR4, 0x1 ;  /* 0x0000000100047882 */ /* 0x001fe20000000000 */
[----:B------:R-:W-:Y:S01]  /*0910*/  PLOP3.LUT P0, PT, PT, PT, UP0, 0x80, 0x0 ;  /* 0x000000000000781c */ /* 0x000fe20003f0f008 */
[----:B------:R-:W-:Y:S01]  /*0920*/  USEL UR4, UR4, 0x2, !UP0 ;  /* 0x0000000204047887 */ /* 0x000fe2000c000000 */
[----:B------:R-:W-:Y:S01]  /*0930*/  NOP ;  /* 0x0000000000007918 */ /* 0x000fe20000000000 */
[----:B------:R-:W-:Y:S01]  /*0940*/  ULDC.64 UR60, c[0x0][0x208] ;  /* 0x00008200003c7ab9 */ /* 0x000fe20000000a00 */
[----:B------:R-:W-:Y:S03]  /*0950*/  BSSY B9, `(.L_x_1543) ;  /* 0x0002a58000097945 */ /* 0x000fe60003800000 */
[----:B------:R-:W-:-:S05]  /*0960*/  IMAD.U32 R3, RZ, RZ, UR4 ;  /* 0x00000004ff037e24 */ /* 0x000fca000f8e00ff */
[----:B------:R0:W-:Y:S01]  /*0970*/  STL [R1+0x58], R3 ;  /* 0x0000580301007387 */ /* 0x0001e20000100800 */
[----:B-12-4-:R-:W-:Y:S06]  /*0980*/  BAR.SYNC.DEFER_BLOCKING 0x0 ;  /* 0x0000000000007b1d */ /* 0x016fec0000010000 */
[----:B------:R-:W-:Y:S05]  /*0990*/  @!P0 BRA `(.L_x_1544) ;  /* 0x00000224002c8947 */ /* 0x000fea0003800000 */
.L_x_1545:
[----:B------:R-:W-:-:S08]  /*09a0*/  NOP ;  /* 0x0000000000007918 */ /* 0x000fd00000000000 */
[----:B------:R-:W1:Y:S02]  /*09b0*/  USETMAXREG.TRY_ALLOC.CTAPOOL UP0, 0xe8 ;  /* 0x000000e8000079c8 */ /* 0x000e640008000600 */
[----:B-1----:R-:W-:-:S13]  /*09c0*/  PLOP3.LUT P0, PT, PT, PT, UP0, 0x80, 0x0 ;  /* 0x000000000000781c */ /* 0x002fda0003f0f008 */
[----:B------:R-:W-:Y:S05]  /*09d0*/  @!P0 BRA `(.L_x_1545) ;  /* 0xfffffffc00f08947 */ /* 0x000fea000383ffff */
[----:B------:R-:W1:Y:S08]  /*09e0*/  S2UR UR4, SR_CgaCtaId ;  /* 0x00000000000479c3 */ /* 0x000e700000008800 */
[----:B------:R-:W-:Y:S06]  /*09f0*/  BAR.ARV 0x8, 0x180 ;  /* 0x0206000000007b1d */ /* 0x000fec0000002000 */
[----:B0-----:R-:W-:-:S02]  /*0a00*/  MOV R3, 0x400 ;  /* 0x0000040000037802 */ /* 0x001fc40000000f00 */
[----:B------:R-:W-:Y:S01]  /*0a10*/  BAR.SYNC.DEFER_BLOCKING 0x5, 0x180 ;  /* 0x0146000000007b1d */ /* 0x000fe20000010000 */
[----:B-1----:R-:W-:-:S05]  /*0a20*/  IMAD.U32 R172, RZ, RZ, UR4 ;  /* 0x00000004ffac7e24 */ /* 0x002fca000f8e00ff */
[----:B------:R-:W-:Y:S01]  /*0a30*/  ULDC UR4, c[0x0][0xc3c] ;  /* 0x00030f0000047ab9 */ /* 0x000fe20000000800 */
[----:B------:R-:W-:-:S05]  /*0a40*/  LEA R2, R172, R3, 0x18 ;  /* 0x00000003ac027211 */ /* 0x000fca00078ec0ff */
[----:B------:R-:W0:Y:S01]  /*0a50*/  LDS.128 R28, [R2+0x2a8d0] ;  /* 0x02a8d000021c7984 */ /* 0x000e220000000c00 */
[----:B------:R-:W-:Y:S06]  /*0a60*/  BAR.ARV 0x4, 0x180 ;  /* 0x0106000000007b1d */ /* 0x000fec0000002000 */
[----:B0-----:R-:W-:-:S13]  /*0a70*/  ISETP.GE.AND P0, PT, R31, UR4, PT ;  /* 0x000000041f007c0c */ /* 0x001fda000bf06270 */
[----:B------:R-:W-:Y:S05]  /*0a80*/  @P0 BRA `(.L_x_1546) ;  /* 0x000002a400100947 */ /* 0x000fea0003800000 */
[----:B------:R-:W2:Y:S01]  /*0a90*/  LDL R4, [R1+0x58] ;  /* 0x0000580001047983 */ /* 0x000ea20000100800 */
[----:B------:R-:W-:Y:S01]  /*0aa0*/  VIADD R0, R0, 0xffffff80 ;  /* 0xffffff8000007836 */ /* 0x000fe20000000000 */
[----:B------:R-:W-:Y:S01]  /*0ab0*/  R2UR UR4, R2 ;  /* 0x00000000020472ca */ /* 0x000fe200000e0000 */
[----:B------:R-:W-:Y:S02]  /*0ac0*/  IMAD.MOV.U32 R209, RZ, RZ, RZ ;  /* 0x000000ffffd17224 */ /* 0x000fe400078e00ff */
[----:B------:R-:W-:Y:S01]  /*0ad0*/  IMAD.MOV.U32 R17, RZ, RZ, RZ ;  /* 0x000000ffff117224 */ /* 0x000fe200078e00ff */
[----:B------:R-:W-:Y:S01]  /*0ae0*/  SHF.R.S32.HI R3, RZ, 0x1f, R0 ;  /* 0x0000001fff037819 */ /* 0x000fe20000011400 */
[----:B------:R-:W-:Y:S02]  /*0af0*/  IMAD.MOV.U32 R175, RZ, RZ, RZ ;  /* 0x000000ffffaf7224 */ /* 0x000fe400078e00ff */
[----:B------:R-:W-:Y:S01]  /*0b00*/  IMAD.MOV.U32 R164, RZ, RZ, RZ ;  /* 0x000000ffffa47224 */ /* 0x000fe200078e00ff */
[CC--:B------:R-:W-:Y:S01]  /*0b10*/  LEA.HI R5, R3.reuse, R0.reuse, RZ, 0x4 ;  /* 0x0000000003057211 */ /* 0x0c0fe200078f20ff */
[----:B------:R-:W-:Y:S01]  /*0b20*/  IMAD.MOV.U32 R23, RZ, RZ, RZ ;  /* 0x000000ffff177224 */ /* 0x000fe200078e00ff */
[----:B------:R-:W-:-:S02]  /*0b30*/  LEA.HI R226, R3, R0, RZ, 0x3 ;  /* 0x0000000003e27211 */ /* 0x000fc400078f18ff */
[----:B------:R-:W-:Y:S01]  /*0b40*/  SHF.R.S32.HI R6, RZ, 0x4, R5 ;  /* 0x00000004ff067819 */ /* 0x000fe20000011405 */
[----:B------:R-:W-:Y:S01]  /*0b50*/  UIADD3 UR4, UR4, 0xc400, URZ ;  /* 0x0000c40004047890 */ /* 0x000fe2000fffe03f */
[----:B------:R-:W-:Y:S02]  /*0b60*/  LOP3.LUT R11, R226, 0xfffffff8, RZ, 0xc0, !PT ;  /* 0xfffffff8e20b7812 */ /* 0x000fe400078ec0ff */
[C---:B------:R-:W-:Y:S02]  /*0b70*/  LEA.HI R7, R5.reuse, R6, RZ, 0x1 ;  /* 0x0000000605077211 */ /* 0x040fe400078f08ff */
[----:B------:R-:W-:Y:S01]  /*0b80*/  LOP3.LUT R5, R5, 0x3fffff0, RZ, 0xc0, !PT ;  /* 0x03fffff005057812 */ /* 0x000fe200078ec0ff */
[C---:B------:R-:W-:Y:S01]  /*0b90*/  IMAD.IADD R206, R0.reuse, 0x1, -R11 ;  /* 0x0000000100ce7824 */ /* 0x040fe200078e0a0b */
[----:B------:R-:W-:Y:S02]  /*0ba0*/  LOP3.LUT R7, R7, 0x1ffffffe, RZ, 0xc0, !PT ;  /* 0x1ffffffe07077812 */ /* 0x000fe400078ec0ff */
[----:B------:R-:W-:Y:S01]  /*0bb0*/  SHF.R.S32.HI R226, RZ, 0x3, R226 ;  /* 0x00000003ffe27819 */ /* 0x000fe200000114e2 */
[----:B------:R-:W-:-:S02]  /*0bc0*/  IMAD.IADD R5, R0, 0x1, -R5 ;  /* 0x0000000100057824 */ /* 0x000fc400078e0a05 */
[----:B------:R-:W-:Y:S01]  /*0bd0*/  IMAD.IADD R7, R6, 0x1, -R7 ;  /* 0x0000000106077824 */ /* 0x000fe200078e0a07 */
[----:B------:R-:W-:Y:S01]  /*0be0*/  LEA.HI R6, R3, R0, RZ, 0x5 ;  /* 0x0000000003067211 */ /* 0x000fe200078f28ff */
[----:B------:R-:W-:-:S03]  /*0bf0*/  IMAD.SHL.U32 R204, R206, 0x8, RZ ;  /* 0x00000008cecc7824 */ /* 0x000fc600078e00ff */
[----:B------:R-:W-:Y:S01]  /*0c00*/  SHF.R.S32.HI R6, RZ, 0x5, R6 ;  /* 0x00000005ff067819 */ /* 0x000fe20000011406 */
[----:B------:R-:W-:-:S04]  /*0c10*/  VIADD R205, R204, 0x40 ;  /* 0x00000040cccd7836 */ /* 0x000fc80000000000 */
[----:B------:R-:W-:Y:S01]  /*0c20*/  IMAD.SHL.U32 R187, R6, 0x200, RZ ;  /* 0x0000020006bb7824 */ /* 0x000fe200078e00ff */
[----:B--2---:R-:W-:Y:S02]  /*0c30*/  R2UR UR5, R4 ;  /* 0x00000000040572ca */ /* 0x004fe400000e0000 */
[----:B------:R-:W-:-:S04]  /*0c40*/  LEA.HI R4, R3, R0, RZ, 0x7 ;  /* 0x0000000003047211 */ /* 0x000fc800078f38ff */
[----:B------:R-:W-:Y:S02]  /*0c50*/  LOP3.LUT R229, R4, 0xffffff80, RZ, 0xc0, !PT ;  /* 0xffffff8004e57812 */ /* 0x000fe400078ec0ff */
[----:B------:R-:W-:-:S03]  /*0c60*/  SHF.R.S32.HI R14, RZ, 0x7, R4 ;  /* 0x00000007ff0e7819 */ /* 0x000fc60000011404 */
[----:B------:R-:W-:Y:S01]  /*0c70*/  IMAD.IADD R229, R0, 0x1, -R229 ;  /* 0x0000000100e57824 */ /* 0x000fe200078e0ae5 */
[----:B------:R-:W-:Y:S01]  /*0c80*/  LEA.HI R4, R4, R14, RZ, 0x1 ;  /* 0x0000000e04047211 */ /* 0x000fe200078f08ff */
[----:B------:R-:W-:Y:S01]  /*0c90*/  ULOP3.LUT UR5, UR5, 0x1, URZ, 0xfc, !UPT ;  /* 0x0000000105057892 */ /* 0x000fe2000f8efc3f */
[----:B------:R0:W-:Y:S02]  /*0ca0*/  STL [R1+0x4c], R14 ;  /* 0x00004c0e01007387 */ /* 0x0001e40000100800 */
[----:B------:R-:W-:Y:S02]  /*0cb0*/  SHF.R.S32.HI R8, RZ, 0x1f, R229 ;  /* 0x0000001fff087819 */ /* 0x000fe400000114e5 */
[----:B------:R-:W-:Y:S02]  /*0cc0*/  LOP3.LUT R4, R4, 0x3fffffe, RZ, 0xc0, !PT ;  /* 0x03fffffe04047812 */ /* 0x000fe400078ec0ff */
[CC--:B------:R-:W-:Y:S02]  /*0cd0*/  LEA.HI R10, R8.reuse, R229.reuse, RZ, 0x2 ;  /* 0x000000e5080a7211 */ /* 0x0c0fe400078f10ff */
[----:B------:R-:W-:Y:S01]  /*0ce0*/  LEA.HI R8, R8, R229, RZ, 0x5 ;  /* 0x000000e508087211 */ /* 0x000fe200078f28ff */
[----:B------:R-:W-:Y:S01]  /*0cf0*/  IMAD.IADD R4, R14, 0x1, -R4 ;  /* 0x000000010e047824 */ /* 0x000fe200078e0a04 */
[----:B------:R-:W-:-:S02]  /*0d00*/  SHF.R.S32.HI R9, RZ, 0x2, R10 ;  /* 0x00000002ff097819 */ /* 0x000fc4000001140a */
[----:B------:R-:W-:Y:S02]  /*0d10*/  SHF.R.S32.HI R12, RZ, 0x1f, R10 ;  /* 0x0000001fff0c7819 */ /* 0x000fe4000001140a */
[----:B------:R-:W-:Y:S02]  /*0d20*/  SHF.R.S32.HI R8, RZ, 0x5, R8 ;  /* 0x00000005ff087819 */ /* 0x000fe40000011408 */
[----:B------:R-:W-:Y:S02]  /*0d30*/  LEA.HI R12, R12, R9, RZ, 0x3 ;  /* 0x000000090c0c7211 */ /* 0x000fe400078f18ff */
[----:B------:R-:W-:Y:S02]  /*0d40*/  LOP3.LUT R10, R10, 0x7ffffffc, RZ, 0xc0, !PT ;  /* 0x7ffffffc0a0a7812 */ /* 0x000fe400078ec0ff */
[----:B------:R-:W-:Y:S02]  /*0d50*/  LOP3.LUT R12, R12, 0xfffffff8, RZ, 0xc0, !PT ;  /* 0xfffffff80c0c7812 */ /* 0x000fe400078ec0ff */
[----:B0-----:R-:W-:Y:S01]  /*0d60*/  SHF.R.S32.HI R14, RZ, 0x1f, R205 ;  /* 0x0000001fff0e7819 */ /* 0x001fe200000114cd */
[----:B------:R-:W-:-:S02]  /*0d70*/  IMAD.IADD R10, R229, 0x1, -R10 ;  /* 0x00000001e50a7824 */ /* 0x000fc400078e0a0a */
[----:B------:R-:W-:Y:S02]  /*0d80*/  IMAD.IADD R9, R9, 0x1, -R12 ;  /* 0x0000000109097824 */ /* 0x000fe400078e0a0c */
[----:B------:R-:W-:Y:S02]  /*0d90*/  IMAD.SHL.U32 R182, R10, 0x2, RZ ;  /* 0x000000020ab67824 */ /* 0x000fe400078e00ff */
[----:B------:R-:W-:Y:S01]  /*0da0*/  IMAD R13, R8, 0x10, R9 ;  /* 0x00000010080d7824 */ /* 0x000fe200078e0209 */
[----:B------:R-:W-:Y:S01]  /*0db0*/  LEA.HI R8, R3, R0, RZ, 0x2 ;  /* 0x0000000003087211 */ /* 0x000fe200078f10ff */
[----:B------:R-:W-:Y:S02]  /*0dc0*/  VIADD R223, R182, 0x20 ;  /* 0x00000020b6df7836 */ /* 0x000fe40000000000 */
[----:B------:R-:W-:Y:S01]  /*0dd0*/  IMAD R12, R4, 0x40, R13 ;  /* 0x00000040040c7824 */ /* 0x000fe200078e020d */
[----:B------:R-:W-:Y:S01]  /*0de0*/  LOP3.LUT R3, R8, 0xfffffffc, RZ, 0xc0, !PT ;  /* 0xfffffffc08037812 */ /* 0x000fe200078ec0ff */
[C---:B------:R-:W-:Y:S01]  /*0df0*/  VIADD R220, R182.reuse, 0x38 ;  /* 0x00000038b6dc7836 */ /* 0x040fe20000000000 */
[--C-:B------:R-:W-:Y:S01]  /*0e00*/  SHF.R.S32.HI R174, RZ, 0x2, R8.reuse ;  /* 0x00000002ffae7819 */ /* 0x100fe20000011408 */
[----:B------:R-:W-:Y:S01]  /*0e10*/  VIADD R217, R182, 0x50 ;  /* 0x00000050b6d97836 */ /* 0x000fe20000000000 */
[----:B------:R-:W-:Y:S01]  /*0e20*/  SHF.R.S32.HI R9, RZ, 0x1f, R8 ;  /* 0x0000001fff097819 */ /* 0x000fe20000011408 */
[----:B------:R-:W-:Y:S01]  /*0e30*/  IMAD.IADD R210, R0, 0x1, -R3 ;  /* 0x0000000100d27824 */ /* 0x000fe200078e0a03 */
[----:B------:R-:W-:Y:S01]  /*0e40*/  STL [R1+0x50], R12 ;  /* 0x0000500c01007387 */ /* 0x000fe20000100800 */
[----:B------:R-:W-:Y:S01]  /*0e50*/  IMAD R8, R6, 0x10, R5 ;  /* 0x0000001006087824 */ /* 0x000fe200078e0205 */
[----:B------:R-:W-:Y:S01]  /*0e60*/  LEA.HI R9, R9, R174, RZ, 0x3 ;  /* 0x000000ae09097211 */ /* 0x000fe200078f18ff */
[----:B------:R-:W-:-:S02]  /*0e70*/  VIADD R5, R174, 0x40 ;  /* 0x00000040ae057836 */ /* 0x000fc40000000000 */
[----:B------:R-:W-:Y:S01]  /*0e80*/  IMAD.SHL.U32 R162, R210, 0x4, RZ ;  /* 0x00000004d2a27824 */ /* 0x000fe200078e00ff */
[----:B------:R-:W-:Y:S01]  /*0e90*/  LOP3.LUT R9, R9, 0xfffffff8, RZ, 0xc0, !PT ;  /* 0xfffffff809097812 */ /* 0x000fe200078ec0ff */
[----:B------:R-:W-:Y:S01]  /*0ea0*/  IMAD.SHL.U32 R181, R5, 0x40, RZ ;  /* 0x0000004005b57824 */ /* 0x000fe200078e00ff */
[----:B------:R-:W-:Y:S01]  /*0eb0*/  SHF.R.S32.HI R0, RZ, 0x1f, R5 ;  /* 0x0000001fff007819 */ /* 0x000fe20000011405 */
[C---:B------:R-:W-:Y:S02]  /*0ec0*/  VIADD R177, R162.reuse, 0x20 ;  /* 0x00000020a2b17836 */ /* 0x040fe40000000000 */
[----:B------:R-:W-:Y:S01]  /*0ed0*/  VIADD R176, R162, 0x40 ;  /* 0x00000040a2b07836 */ /* 0x000fe20000000000 */
[----:B------:R-:W-:Y:S01]  /*0ee0*/  LEA.HI R0, R0, R5, RZ, 0x3 ;  /* 0x0000000500007211 */ /* 0x000fe200078f18ff */
[----:B------:R-:W-:Y:S01]  /*0ef0*/  IMAD.IADD R167, R162, 0x1, R177 ;  /* 0x00000001a2a77824 */ /* 0x000fe200078e02b1 */
[----:B------:R-:W-:Y:S01]  /*0f00*/  LOP3.LUT R181, R181, 0x1c0, RZ, 0xc0, !PT ;  /* 0x000001c0b5b57812 */ /* 0x000fe200078ec0ff */
[----:B------:R-:W-:-:S02]  /*0f10*/  IMAD.IADD R228, R174, 0x1, -R9 ;  /* 0x00000001aee47824 */ /* 0x000fc400078e0a09 */
[----:B------:R-:W-:Y:S01]  /*0f20*/  IMAD.SHL.U32 R201, R0, 0x40, RZ ;  /* 0x0000004000c97824 */ /* 0x000fe200078e00ff */
[----:B------:R-:W-:Y:S01]  /*0f30*/  SHF.R.S32.HI R0, RZ, 0x1f, R167 ;  /* 0x0000001fff007819 */ /* 0x000fe200000114a7 */
[----:B------:R-:W-:Y:S01]  /*0f40*/  IMAD.IADD R168, R162, 0x1, R176 ;  /* 0x00000001a2a87824 */ /* 0x000fe200078e02b0 */
[----:B------:R-:W-:Y:S01]  /*0f50*/  SHF.R.U32.HI R13, RZ, 0x3, R181 ;  /* 0x00000003ff0d7819 */ /* 0x000fe200000116b5 */
[----:B------:R-:W-:Y:S01]  /*0f60*/  IMAD.SHL.U32 R185, R228, 0x40, RZ ;  /* 0x00000040e4b97824 */ /* 0x000fe200078e00ff */
[-C--:B------:R-:W-:Y:S01]  /*0f70*/  LEA.HI R170, R0, R167.reuse, RZ, 0x3 ;  /* 0x000000a700aa7211 */ /* 0x080fe200078f18ff */
[----:B------:R-:W-:Y:S01]  /*0f80*/  IMAD R11, R8, 0x8, R7 ;  /* 0x00000008080b7824 */ /* 0x000fe200078e0207 */
[----:B------:R-:W-:Y:S01]  /*0f90*/  SHF.R.S32.HI R3, RZ, 0x1f, R168 ;  /* 0x0000001fff037819 */ /* 0x000fe200000114a8 */
[----:B------:R-:W-:Y:S01]  /*0fa0*/  IMAD.SHL.U32 R18, R210, 0x8, RZ ;  /* 0x00000008d2127824 */ /* 0x000fe200078e00ff */
[----:B------:R-:W-:Y:S01]  /*0fb0*/  LEA.HI R0, R0, R167, RZ, 0x6 ;  /* 0x000000a700007211 */ /* 0x000fe200078f30ff */
[C---:B------:R-:W-:Y:S01]  /*0fc0*/  VIADD R214, R182.reuse, 0x68 ;  /* 0x00000068b6d67836 */ /* 0x040fe20000000000 */
[----:B------:R-:W-:Y:S01]  /*0fd0*/  LOP3.LUT R185, R185, 0x1c0, RZ, 0xc0, !PT ;  /* 0x000001c0b9b97812 */ /* 0x000fe200078ec0ff */
[----:B------:R-:W-:Y:S01]  /*0fe0*/  VIADD R224, R182, 0x18 ;  /* 0x00000018b6e07836 */ /* 0x000fe20000000000 */
[CC--:B------:R-:W-:Y:S01]  /*0ff0*/  LEA.HI R5, R3.reuse, R168.reuse, RZ, 0x6 ;  /* 0x000000a803057211 */ /* 0x0c0fe200078f30ff */
[----:B------:R-:W-:Y:S01]  /*1000*/  IMAD.SHL.U32 R0, R0, 0x80, RZ ;  /* 0x0000008000007824 */ /* 0x000fe200078e00ff */
[----:B------:R-:W-:Y:S01]  /*1010*/  LEA.HI R4, R3, R168, RZ, 0x3 ;  /* 0x000000a803047211 */ /* 0x000fe200078f18ff */
[C---:B------:R-:W-:Y:S01]  /*1020*/  VIADD R221, R182.reuse, 0x30 ;  /* 0x00000030b6dd7836 */ /* 0x040fe20000000000 */
[----:B------:R-:W-:Y:S01]  /*1030*/  SHF.R.U32.HI R186, RZ, 0x3, R185 ;  /* 0x00000003ffba7819 */ /* 0x000fe200000116b9 */
[----:B------:R-:W-:Y:S01]  /*1040*/  IMAD.SHL.U32 R6, R5, 0x80, RZ ;  /* 0x0000008005067824 */ /* 0x000fe200078e00ff */
[--C-:B------:R-:W-:Y:S01]  /*1050*/  LOP3.LUT R3, R185, 0x38, R170.reuse, 0xf8, !PT ;  /* 0x00000038b9037812 */ /* 0x100fe200078ef8aa */
[C---:B------:R-:W-:Y:S01]  /*1060*/  VIADD R218, R182.reuse, 0x48 ;  /* 0x00000048b6da7836 */ /* 0x040fe20000000000 */
[----:B------:R-:W-:Y:S01]  /*1070*/  LOP3.LUT R7, R181, 0x38, R170, 0xf8, !PT ;  /* 0x00000038b5077812 */ /* 0x000fe200078ef8aa */
[C---:B------:R-:W-:Y:S01]  /*1080*/  VIADD R215, R182.reuse, 0x60 ;  /* 0x00000060b6d77836 */ /* 0x040fe20000000000 */
[--C-:B------:R-:W-:Y:S01]  /*1090*/  LOP3.LUT R5, R185, 0x38, R4.reuse, 0xf8, !PT ;  /* 0x00000038b9057812 */ /* 0x100fe200078ef804 */
[C---:B------:R-:W-:Y:S01]  /*10a0*/  VIADD R212, R182.reuse, 0x78 ;  /* 0x00000078b6d47836 */ /* 0x040fe20000000000 */
[----:B------:R-:W-:Y:S01]  /*10b0*/  LOP3.LUT R201, R201, 0xfffffe00, RZ, 0xc0, !PT ;  /* 0xfffffe00c9c97812 */ /* 0x000fe200078ec0ff */
[----:B------:R-:W-:Y:S01]  /*10c0*/  VIADD R222, R182, 0x28 ;  /* 0x00000028b6de7836 */ /* 0x000fe20000000000 */
[----:B------:R-:W-:Y:S01]  /*10d0*/  LOP3.LUT R0, R0, 0xffffe000, RZ, 0xc0, !PT ;  /* 0xffffe00000007812 */ /* 0x000fe200078ec0ff */
[C---:B------:R-:W-:Y:S01]  /*10e0*/  VIADD R219, R182.reuse, 0x40 ;  /* 0x00000040b6db7836 */ /* 0x040fe20000000000 */
[-C--:B------:R-:W-:Y:S01]  /*10f0*/  LOP3.LUT R3, R3, R186.reuse, RZ, 0x3c, !PT ;  /* 0x000000ba03037212 */ /* 0x080fe200078e3cff */
[----:B------:R-:W-:Y:S01]  /*1100*/  VIADD R216, R182, 0x58 ;  /* 0x00000058b6d87836 */ /* 0x000fe20000000000 */
[-C--:B------:R-:W-:Y:S01]  /*1110*/  LOP3.LUT R8, R7, R13.reuse, RZ, 0x3c, !PT ;  /* 0x0000000d07087212 */ /* 0x080fe200078e3cff */
[C---:B------:R-:W-:Y:S01]  /*1120*/  VIADD R22, R18.reuse, 0x60 ;  /* 0x0000006012167836 */ /* 0x040fe20000000000 */
[----:B------:R-:W-:Y:S01]  /*1130*/  LOP3.LUT R7, R5, R186, RZ, 0x3c, !PT ;  /* 0x000000ba05077212 */ /* 0x000fe200078e3cff */
[C---:B------:R-:W-:Y:S01]  /*1140*/  VIADD R160, R18.reuse, 0x80 ;  /* 0x0000008012a07836 */ /* 0x040fe20000000000 */
[-C--:B------:R-:W-:Y:S01]  /*1150*/  IADD3 R5, R3, R0.reuse, R187 ;  /* 0x0000000003057210 */ /* 0x080fe20007ffe0bb */
[----:B------:R-:W-:Y:S01]  /*1160*/  VIADD R161, R18, 0xa0 ;  /* 0x000000a012a17836 */ /* 0x000fe20000000000 */
[----:B------:R-:W-:Y:S01]  /*1170*/  IADD3 R8, R8, R0, R201 ;  /* 0x0000000008087210 */ /* 0x000fe20007ffe0c9 */
[----:B------:R-:W-:Y:S01]  /*1180*/  IMAD.U32 R0, RZ, RZ, UR5 ;  /* 0x00000005ff007e24 */ /* 0x000fe2000f8e00ff */
[--C-:B------:R-:W-:Y:S01]  /*1190*/  LOP3.LUT R9, R181, 0x38, R4.reuse, 0xf8, !PT ;  /* 0x00000038b5097812 */ /* 0x100fe200078ef804 */
[----:B------:R-:W-:Y:S01]  /*11a0*/  VIADD R213, R182, 0x70 ;  /* 0x00000070b6d57836 */ /* 0x000fe20000000000 */
[----:B------:R-:W-:Y:S01]  /*11b0*/  LOP3.LUT R6, R6, 0xffffe000, RZ, 0xc0, !PT ;  /* 0xffffe00006067812 */ /* 0x000fe200078ec0ff */
[C---:B------:R-:W-:Y:S01]  /*11c0*/  VIADD R179, R162.reuse, 0x10 ;  /* 0x00000010a2b37836 */ /* 0x040fe20000000000 */
[----:B------:R0:W-:Y:S01]  /*11d0*/  STL [R1+0x30], R0 ;  /* 0x0000300001007387 */ /* 0x0001e20000100800 */
[----:B------:R-:W-:Y:S01]  /*11e0*/  LOP3.LUT R9, R9, R13, RZ, 0x3c, !PT ;  /* 0x0000000d09097212 */ /* 0x000fe200078e3cff */
[C---:B------:R-:W-:Y:S01]  /*11f0*/  VIADD R178, R162.reuse, 0x30 ;  /* 0x00000030a2b27836 */ /* 0x040fe20000000000 */
[-C--:B------:R-:W-:Y:S01]  /*1200*/  IADD3 R7, R7, R6.reuse, R187 ;  /* 0x0000000607077210 */ /* 0x080fe20007ffe0bb */
[----:B------:R-:W-:Y:S01]  /*1210*/  VIADD R180, R162, 0x50 ;  /* 0x00000050a2b47836 */ /* 0x000fe20000000000 */
[----:B------:R-:W-:Y:S01]  /*1220*/  IADD3 R9, R9, R6, R201 ;  /* 0x0000000609097210 */ /* 0x000fe20007ffe0c9 */
[----:B------:R-:W-:Y:S01]  /*1230*/  IMAD.U32 R6, RZ, RZ, UR4 ;  /* 0x00000004ff067e24 */ /* 0x000fe2000f8e00ff */
[----:B------:R-:W-:-:S02]  /*1240*/  SHF.R.S32.HI R171, RZ, 0x3, R4 ;  /* 0x00000003ffab7819 */ /* 0x000fc40000011404 */
[----:B------:R-:W-:Y:S02]  /*1250*/  SHF.R.S32.HI R4, RZ, 0x1f, R224 ;  /* 0x0000001fff047819 */ /* 0x000fe400000114e0 */
[----:B0-----:R-:W-:Y:S01]  /*1260*/  LEA.HI R0, R210, R210, RZ, 0x1 ;  /* 0x000000d2d2007211 */ /* 0x001fe200078f08ff */
[----:B------:R0:W-:Y:S01]  /*1270*/  STL [R1+0x48], R6 ;  /* 0x0000480601007387 */ /* 0x0001e20000100800 */
[----:B------:R-:W-:Y:S02]  /*1280*/  SHF.R.S32.HI R4, RZ, 0x1f, R221 ;  /* 0x0000001fff047819 */ /* 0x000fe400000114dd */
[----:B------:R-:W-:Y:S02]  /*1290*/  LOP3.LUT R3, R0, 0x1ffffffe, RZ, 0xc0, !PT ;  /* 0x1ffffffe00037812 */ /* 0x000fe400078ec0ff */
[----:B------:R-:W-:Y:S02]  /*12a0*/  SHF.R.S32.HI R0, RZ, 0x1f, R204 ;  /* 0x0000001fff007819 */ /* 0x000fe400000114cc */
[----:B------:R-:W-:Y:S01]  /*12b0*/  LOP3.LUT R0, R181, 0x38, R18, 0xf8, !PT ;  /* 0x00000038b5007812 */ /* 0x000fe200078ef812 */
[----:B------:R-:W-:Y:S01]  /*12c0*/  IMAD.IADD R3, R210, 0x1, -R3 ;  /* 0x00000001d2037824 */ /* 0x000fe200078e0a03 */
[----:B------:R-:W-:Y:S01]  /*12d0*/  SHF.R.S32.HI R4, RZ, 0x1f, R218 ;  /* 0x0000001fff047819 */ /* 0x000fe200000114da */
[----:B0-----:R-:W-:Y:S01]  /*12e0*/  IMAD.SHL.U32 R6, R11, 0x8, RZ ;  /* 0x000000080b067824 */ /* 0x001fe200078e00ff */
[----:B------:R-:W-:Y:S01]  /*12f0*/  LOP3.LUT R0, R201, R0, R13, 0xf6, !PT ;  /* 0x00000000c9007212 */ /* 0x000fe200078ef60d */
[----:B------:R-:W-:Y:S01]  /*1300*/  IMAD R203, R3, 0x8, R12 ;  /* 0x0000000803cb7824 */ /* 0x000fe200078e020c */
[----:B------:R-:W-:-:S02]  /*1310*/  SHF.R.S32.HI R4, RZ, 0x1f, R215 ;  /* 0x0000001fff047819 */ /* 0x000fc400000114d7 */
[----:B------:R-:W-:Y:S01]  /*1320*/  LEA R0, R0, UR4, 0x1 ;  /* 0x0000000400007c11 */ /* 0x000fe2000f8e08ff */
[----:B------:R0:W-:Y:S01]  /*1330*/  STL [R1+0x54], R6 ;  /* 0x0000540601007387 */ /* 0x0001e20000100800 */
[----:B------:R-:W-:Y:S02]  /*1340*/  SHF.R.S32.HI R4, RZ, 0x1f, R212 ;  /* 0x0000001fff047819 */ /* 0x000fe400000114d4 */
[----:B------:R-:W-:Y:S01]  /*1350*/  LEA R4, R7, UR4, 0x1 ;  /* 0x0000000407047c11 */ /* 0x000fe2000f8e08ff */
[----:B------:R1:W-:Y:S01]  /*1360*/  STL [R1+0x40], R0 ;  /* 0x0000400001007387 */ /* 0x0003e20000100800 */
[----:B------:R-:W-:Y:S02]  /*1370*/  SHF.R.S32.HI R19, RZ, 0x1f, R18 ;  /* 0x0000001fff137819 */ /* 0x000fe40000011412 */
[----:B------:R-:W-:Y:S02]  /*1380*/  SHF.R.S32.HI R173, RZ, 0x1f, R22 ;  /* 0x0000001fffad7819 */ /* 0x000fe40000011416 */
[----:B------:R-:W-:-:S02]  /*1390*/  SHF.R.S32.HI R184, RZ, 0x1f, R160 ;  /* 0x0000001fffb87819 */ /* 0x000fc400000114a0 */
[----:B0-----:R-:W-:Y:S02]  /*13a0*/  SHF.R.S32.HI R6, RZ, 0x1f, R222 ;  /* 0x0000001fff067819 */ /* 0x001fe400000114de */
[----:B------:R-:W-:Y:S02]  /*13b0*/  SHF.R.S32.HI R6, RZ, 0x1f, R219 ;  /* 0x0000001fff067819 */ /* 0x000fe400000114db */
[----:B-1----:R-:W-:Y:S02]  /*13c0*/  SHF.R.S32.HI R0, RZ, 0x1f, R223 ;  /* 0x0000001fff007819 */ /* 0x002fe400000114df */
[----:B------:R-:W-:Y:S02]  /*13d0*/  SHF.R.S32.HI R0, RZ, 0x1f, R220 ;  /* 0x0000001fff007819 */ /* 0x000fe400000114dc */
[----:B------:R-:W-:Y:S02]  /*13e0*/  SHF.R.S32.HI R0, RZ, 0x1f, R217 ;  /* 0x0000001fff007819 */ /* 0x000fe400000114d9 */
[----:B------:R-:W-:-:S02]  /*13f0*/  SHF.R.S32.HI R0, RZ, 0x1f, R214 ;  /* 0x0000001fff007819 */ /* 0x000fc400000114d6 */
[----:B------:R-:W-:Y:S02]  /*1400*/  LEA R0, R5, UR4, 0x1 ;  /* 0x0000000405007c11 */ /* 0x000fe4000f8e08ff */
[----:B------:R-:W-:Y:S02]  /*1410*/  LEA R5, R8, UR4, 0x1 ;  /* 0x0000000408057c11 */ /* 0x000fe4000f8e08ff */
[----:B------:R-:W-:Y:S01]  /*1420*/  SHF.R.S32.HI R6, RZ, 0x1f, R216 ;  /* 0x0000001fff067819 */ /* 0x000fe200000114d8 */
[----:B------:R0:W-:Y:S01]  /*1430*/  STL [R1+0x44], R0 ;  /* 0x0000440001007387 */ /* 0x0001e20000100800 */
[----:B------:R-:W-:Y:S02]  /*1440*/  SHF.R.S32.HI R183, RZ, 0x1f, R161 ;  /* 0x0000001fffb77819 */ /* 0x000fe400000114a1 */
[----:B------:R-:W-:Y:S01]  /*1450*/  SHF.R.S32.HI R170, RZ, 0x3, R170 ;  /* 0x00000003ffaa7819 */ /* 0x000fe200000114aa */
[----:B------:R1:W-:Y:S01]  /*1460*/  STL [R1+0x38], R5 ;  /* 0x0000380501007387 */ /* 0x0003e20000100800 */
[----:B------:R-:W-:-:S03]  /*1470*/  SHF.R.S32.HI R6, RZ, 0x1f, R213 ;  /* 0x0000001fff067819 */ /* 0x000fc600000114d5 */
[----:B------:R1:W-:Y:S01]  /*1480*/  STL [R1+0x3c], R4 ;  /* 0x00003c0401007387 */ /* 0x0003e20000100800 */
[----:B0-----:R-:W-:-:S05]  /*1490*/  LEA R0, R9, UR4, 0x1 ;  /* 0x0000000409007c11 */ /* 0x001fca000f8e08ff */
[----:B------:R1:W-:Y:S02]  /*14a0*/  STL [R1+0x34], R0 ;  /* 0x0000340001007387 */ /* 0x0003e40000100800 */
.L_x_1853:
[----:B------:R-:W-:Y:S01]  /*14b0*/  ULDC.64 UR4, c[0x0][0xa28] ;  /* 0x00028a0000047ab9 */ /* 0x000fe20000000a00 */
[----:B0-23--:R-:W0:Y:S01]  /*14c0*/  LDC.64 R6, c[0x0][0xa08] ;  /* 0x00028200ff067b82 */ /* 0x00de220000000a00 */
[----:B------:R-:W-:Y:S01]  /*14d0*/  ISETP.NE.U32.AND P0, PT, RZ, UR4, PT ;  /* 0x00000004ff007c0c */ /* 0x000fe2000bf05070 */
[----:B------:R-:W-:Y:S01]  /*14e0*/  IMAD.MOV.U32 R13, RZ, RZ, RZ ;  /* 0x000000ffff0d7224 */ /* 0x000fe200078e00ff */
[----:B------:R-:W-:Y:S01]  /*14f0*/  ULDC.64 UR6, c[0x0][0xa20] ;  /* 0x0002880000067ab9 */ /* 0x000fe20000000a00 */
[----:B------:R-:W-:Y:S01]  /*1500*/  IMAD.MOV.U32 R129, RZ, RZ, RZ ;  /* 0x000000ffff817224 */ /* 0x000fe200078e00ff */
[----:B------:R-:W-:Y:S01]  /*1510*/  ISETP.NE.AND.EX P0, PT, RZ, UR5, PT, P0 ;  /* 0x00000005ff007c0c */ /* 0x000fe2000bf05300 */
[----:B------:R-:W-:Y:S02]  /*1520*/  ULDC.64 UR4, c[0x0][0xa18] ;  /* 0x0002860000047ab9 */ /* 0x000fe40000000a00 */
[----:B------:R-:W-:-:S04]  /*1530*/  ISETP.NE.U32.AND P1, PT, RZ, UR4, PT ;  /* 0x00000004ff007c0c */ /* 0x000fc8000bf25070 */
[----:B------:R-:W-:Y:S01]  /*1540*/  ISETP.NE.AND.EX P1, PT, RZ, UR5, PT, P1 ;  /* 0x00000005ff007c0c */ /* 0x000fe2000bf25310 */
[----:B------:R-:W-:Y:S02]  /*1550*/  ULDC.64 UR4, c[0x0][0xa08] ;  /* 0x0002820000047ab9 */ /* 0x000fe40000000a00 */
[----:B------:R-:W-:-:S03]  /*1560*/  ISETP.NE.U32.AND P3, PT, RZ, UR4, PT ;  /* 0x00000004ff007c0c */ /* 0x000fc6000bf65070 */
[----:B-1--4-:R-:W1:Y:S01]  /*1570*/  @P0 LDC.64 R4, c[0x0][0xa28] ;  /* 0x00028a00ff040b82 */ /* 0x012e620000000a00 */
[----:B------:R-:W-:Y:S01]  /*1580*/  ISETP.NE.AND.EX P3, PT, RZ, UR5, PT, P3 ;  /* 0x00000005ff007c0c */ /* 0x000fe2000bf65330 */
[----:B0-----:R-:W-:-:S06]  /*1590*/  IMAD.WIDE R10, R31, 0x4, R6 ;  /* 0x000000041f0a7825 */ /* 0x001fcc00078e0206 */
[----:B------:R-:W0:Y:S01]  /*15a0*/  @P1 LDC.64 R8, c[0x0][0xa18] ;  /* 0x00028600ff081b82 */ /* 0x000e220000000a00 */
[----:B------:R-:W-:Y:S02]  /*15b0*/  ULDC UR4, c[0x0][0x288] ;  /* 0x0000a20000047ab9 */ /* 0x000fe40000000800 */
[----:B------:R-:W-:Y:S01]  /*15c0*/  IMAD.U32 R165, RZ, RZ, UR4 ;  /* 0x00000004ffa57e24 */ /* 0x000fe2000f8e00ff */
[----:B------:R-:W-:Y:S02]  /*15d0*/  ULDC.64 UR4, c[0x0][0x418] ;  /* 0x0001060000047ab9 */ /* 0x000fe40000000a00 */
[----:B------:R2:W5:Y:S01]  /*15e0*/  @P3 LDG.E R129, desc[UR60][R10.64] ;  /* 0x0000003c0a813981 */ /* 0x000562000c1e1900 */
[----:B-1----:R-:W-:-:S05]  /*15f0*/  @P0 IMAD.WIDE R4, R31, 0x4, R4 ;  /* 0x000000041f040825 */ /* 0x002fca00078e0204 */
[----:B------:R2:W5:Y:S01]  /*1600*/  @P0 LDG.E R13, desc[UR60][R4.64] ;  /* 0x0000003c040d0981 */ /* 0x000562000c1e1900 */
[----:B0-----:R-:W-:-:S05]  /*1610*/  @P1 IMAD.WIDE R6, R31, 0x4, R8 ;  /* 0x000000041f061825 */ /* 0x001fca00078e0208 */
[----:B------:R2:W5:Y:S01]  /*1620*/  @P1 LDG.E R165, desc[UR60][R6.64] ;  /* 0x0000003c06a51981 */ /* 0x000562000c1e1900 */
[----:B------:R-:W-:Y:S01]  /*1630*/  UISETP.NE.U32.AND UP0, UPT, UR4, URZ, UPT ;  /* 0x0000003f0400728c */ /* 0x000fe2000bf05070 */
[C---:B------:R-:W-:Y:S02]  /*1640*/  LOP3.LUT R3, R30.reuse, 0xff000000, RZ, 0xc0, !PT ;  /* 0xff0000001e037812 */ /* 0x040fe400078ec0ff */
[----:B------:R-:W-:Y:S01]  /*1650*/  ULDC UR4, c[0x0][0x424] ;  /* 0x0001090000047ab9 */ /* 0x000fe20000000800 */
[----:B------:R-:W-:Y:S01]  /*1660*/  UISETP.NE.AND.EX UP0, UPT, UR5, URZ, UPT, UP0 ;  /* 0x0000003f0500728c */ /* 0x000fe2000bf05300 */
[----:B------:R-:W-:Y:S02]  /*1670*/  ISETP.NE.U32.AND P2, PT, RZ, UR6, PT ;  /* 0x00000006ff007c0c */ /* 0x000fe4000bf45070 */
[----:B------:R-:W-:Y:S01]  /*1680*/  ULDC UR5, c[0x0][0x2f0] ;  /* 0x0000bc0000057ab9 */ /* 0x000fe20000000800 */
[----:B------:R-:W-:Y:S01]  /*1690*/  USEL UR4, UR4, 0x1, UP0 ;  /* 0x0000000104047887 */ /* 0x000fe20008000000 */
[----:B------:R-:W-:-:S02]  /*16a0*/  LOP3.LUT R0, R30, 0xff0000, RZ, 0xc0, !PT ;  /* 0x00ff00001e007812 */ /* 0x000fc400078ec0ff */
[----:B------:R-:W-:Y:S01]  /*16b0*/  SHF.R.U32.HI R3, RZ, 0x8, R3 ;  /* 0x00000008ff037819 */ /* 0x000fe20000011603 */
[----:B------:R-:W-:Y:S01]  /*16c0*/  UIMAD UR4, UR4, UR5, URZ ;  /* 0x00000005040472a4 */ /* 0x000fe2000f8e023f */
[----:B------:R-:W-:Y:S02]  /*16d0*/  ISETP.NE.AND.EX P2, PT, RZ, UR7, PT, P2 ;  /* 0x00000007ff007c0c */ /* 0x000fe4000bf45320 */
[----:B------:R-:W-:Y:S01]  /*16e0*/  ULDC UR5, c[0x0][0x348] ;  /* 0x0000d20000057ab9 */ /* 0x000fe20000000800 */
[----:B------:R-:W-:Y:S01]  /*16f0*/  LEA.HI R207, R0, R3, RZ, 0x10 ;  /* 0x0000000300cf7211 */ /* 0x000fe200078f80ff */
[----:B------:R-:W-:Y:S01]  /*1700*/  IMAD.MOV.U32 R208, RZ, RZ, R31 ;  /* 0x000000ffffd07224 */ /* 0x000fe200078e001f */
[----:B------:R-:W-:Y:S01]  /*1710*/  LOP3.LUT R169, R30, 0xffff, RZ, 0xc0, !PT ;  /* 0x0000ffff1ea97812 */ /* 0x000fe200078ec0ff */
[----:B--2---:R-:W-:Y:S07]  /*1720*/  @P1 BRA `(.L_x_1547) ;  /* 0x0000000000241947 */ /* 0x004fee0003800000 */
        /* <DEDUP_REMOVED lines=9> */
.L_x_1547:
[----:B------:R-:W-:Y:S02]  /*17c0*/  IMAD.U32 R25, RZ, RZ, UR5 ;  /* 0x00000005ff197e24 */ /* 0x000fe4000f8e00ff */
[----:B------:R-:W-:Y:S01]  /*17d0*/  IMAD.U32 R26, RZ, RZ, UR4 ;  /* 0x00000004ff1a7e24 */ /* 0x000fe2000f8e00ff */
[----:B------:R-:W-:Y:S06]  /*17e0*/  @!P2 BRA `(.L_x_1548) ;  /* 0x000000000010a947 */ /* 0x000fec0003800000 */
[----:B------:R-:W0:Y:S02]  /*17f0*/  LDC.64 R26, c[0x0][0xa20] ;  /* 0x00028800ff1a7b82 */ /* 0x000e240000000a00 */
[----:B0-----:R-:W-:-:S06]  /*1800*/  IMAD.WIDE R26, R31, 0x4, R26 ;  /* 0x000000041f1a7825 */ /* 0x001fcc00078e021a */
[----:B------:R0:W5:Y:S01]  /*1810*/  LDG.E R26, desc[UR60][R26.64] ;  /* 0x0000003c1a1a7981 */ /* 0x000162000c1e1900 */
[----:B------:R-:W-:Y:S05]  /*1820*/  BRA `(.L_x_1549) ;  /* 0x0000000000107947 */ /* 0x000fea0003800000 */
.L_x_1548:
[----:B------:R-:W-:Y:S05]  /*1830*/  @!P3 BRA `(.L_x_1549) ;  /* 0x00000000000cb947 */ /* 0x000fea0003800000 */
[----:B------:R-:W2:Y:S04]  /*1840*/  LDG.E R3, desc[UR60][R10.64] ;  /* 0x0000003c0a037981 */ /* 0x000ea8000c1e1900 */
[----:B------:R-:W2:Y:S02]  /*1850*/  LDG.E R26, desc[UR60][R10.64+0x4] ;  /* 0x0000043c0a1a7981 */ /* 0x000ea4000c1e1900 */
[----:B--2---:R-:W-:-:S07]  /*1860*/  IMAD.IADD R26, R26, 0x1, -R3 ;  /* 0x000000011a1a7824 */ /* 0x004fce00078e0a03 */
.L_x_1549:
[----:B------:R-:W-:Y:S01]  /*1870*/  ULDC.64 UR4, c[0x0][0xa10] ;  /* 0x0002840000047ab9 */ /* 0x000fe20000000a00 */
[----:B------:R-:W1:Y:S01]  /*1880*/  LDC R4, c[0x0][0x448] ;  /* 0x00011200ff047b82 */ /* 0x000e620000000800 */
[----:B------:R-:W-:-:S04]  /*1890*/  ISETP.NE.U32.AND P0, PT, RZ, UR4, PT ;  /* 0x00000004ff007c0c */ /* 0x000fc8000bf05070 */
[----:B------:R-:W-:Y:S01]  /*18a0*/  ISETP.NE.AND.EX P0, PT, RZ, UR5, PT, P0 ;  /* 0x00000005ff007c0c */ /* 0x000fe2000bf05300 */
[----:B------:R-:W-:Y:S02]  /*18b0*/  ULDC.64 UR4, c[0x0][0xa30] ;  /* 0x00028c0000047ab9 */ /* 0x000fe40000000a00 */
[----:B------:R-:W-:-:S04]  /*18c0*/  ISETP.NE.U32.AND P1, PT, RZ, UR4, PT ;  /* 0x00000004ff007c0c */ /* 0x000fc8000bf25070 */
[----:B------:R-:W-:-:S06]  /*18d0*/  ISETP.NE.AND.EX P1, PT, RZ, UR5, PT, P1 ;  /* 0x00000005ff007c0c */ /* 0x000fcc000bf25310 */
[----:B------:R-:W2:Y:S08]  /*18e0*/  @P0 LDC.64 R6, c[0x0][0xa10] ;  /* 0x00028400ff060b82 */ /* 0x000eb00000000a00 */
[----:B------:R-:W3:Y:S01]  /*18f0*/  @P1 LDC.64 R8, c[0x0][0xa30] ;  /* 0x00028c00ff081b82 */ /* 0x000ee20000000a00 */
[----:B--2---:R-:W-:-:S05]  /*1900*/  @P0 IMAD.WIDE R6, R31, 0x4, R6 ;  /* 0x000000041f060825 */ /* 0x004fca00078e0206 */
[----:B------:R-:W2:Y:S04]  /*1910*/  @P0 LDG.E R0, desc[UR60][R6.64] ;  /* 0x0000003c06000981 */ /* 0x000ea8000c1e1900 */
[----:B------:R-:W2:Y:S01]  /*1920*/  @P0 LDG.E R3, desc[UR60][R6.64+0x4] ;  /* 0x0000043c06030981 */ /* 0x000ea2000c1e1900 */
[----:B-----5:R-:W-:Y:S02]  /*1930*/  IMAD.MOV.U32 R140, RZ, RZ, R26 ;  /* 0x000000ffff8c7224 */ /* 0x020fe400078e001a */
[----:B---3--:R-:W-:-:S05]  /*1940*/  @P1 IMAD.WIDE R8, R31, 0x4, R8 ;  /* 0x000000041f081825 */ /* 0x008fca00078e0208 */
[----:B------:R3:W5:Y:S01]  /*1950*/  @P1 LDG.E R140, desc[UR60][R8.64] ;  /* 0x0000003c088c1981 */ /* 0x000762000c1e1900 */
[----:B-1----:R-:W-:Y:S01]  /*1960*/  ISETP.NE.AND P1, PT, R4, 0x1, PT ;  /* 0x000000010400780c */ /* 0x002fe20003f25270 */
[----:B------:R-:W-:Y:S01]  /*1970*/  IMAD.SHL.U32 R188, R29, 0x80, RZ ;  /* 0x000000801dbc7824 */ /* 0x000fe200078e00ff */
[----:B------:R-:W1:Y:S01]  /*1980*/  LDC.64 R4, c[0x0][0x9e0] ;  /* 0x00027800ff047b82 */ /* 0x000e620000000a00 */
[----:B------:R-:W-:-:S10]  /*1990*/  IMAD.IADD R12, R26, 0x1, -R13 ;  /* 0x000000011a0c7824 */ /* 0x000fd400078e0a0d */
[----:B------:R-:W4:Y:S08]  /*19a0*/  @P1 LDC R10, c[0x0][0x44c] ;  /* 0x00011300ff0a1b82 */ /* 0x000f300000000800 */
[----:B------:R-:W0:Y:S01]  /*19b0*/  @P1 LDC R11, c[0x0][0x450] ;  /* 0x00011400ff0b1b82 */ /* 0x000e220000000800 */
[----:B-1----:R-:W-:Y:S01]  /*19c0*/  ISETP.GE.AND P2, PT, R5, 0x1, PT ;  /* 0x000000010500780c */ /* 0x002fe20003f46270 */
[----:B--2---:R-:W-:-:S02]  /*19d0*/  @P0 IMAD.IADD R25, R3, 0x1, -R0 ;  /* 0x0000000103190824 */ /* 0x004fc400078e0a00 */
[----:B------:R-:W-:Y:S02]  /*19e0*/  VIADD R3, R188, 0x7f ;  /* 0x0000007fbc037836 */ /* 0x000fe40000000000 */
[----:B------:R-:W-:Y:S02]  /*19f0*/  IMAD.IADD R166, R12, 0x1, R25 ;  /* 0x000000010ca67824 */ /* 0x000fe400078e0219 */
[----:B----4-:R-:W-:-:S04]  /*1a00*/  @P1 IMAD.HI.U32 R6, R3, R10, RZ ;  /* 0x0000000a03061227 */ /* 0x010fc800078e00ff */
[C---:B------:R-:W-:Y:S01]  /*1a10*/  VIADD R0, R166.reuse, 0x5f ;  /* 0x0000005fa6007836 */ /* 0x040fe20000000000 */
[----:B0-----:R-:W-:Y:S02]  /*1a20*/  @P1 SHF.R.U32.HI R3, RZ, R11, R6 ;  /* 0x0000000bff031219 */ /* 0x001fe40000011606 */
[----:B------:R-:W-:Y:S01]  /*1a30*/  IADD3 R6, R166, 0x1, -R165 ;  /* 0x00000001a6067810 */ /* 0x000fe20007ffe8a5 */
[----:B------:R-:W-:-:S04]  /*1a40*/  IMAD.HI R0, R0, 0x2aaaaaab, RZ ;  /* 0x2aaaaaab00007827 */ /* 0x000fc800078e02ff */
[----:B------:R-:W-:Y:S01]  /*1a50*/  IMAD.IADD R3, R6, 0x1, R3 ;  /* 0x0000000106037824 */ /* 0x000fe200078e0203 */
[----:B------:R-:W-:-:S03]  /*1a60*/  SHF.R.U32.HI R141, RZ, 0x1f, R0 ;  /* 0x0000001fff8d7819 */ /* 0x000fc60000011600 */
[----:B------:R-:W-:Y:S01]  /*1a70*/  IMAD.IADD R4, R3, 0x1, R4 ;  /* 0x0000000103047824 */ /* 0x000fe200078e0204 */
[----:B------:R-:W-:Y:S01]  /*1a80*/  LEA.HI.SX32 R141, R0, R141, 0x1c ;  /* 0x0000008d008d7211 */ /* 0x000fe200078fe2ff */
[----:B---3--:R-:W-:Y:S06]  /*1a90*/  @!P2 BRA `(.L_x_1550) ;  /* 0x000000000048a947 */ /* 0x008fec0003800000 */
        /* <DEDUP_REMOVED lines=11> */
.L_x_1552:
[----:B------:R-:W-:-:S13]  /*1b50*/  ISETP.NE.AND P0, PT, R5, 0x1, PT ;  /* 0x000000010500780c */ /* 0x000fda0003f05270 */
[----:B------:R-:W0:Y:S02]  /*1b60*/  @P0 LDC.64 R6, c[0x0][0x9e8] ;  /* 0x00027a00ff060b82 */ /* 0x000e240000000a00 */
[----:B0-----:R-:W-:-:S05]  /*1b70*/  @P0 IMAD.HI.U32 R6, R0, R6, RZ ;  /* 0x0000000600060227 */ /* 0x001fca00078e00ff */
[----:B------:R-:W-:-:S07]  /*1b80*/  @P0 SHF.R.U32.HI R0, RZ, R7, R6 ;  /* 0x00000007ff000219 */ /* 0x000fce0000011606 */
.L_x_1553:
[----:B------:R-:W-:Y:S05]  /*1b90*/  BSYNC B0 ;  /* 0x0000000000007941 */ /* 0x000fea0003800000 */
.L_x_1551:
[----:B------:R-:W-:-:S05]  /*1ba0*/  IMAD R3, R0, R5, R5 ;  /* 0x0000000500037224 */ /* 0x000fca00078e0205 */
[----:B------:R-:W-:-:S07]  /*1bb0*/  VIMNMX R4, R4, R3, PT ;  /* 0x0000000304047248 */ /* 0x000fce0003fe0100 */
.L_x_1550:
[----:B------:R-:W0:Y:S01]  /*1bc0*/  @P1 LDC R3, c[0x0][0x44c] ;  /* 0x00011300ff031b82 */ /* 0x000e220000000800 */
[----:B------:R-:W-:Y:S01]  /*1bd0*/  VIADD R4, R4, 0x5f ;  /* 0x0000005f04047836 */ /* 0x000fe20000000000 */
[----:B------:R-:W-:Y:S01]  /*1be0*/  ULDC UR4, c[0x0][0x9dc] ;  /* 0x0002770000047ab9 */ /* 0x000fe20000000800 */
[----:B------:R-:W-:Y:S02]  /*1bf0*/  IMAD.MOV.U32 R0, RZ, RZ, R188 ;  /* 0x000000ffff007224 */ /* 0x000fe400078e00bc */
[----:B------:R-:W-:-:S03]  /*1c00*/  IMAD.HI R4, R4, 0x2aaaaaab, RZ ;  /* 0x2aaaaaab04047827 */ /* 0x000fc600078e02ff */
[----:B------:R-:W1:Y:S01]  /*1c10*/  @P1 LDC R7, c[0x0][0x450] ;  /* 0x00011400ff071b82 */ /* 0x000e620000000800 */
[----:B------:R-:W-:Y:S02]  /*1c20*/  IMAD.IADD R193, R166, 0x1, -R165 ;  /* 0x00000001a6c17824 */ /* 0x000fe400078e0aa5 */
        /* <DEDUP_REMOVED lines=18> */
.L_x_1556:
[----:B------:R-:W-:-:S13]  /*1d50*/  ISETP.NE.AND P0, PT, R5, 0x1, PT ;  /* 0x000000010500780c */ /* 0x000fda0003f05270 */
[----:B------:R-:W0:Y:S02]  /*1d60*/  @P0 LDC.64 R6, c[0x0][0x9e8] ;  /* 0x00027a00ff060b82 */ /* 0x000e240000000a00 */
[----:B0-----:R-:W-:-:S05]  /*1d70*/  @P0 IMAD.HI.U32 R4, R0, R6, RZ ;  /* 0x0000000600040227 */ /* 0x001fca00078e00ff */
[----:B------:R-:W-:-:S07]  /*1d80*/  @P0 SHF.R.U32.HI R0, RZ, R7, R4 ;  /* 0x00000007ff000219 */ /* 0x000fce0000011604 */
.L_x_1557:
[----:B------:R-:W-:Y:S05]  /*1d90*/  BSYNC B0 ;  /* 0x0000000000007941 */ /* 0x000fea0003800000 */
.L_x_1555:
[----:B------:R-:W-:-:S05]  /*1da0*/  IMAD R0, R0, R5, RZ ;  /* 0x0000000500007224 */ /* 0x000fca00078e02ff */
[----:B------:R-:W-:-:S07]  /*1db0*/  VIMNMX R3, R3, R0, !PT ;  /* 0x0000000003037248 */ /* 0x000fce0007fe0100 */
.L_x_1554:
[----:B------:R-:W-:Y:S01]  /*1dc0*/  IMAD.HI R3, R3, 0x2aaaaaab, RZ ;  /* 0x2aaaaaab03037827 */ /* 0x000fe200078e02ff */
[----:B------:R-:W-:Y:S01]  /*1dd0*/  BSSY B0, `(.L_x_1558) ;  /* 0x0000028000007945 */ /* 0x000fe20003800000 */
[----:B------:R-:W-:Y:S02]  /*1de0*/  LOP3.LUT R211, R207, 0xff, RZ, 0xc0, !PT ;  /* 0x000000ffcfd37812 */ /* 0x000fe400078ec0ff */
[----:B------:R-:W-:Y:S02]  /*1df0*/  SHF.R.U32.HI R207, RZ, 0x10, R207 ;  /* 0x00000010ffcf7819 */ /* 0x000fe400000116cf */
[----:B------:R-:W-:-:S04]  /*1e00*/  SHF.R.U32.HI R0, RZ, 0x1f, R3 ;  /* 0x0000001fff007819 */ /* 0x000fc80000011603 */
[----:B------:R-:W-:-:S04]  /*1e10*/  LEA.HI.SX32 R0, R3, R0, 0x1c ;  /* 0x0000000003007211 */ /* 0x000fc800078fe2ff */
[----:B------:R-:W-:Y:S01]  /*1e20*/  VIMNMX R9, RZ, R0, !PT ;  /* 0x00000000ff097248 */ /* 0x000fe20007fe0100 */
[----:B------:R-:W-:-:S03]  /*1e30*/  IMAD.MOV.U32 R0, RZ, RZ, RZ ;  /* 0x000000ffff007224 */ /* 0x000fc600078e00ff */
[----:B------:R-:W-:-:S13]  /*1e40*/  ISETP.GT.AND P0, PT, R8, R9, PT ;  /* 0x000000090800720c */ /* 0x000fda0003f04270 */
[----:B------:R-:W-:Y:S05]  /*1e50*/  @!P0 BRA `(.L_x_1559) ;  /* 0x00000000007c8947 */ /* 0x000fea0003800000 */
[----:B------:R-:W-:Y:S01]  /*1e60*/  ISETP.NE.AND P0, PT, R207, RZ, PT ;  /* 0x000000ffcf00720c */ /* 0x000fe20003f05270 */
[----:B------:R-:W-:-:S03]  /*1e70*/  ULDC UR4, c[0x0][0x9f0] ;  /* 0x00027c0000047ab9 */ /* 0x000fc60000000800 */
[----:B------:R-:W-:-:S04]  /*1e80*/  SEL R11, R207, UR4, P0 ;  /* 0x00000004cf0b7c07 */ /* 0x000fc80008000000 */
[-C--:B------:R-:W-:Y:S02]  /*1e90*/  IABS R6, R11.reuse ;  /* 0x0000000b00067213 */ /* 0x080fe40000000000 */
[----:B------:R-:W-:Y:S02]  /*1ea0*/  IADD3 R0, R11, -0x1, R8 ;  /* 0xffffffff0b007810 */ /* 0x000fe40007ffe008 */
[----:B------:R-:W0:Y:S01]  /*1eb0*/  I2F.RP R3, R6 ;  /* 0x0000000600037306 */ /* 0x000e220000209400 */
[----:B------:R-:W-:Y:S02]  /*1ec0*/  IABS R13, R11 ;  /* 0x0000000b000d7213 */ /* 0x000fe40000000000 */
[----:B------:R-:W-:-:S05]  /*1ed0*/  IMAD.IADD R0, R0, 0x1, -R9 ;  /* 0x0000000100007824 */ /* 0x000fca00078e0a09 */
        /* <DEDUP_REMOVED lines=23> */
.L_x_1559:
[----:B------:R-:W-:Y:S05]  /*2050*/  BSYNC B0 ;  /* 0x0000000000007941 */ /* 0x000fea0003800000 */
.L_x_1558:
[----:B------:R-:W-:-:S05]  /*2060*/  IMAD R3, R211, R0, R9 ;  /* 0x00000000d3037224 */ /* 0x000fca00078e0209 */
[C---:B------:R-:W-:Y:S01]  /*2070*/  VIADDMNMX R0, R3.reuse, R0, R8, PT ;  /* 0x0000000003007246 */ /* 0x040fe20003800108 */
[----:B------:R-:W-:-:S04]  /*2080*/  IMAD R3, R3, 0x60, -R12 ;  /* 0x0000006003037824 */ /* 0x000fc800078e0a0c */
[----:B------:R-:W-:Y:S01]  /*2090*/  IMAD R0, R0, 0x60, -R12 ;  /* 0x0000006000007824 */ /* 0x000fe200078e0a0c */
[----:B------:R-:W-:-:S04]  /*20a0*/  VIMNMX R3, RZ, R3, !PT ;  /* 0x00000003ff037248 */ /* 0x000fc80007fe0100 */
[----:B------:R-:W-:Y:S01]  /*20b0*/  VIMNMX R0, R0, R25, PT ;  /* 0x0000001900007248 */ /* 0x000fe20003fe0100 */
[----:B------:R-:W-:-:S03]  /*20c0*/  IMAD.WIDE.U32 R4, R3, -0x55555555, RZ ;  /* 0xaaaaaaab03047825 */ /* 0x000fc600078e00ff */
[----:B------:R-:W-:Y:S02]  /*20d0*/  ISETP.GT.AND P0, PT, R0, R3, PT ;  /* 0x000000030000720c */ /* 0x000fe40003f04270 */
[----:B------:R-:W-:-:S05]  /*20e0*/  SHF.R.U32.HI R125, RZ, 0x6, R5 ;  /* 0x00000006ff7d7819 */ /* 0x000fca0000011605 */
[----:B------:R-:W-:-:S06]  /*20f0*/  IMAD.MOV.U32 R24, RZ, RZ, R125 ;  /* 0x000000ffff187224 */ /* 0x000fcc00078e007d */
[----:B------:R-:W-:-:S04]  /*2100*/  @P0 VIADD R0, R0, 0x5f ;  /* 0x0000005f00000836 */ /* 0x000fc80000000000 */
[----:B------:R-:W-:-:S05]  /*2110*/  @P0 IMAD.HI R0, R0, 0x2aaaaaab, RZ ;  /* 0x2aaaaaab00000827 */ /* 0x000fca00078e02ff */
[----:B------:R-:W-:-:S04]  /*2120*/  @P0 SHF.R.U32.HI R3, RZ, 0x1f, R0 ;  /* 0x0000001fff030819 */ /* 0x000fc80000011600 */
[----:B------:R-:W-:Y:S02]  /*2130*/  @P0 LEA.HI.SX32 R24, R0, R3, 0x1c ;  /* 0x0000000300180211 */ /* 0x000fe400078fe2ff */
[----:B------:R-:W-:Y:S02]  /*2140*/  PLOP3.LUT P0, PT, PT, PT, PT, 0x80, 0x0 ;  /* 0x000000000000781c */ /* 0x000fe40003f0f070 */
        /* <DEDUP_REMOVED lines=22> */
.L_x_1562:
[----:B------:R-:W-:Y:S05]  /*22b0*/  BSYNC B6 ;  /* 0x0000000000067941 */ /* 0x000fea0003800000 */
.L_x_1561:
        /* <DEDUP_REMOVED lines=20> */
.L_x_1564:
[----:B------:R-:W-:Y:S05]  /*2400*/  BSYNC B6 ;  /* 0x0000000000067941 */ /* 0x000fea0003800000 */
.L_x_1563:
[----:B------:R-:W-:Y:S01]  /*2410*/  ULDC.64 UR4, c[0x0][0x9f8] ;  /* 0x00027e0000047ab9 */ /* 0x000fe20000000a00 */
[----:B------:R-:W-:Y:S01]  /*2420*/  IMAD.MOV.U32 R100, RZ, RZ, R31 ;  /* 0x000000ffff647224 */ /* 0x000fe200078e001f */
[----:B------:R-:W-:Y:S01]  /*2430*/  ISETP.NE.U32.AND P0, PT, RZ, UR4, PT ;  /* 0x00000004ff007c0c */ /* 0x000fe2000bf05070 */
[----:B------:R-:W-:Y:S01]  /*2440*/  ULDC UR4, c[0x0][0x2f4] ;  /* 0x0000bd0000047ab9 */ /* 0x000fe20000000800 */
[----:B------:R-:W0:Y:S02]  /*2450*/  LDC.64 R94, c[0x0][0x3f8] ;  /* 0x0000fe00ff5e7b82 */ /* 0x000e240000000a00 */
[----:B------:R-:W-:Y:S01]  /*2460*/  ISETP.NE.AND.EX P0, PT, RZ, UR5, PT, P0 ;  /* 0x00000005ff007c0c */ /* 0x000fe2000bf05300 */
[----:B------:R-:W-:-:S05]  /*2470*/  ULDC UR5, c[0x0][0x320] ;  /* 0x0000c80000057ab9 */ /* 0x000fca0000000800 */
[----:B------:R-:W1:Y:S08]  /*2480*/  LDC R15, c[0x0][0x3f4] ;  /* 0x0000fd00ff0f7b82 */ /* 0x000e700000000800 */
[----:B------:R-:W2:Y:S08]  /*2490*/  @P0 LDC.64 R4, c[0x0][0x9f8] ;  /* 0x00027e00ff040b82 */ /* 0x000eb00000000a00 */
[----:B------:R-:W3:Y:S01]  /*24a0*/  LDC.64 R88, c[0x0][0x408] ;  /* 0x00010200ff587b82 */ /* 0x000ee20000000a00 */
[----:B--2---:R-:W-:-:S05]  /*24b0*/  @P0 IMAD.WIDE R4, R31, 0x4, R4 ;  /* 0x000000041f040825 */ /* 0x004fca00078e0204 */
[----:B------:R2:W4:Y:S01]  /*24c0*/  @P0 LDG.E R100, desc[UR60][R4.64] ;  /* 0x0000003c04640981 */ /* 0x000522000c1e1900 */
[C---:B------:R-:W-:Y:S01]  /*24d0*/  ISETP.GE.AND P1, PT, R167.reuse, UR4, PT ;  /* 0x00000004a7007c0c */ /* 0x040fe2000bf26270 */
[--C-:B0-----:R-:W-:Y:S01]  /*24e0*/  IMAD.WIDE.U32 R96, R174, R94, R18.reuse ;  /* 0x0000005eae607225 */ /* 0x101fe200078e0012 */
[----:B------:R-:W-:Y:S01]  /*24f0*/  ISETP.GE.AND P0, PT, R18, UR4, PT ;  /* 0x0000000412007c0c */ /* 0x000fe2000bf06270 */
[----:B------:R-:W0:Y:S01]  /*2500*/  S2R R194, SR_TID.X ;  /* 0x0000000000c27919 */ /* 0x000e220000002100 */
[----:B------:R-:W-:Y:S01]  /*2510*/  SEL R3, RZ, 0xffffffff, P1 ;  /* 0xffffffffff037807 */ /* 0x000fe20000800000 */
[----:B---3--:R-:W-:Y:S01]  /*2520*/  IMAD.WIDE.U32 R90, R174, R88, R18 ;  /* 0x00000058ae5a7225 */ /* 0x008fe200078e0012 */
[----:B------:R-:W-:Y:S02]  /*2530*/  SEL R0, RZ, 0x1, P0 ;  /* 0x00000001ff007807 */ /* 0x000fe40000000000 */
[----:B------:R-:W-:Y:S01]  /*2540*/  ISETP.GE.AND P0, PT, R167, UR5, PT ;  /* 0x00000005a7007c0c */ /* 0x000fe2000bf06270 */
[----:B------:R-:W-:Y:S01]  /*2550*/  IMAD.SHL.U32 R3, R3, 0x2, RZ ;  /* 0x0000000203037824 */ /* 0x000fe200078e00ff */
[----:B------:R-:W-:Y:S01]  /*2560*/  ISETP.GE.AND P1, PT, R22, UR4, PT ;  /* 0x0000000416007c0c */ /* 0x000fe2000bf26270 */
[----:B------:R-:W-:Y:S01]  /*2570*/  IMAD.SHL.U32 R106, R94, 0x40, RZ ;  /* 0x000000405e6a7824 */ /* 0x000fe200078e00ff */
[----:B------:R-:W-:Y:S01]  /*2580*/  SHF.R.S32.HI R9, RZ, 0x1f, R174 ;  /* 0x0000001fff097819 */ /* 0x000fe200000114ae */
[----:B------:R-:W-:Y:S01]  /*2590*/  IMAD.MOV.U32 R126, RZ, RZ, 0x20 ;  /* 0x00000020ff7e7424 */ /* 0x000fe200078e00ff */
[----:B------:R-:W-:Y:S01]  /*25a0*/  LOP3.LUT R0, R3, 0x2, R0, 0xe2, !PT ;  /* 0x0000000203007812 */ /* 0x000fe200078ee200 */
[----:B------:R-:W-:Y:S01]  /*25b0*/  IMAD.SHL.U32 R108, R88, 0x40, RZ ;  /* 0x00000040586c7824 */ /* 0x000fe200078e00ff */
[----:B------:R-:W-:Y:S01]  /*25c0*/  SEL R3, RZ, 0xffffffff, P0 ;  /* 0xffffffffff037807 */ /* 0x000fe20000000000 */
[----:B------:R-:W-:Y:S01]  /*25d0*/  IMAD.IADD R129, R129, 0x1, R26 ;  /* 0x0000000181817824 */ /* 0x000fe200078e021a */
[----:B------:R-:W-:Y:S01]  /*25e0*/  ISETP.GE.AND P0, PT, R168, UR4, PT ;  /* 0x00000004a8007c0c */ /* 0x000fe2000bf06270 */
[----:B------:R-:W-:Y:S01]  /*25f0*/  IMAD R112, R210, 0x40, R174 ;  /* 0x00000040d2707824 */ /* 0x000fe200078e02ae */
[----:B--2---:R-:W-:Y:S01]  /*2600*/  SEL R4, RZ, 0x8, P1 ;  /* 0x00000008ff047807 */ /* 0x004fe20000800000 */
[----:B------:R-:W-:Y:S01]  /*2610*/  IMAD.SHL.U32 R6, R3, 0x2, RZ ;  /* 0x0000000203067824 */ /* 0x000fe200078e00ff */
[----:B------:R-:W-:Y:S01]  /*2620*/  SEL R3, RZ, 0x4, P0 ;  /* 0x00000004ff037807 */ /* 0x000fe20000000000 */
[----:B-1----:R-:W-:Y:S01]  /*2630*/  IMAD.SHL.U32 R124, R15, 0x2, RZ ;  /* 0x000000020f7c7824 */ /* 0x002fe200078e00ff */
[----:B------:R-:W-:-:S02]  /*2640*/  ISETP.GE.AND P2, PT, R18, UR5, PT ;  /* 0x0000000512007c0c */ /* 0x000fc4000bf46270 */
[--C-:B------:R-:W-:Y:S02]  /*2650*/  SHF.R.S32.HI R163, RZ, 0x1f, R162.reuse ;  /* 0x0000001fffa37819 */ /* 0x100fe400000114a2 */
[----:B------:R-:W-:Y:S01]  /*2660*/  LOP3.LUT R0, R4, R0, R3, 0xfe, !PT ;  /* 0x0000000004007212 */ /* 0x000fe200078efe03 */
[CC--:B------:R-:W-:Y:S01]  /*2670*/  IMAD R3, R9.reuse, R94.reuse, RZ ;  /* 0x0000005e09037224 */ /* 0x0c0fe200078e02ff */
[----:B------:R-:W-:Y:S01]  /*2680*/  SEL R5, RZ, 0x1, P2 ;  /* 0x00000001ff057807 */ /* 0x000fe20001000000 */
[----:B------:R-:W-:Y:S01]  /*2690*/  IMAD.WIDE.U32 R98, R174, R94, R162 ;  /* 0x0000005eae627225 */ /* 0x000fe200078e00a2 */
[----:B------:R-:W-:Y:S02]  /*26a0*/  ISETP.GE.AND P0, PT, R160, UR4, PT ;  /* 0x00000004a0007c0c */ /* 0x000fe4000bf06270 */
[----:B------:R-:W-:Y:S01]  /*26b0*/  ISETP.GE.AND P1, PT, R168, UR5, PT ;  /* 0x00000005a8007c0c */ /* 0x000fe2000bf26270 */
[----:B------:R-:W-:Y:S01]  /*26c0*/  IMAD R3, R174, R95, R3 ;  /* 0x0000005fae037224 */ /* 0x000fe200078e0203 */
[-C--:B------:R-:W-:Y:S01]  /*26d0*/  ISETP.GE.AND P3, PT, R18, R15.reuse, PT ;  /* 0x0000000f1200720c */ /* 0x080fe20003f66270 */
[-C--:B------:R-:W-:Y:S01]  /*26e0*/  IMAD R9, R9, R88.reuse, RZ ;  /* 0x0000005809097224 */ /* 0x080fe200078e02ff */
[----:B------:R-:W-:Y:S01]  /*26f0*/  LOP3.LUT R5, R6, 0x2, R5, 0xe2, !PT ;  /* 0x0000000206057812 */ /* 0x000fe200078ee205 */
[----:B------:R-:W-:Y:S01]  /*2700*/  IMAD.IADD R99, R99, 0x1, R3 ;  /* 0x0000000163637824 */ /* 0x000fe200078e0203 */
[----:B------:R-:W-:Y:S01]  /*2710*/  SEL R7, RZ, 0x10, P0 ;  /* 0x00000010ff077807 */ /* 0x000fe20000000000 */
[----:B------:R-:W-:Y:S01]  /*2720*/  IMAD.IADD R97, R3, 0x1, R97 ;  /* 0x0000000103617824 */ /* 0x000fe200078e0261 */
[----:B------:R-:W-:Y:S01]  /*2730*/  SEL R4, RZ, 0x4, P1 ;  /* 0x00000004ff047807 */ /* 0x000fe20000800000 */
[----:B------:R-:W-:Y:S01]  /*2740*/  IMAD.WIDE.U32 R92, R174, R88, R162 ;  /* 0x00000058ae5c7225 */ /* 0x000fe200078e00a2 */
[----:B------:R-:W-:-:S02]  /*2750*/  ISETP.GE.AND P2, PT, R167, R15, PT ;  /* 0x0000000fa700720c */ /* 0x000fc40003f46270 */
[----:B------:R-:W-:Y:S01]  /*2760*/  SEL R3, R15, RZ, P3 ;  /* 0x000000ff0f037207 */ /* 0x000fe20001800000 */
[----:B-----5:R-:W-:Y:S01]  /*2770*/  IMAD.WIDE.U32 R98, R140, R94, R98 ;  /* 0x0000005e8c627225 */ /* 0x020fe200078e0062 */
[----:B------:R-:W-:Y:S02]  /*2780*/  LOP3.LUT R4, R5, R4, RZ, 0xfc, !PT ;  /* 0x0000000405047212 */ /* 0x000fe400078efcff */
[----:B------:R-:W-:Y:S01]  /*2790*/  LOP3.LUT R7, R0, R7, RZ, 0xfc, !PT ;  /* 0x0000000700077212 */ /* 0x000fe200078efcff */
[----:B------:R-:W-:Y:S01]  /*27a0*/  IMAD R5, R174, R89, R9 ;  /* 0x00000059ae057224 */ /* 0x000fe200078e0209 */
[----:B------:R-:W-:Y:S01]  /*27b0*/  SEL R0, R15, RZ, P2 ;  /* 0x000000ff0f007207 */ /* 0x000fe20001000000 */
[----:B------:R-:W-:Y:S01]  /*27c0*/  IMAD.IADD R3, R18, 0x1, R3 ;  /* 0x0000000112037824 */ /* 0x000fe200078e0203 */
[----:B------:R-:W-:Y:S01]  /*27d0*/  ISETP.GE.AND P1, PT, R168, R15, PT ;  /* 0x0000000fa800720c */ /* 0x000fe20003f26270 */
[----:B------:R-:W-:Y:S01]  /*27e0*/  IMAD.IADD R93, R93, 0x1, R5 ;  /* 0x000000015d5d7824 */ /* 0x000fe200078e0205 */
[----:B------:R-:W-:Y:S01]  /*27f0*/  SHF.R.U32.HI R21, RZ, 0x3, R181 ;  /* 0x00000003ff157819 */ /* 0x000fe200000116b5 */
[----:B------:R-:W-:Y:S01]  /*2800*/  IMAD.IADD R91, R5, 0x1, R91 ;  /* 0x00000001055b7824 */ /* 0x000fe200078e025b */
[----:B------:R-:W-:Y:S01]  /*2810*/  SEL R9, R15, RZ, P1 ;  /* 0x000000ff0f097207 */ /* 0x000fe20000800000 */
[----:B------:R-:W-:Y:S01]  /*2820*/  IMAD.IADD R5, R167, 0x1, R0 ;  /* 0x00000001a7057824 */ /* 0x000fe200078e0200 */
[----:B------:R-:W-:Y:S01]  /*2830*/  SHF.R.S32.HI R0, RZ, 0x1f, R3 ;  /* 0x0000001fff007819 */ /* 0x000fe20000011403 */
[----:B------:R-:W-:Y:S01]  /*2840*/  IMAD.WIDE.U32 R96, R140, R94, R96 ;  /* 0x0000005e8c607225 */ /* 0x000fe200078e0060 */
[----:B------:R-:W-:-:S02]  /*2850*/  SHF.R.S32.HI R13, RZ, 0x1f, R140 ;  /* 0x0000001fff0d7819 */ /* 0x000fc4000001148c */
[----:B------:R-:W-:Y:S01]  /*2860*/  SHF.R.S32.HI R8, RZ, 0x1f, R5 ;  /* 0x0000001fff087819 */ /* 0x000fe20000011405 */
[----:B------:R-:W-:Y:S01]  /*2870*/  IMAD.IADD R11, R168, 0x1, R9 ;  /* 0x00000001a80b7824 */ /* 0x000fe200078e0209 */
[-C--:B------:R-:W-:Y:S01]  /*2880*/  LEA.HI R6, R0, R3.reuse, RZ, 0x3 ;  /* 0x0000000300067211 */ /* 0x080fe200078f18ff */
[-C--:B------:R-:W-:Y:S01]  /*2890*/  IMAD.WIDE.U32 R92, R140, R88.reuse, R92 ;  /* 0x000000588c5c7225 */ /* 0x080fe200078e005c */
[----:B------:R-:W-:Y:S02]  /*28a0*/  LEA.HI R0, R0, R3, RZ, 0x6 ;  /* 0x0000000300007211 */ /* 0x000fe400078f30ff */
[-C--:B------:R-:W-:Y:S01]  /*28b0*/  LEA.HI R3, R8, R5.reuse, RZ, 0x6 ;  /* 0x0000000508037211 */ /* 0x080fe200078f30ff */
[----:B------:R-:W-:Y:S01]  /*28c0*/  IMAD.WIDE.U32 R90, R140, R88, R90 ;  /* 0x000000588c5a7225 */ /* 0x000fe200078e005a */
[----:B------:R-:W-:Y:S02]  /*28d0*/  LEA.HI R12, R8, R5, RZ, 0x3 ;  /* 0x00000005080c7211 */ /* 0x000fe400078f18ff */
[----:B------:R-:W-:-:S02]  /*28e0*/  SHF.R.S32.HI R0, RZ, 0x6, R0 ;  /* 0x00000006ff007819 */ /* 0x000fc40000011400 */
[----:B------:R-:W-:Y:S02]  /*28f0*/  SHF.R.S32.HI R8, RZ, 0x6, R3 ;  /* 0x00000006ff087819 */ /* 0x000fe40000011403 */
[----:B------:R-:W-:Y:S01]  /*2900*/  LOP3.LUT R3, R185, 0x38, R6, 0xf8, !PT ;  /* 0x00000038b9037812 */ /* 0x000fe200078ef806 */
[C---:B------:R-:W-:Y:S01]  /*2910*/  IMAD R139, R0.reuse, 0x1800, R187 ;  /* 0x00001800008b7824 */ /* 0x040fe200078e02bb */
[----:B------:R-:W-:Y:S01]  /*2920*/  SHF.R.S32.HI R14, RZ, 0x1f, R11 ;  /* 0x0000001fff0e7819 */ /* 0x000fe2000001140b */
[----:B------:R-:W-:Y:S01]  /*2930*/  IMAD R137, R0, 0x1800, R201 ;  /* 0x0000180000897824 */ /* 0x000fe200078e02c9 */
[----:B------:R-:W-:Y:S01]  /*2940*/  LOP3.LUT R0, R3, R186, RZ, 0x3c, !PT ;  /* 0x000000ba03007212 */ /* 0x000fe200078e3cff */
[----:B------:R-:W-:Y:S01]  /*2950*/  IMAD R138, R8, 0x1800, R187 ;  /* 0x00001800088a7824 */ /* 0x000fe200078e02bb */
[-C--:B------:R-:W-:Y:S01]  /*2960*/  LEA.HI R20, R14, R11.reuse, RZ, 0x3 ;  /* 0x0000000b0e147211 */ /* 0x080fe200078f18ff */
[----:B------:R-:W-:Y:S01]  /*2970*/  IMAD R135, R8, 0x1800, R201 ;  /* 0x0000180008877824 */ /* 0x000fe200078e02c9 */
[----:B------:R-:W-:Y:S01]  /*2980*/  LEA.HI R11, R14, R11, RZ, 0x6 ;  /* 0x0000000b0e0b7211 */ /* 0x000fe200078f30ff */
[----:B------:R-:W-:Y:S01]  /*2990*/  IMAD.IADD R139, R139, 0x1, R0 ;  /* 0x000000018b8b7824 */ /* 0x000fe200078e0200 */
[----:B------:R-:W-:-:S02]  /*29a0*/  LOP3.LUT R5, R185, 0x38, R12, 0xf8, !PT ;  /* 0x00000038b9057812 */ /* 0x000fc400078ef80c */
[----:B------:R-:W-:Y:S02]  /*29b0*/  SHF.R.S32.HI R0, RZ, 0x6, R11 ;  /* 0x00000006ff007819 */ /* 0x000fe4000001140b */
[----:B------:R-:W-:Y:S02]  /*29c0*/  LOP3.LUT R3, R185, 0x38, R20, 0xf8, !PT ;  /* 0x00000038b9037812 */ /* 0x000fe400078ef814 */
[-C--:B------:R-:W-:Y:S01]  /*29d0*/  LOP3.LUT R5, R5, R186.reuse, RZ, 0x3c, !PT ;  /* 0x000000ba05057212 */ /* 0x080fe200078e3cff */
[C---:B------:R-:W-:Y:S01]  /*29e0*/  IMAD R136, R0.reuse, 0x1800, R187 ;  /* 0x0000180000887824 */ /* 0x040fe200078e02bb */
[----:B------:R-:W-:Y:S01]  /*29f0*/  LOP3.LUT R9, R181, 0x38, R6, 0xf8, !PT ;  /* 0x00000038b5097812 */ /* 0x000fe200078ef806 */
[----:B------:R-:W-:Y:S01]  /*2a00*/  IMAD R134, R0, 0x1800, R201 ;  /* 0x0000180000867824 */ /* 0x000fe200078e02c9 */
[----:B------:R-:W-:Y:S01]  /*2a10*/  LOP3.LUT R3, R3, R186, RZ, 0x3c, !PT ;  /* 0x000000ba03037212 */ /* 0x000fe200078e3cff */
[----:B------:R-:W-:Y:S01]  /*2a20*/  IMAD.IADD R138, R138, 0x1, R5 ;  /* 0x000000018a8a7824 */ /* 0x000fe200078e0205 */
[----:B------:R-:W-:Y:S01]  /*2a30*/  LOP3.LUT R5, R181, 0x38, R12, 0xf8, !PT ;  /* 0x00000038b5057812 */ /* 0x000fe200078ef80c */
[----:B------:R-:W-:Y:S01]  /*2a40*/  IMAD R0, R13, R94, RZ ;  /* 0x0000005e0d007224 */ /* 0x000fe200078e02ff */
[----:B------:R-:W-:Y:S01]  /*2a50*/  LOP3.LUT R10, R9, R21, RZ, 0x3c, !PT ;  /* 0x00000015090a7212 */ /* 0x000fe200078e3cff */
[----:B------:R-:W-:Y:S01]  /*2a60*/  IMAD.IADD R136, R136, 0x1, R3 ;  /* 0x0000000188887824 */ /* 0x000fe200078e0203 */
[----:B------:R-:W-:Y:S01]  /*2a70*/  LOP3.LUT R9, R181, 0x38, R20, 0xf8, !PT ;  /* 0x00000038b5097812 */ /* 0x000fe200078ef814 */
[----:B------:R-:W-:Y:S01]  /*2a80*/  IMAD R11, R140, R95, R0 ;  /* 0x0000005f8c0b7224 */ /* 0x000fe200078e0200 */
[----:B------:R-:W-:Y:S01]  /*2a90*/  LOP3.LUT R3, R185, 0x18, R18, 0xf8, !PT ;  /* 0x00000018b9037812 */ /* 0x000fe200078ef812 */
[----:B------:R-:W-:Y:S01]  /*2aa0*/  IMAD R13, R13, R88, RZ ;  /* 0x000000580d0d7224 */ /* 0x000fe200078e02ff */
[-C--:B------:R-:W-:Y:S01]  /*2ab0*/  LOP3.LUT R8, R5, R21.reuse, RZ, 0x3c, !PT ;  /* 0x0000001505087212 */ /* 0x080fe200078e3cff */
[----:B------:R-:W-:Y:S01]  /*2ac0*/  IMAD R5, R95, 0x60, RZ ;  /* 0x000000605f057824 */ /* 0x000fe200078e02ff */
[----:B------:R-:W-:Y:S01]  /*2ad0*/  ISETP.GE.AND P4, PT, R22, UR5, PT ;  /* 0x0000000516007c0c */ /* 0x000fe2000bf86270 */
[----:B------:R-:W-:Y:S01]  /*2ae0*/  IMAD.IADD R137, R137, 0x1, R10 ;  /* 0x0000000189897824 */ /* 0x000fe200078e020a */
[----:B------:R-:W-:Y:S01]  /*2af0*/  LOP3.LUT R9, R9, R21, RZ, 0x3c, !PT ;  /* 0x0000001509097212 */ /* 0x000fe200078e3cff */
[----:B------:R-:W-:Y:S01]  /*2b00*/  IMAD.IADD R135, R135, 0x1, R8 ;  /* 0x0000000187877824 */ /* 0x000fe200078e0208 */
[----:B------:R-:W-:Y:S01]  /*2b10*/  ISETP.GE.AND P0, PT, R161, UR4, PT ;  /* 0x00000004a1007c0c */ /* 0x000fe2000bf06270 */
[----:B------:R-:W-:Y:S01]  /*2b20*/  IMAD R13, R140, R89, R13 ;  /* 0x000000598c0d7224 */ /* 0x000fe200078e020d */
[----:B------:R-:W-:Y:S01]  /*2b30*/  LOP3.LUT R0, R3, R186, RZ, 0x3c, !PT ;  /* 0x000000ba03007212 */ /* 0x000fe200078e3cff */
[----:B------:R-:W-:Y:S01]  /*2b40*/  IMAD.IADD R134, R134, 0x1, R9 ;  /* 0x0000000186867824 */ /* 0x000fe200078e0209 */
[----:B------:R-:W-:Y:S01]  /*2b50*/  SEL R3, RZ, 0x8, P4 ;  /* 0x00000008ff037807 */ /* 0x000fe20002000000 */
[----:B------:R-:W-:Y:S01]  /*2b60*/  IMAD R9, R89, 0x60, RZ ;  /* 0x0000006059097824 */ /* 0x000fe200078e02ff */
[C---:B------:R-:W-:Y:S01]  /*2b70*/  SHF.L.U64.HI R105, R94.reuse, 0x6, R95 ;  /* 0x000000065e697819 */ /* 0x040fe2000001025f */
[----:B------:R-:W-:Y:S01]  /*2b80*/  IMAD.WIDE.U32 R94, R94, 0x60, RZ ;  /* 0x000000605e5e7825 */ /* 0x000fe200078e00ff */
[----:B------:R-:W-:-:S02]  /*2b90*/  LOP3.LUT P5, RZ, R228, 0x4, RZ, 0xc0, !PT ;  /* 0x00000004e4ff7812 */ /* 0x000fc400078ac0ff */
[----:B------:R-:W-:Y:S01]  /*2ba0*/  SEL R8, RZ, 0x20, P0 ;  /* 0x00000020ff087807 */ /* 0x000fe20000000000 */
[----:B------:R-:W-:Y:S01]  /*2bb0*/  IMAD.IADD R130, R95, 0x1, R5 ;  /* 0x000000015f827824 */ /* 0x000fe200078e0205 */
[C---:B------:R-:W-:Y:S01]  /*2bc0*/  SHF.L.U64.HI R107, R88.reuse, 0x6, R89 ;  /* 0x00000006586b7819 */ /* 0x040fe20000010259 */
[----:B------:R-:W-:Y:S01]  /*2bd0*/  IMAD.WIDE.U32 R88, R88, 0x60, RZ ;  /* 0x0000006058587825 */ /* 0x000fe200078e00ff */
[C---:B------:R-:W-:Y:S02]  /*2be0*/  LOP3.LUT R10, R4.reuse, R3, RZ, 0xfc, !PT ;  /* 0x00000003040a7212 */ /* 0x040fe400078efcff */
[----:B------:R-:W-:Y:S01]  /*2bf0*/  LOP3.LUT R3, R4, 0x1, RZ, 0xc0, !PT ;  /* 0x0000000104037812 */ /* 0x000fe200078ec0ff */
[----:B------:R-:W-:Y:S01]  /*2c00*/  IMAD.IADD R0, R187, 0x1, R0 ;  /* 0x00000001bb007824 */ /* 0x000fe200078e0200 */
[----:B------:R-:W-:Y:S01]  /*2c10*/  SEL R126, R126, 0xffffffe0, !P5 ;  /* 0xffffffe07e7e7807 */ /* 0x000fe20006800000 */
[----:B------:R-:W-:Y:S01]  /*2c20*/  IMAD.IADD R132, R89, 0x1, R9 ;  /* 0x0000000159847824 */ /* 0x000fe200078e0209 */
[----:B------:R-:W-:Y:S01]  /*2c30*/  SHF.R.S32.HI R119, RZ, 0x3, R6 ;  /* 0x00000003ff777819 */ /* 0x000fe20000011406 */
[----:B------:R-:W-:Y:S01]  /*2c40*/  IMAD.IADD R104, R99, 0x1, R11 ;  /* 0x0000000163687824 */ /* 0x000fe200078e020b */
        /* <DEDUP_REMOVED lines=8> */
[----:B------:R-:W-:-:S02]  /*2cd0*/  SHF.R.S32.HI R113, RZ, 0x3, R20 ;  /* 0x00000003ff717819 */ /* 0x000fc40000011414 */
[C---:B------:R-:W-:Y:S02]  /*2ce0*/  LOP3.LUT R8, R10.reuse, 0x2, RZ, 0xc0, !PT ;  /* 0x000000020a087812 */ /* 0x040fe400078ec0ff */
[----:B------:R-:W-:Y:S02]  /*2cf0*/  LOP3.LUT R9, R10, 0x4, RZ, 0xc0, !PT ;  /* 0x000000040a097812 */ /* 0x000fe400078ec0ff */
[C---:B------:R-:W-:Y:S02]  /*2d00*/  LOP3.LUT R20, R76.reuse, 0x2, RZ, 0xc0, !PT ;  /* 0x000000024c147812 */ /* 0x040fe400078ec0ff */
[C---:B------:R-:W-:Y:S02]  /*2d10*/  LOP3.LUT R21, R76.reuse, 0x4, RZ, 0xc0, !PT ;  /* 0x000000044c157812 */ /* 0x040fe400078ec0ff */
[C---:B------:R-:W-:Y:S02]  /*2d20*/  LOP3.LUT R26, R76.reuse, 0x8, RZ, 0xc0, !PT ;  /* 0x000000084c1a7812 */ /* 0x040fe400078ec0ff */
[----:B------:R-:W-:-:S02]  /*2d30*/  LOP3.LUT R27, R76, 0x10, RZ, 0xc0, !PT ;  /* 0x000000104c1b7812 */ /* 0x000fc400078ec0ff */
[----:B0-----:R-:W-:Y:S02]  /*2d40*/  LEA.HI R194, R194, 0x8, RZ, 0x19 ;  /* 0x00000008c2c27811 */ /* 0x001fe400078fc8ff */
[----:B------:R-:W-:Y:S02]  /*2d50*/  SHF.R.S32.HI R118, RZ, 0x3, R12 ;  /* 0x00000003ff767819 */ /* 0x000fe4000001140c */
[----:B------:R-:W-:Y:S02]  /*2d60*/  LOP3.LUT R7, R7, 0x1, RZ, 0xc0, !PT ;  /* 0x0000000107077812 */ /* 0x000fe400078ec0ff */
[----:B------:R-:W-:Y:S02]  /*2d70*/  LOP3.LUT R10, R10, 0x8, RZ, 0xc0, !PT ;  /* 0x000000080a0a7812 */ /* 0x000fe400078ec0ff */
[----:B------:R-:W-:Y:S02]  /*2d80*/  SHF.R.S32.HI R111, RZ, 0x1f, R4 ;  /* 0x0000001fff6f7819 */ /* 0x000fe40000011404 */
[----:B------:R-:W-:-:S02]  /*2d90*/  SHF.R.S32.HI R110, RZ, 0x1f, R5 ;  /* 0x0000001fff6e7819 */ /* 0x000fc40000011405 */
[----:B------:R-:W-:Y:S02]  /*2da0*/  SHF.R.S32.HI R109, RZ, 0x1f, R6 ;  /* 0x0000001fff6d7819 */ /* 0x000fe40000011406 */
[----:B------:R-:W-:Y:S02]  /*2db0*/  LOP3.LUT R76, R76, 0x20, RZ, 0xc0, !PT ;  /* 0x000000204c4c7812 */ /* 0x000fe400078ec0ff */
[----:B----4-:R-:W-:-:S07]  /*2dc0*/  SHF.R.S32.HI R128, RZ, 0x1f, R100 ;  /* 0x0000001fff807819 */ /* 0x010fce0000011464 */
.L_x_1670:
[----:B0-----:R-:W0:Y:S01]  /*2dd0*/  LDC R78, c[0x0][0x430] ;  /* 0x00010c00ff4e7b82 */ /* 0x001e220000000800 */
[----:B------:R-:W-:Y:S02]  /*2de0*/  VIADD R24, R24, 0xffffffff ;  /* 0xffffffff18187836 */ /* 0x000fe40000000000 */
[----:B------:R-:W-:Y:S02]  /*2df0*/  IMAD.MOV.U32 R77, RZ, RZ, RZ ;  /* 0x000000ffff4d7224 */ /* 0x000fe400078e00ff */
[----:B------:R-:W-:-:S03]  /*2e00*/  IMAD R12, R24, 0x60, R112 ;  /* 0x00000060180c7824 */ /* 0x000fc600078e0270 */
[----:B-1----:R-:W1:Y:S01]  /*2e10*/  LDC R123, c[0x0][0x3f4] ;  /* 0x0000fd00ff7b7b82 */ /* 0x002e620000000800 */
[----:B------:R-:W-:Y:S01]  /*2e20*/  IMAD.IADD R32, R129, 0x1, R12 ;  /* 0x0000000181207824 */ /* 0x000fe200078e020c */
[----:B------:R-:W-:-:S03]  /*2e30*/  ISETP.GE.AND P0, PT, R12, R25, PT ;  /* 0x000000190c00720c */ /* 0x000fc60003f06270 */
[----:B------:R-:W-:Y:S01]  /*2e40*/  IMAD.MOV.U32 R28, RZ, RZ, R32 ;  /* 0x000000ffff1c7224 */ /* 0x000fe200078e0020 */
[----:B------:R-:W-:Y:S02]  /*2e50*/  ISETP.GT.OR P0, PT, R112, 0x5f, P0 ;  /* 0x0000005f7000780c */ /* 0x000fe40000704670 */
[----:B0-----:R-:W-:-:S11]  /*2e60*/  ISETP.NE.AND P4, PT, R78, 0x1, PT ;  /* 0x000000014e00780c */ /* 0x001fd60003f85270 */
[----:B------:R-:W0:Y:S08]  /*2e70*/  @!P0 LDC.64 R14, c[0x0][0x428] ;  /* 0x00010a00ff0e8b82 */ /* 0x000e300000000a00 */
[----:B------:R-:W2:Y:S08]  /*2e80*/  @!P0 LDC.64 R12, c[0x0][0x418] ;  /* 0x00010600ff0c8b82 */ /* 0x000eb00000000a00 */
[----:B------:R-:W3:Y:S08]  /*2e90*/  @P4 LDC R11, c[0x0][0x434] ;  /* 0x00010d00ff0b4b82 */ /* 0x000ef00000000800 */
[----:B----4-:R-:W4:Y:S01]  /*2ea0*/  @P4 LDC R30, c[0x0][0x438] ;  /* 0x00010e00ff1e4b82 */ /* 0x010f220000000800 */
[----:B---3--:R-:W-:-:S05]  /*2eb0*/  @P4 IMAD.HI.U32 R11, R32, R11, RZ ;  /* 0x0000000b200b4227 */ /* 0x008fca00078e00ff */
[----:B----4-:R-:W-:Y:S01]  /*2ec0*/  @P4 SHF.R.U32.HI R28, RZ, R30, R11 ;  /* 0x0000001eff1c4219 */ /* 0x010fe2000001160b */
[----:B0-----:R-:W-:-:S03]  /*2ed0*/  @!P0 IMAD R11, R128, R14, RZ ;  /* 0x0000000e800b8224 */ /* 0x001fc600078e02ff */
[--C-:B------:R-:W-:Y:S01]  /*2ee0*/  @!P0 SHF.R.S32.HI R29, RZ, 0x1f, R28.reuse ;  /* 0x0000001fff1d8819 */ /* 0x100fe2000001141c */
[C---:B------:R-:W-:Y:S02]  /*2ef0*/  @!P0 IMAD R11, R100.reuse, R15, R11 ;  /* 0x0000000f640b8224 */ /* 0x040fe400078e020b */
[----:B------:R-:W-:-:S04]  /*2f00*/  @!P0 IMAD.WIDE.U32 R14, R100, R14, R28 ;  /* 0x0000000e640e8225 */ /* 0x000fc800078e001c */
[----:B------:R-:W-:Y:S01]  /*2f10*/  @!P0 IMAD.IADD R11, R15, 0x1, R11 ;  /* 0x000000010f0b8824 */ /* 0x000fe200078e020b */
[----:B--2---:R-:W-:-:S04]  /*2f20*/  @!P0 LEA R12, P4, R14, R12, 0x2 ;  /* 0x0000000c0e0c8211 */ /* 0x004fc800078810ff */
[----:B------:R-:W-:-:S05]  /*2f30*/  @!P0 LEA.HI.X R13, R14, R13, R11, 0x2, P4 ;  /* 0x0000000d0e0d8211 */ /* 0x000fca00020f140b */
[----:B------:R0:W5:Y:S01]  /*2f40*/  @!P0 LDG.E R77, desc[UR60][R12.64] ;  /* 0x0000003c0c4d8981 */ /* 0x000162000c1e1900 */
[----:B-1----:R-:W-:Y:S01]  /*2f50*/  ISETP.GE.AND P0, PT, R123, 0x1, PT ;  /* 0x000000017b00780c */ /* 0x002fe20003f06270 */
[----:B------:R-:W-:Y:S01]  /*2f60*/  IMAD.MOV R11, RZ, RZ, -R28 ;  /* 0x000000ffff0b7224 */ /* 0x000fe200078e0a1c */
[----:B------:R-:W-:Y:S01]  /*2f70*/  ISETP.GT.AND P4, PT, R24, R125, PT ;  /* 0x0000007d1800720c */ /* 0x000fe20003f84270 */
[C---:B------:R-:W-:Y:S01]  /*2f80*/  IMAD R14, R17.reuse, 0x4800, R0 ;  /* 0x00004800110e7824 */ /* 0x040fe200078e0200 */
[----:B------:R-:W-:Y:S05]  /*2f90*/  YIELD ;  /* 0x0000000000007946 */ /* 0x000fea0003800000 */
[----:B------:R-:W-:Y:S01]  /*2fa0*/  IMAD R28, R17, 0x4800, R133 ;  /* 0x00004800111c7824 */ /* 0x000fe200078e0285 */
[----:B------:R-:W-:Y:S01]  /*2fb0*/  BSSY B0, `(.L_x_1565) ;  /* 0x00007ef000007945 */ /* 0x000fe20003800000 */
[----:B------:R-:W-:Y:S01]  /*2fc0*/  IMAD R78, R78, R11, R32 ;  /* 0x0000000b4e4e7224 */ /* 0x000fe200078e0220 */
[----:B------:R-:W-:Y:S01]  /*2fd0*/  P2R R122, PR, RZ, 0x10 ;  /* 0x00000010ff7a7803 */ /* 0x000fe20000000000 */
[----:B------:R-:W-:-:S02]  /*2fe0*/  IMAD R29, R14, 0x2, R121 ;  /* 0x000000020e1d7824 */ /* 0x000fc400078e0279 */
[----:B------:R-:W-:Y:S01]  /*2ff0*/  IMAD R28, R28, 0x2, R121 ;  /* 0x000000021c1c7824 */ /* 0x000fe200078e0279 */
[----:B0-----:R-:W-:Y:S06]  /*3000*/  @!P0 BRA `(.L_x_1566) ;  /* 0x0000007400d08947 */ /* 0x001fec0003800000 */
[----:B------:R-:W-:Y:S01]  /*3010*/  SHF.R.S32.HI R79, RZ, 0x1f, R78 ;  /* 0x0000001fff4f7819 */ /* 0x000fe2000001144e */
[----:B------:R-:W-:Y:S01]  /*3020*/  ULDC.64 UR4, c[0x0][0x300] ;  /* 0x0000c00000047ab9 */ /* 0x000fe20000000a00 */
[----:B-----5:R-:W-:Y:S01]  /*3030*/  SHF.R.S32.HI R84, RZ, 0x1f, R77 ;  /* 0x0000001fff547819 */ /* 0x020fe2000001144d */
[----:B------:R-:W-:Y:S01]  /*3040*/  IMAD.WIDE.U32 R12, R78, UR4, RZ ;  /* 0x000000044e0c7c25 */ /* 0x000fe2000f8e00ff */
[----:B------:R-:W-:Y:S02]  /*3050*/  ULDC.U8 UR6, c[0x0][0x410] ;  /* 0x0001040000067ab9 */ /* 0x000fe40000000000 */
[----:B------:R-:W-:Y:S01]  /*3060*/  ISETP.NE.AND P0, PT, RZ, UR6, PT ;  /* 0x00000006ff007c0c */ /* 0x000fe2000bf05270 */
[----:B------:R-:W-:Y:S02]  /*3070*/  IMAD R11, R79, UR4, RZ ;  /* 0x000000044f0b7c24 */ /* 0x000fe4000f8e02ff */
[----:B------:R-:W-:Y:S02]  /*3080*/  IMAD R15, R132, R24, RZ ;  /* 0x00000018840f7224 */ /* 0x000fe400078e02ff */
[----:B------:R-:W-:Y:S01]  /*3090*/  IMAD R11, R78, UR5, R11 ;  /* 0x000000054e0b7c24 */ /* 0x000fe2000f8e020b */
[----:B------:R-:W-:Y:S01]  /*30a0*/  ULDC.64 UR4, c[0x0][0x310] ;  /* 0x0000c40000047ab9 */ /* 0x000fe20000000a00 */
[----:B------:R-:W-:-:S02]  /*30b0*/  IMAD R85, R24, -0x60, R25 ;  /* 0xffffffa018557824 */ /* 0x000fc400078e0219 */
[----:B------:R-:W-:Y:S02]  /*30c0*/  IMAD R14, R84, UR4, RZ ;  /* 0x00000004540e7c24 */ /* 0x000fe4000f8e02ff */
[----:B------:R-:W-:Y:S01]  /*30d0*/  IMAD.IADD R13, R13, 0x1, R11 ;  /* 0x000000010d0d7824 */ /* 0x000fe200078e020b */
[----:B------:R-:W-:Y:S01]  /*30e0*/  VIMNMX R85, R85, 0x60, PT ;  /* 0x0000006055557848 */ /* 0x000fe20003fe0100 */
[C---:B------:R-:W-:Y:S02]  /*30f0*/  IMAD R11, R77.reuse, UR5, R14 ;  /* 0x000000054d0b7c24 */ /* 0x040fe4000f8e020e */
[----:B------:R-:W-:Y:S01]  /*3100*/  IMAD.WIDE.U32 R12, R77, UR4, R12 ;  /* 0x000000044d0c7c25 */ /* 0x000fe2000f8e000c */
[----:B------:R-:W-:-:S03]  /*3110*/  ULDC.64 UR4, c[0x0][0x308] ;  /* 0x0000c20000047ab9 */ /* 0x000fc60000000a00 */
[----:B------:R-:W-:Y:S01]  /*3120*/  IMAD.IADD R13, R13, 0x1, R11 ;  /* 0x000000010d0d7824 */ /* 0x000fe200078e020b */
[----:B------:R-:W-:Y:S01]  /*3130*/  SHF.R.S32.HI R11, RZ, 0x1f, R24 ;  /* 0x0000001fff0b7819 */ /* 0x000fe20000011418 */
[----:B------:R-:W-:Y:S02]  /*3140*/  IMAD R14, R130, R24, RZ ;  /* 0x00000018820e7224 */ /* 0x000fe400078e02ff */
[----:B------:R-:W-:-:S04]  /*3150*/  IMAD.WIDE.U32 R116, R169, UR4, R12 ;  /* 0x00000004a9747c25 */ /* 0x000fc8000f8e000c */
[C---:B------:R-:W-:Y:S02]  /*3160*/  IMAD R31, R11.reuse, R94, R14 ;  /* 0x0000005e0b1f7224 */ /* 0x040fe400078e020e */
[----:B------:R-:W-:Y:S02]  /*3170*/  IMAD R33, R11, R88, R15 ;  /* 0x000000580b217224 */ /* 0x000fe400078e020f */
[----:B------:R-:W-:Y:S01]  /*3180*/  IMAD R11, R169, UR5, R117 ;  /* 0x00000005a90b7c24 */ /* 0x000fe2000f8e0275 */
[----:B------:R-:W-:Y:S01]  /*3190*/  ULDC.64 UR4, c[0x0][0x2e8] ;  /* 0x0000ba0000047ab9 */ /* 0x000fe20000000a00 */
[----:B------:R-:W-:Y:S01]  /*31a0*/  IMAD.WIDE.U32 R14, R94, R24, RZ ;  /* 0x000000185e0e7225 */ /* 0x000fe200078e00ff */
[----:B------:R-:W-:-:S03]  /*31b0*/  LEA R117, P4, R116, UR4, 0x1 ;  /* 0x0000000474757c11 */ /* 0x000fc6000f8808ff */
[----:B------:R-:W-:Y:S01]  /*31c0*/  IMAD.WIDE.U32 R12, R88, R24, RZ ;  /* 0x00000018580c7225 */ /* 0x000fe200078e00ff */
[----:B------:R-:W-:-:S03]  /*31d0*/  LEA.HI.X R116, R116, UR5, R11, 0x1, P4 ;  /* 0x0000000574747c11 */ /* 0x000fc6000a0f0c0b */
        /* <DEDUP_REMOVED lines=21> */
[----:B------:R-:W-:Y:S01]  /*3330*/  IADD3 R35, P0, R92, R12, RZ ;  /* 0x0000000c5c237210 */ /* 0x000fe20007f1e0ff */
[----:B------:R-:W-:Y:S01]  /*3340*/  ULDC.64 UR6, c[0x0][0x400] ;  /* 0x0001000000067ab9 */ /* 0x000fe20000000a00 */
[----:B------:R-:W-:Y:S01]  /*3350*/  CS2R R74, SRZ ;  /* 0x00000000004a7805 */ /* 0x000fe2000001ff00 */
[----:B------:R-:W-:Y:S01]  /*3360*/  IMAD.X R34, R11, 0x1, R104, P5 ;  /* 0x000000010b227824 */ /* 0x000fe200028e0668 */
[----:B------:R-:W-:Y:S01]  /*3370*/  LEA R32, P5, R33, UR4, 0x1 ;  /* 0x0000000421207c11 */ /* 0x000fe2000f8a08ff */
[----:B------:R-:W-:Y:S01]  /*3380*/  IMAD.X R36, R82, 0x1, R103, P0 ;  /* 0x0000000152247824 */ /* 0x000fe200000e0667 */
[----:B------:R-:W-:Y:S02]  /*3390*/  ISETP.GE.AND P0, PT, R162, R123, PT ;  /* 0x0000007ba200720c */ /* 0x000fe40003f06270 */
[----:B------:R-:W-:-:S02]  /*33a0*/  CS2R R70, SRZ ;  /* 0x0000000000467805 */ /* 0x000fc4000001ff00 */
[----:B------:R-:W-:Y:S02]  /*33b0*/  LEA.HI.X R33, R33, UR5, R34, 0x1, P5 ;  /* 0x0000000521217c11 */ /* 0x000fe4000a8f0c22 */
[----:B------:R-:W-:Y:S02]  /*33c0*/  CS2R R80, SRZ ;  /* 0x0000000000507805 */ /* 0x000fe4000001ff00 */
[C---:B------:R-:W-:Y:S02]  /*33d0*/  LEA R34, P5, R35.reuse, UR6, 0x1 ;  /* 0x0000000623227c11 */ /* 0x040fe4000f8a08ff */
[----:B------:R-:W-:Y:S02]  /*33e0*/  CS2R R72, SRZ ;  /* 0x0000000000487805 */ /* 0x000fe4000001ff00 */
[----:B------:R-:W-:Y:S02]  /*33f0*/  LEA.HI.X R35, R35, UR7, R36, 0x1, P5 ;  /* 0x0000000723237c11 */ /* 0x000fe4000a8f0c24 */
[-C--:B------:R-:W-:Y:S01]  /*3400*/  ISETP.GE.AND P5, PT, R179, R123.reuse, PT ;  /* 0x0000007bb300720c */ /* 0x080fe20003fa6270 */
[----:B------:R0:W5:Y:S04]  /*3410*/  @!P0 LDG.E.64 R74, desc[UR60][R32.64] ;  /* 0x0000003c204a8981 */ /* 0x000168000c1e1b00 */
[----:B------:R0:W5:Y:S01]  /*3420*/  @!P0 LDG.E.64 R80, desc[UR60][R34.64] ;  /* 0x0000003c22508981 */ /* 0x000162000c1e1b00 */
[----:B------:R-:W-:-:S07]  /*3430*/  ISETP.GE.AND P0, PT, R177, R123, PT ;  /* 0x0000007bb100720c */ /* 0x000fce0003f06270 */
[----:B------:R0:W5:Y:S04]  /*3440*/  @!P5 LDG.E.64 R70, desc[UR60][R32.64+0x20] ;  /* 0x0000203c2046d981 */ /* 0x000168000c1e1b00 */
[----:B------:R0:W5:Y:S01]  /*3450*/  @!P5 LDG.E.64 R72, desc[UR60][R34.64+0x20] ;  /* 0x0000203c2248d981 */ /* 0x000162000c1e1b00 */
[----:B------:R-:W-:Y:S02]  /*3460*/  ISETP.GE.AND P5, PT, R178, R123, PT ;  /* 0x0000007bb200720c */ /* 0x000fe40003fa6270 */
[----:B------:R-:W-:Y:S02]  /*3470*/  CS2R R66, SRZ ;  /* 0x0000000000427805 */ /* 0x000fe4000001ff00 */
[----:B------:R-:W-:Y:S02]  /*3480*/  CS2R R68, SRZ ;  /* 0x0000000000447805 */ /* 0x000fe4000001ff00 */
[----:B------:R-:W-:-:S02]  /*3490*/  CS2R R62, SRZ ;  /* 0x00000000003e7805 */ /* 0x000fc4000001ff00 */
[----:B------:R-:W-:Y:S01]  /*34a0*/  CS2R R64, SRZ ;  /* 0x0000000000407805 */ /* 0x000fe2000001ff00 */
[----:B------:R0:W5:Y:S04]  /*34b0*/  @!P0 LDG.E.64 R66, desc[UR60][R32.64+0x40] ;  /* 0x0000403c20428981 */ /* 0x000168000c1e1b00 */
[----:B------:R0:W5:Y:S01]  /*34c0*/  @!P0 LDG.E.64 R68, desc[UR60][R34.64+0x40] ;  /* 0x0000403c22448981 */ /* 0x000162000c1e1b00 */
[----:B------:R-:W-:-:S03]  /*34d0*/  ISETP.GE.AND P0, PT, R176, R123, PT ;  /* 0x0000007bb000720c */ /* 0x000fc60003f06270 */
        /* <DEDUP_REMOVED lines=8> */
[----:B------:R0:W5:Y:S04]  /*3560*/  @!P0 LDG.E.64 R60, desc[UR60][R34.64+0x80] ;  /* 0x0000803c223c8981 */ /* 0x000168000c1e1b00 */
[----:B------:R0:W5:Y:S04]  /*3570*/  @!P5 LDG.E.64 R54, desc[UR60][R32.64+0xa0] ;  /* 0x0000a03c2036d981 */ /* 0x000168000c1e1b00 */
[----:B------:R0:W5:Y:S02]  /*3580*/  @!P5 LDG.E.64 R56, desc[UR60][R34.64+0xa0] ;  /* 0x0000a03c2238d981 */ /* 0x000164000c1e1b00 */
.L_x_1569:
[----:B------:R-:W-:Y:S05]  /*3590*/  BSYNC B1 ;  /* 0x0000000000017941 */ /* 0x000fea0003800000 */
.L_x_1568:
        /* <DEDUP_REMOVED lines=12> */
[----:B------:R-:W-:Y:S01]  /*3660*/  CS2R R48, SRZ ;  /* 0x0000000000307805 */ /* 0x000fe2000001ff00 */
[----:B-----5:R-:W-:Y:S01]  /*3670*/  IMAD.MOV.U32 R83, RZ, RZ, R54 ;  /* 0x000000ffff537224 */ /* 0x020fe200078e0036 */
[----:B------:R-:W-:Y:S01]  /*3680*/  CS2R R52, SRZ ;  /* 0x0000000000347805 */ /* 0x000fe2000001ff00 */
[----:B------:R-:W-:Y:S06]  /*3690*/  @P5 BRA `(.L_x_1571) ;  /* 0x0000000000a05947 */ /* 0x000fec0003800000 */
[----:B------:R-:W-:Y:S01]  /*36a0*/  IADD3 R14, P0, P6, R98, R14, R106 ;  /* 0x0000000e620e7210 */ /* 0x000fe20007e1e06a */
[----:B------:R-:W-:Y:S01]  /*36b0*/  ULDC.64 UR4, c[0x0][0x3e8] ;  /* 0x0000fa0000047ab9 */ /* 0x000fe20000000a00 */
[----:B------:R-:W-:Y:S01]  /*36c0*/  ULDC.64 UR6, c[0x0][0x400] ;  /* 0x0001000000067ab9 */ /* 0x000fe20000000a00 */
[----:B------:R-:W-:Y:S02]  /*36d0*/  CS2R R50, SRZ ;  /* 0x0000000000327805 */ /* 0x000fe4000001ff00 */
[----:B------:R-:W-:Y:S02]  /*36e0*/  IADD3.X R13, R104, R11, R105, P0, P6 ;  /* 0x0000000b680d7210 */ /* 0x000fe400007ec469 */
[----:B------:R-:W-:Y:S02]  /*36f0*/  CS2R R52, SRZ ;  /* 0x0000000000347805 */ /* 0x000fe4000001ff00 */
[----:B------:R-:W-:-:S04]  /*3700*/  IADD3 R11, P0, P6, R92, R12, R108 ;  /* 0x0000000c5c0b7210 */ /* 0x000fc80007e1e06c */
[----:B------:R-:W-:Y:S02]  /*3710*/  IADD3.X R82, R103, R82, R107, P0, P6 ;  /* 0x0000005267527210 */ /* 0x000fe400007ec46b */
[----:B------:R-:W-:-:S04]  /*3720*/  LEA R12, P0, R14, UR4, 0x1 ;  /* 0x000000040e0c7c11 */ /* 0x000fc8000f8008ff */
[----:B------:R-:W-:Y:S02]  /*3730*/  LEA.HI.X R13, R14, UR5, R13, 0x1, P0 ;  /* 0x000000050e0d7c11 */ /* 0x000fe400080f0c0d */
        /* <DEDUP_REMOVED lines=30> */
.L_x_1571:
[----:B------:R-:W-:Y:S05]  /*3920*/  BSYNC B1 ;  /* 0x0000000000017941 */ /* 0x000fea0003800000 */
.L_x_1570:
[----:B------:R-:W2:Y:S01]  /*3930*/  LDL R11, [R1+0x30] ;  /* 0x00003000010b7983 */ /* 0x000ea20000100800 */
[----:B0-----:R-:W-:Y:S02]  /*3940*/  IMAD.MOV.U32 R12, RZ, RZ, R58 ;  /* 0x000000ffff0c7224 */ /* 0x001fe400078e003a */
[----:B------:R-:W-:Y:S02]  /*3950*/  IMAD.MOV.U32 R13, RZ, RZ, R55 ;  /* 0x000000ffff0d7224 */ /* 0x000fe400078e0037 */
        /* <DEDUP_REMOVED lines=10> */
[----:B------:R-:W-:-:S03]  /*3a00*/  IMAD.MOV.U32 R13, RZ, RZ, R74 ;  /* 0x000000ffff0d7224 */ /* 0x000fc600078e004a */
[----:B------:R-:W-:Y:S01]  /*3a10*/  PRMT R192, R192, 0x5410, R12 ;  /* 0x00005410c0c07816 */ /* 0x000fe2000000000c */
[----:B------:R-:W-:Y:S01]  /*3a20*/  IMAD.MOV.U32 R12, RZ, RZ, R56 ;  /* 0x000000ffff0c7224 */ /* 0x000fe200078e0038 */
[----:B------:R-:W-:Y:S02]  /*3a30*/  PRMT R144, R14, 0x5410, R13 ;  /* 0x000054100e907816 */ /* 0x000fe4000000000d */
[----:B--2---:R-:W-:Y:S01]  /*3a40*/  R2UR UR4, R11 ;  /* 0x000000000b0472ca */ /* 0x004fe200000e0000 */
[----:B------:R-:W-:-:S05]  /*3a50*/  IMAD.MOV.U32 R11, RZ, RZ, R59 ;  /* 0x000000ffff0b7224 */ /* 0x000fca00078e003b */
[----:B------:R-:W-:Y:S01]  /*3a60*/  PRMT R156, R11, 0x7610, R156 ;  /* 0x000076100b9c7816 */ /* 0x000fe2000000009c */
[----:B------:R-:W-:-:S05]  /*3a70*/  IMAD.MOV.U32 R11, RZ, RZ, R66 ;  /* 0x000000ffff0b7224 */ /* 0x000fca00078e0042 */
[----:B------:R-:W-:Y:S01]  /*3a80*/  PRMT R189, R189, 0x5410, R11 ;  /* 0x00005410bdbd7816 */ /* 0x000fe2000000000b */
[----:B------:R-:W-:Y:S01]  /*3a90*/  IMAD.MOV.U32 R11, RZ, RZ, R70 ;  /* 0x000000ffff0b7224 */ /* 0x000fe200078e0046 */
[----:B------:R-:W-:-:S04]  /*3aa0*/  UISETP.NE.AND UP0, UPT, UR4, 0x3, UPT ;  /* 0x000000030400788c */ /* 0x000fc8000bf05270 */
[----:B------:R-:W-:Y:S01]  /*3ab0*/  PRMT R191, R191, 0x5410, R11 ;  /* 0x00005410bfbf7816 */ /* 0x000fe2000000000b */
[----:B------:R-:W-:Y:S01]  /*3ac0*/  IMAD.MOV.U32 R11, RZ, RZ, R57 ;  /* 0x000000ffff0b7224 */ /* 0x000fe200078e0039 */
[----:B------:R-:W-:-:S04]  /*3ad0*/  PLOP3.LUT P0, PT, PT, PT, UP0, 0x80, 0x0 ;  /* 0x000000000000781c */ /* 0x000fc80003f0f008 */
        /* <DEDUP_REMOVED lines=20> */
[----:B-----5:R-:W-:Y:S02]  /*3c20*/  IMAD.MOV.U32 R12, RZ, RZ, R30 ;  /* 0x000000ffff0c7224 */ /* 0x020fe400078e001e */
        /* <DEDUP_REMOVED lines=40> */
.L_x_1572:
[----:B------:R-:W-:Y:S01]  /*3eb0*/  IMAD R86, R17, 0x8, R2 ;  /* 0x0000000811567824 */ /* 0x000fe200078e0202 */
[----:B------:R-:W-:Y:S01]  /*3ec0*/  SHF.L.U32 R87, R175, 0x1f, RZ ;  /* 0x0000001faf577819 */ /* 0x000fe200000006ff */
[----:B------:R-:W-:Y:S03]  /*3ed0*/  BSSY B1, `(.L_x_1573) ;  /* 0x0000003000017945 */ /* 0x000fe60003800000 */
[----:B------:R-:W0:Y:S02]  /*3ee0*/  SYNCS.PHASECHK.TRANS64.TRYWAIT P6, [R86+URZ+0x2a890], R87 ;  /* 0x02a89057560075a7 */ /* 0x000e2400080c017f */
[----:B0-----:R-:W-:Y:S05]  /*3ef0*/  @!P6 BRA `(.L_x_1574) ;  /* 0x0000026c00fce947 */ /* 0x001fea0003800000 */
.L_x_1996:
[----:B------:R-:W-:Y:S05]  /*3f00*/  BSYNC B1 ;  /* 0x0000000000017941 */ /* 0x000fea0003800000 */
.L_x_1573:
[----:B------:R-:W-:-:S03]  /*3f10*/  UMOV UR4, 0xffffffff ;  /* 0xffffffff00047882 */ /* 0x000fc60000000000 */
[----:B------:R-:W-:Y:S05]  /*3f20*/  BRA.DIV UR4, `(.L_x_1575) ;  /* 0x0000027204047947 */ /* 0x000fea000b800000 */
[----:B------:R1:W2:Y:S04]  /*3f30*/  SHFL.IDX PT, R82, R116, RZ, 0x1c1f ;  /* 0x001c1fff74527589 */ /* 0x0002a800000e0000 */
[----:B------:R1:W3:Y:S02]  /*3f40*/  SHFL.IDX PT, R11, R117, RZ, 0x1c1f ;  /* 0x001c1fff750b7589 */ /* 0x0002e400000e0000 */
.L_x_2000:
        /* <DEDUP_REMOVED lines=13> */
[C---:B------:R-:W-:Y:S02]  /*4020*/  PRMT R81, R145.reuse, 0x5410, R75 ;  /* 0x0000541091517816 */ /* 0x040fe4000000004b */
[----:B------:R-:W-:-:S02]  /*4030*/  PRMT R75, R145, 0x5432, R80 ;  /* 0x00005432914b7816 */ /* 0x000fc40000000050 */
[C---:B------:R-:W-:Y:S02]  /*4040*/  PRMT R74, R144.reuse, 0x5432, R74 ;  /* 0x00005432904a7816 */ /* 0x040fe4000000004a */
[----:B0-----:R-:W-:Y:S02]  /*4050*/  LOP3.LUT R146, R13, 0xffff0000, RZ, 0xc0, !PT ;  /* 0xffff00000d927812 */ /* 0x001fe400078ec0ff */
[C---:B------:R-:W-:Y:S01]  /*4060*/  LOP3.LUT R145, R81.reuse, 0xffff0000, RZ, 0xc0, !PT ;  /* 0xffff000051917812 */ /* 0x040fe200078ec0ff */
[----:B------:R-:W-:Y:S01]  /*4070*/  IMAD.U32 R81, R81, 0x10000, RZ ;  /* 0x0001000051517824 */ /* 0x000fe200078e00ff */
[----:B------:R-:W-:Y:S01]  /*4080*/  PRMT R143, R144, 0x5410, R143 ;  /* 0x00005410908f7816 */ /* 0x000fe2000000008f */
[----:B------:R-:W-:Y:S01]  /*4090*/  IMAD.U32 R144, R13, 0x10000, RZ ;  /* 0x000100000d907824 */ /* 0x000fe200078e00ff */
[----:B------:R-:W-:Y:S01]  /*40a0*/  LOP3.LUT R13, R74, 0xffff0000, RZ, 0xc0, !PT ;  /* 0xffff00004a0d7812 */ /* 0x000fe200078ec0ff */
[----:B------:R-:W-:Y:S01]  /*40b0*/  FMUL.FTZ R80, R146, R145 ;  /* 0x0000009192507220 */ /* 0x000fe20000410000 */
[----:B------:R-:W-:-:S03]  /*40c0*/  IMAD.U32 R74, R74, 0x10000, RZ ;  /* 0x000100004a4a7824 */ /* 0x000fc600078e00ff */
        /* <DEDUP_REMOVED lines=32> */
.L_x_1581:
[----:B------:R-:W-:Y:S05]  /*42d0*/  BSYNC B3 ;  /* 0x0000000000037941 */ /* 0x000fea0003800000 */
.L_x_1580:
[----:B---3--:R-:W-:-:S04]  /*42e0*/  LEA R74, P4, R18, R11, 0x1 ;  /* 0x0000000b124a7211 */ /* 0x008fc800078808ff */
[----:B--2---:R-:W-:-:S05]  /*42f0*/  LEA.HI.X R75, R18, R82, R19, 0x1, P4 ;  /* 0x00000052124b7211 */ /* 0x004fca00020f0c13 */
[----:B0-----:R4:W-:Y:S04]  /*4300*/  ST.E.128 desc[UR60][R74.64], R12 ;  /* 0x0000000c4a007985 */ /* 0x0019e8000c101d3c */
.L_x_1579:
[----:B------:R-:W-:Y:S05]  /*4310*/  BSYNC B2 ;  /* 0x0000000000027941 */ /* 0x000fea0003800000 */
.L_x_1578:
        /* <DEDUP_REMOVED lines=54> */
.L_x_1585:
[----:B------:R-:W-:Y:S05]  /*4680*/  BSYNC B3 ;  /* 0x0000000000037941 */ /* 0x000fea0003800000 */
.L_x_1584:
[----:B------:R-:W-:Y:S02]  /*4690*/  IMAD.SHL.U32 R72, R170, 0x8, RZ ;  /* 0x00000008aa487824 */ /* 0x000fe400078e00ff */
[----:B---3--:R-:W-:Y:S02]  /*46a0*/  IMAD.MOV.U32 R70, RZ, RZ, R11 ;  /* 0x000000ffff467224 */ /* 0x008fe400078e000b */
[----:B--2---:R-:W-:Y:S02]  /*46b0*/  IMAD.MOV.U32 R71, RZ, RZ, R82 ;  /* 0x000000ffff477224 */ /* 0x004fe400078e0052 */
[----:B------:R-:W-:-:S05]  /*46c0*/  IMAD.WIDE R70, R72, 0x2, R70 ;  /* 0x0000000248467825 */ /* 0x000fca00078e0246 */
[----:B0-----:R0:W-:Y:S02]  /*46d0*/  ST.E.128 desc[UR60][R70.64], R12 ;  /* 0x0000000c46007985 */ /* 0x0011e4000c101d3c */
.L_x_1583:
[----:B------:R-:W-:Y:S05]  /*46e0*/  BSYNC B2 ;  /* 0x0000000000027941 */ /* 0x000fea0003800000 */
.L_x_1582:
        /* <DEDUP_REMOVED lines=54> */
.L_x_1589:
[----:B------:R-:W-:Y:S05]  /*4a50*/  BSYNC B3 ;  /* 0x0000000000037941 */ /* 0x000fea0003800000 */
.L_x_1588:
[----:B------:R-:W-:Y:S02]  /*4a60*/  IMAD.SHL.U32 R68, R171, 0x8, RZ ;  /* 0x00000008ab447824 */ /* 0x000fe400078e00ff */
[----:B---3--:R-:W-:Y:S02]  /*4a70*/  IMAD.MOV.U32 R66, RZ, RZ, R11 ;  /* 0x000000ffff427224 */ /* 0x008fe400078e000b */
[----:B--2---:R-:W-:Y:S02]  /*4a80*/  IMAD.MOV.U32 R67, RZ, RZ, R82 ;  /* 0x000000ffff437224 */ /* 0x004fe400078e0052 */
[----:B------:R-:W-:-:S05]  /*4a90*/  IMAD.WIDE R66, R68, 0x2, R66 ;  /* 0x0000000244427825 */ /* 0x000fca00078e0242 */
[----:B----4-:R0:W-:Y:S02]  /*4aa0*/  ST.E.128 desc[UR60][R66.64], R12 ;  /* 0x0000000c42007985 */ /* 0x0101e4000c101d3c */
.L_x_1587:
[----:B------:R-:W-:Y:S05]  /*4ab0*/  BSYNC B2 ;  /* 0x0000000000027941 */ /* 0x000fea0003800000 */
.L_x_1586:
[----:B------:R-:W-:Y:S01]  /*4ac0*/  ISETP.NE.AND P4, PT, R26, RZ, PT ;  /* 0x000000ff1a00720c */ /* 0x000fe20003f85270 */
[----:B------:R-:W-:-:S12]  /*4ad0*/  BSSY B2, `(.L_x_1590) ;  /* 0x000003a000027945 */ /* 0x000fd80003800000 */
[----:B------:R-:W-:Y:S05]  /*4ae0*/  @!P4 BRA `(.L_x_1591) ;  /* 0x0000000000e0c947 */ /* 0x000fea0003800000 */
[----:B0---4-:R0:W4:Y:S01]  /*4af0*/  LDS.128 R12, [R28+0x3000] ;  /* 0x003000001c0c7984 */ /* 0x0111220000000c00 */
[----:B------:R-:W-:Y:S01]  /*4b00*/  ISETP.GE.AND P4, PT, R178, R123, PT ;  /* 0x0000007bb200720c */ /* 0x000fe20003f86270 */
[----:B------:R-:W-:-:S12]  /*4b10*/  BSSY B3, `(.L_x_1592) ;  /* 0x0000032000037945 */ /* 0x000fd80003800000 */
[----:B0-----:R-:W-:Y:S05]  /*4b20*/  @P4 BRA `(.L_x_1593) ;  /* 0x0000000000c04947 */ /* 0x001fea0003800000 */
[--C-:B------:R-:W-:Y:S02]  /*4b30*/  SHF.R.U64 R62, R62, 0x10, R63.reuse ;  /* 0x000000103e3e7819 */ /* 0x100fe4000000123f */
[----:B------:R-:W-:Y:S02]  /*4b40*/  SHF.R.U32.HI R66, RZ, 0x10, R63 ;  /* 0x00000010ff427819 */ /* 0x000fe4000001163f */
[--C-:B------:R-:W-:Y:S02]  /*4b50*/  SHF.R.U64 R63, R64, 0x10, R65.reuse ;  /* 0x00000010403f7819 */ /* 0x100fe40000001241 */
[----:B------:R-:W-:Y:S02]  /*4b60*/  SHF.R.U32.HI R67, RZ, 0x10, R65 ;  /* 0x00000010ff437819 */ /* 0x000fe40000011641 */
[----:B------:R-:W-:Y:S01]  /*4b70*/  PRMT R65, R159, 0x5432, R63 ;  /* 0x000054329f417816 */ /* 0x000fe2000000003f */
[----:B----4-:R-:W-:Y:S01]  /*4b80*/  IMAD.U32 R63, R13, 0x10000, RZ ;  /* 0x000100000d3f7824 */ /* 0x010fe200078e00ff */
[----:B------:R-:W-:-:S02]  /*4b90*/  PRMT R62, R159, 0x5410, R62 ;  /* 0x000054109f3e7816 */ /* 0x000fc4000000003e */
[----:B------:R-:W-:Y:S02]  /*4ba0*/  LOP3.LUT R70, R13, 0xffff0000, RZ, 0xc0, !PT ;  /* 0xffff00000d467812 */ /* 0x000fe400078ec0ff */
[C---:B------:R-:W-:Y:S01]  /*4bb0*/  LOP3.LUT R68, R65.reuse, 0xffff0000, RZ, 0xc0, !PT ;  /* 0xffff000041447812 */ /* 0x040fe200078ec0ff */
[----:B------:R-:W-:Y:S01]  /*4bc0*/  IMAD.U32 R65, R65, 0x10000, RZ ;  /* 0x0001000041417824 */ /* 0x000fe200078e00ff */
[C---:B------:R-:W-:Y:S01]  /*4bd0*/  LOP3.LUT R64, R62.reuse, 0xffff0000, RZ, 0xc0, !PT ;  /* 0xffff00003e407812 */ /* 0x040fe200078ec0ff */
[----:B------:R-:W-:Y:S02]  /*4be0*/  IMAD.U32 R62, R62, 0x10000, RZ ;  /* 0x000100003e3e7824 */ /* 0x000fe400078e00ff */
[C---:B------:R-:W-:Y:S02]  /*4bf0*/  FMUL.FTZ R69, R70.reuse, R68 ;  /* 0x0000004446457220 */ /* 0x040fe40000410000 */
[-C--:B------:R-:W-:Y:S02]  /*4c00*/  FMUL.FTZ R13, R70, R64.reuse ;  /* 0x00000040460d7220 */ /* 0x080fe40000410000 */
[----:B------:R-:W-:-:S02]  /*4c10*/  FFMA.FTZ R64, R63, R64, -R69 ;  /* 0x000000403f407223 */ /* 0x000fc40000010845 */
[----:B------:R-:W-:Y:S01]  /*4c20*/  FFMA.FTZ R63, R63, R68, R13 ;  /* 0x000000443f3f7223 */ /* 0x000fe2000001000d */
[C---:B------:R-:W-:Y:S02]  /*4c30*/  PRMT R13, R158.reuse, 0x5432, R66 ;  /* 0x000054329e0d7816 */ /* 0x040fe40000000042 */
[----:B------:R-:W-:Y:S02]  /*4c40*/  PRMT R66, R158, 0x5410, R67 ;  /* 0x000054109e427816 */ /* 0x000fe40000000043 */
[----:B------:R-:W-:Y:S01]  /*4c50*/  LOP3.LUT R68, R14, 0xffff0000, RZ, 0xc0, !PT ;  /* 0xffff00000e447812 */ /* 0x000fe200078ec0ff */
[C---:B------:R-:W-:Y:S01]  /*4c60*/  IMAD.U32 R69, R13.reuse, 0x10000, RZ ;  /* 0x000100000d457824 */ /* 0x040fe200078e00ff */
[----:B------:R-:W-:Y:S01]  /*4c70*/  LOP3.LUT R13, R13, 0xffff0000, RZ, 0xc0, !PT ;  /* 0xffff00000d0d7812 */ /* 0x000fe200078ec0ff */
        /* <DEDUP_REMOVED lines=14> */
[C---:B------:R-:W-:Y:S01]  /*4d60*/  LOP3.LUT R13, R12.reuse, 0xffff0000, RZ, 0xc0, !PT ;  /* 0xffff00000c0d7812 */ /* 0x040fe200078ec0ff */
[----:B------:R-:W-:Y:S01]  /*4d70*/  FFMA.FTZ R14, R15, R66, R14 ;  /* 0x000000420f0e7223 */ /* 0x000fe2000001000e */
[----:B------:R-:W-:-:S03]  /*4d80*/  IMAD.U32 R12, R12, 0x10000, RZ ;  /* 0x000100000c0c7824 */ /* 0x000fc600078e00ff */
[C---:B------:R-:W-:Y:S01]  /*4d90*/  FMUL.FTZ R15, R13.reuse, R65 ;  /* 0x000000410d0f7220 */ /* 0x040fe20000410000 */
[-C--:B------:R-:W-:Y:S01]  /*4da0*/  FMUL.FTZ R13, R13, R62.reuse ;  /* 0x0000003e0d0d7220 */ /* 0x080fe20000410000 */
[----:B------:R-:W-:Y:S02]  /*4db0*/  F2FP.BF16.F32.PACK_AB R14, R14, R67 ;  /* 0x000000430e0e723e */ /* 0x000fe400000010ff */
[C---:B------:R-:W-:Y:S01]  /*4dc0*/  FFMA.FTZ R15, R12.reuse, R62, -R15 ;  /* 0x0000003e0c0f7223 */ /* 0x040fe2000001080f */
[----:B------:R-:W-:-:S05]  /*4dd0*/  FFMA.FTZ R13, R12, R65, R13 ;  /* 0x000000410c0d7223 */ /* 0x000fca000001000d */
[----:B------:R-:W-:Y:S01]  /*4de0*/  F2FP.BF16.F32.PACK_AB R13, R13, R15 ;  /* 0x0000000f0d0d723e */ /* 0x000fe200000010ff */
[----:B------:R-:W-:Y:S02]  /*4df0*/  IMAD.MOV.U32 R15, RZ, RZ, R14 ;  /* 0x000000ffff0f7224 */ /* 0x000fe400078e000e */
[----:B------:R-:W-:Y:S02]  /*4e00*/  IMAD.MOV.U32 R14, RZ, RZ, R68 ;  /* 0x000000ffff0e7224 */ /* 0x000fe400078e0044 */
[----:B------:R-:W-:Y:S02]  /*4e10*/  IMAD.MOV.U32 R12, RZ, RZ, R13 ;  /* 0x000000ffff0c7224 */ /* 0x000fe400078e000d */
[----:B------:R-:W-:-:S07]  /*4e20*/  IMAD.MOV.U32 R13, RZ, RZ, R63 ;  /* 0x000000ffff0d7224 */ /* 0x000fce00078e003f */
.L_x_1593:
[----:B------:R-:W-:Y:S05]  /*4e30*/  BSYNC B3 ;  /* 0x0000000000037941 */ /* 0x000fea0003800000 */
.L_x_1592:
[----:B---3--:R-:W-:-:S04]  /*4e40*/  LEA R62, P4, R22, R11, 0x1 ;  /* 0x0000000b163e7211 */ /* 0x008fc800078808ff */
[----:B--2---:R-:W-:-:S05]  /*4e50*/  LEA.HI.X R63, R22, R82, R173, 0x1, P4 ;  /* 0x00000052163f7211 */ /* 0x004fca00020f0cad */
[----:B----4-:R0:W-:Y:S04]  /*4e60*/  ST.E.128 desc[UR60][R62.64], R12 ;  /* 0x0000000c3e007985 */ /* 0x0101e8000c101d3c */
.L_x_1591:
[----:B------:R-:W-:Y:S05]  /*4e70*/  BSYNC B2 ;  /* 0x0000000000027941 */ /* 0x000fea0003800000 */
.L_x_1590:
[----:B------:R-:W-:Y:S01]  /*4e80*/  ISETP.NE.AND P4, PT, R27, RZ, PT ;  /* 0x000000ff1b00720c */ /* 0x000fe20003f85270 */
[----:B------:R-:W-:-:S12]  /*4e90*/  BSSY B2, `(.L_x_1594) ;  /* 0x0000039000027945 */ /* 0x000fd80003800000 */
[----:B------:R-:W-:Y:S05]  /*4ea0*/  @!P4 BRA `(.L_x_1595) ;  /* 0x0000000000dcc947 */ /* 0x000fea0003800000 */
[----:B0---4-:R0:W4:Y:S01]  /*4eb0*/  LDS.128 R12, [R29+0x6000] ;  /* 0x006000001d0c7984 */ /* 0x0111220000000c00 */
[----:B------:R-:W-:Y:S01]  /*4ec0*/  ISETP.GE.AND P4, PT, R176, R123, PT ;  /* 0x0000007bb000720c */ /* 0x000fe20003f86270 */
[----:B------:R-:W-:-:S12]  /*4ed0*/  BSSY B3, `(.L_x_1596) ;  /* 0x0000031000037945 */ /* 0x000fd80003800000 */
[----:B0-----:R-:W-:Y:S05]  /*4ee0*/  @P4 BRA `(.L_x_1597) ;  /* 0x0000000000bc4947 */ /* 0x001fea0003800000 */
[----:B------:R-:W-:Y:S02]  /*4ef0*/  SHF.R.U64 R58, R58, 0x10, R59 ;  /* 0x000000103a3a7819 */ /* 0x000fe4000000123b */
[--C-:B------:R-:W-:Y:S02]  /*4f00*/  SHF.R.U64 R62, R60, 0x10, R61.reuse ;  /* 0x000000103c3e7819 */ /* 0x100fe4000000123d */
[C---:B------:R-:W-:Y:S02]  /*4f10*/  PRMT R58, R157.reuse, 0x5432, R58 ;  /* 0x000054329d3a7816 */ /* 0x040fe4000000003a */
[----:B------:R-:W-:Y:S02]  /*4f20*/  PRMT R157, R157, 0x5410, R62 ;  /* 0x000054109d9d7816 */ /* 0x000fe4000000003e */
[----:B------:R-:W-:Y:S02]  /*4f30*/  SHF.R.U32.HI R60, RZ, 0x10, R61 ;  /* 0x00000010ff3c7819 */ /* 0x000fe4000001163d */
[C---:B----4-:R-:W-:Y:S01]  /*4f40*/  LOP3.LUT R64, R13.reuse, 0xffff0000, RZ, 0xc0, !PT ;  /* 0xffff00000d407812 */ /* 0x050fe200078ec0ff */
[----:B------:R-:W-:Y:S01]  /*4f50*/  IMAD.U32 R13, R13, 0x10000, RZ ;  /* 0x000100000d0d7824 */ /* 0x000fe200078e00ff */
[C---:B------:R-:W-:Y:S01]  /*4f60*/  LOP3.LUT R61, R157.reuse, 0xffff0000, RZ, 0xc0, !PT ;  /* 0xffff00009d3d7812 */ /* 0x040fe200078ec0ff */
[----:B------:R-:W-:Y:S01]  /*4f70*/  IMAD.U32 R157, R157, 0x10000, RZ ;  /* 0x000100009d9d7824 */ /* 0x000fe200078e00ff */
[C---:B------:R-:W-:Y:S01]  /*4f80*/  LOP3.LUT R62, R58.reuse, 0xffff0000, RZ, 0xc0, !PT ;  /* 0xffff00003a3e7812 */ /* 0x040fe200078ec0ff */
[----:B------:R-:W-:Y:S01]  /*4f90*/  IMAD.U32 R58, R58, 0x10000, RZ ;  /* 0x000100003a3a7824 */ /* 0x000fe200078e00ff */
[----:B------:R-:W-:Y:S01]  /*4fa0*/  SHF.R.U32.HI R59, RZ, 0x10, R59 ;  /* 0x00000010ff3b7819 */ /* 0x000fe2000001163b */
[-C--:B------:R-:W-:Y:S01]  /*4fb0*/  FMUL.FTZ R63, R64, R61.reuse ;  /* 0x0000003d403f7220 */ /* 0x080fe20000410000 */
[----:B------:R-:W-:Y:S01]  /*4fc0*/  PRMT R60, R156, 0x5432, R60 ;  /* 0x000054329c3c7816 */ /* 0x000fe2000000003c */
[-C--:B------:R-:W-:Y:S01]  /*4fd0*/  FMUL.FTZ R64, R64, R62.reuse ;  /* 0x0000003e40407220 */ /* 0x080fe20000410000 */
[----:B------:R-:W-:Y:S01]  /*4fe0*/  PRMT R59, R156, 0x5410, R59 ;  /* 0x000054109c3b7816 */ /* 0x000fe2000000003b */
[C---:B------:R-:W-:Y:S01]  /*4ff0*/  FFMA.FTZ R63, R13.reuse, R62, -R63 ;  /* 0x0000003e0d3f7223 */ /* 0x040fe2000001083f */
[----:B------:R-:W-:Y:S01]  /*5000*/  LOP3.LUT R65, R14, 0xffff0000, RZ, 0xc0, !PT ;  /* 0xffff00000e417812 */ /* 0x000fe200078ec0ff */
[----:B------:R-:W-:Y:S01]  /*5010*/  FFMA.FTZ R64, R13, R61, R64 ;  /* 0x0000003d0d407223 */ /* 0x000fe20000010040 */
[C---:B------:R-:W-:Y:S01]  /*5020*/  IMAD.U32 R61, R60.reuse, 0x10000, RZ ;  /* 0x000100003c3d7824 */ /* 0x040fe200078e00ff */
[----:B------:R-:W-:Y:S01]  /*5030*/  LOP3.LUT R60, R60, 0xffff0000, RZ, 0xc0, !PT ;  /* 0xffff00003c3c7812 */ /* 0x000fe200078ec0ff */
[C---:B------:R-:W-:Y:S01]  /*5040*/  IMAD.U32 R62, R59.reuse, 0x10000, RZ ;  /* 0x000100003b3e7824 */ /* 0x040fe200078e00ff */
[----:B------:R-:W-:Y:S01]  /*5050*/  LOP3.LUT R59, R59, 0xffff0000, RZ, 0xc0, !PT ;  /* 0xffff00003b3b7812 */ /* 0x000fe200078ec0ff */
[----:B------:R-:W-:-:S02]  /*5060*/  IMAD.U32 R13, R14, 0x10000, RZ ;  /* 0x000100000e0d7824 */ /* 0x000fc400078e00ff */
        /* <DEDUP_REMOVED lines=23> */
.L_x_1597:
[----:B------:R-:W-:Y:S05]  /*51e0*/  BSYNC B3 ;  /* 0x0000000000037941 */ /* 0x000fea0003800000 */
.L_x_1596:
[----:B---3--:R-:W-:-:S04]  /*51f0*/  LEA R58, P4, R160, R11, 0x1 ;  /* 0x0000000ba03a7211 */ /* 0x008fc800078808ff */
[----:B--2---:R-:W-:-:S05]  /*5200*/  LEA.HI.X R59, R160, R82, R184, 0x1, P4 ;  /* 0x00000052a03b7211 */ /* 0x004fca00020f0cb8 */
[----:B----4-:R0:W-:Y:S04]  /*5210*/  ST.E.128 desc[UR60][R58.64], R12 ;  /* 0x0000000c3a007985 */ /* 0x0101e8000c101d3c */
.L_x_1595:
[----:B------:R-:W-:Y:S05]  /*5220*/  BSYNC B2 ;  /* 0x0000000000027941 */ /* 0x000fea0003800000 */
.L_x_1594:
        /* <DEDUP_REMOVED lines=9> */
[----:B------:R-:W-:Y:S02]  /*52c0*/  SHF.R.U64 R54, R54, 0x10, R55 ;  /* 0x0000001036367819 */ /* 0x000fe40000001237 */
[----:B------:R-:W-:Y:S02]  /*52d0*/  PRMT R11, R155, 0x5410, R11 ;  /* 0x000054109b0b7816 */ /* 0x000fe4000000000b */
        /* <DEDUP_REMOVED lines=9> */
[CC--:B------:R-:W-:Y:S01]  /*5370*/  FMUL.FTZ R61, R62.reuse, R57.reuse ;  /* 0x000000393e3d7220 */ /* 0x0c0fe20000410000 */
        /* <DEDUP_REMOVED lines=34> */
.L_x_1599:
[----:B------:R-:W-:Y:S05]  /*55a0*/  BSYNC B2 ;  /* 0x0000000000027941 */ /* 0x000fea0003800000 */
.L_x_1598:
[----:B----4-:R0:W-:Y:S02]  /*55b0*/  ST.E.128 desc[UR60][R58.64], R12 ;  /* 0x0000000c3a007985 */ /* 0x0101e4000c101d3c */
.L_x_1577:
[----:B------:R-:W-:Y:S05]  /*55c0*/  BSYNC B1 ;  /* 0x0000000000017941 */ /* 0x000fea0003800000 */
.L_x_1576:
[----:B------:R-:W-:-:S03]  /*55d0*/  UMOV UR4, 0xffffffff ;  /* 0xffffffff00047882 */ /* 0x000fc60000000000 */
[----:B------:R-:W-:Y:S05]  /*55e0*/  BRA.DIV UR4, `(.L_x_1600) ;  /* 0x0000025a04a07947 */ /* 0x000fea000b800000 */
[----:B-1----:R-:W1:Y:S04]  /*55f0*/  SHFL.IDX PT, R116, R116, 0x1, 0x1c1f ;  /* 0x003c1f0074747f89 */ /* 0x002e6800000e0000 */
[----:B------:R-:W0:Y:S02]  /*5600*/  SHFL.IDX PT, R117, R117, 0x1, 0x1c1f ;  /* 0x003c1f0075757f89 */ /* 0x000e2400000e0000 */
.L_x_2004:
[----:B------:R-:W-:Y:S05]  /*5610*/  @P5 BRA `(.L_x_1601) ;  /* 0x0000005800205947 */ /* 0x000fea0003800000 */
[----:B------:R-:W-:Y:S01]  /*5620*/  ISETP.NE.AND P4, PT, R7, RZ, PT ;  /* 0x000000ff0700720c */ /* 0x000fe20003f85270 */
[----:B------:R-:W-:-:S12]  /*5630*/  BSSY B1, `(.L_x_1602) ;  /* 0x0000036000017945 */ /* 0x000fd80003800000 */
[----:B------:R-:W-:Y:S05]  /*5640*/  @!P4 BRA `(.L_x_1603) ;  /* 0x0000000000d0c947 */ /* 0x000fea0003800000 */
[----:B0---4-:R0:W4:Y:S01]  /*5650*/  LDS.128 R12, [R29+0x2000] ;  /* 0x002000001d0c7984 */ /* 0x0111220000000c00 */
[----:B------:R-:W-:Y:S01]  /*5660*/  ISETP.GE.AND P5, PT, R162, R123, PT ;  /* 0x0000007ba200720c */ /* 0x000fe20003fa6270 */
[----:B------:R-:W-:Y:S01]  /*5670*/  BSSY B2, `(.L_x_1604) ;  /* 0x0000030000027945 */ /* 0x000fe20003800000 */
[----:B------:R-:W-:-:S04]  /*5680*/  LEA R54, P4, R18, R117, 0x1 ;  /* 0x0000007512367211 */ /* 0x000fc800078808ff */
[----:B-1----:R-:W-:-:S07]  /*5690*/  LEA.HI.X R55, R18, R116, R19, 0x1, P4 ;  /* 0x0000007412377211 */ /* 0x002fce00020f0c13 */
[----:B0-----:R-:W-:Y:S05]  /*56a0*/  @P5 BRA `(.L_x_1605) ;  /* 0x0000000000b05947 */ /* 0x001fea0003800000 */
[----:B---3--:R-:W-:Y:S01]  /*56b0*/  SHF.R.U64 R11, R50, 0x10, R51 ;  /* 0x00000010320b7819 */ /* 0x008fe20000001233 */
[----:B----4-:R-:W-:Y:S01]  /*56c0*/  IMAD.U32 R58, R15, 0x10000, RZ ;  /* 0x000100000f3a7824 */ /* 0x010fe200078e00ff */
[--C-:B------:R-:W-:Y:S01]  /*56d0*/  SHF.R.U64 R50, R52, 0x10, R53.reuse ;  /* 0x0000001034327819 */ /* 0x100fe20000001235 */
[----:B------:R-:W-:Y:S01]  /*56e0*/  IMAD.U32 R56, R14, 0x10000, RZ ;  /* 0x000100000e387824 */ /* 0x000fe200078e00ff */
[----:B------:R-:W-:Y:S01]  /*56f0*/  SHF.R.U32.HI R53, RZ, 0x10, R53 ;  /* 0x00000010ff357819 */ /* 0x000fe20000011635 */
[----:B------:R-:W-:Y:S01]  /*5700*/  IMAD.U32 R57, R12, 0x10000, RZ ;  /* 0x000100000c397824 */ /* 0x000fe200078e00ff */
[----:B------:R-:W-:Y:S02]  /*5710*/  PRMT R50, R153, 0x5410, R50 ;  /* 0x0000541099327816 */ /* 0x000fe40000000032 */
[----:B------:R-:W-:Y:S02]  /*5720*/  SHF.R.U32.HI R51, RZ, 0x10, R51 ;  /* 0x00000010ff337819 */ /* 0x000fe40000011633 */
[----:B------:R-:W-:Y:S01]  /*5730*/  LOP3.LUT R52, R15, 0xffff0000, RZ, 0xc0, !PT ;  /* 0xffff00000f347812 */ /* 0x000fe200078ec0ff */
[C---:B------:R-:W-:Y:S01]  /*5740*/  IMAD.U32 R15, R13.reuse, 0x10000, RZ ;  /* 0x000100000d0f7824 */ /* 0x040fe200078e00ff */
[----:B------:R-:W-:-:S02]  /*5750*/  LOP3.LUT R13, R13, 0xffff0000, RZ, 0xc0, !PT ;  /* 0xffff00000d0d7812 */ /* 0x000fc400078ec0ff */
[C---:B------:R-:W-:Y:S01]  /*5760*/  LOP3.LUT R59, R50.reuse, 0xffff0000, RZ, 0xc0, !PT ;  /* 0xffff0000323b7812 */ /* 0x040fe200078ec0ff */
[----:B------:R-:W-:Y:S01]  /*5770*/  IMAD.U32 R50, R50, 0x10000, RZ ;  /* 0x0001000032327824 */ /* 0x000fe200078e00ff */
[C---:B------:R-:W-:Y:S02]  /*5780*/  PRMT R11, R152.reuse, 0x5410, R11 ;  /* 0x00005410980b7816 */ /* 0x040fe4000000000b */
[----:B------:R-:W-:Y:S01]  /*5790*/  PRMT R53, R153, 0x5432, R53 ;  /* 0x0000543299357816 */ /* 0x000fe20000000035 */
[----:B------:R-:W-:Y:S01]  /*57a0*/  FMUL.FTZ R60, R13, R59 ;  /* 0x0000003b0d3c7220 */ /* 0x000fe20000410000 */
[----:B------:R-:W-:Y:S02]  /*57b0*/  PRMT R51, R152, 0x5432, R51 ;  /* 0x0000543298337816 */ /* 0x000fe40000000033 */
[----:B------:R-:W-:Y:S01]  /*57c0*/  LOP3.LUT R62, R11, 0xffff0000, RZ, 0xc0, !PT ;  /* 0xffff00000b3e7812 */ /* 0x000fe200078ec0ff */
[----:B------:R-:W-:Y:S01]  /*57d0*/  IMAD.U32 R61, R53, 0x10000, RZ ;  /* 0x00010000353d7824 */ /* 0x000fe200078e00ff */
[----:B------:R-:W-:Y:S01]  /*57e0*/  LOP3.LUT R14, R14, 0xffff0000, RZ, 0xc0, !PT ;  /* 0xffff00000e0e7812 */ /* 0x000fe200078ec0ff */
[----:B------:R-:W-:Y:S01]  /*57f0*/  IMAD.U32 R63, R51, 0x10000, RZ ;  /* 0x00010000333f7824 */ /* 0x000fe200078e00ff */
[----:B------:R-:W-:Y:S01]  /*5800*/  LOP3.LUT R53, R53, 0xffff0000, RZ, 0xc0, !PT ;  /* 0xffff000035357812 */ /* 0x000fe200078ec0ff */
[-C--:B------:R-:W-:Y:S01]  /*5810*/  FMUL.FTZ R13, R13, R62.reuse ;  /* 0x0000003e0d0d7220 */ /* 0x080fe20000410000 */
[----:B------:R-:W-:Y:S01]  /*5820*/  FFMA.FTZ R60, R15, R62, -R60 ;  /* 0x0000003e0f3c7223 */ /* 0x000fe2000001083c */
[C---:B------:R-:W-:Y:S01]  /*5830*/  FMUL.FTZ R62, R14.reuse, R61 ;  /* 0x0000003d0e3e7220 */ /* 0x040fe20000410000 */
[----:B------:R-:W-:Y:S01]  /*5840*/  FMUL.FTZ R14, R14, R63 ;  /* 0x0000003f0e0e7220 */ /* 0x000fe20000410000 */
[----:B------:R-:W-:Y:S01]  /*5850*/  LOP3.LUT R51, R51, 0xffff0000, RZ, 0xc0, !PT ;  /* 0xffff000033337812 */ /* 0x000fe200078ec0ff */
[----:B------:R-:W-:Y:S01]  /*5860*/  IMAD.U32 R11, R11, 0x10000, RZ ;  /* 0x000100000b0b7824 */ /* 0x000fe200078e00ff */
[----:B------:R-:W-:Y:S01]  /*5870*/  LOP3.LUT R12, R12, 0xffff0000, RZ, 0xc0, !PT ;  /* 0xffff00000c0c7812 */ /* 0x000fe200078ec0ff */
[----:B------:R-:W-:Y:S01]  /*5880*/  FFMA.FTZ R13, R15, R59, R13 ;  /* 0x0000003b0f0d7223 */ /* 0x000fe2000001000d */
[C---:B------:R-:W-:Y:S01]  /*5890*/  FFMA.FTZ R62, R56.reuse, R63, -R62 ;  /* 0x0000003f383e7223 */ /* 0x040fe2000001083e */
[----:B------:R-:W-:Y:S01]  /*58a0*/  FFMA.FTZ R14, R56, R61, R14 ;  /* 0x0000003d380e7223 */ /* 0x000fe2000001000e */
[C---:B------:R-:W-:Y:S01]  /*58b0*/  FMUL.FTZ R15, R52.reuse, R53 ;  /* 0x00000035340f7220 */ /* 0x040fe20000410000 */
[----:B------:R-:W-:Y:S01]  /*58c0*/  FMUL.FTZ R56, R52, R51 ;  /* 0x0000003334387220 */ /* 0x000fe20000410000 */
[CC--:B------:R-:W-:Y:S01]  /*58d0*/  FMUL.FTZ R52, R12.reuse, R50.reuse ;  /* 0x000000320c347220 */ /* 0x0c0fe20000410000 */
[----:B------:R-:W-:Y:S01]  /*58e0*/  FMUL.FTZ R12, R12, R11 ;  /* 0x0000000b0c0c7220 */ /* 0x000fe20000410000 */
[C---:B------:R-:W-:Y:S01]  /*58f0*/  FFMA.FTZ R15, R58.reuse, R51, -R15 ;  /* 0x000000333a0f7223 */ /* 0x040fe2000001080f */
[----:B------:R-:W-:Y:S01]  /*5900*/  FFMA.FTZ R56, R58, R53, R56 ;  /* 0x000000353a387223 */ /* 0x000fe20000010038 */
[C---:B------:R-:W-:Y:S01]  /*5910*/  FFMA.FTZ R52, R57.reuse, R11, -R52 ;  /* 0x0000000b39347223 */ /* 0x040fe20000010834 */
[----:B------:R-:W-:Y:S01]  /*5920*/  FFMA.FTZ R12, R57, R50, R12 ;  /* 0x00000032390c7223 */ /* 0x000fe2000001000c */
[----:B------:R-:W-:-:S02]  /*5930*/  F2FP.BF16.F32.PACK_AB R13, R13, R60 ;  /* 0x0000003c0d0d723e */ /* 0x000fc400000010ff */
[----:B------:R-:W-:Y:S02]  /*5940*/  F2FP.BF16.F32.PACK_AB R15, R56, R15 ;  /* 0x0000000f380f723e */ /* 0x000fe400000010ff */
[----:B------:R-:W-:Y:S02]  /*5950*/  F2FP.BF16.F32.PACK_AB R14, R14, R62 ;  /* 0x0000003e0e0e723e */ /* 0x000fe400000010ff */
[----:B------:R-:W-:-:S07]  /*5960*/  F2FP.BF16.F32.PACK_AB R12, R12, R52 ;  /* 0x000000340c0c723e */ /* 0x000fce00000010ff */
.L_x_1605:
[----:B------:R-:W-:Y:S05]  /*5970*/  BSYNC B2 ;  /* 0x0000000000027941 */ /* 0x000fea0003800000 */
.L_x_1604:
[----:B----4-:R0:W-:Y:S02]  /*5980*/  ST.E.128 desc[UR60][R54.64], R12 ;  /* 0x0000000c36007985 */ /* 0x0101e4000c101d3c */
.L_x_1603:
[----:B------:R-:W-:Y:S05]  /*5990*/  BSYNC B1 ;  /* 0x0000000000017941 */ /* 0x000fea0003800000 */
.L_x_1602:
        /* <DEDUP_REMOVED lines=11> */
[----:B------:R-:W-:Y:S01]  /*5a50*/  SHF.R.U64 R11, R46, 0x10, R47 ;  /* 0x000000102e0b7819 */ /* 0x000fe2000000122f */
[----:B----4-:R-:W-:Y:S01]  /*5a60*/  IMAD.U32 R54, R12, 0x10000, RZ ;  /* 0x000100000c367824 */ /* 0x010fe200078e00ff */
[--C-:B------:R-:W-:Y:S02]  /*5a70*/  SHF.R.U64 R46, R48, 0x10, R49.reuse ;  /* 0x00000010302e7819 */ /* 0x100fe40000001231 */
[----:B------:R-:W-:Y:S01]  /*5a80*/  SHF.R.U32.HI R52, RZ, 0x10, R49 ;  /* 0x00000010ff347819 */ /* 0x000fe20000011631 */
[----:B------:R-:W-:Y:S01]  /*5a90*/  IMAD.U32 R49, R14, 0x10000, RZ ;  /* 0x000100000e317824 */ /* 0x000fe200078e00ff */
[----:B------:R-:W-:Y:S02]  /*5aa0*/  PRMT R46, R151, 0x5410, R46 ;  /* 0x00005410972e7816 */ /* 0x000fe4000000002e */
[----:B------:R-:W-:Y:S02]  /*5ab0*/  SHF.R.U32.HI R47, RZ, 0x10, R47 ;  /* 0x00000010ff2f7819 */ /* 0x000fe4000001162f */
[----:B------:R-:W-:-:S02]  /*5ac0*/  PRMT R11, R150, 0x5410, R11 ;  /* 0x00005410960b7816 */ /* 0x000fc4000000000b */
[----:B------:R-:W-:Y:S01]  /*5ad0*/  PRMT R151, R151, 0x5432, R52 ;  /* 0x0000543297977816 */ /* 0x000fe20000000034 */
[C---:B------:R-:W-:Y:S01]  /*5ae0*/  IMAD.U32 R52, R13.reuse, 0x10000, RZ ;  /* 0x000100000d347824 */ /* 0x040fe200078e00ff */
[----:B------:R-:W-:Y:S02]  /*5af0*/  LOP3.LUT R58, R13, 0xffff0000, RZ, 0xc0, !PT ;  /* 0xffff00000d3a7812 */ /* 0x000fe400078ec0ff */
[----:B------:R-:W-:Y:S01]  /*5b00*/  LOP3.LUT R13, R46, 0xffff0000, RZ, 0xc0, !PT ;  /* 0xffff00002e0d7812 */ /* 0x000fe200078ec0ff */
[----:B------:R-:W-:Y:S01]  /*5b10*/  IMAD.U32 R55, R151, 0x10000, RZ ;  /* 0x0001000097377824 */ /* 0x000fe200078e00ff */
[----:B------:R-:W-:Y:S02]  /*5b20*/  PRMT R47, R150, 0x5432, R47 ;  /* 0x00005432962f7816 */ /* 0x000fe4000000002f */
[----:B------:R-:W-:Y:S01]  /*5b30*/  LOP3.LUT R53, R11, 0xffff0000, RZ, 0xc0, !PT ;  /* 0xffff00000b357812 */ /* 0x000fe200078ec0ff */
[----:B------:R-:W-:Y:S01]  /*5b40*/  FMUL.FTZ R57, R58, R13 ;  /* 0x0000000d3a397220 */ /* 0x000fe20000410000 */
[----:B------:R-:W-:Y:S01]  /*5b50*/  LOP3.LUT R14, R14, 0xffff0000, RZ, 0xc0, !PT ;  /* 0xffff00000e0e7812 */ /* 0x000fe200078ec0ff */
[----:B------:R-:W-:Y:S01]  /*5b60*/  IMAD.U32 R56, R47, 0x10000, RZ ;  /* 0x000100002f387824 */ /* 0x000fe200078e00ff */
[----:B------:R-:W-:Y:S01]  /*5b70*/  LOP3.LUT R48, R15, 0xffff0000, RZ, 0xc0, !PT ;  /* 0xffff00000f307812 */ /* 0x000fe200078ec0ff */
[----:B------:R-:W-:Y:S01]  /*5b80*/  FMUL.FTZ R58, R58, R53 ;  /* 0x000000353a3a7220 */ /* 0x000fe20000410000 */
[----:B------:R-:W-:Y:S01]  /*5b90*/  LOP3.LUT R12, R12, 0xffff0000, RZ, 0xc0, !PT ;  /* 0xffff00000c0c7812 */ /* 0x000fe200078ec0ff */
[C---:B------:R-:W-:Y:S01]  /*5ba0*/  FMUL.FTZ R59, R14.reuse, R55 ;  /* 0x000000370e3b7220 */ /* 0x040fe20000410000 */
[----:B------:R-:W-:Y:S01]  /*5bb0*/  FMUL.FTZ R14, R14, R56 ;  /* 0x000000380e0e7220 */ /* 0x000fe20000410000 */
[----:B------:R-:W-:Y:S01]  /*5bc0*/  FFMA.FTZ R58, R52, R13, R58 ;  /* 0x0000000d343a7223 */ /* 0x000fe2000001003a */
[----:B------:R-:W-:Y:S01]  /*5bd0*/  LOP3.LUT R151, R151, 0xffff0000, RZ, 0xc0, !PT ;  /* 0xffff000097977812 */ /* 0x000fe200078ec0ff */
[----:B------:R-:W-:Y:S01]  /*5be0*/  IMAD.U32 R13, R46, 0x10000, RZ ;  /* 0x000100002e0d7824 */ /* 0x000fe200078e00ff */
[----:B------:R-:W-:Y:S01]  /*5bf0*/  LOP3.LUT R47, R47, 0xffff0000, RZ, 0xc0, !PT ;  /* 0xffff00002f2f7812 */ /* 0x000fe200078ec0ff */
[----:B------:R-:W-:-:S02]  /*5c00*/  IMAD.U32 R11, R11, 0x10000, RZ ;  /* 0x000100000b0b7824 */ /* 0x000fc400078e00ff */
[C---:B------:R-:W-:Y:S01]  /*5c10*/  FFMA.FTZ R59, R49.reuse, R56, -R59 ;  /* 0x00000038313b7223 */ /* 0x040fe2000001083b */
[----:B------:R-:W-:Y:S01]  /*5c20*/  FFMA.FTZ R14, R49, R55, R14 ;  /* 0x00000037310e7223 */ /* 0x000fe2000001000e */
[----:B------:R-:W-:Y:S02]  /*5c30*/  IMAD.U32 R15, R15, 0x10000, RZ ;  /* 0x000100000f0f7824 */ /* 0x000fe400078e00ff */
[----:B------:R-:W-:Y:S01]  /*5c40*/  FMUL.FTZ R46, R48, R151 ;  /* 0x00000097302e7220 */ /* 0x000fe20000410000 */
[----:B------:R-:W-:Y:S01]  /*5c50*/  FMUL.FTZ R49, R12, R13 ;  /* 0x0000000d0c317220 */ /* 0x000fe20000410000 */
[----:B------:R-:W-:Y:S01]  /*5c60*/  FMUL.FTZ R48, R48, R47 ;  /* 0x0000002f30307220 */ /* 0x000fe20000410000 */
[----:B------:R-:W-:Y:S01]  /*5c70*/  FMUL.FTZ R12, R12, R11 ;  /* 0x0000000b0c0c7220 */ /* 0x000fe20000410000 */
[C---:B------:R-:W-:Y:S01]  /*5c80*/  FFMA.FTZ R46, R15.reuse, R47, -R46 ;  /* 0x0000002f0f2e7223 */ /* 0x040fe2000001082e */
[----:B------:R-:W-:Y:S01]  /*5c90*/  FFMA.FTZ R57, R52, R53, -R57 ;  /* 0x0000003534397223 */ /* 0x000fe20000010839 */
[----:B------:R-:W-:Y:S01]  /*5ca0*/  FFMA.FTZ R15, R15, R151, R48 ;  /* 0x000000970f0f7223 */ /* 0x000fe20000010030 */
[C---:B------:R-:W-:Y:S01]  /*5cb0*/  FFMA.FTZ R49, R54.reuse, R11, -R49 ;  /* 0x0000000b36317223 */ /* 0x040fe20000010831 */
[----:B------:R-:W-:Y:S01]  /*5cc0*/  FFMA.FTZ R12, R54, R13, R12 ;  /* 0x0000000d360c7223 */ /* 0x000fe2000001000c */
[----:B------:R-:W-:-:S02]  /*5cd0*/  F2FP.BF16.F32.PACK_AB R14, R14, R59 ;  /* 0x0000003b0e0e723e */ /* 0x000fc400000010ff */
[----:B------:R-:W-:Y:S02]  /*5ce0*/  F2FP.BF16.F32.PACK_AB R13, R58, R57 ;  /* 0x000000393a0d723e */ /* 0x000fe400000010ff */
[----:B------:R-:W-:Y:S02]  /*5cf0*/  F2FP.BF16.F32.PACK_AB R15, R15, R46 ;  /* 0x0000002e0f0f723e */ /* 0x000fe400000010ff */
[----:B------:R-:W-:-:S07]  /*5d00*/  F2FP.BF16.F32.PACK_AB R12, R12, R49 ;  /* 0x000000310c0c723e */ /* 0x000fce00000010ff */
.L_x_1609:
[----:B------:R-:W-:Y:S05]  /*5d10*/  BSYNC B2 ;  /* 0x0000000000027941 */ /* 0x000fea0003800000 */
.L_x_1608:
[----:B----4-:R0:W-:Y:S02]  /*5d20*/  ST.E.128 desc[UR60][R50.64], R12 ;  /* 0x0000000c32007985 */ /* 0x0101e4000c101d3c */
.L_x_1607:
[----:B------:R-:W-:Y:S05]  /*5d30*/  BSYNC B1 ;  /* 0x0000000000017941 */ /* 0x000fea0003800000 */
.L_x_1606:
        /* <DEDUP_REMOVED lines=11> */
[----:B------:R-:W-:Y:S02]  /*5df0*/  SHF.R.U64 R44, R44, 0x10, R45 ;  /* 0x000000102c2c7819 */ /* 0x000fe4000000122d */
[----:B------:R-:W-:Y:S01]  /*5e00*/  SHF.R.U64 R51, R42, 0x10, R43 ;  /* 0x000000102a337819 */ /* 0x000fe2000000122b */
[----:B----4-:R-:W-:Y:S01]  /*5e10*/  IMAD.U32 R42, R14, 0x10000, RZ ;  /* 0x000100000e2a7824 */ /* 0x010fe200078e00ff */
[----:B------:R-:W-:Y:S02]  /*5e20*/  SHF.R.U32.HI R48, RZ, 0x10, R45 ;  /* 0x00000010ff307819 */ /* 0x000fe4000001162d */
[----:B------:R-:W-:Y:S02]  /*5e30*/  SHF.R.U32.HI R49, RZ, 0x10, R43 ;  /* 0x00000010ff317819 */ /* 0x000fe4000001162b */
[----:B------:R-:W-:Y:S02]  /*5e40*/  PRMT R44, R149, 0x5410, R44 ;  /* 0x00005410952c7816 */ /* 0x000fe4000000002c */
[----:B------:R-:W-:-:S02]  /*5e50*/  PRMT R43, R148, 0x5410, R51 ;  /* 0x00005410942b7816 */ /* 0x000fc40000000033 */
[----:B------:R-:W-:Y:S02]  /*5e60*/  PRMT R149, R149, 0x5432, R48 ;  /* 0x0000543295957816 */ /* 0x000fe40000000030 */
[----:B------:R-:W-:Y:S02]  /*5e70*/  LOP3.LUT R48, R13, 0xffff0000, RZ, 0xc0, !PT ;  /* 0xffff00000d307812 */ /* 0x000fe400078ec0ff */
[C---:B------:R-:W-:Y:S01]  /*5e80*/  LOP3.LUT R52, R44.reuse, 0xffff0000, RZ, 0xc0, !PT ;  /* 0xffff00002c347812 */ /* 0x040fe200078ec0ff */
[----:B------:R-:W-:Y:S01]  /*5e90*/  IMAD.U32 R45, R149, 0x10000, RZ ;  /* 0x00010000952d7824 */ /* 0x000fe200078e00ff */
[----:B------:R-:W-:Y:S01]  /*5ea0*/  LOP3.LUT R50, R43, 0xffff0000, RZ, 0xc0, !PT ;  /* 0xffff00002b327812 */ /* 0x000fe200078ec0ff */
[----:B------:R-:W-:Y:S01]  /*5eb0*/  IMAD.U32 R44, R44, 0x10000, RZ ;  /* 0x000100002c2c7824 */ /* 0x000fe200078e00ff */
[----:B------:R-:W-:Y:S01]  /*5ec0*/  PRMT R148, R148, 0x5432, R49 ;  /* 0x0000543294947816 */ /* 0x000fe20000000031 */
[----:B------:R-:W-:Y:S02]  /*5ed0*/  IMAD.U32 R49, R13, 0x10000, RZ ;  /* 0x000100000d317824 */ /* 0x000fe400078e00ff */
[----:B------:R-:W-:Y:S01]  /*5ee0*/  FMUL.FTZ R54, R48, R52 ;  /* 0x0000003430367220 */ /* 0x000fe20000410000 */
[----:B------:R-:W-:Y:S01]  /*5ef0*/  LOP3.LUT R14, R14, 0xffff0000, RZ, 0xc0, !PT ;  /* 0xffff00000e0e7812 */ /* 0x000fe200078ec0ff */
[----:B------:R-:W-:Y:S01]  /*5f00*/  FMUL.FTZ R53, R48, R50 ;  /* 0x0000003230357220 */ /* 0x000fe20000410000 */
[----:B------:R-:W-:Y:S01]  /*5f10*/  IMAD.U32 R51, R148, 0x10000, RZ ;  /* 0x0001000094337824 */ /* 0x000fe200078e00ff */
[C---:B------:R-:W-:Y:S01]  /*5f20*/  LOP3.LUT R48, R12.reuse, 0xffff0000, RZ, 0xc0, !PT ;  /* 0xffff00000c307812 */ /* 0x040fe200078ec0ff */
[----:B------:R-:W-:-:S02]  /*5f30*/  IMAD.U32 R13, R12, 0x10000, RZ ;  /* 0x000100000c0d7824 */ /* 0x000fc400078e00ff */
[C---:B------:R-:W-:Y:S01]  /*5f40*/  FFMA.FTZ R12, R49.reuse, R50, -R54 ;  /* 0x00000032310c7223 */ /* 0x040fe20000010836 */
[----:B------:R-:W-:Y:S01]  /*5f50*/  FFMA.FTZ R49, R49, R52, R53 ;  /* 0x0000003431317223 */ /* 0x000fe20000010035 */
[C---:B------:R-:W-:Y:S01]  /*5f60*/  FMUL.FTZ R55, R14.reuse, R45 ;  /* 0x0000002d0e377220 */ /* 0x040fe20000410000 */
[----:B------:R-:W-:Y:S01]  /*5f70*/  FMUL.FTZ R53, R14, R51 ;  /* 0x000000330e357220 */ /* 0x000fe20000410000 */
[----:B------:R-:W-:Y:S01]  /*5f80*/  LOP3.LUT R11, R15, 0xffff0000, RZ, 0xc0, !PT ;  /* 0xffff00000f0b7812 */ /* 0x000fe200078ec0ff */
[----:B------:R-:W-:Y:S01]  /*5f90*/  IMAD.U32 R43, R43, 0x10000, RZ ;  /* 0x000100002b2b7824 */ /* 0x000fe200078e00ff */
[----:B------:R-:W-:Y:S01]  /*5fa0*/  LOP3.LUT R14, R149, 0xffff0000, RZ, 0xc0, !PT ;  /* 0xffff0000950e7812 */ /* 0x000fe200078ec0ff */
[----:B------:R-:W-:Y:S01]  /*5fb0*/  FFMA.FTZ R50, R42, R45, R53 ;  /* 0x0000002d2a327223 */ /* 0x000fe20000010035 */
[----:B------:R-:W-:Y:S01]  /*5fc0*/  LOP3.LUT R148, R148, 0xffff0000, RZ, 0xc0, !PT ;  /* 0xffff000094947812 */ /* 0x000fe200078ec0ff */
[----:B------:R-:W-:Y:S01]  /*5fd0*/  FFMA.FTZ R51, R42, R51, -R55 ;  /* 0x000000332a337223 */ /* 0x000fe20000010837 */
[----:B------:R-:W-:-:S02]  /*5fe0*/  IMAD.U32 R15, R15, 0x10000, RZ ;  /* 0x000100000f0f7824 */ /* 0x000fc400078e00ff */
[C---:B------:R-:W-:Y:S01]  /*5ff0*/  FMUL.FTZ R52, R11.reuse, R14 ;  /* 0x0000000e0b347220 */ /* 0x040fe20000410000 */
[C---:B------:R-:W-:Y:S01]  /*6000*/  FMUL.FTZ R42, R48.reuse, R44 ;  /* 0x0000002c302a7220 */ /* 0x040fe20000410000 */
[-C--:B------:R-:W-:Y:S01]  /*6010*/  FMUL.FTZ R45, R11, R148.reuse ;  /* 0x000000940b2d7220 */ /* 0x080fe20000410000 */
[-C--:B------:R-:W-:Y:S01]  /*6020*/  FMUL.FTZ R11, R48, R43.reuse ;  /* 0x0000002b300b7220 */ /* 0x080fe20000410000 */
[----:B------:R-:W-:Y:S01]  /*6030*/  FFMA.FTZ R52, R15, R148, -R52 ;  /* 0x000000940f347223 */ /* 0x000fe20000010834 */
[----:B------:R-:W-:Y:S01]  /*6040*/  FFMA.FTZ R42, R13, R43, -R42 ;  /* 0x0000002b0d2a7223 */ /* 0x000fe2000001082a */
[----:B------:R-:W-:Y:S01]  /*6050*/  FFMA.FTZ R45, R15, R14, R45 ;  /* 0x0000000e0f2d7223 */ /* 0x000fe2000001002d */
[----:B------:R-:W-:Y:S01]  /*6060*/  FFMA.FTZ R11, R13, R44, R11 ;  /* 0x0000002c0d0b7223 */ /* 0x000fe2000001000b */
[----:B------:R-:W-:Y:S02]  /*6070*/  F2FP.BF16.F32.PACK_AB R13, R49, R12 ;  /* 0x0000000c310d723e */ /* 0x000fe400000010ff */
[----:B------:R-:W-:-:S02]  /*6080*/  F2FP.BF16.F32.PACK_AB R14, R50, R51 ;  /* 0x00000033320e723e */ /* 0x000fc400000010ff */
[----:B------:R-:W-:Y:S02]  /*6090*/  F2FP.BF16.F32.PACK_AB R15, R45, R52 ;  /* 0x000000342d0f723e */ /* 0x000fe400000010ff */
[----:B------:R-:W-:-:S07]  /*60a0*/  F2FP.BF16.F32.PACK_AB R12, R11, R42 ;  /* 0x0000002a0b0c723e */ /* 0x000fce00000010ff */
.L_x_1613:
[----:B------:R-:W-:Y:S05]  /*60b0*/  BSYNC B2 ;  /* 0x0000000000027941 */ /* 0x000fea0003800000 */
.L_x_1612:
[----:B----4-:R0:W-:Y:S02]  /*60c0*/  ST.E.128 desc[UR60][R46.64], R12 ;  /* 0x0000000c2e007985 */ /* 0x0101e4000c101d3c */
.L_x_1611:
[----:B------:R-:W-:Y:S05]  /*60d0*/  BSYNC B1 ;  /* 0x0000000000017941 */ /* 0x000fea0003800000 */
.L_x_1610:
        /* <DEDUP_REMOVED lines=9> */
[--C-:B------:R-:W-:Y:S01]  /*6170*/  SHF.R.U64 R46, R38, 0x10, R39.reuse ;  /* 0x00000010262e7819 */ /* 0x100fe20000001227 */
[----:B----4-:R-:W-:Y:S01]  /*6180*/  IMAD.U32 R38, R14, 0x10000, RZ ;  /* 0x000100000e267824 */ /* 0x010fe200078e00ff */
[----:B------:R-:W-:Y:S02]  /*6190*/  SHF.R.U32.HI R44, RZ, 0x10, R39 ;  /* 0x00000010ff2c7819 */ /* 0x000fe40000011627 */
[--C-:B------:R-:W-:Y:S02]  /*61a0*/  SHF.R.U64 R45, R40, 0x10, R41.reuse ;  /* 0x00000010282d7819 */ /* 0x100fe40000001229 */
[----:B------:R-:W-:Y:S02]  /*61b0*/  SHF.R.U32.HI R41, RZ, 0x10, R41 ;  /* 0x00000010ff297819 */ /* 0x000fe40000011629 */
[----:B------:R-:W-:Y:S01]  /*61c0*/  LOP3.LUT R39, R14, 0xffff0000, RZ, 0xc0, !PT ;  /* 0xffff00000e277812 */ /* 0x000fe200078ec0ff */
[C---:B------:R-:W-:Y:S01]  /*61d0*/  IMAD.U32 R14, R15.reuse, 0x10000, RZ ;  /* 0x000100000f0e7824 */ /* 0x040fe200078e00ff */
[----:B---3--:R-:W-:-:S02]  /*61e0*/  LOP3.LUT R11, R15, 0xffff0000, RZ, 0xc0, !PT ;  /* 0xffff00000f0b7812 */ /* 0x008fc400078ec0ff */
[----:B------:R-:W-:Y:S02]  /*61f0*/  PRMT R15, R131, 0x5410, R46 ;  /* 0x00005410830f7816 */ /* 0x000fe4000000002e */
[C---:B------:R-:W-:Y:S02]  /*6200*/  PRMT R46, R142.reuse, 0x5410, R45 ;  /* 0x000054108e2e7816 */ /* 0x040fe4000000002d */
[----:B------:R-:W-:Y:S01]  /*6210*/  PRMT R142, R142, 0x5432, R41 ;  /* 0x000054328e8e7816 */ /* 0x000fe20000000029 */
[----:B------:R-:W-:Y:S01]  /*6220*/  IMAD.U32 R41, R13, 0x10000, RZ ;  /* 0x000100000d297824 */ /* 0x000fe200078e00ff */
[----:B------:R-:W-:Y:S02]  /*6230*/  PRMT R131, R131, 0x5432, R44 ;  /* 0x0000543283837816 */ /* 0x000fe4000000002c */
[----:B------:R-:W-:Y:S01]  /*6240*/  LOP3.LUT R40, R13, 0xffff0000, RZ, 0xc0, !PT ;  /* 0xffff00000d287812 */ /* 0x000fe200078ec0ff */
[----:B------:R-:W-:Y:S01]  /*6250*/  IMAD.U32 R48, R142, 0x10000, RZ ;  /* 0x000100008e307824 */ /* 0x000fe200078e00ff */
[----:B------:R-:W-:Y:S01]  /*6260*/  LOP3.LUT R47, R46, 0xffff0000, RZ, 0xc0, !PT ;  /* 0xffff00002e2f7812 */ /* 0x000fe200078ec0ff */
[----:B------:R-:W-:Y:S01]  /*6270*/  IMAD.U32 R45, R131, 0x10000, RZ ;  /* 0x00010000832d7824 */ /* 0x000fe200078e00ff */
[----:B------:R-:W-:Y:S01]  /*6280*/  LOP3.LUT R44, R15, 0xffff0000, RZ, 0xc0, !PT ;  /* 0xffff00000f2c7812 */ /* 0x000fe200078ec0ff */
[C---:B------:R-:W-:Y:S01]  /*6290*/  FMUL.FTZ R49, R39.reuse, R48 ;  /* 0x0000003027317220 */ /* 0x040fe20000410000 */
[----:B------:R-:W-:Y:S01]  /*62a0*/  LOP3.LUT R142, R142, 0xffff0000, RZ, 0xc0, !PT ;  /* 0xffff00008e8e7812 */ /* 0x000fe200078ec0ff */
[----:B------:R-:W-:Y:S01]  /*62b0*/  FMUL.FTZ R39, R39, R45 ;  /* 0x0000002d27277220 */ /* 0x000fe20000410000 */
[C---:B------:R-:W-:Y:S01]  /*62c0*/  FMUL.FTZ R50, R40.reuse, R47 ;  /* 0x0000002f28327220 */ /* 0x040fe20000410000 */
[----:B------:R-:W-:Y:S01]  /*62d0*/  FMUL.FTZ R52, R40, R44 ;  /* 0x0000002c28347220 */ /* 0x000fe20000410000 */
[----:B------:R-:W-:Y:S01]  /*62e0*/  LOP3.LUT R131, R131, 0xffff0000, RZ, 0xc0, !PT ;  /* 0xffff000083837812 */ /* 0x000fe200078ec0ff */
[----:B------:R-:W-:Y:S01]  /*62f0*/  IMAD.U32 R46, R46, 0x10000, RZ ;  /* 0x000100002e2e7824 */ /* 0x000fe200078e00ff */
[----:B------:R-:W-:Y:S01]  /*6300*/  LOP3.LUT R40, R12, 0xffff0000, RZ, 0xc0, !PT ;  /* 0xffff00000c287812 */ /* 0x000fe200078ec0ff */
[----:B------:R-:W-:-:S02]  /*6310*/  IMAD.U32 R15, R15, 0x10000, RZ ;  /* 0x000100000f0f7824 */ /* 0x000fc400078e00ff */
[C---:B------:R-:W-:Y:S01]  /*6320*/  FFMA.FTZ R48, R38.reuse, R48, R39 ;  /* 0x0000003026307223 */ /* 0x040fe20000010027 */
[----:B------:R-:W-:Y:S01]  /*6330*/  FFMA.FTZ R49, R38, R45, -R49 ;  /* 0x0000002d26317223 */ /* 0x000fe20000010831 */
[C---:B------:R-:W-:Y:S01]  /*6340*/  FMUL.FTZ R39, R11.reuse, R142 ;  /* 0x0000008e0b277220 */ /* 0x040fe20000410000 */
[----:B------:R-:W-:Y:S01]  /*6350*/  FMUL.FTZ R45, R11, R131 ;  /* 0x000000830b2d7220 */ /* 0x000fe20000410000 */
[----:B------:R-:W-:Y:S02]  /*6360*/  IMAD.U32 R13, R12, 0x10000, RZ ;  /* 0x000100000c0d7824 */ /* 0x000fe400078e00ff */
[C---:B------:R-:W-:Y:S01]  /*6370*/  FMUL.FTZ R38, R40.reuse, R46 ;  /* 0x0000002e28267220 */ /* 0x040fe20000410000 */
[----:B------:R-:W-:Y:S01]  /*6380*/  FMUL.FTZ R11, R40, R15 ;  /* 0x0000000f280b7220 */ /* 0x000fe20000410000 */
[C---:B------:R-:W-:Y:S01]  /*6390*/  FFMA.FTZ R12, R41.reuse, R44, -R50 ;  /* 0x0000002c290c7223 */ /* 0x040fe20000010832 */
[C---:B------:R-:W-:Y:S01]  /*63a0*/  FFMA.FTZ R39, R14.reuse, R131, -R39 ;  /* 0x000000830e277223 */ /* 0x040fe20000010827 */
[----:B------:R-:W-:Y:S01]  /*63b0*/  FFMA.FTZ R41, R41, R47, R52 ;  /* 0x0000002f29297223 */ /* 0x000fe20000010034 */
[----:B------:R-:W-:Y:S01]  /*63c0*/  FFMA.FTZ R14, R14, R142, R45 ;  /* 0x0000008e0e0e7223 */ /* 0x000fe2000001002d */
[C---:B------:R-:W-:Y:S01]  /*63d0*/  FFMA.FTZ R38, R13.reuse, R15, -R38 ;  /* 0x0000000f0d267223 */ /* 0x040fe20000010826 */
[----:B------:R-:W-:-:S02]  /*63e0*/  FFMA.FTZ R11, R13, R46, R11 ;  /* 0x0000002e0d0b7223 */ /* 0x000fc4000001000b */
[----:B------:R-:W-:Y:S02]  /*63f0*/  F2FP.BF16.F32.PACK_AB R13, R41, R12 ;  /* 0x0000000c290d723e */ /* 0x000fe400000010ff */
[----:B------:R-:W-:Y:S02]  /*6400*/  F2FP.BF16.F32.PACK_AB R15, R14, R39 ;  /* 0x000000270e0f723e */ /* 0x000fe400000010ff */
[----:B------:R-:W-:Y:S02]  /*6410*/  F2FP.BF16.F32.PACK_AB R14, R48, R49 ;  /* 0x00000031300e723e */ /* 0x000fe400000010ff */
[----:B------:R-:W-:-:S07]  /*6420*/  F2FP.BF16.F32.PACK_AB R12, R11, R38 ;  /* 0x000000260b0c723e */ /* 0x000fce00000010ff */
.L_x_1617:
[----:B------:R-:W-:Y:S05]  /*6430*/  BSYNC B2 ;  /* 0x0000000000027941 */ /* 0x000fea0003800000 */
.L_x_1616:
[----:B----4-:R0:W-:Y:S02]  /*6440*/  ST.E.128 desc[UR60][R42.64], R12 ;  /* 0x0000000c2a007985 */ /* 0x0101e4000c101d3c */
.L_x_1615:
[----:B------:R-:W-:Y:S05]  /*6450*/  BSYNC B1 ;  /* 0x0000000000017941 */ /* 0x000fea0003800000 */
.L_x_1614:
        /* <DEDUP_REMOVED lines=17> */
[----:B------:R-:W-:Y:S02]  /*6570*/  PRMT R115, R115, 0x5432, R44 ;  /* 0x0000543273737816 */ /* 0x000fe4000000002c */
[----:B------:R-:W-:Y:S01]  /*6580*/  LOP3.LUT R35, R14, 0xffff0000, RZ, 0xc0, !PT ;  /* 0xffff00000e237812 */ /* 0x000fe200078ec0ff */
[----:B------:R-:W-:Y:S01]  /*6590*/  IMAD.U32 R43, R127, 0x10000, RZ ;  /* 0x000100007f2b7824 */ /* 0x000fe200078e00ff */
[----:B------:R-:W-:Y:S01]  /*65a0*/  LOP3.LUT R29, R13, 0xffff0000, RZ, 0xc0, !PT ;  /* 0xffff00000d1d7812 */ /* 0x000fe200078ec0ff */
[----:B------:R-:W-:Y:S01]  /*65b0*/  IMAD.U32 R37, R115, 0x10000, RZ ;  /* 0x0001000073257824 */ /* 0x000fe200078e00ff */
[----:B------:R-:W-:Y:S01]  /*65c0*/  LOP3.LUT R42, R41, 0xffff0000, RZ, 0xc0, !PT ;  /* 0xffff0000292a7812 */ /* 0x000fe200078ec0ff */
[C---:B------:R-:W-:Y:S01]  /*65d0*/  IMAD.U32 R14, R15.reuse, 0x10000, RZ ;  /* 0x000100000f0e7824 */ /* 0x040fe200078e00ff */
[----:B---3--:R-:W-:Y:S01]  /*65e0*/  LOP3.LUT R11, R15, 0xffff0000, RZ, 0xc0, !PT ;  /* 0xffff00000f0b7812 */ /* 0x008fe200078ec0ff */
[----:B------:R-:W-:Y:S01]  /*65f0*/  IMAD.U32 R15, R13, 0x10000, RZ ;  /* 0x000100000d0f7824 */ /* 0x000fe200078e00ff */
[----:B------:R-:W-:Y:S01]  /*6600*/  LOP3.LUT R40, R36, 0xffff0000, RZ, 0xc0, !PT ;  /* 0xffff000024287812 */ /* 0x000fe200078ec0ff */
[----:B------:R-:W-:-:S02]  /*6610*/  IMAD.U32 R13, R12, 0x10000, RZ ;  /* 0x000100000c0d7824 */ /* 0x000fc400078e00ff */
[----:B------:R-:W-:Y:S01]  /*6620*/  FMUL.FTZ R44, R29, R42 ;  /* 0x0000002a1d2c7220 */ /* 0x000fe20000410000 */
[C---:B------:R-:W-:Y:S01]  /*6630*/  FMUL.FTZ R45, R35.reuse, R43 ;  /* 0x0000002b232d7220 */ /* 0x040fe20000410000 */
[----:B------:R-:W-:Y:S01]  /*6640*/  LOP3.LUT R12, R12, 0xffff0000, RZ, 0xc0, !PT ;  /* 0xffff00000c0c7812 */ /* 0x000fe200078ec0ff */
[-C--:B------:R-:W-:Y:S01]  /*6650*/  FMUL.FTZ R35, R35, R37.reuse ;  /* 0x0000002523237220 */ /* 0x080fe20000410000 */
[----:B------:R-:W-:Y:S02]  /*6660*/  IMAD.U32 R41, R41, 0x10000, RZ ;  /* 0x0001000029297824 */ /* 0x000fe400078e00ff */
[-C--:B------:R-:W-:Y:S01]  /*6670*/  FMUL.FTZ R29, R29, R40.reuse ;  /* 0x000000281d1d7220 */ /* 0x080fe20000410000 */
[----:B------:R-:W-:Y:S01]  /*6680*/  LOP3.LUT R127, R127, 0xffff0000, RZ, 0xc0, !PT ;  /* 0xffff00007f7f7812 */ /* 0x000fe200078ec0ff */
[----:B------:R-:W-:Y:S01]  /*6690*/  IMAD.U32 R36, R36, 0x10000, RZ ;  /* 0x0001000024247824 */ /* 0x000fe200078e00ff */
[----:B------:R-:W-:Y:S01]  /*66a0*/  LOP3.LUT R115, R115, 0xffff0000, RZ, 0xc0, !PT ;  /* 0xffff000073737812 */ /* 0x000fe200078ec0ff */
[C---:B------:R-:W-:Y:S01]  /*66b0*/  FFMA.FTZ R44, R15.reuse, R40, -R44 ;  /* 0x000000280f2c7223 */ /* 0x040fe2000001082c */
[C---:B------:R-:W-:Y:S01]  /*66c0*/  FFMA.FTZ R45, R34.reuse, R37, -R45 ;  /* 0x00000025222d7223 */ /* 0x040fe2000001082d */
[----:B------:R-:W-:Y:S01]  /*66d0*/  FFMA.FTZ R40, R34, R43, R35 ;  /* 0x0000002b22287223 */ /* 0x000fe20000010023 */
[C---:B------:R-:W-:Y:S01]  /*66e0*/  FMUL.FTZ R34, R12.reuse, R41 ;  /* 0x000000290c227220 */ /* 0x040fe20000410000 */
[----:B------:R-:W-:Y:S01]  /*66f0*/  FFMA.FTZ R29, R15, R42, R29 ;  /* 0x0000002a0f1d7223 */ /* 0x000fe2000001001d */
[-C--:B------:R-:W-:Y:S01]  /*6700*/  FMUL.FTZ R12, R12, R36.reuse ;  /* 0x000000240c0c7220 */ /* 0x080fe20000410000 */
        /* <DEDUP_REMOVED lines=11> */
.L_x_1621:
[----:B------:R-:W-:Y:S05]  /*67c0*/  BSYNC B2 ;  /* 0x0000000000027941 */ /* 0x000fea0003800000 */
.L_x_1620:
[----:B----4-:R0:W-:Y:S02]  /*67d0*/  ST.E.128 desc[UR60][R38.64], R12 ;  /* 0x0000000c26007985 */ /* 0x0101e4000c101d3c */
.L_x_1619:
[----:B------:R-:W-:Y:S05]  /*67e0*/  BSYNC B1 ;  /* 0x0000000000017941 */ /* 0x000fea0003800000 */
.L_x_1618:
[----:B------:R-:W-:-:S13]  /*67f0*/  ISETP.NE.AND P4, PT, R76, RZ, PT ;  /* 0x000000ff4c00720c */ /* 0x000fda0003f85270 */
        /* <DEDUP_REMOVED lines=10> */
[--C-:B---3--:R-:W-:Y:S02]  /*68a0*/  SHF.R.U64 R11, R32, 0x10, R33.reuse ;  /* 0x00000010200b7819 */ /* 0x108fe40000001221 */
[----:B------:R-:W-:Y:S02]  /*68b0*/  SHF.R.U32.HI R33, RZ, 0x10, R33 ;  /* 0x00000010ff217819 */ /* 0x000fe40000011621 */
[C---:B------:R-:W-:Y:S02]  /*68c0*/  PRMT R31, R83.reuse, 0x5410, R38 ;  /* 0x00005410531f7816 */ /* 0x040fe40000000026 */
[----:B------:R-:W-:-:S02]  /*68d0*/  PRMT R83, R83, 0x5432, R36 ;  /* 0x0000543253537816 */ /* 0x000fc40000000024 */
[----:B------:R-:W-:Y:S01]  /*68e0*/  PRMT R36, R114, 0x5410, R11 ;  /* 0x0000541072247816 */ /* 0x000fe2000000000b */
[----:B------:R-:W-:Y:S01]  /*68f0*/  IMAD.U32 R11, R12, 0x10000, RZ ;  /* 0x000100000c0b7824 */ /* 0x000fe200078e00ff */
[----:B------:R-:W-:Y:S01]  /*6900*/  PRMT R114, R114, 0x5432, R33 ;  /* 0x0000543272727816 */ /* 0x000fe20000000021 */
[----:B------:R-:W-:Y:S01]  /*6910*/  IMAD.U32 R33, R83, 0x10000, RZ ;  /* 0x0001000053217824 */ /* 0x000fe200078e00ff */
[----:B------:R-:W-:Y:S01]  /*6920*/  LOP3.LUT R29, R14, 0xffff0000, RZ, 0xc0, !PT ;  /* 0xffff00000e1d7812 */ /* 0x000fe200078ec0ff */
[C---:B------:R-:W-:Y:S01]  /*6930*/  IMAD.U32 R14, R13.reuse, 0x10000, RZ ;  /* 0x000100000d0e7824 */ /* 0x040fe200078e00ff */
[----:B------:R-:W-:Y:S01]  /*6940*/  LOP3.LUT R13, R13, 0xffff0000, RZ, 0xc0, !PT ;  /* 0xffff00000d0d7812 */ /* 0x000fe200078ec0ff */
[----:B------:R-:W-:Y:S01]  /*6950*/  IMAD.U32 R38, R114, 0x10000, RZ ;  /* 0x0001000072267824 */ /* 0x000fe200078e00ff */
[C---:B------:R-:W-:Y:S01]  /*6960*/  LOP3.LUT R37, R36.reuse, 0xffff0000, RZ, 0xc0, !PT ;  /* 0xffff000024257812 */ /* 0x040fe200078ec0ff */
[----:B------:R-:W-:Y:S01]  /*6970*/  IMAD.U32 R36, R36, 0x10000, RZ ;  /* 0x0001000024247824 */ /* 0x000fe200078e00ff */
[C---:B------:R-:W-:Y:S01]  /*6980*/  LOP3.LUT R32, R31.reuse, 0xffff0000, RZ, 0xc0, !PT ;  /* 0xffff00001f207812 */ /* 0x040fe200078ec0ff */
[----:B------:R-:W-:Y:S01]  /*6990*/  IMAD.U32 R31, R31, 0x10000, RZ ;  /* 0x000100001f1f7824 */ /* 0x000fe200078e00ff */
[----:B------:R-:W-:Y:S01]  /*69a0*/  LOP3.LUT R12, R12, 0xffff0000, RZ, 0xc0, !PT ;  /* 0xffff00000c0c7812 */ /* 0x000fe200078ec0ff */
[----:B------:R-:W-:Y:S01]  /*69b0*/  FMUL.FTZ R39, R13, R37 ;  /* 0x000000250d277220 */ /* 0x000fe20000410000 */
[----:B------:R-:W-:Y:S01]  /*69c0*/  LOP3.LUT R30, R15, 0xffff0000, RZ, 0xc0, !PT ;  /* 0xffff00000f1e7812 */ /* 0x000fe200078ec0ff */
[----:B------:R-:W-:Y:S01]  /*69d0*/  FMUL.FTZ R40, R13, R32 ;  /* 0x000000200d287220 */ /* 0x000fe20000410000 */
[C---:B------:R-:W-:Y:S01]  /*69e0*/  FMUL.FTZ R13, R29.reuse, R38 ;  /* 0x000000261d0d7220 */ /* 0x040fe20000410000 */
[----:B------:R-:W-:Y:S01]  /*69f0*/  FMUL.FTZ R29, R29, R33 ;  /* 0x000000211d1d7220 */ /* 0x000fe20000410000 */
[----:B------:R-:W-:Y:S01]  /*6a00*/  LOP3.LUT R114, R114, 0xffff0000, RZ, 0xc0, !PT ;  /* 0xffff000072727812 */ /* 0x000fe200078ec0ff */
[C---:B------:R-:W-:Y:S01]  /*6a10*/  FFMA.FTZ R39, R14.reuse, R32, -R39 ;  /* 0x000000200e277223 */ /* 0x040fe20000010827 */
[----:B------:R-:W-:Y:S01]  /*6a20*/  LOP3.LUT R83, R83, 0xffff0000, RZ, 0xc0, !PT ;  /* 0xffff000053537812 */ /* 0x000fe200078ec0ff */
[----:B------:R-:W-:Y:S01]  /*6a30*/  FFMA.FTZ R40, R14, R37, R40 ;  /* 0x000000250e287223 */ /* 0x000fe20000010028 */
[C---:B------:R-:W-:Y:S01]  /*6a40*/  FFMA.FTZ R33, R28.reuse, R33, -R13 ;  /* 0x000000211c217223 */ /* 0x040fe2000001080d */
[----:B------:R-:W-:Y:S01]  /*6a50*/  FFMA.FTZ R28, R28, R38, R29 ;  /* 0x000000261c1c7223 */ /* 0x000fe2000001001d */
[C---:B------:R-:W-:Y:S01]  /*6a60*/  FMUL.FTZ R14, R12.reuse, R36 ;  /* 0x000000240c0e7220 */ /* 0x040fe20000410000 */
[----:B------:R-:W-:Y:S01]  /*6a70*/  FMUL.FTZ R13, R12, R31 ;  /* 0x0000001f0c0d7220 */ /* 0x000fe20000410000 */
[----:B------:R-:W-:-:S02]  /*6a80*/  IMAD.U32 R15, R15, 0x10000, RZ ;  /* 0x000100000f0f7824 */ /* 0x000fc400078e00ff */
[C---:B------:R-:W-:Y:S01]  /*6a90*/  FMUL.FTZ R32, R30.reuse, R114 ;  /* 0x000000721e207220 */ /* 0x040fe20000410000 */
[----:B------:R-:W-:Y:S01]  /*6aa0*/  FMUL.FTZ R29, R30, R83 ;  /* 0x000000531e1d7220 */ /* 0x000fe20000410000 */
[C---:B------:R-:W-:Y:S01]  /*6ab0*/  FFMA.FTZ R14, R11.reuse, R31, -R14 ;  /* 0x0000001f0b0e7223 */ /* 0x040fe2000001080e */
[----:B------:R-:W-:Y:S01]  /*6ac0*/  FFMA.FTZ R13, R11, R36, R13 ;  /* 0x000000240b0d7223 */ /* 0x000fe2000001000d */
[C---:B------:R-:W-:Y:S01]  /*6ad0*/  FFMA.FTZ R32, R15.reuse, R83, -R32 ;  /* 0x000000530f207223 */ /* 0x040fe20000010820 */
[----:B------:R-:W-:Y:S01]  /*6ae0*/  FFMA.FTZ R29, R15, R114, R29 ;  /* 0x000000720f1d7223 */ /* 0x000fe2000001001d */
[----:B------:R-:W-:Y:S02]  /*6af0*/  F2FP.BF16.F32.PACK_AB R39, R40, R39 ;  /* 0x000000272827723e */ /* 0x000fe400000010ff */
[----:B------:R-:W-:Y:S02]  /*6b00*/  F2FP.BF16.F32.PACK_AB R28, R28, R33 ;  /* 0x000000211c1c723e */ /* 0x000fe400000010ff */
[----:B------:R-:W-:Y:S01]  /*6b10*/  F2FP.BF16.F32.PACK_AB R12, R13, R14 ;  /* 0x0000000e0d0c723e */ /* 0x000fe200000010ff */
[----:B------:R-:W-:Y:S01]  /*6b20*/  IMAD.MOV.U32 R13, RZ, RZ, R39 ;  /* 0x000000ffff0d7224 */ /* 0x000fe200078e0027 */
[----:B------:R-:W-:Y:S01]  /*6b30*/  F2FP.BF16.F32.PACK_AB R15, R29, R32 ;  /* 0x000000201d0f723e */ /* 0x000fe200000010ff */
[----:B------:R-:W-:-:S07]  /*6b40*/  IMAD.MOV.U32 R14, RZ, RZ, R28 ;  /* 0x000000ffff0e7224 */ /* 0x000fce00078e001c */
.L_x_1623:
[----:B------:R-:W-:Y:S05]  /*6b50*/  BSYNC B1 ;  /* 0x0000000000017941 */ /* 0x000fea0003800000 */
.L_x_1622:
[----:B----4-:R0:W-:Y:S01]  /*6b60*/  ST.E.128 desc[UR60][R34.64], R12 ;  /* 0x0000000c22007985 */ /* 0x0101e2000c101d3c */
[----:B------:R-:W-:Y:S05]  /*6b70*/  BRA `(.L_x_1601) ;  /* 0x0000004000c87947 */ /* 0x000fea0003800000 */
.L_x_1567:
        /* <DEDUP_REMOVED lines=18> */
[----:B------:R-:W-:Y:S02]  /*6ca0*/  IADD3 R28, P5, R90, R12, RZ ;  /* 0x0000000c5a1c7210 */ /* 0x000fe40007fbe0ff */
[----:B------:R-:W-:Y:S02]  /*6cb0*/  CS2R R38, SRZ ;  /* 0x0000000000267805 */ /* 0x000fe4000001ff00 */
[----:B------:R-:W-:Y:S01]  /*6cc0*/  CS2R R36, SRZ ;  /* 0x0000000000247805 */ /* 0x000fe2000001ff00 */
[----:B------:R-:W-:Y:S01]  /*6cd0*/  IMAD.X R30, R11, 0x1, R102, P0 ;  /* 0x000000010b1e7824 */ /* 0x000fe200000e0666 */
[----:B------:R-:W-:Y:S02]  /*6ce0*/  LEA R52, P0, R29, UR4, 0x1 ;  /* 0x000000041d347c11 */ /* 0x000fe4000f8008ff */
[----:B------:R-:W-:-:S02]  /*6cf0*/  CS2R R50, SRZ ;  /* 0x0000000000327805 */ /* 0x000fc4000001ff00 */
[----:B------:R-:W-:Y:S02]  /*6d00*/  CS2R R48, SRZ ;  /* 0x0000000000307805 */ /* 0x000fe4000001ff00 */
[----:B------:R-:W-:Y:S01]  /*6d10*/  LEA.HI.X R53, R29, UR5, R30, 0x1, P0 ;  /* 0x000000051d357c11 */ /* 0x000fe200080f0c1e */
[----:B------:R-:W-:Y:S01]  /*6d20*/  ULDC.64 UR4, c[0x0][0x400] ;  /* 0x0001000000047ab9 */ /* 0x000fe20000000a00 */
[----:B------:R-:W-:Y:S01]  /*6d30*/  ISETP.GE.AND P0, PT, R18, R123, PT ;  /* 0x0000007b1200720c */ /* 0x000fe20003f06270 */
[----:B------:R-:W-:Y:S01]  /*6d40*/  IMAD.X R29, R82, 0x1, R101, P5 ;  /* 0x00000001521d7824 */ /* 0x000fe200028e0665 */
[----:B------:R-:W-:-:S04]  /*6d50*/  LEA R56, P5, R28, UR4, 0x1 ;  /* 0x000000041c387c11 */ /* 0x000fc8000f8a08ff */
[----:B------:R-:W-:Y:S02]  /*6d60*/  LEA.HI.X R57, R28, UR5, R29, 0x1, P5 ;  /* 0x000000051c397c11 */ /* 0x000fe4000a8f0c1d */
[----:B------:R-:W-:-:S05]  /*6d70*/  ISETP.GE.AND P5, PT, R167, R123, PT ;  /* 0x0000007ba700720c */ /* 0x000fca0003fa6270 */
[----:B------:R0:W5:Y:S04]  /*6d80*/  @!P0 LDG.E.128 R36, desc[UR60][R52.64] ;  /* 0x0000003c34248981 */ /* 0x000168000c1e1d00 */
[----:B------:R0:W5:Y:S01]  /*6d90*/  @!P0 LDG.E.128 R48, desc[UR60][R56.64] ;  /* 0x0000003c38308981 */ /* 0x000162000c1e1d00 */
[----:B------:R-:W-:Y:S02]  /*6da0*/  ISETP.GE.AND P0, PT, R168, R123, PT ;  /* 0x0000007ba800720c */ /* 0x000fe40003f06270 */
        /* <DEDUP_REMOVED lines=8> */
[----:B------:R0:W5:Y:S04]  /*6e30*/  @!P5 LDG.E.128 R32, desc[UR60][R52.64+0x40] ;  /* 0x0000403c3420d981 */ /* 0x000168000c1e1d00 */
[----:B------:R0:W5:Y:S04]  /*6e40*/  @!P0 LDG.E.128 R28, desc[UR60][R52.64+0x80] ;  /* 0x0000803c341c8981 */ /* 0x000168000c1e1d00 */
[----:B------:R0:W5:Y:S04]  /*6e50*/  @!P5 LDG.E.128 R44, desc[UR60][R56.64+0x40] ;  /* 0x0000403c382cd981 */ /* 0x000168000c1e1d00 */
[----:B------:R0:W5:Y:S02]  /*6e60*/  @!P0 LDG.E.128 R40, desc[UR60][R56.64+0x80] ;  /* 0x0000803c38288981 */ /* 0x000164000c1e1d00 */
.L_x_1625:
[----:B------:R-:W-:Y:S05]  /*6e70*/  BSYNC B1 ;  /* 0x0000000000017941 */ /* 0x000fea0003800000 */
.L_x_1624:
        /* <DEDUP_REMOVED lines=22> */
[----:B------:R-:W-:Y:S02]  /*6fe0*/  IADD3 R11, P0, P6, R90, R12, R108 ;  /* 0x0000000c5a0b7210 */ /* 0x000fe40007e1e06c */
[----:B------:R-:W-:-:S02]  /*6ff0*/  CS2R R74, SRZ ;  /* 0x00000000004a7805 */ /* 0x000fc4000001ff00 */
[----:B------:R-:W-:Y:S02]  /*7000*/  CS2R R72, SRZ ;  /* 0x0000000000487805 */ /* 0x000fe4000001ff00 */
[----:B------:R-:W-:Y:S02]  /*7010*/  IADD3.X R82, R101, R82, R107, P0, P6 ;  /* 0x0000005265527210 */ /* 0x000fe400007ec46b */
[----:B------:R-:W-:-:S04]  /*7020*/  LEA R12, P0, R14, UR4, 0x1 ;  /* 0x000000040e0c7c11 */ /* 0x000fc8000f8008ff */
[----:B------:R-:W-:Y:S02]  /*7030*/  LEA.HI.X R13, R14, UR5, R13, 0x1, P0 ;  /* 0x000000050e0d7c11 */ /* 0x000fe400080f0c0d */
        /* <DEDUP_REMOVED lines=19> */
.L_x_1627:
[----:B------:R-:W-:Y:S05]  /*7170*/  BSYNC B1 ;  /* 0x0000000000017941 */ /* 0x000fea0003800000 */
.L_x_1626:
[----:B------:R-:W2:Y:S01]  /*7180*/  LDL R11, [R1+0x30] ;  /* 0x00003000010b7983 */ /* 0x000ea20000100800 */
[----:B0-----:R-:W-:Y:S02]  /*7190*/  IMAD.MOV.U32 R12, RZ, RZ, R28 ;  /* 0x000000ffff0c7224 */ /* 0x001fe400078e001c */
[----:B------:R-:W-:Y:S02]  /*71a0*/  IMAD.MOV.U32 R13, RZ, RZ, R31 ;  /* 0x000000ffff0d7224 */ /* 0x000fe400078e001f */
[----:B------:R-:W-:-:S03]  /*71b0*/  IMAD.MOV.U32 R14, RZ, RZ, R34 ;  /* 0x000000ffff0e7224 */ /* 0x000fc600078e0022 */
[----:B------:R-:W-:Y:S01]  /*71c0*/  PRMT R189, R80, 0x5410, R13 ;  /* 0x0000541050bd7816 */ /* 0x000fe2000000000d */
[----:B------:R-:W-:-:S05]  /*71d0*/  IMAD.MOV.U32 R13, RZ, RZ, R35 ;  /* 0x000000ffff0d7224 */ /* 0x000fca00078e0023 */
[----:B------:R-:W-:Y:S01]  /*71e0*/  PRMT R195, R14, 0x5410, R13 ;  /* 0x000054100ec37816 */ /* 0x000fe2000000000d */
[----:B------:R-:W-:Y:S02]  /*71f0*/  IMAD.MOV.U32 R13, RZ, RZ, R36 ;  /* 0x000000ffff0d7224 */ /* 0x000fe400078e0024 */
[----:B------:R-:W-:-:S05]  /*7200*/  IMAD.MOV.U32 R14, RZ, RZ, R37 ;  /* 0x000000ffff0e7224 */ /* 0x000fca00078e0025 */
[----:B------:R-:W-:Y:S02]  /*7210*/  PRMT R151, R14, 0x5410, R13 ;  /* 0x000054100e977816 */ /* 0x000fe4000000000d */
[----:B--2---:R-:W-:Y:S01]  /*7220*/  R2UR UR4, R11 ;  /* 0x000000000b0472ca */ /* 0x004fe200000e0000 */
[----:B------:R-:W-:-:S05]  /*7230*/  IMAD.MOV.U32 R11, RZ, RZ, R29 ;  /* 0x000000ffff0b7224 */ /* 0x000fca00078e001d */
[----:B------:R-:W-:Y:S01]  /*7240*/  PRMT R190, R12, 0x5410, R11 ;  /* 0x000054100cbe7816 */ /* 0x000fe2000000000b */
[----:B------:R-:W-:Y:S02]  /*7250*/  IMAD.MOV.U32 R11, RZ, RZ, R32 ;  /* 0x000000ffff0b7224 */ /* 0x000fe400078e0020 */
[----:B------:R-:W-:-:S03]  /*7260*/  IMAD.MOV.U32 R12, RZ, RZ, R33 ;  /* 0x000000ffff0c7224 */ /* 0x000fc600078e0021 */
[----:B------:R-:W-:Y:S01]  /*7270*/  PRMT R198, R198, 0x5410, R11 ;  /* 0x00005410c6c67816 */ /* 0x000fe2000000000b */
[----:B------:R-:W-:Y:S01]  /*7280*/  IMAD.MOV.U32 R11, RZ, RZ, R38 ;  /* 0x000000ffff0b7224 */ /* 0x000fe200078e0026 */
[----:B------:R-:W-:Y:S01]  /*7290*/  PRMT R196, R12, 0x7610, R196 ;  /* 0x000076100cc47816 */ /* 0x000fe200000000c4 */
[----:B------:R-:W-:Y:S01]  /*72a0*/  IMAD.MOV.U32 R12, RZ, RZ, R39 ;  /* 0x000000ffff0c7224 */ /* 0x000fe200078e0027 */
[----:B------:R-:W-:-:S04]  /*72b0*/  UISETP.NE.AND UP0, UPT, UR4, 0x3, UPT ;  /* 0x000000030400788c */ /* 0x000fc8000bf05270 */
[----:B------:R-:W-:Y:S01]  /*72c0*/  PRMT R153, R12, 0x5410, R11 ;  /* 0x000054100c997816 */ /* 0x000fe2000000000b */
[----:B------:R-:W-:Y:S01]  /*72d0*/  IMAD.MOV.U32 R12, RZ, RZ, R42 ;  /* 0x000000ffff0c7224 */ /* 0x000fe200078e002a */
[----:B------:R-:W-:Y:S01]  /*72e0*/  PLOP3.LUT P0, PT, PT, PT, UP0, 0x80, 0x0 ;  /* 0x000000000000781c */ /* 0x000fe20003f0f008 */
        /* <DEDUP_REMOVED lines=20> */
[----:B-----5:R-:W-:Y:S01]  /*7430*/  IMAD.MOV.U32 R11, RZ, RZ, R55 ;  /* 0x000000ffff0b7224 */ /* 0x020fe200078e0037 */
        /* <DEDUP_REMOVED lines=41> */
.L_x_1628:
[----:B------:R-:W-:Y:S01]  /*76d0*/  IMAD R86, R17, 0x8, R2 ;  /* 0x0000000811567824 */ /* 0x000fe200078e0202 */
[----:B------:R-:W-:Y:S01]  /*76e0*/  SHF.L.U32 R87, R175, 0x1f, RZ ;  /* 0x0000001faf577819 */ /* 0x000fe200000006ff */
[----:B------:R-:W-:Y:S03]  /*76f0*/  BSSY B1, `(.L_x_1629) ;  /* 0x0000003000017945 */ /* 0x000fe60003800000 */
[----:B------:R-:W0:Y:S02]  /*7700*/  SYNCS.PHASECHK.TRANS64.TRYWAIT P6, [R86+URZ+0x2a890], R87 ;  /* 0x02a89057560075a7 */ /* 0x000e2400080c017f */
[----:B0-----:R-:W-:Y:S05]  /*7710*/  @!P6 BRA `(.L_x_1630) ;  /* 0x0000023800a0e947 */ /* 0x001fea0003800000 */
.L_x_2005:
[----:B------:R-:W-:Y:S05]  /*7720*/  BSYNC B1 ;  /* 0x0000000000017941 */ /* 0x000fea0003800000 */
.L_x_1629:
[----:B------:R-:W1:Y:S01]  /*7730*/  LDC R127, c[0x0][0x2f4] ;  /* 0x0000bd00ff7f7b82 */ /* 0x000e620000000800 */
[----:B------:R-:W-:Y:S01]  /*7740*/  UMOV UR4, 0xffffffff ;  /* 0xffffffff00047882 */ /* 0x000fe20000000000 */
[----:B-1----:R-:W-:Y:S02]  /*7750*/  IMAD.IADD R131, R127, 0x1, -R124 ;  /* 0x000000017f837824 */ /* 0x002fe400078e0a7c */
[----:B------:R-:W-:Y:S05]  /*7760*/  BRA.DIV UR4, `(.L_x_1631) ;  /* 0x0000023a04a07947 */ /* 0x000fea000b800000 */
[----:B------:R1:W2:Y:S04]  /*7770*/  SHFL.IDX PT, R115, R116, RZ, 0x1c1f ;  /* 0x001c1fff74737589 */ /* 0x0002a800000e0000 */
[----:B------:R1:W3:Y:S02]  /*7780*/  SHFL.IDX PT, R11, R117, RZ, 0x1c1f ;  /* 0x001c1fff750b7589 */ /* 0x0002e400000e0000 */
.L_x_2009:
        /* <DEDUP_REMOVED lines=29> */
[C---:B------:R-:W-:Y:S02]  /*7960*/  PRMT R36, R151.reuse, 0x5432, R36 ;  /* 0x0000543297247816 */ /* 0x040fe40000000024 */
[----:B------:R-:W-:Y:S02]  /*7970*/  PRMT R37, R151, 0x5410, R37 ;  /* 0x0000541097257816 */ /* 0x000fe40000000025 */
[----:B------:R-:W-:Y:S02]  /*7980*/  SHF.R.U32.HI R152, RZ, 0x10, R49 ;  /* 0x00000010ff987819 */ /* 0x000fe40000011631 */
[----:B------:R-:W-:-:S02]  /*7990*/  SHF.R.U64 R38, R38, 0x10, R39 ;  /* 0x0000001026267819 */ /* 0x000fc40000001227 */
[----:B------:R-:W-:Y:S02]  /*79a0*/  SHF.R.U32.HI R151, RZ, 0x10, R39 ;  /* 0x00000010ff977819 */ /* 0x000fe40000011627 */
[----:B------:R-:W-:Y:S02]  /*79b0*/  SHF.R.U64 R39, R48, 0x10, R49 ;  /* 0x0000001030277819 */ /* 0x000fe40000001231 */
[--C-:B------:R-:W-:Y:S02]  /*79c0*/  SHF.R.U64 R48, R50, 0x10, R51.reuse ;  /* 0x0000001032307819 */ /* 0x100fe40000001233 */
[----:B------:R-:W-:Y:S01]  /*79d0*/  SHF.R.U32.HI R50, RZ, 0x10, R51 ;  /* 0x00000010ff327819 */ /* 0x000fe20000011633 */
[----:B------:R-:W-:Y:S01]  /*79e0*/  IMAD.U32 R51, R37, 0x10000, RZ ;  /* 0x0001000025337824 */ /* 0x000fe200078e00ff */
[----:B------:R-:W-:Y:S02]  /*79f0*/  PRMT R152, R200, 0x5432, R152 ;  /* 0x00005432c8987816 */ /* 0x000fe40000000098 */
[----:B------:R-:W-:-:S02]  /*7a00*/  PRMT R39, R154, 0x5410, R39 ;  /* 0x000054109a277816 */ /* 0x000fc40000000027 */
[----:B------:R-:W-:Y:S01]  /*7a10*/  PRMT R48, R154, 0x5432, R48 ;  /* 0x000054329a307816 */ /* 0x000fe20000000030 */
[C---:B------:R-:W-:Y:S01]  /*7a20*/  IMAD.U32 R154, R152.reuse, 0x10000, RZ ;  /* 0x00010000989a7824 */ /* 0x040fe200078e00ff */
[----:B------:R-:W-:Y:S01]  /*7a30*/  PRMT R50, R155, 0x5432, R50 ;  /* 0x000054329b327816 */ /* 0x000fe20000000032 */
[----:B---3--:R-:W-:Y:S01]  /*7a40*/  IMAD.U32 R155, R81, 0x10000, RZ ;  /* 0x00010000519b7824 */ /* 0x008fe200078e00ff */
[C---:B------:R-:W-:Y:S02]  /*7a50*/  PRMT R49, R153.reuse, 0x5432, R38 ;  /* 0x0000543299317816 */ /* 0x040fe40000000026 */
[----:B------:R-:W-:Y:S01]  /*7a60*/  PRMT R38, R153, 0x5410, R151 ;  /* 0x0000541099267816 */ /* 0x000fe20000000097 */
[----:B----4-:R-:W-:Y:S02]  /*7a70*/  IMAD.U32 R153, R13, 0x10000, RZ ;  /* 0x000100000d997824 */ /* 0x010fe400078e00ff */
[----:B------:R-:W-:Y:S01]  /*7a80*/  FMUL.FTZ R151, R155, R154 ;  /* 0x0000009a9b977220 */ /* 0x000fe20000410000 */
[----:B------:R-:W-:-:S02]  /*7a90*/  LOP3.LUT R152, R152, 0xffff0000, RZ, 0xc0, !PT ;  /* 0xffff000098987812 */ /* 0x000fc400078ec0ff */
[----:B------:R-:W-:Y:S01]  /*7aa0*/  LOP3.LUT R81, R81, 0xffff0000, RZ, 0xc0, !PT ;  /* 0xffff000051517812 */ /* 0x000fe200078ec0ff */
[-C--:B------:R-:W-:Y:S01]  /*7ab0*/  FFMA.FTZ R151, R153, R51.reuse, -R151 ;  /* 0x0000003399977223 */ /* 0x080fe20000010897 */
[----:B------:R-:W-:Y:S01]  /*7ac0*/  FMUL.FTZ R51, R155, R51 ;  /* 0x000000339b337220 */ /* 0x000fe20000410000 */
[----:B------:R-:W-:Y:S01]  /*7ad0*/  LOP3.LUT R37, R37, 0xffff0000, RZ, 0xc0, !PT ;  /* 0xffff000025257812 */ /* 0x000fe200078ec0ff */
[C---:B------:R-:W-:Y:S01]  /*7ae0*/  IMAD.U32 R155, R83.reuse, 0x10000, RZ ;  /* 0x00010000539b7824 */ /* 0x040fe200078e00ff */
[----:B------:R-:W-:Y:S01]  /*7af0*/  LOP3.LUT R83, R83, 0xffff0000, RZ, 0xc0, !PT ;  /* 0xffff000053537812 */ /* 0x000fe200078ec0ff */
[----:B------:R-:W-:Y:S01]  /*7b00*/  FFMA.FTZ R51, R153, R154, R51 ;  /* 0x0000009a99337223 */ /* 0x000fe20000010033 */
[----:B------:R-:W-:Y:S01]  /*7b10*/  LOP3.LUT R153, R13, 0xffff0000, RZ, 0xc0, !PT ;  /* 0xffff00000d997812 */ /* 0x000fe200078ec0ff */
[----:B------:R-:W-:Y:S01]  /*7b20*/  FMUL.FTZ R13, R81, R152 ;  /* 0x00000098510d7220 */ /* 0x000fe20000410000 */
[C---:B------:R-:W-:Y:S01]  /*7b30*/  IMAD.U32 R154, R50.reuse, 0x10000, RZ ;  /* 0x00010000329a7824 */ /* 0x040fe200078e00ff */
[----:B------:R-:W-:-:S02]  /*7b40*/  LOP3.LUT R50, R50, 0xffff0000, RZ, 0xc0, !PT ;  /* 0xffff000032327812 */ /* 0x000fc400078ec0ff */
        /* <DEDUP_REMOVED lines=25> */
[-C--:B------:R-:W-:Y:S01]  /*7ce0*/  FMUL.FTZ R51, R51, R81.reuse ;  /* 0x0000005133337220 */ /* 0x080fe20000410000 */
        /* <DEDUP_REMOVED lines=35> */
.L_x_1637:
[----:B------:R-:W-:Y:S05]  /*7f20*/  BSYNC B3 ;  /* 0x0000000000037941 */ /* 0x000fea0003800000 */
.L_x_1636:
[----:B------:R-:W-:-:S04]  /*7f30*/  LEA R36, P4, R4, R11, 0x1 ;  /* 0x0000000b04247211 */ /* 0x000fc800078808ff */
[----:B--2---:R-:W-:Y:S02]  /*7f40*/  LEA.HI.X R37, R4, R115, R111, 0x1, P4 ;  /* 0x0000007304257211 */ /* 0x004fe400020f0c6f */
[----:B------:R-:W-:-:S03]  /*7f50*/  ISETP.GE.AND P4, PT, R150, R127, PT ;  /* 0x0000007f9600720c */ /* 0x000fc60003f86270 */
[----:B----4-:R2:W-:Y:S10]  /*7f60*/  ST.E.128 desc[UR60][R36.64], R12 ;  /* 0x0000000c24007985 */ /* 0x0105f4000c101d3c */
[----:B--2---:R-:W-:-:S05]  /*7f70*/  @!P4 IMAD.WIDE R12, R150, 0x2, R114 ;  /* 0x00000002960cc825 */ /* 0x004fca00078e0272 */
[----:B---3--:R3:W-:Y:S02]  /*7f80*/  @!P4 ST.E.128 desc[UR60][R12.64], R80 ;  /* 0x000000500c00c985 */ /* 0x0087e4000c101d3c */
.L_x_1635:
[----:B------:R-:W-:Y:S05]  /*7f90*/  BSYNC B2 ;  /* 0x0000000000027941 */ /* 0x000fea0003800000 */
.L_x_1634:
        /* <DEDUP_REMOVED lines=24> */
[----:B------:R-:W-:Y:S01]  /*8120*/  SHF.R.U32.HI R50, RZ, 0x10, R45 ;  /* 0x00000010ff327819 */ /* 0x000fe2000001162d */
[----:B---3--:R-:W-:Y:S01]  /*8130*/  IMAD.U32 R81, R37, 0x10000, RZ ;  /* 0x0001000025517824 */ /* 0x008fe200078e00ff */
[--C-:B------:R-:W-:Y:S01]  /*8140*/  SHF.R.U64 R32, R32, 0x10, R33.reuse ;  /* 0x0000001020207819 */ /* 0x100fe20000001221 */
[----:B----4-:R-:W-:Y:S01]  /*8150*/  IMAD.U32 R51, R13, 0x10000, RZ ;  /* 0x000100000d337824 */ /* 0x010fe200078e00ff */
[----:B------:R-:W-:Y:S02]  /*8160*/  SHF.R.U32.HI R33, RZ, 0x10, R33 ;  /* 0x00000010ff217819 */ /* 0x000fe40000011621 */
[----:B------:R-:W-:Y:S02]  /*8170*/  PRMT R50, R199, 0x5432, R50 ;  /* 0x00005432c7327816 */ /* 0x000fe40000000032 */
[----:B------:R-:W-:Y:S02]  /*8180*/  SHF.R.U64 R34, R34, 0x10, R35 ;  /* 0x0000001022227819 */ /* 0x000fe40000001223 */
[----:B------:R-:W-:Y:S01]  /*8190*/  PRMT R33, R196, 0x5410, R33 ;  /* 0x00005410c4217816 */ /* 0x000fe20000000021 */
[----:B------:R-:W-:Y:S01]  /*81a0*/  IMAD.U32 R80, R50, 0x10000, RZ ;  /* 0x0001000032507824 */ /* 0x000fe200078e00ff */
[----:B------:R-:W-:-:S02]  /*81b0*/  SHF.R.U32.HI R49, RZ, 0x10, R35 ;  /* 0x00000010ff317819 */ /* 0x000fc40000011623 */
[----:B------:R-:W-:Y:S02]  /*81c0*/  SHF.R.U64 R35, R44, 0x10, R45 ;  /* 0x000000102c237819 */ /* 0x000fe4000000122d */
[--C-:B------:R-:W-:Y:S02]  /*81d0*/  SHF.R.U64 R44, R46, 0x10, R47.reuse ;  /* 0x000000102e2c7819 */ /* 0x100fe4000000122f */
[----:B------:R-:W-:Y:S02]  /*81e0*/  PRMT R45, R195, 0x5410, R34 ;  /* 0x00005410c32d7816 */ /* 0x000fe40000000022 */
[----:B------:R-:W-:Y:S01]  /*81f0*/  SHF.R.U32.HI R46, RZ, 0x10, R47 ;  /* 0x00000010ff2e7819 */ /* 0x000fe2000001162f */
[----:B------:R-:W-:Y:S01]  /*8200*/  IMAD.U32 R47, R33, 0x10000, RZ ;  /* 0x00010000212f7824 */ /* 0x000fe200078e00ff */
[----:B------:R-:W-:Y:S01]  /*8210*/  PRMT R34, R195, 0x5432, R49 ;  /* 0x00005432c3227816 */ /* 0x000fe20000000031 */
[----:B------:R-:W-:Y:S01]  /*8220*/  FMUL.FTZ R49, R81, R80 ;  /* 0x0000005051317220 */ /* 0x000fe20000410000 */
[----:B------:R-:W-:-:S02]  /*8230*/  LOP3.LUT R50, R50, 0xffff0000, RZ, 0xc0, !PT ;  /* 0xffff000032327812 */ /* 0x000fc400078ec0ff */
[----:B------:R-:W-:Y:S01]  /*8240*/  LOP3.LUT R37, R37, 0xffff0000, RZ, 0xc0, !PT ;  /* 0xffff000025257812 */ /* 0x000fe200078ec0ff */
[-C--:B------:R-:W-:Y:S01]  /*8250*/  FFMA.FTZ R49, R51, R47.reuse, -R49 ;  /* 0x0000002f33317223 */ /* 0x080fe20000010831 */
[----:B------:R-:W-:Y:S01]  /*8260*/  FMUL.FTZ R47, R81, R47 ;  /* 0x0000002f512f7220 */ /* 0x000fe20000410000 */
[----:B------:R-:W-:Y:S01]  /*8270*/  LOP3.LUT R33, R33, 0xffff0000, RZ, 0xc0, !PT ;  /* 0xffff000021217812 */ /* 0x000fe200078ec0ff */
[----:B------:R-:W-:Y:S01]  /*8280*/  IMAD.U32 R81, R39, 0x10000, RZ ;  /* 0x0001000027517824 */ /* 0x000fe200078e00ff */
[----:B------:R-:W-:Y:S01]  /*8290*/  PRMT R46, R197, 0x5432, R46 ;  /* 0x00005432c52e7816 */ /* 0x000fe2000000002e */
[----:B------:R-:W-:Y:S01]  /*82a0*/  FFMA.FTZ R47, R51, R80, R47 ;  /* 0x00000050332f7223 */ /* 0x000fe2000001002f */
[----:B------:R-:W-:Y:S01]  /*82b0*/  LOP3.LUT R51, R13, 0xffff0000, RZ, 0xc0, !PT ;  /* 0xffff00000d337812 */ /* 0x000fe200078ec0ff */
[----:B------:R-:W-:Y:S01]  /*82c0*/  FMUL.FTZ R13, R37, R50 ;  /* 0x00000032250d7220 */ /* 0x000fe20000410000 */
[----:B------:R-:W-:Y:S01]  /*82d0*/  LOP3.LUT R39, R39, 0xffff0000, RZ, 0xc0, !PT ;  /* 0xffff000027277812 */ /* 0x000fe200078ec0ff */
[C---:B------:R-:W-:Y:S01]  /*82e0*/  IMAD.U32 R80, R46.reuse, 0x10000, RZ ;  /* 0x000100002e507824 */ /* 0x040fe200078e00ff */
[----:B------:R-:W-:Y:S01]  /*82f0*/  LOP3.LUT R46, R46, 0xffff0000, RZ, 0xc0, !PT ;  /* 0xffff00002e2e7812 */ /* 0x000fe200078ec0ff */
[-C--:B------:R-:W-:Y:S01]  /*8300*/  FFMA.FTZ R13, R51, R33.reuse, -R13 ;  /* 0x00000021330d7223 */ /* 0x080fe2000001080d */
[----:B------:R-:W-:Y:S01]  /*8310*/  FMUL.FTZ R33, R37, R33 ;  /* 0x0000002125217220 */ /* 0x000fe20000410000 */
[----:B------:R-:W-:Y:S01]  /*8320*/  FMUL.FTZ R37, R81, R80 ;  /* 0x0000005051257220 */ /* 0x000fe20000410000 */
[----:B------:R-:W-:-:S02]  /*8330*/  PRMT R35, R197, 0x5410, R35 ;  /* 0x00005410c5237816 */ /* 0x000fc40000000023 */
[----:B------:R-:W-:Y:S01]  /*8340*/  FFMA.FTZ R33, R51, R50, R33 ;  /* 0x0000003233217223 */ /* 0x000fe20000010021 */
[C---:B------:R-:W-:Y:S01]  /*8350*/  IMAD.U32 R51, R15.reuse, 0x10000, RZ ;  /* 0x000100000f337824 */ /* 0x040fe200078e00ff */
[----:B------:R-:W-:Y:S01]  /*8360*/  LOP3.LUT R15, R15, 0xffff0000, RZ, 0xc0, !PT ;  /* 0xffff00000f0f7812 */ /* 0x000fe200078ec0ff */
[C---:B------:R-:W-:Y:S01]  /*8370*/  IMAD.U32 R50, R34.reuse, 0x10000, RZ ;  /* 0x0001000022327824 */ /* 0x040fe200078e00ff */
[----:B------:R-:W-:Y:S02]  /*8380*/  LOP3.LUT R34, R34, 0xffff0000, RZ, 0xc0, !PT ;  /* 0xffff000022227812 */ /* 0x000fe400078ec0ff */
[----:B------:R-:W-:Y:S01]  /*8390*/  PRMT R32, R198, 0x5432, R32 ;  /* 0x00005432c6207816 */ /* 0x000fe20000000020 */
[-C--:B------:R-:W-:Y:S01]  /*83a0*/  FFMA.FTZ R37, R51, R50.reuse, -R37 ;  /* 0x0000003233257223 */ /* 0x080fe20000010825 */
[----:B------:R-:W-:Y:S01]  /*83b0*/  FMUL.FTZ R50, R81, R50 ;  /* 0x0000003251327220 */ /* 0x000fe20000410000 */
[----:B------:R-:W-:Y:S02]  /*83c0*/  F2FP.BF16.F32.PACK_AB R33, R33, R47 ;  /* 0x0000002f2121723e */ /* 0x000fe400000010ff */
[----:B------:R-:W-:Y:S01]  /*83d0*/  PRMT R44, R196, 0x5432, R44 ;  /* 0x00005432c42c7816 */ /* 0x000fe2000000002c */
[----:B------:R-:W-:Y:S01]  /*83e0*/  FFMA.FTZ R50, R51, R80, R50 ;  /* 0x0000005033327223 */ /* 0x000fe20000010032 */
[----:B------:R-:W-:Y:S01]  /*83f0*/  FMUL.FTZ R51, R39, R46 ;  /* 0x0000002e27337220 */ /* 0x000fe20000410000 */
[----:B------:R-:W-:-:S03]  /*8400*/  F2FP.BF16.F32.PACK_AB R13, R13, R49 ;  /* 0x000000310d0d723e */ /* 0x000fc600000010ff */
        /* <DEDUP_REMOVED lines=47> */
.L_x_1641:
[----:B------:R-:W-:Y:S05]  /*8700*/  BSYNC B3 ;  /* 0x0000000000037941 */ /* 0x000fea0003800000 */
.L_x_1640:
[----:B------:R-:W-:-:S04]  /*8710*/  LEA R32, P4, R5, R11, 0x1 ;  /* 0x0000000b05207211 */ /* 0x000fc800078808ff */
[----:B--2---:R-:W-:Y:S02]  /*8720*/  LEA.HI.X R33, R5, R115, R110, 0x1, P4 ;  /* 0x0000007305217211 */ /* 0x004fe400020f0c6e */
[----:B------:R-:W-:-:S03]  /*8730*/  ISETP.GE.AND P4, PT, R48, R127, PT ;  /* 0x0000007f3000720c */ /* 0x000fc60003f86270 */
[----:B----4-:R2:W-:Y:S10]  /*8740*/  ST.E.128 desc[UR60][R32.64], R12 ;  /* 0x0000000c20007985 */ /* 0x0105f4000c101d3c */
[----:B--2---:R-:W-:-:S05]  /*8750*/  @!P4 IMAD.WIDE R12, R48, 0x2, R114 ;  /* 0x00000002300cc825 */ /* 0x004fca00078e0272 */
[----:B---3--:R4:W-:Y:S02]  /*8760*/  @!P4 ST.E.128 desc[UR60][R12.64], R36 ;  /* 0x000000240c00c985 */ /* 0x0089e4000c101d3c */
.L_x_1639:
[----:B------:R-:W-:Y:S05]  /*8770*/  BSYNC B2 ;  /* 0x0000000000027941 */ /* 0x000fea0003800000 */
.L_x_1638:
[----:B------:R-:W-:-:S13]  /*8780*/  ISETP.NE.AND P4, PT, R21, RZ, PT ;  /* 0x000000ff1500720c */ /* 0x000fda0003f85270 */
[----:B------:R-:W-:Y:S05]  /*8790*/  @!P4 BRA `(.L_x_1633) ;  /* 0x0000000400e4c947 */ /* 0x000fea0003800000 */
[----:B---34-:R-:W-:Y:S01]  /*87a0*/  SEL R12, R124, R131, !P1 ;  /* 0x000000837c0c7207 */ /* 0x018fe20004800000 */
        /* <DEDUP_REMOVED lines=20> */
[----:B------:R-:W-:Y:S01]  /*88f0*/  SHF.R.U64 R37, R40, 0x10, R41 ;  /* 0x0000001028257819 */ /* 0x000fe20000001229 */
[----:B----4-:R-:W-:Y:S01]  /*8900*/  IMAD.U32 R39, R13, 0x10000, RZ ;  /* 0x000100000d277824 */ /* 0x010fe200078e00ff */
[----:B------:R-:W-:Y:S02]  /*8910*/  SHF.R.U64 R28, R28, 0x10, R29 ;  /* 0x000000101c1c7819 */ /* 0x000fe4000000121d */
[----:B------:R-:W-:Y:S02]  /*8920*/  SHF.R.U32.HI R40, RZ, 0x10, R41 ;  /* 0x00000010ff287819 */ /* 0x000fe40000011629 */
[----:B------:R-:W-:Y:S02]  /*8930*/  SHF.R.U32.HI R29, RZ, 0x10, R29 ;  /* 0x00000010ff1d7819 */ /* 0x000fe4000001161d */
[----:B------:R-:W-:Y:S02]  /*8940*/  PRMT R40, R192, 0x5432, R40 ;  /* 0x00005432c0287816 */ /* 0x000fe40000000028 */
[----:B------:R-:W-:-:S02]  /*8950*/  PRMT R29, R190, 0x5432, R29 ;  /* 0x00005432be1d7816 */ /* 0x000fc4000000001d */
[--C-:B------:R-:W-:Y:S01]  /*8960*/  SHF.R.U64 R38, R42, 0x10, R43.reuse ;  /* 0x000000102a267819 */ /* 0x100fe2000000122b */
[C---:B------:R-:W-:Y:S01]  /*8970*/  IMAD.U32 R41, R40.reuse, 0x10000, RZ ;  /* 0x0001000028297824 */ /* 0x040fe200078e00ff */
[----:B------:R-:W-:Y:S01]  /*8980*/  SHF.R.U32.HI R42, RZ, 0x10, R43 ;  /* 0x00000010ff2a7819 */ /* 0x000fe2000001162b */
[----:B---3--:R-:W-:Y:S01]  /*8990*/  IMAD.U32 R43, R33, 0x10000, RZ ;  /* 0x00010000212b7824 */ /* 0x008fe200078e00ff */
[----:B------:R-:W-:Y:S01]  /*89a0*/  LOP3.LUT R40, R40, 0xffff0000, RZ, 0xc0, !PT ;  /* 0xffff000028287812 */ /* 0x000fe200078ec0ff */
[C---:B------:R-:W-:Y:S01]  /*89b0*/  IMAD.U32 R44, R29.reuse, 0x10000, RZ ;  /* 0x000100001d2c7824 */ /* 0x040fe200078e00ff */
[----:B------:R-:W-:Y:S01]  /*89c0*/  LOP3.LUT R29, R29, 0xffff0000, RZ, 0xc0, !PT ;  /* 0xffff00001d1d7812 */ /* 0x000fe200078ec0ff */
[CC--:B------:R-:W-:Y:S01]  /*89d0*/  FMUL.FTZ R45, R43.reuse, R41.reuse ;  /* 0x000000292b2d7220 */ /* 0x0c0fe20000410000 */
[--C-:B------:R-:W-:Y:S01]  /*89e0*/  SHF.R.U64 R30, R30, 0x10, R31.reuse ;  /* 0x000000101e1e7819 */ /* 0x100fe2000000121f */
[-C--:B------:R-:W-:Y:S01]  /*89f0*/  FMUL.FTZ R43, R43, R44.reuse ;  /* 0x0000002c2b2b7220 */ /* 0x080fe20000410000 */
[----:B------:R-:W-:Y:S01]  /*8a00*/  SHF.R.U32.HI R31, RZ, 0x10, R31 ;  /* 0x00000010ff1f7819 */ /* 0x000fe2000001161f */
[----:B------:R-:W-:Y:S01]  /*8a10*/  FFMA.FTZ R45, R39, R44, -R45 ;  /* 0x0000002c272d7223 */ /* 0x000fe2000001082d */
[----:B------:R-:W-:Y:S01]  /*8a20*/  LOP3.LUT R13, R13, 0xffff0000, RZ, 0xc0, !PT ;  /* 0xffff00000d0d7812 */ /* 0x000fe200078ec0ff */
[----:B------:R-:W-:Y:S01]  /*8a30*/  FFMA.FTZ R43, R39, R41, R43 ;  /* 0x00000029272b7223 */ /* 0x000fe2000001002b */
[----:B------:R-:W-:Y:S01]  /*8a40*/  LOP3.LUT R39, R33, 0xffff0000, RZ, 0xc0, !PT ;  /* 0xffff000021277812 */ /* 0x000fe200078ec0ff */
[----:B------:R-:W-:Y:S01]  /*8a50*/  IMAD.U32 R41, R35, 0x10000, RZ ;  /* 0x0001000023297824 */ /* 0x000fe200078e00ff */
[----:B------:R-:W-:-:S02]  /*8a60*/  PRMT R42, R191, 0x5432, R42 ;  /* 0x00005432bf2a7816 */ /* 0x000fc4000000002a */
[----:B------:R-:W-:Y:S01]  /*8a70*/  PRMT R31, R189, 0x5432, R31 ;  /* 0x00005432bd1f7816 */ /* 0x000fe2000000001f */
[CC--:B------:R-:W-:Y:S01]  /*8a80*/  FMUL.FTZ R33, R39.reuse, R40.reuse ;  /* 0x0000002827217220 */ /* 0x0c0fe20000410000 */
[-C--:B------:R-:W-:Y:S01]  /*8a90*/  FMUL.FTZ R39, R39, R29.reuse ;  /* 0x0000001d27277220 */ /* 0x080fe20000410000 */
[----:B------:R-:W-:Y:S02]  /*8aa0*/  LOP3.LUT R35, R35, 0xffff0000, RZ, 0xc0, !PT ;  /* 0xffff000023237812 */ /* 0x000fe400078ec0ff */
[C---:B------:R-:W-:Y:S01]  /*8ab0*/  FFMA.FTZ R33, R13.reuse, R29, -R33 ;  /* 0x0000001d0d217223 */ /* 0x040fe20000010821 */
[----:B------:R-:W-:Y:S01]  /*8ac0*/  FFMA.FTZ R39, R13, R40, R39 ;  /* 0x000000280d277223 */ /* 0x000fe20000010027 */
[----:B------:R-:W-:Y:S01]  /*8ad0*/  IMAD.U32 R40, R42, 0x10000, RZ ;  /* 0x000100002a287824 */ /* 0x000fe200078e00ff */
[----:B------:R-:W-:Y:S01]  /*8ae0*/  PRMT R37, R192, 0x5410, R37 ;  /* 0x00005410c0257816 */ /* 0x000fe20000000025 */
[C---:B------:R-:W-:Y:S01]  /*8af0*/  IMAD.U32 R29, R31.reuse, 0x10000, RZ ;  /* 0x000100001f1d7824 */ /* 0x040fe200078e00ff */
[----:B------:R-:W-:Y:S01]  /*8b00*/  LOP3.LUT R31, R31, 0xffff0000, RZ, 0xc0, !PT ;  /* 0xffff00001f1f7812 */ /* 0x000fe200078ec0ff */
[----:B------:R-:W-:-:S02]  /*8b10*/  IMAD.U32 R13, R15, 0x10000, RZ ;  /* 0x000100000f0d7824 */ /* 0x000fc400078e00ff */
[CC--:B------:R-:W-:Y:S01]  /*8b20*/  FMUL.FTZ R44, R41.reuse, R40.reuse ;  /* 0x00000028292c7220 */ /* 0x0c0fe20000410000 */
[-C--:B------:R-:W-:Y:S01]  /*8b30*/  FMUL.FTZ R41, R41, R29.reuse ;  /* 0x0000001d29297220 */ /* 0x080fe20000410000 */
[----:B------:R-:W-:Y:S02]  /*8b40*/  LOP3.LUT R15, R15, 0xffff0000, RZ, 0xc0, !PT ;  /* 0xffff00000f0f7812 */ /* 0x000fe400078ec0ff */
[C---:B------:R-:W-:Y:S01]  /*8b50*/  FFMA.FTZ R29, R13.reuse, R29, -R44 ;  /* 0x0000001d0d1d7223 */ /* 0x040fe2000001082c */
[----:B------:R-:W-:Y:S01]  /*8b60*/  FFMA.FTZ R13, R13, R40, R41 ;  /* 0x000000280d0d7223 */ /* 0x000fe20000010029 */
[----:B------:R-:W-:Y:S02]  /*8b70*/  LOP3.LUT R40, R42, 0xffff0000, RZ, 0xc0, !PT ;  /* 0xffff00002a287812 */ /* 0x000fe400078ec0ff */
[----:B------:R-:W-:Y:S02]  /*8b80*/  PRMT R28, R190, 0x5410, R28 ;  /* 0x00005410be1c7816 */ /* 0x000fe4000000001c */
[----:B------:R-:W-:Y:S01]  /*8b90*/  PRMT R38, R191, 0x5410, R38 ;  /* 0x00005410bf267816 */ /* 0x000fe20000000026 */
[CC--:B------:R-:W-:Y:S01]  /*8ba0*/  FMUL.FTZ R41, R35.reuse, R40.reuse ;  /* 0x0000002823297220 */ /* 0x0c0fe20000410000 */
[-C--:B------:R-:W-:Y:S01]  /*8bb0*/  FMUL.FTZ R35, R35, R31.reuse ;  /* 0x0000001f23237220 */ /* 0x080fe20000410000 */
[C---:B------:R-:W-:Y:S01]  /*8bc0*/  IMAD.U32 R42, R28.reuse, 0x10000, RZ ;  /* 0x000100001c2a7824 */ /* 0x040fe200078e00ff */
[----:B------:R-:W-:Y:S01]  /*8bd0*/  LOP3.LUT R28, R28, 0xffff0000, RZ, 0xc0, !PT ;  /* 0xffff00001c1c7812 */ /* 0x000fe200078ec0ff */
[C---:B------:R-:W-:Y:S01]  /*8be0*/  FFMA.FTZ R31, R15.reuse, R31, -R41 ;  /* 0x0000001f0f1f7223 */ /* 0x040fe20000010829 */
[----:B------:R-:W-:Y:S01]  /*8bf0*/  FFMA.FTZ R15, R15, R40, R35 ;  /* 0x000000280f0f7223 */ /* 0x000fe20000010023 */
[C---:B------:R-:W-:Y:S01]  /*8c00*/  IMAD.U32 R41, R32.reuse, 0x10000, RZ ;  /* 0x0001000020297824 */ /* 0x040fe200078e00ff */
[----:B------:R-:W-:Y:S01]  /*8c10*/  LOP3.LUT R32, R32, 0xffff0000, RZ, 0xc0, !PT ;  /* 0xffff000020207812 */ /* 0x000fe200078ec0ff */
[C---:B------:R-:W-:Y:S01]  /*8c20*/  IMAD.U32 R40, R37.reuse, 0x10000, RZ ;  /* 0x0001000025287824 */ /* 0x040fe200078e00ff */
[----:B------:R-:W-:Y:S01]  /*8c30*/  LOP3.LUT R37, R37, 0xffff0000, RZ, 0xc0, !PT ;  /* 0xffff000025257812 */ /* 0x000fe200078ec0ff */
[----:B------:R-:W-:Y:S01]  /*8c40*/  IMAD.U32 R35, R12, 0x10000, RZ ;  /* 0x000100000c237824 */ /* 0x000fe200078e00ff */
[----:B------:R-:W-:Y:S01]  /*8c50*/  PRMT R30, R189, 0x5410, R30 ;  /* 0x00005410bd1e7816 */ /* 0x000fe2000000001e */
[C---:B------:R-:W-:Y:S01]  /*8c60*/  FMUL.FTZ R44, R41.reuse, R40 ;  /* 0x00000028292c7220 */ /* 0x040fe20000410000 */
[----:B------:R-:W-:Y:S01]  /*8c70*/  FMUL.FTZ R41, R41, R42 ;  /* 0x0000002a29297220 */ /* 0x000fe20000410000 */
[----:B------:R-:W-:-:S02]  /*8c80*/  F2FP.BF16.F32.PACK_AB R33, R33, R45 ;  /* 0x0000002d2121723e */ /* 0x000fc400000010ff */
[C---:B------:R-:W-:Y:S01]  /*8c90*/  FFMA.FTZ R44, R35.reuse, R42, -R44 ;  /* 0x0000002a232c7223 */ /* 0x040fe2000001082c */
[----:B------:R-:W-:Y:S01]  /*8ca0*/  FFMA.FTZ R41, R35, R40, R41 ;  /* 0x0000002823297223 */ /* 0x000fe20000010029 */
[----:B------:R-:W-:Y:S01]  /*8cb0*/  LOP3.LUT R35, R12, 0xffff0000, RZ, 0xc0, !PT ;  /* 0xffff00000c237812 */ /* 0x000fe200078ec0ff */
        /* <DEDUP_REMOVED lines=18> */
[----:B------:R-:W-:Y:S02]  /*8de0*/  F2FP.BF16.F32.PACK_AB R29, R31, R29 ;  /* 0x0000001d1f1d723e */ /* 0x000fe400000010ff */
[C---:B------:R-:W-:Y:S01]  /*8df0*/  FFMA.FTZ R32, R14.reuse, R30, -R32 ;  /* 0x0000001e0e207223 */ /* 0x040fe20000010820 */
[----:B------:R-:W-:Y:S01]  /*8e00*/  FFMA.FTZ R34, R14, R38, R34 ;  /* 0x000000260e227223 */ /* 0x000fe20000010022 */
[----:B------:R-:W-:-:S02]  /*8e10*/  F2FP.BF16.F32.PACK_AB R39, R39, R43 ;  /* 0x0000002b2727723e */ /* 0x000fc400000010ff */
[----:B------:R-:W-:Y:S02]  /*8e20*/  F2FP.BF16.F32.PACK_AB R28, R28, R41 ;  /* 0x000000291c1c723e */ /* 0x000fe400000010ff */
[----:B------:R-:W-:Y:S02]  /*8e30*/  F2FP.BF16.F32.PACK_AB R40, R32, R40 ;  /* 0x000000282028723e */ /* 0x000fe400000010ff */
[----:B------:R-:W-:Y:S01]  /*8e40*/  F2FP.BF16.F32.PACK_AB R35, R15, R13 ;  /* 0x0000000d0f23723e */ /* 0x000fe200000010ff */
[----:B------:R-:W-:Y:S01]  /*8e50*/  IMAD.MOV.U32 R13, RZ, RZ, R33 ;  /* 0x000000ffff0d7224 */ /* 0x000fe200078e0021 */
[----:B------:R-:W-:Y:S01]  /*8e60*/  F2FP.BF16.F32.PACK_AB R12, R12, R44 ;  /* 0x0000002c0c0c723e */ /* 0x000fe200000010ff */
[----:B------:R-:W-:Y:S01]  /*8e70*/  IMAD.MOV.U32 R32, RZ, RZ, R28 ;  /* 0x000000ffff207224 */ /* 0x000fe200078e001c */
[----:B------:R-:W-:Y:S01]  /*8e80*/  F2FP.BF16.F32.PACK_AB R34, R34, R42 ;  /* 0x0000002a2222723e */ /* 0x000fe200000010ff */
[----:B------:R-:W-:Y:S02]  /*8e90*/  IMAD.MOV.U32 R33, RZ, RZ, R39 ;  /* 0x000000ffff217224 */ /* 0x000fe400078e0027 */
[----:B------:R-:W-:-:S02]  /*8ea0*/  IMAD.MOV.U32 R14, RZ, RZ, R40 ;  /* 0x000000ffff0e7224 */ /* 0x000fc400078e0028 */
[----:B------:R-:W-:-:S07]  /*8eb0*/  IMAD.MOV.U32 R15, RZ, RZ, R29 ;  /* 0x000000ffff0f7224 */ /* 0x000fce00078e001d */
.L_x_1643:
[----:B------:R-:W-:Y:S05]  /*8ec0*/  BSYNC B2 ;  /* 0x0000000000027941 */ /* 0x000fea0003800000 */
.L_x_1642:
[----:B------:R-:W-:-:S04]  /*8ed0*/  LEA R28, P4, R6, R11, 0x1 ;  /* 0x0000000b061c7211 */ /* 0x000fc800078808ff */
[----:B--2---:R-:W-:Y:S02]  /*8ee0*/  LEA.HI.X R29, R6, R115, R109, 0x1, P4 ;  /* 0x00000073061d7211 */ /* 0x004fe400020f0c6d */
[----:B------:R-:W-:-:S03]  /*8ef0*/  ISETP.GE.AND P4, PT, R36, R127, PT ;  /* 0x0000007f2400720c */ /* 0x000fc60003f86270 */
[----:B----4-:R2:W-:Y:S10]  /*8f00*/  ST.E.128 desc[UR60][R28.64], R12 ;  /* 0x0000000c1c007985 */ /* 0x0105f4000c101d3c */
[----:B------:R-:W-:-:S05]  /*8f10*/  @!P4 IMAD.WIDE R114, R36, 0x2, R114 ;  /* 0x000000022472c825 */ /* 0x000fca00078e0272 */
[----:B---3--:R2:W-:Y:S02]  /*8f20*/  @!P4 ST.E.128 desc[UR60][R114.64], R32 ;  /* 0x000000207200c985 */ /* 0x0085e4000c101d3c */
.L_x_1633:
[----:B------:R-:W-:Y:S05]  /*8f30*/  BSYNC B1 ;  /* 0x0000000000017941 */ /* 0x000fea0003800000 */
.L_x_1632:
[----:B------:R-:W-:-:S03]  /*8f40*/  UMOV UR4, 0xffffffff ;  /* 0xffffffff00047882 */ /* 0x000fc60000000000 */
[----:B------:R-:W-:Y:S05]  /*8f50*/  BRA.DIV UR4, `(.L_x_1644) ;  /* 0x0000022204f07947 */ /* 0x000fea000b800000 */
[----:B-1----:R-:W1:Y:S04]  /*8f60*/  SHFL.IDX PT, R116, R116, 0x1, 0x1c1f ;  /* 0x003c1f0074747f89 */ /* 0x002e6800000e0000 */
[----:B------:R-:W0:Y:S02]  /*8f70*/  SHFL.IDX PT, R117, R117, 0x1, 0x1c1f ;  /* 0x003c1f0075757f89 */ /* 0x000e2400000e0000 */
.L_x_2013:
        /* <DEDUP_REMOVED lines=10> */
[----:B------:R-:W-:Y:S02]  /*9020*/  LEA R34, P5, R4, R117, 0x1 ;  /* 0x0000007504227211 */ /* 0x000fe400078a08ff */
[----:B------:R-:W-:Y:S02]  /*9030*/  LEA.HI R12, R12, R11, RZ, 0x4 ;  /* 0x0000000b0c0c7211 */ /* 0x000fe400078f20ff */
[----:B------:R-:W-:-:S02]  /*9040*/  LEA.HI.X R35, R4, R116, R111, 0x1, P5 ;  /* 0x0000007404237211 */ /* 0x000fc400028f0c6f */
[----:B------:R-:W-:Y:S02]  /*9050*/  LEA.HI.SX32 R36, R12, R119, 0x1c ;  /* 0x000000770c247211 */ /* 0x000fe400078fe2ff */
[----:B------:R-:W-:Y:S02]  /*9060*/  ISETP.GE.AND P5, PT, R18, R123, PT ;  /* 0x0000007b1200720c */ /* 0x000fe40003fa6270 */
[----:B------:R-:W-:-:S04]  /*9070*/  SHF.R.S32.HI R12, RZ, 0x1f, R36 ;  /* 0x0000001fff0c7819 */ /* 0x000fc80000011424 */
[----:B------:R-:W-:Y:S01]  /*9080*/  LEA.HI R12, R12, R36, RZ, 0x3 ;  /* 0x000000240c0c7211 */ /* 0x000fe200078f18ff */
[----:B------:R-:W-:-:S03]  /*9090*/  IMAD.SHL.U32 R36, R36, 0x8, RZ ;  /* 0x0000000824247824 */ /* 0x000fc600078e00ff */
[----:B------:R-:W-:Y:S02]  /*90a0*/  SHF.R.S32.HI R12, RZ, 0x3, R12 ;  /* 0x00000003ff0c7819 */ /* 0x000fe4000001140c */
[----:B------:R-:W-:Y:S02]  /*90b0*/  LOP3.LUT R11, R181, 0x38, R36, 0xf8, !PT ;  /* 0x00000038b50b7812 */ /* 0x000fe400078ef824 */
[----:B------:R-:W-:Y:S01]  /*90c0*/  ISETP.GE.AND P4, PT, R36, R127, PT ;  /* 0x0000007f2400720c */ /* 0x000fe20003f86270 */
[----:B------:R-:W-:Y:S01]  /*90d0*/  IMAD R12, R12, 0x1800, R201 ;  /* 0x000018000c0c7824 */ /* 0x000fe200078e02c9 */
[----:B------:R-:W-:-:S05]  /*90e0*/  LOP3.LUT R11, R11, R13, RZ, 0x3c, !PT ;  /* 0x0000000d0b0b7212 */ /* 0x000fca00078e3cff */
[----:B------:R-:W-:Y:S02]  /*90f0*/  IMAD.IADD R11, R12, 0x1, R11 ;  /* 0x000000010c0b7824 */ /* 0x000fe400078e020b */
[C---:B------:R-:W-:Y:S02]  /*9100*/  IMAD R12, R17.reuse, 0x4800, R137 ;  /* 0x00004800110c7824 */ /* 0x040fe400078e0289 */
[----:B------:R-:W-:Y:S02]  /*9110*/  IMAD R28, R17, 0x4800, R11 ;  /* 0x00004800111c7824 */ /* 0x000fe400078e020b */
[--C-:B------:R-:W-:Y:S02]  /*9120*/  IMAD R12, R12, 0x2, R2.reuse ;  /* 0x000000020c0c7824 */ /* 0x100fe400078e0202 */
[----:B------:R-:W-:Y:S02]  /*9130*/  IMAD R28, R28, 0x2, R2 ;  /* 0x000000021c1c7824 */ /* 0x000fe400078e0202 */
[----:B------:R-:W-:-:S02]  /*9140*/  @!P4 IMAD.WIDE R36, R36, 0x2, R32 ;  /* 0x000000022424c825 */ /* 0x000fc400078e0220 */
        /* <DEDUP_REMOVED lines=20> */
[C---:B------:R-:W-:Y:S01]  /*9290*/  FFMA.FTZ R39, R38.reuse, R39, -R43 ;  /* 0x0000002726277223 */ /* 0x040fe2000001082b */
        /* <DEDUP_REMOVED lines=9> */
[C---:B------:R-:W-:Y:S01]  /*9330*/  IMAD.U32 R41, R15.reuse, 0x10000, RZ ;  /* 0x000100000f297824 */ /* 0x040fe200078e00ff */
        /* <DEDUP_REMOVED lines=8> */
[C---:B------:R-:W-:Y:S01]  /*93c0*/  FMUL.FTZ R44, R45.reuse, R42 ;  /* 0x0000002a2d2c7220 */ /* 0x040fe20000410000 */
        /* <DEDUP_REMOVED lines=9> */
[CC--:B------:R-:W-:Y:S01]  /*9460*/  FMUL.FTZ R31, R41.reuse, R40.reuse ;  /* 0x00000028291f7220 */ /* 0x0c0fe20000410000 */
        /* <DEDUP_REMOVED lines=21> */
[----:B------:R-:W-:Y:S01]  /*95c0*/  FMUL.FTZ R46, R47, R29 ;  /* 0x0000001d2f2e7220 */ /* 0x000fe20000410000 */
[----:B------:R-:W-:-:S02]  /*95d0*/  IMAD.U32 R12, R14, 0x10000, RZ ;  /* 0x000100000e0c7824 */ /* 0x000fc400078e00ff */
[-C--:B------:R-:W-:Y:S01]  /*95e0*/  FMUL.FTZ R47, R47, R40.reuse ;  /* 0x000000282f2f7220 */ /* 0x080fe20000410000 */
[----:B------:R-:W-:Y:S01]  /*95f0*/  LOP3.LUT R74, R74, 0xffff0000, RZ, 0xc0, !PT ;  /* 0xffff00004a4a7812 */ /* 0x000fe200078ec0ff */
[C---:B------:R-:W-:Y:S02]  /*9600*/  FFMA.FTZ R46, R12.reuse, R40, -R46 ;  /* 0x000000280c2e7223 */ /* 0x040fe4000001082e */
[----:B------:R-:W-:Y:S01]  /*9610*/  FFMA.FTZ R47, R12, R29, R47 ;  /* 0x0000001d0c2f7223 */ /* 0x000fe2000001002f */
[----:B------:R-:W-:Y:S01]  /*9620*/  LOP3.LUT R62, R62, 0xffff0000, RZ, 0xc0, !PT ;  /* 0xffff00003e3e7812 */ /* 0x000fe200078ec0ff */
[----:B------:R-:W-:Y:S01]  /*9630*/  FMUL.FTZ R12, R30, R74 ;  /* 0x0000004a1e0c7220 */ /* 0x000fe20000410000 */
[----:B------:R-:W-:Y:S02]  /*9640*/  LOP3.LUT R14, R14, 0xffff0000, RZ, 0xc0, !PT ;  /* 0xffff00000e0e7812 */ /* 0x000fe400078ec0ff */
[----:B------:R-:W-:Y:S01]  /*9650*/  F2FP.BF16.F32.PACK_AB R15, R15, R42 ;  /* 0x0000002a0f0f723e */ /* 0x000fe200000010ff */
[----:B------:R-:W-:Y:S01]  /*9660*/  FMUL.FTZ R30, R30, R62 ;  /* 0x0000003e1e1e7220 */ /* 0x000fe20000410000 */
[----:B------:R-:W-:Y:S01]  /*9670*/  F2FP.BF16.F32.PACK_AB R31, R31, R44 ;  /* 0x0000002c1f1f723e */ /* 0x000fe200000010ff */
        /* <DEDUP_REMOVED lines=11> */
[----:B------:R-:W-:Y:S02]  /*9730*/  IMAD.MOV.U32 R14, RZ, RZ, R46 ;  /* 0x000000ffff0e7224 */ /* 0x000fe400078e002e */
[----:B------:R-:W-:-:S07]  /*9740*/  IMAD.MOV.U32 R31, RZ, RZ, R41 ;  /* 0x000000ffff1f7224 */ /* 0x000fce00078e0029 */
.L_x_1648:
[----:B------:R-:W-:Y:S05]  /*9750*/  BSYNC B2 ;  /* 0x0000000000027941 */ /* 0x000fea0003800000 */
.L_x_1647:
[----:B0-----:R0:W-:Y:S04]  /*9760*/  ST.E.128 desc[UR60][R34.64], R12 ;  /* 0x0000000c22007985 */ /* 0x0011e8000c101d3c */
[----:B-1----:R0:W-:Y:S02]  /*9770*/  @!P4 ST.E.128 desc[UR60][R36.64], R28 ;  /* 0x0000001c2400c985 */ /* 0x0021e4000c101d3c */
.L_x_1646:
[----:B------:R-:W-:Y:S05]  /*9780*/  BSYNC B1 ;  /* 0x0000000000017941 */ /* 0x000fea0003800000 */
.L_x_1645:
[----:B------:R-:W-:Y:S01]  /*9790*/  ISETP.NE.AND P4, PT, R20, RZ, PT ;  /* 0x000000ff1400720c */ /* 0x000fe20003f85270 */
[----:B------:R-:W-:-:S12]  /*97a0*/  BSSY B1, `(.L_x_1649) ;  /* 0x000007c000017945 */ /* 0x000fd80003800000 */
[----:B------:R-:W-:Y:S05]  /*97b0*/  @!P4 BRA `(.L_x_1650) ;  /* 0x0000000400e8c947 */ /* 0x000fea0003800000 */
[----:B---3--:R-:W-:Y:S01]  /*97c0*/  SEL R11, R124, R131, !P2 ;  /* 0x000000837c0b7207 */ /* 0x008fe20005000000 */
[----:B------:R-:W-:Y:S01]  /*97d0*/  BSSY B2, `(.L_x_1651) ;  /* 0x0000076000027945 */ /* 0x000fe20003800000 */
[----:B0---4-:R-:W-:Y:S02]  /*97e0*/  SHF.R.U32.HI R13, RZ, 0x3, R181 ;  /* 0x00000003ff0d7819 */ /* 0x011fe400000116b5 */
[----:B------:R-:W-:Y:S02]  /*97f0*/  SHF.R.S32.HI R12, RZ, 0x1f, R11 ;  /* 0x0000001fff0c7819 */ /* 0x000fe4000001140b */
[C---:B------:R-:W-:Y:S02]  /*9800*/  LEA R34, P5, R5.reuse, R117, 0x1 ;  /* 0x0000007505227211 */ /* 0x040fe400078a08ff */
[----:B------:R-:W-:Y:S02]  /*9810*/  LEA.HI R11, R12, R11, RZ, 0x4 ;  /* 0x0000000b0c0b7211 */ /* 0x000fe400078f20ff */
[----:B------:R-:W-:-:S02]  /*9820*/  LEA.HI.X R35, R5, R116, R110, 0x1, P5 ;  /* 0x0000007405237211 */ /* 0x000fc400028f0c6e */
[----:B------:R-:W-:Y:S02]  /*9830*/  LEA.HI.SX32 R11, R11, R118, 0x1c ;  /* 0x000000760b0b7211 */ /* 0x000fe400078fe2ff */
[----:B------:R-:W-:Y:S02]  /*9840*/  ISETP.GE.AND P5, PT, R167, R123, PT ;  /* 0x0000007ba700720c */ /* 0x000fe40003fa6270 */
[----:B------:R-:W-:Y:S01]  /*9850*/  SHF.R.S32.HI R12, RZ, 0x1f, R11 ;  /* 0x0000001fff0c7819 */ /* 0x000fe2000001140b */
[----:B------:R-:W-:-:S03]  /*9860*/  IMAD.SHL.U32 R36, R11, 0x8, RZ ;  /* 0x000000080b247824 */ /* 0x000fc600078e00ff */
[----:B------:R-:W-:Y:S02]  /*9870*/  LEA.HI R12, R12, R11, RZ, 0x3 ;  /* 0x0000000b0c0c7211 */ /* 0x000fe400078f18ff */
[----:B------:R-:W-:Y:S02]  /*9880*/  LOP3.LUT R11, R181, 0x38, R36, 0xf8, !PT ;  /* 0x00000038b50b7812 */ /* 0x000fe400078ef824 */
[----:B------:R-:W-:Y:S02]  /*9890*/  SHF.R.S32.HI R12, RZ, 0x3, R12 ;  /* 0x00000003ff0c7819 */ /* 0x000fe4000001140c */
[----:B------:R-:W-:Y:S02]  /*98a0*/  LOP3.LUT R11, R11, R13, RZ, 0x3c, !PT ;  /* 0x0000000d0b0b7212 */ /* 0x000fe400078e3cff */
[----:B------:R-:W-:Y:S01]  /*98b0*/  ISETP.GE.AND P4, PT, R36, R127, PT ;  /* 0x0000007f2400720c */ /* 0x000fe20003f86270 */
[----:B------:R-:W-:-:S04]  /*98c0*/  IMAD R12, R12, 0x1800, R201 ;  /* 0x000018000c0c7824 */ /* 0x000fc800078e02c9 */
[----:B------:R-:W-:Y:S02]  /*98d0*/  IMAD.IADD R12, R12, 0x1, R11 ;  /* 0x000000010c0c7824 */ /* 0x000fe400078e020b */
[C---:B------:R-:W-:Y:S02]  /*98e0*/  IMAD R11, R17.reuse, 0x4800, R135 ;  /* 0x00004800110b7824 */ /* 0x040fe400078e0287 */
[----:B------:R-:W-:Y:S02]  /*98f0*/  IMAD R13, R17, 0x4800, R12 ;  /* 0x00004800110d7824 */ /* 0x000fe400078e020c */
[--C-:B------:R-:W-:Y:S02]  /*9900*/  IMAD R11, R11, 0x2, R2.reuse ;  /* 0x000000020b0b7824 */ /* 0x100fe400078e0202 */
[----:B------:R-:W-:Y:S02]  /*9910*/  IMAD R28, R13, 0x2, R2 ;  /* 0x000000020d1c7824 */ /* 0x000fe400078e0202 */
[----:B------:R-:W-:Y:S01]  /*9920*/  @!P4 IMAD.WIDE R36, R36, 0x2, R32 ;  /* 0x000000022424c825 */ /* 0x000fe200078e0220 */
[----:B------:R0:W1:Y:S04]  /*9930*/  LDS.128 R12, [R11+0x18400] ;  /* 0x018400000b0c7984 */ /* 0x0000680000000c00 */
[----:B------:R-:W2:Y:S01]  /*9940*/  LDS.128 R28, [R28+0x18400] ;  /* 0x018400001c1c7984 */ /* 0x000ea20000000c00 */
[----:B------:R-:W-:Y:S05]  /*9950*/  @P5 BRA `(.L_x_1652) ;  /* 0x0000000400745947 */ /* 0x000fea0003800000 */
[----:B------:R-:W-:Y:S01]  /*9960*/  SHF.R.U64 R39, R68, 0x10, R69 ;  /* 0x0000001044277819 */ /* 0x000fe20000001245 */
[----:B--2---:R-:W-:Y:S01]  /*9970*/  IMAD.U32 R43, R29, 0x10000, RZ ;  /* 0x000100001d2b7824 */ /* 0x004fe200078e00ff */
[----:B0-----:R-:W-:Y:S01]  /*9980*/  SHF.R.U64 R11, R56, 0x10, R57 ;  /* 0x00000010380b7819 */ /* 0x001fe20000001239 */
[----:B-1----:R-:W-:Y:S01]  /*9990*/  IMAD.U32 R41, R13, 0x10000, RZ ;  /* 0x000100000d297824 */ /* 0x002fe200078e00ff */
[----:B------:R-:W-:Y:S01]  /*99a0*/  SHF.R.U32.HI R68, RZ, 0x10, R69 ;  /* 0x00000010ff447819 */ /* 0x000fe20000011645 */
[----:B------:R-:W-:Y:S01]  /*99b0*/  IMAD.U32 R47, R31, 0x10000, RZ ;  /* 0x000100001f2f7824 */ /* 0x000fe200078e00ff */
[----:B------:R-:W-:Y:S01]  /*99c0*/  SHF.R.U32.HI R56, RZ, 0x10, R57 ;  /* 0x00000010ff387819 */ /* 0x000fe20000011639 */
[----:B------:R-:W-:Y:S01]  /*99d0*/  IMAD.U32 R46, R15, 0x10000, RZ ;  /* 0x000100000f2e7824 */ /* 0x000fe200078e00ff */
[----:B------:R-:W-:Y:S01]  /*99e0*/  PRMT R68, R149, 0x5432, R68 ;  /* 0x0000543295447816 */ /* 0x000fe20000000044 */
[----:B------:R-:W-:Y:S01]  /*99f0*/  IMAD.U32 R48, R30, 0x10000, RZ ;  /* 0x000100001e307824 */ /* 0x000fe200078e00ff */
[----:B------:R-:W-:Y:S01]  /*9a00*/  PRMT R56, R147, 0x5432, R56 ;  /* 0x0000543293387816 */ /* 0x000fe20000000038 */
[----:B------:R-:W-:Y:S01]  /*9a10*/  IMAD.U32 R45, R14, 0x10000, RZ ;  /* 0x000100000e2d7824 */ /* 0x000fe200078e00ff */
[----:B------:R-:W-:Y:S01]  /*9a20*/  SHF.R.U64 R40, R70, 0x10, R71 ;  /* 0x0000001046287819 */ /* 0x000fe20000001247 */
[----:B------:R-:W-:Y:S01]  /*9a30*/  IMAD.U32 R49, R68, 0x10000, RZ ;  /* 0x0001000044317824 */ /* 0x000fe200078e00ff */
[----:B------:R-:W-:Y:S01]  /*9a40*/  SHF.R.U64 R38, R58, 0x10, R59 ;  /* 0x000000103a267819 */ /* 0x000fe2000000123b */
[----:B------:R-:W-:Y:S01]  /*9a50*/  IMAD.U32 R50, R56, 0x10000, RZ ;  /* 0x0001000038327824 */ /* 0x000fe200078e00ff */
[----:B------:R-:W-:-:S02]  /*9a60*/  SHF.R.U32.HI R70, RZ, 0x10, R71 ;  /* 0x00000010ff467819 */ /* 0x000fc40000011647 */
[----:B------:R-:W-:Y:S02]  /*9a70*/  SHF.R.U32.HI R58, RZ, 0x10, R59 ;  /* 0x00000010ff3a7819 */ /* 0x000fe4000001163b */
[----:B------:R-:W-:Y:S01]  /*9a80*/  LOP3.LUT R44, R29, 0xffff0000, RZ, 0xc0, !PT ;  /* 0xffff00001d2c7812 */ /* 0x000fe200078ec0ff */
[----:B------:R-:W-:Y:S01]  /*9a90*/  IMAD.U32 R29, R28, 0x10000, RZ ;  /* 0x000100001c1d7824 */ /* 0x000fe200078e00ff */
[----:B------:R-:W-:Y:S01]  /*9aa0*/  PRMT R51, R148, 0x5410, R40 ;  /* 0x0000541094337816 */ /* 0x000fe20000000028 */
[CC--:B------:R-:W-:Y:S01]  /*9ab0*/  FMUL.FTZ R40, R43.reuse, R49.reuse ;  /* 0x000000312b287220 */ /* 0x0c0fe20000410000 */
[----:B------:R-:W-:Y:S01]  /*9ac0*/  LOP3.LUT R68, R68, 0xffff0000, RZ, 0xc0, !PT ;  /* 0xffff000044447812 */ /* 0x000fe200078ec0ff */
[-C--:B------:R-:W-:Y:S01]  /*9ad0*/  FMUL.FTZ R43, R43, R50.reuse ;  /* 0x000000322b2b7220 */ /* 0x080fe20000410000 */
[----:B------:R-:W-:Y:S01]  /*9ae0*/  PRMT R70, R148, 0x5432, R70 ;  /* 0x0000543294467816 */ /* 0x000fe20000000046 */
[----:B------:R-:W-:Y:S01]  /*9af0*/  FFMA.FTZ R40, R41, R50, -R40 ;  /* 0x0000003229287223 */ /* 0x000fe20000010828 */
[----:B------:R-:W-:Y:S01]  /*9b00*/  PRMT R58, R146, 0x5432, R58 ;  /* 0x00005432923a7816 */ /* 0x000fe2000000003a */
[----:B------:R-:W-:Y:S01]  /*9b10*/  FMUL.FTZ R57, R44, R68 ;  /* 0x000000442c397220 */ /* 0x000fe20000410000 */
[----:B------:R-:W-:Y:S01]  /*9b20*/  LOP3.LUT R42, R13, 0xffff0000, RZ, 0xc0, !PT ;  /* 0xffff00000d2a7812 */ /* 0x000fe200078ec0ff */
[----:B------:R-:W-:Y:S01]  /*9b30*/  IMAD.U32 R50, R70, 0x10000, RZ ;  /* 0x0001000046327824 */ /* 0x000fe200078e00ff */
[----:B------:R-:W-:Y:S01]  /*9b40*/  LOP3.LUT R56, R56, 0xffff0000, RZ, 0xc0, !PT ;  /* 0xffff000038387812 */ /* 0x000fe200078ec0ff */
[----:B------:R-:W-:Y:S01]  /*9b50*/  FFMA.FTZ R43, R41, R49, R43 ;  /* 0x00000031292b7223 */ /* 0x000fe2000001002b */
[----:B------:R-:W-:Y:S01]  /*9b60*/  IMAD.U32 R41, R58, 0x10000, RZ ;  /* 0x000100003a297824 */ /* 0x000fe200078e00ff */
[----:B------:R-:W-:Y:S01]  /*9b70*/  PRMT R39, R149, 0x5410, R39 ;  /* 0x0000541095277816 */ /* 0x000fe20000000027 */
[----:B------:R-:W-:-:S02]  /*9b80*/  IMAD.U32 R13, R12, 0x10000, RZ ;  /* 0x000100000c0d7824 */ /* 0x000fc400078e00ff */
[----:B------:R-:W-:Y:S01]  /*9b90*/  FFMA.FTZ R59, R42, R56, -R57 ;  /* 0x000000382a3b7223 */ /* 0x000fe20000010839 */
[C---:B------:R-:W-:Y:S01]  /*9ba0*/  FMUL.FTZ R57, R47.reuse, R50 ;  /* 0x000000322f397220 */ /* 0x040fe20000410000 */
[-C--:B------:R-:W-:Y:S01]  /*9bb0*/  FMUL.FTZ R47, R47, R41.reuse ;  /* 0x000000292f2f7220 */ /* 0x080fe20000410000 */
[----:B------:R-:W-:Y:S01]  /*9bc0*/  LOP3.LUT R31, R31, 0xffff0000, RZ, 0xc0, !PT ;  /* 0xffff00001f1f7812 */ /* 0x000fe200078ec0ff */
[----:B------:R-:W-:Y:S01]  /*9bd0*/  FMUL.FTZ R49, R44, R56 ;  /* 0x000000382c317220 */ /* 0x000fe20000410000 */
[----:B------:R-:W-:Y:S01]  /*9be0*/  LOP3.LUT R70, R70, 0xffff0000, RZ, 0xc0, !PT ;  /* 0xffff000046467812 */ /* 0x000fe200078ec0ff */
[----:B------:R-:W-:Y:S01]  /*9bf0*/  FFMA.FTZ R57, R46, R41, -R57 ;  /* 0x000000292e397223 */ /* 0x000fe20000010839 */
[----:B------:R-:W-:Y:S01]  /*9c00*/  LOP3.LUT R58, R58, 0xffff0000, RZ, 0xc0, !PT ;  /* 0xffff00003a3a7812 */ /* 0x000fe200078ec0ff */
[----:B------:R-:W-:Y:S01]  /*9c10*/  FFMA.FTZ R47, R46, R50, R47 ;  /* 0x000000322e2f7223 */ /* 0x000fe2000001002f */
[----:B------:R-:W-:Y:S01]  /*9c20*/  PRMT R11, R147, 0x5410, R11 ;  /* 0x00005410930b7816 */ /* 0x000fe2000000000b */
[----:B------:R-:W-:Y:S01]  /*9c30*/  IMAD.U32 R46, R39, 0x10000, RZ ;  /* 0x00010000272e7824 */ /* 0x000fe200078e00ff */
[----:B------:R-:W-:Y:S01]  /*9c40*/  LOP3.LUT R15, R15, 0xffff0000, RZ, 0xc0, !PT ;  /* 0xffff00000f0f7812 */ /* 0x000fe200078ec0ff */
[C---:B------:R-:W-:Y:S01]  /*9c50*/  FMUL.FTZ R56, R31.reuse, R70 ;  /* 0x000000461f387220 */ /* 0x040fe20000410000 */
[----:B------:R-:W-:Y:S01]  /*9c60*/  LOP3.LUT R28, R28, 0xffff0000, RZ, 0xc0, !PT ;  /* 0xffff00001c1c7812 */ /* 0x000fe200078ec0ff */
[-C--:B------:R-:W-:Y:S01]  /*9c70*/  FMUL.FTZ R50, R31, R58.reuse ;  /* 0x0000003a1f327220 */ /* 0x080fe20000410000 */
[----:B------:R-:W-:Y:S01]  /*9c80*/  LOP3.LUT R39, R39, 0xffff0000, RZ, 0xc0, !PT ;  /* 0xffff000027277812 */ /* 0x000fe200078ec0ff */
[C---:B------:R-:W-:Y:S01]  /*9c90*/  IMAD.U32 R44, R11.reuse, 0x10000, RZ ;  /* 0x000100000b2c7824 */ /* 0x040fe200078e00ff */
[----:B------:R-:W-:Y:S01]  /*9ca0*/  LOP3.LUT R11, R11, 0xffff0000, RZ, 0xc0, !PT ;  /* 0xffff00000b0b7812 */ /* 0x000fe200078ec0ff */
[C---:B------:R-:W-:Y:S01]  /*9cb0*/  FFMA.FTZ R58, R15.reuse, R58, -R56 ;  /* 0x0000003a0f3a7223 */ /* 0x040fe20000010838 */
[----:B------:R-:W-:Y:S01]  /*9cc0*/  LOP3.LUT R12, R12, 0xffff0000, RZ, 0xc0, !PT ;  /* 0xffff00000c0c7812 */ /* 0x000fe200078ec0ff */
[----:B------:R-:W-:Y:S01]  /*9cd0*/  FFMA.FTZ R50, R15, R70, R50 ;  /* 0x000000460f327223 */ /* 0x000fe20000010032 */
[----:B------:R-:W-:Y:S01]  /*9ce0*/  FMUL.FTZ R15, R28, R39 ;  /* 0x000000271c0f7220 */ /* 0x000fe20000410000 */
[C---:B------:R-:W-:Y:S01]  /*9cf0*/  FMUL.FTZ R56, R29.reuse, R46 ;  /* 0x0000002e1d387220 */ /* 0x040fe20000410000 */
[-C--:B------:R-:W-:Y:S01]  /*9d00*/  FMUL.FTZ R29, R29, R44.reuse ;  /* 0x0000002c1d1d7220 */ /* 0x080fe20000410000 */
[----:B------:R-:W-:Y:S01]  /*9d10*/  PRMT R38, R146, 0x5410, R38 ;  /* 0x0000541092267816 */ /* 0x000fe20000000026 */
[-C--:B------:R-:W-:Y:S01]  /*9d20*/  FMUL.FTZ R31, R28, R11.reuse ;  /* 0x0000000b1c1f7220 */ /* 0x080fe20000410000 */
[----:B------:R-:W-:Y:S01]  /*9d30*/  FFMA.FTZ R11, R12, R11, -R15 ;  /* 0x0000000b0c0b7223 */ /* 0x000fe2000001080f */
[----:B------:R-:W-:Y:S01]  /*9d40*/  FFMA.FTZ R44, R13, R44, -R56 ;  /* 0x0000002c0d2c7223 */ /* 0x000fe20000010838 */
[----:B------:R-:W-:Y:S01]  /*9d50*/  IMAD.U32 R15, R51, 0x10000, RZ ;  /* 0x00010000330f7824 */ /* 0x000fe200078e00ff */
[----:B------:R-:W-:Y:S01]  /*9d60*/  LOP3.LUT R30, R30, 0xffff0000, RZ, 0xc0, !PT ;  /* 0xffff00001e1e7812 */ /* 0x000fe200078ec0ff */
[----:B------:R-:W-:Y:S01]  /*9d70*/  FFMA.FTZ R13, R13, R46, R29 ;  /* 0x0000002e0d0d7223 */ /* 0x000fe2000001001d */
[----:B------:R-:W-:Y:S01]  /*9d80*/  LOP3.LUT R51, R51, 0xffff0000, RZ, 0xc0, !PT ;  /* 0xffff000033337812 */ /* 0x000fe200078ec0ff */
[C---:B------:R-:W-:Y:S01]  /*9d90*/  IMAD.U32 R28, R38.reuse, 0x10000, RZ ;  /* 0x00010000261c7824 */ /* 0x040fe200078e00ff */
[----:B------:R-:W-:Y:S01]  /*9da0*/  LOP3.LUT R29, R38, 0xffff0000, RZ, 0xc0, !PT ;  /* 0xffff0000261d7812 */ /* 0x000fe200078ec0ff */
[----:B------:R-:W-:Y:S01]  /*9db0*/  FFMA.FTZ R12, R12, R39, R31 ;  /* 0x000000270c0c7223 */ /* 0x000fe2000001001f */
[----:B------:R-:W-:Y:S01]  /*9dc0*/  LOP3.LUT R14, R14, 0xffff0000, RZ, 0xc0, !PT ;  /* 0xffff00000e0e7812 */ /* 0x000fe200078ec0ff */
[----:B------:R-:W-:Y:S01]  /*9dd0*/  FMUL.FTZ R38, R48, R15 ;  /* 0x0000000f30267220 */ /* 0x000fe20000410000 */
[----:B------:R-:W-:Y:S01]  /*9de0*/  FMUL.FTZ R31, R30, R51 ;  /* 0x000000331e1f7220 */ /* 0x000fe20000410000 */
[-C--:B------:R-:W-:Y:S01]  /*9df0*/  FMUL.FTZ R48, R48, R28.reuse ;  /* 0x0000001c30307220 */ /* 0x080fe20000410000 */
[-C--:B------:R-:W-:Y:S01]  /*9e00*/  FMUL.FTZ R30, R30, R29.reuse ;  /* 0x0000001d1e1e7220 */ /* 0x080fe20000410000 */
[C---:B------:R-:W-:Y:S01]  /*9e10*/  FFMA.FTZ R28, R45.reuse, R28, -R38 ;  /* 0x0000001c2d1c7223 */ /* 0x040fe20000010826 */
[C---:B------:R-:W-:Y:S01]  /*9e20*/  FFMA.FTZ R31, R14.reuse, R29, -R31 ;  /* 0x0000001d0e1f7223 */ /* 0x040fe2000001081f */
[----:B------:R-:W-:Y:S01]  /*9e30*/  FFMA.FTZ R15, R45, R15, R48 ;  /* 0x0000000f2d0f7223 */ /* 0x000fe20000010030 */
[----:B------:R-:W-:Y:S01]  /*9e40*/  FFMA.FTZ R30, R14, R51, R30 ;  /* 0x000000330e1e7223 */ /* 0x000fe2000001001e */
[----:B------:R-:W-:Y:S01]  /*9e50*/  FFMA.FTZ R42, R42, R68, R49 ;  /* 0x000000442a2a7223 */ /* 0x000fe20000010031 */
        /* <DEDUP_REMOVED lines=9> */
[----:B------:R-:W-:Y:S01]  /*9ef0*/  IMAD.MOV.U32 R28, RZ, RZ, R38 ;  /* 0x000000ffff1c7224 */ /* 0x000fe200078e0026 */
[----:B------:R-:W-:Y:S01]  /*9f00*/  F2FP.BF16.F32.PACK_AB R29, R42, R43 ;  /* 0x0000002b2a1d723e */ /* 0x000fe200000010ff */
[----:B------:R-:W-:-:S02]  /*9f10*/  IMAD.MOV.U32 R15, RZ, RZ, R57 ;  /* 0x000000ffff0f7224 */ /* 0x000fc400078e0039 */
[----:B------:R-:W-:-:S07]  /*9f20*/  IMAD.MOV.U32 R31, RZ, RZ, R47 ;  /* 0x000000ffff1f7224 */ /* 0x000fce00078e002f */
.L_x_1652:
[----:B------:R-:W-:Y:S05]  /*9f30*/  BSYNC B2 ;  /* 0x0000000000027941 */ /* 0x000fea0003800000 */
.L_x_1651:
[----:B-1----:R1:W-:Y:S04]  /*9f40*/  ST.E.128 desc[UR60][R34.64], R12 ;  /* 0x0000000c22007985 */ /* 0x0023e8000c101d3c */
[----:B--2---:R1:W-:Y:S02]  /*9f50*/  @!P4 ST.E.128 desc[UR60][R36.64], R28 ;  /* 0x0000001c2400c985 */ /* 0x0043e4000c101d3c */
.L_x_1650:
[----:B------:R-:W-:Y:S05]  /*9f60*/  BSYNC B1 ;  /* 0x0000000000017941 */ /* 0x000fea0003800000 */
.L_x_1649:
[----:B------:R-:W-:-:S13]  /*9f70*/  ISETP.NE.AND P4, PT, R21, RZ, PT ;  /* 0x000000ff1500720c */ /* 0x000fda0003f85270 */
[----:B------:R-:W-:Y:S05]  /*9f80*/  @!P4 BRA `(.L_x_1601) ;  /* 0x0000000c00c4c947 */ /* 0x000fea0003800000 */
[----:B------:R-:W-:Y:S01]  /*9f90*/  SEL R131, R124, R131, !P1 ;  /* 0x000000837c837207 */ /* 0x000fe20004800000 */
[----:B------:R-:W-:Y:S01]  /*9fa0*/  BSSY B1, `(.L_x_1653) ;  /* 0x0000074000017945 */ /* 0x000fe20003800000 */
[----:B01-34-:R-:W-:Y:S02]  /*9fb0*/  SHF.R.U32.HI R13, RZ, 0x3, R181 ;  /* 0x00000003ff0d7819 */ /* 0x01bfe400000116b5 */
[----:B------:R-:W-:Y:S02]  /*9fc0*/  SHF.R.S32.HI R12, RZ, 0x1f, R131 ;  /* 0x0000001fff0c7819 */ /* 0x000fe40000011483 */
[----:B------:R-:W-:Y:S02]  /*9fd0*/  ISETP.GE.AND P5, PT, R168, R123, PT ;  /* 0x0000007ba800720c */ /* 0x000fe40003fa6270 */
[----:B------:R-:W-:Y:S02]  /*9fe0*/  LEA.HI R12, R12, R131, RZ, 0x4 ;  /* 0x000000830c0c7211 */ /* 0x000fe400078f20ff */
[----:B------:R-:W-:-:S02]  /*9ff0*/  LEA R34, P4, R6, R117, 0x1 ;  /* 0x0000007506227211 */ /* 0x000fc400078808ff */
[----:B------:R-:W-:Y:S02]  /*a000*/  LEA.HI.SX32 R12, R12, R113, 0x1c ;  /* 0x000000710c0c7211 */ /* 0x000fe400078fe2ff */
[----:B------:R-:W-:Y:S02]  /*a010*/  LEA.HI.X R35, R6, R116, R109, 0x1, P4 ;  /* 0x0000007406237211 */ /* 0x000fe400020f0c6d */
[----:B------:R-:W-:Y:S01]  /*a020*/  SHF.R.S32.HI R11, RZ, 0x1f, R12 ;  /* 0x0000001fff0b7819 */ /* 0x000fe2000001140c */
[----:B------:R-:W-:-:S03]  /*a030*/  IMAD.SHL.U32 R36, R12, 0x8, RZ ;  /* 0x000000080c247824 */ /* 0x000fc600078e00ff */
[----:B------:R-:W-:-:S04]  /*a040*/  LEA.HI R11, R11, R12, RZ, 0x3 ;  /* 0x0000000c0b0b7211 */ /* 0x000fc800078f18ff */
        /* <DEDUP_REMOVED lines=8> */
[----:B------:R-:W-:-:S03]  /*a0d0*/  IMAD R28, R13, 0x2, R2 ;  /* 0x000000020d1c7824 */ /* 0x000fc600078e0202 */
[----:B------:R0:W1:Y:S04]  /*a0e0*/  LDS.128 R12, [R11+0x18400] ;  /* 0x018400000b0c7984 */ /* 0x0000680000000c00 */
[----:B------:R-:W2:Y:S01]  /*a0f0*/  LDS.128 R28, [R28+0x18400] ;  /* 0x018400001c1c7984 */ /* 0x000ea20000000c00 */
[----:B------:R-:W-:Y:S05]  /*a100*/  @P5 BRA `(.L_x_1654) ;  /* 0x0000000400745947 */ /* 0x000fea0003800000 */
[--C-:B------:R-:W-:Y:S01]  /*a110*/  SHF.R.U64 R44, R64, 0x10, R65.reuse ;  /* 0x00000010402c7819 */ /* 0x100fe20000001241 */
[----:B--2---:R-:W-:Y:S01]  /*a120*/  IMAD.U32 R47, R29, 0x10000, RZ ;  /* 0x000100001d2f7824 */ /* 0x004fe200078e00ff */
[----:B------:R-:W-:Y:S01]  /*a130*/  SHF.R.U32.HI R64, RZ, 0x10, R65 ;  /* 0x00000010ff407819 */ /* 0x000fe20000011641 */
[----:B-1----:R-:W-:Y:S01]  /*a140*/  IMAD.U32 R42, R13, 0x10000, RZ ;  /* 0x000100000d2a7824 */ /* 0x002fe200078e00ff */
[--C-:B------:R-:W-:Y:S01]  /*a150*/  SHF.R.U64 R40, R52, 0x10, R53.reuse ;  /* 0x0000001034287819 */ /* 0x100fe20000001235 */
[----:B------:R-:W-:Y:S01]  /*a160*/  IMAD.U32 R46, R31, 0x10000, RZ ;  /* 0x000100001f2e7824 */ /* 0x000fe200078e00ff */
[----:B------:R-:W-:Y:S01]  /*a170*/  SHF.R.U32.HI R52, RZ, 0x10, R53 ;  /* 0x00000010ff347819 */ /* 0x000fe20000011635 */
[----:B------:R-:W-:Y:S01]  /*a180*/  IMAD.U32 R39, R15, 0x10000, RZ ;  /* 0x000100000f277824 */ /* 0x000fe200078e00ff */
[----:B------:R-:W-:Y:S01]  /*a190*/  PRMT R49, R145, 0x5432, R64 ;  /* 0x0000543291317816 */ /* 0x000fe20000000040 */
[----:B0-----:R-:W-:Y:S01]  /*a1a0*/  IMAD.U32 R11, R12, 0x10000, RZ ;  /* 0x000100000c0b7824 */ /* 0x001fe200078e00ff */
[----:B------:R-:W-:-:S02]  /*a1b0*/  PRMT R40, R143, 0x5410, R40 ;  /* 0x000054108f287816 */ /* 0x000fc40000000028 */
[--C-:B------:R-:W-:Y:S01]  /*a1c0*/  SHF.R.U64 R45, R66, 0x10, R67.reuse ;  /* 0x00000010422d7819 */ /* 0x100fe20000001243 */
[----:B------:R-:W-:Y:S01]  /*a1d0*/  IMAD.U32 R50, R49, 0x10000, RZ ;  /* 0x0001000031327824 */ /* 0x000fe200078e00ff */
[----:B------:R-:W-:Y:S02]  /*a1e0*/  PRMT R143, R143, 0x5432, R52 ;  /* 0x000054328f8f7816 */ /* 0x000fe40000000034 */
[----:B------:R-:W-:Y:S02]  /*a1f0*/  SHF.R.U32.HI R67, RZ, 0x10, R67 ;  /* 0x00000010ff437819 */ /* 0x000fe40000011643 */
[----:B------:R-:W-:Y:S01]  /*a200*/  PRMT R145, R145, 0x5410, R44 ;  /* 0x0000541091917816 */ /* 0x000fe2000000002c */
[----:B------:R-:W-:Y:S01]  /*a210*/  IMAD.U32 R48, R143, 0x10000, RZ ;  /* 0x000100008f307824 */ /* 0x000fe200078e00ff */
[----:B------:R-:W-:Y:S01]  /*a220*/  PRMT R44, R144, 0x5410, R45 ;  /* 0x00005410902c7816 */ /* 0x000fe2000000002d */
[C---:B------:R-:W-:Y:S01]  /*a230*/  FMUL.FTZ R45, R47.reuse, R50 ;  /* 0x000000322f2d7220 */ /* 0x040fe20000410000 */
[--C-:B------:R-:W-:Y:S01]  /*a240*/  SHF.R.U64 R41, R54, 0x10, R55.reuse ;  /* 0x0000001036297819 */ /* 0x100fe20000001237 */
[-C--:B------:R-:W-:Y:S01]  /*a250*/  FMUL.FTZ R47, R47, R48.reuse ;  /* 0x000000302f2f7220 */ /* 0x080fe20000410000 */
[----:B------:R-:W-:Y:S01]  /*a260*/  SHF.R.U32.HI R55, RZ, 0x10, R55 ;  /* 0x00000010ff377819 */ /* 0x000fe20000011637 */
[----:B------:R-:W-:Y:S01]  /*a270*/  FFMA.FTZ R45, R42, R48, -R45 ;  /* 0x000000302a2d7223 */ /* 0x000fe2000001082d */
[----:B------:R-:W-:Y:S01]  /*a280*/  PRMT R67, R144, 0x5432, R67 ;  /* 0x0000543290437816 */ /* 0x000fe20000000043 */
[----:B------:R-:W-:Y:S01]  /*a290*/  FFMA.FTZ R42, R42, R50, R47 ;  /* 0x000000322a2a7223 */ /* 0x000fe2000001002f */
[----:B------:R-:W-:Y:S01]  /*a2a0*/  LOP3.LUT R43, R29, 0xffff0000, RZ, 0xc0, !PT ;  /* 0xffff00001d2b7812 */ /* 0x000fe200078ec0ff */
[----:B------:R-:W-:Y:S01]  /*a2b0*/  IMAD.U32 R52, R145, 0x10000, RZ ;  /* 0x0001000091347824 */ /* 0x000fe200078e00ff */
[----:B------:R-:W-:Y:S01]  /*a2c0*/  LOP3.LUT R49, R49, 0xffff0000, RZ, 0xc0, !PT ;  /* 0xffff000031317812 */ /* 0x000fe200078ec0ff */
[----:B------:R-:W-:Y:S01]  /*a2d0*/  IMAD.U32 R51, R67, 0x10000, RZ ;  /* 0x0001000043337824 */ /* 0x000fe200078e00ff */
[----:B------:R-:W-:-:S02]  /*a2e0*/  LOP3.LUT R48, R143, 0xffff0000, RZ, 0xc0, !PT ;  /* 0xffff00008f307812 */ /* 0x000fc400078ec0ff */
[----:B------:R-:W-:Y:S01]  /*a2f0*/  PRMT R55, R142, 0x5432, R55 ;  /* 0x000054328e377816 */ /* 0x000fe20000000037 */
[----:B------:R-:W-:Y:S01]  /*a300*/  FMUL.FTZ R53, R43, R49 ;  /* 0x000000312b357220 */ /* 0x000fe20000410000 */
[----:B------:R-:W-:Y:S01]  /*a310*/  LOP3.LUT R38, R13, 0xffff0000, RZ, 0xc0, !PT ;  /* 0xffff00000d267812 */ /* 0x000fe200078ec0ff */
[-C--:B------:R-:W-:Y:S01]  /*a320*/  FMUL.FTZ R43, R43, R48.reuse ;  /* 0x000000302b2b7220 */ /* 0x080fe20000410000 */
[----:B------:R-:W-:Y:S01]  /*a330*/  FMUL.FTZ R50, R46, R51 ;  /* 0x000000332e327220 */ /* 0x000fe20000410000 */
[----:B------:R-:W-:Y:S01]  /*a340*/  IMAD.U32 R47, R55, 0x10000, RZ ;  /* 0x00010000372f7824 */ /* 0x000fe200078e00ff */
[----:B------:R-:W-:Y:S01]  /*a350*/  LOP3.LUT R31, R31, 0xffff0000, RZ, 0xc0, !PT ;  /* 0xffff00001f1f7812 */ /* 0x000fe200078ec0ff */
[C---:B------:R-:W-:Y:S01]  /*a360*/  FFMA.FTZ R48, R38.reuse, R48, -R53 ;  /* 0x0000003026307223 */ /* 0x040fe20000010835 */
[----:B------:R-:W-:Y:S01]  /*a370*/  FFMA.FTZ R43, R38, R49, R43 ;  /* 0x00000031262b7223 */ /* 0x000fe2000001002b */
[-C--:B------:R-:W-:Y:S01]  /*a380*/  FMUL.FTZ R46, R46, R47.reuse ;  /* 0x0000002f2e2e7220 */ /* 0x080fe20000410000 */
[----:B------:R-:W-:Y:S01]  /*a390*/  FFMA.FTZ R38, R39, R47, -R50 ;  /* 0x0000002f27267223 */ /* 0x000fe20000010832 */
[----:B------:R-:W-:Y:S01]  /*a3a0*/  LOP3.LUT R54, R67, 0xffff0000, RZ, 0xc0, !PT ;  /* 0xffff000043367812 */ /* 0x000fe200078ec0ff */
[----:B------:R-:W-:Y:S01]  /*a3b0*/  IMAD.U32 R13, R28, 0x10000, RZ ;  /* 0x000100001c0d7824 */ /* 0x000fe200078e00ff */
[----:B------:R-:W-:Y:S01]  /*a3c0*/  LOP3.LUT R50, R55, 0xffff0000, RZ, 0xc0, !PT ;  /* 0xffff000037327812 */ /* 0x000fe200078ec0ff */
[----:B------:R-:W-:Y:S01]  /*a3d0*/  FFMA.FTZ R39, R39, R51, R46 ;  /* 0x0000003327277223 */ /* 0x000fe2000001002e */
[----:B------:R-:W-:-:S02]  /*a3e0*/  IMAD.U32 R46, R40, 0x10000, RZ ;  /* 0x00010000282e7824 */ /* 0x000fc400078e00ff */
[----:B------:R-:W-:Y:S01]  /*a3f0*/  FMUL.FTZ R56, R31, R54 ;  /* 0x000000361f387220 */ /* 0x000fe20000410000 */
[----:B------:R-:W-:Y:S01]  /*a400*/  LOP3.LUT R29, R15, 0xffff0000, RZ, 0xc0, !PT ;  /* 0xffff00000f1d7812 */ /* 0x000fe200078ec0ff */
[----:B------:R-:W-:Y:S01]  /*a410*/  FMUL.FTZ R58, R31, R50 ;  /* 0x000000321f3a7220 */ /* 0x000fe20000410000 */
[----:B------:R-:W-:Y:S01]  /*a420*/  LOP3.LUT R31, R40, 0xffff0000, RZ, 0xc0, !PT ;  /* 0xffff0000281f7812 */ /* 0x000fe200078ec0ff */
[C---:B------:R-:W-:Y:S01]  /*a430*/  FMUL.FTZ R40, R13.reuse, R52 ;  /* 0x000000340d287220 */ /* 0x040fe20000410000 */
[----:B------:R-:W-:Y:S01]  /*a440*/  FMUL.FTZ R13, R13, R46 ;  /* 0x0000002e0d0d7220 */ /* 0x000fe20000410000 */
[----:B------:R-:W-:Y:S01]  /*a450*/  LOP3.LUT R28, R28, 0xffff0000, RZ, 0xc0, !PT ;  /* 0xffff00001c1c7812 */ /* 0x000fe200078ec0ff */
[----:B------:R-:W-:Y:S01]  /*a460*/  IMAD.U32 R15, R14, 0x10000, RZ ;  /* 0x000100000e0f7824 */ /* 0x000fe200078e00ff */
[----:B------:R-:W-:Y:S01]  /*a470*/  PRMT R41, R142, 0x5410, R41 ;  /* 0x000054108e297816 */ /* 0x000fe20000000029 */
[----:B------:R-:W-:Y:S01]  /*a480*/  FFMA.FTZ R52, R11, R52, R13 ;  /* 0x000000340b347223 */ /* 0x000fe2000001000d */
[----:B------:R-:W-:Y:S01]  /*a490*/  LOP3.LUT R145, R145, 0xffff0000, RZ, 0xc0, !PT ;  /* 0xffff000091917812 */ /* 0x000fe200078ec0ff */
[C---:B------:R-:W-:Y:S01]  /*a4a0*/  FFMA.FTZ R49, R29.reuse, R50, -R56 ;  /* 0x000000321d317223 */ /* 0x040fe20000010838 */
[----:B------:R-:W-:Y:S01]  /*a4b0*/  LOP3.LUT R37, R14, 0xffff0000, RZ, 0xc0, !PT ;  /* 0xffff00000e257812 */ /* 0x000fe200078ec0ff */
[----:B------:R-:W-:Y:S01]  /*a4c0*/  IMAD.U32 R14, R30, 0x10000, RZ ;  /* 0x000100001e0e7824 */ /* 0x000fe200078e00ff */
[----:B------:R-:W-:Y:S01]  /*a4d0*/  LOP3.LUT R12, R12, 0xffff0000, RZ, 0xc0, !PT ;  /* 0xffff00000c0c7812 */ /* 0x000fe200078ec0ff */
[----:B------:R-:W-:Y:S01]  /*a4e0*/  FFMA.FTZ R58, R29, R54, R58 ;  /* 0x000000361d3a7223 */ /* 0x000fe2000001003a */
[----:B------:R-:W-:Y:S01]  /*a4f0*/  FFMA.FTZ R40, R11, R46, -R40 ;  /* 0x0000002e0b287223 */ /* 0x000fe20000010828 */
[----:B------:R-:W-:Y:S01]  /*a500*/  IMAD.U32 R13, R44, 0x10000, RZ ;  /* 0x000100002c0d7824 */ /* 0x000fe200078e00ff */
[----:B------:R-:W-:Y:S01]  /*a510*/  LOP3.LUT R30, R30, 0xffff0000, RZ, 0xc0, !PT ;  /* 0xffff00001e1e7812 */ /* 0x000fe200078ec0ff */
[C---:B------:R-:W-:Y:S01]  /*a520*/  FMUL.FTZ R29, R28.reuse, R145 ;  /* 0x000000911c1d7220 */ /* 0x040fe20000410000 */
[-C--:B------:R-:W-:Y:S01]  /*a530*/  FMUL.FTZ R47, R28, R31.reuse ;  /* 0x0000001f1c2f7220 */ /* 0x080fe20000410000 */
[C---:B------:R-:W-:Y:S01]  /*a540*/  IMAD.U32 R11, R41.reuse, 0x10000, RZ ;  /* 0x00010000290b7824 */ /* 0x040fe200078e00ff */
[----:B------:R-:W-:Y:S01]  /*a550*/  LOP3.LUT R44, R44, 0xffff0000, RZ, 0xc0, !PT ;  /* 0xffff00002c2c7812 */ /* 0x000fe200078ec0ff */
[C---:B------:R-:W-:Y:S01]  /*a560*/  FFMA.FTZ R29, R12.reuse, R31, -R29 ;  /* 0x0000001f0c1d7223 */ /* 0x040fe2000001081d */
[----:B------:R-:W-:Y:S01]  /*a570*/  LOP3.LUT R41, R41, 0xffff0000, RZ, 0xc0, !PT ;  /* 0xffff000029297812 */ /* 0x000fe200078ec0ff */
[----:B------:R-:W-:Y:S01]  /*a580*/  FFMA.FTZ R47, R12, R145, R47 ;  /* 0x000000910c2f7223 */ /* 0x000fe2000001002f */
[----:B------:R-:W-:Y:S01]  /*a590*/  FMUL.FTZ R12, R14, R13 ;  /* 0x0000000d0e0c7220 */ /* 0x000fe20000410000 */
        /* <DEDUP_REMOVED lines=20> */
.L_x_1654:
[----:B------:R-:W-:Y:S05]  /*a6e0*/  BSYNC B1 ;  /* 0x0000000000017941 */ /* 0x000fea0003800000 */
.L_x_1653:
[----:B-1----:R1:W-:Y:S01]  /*a6f0*/  ST.E.128 desc[UR60][R34.64], R12 ;  /* 0x0000000c22007985 */ /* 0x0023e2000c101d3c */
[----:B------:R-:W-:-:S13]  /*a700*/  ISETP.GE.AND P4, PT, R36, R127, PT ;  /* 0x0000007f2400720c */ /* 0x000fda0003f86270 */
[----:B------:R-:W-:Y:S05]  /*a710*/  @P4 BRA `(.L_x_1601) ;  /* 0x0000000400e04947 */ /* 0x000fea0003800000 */
[----:B------:R-:W-:-:S05]  /*a720*/  IMAD.WIDE R32, R36, 0x2, R32 ;  /* 0x0000000224207825 */ /* 0x000fca00078e0220 */
[----:B--2---:R2:W-:Y:S01]  /*a730*/  ST.E.128 desc[UR60][R32.64], R28 ;  /* 0x0000001c20007985 */ /* 0x0045e2000c101d3c */
[----:B------:R-:W-:Y:S05]  /*a740*/  BRA `(.L_x_1601) ;  /* 0x0000000400d47947 */ /* 0x000fea0003800000 */
.L_x_1566:
[----:B------:R-:W2:Y:S02]  /*a750*/  LDL R11, [R1+0x30] ;  /* 0x00003000010b7983 */ /* 0x000ea40000100800 */
[----:B--2---:R-:W-:-:S13]  /*a760*/  R2UR UR4, R11 ;  /* 0x000000000b0472ca */ /* 0x004fda00000e0000 */
[----:B------:R-:W-:-:S06]  /*a770*/  UISETP.NE.AND UP0, UPT, UR4, 0x3, UPT ;  /* 0x000000030400788c */ /* 0x000fcc000bf05270 */
[----:B------:R-:W-:-:S13]  /*a780*/  PLOP3.LUT P0, PT, PT, PT, UP0, 0x80, 0x0 ;  /* 0x000000000000781c */ /* 0x000fda0003f0f008 */
[----:B------:R-:W-:Y:S05]  /*a790*/  @!P0 BRA `(.L_x_1655) ;  /* 0x0000000000048947 */ /* 0x000fea0003800000 */
[----:B------:R-:W-:Y:S01]  /*a7a0*/  BPT.TRAP 0x1 ;  /* 0x000000040000795c */ /* 0x000fe20000300000 */
.L_x_1655:
[----:B------:R-:W-:Y:S01]  /*a7b0*/  IMAD R86, R17, 0x8, R2 ;  /* 0x0000000811567824 */ /* 0x000fe200078e0202 */
[----:B------:R-:W-:Y:S01]  /*a7c0*/  SHF.L.U32 R87, R175, 0x1f, RZ ;  /* 0x0000001faf577819 */ /* 0x000fe200000006ff */
[----:B------:R-:W-:Y:S01]  /*a7d0*/  BSSY B1, `(.L_x_1656) ;  /* 0x0000004000017945 */ /* 0x000fe20003800000 */
[----:B------:R-:W-:Y:S02]  /*a7e0*/  SHF.R.S32.HI R79, RZ, 0x1f, R78 ;  /* 0x0000001fff4f7819 */ /* 0x000fe4000001144e */
[----:B------:R-:W0:Y:S02]  /*a7f0*/  SYNCS.PHASECHK.TRANS64.TRYWAIT P4, [R86+URZ+0x2a890], R87 ;  /* 0x02a89057560075a7 */ /* 0x000e24000808017f */
[----:B0-----:R-:W-:Y:S05]  /*a800*/  @!P4 BRA `(.L_x_1657) ;  /* 0x0000020c0010c947 */ /* 0x001fea0003800000 */
.L_x_2014:
[----:B------:R-:W-:Y:S05]  /*a810*/  BSYNC B1 ;  /* 0x0000000000017941 */ /* 0x000fea0003800000 */
.L_x_1656:
[----:B------:R-:W-:Y:S01]  /*a820*/  ULDC.64 UR4, c[0x0][0x300] ;  /* 0x0000c00000047ab9 */ /* 0x000fe20000000a00 */
[----:B-----5:R-:W-:Y:S01]  /*a830*/  SHF.R.S32.HI R84, RZ, 0x1f, R77 ;  /* 0x0000001fff547819 */ /* 0x020fe2000001144d */
[----:B------:R-:W-:Y:S01]  /*a840*/  IMAD R11, R79, UR4, RZ ;  /* 0x000000044f0b7c24 */ /* 0x000fe2000f8e02ff */
[----:B------:R-:W-:Y:S01]  /*a850*/  ULDC.64 UR6, c[0x0][0x2e8] ;  /* 0x0000ba0000067ab9 */ /* 0x000fe20000000a00 */
[----:B------:R-:W-:-:S04]  /*a860*/  IMAD.WIDE.U32 R12, R78, UR4, RZ ;  /* 0x000000044e0c7c25 */ /* 0x000fc8000f8e00ff */
        /* <DEDUP_REMOVED lines=8> */
[----:B------:R-:W-:-:S03]  /*a8f0*/  ULDC.64 UR4, c[0x0][0x308] ;  /* 0x0000c20000047ab9 */ /* 0x000fc60000000a00 */
[----:B------:R-:W-:Y:S02]  /*a900*/  IMAD.IADD R13, R13, 0x1, R11 ;  /* 0x000000010d0d7824 */ /* 0x000fe400078e020b */
[----:B------:R-:W-:Y:S02]  /*a910*/  IMAD.IADD R36, R85, 0x1, -R174 ;  /* 0x0000000155247824 */ /* 0x000fe400078e0aae */
        /* <DEDUP_REMOVED lines=9> */
.L_x_2018:
[----:B------:R-:W-:Y:S04]  /*a9b0*/  BSSY B1, `(.L_x_1659) ;  /* 0x0000025000017945 */ /* 0x000fe80003800000 */
[----:B------:R-:W-:Y:S05]  /*a9c0*/  @!P4 BRA `(.L_x_1660) ;  /* 0x00000000008cc947 */ /* 0x000fea0003800000 */
[----:B------:R-:W-:Y:S02]  /*a9d0*/  ULDC UR4, c[0x0][0x2f4] ;  /* 0x0000bd0000047ab9 */ /* 0x000fe40000000800 */
[----:B------:R-:W-:-:S13]  /*a9e0*/  ISETP.GE.AND P4, PT, R18, UR4, PT ;  /* 0x0000000412007c0c */ /* 0x000fda000bf86270 */
[----:B------:R-:W4:Y:S01]  /*a9f0*/  @!P4 LDS.128 R12, [R29] ;  /* 0x000000001d0cc984 */ /* 0x000f220000000c00 */
[----:B---3--:R-:W-:-:S04]  /*aa00*/  @!P4 LEA R30, P5, R18, R34, 0x1 ;  /* 0x00000022121ec211 */ /* 0x008fc800078a08ff */
[----:B--2---:R-:W-:Y:S02]  /*aa10*/  @!P4 LEA.HI.X R31, R18, R35, R19, 0x1, P5 ;  /* 0x00000023121fc211 */ /* 0x004fe400028f0c13 */
[----:B------:R-:W-:-:S13]  /*aa20*/  ISETP.GE.AND P5, PT, R167, UR4, PT ;  /* 0x00000004a7007c0c */ /* 0x000fda000bfa6270 */
[----:B------:R-:W-:Y:S01]  /*aa30*/  @!P5 IMAD.SHL.U32 R11, R170, 0x8, RZ ;  /* 0x00000008aa0bd824 */ /* 0x000fe200078e00ff */
[----:B----4-:R2:W-:Y:S01]  /*aa40*/  @!P4 ST.E.128 desc[UR60][R30.64], R12 ;  /* 0x0000000c1e00c985 */ /* 0x0105e2000c101d3c */
[----:B------:R-:W-:-:S03]  /*aa50*/  ISETP.GE.AND P4, PT, R168, UR4, PT ;  /* 0x00000004a8007c0c */ /* 0x000fc6000bf86270 */
[----:B------:R-:W3:Y:S01]  /*aa60*/  @!P5 LDS.128 R12, [R28] ;  /* 0x000000001c0cd984 */ /* 0x000ee20000000c00 */
[----:B--2---:R-:W-:Y:S02]  /*aa70*/  @!P5 IMAD.MOV.U32 R30, RZ, RZ, R34 ;  /* 0x000000ffff1ed224 */ /* 0x004fe400078e0022 */
[----:B------:R-:W-:Y:S02]  /*aa80*/  @!P5 IMAD.MOV.U32 R31, RZ, RZ, R35 ;  /* 0x000000ffff1fd224 */ /* 0x000fe400078e0023 */
[----:B------:R-:W-:-:S05]  /*aa90*/  @!P5 IMAD.WIDE R30, R11, 0x2, R30 ;  /* 0x000000020b1ed825 */ /* 0x000fca00078e021e */
[----:B------:R-:W-:Y:S01]  /*aaa0*/  @!P4 IMAD.SHL.U32 R11, R171, 0x8, RZ ;  /* 0x00000008ab0bc824 */ /* 0x000fe200078e00ff */
[----:B---3--:R2:W-:Y:S01]  /*aab0*/  @!P5 ST.E.128 desc[UR60][R30.64], R12 ;  /* 0x0000000c1e00d985 */ /* 0x0085e2000c101d3c */
[----:B------:R-:W-:-:S03]  /*aac0*/  ISETP.GE.AND P5, PT, R22, UR4, PT ;  /* 0x0000000416007c0c */ /* 0x000fc6000bfa6270 */
[----:B------:R-:W3:Y:S01]  /*aad0*/  @!P4 LDS.128 R12, [R29+0x3000] ;  /* 0x003000001d0cc984 */ /* 0x000ee20000000c00 */
[----:B--2---:R-:W-:Y:S02]  /*aae0*/  @!P4 IMAD.MOV.U32 R30, RZ, RZ, R34 ;  /* 0x000000ffff1ec224 */ /* 0x004fe400078e0022 */
[----:B------:R-:W-:Y:S02]  /*aaf0*/  @!P4 IMAD.MOV.U32 R31, RZ, RZ, R35 ;  /* 0x000000ffff1fc224 */ /* 0x000fe400078e0023 */
[----:B------:R-:W-:-:S05]  /*ab00*/  @!P4 IMAD.WIDE R30, R11, 0x2, R30 ;  /* 0x000000020b1ec825 */ /* 0x000fca00078e021e */
[----:B---3--:R2:W-:Y:S04]  /*ab10*/  @!P4 ST.E.128 desc[UR60][R30.64], R12 ;  /* 0x0000000c1e00c985 */ /* 0x0085e8000c101d3c */
[----:B------:R-:W3:Y:S01]  /*ab20*/  @!P5 LDS.128 R12, [R28+0x3000] ;  /* 0x003000001c0cd984 */ /* 0x000ee20000000c00 */
[----:B--2---:R-:W-:-:S04]  /*ab30*/  @!P5 LEA R30, P4, R22, R34, 0x1 ;  /* 0x00000022161ed211 */ /* 0x004fc800078808ff */
[----:B------:R-:W-:Y:S02]  /*ab40*/  @!P5 LEA.HI.X R31, R22, R35, R173, 0x1, P4 ;  /* 0x00000023161fd211 */ /* 0x000fe400020f0cad */
[----:B------:R-:W-:-:S03]  /*ab50*/  ISETP.GE.AND P4, PT, R160, UR4, PT ;  /* 0x00000004a0007c0c */ /* 0x000fc6000bf86270 */
[----:B---3--:R2:W-:Y:S10]  /*ab60*/  @!P5 ST.E.128 desc[UR60][R30.64], R12 ;  /* 0x0000000c1e00d985 */ /* 0x0085f4000c101d3c */
[----:B------:R-:W3:Y:S01]  /*ab70*/  @!P4 LDS.128 R12, [R29+0x6000] ;  /* 0x006000001d0cc984 */ /* 0x000ee20000000c00 */
[----:B--2---:R-:W-:-:S04]  /*ab80*/  @!P4 LEA R30, P5, R160, R34, 0x1 ;  /* 0x00000022a01ec211 */ /* 0x004fc800078a08ff */
[----:B------:R-:W-:Y:S02]  /*ab90*/  @!P4 LEA.HI.X R31, R160, R35, R184, 0x1, P5 ;  /* 0x00000023a01fc211 */ /* 0x000fe400028f0cb8 */
[----:B------:R-:W-:-:S03]  /*aba0*/  ISETP.GE.AND P5, PT, R161, UR4, PT ;  /* 0x00000004a1007c0c */ /* 0x000fc6000bfa6270 */
[----:B---3--:R2:W-:Y:S10]  /*abb0*/  @!P4 ST.E.128 desc[UR60][R30.64], R12 ;  /* 0x0000000c1e00c985 */ /* 0x0085f4000c101d3c */
[----:B------:R-:W3:Y:S01]  /*abc0*/  @!P5 LDS.128 R12, [R28+0x6000] ;  /* 0x006000001c0cd984 */ /* 0x000ee20000000c00 */
[----:B--2---:R-:W-:-:S04]  /*abd0*/  @!P5 LEA R30, P4, R161, R34, 0x1 ;  /* 0x00000022a11ed211 */ /* 0x004fc800078808ff */
[----:B------:R-:W-:-:S05]  /*abe0*/  @!P5 LEA.HI.X R31, R161, R35, R183, 0x1, P4 ;  /* 0x00000023a11fd211 */ /* 0x000fca00020f0cb7 */
[----:B---3--:R4:W-:Y:S04]  /*abf0*/  @!P5 ST.E.128 desc[UR60][R30.64], R12 ;  /* 0x0000000c1e00d985 */ /* 0x0089e8000c101d3c */
.L_x_1660:
[----:B------:R-:W-:Y:S05]  /*ac00*/  BSYNC B1 ;  /* 0x0000000000017941 */ /* 0x000fea0003800000 */
.L_x_1659:
[----:B------:R-:W-:-:S03]  /*ac10*/  UMOV UR4, 0xffffffff ;  /* 0xffffffff00047882 */ /* 0x000fc60000000000 */
[----:B------:R-:W-:Y:S05]  /*ac20*/  BRA.DIV UR4, `(.L_x_1661) ;  /* 0x0000020a04687947 */ /* 0x000fea000b800000 */
[----:B-1----:R-:W1:Y:S04]  /*ac30*/  SHFL.IDX PT, R33, R33, 0x1, 0x1c1f ;  /* 0x003c1f0021217f89 */ /* 0x002e6800000e0000 */
[----:B------:R-:W0:Y:S02]  /*ac40*/  SHFL.IDX PT, R32, R32, 0x1, 0x1c1f ;  /* 0x003c1f0020207f89 */ /* 0x000e2400000e0000 */
.L_x_2022:
[----:B------:R-:W-:-:S13]  /*ac50*/  ISETP.GE.AND P4, PT, R36, 0x41, PT ;  /* 0x000000412400780c */ /* 0x000fda0003f86270 */
[----:B------:R-:W-:Y:S05]  /*ac60*/  @!P4 BRA `(.L_x_1601) ;  /* 0x00000000008cc947 */ /* 0x000fea0003800000 */
[----:B------:R-:W-:Y:S02]  /*ac70*/  ULDC UR4, c[0x0][0x2f4] ;  /* 0x0000bd0000047ab9 */ /* 0x000fe40000000800 */
[----:B------:R-:W-:-:S13]  /*ac80*/  ISETP.GE.AND P4, PT, R18, UR4, PT ;  /* 0x0000000412007c0c */ /* 0x000fda000bf86270 */
[----:B----4-:R-:W4:Y:S01]  /*ac90*/  @!P4 LDS.128 R12, [R29+0x2000] ;  /* 0x002000001d0cc984 */ /* 0x010f220000000c00 */
[----:B0-----:R-:W-:-:S04]  /*aca0*/  @!P4 LEA R30, P5, R18, R32, 0x1 ;  /* 0x00000020121ec211 */ /* 0x001fc800078a08ff */
[----:B-1----:R-:W-:Y:S02]  /*acb0*/  @!P4 LEA.HI.X R31, R18, R33, R19, 0x1, P5 ;  /* 0x00000021121fc211 */ /* 0x002fe400028f0c13 */
[----:B------:R-:W-:-:S13]  /*acc0*/  ISETP.GE.AND P5, PT, R167, UR4, PT ;  /* 0x00000004a7007c0c */ /* 0x000fda000bfa6270 */
[----:B------:R-:W-:Y:S01]  /*acd0*/  @!P5 IMAD.SHL.U32 R11, R170, 0x8, RZ ;  /* 0x00000008aa0bd824 */ /* 0x000fe200078e00ff */
[----:B----4-:R0:W-:Y:S01]  /*ace0*/  @!P4 ST.E.128 desc[UR60][R30.64], R12 ;  /* 0x0000000c1e00c985 */ /* 0x0101e2000c101d3c */
[----:B------:R-:W-:-:S03]  /*acf0*/  ISETP.GE.AND P4, PT, R168, UR4, PT ;  /* 0x00000004a8007c0c */ /* 0x000fc6000bf86270 */
[----:B------:R-:W1:Y:S01]  /*ad00*/  @!P5 LDS.128 R12, [R28+0x2000] ;  /* 0x002000001c0cd984 */ /* 0x000e620000000c00 */
[----:B0-----:R-:W-:Y:S02]  /*ad10*/  @!P5 IMAD.MOV.U32 R30, RZ, RZ, R32 ;  /* 0x000000ffff1ed224 */ /* 0x001fe400078e0020 */
[----:B------:R-:W-:Y:S02]  /*ad20*/  @!P5 IMAD.MOV.U32 R31, RZ, RZ, R33 ;  /* 0x000000ffff1fd224 */ /* 0x000fe400078e0021 */
[----:B------:R-:W-:-:S05]  /*ad30*/  @!P5 IMAD.WIDE R30, R11, 0x2, R30 ;  /* 0x000000020b1ed825 */ /* 0x000fca00078e021e */
[----:B------:R-:W-:Y:S01]  /*ad40*/  @!P4 IMAD.SHL.U32 R11, R171, 0x8, RZ ;  /* 0x00000008ab0bc824 */ /* 0x000fe200078e00ff */
[----:B-1----:R0:W-:Y:S01]  /*ad50*/  @!P5 ST.E.128 desc[UR60][R30.64], R12 ;  /* 0x0000000c1e00d985 */ /* 0x0021e2000c101d3c */
[----:B------:R-:W-:-:S03]  /*ad60*/  ISETP.GE.AND P5, PT, R22, UR4, PT ;  /* 0x0000000416007c0c */ /* 0x000fc6000bfa6270 */
[----:B------:R-:W1:Y:S01]  /*ad70*/  @!P4 LDS.128 R12, [R29+0x5000] ;  /* 0x005000001d0cc984 */ /* 0x000e620000000c00 */
[----:B0-----:R-:W-:Y:S02]  /*ad80*/  @!P4 IMAD.MOV.U32 R30, RZ, RZ, R32 ;  /* 0x000000ffff1ec224 */ /* 0x001fe400078e0020 */
[----:B------:R-:W-:Y:S02]  /*ad90*/  @!P4 IMAD.MOV.U32 R31, RZ, RZ, R33 ;  /* 0x000000ffff1fc224 */ /* 0x000fe400078e0021 */
[----:B------:R-:W-:-:S05]  /*ada0*/  @!P4 IMAD.WIDE R30, R11, 0x2, R30 ;  /* 0x000000020b1ec825 */ /* 0x000fca00078e021e */
[----:B-1----:R0:W-:Y:S04]  /*adb0*/  @!P4 ST.E.128 desc[UR60][R30.64], R12 ;  /* 0x0000000c1e00c985 */ /* 0x0021e8000c101d3c */
[----:B------:R-:W1:Y:S01]  /*adc0*/  @!P5 LDS.128 R12, [R28+0x5000] ;  /* 0x005000001c0cd984 */ /* 0x000e620000000c00 */
[----:B0-----:R-:W-:-:S04]  /*add0*/  @!P5 LEA R30, P4, R22, R32, 0x1 ;  /* 0x00000020161ed211 */ /* 0x001fc800078808ff */
[----:B------:R-:W-:Y:S02]  /*ade0*/  @!P5 LEA.HI.X R31, R22, R33, R173, 0x1, P4 ;  /* 0x00000021161fd211 */ /* 0x000fe400020f0cad */
[----:B------:R-:W-:-:S03]  /*adf0*/  ISETP.GE.AND P4, PT, R160, UR4, PT ;  /* 0x00000004a0007c0c */ /* 0x000fc6000bf86270 */
[----:B-1----:R0:W-:Y:S10]  /*ae00*/  @!P5 ST.E.128 desc[UR60][R30.64], R12 ;  /* 0x0000000c1e00d985 */ /* 0x0021f4000c101d3c */
[----:B------:R-:W1:Y:S01]  /*ae10*/  @!P4 LDS.128 R12, [R29+0x8000] ;  /* 0x008000001d0cc984 */ /* 0x000e620000000c00 */
[----:B0-----:R-:W-:-:S04]  /*ae20*/  @!P4 LEA R30, P5, R160, R32, 0x1 ;  /* 0x00000020a01ec211 */ /* 0x001fc800078a08ff */
[----:B------:R-:W-:Y:S02]  /*ae30*/  @!P4 LEA.HI.X R31, R160, R33, R184, 0x1, P5 ;  /* 0x00000021a01fc211 */ /* 0x000fe400028f0cb8 */
[----:B------:R-:W-:-:S03]  /*ae40*/  ISETP.GE.AND P5, PT, R161, UR4, PT ;  /* 0x00000004a1007c0c */ /* 0x000fc6000bfa6270 */
[----:B-1----:R-:W-:Y:S10]  /*ae50*/  @!P4 ST.E.128 desc[UR60][R30.64], R12 ;  /* 0x0000000c1e00c985 */ /* 0x002ff4000c101d3c */
[----:B------:R0:W1:Y:S02]  /*ae60*/  @!P5 LDS.128 R12, [R28+0x8000] ;  /* 0x008000001c0cd984 */ /* 0x0000640000000c00 */
[----:B0-----:R-:W-:-:S04]  /*ae70*/  @!P5 LEA R28, P4, R161, R32, 0x1 ;  /* 0x00000020a11cd211 */ /* 0x001fc800078808ff */
[----:B------:R-:W-:-:S05]  /*ae80*/  @!P5 LEA.HI.X R29, R161, R33, R183, 0x1, P4 ;  /* 0x00000021a11dd211 */ /* 0x000fca00020f0cb7 */
[----:B-1----:R0:W-:Y:S04]  /*ae90*/  @!P5 ST.E.128 desc[UR60][R28.64], R12 ;  /* 0x0000000c1c00d985 */ /* 0x0021e8000c101d3c */
.L_x_1601:
[----:B------:R-:W-:Y:S05]  /*aea0*/  BSYNC B0 ;  /* 0x0000000000007941 */ /* 0x000fea0003800000 */
.L_x_1565:
[----:B0--3--:R-:W0:Y:S01]  /*aeb0*/  S2R R11, SR_TID.X ;  /* 0x00000000000b7919 */ /* 0x009e220000002100 */
[----:B------:R-:W-:Y:S01]  /*aec0*/  @!PT LDS RZ, [RZ] ;  /* 0x00000000fffff984 */ /* 0x000fe20000000800 */
[----:B------:R-:W-:Y:S01]  /*aed0*/  @!PT LDS RZ, [RZ] ;  /* 0x00000000fffff984 */ /* 0x000fe20000000800 */
[----:B------:R-:W-:Y:S01]  /*aee0*/  @!PT LDS RZ, [RZ] ;  /* 0x00000000fffff984 */ /* 0x000fe20000000800 */
[----:B------:R-:W-:Y:S01]  /*aef0*/  @!PT LDS RZ, [RZ] ;  /* 0x00000000fffff984 */ /* 0x000fe20000000800 */
[----:B------:R3:W-:Y:S06]  /*af00*/  MEMBAR.ALL.CTA ;  /* 0x0000000000007992 */ /* 0x0007ec0000008000 */
[----:B---3--:R-:W3:Y:S01]  /*af10*/  FENCE.VIEW.ASYNC.S ;  /* 0x00000000000073c6 */ /* 0x008ee20000000000 */
[----:B------:R-:W-:Y:S05]  /*af20*/  WARPSYNC.ALL ;  /* 0x0000000000007948 */ /* 0x000fea0003800000 */
[----:B------:R-:W-:Y:S01]  /*af30*/  BSSY B0, `(.L_x_1662) ;  /* 0x0000009000007945 */ /* 0x000fe20003800000 */
[----:B0-----:R-:W-:Y:S01]  /*af40*/  LOP3.LUT R11, R11, 0x7f, RZ, 0xc0, !PT ;  /* 0x0000007f0b0b7812 */ /* 0x001fe200078ec0ff */
[----:B---3--:R0:W-:Y:S03]  /*af50*/  BAR.SYNC.DEFER_BLOCKING R194, 0x80 ;  /* 0x000200c20000751d */ /* 0x0081e60000010000 */
[----:B------:R-:W-:-:S13]  /*af60*/  ISETP.NE.AND P4, PT, R11, RZ, PT ;  /* 0x000000ff0b00720c */ /* 0x000fda0003f85270 */
[----:B------:R-:W-:-:S05]  /*af70*/  @!P4 VIADD R11, R86, 0x2a8a0 ;  /* 0x0002a8a0560bc836 */ /* 0x000fca0000000000 */
[----:B------:R-:W-:-:S04]  /*af80*/  @!P4 PRMT R11, RZ, 0x654, R11 ;  /* 0x00000654ff0bc816 */ /* 0x000fc8000000000b */
[----:B------:R0:W-:Y:S01]  /*af90*/  @!P4 SYNCS.ARRIVE.TRANS64.RED.A1T0 RZ, [R11+URZ], RZ ;  /* 0x000000ff0bffc9a7 */ /* 0x0001e2000810043f */
[----:B------:R-:W-:Y:S05]  /*afa0*/  @!P0 BRA `(.L_x_1663) ;  /* 0x0000000000048947 */ /* 0x000fea0003800000 */
[----:B------:R-:W-:Y:S01]  /*afb0*/  BPT.TRAP 0x1 ;  /* 0x000000040000795c */ /* 0x000fe20000300000 */
.L_x_1663:
[----:B------:R-:W-:Y:S05]  /*afc0*/  BSYNC B0 ;  /* 0x0000000000007941 */ /* 0x000fea0003800000 */
.L_x_1662:
[----:B------:R-:W3:Y:S01]  /*afd0*/  SYNCS.PHASECHK.TRANS64.TRYWAIT P0, [R86+URZ+0x2a8b0], R87 ;  /* 0x02a8b057560075a7 */ /* 0x000ee2000800017f */
[----:B------:R-:W-:Y:S04]  /*afe0*/  BSSY B0, `(.L_x_1664) ;  /* 0x0000002000007945 */ /* 0x000fe80003800000 */
[----:B---3--:R-:W-:Y:S05]  /*aff0*/  @!P0 BRA `(.L_x_1665) ;  /* 0x0000020400c08947 */ /* 0x008fea0003800000 */
.L_x_2023:
[----:B------:R-:W-:Y:S05]  /*b000*/  BSYNC B0 ;  /* 0x0000000000007941 */ /* 0x000fea0003800000 */
.L_x_1664:
[----:B------:R-:W-:Y:S01]  /*b010*/  ULDC.64 UR4, c[0x0][0x328] ;  /* 0x0000ca0000047ab9 */ /* 0x000fe20000000a00 */
[----:B------:R-:W-:Y:S01]  /*b020*/  IMAD.IADD R85, R85, 0x1, -R174 ;  /* 0x0000000155557824 */ /* 0x000fe200078e0aae */
[----:B------:R-:W-:Y:S01]  /*b030*/  ULDC.64 UR6, c[0x0][0x318] ;  /* 0x0000c60000067ab9 */ /* 0x000fe20000000a00 */
[----:B------:R-:W-:Y:S01]  /*b040*/  IMAD R79, R79, UR4, RZ ;  /* 0x000000044f4f7c24 */ /* 0x000fe2000f8e02ff */
[----:B------:R-:W-:Y:S01]  /*b050*/  BSSY B0, `(.L_x_1666) ;  /* 0x000002a000007945 */ /* 0x000fe20003800000 */
[----:B-12-4-:R-:W-:Y:S01]  /*b060*/  IMAD.WIDE.U32 R12, R78, UR4, RZ ;  /* 0x000000044e0c7c25 */ /* 0x016fe2000f8e00ff */
[----:B------:R-:W-:-:S03]  /*b070*/  ISETP.GE.AND P0, PT, R85, 0x1, PT ;  /* 0x000000015500780c */ /* 0x000fc60003f06270 */
[----:B------:R-:W-:Y:S01]  /*b080*/  IMAD R79, R78, UR5, R79 ;  /* 0x000000054e4f7c24 */ /* 0x000fe2000f8e024f */
[----:B------:R-:W-:Y:S02]  /*b090*/  ULDC.64 UR4, c[0x0][0x338] ;  /* 0x0000ce0000047ab9 */ /* 0x000fe40000000a00 */
[----:B------:R-:W-:Y:S02]  /*b0a0*/  IMAD R84, R84, UR4, RZ ;  /* 0x0000000454547c24 */ /* 0x000fe4000f8e02ff */
[----:B------:R-:W-:Y:S02]  /*b0b0*/  IMAD.IADD R13, R13, 0x1, R79 ;  /* 0x000000010d0d7824 */ /* 0x000fe400078e024f */
[C---:B0-----:R-:W-:Y:S02]  /*b0c0*/  IMAD R11, R77.reuse, UR5, R84 ;  /* 0x000000054d0b7c24 */ /* 0x041fe4000f8e0254 */
[----:B------:R-:W-:Y:S01]  /*b0d0*/  IMAD.WIDE.U32 R12, R77, UR4, R12 ;  /* 0x000000044d0c7c25 */ /* 0x000fe2000f8e000c */
[----:B------:R-:W-:-:S03]  /*b0e0*/  ULDC.64 UR4, c[0x0][0x330] ;  /* 0x0000cc0000047ab9 */ /* 0x000fc60000000a00 */
[----:B------:R-:W-:Y:S02]  /*b0f0*/  IMAD.IADD R13, R13, 0x1, R11 ;  /* 0x000000010d0d7824 */ /* 0x000fe400078e020b */
[----:B------:R-:W-:Y:S02]  /*b100*/  IMAD R11, R17, 0x3000, R0 ;  /* 0x00003000110b7824 */ /* 0x000fe400078e0200 */
[----:B------:R-:W-:-:S04]  /*b110*/  IMAD.WIDE.U32 R12, R169, UR4, R12 ;  /* 0x00000004a90c7c25 */ /* 0x000fc8000f8e000c */
[----:B------:R-:W-:Y:S01]  /*b120*/  IMAD R15, R169, UR5, R13 ;  /* 0x00000005a90f7c24 */ /* 0x000fe2000f8e020d */
[----:B------:R-:W-:Y:S01]  /*b130*/  LEA R32, P5, R12, UR6, 0x1 ;  /* 0x000000060c207c11 */ /* 0x000fe2000f8a08ff */
[----:B------:R-:W-:Y:S02]  /*b140*/  IMAD.IADD R13, R126, 0x1, R11 ;  /* 0x000000017e0d7824 */ /* 0x000fe400078e020b */
[--C-:B------:R-:W-:Y:S01]  /*b150*/  IMAD R11, R11, 0x2, R120.reuse ;  /* 0x000000020b0b7824 */ /* 0x100fe200078e0278 */
[----:B------:R-:W-:Y:S01]  /*b160*/  LEA.HI.X R33, R12, UR7, R15, 0x1, P5 ;  /* 0x000000070c217c11 */ /* 0x000fe2000a8f0c0f */
[----:B------:R0:W1:Y:S01]  /*b170*/  SHFL.IDX PT, R28, R32, RZ, 0x1c1f ;  /* 0x001c1fff201c7589 */ /* 0x00006200000e0000 */
[----:B------:R-:W-:-:S03]  /*b180*/  IMAD R34, R13, 0x2, R120 ;  /* 0x000000020d227824 */ /* 0x000fc600078e0278 */
[----:B------:R0:W2:Y:S01]  /*b190*/  SHFL.IDX PT, R29, R33, RZ, 0x1c1f ;  /* 0x001c1fff211d7589 */ /* 0x0000a200000e0000 */
[----:B------:R-:W-:Y:S05]  /*b1a0*/  @!P0 BRA `(.L_x_1667) ;  /* 0x0000000000508947 */ /* 0x000fea0003800000 */
[----:B------:R-:W-:-:S13]  /*b1b0*/  ISETP.NE.AND P5, PT, R3, RZ, PT ;  /* 0x000000ff0300720c */ /* 0x000fda0003fa5270 */
[----:B------:R-:W4:Y:S01]  /*b1c0*/  @P5 LDS.128 R12, [R11] ;  /* 0x000000000b0c5984 */ /* 0x000f220000000c00 */
[----:B-1----:R-:W-:-:S04]  /*b1d0*/  @P5 LEA R30, P0, R18, R28, 0x1 ;  /* 0x0000001c121e5211 */ /* 0x002fc800078008ff */
[----:B--2---:R-:W-:Y:S02]  /*b1e0*/  @P5 LEA.HI.X R31, R18, R29, R19, 0x1, P0 ;  /* 0x0000001d121f5211 */ /* 0x004fe400000f0c13 */
[----:B------:R-:W-:-:S13]  /*b1f0*/  ISETP.NE.AND P0, PT, R8, RZ, PT ;  /* 0x000000ff0800720c */ /* 0x000fda0003f05270 */
[----:B------:R-:W-:Y:S01]  /*b200*/  @P0 IMAD.SHL.U32 R35, R170, 0x8, RZ ;  /* 0x00000008aa230824 */ /* 0x000fe200078e00ff */
[----:B----4-:R1:W-:Y:S01]  /*b210*/  @P5 ST.E.128 desc[UR60][R30.64], R12 ;  /* 0x0000000c1e005985 */ /* 0x0103e2000c101d3c */
[----:B------:R-:W-:-:S03]  /*b220*/  ISETP.NE.AND P5, PT, R9, RZ, PT ;  /* 0x000000ff0900720c */ /* 0x000fc60003fa5270 */
[----:B------:R-:W2:Y:S01]  /*b230*/  @P0 LDS.128 R12, [R34] ;  /* 0x00000000220c0984 */ /* 0x000ea20000000c00 */
[----:B-1----:R-:W-:-:S09]  /*b240*/  @P0 IMAD.WIDE R30, R35, 0x2, R28 ;  /* 0x00000002231e0825 */ /* 0x002fd200078e021c */
[----:B------:R-:W-:Y:S01]  /*b250*/  @P5 IMAD.SHL.U32 R35, R171, 0x8, RZ ;  /* 0x00000008ab235824 */ /* 0x000fe200078e00ff */
[----:B--2---:R1:W-:Y:S01]  /*b260*/  @P0 ST.E.128 desc[UR60][R30.64], R12 ;  /* 0x0000000c1e000985 */ /* 0x0043e2000c101d3c */
[----:B------:R-:W-:-:S03]  /*b270*/  ISETP.NE.AND P0, PT, R10, RZ, PT ;  /* 0x000000ff0a00720c */ /* 0x000fc60003f05270 */
[----:B------:R-:W2:Y:S01]  /*b280*/  @P5 LDS.128 R12, [R11+0x3000] ;  /* 0x003000000b0c5984 */ /* 0x000ea20000000c00 */
[----:B-1----:R-:W-:-:S05]  /*b290*/  @P5 IMAD.WIDE R30, R35, 0x2, R28 ;  /* 0x00000002231e5825 */ /* 0x002fca00078e021c */
[----:B--2---:R-:W-:Y:S04]  /*b2a0*/  @P5 ST.E.128 desc[UR60][R30.64], R12 ;  /* 0x0000000c1e005985 */ /* 0x004fe8000c101d3c */
[C---:B------:R-:W-:Y:S01]  /*b2b0*/  @P0 LEA R28, P5, R22.reuse, R28, 0x1 ;  /* 0x0000001c161c0211 */ /* 0x040fe200078a08ff */
[----:B------:R-:W1:Y:S03]  /*b2c0*/  @P0 LDS.128 R12, [R34+0x3000] ;  /* 0x00300000220c0984 */ /* 0x000e660000000c00 */
[----:B------:R-:W-:-:S05]  /*b2d0*/  @P0 LEA.HI.X R29, R22, R29, R173, 0x1, P5 ;  /* 0x0000001d161d0211 */ /* 0x000fca00028f0cad */
[----:B-1----:R4:W-:Y:S04]  /*b2e0*/  @P0 ST.E.128 desc[UR60][R28.64], R12 ;  /* 0x0000000c1c000985 */ /* 0x0029e8000c101d3c */
.L_x_1667:
[----:B------:R-:W-:Y:S05]  /*b2f0*/  BSYNC B0 ;  /* 0x0000000000007941 */ /* 0x000fea0003800000 */
.L_x_1666:
[----:B------:R-:W-:Y:S01]  /*b300*/  ISETP.GE.AND P0, PT, R85, 0x41, PT ;  /* 0x000000415500780c */ /* 0x000fe20003f06270 */
[----:B--2-4-:R2:W4:Y:S01]  /*b310*/  SHFL.IDX PT, R29, R33, 0x1, 0x1c1f ;  /* 0x003c1f00211d7f89 */ /* 0x01452200000e0000 */
[----:B------:R-:W-:Y:S03]  /*b320*/  BSSY B0, `(.L_x_1668) ;  /* 0x0000017000007945 */ /* 0x000fe60003800000 */
[----:B-1----:R2:W1:Y:S08]  /*b330*/  SHFL.IDX PT, R28, R32, 0x1, 0x1c1f ;  /* 0x003c1f00201c7f89 */ /* 0x00247000000e0000 */
[----:B--2---:R-:W-:Y:S05]  /*b340*/  @!P0 BRA `(.L_x_1669) ;  /* 0x0000000000508947 */ /* 0x004fea0003800000 */
[----:B------:R-:W-:-:S13]  /*b350*/  ISETP.NE.AND P5, PT, R3, RZ, PT ;  /* 0x000000ff0300720c */ /* 0x000fda0003fa5270 */
[----:B------:R-:W2:Y:S01]  /*b360*/  @P5 LDS.128 R12, [R11+0x2000] ;  /* 0x002000000b0c5984 */ /* 0x000ea20000000c00 */
[----:B-1----:R-:W-:-:S04]  /*b370*/  @P5 LEA R30, P0, R18, R28, 0x1 ;  /* 0x0000001c121e5211 */ /* 0x002fc800078008ff */
[----:B----4-:R-:W-:Y:S02]  /*b380*/  @P5 LEA.HI.X R31, R18, R29, R19, 0x1, P0 ;  /* 0x0000001d121f5211 */ /* 0x010fe400000f0c13 */
[----:B------:R-:W-:-:S13]  /*b390*/  ISETP.NE.AND P0, PT, R8, RZ, PT ;  /* 0x000000ff0800720c */ /* 0x000fda0003f05270 */
[----:B0-----:R-:W-:Y:S01]  /*b3a0*/  @P0 IMAD.SHL.U32 R33, R170, 0x8, RZ ;  /* 0x00000008aa210824 */ /* 0x001fe200078e00ff */
[----:B--2---:R0:W-:Y:S01]  /*b3b0*/  @P5 ST.E.128 desc[UR60][R30.64], R12 ;  /* 0x0000000c1e005985 */ /* 0x0041e2000c101d3c */
[----:B------:R-:W-:-:S03]  /*b3c0*/  ISETP.NE.AND P5, PT, R9, RZ, PT ;  /* 0x000000ff0900720c */ /* 0x000fc60003fa5270 */
[----:B------:R-:W1:Y:S01]  /*b3d0*/  @P0 LDS.128 R12, [R34+0x2000] ;  /* 0x00200000220c0984 */ /* 0x000e620000000c00 */
[----:B0-----:R-:W-:-:S09]  /*b3e0*/  @P0 IMAD.WIDE R30, R33, 0x2, R28 ;  /* 0x00000002211e0825 */ /* 0x001fd200078e021c */
[----:B------:R-:W-:Y:S01]  /*b3f0*/  @P5 IMAD.SHL.U32 R33, R171, 0x8, RZ ;  /* 0x00000008ab215824 */ /* 0x000fe200078e00ff */
[----:B-1----:R0:W-:Y:S01]  /*b400*/  @P0 ST.E.128 desc[UR60][R30.64], R12 ;  /* 0x0000000c1e000985 */ /* 0x0021e2000c101d3c */
[----:B------:R-:W-:-:S03]  /*b410*/  ISETP.NE.AND P0, PT, R10, RZ, PT ;  /* 0x000000ff0a00720c */ /* 0x000fc60003f05270 */
[----:B------:R-:W1:Y:S01]  /*b420*/  @P5 LDS.128 R12, [R11+0x5000] ;  /* 0x005000000b0c5984 */ /* 0x000e620000000c00 */
[----:B0-----:R-:W-:-:S05]  /*b430*/  @P5 IMAD.WIDE R30, R33, 0x2, R28 ;  /* 0x00000002211e5825 */ /* 0x001fca00078e021c */
[----:B-1----:R-:W-:Y:S04]  /*b440*/  @P5 ST.E.128 desc[UR60][R30.64], R12 ;  /* 0x0000000c1e005985 */ /* 0x002fe8000c101d3c */
[C---:B------:R-:W-:Y:S01]  /*b450*/  @P0 LEA R28, P5, R22.reuse, R28, 0x1 ;  /* 0x0000001c161c0211 */ /* 0x040fe200078a08ff */
[----:B------:R-:W0:Y:S03]  /*b460*/  @P0 LDS.128 R12, [R34+0x5000] ;  /* 0x00500000220c0984 */ /* 0x000e260000000c00 */
[----:B------:R-:W-:-:S05]  /*b470*/  @P0 LEA.HI.X R29, R22, R29, R173, 0x1, P5 ;  /* 0x0000001d161d0211 */ /* 0x000fca00028f0cad */
[----:B0-----:R2:W-:Y:S04]  /*b480*/  @P0 ST.E.128 desc[UR60][R28.64], R12 ;  /* 0x0000000c1c000985 */ /* 0x0015e8000c101d3c */
.L_x_1669:
[----:B------:R-:W-:Y:S05]  /*b490*/  BSYNC B0 ;  /* 0x0000000000007941 */ /* 0x000fea0003800000 */
.L_x_1668:
[----:B------:R-:W-:Y:S01]  /*b4a0*/  @!PT LDS RZ, [RZ] ;  /* 0x00000000fffff984 */ /* 0x000fe20000000800 */
[----:B------:R-:W-:Y:S01]  /*b4b0*/  @!PT LDS RZ, [RZ] ;  /* 0x00000000fffff984 */ /* 0x000fe20000000800 */
[----:B------:R-:W-:Y:S01]  /*b4c0*/  @!PT LDS RZ, [RZ] ;  /* 0x00000000fffff984 */ /* 0x000fe20000000800 */
[----:B------:R-:W-:Y:S01]  /*b4d0*/  @!PT LDS RZ, [RZ] ;  /* 0x00000000fffff984 */ /* 0x000fe20000000800 */
[----:B------:R5:W-:Y:S06]  /*b4e0*/  MEMBAR.ALL.CTA ;  /* 0x0000000000007992 */ /* 0x000bec0000008000 */
[----:B-----5:R-:W5:Y:S01]  /*b4f0*/  FENCE.VIEW.ASYNC.S ;  /* 0x00000000000073c6 */ /* 0x020f620000000000 */
[----:B---3--:R-:W-:Y:S01]  /*b500*/  @!P4 VIADD R86, R86, 0x2a8c0 ;  /* 0x0002a8c05656c836 */ /* 0x008fe20000000000 */
[----:B-----5:R3:W-:Y:S01]  /*b510*/  BAR.SYNC.DEFER_BLOCKING R194, 0x80 ;  /* 0x000200c20000751d */ /* 0x0207e20000010000 */
[----:B------:R-:W-:Y:S01]  /*b520*/  ISETP.NE.AND P5, PT, R122, RZ, PT ;  /* 0x000000ff7a00720c */ /* 0x000fe20003fa5270 */
[----:B------:R-:W-:-:S02]  /*b530*/  VIADD R17, R17, 0x1 ;  /* 0x0000000111117836 */ /* 0x000fc40000000000 */
[----:B------:R-:W-:Y:S02]  /*b540*/  @!P4 PRMT R86, RZ, 0x654, R86 ;  /* 0x00000654ff56c816 */ /* 0x000fe40000000056 */
[----:B------:R-:W-:Y:S02]  /*b550*/  PLOP3.LUT P0, PT, PT, PT, PT, 0x8, 0x0 ;  /* 0x000000000000781c */ /* 0x000fe40003f0e170 */
[----:B------:R3:W-:Y:S01]  /*b560*/  @!P4 SYNCS.ARRIVE.TRANS64.RED.A1T0 RZ, [R86+URZ], RZ ;  /* 0x000000ff56ffc9a7 */ /* 0x0007e2000810043f */
[----:B------:R-:W-:-:S04]  /*b570*/  ISETP.NE.AND P4, PT, R17, 0x2, PT ;  /* 0x000000021100780c */ /* 0x000fc80003f85270 */
[----:B--2---:R-:W-:Y:S02]  /*b580*/  SEL R12, RZ, 0x1, P4 ;  /* 0x00000001ff0c7807 */ /* 0x004fe40002000000 */
[----:B------:R-:W-:Y:S02]  /*b590*/  SEL R17, R17, RZ, P4 ;  /* 0x000000ff11117207 */ /* 0x000fe40002000000 */
[----:B------:R-:W-:Y:S01]  /*b5a0*/  LOP3.LUT R175, R175, R12, RZ, 0x3c, !PT ;  /* 0x0000000cafaf7212 */ /* 0x000fe200078e3cff */
[----:B---3--:R-:W-:Y:S06]  /*b5b0*/  @P5 BRA `(.L_x_1670) ;  /* 0xffffff7800045947 */ /* 0x008fec000383ffff */
.L_x_1560:
[----:B------:R-:W2:Y:S01]  /*b5c0*/  LDC R0, c[0x0][0x448] ;  /* 0x00011200ff007b82 */ /* 0x000ea20000000800 */
[----:B------:R-:W-:Y:S01]  /*b5d0*/  IADD3 R7, R166, 0x1, -R165 ;  /* 0x00000001a6077810 */ /* 0x000fe20007ffe8a5 */
[----:B------:R-:W-:Y:S06]  /*b5e0*/  BSSY B0, `(.L_x_1671) ;  /* 0x000000d000007945 */ /* 0x000fec0003800000 */
[----:B------:R-:W3:Y:S01]  /*b5f0*/  LDC.64 R4, c[0x0][0x9e0] ;  /* 0x00027800ff047b82 */ /* 0x000ee20000000a00 */
[----:B--2---:R-:W-:Y:S01]  /*b600*/  ISETP.NE.AND P1, PT, R0, 0x1, PT ;  /* 0x000000010000780c */ /* 0x004fe20003f25270 */
[----:B------:R-:W-:Y:S01]  /*b610*/  VIADD R0, R188, 0x7f ;  /* 0x0000007fbc007836 */ /* 0x000fe20000000000 */
[----:B---3--:R-:W-:-:S11]  /*b620*/  ISETP.GE.AND P2, PT, R5, 0x1, PT ;  /* 0x000000010500780c */ /* 0x008fd60003f46270 */
[----:B------:R-:W2:Y:S08]  /*b630*/  @P1 LDC R3, c[0x0][0x44c] ;  /* 0x00011300ff031b82 */ /* 0x000eb00000000800 */
[----:B------:R-:W3:Y:S01]  /*b640*/  @P1 LDC R6, c[0x0][0x450] ;  /* 0x00011400ff061b82 */ /* 0x000ee20000000800 */
[----:B--2---:R-:W-:-:S05]  /*b650*/  @P1 IMAD.HI.U32 R3, R0, R3, RZ ;  /* 0x0000000300031227 */ /* 0x004fca00078e00ff */
[----:B---3--:R-:W-:-:S05]  /*b660*/  @P1 SHF.R.U32.HI R0, RZ, R6, R3 ;  /* 0x00000006ff001219 */ /* 0x008fca0000011603 */
[----:B------:R-:W-:Y:S01]  /*b670*/  IMAD.IADD R3, R7, 0x1, R0 ;  /* 0x0000000107037824 */ /* 0x000fe200078e0200 */
[----:B------:R-:W-:Y:S06]  /*b680*/  @P0 BRA `(.L_x_1672) ;  /* 0x0000000000080947 */ /* 0x000fec0003800000 */
[----:B------:R-:W2:Y:S02]  /*b690*/  FENCE.VIEW.ASYNC.G ;  /* 0x00000000000073c6 */ /* 0x000ea40000000100 */
[----:B--2---:R-:W-:Y:S06]  /*b6a0*/  BAR.ARV 0xc, 0x180 ;  /* 0x0306000000007b1d */ /* 0x004fec0000002000 */
.L_x_1672:
[----:B------:R-:W-:Y:S05]  /*b6b0*/  BSYNC B0 ;  /* 0x0000000000007941 */ /* 0x000fea0003800000 */
.L_x_1671:
        /* <DEDUP_REMOVED lines=8> */
[----:B------:R-:W2:Y:S02]  /*b740*/  @P0 LDC.64 R6, c[0x0][0x9e8] ;  /* 0x00027a00ff060b82 */ /* 0x000ea40000000a00 */
[----:B--2---:R-:W-:-:S05]  /*b750*/  @P0 IMAD.HI.U32 R0, R3, R6, RZ ;  /* 0x0000000603000227 */ /* 0x004fca00078e00ff */
[----:B------:R-:W-:-:S04]  /*b760*/  @P0 SHF.R.U32.HI R3, RZ, R7, R0 ;  /* 0x00000007ff030219 */ /* 0x000fc80000011600 */
[----:B------:R-:W-:Y:S01]  /*b770*/  LOP3.LUT R0, RZ, R3, RZ, 0x33, !PT ;  /* 0x00000003ff007212 */ /* 0x000fe200078e33ff */
[----:B------:R-:W-:Y:S06]  /*b780*/  BRA `(.L_x_1676) ;  /* 0x0000000000107947 */ /* 0x000fec0003800000 */
.L_x_1675:
[----:B------:R-:W-:-:S13]  /*b790*/  ISETP.NE.AND P0, PT, R5, 0x1, PT ;  /* 0x000000010500780c */ /* 0x000fda0003f05270 */
[----:B------:R-:W2:Y:S02]  /*b7a0*/  @P0 LDC.64 R6, c[0x0][0x9e8] ;  /* 0x00027a00ff060b82 */ /* 0x000ea40000000a00 */
[----:B--2---:R-:W-:-:S05]  /*b7b0*/  @P0 IMAD.HI.U32 R6, R0, R6, RZ ;  /* 0x0000000600060227 */ /* 0x004fca00078e00ff */
[----:B------:R-:W-:-:S07]  /*b7c0*/  @P0 SHF.R.U32.HI R0, RZ, R7, R6 ;  /* 0x00000007ff000219 */ /* 0x000fce0000011606 */
.L_x_1676:
[----:B------:R-:W-:Y:S05]  /*b7d0*/  BSYNC B0 ;  /* 0x0000000000007941 */ /* 0x000fea0003800000 */
.L_x_1674:
[----:B------:R-:W-:-:S05]  /*b7e0*/  IMAD R3, R0, R5, R5 ;  /* 0x0000000500037224 */ /* 0x000fca00078e0205 */
[----:B------:R-:W-:-:S07]  /*b7f0*/  VIMNMX R4, R4, R3, PT ;  /* 0x0000000304047248 */ /* 0x000fce0003fe0100 */
.L_x_1673:
[----:B------:R-:W2:Y:S01]  /*b800*/  @P1 LDC R3, c[0x0][0x44c] ;  /* 0x00011300ff031b82 */ /* 0x000ea20000000800 */
[----:B------:R-:W-:Y:S01]  /*b810*/  VIADD R4, R4, 0x5f ;  /* 0x0000005f04047836 */ /* 0x000fe20000000000 */
[----:B------:R-:W-:Y:S01]  /*b820*/  ULDC UR4, c[0x0][0x9dc] ;  /* 0x0002770000047ab9 */ /* 0x000fe20000000800 */
[----:B------:R-:W-:Y:S02]  /*b830*/  IMAD.MOV.U32 R0, RZ, RZ, R188 ;  /* 0x000000ffff007224 */ /* 0x000fe400078e00bc */
[----:B------:R-:W-:-:S03]  /*b840*/  IMAD.HI R4, R4, 0x2aaaaaab, RZ ;  /* 0x2aaaaaab04047827 */ /* 0x000fc600078e02ff */
[----:B------:R-:W3:Y:S01]  /*b850*/  @P1 LDC R7, c[0x0][0x450] ;  /* 0x00011400ff071b82 */ /* 0x000ee20000000800 */
[----:B--2---:R-:W-:Y:S01]  /*b860*/  @P1 IMAD.HI.U32 R6, R188, R3, RZ ;  /* 0x00000003bc061227 */ /* 0x004fe200078e00ff */
[----:B------:R-:W-:-:S04]  /*b870*/  SHF.R.U32.HI R3, RZ, 0x1f, R4 ;  /* 0x0000001fff037819 */ /* 0x000fc80000011604 */
[----:B------:R-:W-:Y:S02]  /*b880*/  LEA.HI.SX32 R4, R4, R3, 0x1c ;  /* 0x0000000304047211 */ /* 0x000fe400078fe2ff */
[----:B---3--:R-:W-:Y:S02]  /*b890*/  @P1 SHF.R.U32.HI R0, RZ, R7, R6 ;  /* 0x00000007ff001219 */ /* 0x008fe40000011606 */
        /* <DEDUP_REMOVED lines=9> */
[----:B------:R-:W2:Y:S02]  /*b930*/  @P0 LDC.64 R8, c[0x0][0x9e8] ;  /* 0x00027a00ff080b82 */ /* 0x000ea40000000a00 */
[----:B--2---:R-:W-:-:S05]  /*b940*/  @P0 IMAD.HI.U32 R0, R7, R8, RZ ;  /* 0x0000000807000227 */ /* 0x004fca00078e00ff */
[----:B------:R-:W-:-:S04]  /*b950*/  @P0 SHF.R.U32.HI R7, RZ, R9, R0 ;  /* 0x00000009ff070219 */ /* 0x000fc80000011600 */
[----:B------:R-:W-:Y:S01]  /*b960*/  LOP3.LUT R0, RZ, R7, RZ, 0x33, !PT ;  /* 0x00000007ff007212 */ /* 0x000fe200078e33ff */
[----:B------:R-:W-:Y:S06]  /*b970*/  BRA `(.L_x_1680) ;  /* 0x0000000000107947 */ /* 0x000fec0003800000 */
.L_x_1679:
[----:B------:R-:W-:-:S13]  /*b980*/  ISETP.NE.AND P0, PT, R5, 0x1, PT ;  /* 0x000000010500780c */ /* 0x000fda0003f05270 */
[----:B------:R-:W2:Y:S02]  /*b990*/  @P0 LDC.64 R6, c[0x0][0x9e8] ;  /* 0x00027a00ff060b82 */ /* 0x000ea40000000a00 */
[----:B--2---:R-:W-:-:S05]  /*b9a0*/  @P0 IMAD.HI.U32 R4, R0, R6, RZ ;  /* 0x0000000600040227 */ /* 0x004fca00078e00ff */
[----:B------:R-:W-:-:S07]  /*b9b0*/  @P0 SHF.R.U32.HI R0, RZ, R7, R4 ;  /* 0x00000007ff000219 */ /* 0x000fce0000011604 */
.L_x_1680:
[----:B------:R-:W-:Y:S05]  /*b9c0*/  BSYNC B0 ;  /* 0x0000000000007941 */ /* 0x000fea0003800000 */
.L_x_1678:
[----:B------:R-:W-:-:S05]  /*b9d0*/  IMAD R0, R0, R5, RZ ;  /* 0x0000000500007224 */ /* 0x000fca00078e02ff */
[----:B------:R-:W-:-:S07]  /*b9e0*/  VIMNMX R3, R3, R0, !PT ;  /* 0x0000000003037248 */ /* 0x000fce0007fe0100 */
.L_x_1677:
[----:B------:R-:W-:Y:S01]  /*b9f0*/  IMAD.HI R3, R3, 0x2aaaaaab, RZ ;  /* 0x2aaaaaab03037827 */ /* 0x000fe200078e02ff */
[----:B------:R-:W-:Y:S03]  /*ba00*/  BSSY B0, `(.L_x_1681) ;  /* 0x0000026000007945 */ /* 0x000fe60003800000 */
[----:B------:R-:W-:Y:S01]  /*ba10*/  IMAD.MOV.U32 R72, RZ, RZ, RZ ;  /* 0x000000ffff487224 */ /* 0x000fe200078e00ff */
[----:B------:R-:W-:-:S04]  /*ba20*/  SHF.R.U32.HI R0, RZ, 0x1f, R3 ;  /* 0x0000001fff007819 */ /* 0x000fc80000011603 */
[----:B------:R-:W-:-:S04]  /*ba30*/  LEA.HI.SX32 R0, R3, R0, 0x1c ;  /* 0x0000000003007211 */ /* 0x000fc800078fe2ff */
[----:B------:R-:W-:-:S04]  /*ba40*/  VIMNMX R202, RZ, R0, !PT ;  /* 0x00000000ffca7248 */ /* 0x000fc80007fe0100 */
[----:B------:R-:W-:-:S13]  /*ba50*/  ISETP.GT.AND P0, PT, R141, R202, PT ;  /* 0x000000ca8d00720c */ /* 0x000fda0003f04270 */
[----:B------:R-:W-:Y:S05]  /*ba60*/  @!P0 BRA `(.L_x_1682) ;  /* 0x00000000007c8947 */ /* 0x000fea0003800000 */
[----:B------:R-:W-:Y:S01]  /*ba70*/  ISETP.NE.AND P0, PT, R207, RZ, PT ;  /* 0x000000ffcf00720c */ /* 0x000fe20003f05270 */
[----:B------:R-:W-:-:S03]  /*ba80*/  ULDC UR4, c[0x0][0x9f0] ;  /* 0x00027c0000047ab9 */ /* 0x000fc60000000800 */
[----:B------:R-:W-:-:S04]  /*ba90*/  SEL R8, R207, UR4, P0 ;  /* 0x00000004cf087c07 */ /* 0x000fc80008000000 */
[-C--:B------:R-:W-:Y:S02]  /*baa0*/  IABS R6, R8.reuse ;  /* 0x0000000800067213 */ /* 0x080fe40000000000 */
[----:B------:R-:W-:Y:S02]  /*bab0*/  IADD3 R0, R8, -0x1, R141 ;  /* 0xffffffff08007810 */ /* 0x000fe40007ffe08d */
[----:B------:R-:W2:Y:S01]  /*bac0*/  I2F.RP R3, R6 ;  /* 0x0000000600037306 */ /* 0x000ea20000209400 */
[----:B------:R-:W-:Y:S02]  /*bad0*/  IABS R10, R8 ;  /* 0x00000008000a7213 */ /* 0x000fe40000000000 */
[----:B------:R-:W-:-:S05]  /*bae0*/  IMAD.IADD R0, R0, 0x1, -R202 ;  /* 0x0000000100007824 */ /* 0x000fca00078e0aca */
[----:B------:R-:W-:Y:S02]  /*baf0*/  IABS R9, R0 ;  /* 0x0000000000097213 */ /* 0x000fe40000000000 */
[----:B------:R-:W-:-:S04]  /*bb00*/  LOP3.LUT R0, R0, R8, RZ, 0x3c, !PT ;  /* 0x0000000800007212 */ /* 0x000fc800078e3cff */
[----:B------:R-:W-:Y:S01]  /*bb10*/  ISETP.GE.AND P2, PT, R0, RZ, PT ;  /* 0x000000ff0000720c */ /* 0x000fe20003f46270 */
[----:B--2---:R-:W2:Y:S02]  /*bb20*/  MUFU.RCP R3, R3 ;  /* 0x0000000300037308 */ /* 0x004ea40000001000 */
[----:B--2---:R-:W-:Y:S02]  /*bb30*/  VIADD R4, R3, 0xffffffe ;  /* 0x0ffffffe03047836 */ /* 0x004fe40000000000 */
[----:B------:R-:W-:-:S04]  /*bb40*/  IMAD.MOV R3, RZ, RZ, -R10 ;  /* 0x000000ffff037224 */ /* 0x000fc800078e0a0a */
[----:B------:R2:W3:Y:S02]  /*bb50*/  F2I.FTZ.U32.TRUNC.NTZ R5, R4 ;  /* 0x0000000400057305 */ /* 0x0004e4000021f000 */
[----:B--2---:R-:W-:Y:S02]  /*bb60*/  IMAD.MOV.U32 R4, RZ, RZ, RZ ;  /* 0x000000ffff047224 */ /* 0x004fe400078e00ff */
[----:B---3--:R-:W-:-:S04]  /*bb70*/  IMAD.MOV R7, RZ, RZ, -R5 ;  /* 0x000000ffff077224 */ /* 0x008fc800078e0a05 */
        /* <DEDUP_REMOVED lines=14> */
.L_x_1682:
[----:B------:R-:W-:Y:S05]  /*bc60*/  BSYNC B0 ;  /* 0x0000000000007941 */ /* 0x000fea0003800000 */
.L_x_1681:
[-C--:B------:R-:W-:Y:S01]  /*bc70*/  IMAD R202, R211, R72.reuse, R202 ;  /* 0x00000048d3ca7224 */ /* 0x080fe200078e02ca */
        /* <DEDUP_REMOVED lines=37> */
[----:B------:R-:W2:Y:S04]  /*bed0*/  LDL R0, [R1+0x4c] ;  /* 0x00004c0001007983 */ /* 0x000ea80000100800 */
[----:B------:R-:W3:Y:S04]  /*bee0*/  LDL R3, [R1+0x48] ;  /* 0x0000480001037983 */ /* 0x000ee80000100800 */
[----:B--2---:R-:W2:Y:S01]  /*bef0*/  SHFL.IDX PT, R0, R0, RZ, 0x1f ;  /* 0x00001fff00007589 */ /* 0x004ea200000e0000 */
[----:B---3--:R-:W-:-:S13]  /*bf00*/  R2UR UR4, R3 ;  /* 0x00000000030472ca */ /* 0x008fda00000e0000 */
[----:B------:R-:W-:Y:S01]  /*bf10*/  ULOP3.LUT UP0, URZ, UR4, 0x1bf, URZ, 0xc0, !UPT ;  /* 0x000001bf043f7892 */ /* 0x000fe2000f80c03f */
[----:B--2---:R-:W-:-:S04]  /*bf20*/  LEA.HI R3, R0, R0, RZ, 0x1 ;  /* 0x0000000000037211 */ /* 0x004fc800078f08ff */
[----:B------:R-:W-:Y:S02]  /*bf30*/  LOP3.LUT R3, R3, 0x1e, RZ, 0xc0, !PT ;  /* 0x0000001e03037812 */ /* 0x000fe400078ec0ff */
[----:B------:R-:W-:-:S03]  /*bf40*/  PLOP3.LUT P0, PT, PT, PT, UP0, 0x80, 0x0 ;  /* 0x000000000000781c */ /* 0x000fc60003f0f008 */
[----:B------:R-:W-:-:S05]  /*bf50*/  IMAD.IADD R3, R0, 0x1, -R3 ;  /* 0x0000000100037824 */ /* 0x000fca00078e0a03 */
[----:B------:R-:W-:-:S04]  /*bf60*/  LEA R3, R3, UR4, 0xd ;  /* 0x0000000403037c11 */ /* 0x000fc8000f8e68ff */
[----:B------:R-:W-:-:S04]  /*bf70*/  SHF.R.U32.HI R3, RZ, 0x4, R3 ;  /* 0x00000004ff037819 */ /* 0x000fc80000011603 */
[----:B------:R-:W-:Y:S01]  /*bf80*/  LOP3.LUT R68, R3, 0x3fff, RZ, 0xc0, !PT ;  /* 0x00003fff03447812 */ /* 0x000fe200078ec0ff */
[----:B------:R-:W-:Y:S06]  /*bf90*/  @!P0 BRA `(.L_x_1684) ;  /* 0x0000000000408947 */ /* 0x000fec0003800000 */
[----:B------:R-:W-:Y:S01]  /*bfa0*/  MOV R0, 0x0 ;  /* 0x0000000000007802 */ /* 0x000fe20000000f00 */
[----:B------:R-:W-:Y:S01]  /*bfb0*/  ULDC.64 UR4, c[0x4][0xf0] ;  /* 0x01003c0000047ab9 */ /* 0x000fe20000000a00 */
[----:B------:R-:W-:Y:S01]  /*bfc0*/  ULDC.64 UR6, c[0x4][0xf8] ;  /* 0x01003e0000067ab9 */ /* 0x000fe20000000a00 */
[----:B------:R-:W-:Y:S01]  /*bfd0*/  IMAD.U32 R4, RZ, RZ, UR4 ;  /* 0x00000004ff047e24 */ /* 0x000fe2000f8e00ff */
[----:B------:R2:W3:Y:S01]  /*bfe0*/  LDC.64 R14, c[0x4][R0] ;  /* 0x01000000000e7b82 */ /* 0x0004e20000000a00 */
        /* <DEDUP_REMOVED lines=8> */
[----:B--2---:R-:W-:-:S07]  /*c070*/  IMAD.MOV.U32 R13, RZ, RZ, RZ ;  /* 0x000000ffff0d7224 */ /* 0x004fce00078e00ff */
[----:B------:R-:W-:-:S07]  /*c080*/  LEPC R20, `(.L_x_1684) ;  /* 0x000000001014794e */ /* 0x000fce0000000000 */
[----:B01-345:R-:W-:Y:S05]  /*c090*/  CALL.ABS.NOINC R14 ;  /* 0x000000000e007343 */ /* 0x03bfea0003c00000 */
.L_x_1684:
[----:B------:R-:W-:Y:S02]  /*c0a0*/  ULDC UR4, c[0x0][0x3f4] ;  /* 0x0000fd0000047ab9 */ /* 0x000fe40000000800 */
[----:B------:R-:W-:-:S13]  /*c0b0*/  ISETP.LT.AND P0, PT, RZ, UR4, PT ;  /* 0x00000004ff007c0c */ /* 0x000fda000bf01270 */
[----:B------:R-:W-:Y:S05]  /*c0c0*/  @P0 BRA `(.L_x_1685) ;  /* 0x00000000003c0947 */ /* 0x000fea0003800000 */
[----:B------:R-:W-:-:S04]  /*c0d0*/  LEA.HI R0, R209, R209, RZ, 0x1 ;  /* 0x000000d1d1007211 */ /* 0x000fc800078f08ff */
[----:B------:R-:W-:-:S05]  /*c0e0*/  LOP3.LUT R0, R0, 0xfffffffe, RZ, 0xc0, !PT ;  /* 0xfffffffe00007812 */ /* 0x000fca00078ec0ff */
[----:B------:R-:W-:-:S05]  /*c0f0*/  IMAD.IADD R0, R209, 0x1, -R0 ;  /* 0x00000001d1007824 */ /* 0x000fca00078e0a00 */
[----:B------:R-:W-:-:S04]  /*c100*/  SHF.L.U32 R3, R0, 0x1f, RZ ;  /* 0x0000001f00037819 */ /* 0x000fc800000006ff */
[----:B------:R2:W3:Y:S03]  /*c110*/  SYNCS.PHASECHK.TRANS64.TRYWAIT P0, [R2+URZ+0x2a800], R3 ;  /* 0x02a80003020075a7 */ /* 0x0004e6000800017f */
[----:B---3--:R-:W-:Y:S05]  /*c120*/  @!P0 NANOSLEEP.SYNCS 0x989680 ;  /* 0x009896800000895d */ /* 0x008fea0003900000 */
[----:B------:R-:W3:Y:S01]  /*c130*/  @!P0 SYNCS.PHASECHK.TRANS64 P0, [R2+URZ+0x2a800], R3 ;  /* 0x02a80003020085a7 */ /* 0x000ee2000800007f */
[----:B------:R-:W-:Y:S04]  /*c140*/  BSSY B0, `(.L_x_1686) ;  /* 0x0000006000007945 */ /* 0x000fe80003800000 */
[----:B---3--:R-:W-:Y:S05]  /*c150*/  @P0 BRA `(.L_x_1687) ;  /* 0x0000000000100947 */ /* 0x008fea0003800000 */
.L_x_1688:
[----:B---3--:R3:W0:Y:S02]  /*c160*/  SYNCS.PHASECHK.TRANS64.TRYWAIT P0, [R2+URZ+0x2a800], R3 ;  /* 0x02a80003020075a7 */ /* 0x008624000800017f */
[----:B0-----:R-:W-:Y:S05]  /*c170*/  @!P0 NANOSLEEP.SYNCS 0x989680 ;  /* 0x009896800000895d */ /* 0x001fea0003900000 */
[----:B------:R-:W0:Y:S02]  /*c180*/  @!P0 SYNCS.PHASECHK.TRANS64 P0, [R2+URZ+0x2a800], R3 ;  /* 0x02a80003020085a7 */ /* 0x000e24000800007f */
[----:B0-----:R-:W-:Y:S05]  /*c190*/  @!P0 BRA `(.L_x_1688) ;  /* 0xfffffffc00f08947 */ /* 0x001fea000383ffff */
.L_x_1687:
[----:B------:R-:W-:Y:S05]  /*c1a0*/  BSYNC B0 ;  /* 0x0000000000007941 */ /* 0x000fea0003800000 */
.L_x_1686:
[----:B------:R-:W-:Y:S05]  /*c1b0*/  BRA `(.L_x_1689) ;  /* 0x0000007400647947 */ /* 0x000fea0003800000 */
.L_x_1685:
[----:B------:R-:W2:Y:S01]  /*c1c0*/  LDL R0, [R1+0x48] ;  /* 0x0000480001007983 */ /* 0x000ea20000100800 */
[----:B------:R-:W-:Y:S01]  /*c1d0*/  ULDC.64 UR6, c[0x0][0x408] ;  /* 0x0001020000067ab9 */ /* 0x000fe20000000a00 */
[----:B--2---:R-:W-:Y:S02]  /*c1e0*/  R2UR UR4, R0 ;  /* 0x00000000000472ca */ /* 0x004fe400000e0000 */
[----:B-----5:R-:W-:-:S05]  /*c1f0*/  SHF.R.S32.HI R0, RZ, 0x1f, R140 ;  /* 0x0000001fff007819 */ /* 0x020fca000001148c */
[----:B------:R-:W-:-:S04]  /*c200*/  IMAD R5, R0, UR6, RZ ;  /* 0x0000000600057c24 */ /* 0x000fc8000f8e02ff */
[----:B------:R-:W-:Y:S02]  /*c210*/  IMAD R5, R140, UR7, R5 ;  /* 0x000000078c057c24 */ /* 0x000fe4000f8e0205 */
[----:B------:R-:W-:-:S03]  /*c220*/  ULOP3.LUT UP0, URZ, UR4, 0x3ff, URZ, 0xc0, !UPT ;  /* 0x000003ff043f7892 */ /* 0x000fc6000f80c03f */
[----:B------:R-:W-:Y:S02]  /*c230*/  ULDC.64 UR4, c[0x0][0x3f8] ;  /* 0x0000fe0000047ab9 */ /* 0x000fe40000000a00 */
[----:B------:R-:W-:Y:S01]  /*c240*/  IMAD R3, R0, UR4, RZ ;  /* 0x0000000400037c24 */ /* 0x000fe2000f8e02ff */
[----:B------:R-:W-:Y:S01]  /*c250*/  PLOP3.LUT P0, PT, PT, PT, UP0, 0x80, 0x0 ;  /* 0x000000000000781c */ /* 0x000fe20003f0f008 */
[----:B------:R-:W-:-:S04]  /*c260*/  IMAD.WIDE.U32 R24, R140, UR4, RZ ;  /* 0x000000048c187c25 */ /* 0x000fc8000f8e00ff */
[C---:B------:R-:W-:Y:S02]  /*c270*/  IMAD R3, R140.reuse, UR5, R3 ;  /* 0x000000058c037c24 */ /* 0x040fe4000f8e0203 */
[----:B------:R-:W-:-:S04]  /*c280*/  IMAD.WIDE.U32 R140, R140, UR6, RZ ;  /* 0x000000068c8c7c25 */ /* 0x000fc8000f8e00ff */
[----:B------:R-:W-:Y:S02]  /*c290*/  IMAD.IADD R27, R3, 0x1, R25 ;  /* 0x00000001031b7824 */ /* 0x000fe400078e0219 */
[----:B----4-:R-:W-:Y:S01]  /*c2a0*/  IMAD.IADD R29, R5, 0x1, R141 ;  /* 0x00000001051d7824 */ /* 0x010fe200078e028d */
[----:B------:R-:W-:Y:S06]  /*c2b0*/  @!P0 BRA `(.L_x_1690) ;  /* 0x0000000000408947 */ /* 0x000fec0003800000 */
[----:B------:R-:W-:Y:S01]  /*c2c0*/  MOV R14, 0x0 ;  /* 0x00000000000e7802 */ /* 0x000fe20000000f00 */
[----:B------:R-:W-:Y:S01]  /*c2d0*/  ULDC.64 UR4, c[0x4][0xf0] ;  /* 0x01003c0000047ab9 */ /* 0x000fe20000000a00 */
[----:B------:R-:W-:Y:S01]  /*c2e0*/  ULDC.64 UR6, c[0x4][0xf8] ;  /* 0x01003e0000067ab9 */ /* 0x000fe20000000a00 */
[----:B------:R-:W-:Y:S02]  /*c2f0*/  IMAD.U32 R4, RZ, RZ, UR4 ;  /* 0x00000004ff047e24 */ /* 0x000fe4000f8e00ff */
[----:B------:R-:W-:Y:S01]  /*c300*/  IMAD.U32 R5, RZ, RZ, UR5 ;  /* 0x00000005ff057e24 */ /* 0x000fe2000f8e00ff */
[----:B------:R-:W2:Y:S01]  /*c310*/  LDC.64 R14, c[0x4][R14] ;  /* 0x010000000e0e7b82 */ /* 0x000ea20000000a00 */
        /* <DEDUP_REMOVED lines=9> */
[----:B012---:R-:W-:Y:S05]  /*c3b0*/  CALL.ABS.NOINC R14 ;  /* 0x000000000e007343 */ /* 0x007fea0003c00000 */
.L_x_1690:
[----:B------:R-:W-:Y:S01]  /*c3c0*/  ULDC.U8 UR4, c[0x0][0x410] ;  /* 0x0001040000047ab9 */ /* 0x000fe20000000000 */
[----:B------:R-:W-:Y:S01]  /*c3d0*/  BSSY B0, `(.L_x_1691) ;  /* 0x000072f000007945 */ /* 0x000fe20003800000 */
[----:B------:R-:W-:Y:S01]  /*c3e0*/  ISETP.NE.AND P0, PT, RZ, UR4, PT ;  /* 0x00000004ff007c0c */ /* 0x000fe2000bf05270 */
[----:B------:R-:W-:-:S12]  /*c3f0*/  IMAD.IADD R69, R174, 0x1, R188 ;  /* 0x00000001ae457824 */ /* 0x000fd800078e02bc */
[----:B------:R-:W-:Y:S05]  /*c400*/  @!P0 BRA `(.L_x_1692) ;  /* 0x0000003800888947 */ /* 0x000fea0003800000 */
[----:B------:R-:W2:Y:S01]  /*c410*/  LDC R10, c[0x0][0x448] ;  /* 0x00011200ff0a7b82 */ /* 0x000ea20000000800 */
[----:B------:R-:W-:Y:S01]  /*c420*/  IMAD R3, R210, 0x40, R69 ;  /* 0x00000040d2037824 */ /* 0x000fe200078e0245 */
[----:B------:R-:W-:Y:S01]  /*c430*/  ULDC.64 UR4, c[0x0][0x3f8] ;  /* 0x0000fe0000047ab9 */ /* 0x000fe20000000a00 */
[----:B------:R-:W-:Y:S01]  /*c440*/  ULDC.64 UR6, c[0x0][0x408] ;  /* 0x0001020000067ab9 */ /* 0x000fe20000000a00 */
[----:B------:R-:W-:Y:S01]  /*c450*/  IMAD.MOV.U32 R4, RZ, RZ, R24 ;  /* 0x000000ffff047224 */ /* 0x000fe200078e0018 */
[----:B------:R-:W-:Y:S01]  /*c460*/  SHF.R.S32.HI R76, RZ, 0x1f, R179 ;  /* 0x0000001fff4c7819 */ /* 0x000fe200000114b3 */
[----:B------:R-:W-:Y:S01]  /*c470*/  IMAD.MOV.U32 R6, RZ, RZ, R140 ;  /* 0x000000ffff067224 */ /* 0x000fe200078e008c */
[----:B------:R-:W-:Y:S01]  /*c480*/  SHF.R.S32.HI R64, RZ, 0x1f, R177 ;  /* 0x0000001fff407819 */ /* 0x000fe200000114b1 */
[----:B------:R-:W-:Y:S01]  /*c490*/  IMAD.MOV.U32 R7, RZ, RZ, R29 ;  /* 0x000000ffff077224 */ /* 0x000fe200078e001d */
[----:B------:R-:W-:Y:S02]  /*c4a0*/  SHF.R.S32.HI R81, RZ, 0x1f, R178 ;  /* 0x0000001fff517819 */ /* 0x000fe400000114b2 */
[----:B------:R-:W-:-:S02]  /*c4b0*/  SHF.R.S32.HI R75, RZ, 0x1f, R176 ;  /* 0x0000001fff4b7819 */ /* 0x000fc400000114b0 */
[----:B------:R-:W-:Y:S02]  /*c4c0*/  SHF.R.S32.HI R71, RZ, 0x1f, R180 ;  /* 0x0000001fff477819 */ /* 0x000fe400000114b4 */
[----:B--2---:R-:W-:-:S13]  /*c4d0*/  ISETP.NE.AND P0, PT, R10, 0x1, PT ;  /* 0x000000010a00780c */ /* 0x004fda0003f05270 */
[----:B------:R-:W2:Y:S08]  /*c4e0*/  @P0 LDC R0, c[0x0][0x44c] ;  /* 0x00011300ff000b82 */ /* 0x000eb00000000800 */
[----:B------:R-:W3:Y:S01]  /*c4f0*/  @P0 LDC R5, c[0x0][0x450] ;  /* 0x00011400ff050b82 */ /* 0x000ee20000000800 */
[----:B--2---:R-:W-:-:S05]  /*c500*/  @P0 IMAD.HI.U32 R0, R3, R0, RZ ;  /* 0x0000000003000227 */ /* 0x004fca00078e00ff */
[----:B---3--:R-:W-:Y:S01]  /*c510*/  @P0 SHF.R.U32.HI R3, RZ, R5, R0 ;  /* 0x00000005ff030219 */ /* 0x008fe20000011600 */
[----:B------:R-:W-:-:S03]  /*c520*/  IMAD.MOV.U32 R5, RZ, RZ, R27 ;  /* 0x000000ffff057224 */ /* 0x000fc600078e001b */
[----:B------:R-:W-:Y:S01]  /*c530*/  SHF.R.S32.HI R0, RZ, 0x1f, R3 ;  /* 0x0000001fff007819 */ /* 0x000fe20000011403 */
[----:B------:R-:W-:-:S04]  /*c540*/  IMAD.WIDE.U32 R4, R3, UR4, R4 ;  /* 0x0000000403047c25 */ /* 0x000fc8000f8e0004 */
[C---:B------:R-:W-:Y:S02]  /*c550*/  IMAD R8, R0.reuse, UR4, RZ ;  /* 0x0000000400087c24 */ /* 0x040fe4000f8e02ff */
[----:B------:R-:W-:Y:S02]  /*c560*/  IMAD R0, R0, UR6, RZ ;  /* 0x0000000600007c24 */ /* 0x000fe4000f8e02ff */
[C---:B------:R-:W-:Y:S01]  /*c570*/  IMAD R9, R3.reuse, UR5, R8 ;  /* 0x0000000503097c24 */ /* 0x040fe2000f8e0208 */
[----:B------:R-:W-:Y:S01]  /*c580*/  ULDC.64 UR4, c[0x0][0x3e8] ;  /* 0x0000fa0000047ab9 */ /* 0x000fe20000000a00 */
[C---:B------:R-:W-:Y:S01]  /*c590*/  IMAD.WIDE.U32 R6, R3.reuse, UR6, R6 ;  /* 0x0000000603067c25 */ /* 0x040fe2000f8e0006 */
[----:B------:R-:W-:Y:S01]  /*c5a0*/  LEA R63, P0, R4, UR4, 0x1 ;  /* 0x00000004043f7c11 */ /* 0x000fe2000f8008ff */
[----:B------:R-:W-:Y:S02]  /*c5b0*/  UMOV UR4, 0xffffffff ;  /* 0xffffffff00047882 */ /* 0x000fe40000000000 */
[----:B------:R-:W-:Y:S01]  /*c5c0*/  IMAD R3, R3, UR7, R0 ;  /* 0x0000000703037c24 */ /* 0x000fe2000f8e0200 */
[----:B------:R-:W-:Y:S01]  /*c5d0*/  ULDC.64 UR6, c[0x0][0x400] ;  /* 0x0001000000067ab9 */ /* 0x000fe20000000a00 */
[----:B------:R-:W-:Y:S01]  /*c5e0*/  IMAD.IADD R5, R5, 0x1, R9 ;  /* 0x0000000105057824 */ /* 0x000fe200078e0209 */
[----:B------:R-:W-:Y:S01]  /*c5f0*/  LEA R65, P1, R6, UR6, 0x1 ;  /* 0x0000000606417c11 */ /* 0x000fe2000f8208ff */
[----:B------:R-:W-:-:S03]  /*c600*/  IMAD.IADD R3, R7, 0x1, R3 ;  /* 0x0000000107037824 */ /* 0x000fc600078e0203 */
[----:B------:R-:W-:Y:S02]  /*c610*/  LEA.HI.X R62, R4, UR5, R5, 0x1, P0 ;  /* 0x00000005043e7c11 */ /* 0x000fe400080f0c05 */
[----:B------:R-:W-:Y:S01]  /*c620*/  LEA.HI.X R0, R6, UR7, R3, 0x1, P1 ;  /* 0x0000000706007c11 */ /* 0x000fe200088f0c03 */
[----:B------:R-:W-:Y:S06]  /*c630*/  BRA.DIV UR4, `(.L_x_1693) ;  /* 0x000001f204447947 */ /* 0x000fec000b800000 */
[----:B------:R2:W3:Y:S04]  /*c640*/  SHFL.IDX PT, R3, R62, RZ, 0x1c1f ;  /* 0x001c1fff3e037589 */ /* 0x0004e800000e0000 */
[----:B------:R2:W4:Y:S04]  /*c650*/  SHFL.IDX PT, R6, R63, RZ, 0x1c1f ;  /* 0x001c1fff3f067589 */ /* 0x00052800000e0000 */
[----:B------:R2:W0:Y:S04]  /*c660*/  SHFL.IDX PT, R9, R0, RZ, 0x1c1f ;  /* 0x001c1fff00097589 */ /* 0x00042800000e0000 */
[----:B------:R2:W0:Y:S02]  /*c670*/  SHFL.IDX PT, R8, R65, RZ, 0x1c1f ;  /* 0x001c1fff41087589 */ /* 0x00042400000e0000 */
.L_x_2029:
[----:B------:R-:W-:Y:S01]  /*c680*/  IMAD R67, R165, R10, RZ ;  /* 0x0000000aa5437224 */ /* 0x000fe200078e02ff */
        /* <DEDUP_REMOVED lines=15> */
[----:B------:R-:W-:Y:S01]  /*c780*/  ULDC UR4, c[0x0][0x3f4] ;  /* 0x0000fd0000047ab9 */ /* 0x000fe20000000800 */
[----:B------:R-:W-:Y:S02]  /*c790*/  CS2R R60, SRZ ;  /* 0x00000000003c7805 */ /* 0x000fe4000001ff00 */
[----:B------:R-:W-:Y:S02]  /*c7a0*/  ISETP.GE.AND P3, PT, R179, UR4, PT ;  /* 0x00000004b3007c0c */ /* 0x000fe4000bf66270 */
[----:B------:R-:W-:Y:S02]  /*c7b0*/  CS2R R58, SRZ ;  /* 0x00000000003a7805 */ /* 0x000fe4000001ff00 */
[----:B------:R-:W-:Y:S02]  /*c7c0*/  ISETP.GE.AND P2, PT, R177, UR4, PT ;  /* 0x00000004b1007c0c */ /* 0x000fe4000bf46270 */
[----:B------:R-:W-:Y:S02]  /*c7d0*/  ISETP.GE.AND P1, PT, R178, UR4, PT ;  /* 0x00000004b2007c0c */ /* 0x000fe4000bf26270 */
[----:B------:R-:W-:-:S02]  /*c7e0*/  ISETP.GE.AND P0, PT, R176, UR4, PT ;  /* 0x00000004b0007c0c */ /* 0x000fc4000bf06270 */
[----:B------:R-:W-:-:S03]  /*c7f0*/  ISETP.GE.AND P4, PT, R162, UR4, PT ;  /* 0x00000004a2007c0c */ /* 0x000fc6000bf86270 */
[C---:B------:R-:W-:Y:S01]  /*c800*/  @!P3 IMAD.SHL.U32 R27, R179.reuse, 0x2, RZ ;  /* 0x00000002b31bb824 */ /* 0x040fe200078e00ff */
[----:B------:R-:W-:-:S03]  /*c810*/  @!P3 SHF.L.U64.HI R4, R179, 0x1, R76 ;  /* 0x00000001b304b819 */ /* 0x000fc6000001024c */
[C---:B------:R-:W-:Y:S01]  /*c820*/  @!P2 IMAD.SHL.U32 R21, R177.reuse, 0x2, RZ ;  /* 0x00000002b115a824 */ /* 0x040fe200078e00ff */
[----:B------:R-:W-:Y:S01]  /*c830*/  @!P2 SHF.L.U64.HI R10, R177, 0x1, R64 ;  /* 0x00000001b10aa819 */ /* 0x000fe20000010240 */
[----:B------:R-:W-:Y:S01]  /*c840*/  @!P1 IMAD.SHL.U32 R13, R178, 0x2, RZ ;  /* 0x00000002b20d9824 */ /* 0x000fe200078e00ff */
[-C--:B-1--4-:R-:W-:Y:S01]  /*c850*/  @!P3 IADD3 R28, P6, R6, R27.reuse, RZ ;  /* 0x0000001b061cb210 */ /* 0x092fe20007fde0ff */
[----:B------:R-:W-:Y:S01]  /*c860*/  @!P0 IMAD.SHL.U32 R35, R176, 0x2, RZ ;  /* 0x00000002b0238824 */ /* 0x000fe200078e00ff */
[----:B0-----:R-:W-:Y:S01]  /*c870*/  @!P3 IADD3 R26, P5, R8, R27, RZ ;  /* 0x0000001b081ab210 */ /* 0x001fe20007fbe0ff */
[----:B------:R-:W-:Y:S01]  /*c880*/  @!P4 IMAD.MOV.U32 R5, RZ, RZ, R9 ;  /* 0x000000ffff05c224 */ /* 0x000fe200078e0009 */
[----:B------:R-:W-:Y:S01]  /*c890*/  @!P0 SHF.L.U64.HI R36, R176, 0x1, R75 ;  /* 0x00000001b0248819 */ /* 0x000fe2000001024b */
[--C-:B---3--:R-:W-:Y:S01]  /*c8a0*/  @!P3 IMAD.X R29, R3, 0x1, R4.reuse, P6 ;  /* 0x00000001031db824 */ /* 0x108fe200030e0604 */
[-C--:B------:R-:W-:Y:S01]  /*c8b0*/  @!P2 IADD3 R24, P6, R6, R21.reuse, RZ ;  /* 0x000000150618a210 */ /* 0x080fe20007fde0ff */
[----:B------:R-:W-:Y:S01]  /*c8c0*/  @!P3 IMAD.X R27, R9, 0x1, R4, P5 ;  /* 0x00000001091bb824 */ /* 0x000fe200028e0604 */
[----:B------:R-:W-:Y:S01]  /*c8d0*/  @!P2 IADD3 R20, P5, R8, R21, RZ ;  /* 0x000000150814a210 */ /* 0x000fe20007fbe0ff */
[----:B------:R-:W-:Y:S01]  /*c8e0*/  @!P4 IMAD.MOV.U32 R7, RZ, RZ, R3 ;  /* 0x000000ffff07c224 */ /* 0x000fe200078e0003 */
[----:B------:R-:W-:Y:S01]  /*c8f0*/  @!P1 SHF.L.U64.HI R4, R178, 0x1, R81 ;  /* 0x00000001b2049819 */ /* 0x000fe20000010251 */
[--C-:B------:R-:W-:Y:S01]  /*c900*/  @!P2 IMAD.X R25, R3, 0x1, R10.reuse, P6 ;  /* 0x000000010319a824 */ /* 0x100fe200030e060a */
[----:B------:R-:W-:Y:S01]  /*c910*/  @!P1 IADD3 R14, P6, R6, R13, RZ ;  /* 0x0000000d060e9210 */ /* 0x000fe20007fde0ff */
[----:B------:R-:W-:Y:S01]  /*c920*/  @!P2 IMAD.X R21, R9, 0x1, R10, P5 ;  /* 0x000000010915a824 */ /* 0x000fe200028e060a */
[----:B------:R-:W-:Y:S01]  /*c930*/  ISETP.GE.AND P5, PT, R180, UR4, PT ;  /* 0x00000004b4007c0c */ /* 0x000fe2000bfa6270 */
[----:B------:R-:W-:-:S04]  /*c940*/  @!P4 IMAD.WIDE R32, R162, 0x2, R6 ;  /* 0x00000002a220c825 */ /* 0x000fc800078e0206 */
[--C-:B------:R-:W-:Y:S01]  /*c950*/  @!P1 IMAD.X R15, R3, 0x1, R4.reuse, P6 ;  /* 0x00000001030f9824 */ /* 0x100fe200030e0604 */
[----:B------:R-:W-:Y:S01]  /*c960*/  @!P1 IADD3 R12, P6, R8, R13, RZ ;  /* 0x0000000d080c9210 */ /* 0x000fe20007fde0ff */
[----:B------:R0:W5:Y:S04]  /*c970*/  @!P4 LD.E.64 R60, desc[UR60][R32.64] ;  /* 0x0000003c203cc980 */ /* 0x000168000c101b00 */
[----:B------:R-:W-:Y:S01]  /*c980*/  @!P1 IMAD.X R13, R9, 0x1, R4, P6 ;  /* 0x00000001090d9824 */ /* 0x000fe200030e0604 */
[----:B------:R-:W-:Y:S01]  /*c990*/  @!P0 IADD3 R10, P6, R6, R35, RZ ;  /* 0x00000023060a8210 */ /* 0x000fe20007fde0ff */
[----:B------:R-:W-:Y:S02]  /*c9a0*/  @!P4 IMAD.MOV.U32 R4, RZ, RZ, R8 ;  /* 0x000000ffff04c224 */ /* 0x000fe400078e0008 */
[----:B------:R-:W-:-:S02]  /*c9b0*/  @!P5 IMAD.SHL.U32 R7, R180, 0x2, RZ ;  /* 0x00000002b407d824 */ /* 0x000fc400078e00ff */
[----:B------:R-:W-:-:S04]  /*c9c0*/  @!P4 IMAD.WIDE R30, R162, 0x2, R4 ;  /* 0x00000002a21ec825 */ /* 0x000fc800078e0204 */
[--C-:B------:R-:W-:Y:S01]  /*c9d0*/  @!P0 IMAD.X R11, R3, 0x1, R36.reuse, P6 ;  /* 0x00000001030b8824 */ /* 0x100fe200030e0624 */
[----:B------:R-:W-:Y:S01]  /*c9e0*/  @!P0 IADD3 R4, P6, R8, R35, RZ ;  /* 0x0000002308048210 */ /* 0x000fe20007fde0ff */
[----:B------:R0:W5:Y:S01]  /*c9f0*/  @!P4 LD.E.64 R58, desc[UR60][R30.64] ;  /* 0x0000003c1e3ac980 */ /* 0x000162000c101b00 */
[----:B------:R-:W-:Y:S02]  /*ca00*/  @!P5 SHF.L.U64.HI R34, R180, 0x1, R71 ;  /* 0x00000001b422d819 */ /* 0x000fe40000010247 */
[-C--:B------:R-:W-:Y:S01]  /*ca10*/  @!P5 IADD3 R6, P4, R6, R7.reuse, RZ ;  /* 0x000000070606d210 */ /* 0x080fe20007f9e0ff */
[----:B------:R-:W-:Y:S01]  /*ca20*/  @!P0 IMAD.X R5, R9, 0x1, R36, P6 ;  /* 0x0000000109058824 */ /* 0x000fe200030e0624 */
[----:B------:R-:W-:Y:S02]  /*ca30*/  @!P5 IADD3 R8, P6, R8, R7, RZ ;  /* 0x000000070808d210 */ /* 0x000fe40007fde0ff */
[----:B------:R-:W-:Y:S02]  /*ca40*/  CS2R R56, SRZ ;  /* 0x0000000000387805 */ /* 0x000fe4000001ff00 */
[----:B------:R-:W-:Y:S01]  /*ca50*/  CS2R R54, SRZ ;  /* 0x0000000000367805 */ /* 0x000fe2000001ff00 */
[--C-:B------:R-:W-:Y:S01]  /*ca60*/  @!P5 IMAD.X R7, R3, 0x1, R34.reuse, P4 ;  /* 0x000000010307d824 */ /* 0x100fe200020e0622 */
[----:B------:R-:W-:Y:S01]  /*ca70*/  CS2R R52, SRZ ;  /* 0x0000000000347805 */ /* 0x000fe2000001ff00 */
[----:B------:R-:W-:Y:S01]  /*ca80*/  @!P5 IMAD.X R9, R9, 0x1, R34, P6 ;  /* 0x000000010909d824 */ /* 0x000fe200030e0622 */
[----:B------:R-:W-:-:S02]  /*ca90*/  CS2R R50, SRZ ;  /* 0x0000000000327805 */ /* 0x000fc4000001ff00 */
[----:B------:R-:W-:Y:S02]  /*caa0*/  CS2R R48, SRZ ;  /* 0x0000000000307805 */ /* 0x000fe4000001ff00 */
[----:B------:R-:W-:Y:S02]  /*cab0*/  CS2R R46, SRZ ;  /* 0x00000000002e7805 */ /* 0x000fe4000001ff00 */
[----:B------:R-:W-:Y:S02]  /*cac0*/  CS2R R44, SRZ ;  /* 0x00000000002c7805 */ /* 0x000fe4000001ff00 */
[----:B------:R-:W-:Y:S02]  /*cad0*/  CS2R R42, SRZ ;  /* 0x00000000002a7805 */ /* 0x000fe4000001ff00 */
[----:B------:R-:W-:Y:S02]  /*cae0*/  CS2R R34, SRZ ;  /* 0x0000000000227805 */ /* 0x000fe4000001ff00 */
[----:B------:R-:W-:Y:S01]  /*caf0*/  CS2R R36, SRZ ;  /* 0x0000000000247805 */ /* 0x000fe2000001ff00 */
[----:B------:R0:W5:Y:S04]  /*cb00*/  @!P3 LD.E.64 R56, desc[UR60][R28.64] ;  /* 0x0000003c1c38b980 */ /* 0x000168000c101b00 */
        /* <DEDUP_REMOVED lines=8> */
[----:B------:R0:W5:Y:S02]  /*cb90*/  @!P5 LD.E.64 R36, desc[UR60][R8.64] ;  /* 0x0000003c0824d980 */ /* 0x000164000c101b00 */
.L_x_1695:
[----:B------:R-:W-:Y:S05]  /*cba0*/  BSYNC B1 ;  /* 0x0000000000017941 */ /* 0x000fea0003800000 */
.L_x_1694:
[----:B---3-5:R-:W-:Y:S01]  /*cbb0*/  IMAD.MOV.U32 R3, RZ, RZ, R36 ;  /* 0x000000ffff037224 */ /* 0x028fe200078e0024 */
[----:B------:R-:W-:Y:S01]  /*cbc0*/  UMOV UR4, 0xffffffff ;  /* 0xffffffff00047882 */ /* 0x000fe20000000000 */
[----:B0-----:R-:W-:Y:S01]  /*cbd0*/  IMAD.MOV.U32 R4, RZ, RZ, R37 ;  /* 0x000000ffff047224 */ /* 0x001fe200078e0025 */
[----:B------:R-:W-:Y:S01]  /*cbe0*/  CS2R R20, SRZ ;  /* 0x0000000000147805 */ /* 0x000fe2000001ff00 */
[----:B------:R-:W-:Y:S01]  /*cbf0*/  IMAD.MOV.U32 R5, RZ, RZ, R42 ;  /* 0x000000ffff057224 */ /* 0x000fe200078e002a */
[----:B------:R-:W-:Y:S01]  /*cc00*/  PRMT R74, R3, 0x7610, R74 ;  /* 0x00007610034a7816 */ /* 0x000fe2000000004a */
[----:B----4-:R-:W-:Y:S01]  /*cc10*/  IMAD.MOV.U32 R6, RZ, RZ, R43 ;  /* 0x000000ffff067224 */ /* 0x010fe200078e002b */
        /* <DEDUP_REMOVED lines=41> */
[----:B------:R-:W-:Y:S02]  /*ceb0*/  PRMT R70, R5, 0x7610, R70 ;  /* 0x0000761005467816 */ /* 0x000fe40000000046 */
[----:B------:R-:W-:Y:S01]  /*cec0*/  PRMT R66, R6, 0x7610, R66 ;  /* 0x0000761006427816 */ /* 0x000fe20000000042 */
[----:B------:R-:W-:Y:S06]  /*ced0*/  BRA.DIV UR4, `(.L_x_1696) ;  /* 0x000001ea04907947 */ /* 0x000fec000b800000 */
[----:B--2---:R-:W0:Y:S04]  /*cee0*/  SHFL.IDX PT, R62, R62, 0x1, 0x1c1f ;  /* 0x003c1f003e3e7f89 */ /* 0x004e2800000e0000 */
[----:B------:R-:W2:Y:S04]  /*cef0*/  SHFL.IDX PT, R63, R63, 0x1, 0x1c1f ;  /* 0x003c1f003f3f7f89 */ /* 0x000ea800000e0000 */
[----:B------:R-:W3:Y:S04]  /*cf00*/  SHFL.IDX PT, R0, R0, 0x1, 0x1c1f ;  /* 0x003c1f0000007f89 */ /* 0x000ee800000e0000 */
[----:B------:R-:W4:Y:S02]  /*cf10*/  SHFL.IDX PT, R65, R65, 0x1, 0x1c1f ;  /* 0x003c1f0041417f89 */ /* 0x000f2400000e0000 */
.L_x_2035:
[----:B------:R-:W-:Y:S01]  /*cf20*/  VIADD R4, R69, 0x40 ;  /* 0x0000004045047836 */ /* 0x000fe20000000000 */
[----:B------:R-:W-:Y:S01]  /*cf30*/  LOP3.LUT R3, R185, 0x18, R18, 0xf8, !PT ;  /* 0x00000018b9037812 */ /* 0x000fe200078ef812 */
[----:B------:R-:W-:Y:S01]  /*cf40*/  BSSY B1, `(.L_x_1697) ;  /* 0x0000055000017945 */ /* 0x000fe20003800000 */
[----:B------:R-:W-:Y:S02]  /*cf50*/  LOP3.LUT P0, RZ, R228, 0x4, RZ, 0xc0, !PT ;  /* 0x00000004e4ff7812 */ /* 0x000fe4000780c0ff */
[----:B------:R-:W-:Y:S02]  /*cf60*/  CS2R R30, SRZ ;  /* 0x00000000001e7805 */ /* 0x000fe4000001ff00 */
[----:B------:R-:W-:Y:S02]  /*cf70*/  ISETP.GE.AND P1, PT, R4, R67, PT ;  /* 0x000000430400720c */ /* 0x000fe40003f26270 */
[----:B------:R-:W-:Y:S02]  /*cf80*/  CS2R R38, SRZ ;  /* 0x0000000000267805 */ /* 0x000fe4000001ff00 */
[----:B------:R-:W-:-:S02]  /*cf90*/  LOP3.LUT R4, R3, R186, RZ, 0x3c, !PT ;  /* 0x000000ba03047212 */ /* 0x000fc400078e3cff */
[----:B------:R-:W-:Y:S02]  /*cfa0*/  CS2R R24, SRZ ;  /* 0x0000000000187805 */ /* 0x000fe4000001ff00 */
[----:B------:R-:W-:Y:S02]  /*cfb0*/  CS2R R12, SRZ ;  /* 0x00000000000c7805 */ /* 0x000fe4000001ff00 */
[----:B------:R-:W-:Y:S02]  /*cfc0*/  CS2R R8, SRZ ;  /* 0x0000000000087805 */ /* 0x000fe4000001ff00 */
[----:B------:R-:W-:Y:S01]  /*cfd0*/  CS2R R40, SRZ ;  /* 0x0000000000287805 */ /* 0x000fe2000001ff00 */
[----:B------:R-:W-:Y:S01]  /*cfe0*/  IMAD.IADD R3, R187, 0x1, R4 ;  /* 0x00000001bb037824 */ /* 0x000fe200078e0204 */
[----:B------:R-:W-:Y:S02]  /*cff0*/  CS2R R32, SRZ ;  /* 0x0000000000207805 */ /* 0x000fe4000001ff00 */
[----:B-1----:R-:W-:-:S02]  /*d000*/  CS2R R28, SRZ ;  /* 0x00000000001c7805 */ /* 0x002fc4000001ff00 */
[----:B------:R-:W-:Y:S02]  /*d010*/  CS2R R26, SRZ ;  /* 0x00000000001a7805 */ /* 0x000fe4000001ff00 */
[----:B------:R-:W-:Y:S01]  /*d020*/  CS2R R14, SRZ ;  /* 0x00000000000e7805 */ /* 0x000fe2000001ff00 */
[----:B------:R-:W-:Y:S01]  /*d030*/  IMAD R3, R3, 0x2, R2 ;  /* 0x0000000203037824 */ /* 0x000fe200078e0202 */
        /* <DEDUP_REMOVED lines=8> */
[----:B------:R-:W-:-:S05]  /*d0c0*/  ISETP.GE.AND P1, PT, R176, UR4, PT ;  /* 0x00000004b0007c0c */ /* 0x000fca000bf26270 */
[C---:B------:R-:W-:Y:S01]  /*d0d0*/  @!P4 IMAD.SHL.U32 R20, R179.reuse, 0x2, RZ ;  /* 0x00000002b314c824 */ /* 0x040fe200078e00ff */
[----:B------:R-:W-:-:S03]  /*d0e0*/  @!P4 SHF.L.U64.HI R5, R179, 0x1, R76 ;  /* 0x00000001b305c819 */ /* 0x000fc6000001024c */
[C---:B------:R-:W-:Y:S01]  /*d0f0*/  @!P3 IMAD.SHL.U32 R14, R177.reuse, 0x2, RZ ;  /* 0x00000002b10eb824 */ /* 0x040fe200078e00ff */
[----:B------:R-:W-:Y:S01]  /*d100*/  @!P3 SHF.L.U64.HI R7, R177, 0x1, R64 ;  /* 0x00000001b107b819 */ /* 0x000fe20000010240 */
[----:B------:R-:W-:Y:S01]  /*d110*/  @!P2 IMAD.SHL.U32 R10, R178, 0x2, RZ ;  /* 0x00000002b20aa824 */ /* 0x000fe200078e00ff */
[-C--:B--2---:R-:W-:Y:S01]  /*d120*/  @!P4 IADD3 R26, P5, R63, R20.reuse, RZ ;  /* 0x000000143f1ac210 */ /* 0x084fe20007fbe0ff */
[----:B------:R-:W-:Y:S01]  /*d130*/  @!P1 IMAD.SHL.U32 R4, R176, 0x2, RZ ;  /* 0x00000002b0049824 */ /* 0x000fe200078e00ff */
[----:B----4-:R-:W-:Y:S02]  /*d140*/  @!P4 IADD3 R20, P6, R65, R20, RZ ;  /* 0x000000144114c210 */ /* 0x010fe40007fde0ff */
[----:B------:R-:W-:Y:S01]  /*d150*/  @!P2 SHF.L.U64.HI R81, R178, 0x1, R81 ;  /* 0x00000001b251a819 */ /* 0x000fe20000010251 */
[--C-:B0-----:R-:W-:Y:S01]  /*d160*/  @!P4 IMAD.X R27, R62, 0x1, R5.reuse, P5 ;  /* 0x000000013e1bc824 */ /* 0x101fe200028e0605 */
[-C--:B------:R-:W-:Y:S01]  /*d170*/  @!P3 IADD3 R24, P5, R63, R14.reuse, RZ ;  /* 0x0000000e3f18b210 */ /* 0x080fe20007fbe0ff */
[----:B---3--:R-:W-:Y:S01]  /*d180*/  @!P4 IMAD.X R21, R0, 0x1, R5, P6 ;  /* 0x000000010015c824 */ /* 0x008fe200030e0605 */
[----:B------:R-:W-:-:S02]  /*d190*/  @!P3 IADD3 R14, P6, R65, R14, RZ ;  /* 0x0000000e410eb210 */ /* 0x000fc40007fde0ff */
[----:B------:R-:W-:Y:S01]  /*d1a0*/  @!P1 SHF.L.U64.HI R75, R176, 0x1, R75 ;  /* 0x00000001b04b9819 */ /* 0x000fe2000001024b */
[--C-:B------:R-:W-:Y:S01]  /*d1b0*/  @!P3 IMAD.X R25, R62, 0x1, R7.reuse, P5 ;  /* 0x000000013e19b824 */ /* 0x100fe200028e0607 */
[-C--:B------:R-:W-:Y:S01]  /*d1c0*/  @!P2 IADD3 R12, P5, R63, R10.reuse, RZ ;  /* 0x0000000a3f0ca210 */ /* 0x080fe20007fbe0ff */
[----:B------:R-:W-:Y:S01]  /*d1d0*/  @!P3 IMAD.X R15, R0, 0x1, R7, P6 ;  /* 0x00000001000fb824 */ /* 0x000fe200030e0607 */
[----:B------:R-:W-:-:S03]  /*d1e0*/  @!P2 IADD3 R10, P6, R65, R10, RZ ;  /* 0x0000000a410aa210 */ /* 0x000fc60007fde0ff */
[--C-:B------:R-:W-:Y:S01]  /*d1f0*/  @!P2 IMAD.X R13, R62, 0x1, R81.reuse, P5 ;  /* 0x000000013e0da824 */ /* 0x100fe200028e0651 */
[----:B------:R-:W-:Y:S01]  /*d200*/  @!P1 IADD3 R8, P5, R63, R4, RZ ;  /* 0x000000043f089210 */ /* 0x000fe20007fbe0ff */
[----:B------:R-:W-:Y:S01]  /*d210*/  @!P2 IMAD.X R11, R0, 0x1, R81, P6 ;  /* 0x00000001000ba824 */ /* 0x000fe200030e0651 */
[----:B------:R-:W-:-:S03]  /*d220*/  ISETP.GE.AND P6, PT, R162, UR4, PT ;  /* 0x00000004a2007c0c */ /* 0x000fc6000bfc6270 */
[----:B------:R-:W-:Y:S01]  /*d230*/  @!P1 IMAD.X R9, R62, 0x1, R75, P5 ;  /* 0x000000013e099824 */ /* 0x000fe200028e064b */
[----:B------:R-:W-:-:S05]  /*d240*/  @!P1 IADD3 R4, P5, R65, R4, RZ ;  /* 0x0000000441049210 */ /* 0x000fca0007fbe0ff */
[----:B------:R-:W-:Y:S01]  /*d250*/  @!P1 IMAD.X R5, R0, 0x1, R75, P5 ;  /* 0x0000000100059824 */ /* 0x000fe200028e064b */
[----:B------:R-:W-:-:S03]  /*d260*/  ISETP.GE.AND P5, PT, R180, UR4, PT ;  /* 0x00000004b4007c0c */ /* 0x000fc6000bfa6270 */
[----:B------:R-:W-:Y:S02]  /*d270*/  @!P6 IMAD.MOV.U32 R28, RZ, RZ, R63 ;  /* 0x000000ffff1ce224 */ /* 0x000fe400078e003f */
[----:B------:R-:W-:Y:S02]  /*d280*/  @!P6 IMAD.MOV.U32 R29, RZ, RZ, R62 ;  /* 0x000000ffff1de224 */ /* 0x000fe400078e003e */
[----:B------:R-:W-:Y:S02]  /*d290*/  @!P6 IMAD.MOV.U32 R6, RZ, RZ, R65 ;  /* 0x000000ffff06e224 */ /* 0x000fe400078e0041 */
[----:B------:R-:W-:Y:S02]  /*d2a0*/  @!P6 IMAD.MOV.U32 R7, RZ, RZ, R0 ;  /* 0x000000ffff07e224 */ /* 0x000fe400078e0000 */
[----:B------:R-:W-:-:S04]  /*d2b0*/  @!P6 IMAD.WIDE R28, R162, 0x2, R28 ;  /* 0x00000002a21ce825 */ /* 0x000fc800078e021c */
[----:B------:R-:W-:Y:S01]  /*d2c0*/  @!P6 IMAD.WIDE R6, R162, 0x2, R6 ;  /* 0x00000002a206e825 */ /* 0x000fe200078e0206 */
[----:B------:R-:W5:Y:S03]  /*d2d0*/  @!P6 LD.E.64 R40, desc[UR60][R28.64] ;  /* 0x0000003c1c28e980 */ /* 0x000f66000c101b00 */
[C---:B------:R-:W-:Y:S01]  /*d2e0*/  @!P5 IMAD.SHL.U32 R30, R180.reuse, 0x2, RZ ;  /* 0x00000002b41ed824 */ /* 0x040fe200078e00ff */
[----:B------:R0:W5:Y:S01]  /*d2f0*/  @!P6 LD.E.64 R38, desc[UR60][R6.64] ;  /* 0x0000003c0626e980 */ /* 0x000162000c101b00 */
[----:B------:R-:W-:-:S03]  /*d300*/  @!P5 SHF.L.U64.HI R71, R180, 0x1, R71 ;  /* 0x00000001b447d819 */ /* 0x000fc60000010247 */
[----:B0-----:R-:W-:-:S05]  /*d310*/  @!P5 IADD3 R6, P6, R63, R30, RZ ;  /* 0x0000001e3f06d210 */ /* 0x001fca0007fde0ff */
[----:B------:R-:W-:Y:S01]  /*d320*/  @!P5 IMAD.X R7, R62, 0x1, R71, P6 ;  /* 0x000000013e07d824 */ /* 0x000fe200030e0647 */
[----:B------:R-:W-:Y:S02]  /*d330*/  @!P5 IADD3 R62, P6, R65, R30, RZ ;  /* 0x0000001e413ed210 */ /* 0x000fe40007fde0ff */
[----:B------:R-:W-:Y:S02]  /*d340*/  CS2R R30, SRZ ;  /* 0x00000000001e7805 */ /* 0x000fe4000001ff00 */
[----:B------:R-:W-:Y:S02]  /*d350*/  CS2R R32, SRZ ;  /* 0x0000000000207805 */ /* 0x000fe4000001ff00 */
[----:B------:R-:W-:Y:S02]  /*d360*/  CS2R R28, SRZ ;  /* 0x00000000001c7805 */ /* 0x000fe4000001ff00 */
[----:B------:R0:W5:Y:S04]  /*d370*/  @!P4 LD.E.64 R30, desc[UR60][R20.64] ;  /* 0x0000003c141ec980 */ /* 0x000168000c101b00 */
[----:B------:R1:W5:Y:S04]  /*d380*/  @!P4 LD.E.64 R32, desc[UR60][R26.64] ;  /* 0x0000003c1a20c980 */ /* 0x000368000c101b00 */
[----:B------:R2:W5:Y:S01]  /*d390*/  @!P3 LD.E.64 R28, desc[UR60][R24.64] ;  /* 0x0000003c181cb980 */ /* 0x000562000c101b00 */
[----:B0-----:R-:W-:-:S02]  /*d3a0*/  CS2R R20, SRZ ;  /* 0x0000000000147805 */ /* 0x001fc4000001ff00 */
[----:B-1----:R-:W-:-:S04]  /*d3b0*/  CS2R R26, SRZ ;  /* 0x00000000001a7805 */ /* 0x002fc8000001ff00 */
[----:B------:R0:W5:Y:S01]  /*d3c0*/  @!P3 LD.E.64 R20, desc[UR60][R14.64] ;  /* 0x0000003c0e14b980 */ /* 0x000162000c101b00 */
[----:B--2---:R-:W-:-:S03]  /*d3d0*/  CS2R R24, SRZ ;  /* 0x0000000000187805 */ /* 0x004fc6000001ff00 */
[----:B------:R1:W5:Y:S01]  /*d3e0*/  @!P2 LD.E.64 R26, desc[UR60][R12.64] ;  /* 0x0000003c0c1aa980 */ /* 0x000362000c101b00 */
[----:B------:R-:W-:-:S03]  /*d3f0*/  @!P5 IMAD.X R63, R0, 0x1, R71, P6 ;  /* 0x00000001003fd824 */ /* 0x000fc600030e0647 */
[----:B------:R2:W5:Y:S01]  /*d400*/  @!P2 LD.E.64 R24, desc[UR60][R10.64] ;  /* 0x0000003c0a18a980 */ /* 0x000562000c101b00 */
[----:B0-----:R-:W-:Y:S02]  /*d410*/  CS2R R14, SRZ ;  /* 0x00000000000e7805 */ /* 0x001fe4000001ff00 */
[----:B-1----:R-:W-:-:S04]  /*d420*/  CS2R R12, SRZ ;  /* 0x00000000000c7805 */ /* 0x002fc8000001ff00 */
[----:B------:R0:W5:Y:S01]  /*d430*/  @!P1 LD.E.64 R14, desc[UR60][R8.64] ;  /* 0x0000003c080e9980 */ /* 0x000162000c101b00 */
[----:B--2---:R-:W-:-:S03]  /*d440*/  CS2R R10, SRZ ;  /* 0x00000000000a7805 */ /* 0x004fc6000001ff00 */
[----:B------:R1:W5:Y:S04]  /*d450*/  @!P1 LD.E.64 R12, desc[UR60][R4.64] ;  /* 0x0000003c040c9980 */ /* 0x000368000c101b00 */
[----:B------:R1:W5:Y:S01]  /*d460*/  @!P5 LD.E.64 R10, desc[UR60][R6.64] ;  /* 0x0000003c060ad980 */ /* 0x000362000c101b00 */
[----:B0-----:R-:W-:-:S06]  /*d470*/  CS2R R8, SRZ ;  /* 0x0000000000087805 */ /* 0x001fcc000001ff00 */
[----:B------:R1:W5:Y:S02]  /*d480*/  @!P5 LD.E.64 R8, desc[UR60][R62.64] ;  /* 0x0000003c3e08d980 */ /* 0x000364000c101b00 */
.L_x_1698:
[----:B------:R-:W-:Y:S05]  /*d490*/  BSYNC B1 ;  /* 0x0000000000017941 */ /* 0x000fea0003800000 */
.L_x_1697:
[----:B-1----:R-:W-:Y:S01]  /*d4a0*/  LEA.HI R4, R209, R209, RZ, 0x1 ;  /* 0x000000d1d1047211 */ /* 0x002fe200078f08ff */
[----:B-----5:R-:W-:Y:S01]  /*d4b0*/  IMAD.MOV.U32 R5, RZ, RZ, R20 ;  /* 0x000000ffff057224 */ /* 0x020fe200078e0014 */
[----:B------:R-:W-:Y:S01]  /*d4c0*/  VIADDMNMX R67, R67, -R188, 0x80, PT ;  /* 0x0000008043437446 */ /* 0x000fe200038009bc */
[C---:B------:R-:W-:Y:S01]  /*d4d0*/  VIADD R6, R3.reuse, 0xc400 ;  /* 0x0000c40003067836 */ /* 0x040fe20000000000 */
[----:B------:R-:W-:Y:S01]  /*d4e0*/  LOP3.LUT R4, R4, 0xfffffffe, RZ, 0xc0, !PT ;  /* 0xfffffffe04047812 */ /* 0x000fe200078ec0ff */
[----:B---3--:R-:W-:Y:S01]  /*d4f0*/  VIADD R0, R3, 0xc440 ;  /* 0x0000c44003007836 */ /* 0x008fe20000000000 */
[----:B------:R-:W-:Y:S01]  /*d500*/  PRMT R90, R5, 0x7610, R90 ;  /* 0x00007610055a7816 */ /* 0x000fe2000000005a */
[----:B------:R-:W-:Y:S01]  /*d510*/  IMAD.MOV.U32 R5, RZ, RZ, R21 ;  /* 0x000000ffff057224 */ /* 0x000fe200078e0015 */
[----:B------:R-:W-:Y:S01]  /*d520*/  BSSY B1, `(.L_x_1699) ;  /* 0x0000031000017945 */ /* 0x000fe20003800000 */
[----:B------:R-:W-:Y:S01]  /*d530*/  IMAD.IADD R4, R209, 0x1, -R4 ;  /* 0x00000001d1047824 */ /* 0x000fe200078e0a04 */
[----:B------:R-:W-:Y:S01]  /*d540*/  ISETP.GE.AND P1, PT, R174, R67, PT ;  /* 0x00000043ae00720c */ /* 0x000fe20003f26270 */
[----:B------:R-:W-:Y:S01]  /*d550*/  @P0 VIADD R0, R6, 0xffffffc0 ;  /* 0xffffffc006000836 */ /* 0x000fe20000000000 */
[----:B------:R-:W-:Y:S01]  /*d560*/  PRMT R89, R5, 0x7610, R89 ;  /* 0x0000761005597816 */ /* 0x000fe20000000059 */
[----:B------:R-:W-:Y:S01]  /*d570*/  IMAD.MOV.U32 R6, RZ, RZ, R30 ;  /* 0x000000ffff067224 */ /* 0x000fe200078e001e */
[----:B------:R-:W-:Y:S01]  /*d580*/  SHF.L.U32 R5, R4, 0x1f, RZ ;  /* 0x0000001f04057819 */ /* 0x000fe200000006ff */
[----:B------:R-:W-:-:S02]  /*d590*/  IMAD.MOV.U32 R7, RZ, RZ, R31 ;  /* 0x000000ffff077224 */ /* 0x000fc400078e001f */
[----:B------:R-:W-:Y:S01]  /*d5a0*/  IMAD.MOV.U32 R4, RZ, RZ, R25 ;  /* 0x000000ffff047224 */ /* 0x000fe200078e0019 */
[----:B------:R-:W1:Y:S01]  /*d5b0*/  SYNCS.PHASECHK.TRANS64.TRYWAIT P0, [R2+URZ+0x2a800], R5 ;  /* 0x02a80005020075a7 */ /* 0x000e62000800017f */
        /* <DEDUP_REMOVED lines=10> */
[----:B--2---:R-:W-:Y:S01]  /*d660*/  PRMT R63, R4, 0x7610, R63 ;  /* 0x00007610043f7816 */ /* 0x004fe2000000003f */
        /* <DEDUP_REMOVED lines=12> */
[----:B0-----:R-:W-:Y:S01]  /*d730*/  IMAD.MOV.U32 R62, RZ, RZ, R24 ;  /* 0x000000ffff3e7224 */ /* 0x001fe200078e0018 */
        /* <DEDUP_REMOVED lines=14> */
[----:B-1----:R-:W-:Y:S06]  /*d820*/  @!P0 BRA `(.L_x_1700) ;  /* 0x000001e000b08947 */ /* 0x002fec0003800000 */
.L_x_2036:
[----:B------:R-:W-:Y:S05]  /*d830*/  BSYNC B1 ;  /* 0x0000000000017941 */ /* 0x000fea0003800000 */
.L_x_1699:
[----:B------:R-:W-:Y:S01]  /*d840*/  BSSY B1, `(.L_x_1701) ;  /* 0x000012f000017945 */ /* 0x000fe20003800000 */
[----:B------:R-:W-:Y:S02]  /*d850*/  PRMT R64, R4, 0x7610, R64 ;  /* 0x0000761004407816 */ /* 0x000fe40000000040 */
[----:B----4-:R-:W-:Y:S01]  /*d860*/  PRMT R65, R6, 0x7610, R65 ;  /* 0x0000761006417816 */ /* 0x010fe20000000041 */
[----:B------:R-:W-:Y:S06]  /*d870*/  @P1 BRA `(.L_x_1702) ;  /* 0x0000001000ac1947 */ /* 0x000fec0003800000 */
[----:B0-----:R-:W0:Y:S01]  /*d880*/  LDC R5, c[0x0][0x3f4] ;  /* 0x0000fd00ff057b82 */ /* 0x001e220000000800 */
        /* <DEDUP_REMOVED lines=9> */
[----:B------:R-:W-:Y:S02]  /*d920*/  SHF.R.U64 R115, R60, 0x10, R61 ;  /* 0x000000103c737819 */ /* 0x000fe4000000123d */
[----:B------:R-:W-:Y:S02]  /*d930*/  SHF.R.U32.HI R112, RZ, 0x10, R59 ;  /* 0x00000010ff707819 */ /* 0x000fe4000001163b */
[----:B------:R-:W-:Y:S02]  /*d940*/  SHF.R.U32.HI R60, RZ, 0x10, R61 ;  /* 0x00000010ff3c7819 */ /* 0x000fe4000001163d */
[----:B------:R-:W-:Y:S02]  /*d950*/  PRMT R112, R109, 0x5410, R112 ;  /* 0x000054106d707816 */ /* 0x000fe40000000070 */
[----:B------:R-:W-:Y:S02]  /*d960*/  SHF.R.U64 R113, R58, 0x10, R59 ;  /* 0x000000103a717819 */ /* 0x000fe4000000123b */
[----:B------:R-:W-:Y:S01]  /*d970*/  PRMT R111, R111, 0x5410, R60 ;  /* 0x000054106f6f7816 */ /* 0x000fe2000000003c */
[----:B------:R-:W-:Y:S01]  /*d980*/  IMAD.U32 R114, R112, 0x10000, RZ ;  /* 0x0001000070727824 */ /* 0x000fe200078e00ff */
[----:B------:R-:W-:-:S02]  /*d990*/  PRMT R113, R110, 0x5410, R113 ;  /* 0x000054106e717816 */ /* 0x000fc40000000071 */
[----:B------:R-:W-:Y:S01]  /*d9a0*/  LOP3.LUT R116, R112, 0xffff0000, RZ, 0xc0, !PT ;  /* 0xffff000070747812 */ /* 0x000fe200078ec0ff */
[C---:B------:R-:W-:Y:S01]  /*d9b0*/  IMAD.U32 R110, R111.reuse, 0x10000, RZ ;  /* 0x000100006f6e7824 */ /* 0x040fe200078e00ff */
[----:B------:R-:W-:Y:S02]  /*d9c0*/  LOP3.LUT R112, R111, 0xffff0000, RZ, 0xc0, !PT ;  /* 0xffff00006f707812 */ /* 0x000fe400078ec0ff */
[----:B------:R-:W-:Y:S02]  /*d9d0*/  PRMT R58, R66, 0x5432, R115 ;  /* 0x00005432423a7816 */ /* 0x000fe40000000073 */
[C---:B0-----:R-:W-:Y:S01]  /*d9e0*/  LOP3.LUT R60, R6.reuse, 0xffff0000, RZ, 0xc0, !PT ;  /* 0xffff0000063c7812 */ /* 0x041fe200078ec0ff */
[----:B------:R-:W-:Y:S01]  /*d9f0*/  IMAD.U32 R59, R6, 0x10000, RZ ;  /* 0x00010000063b7824 */ /* 0x000fe200078e00ff */
[C---:B------:R-:W-:Y:S01]  /*da00*/  LOP3.LUT R109, R7.reuse, 0xffff0000, RZ, 0xc0, !PT ;  /* 0xffff0000076d7812 */ /* 0x040fe200078ec0ff */
[----:B------:R-:W-:Y:S01]  /*da10*/  IMAD.U32 R61, R7, 0x10000, RZ ;  /* 0x00010000073d7824 */ /* 0x000fe200078e00ff */
[----:B------:R-:W-:Y:S01]  /*da20*/  LOP3.LUT R7, R4, 0xffff0000, RZ, 0xc0, !PT ;  /* 0xffff000004077812 */ /* 0x000fe200078ec0ff */
[C---:B------:R-:W-:Y:S01]  /*da30*/  FMUL.FTZ R118, R60.reuse, R114 ;  /* 0x000000723c767220 */ /* 0x040fe20000410000 */
[----:B------:R-:W-:Y:S01]  /*da40*/  FMUL.FTZ R111, R60, R110 ;  /* 0x0000006e3c6f7220 */ /* 0x000fe20000410000 */
[----:B------:R-:W-:Y:S01]  /*da50*/  FMUL.FTZ R60, R109, R116 ;  /* 0x000000746d3c7220 */ /* 0x000fe20000410000 */
[----:B------:R-:W-:-:S02]  /*da60*/  IMAD.U32 R6, R4, 0x10000, RZ ;  /* 0x0001000004067824 */ /* 0x000fc400078e00ff */
[----:B------:R-:W-:Y:S01]  /*da70*/  FFMA.FTZ R118, R59, R110, -R118 ;  /* 0x0000006e3b767223 */ /* 0x000fe20000010876 */
[----:B------:R-:W-:Y:S01]  /*da80*/  FMUL.FTZ R110, R109, R112 ;  /* 0x000000706d6e7220 */ /* 0x000fe20000410000 */
[----:B------:R-:W-:Y:S01]  /*da90*/  FFMA.FTZ R111, R59, R114, R111 ;  /* 0x000000723b6f7223 */ /* 0x000fe2000001006f */
[----:B------:R-:W-:Y:S01]  /*daa0*/  FFMA.FTZ R112, R61, R112, -R60 ;  /* 0x000000703d707223 */ /* 0x000fe2000001083c */
[C---:B------:R-:W-:Y:S01]  /*dab0*/  IMAD.U32 R4, R5.reuse, 0x10000, RZ ;  /* 0x0001000005047824 */ /* 0x040fe200078e00ff */
[----:B------:R-:W-:Y:S01]  /*dac0*/  LOP3.LUT R5, R5, 0xffff0000, RZ, 0xc0, !PT ;  /* 0xffff000005057812 */ /* 0x000fe200078ec0ff */
[C---:B------:R-:W-:Y:S01]  /*dad0*/  IMAD.U32 R60, R113.reuse, 0x10000, RZ ;  /* 0x00010000713c7824 */ /* 0x040fe200078e00ff */
[----:B------:R-:W-:Y:S01]  /*dae0*/  LOP3.LUT R113, R113, 0xffff0000, RZ, 0xc0, !PT ;  /* 0xffff000071717812 */ /* 0x000fe200078ec0ff */
[C---:B------:R-:W-:Y:S01]  /*daf0*/  IMAD.U32 R59, R58.reuse, 0x10000, RZ ;  /* 0x000100003a3b7824 */ /* 0x040fe200078e00ff */
[----:B------:R-:W-:Y:S01]  /*db00*/  LOP3.LUT R58, R58, 0xffff0000, RZ, 0xc0, !PT ;  /* 0xffff00003a3a7812 */ /* 0x000fe200078ec0ff */
[----:B------:R-:W-:Y:S01]  /*db10*/  FFMA.FTZ R115, R61, R116, R110 ;  /* 0x000000743d737223 */ /* 0x000fe2000001006e */
[C---:B------:R-:W-:Y:S01]  /*db20*/  FMUL.FTZ R61, R7.reuse, R60 ;  /* 0x0000003c073d7220 */ /* 0x040fe20000410000 */
        /* <DEDUP_REMOVED lines=12> */
.L_x_1704:
[----:B------:R-:W-:Y:S05]  /*dbf0*/  BSYNC B2 ;  /* 0x0000000000027941 */ /* 0x000fea0003800000 */
.L_x_1703:
[----:B------:R-:W-:Y:S04]  /*dc00*/  BSSY B2, `(.L_x_1705) ;  /* 0x0000030000027945 */ /* 0x000fe80003800000 */
[----:B------:R-:W-:Y:S05]  /*dc10*/  @P1 BRA `(.L_x_1706) ;  /* 0x0000000000b81947 */ /* 0x000fea0003800000 */
[----:B0-----:R-:W0:Y:S01]  /*dc20*/  LDS.128 R4, [R0] ;  /* 0x0000000000047984 */ /* 0x001e220000000c00 */
[--C-:B------:R-:W-:Y:S02]  /*dc30*/  SHF.R.U64 R59, R56, 0x10, R57.reuse ;  /* 0x00000010383b7819 */ /* 0x100fe40000001239 */
[----:B------:R-:W-:Y:S02]  /*dc40*/  SHF.R.U32.HI R56, RZ, 0x10, R57 ;  /* 0x00000010ff387819 */ /* 0x000fe40000011639 */
[--C-:B------:R-:W-:Y:S02]  /*dc50*/  SHF.R.U64 R57, R54, 0x10, R55.reuse ;  /* 0x0000001036397819 */ /* 0x100fe40000001237 */
[----:B------:R-:W-:Y:S02]  /*dc60*/  SHF.R.U32.HI R54, RZ, 0x10, R55 ;  /* 0x00000010ff367819 */ /* 0x000fe40000011637 */
[----:B------:R-:W-:Y:S02]  /*dc70*/  PRMT R103, R103, 0x5410, R56 ;  /* 0x0000541067677816 */ /* 0x000fe40000000038 */
[----:B------:R-:W-:-:S02]  /*dc80*/  PRMT R101, R101, 0x5410, R54 ;  /* 0x0000541065657816 */ /* 0x000fc40000000036 */
[----:B------:R-:W-:Y:S01]  /*dc90*/  PRMT R102, R102, 0x5410, R59 ;  /* 0x0000541066667816 */ /* 0x000fe2000000003b */
[----:B------:R-:W-:Y:S01]  /*dca0*/  IMAD.U32 R58, R103, 0x10000, RZ ;  /* 0x00010000673a7824 */ /* 0x000fe200078e00ff */
[----:B------:R-:W-:Y:S01]  /*dcb0*/  PRMT R100, R100, 0x5410, R57 ;  /* 0x0000541064647816 */ /* 0x000fe20000000039 */
[C---:B------:R-:W-:Y:S01]  /*dcc0*/  IMAD.U32 R59, R101.reuse, 0x10000, RZ ;  /* 0x00010000653b7824 */ /* 0x040fe200078e00ff */
[----:B------:R-:W-:Y:S02]  /*dcd0*/  LOP3.LUT R101, R101, 0xffff0000, RZ, 0xc0, !PT ;  /* 0xffff000065657812 */ /* 0x000fe400078ec0ff */
[----:B------:R-:W-:Y:S02]  /*dce0*/  LOP3.LUT R103, R103, 0xffff0000, RZ, 0xc0, !PT ;  /* 0xffff000067677812 */ /* 0x000fe400078ec0ff */
[C---:B0-----:R-:W-:Y:S01]  /*dcf0*/  LOP3.LUT R55, R6.reuse, 0xffff0000, RZ, 0xc0, !PT ;  /* 0xffff000006377812 */ /* 0x041fe200078ec0ff */
[----:B------:R-:W-:Y:S01]  /*dd00*/  IMAD.U32 R54, R6, 0x10000, RZ ;  /* 0x0001000006367824 */ /* 0x000fe200078e00ff */
[C---:B------:R-:W-:Y:S01]  /*dd10*/  LOP3.LUT R57, R7.reuse, 0xffff0000, RZ, 0xc0, !PT ;  /* 0xffff000007397812 */ /* 0x040fe200078ec0ff */
[----:B------:R-:W-:-:S02]  /*dd20*/  IMAD.U32 R56, R7, 0x10000, RZ ;  /* 0x0001000007387824 */ /* 0x000fc400078e00ff */
[CC--:B------:R-:W-:Y:S01]  /*dd30*/  FMUL.FTZ R60, R55.reuse, R58.reuse ;  /* 0x0000003a373c7220 */ /* 0x0c0fe20000410000 */
[----:B------:R-:W-:Y:S01]  /*dd40*/  FMUL.FTZ R61, R55, R59 ;  /* 0x0000003b373d7220 */ /* 0x000fe20000410000 */
[C---:B------:R-:W-:Y:S01]  /*dd50*/  FMUL.FTZ R55, R57.reuse, R101 ;  /* 0x0000006539377220 */ /* 0x040fe20000410000 */
[----:B------:R-:W-:Y:S02]  /*dd60*/  IMAD.U32 R6, R4, 0x10000, RZ ;  /* 0x0001000004067824 */ /* 0x000fe400078e00ff */
[----:B------:R-:W-:Y:S01]  /*dd70*/  FFMA.FTZ R109, R54, R59, R60 ;  /* 0x0000003b366d7223 */ /* 0x000fe2000001003c */
[-C--:B------:R-:W-:Y:S01]  /*dd80*/  FMUL.FTZ R59, R57, R103.reuse ;  /* 0x00000067393b7220 */ /* 0x080fe20000410000 */
[----:B------:R-:W-:Y:S01]  /*dd90*/  FFMA.FTZ R103, R56, R103, -R55 ;  /* 0x0000006738677223 */ /* 0x000fe20000010837 */
[C---:B------:R-:W-:Y:S01]  /*dda0*/  IMAD.U32 R7, R5.reuse, 0x10000, RZ ;  /* 0x0001000005077824 */ /* 0x040fe200078e00ff */
[----:B------:R-:W-:Y:S01]  /*ddb0*/  LOP3.LUT R4, R4, 0xffff0000, RZ, 0xc0, !PT ;  /* 0xffff000004047812 */ /* 0x000fe200078ec0ff */
[----:B------:R-:W-:Y:S01]  /*ddc0*/  IMAD.U32 R57, R100, 0x10000, RZ ;  /* 0x0001000064397824 */ /* 0x000fe200078e00ff */
[----:B------:R-:W-:Y:S01]  /*ddd0*/  LOP3.LUT R5, R5, 0xffff0000, RZ, 0xc0, !PT ;  /* 0xffff000005057812 */ /* 0x000fe200078ec0ff */
[----:B------:R-:W-:Y:S01]  /*dde0*/  IMAD.U32 R55, R102, 0x10000, RZ ;  /* 0x0001000066377824 */ /* 0x000fe200078e00ff */
[----:B------:R-:W-:Y:S01]  /*ddf0*/  LOP3.LUT R100, R100, 0xffff0000, RZ, 0xc0, !PT ;  /* 0xffff000064647812 */ /* 0x000fe200078ec0ff */
[----:B------:R-:W-:Y:S01]  /*de00*/  FFMA.FTZ R58, R54, R58, -R61 ;  /* 0x0000003a363a7223 */ /* 0x000fe2000001083d */
[----:B------:R-:W-:Y:S01]  /*de10*/  LOP3.LUT R102, R102, 0xffff0000, RZ, 0xc0, !PT ;  /* 0xffff000066667812 */ /* 0x000fe200078ec0ff */
        /* <DEDUP_REMOVED lines=14> */
.L_x_1706:
[----:B------:R-:W-:Y:S05]  /*df00*/  BSYNC B2 ;  /* 0x0000000000027941 */ /* 0x000fea0003800000 */
.L_x_1705:
[----:B------:R-:W-:Y:S04]  /*df10*/  BSSY B2, `(.L_x_1707) ;  /* 0x0000030000027945 */ /* 0x000fe80003800000 */
[----:B------:R-:W-:Y:S05]  /*df20*/  @P2 BRA `(.L_x_1708) ;  /* 0x0000000000b82947 */ /* 0x000fea0003800000 */
[----:B01----:R-:W0:Y:S01]  /*df30*/  LDS.128 R4, [R3+0x10400] ;  /* 0x0104000003047984 */ /* 0x003e220000000c00 */
        /* <DEDUP_REMOVED lines=45> */
.L_x_1708:
[----:B------:R-:W-:Y:S05]  /*e210*/  BSYNC B2 ;  /* 0x0000000000027941 */ /* 0x000fea0003800000 */
.L_x_1707:
[----:B------:R-:W-:Y:S04]  /*e220*/  BSSY B2, `(.L_x_1709) ;  /* 0x0000030000027945 */ /* 0x000fe80003800000 */
[----:B------:R-:W-:Y:S05]  /*e230*/  @P3 BRA `(.L_x_1710) ;  /* 0x0000000000b83947 */ /* 0x000fea0003800000 */
[----:B012---:R-:W0:Y:S01]  /*e240*/  LDS.128 R4, [R0+0x4000] ;  /* 0x0040000000047984 */ /* 0x007e220000000c00 */
[--C-:B------:R-:W-:Y:S02]  /*e250*/  SHF.R.U64 R48, R48, 0x10, R49.reuse ;  /* 0x0000001030307819 */ /* 0x100fe40000001231 */
[----:B------:R-:W-:Y:S02]  /*e260*/  SHF.R.U32.HI R51, RZ, 0x10, R49 ;  /* 0x00000010ff337819 */ /* 0x000fe40000011631 */
[--C-:B------:R-:W-:Y:S02]  /*e270*/  SHF.R.U64 R49, R46, 0x10, R47.reuse ;  /* 0x000000102e317819 */ /* 0x100fe4000000122f */
[----:B------:R-:W-:Y:S02]  /*e280*/  SHF.R.U32.HI R46, RZ, 0x10, R47 ;  /* 0x00000010ff2e7819 */ /* 0x000fe4000001162f */
[----:B------:R-:W-:Y:S02]  /*e290*/  PRMT R86, R86, 0x5410, R51 ;  /* 0x0000541056567816 */ /* 0x000fe40000000033 */
[----:B------:R-:W-:-:S02]  /*e2a0*/  PRMT R83, R83, 0x5410, R46 ;  /* 0x0000541053537816 */ /* 0x000fc4000000002e */
[----:B------:R-:W-:Y:S01]  /*e2b0*/  PRMT R84, R84, 0x5410, R49 ;  /* 0x0000541054547816 */ /* 0x000fe20000000031 */
[C---:B------:R-:W-:Y:S01]  /*e2c0*/  IMAD.U32 R50, R86.reuse, 0x10000, RZ ;  /* 0x0001000056327824 */ /* 0x040fe200078e00ff */
[----:B------:R-:W-:Y:S01]  /*e2d0*/  LOP3.LUT R86, R86, 0xffff0000, RZ, 0xc0, !PT ;  /* 0xffff000056567812 */ /* 0x000fe200078ec0ff */
[C---:B------:R-:W-:Y:S01]  /*e2e0*/  IMAD.U32 R51, R83.reuse, 0x10000, RZ ;  /* 0x0001000053337824 */ /* 0x040fe200078e00ff */
[----:B------:R-:W-:Y:S02]  /*e2f0*/  LOP3.LUT R83, R83, 0xffff0000, RZ, 0xc0, !PT ;  /* 0xffff000053537812 */ /* 0x000fe400078ec0ff */
[----:B------:R-:W-:Y:S02]  /*e300*/  PRMT R85, R85, 0x5410, R48 ;  /* 0x0000541055557816 */ /* 0x000fe40000000030 */
[C---:B0-----:R-:W-:Y:S01]  /*e310*/  LOP3.LUT R47, R6.reuse, 0xffff0000, RZ, 0xc0, !PT ;  /* 0xffff0000062f7812 */ /* 0x041fe200078ec0ff */
[----:B------:R-:W-:Y:S01]  /*e320*/  IMAD.U32 R46, R6, 0x10000, RZ ;  /* 0x00010000062e7824 */ /* 0x000fe200078e00ff */
[C---:B------:R-:W-:Y:S01]  /*e330*/  LOP3.LUT R49, R7.reuse, 0xffff0000, RZ, 0xc0, !PT ;  /* 0xffff000007317812 */ /* 0x040fe200078ec0ff */
[----:B------:R-:W-:-:S02]  /*e340*/  IMAD.U32 R48, R7, 0x10000, RZ ;  /* 0x0001000007307824 */ /* 0x000fc400078e00ff */
[C---:B------:R-:W-:Y:S01]  /*e350*/  FMUL.FTZ R54, R47.reuse, R50 ;  /* 0x000000322f367220 */ /* 0x040fe20000410000 */
[----:B------:R-:W-:Y:S01]  /*e360*/  FMUL.FTZ R53, R47, R51 ;  /* 0x000000332f357220 */ /* 0x000fe20000410000 */
[C---:B------:R-:W-:Y:S01]  /*e370*/  FMUL.FTZ R47, R49.reuse, R83 ;  /* 0x00000053312f7220 */ /* 0x040fe20000410000 */
[----:B------:R-:W-:Y:S02]  /*e380*/  IMAD.U32 R6, R4, 0x10000, RZ ;  /* 0x0001000004067824 */ /* 0x000fe400078e00ff */
[C---:B------:R-:W-:Y:S01]  /*e390*/  FFMA.FTZ R55, R46.reuse, R51, R54 ;  /* 0x000000332e377223 */ /* 0x040fe20000010036 */
[----:B------:R-:W-:Y:S01]  /*e3a0*/  FMUL.FTZ R51, R49, R86 ;  /* 0x0000005631337220 */ /* 0x000fe20000410000 */
[C---:B------:R-:W-:Y:S02]  /*e3b0*/  IMAD.U32 R7, R5.reuse, 0x10000, RZ ;  /* 0x0001000005077824 */ /* 0x040fe400078e00ff */
[----:B------:R-:W-:Y:S01]  /*e3c0*/  FFMA.FTZ R52, R46, R50, -R53 ;  /* 0x000000322e347223 */ /* 0x000fe20000010835 */
[----:B------:R-:W-:Y:S01]  /*e3d0*/  IMAD.U32 R49, R84, 0x10000, RZ ;  /* 0x0001000054317824 */ /* 0x000fe200078e00ff */
[----:B------:R-:W-:Y:S01]  /*e3e0*/  LOP3.LUT R4, R4, 0xffff0000, RZ, 0xc0, !PT ;  /* 0xffff000004047812 */ /* 0x000fe200078ec0ff */
[----:B------:R-:W-:Y:S01]  /*e3f0*/  FFMA.FTZ R86, R48, R86, -R47 ;  /* 0x0000005630567223 */ /* 0x000fe2000001082f */
[----:B------:R-:W-:Y:S01]  /*e400*/  LOP3.LUT R5, R5, 0xffff0000, RZ, 0xc0, !PT ;  /* 0xffff000005057812 */ /* 0x000fe200078ec0ff */
[C---:B------:R-:W-:Y:S01]  /*e410*/  IMAD.U32 R47, R85.reuse, 0x10000, RZ ;  /* 0x00010000552f7824 */ /* 0x040fe200078e00ff */
        /* <DEDUP_REMOVED lines=16> */
.L_x_1710:
[----:B------:R-:W-:Y:S05]  /*e520*/  BSYNC B2 ;  /* 0x0000000000027941 */ /* 0x000fea0003800000 */
.L_x_1709:
[----:B------:R-:W-:Y:S04]  /*e530*/  BSSY B2, `(.L_x_1711) ;  /* 0x0000030000027945 */ /* 0x000fe80003800000 */
[----:B------:R-:W-:Y:S05]  /*e540*/  @P4 BRA `(.L_x_1712) ;  /* 0x0000000000b84947 */ /* 0x000fea0003800000 */
[----:B0123--:R-:W0:Y:S01]  /*e550*/  LDS.128 R4, [R3+0x14400] ;  /* 0x0144000003047984 */ /* 0x00fe220000000c00 */
        /* <DEDUP_REMOVED lines=45> */
.L_x_1712:
[----:B------:R-:W-:Y:S05]  /*e830*/  BSYNC B2 ;  /* 0x0000000000027941 */ /* 0x000fea0003800000 */
.L_x_1711:
[----:B------:R-:W-:Y:S05]  /*e840*/  @P5 BRA `(.L_x_1702) ;  /* 0x0000000000b85947 */ /* 0x000fea0003800000 */
[----:B01234-:R-:W0:Y:S01]  /*e850*/  LDS.128 R4, [R0+0x8000] ;  /* 0x0080000000047984 */ /* 0x01fe220000000c00 */
        /* <DEDUP_REMOVED lines=45> */
.L_x_1702:
[----:B------:R-:W-:Y:S05]  /*eb30*/  BSYNC B1 ;  /* 0x0000000000017941 */ /* 0x000fea0003800000 */
.L_x_1701:
        /* <DEDUP_REMOVED lines=14> */
[----:B------:R-:W-:Y:S02]  /*ec20*/  SHF.R.U64 R34, R38, 0x10, R39 ;  /* 0x0000001026227819 */ /* 0x000fe40000001227 */
[----:B------:R-:W-:Y:S02]  /*ec30*/  SHF.R.U32.HI R41, RZ, 0x10, R41 ;  /* 0x00000010ff297819 */ /* 0x000fe40000011629 */
        /* <DEDUP_REMOVED lines=14> */
[-C--:B------:R-:W-:Y:S01]  /*ed20*/  FMUL.FTZ R41, R35, R39.reuse ;  /* 0x0000002723297220 */ /* 0x080fe20000410000 */
[----:B------:R-:W-:Y:S01]  /*ed30*/  FMUL.FTZ R35, R37, R106 ;  /* 0x0000006a25237220 */ /* 0x000fe20000410000 */
[----:B------:R-:W-:Y:S02]  /*ed40*/  IMAD.U32 R6, R4, 0x10000, RZ ;  /* 0x0001000004067824 */ /* 0x000fe400078e00ff */
[C---:B------:R-:W-:Y:S01]  /*ed50*/  FFMA.FTZ R43, R34.reuse, R39, R40 ;  /* 0x00000027222b7223 */ /* 0x040fe20000010028 */
[----:B------:R-:W-:Y:S02]  /*ed60*/  IMAD.U32 R7, R5, 0x10000, RZ ;  /* 0x0001000005077824 */ /* 0x000fe400078e00ff */
[----:B------:R-:W-:Y:S01]  /*ed70*/  FFMA.FTZ R42, R34, R38, -R41 ;  /* 0x00000026222a7223 */ /* 0x000fe20000010829 */
[-C--:B------:R-:W-:Y:S01]  /*ed80*/  FMUL.FTZ R39, R37, R108.reuse ;  /* 0x0000006c25277220 */ /* 0x080fe20000410000 */
[----:B------:R-:W-:Y:S01]  /*ed90*/  LOP3.LUT R4, R4, 0xffff0000, RZ, 0xc0, !PT ;  /* 0xffff000004047812 */ /* 0x000fe200078ec0ff */
[C---:B------:R-:W-:Y:S01]  /*eda0*/  FFMA.FTZ R108, R36.reuse, R108, -R35 ;  /* 0x0000006c246c7223 */ /* 0x040fe20000010823 */
[----:B------:R-:W-:Y:S01]  /*edb0*/  LOP3.LUT R5, R5, 0xffff0000, RZ, 0xc0, !PT ;  /* 0xffff000005057812 */ /* 0x000fe200078ec0ff */
[C---:B------:R-:W-:Y:S01]  /*edc0*/  IMAD.U32 R37, R105.reuse, 0x10000, RZ ;  /* 0x0001000069257824 */ /* 0x040fe200078e00ff */
[----:B------:R-:W-:Y:S01]  /*edd0*/  LOP3.LUT R38, R105, 0xffff0000, RZ, 0xc0, !PT ;  /* 0xffff000069267812 */ /* 0x000fe200078ec0ff */
[C---:B------:R-:W-:Y:S01]  /*ede0*/  IMAD.U32 R35, R107.reuse, 0x10000, RZ ;  /* 0x000100006b237824 */ /* 0x040fe200078e00ff */
        /* <DEDUP_REMOVED lines=15> */
.L_x_1715:
[----:B------:R-:W-:Y:S05]  /*eee0*/  BSYNC B1 ;  /* 0x0000000000017941 */ /* 0x000fea0003800000 */
.L_x_1714:
[----:B------:R-:W-:Y:S04]  /*eef0*/  BSSY B1, `(.L_x_1716) ;  /* 0x0000030000017945 */ /* 0x000fe80003800000 */
[----:B------:R-:W-:Y:S05]  /*ef00*/  @P1 BRA `(.L_x_1717) ;  /* 0x0000000000b81947 */ /* 0x000fea0003800000 */
[----:B0-----:R-:W0:Y:S01]  /*ef10*/  LDS.128 R4, [R0+0x2000] ;  /* 0x0020000000047984 */ /* 0x001e220000000c00 */
        /* <DEDUP_REMOVED lines=45> */
.L_x_1717:
[----:B------:R-:W-:Y:S05]  /*f1f0*/  BSYNC B1 ;  /* 0x0000000000017941 */ /* 0x000fea0003800000 */
.L_x_1716:
        /* <DEDUP_REMOVED lines=48> */
.L_x_1719:
[----:B------:R-:W-:Y:S05]  /*f500*/  BSYNC B1 ;  /* 0x0000000000017941 */ /* 0x000fea0003800000 */
.L_x_1718:
        /* <DEDUP_REMOVED lines=48> */
.L_x_1721:
[----:B------:R-:W-:Y:S05]  /*f810*/  BSYNC B1 ;  /* 0x0000000000017941 */ /* 0x000fea0003800000 */
.L_x_1720:
[----:B------:R-:W-:Y:S04]  /*f820*/  BSSY B1, `(.L_x_1722) ;  /* 0x0000030000017945 */ /* 0x000fe80003800000 */
[----:B------:R-:W-:Y:S05]  /*f830*/  @P4 BRA `(.L_x_1723) ;  /* 0x0000000000b84947 */ /* 0x000fea0003800000 */
[----:B0123--:R-:W0:Y:S01]  /*f840*/  LDS.128 R4, [R3+0x16400] ;  /* 0x0164000003047984 */ /* 0x00fe220000000c00 */
        /* <DEDUP_REMOVED lines=16> */
[CC--:B------:R-:W-:Y:S01]  /*f950*/  FMUL.FTZ R24, R13.reuse, R20.reuse ;  /* 0x000000140d187220 */ /* 0x0c0fe20000410000 */
[----:B------:R-:W-:Y:S01]  /*f960*/  FMUL.FTZ R25, R13, R21 ;  /* 0x000000150d197220 */ /* 0x000fe20000410000 */
        /* <DEDUP_REMOVED lines=27> */
.L_x_1723:
[----:B------:R-:W-:Y:S05]  /*fb20*/  BSYNC B1 ;  /* 0x0000000000017941 */ /* 0x000fea0003800000 */
.L_x_1722:
[----:B------:R-:W-:Y:S05]  /*fb30*/  @P5 BRA `(.L_x_1713) ;  /* 0x0000003800e05947 */ /* 0x000fea0003800000 */
[----:B01234-:R-:W0:Y:S01]  /*fb40*/  LDS.128 R4, [R0+0xa000] ;  /* 0x00a0000000047984 */ /* 0x01fe220000000c00 */
        /* <DEDUP_REMOVED lines=13> */
[C---:B------:R-:W-:Y:S01]  /*fc20*/  IMAD.U32 R10, R7.reuse, 0x10000, RZ ;  /* 0x00010000070a7824 */ /* 0x040fe200078e00ff */
[----:B------:R-:W-:Y:S01]  /*fc30*/  LOP3.LUT R7, R7, 0xffff0000, RZ, 0xc0, !PT ;  /* 0xffff000007077812 */ /* 0x000fe200078ec0ff */
[----:B------:R-:W-:-:S02]  /*fc40*/  IMAD.U32 R8, R6, 0x10000, RZ ;  /* 0x0001000006087824 */ /* 0x000fc400078e00ff */
[CC--:B------:R-:W-:Y:S01]  /*fc50*/  FMUL.FTZ R13, R9.reuse, R12.reuse ;  /* 0x0000000c090d7220 */ /* 0x0c0fe20000410000 */
[----:B------:R-:W-:Y:S01]  /*fc60*/  FMUL.FTZ R9, R9, R11 ;  /* 0x0000000b09097220 */ /* 0x000fe20000410000 */
[C---:B------:R-:W-:Y:S01]  /*fc70*/  FMUL.FTZ R21, R7.reuse, R63 ;  /* 0x0000003f07157220 */ /* 0x040fe20000410000 */
[----:B------:R-:W-:Y:S02]  /*fc80*/  IMAD.U32 R3, R4, 0x10000, RZ ;  /* 0x0001000004037824 */ /* 0x000fe400078e00ff */
[C---:B------:R-:W-:Y:S01]  /*fc90*/  FFMA.FTZ R14, R8.reuse, R11, -R13 ;  /* 0x0000000b080e7223 */ /* 0x040fe2000001080d */
[----:B------:R-:W-:Y:S01]  /*fca0*/  FFMA.FTZ R15, R8, R12, R9 ;  /* 0x0000000c080f7223 */ /* 0x000fe20000010009 */
[-C--:B------:R-:W-:Y:S01]  /*fcb0*/  FMUL.FTZ R9, R7, R65.reuse ;  /* 0x0000004107097220 */ /* 0x080fe20000410000 */
        /* <DEDUP_REMOVED lines=21> */
[----:B------:R0:W-:Y:S01]  /*fe10*/  STS.128 [R0+0xa000], R4 ;  /* 0x00a0000400007388 */ /* 0x0001e20000000c00 */
[----:B------:R-:W-:Y:S05]  /*fe20*/  BRA `(.L_x_1713) ;  /* 0x0000003800247947 */ /* 0x000fea0003800000 */
.L_x_1692:
[----:B------:R-:W2:Y:S01]  /*fe30*/  LDC R64, c[0x0][0x448] ;  /* 0x00011200ff407b82 */ /* 0x000ea20000000800 */
[----:B------:R-:W-:Y:S01]  /*fe40*/  IMAD R3, R210, 0x40, R69 ;  /* 0x00000040d2037824 */ /* 0x000fe200078e0245 */
[----:B------:R-:W-:Y:S01]  /*fe50*/  ULDC.64 UR4, c[0x0][0x3f8] ;  /* 0x0000fe0000047ab9 */ /* 0x000fe20000000a00 */
[----:B------:R-:W-:Y:S01]  /*fe60*/  ULDC.64 UR6, c[0x0][0x408] ;  /* 0x0001020000067ab9 */ /* 0x000fe20000000a00 */
[----:B------:R-:W-:Y:S02]  /*fe70*/  IMAD.MOV.U32 R4, RZ, RZ, R24 ;  /* 0x000000ffff047224 */ /* 0x000fe400078e0018 */
[----:B------:R-:W-:Y:S02]  /*fe80*/  IMAD.MOV.U32 R6, RZ, RZ, R140 ;  /* 0x000000ffff067224 */ /* 0x000fe400078e008c */
[----:B------:R-:W-:Y:S01]  /*fe90*/  IMAD.MOV.U32 R7, RZ, RZ, R29 ;  /* 0x000000ffff077224 */ /* 0x000fe200078e001d */
        /* <DEDUP_REMOVED lines=27> */
.L_x_2042:
        /* <DEDUP_REMOVED lines=9> */
[----:B0-----:R-:W-:Y:S02]  /*100e0*/  CS2R R32, SRZ ;  /* 0x0000000000207805 */ /* 0x001fe4000001ff00 */
[----:B------:R-:W-:Y:S02]  /*100f0*/  CS2R R34, SRZ ;  /* 0x0000000000227805 */ /* 0x000fe4000001ff00 */
[----:B-1----:R-:W-:Y:S02]  /*10100*/  CS2R R28, SRZ ;  /* 0x00000000001c7805 */ /* 0x002fe4000001ff00 */
[----:B------:R-:W-:-:S02]  /*10110*/  CS2R R30, SRZ ;  /* 0x00000000001e7805 */ /* 0x000fc4000001ff00 */
[----:B------:R-:W-:Y:S02]  /*10120*/  CS2R R24, SRZ ;  /* 0x0000000000187805 */ /* 0x000fe4000001ff00 */
[----:B------:R-:W-:Y:S01]  /*10130*/  CS2R R26, SRZ ;  /* 0x00000000001a7805 */ /* 0x000fe2000001ff00 */
[----:B------:R-:W-:Y:S06]  /*10140*/  @P0 BRA `(.L_x_1726) ;  /* 0x0000000000980947 */ /* 0x000fec0003800000 */
[----:B------:R-:W-:Y:S01]  /*10150*/  ULDC UR4, c[0x0][0x3f4] ;  /* 0x0000fd0000047ab9 */ /* 0x000fe20000000800 */
[----:B----4-:R-:W-:Y:S01]  /*10160*/  IMAD.MOV.U32 R8, RZ, RZ, R0 ;  /* 0x000000ffff087224 */ /* 0x010fe200078e0000 */
[----:B------:R-:W-:Y:S01]  /*10170*/  ISETP.GE.AND P2, PT, R18, UR4, PT ;  /* 0x0000000412007c0c */ /* 0x000fe2000bf46270 */
[----:B---3--:R-:W-:Y:S01]  /*10180*/  IMAD.MOV.U32 R9, RZ, RZ, R3 ;  /* 0x000000ffff097224 */ /* 0x008fe200078e0003 */
[----:B------:R-:W-:Y:S01]  /*10190*/  ISETP.GE.AND P3, PT, R167, UR4, PT ;  /* 0x00000004a7007c0c */ /* 0x000fe2000bf66270 */
[----:B------:R-:W-:Y:S01]  /*101a0*/  IMAD.MOV.U32 R24, RZ, RZ, R14 ;  /* 0x000000ffff187224 */ /* 0x000fe200078e000e */
[----:B------:R-:W-:Y:S01]  /*101b0*/  ISETP.GE.AND P4, PT, R168, UR4, PT ;  /* 0x00000004a8007c0c */ /* 0x000fe2000bf86270 */
[----:B------:R-:W-:Y:S01]  /*101c0*/  IMAD.MOV.U32 R25, RZ, RZ, R7 ;  /* 0x000000ffff197224 */ /* 0x000fe200078e0007 */
[----:B------:R-:W-:Y:S02]  /*101d0*/  CS2R R28, SRZ ;  /* 0x00000000001c7805 */ /* 0x000fe4000001ff00 */
[----:B------:R-:W-:-:S02]  /*101e0*/  CS2R R30, SRZ ;  /* 0x00000000001e7805 */ /* 0x000fc4000001ff00 */
        /* <DEDUP_REMOVED lines=10> */
[----:B------:R-:W-:Y:S02]  /*10290*/  CS2R R36, SRZ ;  /* 0x0000000000247805 */ /* 0x000fe4000001ff00 */
[----:B------:R-:W-:Y:S02]  /*102a0*/  CS2R R38, SRZ ;  /* 0x0000000000267805 */ /* 0x000fe4000001ff00 */
[----:B------:R-:W-:Y:S01]  /*102b0*/  CS2R R32, SRZ ;  /* 0x0000000000207805 */ /* 0x000fe2000001ff00 */
[----:B------:R-:W-:Y:S01]  /*102c0*/  @!P3 IMAD.WIDE R14, R15, 0x2, R24 ;  /* 0x000000020f0eb825 */ /* 0x000fe200078e0218 */
[----:B------:R-:W-:Y:S02]  /*102d0*/  CS2R R34, SRZ ;  /* 0x0000000000227805 */ /* 0x000fe4000001ff00 */
[----:B------:R-:W-:-:S02]  /*102e0*/  CS2R R44, SRZ ;  /* 0x00000000002c7805 */ /* 0x000fc4000001ff00 */
[----:B------:R-:W-:Y:S01]  /*102f0*/  CS2R R46, SRZ ;  /* 0x00000000002e7805 */ /* 0x000fe2000001ff00 */
[----:B------:R-:W-:Y:S01]  /*10300*/  @!P4 IMAD.WIDE R8, R27, 0x2, R24 ;  /* 0x000000021b08c825 */ /* 0x000fe200078e0218 */
[----:B------:R-:W-:Y:S02]  /*10310*/  CS2R R24, SRZ ;  /* 0x0000000000187805 */ /* 0x000fe4000001ff00 */
[----:B------:R-:W-:Y:S01]  /*10320*/  CS2R R26, SRZ ;  /* 0x00000000001a7805 */ /* 0x000fe2000001ff00 */
[----:B------:R0:W5:Y:S01]  /*10330*/  @!P3 LD.E.128 R28, desc[UR60][R10.64] ;  /* 0x0000003c0a1cb980 */ /* 0x000162000c101d00 */
[--C-:B------:R-:W-:Y:S02]  /*10340*/  @!P2 IMAD.X R5, R3, 0x1, R0.reuse, P0 ;  /* 0x000000010305a824 */ /* 0x100fe400000e0600 */
[----:B------:R-:W-:Y:S01]  /*10350*/  @!P2 IMAD.X R7, R7, 0x1, R0, P1 ;  /* 0x000000010707a824 */ /* 0x000fe200008e0600 */
[----:B------:R0:W5:Y:S04]  /*10360*/  @!P3 LD.E.128 R40, desc[UR60][R14.64] ;  /* 0x0000003c0e28b980 */ /* 0x000168000c101d00 */
[----:B------:R0:W5:Y:S04]  /*10370*/  @!P4 LD.E.128 R24, desc[UR60][R12.64] ;  /* 0x0000003c0c18c980 */ /* 0x000168000c101d00 */
[----:B------:R0:W5:Y:S04]  /*10380*/  @!P4 LD.E.128 R36, desc[UR60][R8.64] ;  /* 0x0000003c0824c980 */ /* 0x000168000c101d00 */
[----:B------:R0:W5:Y:S04]  /*10390*/  @!P2 LD.E.128 R32, desc[UR60][R4.64] ;  /* 0x0000003c0420a980 */ /* 0x000168000c101d00 */
[----:B------:R0:W5:Y:S02]  /*103a0*/  @!P2 LD.E.128 R44, desc[UR60][R6.64] ;  /* 0x0000003c062ca980 */ /* 0x000164000c101d00 */
.L_x_1726:
[----:B------:R-:W-:Y:S05]  /*103b0*/  BSYNC B1 ;  /* 0x0000000000017941 */ /* 0x000fea0003800000 */
.L_x_1725:
[----:B0----5:R-:W-:Y:S01]  /*103c0*/  IMAD.MOV.U32 R4, RZ, RZ, R46 ;  /* 0x000000ffff047224 */ /* 0x021fe200078e002e */
[----:B------:R-:W-:Y:S01]  /*103d0*/  UMOV UR4, 0xffffffff ;  /* 0xffffffff00047882 */ /* 0x000fe20000000000 */
[----:B------:R-:W-:Y:S02]  /*103e0*/  IMAD.MOV.U32 R5, RZ, RZ, R47 ;  /* 0x000000ffff057224 */ /* 0x000fe400078e002f */
[----:B----4-:R-:W-:Y:S01]  /*103f0*/  IMAD.MOV.U32 R0, RZ, RZ, R44 ;  /* 0x000000ffff007224 */ /* 0x010fe200078e002c */
[----:B------:R-:W-:Y:S01]  /*10400*/  PRMT R71, R71, 0x5410, R4 ;  /* 0x0000541047477816 */ /* 0x000fe20000000004 */
[----:B---3--:R-:W-:Y:S01]  /*10410*/  IMAD.MOV.U32 R3, RZ, RZ, R45 ;  /* 0x000000ffff037224 */ /* 0x008fe200078e002d */
        /* <DEDUP_REMOVED lines=41> */
[----:B------:R-:W-:Y:S02]  /*106b0*/  CS2R R4, SRZ ;  /* 0x0000000000047805 */ /* 0x000fe4000001ff00 */
[----:B------:R-:W-:Y:S02]  /*106c0*/  PRMT R88, R0, 0x7610, R88 ;  /* 0x0000761000587816 */ /* 0x000fe40000000058 */
[----:B------:R-:W-:Y:S01]  /*106d0*/  PRMT R89, R3, 0x7610, R89 ;  /* 0x0000761003597816 */ /* 0x000fe20000000059 */
[----:B------:R-:W-:Y:S06]  /*106e0*/  BRA.DIV UR4, `(.L_x_1727) ;  /* 0x000001b604847947 */ /* 0x000fec000b800000 */
[----:B------:R0:W1:Y:S04]  /*106f0*/  SHFL.IDX PT, R0, R21, 0x1, 0x1c1f ;  /* 0x003c1f0015007f89 */ /* 0x00006800000e0000 */
[----:B------:R0:W3:Y:S04]  /*10700*/  SHFL.IDX PT, R3, R20, 0x1, 0x1c1f ;  /* 0x003c1f0014037f89 */ /* 0x0000e800000e0000 */
[----:B--2---:R-:W2:Y:S04]  /*10710*/  SHFL.IDX PT, R61, R61, 0x1, 0x1c1f ;  /* 0x003c1f003d3d7f89 */ /* 0x004ea800000e0000 */
[----:B0-----:R-:W4:Y:S02]  /*10720*/  SHFL.IDX PT, R62, R62, 0x1, 0x1c1f ;  /* 0x003c1f003e3e7f89 */ /* 0x001f2400000e0000 */
.L_x_2048:
[----:B------:R-:W-:Y:S01]  /*10730*/  VIADD R69, R69, 0x40 ;  /* 0x0000004045457836 */ /* 0x000fe20000000000 */
        /* <DEDUP_REMOVED lines=14> */
[----:B------:R-:W-:Y:S01]  /*10820*/  ULDC UR4, c[0x0][0x3f4] ;  /* 0x0000fd0000047ab9 */ /* 0x000fe20000000800 */
[----:B---3--:R-:W-:Y:S01]  /*10830*/  IMAD.MOV.U32 R6, RZ, RZ, R3 ;  /* 0x000000ffff067224 */ /* 0x008fe200078e0003 */
[----:B------:R-:W-:Y:S01]  /*10840*/  ISETP.GE.AND P2, PT, R18, UR4, PT ;  /* 0x0000000412007c0c */ /* 0x000fe2000bf46270 */
[----:B-1----:R-:W-:Y:S01]  /*10850*/  IMAD.MOV.U32 R7, RZ, RZ, R0 ;  /* 0x000000ffff077224 */ /* 0x002fe200078e0000 */
[----:B------:R-:W-:Y:S01]  /*10860*/  ISETP.GE.AND P3, PT, R167, UR4, PT ;  /* 0x00000004a7007c0c */ /* 0x000fe2000bf66270 */
[----:B----4-:R-:W-:Y:S01]  /*10870*/  IMAD.MOV.U32 R8, RZ, RZ, R62 ;  /* 0x000000ffff087224 */ /* 0x010fe200078e003e */
[----:B------:R-:W-:Y:S01]  /*10880*/  ISETP.GE.AND P4, PT, R168, UR4, PT ;  /* 0x00000004a8007c0c */ /* 0x000fe2000bf86270 */
[----:B--2---:R-:W-:Y:S01]  /*10890*/  IMAD.MOV.U32 R9, RZ, RZ, R61 ;  /* 0x000000ffff097224 */ /* 0x004fe200078e003d */
[----:B------:R-:W-:Y:S02]  /*108a0*/  CS2R R52, SRZ ;  /* 0x0000000000347805 */ /* 0x000fe4000001ff00 */
        /* <DEDUP_REMOVED lines=29> */
.L_x_1729:
[----:B------:R-:W-:Y:S05]  /*10a80*/  BSYNC B1 ;  /* 0x0000000000017941 */ /* 0x000fea0003800000 */
.L_x_1728:
[----:B-1----:R-:W-:Y:S01]  /*10a90*/  LEA.HI R0, R209, R209, RZ, 0x1 ;  /* 0x000000d1d1007211 */ /* 0x002fe200078f08ff */
[----:B---3-5:R-:W-:Y:S01]  /*10aa0*/  IMAD.MOV.U32 R3, RZ, RZ, R4 ;  /* 0x000000ffff037224 */ /* 0x028fe200078e0004 */
[----:B------:R-:W-:Y:S01]  /*10ab0*/  VIADDMNMX R69, R64, -R188, 0x80, PT ;  /* 0x0000008040457446 */ /* 0x000fe200038009bc */
[----:B------:R-:W-:Y:S01]  /*10ac0*/  IMAD.MOV.U32 R20, RZ, RZ, R5 ;  /* 0x000000ffff147224 */ /* 0x000fe200078e0005 */
[----:B------:R-:W-:Y:S01]  /*10ad0*/  LOP3.LUT R0, R0, 0xfffffffe, RZ, 0xc0, !PT ;  /* 0xfffffffe00007812 */ /* 0x000fe200078ec0ff */
[----:B------:R-:W-:Y:S01]  /*10ae0*/  IMAD.MOV.U32 R21, RZ, RZ, R7 ;  /* 0x000000ffff157224 */ /* 0x000fe200078e0007 */
[----:B------:R-:W-:Y:S01]  /*10af0*/  PRMT R92, R3, 0x7610, R92 ;  /* 0x00007610035c7816 */ /* 0x000fe2000000005c */
[----:B------:R-:W-:Y:S01]  /*10b00*/  IMAD.MOV.U32 R3, RZ, RZ, R6 ;  /* 0x000000ffff037224 */ /* 0x000fe200078e0006 */
[----:B------:R-:W-:Y:S01]  /*10b10*/  PRMT R93, R20, 0x7610, R93 ;  /* 0x00007610145d7816 */ /* 0x000fe2000000005d */
[----:B------:R-:W-:Y:S01]  /*10b20*/  IMAD.IADD R0, R209, 0x1, -R0 ;  /* 0x00000001d1007824 */ /* 0x000fe200078e0a00 */
[----:B------:R-:W-:Y:S01]  /*10b30*/  PRMT R95, R21, 0x7610, R95 ;  /* 0x00007610155f7816 */ /* 0x000fe2000000005f */
[----:B------:R-:W-:Y:S01]  /*10b40*/  IMAD.MOV.U32 R60, RZ, RZ, R48 ;  /* 0x000000ffff3c7224 */ /* 0x000fe200078e0030 */
[----:B------:R-:W-:Y:S01]  /*10b50*/  PRMT R94, R3, 0x7610, R94 ;  /* 0x00007610035e7816 */ /* 0x000fe2000000005e */
[----:B----4-:R-:W-:Y:S01]  /*10b60*/  IMAD.MOV.U32 R62, RZ, RZ, R49 ;  /* 0x000000ffff3e7224 */ /* 0x010fe200078e0031 */
[----:B--2---:R-:W-:Y:S01]  /*10b70*/  SHF.L.U32 R61, R0, 0x1f, RZ ;  /* 0x0000001f003d7819 */ /* 0x004fe200000006ff */
[----:B------:R-:W-:Y:S01]  /*10b80*/  IMAD.MOV.U32 R63, RZ, RZ, R50 ;  /* 0x000000ffff3f7224 */ /* 0x000fe200078e0032 */
[----:B------:R-:W-:Y:S01]  /*10b90*/  PRMT R96, R60, 0x7610, R96 ;  /* 0x000076103c607816 */ /* 0x000fe20000000060 */
[----:B------:R-:W-:Y:S01]  /*10ba0*/  IMAD.MOV.U32 R3, RZ, RZ, R8 ;  /* 0x000000ffff037224 */ /* 0x000fe200078e0008 */
[----:B------:R-:W0:Y:S01]  /*10bb0*/  SYNCS.PHASECHK.TRANS64.TRYWAIT P0, [R2+URZ+0x2a800], R61 ;  /* 0x02a8003d020075a7 */ /* 0x000e22000800017f */
        /* <DEDUP_REMOVED lines=21> */
[----:B------:R-:W-:Y:S01]  /*10d10*/  BSSY B1, `(.L_x_1730) ;  /* 0x000000e000017945 */ /* 0x000fe20003800000 */
        /* <DEDUP_REMOVED lines=9> */
[----:B------:R-:W-:-:S02]  /*10db0*/  ISETP.GE.AND P1, PT, R174, R69, PT ;  /* 0x00000045ae00720c */ /* 0x000fc40003f26270 */
[----:B------:R-:W-:Y:S02]  /*10dc0*/  PRMT R70, R63, 0x7610, R70 ;  /* 0x000076103f467816 */ /* 0x000fe40000000046 */
[----:B------:R-:W-:Y:S01]  /*10dd0*/  PRMT R71, R64, 0x7610, R71 ;  /* 0x0000761040477816 */ /* 0x000fe20000000047 */
[----:B0-----:R-:W-:Y:S08]  /*10de0*/  @!P0 BRA `(.L_x_1731) ;  /* 0x000001b000388947 */ /* 0x001ff00003800000 */
.L_x_2049:
[----:B------:R-:W-:Y:S05]  /*10df0*/  BSYNC B1 ;  /* 0x0000000000017941 */ /* 0x000fea0003800000 */
.L_x_1730:
[----:B------:R-:W-:Y:S01]  /*10e00*/  BSSY B1, `(.L_x_1732) ;  /* 0x0000147000017945 */ /* 0x000fe20003800000 */
[----:B------:R-:W-:Y:S02]  /*10e10*/  PRMT R73, R60, 0x7610, R73 ;  /* 0x000076103c497816 */ /* 0x000fe40000000049 */
[----:B------:R-:W-:Y:S01]  /*10e20*/  PRMT R74, R62, 0x7610, R74 ;  /* 0x000076103e4a7816 */ /* 0x000fe2000000004a */
[----:B------:R-:W-:Y:S06]  /*10e30*/  @P1 BRA `(.L_x_1733) ;  /* 0x00000014000c1947 */ /* 0x000fec0003800000 */
[----:B------:R-:W1:Y:S01]  /*10e40*/  LDC R83, c[0x0][0x3f4] ;  /* 0x0000fd00ff537b82 */ /* 0x000e620000000800 */
[----:B------:R-:W-:Y:S01]  /*10e50*/  BSSY B2, `(.L_x_1734) ;  /* 0x000006f000027945 */ /* 0x000fe20003800000 */
[-C--:B-1----:R-:W-:Y:S02]  /*10e60*/  ISETP.GE.AND P0, PT, R18, R83.reuse, PT ;  /* 0x000000531200720c */ /* 0x082fe40003f06270 */
[-C--:B------:R-:W-:Y:S02]  /*10e70*/  ISETP.GE.AND P1, PT, R167, R83.reuse, PT ;  /* 0x00000053a700720c */ /* 0x080fe40003f26270 */
[----:B------:R-:W-:-:S09]  /*10e80*/  ISETP.GE.AND P2, PT, R168, R83, PT ;  /* 0x00000053a800720c */ /* 0x000fd20003f46270 */
[----:B------:R-:W-:Y:S05]  /*10e90*/  @P0 BRA `(.L_x_1735) ;  /* 0x0000000400a80947 */ /* 0x000fea0003800000 */
[----:B------:R-:W-:Y:S02]  /*10ea0*/  LEA.HI R62, R83, R210, RZ, 0x1d ;  /* 0x000000d2533e7211 */ /* 0x000fe400078fe8ff */
[----:B0-----:R-:W-:Y:S02]  /*10eb0*/  LOP3.LUT R61, R185, 0x38, R18, 0xf8, !PT ;  /* 0x00000038b93d7812 */ /* 0x001fe400078ef812 */
[----:B------:R-:W-:Y:S01]  /*10ec0*/  SHF.R.S32.HI R63, RZ, 0x1f, R62 ;  /* 0x0000001fff3f7819 */ /* 0x000fe2000001143e */
[----:B------:R-:W-:Y:S01]  /*10ed0*/  IMAD.SHL.U32 R64, R62, 0x8, RZ ;  /* 0x000000083e407824 */ /* 0x000fe200078e00ff */
[----:B------:R-:W-:Y:S02]  /*10ee0*/  LOP3.LUT R60, R61, R186, RZ, 0x3c, !PT ;  /* 0x000000ba3d3c7212 */ /* 0x000fe400078e3cff */
[----:B------:R-:W-:Y:S02]  /*10ef0*/  LEA.HI R62, R63, R62, RZ, 0x3 ;  /* 0x0000003e3f3e7211 */ /* 0x000fe400078f18ff */
[----:B------:R-:W-:Y:S01]  /*10f00*/  LOP3.LUT R63, R185, 0x38, R64, 0xf8, !PT ;  /* 0x00000038b93f7812 */ /* 0x000fe200078ef840 */
[----:B------:R-:W-:Y:S01]  /*10f10*/  IMAD.IADD R61, R187, 0x1, R60 ;  /* 0x00000001bb3d7824 */ /* 0x000fe200078e023c */
[----:B------:R-:W-:Y:S01]  /*10f20*/  SHF.R.U64 R116, R32, 0x10, R33 ;  /* 0x0000001020747819 */ /* 0x000fe20000001221 */
[----:B------:R-:W-:Y:S01]  /*10f30*/  IMAD.SHL.U32 R62, R62, 0x400, RZ ;  /* 0x000004003e3e7824 */ /* 0x000fe200078e00ff */
[----:B------:R-:W-:Y:S01]  /*10f40*/  LOP3.LUT R63, R63, R186, RZ, 0x3c, !PT ;  /* 0x000000ba3f3f7212 */ /* 0x000fe200078e3cff */
[----:B------:R-:W-:Y:S01]  /*10f50*/  IMAD R100, R61, 0x2, R2 ;  /* 0x000000023d647824 */ /* 0x000fe200078e0202 */
[----:B------:R-:W-:-:S02]  /*10f60*/  SHF.R.U64 R115, R44, 0x10, R45 ;  /* 0x000000102c737819 */ /* 0x000fc4000000122d */
[----:B------:R-:W-:Y:S02]  /*10f70*/  LOP3.LUT R62, R62, 0x7fffe000, RZ, 0xc0, !PT ;  /* 0x7fffe0003e3e7812 */ /* 0x000fe400078ec0ff */
[----:B------:R-:W-:Y:S02]  /*10f80*/  SHF.R.U32.HI R32, RZ, 0x10, R35 ;  /* 0x00000010ff207819 */ /* 0x000fe40000011623 */
[----:B------:R-:W-:Y:S02]  /*10f90*/  IADD3 R101, R63, R62, R187 ;  /* 0x0000003e3f657210 */ /* 0x000fe40007ffe0bb */
[----:B------:R-:W0:Y:S01]  /*10fa0*/  LDS.128 R60, [R100+0xc400] ;  /* 0x00c40000643c7984 */ /* 0x000e220000000c00 */
[----:B------:R-:W-:Y:S02]  /*10fb0*/  SHF.R.U32.HI R113, RZ, 0x10, R45 ;  /* 0x00000010ff717819 */ /* 0x000fe4000001162d */
[----:B------:R-:W-:Y:S01]  /*10fc0*/  IMAD R101, R101, 0x2, R2 ;  /* 0x0000000265657824 */ /* 0x000fe200078e0202 */
[----:B------:R-:W-:-:S02]  /*10fd0*/  SHF.R.U32.HI R45, RZ, 0x10, R47 ;  /* 0x00000010ff2d7819 */ /* 0x000fc4000001162f */
[----:B------:R-:W-:Y:S02]  /*10fe0*/  PRMT R111, R111, 0x5410, R116 ;  /* 0x000054106f6f7816 */ /* 0x000fe40000000074 */
[----:B------:R-:W1:Y:S01]  /*10ff0*/  LDS.128 R64, [R101+0xc400] ;  /* 0x00c4000065407984 */ /* 0x000e620000000c00 */
[----:B------:R-:W-:Y:S02]  /*11000*/  SHF.R.U32.HI R114, RZ, 0x10, R33 ;  /* 0x00000010ff727819 */ /* 0x000fe40000011621 */
[----:B------:R-:W-:Y:S02]  /*11010*/  SHF.R.U64 R33, R34, 0x10, R35 ;  /* 0x0000001022217819 */ /* 0x000fe40000001223 */
[----:B------:R-:W-:Y:S02]  /*11020*/  PRMT R112, R112, 0x5410, R115 ;  /* 0x0000541070707816 */ /* 0x000fe40000000073 */
[----:B------:R-:W-:Y:S02]  /*11030*/  PRMT R35, R73, 0x5432, R32 ;  /* 0x0000543249237816 */ /* 0x000fe40000000020 */
[----:B------:R-:W-:Y:S01]  /*11040*/  PRMT R110, R110, 0x5410, R113 ;  /* 0x000054106e6e7816 */ /* 0x000fe20000000071 */
[----:B------:R-:W-:Y:S01]  /*11050*/  IMAD.U32 R122, R112, 0x10000, RZ ;  /* 0x00010000707a7824 */ /* 0x000fe200078e00ff */
[----:B------:R-:W-:-:S02]  /*11060*/  SHF.R.U64 R34, R46, 0x10, R47 ;  /* 0x000000102e227819 */ /* 0x000fc4000000122f */
[----:B------:R-:W-:Y:S01]  /*11070*/  PRMT R32, R70, 0x5432, R45 ;  /* 0x0000543246207816 */ /* 0x000fe2000000002d */
[----:B------:R-:W-:Y:S01]  /*11080*/  IMAD.U32 R121, R110, 0x10000, RZ ;  /* 0x000100006e797824 */ /* 0x000fe200078e00ff */
[----:B------:R-:W-:Y:S02]  /*11090*/  PRMT R47, R75, 0x5432, R114 ;  /* 0x000054324b2f7816 */ /* 0x000fe40000000072 */
[----:B------:R-:W-:Y:S01]  /*110a0*/  PRMT R34, R71, 0x5432, R34 ;  /* 0x0000543247227816 */ /* 0x000fe20000000022 */
[----:B------:R-:W-:Y:S01]  /*110b0*/  IMAD.U32 R120, R32, 0x10000, RZ ;  /* 0x0001000020787824 */ /* 0x000fe200078e00ff */
[----:B------:R-:W-:Y:S01]  /*110c0*/  PRMT R33, R74, 0x5432, R33 ;  /* 0x000054324a217816 */ /* 0x000fe20000000021 */
        /* <DEDUP_REMOVED lines=8> */
[C---:B-1----:R-:W-:Y:S01]  /*11150*/  IMAD.U32 R118, R65.reuse, 0x10000, RZ ;  /* 0x0001000041767824 */ /* 0x042fe200078e00ff */
[----:B------:R-:W-:Y:S01]  /*11160*/  LOP3.LUT R115, R65, 0xffff0000, RZ, 0xc0, !PT ;  /* 0xffff000041737812 */ /* 0x000fe200078ec0ff */
[----:B------:R-:W-:Y:S01]  /*11170*/  IMAD.U32 R119, R64, 0x10000, RZ ;  /* 0x0001000040777824 */ /* 0x000fe200078e00ff */
[----:B------:R-:W-:Y:S01]  /*11180*/  LOP3.LUT R61, R66, 0xffff0000, RZ, 0xc0, !PT ;  /* 0xffff0000423d7812 */ /* 0x000fe200078ec0ff */
[----:B------:R-:W-:-:S02]  /*11190*/  IMAD.U32 R65, R111, 0x10000, RZ ;  /* 0x000100006f417824 */ /* 0x000fc400078e00ff */
[----:B------:R-:W-:Y:S01]  /*111a0*/  FMUL.FTZ R124, R118, R121 ;  /* 0x00000079767c7220 */ /* 0x000fe20000410000 */
[----:B------:R-:W-:Y:S01]  /*111b0*/  IMAD.U32 R63, R66, 0x10000, RZ ;  /* 0x00010000423f7824 */ /* 0x000fe200078e00ff */
[C---:B------:R-:W-:Y:S01]  /*111c0*/  LOP3.LUT R66, R67.reuse, 0xffff0000, RZ, 0xc0, !PT ;  /* 0xffff000043427812 */ /* 0x040fe200078ec0ff */
[----:B------:R-:W-:Y:S02]  /*111d0*/  IMAD.U32 R117, R67, 0x10000, RZ ;  /* 0x0001000043757824 */ /* 0x000fe400078e00ff */
[C---:B------:R-:W-:Y:S01]  /*111e0*/  FMUL.FTZ R67, R119.reuse, R65 ;  /* 0x0000004177437220 */ /* 0x040fe20000410000 */
[-C--:B------:R-:W-:Y:S01]  /*111f0*/  FMUL.FTZ R123, R119, R122.reuse ;  /* 0x0000007a777b7220 */ /* 0x080fe20000410000 */
[----:B------:R-:W-:Y:S01]  /*11200*/  IMAD.U32 R119, R47, 0x10000, RZ ;  /* 0x000100002f777824 */ /* 0x000fe200078e00ff */
[----:B------:R-:W-:Y:S01]  /*11210*/  LOP3.LUT R64, R64, 0xffff0000, RZ, 0xc0, !PT ;  /* 0xffff000040407812 */ /* 0x000fe200078ec0ff */
[----:B------:R-:W-:Y:S01]  /*11220*/  FFMA.FTZ R67, R116, R122, R67 ;  /* 0x0000007a74437223 */ /* 0x000fe20000010043 */
[----:B------:R-:W-:-:S02]  /*11230*/  IMAD.U32 R122, R35, 0x10000, RZ ;  /* 0x00010000237a7824 */ /* 0x000fc400078e00ff */
[----:B------:R-:W-:Y:S01]  /*11240*/  FFMA.FTZ R65, R116, R65, -R123 ;  /* 0x0000004174417223 */ /* 0x000fe2000001087b */
[-C--:B------:R-:W-:Y:S01]  /*11250*/  FMUL.FTZ R118, R118, R119.reuse ;  /* 0x0000007776767220 */ /* 0x080fe20000410000 */
[----:B------:R-:W-:Y:S01]  /*11260*/  FFMA.FTZ R116, R113, R119, -R124 ;  /* 0x0000007771747223 */ /* 0x000fe2000001087c */
[C---:B------:R-:W-:Y:S01]  /*11270*/  FMUL.FTZ R123, R117.reuse, R120 ;  /* 0x00000078757b7220 */ /* 0x040fe20000410000 */
[----:B------:R-:W-:Y:S01]  /*11280*/  LOP3.LUT R119, R112, 0xffff0000, RZ, 0xc0, !PT ;  /* 0xffff000070777812 */ /* 0x000fe200078ec0ff */
[-C--:B------:R-:W-:Y:S01]  /*11290*/  FMUL.FTZ R117, R117, R122.reuse ;  /* 0x0000007a75757220 */ /* 0x080fe20000410000 */
[----:B------:R-:W-:Y:S01]  /*112a0*/  LOP3.LUT R111, R111, 0xffff0000, RZ, 0xc0, !PT ;  /* 0xffff00006f6f7812 */ /* 0x000fe200078ec0ff */
[----:B------:R-:W-:Y:S01]  /*112b0*/  FFMA.FTZ R113, R113, R121, R118 ;  /* 0x0000007971717223 */ /* 0x000fe20000010076 */
[C---:B------:R-:W-:Y:S01]  /*112c0*/  FFMA.FTZ R112, R114.reuse, R122, -R123 ;  /* 0x0000007a72707223 */ /* 0x040fe2000001087b */
[----:B------:R-:W-:Y:S01]  /*112d0*/  FFMA.FTZ R114, R114, R120, R117 ;  /* 0x0000007872727223 */ /* 0x000fe20000010075 */
[----:B------:R-:W-:Y:S01]  /*112e0*/  FMUL.FTZ R121, R64, R119 ;  /* 0x0000007740797220 */ /* 0x000fe20000410000 */
[----:B------:R-:W-:Y:S01]  /*112f0*/  LOP3.LUT R117, R110, 0xffff0000, RZ, 0xc0, !PT ;  /* 0xffff00006e757812 */ /* 0x000fe200078ec0ff */
[-C--:B------:R-:W-:Y:S01]  /*11300*/  FMUL.FTZ R123, R64, R111.reuse ;  /* 0x0000006f407b7220 */ /* 0x080fe20000410000 */
[----:B------:R-:W-:Y:S01]  /*11310*/  LOP3.LUT R47, R47, 0xffff0000, RZ, 0xc0, !PT ;  /* 0xffff00002f2f7812 */ /* 0x000fe200078ec0ff */
[----:B------:R-:W-:Y:S01]  /*11320*/  FFMA.FTZ R64, R44, R111, -R121 ;  /* 0x0000006f2c407223 */ /* 0x000fe20000010879 */
[----:B------:R-:W-:-:S02]  /*11330*/  IMAD.U32 R111, R34, 0x10000, RZ ;  /* 0x00010000226f7824 */ /* 0x000fc400078e00ff */
[----:B------:R-:W-:Y:S01]  /*11340*/  FMUL.FTZ R121, R115, R117 ;  /* 0x0000007573797220 */ /* 0x000fe20000410000 */
[----:B------:R-:W-:Y:S02]  /*11350*/  IMAD.U32 R110, R33, 0x10000, RZ ;  /* 0x00010000216e7824 */ /* 0x000fe400078e00ff */
[----:B------:R-:W-:Y:S01]  /*11360*/  FMUL.FTZ R118, R115, R47 ;  /* 0x0000002f73767220 */ /* 0x000fe20000410000 */
[----:B------:R-:W-:Y:S01]  /*11370*/  FMUL.FTZ R115, R63, R111 ;  /* 0x0000006f3f737220 */ /* 0x000fe20000410000 */
[C---:B------:R-:W-:Y:S01]  /*11380*/  FFMA.FTZ R47, R60.reuse, R47, -R121 ;  /* 0x0000002f3c2f7223 */ /* 0x040fe20000010879 */
[----:B------:R-:W-:Y:S01]  /*11390*/  LOP3.LUT R35, R35, 0xffff0000, RZ, 0xc0, !PT ;  /* 0xffff000023237812 */ /* 0x000fe200078ec0ff */
[----:B------:R-:W-:Y:S01]  /*113a0*/  FFMA.FTZ R60, R60, R117, R118 ;  /* 0x000000753c3c7223 */ /* 0x000fe20000010076 */
[-C--:B------:R-:W-:Y:S01]  /*113b0*/  FMUL.FTZ R117, R63, R110.reuse ;  /* 0x0000006e3f757220 */ /* 0x080fe20000410000 */
[----:B------:R-:W-:Y:S01]  /*113c0*/  FFMA.FTZ R63, R46, R110, -R115 ;  /* 0x0000006e2e3f7223 */ /* 0x000fe20000010873 */
[----:B------:R-:W-:Y:S01]  /*113d0*/  LOP3.LUT R110, R34, 0xffff0000, RZ, 0xc0, !PT ;  /* 0xffff0000226e7812 */ /* 0x000fe200078ec0ff */
[----:B------:R-:W-:Y:S01]  /*113e0*/  FFMA.FTZ R44, R44, R119, R123 ;  /* 0x000000772c2c7223 */ /* 0x000fe2000001007b */
[----:B------:R-:W-:Y:S01]  /*113f0*/  LOP3.LUT R34, R33, 0xffff0000, RZ, 0xc0, !PT ;  /* 0xffff000021227812 */ /* 0x000fe200078ec0ff */
[----:B------:R-:W-:Y:S01]  /*11400*/  FFMA.FTZ R46, R46, R111, R117 ;  /* 0x0000006f2e2e7223 */ /* 0x000fe20000010075 */
[----:B------:R-:W-:Y:S01]  /*11410*/  LOP3.LUT R33, R32, 0xffff0000, RZ, 0xc0, !PT ;  /* 0xffff000020217812 */ /* 0x000fe200078ec0ff */
[C---:B------:R-:W-:Y:S01]  /*11420*/  FMUL.FTZ R32, R61.reuse, R110 ;  /* 0x0000006e3d207220 */ /* 0x040fe20000410000 */
[----:B------:R-:W-:Y:S01]  /*11430*/  F2FP.BF16.F32.PACK_AB R44, R44, R67 ;  /* 0x000000432c2c723e */ /* 0x000fe200000010ff */
[----:B------:R-:W-:-:S02]  /*11440*/  FMUL.FTZ R61, R61, R34 ;  /* 0x000000223d3d7220 */ /* 0x000fc40000410000 */
[C---:B------:R-:W-:Y:S01]  /*11450*/  FMUL.FTZ R111, R66.reuse, R33 ;  /* 0x00000021426f7220 */ /* 0x040fe20000410000 */
[-C--:B------:R-:W-:Y:S01]  /*11460*/  FMUL.FTZ R66, R66, R35.reuse ;  /* 0x0000002342427220 */ /* 0x080fe20000410000 */
[C---:B------:R-:W-:Y:S01]  /*11470*/  FFMA.FTZ R34, R45.reuse, R34, -R32 ;  /* 0x000000222d227223 */ /* 0x040fe20000010820 */
[----:B------:R-:W-:Y:S01]  /*11480*/  FFMA.FTZ R61, R45, R110, R61 ;  /* 0x0000006e2d3d7223 */ /* 0x000fe2000001003d */
[C---:B------:R-:W-:Y:S01]  /*11490*/  FFMA.FTZ R35, R62.reuse, R35, -R111 ;  /* 0x000000233e237223 */ /* 0x040fe2000001086f */
[----:B------:R-:W-:Y:S01]  /*114a0*/  FFMA.FTZ R111, R62, R33, R66 ;  /* 0x000000213e6f7223 */ /* 0x000fe20000010042 */
[----:B------:R-:W-:Y:S02]  /*114b0*/  F2FP.BF16.F32.PACK_AB R32, R64, R65 ;  /* 0x000000414020723e */ /* 0x000fe400000010ff */
[----:B------:R-:W-:Y:S02]  /*114c0*/  F2FP.BF16.F32.PACK_AB R33, R47, R116 ;  /* 0x000000742f21723e */ /* 0x000fe400000010ff */
[----:B------:R-:W-:-:S02]  /*114d0*/  F2FP.BF16.F32.PACK_AB R34, R34, R63 ;  /* 0x0000003f2222723e */ /* 0x000fc400000010ff */
[----:B------:R-:W-:Y:S02]  /*114e0*/  F2FP.BF16.F32.PACK_AB R35, R35, R112 ;  /* 0x000000702323723e */ /* 0x000fe400000010ff */
[----:B------:R-:W-:Y:S02]  /*114f0*/  F2FP.BF16.F32.PACK_AB R45, R60, R113 ;  /* 0x000000713c2d723e */ /* 0x000fe400000010ff */
[----:B------:R-:W-:Y:S01]  /*11500*/  F2FP.BF16.F32.PACK_AB R46, R61, R46 ;  /* 0x0000002e3d2e723e */ /* 0x000fe200000010ff */
[----:B------:R1:W-:Y:S01]  /*11510*/  STS.128 [R100+0xc400], R32 ;  /* 0x00c4002064007388 */ /* 0x0003e20000000c00 */
[----:B------:R-:W-:-:S05]  /*11520*/  F2FP.BF16.F32.PACK_AB R47, R111, R114 ;  /* 0x000000726f2f723e */ /* 0x000fca00000010ff */
[----:B------:R1:W-:Y:S02]  /*11530*/  STS.128 [R101+0xc400], R44 ;  /* 0x00c4002c65007388 */ /* 0x0003e40000000c00 */
.L_x_1735:
[----:B------:R-:W-:Y:S05]  /*11540*/  BSYNC B2 ;  /* 0x0000000000027941 */ /* 0x000fea0003800000 */
.L_x_1734:
[----:B------:R-:W-:Y:S04]  /*11550*/  BSSY B2, `(.L_x_1736) ;  /* 0x0000069000027945 */ /* 0x000fe80003800000 */
[----:B------:R-:W-:Y:S05]  /*11560*/  @P1 BRA `(.L_x_1737) ;  /* 0x00000004009c1947 */ /* 0x000fea0003800000 */
[----:B------:R-:W2:Y:S01]  /*11570*/  LDL R67, [R1+0x44] ;  /* 0x0000440001437983 */ /* 0x000ea20000100800 */
[----:B-1----:R-:W-:Y:S02]  /*11580*/  LEA.HI R32, R83, R170, RZ, 0x1d ;  /* 0x000000aa53207211 */ /* 0x002fe400078fe8ff */
[--C-:B0-----:R-:W-:Y:S02]  /*11590*/  SHF.R.U64 R61, R30, 0x10, R31.reuse ;  /* 0x000000101e3d7819 */ /* 0x101fe4000000121f */
[----:B------:R-:W-:Y:S01]  /*115a0*/  SHF.R.S32.HI R33, RZ, 0x1f, R32 ;  /* 0x0000001fff217819 */ /* 0x000fe20000011420 */
[----:B------:R-:W-:Y:S01]  /*115b0*/  IMAD.SHL.U32 R34, R32, 0x8, RZ ;  /* 0x0000000820227824 */ /* 0x000fe200078e00ff */
[----:B------:R-:W-:Y:S02]  /*115c0*/  SHF.R.U32.HI R30, RZ, 0x10, R31 ;  /* 0x00000010ff1e7819 */ /* 0x000fe4000001161f */
[----:B------:R-:W-:Y:S02]  /*115d0*/  LEA.HI R32, R33, R32, RZ, 0x3 ;  /* 0x0000002021207211 */ /* 0x000fe400078f18ff */
[----:B------:R-:W-:-:S02]  /*115e0*/  LOP3.LUT R33, R185, 0x38, R34, 0xf8, !PT ;  /* 0x00000038b9217812 */ /* 0x000fc400078ef822 */
[----:B------:R-:W-:Y:S01]  /*115f0*/  SHF.R.U64 R63, R28, 0x10, R29 ;  /* 0x000000101c3f7819 */ /* 0x000fe2000000121d */
[----:B------:R-:W-:Y:S01]  /*11600*/  IMAD.SHL.U32 R32, R32, 0x400, RZ ;  /* 0x0000040020207824 */ /* 0x000fe200078e00ff */
[----:B------:R-:W-:Y:S02]  /*11610*/  LOP3.LUT R33, R33, R186, RZ, 0x3c, !PT ;  /* 0x000000ba21217212 */ /* 0x000fe400078e3cff */
[----:B------:R-:W-:Y:S02]  /*11620*/  SHF.R.U64 R31, R40, 0x10, R41 ;  /* 0x00000010281f7819 */ /* 0x000fe40000001229 */
[----:B------:R-:W-:Y:S02]  /*11630*/  LOP3.LUT R32, R32, 0x7fffe000, RZ, 0xc0, !PT ;  /* 0x7fffe00020207812 */ /* 0x000fe400078ec0ff */
[----:B------:R-:W-:Y:S02]  /*11640*/  SHF.R.U32.HI R28, RZ, 0x10, R29 ;  /* 0x00000010ff1c7819 */ /* 0x000fe4000001161d */
[----:B------:R-:W-:-:S02]  /*11650*/  IADD3 R45, R33, R32, R187 ;  /* 0x00000020212d7210 */ /* 0x000fc40007ffe0bb */
[----:B------:R-:W-:Y:S02]  /*11660*/  SHF.R.U64 R29, R42, 0x10, R43 ;  /* 0x000000102a1d7819 */ /* 0x000fe4000000122b */
[----:B------:R-:W-:Y:S01]  /*11670*/  PRMT R102, R102, 0x5410, R31 ;  /* 0x0000541066667816 */ /* 0x000fe2000000001f */
[----:B------:R-:W-:Y:S01]  /*11680*/  IMAD R60, R45, 0x2, R2 ;  /* 0x000000022d3c7824 */ /* 0x000fe200078e0202 */
[----:B------:R-:W-:Y:S02]  /*11690*/  SHF.R.U32.HI R40, RZ, 0x10, R41 ;  /* 0x00000010ff287819 */ /* 0x000fe40000011629 */
[----:B------:R-:W-:Y:S02]  /*116a0*/  PRMT R107, R107, 0x5410, R28 ;  /* 0x000054106b6b7816 */ /* 0x000fe4000000001c */
[----:B------:R-:W0:Y:S01]  /*116b0*/  LDS.128 R44, [R60+0xc400] ;  /* 0x00c400003c2c7984 */ /* 0x000e220000000c00 */
[----:B------:R-:W-:Y:S02]  /*116c0*/  PRMT R104, R104, 0x5410, R29 ;  /* 0x0000541068687816 */ /* 0x000fe4000000001d */
[----:B------:R-:W-:Y:S01]  /*116d0*/  PRMT R106, R106, 0x5410, R63 ;  /* 0x000054106a6a7816 */ /* 0x000fe2000000003f */
[----:B------:R-:W-:Y:S01]  /*116e0*/  IMAD.U32 R63, R102, 0x10000, RZ ;  /* 0x00010000663f7824 */ /* 0x000fe200078e00ff */
[----:B------:R-:W-:-:S02]  /*116f0*/  PRMT R108, R108, 0x5410, R61 ;  /* 0x000054106c6c7816 */ /* 0x000fc4000000003d */
[----:B------:R-:W-:Y:S02]  /*11700*/  SHF.R.U32.HI R42, RZ, 0x10, R43 ;  /* 0x00000010ff2a7819 */ /* 0x000fe4000001162b */
[----:B------:R-:W-:Y:S02]  /*11710*/  PRMT R103, R103, 0x5410, R40 ;  /* 0x0000541067677816 */ /* 0x000fe40000000028 */
[----:B------:R-:W-:Y:S02]  /*11720*/  PRMT R109, R109, 0x5410, R30 ;  /* 0x000054106d6d7816 */ /* 0x000fe4000000001e */
[----:B------:R-:W-:Y:S01]  /*11730*/  PRMT R105, R105, 0x5410, R42 ;  /* 0x0000541069697816 */ /* 0x000fe2000000002a */
[C---:B------:R-:W-:Y:S01]  /*11740*/  IMAD.U32 R64, R103.reuse, 0x10000, RZ ;  /* 0x0001000067407824 */ /* 0x040fe200078e00ff */
[----:B------:R-:W-:Y:S02]  /*11750*/  LOP3.LUT R103, R103, 0xffff0000, RZ, 0xc0, !PT ;  /* 0xffff000067677812 */ /* 0x000fe400078ec0ff */
[----:B0-----:R-:W-:Y:S01]  /*11760*/  LOP3.LUT R62, R44, 0xffff0000, RZ, 0xc0, !PT ;  /* 0xffff00002c3e7812 */ /* 0x001fe200078ec0ff */
[----:B------:R-:W-:Y:S01]  /*11770*/  IMAD.U32 R41, R45, 0x10000, RZ ;  /* 0x000100002d297824 */ /* 0x000fe200078e00ff */
[----:B------:R-:W-:Y:S01]  /*11780*/  LOP3.LUT R31, R46, 0xffff0000, RZ, 0xc0, !PT ;  /* 0xffff00002e1f7812 */ /* 0x000fe200078ec0ff */
[----:B------:R-:W-:Y:S01]  /*11790*/  IMAD.U32 R42, R47, 0x10000, RZ ;  /* 0x000100002f2a7824 */ /* 0x000fe200078e00ff */
[----:B------:R-:W-:Y:S01]  /*117a0*/  LOP3.LUT R45, R45, 0xffff0000, RZ, 0xc0, !PT ;  /* 0xffff00002d2d7812 */ /* 0x000fe200078ec0ff */
[----:B------:R-:W-:Y:S01]  /*117b0*/  FMUL.FTZ R66, R41, R64 ;  /* 0x0000004029427220 */ /* 0x000fe20000410000 */
[----:B--2---:R-:W0:Y:S02]  /*117c0*/  LDS.128 R32, [R67] ;  /* 0x0000000043207984 */ /* 0x004e240000000c00 */
[C---:B0-----:R-:W-:Y:S01]  /*117d0*/  IMAD.U32 R29, R34.reuse, 0x10000, RZ ;  /* 0x00010000221d7824 */ /* 0x041fe200078e00ff */
[----:B------:R-:W-:Y:S01]  /*117e0*/  LOP3.LUT R28, R34, 0xffff0000, RZ, 0xc0, !PT ;  /* 0xffff0000221c7812 */ /* 0x000fe200078ec0ff */
[C---:B------:R-:W-:Y:S01]  /*117f0*/  IMAD.U32 R61, R35.reuse, 0x10000, RZ ;  /* 0x00010000233d7824 */ /* 0x040fe200078e00ff */
[----:B------:R-:W-:Y:S01]  /*11800*/  LOP3.LUT R34, R35, 0xffff0000, RZ, 0xc0, !PT ;  /* 0xffff000023227812 */ /* 0x000fe200078ec0ff */
[----:B------:R-:W-:Y:S01]  /*11810*/  IMAD.U32 R35, R44, 0x10000, RZ ;  /* 0x000100002c237824 */ /* 0x000fe200078e00ff */
[C---:B------:R-:W-:Y:S01]  /*11820*/  LOP3.LUT R30, R32.reuse, 0xffff0000, RZ, 0xc0, !PT ;  /* 0xffff0000201e7812 */ /* 0x040fe200078ec0ff */
[----:B------:R-:W-:Y:S01]  /*11830*/  IMAD.U32 R40, R32, 0x10000, RZ ;  /* 0x0001000020287824 */ /* 0x000fe200078e00ff */
[----:B------:R-:W-:Y:S01]  /*11840*/  LOP3.LUT R32, R33, 0xffff0000, RZ, 0xc0, !PT ;  /* 0xffff000021207812 */ /* 0x000fe200078ec0ff */
[----:B------:R-:W-:-:S02]  /*11850*/  IMAD.U32 R44, R106, 0x10000, RZ ;  /* 0x000100006a2c7824 */ /* 0x000fc400078e00ff */
[-C--:B------:R-:W-:Y:S01]  /*11860*/  FMUL.FTZ R65, R35, R63.reuse ;  /* 0x0000003f23417220 */ /* 0x080fe20000410000 */
[----:B------:R-:W-:Y:S02]  /*11870*/  IMAD.U32 R43, R33, 0x10000, RZ ;  /* 0x00010000212b7824 */ /* 0x000fe400078e00ff */
[----:B------:R-:W-:Y:S01]  /*11880*/  IMAD.U32 R33, R46, 0x10000, RZ ;  /* 0x000100002e217824 */ /* 0x000fe200078e00ff */
[----:B------:R-:W-:Y:S01]  /*11890*/  LOP3.LUT R46, R47, 0xffff0000, RZ, 0xc0, !PT ;  /* 0xffff00002f2e7812 */ /* 0x000fe200078ec0ff */
[-C--:B------:R-:W-:Y:S01]  /*118a0*/  FMUL.FTZ R47, R35, R44.reuse ;  /* 0x0000002c232f7220 */ /* 0x080fe20000410000 */
[C---:B------:R-:W-:Y:S01]  /*118b0*/  FFMA.FTZ R35, R40.reuse, R44, -R65 ;  /* 0x0000002c28237223 */ /* 0x040fe20000010841 */
[C---:B------:R-:W-:Y:S01]  /*118c0*/  IMAD.U32 R44, R107.reuse, 0x10000, RZ ;  /* 0x000100006b2c7824 */ /* 0x040fe200078e00ff */
[----:B------:R-:W-:Y:S01]  /*118d0*/  LOP3.LUT R107, R107, 0xffff0000, RZ, 0xc0, !PT ;  /* 0xffff00006b6b7812 */ /* 0x000fe200078ec0ff */
[----:B------:R-:W-:Y:S02]  /*118e0*/  IMAD.U32 R65, R105, 0x10000, RZ ;  /* 0x0001000069417824 */ /* 0x000fe400078e00ff */
[----:B------:R-:W-:Y:S01]  /*118f0*/  FFMA.FTZ R40, R40, R63, R47 ;  /* 0x0000003f28287223 */ /* 0x000fe2000001002f */
[----:B------:R-:W-:-:S02]  /*11900*/  IMAD.U32 R47, R109, 0x10000, RZ ;  /* 0x000100006d2f7824 */ /* 0x000fc400078e00ff */
[-C--:B------:R-:W-:Y:S01]  /*11910*/  FMUL.FTZ R100, R41, R44.reuse ;  /* 0x0000002c29647220 */ /* 0x080fe20000410000 */
[C---:B------:R-:W-:Y:S01]  /*11920*/  FFMA.FTZ R41, R43.reuse, R44, -R66 ;  /* 0x0000002c2b297223 */ /* 0x040fe20000010842 */
[----:B------:R-:W-:Y:S01]  /*11930*/  FMUL.FTZ R44, R42, R65 ;  /* 0x000000412a2c7220 */ /* 0x000fe20000410000 */
[----:B------:R-:W-:Y:S01]  /*11940*/  LOP3.LUT R63, R102, 0xffff0000, RZ, 0xc0, !PT ;  /* 0xffff0000663f7812 */ /* 0x000fe200078ec0ff */
[-C--:B------:R-:W-:Y:S01]  /*11950*/  FMUL.FTZ R66, R42, R47.reuse ;  /* 0x0000002f2a427220 */ /* 0x080fe20000410000 */
[----:B------:R-:W-:Y:S01]  /*11960*/  FFMA.FTZ R43, R43, R64, R100 ;  /* 0x000000402b2b7223 */ /* 0x000fe20000010064 */
[C---:B------:R-:W-:Y:S01]  /*11970*/  FFMA.FTZ R42, R61.reuse, R47, -R44 ;  /* 0x0000002f3d2a7223 */ /* 0x040fe2000001082c */
[----:B------:R-:W-:Y:S01]  /*11980*/  LOP3.LUT R47, R106, 0xffff0000, RZ, 0xc0, !PT ;  /* 0xffff00006a2f7812 */ /* 0x000fe200078ec0ff */
[----:B------:R-:W-:Y:S01]  /*11990*/  FFMA.FTZ R44, R61, R65, R66 ;  /* 0x000000413d2c7223 */ /* 0x000fe20000010042 */
[----:B------:R-:W-:Y:S01]  /*119a0*/  FMUL.FTZ R61, R62, R63 ;  /* 0x0000003f3e3d7220 */ /* 0x000fe20000410000 */
[----:B------:R-:W-:Y:S01]  /*119b0*/  FMUL.FTZ R100, R45, R107 ;  /* 0x0000006b2d647220 */ /* 0x000fe20000410000 */
[----:B------:R-:W-:-:S02]  /*119c0*/  IMAD.U32 R64, R104, 0x10000, RZ ;  /* 0x0001000068407824 */ /* 0x000fc400078e00ff */
[-C--:B------:R-:W-:Y:S01]  /*119d0*/  FMUL.FTZ R65, R62, R47.reuse ;  /* 0x0000002f3e417220 */ /* 0x080fe20000410000 */
[----:B------:R-:W-:Y:S01]  /*119e0*/  FFMA.FTZ R66, R30, R47, -R61 ;  /* 0x0000002f1e427223 */ /* 0x000fe2000001083d */
[----:B------:R-:W-:Y:S01]  /*119f0*/  FMUL.FTZ R47, R45, R103 ;  /* 0x000000672d2f7220 */ /* 0x000fe20000410000 */
[----:B------:R-:W-:Y:S02]  /*11a00*/  IMAD.U32 R62, R108, 0x10000, RZ ;  /* 0x000100006c3e7824 */ /* 0x000fe400078e00ff */
[----:B------:R-:W-:Y:S01]  /*11a10*/  FFMA.FTZ R65, R30, R63, R65 ;  /* 0x0000003f1e417223 */ /* 0x000fe20000010041 */
[C---:B------:R-:W-:Y:S01]  /*11a20*/  FFMA.FTZ R100, R32.reuse, R103, R100 ;  /* 0x0000006720647223 */ /* 0x040fe20000010064 */
[----:B------:R-:W-:Y:S01]  /*11a30*/  FFMA.FTZ R30, R32, R107, -R47 ;  /* 0x0000006b201e7223 */ /* 0x000fe2000001082f */
[C---:B------:R-:W-:Y:S01]  /*11a40*/  FMUL.FTZ R102, R33.reuse, R64 ;  /* 0x0000004021667220 */ /* 0x040fe20000410000 */
[----:B------:R-:W-:Y:S01]  /*11a50*/  FMUL.FTZ R32, R33, R62 ;  /* 0x0000003e21207220 */ /* 0x000fe20000410000 */
[----:B------:R-:W-:-:S02]  /*11a60*/  LOP3.LUT R104, R104, 0xffff0000, RZ, 0xc0, !PT ;  /* 0xffff000068687812 */ /* 0x000fc400078ec0ff */
[----:B------:R-:W-:Y:S01]  /*11a70*/  LOP3.LUT R105, R105, 0xffff0000, RZ, 0xc0, !PT ;  /* 0xffff000069697812 */ /* 0x000fe200078ec0ff */
[C---:B------:R-:W-:Y:S01]  /*11a80*/  FFMA.FTZ R102, R29.reuse, R62, -R102 ;  /* 0x0000003e1d667223 */ /* 0x040fe20000010866 */
[----:B------:R-:W-:Y:S01]  /*11a90*/  LOP3.LUT R108, R108, 0xffff0000, RZ, 0xc0, !PT ;  /* 0xffff00006c6c7812 */ /* 0x000fe200078ec0ff */
[----:B------:R-:W-:Y:S01]  /*11aa0*/  FFMA.FTZ R64, R29, R64, R32 ;  /* 0x000000401d407223 */ /* 0x000fe20000010020 */
[----:B------:R-:W-:Y:S01]  /*11ab0*/  LOP3.LUT R109, R109, 0xffff0000, RZ, 0xc0, !PT ;  /* 0xffff00006d6d7812 */ /* 0x000fe200078ec0ff */
[C---:B------:R-:W-:Y:S01]  /*11ac0*/  FMUL.FTZ R29, R31.reuse, R104 ;  /* 0x000000681f1d7220 */ /* 0x040fe20000410000 */
[C---:B------:R-:W-:Y:S01]  /*11ad0*/  FMUL.FTZ R47, R46.reuse, R105 ;  /* 0x000000692e2f7220 */ /* 0x040fe20000410000 */
[----:B------:R-:W-:Y:S01]  /*11ae0*/  FMUL.FTZ R33, R31, R108 ;  /* 0x0000006c1f217220 */ /* 0x000fe20000410000 */
[----:B------:R-:W-:Y:S01]  /*11af0*/  F2FP.BF16.F32.PACK_AB R32, R65, R40 ;  /* 0x000000284120723e */ /* 0x000fe200000010ff */
[-C--:B------:R-:W-:Y:S01]  /*11b00*/  FMUL.FTZ R46, R46, R109.reuse ;  /* 0x0000006d2e2e7220 */ /* 0x080fe20000410000 */
        /* <DEDUP_REMOVED lines=13> */
.L_x_1737:
[----:B------:R-:W-:Y:S05]  /*11be0*/  BSYNC B2 ;  /* 0x0000000000027941 */ /* 0x000fea0003800000 */
.L_x_1736:
[----:B------:R-:W-:Y:S05]  /*11bf0*/  @P2 BRA `(.L_x_1733) ;  /* 0x00000004009c2947 */ /* 0x000fea0003800000 */
[----:B------:R-:W3:Y:S01]  /*11c00*/  LDL R43, [R1+0x3c] ;  /* 0x00003c00012b7983 */ /* 0x000ee20000100800 */
[----:B------:R-:W-:Y:S02]  /*11c10*/  LEA.HI R83, R83, R171, RZ, 0x1d ;  /* 0x000000ab53537211 */ /* 0x000fe400078fe8ff */
[----:B------:R-:W-:Y:S02]  /*11c20*/  SHF.R.U64 R41, R24, 0x10, R25 ;  /* 0x0000001018297819 */ /* 0x000fe40000001219 */
[----:B--2---:R-:W-:Y:S01]  /*11c30*/  SHF.R.S32.HI R30, RZ, 0x1f, R83 ;  /* 0x0000001fff1e7819 */ /* 0x004fe20000011453 */
[----:B------:R-:W-:Y:S01]  /*11c40*/  IMAD.SHL.U32 R28, R83, 0x8, RZ ;  /* 0x00000008531c7824 */ /* 0x000fe200078e00ff */
[----:B-1----:R-:W-:Y:S02]  /*11c50*/  SHF.R.U32.HI R44, RZ, 0x10, R25 ;  /* 0x00000010ff2c7819 */ /* 0x002fe40000011619 */
[----:B------:R-:W-:Y:S02]  /*11c60*/  LEA.HI R30, R30, R83, RZ, 0x3 ;  /* 0x000000531e1e7211 */ /* 0x000fe400078f18ff */
[----:B------:R-:W-:-:S02]  /*11c70*/  LOP3.LUT R29, R185, 0x38, R28, 0xf8, !PT ;  /* 0x00000038b91d7812 */ /* 0x000fc400078ef81c */
[----:B------:R-:W-:Y:S01]  /*11c80*/  SHF.R.U64 R25, R26, 0x10, R27 ;  /* 0x000000101a197819 */ /* 0x000fe2000000121b */
[----:B------:R-:W-:Y:S01]  /*11c90*/  IMAD.SHL.U32 R30, R30, 0x400, RZ ;  /* 0x000004001e1e7824 */ /* 0x000fe200078e00ff */
[----:B------:R-:W-:Y:S02]  /*11ca0*/  LOP3.LUT R29, R29, R186, RZ, 0x3c, !PT ;  /* 0x000000ba1d1d7212 */ /* 0x000fe400078e3cff */
[----:B------:R-:W-:Y:S02]  /*11cb0*/  SHF.R.U64 R26, R36, 0x10, R37 ;  /* 0x00000010241a7819 */ /* 0x000fe40000001225 */
[----:B------:R-:W-:Y:S02]  /*11cc0*/  LOP3.LUT R30, R30, 0x7fffe000, RZ, 0xc0, !PT ;  /* 0x7fffe0001e1e7812 */ /* 0x000fe400078ec0ff */
[----:B------:R-:W-:Y:S02]  /*11cd0*/  SHF.R.U64 R24, R38, 0x10, R39 ;  /* 0x0000001026187819 */ /* 0x000fe40000001227 */
[----:B------:R-:W-:-:S02]  /*11ce0*/  IADD3 R33, R29, R30, R187 ;  /* 0x0000001e1d217210 */ /* 0x000fc40007ffe0bb */
[----:B------:R-:W-:Y:S02]  /*11cf0*/  PRMT R90, R90, 0x5410, R25 ;  /* 0x000054105a5a7816 */ /* 0x000fe40000000019 */
[----:B------:R-:W-:Y:S01]  /*11d00*/  PRMT R87, R87, 0x5410, R26 ;  /* 0x0000541057577816 */ /* 0x000fe2000000001a */
[----:B------:R-:W-:Y:S01]  /*11d10*/  IMAD R40, R33, 0x2, R2 ;  /* 0x0000000221287824 */ /* 0x000fe200078e0202 */
[----:B------:R-:W-:Y:S02]  /*11d20*/  SHF.R.U32.HI R42, RZ, 0x10, R27 ;  /* 0x00000010ff2a7819 */ /* 0x000fe4000001161b */
[----:B------:R-:W-:Y:S02]  /*11d30*/  PRMT R85, R85, 0x5410, R24 ;  /* 0x0000541055557816 */ /* 0x000fe40000000018 */
[----:B------:R-:W1:Y:S01]  /*11d40*/  LDS.128 R32, [R40+0xc400] ;  /* 0x00c4000028207984 */ /* 0x000e620000000c00 */
[----:B------:R-:W-:Y:S02]  /*11d50*/  PRMT R88, R88, 0x5410, R41 ;  /* 0x0000541058587816 */ /* 0x000fe40000000029 */
[----:B------:R-:W-:Y:S01]  /*11d60*/  PRMT R89, R89, 0x5410, R44 ;  /* 0x0000541059597816 */ /* 0x000fe2000000002c */
[----:B------:R-:W-:Y:S01]  /*11d70*/  IMAD.U32 R44, R87, 0x10000, RZ ;  /* 0x00010000572c7824 */ /* 0x000fe200078e00ff */
[----:B------:R-:W-:-:S02]  /*11d80*/  SHF.R.U32.HI R37, RZ, 0x10, R37 ;  /* 0x00000010ff257819 */ /* 0x000fc40000011625 */
[----:B------:R-:W-:Y:S02]  /*11d90*/  SHF.R.U32.HI R39, RZ, 0x10, R39 ;  /* 0x00000010ff277819 */ /* 0x000fe40000011627 */
[----:B------:R-:W-:Y:S01]  /*11da0*/  PRMT R91, R91, 0x5410, R42 ;  /* 0x000054105b5b7816 */ /* 0x000fe2000000002a */
[----:B------:R-:W-:Y:S01]  /*11db0*/  IMAD.U32 R42, R88, 0x10000, RZ ;  /* 0x00010000582a7824 */ /* 0x000fe200078e00ff */
[----:B------:R-:W-:Y:S02]  /*11dc0*/  PRMT R86, R86, 0x5410, R37 ;  /* 0x0000541056567816 */ /* 0x000fe40000000025 */
[----:B------:R-:W-:Y:S02]  /*11dd0*/  PRMT R84, R84, 0x5410, R39 ;  /* 0x0000541054547816 */ /* 0x000fe40000000027 */
[----:B------:R-:W-:Y:S01]  /*11de0*/  LOP3.LUT R87, R87, 0xffff0000, RZ, 0xc0, !PT ;  /* 0xffff000057577812 */ /* 0x000fe200078ec0ff */
[C---:B------:R-:W-:Y:S01]  /*11df0*/  IMAD.U32 R46, R86.reuse, 0x10000, RZ ;  /* 0x00010000562e7824 */ /* 0x040fe200078e00ff */
[----:B------:R-:W-:Y:S01]  /*11e00*/  LOP3.LUT R86, R86, 0xffff0000, RZ, 0xc0, !PT ;  /* 0xffff000056567812 */ /* 0x000fe200078ec0ff */
[C---:B-1----:R-:W-:Y:S01]  /*11e10*/  IMAD.U32 R37, R33.reuse, 0x10000, RZ ;  /* 0x0001000021257824 */ /* 0x042fe200078e00ff */
[----:B------:R-:W-:Y:S01]  /*11e20*/  LOP3.LUT R33, R33, 0xffff0000, RZ, 0xc0, !PT ;  /* 0xffff000021217812 */ /* 0x000fe200078ec0ff */
[C---:B------:R-:W-:Y:S01]  /*11e30*/  IMAD.U32 R39, R35.reuse, 0x10000, RZ ;  /* 0x0001000023277824 */ /* 0x040fe200078e00ff */
[----:B------:R-:W-:Y:S01]  /*11e40*/  LOP3.LUT R35, R35, 0xffff0000, RZ, 0xc0, !PT ;  /* 0xffff000023237812 */ /* 0x000fe200078ec0ff */
[----:B------:R-:W-:Y:S01]  /*11e50*/  FMUL.FTZ R64, R37, R46 ;  /* 0x0000002e25407220 */ /* 0x000fe20000410000 */
[C---:B------:R-:W-:Y:S01]  /*11e60*/  IMAD.U32 R38, R34.reuse, 0x10000, RZ ;  /* 0x0001000022267824 */ /* 0x040fe200078e00ff */
[----:B------:R-:W-:Y:S01]  /*11e70*/  LOP3.LUT R34, R34, 0xffff0000, RZ, 0xc0, !PT ;  /* 0xffff000022227812 */ /* 0x000fe200078ec0ff */
[----:B---3--:R-:W1:Y:S02]  /*11e80*/  LDS.128 R28, [R43] ;  /* 0x000000002b1c7984 */ /* 0x008e640000000c00 */
[C---:B-1----:R-:W-:Y:S01]  /*11e90*/  IMAD.U32 R25, R28.reuse, 0x10000, RZ ;  /* 0x000100001c197824 */ /* 0x042fe200078e00ff */
[----:B------:R-:W-:Y:S01]  /*11ea0*/  LOP3.LUT R26, R28, 0xffff0000, RZ, 0xc0, !PT ;  /* 0xffff00001c1a7812 */ /* 0x000fe200078ec0ff */
[C---:B------:R-:W-:Y:S01]  /*11eb0*/  IMAD.U32 R27, R29.reuse, 0x10000, RZ ;  /* 0x000100001d1b7824 */ /* 0x040fe200078e00ff */
[----:B------:R-:W-:Y:S01]  /*11ec0*/  LOP3.LUT R28, R29, 0xffff0000, RZ, 0xc0, !PT ;  /* 0xffff00001d1c7812 */ /* 0x000fe200078ec0ff */
[C---:B------:R-:W-:Y:S01]  /*11ed0*/  IMAD.U32 R29, R30.reuse, 0x10000, RZ ;  /* 0x000100001e1d7824 */ /* 0x040fe200078e00ff */
[----:B------:R-:W-:Y:S01]  /*11ee0*/  LOP3.LUT R24, R30, 0xffff0000, RZ, 0xc0, !PT ;  /* 0xffff00001e187812 */ /* 0x000fe200078ec0ff */
[C---:B------:R-:W-:Y:S01]  /*11ef0*/  IMAD.U32 R36, R31.reuse, 0x10000, RZ ;  /* 0x000100001f247824 */ /* 0x040fe200078e00ff */
[----:B------:R-:W-:Y:S01]  /*11f00*/  LOP3.LUT R30, R31, 0xffff0000, RZ, 0xc0, !PT ;  /* 0xffff00001f1e7812 */ /* 0x000fe200078ec0ff */
[C---:B------:R-:W-:Y:S01]  /*11f10*/  IMAD.U32 R31, R32.reuse, 0x10000, RZ ;  /* 0x00010000201f7824 */ /* 0x040fe200078e00ff */
[----:B------:R-:W-:-:S03]  /*11f20*/  LOP3.LUT R32, R32, 0xffff0000, RZ, 0xc0, !PT ;  /* 0xffff000020207812 */ /* 0x000fc600078ec0ff */
[C---:B------:R-:W-:Y:S01]  /*11f30*/  FMUL.FTZ R60, R31.reuse, R44 ;  /* 0x0000002c1f3c7220 */ /* 0x040fe20000410000 */
[-C--:B------:R-:W-:Y:S01]  /*11f40*/  FMUL.FTZ R62, R31, R42.reuse ;  /* 0x0000002a1f3e7220 */ /* 0x080fe20000410000 */
[C---:B------:R-:W-:Y:S01]  /*11f50*/  IMAD.U32 R31, R84.reuse, 0x10000, RZ ;  /* 0x00010000541f7824 */ /* 0x040fe200078e00ff */
[----:B------:R-:W-:Y:S01]  /*11f60*/  LOP3.LUT R84, R84, 0xffff0000, RZ, 0xc0, !PT ;  /* 0xffff000054547812 */ /* 0x000fe200078ec0ff */
[----:B------:R-:W-:Y:S01]  /*11f70*/  FFMA.FTZ R60, R25, R42, -R60 ;  /* 0x0000002a193c7223 */ /* 0x000fe2000001083c */
[----:B------:R-:W-:Y:S02]  /*11f80*/  IMAD.U32 R42, R89, 0x10000, RZ ;  /* 0x00010000592a7824 */ /* 0x000fe400078e00ff */
[----:B------:R-:W-:Y:S01]  /*11f90*/  FFMA.FTZ R62, R25, R44, R62 ;  /* 0x0000002c193e7223 */ /* 0x000fe2000001003e */
[----:B------:R-:W-:Y:S01]  /*11fa0*/  IMAD.U32 R25, R91, 0x10000, RZ ;  /* 0x000100005b197824 */ /* 0x000fe200078e00ff */
[----:B------:R-:W-:Y:S01]  /*11fb0*/  LOP3.LUT R89, R89, 0xffff0000, RZ, 0xc0, !PT ;  /* 0xffff000059597812 */ /* 0x000fe200078ec0ff */
[-C--:B------:R-:W-:Y:S01]  /*11fc0*/  FMUL.FTZ R44, R37, R42.reuse ;  /* 0x0000002a252c7220 */ /* 0x080fe20000410000 */
[----:B------:R-:W-:Y:S01]  /*11fd0*/  FMUL.FTZ R37, R39, R31 ;  /* 0x0000001f27257220 */ /* 0x000fe20000410000 */
[----:B------:R-:W-:Y:S01]  /*11fe0*/  FFMA.FTZ R64, R27, R42, -R64 ;  /* 0x0000002a1b407223 */ /* 0x000fe20000010840 */
[-C--:B------:R-:W-:Y:S01]  /*11ff0*/  FMUL.FTZ R42, R39, R25.reuse ;  /* 0x00000019272a7220 */ /* 0x080fe20000410000 */
[----:B------:R-:W-:Y:S01]  /*12000*/  FFMA.FTZ R44, R27, R46, R44 ;  /* 0x0000002e1b2c7223 */ /* 0x000fe2000001002c */
[----:B------:R-:W-:Y:S01]  /*12010*/  FFMA.FTZ R41, R36, R25, -R37 ;  /* 0x0000001924297223 */ /* 0x000fe20000010825 */
[----:B------:R-:W-:Y:S01]  /*12020*/  LOP3.LUT R25, R88, 0xffff0000, RZ, 0xc0, !PT ;  /* 0xffff000058197812 */ /* 0x000fe200078ec0ff */
[----:B------:R-:W-:Y:S01]  /*12030*/  FMUL.FTZ R27, R32, R87 ;  /* 0x00000057201b7220 */ /* 0x000fe20000410000 */
[----:B------:R-:W-:Y:S01]  /*12040*/  FFMA.FTZ R42, R36, R31, R42 ;  /* 0x0000001f242a7223 */ /* 0x000fe2000001002a */
[----:B------:R-:W-:Y:S01]  /*12050*/  LOP3.LUT R91, R91, 0xffff0000, RZ, 0xc0, !PT ;  /* 0xffff00005b5b7812 */ /* 0x000fe200078ec0ff */
[----:B------:R-:W-:Y:S01]  /*12060*/  FMUL.FTZ R39, R33, R86 ;  /* 0x0000005621277220 */ /* 0x000fe20000410000 */
[-C--:B------:R-:W-:Y:S01]  /*12070*/  FMUL.FTZ R37, R32, R25.reuse ;  /* 0x0000001920257220 */ /* 0x080fe20000410000 */
[----:B------:R-:W-:Y:S01]  /*12080*/  FFMA.FTZ R31, R26, R25, -R27 ;  /* 0x000000191a1f7223 */ /* 0x000fe2000001081b */
[C---:B------:R-:W-:Y:S01]  /*12090*/  IMAD.U32 R27, R85.reuse, 0x10000, RZ ;  /* 0x00010000551b7824 */ /* 0x040fe200078e00ff */
[----:B------:R-:W-:Y:S01]  /*120a0*/  LOP3.LUT R85, R85, 0xffff0000, RZ, 0xc0, !PT ;  /* 0xffff000055557812 */ /* 0x000fe200078ec0ff */
[----:B------:R-:W-:-:S02]  /*120b0*/  IMAD.U32 R25, R90, 0x10000, RZ ;  /* 0x000100005a197824 */ /* 0x000fc400078e00ff */
[----:B------:R-:W-:Y:S01]  /*120c0*/  FFMA.FTZ R37, R26, R87, R37 ;  /* 0x000000571a257223 */ /* 0x000fe20000010025 */
[C---:B------:R-:W-:Y:S01]  /*120d0*/  FMUL.FTZ R26, R38.reuse, R27 ;  /* 0x0000001b261a7220 */ /* 0x040fe20000410000 */
[----:B------:R-:W-:Y:S01]  /*120e0*/  FMUL.FTZ R33, R33, R89 ;  /* 0x0000005921217220 */ /* 0x000fe20000410000 */
[----:B------:R-:W-:Y:S01]  /*120f0*/  FMUL.FTZ R38, R38, R25 ;  /* 0x0000001926267220 */ /* 0x000fe20000410000 */
[----:B------:R-:W-:Y:S01]  /*12100*/  FFMA.FTZ R39, R28, R89, -R39 ;  /* 0x000000591c277223 */ /* 0x000fe20000010827 */
[C---:B------:R-:W-:Y:S01]  /*12110*/  FFMA.FTZ R26, R29.reuse, R25, -R26 ;  /* 0x000000191d1a7223 */ /* 0x040fe2000001081a */
[----:B------:R-:W-:Y:S01]  /*12120*/  LOP3.LUT R25, R90, 0xffff0000, RZ, 0xc0, !PT ;  /* 0xffff00005a197812 */ /* 0x000fe200078ec0ff */
[----:B------:R-:W-:Y:S01]  /*12130*/  FFMA.FTZ R38, R29, R27, R38 ;  /* 0x0000001b1d267223 */ /* 0x000fe20000010026 */
[C---:B------:R-:W-:Y:S01]  /*12140*/  FMUL.FTZ R27, R34.reuse, R85 ;  /* 0x00000055221b7220 */ /* 0x040fe20000410000 */
[C---:B------:R-:W-:Y:S01]  /*12150*/  FMUL.FTZ R29, R35.reuse, R84 ;  /* 0x00000054231d7220 */ /* 0x040fe20000410000 */
[----:B------:R-:W-:Y:S01]  /*12160*/  FMUL.FTZ R35, R35, R91 ;  /* 0x0000005b23237220 */ /* 0x000fe20000410000 */
[-C--:B------:R-:W-:Y:S01]  /*12170*/  FMUL.FTZ R34, R34, R25.reuse ;  /* 0x0000001922227220 */ /* 0x080fe20000410000 */
        /* <DEDUP_REMOVED lines=15> */
.L_x_1733:
[----:B------:R-:W-:Y:S05]  /*12270*/  BSYNC B1 ;  /* 0x0000000000017941 */ /* 0x000fea0003800000 */
.L_x_1732:
[----:B---3--:R-:W-:-:S05]  /*12280*/  VIADD R24, R174, 0x40 ;  /* 0x00000040ae187836 */ /* 0x008fca0000000000 */
[----:B------:R-:W-:-:S13]  /*12290*/  ISETP.GE.AND P0, PT, R24, R69, PT ;  /* 0x000000451800720c */ /* 0x000fda0003f06270 */
[----:B------:R-:W-:Y:S05]  /*122a0*/  @P0 BRA `(.L_x_1713) ;  /* 0x0000001400040947 */ /* 0x000fea0003800000 */
[----:B-12---:R-:W1:Y:S01]  /*122b0*/  LDC R33, c[0x0][0x3f4] ;  /* 0x0000fd00ff217b82 */ /* 0x006e620000000800 */
[----:B------:R-:W-:Y:S01]  /*122c0*/  BSSY B1, `(.L_x_1738) ;  /* 0x000006d000017945 */ /* 0x000fe20003800000 */
[----:B------:R-:W-:Y:S02]  /*122d0*/  SHF.R.U32.HI R44, RZ, 0x3, R181 ;  /* 0x00000003ff2c7819 */ /* 0x000fe400000116b5 */
[-C--:B-1----:R-:W-:Y:S02]  /*122e0*/  ISETP.GE.AND P0, PT, R18, R33.reuse, PT ;  /* 0x000000211200720c */ /* 0x082fe40003f06270 */
[-C--:B------:R-:W-:Y:S02]  /*122f0*/  ISETP.GE.AND P1, PT, R167, R33.reuse, PT ;  /* 0x00000021a700720c */ /* 0x080fe40003f26270 */
[----:B------:R-:W-:-:S09]  /*12300*/  ISETP.GE.AND P2, PT, R168, R33, PT ;  /* 0x00000021a800720c */ /* 0x000fd20003f46270 */
[----:B------:R-:W-:Y:S05]  /*12310*/  @P0 BRA `(.L_x_1739) ;  /* 0x00000004009c0947 */ /* 0x000fea0003800000 */
[----:B------:R-:W2:Y:S01]  /*12320*/  LDL R46, [R1+0x40] ;  /* 0x00004000012e7983 */ /* 0x000ea20000100800 */
[----:B------:R-:W-:Y:S02]  /*12330*/  LEA.HI R24, R33, R210, RZ, 0x1d ;  /* 0x000000d221187211 */ /* 0x000fe400078fe8ff */
[--C-:B------:R-:W-:Y:S02]  /*12340*/  SHF.R.U64 R35, R4, 0x10, R5.reuse ;  /* 0x0000001004237819 */ /* 0x100fe40000001205 */
[----:B------:R-:W-:Y:S01]  /*12350*/  SHF.R.S32.HI R25, RZ, 0x1f, R24 ;  /* 0x0000001fff197819 */ /* 0x000fe20000011418 */
[----:B------:R-:W-:Y:S01]  /*12360*/  IMAD.SHL.U32 R26, R24, 0x8, RZ ;  /* 0x00000008181a7824 */ /* 0x000fe200078e00ff */
[----:B------:R-:W-:Y:S02]  /*12370*/  SHF.R.U32.HI R4, RZ, 0x10, R5 ;  /* 0x00000010ff047819 */ /* 0x000fe40000011605 */
[----:B------:R-:W-:Y:S02]  /*12380*/  LEA.HI R25, R25, R24, RZ, 0x3 ;  /* 0x0000001819197211 */ /* 0x000fe400078f18ff */
[----:B------:R-:W-:-:S02]  /*12390*/  LOP3.LUT R24, R181, 0x38, R26, 0xf8, !PT ;  /* 0x00000038b5187812 */ /* 0x000fc400078ef81a */
[--C-:B------:R-:W-:Y:S01]  /*123a0*/  SHF.R.U64 R5, R6, 0x10, R7.reuse ;  /* 0x0000001006057819 */ /* 0x100fe20000001207 */
[----:B------:R-:W-:Y:S01]  /*123b0*/  IMAD.SHL.U32 R25, R25, 0x400, RZ ;  /* 0x0000040019197824 */ /* 0x000fe200078e00ff */
[----:B------:R-:W-:Y:S02]  /*123c0*/  LOP3.LUT R24, R24, R44, RZ, 0x3c, !PT ;  /* 0x0000002c18187212 */ /* 0x000fe400078e3cff */
[----:B------:R-:W-:Y:S02]  /*123d0*/  SHF.R.U32.HI R6, RZ, 0x10, R7 ;  /* 0x00000010ff067819 */ /* 0x000fe40000011607 */
[----:B------:R-:W-:Y:S02]  /*123e0*/  LOP3.LUT R25, R25, 0x7fffe000, RZ, 0xc0, !PT ;  /* 0x7fffe00019197812 */ /* 0x000fe400078ec0ff */
[----:B------:R-:W-:Y:S02]  /*123f0*/  SHF.R.U64 R39, R48, 0x10, R49 ;  /* 0x0000001030277819 */ /* 0x000fe40000001231 */
[----:B------:R-:W-:-:S02]  /*12400*/  IADD3 R29, R24, R25, R201 ;  /* 0x00000019181d7210 */ /* 0x000fc40007ffe0c9 */
[----:B------:R-:W-:Y:S02]  /*12410*/  PRMT R92, R92, 0x5410, R35 ;  /* 0x000054105c5c7816 */ /* 0x000fe40000000023 */
[----:B------:R-:W-:Y:S01]  /*12420*/  PRMT R93, R93, 0x5410, R4 ;  /* 0x000054105d5d7816 */ /* 0x000fe20000000004 */
[----:B------:R-:W-:Y:S01]  /*12430*/  IMAD R32, R29, 0x2, R2 ;  /* 0x000000021d207824 */ /* 0x000fe200078e0202 */
[----:B------:R-:W-:Y:S02]  /*12440*/  PRMT R94, R94, 0x5410, R5 ;  /* 0x000054105e5e7816 */ /* 0x000fe40000000005 */
[----:B------:R-:W-:Y:S01]  /*12450*/  PRMT R95, R95, 0x5410, R6 ;  /* 0x000054105f5f7816 */ /* 0x000fe20000000006 */
[----:B------:R-:W-:Y:S01]  /*12460*/  IMAD.U32 R40, R93, 0x10000, RZ ;  /* 0x000100005d287824 */ /* 0x000fe200078e00ff */
[----:B------:R-:W1:Y:S01]  /*12470*/  LDS.128 R28, [R32+0xc400] ;  /* 0x00c40000201c7984 */ /* 0x000e620000000c00 */
[----:B------:R-:W-:Y:S01]  /*12480*/  PRMT R96, R96, 0x5410, R39 ;  /* 0x0000541060607816 */ /* 0x000fe20000000027 */
[----:B------:R-:W-:Y:S01]  /*12490*/  IMAD.U32 R39, R92, 0x10000, RZ ;  /* 0x000100005c277824 */ /* 0x000fe200078e00ff */
[----:B------:R-:W-:-:S02]  /*124a0*/  SHF.R.U32.HI R48, RZ, 0x10, R49 ;  /* 0x00000010ff307819 */ /* 0x000fc40000011631 */
[--C-:B------:R-:W-:Y:S01]  /*124b0*/  SHF.R.U64 R37, R50, 0x10, R51.reuse ;  /* 0x0000001032257819 */ /* 0x100fe20000001233 */
[----:B------:R-:W-:Y:S01]  /*124c0*/  IMAD.U32 R38, R96, 0x10000, RZ ;  /* 0x0001000060267824 */ /* 0x000fe200078e00ff */
[----:B------:R-:W-:Y:S02]  /*124d0*/  SHF.R.U32.HI R50, RZ, 0x10, R51 ;  /* 0x00000010ff327819 */ /* 0x000fe40000011633 */
[----:B------:R-:W-:Y:S02]  /*124e0*/  PRMT R97, R97, 0x5410, R48 ;  /* 0x0000541061617816 */ /* 0x000fe40000000030 */
[----:B------:R-:W-:Y:S02]  /*124f0*/  PRMT R99, R99, 0x5410, R50 ;  /* 0x0000541063637816 */ /* 0x000fe40000000032 */
[----:B------:R-:W-:Y:S02]  /*12500*/  PRMT R98, R98, 0x5410, R37 ;  /* 0x0000541062627816 */ /* 0x000fe40000000025 */
[----:B------:R-:W-:-:S02]  /*12510*/  LOP3.LUT R92, R92, 0xffff0000, RZ, 0xc0, !PT ;  /* 0xffff00005c5c7812 */ /* 0x000fc400078ec0ff */
[----:B------:R-:W-:Y:S02]  /*12520*/  LOP3.LUT R96, R96, 0xffff0000, RZ, 0xc0, !PT ;  /* 0xffff000060607812 */ /* 0x000fe400078ec0ff */
        /* <DEDUP_REMOVED lines=8> */
[----:B--2---:R-:W1:Y:S02]  /*125b0*/  LDS.128 R24, [R46] ;  /* 0x000000002e187984 */ /* 0x004e640000000c00 */
        /* <DEDUP_REMOVED lines=10> */
[CC--:B------:R-:W-:Y:S01]  /*12660*/  FMUL.FTZ R41, R27.reuse, R39.reuse ;  /* 0x000000271b297220 */ /* 0x0c0fe20000410000 */
[-C--:B------:R-:W-:Y:S01]  /*12670*/  FMUL.FTZ R43, R27, R38.reuse ;  /* 0x000000261b2b7220 */ /* 0x080fe20000410000 */
[C---:B------:R-:W-:Y:S01]  /*12680*/  IMAD.U32 R27, R97.reuse, 0x10000, RZ ;  /* 0x00010000611b7824 */ /* 0x040fe200078e00ff */
[----:B------:R-:W-:Y:S01]  /*12690*/  LOP3.LUT R97, R97, 0xffff0000, RZ, 0xc0, !PT ;  /* 0xffff000061617812 */ /* 0x000fe200078ec0ff */
[C---:B------:R-:W-:Y:S01]  /*126a0*/  FFMA.FTZ R41, R4.reuse, R38, -R41 ;  /* 0x0000002604297223 */ /* 0x040fe20000010829 */
[----:B------:R-:W-:Y:S02]  /*126b0*/  IMAD.U32 R38, R95, 0x10000, RZ ;  /* 0x000100005f267824 */ /* 0x000fe400078e00ff */
[----:B------:R-:W-:Y:S01]  /*126c0*/  FFMA.FTZ R43, R4, R39, R43 ;  /* 0x00000027042b7223 */ /* 0x000fe2000001002b */
[----:B------:R-:W-:Y:S02]  /*126d0*/  IMAD.U32 R4, R99, 0x10000, RZ ;  /* 0x0001000063047824 */ /* 0x000fe400078e00ff */
[-C--:B------:R-:W-:Y:S01]  /*126e0*/  FMUL.FTZ R35, R35, R27.reuse ;  /* 0x0000001b23237220 */ /* 0x080fe20000410000 */
[C---:B------:R-:W-:Y:S01]  /*126f0*/  FFMA.FTZ R45, R6.reuse, R27, -R45 ;  /* 0x0000001b062d7223 */ /* 0x040fe2000001082d */
[C---:B------:R-:W-:Y:S01]  /*12700*/  FMUL.FTZ R27, R37.reuse, R38 ;  /* 0x00000026251b7220 */ /* 0x040fe20000410000 */
[----:B------:R-:W-:Y:S01]  /*12710*/  FMUL.FTZ R39, R37, R4 ;  /* 0x0000000425277220 */ /* 0x000fe20000410000 */
[----:B------:R-:W-:Y:S01]  /*12720*/  FFMA.FTZ R35, R6, R40, R35 ;  /* 0x0000002806237223 */ /* 0x000fe20000010023 */
[----:B------:R-:W-:-:S02]  /*12730*/  IMAD.U32 R6, R94, 0x10000, RZ ;  /* 0x000100005e067824 */ /* 0x000fc400078e00ff */
[----:B------:R-:W-:Y:S01]  /*12740*/  FFMA.FTZ R37, R34, R4, -R27 ;  /* 0x0000000422257223 */ /* 0x000fe2000001081b */
[C---:B------:R-:W-:Y:S01]  /*12750*/  FMUL.FTZ R4, R28.reuse, R92 ;  /* 0x0000005c1c047220 */ /* 0x040fe20000410000 */
[----:B------:R-:W-:Y:S01]  /*12760*/  FMUL.FTZ R28, R28, R96 ;  /* 0x000000601c1c7220 */ /* 0x000fe20000410000 */
[----:B------:R-:W-:Y:S01]  /*12770*/  FMUL.FTZ R40, R36, R6 ;  /* 0x0000000624287220 */ /* 0x000fe20000410000 */
[----:B------:R-:W-:Y:S01]  /*12780*/  LOP3.LUT R94, R94, 0xffff0000, RZ, 0xc0, !PT ;  /* 0xffff00005e5e7812 */ /* 0x000fe200078ec0ff */
[----:B------:R-:W-:Y:S01]  /*12790*/  FFMA.FTZ R96, R5, R96, -R4 ;  /* 0x0000006005607223 */ /* 0x000fe20000010804 */
[C---:B------:R-:W-:Y:S01]  /*127a0*/  IMAD.U32 R4, R98.reuse, 0x10000, RZ ;  /* 0x0001000062047824 */ /* 0x040fe200078e00ff */
[----:B------:R-:W-:Y:S01]  /*127b0*/  LOP3.LUT R98, R98, 0xffff0000, RZ, 0xc0, !PT ;  /* 0xffff000062627812 */ /* 0x000fe200078ec0ff */
[----:B------:R-:W-:Y:S01]  /*127c0*/  FFMA.FTZ R39, R34, R38, R39 ;  /* 0x0000002622277223 */ /* 0x000fe20000010027 */
[----:B------:R-:W-:Y:S01]  /*127d0*/  LOP3.LUT R95, R95, 0xffff0000, RZ, 0xc0, !PT ;  /* 0xffff00005f5f7812 */ /* 0x000fe200078ec0ff */
[-C--:B------:R-:W-:Y:S01]  /*127e0*/  FMUL.FTZ R36, R36, R4.reuse ;  /* 0x0000000424247220 */ /* 0x080fe20000410000 */
[----:B------:R-:W-:Y:S01]  /*127f0*/  LOP3.LUT R99, R99, 0xffff0000, RZ, 0xc0, !PT ;  /* 0xffff000063637812 */ /* 0x000fe200078ec0ff */
[----:B------:R-:W-:Y:S01]  /*12800*/  FFMA.FTZ R40, R7, R4, -R40 ;  /* 0x0000000407287223 */ /* 0x000fe20000010828 */
[C---:B------:R-:W-:Y:S01]  /*12810*/  FMUL.FTZ R27, R29.reuse, R93 ;  /* 0x0000005d1d1b7220 */ /* 0x040fe20000410000 */
[----:B------:R-:W-:Y:S01]  /*12820*/  FMUL.FTZ R38, R29, R97 ;  /* 0x000000611d267220 */ /* 0x000fe20000410000 */
[----:B------:R-:W-:Y:S01]  /*12830*/  FFMA.FTZ R28, R5, R92, R28 ;  /* 0x0000005c051c7223 */ /* 0x000fe2000001001c */
[C---:B------:R-:W-:Y:S01]  /*12840*/  FMUL.FTZ R4, R30.reuse, R94 ;  /* 0x0000005e1e047220 */ /* 0x040fe20000410000 */
[----:B------:R-:W-:Y:S01]  /*12850*/  FFMA.FTZ R36, R7, R6, R36 ;  /* 0x0000000607247223 */ /* 0x000fe20000010024 */
[-C--:B------:R-:W-:Y:S01]  /*12860*/  FMUL.FTZ R5, R30, R98.reuse ;  /* 0x000000621e057220 */ /* 0x080fe20000410000 */
[C---:B------:R-:W-:Y:S01]  /*12870*/  FMUL.FTZ R29, R31.reuse, R95 ;  /* 0x0000005f1f1d7220 */ /* 0x040fe20000410000 */
[----:B------:R-:W-:Y:S01]  /*12880*/  FMUL.FTZ R6, R31, R99 ;  /* 0x000000631f067220 */ /* 0x000fe20000410000 */
[----:B------:R-:W-:Y:S01]  /*12890*/  FFMA.FTZ R34, R24, R97, -R27 ;  /* 0x0000006118227223 */ /* 0x000fe2000001081b */
[C---:B------:R-:W-:Y:S01]  /*128a0*/  FFMA.FTZ R7, R25.reuse, R98, -R4 ;  /* 0x0000006219077223 */ /* 0x040fe20000010804 */
[----:B------:R-:W-:Y:S01]  /*128b0*/  FFMA.FTZ R27, R25, R94, R5 ;  /* 0x0000005e191b7223 */ /* 0x000fe20000010005 */
        /* <DEDUP_REMOVED lines=13> */
.L_x_1739:
[----:B------:R-:W-:Y:S05]  /*12990*/  BSYNC B1 ;  /* 0x0000000000017941 */ /* 0x000fea0003800000 */
.L_x_1738:
[----:B------:R-:W-:Y:S04]  /*129a0*/  BSSY B1, `(.L_x_1740) ;  /* 0x0000069000017945 */ /* 0x000fe80003800000 */
[----:B------:R-:W-:Y:S05]  /*129b0*/  @P1 BRA `(.L_x_1741) ;  /* 0x00000004009c1947 */ /* 0x000fea0003800000 */
[----:B------:R-:W2:Y:S01]  /*129c0*/  LDL R41, [R1+0x38] ;  /* 0x0000380001297983 */ /* 0x000ea20000100800 */
[----:B-1----:R-:W-:Y:S02]  /*129d0*/  LEA.HI R4, R33, R170, RZ, 0x1d ;  /* 0x000000aa21047211 */ /* 0x002fe400078fe8ff */
[----:B------:R-:W-:Y:S02]  /*129e0*/  SHF.R.U64 R34, R52, 0x10, R53 ;  /* 0x0000001034227819 */ /* 0x000fe40000001235 */
[----:B------:R-:W-:Y:S01]  /*129f0*/  SHF.R.S32.HI R5, RZ, 0x1f, R4 ;  /* 0x0000001fff057819 */ /* 0x000fe20000011404 */
[----:B------:R-:W-:Y:S01]  /*12a00*/  IMAD.SHL.U32 R6, R4, 0x8, RZ ;  /* 0x0000000804067824 */ /* 0x000fe200078e00ff */
[----:B------:R-:W-:Y:S02]  /*12a10*/  SHF.R.U64 R30, R8, 0x10, R9 ;  /* 0x00000010081e7819 */ /* 0x000fe40000001209 */
[----:B------:R-:W-:Y:S02]  /*12a20*/  LEA.HI R5, R5, R4, RZ, 0x3 ;  /* 0x0000000405057211 */ /* 0x000fe400078f18ff */
[----:B------:R-:W-:-:S02]  /*12a30*/  LOP3.LUT R4, R181, 0x38, R6, 0xf8, !PT ;  /* 0x00000038b5047812 */ /* 0x000fc400078ef806 */
[----:B------:R-:W-:Y:S01]  /*12a40*/  SHF.R.U32.HI R9, RZ, 0x10, R9 ;  /* 0x00000010ff097819 */ /* 0x000fe20000011609 */
[----:B------:R-:W-:Y:S01]  /*12a50*/  IMAD.SHL.U32 R5, R5, 0x400, RZ ;  /* 0x0000040005057824 */ /* 0x000fe200078e00ff */
[----:B------:R-:W-:Y:S02]  /*12a60*/  LOP3.LUT R4, R4, R44, RZ, 0x3c, !PT ;  /* 0x0000002c04047212 */ /* 0x000fe400078e3cff */
[----:B------:R-:W-:Y:S02]  /*12a70*/  PRMT R79, R79, 0x5410, R34 ;  /* 0x000054104f4f7816 */ /* 0x000fe40000000022 */
[----:B------:R-:W-:Y:S02]  /*12a80*/  LOP3.LUT R5, R5, 0x7fffe000, RZ, 0xc0, !PT ;  /* 0x7fffe00005057812 */ /* 0x000fe400078ec0ff */
[----:B------:R-:W-:Y:S01]  /*12a90*/  PRMT R75, R75, 0x5410, R30 ;  /* 0x000054104b4b7816 */ /* 0x000fe2000000001e */
[----:B------:R-:W-:Y:S01]  /*12aa0*/  IMAD.U32 R34, R79, 0x10000, RZ ;  /* 0x000100004f227824 */ /* 0x000fe200078e00ff */
[----:B------:R-:W-:-:S02]  /*12ab0*/  IADD3 R25, R4, R5, R201 ;  /* 0x0000000504197210 */ /* 0x000fc40007ffe0c9 */
[----:B------:R-:W-:Y:S01]  /*12ac0*/  SHF.R.U32.HI R53, RZ, 0x10, R53 ;  /* 0x00000010ff357819 */ /* 0x000fe20000011635 */
[----:B------:R-:W-:Y:S01]  /*12ad0*/  IMAD.U32 R35, R75, 0x10000, RZ ;  /* 0x000100004b237824 */ /* 0x000fe200078e00ff */
[----:B------:R-:W-:Y:S01]  /*12ae0*/  SHF.R.U64 R32, R54, 0x10, R55 ;  /* 0x0000001036207819 */ /* 0x000fe20000001237 */
[----:B------:R-:W-:Y:S01]  /*12af0*/  IMAD R28, R25, 0x2, R2 ;  /* 0x00000002191c7824 */ /* 0x000fe200078e0202 */
[----:B------:R-:W-:Y:S02]  /*12b00*/  SHF.R.U64 R8, R10, 0x10, R11 ;  /* 0x000000100a087819 */ /* 0x000fe4000000120b */
[----:B------:R-:W-:Y:S02]  /*12b10*/  PRMT R76, R76, 0x5410, R9 ;  /* 0x000054104c4c7816 */ /* 0x000fe40000000009 */
[----:B------:R-:W1:Y:S01]  /*12b20*/  LDS.128 R24, [R28+0xc400] ;  /* 0x00c400001c187984 */ /* 0x000e620000000c00 */
[----:B------:R-:W-:Y:S02]  /*12b30*/  SHF.R.U32.HI R55, RZ, 0x10, R55 ;  /* 0x00000010ff377819 */ /* 0x000fe40000011637 */
[----:B------:R-:W-:Y:S01]  /*12b40*/  SHF.R.U32.HI R11, RZ, 0x10, R11 ;  /* 0x00000010ff0b7819 */ /* 0x000fe2000001160b */
[----:B------:R-:W-:Y:S01]  /*12b50*/  IMAD.U32 R36, R76, 0x10000, RZ ;  /* 0x000100004c247824 */ /* 0x000fe200078e00ff */
[----:B------:R-:W-:-:S02]  /*12b60*/  PRMT R80, R80, 0x5410, R53 ;  /* 0x0000541050507816 */ /* 0x000fc40000000035 */
[----:B------:R-:W-:Y:S02]  /*12b70*/  PRMT R77, R77, 0x5410, R8 ;  /* 0x000054104d4d7816 */ /* 0x000fe40000000008 */
[----:B------:R-:W-:Y:S02]  /*12b80*/  PRMT R82, R82, 0x5410, R55 ;  /* 0x0000541052527816 */ /* 0x000fe40000000037 */
[----:B------:R-:W-:Y:S02]  /*12b90*/  PRMT R78, R78, 0x5410, R11 ;  /* 0x000054104e4e7816 */ /* 0x000fe4000000000b */
[----:B------:R-:W-:Y:S02]  /*12ba0*/  PRMT R81, R81, 0x5410, R32 ;  /* 0x0000541051517816 */ /* 0x000fe40000000020 */
[----:B------:R-:W-:Y:S02]  /*12bb0*/  LOP3.LUT R75, R75, 0xffff0000, RZ, 0xc0, !PT ;  /* 0xffff00004b4b7812 */ /* 0x000fe400078ec0ff */
[----:B------:R-:W-:-:S02]  /*12bc0*/  LOP3.LUT R79, R79, 0xffff0000, RZ, 0xc0, !PT ;  /* 0xffff00004f4f7812 */ /* 0x000fc400078ec0ff */
[----:B------:R-:W-:Y:S01]  /*12bd0*/  LOP3.LUT R76, R76, 0xffff0000, RZ, 0xc0, !PT ;  /* 0xffff00004c4c7812 */ /* 0x000fe200078ec0ff */
[C---:B-1----:R-:W-:Y:S01]  /*12be0*/  IMAD.U32 R29, R24.reuse, 0x10000, RZ ;  /* 0x00010000181d7824 */ /* 0x042fe200078e00ff */
[----:B------:R-:W-:Y:S01]  /*12bf0*/  LOP3.LUT R24, R24, 0xffff0000, RZ, 0xc0, !PT ;  /* 0xffff000018187812 */ /* 0x000fe200078ec0ff */
[C---:B------:R-:W-:Y:S01]  /*12c00*/  IMAD.U32 R30, R25.reuse, 0x10000, RZ ;  /* 0x00010000191e7824 */ /* 0x040fe200078e00ff */
[----:B------:R-:W-:Y:S01]  /*12c10*/  LOP3.LUT R25, R25, 0xffff0000, RZ, 0xc0, !PT ;  /* 0xffff000019197812 */ /* 0x000fe200078ec0ff */
[C---:B------:R-:W-:Y:S01]  /*12c20*/  FMUL.FTZ R37, R29.reuse, R35 ;  /* 0x000000231d257220 */ /* 0x040fe20000410000 */
[----:B------:R-:W-:Y:S01]  /*12c30*/  FMUL.FTZ R39, R29, R34 ;  /* 0x000000221d277220 */ /* 0x000fe20000410000 */
[----:B------:R-:W-:Y:S02]  /*12c40*/  IMAD.U32 R29, R80, 0x10000, RZ ;  /* 0x00010000501d7824 */ /* 0x000fe400078e00ff */
[----:B------:R-:W-:Y:S01]  /*12c50*/  FMUL.FTZ R38, R30, R36 ;  /* 0x000000241e267220 */ /* 0x000fe20000410000 */
[----:B------:R-:W-:Y:S01]  /*12c60*/  IMAD.U32 R32, R27, 0x10000, RZ ;  /* 0x000100001b207824 */ /* 0x000fe200078e00ff */
[----:B------:R-:W-:Y:S01]  /*12c70*/  LOP3.LUT R80, R80, 0xffff0000, RZ, 0xc0, !PT ;  /* 0xffff000050507812 */ /* 0x000fe200078ec0ff */
[----:B------:R-:W-:Y:S01]  /*12c80*/  FMUL.FTZ R30, R30, R29 ;  /* 0x0000001d1e1e7220 */ /* 0x000fe20000410000 */
[C---:B------:R-:W-:Y:S01]  /*12c90*/  IMAD.U32 R31, R26.reuse, 0x10000, RZ ;  /* 0x000100001a1f7824 */ /* 0x040fe200078e00ff */
[----:B------:R-:W-:-:S02]  /*12ca0*/  LOP3.LUT R26, R26, 0xffff0000, RZ, 0xc0, !PT ;  /* 0xffff00001a1a7812 */ /* 0x000fc400078ec0ff */
[----:B------:R-:W-:Y:S01]  /*12cb0*/  LOP3.LUT R27, R27, 0xffff0000, RZ, 0xc0, !PT ;  /* 0xffff00001b1b7812 */ /* 0x000fe200078ec0ff */
[----:B--2---:R-:W1:Y:S02]  /*12cc0*/  LDS.128 R4, [R41] ;  /* 0x0000000029047984 */ /* 0x004e640000000c00 */
[C---:B-1----:R-:W-:Y:S01]  /*12cd0*/  IMAD.U32 R8, R4.reuse, 0x10000, RZ ;  /* 0x0001000004087824 */ /* 0x042fe200078e00ff */
[----:B------:R-:W-:Y:S01]  /*12ce0*/  LOP3.LUT R4, R4, 0xffff0000, RZ, 0xc0, !PT ;  /* 0xffff000004047812 */ /* 0x000fe200078ec0ff */
[C---:B------:R-:W-:Y:S01]  /*12cf0*/  IMAD.U32 R9, R5.reuse, 0x10000, RZ ;  /* 0x0001000005097824 */ /* 0x040fe200078e00ff */
[----:B------:R-:W-:Y:S01]  /*12d00*/  LOP3.LUT R5, R5, 0xffff0000, RZ, 0xc0, !PT ;  /* 0xffff000005057812 */ /* 0x000fe200078ec0ff */
[C---:B------:R-:W-:Y:S01]  /*12d10*/  FFMA.FTZ R37, R8.reuse, R34, -R37 ;  /* 0x0000002208257223 */ /* 0x040fe20000010825 */
[----:B------:R-:W-:Y:S01]  /*12d20*/  FFMA.FTZ R39, R8, R35, R39 ;  /* 0x0000002308277223 */ /* 0x000fe20000010027 */
[----:B------:R-:W-:Y:S02]  /*12d30*/  IMAD.U32 R34, R78, 0x10000, RZ ;  /* 0x000100004e227824 */ /* 0x000fe400078e00ff */
[----:B------:R-:W-:Y:S01]  /*12d40*/  FFMA.FTZ R38, R9, R29, -R38 ;  /* 0x0000001d09267223 */ /* 0x000fe20000010826 */
[----:B------:R-:W-:-:S02]  /*12d50*/  IMAD.U32 R8, R82, 0x10000, RZ ;  /* 0x0001000052087824 */ /* 0x000fc400078e00ff */
[----:B------:R-:W-:Y:S01]  /*12d60*/  FFMA.FTZ R36, R9, R36, R30 ;  /* 0x0000002409247223 */ /* 0x000fe2000001001e */
[----:B------:R-:W-:Y:S02]  /*12d70*/  IMAD.U32 R11, R7, 0x10000, RZ ;  /* 0x00010000070b7824 */ /* 0x000fe400078e00ff */
[C---:B------:R-:W-:Y:S01]  /*12d80*/  FMUL.FTZ R40, R32.reuse, R34 ;  /* 0x0000002220287220 */ /* 0x040fe20000410000 */
[----:B------:R-:W-:Y:S01]  /*12d90*/  FMUL.FTZ R29, R32, R8 ;  /* 0x00000008201d7220 */ /* 0x000fe20000410000 */
[C---:B------:R-:W-:Y:S01]  /*12da0*/  FMUL.FTZ R9, R24.reuse, R75 ;  /* 0x0000004b18097220 */ /* 0x040fe20000410000 */
[----:B------:R-:W-:Y:S01]  /*12db0*/  FMUL.FTZ R32, R25, R76 ;  /* 0x0000004c19207220 */ /* 0x000fe20000410000 */
[C---:B------:R-:W-:Y:S01]  /*12dc0*/  FFMA.FTZ R40, R11.reuse, R8, -R40 ;  /* 0x000000080b287223 */ /* 0x040fe20000010828 */
[----:B------:R-:W-:Y:S01]  /*12dd0*/  FFMA.FTZ R34, R11, R34, R29 ;  /* 0x000000220b227223 */ /* 0x000fe2000001001d */
[-C--:B------:R-:W-:Y:S01]  /*12de0*/  FMUL.FTZ R11, R24, R79.reuse ;  /* 0x0000004f180b7220 */ /* 0x080fe20000410000 */
[----:B------:R-:W-:Y:S01]  /*12df0*/  FFMA.FTZ R24, R4, R79, -R9 ;  /* 0x0000004f04187223 */ /* 0x000fe20000010809 */
[----:B------:R-:W-:-:S02]  /*12e00*/  IMAD.U32 R9, R77, 0x10000, RZ ;  /* 0x000100004d097824 */ /* 0x000fc400078e00ff */
[----:B------:R-:W-:Y:S01]  /*12e10*/  FMUL.FTZ R25, R25, R80 ;  /* 0x0000005019197220 */ /* 0x000fe20000410000 */
[----:B------:R-:W-:Y:S01]  /*12e20*/  IMAD.U32 R8, R81, 0x10000, RZ ;  /* 0x0001000051087824 */ /* 0x000fe200078e00ff */
[----:B------:R-:W-:Y:S01]  /*12e30*/  LOP3.LUT R77, R77, 0xffff0000, RZ, 0xc0, !PT ;  /* 0xffff00004d4d7812 */ /* 0x000fe200078ec0ff */
[----:B------:R-:W-:Y:S02]  /*12e40*/  IMAD.U32 R10, R6, 0x10000, RZ ;  /* 0x00010000060a7824 */ /* 0x000fe400078e00ff */
[C---:B------:R-:W-:Y:S01]  /*12e50*/  FMUL.FTZ R29, R31.reuse, R9 ;  /* 0x000000091f1d7220 */ /* 0x040fe20000410000 */
[----:B------:R-:W-:Y:S01]  /*12e60*/  LOP3.LUT R78, R78, 0xffff0000, RZ, 0xc0, !PT ;  /* 0xffff00004e4e7812 */ /* 0x000fe200078ec0ff */
[----:B------:R-:W-:Y:S01]  /*12e70*/  FMUL.FTZ R31, R31, R8 ;  /* 0x000000081f1f7220 */ /* 0x000fe20000410000 */
[----:B------:R-:W-:Y:S01]  /*12e80*/  LOP3.LUT R81, R81, 0xffff0000, RZ, 0xc0, !PT ;  /* 0xffff000051517812 */ /* 0x000fe200078ec0ff */
[----:B------:R-:W-:Y:S01]  /*12e90*/  FFMA.FTZ R30, R4, R75, R11 ;  /* 0x0000004b041e7223 */ /* 0x000fe2000001000b */
[----:B------:R-:W-:Y:S01]  /*12ea0*/  LOP3.LUT R82, R82, 0xffff0000, RZ, 0xc0, !PT ;  /* 0xffff000052527812 */ /* 0x000fe200078ec0ff */
[C---:B------:R-:W-:Y:S01]  /*12eb0*/  FFMA.FTZ R11, R5.reuse, R80, -R32 ;  /* 0x00000050050b7223 */ /* 0x040fe20000010820 */
[----:B------:R-:W-:Y:S01]  /*12ec0*/  LOP3.LUT R6, R6, 0xffff0000, RZ, 0xc0, !PT ;  /* 0xffff000006067812 */ /* 0x000fe200078ec0ff */
[----:B------:R-:W-:Y:S01]  /*12ed0*/  FFMA.FTZ R25, R5, R76, R25 ;  /* 0x0000004c05197223 */ /* 0x000fe20000010019 */
[----:B------:R-:W-:Y:S01]  /*12ee0*/  LOP3.LUT R7, R7, 0xffff0000, RZ, 0xc0, !PT ;  /* 0xffff000007077812 */ /* 0x000fe200078ec0ff */
[C---:B------:R-:W-:Y:S01]  /*12ef0*/  FFMA.FTZ R29, R10.reuse, R8, -R29 ;  /* 0x000000080a1d7223 */ /* 0x040fe2000001081d */
[----:B------:R-:W-:Y:S01]  /*12f00*/  FFMA.FTZ R10, R10, R9, R31 ;  /* 0x000000090a0a7223 */ /* 0x000fe2000001001f */
[C---:B------:R-:W-:Y:S01]  /*12f10*/  FMUL.FTZ R5, R26.reuse, R77 ;  /* 0x0000004d1a057220 */ /* 0x040fe20000410000 */
[C---:B------:R-:W-:Y:S01]  /*12f20*/  FMUL.FTZ R8, R27.reuse, R78 ;  /* 0x0000004e1b087220 */ /* 0x040fe20000410000 */
[-C--:B------:R-:W-:Y:S01]  /*12f30*/  FMUL.FTZ R4, R26, R81.reuse ;  /* 0x000000511a047220 */ /* 0x080fe20000410000 */
[-C--:B------:R-:W-:Y:S01]  /*12f40*/  FMUL.FTZ R9, R27, R82.reuse ;  /* 0x000000521b097220 */ /* 0x080fe20000410000 */
[C---:B------:R-:W-:Y:S01]  /*12f50*/  FFMA.FTZ R26, R6.reuse, R81, -R5 ;  /* 0x00000051061a7223 */ /* 0x040fe20000010805 */
[C---:B------:R-:W-:Y:S01]  /*12f60*/  FFMA.FTZ R27, R7.reuse, R82, -R8 ;  /* 0x00000052071b7223 */ /* 0x040fe20000010808 */
        /* <DEDUP_REMOVED lines=12> */
.L_x_1741:
[----:B------:R-:W-:Y:S05]  /*13030*/  BSYNC B1 ;  /* 0x0000000000017941 */ /* 0x000fea0003800000 */
.L_x_1740:
[----:B------:R-:W-:Y:S05]  /*13040*/  @P2 BRA `(.L_x_1713) ;  /* 0x00000004009c2947 */ /* 0x000fea0003800000 */
[----:B------:R-:W3:Y:S01]  /*13050*/  LDL R34, [R1+0x34] ;  /* 0x0000340001227983 */ /* 0x000ee20000100800 */
[----:B------:R-:W-:Y:S02]  /*13060*/  LEA.HI R33, R33, R171, RZ, 0x1d ;  /* 0x000000ab21217211 */ /* 0x000fe400078fe8ff */
[----:B-1----:R-:W-:Y:S02]  /*13070*/  SHF.R.U64 R26, R58, 0x10, R59 ;  /* 0x000000103a1a7819 */ /* 0x002fe4000000123b */
[----:B--2---:R-:W-:Y:S01]  /*13080*/  SHF.R.S32.HI R6, RZ, 0x1f, R33 ;  /* 0x0000001fff067819 */ /* 0x004fe20000011421 */
[----:B------:R-:W-:Y:S01]  /*13090*/  IMAD.SHL.U32 R4, R33, 0x8, RZ ;  /* 0x0000000821047824 */ /* 0x000fe200078e00ff */
[----:B------:R-:W-:Y:S02]  /*130a0*/  SHF.R.U64 R25, R12, 0x10, R13 ;  /* 0x000000100c197819 */ /* 0x000fe4000000120d */
[----:B------:R-:W-:Y:S02]  /*130b0*/  LEA.HI R6, R6, R33, RZ, 0x3 ;  /* 0x0000002106067211 */ /* 0x000fe400078f18ff */
[----:B------:R-:W-:-:S02]  /*130c0*/  LOP3.LUT R4, R181, 0x38, R4, 0xf8, !PT ;  /* 0x00000038b5047812 */ /* 0x000fc400078ef804 */
[----:B------:R-:W-:Y:S01]  /*130d0*/  SHF.R.U32.HI R28, RZ, 0x10, R13 ;  /* 0x00000010ff1c7819 */ /* 0x000fe2000001160d */
[----:B------:R-:W-:Y:S01]  /*130e0*/  IMAD.SHL.U32 R6, R6, 0x400, RZ ;  /* 0x0000040006067824 */ /* 0x000fe200078e00ff */
[----:B------:R-:W-:Y:S02]  /*130f0*/  LOP3.LUT R4, R4, R44, RZ, 0x3c, !PT ;  /* 0x0000002c04047212 */ /* 0x000fe400078e3cff */
[----:B------:R-:W-:Y:S02]  /*13100*/  SHF.R.U64 R13, R14, 0x10, R15 ;  /* 0x000000100e0d7819 */ /* 0x000fe4000000120f */
[----:B------:R-:W-:Y:S02]  /*13110*/  LOP3.LUT R6, R6, 0x7fffe000, RZ, 0xc0, !PT ;  /* 0x7fffe00006067812 */ /* 0x000fe400078ec0ff */
[----:B------:R-:W-:Y:S02]  /*13120*/  PRMT R73, R73, 0x5410, R26 ;  /* 0x0000541049497816 */ /* 0x000fe4000000001a */
[----:B------:R-:W-:-:S02]  /*13130*/  IADD3 R9, R4, R6, R201 ;  /* 0x0000000604097210 */ /* 0x000fc40007ffe0c9 */
[----:B------:R-:W-:Y:S02]  /*13140*/  SHF.R.U64 R27, R56, 0x10, R57 ;  /* 0x00000010381b7819 */ /* 0x000fe40000001239 */
[----:B------:R-:W-:Y:S01]  /*13150*/  SHF.R.U32.HI R14, RZ, 0x10, R15 ;  /* 0x00000010ff0e7819 */ /* 0x000fe2000001160f */
[----:B------:R-:W-:Y:S01]  /*13160*/  IMAD R24, R9, 0x2, R2 ;  /* 0x0000000209187824 */ /* 0x000fe200078e0202 */
[----:B------:R-:W-:Y:S02]  /*13170*/  PRMT R26, R0, 0x5410, R25 ;  /* 0x00005410001a7816 */ /* 0x000fe40000000019 */
[----:B------:R-:W-:Y:S02]  /*13180*/  PRMT R70, R70, 0x5410, R27 ;  /* 0x0000541046467816 */ /* 0x000fe4000000001b */
[----:B------:R-:W1:Y:S01]  /*13190*/  LDS.128 R8, [R24+0xc400] ;  /* 0x00c4000018087984 */ /* 0x000e620000000c00 */
[----:B------:R-:W-:Y:S01]  /*131a0*/  PRMT R31, R21, 0x5410, R14 ;  /* 0x00005410151f7816 */ /* 0x000fe2000000000e */
[----:B------:R-:W-:Y:S01]  /*131b0*/  IMAD.U32 R27, R26, 0x10000, RZ ;  /* 0x000100001a1b7824 */ /* 0x000fe200078e00ff */
[----:B------:R-:W-:Y:S01]  /*131c0*/  SHF.R.U32.HI R56, RZ, 0x10, R57 ;  /* 0x00000010ff387819 */ /* 0x000fe20000011639 */
[----:B------:R-:W-:Y:S01]  /*131d0*/  IMAD.U32 R25, R70, 0x10000, RZ ;  /* 0x0001000046197824 */ /* 0x000fe200078e00ff */
[----:B------:R-:W-:Y:S01]  /*131e0*/  PRMT R28, R3, 0x5410, R28 ;  /* 0x00005410031c7816 */ /* 0x000fe2000000001c */
[----:B------:R-:W-:Y:S01]  /*131f0*/  IMAD.U32 R32, R31, 0x10000, RZ ;  /* 0x000100001f207824 */ /* 0x000fe200078e00ff */
[----:B------:R-:W-:-:S02]  /*13200*/  SHF.R.U32.HI R59, RZ, 0x10, R59 ;  /* 0x00000010ff3b7819 */ /* 0x000fc4000001163b */
[----:B------:R-:W-:Y:S01]  /*13210*/  PRMT R71, R71, 0x5410, R56 ;  /* 0x0000541047477816 */ /* 0x000fe20000000038 */
[----:B------:R-:W-:Y:S01]  /*13220*/  IMAD.U32 R29, R28, 0x10000, RZ ;  /* 0x000100001c1d7824 */ /* 0x000fe200078e00ff */
[----:B------:R-:W-:Y:S02]  /*13230*/  PRMT R74, R74, 0x5410, R59 ;  /* 0x000054104a4a7816 */ /* 0x000fe4000000003b */
[----:B------:R-:W-:Y:S02]  /*13240*/  PRMT R30, R20, 0x5410, R13 ;  /* 0x00005410141e7816 */ /* 0x000fe4000000000d */
[----:B------:R-:W-:Y:S02]  /*13250*/  LOP3.LUT R26, R26, 0xffff0000, RZ, 0xc0, !PT ;  /* 0xffff00001a1a7812 */ /* 0x000fe400078ec0ff */
[----:B------:R-:W-:Y:S02]  /*13260*/  LOP3.LUT R70, R70, 0xffff0000, RZ, 0xc0, !PT ;  /* 0xffff000046467812 */ /* 0x000fe400078ec0ff */
[----:B------:R-:W-:Y:S01]  /*13270*/  LOP3.LUT R28, R28, 0xffff0000, RZ, 0xc0, !PT ;  /* 0xffff00001c1c7812 */ /* 0x000fe200078ec0ff */
[C---:B-1----:R-:W-:Y:S01]  /*13280*/  IMAD.U32 R14, R8.reuse, 0x10000, RZ ;  /* 0x00010000080e7824 */ /* 0x042fe200078e00ff */
[----:B------:R-:W-:Y:S01]  /*13290*/  LOP3.LUT R8, R8, 0xffff0000, RZ, 0xc0, !PT ;  /* 0xffff000008087812 */ /* 0x000fe200078ec0ff */
[C---:B------:R-:W-:Y:S01]  /*132a0*/  IMAD.U32 R15, R9.reuse, 0x10000, RZ ;  /* 0x00010000090f7824 */ /* 0x040fe200078e00ff */
[----:B------:R-:W-:Y:S01]  /*132b0*/  LOP3.LUT R9, R9, 0xffff0000, RZ, 0xc0, !PT ;  /* 0xffff000009097812 */ /* 0x000fe200078ec0ff */
[C---:B------:R-:W-:Y:S01]  /*132c0*/  FMUL.FTZ R33, R14.reuse, R27 ;  /* 0x0000001b0e217220 */ /* 0x040fe20000410000 */
[-C--:B------:R-:W-:Y:S01]  /*132d0*/  FMUL.FTZ R35, R14, R25.reuse ;  /* 0x000000190e237220 */ /* 0x080fe20000410000 */
[C---:B------:R-:W-:Y:S01]  /*132e0*/  IMAD.U32 R14, R71.reuse, 0x10000, RZ ;  /* 0x00010000470e7824 */ /* 0x040fe200078e00ff */
[----:B------:R-:W-:Y:S01]  /*132f0*/  LOP3.LUT R71, R71, 0xffff0000, RZ, 0xc0, !PT ;  /* 0xffff000047477812 */ /* 0x000fe200078ec0ff */
[C---:B------:R-:W-:Y:S01]  /*13300*/  IMAD.U32 R21, R11.reuse, 0x10000, RZ ;  /* 0x000100000b157824 */ /* 0x040fe200078e00ff */
[----:B------:R-:W-:Y:S01]  /*13310*/  LOP3.LUT R11, R11, 0xffff0000, RZ, 0xc0, !PT ;  /* 0xffff00000b0b7812 */ /* 0x000fe200078ec0ff */
[C---:B------:R-:W-:Y:S01]  /*13320*/  IMAD.U32 R20, R10.reuse, 0x10000, RZ ;  /* 0x000100000a147824 */ /* 0x040fe200078e00ff */
[----:B------:R-:W-:Y:S01]  /*13330*/  LOP3.LUT R10, R10, 0xffff0000, RZ, 0xc0, !PT ;  /* 0xffff00000a0a7812 */ /* 0x000fe200078ec0ff */
[----:B---3--:R-:W1:Y:S02]  /*13340*/  LDS.128 R4, [R34] ;  /* 0x0000000022047984 */ /* 0x008e640000000c00 */
[C---:B-1----:R-:W-:Y:S01]  /*13350*/  IMAD.U32 R0, R4.reuse, 0x10000, RZ ;  /* 0x0001000004007824 */ /* 0x042fe200078e00ff */
[----:B------:R-:W-:Y:S01]  /*13360*/  LOP3.LUT R3, R4, 0xffff0000, RZ, 0xc0, !PT ;  /* 0xffff000004037812 */ /* 0x000fe200078ec0ff */
[C---:B------:R-:W-:Y:S01]  /*13370*/  IMAD.U32 R12, R5.reuse, 0x10000, RZ ;  /* 0x00010000050c7824 */ /* 0x040fe200078e00ff */
[----:B------:R-:W-:Y:S01]  /*13380*/  LOP3.LUT R4, R5, 0xffff0000, RZ, 0xc0, !PT ;  /* 0xffff000005047812 */ /* 0x000fe200078ec0ff */
[C---:B------:R-:W-:Y:S01]  /*13390*/  FFMA.FTZ R33, R0.reuse, R25, -R33 ;  /* 0x0000001900217223 */ /* 0x040fe20000010821 */
[----:B------:R-:W-:Y:S01]  /*133a0*/  FMUL.FTZ R25, R15, R29 ;  /* 0x0000001d0f197220 */ /* 0x000fe20000410000 */
[----:B------:R-:W-:Y:S01]  /*133b0*/  FFMA.FTZ R35, R0, R27, R35 ;  /* 0x0000001b00237223 */ /* 0x000fe20000010023 */
[----:B------:R-:W-:-:S02]  /*133c0*/  IMAD.U32 R0, R74, 0x10000, RZ ;  /* 0x000100004a007824 */ /* 0x000fc400078e00ff */
[-C--:B------:R-:W-:Y:S01]  /*133d0*/  FMUL.FTZ R15, R15, R14.reuse ;  /* 0x0000000e0f0f7220 */ /* 0x080fe20000410000 */
[C---:B------:R-:W-:Y:S01]  /*133e0*/  FFMA.FTZ R25, R12.reuse, R14, -R25 ;  /* 0x0000000e0c197223 */ /* 0x040fe20000010819 */
[----:B------:R-:W-:Y:S02]  /*133f0*/  IMAD.U32 R13, R7, 0x10000, RZ ;  /* 0x00010000070d7824 */ /* 0x000fe400078e00ff */
[C---:B------:R-:W-:Y:S01]  /*13400*/  FMUL.FTZ R14, R21.reuse, R32 ;  /* 0x00000020150e7220 */ /* 0x040fe20000410000 */
[----:B------:R-:W-:Y:S01]  /*13410*/  FMUL.FTZ R27, R21, R0 ;  /* 0x00000000151b7220 */ /* 0x000fe20000410000 */
[----:B------:R-:W-:Y:S01]  /*13420*/  FFMA.FTZ R15, R12, R29, R15 ;  /* 0x0000001d0c0f7223 */ /* 0x000fe2000001000f */
[C---:B------:R-:W-:Y:S01]  /*13430*/  FMUL.FTZ R12, R8.reuse, R70 ;  /* 0x00000046080c7220 */ /* 0x040fe20000410000 */
[----:B------:R-:W-:Y:S01]  /*13440*/  FFMA.FTZ R21, R13, R0, -R14 ;  /* 0x000000000d157223 */ /* 0x000fe2000001080e */
[----:B------:R-:W-:Y:S01]  /*13450*/  FMUL.FTZ R0, R8, R26 ;  /* 0x0000001a08007220 */ /* 0x000fe20000410000 */
[----:B------:R-:W-:-:S02]  /*13460*/  IMAD.U32 R8, R30, 0x10000, RZ ;  /* 0x000100001e087824 */ /* 0x000fc400078e00ff */
[C---:B------:R-:W-:Y:S01]  /*13470*/  FFMA.FTZ R12, R3.reuse, R26, R12 ;  /* 0x0000001a030c7223 */ /* 0x040fe2000001000c */
[----:B------:R-:W-:Y:S02]  /*13480*/  IMAD.U32 R5, R6, 0x10000, RZ ;  /* 0x0001000006057824 */ /* 0x000fe400078e00ff */
[----:B------:R-:W-:Y:S01]  /*13490*/  FFMA.FTZ R70, R3, R70, -R0 ;  /* 0x0000004603467223 */ /* 0x000fe20000010800 */
[----:B------:R-:W-:Y:S02]  /*134a0*/  IMAD.U32 R0, R73, 0x10000, RZ ;  /* 0x0001000049007824 */ /* 0x000fe400078e00ff */
[C---:B------:R-:W-:Y:S01]  /*134b0*/  FMUL.FTZ R26, R20.reuse, R8 ;  /* 0x00000008141a7220 */ /* 0x040fe20000410000 */
[----:B------:R-:W-:Y:S01]  /*134c0*/  FFMA.FTZ R27, R13, R32, R27 ;  /* 0x000000200d1b7223 */ /* 0x000fe2000001001b */
[----:B------:R-:W-:Y:S01]  /*134d0*/  FMUL.FTZ R13, R9, R28 ;  /* 0x0000001c090d7220 */ /* 0x000fe20000410000 */
[-C--:B------:R-:W-:Y:S01]  /*134e0*/  FMUL.FTZ R20, R20, R0.reuse ;  /* 0x0000000014147220 */ /* 0x080fe20000410000 */
[----:B------:R-:W-:Y:S01]  /*134f0*/  FFMA.FTZ R26, R5, R0, -R26 ;  /* 0x00000000051a7223 */ /* 0x000fe2000001081a */
[-C--:B------:R-:W-:Y:S01]  /*13500*/  FMUL.FTZ R9, R9, R71.reuse ;  /* 0x0000004709097220 */ /* 0x080fe20000410000 */
[----:B------:R-:W-:Y:S01]  /*13510*/  LOP3.LUT R3, R30, 0xffff0000, RZ, 0xc0, !PT ;  /* 0xffff00001e037812 */ /* 0x000fe200078ec0ff */
[C---:B------:R-:W-:Y:S01]  /*13520*/  FFMA.FTZ R14, R4.reuse, R71, -R13 ;  /* 0x00000047040e7223 */ /* 0x040fe2000001080d */
[----:B------:R-:W-:Y:S01]  /*13530*/  LOP3.LUT R0, R31, 0xffff0000, RZ, 0xc0, !PT ;  /* 0xffff00001f007812 */ /* 0x000fe200078ec0ff */
[----:B------:R-:W-:Y:S01]  /*13540*/  FFMA.FTZ R28, R4, R28, R9 ;  /* 0x0000001c041c7223 */ /* 0x000fe20000010009 */
[----:B------:R-:W-:Y:S01]  /*13550*/  LOP3.LUT R73, R73, 0xffff0000, RZ, 0xc0, !PT ;  /* 0xffff000049497812 */ /* 0x000fe200078ec0ff */
[----:B------:R-:W-:Y:S01]  /*13560*/  FFMA.FTZ R20, R5, R8, R20 ;  /* 0x0000000805147223 */ /* 0x000fe20000010014 */
[----:B------:R-:W-:Y:S01]  /*13570*/  LOP3.LUT R74, R74, 0xffff0000, RZ, 0xc0, !PT ;  /* 0xffff00004a4a7812 */ /* 0x000fe200078ec0ff */
[----:B------:R-:W-:Y:S01]  /*13580*/  FMUL.FTZ R5, R10, R3 ;  /* 0x000000030a057220 */ /* 0x000fe20000410000 */
[----:B------:R-:W-:Y:S01]  /*13590*/  LOP3.LUT R6, R6, 0xffff0000, RZ, 0xc0, !PT ;  /* 0xffff000006067812 */ /* 0x000fe200078ec0ff */
[----:B------:R-:W-:Y:S01]  /*135a0*/  FMUL.FTZ R4, R11, R0 ;  /* 0x000000000b047220 */ /* 0x000fe20000410000 */
[----:B------:R-:W-:Y:S01]  /*135b0*/  LOP3.LUT R7, R7, 0xffff0000, RZ, 0xc0, !PT ;  /* 0xffff000007077812 */ /* 0x000fe200078ec0ff */
[-C--:B------:R-:W-:Y:S01]  /*135c0*/  FMUL.FTZ R10, R10, R73.reuse ;  /* 0x000000490a0a7220 */ /* 0x080fe20000410000 */
[-C--:B------:R-:W-:Y:S01]  /*135d0*/  FMUL.FTZ R11, R11, R74.reuse ;  /* 0x0000004a0b0b7220 */ /* 0x080fe20000410000 */
[----:B------:R-:W-:Y:S01]  /*135e0*/  FFMA.FTZ R73, R6, R73, -R5 ;  /* 0x0000004906497223 */ /* 0x000fe20000010805 */
[----:B------:R-:W-:Y:S01]  /*135f0*/  F2FP.BF16.F32.PACK_AB R5, R14, R25 ;  /* 0x000000190e05723e */ /* 0x000fe200000010ff */
[C---:B------:R-:W-:Y:S01]  /*13600*/  FFMA.FTZ R74, R7.reuse, R74, -R4 ;  /* 0x0000004a074a7223 */ /* 0x040fe20000010804 */
        /* <DEDUP_REMOVED lines=11> */
.L_x_1713:
[----:B------:R-:W-:Y:S05]  /*136c0*/  BSYNC B0 ;  /* 0x0000000000007941 */ /* 0x000fea0003800000 */
.L_x_1691:
        /* <DEDUP_REMOVED lines=8> */
.L_x_1689:
[----:B01-3--:R-:W3:Y:S02]  /*13750*/  LDL R0, [R1+0x30] ;  /* 0x0000300001007983 */ /* 0x00bee40000100800 */
[----:B---3--:R-:W-:-:S13]  /*13760*/  R2UR UR4, R0 ;  /* 0x00000000000472ca */ /* 0x008fda00000e0000 */
[----:B------:R-:W-:-:S05]  /*13770*/  IMAD.U32 R0, RZ, RZ, UR4 ;  /* 0x00000004ff007e24 */ /* 0x000fca000f8e00ff */
[----:B------:R-:W-:-:S13]  /*13780*/  ISETP.NE.AND P0, PT, R0, 0x3, PT ;  /* 0x000000030000780c */ /* 0x000fda0003f05270 */
[----:B------:R-:W-:Y:S05]  /*13790*/  @!P0 BRA `(.L_x_1742) ;  /* 0x0000000000048947 */ /* 0x000fea0003800000 */
[----:B------:R-:W-:Y:S01]  /*137a0*/  BPT.TRAP 0x1 ;  /* 0x000000040000795c */ /* 0x000fe20000300000 */
.L_x_1742:
[----:B--2---:R-:W-:Y:S01]  /*137b0*/  IMAD R9, R23, 0x8, R2 ;  /* 0x0000000817097824 */ /* 0x004fe200078e0202 */
[----:B------:R-:W-:-:S04]  /*137c0*/  SHF.L.U32 R0, R164, 0x1f, RZ ;  /* 0x0000001fa4007819 */ /* 0x000fc800000006ff */
[----:B------:R0:W1:Y:S01]  /*137d0*/  SYNCS.PHASECHK.TRANS64.TRYWAIT P1, [R9+URZ+0x2a830], R0 ;  /* 0x02a83000090075a7 */ /* 0x000062000802017f */
[----:B------:R-:W-:Y:S05]  /*137e0*/  @!P0 BRA `(.L_x_1743) ;  /* 0x0000000000048947 */ /* 0x000fea0003800000 */
[----:B------:R-:W-:Y:S01]  /*137f0*/  BPT.TRAP 0x1 ;  /* 0x000000040000795c */ /* 0x000fe20000300000 */
.L_x_1743:
[----:B-1----:R-:W-:Y:S05]  /*13800*/  @P1 BRA `(.L_x_1744) ;  /* 0x0000000000081947 */ /* 0x002fea0003800000 */
[----:B------:R-:W1:Y:S02]  /*13810*/  SYNCS.PHASECHK.TRANS64.TRYWAIT P1, [R9+URZ+0x2a830], R0 ;  /* 0x02a83000090075a7 */ /* 0x000e64000802017f */
[----:B-1----:R-:W-:Y:S05]  /*13820*/  @!P1 BRA `(.L_x_1745) ;  /* 0x0000018400bc9947 */ /* 0x002fea0003800000 */
.L_x_1744:
        /* <DEDUP_REMOVED lines=40> */
[----:B------:R-:W-:Y:S01]  /*13ab0*/  UIADD3 UR36, UR4, 0x806, URZ ;  /* 0x0000080604247890 */ /* 0x000fe2000fffe03f */
[----:B0-----:R-:W-:Y:S01]  /*13ac0*/  IMAD.U32 R10, RZ, RZ, UR8 ;  /* 0x00000008ff0a7e24 */ /* 0x001fe2000f8e00ff */
[----:B------:R-:W-:Y:S01]  /*13ad0*/  UMOV UR37, 0x40000040 ;  /* 0x4000004000257882 */ /* 0x000fe20000000000 */
        /* <DEDUP_REMOVED lines=64> */
[----:B------:R-:W-:-:S03]  /*13ee0*/  IMAD.MOV.U32 R7, RZ, RZ, 0x40000040 ;  /* 0x40000040ff077424 */ /* 0x000fc600078e00ff */
[----:B------:R-:W-:Y:S01]  /*13ef0*/  R2UR UR46, R6 ;  /* 0x00000000062e72ca */ /* 0x000fe200000e0000 */
[C---:B------:R-:W-:Y:S01]  /*13f00*/  VIADD R6, R4.reuse, 0x604 ;  /* 0x0000060404067836 */ /* 0x040fe20000000000 */
[----:B------:R-:W-:Y:S01]  /*13f10*/  R2UR UR47, R7 ;  /* 0x00000000072f72ca */ /* 0x000fe200000e0000 */
[----:B------:R-:W-:Y:S02]  /*13f20*/  IMAD.MOV.U32 R7, RZ, RZ, 0x40000040 ;  /* 0x40000040ff077424 */ /* 0x000fe400078e00ff */
[----:B------:R-:W-:Y:S01]  /*13f30*/  VIADD R4, R4, 0x606 ;  /* 0x0000060604047836 */ /* 0x000fe20000000000 */
[----:B------:R-:W-:Y:S02]  /*13f40*/  R2UR UR42, R6 ;  /* 0x00000000062a72ca */ /* 0x000fe400000e0000 */
[----:B------:R-:W-:Y:S02]  /*13f50*/  R2UR UR43, R7 ;  /* 0x00000000072b72ca */ /* 0x000fe400000e0000 */
[----:B------:R-:W-:Y:S01]  /*13f60*/  R2UR UR38, R4 ;  /* 0x00000000042672ca */ /* 0x000fe200000e0000 */
        /* <DEDUP_REMOVED lines=24> */
.L_x_1746:
[----:B------:R-:W0:Y:S01]  /*140f0*/  LDC R225, c[0x0][0x448] ;  /* 0x00011200ffe17b82 */ /* 0x000e220000000800 */
[----:B------:R-:W-:Y:S01]  /*14100*/  IMAD.IADD R3, R203, 0x1, R188 ;  /* 0x00000001cb037824 */ /* 0x000fe200078e02bc */
[----:B------:R-:W-:Y:S01]  /*14110*/  LOP3.LUT R16, R16, 0xffefffff, RZ, 0xc0, !PT ;  /* 0xffefffff10107812 */ /* 0x000fe200078ec0ff */
[----:B------:R-:W-:Y:S01]  /*14120*/  IMAD.MOV.U32 R7, RZ, RZ, -0x60 ;  /* 0xffffffa0ff077424 */ /* 0x000fe200078e00ff */
[----:B------:R-:W-:-:S03]  /*14130*/  ULDC UR4, c[0x0][0x9dc] ;  /* 0x0002770000047ab9 */ /* 0x000fc60000000800 */
[----:B------:R-:W-:Y:S01]  /*14140*/  IMAD R7, R72, R7, 0x61 ;  /* 0x0000006148077424 */ /* 0x000fe200078e0207 */
[----:B------:R-:W1:Y:S03]  /*14150*/  LDC.64 R12, c[0x0][0x9e0] ;  /* 0x00027800ff0c7b82 */ /* 0x000e660000000a00 */
[----:B------:R-:W-:-:S04]  /*14160*/  VIADD R89, R7, 0xffffffff ;  /* 0xffffffff07597836 */ /* 0x000fc80000000000 */
[----:B------:R-:W-:Y:S01]  /*14170*/  IMAD.IADD R10, R89, 0x1, -R182 ;  /* 0x00000001590a7824 */ /* 0x000fe200078e0ab6 */
[----:B0-----:R-:W-:-:S13]  /*14180*/  ISETP.NE.AND P1, PT, R225, 0x1, PT ;  /* 0x00000001e100780c */ /* 0x001fda0003f25270 */
[----:B------:R-:W0:Y:S01]  /*14190*/  @P1 LDC R0, c[0x0][0x44c] ;  /* 0x00011300ff001b82 */ /* 0x000e220000000800 */
[----:B------:R-:W-:-:S04]  /*141a0*/  @P1 LOP3.LUT R16, R16, 0x100000, RZ, 0xfc, !PT ;  /* 0x0010000010101812 */ /* 0x000fc800078efcff */
[----:B------:R-:W-:-:S03]  /*141b0*/  LOP3.LUT R16, R16, 0xfff7ffff, RZ, 0xc0, !PT ;  /* 0xfff7ffff10107812 */ /* 0x000fc600078ec0ff */
[----:B------:R-:W2:Y:S01]  /*141c0*/  @P1 LDC R5, c[0x0][0x450] ;  /* 0x00011400ff051b82 */ /* 0x000ea20000000800 */
[----:B0-----:R-:W-:-:S05]  /*141d0*/  @P1 IMAD.HI.U32 R0, R3, R0, RZ ;  /* 0x0000000003001227 */ /* 0x001fca00078e00ff */
[----:B--2---:R-:W-:Y:S01]  /*141e0*/  @P1 SHF.R.U32.HI R3, RZ, R5, R0 ;  /* 0x00000005ff031219 */ /* 0x004fe20000011600 */
[----:B------:R-:W-:Y:S01]  /*141f0*/  VIADD R5, R9, 0x2a840 ;  /* 0x0002a84009057836 */ /* 0x000fe20000000000 */
[----:B-1----:R-:W-:Y:S01]  /*14200*/  ISETP.GE.AND P1, PT, R13, 0x1, PT ;  /* 0x000000010d00780c */ /* 0x002fe20003f26270 */
[----:B------:R-:W-:Y:S01]  /*14210*/  IMAD.U32 R9, RZ, RZ, UR4 ;  /* 0x00000004ff097e24 */ /* 0x000fe2000f8e00ff */
[----:B------:R-:W-:Y:S01]  /*14220*/  IADD3 R0, R166, R7, -R182 ;  /* 0x00000007a6007210 */ /* 0x000fe20007ffe8b6 */
[----:B------:R-:W0:Y:S01]  /*14230*/  SHFL.IDX PT, R15, R3, RZ, 0x1c1f ;  /* 0x001c1fff030f7589 */ /* 0x000e2200000e0000 */
[----:B------:R-:W-:Y:S02]  /*14240*/  PRMT R5, R172, 0x654, R5 ;  /* 0x00000654ac057816 */ /* 0x000fe40000000005 */
[----:B------:R-:W-:Y:S01]  /*14250*/  LOP3.LUT R4, RZ, R9, RZ, 0x33, !PT ;  /* 0x00000009ff047212 */ /* 0x000fe200078e33ff */
[----:B------:R-:W-:Y:S01]  /*14260*/  IMAD.IADD R11, R0, 0x1, -R165 ;  /* 0x00000001000b7824 */ /* 0x000fe200078e0aa5 */
[----:B------:R1:W-:Y:S03]  /*14270*/  SYNCS.ARRIVE.TRANS64.RED.A1T0 RZ, [R5+URZ], RZ ;  /* 0x000000ff05ff79a7 */ /* 0x0003e6000810043f */
[----:B------:R-:W-:-:S02]  /*14280*/  IMAD.IADD R87, R11, 0x1, R12 ;  /* 0x000000010b577824 */ /* 0x000fc400078e020c */
[----:B------:R-:W-:Y:S01]  /*14290*/  IMAD.IADD R20, R11, 0x1, R4 ;  /* 0x000000010b147824 */ /* 0x000fe200078e0204 */
[----:B------:R-:W-:Y:S01]  /*142a0*/  @P1 LOP3.LUT R16, R16, 0x80000, RZ, 0xfc, !PT ;  /* 0x0008000010101812 */ /* 0x000fe200078efcff */
[----:B-1----:R-:W-:-:S05]  /*142b0*/  IMAD R5, R72, -0x60, R166 ;  /* 0xffffffa048057824 */ /* 0x002fca00078e02a6 */
[----:B------:R-:W-:Y:S01]  /*142c0*/  IADD3 R14, -R182, 0x60, R5 ;  /* 0x00000060b60e7810 */ /* 0x000fe20007ffe105 */
[----:B0-----:R-:W-:-:S03]  /*142d0*/  IMAD.IADD R6, R20, 0x1, R15 ;  /* 0x0000000114067824 */ /* 0x001fc600078e020f */
[----:B------:R-:W-:Y:S01]  /*142e0*/  VIADDMNMX R0, R15, R87, R14, PT ;  /* 0x000000570f007246 */ /* 0x000fe2000380010e */
[----:B------:R-:W-:Y:S06]  /*142f0*/  @!P1 BRA `(.L_x_1747) ;  /* 0x00000000004c9947 */ /* 0x000fec0003800000 */
[----:B------:R-:W-:Y:S01]  /*14300*/  IADD3 R7, -R165, R166, R15 ;  /* 0x000000a6a5077210 */ /* 0x000fe20007ffe10f */
[----:B------:R-:W-:Y:S03]  /*14310*/  BSSY B0, `(.L_x_1748) ;  /* 0x000000e000007945 */ /* 0x000fe60003800000 */
        /* <DEDUP_REMOVED lines=9> */
.L_x_1749:
[----:B------:R-:W-:-:S13]  /*143b0*/  ISETP.NE.AND P1, PT, R13, 0x1, PT ;  /* 0x000000010d00780c */ /* 0x000fda0003f25270 */
[----:B------:R-:W0:Y:S02]  /*143c0*/  @P1 LDC.64 R4, c[0x0][0x9e8] ;  /* 0x00027a00ff041b82 */ /* 0x000e240000000a00 */
[----:B0-----:R-:W-:-:S05]  /*143d0*/  @P1 IMAD.HI.U32 R4, R7, R4, RZ ;  /* 0x0000000407041227 */ /* 0x001fca00078e00ff */
[----:B------:R-:W-:-:S07]  /*143e0*/  @P1 SHF.R.U32.HI R7, RZ, R5, R4 ;  /* 0x00000005ff071219 */ /* 0x000fce0000011604 */
.L_x_1750:
[----:B------:R-:W-:Y:S05]  /*143f0*/  BSYNC B0 ;  /* 0x0000000000007941 */ /* 0x000fea0003800000 */
.L_x_1748:
[----:B------:R-:W-:-:S05]  /*14400*/  IMAD R7, R7, R13, R10 ;  /* 0x0000000d07077224 */ /* 0x000fca00078e020a */
[----:B------:R-:W-:Y:S02]  /*14410*/  VIMNMX R6, R6, R7, !PT ;  /* 0x0000000706067248 */ /* 0x000fe40007fe0100 */
[----:B------:R-:W-:-:S07]  /*14420*/  VIADDMNMX R0, R7, R13, R0, PT ;  /* 0x0000000d07007246 */ /* 0x000fce0003800100 */
.L_x_1747:
        /* <DEDUP_REMOVED lines=118> */
[----:B------:R-:W-:-:S13]  /*14b90*/  ISETP.GE.AND P5, PT, R13, 0x1, PT ;  /* 0x000000010d00780c */ /* 0x000fda0003fa6270 */
[----:B------:R-:W-:Y:S05]  /*14ba0*/  @!P5 BRA `(.L_x_1751) ;  /* 0x00000000004cd947 */ /* 0x000fea0003800000 */
        /* <DEDUP_REMOVED lines=11> */
.L_x_1753:
[----:B------:R-:W-:-:S13]  /*14c60*/  ISETP.NE.AND P5, PT, R13, 0x1, PT ;  /* 0x000000010d00780c */ /* 0x000fda0003fa5270 */
[----:B------:R-:W0:Y:S02]  /*14c70*/  @P5 LDC.64 R4, c[0x0][0x9e8] ;  /* 0x00027a00ff045b82 */ /* 0x000e240000000a00 */
[----:B0-----:R-:W-:-:S05]  /*14c80*/  @P5 IMAD.HI.U32 R4, R3, R4, RZ ;  /* 0x0000000403045227 */ /* 0x001fca00078e00ff */
[----:B------:R-:W-:-:S07]  /*14c90*/  @P5 SHF.R.U32.HI R3, RZ, R5, R4 ;  /* 0x00000005ff035219 */ /* 0x000fce0000011604 */
.L_x_1754:
[----:B------:R-:W-:Y:S05]  /*14ca0*/  BSYNC B0 ;  /* 0x0000000000007941 */ /* 0x000fea0003800000 */
.L_x_1752:
[----:B------:R-:W-:-:S05]  /*14cb0*/  IMAD R3, R3, R13, R10 ;  /* 0x0000000d03037224 */ /* 0x000fca00078e020a */
[----:B------:R-:W-:Y:S02]  /*14cc0*/  VIMNMX R6, R6, R3, !PT ;  /* 0x0000000306067248 */ /* 0x000fe40007fe0100 */
[----:B------:R-:W-:-:S07]  /*14cd0*/  VIADDMNMX R0, R3, R13, R0, PT ;  /* 0x0000000d03007246 */ /* 0x000fce0003800100 */
.L_x_1751:
        /* <DEDUP_REMOVED lines=14> */
[----:B------:R-:W-:Y:S02]  /*14dc0*/  FSEL R5, R30, -INF , !P6 ;  /* 0xff8000001e057808 */ /* 0x000fe40007000000 */
[----:B------:R-:W-:Y:S02]  /*14dd0*/  ISETP.GT.AND P1, PT, R6, 0x10, !P1 ;  /* 0x000000100600780c */ /* 0x000fe40004f24270 */
[----:B------:R-:W-:Y:S02]  /*14de0*/  ISETP.NE.AND P6, PT, R78, RZ, PT ;  /* 0x000000ff4e00720c */ /* 0x000fe40003fc5270 */
[----:B------:R-:W-:Y:S02]  /*14df0*/  ISETP.LT.OR P1, PT, R0, 0x11, P1 ;  /* 0x000000110000780c */ /* 0x000fe40000f21670 */
[----:B------:R-:W-:-:S02]  /*14e00*/  FMNMX.FTZ R4, R81, R4, !PT ;  /* 0x0000000451047209 */ /* 0x000fc40007810000 */
[----:B------:R-:W-:Y:S02]  /*14e10*/  FSEL R27, R34, -INF , !P1 ;  /* 0xff800000221b7808 */ /* 0x000fe40004800000 */
[----:B------:R-:W-:Y:S02]  /*14e20*/  ISETP.NE.AND P1, PT, R32, RZ, PT ;  /* 0x000000ff2000720c */ /* 0x000fe40003f25270 */
[----:B------:R-:W-:Y:S02]  /*14e30*/  FMNMX.FTZ R4, R75, R4, !PT ;  /* 0x000000044b047209 */ /* 0x000fe40007810000 */
        /* <DEDUP_REMOVED lines=22> */
[----:B------:R-:W-:Y:S01]  /*14fa0*/  ISETP.NE.AND P1, PT, R40, RZ, PT ;  /* 0x000000ff2800720c */ /* 0x000fe20003f25270 */
[----:B------:R-:W-:Y:S01]  /*14fb0*/  IMAD.MOV.U32 R40, RZ, RZ, R188 ;  /* 0x000000ffff287224 */ /* 0x000fe200078e00bc */
        /* <DEDUP_REMOVED lines=21> */
[----:B------:R-:W-:Y:S01]  /*15110*/  FMNMX.FTZ R14, R69, R4, !PT ;  /* 0x00000004450e7209 */ /* 0x000fe20007810000 */
[----:B------:R-:W-:Y:S01]  /*15120*/  IMAD.U32 R4, RZ, RZ, UR4 ;  /* 0x00000004ff047e24 */ /* 0x000fe2000f8e00ff */
[----:B------:R-:W-:-:S02]  /*15130*/  ISETP.GT.AND P1, PT, R6, 0x30, !P1 ;  /* 0x000000300600780c */ /* 0x000fc40004f24270 */
[----:B------:R-:W-:Y:S01]  /*15140*/  ISETP.GT.AND P4, PT, R6, RZ, !P4 ;  /* 0x000000ff0600720c */ /* 0x000fe20006784270 */
[----:B------:R-:W0:Y:S01]  /*15150*/  SHFL.BFLY PT, R3, R14, 0x2, 0x1f ;  /* 0x0c401f000e037f89 */ /* 0x000e2200000e0000 */
[C---:B------:R-:W-:Y:S02]  /*15160*/  ISETP.LT.OR P1, PT, R0.reuse, 0x31, P1 ;  /* 0x000000310000780c */ /* 0x040fe40000f21670 */
[----:B------:R-:W-:Y:S02]  /*15170*/  ISETP.LT.OR P4, PT, R0, 0x1, P4 ;  /* 0x000000010000780c */ /* 0x000fe40002781670 */
[----:B------:R-:W-:Y:S02]  /*15180*/  FSEL R39, R50, -INF , !P1 ;  /* 0xff80000032277808 */ /* 0x000fe40004800000 */
[----:B------:R-:W-:Y:S02]  /*15190*/  ISETP.NE.AND P1, PT, R48, RZ, PT ;  /* 0x000000ff3000720c */ /* 0x000fe40003f25270 */
[----:B------:R-:W-:-:S02]  /*151a0*/  FSEL R26, R26, -INF , !P4 ;  /* 0xff8000001a1a7808 */ /* 0x000fc40006000000 */
[----:B------:R-:W-:Y:S02]  /*151b0*/  ISETP.GT.AND P1, PT, R6, 0x31, !P1 ;  /* 0x000000310600780c */ /* 0x000fe40004f24270 */
[----:B------:R-:W-:Y:S02]  /*151c0*/  ISETP.NE.AND P6, PT, R56, RZ, PT ;  /* 0x000000ff3800720c */ /* 0x000fe40003fc5270 */
[----:B------:R-:W-:Y:S02]  /*151d0*/  ISETP.LT.OR P1, PT, R0, 0x32, P1 ;  /* 0x000000320000780c */ /* 0x000fe40000f21670 */
[----:B------:R-:W-:Y:S02]  /*151e0*/  ISETP.NE.AND P5, PT, R90, RZ, PT ;  /* 0x000000ff5a00720c */ /* 0x000fe40003fa5270 */
[----:B------:R-:W-:Y:S02]  /*151f0*/  FSEL R51, R51, -INF , !P1 ;  /* 0xff80000033337808 */ /* 0x000fe40004800000 */
[----:B------:R-:W-:-:S02]  /*15200*/  ISETP.NE.AND P1, PT, R86, RZ, PT ;  /* 0x000000ff5600720c */ /* 0x000fc40003f25270 */
        /* <DEDUP_REMOVED lines=29> */
[----:B0-----:R-:W-:Y:S02]  /*153e0*/  FMNMX.FTZ R3, R20, R3, !PT ;  /* 0x0000000314037209 */ /* 0x001fe40007810000 */
        /* <DEDUP_REMOVED lines=13> */
[-CC-:B------:R-:W-:Y:S01]  /*154c0*/  FFMA.FTZ R154, R79, R4.reuse, -R10.reuse ;  /* 0x000000044f9a7223 */ /* 0x180fe2000001080a */
[----:B------:R-:W-:Y:S01]  /*154d0*/  ISETP.NE.AND P6, PT, R28, RZ, PT ;  /* 0x000000ff1c00720c */ /* 0x000fe20003fc5270 */
[--C-:B------:R-:W-:Y:S01]  /*154e0*/  FFMA.FTZ R150, R11, R4, -R10.reuse ;  /* 0x000000040b967223 */ /* 0x100fe2000001080a */
[----:B------:R-:W-:Y:S01]  /*154f0*/  FMNMX.FTZ R14, R47, R14, !PT ;  /* 0x0000000e2f0e7209 */ /* 0x000fe20007810000 */
[-CC-:B------:R-:W-:Y:S01]  /*15500*/  FFMA.FTZ R11, R45, R4.reuse, -R10.reuse ;  /* 0x000000042d0b7223 */ /* 0x180fe2000001080a */
[----:B------:R-:W-:Y:S01]  /*15510*/  FSEL R63, R63, -INF , !P1 ;  /* 0xff8000003f3f7808 */ /* 0x000fe20004800000 */
[-CC-:B------:R-:W-:Y:S01]  /*15520*/  FFMA.FTZ R156, R103, R4.reuse, -R10.reuse ;  /* 0x00000004679c7223 */ /* 0x180fe2000001080a */
[----:B------:R-:W-:Y:S01]  /*15530*/  ISETP.GT.AND P1, PT, R6, 0x50, !P6 ;  /* 0x000000500600780c */ /* 0x000fe20007724270 */
[--C-:B------:R-:W-:Y:S01]  /*15540*/  FFMA.FTZ R85, R85, R4, -R10.reuse ;  /* 0x0000000455557223 */ /* 0x100fe2000001080a */
[----:B------:R-:W-:Y:S01]  /*15550*/  FMNMX.FTZ R14, R59, R14, !PT ;  /* 0x0000000e3b0e7209 */ /* 0x000fe20007810000 */
[--C-:B------:R-:W-:Y:S01]  /*15560*/  FFMA.FTZ R158, R83, R4, -R10.reuse ;  /* 0x00000004539e7223 */ /* 0x100fe2000001080a */
[----:B------:R-:W-:Y:S01]  /*15570*/  ISETP.LT.OR P1, PT, R0, 0x51, P1 ;  /* 0x000000510000780c */ /* 0x000fe20000f21670 */
[----:B------:R-:W-:Y:S01]  /*15580*/  MUFU.EX2 R156, R156 ;  /* 0x0000009c009c7308 */ /* 0x000fe20000000800 */
[----:B------:R-:W-:Y:S01]  /*15590*/  FMNMX.FTZ R14, R101, R14, !PT ;  /* 0x0000000e650e7209 */ /* 0x000fe20007810000 */
[-CC-:B------:R-:W-:Y:S01]  /*155a0*/  FFMA.FTZ R73, R73, R4.reuse, -R10.reuse ;  /* 0x0000000449497223 */ /* 0x180fe2000001080a */
[----:B------:R-:W-:Y:S01]  /*155b0*/  ISETP.NE.AND P5, PT, R24, RZ, PT ;  /* 0x000000ff1800720c */ /* 0x000fe20003fa5270 */
[-CC-:B------:R-:W-:Y:S01]  /*155c0*/  FFMA.FTZ R152, R81, R4.reuse, -R10.reuse ;  /* 0x0000000451987223 */ /* 0x180fe2000001080a */
[----:B------:R-:W-:Y:S01]  /*155d0*/  ISETP.GT.AND P3, PT, R6, 0x58, !P3 ;  /* 0x000000580600780c */ /* 0x000fe20005f64270 */
[-CC-:B------:R-:W-:Y:S01]  /*155e0*/  FFMA.FTZ R144, R29, R4.reuse, -R10.reuse ;  /* 0x000000041d907223 */ /* 0x180fe2000001080a */
[----:B------:R-:W-:Y:S01]  /*155f0*/  ISETP.LT.OR P2, PT, R0, 0x52, P2 ;  /* 0x000000520000780c */ /* 0x000fe20001741670 */
[----:B------:R-:W0:Y:S01]  /*15600*/  MUFU.EX2 R85, R85 ;  /* 0x0000005500557308 */ /* 0x000e220000000800 */
[----:B------:R-:W-:Y:S01]  /*15610*/  FSEL R77, R66, -INF , !P1 ;  /* 0xff800000424d7808 */ /* 0x000fe20004800000 */
[--C-:B------:R-:W-:Y:S01]  /*15620*/  FFMA.FTZ R146, R15, R4, -R10.reuse ;  /* 0x000000040f927223 */ /* 0x100fe2000001080a */
[----:B------:R-:W-:Y:S01]  /*15630*/  FMNMX.FTZ R14, R63, R14, !PT ;  /* 0x0000000e3f0e7209 */ /* 0x000fe20007810000 */
[-CC-:B-----5:R-:W-:Y:S01]  /*15640*/  FFMA.FTZ R140, R25, R4.reuse, -R10.reuse ;  /* 0x00000004198c7223 */ /* 0x1a0fe2000001080a */
[----:B------:R-:W-:Y:S01]  /*15650*/  ISETP.GT.AND P4, PT, R6, 0x59, !P5 ;  /* 0x000000590600780c */ /* 0x000fe20006f84270 */
[-CC-:B------:R-:W-:Y:S01]  /*15660*/  FFMA.FTZ R142, R33, R4.reuse, -R10.reuse ;  /* 0x00000004218e7223 */ /* 0x180fe2000001080a */
[C---:B------:R-:W-:Y:S01]  /*15670*/  ISETP.LT.OR P3, PT, R0.reuse, 0x59, P3 ;  /* 0x000000590000780c */ /* 0x040fe20001f61670 */
[----:B------:R-:W1:Y:S01]  /*15680*/  MUFU.EX2 R158, R158 ;  /* 0x0000009e009e7308 */ /* 0x000e620000000800 */
[----:B------:R-:W-:Y:S01]  /*15690*/  FSEL R67, R67, -INF , !P2 ;  /* 0xff80000043437808 */ /* 0x000fe20005000000 */
[--C-:B------:R-:W-:Y:S01]  /*156a0*/  FFMA.FTZ R136, R21, R4, -R10.reuse ;  /* 0x0000000415887223 */ /* 0x100fe2000001080a */
[----:B------:R-:W-:Y:S01]  /*156b0*/  FMNMX.FTZ R14, R77, R14, !PT ;  /* 0x0000000e4d0e7209 */ /* 0x000fe20007810000 */
[-CC-:B------:R-:W-:Y:S01]  /*156c0*/  FFMA.FTZ R75, R75, R4.reuse, -R10.reuse ;  /* 0x000000044b4b7223 */ /* 0x180fe2000001080a */
[----:B------:R-:W-:Y:S01]  /*156d0*/  ISETP.LT.OR P4, PT, R0, 0x5a, P4 ;  /* 0x0000005a0000780c */ /* 0x000fe20002781670 */
[--C-:B------:R-:W-:Y:S01]  /*156e0*/  FFMA.FTZ R37, R37, R4, -R10.reuse ;  /* 0x0000000425257223 */ /* 0x100fe2000001080a */
[----:B------:R-:W-:Y:S01]  /*156f0*/  FSEL R79, R70, -INF , !P3 ;  /* 0xff800000464f7808 */ /* 0x000fe20005800000 */
[----:B------:R-:W2:Y:S01]  /*15700*/  MUFU.EX2 R73, R73 ;  /* 0x0000004900497308 */ /* 0x000ea20000000800 */
        /* <DEDUP_REMOVED lines=12> */
[----:B------:R-:W-:Y:S01]  /*157d0*/  ISETP.NE.AND P5, PT, R225, 0x1, PT ;  /* 0x00000001e100780c */ /* 0x000fe20003fa5270 */
[----:B------:R-:W4:Y:S06]  /*157e0*/  SHFL.BFLY PT, R45, R14, 0x2, 0x1f ;  /* 0x0c401f000e2d7f89 */ /* 0x000f2c00000e0000 */
[----:B------:R-:W3:Y:S06]  /*157f0*/  MUFU.EX2 R75, R75 ;  /* 0x0000004b004b7308 */ /* 0x000eec0000000800 */
[----:B------:R-:W3:Y:S02]  /*15800*/  @P5 LDC R42, c[0x0][0x450] ;  /* 0x00011400ff2a5b82 */ /* 0x000ee40000000800 */
[----:B------:R-:W3:Y:S08]  /*15810*/  MUFU.EX2 R154, R154 ;  /* 0x0000009a009a7308 */ /* 0x000ef00000000800 */
[----:B------:R-:W3:Y:S01]  /*15820*/  MUFU.EX2 R37, R37 ;  /* 0x0000002500257308 */ /* 0x000ee20000000800 */
[----:B----4-:R-:W-:-:S05]  /*15830*/  FMNMX.FTZ R45, R14, R45, !PT ;  /* 0x0000002d0e2d7209 */ /* 0x010fca0007810000 */
[----:B------:R-:W4:Y:S02]  /*15840*/  SHFL.BFLY PT, R0, R45, 0x1, 0x1f ;  /* 0x0c201f002d007f89 */ /* 0x000f2400000e0000 */
[----:B------:R-:W-:Y:S08]  /*15850*/  MUFU.EX2 R148, R148 ;  /* 0x0000009400947308 */ /* 0x000ff00000000800 */
[----:B------:R-:W-:Y:S08]  /*15860*/  MUFU.EX2 R41, R41 ;  /* 0x0000002900297308 */ /* 0x000ff00000000800 */
[----:B------:R-:W-:Y:S01]  /*15870*/  MUFU.EX2 R150, R150 ;  /* 0x0000009600967308 */ /* 0x000fe20000000800 */
[----:B----4-:R-:W-:Y:S01]  /*15880*/  FMNMX.FTZ R0, R45, R0, !PT ;  /* 0x000000002d007209 */ /* 0x010fe20007810000 */
[----:B------:R-:W-:-:S06]  /*15890*/  FFMA.FTZ R45, R69, R4, -R10 ;  /* 0x00000004452d7223 */ /* 0x000fcc000001080a */
[----:B------:R-:W-:Y:S01]  /*158a0*/  MUFU.EX2 R11, R11 ;  /* 0x0000000b000b7308 */ /* 0x000fe20000000800 */
[C---:B------:R-:W-:Y:S01]  /*158b0*/  FSETP.NEU.FTZ.AND P1, PT, R0.reuse, -INF , PT ;  /* 0xff8000000000780b */ /* 0x040fe20003f3d000 */
[----:B------:R-:W-:-:S05]  /*158c0*/  FMUL.FTZ R32, R0, R4 ;  /* 0x0000000400207220 */ /* 0x000fca0000410000 */
[----:B------:R-:W-:Y:S01]  /*158d0*/  FSEL R32, R32, RZ, P1 ;  /* 0x000000ff20207208 */ /* 0x000fe20000800000 */
[----:B------:R-:W-:Y:S04]  /*158e0*/  MUFU.EX2 R144, R144 ;  /* 0x0000009000907308 */ /* 0x000fe80000000800 */
[-CC-:B------:R-:W-:Y:S01]  /*158f0*/  FFMA.FTZ R157, R26, R4.reuse, -R32.reuse ;  /* 0x000000041a9d7223 */ /* 0x180fe20000010820 */
[-CC-:B------:R-:W-:Y:S01]  /*15900*/  FFMA.FTZ R6, R99, R4.reuse, -R32.reuse ;  /* 0x0000000463067223 */ /* 0x180fe20000010820 */
[-CC-:B------:R-:W-:Y:S01]  /*15910*/  FFMA.FTZ R159, R5, R4.reuse, -R32.reuse ;  /* 0x00000004059f7223 */ /* 0x180fe20000010820 */
[-CC-:B------:R-:W-:Y:S01]  /*15920*/  FFMA.FTZ R10, R97, R4.reuse, -R32.reuse ;  /* 0x00000004610a7223 */ /* 0x180fe20000010820 */
[-CC-:B------:R-:W-:Y:S01]  /*15930*/  FFMA.FTZ R153, R27, R4.reuse, -R32.reuse ;  /* 0x000000041b997223 */ /* 0x180fe20000010820 */
[----:B0-----:R-:W-:Y:S01]  /*15940*/  FADD.FTZ R5, R156, R85 ;  /* 0x000000559c057221 */ /* 0x001fe20000010000 */
[----:B------:R-:W-:Y:S01]  /*15950*/  MUFU.EX2 R157, R157 ;  /* 0x0000009d009d7308 */ /* 0x000fe20000000800 */
[-CC-:B------:R-:W-:Y:S01]  /*15960*/  FFMA.FTZ R14, R95, R4.reuse, -R32.reuse ;  /* 0x000000045f0e7223 */ /* 0x180fe20000010820 */
[-CC-:B------:R-:W-:Y:S01]  /*15970*/  FFMA.FTZ R155, R87, R4.reuse, -R32.reuse ;  /* 0x00000004579b7223 */ /* 0x180fe20000010820 */
[----:B-1----:R-:W-:Y:S01]  /*15980*/  FADD.FTZ R30, R158, R5 ;  /* 0x000000059e1e7221 */ /* 0x002fe20000010000 */
[-CC-:B------:R-:W-:Y:S01]  /*15990*/  FFMA.FTZ R20, R93, R4.reuse, -R32.reuse ;  /* 0x000000045d147223 */ /* 0x180fe20000010820 */
[-CC-:B------:R-:W-:Y:S01]  /*159a0*/  FFMA.FTZ R149, R31, R4.reuse, -R32.reuse ;  /* 0x000000041f957223 */ /* 0x180fe20000010820 */
[-C--:B------:R-:W-:Y:S01]  /*159b0*/  FFMA.FTZ R24, R91, R4.reuse, -R32 ;  /* 0x000000045b187223 */ /* 0x080fe20000010820 */
[----:B--2---:R-:W-:Y:S01]  /*159c0*/  FADD.FTZ R5, R73, R30 ;  /* 0x0000001e49057221 */ /* 0x004fe20000010000 */
[----:B------:R-:W0:Y:S01]  /*159d0*/  MUFU.EX2 R6, R6 ;  /* 0x0000000600067308 */ /* 0x000e220000000800 */
[-CC-:B------:R-:W-:Y:S01]  /*159e0*/  FFMA.FTZ R151, R35, R4.reuse, -R32.reuse ;  /* 0x0000000423977223 */ /* 0x180fe20000010820 */
[-CC-:B------:R-:W-:Y:S01]  /*159f0*/  FFMA.FTZ R26, R89, R4.reuse, -R32.reuse ;  /* 0x00000004591a7223 */ /* 0x180fe20000010820 */
[----:B---3--:R-:W-:Y:S01]  /*15a00*/  FADD.FTZ R30, R152, R5 ;  /* 0x00000005981e7221 */ /* 0x008fe20000010000 */
[-CC-:B------:R-:W-:Y:S01]  /*15a10*/  FFMA.FTZ R145, R39, R4.reuse, -R32.reuse ;  /* 0x0000000427917223 */ /* 0x180fe20000010820 */
[----:B------:R-:W1:Y:S01]  /*15a20*/  @P5 LDC R27, c[0x0][0x44c] ;  /* 0x00011300ff1b5b82 */ /* 0x000e620000000800 */
[-C--:B------:R-:W-:Y:S01]  /*15a30*/  FFMA.FTZ R28, R51, R4.reuse, -R32 ;  /* 0x00000004331c7223 */ /* 0x080fe20000010820 */
[----:B------:R-:W-:Y:S01]  /*15a40*/  FADD.FTZ R7, R75, R30 ;  /* 0x0000001e4b077221 */ /* 0x000fe20000010000 */
[----:B------:R-:W2:Y:S01]  /*15a50*/  MUFU.EX2 R159, R159 ;  /* 0x0000009f009f7308 */ /* 0x000ea20000000800 */
[-CC-:B------:R-:W-:Y:S01]  /*15a60*/  FFMA.FTZ R147, R43, R4.reuse, -R32.reuse ;  /* 0x000000042b937223 */ /* 0x180fe20000010820 */
[-CC-:B------:R-:W-:Y:S01]  /*15a70*/  FFMA.FTZ R30, R55, R4.reuse, -R32.reuse ;  /* 0x00000004371e7223 */ /* 0x180fe20000010820 */
[----:B------:R-:W-:Y:S01]  /*15a80*/  FADD.FTZ R36, R154, R7 ;  /* 0x000000079a247221 */ /* 0x000fe20000010000 */
[-CC-:B------:R-:W-:Y:S01]  /*15a90*/  FFMA.FTZ R141, R47, R4.reuse, -R32.reuse ;  /* 0x000000042f8d7223 */ /* 0x180fe20000010820 */
[-CC-:B------:R-:W-:Y:S01]  /*15aa0*/  FFMA.FTZ R59, R59, R4.reuse, -R32.reuse ;  /* 0x000000043b3b7223 */ /* 0x180fe20000010820 */
[-C--:B------:R-:W-:Y:S01]  /*15ab0*/  FFMA.FTZ R101, R101, R4.reuse, -R32 ;  /* 0x0000000465657223 */ /* 0x080fe20000010820 */
[----:B------:R-:W-:Y:S01]  /*15ac0*/  FADD.FTZ R7, R37, R36 ;  /* 0x0000002425077221 */ /* 0x000fe20000010000 */
[----:B------:R-:W3:Y:S01]  /*15ad0*/  MUFU.EX2 R10, R10 ;  /* 0x0000000a000a7308 */ /* 0x000ee20000000800 */
[----:B0-----:R-:W-:Y:S01]  /*15ae0*/  FADD.FTZ R34, R157, R6 ;  /* 0x000000069d227221 */ /* 0x001fe20000010000 */
[-CC-:B------:R-:W-:Y:S01]  /*15af0*/  FFMA.FTZ R63, R63, R4.reuse, -R32.reuse ;  /* 0x000000043f3f7223 */ /* 0x180fe20000010820 */
[----:B------:R-:W-:Y:S01]  /*15b00*/  FADD.FTZ R36, R148, R7 ;  /* 0x0000000794247221 */ /* 0x000fe20000010000 */
[-CC-:B------:R-:W-:Y:S01]  /*15b10*/  FFMA.FTZ R77, R77, R4.reuse, -R32.reuse ;  /* 0x000000044d4d7223 */ /* 0x180fe20000010820 */
[-CC-:B------:R-:W-:Y:S01]  /*15b20*/  FFMA.FTZ R67, R67, R4.reuse, -R32.reuse ;  /* 0x0000000443437223 */ /* 0x180fe20000010820 */
[-C--:B------:R-:W-:Y:S01]  /*15b30*/  FFMA.FTZ R79, R79, R4.reuse, -R32 ;  /* 0x000000044f4f7223 */ /* 0x080fe20000010820 */
[----:B------:R-:W-:Y:S01]  /*15b40*/  FADD.FTZ R7, R41, R36 ;  /* 0x0000002429077221 */ /* 0x000fe20000010000 */
[----:B------:R-:W0:Y:S01]  /*15b50*/  MUFU.EX2 R153, R153 ;  /* 0x0000009900997308 */ /* 0x000e220000000800 */
[----:B--2---:R-:W-:Y:S01]  /*15b60*/  FADD.FTZ R5, R159, R34 ;  /* 0x000000229f057221 */ /* 0x004fe20000010000 */
[----:B------:R-:W-:Y:S01]  /*15b70*/  FFMA.FTZ R71, R71, R4, -R32 ;  /* 0x0000000447477223 */ /* 0x000fe20000010820 */
[----:B------:R-:W-:Y:S01]  /*15b80*/  FADD.FTZ R38, R150, R7 ;  /* 0x0000000796267221 */ /* 0x000fe20000010000 */
[----:B------:R-:W-:Y:S01]  /*15b90*/  F2FP.BF16.F32.PACK_AB R157, R6, R157 ;  /* 0x0000009d069d723e */ /* 0x000fe200000010ff */
[----:B-1----:R-:W-:Y:S01]  /*15ba0*/  @P5 IMAD.HI.U32 R27, R188, R27, RZ ;  /* 0x0000001bbc1b5227 */ /* 0x002fe200078e00ff */
[----:B------:R-:W-:-:S03]  /*15bb0*/  F2FP.BF16.F32.PACK_AB R156, R85, R156 ;  /* 0x0000009c559c723e */ /* 0x000fc600000010ff */
[----:B------:R-:W-:Y:S01]  /*15bc0*/  FADD.FTZ R7, R11, R38 ;  /* 0x000000260b077221 */ /* 0x000fe20000010000 */
[----:B------:R-:W1:Y:S01]  /*15bd0*/  MUFU.EX2 R14, R14 ;  /* 0x0000000e000e7308 */ /* 0x000e620000000800 */
[----:B---3--:R-:W-:Y:S01]  /*15be0*/  FADD.FTZ R34, R10, R5 ;  /* 0x000000050a227221 */ /* 0x008fe20000010000 */
[----:B------:R-:W-:Y:S01]  /*15bf0*/  @P5 SHF.R.U32.HI R40, RZ, R42, R27 ;  /* 0x0000002aff285219 */ /* 0x000fe2000001161b */
[----:B------:R-:W-:Y:S01]  /*15c00*/  FADD.FTZ R38, R144, R7 ;  /* 0x0000000790267221 */ /* 0x000fe20000010000 */
[----:B------:R-:W-:Y:S02]  /*15c10*/  ISETP.GE.AND P5, PT, R13, 0x1, PT ;  /* 0x000000010d00780c */ /* 0x000fe40003fa6270 */
[----:B------:R-:W-:Y:S01]  /*15c20*/  F2FP.BF16.F32.PACK_AB R159, R10, R159 ;  /* 0x0000009f0a9f723e */ /* 0x000fe200000010ff */
[----:B------:R-:W-:Y:S01]  /*15c30*/  IMAD.IADD R193, R193, 0x1, R40 ;  /* 0x00000001c1c17824 */ /* 0x000fe200078e0228 */
[----:B------:R-:W2:Y:S01]  /*15c40*/  MUFU.EX2 R155, R155 ;  /* 0x0000009b009b7308 */ /* 0x000ea20000000800 */
[----:B0-----:R-:W-:Y:S01]  /*15c50*/  FADD.FTZ R5, R153, R34 ;  /* 0x0000002299057221 */ /* 0x001fe20000010000 */
[----:B------:R-:W-:Y:S01]  /*15c60*/  F2FP.BF16.F32.PACK_AB R158, R73, R158 ;  /* 0x0000009e499e723e */ /* 0x000fe200000010ff */
[----:B------:R-:W-:Y:S01]  /*15c70*/  VIADD R10, R72, 0xfffffffe ;  /* 0xfffffffe480a7836 */ /* 0x000fe20000000000 */
[----:B------:R-:W-:Y:S01]  /*15c80*/  F2FP.BF16.F32.PACK_AB R152, R75, R152 ;  /* 0x000000984b98723e */ /* 0x000fe200000010ff */
[----:B------:R-:W-:Y:S01]  /*15c90*/  IMAD.IADD R12, R193, 0x1, R12 ;  /* 0x00000001c10c7824 */ /* 0x000fe200078e020c */
[----:B------:R-:W-:-:S02]  /*15ca0*/  F2FP.BF16.F32.PACK_AB R154, R37, R154 ;  /* 0x0000009a259a723e */ /* 0x000fc400000010ff */
[----:B------:R-:W0:Y:S01]  /*15cb0*/  MUFU.EX2 R20, R20 ;  /* 0x0000001400147308 */ /* 0x000e220000000800 */
[C---:B-1----:R-:W-:Y:S01]  /*15cc0*/  FADD.FTZ R34, R14.reuse, R5 ;  /* 0x000000050e227221 */ /* 0x042fe20000010000 */
[----:B------:R-:W-:Y:S02]  /*15cd0*/  F2FP.BF16.F32.PACK_AB R148, R41, R148 ;  /* 0x000000942994723e */ /* 0x000fe400000010ff */
[----:B------:R-:W-:Y:S02]  /*15ce0*/  F2FP.BF16.F32.PACK_AB R150, R11, R150 ;  /* 0x000000960b96723e */ /* 0x000fe400000010ff */
[----:B------:R-:W-:Y:S02]  /*15cf0*/  F2FP.BF16.F32.PACK_AB R153, R14, R153 ;  /* 0x000000990e99723e */ /* 0x000fe400000010ff */
[----:B------:R-:W1:Y:S01]  /*15d00*/  MUFU.EX2 R149, R149 ;  /* 0x0000009500957308 */ /* 0x000e620000000800 */
[----:B--2---:R-:W-:-:S07]  /*15d10*/  FADD.FTZ R5, R155, R34 ;  /* 0x000000229b057221 */ /* 0x004fce0000010000 */
[----:B------:R-:W2:Y:S01]  /*15d20*/  MUFU.EX2 R24, R24 ;  /* 0x0000001800187308 */ /* 0x000ea20000000800 */
[C---:B0-----:R-:W-:Y:S01]  /*15d30*/  FADD.FTZ R36, R20.reuse, R5 ;  /* 0x0000000514247221 */ /* 0x041fe20000010000 */
[----:B------:R-:W-:-:S06]  /*15d40*/  F2FP.BF16.F32.PACK_AB R155, R20, R155 ;  /* 0x0000009b149b723e */ /* 0x000fcc00000010ff */
        /* <DEDUP_REMOVED lines=11> */
[C---:B--2---:R-:W-:Y:S01]  /*15e00*/  FADD.FTZ R36, R26.reuse, R5 ;  /* 0x000000051a247221 */ /* 0x044fe20000010000 */
[----:B------:R-:W-:-:S06]  /*15e10*/  F2FP.BF16.F32.PACK_AB R151, R26, R151 ;  /* 0x000000971a97723e */ /* 0x000fcc00000010ff */
[----:B------:R-:W2:Y:S01]  /*15e20*/  MUFU.EX2 R15, R15 ;  /* 0x0000000f000f7308 */ /* 0x000ea20000000800 */
[----:B0-----:R-:W-:-:S07]  /*15e30*/  FADD.FTZ R38, R146, R7 ;  /* 0x0000000792267221 */ /* 0x001fce0000010000 */
[----:B------:R-:W0:Y:S01]  /*15e40*/  MUFU.EX2 R28, R28 ;  /* 0x0000001c001c7308 */ /* 0x000e220000000800 */
[----:B-1----:R-:W-:-:S07]  /*15e50*/  FADD.FTZ R5, R145, R36 ;  /* 0x0000002491057221 */ /* 0x002fce0000010000 */
[----:B------:R-:W1:Y:S01]  /*15e60*/  MUFU.EX2 R140, R140 ;  /* 0x0000008c008c7308 */ /* 0x000e620000000800 */
[C---:B--2---:R-:W-:Y:S01]  /*15e70*/  FADD.FTZ R7, R15.reuse, R38 ;  /* 0x000000260f077221 */ /* 0x044fe20000010000 */
[----:B------:R-:W-:-:S06]  /*15e80*/  F2FP.BF16.F32.PACK_AB R146, R15, R146 ;  /* 0x000000920f92723e */ /* 0x000fcc00000010ff */
[----:B------:R-:W2:Y:S01]  /*15e90*/  MUFU.EX2 R147, R147 ;  /* 0x0000009300937308 */ /* 0x000ea20000000800 */
[C---:B0-----:R-:W-:Y:S01]  /*15ea0*/  FADD.FTZ R36, R28.reuse, R5 ;  /* 0x000000051c247221 */ /* 0x041fe20000010000 */
[----:B------:R-:W-:-:S06]  /*15eb0*/  F2FP.BF16.F32.PACK_AB R145, R28, R145 ;  /* 0x000000911c91723e */ /* 0x000fcc00000010ff */
[----:B------:R-:W0:Y:S01]  /*15ec0*/  MUFU.EX2 R25, R25 ;  /* 0x0000001900197308 */ /* 0x000e220000000800 */
[----:B-1----:R-:W-:-:S07]  /*15ed0*/  FADD.FTZ R38, R140, R7 ;  /* 0x000000078c267221 */ /* 0x002fce0000010000 */
[----:B------:R-:W1:Y:S01]  /*15ee0*/  MUFU.EX2 R30, R30 ;  /* 0x0000001e001e7308 */ /* 0x000e620000000800 */
[----:B--2---:R-:W-:-:S07]  /*15ef0*/  FADD.FTZ R5, R147, R36 ;  /* 0x0000002493057221 */ /* 0x004fce0000010000 */
[----:B------:R-:W2:Y:S01]  /*15f00*/  MUFU.EX2 R142, R142 ;  /* 0x0000008e008e7308 */ /* 0x000ea20000000800 */
[C---:B0-----:R-:W-:Y:S01]  /*15f10*/  FADD.FTZ R7, R25.reuse, R38 ;  /* 0x0000002619077221 */ /* 0x041fe20000010000 */
[----:B------:R-:W-:-:S06]  /*15f20*/  F2FP.BF16.F32.PACK_AB R140, R25, R140 ;  /* 0x0000008c198c723e */ /* 0x000fcc00000010ff */
[----:B------:R-:W0:Y:S01]  /*15f30*/  MUFU.EX2 R141, R141 ;  /* 0x0000008d008d7308 */ /* 0x000e220000000800 */
[C---:B-1----:R-:W-:Y:S01]  /*15f40*/  FADD.FTZ R38, R30.reuse, R5 ;  /* 0x000000051e267221 */ /* 0x042fe20000010000 */
[----:B------:R-:W-:-:S06]  /*15f50*/  F2FP.BF16.F32.PACK_AB R147, R30, R147 ;  /* 0x000000931e93723e */ /* 0x000fcc00000010ff */
[----:B------:R-:W1:Y:S01]  /*15f60*/  MUFU.EX2 R33, R33 ;  /* 0x0000002100217308 */ /* 0x000e620000000800 */
[----:B--2---:R-:W-:-:S07]  /*15f70*/  FADD.FTZ R40, R142, R7 ;  /* 0x000000078e287221 */ /* 0x004fce0000010000 */
        /* <DEDUP_REMOVED lines=26> */
[----:B-1----:R-:W-:Y:S01]  /*16120*/  FADD.FTZ R5, R79, R6 ;  /* 0x000000064f057221 */ /* 0x002fe20000010000 */
[C---:B--2---:R-:W-:Y:S01]  /*16130*/  FADD.FTZ R7, R45.reuse, R42 ;  /* 0x0000002a2d077221 */ /* 0x044fe20000010000 */
[----:B------:R-:W-:Y:S02]  /*16140*/  F2FP.BF16.F32.PACK_AB R138, R45, R138 ;  /* 0x0000008a2d8a723e */ /* 0x000fe400000010ff */
[C---:B0-----:R-:W-:Y:S01]  /*16150*/  FADD.FTZ R6, R38.reuse, R5 ;  /* 0x0000000526067221 */ /* 0x041fe20000010000 */
[----:B------:R-:W-:Y:S01]  /*16160*/  F2FP.BF16.F32.PACK_AB R139, R38, R79 ;  /* 0x0000004f268b723e */ /* 0x000fe200000010ff */
        /* <DEDUP_REMOVED lines=12> */
.L_x_1757:
[----:B------:R-:W-:-:S13]  /*16230*/  ISETP.NE.AND P1, PT, R13, 0x1, PT ;  /* 0x000000010d00780c */ /* 0x000fda0003f25270 */
[----:B------:R-:W0:Y:S02]  /*16240*/  @P1 LDC.64 R14, c[0x0][0x9e8] ;  /* 0x00027a00ff0e1b82 */ /* 0x000e240000000a00 */
[----:B0-----:R-:W-:-:S05]  /*16250*/  @P1 IMAD.HI.U32 R14, R5, R14, RZ ;  /* 0x0000000e050e1227 */ /* 0x001fca00078e00ff */
[----:B------:R-:W-:-:S07]  /*16260*/  @P1 SHF.R.U32.HI R5, RZ, R15, R14 ;  /* 0x0000000fff051219 */ /* 0x000fce000001160e */
.L_x_1758:
[----:B------:R-:W-:Y:S05]  /*16270*/  BSYNC B0 ;  /* 0x0000000000007941 */ /* 0x000fea0003800000 */
.L_x_1756:
[----:B------:R-:W-:-:S05]  /*16280*/  IMAD R5, R5, R13, R13 ;  /* 0x0000000d05057224 */ /* 0x000fca00078e020d */
[----:B------:R-:W-:-:S07]  /*16290*/  VIMNMX R12, R12, R5, PT ;  /* 0x000000050c0c7248 */ /* 0x000fce0003fe0100 */
.L_x_1755:
[----:B------:R-:W-:Y:S01]  /*162a0*/  IMAD.HI R12, R12, 0x2aaaaaab, RZ ;  /* 0x2aaaaaab0c0c7827 */ /* 0x000fe200078e02ff */
[----:B------:R-:W-:Y:S01]  /*162b0*/  ULDC UR39, c[0x0][0x9e4] ;  /* 0x0002790000277ab9 */ /* 0x000fe20000000800 */
[----:B------:R-:W-:Y:S01]  /*162c0*/  ULDC UR38, c[0x0][0x9e4] ;  /* 0x0002790000267ab9 */ /* 0x000fe20000000800 */
[----:B------:R-:W-:Y:S01]  /*162d0*/  ULDC UR50, c[0x0][0x9dc] ;  /* 0x0002770000327ab9 */ /* 0x000fe20000000800 */
[----:B------:R-:W-:Y:S01]  /*162e0*/  ULDC UR42, c[0x0][0x9dc] ;  /* 0x00027700002a7ab9 */ /* 0x000fe20000000800 */
[----:B------:R-:W-:Y:S01]  /*162f0*/  SHF.R.U32.HI R5, RZ, 0x1f, R12 ;  /* 0x0000001fff057819 */ /* 0x000fe2000001160c */
[----:B------:R-:W-:Y:S01]  /*16300*/  ULDC UR43, c[0x0][0x988] ;  /* 0x00026200002b7ab9 */ /* 0x000fe20000000800 */
[----:B------:R-:W-:Y:S01]  /*16310*/  ULDC UR47, c[0x0][0x988] ;  /* 0x00026200002f7ab9 */ /* 0x000fe20000000800 */
[----:B------:R-:W-:Y:S01]  /*16320*/  ULDC UR46, c[0x0][0x988] ;  /* 0x00026200002e7ab9 */ /* 0x000fe20000000800 */
[----:B------:R-:W-:Y:S01]  /*16330*/  LEA.HI.SX32 R11, R12, R5, 0x1c ;  /* 0x000000050c0b7211 */ /* 0x000fe200078fe2ff */
[----:B------:R-:W-:Y:S01]  /*16340*/  ULDC UR54, c[0x0][0x9e0] ;  /* 0x0002780000367ab9 */ /* 0x000fe20000000800 */
[----:B------:R-:W-:Y:S01]  /*16350*/  ULDC UR51, c[0x0][0x9e0] ;  /* 0x0002780000337ab9 */ /* 0x000fe20000000800 */
[----:B------:R-:W-:Y:S01]  /*16360*/  BSSY B1, `(.L_x_1759) ;  /* 0x0000367000017945 */ /* 0x000fe20003800000 */
[----:B------:R-:W-:Y:S01]  /*16370*/  VIMNMX R11, R202, R11, !PT ;  /* 0x0000000bca0b7248 */ /* 0x000fe20007fe0100 */
[----:B------:R-:W-:Y:S01]  /*16380*/  IMAD.MOV.U32 R5, RZ, RZ, 0x3f800000 ;  /* 0x3f800000ff057424 */ /* 0x000fe200078e00ff */
[----:B------:R-:W-:Y:S01]  /*16390*/  CS2R R86, SRZ ;  /* 0x0000000000567805 */ /* 0x000fe2000001ff00 */
[----:B------:R-:W-:Y:S01]  /*163a0*/  IMAD.MOV.U32 R12, RZ, RZ, 0x3f800000 ;  /* 0x3f800000ff0c7424 */ /* 0x000fe200078e00ff */
[----:B------:R-:W-:-:S02]  /*163b0*/  ISETP.GE.AND P1, PT, R10, R11, PT ;  /* 0x0000000b0a00720c */ /* 0x000fc40003f26270 */
        /* <DEDUP_REMOVED lines=32> */
[----:B------:R-:W-:Y:S01]  /*165c0*/  BSSY B0, `(.L_x_1761) ;  /* 0x000033c000007945 */ /* 0x000fe20003800000 */
[----:B------:R-:W-:Y:S02]  /*165d0*/  IMAD.MOV.U32 R5, RZ, RZ, 0x3f800000 ;  /* 0x3f800000ff057424 */ /* 0x000fe400078e00ff */
[----:B------:R-:W-:-:S07]  /*165e0*/  IMAD.MOV.U32 R87, RZ, RZ, RZ ;  /* 0x000000ffff577224 */ /* 0x000fce00078e00ff */
.L_x_1782:
[----:B------:R-:W-:-:S05]  /*165f0*/  VIADD R13, R23, 0x1 ;  /* 0x00000001170d7836 */ /* 0x000fca0000000000 */
[----:B------:R-:W-:-:S04]  /*16600*/  ISETP.NE.AND P1, PT, R13, 0x2, PT ;  /* 0x000000020d00780c */ /* 0x000fc80003f25270 */
[----:B------:R-:W-:Y:S02]  /*16610*/  SEL R9, RZ, 0x1, P1 ;  /* 0x00000001ff097807 */ /* 0x000fe40000800000 */
[----:B------:R-:W-:Y:S02]  /*16620*/  SEL R13, R13, RZ, P1 ;  /* 0x000000ff0d0d7207 */ /* 0x000fe40000800000 */
[----:B------:R-:W-:Y:S01]  /*16630*/  LOP3.LUT R20, R164, R9, RZ, 0x3c, !PT ;  /* 0x00000009a4147212 */ /* 0x000fe200078e3cff */
[----:B------:R-:W-:Y:S06]  /*16640*/  @!P0 BRA `(.L_x_1762) ;  /* 0x0000000000048947 */ /* 0x000fec0003800000 */
[----:B------:R-:W-:Y:S01]  /*16650*/  BPT.TRAP 0x1 ;  /* 0x000000040000795c */ /* 0x000fe20000300000 */
.L_x_1762:
[----:B------:R-:W-:Y:S01]  /*16660*/  IMAD R9, R13, 0x8, R2 ;  /* 0x000000080d097824 */ /* 0x000fe200078e0202 */
[----:B------:R-:W-:-:S04]  /*16670*/  SHF.L.U32 R4, R20, 0x1f, RZ ;  /* 0x0000001f14047819 */ /* 0x000fc800000006ff */
[----:B------:R0:W1:Y:S01]  /*16680*/  SYNCS.PHASECHK.TRANS64.TRYWAIT P1, [R9+URZ+0x2a830], R4 ;  /* 0x02a83004090075a7 */ /* 0x000062000802017f */
[----:B------:R-:W-:Y:S05]  /*16690*/  @!P0 BRA `(.L_x_1763) ;  /* 0x0000000000048947 */ /* 0x000fea0003800000 */
[----:B------:R-:W-:Y:S01]  /*166a0*/  BPT.TRAP 0x1 ;  /* 0x000000040000795c */ /* 0x000fe20000300000 */
.L_x_1763:
[----:B------:R-:W-:Y:S01]  /*166b0*/  IMAD R94, R13, 0x900, R8 ;  /* 0x000009000d5e7824 */ /* 0x000fe200078e0208 */
[----:B------:R-:W-:Y:S03]  /*166c0*/  BSSY B2, `(.L_x_1764) ;  /* 0x0000006000027945 */ /* 0x000fe60003800000 */
[C---:B------:R-:W-:Y:S02]  /*166d0*/  VIADD R90, R94.reuse, 0x2 ;  /* 0x000000025e5a7836 */ /* 0x040fe40000000000 */
[----:B------:R-:W-:Y:S01]  /*166e0*/  VIADD R93, R94, 0x4 ;  /* 0x000000045e5d7836 */ /* 0x000fe20000000000 */
[----:B-1----:R-:W-:Y:S06]  /*166f0*/  @P1 BRA `(.L_x_1765) ;  /* 0x0000000000081947 */ /* 0x002fec0003800000 */
[----:B------:R-:W1:Y:S02]  /*16700*/  SYNCS.PHASECHK.TRANS64.TRYWAIT P1, [R9+URZ+0x2a830], R4 ;  /* 0x02a83004090075a7 */ /* 0x000e64000802017f */
[----:B-1----:R-:W-:Y:S05]  /*16710*/  @!P1 BRA `(.L_x_1766) ;  /* 0x0000015800149947 */ /* 0x002fea0003800000 */
.L_x_1765:
[----:B------:R-:W-:Y:S05]  /*16720*/  BSYNC B2 ;  /* 0x0000000000027941 */ /* 0x000fea0003800000 */
.L_x_1764:
[----:B------:R-:W2:Y:S01]  /*16730*/  LDL.64 R96, [R1+0x28] ;  /* 0x0000280001607983 */ /* 0x000ea20000100a00 */
[----:B------:R-:W-:Y:S01]  /*16740*/  IMAD.MOV.U32 R88, RZ, RZ, R94 ;  /* 0x000000ffff587224 */ /* 0x000fe200078e005e */
[----:B------:R-:W-:Y:S01]  /*16750*/  MOV R198, UR50 ;  /* 0x0000003200c67c02 */ /* 0x000fe20008000f00 */
[----:B------:R-:W-:Y:S01]  /*16760*/  IMAD.MOV.U32 R89, RZ, RZ, 0x40000040 ;  /* 0x40000040ff597424 */ /* 0x000fe200078e00ff */
[----:B------:R-:W-:Y:S01]  /*16770*/  MOV R194, UR46 ;  /* 0x0000002e00c27c02 */ /* 0x000fe20008000f00 */
[----:B------:R-:W-:Y:S01]  /*16780*/  VIADD R92, R94, 0x300 ;  /* 0x000003005e5c7836 */ /* 0x000fe20000000000 */
[----:B------:R-:W-:Y:S01]  /*16790*/  R2UR UR50, R88 ;  /* 0x00000000583272ca */ /* 0x000fe200000e0000 */
[----:B------:R-:W-:Y:S01]  /*167a0*/  IMAD.MOV.U32 R88, RZ, RZ, R93 ;  /* 0x000000ffff587224 */ /* 0x000fe200078e005d */
[----:B------:R-:W-:Y:S01]  /*167b0*/  R2UR UR46, R90 ;  /* 0x000000005a2e72ca */ /* 0x000fe200000e0000 */
[----:B------:R-:W-:Y:S01]  /*167c0*/  VIADD R90, R94, 0x6 ;  /* 0x000000065e5a7836 */ /* 0x000fe20000000000 */
[----:B------:R-:W-:Y:S01]  /*167d0*/  MOV R190, UR42 ;  /* 0x0000002a00be7c02 */ /* 0x000fe20008000f00 */
[----:B------:R-:W-:Y:S01]  /*167e0*/  IMAD.MOV.U32 R91, RZ, RZ, 0x40000040 ;  /* 0x40000040ff5b7424 */ /* 0x000fe200078e00ff */
[----:B------:R-:W-:Y:S01]  /*167f0*/  MOV R14, UR38 ;  /* 0x00000026000e7c02 */ /* 0x000fe20008000f00 */
[----:B------:R-:W-:Y:S01]  /*16800*/  IMAD.MOV.U32 R93, RZ, RZ, 0x40000040 ;  /* 0x40000040ff5d7424 */ /* 0x000fe200078e00ff */
[----:B------:R-:W-:Y:S01]  /*16810*/  R2UR UR42, R88 ;  /* 0x00000000582a72ca */ /* 0x000fe200000e0000 */
[----:B------:R-:W-:Y:S01]  /*16820*/  VIADD R88, R94, 0x302 ;  /* 0x000003025e587836 */ /* 0x000fe20000000000 */
[----:B------:R-:W-:Y:S01]  /*16830*/  R2UR UR38, R90 ;  /* 0x000000005a2672ca */ /* 0x000fe200000e0000 */
[----:B------:R-:W-:Y:S01]  /*16840*/  VIADD R90, R94, 0x304 ;  /* 0x000003045e5a7836 */ /* 0x000fe20000000000 */
[----:B------:R-:W-:Y:S01]  /*16850*/  MOV R197, UR51 ;  /* 0x0000003300c57c02 */ /* 0x000fe20008000f00 */
[-C--:B------:R-:W-:Y:S01]  /*16860*/  FMUL.FTZ R24, R24, R12.reuse ;  /* 0x0000000c18187220 */ /* 0x080fe20000410000 */
[----:B------:R-:W-:Y:S01]  /*16870*/  R2UR UR30, R88 ;  /* 0x00000000581e72ca */ /* 0x000fe200000e0000 */
[----:B------:R-:W-:Y:S01]  /*16880*/  VIADD R88, R94, 0x600 ;  /* 0x000006005e587836 */ /* 0x000fe20000000000 */
[----:B------:R-:W-:Y:S01]  /*16890*/  R2UR UR26, R90 ;  /* 0x000000005a1a72ca */ /* 0x000fe200000e0000 */
[----:B------:R-:W-:Y:S01]  /*168a0*/  VIADD R90, R94, 0x602 ;  /* 0x000006025e5a7836 */ /* 0x000fe20000000000 */
[----:B------:R-:W-:Y:S01]  /*168b0*/  MOV R199, UR49 ;  /* 0x0000003100c77c02 */ /* 0x000fe20008000f00 */
[-C--:B------:R-:W-:Y:S01]  /*168c0*/  FMUL.FTZ R25, R25, R12.reuse ;  /* 0x0000000c19197220 */ /* 0x080fe20000410000 */
[----:B------:R-:W-:Y:S01]  /*168d0*/  MOV R200, UR48 ;  /* 0x0000003000c87c02 */ /* 0x000fe20008000f00 */
[-C--:B------:R-:W-:Y:S01]  /*168e0*/  FMUL.FTZ R28, R28, R12.reuse ;  /* 0x0000000c1c1c7220 */ /* 0x080fe20000410000 */
[----:B------:R-:W-:Y:S01]  /*168f0*/  R2UR UR51, R89 ;  /* 0x00000000593372ca */ /* 0x000fe200000e0000 */
[-C--:B------:R-:W-:Y:S01]  /*16900*/  FMUL.FTZ R29, R29, R12.reuse ;  /* 0x0000000c1d1d7220 */ /* 0x080fe20000410000 */
[----:B------:R-:W-:Y:S01]  /*16910*/  R2UR UR34, R92 ;  /* 0x000000005c2272ca */ /* 0x000fe200000e0000 */
[----:B------:R-:W-:Y:S01]  /*16920*/  VIADD R92, R94, 0x306 ;  /* 0x000003065e5c7836 */ /* 0x000fe20000000000 */
        /* <DEDUP_REMOVED lines=8> */
[----:B01----:R-:W-:Y:S01]  /*169b0*/  MOV R4, UR39 ;  /* 0x0000002700047c02 */ /* 0x003fe20008000f00 */
        /* <DEDUP_REMOVED lines=82> */
[----:B------:R-:W-:Y:S02]  /*16ee0*/  R2UR UR50, R198 ;  /* 0x00000000c63272ca */ /* 0x000fe400000e0000 */
[----:B------:R-:W-:Y:S02]  /*16ef0*/  R2UR UR49, R199 ;  /* 0x00000000c73172ca */ /* 0x000fe400000e0000 */
[----:B------:R-:W2:Y:S01]  /*16f00*/  LDL.64 R198, [R1+0x20] ;  /* 0x0000200001c67983 */ /* 0x000ea20000100a00 */
[----:B------:R-:W-:Y:S01]  /*16f10*/  R2UR UR51, R197 ;  /* 0x00000000c53372ca */ /* 0x000fe200000e0000 */
[----:B------:R-:W-:Y:S02]  /*16f20*/  WARPGROUP.DEPBAR.LE gsb0, 0x0 ;  /* 0x00008000000079c5 */ /* 0x000fe40000010000 */
[----:B------:R-:W-:Y:S01]  /*16f30*/  WARPGROUP.ARRIVE ;  /* 0x00000000000079c5 */ /* 0x000fe20000000000 */
[----:B--2---:R-:W-:-:S02]  /*16f40*/  R2UR UR44, R198 ;  /* 0x00000000c62c72ca */ /* 0x004fc400000e0000 */
[----:B------:R-:W-:Y:S02]  /*16f50*/  R2UR UR45, R199 ;  /* 0x00000000c72d72ca */ /* 0x000fe400000e0000 */
[----:B------:R-:W2:Y:S11]  /*16f60*/  LDL.64 R198, [R1+0x8] ;  /* 0x0000080001c67983 */ /* 0x000eb60000100a00 */
[----:B------:R-:W-:Y:S01]  /*16f70*/  HGMMA.64x96x16.F32.BF16 R88, gdesc[UR44], R88, gsb0 ;  /* 0x016000002c5879f0 */ /* 0x000fe20008001858 */
[----:B------:R-:W-:-:S02]  /*16f80*/  R2UR UR46, R194 ;  /* 0x00000000c22e72ca */ /* 0x000fc400000e0000 */
[----:B------:R-:W-:Y:S02]  /*16f90*/  R2UR UR45, R195 ;  /* 0x00000000c32d72ca */ /* 0x000fe400000e0000 */
[----:B------:R-:W3:Y:S01]  /*16fa0*/  LDL.64 R194, [R1+0x18] ;  /* 0x0000180001c27983 */ /* 0x000ee20000100a00 */
[----:B------:R-:W-:-:S03]  /*16fb0*/  R2UR UR44, R196 ;  /* 0x00000000c42c72ca */ /* 0x000fc600000e0000 */
[----:B------:R-:W4:Y:S01]  /*16fc0*/  LDL.64 R196, [R1+0x10] ;  /* 0x0000100001c47983 */ /* 0x000f220000100a00 */
[----:B------:R-:W-:Y:S02]  /*16fd0*/  WARPGROUP.DEPBAR.LE gsb0, 0x0 ;  /* 0x00008000000079c5 */ /* 0x000fe40000010000 */
[----:B------:R-:W-:Y:S01]  /*16fe0*/  WARPGROUP.ARRIVE ;  /* 0x00000000000079c5 */ /* 0x000fe20000000000 */
[----:B---3--:R-:W-:Y:S02]  /*16ff0*/  R2UR UR40, R194 ;  /* 0x00000000c22872ca */ /* 0x008fe400000e0000 */
[----:B------:R-:W-:Y:S02]  /*17000*/  R2UR UR41, R195 ;  /* 0x00000000c32972ca */ /* 0x000fe400000e0000 */
[----:B------:R-:W3:Y:S11]  /*17010*/  LDL.64 R194, [R1] ;  /* 0x0000000001c27983 */ /* 0x000ef60000100a00 */
[----:B------:R-:W-:Y:S01]  /*17020*/  HGMMA.64x96x16.F32.BF16 R88, gdesc[UR40], R88, gsb0 ;  /* 0x01600000285879f0 */ /* 0x000fe20008001858 */
[----:B----4-:R-:W-:-:S02]  /*17030*/  R2UR UR36, R196 ;  /* 0x00000000c42472ca */ /* 0x010fc400000e0000 */
[----:B------:R-:W-:Y:S02]  /*17040*/  R2UR UR37, R197 ;  /* 0x00000000c52572ca */ /* 0x000fe400000e0000 */
        /* <DEDUP_REMOVED lines=8> */
[----:B---3--:R-:W-:Y:S02]  /*170d0*/  R2UR UR28, R194 ;  /* 0x00000000c21c72ca */ /* 0x008fe400000e0000 */
[----:B------:R-:W-:Y:S01]  /*170e0*/  R2UR UR29, R195 ;  /* 0x00000000c31d72ca */ /* 0x000fe200000e0000 */
[----:B------:R-:W-:Y:S02]  /*170f0*/  WARPGROUP.DEPBAR.LE gsb0, 0x0 ;  /* 0x00008000000079c5 */ /* 0x000fe40000010000 */
[----:B------:R-:W-:-:S10]  /*17100*/  WARPGROUP.ARRIVE ;  /* 0x00000000000079c5 */ /* 0x000fd40000000000 */
        /* <DEDUP_REMOVED lines=39> */
[----:B------:R-:W-:Y:S02]  /*17380*/  R2UR UR39, R4 ;  /* 0x00000000042772ca */ /* 0x000fe400000e0000 */
[----:B------:R-:W-:Y:S01]  /*17390*/  R2UR UR38, R14 ;  /* 0x000000000e2672ca */ /* 0x000fe200000e0000 */
[----:B------:R-:W-:Y:S02]  /*173a0*/  WARPGROUP.DEPBAR.LE gsb0, 0x0 ;  /* 0x00008000000079c5 */ /* 0x000fe40000010000 */
[----:B------:R-:W-:-:S12]  /*173b0*/  @!P0 BRA `(.L_x_1767) ;  /* 0x0000000000048947 */ /* 0x000fd80003800000 */
[----:B------:R-:W-:Y:S01]  /*173c0*/  BPT.TRAP 0x1 ;  /* 0x000000040000795c */ /* 0x000fe20000300000 */
.L_x_1767:
[----:B------:R-:W-:Y:S01]  /*173d0*/  SHF.L.U32 R4, R164, 0x1f, RZ ;  /* 0x0000001fa4047819 */ /* 0x000fe200000006ff */
[----:B------:R-:W-:-:S04]  /*173e0*/  IMAD R21, R23, 0x8, R2 ;  /* 0x0000000817157824 */ /* 0x000fc800078e0202 */
[----:B------:R0:W1:Y:S01]  /*173f0*/  SYNCS.PHASECHK.TRANS64.TRYWAIT P1, [R21+URZ+0x2a850], R4 ;  /* 0x02a85004150075a7 */ /* 0x000062000802017f */
[----:B------:R-:W-:Y:S05]  /*17400*/  @!P0 BRA `(.L_x_1768) ;  /* 0x0000000000048947 */ /* 0x000fea0003800000 */
[----:B------:R-:W-:Y:S01]  /*17410*/  BPT.TRAP 0x1 ;  /* 0x000000040000795c */ /* 0x000fe20000300000 */
.L_x_1768:
[----:B------:R-:W-:Y:S04]  /*17420*/  BSSY B2, `(.L_x_1769) ;  /* 0x0000004000027945 */ /* 0x000fe80003800000 */
[----:B-1----:R-:W-:Y:S05]  /*17430*/  @P1 BRA `(.L_x_1770) ;  /* 0x0000000000081947 */ /* 0x002fea0003800000 */
[----:B------:R-:W1:Y:S02]  /*17440*/  SYNCS.PHASECHK.TRANS64.TRYWAIT P1, [R21+URZ+0x2a850], R4 ;  /* 0x02a85004150075a7 */ /* 0x000e64000802017f */
[----:B-1----:R-:W-:Y:S05]  /*17450*/  @!P1 BRA `(.L_x_1771) ;  /* 0x0000014800d89947 */ /* 0x002fea0003800000 */
.L_x_1770:
[----:B------:R-:W-:Y:S05]  /*17460*/  BSYNC B2 ;  /* 0x0000000000027941 */ /* 0x000fea0003800000 */
.L_x_1769:
[----:B01----:R-:W-:Y:S01]  /*17470*/  VIADD R4, R2, 0x400 ;  /* 0x0000040002047836 */ /* 0x003fe20000000000 */
[----:B------:R-:W-:Y:S01]  /*17480*/  WARPGROUP.ARRIVE ;  /* 0x00000000000079c5 */ /* 0x000fe20000000000 */
[----:B------:R-:W-:Y:S02]  /*17490*/  IMAD.MOV.U32 R5, RZ, RZ, 0x40000040 ;  /* 0x40000040ff057424 */ /* 0x000fe400078e00ff */
[----:B------:R-:W-:Y:S01]  /*174a0*/  IMAD.MOV.U32 R15, RZ, RZ, 0x40000040 ;  /* 0x40000040ff0f7424 */ /* 0x000fe200078e00ff */
[----:B------:R-:W-:Y:S02]  /*174b0*/  SHF.R.U32.HI R4, RZ, 0x4, R4 ;  /* 0x00000004ff047819 */ /* 0x000fe40000011604 */
[----:B------:R-:W-:Y:S01]  /*174c0*/  R2UR UR7, R5 ;  /* 0x00000000050772ca */ /* 0x000fe200000e0000 */
[----:B------:R-:W-:Y:S01]  /*174d0*/  IMAD.MOV.U32 R5, RZ, RZ, 0x40000040 ;  /* 0x40000040ff057424 */ /* 0x000fe200078e00ff */
[----:B------:R-:W-:-:S04]  /*174e0*/  LOP3.LUT R4, R4, 0x3fff, RZ, 0xc0, !PT ;  /* 0x00003fff04047812 */ /* 0x000fc800078ec0ff */
[----:B------:R-:W-:-:S05]  /*174f0*/  LOP3.LUT R4, R4, 0x3000000, RZ, 0xfc, !PT ;  /* 0x0300000004047812 */ /* 0x000fca00078efcff */
[----:B------:R-:W-:-:S04]  /*17500*/  IMAD R4, R23, 0x600, R4 ;  /* 0x0000060017047824 */ /* 0x000fc800078e0204 */
        /* <DEDUP_REMOVED lines=38> */
.L_x_1772:
[----:B------:R-:W-:Y:S01]  /*17770*/  ISETP.NE.AND P2, PT, R225, 0x1, PT ;  /* 0x00000001e100780c */ /* 0x000fe20003f45270 */
[----:B------:R-:W-:Y:S01]  /*17780*/  IMAD.IADD R14, R203, 0x1, R188 ;  /* 0x00000001cb0e7824 */ /* 0x000fe200078e02bc */
[----:B------:R-:W-:Y:S01]  /*17790*/  LOP3.LUT P1, RZ, R16, 0x80000, RZ, 0xc0, !PT ;  /* 0x0008000010ff7812 */ /* 0x000fe2000782c0ff */
[----:B------:R-:W-:Y:S02]  /*177a0*/  VIADD R9, R9, 0x2a840 ;  /* 0x0002a84009097836 */ /* 0x000fe40000000000 */
[----:B------:R-:W-:-:S03]  /*177b0*/  IMAD R138, R10, -0x60, RZ ;  /* 0xffffffa00a8a7824 */ /* 0x000fc600078e02ff */
[----:B------:R-:W-:Y:S01]  /*177c0*/  PRMT R9, R172, 0x654, R9 ;  /* 0x00000654ac097816 */ /* 0x000fe20000000009 */
[----:B------:R-:W-:Y:S01]  /*177d0*/  IMAD.IADD R12, R138, 0x1, -R182 ;  /* 0x000000018a0c7824 */ /* 0x000fe200078e0ab6 */
[----:B------:R-:W-:Y:S02]  /*177e0*/  IADD3 R136, -R182, 0x1, R138 ;  /* 0x00000001b6887810 */ /* 0x000fe40007ffe18a */
[----:B------:R0:W-:Y:S02]  /*177f0*/  SYNCS.ARRIVE.TRANS64.RED.A1T0 RZ, [R9+URZ], RZ ;  /* 0x000000ff09ff79a7 */ /* 0x0001e4000810043f */
[----:B------:R-:W-:Y:S01]  /*17800*/  IADD3 R136, -R165, R136, R166 ;  /* 0x00000088a5887210 */ /* 0x000fe20007ffe1a6 */
[----:B------:R-:W1:Y:S01]  /*17810*/  @P2 LDC R5, c[0x0][0x44c] ;  /* 0x00011300ff052b82 */ /* 0x000e620000000800 */
[----:B0-----:R-:W-:-:S05]  /*17820*/  IMAD.U32 R9, RZ, RZ, UR50 ;  /* 0x00000032ff097e24 */ /* 0x001fca000f8e00ff */
[----:B------:R-:W-:Y:S02]  /*17830*/  LOP3.LUT R137, RZ, R9, RZ, 0x33, !PT ;  /* 0x00000009ff897212 */ /* 0x000fe400078e33ff */
[----:B------:R-:W0:Y:S03]  /*17840*/  @P2 LDC R4, c[0x0][0x450] ;  /* 0x00011400ff042b82 */ /* 0x000e260000000800 */
[----:B------:R-:W-:Y:S02]  /*17850*/  IMAD.IADD R137, R137, 0x1, R136 ;  /* 0x0000000189897824 */ /* 0x000fe400078e0288 */
[----:B------:R-:W-:Y:S02]  /*17860*/  VIADD R136, R136, UR54 ;  /* 0x0000003688887c36 */ /* 0x000fe40008000000 */
[----:B-1----:R-:W-:-:S05]  /*17870*/  @P2 IMAD.HI.U32 R5, R14, R5, RZ ;  /* 0x000000050e052227 */ /* 0x002fca00078e00ff */
[----:B0-----:R-:W-:-:S05]  /*17880*/  @P2 SHF.R.U32.HI R14, RZ, R4, R5 ;  /* 0x00000004ff0e2219 */ /* 0x001fca0000011605 */
[----:B------:R-:W0:Y:S02]  /*17890*/  SHFL.IDX PT, R139, R14, RZ, 0x1c1f ;  /* 0x001c1fff0e8b7589 */ /* 0x000e2400000e0000 */
[--C-:B0-----:R-:W-:Y:S02]  /*178a0*/  IMAD.IADD R23, R136, 0x1, R139.reuse ;  /* 0x0000000188177824 */ /* 0x101fe400078e028b */
[----:B------:R-:W-:Y:S01]  /*178b0*/  IMAD.IADD R15, R137, 0x1, R139 ;  /* 0x00000001890f7824 */ /* 0x000fe200078e028b */
[----:B------:R-:W-:Y:S06]  /*178c0*/  @!P1 BRA `(.L_x_1773) ;  /* 0x0000000000549947 */ /* 0x000fec0003800000 */
        /* <DEDUP_REMOVED lines=12> */
.L_x_1775:
[----:B------:R-:W-:-:S05]  /*17990*/  IMAD.U32 R140, RZ, RZ, UR39 ;  /* 0x00000027ff8c7e24 */ /* 0x000fca000f8e00ff */
[----:B------:R-:W-:-:S13]  /*179a0*/  ISETP.NE.AND P1, PT, R140, 0x1, PT ;  /* 0x000000018c00780c */ /* 0x000fda0003f25270 */
[----:B------:R-:W0:Y:S02]  /*179b0*/  @P1 LDC.64 R4, c[0x0][0x9e8] ;  /* 0x00027a00ff041b82 */ /* 0x000e240000000a00 */
[----:B0-----:R-:W-:-:S05]  /*179c0*/  @P1 IMAD.HI.U32 R4, R139, R4, RZ ;  /* 0x000000048b041227 */ /* 0x001fca00078e00ff */
[----:B------:R-:W-:-:S07]  /*179d0*/  @P1 SHF.R.U32.HI R139, RZ, R5, R4 ;  /* 0x00000005ff8b1219 */ /* 0x000fce0000011604 */
.L_x_1776:
[----:B------:R-:W-:Y:S05]  /*179e0*/  BSYNC B2 ;  /* 0x0000000000027941 */ /* 0x000fea0003800000 */
.L_x_1774:
[----:B------:R-:W-:-:S05]  /*179f0*/  IMAD R139, R139, R140, R12 ;  /* 0x0000008c8b8b7224 */ /* 0x000fca00078e020c */
[----:B------:R-:W-:Y:S02]  /*17a00*/  VIADDMNMX R23, R139, R140, R23, PT ;  /* 0x0000008c8b177246 */ /* 0x000fe40003800117 */
[----:B------:R-:W-:-:S07]  /*17a10*/  VIMNMX R15, R15, R139, !PT ;  /* 0x0000008b0f0f7248 */ /* 0x000fce0007fe0100 */
.L_x_1773:
[C---:B------:R-:W-:Y:S01]  /*17a20*/  ISETP.GE.AND P1, PT, R138.reuse, 0x2, PT ;  /* 0x000000028a00780c */ /* 0x040fe20003f26270 */
[----:B------:R-:W0:Y:S01]  /*17a30*/  SHFL.IDX PT, R14, R14, 0x1, 0x1c1f ;  /* 0x003c1f000e0e7f89 */ /* 0x000e2200000e0000 */
[C---:B------:R-:W-:Y:S02]  /*17a40*/  ISETP.GE.AND P2, PT, R138.reuse, 0x9, PT ;  /* 0x000000098a00780c */ /* 0x040fe40003f46270 */
[C---:B------:R-:W-:Y:S02]  /*17a50*/  ISETP.GT.AND P4, PT, R15.reuse, 0x1, !P1 ;  /* 0x000000010f00780c */ /* 0x040fe40004f84270 */
[----:B------:R-:W-:Y:S02]  /*17a60*/  ISETP.GE.AND P5, PT, R138, 0xa, PT ;  /* 0x0000000a8a00780c */ /* 0x000fe40003fa6270 */
[----:B------:R-:W-:Y:S02]  /*17a70*/  ISETP.GT.AND P3, PT, R15, 0x8, !P2 ;  /* 0x000000080f00780c */ /* 0x000fe40005764270 */
[----:B------:R-:W-:-:S02]  /*17a80*/  ISETP.LT.OR P4, PT, R23, 0x2, P4 ;  /* 0x000000021700780c */ /* 0x000fc40002781670 */
[----:B------:R-:W-:Y:S02]  /*17a90*/  ISETP.LT.OR P3, PT, R23, 0x9, P3 ;  /* 0x000000091700780c */ /* 0x000fe40001f61670 */
[----:B------:R-:W-:Y:S02]  /*17aa0*/  FSEL R89, R89, -INF , !P4 ;  /* 0xff80000059597808 */ /* 0x000fe40006000000 */
[----:B------:R-:W-:Y:S02]  /*17ab0*/  ISETP.GE.AND P4, PT, R138, 0x11, PT ;  /* 0x000000118a00780c */ /* 0x000fe40003f86270 */
[----:B------:R-:W-:Y:S02]  /*17ac0*/  LOP3.LUT R16, R16, 0xfffffffb, RZ, 0xc0, !PT ;  /* 0xfffffffb10107812 */ /* 0x000fe400078ec0ff */
[----:B------:R-:W-:Y:S02]  /*17ad0*/  FSEL R92, R92, -INF , !P3 ;  /* 0xff8000005c5c7808 */ /* 0x000fe40005800000 */
[----:B------:R-:W-:-:S02]  /*17ae0*/  ISETP.GT.AND P3, PT, R15, 0x9, !P5 ;  /* 0x000000090f00780c */ /* 0x000fc40006f64270 */
[----:B------:R-:W-:Y:S01]  /*17af0*/  @P5 LOP3.LUT R16, R16, 0x4, RZ, 0xfc, !PT ;  /* 0x0000000410105812 */ /* 0x000fe200078efcff */
[--C-:B0-----:R-:W-:Y:S01]  /*17b00*/  IMAD.IADD R136, R136, 0x1, R14.reuse ;  /* 0x0000000188887824 */ /* 0x101fe200078e020e */
[----:B------:R-:W-:Y:S01]  /*17b10*/  ISETP.LT.OR P3, PT, R23, 0xa, P3 ;  /* 0x0000000a1700780c */ /* 0x000fe20001f61670 */
[----:B------:R-:W-:Y:S01]  /*17b20*/  IMAD.IADD R137, R137, 0x1, R14 ;  /* 0x0000000189897824 */ /* 0x000fe200078e020e */
[----:B------:R-:W-:Y:S02]  /*17b30*/  LOP3.LUT R16, R16, 0xfffffff7, RZ, 0xc0, !PT ;  /* 0xfffffff710107812 */ /* 0x000fe400078ec0ff */
[----:B------:R-:W-:Y:S02]  /*17b40*/  FSEL R93, R93, -INF , !P3 ;  /* 0xff8000005d5d7808 */ /* 0x000fe40005800000 */
[----:B------:R-:W-:Y:S02]  /*17b50*/  @P4 LOP3.LUT R16, R16, 0x8, RZ, 0xfc, !PT ;  /* 0x0000000810104812 */ /* 0x000fe400078efcff */
[----:B------:R-:W-:-:S02]  /*17b60*/  ISETP.GT.AND P3, PT, R15, 0x10, !P4 ;  /* 0x000000100f00780c */ /* 0x000fc40006764270 */
[----:B------:R-:W-:Y:S02]  /*17b70*/  ISETP.GE.AND P4, PT, R138, 0x12, PT ;  /* 0x000000128a00780c */ /* 0x000fe40003f86270 */
[----:B------:R-:W-:Y:S02]  /*17b80*/  ISETP.LT.OR P3, PT, R23, 0x11, P3 ;  /* 0x000000111700780c */ /* 0x000fe40001f61670 */
[----:B------:R-:W-:Y:S02]  /*17b90*/  LOP3.LUT R16, R16, 0xffffffef, RZ, 0xc0, !PT ;  /* 0xffffffef10107812 */ /* 0x000fe400078ec0ff */
[----:B------:R-:W-:Y:S02]  /*17ba0*/  FSEL R96, R96, -INF , !P3 ;  /* 0xff80000060607808 */ /* 0x000fe40005800000 */
[----:B------:R-:W-:-:S04]  /*17bb0*/  ISETP.GT.AND P3, PT, R15, 0x11, !P4 ;  /* 0x000000110f00780c */ /* 0x000fc80006764270 */
[----:B------:R-:W-:Y:S02]  /*17bc0*/  ISETP.LT.OR P3, PT, R23, 0x12, P3 ;  /* 0x000000121700780c */ /* 0x000fe40001f61670 */
[----:B------:R-:W-:Y:S02]  /*17bd0*/  @P4 LOP3.LUT R16, R16, 0x10, RZ, 0xfc, !PT ;  /* 0x0000001010104812 */ /* 0x000fe400078efcff */
[----:B------:R-:W-:Y:S02]  /*17be0*/  ISETP.GE.AND P4, PT, R138, 0x19, PT ;  /* 0x000000198a00780c */ /* 0x000fe40003f86270 */
[----:B------:R-:W-:Y:S02]  /*17bf0*/  LOP3.LUT R16, R16, 0xfffbffff, RZ, 0xc0, !PT ;  /* 0xfffbffff10107812 */ /* 0x000fe400078ec0ff */
[----:B------:R-:W-:Y:S02]  /*17c00*/  FSEL R97, R97, -INF , !P3 ;  /* 0xff80000061617808 */ /* 0x000fe40005800000 */
[----:B------:R-:W-:-:S04]  /*17c10*/  ISETP.GT.AND P3, PT, R15, 0x18, !P4 ;  /* 0x000000180f00780c */ /* 0x000fc80006764270 */
[----:B------:R-:W-:-:S03]  /*17c20*/  ISETP.LT.OR P3, PT, R23, 0x19, P3 ;  /* 0x000000191700780c */ /* 0x000fc60001f61670 */
        /* <DEDUP_REMOVED lines=68> */
[----:B------:R-:W-:Y:S02]  /*18070*/  FSEL R121, R121, -INF , !P3 ;  /* 0xff80000079797808 */ /* 0x000fe40005800000 */
[----:B------:R-:W-:Y:S02]  /*18080*/  LOP3.LUT R16, R16, 0xffffffbf, RZ, 0xc0, !PT ;  /* 0xffffffbf10107812 */ /* 0x000fe400078ec0ff */
[----:B------:R-:W-:-:S04]  /*18090*/  ISETP.GT.AND P3, PT, R15, 0x48, !P4 ;  /* 0x000000480f00780c */ /* 0x000fc80006764270 */
[----:B------:R-:W-:-:S03]  /*180a0*/  ISETP.LT.OR P3, PT, R23, 0x49, P3 ;  /* 0x000000491700780c */ /* 0x000fc60001f61670 */
[----:B------:R-:W-:Y:S02]  /*180b0*/  @P4 LOP3.LUT R16, R16, 0x40, RZ, 0xfc, !PT ;  /* 0x0000004010104812 */ /* 0x000fe400078efcff */
[----:B------:R-:W-:Y:S02]  /*180c0*/  ISETP.GE.AND P4, PT, R138, 0x4a, PT ;  /* 0x0000004a8a00780c */ /* 0x000fe40003f86270 */
[----:B------:R-:W-:Y:S02]  /*180d0*/  FSEL R124, R124, -INF , !P3 ;  /* 0xff8000007c7c7808 */ /* 0x000fe40005800000 */
[----:B------:R-:W-:Y:S02]  /*180e0*/  ISETP.GT.AND P3, PT, R15, 0x49, !P4 ;  /* 0x000000490f00780c */ /* 0x000fe40006764270 */
[----:B------:R-:W-:Y:S02]  /*180f0*/  LOP3.LUT R16, R16, 0xffffffdf, RZ, 0xc0, !PT ;  /* 0xffffffdf10107812 */ /* 0x000fe400078ec0ff */
[----:B------:R-:W-:-:S04]  /*18100*/  ISETP.LT.OR P3, PT, R23, 0x4a, P3 ;  /* 0x0000004a1700780c */ /* 0x000fc80001f61670 */
[----:B------:R-:W-:Y:S02]  /*18110*/  FSEL R125, R125, -INF , !P3 ;  /* 0xff8000007d7d7808 */ /* 0x000fe40005800000 */
[----:B------:R-:W-:Y:S02]  /*18120*/  ISETP.GE.AND P3, PT, R138, 0x51, PT ;  /* 0x000000518a00780c */ /* 0x000fe40003f66270 */
[----:B------:R-:W-:Y:S02]  /*18130*/  @P4 LOP3.LUT R16, R16, 0x20, RZ, 0xfc, !PT ;  /* 0x0000002010104812 */ /* 0x000fe400078efcff */
[----:B------:R-:W-:Y:S02]  /*18140*/  ISETP.GT.AND P4, PT, R15, 0x50, !P3 ;  /* 0x000000500f00780c */ /* 0x000fe40005f84270 */
[----:B------:R-:W-:Y:S02]  /*18150*/  LOP3.LUT R16, R16, 0xfffffffd, RZ, 0xc0, !PT ;  /* 0xfffffffd10107812 */ /* 0x000fe400078ec0ff */
        /* <DEDUP_REMOVED lines=10> */
[----:B------:R-:W-:-:S13]  /*18200*/  ISETP.GE.AND P6, PT, R138, 0x1, PT ;  /* 0x000000018a00780c */ /* 0x000fda0003fc6270 */
[----:B------:R-:W-:Y:S02]  /*18210*/  @P6 LOP3.LUT R16, R16, 0x2, RZ, 0xfc, !PT ;  /* 0x0000000210106812 */ /* 0x000fe400078efcff */
[----:B------:R-:W-:Y:S02]  /*18220*/  ISETP.GT.AND P6, PT, R15, RZ, !P6 ;  /* 0x000000ff0f00720c */ /* 0x000fe400077c4270 */
[----:B------:R-:W-:Y:S02]  /*18230*/  LOP3.LUT R16, R16, 0xfffffffe, RZ, 0xc0, !PT ;  /* 0xfffffffe10107812 */ /* 0x000fe400078ec0ff */
[----:B------:R-:W-:-:S04]  /*18240*/  ISETP.LT.OR P6, PT, R23, 0x1, P6 ;  /* 0x000000011700780c */ /* 0x000fc800037c1670 */
[----:B------:R-:W-:Y:S02]  /*18250*/  FSEL R88, R88, -INF , !P6 ;  /* 0xff80000058587808 */ /* 0x000fe40007000000 */
[----:B------:R-:W-:-:S13]  /*18260*/  ISETP.GE.AND P6, PT, R138, 0x5a, PT ;  /* 0x0000005a8a00780c */ /* 0x000fda0003fc6270 */
[----:B------:R-:W-:Y:S02]  /*18270*/  @P6 LOP3.LUT R16, R16, 0x1, RZ, 0xfc, !PT ;  /* 0x0000000110106812 */ /* 0x000fe400078efcff */
[----:B------:R-:W-:-:S04]  /*18280*/  ISETP.GT.AND P6, PT, R15, 0x59, !P6 ;  /* 0x000000590f00780c */ /* 0x000fc800077c4270 */
[----:B------:R-:W-:-:S04]  /*18290*/  ISETP.LT.OR P6, PT, R23, 0x5a, P6 ;  /* 0x0000005a1700780c */ /* 0x000fc800037c1670 */
[----:B------:R-:W-:Y:S02]  /*182a0*/  FSEL R133, R133, -INF , !P6 ;  /* 0xff80000085857808 */ /* 0x000fe40007000000 */
[----:B------:R-:W-:-:S13]  /*182b0*/  LOP3.LUT P6, RZ, R16, 0x80000, RZ, 0xc0, !PT ;  /* 0x0008000010ff7812 */ /* 0x000fda00078cc0ff */
[----:B------:R-:W-:Y:S05]  /*182c0*/  @!P6 BRA `(.L_x_1777) ;  /* 0x000000000054e947 */ /* 0x000fea0003800000 */
        /* <DEDUP_REMOVED lines=12> */
.L_x_1779:
[----:B------:R-:W-:-:S05]  /*18390*/  IMAD.U32 R15, RZ, RZ, UR39 ;  /* 0x00000027ff0f7e24 */ /* 0x000fca000f8e00ff */
[----:B------:R-:W-:-:S13]  /*183a0*/  ISETP.NE.AND P6, PT, R15, 0x1, PT ;  /* 0x000000010f00780c */ /* 0x000fda0003fc5270 */
[----:B------:R-:W0:Y:S02]  /*183b0*/  @P6 LDC.64 R4, c[0x0][0x9e8] ;  /* 0x00027a00ff046b82 */ /* 0x000e240000000a00 */
[----:B0-----:R-:W-:-:S05]  /*183c0*/  @P6 IMAD.HI.U32 R4, R14, R4, RZ ;  /* 0x000000040e046227 */ /* 0x001fca00078e00ff */
[----:B------:R-:W-:-:S07]  /*183d0*/  @P6 SHF.R.U32.HI R14, RZ, R5, R4 ;  /* 0x00000005ff0e6219 */ /* 0x000fce0000011604 */
.L_x_1780:
[----:B------:R-:W-:Y:S05]  /*183e0*/  BSYNC B2 ;  /* 0x0000000000027941 */ /* 0x000fea0003800000 */
.L_x_1778:
[----:B------:R-:W-:-:S05]  /*183f0*/  IMAD R12, R14, R15, R12 ;  /* 0x0000000f0e0c7224 */ /* 0x000fca00078e020c */
[----:B------:R-:W-:Y:S02]  /*18400*/  VIADDMNMX R136, R12, R15, R136, PT ;  /* 0x0000000f0c887246 */ /* 0x000fe40003800188 */
[----:B------:R-:W-:-:S07]  /*18410*/  VIMNMX R137, R137, R12, !PT ;  /* 0x0000000c89897248 */ /* 0x000fce0007fe0100 */
.L_x_1777:
[C---:B------:R-:W-:Y:S02]  /*18420*/  ISETP.GT.AND P1, PT, R137.reuse, 0x1, !P1 ;  /* 0x000000018900780c */ /* 0x040fe40004f24270 */
[----:B------:R-:W-:Y:S02]  /*18430*/  ISETP.GT.AND P2, PT, R137, 0x8, !P2 ;  /* 0x000000088900780c */ /* 0x000fe40005744270 */
[C---:B------:R-:W-:Y:S02]  /*18440*/  ISETP.LT.OR P1, PT, R136.reuse, 0x2, P1 ;  /* 0x000000028800780c */ /* 0x040fe40000f21670 */
[----:B------:R-:W-:Y:S02]  /*18450*/  ISETP.LT.OR P2, PT, R136, 0x9, P2 ;  /* 0x000000098800780c */ /* 0x000fe40001741670 */
[----:B------:R-:W-:Y:S02]  /*18460*/  FSEL R91, R91, -INF , !P1 ;  /* 0xff8000005b5b7808 */ /* 0x000fe40004800000 */
[----:B------:R-:W-:-:S02]  /*18470*/  LOP3.LUT P1, RZ, R16, 0x4, RZ, 0xc0, !PT ;  /* 0x0000000410ff7812 */ /* 0x000fc4000782c0ff */
[----:B------:R-:W-:Y:S02]  /*18480*/  FSEL R94, R94, -INF , !P2 ;  /* 0xff8000005e5e7808 */ /* 0x000fe40005000000 */
[----:B------:R-:W-:Y:S02]  /*18490*/  ISETP.GT.AND P1, PT, R137, 0x9, !P1 ;  /* 0x000000098900780c */ /* 0x000fe40004f24270 */
[----:B------:R-:W-:Y:S02]  /*184a0*/  LOP3.LUT P2, RZ, R16, 0x20000, RZ, 0xc0, !PT ;  /* 0x0002000010ff7812 */ /* 0x000fe4000784c0ff */
[----:B------:R-:W-:Y:S02]  /*184b0*/  ISETP.LT.OR P1, PT, R136, 0xa, P1 ;  /* 0x0000000a8800780c */ /* 0x000fe40000f21670 */
[----:B------:R-:W-:Y:S02]  /*184c0*/  LOP3.LUT P6, RZ, R16, 0x10000, RZ, 0xc0, !PT ;  /* 0x0001000010ff7812 */ /* 0x000fe400078cc0ff */
[----:B------:R-:W-:-:S02]  /*184d0*/  FSEL R95, R95, -INF , !P1 ;  /* 0xff8000005f5f7808 */ /* 0x000fc40004800000 */
[----:B------:R-:W-:Y:S02]  /*184e0*/  LOP3.LUT P1, RZ, R16, 0x8, RZ, 0xc0, !PT ;  /* 0x0000000810ff7812 */ /* 0x000fe4000782c0ff */
[----:B------:R-:W-:Y:S02]  /*184f0*/  FMNMX.FTZ R4, R88, R3, !PT ;  /* 0x0000000358047209 */ /* 0x000fe40007810000 */
[----:B------:R-:W-:Y:S02]  /*18500*/  ISETP.GT.AND P1, PT, R137, 0x10, !P1 ;  /* 0x000000108900780c */ /* 0x000fe40004f24270 */
[----:B------:R-:W-:Y:S02]  /*18510*/  FMNMX.FTZ R5, R89, R4, !PT ;  /* 0x0000000459057209 */ /* 0x000fe40007810000 */
[----:B------:R-:W-:Y:S02]  /*18520*/  ISETP.LT.OR P1, PT, R136, 0x11, P1 ;  /* 0x000000118800780c */ /* 0x000fe40000f21670 */
[----:B------:R-:W-:-:S02]  /*18530*/  FMNMX.FTZ R4, R92, R5, !PT ;  /* 0x000000055c047209 */ /* 0x000fc40007810000 */
[----:B------:R-:W-:Y:S02]  /*18540*/  FSEL R98, R98, -INF , !P1 ;  /* 0xff80000062627808 */ /* 0x000fe40004800000 */
[----:B------:R-:W-:Y:S02]  /*18550*/  LOP3.LUT P1, RZ, R16, 0x10, RZ, 0xc0, !PT ;  /* 0x0000001010ff7812 */ /* 0x000fe4000782c0ff */
[----:B------:R-:W-:Y:S02]  /*18560*/  FMNMX.FTZ R5, R93, R4, !PT ;  /* 0x000000045d057209 */ /* 0x000fe40007810000 */
[----:B------:R-:W-:Y:S02]  /*18570*/  ISETP.GT.AND P1, PT, R137, 0x11, !P1 ;  /* 0x000000118900780c */ /* 0x000fe40004f24270 */
[----:B------:R-:W-:Y:S02]  /*18580*/  FMNMX.FTZ R4, R96, R5, !PT ;  /* 0x0000000560047209 */ /* 0x000fe40007810000 */
[----:B------:R-:W-:-:S02]  /*18590*/  ISETP.LT.OR P1, PT, R136, 0x12, P1 ;  /* 0x000000128800780c */ /* 0x000fc40000f21670 */
[----:B------:R-:W-:Y:S02]  /*185a0*/  FMNMX.FTZ R5, R97, R4, !PT ;  /* 0x0000000461057209 */ /* 0x000fe40007810000 */
[----:B------:R-:W-:Y:S02]  /*185b0*/  FSEL R99, R99, -INF , !P1 ;  /* 0xff80000063637808 */ /* 0x000fe40004800000 */
[----:B------:R-:W-:Y:S02]  /*185c0*/  LOP3.LUT P1, RZ, R16, 0x40000, RZ, 0xc0, !PT ;  /* 0x0004000010ff7812 */ /* 0x000fe4000782c0ff */
[----:B------:R-:W-:Y:S02]  /*185d0*/  FMNMX.FTZ R4, R100, R5, !PT ;  /* 0x0000000564047209 */ /* 0x000fe40007810000 */
[----:B------:R-:W-:Y:S02]  /*185e0*/  ISETP.GT.AND P1, PT, R137, 0x18, !P1 ;  /* 0x000000188900780c */ /* 0x000fe40004f24270 */
[----:B------:R-:W-:-:S02]  /*185f0*/  FMNMX.FTZ R5, R101, R4, !PT ;  /* 0x0000000465057209 */ /* 0x000fc40007810000 */
[----:B------:R-:W-:Y:S02]  /*18600*/  ISETP.LT.OR P1, PT, R136, 0x19, P1 ;  /* 0x000000198800780c */ /* 0x000fe40000f21670 */
[----:B------:R-:W-:Y:S02]  /*18610*/  FMNMX.FTZ R4, R104, R5, !PT ;  /* 0x0000000568047209 */ /* 0x000fe40007810000 */
[----:B------:R-:W-:Y:S02]  /*18620*/  FSEL R102, R102, -INF , !P1 ;  /* 0xff80000066667808 */ /* 0x000fe40004800000 */
[----:B------:R-:W-:Y:S02]  /*18630*/  ISETP.GT.AND P1, PT, R137, 0x19, !P2 ;  /* 0x000000198900780c */ /* 0x000fe40005724270 */
[----:B------:R-:W-:Y:S02]  /*18640*/  LOP3.LUT P2, RZ, R16, 0x40, RZ, 0xc0, !PT ;  /* 0x0000004010ff7812 */ /* 0x000fe4000784c0ff */
[----:B------:R-:W-:-:S02]  /*18650*/  ISETP.LT.OR P1, PT, R136, 0x1a, P1 ;  /* 0x0000001a8800780c */ /* 0x000fc40000f21670 */
[----:B------:R-:W-:Y:S02]  /*18660*/  FMNMX.FTZ R5, R105, R4, !PT ;  /* 0x0000000469057209 */ /* 0x000fe40007810000 */
[----:B------:R-:W-:Y:S02]  /*18670*/  FSEL R103, R103, -INF , !P1 ;  /* 0xff80000067677808 */ /* 0x000fe40004800000 */
[----:B------:R-:W-:Y:S02]  /*18680*/  ISETP.GT.AND P1, PT, R137, 0x20, !P6 ;  /* 0x000000208900780c */ /* 0x000fe40007724270 */
[----:B------:R-:W-:Y:S02]  /*18690*/  FMNMX.FTZ R4, R108, R5, !PT ;  /* 0x000000056c047209 */ /* 0x000fe40007810000 */
[----:B------:R-:W-:Y:S02]  /*186a0*/  ISETP.LT.OR P1, PT, R136, 0x21, P1 ;  /* 0x000000218800780c */ /* 0x000fe40000f21670 */
[----:B------:R-:W-:-:S02]  /*186b0*/  LOP3.LUT P6, RZ, R16, 0x20, RZ, 0xc0, !PT ;  /* 0x0000002010ff7812 */ /* 0x000fc400078cc0ff */
        /* <DEDUP_REMOVED lines=15> */
[----:B------:R-:W-:Y:S02]  /*187b0*/  LOP3.LUT P1, RZ, R16, 0x2000, RZ, 0xc0, !PT ;  /* 0x0000200010ff7812 */ /* 0x000fe4000782c0ff */
[----:B------:R-:W-:Y:S02]  /*187c0*/  FMNMX.FTZ R5, R121, R4, !PT ;  /* 0x0000000479057209 */ /* 0x000fe40007810000 */
[----:B------:R-:W-:-:S02]  /*187d0*/  ISETP.GT.AND P1, PT, R137, 0x29, !P1 ;  /* 0x000000298900780c */ /* 0x000fc40004f24270 */
[----:B------:R-:W-:Y:S02]  /*187e0*/  FMNMX.FTZ R4, R124, R5, !PT ;  /* 0x000000057c047209 */ /* 0x000fe40007810000 */
[----:B------:R-:W-:Y:S02]  /*187f0*/  ISETP.LT.OR P1, PT, R136, 0x2a, P1 ;  /* 0x0000002a8800780c */ /* 0x000fe40000f21670 */
[----:B------:R-:W-:Y:S02]  /*18800*/  FMNMX.FTZ R5, R125, R4, !PT ;  /* 0x000000047d057209 */ /* 0x000fe40007810000 */
[----:B------:R-:W-:Y:S02]  /*18810*/  FSEL R111, R111, -INF , !P1 ;  /* 0xff8000006f6f7808 */ /* 0x000fe40004800000 */
[----:B------:R-:W-:Y:S02]  /*18820*/  LOP3.LUT P1, RZ, R16, 0x1000, RZ, 0xc0, !PT ;  /* 0x0000100010ff7812 */ /* 0x000fe4000782c0ff */
[----:B------:R-:W-:-:S02]  /*18830*/  FMNMX.FTZ R4, R128, R5, !PT ;  /* 0x0000000580047209 */ /* 0x000fc40007810000 */
[----:B------:R-:W-:Y:S02]  /*18840*/  ISETP.GT.AND P1, PT, R137, 0x30, !P1 ;  /* 0x000000308900780c */ /* 0x000fe40004f24270 */
[----:B------:R-:W-:Y:S02]  /*18850*/  FMNMX.FTZ R5, R129, R4, !PT ;  /* 0x0000000481057209 */ /* 0x000fe40007810000 */
[----:B------:R-:W-:Y:S02]  /*18860*/  ISETP.LT.OR P1, PT, R136, 0x31, P1 ;  /* 0x000000318800780c */ /* 0x000fe40000f21670 */
[----:B------:R-:W-:Y:S02]  /*18870*/  FMNMX.FTZ R4, R132, R5, !PT ;  /* 0x0000000584047209 */ /* 0x000fe40007810000 */
[----:B------:R-:W-:Y:S02]  /*18880*/  FSEL R114, R114, -INF , !P1 ;  /* 0xff80000072727808 */ /* 0x000fe40004800000 */
[----:B------:R-:W-:-:S02]  /*18890*/  LOP3.LUT P1, RZ, R16, 0x800, RZ, 0xc0, !PT ;  /* 0x0000080010ff7812 */ /* 0x000fc4000782c0ff */
[----:B------:R-:W-:Y:S02]  /*188a0*/  FMNMX.FTZ R4, R133, R4, !PT ;  /* 0x0000000485047209 */ /* 0x000fe40007810000 */
[C---:B------:R-:W-:Y:S02]  /*188b0*/  ISETP.GT.AND P1, PT, R137.reuse, 0x31, !P1 ;  /* 0x000000318900780c */ /* 0x040fe40004f24270 */
[----:B------:R-:W-:Y:S01]  /*188c0*/  ISETP.GT.AND P3, PT, R137, 0x50, !P3 ;  /* 0x000000508900780c */ /* 0x000fe20005f64270 */
[----:B------:R-:W0:Y:S01]  /*188d0*/  SHFL.BFLY PT, R5, R4, 0x2, 0x1f ;  /* 0x0c401f0004057f89 */ /* 0x000e2200000e0000 */
[C---:B------:R-:W-:Y:S02]  /*188e0*/  ISETP.LT.OR P1, PT, R136.reuse, 0x32, P1 ;  /* 0x000000328800780c */ /* 0x040fe40000f21670 */
[----:B------:R-:W-:Y:S02]  /*188f0*/  ISETP.LT.OR P3, PT, R136, 0x51, P3 ;  /* 0x000000518800780c */ /* 0x000fe40001f61670 */
[----:B------:R-:W-:-:S02]  /*18900*/  FSEL R115, R115, -INF , !P1 ;  /* 0xff80000073737808 */ /* 0x000fc40004800000 */
[----:B------:R-:W-:Y:S02]  /*18910*/  LOP3.LUT P1, RZ, R16, 0x400, RZ, 0xc0, !PT ;  /* 0x0000040010ff7812 */ /* 0x000fe4000782c0ff */
[C---:B------:R-:W-:Y:S02]  /*18920*/  ISETP.GT.AND P4, PT, R137.reuse, 0x51, !P4 ;  /* 0x000000518900780c */ /* 0x040fe40006784270 */
[C---:B------:R-:W-:Y:S02]  /*18930*/  ISETP.GT.AND P1, PT, R137.reuse, 0x38, !P1 ;  /* 0x000000388900780c */ /* 0x040fe40004f24270 */
[----:B------:R-:W-:Y:S02]  /*18940*/  FSEL R130, R130, -INF , !P3 ;  /* 0xff80000082827808 */ /* 0x000fe40005800000 */
[----:B------:R-:W-:Y:S02]  /*18950*/  ISETP.LT.OR P1, PT, R136, 0x39, P1 ;  /* 0x000000398800780c */ /* 0x000fe40000f21670 */
[----:B------:R-:W-:-:S02]  /*18960*/  ISETP.GT.AND P5, PT, R137, 0x58, !P5 ;  /* 0x000000588900780c */ /* 0x000fc40006fa4270 */
[----:B------:R-:W-:Y:S02]  /*18970*/  FSEL R118, R118, -INF , !P1 ;  /* 0xff80000076767808 */ /* 0x000fe40004800000 */
[----:B------:R-:W-:Y:S02]  /*18980*/  LOP3.LUT P1, RZ, R16, 0x200, RZ, 0xc0, !PT ;  /* 0x0000020010ff7812 */ /* 0x000fe4000782c0ff */
[----:B------:R-:W-:Y:S02]  /*18990*/  ISETP.LT.OR P4, PT, R136, 0x52, P4 ;  /* 0x000000528800780c */ /* 0x000fe40002781670 */
[----:B------:R-:W-:Y:S02]  /*189a0*/  ISETP.GT.AND P1, PT, R137, 0x39, !P1 ;  /* 0x000000398900780c */ /* 0x000fe40004f24270 */
[----:B0-----:R-:W-:Y:S01]  /*189b0*/  FMNMX.FTZ R5, R4, R5, !PT ;  /* 0x0000000504057209 */ /* 0x001fe20007810000 */
[----:B------:R-:W-:Y:S01]  /*189c0*/  IMAD.U32 R4, RZ, RZ, UR47 ;  /* 0x0000002fff047e24 */ /* 0x000fe2000f8e00ff */
[----:B------:R-:W-:-:S02]  /*189d0*/  ISETP.LT.OR P1, PT, R136, 0x3a, P1 ;  /* 0x0000003a8800780c */ /* 0x000fc40000f21670 */
[----:B------:R-:W-:Y:S01]  /*189e0*/  ISETP.LT.OR P5, PT, R136, 0x59, P5 ;  /* 0x000000598800780c */ /* 0x000fe20002fa1670 */
[----:B------:R-:W0:Y:S01]  /*189f0*/  SHFL.BFLY PT, R14, R5, 0x1, 0x1f ;  /* 0x0c201f00050e7f89 */ /* 0x000e2200000e0000 */
[----:B------:R-:W-:Y:S02]  /*18a00*/  FSEL R119, R119, -INF , !P1 ;  /* 0xff80000077777808 */ /* 0x000fe40004800000 */
[----:B------:R-:W-:Y:S02]  /*18a10*/  LOP3.LUT P1, RZ, R16, 0x100, RZ, 0xc0, !PT ;  /* 0x0000010010ff7812 */ /* 0x000fe4000782c0ff */
[----:B------:R-:W-:Y:S02]  /*18a20*/  FSEL R131, R131, -INF , !P4 ;  /* 0xff80000083837808 */ /* 0x000fe40006000000 */
[----:B------:R-:W-:Y:S02]  /*18a30*/  ISETP.GT.AND P1, PT, R137, 0x40, !P1 ;  /* 0x000000408900780c */ /* 0x000fe40004f24270 */
[----:B------:R-:W-:-:S02]  /*18a40*/  FSEL R134, R134, -INF , !P5 ;  /* 0xff80000086867808 */ /* 0x000fc40006800000 */
[----:B------:R-:W-:-:S04]  /*18a50*/  ISETP.LT.OR P1, PT, R136, 0x41, P1 ;  /* 0x000000418800780c */ /* 0x000fc80000f21670 */
[----:B------:R-:W-:Y:S02]  /*18a60*/  FSEL R122, R122, -INF , !P1 ;  /* 0xff8000007a7a7808 */ /* 0x000fe40004800000 */
[----:B------:R-:W-:-:S04]  /*18a70*/  LOP3.LUT P1, RZ, R16, 0x80, RZ, 0xc0, !PT ;  /* 0x0000008010ff7812 */ /* 0x000fc8000782c0ff */
[----:B------:R-:W-:Y:S02]  /*18a80*/  ISETP.GT.AND P1, PT, R137, 0x41, !P1 ;  /* 0x000000418900780c */ /* 0x000fe40004f24270 */
[----:B0-----:R-:W-:Y:S02]  /*18a90*/  FMNMX.FTZ R14, R5, R14, !PT ;  /* 0x0000000e050e7209 */ /* 0x001fe40007810000 */
[----:B------:R-:W-:-:S03]  /*18aa0*/  ISETP.LT.OR P1, PT, R136, 0x42, P1 ;  /* 0x000000428800780c */ /* 0x000fc60000f21670 */
[----:B------:R-:W-:Y:S01]  /*18ab0*/  FMUL.FTZ R5, R14, R4 ;  /* 0x000000040e057220 */ /* 0x000fe20000410000 */
[----:B------:R-:W-:Y:S02]  /*18ac0*/  FSEL R123, R123, -INF , !P1 ;  /* 0xff8000007b7b7808 */ /* 0x000fe40004800000 */
[----:B------:R-:W-:Y:S02]  /*18ad0*/  ISETP.GT.AND P1, PT, R137, 0x48, !P2 ;  /* 0x000000488900780c */ /* 0x000fe40005724270 */
[----:B------:R-:W-:Y:S02]  /*18ae0*/  LOP3.LUT P2, RZ, R16, 0x2, RZ, 0xc0, !PT ;  /* 0x0000000210ff7812 */ /* 0x000fe4000784c0ff */
[----:B------:R-:W-:-:S04]  /*18af0*/  ISETP.LT.OR P1, PT, R136, 0x49, P1 ;  /* 0x000000498800780c */ /* 0x000fc80000f21670 */
[----:B------:R-:W-:Y:S02]  /*18b00*/  FSEL R126, R126, -INF , !P1 ;  /* 0xff8000007e7e7808 */ /* 0x000fe40004800000 */
[----:B------:R-:W-:Y:S02]  /*18b10*/  ISETP.GT.AND P1, PT, R137, 0x49, !P6 ;  /* 0x000000498900780c */ /* 0x000fe40007724270 */
[----:B------:R-:W-:Y:S02]  /*18b20*/  LOP3.LUT P6, RZ, R16, 0x1, RZ, 0xc0, !PT ;  /* 0x0000000110ff7812 */ /* 0x000fe400078cc0ff */
[----:B------:R-:W-:-:S04]  /*18b30*/  ISETP.LT.OR P1, PT, R136, 0x4a, P1 ;  /* 0x0000004a8800780c */ /* 0x000fc80000f21670 */
[----:B------:R-:W-:Y:S02]  /*18b40*/  FSEL R127, R127, -INF , !P1 ;  /* 0xff8000007f7f7808 */ /* 0x000fe40004800000 */
[C---:B------:R-:W-:Y:S02]  /*18b50*/  ISETP.GT.AND P1, PT, R137.reuse, RZ, !P2 ;  /* 0x000000ff8900720c */ /* 0x040fe40005724270 */
[----:B------:R-:W-:Y:S02]  /*18b60*/  ISETP.GT.AND P2, PT, R137, 0x59, !P6 ;  /* 0x000000598900780c */ /* 0x000fe40007744270 */
[C---:B------:R-:W-:Y:S02]  /*18b70*/  ISETP.LT.OR P1, PT, R136.reuse, 0x1, P1 ;  /* 0x000000018800780c */ /* 0x040fe40000f21670 */
[----:B------:R-:W-:Y:S02]  /*18b80*/  ISETP.LT.OR P2, PT, R136, 0x5a, P2 ;  /* 0x0000005a8800780c */ /* 0x000fe40001741670 */
[----:B------:R-:W-:-:S02]  /*18b90*/  FSEL R90, R90, -INF , !P1 ;  /* 0xff8000005a5a7808 */ /* 0x000fc40004800000 */
[----:B------:R-:W-:Y:S02]  /*18ba0*/  FSETP.NEU.FTZ.AND P1, PT, R14, -INF , PT ;  /* 0xff8000000e00780b */ /* 0x000fe40003f3d000 */
[----:B------:R-:W-:Y:S02]  /*18bb0*/  FMNMX.FTZ R12, R90, R0, !PT ;  /* 0x000000005a0c7209 */ /* 0x000fe40007810000 */
[----:B------:R-:W-:Y:S02]  /*18bc0*/  FSEL R135, R135, -INF , !P2 ;  /* 0xff80000087877808 */ /* 0x000fe40005000000 */
[----:B------:R-:W-:Y:S02]  /*18bd0*/  FMNMX.FTZ R12, R91, R12, !PT ;  /* 0x0000000c5b0c7209 */ /* 0x000fe40007810000 */
[----:B------:R-:W-:Y:S02]  /*18be0*/  FSEL R5, R5, RZ, P1 ;  /* 0x000000ff05057208 */ /* 0x000fe40000800000 */
[----:B------:R-:W-:-:S03]  /*18bf0*/  FMNMX.FTZ R12, R94, R12, !PT ;  /* 0x0000000c5e0c7209 */ /* 0x000fc60007810000 */
        /* <DEDUP_REMOVED lines=32> */
[----:B------:R-:W-:Y:S01]  /*18e00*/  MUFU.EX2 R156, R156 ;  /* 0x0000009c009c7308 */ /* 0x000fe20000000800 */
        /* <DEDUP_REMOVED lines=18> */
[----:B------:R-:W-:-:S05]  /*18f30*/  FMNMX.FTZ R12, R135, R12, !PT ;  /* 0x0000000c870c7209 */ /* 0x000fca0007810000 */
[----:B------:R-:W0:Y:S02]  /*18f40*/  SHFL.BFLY PT, R92, R12, 0x2, 0x1f ;  /* 0x0c401f000c5c7f89 */ /* 0x000e2400000e0000 */
[----:B------:R-:W-:Y:S08]  /*18f50*/  MUFU.EX2 R23, R23 ;  /* 0x0000001700177308 */ /* 0x000ff00000000800 */
[----:B------:R-:W-:Y:S08]  /*18f60*/  MUFU.EX2 R148, R148 ;  /* 0x0000009400947308 */ /* 0x000ff00000000800 */
[----:B------:R-:W-:Y:S01]  /*18f70*/  MUFU.EX2 R15, R15 ;  /* 0x0000000f000f7308 */ /* 0x000fe20000000800 */
[----:B0-----:R-:W-:-:S07]  /*18f80*/  FMNMX.FTZ R12, R12, R92, !PT ;  /* 0x0000005c0c0c7209 */ /* 0x001fce0007810000 */
[----:B------:R-:W-:Y:S01]  /*18f90*/  MUFU.EX2 R150, R150 ;  /* 0x0000009600967308 */ /* 0x000fe20000000800 */
[----:B------:R-:W0:Y:S07]  /*18fa0*/  SHFL.BFLY PT, R92, R12, 0x1, 0x1f ;  /* 0x0c201f000c5c7f89 */ /* 0x000e2e00000e0000 */
[----:B------:R-:W-:Y:S08]  /*18fb0*/  MUFU.EX2 R96, R96 ;  /* 0x0000006000607308 */ /* 0x000ff00000000800 */
[----:B------:R-:W-:Y:S08]  /*18fc0*/  MUFU.EX2 R144, R144 ;  /* 0x0000009000907308 */ /* 0x000ff00000000800 */
[----:B------:R-:W-:Y:S01]  /*18fd0*/  MUFU.EX2 R105, R105 ;  /* 0x0000006900697308 */ /* 0x000fe20000000800 */
[----:B0-----:R-:W-:-:S02]  /*18fe0*/  FMNMX.FTZ R92, R12, R92, !PT ;  /* 0x0000005c0c5c7209 */ /* 0x001fc40007810000 */
[----:B------:R-:W-:Y:S02]  /*18ff0*/  FSEL R12, R14, RZ, P1 ;  /* 0x000000ff0e0c7208 */ /* 0x000fe40000800000 */
[C---:B------:R-:W-:Y:S01]  /*19000*/  FSETP.NEU.FTZ.AND P1, PT, R92.reuse, -INF , PT ;  /* 0xff8000005c00780b */ /* 0x040fe20003f3d000 */
[-C--:B------:R-:W-:Y:S02]  /*19010*/  FMUL.FTZ R109, R92, R4.reuse ;  /* 0x000000045c6d7220 */ /* 0x080fe40000410000 */
[----:B------:R-:W-:Y:S01]  /*19020*/  MUFU.EX2 R146, R146 ;  /* 0x0000009200927308 */ /* 0x000fe20000000800 */
[----:B------:R-:W-:Y:S02]  /*19030*/  FADD.FTZ R12, -R12, R3 ;  /* 0x000000030c0c7221 */ /* 0x000fe40000010100 */
[----:B------:R-:W-:Y:S02]  /*19040*/  FSEL R109, R109, RZ, P1 ;  /* 0x000000ff6d6d7208 */ /* 0x000fe40000800000 */
[----:B------:R-:W-:-:S03]  /*19050*/  FMUL.FTZ R12, R12, R4 ;  /* 0x000000040c0c7220 */ /* 0x000fc60000410000 */
        /* <DEDUP_REMOVED lines=9> */
[----:B0-----:R-:W-:Y:S01]  /*190f0*/  FSEL R5, R92, RZ, P1 ;  /* 0x000000ff5c057208 */ /* 0x001fe20000800000 */
[-CC-:B------:R-:W-:Y:S01]  /*19100*/  FFMA.FTZ R91, R103, R4.reuse, -R109.reuse ;  /* 0x00000004675b7223 */ /* 0x180fe2000001086d */
[-CC-:B------:R-:W-:Y:S01]  /*19110*/  FFMA.FTZ R149, R106, R4.reuse, -R109.reuse ;  /* 0x000000046a957223 */ /* 0x180fe2000001086d */
[-CC-:B------:R-:W-:Y:S01]  /*19120*/  FFMA.FTZ R90, R107, R4.reuse, -R109.reuse ;  /* 0x000000046b5a7223 */ /* 0x180fe2000001086d */
[-CC-:B------:R-:W-:Y:S01]  /*19130*/  FFMA.FTZ R151, R110, R4.reuse, -R109.reuse ;  /* 0x000000046e977223 */ /* 0x180fe2000001086d */
[----:B------:R-:W-:Y:S01]  /*19140*/  FADD.FTZ R5, -R5, R0 ;  /* 0x0000000005057221 */ /* 0x000fe20000010100 */
[-CC-:B------:R-:W-:Y:S01]  /*19150*/  FFMA.FTZ R106, R111, R4.reuse, -R109.reuse ;  /* 0x000000046f6a7223 */ /* 0x180fe2000001086d */
[----:B------:R-:W-:Y:S01]  /*19160*/  MUFU.EX2 R157, R157 ;  /* 0x0000009d009d7308 */ /* 0x000fe20000000800 */
[-CC-:B------:R-:W-:Y:S01]  /*19170*/  FFMA.FTZ R145, R114, R4.reuse, -R109.reuse ;  /* 0x0000000472917223 */ /* 0x180fe2000001086d */
[-C--:B------:R-:W-:Y:S01]  /*19180*/  FMUL.FTZ R5, R5, R4.reuse ;  /* 0x0000000405057220 */ /* 0x080fe20000410000 */
[-CC-:B------:R-:W-:Y:S01]  /*19190*/  FFMA.FTZ R103, R115, R4.reuse, -R109.reuse ;  /* 0x0000000473677223 */ /* 0x180fe2000001086d */
[-CC-:B------:R-:W-:Y:S01]  /*191a0*/  FFMA.FTZ R147, R118, R4.reuse, -R109.reuse ;  /* 0x0000000476937223 */ /* 0x180fe2000001086d */
[-CC-:B------:R-:W-:Y:S01]  /*191b0*/  FFMA.FTZ R102, R119, R4.reuse, -R109.reuse ;  /* 0x0000000477667223 */ /* 0x180fe2000001086d */
[-CC-:B------:R-:W-:Y:S01]  /*191c0*/  FFMA.FTZ R141, R122, R4.reuse, -R109.reuse ;  /* 0x000000047a8d7223 */ /* 0x180fe2000001086d */
[-CC-:B------:R-:W-:Y:S01]  /*191d0*/  FFMA.FTZ R99, R123, R4.reuse, -R109.reuse ;  /* 0x000000047b637223 */ /* 0x180fe2000001086d */
[----:B------:R-:W0:Y:S01]  /*191e0*/  MUFU.EX2 R5, R5 ;  /* 0x0000000500057308 */ /* 0x000e220000000800 */
[----:B-1----:R-:W-:Y:S01]  /*191f0*/  FFMA.FTZ R7, R12, R7, R156 ;  /* 0x000000070c077223 */ /* 0x002fe2000001009c */
[-CC-:B------:R-:W-:Y:S01]  /*19200*/  FFMA.FTZ R143, R126, R4.reuse, -R109.reuse ;  /* 0x000000047e8f7223 */ /* 0x180fe2000001086d */
[-CC-:B------:R-:W-:Y:S01]  /*19210*/  FFMA.FTZ R98, R127, R4.reuse, -R109.reuse ;  /* 0x000000047f627223 */ /* 0x180fe2000001086d */
[-C--:B------:R-:W-:Y:S01]  /*19220*/  FFMA.FTZ R137, R130, R4.reuse, -R109 ;  /* 0x0000000482897223 */ /* 0x080fe2000001086d */
[----:B------:R-:W-:Y:S01]  /*19230*/  FADD.FTZ R7, R136, R7 ;  /* 0x0000000788077221 */ /* 0x000fe20000010000 */
[-CC-:B------:R-:W-:Y:S01]  /*19240*/  FFMA.FTZ R0, R131, R4.reuse, -R109.reuse ;  /* 0x0000000483007223 */ /* 0x180fe2000001086d */
[-C--:B------:R-:W-:Y:S01]  /*19250*/  FFMA.FTZ R139, R134, R4.reuse, -R109 ;  /* 0x00000004868b7223 */ /* 0x080fe2000001086d */
[----:B------:R-:W1:Y:S01]  /*19260*/  MUFU.EX2 R108, R108 ;  /* 0x0000006c006c7308 */ /* 0x000e620000000800 */
[----:B------:R-:W-:Y:S01]  /*19270*/  FADD.FTZ R7, R158, R7 ;  /* 0x000000079e077221 */ /* 0x000fe20000010000 */
[----:B------:R-:W-:-:S03]  /*19280*/  FFMA.FTZ R107, R135, R4, -R109 ;  /* 0x00000004876b7223 */ /* 0x000fc6000001086d */
[----:B------:R-:W-:-:S03]  /*19290*/  FADD.FTZ R7, R89, R7 ;  /* 0x0000000759077221 */ /* 0x000fc60000010000 */
[----:B------:R-:W2:Y:S01]  /*192a0*/  MUFU.EX2 R159, R159 ;  /* 0x0000009f009f7308 */ /* 0x000ea20000000800 */
[----:B0-----:R-:W-:Y:S01]  /*192b0*/  FFMA.FTZ R6, R5, R6, R157 ;  /* 0x0000000605067223 */ /* 0x001fe2000001009d */
[----:B------:R-:W-:-:S04]  /*192c0*/  FADD.FTZ R7, R152, R7 ;  /* 0x0000000798077221 */ /* 0x000fc80000010000 */
[----:B------:R-:W-:Y:S02]  /*192d0*/  FADD.FTZ R7, R88, R7 ;  /* 0x0000000758077221 */ /* 0x000fe40000010000 */
[----:B------:R-:W0:Y:S01]  /*192e0*/  MUFU.EX2 R95, R95 ;  /* 0x0000005f005f7308 */ /* 0x000e220000000800 */
[----:B-1----:R-:W-:Y:S01]  /*192f0*/  FADD.FTZ R6, R108, R6 ;  /* 0x000000066c067221 */ /* 0x002fe20000010000 */
[----:B------:R-:W-:-:S04]  /*19300*/  FADD.FTZ R7, R154, R7 ;  /* 0x000000079a077221 */ /* 0x000fc80000010000 */
[----:B------:R-:W-:Y:S02]  /*19310*/  FADD.FTZ R7, R23, R7 ;  /* 0x0000000717077221 */ /* 0x000fe40000010000 */
[----:B------:R-:W1:Y:S01]  /*19320*/  MUFU.EX2 R153, R153 ;  /* 0x0000009900997308 */ /* 0x000e620000000800 */
[----:B--2---:R-:W-:Y:S01]  /*19330*/  FADD.FTZ R6, R159, R6 ;  /* 0x000000069f067221 */ /* 0x004fe20000010000 */
[----:B------:R-:W-:-:S04]  /*19340*/  FADD.FTZ R7, R148, R7 ;  /* 0x0000000794077221 */ /* 0x000fc80000010000 */
[----:B------:R-:W-:Y:S02]  /*19350*/  FADD.FTZ R7, R15, R7 ;  /* 0x000000070f077221 */ /* 0x000fe40000010000 */
[----:B------:R-:W2:Y:S01]  /*19360*/  MUFU.EX2 R94, R94 ;  /* 0x0000005e005e7308 */ /* 0x000ea20000000800 */
[----:B0-----:R-:W-:Y:S01]  /*19370*/  FADD.FTZ R6, R95, R6 ;  /* 0x000000065f067221 */ /* 0x001fe20000010000 */
        /* <DEDUP_REMOVED lines=8> */
[----:B------:R-:W-:-:S06]  /*19400*/  FADD.FTZ R7, R146, R7 ;  /* 0x0000000792077221 */ /* 0x000fcc0000010000 */
        /* <DEDUP_REMOVED lines=47> */
[----:B--2---:R-:W-:-:S04]  /*19700*/  FADD.FTZ R7, R138, R7 ;  /* 0x000000078a077221 */ /* 0x004fc80000010000 */
[----:B------:R-:W-:Y:S01]  /*19710*/  FADD.FTZ R7, R3, R7 ;  /* 0x0000000703077221 */ /* 0x000fe20000010000 */
[----:B0-----:R-:W-:-:S04]  /*19720*/  FADD.FTZ R6, R139, R6 ;  /* 0x000000068b067221 */ /* 0x001fc80000010000 */
[----:B-1----:R-:W-:Y:S01]  /*19730*/  FADD.FTZ R6, R107, R6 ;  /* 0x000000066b067221 */ /* 0x002fe20000010000 */
[----:B------:R-:W-:Y:S06]  /*19740*/  @!P0 BRA `(.L_x_1781) ;  /* 0x0000000000048947 */ /* 0x000fec0003800000 */
[----:B------:R-:W-:Y:S01]  /*19750*/  BPT.TRAP 0x1 ;  /* 0x000000040000795c */ /* 0x000fe20000300000 */
.L_x_1781:
[----:B------:R-:W-:Y:S01]  /*19760*/  ISETP.GT.AND P1, PT, R10, R11, PT ;  /* 0x0000000b0a00720c */ /* 0x000fe20003f24270 */
[----:B------:R-:W-:Y:S01]  /*19770*/  VIADD R21, R21, 0x2a860 ;  /* 0x0002a86015157836 */ /* 0x000fe20000000000 */
[----:B------:R-:W-:Y:S01]  /*19780*/  F2FP.BF16.F32.PACK_AB R156, R136, R156 ;  /* 0x0000009c889c723e */ /* 0x000fe200000010ff */
[----:B------:R-:W-:Y:S01]  /*19790*/  VIADD R10, R10, 0xffffffff ;  /* 0xffffffff0a0a7836 */ /* 0x000fe20000000000 */
[----:B------:R-:W-:Y:S01]  /*197a0*/  F2FP.BF16.F32.PACK_AB R154, R23, R154 ;  /* 0x0000009a179a723e */ /* 0x000fe200000010ff */
[----:B------:R-:W-:Y:S01]  /*197b0*/  IMAD.MOV.U32 R164, RZ, RZ, R20 ;  /* 0x000000ffffa47224 */ /* 0x000fe200078e0014 */
[----:B------:R-:W-:Y:S01]  /*197c0*/  PRMT R21, R172, 0x654, R21 ;  /* 0x00000654ac157816 */ /* 0x000fe20000000015 */
[----:B------:R-:W-:Y:S01]  /*197d0*/  IMAD.MOV.U32 R23, RZ, RZ, R13 ;  /* 0x000000ffff177224 */ /* 0x000fe200078e000d */
[----:B------:R-:W-:Y:S01]  /*197e0*/  F2FP.BF16.F32.PACK_AB R137, R0, R137 ;  /* 0x000000890089723e */ /* 0x000fe200000010ff */
[----:B------:R-:W-:Y:S01]  /*197f0*/  IMAD.MOV.U32 R0, RZ, RZ, R92 ;  /* 0x000000ffff007224 */ /* 0x000fe200078e005c */
[----:B------:R0:W-:Y:S01]  /*19800*/  SYNCS.ARRIVE.TRANS64.RED.A1T0 RZ, [R21+URZ], RZ ;  /* 0x000000ff15ff79a7 */ /* 0x0001e2000810043f */
        /* <DEDUP_REMOVED lines=22> */
[----:B0-----:R-:W-:Y:S06]  /*19970*/  @P1 BRA `(.L_x_1782) ;  /* 0xffffffcc001c1947 */ /* 0x001fec000383ffff */
[----:B------:R-:W-:Y:S05]  /*19980*/  BSYNC B0 ;  /* 0x0000000000007941 */ /* 0x000fea0003800000 */
.L_x_1761:
[----:B------:R-:W-:Y:S02]  /*19990*/  IMAD.MOV.U32 R0, RZ, RZ, R92 ;  /* 0x000000ffff007224 */ /* 0x000fe400078e005c */
[----:B------:R-:W-:Y:S02]  /*199a0*/  IMAD.MOV.U32 R3, RZ, RZ, R14 ;  /* 0x000000ffff037224 */ /* 0x000fe400078e000e */
[----:B------:R-:W-:Y:S02]  /*199b0*/  IMAD.MOV.U32 R23, RZ, RZ, R13 ;  /* 0x000000ffff177224 */ /* 0x000fe400078e000d */
[----:B------:R-:W-:-:S07]  /*199c0*/  IMAD.MOV.U32 R164, RZ, RZ, R20 ;  /* 0x000000ffffa47224 */ /* 0x000fce00078e0014 */
.L_x_1760:
[----:B------:R-:W-:Y:S05]  /*199d0*/  BSYNC B1 ;  /* 0x0000000000017941 */ /* 0x000fea0003800000 */
.L_x_1759:
[----:B------:R-:W0:Y:S01]  /*199e0*/  LDC R227, c[0x0][0x448] ;  /* 0x00011200ffe37b82 */ /* 0x000e220000000800 */
[----:B------:R-:W-:Y:S01]  /*199f0*/  VIADD R11, R188, 0x7f ;  /* 0x0000007fbc0b7836 */ /* 0x000fe20000000000 */
[----:B------:R-:W-:Y:S02]  /*19a00*/  LOP3.LUT R16, R16, 0xfff7ffff, RZ, 0xc0, !PT ;  /* 0xfff7ffff10107812 */ /* 0x000fe400078ec0ff */
[----:B------:R-:W-:-:S04]  /*19a10*/  IADD3 R20, R166, 0x1, -R165 ;  /* 0x00000001a6147810 */ /* 0x000fc80007ffe8a5 */
[----:B------:R-:W1:Y:S01]  /*19a20*/  LDC R225, c[0x0][0x9e4] ;  /* 0x00027900ffe17b82 */ /* 0x000e620000000800 */
[----:B0-----:R-:W-:-:S13]  /*19a30*/  ISETP.NE.AND P1, PT, R227, 0x1, PT ;  /* 0x00000001e300780c */ /* 0x001fda0003f25270 */
[----:B------:R-:W0:Y:S01]  /*19a40*/  @P1 LDC R14, c[0x0][0x44c] ;  /* 0x00011300ff0e1b82 */ /* 0x000e220000000800 */
[----:B------:R-:W-:-:S04]  /*19a50*/  @P1 LOP3.LUT R16, R16, 0x80000, RZ, 0xfc, !PT ;  /* 0x0008000010101812 */ /* 0x000fc800078efcff */
[----:B------:R-:W-:-:S03]  /*19a60*/  LOP3.LUT R16, R16, 0xffefffff, RZ, 0xc0, !PT ;  /* 0xffefffff10107812 */ /* 0x000fc600078ec0ff */
[----:B------:R-:W2:Y:S01]  /*19a70*/  @P1 LDC R13, c[0x0][0x450] ;  /* 0x00011400ff0d1b82 */ /* 0x000ea20000000800 */
[----:B0-----:R-:W-:-:S05]  /*19a80*/  @P1 IMAD.HI.U32 R14, R11, R14, RZ ;  /* 0x0000000e0b0e1227 */ /* 0x001fca00078e00ff */
[----:B--2---:R-:W-:Y:S02]  /*19a90*/  @P1 SHF.R.U32.HI R11, RZ, R13, R14 ;  /* 0x0000000dff0b1219 */ /* 0x004fe4000001160e */
[----:B-1----:R-:W-:-:S03]  /*19aa0*/  ISETP.GE.AND P1, PT, R225, 0x1, PT ;  /* 0x00000001e100780c */ /* 0x002fc60003f26270 */
[----:B------:R-:W-:-:S04]  /*19ab0*/  IMAD.IADD R14, R20, 0x1, R11 ;  /* 0x00000001140e7824 */ /* 0x000fc800078e020b */
[----:B------:R-:W-:-:S06]  /*19ac0*/  IMAD.IADD R11, R14, 0x1, -R9 ;  /* 0x000000010e0b7824 */ /* 0x000fcc00078e0a09 */
[----:B------:R-:W-:Y:S01]  /*19ad0*/  @P1 LOP3.LUT R16, R16, 0x100000, RZ, 0xfc, !PT ;  /* 0x0010000010101812 */ /* 0x000fe200078efcff */
[----:B------:R-:W-:Y:S06]  /*19ae0*/  @!P1 BRA `(.L_x_1783) ;  /* 0x0000000000489947 */ /* 0x000fec0003800000 */
[----:B------:R-:W-:Y:S01]  /*19af0*/  IMAD.MOV.U32 R9, RZ, RZ, R14 ;  /* 0x000000ffff097224 */ /* 0x000fe200078e000e */
[----:B------:R-:W-:Y:S04]  /*19b00*/  BSSY B0, `(.L_x_1784) ;  /* 0x000000e000007945 */ /* 0x000fe80003800000 */
        /* <DEDUP_REMOVED lines=9> */
.L_x_1785:
[----:B------:R-:W-:-:S13]  /*19ba0*/  ISETP.NE.AND P1, PT, R225, 0x1, PT ;  /* 0x00000001e100780c */ /* 0x000fda0003f25270 */
[----:B------:R-:W0:Y:S02]  /*19bb0*/  @P1 LDC.64 R14, c[0x0][0x9e8] ;  /* 0x00027a00ff0e1b82 */ /* 0x000e240000000a00 */
[----:B0-----:R-:W-:-:S05]  /*19bc0*/  @P1 IMAD.HI.U32 R14, R9, R14, RZ ;  /* 0x0000000e090e1227 */ /* 0x001fca00078e00ff */
[----:B------:R-:W-:-:S07]  /*19bd0*/  @P1 SHF.R.U32.HI R9, RZ, R15, R14 ;  /* 0x0000000fff091219 */ /* 0x000fce000001160e */
.L_x_1786:
[----:B------:R-:W-:Y:S05]  /*19be0*/  BSYNC B0 ;  /* 0x0000000000007941 */ /* 0x000fea0003800000 */
.L_x_1784:
[----:B------:R-:W-:-:S05]  /*19bf0*/  IMAD R14, R9, R225, RZ ;  /* 0x000000e1090e7224 */ /* 0x000fca00078e02ff */
[----:B------:R-:W-:-:S07]  /*19c00*/  VIMNMX R11, R11, R14, !PT ;  /* 0x0000000e0b0b7248 */ /* 0x000fce0007fe0100 */
.L_x_1783:
[----:B------:R-:W-:Y:S01]  /*19c10*/  VIADD R11, R11, 0x5f ;  /* 0x0000005f0b0b7836 */ /* 0x000fe20000000000 */
[----:B------:R-:W-:Y:S03]  /*19c20*/  BSSY B0, `(.L_x_1787) ;  /* 0x000021e000007945 */ /* 0x000fe60003800000 */
[----:B------:R-:W-:-:S05]  /*19c30*/  IMAD.HI R11, R11, 0x2aaaaaab, RZ ;  /* 0x2aaaaaab0b0b7827 */ /* 0x000fca00078e02ff */
[----:B------:R-:W-:-:S04]  /*19c40*/  SHF.R.U32.HI R14, RZ, 0x1f, R11 ;  /* 0x0000001fff0e7819 */ /* 0x000fc8000001160b */
[----:B------:R-:W-:-:S04]  /*19c50*/  LEA.HI.SX32 R9, R11, R14, 0x1c ;  /* 0x0000000e0b097211 */ /* 0x000fc800078fe2ff */
[----:B------:R-:W-:-:S04]  /*19c60*/  VIMNMX R9, R202, R9, !PT ;  /* 0x00000009ca097248 */ /* 0x000fc80007fe0100 */
[----:B------:R-:W-:-:S13]  /*19c70*/  ISETP.GE.AND P1, PT, R10, R9, PT ;  /* 0x000000090a00720c */ /* 0x000fda0003f26270 */
[----:B------:R-:W-:Y:S05]  /*19c80*/  @!P1 BRA `(.L_x_1788) ;  /* 0x00000020005c9947 */ /* 0x000fea0003800000 */
[----:B------:R-:W-:Y:S01]  /*19c90*/  BSSY B1, `(.L_x_1788) ;  /* 0x0000216000017945 */ /* 0x000fe20003800000 */
[----:B------:R-:W-:Y:S02]  /*19ca0*/  IMAD.MOV.U32 R11, RZ, RZ, R0 ;  /* 0x000000ffff0b7224 */ /* 0x000fe400078e0000 */
[----:B------:R-:W-:Y:S02]  /*19cb0*/  IMAD.MOV.U32 R13, RZ, RZ, R3 ;  /* 0x000000ffff0d7224 */ /* 0x000fe400078e0003 */
[----:B------:R-:W-:Y:S02]  /*19cc0*/  IMAD.MOV.U32 R14, RZ, RZ, R164 ;  /* 0x000000ffff0e7224 */ /* 0x000fe400078e00a4 */
[----:B------:R-:W-:-:S07]  /*19cd0*/  IMAD.MOV.U32 R15, RZ, RZ, R23 ;  /* 0x000000ffff0f7224 */ /* 0x000fce00078e0017 */
.L_x_1801:
[----:B------:R-:W-:-:S04]  /*19ce0*/  ISETP.NE.AND P1, PT, R15, 0x1, PT ;  /* 0x000000010f00780c */ /* 0x000fc80003f25270 */
[----:B------:R-:W-:-:S04]  /*19cf0*/  SEL R3, RZ, 0x1, P1 ;  /* 0x00000001ff037807 */ /* 0x000fc80000800000 */
[----:B------:R-:W-:Y:S01]  /*19d00*/  LOP3.LUT R164, R14, R3, RZ, 0x3c, !PT ;  /* 0x000000030ea47212 */ /* 0x000fe200078e3cff */
[----:B------:R-:W-:Y:S06]  /*19d10*/  @!P0 BRA `(.L_x_1789) ;  /* 0x0000000000048947 */ /* 0x000fec0003800000 */
[----:B------:R-:W-:Y:S01]  /*19d20*/  BPT.TRAP 0x1 ;  /* 0x000000040000795c */ /* 0x000fe20000300000 */
.L_x_1789:
        /* <DEDUP_REMOVED lines=8> */
.L_x_1790:
[----:B------:R-:W-:Y:S01]  /*19db0*/  IMAD R94, R23, 0x900, R8 ;  /* 0x00000900175e7824 */ /* 0x000fe200078e0208 */
[----:B------:R-:W-:Y:S03]  /*19dc0*/  BSSY B2, `(.L_x_1791) ;  /* 0x0000006000027945 */ /* 0x000fe60003800000 */
[C---:B------:R-:W-:Y:S02]  /*19dd0*/  VIADD R90, R94.reuse, 0x2 ;  /* 0x000000025e5a7836 */ /* 0x040fe40000000000 */
[----:B------:R-:W-:Y:S01]  /*19de0*/  VIADD R93, R94, 0x4 ;  /* 0x000000045e5d7836 */ /* 0x000fe20000000000 */
[----:B-1----:R-:W-:Y:S06]  /*19df0*/  @P1 BRA `(.L_x_1792) ;  /* 0x0000000000081947 */ /* 0x002fec0003800000 */
[----:B------:R-:W1:Y:S02]  /*19e00*/  SYNCS.PHASECHK.TRANS64.TRYWAIT P1, [R20+URZ+0x2a830], R3 ;  /* 0x02a83003140075a7 */ /* 0x000e64000802017f */
[----:B-1----:R-:W-:Y:S05]  /*19e10*/  @!P1 BRA `(.L_x_1793) ;  /* 0x00000120007c9947 */ /* 0x002fea0003800000 */
.L_x_1792:
[----:B------:R-:W-:Y:S05]  /*19e20*/  BSYNC B2 ;  /* 0x0000000000027941 */ /* 0x000fea0003800000 */
.L_x_1791:
        /* <DEDUP_REMOVED lines=12> */
[----:B01----:R-:W-:Y:S01]  /*19ef0*/  MOV R3, UR38 ;  /* 0x0000002600037c02 */ /* 0x003fe20008000f00 */
        /* <DEDUP_REMOVED lines=27> */
[----:B------:R-:W-:Y:S01]  /*1a0b0*/  MOV R0, UR39 ;  /* 0x0000002700007c02 */ /* 0x000fe20008000f00 */
        /* <DEDUP_REMOVED lines=161> */
.L_x_1794:
[----:B------:R-:W-:Y:S01]  /*1aad0*/  SHF.L.U32 R0, R14, 0x1f, RZ ;  /* 0x0000001f0e007819 */ /* 0x000fe200000006ff */
[----:B------:R-:W-:-:S04]  /*1aae0*/  IMAD R21, R15, 0x8, R2 ;  /* 0x000000080f157824 */ /* 0x000fc800078e0202 */
[----:B------:R0:W1:Y:S01]  /*1aaf0*/  SYNCS.PHASECHK.TRANS64.TRYWAIT P1, [R21+URZ+0x2a850], R0 ;  /* 0x02a85000150075a7 */ /* 0x000062000802017f */
[----:B------:R-:W-:Y:S05]  /*1ab00*/  @!P0 BRA `(.L_x_1795) ;  /* 0x0000000000048947 */ /* 0x000fea0003800000 */
[----:B------:R-:W-:Y:S01]  /*1ab10*/  BPT.TRAP 0x1 ;  /* 0x000000040000795c */ /* 0x000fe20000300000 */
.L_x_1795:
[----:B------:R-:W-:Y:S04]  /*1ab20*/  BSSY B2, `(.L_x_1796) ;  /* 0x0000004000027945 */ /* 0x000fe80003800000 */
[----:B-1----:R-:W-:Y:S05]  /*1ab30*/  @P1 BRA `(.L_x_1797) ;  /* 0x0000000000081947 */ /* 0x002fea0003800000 */
[----:B------:R-:W1:Y:S02]  /*1ab40*/  SYNCS.PHASECHK.TRANS64.TRYWAIT P1, [R21+URZ+0x2a850], R0 ;  /* 0x02a85000150075a7 */ /* 0x000e64000802017f */
[----:B-1----:R-:W-:Y:S05]  /*1ab50*/  @!P1 BRA `(.L_x_1798) ;  /* 0x0000011400409947 */ /* 0x002fea0003800000 */
.L_x_1797:
[----:B------:R-:W-:Y:S05]  /*1ab60*/  BSYNC B2 ;  /* 0x0000000000027941 */ /* 0x000fea0003800000 */
.L_x_1796:
[----:B01----:R-:W-:Y:S01]  /*1ab70*/  VIADD R0, R2, 0x400 ;  /* 0x0000040002007836 */ /* 0x003fe20000000000 */
[----:B------:R-:W-:Y:S01]  /*1ab80*/  WARPGROUP.ARRIVE ;  /* 0x00000000000079c5 */ /* 0x000fe20000000000 */
[----:B------:R-:W-:-:S03]  /*1ab90*/  IMAD.MOV.U32 R5, RZ, RZ, 0x40000040 ;  /* 0x40000040ff057424 */ /* 0x000fc600078e00ff */
[----:B------:R-:W-:Y:S02]  /*1aba0*/  SHF.R.U32.HI R0, RZ, 0x4, R0 ;  /* 0x00000004ff007819 */ /* 0x000fe40000011600 */
[----:B------:R-:W-:Y:S01]  /*1abb0*/  R2UR UR7, R5 ;  /* 0x00000000050772ca */ /* 0x000fe200000e0000 */
[----:B------:R-:W-:Y:S01]  /*1abc0*/  IMAD.MOV.U32 R5, RZ, RZ, 0x40000040 ;  /* 0x40000040ff057424 */ /* 0x000fe200078e00ff */
[----:B------:R-:W-:-:S04]  /*1abd0*/  LOP3.LUT R0, R0, 0x3fff, RZ, 0xc0, !PT ;  /* 0x00003fff00007812 */ /* 0x000fc800078ec0ff */
        /* <DEDUP_REMOVED lines=41> */
.L_x_1799:
        /* <DEDUP_REMOVED lines=54> */
[----:B0-----:R-:W-:Y:S01]  /*1b1d0*/  FMNMX.FTZ R0, R0, R4, !PT ;  /* 0x0000000400007209 */ /* 0x001fe20007810000 */
[----:B------:R-:W-:Y:S01]  /*1b1e0*/  IMAD.U32 R4, RZ, RZ, UR46 ;  /* 0x0000002eff047e24 */ /* 0x000fe2000f8e00ff */
[----:B-1----:R-:W-:-:S03]  /*1b1f0*/  FMNMX.FTZ R3, R3, R5, !PT ;  /* 0x0000000503037209 */ /* 0x002fc60007810000 */
[----:B------:R-:W-:Y:S02]  /*1b200*/  FADD.FTZ R5, -R0, R11 ;  /* 0x0000000b00057221 */ /* 0x000fe40000010100 */
[CC--:B------:R-:W-:Y:S01]  /*1b210*/  FMUL.FTZ R11, R3.reuse, R4.reuse ;  /* 0x00000004030b7220 */ /* 0x0c0fe20000410000 */
[----:B------:R-:W-:Y:S01]  /*1b220*/  FADD.FTZ R12, -R3, R13 ;  /* 0x0000000d030c7221 */ /* 0x000fe20000010100 */
[-C--:B------:R-:W-:Y:S02]  /*1b230*/  FMUL.FTZ R5, R5, R4.reuse ;  /* 0x0000000405057220 */ /* 0x080fe40000410000 */
[-CC-:B------:R-:W-:Y:S01]  /*1b240*/  FFMA.FTZ R152, R96, R4.reuse, -R11.reuse ;  /* 0x0000000460987223 */ /* 0x180fe2000001080b */
[-CC-:B------:R-:W-:Y:S01]  /*1b250*/  FFMA.FTZ R96, R101, R4.reuse, -R11.reuse ;  /* 0x0000000465607223 */ /* 0x180fe2000001080b */
[-C--:B------:R-:W-:Y:S01]  /*1b260*/  FMUL.FTZ R101, R0, R4.reuse ;  /* 0x0000000400657220 */ /* 0x080fe20000410000 */
[-C--:B------:R-:W-:Y:S01]  /*1b270*/  FMUL.FTZ R12, R12, R4.reuse ;  /* 0x000000040c0c7220 */ /* 0x080fe20000410000 */
        /* <DEDUP_REMOVED lines=8> */
[-CC-:B------:R-:W-:Y:S01]  /*1b300*/  FFMA.FTZ R137, R93, R4.reuse, -R11.reuse ;  /* 0x000000045d897223 */ /* 0x180fe2000001080b */
[-C--:B------:R-:W-:Y:S01]  /*1b310*/  FFMA.FTZ R93, R105, R4.reuse, -R11 ;  /* 0x00000004695d7223 */ /* 0x080fe2000001080b */
[-CC-:B------:R-:W-:Y:S01]  /*1b320*/  FFMA.FTZ R105, R95, R4.reuse, -R101.reuse ;  /* 0x000000045f697223 */ /* 0x180fe20000010865 */
[-C--:B------:R-:W-:Y:S01]  /*1b330*/  FFMA.FTZ R153, R98, R4.reuse, -R101 ;  /* 0x0000000462997223 */ /* 0x080fe20000010865 */
[-CC-:B------:R-:W-:Y:S01]  /*1b340*/  FFMA.FTZ R148, R104, R4.reuse, -R11.reuse ;  /* 0x0000000468947223 */ /* 0x180fe2000001080b */
        /* <DEDUP_REMOVED lines=42> */
[----:B------:R-:W-:Y:S01]  /*1b5f0*/  FFMA.FTZ R101, R135, R4, -R101 ;  /* 0x0000000487657223 */ /* 0x000fe20000010865 */
[----:B------:R-:W-:-:S05]  /*1b600*/  VIADD R106, R20, 0x2a840 ;  /* 0x0002a840146a7836 */ /* 0x000fca0000000000 */
[----:B------:R-:W2:Y:S01]  /*1b610*/  MUFU.EX2 R159, R159 ;  /* 0x0000009f009f7308 */ /* 0x000ea20000000800 */
[----:B0-----:R-:W-:Y:S01]  /*1b620*/  FADD.FTZ R6, R108, R6 ;  /* 0x000000066c067221 */ /* 0x001fe20000010000 */
[----:B------:R-:W-:-:S04]  /*1b630*/  PRMT R106, R172, 0x654, R106 ;  /* 0x00000654ac6a7816 */ /* 0x000fc8000000006a */
[----:B------:R0:W-:Y:S02]  /*1b640*/  SYNCS.ARRIVE.TRANS64.RED.A1T0 RZ, [R106+URZ], RZ ;  /* 0x000000ff6aff79a7 */ /* 0x0001e4000810043f */
[----:B------:R-:W3:Y:S01]  /*1b650*/  MUFU.EX2 R137, R137 ;  /* 0x0000008900897308 */ /* 0x000ee20000000800 */
[----:B-1----:R-:W-:-:S07]  /*1b660*/  FADD.FTZ R7, R158, R7 ;  /* 0x000000079e077221 */ /* 0x002fce0000010000 */
[----:B------:R-:W1:Y:S01]  /*1b670*/  MUFU.EX2 R105, R105 ;  /* 0x0000006900697308 */ /* 0x000e620000000800 */
[----:B--2---:R-:W-:-:S07]  /*1b680*/  FADD.FTZ R6, R159, R6 ;  /* 0x000000069f067221 */ /* 0x004fce0000010000 */
[----:B------:R-:W2:Y:S01]  /*1b690*/  MUFU.EX2 R152, R152 ;  /* 0x0000009800987308 */ /* 0x000ea20000000800 */
[----:B---3--:R-:W-:-:S07]  /*1b6a0*/  FADD.FTZ R7, R137, R7 ;  /* 0x0000000789077221 */ /* 0x008fce0000010000 */
        /* <DEDUP_REMOVED lines=77> */
[----:B---3--:R-:W-:Y:S01]  /*1bb80*/  FADD.FTZ R6, R20, R6 ;  /* 0x0000000614067221 */ /* 0x008fe20000010000 */
[----:B-1----:R-:W-:-:S03]  /*1bb90*/  FADD.FTZ R7, R11, R7 ;  /* 0x000000070b077221 */ /* 0x002fc60000010000 */
[----:B--2---:R-:W-:Y:S01]  /*1bba0*/  FADD.FTZ R6, R101, R6 ;  /* 0x0000000665067221 */ /* 0x004fe20000010000 */
[----:B0-----:R-:W-:Y:S06]  /*1bbb0*/  @!P0 BRA `(.L_x_1800) ;  /* 0x0000000000048947 */ /* 0x001fec0003800000 */
[----:B------:R-:W-:Y:S01]  /*1bbc0*/  BPT.TRAP 0x1 ;  /* 0x000000040000795c */ /* 0x000fe20000300000 */
.L_x_1800:
[C---:B------:R-:W-:Y:S01]  /*1bbd0*/  ISETP.GT.AND P1, PT, R10.reuse, R9, PT ;  /* 0x000000090a00720c */ /* 0x040fe20003f24270 */
        /* <DEDUP_REMOVED lines=33> */
[----:B------:R-:W-:Y:S05]  /*1bdf0*/  BSYNC B1 ;  /* 0x0000000000017941 */ /* 0x000fea0003800000 */
.L_x_1788:
[----:B------:R-:W-:Y:S05]  /*1be00*/  BSYNC B0 ;  /* 0x0000000000007941 */ /* 0x000fea0003800000 */
.L_x_1787:
[----:B------:R-:W-:Y:S01]  /*1be10*/  ISETP.GE.AND P1, PT, R10, R202, PT ;  /* 0x000000ca0a00720c */ /* 0x000fe20003f26270 */
[----:B------:R-:W-:-:S12]  /*1be20*/  BSSY B0, `(.L_x_1802) ;  /* 0x000033f000007945 */ /* 0x000fd80003800000 */
[----:B------:R-:W-:Y:S05]  /*1be30*/  @!P1 BRA `(.L_x_1803) ;  /* 0x0000003000f49947 */ /* 0x000fea0003800000 */
[----:B------:R-:W-:Y:S02]  /*1be40*/  IMAD.MOV.U32 R9, RZ, RZ, R0 ;  /* 0x000000ffff097224 */ /* 0x000fe400078e0000 */
[----:B------:R-:W-:Y:S02]  /*1be50*/  IMAD.MOV.U32 R11, RZ, RZ, R3 ;  /* 0x000000ffff0b7224 */ /* 0x000fe400078e0003 */
[----:B------:R-:W-:Y:S02]  /*1be60*/  IMAD.MOV.U32 R13, RZ, RZ, R164 ;  /* 0x000000ffff0d7224 */ /* 0x000fe400078e00a4 */
[----:B------:R-:W-:-:S07]  /*1be70*/  IMAD.MOV.U32 R14, RZ, RZ, R23 ;  /* 0x000000ffff0e7224 */ /* 0x000fce00078e0017 */
.L_x_1824:
[----:B------:R-:W-:-:S04]  /*1be80*/  ISETP.NE.AND P1, PT, R14, 0x1, PT ;  /* 0x000000010e00780c */ /* 0x000fc80003f25270 */
[----:B------:R-:W-:-:S04]  /*1be90*/  SEL R164, RZ, 0x1, P1 ;  /* 0x00000001ffa47807 */ /* 0x000fc80000800000 */
[----:B------:R-:W-:Y:S01]  /*1bea0*/  LOP3.LUT R164, R13, R164, RZ, 0x3c, !PT ;  /* 0x000000a40da47212 */ /* 0x000fe200078e3cff */
[----:B------:R-:W-:Y:S06]  /*1beb0*/  @!P0 BRA `(.L_x_1804) ;  /* 0x0000000000048947 */ /* 0x000fec0003800000 */
[----:B------:R-:W-:Y:S01]  /*1bec0*/  BPT.TRAP 0x1 ;  /* 0x000000040000795c */ /* 0x000fe20000300000 */
.L_x_1804:
        /* <DEDUP_REMOVED lines=8> */
.L_x_1805:
[----:B------:R-:W-:Y:S01]  /*1bf50*/  IMAD R94, R23, 0x900, R8 ;  /* 0x00000900175e7824 */ /* 0x000fe200078e0208 */
[----:B------:R-:W-:Y:S03]  /*1bf60*/  BSSY B1, `(.L_x_1806) ;  /* 0x0000006000017945 */ /* 0x000fe60003800000 */
[C---:B------:R-:W-:Y:S02]  /*1bf70*/  VIADD R90, R94.reuse, 0x2 ;  /* 0x000000025e5a7836 */ /* 0x040fe40000000000 */
[----:B------:R-:W-:Y:S01]  /*1bf80*/  VIADD R93, R94, 0x4 ;  /* 0x000000045e5d7836 */ /* 0x000fe20000000000 */
[----:B-1----:R-:W-:Y:S06]  /*1bf90*/  @P1 BRA `(.L_x_1807) ;  /* 0x0000000000081947 */ /* 0x002fec0003800000 */
[----:B------:R-:W1:Y:S02]  /*1bfa0*/  SYNCS.PHASECHK.TRANS64.TRYWAIT P1, [R0+URZ+0x2a830], R3 ;  /* 0x02a83003000075a7 */ /* 0x000e64000802017f */
[----:B-1----:R-:W-:Y:S05]  /*1bfb0*/  @!P1 BRA `(.L_x_1808) ;  /* 0x00000100003c9947 */ /* 0x002fea0003800000 */
.L_x_1807:
[----:B------:R-:W-:Y:S05]  /*1bfc0*/  BSYNC B1 ;  /* 0x0000000000017941 */ /* 0x000fea0003800000 */
.L_x_1806:
        /* <DEDUP_REMOVED lines=126> */
[----:B------:R-:W-:Y:S02]  /*1c7b0*/  WARPGROUP.DEPBAR.LE gsb0, 0x0 ;  /* 0x00008000000079c5 */ /* 0x000fe40000010000 */
[----:B------:R-:W-:Y:S01]  /*1c7c0*/  WARPGROUP.ARRIVE ;  /* 0x00000000000079c5 */ /* 0x000fe20000000000 */
[----:B--2---:R-:W-:Y:S02]  /*1c7d0*/  R2UR UR44, R196 ;  /* 0x00000000c42c72ca */ /* 0x004fe400000e0000 */
[----:B------:R-:W-:-:S02]  /*1c7e0*/  R2UR UR45, R197 ;  /* 0x00000000c52d72ca */ /* 0x000fc400000e0000 */
[----:B------:R-:W-:Y:S01]  /*1c7f0*/  R2UR UR49, R198 ;  /* 0x00000000c63172ca */ /* 0x000fe200000e0000 */
[----:B------:R-:W2:Y:S10]  /*1c800*/  LDL.64 R196, [R1] ;  /* 0x0000000001c47983 */ /* 0x000eb40000100a00 */
[----:B------:R-:W-:Y:S01]  /*1c810*/  HGMMA.64x96x16.F32.BF16 R88, gdesc[UR44], R88, gsb0 ;  /* 0x016000002c5879f0 */ /* 0x000fe20008001858 */
[----:B------:R-:W-:-:S02]  /*1c820*/  R2UR UR45, R194 ;  /* 0x00000000c22d72ca */ /* 0x000fc400000e0000 */
[----:B------:R-:W-:Y:S02]  /*1c830*/  R2UR UR44, R195 ;  /* 0x00000000c32c72ca */ /* 0x000fe400000e0000 */
[----:B------:R-:W3:Y:S01]  /*1c840*/  LDL.64 R194, [R1+0x18] ;  /* 0x0000180001c27983 */ /* 0x000ee20000100a00 */
[----:B------:R-:W-:Y:S02]  /*1c850*/  R2UR UR47, R192 ;  /* 0x00000000c02f72ca */ /* 0x000fe400000e0000 */
[----:B------:R-:W-:Y:S02]  /*1c860*/  R2UR UR46, R193 ;  /* 0x00000000c12e72ca */ /* 0x000fe400000e0000 */
[----:B------:R-:W4:Y:S01]  /*1c870*/  LDL.64 R192, [R1+0x10] ;  /* 0x0000100001c07983 */ /* 0x000f220000100a00 */
[----:B------:R-:W-:-:S03]  /*1c880*/  R2UR UR48, R199 ;  /* 0x00000000c73072ca */ /* 0x000fc600000e0000 */
[----:B------:R-:W5:Y:S01]  /*1c890*/  LDL.64 R198, [R1+0x8] ;  /* 0x0000080001c67983 */ /* 0x000f620000100a00 */
[----:B------:R-:W-:Y:S02]  /*1c8a0*/  WARPGROUP.DEPBAR.LE gsb0, 0x0 ;  /* 0x00008000000079c5 */ /* 0x000fe40000010000 */
[----:B------:R-:W-:Y:S01]  /*1c8b0*/  WARPGROUP.ARRIVE ;  /* 0x00000000000079c5 */ /* 0x000fe20000000000 */
[----:B---3--:R-:W-:Y:S02]  /*1c8c0*/  R2UR UR40, R194 ;  /* 0x00000000c22872ca */ /* 0x008fe400000e0000 */
[----:B------:R-:W-:-:S13]  /*1c8d0*/  R2UR UR41, R195 ;  /* 0x00000000c32972ca */ /* 0x000fda00000e0000 */
[----:B------:R-:W-:Y:S01]  /*1c8e0*/  HGMMA.64x96x16.F32.BF16 R88, gdesc[UR40], R88, gsb0 ;  /* 0x01600000285879f0 */ /* 0x000fe20008001858 */
[----:B----4-:R-:W-:Y:S02]  /*1c8f0*/  R2UR UR36, R192 ;  /* 0x00000000c02472ca */ /* 0x010fe400000e0000 */
[----:B------:R-:W-:Y:S02]  /*1c900*/  R2UR UR37, R193 ;  /* 0x00000000c12572ca */ /* 0x000fe400000e0000 */
[----:B-----5:R-:W-:Y:S02]  /*1c910*/  R2UR UR32, R198 ;  /* 0x00000000c62072ca */ /* 0x020fe400000e0000 */
[----:B------:R-:W-:Y:S01]  /*1c920*/  R2UR UR33, R199 ;  /* 0x00000000c72172ca */ /* 0x000fe200000e0000 */
[----:B------:R-:W-:Y:S02]  /*1c930*/  WARPGROUP.DEPBAR.LE gsb0, 0x0 ;  /* 0x00008000000079c5 */ /* 0x000fe40000010000 */
[----:B------:R-:W-:-:S06]  /*1c940*/  WARPGROUP.ARRIVE ;  /* 0x00000000000079c5 */ /* 0x000fcc0000000000 */
        /* <DEDUP_REMOVED lines=48> */
[----:B------:R-:W-:-:S12]  /*1cc50*/  @!P0 BRA `(.L_x_1809) ;  /* 0x0000000000048947 */ /* 0x000fd80003800000 */
[----:B------:R-:W-:Y:S01]  /*1cc60*/  BPT.TRAP 0x1 ;  /* 0x000000040000795c */ /* 0x000fe20000300000 */
.L_x_1809:
[----:B------:R-:W-:Y:S01]  /*1cc70*/  SHF.L.U32 R3, R13, 0x1f, RZ ;  /* 0x0000001f0d037819 */ /* 0x000fe200000006ff */
[----:B------:R-:W-:-:S04]  /*1cc80*/  IMAD R15, R14, 0x8, R2 ;  /* 0x000000080e0f7824 */ /* 0x000fc800078e0202 */
[----:B------:R0:W1:Y:S01]  /*1cc90*/  SYNCS.PHASECHK.TRANS64.TRYWAIT P1, [R15+URZ+0x2a850], R3 ;  /* 0x02a850030f0075a7 */ /* 0x000062000802017f */
[----:B------:R-:W-:Y:S05]  /*1cca0*/  @!P0 BRA `(.L_x_1810) ;  /* 0x0000000000048947 */ /* 0x000fea0003800000 */
[----:B------:R-:W-:Y:S01]  /*1ccb0*/  BPT.TRAP 0x1 ;  /* 0x000000040000795c */ /* 0x000fe20000300000 */
.L_x_1810:
[----:B------:R-:W-:Y:S04]  /*1ccc0*/  BSSY B1, `(.L_x_1811) ;  /* 0x0000004000017945 */ /* 0x000fe80003800000 */
[----:B-1----:R-:W-:Y:S05]  /*1ccd0*/  @P1 BRA `(.L_x_1812) ;  /* 0x0000000000081947 */ /* 0x002fea0003800000 */
[----:B------:R-:W1:Y:S02]  /*1cce0*/  SYNCS.PHASECHK.TRANS64.TRYWAIT P1, [R15+URZ+0x2a850], R3 ;  /* 0x02a850030f0075a7 */ /* 0x000e64000802017f */
[----:B-1----:R-:W-:Y:S05]  /*1ccf0*/  @!P1 BRA `(.L_x_1813) ;  /* 0x000000f400009947 */ /* 0x002fea0003800000 */
.L_x_1812:
[----:B------:R-:W-:Y:S05]  /*1cd00*/  BSYNC B1 ;  /* 0x0000000000017941 */ /* 0x000fea0003800000 */
.L_x_1811:
        /* <DEDUP_REMOVED lines=48> */
.L_x_1814:
[----:B------:R-:W-:Y:S01]  /*1d010*/  ISETP.NE.AND P1, PT, R227, 0x1, PT ;  /* 0x00000001e300780c */ /* 0x000fe20003f25270 */
[----:B------:R-:W-:Y:S01]  /*1d020*/  IMAD.IADD R3, R203, 0x1, R188 ;  /* 0x00000001cb037824 */ /* 0x000fe200078e02bc */
[----:B------:R-:W-:Y:S01]  /*1d030*/  ULOP3.LUT UR4, URZ, UR42, URZ, 0x33, !UPT ;  /* 0x0000002a3f047292 */ /* 0x000fe2000f8e333f */
[----:B------:R-:W-:-:S05]  /*1d040*/  IMAD R21, R10, -0x60, RZ ;  /* 0xffffffa00a157824 */ /* 0x000fca00078e02ff */
[----:B------:R-:W-:-:S04]  /*1d050*/  IADD3 R14, -R182, 0x1, R21 ;  /* 0x00000001b60e7810 */ /* 0x000fc80007ffe115 */
[----:B------:R-:W-:Y:S01]  /*1d060*/  IADD3 R14, -R165, R14, R166 ;  /* 0x0000000ea50e7210 */ /* 0x000fe20007ffe1a6 */
[----:B------:R-:W0:Y:S04]  /*1d070*/  @P1 LDC R12, c[0x0][0x44c] ;  /* 0x00011300ff0c1b82 */ /* 0x000e280000000800 */
[C---:B------:R-:W-:Y:S02]  /*1d080*/  VIADD R20, R14.reuse, UR51 ;  /* 0x000000330e147c36 */ /* 0x040fe40008000000 */
[----:B------:R-:W-:Y:S02]  /*1d090*/  VIADD R14, R14, UR4 ;  /* 0x000000040e0e7c36 */ /* 0x000fe40008000000 */
[----:B------:R-:W1:Y:S01]  /*1d0a0*/  @P1 LDC R4, c[0x0][0x450] ;  /* 0x00011400ff041b82 */ /* 0x000e620000000800 */
[----:B0-----:R-:W-:-:S05]  /*1d0b0*/  @P1 IMAD.HI.U32 R5, R3, R12, RZ ;  /* 0x0000000c03051227 */ /* 0x001fca00078e00ff */
[----:B-1----:R-:W-:Y:S01]  /*1d0c0*/  @P1 SHF.R.U32.HI R3, RZ, R4, R5 ;  /* 0x00000004ff031219 */ /* 0x002fe20000011605 */
[----:B------:R-:W-:Y:S01]  /*1d0d0*/  VIADD R5, R0, 0x2a840 ;  /* 0x0002a84000057836 */ /* 0x000fe20000000000 */
[----:B------:R-:W-:Y:S01]  /*1d0e0*/  ISETP.GE.AND P1, PT, R225, 0x1, PT ;  /* 0x00000001e100780c */ /* 0x000fe20003f26270 */
[----:B------:R-:W-:Y:S02]  /*1d0f0*/  IMAD.IADD R0, R21, 0x1, -R182 ;  /* 0x0000000115007824 */ /* 0x000fe400078e0ab6 */
[----:B------:R-:W0:Y:S01]  /*1d100*/  SHFL.IDX PT, R136, R3, RZ, 0x1c1f ;  /* 0x001c1fff03887589 */ /* 0x000e2200000e0000 */
[----:B------:R-:W-:-:S04]  /*1d110*/  PRMT R5, R172, 0x654, R5 ;  /* 0x00000654ac057816 */ /* 0x000fc80000000005 */
[----:B------:R1:W-:Y:S01]  /*1d120*/  SYNCS.ARRIVE.TRANS64.RED.A1T0 RZ, [R5+URZ], RZ ;  /* 0x000000ff05ff79a7 */ /* 0x0003e2000810043f */
[--C-:B0-----:R-:W-:Y:S02]  /*1d130*/  IMAD.IADD R13, R20, 0x1, R136.reuse ;  /* 0x00000001140d7824 */ /* 0x101fe400078e0288 */
[----:B------:R-:W-:Y:S02]  /*1d140*/  IMAD.IADD R12, R14, 0x1, R136 ;  /* 0x000000010e0c7824 */ /* 0x000fe400078e0288 */
[----:B-1----:R-:W-:Y:S05]  /*1d150*/  @!P1 BRA `(.L_x_1815) ;  /* 0x0000000000549947 */ /* 0x002fea0003800000 */
        /* <DEDUP_REMOVED lines=12> */
.L_x_1817:
[----:B------:R-:W-:-:S05]  /*1d220*/  IMAD.U32 R137, RZ, RZ, UR38 ;  /* 0x00000026ff897e24 */ /* 0x000fca000f8e00ff */
[----:B------:R-:W-:-:S13]  /*1d230*/  ISETP.NE.AND P1, PT, R137, 0x1, PT ;  /* 0x000000018900780c */ /* 0x000fda0003f25270 */
[----:B------:R-:W0:Y:S02]  /*1d240*/  @P1 LDC.64 R4, c[0x0][0x9e8] ;  /* 0x00027a00ff041b82 */ /* 0x000e240000000a00 */
[----:B0-----:R-:W-:-:S05]  /*1d250*/  @P1 IMAD.HI.U32 R4, R136, R4, RZ ;  /* 0x0000000488041227 */ /* 0x001fca00078e00ff */
[----:B------:R-:W-:-:S07]  /*1d260*/  @P1 SHF.R.U32.HI R136, RZ, R5, R4 ;  /* 0x00000005ff881219 */ /* 0x000fce0000011604 */
.L_x_1818:
[----:B------:R-:W-:Y:S05]  /*1d270*/  BSYNC B1 ;  /* 0x0000000000017941 */ /* 0x000fea0003800000 */
.L_x_1816:
[----:B------:R-:W-:-:S05]  /*1d280*/  IMAD R136, R136, R137, R0 ;  /* 0x0000008988887224 */ /* 0x000fca00078e0200 */
[----:B------:R-:W-:Y:S02]  /*1d290*/  VIADDMNMX R13, R136, R137, R13, PT ;  /* 0x00000089880d7246 */ /* 0x000fe4000380010d */
[----:B------:R-:W-:-:S07]  /*1d2a0*/  VIMNMX R12, R12, R136, !PT ;  /* 0x000000880c0c7248 */ /* 0x000fce0007fe0100 */
.L_x_1815:
        /* <DEDUP_REMOVED lines=137> */
[----:B------:R-:W-:-:S13]  /*1db40*/  ISETP.GE.AND P6, PT, R225, 0x1, PT ;  /* 0x00000001e100780c */ /* 0x000fda0003fc6270 */
        /* <DEDUP_REMOVED lines=13> */
.L_x_1821:
[----:B------:R-:W-:-:S05]  /*1dc20*/  IMAD.U32 R12, RZ, RZ, UR38 ;  /* 0x00000026ff0c7e24 */ /* 0x000fca000f8e00ff */
[----:B------:R-:W-:-:S13]  /*1dc30*/  ISETP.NE.AND P6, PT, R12, 0x1, PT ;  /* 0x000000010c00780c */ /* 0x000fda0003fc5270 */
[----:B------:R-:W0:Y:S02]  /*1dc40*/  @P6 LDC.64 R4, c[0x0][0x9e8] ;  /* 0x00027a00ff046b82 */ /* 0x000e240000000a00 */
[----:B0-----:R-:W-:-:S05]  /*1dc50*/  @P6 IMAD.HI.U32 R4, R3, R4, RZ ;  /* 0x0000000403046227 */ /* 0x001fca00078e00ff */
[----:B------:R-:W-:-:S07]  /*1dc60*/  @P6 SHF.R.U32.HI R3, RZ, R5, R4 ;  /* 0x00000005ff036219 */ /* 0x000fce0000011604 */
.L_x_1822:
[----:B------:R-:W-:Y:S05]  /*1dc70*/  BSYNC B1 ;  /* 0x0000000000017941 */ /* 0x000fea0003800000 */
.L_x_1820:
[----:B------:R-:W-:-:S05]  /*1dc80*/  IMAD R3, R3, R12, R0 ;  /* 0x0000000c03037224 */ /* 0x000fca00078e0200 */
[----:B------:R-:W-:Y:S02]  /*1dc90*/  VIADDMNMX R20, R3, R12, R20, PT ;  /* 0x0000000c03147246 */ /* 0x000fe40003800114 */
[----:B------:R-:W-:-:S07]  /*1dca0*/  VIMNMX R14, R14, R3, !PT ;  /* 0x000000030e0e7248 */ /* 0x000fce0007fe0100 */
.L_x_1819:
[C---:B------:R-:W-:Y:S01]  /*1dcb0*/  ISETP.GT.AND P1, PT, R14.reuse, 0x1, !P1 ;  /* 0x000000010e00780c */ /* 0x040fe20004f24270 */
[----:B------:R-:W-:Y:S01]  /*1dcc0*/  IMAD.U32 R4, RZ, RZ, UR43 ;  /* 0x0000002bff047e24 */ /* 0x000fe2000f8e00ff */
        /* <DEDUP_REMOVED lines=63> */
[C---:B------:R-:W-:Y:S02]  /*1e0c0*/  LOP3.LUT P1, RZ, R16.reuse, 0x1000, RZ, 0xc0, !PT ;  /* 0x0000100010ff7812 */ /* 0x040fe4000782c0ff */
[----:B------:R-:W-:-:S02]  /*1e0d0*/  LOP3.LUT P2, RZ, R16, 0x40, RZ, 0xc0, !PT ;  /* 0x0000004010ff7812 */ /* 0x000fc4000784c0ff */
[----:B------:R-:W-:Y:S02]  /*1e0e0*/  ISETP.GT.AND P1, PT, R14, 0x30, !P1 ;  /* 0x000000300e00780c */ /* 0x000fe40004f24270 */
[----:B------:R-:W-:Y:S02]  /*1e0f0*/  FMNMX.FTZ R0, R132, R3, !PT ;  /* 0x0000000384007209 */ /* 0x000fe40007810000 */
[----:B------:R-:W-:Y:S02]  /*1e100*/  ISETP.LT.OR P1, PT, R20, 0x31, P1 ;  /* 0x000000311400780c */ /* 0x000fe40000f21670 */
[----:B------:R-:W-:Y:S02]  /*1e110*/  FMNMX.FTZ R0, R133, R0, !PT ;  /* 0x0000000085007209 */ /* 0x000fe40007810000 */
[----:B------:R-:W-:Y:S02]  /*1e120*/  FSEL R114, R114, -INF , !P1 ;  /* 0xff80000072727808 */ /* 0x000fe40004800000 */
[C---:B------:R-:W-:Y:S01]  /*1e130*/  LOP3.LUT P1, RZ, R16.reuse, 0x800, RZ, 0xc0, !PT ;  /* 0x0000080010ff7812 */ /* 0x040fe2000782c0ff */
[----:B------:R-:W0:Y:S01]  /*1e140*/  SHFL.BFLY PT, R3, R0, 0x2, 0x1f ;  /* 0x0c401f0000037f89 */ /* 0x000e2200000e0000 */
[----:B------:R-:W-:-:S02]  /*1e150*/  LOP3.LUT P6, RZ, R16, 0x20, RZ, 0xc0, !PT ;  /* 0x0000002010ff7812 */ /* 0x000fc400078cc0ff */
[C---:B------:R-:W-:Y:S02]  /*1e160*/  ISETP.GT.AND P1, PT, R14.reuse, 0x31, !P1 ;  /* 0x000000310e00780c */ /* 0x040fe40004f24270 */
[----:B------:R-:W-:Y:S02]  /*1e170*/  ISETP.GT.AND P3, PT, R14, 0x50, !P3 ;  /* 0x000000500e00780c */ /* 0x000fe40005f64270 */
[C---:B------:R-:W-:Y:S02]  /*1e180*/  ISETP.LT.OR P1, PT, R20.reuse, 0x32, P1 ;  /* 0x000000321400780c */ /* 0x040fe40000f21670 */
[----:B------:R-:W-:Y:S02]  /*1e190*/  ISETP.LT.OR P3, PT, R20, 0x51, P3 ;  /* 0x000000511400780c */ /* 0x000fe40001f61670 */
[----:B------:R-:W-:Y:S02]  /*1e1a0*/  FSEL R115, R115, -INF , !P1 ;  /* 0xff80000073737808 */ /* 0x000fe40004800000 */
[----:B------:R-:W-:-:S02]  /*1e1b0*/  LOP3.LUT P1, RZ, R16, 0x400, RZ, 0xc0, !PT ;  /* 0x0000040010ff7812 */ /* 0x000fc4000782c0ff */
[C---:B------:R-:W-:Y:S02]  /*1e1c0*/  ISETP.GT.AND P4, PT, R14.reuse, 0x51, !P4 ;  /* 0x000000510e00780c */ /* 0x040fe40006784270 */
[----:B------:R-:W-:Y:S02]  /*1e1d0*/  ISETP.GT.AND P1, PT, R14, 0x38, !P1 ;  /* 0x000000380e00780c */ /* 0x000fe40004f24270 */
[----:B------:R-:W-:Y:S02]  /*1e1e0*/  FSEL R130, R130, -INF , !P3 ;  /* 0xff80000082827808 */ /* 0x000fe40005800000 */
[----:B------:R-:W-:Y:S02]  /*1e1f0*/  ISETP.LT.OR P1, PT, R20, 0x39, P1 ;  /* 0x000000391400780c */ /* 0x000fe40000f21670 */
[----:B------:R-:W-:Y:S02]  /*1e200*/  ISETP.GT.AND P5, PT, R14, 0x58, !P5 ;  /* 0x000000580e00780c */ /* 0x000fe40006fa4270 */
[----:B------:R-:W-:-:S02]  /*1e210*/  FSEL R118, R118, -INF , !P1 ;  /* 0xff80000076767808 */ /* 0x000fc40004800000 */
[----:B------:R-:W-:Y:S02]  /*1e220*/  LOP3.LUT P1, RZ, R16, 0x200, RZ, 0xc0, !PT ;  /* 0x0000020010ff7812 */ /* 0x000fe4000782c0ff */
[----:B0-----:R-:W-:Y:S02]  /*1e230*/  FMNMX.FTZ R12, R0, R3, !PT ;  /* 0x00000003000c7209 */ /* 0x001fe40007810000 */
[----:B------:R-:W-:Y:S02]  /*1e240*/  ISETP.GT.AND P1, PT, R14, 0x39, !P1 ;  /* 0x000000390e00780c */ /* 0x000fe40004f24270 */
[C---:B------:R-:W-:Y:S01]  /*1e250*/  ISETP.LT.OR P4, PT, R20.reuse, 0x52, P4 ;  /* 0x000000521400780c */ /* 0x040fe20002781670 */
[----:B------:R-:W0:Y:S01]  /*1e260*/  SHFL.BFLY PT, R3, R12, 0x1, 0x1f ;  /* 0x0c201f000c037f89 */ /* 0x000e2200000e0000 */
[C---:B------:R-:W-:Y:S02]  /*1e270*/  ISETP.LT.OR P1, PT, R20.reuse, 0x3a, P1 ;  /* 0x0000003a1400780c */ /* 0x040fe40000f21670 */
[----:B------:R-:W-:-:S02]  /*1e280*/  ISETP.LT.OR P5, PT, R20, 0x59, P5 ;  /* 0x000000591400780c */ /* 0x000fc40002fa1670 */
[----:B------:R-:W-:Y:S02]  /*1e290*/  FSEL R119, R119, -INF , !P1 ;  /* 0xff80000077777808 */ /* 0x000fe40004800000 */
[----:B------:R-:W-:Y:S02]  /*1e2a0*/  LOP3.LUT P1, RZ, R16, 0x100, RZ, 0xc0, !PT ;  /* 0x0000010010ff7812 */ /* 0x000fe4000782c0ff */
[----:B------:R-:W-:Y:S02]  /*1e2b0*/  FSEL R131, R131, -INF , !P4 ;  /* 0xff80000083837808 */ /* 0x000fe40006000000 */
[----:B------:R-:W-:Y:S02]  /*1e2c0*/  ISETP.GT.AND P1, PT, R14, 0x40, !P1 ;  /* 0x000000400e00780c */ /* 0x000fe40004f24270 */
[----:B------:R-:W-:Y:S02]  /*1e2d0*/  FSEL R134, R134, -INF , !P5 ;  /* 0xff80000086867808 */ /* 0x000fe40006800000 */
[----:B------:R-:W-:-:S04]  /*1e2e0*/  ISETP.LT.OR P1, PT, R20, 0x41, P1 ;  /* 0x000000411400780c */ /* 0x000fc80000f21670 */
[----:B------:R-:W-:Y:S02]  /*1e2f0*/  FSEL R122, R122, -INF , !P1 ;  /* 0xff8000007a7a7808 */ /* 0x000fe40004800000 */
[----:B------:R-:W-:Y:S02]  /*1e300*/  LOP3.LUT P1, RZ, R16, 0x80, RZ, 0xc0, !PT ;  /* 0x0000008010ff7812 */ /* 0x000fe4000782c0ff */
[----:B0-----:R-:W-:Y:S02]  /*1e310*/  FMNMX.FTZ R3, R12, R3, !PT ;  /* 0x000000030c037209 */ /* 0x001fe40007810000 */
[----:B------:R-:W-:-:S03]  /*1e320*/  ISETP.GT.AND P1, PT, R14, 0x41, !P1 ;  /* 0x000000410e00780c */ /* 0x000fc60004f24270 */
[----:B------:R-:W-:Y:S01]  /*1e330*/  FMUL.FTZ R5, R3, R4 ;  /* 0x0000000403057220 */ /* 0x000fe20000410000 */
[----:B------:R-:W-:-:S04]  /*1e340*/  ISETP.LT.OR P1, PT, R20, 0x42, P1 ;  /* 0x000000421400780c */ /* 0x000fc80000f21670 */
[----:B------:R-:W-:Y:S02]  /*1e350*/  FSEL R123, R123, -INF , !P1 ;  /* 0xff8000007b7b7808 */ /* 0x000fe40004800000 */
[----:B------:R-:W-:-:S04]  /*1e360*/  ISETP.GT.AND P1, PT, R14, 0x48, !P2 ;  /* 0x000000480e00780c */ /* 0x000fc80005724270 */
[----:B------:R-:W-:-:S04]  /*1e370*/  ISETP.LT.OR P1, PT, R20, 0x49, P1 ;  /* 0x000000491400780c */ /* 0x000fc80000f21670 */
[----:B------:R-:W-:Y:S02]  /*1e380*/  FSEL R126, R126, -INF , !P1 ;  /* 0xff8000007e7e7808 */ /* 0x000fe40004800000 */
[----:B------:R-:W-:Y:S02]  /*1e390*/  ISETP.GT.AND P1, PT, R14, 0x49, !P6 ;  /* 0x000000490e00780c */ /* 0x000fe40007724270 */
[----:B------:R-:W-:Y:S02]  /*1e3a0*/  LOP3.LUT P6, RZ, R16, 0x2, RZ, 0xc0, !PT ;  /* 0x0000000210ff7812 */ /* 0x000fe400078cc0ff */
[----:B------:R-:W-:-:S04]  /*1e3b0*/  ISETP.LT.OR P1, PT, R20, 0x4a, P1 ;  /* 0x0000004a1400780c */ /* 0x000fc80000f21670 */
[----:B------:R-:W-:Y:S02]  /*1e3c0*/  FSEL R127, R127, -INF , !P1 ;  /* 0xff8000007f7f7808 */ /* 0x000fe40004800000 */
[----:B------:R-:W-:Y:S02]  /*1e3d0*/  ISETP.GT.AND P1, PT, R14, RZ, !P6 ;  /* 0x000000ff0e00720c */ /* 0x000fe40007724270 */
[----:B------:R-:W-:Y:S02]  /*1e3e0*/  LOP3.LUT P6, RZ, R16, 0x1, RZ, 0xc0, !PT ;  /* 0x0000000110ff7812 */ /* 0x000fe400078cc0ff */
[----:B------:R-:W-:Y:S02]  /*1e3f0*/  ISETP.LT.OR P1, PT, R20, 0x1, P1 ;  /* 0x000000011400780c */ /* 0x000fe40000f21670 */
[----:B------:R-:W-:Y:S02]  /*1e400*/  ISETP.GT.AND P2, PT, R14, 0x59, !P6 ;  /* 0x000000590e00780c */ /* 0x000fe40007744270 */
[----:B------:R-:W-:-:S02]  /*1e410*/  FSEL R90, R90, -INF , !P1 ;  /* 0xff8000005a5a7808 */ /* 0x000fc40004800000 */
[----:B------:R-:W-:Y:S02]  /*1e420*/  ISETP.LT.OR P2, PT, R20, 0x5a, P2 ;  /* 0x0000005a1400780c */ /* 0x000fe40001741670 */
[----:B------:R-:W-:Y:S02]  /*1e430*/  FMNMX.FTZ R0, R90, R9, !PT ;  /* 0x000000095a007209 */ /* 0x000fe40007810000 */
[----:B------:R-:W-:Y:S02]  /*1e440*/  FSEL R135, R135, -INF , !P2 ;  /* 0xff80000087877808 */ /* 0x000fe40005000000 */
[----:B------:R-:W-:Y:S02]  /*1e450*/  FMNMX.FTZ R0, R91, R0, !PT ;  /* 0x000000005b007209 */ /* 0x000fe40007810000 */
[----:B------:R-:W-:Y:S02]  /*1e460*/  FSETP.NEU.FTZ.AND P1, PT, R3, -INF , PT ;  /* 0xff8000000300780b */ /* 0x000fe40003f3d000 */
[----:B------:R-:W-:-:S02]  /*1e470*/  FMNMX.FTZ R0, R94, R0, !PT ;  /* 0x000000005e007209 */ /* 0x000fc40007810000 */
        /* <DEDUP_REMOVED lines=13> */
[----:B------:R-:W-:Y:S01]  /*1e550*/  FSEL R101, R3, RZ, P1 ;  /* 0x000000ff03657208 */ /* 0x000fe20000800000 */
        /* <DEDUP_REMOVED lines=22> */
[----:B------:R-:W-:Y:S01]  /*1e6c0*/  FADD.FTZ R101, -R101, R11 ;  /* 0x0000000b65657221 */ /* 0x000fe20000010100 */
[----:B------:R-:W-:Y:S02]  /*1e6d0*/  MUFU.EX2 R156, R156 ;  /* 0x0000009c009c7308 */ /* 0x000fe40000000800 */
[----:B------:R-:W-:-:S04]  /*1e6e0*/  FMNMX.FTZ R0, R115, R0, !PT ;  /* 0x0000000073007209 */ /* 0x000fc80007810000 */
[----:B------:R-:W-:Y:S02]  /*1e6f0*/  FMNMX.FTZ R0, R118, R0, !PT ;  /* 0x0000000076007209 */ /* 0x000fe40007810000 */
[----:B------:R0:W-:Y:S02]  /*1e700*/  MUFU.EX2 R11, R5 ;  /* 0x00000005000b7308 */ /* 0x0001e40000000800 */
[----:B------:R-:W-:-:S04]  /*1e710*/  FMNMX.FTZ R0, R119, R0, !PT ;  /* 0x0000000077007209 */ /* 0x000fc80007810000 */
[----:B------:R-:W-:Y:S02]  /*1e720*/  FMNMX.FTZ R0, R122, R0, !PT ;  /* 0x000000007a007209 */ /* 0x000fe40007810000 */
[----:B------:R-:W-:Y:S02]  /*1e730*/  MUFU.EX2 R89, R89 ;  /* 0x0000005900597308 */ /* 0x000fe40000000800 */
        /* <DEDUP_REMOVED lines=17> */
[----:B------:R2:W-:Y:S08]  /*1e850*/  MUFU.EX2 R14, R105 ;  /* 0x00000069000e7308 */ /* 0x0005f00000000800 */
        /* <DEDUP_REMOVED lines=11> */
[-C--:B------:R-:W-:Y:S01]  /*1e910*/  FFMA.FTZ R104, R91, R4.reuse, -R101 ;  /* 0x000000045b687223 */ /* 0x080fe20000010865 */
        /* <DEDUP_REMOVED lines=12> */
[-CC-:B--2---:R-:W-:Y:S01]  /*1e9e0*/  FFMA.FTZ R105, R111, R4.reuse, -R101.reuse ;  /* 0x000000046f697223 */ /* 0x184fe20000010865 */
[----:B------:R-:W1:Y:S01]  /*1e9f0*/  MUFU.EX2 R5, R5 ;  /* 0x0000000500057308 */ /* 0x000e620000000800 */
[----:B0-----:R-:W-:Y:S01]  /*1ea00*/  FFMA.FTZ R7, R12, R7, R156 ;  /* 0x000000070c077223 */ /* 0x001fe2000001009c */
[-CC-:B------:R-:W-:Y:S01]  /*1ea10*/  FFMA.FTZ R145, R114, R4.reuse, -R101.reuse ;  /* 0x0000000472917223 */ /* 0x180fe20000010865 */
[-CC-:B------:R-:W-:Y:S01]  /*1ea20*/  FFMA.FTZ R103, R115, R4.reuse, -R101.reuse ;  /* 0x0000000473677223 */ /* 0x180fe20000010865 */
[-C--:B------:R-:W-:Y:S01]  /*1ea30*/  FFMA.FTZ R147, R118, R4.reuse, -R101 ;  /* 0x0000000476937223 */ /* 0x080fe20000010865 */
[----:B------:R-:W-:Y:S01]  /*1ea40*/  FADD.FTZ R7, R89, R7 ;  /* 0x0000000759077221 */ /* 0x000fe20000010000 */
[-CC-:B------:R-:W-:Y:S01]  /*1ea50*/  FFMA.FTZ R102, R119, R4.reuse, -R101.reuse ;  /* 0x0000000477667223 */ /* 0x180fe20000010865 */
[-C--:B------:R-:W-:Y:S01]  /*1ea60*/  FFMA.FTZ R141, R122, R4.reuse, -R101 ;  /* 0x000000047a8d7223 */ /* 0x080fe20000010865 */
[----:B------:R-:W0:Y:S01]  /*1ea70*/  MUFU.EX2 R104, R104 ;  /* 0x0000006800687308 */ /* 0x000e220000000800 */
[----:B------:R-:W-:Y:S01]  /*1ea80*/  FADD.FTZ R7, R158, R7 ;  /* 0x000000079e077221 */ /* 0x000fe20000010000 */
[-CC-:B------:R-:W-:Y:S01]  /*1ea90*/  FFMA.FTZ R99, R123, R4.reuse, -R101.reuse ;  /* 0x000000047b637223 */ /* 0x180fe20000010865 */
[-CC-:B------:R-:W-:Y:S01]  /*1eaa0*/  FFMA.FTZ R143, R126, R4.reuse, -R101.reuse ;  /* 0x000000047e8f7223 */ /* 0x180fe20000010865 */
[-C--:B------:R-:W-:Y:S01]  /*1eab0*/  FFMA.FTZ R98, R127, R4.reuse, -R101 ;  /* 0x000000047f627223 */ /* 0x080fe20000010865 */
[----:B------:R-:W-:Y:S01]  /*1eac0*/  FADD.FTZ R7, R88, R7 ;  /* 0x0000000758077221 */ /* 0x000fe20000010000 */
[-CC-:B------:R-:W-:Y:S01]  /*1ead0*/  FFMA.FTZ R137, R130, R4.reuse, -R101.reuse ;  /* 0x0000000482897223 */ /* 0x180fe20000010865 */
[----:B------:R-:W-:Y:S01]  /*1eae0*/  FFMA.FTZ R9, R131, R4, -R101 ;  /* 0x0000000483097223 */ /* 0x000fe20000010865 */
[----:B------:R-:W2:Y:S01]  /*1eaf0*/  MUFU.EX2 R159, R159 ;  /* 0x0000009f009f7308 */ /* 0x000ea20000000800 */
[----:B-1----:R-:W-:Y:S01]  /*1eb00*/  FFMA.FTZ R6, R5, R6, R157 ;  /* 0x0000000605067223 */ /* 0x002fe2000001009d */
[----:B------:R-:W-:Y:S01]  /*1eb10*/  FADD.FTZ R7, R152, R7 ;  /* 0x0000000798077221 */ /* 0x000fe20000010000 */
[-CC-:B------:R-:W-:Y:S01]  /*1eb20*/  FFMA.FTZ R139, R134, R4.reuse, -R101.reuse ;  /* 0x00000004868b7223 */ /* 0x180fe20000010865 */
[----:B------:R-:W-:-:S02]  /*1eb30*/  FFMA.FTZ R101, R135, R4, -R101 ;  /* 0x0000000487657223 */ /* 0x000fc40000010865 */
        /* <DEDUP_REMOVED lines=15> */
[----:B------:R-:W-:-:S06]  /*1ec30*/  FADD.FTZ R7, R144, R7 ;  /* 0x0000000790077221 */ /* 0x000fcc0000010000 */
        /* <DEDUP_REMOVED lines=53> */
[----:B0-----:R-:W-:-:S04]  /*1ef90*/  FADD.FTZ R106, R138, R7 ;  /* 0x000000078a6a7221 */ /* 0x001fc80000010000 */
[----:B------:R-:W-:Y:S01]  /*1efa0*/  FADD.FTZ R7, R11, R106 ;  /* 0x0000006a0b077221 */ /* 0x000fe20000010000 */
[----:B--2---:R-:W-:-:S04]  /*1efb0*/  FADD.FTZ R6, R139, R6 ;  /* 0x000000068b067221 */ /* 0x004fc80000010000 */
[----:B-1----:R-:W-:Y:S01]  /*1efc0*/  FADD.FTZ R6, R101, R6 ;  /* 0x0000000665067221 */ /* 0x002fe20000010000 */
[----:B------:R-:W-:Y:S06]  /*1efd0*/  @!P0 BRA `(.L_x_1823) ;  /* 0x0000000000048947 */ /* 0x000fec0003800000 */
[----:B------:R-:W-:Y:S01]  /*1efe0*/  BPT.TRAP 0x1 ;  /* 0x000000040000795c */ /* 0x000fe20000300000 */
.L_x_1823:
[C---:B------:R-:W-:Y:S01]  /*1eff0*/  ISETP.GT.AND P1, PT, R10.reuse, R202, PT ;  /* 0x000000ca0a00720c */ /* 0x040fe20003f24270 */
        /* <DEDUP_REMOVED lines=33> */
.L_x_1803:
[----:B------:R-:W-:Y:S05]  /*1f210*/  BSYNC B0 ;  /* 0x0000000000007941 */ /* 0x000fea0003800000 */
.L_x_1802:
        /* <DEDUP_REMOVED lines=67> */
.L_x_1825:
[----:B------:R-:W-:Y:S01]  /*1f650*/  IMAD R5, R23, 0x8, R2 ;  /* 0x0000000817057824 */ /* 0x000fe200078e0202 */
[----:B------:R-:W-:-:S04]  /*1f660*/  SHF.L.U32 R8, R164, 0x1f, RZ ;  /* 0x0000001fa4087819 */ /* 0x000fc800000006ff */
[----:B------:R0:W1:Y:S01]  /*1f670*/  SYNCS.PHASECHK.TRANS64.TRYWAIT P1, [R5+URZ+0x2a850], R8 ;  /* 0x02a85008050075a7 */ /* 0x000062000802017f */
[----:B------:R-:W-:Y:S05]  /*1f680*/  @!P0 BRA `(.L_x_1826) ;  /* 0x0000000000048947 */ /* 0x000fea0003800000 */
[----:B------:R-:W-:Y:S01]  /*1f690*/  BPT.TRAP 0x1 ;  /* 0x000000040000795c */ /* 0x000fe20000300000 */
.L_x_1826:
        /* <DEDUP_REMOVED lines=9> */
.L_x_1828:
[----:B------:R-:W-:Y:S05]  /*1f730*/  BSYNC B0 ;  /* 0x0000000000007941 */ /* 0x000fea0003800000 */
.L_x_1827:
[----:B01----:R-:W-:Y:S01]  /*1f740*/  IMAD.MOV.U32 R8, RZ, RZ, R2 ;  /* 0x000000ffff087224 */ /* 0x003fe200078e0002 */
[----:B------:R-:W-:Y:S01]  /*1f750*/  WARPGROUP.ARRIVE ;  /* 0x00000000000079c5 */ /* 0x000fe20000000000 */
[----:B------:R-:W-:Y:S02]  /*1f760*/  IMAD.MOV.U32 R9, RZ, RZ, 0x40000040 ;  /* 0x40000040ff097424 */ /* 0x000fe400078e00ff */
        /* <DEDUP_REMOVED lines=65> */
.L_x_1830:
        /* <DEDUP_REMOVED lines=73> */
[----:B--2---:R-:W-:-:S07]  /*20010*/  SEL R23, R23, RZ, P1 ;  /* 0x000000ff17177207 */ /* 0x004fce0000800000 */
.L_x_1683:
[----:B------:R-:W2:Y:S08]  /*20020*/  S2UR UR4, SR_CgaCtaId ;  /* 0x00000000000479c3 */ /* 0x000eb00000008800 */
[----:B------:R-:W-:Y:S01]  /*20030*/  BAR.SYNC.DEFER_BLOCKING 0x5, 0x180 ;  /* 0x0146000000007b1d */ /* 0x000fe20000010000 */
[----:B------:R-:W-:-:S05]  /*20040*/  MOV R3, 0x400 ;  /* 0x0000040000037802 */ /* 0x000fca0000000f00 */
[----:B------:R-:W-:Y:S01]  /*20050*/  BSSY B0, `(.L_x_1831) ;  /* 0x00002db000007945 */ /* 0x000fe20003800000 */
[----:B--2---:R-:W-:-:S05]  /*20060*/  IMAD.U32 R172, RZ, RZ, UR4 ;  /* 0x00000004ffac7e24 */ /* 0x004fca000f8e00ff */
[----:B------:R-:W-:-:S05]  /*20070*/  LEA R2, R172, R3, 0x18 ;  /* 0x00000003ac027211 */ /* 0x000fca00078ec0ff */
[----:B-1--4-:R1:W2:Y:S01]  /*20080*/  LDS.128 R28, [R2+0x2a8d0] ;  /* 0x02a8d000021c7984 */ /* 0x0122a20000000c00 */
[----:B------:R-:W-:Y:S06]  /*20090*/  BAR.ARV 0x4, 0x180 ;  /* 0x0106000000007b1d */ /* 0x000fec0000002000 */
[----:B------:R-:W-:Y:S05]  /*200a0*/  @P0 BRA `(.L_x_1832) ;  /* 0x00000020006c0947 */ /* 0x000fea0003800000 */
[----:B------:R-:W3:Y:S01]  /*200b0*/  LDL R0, [R1+0x54] ;  /* 0x0000540001007983 */ /* 0x000ee20000100800 */
[----:B------:R-:W-:Y:S01]  /*200c0*/  F2FP.BF16.F32.PACK_AB R34, R69, R68 ;  /* 0x000000444522723e */ /* 0x000fe200000010ff */
[----:B------:R-:W-:Y:S01]  /*200d0*/  ULDC.64 UR6, c[0x0][0xc00] ;  /* 0x0003000000067ab9 */ /* 0x000fe20000000a00 */
[----:B------:R-:W-:Y:S01]  /*200e0*/  ULDC.64 UR4, c[0x0][0xc08] ;  /* 0x0003020000047ab9 */ /* 0x000fe20000000a00 */
[----:B------:R-:W4:Y:S01]  /*200f0*/  S2R R3, SR_SWINHI ;  /* 0x0000000000037919 */ /* 0x000f220000002f00 */
[----:B------:R-:W-:Y:S02]  /*20100*/  MOV R72, R2 ;  /* 0x0000000200487202 */ /* 0x000fe40000000f00 */
[----:B----4-:R-:W-:Y:S01]  /*20110*/  MOV R73, R3 ;  /* 0x0000000300497202 */ /* 0x010fe20000000f00 */
[----:B------:R-:W-:Y:S02]  /*20120*/  BAR.SYNC.DEFER_BLOCKING 0x1, 0x100 ;  /* 0x0044000000007b1d */ /* 0x000fe40000010000 */
[----:B---3--:R-:W-:-:S03]  /*20130*/  IMAD.WIDE R4, R0, 0x2, R72 ;  /* 0x0000000200047825 */ /* 0x008fc600078e0248 */
        /* <DEDUP_REMOVED lines=14> */
[----:B------:R-:W-:Y:S01]  /*20220*/  LOP3.LUT R0, R7, 0x380, RZ, 0xc0, !PT ;  /* 0x0000038007007812 */ /* 0x000fe200078ec0ff */
[--C-:B------:R-:W-:Y:S01]  /*20230*/  IMAD.X R27, RZ, RZ, R5.reuse, P1 ;  /* 0x000000ffff1b7224 */ /* 0x100fe200008e0605 */
[----:B------:R-:W-:Y:S01]  /*20240*/  LOP3.LUT R4, R3, R4, RZ, 0x3c, !PT ;  /* 0x0000000403047212 */ /* 0x000fe200078e3cff */
[----:B0-----:R-:W-:Y:S01]  /*20250*/  IMAD.X R33, RZ, RZ, R5, P0 ;  /* 0x000000ffff217224 */ /* 0x001fe200000e0605 */
[----:B------:R-:W-:-:S02]  /*20260*/  LOP3.LUT R3, R6, 0x380, RZ, 0xc0, !PT ;  /* 0x0000038006037812 */ /* 0x000fc400078ec0ff */
[----:B------:R-:W-:Y:S02]  /*20270*/  SHF.R.U64 R0, R0, 0x3, RZ ;  /* 0x0000000300007819 */ /* 0x000fe400000012ff */
[----:B------:R-:W-:Y:S02]  /*20280*/  SHF.R.U64 R3, R3, 0x3, RZ ;  /* 0x0000000303037819 */ /* 0x000fe400000012ff */
[----:B------:R-:W-:Y:S02]  /*20290*/  LOP3.LUT R12, R35, 0x380, RZ, 0xc0, !PT ;  /* 0x00000380230c7812 */ /* 0x000fe400078ec0ff */
[----:B------:R-:W-:Y:S02]  /*202a0*/  LOP3.LUT R14, R103, 0x380, RZ, 0xc0, !PT ;  /* 0x00000380670e7812 */ /* 0x000fe400078ec0ff */
[----:B------:R-:W-:Y:S02]  /*202b0*/  LOP3.LUT R8, R0, R7, RZ, 0x3c, !PT ;  /* 0x0000000700087212 */ /* 0x000fe400078e3cff */
[----:B------:R-:W-:-:S02]  /*202c0*/  LOP3.LUT R0, R105, 0x380, RZ, 0xc0, !PT ;  /* 0x0000038069007812 */ /* 0x000fc400078ec0ff */
[----:B------:R-:W-:Y:S02]  /*202d0*/  LOP3.LUT R26, R107, 0x380, RZ, 0xc0, !PT ;  /* 0x000003806b1a7812 */ /* 0x000fe400078ec0ff */
[----:B------:R-:W-:Y:S02]  /*202e0*/  LOP3.LUT R10, R3, R6, RZ, 0x3c, !PT ;  /* 0x00000006030a7212 */ /* 0x000fe400078e3cff */
[----:B--2---:R-:W-:Y:S02]  /*202f0*/  LOP3.LUT R28, R109, 0x380, RZ, 0xc0, !PT ;  /* 0x000003806d1c7812 */ /* 0x004fe400078ec0ff */
[----:B------:R-:W-:Y:S02]  /*20300*/  MOV R3, R4 ;  /* 0x0000000400037202 */ /* 0x000fe40000000f00 */
[----:B------:R-:W-:Y:S02]  /*20310*/  SHF.R.U64 R12, R12, 0x3, RZ ;  /* 0x000000030c0c7819 */ /* 0x000fe400000012ff */
[----:B------:R-:W-:-:S02]  /*20320*/  SHF.R.U64 R14, R14, 0x3, RZ ;  /* 0x000000030e0e7819 */ /* 0x000fc400000012ff */
[----:B------:R-:W-:Y:S02]  /*20330*/  F2FP.BF16.F32.PACK_AB R4, R89, R88 ;  /* 0x000000585904723e */ /* 0x000fe400000010ff */
[----:B------:R-:W-:Y:S02]  /*20340*/  F2FP.BF16.F32.PACK_AB R5, R97, R96 ;  /* 0x000000606105723e */ /* 0x000fe400000010ff */
[----:B------:R-:W-:Y:S02]  /*20350*/  F2FP.BF16.F32.PACK_AB R6, R91, R90 ;  /* 0x0000005a5b06723e */ /* 0x000fe400000010ff */
[----:B------:R-:W-:Y:S02]  /*20360*/  F2FP.BF16.F32.PACK_AB R7, R99, R98 ;  /* 0x000000626307723e */ /* 0x000fe400000010ff */
[----:B------:R-:W-:Y:S02]  /*20370*/  SHF.R.U64 R0, R0, 0x3, RZ ;  /* 0x0000000300007819 */ /* 0x000fe400000012ff */
[----:B------:R-:W-:Y:S01]  /*20380*/  SHF.R.U64 R26, R26, 0x3, RZ ;  /* 0x000000031a1a7819 */ /* 0x000fe200000012ff */
[----:B------:R0:W-:Y:S01]  /*20390*/  STSM.16.M88.4 [R3], R4 ;  /* 0x0000000403007844 */ /* 0x0001e20000000200 */
[----:B------:R-:W-:-:S02]  /*203a0*/  SHF.R.U64 R28, R28, 0x3, RZ ;  /* 0x000000031c1c7819 */ /* 0x000fc400000012ff */
[----:B------:R-:W-:Y:S02]  /*203b0*/  LOP3.LUT R12, R12, R35, RZ, 0x3c, !PT ;  /* 0x000000230c0c7212 */ /* 0x000fe400078e3cff */
[----:B------:R-:W-:Y:S02]  /*203c0*/  LOP3.LUT R14, R14, R103, RZ, 0x3c, !PT ;  /* 0x000000670e0e7212 */ /* 0x000fe400078e3cff */
[----:B------:R-:W-:Y:S01]  /*203d0*/  LOP3.LUT R24, R0, R105, RZ, 0x3c, !PT ;  /* 0x0000006900187212 */ /* 0x000fe200078e3cff */
[----:B------:R-:W2:Y:S01]  /*203e0*/  LDC.64 R102, c[0x0][0xc00] ;  /* 0x00030000ff667b82 */ /* 0x000ea20000000a00 */
[----:B------:R-:W-:Y:S02]  /*203f0*/  LOP3.LUT R26, R26, R107, RZ, 0x3c, !PT ;  /* 0x0000006b1a1a7212 */ /* 0x000fe400078e3cff */
[----:B------:R-:W-:Y:S02]  /*20400*/  LOP3.LUT R32, R28, R109, RZ, 0x3c, !PT ;  /* 0x0000006d1c207212 */ /* 0x000fe400078e3cff */
[----:B------:R-:W-:-:S02]  /*20410*/  MOV R107, R8 ;  /* 0x00000008006b7202 */ /* 0x000fc40000000f00 */
[----:B------:R-:W-:Y:S02]  /*20420*/  MOV R106, R10 ;  /* 0x0000000a006a7202 */ /* 0x000fe40000000f00 */
[----:B0-----:R-:W-:Y:S02]  /*20430*/  F2FP.BF16.F32.PACK_AB R4, R93, R92 ;  /* 0x0000005c5d04723e */ /* 0x001fe400000010ff */
[----:B------:R-:W-:Y:S02]  /*20440*/  F2FP.BF16.F32.PACK_AB R5, R101, R100 ;  /* 0x000000646505723e */ /* 0x000fe400000010ff */
[----:B------:R-:W-:Y:S02]  /*20450*/  F2FP.BF16.F32.PACK_AB R6, R37, R36 ;  /* 0x000000242506723e */ /* 0x000fe400000010ff */
[----:B------:R-:W-:Y:S02]  /*20460*/  F2FP.BF16.F32.PACK_AB R7, R39, R38 ;  /* 0x000000262707723e */ /* 0x000fe400000010ff */
[----:B------:R-:W-:-:S02]  /*20470*/  F2FP.BF16.F32.PACK_AB R8, R41, R40 ;  /* 0x000000282908723e */ /* 0x000fc400000010ff */
[----:B------:R-:W-:Y:S01]  /*20480*/  F2FP.BF16.F32.PACK_AB R9, R43, R42 ;  /* 0x0000002a2b09723e */ /* 0x000fe200000010ff */
[----:B------:R0:W-:Y:S01]  /*20490*/  STSM.16.M88.4 [R107], R4 ;  /* 0x000000046b007844 */ /* 0x0001e20000000200 */
[----:B------:R-:W-:Y:S02]  /*204a0*/  F2FP.BF16.F32.PACK_AB R10, R45, R44 ;  /* 0x0000002c2d0a723e */ /* 0x000fe400000010ff */
[----:B------:R-:W-:Y:S02]  /*204b0*/  F2FP.BF16.F32.PACK_AB R11, R47, R46 ;  /* 0x0000002e2f0b723e */ /* 0x000fe400000010ff */
[----:B------:R-:W-:Y:S02]  /*204c0*/  MOV R105, R12 ;  /* 0x0000000c00697202 */ /* 0x000fe40000000f00 */
[----:B------:R-:W-:Y:S01]  /*204d0*/  MOV R0, R14 ;  /* 0x0000000e00007202 */ /* 0x000fe20000000f00 */
[----:B------:R-:W-:Y:S01]  /*204e0*/  STSM.16.M88.4 [R106], R8 ;  /* 0x000000086a007844 */ /* 0x000fe20000000200 */
[----:B------:R-:W-:-:S02]  /*204f0*/  MOV R104, R24 ;  /* 0x0000001800687202 */ /* 0x000fc40000000f00 */
[----:B------:R-:W-:Y:S02]  /*20500*/  MOV R28, R26 ;  /* 0x0000001a001c7202 */ /* 0x000fe40000000f00 */
[----:B------:R-:W-:Y:S02]  /*20510*/  F2FP.BF16.F32.PACK_AB R12, R49, R48 ;  /* 0x00000030310c723e */ /* 0x000fe400000010ff */
        /* <DEDUP_REMOVED lines=9> */
[----:B------:R-:W-:Y:S01]  /*205b0*/  F2FP.BF16.F32.PACK_AB R32, R65, R64 ;  /* 0x000000404120723e */ /* 0x000fe200000010ff */
[----:B------:R3:W-:Y:S01]  /*205c0*/  STSM.16.M88.4 [R0], R24 ;  /* 0x0000001800007844 */ /* 0x0007e20000000200 */
[----:B------:R-:W-:-:S02]  /*205d0*/  F2FP.BF16.F32.PACK_AB R33, R67, R66 ;  /* 0x000000424321723e */ /* 0x000fc400000010ff */
[----:B------:R-:W-:Y:S02]  /*205e0*/  F2FP.BF16.F32.PACK_AB R35, R71, R70 ;  /* 0x000000464723723e */ /* 0x000fe400000010ff */
[----:B0-----:R-:W-:Y:S02]  /*205f0*/  F2FP.BF16.F32.PACK_AB R4, R95, R94 ;  /* 0x0000005e5f04723e */ /* 0x001fe400000010ff */
[----:B------:R-:W-:Y:S01]  /*20600*/  F2FP.BF16.F32.PACK_AB R5, R75, R74 ;  /* 0x0000004a4b05723e */ /* 0x000fe200000010ff */
[----:B------:R-:W-:Y:S01]  /*20610*/  STSM.16.M88.4 [R104], R32 ;  /* 0x0000002068007844 */ /* 0x000fe20000000200 */
[----:B------:R-:W-:Y:S01]  /*20620*/  F2FP.BF16.F32.PACK_AB R6, R77, R76 ;  /* 0x0000004c4d06723e */ /* 0x000fe200000010ff */
[----:B--2---:R-:W-:Y:S01]  /*20630*/  IMAD.WIDE R12, R208, 0x4, R102 ;  /* 0x00000004d00c7825 */ /* 0x004fe200078e0266 */
[----:B------:R-:W-:Y:S01]  /*20640*/  F2FP.BF16.F32.PACK_AB R7, R79, R78 ;  /* 0x0000004e4f07723e */ /* 0x000fe200000010ff */
[----:B------:R-:W0:Y:S01]  /*20650*/  LDC R102, c[0x0][0xbe8] ;  /* 0x0002fa00ff667b82 */ /* 0x000e220000000800 */
[----:B------:R-:W-:-:S02]  /*20660*/  F2FP.BF16.F32.PACK_AB R8, R81, R80 ;  /* 0x000000505108723e */ /* 0x000fc400000010ff */
[----:B------:R-:W-:Y:S01]  /*20670*/  F2FP.BF16.F32.PACK_AB R9, R83, R82 ;  /* 0x000000525309723e */ /* 0x000fe200000010ff */
[----:B------:R2:W-:Y:S01]  /*20680*/  STSM.16.M88.4 [R28], R4 ;  /* 0x000000041c007844 */ /* 0x0005e20000000200 */
[----:B------:R-:W-:Y:S01]  /*20690*/  F2FP.BF16.F32.PACK_AB R10, R85, R84 ;  /* 0x00000054550a723e */ /* 0x000fe200000010ff */
[----:B---3--:R-:W-:Y:S01]  /*206a0*/  IMAD.MOV.U32 R0, RZ, RZ, RZ ;  /* 0x000000ffff007224 */ /* 0x008fe200078e00ff */
[----:B------:R-:W-:Y:S01]  /*206b0*/  F2FP.BF16.F32.PACK_AB R11, R87, R86 ;  /* 0x00000056570b723e */ /* 0x000fe200000010ff */
[----:B------:R-:W3:Y:S01]  /*206c0*/  LDC.64 R14, c[0x0][0xba8] ;  /* 0x0002ea00ff0e7b82 */ /* 0x000ee20000000a00 */
[----:B------:R-:W-:-:S03]  /*206d0*/  ISETP.NE.U32.AND P0, PT, RZ, UR6, PT ;  /* 0x00000006ff007c0c */ /* 0x000fc6000bf05070 */
[----:B------:R4:W-:Y:S04]  /*206e0*/  STSM.16.M88.4 [R3], R8 ;  /* 0x0000000803007844 */ /* 0x0009e80000000200 */
[----:B------:R-:W-:Y:S01]  /*206f0*/  BAR.SYNC.DEFER_BLOCKING 0x1, 0x100 ;  /* 0x0044000000007b1d */ /* 0x000fe20000010000 */
[----:B------:R-:W-:-:S13]  /*20700*/  ISETP.NE.AND.EX P0, PT, RZ, UR7, PT, P0 ;  /* 0x00000007ff007c0c */ /* 0x000fda000bf05300 */
[----:B------:R-:W3:Y:S01]  /*20710*/  @P0 LDG.E R0, desc[UR60][R12.64] ;  /* 0x0000003c0c000981 */ /* 0x000ee2000c1e1900 */
[----:B------:R-:W-:Y:S01]  /*20720*/  ISETP.NE.U32.AND P1, PT, RZ, UR4, PT ;  /* 0x00000004ff007c0c */ /* 0x000fe2000bf25070 */
[----:B------:R-:W-:Y:S01]  /*20730*/  ULDC UR4, c[0x0][0xa88] ;  /* 0x0002a20000047ab9 */ /* 0x000fe20000000800 */
[C---:B------:R-:W-:Y:S01]  /*20740*/  ISETP.NE.AND P2, PT, R207.reuse, RZ, PT ;  /* 0x000000ffcf00720c */ /* 0x040fe20003f45270 */
[----:B------:R-:W-:Y:S01]  /*20750*/  IMAD.U32 R27, RZ, RZ, UR4 ;  /* 0x00000004ff1b7e24 */ /* 0x000fe2000f8e00ff */
[----:B------:R-:W-:Y:S01]  /*20760*/  ULDC UR4, c[0x0][0xad4] ;  /* 0x0002b50000047ab9 */ /* 0x000fe20000000800 */
[----:B------:R-:W-:Y:S02]  /*20770*/  ISETP.NE.AND.EX P1, PT, RZ, UR5, PT, P1 ;  /* 0x00000005ff007c0c */ /* 0x000fe4000bf25310 */
[----:B------:R-:W-:Y:S01]  /*20780*/  SEL R207, R207, UR4, P2 ;  /* 0x00000004cfcf7c07 */ /* 0x000fe20009000000 */
[----:B------:R-:W-:-:S03]  /*20790*/  IMAD.MOV.U32 R26, RZ, RZ, 0x9b8 ;  /* 0x000009b8ff1a7424 */ /* 0x000fc600078e00ff */
[----:B------:R-:W-:-:S04]  /*207a0*/  ISETP.GT.AND P3, PT, R207, 0x1, PT ;  /* 0x00000001cf00780c */ /* 0x000fc80003f64270 */
[----:B------:R-:W-:-:S03]  /*207b0*/  SEL R26, R26, 0x978, P3 ;  /* 0x000009781a1a7807 */ /* 0x000fc60001800000 */
[----:B--2---:R-:W2:Y:S08]  /*207c0*/  @P1 LDC.64 R4, c[0x0][0xc08] ;  /* 0x00030200ff041b82 */ /* 0x004eb00000000a00 */
[----:B------:R-:W1:Y:S08]  /*207d0*/  LDC.64 R6, c[0x0][R26+0x220] ;  /* 0x000088001a067b82 */ /* 0x000e700000000a00 */
[----:B----4-:R-:W4:Y:S01]  /*207e0*/  LDC.64 R8, c[0x0][R26+0x218] ;  /* 0x000086001a087b82 */ /* 0x010f220000000a00 */
[----:B0-----:R-:W-:-:S07]  /*207f0*/  ISETP.NE.AND P4, PT, R102, 0x1, PT ;  /* 0x000000016600780c */ /* 0x001fce0003f85270 */
[----:B------:R-:W0:Y:S01]  /*20800*/  LDC.64 R10, c[0x0][R26+0x228] ;  /* 0x00008a001a0a7b82 */ /* 0x000e220000000a00 */
[----:B--2---:R-:W-:-:S05]  /*20810*/  @P1 IMAD.WIDE R4, R208, 0x4, R4 ;  /* 0x00000004d0041825 */ /* 0x004fca00078e0204 */
[----:B------:R2:W5:Y:S01]  /*20820*/  @P1 LDG.E R27, desc[UR60][R4.64] ;  /* 0x0000003c041b1981 */ /* 0x000562000c1e1900 */
[----:B------:R-:W-:Y:S01]  /*20830*/  ISETP.NE.U32.AND P2, PT, RZ, UR6, PT ;  /* 0x00000006ff007c0c */ /* 0x000fe2000bf45070 */
[----:B------:R-:W0:Y:S01]  /*20840*/  @P4 LDC R28, c[0x0][0xbec] ;  /* 0x0002fb00ff1c4b82 */ /* 0x000e220000000800 */
[----:B------:R-:W-:Y:S02]  /*20850*/  SHF.R.S32.HI R24, RZ, 0x1f, R208 ;  /* 0x0000001fff187819 */ /* 0x000fe400000114d0 */
[----:B------:R-:W-:Y:S02]  /*20860*/  ISETP.NE.AND.EX P2, PT, RZ, UR7, PT, P2 ;  /* 0x00000007ff007c0c */ /* 0x000fe4000bf45320 */
[----:B------:R-:W-:Y:S02]  /*20870*/  SEL R33, R211, RZ, P3 ;  /* 0x000000ffd3217207 */ /* 0x000fe40001800000 */
[----:B------:R-:W-:Y:S01]  /*20880*/  SEL R3, R208, RZ, !P2 ;  /* 0x000000ffd0037207 */ /* 0x000fe20005000000 */
[----:B--2---:R-:W2:Y:S01]  /*20890*/  LDC.64 R4, c[0x0][R26+0x210] ;  /* 0x000084001a047b82 */ /* 0x004ea20000000a00 */
[----:B------:R-:W-:-:S07]  /*208a0*/  SEL R25, R24, RZ, !P2 ;  /* 0x000000ff18197207 */ /* 0x000fce0005000000 */
[----:B------:R-:W2:Y:S01]  /*208b0*/  @P4 LDC R105, c[0x0][0xbf0] ;  /* 0x0002fc00ff694b82 */ /* 0x000ea20000000800 */
[----:B-1----:R-:W-:-:S07]  /*208c0*/  IMAD R7, R7, R3, RZ ;  /* 0x0000000307077224 */ /* 0x002fce00078e02ff */
[----:B---3--:R-:W1:Y:S01]  /*208d0*/  @!P3 LDC R14, c[0x0][0xb50] ;  /* 0x0002d400ff0ebb82 */ /* 0x008e620000000800 */
[C---:B------:R-:W-:Y:S02]  /*208e0*/  IMAD R103, R6.reuse, R25, R7 ;  /* 0x0000001906677224 */ /* 0x040fe400078e0207 */
[----:B------:R-:W-:-:S05]  /*208f0*/  IMAD.WIDE.U32 R6, R6, R3, RZ ;  /* 0x0000000306067225 */ /* 0x000fca00078e00ff */
[----:B------:R-:W3:Y:S01]  /*20900*/  @!P3 LDC R15, c[0x0][0xb54] ;  /* 0x0002d500ff0fbb82 */ /* 0x000ee20000000800 */
[-C--:B----4-:R-:W-:Y:S02]  /*20910*/  IMAD R35, R9, R169.reuse, RZ ;  /* 0x000000a909237224 */ /* 0x090fe400078e02ff */
[----:B------:R-:W-:-:S04]  /*20920*/  IMAD.WIDE.U32 R8, R8, R169, RZ ;  /* 0x000000a908087225 */ /* 0x000fc800078e00ff */
[----:B------:R-:W-:Y:S02]  /*20930*/  IMAD.IADD R25, R203, 0x1, R188 ;  /* 0x00000001cb197824 */ /* 0x000fe400078e02bc */
[----:B------:R-:W-:Y:S02]  /*20940*/  IMAD.IADD R24, R9, 0x1, R35 ;  /* 0x0000000109187824 */ /* 0x000fe400078e0223 */
[----:B------:R-:W-:Y:S02]  /*20950*/  IMAD.IADD R9, R7, 0x1, R103 ;  /* 0x0000000107097824 */ /* 0x000fe400078e0267 */
[----:B------:R-:W-:Y:S02]  /*20960*/  IMAD.MOV.U32 R7, RZ, RZ, R25 ;  /* 0x000000ffff077224 */ /* 0x000fe400078e0019 */
[-C--:B0-----:R-:W-:Y:S02]  /*20970*/  IMAD R35, R11, R33.reuse, RZ ;  /* 0x000000210b237224 */ /* 0x081fe400078e02ff */
[----:B------:R-:W-:-:S04]  /*20980*/  IMAD.WIDE.U32 R10, R10, R33, RZ ;  /* 0x000000210a0a7225 */ /* 0x000fc800078e00ff */
[----:B------:R-:W-:Y:S01]  /*20990*/  IMAD.IADD R35, R11, 0x1, R35 ;  /* 0x000000010b237824 */ /* 0x000fe200078e0223 */
[--C-:B------:R-:W-:Y:S01]  /*209a0*/  IADD3 R8, P2, P5, R6, R8, R0.reuse ;  /* 0x0000000806087210 */ /* 0x100fe20007d5e000 */
[----:B------:R-:W-:Y:S01]  /*209b0*/  @P4 IMAD.HI.U32 R6, R25, R28, RZ ;  /* 0x0000001c19064227 */ /* 0x000fe200078e00ff */
[----:B------:R-:W-:-:S04]  /*209c0*/  SHF.R.S32.HI R103, RZ, 0x1f, R0 ;  /* 0x0000001fff677819 */ /* 0x000fc80000011400 */
[----:B--2---:R-:W-:Y:S02]  /*209d0*/  @P4 SHF.R.U32.HI R7, RZ, R105, R6 ;  /* 0x00000069ff074219 */ /* 0x004fe40000011606 */
[----:B------:R-:W-:Y:S02]  /*209e0*/  IADD3.X R9, R9, R24, R103, P2, P5 ;  /* 0x0000001809097210 */ /* 0x000fe400017ea467 */
[----:B------:R-:W-:Y:S01]  /*209f0*/  IADD3 R10, P2, P5, R7, R8, R10 ;  /* 0x00000008070a7210 */ /* 0x000fe20007d5e00a */
[--C-:B------:R-:W-:Y:S01]  /*20a00*/  IMAD.MOV R24, RZ, RZ, -R7.reuse ;  /* 0x000000ffff187224 */ /* 0x100fe200078e0a07 */
[----:B------:R-:W-:-:S03]  /*20a10*/  SHF.R.S32.HI R6, RZ, 0x1f, R7 ;  /* 0x0000001fff067819 */ /* 0x000fc60000011407 */
[----:B------:R-:W-:Y:S01]  /*20a20*/  IMAD R7, R102, R24, R25 ;  /* 0x0000001866077224 */ /* 0x000fe200078e0219 */
[----:B------:R-:W-:-:S03]  /*20a30*/  IADD3.X R11, R6, R9, R35, P2, P5 ;  /* 0x00000009060b7210 */ /* 0x000fc600017ea423 */
[-C--:B------:R-:W-:Y:S01]  /*20a40*/  IMAD R5, R5, R7.reuse, RZ ;  /* 0x0000000705057224 */ /* 0x080fe200078e02ff */
[----:B------:R-:W-:Y:S01]  /*20a50*/  SHF.R.S32.HI R9, RZ, 0x1f, R7 ;  /* 0x0000001fff097819 */ /* 0x000fe20000011407 */
[----:B------:R-:W-:-:S04]  /*20a60*/  IMAD.WIDE.U32 R10, R4, R7, R10 ;  /* 0x00000007040a7225 */ /* 0x000fc800078e000a */
[----:B------:R-:W-:Y:S01]  /*20a70*/  IMAD R5, R4, R9, R5 ;  /* 0x0000000904057224 */ /* 0x000fe200078e0205 */
[----:B-1----:R-:W-:-:S03]  /*20a80*/  LEA R14, P2, R10, R14, 0x2 ;  /* 0x0000000e0a0e7211 */ /* 0x002fc600078410ff */
[----:B------:R-:W-:-:S05]  /*20a90*/  IMAD.IADD R4, R11, 0x1, R5 ;  /* 0x000000010b047824 */ /* 0x000fca00078e0205 */
[----:B---3--:R-:W-:Y:S01]  /*20aa0*/  LEA.HI.X R15, R10, R15, R4, 0x2, P2 ;  /* 0x0000000f0a0f7211 */ /* 0x008fe200010f1404 */
[----:B------:R-:W-:Y:S06]  /*20ab0*/  @P1 BRA `(.L_x_1833) ;  /* 0x0000000000101947 */ /* 0x000fec0003800000 */
[----:B------:R-:W-:Y:S05]  /*20ac0*/  @!P0 BRA `(.L_x_1833) ;  /* 0x00000000000c8947 */ /* 0x000fea0003800000 */
[----:B------:R-:W2:Y:S04]  /*20ad0*/  LDG.E R4, desc[UR60][R12.64] ;  /* 0x0000003c0c047981 */ /* 0x000ea8000c1e1900 */
[----:B-----5:R-:W2:Y:S02]  /*20ae0*/  LDG.E R27, desc[UR60][R12.64+0x4] ;  /* 0x0000043c0c1b7981 */ /* 0x020ea4000c1e1900 */
[----:B--2---:R-:W-:-:S07]  /*20af0*/  IMAD.IADD R27, R27, 0x1, -R4 ;  /* 0x000000011b1b7824 */ /* 0x004fce00078e0a04 */
.L_x_1833:
[----:B------:R-:W2:Y:S01]  /*20b00*/  LDL R8, [R1+0x50] ;  /* 0x0000500001087983 */ /* 0x000ea20000100800 */
[----:B-----5:R-:W-:Y:S01]  /*20b10*/  IMAD R28, R27, R102, RZ ;  /* 0x000000661b1c7224 */ /* 0x020fe200078e02ff */
[----:B------:R-:W-:Y:S02]  /*20b20*/  LOP3.LUT P0, RZ, R229, 0x3, RZ, 0xc0, !PT ;  /* 0x00000003e5ff7812 */ /* 0x000fe4000780c0ff */
[----:B------:R-:W-:Y:S04]  /*20b30*/  SHFL.IDX PT, R4, R14, RZ, 0x1c1f ;  /* 0x001c1fff0e047589 */ /* 0x000fe800000e0000 */
[----:B------:R-:W0:Y:S04]  /*20b40*/  SHFL.IDX PT, R5, R15, RZ, 0x1c1f ;  /* 0x001c1fff0f057589 */ /* 0x000e2800000e0000 */
[----:B------:R-:W-:Y:S04]  /*20b50*/  SHFL.IDX PT, R6, R14, 0x1, 0x1c1f ;  /* 0x003c1f000e067f89 */ /* 0x000fe800000e0000 */
[----:B------:R-:W1:Y:S01]  /*20b60*/  SHFL.IDX PT, R7, R15, 0x1, 0x1c1f ;  /* 0x003c1f000f077f89 */ /* 0x000e6200000e0000 */
[----:B--2---:R-:W-:-:S04]  /*20b70*/  IMAD.IADD R11, R8, 0x1, R188 ;  /* 0x00000001080b7824 */ /* 0x004fc800078e02bc */
[C---:B------:R-:W-:Y:S01]  /*20b80*/  VIADD R12, R11.reuse, 0x8 ;  /* 0x000000080b0c7836 */ /* 0x040fe20000000000 */
[----:B------:R-:W-:-:S04]  /*20b90*/  ISETP.GE.OR P1, PT, R11, R28, P0 ;  /* 0x0000001c0b00720c */ /* 0x000fc80000726670 */
[----:B------:R-:W-:-:S09]  /*20ba0*/  ISETP.GE.OR P0, PT, R12, R28, P0 ;  /* 0x0000001c0c00720c */ /* 0x000fd20000706670 */
[----:B0-----:R0:W-:Y:S04]  /*20bb0*/  @!P1 ST.E desc[UR60][R4.64], R20 ;  /* 0x0000001404009985 */ /* 0x0011e8000c10193c */
[----:B-1----:R0:W-:Y:S01]  /*20bc0*/  @!P0 ST.E desc[UR60][R6.64], R21 ;  /* 0x0000001506008985 */ /* 0x0021e2000c10193c */
[----:B------:R-:W-:Y:S05]  /*20bd0*/  @P3 BRA `(.L_x_1834) ;  /* 0x0000000800843947 */ /* 0x000fea0003800000 */
[----:B0-----:R-:W-:Y:S01]  /*20be0*/  IMAD R5, R226, 0x40, R204 ;  /* 0x00000040e2057824 */ /* 0x001fe200078e02cc */
[----:B------:R-:W0:Y:S01]  /*20bf0*/  @P4 LDC R51, c[0x0][0xbec] ;  /* 0x0002fb00ff334b82 */ /* 0x000e220000000800 */
[----:B------:R-:W-:Y:S02]  /*20c00*/  ULDC.64 UR4, c[0x0][0xaa0] ;  /* 0x0002a80000047ab9 */ /* 0x000fe40000000a00 */
[----:B------:R-:W-:-:S05]  /*20c10*/  IMAD.WIDE R72, R5, 0x2, R72 ;  /* 0x0000000205487825 */ /* 0x000fca00078e0248 */
        /* <DEDUP_REMOVED lines=15> */
[----:B------:R-:W-:Y:S01]  /*20d10*/  IMAD.IADD R50, R188, 0x1, R49 ;  /* 0x00000001bc327824 */ /* 0x000fe200078e0231 */
        /* <DEDUP_REMOVED lines=27> */
[C---:B------:R-:W-:Y:S01]  /*20ed0*/  IMAD R51, R3.reuse, UR5, R48 ;  /* 0x0000000503337c24 */ /* 0x040fe2000f8e0230 */
        /* <DEDUP_REMOVED lines=17> */
[----:B------:R-:W-:-:S02]  /*20ff0*/  IMAD R0, R0, UR4, RZ ;  /* 0x0000000400007c24 */ /* 0x000fc4000f8e02ff */
[----:B------:R-:W-:Y:S01]  /*21000*/  IMAD R3, R102, R3, R50 ;  /* 0x0000000366037224 */ /* 0x000fe200078e0232 */
[----:B------:R0:W5:Y:S01]  /*21010*/  LD.E.128 R4, desc[UR60][R72.64] ;  /* 0x0000003c48047980 */ /* 0x000162000c101d00 */
[----:B------:R-:W-:-:S03]  /*21020*/  IMAD.IADD R21, R21, 0x1, R51 ;  /* 0x0000000115157824 */ /* 0x000fc600078e0233 */
        /* <DEDUP_REMOVED lines=15> */
[----:B------:R-:W-:-:S02]  /*21120*/  IMAD.IADD R21, R21, 0x1, R51 ;  /* 0x0000000115157824 */ /* 0x000fc400078e0233 */
[----:B------:R-:W-:Y:S02]  /*21130*/  IMAD R0, R0, UR4, RZ ;  /* 0x0000000400007c24 */ /* 0x000fe4000f8e02ff */
[----:B------:R-:W-:Y:S02]  /*21140*/  IMAD.IADD R53, R226, 0x1, R188 ;  /* 0x00000001e2357824 */ /* 0x000fe400078e02bc */
[C---:B------:R-:W-:Y:S02]  /*21150*/  IMAD R51, R3.reuse, UR5, R0 ;  /* 0x0000000503337c24 */ /* 0x040fe4000f8e0200 */
[----:B------:R-:W-:Y:S01]  /*21160*/  IMAD.WIDE.U32 R20, R3, UR4, R20 ;  /* 0x0000000403147c25 */ /* 0x000fe2000f8e0014 */
[----:B------:R-:W-:Y:S01]  /*21170*/  ISETP.GE.AND P2, PT, R53, R28, PT ;  /* 0x0000001c3500720c */ /* 0x000fe20003f46270 */
[----:B------:R-:W-:Y:S02]  /*21180*/  ULDC.64 UR4, c[0x0][0xa80] ;  /* 0x0002a00000047ab9 */ /* 0x000fe40000000a00 */
[----:B------:R-:W-:Y:S01]  /*21190*/  VIADD R0, R2, 0x2a820 ;  /* 0x0002a82002007836 */ /* 0x000fe20000000000 */
[----:B------:R-:W-:Y:S01]  /*211a0*/  LEA R50, P3, R20, UR4, 0x1 ;  /* 0x0000000414327c11 */ /* 0x000fe2000f8608ff */
[----:B------:R-:W-:-:S03]  /*211b0*/  IMAD.IADD R21, R21, 0x1, R51 ;  /* 0x0000000115157824 */ /* 0x000fc600078e0233 */
[----:B------:R-:W-:Y:S02]  /*211c0*/  PRMT R0, RZ, 0x654, R0 ;  /* 0x00000654ff007816 */ /* 0x000fe40000000000 */
[----:B------:R-:W-:Y:S01]  /*211d0*/  LEA.HI.X R51, R20, UR5, R21, 0x1, P3 ;  /* 0x0000000514337c11 */ /* 0x000fe200098f0c15 */
[C---:B------:R-:W-:Y:S02]  /*211e0*/  VIADD R49, R53.reuse, 0x20 ;  /* 0x0000002035317836 */ /* 0x040fe40000000000 */
[----:B------:R-:W-:Y:S01]  /*211f0*/  VIADD R3, R53, 0x40 ;  /* 0x0000004035037836 */ /* 0x000fe20000000000 */
[----:B-1----:R1:W-:Y:S01]  /*21200*/  SYNCS.ARRIVE.TRANS64.RED.A1T0 RZ, [R0+URZ], RZ ;  /* 0x000000ff00ff79a7 */ /* 0x0023e2000810043f */
[----:B------:R0:W2:Y:S01]  /*21210*/  SHFL.IDX PT, R48, R50, RZ, 0x181f ;  /* 0x00181fff32307589 */ /* 0x0000a200000e0000 */
[----:B------:R-:W-:Y:S01]  /*21220*/  BSSY B1, `(.L_x_1835) ;  /* 0x0000010000017945 */ /* 0x000fe20003800000 */
[-C--:B------:R-:W-:Y:S02]  /*21230*/  ISETP.GE.AND P0, PT, R49, R28.reuse, PT ;  /* 0x0000001c3100720c */ /* 0x080fe40003f06270 */
[----:B------:R-:W-:Y:S01]  /*21240*/  ISETP.GE.AND P1, PT, R3, R28, PT ;  /* 0x0000001c0300720c */ /* 0x000fe20003f26270 */
[----:B-1----:R0:W1:Y:S01]  /*21250*/  SHFL.IDX PT, R0, R51, RZ, 0x181f ;  /* 0x00181fff33007589 */ /* 0x00206200000e0000 */
[----:B------:R-:W-:-:S02]  /*21260*/  SHF.R.S32.HI R104, RZ, 0x1f, R205 ;  /* 0x0000001fff687819 */ /* 0x000fc400000114cd */
[----:B------:R-:W-:Y:S01]  /*21270*/  SHF.R.S32.HI R105, RZ, 0x1f, R204 ;  /* 0x0000001fff697819 */ /* 0x000fe200000114cc */
[----:B------:R-:W-:Y:S08]  /*21280*/  @P2 BRA `(.L_x_1836) ;  /* 0x0000000000242947 */ /* 0x000ff00003800000 */
        /* <DEDUP_REMOVED lines=9> */
.L_x_1836:
[----:B------:R-:W-:Y:S05]  /*21320*/  BSYNC B1 ;  /* 0x0000000000017941 */ /* 0x000fea0003800000 */
.L_x_1835:
        /* <DEDUP_REMOVED lines=13> */
.L_x_1838:
[----:B------:R-:W-:Y:S05]  /*21400*/  BSYNC B1 ;  /* 0x0000000000017941 */ /* 0x000fea0003800000 */
.L_x_1837:
        /* <DEDUP_REMOVED lines=13> */
.L_x_1840:
[----:B------:R-:W-:Y:S05]  /*214e0*/  BSYNC B1 ;  /* 0x0000000000017941 */ /* 0x000fea0003800000 */
.L_x_1839:
[----:B------:R-:W-:Y:S01]  /*214f0*/  VIADD R3, R53, 0x60 ;  /* 0x0000006035037836 */ /* 0x000fe20000000000 */
[----:B01--4-:R-:W0:Y:S04]  /*21500*/  SHFL.IDX PT, R51, R51, 0x3, 0x181f ;  /* 0x00781f0033337f89 */ /* 0x013e2800000e0000 */
        /* <DEDUP_REMOVED lines=14> */
.L_x_1834:
[----:B0-----:R-:W0:Y:S01]  /*215f0*/  @P4 LDC R6, c[0x0][0xbec] ;  /* 0x0002fb00ff064b82 */ /* 0x001e220000000800 */
[----:B------:R-:W-:Y:S01]  /*21600*/  ULDC.64 UR4, c[0x0][0xb08] ;  /* 0x0002c20000047ab9 */ /* 0x000fe20000000a00 */
[----:B------:R-:W-:Y:S01]  /*21610*/  ULDC.64 UR6, c[0x0][0xb30] ;  /* 0x0002cc0000067ab9 */ /* 0x000fe20000000a00 */
[----:B------:R-:W-:Y:S01]  /*21620*/  IMAD R103, R103, UR4, RZ ;  /* 0x0000000467677c24 */ /* 0x000fe2000f8e02ff */
[----:B------:R-:W-:Y:S01]  /*21630*/  ISETP.GE.AND P0, PT, R11, R28, PT ;  /* 0x0000001c0b00720c */ /* 0x000fe20003f06270 */
[C---:B------:R-:W-:Y:S01]  /*21640*/  IMAD.WIDE.U32 R4, R0.reuse, UR4, RZ ;  /* 0x0000000400047c25 */ /* 0x040fe2000f8e00ff */
[----:B------:R-:W-:Y:S01]  /*21650*/  BSSY B1, `(.L_x_1842) ;  /* 0x000007a000017945 */ /* 0x000fe20003800000 */
[----:B------:R-:W-:Y:S01]  /*21660*/  SHF.R.S32.HI R24, RZ, 0x1f, R212 ;  /* 0x0000001fff187819 */ /* 0x000fe200000114d4 */
[----:B------:R-:W1:Y:S01]  /*21670*/  @P4 LDC R9, c[0x0][0xbf0] ;  /* 0x0002fc00ff094b82 */ /* 0x000e620000000800 */
[----:B------:R-:W-:Y:S01]  /*21680*/  IMAD R103, R0, UR5, R103 ;  /* 0x0000000500677c24 */ /* 0x000fe2000f8e0267 */
[----:B------:R-:W-:Y:S01]  /*21690*/  ULDC.64 UR4, c[0x0][0xb38] ;  /* 0x0002ce0000047ab9 */ /* 0x000fe20000000a00 */
[----:B------:R-:W-:Y:S01]  /*216a0*/  SHF.R.S32.HI R0, RZ, 0x1f, R3 ;  /* 0x0000001fff007819 */ /* 0x000fe20000011403 */
[C---:B------:R-:W-:Y:S01]  /*216b0*/  VIADD R13, R182.reuse, 0x8 ;  /* 0x00000008b60d7836 */ /* 0x040fe20000000000 */
        /* <DEDUP_REMOVED lines=10> */
[----:B0-----:R-:W-:Y:S01]  /*21760*/  @P4 IMAD.HI.U32 R6, R25, R6, RZ ;  /* 0x0000000619064227 */ /* 0x001fe200078e00ff */
[----:B------:R-:W-:Y:S02]  /*21770*/  SHF.R.S32.HI R33, RZ, 0x1f, R216 ;  /* 0x0000001fff217819 */ /* 0x000fe400000114d8 */
[----:B------:R-:W-:Y:S01]  /*21780*/  SHF.R.S32.HI R34, RZ, 0x1f, R217 ;  /* 0x0000001fff227819 */ /* 0x000fe200000114d9 */
[----:B------:R-:W-:Y:S01]  /*21790*/  IMAD R0, R0, UR4, RZ ;  /* 0x0000000400007c24 */ /* 0x000fe2000f8e02ff */
[----:B------:R-:W-:Y:S01]  /*217a0*/  SHF.R.S32.HI R35, RZ, 0x1f, R218 ;  /* 0x0000001fff237819 */ /* 0x000fe200000114da */
[----:B------:R-:W-:Y:S01]  /*217b0*/  IMAD.WIDE.U32 R4, R3, UR4, R4 ;  /* 0x0000000403047c25 */ /* 0x000fe2000f8e0004 */
[----:B------:R-:W-:-:S02]  /*217c0*/  SHF.R.S32.HI R72, RZ, 0x1f, R219 ;  /* 0x0000001fff487819 */ /* 0x000fc400000114db */
[----:B------:R-:W-:Y:S01]  /*217d0*/  SHF.R.S32.HI R73, RZ, 0x1f, R220 ;  /* 0x0000001fff497819 */ /* 0x000fe200000114dc */
[----:B------:R-:W-:Y:S01]  /*217e0*/  IMAD R7, R3, UR5, R0 ;  /* 0x0000000503077c24 */ /* 0x000fe2000f8e0200 */
[----:B------:R-:W-:Y:S01]  /*217f0*/  ULDC.64 UR4, c[0x0][0xb48] ;  /* 0x0002d20000047ab9 */ /* 0x000fe20000000a00 */
        /* <DEDUP_REMOVED lines=9> */
[----:B------:R-:W-:-:S02]  /*21890*/  PRMT R6, RZ, 0x654, R6 ;  /* 0x00000654ff067816 */ /* 0x000fc40000000006 */
        /* <DEDUP_REMOVED lines=28> */
[-C--:B------:R-:W-:Y:S01]  /*21a60*/  @!P1 LEA R8, P5, R15, R4.reuse, 0x2 ;  /* 0x000000040f089211 */ /* 0x080fe200078a10ff */
        /* <DEDUP_REMOVED lines=56> */
.L_x_1843:
[----:B------:R-:W-:Y:S05]  /*21df0*/  BSYNC B1 ;  /* 0x0000000000017941 */ /* 0x000fea0003800000 */
.L_x_1842:
        /* <DEDUP_REMOVED lines=10> */
[-C--:B-1----:R-:W-:Y:S02]  /*21ea0*/  @!P1 LEA R8, P5, R13, R4.reuse, 0x2 ;  /* 0x000000040d089211 */ /* 0x082fe400078a10ff */
[-C--:B------:R-:W-:Y:S02]  /*21eb0*/  @!P0 LEA R10, P6, R15, R4.reuse, 0x2 ;  /* 0x000000040f0a8211 */ /* 0x080fe400078c10ff */
[-C--:B---3--:R-:W-:Y:S01]  /*21ec0*/  @!P1 LEA.HI.X R9, R13, R5.reuse, R14, 0x2, P5 ;  /* 0x000000050d099211 */ /* 0x088fe200028f140e */
[----:B0-----:R-:W-:Y:S01]  /*21ed0*/  @!P2 IMAD.WIDE R6, R182, 0x4, R4 ;  /* 0x00000004b606a825 */ /* 0x001fe200078e0204 */
        /* <DEDUP_REMOVED lines=18> */
[-C--:B-1----:R-:W-:Y:S01]  /*22000*/  @!P2 LEA R10, P6, R219, R4.reuse, 0x2 ;  /* 0x00000004db0aa211 */ /* 0x082fe200078c10ff */
[----:B------:R-:W-:Y:S01]  /*22010*/  @!P5 ST.E.64 desc[UR60][R20.64], R46 ;  /* 0x0000002e1400d985 */ /* 0x000fe2000c101b3c */
[----:B------:R-:W-:Y:S02]  /*22020*/  @!P1 LEA R8, P5, R220, R4, 0x2 ;  /* 0x00000004dc089211 */ /* 0x000fe400078a10ff */
        /* <DEDUP_REMOVED lines=35> */
.L_x_1832:
[----:B------:R-:W-:Y:S01]  /*22260*/  ULDC.64 UR4, c[0x0][0xc08] ;  /* 0x0003020000047ab9 */ /* 0x000fe20000000a00 */
[----:B------:R-:W3:Y:S01]  /*22270*/  LDC.64 R4, c[0x0][0xc00] ;  /* 0x00030000ff047b82 */ /* 0x000ee20000000a00 */
[----:B------:R-:W-:Y:S01]  /*22280*/  ISETP.NE.U32.AND P0, PT, RZ, UR4, PT ;  /* 0x00000004ff007c0c */ /* 0x000fe2000bf05070 */
[----:B------:R-:W-:-:S03]  /*22290*/  IMAD.MOV.U32 R3, RZ, RZ, RZ ;  /* 0x000000ffff037224 */ /* 0x000fc600078e00ff */
[----:B------:R-:W-:Y:S01]  /*222a0*/  ISETP.NE.AND.EX P1, PT, RZ, UR5, PT, P0 ;  /* 0x00000005ff007c0c */ /* 0x000fe2000bf25300 */
[----:B------:R-:W-:Y:S02]  /*222b0*/  ULDC.64 UR4, c[0x0][0xc00] ;  /* 0x0003000000047ab9 */ /* 0x000fe40000000a00 */
[----:B------:R-:W-:-:S04]  /*222c0*/  ISETP.NE.U32.AND P0, PT, RZ, UR4, PT ;  /* 0x00000004ff007c0c */ /* 0x000fc8000bf05070 */
[----:B------:R-:W-:-:S06]  /*222d0*/  ISETP.NE.AND.EX P0, PT, RZ, UR5, PT, P0 ;  /* 0x00000005ff007c0c */ /* 0x000fcc000bf05300 */
[----:B------:R-:W4:Y:S01]  /*222e0*/  @P1 LDC.64 R6, c[0x0][0xc08] ;  /* 0x00030200ff061b82 */ /* 0x000f220000000a00 */
[----:B------:R-:W-:Y:S02]  /*222f0*/  ULDC UR4, c[0x0][0xa88] ;  /* 0x0002a20000047ab9 */ /* 0x000fe40000000800 */
[----:B------:R-:W-:Y:S02]  /*22300*/  IMAD.U32 R0, RZ, RZ, UR4 ;  /* 0x00000004ff007e24 */ /* 0x000fe4000f8e00ff */
[----:B---3--:R-:W-:-:S05]  /*22310*/  IMAD.WIDE R4, R208, 0x4, R4 ;  /* 0x00000004d0047825 */ /* 0x008fca00078e0204 */
[----:B------:R3:W5:Y:S01]  /*22320*/  @P0 LDG.E R3, desc[UR60][R4.64] ;  /* 0x0000003c04030981 */ /* 0x000762000c1e1900 */
[----:B----4-:R-:W-:-:S05]  /*22330*/  @P1 IMAD.WIDE R6, R208, 0x4, R6 ;  /* 0x00000004d0061825 */ /* 0x010fca00078e0206 */
[----:B------:R3:W5:Y:S01]  /*22340*/  @P1 LDG.E R0, desc[UR60][R6.64] ;  /* 0x0000003c06001981 */ /* 0x000762000c1e1900 */
[----:B------:R-:W-:Y:S02]  /*22350*/  ISETP.NE.AND P2, PT, R207, RZ, PT ;  /* 0x000000ffcf00720c */ /* 0x000fe40003f45270 */
[----:B--2---:R-:W-:Y:S01]  /*22360*/  SHF.R.S32.HI R28, RZ, 0x1f, R208 ;  /* 0x0000001fff1c7819 */ /* 0x004fe200000114d0 */
[----:B0-----:R-:W0:Y:S10]  /*22370*/  S2R R33, SR_TID.X ;  /* 0x0000000000217919 */ /* 0x001e340000002100 */
[----:B------:R-:W2:Y:S01]  /*22380*/  @!P2 LDC R207, c[0x0][0xad4] ;  /* 0x0002b500ffcfab82 */ /* 0x000ea20000000800 */
[----:B0-----:R-:W-:Y:S01]  /*22390*/  VIADD R8, R33, 0xffffff80 ;  /* 0xffffff8021087836 */ /* 0x001fe20000000000 */
[----:B--2---:R-:W-:-:S04]  /*223a0*/  ISETP.GT.AND P2, PT, R207, 0x1, PT ;  /* 0x00000001cf00780c */ /* 0x004fc80003f44270 */
[----:B------:R-:W-:Y:S01]  /*223b0*/  ISETP.GT.AND P3, PT, R8, 0x7f, PT ;  /* 0x0000007f0800780c */ /* 0x000fe20003f64270 */
[----:B---3--:R-:W-:-:S12]  /*223c0*/  @P1 BRA `(.L_x_1844) ;  /* 0x0000000000101947 */ /* 0x008fd80003800000 */
[----:B------:R-:W-:Y:S05]  /*223d0*/  @!P0 BRA `(.L_x_1844) ;  /* 0x00000000000c8947 */ /* 0x000fea0003800000 */
[----:B------:R-:W2:Y:S04]  /*223e0*/  LDG.E R7, desc[UR60][R4.64] ;  /* 0x0000003c04077981 */ /* 0x000ea8000c1e1900 */
[----:B-----5:R-:W2:Y:S02]  /*223f0*/  LDG.E R0, desc[UR60][R4.64+0x4] ;  /* 0x0000043c04007981 */ /* 0x020ea4000c1e1900 */
[----:B--2---:R-:W-:-:S07]  /*22400*/  IMAD.IADD R0, R0, 0x1, -R7 ;  /* 0x0000000100007824 */ /* 0x004fce00078e0a07 */
.L_x_1844:
[----:B------:R-:W-:Y:S01]  /*22410*/  BSSY B1, `(.L_x_1845) ;  /* 0x0000035000017945 */ /* 0x000fe20003800000 */
[----:B------:R-:W-:Y:S02]  /*22420*/  SEL R27, R208, RZ, !P0 ;  /* 0x000000ffd01b7207 */ /* 0x000fe40004000000 */
[----:B------:R-:W-:Y:S02]  /*22430*/  SEL R28, R28, RZ, !P0 ;  /* 0x000000ff1c1c7207 */ /* 0x000fe40004000000 */
[----:B-----5:R-:W-:Y:S01]  /*22440*/  SHF.R.S32.HI R26, RZ, 0x1f, R3 ;  /* 0x0000001fff1a7819 */ /* 0x020fe20000011403 */
[----:B------:R-:W-:Y:S06]  /*22450*/  @P3 BRA `(.L_x_1846) ;  /* 0x0000000000c03947 */ /* 0x000fec0003800000 */
[----:B------:R-:W0:Y:S01]  /*22460*/  LDC R35, c[0x0][0xbe8] ;  /* 0x0002fa00ff237b82 */ /* 0x000e220000000800 */
[----:B------:R-:W-:Y:S01]  /*22470*/  IADD3 R33, R188, -0x80, R33 ;  /* 0xffffff80bc217810 */ /* 0x000fe20007ffe021 */
        /* <DEDUP_REMOVED lines=8> */
[----:B------:R-:W-:Y:S02]  /*22500*/  SEL R24, R24, 0x978, P0 ;  /* 0x0000097818187807 */ /* 0x000fe40000000000 */
[----:B------:R-:W-:-:S03]  /*22510*/  SEL R211, R211, RZ, P0 ;  /* 0x000000ffd3d37207 */ /* 0x000fc60000000000 */
[----:B------:R-:W2:Y:S08]  /*22520*/  LDC.64 R12, c[0x0][R24+0x220] ;  /* 0x00008800180c7b82 */ /* 0x000eb00000000a00 */
[----:B------:R-:W3:Y:S08]  /*22530*/  LDC.64 R10, c[0x0][R24+0x218] ;  /* 0x00008600180a7b82 */ /* 0x000ef00000000a00 */
[----:B------:R-:W4:Y:S08]  /*22540*/  LDC.64 R8, c[0x0][R24+0x228] ;  /* 0x00008a0018087b82 */ /* 0x000f300000000a00 */
[----:B------:R-:W5:Y:S08]  /*22550*/  LDC.64 R6, c[0x0][R24+0x210] ;  /* 0x0000840018067b82 */ /* 0x000f700000000a00 */
[----:B------:R-:W1:Y:S08]  /*22560*/  @P1 LDC R20, c[0x0][0xbec] ;  /* 0x0002fb00ff141b82 */ /* 0x000e700000000800 */
[----:B------:R-:W4:Y:S01]  /*22570*/  @P1 LDC R37, c[0x0][0xbf0] ;  /* 0x0002fc00ff251b82 */ /* 0x000f220000000800 */
[----:B--2---:R-:W-:-:S07]  /*22580*/  IMAD R13, R13, R27, RZ ;  /* 0x0000001b0d0d7224 */ /* 0x004fce00078e02ff */
[----:B0-----:R-:W0:Y:S01]  /*22590*/  @!P0 LDC R4, c[0x0][0xb50] ;  /* 0x0002d400ff048b82 */ /* 0x001e220000000800 */
[----:B------:R-:W-:Y:S02]  /*225a0*/  IMAD R13, R12, R28, R13 ;  /* 0x0000001c0c0d7224 */ /* 0x000fe400078e020d */
[----:B-1----:R-:W-:-:S05]  /*225b0*/  @P1 IMAD.HI.U32 R20, R33, R20, RZ ;  /* 0x0000001421141227 */ /* 0x002fca00078e00ff */
[----:B------:R-:W1:Y:S01]  /*225c0*/  @!P0 LDC R5, c[0x0][0xb54] ;  /* 0x0002d500ff058b82 */ /* 0x000e620000000800 */
[-C--:B---3--:R-:W-:Y:S02]  /*225d0*/  IMAD R25, R11, R169.reuse, RZ ;  /* 0x000000a90b197224 */ /* 0x088fe400078e02ff */
[----:B------:R-:W-:Y:S01]  /*225e0*/  IMAD.WIDE.U32 R14, R10, R169, RZ ;  /* 0x000000a90a0e7225 */ /* 0x000fe200078e00ff */
[----:B----4-:R-:W-:-:S03]  /*225f0*/  @P1 SHF.R.U32.HI R21, RZ, R37, R20 ;  /* 0x00000025ff151219 */ /* 0x010fc60000011614 */
[----:B------:R-:W-:-:S04]  /*22600*/  IMAD.WIDE.U32 R10, R12, R27, RZ ;  /* 0x0000001b0c0a7225 */ /* 0x000fc800078e00ff */
[----:B------:R-:W-:Y:S01]  /*22610*/  IMAD.IADD R12, R11, 0x1, R13 ;  /* 0x000000010b0c7824 */ /* 0x000fe200078e020d */
[----:B------:R-:W-:Y:S01]  /*22620*/  IADD3 R14, P1, P3, R10, R14, R3 ;  /* 0x0000000e0a0e7210 */ /* 0x000fe20007b3e003 */
[----:B------:R-:W-:Y:S02]  /*22630*/  IMAD.IADD R25, R15, 0x1, R25 ;  /* 0x000000010f197824 */ /* 0x000fe400078e0219 */
[----:B------:R-:W-:Y:S02]  /*22640*/  IMAD.MOV R10, RZ, RZ, -R21 ;  /* 0x000000ffff0a7224 */ /* 0x000fe400078e0a15 */
[-C--:B------:R-:W-:Y:S02]  /*22650*/  IMAD R13, R9, R211.reuse, RZ ;  /* 0x000000d3090d7224 */ /* 0x080fe400078e02ff */
[----:B------:R-:W-:-:S04]  /*22660*/  IMAD.WIDE.U32 R8, R8, R211, RZ ;  /* 0x000000d308087225 */ /* 0x000fc800078e00ff */
[----:B------:R-:W-:Y:S01]  /*22670*/  IMAD R11, R35, R10, R33 ;  /* 0x0000000a230b7224 */ /* 0x000fe200078e0221 */
[----:B------:R-:W-:Y:S01]  /*22680*/  IADD3.X R10, R12, R25, R26, P1, P3 ;  /* 0x000000190c0a7210 */ /* 0x000fe20000fe641a */
[----:B------:R-:W-:Y:S01]  /*22690*/  IMAD.IADD R13, R9, 0x1, R13 ;  /* 0x00000001090d7824 */ /* 0x000fe200078e020d */
[----:B------:R-:W-:Y:S01]  /*226a0*/  IADD3 R8, P0, P1, R21, R14, R8 ;  /* 0x0000000e15087210 */ /* 0x000fe2000791e008 */
[----:B-----5:R-:W-:Y:S01]  /*226b0*/  IMAD R7, R7, R11, RZ ;  /* 0x0000000b07077224 */ /* 0x020fe200078e02ff */
[----:B------:R-:W-:-:S04]  /*226c0*/  SHF.R.S32.HI R21, RZ, 0x1f, R21 ;  /* 0x0000001fff157819 */ /* 0x000fc80000011415 */
[----:B------:R-:W-:Y:S02]  /*226d0*/  IADD3.X R9, R21, R10, R13, P0, P1 ;  /* 0x0000000a15097210 */ /* 0x000fe400007e240d */
[----:B------:R-:W-:-:S05]  /*226e0*/  SHF.R.S32.HI R13, RZ, 0x1f, R11 ;  /* 0x0000001fff0d7819 */ /* 0x000fca000001140b */
[C---:B------:R-:W-:Y:S02]  /*226f0*/  IMAD R13, R6.reuse, R13, R7 ;  /* 0x0000000d060d7224 */ /* 0x040fe400078e0207 */
[----:B------:R-:W-:-:S04]  /*22700*/  IMAD.WIDE.U32 R6, R6, R11, R8 ;  /* 0x0000000b06067225 */ /* 0x000fc800078e0008 */
[----:B------:R-:W-:Y:S01]  /*22710*/  IMAD.IADD R7, R7, 0x1, R13 ;  /* 0x0000000107077824 */ /* 0x000fe200078e020d */
[----:B0-----:R-:W-:-:S04]  /*22720*/  LEA R4, P0, R6, R4, 0x2 ;  /* 0x0000000406047211 */ /* 0x001fc800078010ff */
[----:B-1----:R-:W-:Y:S01]  /*22730*/  LEA.HI.X R5, R6, R5, R7, 0x2, P0 ;  /* 0x0000000506057211 */ /* 0x002fe200000f1407 */
[----:B------:R-:W-:-:S05]  /*22740*/  IMAD.MOV.U32 R7, RZ, RZ, -0x800000 ;  /* 0xff800000ff077424 */ /* 0x000fca00078e00ff */
[----:B------:R0:W-:Y:S03]  /*22750*/  STG.E desc[UR60][R4.64], R7 ;  /* 0x0000000704007986 */ /* 0x0001e6000c10193c */
.L_x_1846:
[----:B------:R-:W-:Y:S05]  /*22760*/  BSYNC B1 ;  /* 0x0000000000017941 */ /* 0x000fea0003800000 */
.L_x_1845:
[----:B------:R-:W-:Y:S05]  /*22770*/  @P2 BRA `(.L_x_1841) ;  /* 0x0000000400a02947 */ /* 0x000fea0003800000 */
[----:B------:R-:W2:Y:S01]  /*22780*/  LDC R11, c[0x0][0xbe8] ;  /* 0x0002fa00ff0b7b82 */ /* 0x000ea20000000800 */
        /* <DEDUP_REMOVED lines=11> */
[----:B------:R-:W-:Y:S02]  /*22840*/  IMAD.IADD R9, R188, 0x1, R3 ;  /* 0x00000001bc097824 */ /* 0x000fe400078e0203 */
[----:B------:R-:W-:-:S04]  /*22850*/  IMAD.WIDE.U32 R4, R169, UR4, R4 ;  /* 0x00000004a9047c25 */ /* 0x000fc8000f8e0004 */
[----:B------:R-:W-:Y:S01]  /*22860*/  IMAD.MOV.U32 R3, RZ, RZ, R9 ;  /* 0x000000ffff037224 */ /* 0x000fe200078e0009 */
[----:B--2---:R-:W-:Y:S01]  /*22870*/  ISETP.NE.AND P0, PT, R11, 0x1, PT ;  /* 0x000000010b00780c */ /* 0x004fe20003f05270 */
[----:B------:R-:W-:Y:S02]  /*22880*/  IMAD R7, R28, UR6, RZ ;  /* 0x000000061c077c24 */ /* 0x000fe4000f8e02ff */
[----:B------:R-:W-:Y:S01]  /*22890*/  IMAD R5, R169, UR5, R5 ;  /* 0x00000005a9057c24 */ /* 0x000fe2000f8e0205 */
[----:B------:R-:W-:Y:S01]  /*228a0*/  ULDC.64 UR4, c[0x0][0xae0] ;  /* 0x0002b80000047ab9 */ /* 0x000fe20000000a00 */
[C---:B------:R-:W-:Y:S02]  /*228b0*/  IMAD R7, R27.reuse, UR7, R7 ;  /* 0x000000071b077c24 */ /* 0x040fe4000f8e0207 */
[----:B------:R-:W-:-:S04]  /*228c0*/  IMAD.WIDE.U32 R4, R27, UR6, R4 ;  /* 0x000000061b047c25 */ /* 0x000fc8000f8e0004 */
[----:B------:R-:W-:Y:S02]  /*228d0*/  IMAD.IADD R5, R5, 0x1, R7 ;  /* 0x0000000105057824 */ /* 0x000fe400078e0207 */
[----:B------:R-:W0:Y:S01]  /*228e0*/  @P0 LDC R6, c[0x0][0xbec] ;  /* 0x0002fb00ff060b82 */ /* 0x000e220000000800 */
[----:B------:R-:W-:-:S07]  /*228f0*/  IMAD.IADD R188, R226, 0x1, R188 ;  /* 0x00000001e2bc7824 */ /* 0x000fce00078e02bc */
[----:B------:R-:W2:Y:S01]  /*22900*/  @P0 LDC R13, c[0x0][0xbf0] ;  /* 0x0002fc00ff0d0b82 */ /* 0x000ea20000000800 */
[----:B0-----:R-:W-:-:S05]  /*22910*/  @P0 IMAD.HI.U32 R6, R9, R6, RZ ;  /* 0x0000000609060227 */ /* 0x001fca00078e00ff */
[----:B--2---:R-:W-:-:S04]  /*22920*/  @P0 SHF.R.U32.HI R3, RZ, R13, R6 ;  /* 0x0000000dff030219 */ /* 0x004fc80000011606 */
[--C-:B------:R-:W-:Y:S01]  /*22930*/  SHF.R.S32.HI R6, RZ, 0x1f, R3.reuse ;  /* 0x0000001fff067819 */ /* 0x100fe20000011403 */
[----:B------:R-:W-:Y:S02]  /*22940*/  IMAD.MOV R8, RZ, RZ, -R3 ;  /* 0x000000ffff087224 */ /* 0x000fe400078e0a03 */
[----:B------:R-:W-:-:S04]  /*22950*/  IMAD.WIDE.U32 R4, R3, UR4, R4 ;  /* 0x0000000403047c25 */ /* 0x000fc8000f8e0004 */
[----:B------:R-:W-:Y:S02]  /*22960*/  IMAD R6, R6, UR4, RZ ;  /* 0x0000000406067c24 */ /* 0x000fe4000f8e02ff */
[----:B------:R-:W-:Y:S02]  /*22970*/  IMAD R7, R11, R8, R9 ;  /* 0x000000080b077224 */ /* 0x000fe400078e0209 */
        /* <DEDUP_REMOVED lines=17> */
[----:B------:R0:W2:Y:S04]  /*22a90*/  SHFL.IDX PT, R4, R6, RZ, 0x181f ;  /* 0x00181fff06047589 */ /* 0x0000a800000e0000 */
[----:B------:R0:W3:Y:S01]  /*22aa0*/  SHFL.IDX PT, R0, R3, RZ, 0x181f ;  /* 0x00181fff03007589 */ /* 0x0000e200000e0000 */
[----:B------:R-:W-:Y:S05]  /*22ab0*/  @P2 BRA `(.L_x_1848) ;  /* 0x0000000000242947 */ /* 0x000fea0003800000 */
[----:B------:R-:W-:Y:S02]  /*22ac0*/  ULDC UR4, c[0x0][0xac8] ;  /* 0x0002b20000047ab9 */ /* 0x000fe40000000800 */
[----:B------:R-:W-:Y:S02]  /*22ad0*/  ISETP.GE.AND P4, PT, R204, UR4, PT ;  /* 0x00000004cc007c0c */ /* 0x000fe4000bf86270 */
[----:B------:R-:W-:-:S11]  /*22ae0*/  ISETP.GE.AND P5, PT, R205, UR4, PT ;  /* 0x00000004cd007c0c */ /* 0x000fd6000bfa6270 */
[CC--:B--2---:R-:W-:Y:S02]  /*22af0*/  @!P4 LEA R8, P2, R204.reuse, R4.reuse, 0x1 ;  /* 0x00000004cc08c211 */ /* 0x0c4fe400078408ff */
[C---:B------:R-:W-:Y:S02]  /*22b00*/  @!P5 LEA R4, P3, R205.reuse, R4, 0x1 ;  /* 0x00000004cd04d211 */ /* 0x040fe400078608ff */
[-C--:B---3--:R-:W-:Y:S02]  /*22b10*/  @!P4 LEA.HI.X R9, R204, R0.reuse, R12, 0x1, P2 ;  /* 0x00000000cc09c211 */ /* 0x088fe400010f0c0c */
[----:B------:R-:W-:-:S03]  /*22b20*/  @!P5 LEA.HI.X R5, R205, R0, R10, 0x1, P3 ;  /* 0x00000000cd05d211 */ /* 0x000fc600018f0c0a */
[----:B------:R4:W-:Y:S04]  /*22b30*/  @!P4 ST.E.128 desc[UR60][R8.64], RZ ;  /* 0x000000ff0800c985 */ /* 0x0009e8000c101d3c */
[----:B------:R4:W-:Y:S02]  /*22b40*/  @!P5 ST.E.128 desc[UR60][R4.64], RZ ;  /* 0x000000ff0400d985 */ /* 0x0009e4000c101d3c */
.L_x_1848:
[----:B------:R-:W-:Y:S05]  /*22b50*/  BSYNC B1 ;  /* 0x0000000000017941 */ /* 0x000fea0003800000 */
.L_x_1847:
[----:B---3--:R3:W0:Y:S01]  /*22b60*/  SHFL.IDX PT, R0, R3, 0x1, 0x181f ;  /* 0x00381f0003007f89 */ /* 0x00862200000e0000 */
[----:B------:R-:W-:Y:S03]  /*22b70*/  BSSY B1, `(.L_x_1849) ;  /* 0x000000c000017945 */ /* 0x000fe60003800000 */
[----:B--2-4-:R3:W2:Y:S01]  /*22b80*/  SHFL.IDX PT, R4, R6, 0x1, 0x181f ;  /* 0x00381f0006047f89 */ /* 0x0146a200000e0000 */
[----:B------:R-:W-:Y:S05]  /*22b90*/  @P1 BRA `(.L_x_1850) ;  /* 0x0000000000241947 */ /* 0x000fea0003800000 */
[----:B------:R-:W-:Y:S02]  /*22ba0*/  ULDC UR4, c[0x0][0xac8] ;  /* 0x0002b20000047ab9 */ /* 0x000fe40000000800 */
[----:B------:R-:W-:Y:S02]  /*22bb0*/  ISETP.GE.AND P3, PT, R204, UR4, PT ;  /* 0x00000004cc007c0c */ /* 0x000fe4000bf66270 */
[----:B------:R-:W-:-:S11]  /*22bc0*/  ISETP.GE.AND P4, PT, R205, UR4, PT ;  /* 0x00000004cd007c0c */ /* 0x000fd6000bf86270 */
[CC--:B--2---:R-:W-:Y:S02]  /*22bd0*/  @!P3 LEA R8, P1, R204.reuse, R4.reuse, 0x1 ;  /* 0x00000004cc08b211 */ /* 0x0c4fe400078208ff */
[C---:B------:R-:W-:Y:S02]  /*22be0*/  @!P4 LEA R4, P2, R205.reuse, R4, 0x1 ;  /* 0x00000004cd04c211 */ /* 0x040fe400078408ff */
[-C--:B0-----:R-:W-:Y:S02]  /*22bf0*/  @!P3 LEA.HI.X R9, R204, R0.reuse, R12, 0x1, P1 ;  /* 0x00000000cc09b211 */ /* 0x081fe400008f0c0c */
[----:B------:R-:W-:-:S03]  /*22c00*/  @!P4 LEA.HI.X R5, R205, R0, R10, 0x1, P2 ;  /* 0x00000000cd05c211 */ /* 0x000fc600010f0c0a */
[----:B------:R4:W-:Y:S04]  /*22c10*/  @!P3 ST.E.128 desc[UR60][R8.64], RZ ;  /* 0x000000ff0800b985 */ /* 0x0009e8000c101d3c */
[----:B------:R4:W-:Y:S02]  /*22c20*/  @!P4 ST.E.128 desc[UR60][R4.64], RZ ;  /* 0x000000ff0400c985 */ /* 0x0009e4000c101d3c */
.L_x_1850:
[----:B------:R-:W-:Y:S05]  /*22c30*/  BSYNC B1 ;  /* 0x0000000000017941 */ /* 0x000fea0003800000 */
.L_x_1849:
[----:B0-----:R0:W0:Y:S01]  /*22c40*/  SHFL.IDX PT, R0, R3, 0x2, 0x181f ;  /* 0x00581f0003007f89 */ /* 0x00102200000e0000 */
[----:B------:R-:W-:Y:S03]  /*22c50*/  BSSY B1, `(.L_x_1851) ;  /* 0x000000c000017945 */ /* 0x000fe60003800000 */
[----:B--2-4-:R2:W4:Y:S01]  /*22c60*/  SHFL.IDX PT, R4, R6, 0x2, 0x181f ;  /* 0x00581f0006047f89 */ /* 0x01452200000e0000 */
[----:B------:R-:W-:Y:S05]  /*22c70*/  @P0 BRA `(.L_x_1852) ;  /* 0x0000000000240947 */ /* 0x000fea0003800000 */
[----:B------:R-:W-:Y:S02]  /*22c80*/  ULDC UR4, c[0x0][0xac8] ;  /* 0x0002b20000047ab9 */ /* 0x000fe40000000800 */
[----:B------:R-:W-:Y:S02]  /*22c90*/  ISETP.GE.AND P2, PT, R204, UR4, PT ;  /* 0x00000004cc007c0c */ /* 0x000fe4000bf46270 */
[----:B------:R-:W-:-:S11]  /*22ca0*/  ISETP.GE.AND P3, PT, R205, UR4, PT ;  /* 0x00000004cd007c0c */ /* 0x000fd6000bf66270 */
[CC--:B----4-:R-:W-:Y:S02]  /*22cb0*/  @!P2 LEA R8, P0, R204.reuse, R4.reuse, 0x1 ;  /* 0x00000004cc08a211 */ /* 0x0d0fe400078008ff */
[C---:B------:R-:W-:Y:S02]  /*22cc0*/  @!P3 LEA R4, P1, R205.reuse, R4, 0x1 ;  /* 0x00000004cd04b211 */ /* 0x040fe400078208ff */
[-C--:B0-----:R-:W-:Y:S02]  /*22cd0*/  @!P2 LEA.HI.X R9, R204, R0.reuse, R12, 0x1, P0 ;  /* 0x00000000cc09a211 */ /* 0x081fe400000f0c0c */
[----:B------:R-:W-:-:S03]  /*22ce0*/  @!P3 LEA.HI.X R5, R205, R0, R10, 0x1, P1 ;  /* 0x00000000cd05b211 */ /* 0x000fc600008f0c0a */
[----:B------:R0:W-:Y:S04]  /*22cf0*/  @!P2 ST.E.128 desc[UR60][R8.64], RZ ;  /* 0x000000ff0800a985 */ /* 0x0001e8000c101d3c */
[----:B------:R0:W-:Y:S02]  /*22d00*/  @!P3 ST.E.128 desc[UR60][R4.64], RZ ;  /* 0x000000ff0400b985 */ /* 0x0001e4000c101d3c */
.L_x_1852:
[----:B------:R-:W-:Y:S05]  /*22d10*/  BSYNC B1 ;  /* 0x0000000000017941 */ /* 0x000fea0003800000 */
.L_x_1851:
[----:B0-----:R-:W-:Y:S01]  /*22d20*/  VIADD R0, R188, 0x60 ;  /* 0x00000060bc007836 */ /* 0x001fe20000000000 */
[----:B---3--:R-:W0:Y:S04]  /*22d30*/  SHFL.IDX PT, R3, R3, 0x3, 0x181f ;  /* 0x00781f0003037f89 */ /* 0x008e2800000e0000 */
[----:B------:R-:W-:Y:S01]  /*22d40*/  ISETP.GE.AND P0, PT, R0, R11, PT ;  /* 0x0000000b0000720c */ /* 0x000fe20003f06270 */
[----:B----4-:R3:W4:-:S12]  /*22d50*/  SHFL.IDX PT, R4, R6, 0x3, 0x181f ;  /* 0x00781f0006047f89 */ /* 0x01071800000e0000 */
[----:B---3--:R-:W-:Y:S05]  /*22d60*/  @P0 BRA `(.L_x_1841) ;  /* 0x0000000000240947 */ /* 0x008fea0003800000 */
[----:B------:R-:W-:Y:S02]  /*22d70*/  ULDC UR4, c[0x0][0xac8] ;  /* 0x0002b20000047ab9 */ /* 0x000fe40000000800 */
[----:B------:R-:W-:Y:S02]  /*22d80*/  ISETP.GE.AND P2, PT, R204, UR4, PT ;  /* 0x00000004cc007c0c */ /* 0x000fe4000bf46270 */
[----:B------:R-:W-:-:S11]  /*22d90*/  ISETP.GE.AND P3, PT, R205, UR4, PT ;  /* 0x00000004cd007c0c */ /* 0x000fd6000bf66270 */
[CC--:B--2-4-:R-:W-:Y:S02]  /*22da0*/  @!P2 LEA R6, P0, R204.reuse, R4.reuse, 0x1 ;  /* 0x00000004cc06a211 */ /* 0x0d4fe400078008ff */
[C---:B------:R-:W-:Y:S02]  /*22db0*/  @!P3 LEA R4, P1, R205.reuse, R4, 0x1 ;  /* 0x00000004cd04b211 */ /* 0x040fe400078208ff */
[-C--:B0-----:R-:W-:Y:S02]  /*22dc0*/  @!P2 LEA.HI.X R7, R204, R3.reuse, R12, 0x1, P0 ;  /* 0x00000003cc07a211 */ /* 0x081fe400000f0c0c */
[----:B------:R-:W-:-:S03]  /*22dd0*/  @!P3 LEA.HI.X R5, R205, R3, R10, 0x1, P1 ;  /* 0x00000003cd05b211 */ /* 0x000fc600008f0c0a */
[----:B------:R0:W-:Y:S04]  /*22de0*/  @!P2 ST.E.128 desc[UR60][R6.64], RZ ;  /* 0x000000ff0600a985 */ /* 0x0001e8000c101d3c */
[----:B------:R0:W-:Y:S02]  /*22df0*/  @!P3 ST.E.128 desc[UR60][R4.64], RZ ;  /* 0x000000ff0400b985 */ /* 0x0001e4000c101d3c */
.L_x_1841:
[----:B------:R-:W-:Y:S05]  /*22e00*/  BSYNC B0 ;  /* 0x0000000000007941 */ /* 0x000fea0003800000 */
.L_x_1831:
[----:B------:R-:W-:Y:S02]  /*22e10*/  ULDC UR4, c[0x0][0xc3c] ;  /* 0x00030f0000047ab9 */ /* 0x000fe40000000800 */
[----:B------:R-:W-:-:S13]  /*22e20*/  ISETP.GE.AND P0, PT, R31, UR4, PT ;  /* 0x000000041f007c0c */ /* 0x000fda000bf06270 */
[----:B------:R-:W-:Y:S05]  /*22e30*/  @!P0 BRA `(.L_x_1853) ;  /* 0xfffffde4009c8947 */ /* 0x000fea000383ffff */
[----:B------:R-:W-:Y:S05]  /*22e40*/  BRA `(.L_x_1546) ;  /* 0x0000008000207947 */ /* 0x000fea0003800000 */
.L_x_1544:
        /* <DEDUP_REMOVED lines=16> */
.L_x_1854:
        /* <DEDUP_REMOVED lines=43> */
.L_x_1858:
[----:B------:R-:W0:Y:S01]  /*23200*/  LDC R2, c[0x0][0xc3c] ;  /* 0x00030f00ff027b82 */ /* 0x000e220000000800 */
[----:B------:R-:W-:Y:S01]  /*23210*/  UIADD3 UR4, UR4, 0x1f, URZ ;  /* 0x0000001f04047890 */ /* 0x000fe2000fffe03f */
[----:B------:R-:W-:Y:S02]  /*23220*/  ULDC UR7, c[0x0][0xc3c] ;  /* 0x00030f0000077ab9 */ /* 0x000fe40000000800 */
[----:B------:R-:W-:-:S03]  /*23230*/  IMAD.U32 R27, RZ, RZ, UR7 ;  /* 0x00000007ff1b7e24 */ /* 0x000fc6000f8e00ff */
[----:B0-----:R-:W-:-:S13]  /*23240*/  ISETP.LE.AND P6, PT, R2, UR4, PT ;  /* 0x0000000402007c0c */ /* 0x001fda000bfc3270 */
[----:B------:R-:W-:Y:S05]  /*23250*/  @P6 BRA `(.L_x_1857) ;  /* 0x0000000800a86947 */ /* 0x000fea0003800000 */
[----:B------:R-:W-:Y:S02]  /*23260*/  VIADD R11, R6, UR4 ;  /* 0x00000004060b7c36 */ /* 0x000fe40008000000 */
[----:B------:R-:W-:Y:S02]  /*23270*/  IMAD.MOV.U32 R7, RZ, RZ, RZ ;  /* 0x000000ffff077224 */ /* 0x000fe400078e00ff */
[----:B------:R-:W-:Y:S01]  /*23280*/  IMAD.MOV.U32 R8, RZ, RZ, RZ ;  /* 0x000000ffff087224 */ /* 0x000fe200078e00ff */
[----:B------:R-:W-:-:S13]  /*23290*/  ISETP.GE.OR P6, PT, R11, R2, !P0 ;  /* 0x000000020b00720c */ /* 0x000fda00047c6670 */
[----:B------:R-:W0:Y:S08]  /*232a0*/  @!P6 LDC.64 R4, c[0x0][0xc80] ;  /* 0x00032000ff04eb82 */ /* 0x000e300000000a00 */
[----:B------:R-:W1:Y:S01]  /*232b0*/  @!P6 LDC.64 R2, c[0x0][0xc78] ;  /* 0x00031e00ff02eb82 */ /* 0x000e620000000a00 */
[----:B0-----:R-:W-:-:S05]  /*232c0*/  @!P6 IMAD.WIDE R4, R11, 0x4, R4 ;  /* 0x000000040b04e825 */ /* 0x001fca00078e0204 */
[----:B------:R-:W2:Y:S01]  /*232d0*/  @!P6 LDG.E R7, desc[UR60][R4.64] ;  /* 0x0000003c0407e981 */ /* 0x000ea2000c1e1900 */
[----:B-1----:R-:W-:-:S05]  /*232e0*/  @!P6 IMAD.WIDE R2, R11, 0x4, R2 ;  /* 0x000000040b02e825 */ /* 0x002fca00078e0202 */
        /* <DEDUP_REMOVED lines=22> */
.L_x_1856:
        /* <DEDUP_REMOVED lines=11> */
[----:B------:R-:W-:-:S05]  /*23500*/  VIADD R3, R27, 0xffffffff ;  /* 0xffffffff1b037836 */ /* 0x000fca0000000000 */
[----:B------:R0:W1:Y:S02]  /*23510*/  SHFL.IDX PT, R24, R2, R3, 0x1f ;  /* 0x00001f0302187589 */ /* 0x00006400000e0000 */
.L_x_1859:
[----:B-1----:R-:W-:Y:S02]  /*23520*/  IMAD R24, R24, UR5, R5 ;  /* 0x0000000518187c24 */ /* 0x002fe4000f8e0205 */
[----:B------:R-:W-:-:S03]  /*23530*/  VIADD R27, R27, UR4 ;  /* 0x000000041b1b7c36 */ /* 0x000fc60008000000 */
[----:B------:R-:W-:Y:S01]  /*23540*/  IADD3 R4, -R24, UR6, RZ ;  /* 0x0000000618047c10 */ /* 0x000fe2000fffe1ff */
[----:B------:R-:W-:Y:S06]  /*23550*/  @!P1 BRA `(.L_x_1860) ;  /* 0x0000000000e89947 */ /* 0x000fec0003800000 */
[-C--:B--2---:R-:W-:Y:S02]  /*23560*/  IABS R12, R7.reuse ;  /* 0x00000007000c7213 */ /* 0x084fe40000000000 */
[----:B------:R-:W-:Y:S02]  /*23570*/  IABS R5, R8 ;  /* 0x0000000800057213 */ /* 0x000fe40000000000 */
[----:B------:R-:W1:Y:S01]  /*23580*/  I2F.RP R9, R12 ;  /* 0x0000000c00097306 */ /* 0x000e620000209400 */
[----:B------:R-:W-:-:S07]  /*23590*/  IABS R13, R7 ;  /* 0x00000007000d7213 */ /* 0x000fce0000000000 */
[----:B------:R-:W2:Y:S08]  /*235a0*/  I2F.RP R10, R5 ;  /* 0x00000005000a7306 */ /* 0x000eb00000209400 */
[----:B-1----:R-:W0:Y:S08]  /*235b0*/  MUFU.RCP R9, R9 ;  /* 0x0000000900097308 */ /* 0x002e300000001000 */
[----:B--2---:R-:W-:Y:S01]  /*235c0*/  MUFU.RCP R10, R10 ;  /* 0x0000000a000a7308 */ /* 0x004fe20000001000 */
        /* <DEDUP_REMOVED lines=18> */
[----:B------:R-:W0:Y:S01]  /*236f0*/  F2I.FTZ.U32.TRUNC.NTZ R3, R11 ;  /* 0x0000000b00037305 */ /* 0x000e22000021f000 */
[----:B------:R-:W-:-:S05]  /*23700*/  IABS R12, R8 ;  /* 0x00000008000c7213 */ /* 0x000fca0000000000 */
[----:B------:R-:W-:-:S05]  /*23710*/  IMAD.MOV R12, RZ, RZ, -R12 ;  /* 0x000000ffff0c7224 */ /* 0x000fca00078e0a0c */
[----:B------:R-:W-:-:S04]  /*23720*/  @P0 VIADD R2, R2, 0x1 ;  /* 0x0000000102020836 */ /* 0x000fc80000000000 */
[----:B------:R-:W-:Y:S02]  /*23730*/  IMAD.MOV.U32 R13, RZ, RZ, R2 ;  /* 0x000000ffff0d7224 */ /* 0x000fe400078e0002 */
[----:B0-----:R-:W-:Y:S02]  /*23740*/  IMAD.MOV R2, RZ, RZ, -R3 ;  /* 0x000000ffff027224 */ /* 0x001fe400078e0a03 */
[----:B------:R-:W-:Y:S01]  /*23750*/  @!P2 IMAD.MOV R13, RZ, RZ, -R13 ;  /* 0x000000ffff0da224 */ /* 0x000fe200078e0a0d */
[----:B------:R-:W-:Y:S01]  /*23760*/  @!P1 LOP3.LUT R13, RZ, R7, RZ, 0x33, !PT ;  /* 0x00000007ff0d9212 */ /* 0x000fe200078e33ff */
[----:B------:R-:W-:Y:S02]  /*23770*/  IMAD R9, R2, R5, RZ ;  /* 0x0000000502097224 */ /* 0x000fe400078e02ff */
[----:B------:R-:W-:Y:S01]  /*23780*/  IMAD.MOV.U32 R2, RZ, RZ, RZ ;  /* 0x000000ffff027224 */ /* 0x000fe200078e00ff */
[----:B------:R-:W-:-:S03]  /*23790*/  IABS R10, R13 ;  /* 0x0000000d000a7213 */ /* 0x000fc60000000000 */
[----:B------:R-:W-:-:S04]  /*237a0*/  IMAD.HI.U32 R2, R3, R9, R2 ;  /* 0x0000000903027227 */ /* 0x000fc800078e0002 */
[----:B------:R-:W-:Y:S02]  /*237b0*/  IMAD.MOV.U32 R3, RZ, RZ, R10 ;  /* 0x000000ffff037224 */ /* 0x000fe400078e000a */
[----:B------:R-:W-:Y:S02]  /*237c0*/  IMAD.MOV.U32 R10, RZ, RZ, R12 ;  /* 0x000000ffff0a7224 */ /* 0x000fe400078e000c */
[----:B------:R-:W-:-:S04]  /*237d0*/  IMAD.HI.U32 R2, R2, R3, RZ ;  /* 0x0000000302027227 */ /* 0x000fc800078e00ff */
[----:B------:R-:W-:Y:S01]  /*237e0*/  IMAD R10, R2, R10, R3 ;  /* 0x0000000a020a7224 */ /* 0x000fe200078e0203 */
[----:B------:R-:W-:-:S04]  /*237f0*/  LOP3.LUT R3, R13, R8, RZ, 0x3c, !PT ;  /* 0x000000080d037212 */ /* 0x000fc800078e3cff */
[----:B------:R-:W-:Y:S02]  /*23800*/  ISETP.GT.U32.AND P1, PT, R5, R10, PT ;  /* 0x0000000a0500720c */ /* 0x000fe40003f24070 */
[----:B------:R-:W-:-:S11]  /*23810*/  ISETP.GE.AND P2, PT, R3, RZ, PT ;  /* 0x000000ff0300720c */ /* 0x000fd60003f46270 */
[----:B------:R-:W-:Y:S02]  /*23820*/  @!P1 IMAD.IADD R10, R10, 0x1, -R5 ;  /* 0x000000010a0a9824 */ /* 0x000fe400078e0a05 */
[----:B------:R-:W-:Y:S01]  /*23830*/  @!P1 VIADD R2, R2, 0x1 ;  /* 0x0000000102029836 */ /* 0x000fe20000000000 */
[----:B------:R-:W-:Y:S02]  /*23840*/  ISETP.NE.AND P1, PT, R8, RZ, PT ;  /* 0x000000ff0800720c */ /* 0x000fe40003f25270 */
[----:B------:R-:W-:Y:S01]  /*23850*/  ISETP.GE.U32.AND P0, PT, R10, R5, PT ;  /* 0x000000050a00720c */ /* 0x000fe20003f06070 */
[----:B------:R-:W-:-:S12]  /*23860*/  IMAD.MOV R5, RZ, RZ, -R13 ;  /* 0x000000ffff057224 */ /* 0x000fd800078e0a0d */
[----:B------:R-:W-:-:S04]  /*23870*/  @P0 VIADD R2, R2, 0x1 ;  /* 0x0000000102020836 */ /* 0x000fc80000000000 */
        /* <DEDUP_REMOVED lines=8> */
.L_x_1860:
[----:B0-----:R-:W0:Y:S02]  /*23900*/  LDC.64 R2, c[0x0][0xc90] ;  /* 0x00032400ff027b82 */ /* 0x001e240000000a00 */
        /* <DEDUP_REMOVED lines=32> */
[----:B------:R-:W-:Y:S02]  /*23b10*/  VIADDMNMX R8, R8, UR5, R13, PT ;  /* 0x0000000508087c46 */ /* 0x000fe4000b80010d */
[----:B------:R-:W-:-:S02]  /*23b20*/  IADD3 R9, R9, 0x1000000, R4 ;  /* 0x0100000009097810 */ /* 0x000fc40007ffe004 */
        /* <DEDUP_REMOVED lines=25> */
[----:B------:R-:W-:-:S07]  /*23cc0*/  IMAD R26, R2, R26, R9 ;  /* 0x0000001a021a7224 */ /* 0x000fce00078e0209 */
.L_x_1861:
[----:B------:R-:W-:-:S05]  /*23cd0*/  LOP3.LUT R2, RZ, R2, RZ, 0x33, !PT ;  /* 0x00000002ff027212 */ /* 0x000fca00078e33ff */
[----:B------:R-:W-:Y:S01]  /*23ce0*/  IMAD.IADD R25, R7, 0x1, R2 ;  /* 0x0000000107197824 */ /* 0x000fe200078e0202 */
[----:B------:R-:W-:Y:S06]  /*23cf0*/  BRA `(.L_x_1862) ;  /* 0x00000000000c7947 */ /* 0x000fec0003800000 */
.L_x_1857:
[----:B------:R-:W-:Y:S02]  /*23d00*/  IMAD.MOV.U32 R25, RZ, RZ, RZ ;  /* 0x000000ffff197224 */ /* 0x000fe400078e00ff */
[----:B------:R-:W-:Y:S02]  /*23d10*/  IMAD.U32 R24, RZ, RZ, UR6 ;  /* 0x00000006ff187e24 */ /* 0x000fe4000f8e00ff */
[----:B------:R-:W-:-:S07]  /*23d20*/  IMAD.MOV.U32 R26, RZ, RZ, RZ ;  /* 0x000000ffff1a7224 */ /* 0x000fce00078e00ff */
.L_x_1862:
[----:B------:R-:W-:-:S13]  /*23d30*/  ISETP.NE.AND P0, PT, R6, RZ, PT ;  /* 0x000000ff0600720c */ /* 0x000fda0003f05270 */
[----:B------:R-:W0:Y:S01]  /*23d40*/  @!P0 S2R R3, SR_CgaCtaId ;  /* 0x0000000000038919 */ /* 0x000e220000008800 */
[----:B------:R-:W-:-:S04]  /*23d50*/  @!P0 MOV R2, 0x400 ;  /* 0x0000040000028802 */ /* 0x000fc80000000f00 */
[----:B0-----:R-:W-:-:S05]  /*23d60*/  @!P0 LEA R2, R3, R2, 0x18 ;  /* 0x0000000203028211 */ /* 0x001fca00078ec0ff */
[----:B------:R0:W-:Y:S01]  /*23d70*/  @!P0 STS.128 [R2+0x2a8d0], R24 ;  /* 0x02a8d01802008388 */ /* 0x0001e20000000c00 */
[----:B------:R-:W-:Y:S06]  /*23d80*/  BAR.ARV 0x5, 0x180 ;  /* 0x0146000000007b1d */ /* 0x000fec0000002000 */
.L_x_1855:
        /* <DEDUP_REMOVED lines=12> */
[----:B------:R-:W-:Y:S01]  /*23e50*/  ULDC.64 UR36, c[0x0][0x198] ;  /* 0x0000660000247ab9 */ /* 0x000fe20000000a00 */
[----:B------:R-:W-:Y:S01]  /*23e60*/  IMAD.SHL.U32 R34, R4, 0x8, RZ ;  /* 0x0000000804227824 */ /* 0x000fe200078e00ff */
[----:B------:R-:W-:Y:S01]  /*23e70*/  ULDC UR38, c[0x0][0xc] ;  /* 0x0000030000267ab9 */ /* 0x000fe20000000800 */
[----:B------:R-:W-:Y:S02]  /*23e80*/  IMAD.MOV.U32 R22, RZ, RZ, RZ ;  /* 0x000000ffff167224 */ /* 0x000fe400078e00ff */
[----:B------:R-:W-:-:S02]  /*23e90*/  IMAD.MOV.U32 R28, RZ, RZ, RZ ;  /* 0x000000ffff1c7224 */ /* 0x000fc400078e00ff */
[----:B------:R-:W-:Y:S01]  /*23ea0*/  IMAD.MOV.U32 R30, RZ, RZ, 0x1 ;  /* 0x00000001ff1e7424 */ /* 0x000fe200078e00ff */
        /* <DEDUP_REMOVED lines=9> */
[----:B------:R-:W-:Y:S01]  /*23f40*/  SHF.R.U32.HI R3, RZ, 0x3, R4 ;  /* 0x00000003ff037819 */ /* 0x000fe20000011604 */
[----:B0-----:R-:W-:-:S03]  /*23f50*/  ULEA UR4, UR5, UR4, 0x18 ;  /* 0x0000000405047291 */ /* 0x001fc6000f8ec03f */
[----:B------:R-:W-:Y:S02]  /*23f60*/  LOP3.LUT R4, R3, 0x70, R0, 0xf8, !PT ;  /* 0x0000007003047812 */ /* 0x000fe400078ef800 */
[C---:B------:R-:W-:Y:S01]  /*23f70*/  LOP3.LUT R3, R2.reuse, 0x40, RZ, 0xfc, !PT ;  /* 0x0000004002037812 */ /* 0x040fe200078efcff */
[----:B------:R-:W-:Y:S01]  /*23f80*/  IMAD.U32 R17, RZ, RZ, UR4 ;  /* 0x00000004ff117e24 */ /* 0x000fe2000f8e00ff */
[----:B------:R-:W-:-:S03]  /*23f90*/  LOP3.LUT R0, R2, 0x80, RZ, 0xfc, !PT ;  /* 0x0000008002007812 */ /* 0x000fc600078efcff */
[----:B-1----:R-:W-:-:S07]  /*23fa0*/  IMAD R36, R34, 0x2, R17 ;  /* 0x0000000222247824 */ /* 0x002fce00078e0211 */
.L_x_1984:
[----:B------:R-:W-:Y:S05]  /*23fb0*/  YIELD ;  /* 0x0000000000007946 */ /* 0x000fea0003800000 */
[----:B------:R-:W-:Y:S01]  /*23fc0*/  ULDC.64 UR4, c[0x0][0xa28] ;  /* 0x00028a0000047ab9 */ /* 0x000fe20000000a00 */
[----:B------:R-:W-:Y:S01]  /*23fd0*/  IMAD.MOV.U32 R11, RZ, RZ, RZ ;  /* 0x000000ffff0b7224 */ /* 0x000fe200078e00ff */
[----:B------:R-:W-:Y:S01]  /*23fe0*/  ISETP.NE.U32.AND P0, PT, RZ, UR4, PT ;  /* 0x00000004ff007c0c */ /* 0x000fe2000bf05070 */
[----:B0-----:R-:W0:Y:S01]  /*23ff0*/  LDC.64 R4, c[0x0][0xa00] ;  /* 0x00028000ff047b82 */ /* 0x001e220000000a00 */
[----:B------:R-:W-:Y:S02]  /*24000*/  ULDC.64 UR6, c[0x0][0xa10] ;  /* 0x0002840000067ab9 */ /* 0x000fe40000000a00 */
[----:B------:R-:W-:Y:S01]  /*24010*/  ISETP.NE.AND.EX P0, PT, RZ, UR5, PT, P0 ;  /* 0x00000005ff007c0c */ /* 0x000fe2000bf05300 */
[----:B------:R-:W-:-:S12]  /*24020*/  ULDC.64 UR4, c[0x0][0xa18] ;  /* 0x0002860000047ab9 */ /* 0x000fd80000000a00 */
[----:B-1----:R-:W1:Y:S01]  /*24030*/  @P0 LDC.64 R2, c[0x0][0xa28] ;  /* 0x00028a00ff020b82 */ /* 0x002e620000000a00 */
[----:B------:R-:W-:Y:S01]  /*24040*/  ISETP.NE.U32.AND P1, PT, RZ, UR6, PT ;  /* 0x00000006ff007c0c */ /* 0x000fe2000bf25070 */
[----:B-1----:R-:W-:-:S05]  /*24050*/  @P0 IMAD.WIDE R2, R27, 0x4, R2 ;  /* 0x000000041b020825 */ /* 0x002fca00078e0202 */
[----:B------:R1:W2:Y:S01]  /*24060*/  @P0 LDG.E R11, desc[UR60][R2.64] ;  /* 0x0000003c020b0981 */ /* 0x0002a2000c1e1900 */
[----:B------:R-:W-:Y:S01]  /*24070*/  ISETP.NE.U32.AND P0, PT, RZ, UR4, PT ;  /* 0x00000004ff007c0c */ /* 0x000fe2000bf05070 */
[----:B------:R-:W-:Y:S01]  /*24080*/  IMAD.MOV.U32 R35, RZ, RZ, RZ ;  /* 0x000000ffff237224 */ /* 0x000fe200078e00ff */
[----:B------:R-:W-:Y:S01]  /*24090*/  ISETP.NE.AND.EX P1, PT, RZ, UR7, PT, P1 ;  /* 0x00000007ff007c0c */ /* 0x000fe2000bf25310 */
[----:B------:R-:W-:Y:S01]  /*240a0*/  IMAD.MOV.U32 R0, RZ, RZ, RZ ;  /* 0x000000ffff007224 */ /* 0x000fe200078e00ff */
[----:B------:R-:W-:Y:S01]  /*240b0*/  ISETP.NE.AND.EX P2, PT, RZ, UR5, PT, P0 ;  /* 0x00000005ff007c0c */ /* 0x000fe2000bf45300 */
[----:B------:R-:W-:Y:S01]  /*240c0*/  ULDC.64 UR4, c[0x0][0xa00] ;  /* 0x0002800000047ab9 */ /* 0x000fe20000000a00 */
[----:B0-----:R-:W-:Y:S01]  /*240d0*/  IMAD.WIDE R4, R27, 0x4, R4 ;  /* 0x000000041b047825 */ /* 0x001fe200078e0204 */
[----:B------:R-:W-:Y:S01]  /*240e0*/  ISETP.NE.U32.AND P0, PT, RZ, UR4, PT ;  /* 0x00000004ff007c0c */ /* 0x000fe2000bf05070 */
[----:B-1----:R-:W0:Y:S03]  /*240f0*/  LDC.64 R2, c[0x0][0xa10] ;  /* 0x00028400ff027b82 */ /* 0x002e260000000a00 */
[----:B------:R-:W-:-:S06]  /*24100*/  ISETP.NE.AND.EX P0, PT, RZ, UR5, PT, P0 ;  /* 0x00000005ff007c0c */ /* 0x000fcc000bf05300 */
[----:B------:R-:W1:Y:S07]  /*24110*/  @P2 LDC.64 R6, c[0x0][0xa18] ;  /* 0x00028600ff062b82 */ /* 0x000e6e0000000a00 */
[----:B------:R-:W5:Y:S01]  /*24120*/  @P0 LDG.E R35, desc[UR60][R4.64] ;  /* 0x0000003c04230981 */ /* 0x000f62000c1e1900 */
[----:B0-----:R-:W-:-:S05]  /*24130*/  IMAD.WIDE R2, R27, 0x4, R2 ;  /* 0x000000041b027825 */ /* 0x001fca00078e0202 */
[----:B------:R-:W5:Y:S01]  /*24140*/  @P1 LDG.E R0, desc[UR60][R2.64] ;  /* 0x0000003c02001981 */ /* 0x000f62000c1e1900 */
[----:B------:R-:W-:Y:S02]  /*24150*/  ULDC UR4, c[0x0][0x288] ;  /* 0x0000a20000047ab9 */ /* 0x000fe40000000800 */
[----:B------:R-:W-:Y:S01]  /*24160*/  IMAD.U32 R32, RZ, RZ, UR4 ;  /* 0x00000004ff207e24 */ /* 0x000fe2000f8e00ff */
[----:B------:R-:W-:Y:S02]  /*24170*/  ULDC.64 UR4, c[0x0][0x418] ;  /* 0x0001060000047ab9 */ /* 0x000fe40000000a00 */
[----:B------:R-:W-:-:S03]  /*24180*/  UISETP.NE.U32.AND UP0, UPT, UR4, URZ, UPT ;  /* 0x0000003f0400728c */ /* 0x000fc6000bf05070 */
[----:B------:R-:W-:Y:S01]  /*24190*/  ULDC UR4, c[0x0][0x424] ;  /* 0x0001090000047ab9 */ /* 0x000fe20000000800 */
[----:B------:R-:W-:Y:S01]  /*241a0*/  UISETP.NE.AND.EX UP0, UPT, UR5, URZ, UPT, UP0 ;  /* 0x0000003f0500728c */ /* 0x000fe2000bf05300 */
[----:B-1----:R-:W-:Y:S02]  /*241b0*/  @P2 IMAD.WIDE R6, R27, 0x4, R6 ;  /* 0x000000041b062825 */ /* 0x002fe400078e0206 */
[----:B------:R-:W-:Y:S01]  /*241c0*/  ULDC UR5, c[0x0][0x2f0] ;  /* 0x0000bc0000057ab9 */ /* 0x000fe20000000800 */
[----:B------:R-:W-:Y:S02]  /*241d0*/  USEL UR4, UR4, 0x1, UP0 ;  /* 0x0000000104047887 */ /* 0x000fe40008000000 */
[----:B------:R0:W5:Y:S02]  /*241e0*/  @P2 LDG.E R32, desc[UR60][R6.64] ;  /* 0x0000003c06202981 */ /* 0x000164000c1e1900 */
[----:B------:R-:W-:-:S03]  /*241f0*/  UIMAD UR4, UR4, UR5, URZ ;  /* 0x00000005040472a4 */ /* 0x000fc6000f8e023f */
[----:B------:R-:W-:-:S03]  /*24200*/  ULDC UR5, c[0x0][0x348] ;  /* 0x0000d20000057ab9 */ /* 0x000fc60000000800 */
[----:B------:R-:W-:Y:S02]  /*24210*/  IMAD.U32 R10, RZ, RZ, UR4 ;  /* 0x00000004ff0a7e24 */ /* 0x000fe4000f8e00ff */
[----:B0-----:R-:W-:Y:S01]  /*24220*/  IMAD.U32 R7, RZ, RZ, UR5 ;  /* 0x00000005ff077e24 */ /* 0x001fe2000f8e00ff */
[----:B--2---:R0:W-:Y:S01]  /*24230*/  STL [R1+0x4], R11 ;  /* 0x0000040b01007387 */ /* 0x0041e20000100800 */
[----:B---3--:R-:W-:Y:S05]  /*24240*/  @P2 BRA `(.L_x_1864) ;  /* 0x0000000000102947 */ /* 0x008fea0003800000 */
[----:B------:R-:W-:Y:S05]  /*24250*/  @!P0 BRA `(.L_x_1864) ;  /* 0x00000000000c8947 */ /* 0x000fea0003800000 */
[----:B------:R-:W2:Y:S04]  /*24260*/  LDG.E R9, desc[UR60][R4.64] ;  /* 0x0000003c04097981 */ /* 0x000ea8000c1e1900 */
[----:B-----5:R-:W2:Y:S02]  /*24270*/  LDG.E R32, desc[UR60][R4.64+0x4] ;  /* 0x0000043c04207981 */ /* 0x020ea4000c1e1900 */
[----:B--2---:R-:W-:-:S07]  /*24280*/  IMAD.IADD R32, R32, 0x1, -R9 ;  /* 0x0000000120207824 */ /* 0x004fce00078e0a09 */
.L_x_1864:
[----:B------:R-:W-:Y:S01]  /*24290*/  ULDC.64 UR4, c[0x0][0xa20] ;  /* 0x0002880000047ab9 */ /* 0x000fe20000000a00 */
[C---:B------:R-:W-:Y:S02]  /*242a0*/  LOP3.LUT R4, R26.reuse, 0xff000000, RZ, 0xc0, !PT ;  /* 0xff0000001a047812 */ /* 0x040fe400078ec0ff */
[----:B------:R-:W-:Y:S02]  /*242b0*/  ISETP.NE.U32.AND P0, PT, RZ, UR4, PT ;  /* 0x00000004ff007c0c */ /* 0x000fe4000bf05070 */
[----:B------:R-:W-:Y:S02]  /*242c0*/  SHF.R.U32.HI R5, RZ, 0x8, R4 ;  /* 0x00000008ff057819 */ /* 0x000fe40000011604 */
[----:B------:R-:W-:Y:S02]  /*242d0*/  ISETP.NE.AND.EX P0, PT, RZ, UR5, PT, P0 ;  /* 0x00000005ff007c0c */ /* 0x000fe4000bf05300 */
[C---:B------:R-:W-:Y:S02]  /*242e0*/  LOP3.LUT R6, R26.reuse, 0xff0000, RZ, 0xc0, !PT ;  /* 0x00ff00001a067812 */ /* 0x040fe400078ec0ff */
[----:B------:R-:W-:-:S02]  /*242f0*/  LOP3.LUT R26, R26, 0xffff, RZ, 0xc0, !PT ;  /* 0x0000ffff1a1a7812 */ /* 0x000fc400078ec0ff */
[----:B------:R-:W-:-:S07]  /*24300*/  LEA.HI R6, R6, R5, RZ, 0x10 ;  /* 0x0000000506067211 */ /* 0x000fce00078f80ff */
[----:B------:R-:W-:Y:S05]  /*24310*/  @!P0 BRA `(.L_x_1865) ;  /* 0x0000000000108947 */ /* 0x000fea0003800000 */
[----:B------:R-:W1:Y:S02]  /*24320*/  LDC.64 R4, c[0x0][0xa20] ;  /* 0x00028800ff047b82 */ /* 0x000e640000000a00 */
[----:B-1----:R-:W-:-:S05]  /*24330*/  IMAD.WIDE R4, R27, 0x4, R4 ;  /* 0x000000041b047825 */ /* 0x002fca00078e0204 */
[----:B------:R1:W5:Y:S01]  /*24340*/  LDG.E R10, desc[UR60][R4.64] ;  /* 0x0000003c040a7981 */ /* 0x000362000c1e1900 */
[----:B------:R-:W-:Y:S05]  /*24350*/  BRA `(.L_x_1866) ;  /* 0x0000000000247947 */ /* 0x000fea0003800000 */
.L_x_1865:
[----:B------:R-:W-:Y:S02]  /*24360*/  ULDC.64 UR4, c[0x0][0xa08] ;  /* 0x0002820000047ab9 */ /* 0x000fe40000000a00 */
[----:B------:R-:W-:-:S04]  /*24370*/  ISETP.NE.U32.AND P0, PT, RZ, UR4, PT ;  /* 0x00000004ff007c0c */ /* 0x000fc8000bf05070 */
[----:B------:R-:W-:-:S13]  /*24380*/  ISETP.NE.AND.EX P0, PT, RZ, UR5, PT, P0 ;  /* 0x00000005ff007c0c */ /* 0x000fda000bf05300 */
[----:B------:R-:W-:Y:S05]  /*24390*/  @!P0 BRA `(.L_x_1866) ;  /* 0x0000000000148947 */ /* 0x000fea0003800000 */
[----:B------:R-:W1:Y:S02]  /*243a0*/  LDC.64 R4, c[0x0][0xa08] ;  /* 0x00028200ff047b82 */ /* 0x000e640000000a00 */
[----:B-1----:R-:W-:-:S05]  /*243b0*/  IMAD.WIDE R4, R27, 0x4, R4 ;  /* 0x000000041b047825 */ /* 0x002fca00078e0204 */
[----:B------:R-:W2:Y:S04]  /*243c0*/  LDG.E R10, desc[UR60][R4.64] ;  /* 0x0000003c040a7981 */ /* 0x000ea8000c1e1900 */
[----:B------:R-:W2:Y:S02]  /*243d0*/  LDG.E R9, desc[UR60][R4.64+0x4] ;  /* 0x0000043c04097981 */ /* 0x000ea4000c1e1900 */
[----:B--2---:R-:W-:-:S07]  /*243e0*/  IMAD.IADD R10, R9, 0x1, -R10 ;  /* 0x00000001090a7824 */ /* 0x004fce00078e0a0a */
.L_x_1866:
[----:B-1----:R-:W2:Y:S01]  /*243f0*/  @P1 LDG.E R5, desc[UR60][R2.64] ;  /* 0x0000003c02051981 */ /* 0x002ea2000c1e1900 */
[----:B------:R-:W1:Y:S03]  /*24400*/  LDC R8, c[0x0][0x448] ;  /* 0x00011200ff087b82 */ /* 0x000e660000000800 */
[----:B------:R3:W2:Y:S01]  /*24410*/  @P1 LDG.E R4, desc[UR60][R2.64+0x4] ;  /* 0x0000043c02041981 */ /* 0x0006a2000c1e1900 */
[----:B------:R-:W-:Y:S02]  /*24420*/  IMAD.SHL.U32 R25, R25, 0x80, RZ ;  /* 0x0000008019197824 */ /* 0x000fe400078e00ff */
[----:B-----5:R-:W-:Y:S02]  /*24430*/  IMAD.IADD R10, R10, 0x1, -R11 ;  /* 0x000000010a0a7824 */ /* 0x020fe400078e0a0b */
[----:B---3--:R-:W3:Y:S01]  /*24440*/  LDC.64 R2, c[0x0][0x9e0] ;  /* 0x00027800ff027b82 */ /* 0x008ee20000000a00 */
[----:B-1----:R-:W-:-:S13]  /*24450*/  ISETP.NE.AND P2, PT, R8, 0x1, PT ;  /* 0x000000010800780c */ /* 0x002fda0003f45270 */
[----:B------:R-:W1:Y:S01]  /*24460*/  @P2 LDC R8, c[0x0][0x44c] ;  /* 0x00011300ff082b82 */ /* 0x000e620000000800 */
[----:B---3--:R-:W-:-:S07]  /*24470*/  ISETP.GE.AND P3, PT, R3, 0x1, PT ;  /* 0x000000010300780c */ /* 0x008fce0003f66270 */
[----:B------:R-:W3:Y:S01]  /*24480*/  @P2 LDC R9, c[0x0][0x450] ;  /* 0x00011400ff092b82 */ /* 0x000ee20000000800 */
[----:B--2---:R-:W-:Y:S02]  /*24490*/  @P1 IMAD.IADD R7, R4, 0x1, -R5 ;  /* 0x0000000104071824 */ /* 0x004fe400078e0a05 */
[----:B------:R-:W-:Y:S02]  /*244a0*/  VIADD R5, R25, 0x7f ;  /* 0x0000007f19057836 */ /* 0x000fe40000000000 */
[----:B------:R-:W-:Y:S02]  /*244b0*/  IMAD.IADD R37, R10, 0x1, R7 ;  /* 0x000000010a257824 */ /* 0x000fe400078e0207 */
[----:B-1----:R-:W-:-:S03]  /*244c0*/  @P2 IMAD.HI.U32 R4, R5, R8, RZ ;  /* 0x0000000805042227 */ /* 0x002fc600078e00ff */
[C---:B------:R-:W-:Y:S02]  /*244d0*/  IADD3 R18, R37.reuse, 0x1, -R32 ;  /* 0x0000000125127810 */ /* 0x040fe40007ffe820 */
[----:B---3--:R-:W-:Y:S01]  /*244e0*/  @P2 SHF.R.U32.HI R5, RZ, R9, R4 ;  /* 0x00000009ff052219 */ /* 0x008fe20000011604 */
[----:B------:R-:W-:-:S04]  /*244f0*/  VIADD R4, R37, 0x5f ;  /* 0x0000005f25047836 */ /* 0x000fc80000000000 */
[----:B------:R-:W-:-:S04]  /*24500*/  IMAD.HI R4, R4, 0x2aaaaaab, RZ ;  /* 0x2aaaaaab04047827 */ /* 0x000fc800078e02ff */
[----:B------:R-:W-:Y:S01]  /*24510*/  IMAD.IADD R8, R18, 0x1, R5 ;  /* 0x0000000112087824 */ /* 0x000fe200078e0205 */
[----:B------:R-:W-:-:S03]  /*24520*/  SHF.R.U32.HI R19, RZ, 0x1f, R4 ;  /* 0x0000001fff137819 */ /* 0x000fc60000011604 */
[----:B------:R-:W-:Y:S01]  /*24530*/  IMAD.IADD R2, R8, 0x1, R2 ;  /* 0x0000000108027824 */ /* 0x000fe200078e0202 */
[----:B------:R-:W-:Y:S01]  /*24540*/  LEA.HI.SX32 R19, R4, R19, 0x1c ;  /* 0x0000001304137211 */ /* 0x000fe200078fe2ff */
[----:B------:R-:W-:Y:S06]  /*24550*/  @!P3 BRA `(.L_x_1867) ;  /* 0x000000000048b947 */ /* 0x000fec0003800000 */
[C---:B------:R-:W-:Y:S01]  /*24560*/  ISETP.GT.AND P0, PT, R8.reuse, RZ, PT ;  /* 0x000000ff0800720c */ /* 0x040fe20003f04270 */
[----:B------:R-:W-:Y:S01]  /*24570*/  BSSY B0, `(.L_x_1868) ;  /* 0x000000e000007945 */ /* 0x000fe20003800000 */
[----:B------:R-:W-:-:S11]  /*24580*/  VIADD R9, R8, 0xffffffff ;  /* 0xffffffff08097836 */ /* 0x000fd60000000000 */
[----:B------:R-:W-:Y:S05]  /*24590*/  @P0 BRA `(.L_x_1869) ;  /* 0x00000000001c0947 */ /* 0x000fea0003800000 */
[----:B------:R-:W-:Y:S01]  /*245a0*/  ISETP.NE.AND P0, PT, R3, 0x1, PT ;  /* 0x000000010300780c */ /* 0x000fe20003f05270 */
[----:B------:R-:W-:-:S12]  /*245b0*/  IMAD.MOV R9, RZ, RZ, -R8 ;  /* 0x000000ffff097224 */ /* 0x000fd800078e0a08 */
[----:B------:R-:W1:Y:S02]  /*245c0*/  @P0 LDC.64 R4, c[0x0][0x9e8] ;  /* 0x00027a00ff040b82 */ /* 0x000e640000000a00 */
[----:B-1----:R-:W-:-:S05]  /*245d0*/  @P0 IMAD.HI.U32 R4, R9, R4, RZ ;  /* 0x0000000409040227 */ /* 0x002fca00078e00ff */
[----:B------:R-:W-:-:S04]  /*245e0*/  @P0 SHF.R.U32.HI R9, RZ, R5, R4 ;  /* 0x00000005ff090219 */ /* 0x000fc80000011604 */
[----:B------:R-:W-:Y:S01]  /*245f0*/  LOP3.LUT R9, RZ, R9, RZ, 0x33, !PT ;  /* 0x00000009ff097212 */ /* 0x000fe200078e33ff */
[----:B------:R-:W-:Y:S06]  /*24600*/  BRA `(.L_x_1870) ;  /* 0x0000000000107947 */ /* 0x000fec0003800000 */
.L_x_1869:
[----:B------:R-:W-:-:S13]  /*24610*/  ISETP.NE.AND P0, PT, R3, 0x1, PT ;  /* 0x000000010300780c */ /* 0x000fda0003f05270 */
[----:B------:R-:W1:Y:S02]  /*24620*/  @P0 LDC.64 R4, c[0x0][0x9e8] ;  /* 0x00027a00ff040b82 */ /* 0x000e640000000a00 */
[----:B-1----:R-:W-:-:S05]  /*24630*/  @P0 IMAD.HI.U32 R4, R9, R4, RZ ;  /* 0x0000000409040227 */ /* 0x002fca00078e00ff */
[----:B------:R-:W-:-:S07]  /*24640*/  @P0 SHF.R.U32.HI R9, RZ, R5, R4 ;  /* 0x00000005ff090219 */ /* 0x000fce0000011604 */
.L_x_1870:
[----:B------:R-:W-:Y:S05]  /*24650*/  BSYNC B0 ;  /* 0x0000000000007941 */ /* 0x000fea0003800000 */
.L_x_1868:
[----:B------:R-:W-:-:S05]  /*24660*/  IMAD R9, R9, R3, R3 ;  /* 0x0000000309097224 */ /* 0x000fca00078e0203 */
[----:B------:R-:W-:-:S07]  /*24670*/  VIMNMX R2, R2, R9, PT ;  /* 0x0000000902027248 */ /* 0x000fce0003fe0100 */
.L_x_1867:
[----:B------:R-:W1:Y:S01]  /*24680*/  @P2 LDC R8, c[0x0][0x44c] ;  /* 0x00011300ff082b82 */ /* 0x000e620000000800 */
[----:B------:R-:W-:Y:S01]  /*24690*/  VIADD R2, R2, 0x5f ;  /* 0x0000005f02027836 */ /* 0x000fe20000000000 */
[----:B------:R-:W-:Y:S01]  /*246a0*/  ULDC UR4, c[0x0][0x9dc] ;  /* 0x0002770000047ab9 */ /* 0x000fe20000000800 */
[----:B------:R-:W-:Y:S02]  /*246b0*/  IMAD.MOV.U32 R5, RZ, RZ, R25 ;  /* 0x000000ffff057224 */ /* 0x000fe400078e0019 */
[----:B------:R-:W-:-:S03]  /*246c0*/  IMAD.HI R2, R2, 0x2aaaaaab, RZ ;  /* 0x2aaaaaab02027827 */ /* 0x000fc600078e02ff */
[----:B------:R-:W2:Y:S01]  /*246d0*/  @P2 LDC R4, c[0x0][0x450] ;  /* 0x00011400ff042b82 */ /* 0x000ea20000000800 */
[----:B-1----:R-:W-:-:S04]  /*246e0*/  @P2 IMAD.HI.U32 R9, R25, R8, RZ ;  /* 0x0000000819092227 */ /* 0x002fc800078e00ff */
[----:B------:R-:W-:Y:S01]  /*246f0*/  IMAD.IADD R8, R37, 0x1, -R32 ;  /* 0x0000000125087824 */ /* 0x000fe200078e0a20 */
[----:B--2---:R-:W-:Y:S02]  /*24700*/  @P2 SHF.R.U32.HI R5, RZ, R4, R9 ;  /* 0x00000004ff052219 */ /* 0x004fe40000011609 */
[----:B------:R-:W-:-:S04]  /*24710*/  SHF.R.U32.HI R9, RZ, 0x1f, R2 ;  /* 0x0000001fff097819 */ /* 0x000fc80000011602 */
[----:B------:R-:W-:Y:S01]  /*24720*/  LEA.HI.SX32 R2, R2, R9, 0x1c ;  /* 0x0000000902027211 */ /* 0x000fe200078fe2ff */
[----:B------:R-:W-:-:S03]  /*24730*/  IMAD.IADD R9, R8, 0x1, R5 ;  /* 0x0000000108097824 */ /* 0x000fc600078e0205 */
[----:B0-----:R-:W-:Y:S01]  /*24740*/  VIMNMX R11, R19, R2, PT ;  /* 0x00000002130b7248 */ /* 0x001fe20003fe0100 */
        /* <DEDUP_REMOVED lines=12> */
.L_x_1873:
[----:B------:R-:W-:-:S13]  /*24810*/  ISETP.NE.AND P0, PT, R3, 0x1, PT ;  /* 0x000000010300780c */ /* 0x000fda0003f05270 */
[----:B------:R-:W0:Y:S02]  /*24820*/  @P0 LDC.64 R4, c[0x0][0x9e8] ;  /* 0x00027a00ff040b82 */ /* 0x000e240000000a00 */
[----:B0-----:R-:W-:-:S05]  /*24830*/  @P0 IMAD.HI.U32 R4, R9, R4, RZ ;  /* 0x0000000409040227 */ /* 0x001fca00078e00ff */
[----:B------:R-:W-:-:S07]  /*24840*/  @P0 SHF.R.U32.HI R9, RZ, R5, R4 ;  /* 0x00000005ff090219 */ /* 0x000fce0000011604 */
.L_x_1874:
[----:B------:R-:W-:Y:S05]  /*24850*/  BSYNC B0 ;  /* 0x0000000000007941 */ /* 0x000fea0003800000 */
.L_x_1872:
[----:B------:R-:W-:-:S05]  /*24860*/  IMAD R3, R9, R3, RZ ;  /* 0x0000000309037224 */ /* 0x000fca00078e02ff */
[----:B------:R-:W-:-:S07]  /*24870*/  VIMNMX R2, R2, R3, !PT ;  /* 0x0000000302027248 */ /* 0x000fce0007fe0100 */
.L_x_1871:
[----:B------:R-:W-:Y:S01]  /*24880*/  IMAD.HI R2, R2, 0x2aaaaaab, RZ ;  /* 0x2aaaaaab02027827 */ /* 0x000fe200078e02ff */
[----:B------:R-:W-:Y:S01]  /*24890*/  BSSY B0, `(.L_x_1875) ;  /* 0x0000026000007945 */ /* 0x000fe20003800000 */
[----:B------:R-:W-:Y:S02]  /*248a0*/  LOP3.LUT R9, R6, 0xff, RZ, 0xc0, !PT ;  /* 0x000000ff06097812 */ /* 0x000fe400078ec0ff */
[----:B------:R-:W-:Y:S01]  /*248b0*/  SHF.R.U32.HI R6, RZ, 0x10, R6 ;  /* 0x00000010ff067819 */ /* 0x000fe20000011606 */
        /* <DEDUP_REMOVED lines=9> */
[----:B------:R-:W-:Y:S02]  /*24950*/  IABS R13, R5 ;  /* 0x00000005000d7213 */ /* 0x000fe40000000000 */
[----:B------:R-:W-:Y:S02]  /*24960*/  IADD3 R12, R5, -0x1, R11 ;  /* 0xffffffff050c7810 */ /* 0x000fe40007ffe00b */
[----:B------:R-:W0:Y:S03]  /*24970*/  I2F.RP R2, R13 ;  /* 0x0000000d00027306 */ /* 0x000e260000209400 */
[----:B------:R-:W-:-:S05]  /*24980*/  IMAD.IADD R12, R12, 0x1, -R4 ;  /* 0x000000010c0c7824 */ /* 0x000fca00078e0a04 */
[----:B0-----:R-:W0:Y:S02]  /*24990*/  MUFU.RCP R2, R2 ;  /* 0x0000000200027308 */ /* 0x001e240000001000 */
[----:B0-----:R-:W-:-:S06]  /*249a0*/  VIADD R2, R2, 0xffffffe ;  /* 0x0ffffffe02027836 */ /* 0x001fcc0000000000 */
[----:B------:R0:W1:Y:S02]  /*249b0*/  F2I.FTZ.U32.TRUNC.NTZ R3, R2 ;  /* 0x0000000200037305 */ /* 0x000064000021f000 */
[----:B0-----:R-:W-:-:S04]  /*249c0*/  LOP3.LUT R2, R12, R5, RZ, 0x3c, !PT ;  /* 0x000000050c027212 */ /* 0x001fc800078e3cff */
[----:B------:R-:W-:Y:S01]  /*249d0*/  ISETP.GE.AND P3, PT, R2, RZ, PT ;  /* 0x000000ff0200720c */ /* 0x000fe20003f66270 */
[----:B-1----:R-:W-:-:S04]  /*249e0*/  IMAD.MOV R2, RZ, RZ, -R3 ;  /* 0x000000ffff027224 */ /* 0x002fc800078e0a03 */
[----:B------:R-:W-:Y:S02]  /*249f0*/  IMAD R14, R2, R13, RZ ;  /* 0x0000000d020e7224 */ /* 0x000fe400078e02ff */
[----:B------:R-:W-:-:S04]  /*24a00*/  IMAD.MOV.U32 R2, RZ, RZ, RZ ;  /* 0x000000ffff027224 */ /* 0x000fc800078e00ff */
        /* <DEDUP_REMOVED lines=13> */
[----:B------:R-:W-:-:S07]  /*24ae0*/  @!P2 LOP3.LUT R14, RZ, R5, RZ, 0x33, !PT ;  /* 0x00000005ff0ea212 */ /* 0x000fce00078e33ff */
.L_x_1876:
[----:B------:R-:W-:Y:S05]  /*24af0*/  BSYNC B0 ;  /* 0x0000000000007941 */ /* 0x000fea0003800000 */
.L_x_1875:
[-C--:B------:R-:W-:Y:S01]  /*24b00*/  IMAD R3, R9, R14.reuse, R4 ;  /* 0x0000000e09037224 */ /* 0x080fe200078e0204 */
        /* <DEDUP_REMOVED lines=24> */
.L_x_2052:
[----:B-1----:R-:W-:Y:S02]  /*24c90*/  ISETP.NE.AND P0, PT, R14, RZ, PT ;  /* 0x000000ff0e00720c */ /* 0x002fe40003f05270 */
[----:B------:R-:W-:-:S11]  /*24ca0*/  PLOP3.LUT P6, PT, PT, PT, PT, 0x8, 0x0 ;  /* 0x000000000000781c */ /* 0x000fd60003fce170 */
[----:B------:R-:W-:Y:S05]  /*24cb0*/  @P0 BRA `(.L_x_1880) ;  /* 0x00000000000c0947 */ /* 0x000fea0003800000 */
[----:B------:R-:W-:-:S03]  /*24cc0*/  UMOV UR4, 0xffffffff ;  /* 0xffffffff00047882 */ /* 0x000fc60000000000 */
[----:B------:R-:W-:Y:S05]  /*24cd0*/  BRA.DIV UR4, `(.L_x_1881) ;  /* 0x0000007604647947 */ /* 0x000fea000b800000 */
[----:B------:R-:W-:-:S13]  /*24ce0*/  ELECT P6, URZ, PT ;  /* 0x00000000003f782f */ /* 0x000fda00038c0000 */
.L_x_1880:
        /* <DEDUP_REMOVED lines=9> */
.L_x_2055:
[----:B------:R-:W-:Y:S05]  /*24d80*/  BSYNC B1 ;  /* 0x0000000000017941 */ /* 0x000fea0003800000 */
.L_x_1882:
        /* <DEDUP_REMOVED lines=10> */
.L_x_2056:
[----:B------:R-:W-:Y:S05]  /*24e30*/  BSYNC B2 ;  /* 0x0000000000027941 */ /* 0x000fea0003800000 */
.L_x_1886:
[----:B------:R-:W-:Y:S04]  /*24e40*/  BSSY B2, `(.L_x_1888) ;  /* 0x0000009000027945 */ /* 0x000fe80003800000 */
[----:B------:R-:W-:Y:S05]  /*24e50*/  @P1 BRA `(.L_x_1889) ;  /* 0x00000000001c1947 */ /* 0x000fea0003800000 */
[----:B------:R-:W2:Y:S01]  /*24e60*/  S2R R7, SR_TID.X ;  /* 0x0000000000077919 */ /* 0x000ea20000002100 */
[----:B------:R-:W-:-:S04]  /*24e70*/  IMAD.MOV.U32 R3, RZ, RZ, 0x9000 ;  /* 0x00009000ff037424 */ /* 0x000fc800078e00ff */
[----:B------:R3:W-:Y:S01]  /*24e80*/  SYNCS.ARRIVE.TRANS64 RZ, [R12+URZ+0x2a890], R3 ;  /* 0x02a890030cff79a7 */ /* 0x0007e2000800003f */
[----:B--2---:R-:W-:-:S04]  /*24e90*/  LOP3.LUT R7, R7, 0x1f, RZ, 0xc0, !PT ;  /* 0x0000001f07077812 */ /* 0x004fc800078ec0ff */
[----:B------:R-:W-:-:S13]  /*24ea0*/  ISETP.NE.AND P0, PT, R7, RZ, PT ;  /* 0x000000ff0700720c */ /* 0x000fda0003f05270 */
[----:B---3--:R-:W-:Y:S05]  /*24eb0*/  @!P0 BRA `(.L_x_1889) ;  /* 0x0000000000048947 */ /* 0x008fea0003800000 */
[----:B------:R-:W-:Y:S01]  /*24ec0*/  BPT.TRAP 0x1 ;  /* 0x000000040000795c */ /* 0x000fe20000300000 */
.L_x_1889:
[----:B------:R-:W-:Y:S05]  /*24ed0*/  BSYNC B2 ;  /* 0x0000000000027941 */ /* 0x000fea0003800000 */
.L_x_1888:
        /* <DEDUP_REMOVED lines=10> */
[----:B------:R-:W-:Y:S01]  /*24f80*/  VIADD R13, R10, 0x18400 ;  /* 0x000184000a0d7836 */ /* 0x000fe20000000000 */
[----:B------:R-:W-:-:S09]  /*24f90*/  UMOV UR7, 0x12f00000 ;  /* 0x12f0000000077882 */ /* 0x000fd20000000000 */
.L_x_1890:
        /* <DEDUP_REMOVED lines=12> */
[----:B------:R-:W-:Y:S01]  /*25060*/  VIADD R13, R10, 0x1b400 ;  /* 0x0001b4000a0d7836 */ /* 0x000fe20000000000 */
[----:B------:R-:W-:Y:S01]  /*25070*/  UMOV UR6, 0x0 ;  /* 0x0000000000067882 */ /* 0x000fe20000000000 */
[----:B------:R-:W-:Y:S01]  /*25080*/  UMOV UR7, 0x12f00000 ;  /* 0x12f0000000077882 */ /* 0x000fe20000000000 */
[----:B------:R-:W-:-:S15]  /*25090*/  R2UR UR10, R21 ;  /* 0x00000000150a72ca */ /* 0x000fde00000e0000 */
.L_x_1891:
        /* <DEDUP_REMOVED lines=15> */
.L_x_1892:
        /* <DEDUP_REMOVED lines=13> */
.L_x_2057:
[----:B------:R-:W-:Y:S05]  /*25260*/  BSYNC B2 ;  /* 0x0000000000027941 */ /* 0x000fea0003800000 */
.L_x_1893:
        /* <DEDUP_REMOVED lines=11> */
.L_x_1896:
[----:B------:R-:W-:Y:S05]  /*25320*/  BSYNC B2 ;  /* 0x0000000000027941 */ /* 0x000fea0003800000 */
.L_x_1895:
        /* <DEDUP_REMOVED lines=9> */
.L_x_1897:
        /* <DEDUP_REMOVED lines=15> */
.L_x_1898:
        /* <DEDUP_REMOVED lines=10> */
.L_x_1885:
[----:B------:R-:W-:Y:S05]  /*25550*/  BSYNC B1 ;  /* 0x0000000000017941 */ /* 0x000fea0003800000 */
.L_x_1884:
        /* <DEDUP_REMOVED lines=9> */
.L_x_1914:
[----:B------:R-:W-:Y:S05]  /*255f0*/  YIELD ;  /* 0x0000000000007946 */ /* 0x000fea0003800000 */
[----:B------:R-:W-:Y:S04]  /*25600*/  BSSY B1, `(.L_x_1899) ;  /* 0x000007b000017945 */ /* 0x000fe80003800000 */
[----:B------:R-:W-:Y:S05]  /*25610*/  @!P6 BRA `(.L_x_1900) ;  /* 0x0000000400e4e947 */ /* 0x000fea0003800000 */
[----:B0-----:R-:W-:Y:S01]  /*25620*/  IMAD R10, R22, 0x8, R17 ;  /* 0x00000008160a7824 */ /* 0x001fe200078e0211 */
[----:B------:R-:W-:Y:S01]  /*25630*/  SHF.L.U32 R2, R31, 0x1f, RZ ;  /* 0x0000001f1f027819 */ /* 0x000fe200000006ff */
[----:B------:R-:W0:Y:S01]  /*25640*/  S2R R3, SR_TID.X ;  /* 0x0000000000037919 */ /* 0x000e220000002100 */
[----:B------:R-:W-:Y:S02]  /*25650*/  BSSY B2, `(.L_x_1901) ;  /* 0x0000005000027945 */ /* 0x000fe40003800000 */
[----:B------:R-:W1:Y:S01]  /*25660*/  SYNCS.PHASECHK.TRANS64.TRYWAIT P1, [R10+URZ+0x2a8a0], R2 ;  /* 0x02a8a0020a0075a7 */ /* 0x000e62000802017f */
[----:B0-----:R-:W-:-:S04]  /*25670*/  LOP3.LUT R3, R3, 0x7f, RZ, 0xc0, !PT ;  /* 0x0000007f03037812 */ /* 0x001fc800078ec0ff */
[----:B------:R-:W-:Y:S01]  /*25680*/  ISETP.NE.AND P2, PT, R3, RZ, PT ;  /* 0x000000ff0300720c */ /* 0x000fe20003f45270 */
[----:B-1----:R-:W-:-:S12]  /*25690*/  @!P1 BRA `(.L_x_1902) ;  /* 0x0000006c00509947 */ /* 0x002fd80003800000 */
.L_x_2058:
[----:B------:R-:W-:Y:S05]  /*256a0*/  BSYNC B2 ;  /* 0x0000000000027941 */ /* 0x000fea0003800000 */
.L_x_1901:
[----:B------:R-:W-:Y:S04]  /*256b0*/  BSSY B2, `(.L_x_1903) ;  /* 0x0000009000027945 */ /* 0x000fe80003800000 */
[----:B------:R-:W-:Y:S05]  /*256c0*/  @P2 BRA `(.L_x_1904) ;  /* 0x00000000001c2947 */ /* 0x000fea0003800000 */
[----:B------:R-:W1:Y:S01]  /*256d0*/  S2R R7, SR_TID.X ;  /* 0x0000000000077919 */ /* 0x000e620000002100 */
[----:B------:R-:W-:-:S04]  /*256e0*/  IMAD.MOV.U32 R3, RZ, RZ, 0x9000 ;  /* 0x00009000ff037424 */ /* 0x000fc800078e00ff */
[----:B------:R2:W-:Y:S01]  /*256f0*/  SYNCS.ARRIVE.TRANS64 RZ, [R10+URZ+0x2a890], R3 ;  /* 0x02a890030aff79a7 */ /* 0x0005e2000800003f */
[----:B-1----:R-:W-:-:S04]  /*25700*/  LOP3.LUT R7, R7, 0x1f, RZ, 0xc0, !PT ;  /* 0x0000001f07077812 */ /* 0x002fc800078ec0ff */
[----:B------:R-:W-:-:S13]  /*25710*/  ISETP.NE.AND P1, PT, R7, RZ, PT ;  /* 0x000000ff0700720c */ /* 0x000fda0003f25270 */
[----:B--2---:R-:W-:Y:S05]  /*25720*/  @!P1 BRA `(.L_x_1904) ;  /* 0x0000000000049947 */ /* 0x004fea0003800000 */
[----:B------:R-:W-:Y:S01]  /*25730*/  BPT.TRAP 0x1 ;  /* 0x000000040000795c */ /* 0x000fe20000300000 */
.L_x_1904:
[----:B------:R-:W-:Y:S05]  /*25740*/  BSYNC B2 ;  /* 0x0000000000027941 */ /* 0x000fea0003800000 */
.L_x_1903:
        /* <DEDUP_REMOVED lines=8> */
[----:B------:R-:W-:Y:S01]  /*257d0*/  VIADD R12, R3, 0x18400 ;  /* 0x00018400030c7836 */ /* 0x000fe20000000000 */
[----:B------:R-:W-:Y:S01]  /*257e0*/  UMOV UR6, 0x0 ;  /* 0x0000000000067882 */ /* 0x000fe20000000000 */
[----:B------:R-:W-:-:S10]  /*257f0*/  UMOV UR7, 0x12f00000 ;  /* 0x12f0000000077882 */ /* 0x000fd40000000000 */
.L_x_1905:
        /* <DEDUP_REMOVED lines=10> */
[----:B------:R-:W-:Y:S01]  /*258a0*/  IMAD.MOV.U32 R12, RZ, RZ, 0x40 ;  /* 0x00000040ff0c7424 */ /* 0x000fe200078e00ff */
[----:B------:R-:W-:Y:S01]  /*258b0*/  PLOP3.LUT P1, PT, PT, PT, PT, 0x80, 0x0 ;  /* 0x000000000000781c */ /* 0x000fe20003f2f070 */
[----:B------:R-:W-:Y:S01]  /*258c0*/  VIADD R14, R3, 0x1b400 ;  /* 0x0001b400030e7836 */ /* 0x000fe20000000000 */
[----:B------:R-:W-:Y:S01]  /*258d0*/  UMOV UR6, 0x0 ;  /* 0x0000000000067882 */ /* 0x000fe20000000000 */
[----:B------:R-:W-:Y:S01]  /*258e0*/  UMOV UR7, 0x12f00000 ;  /* 0x12f0000000077882 */ /* 0x000fe20000000000 */
[----:B------:R-:W-:-:S15]  /*258f0*/  R2UR UR10, R12 ;  /* 0x000000000c0a72ca */ /* 0x000fde00000e0000 */
.L_x_1906:
        /* <DEDUP_REMOVED lines=10> */
[----:B------:R-:W-:Y:S01]  /*259a0*/  PLOP3.LUT P1, PT, PT, PT, PT, 0x80, 0x0 ;  /* 0x000000000000781c */ /* 0x000fe20003f2f070 */
[----:B------:R-:W-:Y:S01]  /*259b0*/  VIADD R3, R3, 0x1e400 ;  /* 0x0001e40003037836 */ /* 0x000fe20000000000 */
[----:B------:R-:W-:Y:S01]  /*259c0*/  UMOV UR6, 0x0 ;  /* 0x0000000000067882 */ /* 0x000fe20000000000 */
[----:B------:R-:W-:Y:S01]  /*259d0*/  UMOV UR7, 0x12f00000 ;  /* 0x12f0000000077882 */ /* 0x000fe20000000000 */
[----:B------:R-:W-:-:S09]  /*259e0*/  UMOV UR10, 0x80 ;  /* 0x00000080000a7882 */ /* 0x000fd20000000000 */
.L_x_1907:
        /* <DEDUP_REMOVED lines=10> */
[----:B------:R-:W1:Y:S01]  /*25a90*/  SYNCS.PHASECHK.TRANS64.TRYWAIT P1, [R10+URZ+0x2a8c0], R2 ;  /* 0x02a8c0020a0075a7 */ /* 0x000e62000802017f */
[----:B------:R-:W-:Y:S04]  /*25aa0*/  BSSY B2, `(.L_x_1908) ;  /* 0x0000002000027945 */ /* 0x000fe80003800000 */
[----:B-1----:R-:W-:Y:S05]  /*25ab0*/  @!P1 BRA `(.L_x_1909) ;  /* 0x00000068005c9947 */ /* 0x002fea0003800000 */
.L_x_2059:
[----:B------:R-:W-:Y:S05]  /*25ac0*/  BSYNC B2 ;  /* 0x0000000000027941 */ /* 0x000fea0003800000 */
.L_x_1908:
[----:B------:R-:W-:Y:S01]  /*25ad0*/  BSSY B2, `(.L_x_1910) ;  /* 0x000000b000027945 */ /* 0x000fe20003800000 */
[----:B01----:R-:W-:Y:S02]  /*25ae0*/  IMAD.MOV.U32 R2, RZ, RZ, 0x0 ;  /* 0x00000000ff027424 */ /* 0x003fe400078e00ff */
[----:B------:R-:W-:Y:S01]  /*25af0*/  IMAD.MOV.U32 R3, RZ, RZ, 0x12f00000 ;  /* 0x12f00000ff037424 */ /* 0x000fe200078e00ff */
[----:B------:R-:W-:Y:S06]  /*25b00*/  @P2 BRA `(.L_x_1911) ;  /* 0x00000000001c2947 */ /* 0x000fec0003800000 */
[----:B------:R-:W0:Y:S01]  /*25b10*/  S2R R14, SR_TID.X ;  /* 0x00000000000e7919 */ /* 0x000e220000002100 */
[----:B------:R-:W-:-:S04]  /*25b20*/  IMAD.MOV.U32 R13, RZ, RZ, 0x6000 ;  /* 0x00006000ff0d7424 */ /* 0x000fc800078e00ff */
[----:B------:R1:W-:Y:S01]  /*25b30*/  SYNCS.ARRIVE.TRANS64 RZ, [R10+URZ+0x2a8b0], R13 ;  /* 0x02a8b00d0aff79a7 */ /* 0x0003e2000800003f */
[----:B0-----:R-:W-:-:S04]  /*25b40*/  LOP3.LUT R14, R14, 0x1f, RZ, 0xc0, !PT ;  /* 0x0000001f0e0e7812 */ /* 0x001fc800078ec0ff */
[----:B------:R-:W-:-:S13]  /*25b50*/  ISETP.NE.AND P1, PT, R14, RZ, PT ;  /* 0x000000ff0e00720c */ /* 0x000fda0003f25270 */
[----:B-1----:R-:W-:Y:S05]  /*25b60*/  @!P1 BRA `(.L_x_1911) ;  /* 0x0000000000049947 */ /* 0x002fea0003800000 */
[----:B------:R-:W-:Y:S01]  /*25b70*/  BPT.TRAP 0x1 ;  /* 0x000000040000795c */ /* 0x000fe20000300000 */
.L_x_1911:
[----:B------:R-:W-:Y:S05]  /*25b80*/  BSYNC B2 ;  /* 0x0000000000027941 */ /* 0x000fea0003800000 */
.L_x_1910:
[----:B------:R-:W-:Y:S01]  /*25b90*/  R2UR UR10, R15 ;  /* 0x000000000f0a72ca */ /* 0x000fe200000e0000 */
[----:B------:R-:W-:Y:S01]  /*25ba0*/  IMAD R13, R22, 0x6000, R17 ;  /* 0x00006000160d7824 */ /* 0x000fe200078e0211 */
[----:B------:R-:W-:Y:S01]  /*25bb0*/  R2UR UR6, R2 ;  /* 0x00000000020672ca */ /* 0x000fe200000e0000 */
[----:B------:R-:W-:Y:S01]  /*25bc0*/  UIADD3 UR4, UP0, UR36, 0x670, URZ ;  /* 0x0000067024047890 */ /* 0x000fe2000ff1e03f */
[----:B------:R-:W-:Y:S01]  /*25bd0*/  R2UR UR7, R3 ;  /* 0x00000000030772ca */ /* 0x000fe200000e0000 */
[----:B------:R-:W-:Y:S01]  /*25be0*/  VIADD R10, R10, 0x2a8b0 ;  /* 0x0002a8b00a0a7836 */ /* 0x000fe20000000000 */
[----:B------:R-:W-:Y:S01]  /*25bf0*/  PLOP3.LUT P1, PT, PT, PT, PT, 0x80, 0x0 ;  /* 0x000000000000781c */ /* 0x000fe20003f2f070 */
[----:B------:R-:W-:Y:S01]  /*25c00*/  VIADD R14, R13, 0x400 ;  /* 0x000004000d0e7836 */ /* 0x000fe20000000000 */
[----:B------:R-:W-:-:S12]  /*25c10*/  UIADD3.X UR5, URZ, UR37, URZ, UP0, !UPT ;  /* 0x000000253f057290 */ /* 0x000fd800087fe43f */
.L_x_1912:
        /* <DEDUP_REMOVED lines=15> */
.L_x_1913:
        /* <DEDUP_REMOVED lines=10> */
.L_x_1900:
[----:B------:R-:W-:Y:S05]  /*25db0*/  BSYNC B1 ;  /* 0x0000000000017941 */ /* 0x000fea0003800000 */
.L_x_1899:
[C---:B------:R-:W-:Y:S01]  /*25dc0*/  ISETP.GT.AND P2, PT, R11.reuse, R5, PT ;  /* 0x000000050b00720c */ /* 0x040fe20003f44270 */
[----:B------:R-:W-:Y:S02]  /*25dd0*/  VIADD R22, R22, 0x1 ;  /* 0x0000000116167836 */ /* 0x000fe40000000000 */
[----:B------:R-:W-:-:S03]  /*25de0*/  VIADD R11, R11, 0xffffffff ;  /* 0xffffffff0b0b7836 */ /* 0x000fc60000000000 */
[----:B------:R-:W-:-:S04]  /*25df0*/  ISETP.NE.AND P1, PT, R22, 0x2, PT ;  /* 0x000000021600780c */ /* 0x000fc80003f25270 */
[----:B------:R-:W-:Y:S02]  /*25e00*/  SEL R2, RZ, 0x1, P1 ;  /* 0x00000001ff027807 */ /* 0x000fe40000800000 */
[----:B------:R-:W-:Y:S02]  /*25e10*/  SEL R22, R22, RZ, P1 ;  /* 0x000000ff16167207 */ /* 0x000fe40000800000 */
[----:B------:R-:W-:Y:S01]  /*25e20*/  LOP3.LUT R31, R31, R2, RZ, 0x3c, !PT ;  /* 0x000000021f1f7212 */ /* 0x000fe200078e3cff */
[----:B------:R-:W-:Y:S06]  /*25e30*/  @P2 BRA `(.L_x_1914) ;  /* 0xfffffff400ec2947 */ /* 0x000fec000383ffff */
.L_x_1878:
[----:B------:R-:W-:Y:S05]  /*25e40*/  BSYNC B0 ;  /* 0x0000000000007941 */ /* 0x000fea0003800000 */
.L_x_1877:
[----:B------:R-:W1:Y:S01]  /*25e50*/  LDC R0, c[0x0][0x448] ;  /* 0x00011200ff007b82 */ /* 0x000e620000000800 */
[----:B------:R-:W-:Y:S01]  /*25e60*/  VIADD R5, R25, 0x7f ;  /* 0x0000007f19057836 */ /* 0x000fe20000000000 */
[----:B------:R-:W-:Y:S06]  /*25e70*/  @!P0 WARPSYNC.ALL ;  /* 0x0000000000008948 */ /* 0x000fec0003800000 */
[----:B------:R-:W2:Y:S08]  /*25e80*/  LDC.64 R2, c[0x0][0x9e0] ;  /* 0x00027800ff027b82 */ /* 0x000eb00000000a00 */
[----:B------:R-:W-:Y:S01]  /*25e90*/  @!P0 BAR.SYNC.DEFER_BLOCKING 0xc, 0x180 ;  /* 0x0306000000008b1d */ /* 0x000fe20000010000 */
[----:B-1----:R-:W-:-:S02]  /*25ea0*/  ISETP.NE.AND P1, PT, R0, 0x1, PT ;  /* 0x000000010000780c */ /* 0x002fc40003f25270 */
[----:B--2---:R-:W-:-:S11]  /*25eb0*/  ISETP.GE.AND P2, PT, R3, 0x1, PT ;  /* 0x000000010300780c */ /* 0x004fd60003f46270 */
[----:B------:R-:W1:Y:S08]  /*25ec0*/  @P1 LDC R4, c[0x0][0x44c] ;  /* 0x00011300ff041b82 */ /* 0x000e700000000800 */
[----:B------:R-:W2:Y:S01]  /*25ed0*/  @P1 LDC R0, c[0x0][0x450] ;  /* 0x00011400ff001b82 */ /* 0x000ea20000000800 */
[----:B-1----:R-:W-:-:S05]  /*25ee0*/  @P1 IMAD.HI.U32 R7, R5, R4, RZ ;  /* 0x0000000405071227 */ /* 0x002fca00078e00ff */
[----:B--2---:R-:W-:-:S05]  /*25ef0*/  @P1 SHF.R.U32.HI R5, RZ, R0, R7 ;  /* 0x00000000ff051219 */ /* 0x004fca0000011607 */
        /* <DEDUP_REMOVED lines=14> */
.L_x_1917:
[----:B------:R-:W-:-:S13]  /*25fe0*/  ISETP.NE.AND P0, PT, R3, 0x1, PT ;  /* 0x000000010300780c */ /* 0x000fda0003f05270 */
[----:B------:R-:W1:Y:S02]  /*25ff0*/  @P0 LDC.64 R4, c[0x0][0x9e8] ;  /* 0x00027a00ff040b82 */ /* 0x000e640000000a00 */
[----:B-1----:R-:W-:-:S05]  /*26000*/  @P0 IMAD.HI.U32 R4, R0, R4, RZ ;  /* 0x0000000400040227 */ /* 0x002fca00078e00ff */
[----:B------:R-:W-:-:S07]  /*26010*/  @P0 SHF.R.U32.HI R0, RZ, R5, R4 ;  /* 0x00000005ff000219 */ /* 0x000fce0000011604 */
.L_x_1918:
[----:B------:R-:W-:Y:S05]  /*26020*/  BSYNC B0 ;  /* 0x0000000000007941 */ /* 0x000fea0003800000 */
.L_x_1916:
[----:B------:R-:W-:-:S05]  /*26030*/  IMAD R5, R0, R3, R3 ;  /* 0x0000000300057224 */ /* 0x000fca00078e0203 */
[----:B------:R-:W-:-:S07]  /*26040*/  VIMNMX R2, R2, R5, PT ;  /* 0x0000000502027248 */ /* 0x000fce0003fe0100 */
.L_x_1915:
[----:B------:R-:W1:Y:S01]  /*26050*/  @P1 LDC R0, c[0x0][0x44c] ;  /* 0x00011300ff001b82 */ /* 0x000e620000000800 */
[----:B------:R-:W-:Y:S01]  /*26060*/  VIADD R2, R2, 0x5f ;  /* 0x0000005f02027836 */ /* 0x000fe20000000000 */
[----:B------:R-:W-:Y:S01]  /*26070*/  ULDC UR4, c[0x0][0x9dc] ;  /* 0x0002770000047ab9 */ /* 0x000fe20000000800 */
[----:B------:R-:W-:Y:S02]  /*26080*/  IMAD.MOV.U32 R5, RZ, RZ, R25 ;  /* 0x000000ffff057224 */ /* 0x000fe400078e0019 */
[----:B------:R-:W-:-:S03]  /*26090*/  IMAD.HI R2, R2, 0x2aaaaaab, RZ ;  /* 0x2aaaaaab02027827 */ /* 0x000fc600078e02ff */
[----:B------:R-:W2:Y:S01]  /*260a0*/  @P1 LDC R7, c[0x0][0x450] ;  /* 0x00011400ff071b82 */ /* 0x000ea20000000800 */
[----:B-1----:R-:W-:-:S05]  /*260b0*/  @P1 IMAD.HI.U32 R0, R25, R0, RZ ;  /* 0x0000000019001227 */ /* 0x002fca00078e00ff */
[----:B--2---:R-:W-:Y:S02]  /*260c0*/  @P1 SHF.R.U32.HI R5, RZ, R7, R0 ;  /* 0x00000007ff051219 */ /* 0x004fe40000011600 */
[----:B------:R-:W-:-:S03]  /*260d0*/  SHF.R.U32.HI R7, RZ, 0x1f, R2 ;  /* 0x0000001fff077819 */ /* 0x000fc60000011602 */
[----:B------:R-:W-:Y:S01]  /*260e0*/  IMAD.IADD R8, R8, 0x1, R5 ;  /* 0x0000000108087824 */ /* 0x000fe200078e0205 */
[----:B------:R-:W-:-:S03]  /*260f0*/  LEA.HI.SX32 R2, R2, R7, 0x1c ;  /* 0x0000000702027211 */ /* 0x000fc600078fe2ff */
[----:B------:R-:W-:Y:S01]  /*26100*/  VIADD R0, R8, -UR4 ;  /* 0x8000000408007c36 */ /* 0x000fe20008000000 */
[----:B------:R-:W-:Y:S01]  /*26110*/  VIMNMX R19, R19, R2, PT ;  /* 0x0000000213137248 */ /* 0x000fe20003fe0100 */
[----:B------:R-:W-:Y:S06]  /*26120*/  @!P2 BRA `(.L_x_1919) ;  /* 0x000000000044a947 */ /* 0x000fec0003800000 */
[----:B------:R-:W-:Y:S01]  /*26130*/  ISETP.GT.AND P0, PT, R8, -0x1, PT ;  /* 0xffffffff0800780c */ /* 0x000fe20003f04270 */
[----:B------:R-:W-:-:S12]  /*26140*/  BSSY B0, `(.L_x_1920) ;  /* 0x000000d000007945 */ /* 0x000fd80003800000 */
[----:B------:R-:W-:Y:S05]  /*26150*/  @P0 BRA `(.L_x_1921) ;  /* 0x00000000001c0947 */ /* 0x000fea0003800000 */
[----:B------:R-:W-:Y:S02]  /*26160*/  ISETP.NE.AND P0, PT, R3, 0x1, PT ;  /* 0x000000010300780c */ /* 0x000fe40003f05270 */
[----:B------:R-:W-:-:S11]  /*26170*/  LOP3.LUT R7, RZ, R8, RZ, 0x33, !PT ;  /* 0x00000008ff077212 */ /* 0x000fd600078e33ff */
[----:B------:R-:W1:Y:S02]  /*26180*/  @P0 LDC.64 R4, c[0x0][0x9e8] ;  /* 0x00027a00ff040b82 */ /* 0x000e640000000a00 */
[----:B-1----:R-:W-:-:S05]  /*26190*/  @P0 IMAD.HI.U32 R4, R7, R4, RZ ;  /* 0x0000000407040227 */ /* 0x002fca00078e00ff */
[----:B------:R-:W-:-:S04]  /*261a0*/  @P0 SHF.R.U32.HI R7, RZ, R5, R4 ;  /* 0x00000005ff070219 */ /* 0x000fc80000011604 */
[----:B------:R-:W-:Y:S01]  /*261b0*/  LOP3.LUT R8, RZ, R7, RZ, 0x33, !PT ;  /* 0x00000007ff087212 */ /* 0x000fe200078e33ff */
[----:B------:R-:W-:Y:S06]  /*261c0*/  BRA `(.L_x_1922) ;  /* 0x0000000000107947 */ /* 0x000fec0003800000 */
.L_x_1921:
[----:B------:R-:W-:-:S13]  /*261d0*/  ISETP.NE.AND P0, PT, R3, 0x1, PT ;  /* 0x000000010300780c */ /* 0x000fda0003f05270 */
[----:B------:R-:W1:Y:S02]  /*261e0*/  @P0 LDC.64 R4, c[0x0][0x9e8] ;  /* 0x00027a00ff040b82 */ /* 0x000e640000000a00 */
[----:B-1----:R-:W-:-:S05]  /*261f0*/  @P0 IMAD.HI.U32 R4, R8, R4, RZ ;  /* 0x0000000408040227 */ /* 0x002fca00078e00ff */
[----:B------:R-:W-:-:S07]  /*26200*/  @P0 SHF.R.U32.HI R8, RZ, R5, R4 ;  /* 0x00000005ff080219 */ /* 0x000fce0000011604 */
.L_x_1922:
[----:B------:R-:W-:Y:S05]  /*26210*/  BSYNC B0 ;  /* 0x0000000000007941 */ /* 0x000fea0003800000 */
.L_x_1920:
[----:B------:R-:W-:-:S05]  /*26220*/  IMAD R3, R8, R3, RZ ;  /* 0x0000000308037224 */ /* 0x000fca00078e02ff */
[----:B------:R-:W-:-:S07]  /*26230*/  VIMNMX R0, R0, R3, !PT ;  /* 0x0000000300007248 */ /* 0x000fce0007fe0100 */
.L_x_1919:
[----:B------:R-:W-:Y:S01]  /*26240*/  ISETP.NE.AND P1, PT, R6, RZ, PT ;  /* 0x000000ff0600720c */ /* 0x000fe20003f25270 */
[----:B------:R-:W-:Y:S01]  /*26250*/  IMAD.HI R0, R0, 0x2aaaaaab, RZ ;  /* 0x2aaaaaab00007827 */ /* 0x000fe200078e02ff */
[----:B------:R-:W-:Y:S03]  /*26260*/  BSSY B0, `(.L_x_1923) ;  /* 0x0000022000007945 */ /* 0x000fe60003800000 */
[----:B------:R-:W-:Y:S01]  /*26270*/  IMAD.MOV.U32 R2, RZ, RZ, RZ ;  /* 0x000000ffff027224 */ /* 0x000fe200078e00ff */
[----:B------:R-:W-:-:S04]  /*26280*/  SHF.R.U32.HI R3, RZ, 0x1f, R0 ;  /* 0x0000001fff037819 */ /* 0x000fc80000011600 */
[----:B------:R-:W-:-:S03]  /*26290*/  LEA.HI.SX32 R0, R0, R3, 0x1c ;  /* 0x0000000300007211 */ /* 0x000fc600078fe2ff */
[----:B------:R-:W1:Y:S01]  /*262a0*/  @!P1 LDC R6, c[0x0][0x9f0] ;  /* 0x00027c00ff069b82 */ /* 0x000e620000000800 */
[----:B------:R-:W-:-:S04]  /*262b0*/  VIMNMX R0, RZ, R0, !PT ;  /* 0x00000000ff007248 */ /* 0x000fc80007fe0100 */
[----:B------:R-:W-:-:S13]  /*262c0*/  ISETP.GT.AND P0, PT, R19, R0, PT ;  /* 0x000000001300720c */ /* 0x000fda0003f04270 */
[----:B------:R-:W-:Y:S05]  /*262d0*/  @!P0 BRA `(.L_x_1924) ;  /* 0x0000000000688947 */ /* 0x000fea0003800000 */
[-C--:B-1----:R-:W-:Y:S01]  /*262e0*/  IABS R4, R6.reuse ;  /* 0x0000000600047213 */ /* 0x082fe20000000000 */
[----:B------:R-:W-:Y:S01]  /*262f0*/  IMAD.MOV.U32 R2, RZ, RZ, RZ ;  /* 0x000000ffff027224 */ /* 0x000fe200078e00ff */
[----:B------:R-:W-:Y:S02]  /*26300*/  IABS R8, R6 ;  /* 0x0000000600087213 */ /* 0x000fe40000000000 */
[----:B------:R-:W1:Y:S08]  /*26310*/  I2F.RP R5, R4 ;  /* 0x0000000400057306 */ /* 0x000e700000209400 */
[----:B-1----:R-:W1:Y:S02]  /*26320*/  MUFU.RCP R5, R5 ;  /* 0x0000000500057308 */ /* 0x002e640000001000 */
[----:B-1----:R-:W-:-:S06]  /*26330*/  VIADD R7, R5, 0xffffffe ;  /* 0x0ffffffe05077836 */ /* 0x002fcc0000000000 */
[----:B------:R1:W2:Y:S02]  /*26340*/  F2I.FTZ.U32.TRUNC.NTZ R3, R7 ;  /* 0x0000000700037305 */ /* 0x0002a4000021f000 */
[----:B-1----:R-:W-:Y:S02]  /*26350*/  IMAD.MOV R7, RZ, RZ, -R8 ;  /* 0x000000ffff077224 */ /* 0x002fe400078e0a08 */
[----:B--2---:R-:W-:-:S04]  /*26360*/  IMAD.MOV R11, RZ, RZ, -R3 ;  /* 0x000000ffff0b7224 */ /* 0x004fc800078e0a03 */
        /* <DEDUP_REMOVED lines=17> */
.L_x_1924:
[----:B------:R-:W-:Y:S05]  /*26480*/  BSYNC B0 ;  /* 0x0000000000007941 */ /* 0x000fea0003800000 */
.L_x_1923:
[-C--:B------:R-:W-:Y:S01]  /*26490*/  IMAD R0, R9, R2.reuse, R0 ;  /* 0x0000000209007224 */ /* 0x080fe200078e0200 */
[----:B------:R-:W-:Y:S04]  /*264a0*/  BSSY B7, `(.L_x_1925) ;  /* 0x0000365000077945 */ /* 0x000fe80003800000 */
[----:B------:R-:W-:Y:S01]  /*264b0*/  VIADDMNMX R19, R0, R2, R19, PT ;  /* 0x0000000200137246 */ /* 0x000fe20003800113 */
[----:B------:R2:W-:Y:S03]  /*264c0*/  STL [R1], R0 ;  /* 0x0000000001007387 */ /* 0x0005e60000100800 */
[----:B------:R-:W-:Y:S01]  /*264d0*/  ISETP.GT.AND P0, PT, R19, R0, PT ;  /* 0x000000001300720c */ /* 0x000fe20003f04270 */
[----:B------:R2:W-:-:S12]  /*264e0*/  STL [R1+0x20], R19 ;  /* 0x0000201301007387 */ /* 0x0005d80000100800 */
[----:B--2---:R-:W-:Y:S05]  /*264f0*/  @P0 BRA `(.L_x_1926) ;  /* 0x0000000000440947 */ /* 0x004fea0003800000 */
[----:B------:R-:W2:Y:S02]  /*26500*/  S2R R3, SR_TID.X ;  /* 0x0000000000037919 */ /* 0x000ea40000002100 */
[----:B--2---:R-:W-:-:S04]  /*26510*/  LOP3.LUT R3, R3, 0x7f, RZ, 0xc0, !PT ;  /* 0x0000007f03037812 */ /* 0x004fc800078ec0ff */
[----:B------:R-:W-:-:S13]  /*26520*/  ISETP.NE.AND P0, PT, R3, RZ, PT ;  /* 0x000000ff0300720c */ /* 0x000fda0003f05270 */
[----:B------:R-:W-:Y:S05]  /*26530*/  @P0 BRA `(.L_x_1927) ;  /* 0x00000034006c0947 */ /* 0x000fea0003800000 */
[----:B------:R-:W2:Y:S01]  /*26540*/  S2R R5, SR_LANEID ;  /* 0x0000000000057919 */ /* 0x000ea20000000000 */
[----:B------:R-:W-:Y:S01]  /*26550*/  VOTEU.ANY UR4, UPT, PT ;  /* 0x0000000000047886 */ /* 0x000fe200038e0100 */
[----:B------:R-:W3:Y:S01]  /*26560*/  LDC.64 R2, c[0x0][0xc60] ;  /* 0x00031800ff027b82 */ /* 0x000ee20000000a00 */
[----:B------:R-:W2:Y:S02]  /*26570*/  FLO.U32 R0, UR4 ;  /* 0x0000000400007d00 */ /* 0x000ea400080e0000 */
[----:B--2---:R-:W-:-:S06]  /*26580*/  ISETP.EQ.U32.AND P0, PT, R0, R5, PT ;  /* 0x000000050000720c */ /* 0x004fcc0003f02070 */
[----:B------:R-:W3:Y:S07]  /*26590*/  POPC R5, UR4 ;  /* 0x0000000400057d09 */ /* 0x000eee0008000000 */
[----:B---3--:R-:W2:Y:S01]  /*265a0*/  @P0 ATOMG.E.ADD.STRONG.GPU PT, R3, desc[UR60][R2.64], R5 ;  /* 0x00000005020309a8 */ /* 0x008ea200081ee1fc */
[----:B------:R-:W3:Y:S02]  /*265b0*/  S2R R4, SR_LTMASK ;  /* 0x0000000000047919 */ /* 0x000ee40000003900 */
[----:B---3--:R-:W-:-:S04]  /*265c0*/  LOP3.LUT R4, R4, UR4, RZ, 0xc0, !PT ;  /* 0x0000000404047c12 */ /* 0x008fc8000f8ec0ff */
[----:B------:R-:W3:Y:S01]  /*265d0*/  POPC R7, R4 ;  /* 0x0000000400077309 */ /* 0x000ee20000000000 */
[----:B--2---:R-:W3:Y:S02]  /*265e0*/  SHFL.IDX PT, R0, R3, R0, 0x1f ;  /* 0x00001f0003007589 */ /* 0x004ee400000e0000 */
[----:B---3--:R-:W-:Y:S01]  /*265f0*/  IADD3 R24, R0, UR38, R7 ;  /* 0x0000002600187c10 */ /* 0x008fe2000fffe007 */
[----:B------:R-:W-:Y:S06]  /*26600*/  BRA `(.L_x_1927) ;  /* 0x0000003400387947 */ /* 0x000fec0003800000 */
.L_x_1926:
        /* <DEDUP_REMOVED lines=9> */
[----:B------:R-:W2:Y:S01]  /*266a0*/  LDC.64 R2, c[0x4][R2] ;  /* 0x0100000002027b82 */ /* 0x000ea20000000a00 */
[----:B------:R-:W-:Y:S02]  /*266b0*/  IMAD.U32 R5, RZ, RZ, UR7 ;  /* 0x00000007ff057e24 */ /* 0x000fe4000f8e00ff */
[----:B-1----:R-:W-:Y:S02]  /*266c0*/  IMAD.U32 R6, RZ, RZ, UR8 ;  /* 0x00000008ff067e24 */ /* 0x002fe4000f8e00ff */
[----:B------:R-:W-:-:S02]  /*266d0*/  IMAD.U32 R7, RZ, RZ, UR9 ;  /* 0x00000009ff077e24 */ /* 0x000fc4000f8e00ff */
[----:B0-----:R-:W-:Y:S02]  /*266e0*/  IMAD.U32 R10, RZ, RZ, UR4 ;  /* 0x00000004ff0a7e24 */ /* 0x001fe4000f8e00ff */
[----:B------:R-:W-:Y:S02]  /*266f0*/  IMAD.U32 R11, RZ, RZ, UR5 ;  /* 0x00000005ff0b7e24 */ /* 0x000fe4000f8e00ff */
[----:B------:R-:W-:Y:S02]  /*26700*/  IMAD.MOV.U32 R8, RZ, RZ, 0x70 ;  /* 0x00000070ff087424 */ /* 0x000fe400078e00ff */
[----:B------:R-:W-:Y:S02]  /*26710*/  IMAD.MOV.U32 R12, RZ, RZ, 0x1 ;  /* 0x00000001ff0c7424 */ /* 0x000fe400078e00ff */
[----:B------:R-:W-:-:S07]  /*26720*/  IMAD.MOV.U32 R13, RZ, RZ, RZ ;  /* 0x000000ffff0d7224 */ /* 0x000fce00078e00ff */
[----:B------:R-:W-:-:S07]  /*26730*/  LEPC R20, `(.L_x_1929) ;  /* 0x000000001014794e */ /* 0x000fce0000000000 */
[----:B--2---:R-:W-:Y:S05]  /*26740*/  CALL.ABS.NOINC R2 ;  /* 0x0000000002007343 */ /* 0x004fea0003c00000 */
.L_x_1929:
[----:B------:R-:W-:Y:S05]  /*26750*/  BSYNC B6 ;  /* 0x0000000000067941 */ /* 0x000fea0003800000 */
.L_x_1928:
        /* <DEDUP_REMOVED lines=8> */
[----:B------:R2:W3:Y:S01]  /*267e0*/  LDC.64 R2, c[0x4][R18] ;  /* 0x0100000012027b82 */ /* 0x0004e20000000a00 */
[----:B------:R-:W-:Y:S02]  /*267f0*/  IMAD.U32 R4, RZ, RZ, UR6 ;  /* 0x00000006ff047e24 */ /* 0x000fe4000f8e00ff */
[----:B------:R-:W-:Y:S02]  /*26800*/  IMAD.U32 R5, RZ, RZ, UR7 ;  /* 0x00000007ff057e24 */ /* 0x000fe4000f8e00ff */
[----:B-1----:R-:W-:Y:S02]  /*26810*/  IMAD.U32 R6, RZ, RZ, UR8 ;  /* 0x00000008ff067e24 */ /* 0x002fe4000f8e00ff */
[----:B------:R-:W-:-:S02]  /*26820*/  IMAD.U32 R7, RZ, RZ, UR9 ;  /* 0x00000009ff077e24 */ /* 0x000fc4000f8e00ff */
[----:B0-----:R-:W-:Y:S02]  /*26830*/  IMAD.U32 R10, RZ, RZ, UR4 ;  /* 0x00000004ff0a7e24 */ /* 0x001fe4000f8e00ff */
[----:B------:R-:W-:Y:S02]  /*26840*/  IMAD.U32 R11, RZ, RZ, UR5 ;  /* 0x00000005ff0b7e24 */ /* 0x000fe4000f8e00ff */
[----:B------:R-:W-:Y:S02]  /*26850*/  IMAD.MOV.U32 R8, RZ, RZ, 0x70 ;  /* 0x00000070ff087424 */ /* 0x000fe400078e00ff */
[----:B------:R-:W-:Y:S02]  /*26860*/  IMAD.MOV.U32 R12, RZ, RZ, 0x1 ;  /* 0x00000001ff0c7424 */ /* 0x000fe400078e00ff */
[----:B--2---:R-:W-:-:S07]  /*26870*/  IMAD.MOV.U32 R13, RZ, RZ, RZ ;  /* 0x000000ffff0d7224 */ /* 0x004fce00078e00ff */
[----:B------:R-:W-:-:S07]  /*26880*/  LEPC R20, `(.L_x_1932) ;  /* 0x000000001014794e */ /* 0x000fce0000000000 */
[----:B---3--:R-:W-:Y:S05]  /*26890*/  CALL.ABS.NOINC R2 ;  /* 0x0000000002007343 */ /* 0x008fea0003c00000 */
.L_x_1932:
        /* <DEDUP_REMOVED lines=15> */
.L_x_1931:
[----:B------:R-:W-:Y:S05]  /*26990*/  BSYNC B6 ;  /* 0x0000000000067941 */ /* 0x000fea0003800000 */
.L_x_1930:
[----:B------:R-:W-:Y:S01]  /*269a0*/  ULDC.64 UR4, c[0x0][0x9f8] ;  /* 0x00027e0000047ab9 */ /* 0x000fe20000000a00 */
[----:B------:R-:W2:Y:S01]  /*269b0*/  LDL R18, [R1+0x4] ;  /* 0x0000040001127983 */ /* 0x000ea20000100800 */
[----:B------:R-:W-:Y:S01]  /*269c0*/  ISETP.NE.U32.AND P0, PT, RZ, UR4, PT ;  /* 0x00000004ff007c0c */ /* 0x000fe2000bf05070 */
[----:B------:R-:W-:Y:S01]  /*269d0*/  IMAD.MOV.U32 R33, RZ, RZ, R27 ;  /* 0x000000ffff217224 */ /* 0x000fe200078e001b */
[----:B------:R-:W3:Y:S01]  /*269e0*/  LDC R0, c[0x0][0x430] ;  /* 0x00010c00ff007b82 */ /* 0x000ee20000000800 */
[----:B------:R-:W4:Y:S01]  /*269f0*/  S2R R20, SR_TID.X ;  /* 0x0000000000147919 */ /* 0x000f220000002100 */
[----:B------:R-:W-:Y:S01]  /*26a00*/  ISETP.NE.AND.EX P0, PT, RZ, UR5, PT, P0 ;  /* 0x00000005ff007c0c */ /* 0x000fe2000bf05300 */
[----:B------:R-:W-:Y:S01]  /*26a10*/  VIADD R23, R19, 0xffffffff ;  /* 0xffffffff13177836 */ /* 0x000fe20000000000 */
[----:B------:R-:W-:-:S11]  /*26a20*/  ULDC UR4, c[0x0][0x320] ;  /* 0x0000c80000047ab9 */ /* 0x000fd60000000800 */
[----:B------:R-:W0:Y:S01]  /*26a30*/  @P0 LDC.64 R2, c[0x0][0x9f8] ;  /* 0x00027e00ff020b82 */ /* 0x000e220000000a00 */
[----:B----4-:R-:W-:Y:S01]  /*26a40*/  LOP3.LUT R20, R20, 0x7f, RZ, 0xc0, !PT ;  /* 0x0000007f14147812 */ /* 0x010fe200078ec0ff */
[----:B0-----:R-:W-:-:S05]  /*26a50*/  @P0 IMAD.WIDE R2, R27, 0x4, R2 ;  /* 0x000000041b020825 */ /* 0x001fca00078e0202 */
[----:B------:R0:W4:Y:S01]  /*26a60*/  @P0 LDG.E R33, desc[UR60][R2.64] ;  /* 0x0000003c02210981 */ /* 0x000122000c1e1900 */
[----:B------:R-:W-:Y:S02]  /*26a70*/  SHF.R.U32.HI R21, RZ, 0x3, R20 ;  /* 0x00000003ff157819 */ /* 0x000fe40000011614 */
[----:B---3--:R-:W-:Y:S01]  /*26a80*/  ISETP.NE.AND P1, PT, R0, 0x1, PT ;  /* 0x000000010000780c */ /* 0x008fe20003f25270 */
[----:B------:R-:W3:Y:S01]  /*26a90*/  S2R R20, SR_TID.X ;  /* 0x0000000000147919 */ /* 0x000ee20000002100 */
[----:B------:R-:W0:Y:S11]  /*26aa0*/  S2R R19, SR_TID.X ;  /* 0x0000000000137919 */ /* 0x000e360000002100 */
[----:B-1----:R-:W1:Y:S08]  /*26ab0*/  @P1 LDC R6, c[0x0][0x434] ;  /* 0x00010d00ff061b82 */ /* 0x002e700000000800 */
[----:B------:R-:W1:Y:S01]  /*26ac0*/  @P1 LDC R7, c[0x0][0x438] ;  /* 0x00010e00ff071b82 */ /* 0x000e620000000800 */
[----:B---3--:R-:W-:-:S02]  /*26ad0*/  IMAD.SHL.U32 R20, R20, 0x10, RZ ;  /* 0x0000001014147824 */ /* 0x008fc400078e00ff */
[----:B0-----:R-:W-:-:S03]  /*26ae0*/  IMAD.SHL.U32 R19, R19, 0x8, RZ ;  /* 0x0000000813137824 */ /* 0x001fc600078e00ff */
[----:B------:R-:W-:Y:S02]  /*26af0*/  LOP3.LUT R20, R21, 0x70, R20, 0xf8, !PT ;  /* 0x0000007015147812 */ /* 0x000fe400078ef814 */
[----:B------:R-:W-:-:S03]  /*26b00*/  LOP3.LUT R19, R19, 0x38, RZ, 0xc0, !PT ;  /* 0x0000003813137812 */ /* 0x000fc600078ec0ff */
[----:B------:R-:W-:-:S05]  /*26b10*/  IMAD R4, R23, 0x60, R20 ;  /* 0x0000006017047824 */ /* 0x000fca00078e0214 */
[----:B------:R-:W-:-:S04]  /*26b20*/  ISETP.GE.AND P0, PT, R4, R37, PT ;  /* 0x000000250400720c */ /* 0x000fc80003f06270 */
[----:B------:R-:W-:Y:S02]  /*26b30*/  ISETP.GT.U32.OR P0, PT, R20, 0x5f, P0 ;  /* 0x0000005f1400780c */ /* 0x000fe40000704470 */
[----:B------:R-:W-:Y:S01]  /*26b40*/  LOP3.LUT R16, R16, 0xfffffff7, RZ, 0xc0, !PT ;  /* 0xfffffff710107812 */ /* 0x000fe200078ec0ff */
[----:B------:R-:W-:Y:S01]  /*26b50*/  UMOV UR5, 0xffffffff ;  /* 0xffffffff00057882 */ /* 0x000fe20000000000 */
[----:B--2---:R-:W-:Y:S01]  /*26b60*/  IMAD.IADD R5, R4, 0x1, R18 ;  /* 0x0000000104057824 */ /* 0x004fe200078e0212 */
[----:B------:R-:W-:-:S03]  /*26b70*/  LOP3.LUT R18, R19, 0x40, RZ, 0xfc, !PT ;  /* 0x0000004013127812 */ /* 0x000fc600078efcff */
[----:B-1----:R-:W-:Y:S01]  /*26b80*/  @P1 IMAD.HI.U32 R6, R5, R6, RZ ;  /* 0x0000000605061227 */ /* 0x002fe200078e00ff */
[----:B------:R-:W-:-:S03]  /*26b90*/  ISETP.GE.AND P2, PT, R18, UR4, PT ;  /* 0x0000000412007c0c */ /* 0x000fc6000bf46270 */
[----:B------:R-:W-:Y:S01]  /*26ba0*/  IMAD.MOV.U32 R4, RZ, RZ, R5 ;  /* 0x000000ffff047224 */ /* 0x000fe200078e0005 */
[----:B------:R-:W-:Y:S02]  /*26bb0*/  @P1 SHF.R.U32.HI R4, RZ, R7, R6 ;  /* 0x00000007ff041219 */ /* 0x000fe40000011606 */
[----:B------:R-:W-:Y:S01]  /*26bc0*/  ISETP.GE.AND P1, PT, R19, UR4, PT ;  /* 0x0000000413007c0c */ /* 0x000fe2000bf26270 */
[----:B------:R-:W-:Y:S02]  /*26bd0*/  ULDC UR4, c[0x0][0x2f4] ;  /* 0x0000bd0000047ab9 */ /* 0x000fe40000000800 */
[----:B------:R-:W-:Y:S01]  /*26be0*/  IMAD.MOV R2, RZ, RZ, -R4 ;  /* 0x000000ffff027224 */ /* 0x000fe200078e0a04 */
[----:B------:R-:W-:-:S03]  /*26bf0*/  SEL R29, RZ, 0x1, P1 ;  /* 0x00000001ff1d7807 */ /* 0x000fc60000800000 */
[----:B------:R-:W-:Y:S01]  /*26c00*/  IMAD R0, R0, R2, R5 ;  /* 0x0000000200007224 */ /* 0x000fe200078e0205 */
[----:B------:R-:W-:Y:S01]  /*26c10*/  SEL R5, RZ, 0xffffffff, P2 ;  /* 0xffffffffff057807 */ /* 0x000fe20001000000 */
[----:B------:R-:W0:Y:S04]  /*26c20*/  @!P0 LDC.64 R2, c[0x0][0x428] ;  /* 0x00010a00ff028b82 */ /* 0x000e280000000a00 */
[----:B------:R-:W-:Y:S01]  /*26c30*/  IMAD.SHL.U32 R6, R5, 0x2, RZ ;  /* 0x0000000205067824 */ /* 0x000fe200078e00ff */
[----:B------:R-:W-:-:S04]  /*26c40*/  @!P0 SHF.R.S32.HI R5, RZ, 0x1f, R4 ;  /* 0x0000001fff058819 */ /* 0x000fc80000011404 */
[----:B------:R-:W-:Y:S02]  /*26c50*/  LOP3.LUT R29, R6, 0x2, R29, 0xe2, !PT ;  /* 0x00000002061d7812 */ /* 0x000fe400078ee21d */
[----:B----4-:R-:W-:Y:S01]  /*26c60*/  SHF.R.S32.HI R8, RZ, 0x1f, R33 ;  /* 0x0000001fff087819 */ /* 0x010fe20000011421 */
[----:B0-----:R-:W-:-:S04]  /*26c70*/  @!P0 IMAD.WIDE.U32 R4, R33, R2, R4 ;  /* 0x0000000221048225 */ /* 0x001fc800078e0004 */
[----:B------:R-:W-:Y:S01]  /*26c80*/  @!P0 IMAD R6, R8, R2, RZ ;  /* 0x0000000208068224 */ /* 0x000fe200078e02ff */
[----:B------:R-:W-:Y:S01]  /*26c90*/  ISETP.GE.AND P2, PT, R19, UR4, PT ;  /* 0x0000000413007c0c */ /* 0x000fe2000bf46270 */
[----:B------:R0:W-:Y:S02]  /*26ca0*/  STL [R1+0x8], R8 ;  /* 0x0000080801007387 */ /* 0x0001e40000100800 */
[----:B------:R-:W-:Y:S02]  /*26cb0*/  @!P0 IMAD R6, R33, R3, R6 ;  /* 0x0000000321068224 */ /* 0x000fe400078e0206 */
[----:B------:R-:W1:Y:S02]  /*26cc0*/  @!P0 LDC.64 R2, c[0x0][0x418] ;  /* 0x00010600ff028b82 */ /* 0x000e640000000a00 */
[----:B------:R-:W-:Y:S02]  /*26cd0*/  @!P0 IMAD.IADD R6, R5, 0x1, R6 ;  /* 0x0000000105068824 */ /* 0x000fe400078e0206 */
[----:B------:R-:W-:Y:S01]  /*26ce0*/  IMAD.U32 R5, RZ, RZ, UR39 ;  /* 0x00000027ff057e24 */ /* 0x000fe2000f8e00ff */
[----:B-1----:R-:W-:-:S04]  /*26cf0*/  @!P0 LEA R2, P1, R4, R2, 0x2 ;  /* 0x0000000204028211 */ /* 0x002fc800078210ff */
[----:B------:R-:W-:Y:S01]  /*26d00*/  @!P0 LEA.HI.X R3, R4, R3, R6, 0x2, P1 ;  /* 0x0000000304038211 */ /* 0x000fe200008f1406 */
[----:B------:R-:W-:-:S06]  /*26d10*/  IMAD.MOV.U32 R4, RZ, RZ, RZ ;  /* 0x000000ffff047224 */ /* 0x000fcc00078e00ff */
[----:B------:R1:W5:Y:S01]  /*26d20*/  @!P0 LDG.E R4, desc[UR60][R2.64] ;  /* 0x0000003c02048981 */ /* 0x000362000c1e1900 */
[----:B------:R-:W-:Y:S02]  /*26d30*/  ISETP.GT.U32.AND P0, PT, R20, 0x5f, PT ;  /* 0x0000005f1400780c */ /* 0x000fe40003f04070 */
[----:B------:R-:W-:Y:S02]  /*26d40*/  ISETP.NE.AND P3, PT, R5, 0x3, PT ;  /* 0x000000030500780c */ /* 0x000fe40003f65270 */
[----:B0-----:R-:W-:Y:S02]  /*26d50*/  LOP3.LUT R8, R19, 0x80, RZ, 0xfc, !PT ;  /* 0x0000008013087812 */ /* 0x001fe400078efcff */
[----:B------:R-:W-:-:S07]  /*26d60*/  ISETP.GE.AND P1, PT, R18, UR4, PT ;  /* 0x0000000412007c0c */ /* 0x000fce000bf26270 */
[----:B------:R-:W-:Y:S02]  /*26d70*/  @P0 LOP3.LUT R16, R16, 0x8, RZ, 0xfc, !PT ;  /* 0x0000000810100812 */ /* 0x000fe400078efcff */
[----:B------:R-:W-:Y:S02]  /*26d80*/  ISETP.GE.AND P0, PT, R8, UR4, PT ;  /* 0x0000000408007c0c */ /* 0x000fe4000bf06270 */
[----:B------:R-:W-:-:S04]  /*26d90*/  LOP3.LUT R16, R16, 0xffffffef, RZ, 0xc0, !PT ;  /* 0xffffffef10107812 */ /* 0x000fc800078ec0ff */
[----:B------:R-:W-:-:S04]  /*26da0*/  @P3 LOP3.LUT R16, R16, 0x10, RZ, 0xfc, !PT ;  /* 0x0000001010103812 */ /* 0x000fc800078efcff */
[----:B------:R-:W-:-:S04]  /*26db0*/  LOP3.LUT R16, R16, 0xfffffffb, RZ, 0xc0, !PT ;  /* 0xfffffffb10107812 */ /* 0x000fc800078ec0ff */
[----:B------:R-:W-:-:S04]  /*26dc0*/  @P2 LOP3.LUT R16, R16, 0x4, RZ, 0xfc, !PT ;  /* 0x0000000410102812 */ /* 0x000fc800078efcff */
[----:B------:R-:W-:-:S04]  /*26dd0*/  LOP3.LUT R16, R16, 0xfffffffe, RZ, 0xc0, !PT ;  /* 0xfffffffe10107812 */ /* 0x000fc800078ec0ff */
[----:B------:R-:W-:-:S04]  /*26de0*/  LOP3.LUT R16, R16, 0xfffffffd, RZ, 0xc0, !PT ;  /* 0xfffffffd10107812 */ /* 0x000fc800078ec0ff */
[----:B------:R-:W-:-:S04]  /*26df0*/  @P1 LOP3.LUT R16, R16, 0x2, RZ, 0xfc, !PT ;  /* 0x0000000210101812 */ /* 0x000fc800078efcff */
[----:B------:R-:W-:Y:S01]  /*26e00*/  @P0 LOP3.LUT R16, R16, 0x1, RZ, 0xfc, !PT ;  /* 0x0000000110100812 */ /* 0x000fe200078efcff */
[----:B-1----:R-:W-:Y:S06]  /*26e10*/  BRA.DIV UR5, `(.L_x_1933) ;  /* 0x0000005605987947 */ /* 0x002fec000b800000 */
.L_x_2062:
[----:B------:R-:W-:Y:S05]  /*26e20*/  @!P3 BRA `(.L_x_1934) ;  /* 0x000000000004b947 */ /* 0x000fea0003800000 */
[----:B------:R-:W-:Y:S01]  /*26e30*/  BPT.TRAP 0x1 ;  /* 0x000000040000795c */ /* 0x000fe20000300000 */
.L_x_1934:
        /* <DEDUP_REMOVED lines=23> */
.L_x_2063:
[----:B------:R-:W-:Y:S05]  /*26fb0*/  BSYNC B0 ;  /* 0x0000000000007941 */ /* 0x000fea0003800000 */
.L_x_1935:
[----:B------:R-:W1:Y:S01]  /*26fc0*/  S2R R8, SR_TID.X ;  /* 0x0000000000087919 */ /* 0x000e620000002100 */
[----:B------:R-:W-:Y:S01]  /*26fd0*/  ULDC.64 UR4, c[0x0][0x300] ;  /* 0x0000c00000047ab9 */ /* 0x000fe20000000a00 */
[----:B------:R-:W-:Y:S01]  /*26fe0*/  ULDC.64 UR6, c[0x0][0x2e8] ;  /* 0x0000ba0000067ab9 */ /* 0x000fe20000000a00 */
[----:B------:R-:W-:Y:S01]  /*26ff0*/  IMAD R5, R5, UR4, RZ ;  /* 0x0000000405057c24 */ /* 0x000fe2000f8e02ff */
[----:B------:R-:W2:Y:S01]  /*27000*/  S2R R9, SR_TID.X ;  /* 0x0000000000097919 */ /* 0x000ea20000002100 */
[----:B0-----:R-:W-:Y:S01]  /*27010*/  IMAD.WIDE.U32 R2, R0, UR4, RZ ;  /* 0x0000000400027c25 */ /* 0x001fe2000f8e00ff */
[C---:B------:R-:W-:Y:S02]  /*27020*/  LOP3.LUT P4, RZ, R16.reuse, 0x4, RZ, 0xc0, !PT ;  /* 0x0000000410ff7812 */ /* 0x040fe4000788c0ff */
[----:B------:R-:W-:Y:S01]  /*27030*/  LOP3.LUT P3, RZ, R16, 0x2, RZ, 0xc0, !PT ;  /* 0x0000000210ff7812 */ /* 0x000fe2000786c0ff */
        /* <DEDUP_REMOVED lines=85> */
.L_x_2077:
        /* <DEDUP_REMOVED lines=12> */
.L_x_1938:
        /* <DEDUP_REMOVED lines=10> */
.L_x_1939:
[----:B------:R2:W-:Y:S02]  /*276f0*/  SYNCS.ARRIVE.TRANS64.A1T0 RZ, [R7+URZ+0x2a830], RZ ;  /* 0x02a830ff07ff79a7 */ /* 0x0005e4000810003f */
[----:B------:R-:W-:Y:S05]  /*27700*/  WARPSYNC.ALL ;  /* 0x0000000000007948 */ /* 0x000fea0003800000 */
[----:B------:R-:W-:Y:S01]  /*27710*/  ULDC.64 UR4, c[0x0][0xa00] ;  /* 0x0002800000047ab9 */ /* 0x000fe20000000a00 */
[----:B-1----:R-:W-:Y:S01]  /*27720*/  VIADD R2, R17, 0xc400 ;  /* 0x0000c40011027836 */ /* 0x002fe20000000000 */
[----:B------:R-:W-:Y:S01]  /*27730*/  BAR.SYNC.DEFER_BLOCKING 0x8, 0x180 ;  /* 0x0206000000007b1d */ /* 0x000fe20000010000 */
[----:B------:R-:W-:Y:S02]  /*27740*/  ISETP.NE.U32.AND P0, PT, RZ, UR4, PT ;  /* 0x00000004ff007c0c */ /* 0x000fe4000bf05070 */
[----:B------:R-:W-:-:S02]  /*27750*/  SHF.R.S32.HI R0, RZ, 0x1f, R27 ;  /* 0x0000001fff007819 */ /* 0x000fc4000001141b */
[----:B------:R-:W-:Y:S01]  /*27760*/  ISETP.NE.AND.EX P0, PT, RZ, UR5, PT, P0 ;  /* 0x00000005ff007c0c */ /* 0x000fe2000bf05300 */
[----:B------:R-:W-:Y:S01]  /*27770*/  ULDC.64 UR4, c[0x0][0x298] ;  /* 0x0000a60000047ab9 */ /* 0x000fe20000000a00 */
[----:B------:R-:W-:Y:S01]  /*27780*/  LOP3.LUT P1, RZ, R2, 0x3ff, RZ, 0xc0, !PT ;  /* 0x000003ff02ff7812 */ /* 0x000fe2000782c0ff */
[----:B------:R-:W-:Y:S01]  /*27790*/  BSSY B6, `(.L_x_1940) ;  /* 0x000001c000067945 */ /* 0x000fe20003800000 */
[----:B------:R-:W-:Y:S02]  /*277a0*/  SEL R0, R0, RZ, !P0 ;  /* 0x000000ff00007207 */ /* 0x000fe40004000000 */
[----:B------:R-:W-:-:S03]  /*277b0*/  SEL R2, R27, RZ, !P0 ;  /* 0x000000ff1b027207 */ /* 0x000fc60004000000 */
[----:B------:R1:W-:Y:S04]  /*277c0*/  STL [R1+0x28], R0 ;  /* 0x0000280001007387 */ /* 0x0003e80000100800 */
[----:B------:R3:W-:Y:S01]  /*277d0*/  STL [R1+0x14], R2 ;  /* 0x0000140201007387 */ /* 0x0007e20000100800 */
[----:B-1----:R-:W-:Y:S01]  /*277e0*/  SHF.R.S32.HI R0, RZ, 0x1f, R35 ;  /* 0x0000001fff007819 */ /* 0x002fe20000011423 */
[----:B---3--:R-:W-:-:S04]  /*277f0*/  IMAD.WIDE.U32 R2, R35, UR4, RZ ;  /* 0x0000000423027c25 */ /* 0x008fc8000f8e00ff */
[----:B------:R-:W-:Y:S01]  /*27800*/  IMAD R0, R0, UR4, RZ ;  /* 0x0000000400007c24 */ /* 0x000fe2000f8e02ff */
[----:B------:R1:W-:Y:S03]  /*27810*/  STL.64 [R1+0x18], R2 ;  /* 0x0000180201007387 */ /* 0x0003e60000100a00 */
[----:B------:R-:W-:-:S04]  /*27820*/  IMAD R0, R35, UR5, R0 ;  /* 0x0000000523007c24 */ /* 0x000fc8000f8e0200 */
[----:B------:R-:W-:Y:S01]  /*27830*/  IMAD.IADD R35, R3, 0x1, R0 ;  /* 0x0000000103237824 */ /* 0x000fe200078e0200 */
[----:B------:R-:W-:Y:S06]  /*27840*/  @!P1 BRA `(.L_x_1941) ;  /* 0x0000000000409947 */ /* 0x000fec0003800000 */
[----:B-1----:R-:W-:Y:S01]  /*27850*/  MOV R2, 0x0 ;  /* 0x0000000000027802 */ /* 0x002fe20000000f00 */
        /* <DEDUP_REMOVED lines=15> */
.L_x_1941:
[----:B------:R-:W-:Y:S05]  /*27950*/  BSYNC B6 ;  /* 0x0000000000067941 */ /* 0x000fea0003800000 */
.L_x_1940:
[----:B------:R-:W3:Y:S01]  /*27960*/  LDL.LU R20, [R1+0x28] ;  /* 0x0000280001147983 */ /* 0x000ee20000300800 */
[----:B------:R-:W-:Y:S01]  /*27970*/  ULDC.64 UR4, c[0x0][0x2d8] ;  /* 0x0000b60000047ab9 */ /* 0x000fe20000000a00 */
[----:B--2---:R-:W2:Y:S02]  /*27980*/  LDC R7, c[0x0][0x448] ;  /* 0x00011200ff077b82 */ /* 0x004ea40000000800 */
[----:B------:R-:W4:Y:S04]  /*27990*/  LDL.LU R21, [R1+0x14] ;  /* 0x0000140001157983 */ /* 0x000f280000300800 */
[----:B-1----:R-:W5:Y:S01]  /*279a0*/  LDL.LU.64 R2, [R1+0x18] ;  /* 0x0000180001027983 */ /* 0x002f620000300a00 */
[----:B------:R-:W1:Y:S01]  /*279b0*/  S2R R8, SR_TID.X ;  /* 0x0000000000087919 */ /* 0x000e620000002100 */
[----:B--2---:R-:W-:-:S13]  /*279c0*/  ISETP.NE.AND P0, PT, R7, 0x1, PT ;  /* 0x000000010700780c */ /* 0x004fda0003f05270 */
[----:B------:R-:W2:Y:S01]  /*279d0*/  @P0 LDC R6, c[0x0][0x44c] ;  /* 0x00011300ff060b82 */ /* 0x000ea20000000800 */
[----:B-1----:R-:W-:-:S05]  /*279e0*/  IMAD.SHL.U32 R8, R8, 0x8, RZ ;  /* 0x0000000808087824 */ /* 0x002fca00078e00ff */
[----:B------:R-:W-:Y:S01]  /*279f0*/  LOP3.LUT R8, R8, 0x38, RZ, 0xc0, !PT ;  /* 0x0000003808087812 */ /* 0x000fe200078ec0ff */
[----:B-----5:R-:W-:Y:S02]  /*27a00*/  IMAD.MOV.U32 R3, RZ, RZ, R35 ;  /* 0x000000ffff037224 */ /* 0x020fe400078e0023 */
[----:B------:R-:W-:-:S04]  /*27a10*/  IMAD.WIDE.U32 R2, R26, UR4, R2 ;  /* 0x000000041a027c25 */ /* 0x000fc8000f8e0002 */
[----:B------:R-:W-:Y:S01]  /*27a20*/  IMAD R3, R26, UR5, R3 ;  /* 0x000000051a037c24 */ /* 0x000fe2000f8e0203 */
[----:B------:R-:W-:Y:S02]  /*27a30*/  ULDC.64 UR4, c[0x0][0x2e0] ;  /* 0x0000b80000047ab9 */ /* 0x000fe40000000a00 */
[----:B---3--:R-:W-:Y:S02]  /*27a40*/  IMAD R0, R20, UR4, RZ ;  /* 0x0000000414007c24 */ /* 0x008fe4000f8e02ff */
[----:B------:R-:W1:Y:S01]  /*27a50*/  S2R R20, SR_TID.X ;  /* 0x0000000000147919 */ /* 0x000e620000002100 */
[----:B----4-:R-:W-:-:S04]  /*27a60*/  IMAD.WIDE.U32 R2, R21, UR4, R2 ;  /* 0x0000000415027c25 */ /* 0x010fc8000f8e0002 */
[----:B------:R-:W-:Y:S01]  /*27a70*/  IMAD R0, R21, UR5, R0 ;  /* 0x0000000515007c24 */ /* 0x000fe2000f8e0200 */
[----:B------:R-:W-:-:S03]  /*27a80*/  ULDC.64 UR4, c[0x0][0x2d0] ;  /* 0x0000b40000047ab9 */ /* 0x000fc60000000a00 */
[----:B------:R-:W-:Y:S02]  /*27a90*/  IMAD.IADD R3, R3, 0x1, R0 ;  /* 0x0000000103037824 */ /* 0x000fe400078e0200 */
[----:B------:R-:W3:Y:S01]  /*27aa0*/  @P0 LDC R0, c[0x0][0x450] ;  /* 0x00011400ff000b82 */ /* 0x000ee20000000800 */
[----:B-1----:R-:W-:-:S04]  /*27ab0*/  LOP3.LUT R20, R20, 0x7f, RZ, 0xc0, !PT ;  /* 0x0000007f14147812 */ /* 0x002fc800078ec0ff */
[----:B------:R-:W-:Y:S02]  /*27ac0*/  SHF.R.U32.HI R21, RZ, 0x3, R20 ;  /* 0x00000003ff157819 */ /* 0x000fe40000011614 */
[----:B------:R-:W1:Y:S02]  /*27ad0*/  S2R R20, SR_TID.X ;  /* 0x0000000000147919 */ /* 0x000e640000002100 */
[----:B-1----:R-:W-:-:S05]  /*27ae0*/  IMAD.SHL.U32 R20, R20, 0x10, RZ ;  /* 0x0000001014147824 */ /* 0x002fca00078e00ff */
[----:B------:R-:W-:Y:S02]  /*27af0*/  LOP3.LUT R20, R21, 0x70, R20, 0xf8, !PT ;  /* 0x0000007015147812 */ /* 0x000fe400078ef814 */
[----:B------:R-:W1:Y:S03]  /*27b00*/  S2R R21, SR_TID.X ;  /* 0x0000000000157919 */ /* 0x000e660000002100 */
[----:B------:R-:W-:Y:S02]  /*27b10*/  IMAD.IADD R5, R20, 0x1, R25 ;  /* 0x0000000114057824 */ /* 0x000fe400078e0219 */
[----:B------:R-:W4:Y:S02]  /*27b20*/  S2R R20, SR_TID.X ;  /* 0x0000000000147919 */ /* 0x000f240000002100 */
[----:B--2---:R-:W-:-:S04]  /*27b30*/  @P0 IMAD.HI.U32 R6, R5, R6, RZ ;  /* 0x0000000605060227 */ /* 0x004fc800078e00ff */
[----:B0-----:R-:W-:Y:S01]  /*27b40*/  IMAD.MOV.U32 R4, RZ, RZ, R5 ;  /* 0x000000ffff047224 */ /* 0x001fe200078e0005 */
[----:B---3--:R-:W-:-:S05]  /*27b50*/  @P0 SHF.R.U32.HI R4, RZ, R0, R6 ;  /* 0x00000000ff040219 */ /* 0x008fca0000011606 */
[----:B------:R-:W-:Y:S02]  /*27b60*/  IMAD.MOV R0, RZ, RZ, -R4 ;  /* 0x000000ffff007224 */ /* 0x000fe400078e0a04 */
[----:B------:R-:W-:-:S04]  /*27b70*/  IMAD.WIDE.U32 R2, R4, UR4, R2 ;  /* 0x0000000404027c25 */ /* 0x000fc8000f8e0002 */
[----:B------:R-:W-:Y:S01]  /*27b80*/  IMAD R0, R7, R0, R5 ;  /* 0x0000000007007224 */ /* 0x000fe200078e0205 */
[----:B------:R-:W-:-:S05]  /*27b90*/  SHF.R.S32.HI R5, RZ, 0x1f, R4 ;  /* 0x0000001fff057819 */ /* 0x000fca0000011404 */
[----:B------:R-:W-:Y:S02]  /*27ba0*/  IMAD R5, R5, UR4, RZ ;  /* 0x0000000405057c24 */ /* 0x000fe4000f8e02ff */
[----:B-1----:R-:W-:Y:S02]  /*27bb0*/  IMAD.SHL.U32 R21, R21, 0x8, RZ ;  /* 0x0000000815157824 */ /* 0x002fe400078e00ff */
[----:B------:R-:W-:Y:S01]  /*27bc0*/  IMAD R5, R4, UR5, R5 ;  /* 0x0000000504057c24 */ /* 0x000fe2000f8e0205 */
[----:B------:R-:W-:Y:S01]  /*27bd0*/  SHF.R.S32.HI R4, RZ, 0x1f, R0 ;  /* 0x0000001fff047819 */ /* 0x000fe20000011400 */
[----:B------:R-:W-:Y:S01]  /*27be0*/  ULDC.64 UR4, c[0x0][0x2c8] ;  /* 0x0000b20000047ab9 */ /* 0x000fe20000000a00 */
[----:B------:R-:W-:Y:S01]  /*27bf0*/  LOP3.LUT R21, R21, 0x38, RZ, 0xc0, !PT ;  /* 0x0000003815157812 */ /* 0x000fe200078ec0ff */
[----:B------:R-:W-:Y:S01]  /*27c00*/  IMAD.IADD R3, R3, 0x1, R5 ;  /* 0x0000000103037824 */ /* 0x000fe200078e0205 */
[----:B----4-:R-:W-:Y:S01]  /*27c10*/  LOP3.LUT R20, R20, 0x7f, RZ, 0xc0, !PT ;  /* 0x0000007f14147812 */ /* 0x010fe200078ec0ff */
[----:B------:R-:W-:Y:S01]  /*27c20*/  IMAD R4, R4, UR4, RZ ;  /* 0x0000000404047c24 */ /* 0x000fe2000f8e02ff */
[C---:B------:R-:W-:Y:S01]  /*27c30*/  LOP3.LUT R9, R21.reuse, 0x40, RZ, 0xfc, !PT ;  /* 0x0000004015097812 */ /* 0x040fe200078efcff */
[----:B------:R-:W-:Y:S01]  /*27c40*/  IMAD.WIDE.U32 R2, R0, UR4, R2 ;  /* 0x0000000400027c25 */ /* 0x000fe2000f8e0002 */
[----:B------:R-:W-:-:S03]  /*27c50*/  LOP3.LUT R10, R21, 0x80, RZ, 0xfc, !PT ;  /* 0x00000080150a7812 */ /* 0x000fc600078efcff */
        /* <DEDUP_REMOVED lines=9> */
[----:B------:R-:W-:Y:S02]  /*27cf0*/  ISETP.GE.AND P0, PT, R10, UR4, PT ;  /* 0x000000040a007c0c */ /* 0x000fe4000bf06270 */
[----:B------:R-:W-:Y:S01]  /*27d00*/  SHF.R.U32.HI R9, RZ, 0x3, R20 ;  /* 0x00000003ff097819 */ /* 0x000fe20000011614 */
[----:B------:R-:W-:Y:S10]  /*27d10*/  BRA.DIV UR5, `(.L_x_1942) ;  /* 0x0000005205487947 */ /* 0x000ff4000b800000 */
[----:B------:R-:W0:Y:S01]  /*27d20*/  SHFL.IDX PT, R3, R0, RZ, 0x181f ;  /* 0x00181fff00037589 */ /* 0x000e2200000e0000 */
[----:B------:R-:W-:Y:S02]  /*27d30*/  IMAD R32, R32, R7, RZ ;  /* 0x0000000720207224 */ /* 0x000fe400078e02ff */
[----:B------:R-:W-:Y:S01]  /*27d40*/  IMAD.IADD R25, R9, 0x1, R25 ;  /* 0x0000000109197824 */ /* 0x000fe200078e0219 */
[----:B------:R-:W1:Y:S04]  /*27d50*/  SHFL.IDX PT, R2, R4, RZ, 0x181f ;  /* 0x00181fff04027589 */ /* 0x000e6800000e0000 */
[----:B------:R-:W-:Y:S01]  /*27d60*/  ISETP.GE.AND P1, PT, R25, R32, PT ;  /* 0x000000201900720c */ /* 0x000fe20003f26270 */
[----:B------:R-:W-:-:S12]  /*27d70*/  SHFL.IDX PT, R14, R0, 0x7, 0x181f ;  /* 0x00f81f00000e7f89 */ /* 0x000fd800000e0000 */
[----:B0-----:R-:W-:-:S05]  /*27d80*/  @!P1 LEA R5, P4, R8, R3, 0x1 ;  /* 0x0000000308059211 */ /* 0x001fca00078808ff */
[----:B-1----:R-:W-:Y:S02]  /*27d90*/  @!P1 IMAD.X R3, RZ, RZ, R2, P4 ;  /* 0x000000ffff039224 */ /* 0x002fe400020e0602 */
        /* <DEDUP_REMOVED lines=71> */
.L_x_2094:
[----:B------:R-:W-:Y:S01]  /*28210*/  VIADD R25, R25, 0x70 ;  /* 0x0000007019197836 */ /* 0x000fe20000000000 */
[----:B------:R-:W-:Y:S04]  /*28220*/  BSSY B0, `(.L_x_1943) ;  /* 0x000000b000007945 */ /* 0x000fe80003800000 */
[----:B------:R-:W-:-:S13]  /*28230*/  ISETP.GE.AND P1, PT, R25, R32, PT ;  /* 0x000000201900720c */ /* 0x000fda0003f26270 */
[----:B------:R-:W-:Y:S05]  /*28240*/  @P1 BRA `(.L_x_1944) ;  /* 0x0000000000201947 */ /* 0x000fea0003800000 */
[----:B0-----:R-:W-:-:S05]  /*28250*/  LEA R2, P1, R8, R14, 0x1 ;  /* 0x0000000e08027211 */ /* 0x001fca00078208ff */
[----:B------:R-:W-:-:S05]  /*28260*/  IMAD.X R3, RZ, RZ, R4, P1 ;  /* 0x000000ffff037224 */ /* 0x000fca00008e0604 */
[----:B------:R-:W-:Y:S01]  /*28270*/  @!PT LDS RZ, [RZ] ;  /* 0x00000000fffff984 */ /* 0x000fe20000000800 */
[----:B------:R-:W-:Y:S01]  /*28280*/  @!PT LDS RZ, [RZ] ;  /* 0x00000000fffff984 */ /* 0x000fe20000000800 */
[----:B------:R-:W-:Y:S01]  /*28290*/  @!PT LDS RZ, [RZ] ;  /* 0x00000000fffff984 */ /* 0x000fe20000000800 */
[----:B------:R1:W-:Y:S04]  /*282a0*/  LDGSTS.E.BYPASS.LTC128B.128 [R36+0xfc00], desc[UR60][R2.64], !P3 ;  /* 0x0fc0000002247fae */ /* 0x0003e8000d901d7c */
[----:B------:R1:W-:Y:S04]  /*282b0*/  LDGSTS.E.BYPASS.LTC128B.128 [R36+0x13c00], desc[UR60][R2.64+0x80], !P2 ;  /* 0x13c0008002247fae */ /* 0x0003e8000d101d7c */
[----:B------:R1:W-:Y:S02]  /*282c0*/  LDGSTS.E.BYPASS.LTC128B.128 [R36+0x17c00], desc[UR60][R2.64+0x100], !P0 ;  /* 0x17c0010002247fae */ /* 0x0003e4000c101d7c */
.L_x_1944:
[----:B------:R-:W-:Y:S05]  /*282d0*/  BSYNC B0 ;  /* 0x0000000000007941 */ /* 0x000fea0003800000 */
.L_x_1943:
[----:B------:R-:W-:Y:S01]  /*282e0*/  NOP ;  /* 0x0000000000007918 */ /* 0x000fe20000000000 */
[----:B------:R-:W-:-:S13]  /*282f0*/  PLOP3.LUT P0, PT, PT, PT, PT, 0x80, 0x0 ;  /* 0x000000000000781c */ /* 0x000fda0003f0f070 */
.L_x_1945:
[----:B------:R-:W-:Y:S02]  /*28300*/  PLOP3.LUT P1, PT, P1, P0, PT, 0xa2, 0x0 ;  /* 0x000000000000781c */ /* 0x000fe40000f21472 */
[----:B------:R-:W-:-:S08]  /*28310*/  @P0 R2UR P1, UR4, R17 ;  /* 0x00000000110402ca */ /* 0x000fd00000020000 */
[----:B------:R-:W-:-:S05]  /*28320*/  @P0 PLOP3.LUT P0, PT, P1, PT, PT, 0x80, 0x0 ;  /* 0x000000000000081c */ /* 0x000fca0000f0f070 */
[----:B------:R-:W-:Y:S01]  /*28330*/  @!P1 SYNCS.ARRIVE.TRANS64.RED.A0T1 RZ, [UR4+0x2a800], RZ ;  /* 0x02a800ffffff99a7 */ /* 0x000fe20008200404 */
[----:B------:R-:W-:Y:S07]  /*28340*/  @!P1 ARRIVES.LDGSTSBAR.64.TRANSCNT [UR4+0x2a800] ;  /* 0x02a80000ff0099b0 */ /* 0x000fee0008000a84 */
[----:B------:R-:W-:Y:S05]  /*28350*/  @P0 BRA.U.ANY `(.L_x_1945) ;  /* 0xfffffffd00e80947 */ /* 0x000fea000393ffff */
[----:B01----:R-:W2:Y:S02]  /*28360*/  LDL.LU R2, [R1+0x24] ;  /* 0x0000240001027983 */ /* 0x003ea40000300800 */
[----:B--2---:R-:W-:-:S05]  /*28370*/  VIADD R2, R2, 0x1 ;  /* 0x0000000102027836 */ /* 0x004fca0000000000 */
[----:B------:R-:W-:Y:S01]  /*28380*/  LEA.HI R0, R2, R2, RZ, 0x1 ;  /* 0x0000000202007211 */ /* 0x000fe200078f08ff */
[----:B------:R0:W-:Y:S03]  /*28390*/  STL [R1+0x24], R2 ;  /* 0x0000240201007387 */ /* 0x0001e60000100800 */
[----:B------:R-:W-:-:S05]  /*283a0*/  LOP3.LUT R0, R0, 0xfffffffe, RZ, 0xc0, !PT ;  /* 0xfffffffe00007812 */ /* 0x000fca00078ec0ff */
[----:B------:R-:W-:-:S05]  /*283b0*/  IMAD.IADD R0, R2, 0x1, -R0 ;  /* 0x0000000102007824 */ /* 0x000fca00078e0a00 */
[----:B0-----:R-:W-:Y:S01]  /*283c0*/  SHF.L.U32 R2, R0, 0x1f, RZ ;  /* 0x0000001f00027819 */ /* 0x001fe200000006ff */
[----:B------:R-:W-:Y:S01]  /*283d0*/  NOP ;  /* 0x0000000000007918 */ /* 0x000fe20000000000 */
[----:B------:R-:W2:Y:S01]  /*283e0*/  LDL.LU R3, [R1+0x20] ;  /* 0x0000200001037983 */ /* 0x000ea20000300800 */
[----:B------:R0:W-:Y:S01]  /*283f0*/  SYNCS.ARRIVE.TRANS64.A1T0 RZ, [R17+URZ+0x2a800], RZ ;  /* 0x02a800ff11ff79a7 */ /* 0x0001e2000810003f */
[----:B------:R-:W-:Y:S01]  /*28400*/  BSSY B0, `(.L_x_1946) ;  /* 0x0000004000007945 */ /* 0x000fe20003800000 */
[----:B------:R-:W1:Y:S01]  /*28410*/  SYNCS.PHASECHK.TRANS64.TRYWAIT P0, [R17+URZ+0x2a820], R2 ;  /* 0x02a82002110075a7 */ /* 0x000e62000800017f */
[----:B--2---:R-:W-:Y:S02]  /*28420*/  VIADD R0, R3, 0xfffffffe ;  /* 0xfffffffe03007836 */ /* 0x004fe40000000000 */
[----:B01----:R-:W-:Y:S05]  /*28430*/  @!P0 BRA `(.L_x_1947) ;  /* 0x0000005400388947 */ /* 0x003fea0003800000 */
.L_x_2095:
[----:B------:R-:W-:Y:S05]  /*28440*/  BSYNC B0 ;  /* 0x0000000000007941 */ /* 0x000fea0003800000 */
.L_x_1946:
[----:B------:R-:W2:Y:S01]  /*28450*/  LDL R3, [R1] ;  /* 0x0000000001037983 */ /* 0x000ea20000100800 */
[----:B------:R-:W-:Y:S01]  /*28460*/  BSSY B0, `(.L_x_1948) ;  /* 0x00000f8000007945 */ /* 0x000fe20003800000 */
[----:B--2---:R-:W-:-:S13]  /*28470*/  ISETP.GE.AND P0, PT, R0, R3, PT ;  /* 0x000000030000720c */ /* 0x004fda0003f06270 */
[----:B------:R-:W-:Y:S05]  /*28480*/  @!P0 BRA `(.L_x_1949) ;  /* 0x0000000c00d48947 */ /* 0x000fea0003800000 */
[----:B------:R-:W-:Y:S02]  /*28490*/  IMAD.MOV.U32 R10, RZ, RZ, R28 ;  /* 0x000000ffff0a7224 */ /* 0x000fe400078e001c */
[----:B------:R-:W-:Y:S02]  /*284a0*/  IMAD.MOV.U32 R20, RZ, RZ, R30 ;  /* 0x000000ffff147224 */ /* 0x000fe400078e001e */
[----:B------:R-:W-:-:S07]  /*284b0*/  IMAD.MOV.U32 R32, RZ, RZ, R23 ;  /* 0x000000ffff207224 */ /* 0x000fce00078e0017 */
.L_x_1962:
[----:B0-----:R-:W2:Y:S01]  /*284c0*/  LDL R2, [R1+0x4] ;  /* 0x0000040001027983 */ /* 0x001ea20000100800 */
[----:B------:R-:W0:Y:S03]  /*284d0*/  LDC R7, c[0x0][0x430] ;  /* 0x00010c00ff077b82 */ /* 0x000e260000000800 */
[----:B------:R-:W3:Y:S01]  /*284e0*/  LDL R8, [R1+0x8] ;  /* 0x0000080001087983 */ /* 0x000ee20000100800 */
[----:B------:R-:W1:Y:S01]  /*284f0*/  S2R R3, SR_TID.X ;  /* 0x0000000000037919 */ /* 0x000e620000002100 */
[----:B------:R-:W4:Y:S01]  /*28500*/  S2R R9, SR_TID.X ;  /* 0x0000000000097919 */ /* 0x000f220000002100 */
[----:B0-----:R-:W-:-:S13]  /*28510*/  ISETP.NE.AND P0, PT, R7, 0x1, PT ;  /* 0x000000010700780c */ /* 0x001fda0003f05270 */
[----:B------:R-:W0:Y:S01]  /*28520*/  @P0 LDC R5, c[0x0][0x434] ;  /* 0x00010d00ff050b82 */ /* 0x000e220000000800 */
[----:B-1----:R-:W-:-:S04]  /*28530*/  LOP3.LUT R3, R3, 0x7f, RZ, 0xc0, !PT ;  /* 0x0000007f03037812 */ /* 0x002fc800078ec0ff */
[----:B------:R-:W-:Y:S01]  /*28540*/  SHF.R.U32.HI R3, RZ, 0x3, R3 ;  /* 0x00000003ff037819 */ /* 0x000fe20000011603 */
[----:B----4-:R-:W-:-:S05]  /*28550*/  IMAD.SHL.U32 R9, R9, 0x10, RZ ;  /* 0x0000001009097824 */ /* 0x010fca00078e00ff */
[----:B------:R-:W-:Y:S02]  /*28560*/  LOP3.LUT R9, R3, 0x70, R9, 0xf8, !PT ;  /* 0x0000007003097812 */ /* 0x000fe400078ef809 */
[----:B------:R-:W1:Y:S02]  /*28570*/  @P0 LDC R3, c[0x0][0x438] ;  /* 0x00010e00ff030b82 */ /* 0x000e640000000800 */
[----:B------:R-:W-:Y:S01]  /*28580*/  ISETP.GT.U32.AND P2, PT, R9, 0x5f, PT ;  /* 0x0000005f0900780c */ /* 0x000fe20003f44070 */
[----:B--2---:R-:W-:-:S04]  /*28590*/  IMAD R4, R0, 0x60, R2 ;  /* 0x0000006000047824 */ /* 0x004fc800078e0202 */
[----:B------:R-:W-:-:S04]  /*285a0*/  IMAD.IADD R4, R9, 0x1, R4 ;  /* 0x0000000109047824 */ /* 0x000fc800078e0204 */
[----:B0-----:R-:W-:-:S04]  /*285b0*/  @P0 IMAD.HI.U32 R6, R4, R5, RZ ;  /* 0x0000000504060227 */ /* 0x001fc800078e00ff */
[----:B------:R-:W-:Y:S01]  /*285c0*/  IMAD.MOV.U32 R2, RZ, RZ, R4 ;  /* 0x000000ffff027224 */ /* 0x000fe200078e0004 */
[----:B-1----:R-:W-:-:S05]  /*285d0*/  @P0 SHF.R.U32.HI R2, RZ, R3, R6 ;  /* 0x00000003ff020219 */ /* 0x002fca0000011606 */
        /* <DEDUP_REMOVED lines=13> */
[----:B------:R-:W-:Y:S01]  /*286b0*/  LOP3.LUT P1, RZ, R16, 0x10, RZ, 0xc0, !PT ;  /* 0x0000001010ff7812 */ /* 0x000fe2000782c0ff */
[----:B------:R-:W-:-:S05]  /*286c0*/  VIADD R28, R10, 0x1 ;  /* 0x000000010a1c7836 */ /* 0x000fca0000000000 */
[C---:B------:R-:W-:Y:S01]  /*286d0*/  ISETP.NE.AND P0, PT, R28.reuse, 0x2, PT ;  /* 0x000000021c00780c */ /* 0x040fe20003f05270 */
[----:B------:R-:W-:Y:S05]  /*286e0*/  YIELD ;  /* 0x0000000000007946 */ /* 0x000fea0003800000 */
[----:B------:R-:W-:Y:S01]  /*286f0*/  SEL R3, RZ, 0x1, P0 ;  /* 0x00000001ff037807 */ /* 0x000fe20000000000 */
[----:B------:R-:W-:Y:S01]  /*28700*/  IMAD.MOV.U32 R23, RZ, RZ, R0 ;  /* 0x000000ffff177224 */ /* 0x000fe200078e0000 */
[----:B------:R-:W-:Y:S02]  /*28710*/  SEL R28, R28, RZ, P0 ;  /* 0x000000ff1c1c7207 */ /* 0x000fe40000000000 */
[----:B------:R-:W-:Y:S01]  /*28720*/  LOP3.LUT R30, R20, R3, RZ, 0x3c, !PT ;  /* 0x00000003141e7212 */ /* 0x000fe200078e3cff */
[----:B0-----:R-:W-:Y:S06]  /*28730*/  @!P1 BRA `(.L_x_1950) ;  /* 0x0000000000049947 */ /* 0x001fec0003800000 */
[----:B------:R-:W-:Y:S01]  /*28740*/  BPT.TRAP 0x1 ;  /* 0x000000040000795c */ /* 0x000fe20000300000 */
.L_x_1950:
[----:B------:R-:W-:Y:S01]  /*28750*/  IMAD R5, R28, 0x8, R17 ;  /* 0x000000081c057824 */ /* 0x000fe200078e0211 */
[----:B------:R-:W-:Y:S01]  /*28760*/  SHF.L.U32 R0, R30, 0x1f, RZ ;  /* 0x0000001f1e007819 */ /* 0x000fe200000006ff */
[----:B------:R-:W-:Y:S03]  /*28770*/  BSSY B1, `(.L_x_1951) ;  /* 0x0000003000017945 */ /* 0x000fe60003800000 */
[----:B------:R-:W0:Y:S02]  /*28780*/  SYNCS.PHASECHK.TRANS64.TRYWAIT P0, [R5+URZ+0x2a840], R0 ;  /* 0x02a84000050075a7 */ /* 0x000e24000800017f */
[----:B0-----:R-:W-:Y:S05]  /*28790*/  @!P0 BRA `(.L_x_1952) ;  /* 0x0000005000748947 */ /* 0x001fea0003800000 */
.L_x_2096:
[----:B------:R-:W-:Y:S05]  /*287a0*/  BSYNC B1 ;  /* 0x0000000000017941 */ /* 0x000fea0003800000 */
.L_x_1951:
[----:B------:R-:W-:Y:S01]  /*287b0*/  SHF.R.S32.HI R21, RZ, 0x1f, R7 ;  /* 0x0000001fff157819 */ /* 0x000fe20000011407 */
[----:B------:R-:W-:Y:S01]  /*287c0*/  ULDC.64 UR4, c[0x0][0x300] ;  /* 0x0000c00000047ab9 */ /* 0x000fe20000000a00 */
[----:B-----5:R-:W-:Y:S01]  /*287d0*/  SHF.R.S32.HI R25, RZ, 0x1f, R6 ;  /* 0x0000001fff197819 */ /* 0x020fe20000011406 */
[----:B------:R-:W-:Y:S01]  /*287e0*/  IMAD.WIDE.U32 R2, R7, UR4, RZ ;  /* 0x0000000407027c25 */ /* 0x000fe2000f8e00ff */
[----:B------:R-:W-:Y:S01]  /*287f0*/  ULDC.64 UR6, c[0x0][0x2e8] ;  /* 0x0000ba0000067ab9 */ /* 0x000fe20000000a00 */
[C---:B------:R-:W-:Y:S02]  /*28800*/  LOP3.LUT P3, RZ, R16.reuse, 0x4, RZ, 0xc0, !PT ;  /* 0x0000000410ff7812 */ /* 0x040fe4000786c0ff */
[----:B0-----:R-:W-:Y:S01]  /*28810*/  IMAD R0, R21, UR4, RZ ;  /* 0x0000000415007c24 */ /* 0x001fe2000f8e02ff */
        /* <DEDUP_REMOVED lines=59> */
.L_x_2110:
[----:B--2---:R-:W-:-:S05]  /*28bd0*/  IADD3 R2, P0, R2, R0, RZ ;  /* 0x0000000002027210 */ /* 0x004fca0007f1e0ff */
        /* <DEDUP_REMOVED lines=9> */
.L_x_1954:
        /* <DEDUP_REMOVED lines=10> */
.L_x_1955:
[----:B------:R2:W-:Y:S01]  /*28d10*/  SYNCS.ARRIVE.TRANS64.A1T0 RZ, [R5+URZ+0x2a830], RZ ;  /* 0x02a830ff05ff79a7 */ /* 0x0005e2000810003f */
[----:B------:R-:W-:Y:S05]  /*28d20*/  @!P2 BRA `(.L_x_1956) ;  /* 0x000000000004a947 */ /* 0x000fea0003800000 */
[----:B------:R-:W-:Y:S01]  /*28d30*/  BPT.TRAP 0x1 ;  /* 0x000000040000795c */ /* 0x000fe20000300000 */
.L_x_1956:
[----:B-1----:R-:W-:Y:S01]  /*28d40*/  SHF.L.U32 R2, R20, 0x1f, RZ ;  /* 0x0000001f14027819 */ /* 0x002fe200000006ff */
[----:B--2---:R-:W-:Y:S01]  /*28d50*/  IMAD R5, R10, 0x8, R17 ;  /* 0x000000080a057824 */ /* 0x004fe200078e0211 */
[----:B------:R-:W-:Y:S03]  /*28d60*/  BSSY B1, `(.L_x_1957) ;  /* 0x0000003000017945 */ /* 0x000fe60003800000 */
[----:B------:R-:W1:Y:S02]  /*28d70*/  SYNCS.PHASECHK.TRANS64.TRYWAIT P0, [R5+URZ+0x2a860], R2 ;  /* 0x02a86002050075a7 */ /* 0x000e64000800017f */
[----:B-1----:R-:W-:Y:S05]  /*28d80*/  @!P0 BRA `(.L_x_1958) ;  /* 0x0000005000e88947 */ /* 0x002fea0003800000 */
.L_x_2111:
[----:B------:R-:W-:Y:S05]  /*28d90*/  BSYNC B1 ;  /* 0x0000000000017941 */ /* 0x000fea0003800000 */
.L_x_1957:
[----:B------:R-:W2:Y:S01]  /*28da0*/  S2R R3, SR_TID.X ;  /* 0x0000000000037919 */ /* 0x000ea20000002100 */
[----:B------:R-:W-:Y:S01]  /*28db0*/  UMOV UR4, 0xffffffff ;  /* 0xffffffff00047882 */ /* 0x000fe20000000000 */
[----:B0-----:R-:W-:Y:S01]  /*28dc0*/  IMAD R8, R32, -0x60, R37 ;  /* 0xffffffa020087824 */ /* 0x001fe200078e0225 */
[----:B------:R-:W-:Y:S01]  /*28dd0*/  LOP3.LUT P0, RZ, R29, 0x2, RZ, 0xc0, !PT ;  /* 0x000000021dff7812 */ /* 0x000fe2000780c0ff */
[----:B------:R-:W-:Y:S01]  /*28de0*/  IMAD R4, R10, 0x3000, R34 ;  /* 0x000030000a047824 */ /* 0x000fe200078e0222 */
[----:B--2---:R-:W-:-:S04]  /*28df0*/  LOP3.LUT R3, R3, 0x7f, RZ, 0xc0, !PT ;  /* 0x0000007f03037812 */ /* 0x004fc800078ec0ff */
[----:B------:R-:W-:-:S05]  /*28e00*/  SHF.R.U32.HI R3, RZ, 0x3, R3 ;  /* 0x00000003ff037819 */ /* 0x000fca0000011603 */
[----:B------:R-:W-:Y:S01]  /*28e10*/  IMAD.IADD R8, R8, 0x1, -R3 ;  /* 0x0000000108087824 */ /* 0x000fe200078e0a03 */
[----:B------:R-:W-:Y:S06]  /*28e20*/  BRA.DIV UR4, `(.L_x_1959) ;  /* 0x0000005204d47947 */ /* 0x000fec000b800000 */
[----:B-1----:R-:W0:Y:S01]  /*28e30*/  SHFL.IDX PT, R2, R18, RZ, 0x181f ;  /* 0x00181fff12027589 */ /* 0x002e2200000e0000 */
        /* <DEDUP_REMOVED lines=44> */
.L_x_2125:
[C---:B------:R-:W-:Y:S01]  /*29100*/  ISETP.LT.OR P1, PT, R8.reuse, 0x51, !P1 ;  /* 0x000000510800780c */ /* 0x040fe20004f21670 */
[----:B------:R-:W-:Y:S01]  /*29110*/  ULDC.64 UR4, c[0x0][0x328] ;  /* 0x0000ca0000047ab9 */ /* 0x000fe20000000a00 */
[----:B------:R-:W-:Y:S02]  /*29120*/  ISETP.LT.OR P0, PT, R8, 0x51, !P0 ;  /* 0x000000510800780c */ /* 0x000fe40004701670 */
[----:B-1----:R-:W-:Y:S01]  /*29130*/  IADD3 R2, P2, R2, R0, RZ ;  /* 0x0000000002027210 */ /* 0x002fe20007f5e0ff */
        /* <DEDUP_REMOVED lines=17> */
.L_x_1960:
        /* <DEDUP_REMOVED lines=10> */
.L_x_1961:
[----:B------:R-:W2:Y:S01]  /*292f0*/  LDL R0, [R1] ;  /* 0x0000000001007983 */ /* 0x000ea20000100800 */
[----:B------:R-:W-:Y:S01]  /*29300*/  IMAD.MOV.U32 R3, RZ, RZ, R25 ;  /* 0x000000ffff037224 */ /* 0x000fe200078e0019 */
[----:B------:R-:W-:Y:S01]  /*29310*/  ULDC.64 UR4, c[0x0][0x330] ;  /* 0x0000cc0000047ab9 */ /* 0x000fe20000000a00 */
[----:B------:R-:W-:Y:S01]  /*29320*/  ULDC.64 UR6, c[0x0][0x318] ;  /* 0x0000c60000067ab9 */ /* 0x000fe20000000a00 */
[----:B------:R1:W-:Y:S01]  /*29330*/  SYNCS.ARRIVE.TRANS64.A1T0 RZ, [R5+URZ+0x2a850], RZ ;  /* 0x02a850ff05ff79a7 */ /* 0x0003e2000810003f */
[----:B------:R-:W-:-:S04]  /*29340*/  IMAD.WIDE.U32 R2, R26, UR4, R2 ;  /* 0x000000041a027c25 */ /* 0x000fc8000f8e0002 */
[----:B------:R-:W-:Y:S01]  /*29350*/  IMAD R19, R26, UR5, R3 ;  /* 0x000000051a137c24 */ /* 0x000fe2000f8e0203 */
[C---:B0-----:R-:W-:Y:S01]  /*29360*/  LEA R18, P0, R2.reuse, UR6, 0x1 ;  /* 0x0000000602127c11 */ /* 0x041fe2000f8008ff */
[----:B------:R-:W-:Y:S02]  /*29370*/  IMAD.MOV.U32 R10, RZ, RZ, R28 ;  /* 0x000000ffff0a7224 */ /* 0x000fe400078e001c */
[----:B------:R-:W-:Y:S01]  /*29380*/  IMAD.MOV.U32 R20, RZ, RZ, R30 ;  /* 0x000000ffff147224 */ /* 0x000fe200078e001e */
[----:B------:R-:W-:Y:S01]  /*29390*/  LEA.HI.X R19, R2, UR7, R19, 0x1, P0 ;  /* 0x0000000702137c11 */ /* 0x000fe200080f0c13 */
[----:B------:R-:W-:Y:S01]  /*293a0*/  IMAD.MOV.U32 R32, RZ, RZ, R23 ;  /* 0x000000ffff207224 */ /* 0x000fe200078e0017 */
[C---:B--2---:R-:W-:Y:S01]  /*293b0*/  ISETP.GT.AND P0, PT, R23.reuse, R0, PT ;  /* 0x000000001700720c */ /* 0x044fe20003f04270 */
[----:B------:R-:W-:-:S12]  /*293c0*/  VIADD R0, R23, 0xffffffff ;  /* 0xffffffff17007836 */ /* 0x000fd80000000000 */
[----:B-1----:R-:W-:Y:S05]  /*293d0*/  @P0 BRA `(.L_x_1962) ;  /* 0xfffffff000380947 */ /* 0x002fea000383ffff */
.L_x_1949:
[----:B------:R-:W-:Y:S05]  /*293e0*/  BSYNC B0 ;  /* 0x0000000000007941 */ /* 0x000fea0003800000 */
.L_x_1948:
[----:B0-----:R-:W0:Y:S01]  /*293f0*/  S2R R2, SR_TID.X ;  /* 0x0000000000027919 */ /* 0x001e220000002100 */
[----:B------:R-:W-:Y:S01]  /*29400*/  BSSY B0, `(.L_x_1963) ;  /* 0x0000010000007945 */ /* 0x000fe20003800000 */
[----:B0-----:R-:W-:-:S04]  /*29410*/  LOP3.LUT R2, R2, 0x7f, RZ, 0xc0, !PT ;  /* 0x0000007f02027812 */ /* 0x001fc800078ec0ff */
[----:B------:R-:W-:-:S13]  /*29420*/  ISETP.NE.AND P0, PT, R2, RZ, PT ;  /* 0x000000ff0200720c */ /* 0x000fda0003f05270 */
[----:B------:R-:W-:Y:S05]  /*29430*/  @P0 BRA `(.L_x_1964) ;  /* 0x0000000000300947 */ /* 0x000fea0003800000 */
[----:B------:R-:W0:Y:S01]  /*29440*/  S2R R5, SR_LANEID ;  /* 0x0000000000057919 */ /* 0x000e220000000000 */
[----:B------:R-:W-:Y:S01]  /*29450*/  VOTEU.ANY UR4, UPT, PT ;  /* 0x0000000000047886 */ /* 0x000fe200038e0100 */
[----:B------:R-:W1:Y:S01]  /*29460*/  LDC.64 R2, c[0x0][0xc60] ;  /* 0x00031800ff027b82 */ /* 0x000e620000000a00 */
[----:B------:R-:W0:Y:S02]  /*29470*/  FLO.U32 R0, UR4 ;  /* 0x0000000400007d00 */ /* 0x000e2400080e0000 */
[----:B0-----:R-:W-:-:S06]  /*29480*/  ISETP.EQ.U32.AND P0, PT, R0, R5, PT ;  /* 0x000000050000720c */ /* 0x001fcc0003f02070 */
[----:B------:R-:W1:Y:S07]  /*29490*/  POPC R5, UR4 ;  /* 0x0000000400057d09 */ /* 0x000e6e0008000000 */
[----:B-1----:R-:W2:Y:S01]  /*294a0*/  @P0 ATOMG.E.ADD.STRONG.GPU PT, R3, desc[UR60][R2.64], R5 ;  /* 0x00000005020309a8 */ /* 0x002ea200081ee1fc */
[----:B------:R-:W0:Y:S02]  /*294b0*/  S2R R4, SR_LTMASK ;  /* 0x0000000000047919 */ /* 0x000e240000003900 */
[----:B0-----:R-:W-:-:S04]  /*294c0*/  LOP3.LUT R4, R4, UR4, RZ, 0xc0, !PT ;  /* 0x0000000404047c12 */ /* 0x001fc8000f8ec0ff */
[----:B------:R-:W0:Y:S01]  /*294d0*/  POPC R7, R4 ;  /* 0x0000000400077309 */ /* 0x000e220000000000 */
[----:B--2---:R-:W0:Y:S02]  /*294e0*/  SHFL.IDX PT, R0, R3, R0, 0x1f ;  /* 0x00001f0003007589 */ /* 0x004e2400000e0000 */
[----:B0-----:R-:W-:-:S07]  /*294f0*/  IADD3 R24, R0, UR38, R7 ;  /* 0x0000002600187c10 */ /* 0x001fce000fffe007 */
.L_x_1964:
[----:B------:R-:W-:Y:S05]  /*29500*/  BSYNC B0 ;  /* 0x0000000000007941 */ /* 0x000fea0003800000 */
.L_x_1963:
[----:B------:R-:W-:-:S13]  /*29510*/  LOP3.LUT P0, RZ, R16, 0x10, RZ, 0xc0, !PT ;  /* 0x0000001010ff7812 */ /* 0x000fda000780c0ff */
[----:B------:R-:W-:Y:S05]  /*29520*/  @!P0 BRA `(.L_x_1965) ;  /* 0x0000000000048947 */ /* 0x000fea0003800000 */
[----:B------:R-:W-:Y:S01]  /*29530*/  BPT.TRAP 0x1 ;  /* 0x000000040000795c */ /* 0x000fe20000300000 */
.L_x_1965:
[----:B------:R-:W-:Y:S01]  /*29540*/  IMAD R0, R28, 0x8, R17 ;  /* 0x000000081c007824 */ /* 0x000fe200078e0211 */
[----:B------:R-:W-:Y:S01]  /*29550*/  SHF.L.U32 R3, R30, 0x1f, RZ ;  /* 0x0000001f1e037819 */ /* 0x000fe200000006ff */
[----:B------:R-:W-:Y:S01]  /*29560*/  BSSY B0, `(.L_x_1966) ;  /* 0x0000004000007945 */ /* 0x000fe20003800000 */
[----:B------:R-:W-:Y:S02]  /*29570*/  IMAD R6, R23, -0x60, R37 ;  /* 0xffffffa017067824 */ /* 0x000fe400078e0225 */
[----:B------:R-:W0:Y:S02]  /*29580*/  SYNCS.PHASECHK.TRANS64.TRYWAIT P0, [R0+URZ+0x2a860], R3 ;  /* 0x02a86003000075a7 */ /* 0x000e24000800017f */
[----:B0-----:R-:W-:Y:S05]  /*29590*/  @!P0 BRA `(.L_x_1967) ;  /* 0x0000005000e88947 */ /* 0x001fea0003800000 */
.L_x_2126:
[----:B------:R-:W-:Y:S05]  /*295a0*/  BSYNC B0 ;  /* 0x0000000000007941 */ /* 0x000fea0003800000 */
.L_x_1966:
        /* <DEDUP_REMOVED lines=57> */
.L_x_2140:
        /* <DEDUP_REMOVED lines=11> */
.L_x_1969:
        /* <DEDUP_REMOVED lines=10> */
.L_x_1970:
[----:B------:R2:W-:Y:S01]  /*29a90*/  SYNCS.ARRIVE.TRANS64.A1T0 RZ, [R0+URZ+0x2a850], RZ ;  /* 0x02a850ff00ff79a7 */ /* 0x0005e2000810003f */
[----:B------:R-:W-:-:S05]  /*29aa0*/  VIADD R28, R28, 0x1 ;  /* 0x000000011c1c7836 */ /* 0x000fca0000000000 */
[----:B------:R-:W-:-:S04]  /*29ab0*/  ISETP.NE.AND P0, PT, R28, 0x2, PT ;  /* 0x000000021c00780c */ /* 0x000fc80003f05270 */
[----:B0-----:R-:W-:Y:S02]  /*29ac0*/  SEL R3, RZ, 0x1, P0 ;  /* 0x00000001ff037807 */ /* 0x001fe40000000000 */
[----:B------:R-:W-:Y:S02]  /*29ad0*/  SEL R28, R28, RZ, P0 ;  /* 0x000000ff1c1c7207 */ /* 0x000fe40000000000 */
[----:B--2---:R-:W-:-:S07]  /*29ae0*/  LOP3.LUT R30, R30, R3, RZ, 0x3c, !PT ;  /* 0x000000031e1e7212 */ /* 0x004fce00078e3cff */
.L_x_1927:
[----:B------:R-:W-:Y:S05]  /*29af0*/  BSYNC B7 ;  /* 0x0000000000077941 */ /* 0x000fea0003800000 */
.L_x_1925:
[----:B------:R-:W-:-:S13]  /*29b00*/  LOP3.LUT P0, RZ, R16, 0x20, RZ, 0xc0, !PT ;  /* 0x0000002010ff7812 */ /* 0x000fda000780c0ff */
[----:B------:R-:W-:Y:S05]  /*29b10*/  @!P0 BRA `(.L_x_1971) ;  /* 0x0000000000248947 */ /* 0x000fea0003800000 */
[----:B------:R-:W-:Y:S05]  /*29b20*/  WARPSYNC.ALL ;  /* 0x0000000000007948 */ /* 0x000fea0003800000 */
[----:B------:R-:W2:Y:S08]  /*29b30*/  S2UR UR5, SR_CgaCtaId ;  /* 0x00000000000579c3 */ /* 0x000eb00000008800 */
[----:B------:R-:W-:Y:S06]  /*29b40*/  BAR.SYNC.DEFER_BLOCKING 0x5, 0x180 ;  /* 0x0146000000007b1d */ /* 0x000fec0000010000 */
[----:B------:R-:W-:-:S02]  /*29b50*/  UMOV UR4, 0x400 ;  /* 0x0000040000047882 */ /* 0x000fc40000000000 */
[----:B--2---:R-:W-:-:S06]  /*29b60*/  ULEA UR4, UR5, UR4, 0x18 ;  /* 0x0000000405047291 */ /* 0x004fcc000f8ec03f */
[----:B0-----:R-:W-:-:S05]  /*29b70*/  IMAD.U32 R17, RZ, RZ, UR4 ;  /* 0x00000004ff117e24 */ /* 0x001fca000f8e00ff */
[----:B------:R0:W2:Y:S01]  /*29b80*/  LDS.128 R24, [R17+0x2a8d0] ;  /* 0x02a8d00011187984 */ /* 0x0000a20000000c00 */
[----:B------:R-:W-:Y:S06]  /*29b90*/  BAR.ARV 0x4, 0x180 ;  /* 0x0106000000007b1d */ /* 0x000fec0000002000 */
[----:B------:R-:W-:Y:S05]  /*29ba0*/  BRA `(.L_x_1972) ;  /* 0x0000000c00d47947 */ /* 0x000fea0003800000 */
.L_x_1971:
[----:B------:R-:W2:Y:S01]  /*29bb0*/  S2R R8, SR_TID.X ;  /* 0x0000000000087919 */ /* 0x000ea20000002100 */
[----:B------:R-:W-:Y:S01]  /*29bc0*/  UMOV UR4, 0xffffffff ;  /* 0xffffffff00047882 */ /* 0x000fe20000000000 */
[----:B--2---:R-:W-:-:S04]  /*29bd0*/  LOP3.LUT R8, R8, 0x1f, RZ, 0xc0, !PT ;  /* 0x0000001f08087812 */ /* 0x004fc800078ec0ff */
[----:B------:R-:W-:Y:S01]  /*29be0*/  ISETP.NE.AND P0, PT, R8, 0x1f, PT ;  /* 0x0000001f0800780c */ /* 0x000fe20003f05270 */
[----:B------:R-:W-:-:S12]  /*29bf0*/  BRA.DIV UR4, `(.L_x_1973) ;  /* 0x0000005604507947 */ /* 0x000fd8000b800000 */
[----:B------:R-:W-:Y:S01]  /*29c00*/  IMAD.IADD R7, R27, 0x1, R8 ;  /* 0x000000011b077824 */ /* 0x000fe200078e0208 */
[----:B------:R-:W-:-:S04]  /*29c10*/  ULDC UR4, c[0x0][0xc3c] ;  /* 0x00030f0000047ab9 */ /* 0x000fc80000000800 */
[----:B------:R-:W-:-:S13]  /*29c20*/  ISETP.GE.OR P1, PT, R7, UR4, !P0 ;  /* 0x0000000407007c0c */ /* 0x000fda000c726670 */
[----:B------:R-:W2:Y:S08]  /*29c30*/  @!P1 LDC.64 R2, c[0x0][0xc80] ;  /* 0x00032000ff029b82 */ /* 0x000eb00000000a00 */
[----:B------:R-:W3:Y:S01]  /*29c40*/  @!P1 LDC.64 R4, c[0x0][0xc78] ;  /* 0x00031e00ff049b82 */ /* 0x000ee20000000a00 */
[----:B--2---:R-:W-:-:S05]  /*29c50*/  @!P1 IMAD.WIDE R2, R7, 0x4, R2 ;  /* 0x0000000407029825 */ /* 0x004fca00078e0202 */
[----:B-1----:R3:W2:Y:S02]  /*29c60*/  @!P1 LDG.E R6, desc[UR60][R2.64] ;  /* 0x0000003c02069981 */ /* 0x0026a4000c1e1900 */
[----:B---3--:R-:W-:-:S05]  /*29c70*/  @!P1 IMAD.WIDE R2, R7, 0x4, R4 ;  /* 0x0000000407029825 */ /* 0x008fca00078e0204 */
        /* <DEDUP_REMOVED lines=10> */
[----:B------:R-:W-:Y:S02]  /*29d20*/  IMAD.MOV.U32 R6, RZ, RZ, RZ ;  /* 0x000000ffff067224 */ /* 0x000fe400078e00ff */
[----:B---3--:R-:W-:Y:S01]  /*29d30*/  @!P1 IMAD.MOV.U32 R4, RZ, RZ, R5 ;  /* 0x000000ffff049224 */ /* 0x008fe200078e0005 */
[----:B------:R-:W-:-:S03]  /*29d40*/  ISETP.NE.AND P1, PT, R8, RZ, PT ;  /* 0x000000ff0800720c */ /* 0x000fc60003f25270 */
[----:B------:R-:W-:-:S05]  /*29d50*/  IMAD R13, R4, R25, RZ ;  /* 0x00000019040d7224 */ /* 0x000fca00078e02ff */
        /* <DEDUP_REMOVED lines=15> */
[----:B------:R1:W2:Y:S02]  /*29e50*/  SHFL.IDX PT, R14, R2, 0x1f, 0x1f ;  /* 0x03e01f00020e7f89 */ /* 0x0002a400000e0000 */
.L_x_2150:
[----:B------:R-:W-:Y:S02]  /*29e60*/  ULDC UR4, c[0x0][0xc38] ;  /* 0x00030e0000047ab9 */ /* 0x000fe40000000800 */
[----:B------:R-:W-:-:S04]  /*29e70*/  IMAD.U32 R5, RZ, RZ, UR4 ;  /* 0x00000004ff057e24 */ /* 0x000fc8000f8e00ff */
[----:B--2---:R-:W-:-:S04]  /*29e80*/  IMAD R14, R14, R5, RZ ;  /* 0x000000050e0e7224 */ /* 0x004fc800078e02ff */
[----:B------:R-:W-:-:S05]  /*29e90*/  IMAD.IADD R7, R7, 0x1, R14 ;  /* 0x0000000107077824 */ /* 0x000fca00078e020e */
[----:B------:R-:W-:-:S13]  /*29ea0*/  ISETP.GT.AND P6, PT, R7, R0, PT ;  /* 0x000000000700720c */ /* 0x000fda0003fc4270 */
[----:B------:R-:W-:Y:S05]  /*29eb0*/  @P6 BRA `(.L_x_1974) ;  /* 0x0000000000a46947 */ /* 0x000fea0003800000 */
.L_x_1977:
[----:B-1----:R-:W1:Y:S01]  /*29ec0*/  LDC R2, c[0x0][0xc3c] ;  /* 0x00030f00ff027b82 */ /* 0x002e620000000800 */
[----:B------:R-:W-:-:S05]  /*29ed0*/  VIADD R27, R27, 0x1f ;  /* 0x0000001f1b1b7836 */ /* 0x000fca0000000000 */
[----:B-1----:R-:W-:-:S13]  /*29ee0*/  ISETP.GE.AND P6, PT, R27, R2, PT ;  /* 0x000000021b00720c */ /* 0x002fda0003fc6270 */
[----:B------:R-:W-:Y:S05]  /*29ef0*/  @P6 BRA `(.L_x_1975) ;  /* 0x0000000800bc6947 */ /* 0x000fea0003800000 */
[----:B------:R-:W1:Y:S01]  /*29f00*/  S2R R3, SR_TID.X ;  /* 0x0000000000037919 */ /* 0x000e620000002100 */
[----:B------:R-:W-:Y:S01]  /*29f10*/  IMAD.MOV.U32 R25, RZ, RZ, RZ ;  /* 0x000000ffff197224 */ /* 0x000fe200078e00ff */
[----:B-1----:R-:W-:-:S05]  /*29f20*/  LOP3.LUT R3, R3, 0x1f, RZ, 0xc0, !PT ;  /* 0x0000001f03037812 */ /* 0x002fca00078ec0ff */
[----:B------:R-:W-:-:S05]  /*29f30*/  IMAD.IADD R9, R27, 0x1, R3 ;  /* 0x000000011b097824 */ /* 0x000fca00078e0203 */
[----:B------:R-:W-:-:S13]  /*29f40*/  ISETP.GE.OR P6, PT, R9, R2, !P0 ;  /* 0x000000020900720c */ /* 0x000fda00047c6670 */
[----:B------:R-:W1:Y:S08]  /*29f50*/  @!P6 LDC.64 R2, c[0x0][0xc80] ;  /* 0x00032000ff02eb82 */ /* 0x000e700000000a00 */
[----:B------:R-:W2:Y:S01]  /*29f60*/  @!P6 LDC.64 R4, c[0x0][0xc78] ;  /* 0x00031e00ff04eb82 */ /* 0x000ea20000000a00 */
[----:B-1----:R-:W-:-:S05]  /*29f70*/  @!P6 IMAD.WIDE R2, R9, 0x4, R2 ;  /* 0x000000040902e825 */ /* 0x002fca00078e0202 */
[----:B------:R2:W3:Y:S02]  /*29f80*/  @!P6 LDG.E R25, desc[UR60][R2.64] ;  /* 0x0000003c0219e981 */ /* 0x0004e4000c1e1900 */
[----:B--2---:R-:W-:-:S04]  /*29f90*/  @!P6 IMAD.WIDE R2, R9, 0x4, R4 ;  /* 0x000000040902e825 */ /* 0x004fc800078e0204 */
[----:B------:R-:W-:-:S06]  /*29fa0*/  IMAD.MOV.U32 R4, RZ, RZ, RZ ;  /* 0x000000ffff047224 */ /* 0x000fcc00078e00ff */
[----:B------:R-:W3:Y:S01]  /*29fb0*/  @!P6 LDG.E R4, desc[UR60][R2.64] ;  /* 0x0000003c0204e981 */ /* 0x000ee2000c1e1900 */
[----:B------:R-:W-:Y:S01]  /*29fc0*/  UMOV UR4, 0xffffffff ;  /* 0xffffffff00047882 */ /* 0x000fe20000000000 */
[----:B---3--:R-:W-:Y:S02]  /*29fd0*/  IMAD R13, R4, R25, RZ ;  /* 0x00000019040d7224 */ /* 0x008fe400078e02ff */
[----:B------:R-:W-:Y:S05]  /*29fe0*/  BRA.DIV UR4, `(.L_x_1976) ;  /* 0x0000005604907947 */ /* 0x000fea000b800000 */
        /* <DEDUP_REMOVED lines=16> */
.L_x_2158:
[----:B------:R-:W-:Y:S02]  /*2a0f0*/  ULDC UR4, c[0x0][0xc38] ;  /* 0x00030e0000047ab9 */ /* 0x000fe40000000800 */
[----:B------:R-:W-:-:S04]  /*2a100*/  IMAD.U32 R5, RZ, RZ, UR4 ;  /* 0x00000004ff057e24 */ /* 0x000fc8000f8e00ff */
[----:B--2---:R-:W-:-:S04]  /*2a110*/  IMAD R14, R14, R5, RZ ;  /* 0x000000050e0e7224 */ /* 0x004fc800078e02ff */
[----:B------:R-:W-:-:S05]  /*2a120*/  IMAD.IADD R7, R14, 0x1, R7 ;  /* 0x000000010e077824 */ /* 0x000fca00078e0207 */
[----:B------:R-:W-:-:S13]  /*2a130*/  ISETP.GT.AND P6, PT, R7, R0, PT ;  /* 0x000000000700720c */ /* 0x000fda0003fc4270 */
[----:B------:R-:W-:Y:S05]  /*2a140*/  @!P6 BRA `(.L_x_1977) ;  /* 0xfffffffc005ce947 */ /* 0x000fea000383ffff */
.L_x_1974:
[----:B------:R-:W-:Y:S01]  /*2a150*/  IMAD.IADD R7, R7, 0x1, -R14 ;  /* 0x0000000107077824 */ /* 0x000fe200078e0a0e */
[----:B------:R-:W-:-:S03]  /*2a160*/  UMOV UR4, 0xffffffff ;  /* 0xffffffff00047882 */ /* 0x000fc60000000000 */
[----:B------:R-:W-:-:S05]  /*2a170*/  IMAD R3, R2, R5, R7 ;  /* 0x0000000502037224 */ /* 0x000fca00078e0207 */
[----:B------:R-:W-:Y:S01]  /*2a180*/  ISETP.GT.AND P6, PT, R3, R0, PT ;  /* 0x000000000300720c */ /* 0x000fe20003fc4270 */
[----:B------:R-:W-:-:S12]  /*2a190*/  BRA.DIV UR4, `(.L_x_1978) ;  /* 0x0000005604dc7947 */ /* 0x000fd8000b800000 */
[----:B------:R-:W-:-:S04]  /*2a1a0*/  VOTE.ANY R3, PT, !P6 ;  /* 0x0000000000037806 */ /* 0x000fc800070e0100 */
[----:B------:R-:W2:Y:S02]  /*2a1b0*/  POPC R12, R3 ;  /* 0x00000003000c7309 */ /* 0x000ea40000000000 */
[----:B--2---:R2:W3:Y:S01]  /*2a1c0*/  SHFL.IDX PT, R25, R25, R12, 0x1f ;  /* 0x00001f0c19197589 */ /* 0x0044e200000e0000 */
[----:B------:R-:W-:-:S03]  /*2a1d0*/  IMAD.IADD R27, R12, 0x1, R27 ;  /* 0x000000010c1b7824 */ /* 0x000fc600078e021b */
[----:B------:R2:W4:Y:S04]  /*2a1e0*/  SHFL.IDX PT, R4, R4, R12, 0x1f ;  /* 0x00001f0c04047589 */ /* 0x00052800000e0000 */
.L_x_2163:
[----:B------:R-:W-:-:S13]  /*2a1f0*/  ISETP.NE.AND P0, PT, R3, RZ, PT ;  /* 0x000000ff0300720c */ /* 0x000fda0003f05270 */
[----:B------:R-:W-:Y:S05]  /*2a200*/  @!P0 BRA `(.L_x_1979) ;  /* 0x0000000000108947 */ /* 0x000fea0003800000 */
[----:B------:R-:W-:Y:S01]  /*2a210*/  UMOV UR4, 0xffffffff ;  /* 0xffffffff00047882 */ /* 0x000fe20000000000 */
[----:B--2---:R-:W-:Y:S02]  /*2a220*/  VIADD R12, R12, 0xffffffff ;  /* 0xffffffff0c0c7836 */ /* 0x004fe40000000000 */
[----:B------:R-:W-:Y:S05]  /*2a230*/  BRA.DIV UR4, `(.L_x_1980) ;  /* 0x0000005a04107947 */ /* 0x000fea000b800000 */
[----:B------:R2:W0:Y:S02]  /*2a240*/  SHFL.IDX PT, R6, R2, R12, 0x1f ;  /* 0x00001f0c02067589 */ /* 0x00042400000e0000 */
.L_x_1979:
[----:B----4-:R-:W-:Y:S01]  /*2a250*/  ISETP.NE.AND P0, PT, R4, 0x1, PT ;  /* 0x000000010400780c */ /* 0x010fe20003f05270 */
[----:B0-----:R-:W-:-:S04]  /*2a260*/  IMAD R24, R6, R5, R7 ;  /* 0x0000000506187224 */ /* 0x001fc800078e0207 */
[----:B------:R-:W-:-:S08]  /*2a270*/  IMAD.IADD R0, R0, 0x1, -R24 ;  /* 0x0000000100007824 */ /* 0x000fd000078e0a18 */
[----:B------:R-:W-:Y:S05]  /*2a280*/  @!P0 BRA `(.L_x_1981) ;  /* 0x0000000000dc8947 */ /* 0x000fea0003800000 */
[-C--:B---3--:R-:W-:Y:S02]  /*2a290*/  IABS R5, R25.reuse ;  /* 0x0000001900057213 */ /* 0x088fe40000000000 */
[----:B------:R-:W-:Y:S02]  /*2a2a0*/  IABS R6, R4 ;  /* 0x0000000400067213 */ /* 0x000fe40000000000 */
[----:B------:R-:W0:Y:S08]  /*2a2b0*/  I2F.RP R7, R5 ;  /* 0x0000000500077306 */ /* 0x000e300000209400 */
[----:B------:R-:W3:Y:S08]  /*2a2c0*/  I2F.RP R8, R6 ;  /* 0x0000000600087306 */ /* 0x000ef00000209400 */
[----:B0-----:R-:W1:Y:S08]  /*2a2d0*/  MUFU.RCP R7, R7 ;  /* 0x0000000700077308 */ /* 0x001e700000001000 */
[----:B---3--:R-:W-:Y:S01]  /*2a2e0*/  MUFU.RCP R8, R8 ;  /* 0x0000000800087308 */ /* 0x008fe20000001000 */
[----:B-12---:R-:W-:Y:S01]  /*2a2f0*/  VIADD R2, R7, 0xffffffe ;  /* 0x0ffffffe07027836 */ /* 0x006fe20000000000 */
        /* <DEDUP_REMOVED lines=43> */
[--C-:B------:R-:W-:Y:S02]  /*2a5b0*/  IMAD R4, R4, R2, R7.reuse ;  /* 0x0000000204047224 */ /* 0x100fe400078e0207 */
[----:B------:R-:W-:Y:S02]  /*2a5c0*/  IMAD.MOV R2, RZ, RZ, -R7 ;  /* 0x000000ffff027224 */ /* 0x000fe400078e0a07 */
[----:B------:R-:W-:Y:S02]  /*2a5d0*/  IMAD R26, R4, 0x10000, R5 ;  /* 0x00010000041a7824 */ /* 0x000fe400078e0205 */
[----:B------:R-:W-:Y:S01]  /*2a5e0*/  IMAD R2, R25, R2, R0 ;  /* 0x0000000219027224 */ /* 0x000fe200078e0200 */
[----:B------:R-:W-:Y:S06]  /*2a5f0*/  BRA `(.L_x_1982) ;  /* 0x0000000000f07947 */ /* 0x000fec0003800000 */
.L_x_1981:
[----:B-12---:R-:W0:Y:S02]  /*2a600*/  LDC.64 R2, c[0x0][0xc90] ;  /* 0x00032400ff027b82 */ /* 0x006e240000000a00 */
[----:B0-----:R-:W-:-:S05]  /*2a610*/  IMAD.WIDE R2, R27, 0x4, R2 ;  /* 0x000000041b027825 */ /* 0x001fca00078e0202 */
[----:B------:R0:W3:Y:S02]  /*2a620*/  LDG.E R6, desc[UR60][R2.64] ;  /* 0x0000003c02067981 */ /* 0x0000e4000c1e1900 */
[----:B0-----:R-:W-:Y:S02]  /*2a630*/  IMAD.MOV.U32 R2, RZ, RZ, RZ ;  /* 0x000000ffff027224 */ /* 0x001fe400078e00ff */
[----:B---3--:R-:W-:-:S05]  /*2a640*/  IMAD R7, R25, R6, RZ ;  /* 0x0000000619077224 */ /* 0x008fca00078e02ff */
        /* <DEDUP_REMOVED lines=55> */
.L_x_1982:
[----:B------:R-:W-:-:S05]  /*2a9c0*/  LOP3.LUT R2, RZ, R2, RZ, 0x33, !PT ;  /* 0x00000002ff027212 */ /* 0x000fca00078e33ff */
[----:B------:R-:W-:Y:S01]  /*2a9d0*/  IMAD.IADD R25, R25, 0x1, R2 ;  /* 0x0000000119197824 */ /* 0x000fe200078e0202 */
[----:B------:R-:W-:Y:S06]  /*2a9e0*/  BRA `(.L_x_1983) ;  /* 0x00000000001c7947 */ /* 0x000fec0003800000 */
.L_x_1975:
[----:B------:R-:W-:Y:S01]  /*2a9f0*/  UMOV UR4, URZ ;  /* 0x0000003f00047c82 */ /* 0x000fe20008000000 */
[----:B------:R-:W-:Y:S01]  /*2aa00*/  UMOV UR5, URZ ;  /* 0x0000003f00057c82 */ /* 0x000fe20008000000 */
[----:B------:R-:W-:Y:S01]  /*2aa10*/  ULDC UR6, c[0x0][0xc3c] ;  /* 0x00030f0000067ab9 */ /* 0x000fe20000000800 */
[----:B------:R-:W-:Y:S02]  /*2aa20*/  IMAD.MOV.U32 R24, RZ, RZ, R0 ;  /* 0x000000ffff187224 */ /* 0x000fe400078e0000 */
[----:B------:R-:W-:Y:S02]  /*2aa30*/  IMAD.U32 R25, RZ, RZ, UR4 ;  /* 0x00000004ff197e24 */ /* 0x000fe4000f8e00ff */
[----:B------:R-:W-:Y:S02]  /*2aa40*/  IMAD.U32 R26, RZ, RZ, UR5 ;  /* 0x00000005ff1a7e24 */ /* 0x000fe4000f8e00ff */
[----:B------:R-:W-:-:S07]  /*2aa50*/  IMAD.U32 R27, RZ, RZ, UR6 ;  /* 0x00000006ff1b7e24 */ /* 0x000fce000f8e00ff */
.L_x_1983:
[----:B------:R-:W1:Y:S01]  /*2aa60*/  S2R R0, SR_TID.X ;  /* 0x0000000000007919 */ /* 0x000e620000002100 */
[----:B------:R-:W-:Y:S05]  /*2aa70*/  WARPSYNC.ALL ;  /* 0x0000000000007948 */ /* 0x000fea0003800000 */
[----:B------:R-:W-:Y:S01]  /*2aa80*/  BAR.SYNC.DEFER_BLOCKING 0x4, 0x180 ;  /* 0x0106000000007b1d */ /* 0x000fe20000010000 */
[----:B-1----:R-:W-:-:S04]  /*2aa90*/  LOP3.LUT R0, R0, 0x1f, RZ, 0xc0, !PT ;  /* 0x0000001f00007812 */ /* 0x002fc800078ec0ff */
[----:B------:R-:W-:-:S13]  /*2aaa0*/  ISETP.NE.AND P0, PT, R0, RZ, PT ;  /* 0x000000ff0000720c */ /* 0x000fda0003f05270 */
[----:B------:R-:W0:Y:S01]  /*2aab0*/  @!P0 S2R R3, SR_CgaCtaId ;  /* 0x0000000000038919 */ /* 0x000e220000008800 */
[----:B------:R-:W-:-:S04]  /*2aac0*/  @!P0 MOV R0, 0x400 ;  /* 0x0000040000008802 */ /* 0x000fc80000000f00 */
[----:B0-----:R-:W-:-:S05]  /*2aad0*/  @!P0 LEA R17, R3, R0, 0x18 ;  /* 0x0000000003118211 */ /* 0x001fca00078ec0ff */
[----:B------:R3:W-:Y:S01]  /*2aae0*/  @!P0 STS.128 [R17+0x2a8d0], R24 ;  /* 0x02a8d01811008388 */ /* 0x0007e20000000c00 */
[----:B------:R-:W-:Y:S06]  /*2aaf0*/  BAR.ARV 0x5, 0x180 ;  /* 0x0146000000007b1d */ /* 0x000fec0000002000 */
.L_x_1972:
[----:B------:R-:W-:Y:S02]  /*2ab00*/  ULDC UR4, c[0x0][0xc3c] ;  /* 0x00030f0000047ab9 */ /* 0x000fe40000000800 */
[----:B--2---:R-:W-:-:S13]  /*2ab10*/  ISETP.GE.AND P0, PT, R27, UR4, PT ;  /* 0x000000041b007c0c */ /* 0x004fda000bf06270 */
[----:B------:R-:W-:Y:S05]  /*2ab20*/  @!P0 BRA `(.L_x_1984) ;  /* 0xffffff9400208947 */ /* 0x000fea000383ffff */
[----:B------:R-:W-:Y:S05]  /*2ab30*/  BSYNC B8 ;  /* 0x0000000000087941 */ /* 0x000fea0003800000 */
.L_x_1863:
[----:B------:R-:W2:Y:S01]  /*2ab40*/  LDL.LU R0, [R1+0x24] ;  /* 0x0000240001007983 */ /* 0x000ea20000300800 */
[----:B------:R-:W-:Y:S01]  /*2ab50*/  BSSY B0, `(.L_x_1985) ;  /* 0x000000b000007945 */ /* 0x000fe20003800000 */
[----:B------:R-:W4:Y:S01]  /*2ab60*/  S2R R5, SR_CgaCtaId ;  /* 0x0000000000057919 */ /* 0x000f220000008800 */
[----:B--2---:R-:W-:-:S05]  /*2ab70*/  VIADD R0, R0, 0x1 ;  /* 0x0000000100007836 */ /* 0x004fca0000000000 */
        /* <DEDUP_REMOVED lines=8> */
.L_x_2166:
[----:B------:R-:W-:Y:S05]  /*2ac00*/  BSYNC B0 ;  /* 0x0000000000007941 */ /* 0x000fea0003800000 */
.L_x_1985:
[----:B------:R-:W-:-:S03]  /*2ac10*/  UMOV UR4, 0xffffffff ;  /* 0xffffffff00047882 */ /* 0x000fc60000000000 */
[----:B------:R-:W-:Y:S05]  /*2ac20*/  BRA.DIV UR4, `(.L_x_1987) ;  /* 0x0000004e04d07947 */ /* 0x000fea000b800000 */
[----:B0-----:R-:W0:Y:S02]  /*2ac30*/  S2R R0, SR_TID.X ;  /* 0x0000000000007919 */ /* 0x001e240000002100 */
[----:B0-----:R-:W-:-:S04]  /*2ac40*/  SHF.R.U32.HI R0, RZ, 0x5, R0 ;  /* 0x00000005ff007819 */ /* 0x001fc80000011600 */
[----:B------:R-:W-:-:S05]  /*2ac50*/  LOP3.LUT R0, R0, 0x3, RZ, 0xc0, !PT ;  /* 0x0000000300007812 */ /* 0x000fca00078ec0ff */
[----:B------:R0:W2:Y:S02]  /*2ac60*/  SHFL.IDX PT, R14, R0, RZ, 0x1f ;  /* 0x00001fff000e7589 */ /* 0x0000a400000e0000 */
.L_x_2169:
[----:B--2---:R-:W-:-:S13]  /*2ac70*/  ISETP.NE.AND P0, PT, R14, RZ, PT ;  /* 0x000000ff0e00720c */ /* 0x004fda0003f05270 */
[----:B------:R-:W-:Y:S05]  /*2ac80*/  @P0 BRA `(.L_x_1546) ;  /* 0x0000000000900947 */ /* 0x000fea0003800000 */
[----:B------:R-:W-:-:S03]  /*2ac90*/  UMOV UR4, 0xffffffff ;  /* 0xffffffff00047882 */ /* 0x000fc60000000000 */
[----:B------:R-:W-:Y:S05]  /*2aca0*/  BRA.DIV UR4, `(.L_x_1988) ;  /* 0x0000004e04e47947 */ /* 0x000fea000b800000 */
[----:B------:R-:W-:-:S13]  /*2acb0*/  ELECT P6, URZ, PT ;  /* 0x00000000003f782f */ /* 0x000fda00038c0000 */
.L_x_2172:
[----:B------:R-:W-:Y:S05]  /*2acc0*/  @!P6 BRA `(.L_x_1546) ;  /* 0x000000000080e947 */ /* 0x000fea0003800000 */
[----:B0-----:R-:W2:Y:S02]  /*2acd0*/  LDL R0, [R1+0x58] ;  /* 0x0000580001007983 */ /* 0x001ea40000100800 */
[----:B--2---:R-:W-:-:S13]  /*2ace0*/  R2UR UR4, R0 ;  /* 0x00000000000472ca */ /* 0x004fda00000e0000 */
[----:B------:R-:W-:-:S06]  /*2acf0*/  ULOP3.LUT UR4, UR4, 0x2, URZ, 0xfc, !UPT ;  /* 0x0000000204047892 */ /* 0x000fcc000f8efc3f */
[----:B------:R-:W-:-:S05]  /*2ad00*/  IMAD.U32 R0, RZ, RZ, UR4 ;  /* 0x00000004ff007e24 */ /* 0x000fca000f8e00ff */
[----:B------:R-:W-:-:S13]  /*2ad10*/  ISETP.NE.AND P0, PT, R0, 0x3, PT ;  /* 0x000000030000780c */ /* 0x000fda0003f05270 */
[----:B------:R-:W-:Y:S05]  /*2ad20*/  @!P0 BRA `(.L_x_1989) ;  /* 0x0000000000048947 */ /* 0x000fea0003800000 */
[----:B------:R-:W-:Y:S01]  /*2ad30*/  BPT.TRAP 0x1 ;  /* 0x000000040000795c */ /* 0x000fe20000300000 */
.L_x_1989:
[----:B------:R-:W-:Y:S01]  /*2ad40*/  IMAD R5, R28, 0x8, R7 ;  /* 0x000000081c057824 */ /* 0x000fe200078e0207 */
[----:B------:R-:W-:Y:S01]  /*2ad50*/  SHF.L.U32 R0, R30, 0x1f, RZ ;  /* 0x0000001f1e007819 */ /* 0x000fe200000006ff */
[----:B------:R-:W-:-:S03]  /*2ad60*/  VIADD R28, R28, 0x1 ;  /* 0x000000011c1c7836 */ /* 0x000fc60000000000 */
[----:B------:R-:W0:Y:S02]  /*2ad70*/  SYNCS.PHASECHK.TRANS64.TRYWAIT P1, [R5+URZ+0x2a840], R0 ;  /* 0x02a84000050075a7 */ /* 0x000e24000802017f */
[----:B------:R-:W-:-:S04]  /*2ad80*/  ISETP.NE.AND P2, PT, R28, 0x2, PT ;  /* 0x000000021c00780c */ /* 0x000fc80003f45270 */
[----:B------:R-:W-:Y:S01]  /*2ad90*/  SEL R3, RZ, 0x1, P2 ;  /* 0x00000001ff037807 */ /* 0x000fe20001000000 */
[----:B0-----:R-:W-:Y:S08]  /*2ada0*/  @!P1 BRA `(.L_x_1990) ;  /* 0x0000004c00c49947 */ /* 0x001ff00003800000 */
.L_x_2173:
[----:B------:R-:W-:Y:S02]  /*2adb0*/  SEL R28, R28, RZ, P2 ;  /* 0x000000ff1c1c7207 */ /* 0x000fe40001000000 */
[----:B------:R-:W-:Y:S01]  /*2adc0*/  LOP3.LUT R2, R30, R3, RZ, 0x3c, !PT ;  /* 0x000000031e027212 */ /* 0x000fe200078e3cff */
[----:B------:R-:W-:Y:S06]  /*2add0*/  @!P0 BRA `(.L_x_1991) ;  /* 0x0000000000048947 */ /* 0x000fec0003800000 */
[----:B------:R-:W-:Y:S01]  /*2ade0*/  BPT.TRAP 0x1 ;  /* 0x000000040000795c */ /* 0x000fe20000300000 */
.L_x_1991:
[----:B------:R-:W-:Y:S01]  /*2adf0*/  IMAD R3, R28, 0x8, R7 ;  /* 0x000000081c037824 */ /* 0x000fe200078e0207 */
[----:B------:R-:W-:-:S04]  /*2ae00*/  SHF.L.U32 R2, R2, 0x1f, RZ ;  /* 0x0000001f02027819 */ /* 0x000fc800000006ff */
[----:B------:R-:W2:Y:S02]  /*2ae10*/  SYNCS.PHASECHK.TRANS64.TRYWAIT P1, [R3+URZ+0x2a840], R2 ;  /* 0x02a84002030075a7 */ /* 0x000ea4000802017f */
[----:B--2---:R-:W-:Y:S05]  /*2ae20*/  @!P1 BRA `(.L_x_1992) ;  /* 0x0000004c00b89947 */ /* 0x004fea0003800000 */
.L_x_2174:
[----:B------:R-:W-:Y:S05]  /*2ae30*/  @!P0 BRA `(.L_x_1993) ;  /* 0x0000000000048947 */ /* 0x000fea0003800000 */
[----:B------:R-:W-:Y:S01]  /*2ae40*/  BPT.TRAP 0x1 ;  /* 0x000000040000795c */ /* 0x000fe20000300000 */
.L_x_1993:
[----:B------:R-:W4:Y:S02]  /*2ae50*/  SYNCS.PHASECHK.TRANS64.TRYWAIT P1, [R5+URZ+0x2a860], R0 ;  /* 0x02a86000050075a7 */ /* 0x000f24000802017f */
[----:B----4-:R-:W-:Y:S05]  /*2ae60*/  @!P1 BRA `(.L_x_1994) ;  /* 0x0000004c00bc9947 */ /* 0x010fea0003800000 */
.L_x_2175:
[----:B------:R-:W-:Y:S05]  /*2ae70*/  @!P0 BRA `(.L_x_1995) ;  /* 0x0000000000048947 */ /* 0x000fea0003800000 */
[----:B------:R-:W-:Y:S01]  /*2ae80*/  BPT.TRAP 0x1 ;  /* 0x000000040000795c */ /* 0x000fe20000300000 */
.L_x_1995:
[----:B------:R0:W0:Y:S02]  /*2ae90*/  SYNCS.PHASECHK.TRANS64.TRYWAIT P0, [R3+URZ+0x2a860], R2 ;  /* 0x02a86002030075a7 */ /* 0x000024000800017f */
[----:B0-----:R-:W-:Y:S05]  /*2aea0*/  @!P0 NANOSLEEP.SYNCS 0x989680 ;  /* 0x009896800000895d */ /* 0x001fea0003900000 */
[----:B------:R-:W0:Y:S02]  /*2aeb0*/  @!P0 SYNCS.PHASECHK.TRANS64 P0, [R3+URZ+0x2a860], R2 ;  /* 0x02a86002030085a7 */ /* 0x000e24000800007f */
[----:B0-----:R-:W-:Y:S05]  /*2aec0*/  @!P0 BRA `(.L_x_1995) ;  /* 0xfffffffc00f08947 */ /* 0x001fea000383ffff */
.L_x_1546:
[----:B------:R-:W-:Y:S05]  /*2aed0*/  BSYNC B9 ;  /* 0x0000000000097941 */ /* 0x000fea0003800000 */
.L_x_1543:
[----:B------:R-:W-:Y:S05]  /*2aee0*/  EXIT ;  /* 0x000000000000794d */ /* 0x000fea0003800000 */
.L_x_1574:
[----:B0-----:R0:W1:Y:S02]  /*2aef0*/  SYNCS.PHASECHK.TRANS64.TRYWAIT P6, [R86+URZ+0x2a890], R87 ;  /* 0x02a89057560075a7 */ /* 0x00106400080c017f */
[----:B-1----:R-:W-:Y:S05]  /*2af00*/  @!P6 NANOSLEEP.SYNCS 0x989680 ;  /* 0x009896800000e95d */ /* 0x002fea0003900000 */
[----:B------:R-:W1:Y:S02]  /*2af10*/  @!P6 SYNCS.PHASECHK.TRANS64 P6, [R86+URZ+0x2a890], R87 ;  /* 0x02a890575600e5a7 */ /* 0x000e6400080c007f */
[----:B-1----:R-:W-:Y:S05]  /*2af20*/  @!P6 BRA `(.L_x_1574) ;  /* 0xfffffffc00f0e947 */ /* 0x002fea000383ffff */
[----:B------:R-:W-:Y:S05]  /*2af30*/  BRA `(.L_x_1996) ;  /* 0xfffffd8c00f07947 */ /* 0x000fea000383ffff */
.L_x_1575:
        /* <DEDUP_REMOVED lines=8> */
.L_x_1998:
[----:B------:R-:W-:Y:S05]  /*2afc0*/  BSYNC B1 ;  /* 0x0000000000017941 */ /* 0x000fea0003800000 */
.L_x_1997:
        /* <DEDUP_REMOVED lines=8> */
.L_x_1999:
[----:B------:R-:W-:Y:S01]  /*2b050*/  IMAD.MOV.U32 R11, RZ, RZ, R14 ;  /* 0x000000ffff0b7224 */ /* 0x000fe200078e000e */
[----:B------:R-:W-:Y:S06]  /*2b060*/  BRA `(.L_x_2000) ;  /* 0xfffffd8c00b87947 */ /* 0x000fec000383ffff */
.L_x_1600:
        /* <DEDUP_REMOVED lines=8> */
.L_x_2002:
[----:B------:R-:W-:Y:S05]  /*2b0f0*/  BSYNC B1 ;  /* 0x0000000000017941 */ /* 0x000fea0003800000 */
.L_x_2001:
        /* <DEDUP_REMOVED lines=8> */
.L_x_2003:
[----:B------:R-:W-:Y:S01]  /*2b180*/  IMAD.MOV.U32 R117, RZ, RZ, R14 ;  /* 0x000000ffff757224 */ /* 0x000fe200078e000e */
[----:B------:R-:W-:Y:S06]  /*2b190*/  BRA `(.L_x_2004) ;  /* 0xfffffda4001c7947 */ /* 0x000fec000383ffff */
.L_x_1630:
[----:B0-----:R0:W1:Y:S02]  /*2b1a0*/  SYNCS.PHASECHK.TRANS64.TRYWAIT P6, [R86+URZ+0x2a890], R87 ;  /* 0x02a89057560075a7 */ /* 0x00106400080c017f */
[----:B-1----:R-:W-:Y:S05]  /*2b1b0*/  @!P6 NANOSLEEP.SYNCS 0x989680 ;  /* 0x009896800000e95d */ /* 0x002fea0003900000 */
[----:B------:R-:W1:Y:S02]  /*2b1c0*/  @!P6 SYNCS.PHASECHK.TRANS64 P6, [R86+URZ+0x2a890], R87 ;  /* 0x02a890575600e5a7 */ /* 0x000e6400080c007f */
[----:B-1----:R-:W-:Y:S05]  /*2b1d0*/  @!P6 BRA `(.L_x_1630) ;  /* 0xfffffffc00f0e947 */ /* 0x002fea000383ffff */
[----:B------:R-:W-:Y:S05]  /*2b1e0*/  BRA `(.L_x_2005) ;  /* 0xfffffdc4004c7947 */ /* 0x000fea000383ffff */
.L_x_1631:
        /* <DEDUP_REMOVED lines=8> */
.L_x_2007:
[----:B------:R-:W-:Y:S05]  /*2b270*/  BSYNC B1 ;  /* 0x0000000000017941 */ /* 0x000fea0003800000 */
.L_x_2006:
        /* <DEDUP_REMOVED lines=8> */
.L_x_2008:
[----:B------:R-:W-:Y:S01]  /*2b300*/  IMAD.MOV.U32 R11, RZ, RZ, R14 ;  /* 0x000000ffff0b7224 */ /* 0x000fe200078e000e */
[----:B------:R-:W-:Y:S06]  /*2b310*/  BRA `(.L_x_2009) ;  /* 0xfffffdc4001c7947 */ /* 0x000fec000383ffff */
.L_x_1644:
[----:B------:R-:W-:Y:S01]  /*2b320*/  BSSY B1, `(.L_x_2010) ;  /* 0x0000008000017945 */ /* 0x000fe20003800000 */
[----:B--234-:R-:W-:Y:S02]  /*2b330*/  IMAD.MOV.U32 R13, RZ, RZ, R116 ;  /* 0x000000ffff0d7224 */ /* 0x01cfe400078e0074 */
[----:B------:R-:W-:Y:S02]  /*2b340*/  IMAD.MOV.U32 R12, RZ, RZ, 0x1 ;  /* 0x00000001ff0c7424 */ /* 0x000fe400078e00ff */
[----:B------:R-:W-:Y:S02]  /*2b350*/  IMAD.MOV.U32 R11, RZ, RZ, 0x1c1f ;  /* 0x00001c1fff0b7424 */ /* 0x000fe400078e00ff */
[----:B------:R-:W-:-:S07]  /*2b360*/  IMAD.MOV.U32 R15, RZ, RZ, -0x1 ;  /* 0xffffffffff0f7424 */ /* 0x000fce00078e00ff */
[----:B01----:R-:W-:Y:S05]  /*2b370*/  WARPSYNC.COLLECTIVE R15, `(.L_x_2011) ;  /* 0x000000000f087348 */ /* 0x003fea0003c00000 */
[----:B------:R2:W3:Y:S02]  /*2b380*/  SHFL.IDX P6, R14, R13, R12, R11 ;  /* 0x0000000c0d0e7389 */ /* 0x0004e400000c000b */
[----:B0123--:R-:W-:Y:S01]  /*2b390*/  ENDCOLLECTIVE ;  /* 0x000000000000791b */ /* 0x00ffe20003800000 */
.L_x_2011:
[----:B------:R-:W-:Y:S05]  /*2b3a0*/  BSYNC B1 ;  /* 0x0000000000017941 */ /* 0x000fea0003800000 */
.L_x_2010:
        /* <DEDUP_REMOVED lines=8> */
.L_x_2012:
[----:B------:R-:W-:Y:S01]  /*2b430*/  IMAD.MOV.U32 R117, RZ, RZ, R14 ;  /* 0x000000ffff757224 */ /* 0x000fe200078e000e */
[----:B------:R-:W-:Y:S06]  /*2b440*/  BRA `(.L_x_2013) ;  /* 0xfffffdd800cc7947 */ /* 0x000fec000383ffff */
.L_x_1657:
[----:B0-----:R0:W1:Y:S02]  /*2b450*/  SYNCS.PHASECHK.TRANS64.TRYWAIT P4, [R86+URZ+0x2a890], R87 ;  /* 0x02a89057560075a7 */ /* 0x001064000808017f */
[----:B-1----:R-:W-:Y:S05]  /*2b460*/  @!P4 NANOSLEEP.SYNCS 0x989680 ;  /* 0x009896800000c95d */ /* 0x002fea0003900000 */
[----:B------:R-:W1:Y:S02]  /*2b470*/  @!P4 SYNCS.PHASECHK.TRANS64 P4, [R86+URZ+0x2a890], R87 ;  /* 0x02a890575600c5a7 */ /* 0x000e64000808007f */
[----:B-1----:R-:W-:Y:S05]  /*2b480*/  @!P4 BRA `(.L_x_1657) ;  /* 0xfffffffc00f0c947 */ /* 0x002fea000383ffff */
[----:B------:R-:W-:Y:S05]  /*2b490*/  BRA `(.L_x_2014) ;  /* 0xfffffdf000dc7947 */ /* 0x000fea000383ffff */
.L_x_1658:
        /* <DEDUP_REMOVED lines=8> */
.L_x_2016:
[----:B------:R-:W-:Y:S05]  /*2b520*/  BSYNC B1 ;  /* 0x0000000000017941 */ /* 0x000fea0003800000 */
.L_x_2015:
        /* <DEDUP_REMOVED lines=8> */
.L_x_2017:
[----:B------:R-:W-:Y:S01]  /*2b5b0*/  IMAD.MOV.U32 R34, RZ, RZ, R14 ;  /* 0x000000ffff227224 */ /* 0x000fe200078e000e */
[----:B------:R-:W-:Y:S06]  /*2b5c0*/  BRA `(.L_x_2018) ;  /* 0xfffffdf000f87947 */ /* 0x000fec000383ffff */
.L_x_1661:
        /* <DEDUP_REMOVED lines=8> */
.L_x_2020:
[----:B------:R-:W-:Y:S05]  /*2b650*/  BSYNC B1 ;  /* 0x0000000000017941 */ /* 0x000fea0003800000 */
.L_x_2019:
        /* <DEDUP_REMOVED lines=8> */
.L_x_2021:
[----:B------:R-:W-:Y:S01]  /*2b6e0*/  IMAD.MOV.U32 R32, RZ, RZ, R14 ;  /* 0x000000ffff207224 */ /* 0x000fe200078e000e */
[----:B------:R-:W-:Y:S06]  /*2b6f0*/  BRA `(.L_x_2022) ;  /* 0xfffffdf400547947 */ /* 0x000fec000383ffff */
.L_x_1665:
[----:B---3--:R3:W0:Y:S02]  /*2b700*/  SYNCS.PHASECHK.TRANS64.TRYWAIT P0, [R86+URZ+0x2a8b0], R87 ;  /* 0x02a8b057560075a7 */ /* 0x008624000800017f */
[----:B0-----:R-:W-:Y:S05]  /*2b710*/  @!P0 NANOSLEEP.SYNCS 0x989680 ;  /* 0x009896800000895d */ /* 0x001fea0003900000 */
[----:B------:R-:W0:Y:S02]  /*2b720*/  @!P0 SYNCS.PHASECHK.TRANS64 P0, [R86+URZ+0x2a8b0], R87 ;  /* 0x02a8b057560085a7 */ /* 0x000e24000800007f */
[----:B0-----:R-:W-:Y:S05]  /*2b730*/  @!P0 BRA `(.L_x_1665) ;  /* 0xfffffffc00f08947 */ /* 0x001fea000383ffff */
[----:B------:R-:W-:Y:S05]  /*2b740*/  BRA `(.L_x_2023) ;  /* 0xfffffdf8002c7947 */ /* 0x000fea000383ffff */
.L_x_1693:
        /* <DEDUP_REMOVED lines=8> */
.L_x_2025:
[----:B------:R-:W-:Y:S05]  /*2b7d0*/  BSYNC B1 ;  /* 0x0000000000017941 */ /* 0x000fea0003800000 */
.L_x_2024:
        /* <DEDUP_REMOVED lines=8> */
.L_x_2026:
[----:B------:R-:W-:Y:S02]  /*2b860*/  IMAD.MOV.U32 R13, RZ, RZ, R0 ;  /* 0x000000ffff0d7224 */ /* 0x000fe400078e0000 */
[----:B------:R-:W-:-:S07]  /*2b870*/  IMAD.MOV.U32 R6, RZ, RZ, R14 ;  /* 0x000000ffff067224 */ /* 0x000fce00078e000e */
[----:B------:R-:W-:Y:S05]  /*2b880*/  WARPSYNC.COLLECTIVE R15, `(.L_x_2027) ;  /* 0x000000000f087348 */ /* 0x000fea0003c00000 */
[----:B------:R0:W1:Y:S02]  /*2b890*/  SHFL.IDX P6, R14, R13, R12, R11 ;  /* 0x0000000c0d0e7389 */ /* 0x00006400000c000b */
[----:B01----:R-:W-:Y:S01]  /*2b8a0*/  ENDCOLLECTIVE ;  /* 0x000000000000791b */ /* 0x003fe20003800000 */
.L_x_2027:
[----:B------:R-:W-:Y:S02]  /*2b8b0*/  IMAD.MOV.U32 R13, RZ, RZ, R65 ;  /* 0x000000ffff0d7224 */ /* 0x000fe400078e0041 */
[----:B------:R-:W-:-:S07]  /*2b8c0*/  IMAD.MOV.U32 R9, RZ, RZ, R14 ;  /* 0x000000ffff097224 */ /* 0x000fce00078e000e */
[----:B------:R-:W-:Y:S05]  /*2b8d0*/  WARPSYNC.COLLECTIVE R15, `(.L_x_2028) ;  /* 0x000000000f087348 */ /* 0x000fea0003c00000 */
[----:B------:R0:W1:Y:S02]  /*2b8e0*/  SHFL.IDX P6, R14, R13, R12, R11 ;  /* 0x0000000c0d0e7389 */ /* 0x00006400000c000b */
[----:B01----:R-:W-:Y:S01]  /*2b8f0*/  ENDCOLLECTIVE ;  /* 0x000000000000791b */ /* 0x003fe20003800000 */
.L_x_2028:
[----:B------:R-:W-:Y:S01]  /*2b900*/  IMAD.MOV.U32 R8, RZ, RZ, R14 ;  /* 0x000000ffff087224 */ /* 0x000fe200078e000e */
[----:B------:R-:W-:Y:S06]  /*2b910*/  BRA `(.L_x_2029) ;  /* 0xfffffe0c00587947 */ /* 0x000fec000383ffff */
.L_x_1696:
[----:B------:R-:W-:Y:S01]  /*2b920*/  BSSY B1, `(.L_x_2030) ;  /* 0x0000008000017945 */ /* 0x000fe20003800000 */
[----:B------:R-:W-:Y:S02]  /*2b930*/  IMAD.MOV.U32 R13, RZ, RZ, R62 ;  /* 0x000000ffff0d7224 */ /* 0x000fe400078e003e */
[----:B------:R-:W-:Y:S02]  /*2b940*/  IMAD.MOV.U32 R12, RZ, RZ, 0x1 ;  /* 0x00000001ff0c7424 */ /* 0x000fe400078e00ff */
[----:B------:R-:W-:Y:S02]  /*2b950*/  IMAD.MOV.U32 R11, RZ, RZ, 0x1c1f ;  /* 0x00001c1fff0b7424 */ /* 0x000fe400078e00ff */
[----:B------:R-:W-:-:S07]  /*2b960*/  IMAD.MOV.U32 R15, RZ, RZ, -0x1 ;  /* 0xffffffffff0f7424 */ /* 0x000fce00078e00ff */
[----:B-12---:R-:W-:Y:S05]  /*2b970*/  WARPSYNC.COLLECTIVE R15, `(.L_x_2031) ;  /* 0x000000000f087348 */ /* 0x006fea0003c00000 */
[----:B------:R0:W3:Y:S02]  /*2b980*/  SHFL.IDX P6, R14, R13, R12, R11 ;  /* 0x0000000c0d0e7389 */ /* 0x0000e400000c000b */
[----:B0123--:R-:W-:Y:S01]  /*2b990*/  ENDCOLLECTIVE ;  /* 0x000000000000791b */ /* 0x00ffe20003800000 */
.L_x_2031:
[----:B------:R-:W-:Y:S05]  /*2b9a0*/  BSYNC B1 ;  /* 0x0000000000017941 */ /* 0x000fea0003800000 */
.L_x_2030:
        /* <DEDUP_REMOVED lines=8> */
.L_x_2032:
[----:B------:R-:W-:Y:S02]  /*2ba30*/  IMAD.MOV.U32 R13, RZ, RZ, R0 ;  /* 0x000000ffff0d7224 */ /* 0x000fe400078e0000 */
[----:B------:R-:W-:-:S07]  /*2ba40*/  IMAD.MOV.U32 R63, RZ, RZ, R14 ;  /* 0x000000ffff3f7224 */ /* 0x000fce00078e000e */
[----:B------:R-:W-:Y:S05]  /*2ba50*/  WARPSYNC.COLLECTIVE R15, `(.L_x_2033) ;  /* 0x000000000f087348 */ /* 0x000fea0003c00000 */
[----:B------:R0:W1:Y:S02]  /*2ba60*/  SHFL.IDX P6, R14, R13, R12, R11 ;  /* 0x0000000c0d0e7389 */ /* 0x00006400000c000b */
[----:B01----:R-:W-:Y:S01]  /*2ba70*/  ENDCOLLECTIVE ;  /* 0x000000000000791b */ /* 0x003fe20003800000 */
.L_x_2033:
[----:B------:R-:W-:Y:S02]  /*2ba80*/  IMAD.MOV.U32 R13, RZ, RZ, R65 ;  /* 0x000000ffff0d7224 */ /* 0x000fe400078e0041 */
[----:B------:R-:W-:-:S07]  /*2ba90*/  IMAD.MOV.U32 R0, RZ, RZ, R14 ;  /* 0x000000ffff007224 */ /* 0x000fce00078e000e */
[----:B------:R-:W-:Y:S05]  /*2baa0*/  WARPSYNC.COLLECTIVE R15, `(.L_x_2034) ;  /* 0x000000000f087348 */ /* 0x000fea0003c00000 */
[----:B------:R0:W1:Y:S02]  /*2bab0*/  SHFL.IDX P6, R14, R13, R12, R11 ;  /* 0x0000000c0d0e7389 */ /* 0x00006400000c000b */
[----:B01----:R-:W-:Y:S01]  /*2bac0*/  ENDCOLLECTIVE ;  /* 0x000000000000791b */ /* 0x003fe20003800000 */
.L_x_2034:
[----:B------:R-:W-:Y:S01]  /*2bad0*/  IMAD.MOV.U32 R65, RZ, RZ, R14 ;  /* 0x000000ffff417224 */ /* 0x000fe200078e000e */
[----:B------:R-:W-:Y:S06]  /*2bae0*/  BRA `(.L_x_2035) ;  /* 0xfffffe14000c7947 */ /* 0x000fec000383ffff */
.L_x_1700:
[----:B0-----:R0:W1:Y:S02]  /*2baf0*/  SYNCS.PHASECHK.TRANS64.TRYWAIT P0, [R2+URZ+0x2a800], R5 ;  /* 0x02a80005020075a7 */ /* 0x001064000800017f */
[----:B-1----:R-:W-:Y:S05]  /*2bb00*/  @!P0 NANOSLEEP.SYNCS 0x989680 ;  /* 0x009896800000895d */ /* 0x002fea0003900000 */
[----:B------:R-:W1:Y:S02]  /*2bb10*/  @!P0 SYNCS.PHASECHK.TRANS64 P0, [R2+URZ+0x2a800], R5 ;  /* 0x02a80005020085a7 */ /* 0x000e64000800007f */
[----:B-1----:R-:W-:Y:S05]  /*2bb20*/  @!P0 BRA `(.L_x_1700) ;  /* 0xfffffffc00f08947 */ /* 0x002fea000383ffff */
[----:B------:R-:W-:Y:S05]  /*2bb30*/  BRA `(.L_x_2036) ;  /* 0xfffffe1c003c7947 */ /* 0x000fea000383ffff */
.L_x_1724:
        /* <DEDUP_REMOVED lines=8> */
.L_x_2038:
[----:B------:R-:W-:Y:S05]  /*2bbc0*/  BSYNC B1 ;  /* 0x0000000000017941 */ /* 0x000fea0003800000 */
.L_x_2037:
        /* <DEDUP_REMOVED lines=8> */
.L_x_2039:
[----:B------:R-:W-:Y:S02]  /*2bc50*/  IMAD.MOV.U32 R13, RZ, RZ, R61 ;  /* 0x000000ffff0d7224 */ /* 0x000fe400078e003d */
[----:B------:R-:W-:-:S07]  /*2bc60*/  IMAD.MOV.U32 R0, RZ, RZ, R14 ;  /* 0x000000ffff007224 */ /* 0x000fce00078e000e */
[----:B------:R-:W-:Y:S05]  /*2bc70*/  WARPSYNC.COLLECTIVE R15, `(.L_x_2040) ;  /* 0x000000000f087348 */ /* 0x000fea0003c00000 */
[----:B------:R0:W1:Y:S02]  /*2bc80*/  SHFL.IDX P6, R14, R13, R12, R11 ;  /* 0x0000000c0d0e7389 */ /* 0x00006400000c000b */
[----:B01----:R-:W-:Y:S01]  /*2bc90*/  ENDCOLLECTIVE ;  /* 0x000000000000791b */ /* 0x003fe20003800000 */
.L_x_2040:
[----:B------:R-:W-:Y:S02]  /*2bca0*/  IMAD.MOV.U32 R13, RZ, RZ, R62 ;  /* 0x000000ffff0d7224 */ /* 0x000fe400078e003e */
[----:B------:R-:W-:-:S07]  /*2bcb0*/  IMAD.MOV.U32 R7, RZ, RZ, R14 ;  /* 0x000000ffff077224 */ /* 0x000fce00078e000e */
[----:B------:R-:W-:Y:S05]  /*2bcc0*/  WARPSYNC.COLLECTIVE R15, `(.L_x_2041) ;  /* 0x000000000f087348 */ /* 0x000fea0003c00000 */
[----:B------:R0:W1:Y:S02]  /*2bcd0*/  SHFL.IDX P6, R14, R13, R12, R11 ;  /* 0x0000000c0d0e7389 */ /* 0x00006400000c000b */
[----:B01----:R-:W-:Y:S01]  /*2bce0*/  ENDCOLLECTIVE ;  /* 0x000000000000791b */ /* 0x003fe20003800000 */
.L_x_2041:
[----:B------:R-:W-:Y:S05]  /*2bcf0*/  BRA `(.L_x_2042) ;  /* 0xfffffe4000d47947 */ /* 0x000fea000383ffff */
.L_x_1727:
[----:B------:R-:W-:Y:S01]  /*2bd00*/  BSSY B1, `(.L_x_2043) ;  /* 0x0000008000017945 */ /* 0x000fe20003800000 */
[----:B------:R-:W-:Y:S02]  /*2bd10*/  IMAD.MOV.U32 R13, RZ, RZ, R21 ;  /* 0x000000ffff0d7224 */ /* 0x000fe400078e0015 */
[----:B------:R-:W-:Y:S02]  /*2bd20*/  IMAD.MOV.U32 R12, RZ, RZ, 0x1 ;  /* 0x00000001ff0c7424 */ /* 0x000fe400078e00ff */
[----:B------:R-:W-:Y:S02]  /*2bd30*/  IMAD.MOV.U32 R11, RZ, RZ, 0x1c1f ;  /* 0x00001c1fff0b7424 */ /* 0x000fe400078e00ff */
[----:B------:R-:W-:-:S07]  /*2bd40*/  IMAD.MOV.U32 R15, RZ, RZ, -0x1 ;  /* 0xffffffffff0f7424 */ /* 0x000fce00078e00ff */
[----:B--2---:R-:W-:Y:S05]  /*2bd50*/  WARPSYNC.COLLECTIVE R15, `(.L_x_2044) ;  /* 0x000000000f087348 */ /* 0x004fea0003c00000 */
[----:B------:R0:W1:Y:S02]  /*2bd60*/  SHFL.IDX P6, R14, R13, R12, R11 ;  /* 0x0000000c0d0e7389 */ /* 0x00006400000c000b */
[----:B012---:R-:W-:Y:S01]  /*2bd70*/  ENDCOLLECTIVE ;  /* 0x000000000000791b */ /* 0x007fe20003800000 */
.L_x_2044:
[----:B------:R-:W-:Y:S05]  /*2bd80*/  BSYNC B1 ;  /* 0x0000000000017941 */ /* 0x000fea0003800000 */
.L_x_2043:
        /* <DEDUP_REMOVED lines=8> */
.L_x_2045:
[----:B------:R-:W-:Y:S02]  /*2be10*/  IMAD.MOV.U32 R13, RZ, RZ, R61 ;  /* 0x000000ffff0d7224 */ /* 0x000fe400078e003d */
[----:B------:R-:W-:-:S07]  /*2be20*/  IMAD.MOV.U32 R3, RZ, RZ, R14 ;  /* 0x000000ffff037224 */ /* 0x000fce00078e000e */
[----:B------:R-:W-:Y:S05]  /*2be30*/  WARPSYNC.COLLECTIVE R15, `(.L_x_2046) ;  /* 0x000000000f087348 */ /* 0x000fea0003c00000 */
[----:B------:R0:W1:Y:S02]  /*2be40*/  SHFL.IDX P6, R14, R13, R12, R11 ;  /* 0x0000000c0d0e7389 */ /* 0x00006400000c000b */
[----:B01----:R-:W-:Y:S01]  /*2be50*/  ENDCOLLECTIVE ;  /* 0x000000000000791b */ /* 0x003fe20003800000 */
.L_x_2046:
[----:B------:R-:W-:Y:S02]  /*2be60*/  IMAD.MOV.U32 R13, RZ, RZ, R62 ;  /* 0x000000ffff0d7224 */ /* 0x000fe400078e003e */
[----:B------:R-:W-:-:S07]  /*2be70*/  IMAD.MOV.U32 R61, RZ, RZ, R14 ;  /* 0x000000ffff3d7224 */ /* 0x000fce00078e000e */
[----:B------:R-:W-:Y:S05]  /*2be80*/  WARPSYNC.COLLECTIVE R15, `(.L_x_2047) ;  /* 0x000000000f087348 */ /* 0x000fea0003c00000 */
[----:B------:R0:W1:Y:S02]  /*2be90*/  SHFL.IDX P6, R14, R13, R12, R11 ;  /* 0x0000000c0d0e7389 */ /* 0x00006400000c000b */
[----:B01----:R-:W-:Y:S01]  /*2bea0*/  ENDCOLLECTIVE ;  /* 0x000000000000791b */ /* 0x003fe20003800000 */
.L_x_2047:
[----:B------:R-:W-:Y:S01]  /*2beb0*/  IMAD.MOV.U32 R62, RZ, RZ, R14 ;  /* 0x000000ffff3e7224 */ /* 0x000fe200078e000e */
[----:B------:R-:W-:Y:S06]  /*2bec0*/  BRA `(.L_x_2048) ;  /* 0xfffffe4800187947 */ /* 0x000fec000383ffff */
.L_x_1731:
[----:B0-----:R0:W1:Y:S02]  /*2bed0*/  SYNCS.PHASECHK.TRANS64.TRYWAIT P0, [R2+URZ+0x2a800], R61 ;  /* 0x02a8003d020075a7 */ /* 0x001064000800017f */
[----:B-1----:R-:W-:Y:S05]  /*2bee0*/  @!P0 NANOSLEEP.SYNCS 0x989680 ;  /* 0x009896800000895d */ /* 0x002fea0003900000 */
[----:B------:R-:W1:Y:S02]  /*2bef0*/  @!P0 SYNCS.PHASECHK.TRANS64 P0, [R2+URZ+0x2a800], R61 ;  /* 0x02a8003d020085a7 */ /* 0x000e64000800007f */
[----:B-1----:R-:W-:Y:S05]  /*2bf00*/  @!P0 BRA `(.L_x_1731) ;  /* 0xfffffffc00f08947 */ /* 0x002fea000383ffff */
[----:B------:R-:W-:Y:S05]  /*2bf10*/  BRA `(.L_x_2049) ;  /* 0xfffffe4c00b47947 */ /* 0x000fea000383ffff */
.L_x_1745:
[----:B-1----:R1:W2:Y:S02]  /*2bf20*/  SYNCS.PHASECHK.TRANS64.TRYWAIT P1, [R9+URZ+0x2a830], R0 ;  /* 0x02a83000090075a7 */ /* 0x0022a4000802017f */
[----:B--2---:R-:W-:Y:S05]  /*2bf30*/  @!P1 NANOSLEEP.SYNCS 0x989680 ;  /* 0x009896800000995d */ /* 0x004fea0003900000 */
[----:B------:R-:W2:Y:S02]  /*2bf40*/  @!P1 SYNCS.PHASECHK.TRANS64 P1, [R9+URZ+0x2a830], R0 ;  /* 0x02a83000090095a7 */ /* 0x000ea4000802007f */
[----:B--2---:R-:W-:Y:S05]  /*2bf50*/  @!P1 BRA `(.L_x_1745) ;  /* 0xfffffffc00f09947 */ /* 0x004fea000383ffff */
[----:B------:R-:W-:Y:S05]  /*2bf60*/  BRA `(.L_x_1744) ;  /* 0xfffffe7800307947 */ /* 0x000fea000383ffff */
.L_x_1766:
[----:B-1----:R1:W2:Y:S02]  /*2bf70*/  SYNCS.PHASECHK.TRANS64.TRYWAIT P1, [R9+URZ+0x2a830], R4 ;  /* 0x02a83004090075a7 */ /* 0x0022a4000802017f */
[----:B--2---:R-:W-:Y:S05]  /*2bf80*/  @!P1 NANOSLEEP.SYNCS 0x989680 ;  /* 0x009896800000995d */ /* 0x004fea0003900000 */
[----:B------:R-:W2:Y:S02]  /*2bf90*/  @!P1 SYNCS.PHASECHK.TRANS64 P1, [R9+URZ+0x2a830], R4 ;  /* 0x02a83004090095a7 */ /* 0x000ea4000802007f */
[----:B--2---:R-:W-:Y:S05]  /*2bfa0*/  @!P1 BRA `(.L_x_1766) ;  /* 0xfffffffc00f09947 */ /* 0x004fea000383ffff */
[----:B------:R-:W-:Y:S05]  /*2bfb0*/  BRA `(.L_x_1765) ;  /* 0xfffffea400d87947 */ /* 0x000fea000383ffff */
.L_x_1771:
[----:B-1----:R1:W2:Y:S02]  /*2bfc0*/  SYNCS.PHASECHK.TRANS64.TRYWAIT P1, [R21+URZ+0x2a850], R4 ;  /* 0x02a85004150075a7 */ /* 0x0022a4000802017f */
[----:B--2---:R-:W-:Y:S05]  /*2bfd0*/  @!P1 NANOSLEEP.SYNCS 0x989680 ;  /* 0x009896800000995d */ /* 0x004fea0003900000 */
[----:B------:R-:W2:Y:S02]  /*2bfe0*/  @!P1 SYNCS.PHASECHK.TRANS64 P1, [R21+URZ+0x2a850], R4 ;  /* 0x02a85004150095a7 */ /* 0x000ea4000802007f */
[----:B--2---:R-:W-:Y:S05]  /*2bff0*/  @!P1 BRA `(.L_x_1771) ;  /* 0xfffffffc00f09947 */ /* 0x004fea000383ffff */
[----:B------:R-:W-:Y:S05]  /*2c000*/  BRA `(.L_x_1770) ;  /* 0xfffffeb400147947 */ /* 0x000fea000383ffff */
.L_x_1793:
[----:B-1----:R1:W2:Y:S02]  /*2c010*/  SYNCS.PHASECHK.TRANS64.TRYWAIT P1, [R20+URZ+0x2a830], R3 ;  /* 0x02a83003140075a7 */ /* 0x0022a4000802017f */
[----:B--2---:R-:W-:Y:S05]  /*2c020*/  @!P1 NANOSLEEP.SYNCS 0x989680 ;  /* 0x009896800000995d */ /* 0x004fea0003900000 */
[----:B------:R-:W2:Y:S02]  /*2c030*/  @!P1 SYNCS.PHASECHK.TRANS64 P1, [R20+URZ+0x2a830], R3 ;  /* 0x02a83003140095a7 */ /* 0x000ea4000802007f */
[----:B--2---:R-:W-:Y:S05]  /*2c040*/  @!P1 BRA `(.L_x_1793) ;  /* 0xfffffffc00f09947 */ /* 0x004fea000383ffff */
[----:B------:R-:W-:Y:S05]  /*2c050*/  BRA `(.L_x_1792) ;  /* 0xfffffedc00707947 */ /* 0x000fea000383ffff */
.L_x_1798:
[----:B-1----:R1:W2:Y:S02]  /*2c060*/  SYNCS.PHASECHK.TRANS64.TRYWAIT P1, [R21+URZ+0x2a850], R0 ;  /* 0x02a85000150075a7 */ /* 0x0022a4000802017f */
[----:B--2---:R-:W-:Y:S05]  /*2c070*/  @!P1 NANOSLEEP.SYNCS 0x989680 ;  /* 0x009896800000995d */ /* 0x004fea0003900000 */
[----:B------:R-:W2:Y:S02]  /*2c080*/  @!P1 SYNCS.PHASECHK.TRANS64 P1, [R21+URZ+0x2a850], R0 ;  /* 0x02a85000150095a7 */ /* 0x000ea4000802007f */
[----:B--2---:R-:W-:Y:S05]  /*2c090*/  @!P1 BRA `(.L_x_1798) ;  /* 0xfffffffc00f09947 */ /* 0x004fea000383ffff */
[----:B------:R-:W-:Y:S05]  /*2c0a0*/  BRA `(.L_x_1797) ;  /* 0xfffffee800ac7947 */ /* 0x000fea000383ffff */
.L_x_1808:
[----:B-1----:R1:W2:Y:S02]  /*2c0b0*/  SYNCS.PHASECHK.TRANS64.TRYWAIT P1, [R0+URZ+0x2a830], R3 ;  /* 0x02a83003000075a7 */ /* 0x0022a4000802017f */
[----:B--2---:R-:W-:Y:S05]  /*2c0c0*/  @!P1 NANOSLEEP.SYNCS 0x989680 ;  /* 0x009896800000995d */ /* 0x004fea0003900000 */
[----:B------:R-:W2:Y:S02]  /*2c0d0*/  @!P1 SYNCS.PHASECHK.TRANS64 P1, [R0+URZ+0x2a830], R3 ;  /* 0x02a83003000095a7 */ /* 0x000ea4000802007f */
[----:B--2---:R-:W-:Y:S05]  /*2c0e0*/  @!P1 BRA `(.L_x_1808) ;  /* 0xfffffffc00f09947 */ /* 0x004fea000383ffff */
[----:B------:R-:W-:Y:S05]  /*2c0f0*/  BRA `(.L_x_1807) ;  /* 0xfffffefc00b07947 */ /* 0x000fea000383ffff */
.L_x_1813:
[----:B-1----:R1:W2:Y:S02]  /*2c100*/  SYNCS.PHASECHK.TRANS64.TRYWAIT P1, [R15+URZ+0x2a850], R3 ;  /* 0x02a850030f0075a7 */ /* 0x0022a4000802017f */
[----:B--2---:R-:W-:Y:S05]  /*2c110*/  @!P1 NANOSLEEP.SYNCS 0x989680 ;  /* 0x009896800000995d */ /* 0x004fea0003900000 */
[----:B------:R-:W2:Y:S02]  /*2c120*/  @!P1 SYNCS.PHASECHK.TRANS64 P1, [R15+URZ+0x2a850], R3 ;  /* 0x02a850030f0095a7 */ /* 0x000ea4000802007f */
[----:B--2---:R-:W-:Y:S05]  /*2c130*/  @!P1 BRA `(.L_x_1813) ;  /* 0xfffffffc00f09947 */ /* 0x004fea000383ffff */
[----:B------:R-:W-:Y:S05]  /*2c140*/  BRA `(.L_x_1812) ;  /* 0xffffff0800ec7947 */ /* 0x000fea000383ffff */
.L_x_1829:
[----:B-1----:R1:W2:Y:S02]  /*2c150*/  SYNCS.PHASECHK.TRANS64.TRYWAIT P1, [R5+URZ+0x2a850], R8 ;  /* 0x02a85008050075a7 */ /* 0x0022a4000802017f */
[----:B--2---:R-:W-:Y:S05]  /*2c160*/  @!P1 NANOSLEEP.SYNCS 0x989680 ;  /* 0x009896800000995d */ /* 0x004fea0003900000 */
[----:B------:R-:W2:Y:S02]  /*2c170*/  @!P1 SYNCS.PHASECHK.TRANS64 P1, [R5+URZ+0x2a850], R8 ;  /* 0x02a85008050095a7 */ /* 0x000ea4000802007f */
[----:B--2---:R-:W-:Y:S05]  /*2c180*/  @!P1 BRA `(.L_x_1829) ;  /* 0xfffffffc00f09947 */ /* 0x004fea000383ffff */
[----:B------:R-:W-:Y:S05]  /*2c190*/  BRA `(.L_x_1828) ;  /* 0xffffff3400647947 */ /* 0x000fea000383ffff */
.L_x_1879:
[----:B------:R-:W0:Y:S01]  /*2c1a0*/  S2R R12, SR_TID.X ;  /* 0x00000000000c7919 */ /* 0x000e220000002100 */
[----:B------:R-:W-:Y:S01]  /*2c1b0*/  BSSY B1, `(.L_x_2050) ;  /* 0x000000a000017945 */ /* 0x000fe20003800000 */
[----:B------:R-:W-:Y:S02]  /*2c1c0*/  IMAD.MOV.U32 R11, RZ, RZ, 0x1f ;  /* 0x0000001fff0b7424 */ /* 0x000fe400078e00ff */
[----:B------:R-:W-:Y:S01]  /*2c1d0*/  IMAD.MOV.U32 R15, RZ, RZ, -0x1 ;  /* 0xffffffffff0f7424 */ /* 0x000fe200078e00ff */
[----:B0-----:R-:W-:-:S04]  /*2c1e0*/  SHF.R.U32.HI R12, RZ, 0x5, R12 ;  /* 0x00000005ff0c7819 */ /* 0x001fc8000001160c */
[----:B------:R-:W-:-:S05]  /*2c1f0*/  LOP3.LUT R12, R12, 0x3, RZ, 0xc0, !PT ;  /* 0x000000030c0c7812 */ /* 0x000fca00078ec0ff */
[----:B------:R-:W-:Y:S02]  /*2c200*/  IMAD.MOV.U32 R13, RZ, RZ, R12 ;  /* 0x000000ffff0d7224 */ /* 0x000fe400078e000c */
[----:B------:R-:W-:-:S07]  /*2c210*/  IMAD.MOV.U32 R12, RZ, RZ, RZ ;  /* 0x000000ffff0c7224 */ /* 0x000fce00078e00ff */
[----:B------:R-:W-:Y:S05]  /*2c220*/  WARPSYNC.COLLECTIVE R15, `(.L_x_2051) ;  /* 0x000000000f087348 */ /* 0x000fea0003c00000 */
[----:B------:R0:W1:Y:S02]  /*2c230*/  SHFL.IDX P6, R14, R13, R12, R11 ;  /* 0x0000000c0d0e7389 */ /* 0x00006400000c000b */
[----:B01----:R-:W-:Y:S01]  /*2c240*/  ENDCOLLECTIVE ;  /* 0x000000000000791b */ /* 0x003fe20003800000 */
.L_x_2051:
[----:B------:R-:W-:Y:S05]  /*2c250*/  BSYNC B1 ;  /* 0x0000000000017941 */ /* 0x000fea0003800000 */
.L_x_2050:
[----:B------:R-:W-:Y:S05]  /*2c260*/  BRA `(.L_x_2052) ;  /* 0xffffff8800887947 */ /* 0x000fea000383ffff */
.L_x_1881:
[----:B------:R-:W-:Y:S01]  /*2c270*/  BSSY B1, `(.L_x_2053) ;  /* 0x0000006000017945 */ /* 0x000fe20003800000 */
[----:B------:R-:W-:-:S07]  /*2c280*/  IMAD.MOV.U32 R15, RZ, RZ, -0x1 ;  /* 0xffffffffff0f7424 */ /* 0x000fce00078e00ff */
[----:B0-----:R-:W-:Y:S05]  /*2c290*/  WARPSYNC.COLLECTIVE R15, `(.L_x_2054) ;  /* 0x000000000f0c7348 */ /* 0x001fea0003c00000 */
[----:B------:R-:W-:Y:S02]  /*2c2a0*/  ELECT P6, UR62, PT ;  /* 0x00000000003e782f */ /* 0x000fe400038c0000 */
[----:B------:R-:W-:Y:S01]  /*2c2b0*/  MOV R14, UR62 ;  /* 0x0000003e000e7c02 */ /* 0x000fe20008000f00 */
[----:B0-----:R-:W-:Y:S10]  /*2c2c0*/  ENDCOLLECTIVE ;  /* 0x000000000000791b */ /* 0x001ff40003800000 */
.L_x_2054:
[----:B------:R-:W-:Y:S05]  /*2c2d0*/  BSYNC B1 ;  /* 0x0000000000017941 */ /* 0x000fea0003800000 */
.L_x_2053:
[----:B------:R-:W-:Y:S05]  /*2c2e0*/  BRA `(.L_x_1880) ;  /* 0xffffff8800807947 */ /* 0x000fea000383ffff */
.L_x_1883:
[----:B0-----:R0:W1:Y:S02]  /*2c2f0*/  SYNCS.PHASECHK.TRANS64.TRYWAIT P0, [R17+URZ+0x2a820], R10 ;  /* 0x02a8200a110075a7 */ /* 0x001064000800017f */
[----:B-1----:R-:W-:Y:S05]  /*2c300*/  @!P0 NANOSLEEP.SYNCS 0x989680 ;  /* 0x009896800000895d */ /* 0x002fea0003900000 */
[----:B------:R-:W1:Y:S02]  /*2c310*/  @!P0 SYNCS.PHASECHK.TRANS64 P0, [R17+URZ+0x2a820], R10 ;  /* 0x02a8200a110085a7 */ /* 0x000e64000800007f */
[----:B-1----:R-:W-:Y:S05]  /*2c320*/  @!P0 BRA `(.L_x_1883) ;  /* 0xfffffffc00f08947 */ /* 0x002fea000383ffff */
[----:B------:R-:W-:Y:S05]  /*2c330*/  BRA `(.L_x_2055) ;  /* 0xffffff8800907947 */ /* 0x000fea000383ffff */
.L_x_1887:
[----:B-1----:R1:W2:Y:S02]  /*2c340*/  SYNCS.PHASECHK.TRANS64.TRYWAIT P0, [R12+URZ+0x2a8a0], R11 ;  /* 0x02a8a00b0c0075a7 */ /* 0x0022a4000800017f */
[----:B--2---:R-:W-:Y:S05]  /*2c350*/  @!P0 NANOSLEEP.SYNCS 0x989680 ;  /* 0x009896800000895d */ /* 0x004fea0003900000 */
[----:B------:R-:W2:Y:S02]  /*2c360*/  @!P0 SYNCS.PHASECHK.TRANS64 P0, [R12+URZ+0x2a8a0], R11 ;  /* 0x02a8a00b0c0085a7 */ /* 0x000ea4000800007f */
[----:B--2---:R-:W-:Y:S05]  /*2c370*/  @!P0 BRA `(.L_x_1887) ;  /* 0xfffffffc00f08947 */ /* 0x004fea000383ffff */
[----:B------:R-:W-:Y:S05]  /*2c380*/  BRA `(.L_x_2056) ;  /* 0xffffff8800a87947 */ /* 0x000fea000383ffff */
.L_x_1894:
[----:B0-----:R0:W2:Y:S02]  /*2c390*/  SYNCS.PHASECHK.TRANS64.TRYWAIT P0, [R12+URZ+0x2a8c0], R11 ;  /* 0x02a8c00b0c0075a7 */ /* 0x0010a4000800017f */
[----:B--2---:R-:W-:Y:S05]  /*2c3a0*/  @!P0 NANOSLEEP.SYNCS 0x989680 ;  /* 0x009896800000895d */ /* 0x004fea0003900000 */
[----:B------:R-:W2:Y:S02]  /*2c3b0*/  @!P0 SYNCS.PHASECHK.TRANS64 P0, [R12+URZ+0x2a8c0], R11 ;  /* 0x02a8c00b0c0085a7 */ /* 0x000ea4000800007f */
[----:B--2---:R-:W-:Y:S05]  /*2c3c0*/  @!P0 BRA `(.L_x_1894) ;  /* 0xfffffffc00f08947 */ /* 0x004fea000383ffff */
[----:B------:R-:W-:Y:S05]  /*2c3d0*/  BRA `(.L_x_2057) ;  /* 0xffffff8c00a07947 */ /* 0x000fea000383ffff */
.L_x_1902:
[----:B0-----:R0:W1:Y:S02]  /*2c3e0*/  SYNCS.PHASECHK.TRANS64.TRYWAIT P1, [R10+URZ+0x2a8a0], R2 ;  /* 0x02a8a0020a0075a7 */ /* 0x001064000802017f */
[----:B-1----:R-:W-:Y:S05]  /*2c3f0*/  @!P1 NANOSLEEP.SYNCS 0x989680 ;  /* 0x009896800000995d */ /* 0x002fea0003900000 */
[----:B------:R-:W1:Y:S02]  /*2c400*/  @!P1 SYNCS.PHASECHK.TRANS64 P1, [R10+URZ+0x2a8a0], R2 ;  /* 0x02a8a0020a0095a7 */ /* 0x000e64000802007f */
[----:B-1----:R-:W-:Y:S05]  /*2c410*/  @!P1 BRA `(.L_x_1902) ;  /* 0xfffffffc00f09947 */ /* 0x002fea000383ffff */
[----:B------:R-:W-:Y:S05]  /*2c420*/  BRA `(.L_x_2058) ;  /* 0xffffff90009c7947 */ /* 0x000fea000383ffff */
.L_x_1909:
[----:B-1----:R1:W2:Y:S02]  /*2c430*/  SYNCS.PHASECHK.TRANS64.TRYWAIT P1, [R10+URZ+0x2a8c0], R2 ;  /* 0x02a8c0020a0075a7 */ /* 0x0022a4000802017f */
[----:B--2---:R-:W-:Y:S05]  /*2c440*/  @!P1 NANOSLEEP.SYNCS 0x989680 ;  /* 0x009896800000995d */ /* 0x004fea0003900000 */
[----:B------:R-:W2:Y:S02]  /*2c450*/  @!P1 SYNCS.PHASECHK.TRANS64 P1, [R10+URZ+0x2a8c0], R2 ;  /* 0x02a8c0020a0095a7 */ /* 0x000ea4000802007f */
[----:B--2---:R-:W-:Y:S05]  /*2c460*/  @!P1 BRA `(.L_x_1909) ;  /* 0xfffffffc00f09947 */ /* 0x004fea000383ffff */
[----:B------:R-:W-:Y:S05]  /*2c470*/  BRA `(.L_x_2059) ;  /* 0xffffff9400907947 */ /* 0x000fea000383ffff */
.L_x_1933:
        /* <DEDUP_REMOVED lines=11> */
.L_x_2061:
[----:B------:R-:W-:Y:S05]  /*2c530*/  BSYNC B0 ;  /* 0x0000000000007941 */ /* 0x000fea0003800000 */
.L_x_2060:
[----:B------:R-:W-:Y:S05]  /*2c540*/  BRA `(.L_x_2062) ;  /* 0xffffffa800347947 */ /* 0x000fea000383ffff */
.L_x_1936:
[----:B0-----:R0:W1:Y:S02]  /*2c550*/  SYNCS.PHASECHK.TRANS64.TRYWAIT P0, [R7+URZ+0x2a840], R2 ;  /* 0x02a84002070075a7 */ /* 0x001064000800017f */
[----:B-1----:R-:W-:Y:S05]  /*2c560*/  @!P0 NANOSLEEP.SYNCS 0x989680 ;  /* 0x009896800000895d */ /* 0x002fea0003900000 */
[----:B------:R-:W1:Y:S02]  /*2c570*/  @!P0 SYNCS.PHASECHK.TRANS64 P0, [R7+URZ+0x2a840], R2 ;  /* 0x02a84002070085a7 */ /* 0x000e64000800007f */
[----:B-1----:R-:W-:Y:S05]  /*2c580*/  @!P0 BRA `(.L_x_1936) ;  /* 0xfffffffc00f08947 */ /* 0x002fea000383ffff */
[----:B------:R-:W-:Y:S05]  /*2c590*/  BRA `(.L_x_2063) ;  /* 0xffffffa800847947 */ /* 0x000fea000383ffff */
.L_x_1937:
        /* <DEDUP_REMOVED lines=8> */
.L_x_2065:
[----:B------:R-:W-:Y:S05]  /*2c620*/  BSYNC B0 ;  /* 0x0000000000007941 */ /* 0x000fea0003800000 */
.L_x_2064:
        /* <DEDUP_REMOVED lines=9> */
.L_x_2066:
[----:B------:R-:W-:Y:S02]  /*2c6c0*/  IMAD.MOV.U32 R13, RZ, RZ, R0 ;  /* 0x000000ffff0d7224 */ /* 0x000fe400078e0000 */
[----:B------:R-:W-:Y:S02]  /*2c6d0*/  IMAD.MOV.U32 R12, RZ, RZ, 0x1 ;  /* 0x00000001ff0c7424 */ /* 0x000fe400078e00ff */
[----:B------:R-:W-:-:S07]  /*2c6e0*/  IMAD.MOV.U32 R3, RZ, RZ, R14 ;  /* 0x000000ffff037224 */ /* 0x000fce00078e000e */
[----:B------:R-:W-:Y:S05]  /*2c6f0*/  WARPSYNC.COLLECTIVE R15, `(.L_x_2067) ;  /* 0x000000000f087348 */ /* 0x000fea0003c00000 */
[----:B------:R0:W1:Y:S02]  /*2c700*/  SHFL.IDX P6, R14, R13, R12, R11 ;  /* 0x0000000c0d0e7389 */ /* 0x00006400000c000b */
[----:B01----:R-:W-:Y:S01]  /*2c710*/  ENDCOLLECTIVE ;  /* 0x000000000000791b */ /* 0x003fe20003800000 */
.L_x_2067:
        /* <DEDUP_REMOVED lines=17> */
.L_x_2068:
[----:B------:R-:W-:Y:S02]  /*2c830*/  @P1 IMAD R8, R5, 0x2, R17 ;  /* 0x0000000205081824 */ /* 0x000fe400078e0211 */
[----:B------:R-:W-:Y:S02]  /*2c840*/  IMAD.MOV.U32 R13, RZ, RZ, R0 ;  /* 0x000000ffff0d7224 */ /* 0x000fe400078e0000 */
[----:B------:R-:W-:Y:S02]  /*2c850*/  IMAD.MOV.U32 R12, RZ, RZ, 0x2 ;  /* 0x00000002ff0c7424 */ /* 0x000fe400078e00ff */
[----:B------:R-:W-:-:S07]  /*2c860*/  IMAD.MOV.U32 R3, RZ, RZ, R14 ;  /* 0x000000ffff037224 */ /* 0x000fce00078e000e */
[----:B------:R-:W-:Y:S05]  /*2c870*/  WARPSYNC.COLLECTIVE R15, `(.L_x_2069) ;  /* 0x000000000f087348 */ /* 0x000fea0003c00000 */
[----:B------:R0:W1:Y:S02]  /*2c880*/  SHFL.IDX P6, R14, R13, R12, R11 ;  /* 0x0000000c0d0e7389 */ /* 0x00006400000c000b */
[----:B01----:R-:W-:Y:S01]  /*2c890*/  ENDCOLLECTIVE ;  /* 0x000000000000791b */ /* 0x003fe20003800000 */
.L_x_2069:
        /* <DEDUP_REMOVED lines=17> */
.L_x_2070:
[----:B------:R-:W-:Y:S02]  /*2c9b0*/  @P1 IMAD R8, R5, 0x2, R17 ;  /* 0x0000000205081824 */ /* 0x000fe400078e0211 */
[----:B------:R-:W-:Y:S02]  /*2c9c0*/  IMAD.MOV.U32 R13, RZ, RZ, R0 ;  /* 0x000000ffff0d7224 */ /* 0x000fe400078e0000 */
[----:B------:R-:W-:Y:S02]  /*2c9d0*/  IMAD.MOV.U32 R12, RZ, RZ, 0x3 ;  /* 0x00000003ff0c7424 */ /* 0x000fe400078e00ff */
[----:B------:R-:W-:-:S07]  /*2c9e0*/  IMAD.MOV.U32 R3, RZ, RZ, R14 ;  /* 0x000000ffff037224 */ /* 0x000fce00078e000e */
[----:B------:R-:W-:Y:S05]  /*2c9f0*/  WARPSYNC.COLLECTIVE R15, `(.L_x_2071) ;  /* 0x000000000f087348 */ /* 0x000fea0003c00000 */
[----:B------:R0:W1:Y:S02]  /*2ca00*/  SHFL.IDX P6, R14, R13, R12, R11 ;  /* 0x0000000c0d0e7389 */ /* 0x00006400000c000b */
[----:B01----:R-:W-:Y:S01]  /*2ca10*/  ENDCOLLECTIVE ;  /* 0x000000000000791b */ /* 0x003fe20003800000 */
.L_x_2071:
        /* <DEDUP_REMOVED lines=17> */
.L_x_2072:
[----:B------:R-:W-:Y:S02]  /*2cb30*/  @P1 IMAD R8, R5, 0x2, R17 ;  /* 0x0000000205081824 */ /* 0x000fe400078e0211 */
[----:B------:R-:W-:Y:S02]  /*2cb40*/  IMAD.MOV.U32 R13, RZ, RZ, R0 ;  /* 0x000000ffff0d7224 */ /* 0x000fe400078e0000 */
[----:B------:R-:W-:Y:S02]  /*2cb50*/  IMAD.MOV.U32 R12, RZ, RZ, 0x4 ;  /* 0x00000004ff0c7424 */ /* 0x000fe400078e00ff */
[----:B------:R-:W-:-:S07]  /*2cb60*/  IMAD.MOV.U32 R3, RZ, RZ, R14 ;  /* 0x000000ffff037224 */ /* 0x000fce00078e000e */
[----:B------:R-:W-:Y:S05]  /*2cb70*/  WARPSYNC.COLLECTIVE R15, `(.L_x_2073) ;  /* 0x000000000f087348 */ /* 0x000fea0003c00000 */
[----:B------:R0:W1:Y:S02]  /*2cb80*/  SHFL.IDX P6, R14, R13, R12, R11 ;  /* 0x0000000c0d0e7389 */ /* 0x00006400000c000b */
[----:B01----:R-:W-:Y:S01]  /*2cb90*/  ENDCOLLECTIVE ;  /* 0x000000000000791b */ /* 0x003fe20003800000 */
.L_x_2073:
        /* <DEDUP_REMOVED lines=17> */
.L_x_2074:
[----:B------:R-:W-:Y:S02]  /*2ccb0*/  @P1 IMAD R8, R5, 0x2, R17 ;  /* 0x0000000205081824 */ /* 0x000fe400078e0211 */
[----:B------:R-:W-:Y:S02]  /*2ccc0*/  IMAD.MOV.U32 R13, RZ, RZ, R0 ;  /* 0x000000ffff0d7224 */ /* 0x000fe400078e0000 */
[----:B------:R-:W-:Y:S02]  /*2ccd0*/  IMAD.MOV.U32 R12, RZ, RZ, 0x5 ;  /* 0x00000005ff0c7424 */ /* 0x000fe400078e00ff */
[----:B------:R-:W-:-:S07]  /*2cce0*/  IMAD.MOV.U32 R3, RZ, RZ, R14 ;  /* 0x000000ffff037224 */ /* 0x000fce00078e000e */
[----:B------:R-:W-:Y:S05]  /*2ccf0*/  WARPSYNC.COLLECTIVE R15, `(.L_x_2075) ;  /* 0x000000000f087348 */ /* 0x000fea0003c00000 */
[----:B------:R0:W1:Y:S02]  /*2cd00*/  SHFL.IDX P6, R14, R13, R12, R11 ;  /* 0x0000000c0d0e7389 */ /* 0x00006400000c000b */
[----:B01----:R-:W-:Y:S01]  /*2cd10*/  ENDCOLLECTIVE ;  /* 0x000000000000791b */ /* 0x003fe20003800000 */
.L_x_2075:
        /* <DEDUP_REMOVED lines=10> */
.L_x_2076:
        /* <DEDUP_REMOVED lines=8> */
.L_x_1942:
        /* <DEDUP_REMOVED lines=9> */
.L_x_2078:
[----:B------:R-:W-:Y:S01]  /*2ced0*/  ISETP.GE.AND P1, PT, R25, R32, PT ;  /* 0x000000201900720c */ /* 0x000fe20003f26270 */
[----:B------:R-:W-:Y:S02]  /*2cee0*/  IMAD.MOV.U32 R13, RZ, RZ, R0 ;  /* 0x000000ffff0d7224 */ /* 0x000fe400078e0000 */
[----:B------:R-:W-:-:S10]  /*2cef0*/  IMAD.MOV.U32 R2, RZ, RZ, R14 ;  /* 0x000000ffff027224 */ /* 0x000fd400078e000e */
[----:B------:R-:W-:Y:S05]  /*2cf00*/  WARPSYNC.COLLECTIVE R15, `(.L_x_2079) ;  /* 0x000000000f087348 */ /* 0x000fea0003c00000 */
[----:B------:R0:W1:Y:S02]  /*2cf10*/  SHFL.IDX P6, R14, R13, R12, R11 ;  /* 0x0000000c0d0e7389 */ /* 0x00006400000c000b */
[----:B01----:R-:W-:Y:S01]  /*2cf20*/  ENDCOLLECTIVE ;  /* 0x000000000000791b */ /* 0x003fe20003800000 */
.L_x_2079:
[----:B------:R-:W-:Y:S02]  /*2cf30*/  IMAD.MOV.U32 R13, RZ, RZ, R4 ;  /* 0x000000ffff0d7224 */ /* 0x000fe400078e0004 */
[----:B------:R-:W-:Y:S02]  /*2cf40*/  IMAD.MOV.U32 R12, RZ, RZ, 0x1 ;  /* 0x00000001ff0c7424 */ /* 0x000fe400078e00ff */
[----:B------:R-:W-:-:S07]  /*2cf50*/  IMAD.MOV.U32 R3, RZ, RZ, R14 ;  /* 0x000000ffff037224 */ /* 0x000fce00078e000e */
[----:B------:R-:W-:Y:S05]  /*2cf60*/  WARPSYNC.COLLECTIVE R15, `(.L_x_2080) ;  /* 0x000000000f087348 */ /* 0x000fea0003c00000 */
[----:B------:R0:W1:Y:S02]  /*2cf70*/  SHFL.IDX P6, R14, R13, R12, R11 ;  /* 0x0000000c0d0e7389 */ /* 0x00006400000c000b */
[----:B01----:R-:W-:Y:S01]  /*2cf80*/  ENDCOLLECTIVE ;  /* 0x000000000000791b */ /* 0x003fe20003800000 */
.L_x_2080:
[----:B------:R-:W-:-:S05]  /*2cf90*/  @!P1 LEA R5, P4, R8, R3, 0x1 ;  /* 0x0000000308059211 */ /* 0x000fca00078808ff */
[----:B------:R-:W-:Y:S02]  /*2cfa0*/  @!P1 IMAD.X R3, RZ, RZ, R2, P4 ;  /* 0x000000ffff039224 */ /* 0x000fe400020e0602 */
        /* <DEDUP_REMOVED lines=14> */
.L_x_2081:
[----:B------:R-:W-:Y:S02]  /*2d090*/  IMAD.MOV.U32 R13, RZ, RZ, R4 ;  /* 0x000000ffff0d7224 */ /* 0x000fe400078e0004 */
[----:B------:R-:W-:Y:S02]  /*2d0a0*/  IMAD.MOV.U32 R12, RZ, RZ, 0x2 ;  /* 0x00000002ff0c7424 */ /* 0x000fe400078e00ff */
[----:B------:R-:W-:-:S07]  /*2d0b0*/  IMAD.MOV.U32 R3, RZ, RZ, R14 ;  /* 0x000000ffff037224 */ /* 0x000fce00078e000e */
[----:B------:R-:W-:Y:S05]  /*2d0c0*/  WARPSYNC.COLLECTIVE R15, `(.L_x_2082) ;  /* 0x000000000f087348 */ /* 0x000fea0003c00000 */
[----:B------:R0:W1:Y:S02]  /*2d0d0*/  SHFL.IDX P6, R14, R13, R12, R11 ;  /* 0x0000000c0d0e7389 */ /* 0x00006400000c000b */
[----:B01----:R-:W-:Y:S01]  /*2d0e0*/  ENDCOLLECTIVE ;  /* 0x000000000000791b */ /* 0x003fe20003800000 */
.L_x_2082:
        /* <DEDUP_REMOVED lines=17> */
.L_x_2083:
[----:B------:R-:W-:Y:S02]  /*2d200*/  IMAD.MOV.U32 R13, RZ, RZ, R4 ;  /* 0x000000ffff0d7224 */ /* 0x000fe400078e0004 */
[----:B------:R-:W-:Y:S02]  /*2d210*/  IMAD.MOV.U32 R12, RZ, RZ, 0x3 ;  /* 0x00000003ff0c7424 */ /* 0x000fe400078e00ff */
[----:B------:R-:W-:-:S07]  /*2d220*/  IMAD.MOV.U32 R3, RZ, RZ, R14 ;  /* 0x000000ffff037224 */ /* 0x000fce00078e000e */
[----:B------:R-:W-:Y:S05]  /*2d230*/  WARPSYNC.COLLECTIVE R15, `(.L_x_2084) ;  /* 0x000000000f087348 */ /* 0x000fea0003c00000 */
[----:B------:R0:W1:Y:S02]  /*2d240*/  SHFL.IDX P6, R14, R13, R12, R11 ;  /* 0x0000000c0d0e7389 */ /* 0x00006400000c000b */
[----:B01----:R-:W-:Y:S01]  /*2d250*/  ENDCOLLECTIVE ;  /* 0x000000000000791b */ /* 0x003fe20003800000 */
.L_x_2084:
        /* <DEDUP_REMOVED lines=17> */
.L_x_2085:
[----:B------:R-:W-:Y:S02]  /*2d370*/  IMAD.MOV.U32 R13, RZ, RZ, R4 ;  /* 0x000000ffff0d7224 */ /* 0x000fe400078e0004 */
[----:B------:R-:W-:Y:S02]  /*2d380*/  IMAD.MOV.U32 R12, RZ, RZ, 0x4 ;  /* 0x00000004ff0c7424 */ /* 0x000fe400078e00ff */
[----:B------:R-:W-:-:S07]  /*2d390*/  IMAD.MOV.U32 R3, RZ, RZ, R14 ;  /* 0x000000ffff037224 */ /* 0x000fce00078e000e */
[----:B------:R-:W-:Y:S05]  /*2d3a0*/  WARPSYNC.COLLECTIVE R15, `(.L_x_2086) ;  /* 0x000000000f087348 */ /* 0x000fea0003c00000 */
[----:B------:R0:W1:Y:S02]  /*2d3b0*/  SHFL.IDX P6, R14, R13, R12, R11 ;  /* 0x0000000c0d0e7389 */ /* 0x00006400000c000b */
[----:B01----:R-:W-:Y:S01]  /*2d3c0*/  ENDCOLLECTIVE ;  /* 0x000000000000791b */ /* 0x003fe20003800000 */
.L_x_2086:
        /* <DEDUP_REMOVED lines=17> */
.L_x_2087:
[----:B------:R-:W-:Y:S02]  /*2d4e0*/  IMAD.MOV.U32 R13, RZ, RZ, R4 ;  /* 0x000000ffff0d7224 */ /* 0x000fe400078e0004 */
[----:B------:R-:W-:Y:S02]  /*2d4f0*/  IMAD.MOV.U32 R12, RZ, RZ, 0x5 ;  /* 0x00000005ff0c7424 */ /* 0x000fe400078e00ff */
[----:B------:R-:W-:-:S07]  /*2d500*/  IMAD.MOV.U32 R3, RZ, RZ, R14 ;  /* 0x000000ffff037224 */ /* 0x000fce00078e000e */
[----:B------:R-:W-:Y:S05]  /*2d510*/  WARPSYNC.COLLECTIVE R15, `(.L_x_2088) ;  /* 0x000000000f087348 */ /* 0x000fea0003c00000 */
[----:B------:R0:W1:Y:S02]  /*2d520*/  SHFL.IDX P6, R14, R13, R12, R11 ;  /* 0x0000000c0d0e7389 */ /* 0x00006400000c000b */
[----:B01----:R-:W-:Y:S01]  /*2d530*/  ENDCOLLECTIVE ;  /* 0x000000000000791b */ /* 0x003fe20003800000 */
.L_x_2088:
        /* <DEDUP_REMOVED lines=17> */
.L_x_2089:
[----:B------:R-:W-:Y:S02]  /*2d650*/  IMAD.MOV.U32 R13, RZ, RZ, R4 ;  /* 0x000000ffff0d7224 */ /* 0x000fe400078e0004 */
[----:B------:R-:W-:Y:S02]  /*2d660*/  IMAD.MOV.U32 R12, RZ, RZ, 0x6 ;  /* 0x00000006ff0c7424 */ /* 0x000fe400078e00ff */
[----:B------:R-:W-:-:S07]  /*2d670*/  IMAD.MOV.U32 R3, RZ, RZ, R14 ;  /* 0x000000ffff037224 */ /* 0x000fce00078e000e */
[----:B------:R-:W-:Y:S05]  /*2d680*/  WARPSYNC.COLLECTIVE R15, `(.L_x_2090) ;  /* 0x000000000f087348 */ /* 0x000fea0003c00000 */
[----:B------:R0:W1:Y:S02]  /*2d690*/  SHFL.IDX P6, R14, R13, R12, R11 ;  /* 0x0000000c0d0e7389 */ /* 0x00006400000c000b */
[----:B01----:R-:W-:Y:S01]  /*2d6a0*/  ENDCOLLECTIVE ;  /* 0x000000000000791b */ /* 0x003fe20003800000 */
.L_x_2090:
        /* <DEDUP_REMOVED lines=17> */
.L_x_2091:
[----:B------:R-:W-:Y:S02]  /*2d7c0*/  IMAD.MOV.U32 R13, RZ, RZ, R4 ;  /* 0x000000ffff0d7224 */ /* 0x000fe400078e0004 */
[----:B------:R-:W-:Y:S02]  /*2d7d0*/  IMAD.MOV.U32 R12, RZ, RZ, 0x7 ;  /* 0x00000007ff0c7424 */ /* 0x000fe400078e00ff */
[----:B------:R-:W-:-:S07]  /*2d7e0*/  IMAD.MOV.U32 R3, RZ, RZ, R14 ;  /* 0x000000ffff037224 */ /* 0x000fce00078e000e */
[----:B------:R-:W-:Y:S05]  /*2d7f0*/  WARPSYNC.COLLECTIVE R15, `(.L_x_2092) ;  /* 0x000000000f087348 */ /* 0x000fea0003c00000 */
[----:B------:R0:W1:Y:S02]  /*2d800*/  SHFL.IDX P6, R14, R13, R12, R11 ;  /* 0x0000000c0d0e7389 */ /* 0x00006400000c000b */
[----:B01----:R-:W-:Y:S01]  /*2d810*/  ENDCOLLECTIVE ;  /* 0x000000000000791b */ /* 0x003fe20003800000 */
.L_x_2092:
        /* <DEDUP_REMOVED lines=15> */
.L_x_2093:
[----:B------:R-:W-:Y:S05]  /*2d910*/  BRA `(.L_x_2094) ;  /* 0xffffffa8003c7947 */ /* 0x000fea000383ffff */
.L_x_1947:
[----:B0-----:R0:W1:Y:S02]  /*2d920*/  SYNCS.PHASECHK.TRANS64.TRYWAIT P0, [R17+URZ+0x2a820], R2 ;  /* 0x02a82002110075a7 */ /* 0x001064000800017f */
[----:B-1----:R-:W-:Y:S05]  /*2d930*/  @!P0 NANOSLEEP.SYNCS 0x989680 ;  /* 0x009896800000895d */ /* 0x002fea0003900000 */
[----:B------:R-:W1:Y:S02]  /*2d940*/  @!P0 SYNCS.PHASECHK.TRANS64 P0, [R17+URZ+0x2a820], R2 ;  /* 0x02a82002110085a7 */ /* 0x000e64000800007f */
[----:B-1----:R-:W-:Y:S05]  /*2d950*/  @!P0 BRA `(.L_x_1947) ;  /* 0xfffffffc00f08947 */ /* 0x002fea000383ffff */
[----:B------:R-:W-:Y:S05]  /*2d960*/  BRA `(.L_x_2095) ;  /* 0xffffffa800b47947 */ /* 0x000fea000383ffff */
.L_x_1952:
[----:B0-----:R0:W1:Y:S02]  /*2d970*/  SYNCS.PHASECHK.TRANS64.TRYWAIT P0, [R5+URZ+0x2a840], R0 ;  /* 0x02a84000050075a7 */ /* 0x001064000800017f */
[----:B-1----:R-:W-:Y:S05]  /*2d980*/  @!P0 NANOSLEEP.SYNCS 0x989680 ;  /* 0x009896800000895d */ /* 0x002fea0003900000 */
[----:B------:R-:W1:Y:S02]  /*2d990*/  @!P0 SYNCS.PHASECHK.TRANS64 P0, [R5+URZ+0x2a840], R0 ;  /* 0x02a84000050085a7 */ /* 0x000e64000800007f */
[----:B-1----:R-:W-:Y:S05]  /*2d9a0*/  @!P0 BRA `(.L_x_1952) ;  /* 0xfffffffc00f08947 */ /* 0x002fea000383ffff */
[----:B------:R-:W-:Y:S05]  /*2d9b0*/  BRA `(.L_x_2096) ;  /* 0xffffffac00787947 */ /* 0x000fea000383ffff */
.L_x_1953:
        /* <DEDUP_REMOVED lines=8> */
.L_x_2098:
[----:B------:R-:W-:Y:S05]  /*2da40*/  BSYNC B1 ;  /* 0x0000000000017941 */ /* 0x000fea0003800000 */
.L_x_2097:
        /* <DEDUP_REMOVED lines=10> */
.L_x_2099:
        /* <DEDUP_REMOVED lines=8> */
.L_x_2100:
        /* <DEDUP_REMOVED lines=14> */
.L_x_2101:
[----:B------:R-:W-:Y:S02]  /*2dc50*/  IMAD.MOV.U32 R13, RZ, RZ, R8 ;  /* 0x000000ffff0d7224 */ /* 0x000fe400078e0008 */
[----:B------:R-:W-:Y:S02]  /*2dc60*/  IMAD.MOV.U32 R12, RZ, RZ, 0x2 ;  /* 0x00000002ff0c7424 */ /* 0x000fe400078e00ff */
[----:B------:R-:W-:-:S07]  /*2dc70*/  IMAD.MOV.U32 R2, RZ, RZ, R14 ;  /* 0x000000ffff027224 */ /* 0x000fce00078e000e */
[----:B------:R-:W-:Y:S05]  /*2dc80*/  WARPSYNC.COLLECTIVE R15, `(.L_x_2102) ;  /* 0x000000000f087348 */ /* 0x000fea0003c00000 */
[----:B------:R0:W1:Y:S02]  /*2dc90*/  SHFL.IDX P6, R14, R13, R12, R11 ;  /* 0x0000000c0d0e7389 */ /* 0x00006400000c000b */
[----:B01----:R-:W-:Y:S01]  /*2dca0*/  ENDCOLLECTIVE ;  /* 0x000000000000791b */ /* 0x003fe20003800000 */
.L_x_2102:
        /* <DEDUP_REMOVED lines=13> */
.L_x_2103:
[----:B------:R-:W-:Y:S02]  /*2dd80*/  IMAD.MOV.U32 R13, RZ, RZ, R8 ;  /* 0x000000ffff0d7224 */ /* 0x000fe400078e0008 */
[----:B------:R-:W-:Y:S02]  /*2dd90*/  IMAD.MOV.U32 R12, RZ, RZ, 0x3 ;  /* 0x00000003ff0c7424 */ /* 0x000fe400078e00ff */
[----:B------:R-:W-:-:S07]  /*2dda0*/  IMAD.MOV.U32 R2, RZ, RZ, R14 ;  /* 0x000000ffff027224 */ /* 0x000fce00078e000e */
[----:B------:R-:W-:Y:S05]  /*2ddb0*/  WARPSYNC.COLLECTIVE R15, `(.L_x_2104) ;  /* 0x000000000f087348 */ /* 0x000fea0003c00000 */
[----:B------:R0:W1:Y:S02]  /*2ddc0*/  SHFL.IDX P6, R14, R13, R12, R11 ;  /* 0x0000000c0d0e7389 */ /* 0x00006400000c000b */
[----:B01----:R-:W-:Y:S01]  /*2ddd0*/  ENDCOLLECTIVE ;  /* 0x000000000000791b */ /* 0x003fe20003800000 */
.L_x_2104:
        /* <DEDUP_REMOVED lines=13> */
.L_x_2105:
[----:B------:R-:W-:Y:S02]  /*2deb0*/  IMAD.MOV.U32 R13, RZ, RZ, R8 ;  /* 0x000000ffff0d7224 */ /* 0x000fe400078e0008 */
[----:B------:R-:W-:Y:S02]  /*2dec0*/  IMAD.MOV.U32 R12, RZ, RZ, 0x4 ;  /* 0x00000004ff0c7424 */ /* 0x000fe400078e00ff */
[----:B------:R-:W-:-:S07]  /*2ded0*/  IMAD.MOV.U32 R2, RZ, RZ, R14 ;  /* 0x000000ffff027224 */ /* 0x000fce00078e000e */
[----:B------:R-:W-:Y:S05]  /*2dee0*/  WARPSYNC.COLLECTIVE R15, `(.L_x_2106) ;  /* 0x000000000f087348 */ /* 0x000fea0003c00000 */
[----:B------:R0:W1:Y:S02]  /*2def0*/  SHFL.IDX P6, R14, R13, R12, R11 ;  /* 0x0000000c0d0e7389 */ /* 0x00006400000c000b */
[----:B01----:R-:W-:Y:S01]  /*2df00*/  ENDCOLLECTIVE ;  /* 0x000000000000791b */ /* 0x003fe20003800000 */
.L_x_2106:
        /* <DEDUP_REMOVED lines=13> */
.L_x_2107:
[----:B------:R-:W-:Y:S02]  /*2dfe0*/  IMAD.MOV.U32 R13, RZ, RZ, R8 ;  /* 0x000000ffff0d7224 */ /* 0x000fe400078e0008 */
[----:B------:R-:W-:Y:S02]  /*2dff0*/  IMAD.MOV.U32 R12, RZ, RZ, 0x5 ;  /* 0x00000005ff0c7424 */ /* 0x000fe400078e00ff */
[----:B------:R-:W-:-:S07]  /*2e000*/  IMAD.MOV.U32 R2, RZ, RZ, R14 ;  /* 0x000000ffff027224 */ /* 0x000fce00078e000e */
[----:B------:R-:W-:Y:S05]  /*2e010*/  WARPSYNC.COLLECTIVE R15, `(.L_x_2108) ;  /* 0x000000000f087348 */ /* 0x000fea0003c00000 */
[----:B------:R0:W1:Y:S02]  /*2e020*/  SHFL.IDX P6, R14, R13, R12, R11 ;  /* 0x0000000c0d0e7389 */ /* 0x00006400000c000b */
[----:B01----:R-:W-:Y:S01]  /*2e030*/  ENDCOLLECTIVE ;  /* 0x000000000000791b */ /* 0x003fe20003800000 */
.L_x_2108:
        /* <DEDUP_REMOVED lines=13> */
.L_x_2109:
[----:B------:R-:W-:Y:S01]  /*2e110*/  IMAD.MOV.U32 R2, RZ, RZ, R14 ;  /* 0x000000ffff027224 */ /* 0x000fe200078e000e */
[----:B------:R-:W-:Y:S06]  /*2e120*/  BRA `(.L_x_2110) ;  /* 0xffffffa800a87947 */ /* 0x000fec000383ffff */
.L_x_1958:
[----:B-1----:R1:W2:Y:S02]  /*2e130*/  SYNCS.PHASECHK.TRANS64.TRYWAIT P0, [R5+URZ+0x2a860], R2 ;  /* 0x02a86002050075a7 */ /* 0x0022a4000800017f */
[----:B--2---:R-:W-:Y:S05]  /*2e140*/  @!P0 NANOSLEEP.SYNCS 0x989680 ;  /* 0x009896800000895d */ /* 0x004fea0003900000 */
[----:B------:R-:W2:Y:S02]  /*2e150*/  @!P0 SYNCS.PHASECHK.TRANS64 P0, [R5+URZ+0x2a860], R2 ;  /* 0x02a86002050085a7 */ /* 0x000ea4000800007f */
[----:B--2---:R-:W-:Y:S05]  /*2e160*/  @!P0 BRA `(.L_x_1958) ;  /* 0xfffffffc00f08947 */ /* 0x004fea000383ffff */
[----:B------:R-:W-:Y:S05]  /*2e170*/  BRA `(.L_x_2111) ;  /* 0xffffffac00047947 */ /* 0x000fea000383ffff */
.L_x_1959:
        /* <DEDUP_REMOVED lines=8> */
.L_x_2113:
[----:B------:R-:W-:Y:S05]  /*2e200*/  BSYNC B1 ;  /* 0x0000000000017941 */ /* 0x000fea0003800000 */
.L_x_2112:
        /* <DEDUP_REMOVED lines=9> */
.L_x_2114:
[----:B------:R-:W-:Y:S02]  /*2e2a0*/  IMAD.MOV.U32 R13, RZ, RZ, R19 ;  /* 0x000000ffff0d7224 */ /* 0x000fe400078e0013 */
[----:B------:R-:W-:Y:S02]  /*2e2b0*/  IMAD.MOV.U32 R12, RZ, RZ, 0x1 ;  /* 0x00000001ff0c7424 */ /* 0x000fe400078e00ff */
[----:B------:R-:W-:-:S07]  /*2e2c0*/  IMAD.MOV.U32 R2, RZ, RZ, R14 ;  /* 0x000000ffff027224 */ /* 0x000fce00078e000e */
[----:B------:R-:W-:Y:S05]  /*2e2d0*/  WARPSYNC.COLLECTIVE R15, `(.L_x_2115) ;  /* 0x000000000f087348 */ /* 0x000fea0003c00000 */
[----:B------:R0:W1:Y:S02]  /*2e2e0*/  SHFL.IDX P6, R14, R13, R12, R11 ;  /* 0x0000000c0d0e7389 */ /* 0x00006400000c000b */
[----:B01----:R-:W-:Y:S01]  /*2e2f0*/  ENDCOLLECTIVE ;  /* 0x000000000000791b */ /* 0x003fe20003800000 */
.L_x_2115:
        /* <DEDUP_REMOVED lines=15> */
.L_x_2116:
[----:B------:R-:W-:Y:S02]  /*2e3f0*/  IMAD.MOV.U32 R13, RZ, RZ, R19 ;  /* 0x000000ffff0d7224 */ /* 0x000fe400078e0013 */
[----:B------:R-:W-:Y:S02]  /*2e400*/  IMAD.MOV.U32 R12, RZ, RZ, 0x2 ;  /* 0x00000002ff0c7424 */ /* 0x000fe400078e00ff */
[----:B------:R-:W-:-:S07]  /*2e410*/  IMAD.MOV.U32 R2, RZ, RZ, R14 ;  /* 0x000000ffff027224 */ /* 0x000fce00078e000e */
[----:B------:R-:W-:Y:S05]  /*2e420*/  WARPSYNC.COLLECTIVE R15, `(.L_x_2117) ;  /* 0x000000000f087348 */ /* 0x000fea0003c00000 */
[----:B------:R0:W1:Y:S02]  /*2e430*/  SHFL.IDX P6, R14, R13, R12, R11 ;  /* 0x0000000c0d0e7389 */ /* 0x00006400000c000b */
[----:B01----:R-:W-:Y:S01]  /*2e440*/  ENDCOLLECTIVE ;  /* 0x000000000000791b */ /* 0x003fe20003800000 */
.L_x_2117:
        /* <DEDUP_REMOVED lines=14> */
.L_x_2118:
[----:B------:R-:W-:Y:S02]  /*2e530*/  IMAD.MOV.U32 R13, RZ, RZ, R19 ;  /* 0x000000ffff0d7224 */ /* 0x000fe400078e0013 */
[----:B------:R-:W-:Y:S02]  /*2e540*/  IMAD.MOV.U32 R12, RZ, RZ, 0x3 ;  /* 0x00000003ff0c7424 */ /* 0x000fe400078e00ff */
[----:B------:R-:W-:-:S07]  /*2e550*/  IMAD.MOV.U32 R2, RZ, RZ, R14 ;  /* 0x000000ffff027224 */ /* 0x000fce00078e000e */
[----:B------:R-:W-:Y:S05]  /*2e560*/  WARPSYNC.COLLECTIVE R15, `(.L_x_2119) ;  /* 0x000000000f087348 */ /* 0x000fea0003c00000 */
[----:B------:R0:W1:Y:S02]  /*2e570*/  SHFL.IDX P6, R14, R13, R12, R11 ;  /* 0x0000000c0d0e7389 */ /* 0x00006400000c000b */
[----:B01----:R-:W-:Y:S01]  /*2e580*/  ENDCOLLECTIVE ;  /* 0x000000000000791b */ /* 0x003fe20003800000 */
.L_x_2119:
        /* <DEDUP_REMOVED lines=14> */
.L_x_2120:
[----:B------:R-:W-:Y:S02]  /*2e670*/  IMAD.MOV.U32 R13, RZ, RZ, R19 ;  /* 0x000000ffff0d7224 */ /* 0x000fe400078e0013 */
[----:B------:R-:W-:Y:S02]  /*2e680*/  IMAD.MOV.U32 R12, RZ, RZ, 0x4 ;  /* 0x00000004ff0c7424 */ /* 0x000fe400078e00ff */
[----:B------:R-:W-:-:S07]  /*2e690*/  IMAD.MOV.U32 R2, RZ, RZ, R14 ;  /* 0x000000ffff027224 */ /* 0x000fce00078e000e */
[----:B------:R-:W-:Y:S05]  /*2e6a0*/  WARPSYNC.COLLECTIVE R15, `(.L_x_2121) ;  /* 0x000000000f087348 */ /* 0x000fea0003c00000 */
[----:B------:R0:W1:Y:S02]  /*2e6b0*/  SHFL.IDX P6, R14, R13, R12, R11 ;  /* 0x0000000c0d0e7389 */ /* 0x00006400000c000b */
[----:B01----:R-:W-:Y:S01]  /*2e6c0*/  ENDCOLLECTIVE ;  /* 0x000000000000791b */ /* 0x003fe20003800000 */
.L_x_2121:
        /* <DEDUP_REMOVED lines=14> */
.L_x_2122:
[----:B------:R-:W-:Y:S02]  /*2e7b0*/  IMAD.MOV.U32 R13, RZ, RZ, R19 ;  /* 0x000000ffff0d7224 */ /* 0x000fe400078e0013 */
[----:B------:R-:W-:Y:S02]  /*2e7c0*/  IMAD.MOV.U32 R12, RZ, RZ, 0x5 ;  /* 0x00000005ff0c7424 */ /* 0x000fe400078e00ff */
[----:B------:R-:W-:-:S07]  /*2e7d0*/  IMAD.MOV.U32 R2, RZ, RZ, R14 ;  /* 0x000000ffff027224 */ /* 0x000fce00078e000e */
[----:B------:R-:W-:Y:S05]  /*2e7e0*/  WARPSYNC.COLLECTIVE R15, `(.L_x_2123) ;  /* 0x000000000f087348 */ /* 0x000fea0003c00000 */
[----:B------:R0:W1:Y:S02]  /*2e7f0*/  SHFL.IDX P6, R14, R13, R12, R11 ;  /* 0x0000000c0d0e7389 */ /* 0x00006400000c000b */
[----:B01----:R-:W-:Y:S01]  /*2e800*/  ENDCOLLECTIVE ;  /* 0x000000000000791b */ /* 0x003fe20003800000 */
.L_x_2123:
        /* <DEDUP_REMOVED lines=13> */
.L_x_2124:
[----:B------:R-:W-:Y:S01]  /*2e8e0*/  @!PT LDS RZ, [RZ] ;  /* 0x00000000fffff984 */ /* 0x000fe20000000800 */
[----:B------:R-:W-:Y:S01]  /*2e8f0*/  @!PT LDS RZ, [RZ] ;  /* 0x00000000fffff984 */ /* 0x000fe20000000800 */
[----:B------:R-:W-:Y:S01]  /*2e900*/  @!PT LDS RZ, [RZ] ;  /* 0x00000000fffff984 */ /* 0x000fe20000000800 */
[----:B------:R0:W-:Y:S02]  /*2e910*/  LDGSTS.E.BYPASS.LTC128B.128 [R4+0x5400], desc[UR60][R2.64+0x80], !P2 ;  /* 0x0540008002047fae */ /* 0x0001e4000d101d7c */
[----:B0-----:R-:W-:Y:S01]  /*2e920*/  IMAD.MOV.U32 R2, RZ, RZ, R14 ;  /* 0x000000ffff027224 */ /* 0x001fe200078e000e */
[----:B------:R-:W-:Y:S06]  /*2e930*/  BRA `(.L_x_2125) ;  /* 0xffffffa400f07947 */ /* 0x000fec000383ffff */
.L_x_1967:
[----:B0-----:R0:W1:Y:S02]  /*2e940*/  SYNCS.PHASECHK.TRANS64.TRYWAIT P0, [R0+URZ+0x2a860], R3 ;  /* 0x02a86003000075a7 */ /* 0x001064000800017f */
[----:B-1----:R-:W-:Y:S05]  /*2e950*/  @!P0 NANOSLEEP.SYNCS 0x989680 ;  /* 0x009896800000895d */ /* 0x002fea0003900000 */
[----:B------:R-:W1:Y:S02]  /*2e960*/  @!P0 SYNCS.PHASECHK.TRANS64 P0, [R0+URZ+0x2a860], R3 ;  /* 0x02a86003000085a7 */ /* 0x000e64000800007f */
[----:B-1----:R-:W-:Y:S05]  /*2e970*/  @!P0 BRA `(.L_x_1967) ;  /* 0xfffffffc00f08947 */ /* 0x002fea000383ffff */
[----:B------:R-:W-:Y:S05]  /*2e980*/  BRA `(.L_x_2126) ;  /* 0xffffffac00047947 */ /* 0x000fea000383ffff */
.L_x_1968:
        /* <DEDUP_REMOVED lines=8> */
.L_x_2128:
[----:B------:R-:W-:Y:S05]  /*2ea10*/  BSYNC B0 ;  /* 0x0000000000007941 */ /* 0x000fea0003800000 */
.L_x_2127:
        /* <DEDUP_REMOVED lines=15> */
.L_x_2129:
[----:B------:R-:W-:Y:S02]  /*2eb10*/  IMAD.MOV.U32 R13, RZ, RZ, R19 ;  /* 0x000000ffff0d7224 */ /* 0x000fe400078e0013 */
[----:B------:R-:W-:Y:S02]  /*2eb20*/  IMAD.MOV.U32 R12, RZ, RZ, 0x1 ;  /* 0x00000001ff0c7424 */ /* 0x000fe400078e00ff */
[----:B------:R-:W-:-:S05]  /*2eb30*/  IMAD.SHL.U32 R5, R5, 0x8, RZ ;  /* 0x0000000805057824 */ /* 0x000fca00078e00ff */
[----:B------:R-:W-:-:S05]  /*2eb40*/  LOP3.LUT R5, R5, 0x38, RZ, 0xc0, !PT ;  /* 0x0000003805057812 */ /* 0x000fca00078ec0ff */
[----:B------:R-:W-:-:S05]  /*2eb50*/  IMAD.SHL.U32 R5, R5, 0x2, RZ ;  /* 0x0000000205057824 */ /* 0x000fca00078e00ff */
[----:B------:R-:W-:-:S13]  /*2eb60*/  IADD3 R2, P2, R14, R5, RZ ;  /* 0x000000050e027210 */ /* 0x000fda0007f5e0ff */
[----:B------:R-:W-:Y:S05]  /*2eb70*/  WARPSYNC.COLLECTIVE R15, `(.L_x_2130) ;  /* 0x000000000f087348 */ /* 0x000fea0003c00000 */
[----:B------:R0:W1:Y:S02]  /*2eb80*/  SHFL.IDX P6, R14, R13, R12, R11 ;  /* 0x0000000c0d0e7389 */ /* 0x00006400000c000b */
[----:B01----:R-:W-:Y:S01]  /*2eb90*/  ENDCOLLECTIVE ;  /* 0x000000000000791b */ /* 0x003fe20003800000 */
.L_x_2130:
        /* <DEDUP_REMOVED lines=13> */
.L_x_2131:
[----:B------:R-:W-:Y:S02]  /*2ec70*/  IMAD.MOV.U32 R13, RZ, RZ, R19 ;  /* 0x000000ffff0d7224 */ /* 0x000fe400078e0013 */
[----:B------:R-:W-:Y:S01]  /*2ec80*/  IMAD.MOV.U32 R12, RZ, RZ, 0x2 ;  /* 0x00000002ff0c7424 */ /* 0x000fe200078e00ff */
[----:B------:R-:W-:-:S13]  /*2ec90*/  IADD3 R2, P2, R14, R5, RZ ;  /* 0x000000050e027210 */ /* 0x000fda0007f5e0ff */
[----:B------:R-:W-:Y:S05]  /*2eca0*/  WARPSYNC.COLLECTIVE R15, `(.L_x_2132) ;  /* 0x000000000f087348 */ /* 0x000fea0003c00000 */
[----:B------:R0:W1:Y:S02]  /*2ecb0*/  SHFL.IDX P6, R14, R13, R12, R11 ;  /* 0x0000000c0d0e7389 */ /* 0x00006400000c000b */
[----:B01----:R-:W-:Y:S01]  /*2ecc0*/  ENDCOLLECTIVE ;  /* 0x000000000000791b */ /* 0x003fe20003800000 */
.L_x_2132:
        /* <DEDUP_REMOVED lines=13> */
.L_x_2133:
[----:B------:R-:W-:Y:S02]  /*2eda0*/  IMAD.MOV.U32 R13, RZ, RZ, R19 ;  /* 0x000000ffff0d7224 */ /* 0x000fe400078e0013 */
[----:B------:R-:W-:Y:S02]  /*2edb0*/  IMAD.MOV.U32 R12, RZ, RZ, 0x3 ;  /* 0x00000003ff0c7424 */ /* 0x000fe400078e00ff */
[----:B------:R-:W-:-:S07]  /*2edc0*/  IMAD.MOV.U32 R10, RZ, RZ, R14 ;  /* 0x000000ffff0a7224 */ /* 0x000fce00078e000e */
[----:B------:R-:W-:Y:S05]  /*2edd0*/  WARPSYNC.COLLECTIVE R15, `(.L_x_2134) ;  /* 0x000000000f087348 */ /* 0x000fea0003c00000 */
[----:B------:R0:W1:Y:S02]  /*2ede0*/  SHFL.IDX P6, R14, R13, R12, R11 ;  /* 0x0000000c0d0e7389 */ /* 0x00006400000c000b */
[----:B01----:R-:W-:Y:S01]  /*2edf0*/  ENDCOLLECTIVE ;  /* 0x000000000000791b */ /* 0x003fe20003800000 */
.L_x_2134:
        /* <DEDUP_REMOVED lines=14> */
.L_x_2135:
[----:B------:R-:W-:Y:S02]  /*2eee0*/  IMAD.MOV.U32 R13, RZ, RZ, R19 ;  /* 0x000000ffff0d7224 */ /* 0x000fe400078e0013 */
[----:B------:R-:W-:Y:S01]  /*2eef0*/  IMAD.MOV.U32 R12, RZ, RZ, 0x4 ;  /* 0x00000004ff0c7424 */ /* 0x000fe200078e00ff */
[----:B------:R-:W-:-:S13]  /*2ef00*/  IADD3 R2, P2, R14, R5, RZ ;  /* 0x000000050e027210 */ /* 0x000fda0007f5e0ff */
[----:B------:R-:W-:Y:S05]  /*2ef10*/  WARPSYNC.COLLECTIVE R15, `(.L_x_2136) ;  /* 0x000000000f087348 */ /* 0x000fea0003c00000 */
[----:B------:R0:W1:Y:S02]  /*2ef20*/  SHFL.IDX P6, R14, R13, R12, R11 ;  /* 0x0000000c0d0e7389 */ /* 0x00006400000c000b */
[----:B01----:R-:W-:Y:S01]  /*2ef30*/  ENDCOLLECTIVE ;  /* 0x000000000000791b */ /* 0x003fe20003800000 */
.L_x_2136:
        /* <DEDUP_REMOVED lines=13> */
.L_x_2137:
[----:B------:R-:W-:Y:S02]  /*2f010*/  IMAD.MOV.U32 R13, RZ, RZ, R19 ;  /* 0x000000ffff0d7224 */ /* 0x000fe400078e0013 */
[----:B------:R-:W-:Y:S02]  /*2f020*/  IMAD.MOV.U32 R12, RZ, RZ, 0x5 ;  /* 0x00000005ff0c7424 */ /* 0x000fe400078e00ff */
[----:B------:R-:W-:-:S07]  /*2f030*/  IMAD.MOV.U32 R10, RZ, RZ, R14 ;  /* 0x000000ffff0a7224 */ /* 0x000fce00078e000e */
[----:B------:R-:W-:Y:S05]  /*2f040*/  WARPSYNC.COLLECTIVE R15, `(.L_x_2138) ;  /* 0x000000000f087348 */ /* 0x000fea0003c00000 */
[----:B------:R0:W1:Y:S02]  /*2f050*/  SHFL.IDX P6, R14, R13, R12, R11 ;  /* 0x0000000c0d0e7389 */ /* 0x00006400000c000b */
[----:B01----:R-:W-:Y:S01]  /*2f060*/  ENDCOLLECTIVE ;  /* 0x000000000000791b */ /* 0x003fe20003800000 */
.L_x_2138:
        /* <DEDUP_REMOVED lines=12> */
.L_x_2139:
[----:B------:R-:W-:Y:S05]  /*2f130*/  BRA `(.L_x_2140) ;  /* 0xffffffa800007947 */ /* 0x000fea000383ffff */
.L_x_1973:
        /* <DEDUP_REMOVED lines=8> */
.L_x_2142:
[----:B------:R-:W-:Y:S05]  /*2f1c0*/  BSYNC B0 ;  /* 0x0000000000007941 */ /* 0x000fea0003800000 */
.L_x_2141:
        /* <DEDUP_REMOVED lines=9> */
.L_x_2143:
[----:B------:R-:W-:Y:S02]  /*2f260*/  ULDC UR4, c[0x0][0xc3c] ;  /* 0x00030f0000047ab9 */ /* 0x000fe40000000800 */
[----:B------:R-:W-:-:S13]  /*2f270*/  ISETP.GE.OR P1, PT, R9, UR4, !P0 ;  /* 0x0000000409007c0c */ /* 0x000fda000c726670 */
[----:B------:R-:W0:Y:S08]  /*2f280*/  @!P1 LDC.64 R2, c[0x0][0xc80] ;  /* 0x00032000ff029b82 */ /* 0x000e300000000a00 */
[----:B------:R-:W1:Y:S01]  /*2f290*/  @!P1 LDC.64 R4, c[0x0][0xc78] ;  /* 0x00031e00ff049b82 */ /* 0x000e620000000a00 */
[----:B------:R-:W-:Y:S02]  /*2f2a0*/  IMAD.MOV.U32 R25, RZ, RZ, RZ ;  /* 0x000000ffff197224 */ /* 0x000fe400078e00ff */
[----:B------:R-:W-:-:S02]  /*2f2b0*/  IMAD.MOV.U32 R11, RZ, RZ, RZ ;  /* 0x000000ffff0b7224 */ /* 0x000fc400078e00ff */
[----:B------:R-:W-:Y:S02]  /*2f2c0*/  IMAD.MOV.U32 R7, RZ, RZ, R14 ;  /* 0x000000ffff077224 */ /* 0x000fe400078e000e */
[----:B0-----:R-:W-:-:S05]  /*2f2d0*/  @!P1 IMAD.WIDE R2, R9, 0x4, R2 ;  /* 0x0000000409029825 */ /* 0x001fca00078e0202 */
[----:B------:R1:W2:Y:S02]  /*2f2e0*/  @!P1 LDG.E R6, desc[UR60][R2.64] ;  /* 0x0000003c02069981 */ /* 0x0002a4000c1e1900 */
[----:B-1----:R-:W-:-:S05]  /*2f2f0*/  @!P1 IMAD.WIDE R2, R9, 0x4, R4 ;  /* 0x0000000409029825 */ /* 0x002fca00078e0204 */
[----:B------:R-:W3:Y:S01]  /*2f300*/  @!P1 LDG.E R5, desc[UR60][R2.64] ;  /* 0x0000003c02059981 */ /* 0x000ee2000c1e1900 */
[----:B------:R-:W-:Y:S01]  /*2f310*/  IMAD.MOV.U32 R4, RZ, RZ, RZ ;  /* 0x000000ffff047224 */ /* 0x000fe200078e00ff */
[C---:B------:R-:W-:Y:S02]  /*2f320*/  ISETP.GE.U32.AND P2, PT, R8.reuse, 0x2, PT ;  /* 0x000000020800780c */ /* 0x040fe40003f46070 */
        /* <DEDUP_REMOVED lines=11> */
.L_x_2144:
[----:B------:R-:W-:Y:S01]  /*2f3e0*/  IMAD.MOV.U32 R12, RZ, RZ, 0x2 ;  /* 0x00000002ff0c7424 */ /* 0x000fe200078e00ff */
[----:B------:R-:W-:-:S05]  /*2f3f0*/  SEL R14, R14, RZ, P1 ;  /* 0x000000ff0e0e7207 */ /* 0x000fca0000800000 */
[----:B------:R-:W-:-:S04]  /*2f400*/  IMAD.IADD R5, R13, 0x1, R14 ;  /* 0x000000010d057824 */ /* 0x000fc800078e020e */
[----:B------:R-:W-:-:S07]  /*2f410*/  IMAD.MOV.U32 R13, RZ, RZ, R5 ;  /* 0x000000ffff0d7224 */ /* 0x000fce00078e0005 */
[----:B------:R-:W-:Y:S05]  /*2f420*/  WARPSYNC.COLLECTIVE R15, `(.L_x_2145) ;  /* 0x000000000f087348 */ /* 0x000fea0003c00000 */
[----:B------:R0:W1:Y:S02]  /*2f430*/  SHFL.UP P6, R14, R13, R12, R11 ;  /* 0x0400000c0d0e7389 */ /* 0x00006400000c000b */
[----:B01----:R-:W-:Y:S01]  /*2f440*/  ENDCOLLECTIVE ;  /* 0x000000000000791b */ /* 0x003fe20003800000 */
.L_x_2145:
[----:B------:R-:W-:Y:S01]  /*2f450*/  IMAD.MOV.U32 R12, RZ, RZ, 0x4 ;  /* 0x00000004ff0c7424 */ /* 0x000fe200078e00ff */
[----:B------:R-:W-:-:S05]  /*2f460*/  SEL R2, R14, RZ, P2 ;  /* 0x000000ff0e027207 */ /* 0x000fca0001000000 */
[----:B------:R-:W-:-:S04]  /*2f470*/  IMAD.IADD R2, R5, 0x1, R2 ;  /* 0x0000000105027824 */ /* 0x000fc800078e0202 */
[----:B------:R-:W-:-:S07]  /*2f480*/  IMAD.MOV.U32 R13, RZ, RZ, R2 ;  /* 0x000000ffff0d7224 */ /* 0x000fce00078e0002 */
[----:B------:R-:W-:Y:S05]  /*2f490*/  WARPSYNC.COLLECTIVE R15, `(.L_x_2146) ;  /* 0x000000000f087348 */ /* 0x000fea0003c00000 */
[----:B------:R0:W1:Y:S02]  /*2f4a0*/  SHFL.UP P6, R14, R13, R12, R11 ;  /* 0x0400000c0d0e7389 */ /* 0x00006400000c000b */
[----:B01----:R-:W-:Y:S01]  /*2f4b0*/  ENDCOLLECTIVE ;  /* 0x000000000000791b */ /* 0x003fe20003800000 */
.L_x_2146:
[----:B------:R-:W-:Y:S01]  /*2f4c0*/  IMAD.MOV.U32 R12, RZ, RZ, 0x8 ;  /* 0x00000008ff0c7424 */ /* 0x000fe200078e00ff */
[----:B------:R-:W-:-:S05]  /*2f4d0*/  SEL R3, R14, RZ, P3 ;  /* 0x000000ff0e037207 */ /* 0x000fca0001800000 */
[----:B------:R-:W-:-:S04]  /*2f4e0*/  IMAD.IADD R3, R2, 0x1, R3 ;  /* 0x0000000102037824 */ /* 0x000fc800078e0203 */
[----:B------:R-:W-:-:S07]  /*2f4f0*/  IMAD.MOV.U32 R13, RZ, RZ, R3 ;  /* 0x000000ffff0d7224 */ /* 0x000fce00078e0003 */
[----:B------:R-:W-:Y:S05]  /*2f500*/  WARPSYNC.COLLECTIVE R15, `(.L_x_2147) ;  /* 0x000000000f087348 */ /* 0x000fea0003c00000 */
[----:B------:R0:W1:Y:S02]  /*2f510*/  SHFL.UP P6, R14, R13, R12, R11 ;  /* 0x0400000c0d0e7389 */ /* 0x00006400000c000b */
[----:B01----:R-:W-:Y:S01]  /*2f520*/  ENDCOLLECTIVE ;  /* 0x000000000000791b */ /* 0x003fe20003800000 */
.L_x_2147:
[----:B------:R-:W-:Y:S01]  /*2f530*/  IMAD.MOV.U32 R12, RZ, RZ, 0x10 ;  /* 0x00000010ff0c7424 */ /* 0x000fe200078e00ff */
[----:B------:R-:W-:-:S05]  /*2f540*/  SEL R14, R14, RZ, P4 ;  /* 0x000000ff0e0e7207 */ /* 0x000fca0002000000 */
[----:B------:R-:W-:-:S04]  /*2f550*/  IMAD.IADD R5, R3, 0x1, R14 ;  /* 0x0000000103057824 */ /* 0x000fc800078e020e */
[----:B------:R-:W-:-:S07]  /*2f560*/  IMAD.MOV.U32 R13, RZ, RZ, R5 ;  /* 0x000000ffff0d7224 */ /* 0x000fce00078e0005 */
[----:B------:R-:W-:Y:S05]  /*2f570*/  WARPSYNC.COLLECTIVE R15, `(.L_x_2148) ;  /* 0x000000000f087348 */ /* 0x000fea0003c00000 */
[----:B------:R0:W1:Y:S02]  /*2f580*/  SHFL.UP P6, R14, R13, R12, R11 ;  /* 0x0400000c0d0e7389 */ /* 0x00006400000c000b */
[----:B01----:R-:W-:Y:S01]  /*2f590*/  ENDCOLLECTIVE ;  /* 0x000000000000791b */ /* 0x003fe20003800000 */
.L_x_2148:
        /* <DEDUP_REMOVED lines=8> */
.L_x_2149:
[----:B------:R-:W-:Y:S05]  /*2f620*/  BRA `(.L_x_2150) ;  /* 0xffffffa8000c7947 */ /* 0x000fea000383ffff */
.L_x_1976:
[----:B------:R-:W-:Y:S01]  /*2f630*/  BSSY B0, `(.L_x_2151) ;  /* 0x0000007000007945 */ /* 0x000fe20003800000 */
[----:B------:R-:W-:Y:S02]  /*2f640*/  IMAD.MOV.U32 R12, RZ, RZ, 0x1 ;  /* 0x00000001ff0c7424 */ /* 0x000fe400078e00ff */
[----:B------:R-:W-:Y:S02]  /*2f650*/  IMAD.MOV.U32 R11, RZ, RZ, RZ ;  /* 0x000000ffff0b7224 */ /* 0x000fe400078e00ff */
[----:B------:R-:W-:-:S07]  /*2f660*/  IMAD.MOV.U32 R15, RZ, RZ, -0x1 ;  /* 0xffffffffff0f7424 */ /* 0x000fce00078e00ff */
[----:B0-----:R-:W-:Y:S05]  /*2f670*/  WARPSYNC.COLLECTIVE R15, `(.L_x_2152) ;  /* 0x000000000f087348 */ /* 0x001fea0003c00000 */
[----:B------:R1:W2:Y:S02]  /*2f680*/  SHFL.UP P6, R14, R13, R12, R11 ;  /* 0x0400000c0d0e7389 */ /* 0x0002a400000c000b */
[----:B012---:R-:W-:Y:S01]  /*2f690*/  ENDCOLLECTIVE ;  /* 0x000000000000791b */ /* 0x007fe20003800000 */
.L_x_2152:
[----:B------:R-:W-:Y:S05]  /*2f6a0*/  BSYNC B0 ;  /* 0x0000000000007941 */ /* 0x000fea0003800000 */
.L_x_2151:
        /* <DEDUP_REMOVED lines=8> */
.L_x_2153:
[----:B------:R-:W-:Y:S01]  /*2f730*/  IMAD.MOV.U32 R12, RZ, RZ, 0x4 ;  /* 0x00000004ff0c7424 */ /* 0x000fe200078e00ff */
[----:B------:R-:W-:-:S05]  /*2f740*/  SEL R2, R14, RZ, P2 ;  /* 0x000000ff0e027207 */ /* 0x000fca0001000000 */
[----:B------:R-:W-:-:S04]  /*2f750*/  IMAD.IADD R2, R13, 0x1, R2 ;  /* 0x000000010d027824 */ /* 0x000fc800078e0202 */
[----:B------:R-:W-:-:S07]  /*2f760*/  IMAD.MOV.U32 R13, RZ, RZ, R2 ;  /* 0x000000ffff0d7224 */ /* 0x000fce00078e0002 */
[----:B------:R-:W-:Y:S05]  /*2f770*/  WARPSYNC.COLLECTIVE R15, `(.L_x_2154) ;  /* 0x000000000f087348 */ /* 0x000fea0003c00000 */
[----:B------:R0:W1:Y:S02]  /*2f780*/  SHFL.UP P6, R14, R13, R12, R11 ;  /* 0x0400000c0d0e7389 */ /* 0x00006400000c000b */
[----:B01----:R-:W-:Y:S01]  /*2f790*/  ENDCOLLECTIVE ;  /* 0x000000000000791b */ /* 0x003fe20003800000 */
.L_x_2154:
[----:B------:R-:W-:Y:S01]  /*2f7a0*/  IMAD.MOV.U32 R12, RZ, RZ, 0x8 ;  /* 0x00000008ff0c7424 */ /* 0x000fe200078e00ff */
[----:B------:R-:W-:-:S05]  /*2f7b0*/  SEL R3, R14, RZ, P3 ;  /* 0x000000ff0e037207 */ /* 0x000fca0001800000 */
[----:B------:R-:W-:-:S04]  /*2f7c0*/  IMAD.IADD R3, R2, 0x1, R3 ;  /* 0x0000000102037824 */ /* 0x000fc800078e0203 */
[----:B------:R-:W-:-:S07]  /*2f7d0*/  IMAD.MOV.U32 R13, RZ, RZ, R3 ;  /* 0x000000ffff0d7224 */ /* 0x000fce00078e0003 */
[----:B------:R-:W-:Y:S05]  /*2f7e0*/  WARPSYNC.COLLECTIVE R15, `(.L_x_2155) ;  /* 0x000000000f087348 */ /* 0x000fea0003c00000 */
[----:B------:R0:W1:Y:S02]  /*2f7f0*/  SHFL.UP P6, R14, R13, R12, R11 ;  /* 0x0400000c0d0e7389 */ /* 0x00006400000c000b */
[----:B01----:R-:W-:Y:S01]  /*2f800*/  ENDCOLLECTIVE ;  /* 0x000000000000791b */ /* 0x003fe20003800000 */
.L_x_2155:
[----:B------:R-:W-:Y:S01]  /*2f810*/  IMAD.MOV.U32 R12, RZ, RZ, 0x10 ;  /* 0x00000010ff0c7424 */ /* 0x000fe200078e00ff */
[----:B------:R-:W-:-:S05]  /*2f820*/  SEL R14, R14, RZ, P4 ;  /* 0x000000ff0e0e7207 */ /* 0x000fca0002000000 */
[----:B------:R-:W-:-:S04]  /*2f830*/  IMAD.IADD R5, R3, 0x1, R14 ;  /* 0x0000000103057824 */ /* 0x000fc800078e020e */
[----:B------:R-:W-:-:S07]  /*2f840*/  IMAD.MOV.U32 R13, RZ, RZ, R5 ;  /* 0x000000ffff0d7224 */ /* 0x000fce00078e0005 */
[----:B------:R-:W-:Y:S05]  /*2f850*/  WARPSYNC.COLLECTIVE R15, `(.L_x_2156) ;  /* 0x000000000f087348 */ /* 0x000fea0003c00000 */
[----:B------:R0:W1:Y:S02]  /*2f860*/  SHFL.UP P6, R14, R13, R12, R11 ;  /* 0x0400000c0d0e7389 */ /* 0x00006400000c000b */
[----:B01----:R-:W-:Y:S01]  /*2f870*/  ENDCOLLECTIVE ;  /* 0x000000000000791b */ /* 0x003fe20003800000 */
.L_x_2156:
        /* <DEDUP_REMOVED lines=8> */
.L_x_2157:
[----:B------:R-:W-:Y:S05]  /*2f900*/  BRA `(.L_x_2158) ;  /* 0xffffffa400f87947 */ /* 0x000fea000383ffff */
.L_x_1978:
[----:B------:R-:W-:Y:S01]  /*2f910*/  BSSY B0, `(.L_x_2159) ;  /* 0x0000006000007945 */ /* 0x000fe20003800000 */
[----:B------:R-:W-:Y:S01]  /*2f920*/  PLOP3.LUT P6, PT, P6, PT, PT, 0x8, 0x0 ;  /* 0x000000000000781c */ /* 0x000fe200037ce170 */
[----:B------:R-:W-:-:S12]  /*2f930*/  IMAD.MOV.U32 R15, RZ, RZ, -0x1 ;  /* 0xffffffffff0f7424 */ /* 0x000fd800078e00ff */
[----:B01----:R-:W-:Y:S05]  /*2f940*/  WARPSYNC.COLLECTIVE R15, `(.L_x_2160) ;  /* 0x000000000f087348 */ /* 0x003fea0003c00000 */
[----:B------:R-:W-:Y:S01]  /*2f950*/  VOTE.ANY R14, PT, P6 ;  /* 0x00000000000e7806 */ /* 0x000fe200030e0100 */
[----:B01----:R-:W-:Y:S06]  /*2f960*/  ENDCOLLECTIVE ;  /* 0x000000000000791b */ /* 0x003fec0003800000 */
.L_x_2160:
[----:B------:R-:W-:Y:S05]  /*2f970*/  BSYNC B0 ;  /* 0x0000000000007941 */ /* 0x000fea0003800000 */
.L_x_2159:
        /* <DEDUP_REMOVED lines=8> */
.L_x_2161:
[----:B------:R-:W-:Y:S02]  /*2fa00*/  IMAD.IADD R27, R12, 0x1, R27 ;  /* 0x000000010c1b7824 */ /* 0x000fe400078e021b */
[----:B------:R-:W-:Y:S02]  /*2fa10*/  IMAD.MOV.U32 R13, RZ, RZ, R4 ;  /* 0x000000ffff0d7224 */ /* 0x000fe400078e0004 */
[----:B------:R-:W-:-:S07]  /*2fa20*/  IMAD.MOV.U32 R25, RZ, RZ, R14 ;  /* 0x000000ffff197224 */ /* 0x000fce00078e000e */
[----:B------:R-:W-:Y:S05]  /*2fa30*/  WARPSYNC.COLLECTIVE R15, `(.L_x_2162) ;  /* 0x000000000f087348 */ /* 0x000fea0003c00000 */
[----:B------:R0:W1:Y:S02]  /*2fa40*/  SHFL.IDX P6, R14, R13, R12, R11 ;  /* 0x0000000c0d0e7389 */ /* 0x00006400000c000b */
[----:B01----:R-:W-:Y:S01]  /*2fa50*/  ENDCOLLECTIVE ;  /* 0x000000000000791b */ /* 0x003fe20003800000 */
.L_x_2162:
[----:B------:R-:W-:Y:S01]  /*2fa60*/  IMAD.MOV.U32 R4, RZ, RZ, R14 ;  /* 0x000000ffff047224 */ /* 0x000fe200078e000e */
[----:B------:R-:W-:Y:S06]  /*2fa70*/  BRA `(.L_x_2163) ;  /* 0xffffffa400dc7947 */ /* 0x000fec000383ffff */
.L_x_1980:
[----:B------:R-:W-:Y:S01]  /*2fa80*/  BSSY B0, `(.L_x_2164) ;  /* 0x0000007000007945 */ /* 0x000fe20003800000 */
[----:B------:R-:W-:Y:S02]  /*2fa90*/  IMAD.MOV.U32 R13, RZ, RZ, R2 ;  /* 0x000000ffff0d7224 */ /* 0x000fe400078e0002 */
[----:B------:R-:W-:Y:S02]  /*2faa0*/  IMAD.MOV.U32 R11, RZ, RZ, 0x1f ;  /* 0x0000001fff0b7424 */ /* 0x000fe400078e00ff */
[----:B------:R-:W-:-:S07]  /*2fab0*/  IMAD.MOV.U32 R15, RZ, RZ, -0x1 ;  /* 0xffffffffff0f7424 */ /* 0x000fce00078e00ff */
[----:B01-34-:R-:W-:Y:S05]  /*2fac0*/  WARPSYNC.COLLECTIVE R15, `(.L_x_2165) ;  /* 0x000000000f087348 */ /* 0x01bfea0003c00000 */
[----:B------:R2:W0:Y:S02]  /*2fad0*/  SHFL.IDX P6, R14, R13, R12, R11 ;  /* 0x0000000c0d0e7389 */ /* 0x00042400000c000b */
[----:B01234-:R-:W-:Y:S01]  /*2fae0*/  ENDCOLLECTIVE ;  /* 0x000000000000791b */ /* 0x01ffe20003800000 */
.L_x_2165:
[----:B------:R-:W-:Y:S05]  /*2faf0*/  BSYNC B0 ;  /* 0x0000000000007941 */ /* 0x000fea0003800000 */
.L_x_2164:
[----:B------:R-:W-:Y:S01]  /*2fb00*/  IMAD.MOV.U32 R6, RZ, RZ, R14 ;  /* 0x000000ffff067224 */ /* 0x000fe200078e000e */
[----:B------:R-:W-:Y:S06]  /*2fb10*/  BRA `(.L_x_1979) ;  /* 0xffffffa400cc7947 */ /* 0x000fec000383ffff */
.L_x_1986:
[----:B0-----:R0:W2:Y:S02]  /*2fb20*/  SYNCS.PHASECHK.TRANS64.TRYWAIT P0, [R7+URZ+0x2a820], R0 ;  /* 0x02a82000070075a7 */ /* 0x0010a4000800017f */
[----:B--2---:R-:W-:Y:S05]  /*2fb30*/  @!P0 NANOSLEEP.SYNCS 0x989680 ;  /* 0x009896800000895d */ /* 0x004fea0003900000 */
[----:B------:R-:W2:Y:S02]  /*2fb40*/  @!P0 SYNCS.PHASECHK.TRANS64 P0, [R7+URZ+0x2a820], R0 ;  /* 0x02a82000070085a7 */ /* 0x000ea4000800007f */
[----:B--2---:R-:W-:Y:S05]  /*2fb50*/  @!P0 BRA `(.L_x_1986) ;  /* 0xfffffffc00f08947 */ /* 0x004fea000383ffff */
[----:B------:R-:W-:Y:S05]  /*2fb60*/  BRA `(.L_x_2166) ;  /* 0xffffffb000247947 */ /* 0x000fea000383ffff */
.L_x_1987:
[----:B------:R-:W2:Y:S01]  /*2fb70*/  S2R R2, SR_TID.X ;  /* 0x0000000000027919 */ /* 0x000ea20000002100 */
[----:B------:R-:W-:Y:S01]  /*2fb80*/  BSSY B0, `(.L_x_2167) ;  /* 0x000000a000007945 */ /* 0x000fe20003800000 */
[----:B------:R-:W-:Y:S02]  /*2fb90*/  IMAD.MOV.U32 R12, RZ, RZ, RZ ;  /* 0x000000ffff0c7224 */ /* 0x000fe400078e00ff */
[----:B------:R-:W-:Y:S02]  /*2fba0*/  IMAD.MOV.U32 R11, RZ, RZ, 0x1f ;  /* 0x0000001fff0b7424 */ /* 0x000fe400078e00ff */
[----:B------:R-:W-:Y:S01]  /*2fbb0*/  IMAD.MOV.U32 R15, RZ, RZ, -0x1 ;  /* 0xffffffffff0f7424 */ /* 0x000fe200078e00ff */
[----:B--2---:R-:W-:-:S04]  /*2fbc0*/  SHF.R.U32.HI R2, RZ, 0x5, R2 ;  /* 0x00000005ff027819 */ /* 0x004fc80000011602 */
[----:B------:R-:W-:-:S05]  /*2fbd0*/  LOP3.LUT R2, R2, 0x3, RZ, 0xc0, !PT ;  /* 0x0000000302027812 */ /* 0x000fca00078ec0ff */
[----:B------:R-:W-:-:S07]  /*2fbe0*/  IMAD.MOV.U32 R13, RZ, RZ, R2 ;  /* 0x000000ffff0d7224 */ /* 0x000fce00078e0002 */
[----:B01-3--:R-:W-:Y:S05]  /*2fbf0*/  WARPSYNC.COLLECTIVE R15, `(.L_x_2168) ;  /* 0x000000000f087348 */ /* 0x00bfea0003c00000 */
[----:B------:R2:W4:Y:S02]  /*2fc00*/  SHFL.IDX P6, R14, R13, R12, R11 ;  /* 0x0000000c0d0e7389 */ /* 0x00052400000c000b */
[----:B01234-:R-:W-:Y:S01]  /*2fc10*/  ENDCOLLECTIVE ;  /* 0x000000000000791b */ /* 0x01ffe20003800000 */
.L_x_2168:
[----:B------:R-:W-:Y:S05]  /*2fc20*/  BSYNC B0 ;  /* 0x0000000000007941 */ /* 0x000fea0003800000 */
.L_x_2167:
[----:B------:R-:W-:Y:S05]  /*2fc30*/  BRA `(.L_x_2169) ;  /* 0xffffffb0000c7947 */ /* 0x000fea000383ffff */
.L_x_1988:
[----:B------:R-:W-:Y:S01]  /*2fc40*/  BSSY B0, `(.L_x_2170) ;  /* 0x0000006000007945 */ /* 0x000fe20003800000 */
[----:B------:R-:W-:-:S07]  /*2fc50*/  IMAD.MOV.U32 R15, RZ, RZ, -0x1 ;  /* 0xffffffffff0f7424 */ /* 0x000fce00078e00ff */
[----:B01-3--:R-:W-:Y:S05]  /*2fc60*/  WARPSYNC.COLLECTIVE R15, `(.L_x_2171) ;  /* 0x000000000f0c7348 */ /* 0x00bfea0003c00000 */
[----:B------:R-:W-:Y:S02]  /*2fc70*/  ELECT P6, UR62, PT ;  /* 0x00000000003e782f */ /* 0x000fe400038c0000 */
[----:B------:R-:W-:Y:S01]  /*2fc80*/  MOV R14, UR62 ;  /* 0x0000003e000e7c02 */ /* 0x000fe20008000f00 */
[----:B01-3--:R-:W-:Y:S10]  /*2fc90*/  ENDCOLLECTIVE ;  /* 0x000000000000791b */ /* 0x00bff40003800000 */
.L_x_2171:
[----:B------:R-:W-:Y:S05]  /*2fca0*/  BSYNC B0 ;  /* 0x0000000000007941 */ /* 0x000fea0003800000 */
.L_x_2170:
[----:B------:R-:W-:Y:S05]  /*2fcb0*/  BRA `(.L_x_2172) ;  /* 0xffffffb000007947 */ /* 0x000fea000383ffff */
.L_x_1990:
[----:B0-----:R0:W2:Y:S02]  /*2fcc0*/  SYNCS.PHASECHK.TRANS64.TRYWAIT P1, [R5+URZ+0x2a840], R0 ;  /* 0x02a84000050075a7 */ /* 0x0010a4000802017f */
[----:B--2---:R-:W-:Y:S05]  /*2fcd0*/  @!P1 NANOSLEEP.SYNCS 0x989680 ;  /* 0x009896800000995d */ /* 0x004fea0003900000 */
[----:B------:R-:W2:Y:S02]  /*2fce0*/  @!P1 SYNCS.PHASECHK.TRANS64 P1, [R5+URZ+0x2a840], R0 ;  /* 0x02a84000050095a7 */ /* 0x000ea4000802007f */
[----:B--2---:R-:W-:Y:S05]  /*2fcf0*/  @!P1 BRA `(.L_x_1990) ;  /* 0xfffffffc00f09947 */ /* 0x004fea000383ffff */
[----:B------:R-:W-:Y:S05]  /*2fd00*/  BRA `(.L_x_2173) ;  /* 0xffffffb000287947 */ /* 0x000fea000383ffff */
.L_x_1992:
[----:B--2---:R2:W4:Y:S02]  /*2fd10*/  SYNCS.PHASECHK.TRANS64.TRYWAIT P1, [R3+URZ+0x2a840], R2 ;  /* 0x02a84002030075a7 */ /* 0x004524000802017f */
[----:B----4-:R-:W-:Y:S05]  /*2fd20*/  @!P1 NANOSLEEP.SYNCS 0x989680 ;  /* 0x009896800000995d */ /* 0x010fea0003900000 */
[----:B------:R-:W4:Y:S02]  /*2fd30*/  @!P1 SYNCS.PHASECHK.TRANS64 P1, [R3+URZ+0x2a840], R2 ;  /* 0x02a84002030095a7 */ /* 0x000f24000802007f */
[----:B----4-:R-:W-:Y:S05]  /*2fd40*/  @!P1 BRA `(.L_x_1992) ;  /* 0xfffffffc00f09947 */ /* 0x010fea000383ffff */
[----:B------:R-:W-:Y:S05]  /*2fd50*/  BRA `(.L_x_2174) ;  /* 0xffffffb000347947 */ /* 0x000fea000383ffff */
.L_x_1994:
[----:B----4-:R4:W0:Y:S02]  /*2fd60*/  SYNCS.PHASECHK.TRANS64.TRYWAIT P1, [R5+URZ+0x2a860], R0 ;  /* 0x02a86000050075a7 */ /* 0x010824000802017f */
[----:B0-----:R-:W-:Y:S05]  /*2fd70*/  @!P1 NANOSLEEP.SYNCS 0x989680 ;  /* 0x009896800000995d */ /* 0x001fea0003900000 */
[----:B------:R-:W0:Y:S02]  /*2fd80*/  @!P1 SYNCS.PHASECHK.TRANS64 P1, [R5+URZ+0x2a860], R0 ;  /* 0x02a86000050095a7 */ /* 0x000e24000802007f */
[----:B0-----:R-:W-:Y:S05]  /*2fd90*/  @!P1 BRA `(.L_x_1994) ;  /* 0xfffffffc00f09947 */ /* 0x001fea000383ffff */
[----:B------:R-:W-:Y:S05]  /*2fda0*/  BRA `(.L_x_2175) ;  /* 0xffffffb000307947 */ /* 0x000fea000383ffff */
.L_x_2176:
        /* <DEDUP_REMOVED lines=13> */
.L_x_15636:


//--------------------- .text._ZN7cutlass13device_kernelIN5flash11enable_sm90INS1_16FlashAttnFwdSm90INS1_25CollectiveMainloopFwdSm90ILi2EN4cute5tupleIJNS5_1CILi1EEES8_S8_EEENS6_IJNS7_ILi128EEENS7_ILi96EEENS7_ILi192EEEEEELi128ENS_10bfloat16_tEfNS_4arch4Sm90ELb1ELb0ELb0ELb0ELb1ELb0ELb0ELb1ELb1ELb1ELb1ELb0EEENS1_21CollectiveEpilogueFwdINS6_IJSA_SA_SB_EEES9_SE_SG_Li256ELb0ELb1ELb1ELb0EEENS1_19SingleTileSchedulerILb0ELb1ELb1ELi128EEEEEEEEEvNT_6ParamsE --------------------------
	.section	.text._ZN7cutlass13device_kernelIN5flash11enable_sm90INS1_16FlashAttnFwdSm90INS1_25CollectiveMainloopFwdSm90ILi2EN4cute5tupleIJNS5_1CILi1EEES8_S8_EEENS6_IJNS7_ILi128EEENS7_ILi96EEENS7_ILi192EEEEEELi128ENS_10bfloat16_tEfNS_4arch4Sm90ELb1ELb0ELb0ELb0ELb1ELb0ELb0ELb1ELb1ELb1ELb1ELb0EEENS1_21CollectiveEpilogueFwdINS6_IJSA_SA_SB_EEES9_SE_SG_Li256ELb0ELb1ELb1ELb0EEENS1_19SingleTileSchedulerILb0ELb1ELb1ELi128EEEEEEEEEvNT_6ParamsE,"ax",@progbits
	.align	128
.text._ZN7cutlass13device_kernelIN5flash11enable_sm90INS1_16FlashAttnFwdSm90INS1_25CollectiveMainloopFwdSm90ILi2EN4cute5tupleIJNS5_1CILi1EEES8_S8_EEENS6_IJNS7_ILi128EEENS7_ILi96EEENS7_ILi192EEEEEELi128ENS_10bfloat16_tEfNS_4arch4Sm90ELb1ELb0ELb0ELb0ELb1ELb0ELb0ELb1ELb1ELb1ELb1ELb0EEENS1_21CollectiveEpilogueFwdINS6_IJSA_SA_SB_EEES9_SE_SG_Li256ELb0ELb1ELb1ELb0EEENS1_19SingleTileSchedulerILb0ELb1ELb1ELi128EEEEEEEEEvNT_6ParamsE:
        .type           _ZN7cutlass13device_kernelIN5flash11enable_sm90INS1_16FlashAttnFwdSm90INS1_25CollectiveMainloopFwdSm90ILi2EN4cute5tupleIJNS5_1CILi1EEES8_S8_EEENS6_IJNS7_ILi128EEENS7_ILi96EEENS7_ILi192EEEEEELi128ENS_10bfloat16_tEfNS_4arch4Sm90ELb1ELb0ELb0ELb0ELb1ELb0ELb0ELb1ELb1ELb1ELb1ELb0EEENS1_21CollectiveEpilogueFwdINS6_IJSA_SA_SB_EEES9_SE_SG_Li256ELb0ELb1ELb1ELb0EEENS1_19SingleTileSchedulerILb0ELb1ELb1ELi128EEEEEEEEEvNT_6ParamsE,@function
        .size           _ZN7cutlass13device_kernelIN5flash11enable_sm90INS1_16FlashAttnFwdSm90INS1_25CollectiveMainloopFwdSm90ILi2EN4cute5tupleIJNS5_1CILi1EEES8_S8_EEENS6_IJNS7_ILi128EEENS7_ILi96EEENS7_ILi192EEEEEELi128ENS_10bfloat16_tEfNS_4arch4Sm90ELb1ELb0ELb0ELb0ELb1ELb0ELb0ELb1ELb1ELb1ELb1ELb0EEENS1_21CollectiveEpilogueFwdINS6_IJSA_SA_SB_EEES9_SE_SG_Li256ELb0ELb1ELb1ELb0EEENS1_19SingleTileSchedulerILb0ELb1ELb1ELi128EEEEEEEEEvNT_6ParamsE,(.L_x_15637 - _ZN7cutlass13device_kernelIN5flash11enable_sm90INS1_16FlashAttnFwdSm90INS1_25CollectiveMainloopFwdSm90ILi2EN4cute5tupleIJNS5_1CILi1EEES8_S8_EEENS6_IJNS7_ILi128EEENS7_ILi96EEENS7_ILi192EEEEEELi128ENS_10bfloat16_tEfNS_4arch4Sm90ELb1ELb0ELb0ELb0ELb1ELb0ELb0ELb1ELb1ELb1ELb1ELb0EEENS1_21CollectiveEpilogueFwdINS6_IJSA_SA_SB_EEES9_SE_SG_Li256ELb0ELb1ELb1ELb0EEENS1_19SingleTileSchedulerILb0ELb1ELb1ELi128EEEEEEEEEvNT_6ParamsE)
        .other          _ZN7cutlass13device_kernelIN5flash11enable_sm90INS1_16FlashAttnFwdSm90INS1_25CollectiveMainloopFwdSm90ILi2EN4cute5tupleIJNS5_1CILi1EEES8_S8_EEENS6_IJNS7_ILi128EEENS7_ILi96EEENS7_ILi192EEEEEELi128ENS_10bfloat16_tEfNS_4arch4Sm90ELb1ELb0ELb0ELb0ELb1ELb0ELb0ELb1ELb1ELb1ELb1ELb0EEENS1_21CollectiveEpilogueFwdINS6_IJSA_SA_SB_EEES9_SE_SG_Li256ELb0ELb1ELb1ELb0EEENS1_19SingleTileSchedulerILb0ELb1ELb1ELi128EEEEEEEEEvNT_6ParamsE,@"STO_CUDA_ENTRY STV_DEFAULT"
_ZN7cutlass13device_kernelIN5flash11enable_sm90INS1_16FlashAttnFwdSm90INS1_25CollectiveMainloopFwdSm90ILi2EN4cute5tupleIJNS5_1CILi1EEES8_S8_EEENS6_IJNS7_ILi128EEENS7_ILi96EEENS7_ILi192EEEEEELi128ENS_10bfloat16_tEfNS_4arch4Sm90ELb1ELb0ELb0ELb0ELb1ELb0ELb0ELb1ELb1ELb1ELb1ELb0EEENS1_21CollectiveEpilogueFwdINS6_IJSA_SA_SB_EEES9_SE_SG_Li256ELb0ELb1ELb1ELb0EEENS1_19SingleTileSchedulerILb0ELb1ELb1ELi128EEEEEEEEEvNT_6ParamsE:
        /* <DEDUP_REMOVED lines=44> */
.L_x_2177:
        /* <DEDUP_REMOVED lines=22> */
.L_x_2178:
        /* <DEDUP_REMOVED lines=18> */
.L_x_2179:
        /* <DEDUP_REMOVED lines=22> */
.L_x_2180:
        /* <DEDUP_REMOVED lines=23> */
.L_x_2181:
        /* <DEDUP_REMOVED lines=8> */
[----:B------:R-:W-:-:S10]  /*0890*/  IMAD.U32 R2, RZ, RZ, UR4 ;  /* 0x00000004ff027e24 */ /* 0x000fd4000f8e00ff */
[----:B------:R-:W-:Y:S05]  /*08a0*/  @!P0 BRA `(.L_x_2183) ;  /* 0x0000008c00f08947 */ /* 0x000fea0003800000 */
.L_x_2184:
        /* <DEDUP_REMOVED lines=18> */
[----:B------:R-:W0:Y:S01]  /*09d0*/  S2UR UR42, SR_CTAID.X ;  /* 0x00000000002a79c3 */ /* 0x000e220000002500 */
[----:B------:R-:W-:Y:S01]  /*09e0*/  ULDC UR4, c[0x0][0x448] ;  /* 0x0001120000047ab9 */ /* 0x000fe20000000800 */
[----:B------:R-:W-:Y:S01]  /*09f0*/  SHF.R.U32.HI R6, RZ, 0x10, R17 ;  /* 0x00000010ff067819 */ /* 0x000fe20000011611 */
[----:B------:R-:W-:Y:S01]  /*0a00*/  UISETP.NE.AND UP0, UPT, UR4, 0x1, UPT ;  /* 0x000000010400788c */ /* 0x000fe2000bf05270 */
[----:B------:R-:W-:Y:S02]  /*0a10*/  LOP3.LUT R17, R17, 0xffff, RZ, 0xc0, !PT ;  /* 0x0000ffff11117812 */ /* 0x000fe400078ec0ff */
[----:B------:R-:W-:Y:S01]  /*0a20*/  MOV R22, RZ ;  /* 0x000000ff00167202 */ /* 0x000fe20000000f00 */
[----:B------:R-:W-:Y:S01]  /*0a30*/  UP2UR UR60, UPR, URZ, 0x1 ;  /* 0x000000013f3c7883 */ /* 0x000fe20008000000 */
[----:B------:R-:W1:Y:S06]  /*0a40*/  LDC.64 R4, c[0x0][0x418] ;  /* 0x00010600ff047b82 */ /* 0x000e6c0000000a00 */
[----:B------:R-:W-:Y:S01]  /*0a50*/  @UP0 ULDC UR5, c[0x0][0x44c] ;  /* 0x0001130000050ab9 */ /* 0x000fe20000000800 */
[----:B------:R-:W-:Y:S01]  /*0a60*/  @UP0 ULDC UR7, c[0x0][0x450] ;  /* 0x0001140000070ab9 */ /* 0x000fe20000000800 */
[----:B------:R-:W2:Y:S08]  /*0a70*/  LDC R3, c[0x0][0x288] ;  /* 0x0000a200ff037b82 */ /* 0x000eb00000000800 */
[----:B------:R-:W3:Y:S01]  /*0a80*/  LDC R18, c[0x0][0x424] ;  /* 0x00010900ff127b82 */ /* 0x000ee20000000800 */
[----:B0-----:R-:W-:-:S04]  /*0a90*/  USHF.L.U32 UR42, UR42, 0x7, URZ ;  /* 0x000000072a2a7899 */ /* 0x001fc8000800063f */
[----:B------:R-:W-:Y:S02]  /*0aa0*/  @UP0 UIADD3 UR4, UR42, 0x7f, URZ ;  /* 0x0000007f2a040890 */ /* 0x000fe4000fffe03f */
[----:B------:R-:W-:Y:S01]  /*0ab0*/  UIADD3 UR6, UR42, 0x7f, URZ ;  /* 0x0000007f2a067890 */ /* 0x000fe2000fffe03f */
[----:B------:R-:W0:Y:S01]  /*0ac0*/  LDC R7, c[0x0][0x2f0] ;  /* 0x0000bc00ff077b82 */ /* 0x000e220000000800 */
[----:B-1----:R-:W-:Y:S01]  /*0ad0*/  ISETP.NE.U32.AND P0, PT, R4, RZ, PT ;  /* 0x000000ff0400720c */ /* 0x002fe20003f05070 */
[----:B------:R-:W-:-:S03]  /*0ae0*/  UIMAD.WIDE.U32 UR4, UR4, UR5, URZ ;  /* 0x00000005040472a5 */ /* 0x000fc6000f8e003f */
[----:B------:R-:W-:Y:S01]  /*0af0*/  ISETP.NE.AND.EX P0, PT, R5, RZ, PT, P0 ;  /* 0x000000ff0500720c */ /* 0x000fe20003f05300 */
[----:B------:R-:W-:Y:S01]  /*0b00*/  @UP0 USHF.R.U32.HI UR6, URZ, UR7, UR5 ;  /* 0x000000073f060299 */ /* 0x000fe20008011605 */
[----:B--2---:R-:W-:Y:S02]  /*0b10*/  IADD3 R3, -R3, 0x60, RZ ;  /* 0x0000006003037810 */ /* 0x004fe40007ffe1ff */
[----:B---3--:R-:W-:Y:S02]  /*0b20*/  SEL R18, R18, 0x1, P0 ;  /* 0x0000000112127807 */ /* 0x008fe40000000000 */
[----:B------:R-:W-:-:S03]  /*0b30*/  ISETP.NE.AND P0, PT, R6, RZ, PT ;  /* 0x000000ff0600720c */ /* 0x000fc60003f05270 */
[CC--:B0-----:R-:W-:Y:S02]  /*0b40*/  IMAD R3, R18.reuse, R7.reuse, R3 ;  /* 0x0000000712037224 */ /* 0x0c1fe400078e0203 */
[----:B------:R-:W-:Y:S02]  /*0b50*/  IMAD R0, R18, R7, 0x5f ;  /* 0x0000005f12007424 */ /* 0x000fe400078e0207 */
[----:B------:R-:W-:Y:S02]  /*0b60*/  VIADD R3, R3, UR6 ;  /* 0x0000000603037c36 */ /* 0x000fe40008000000 */
[----:B------:R-:W-:-:S04]  /*0b70*/  IMAD.HI R0, R0, 0x2aaaaaab, RZ ;  /* 0x2aaaaaab00007827 */ /* 0x000fc800078e02ff */
[----:B------:R-:W0:Y:S01]  /*0b80*/  @!P0 LDC R6, c[0x0][0x9f0] ;  /* 0x00027c00ff068b82 */ /* 0x000e220000000800 */
[----:B------:R-:W-:Y:S01]  /*0b90*/  IMAD.HI R4, R3, 0x2aaaaaab, RZ ;  /* 0x2aaaaaab03047827 */ /* 0x000fe200078e02ff */
[----:B------:R-:W-:-:S04]  /*0ba0*/  SHF.R.U32.HI R3, RZ, 0x1f, R0 ;  /* 0x0000001fff037819 */ /* 0x000fc80000011600 */
[----:B------:R-:W-:Y:S02]  /*0bb0*/  SHF.R.U32.HI R5, RZ, 0x1f, R4 ;  /* 0x0000001fff057819 */ /* 0x000fe40000011604 */
[----:B------:R-:W-:Y:S02]  /*0bc0*/  LEA.HI.SX32 R3, R0, R3, 0x1c ;  /* 0x0000000300037211 */ /* 0x000fe400078fe2ff */
[----:B------:R-:W-:-:S04]  /*0bd0*/  LEA.HI.SX32 R4, R4, R5, 0x1c ;  /* 0x0000000504047211 */ /* 0x000fc800078fe2ff */
[----:B------:R-:W-:-:S04]  /*0be0*/  VIMNMX R13, R3, R4, PT ;  /* 0x00000004030d7248 */ /* 0x000fc80003fe0100 */
[----:B------:R-:W-:-:S13]  /*0bf0*/  ISETP.GE.AND P1, PT, R13, 0x1, PT ;  /* 0x000000010d00780c */ /* 0x000fda0003f26270 */
[----:B------:R-:W-:Y:S05]  /*0c00*/  @!P1 BRA `(.L_x_2186) ;  /* 0x00000000006c9947 */ /* 0x000fea0003800000 */
[-C--:B0-----:R-:W-:Y:S02]  /*0c10*/  IABS R9, R6.reuse ;  /* 0x0000000600097213 */ /* 0x081fe40000000000 */
[----:B------:R-:W-:Y:S02]  /*0c20*/  IABS R10, R6 ;  /* 0x00000006000a7213 */ /* 0x000fe40000000000 */
[----:B------:R-:W0:Y:S01]  /*0c30*/  I2F.RP R0, R9 ;  /* 0x0000000900007306 */ /* 0x000e220000209400 */
[----:B------:R-:W-:Y:S02]  /*0c40*/  IADD3 R3, R6, -0x1, R13 ;  /* 0xffffffff06037810 */ /* 0x000fe40007ffe00d */
[----:B------:R-:W-:-:S05]  /*0c50*/  IMAD.MOV R10, RZ, RZ, -R10 ;  /* 0x000000ffff0a7224 */ /* 0x000fca00078e0a0a */
[----:B0-----:R-:W0:Y:S02]  /*0c60*/  MUFU.RCP R0, R0 ;  /* 0x0000000000007308 */ /* 0x001e240000001000 */
[----:B0-----:R-:W-:Y:S01]  /*0c70*/  VIADD R4, R0, 0xffffffe ;  /* 0x0ffffffe00047836 */ /* 0x001fe20000000000 */
[----:B------:R-:W-:Y:S02]  /*0c80*/  IABS R0, R3 ;  /* 0x0000000300007213 */ /* 0x000fe40000000000 */
[----:B------:R-:W-:-:S03]  /*0c90*/  LOP3.LUT R3, R3, R6, RZ, 0x3c, !PT ;  /* 0x0000000603037212 */ /* 0x000fc600078e3cff */
[----:B------:R0:W1:Y:S01]  /*0ca0*/  F2I.FTZ.U32.TRUNC.NTZ R5, R4 ;  /* 0x0000000400057305 */ /* 0x000062000021f000 */
[----:B------:R-:W-:Y:S01]  /*0cb0*/  ISETP.GE.AND P2, PT, R3, RZ, PT ;  /* 0x000000ff0300720c */ /* 0x000fe20003f46270 */
[----:B0-----:R-:W-:Y:S02]  /*0cc0*/  IMAD.MOV.U32 R4, RZ, RZ, RZ ;  /* 0x000000ffff047224 */ /* 0x001fe400078e00ff */
[----:B-1----:R-:W-:-:S04]  /*0cd0*/  IMAD.MOV R8, RZ, RZ, -R5 ;  /* 0x000000ffff087224 */ /* 0x002fc800078e0a05 */
[----:B------:R-:W-:-:S04]  /*0ce0*/  IMAD R11, R8, R9, RZ ;  /* 0x00000009080b7224 */ /* 0x000fc800078e02ff */
[----:B------:R-:W-:Y:S01]  /*0cf0*/  IMAD.HI.U32 R5, R5, R11, R4 ;  /* 0x0000000b05057227 */ /* 0x000fe200078e0004 */
[----:B------:R-:W-:-:S05]  /*0d00*/  MOV R4, R10 ;  /* 0x0000000a00047202 */ /* 0x000fca0000000f00 */
        /* <DEDUP_REMOVED lines=9> */
[----:B------:R-:W-:-:S04]  /*0da0*/  @!P1 LOP3.LUT R5, RZ, R6, RZ, 0x33, !PT ;  /* 0x00000006ff059212 */ /* 0x000fc800078e33ff */
[----:B------:R-:W-:-:S07]  /*0db0*/  MOV R22, R5 ;  /* 0x0000000500167202 */ /* 0x000fce0000000f00 */
.L_x_2186:
[-C--:B------:R-:W-:Y:S01]  /*0dc0*/  IMAD R17, R17, R22.reuse, RZ ;  /* 0x0000001611117224 */ /* 0x080fe200078e02ff */
[----:B------:R-:W-:Y:S01]  /*0dd0*/  PLOP3.LUT P0, PT, PT, PT, PT, 0x80, 0x0 ;  /* 0x000000000000781c */ /* 0x000fe20003f0f070 */
[----:B------:R-:W-:Y:S01]  /*0de0*/  VIADD R23, R19, 0xffffff80 ;  /* 0xffffff8013177836 */ /* 0x000fe20000000000 */
[----:B------:R-:W-:Y:S01]  /*0df0*/  CS2R R86, SRZ ;  /* 0x0000000000567805 */ /* 0x000fe2000001ff00 */
[----:B------:R-:W-:Y:S01]  /*0e00*/  IMAD.MOV.U32 R0, RZ, RZ, RZ ;  /* 0x000000ffff007224 */ /* 0x000fe200078e00ff */
[----:B------:R-:W-:Y:S01]  /*0e10*/  VIADDMNMX R22, R17, R22, R13, PT ;  /* 0x0000001611167246 */ /* 0x000fe2000380010d */
[----:B------:R-:W-:Y:S01]  /*0e20*/  IMAD.MOV.U32 R3, RZ, RZ, RZ ;  /* 0x000000ffff037224 */ /* 0x000fe200078e00ff */
[----:B------:R-:W-:Y:S02]  /*0e30*/  CS2R R84, SRZ ;  /* 0x0000000000547805 */ /* 0x000fe4000001ff00 */
[----:B------:R-:W-:Y:S02]  /*0e40*/  CS2R R82, SRZ ;  /* 0x0000000000527805 */ /* 0x000fe4000001ff00 */
[----:B------:R-:W-:-:S02]  /*0e50*/  ISETP.GT.AND P1, PT, R22, R17, PT ;  /* 0x000000111600720c */ /* 0x000fc40003f24270 */
        /* <DEDUP_REMOVED lines=29> */
[----:B------:R-:W-:Y:S01]  /*1030*/  IMAD R19, R18, R7, RZ ;  /* 0x0000000712137224 */ /* 0x000fe200078e02ff */
[----:B------:R-:W-:Y:S06]  /*1040*/  @!P1 BRA `(.L_x_2187) ;  /* 0x0000006c00ec9947 */ /* 0x000fec0003800000 */
[----:B------:R-:W-:Y:S01]  /*1050*/  SHF.R.S32.HI R72, RZ, 0x1f, R23 ;  /* 0x0000001fff487819 */ /* 0x000fe20000011417 */
[----:B------:R-:W1:Y:S01]  /*1060*/  S2UR UR6, SR_CgaCtaId ;  /* 0x00000000000679c3 */ /* 0x000e620000008800 */
[----:B------:R-:W-:Y:S02]  /*1070*/  UMOV UR38, 0x400 ;  /* 0x0000040000267882 */ /* 0x000fe40000000000 */
[----:B------:R-:W-:-:S04]  /*1080*/  LEA.HI R73, R72, R23, RZ, 0x7 ;  /* 0x0000001748497211 */ /* 0x000fc800078f38ff */
[----:B------:R-:W-:-:S05]  /*1090*/  SHF.R.S32.HI R74, RZ, 0x7, R73 ;  /* 0x00000007ff4a7819 */ /* 0x000fca0000011449 */
[----:B------:R-:W2:Y:S01]  /*10a0*/  SHFL.IDX PT, R0, R74, RZ, 0x1f ;  /* 0x00001fff4a007589 */ /* 0x000ea200000e0000 */
[----:B-1----:R-:W-:-:S04]  /*10b0*/  ULEA UR38, UR6, UR38, 0x18 ;  /* 0x0000002606267291 */ /* 0x002fc8000f8ec03f */
[----:B------:R-:W-:-:S04]  /*10c0*/  UIADD3 UR6, UR38, 0xc400, URZ ;  /* 0x0000c40026067890 */ /* 0x000fc8000fffe03f */
[----:B------:R-:W-:Y:S01]  /*10d0*/  ULOP3.LUT UP0, URZ, UR6, 0x1bf, URZ, 0xc0, !UPT ;  /* 0x000001bf063f7892 */ /* 0x000fe2000f80c03f */
[----:B--2---:R-:W-:-:S05]  /*10e0*/  R2UR UR4, R0 ;  /* 0x00000000000472ca */ /* 0x004fca00000e0000 */
        /* <DEDUP_REMOVED lines=12> */
[----:B------:R1:W2:Y:S01]  /*11b0*/  LDC.64 R14, c[0x4][R0] ;  /* 0x01000000000e7b82 */ /* 0x0002a20000000a00 */
[----:B------:R-:W-:Y:S01]  /*11c0*/  MOV R5, UR5 ;  /* 0x0000000500057c02 */ /* 0x000fe20008000f00 */
[----:B------:R-:W-:Y:S01]  /*11d0*/  ULDC.64 UR4, c[0x4][0xf8] ;  /* 0x01003e0000047ab9 */ /* 0x000fe20000000a00 */
[----:B------:R-:W-:Y:S01]  /*11e0*/  IMAD.U32 R10, RZ, RZ, UR6 ;  /* 0x00000006ff0a7e24 */ /* 0x000fe2000f8e00ff */
[----:B------:R-:W-:Y:S01]  /*11f0*/  MOV R8, 0x70 ;  /* 0x0000007000087802 */ /* 0x000fe20000000f00 */
[----:B0-----:R-:W-:Y:S02]  /*1200*/  IMAD.U32 R6, RZ, RZ, UR4 ;  /* 0x00000004ff067e24 */ /* 0x001fe4000f8e00ff */
[----:B------:R-:W-:-:S02]  /*1210*/  IMAD.U32 R7, RZ, RZ, UR5 ;  /* 0x00000005ff077e24 */ /* 0x000fc4000f8e00ff */
[----:B------:R-:W-:Y:S02]  /*1220*/  IMAD.U32 R11, RZ, RZ, UR7 ;  /* 0x00000007ff0b7e24 */ /* 0x000fe4000f8e00ff */
[----:B------:R-:W-:Y:S02]  /*1230*/  IMAD.MOV.U32 R12, RZ, RZ, 0x1 ;  /* 0x00000001ff0c7424 */ /* 0x000fe400078e00ff */
[----:B-1----:R-:W-:-:S07]  /*1240*/  IMAD.MOV.U32 R13, RZ, RZ, RZ ;  /* 0x000000ffff0d7224 */ /* 0x002fce00078e00ff */
[----:B------:R-:W-:-:S07]  /*1250*/  LEPC R20, `(.L_x_2188) ;  /* 0x000000001014794e */ /* 0x000fce0000000000 */
[----:B--2---:R-:W-:Y:S05]  /*1260*/  CALL.ABS.NOINC R14 ;  /* 0x000000000e007343 */ /* 0x004fea0003c00000 */
.L_x_2188:
[----:B------:R-:W-:-:S04]  /*1270*/  SHF.L.U32 R0, RZ, 0x1f, RZ ;  /* 0x0000001fff007819 */ /* 0x000fc800000006ff */
[----:B------:R-:W1:Y:S02]  /*1280*/  SYNCS.PHASECHK.TRANS64.TRYWAIT P0, [UR38+0x2a800], R0 ;  /* 0x02a80000ff0075a7 */ /* 0x000e640008000166 */
[----:B-1----:R-:W-:Y:S05]  /*1290*/  @!P0 BRA `(.L_x_2189) ;  /* 0x000000c000288947 */ /* 0x002fea0003800000 */
.L_x_2274:
[----:B------:R-:W-:-:S13]  /*12a0*/  R2UR UR4, R2 ;  /* 0x00000000020472ca */ /* 0x000fda00000e0000 */
[----:B------:R-:W-:-:S06]  /*12b0*/  ULOP3.LUT UR4, UR4, 0x1, URZ, 0xfc, !UPT ;  /* 0x0000000104047892 */ /* 0x000fcc000f8efc3f */
[----:B-1----:R-:W-:-:S05]  /*12c0*/  IMAD.U32 R3, RZ, RZ, UR4 ;  /* 0x00000004ff037e24 */ /* 0x002fca000f8e00ff */
[----:B------:R-:W-:-:S13]  /*12d0*/  ISETP.NE.AND P0, PT, R3, 0x3, PT ;  /* 0x000000030300780c */ /* 0x000fda0003f05270 */
[----:B------:R-:W-:Y:S05]  /*12e0*/  @!P0 BRA `(.L_x_2190) ;  /* 0x0000000000048947 */ /* 0x000fea0003800000 */
[----:B------:R-:W-:Y:S01]  /*12f0*/  BPT.TRAP 0x1 ;  /* 0x000000040000795c */ /* 0x000fe20000300000 */
.L_x_2190:
[----:B------:R1:W2:Y:S01]  /*1300*/  SYNCS.PHASECHK.TRANS64.TRYWAIT P1, [UR38+0x2a830], R0 ;  /* 0x02a83000ff0075a7 */ /* 0x0002a20008020166 */
[----:B------:R-:W-:Y:S05]  /*1310*/  @!P0 BRA `(.L_x_2191) ;  /* 0x0000000000048947 */ /* 0x000fea0003800000 */
[----:B------:R-:W-:Y:S01]  /*1320*/  BPT.TRAP 0x1 ;  /* 0x000000040000795c */ /* 0x000fe20000300000 */
.L_x_2191:
[----:B------:R-:W-:-:S05]  /*1330*/  IMAD.U32 R12, RZ, RZ, UR39 ;  /* 0x00000027ff0c7e24 */ /* 0x000fca000f8e00ff */
[----:B------:R-:W-:Y:S01]  /*1340*/  LOP3.LUT R12, R12, 0x10000, RZ, 0xfc, !PT ;  /* 0x000100000c0c7812 */ /* 0x000fe200078efcff */
[----:B--2---:R-:W-:Y:S06]  /*1350*/  @P1 BRA `(.L_x_2192) ;  /* 0x0000000000081947 */ /* 0x004fec0003800000 */
[----:B------:R-:W2:Y:S02]  /*1360*/  SYNCS.PHASECHK.TRANS64.TRYWAIT P1, [UR38+0x2a830], R0 ;  /* 0x02a83000ff0075a7 */ /* 0x000ea40008020166 */
[----:B--2---:R-:W-:Y:S05]  /*1370*/  @!P1 BRA `(.L_x_2193) ;  /* 0x000000c000089947 */ /* 0x004fea0003800000 */
.L_x_2192:
[----:B------:R-:W-:Y:S05]  /*1380*/  WARPSYNC.ALL ;  /* 0x0000000000007948 */ /* 0x000fea0003800000 */
[----:B------:R-:W-:Y:S01]  /*1390*/  MOV R13, 0x40000040 ;  /* 0x40000040000d7802 */ /* 0x000fe20000000f00 */
[----:B------:R-:W-:Y:S01]  /*13a0*/  UIADD3 UR4, UR38, 0x18400, URZ ;  /* 0x0001840026047890 */ /* 0x000fe2000fffe03f */
[----:B------:R-:W-:Y:S01]  /*13b0*/  R2UR UR8, R12 ;  /* 0x000000000c0872ca */ /* 0x000fe200000e0000 */
[----:B------:R-:W-:Y:S01]  /*13c0*/  WARPGROUP.ARRIVE ;  /* 0x00000000000079c5 */ /* 0x000fe20000000000 */
[----:B------:R-:W-:Y:S01]  /*13d0*/  R2UR UR9, R13 ;  /* 0x000000000d0972ca */ /* 0x000fe200000e0000 */
[----:B------:R-:W-:-:S04]  /*13e0*/  USHF.R.U32.HI UR4, URZ, 0x4, UR4 ;  /* 0x000000043f047899 */ /* 0x000fc80008011604 */
[----:B------:R-:W3:Y:S01]  /*13f0*/  S2UR UR61, SR_CgaCtaId ;  /* 0x00000000003d79c3 */ /* 0x000ee20000008800 */
[----:B------:R-:W-:Y:S01]  /*1400*/  UMOV UR11, 0x40000040 ;  /* 0x40000040000b7882 */ /* 0x000fe20000000000 */
[----:B------:R-:W-:Y:S01]  /*1410*/  UMOV UR7, 0x40000040 ;  /* 0x4000004000077882 */ /* 0x000fe20000000000 */
[----:B------:R-:W-:Y:S01]  /*1420*/  ULOP3.LUT UR4, UR4, 0x3fff, URZ, 0xc0, !UPT ;  /* 0x00003fff04047892 */ /* 0x000fe2000f8ec03f */
[----:B------:R-:W-:Y:S01]  /*1430*/  UMOV UR13, 0x40000040 ;  /* 0x40000040000d7882 */ /* 0x000fe20000000000 */
[----:B------:R-:W-:Y:S02]  /*1440*/  UMOV UR15, 0x40000040 ;  /* 0x40000040000f7882 */ /* 0x000fe40000000000 */
[----:B------:R-:W-:Y:S01]  /*1450*/  ULOP3.LUT UR39, UR4, 0x10000, URZ, 0xfc, !UPT ;  /* 0x0001000004277892 */ /* 0x000fe2000f8efc3f */
[----:B------:R-:W-:Y:S01]  /*1460*/  UMOV UR17, 0x40000040 ;  /* 0x4000004000117882 */ /* 0x000fe20000000000 */
[----:B------:R-:W-:Y:S02]  /*1470*/  UMOV UR19, 0x40000040 ;  /* 0x4000004000137882 */ /* 0x000fe40000000000 */
[----:B------:R-:W-:-:S02]  /*1480*/  UIADD3 UR6, UR39, 0x2, URZ ;  /* 0x0000000227067890 */ /* 0x000fc4000fffe03f */
[----:B------:R-:W-:Y:S02]  /*1490*/  UIADD3 UR14, UR39, 0x4, URZ ;  /* 0x00000004270e7890 */ /* 0x000fe4000fffe03f */
[----:B------:R-:W-:Y:S01]  /*14a0*/  UMOV UR10, UR39 ;  /* 0x00000027000a7c82 */ /* 0x000fe20008000000 */
[----:B------:R-:W-:Y:S01]  /*14b0*/  UIADD3 UR18, UR39, 0x6, URZ ;  /* 0x0000000627127890 */ /* 0x000fe2000fffe03f */
[----:B------:R-:W-:Y:S01]  /*14c0*/  HGMMA.64x96x16.F32.BF16 R24, gdesc[UR8], RZ, !UPT, gsb0 ;  /* 0x01600000081879f0 */ /* 0x000fe2000c0018ff */
[----:B------:R-:W-:Y:S01]  /*14d0*/  R2UR UR10, R12 ;  /* 0x000000000c0a72ca */ /* 0x000fe200000e0000 */
[----:B------:R-:W-:Y:S01]  /*14e0*/  UMOV UR9, 0x40000040 ;  /* 0x4000004000097882 */ /* 0x000fe20000000000 */
[----:B------:R-:W-:Y:S01]  /*14f0*/  UIADD3 UR22, UR39, 0x300, URZ ;  /* 0x0000030027167890 */ /* 0x000fe2000fffe03f */
[----:B------:R-:W-:Y:S01]  /*1500*/  UMOV UR5, UR9 ;  /* 0x0000000900057c82 */ /* 0x000fe20008000000 */
[----:B------:R-:W-:Y:S01]  /*1510*/  UMOV UR21, 0x40000040 ;  /* 0x4000004000157882 */ /* 0x000fe20000000000 */
[----:B------:R-:W-:Y:S01]  /*1520*/  UMOV UR23, 0x40000040 ;  /* 0x4000004000177882 */ /* 0x000fe20000000000 */
[----:B------:R-:W-:Y:S01]  /*1530*/  UIADD3 UR26, UR39, 0x302, URZ ;  /* 0x00000302271a7890 */ /* 0x000fe2000fffe03f */
[----:B------:R-:W-:Y:S01]  /*1540*/  UMOV UR25, 0x40000040 ;  /* 0x4000004000197882 */ /* 0x000fe20000000000 */
[----:B------:R-:W-:Y:S01]  /*1550*/  UMOV UR27, 0x40000040 ;  /* 0x40000040001b7882 */ /* 0x000fe20000000000 */
[----:B------:R-:W-:-:S04]  /*1560*/  UIADD3 UR30, UR39, 0x304, URZ ;  /* 0x00000304271e7890 */ /* 0x000fc8000fffe03f */
[----:B------:R-:W-:Y:S02]  /*1570*/  UIADD3 UR8, UR10, 0x2, URZ ;  /* 0x000000020a087890 */ /* 0x000fe4000fffe03f */
[----:B------:R-:W-:Y:S02]  /*1580*/  UIADD3 UR12, UR10, 0x4, URZ ;  /* 0x000000040a0c7890 */ /* 0x000fe4000fffe03f */
[----:B------:R-:W-:Y:S02]  /*1590*/  UIADD3 UR16, UR10, 0x6, URZ ;  /* 0x000000060a107890 */ /* 0x000fe4000fffe03f */
[----:B------:R-:W-:Y:S01]  /*15a0*/  UIADD3 UR20, UR10, 0x400, URZ ;  /* 0x000004000a147890 */ /* 0x000fe2000fffe03f */
[----:B------:R-:W-:Y:S01]  /*15b0*/  UMOV UR4, UR8 ;  /* 0x0000000800047c82 */ /* 0x000fe20008000000 */
        /* <DEDUP_REMOVED lines=8> */
[----:B------:R-:W-:Y:S01]  /*1640*/  UIADD3 UR40, UR10, 0x800, URZ ;  /* 0x000008000a287890 */ /* 0x000fe2000fffe03f */
[----:B------:R-:W-:Y:S01]  /*1650*/  UMOV UR41, 0x40000040 ;  /* 0x4000004000297882 */ /* 0x000fe20000000000 */
[----:B------:R-:W-:Y:S01]  /*1660*/  UIADD3 UR44, UR10, 0x802, URZ ;  /* 0x000008020a2c7890 */ /* 0x000fe2000fffe03f */
[----:B------:R-:W-:Y:S01]  /*1670*/  UMOV UR45, 0x40000040 ;  /* 0x40000040002d7882 */ /* 0x000fe20000000000 */
[----:B------:R-:W-:Y:S01]  /*1680*/  UIADD3 UR48, UR10, 0x804, URZ ;  /* 0x000008040a307890 */ /* 0x000fe2000fffe03f */
[----:B------:R-:W-:Y:S01]  /*1690*/  UMOV UR49, 0x40000040 ;  /* 0x4000004000317882 */ /* 0x000fe20000000000 */
[----:B------:R-:W-:Y:S01]  /*16a0*/  UIADD3 UR52, UR10, 0x806, URZ ;  /* 0x000008060a347890 */ /* 0x000fe2000fffe03f */
[----:B------:R-:W-:Y:S01]  /*16b0*/  UMOV UR53, 0x40000040 ;  /* 0x4000004000357882 */ /* 0x000fe20000000000 */
        /* <DEDUP_REMOVED lines=50> */
[----:B---3--:R-:W-:Y:S05]  /*19e0*/  @!P0 BRA `(.L_x_2194) ;  /* 0x0000000000048947 */ /* 0x008fea0003800000 */
[----:B------:R-:W-:Y:S01]  /*19f0*/  BPT.TRAP 0x1 ;  /* 0x000000040000795c */ /* 0x000fe20000300000 */
.L_x_2194:
[----:B-12---:R-:W-:Y:S01]  /*1a00*/  LOP3.LUT R0, R73, 0xffffff80, RZ, 0xc0, !PT ;  /* 0xffffff8049007812 */ /* 0x006fe200078ec0ff */
[----:B------:R-:W-:Y:S01]  /*1a10*/  UISETP.NE.AND UP0, UPT, UR60, URZ, UPT ;  /* 0x0000003f3c00728c */ /* 0x000fe2000bf05270 */
[----:B------:R-:W-:Y:S01]  /*1a20*/  LEA.HI R72, R72, R23, RZ, 0x2 ;  /* 0x0000001748487211 */ /* 0x000fe200078f10ff */
[----:B------:R-:W-:Y:S01]  /*1a30*/  IMAD.MOV.U32 R15, RZ, RZ, -0x60 ;  /* 0xffffffa0ff0f7424 */ /* 0x000fe200078e00ff */
[----:B0-----:R-:W-:Y:S01]  /*1a40*/  LEA.HI R6, R74, R74, RZ, 0x1 ;  /* 0x0000004a4a067211 */ /* 0x001fe200078f08ff */
[C---:B------:R-:W-:Y:S01]  /*1a50*/  IMAD.IADD R11, R23.reuse, 0x1, -R0 ;  /* 0x00000001170b7824 */ /* 0x040fe200078e0a00 */
[----:B------:R-:W-:Y:S02]  /*1a60*/  LOP3.LUT R72, R72, 0xfffffffc, RZ, 0xc0, !PT ;  /* 0xfffffffc48487812 */ /* 0x000fe400078ec0ff */
[----:B------:R-:W-:Y:S02]  /*1a70*/  LOP3.LUT R7, R6, 0x3fffffe, RZ, 0xc0, !PT ;  /* 0x03fffffe06077812 */ /* 0x000fe400078ec0ff */
[----:B------:R-:W-:Y:S01]  /*1a80*/  SHF.R.S32.HI R0, RZ, 0x1f, R11 ;  /* 0x0000001fff007819 */ /* 0x000fe2000001140b */
[----:B------:R-:W-:Y:S01]  /*1a90*/  IMAD.IADD R72, R23, 0x1, -R72 ;  /* 0x0000000117487824 */ /* 0x000fe200078e0a48 */
[----:B------:R-:W-:Y:S01]  /*1aa0*/  PLOP3.LUT P1, PT, PT, PT, UP0, 0x80, 0x0 ;  /* 0x000000000000781c */ /* 0x000fe20003f2f008 */
[----:B------:R-:W-:Y:S01]  /*1ab0*/  IMAD.IADD R7, R74, 0x1, -R7 ;  /* 0x000000014a077824 */ /* 0x000fe200078e0a07 */
[CC--:B------:R-:W-:Y:S01]  /*1ac0*/  LEA.HI R3, R0.reuse, R11.reuse, RZ, 0x2 ;  /* 0x0000000b00037211 */ /* 0x0c0fe200078f10ff */
[----:B------:R-:W-:Y:S01]  /*1ad0*/  @UP0 ULDC UR4, c[0x0][0x44c] ;  /* 0x0001130000040ab9 */ /* 0x000fe20000000800 */
[----:B------:R-:W-:Y:S01]  /*1ae0*/  LEA.HI R4, R0, R11, RZ, 0x5 ;  /* 0x0000000b00047211 */ /* 0x000fe200078f28ff */
[----:B------:R-:W-:Y:S01]  /*1af0*/  @UP0 ULDC UR6, c[0x0][0x450] ;  /* 0x0001140000060ab9 */ /* 0x000fe20000000800 */
[----:B------:R-:W-:-:S02]  /*1b00*/  SHF.R.S32.HI R0, RZ, 0x2, R3 ;  /* 0x00000002ff007819 */ /* 0x000fc40000011403 */
[----:B------:R-:W-:Y:S02]  /*1b10*/  SHF.R.S32.HI R5, RZ, 0x1f, R3 ;  /* 0x0000001fff057819 */ /* 0x000fe40000011403 */
[----:B------:R-:W-:Y:S02]  /*1b20*/  SHF.R.S32.HI R4, RZ, 0x5, R4 ;  /* 0x00000005ff047819 */ /* 0x000fe40000011404 */
[----:B------:R-:W-:Y:S02]  /*1b30*/  LEA.HI R5, R5, R0, RZ, 0x3 ;  /* 0x0000000005057211 */ /* 0x000fe400078f18ff */
[----:B------:R-:W-:Y:S02]  /*1b40*/  LEA.HI R6, R72, R72, RZ, 0x1 ;  /* 0x0000004848067211 */ /* 0x000fe400078f08ff */
[----:B------:R-:W-:Y:S02]  /*1b50*/  LEA R4, R4, UR42, 0x4 ;  /* 0x0000002a04047c11 */ /* 0x000fe4000f8e20ff */
[----:B------:R-:W-:-:S02]  /*1b60*/  LOP3.LUT R5, R5, 0xfffffff8, RZ, 0xc0, !PT ;  /* 0xfffffff805057812 */ /* 0x000fc400078ec0ff */
[----:B------:R-:W-:Y:S01]  /*1b70*/  LOP3.LUT R9, R6, 0x1ffffffe, RZ, 0xc0, !PT ;  /* 0x1ffffffe06097812 */ /* 0x000fe200078ec0ff */
[----:B------:R-:W-:Y:S01]  /*1b80*/  IMAD R6, R22, R15, 0x61 ;  /* 0x0000006116067424 */ /* 0x000fe200078e020f */
[----:B------:R-:W-:Y:S02]  /*1b90*/  IADD3 R4, R4, R0, -R5 ;  /* 0x0000000004047210 */ /* 0x000fe40007ffe805 */
[----:B------:R-:W-:Y:S01]  /*1ba0*/  PLOP3.LUT P2, PT, PT, PT, UP0, 0x80, 0x0 ;  /* 0x000000000000781c */ /* 0x000fe20003f4f008 */
[----:B------:R-:W-:Y:S01]  /*1bb0*/  IMAD.IADD R9, R72, 0x1, -R9 ;  /* 0x0000000148097824 */ /* 0x000fe200078e0a09 */
[----:B------:R-:W-:-:S05]  /*1bc0*/  LEA R4, R7, R4, 0x6 ;  /* 0x0000000407047211 */ /* 0x000fca00078e30ff */
[----:B------:R-:W-:Y:S01]  /*1bd0*/  IMAD R9, R9, 0x8, R4 ;  /* 0x0000000809097824 */ /* 0x000fe200078e0204 */
[----:B------:R-:W-:Y:S01]  /*1be0*/  LOP3.LUT R4, R3, 0x7ffffffc, RZ, 0xc0, !PT ;  /* 0x7ffffffc03047812 */ /* 0x000fe200078ec0ff */
[----:B------:R-:W-:Y:S02]  /*1bf0*/  IMAD R3, R22, -0x60, R19 ;  /* 0xffffffa016037824 */ /* 0x000fe400078e0213 */
[----:B------:R-:W-:Y:S01]  /*1c00*/  @P1 IMAD.HI.U32 R0, R9, UR4, RZ ;  /* 0x0000000409001c27 */ /* 0x000fe2000f8e00ff */
[----:B------:R-:W-:-:S03]  /*1c10*/  @UP0 ULDC UR4, c[0x0][0x450] ;  /* 0x0001140000040ab9 */ /* 0x000fc60000000800 */
[----:B------:R-:W-:Y:S01]  /*1c20*/  IMAD.MOV.U32 R5, RZ, RZ, R9 ;  /* 0x000000ffff057224 */ /* 0x000fe200078e0009 */
[----:B------:R-:W-:Y:S01]  /*1c30*/  @P2 SHF.R.U32.HI R5, RZ, UR4, R0 ;  /* 0x00000004ff052c19 */ /* 0x000fe20008011600 */
[----:B------:R-:W-:Y:S01]  /*1c40*/  IMAD.IADD R11, R11, 0x1, -R4 ;  /* 0x000000010b0b7824 */ /* 0x000fe200078e0a04 */
[----:B------:R-:W0:Y:S01]  /*1c50*/  LDC R0, c[0x0][0x288] ;  /* 0x0000a200ff007b82 */ /* 0x000e220000000800 */
[----:B------:R-:W-:Y:S01]  /*1c60*/  IADD3 R4, R3, 0x60, RZ ;  /* 0x0000006003047810 */ /* 0x000fe20007ffe0ff */
[----:B------:R-:W-:Y:S01]  /*1c70*/  ULDC UR4, c[0x0][0x988] ;  /* 0x0002620000047ab9 */ /* 0x000fe20000000800 */
[----:B------:R-:W1:Y:S01]  /*1c80*/  SHFL.IDX PT, R7, R5, 0x1, 0x1c1f ;  /* 0x003c1f0005077f89 */ /* 0x000e6200000e0000 */
[C---:B------:R-:W-:Y:S02]  /*1c90*/  IMAD R6, R11.reuse, -0x2, R6 ;  /* 0xfffffffe0b067824 */ /* 0x040fe400078e0206 */
[----:B------:R-:W-:Y:S01]  /*1ca0*/  IMAD R4, R11, -0x2, R4 ;  /* 0xfffffffe0b047824 */ /* 0x000fe200078e0204 */
[----:B------:R-:W2:Y:S02]  /*1cb0*/  SHFL.IDX PT, R5, R5, RZ, 0x1c1f ;  /* 0x001c1fff05057589 */ /* 0x000ea400000e0000 */
[----:B0-----:R-:W-:-:S04]  /*1cc0*/  IADD3 R3, R6, -R0, R19 ;  /* 0x8000000006037210 */ /* 0x001fc80007ffe013 */
[-CC-:B-1----:R-:W-:Y:S02]  /*1cd0*/  VIADDMNMX R7, R7, R3.reuse, R4.reuse, PT ;  /* 0x0000000307077246 */ /* 0x182fe40003800104 */
[----:B--2---:R-:W-:Y:S01]  /*1ce0*/  VIADDMNMX R3, R5, R3, R4, PT ;  /* 0x0000000305037246 */ /* 0x004fe20003800104 */
[----:B------:R-:W-:Y:S01]  /*1cf0*/  IMAD.U32 R5, RZ, RZ, UR4 ;  /* 0x00000004ff057e24 */ /* 0x000fe2000f8e00ff */
[C---:B------:R-:W-:Y:S01]  /*1d00*/  ISETP.GT.AND P1, PT, R7.reuse, RZ, PT ;  /* 0x000000ff0700720c */ /* 0x040fe20003f24270 */
[----:B------:R-:W-:Y:S01]  /*1d10*/  @UP0 ULDC UR4, c[0x0][0x44c] ;  /* 0x0001130000040ab9 */ /* 0x000fe20000000800 */
[C---:B------:R-:W-:Y:S01]  /*1d20*/  ISETP.GT.AND P2, PT, R7.reuse, 0x1, PT ;  /* 0x000000010700780c */ /* 0x040fe20003f44270 */
[----:B------:R-:W-:Y:S01]  /*1d30*/  UIMAD.WIDE.U32 UR4, UR42, UR4, URZ ;  /* 0x000000042a0472a5 */ /* 0x000fe2000f8e003f */
[----:B------:R-:W-:Y:S01]  /*1d40*/  ISETP.GT.AND P3, PT, R7, 0x8, PT ;  /* 0x000000080700780c */ /* 0x000fe20003f64270 */
[----:B------:R-:W-:Y:S01]  /*1d50*/  UIADD3 UR4, UR38, 0x2a840, URZ ;  /* 0x0002a84026047890 */ /* 0x000fe2000fffe03f */
[----:B------:R-:W-:Y:S01]  /*1d60*/  FSEL R26, R26, -INF , P1 ;  /* 0xff8000001a1a7808 */ /* 0x000fe20000800000 */
[----:B------:R-:W-:Y:S01]  /*1d70*/  @UP0 USHF.R.U32.HI UR42, URZ, UR6, UR5 ;  /* 0x000000063f2a0299 */ /* 0x000fe20008011605 */
[----:B------:R-:W-:Y:S01]  /*1d80*/  FSEL R27, R27, -INF , P2 ;  /* 0xff8000001b1b7808 */ /* 0x000fe20001000000 */
[----:B------:R-:W-:Y:S01]  /*1d90*/  UPRMT UR4, UR61, 0x654, UR4 ;  /* 0x000006543d047896 */ /* 0x000fe20008000004 */
[----:B------:R-:W-:-:S02]  /*1da0*/  ISETP.GT.AND P1, PT, R7, 0x9, PT ;  /* 0x000000090700780c */ /* 0x000fc40003f24270 */
[----:B------:R-:W-:Y:S02]  /*1db0*/  FSEL R30, R30, -INF , P3 ;  /* 0xff8000001e1e7808 */ /* 0x000fe40001800000 */
[----:B------:R-:W-:Y:S02]  /*1dc0*/  FMNMX.FTZ R15, R26, R27, !PT ;  /* 0x0000001b1a0f7209 */ /* 0x000fe40007810000 */
[----:B------:R-:W-:Y:S02]  /*1dd0*/  ISETP.GT.AND P2, PT, R7, 0x10, PT ;  /* 0x000000100700780c */ /* 0x000fe40003f44270 */
[----:B------:R-:W-:Y:S01]  /*1de0*/  FSEL R10, R31, -INF , P1 ;  /* 0xff8000001f0a7808 */ /* 0x000fe20000800000 */
[----:B------:R-:W-:Y:S01]  /*1df0*/  SYNCS.ARRIVE.TRANS64.RED.A1T0 RZ, [UR4], RZ ;  /* 0x000000ffffff79a7 */ /* 0x000fe20008100404 */
[----:B------:R-:W-:Y:S01]  /*1e00*/  FMNMX.FTZ R15, R30, R15, !PT ;  /* 0x0000000f1e0f7209 */ /* 0x000fe20007810000 */
[----:B------:R-:W-:Y:S01]  /*1e10*/  UMOV UR4, URZ ;  /* 0x0000003f00047c82 */ /* 0x000fe20008000000 */
        /* <DEDUP_REMOVED lines=58> */
[----:B------:R-:W-:Y:S02]  /*21c0*/  FMNMX.FTZ R15, R70, R15, !PT ;  /* 0x0000000f460f7209 */ /* 0x000fe40007810000 */
[----:B------:R-:W-:Y:S02]  /*21d0*/  ISETP.GT.AND P1, PT, R3, RZ, PT ;  /* 0x000000ff0300720c */ /* 0x000fe40003f24270 */
[----:B------:R-:W-:-:S02]  /*21e0*/  FMNMX.FTZ R15, R100, R15, !PT ;  /* 0x0000000f640f7209 */ /* 0x000fc40007810000 */
[C---:B------:R-:W-:Y:S02]  /*21f0*/  ISETP.GT.AND P2, PT, R3.reuse, 0x1, PT ;  /* 0x000000010300780c */ /* 0x040fe40003f44270 */
[----:B------:R-:W-:Y:S01]  /*2200*/  ISETP.GT.AND P3, PT, R3, 0x8, PT ;  /* 0x000000080300780c */ /* 0x000fe20003f64270 */
[----:B------:R-:W0:Y:S01]  /*2210*/  SHFL.BFLY PT, R6, R15, 0x2, 0x1f ;  /* 0x0c401f000f067f89 */ /* 0x000e2200000e0000 */
[----:B------:R-:W-:Y:S02]  /*2220*/  FSEL R24, R24, -INF , P1 ;  /* 0xff80000018187808 */ /* 0x000fe40000800000 */
[----:B------:R-:W-:Y:S02]  /*2230*/  FSEL R25, R25, -INF , P2 ;  /* 0xff80000019197808 */ /* 0x000fe40001000000 */
[----:B------:R-:W-:Y:S02]  /*2240*/  ISETP.GT.AND P1, PT, R3, 0x9, PT ;  /* 0x000000090300780c */ /* 0x000fe40003f24270 */
[----:B------:R-:W-:-:S02]  /*2250*/  FSEL R28, R28, -INF , P3 ;  /* 0xff8000001c1c7808 */ /* 0x000fc40001800000 */
[----:B------:R-:W-:Y:S02]  /*2260*/  ISETP.GT.AND P2, PT, R3, 0x10, PT ;  /* 0x000000100300780c */ /* 0x000fe40003f44270 */
[----:B------:R-:W-:Y:S02]  /*2270*/  FSEL R4, R29, -INF , P1 ;  /* 0xff8000001d047808 */ /* 0x000fe40000800000 */
[C---:B------:R-:W-:Y:S02]  /*2280*/  ISETP.GT.AND P1, PT, R3.reuse, 0x11, PT ;  /* 0x000000110300780c */ /* 0x040fe40003f24270 */
[----:B------:R-:W-:Y:S02]  /*2290*/  FSEL R32, R32, -INF , P2 ;  /* 0xff80000020207808 */ /* 0x000fe40001000000 */
[----:B------:R-:W-:Y:S02]  /*22a0*/  ISETP.GT.AND P3, PT, R3, 0x18, PT ;  /* 0x000000180300780c */ /* 0x000fe40003f64270 */
[----:B------:R-:W-:-:S02]  /*22b0*/  IADD3 R0, -R0, UR42, R19 ;  /* 0x0000002a00007c10 */ /* 0x000fc4000fffe113 */
[----:B------:R-:W-:Y:S02]  /*22c0*/  FSEL R36, R36, -INF , P3 ;  /* 0xff80000024247808 */ /* 0x000fe40001800000 */
[----:B0-----:R-:W-:-:S05]  /*22d0*/  FMNMX.FTZ R6, R15, R6, !PT ;  /* 0x000000060f067209 */ /* 0x001fca0007810000 */
[----:B------:R-:W0:Y:S02]  /*22e0*/  SHFL.BFLY PT, R7, R6, 0x1, 0x1f ;  /* 0x0c201f0006077f89 */ /* 0x000e2400000e0000 */
[----:B0-----:R-:W-:Y:S02]  /*22f0*/  FMNMX.FTZ R8, R6, R7, !PT ;  /* 0x0000000706087209 */ /* 0x001fe40007810000 */
[----:B------:R-:W-:Y:S02]  /*2300*/  FMNMX.FTZ R7, R24, R25, !PT ;  /* 0x0000001918077209 */ /* 0x000fe40007810000 */
[----:B------:R-:W-:Y:S01]  /*2310*/  FSEL R6, R33, -INF , P1 ;  /* 0xff80000021067808 */ /* 0x000fe20000800000 */
[----:B------:R-:W-:Y:S01]  /*2320*/  FMUL.FTZ R14, R8, R5 ;  /* 0x00000005080e7220 */ /* 0x000fe20000410000 */
[----:B------:R-:W-:Y:S02]  /*2330*/  FMNMX.FTZ R7, R28, R7, !PT ;  /* 0x000000071c077209 */ /* 0x000fe40007810000 */
[----:B------:R-:W-:-:S02]  /*2340*/  FSETP.NEU.FTZ.AND P2, PT, R8, -INF , PT ;  /* 0xff8000000800780b */ /* 0x000fc40003f5d000 */
[----:B------:R-:W-:Y:S02]  /*2350*/  FMNMX.FTZ R7, R4, R7, !PT ;  /* 0x0000000704077209 */ /* 0x000fe40007810000 */
[C---:B------:R-:W-:Y:S02]  /*2360*/  ISETP.GT.AND P1, PT, R3.reuse, 0x19, PT ;  /* 0x000000190300780c */ /* 0x040fe40003f24270 */
[----:B------:R-:W-:Y:S02]  /*2370*/  FMNMX.FTZ R7, R32, R7, !PT ;  /* 0x0000000720077209 */ /* 0x000fe40007810000 */
[----:B------:R-:W-:Y:S02]  /*2380*/  FSEL R31, R14, RZ, P2 ;  /* 0x000000ff0e1f7208 */ /* 0x000fe40001000000 */
[----:B------:R-:W-:Y:S02]  /*2390*/  FMNMX.FTZ R7, R6, R7, !PT ;  /* 0x0000000706077209 */ /* 0x000fe40007810000 */
[----:B------:R-:W-:Y:S01]  /*23a0*/  ISETP.GT.AND P2, PT, R3, 0x20, PT ;  /* 0x000000200300780c */ /* 0x000fe20003f44270 */
[-CC-:B------:R-:W-:Y:S01]  /*23b0*/  FFMA.FTZ R26, R26, R5.reuse, -R31.reuse ;  /* 0x000000051a1a7223 */ /* 0x180fe2000001081f */
[----:B------:R-:W-:Y:S01]  /*23c0*/  FSEL R14, R37, -INF , P1 ;  /* 0xff800000250e7808 */ /* 0x000fe20000800000 */
[--C-:B------:R-:W-:Y:S01]  /*23d0*/  FFMA.FTZ R15, R30, R5, -R31.reuse ;  /* 0x000000051e0f7223 */ /* 0x100fe2000001081f */
[----:B------:R-:W-:Y:S01]  /*23e0*/  FMNMX.FTZ R7, R36, R7, !PT ;  /* 0x0000000724077209 */ /* 0x000fe20007810000 */
[----:B------:R0:W-:Y:S01]  /*23f0*/  MUFU.EX2 R157, R26 ;  /* 0x0000001a009d7308 */ /* 0x0001e20000000800 */
[----:B------:R-:W-:Y:S01]  /*2400*/  ISETP.GT.AND P1, PT, R3, 0x21, PT ;  /* 0x000000210300780c */ /* 0x000fe20003f24270 */
[-CC-:B------:R-:W-:Y:S01]  /*2410*/  FFMA.FTZ R10, R10, R5.reuse, -R31.reuse ;  /* 0x000000050a0a7223 */ /* 0x180fe2000001081f */
[----:B------:R-:W-:Y:S01]  /*2420*/  FSEL R40, R40, -INF , P2 ;  /* 0xff80000028287808 */ /* 0x000fe20001000000 */
[--C-:B------:R-:W-:Y:S01]  /*2430*/  FFMA.FTZ R27, R27, R5, -R31.reuse ;  /* 0x000000051b1b7223 */ /* 0x100fe2000001081f */
[----:B------:R-:W-:Y:S01]  /*2440*/  FMNMX.FTZ R7, R14, R7, !PT ;  /* 0x000000070e077209 */ /* 0x000fe20007810000 */
[-CC-:B------:R-:W-:Y:S01]  /*2450*/  FFMA.FTZ R72, R72, R5.reuse, -R31.reuse ;  /* 0x0000000548487223 */ /* 0x180fe2000001081f */
[----:B------:R-:W-:Y:S01]  /*2460*/  ISETP.GT.AND P2, PT, R3, 0x28, PT ;  /* 0x000000280300780c */ /* 0x000fe20003f44270 */
[----:B------:R-:W-:Y:S01]  /*2470*/  MUFU.EX2 R104, R10 ;  /* 0x0000000a00687308 */ /* 0x000fe20000000800 */
[----:B------:R-:W-:Y:S01]  /*2480*/  FSEL R20, R41, -INF , P1 ;  /* 0xff80000029147808 */ /* 0x000fe20000800000 */
[--C-:B------:R-:W-:Y:S01]  /*2490*/  FFMA.FTZ R74, R74, R5, -R31.reuse ;  /* 0x000000054a4a7223 */ /* 0x100fe2000001081f */
[----:B------:R-:W-:Y:S01]  /*24a0*/  FMNMX.FTZ R7, R40, R7, !PT ;  /* 0x0000000728077209 */ /* 0x000fe20007810000 */
[-CC-:B------:R-:W-:Y:S01]  /*24b0*/  FFMA.FTZ R76, R76, R5.reuse, -R31.reuse ;  /* 0x000000054c4c7223 */ /* 0x180fe2000001081f */
[C---:B------:R-:W-:Y:S01]  /*24c0*/  ISETP.GT.AND P1, PT, R3.reuse, 0x29, PT ;  /* 0x000000290300780c */ /* 0x040fe20003f24270 */
[--C-:B------:R-:W-:Y:S01]  /*24d0*/  FFMA.FTZ R78, R78, R5, -R31.reuse ;  /* 0x000000054e4e7223 */ /* 0x100fe2000001081f */
[----:B------:R-:W-:Y:S01]  /*24e0*/  FSEL R44, R44, -INF , P2 ;  /* 0xff8000002c2c7808 */ /* 0x000fe20001000000 */
[----:B------:R-:W-:Y:S01]  /*24f0*/  MUFU.EX2 R102, R27 ;  /* 0x0000001b00667308 */ /* 0x000fe20000000800 */
[----:B------:R-:W-:Y:S01]  /*2500*/  FMNMX.FTZ R7, R20, R7, !PT ;  /* 0x0000000714077209 */ /* 0x000fe20007810000 */
[-CC-:B------:R-:W-:Y:S01]  /*2510*/  FFMA.FTZ R80, R80, R5.reuse, -R31.reuse ;  /* 0x0000000550507223 */ /* 0x180fe2000001081f */
[----:B------:R-:W-:Y:S01]  /*2520*/  ISETP.GT.AND P2, PT, R3, 0x30, PT ;  /* 0x000000300300780c */ /* 0x000fe20003f44270 */
[-CC-:B------:R-:W-:Y:S01]  /*2530*/  FFMA.FTZ R82, R82, R5.reuse, -R31.reuse ;  /* 0x0000000552527223 */ /* 0x180fe2000001081f */
[----:B0-----:R-:W-:Y:S01]  /*2540*/  FSEL R26, R45, -INF , P1 ;  /* 0xff8000002d1a7808 */ /* 0x001fe20000800000 */
[--C-:B------:R-:W-:Y:S01]  /*2550*/  FFMA.FTZ R84, R84, R5, -R31.reuse ;  /* 0x0000000554547223 */ /* 0x100fe2000001081f */
[----:B------:R-:W-:Y:S01]  /*2560*/  FMNMX.FTZ R7, R44, R7, !PT ;  /* 0x000000072c077209 */ /* 0x000fe20007810000 */
[----:B------:R-:W-:Y:S01]  /*2570*/  MUFU.EX2 R159, R15 ;  /* 0x0000000f009f7308 */ /* 0x000fe20000000800 */
[C---:B------:R-:W-:Y:S01]  /*2580*/  ISETP.GT.AND P1, PT, R3.reuse, 0x31, PT ;  /* 0x000000310300780c */ /* 0x040fe20003f24270 */
        /* <DEDUP_REMOVED lines=14> */
[----:B------:R0:W-:Y:S01]  /*2670*/  MUFU.EX2 R153, R74 ;  /* 0x0000004a00997308 */ /* 0x0001e20000000800 */
[----:B------:R-:W-:Y:S01]  /*2680*/  FMNMX.FTZ R7, R30, R7, !PT ;  /* 0x000000071e077209 */ /* 0x000fe20007810000 */
[-CC-:B------:R-:W-:Y:S01]  /*2690*/  FFMA.FTZ R94, R94, R5.reuse, -R31.reuse ;  /* 0x000000055e5e7223 */ /* 0x180fe2000001081f */
[----:B------:R-:W-:Y:S01]  /*26a0*/  ISETP.GT.AND P2, PT, R3, 0x40, PT ;  /* 0x000000400300780c */ /* 0x000fe20003f44270 */
[-CC-:B------:R-:W-:Y:S01]  /*26b0*/  FFMA.FTZ R62, R62, R5.reuse, -R31.reuse ;  /* 0x000000053e3e7223 */ /* 0x180fe2000001081f */
[----:B------:R-:W-:Y:S01]  /*26c0*/  FSEL R34, R53, -INF , P1 ;  /* 0xff80000035227808 */ /* 0x000fe20000800000 */
        /* <DEDUP_REMOVED lines=10> */
[----:B------:R1:W-:Y:S01]  /*2770*/  MUFU.EX2 R155, R78 ;  /* 0x0000004e009b7308 */ /* 0x0003e20000000800 */
[----:B------:R-:W-:Y:S01]  /*2780*/  FSEL R38, R57, -INF , P1 ;  /* 0xff80000039267808 */ /* 0x000fe20000800000 */
[----:B------:R-:W-:Y:S01]  /*2790*/  FFMA.FTZ R100, R100, R5, -R31 ;  /* 0x0000000564647223 */ /* 0x000fe2000001081f */
[----:B------:R-:W-:-:S02]  /*27a0*/  FMNMX.FTZ R7, R56, R7, !PT ;  /* 0x0000000738077209 */ /* 0x000fc40007810000 */
[----:B0-----:R-:W-:Y:S02]  /*27b0*/  CS2R R74, SRZ ;  /* 0x00000000004a7805 */ /* 0x001fe4000001ff00 */
[C---:B------:R-:W-:Y:S02]  /*27c0*/  ISETP.GT.AND P1, PT, R3.reuse, 0x49, PT ;  /* 0x000000490300780c */ /* 0x040fe40003f24270 */
[----:B------:R-:W-:Y:S01]  /*27d0*/  FSEL R60, R60, -INF , P2 ;  /* 0xff8000003c3c7808 */ /* 0x000fe20001000000 */
[----:B------:R-:W-:Y:S01]  /*27e0*/  MUFU.EX2 R80, R80 ;  /* 0x0000005000507308 */ /* 0x000fe20000000800 */
[----:B------:R-:W-:Y:S02]  /*27f0*/  FMNMX.FTZ R7, R38, R7, !PT ;  /* 0x0000000726077209 */ /* 0x000fe40007810000 */
[----:B-1----:R-:W-:Y:S02]  /*2800*/  CS2R R78, SRZ ;  /* 0x00000000004e7805 */ /* 0x002fe4000001ff00 */
[----:B------:R-:W-:-:S02]  /*2810*/  ISETP.GT.AND P2, PT, R3, 0x50, PT ;  /* 0x000000500300780c */ /* 0x000fc40003f44270 */
[----:B------:R-:W-:Y:S02]  /*2820*/  FSEL R42, R61, -INF , P1 ;  /* 0xff8000003d2a7808 */ /* 0x000fe40000800000 */
[----:B------:R-:W-:Y:S01]  /*2830*/  FMNMX.FTZ R7, R60, R7, !PT ;  /* 0x000000073c077209 */ /* 0x000fe20007810000 */
[----:B------:R0:W-:Y:S01]  /*2840*/  MUFU.EX2 R149, R82 ;  /* 0x0000005200957308 */ /* 0x0001e20000000800 */
[C---:B------:R-:W-:Y:S02]  /*2850*/  ISETP.GT.AND P1, PT, R3.reuse, 0x51, PT ;  /* 0x000000510300780c */ /* 0x040fe40003f24270 */
[----:B------:R-:W-:Y:S02]  /*2860*/  FSEL R64, R64, -INF , P2 ;  /* 0xff80000040407808 */ /* 0x000fe40001000000 */
[----:B------:R-:W-:Y:S02]  /*2870*/  FMNMX.FTZ R7, R42, R7, !PT ;  /* 0x000000072a077209 */ /* 0x000fe40007810000 */
[----:B------:R-:W-:Y:S01]  /*2880*/  ISETP.GT.AND P2, PT, R3, 0x58, PT ;  /* 0x000000580300780c */ /* 0x000fe20003f44270 */
[----:B------:R-:W-:Y:S01]  /*2890*/  MUFU.EX2 R84, R84 ;  /* 0x0000005400547308 */ /* 0x000fe20000000800 */
[----:B------:R-:W-:-:S02]  /*28a0*/  FSEL R46, R65, -INF , P1 ;  /* 0xff800000412e7808 */ /* 0x000fc40000800000 */
[----:B0-----:R-:W-:Y:S02]  /*28b0*/  CS2R R82, SRZ ;  /* 0x0000000000527805 */ /* 0x001fe4000001ff00 */
[----:B------:R-:W-:Y:S02]  /*28c0*/  FMNMX.FTZ R7, R64, R7, !PT ;  /* 0x0000000740077209 */ /* 0x000fe40007810000 */
[----:B------:R-:W-:Y:S02]  /*28d0*/  ISETP.GT.AND P1, PT, R3, 0x59, PT ;  /* 0x000000590300780c */ /* 0x000fe40003f24270 */
[----:B------:R-:W-:Y:S01]  /*28e0*/  FSEL R68, R68, -INF , P2 ;  /* 0xff80000044447808 */ /* 0x000fe20001000000 */
[----:B------:R0:W-:Y:S01]  /*28f0*/  MUFU.EX2 R151, R86 ;  /* 0x0000005600977308 */ /* 0x0001e20000000800 */
[----:B------:R-:W-:Y:S02]  /*2900*/  FMNMX.FTZ R7, R46, R7, !PT ;  /* 0x000000072e077209 */ /* 0x000fe40007810000 */
[----:B------:R-:W-:-:S02]  /*2910*/  FSEL R50, R69, -INF , P1 ;  /* 0xff80000045327808 */ /* 0x000fc40000800000 */
[----:B------:R-:W-:-:S03]  /*2920*/  FMNMX.FTZ R7, R68, R7, !PT ;  /* 0x0000000744077209 */ /* 0x000fc60007810000 */
[----:B------:R-:W-:Y:S01]  /*2930*/  MUFU.EX2 R88, R88 ;  /* 0x0000005800587308 */ /* 0x000fe20000000800 */
[----:B------:R-:W-:Y:S02]  /*2940*/  FMNMX.FTZ R7, R50, R7, !PT ;  /* 0x0000000732077209 */ /* 0x000fe40007810000 */
[----:B0-----:R-:W-:-:S03]  /*2950*/  CS2R R86, SRZ ;  /* 0x0000000000567805 */ /* 0x001fc6000001ff00 */
        /* <DEDUP_REMOVED lines=10> */
[----:B0-----:R-:W-:-:S04]  /*2a00*/  FMNMX.FTZ R10, R3, R10, !PT ;  /* 0x0000000a030a7209 */ /* 0x001fc80007810000 */
        /* <DEDUP_REMOVED lines=31> */
[----:B------:R-:W-:-:S05]  /*2c00*/  FFMA.FTZ R50, R50, R5, -R3 ;  /* 0x0000000532327223 */ /* 0x000fca0000010803 */
[----:B------:R1:W2:Y:S01]  /*2c10*/  MUFU.EX2 R7, R4 ;  /* 0x0000000400077308 */ /* 0x0002a20000000800 */
[----:B0-----:R-:W-:Y:S01]  /*2c20*/  FADD.FTZ R33, R24, R25 ;  /* 0x0000001918217221 */ /* 0x001fe20000010000 */
[----:B------:R-:W-:Y:S02]  /*2c30*/  F2FP.BF16.F32.PACK_AB R156, R25, R24 ;  /* 0x00000018199c723e */ /* 0x000fe400000010ff */
[----:B------:R-:W-:-:S04]  /*2c40*/  CS2R R24, SRZ ;  /* 0x0000000000187805 */ /* 0x000fc8000001ff00 */
[----:B------:R-:W0:Y:S01]  /*2c50*/  MUFU.EX2 R32, R32 ;  /* 0x0000002000207308 */ /* 0x000e220000000800 */
[----:B-1----:R-:W-:-:S07]  /*2c60*/  FADD.FTZ R4, R28, R33 ;  /* 0x000000211c047221 */ /* 0x002fce0000010000 */
[----:B------:R1:W3:Y:S01]  /*2c70*/  MUFU.EX2 R15, R6 ;  /* 0x00000006000f7308 */ /* 0x0002e20000000800 */
[C---:B--2---:R-:W-:Y:S01]  /*2c80*/  FADD.FTZ R35, R7.reuse, R4 ;  /* 0x0000000407237221 */ /* 0x044fe20000010000 */
[----:B------:R-:W-:-:S06]  /*2c90*/  F2FP.BF16.F32.PACK_AB R158, R7, R28 ;  /* 0x0000001c079e723e */ /* 0x000fcc00000010ff */
[----:B------:R-:W2:Y:S01]  /*2ca0*/  MUFU.EX2 R36, R36 ;  /* 0x0000002400247308 */ /* 0x000ea20000000800 */
[----:B-1----:R-:W-:-:S04]  /*2cb0*/  IMAD.HI R6, R0, 0x2aaaaaab, RZ ;  /* 0x2aaaaaab00067827 */ /* 0x002fc800078e02ff */
[----:B------:R-:W-:Y:S01]  /*2cc0*/  FADD.FTZ R0, R157, R102 ;  /* 0x000000669d007221 */ /* 0x000fe20000010000 */
[----:B------:R-:W-:-:S03]  /*2cd0*/  F2FP.BF16.F32.PACK_AB R157, R102, R157 ;  /* 0x0000009d669d723e */ /* 0x000fc600000010ff */
[----:B------:R-:W-:Y:S01]  /*2ce0*/  FADD.FTZ R33, R159, R0 ;  /* 0x000000009f217221 */ /* 0x000fe20000010000 */
[----:B0-----:R-:W-:Y:S01]  /*2cf0*/  FADD.FTZ R0, R32, R35 ;  /* 0x0000002320007221 */ /* 0x001fe20000010000 */
[----:B------:R0:W1:Y:S01]  /*2d00*/  MUFU.EX2 R21, R14 ;  /* 0x0000000e00157308 */ /* 0x0000620000000800 */
[----:B------:R-:W-:Y:S01]  /*2d10*/  SHF.R.U32.HI R37, RZ, 0x1f, R6 ;  /* 0x0000001fff257819 */ /* 0x000fe20000011606 */
[C---:B------:R-:W-:Y:S01]  /*2d20*/  FADD.FTZ R33, R104.reuse, R33 ;  /* 0x0000002168217221 */ /* 0x040fe20000010000 */
[C---:B---3--:R-:W-:Y:S02]  /*2d30*/  F2FP.BF16.F32.PACK_AB R152, R15.reuse, R32 ;  /* 0x000000200f98723e */ /* 0x048fe400000010ff */
[----:B------:R-:W-:Y:S01]  /*2d40*/  F2FP.BF16.F32.PACK_AB R159, R104, R159 ;  /* 0x0000009f689f723e */ /* 0x000fe200000010ff */
[----:B------:R-:W-:Y:S01]  /*2d50*/  FADD.FTZ R4, R72, R33 ;  /* 0x0000002148047221 */ /* 0x000fe20000010000 */
[----:B------:R-:W-:Y:S01]  /*2d60*/  FADD.FTZ R33, R15, R0 ;  /* 0x000000000f217221 */ /* 0x000fe20000010000 */
[----:B------:R-:W3:Y:S01]  /*2d70*/  MUFU.EX2 R40, R40 ;  /* 0x0000002800287308 */ /* 0x000ee20000000800 */
[----:B0-----:R-:W-:Y:S01]  /*2d80*/  LEA.HI.SX32 R14, R6, R37, 0x1c ;  /* 0x00000025060e7211 */ /* 0x001fe200078fe2ff */
[C---:B------:R-:W-:Y:S01]  /*2d90*/  FADD.FTZ R35, R153.reuse, R4 ;  /* 0x0000000499237221 */ /* 0x040fe20000010000 */
[----:B--2---:R-:W-:Y:S01]  /*2da0*/  FADD.FTZ R0, R36, R33 ;  /* 0x0000002124007221 */ /* 0x004fe20000010000 */
[----:B------:R-:W-:Y:S01]  /*2db0*/  F2FP.BF16.F32.PACK_AB R153, R153, R72 ;  /* 0x000000489999723e */ /* 0x000fe200000010ff */
[----:B------:R-:W-:-:S02]  /*2dc0*/  IMAD.MOV.U32 R6, RZ, RZ, 0x3f800000 ;  /* 0x3f800000ff067424 */ /* 0x000fc400078e00ff */
[----:B------:R-:W-:Y:S01]  /*2dd0*/  FADD.FTZ R4, R76, R35 ;  /* 0x000000234c047221 */ /* 0x000fe20000010000 */
[----:B------:R-:W-:Y:S01]  /*2de0*/  CS2R R72, SRZ ;  /* 0x0000000000487805 */ /* 0x000fe2000001ff00 */
[----:B------:R0:W2:Y:S01]  /*2df0*/  MUFU.EX2 R23, R20 ;  /* 0x0000001400177308 */ /* 0x0000a20000000800 */
[----:B-1----:R-:W-:Y:S01]  /*2e00*/  FADD.FTZ R33, R21, R0 ;  /* 0x0000000015217221 */ /* 0x002fe20000010000 */
[----:B------:R-:W-:Y:S01]  /*2e10*/  FADD.FTZ R35, R155, R4 ;  /* 0x000000049b237221 */ /* 0x000fe20000010000 */
[----:B------:R-:W-:Y:S02]  /*2e20*/  F2FP.BF16.F32.PACK_AB R154, R21, R36 ;  /* 0x00000024159a723e */ /* 0x000fe400000010ff */
[----:B------:R-:W-:Y:S01]  /*2e30*/  F2FP.BF16.F32.PACK_AB R155, R155, R76 ;  /* 0x0000004c9b9b723e */ /* 0x000fe200000010ff */
[----:B------:R-:W-:Y:S01]  /*2e40*/  FADD.FTZ R4, R80, R35 ;  /* 0x0000002350047221 */ /* 0x000fe20000010000 */
[----:B------:R-:W-:Y:S01]  /*2e50*/  CS2R R76, SRZ ;  /* 0x00000000004c7805 */ /* 0x000fe2000001ff00 */
[----:B------:R-:W1:Y:S01]  /*2e60*/  MUFU.EX2 R44, R44 ;  /* 0x0000002c002c7308 */ /* 0x000e620000000800 */
[----:B---3--:R-:W-:Y:S01]  /*2e70*/  FADD.FTZ R0, R40, R33 ;  /* 0x0000002128007221 */ /* 0x008fe20000010000 */
[C---:B------:R-:W-:Y:S01]  /*2e80*/  FADD.FTZ R35, R149.reuse, R4 ;  /* 0x0000000495237221 */ /* 0x040fe20000010000 */
[----:B0-----:R-:W-:Y:S01]  /*2e90*/  VIADD R20, R22, 0xfffffffe ;  /* 0xfffffffe16147836 */ /* 0x001fe20000000000 */
[----:B------:R-:W-:-:S02]  /*2ea0*/  F2FP.BF16.F32.PACK_AB R149, R149, R80 ;  /* 0x000000509595723e */ /* 0x000fc400000010ff */
[----:B------:R-:W-:Y:S01]  /*2eb0*/  CS2R R80, SRZ ;  /* 0x0000000000507805 */ /* 0x000fe2000001ff00 */
[----:B------:R-:W-:Y:S01]  /*2ec0*/  FADD.FTZ R4, R84, R35 ;  /* 0x0000002354047221 */ /* 0x000fe20000010000 */
[----:B------:R-:W0:Y:S01]  /*2ed0*/  MUFU.EX2 R27, R26 ;  /* 0x0000001a001b7308 */ /* 0x000e220000000800 */
[----:B--2---:R-:W-:Y:S02]  /*2ee0*/  FADD.FTZ R33, R23, R0 ;  /* 0x0000000017217221 */ /* 0x004fe40000010000 */
[C---:B------:R-:W-:Y:S01]  /*2ef0*/  FADD.FTZ R35, R151.reuse, R4 ;  /* 0x0000000497237221 */ /* 0x040fe20000010000 */
[----:B------:R-:W-:Y:S02]  /*2f00*/  F2FP.BF16.F32.PACK_AB R151, R151, R84 ;  /* 0x000000549797723e */ /* 0x000fe400000010ff */
[----:B------:R-:W-:Y:S02]  /*2f10*/  CS2R R84, SRZ ;  /* 0x0000000000547805 */ /* 0x000fe4000001ff00 */
[----:B------:R-:W-:Y:S01]  /*2f20*/  F2FP.BF16.F32.PACK_AB R148, R23, R40 ;  /* 0x000000281794723e */ /* 0x000fe200000010ff */
[----:B------:R-:W-:Y:S01]  /*2f30*/  FADD.FTZ R4, R88, R35 ;  /* 0x0000002358047221 */ /* 0x000fe20000010000 */
[----:B------:R-:W-:Y:S01]  /*2f40*/  CS2R R40, SRZ ;  /* 0x0000000000287805 */ /* 0x000fe2000001ff00 */
[----:B------:R-:W2:Y:S01]  /*2f50*/  MUFU.EX2 R48, R48 ;  /* 0x0000003000307308 */ /* 0x000ea20000000800 */
[----:B-1----:R-:W-:Y:S01]  /*2f60*/  FADD.FTZ R0, R44, R33 ;  /* 0x000000212c007221 */ /* 0x002fe20000010000 */
[C---:B------:R-:W-:Y:S01]  /*2f70*/  FADD.FTZ R37, R145.reuse, R4 ;  /* 0x0000000491257221 */ /* 0x040fe20000010000 */
[----:B------:R-:W-:-:S03]  /*2f80*/  F2FP.BF16.F32.PACK_AB R145, R145, R88 ;  /* 0x000000589191723e */ /* 0x000fc600000010ff */
[----:B------:R-:W-:Y:S01]  /*2f90*/  FADD.FTZ R4, R54, R37 ;  /* 0x0000002536047221 */ /* 0x000fe20000010000 */
[----:B------:R-:W-:Y:S01]  /*2fa0*/  CS2R R36, SRZ ;  /* 0x0000000000247805 */ /* 0x000fe2000001ff00 */
[----:B------:R-:W1:Y:S01]  /*2fb0*/  MUFU.EX2 R29, R30 ;  /* 0x0000001e001d7308 */ /* 0x000e620000000800 */
[----:B0-----:R-:W-:Y:S01]  /*2fc0*/  FADD.FTZ R33, R27, R0 ;  /* 0x000000001b217221 */ /* 0x001fe20000010000 */
[----:B------:R-:W-:Y:S01]  /*2fd0*/  FADD.FTZ R15, R147, R4 ;  /* 0x00000004930f7221 */ /* 0x000fe20000010000 */
[----:B------:R-:W-:Y:S02]  /*2fe0*/  F2FP.BF16.F32.PACK_AB R150, R27, R44 ;  /* 0x0000002c1b96723e */ /* 0x000fe400000010ff */
[----:B------:R-:W-:Y:S02]  /*2ff0*/  CS2R R44, SRZ ;  /* 0x00000000002c7805 */ /* 0x000fe4000001ff00 */
[----:B------:R-:W-:Y:S01]  /*3000*/  F2FP.BF16.F32.PACK_AB R147, R147, R54 ;  /* 0x000000369393723e */ /* 0x000fe200000010ff */
[----:B------:R-:W-:Y:S01]  /*3010*/  FADD.FTZ R4, R58, R15 ;  /* 0x0000000f3a047221 */ /* 0x000fe20000010000 */
[----:B------:R-:W-:Y:S01]  /*3020*/  CS2R R54, SRZ ;  /* 0x0000000000367805 */ /* 0x000fe2000001ff00 */
[----:B------:R-:W0:Y:S01]  /*3030*/  MUFU.EX2 R52, R52 ;  /* 0x0000003400347308 */ /* 0x000e220000000800 */
[----:B--2---:R-:W-:Y:S01]  /*3040*/  FADD.FTZ R0, R48, R33 ;  /* 0x0000002130007221 */ /* 0x004fe20000010000 */
[C---:B------:R-:W-:Y:S01]  /*3050*/  FADD.FTZ R21, R141.reuse, R4 ;  /* 0x000000048d157221 */ /* 0x040fe20000010000 */
[----:B------:R-:W-:-:S02]  /*3060*/  F2FP.BF16.F32.PACK_AB R141, R141, R58 ;  /* 0x0000003a8d8d723e */ /* 0x000fc400000010ff */
[----:B------:R-:W-:Y:S02]  /*3070*/  CS2R R58, SRZ ;  /* 0x00000000003a7805 */ /* 0x000fe4000001ff00 */
[----:B------:R-:W-:Y:S01]  /*3080*/  CS2R R26, SRZ ;  /* 0x00000000001a7805 */ /* 0x000fe2000001ff00 */
[----:B------:R-:W-:Y:S01]  /*3090*/  FADD.FTZ R4, R62, R21 ;  /* 0x000000153e047221 */ /* 0x000fe20000010000 */
[----:B------:R2:W3:Y:S01]  /*30a0*/  MUFU.EX2 R19, R34 ;  /* 0x0000002200137308 */ /* 0x0004e20000000800 */
[C---:B-1----:R-:W-:Y:S01]  /*30b0*/  FADD.FTZ R35, R29.reuse, R0 ;  /* 0x000000001d237221 */ /* 0x042fe20000010000 */
[----:B------:R-:W-:Y:S02]  /*30c0*/  F2FP.BF16.F32.PACK_AB R144, R29, R48 ;  /* 0x000000301d90723e */ /* 0x000fe400000010ff */
[----:B------:R-:W-:Y:S02]  /*30d0*/  CS2R R48, SRZ ;  /* 0x0000000000307805 */ /* 0x000fe4000001ff00 */
[----:B------:R-:W-:-:S02]  /*30e0*/  CS2R R28, SRZ ;  /* 0x00000000001c7805 */ /* 0x000fc4000001ff00 */
[----:B------:R-:W1:Y:S01]  /*30f0*/  MUFU.EX2 R56, R56 ;  /* 0x0000003800387308 */ /* 0x000e620000000800 */
[----:B0-----:R-:W-:Y:S01]  /*3100*/  FADD.FTZ R0, R52, R35 ;  /* 0x0000002334007221 */ /* 0x001fe20000010000 */
[----:B--2---:R-:W-:-:S06]  /*3110*/  CS2R R34, SRZ ;  /* 0x0000000000227805 */ /* 0x004fcc000001ff00 */
[----:B------:R0:W2:Y:S01]  /*3120*/  MUFU.EX2 R31, R38 ;  /* 0x00000026001f7308 */ /* 0x0000a20000000800 */
[C---:B---3--:R-:W-:Y:S01]  /*3130*/  FADD.FTZ R7, R19.reuse, R0 ;  /* 0x0000000013077221 */ /* 0x048fe20000010000 */
[----:B------:R-:W-:Y:S01]  /*3140*/  F2FP.BF16.F32.PACK_AB R146, R19, R52 ;  /* 0x000000341392723e */ /* 0x000fe200000010ff */
[C---:B------:R-:W-:Y:S01]  /*3150*/  FADD.FTZ R19, R143.reuse, R4 ;  /* 0x000000048f137221 */ /* 0x040fe20000010000 */
[----:B------:R-:W-:Y:S02]  /*3160*/  F2FP.BF16.F32.PACK_AB R143, R143, R62 ;  /* 0x0000003e8f8f723e */ /* 0x000fe400000010ff */
[----:B------:R-:W-:Y:S02]  /*3170*/  CS2R R62, SRZ ;  /* 0x00000000003e7805 */ /* 0x000fe4000001ff00 */
[----:B------:R-:W-:Y:S01]  /*3180*/  CS2R R52, SRZ ;  /* 0x0000000000347805 */ /* 0x000fe2000001ff00 */
[----:B------:R-:W-:Y:S01]  /*3190*/  FADD.FTZ R4, R66, R19 ;  /* 0x0000001342047221 */ /* 0x000fe20000010000 */
[----:B------:R-:W3:Y:S01]  /*31a0*/  MUFU.EX2 R60, R60 ;  /* 0x0000003c003c7308 */ /* 0x000ee20000000800 */
[----:B-1----:R-:W-:Y:S01]  /*31b0*/  FADD.FTZ R0, R56, R7 ;  /* 0x0000000738007221 */ /* 0x002fe20000010000 */
[----:B0-----:R-:W-:-:S06]  /*31c0*/  CS2R R38, SRZ ;  /* 0x0000000000267805 */ /* 0x001fcc000001ff00 */
[----:B------:R0:W1:Y:S01]  /*31d0*/  MUFU.EX2 R3, R42 ;  /* 0x0000002a00037308 */ /* 0x0000620000000800 */
[C---:B--2---:R-:W-:Y:S01]  /*31e0*/  FADD.FTZ R15, R31.reuse, R0 ;  /* 0x000000001f0f7221 */ /* 0x044fe20000010000 */
[----:B------:R-:W-:Y:S02]  /*31f0*/  F2FP.BF16.F32.PACK_AB R140, R31, R56 ;  /* 0x000000381f8c723e */ /* 0x000fe400000010ff */
[----:B------:R-:W-:Y:S02]  /*3200*/  CS2R R56, SRZ ;  /* 0x0000000000387805 */ /* 0x000fe4000001ff00 */
[----:B------:R-:W-:Y:S02]  /*3210*/  CS2R R30, SRZ ;  /* 0x00000000001e7805 */ /* 0x000fe4000001ff00 */
[----:B------:R-:W2:Y:S01]  /*3220*/  MUFU.EX2 R64, R64 ;  /* 0x0000004000407308 */ /* 0x000ea20000000800 */
[----:B---3--:R-:W-:Y:S01]  /*3230*/  FADD.FTZ R0, R60, R15 ;  /* 0x0000000f3c007221 */ /* 0x008fe20000010000 */
[----:B0-----:R-:W-:-:S06]  /*3240*/  CS2R R42, SRZ ;  /* 0x00000000002a7805 */ /* 0x001fcc000001ff00 */
[----:B------:R0:W3:Y:S01]  /*3250*/  MUFU.EX2 R33, R46 ;  /* 0x0000002e00217308 */ /* 0x0000e20000000800 */
[C---:B-1----:R-:W-:Y:S01]  /*3260*/  FADD.FTZ R15, R3.reuse, R0 ;  /* 0x00000000030f7221 */ /* 0x042fe20000010000 */
[----:B------:R-:W-:Y:S01]  /*3270*/  F2FP.BF16.F32.PACK_AB R142, R3, R60 ;  /* 0x0000003c038e723e */ /* 0x000fe200000010ff */
[C---:B------:R-:W-:Y:S01]  /*3280*/  FADD.FTZ R3, R137.reuse, R4 ;  /* 0x0000000489037221 */ /* 0x040fe20000010000 */
[----:B------:R-:W-:Y:S02]  /*3290*/  F2FP.BF16.F32.PACK_AB R137, R137, R66 ;  /* 0x000000428989723e */ /* 0x000fe400000010ff */
[----:B------:R-:W-:Y:S02]  /*32a0*/  CS2R R66, SRZ ;  /* 0x0000000000427805 */ /* 0x000fe4000001ff00 */
[----:B------:R-:W-:Y:S01]  /*32b0*/  CS2R R60, SRZ ;  /* 0x00000000003c7805 */ /* 0x000fe2000001ff00 */
[----:B------:R-:W1:Y:S01]  /*32c0*/  MUFU.EX2 R68, R68 ;  /* 0x0000004400447308 */ /* 0x000e620000000800 */
[----:B--2---:R-:W-:Y:S01]  /*32d0*/  FADD.FTZ R0, R64, R15 ;  /* 0x0000000f40007221 */ /* 0x004fe20000010000 */
[----:B0-----:R-:W-:-:S06]  /*32e0*/  CS2R R46, SRZ ;  /* 0x00000000002e7805 */ /* 0x001fcc000001ff00 */
[----:B------:R-:W0:Y:S01]  /*32f0*/  MUFU.EX2 R70, R70 ;  /* 0x0000004600467308 */ /* 0x000e220000000800 */
[C---:B---3--:R-:W-:Y:S01]  /*3300*/  FADD.FTZ R15, R33.reuse, R0 ;  /* 0x00000000210f7221 */ /* 0x048fe20000010000 */
[----:B------:R-:W-:Y:S02]  /*3310*/  F2FP.BF16.F32.PACK_AB R136, R33, R64 ;  /* 0x000000402188723e */ /* 0x000fe400000010ff */
[----:B------:R-:W-:Y:S02]  /*3320*/  CS2R R64, SRZ ;  /* 0x0000000000407805 */ /* 0x000fe4000001ff00 */
[----:B------:R-:W-:Y:S02]  /*3330*/  CS2R R32, SRZ ;  /* 0x0000000000207805 */ /* 0x000fe4000001ff00 */
[----:B------:R-:W2:Y:S01]  /*3340*/  MUFU.EX2 R139, R100 ;  /* 0x00000064008b7308 */ /* 0x000ea20000000800 */
[----:B-1----:R-:W-:Y:S01]  /*3350*/  FADD.FTZ R4, R68, R15 ;  /* 0x0000000f44047221 */ /* 0x002fe20000010000 */
[----:B------:R-:W-:-:S04]  /*3360*/  VIMNMX R15, R17, R14, !PT ;  /* 0x0000000e110f7248 */ /* 0x000fc80007fe0100 */
[----:B------:R-:W-:Y:S02]  /*3370*/  ISETP.GE.AND P1, PT, R20, R15, PT ;  /* 0x0000000f1400720c */ /* 0x000fe40003f26270 */
[----:B------:R1:W3:Y:S01]  /*3380*/  MUFU.EX2 R7, R50 ;  /* 0x0000003200077308 */ /* 0x0002e20000000800 */
[----:B0-----:R-:W-:-:S04]  /*3390*/  FADD.FTZ R0, R70, R3 ;  /* 0x0000000346007221 */ /* 0x001fc80000010000 */
[C---:B--2---:R-:W-:Y:S01]  /*33a0*/  FADD.FTZ R3, R139.reuse, R0 ;  /* 0x000000008b037221 */ /* 0x044fe20000010000 */
[----:B------:R-:W-:Y:S02]  /*33b0*/  F2FP.BF16.F32.PACK_AB R139, R139, R70 ;  /* 0x000000468b8b723e */ /* 0x000fe400000010ff */
[----:B------:R-:W-:Y:S02]  /*33c0*/  CS2R R70, SRZ ;  /* 0x0000000000467805 */ /* 0x000fe4000001ff00 */
[----:B------:R-:W-:Y:S02]  /*33d0*/  MOV R0, RZ ;  /* 0x000000ff00007202 */ /* 0x000fe40000000f00 */
[----:B-1----:R-:W-:Y:S01]  /*33e0*/  CS2R R50, SRZ ;  /* 0x0000000000327805 */ /* 0x002fe2000001ff00 */
[C---:B---3--:R-:W-:Y:S01]  /*33f0*/  FADD.FTZ R4, R7.reuse, R4 ;  /* 0x0000000407047221 */ /* 0x048fe20000010000 */
[----:B------:R-:W-:Y:S01]  /*3400*/  F2FP.BF16.F32.PACK_AB R138, R7, R68 ;  /* 0x00000044078a723e */ /* 0x000fe200000010ff */
[----:B------:R-:W-:Y:S01]  /*3410*/  IMAD.MOV.U32 R7, RZ, RZ, 0x3f800000 ;  /* 0x3f800000ff077424 */ /* 0x000fe200078e00ff */
[----:B------:R-:W-:Y:S01]  /*3420*/  CS2R R68, SRZ ;  /* 0x0000000000447805 */ /* 0x000fe2000001ff00 */
[----:B------:R-:W-:Y:S06]  /*3430*/  @!P1 BRA `(.L_x_2195) ;  /* 0x0000002000cc9947 */ /* 0x000fec0003800000 */
[----:B------:R-:W-:Y:S01]  /*3440*/  IMAD.MOV.U32 R14, RZ, RZ, R8 ;  /* 0x000000ffff0e7224 */ /* 0x000fe200078e0008 */
[----:B------:R-:W-:Y:S01]  /*3450*/  MOV R87, RZ ;  /* 0x000000ff00577202 */ /* 0x000fe20000000f00 */
[----:B------:R-:W-:Y:S01]  /*3460*/  IMAD.MOV.U32 R19, RZ, RZ, R10 ;  /* 0x000000ffff137224 */ /* 0x000fe200078e000a */
[----:B------:R-:W-:Y:S01]  /*3470*/  UMOV UR5, URZ ;  /* 0x0000003f00057c82 */ /* 0x000fe20008000000 */
[----:B------:R-:W-:Y:S01]  /*3480*/  IMAD.MOV.U32 R21, RZ, RZ, RZ ;  /* 0x000000ffff157224 */ /* 0x000fe200078e00ff */
[----:B------:R-:W-:Y:S01]  /*3490*/  ULDC UR6, c[0x0][0x288] ;  /* 0x0000a20000067ab9 */ /* 0x000fe20000000800 */
[----:B------:R-:W-:-:S07]  /*34a0*/  IMAD.MOV.U32 R6, RZ, RZ, 0x3f800000 ;  /* 0x3f800000ff067424 */ /* 0x000fce00078e00ff */
.L_x_2206:
[----:B------:R-:W-:-:S04]  /*34b0*/  UISETP.NE.AND UP0, UPT, UR5, 0x1, UPT ;  /* 0x000000010500788c */ /* 0x000fc8000bf05270 */
[----:B------:R-:W-:-:S06]  /*34c0*/  USEL UR4, URZ, 0x1, UP0 ;  /* 0x000000013f047887 */ /* 0x000fcc0008000000 */
[----:B------:R-:W-:Y:S01]  /*34d0*/  LOP3.LUT R0, R21, UR4, RZ, 0x3c, !PT ;  /* 0x0000000415007c12 */ /* 0x000fe2000f8e3cff */
[----:B------:R-:W-:Y:S06]  /*34e0*/  @!P0 BRA `(.L_x_2196) ;  /* 0x0000000000048947 */ /* 0x000fec0003800000 */
[----:B------:R-:W-:Y:S01]  /*34f0*/  BPT.TRAP 0x1 ;  /* 0x000000040000795c */ /* 0x000fe20000300000 */
.L_x_2196:
        /* <DEDUP_REMOVED lines=8> */
.L_x_2197:
[----:B-1----:R-:W-:Y:S05]  /*3580*/  @P1 BRA `(.L_x_2198) ;  /* 0x0000000000081947 */ /* 0x002fea0003800000 */
[----:B------:R-:W1:Y:S02]  /*3590*/  SYNCS.PHASECHK.TRANS64.TRYWAIT P1, [UR7+0x2a830], R5 ;  /* 0x02a83005ff0075a7 */ /* 0x000e640008020147 */
[----:B-1----:R-:W-:Y:S05]  /*35a0*/  @!P1 BRA `(.L_x_2199) ;  /* 0x0000009c00949947 */ /* 0x002fea0003800000 */
.L_x_2198:
        /* <DEDUP_REMOVED lines=129> */
.L_x_2200:
[----:B------:R-:W-:Y:S01]  /*3dc0*/  ULEA UR10, UR5, UR38, 0x3 ;  /* 0x00000026050a7291 */ /* 0x000fe2000f8e183f */
[----:B01----:R-:W-:-:S08]  /*3dd0*/  SHF.L.U32 R5, R21, 0x1f, RZ ;  /* 0x0000001f15057819 */ /* 0x003fd000000006ff */
[----:B------:R0:W1:Y:S01]  /*3de0*/  SYNCS.PHASECHK.TRANS64.TRYWAIT P1, [UR10+0x2a850], R5 ;  /* 0x02a85005ff0075a7 */ /* 0x000062000802014a */
[----:B------:R-:W-:Y:S05]  /*3df0*/  @!P0 BRA `(.L_x_2201) ;  /* 0x0000000000048947 */ /* 0x000fea0003800000 */
[----:B------:R-:W-:Y:S01]  /*3e00*/  BPT.TRAP 0x1 ;  /* 0x000000040000795c */ /* 0x000fe20000300000 */
.L_x_2201:
[----:B-1----:R-:W-:Y:S05]  /*3e10*/  @P1 BRA `(.L_x_2202) ;  /* 0x0000000000081947 */ /* 0x002fea0003800000 */
[----:B------:R-:W1:Y:S02]  /*3e20*/  SYNCS.PHASECHK.TRANS64.TRYWAIT P1, [UR10+0x2a850], R5 ;  /* 0x02a85005ff0075a7 */ /* 0x000e64000802014a */
[----:B-1----:R-:W-:Y:S05]  /*3e30*/  @!P1 BRA `(.L_x_2203) ;  /* 0x0000009400889947 */ /* 0x002fea0003800000 */
.L_x_2202:
[----:B------:R-:W-:Y:S01]  /*3e40*/  UIADD3 UR11, UR38, 0x400, URZ ;  /* 0x00000400260b7890 */ /* 0x000fe2000fffe03f */
[----:B------:R-:W-:Y:S01]  /*3e50*/  WARPGROUP.ARRIVE ;  /* 0x00000000000079c5 */ /* 0x000fe20000000000 */
[----:B------:R-:W-:Y:S01]  /*3e60*/  UMOV UR15, 0x40000040 ;  /* 0x40000040000f7882 */ /* 0x000fe20000000000 */
[----:B------:R-:W-:Y:S01]  /*3e70*/  UMOV UR19, 0x40000040 ;  /* 0x4000004000137882 */ /* 0x000fe20000000000 */
[----:B------:R-:W-:-:S04]  /*3e80*/  USHF.R.U32.HI UR11, URZ, 0x4, UR11 ;  /* 0x000000043f0b7899 */ /* 0x000fc8000801160b */
[----:B------:R-:W-:-:S04]  /*3e90*/  ULOP3.LUT UR11, UR11, 0x3fff, URZ, 0xc0, !UPT ;  /* 0x00003fff0b0b7892 */ /* 0x000fc8000f8ec03f */
[----:B------:R-:W-:-:S04]  /*3ea0*/  ULOP3.LUT UR11, UR11, 0x3000000, URZ, 0xfc, !UPT ;  /* 0x030000000b0b7892 */ /* 0x000fc8000f8efc3f */
[----:B------:R-:W-:-:S04]  /*3eb0*/  UIMAD UR14, UR5, 0x600, UR11 ;  /* 0x00000600050e78a4 */ /* 0x000fc8000f8e020b */
[----:B------:R-:W-:-:S05]  /*3ec0*/  UIADD3 UR18, UR14, 0x80, URZ ;  /* 0x000000800e127890 */ /* 0x000fca000fffe03f */
[----:B------:R-:W-:Y:S01]  /*3ed0*/  HGMMA.64x128x16.F32.BF16 R24, R156, gdesc[UR12].tnspB, R24, gsb0 ;  /* 0x41e0000c9c187df0 */ /* 0x000fe20008001818 */
[----:B------:R-:W-:Y:S02]  /*3ee0*/  UMOV UR15, 0x40000040 ;  /* 0x40000040000f7882 */ /* 0x000fe40000000000 */
        /* <DEDUP_REMOVED lines=18> */
[----:B------:R-:W-:Y:S03]  /*4010*/  HGMMA.64x128x16.F32.BF16 R24, R140, gdesc[UR16].tnspB, R24, gsb0 ;  /* 0x41e000108c187df0 */ /* 0x000fe60008001818 */
[----:B------:R-:W-:Y:S02]  /*4020*/  WARPGROUP.DEPBAR.LE gsb0, 0x0 ;  /* 0x00008000000079c5 */ /* 0x000fe40000010000 */
[----:B------:R-:W-:-:S07]  /*4030*/  WARPGROUP.ARRIVE ;  /* 0x00000000000079c5 */ /* 0x000fce0000000000 */
[----:B------:R-:W-:Y:S03]  /*4040*/  HGMMA.64x128x16.F32.BF16 R24, R136, gdesc[UR12].tnspB, R24, gsb0 ;  /* 0x41e0000c88187df0 */ /* 0x000fe60008001818 */
[----:B------:R-:W-:Y:S02]  /*4050*/  WARPGROUP.DEPBAR.LE gsb0, 0x0 ;  /* 0x00008000000079c5 */ /* 0x000fe40000010000 */
[----:B------:R-:W-:Y:S05]  /*4060*/  @!P0 BRA `(.L_x_2204) ;  /* 0x0000000000048947 */ /* 0x000fea0003800000 */
[----:B------:R-:W-:Y:S01]  /*4070*/  BPT.TRAP 0x1 ;  /* 0x000000040000795c */ /* 0x000fe20000300000 */
.L_x_2204:
[----:B------:R-:W-:Y:S01]  /*4080*/  UISETP.NE.AND UP0, UPT, UR60, URZ, UPT ;  /* 0x0000003f3c00728c */ /* 0x000fe2000bf05270 */
[----:B------:R-:W-:Y:S01]  /*4090*/  IMAD.MOV.U32 R7, RZ, RZ, R9 ;  /* 0x000000ffff077224 */ /* 0x000fe200078e0009 */
[----:B------:R-:W-:Y:S01]  /*40a0*/  ULDC UR11, c[0x0][0x2f0] ;  /* 0x0000bc00000b7ab9 */ /* 0x000fe20000000800 */
[----:B------:R-:W-:-:S03]  /*40b0*/  UIADD3 UR7, UR7, 0x2a840, URZ ;  /* 0x0002a84007077890 */ /* 0x000fc6000fffe03f */
[----:B------:R-:W-:Y:S01]  /*40c0*/  PLOP3.LUT P1, PT, PT, PT, UP0, 0x80, 0x0 ;  /* 0x000000000000781c */ /* 0x000fe20003f2f008 */
[----:B------:R-:W-:Y:S01]  /*40d0*/  UPRMT UR7, UR61, 0x654, UR7 ;  /* 0x000006543d077896 */ /* 0x000fe20008000007 */
[----:B------:R-:W-:-:S03]  /*40e0*/  PLOP3.LUT P2, PT, PT, PT, UP0, 0x80, 0x0 ;  /* 0x000000000000781c */ /* 0x000fc60003f4f008 */
[----:B------:R-:W-:-:S05]  /*40f0*/  @UP0 ULDC UR5, c[0x0][0x44c] ;  /* 0x0001130000050ab9 */ /* 0x000fca0000000800 */
[----:B------:R-:W-:Y:S03]  /*4100*/  SYNCS.ARRIVE.TRANS64.RED.A1T0 RZ, [UR7], RZ ;  /* 0x000000ffffff79a7 */ /* 0x000fe60008100407 */
[----:B01----:R-:W-:Y:S01]  /*4110*/  @P1 IMAD.HI.U32 R5, R9, UR5, RZ ;  /* 0x0000000509051c27 */ /* 0x003fe2000f8e00ff */
[----:B------:R-:W-:-:S04]  /*4120*/  @UP0 ULDC UR5, c[0x0][0x450] ;  /* 0x0001140000050ab9 */ /* 0x000fc80000000800 */
[----:B------:R-:W-:Y:S01]  /*4130*/  @P2 SHF.R.U32.HI R7, RZ, UR5, R5 ;  /* 0x00000005ff072c19 */ /* 0x000fe20008011605 */
[----:B------:R-:W-:-:S04]  /*4140*/  IMAD.MOV.U32 R5, RZ, RZ, -0x60 ;  /* 0xffffffa0ff057424 */ /* 0x000fc800078e00ff */
[----:B------:R-:W0:Y:S01]  /*4150*/  SHFL.IDX PT, R21, R7, RZ, 0x1c1f ;  /* 0x001c1fff07157589 */ /* 0x000e2200000e0000 */
[----:B------:R-:W-:-:S03]  /*4160*/  IMAD R6, R20, R5, 0x1 ;  /* 0x0000000114067424 */ /* 0x000fc600078e0205 */
[----:B------:R-:W1:Y:S01]  /*4170*/  SHFL.IDX PT, R7, R7, 0x1, 0x1c1f ;  /* 0x003c1f0007077f89 */ /* 0x000e6200000e0000 */
[----:B------:R-:W-:-:S04]  /*4180*/  IMAD R5, R11, -0x2, R6 ;  /* 0xfffffffe0b057824 */ /* 0x000fc800078e0206 */
[----:B------:R-:W-:-:S05]  /*4190*/  IMAD R10, R18, UR11, R5 ;  /* 0x0000000b120a7c24 */ /* 0x000fca000f8e0205 */
[----:B0-----:R-:W-:-:S04]  /*41a0*/  IADD3 R21, R21, -UR6, R10 ;  /* 0x8000000615157c10 */ /* 0x001fc8000fffe00a */
[C---:B------:R-:W-:Y:S02]  /*41b0*/  ISETP.GT.AND P1, PT, R21.reuse, RZ, PT ;  /* 0x000000ff1500720c */ /* 0x040fe40003f24270 */
[C---:B------:R-:W-:Y:S02]  /*41c0*/  ISETP.GT.AND P2, PT, R21.reuse, 0x1, PT ;  /* 0x000000011500780c */ /* 0x040fe40003f44270 */
[----:B------:R-:W-:Y:S02]  /*41d0*/  FSEL R140, R88, -INF , P1 ;  /* 0xff800000588c7808 */ /* 0x000fe40000800000 */
[----:B------:R-:W-:Y:S02]  /*41e0*/  ISETP.GT.AND P1, PT, R21, 0x8, PT ;  /* 0x000000081500780c */ /* 0x000fe40003f24270 */
[----:B------:R-:W-:Y:S02]  /*41f0*/  FSEL R142, R89, -INF , P2 ;  /* 0xff800000598e7808 */ /* 0x000fe40001000000 */
[----:B------:R-:W-:-:S02]  /*4200*/  FMNMX.FTZ R5, R140, R19, !PT ;  /* 0x000000138c057209 */ /* 0x000fc40007810000 */
[C---:B------:R-:W-:Y:S02]  /*4210*/  ISETP.GT.AND P2, PT, R21.reuse, 0x9, PT ;  /* 0x000000091500780c */ /* 0x040fe40003f44270 */
[----:B------:R-:W-:Y:S02]  /*4220*/  FSEL R144, R92, -INF , P1 ;  /* 0xff8000005c907808 */ /* 0x000fe40000800000 */
[----:B------:R-:W-:Y:S02]  /*4230*/  FMNMX.FTZ R5, R142, R5, !PT ;  /* 0x000000058e057209 */ /* 0x000fe40007810000 */
        /* <DEDUP_REMOVED lines=61> */
[----:B------:R-:W-:Y:S02]  /*4610*/  FMNMX.FTZ R5, R132, R5, !PT ;  /* 0x0000000584057209 */ /* 0x000fe40007810000 */
[----:B-1----:R-:W-:-:S02]  /*4620*/  IADD3 R93, R7, -UR6, R10 ;  /* 0x80000006075d7c10 */ /* 0x002fc4000fffe00a */
[----:B------:R-:W-:Y:S02]  /*4630*/  FMNMX.FTZ R21, R104, R5, !PT ;  /* 0x0000000568157209 */ /* 0x000fe40007810000 */
[----:B------:R-:W0:Y:S01]  /*4640*/  LDC R5, c[0x0][0x988] ;  /* 0x00026200ff057b82 */ /* 0x000e220000000800 */
[C---:B------:R-:W-:Y:S02]  /*4650*/  ISETP.GT.AND P1, PT, R93.reuse, RZ, PT ;  /* 0x000000ff5d00720c */ /* 0x040fe40003f24270 */
[----:B------:R-:W1:Y:S01]  /*4660*/  SHFL.BFLY PT, R136, R21, 0x2, 0x1f ;  /* 0x0c401f0015887f89 */ /* 0x000e6200000e0000 */
[C---:B------:R-:W-:Y:S02]  /*4670*/  ISETP.GT.AND P2, PT, R93.reuse, 0x1, PT ;  /* 0x000000015d00780c */ /* 0x040fe40003f44270 */
[----:B------:R-:W-:Y:S02]  /*4680*/  FSEL R90, R90, -INF , P1 ;  /* 0xff8000005a5a7808 */ /* 0x000fe40000800000 */
[----:B------:R-:W-:-:S02]  /*4690*/  ISETP.GT.AND P3, PT, R93, 0x8, PT ;  /* 0x000000085d00780c */ /* 0x000fc40003f64270 */
[----:B------:R-:W-:Y:S02]  /*46a0*/  FMNMX.FTZ R7, R90, R14, !PT ;  /* 0x0000000e5a077209 */ /* 0x000fe40007810000 */
[----:B------:R-:W-:Y:S02]  /*46b0*/  ISETP.GT.AND P4, PT, R93, 0x9, PT ;  /* 0x000000095d00780c */ /* 0x000fe40003f84270 */
[----:B------:R-:W-:Y:S02]  /*46c0*/  FSEL R94, R94, -INF , P3 ;  /* 0xff8000005e5e7808 */ /* 0x000fe40001800000 */
[----:B------:R-:W-:Y:S02]  /*46d0*/  FSEL R138, R95, -INF , P4 ;  /* 0xff8000005f8a7808 */ /* 0x000fe40002000000 */
[----:B------:R-:W-:Y:S02]  /*46e0*/  ISETP.GT.AND P3, PT, R93, 0x11, PT ;  /* 0x000000115d00780c */ /* 0x000fe40003f64270 */
[----:B-1----:R-:W-:-:S05]  /*46f0*/  FMNMX.FTZ R23, R21, R136, !PT ;  /* 0x0000008815177209 */ /* 0x002fca0007810000 */
[----:B------:R-:W1:Y:S02]  /*4700*/  SHFL.BFLY PT, R136, R23, 0x1, 0x1f ;  /* 0x0c201f0017887f89 */ /* 0x000e6400000e0000 */
[----:B-1----:R-:W-:Y:S02]  /*4710*/  FMNMX.FTZ R10, R23, R136, !PT ;  /* 0x00000088170a7209 */ /* 0x002fe40007810000 */
[----:B------:R-:W-:Y:S02]  /*4720*/  FSEL R136, R91, -INF , P2 ;  /* 0xff8000005b887808 */ /* 0x000fe40001000000 */
[C---:B------:R-:W-:Y:S01]  /*4730*/  FSETP.NEU.FTZ.AND P1, PT, R10.reuse, -INF , PT ;  /* 0xff8000000a00780b */ /* 0x040fe20003f3d000 */
[----:B0-----:R-:W-:Y:S01]  /*4740*/  FMUL.FTZ R21, R10, R5 ;  /* 0x000000050a157220 */ /* 0x001fe20000410000 */
[----:B------:R-:W-:Y:S02]  /*4750*/  FMNMX.FTZ R7, R136, R7, !PT ;  /* 0x0000000788077209 */ /* 0x000fe40007810000 */
[----:B------:R-:W-:-:S02]  /*4760*/  ISETP.GT.AND P2, PT, R93, 0x10, PT ;  /* 0x000000105d00780c */ /* 0x000fc40003f44270 */
[----:B------:R-:W-:Y:S02]  /*4770*/  FMNMX.FTZ R7, R94, R7, !PT ;  /* 0x000000075e077209 */ /* 0x000fe40007810000 */
[----:B------:R-:W-:Y:S02]  /*4780*/  FSEL R109, R21, RZ, P1 ;  /* 0x000000ff156d7208 */ /* 0x000fe40000800000 */
[----:B------:R-:W-:Y:S02]  /*4790*/  FSEL R98, R98, -INF , P2 ;  /* 0xff80000062627808 */ /* 0x000fe40001000000 */
[----:B------:R-:W-:Y:S01]  /*47a0*/  FMNMX.FTZ R7, R138, R7, !PT ;  /* 0x000000078a077209 */ /* 0x000fe20007810000 */
[-CC-:B------:R-:W-:Y:S01]  /*47b0*/  FFMA.FTZ R156, R140, R5.reuse, -R109.reuse ;  /* 0x000000058c9c7223 */ /* 0x180fe2000001086d */
[----:B------:R-:W-:Y:S01]  /*47c0*/  ISETP.GT.AND P2, PT, R93, 0x18, PT ;  /* 0x000000185d00780c */ /* 0x000fe20003f44270 */
[-CC-:B------:R-:W-:Y:S01]  /*47d0*/  FFMA.FTZ R95, R6, R5.reuse, -R109.reuse ;  /* 0x00000005065f7223 */ /* 0x180fe2000001086d */
[----:B------:R-:W-:Y:S01]  /*47e0*/  FSEL R140, R99, -INF , P3 ;  /* 0xff800000638c7808 */ /* 0x000fe20001800000 */
[--C-:B------:R-:W-:Y:S01]  /*47f0*/  FFMA.FTZ R97, R8, R5, -R109.reuse ;  /* 0x0000000508617223 */ /* 0x100fe2000001086d */
[----:B------:R-:W-:Y:S01]  /*4800*/  FMNMX.FTZ R7, R98, R7, !PT ;  /* 0x0000000762077209 */ /* 0x000fe20007810000 */
[-CC-:B------:R-:W-:Y:S01]  /*4810*/  FFMA.FTZ R21, R142, R5.reuse, -R109.reuse ;  /* 0x000000058e157223 */ /* 0x180fe2000001086d */
[C---:B------:R-:W-:Y:S01]  /*4820*/  ISETP.GT.AND P3, PT, R93.reuse, 0x19, PT ;  /* 0x000000195d00780c */ /* 0x040fe20003f64270 */
[-CC-:B------:R-:W-:Y:S01]  /*4830*/  FFMA.FTZ R158, R144, R5.reuse, -R109.reuse ;  /* 0x00000005909e7223 */ /* 0x180fe2000001086d */
[----:B------:R-:W-:Y:S01]  /*4840*/  FSEL R160, R102, -INF , P2 ;  /* 0xff80000066a07808 */ /* 0x000fe20001000000 */
[--C-:B------:R-:W-:Y:S01]  /*4850*/  FFMA.FTZ R23, R146, R5, -R109.reuse ;  /* 0x0000000592177223 */ /* 0x100fe2000001086d */
        /* <DEDUP_REMOVED lines=32> */
[----:B------:R-:W-:Y:S01]  /*4a60*/  ISETP.GT.AND P3, PT, R93, 0x31, PT ;  /* 0x000000315d00780c */ /* 0x000fe20003f64270 */
[----:B------:R-:W-:Y:S01]  /*4a70*/  FFMA.FTZ R107, R104, R5, -R109 ;  /* 0x00000005686b7223 */ /* 0x000fe2000001086d */
[----:B------:R-:W-:Y:S01]  /*4a80*/  FSEL R166, R114, -INF , P2 ;  /* 0xff80000072a67808 */ /* 0x000fe20001000000 */
[----:B------:R-:W-:Y:S01]  /*4a90*/  MUFU.EX2 R156, R156 ;  /* 0x0000009c009c7308 */ /* 0x000fe20000000800 */
[----:B------:R-:W-:-:S02]  /*4aa0*/  FMNMX.FTZ R7, R110, R7, !PT ;  /* 0x000000076e077209 */ /* 0x000fc40007810000 */
[----:B------:R-:W-:Y:S02]  /*4ab0*/  ISETP.GT.AND P2, PT, R93, 0x38, PT ;  /* 0x000000385d00780c */ /* 0x000fe40003f44270 */
[----:B------:R-:W-:Y:S02]  /*4ac0*/  FSEL R172, R115, -INF , P3 ;  /* 0xff80000073ac7808 */ /* 0x000fe40001800000 */
[----:B------:R-:W-:Y:S01]  /*4ad0*/  FMNMX.FTZ R7, R166, R7, !PT ;  /* 0x00000007a6077209 */ /* 0x000fe20007810000 */
[----:B------:R-:W-:Y:S01]  /*4ae0*/  MUFU.EX2 R21, R21 ;  /* 0x0000001500157308 */ /* 0x000fe20000000800 */
[----:B------:R-:W-:Y:S02]  /*4af0*/  ISETP.GT.AND P3, PT, R93, 0x39, PT ;  /* 0x000000395d00780c */ /* 0x000fe40003f64270 */
[----:B------:R-:W-:Y:S02]  /*4b00*/  FSEL R174, R118, -INF , P2 ;  /* 0xff80000076ae7808 */ /* 0x000fe40001000000 */
[----:B------:R-:W-:-:S02]  /*4b10*/  FMNMX.FTZ R7, R172, R7, !PT ;  /* 0x00000007ac077209 */ /* 0x000fc40007810000 */
[----:B------:R-:W-:Y:S01]  /*4b20*/  ISETP.GT.AND P2, PT, R93, 0x40, PT ;  /* 0x000000405d00780c */ /* 0x000fe20003f44270 */
[----:B------:R-:W-:Y:S01]  /*4b30*/  MUFU.EX2 R158, R158 ;  /* 0x0000009e009e7308 */ /* 0x000fe20000000800 */
[----:B------:R-:W-:Y:S02]  /*4b40*/  FSEL R118, R119, -INF , P3 ;  /* 0xff80000077767808 */ /* 0x000fe40001800000 */
[----:B------:R-:W-:Y:S02]  /*4b50*/  FMNMX.FTZ R7, R174, R7, !PT ;  /* 0x00000007ae077209 */ /* 0x000fe40007810000 */
[----:B------:R-:W-:Y:S02]  /*4b60*/  ISETP.GT.AND P3, PT, R93, 0x41, PT ;  /* 0x000000415d00780c */ /* 0x000fe40003f64270 */
        /* <DEDUP_REMOVED lines=22> */
[----:B------:R-:W-:Y:S01]  /*4cd0*/  ISETP.GT.AND P3, PT, R93, 0x59, PT ;  /* 0x000000595d00780c */ /* 0x000fe20003f64270 */
[----:B------:R-:W-:Y:S01]  /*4ce0*/  FFMA.FTZ R93, R22, R5, -R109 ;  /* 0x00000005165d7223 */ /* 0x000fe2000001086d */
[----:B------:R-:W-:Y:S02]  /*4cf0*/  FSEL R134, R134, -INF , P2 ;  /* 0xff80000086867808 */ /* 0x000fe40001000000 */
[----:B------:R-:W-:-:S02]  /*4d00*/  FMNMX.FTZ R7, R106, R7, !PT ;  /* 0x000000076a077209 */ /* 0x000fc40007810000 */
[----:B------:R-:W-:Y:S01]  /*4d10*/  FSEL R22, R135, -INF , P3 ;  /* 0xff80000087167808 */ /* 0x000fe20001800000 */
[----:B------:R-:W-:Y:S01]  /*4d20*/  MUFU.EX2 R148, R148 ;  /* 0x0000009400947308 */ /* 0x000fe20000000800 */
[----:B------:R-:W-:-:S04]  /*4d30*/  FMNMX.FTZ R7, R134, R7, !PT ;  /* 0x0000000786077209 */ /* 0x000fc80007810000 */
[----:B------:R-:W-:-:S03]  /*4d40*/  FMNMX.FTZ R7, R22, R7, !PT ;  /* 0x0000000716077209 */ /* 0x000fc60007810000 */
[----:B------:R-:W-:Y:S02]  /*4d50*/  MUFU.EX2 R93, R93 ;  /* 0x0000005d005d7308 */ /* 0x000fe40000000800 */
[----:B------:R-:W0:Y:S06]  /*4d60*/  SHFL.BFLY PT, R6, R7, 0x2, 0x1f ;  /* 0x0c401f0007067f89 */ /* 0x000e2c00000e0000 */
        /* <DEDUP_REMOVED lines=13> */
[----:B------:R-:W-:Y:S02]  /*4e40*/  FSEL R109, R6, RZ, P2 ;  /* 0x000000ff066d7208 */ /* 0x000fe40001000000 */
[----:B------:R-:W-:-:S03]  /*4e50*/  FSEL R6, R10, RZ, P1 ;  /* 0x000000ff0a067208 */ /* 0x000fc60000800000 */
[-CC-:B------:R-:W-:Y:S01]  /*4e60*/  FFMA.FTZ R157, R90, R5.reuse, -R109.reuse ;  /* 0x000000055a9d7223 */ /* 0x180fe2000001086d */
[-C--:B------:R-:W-:Y:S01]  /*4e70*/  FFMA.FTZ R90, R136, R5.reuse, -R109 ;  /* 0x00000005885a7223 */ /* 0x080fe2000001086d */
[----:B------:R-:W-:Y:S01]  /*4e80*/  FADD.FTZ R6, -R6, R19 ;  /* 0x0000001306067221 */ /* 0x000fe20000010100 */
[----:B------:R-:W-:Y:S01]  /*4e90*/  FSEL R19, R8, RZ, P2 ;  /* 0x000000ff08137208 */ /* 0x000fe20001000000 */
[-CC-:B------:R-:W-:Y:S01]  /*4ea0*/  FFMA.FTZ R159, R94, R5.reuse, -R109.reuse ;  /* 0x000000055e9f7223 */ /* 0x180fe2000001086d */
[-CC-:B------:R-:W-:Y:S01]  /*4eb0*/  FFMA.FTZ R138, R138, R5.reuse, -R109.reuse ;  /* 0x000000058a8a7223 */ /* 0x180fe2000001086d */
[-C--:B------:R-:W-:Y:S01]  /*4ec0*/  FMUL.FTZ R7, R6, R5.reuse ;  /* 0x0000000506077220 */ /* 0x080fe20000410000 */
[----:B------:R-:W-:Y:S01]  /*4ed0*/  MUFU.EX2 R157, R157 ;  /* 0x0000009d009d7308 */ /* 0x000fe20000000800 */
[----:B------:R-:W-:Y:S01]  /*4ee0*/  FADD.FTZ R6, -R19, R14 ;  /* 0x0000000e13067221 */ /* 0x000fe20000010100 */
[-CC-:B------:R-:W-:Y:S01]  /*4ef0*/  FFMA.FTZ R98, R98, R5.reuse, -R109.reuse ;  /* 0x0000000562627223 */ /* 0x180fe2000001086d */
[-CC-:B------:R-:W-:Y:S01]  /*4f00*/  FFMA.FTZ R140, R140, R5.reuse, -R109.reuse ;  /* 0x000000058c8c7223 */ /* 0x180fe2000001086d */
[-CC-:B------:R-:W-:Y:S01]  /*4f10*/  FFMA.FTZ R160, R160, R5.reuse, -R109.reuse ;  /* 0x00000005a0a07223 */ /* 0x180fe2000001086d */
[-C--:B------:R-:W-:Y:S01]  /*4f20*/  FMUL.FTZ R6, R6, R5.reuse ;  /* 0x0000000506067220 */ /* 0x080fe20000410000 */
        /* <DEDUP_REMOVED lines=14> */
[-CC-:B------:R-:W-:Y:S01]  /*5010*/  FFMA.FTZ R102, R102, R5.reuse, -R109.reuse ;  /* 0x0000000566667223 */ /* 0x180fe2000001086d */
[-CC-:B------:R-:W-:Y:S01]  /*5020*/  FFMA.FTZ R130, R130, R5.reuse, -R109.reuse ;  /* 0x0000000582827223 */ /* 0x180fe2000001086d */
[-CC-:B------:R-:W-:Y:S01]  /*5030*/  FFMA.FTZ R106, R106, R5.reuse, -R109.reuse ;  /* 0x000000056a6a7223 */ /* 0x180fe2000001086d */
[-CC-:B------:R-:W-:Y:S01]  /*5040*/  FFMA.FTZ R134, R134, R5.reuse, -R109.reuse ;  /* 0x0000000586867223 */ /* 0x180fe2000001086d */
[----:B------:R-:W2:Y:S01]  /*5050*/  MUFU.EX2 R90, R90 ;  /* 0x0000005a005a7308 */ /* 0x000ea20000000800 */
[----:B0-----:R-:W-:Y:S01]  /*5060*/  FFMA.FTZ R4, R7, R4, R156 ;  /* 0x0000000407047223 */ /* 0x001fe2000001009c */
[----:B------:R-:W-:-:S03]  /*5070*/  FFMA.FTZ R22, R22, R5, -R109 ;  /* 0x0000000516167223 */ /* 0x000fc6000001086d */
[----:B------:R-:W-:-:S03]  /*5080*/  FADD.FTZ R19, R21, R4 ;  /* 0x0000000415137221 */ /* 0x000fc60000010000 */
[----:B------:R-:W0:Y:S01]  /*5090*/  MUFU.EX2 R159, R159 ;  /* 0x0000009f009f7308 */ /* 0x000e220000000800 */
[----:B-1----:R-:W-:Y:S01]  /*50a0*/  FFMA.FTZ R3, R6, R3, R157 ;  /* 0x0000000306037223 */ /* 0x002fe2000001009d */
[----:B------:R-:W-:-:S06]  /*50b0*/  FADD.FTZ R14, R158, R19 ;  /* 0x000000139e0e7221 */ /* 0x000fcc0000010000 */
        /* <DEDUP_REMOVED lines=30> */
[----:B------:R-:W-:-:S06]  /*52a0*/  FADD.FTZ R3, R101, R14 ;  /* 0x0000000e65037221 */ /* 0x000fcc0000010000 */
        /* <DEDUP_REMOVED lines=42> */
.L_x_2205:
        /* <DEDUP_REMOVED lines=32> */
[----:B------:R-:W-:Y:S01]  /*5750*/  MOV R19, R10 ;  /* 0x0000000a00137202 */ /* 0x000fe20000000f00 */
[----:B------:R-:W-:Y:S06]  /*5760*/  @P1 BRA `(.L_x_2206) ;  /* 0xffffffdc00501947 */ /* 0x000fec000383ffff */
.L_x_2195:
[----:B------:R-:W-:-:S13]  /*5770*/  ISETP.GE.AND P1, PT, R20, R17, PT ;  /* 0x000000111400720c */ /* 0x000fda0003f26270 */
[----:B------:R-:W-:Y:S05]  /*5780*/  @!P1 BRA `(.L_x_2207) ;  /* 0x0000001800e89947 */ /* 0x000fea0003800000 */
[----:B------:R-:W-:Y:S01]  /*5790*/  IMAD.MOV.U32 R9, RZ, RZ, R8 ;  /* 0x000000ffff097224 */ /* 0x000fe200078e0008 */
[----:B------:R-:W-:Y:S01]  /*57a0*/  UMOV UR6, UR4 ;  /* 0x0000000400067c82 */ /* 0x000fe20008000000 */
[----:B------:R-:W-:Y:S02]  /*57b0*/  IMAD.MOV.U32 R11, RZ, RZ, R10 ;  /* 0x000000ffff0b7224 */ /* 0x000fe400078e000a */
[----:B------:R-:W-:-:S07]  /*57c0*/  IMAD.MOV.U32 R14, RZ, RZ, R0 ;  /* 0x000000ffff0e7224 */ /* 0x000fce00078e0000 */
.L_x_2218:
[----:B------:R-:W-:-:S04]  /*57d0*/  UIADD3 UR4, UR6, 0x1, URZ ;  /* 0x0000000106047890 */ /* 0x000fc8000fffe03f */
[----:B------:R-:W-:-:S04]  /*57e0*/  UISETP.NE.AND UP0, UPT, UR4, 0x2, UPT ;  /* 0x000000020400788c */ /* 0x000fc8000bf05270 */
[----:B------:R-:W-:Y:S02]  /*57f0*/  USEL UR5, URZ, 0x1, UP0 ;  /* 0x000000013f057887 */ /* 0x000fe40008000000 */
[----:B------:R-:W-:-:S04]  /*5800*/  USEL UR4, UR4, URZ, UP0 ;  /* 0x0000003f04047287 */ /* 0x000fc80008000000 */
[----:B------:R-:W-:Y:S01]  /*5810*/  LOP3.LUT R0, R14, UR5, RZ, 0x3c, !PT ;  /* 0x000000050e007c12 */ /* 0x000fe2000f8e3cff */
[----:B------:R-:W-:Y:S07]  /*5820*/  @!P0 BRA `(.L_x_2208) ;  /* 0x0000000000048947 */ /* 0x000fee0003800000 */
[----:B------:R-:W-:Y:S01]  /*5830*/  BPT.TRAP 0x1 ;  /* 0x000000040000795c */ /* 0x000fe20000300000 */
.L_x_2208:
[----:B------:R-:W-:Y:S01]  /*5840*/  ULEA UR7, UR4, UR38, 0x3 ;  /* 0x0000002604077291 */ /* 0x000fe2000f8e183f */
[----:B------:R-:W-:-:S08]  /*5850*/  SHF.L.U32 R5, R0, 0x1f, RZ ;  /* 0x0000001f00057819 */ /* 0x000fd000000006ff */
[----:B------:R0:W1:Y:S01]  /*5860*/  SYNCS.PHASECHK.TRANS64.TRYWAIT P1, [UR7+0x2a830], R5 ;  /* 0x02a83005ff0075a7 */ /* 0x0000620008020147 */
[----:B------:R-:W-:Y:S05]  /*5870*/  @!P0 BRA `(.L_x_2209) ;  /* 0x0000000000048947 */ /* 0x000fea0003800000 */
[----:B------:R-:W-:Y:S01]  /*5880*/  BPT.TRAP 0x1 ;  /* 0x000000040000795c */ /* 0x000fe20000300000 */
.L_x_2209:
[----:B-1----:R-:W-:Y:S05]  /*5890*/  @P1 BRA `(.L_x_2210) ;  /* 0x0000000000081947 */ /* 0x002fea0003800000 */
[----:B------:R-:W1:Y:S02]  /*58a0*/  SYNCS.PHASECHK.TRANS64.TRYWAIT P1, [UR7+0x2a830], R5 ;  /* 0x02a83005ff0075a7 */ /* 0x000e640008020147 */
[----:B-1----:R-:W-:Y:S05]  /*58b0*/  @!P1 BRA `(.L_x_2211) ;  /* 0x0000007c00009947 */ /* 0x002fea0003800000 */
.L_x_2210:
        /* <DEDUP_REMOVED lines=129> */
.L_x_2212:
[----:B------:R-:W-:Y:S01]  /*60d0*/  ULEA UR5, UR6, UR38, 0x3 ;  /* 0x0000002606057291 */ /* 0x000fe2000f8e183f */
[----:B01----:R-:W-:-:S08]  /*60e0*/  SHF.L.U32 R5, R14, 0x1f, RZ ;  /* 0x0000001f0e057819 */ /* 0x003fd000000006ff */
[----:B------:R0:W1:Y:S01]  /*60f0*/  SYNCS.PHASECHK.TRANS64.TRYWAIT P1, [UR5+0x2a850], R5 ;  /* 0x02a85005ff0075a7 */ /* 0x0000620008020145 */
[----:B------:R-:W-:Y:S05]  /*6100*/  @!P0 BRA `(.L_x_2213) ;  /* 0x0000000000048947 */ /* 0x000fea0003800000 */
[----:B------:R-:W-:Y:S01]  /*6110*/  BPT.TRAP 0x1 ;  /* 0x000000040000795c */ /* 0x000fe20000300000 */
.L_x_2213:
[----:B-1----:R-:W-:Y:S05]  /*6120*/  @P1 BRA `(.L_x_2214) ;  /* 0x0000000000081947 */ /* 0x002fea0003800000 */
[----:B------:R-:W1:Y:S02]  /*6130*/  SYNCS.PHASECHK.TRANS64.TRYWAIT P1, [UR5+0x2a850], R5 ;  /* 0x02a85005ff0075a7 */ /* 0x000e640008020145 */
[----:B-1----:R-:W-:Y:S05]  /*6140*/  @!P1 BRA `(.L_x_2215) ;  /* 0x0000007000f49947 */ /* 0x002fea0003800000 */
.L_x_2214:
        /* <DEDUP_REMOVED lines=38> */
.L_x_2216:
        /* <DEDUP_REMOVED lines=54> */
[----:B------:R-:W0:Y:S01]  /*6710*/  LDC R5, c[0x0][0x988] ;  /* 0x00026200ff057b82 */ /* 0x000e220000000800 */
[----:B-1----:R-:W-:Y:S02]  /*6720*/  FMNMX.FTZ R18, R7, R8, !PT ;  /* 0x0000000807127209 */ /* 0x002fe40007810000 */
[----:B------:R-:W1:Y:S04]  /*6730*/  SHFL.BFLY PT, R15, R14, 0x1, 0x1f ;  /* 0x0c201f000e0f7f89 */ /* 0x000e6800000e0000 */
[----:B------:R-:W2:Y:S01]  /*6740*/  SHFL.BFLY PT, R19, R18, 0x1, 0x1f ;  /* 0x0c201f0012137f89 */ /* 0x000ea200000e0000 */
[----:B-1----:R-:W-:-:S02]  /*6750*/  FMNMX.FTZ R10, R14, R15, !PT ;  /* 0x0000000f0e0a7209 */ /* 0x002fc40007810000 */
[----:B--2---:R-:W-:-:S03]  /*6760*/  FMNMX.FTZ R8, R18, R19, !PT ;  /* 0x0000001312087209 */ /* 0x004fc60007810000 */
[CC--:B0-----:R-:W-:Y:S01]  /*6770*/  FMUL.FTZ R160, R10.reuse, R5.reuse ;  /* 0x000000050aa07220 */ /* 0x0c1fe20000410000 */
[----:B------:R-:W-:Y:S01]  /*6780*/  FADD.FTZ R22, -R10, R11 ;  /* 0x0000000b0a167221 */ /* 0x000fe20000010100 */
[C---:B------:R-:W-:Y:S01]  /*6790*/  FADD.FTZ R6, -R8.reuse, R9 ;  /* 0x0000000908067221 */ /* 0x040fe20000010100 */
[-C--:B------:R-:W-:Y:S01]  /*67a0*/  FMUL.FTZ R14, R8, R5.reuse ;  /* 0x00000005080e7220 */ /* 0x080fe20000410000 */
[-C--:B------:R-:W-:Y:S01]  /*67b0*/  FFMA.FTZ R156, R88, R5.reuse, -R160 ;  /* 0x00000005589c7223 */ /* 0x080fe200000108a0 */
[-C--:B------:R-:W-:Y:S01]  /*67c0*/  FMUL.FTZ R22, R22, R5.reuse ;  /* 0x0000000516167220 */ /* 0x080fe20000410000 */
        /* <DEDUP_REMOVED lines=43> */
[----:B------:R2:W0:Y:S01]  /*6a80*/  MUFU.EX2 R18, R91 ;  /* 0x0000005b00127308 */ /* 0x0004220000000800 */
        /* <DEDUP_REMOVED lines=12> */
[-C--:B------:R-:W-:Y:S01]  /*6b50*/  FFMA.FTZ R109, R133, R5.reuse, -R160 ;  /* 0x00000005856d7223 */ /* 0x080fe200000108a0 */
[----:B------:R-:W-:-:S02]  /*6b60*/  FFMA.FTZ R14, R135, R5, -R14 ;  /* 0x00000005870e7223 */ /* 0x000fc4000001080e */
        /* <DEDUP_REMOVED lines=90> */
.L_x_2217:
[----:B------:R-:W-:Y:S01]  /*7110*/  UIADD3 UR5, UR5, 0x2a860, URZ ;  /* 0x0002a86005057890 */ /* 0x000fe2000fffe03f */
[----:B------:R-:W-:Y:S01]  /*7120*/  ISETP.GT.AND P1, PT, R20, R17, PT ;  /* 0x000000111400720c */ /* 0x000fe20003f24270 */
[----:B------:R-:W-:Y:S01]  /*7130*/  UMOV UR6, UR4 ;  /* 0x0000000400067c82 */ /* 0x000fe20008000000 */
[----:B------:R-:W-:Y:S01]  /*7140*/  F2FP.BF16.F32.PACK_AB R156, R9, R156 ;  /* 0x0000009c099c723e */ /* 0x000fe200000010ff */
[----:B------:R-:W-:Y:S01]  /*7150*/  UPRMT UR5, UR61, 0x654, UR5 ;  /* 0x000006543d057896 */ /* 0x000fe20008000005 */
[----:B------:R-:W-:Y:S01]  /*7160*/  F2FP.BF16.F32.PACK_AB R158, R11, R158 ;  /* 0x0000009e0b9e723e */ /* 0x000fe200000010ff */
[----:B------:R-:W-:Y:S01]  /*7170*/  IMAD.MOV.U32 R9, RZ, RZ, R8 ;  /* 0x000000ffff097224 */ /* 0x000fe200078e0008 */
        /* <DEDUP_REMOVED lines=25> */
[----:B------:R-:W-:Y:S01]  /*7310*/  IADD3 R20, R20, -0x1, RZ ;  /* 0xffffffff14147810 */ /* 0x000fe20007ffe0ff */
[----:B------:R-:W-:Y:S06]  /*7320*/  @P1 BRA `(.L_x_2218) ;  /* 0xffffffe400281947 */ /* 0x000fec000383ffff */
.L_x_2207:
        /* <DEDUP_REMOVED lines=67> */
.L_x_2219:
[----:B------:R-:W-:Y:S01]  /*7760*/  ULEA UR5, UR4, UR38, 0x3 ;  /* 0x0000002604057291 */ /* 0x000fe2000f8e183f */
[----:B------:R-:W-:-:S08]  /*7770*/  SHF.L.U32 R0, R0, 0x1f, RZ ;  /* 0x0000001f00007819 */ /* 0x000fd000000006ff */
[----:B------:R0:W1:Y:S01]  /*7780*/  SYNCS.PHASECHK.TRANS64.TRYWAIT P1, [UR5+0x2a850], R0 ;  /* 0x02a85000ff0075a7 */ /* 0x0000620008020145 */
[----:B------:R-:W-:Y:S05]  /*7790*/  @!P0 BRA `(.L_x_2220) ;  /* 0x0000000000048947 */ /* 0x000fea0003800000 */
[----:B------:R-:W-:Y:S01]  /*77a0*/  BPT.TRAP 0x1 ;  /* 0x000000040000795c */ /* 0x000fe20000300000 */
.L_x_2220:
[----:B-1----:R-:W-:Y:S05]  /*77b0*/  @P1 BRA `(.L_x_2221) ;  /* 0x0000000000081947 */ /* 0x002fea0003800000 */
[----:B------:R-:W1:Y:S02]  /*77c0*/  SYNCS.PHASECHK.TRANS64.TRYWAIT P1, [UR5+0x2a850], R0 ;  /* 0x02a85000ff0075a7 */ /* 0x000e640008020145 */
[----:B-1----:R-:W-:Y:S05]  /*77d0*/  @!P1 BRA `(.L_x_2222) ;  /* 0x0000005c00689947 */ /* 0x002fea0003800000 */
.L_x_2221:
[----:B------:R-:W-:Y:S01]  /*77e0*/  UIADD3 UR38, UR38, 0x400, URZ ;  /* 0x0000040026267890 */ /* 0x000fe2000fffe03f */
[----:B------:R-:W-:Y:S01]  /*77f0*/  WARPGROUP.ARRIVE ;  /* 0x00000000000079c5 */ /* 0x000fe20000000000 */
[----:B------:R-:W-:Y:S01]  /*7800*/  UMOV UR7, 0x40000040 ;  /* 0x4000004000077882 */ /* 0x000fe20000000000 */
[----:B-1----:R-:W1:Y:S01]  /*7810*/  SHFL.BFLY PT, R7, R4, 0x2, 0x1f ;  /* 0x0c401f0004077f89 */ /* 0x002e6200000e0000 */
[----:B------:R-:W-:Y:S01]  /*7820*/  USHF.R.U32.HI UR38, URZ, 0x4, UR38 ;  /* 0x000000043f267899 */ /* 0x000fe20008011626 */
[----:B------:R-:W-:Y:S02]  /*7830*/  MOV R11, RZ ;  /* 0x000000ff000b7202 */ /* 0x000fe40000000f00 */
        /* <DEDUP_REMOVED lines=56> */
.L_x_2223:
        /* <DEDUP_REMOVED lines=68> */
.L_x_2187:
[----:B------:R-:W-:Y:S05]  /*8000*/  @P0 BRA `(.L_x_2224) ;  /* 0x0000001400340947 */ /* 0x000fea0003800000 */
[----:B------:R-:W1:Y:S01]  /*8010*/  S2R R4, SR_TID.X ;  /* 0x0000000000047919 */ /* 0x000e620000002100 */
[----:B------:R-:W2:Y:S01]  /*8020*/  LDC R18, c[0x0][0xbe8] ;  /* 0x0002fa00ff127b82 */ /* 0x000ea20000000800 */
[----:B------:R-:W-:Y:S01]  /*8030*/  ULDC.64 UR4, c[0x0][0xbd0] ;  /* 0x0002f40000047ab9 */ /* 0x000fe20000000a00 */
[----:B------:R-:W-:Y:S01]  /*8040*/  ULDC.64 UR6, c[0x0][0xb38] ;  /* 0x0002ce0000067ab9 */ /* 0x000fe20000000a00 */
[----:B------:R-:W3:Y:S01]  /*8050*/  S2R R19, SR_CTAID.X ;  /* 0x0000000000137919 */ /* 0x000ee20000002500 */
[----:B------:R-:W-:Y:S04]  /*8060*/  BSSY B0, `(.L_x_2225) ;  /* 0x00000e3000007945 */ /* 0x000fe80003800000 */
[----:B------:R-:W4:Y:S08]  /*8070*/  S2UR UR9, SR_CTAID.Z ;  /* 0x00000000000979c3 */ /* 0x000f300000002700 */
[----:B------:R-:W5:Y:S08]  /*8080*/  LDC.64 R20, c[0x0][0xbd8] ;  /* 0x0002f600ff147b82 */ /* 0x000f700000000a00 */
[----:B------:R-:W-:Y:S01]  /*8090*/  BAR.SYNC.DEFER_BLOCKING 0x1, 0x100 ;  /* 0x0044000000007b1d */ /* 0x000fe20000010000 */
[----:B--2---:R-:W-:-:S07]  /*80a0*/  ISETP.NE.AND P0, PT, R18, 0x1, PT ;  /* 0x000000011200780c */ /* 0x004fce0003f05270 */
[----:B------:R-:W2:Y:S01]  /*80b0*/  S2UR UR8, SR_CTAID.Y ;  /* 0x00000000000879c3 */ /* 0x000ea20000002600 */
[----:B-1----:R-:W-:-:S07]  /*80c0*/  VIADD R4, R4, 0xffffff80 ;  /* 0xffffff8004047836 */ /* 0x002fce0000000000 */
[----:B------:R-:W2:Y:S01]  /*80d0*/  LDC R17, c[0x0][0xc50] ;  /* 0x00031400ff117b82 */ /* 0x000ea20000000800 */
[----:B------:R-:W-:-:S04]  /*80e0*/  SHF.R.S32.HI R5, RZ, 0x1f, R4 ;  /* 0x0000001fff057819 */ /* 0x000fc80000011404 */
[----:B0-----:R-:W-:-:S03]  /*80f0*/  LEA.HI R6, R5, R4, RZ, 0x7 ;  /* 0x0000000405067211 */ /* 0x001fc600078f38ff */
[----:B------:R-:W0:Y:S01]  /*8100*/  @P0 LDC R12, c[0x0][0xbec] ;  /* 0x0002fb00ff0c0b82 */ /* 0x000e220000000800 */
[----:B------:R-:W-:Y:S02]  /*8110*/  LEA.HI R5, R5, R4, RZ, 0x2 ;  /* 0x0000000405057211 */ /* 0x000fe400078f10ff */
[----:B------:R-:W-:Y:S02]  /*8120*/  LOP3.LUT R7, R6, 0xffffff80, RZ, 0xc0, !PT ;  /* 0xffffff8006077812 */ /* 0x000fe400078ec0ff */
[----:B------:R-:W-:-:S03]  /*8130*/  LOP3.LUT R11, R5, 0xfffffffc, RZ, 0xc0, !PT ;  /* 0xfffffffc050b7812 */ /* 0x000fc600078ec0ff */
[C---:B------:R-:W-:Y:S01]  /*8140*/  IMAD.IADD R88, R4.reuse, 0x1, -R7 ;  /* 0x0000000104587824 */ /* 0x040fe200078e0a07 */
[----:B------:R-:W-:Y:S01]  /*8150*/  IADD3 R11, R4, -R11, RZ ;  /* 0x8000000b040b7210 */ /* 0x000fe20007ffe0ff */
[----:B------:R-:W1:Y:S03]  /*8160*/  LDC.64 R22, c[0x0][0xb40] ;  /* 0x0002d000ff167b82 */ /* 0x000e660000000a00 */
[----:B------:R-:W-:-:S04]  /*8170*/  SHF.R.S32.HI R9, RZ, 0x1f, R88 ;  /* 0x0000001fff097819 */ /* 0x000fc80000011458 */
[CC--:B------:R-:W-:Y:S01]  /*8180*/  LEA.HI R89, R9.reuse, R88.reuse, RZ, 0x2 ;  /* 0x0000005809597211 */ /* 0x0c0fe200078f10ff */
[----:B------:R-:W1:Y:S01]  /*8190*/  @P0 LDC R90, c[0x0][0xbec] ;  /* 0x0002fb00ff5a0b82 */ /* 0x000e620000000800 */
[----:B------:R-:W-:Y:S02]  /*81a0*/  LEA.HI R9, R9, R88, RZ, 0x5 ;  /* 0x0000005809097211 */ /* 0x000fe400078f28ff */
[--C-:B------:R-:W-:Y:S02]  /*81b0*/  SHF.R.S32.HI R8, RZ, 0x2, R89.reuse ;  /* 0x00000002ff087819 */ /* 0x100fe40000011459 */
[----:B------:R-:W-:Y:S02]  /*81c0*/  SHF.R.S32.HI R7, RZ, 0x1f, R89 ;  /* 0x0000001fff077819 */ /* 0x000fe40000011459 */
[----:B------:R-:W-:Y:S01]  /*81d0*/  LOP3.LUT R89, R89, 0x7ffffffc, RZ, 0xc0, !PT ;  /* 0x7ffffffc59597812 */ /* 0x000fe200078ec0ff */
[----:B------:R-:W1:Y:S01]  /*81e0*/  @P0 LDC R15, c[0x0][0xbf0] ;  /* 0x0002fc00ff0f0b82 */ /* 0x000e620000000800 */
[----:B------:R-:W-:-:S04]  /*81f0*/  LEA.HI R7, R7, R8, RZ, 0x3 ;  /* 0x0000000807077211 */ /* 0x000fc800078f18ff */
[----:B------:R-:W-:Y:S02]  /*8200*/  LOP3.LUT R5, R7, 0xfffffff8, RZ, 0xc0, !PT ;  /* 0xfffffff807057812 */ /* 0x000fe400078ec0ff */
[----:B------:R-:W-:Y:S01]  /*8210*/  SHF.R.S32.HI R7, RZ, 0x7, R6 ;  /* 0x00000007ff077819 */ /* 0x000fe20000011406 */
[----:B------:R-:W1:Y:S02]  /*8220*/  @P0 LDC R91, c[0x0][0xbf0] ;  /* 0x0002fc00ff5b0b82 */ /* 0x000e640000000800 */
[----:B------:R-:W-:Y:S01]  /*8230*/  IMAD.IADD R5, R8, 0x1, -R5 ;  /* 0x0000000108057824 */ /* 0x000fe200078e0a05 */
[----:B------:R-:W-:Y:S02]  /*8240*/  LEA.HI R8, R11, R11, RZ, 0x1 ;  /* 0x0000000b0b087211 */ /* 0x000fe400078f08ff */
[----:B------:R-:W-:Y:S02]  /*8250*/  LEA.HI R4, R6, R7, RZ, 0x1 ;  /* 0x0000000706047211 */ /* 0x000fe400078f08ff */
[----:B------:R-:W-:-:S02]  /*8260*/  LOP3.LUT R8, R8, 0x1ffffffe, RZ, 0xc0, !PT ;  /* 0x1ffffffe08087812 */ /* 0x000fc400078ec0ff */
[----:B------:R-:W-:Y:S02]  /*8270*/  LOP3.LUT R4, R4, 0x3fffffe, RZ, 0xc0, !PT ;  /* 0x03fffffe04047812 */ /* 0x000fe400078ec0ff */
[----:B------:R-:W-:Y:S01]  /*8280*/  SHF.R.S32.HI R6, RZ, 0x5, R9 ;  /* 0x00000005ff067819 */ /* 0x000fe20000011409 */
[----:B------:R-:W-:Y:S01]  /*8290*/  IMAD.IADD R13, R11, 0x1, -R8 ;  /* 0x000000010b0d7824 */ /* 0x000fe200078e0a08 */
[----:B------:R-:W-:Y:S01]  /*82a0*/  SHF.R.S32.HI R11, RZ, 0x1f, R16 ;  /* 0x0000001fff0b7819 */ /* 0x000fe20000011410 */
[----:B------:R-:W-:Y:S02]  /*82b0*/  IMAD.IADD R4, R7, 0x1, -R4 ;  /* 0x0000000107047824 */ /* 0x000fe400078e0a04 */
[----:B------:R-:W-:Y:S02]  /*82c0*/  IMAD R5, R6, 0x10, R5 ;  /* 0x0000001006057824 */ /* 0x000fe400078e0205 */
[C---:B------:R-:W-:Y:S02]  /*82d0*/  IMAD R7, R11.reuse, UR4, RZ ;  /* 0x000000040b077c24 */ /* 0x040fe4000f8e02ff */
[----:B------:R-:W-:Y:S01]  /*82e0*/  IMAD R11, R11, UR6, RZ ;  /* 0x000000060b0b7c24 */ /* 0x000fe2000f8e02ff */
[----:B------:R-:W-:Y:S01]  /*82f0*/  LEA R8, R4, R5, 0x6 ;  /* 0x0000000504087211 */ /* 0x000fe200078e30ff */
[----:B------:R-:W-:Y:S01]  /*8300*/  IMAD.WIDE.U32 R4, R16, UR4, RZ ;  /* 0x0000000410047c25 */ /* 0x000fe2000f8e00ff */
[----:B----4-:R-:W-:-:S03]  /*8310*/  USHF.R.S32.HI UR4, URZ, 0x1f, UR9 ;  /* 0x0000001f3f047899 */ /* 0x010fc60008011409 */
[C---:B------:R-:W-:Y:S02]  /*8320*/  IMAD R9, R16.reuse, UR5, R7 ;  /* 0x0000000510097c24 */ /* 0x040fe4000f8e0207 */
[----:B------:R-:W-:-:S04]  /*8330*/  IMAD.WIDE.U32 R6, R16, UR6, RZ ;  /* 0x0000000610067c25 */ /* 0x000fc8000f8e00ff */
[----:B------:R-:W-:Y:S02]  /*8340*/  IMAD.IADD R5, R5, 0x1, R9 ;  /* 0x0000000105057824 */ /* 0x000fe400078e0209 */
[C---:B------:R-:W-:Y:S01]  /*8350*/  IMAD R11, R16.reuse, UR7, R11 ;  /* 0x00000007100b7c24 */ /* 0x040fe2000f8e020b */
[----:B------:R-:W-:Y:S01]  /*8360*/  IADD3 R16, -R16, RZ, RZ ;  /* 0x000000ff10107210 */ /* 0x000fe20007ffe1ff */
[----:B------:R-:W-:Y:S01]  /*8370*/  IMAD R9, R13, 0x8, R8 ;  /* 0x000000080d097824 */ /* 0x000fe200078e0208 */
[----:B------:R-:W-:Y:S01]  /*8380*/  ULDC.64 UR6, c[0x0][0xb48] ;  /* 0x0002d20000067ab9 */ /* 0x000fe20000000a00 */
[----:B-----5:R-:W-:Y:S02]  /*8390*/  IMAD R10, R20, UR4, RZ ;  /* 0x00000004140a7c24 */ /* 0x020fe4000f8e02ff */
[----:B---3--:R-:W-:Y:S02]  /*83a0*/  IMAD R9, R19, 0x80, R9 ;  /* 0x0000008013097824 */ /* 0x008fe400078e0209 */
[----:B------:R-:W-:-:S02]  /*83b0*/  IMAD R13, R21, UR9, R10 ;  /* 0x00000009150d7c24 */ /* 0x000fc4000f8e020a */
[----:B--2---:R-:W-:Y:S02]  /*83c0*/  IMAD R21, R17, R16, UR8 ;  /* 0x0000000811157e24 */ /* 0x004fe4000f8e0210 */
[----:B------:R-:W-:-:S03]  /*83d0*/  IMAD.WIDE.U32 R4, R20, UR9, R4 ;  /* 0x0000000914047c25 */ /* 0x000fc6000f8e0004 */
[----:B------:R-:W-:Y:S01]  /*83e0*/  SHF.R.S32.HI R14, RZ, 0x1f, R21 ;  /* 0x0000001fff0e7819 */ /* 0x000fe20000011415 */
[----:B0-----:R-:W-:-:S04]  /*83f0*/  @P0 IMAD.HI.U32 R10, R9, R12, RZ ;  /* 0x0000000c090a0227 */ /* 0x001fc800078e00ff */
[----:B------:R-:W-:Y:S02]  /*8400*/  IMAD.IADD R7, R7, 0x1, R11 ;  /* 0x0000000107077824 */ /* 0x000fe400078e020b */
[----:B------:R-:W-:Y:S02]  /*8410*/  IMAD.IADD R5, R5, 0x1, R13 ;  /* 0x0000000105057824 */ /* 0x000fe400078e020d */
[----:B-1----:R-:W-:Y:S01]  /*8420*/  IMAD R12, R22, UR4, RZ ;  /* 0x00000004160c7c24 */ /* 0x002fe2000f8e02ff */
[----:B------:R-:W-:Y:S01]  /*8430*/  ULDC.64 UR4, c[0x0][0xbe0] ;  /* 0x0002f80000047ab9 */ /* 0x000fe20000000a00 */
[----:B------:R-:W-:-:S04]  /*8440*/  @P0 IMAD.HI.U32 R90, R9, R90, RZ ;  /* 0x0000005a095a0227 */ /* 0x000fc800078e00ff */
[----:B------:R-:W-:Y:S01]  /*8450*/  IMAD.MOV.U32 R11, RZ, RZ, R9 ;  /* 0x000000ffff0b7224 */ /* 0x000fe200078e0009 */
[----:B------:R-:W-:Y:S01]  /*8460*/  @P0 SHF.R.U32.HI R11, RZ, R15, R10 ;  /* 0x0000000fff0b0219 */ /* 0x000fe2000001160a */
[----:B------:R-:W-:Y:S02]  /*8470*/  IMAD R15, R23, UR9, R12 ;  /* 0x00000009170f7c24 */ /* 0x000fe4000f8e020c */
[----:B------:R-:W-:Y:S01]  /*8480*/  IMAD.WIDE.U32 R6, R22, UR9, R6 ;  /* 0x0000000916067c25 */ /* 0x000fe2000f8e0006 */
[----:B------:R-:W-:-:S03]  /*8490*/  ULDC.64 UR8, c[0x0][0xb28] ;  /* 0x0002ca0000087ab9 */ /* 0x000fc60000000a00 */
[----:B------:R-:W-:-:S04]  /*84a0*/  IMAD.WIDE.U32 R4, R21, UR4, R4 ;  /* 0x0000000415047c25 */ /* 0x000fc8000f8e0004 */
[----:B------:R-:W-:Y:S01]  /*84b0*/  IMAD.MOV.U32 R13, RZ, RZ, R9 ;  /* 0x000000ffff0d7224 */ /* 0x000fe200078e0009 */
[----:B------:R-:W-:Y:S01]  /*84c0*/  @P0 SHF.R.U32.HI R13, RZ, R91, R90 ;  /* 0x0000005bff0d0219 */ /* 0x000fe2000001165a */
[C---:B------:R-:W-:Y:S01]  /*84d0*/  IMAD R10, R14.reuse, UR4, RZ ;  /* 0x000000040e0a7c24 */ /* 0x040fe2000f8e02ff */
[----:B------:R-:W-:Y:S01]  /*84e0*/  IADD3 R4, P0, R11, R4, RZ ;  /* 0x000000040b047210 */ /* 0x000fe20007f1e0ff */
[----:B------:R-:W-:Y:S01]  /*84f0*/  IMAD.IADD R7, R7, 0x1, R15 ;  /* 0x0000000107077824 */ /* 0x000fe200078e020f */
[----:B------:R-:W-:Y:S01]  /*8500*/  SHF.R.S32.HI R15, RZ, 0x1f, R11 ;  /* 0x0000001fff0f7819 */ /* 0x000fe2000001140b */
[----:B------:R-:W-:Y:S01]  /*8510*/  IMAD R14, R14, UR6, RZ ;  /* 0x000000060e0e7c24 */ /* 0x000fe2000f8e02ff */
[----:B------:R-:W-:Y:S01]  /*8520*/  IADD3 R11, -R11, RZ, RZ ;  /* 0x000000ff0b0b7210 */ /* 0x000fe20007ffe1ff */
[C---:B------:R-:W-:Y:S01]  /*8530*/  IMAD R12, R21.reuse, UR5, R10 ;  /* 0x00000005150c7c24 */ /* 0x040fe2000f8e020a */
[--C-:B------:R-:W-:Y:S01]  /*8540*/  SHF.R.S32.HI R10, RZ, 0x1f, R13.reuse ;  /* 0x0000001fff0a7819 */ /* 0x100fe2000001140d */
[----:B------:R-:W-:Y:S01]  /*8550*/  IMAD R17, R21, UR7, R14 ;  /* 0x0000000715117c24 */ /* 0x000fe2000f8e020e */
[----:B------:R-:W-:Y:S01]  /*8560*/  ULDC.64 UR4, c[0x0][0xb30] ;  /* 0x0002cc0000047ab9 */ /* 0x000fe20000000a00 */
[----:B------:R-:W-:Y:S01]  /*8570*/  IMAD.MOV R14, RZ, RZ, -R13 ;  /* 0x000000ffff0e7224 */ /* 0x000fe200078e0a0d */
[----:B------:R-:W-:Y:S01]  /*8580*/  IADD3.X R5, R15, R5, R12, P0, !PT ;  /* 0x000000050f057210 */ /* 0x000fe200007fe40c */
[----:B------:R-:W-:-:S02]  /*8590*/  IMAD R10, R10, UR4, RZ ;  /* 0x000000040a0a7c24 */ /* 0x000fc4000f8e02ff */
[----:B------:R-:W-:Y:S02]  /*85a0*/  IMAD R11, R18, R11, R9 ;  /* 0x0000000b120b7224 */ /* 0x000fe400078e0209 */
[----:B------:R-:W-:Y:S01]  /*85b0*/  IMAD.WIDE.U32 R6, R21, UR6, R6 ;  /* 0x0000000615067c25 */ /* 0x000fe2000f8e0006 */
[----:B------:R-:W-:-:S03]  /*85c0*/  ULDC.64 UR6, c[0x0][0xbc8] ;  /* 0x0002f20000067ab9 */ /* 0x000fc60000000a00 */
        /* <DEDUP_REMOVED lines=52> */
[----:B------:R-:W-:Y:S01]  /*8910*/  VIADD R9, R21, 0x28 ;  /* 0x0000002815097836 */ /* 0x000fe20000000000 */
[----:B------:R-:W-:Y:S01]  /*8920*/  ISETP.GE.AND P0, PT, R3, UR4, PT ;  /* 0x0000000403007c0c */ /* 0x000fe2000bf06270 */
[C---:B------:R-:W-:Y:S01]  /*8930*/  VIADD R10, R21.reuse, 0x30 ;  /* 0x00000030150a7836 */ /* 0x040fe20000000000 */
        /* <DEDUP_REMOVED lines=13> */
[----:B------:R-:W-:Y:S01]  /*8a10*/  @!P0 LOP3.LUT R3, R3, 0xfffffffe, RZ, 0xc0, !PT ;  /* 0xfffffffe03038812 */ /* 0x000fe200078ec0ff */
[--C-:B------:R-:W-:Y:S01]  /*8a20*/  @!P3 IMAD.WIDE R6, R7, 0x4, R16.reuse ;  /* 0x000000040706b825 */ /* 0x100fe200078e0210 */
[----:B------:R-:W-:Y:S02]  /*8a30*/  ISETP.GE.AND P2, PT, R0, UR4, PT ;  /* 0x0000000400007c0c */ /* 0x000fe4000bf46270 */
[----:B------:R-:W-:Y:S02]  /*8a40*/  @!P1 LEA.HI R8, R8, R8, RZ, 0x1 ;  /* 0x0000000808089211 */ /* 0x000fe400078f08ff */
[----:B------:R1:W-:Y:S01]  /*8a50*/  @!P3 ST.E.64 desc[UR36][R6.64], R28 ;  /* 0x0000001c0600b985 */ /* 0x0003e2000c101b24 */
[----:B------:R-:W-:Y:S01]  /*8a60*/  ISETP.GE.AND P3, PT, R9, UR4, PT ;  /* 0x0000000409007c0c */ /* 0x000fe2000bf66270 */
[----:B0-----:R-:W-:Y:S01]  /*8a70*/  @!P0 IMAD.WIDE R4, R3, 0x4, R16 ;  /* 0x0000000403048825 */ /* 0x001fe200078e0210 */
[----:B------:R-:W-:Y:S02]  /*8a80*/  @!P4 LEA.HI R10, R10, R10, RZ, 0x1 ;  /* 0x0000000a0a0ac211 */ /* 0x000fe400078f08ff */
[----:B------:R-:W-:-:S02]  /*8a90*/  @!P6 LEA.HI R12, R12, R12, RZ, 0x1 ;  /* 0x0000000c0c0ce211 */ /* 0x000fc400078f08ff */
[----:B------:R0:W-:Y:S01]  /*8aa0*/  @!P0 ST.E.64 desc[UR36][R4.64], R32 ;  /* 0x0000002004008985 */ /* 0x0001e2000c101b24 */
[----:B------:R-:W-:Y:S02]  /*8ab0*/  IADD3 R15, R21, 0x60, RZ ;  /* 0x00000060150f7810 */ /* 0x000fe40007ffe0ff */
[----:B------:R-:W-:-:S04]  /*8ac0*/  @!P2 LEA.HI R0, R0, R0, RZ, 0x1 ;  /* 0x000000000000a211 */ /* 0x000fc800078f08ff */
[----:B------:R-:W-:Y:S02]  /*8ad0*/  @!P3 LEA.HI R3, R9, R9, RZ, 0x1 ;  /* 0x000000090903b211 */ /* 0x000fe400078f08ff */
[----:B-1----:R-:W-:Y:S02]  /*8ae0*/  @!P1 LOP3.LUT R7, R8, 0xfffffffe, RZ, 0xc0, !PT ;  /* 0xfffffffe08079812 */ /* 0x002fe400078ec0ff */
[----:B------:R-:W-:Y:S02]  /*8af0*/  @!P2 LOP3.LUT R9, R0, 0xfffffffe, RZ, 0xc0, !PT ;  /* 0xfffffffe0009a812 */ /* 0x000fe400078ec0ff */
[----:B------:R-:W-:Y:S01]  /*8b00*/  @!P3 LOP3.LUT R3, R3, 0xfffffffe, RZ, 0xc0, !PT ;  /* 0xfffffffe0303b812 */ /* 0x000fe200078ec0ff */
[--C-:B------:R-:W-:Y:S01]  /*8b10*/  @!P1 IMAD.WIDE R6, R7, 0x4, R16.reuse ;  /* 0x0000000407069825 */ /* 0x100fe200078e0210 */
[----:B------:R-:W-:Y:S02]  /*8b20*/  @!P5 LEA.HI R0, R11, R11, RZ, 0x1 ;  /* 0x0000000b0b00d211 */ /* 0x000fe400078f08ff */
[----:B------:R-:W-:Y:S01]  /*8b30*/  @!P4 LOP3.LUT R11, R10, 0xfffffffe, RZ, 0xc0, !PT ;  /* 0xfffffffe0a0bc812 */ /* 0x000fe200078ec0ff */
[--C-:B0-----:R-:W-:Y:S01]  /*8b40*/  @!P3 IMAD.WIDE R4, R3, 0x4, R16.reuse ;  /* 0x000000040304b825 */ /* 0x101fe200078e0210 */
[----:B------:R-:W-:Y:S01]  /*8b50*/  @!P5 LOP3.LUT R13, R0, 0xfffffffe, RZ, 0xc0, !PT ;  /* 0xfffffffe000dd812 */ /* 0x000fe200078ec0ff */
[----:B------:R0:W-:Y:S01]  /*8b60*/  @!P1 ST.E.64 desc[UR36][R6.64], R36 ;  /* 0x0000002406009985 */ /* 0x0001e2000c101b24 */
[----:B------:R-:W-:Y:S01]  /*8b70*/  @!P6 LOP3.LUT R3, R12, 0xfffffffe, RZ, 0xc0, !PT ;  /* 0xfffffffe0c03e812 */ /* 0x000fe200078ec0ff */
[----:B------:R-:W-:-:S04]  /*8b80*/  @!P2 IMAD.WIDE R8, R9, 0x4, R16 ;  /* 0x000000040908a825 */ /* 0x000fc800078e0210 */
[----:B------:R-:W-:Y:S01]  /*8b90*/  VIADD R0, R21, 0x48 ;  /* 0x0000004815007836 */ /* 0x000fe20000000000 */
[----:B------:R-:W-:Y:S01]  /*8ba0*/  @!P2 ST.E.64 desc[UR36][R8.64], R40 ;  /* 0x000000280800a985 */ /* 0x000fe2000c101b24 */
[----:B------:R-:W-:-:S03]  /*8bb0*/  ISETP.GE.AND P2, PT, R14, UR4, PT ;  /* 0x000000040e007c0c */ /* 0x000fc6000bf46270 */
[----:B------:R1:W-:Y:S01]  /*8bc0*/  @!P3 ST.E.64 desc[UR36][R4.64], R44 ;  /* 0x0000002c0400b985 */ /* 0x0003e2000c101b24 */
[----:B------:R-:W-:Y:S01]  /*8bd0*/  ISETP.GE.AND P0, PT, R0, UR4, PT ;  /* 0x0000000400007c0c */ /* 0x000fe2000bf06270 */
[----:B0-----:R-:W-:Y:S01]  /*8be0*/  @!P4 IMAD.WIDE R6, R11, 0x4, R16 ;  /* 0x000000040b06c825 */ /* 0x001fe200078e0210 */
[----:B------:R-:W-:-:S03]  /*8bf0*/  ISETP.GE.AND P3, PT, R15, UR4, PT ;  /* 0x000000040f007c0c */ /* 0x000fc6000bf66270 */
[--C-:B------:R-:W-:Y:S01]  /*8c00*/  @!P5 IMAD.WIDE R10, R13, 0x4, R16.reuse ;  /* 0x000000040d0ad825 */ /* 0x100fe200078e0210 */
[----:B------:R-:W-:Y:S03]  /*8c10*/  @!P4 ST.E.64 desc[UR36][R6.64], R48 ;  /* 0x000000300600c985 */ /* 0x000fe6000c101b24 */
[----:B------:R-:W-:Y:S01]  /*8c20*/  @!P2 LEA.HI R14, R14, R14, RZ, 0x1 ;  /* 0x0000000e0e0ea211 */ /* 0x000fe200078f08ff */
[----:B------:R-:W-:Y:S01]  /*8c30*/  @!P6 IMAD.WIDE R12, R3, 0x4, R16 ;  /* 0x00000004030ce825 */ /* 0x000fe200078e0210 */
[----:B------:R0:W-:Y:S02]  /*8c40*/  @!P5 ST.E.64 desc[UR36][R10.64], R52 ;  /* 0x000000340a00d985 */ /* 0x0001e4000c101b24 */
[----:B------:R-:W-:Y:S01]  /*8c50*/  @!P0 LEA.HI R0, R0, R0, RZ, 0x1 ;  /* 0x0000000000008211 */ /* 0x000fe200078f08ff */
[C---:B------:R-:W-:Y:S01]  /*8c60*/  VIADD R3, R21.reuse, 0x50 ;  /* 0x0000005015037836 */ /* 0x040fe20000000000 */
[----:B------:R2:W-:Y:S01]  /*8c70*/  @!P6 ST.E.64 desc[UR36][R12.64], R56 ;  /* 0x000000380c00e985 */ /* 0x0005e2000c101b24 */
[----:B-1----:R-:W-:Y:S01]  /*8c80*/  VIADD R5, R21, 0x78 ;  /* 0x0000007815057836 */ /* 0x002fe20000000000 */
[----:B------:R-:W-:Y:S01]  /*8c90*/  @!P3 LEA.HI R15, R15, R15, RZ, 0x1 ;  /* 0x0000000f0f0fb211 */ /* 0x000fe200078f08ff */
[----:B------:R-:W-:Y:S01]  /*8ca0*/  VIADD R8, R21, 0x68 ;  /* 0x0000006815087836 */ /* 0x000fe20000000000 */
[----:B------:R-:W-:Y:S01]  /*8cb0*/  ISETP.GE.AND P1, PT, R3, UR4, PT ;  /* 0x0000000403007c0c */ /* 0x000fe2000bf26270 */
[----:B------:R-:W-:Y:S01]  /*8cc0*/  VIADD R9, R21, 0x70 ;  /* 0x0000007015097836 */ /* 0x000fe20000000000 */
[----:B------:R-:W-:-:S02]  /*8cd0*/  ISETP.GE.AND P6, PT, R5, UR4, PT ;  /* 0x0000000405007c0c */ /* 0x000fc4000bfc6270 */
[----:B------:R-:W-:Y:S02]  /*8ce0*/  ISETP.GE.AND P4, PT, R8, UR4, PT ;  /* 0x0000000408007c0c */ /* 0x000fe4000bf86270 */
[----:B------:R-:W-:Y:S02]  /*8cf0*/  ISETP.GE.AND P5, PT, R9, UR4, PT ;  /* 0x0000000409007c0c */ /* 0x000fe4000bfa6270 */
[----:B0-----:R-:W-:-:S05]  /*8d00*/  @!P3 LOP3.LUT R11, R15, 0xfffffffe, RZ, 0xc0, !PT ;  /* 0xfffffffe0f0bb812 */ /* 0x001fca00078ec0ff */
[----:B------:R-:W-:Y:S01]  /*8d10*/  @!P1 LEA.HI R3, R3, R3, RZ, 0x1 ;  /* 0x0000000303039211 */ /* 0x000fe200078f08ff */
[----:B------:R-:W-:Y:S01]  /*8d20*/  @!P3 IMAD.WIDE R10, R11, 0x4, R16 ;  /* 0x000000040b0ab825 */ /* 0x000fe200078e0210 */
[----:B------:R-:W-:Y:S02]  /*8d30*/  @!P6 LEA.HI R6, R5, R5, RZ, 0x1 ;  /* 0x000000050506e211 */ /* 0x000fe400078f08ff */
[----:B------:R-:W-:Y:S02]  /*8d40*/  @!P4 LEA.HI R8, R8, R8, RZ, 0x1 ;  /* 0x000000080808c211 */ /* 0x000fe400078f08ff */
[----:B------:R-:W-:Y:S02]  /*8d50*/  @!P5 LEA.HI R4, R9, R9, RZ, 0x1 ;  /* 0x000000090904d211 */ /* 0x000fe400078f08ff */
[----:B------:R-:W-:Y:S02]  /*8d60*/  @!P0 LOP3.LUT R5, R0, 0xfffffffe, RZ, 0xc0, !PT ;  /* 0xfffffffe00058812 */ /* 0x000fe400078ec0ff */
[----:B------:R-:W-:-:S02]  /*8d70*/  @!P1 LOP3.LUT R3, R3, 0xfffffffe, RZ, 0xc0, !PT ;  /* 0xfffffffe03039812 */ /* 0x000fc400078ec0ff */
[----:B------:R-:W-:Y:S02]  /*8d80*/  @!P2 LOP3.LUT R9, R14, 0xfffffffe, RZ, 0xc0, !PT ;  /* 0xfffffffe0e09a812 */ /* 0x000fe400078ec0ff */
[----:B--2---:R-:W-:Y:S02]  /*8d90*/  @!P4 LOP3.LUT R13, R8, 0xfffffffe, RZ, 0xc0, !PT ;  /* 0xfffffffe080dc812 */ /* 0x004fe400078ec0ff */
        /* <DEDUP_REMOVED lines=15> */
.L_x_2226:
[----:B------:R-:W-:Y:S05]  /*8e90*/  BSYNC B0 ;  /* 0x0000000000007941 */ /* 0x000fea0003800000 */
.L_x_2225:
        /* <DEDUP_REMOVED lines=10> */
[----:B------:R-:W-:Y:S01]  /*8f40*/  VIADD R9, R21, 0x20 ;  /* 0x0000002015097836 */ /* 0x000fe20000000000 */
[----:B------:R-:W-:Y:S01]  /*8f50*/  ISETP.GE.AND P6, PT, R3, UR4, PT ;  /* 0x0000000403007c0c */ /* 0x000fe2000bfc6270 */
[C---:B------:R-:W-:Y:S01]  /*8f60*/  VIADD R11, R21.reuse, 0x30 ;  /* 0x00000030150b7836 */ /* 0x040fe20000000000 */
[C---:B------:R-:W-:Y:S01]  /*8f70*/  IADD3 R10, R21.reuse, 0x28, RZ ;  /* 0x00000028150a7810 */ /* 0x040fe20007ffe0ff */
[----:B------:R-:W-:Y:S01]  /*8f80*/  VIADD R12, R21, 0x38 ;  /* 0x00000038150c7836 */ /* 0x000fe20000000000 */
[----:B------:R-:W-:Y:S01]  /*8f90*/  ISETP.GE.AND P4, PT, R9, UR4, PT ;  /* 0x0000000409007c0c */ /* 0x000fe2000bf86270 */
[C---:B---3--:R-:W-:Y:S01]  /*8fa0*/  VIADD R16, R21.reuse, 0x40 ;  /* 0x0000004015107836 */ /* 0x048fe20000000000 */
[----:B------:R-:W-:Y:S01]  /*8fb0*/  ISETP.GE.AND P3, PT, R10, UR4, PT ;  /* 0x000000040a007c0c */ /* 0x000fe2000bf66270 */
[----:B0-----:R-:W-:Y:S01]  /*8fc0*/  VIADD R20, R21, 0x70 ;  /* 0x0000007015147836 */ /* 0x001fe20000000000 */
        /* <DEDUP_REMOVED lines=10> */
[----:B------:R-:W-:Y:S01]  /*9070*/  @!P3 LEA.HI R10, R10, R10, RZ, 0x1 ;  /* 0x0000000a0a0ab211 */ /* 0x000fe200078f08ff */
[--C-:B------:R-:W-:Y:S01]  /*9080*/  @!P6 IMAD.WIDE R6, R7, 0x4, R14.reuse ;  /* 0x000000040706e825 */ /* 0x100fe200078e020e */
[----:B------:R-:W-:Y:S02]  /*9090*/  @!P2 LEA.HI R0, R11, R11, RZ, 0x1 ;  /* 0x0000000b0b00a211 */ /* 0x000fe400078f08ff */
[----:B------:R-:W-:Y:S01]  /*90a0*/  @!P0 LEA.HI R8, R8, R8, RZ, 0x1 ;  /* 0x0000000808088211 */ /* 0x000fe200078f08ff */
[----:B0-----:R-:W-:Y:S01]  /*90b0*/  @!P5 IMAD.WIDE R4, R3, 0x4, R14 ;  /* 0x000000040304d825 */ /* 0x001fe200078e020e */
[----:B------:R-:W-:Y:S02]  /*90c0*/  @!P1 LEA.HI R12, R12, R12, RZ, 0x1 ;  /* 0x0000000c0c0c9211 */ /* 0x000fe400078f08ff */
[----:B------:R-:W-:Y:S02]  /*90d0*/  @!P0 LOP3.LUT R3, R8, 0xfffffffe, RZ, 0xc0, !PT ;  /* 0xfffffffe08038812 */ /* 0x000fe400078ec0ff */
[----:B------:R-:W-:Y:S01]  /*90e0*/  @!P4 LOP3.LUT R9, R9, 0xfffffffe, RZ, 0xc0, !PT ;  /* 0xfffffffe0909c812 */ /* 0x000fe200078ec0ff */
[----:B------:R0:W-:Y:S01]  /*90f0*/  @!P5 ST.E.64 desc[UR36][R4.64], R30 ;  /* 0x0000001e0400d985 */ /* 0x0001e2000c101b24 */
[----:B------:R-:W-:-:S02]  /*9100*/  @!P3 LOP3.LUT R11, R10, 0xfffffffe, RZ, 0xc0, !PT ;  /* 0xfffffffe0a0bb812 */ /* 0x000fc400078ec0ff */
[----:B------:R-:W-:Y:S01]  /*9110*/  @!P2 LOP3.LUT R13, R0, 0xfffffffe, RZ, 0xc0, !PT ;  /* 0xfffffffe000da812 */ /* 0x000fe200078ec0ff */
[----:B------:R1:W-:Y:S01]  /*9120*/  @!P6 ST.E.64 desc[UR36][R6.64], R34 ;  /* 0x000000220600e985 */ /* 0x0003e2000c101b24 */
[----:B----4-:R-:W-:Y:S01]  /*9130*/  @!P1 LOP3.LUT R17, R12, 0xfffffffe, RZ, 0xc0, !PT ;  /* 0xfffffffe0c119812 */ /* 0x010fe200078ec0ff */
[C---:B------:R-:W-:Y:S01]  /*9140*/  VIADD R0, R21.reuse, 0x50 ;  /* 0x0000005015007836 */ /* 0x040fe20000000000 */
[C---:B------:R-:W-:Y:S02]  /*9150*/  IADD3 R18, R21.reuse, 0x48, RZ ;  /* 0x0000004815127810 */ /* 0x040fe40007ffe0ff */
[----:B------:R-:W-:Y:S02]  /*9160*/  ISETP.GE.AND P5, PT, R16, UR4, PT ;  /* 0x0000000410007c0c */ /* 0x000fe4000bfa6270 */
[----:B------:R-:W-:Y:S02]  /*9170*/  ISETP.GE.AND P6, PT, R18, UR4, PT ;  /* 0x0000000412007c0c */ /* 0x000fe4000bfc6270 */
[----:B------:R-:W-:Y:S01]  /*9180*/  IADD3 R19, R21, 0x68, RZ ;  /* 0x0000006815137810 */ /* 0x000fe20007ffe0ff */
        /* <DEDUP_REMOVED lines=9> */
[----:B------:R-:W-:-:S02]  /*9220*/  ISETP.GE.AND P3, PT, R19, UR4, PT ;  /* 0x0000000413007c0c */ /* 0x000fc4000bf66270 */
[----:B------:R-:W-:Y:S01]  /*9230*/  @!P1 IMAD.WIDE R12, R17, 0x4, R14 ;  /* 0x00000004110c9825 */ /* 0x000fe200078e020e */
[----:B------:R3:W-:Y:S01]  /*9240*/  @!P2 ST.E.64 desc[UR36][R10.64], R50 ;  /* 0x000000320a00a985 */ /* 0x0007e2000c101b24 */
[----:B------:R-:W-:Y:S02]  /*9250*/  @!P5 LEA.HI R16, R16, R16, RZ, 0x1 ;  /* 0x000000101010d211 */ /* 0x000fe400078f08ff */
[C---:B------:R-:W-:Y:S01]  /*9260*/  VIADD R3, R21.reuse, 0x58 ;  /* 0x0000005815037836 */ /* 0x040fe20000000000 */
[----:B------:R4:W-:Y:S01]  /*9270*/  @!P1 ST.E.64 desc[UR36][R12.64], R54 ;  /* 0x000000360c009985 */ /* 0x0009e2000c101b24 */
[C---:B------:R-:W-:Y:S01]  /*9280*/  VIADD R17, R21.reuse, 0x60 ;  /* 0x0000006015117836 */ /* 0x040fe20000000000 */
[----:B------:R-:W-:Y:S01]  /*9290*/  @!P6 LEA.HI R18, R18, R18, RZ, 0x1 ;  /* 0x000000121212e211 */ /* 0x000fe200078f08ff */
        /* <DEDUP_REMOVED lines=10> */
[----:B--2---:R-:W-:Y:S01]  /*9340*/  @!P1 LEA.HI R8, R3, R3, RZ, 0x1 ;  /* 0x0000000303089211 */ /* 0x004fe200078f08ff */
[----:B------:R0:W-:Y:S01]  /*9350*/  @!P5 ST.E.64 desc[UR36][R4.64], R58 ;  /* 0x0000003a0400d985 */ /* 0x0001e2000c101b24 */
[----:B------:R-:W-:-:S02]  /*9360*/  @!P2 LEA.HI R17, R17, R17, RZ, 0x1 ;  /* 0x000000111111a211 */ /* 0x000fc400078f08ff */
[----:B------:R-:W-:Y:S01]  /*9370*/  @!P0 LOP3.LUT R3, R0, 0xfffffffe, RZ, 0xc0, !PT ;  /* 0xfffffffe00038812 */ /* 0x000fe200078ec0ff */
[----:B------:R1:W-:Y:S01]  /*9380*/  @!P6 ST.E.64 desc[UR36][R6.64], R62 ;  /* 0x0000003e0600e985 */ /* 0x0003e2000c101b24 */
[----:B------:R-:W-:Y:S02]  /*9390*/  @!P1 LOP3.LUT R9, R8, 0xfffffffe, RZ, 0xc0, !PT ;  /* 0xfffffffe08099812 */ /* 0x000fe400078ec0ff */
[----:B------:R-:W-:Y:S02]  /*93a0*/  @!P2 LOP3.LUT R17, R17, 0xfffffffe, RZ, 0xc0, !PT ;  /* 0xfffffffe1111a812 */ /* 0x000fe400078ec0ff */
[----:B---3--:R-:W-:Y:S02]  /*93b0*/  @!P3 LOP3.LUT R11, R19, 0xfffffffe, RZ, 0xc0, !PT ;  /* 0xfffffffe130bb812 */ /* 0x008fe400078ec0ff */
        /* <DEDUP_REMOVED lines=18> */
.L_x_2224:
[----:B------:R-:W1:Y:S02]  /*94e0*/  S2R R0, SR_TID.X ;  /* 0x0000000000007919 */ /* 0x000e640000002100 */
[----:B-1----:R-:W-:-:S05]  /*94f0*/  VIADD R3, R0, 0xffffff80 ;  /* 0xffffff8000037836 */ /* 0x002fca0000000000 */
[----:B------:R-:W-:-:S13]  /*9500*/  ISETP.GT.AND P0, PT, R3, 0x7f, PT ;  /* 0x0000007f0300780c */ /* 0x000fda0003f04270 */
[----:B------:R-:W-:Y:S05]  /*9510*/  @P0 BRA `(.L_x_2185) ;  /* 0x0000003c00800947 */ /* 0x000fea0003800000 */
[----:B------:R-:W1:Y:S01]  /*9520*/  S2R R3, SR_CTAID.X ;  /* 0x0000000000037919 */ /* 0x000e620000002500 */
[----:B------:R-:W2:Y:S01]  /*9530*/  LDC R8, c[0x0][0xbe8] ;  /* 0x0002fa00ff087b82 */ /* 0x000ea20000000800 */
[----:B------:R-:W-:Y:S01]  /*9540*/  ULDC UR4, c[0x0][0xa88] ;  /* 0x0002a20000047ab9 */ /* 0x000fe20000000800 */
[----:B-1----:R-:W-:Y:S01]  /*9550*/  LEA R0, R3, R0, 0x7 ;  /* 0x0000000003007211 */ /* 0x002fe200078e38ff */
[----:B--2---:R-:W-:-:S04]  /*9560*/  IMAD R3, R8, UR4, RZ ;  /* 0x0000000408037c24 */ /* 0x004fc8000f8e02ff */
[----:B------:R-:W-:-:S05]  /*9570*/  VIADD R0, R0, 0xffffff80 ;  /* 0xffffff8000007836 */ /* 0x000fca0000000000 */
[----:B------:R-:W-:-:S13]  /*9580*/  ISETP.GE.AND P0, PT, R0, R3, PT ;  /* 0x000000030000720c */ /* 0x000fda0003f06270 */
[----:B------:R-:W-:Y:S05]  /*9590*/  @P0 BRA `(.L_x_2185) ;  /* 0x0000003c00600947 */ /* 0x000fea0003800000 */
[----:B------:R-:W-:Y:S01]  /*95a0*/  ISETP.NE.AND P0, PT, R8, 0x1, PT ;  /* 0x000000010800780c */ /* 0x000fe20003f05270 */
[----:B------:R-:W1:Y:S01]  /*95b0*/  S2UR UR4, SR_CTAID.Z ;  /* 0x00000000000479c3 */ /* 0x000e620000002700 */
[----:B------:R-:W-:Y:S01]  /*95c0*/  SHF.R.S32.HI R3, RZ, 0x1f, R16 ;  /* 0x0000001fff037819 */ /* 0x000fe20000011410 */
[----:B------:R-:W-:Y:S02]  /*95d0*/  ULDC.64 UR6, c[0x0][0xbd0] ;  /* 0x0002f40000067ab9 */ /* 0x000fe40000000a00 */
[----:B------:R-:W-:-:S04]  /*95e0*/  IMAD.WIDE.U32 R4, R16, UR6, RZ ;  /* 0x0000000610047c25 */ /* 0x000fc8000f8e00ff */
[----:B------:R-:W2:Y:S01]  /*95f0*/  LDC.64 R12, c[0x0][0xbd8] ;  /* 0x0002f600ff0c7b82 */ /* 0x000ea20000000a00 */
[----:B------:R-:W-:-:S04]  /*9600*/  IMAD R3, R3, UR6, RZ ;  /* 0x0000000603037c24 */ /* 0x000fc8000f8e02ff */
[----:B------:R-:W-:Y:S02]  /*9610*/  IMAD R3, R16, UR7, R3 ;  /* 0x0000000710037c24 */ /* 0x000fe4000f8e0203 */
[----:B------:R-:W-:Y:S01]  /*9620*/  IMAD.MOV R16, RZ, RZ, -R16 ;  /* 0x000000ffff107224 */ /* 0x000fe200078e0a10 */
[----:B------:R-:W0:Y:S01]  /*9630*/  @P0 LDC R9, c[0x0][0xbec] ;  /* 0x0002fb00ff090b82 */ /* 0x000e220000000800 */
[----:B------:R-:W-:Y:S01]  /*9640*/  IMAD.IADD R5, R5, 0x1, R3 ;  /* 0x0000000105057824 */ /* 0x000fe200078e0203 */
[----:B------:R-:W-:-:S06]  /*9650*/  MOV R3, R0 ;  /* 0x0000000000037202 */ /* 0x000fcc0000000f00 */
[----:B------:R-:W3:Y:S01]  /*9660*/  S2UR UR8, SR_CTAID.Y ;  /* 0x00000000000879c3 */ /* 0x000ee20000002600 */
[----:B-1----:R-:W-:-:S07]  /*9670*/  USHF.R.S32.HI UR5, URZ, 0x1f, UR4 ;  /* 0x0000001f3f057899 */ /* 0x002fce0008011404 */
[----:B------:R-:W3:Y:S01]  /*9680*/  LDC R7, c[0x0][0xc50] ;  /* 0x00031400ff077b82 */ /* 0x000ee20000000800 */
[C---:B--2---:R-:W-:Y:S02]  /*9690*/  IMAD R10, R12.reuse, UR5, RZ ;  /* 0x000000050c0a7c24 */ /* 0x044fe4000f8e02ff */
[----:B------:R-:W-:-:S04]  /*96a0*/  IMAD.WIDE.U32 R4, R12, UR4, R4 ;  /* 0x000000040c047c25 */ /* 0x000fc8000f8e0004 */
[----:B------:R-:W-:Y:S01]  /*96b0*/  IMAD R13, R13, UR4, R10 ;  /* 0x000000040d0d7c24 */ /* 0x000fe2000f8e020a */
[----:B------:R-:W1:Y:S01]  /*96c0*/  @P0 LDC R11, c[0x0][0xbf0] ;  /* 0x0002fc00ff0b0b82 */ /* 0x000e620000000800 */
[----:B0-----:R-:W-:Y:S01]  /*96d0*/  @P0 IMAD.HI.U32 R6, R0, R9, RZ ;  /* 0x0000000900060227 */ /* 0x001fe200078e00ff */
[----:B------:R-:W-:-:S03]  /*96e0*/  ULDC.64 UR4, c[0x0][0xbe0] ;  /* 0x0002f80000047ab9 */ /* 0x000fc60000000a00 */
[----:B------:R-:W-:Y:S02]  /*96f0*/  IMAD.IADD R5, R13, 0x1, R5 ;  /* 0x000000010d057824 */ /* 0x000fe400078e0205 */
[----:B---3--:R-:W-:-:S04]  /*9700*/  IMAD R9, R7, R16, UR8 ;  /* 0x0000000807097e24 */ /* 0x008fc8000f8e0210 */
[----:B------:R-:W-:Y:S01]  /*9710*/  IMAD.WIDE.U32 R4, R9, UR4, R4 ;  /* 0x0000000409047c25 */ /* 0x000fe2000f8e0004 */
[----:B-1----:R-:W-:Y:S02]  /*9720*/  @P0 SHF.R.U32.HI R3, RZ, R11, R6 ;  /* 0x0000000bff030219 */ /* 0x002fe40000011606 */
[----:B------:R-:W-:Y:S02]  /*9730*/  SHF.R.S32.HI R6, RZ, 0x1f, R9 ;  /* 0x0000001fff067819 */ /* 0x000fe40000011409 */
[----:B------:R-:W-:Y:S01]  /*9740*/  IADD3 R4, P0, R3, R4, RZ ;  /* 0x0000000403047210 */ /* 0x000fe20007f1e0ff */
[----:B------:R-:W-:Y:S02]  /*9750*/  IMAD.MOV R7, RZ, RZ, -R3 ;  /* 0x000000ffff077224 */ /* 0x000fe400078e0a03 */
[----:B------:R-:W-:Y:S02]  /*9760*/  IMAD R6, R6, UR4, RZ ;  /* 0x0000000406067c24 */ /* 0x000fe4000f8e02ff */
[----:B------:R-:W-:-:S02]  /*9770*/  IMAD R7, R8, R7, R0 ;  /* 0x0000000708077224 */ /* 0x000fc400078e0200 */
[----:B------:R-:W-:Y:S01]  /*9780*/  IMAD R6, R9, UR5, R6 ;  /* 0x0000000509067c24 */ /* 0x000fe2000f8e0206 */
[----:B------:R-:W-:Y:S01]  /*9790*/  SHF.R.S32.HI R9, RZ, 0x1f, R3 ;  /* 0x0000001fff097819 */ /* 0x000fe20000011403 */
[----:B------:R-:W-:Y:S01]  /*97a0*/  ULDC.64 UR4, c[0x0][0xbc8] ;  /* 0x0002f20000047ab9 */ /* 0x000fe20000000a00 */
        /* <DEDUP_REMOVED lines=8> */
[----:B------:R-:W-:Y:S02]  /*9830*/  LEA.HI.X R7, R4, UR5, R3, 0x2, P0 ;  /* 0x0000000504077c11 */ /* 0x000fe400080f1403 */
[----:B------:R-:W-:-:S05]  /*9840*/  MOV R3, 0xff800000 ;  /* 0xff80000000037802 */ /* 0x000fca0000000f00 */
[----:B------:R1:W-:Y:S01]  /*9850*/  STG.E desc[UR36][R6.64], R3 ;  /* 0x0000000306007986 */ /* 0x0003e2000c101924 */
[----:B------:R-:W-:Y:S05]  /*9860*/  BRA `(.L_x_2185) ;  /* 0x0000003800ac7947 */ /* 0x000fea0003800000 */
.L_x_2183:
        /* <DEDUP_REMOVED lines=18> */
.L_x_2227:
[----:B------:R-:W-:Y:S01]  /*9990*/  ULDC UR44, c[0x0][0xc50] ;  /* 0x00031400002c7ab9 */ /* 0x000fe20000000800 */
[----:B------:R-:W-:Y:S01]  /*99a0*/  UMOV UR41, UR6 ;  /* 0x0000000600297c82 */ /* 0x000fe20008000000 */
[----:B------:R-:W-:-:S11]  /*99b0*/  UISETP.NE.AND UP0, UPT, UR44, 0x1, UPT ;  /* 0x000000012c00788c */ /* 0x000fd6000bf05270 */
[----:B------:R-:W-:Y:S01]  /*99c0*/  @UP0 ULDC UR4, c[0x0][0xc54] ;  /* 0x0003150000040ab9 */ /* 0x000fe20000000800 */
[----:B------:R-:W-:Y:S01]  /*99d0*/  @UP0 ULDC UR7, c[0x0][0xc58] ;  /* 0x0003160000070ab9 */ /* 0x000fe20000000800 */
[----:B------:R-:W-:-:S04]  /*99e0*/  UIMAD.WIDE.U32 UR4, UR6, UR4, URZ ;  /* 0x00000004060472a5 */ /* 0x000fc8000f8e003f */
[----:B------:R-:W-:-:S12]  /*99f0*/  @UP0 USHF.R.U32.HI UR41, URZ, UR7, UR5 ;  /* 0x000000073f290299 */ /* 0x000fd80008011605 */
.L_x_2228:
        /* <DEDUP_REMOVED lines=8> */
[----:B------:R-:W-:Y:S01]  /*9a80*/  ULDC UR4, c[0x0][0x448] ;  /* 0x0001120000047ab9 */ /* 0x000fe20000000800 */
[----:B------:R-:W-:Y:S01]  /*9a90*/  ULDC UR7, c[0x0][0x2f0] ;  /* 0x0000bc0000077ab9 */ /* 0x000fe20000000800 */
[----:B------:R-:W-:-:S05]  /*9aa0*/  MOV R30, RZ ;  /* 0x000000ff001e7202 */ /* 0x000fca0000000f00 */
[----:B------:R-:W1:Y:S01]  /*9ab0*/  S2UR UR48, SR_CTAID.X ;  /* 0x00000000003079c3 */ /* 0x000e620000002500 */
[----:B------:R-:W-:Y:S01]  /*9ac0*/  UISETP.NE.AND UP1, UPT, UR4, 0x1, UPT ;  /* 0x000000010400788c */ /* 0x000fe2000bf25270 */
[----:B------:R-:W-:Y:S02]  /*9ad0*/  ULDC UR8, c[0x0][0x288] ;  /* 0x0000a20000087ab9 */ /* 0x000fe40000000800 */
[----:B------:R-:W-:Y:S02]  /*9ae0*/  ULDC.64 UR4, c[0x0][0x418] ;  /* 0x0001060000047ab9 */ /* 0x000fe40000000a00 */
[----:B------:R-:W-:-:S03]  /*9af0*/  UISETP.NE.U32.AND UP0, UPT, UR4, URZ, UPT ;  /* 0x0000003f0400728c */ /* 0x000fc6000bf05070 */
[----:B------:R-:W-:Y:S01]  /*9b00*/  ULDC UR4, c[0x0][0x424] ;  /* 0x0001090000047ab9 */ /* 0x000fe20000000800 */
[----:B------:R-:W-:-:S03]  /*9b10*/  UISETP.NE.AND.EX UP0, UPT, UR5, URZ, UPT, UP0 ;  /* 0x0000003f0500728c */ /* 0x000fc6000bf05300 */
[----:B------:R-:W-:Y:S01]  /*9b20*/  @UP1 ULDC UR5, c[0x0][0x44c] ;  /* 0x0001130000051ab9 */ /* 0x000fe20000000800 */
[----:B0-----:R-:W-:Y:S01]  /*9b30*/  ISETP.NE.U32.AND P0, PT, R4, RZ, PT ;  /* 0x000000ff0400720c */ /* 0x001fe20003f05070 */
[----:B------:R-:W-:-:S03]  /*9b40*/  USEL UR42, UR4, 0x1, UP0 ;  /* 0x00000001042a7887 */ /* 0x000fc60008000000 */
[----:B------:R-:W-:Y:S01]  /*9b50*/  ISETP.NE.AND.EX P0, PT, R5, RZ, PT, P0 ;  /* 0x000000ff0500720c */ /* 0x000fe20003f05300 */
[----:B-1----:R-:W-:Y:S02]  /*9b60*/  ULEA UR6, UR48, 0x7f, 0x7 ;  /* 0x0000007f30067891 */ /* 0x002fe4000f8e383f */
[----:B------:R-:W-:Y:S02]  /*9b70*/  UIMAD UR42, UR42, UR7, URZ ;  /* 0x000000072a2a72a4 */ /* 0x000fe4000f8e023f */
[----:B------:R-:W-:Y:S01]  /*9b80*/  UIMAD.WIDE.U32 UR4, UR6, UR5, URZ ;  /* 0x00000005060472a5 */ /* 0x000fe2000f8e003f */
[----:B------:R-:W-:-:S03]  /*9b90*/  @UP1 ULDC UR7, c[0x0][0x450] ;  /* 0x0001140000071ab9 */ /* 0x000fc60000000800 */
[----:B------:R-:W-:-:S04]  /*9ba0*/  @UP1 USHF.R.U32.HI UR6, URZ, UR7, UR5 ;  /* 0x000000073f061299 */ /* 0x000fc80008011605 */
[----:B------:R-:W0:Y:S01]  /*9bb0*/  @P0 LDC.64 R4, c[0x0][0xa28] ;  /* 0x00028a00ff040b82 */ /* 0x000e220000000a00 */
[----:B------:R-:W-:Y:S02]  /*9bc0*/  UIADD3 UR5, UR42, 0x60, -UR8 ;  /* 0x000000602a057890 */ /* 0x000fe4000fffe808 */
[----:B------:R-:W-:Y:S02]  /*9bd0*/  UIADD3 UR4, UR42, 0x5f, URZ ;  /* 0x0000005f2a047890 */ /* 0x000fe4000fffe03f */
[----:B------:R-:W-:Y:S02]  /*9be0*/  UIADD3 UR6, UR5, UR6, URZ ;  /* 0x0000000605067290 */ /* 0x000fe4000fffe03f */
[----:B------:R-:W-:Y:S02]  /*9bf0*/  UIMAD.WIDE UR4, UR4, 0x2aaaaaab, URZ ;  /* 0x2aaaaaab040478a5 */ /* 0x000fe4000f8e023f */
[----:B------:R-:W-:Y:S02]  /*9c00*/  UIMAD.WIDE UR6, UR6, 0x2aaaaaab, URZ ;  /* 0x2aaaaaab060678a5 */ /* 0x000fe4000f8e023f */
[----:B------:R-:W-:-:S02]  /*9c10*/  USHF.R.U32.HI UR43, URZ, 0x1f, UR5 ;  /* 0x0000001f3f2b7899 */ /* 0x000fc40008011605 */
[----:B------:R-:W-:Y:S02]  /*9c20*/  USHF.R.U32.HI UR45, URZ, 0x1f, UR7 ;  /* 0x0000001f3f2d7899 */ /* 0x000fe40008011607 */
[----:B------:R-:W-:Y:S02]  /*9c30*/  ULEA.HI.SX32 UR43, UR5, UR43, 0x1c ;  /* 0x0000002b052b7291 */ /* 0x000fe4000f8fe23f */
[----:B------:R-:W-:-:S04]  /*9c40*/  ULEA.HI.SX32 UR45, UR7, UR45, 0x1c ;  /* 0x0000002d072d7291 */ /* 0x000fc8000f8fe23f */
[----:B------:R-:W-:Y:S02]  /*9c50*/  UISETP.LT.AND UP0, UPT, UR43, UR45, UPT ;  /* 0x0000002d2b00728c */ /* 0x000fe4000bf01270 */
[----:B------:R-:W-:Y:S01]  /*9c60*/  UP2UR UR49, UPR, URZ, 0x2 ;  /* 0x000000023f317883 */ /* 0x000fe20008000000 */
[----:B0-----:R-:W-:Y:S01]  /*9c70*/  @P0 IMAD.WIDE R4, R31, 0x4, R4 ;  /* 0x000000041f040825 */ /* 0x001fe200078e0204 */
[----:B------:R-:W-:-:S04]  /*9c80*/  USEL UR11, UR43, UR45, UP0 ;  /* 0x0000002d2b0b7287 */ /* 0x000fc80008000000 */
[----:B------:R-:W-:Y:S01]  /*9c90*/  UISETP.GE.AND UP1, UPT, UR11, 0x1, UPT ;  /* 0x000000010b00788c */ /* 0x000fe2000bf26270 */
[----:B------:R0:W5:Y:S01]  /*9ca0*/  @P0 LDG.E R30, desc[UR36][R4.64] ;  /* 0x00000024041e0981 */ /* 0x000162000c1e1900 */
[----:B------:R-:W-:Y:S02]  /*9cb0*/  USHF.R.U32.HI UR9, URZ, 0x10, UR44 ;  /* 0x000000103f097899 */ /* 0x000fe4000801162c */
[----:B------:R-:W-:Y:S02]  /*9cc0*/  ULOP3.LUT UR44, UR44, 0xffff, URZ, 0xc0, !UPT ;  /* 0x0000ffff2c2c7892 */ /* 0x000fe4000f8ec03f */
[----:B------:R-:W-:Y:S01]  /*9cd0*/  PLOP3.LUT P0, PT, PT, PT, UP1, 0x80, 0x0 ;  /* 0x000000000000781c */ /* 0x000fe20003f0f018 */
[----:B------:R-:W-:Y:S01]  /*9ce0*/  UISETP.NE.AND UP0, UPT, UR9, URZ, UPT ;  /* 0x0000003f0900728c */ /* 0x000fe2000bf05270 */
[----:B------:R-:W-:-:S10]  /*9cf0*/  UMOV UR40, URZ ;  /* 0x0000003f00287c82 */ /* 0x000fd40008000000 */
[----:B------:R-:W-:Y:S01]  /*9d00*/  @!UP0 ULDC UR9, c[0x0][0x9f0] ;  /* 0x00027c0000098ab9 */ /* 0x000fe20000000800 */
[----:B0-----:R-:W-:Y:S05]  /*9d10*/  @!P0 BRA `(.L_x_2230) ;  /* 0x0000000000788947 */ /* 0x001fea0003800000 */
[----:B------:R-:W-:Y:S01]  /*9d20*/  IABS R0, UR9 ;  /* 0x0000000900007c13 */ /* 0x000fe20008000000 */
[----:B------:R-:W-:Y:S02]  /*9d30*/  UIADD3 UR6, UR9, -0x1, UR11 ;  /* 0xffffffff09067890 */ /* 0x000fe4000fffe00b */
[----:B------:R-:W-:Y:S01]  /*9d40*/  IABS R5, UR9 ;  /* 0x0000000900057c13 */ /* 0x000fe20008000000 */
[----:B------:R-:W-:Y:S01]  /*9d50*/  UMOV UR4, URZ ;  /* 0x0000003f00047c82 */ /* 0x000fe20008000000 */
        /* <DEDUP_REMOVED lines=26> */
.L_x_2230:
[----:B------:R-:W-:Y:S02]  /*9f00*/  UIMAD UR50, UR44, UR40, URZ ;  /* 0x000000282c3272a4 */ /* 0x000fe4000f8e023f */
[----:B------:R-:W-:Y:S02]  /*9f10*/  IMAD.U32 R3, RZ, RZ, UR40 ;  /* 0x00000028ff037e24 */ /* 0x000fe4000f8e00ff */
[----:B------:R-:W-:Y:S02]  /*9f20*/  IMAD.MOV.U32 R10, RZ, RZ, 0x1 ;  /* 0x00000001ff0a7424 */ /* 0x000fe400078e00ff */
[----:B------:R-:W-:-:S04]  /*9f30*/  MOV R0, UR50 ;  /* 0x0000003200007c02 */ /* 0x000fc80008000f00 */
        /* <DEDUP_REMOVED lines=18> */
[----:B------:R-:W-:Y:S01]  /*a060*/  ULDC.64 UR4, c[0x4][0x70] ;  /* 0x01001c0000047ab9 */ /* 0x000fe20000000a00 */
[----:B------:R-:W0:Y:S01]  /*a070*/  LDC.64 R14, c[0x4][R14] ;  /* 0x010000000e0e7b82 */ /* 0x000e220000000a00 */
[----:B------:R-:W-:Y:S01]  /*a080*/  IMAD.U32 R6, RZ, RZ, UR6 ;  /* 0x00000006ff067e24 */ /* 0x000fe2000f8e00ff */
[----:B------:R-:W-:Y:S01]  /*a090*/  MOV R11, UR5 ;  /* 0x00000005000b7c02 */ /* 0x000fe20008000f00 */
[----:B------:R-:W-:Y:S02]  /*a0a0*/  IMAD.U32 R7, RZ, RZ, UR7 ;  /* 0x00000007ff077e24 */ /* 0x000fe4000f8e00ff */
[----:B------:R-:W-:-:S02]  /*a0b0*/  IMAD.U32 R10, RZ, RZ, UR4 ;  /* 0x00000004ff0a7e24 */ /* 0x000fc4000f8e00ff */
[----:B------:R-:W-:Y:S02]  /*a0c0*/  IMAD.MOV.U32 R8, RZ, RZ, 0x70 ;  /* 0x00000070ff087424 */ /* 0x000fe400078e00ff */
[----:B------:R-:W-:Y:S02]  /*a0d0*/  IMAD.MOV.U32 R12, RZ, RZ, 0x1 ;  /* 0x00000001ff0c7424 */ /* 0x000fe400078e00ff */
[----:B------:R-:W-:-:S07]  /*a0e0*/  IMAD.MOV.U32 R13, RZ, RZ, RZ ;  /* 0x000000ffff0d7224 */ /* 0x000fce00078e00ff */
[----:B------:R-:W-:-:S07]  /*a0f0*/  LEPC R20, `(.L_x_2231) ;  /* 0x000000001014794e */ /* 0x000fce0000000000 */
[----:B0----5:R-:W-:Y:S05]  /*a100*/  CALL.ABS.NOINC R14 ;  /* 0x000000000e007343 */ /* 0x021fea0003c00000 */
.L_x_2231:
[----:B------:R-:W-:-:S04]  /*a110*/  UIADD3 UR4, UR46, 0x400, URZ ;  /* 0x000004002e047890 */ /* 0x000fc8000fffe03f */
[----:B------:R-:W-:-:S06]  /*a120*/  ULOP3.LUT UP0, URZ, UR4, 0x3ff, URZ, 0xc0, !UPT ;  /* 0x000003ff043f7892 */ /* 0x000fcc000f80c03f */
[----:B------:R-:W-:-:S13]  /*a130*/  PLOP3.LUT P0, PT, PT, PT, UP0, 0x80, 0x0 ;  /* 0x000000000000781c */ /* 0x000fda0003f0f008 */
[----:B------:R-:W-:Y:S05]  /*a140*/  @!P0 BRA `(.L_x_2232) ;  /* 0x00000000007c8947 */ /* 0x000fea0003800000 */
[----:B------:R-:W-:Y:S01]  /*a150*/  MOV R17, 0x0 ;  /* 0x0000000000117802 */ /* 0x000fe20000000f00 */
[----:B------:R-:W-:Y:S01]  /*a160*/  ULDC.64 UR4, c[0x4][0xf0] ;  /* 0x01003c0000047ab9 */ /* 0x000fe20000000a00 */
[----:B------:R-:W-:Y:S01]  /*a170*/  ULDC.64 UR6, c[0x4][0xf8] ;  /* 0x01003e0000067ab9 */ /* 0x000fe20000000a00 */
[----:B------:R-:W-:Y:S01]  /*a180*/  MOV R4, UR4 ;  /* 0x0000000400047c02 */ /* 0x000fe20008000f00 */
[----:B------:R0:W1:Y:S01]  /*a190*/  LDC.64 R14, c[0x4][R17] ;  /* 0x01000000110e7b82 */ /* 0x0000620000000a00 */
[----:B------:R-:W-:Y:S01]  /*a1a0*/  IMAD.U32 R5, RZ, RZ, UR5 ;  /* 0x00000005ff057e24 */ /* 0x000fe2000f8e00ff */
[----:B------:R-:W-:Y:S01]  /*a1b0*/  ULDC.64 UR4, c[0x4][0x78] ;  /* 0x01001e0000047ab9 */ /* 0x000fe20000000a00 */
[----:B------:R-:W-:Y:S01]  /*a1c0*/  IMAD.U32 R6, RZ, RZ, UR6 ;  /* 0x00000006ff067e24 */ /* 0x000fe2000f8e00ff */
[----:B------:R-:W-:Y:S01]  /*a1d0*/  MOV R10, UR4 ;  /* 0x00000004000a7c02 */ /* 0x000fe20008000f00 */
[----:B------:R-:W-:Y:S01]  /*a1e0*/  IMAD.U32 R7, RZ, RZ, UR7 ;  /* 0x00000007ff077e24 */ /* 0x000fe2000f8e00ff */
[----:B------:R-:W-:Y:S01]  /*a1f0*/  MOV R13, RZ ;  /* 0x000000ff000d7202 */ /* 0x000fe20000000f00 */
[----:B------:R-:W-:-:S02]  /*a200*/  IMAD.U32 R11, RZ, RZ, UR5 ;  /* 0x00000005ff0b7e24 */ /* 0x000fc4000f8e00ff */
[----:B------:R-:W-:Y:S02]  /*a210*/  IMAD.MOV.U32 R8, RZ, RZ, 0x70 ;  /* 0x00000070ff087424 */ /* 0x000fe400078e00ff */
[----:B0-----:R-:W-:-:S07]  /*a220*/  IMAD.MOV.U32 R12, RZ, RZ, 0x1 ;  /* 0x00000001ff0c7424 */ /* 0x001fce00078e00ff */
[----:B------:R-:W-:-:S07]  /*a230*/  LEPC R20, `(.L_x_2233) ;  /* 0x000000001014794e */ /* 0x000fce0000000000 */
[----:B-1---5:R-:W-:Y:S05]  /*a240*/  CALL.ABS.NOINC R14 ;  /* 0x000000000e007343 */ /* 0x022fea0003c00000 */
.L_x_2233:
        /* <DEDUP_REMOVED lines=8> */
[----:B------:R-:W-:Y:S01]  /*a2d0*/  MOV R12, 0x1 ;  /* 0x00000001000c7802 */ /* 0x000fe20000000f00 */
[----:B------:R-:W-:Y:S02]  /*a2e0*/  IMAD.U32 R10, RZ, RZ, UR4 ;  /* 0x00000004ff0a7e24 */ /* 0x000fe4000f8e00ff */
[----:B------:R-:W-:-:S02]  /*a2f0*/  IMAD.U32 R11, RZ, RZ, UR5 ;  /* 0x00000005ff0b7e24 */ /* 0x000fc4000f8e00ff */
[----:B------:R-:W-:Y:S02]  /*a300*/  IMAD.MOV.U32 R8, RZ, RZ, 0x70 ;  /* 0x00000070ff087424 */ /* 0x000fe400078e00ff */
[----:B0-----:R-:W-:-:S07]  /*a310*/  IMAD.MOV.U32 R13, RZ, RZ, RZ ;  /* 0x000000ffff0d7224 */ /* 0x001fce00078e00ff */
[----:B------:R-:W-:-:S07]  /*a320*/  LEPC R20, `(.L_x_2232) ;  /* 0x000000001014794e */ /* 0x000fce0000000000 */
[----:B-1----:R-:W-:Y:S05]  /*a330*/  CALL.ABS.NOINC R14 ;  /* 0x000000000e007343 */ /* 0x002fea0003c00000 */
.L_x_2232:
        /* <DEDUP_REMOVED lines=17> */
[----:B------:R-:W-:Y:S02]  /*a450*/  LOP3.LUT R24, R27, 0x80, RZ, 0xfc, !PT ;  /* 0x000000801b187812 */ /* 0x000fe400078efcff */
        /* <DEDUP_REMOVED lines=12> */
.L_x_2276:
[----:B------:R-:W-:Y:S01]  /*a520*/  UIADD3 UR4, UR51, -0x1, URZ ;  /* 0xffffffff33047890 */ /* 0x000fe2000fffe03f */
[----:B------:R-:W-:Y:S02]  /*a530*/  SHF.R.U32.HI R23, RZ, 0x3, R7 ;  /* 0x00000003ff177819 */ /* 0x000fe40000011607 */
[----:B------:R-:W-:Y:S02]  /*a540*/  ISETP.NE.AND P2, PT, R28, 0x1, PT ;  /* 0x000000011c00780c */ /* 0x000fe40003f45270 */
[----:B------:R-:W-:Y:S01]  /*a550*/  LOP3.LUT R22, R26, R23, RZ, 0xfc, !PT ;  /* 0x000000171a167212 */ /* 0x000fe200078efcff */
[----:B------:R-:W-:Y:S01]  /*a560*/  IMAD.U32 R13, RZ, RZ, UR4 ;  /* 0x00000004ff0d7e24 */ /* 0x000fe2000f8e00ff */
[----:B-----5:R-:W-:Y:S02]  /*a570*/  SHF.R.S32.HI R33, RZ, 0x1f, R29 ;  /* 0x0000001fff217819 */ /* 0x020fe4000001141d */
[----:B------:R-:W-:Y:S01]  /*a580*/  LOP3.LUT R36, R36, 0xffffffdf, RZ, 0xc0, !PT ;  /* 0xffffffdf24247812 */ /* 0x000fe200078ec0ff */
[----:B------:R-:W-:Y:S01]  /*a590*/  IMAD R13, R13, 0x60, R22 ;  /* 0x000000600d0d7824 */ /* 0x000fe200078e0216 */
[----:B------:R-:W-:-:S04]  /*a5a0*/  R2UR UR5, R2 ;  /* 0x00000000020572ca */ /* 0x000fc800000e0000 */
[C---:B------:R-:W-:Y:S01]  /*a5b0*/  ISETP.GE.AND P1, PT, R13.reuse, UR42, PT ;  /* 0x0000002a0d007c0c */ /* 0x040fe2000bf26270 */
[----:B------:R-:W0:Y:S01]  /*a5c0*/  @P2 LDC R0, c[0x0][0x434] ;  /* 0x00010d00ff002b82 */ /* 0x000e220000000800 */
[----:B------:R-:W-:Y:S01]  /*a5d0*/  IMAD.IADD R13, R13, 0x1, R30 ;  /* 0x000000010d0d7824 */ /* 0x000fe200078e021e */
[----:B------:R-:W-:Y:S02]  /*a5e0*/  @P2 LOP3.LUT R36, R36, 0x20, RZ, 0xfc, !PT ;  /* 0x0000002024242812 */ /* 0x000fe400078efcff */
[----:B------:R-:W-:Y:S01]  /*a5f0*/  ISETP.GT.U32.OR P1, PT, R22, 0x5f, P1 ;  /* 0x0000005f1600780c */ /* 0x000fe20000f24470 */
[----:B------:R-:W-:-:S03]  /*a600*/  IMAD.MOV.U32 R10, RZ, RZ, R13 ;  /* 0x000000ffff0a7224 */ /* 0x000fc600078e000d */
[----:B------:R-:W1:Y:S09]  /*a610*/  @P2 LDC R3, c[0x0][0x438] ;  /* 0x00010e00ff032b82 */ /* 0x000e720000000800 */
[----:B------:R-:W2:Y:S01]  /*a620*/  @!P1 LDC.64 R4, c[0x0][0x428] ;  /* 0x00010a00ff049b82 */ /* 0x000ea20000000a00 */
[----:B0-----:R-:W-:-:S07]  /*a630*/  @P2 IMAD.HI.U32 R0, R13, R0, RZ ;  /* 0x000000000d002227 */ /* 0x001fce00078e00ff */
[----:B------:R-:W0:Y:S01]  /*a640*/  @!P1 LDC.64 R8, c[0x0][0x418] ;  /* 0x00010600ff089b82 */ /* 0x000e220000000a00 */
[----:B-1----:R-:W-:-:S04]  /*a650*/  @P2 SHF.R.U32.HI R10, RZ, R3, R0 ;  /* 0x00000003ff0a2219 */ /* 0x002fc80000011600 */
[----:B------:R-:W-:Y:S01]  /*a660*/  @!P1 SHF.R.S32.HI R11, RZ, 0x1f, R10 ;  /* 0x0000001fff0b9819 */ /* 0x000fe2000001140a */
[----:B--2---:R-:W-:-:S04]  /*a670*/  @!P1 IMAD R0, R33, R4, RZ ;  /* 0x0000000421009224 */ /* 0x004fc800078e02ff */
[C---:B------:R-:W-:Y:S02]  /*a680*/  @!P1 IMAD R3, R29.reuse, R5, R0 ;  /* 0x000000051d039224 */ /* 0x040fe400078e0200 */
[----:B------:R-:W-:-:S05]  /*a690*/  @!P1 IMAD.WIDE.U32 R4, R29, R4, R10 ;  /* 0x000000041d049225 */ /* 0x000fca00078e000a */
[----:B------:R-:W-:Y:S01]  /*a6a0*/  @!P1 IADD3 R0, R5, R3, RZ ;  /* 0x0000000305009210 */ /* 0x000fe20007ffe0ff */
[----:B------:R-:W-:Y:S01]  /*a6b0*/  IMAD.MOV.U32 R3, RZ, RZ, RZ ;  /* 0x000000ffff037224 */ /* 0x000fe200078e00ff */
[----:B0-----:R-:W-:-:S04]  /*a6c0*/  @!P1 LEA R8, P2, R4, R8, 0x2 ;  /* 0x0000000804089211 */ /* 0x001fc800078410ff */
[----:B------:R-:W-:-:S05]  /*a6d0*/  @!P1 LEA.HI.X R9, R4, R9, R0, 0x2, P2 ;  /* 0x0000000904099211 */ /* 0x000fca00010f1400 */
[----:B------:R0:W5:Y:S01]  /*a6e0*/  @!P1 LDG.E R3, desc[UR36][R8.64] ;  /* 0x0000002408039981 */ /* 0x000162000c1e1900 */
[----:B------:R-:W-:Y:S01]  /*a6f0*/  ULOP3.LUT UR5, UR5, 0x2, URZ, 0xfc, !UPT ;  /* 0x0000000205057892 */ /* 0x000fe2000f8efc3f */
[----:B------:R-:W-:Y:S01]  /*a700*/  SEL R0, RZ, 0xffffffff, P0 ;  /* 0xffffffffff007807 */ /* 0x000fe20000000000 */
[----:B------:R-:W-:Y:S01]  /*a710*/  IMAD.U32 R34, RZ, RZ, UR41 ;  /* 0x00000029ff227e24 */ /* 0x000fe2000f8e00ff */
[----:B------:R-:W-:Y:S01]  /*a720*/  ISETP.GT.U32.AND P0, PT, R22, 0x5f, PT ;  /* 0x0000005f1600780c */ /* 0x000fe20003f04070 */
[----:B------:R-:W-:Y:S01]  /*a730*/  IMAD.MOV R10, RZ, RZ, -R10 ;  /* 0x000000ffff0a7224 */ /* 0x000fe200078e0a0a */
[----:B------:R-:W-:Y:S01]  /*a740*/  LOP3.LUT R36, R36, 0xffffffef, RZ, 0xc0, !PT ;  /* 0xffffffef24247812 */ /* 0x000fe200078ec0ff */
[----:B------:R-:W-:Y:S01]  /*a750*/  IMAD.U32 R4, RZ, RZ, UR5 ;  /* 0x00000005ff047e24 */ /* 0x000fe2000f8e00ff */
[----:B------:R-:W-:Y:S01]  /*a760*/  SEL R32, RZ, 0x1, P3 ;  /* 0x00000001ff207807 */ /* 0x000fe20001800000 */
[----:B------:R-:W-:Y:S01]  /*a770*/  IMAD.U32 R35, RZ, RZ, UR4 ;  /* 0x00000004ff237e24 */ /* 0x000fe2000f8e00ff */
[----:B------:R-:W-:Y:S01]  /*a780*/  SHF.L.U32 R5, R0, 0x1, RZ ;  /* 0x0000000100057819 */ /* 0x000fe200000006ff */
[----:B------:R-:W-:Y:S01]  /*a790*/  IMAD R10, R28, R10, R13 ;  /* 0x0000000a1c0a7224 */ /* 0x000fe200078e020d */
[----:B------:R-:W-:-:S02]  /*a7a0*/  ISETP.NE.AND P4, PT, R4, 0x3, PT ;  /* 0x000000030400780c */ /* 0x000fc40003f85270 */
[----:B------:R-:W-:Y:S02]  /*a7b0*/  LOP3.LUT R32, R5, 0x2, R32, 0xe2, !PT ;  /* 0x0000000205207812 */ /* 0x000fe400078ee220 */
[----:B------:R-:W-:-:S09]  /*a7c0*/  SHF.R.S32.HI R34, RZ, 0x1f, R34 ;  /* 0x0000001fff227819 */ /* 0x000fd20000011422 */
[----:B------:R-:W-:-:S04]  /*a7d0*/  @P4 LOP3.LUT R36, R36, 0x10, RZ, 0xfc, !PT ;  /* 0x0000001024244812 */ /* 0x000fc800078efcff */
[----:B------:R-:W-:-:S04]  /*a7e0*/  LOP3.LUT R36, R36, 0xfffffff7, RZ, 0xc0, !PT ;  /* 0xfffffff724247812 */ /* 0x000fc800078ec0ff */
[----:B------:R-:W-:Y:S01]  /*a7f0*/  @P0 LOP3.LUT R36, R36, 0x8, RZ, 0xfc, !PT ;  /* 0x0000000824240812 */ /* 0x000fe200078efcff */
[----:B0-----:R-:W-:Y:S06]  /*a800*/  @!P4 BRA `(.L_x_2235) ;  /* 0x000000000004c947 */ /* 0x001fec0003800000 */
[----:B------:R-:W-:Y:S01]  /*a810*/  BPT.TRAP 0x1 ;  /* 0x000000040000795c */ /* 0x000fe20000300000 */
.L_x_2235:
[----:B------:R-:W-:Y:S01]  /*a820*/  SHF.R.S32.HI R8, RZ, 0x1f, R10 ;  /* 0x0000001fff087819 */ /* 0x000fe2000001140a */
[----:B------:R-:W-:Y:S01]  /*a830*/  ULDC.64 UR4, c[0x0][0x328] ;  /* 0x0000ca0000047ab9 */ /* 0x000fe20000000a00 */
[----:B-----5:R-:W-:Y:S02]  /*a840*/  SHF.R.S32.HI R0, RZ, 0x1f, R3 ;  /* 0x0000001fff007819 */ /* 0x020fe40000011403 */
[----:B------:R-:W-:Y:S01]  /*a850*/  R2UR UR6, R34 ;  /* 0x00000000220672ca */ /* 0x000fe200000e0000 */
[----:B------:R-:W-:-:S04]  /*a860*/  IMAD R5, R8, UR4, RZ ;  /* 0x0000000408057c24 */ /* 0x000fc8000f8e02ff */
[C---:B------:R-:W-:Y:S02]  /*a870*/  IMAD R9, R10.reuse, UR5, R5 ;  /* 0x000000050a097c24 */ /* 0x040fe4000f8e0205 */
        /* <DEDUP_REMOVED lines=20> */
.L_x_2277:
[----:B------:R-:W-:Y:S01]  /*a9c0*/  ULDC.64 UR4, c[0x0][0x300] ;  /* 0x0000c00000047ab9 */ /* 0x000fe20000000a00 */
[----:B------:R-:W-:Y:S01]  /*a9d0*/  R2UR UR6, R34 ;  /* 0x00000000220672ca */ /* 0x000fe200000e0000 */
[----:B0-----:R-:W-:Y:S01]  /*a9e0*/  IMAD R5, R8, UR4, RZ ;  /* 0x0000000408057c24 */ /* 0x001fe2000f8e02ff */
[----:B------:R-:W-:Y:S01]  /*a9f0*/  MOV R8, 0xffffffa0 ;  /* 0xffffffa000087802 */ /* 0x000fe20000000f00 */
[----:B------:R-:W-:Y:S01]  /*aa00*/  IMAD.SHL.U32 R37, R7, 0x8, RZ ;  /* 0x0000000807257824 */ /* 0x000fe200078e00ff */
[----:B------:R-:W-:Y:S01]  /*aa10*/  LOP3.LUT P3, RZ, R36, 0x4, RZ, 0xc0, !PT ;  /* 0x0000000424ff7812 */ /* 0x000fe2000786c0ff */
[----:B------:R-:W-:Y:S01]  /*aa20*/  IMAD R9, R10, UR5, R5 ;  /* 0x000000050a097c24 */ /* 0x000fe2000f8e0205 */
[----:B------:R-:W-:Y:S01]  /*aa30*/  LOP3.LUT P2, RZ, R36, 0x2, RZ, 0xc0, !PT ;  /* 0x0000000224ff7812 */ /* 0x000fe2000784c0ff */
[----:B------:R-:W-:Y:S01]  /*aa40*/  IMAD.WIDE.U32 R4, R10, UR4, RZ ;  /* 0x000000040a047c25 */ /* 0x000fe2000f8e00ff */
[----:B------:R-:W-:Y:S01]  /*aa50*/  ULDC.64 UR4, c[0x0][0x310] ;  /* 0x0000c40000047ab9 */ /* 0x000fe20000000a00 */
[----:B------:R-:W-:-:S02]  /*aa60*/  LOP3.LUT P1, RZ, R36, 0x1, RZ, 0xc0, !PT ;  /* 0x0000000124ff7812 */ /* 0x000fc4000782c0ff */
[----:B------:R-:W-:Y:S01]  /*aa70*/  IMAD R0, R0, UR4, RZ ;  /* 0x0000000400007c24 */ /* 0x000fe2000f8e02ff */
[----:B------:R-:W-:Y:S01]  /*aa80*/  IADD3 R5, R5, R9, RZ ;  /* 0x0000000905057210 */ /* 0x000fe20007ffe0ff */
[----:B------:R-:W-:Y:S02]  /*aa90*/  IMAD R8, R35, R8, UR42 ;  /* 0x0000002a23087e24 */ /* 0x000fe4000f8e0208 */
[C---:B------:R-:W-:Y:S02]  /*aaa0*/  IMAD R9, R3.reuse, UR5, R0 ;  /* 0x0000000503097c24 */ /* 0x040fe4000f8e0200 */
[----:B------:R-:W-:Y:S01]  /*aab0*/  IMAD.WIDE.U32 R4, R3, UR4, R4 ;  /* 0x0000000403047c25 */ /* 0x000fe2000f8e0004 */
[----:B------:R-:W-:-:S03]  /*aac0*/  ULDC.64 UR4, c[0x0][0x308] ;  /* 0x0000c20000047ab9 */ /* 0x000fc60000000a00 */
[----:B------:R-:W-:Y:S01]  /*aad0*/  IMAD.U32 R3, RZ, RZ, UR4 ;  /* 0x00000004ff037e24 */ /* 0x000fe2000f8e00ff */
[----:B------:R-:W-:Y:S01]  /*aae0*/  UIMAD UR4, UR6, UR4, URZ ;  /* 0x00000004060472a4 */ /* 0x000fe2000f8e023f */
[----:B------:R-:W-:Y:S02]  /*aaf0*/  IMAD.IADD R5, R5, 0x1, R9 ;  /* 0x0000000105057824 */ /* 0x000fe400078e0209 */
[----:B------:R-:W-:Y:S01]  /*ab00*/  ULDC.64 UR6, c[0x0][0x2e8] ;  /* 0x0000ba0000067ab9 */ /* 0x000fe20000000a00 */
[----:B------:R-:W-:Y:S02]  /*ab10*/  UIMAD UR4, UR41, UR5, UR4 ;  /* 0x00000005290472a4 */ /* 0x000fe4000f8e0204 */
[----:B------:R-:W-:-:S04]  /*ab20*/  IMAD.WIDE.U32 R4, R3, UR41, R4 ;  /* 0x0000002903047c25 */ /* 0x000fc8000f8e0004 */
[----:B------:R-:W-:Y:S01]  /*ab30*/  VIADD R3, R5, UR4 ;  /* 0x0000000405037c36 */ /* 0x000fe20008000000 */
[----:B------:R-:W-:Y:S01]  /*ab40*/  LEA R0, P0, R4, UR6, 0x1 ;  /* 0x0000000604007c11 */ /* 0x000fe2000f8008ff */
[----:B------:R-:W-:Y:S01]  /*ab50*/  UMOV UR4, 0xffffffff ;  /* 0xffffffff00047882 */ /* 0x000fe20000000000 */
[----:B------:R-:W-:Y:S02]  /*ab60*/  LOP3.LUT R5, R6, 0x1c0, RZ, 0xc0, !PT ;  /* 0x000001c006057812 */ /* 0x000fe400078ec0ff */
[----:B------:R-:W-:Y:S02]  /*ab70*/  LEA.HI.X R3, R4, UR7, R3, 0x1, P0 ;  /* 0x0000000704037c11 */ /* 0x000fe400080f0c03 */
[----:B------:R-:W-:Y:S01]  /*ab80*/  LOP3.LUT R4, R5, 0x38, R6, 0xf8, !PT ;  /* 0x0000003805047812 */ /* 0x000fe200078ef806 */
[----:B------:R-:W-:-:S03]  /*ab90*/  IMAD.IADD R6, R8, 0x1, -R23 ;  /* 0x0000000108067824 */ /* 0x000fc600078e0a17 */
[----:B------:R-:W-:Y:S02]  /*aba0*/  LOP3.LUT R4, R4, 0x38, R19, 0x78, !PT ;  /* 0x0000003804047812 */ /* 0x000fe400078e7813 */
[----:B------:R-:W-:Y:S02]  /*abb0*/  ISETP.GE.AND P0, PT, R6, 0x1, PT ;  /* 0x000000010600780c */ /* 0x000fe40003f06270 */
[----:B------:R-:W-:Y:S01]  /*abc0*/  LOP3.LUT R37, R4, 0x200, R37, 0xf8, !PT ;  /* 0x0000020004257812 */ /* 0x000fe200078ef825 */
[----:B------:R-:W-:Y:S10]  /*abd0*/  BRA.DIV UR4, `(.L_x_2237) ;  /* 0x0000002a04b87947 */ /* 0x000ff4000b800000 */
[----:B------:R-:W-:Y:S01]  /*abe0*/  SHFL.IDX PT, R5, R3, RZ, 0x181f ;  /* 0x00181fff03057589 */ /* 0x000fe200000e0000 */
[----:B------:R-:W-:-:S03]  /*abf0*/  @P0 LEA R19, R37, UR46, 0x1 ;  /* 0x0000002e25130c11 */ /* 0x000fc6000f8e08ff */
[----:B------:R-:W0:Y:S04]  /*ac00*/  SHFL.IDX PT, R4, R0, RZ, 0x181f ;  /* 0x00181fff00047589 */ /* 0x000e2800000e0000 */
[----:B------:R-:W1:Y:S04]  /*ac10*/  SHFL.IDX PT, R7, R3, 0x1, 0x181f ;  /* 0x00381f0003077f89 */ /* 0x000e6800000e0000 */
[----:B------:R-:W2:Y:S04]  /*ac20*/  SHFL.IDX PT, R14, R0, 0x1, 0x181f ;  /* 0x00381f00000e7f89 */ /* 0x000ea800000e0000 */
[----:B------:R-:W-:Y:S04]  /*ac30*/  SHFL.IDX PT, R10, R3, 0x2, 0x181f ;  /* 0x00581f00030a7f89 */ /* 0x000fe800000e0000 */
[----:B------:R-:W3:Y:S01]  /*ac40*/  SHFL.IDX PT, R21, R0, 0x2, 0x181f ;  /* 0x00581f0000157f89 */ /* 0x000ee200000e0000 */
[----:B0-----:R-:W-:-:S05]  /*ac50*/  @P0 IMAD.WIDE.U32 R4, R27, 0x2, R4 ;  /* 0x000000021b040825 */ /* 0x001fca00078e0004 */
[----:B------:R-:W-:Y:S04]  /*ac60*/  @P0 LDGSTS.E.BYPASS.LTC128B.128 [R19+0x18400], desc[UR36][R4.64], !P3 ;  /* 0x1840000004130fae */ /* 0x000fe8000d901d64 */
[----:B------:R-:W-:Y:S04]  /*ac70*/  @P0 LDGSTS.E.BYPASS.LTC128B.128 [R19+0x1b400], desc[UR36][R4.64+0x80], !P2 ;  /* 0x1b40008004130fae */ /* 0x000fe8000d101d64 */
[----:B------:R1:W-:Y:S01]  /*ac80*/  @P0 LDGSTS.E.BYPASS.LTC128B.128 [R19+0x1e400], desc[UR36][R4.64+0x100], !P1 ;  /* 0x1e40010004130fae */ /* 0x0003e2000c901d64 */
[----:B------:R-:W-:Y:S02]  /*ac90*/  ISETP.GE.AND P0, PT, R6, 0x11, PT ;  /* 0x000000110600780c */ /* 0x000fe40003f06270 */
[----:B-1----:R-:W-:Y:S01]  /*aca0*/  MOV R5, R7 ;  /* 0x0000000700057202 */ /* 0x002fe20000000f00 */
[----:B--2---:R-:W-:-:S10]  /*acb0*/  IMAD.MOV.U32 R4, RZ, RZ, R14 ;  /* 0x000000ffff047224 */ /* 0x004fd400078e000e */
[----:B------:R-:W-:Y:S01]  /*acc0*/  @P0 LEA R20, R37, UR46, 0x1 ;  /* 0x0000002e25140c11 */ /* 0x000fe2000f8e08ff */
[----:B------:R-:W0:Y:S01]  /*acd0*/  SHFL.IDX PT, R7, R3, 0x3, 0x181f ;  /* 0x00781f0003077f89 */ /* 0x000e2200000e0000 */
[----:B------:R-:W-:-:S03]  /*ace0*/  @P0 IMAD.WIDE.U32 R8, R27, 0x2, R4 ;  /* 0x000000021b080825 */ /* 0x000fc600078e0004 */
[----:B------:R-:W1:Y:S01]  /*acf0*/  SHFL.IDX PT, R14, R0, 0x3, 0x181f ;  /* 0x00781f00000e7f89 */ /* 0x000e6200000e0000 */
[----:B---3--:R-:W-:-:S03]  /*ad00*/  IMAD.MOV.U32 R4, RZ, RZ, R21 ;  /* 0x000000ffff047224 */ /* 0x008fc600078e0015 */
[----:B------:R-:W-:Y:S01]  /*ad10*/  @P0 LDGSTS.E.BYPASS.LTC128B.128 [R20+0x18c00], desc[UR36][R8.64], !P3 ;  /* 0x18c0000008140fae */ /* 0x000fe2000d901d64 */
[----:B------:R-:W-:-:S03]  /*ad20*/  IMAD.MOV.U32 R5, RZ, RZ, R10 ;  /* 0x000000ffff057224 */ /* 0x000fc600078e000a */
[----:B------:R-:W-:Y:S04]  /*ad30*/  @P0 LDGSTS.E.BYPASS.LTC128B.128 [R20+0x1bc00], desc[UR36][R8.64+0x80], !P2 ;  /* 0x1bc0008008140fae */ /* 0x000fe8000d101d64 */
[----:B------:R-:W-:Y:S01]  /*ad40*/  @P0 LDGSTS.E.BYPASS.LTC128B.128 [R20+0x1ec00], desc[UR36][R8.64+0x100], !P1 ;  /* 0x1ec0010008140fae */ /* 0x000fe2000c901d64 */
[----:B------:R-:W-:-:S03]  /*ad50*/  ISETP.GE.AND P0, PT, R6, 0x21, PT ;  /* 0x000000210600780c */ /* 0x000fc60003f06270 */
[----:B------:R-:W-:Y:S04]  /*ad60*/  SHFL.IDX PT, R10, R3, 0x4, 0x181f ;  /* 0x00981f00030a7f89 */ /* 0x000fe800000e0000 */
[----:B------:R-:W2:Y:S04]  /*ad70*/  SHFL.IDX PT, R19, R0, 0x4, 0x181f ;  /* 0x00981f0000137f89 */ /* 0x000ea800000e0000 */
[----:B------:R-:W3:Y:S02]  /*ad80*/  SHFL.IDX PT, R3, R3, 0x5, 0x181f ;  /* 0x00b81f0003037f89 */ /* 0x000ee400000e0000 */
[----:B------:R-:W-:Y:S01]  /*ad90*/  @P0 IMAD.WIDE.U32 R4, R27, 0x2, R4 ;  /* 0x000000021b040825 */ /* 0x000fe200078e0004 */
[----:B------:R-:W-:-:S05]  /*ada0*/  @P0 LEA R21, R37, UR46, 0x1 ;  /* 0x0000002e25150c11 */ /* 0x000fca000f8e08ff */
[----:B------:R-:W-:Y:S04]  /*adb0*/  @P0 LDGSTS.E.BYPASS.LTC128B.128 [R21+0x19400], desc[UR36][R4.64], !P3 ;  /* 0x1940000004150fae */ /* 0x000fe8000d901d64 */
[----:B------:R-:W-:Y:S04]  /*adc0*/  @P0 LDGSTS.E.BYPASS.LTC128B.128 [R21+0x1c400], desc[UR36][R4.64+0x80], !P2 ;  /* 0x1c40008004150fae */ /* 0x000fe8000d101d64 */
[----:B------:R0:W-:Y:S01]  /*add0*/  @P0 LDGSTS.E.BYPASS.LTC128B.128 [R21+0x1f400], desc[UR36][R4.64+0x100], !P1 ;  /* 0x1f40010004150fae */ /* 0x0001e2000c901d64 */
[----:B------:R-:W-:Y:S02]  /*ade0*/  ISETP.GE.AND P0, PT, R6, 0x31, PT ;  /* 0x000000310600780c */ /* 0x000fe40003f06270 */
[----:B0-----:R-:W-:Y:S01]  /*adf0*/  MOV R5, R7 ;  /* 0x0000000700057202 */ /* 0x001fe20000000f00 */
[----:B-1----:R-:W-:-:S10]  /*ae00*/  IMAD.MOV.U32 R4, RZ, RZ, R14 ;  /* 0x000000ffff047224 */ /* 0x002fd400078e000e */
[----:B------:R-:W-:Y:S01]  /*ae10*/  @P0 LEA R7, R37, UR46, 0x1 ;  /* 0x0000002e25070c11 */ /* 0x000fe2000f8e08ff */
[----:B------:R0:W1:Y:S01]  /*ae20*/  SHFL.IDX PT, R14, R0, 0x5, 0x181f ;  /* 0x00b81f00000e7f89 */ /* 0x00006200000e0000 */
[----:B------:R-:W-:-:S04]  /*ae30*/  @P0 IMAD.WIDE.U32 R8, R27, 0x2, R4 ;  /* 0x000000021b080825 */ /* 0x000fc800078e0004 */
[----:B--2---:R-:W-:Y:S01]  /*ae40*/  IMAD.MOV.U32 R4, RZ, RZ, R19 ;  /* 0x000000ffff047224 */ /* 0x004fe200078e0013 */
[----:B------:R0:W-:Y:S01]  /*ae50*/  @P0 LDGSTS.E.BYPASS.LTC128B.128 [R7+0x19c00], desc[UR36][R8.64], !P3 ;  /* 0x19c0000008070fae */ /* 0x0001e2000d901d64 */
[----:B------:R-:W-:-:S03]  /*ae60*/  IMAD.MOV.U32 R5, RZ, RZ, R10 ;  /* 0x000000ffff057224 */ /* 0x000fc600078e000a */
        /* <DEDUP_REMOVED lines=8> */
.L_x_2291:
        /* <DEDUP_REMOVED lines=18> */
.L_x_2238:
        /* <DEDUP_REMOVED lines=22> */
[----:B------:R-:W-:Y:S01]  /*b170*/  MOV R12, 0x1 ;  /* 0x00000001000c7802 */ /* 0x000fe20000000f00 */
[----:B------:R-:W-:Y:S02]  /*b180*/  IMAD.U32 R6, RZ, RZ, UR8 ;  /* 0x00000008ff067e24 */ /* 0x000fe4000f8e00ff */
[----:B------:R-:W-:-:S02]  /*b190*/  IMAD.U32 R10, RZ, RZ, UR4 ;  /* 0x00000004ff0a7e24 */ /* 0x000fc4000f8e00ff */
[----:B------:R-:W-:Y:S02]  /*b1a0*/  IMAD.U32 R11, RZ, RZ, UR5 ;  /* 0x00000005ff0b7e24 */ /* 0x000fe4000f8e00ff */
[----:B------:R-:W-:Y:S02]  /*b1b0*/  IMAD.MOV.U32 R8, RZ, RZ, 0x70 ;  /* 0x00000070ff087424 */ /* 0x000fe400078e00ff */
[----:B------:R-:W-:-:S07]  /*b1c0*/  IMAD.MOV.U32 R13, RZ, RZ, RZ ;  /* 0x000000ffff0d7224 */ /* 0x000fce00078e00ff */
[----:B------:R-:W-:-:S07]  /*b1d0*/  LEPC R20, `(.L_x_2239) ;  /* 0x000000001014794e */ /* 0x000fce0000000000 */
[----:B0-----:R-:W-:Y:S05]  /*b1e0*/  CALL.ABS.NOINC R14 ;  /* 0x000000000e007343 */ /* 0x001fea0003c00000 */
.L_x_2239:
[----:B------:R-:W-:Y:S01]  /*b1f0*/  UISETP.NE.AND UP0, UPT, UR49, URZ, UPT ;  /* 0x0000003f3100728c */ /* 0x000fe2000bf05270 */
[----:B------:R-:W-:Y:S01]  /*b200*/  IMAD.U32 R3, RZ, RZ, UR48 ;  /* 0x00000030ff037e24 */ /* 0x000fe2000f8e00ff */
[----:B------:R-:W0:Y:S01]  /*b210*/  LDC R8, c[0x0][0x448] ;  /* 0x00011200ff087b82 */ /* 0x000e220000000800 */
[----:B------:R-:W-:Y:S01]  /*b220*/  IMAD.U32 R4, RZ, RZ, UR38 ;  /* 0x00000026ff047e24 */ /* 0x000fe2000f8e00ff */
[----:B------:R-:W-:Y:S01]  /*b230*/  MOV R7, UR47 ;  /* 0x0000002f00077c02 */ /* 0x000fe20008000f00 */
[----:B------:R-:W-:Y:S01]  /*b240*/  IMAD R3, R3, 0x80, R22 ;  /* 0x0000008003037824 */ /* 0x000fe200078e0216 */
[----:B------:R-:W-:Y:S01]  /*b250*/  PLOP3.LUT P0, PT, PT, PT, UP0, 0x80, 0x0 ;  /* 0x000000000000781c */ /* 0x000fe20003f0f008 */
[----:B------:R-:W-:Y:S01]  /*b260*/  IMAD.MOV.U32 R6, RZ, RZ, R4 ;  /* 0x000000ffff067224 */ /* 0x000fe200078e0004 */
[----:B------:R-:W-:Y:S01]  /*b270*/  ULDC.64 UR4, c[0x0][0x2e0] ;  /* 0x0000b80000047ab9 */ /* 0x000fe20000000a00 */
[----:B------:R-:W-:Y:S01]  /*b280*/  IMAD.U32 R5, RZ, RZ, UR39 ;  /* 0x00000027ff057e24 */ /* 0x000fe2000f8e00ff */
[----:B------:R-:W-:Y:S01]  /*b290*/  MOV R9, R3 ;  /* 0x0000000300097202 */ /* 0x000fe20000000f00 */
[----:B------:R-:W-:Y:S01]  /*b2a0*/  @UP0 ULDC UR6, c[0x0][0x44c] ;  /* 0x0001130000060ab9 */ /* 0x000fe20000000800 */
[----:B------:R-:W-:-:S02]  /*b2b0*/  IMAD R0, R19, UR4, RZ ;  /* 0x0000000413007c24 */ /* 0x000fc4000f8e02ff */
[----:B------:R-:W-:Y:S01]  /*b2c0*/  IMAD.WIDE.U32 R6, R31, UR4, R6 ;  /* 0x000000041f067c25 */ /* 0x000fe2000f8e0006 */
[----:B------:R-:W-:-:S03]  /*b2d0*/  @UP0 ULDC UR4, c[0x0][0x450] ;  /* 0x0001140000040ab9 */ /* 0x000fc60000000800 */
[----:B------:R-:W-:Y:S02]  /*b2e0*/  IMAD R5, R31, UR5, R0 ;  /* 0x000000051f057c24 */ /* 0x000fe4000f8e0200 */
[----:B------:R-:W-:Y:S01]  /*b2f0*/  @P0 IMAD.HI.U32 R10, R3, UR6, RZ ;  /* 0x00000006030a0c27 */ /* 0x000fe2000f8e00ff */
[----:B------:R-:W-:-:S03]  /*b300*/  PLOP3.LUT P0, PT, PT, PT, UP0, 0x80, 0x0 ;  /* 0x000000000000781c */ /* 0x000fc60003f0f008 */
[----:B------:R-:W-:-:S10]  /*b310*/  IMAD.IADD R7, R7, 0x1, R5 ;  /* 0x0000000107077824 */ /* 0x000fd400078e0205 */
        /* <DEDUP_REMOVED lines=16> */
[----:B------:R-:W-:Y:S01]  /*b420*/  ULDC UR4, c[0x0][0x2b8] ;  /* 0x0000ae0000047ab9 */ /* 0x000fe20000000800 */
[----:B------:R-:W-:Y:S02]  /*b430*/  IADD3 R5, R5, R7, RZ ;  /* 0x0000000705057210 */ /* 0x000fe40007ffe0ff */
[----:B------:R-:W-:Y:S02]  /*b440*/  ISETP.GE.AND P2, PT, R25, UR4, PT ;  /* 0x0000000419007c0c */ /* 0x000fe4000bf46270 */
[----:B------:R-:W-:Y:S01]  /*b450*/  LEA.HI.X R0, R4, UR5, R5, 0x1, P0 ;  /* 0x0000000504007c11 */ /* 0x000fe200080f0c05 */
[----:B------:R-:W-:Y:S01]  /*b460*/  UMOV UR5, 0xffffffff ;  /* 0xffffffff00057882 */ /* 0x000fe20000000000 */
[----:B------:R-:W-:-:S02]  /*b470*/  ISETP.GE.AND P0, PT, R24, UR4, PT ;  /* 0x0000000418007c0c */ /* 0x000fc4000bf06270 */
[----:B------:R-:W-:Y:S01]  /*b480*/  ISETP.GE.AND P3, PT, R27, UR4, PT ;  /* 0x000000041b007c0c */ /* 0x000fe2000bf66270 */
[----:B------:R-:W-:-:S12]  /*b490*/  BRA.DIV UR5, `(.L_x_2240) ;  /* 0x0000002a05747947 */ /* 0x000fd8000b800000 */
[----:B------:R-:W-:Y:S01]  /*b4a0*/  SHFL.IDX PT, R5, R0, RZ, 0x181f ;  /* 0x00181fff00057589 */ /* 0x000fe200000e0000 */
[----:B------:R-:W-:Y:S01]  /*b4b0*/  IMAD.U32 R10, RZ, RZ, UR48 ;  /* 0x00000030ff0a7e24 */ /* 0x000fe2000f8e00ff */
[----:B------:R-:W-:Y:S02]  /*b4c0*/  ULDC UR4, c[0x0][0x288] ;  /* 0x0000a20000047ab9 */ /* 0x000fe40000000800 */
[----:B------:R-:W0:Y:S01]  /*b4d0*/  SHFL.IDX PT, R4, R3, RZ, 0x181f ;  /* 0x00181fff03047589 */ /* 0x000e2200000e0000 */
[----:B------:R-:W-:Y:S02]  /*b4e0*/  IMAD R6, R8, UR4, RZ ;  /* 0x0000000408067c24 */ /* 0x000fe4000f8e02ff */
[----:B------:R-:W-:Y:S01]  /*b4f0*/  IMAD R7, R10, 0x80, R23 ;  /* 0x000000800a077824 */ /* 0x000fe200078e0217 */
[----:B------:R-:W-:Y:S03]  /*b500*/  SHFL.IDX PT, R8, R0, 0x1, 0x181f ;  /* 0x00381f0000087f89 */ /* 0x000fe600000e0000 */
[C---:B------:R-:W-:Y:S01]  /*b510*/  VIADD R9, R7.reuse, 0x10 ;  /* 0x0000001007097836 */ /* 0x040fe20000000000 */
[C---:B------:R-:W-:Y:S01]  /*b520*/  ISETP.GE.AND P1, PT, R7.reuse, R6, PT ;  /* 0x000000060700720c */ /* 0x040fe20003f26270 */
[----:B------:R-:W1:Y:S01]  /*b530*/  SHFL.IDX PT, R14, R3, 0x1, 0x181f ;  /* 0x00381f00030e7f89 */ /* 0x000e6200000e0000 */
[----:B------:R-:W-:-:S11]  /*b540*/  VIADD R11, R7, 0x20 ;  /* 0x00000020070b7836 */ /* 0x000fd60000000000 */
[----:B------:R-:W-:Y:S01]  /*b550*/  @!P1 LEA R19, R37, UR46, 0x1 ;  /* 0x0000002e25139c11 */ /* 0x000fe2000f8e08ff */
[----:B0-----:R-:W-:-:S05]  /*b560*/  @!P1 IMAD.WIDE.U32 R4, R27, 0x2, R4 ;  /* 0x000000021b049825 */ /* 0x001fca00078e0004 */
[----:B------:R-:W-:Y:S04]  /*b570*/  @!P1 LDGSTS.E.BYPASS.LTC128B.128 [R19+0xc400], desc[UR36][R4.64], !P3 ;  /* 0x0c40000004139fae */ /* 0x000fe8000d901d64 */
[----:B------:R-:W-:Y:S04]  /*b580*/  @!P1 LDGSTS.E.BYPASS.LTC128B.128 [R19+0x10400], desc[UR36][R4.64+0x80], !P2 ;  /* 0x1040008004139fae */ /* 0x000fe8000d101d64 */
[----:B------:R1:W-:Y:S01]  /*b590*/  @!P1 LDGSTS.E.BYPASS.LTC128B.128 [R19+0x14400], desc[UR36][R4.64+0x100], !P0 ;  /* 0x1440010004139fae */ /* 0x0003e2000c101d64 */
[----:B------:R-:W-:Y:S02]  /*b5a0*/  ISETP.GE.AND P1, PT, R9, R6, PT ;  /* 0x000000060900720c */ /* 0x000fe40003f26270 */
[----:B-1----:R-:W-:Y:S01]  /*b5b0*/  MOV R4, R14 ;  /* 0x0000000e00047202 */ /* 0x002fe20000000f00 */
[----:B------:R-:W-:-:S10]  /*b5c0*/  IMAD.MOV.U32 R5, RZ, RZ, R8 ;  /* 0x000000ffff057224 */ /* 0x000fd400078e0008 */
[----:B------:R-:W-:Y:S01]  /*b5d0*/  @!P1 LEA R21, R37, UR46, 0x1 ;  /* 0x0000002e25159c11 */ /* 0x000fe2000f8e08ff */
[----:B------:R-:W-:Y:S01]  /*b5e0*/  SHFL.IDX PT, R14, R3, 0x3, 0x181f ;  /* 0x00781f00030e7f89 */ /* 0x000fe200000e0000 */
[----:B------:R-:W-:-:S03]  /*b5f0*/  @!P1 IMAD.WIDE.U32 R8, R27, 0x2, R4 ;  /* 0x000000021b089825 */ /* 0x000fc600078e0004 */
[----:B------:R-:W-:Y:S04]  /*b600*/  SHFL.IDX PT, R5, R0, 0x2, 0x181f ;  /* 0x00581f0000057f89 */ /* 0x000fe800000e0000 */
[----:B------:R-:W0:Y:S04]  /*b610*/  SHFL.IDX PT, R4, R3, 0x2, 0x181f ;  /* 0x00581f0003047f89 */ /* 0x000e2800000e0000 */
[----:B------:R-:W-:Y:S04]  /*b620*/  @!P1 LDGSTS.E.BYPASS.LTC128B.128 [R21+0xcc00], desc[UR36][R8.64], !P3 ;  /* 0x0cc0000008159fae */ /* 0x000fe8000d901d64 */
[----:B------:R-:W-:Y:S04]  /*b630*/  @!P1 LDGSTS.E.BYPASS.LTC128B.128 [R21+0x10c00], desc[UR36][R8.64+0x80], !P2 ;  /* 0x10c0008008159fae */ /* 0x000fe8000d101d64 */
[----:B------:R1:W-:Y:S01]  /*b640*/  @!P1 LDGSTS.E.BYPASS.LTC128B.128 [R21+0x14c00], desc[UR36][R8.64+0x100], !P0 ;  /* 0x14c0010008159fae */ /* 0x0003e2000c101d64 */
[----:B------:R-:W-:Y:S01]  /*b650*/  ISETP.GE.AND P1, PT, R11, R6, PT ;  /* 0x000000060b00720c */ /* 0x000fe20003f26270 */
[----:B------:R-:W-:-:S02]  /*b660*/  VIADD R11, R7, 0x40 ;  /* 0x00000040070b7836 */ /* 0x000fc40000000000 */
[----:B-1----:R-:W1:Y:S01]  /*b670*/  SHFL.IDX PT, R8, R0, 0x3, 0x181f ;  /* 0x00781f0000087f89 */ /* 0x002e6200000e0000 */
[----:B------:R-:W-:-:S09]  /*b680*/  VIADD R9, R7, 0x30 ;  /* 0x0000003007097836 */ /* 0x000fd20000000000 */
[----:B------:R-:W-:Y:S01]  /*b690*/  @!P1 LEA R19, R37, UR46, 0x1 ;  /* 0x0000002e25139c11 */ /* 0x000fe2000f8e08ff */
[----:B0-----:R-:W-:-:S05]  /*b6a0*/  @!P1 IMAD.WIDE.U32 R4, R27, 0x2, R4 ;  /* 0x000000021b049825 */ /* 0x001fca00078e0004 */
[----:B------:R-:W-:Y:S04]  /*b6b0*/  @!P1 LDGSTS.E.BYPASS.LTC128B.128 [R19+0xd400], desc[UR36][R4.64], !P3 ;  /* 0x0d40000004139fae */ /* 0x000fe8000d901d64 */
[----:B------:R-:W-:Y:S04]  /*b6c0*/  @!P1 LDGSTS.E.BYPASS.LTC128B.128 [R19+0x11400], desc[UR36][R4.64+0x80], !P2 ;  /* 0x1140008004139fae */ /* 0x000fe8000d101d64 */
[----:B------:R0:W-:Y:S01]  /*b6d0*/  @!P1 LDGSTS.E.BYPASS.LTC128B.128 [R19+0x15400], desc[UR36][R4.64+0x100], !P0 ;  /* 0x1540010004139fae */ /* 0x0001e2000c101d64 */
[----:B------:R-:W-:Y:S02]  /*b6e0*/  ISETP.GE.AND P1, PT, R9, R6, PT ;  /* 0x000000060900720c */ /* 0x000fe40003f26270 */
[----:B0-----:R-:W-:Y:S01]  /*b6f0*/  MOV R4, R14 ;  /* 0x0000000e00047202 */ /* 0x001fe20000000f00 */
[----:B-1----:R-:W-:-:S10]  /*b700*/  IMAD.MOV.U32 R5, RZ, RZ, R8 ;  /* 0x000000ffff057224 */ /* 0x002fd400078e0008 */
        /* <DEDUP_REMOVED lines=35> */
.L_x_2308:
[----:B------:R-:W-:Y:S01]  /*b940*/  VIADD R7, R7, 0x70 ;  /* 0x0000007007077836 */ /* 0x000fe20000000000 */
[----:B------:R-:W-:Y:S01]  /*b950*/  BSSY B0, `(.L_x_2241) ;  /* 0x000000d000007945 */ /* 0x000fe20003800000 */
[----:B-1----:R-:W-:Y:S01]  /*b960*/  MOV R4, R14 ;  /* 0x0000000e00047202 */ /* 0x002fe20000000f00 */
[----:B--2---:R-:W-:Y:S02]  /*b970*/  IMAD.MOV.U32 R5, RZ, RZ, R8 ;  /* 0x000000ffff057224 */ /* 0x004fe400078e0008 */
        /* <DEDUP_REMOVED lines=10> */
.L_x_2242:
[----:B------:R-:W-:Y:S05]  /*ba20*/  BSYNC B0 ;  /* 0x0000000000007941 */ /* 0x000fea0003800000 */
.L_x_2241:
        /* <DEDUP_REMOVED lines=9> */
.L_x_2309:
        /* <DEDUP_REMOVED lines=8> */
[----:B------:R-:W-:Y:S01]  /*bb40*/  ULOP3.LUT UR5, URZ, UR45, URZ, 0x33, !UPT ;  /* 0x0000002d3f057292 */ /* 0x000fe2000f8e333f */
[----:B------:R-:W-:Y:S01]  /*bb50*/  IADD3 R26, R26, R30, R23 ;  /* 0x0000001e1a1a7210 */ /* 0x000fe20007ffe017 */
[----:B------:R-:W-:Y:S01]  /*bb60*/  UIMAD UR4, UR4, UR40, URZ ;  /* 0x00000028040472a4 */ /* 0x000fe2000f8e023f */
[----:B------:R-:W-:Y:S01]  /*bb70*/  IADD3 R5, -R23, UR42, RZ ;  /* 0x0000002a17057c10 */ /* 0x000fe2000fffe1ff */
[----:B------:R-:W-:Y:S01]  /*bb80*/  BSSY B0, `(.L_x_2244) ;  /* 0x00000f0000007945 */ /* 0x000fe20003800000 */
[----:B------:R-:W-:Y:S01]  /*bb90*/  IMAD.SHL.U32 R20, R27, 0x2, RZ ;  /* 0x000000021b147824 */ /* 0x000fe200078e00ff */
[----:B------:R-:W-:Y:S01]  /*bba0*/  MOV R10, RZ ;  /* 0x000000ff000a7202 */ /* 0x000fe20000000f00 */
[----:B------:R-:W-:Y:S01]  /*bbb0*/  VIADD R7, R26, 0xfffffee0 ;  /* 0xfffffee01a077836 */ /* 0x000fe20000000000 */
[----:B------:R-:W-:Y:S01]  /*bbc0*/  LOP3.LUT R3, RZ, UR4, RZ, 0x33, !PT ;  /* 0x00000004ff037c12 */ /* 0x000fe2000f8e33ff */
[----:B------:R-:W-:-:S03]  /*bbd0*/  IMAD.MOV.U32 R19, RZ, RZ, 0x1 ;  /* 0x00000001ff137424 */ /* 0x000fc600078e00ff */
[----:B------:R-:W-:-:S04]  /*bbe0*/  VIMNMX3 R0, R0, UR5, R3, !PT ;  /* 0x0000000500007c0f */ /* 0x000fc8000f800103 */
[C---:B------:R-:W-:Y:S01]  /*bbf0*/  IADD3 R35, -R0.reuse, -0x2, RZ ;  /* 0xfffffffe00237810 */ /* 0x040fe20007ffe1ff */
[C---:B------:R-:W-:Y:S02]  /*bc00*/  IMAD R5, R0.reuse, 0x60, R5 ;  /* 0x0000006000057824 */ /* 0x040fe400078e0205 */
[----:B------:R-:W-:Y:S02]  /*bc10*/  IMAD R7, R0, -0x60, R7 ;  /* 0xffffffa000077824 */ /* 0x000fe400078e0207 */
[----:B------:R-:W-:-:S07]  /*bc20*/  VIADD R6, R5, 0xc0 ;  /* 0x000000c005067836 */ /* 0x000fce0000000000 */
.L_x_2257:
[----:B------:R-:W-:Y:S01]  /*bc30*/  ISETP.NE.AND P0, PT, R28, 0x1, PT ;  /* 0x000000011c00780c */ /* 0x000fe20003f05270 */
[----:B------:R-:W-:Y:S01]  /*bc40*/  IMAD.MOV.U32 R30, RZ, RZ, RZ ;  /* 0x000000ffff1e7224 */ /* 0x000fe200078e00ff */
[----:B------:R-:W-:Y:S02]  /*bc50*/  ISETP.GT.U32.AND P2, PT, R22, 0x5f, PT ;  /* 0x0000005f1600780c */ /* 0x000fe40003f44070 */
[----:B------:R-:W-:-:S09]  /*bc60*/  LOP3.LUT P1, RZ, R36, 0x10, RZ, 0xc0, !PT ;  /* 0x0000001024ff7812 */ /* 0x000fd2000782c0ff */
[----:B------:R-:W0:Y:S08]  /*bc70*/  @P0 LDC R0, c[0x0][0x434] ;  /* 0x00010d00ff000b82 */ /* 0x000e300000000800 */
[----:B-1----:R-:W1:Y:S08]  /*bc80*/  @P0 LDC R12, c[0x0][0x438] ;  /* 0x00010e00ff0c0b82 */ /* 0x002e700000000800 */
[----:B------:R-:W2:Y:S08]  /*bc90*/  @!P2 LDC.64 R4, c[0x0][0x428] ;  /* 0x00010a00ff04ab82 */ /* 0x000eb00000000a00 */
[----:B------:R-:W3:Y:S01]  /*bca0*/  @!P2 LDC.64 R8, c[0x0][0x418] ;  /* 0x00010600ff08ab82 */ /* 0x000ee20000000a00 */
[----:B0-----:R-:W-:-:S04]  /*bcb0*/  @P0 IMAD.HI.U32 R3, R7, R0, RZ ;  /* 0x0000000007030227 */ /* 0x001fc800078e00ff */
[----:B------:R-:W-:Y:S01]  /*bcc0*/  IMAD.MOV.U32 R0, RZ, RZ, R7 ;  /* 0x000000ffff007224 */ /* 0x000fe200078e0007 */
[----:B-1----:R-:W-:-:S04]  /*bcd0*/  @P0 SHF.R.U32.HI R0, RZ, R12, R3 ;  /* 0x0000000cff000219 */ /* 0x002fc80000011603 */
[----:B------:R-:W-:Y:S01]  /*bce0*/  @!P2 SHF.R.S32.HI R13, RZ, 0x1f, R0 ;  /* 0x0000001fff0da819 */ /* 0x000fe20000011400 */
[----:B--2---:R-:W-:-:S04]  /*bcf0*/  @!P2 IMAD R12, R33, R4, RZ ;  /* 0x00000004210ca224 */ /* 0x004fc800078e02ff */
[----:B------:R-:W-:Y:S02]  /*bd00*/  @!P2 IMAD R3, R29, R5, R12 ;  /* 0x000000051d03a224 */ /* 0x000fe400078e020c */
[----:B------:R-:W-:-:S04]  /*bd10*/  @!P2 IMAD.MOV.U32 R12, RZ, RZ, R0 ;  /* 0x000000ffff0ca224 */ /* 0x000fc800078e0000 */
[----:B------:R-:W-:-:S05]  /*bd20*/  @!P2 IMAD.WIDE.U32 R12, R29, R4, R12 ;  /* 0x000000041d0ca225 */ /* 0x000fca00078e000c */
[----:B------:R-:W-:Y:S02]  /*bd30*/  @!P2 IADD3 R3, R3, R13, RZ ;  /* 0x0000000d0303a210 */ /* 0x000fe40007ffe0ff */
[----:B---3--:R-:W-:-:S04]  /*bd40*/  @!P2 LEA R4, P0, R12, R8, 0x2 ;  /* 0x000000080c04a211 */ /* 0x008fc800078010ff */
        /* <DEDUP_REMOVED lines=9> */
.L_x_2245:
[----:B------:R-:W-:Y:S01]  /*bde0*/  LEA R26, R8, UR46, 0x3 ;  /* 0x0000002e081a7c11 */ /* 0x000fe2000f8e18ff */
[----:B------:R-:W-:Y:S01]  /*bdf0*/  BSSY B1, `(.L_x_2246) ;  /* 0x0000004000017945 */ /* 0x000fe20003800000 */
[----:B------:R-:W-:-:S04]  /*be00*/  SHF.L.U32 R3, R9, 0x1f, RZ ;  /* 0x0000001f09037819 */ /* 0x000fc800000006ff */
[----:B------:R-:W0:Y:S02]  /*be10*/  SYNCS.PHASECHK.TRANS64.TRYWAIT P0, [R26+URZ+0x2a840], R3 ;  /* 0x02a840031a0075a7 */ /* 0x000e24000800017f */
[----:B0-----:R-:W-:Y:S05]  /*be20*/  @!P0 BRA `(.L_x_2247) ;  /* 0x0000002800c08947 */ /* 0x001fea0003800000 */
.L_x_2310:
[----:B------:R-:W-:Y:S05]  /*be30*/  BSYNC B1 ;  /* 0x0000000000017941 */ /* 0x000fea0003800000 */
.L_x_2246:
[----:B------:R-:W-:Y:S01]  /*be40*/  ULDC UR4, c[0x0][0x430] ;  /* 0x00010c0000047ab9 */ /* 0x000fe20000000800 */
[----:B-----5:R-:W-:Y:S01]  /*be50*/  SHF.R.S32.HI R21, RZ, 0x1f, R30 ;  /* 0x0000001fff157819 */ /* 0x020fe2000001141e */
[----:B------:R-:W-:Y:S01]  /*be60*/  UIADD3 UR4, -UR4, URZ, URZ ;  /* 0x0000003f04047290 */ /* 0x000fe2000fffe13f */
[----:B------:R-:W-:Y:S02]  /*be70*/  R2UR UR6, R34 ;  /* 0x00000000220672ca */ /* 0x000fe400000e0000 */
[C---:B------:R-:W-:Y:S02]  /*be80*/  LOP3.LUT P3, RZ, R36.reuse, 0x4, RZ, 0xc0, !PT ;  /* 0x0000000424ff7812 */ /* 0x040fe4000786c0ff */
[----:B------:R-:W-:Y:S01]  /*be90*/  LOP3.LUT P2, RZ, R36, 0x2, RZ, 0xc0, !PT ;  /* 0x0000000224ff7812 */ /* 0x000fe2000784c0ff */
[----:B------:R-:W-:Y:S01]  /*bea0*/  IMAD R25, R0, UR4, R7 ;  /* 0x0000000400197c24 */ /* 0x000fe2000f8e0207 */
[----:B------:R-:W-:Y:S01]  /*beb0*/  ULDC.64 UR4, c[0x0][0x300] ;  /* 0x0000c00000047ab9 */ /* 0x000fe20000000a00 */
[----:B------:R-:W-:-:S02]  /*bec0*/  LOP3.LUT P1, RZ, R36, 0x1, RZ, 0xc0, !PT ;  /* 0x0000000124ff7812 */ /* 0x000fc4000782c0ff */
[----:B------:R-:W-:Y:S01]  /*bed0*/  IMAD.WIDE.U32 R4, R25, UR4, RZ ;  /* 0x0000000419047c25 */ /* 0x000fe2000f8e00ff */
[----:B------:R-:W-:-:S05]  /*bee0*/  SHF.R.S32.HI R24, RZ, 0x1f, R25 ;  /* 0x0000001fff187819 */ /* 0x000fca0000011419 */
[----:B------:R-:W-:-:S04]  /*bef0*/  IMAD R0, R24, UR4, RZ ;  /* 0x0000000418007c24 */ /* 0x000fc8000f8e02ff */
[----:B0-----:R-:W-:Y:S01]  /*bf00*/  IMAD R3, R25, UR5, R0 ;  /* 0x0000000519037c24 */ /* 0x001fe2000f8e0200 */
        /* <DEDUP_REMOVED lines=16> */
[----:B------:R-:W-:Y:S01]  /*c010*/  IMAD R5, R8, 0x4800, R37 ;  /* 0x0000480008057824 */ /* 0x000fe200078e0225 */
[----:B------:R-:W-:Y:S06]  /*c020*/  BRA.DIV UR4, `(.L_x_2248) ;  /* 0x0000002a04547947 */ /* 0x000fec000b800000 */
[----:B------:R-:W0:Y:S01]  /*c030*/  SHFL.IDX PT, R14, R3, RZ, 0x181f ;  /* 0x00181fff030e7589 */ /* 0x000e2200000e0000 */
[----:B------:R-:W-:-:S03]  /*c040*/  LEA R5, R5, UR46, 0x1 ;  /* 0x0000002e05057c11 */ /* 0x000fc6000f8e08ff */
[----:B------:R-:W1:Y:S04]  /*c050*/  SHFL.IDX PT, R4, R0, RZ, 0x181f ;  /* 0x00181fff00047589 */ /* 0x000e6800000e0000 */
[----:B------:R-:W-:Y:S04]  /*c060*/  SHFL.IDX PT, R11, R3, 0x2, 0x181f ;  /* 0x00581f00030b7f89 */ /* 0x000fe800000e0000 */
[----:B------:R-:W-:Y:S01]  /*c070*/  SHFL.IDX PT, R31, R0, 0x2, 0x181f ;  /* 0x00581f00001f7f89 */ /* 0x000fe200000e0000 */
[----:B0-----:R-:W-:-:S03]  /*c080*/  IADD3 R12, P0, R14, R20, RZ ;  /* 0x000000140e0c7210 */ /* 0x001fc60007f1e0ff */
[----:B------:R-:W0:Y:S02]  /*c090*/  SHFL.IDX PT, R14, R3, 0x1, 0x181f ;  /* 0x00381f00030e7f89 */ /* 0x000e2400000e0000 */
[----:B-1----:R-:W-:Y:S02]  /*c0a0*/  IMAD.X R13, RZ, RZ, R4, P0 ;  /* 0x000000ffff0d7224 */ /* 0x002fe400000e0604 */
[----:B------:R-:W1:Y:S04]  /*c0b0*/  SHFL.IDX PT, R4, R0, 0x1, 0x181f ;  /* 0x00381f0000047f89 */ /* 0x000e6800000e0000 */
[----:B------:R-:W-:Y:S04]  /*c0c0*/  LDGSTS.E.BYPASS.LTC128B.128 [R5+0x18400], desc[UR36][R12.64], !P3 ;  /* 0x184000000c057fae */ /* 0x000fe8000d901d64 */
[----:B------:R-:W-:Y:S04]  /*c0d0*/  LDGSTS.E.BYPASS.LTC128B.128 [R5+0x1b400], desc[UR36][R12.64+0x80], !P2 ;  /* 0x1b4000800c057fae */ /* 0x000fe8000d101d64 */
[----:B------:R-:W-:Y:S01]  /*c0e0*/  LDGSTS.E.BYPASS.LTC128B.128 [R5+0x1e400], desc[UR36][R12.64+0x100], !P1 ;  /* 0x1e4001000c057fae */ /* 0x000fe2000c901d64 */
[----:B0-----:R-:W-:-:S04]  /*c0f0*/  IADD3 R14, P0, R14, R20, RZ ;  /* 0x000000140e0e7210 */ /* 0x001fc80007f1e0ff */
[----:B-1----:R-:W-:Y:S02]  /*c100*/  IADD3.X R15, RZ, R4, RZ, P0, !PT ;  /* 0x00000004ff0f7210 */ /* 0x002fe400007fe4ff */
[----:B------:R-:W-:Y:S04]  /*c110*/  SHFL.IDX PT, R4, R0, 0x4, 0x181f ;  /* 0x00981f0000047f89 */ /* 0x000fe800000e0000 */
[----:B------:R-:W-:Y:S04]  /*c120*/  LDGSTS.E.BYPASS.LTC128B.128 [R5+0x18c00], desc[UR36][R14.64], !P3 ;  /* 0x18c000000e057fae */ /* 0x000fe8000d901d64 */
[----:B------:R-:W-:Y:S04]  /*c130*/  LDGSTS.E.BYPASS.LTC128B.128 [R5+0x1bc00], desc[UR36][R14.64+0x80], !P2 ;  /* 0x1bc000800e057fae */ /* 0x000fe8000d101d64 */
[----:B------:R0:W-:Y:S02]  /*c140*/  LDGSTS.E.BYPASS.LTC128B.128 [R5+0x1ec00], desc[UR36][R14.64+0x100], !P1 ;  /* 0x1ec001000e057fae */ /* 0x0001e4000c901d64 */
[----:B0-----:R-:W-:-:S02]  /*c150*/  IADD3 R14, P0, R11, R20, RZ ;  /* 0x000000140b0e7210 */ /* 0x001fc40007f1e0ff */
[----:B------:R-:W0:Y:S03]  /*c160*/  SHFL.IDX PT, R11, R3, 0x3, 0x181f ;  /* 0x00781f00030b7f89 */ /* 0x000e2600000e0000 */
[----:B------:R-:W-:Y:S02]  /*c170*/  IMAD.X R15, RZ, RZ, R31, P0 ;  /* 0x000000ffff0f7224 */ /* 0x000fe400000e061f */
[----:B------:R-:W1:Y:S04]  /*c180*/  SHFL.IDX PT, R31, R0, 0x3, 0x181f ;  /* 0x00781f00001f7f89 */ /* 0x000e6800000e0000 */
[----:B------:R-:W-:Y:S04]  /*c190*/  LDGSTS.E.BYPASS.LTC128B.128 [R5+0x19400], desc[UR36][R14.64], !P3 ;  /* 0x194000000e057fae */ /* 0x000fe8000d901d64 */
[----:B------:R-:W-:Y:S04]  /*c1a0*/  LDGSTS.E.BYPASS.LTC128B.128 [R5+0x1c400], desc[UR36][R14.64+0x80], !P2 ;  /* 0x1c4000800e057fae */ /* 0x000fe8000d101d64 */
[----:B------:R2:W-:Y:S04]  /*c1b0*/  LDGSTS.E.BYPASS.LTC128B.128 [R5+0x1f400], desc[UR36][R14.64+0x100], !P1 ;  /* 0x1f4001000e057fae */ /* 0x0005e8000c901d64 */
[----:B------:R-:W-:Y:S01]  /*c1c0*/  SHFL.IDX PT, R0, R0, 0x5, 0x181f ;  /* 0x00b81f0000007f89 */ /* 0x000fe200000e0000 */
[----:B0-----:R-:W-:-:S03]  /*c1d0*/  IADD3 R12, P0, R11, R20, RZ ;  /* 0x000000140b0c7210 */ /* 0x001fc60007f1e0ff */
[----:B--2---:R-:W0:Y:S02]  /*c1e0*/  SHFL.IDX PT, R14, R3, 0x4, 0x181f ;  /* 0x00981f00030e7f89 */ /* 0x004e2400000e0000 */
[----:B-1----:R-:W-:Y:S02]  /*c1f0*/  IMAD.X R13, RZ, RZ, R31, P0 ;  /* 0x000000ffff0d7224 */ /* 0x002fe400000e061f */
[----:B------:R-:W1:Y:S04]  /*c200*/  SHFL.IDX PT, R3, R3, 0x5, 0x181f ;  /* 0x00b81f0003037f89 */ /* 0x000e6800000e0000 */
[----:B------:R2:W-:Y:S04]  /*c210*/  LDGSTS.E.BYPASS.LTC128B.128 [R5+0x19c00], desc[UR36][R12.64], !P3 ;  /* 0x19c000000c057fae */ /* 0x0005e8000d901d64 */
[----:B------:R2:W-:Y:S04]  /*c220*/  LDGSTS.E.BYPASS.LTC128B.128 [R5+0x1cc00], desc[UR36][R12.64+0x80], !P2 ;  /* 0x1cc000800c057fae */ /* 0x0005e8000d101d64 */
[----:B------:R2:W-:Y:S01]  /*c230*/  LDGSTS.E.BYPASS.LTC128B.128 [R5+0x1fc00], desc[UR36][R12.64+0x100], !P1 ;  /* 0x1fc001000c057fae */ /* 0x0005e2000c901d64 */
[----:B0-----:R-:W-:-:S05]  /*c240*/  IADD3 R14, P0, R14, R20, RZ ;  /* 0x000000140e0e7210 */ /* 0x001fca0007f1e0ff */
[----:B------:R-:W-:-:S05]  /*c250*/  IMAD.X R15, RZ, RZ, R4, P0 ;  /* 0x000000ffff0f7224 */ /* 0x000fca00000e0604 */
[----:B------:R2:W-:Y:S04]  /*c260*/  LDGSTS.E.BYPASS.LTC128B.128 [R5+0x1a400], desc[UR36][R14.64], !P3 ;  /* 0x1a4000000e057fae */ /* 0x0005e8000d901d64 */
[----:B------:R2:W-:Y:S04]  /*c270*/  LDGSTS.E.BYPASS.LTC128B.128 [R5+0x1d400], desc[UR36][R14.64+0x80], !P2 ;  /* 0x1d4000800e057fae */ /* 0x0005e8000d101d64 */
[----:B-1----:R2:W-:Y:S02]  /*c280*/  LDGSTS.E.BYPASS.LTC128B.128 [R5+0x20400], desc[UR36][R14.64+0x100], !P1 ;  /* 0x204001000e057fae */ /* 0x0025e4000c901d64 */
.L_x_2324:
        /* <DEDUP_REMOVED lines=10> */
.L_x_2249:
        /* <DEDUP_REMOVED lines=10> */
.L_x_2250:
[----:B------:R1:W-:Y:S01]  /*c3d0*/  SYNCS.ARRIVE.TRANS64.A1T0 RZ, [R26+URZ+0x2a830], RZ ;  /* 0x02a830ff1aff79a7 */ /* 0x0003e2000810003f */
[----:B------:R-:W-:Y:S05]  /*c3e0*/  @!P2 BRA `(.L_x_2251) ;  /* 0x000000000004a947 */ /* 0x000fea0003800000 */
[----:B------:R-:W-:Y:S01]  /*c3f0*/  BPT.TRAP 0x1 ;  /* 0x000000040000795c */ /* 0x000fe20000300000 */
.L_x_2251:
[----:B------:R-:W-:Y:S01]  /*c400*/  SHF.L.U32 R3, R19, 0x1f, RZ ;  /* 0x0000001f13037819 */ /* 0x000fe200000006ff */
[----:B------:R-:W-:Y:S01]  /*c410*/  BSSY B1, `(.L_x_2252) ;  /* 0x0000004000017945 */ /* 0x000fe20003800000 */
[----:B------:R-:W-:-:S04]  /*c420*/  LEA R0, R10, UR46, 0x3 ;  /* 0x0000002e0a007c11 */ /* 0x000fc8000f8e18ff */
[----:B------:R-:W2:Y:S02]  /*c430*/  SYNCS.PHASECHK.TRANS64.TRYWAIT P0, [R0+URZ+0x2a860], R3 ;  /* 0x02a86003000075a7 */ /* 0x000ea4000800017f */
[----:B--2---:R-:W-:Y:S05]  /*c440*/  @!P0 BRA `(.L_x_2253) ;  /* 0x0000002c00288947 */ /* 0x004fea0003800000 */
.L_x_2325:
[----:B------:R-:W-:Y:S05]  /*c450*/  BSYNC B1 ;  /* 0x0000000000017941 */ /* 0x000fea0003800000 */
.L_x_2252:
[----:B------:R-:W-:Y:S01]  /*c460*/  UMOV UR4, 0xffffffff ;  /* 0xffffffff00047882 */ /* 0x000fe20000000000 */
[----:B------:R-:W-:Y:S01]  /*c470*/  LOP3.LUT P0, RZ, R32, 0x2, RZ, 0xc0, !PT ;  /* 0x0000000220ff7812 */ /* 0x000fe2000780c0ff */
[----:B------:R-:W-:Y:S01]  /*c480*/  IMAD R10, R10, 0x3000, R37 ;  /* 0x000030000a0a7824 */ /* 0x000fe200078e0225 */
[----:B------:R-:W-:Y:S11]  /*c490*/  BRA.DIV UR4, `(.L_x_2254) ;  /* 0x0000002e04287947 */ /* 0x000ff6000b800000 */
[----:B------:R-:W3:Y:S04]  /*c4a0*/  SHFL.IDX PT, R14, R17, RZ, 0x181f ;  /* 0x00181fff110e7589 */ /* 0x000ee800000e0000 */
[----:B--2---:R-:W0:Y:S04]  /*c4b0*/  SHFL.IDX PT, R3, R18, RZ, 0x181f ;  /* 0x00181fff12037589 */ /* 0x004e2800000e0000 */
[----:B------:R-:W-:Y:S01]  /*c4c0*/  SHFL.IDX PT, R19, R18, 0x1, 0x181f ;  /* 0x00381f0012137f89 */ /* 0x000fe200000e0000 */
[----:B---3--:R-:W-:-:S03]  /*c4d0*/  IADD3 R4, P1, R14, R20, RZ ;  /* 0x000000140e047210 */ /* 0x008fc60007f3e0ff */
[----:B------:R-:W2:Y:S02]  /*c4e0*/  SHFL.IDX PT, R14, R17, 0x1, 0x181f ;  /* 0x00381f00110e7f89 */ /* 0x000ea400000e0000 */
[----:B0-----:R-:W-:Y:S01]  /*c4f0*/  IMAD.X R5, RZ, RZ, R3, P1 ;  /* 0x000000ffff057224 */ /* 0x001fe200008e0603 */
[----:B------:R-:W-:Y:S02]  /*c500*/  LOP3.LUT P1, RZ, R32, 0x1, RZ, 0xc0, !PT ;  /* 0x0000000120ff7812 */ /* 0x000fe4000782c0ff */
[----:B------:R-:W-:Y:S02]  /*c510*/  LEA R3, R10, UR46, 0x1 ;  /* 0x0000002e0a037c11 */ /* 0x000fe4000f8e08ff */
[----:B------:R-:W-:-:S13]  /*c520*/  ISETP.LT.OR P2, PT, R6, 0x1, !P1 ;  /* 0x000000010600780c */ /* 0x000fda0004f41670 */
[----:B------:R-:W-:Y:S01]  /*c530*/  LDGSTS.E.BYPASS.LTC128B.128 [R3+0x400], desc[UR36][R4.64], !P2 ;  /* 0x0040000004037fae */ /* 0x000fe2000d101d64 */
[----:B------:R-:W-:-:S13]  /*c540*/  ISETP.LT.OR P2, PT, R6, 0x1, !P0 ;  /* 0x000000010600780c */ /* 0x000fda0004741670 */
[----:B------:R0:W-:Y:S01]  /*c550*/  LDGSTS.E.BYPASS.LTC128B.128 [R3+0x3400], desc[UR36][R4.64+0x80], !P2 ;  /* 0x0340008004037fae */ /* 0x0001e2000d101d64 */
[----:B--2---:R-:W-:-:S03]  /*c560*/  IADD3 R10, P2, R14, R20, RZ ;  /* 0x000000140e0a7210 */ /* 0x004fc60007f5e0ff */
[----:B------:R-:W0:Y:S02]  /*c570*/  SHFL.IDX PT, R14, R17, 0x2, 0x181f ;  /* 0x00581f00110e7f89 */ /* 0x000e2400000e0000 */
[----:B------:R-:W-:Y:S01]  /*c580*/  IMAD.X R11, RZ, RZ, R19, P2 ;  /* 0x000000ffff0b7224 */ /* 0x000fe200010e0613 */
[----:B------:R-:W-:Y:S01]  /*c590*/  ISETP.LT.OR P2, PT, R6, 0x11, !P1 ;  /* 0x000000110600780c */ /* 0x000fe20004f41670 */
[----:B------:R-:W2:-:S12]  /*c5a0*/  SHFL.IDX PT, R19, R18, 0x2, 0x181f ;  /* 0x00581f0012137f89 */ /* 0x000e9800000e0000 */
[----:B------:R-:W-:Y:S01]  /*c5b0*/  LDGSTS.E.BYPASS.LTC128B.128 [R3+0xc00], desc[UR36][R10.64], !P2 ;  /* 0x00c000000a037fae */ /* 0x000fe2000d101d64 */
[----:B------:R-:W-:-:S13]  /*c5c0*/  ISETP.LT.OR P2, PT, R6, 0x11, !P0 ;  /* 0x000000110600780c */ /* 0x000fda0004741670 */
[----:B------:R3:W-:Y:S01]  /*c5d0*/  LDGSTS.E.BYPASS.LTC128B.128 [R3+0x3c00], desc[UR36][R10.64+0x80], !P2 ;  /* 0x03c000800a037fae */ /* 0x0007e2000d101d64 */
[----:B0-----:R-:W-:-:S03]  /*c5e0*/  IADD3 R4, P2, R14, R20, RZ ;  /* 0x000000140e047210 */ /* 0x001fc60007f5e0ff */
[----:B------:R-:W3:Y:S02]  /*c5f0*/  SHFL.IDX PT, R14, R17, 0x3, 0x181f ;  /* 0x00781f00110e7f89 */ /* 0x000ee400000e0000 */
[----:B--2---:R-:W-:Y:S01]  /*c600*/  IMAD.X R5, RZ, RZ, R19, P2 ;  /* 0x000000ffff057224 */ /* 0x004fe200010e0613 */
[----:B------:R-:W-:Y:S01]  /*c610*/  ISETP.LT.OR P2, PT, R6, 0x21, !P1 ;  /* 0x000000210600780c */ /* 0x000fe20004f41670 */
[----:B------:R-:W0:-:S12]  /*c620*/  SHFL.IDX PT, R19, R18, 0x3, 0x181f ;  /* 0x00781f0012137f89 */ /* 0x000e1800000e0000 */
[----:B------:R-:W-:Y:S01]  /*c630*/  LDGSTS.E.BYPASS.LTC128B.128 [R3+0x1400], desc[UR36][R4.64], !P2 ;  /* 0x0140000004037fae */ /* 0x000fe2000d101d64 */
[----:B------:R-:W-:-:S13]  /*c640*/  ISETP.LT.OR P2, PT, R6, 0x21, !P0 ;  /* 0x000000210600780c */ /* 0x000fda0004741670 */
[----:B------:R2:W-:Y:S01]  /*c650*/  LDGSTS.E.BYPASS.LTC128B.128 [R3+0x4400], desc[UR36][R4.64+0x80], !P2 ;  /* 0x0440008004037fae */ /* 0x0005e2000d101d64 */
[----:B---3--:R-:W-:-:S03]  /*c660*/  IADD3 R10, P2, R14, R20, RZ ;  /* 0x000000140e0a7210 */ /* 0x008fc60007f5e0ff */
[----:B------:R-:W2:Y:S01]  /*c670*/  SHFL.IDX PT, R14, R17, 0x4, 0x181f ;  /* 0x00981f00110e7f89 */ /* 0x000ea200000e0000 */
[----:B0-----:R-:W-:Y:S02]  /*c680*/  IADD3.X R11, RZ, R19, RZ, P2, !PT ;  /* 0x00000013ff0b7210 */ /* 0x001fe400017fe4ff */
[----:B------:R-:W-:Y:S01]  /*c690*/  ISETP.LT.OR P2, PT, R6, 0x31, !P1 ;  /* 0x000000310600780c */ /* 0x000fe20004f41670 */
[----:B------:R-:W0:-:S12]  /*c6a0*/  SHFL.IDX PT, R19, R18, 0x4, 0x181f ;  /* 0x00981f0012137f89 */ /* 0x000e1800000e0000 */
[----:B------:R3:W-:Y:S01]  /*c6b0*/  LDGSTS.E.BYPASS.LTC128B.128 [R3+0x1c00], desc[UR36][R10.64], !P2 ;  /* 0x01c000000a037fae */ /* 0x0007e2000d101d64 */
[----:B------:R-:W-:-:S13]  /*c6c0*/  ISETP.LT.OR P2, PT, R6, 0x31, !P0 ;  /* 0x000000310600780c */ /* 0x000fda0004741670 */
[----:B------:R3:W-:Y:S01]  /*c6d0*/  LDGSTS.E.BYPASS.LTC128B.128 [R3+0x4c00], desc[UR36][R10.64+0x80], !P2 ;  /* 0x04c000800a037fae */ /* 0x0007e2000d101d64 */
[----:B--2---:R-:W-:-:S03]  /*c6e0*/  IADD3 R4, P2, R14, R20, RZ ;  /* 0x000000140e047210 */ /* 0x004fc60007f5e0ff */
[----:B------:R3:W2:Y:S02]  /*c6f0*/  SHFL.IDX PT, R14, R17, 0x5, 0x181f ;  /* 0x00b81f00110e7f89 */ /* 0x0006a400000e0000 */
[----:B0-----:R-:W-:Y:S01]  /*c700*/  IMAD.X R5, RZ, RZ, R19, P2 ;  /* 0x000000ffff057224 */ /* 0x001fe200010e0613 */
[----:B------:R-:W-:Y:S01]  /*c710*/  ISETP.LT.OR P2, PT, R6, 0x41, !P1 ;  /* 0x000000410600780c */ /* 0x000fe20004f41670 */
[----:B------:R3:W4:-:S12]  /*c720*/  SHFL.IDX PT, R19, R18, 0x5, 0x181f ;  /* 0x00b81f0012137f89 */ /* 0x00071800000e0000 */
[----:B------:R3:W-:Y:S01]  /*c730*/  LDGSTS.E.BYPASS.LTC128B.128 [R3+0x2400], desc[UR36][R4.64], !P2 ;  /* 0x0240000004037fae */ /* 0x0007e2000d101d64 */
[----:B------:R-:W-:-:S13]  /*c740*/  ISETP.LT.OR P2, PT, R6, 0x41, !P0 ;  /* 0x000000410600780c */ /* 0x000fda0004741670 */
[----:B--2-4-:R3:W-:Y:S02]  /*c750*/  LDGSTS.E.BYPASS.LTC128B.128 [R3+0x5400], desc[UR36][R4.64+0x80], !P2 ;  /* 0x0540008004037fae */ /* 0x0147e4000d101d64 */
.L_x_2339:
[C---:B------:R-:W-:Y:S01]  /*c760*/  ISETP.LT.OR P1, PT, R6.reuse, 0x51, !P1 ;  /* 0x000000510600780c */ /* 0x040fe20004f21670 */
[----:B------:R-:W-:Y:S01]  /*c770*/  ULDC.64 UR4, c[0x0][0x328] ;  /* 0x0000ca0000047ab9 */ /* 0x000fe20000000a00 */
[----:B------:R-:W-:Y:S01]  /*c780*/  ISETP.LT.OR P0, PT, R6, 0x51, !P0 ;  /* 0x000000510600780c */ /* 0x000fe20004701670 */
[----:B------:R-:W-:Y:S01]  /*c790*/  IMAD R24, R24, UR4, RZ ;  /* 0x0000000418187c24 */ /* 0x000fe2000f8e02ff */
[----:B0--3--:R-:W-:Y:S01]  /*c7a0*/  IADD3 R4, P2, R14, R20, RZ ;  /* 0x000000140e047210 */ /* 0x009fe20007f5e0ff */
[----:B------:R-:W-:-:S04]  /*c7b0*/  IMAD.WIDE.U32 R10, R25, UR4, RZ ;  /* 0x00000004190a7c25 */ /* 0x000fc8000f8e00ff */
[----:B------:R-:W-:Y:S02]  /*c7c0*/  IMAD.X R5, RZ, RZ, R19, P2 ;  /* 0x000000ffff057224 */ /* 0x000fe400010e0613 */
[----:B------:R-:W-:Y:S01]  /*c7d0*/  IMAD R13, R25, UR5, R24 ;  /* 0x00000005190d7c24 */ /* 0x000fe2000f8e0218 */
[----:B------:R-:W-:Y:S02]  /*c7e0*/  ULDC.64 UR4, c[0x0][0x338] ;  /* 0x0000ce0000047ab9 */ /* 0x000fe40000000a00 */
[----:B------:R-:W-:Y:S01]  /*c7f0*/  @!PT LDS RZ, [RZ] ;  /* 0x00000000fffff984 */ /* 0x000fe20000000800 */
[----:B------:R-:W-:Y:S01]  /*c800*/  @!PT LDS RZ, [RZ] ;  /* 0x00000000fffff984 */ /* 0x000fe20000000800 */
[----:B------:R-:W-:Y:S01]  /*c810*/  @!PT LDS RZ, [RZ] ;  /* 0x00000000fffff984 */ /* 0x000fe20000000800 */
[----:B------:R0:W-:Y:S01]  /*c820*/  LDGSTS.E.BYPASS.LTC128B.128 [R3+0x2c00], desc[UR36][R4.64], !P1 ;  /* 0x02c0000004037fae */ /* 0x0001e2000c901d64 */
[----:B------:R-:W-:Y:S02]  /*c830*/  IMAD.IADD R11, R11, 0x1, R13 ;  /* 0x000000010b0b7824 */ /* 0x000fe400078e020d */
[----:B------:R-:W-:Y:S01]  /*c840*/  IMAD R21, R21, UR4, RZ ;  /* 0x0000000415157c24 */ /* 0x000fe2000f8e02ff */
[----:B------:R0:W-:Y:S01]  /*c850*/  LDGSTS.E.BYPASS.LTC128B.128 [R3+0x5c00], desc[UR36][R4.64+0x80], !P0 ;  /* 0x05c0008004037fae */ /* 0x0001e2000c101d64 */
[----:B------:R-:W-:Y:S01]  /*c860*/  IMAD.WIDE.U32 R10, R30, UR4, R10 ;  /* 0x000000041e0a7c25 */ /* 0x000fe2000f8e000a */
[----:B------:R-:W-:Y:S01]  /*c870*/  PLOP3.LUT P0, PT, PT, PT, PT, 0x80, 0x0 ;  /* 0x000000000000781c */ /* 0x000fe20003f0f070 */
[----:B------:R-:W-:-:S02]  /*c880*/  NOP ;  /* 0x0000000000007918 */ /* 0x000fc40000000000 */
[----:B------:R-:W-:-:S05]  /*c890*/  IMAD R21, R30, UR5, R21 ;  /* 0x000000051e157c24 */ /* 0x000fca000f8e0215 */
[----:B------:R-:W-:-:S07]  /*c8a0*/  IADD3 R21, R11, R21, RZ ;  /* 0x000000150b157210 */ /* 0x000fce0007ffe0ff */
.L_x_2255:
        /* <DEDUP_REMOVED lines=10> */
.L_x_2256:
[----:B------:R-:W-:Y:S01]  /*c950*/  R2UR UR4, R34 ;  /* 0x00000000220472ca */ /* 0x000fe200000e0000 */
[----:B------:R-:W-:Y:S01]  /*c960*/  ULDC.64 UR6, c[0x0][0x330] ;  /* 0x0000cc0000067ab9 */ /* 0x000fe20000000a00 */
[----:B------:R-:W-:Y:S01]  /*c970*/  IMAD.MOV.U32 R11, RZ, RZ, R21 ;  /* 0x000000ffff0b7224 */ /* 0x000fe200078e0015 */
[----:B------:R-:W-:Y:S01]  /*c980*/  IADD3 R35, R35, -0x1, RZ ;  /* 0xffffffff23237810 */ /* 0x000fe20007ffe0ff */
[----:B0-----:R-:W-:Y:S01]  /*c990*/  IMAD.U32 R3, RZ, RZ, UR6 ;  /* 0x00000006ff037e24 */ /* 0x001fe2000f8e00ff */
[----:B------:R0:W-:Y:S01]  /*c9a0*/  SYNCS.ARRIVE.TRANS64.A1T0 RZ, [R0+URZ+0x2a850], RZ ;  /* 0x02a850ff00ff79a7 */ /* 0x0001e2000810003f */
[----:B------:R-:W-:Y:S02]  /*c9b0*/  VIADD R6, R6, 0x60 ;  /* 0x0000006006067836 */ /* 0x000fe40000000000 */
[----:B------:R-:W-:-:S04]  /*c9c0*/  IMAD.WIDE.U32 R10, R3, UR41, R10 ;  /* 0x00000029030a7c25 */ /* 0x000fc8000f8e000a */
[----:B------:R-:W-:Y:S01]  /*c9d0*/  VIADD R7, R7, 0xffffffa0 ;  /* 0xffffffa007077836 */ /* 0x000fe20000000000 */
[----:B------:R-:W-:Y:S01]  /*c9e0*/  UIMAD UR4, UR4, UR6, URZ ;  /* 0x00000006040472a4 */ /* 0x000fe2000f8e023f */
[----:B------:R-:W-:-:S03]  /*c9f0*/  IMAD.MOV.U32 R19, RZ, RZ, R9 ;  /* 0x000000ffff137224 */ /* 0x000fc600078e0009 */
[----:B------:R-:W-:-:S03]  /*ca00*/  UIMAD UR4, UR41, UR7, UR4 ;  /* 0x00000007290472a4 */ /* 0x000fc6000f8e0204 */
[----:B------:R-:W-:Y:S02]  /*ca10*/  ULDC.64 UR6, c[0x0][0x318] ;  /* 0x0000c60000067ab9 */ /* 0x000fe40000000a00 */
[----:B------:R-:W-:Y:S01]  /*ca20*/  LEA R17, P0, R10, UR6, 0x1 ;  /* 0x000000060a117c11 */ /* 0x000fe2000f8008ff */
[----:B------:R-:W-:-:S05]  /*ca30*/  VIADD R3, R11, UR4 ;  /* 0x000000040b037c36 */ /* 0x000fca0008000000 */
[----:B------:R-:W-:Y:S02]  /*ca40*/  LEA.HI.X R18, R10, UR7, R3, 0x1, P0 ;  /* 0x000000070a127c11 */ /* 0x000fe400080f0c03 */
[----:B------:R-:W-:Y:S02]  /*ca50*/  ISETP.GT.AND P0, PT, R35, UR50, PT ;  /* 0x0000003223007c0c */ /* 0x000fe4000bf04270 */
[----:B------:R-:W-:-:S11]  /*ca60*/  MOV R10, R8 ;  /* 0x00000008000a7202 */ /* 0x000fd60000000f00 */
[----:B0-----:R-:W-:Y:S05]  /*ca70*/  @P0 BRA `(.L_x_2257) ;  /* 0xfffffff0006c0947 */ /* 0x001fea000383ffff */
[----:B------:R-:W-:Y:S05]  /*ca80*/  BSYNC B0 ;  /* 0x0000000000007941 */ /* 0x000fea0003800000 */
.L_x_2244:
[----:B------:R-:W-:-:S13]  /*ca90*/  LOP3.LUT P0, RZ, R36, 0x10, RZ, 0xc0, !PT ;  /* 0x0000001024ff7812 */ /* 0x000fda000780c0ff */
[----:B------:R-:W-:Y:S05]  /*caa0*/  @!P0 BRA `(.L_x_2258) ;  /* 0x0000000000048947 */ /* 0x000fea0003800000 */
[----:B------:R-:W-:Y:S01]  /*cab0*/  BPT.TRAP 0x1 ;  /* 0x000000040000795c */ /* 0x000fe20000300000 */
.L_x_2258:
        /* <DEDUP_REMOVED lines=9> */
.L_x_2340:
[----:B------:R-:W-:Y:S05]  /*cb50*/  BSYNC B0 ;  /* 0x0000000000007941 */ /* 0x000fea0003800000 */
.L_x_2259:
[----:B------:R-:W-:-:S03]  /*cb60*/  UMOV UR4, 0xffffffff ;  /* 0xffffffff00047882 */ /* 0x000fc60000000000 */
[----:B------:R-:W-:Y:S05]  /*cb70*/  BRA.DIV UR4, `(.L_x_2261) ;  /* 0x0000002e048c7947 */ /* 0x000fea000b800000 */
[----:B------:R-:W-:Y:S01]  /*cb80*/  SHFL.IDX PT, R5, R18, RZ, 0x181f ;  /* 0x00181fff12057589 */ /* 0x000fe200000e0000 */
[C---:B0-----:R-:W-:Y:S02]  /*cb90*/  LOP3.LUT R3, R32.reuse, 0x1, RZ, 0xc0, !PT ;  /* 0x0000000120037812 */ /* 0x041fe400078ec0ff */
[----:B------:R-:W-:Y:S01]  /*cba0*/  LOP3.LUT P0, RZ, R32, 0x2, RZ, 0xc0, !PT ;  /* 0x0000000220ff7812 */ /* 0x000fe2000780c0ff */
[----:B------:R-:W0:Y:S01]  /*cbb0*/  SHFL.IDX PT, R4, R17, RZ, 0x181f ;  /* 0x00181fff11047589 */ /* 0x000e2200000e0000 */
[----:B------:R-:W-:Y:S02]  /*cbc0*/  ISETP.NE.U32.AND P1, PT, R3, 0x1, PT ;  /* 0x000000010300780c */ /* 0x000fe40003f25070 */
[C---:B------:R-:W-:Y:S01]  /*cbd0*/  ISETP.LT.OR P3, PT, R23.reuse, 0x1, !P0 ;  /* 0x000000011700780c */ /* 0x040fe20004761670 */
[----:B------:R-:W2:Y:S01]  /*cbe0*/  SHFL.IDX PT, R6, R18, 0x1, 0x181f ;  /* 0x00381f0012067f89 */ /* 0x000ea200000e0000 */
[----:B------:R-:W-:Y:S02]  /*cbf0*/  ISETP.LT.OR P2, PT, R23, 0x1, P1 ;  /* 0x000000011700780c */ /* 0x000fe40000f41670 */
[----:B------:R-:W-:Y:S01]  /*cc00*/  LEA R3, R37, UR46, 0x1 ;  /* 0x0000002e25037c11 */ /* 0x000fe2000f8e08ff */
[----:B------:R-:W3:Y:S01]  /*cc10*/  SHFL.IDX PT, R14, R17, 0x1, 0x181f ;  /* 0x00381f00110e7f89 */ /* 0x000ee200000e0000 */
[----:B------:R-:W-:-:S02]  /*cc20*/  ISETP.LT.OR P4, PT, R23, 0x11, P1 ;  /* 0x000000111700780c */ /* 0x000fc40000f81670 */
[----:B------:R-:W-:Y:S01]  /*cc30*/  ISETP.LT.OR P5, PT, R23, 0x11, !P0 ;  /* 0x000000111700780c */ /* 0x000fe200047a1670 */
[----:B------:R-:W4:Y:S04]  /*cc40*/  SHFL.IDX PT, R20, R18, 0x2, 0x181f ;  /* 0x00581f0012147f89 */ /* 0x000f2800000e0000 */
[----:B------:R-:W5:Y:S04]  /*cc50*/  SHFL.IDX PT, R10, R17, 0x2, 0x181f ;  /* 0x00581f00110a7f89 */ /* 0x000f6800000e0000 */
[----:B------:R-:W1:Y:S04]  /*cc60*/  SHFL.IDX PT, R22, R17, 0x3, 0x181f ;  /* 0x00781f0011167f89 */ /* 0x000e6800000e0000 */
[----:B------:R-:W-:Y:S01]  /*cc70*/  SHFL.IDX PT, R19, R18, 0x4, 0x181f ;  /* 0x00981f0012137f89 */ /* 0x000fe200000e0000 */
[----:B0-----:R-:W-:-:S03]  /*cc80*/  IMAD.WIDE.U32 R4, R27, 0x2, R4 ;  /* 0x000000021b047825 */ /* 0x001fc600078e0004 */
[----:B------:R-:W0:Y:S01]  /*cc90*/  SHFL.IDX PT, R24, R17, 0x4, 0x181f ;  /* 0x00981f0011187f89 */ /* 0x000e2200000e0000 */
[----:B--2---:R-:W-:-:S03]  /*cca0*/  MOV R13, R6 ;  /* 0x00000006000d7202 */ /* 0x004fc60000000f00 */
[----:B------:R-:W2:Y:S01]  /*ccb0*/  SHFL.IDX PT, R7, R18, 0x3, 0x181f ;  /* 0x00781f0012077f89 */ /* 0x000ea200000e0000 */
[----:B---3--:R-:W-:-:S03]  /*ccc0*/  IMAD.MOV.U32 R12, RZ, RZ, R14 ;  /* 0x000000ffff0c7224 */ /* 0x008fc600078e000e */
[----:B------:R-:W-:Y:S01]  /*ccd0*/  LDGSTS.E.BYPASS.LTC128B.128 [R3+0x400], desc[UR36][R4.64], !P2 ;  /* 0x0040000004037fae */ /* 0x000fe2000d101d64 */
[C---:B------:R-:W-:Y:S01]  /*cce0*/  ISETP.LT.OR P2, PT, R23.reuse, 0x21, P1 ;  /* 0x000000211700780c */ /* 0x040fe20000f41670 */
[----:B----4-:R-:W-:Y:S02]  /*ccf0*/  IMAD.MOV.U32 R11, RZ, RZ, R20 ;  /* 0x000000ffff0b7224 */ /* 0x010fe400078e0014 */
[----:B------:R0:W-:Y:S01]  /*cd00*/  LDGSTS.E.BYPASS.LTC128B.128 [R3+0x3400], desc[UR36][R4.64+0x80], !P3 ;  /* 0x0340008004037fae */ /* 0x0001e2000d901d64 */
[----:B------:R-:W-:Y:S01]  /*cd10*/  ISETP.LT.OR P3, PT, R23, 0x21, !P0 ;  /* 0x000000211700780c */ /* 0x000fe20004761670 */
[C---:B------:R-:W-:Y:S02]  /*cd20*/  IMAD.WIDE.U32 R12, R27.reuse, 0x2, R12 ;  /* 0x000000021b0c7825 */ /* 0x040fe400078e000c */
[----:B------:R-:W3:Y:S02]  /*cd30*/  SHFL.IDX PT, R18, R18, 0x5, 0x181f ;  /* 0x00b81f0012127f89 */ /* 0x000ee400000e0000 */
[----:B-----5:R-:W-:-:S02]  /*cd40*/  IMAD.WIDE.U32 R10, R27, 0x2, R10 ;  /* 0x000000021b0a7825 */ /* 0x020fc400078e000a */
[----:B------:R-:W-:Y:S01]  /*cd50*/  LDGSTS.E.BYPASS.LTC128B.128 [R3+0xc00], desc[UR36][R12.64], !P4 ;  /* 0x00c000000c037fae */ /* 0x000fe2000e101d64 */
[C---:B------:R-:W-:Y:S01]  /*cd60*/  ISETP.LT.OR P4, PT, R23.reuse, 0x31, P1 ;  /* 0x000000311700780c */ /* 0x040fe20000f81670 */
[----:B-1----:R-:W-:Y:S02]  /*cd70*/  IMAD.MOV.U32 R6, RZ, RZ, R22 ;  /* 0x000000ffff067224 */ /* 0x002fe400078e0016 */
[----:B------:R-:W-:Y:S01]  /*cd80*/  LDGSTS.E.BYPASS.LTC128B.128 [R3+0x3c00], desc[UR36][R12.64+0x80], !P5 ;  /* 0x03c000800c037fae */ /* 0x000fe2000e901d64 */
[C---:B------:R-:W-:Y:S01]  /*cd90*/  ISETP.LT.OR P5, PT, R23.reuse, 0x31, !P0 ;  /* 0x000000311700780c */ /* 0x040fe200047a1670 */
[----:B0-----:R-:W-:Y:S01]  /*cda0*/  IMAD.MOV.U32 R4, RZ, RZ, R24 ;  /* 0x000000ffff047224 */ /* 0x001fe200078e0018 */
[----:B------:R-:W-:Y:S01]  /*cdb0*/  MOV R5, R19 ;  /* 0x0000001300057202 */ /* 0x000fe20000000f00 */
[----:B------:R-:W-:Y:S01]  /*cdc0*/  LDGSTS.E.BYPASS.LTC128B.128 [R3+0x1400], desc[UR36][R10.64], !P2 ;  /* 0x014000000a037fae */ /* 0x000fe2000d101d64 */
[----:B------:R-:W-:Y:S01]  /*cdd0*/  ISETP.LT.OR P2, PT, R23, 0x41, P1 ;  /* 0x000000411700780c */ /* 0x000fe20000f41670 */
[----:B--2---:R-:W-:-:S02]  /*cde0*/  IMAD.WIDE.U32 R6, R27, 0x2, R6 ;  /* 0x000000021b067825 */ /* 0x004fc400078e0006 */
[----:B------:R0:W-:Y:S01]  /*cdf0*/  LDGSTS.E.BYPASS.LTC128B.128 [R3+0x4400], desc[UR36][R10.64+0x80], !P3 ;  /* 0x044000800a037fae */ /* 0x0001e2000d901d64 */
[----:B------:R-:W-:Y:S01]  /*ce00*/  ISETP.LT.OR P3, PT, R23, 0x41, !P0 ;  /* 0x000000411700780c */ /* 0x000fe20004761670 */
[----:B------:R-:W-:Y:S02]  /*ce10*/  IMAD.WIDE.U32 R4, R27, 0x2, R4 ;  /* 0x000000021b047825 */ /* 0x000fe400078e0004 */
[----:B------:R1:W-:Y:S04]  /*ce20*/  LDGSTS.E.BYPASS.LTC128B.128 [R3+0x1c00], desc[UR36][R6.64], !P4 ;  /* 0x01c0000006037fae */ /* 0x0003e8000e101d64 */
[----:B------:R1:W-:Y:S04]  /*ce30*/  LDGSTS.E.BYPASS.LTC128B.128 [R3+0x4c00], desc[UR36][R6.64+0x80], !P5 ;  /* 0x04c0008006037fae */ /* 0x0003e8000e901d64 */
[----:B------:R1:W-:Y:S01]  /*ce40*/  LDGSTS.E.BYPASS.LTC128B.128 [R3+0x2400], desc[UR36][R4.64], !P2 ;  /* 0x0240000004037fae */ /* 0x0003e2000d101d64 */
[----:B0-----:R-:W-:-:S03]  /*ce50*/  IMAD.MOV.U32 R10, RZ, RZ, RZ ;  /* 0x000000ffff0a7224 */ /* 0x001fc600078e00ff */
[----:B------:R1:W0:Y:S04]  /*ce60*/  SHFL.IDX PT, R14, R17, 0x5, 0x181f ;  /* 0x00b81f00110e7f89 */ /* 0x00022800000e0000 */
[----:B---3--:R1:W-:Y:S02]  /*ce70*/  LDGSTS.E.BYPASS.LTC128B.128 [R3+0x5400], desc[UR36][R4.64+0x80], !P3 ;  /* 0x0540008004037fae */ /* 0x0083e4000d901d64 */
.L_x_2354:
[C---:B------:R-:W-:Y:S01]  /*ce80*/  ISETP.LT.OR P1, PT, R23.reuse, 0x51, P1 ;  /* 0x000000511700780c */ /* 0x040fe20000f21670 */
[----:B01----:R-:W-:Y:S01]  /*ce90*/  IMAD.MOV.U32 R4, RZ, RZ, R14 ;  /* 0x000000ffff047224 */ /* 0x003fe200078e000e */
        /* <DEDUP_REMOVED lines=10> */
.L_x_2262:
        /* <DEDUP_REMOVED lines=10> */
.L_x_2263:
[----:B------:R1:W-:Y:S02]  /*cfe0*/  SYNCS.ARRIVE.TRANS64.A1T0 RZ, [R0+URZ+0x2a850], RZ ;  /* 0x02a850ff00ff79a7 */ /* 0x0003e4000810003f */
[----:B-1----:R-:W-:-:S04]  /*cff0*/  IADD3 R0, R8, 0x1, RZ ;  /* 0x0000000108007810 */ /* 0x002fc80007ffe0ff */
[----:B------:R-:W-:-:S04]  /*d000*/  ISETP.NE.AND P0, PT, R0, 0x2, PT ;  /* 0x000000020000780c */ /* 0x000fc80003f05270 */
[----:B0-----:R-:W-:Y:S02]  /*d010*/  SEL R4, RZ, 0x1, P0 ;  /* 0x00000001ff047807 */ /* 0x001fe40000000000 */
[----:B------:R-:W-:Y:S02]  /*d020*/  SEL R0, R0, RZ, P0 ;  /* 0x000000ff00007207 */ /* 0x000fe40000000000 */
[----:B------:R-:W-:-:S07]  /*d030*/  LOP3.LUT R9, R9, R4, RZ, 0x3c, !PT ;  /* 0x0000000409097212 */ /* 0x000fce00078e3cff */
.L_x_2229:
[----:B------:R-:W0:Y:S01]  /*d040*/  S2R R4, SR_CgaCtaId ;  /* 0x0000000000047919 */ /* 0x000e220000008800 */
[----:B------:R-:W-:Y:S02]  /*d050*/  MOV R3, 0x400 ;  /* 0x0000040000037802 */ /* 0x000fe40000000f00 */
[----:B------:R-:W-:Y:S02]  /*d060*/  SHF.L.U32 R10, R10, 0x1f, RZ ;  /* 0x0000001f0a0a7819 */ /* 0x000fe400000006ff */
[----:B0-----:R-:W-:-:S04]  /*d070*/  LEA R5, R4, R3, 0x18 ;  /* 0x0000000304057211 */ /* 0x001fc800078ec0ff */
[----:B------:R-:W0:Y:S02]  /*d080*/  SYNCS.PHASECHK.TRANS64.TRYWAIT P0, [R5+URZ+0x2a820], R10 ;  /* 0x02a8200a050075a7 */ /* 0x000e24000800017f */
[----:B0-----:R-:W-:Y:S05]  /*d090*/  @!P0 BRA `(.L_x_2264) ;  /* 0x0000003000388947 */ /* 0x001fea0003800000 */
.L_x_2355:
[----:B------:R-:W-:-:S03]  /*d0a0*/  UMOV UR4, 0xffffffff ;  /* 0xffffffff00047882 */ /* 0x000fc60000000000 */
[----:B------:R-:W-:Y:S05]  /*d0b0*/  BRA.DIV UR4, `(.L_x_2265) ;  /* 0x0000003204447947 */ /* 0x000fea000b800000 */
[----:B------:R1:W2:Y:S02]  /*d0c0*/  SHFL.IDX PT, R14, R16, RZ, 0x1f ;  /* 0x00001fff100e7589 */ /* 0x0002a400000e0000 */
.L_x_2358:
[----:B--2---:R-:W-:-:S13]  /*d0d0*/  ISETP.NE.AND P0, PT, R14, RZ, PT ;  /* 0x000000ff0e00720c */ /* 0x004fda0003f05270 */
[----:B------:R-:W-:Y:S05]  /*d0e0*/  @P0 BRA `(.L_x_2185) ;  /* 0x00000000008c0947 */ /* 0x000fea0003800000 */
[----:B------:R-:W-:-:S03]  /*d0f0*/  UMOV UR4, 0xffffffff ;  /* 0xffffffff00047882 */ /* 0x000fc60000000000 */
[----:B------:R-:W-:Y:S05]  /*d100*/  BRA.DIV UR4, `(.L_x_2266) ;  /* 0x0000003204587947 */ /* 0x000fea000b800000 */
[----:B------:R-:W-:-:S13]  /*d110*/  ELECT P6, URZ, PT ;  /* 0x00000000003f782f */ /* 0x000fda00038c0000 */
.L_x_2361:
[----:B------:R-:W-:Y:S05]  /*d120*/  @!P6 BRA `(.L_x_2185) ;  /* 0x00000000007ce947 */ /* 0x000fea0003800000 */
[----:B------:R-:W-:-:S13]  /*d130*/  R2UR UR4, R2 ;  /* 0x00000000020472ca */ /* 0x000fda00000e0000 */
[----:B------:R-:W-:-:S06]  /*d140*/  ULOP3.LUT UR4, UR4, 0x2, URZ, 0xfc, !UPT ;  /* 0x0000000204047892 */ /* 0x000fcc000f8efc3f */
[----:B------:R-:W-:-:S05]  /*d150*/  IMAD.U32 R3, RZ, RZ, UR4 ;  /* 0x00000004ff037e24 */ /* 0x000fca000f8e00ff */
[----:B------:R-:W-:-:S13]  /*d160*/  ISETP.NE.AND P0, PT, R3, 0x3, PT ;  /* 0x000000030300780c */ /* 0x000fda0003f05270 */
[----:B------:R-:W-:Y:S05]  /*d170*/  @!P0 BRA `(.L_x_2267) ;  /* 0x0000000000048947 */ /* 0x000fea0003800000 */
[----:B------:R-:W-:Y:S01]  /*d180*/  BPT.TRAP 0x1 ;  /* 0x000000040000795c */ /* 0x000fe20000300000 */
.L_x_2267:
[C---:B------:R-:W-:Y:S01]  /*d190*/  IMAD R6, R0.reuse, 0x8, R5 ;  /* 0x0000000800067824 */ /* 0x040fe200078e0205 */
[----:B------:R-:W-:Y:S01]  /*d1a0*/  SHF.L.U32 R3, R9, 0x1f, RZ ;  /* 0x0000001f09037819 */ /* 0x000fe200000006ff */
[----:B------:R-:W-:-:S03]  /*d1b0*/  VIADD R0, R0, 0x1 ;  /* 0x0000000100007836 */ /* 0x000fc60000000000 */
[----:B------:R-:W2:Y:S02]  /*d1c0*/  SYNCS.PHASECHK.TRANS64.TRYWAIT P1, [R6+URZ+0x2a840], R3 ;  /* 0x02a84003060075a7 */ /* 0x000ea4000802017f */
[----:B------:R-:W-:-:S04]  /*d1d0*/  ISETP.NE.AND P2, PT, R0, 0x2, PT ;  /* 0x000000020000780c */ /* 0x000fc80003f45270 */
[----:B------:R-:W-:Y:S01]  /*d1e0*/  SEL R4, RZ, 0x1, P2 ;  /* 0x00000001ff047807 */ /* 0x000fe20001000000 */
[----:B--2---:R-:W-:Y:S08]  /*d1f0*/  @!P1 BRA `(.L_x_2268) ;  /* 0x00000030003c9947 */ /* 0x004ff00003800000 */
.L_x_2362:
[----:B------:R-:W-:Y:S02]  /*d200*/  SEL R0, R0, RZ, P2 ;  /* 0x000000ff00007207 */ /* 0x000fe40001000000 */
[----:B------:R-:W-:Y:S01]  /*d210*/  LOP3.LUT R4, R9, R4, RZ, 0x3c, !PT ;  /* 0x0000000409047212 */ /* 0x000fe200078e3cff */
[----:B------:R-:W-:Y:S06]  /*d220*/  @!P0 BRA `(.L_x_2269) ;  /* 0x0000000000048947 */ /* 0x000fec0003800000 */
[----:B------:R-:W-:Y:S01]  /*d230*/  BPT.TRAP 0x1 ;  /* 0x000000040000795c */ /* 0x000fe20000300000 */
.L_x_2269:
[----:B0-----:R-:W-:Y:S02]  /*d240*/  LEA R5, R0, R5, 0x3 ;  /* 0x0000000500057211 */ /* 0x001fe400078e18ff */
[----:B------:R-:W-:-:S04]  /*d250*/  SHF.L.U32 R0, R4, 0x1f, RZ ;  /* 0x0000001f04007819 */ /* 0x000fc800000006ff */
[----:B------:R-:W0:Y:S02]  /*d260*/  SYNCS.PHASECHK.TRANS64.TRYWAIT P1, [R5+URZ+0x2a840], R0 ;  /* 0x02a84000050075a7 */ /* 0x000e24000802017f */
[----:B0-----:R-:W-:Y:S05]  /*d270*/  @!P1 BRA `(.L_x_2270) ;  /* 0x0000003000309947 */ /* 0x001fea0003800000 */
.L_x_2363:
[----:B------:R-:W-:Y:S05]  /*d280*/  @!P0 BRA `(.L_x_2271) ;  /* 0x0000000000048947 */ /* 0x000fea0003800000 */
[----:B------:R-:W-:Y:S01]  /*d290*/  BPT.TRAP 0x1 ;  /* 0x000000040000795c */ /* 0x000fe20000300000 */
.L_x_2271:
[----:B------:R-:W3:Y:S02]  /*d2a0*/  SYNCS.PHASECHK.TRANS64.TRYWAIT P1, [R6+URZ+0x2a860], R3 ;  /* 0x02a86003060075a7 */ /* 0x000ee4000802017f */
[----:B---3--:R-:W-:Y:S05]  /*d2b0*/  @!P1 BRA `(.L_x_2272) ;  /* 0x0000003000349947 */ /* 0x008fea0003800000 */
.L_x_2364:
[----:B------:R-:W-:Y:S05]  /*d2c0*/  @!P0 BRA `(.L_x_2273) ;  /* 0x0000000000048947 */ /* 0x000fea0003800000 */
[----:B------:R-:W-:Y:S01]  /*d2d0*/  BPT.TRAP 0x1 ;  /* 0x000000040000795c */ /* 0x000fe20000300000 */
.L_x_2273:
[----:B----4-:R4:W0:Y:S02]  /*d2e0*/  SYNCS.PHASECHK.TRANS64.TRYWAIT P0, [R5+URZ+0x2a860], R0 ;  /* 0x02a86000050075a7 */ /* 0x010824000800017f */
[----:B0-----:R-:W-:Y:S05]  /*d2f0*/  @!P0 NANOSLEEP.SYNCS 0x989680 ;  /* 0x009896800000895d */ /* 0x001fea0003900000 */
[----:B------:R-:W0:Y:S02]  /*d300*/  @!P0 SYNCS.PHASECHK.TRANS64 P0, [R5+URZ+0x2a860], R0 ;  /* 0x02a86000050085a7 */ /* 0x000e24000800007f */
[----:B0-----:R-:W-:Y:S05]  /*d310*/  @!P0 BRA `(.L_x_2273) ;  /* 0xfffffffc00f08947 */ /* 0x001fea000383ffff */
.L_x_2185:
[----:B------:R-:W-:Y:S05]  /*d320*/  BSYNC B6 ;  /* 0x0000000000067941 */ /* 0x000fea0003800000 */
.L_x_2182:
[----:B------:R-:W-:Y:S05]  /*d330*/  EXIT ;  /* 0x000000000000794d */ /* 0x000fea0003800000 */
.L_x_2189:
[----:B-1----:R-:W-:-:S04]  /*d340*/  IMAD.U32 R3, RZ, RZ, UR38 ;  /* 0x00000026ff037e24 */ /* 0x002fc8000f8e00ff */
[----:B------:R1:W2:Y:S03]  /*d350*/  SYNCS.PHASECHK.TRANS64.TRYWAIT P0, [R3+URZ+0x2a800], R0 ;  /* 0x02a80000030075a7 */ /* 0x0002a6000800017f */
[----:B--2---:R-:W-:Y:S05]  /*d360*/  @!P0 NANOSLEEP.SYNCS 0x989680 ;  /* 0x009896800000895d */ /* 0x004fea0003900000 */
[----:B------:R-:W2:Y:S02]  /*d370*/  @!P0 SYNCS.PHASECHK.TRANS64 P0, [R3+URZ+0x2a800], R0 ;  /* 0x02a80000030085a7 */ /* 0x000ea4000800007f */
[----:B--2---:R-:W-:Y:S05]  /*d380*/  @!P0 BRA `(.L_x_2189) ;  /* 0xfffffffc00ec8947 */ /* 0x004fea000383ffff */
[----:B------:R-:W-:Y:S05]  /*d390*/  BRA `(.L_x_2274) ;  /* 0xffffff3c00c07947 */ /* 0x000fea000383ffff */
.L_x_2193:
[----:B--2---:R-:W-:-:S04]  /*d3a0*/  IMAD.U32 R3, RZ, RZ, UR38 ;  /* 0x00000026ff037e24 */ /* 0x004fc8000f8e00ff */
[----:B------:R2:W3:Y:S03]  /*d3b0*/  SYNCS.PHASECHK.TRANS64.TRYWAIT P1, [R3+URZ+0x2a830], R0 ;  /* 0x02a83000030075a7 */ /* 0x0004e6000802017f */
[----:B---3--:R-:W-:Y:S05]  /*d3c0*/  @!P1 NANOSLEEP.SYNCS 0x989680 ;  /* 0x009896800000995d */ /* 0x008fea0003900000 */
[----:B------:R-:W3:Y:S02]  /*d3d0*/  @!P1 SYNCS.PHASECHK.TRANS64 P1, [R3+URZ+0x2a830], R0 ;  /* 0x02a83000030095a7 */ /* 0x000ee4000802007f */
[----:B---3--:R-:W-:Y:S05]  /*d3e0*/  @!P1 BRA `(.L_x_2193) ;  /* 0xfffffffc00ec9947 */ /* 0x008fea000383ffff */
[----:B------:R-:W-:Y:S05]  /*d3f0*/  BRA `(.L_x_2192) ;  /* 0xffffff3c00e07947 */ /* 0x000fea000383ffff */
.L_x_2199:
[----:B-1----:R-:W-:-:S04]  /*d400*/  IMAD.U32 R8, RZ, RZ, UR7 ;  /* 0x00000007ff087e24 */ /* 0x002fc8000f8e00ff */
[----:B------:R1:W2:Y:S03]  /*d410*/  SYNCS.PHASECHK.TRANS64.TRYWAIT P1, [R8+URZ+0x2a830], R5 ;  /* 0x02a83005080075a7 */ /* 0x0002a6000802017f */
[----:B--2---:R-:W-:Y:S05]  /*d420*/  @!P1 NANOSLEEP.SYNCS 0x989680 ;  /* 0x009896800000995d */ /* 0x004fea0003900000 */
[----:B------:R-:W2:Y:S02]  /*d430*/  @!P1 SYNCS.PHASECHK.TRANS64 P1, [R8+URZ+0x2a830], R5 ;  /* 0x02a83005080095a7 */ /* 0x000ea4000802007f */
[----:B--2---:R-:W-:Y:S05]  /*d440*/  @!P1 BRA `(.L_x_2199) ;  /* 0xfffffffc00ec9947 */ /* 0x004fea000383ffff */
[----:B------:R-:W-:Y:S05]  /*d450*/  BRA `(.L_x_2198) ;  /* 0xffffff6000547947 */ /* 0x000fea000383ffff */
.L_x_2203:
[----:B-1----:R-:W-:-:S04]  /*d460*/  MOV R6, UR10 ;  /* 0x0000000a00067c02 */ /* 0x002fc80008000f00 */
[----:B------:R1:W2:Y:S03]  /*d470*/  SYNCS.PHASECHK.TRANS64.TRYWAIT P1, [R6+URZ+0x2a850], R5 ;  /* 0x02a85005060075a7 */ /* 0x0002a6000802017f */
[----:B--2---:R-:W-:Y:S05]  /*d480*/  @!P1 NANOSLEEP.SYNCS 0x989680 ;  /* 0x009896800000995d */ /* 0x004fea0003900000 */
[----:B------:R-:W2:Y:S02]  /*d490*/  @!P1 SYNCS.PHASECHK.TRANS64 P1, [R6+URZ+0x2a850], R5 ;  /* 0x02a85005060095a7 */ /* 0x000ea4000802007f */
[----:B--2---:R-:W-:Y:S05]  /*d4a0*/  @!P1 BRA `(.L_x_2203) ;  /* 0xfffffffc00ec9947 */ /* 0x004fea000383ffff */
[----:B------:R-:W-:Y:S05]  /*d4b0*/  BRA `(.L_x_2202) ;  /* 0xffffff6800607947 */ /* 0x000fea000383ffff */
.L_x_2211:
[----:B-1----:R-:W-:-:S04]  /*d4c0*/  IMAD.U32 R8, RZ, RZ, UR7 ;  /* 0x00000007ff087e24 */ /* 0x002fc8000f8e00ff */
[----:B------:R1:W2:Y:S03]  /*d4d0*/  SYNCS.PHASECHK.TRANS64.TRYWAIT P1, [R8+URZ+0x2a830], R5 ;  /* 0x02a83005080075a7 */ /* 0x0002a6000802017f */
[----:B--2---:R-:W-:Y:S05]  /*d4e0*/  @!P1 NANOSLEEP.SYNCS 0x989680 ;  /* 0x009896800000995d */ /* 0x004fea0003900000 */
[----:B------:R-:W2:Y:S02]  /*d4f0*/  @!P1 SYNCS.PHASECHK.TRANS64 P1, [R8+URZ+0x2a830], R5 ;  /* 0x02a83005080095a7 */ /* 0x000ea4000802007f */
[----:B--2---:R-:W-:Y:S05]  /*d500*/  @!P1 BRA `(.L_x_2211) ;  /* 0xfffffffc00ec9947 */ /* 0x004fea000383ffff */
[----:B------:R-:W-:Y:S05]  /*d510*/  BRA `(.L_x_2210) ;  /* 0xffffff8000e87947 */ /* 0x000fea000383ffff */
.L_x_2215:
[----:B-1----:R-:W-:-:S04]  /*d520*/  IMAD.U32 R6, RZ, RZ, UR5 ;  /* 0x00000005ff067e24 */ /* 0x002fc8000f8e00ff */
[----:B------:R1:W2:Y:S03]  /*d530*/  SYNCS.PHASECHK.TRANS64.TRYWAIT P1, [R6+URZ+0x2a850], R5 ;  /* 0x02a85005060075a7 */ /* 0x0002a6000802017f */
[----:B--2---:R-:W-:Y:S05]  /*d540*/  @!P1 NANOSLEEP.SYNCS 0x989680 ;  /* 0x009896800000995d */ /* 0x004fea0003900000 */
[----:B------:R-:W2:Y:S02]  /*d550*/  @!P1 SYNCS.PHASECHK.TRANS64 P1, [R6+URZ+0x2a850], R5 ;  /* 0x02a85005060095a7 */ /* 0x000ea4000802007f */
[----:B--2---:R-:W-:Y:S05]  /*d560*/  @!P1 BRA `(.L_x_2215) ;  /* 0xfffffffc00ec9947 */ /* 0x004fea000383ffff */
[----:B------:R-:W-:Y:S05]  /*d570*/  BRA `(.L_x_2214) ;  /* 0xffffff8800f47947 */ /* 0x000fea000383ffff */
.L_x_2222:
[----:B-1----:R-:W-:-:S04]  /*d580*/  IMAD.U32 R7, RZ, RZ, UR5 ;  /* 0x00000005ff077e24 */ /* 0x002fc8000f8e00ff */
[----:B------:R1:W2:Y:S03]  /*d590*/  SYNCS.PHASECHK.TRANS64.TRYWAIT P1, [R7+URZ+0x2a850], R0 ;  /* 0x02a85000070075a7 */ /* 0x0002a6000802017f */
[----:B--2---:R-:W-:Y:S05]  /*d5a0*/  @!P1 NANOSLEEP.SYNCS 0x989680 ;  /* 0x009896800000995d */ /* 0x004fea0003900000 */
[----:B------:R-:W2:Y:S02]  /*d5b0*/  @!P1 SYNCS.PHASECHK.TRANS64 P1, [R7+URZ+0x2a850], R0 ;  /* 0x02a85000070095a7 */ /* 0x000ea4000802007f */
[----:B--2---:R-:W-:Y:S05]  /*d5c0*/  @!P1 BRA `(.L_x_2222) ;  /* 0xfffffffc00ec9947 */ /* 0x004fea000383ffff */
[----:B------:R-:W-:Y:S05]  /*d5d0*/  BRA `(.L_x_2221) ;  /* 0xffffffa000807947 */ /* 0x000fea000383ffff */
.L_x_2234:
[----:B------:R-:W-:Y:S01]  /*d5e0*/  MOV R13, R16 ;  /* 0x00000010000d7202 */ /* 0x000fe20000000f00 */
[----:B------:R-:W-:Y:S02]  /*d5f0*/  IMAD.MOV.U32 R12, RZ, RZ, RZ ;  /* 0x000000ffff0c7224 */ /* 0x000fe400078e00ff */
[----:B------:R-:W-:Y:S02]  /*d600*/  IMAD.MOV.U32 R11, RZ, RZ, 0x1f ;  /* 0x0000001fff0b7424 */ /* 0x000fe400078e00ff */
[----:B------:R-:W-:-:S07]  /*d610*/  IMAD.MOV.U32 R15, RZ, RZ, -0x1 ;  /* 0xffffffffff0f7424 */ /* 0x000fce00078e00ff */
[----:B-----5:R-:W-:Y:S05]  /*d620*/  WARPSYNC.COLLECTIVE R15, `(.L_x_2275) ;  /* 0x000000000f087348 */ /* 0x020fea0003c00000 */
[----:B------:R0:W1:Y:S02]  /*d630*/  SHFL.IDX P6, R14, R13, R12, R11 ;  /* 0x0000000c0d0e7389 */ /* 0x00006400000c000b */
[----:B01---5:R-:W-:Y:S01]  /*d640*/  ENDCOLLECTIVE ;  /* 0x000000000000791b */ /* 0x023fe20003800000 */
.L_x_2275:
[----:B------:R-:W-:Y:S05]  /*d650*/  BRA `(.L_x_2276) ;  /* 0xffffffcc00b07947 */ /* 0x000fea000383ffff */
.L_x_2236:
[----:B0-----:R-:W-:-:S04]  /*d660*/  MOV R5, UR46 ;  /* 0x0000002e00057c02 */ /* 0x001fc80008000f00 */
[----:B------:R0:W1:Y:S03]  /*d670*/  SYNCS.PHASECHK.TRANS64.TRYWAIT P0, [R5+URZ+0x2a840], R4 ;  /* 0x02a84004050075a7 */ /* 0x000066000800017f */
[----:B-1----:R-:W-:Y:S05]  /*d680*/  @!P0 NANOSLEEP.SYNCS 0x989680 ;  /* 0x009896800000895d */ /* 0x002fea0003900000 */
[----:B------:R-:W1:Y:S02]  /*d690*/  @!P0 SYNCS.PHASECHK.TRANS64 P0, [R5+URZ+0x2a840], R4 ;  /* 0x02a84004050085a7 */ /* 0x000e64000800007f */
[----:B-1----:R-:W-:Y:S05]  /*d6a0*/  @!P0 BRA `(.L_x_2236) ;  /* 0xfffffffc00ec8947 */ /* 0x002fea000383ffff */
[----:B------:R-:W-:Y:S05]  /*d6b0*/  BRA `(.L_x_2277) ;  /* 0xffffffd000c07947 */ /* 0x000fea000383ffff */
.L_x_2237:
[----:B------:R-:W-:Y:S01]  /*d6c0*/  BSSY B0, `(.L_x_2278) ;  /* 0x0000008000007945 */ /* 0x000fe20003800000 */
[----:B------:R-:W-:Y:S01]  /*d6d0*/  IMAD.MOV.U32 R13, RZ, RZ, R3 ;  /* 0x000000ffff0d7224 */ /* 0x000fe200078e0003 */
[----:B------:R-:W-:Y:S01]  /*d6e0*/  MOV R15, 0xffffffff ;  /* 0xffffffff000f7802 */ /* 0x000fe20000000f00 */
[----:B------:R-:W-:Y:S02]  /*d6f0*/  IMAD.MOV.U32 R12, RZ, RZ, RZ ;  /* 0x000000ffff0c7224 */ /* 0x000fe400078e00ff */
[----:B------:R-:W-:-:S07]  /*d700*/  IMAD.MOV.U32 R11, RZ, RZ, 0x181f ;  /* 0x0000181fff0b7424 */ /* 0x000fce00078e00ff */
[----:B------:R-:W-:Y:S05]  /*d710*/  WARPSYNC.COLLECTIVE R15, `(.L_x_2279) ;  /* 0x000000000f087348 */ /* 0x000fea0003c00000 */
[----:B------:R0:W1:Y:S02]  /*d720*/  SHFL.IDX P6, R14, R13, R12, R11 ;  /* 0x0000000c0d0e7389 */ /* 0x00006400000c000b */
[----:B01----:R-:W-:Y:S01]  /*d730*/  ENDCOLLECTIVE ;  /* 0x000000000000791b */ /* 0x003fe20003800000 */
.L_x_2279:
[----:B------:R-:W-:Y:S05]  /*d740*/  BSYNC B0 ;  /* 0x0000000000007941 */ /* 0x000fea0003800000 */
.L_x_2278:
[----:B------:R-:W-:Y:S01]  /*d750*/  IMAD.MOV.U32 R13, RZ, RZ, R0 ;  /* 0x000000ffff0d7224 */ /* 0x000fe200078e0000 */
[----:B------:R-:W-:Y:S01]  /*d760*/  MOV R11, 0x181f ;  /* 0x0000181f000b7802 */ /* 0x000fe20000000f00 */
[----:B------:R-:W-:Y:S01]  /*d770*/  IMAD.MOV.U32 R12, RZ, RZ, RZ ;  /* 0x000000ffff0c7224 */ /* 0x000fe200078e00ff */
[----:B------:R-:W-:Y:S01]  /*d780*/  @P0 LEA R19, R37, UR46, 0x1 ;  /* 0x0000002e25130c11 */ /* 0x000fe2000f8e08ff */
[----:B------:R-:W-:Y:S02]  /*d790*/  IMAD.MOV.U32 R15, RZ, RZ, -0x1 ;  /* 0xffffffffff0f7424 */ /* 0x000fe400078e00ff */
[----:B------:R-:W-:-:S07]  /*d7a0*/  IMAD.MOV.U32 R5, RZ, RZ, R14 ;  /* 0x000000ffff057224 */ /* 0x000fce00078e000e */
[----:B------:R-:W-:Y:S05]  /*d7b0*/  WARPSYNC.COLLECTIVE R15, `(.L_x_2280) ;  /* 0x000000000f087348 */ /* 0x000fea0003c00000 */
[----:B------:R0:W1:Y:S02]  /*d7c0*/  SHFL.IDX P6, R14, R13, R12, R11 ;  /* 0x0000000c0d0e7389 */ /* 0x00006400000c000b */
[----:B01----:R-:W-:Y:S01]  /*d7d0*/  ENDCOLLECTIVE ;  /* 0x000000000000791b */ /* 0x003fe20003800000 */
.L_x_2280:
[----:B------:R-:W-:Y:S01]  /*d7e0*/  IMAD.MOV.U32 R13, RZ, RZ, R3 ;  /* 0x000000ffff0d7224 */ /* 0x000fe200078e0003 */
[----:B------:R-:W-:Y:S01]  /*d7f0*/  MOV R12, 0x1 ;  /* 0x00000001000c7802 */ /* 0x000fe20000000f00 */
[----:B------:R-:W-:-:S07]  /*d800*/  IMAD.MOV.U32 R4, RZ, RZ, R14 ;  /* 0x000000ffff047224 */ /* 0x000fce00078e000e */
[----:B------:R-:W-:Y:S05]  /*d810*/  WARPSYNC.COLLECTIVE R15, `(.L_x_2281) ;  /* 0x000000000f087348 */ /* 0x000fea0003c00000 */
[----:B------:R0:W1:Y:S02]  /*d820*/  SHFL.IDX P6, R14, R13, R12, R11 ;  /* 0x0000000c0d0e7389 */ /* 0x00006400000c000b */
[----:B01----:R-:W-:Y:S01]  /*d830*/  ENDCOLLECTIVE ;  /* 0x000000000000791b */ /* 0x003fe20003800000 */
.L_x_2281:
        /* <DEDUP_REMOVED lines=13> */
.L_x_2282:
[----:B------:R-:W-:Y:S02]  /*d910*/  MOV R5, R7 ;  /* 0x0000000700057202 */ /* 0x000fe40000000f00 */
[----:B------:R-:W-:Y:S01]  /*d920*/  @P0 LEA R20, R37, UR46, 0x1 ;  /* 0x0000002e25140c11 */ /* 0x000fe2000f8e08ff */
[----:B------:R-:W-:Y:S02]  /*d930*/  IMAD.MOV.U32 R13, RZ, RZ, R3 ;  /* 0x000000ffff0d7224 */ /* 0x000fe400078e0003 */
[----:B------:R-:W-:Y:S02]  /*d940*/  IMAD.MOV.U32 R12, RZ, RZ, 0x2 ;  /* 0x00000002ff0c7424 */ /* 0x000fe400078e00ff */
[----:B------:R-:W-:-:S07]  /*d950*/  IMAD.MOV.U32 R4, RZ, RZ, R14 ;  /* 0x000000ffff047224 */ /* 0x000fce00078e000e */
[----:B------:R-:W-:Y:S05]  /*d960*/  WARPSYNC.COLLECTIVE R15, `(.L_x_2283) ;  /* 0x000000000f087348 */ /* 0x000fea0003c00000 */
[----:B------:R0:W1:Y:S02]  /*d970*/  SHFL.IDX P6, R14, R13, R12, R11 ;  /* 0x0000000c0d0e7389 */ /* 0x00006400000c000b */
[----:B01----:R-:W-:Y:S01]  /*d980*/  ENDCOLLECTIVE ;  /* 0x000000000000791b */ /* 0x003fe20003800000 */
.L_x_2283:
        /* <DEDUP_REMOVED lines=13> */
.L_x_2284:
[----:B------:R-:W-:Y:S01]  /*da60*/  IMAD.MOV.U32 R5, RZ, RZ, R10 ;  /* 0x000000ffff057224 */ /* 0x000fe200078e000a */
[----:B------:R-:W-:Y:S01]  /*da70*/  MOV R13, R3 ;  /* 0x00000003000d7202 */ /* 0x000fe20000000f00 */
[----:B------:R-:W-:Y:S02]  /*da80*/  IMAD.MOV.U32 R12, RZ, RZ, 0x3 ;  /* 0x00000003ff0c7424 */ /* 0x000fe400078e00ff */
[----:B------:R-:W-:-:S07]  /*da90*/  IMAD.MOV.U32 R21, RZ, RZ, R14 ;  /* 0x000000ffff157224 */ /* 0x000fce00078e000e */
[----:B------:R-:W-:Y:S05]  /*daa0*/  WARPSYNC.COLLECTIVE R15, `(.L_x_2285) ;  /* 0x000000000f087348 */ /* 0x000fea0003c00000 */
[----:B------:R0:W1:Y:S02]  /*dab0*/  SHFL.IDX P6, R14, R13, R12, R11 ;  /* 0x0000000c0d0e7389 */ /* 0x00006400000c000b */
[----:B01----:R-:W-:Y:S01]  /*dac0*/  ENDCOLLECTIVE ;  /* 0x000000000000791b */ /* 0x003fe20003800000 */
.L_x_2285:
[----:B------:R-:W-:Y:S01]  /*dad0*/  IMAD.MOV.U32 R4, RZ, RZ, R21 ;  /* 0x000000ffff047224 */ /* 0x000fe200078e0015 */
[----:B------:R-:W-:-:S03]  /*dae0*/  @P0 LEA R21, R37, UR46, 0x1 ;  /* 0x0000002e25150c11 */ /* 0x000fc6000f8e08ff */
        /* <DEDUP_REMOVED lines=13> */
.L_x_2286:
[----:B------:R-:W-:Y:S01]  /*dbc0*/  IMAD.MOV.U32 R5, RZ, RZ, R7 ;  /* 0x000000ffff057224 */ /* 0x000fe200078e0007 */
[----:B------:R-:W-:Y:S01]  /*dbd0*/  @P0 LEA R7, R37, UR46, 0x1 ;  /* 0x0000002e25070c11 */ /* 0x000fe2000f8e08ff */
[----:B------:R-:W-:Y:S02]  /*dbe0*/  IMAD.MOV.U32 R13, RZ, RZ, R3 ;  /* 0x000000ffff0d7224 */ /* 0x000fe400078e0003 */
[----:B------:R-:W-:Y:S01]  /*dbf0*/  IMAD.MOV.U32 R12, RZ, RZ, 0x4 ;  /* 0x00000004ff0c7424 */ /* 0x000fe200078e00ff */
[----:B------:R-:W-:-:S07]  /*dc00*/  MOV R4, R14 ;  /* 0x0000000e00047202 */ /* 0x000fce0000000f00 */
[----:B------:R-:W-:Y:S05]  /*dc10*/  WARPSYNC.COLLECTIVE R15, `(.L_x_2287) ;  /* 0x000000000f087348 */ /* 0x000fea0003c00000 */
[----:B------:R0:W1:Y:S02]  /*dc20*/  SHFL.IDX P6, R14, R13, R12, R11 ;  /* 0x0000000c0d0e7389 */ /* 0x00006400000c000b */
[----:B01----:R-:W-:Y:S01]  /*dc30*/  ENDCOLLECTIVE ;  /* 0x000000000000791b */ /* 0x003fe20003800000 */
.L_x_2287:
        /* <DEDUP_REMOVED lines=8> */
[----:B------:R-:W-:Y:S02]  /*dcc0*/  ISETP.GE.AND P0, PT, R6, 0x41, PT ;  /* 0x000000410600780c */ /* 0x000fe40003f06270 */
[----:B------:R-:W-:-:S11]  /*dcd0*/  MOV R10, R14 ;  /* 0x0000000e000a7202 */ /* 0x000fd60000000f00 */
[----:B0-----:R-:W-:Y:S05]  /*dce0*/  WARPSYNC.COLLECTIVE R15, `(.L_x_2288) ;  /* 0x000000000f087348 */ /* 0x001fea0003c00000 */
[----:B------:R1:W2:Y:S02]  /*dcf0*/  SHFL.IDX P6, R14, R13, R12, R11 ;  /* 0x0000000c0d0e7389 */ /* 0x0002a400000c000b */
[----:B012---:R-:W-:Y:S01]  /*dd00*/  ENDCOLLECTIVE ;  /* 0x000000000000791b */ /* 0x007fe20003800000 */
.L_x_2288:
[----:B------:R-:W-:Y:S01]  /*dd10*/  MOV R5, R10 ;  /* 0x0000000a00057202 */ /* 0x000fe20000000f00 */
[----:B------:R-:W-:Y:S02]  /*dd20*/  IMAD.MOV.U32 R13, RZ, RZ, R3 ;  /* 0x000000ffff0d7224 */ /* 0x000fe400078e0003 */
[----:B------:R-:W-:Y:S02]  /*dd30*/  IMAD.MOV.U32 R12, RZ, RZ, 0x5 ;  /* 0x00000005ff0c7424 */ /* 0x000fe400078e00ff */
[----:B------:R-:W-:-:S07]  /*dd40*/  IMAD.MOV.U32 R19, RZ, RZ, R14 ;  /* 0x000000ffff137224 */ /* 0x000fce00078e000e */
[----:B------:R-:W-:Y:S05]  /*dd50*/  WARPSYNC.COLLECTIVE R15, `(.L_x_2289) ;  /* 0x000000000f087348 */ /* 0x000fea0003c00000 */
[----:B------:R0:W1:Y:S02]  /*dd60*/  SHFL.IDX P6, R14, R13, R12, R11 ;  /* 0x0000000c0d0e7389 */ /* 0x00006400000c000b */
[----:B01----:R-:W-:Y:S01]  /*dd70*/  ENDCOLLECTIVE ;  /* 0x000000000000791b */ /* 0x003fe20003800000 */
.L_x_2289:
[----:B------:R-:W-:Y:S01]  /*dd80*/  IMAD.MOV.U32 R4, RZ, RZ, R19 ;  /* 0x000000ffff047224 */ /* 0x000fe200078e0013 */
[----:B------:R-:W-:-:S03]  /*dd90*/  @P0 LEA R19, R37, UR46, 0x1 ;  /* 0x0000002e25130c11 */ /* 0x000fc6000f8e08ff */
        /* <DEDUP_REMOVED lines=8> */
[----:B------:R-:W-:-:S07]  /*de20*/  IMAD.MOV.U32 R3, RZ, RZ, R14 ;  /* 0x000000ffff037224 */ /* 0x000fce00078e000e */
[----:B0-----:R-:W-:Y:S05]  /*de30*/  WARPSYNC.COLLECTIVE R15, `(.L_x_2290) ;  /* 0x000000000f087348 */ /* 0x001fea0003c00000 */
[----:B------:R1:W2:Y:S02]  /*de40*/  SHFL.IDX P6, R14, R13, R12, R11 ;  /* 0x0000000c0d0e7389 */ /* 0x0002a400000c000b */
[----:B012---:R-:W-:Y:S01]  /*de50*/  ENDCOLLECTIVE ;  /* 0x000000000000791b */ /* 0x007fe20003800000 */
.L_x_2290:
[----:B------:R-:W-:Y:S05]  /*de60*/  BRA `(.L_x_2291) ;  /* 0xffffffd000207947 */ /* 0x000fea000383ffff */
.L_x_2240:
[----:B------:R-:W-:Y:S01]  /*de70*/  IMAD.MOV.U32 R13, RZ, RZ, R0 ;  /* 0x000000ffff0d7224 */ /* 0x000fe200078e0000 */
[----:B------:R-:W-:Y:S01]  /*de80*/  MOV R15, 0xffffffff ;  /* 0xffffffff000f7802 */ /* 0x000fe20000000f00 */
[----:B------:R-:W-:Y:S01]  /*de90*/  IMAD.MOV.U32 R12, RZ, RZ, RZ ;  /* 0x000000ffff0c7224 */ /* 0x000fe200078e00ff */
[----:B------:R-:W-:Y:S01]  /*dea0*/  MOV R10, UR48 ;  /* 0x00000030000a7c02 */ /* 0x000fe20008000f00 */
[----:B------:R-:W-:-:S04]  /*deb0*/  IMAD.MOV.U32 R11, RZ, RZ, 0x181f ;  /* 0x0000181fff0b7424 */ /* 0x000fc800078e00ff */
[----:B------:R-:W-:-:S07]  /*dec0*/  IMAD R7, R10, 0x80, R23 ;  /* 0x000000800a077824 */ /* 0x000fce00078e0217 */
[----:B------:R-:W-:Y:S05]  /*ded0*/  WARPSYNC.COLLECTIVE R15, `(.L_x_2292) ;  /* 0x000000000f087348 */ /* 0x000fea0003c00000 */
[----:B------:R0:W1:Y:S02]  /*dee0*/  SHFL.IDX P6, R14, R13, R12, R11 ;  /* 0x0000000c0d0e7389 */ /* 0x00006400000c000b */
[----:B01----:R-:W-:Y:S01]  /*def0*/  ENDCOLLECTIVE ;  /* 0x000000000000791b */ /* 0x003fe20003800000 */
.L_x_2292:
[----:B------:R-:W-:Y:S02]  /*df00*/  VIADD R9, R7, 0x10 ;  /* 0x0000001007097836 */ /* 0x000fe40000000000 */
[----:B------:R-:W-:Y:S02]  /*df10*/  IMAD.MOV.U32 R13, RZ, RZ, R3 ;  /* 0x000000ffff0d7224 */ /* 0x000fe400078e0003 */
[----:B------:R-:W-:-:S07]  /*df20*/  IMAD.MOV.U32 R5, RZ, RZ, R14 ;  /* 0x000000ffff057224 */ /* 0x000fce00078e000e */
[----:B------:R-:W-:Y:S05]  /*df30*/  WARPSYNC.COLLECTIVE R15, `(.L_x_2293) ;  /* 0x000000000f087348 */ /* 0x000fea0003c00000 */
[----:B------:R0:W1:Y:S02]  /*df40*/  SHFL.IDX P6, R14, R13, R12, R11 ;  /* 0x0000000c0d0e7389 */ /* 0x00006400000c000b */
[----:B01----:R-:W-:Y:S01]  /*df50*/  ENDCOLLECTIVE ;  /* 0x000000000000791b */ /* 0x003fe20003800000 */
.L_x_2293:
[----:B------:R-:W-:Y:S02]  /*df60*/  ULDC UR4, c[0x0][0x288] ;  /* 0x0000a20000047ab9 */ /* 0x000fe40000000800 */
[----:B------:R-:W-:-:S05]  /*df70*/  IMAD R6, R8, UR4, RZ ;  /* 0x0000000408067c24 */ /* 0x000fca000f8e02ff */
[----:B------:R-:W-:Y:S01]  /*df80*/  ISETP.GE.AND P1, PT, R7, R6, PT ;  /* 0x000000060700720c */ /* 0x000fe20003f26270 */
[----:B------:R-:W-:Y:S01]  /*df90*/  IMAD.MOV.U32 R13, RZ, RZ, R0 ;  /* 0x000000ffff0d7224 */ /* 0x000fe200078e0000 */
[----:B------:R-:W-:-:S11]  /*dfa0*/  MOV R12, 0x1 ;  /* 0x00000001000c7802 */ /* 0x000fd60000000f00 */
[----:B------:R-:W-:Y:S01]  /*dfb0*/  @!P1 LEA R19, R37, UR46, 0x1 ;  /* 0x0000002e25139c11 */ /* 0x000fe2000f8e08ff */
[----:B------:R-:W-:-:S07]  /*dfc0*/  IMAD.MOV.U32 R4, RZ, RZ, R14 ;  /* 0x000000ffff047224 */ /* 0x000fce00078e000e */
[----:B------:R-:W-:Y:S05]  /*dfd0*/  WARPSYNC.COLLECTIVE R15, `(.L_x_2294) ;  /* 0x000000000f087348 */ /* 0x000fea0003c00000 */
[----:B------:R0:W1:Y:S02]  /*dfe0*/  SHFL.IDX P6, R14, R13, R12, R11 ;  /* 0x0000000c0d0e7389 */ /* 0x00006400000c000b */
[----:B01----:R-:W-:Y:S01]  /*dff0*/  ENDCOLLECTIVE ;  /* 0x000000000000791b */ /* 0x003fe20003800000 */
.L_x_2294:
        /* <DEDUP_REMOVED lines=13> */
.L_x_2295:
[----:B------:R-:W-:Y:S02]  /*e0d0*/  MOV R5, R8 ;  /* 0x0000000800057202 */ /* 0x000fe40000000f00 */
[----:B------:R-:W-:Y:S01]  /*e0e0*/  @!P1 LEA R21, R37, UR46, 0x1 ;  /* 0x0000002e25159c11 */ /* 0x000fe2000f8e08ff */
[----:B------:R-:W-:Y:S02]  /*e0f0*/  IMAD.MOV.U32 R13, RZ, RZ, R0 ;  /* 0x000000ffff0d7224 */ /* 0x000fe400078e0000 */
[----:B------:R-:W-:Y:S02]  /*e100*/  IMAD.MOV.U32 R12, RZ, RZ, 0x2 ;  /* 0x00000002ff0c7424 */ /* 0x000fe400078e00ff */
[----:B------:R-:W-:-:S07]  /*e110*/  IMAD.MOV.U32 R4, RZ, RZ, R14 ;  /* 0x000000ffff047224 */ /* 0x000fce00078e000e */
[----:B------:R-:W-:Y:S05]  /*e120*/  WARPSYNC.COLLECTIVE R15, `(.L_x_2296) ;  /* 0x000000000f087348 */ /* 0x000fea0003c00000 */
[----:B------:R0:W1:Y:S02]  /*e130*/  SHFL.IDX P6, R14, R13, R12, R11 ;  /* 0x0000000c0d0e7389 */ /* 0x00006400000c000b */
[----:B01----:R-:W-:Y:S01]  /*e140*/  ENDCOLLECTIVE ;  /* 0x000000000000791b */ /* 0x003fe20003800000 */
.L_x_2296:
[----:B------:R-:W-:-:S04]  /*e150*/  @!P1 IMAD.WIDE.U32 R8, R27, 0x2, R4 ;  /* 0x000000021b089825 */ /* 0x000fc800078e0004 */
[----:B------:R-:W-:Y:S01]  /*e160*/  VIADD R5, R7, 0x20 ;  /* 0x0000002007057836 */ /* 0x000fe20000000000 */
        /* <DEDUP_REMOVED lines=12> */
.L_x_2297:
[----:B------:R-:W-:Y:S01]  /*e230*/  VIADD R9, R7, 0x30 ;  /* 0x0000003007097836 */ /* 0x000fe20000000000 */
[----:B------:R-:W-:Y:S02]  /*e240*/  @!P1 LEA R19, R37, UR46, 0x1 ;  /* 0x0000002e25139c11 */ /* 0x000fe4000f8e08ff */
[----:B------:R-:W-:Y:S01]  /*e250*/  MOV R13, R0 ;  /* 0x00000000000d7202 */ /* 0x000fe20000000f00 */
[----:B------:R-:W-:Y:S02]  /*e260*/  IMAD.MOV.U32 R12, RZ, RZ, 0x3 ;  /* 0x00000003ff0c7424 */ /* 0x000fe400078e00ff */
[----:B------:R-:W-:-:S07]  /*e270*/  IMAD.MOV.U32 R4, RZ, RZ, R14 ;  /* 0x000000ffff047224 */ /* 0x000fce00078e000e */
[----:B------:R-:W-:Y:S05]  /*e280*/  WARPSYNC.COLLECTIVE R15, `(.L_x_2298) ;  /* 0x000000000f087348 */ /* 0x000fea0003c00000 */
[----:B------:R0:W1:Y:S02]  /*e290*/  SHFL.IDX P6, R14, R13, R12, R11 ;  /* 0x0000000c0d0e7389 */ /* 0x00006400000c000b */
[----:B01----:R-:W-:Y:S01]  /*e2a0*/  ENDCOLLECTIVE ;  /* 0x000000000000791b */ /* 0x003fe20003800000 */
.L_x_2298:
        /* <DEDUP_REMOVED lines=13> */
.L_x_2299:
[----:B------:R-:W-:Y:S01]  /*e380*/  IMAD.MOV.U32 R5, RZ, RZ, R8 ;  /* 0x000000ffff057224 */ /* 0x000fe200078e0008 */
[----:B------:R-:W-:Y:S01]  /*e390*/  @!P1 LEA R21, R37, UR46, 0x1 ;  /* 0x0000002e25159c11 */ /* 0x000fe2000f8e08ff */
[----:B------:R-:W-:Y:S01]  /*e3a0*/  IMAD.MOV.U32 R13, RZ, RZ, R0 ;  /* 0x000000ffff0d7224 */ /* 0x000fe200078e0000 */
[----:B------:R-:W-:Y:S02]  /*e3b0*/  MOV R12, 0x4 ;  /* 0x00000004000c7802 */ /* 0x000fe40000000f00 */
[----:B------:R-:W-:-:S07]  /*e3c0*/  MOV R4, R14 ;  /* 0x0000000e00047202 */ /* 0x000fce0000000f00 */
[----:B------:R-:W-:Y:S05]  /*e3d0*/  WARPSYNC.COLLECTIVE R15, `(.L_x_2300) ;  /* 0x000000000f087348 */ /* 0x000fea0003c00000 */
[----:B------:R0:W1:Y:S02]  /*e3e0*/  SHFL.IDX P6, R14, R13, R12, R11 ;  /* 0x0000000c0d0e7389 */ /* 0x00006400000c000b */
[----:B01----:R-:W-:Y:S01]  /*e3f0*/  ENDCOLLECTIVE ;  /* 0x000000000000791b */ /* 0x003fe20003800000 */
.L_x_2300:
        /* <DEDUP_REMOVED lines=14> */
.L_x_2301:
        /* <DEDUP_REMOVED lines=8> */
.L_x_2302:
        /* <DEDUP_REMOVED lines=8> */
[----:B------:R-:W-:Y:S01]  /*e5e0*/  ISETP.GE.AND P1, PT, R9, R6, PT ;  /* 0x000000060900720c */ /* 0x000fe20003f26270 */
[----:B------:R-:W-:-:S12]  /*e5f0*/  IMAD.MOV.U32 R8, RZ, RZ, R14 ;  /* 0x000000ffff087224 */ /* 0x000fd800078e000e */
[----:B0-----:R-:W-:Y:S05]  /*e600*/  WARPSYNC.COLLECTIVE R15, `(.L_x_2303) ;  /* 0x000000000f087348 */ /* 0x001fea0003c00000 */
[----:B------:R1:W2:Y:S02]  /*e610*/  SHFL.IDX P6, R14, R13, R12, R11 ;  /* 0x0000000c0d0e7389 */ /* 0x0002a400000c000b */
[----:B012---:R-:W-:Y:S01]  /*e620*/  ENDCOLLECTIVE ;  /* 0x000000000000791b */ /* 0x007fe20003800000 */
.L_x_2303:
[----:B------:R-:W-:Y:S01]  /*e630*/  IMAD.MOV.U32 R5, RZ, RZ, R8 ;  /* 0x000000ffff057224 */ /* 0x000fe200078e0008 */
[----:B------:R-:W-:Y:S02]  /*e640*/  @!P1 LEA R21, R37, UR46, 0x1 ;  /* 0x0000002e25159c11 */ /* 0x000fe4000f8e08ff */
[----:B------:R-:W-:Y:S01]  /*e650*/  MOV R13, R0 ;  /* 0x00000000000d7202 */ /* 0x000fe20000000f00 */
[----:B------:R-:W-:Y:S02]  /*e660*/  IMAD.MOV.U32 R12, RZ, RZ, 0x6 ;  /* 0x00000006ff0c7424 */ /* 0x000fe400078e00ff */
[----:B------:R-:W-:-:S07]  /*e670*/  IMAD.MOV.U32 R4, RZ, RZ, R14 ;  /* 0x000000ffff047224 */ /* 0x000fce00078e000e */
[----:B------:R-:W-:Y:S05]  /*e680*/  WARPSYNC.COLLECTIVE R15, `(.L_x_2304) ;  /* 0x000000000f087348 */ /* 0x000fea0003c00000 */
[----:B------:R0:W1:Y:S02]  /*e690*/  SHFL.IDX P6, R14, R13, R12, R11 ;  /* 0x0000000c0d0e7389 */ /* 0x00006400000c000b */
[----:B01----:R-:W-:Y:S01]  /*e6a0*/  ENDCOLLECTIVE ;  /* 0x000000000000791b */ /* 0x003fe20003800000 */
.L_x_2304:
        /* <DEDUP_REMOVED lines=14> */
.L_x_2305:
[----:B------:R-:W-:Y:S01]  /*e790*/  @!P1 LEA R19, R37, UR46, 0x1 ;  /* 0x0000002e25139c11 */ /* 0x000fe2000f8e08ff */
[----:B------:R-:W-:Y:S02]  /*e7a0*/  IMAD.MOV.U32 R13, RZ, RZ, R0 ;  /* 0x000000ffff0d7224 */ /* 0x000fe400078e0000 */
[----:B------:R-:W-:Y:S01]  /*e7b0*/  IMAD.MOV.U32 R12, RZ, RZ, 0x7 ;  /* 0x00000007ff0c7424 */ /* 0x000fe200078e00ff */
[----:B------:R-:W-:-:S07]  /*e7c0*/  MOV R4, R14 ;  /* 0x0000000e00047202 */ /* 0x000fce0000000f00 */
[----:B------:R-:W-:Y:S05]  /*e7d0*/  WARPSYNC.COLLECTIVE R15, `(.L_x_2306) ;  /* 0x000000000f087348 */ /* 0x000fea0003c00000 */
[----:B------:R0:W1:Y:S02]  /*e7e0*/  SHFL.IDX P6, R14, R13, R12, R11 ;  /* 0x0000000c0d0e7389 */ /* 0x00006400000c000b */
[----:B01----:R-:W-:Y:S01]  /*e7f0*/  ENDCOLLECTIVE ;  /* 0x000000000000791b */ /* 0x003fe20003800000 */
.L_x_2306:
        /* <DEDUP_REMOVED lines=12> */
.L_x_2307:
[----:B------:R-:W-:Y:S05]  /*e8c0*/  BRA `(.L_x_2308) ;  /* 0xffffffd0001c7947 */ /* 0x000fea000383ffff */
.L_x_2243:
[----:B0-----:R-:W-:-:S04]  /*e8d0*/  IMAD.U32 R3, RZ, RZ, UR46 ;  /* 0x0000002eff037e24 */ /* 0x001fc8000f8e00ff */
[----:B------:R0:W1:Y:S03]  /*e8e0*/  SYNCS.PHASECHK.TRANS64.TRYWAIT P0, [R3+URZ+0x2a820], R0 ;  /* 0x02a82000030075a7 */ /* 0x000066000800017f */
[----:B-1----:R-:W-:Y:S05]  /*e8f0*/  @!P0 NANOSLEEP.SYNCS 0x989680 ;  /* 0x009896800000895d */ /* 0x002fea0003900000 */
[----:B------:R-:W1:Y:S02]  /*e900*/  @!P0 SYNCS.PHASECHK.TRANS64 P0, [R3+URZ+0x2a820], R0 ;  /* 0x02a82000030085a7 */ /* 0x000e64000800007f */
[----:B-1----:R-:W-:Y:S05]  /*e910*/  @!P0 BRA `(.L_x_2243) ;  /* 0xfffffffc00ec8947 */ /* 0x002fea000383ffff */
[----:B------:R-:W-:Y:S05]  /*e920*/  BRA `(.L_x_2309) ;  /* 0xffffffd000647947 */ /* 0x000fea000383ffff */
.L_x_2247:
[----:B0-----:R0:W1:Y:S02]  /*e930*/  SYNCS.PHASECHK.TRANS64.TRYWAIT P0, [R26+URZ+0x2a840], R3 ;  /* 0x02a840031a0075a7 */ /* 0x001064000800017f */
[----:B-1----:R-:W-:Y:S05]  /*e940*/  @!P0 NANOSLEEP.SYNCS 0x989680 ;  /* 0x009896800000895d */ /* 0x002fea0003900000 */
[----:B------:R-:W1:Y:S02]  /*e950*/  @!P0 SYNCS.PHASECHK.TRANS64 P0, [R26+URZ+0x2a840], R3 ;  /* 0x02a840031a0085a7 */ /* 0x000e64000800007f */
[----:B-1----:R-:W-:Y:S05]  /*e960*/  @!P0 BRA `(.L_x_2247) ;  /* 0xfffffffc00f08947 */ /* 0x002fea000383ffff */
[----:B------:R-:W-:Y:S05]  /*e970*/  BRA `(.L_x_2310) ;  /* 0xffffffd4002c7947 */ /* 0x000fea000383ffff */
.L_x_2248:
        /* <DEDUP_REMOVED lines=8> */
.L_x_2312:
[----:B------:R-:W-:Y:S05]  /*ea00*/  BSYNC B1 ;  /* 0x0000000000017941 */ /* 0x000fea0003800000 */
.L_x_2311:
[----:B------:R-:W-:Y:S01]  /*ea10*/  IMAD.MOV.U32 R13, RZ, RZ, R3 ;  /* 0x000000ffff0d7224 */ /* 0x000fe200078e0003 */
[----:B------:R-:W-:Y:S01]  /*ea20*/  MOV R12, RZ ;  /* 0x000000ff000c7202 */ /* 0x000fe20000000f00 */
[----:B------:R-:W-:Y:S01]  /*ea30*/  IMAD.MOV.U32 R11, RZ, RZ, 0x181f ;  /* 0x0000181fff0b7424 */ /* 0x000fe200078e00ff */
[----:B------:R-:W-:Y:S01]  /*ea40*/  LEA R5, R5, UR46, 0x1 ;  /* 0x0000002e05057c11 */ /* 0x000fe2000f8e08ff */
[----:B------:R-:W-:Y:S02]  /*ea50*/  IMAD.MOV.U32 R15, RZ, RZ, -0x1 ;  /* 0xffffffffff0f7424 */ /* 0x000fe400078e00ff */
[----:B------:R-:W-:-:S07]  /*ea60*/  IMAD.MOV.U32 R4, RZ, RZ, R14 ;  /* 0x000000ffff047224 */ /* 0x000fce00078e000e */
[----:B------:R-:W-:Y:S05]  /*ea70*/  WARPSYNC.COLLECTIVE R15, `(.L_x_2313) ;  /* 0x000000000f087348 */ /* 0x000fea0003c00000 */
[----:B------:R0:W1:Y:S02]  /*ea80*/  SHFL.IDX P6, R14, R13, R12, R11 ;  /* 0x0000000c0d0e7389 */ /* 0x00006400000c000b */
[----:B01----:R-:W-:Y:S01]  /*ea90*/  ENDCOLLECTIVE ;  /* 0x000000000000791b */ /* 0x003fe20003800000 */
.L_x_2313:
[----:B------:R-:W-:Y:S01]  /*eaa0*/  MOV R13, R0 ;  /* 0x00000000000d7202 */ /* 0x000fe20000000f00 */
[----:B------:R-:W-:Y:S01]  /*eab0*/  IMAD.MOV.U32 R12, RZ, RZ, 0x1 ;  /* 0x00000001ff0c7424 */ /* 0x000fe200078e00ff */
[----:B------:R-:W-:-:S05]  /*eac0*/  IADD3 R14, P0, R14, R20, RZ ;  /* 0x000000140e0e7210 */ /* 0x000fca0007f1e0ff */
[----:B------:R-:W-:-:S05]  /*ead0*/  IMAD.X R15, RZ, RZ, R4, P0 ;  /* 0x000000ffff0f7224 */ /* 0x000fca00000e0604 */
[----:B------:R-:W-:Y:S01]  /*eae0*/  @!PT LDS RZ, [RZ] ;  /* 0x00000000fffff984 */ /* 0x000fe20000000800 */
[----:B------:R-:W-:Y:S01]  /*eaf0*/  @!PT LDS RZ, [RZ] ;  /* 0x00000000fffff984 */ /* 0x000fe20000000800 */
[----:B------:R-:W-:Y:S01]  /*eb00*/  @!PT LDS RZ, [RZ] ;  /* 0x00000000fffff984 */ /* 0x000fe20000000800 */
[----:B------:R-:W-:Y:S04]  /*eb10*/  LDGSTS.E.BYPASS.LTC128B.128 [R5+0x18400], desc[UR36][R14.64], !P3 ;  /* 0x184000000e057fae */ /* 0x000fe8000d901d64 */
[----:B------:R-:W-:Y:S04]  /*eb20*/  LDGSTS.E.BYPASS.LTC128B.128 [R5+0x1b400], desc[UR36][R14.64+0x80], !P2 ;  /* 0x1b4000800e057fae */ /* 0x000fe8000d101d64 */
[----:B------:R0:W-:Y:S02]  /*eb30*/  LDGSTS.E.BYPASS.LTC128B.128 [R5+0x1e400], desc[UR36][R14.64+0x100], !P1 ;  /* 0x1e4001000e057fae */ /* 0x0001e4000c901d64 */
[----:B0-----:R-:W-:-:S07]  /*eb40*/  IMAD.MOV.U32 R15, RZ, RZ, -0x1 ;  /* 0xffffffffff0f7424 */ /* 0x001fce00078e00ff */
[----:B------:R-:W-:Y:S05]  /*eb50*/  WARPSYNC.COLLECTIVE R15, `(.L_x_2314) ;  /* 0x000000000f087348 */ /* 0x000fea0003c00000 */
[----:B------:R0:W1:Y:S02]  /*eb60*/  SHFL.IDX P6, R14, R13, R12, R11 ;  /* 0x0000000c0d0e7389 */ /* 0x00006400000c000b */
[----:B01----:R-:W-:Y:S01]  /*eb70*/  ENDCOLLECTIVE ;  /* 0x000000000000791b */ /* 0x003fe20003800000 */
.L_x_2314:
[----:B------:R-:W-:Y:S01]  /*eb80*/  MOV R13, R3 ;  /* 0x00000003000d7202 */ /* 0x000fe20000000f00 */
[----:B------:R-:W-:-:S07]  /*eb90*/  IMAD.MOV.U32 R4, RZ, RZ, R14 ;  /* 0x000000ffff047224 */ /* 0x000fce00078e000e */
[----:B------:R-:W-:Y:S05]  /*eba0*/  WARPSYNC.COLLECTIVE R15, `(.L_x_2315) ;  /* 0x000000000f087348 */ /* 0x000fea0003c00000 */
[----:B------:R0:W1:Y:S02]  /*ebb0*/  SHFL.IDX P6, R14, R13, R12, R11 ;  /* 0x0000000c0d0e7389 */ /* 0x00006400000c000b */
[----:B01----:R-:W-:Y:S01]  /*ebc0*/  ENDCOLLECTIVE ;  /* 0x000000000000791b */ /* 0x003fe20003800000 */
.L_x_2315:
[----:B------:R-:W-:Y:S02]  /*ebd0*/  IMAD.MOV.U32 R13, RZ, RZ, R0 ;  /* 0x000000ffff0d7224 */ /* 0x000fe400078e0000 */
        /* <DEDUP_REMOVED lines=9> */
[----:B0-----:R-:W-:-:S07]  /*ec70*/  MOV R15, 0xffffffff ;  /* 0xffffffff000f7802 */ /* 0x001fce0000000f00 */
[----:B------:R-:W-:Y:S05]  /*ec80*/  WARPSYNC.COLLECTIVE R15, `(.L_x_2316) ;  /* 0x000000000f087348 */ /* 0x000fea0003c00000 */
[----:B------:R0:W1:Y:S02]  /*ec90*/  SHFL.IDX P6, R14, R13, R12, R11 ;  /* 0x0000000c0d0e7389 */ /* 0x00006400000c000b */
[----:B01----:R-:W-:Y:S01]  /*eca0*/  ENDCOLLECTIVE ;  /* 0x000000000000791b */ /* 0x003fe20003800000 */
.L_x_2316:
[----:B------:R-:W-:Y:S02]  /*ecb0*/  IMAD.MOV.U32 R13, RZ, RZ, R3 ;  /* 0x000000ffff0d7224 */ /* 0x000fe400078e0003 */
[----:B------:R-:W-:-:S07]  /*ecc0*/  IMAD.MOV.U32 R31, RZ, RZ, R14 ;  /* 0x000000ffff1f7224 */ /* 0x000fce00078e000e */
[----:B------:R-:W-:Y:S05]  /*ecd0*/  WARPSYNC.COLLECTIVE R15, `(.L_x_2317) ;  /* 0x000000000f087348 */ /* 0x000fea0003c00000 */
[----:B------:R0:W1:Y:S02]  /*ece0*/  SHFL.IDX P6, R14, R13, R12, R11 ;  /* 0x0000000c0d0e7389 */ /* 0x00006400000c000b */
[----:B01----:R-:W-:Y:S01]  /*ecf0*/  ENDCOLLECTIVE ;  /* 0x000000000000791b */ /* 0x003fe20003800000 */
.L_x_2317:
[----:B------:R-:W-:Y:S02]  /*ed00*/  IMAD.MOV.U32 R13, RZ, RZ, R0 ;  /* 0x000000ffff0d7224 */ /* 0x000fe400078e0000 */
[----:B------:R-:W-:Y:S02]  /*ed10*/  IMAD.MOV.U32 R12, RZ, RZ, 0x3 ;  /* 0x00000003ff0c7424 */ /* 0x000fe400078e00ff */
[----:B------:R-:W-:-:S05]  /*ed20*/  IMAD.MOV.U32 R11, RZ, RZ, R14 ;  /* 0x000000ffff0b7224 */ /* 0x000fca00078e000e */
[----:B------:R-:W-:Y:S01]  /*ed30*/  IADD3 R14, P0, R11, R20, RZ ;  /* 0x000000140b0e7210 */ /* 0x000fe20007f1e0ff */
[----:B------:R-:W-:-:S03]  /*ed40*/  IMAD.MOV.U32 R11, RZ, RZ, 0x181f ;  /* 0x0000181fff0b7424 */ /* 0x000fc600078e00ff */
[----:B------:R-:W-:-:S05]  /*ed50*/  IADD3.X R15, RZ, R31, RZ, P0, !PT ;  /* 0x0000001fff0f7210 */ /* 0x000fca00007fe4ff */
        /* <DEDUP_REMOVED lines=10> */
.L_x_2318:
[----:B------:R-:W-:Y:S02]  /*ee00*/  IMAD.MOV.U32 R13, RZ, RZ, R3 ;  /* 0x000000ffff0d7224 */ /* 0x000fe400078e0003 */
[----:B------:R-:W-:-:S07]  /*ee10*/  IMAD.MOV.U32 R31, RZ, RZ, R14 ;  /* 0x000000ffff1f7224 */ /* 0x000fce00078e000e */
[----:B------:R-:W-:Y:S05]  /*ee20*/  WARPSYNC.COLLECTIVE R15, `(.L_x_2319) ;  /* 0x000000000f087348 */ /* 0x000fea0003c00000 */
[----:B------:R0:W1:Y:S02]  /*ee30*/  SHFL.IDX P6, R14, R13, R12, R11 ;  /* 0x0000000c0d0e7389 */ /* 0x00006400000c000b */
[----:B01----:R-:W-:Y:S01]  /*ee40*/  ENDCOLLECTIVE ;  /* 0x000000000000791b */ /* 0x003fe20003800000 */
.L_x_2319:
        /* <DEDUP_REMOVED lines=16> */
.L_x_2320:
[----:B------:R-:W-:Y:S02]  /*ef50*/  IMAD.MOV.U32 R13, RZ, RZ, R3 ;  /* 0x000000ffff0d7224 */ /* 0x000fe400078e0003 */
[----:B------:R-:W-:-:S07]  /*ef60*/  IMAD.MOV.U32 R4, RZ, RZ, R14 ;  /* 0x000000ffff047224 */ /* 0x000fce00078e000e */
[----:B------:R-:W-:Y:S05]  /*ef70*/  WARPSYNC.COLLECTIVE R15, `(.L_x_2321) ;  /* 0x000000000f087348 */ /* 0x000fea0003c00000 */
[----:B------:R0:W1:Y:S02]  /*ef80*/  SHFL.IDX P6, R14, R13, R12, R11 ;  /* 0x0000000c0d0e7389 */ /* 0x00006400000c000b */
[----:B01----:R-:W-:Y:S01]  /*ef90*/  ENDCOLLECTIVE ;  /* 0x000000000000791b */ /* 0x003fe20003800000 */
.L_x_2321:
        /* <DEDUP_REMOVED lines=14> */
.L_x_2322:
[----:B------:R-:W-:Y:S01]  /*f080*/  MOV R13, R3 ;  /* 0x00000003000d7202 */ /* 0x000fe20000000f00 */
[----:B------:R-:W-:-:S07]  /*f090*/  IMAD.MOV.U32 R0, RZ, RZ, R14 ;  /* 0x000000ffff007224 */ /* 0x000fce00078e000e */
[----:B------:R-:W-:Y:S05]  /*f0a0*/  WARPSYNC.COLLECTIVE R15, `(.L_x_2323) ;  /* 0x000000000f087348 */ /* 0x000fea0003c00000 */
[----:B------:R0:W1:Y:S02]  /*f0b0*/  SHFL.IDX P6, R14, R13, R12, R11 ;  /* 0x0000000c0d0e7389 */ /* 0x00006400000c000b */
[----:B01----:R-:W-:Y:S01]  /*f0c0*/  ENDCOLLECTIVE ;  /* 0x000000000000791b */ /* 0x003fe20003800000 */
.L_x_2323:
[----:B------:R-:W-:Y:S01]  /*f0d0*/  IMAD.MOV.U32 R3, RZ, RZ, R14 ;  /* 0x000000ffff037224 */ /* 0x000fe200078e000e */
[----:B------:R-:W-:Y:S06]  /*f0e0*/  BRA `(.L_x_2324) ;  /* 0xffffffd000687947 */ /* 0x000fec000383ffff */
.L_x_2253:
[----:B--2---:R2:W3:Y:S02]  /*f0f0*/  SYNCS.PHASECHK.TRANS64.TRYWAIT P0, [R0+URZ+0x2a860], R3 ;  /* 0x02a86003000075a7 */ /* 0x0044e4000800017f */
[----:B---3--:R-:W-:Y:S05]  /*f100*/  @!P0 NANOSLEEP.SYNCS 0x989680 ;  /* 0x009896800000895d */ /* 0x008fea0003900000 */
[----:B------:R-:W3:Y:S02]  /*f110*/  @!P0 SYNCS.PHASECHK.TRANS64 P0, [R0+URZ+0x2a860], R3 ;  /* 0x02a86003000085a7 */ /* 0x000ee4000800007f */
[----:B---3--:R-:W-:Y:S05]  /*f120*/  @!P0 BRA `(.L_x_2253) ;  /* 0xfffffffc00f08947 */ /* 0x008fea000383ffff */
[----:B------:R-:W-:Y:S05]  /*f130*/  BRA `(.L_x_2325) ;  /* 0xffffffd000c47947 */ /* 0x000fea000383ffff */
.L_x_2254:
[----:B------:R-:W-:Y:S01]  /*f140*/  BSSY B1, `(.L_x_2326) ;  /* 0x0000008000017945 */ /* 0x000fe20003800000 */
[----:B0-----:R-:W-:Y:S01]  /*f150*/  IMAD.MOV.U32 R13, RZ, RZ, R18 ;  /* 0x000000ffff0d7224 */ /* 0x001fe200078e0012 */
[----:B------:R-:W-:Y:S01]  /*f160*/  MOV R11, 0x181f ;  /* 0x0000181f000b7802 */ /* 0x000fe20000000f00 */
[----:B------:R-:W-:Y:S02]  /*f170*/  IMAD.MOV.U32 R12, RZ, RZ, RZ ;  /* 0x000000ffff0c7224 */ /* 0x000fe400078e00ff */
[----:B------:R-:W-:-:S07]  /*f180*/  IMAD.MOV.U32 R15, RZ, RZ, -0x1 ;  /* 0xffffffffff0f7424 */ /* 0x000fce00078e00ff */
[----:B-12---:R-:W-:Y:S05]  /*f190*/  WARPSYNC.COLLECTIVE R15, `(.L_x_2327) ;  /* 0x000000000f087348 */ /* 0x006fea0003c00000 */
[----:B------:R0:W3:Y:S02]  /*f1a0*/  SHFL.IDX P6, R14, R13, R12, R11 ;  /* 0x0000000c0d0e7389 */ /* 0x0000e400000c000b */
[----:B0123--:R-:W-:Y:S01]  /*f1b0*/  ENDCOLLECTIVE ;  /* 0x000000000000791b */ /* 0x00ffe20003800000 */
.L_x_2327:
[----:B------:R-:W-:Y:S05]  /*f1c0*/  BSYNC B1 ;  /* 0x0000000000017941 */ /* 0x000fea0003800000 */
.L_x_2326:
[----:B------:R-:W-:Y:S01]  /*f1d0*/  IMAD.MOV.U32 R13, RZ, RZ, R17 ;  /* 0x000000ffff0d7224 */ /* 0x000fe200078e0011 */
[----:B------:R-:W-:Y:S01]  /*f1e0*/  MOV R12, RZ ;  /* 0x000000ff000c7202 */ /* 0x000fe20000000f00 */
[----:B------:R-:W-:Y:S02]  /*f1f0*/  IMAD.MOV.U32 R11, RZ, RZ, 0x181f ;  /* 0x0000181fff0b7424 */ /* 0x000fe400078e00ff */
[----:B------:R-:W-:Y:S02]  /*f200*/  IMAD.MOV.U32 R15, RZ, RZ, -0x1 ;  /* 0xffffffffff0f7424 */ /* 0x000fe400078e00ff */
[----:B------:R-:W-:-:S07]  /*f210*/  IMAD.MOV.U32 R3, RZ, RZ, R14 ;  /* 0x000000ffff037224 */ /* 0x000fce00078e000e */
[----:B------:R-:W-:Y:S05]  /*f220*/  WARPSYNC.COLLECTIVE R15, `(.L_x_2328) ;  /* 0x000000000f087348 */ /* 0x000fea0003c00000 */
[----:B------:R0:W1:Y:S02]  /*f230*/  SHFL.IDX P6, R14, R13, R12, R11 ;  /* 0x0000000c0d0e7389 */ /* 0x00006400000c000b */
[----:B01----:R-:W-:Y:S01]  /*f240*/  ENDCOLLECTIVE ;  /* 0x000000000000791b */ /* 0x003fe20003800000 */
.L_x_2328:
[----:B------:R-:W-:Y:S01]  /*f250*/  MOV R13, R18 ;  /* 0x00000012000d7202 */ /* 0x000fe20000000f00 */
[----:B------:R-:W-:Y:S01]  /*f260*/  IMAD.MOV.U32 R12, RZ, RZ, 0x1 ;  /* 0x00000001ff0c7424 */ /* 0x000fe200078e00ff */
[----:B------:R-:W-:-:S13]  /*f270*/  IADD3 R4, P1, R14, R20, RZ ;  /* 0x000000140e047210 */ /* 0x000fda0007f3e0ff */
[----:B------:R-:W-:Y:S05]  /*f280*/  WARPSYNC.COLLECTIVE R15, `(.L_x_2329) ;  /* 0x000000000f087348 */ /* 0x000fea0003c00000 */
[----:B------:R0:W1:Y:S02]  /*f290*/  SHFL.IDX P6, R14, R13, R12, R11 ;  /* 0x0000000c0d0e7389 */ /* 0x00006400000c000b */
[----:B01----:R-:W-:Y:S01]  /*f2a0*/  ENDCOLLECTIVE ;  /* 0x000000000000791b */ /* 0x003fe20003800000 */
.L_x_2329:
[----:B------:R-:W-:Y:S01]  /*f2b0*/  IMAD.X R5, RZ, RZ, R3, P1 ;  /* 0x000000ffff057224 */ /* 0x000fe200008e0603 */
[----:B------:R-:W-:Y:S02]  /*f2c0*/  LOP3.LUT P1, RZ, R32, 0x1, RZ, 0xc0, !PT ;  /* 0x0000000120ff7812 */ /* 0x000fe4000782c0ff */
[----:B------:R-:W-:Y:S02]  /*f2d0*/  LEA R3, R10, UR46, 0x1 ;  /* 0x0000002e0a037c11 */ /* 0x000fe4000f8e08ff */
        /* <DEDUP_REMOVED lines=11> */
.L_x_2330:
        /* <DEDUP_REMOVED lines=10> */
.L_x_2331:
[----:B------:R-:W-:Y:S02]  /*f430*/  IADD3.X R5, RZ, R19, RZ, P2, !PT ;  /* 0x00000013ff057210 */ /* 0x000fe400017fe4ff */
        /* <DEDUP_REMOVED lines=11> */
.L_x_2332:
        /* <DEDUP_REMOVED lines=10> */
.L_x_2333:
[----:B------:R-:W-:Y:S01]  /*f590*/  IMAD.X R5, RZ, RZ, R19, P2 ;  /* 0x000000ffff057224 */ /* 0x000fe200010e0613 */
        /* <DEDUP_REMOVED lines=11> */
.L_x_2334:
        /* <DEDUP_REMOVED lines=10> */
.L_x_2335:
        /* <DEDUP_REMOVED lines=12> */
.L_x_2336:
        /* <DEDUP_REMOVED lines=10> */
.L_x_2337:
        /* <DEDUP_REMOVED lines=12> */
.L_x_2338:
[----:B------:R-:W-:Y:S01]  /*f910*/  @!PT LDS RZ, [RZ] ;  /* 0x00000000fffff984 */ /* 0x000fe20000000800 */
[----:B------:R-:W-:Y:S01]  /*f920*/  @!PT LDS RZ, [RZ] ;  /* 0x00000000fffff984 */ /* 0x000fe20000000800 */
[----:B------:R-:W-:Y:S01]  /*f930*/  @!PT LDS RZ, [RZ] ;  /* 0x00000000fffff984 */ /* 0x000fe20000000800 */
[----:B------:R0:W-:Y:S01]  /*f940*/  LDGSTS.E.BYPASS.LTC128B.128 [R3+0x5400], desc[UR36][R4.64+0x80], !P2 ;  /* 0x0540008004037fae */ /* 0x0001e2000d101d64 */
[----:B------:R-:W-:Y:S05]  /*f950*/  BRA `(.L_x_2339) ;  /* 0xffffffcc00807947 */ /* 0x000fea000383ffff */
.L_x_2260:
[----:B0-----:R0:W2:Y:S02]  /*f960*/  SYNCS.PHASECHK.TRANS64.TRYWAIT P0, [R0+URZ+0x2a860], R3 ;  /* 0x02a86003000075a7 */ /* 0x0010a4000800017f */
[----:B--2---:R-:W-:Y:S05]  /*f970*/  @!P0 NANOSLEEP.SYNCS 0x989680 ;  /* 0x009896800000895d */ /* 0x004fea0003900000 */
[----:B------:R-:W2:Y:S02]  /*f980*/  @!P0 SYNCS.PHASECHK.TRANS64 P0, [R0+URZ+0x2a860], R3 ;  /* 0x02a86003000085a7 */ /* 0x000ea4000800007f */
[----:B--2---:R-:W-:Y:S05]  /*f990*/  @!P0 BRA `(.L_x_2260) ;  /* 0xfffffffc00f08947 */ /* 0x004fea000383ffff */
[----:B------:R-:W-:Y:S05]  /*f9a0*/  BRA `(.L_x_2340) ;  /* 0xffffffd000687947 */ /* 0x000fea000383ffff */
.L_x_2261:
[----:B------:R-:W-:Y:S01]  /*f9b0*/  BSSY B0, `(.L_x_2341) ;  /* 0x0000008000007945 */ /* 0x000fe20003800000 */
[----:B------:R-:W-:Y:S01]  /*f9c0*/  MOV R13, R18 ;  /* 0x00000012000d7202 */ /* 0x000fe20000000f00 */
[----:B------:R-:W-:Y:S02]  /*f9d0*/  IMAD.MOV.U32 R12, RZ, RZ, RZ ;  /* 0x000000ffff0c7224 */ /* 0x000fe400078e00ff */
[----:B------:R-:W-:Y:S02]  /*f9e0*/  IMAD.MOV.U32 R11, RZ, RZ, 0x181f ;  /* 0x0000181fff0b7424 */ /* 0x000fe400078e00ff */
[----:B------:R-:W-:-:S07]  /*f9f0*/  IMAD.MOV.U32 R15, RZ, RZ, -0x1 ;  /* 0xffffffffff0f7424 */ /* 0x000fce00078e00ff */
[----:B01----:R-:W-:Y:S05]  /*fa00*/  WARPSYNC.COLLECTIVE R15, `(.L_x_2342) ;  /* 0x000000000f087348 */ /* 0x003fea0003c00000 */
[----:B------:R2:W3:Y:S02]  /*fa10*/  SHFL.IDX P6, R14, R13, R12, R11 ;  /* 0x0000000c0d0e7389 */ /* 0x0004e400000c000b */
[----:B0123--:R-:W-:Y:S01]  /*fa20*/  ENDCOLLECTIVE ;  /* 0x000000000000791b */ /* 0x00ffe20003800000 */
.L_x_2342:
[----:B------:R-:W-:Y:S05]  /*fa30*/  BSYNC B0 ;  /* 0x0000000000007941 */ /* 0x000fea0003800000 */
.L_x_2341:
[----:B------:R-:W-:Y:S01]  /*fa40*/  IMAD.MOV.U32 R13, RZ, RZ, R17 ;  /* 0x000000ffff0d7224 */ /* 0x000fe200078e0011 */
[----:B------:R-:W-:Y:S01]  /*fa50*/  MOV R15, 0xffffffff ;  /* 0xffffffff000f7802 */ /* 0x000fe20000000f00 */
[----:B------:R-:W-:Y:S01]  /*fa60*/  IMAD.MOV.U32 R12, RZ, RZ, RZ ;  /* 0x000000ffff0c7224 */ /* 0x000fe200078e00ff */
[----:B------:R-:W-:Y:S01]  /*fa70*/  MOV R5, R14 ;  /* 0x0000000e00057202 */ /* 0x000fe20000000f00 */
[----:B------:R-:W-:Y:S01]  /*fa80*/  IMAD.MOV.U32 R11, RZ, RZ, 0x181f ;  /* 0x0000181fff0b7424 */ /* 0x000fe200078e00ff */
[C---:B------:R-:W-:Y:S02]  /*fa90*/  LOP3.LUT R3, R32.reuse, 0x1, RZ, 0xc0, !PT ;  /* 0x0000000120037812 */ /* 0x040fe400078ec0ff */
[----:B------:R-:W-:-:S13]  /*faa0*/  LOP3.LUT P0, RZ, R32, 0x2, RZ, 0xc0, !PT ;  /* 0x0000000220ff7812 */ /* 0x000fda000780c0ff */
[----:B------:R-:W-:Y:S05]  /*fab0*/  WARPSYNC.COLLECTIVE R15, `(.L_x_2343) ;  /* 0x000000000f087348 */ /* 0x000fea0003c00000 */
[----:B------:R0:W1:Y:S02]  /*fac0*/  SHFL.IDX P6, R14, R13, R12, R11 ;  /* 0x0000000c0d0e7389 */ /* 0x00006400000c000b */
[----:B01----:R-:W-:Y:S01]  /*fad0*/  ENDCOLLECTIVE ;  /* 0x000000000000791b */ /* 0x003fe20003800000 */
.L_x_2343:
[----:B------:R-:W-:Y:S02]  /*fae0*/  ISETP.NE.U32.AND P1, PT, R3, 0x1, PT ;  /* 0x000000010300780c */ /* 0x000fe40003f25070 */
[C---:B------:R-:W-:Y:S02]  /*faf0*/  ISETP.LT.OR P3, PT, R23.reuse, 0x1, !P0 ;  /* 0x000000011700780c */ /* 0x040fe40004761670 */
[----:B------:R-:W-:Y:S02]  /*fb00*/  ISETP.LT.OR P2, PT, R23, 0x1, P1 ;  /* 0x000000011700780c */ /* 0x000fe40000f41670 */
[----:B------:R-:W-:Y:S01]  /*fb10*/  LEA R3, R37, UR46, 0x1 ;  /* 0x0000002e25037c11 */ /* 0x000fe2000f8e08ff */
[----:B------:R-:W-:Y:S02]  /*fb20*/  IMAD.MOV.U32 R13, RZ, RZ, R18 ;  /* 0x000000ffff0d7224 */ /* 0x000fe400078e0012 */
[----:B------:R-:W-:Y:S02]  /*fb30*/  IMAD.MOV.U32 R12, RZ, RZ, 0x1 ;  /* 0x00000001ff0c7424 */ /* 0x000fe400078e00ff */
[----:B------:R-:W-:-:S07]  /*fb40*/  IMAD.MOV.U32 R4, RZ, RZ, R14 ;  /* 0x000000ffff047224 */ /* 0x000fce00078e000e */
[----:B------:R-:W-:Y:S05]  /*fb50*/  WARPSYNC.COLLECTIVE R15, `(.L_x_2344) ;  /* 0x000000000f087348 */ /* 0x000fea0003c00000 */
[----:B------:R0:W1:Y:S02]  /*fb60*/  SHFL.IDX P6, R14, R13, R12, R11 ;  /* 0x0000000c0d0e7389 */ /* 0x00006400000c000b */
[----:B01----:R-:W-:Y:S01]  /*fb70*/  ENDCOLLECTIVE ;  /* 0x000000000000791b */ /* 0x003fe20003800000 */
.L_x_2344:
        /* <DEDUP_REMOVED lines=13> */
.L_x_2345:
[----:B------:R-:W-:Y:S01]  /*fc50*/  IMAD.MOV.U32 R5, RZ, RZ, R6 ;  /* 0x000000ffff057224 */ /* 0x000fe200078e0006 */
[----:B------:R-:W-:Y:S01]  /*fc60*/  MOV R13, R18 ;  /* 0x00000012000d7202 */ /* 0x000fe20000000f00 */
[----:B------:R-:W-:Y:S02]  /*fc70*/  IMAD.MOV.U32 R12, RZ, RZ, 0x2 ;  /* 0x00000002ff0c7424 */ /* 0x000fe400078e00ff */
[----:B------:R-:W-:-:S07]  /*fc80*/  IMAD.MOV.U32 R4, RZ, RZ, R14 ;  /* 0x000000ffff047224 */ /* 0x000fce00078e000e */
[----:B------:R-:W-:Y:S05]  /*fc90*/  WARPSYNC.COLLECTIVE R15, `(.L_x_2346) ;  /* 0x000000000f087348 */ /* 0x000fea0003c00000 */
[----:B------:R0:W1:Y:S02]  /*fca0*/  SHFL.IDX P6, R14, R13, R12, R11 ;  /* 0x0000000c0d0e7389 */ /* 0x00006400000c000b */
[----:B01----:R-:W-:Y:S01]  /*fcb0*/  ENDCOLLECTIVE ;  /* 0x000000000000791b */ /* 0x003fe20003800000 */
.L_x_2346:
        /* <DEDUP_REMOVED lines=13> */
.L_x_2347:
[----:B------:R-:W-:Y:S02]  /*fd90*/  IMAD.MOV.U32 R5, RZ, RZ, R20 ;  /* 0x000000ffff057224 */ /* 0x000fe400078e0014 */
[----:B------:R-:W-:Y:S01]  /*fda0*/  IMAD.MOV.U32 R13, RZ, RZ, R18 ;  /* 0x000000ffff0d7224 */ /* 0x000fe200078e0012 */
[----:B------:R-:W-:Y:S02]  /*fdb0*/  MOV R12, 0x3 ;  /* 0x00000003000c7802 */ /* 0x000fe40000000f00 */
[----:B------:R-:W-:-:S07]  /*fdc0*/  MOV R10, R14 ;  /* 0x0000000e000a7202 */ /* 0x000fce0000000f00 */
[----:B------:R-:W-:Y:S05]  /*fdd0*/  WARPSYNC.COLLECTIVE R15, `(.L_x_2348) ;  /* 0x000000000f087348 */ /* 0x000fea0003c00000 */
[----:B------:R0:W1:Y:S02]  /*fde0*/  SHFL.IDX P6, R14, R13, R12, R11 ;  /* 0x0000000c0d0e7389 */ /* 0x00006400000c000b */
[----:B01----:R-:W-:Y:S01]  /*fdf0*/  ENDCOLLECTIVE ;  /* 0x000000000000791b */ /* 0x003fe20003800000 */
.L_x_2348:
[----:B------:R-:W-:Y:S02]  /*fe00*/  IMAD.MOV.U32 R4, RZ, RZ, R10 ;  /* 0x000000ffff047224 */ /* 0x000fe400078e000a */
[----:B------:R-:W-:Y:S02]  /*fe10*/  IMAD.MOV.U32 R10, RZ, RZ, RZ ;  /* 0x000000ffff0a7224 */ /* 0x000fe400078e00ff */
        /* <DEDUP_REMOVED lines=13> */
.L_x_2349:
[----:B------:R-:W-:Y:S02]  /*fef0*/  IMAD.MOV.U32 R5, RZ, RZ, R7 ;  /* 0x000000ffff057224 */ /* 0x000fe400078e0007 */
[----:B------:R-:W-:Y:S02]  /*ff00*/  IMAD.MOV.U32 R13, RZ, RZ, R18 ;  /* 0x000000ffff0d7224 */ /* 0x000fe400078e0012 */
[----:B------:R-:W-:Y:S02]  /*ff10*/  IMAD.MOV.U32 R12, RZ, RZ, 0x4 ;  /* 0x00000004ff0c7424 */ /* 0x000fe400078e00ff */
[----:B------:R-:W-:-:S07]  /*ff20*/  IMAD.MOV.U32 R22, RZ, RZ, R14 ;  /* 0x000000ffff167224 */ /* 0x000fce00078e000e */
[----:B------:R-:W-:Y:S05]  /*ff30*/  WARPSYNC.COLLECTIVE R15, `(.L_x_2350) ;  /* 0x000000000f087348 */ /* 0x000fea0003c00000 */
[----:B------:R0:W1:Y:S02]  /*ff40*/  SHFL.IDX P6, R14, R13, R12, R11 ;  /* 0x0000000c0d0e7389 */ /* 0x00006400000c000b */
[----:B01----:R-:W-:Y:S01]  /*ff50*/  ENDCOLLECTIVE ;  /* 0x000000000000791b */ /* 0x003fe20003800000 */
.L_x_2350:
        /* <DEDUP_REMOVED lines=14> */
.L_x_2351:
[----:B------:R-:W-:Y:S01]  /*10040*/  MOV R5, R19 ;  /* 0x0000001300057202 */ /* 0x000fe20000000f00 */
[----:B------:R-:W-:Y:S02]  /*10050*/  IMAD.MOV.U32 R13, RZ, RZ, R18 ;  /* 0x000000ffff0d7224 */ /* 0x000fe400078e0012 */
[----:B------:R-:W-:Y:S02]  /*10060*/  IMAD.MOV.U32 R12, RZ, RZ, 0x5 ;  /* 0x00000005ff0c7424 */ /* 0x000fe400078e00ff */
[----:B------:R-:W-:-:S07]  /*10070*/  IMAD.MOV.U32 R24, RZ, RZ, R14 ;  /* 0x000000ffff187224 */ /* 0x000fce00078e000e */
[----:B------:R-:W-:Y:S05]  /*10080*/  WARPSYNC.COLLECTIVE R15, `(.L_x_2352) ;  /* 0x000000000f087348 */ /* 0x000fea0003c00000 */
[----:B------:R0:W1:Y:S02]  /*10090*/  SHFL.IDX P6, R14, R13, R12, R11 ;  /* 0x0000000c0d0e7389 */ /* 0x00006400000c000b */
[----:B01----:R-:W-:Y:S01]  /*100a0*/  ENDCOLLECTIVE ;  /* 0x000000000000791b */ /* 0x003fe20003800000 */
.L_x_2352:
[----:B------:R-:W-:-:S04]  /*100b0*/  IMAD.MOV.U32 R4, RZ, RZ, R24 ;  /* 0x000000ffff047224 */ /* 0x000fc800078e0018 */
[----:B------:R-:W-:-:S05]  /*100c0*/  IMAD.WIDE.U32 R4, R27, 0x2, R4 ;  /* 0x000000021b047825 */ /* 0x000fca00078e0004 */
[----:B------:R-:W-:Y:S01]  /*100d0*/  @!PT LDS RZ, [RZ] ;  /* 0x00000000fffff984 */ /* 0x000fe20000000800 */
[----:B------:R-:W-:Y:S01]  /*100e0*/  @!PT LDS RZ, [RZ] ;  /* 0x00000000fffff984 */ /* 0x000fe20000000800 */
[----:B------:R-:W-:Y:S01]  /*100f0*/  @!PT LDS RZ, [RZ] ;  /* 0x00000000fffff984 */ /* 0x000fe20000000800 */
[----:B------:R0:W-:Y:S01]  /*10100*/  LDGSTS.E.BYPASS.LTC128B.128 [R3+0x2400], desc[UR36][R4.64], !P2 ;  /* 0x0240000004037fae */ /* 0x0001e2000d101d64 */
[----:B------:R-:W-:-:S03]  /*10110*/  MOV R13, R17 ;  /* 0x00000011000d7202 */ /* 0x000fc60000000f00 */
[----:B------:R0:W-:Y:S01]  /*10120*/  LDGSTS.E.BYPASS.LTC128B.128 [R3+0x5400], desc[UR36][R4.64+0x80], !P3 ;  /* 0x0540008004037fae */ /* 0x0001e2000d901d64 */
[----:B------:R-:W-:-:S07]  /*10130*/  IMAD.MOV.U32 R18, RZ, RZ, R14 ;  /* 0x000000ffff127224 */ /* 0x000fce00078e000e */
[----:B0-----:R-:W-:Y:S05]  /*10140*/  WARPSYNC.COLLECTIVE R15, `(.L_x_2353) ;  /* 0x000000000f087348 */ /* 0x001fea0003c00000 */
[----:B------:R1:W2:Y:S02]  /*10150*/  SHFL.IDX P6, R14, R13, R12, R11 ;  /* 0x0000000c0d0e7389 */ /* 0x0002a400000c000b */
[----:B012---:R-:W-:Y:S01]  /*10160*/  ENDCOLLECTIVE ;  /* 0x000000000000791b */ /* 0x007fe20003800000 */
.L_x_2353:
[----:B------:R-:W-:Y:S05]  /*10170*/  BRA `(.L_x_2354) ;  /* 0xffffffcc00407947 */ /* 0x000fea000383ffff */
.L_x_2264:
[----:B0-----:R0:W1:Y:S02]  /*10180*/  SYNCS.PHASECHK.TRANS64.TRYWAIT P0, [R5+URZ+0x2a820], R10 ;  /* 0x02a8200a050075a7 */ /* 0x001064000800017f */
[----:B-1----:R-:W-:Y:S05]  /*10190*/  @!P0 NANOSLEEP.SYNCS 0x989680 ;  /* 0x009896800000895d */ /* 0x002fea0003900000 */
[----:B------:R-:W1:Y:S02]  /*101a0*/  @!P0 SYNCS.PHASECHK.TRANS64 P0, [R5+URZ+0x2a820], R10 ;  /* 0x02a8200a050085a7 */ /* 0x000e64000800007f */
[----:B-1----:R-:W-:Y:S05]  /*101b0*/  @!P0 BRA `(.L_x_2264) ;  /* 0xfffffffc00f08947 */ /* 0x002fea000383ffff */
[----:B------:R-:W-:Y:S05]  /*101c0*/  BRA `(.L_x_2355) ;  /* 0xffffffcc00b47947 */ /* 0x000fea000383ffff */
.L_x_2265:
[----:B------:R-:W-:Y:S01]  /*101d0*/  BSSY B0, `(.L_x_2356) ;  /* 0x0000008000007945 */ /* 0x000fe20003800000 */
[----:B------:R-:W-:Y:S01]  /*101e0*/  IMAD.MOV.U32 R13, RZ, RZ, R16 ;  /* 0x000000ffff0d7224 */ /* 0x000fe200078e0010 */
[----:B------:R-:W-:Y:S01]  /*101f0*/  MOV R11, 0x1f ;  /* 0x0000001f000b7802 */ /* 0x000fe20000000f00 */
[----:B------:R-:W-:Y:S02]  /*10200*/  IMAD.MOV.U32 R12, RZ, RZ, RZ ;  /* 0x000000ffff0c7224 */ /* 0x000fe400078e00ff */
[----:B------:R-:W-:-:S07]  /*10210*/  IMAD.MOV.U32 R15, RZ, RZ, -0x1 ;  /* 0xffffffffff0f7424 */ /* 0x000fce00078e00ff */
[----:B0----5:R-:W-:Y:S05]  /*10220*/  WARPSYNC.COLLECTIVE R15, `(.L_x_2357) ;  /* 0x000000000f087348 */ /* 0x021fea0003c00000 */
[----:B------:R1:W2:Y:S02]  /*10230*/  SHFL.IDX P6, R14, R13, R12, R11 ;  /* 0x0000000c0d0e7389 */ /* 0x0002a400000c000b */
[----:B012--5:R-:W-:Y:S01]  /*10240*/  ENDCOLLECTIVE ;  /* 0x000000000000791b */ /* 0x027fe20003800000 */
.L_x_2357:
[----:B------:R-:W-:Y:S05]  /*10250*/  BSYNC B0 ;  /* 0x0000000000007941 */ /* 0x000fea0003800000 */
.L_x_2356:
[----:B------:R-:W-:Y:S05]  /*10260*/  BRA `(.L_x_2358) ;  /* 0xffffffcc00987947 */ /* 0x000fea000383ffff */
.L_x_2266:
[----:B------:R-:W-:Y:S01]  /*10270*/  BSSY B0, `(.L_x_2359) ;  /* 0x0000006000007945 */ /* 0x000fe20003800000 */
[----:B------:R-:W-:-:S07]  /*10280*/  IMAD.MOV.U32 R15, RZ, RZ, -0x1 ;  /* 0xffffffffff0f7424 */ /* 0x000fce00078e00ff */
[----:B01---5:R-:W-:Y:S05]  /*10290*/  WARPSYNC.COLLECTIVE R15, `(.L_x_2360) ;  /* 0x000000000f0c7348 */ /* 0x023fea0003c00000 */
[----:B------:R-:W-:Y:S02]  /*102a0*/  ELECT P6, UR62, PT ;  /* 0x00000000003e782f */ /* 0x000fe400038c0000 */
[----:B------:R-:W-:Y:S01]  /*102b0*/  MOV R14, UR62 ;  /* 0x0000003e000e7c02 */ /* 0x000fe20008000f00 */
[----:B01---5:R-:W-:Y:S10]  /*102c0*/  ENDCOLLECTIVE ;  /* 0x000000000000791b */ /* 0x023ff40003800000 */
.L_x_2360:
[----:B------:R-:W-:Y:S05]  /*102d0*/  BSYNC B0 ;  /* 0x0000000000007941 */ /* 0x000fea0003800000 */
.L_x_2359:
[----:B------:R-:W-:Y:S05]  /*102e0*/  BRA `(.L_x_2361) ;  /* 0xffffffcc008c7947 */ /* 0x000fea000383ffff */
.L_x_2268:
[----:B--2---:R2:W3:Y:S02]  /*102f0*/  SYNCS.PHASECHK.TRANS64.TRYWAIT P1, [R6+URZ+0x2a840], R3 ;  /* 0x02a84003060075a7 */ /* 0x0044e4000802017f */
[----:B---3--:R-:W-:Y:S05]  /*10300*/  @!P1 NANOSLEEP.SYNCS 0x989680 ;  /* 0x009896800000995d */ /* 0x008fea0003900000 */
[----:B------:R-:W3:Y:S02]  /*10310*/  @!P1 SYNCS.PHASECHK.TRANS64 P1, [R6+URZ+0x2a840], R3 ;  /* 0x02a84003060095a7 */ /* 0x000ee4000802007f */
[----:B---3--:R-:W-:Y:S05]  /*10320*/  @!P1 BRA `(.L_x_2268) ;  /* 0xfffffffc00f09947 */ /* 0x008fea000383ffff */
[----:B------:R-:W-:Y:S05]  /*10330*/  BRA `(.L_x_2362) ;  /* 0xffffffcc00b07947 */ /* 0x000fea000383ffff */
.L_x_2270:
[----:B0-----:R0:W3:Y:S02]  /*10340*/  SYNCS.PHASECHK.TRANS64.TRYWAIT P1, [R5+URZ+0x2a840], R0 ;  /* 0x02a84000050075a7 */ /* 0x0010e4000802017f */
[----:B---3--:R-:W-:Y:S05]  /*10350*/  @!P1 NANOSLEEP.SYNCS 0x989680 ;  /* 0x009896800000995d */ /* 0x008fea0003900000 */
[----:B------:R-:W3:Y:S02]  /*10360*/  @!P1 SYNCS.PHASECHK.TRANS64 P1, [R5+URZ+0x2a840], R0 ;  /* 0x02a84000050095a7 */ /* 0x000ee4000802007f */
[----:B---3--:R-:W-:Y:S05]  /*10370*/  @!P1 BRA `(.L_x_2270) ;  /* 0xfffffffc00f09947 */ /* 0x008fea000383ffff */
[----:B------:R-:W-:Y:S05]  /*10380*/  BRA `(.L_x_2363) ;  /* 0xffffffcc00bc7947 */ /* 0x000fea000383ffff */
.L_x_2272:
[----:B---3--:R3:W4:Y:S02]  /*10390*/  SYNCS.PHASECHK.TRANS64.TRYWAIT P1, [R6+URZ+0x2a860], R3 ;  /* 0x02a86003060075a7 */ /* 0x008724000802017f */
[----:B----4-:R-:W-:Y:S05]  /*103a0*/  @!P1 NANOSLEEP.SYNCS 0x989680 ;  /* 0x009896800000995d */ /* 0x010fea0003900000 */
[----:B------:R-:W4:Y:S02]  /*103b0*/  @!P1 SYNCS.PHASECHK.TRANS64 P1, [R6+URZ+0x2a860], R3 ;  /* 0x02a86003060095a7 */ /* 0x000f24000802007f */
[----:B----4-:R-:W-:Y:S05]  /*103c0*/  @!P1 BRA `(.L_x_2272) ;  /* 0xfffffffc00f09947 */ /* 0x010fea000383ffff */
[----:B------:R-:W-:Y:S05]  /*103d0*/  BRA `(.L_x_2364) ;  /* 0xffffffcc00b87947 */ /* 0x000fea000383ffff */
.L_x_2365:
        /* <DEDUP_REMOVED lines=10> */
.L_x_15637:


//--------------------- .text._ZN7cutlass13device_kernelIN5flash11enable_sm90INS1_16FlashAttnFwdSm90INS1_25CollectiveMainloopFwdSm90ILi2EN4cute5tupleIJNS5_1CILi1EEES8_S8_EEENS6_IJNS7_ILi128EEENS7_ILi96EEENS7_ILi192EEEEEELi128ENS_10bfloat16_tEfNS_4arch4Sm90ELb1ELb0ELb0ELb1ELb1ELb0ELb0ELb1ELb1ELb1ELb1ELb0EEENS1_21CollectiveEpilogueFwdINS6_IJSA_SA_SB_EEES9_SE_SG_Li256ELb1ELb1ELb1ELb0EEENS1_36VarlenDynamicPersistentTileSchedulerILi128ELi96ELi256ELi128ELb1ELb1ELb1ELb1ELb1ELb1EEEEEEEEEvNT_6ParamsE --------------------------
	.section	.text._ZN7cutlass13device_kernelIN5flash11enable_sm90INS1_16FlashAttnFwdSm90INS1_25CollectiveMainloopFwdSm90ILi2EN4cute5tupleIJNS5_1CILi1EEES8_S8_EEENS6_IJNS7_ILi128EEENS7_ILi96EEENS7_ILi192EEEEEELi128ENS_10bfloat16_tEfNS_4arch4Sm90ELb1ELb0ELb0ELb1ELb1ELb0ELb0ELb1ELb1ELb1ELb1ELb0EEENS1_21CollectiveEpilogueFwdINS6_IJSA_SA_SB_EEES9_SE_SG_Li256ELb1ELb1ELb1ELb0EEENS1_36VarlenDynamicPersistentTileSchedulerILi128ELi96ELi256ELi128ELb1ELb1ELb1ELb1ELb1ELb1EEEEEEEEEvNT_6ParamsE,"ax",@progbits
	.align	128
.text._ZN7cutlass13device_kernelIN5flash11enable_sm90INS1_16FlashAttnFwdSm90INS1_25CollectiveMainloopFwdSm90ILi2EN4cute5tupleIJNS5_1CILi1EEES8_S8_EEENS6_IJNS7_ILi128EEENS7_ILi96EEENS7_ILi192EEEEEELi128ENS_10bfloat16_tEfNS_4arch4Sm90ELb1ELb0ELb0ELb1ELb1ELb0ELb0ELb1ELb1ELb1ELb1ELb0EEENS1_21CollectiveEpilogueFwdINS6_IJSA_SA_SB_EEES9_SE_SG_Li256ELb1ELb1ELb1ELb0EEENS1_36VarlenDynamicPersistentTileSchedulerILi128ELi96ELi256ELi128ELb1ELb1ELb1ELb1ELb1ELb1EEEEEEEEEvNT_6ParamsE:
        .type           _ZN7cutlass13device_kernelIN5flash11enable_sm90INS1_16FlashAttnFwdSm90INS1_25CollectiveMainloopFwdSm90ILi2EN4cute5tupleIJNS5_1CILi1EEES8_S8_EEENS6_IJNS7_ILi128EEENS7_ILi96EEENS7_ILi192EEEEEELi128ENS_10bfloat16_tEfNS_4arch4Sm90ELb1ELb0ELb0ELb1ELb1ELb0ELb0ELb1ELb1ELb1ELb1ELb0EEENS1_21CollectiveEpilogueFwdINS6_IJSA_SA_SB_EEES9_SE_SG_Li256ELb1ELb1ELb1ELb0EEENS1_36VarlenDynamicPersistentTileSchedulerILi128ELi96ELi256ELi128ELb1ELb1ELb1ELb1ELb1ELb1EEEEEEEEEvNT_6ParamsE,@function
        .size           _ZN7cutlass13device_kernelIN5flash11enable_sm90INS1_16FlashAttnFwdSm90INS1_25CollectiveMainloopFwdSm90ILi2EN4cute5tupleIJNS5_1CILi1EEES8_S8_EEENS6_IJNS7_ILi128EEENS7_ILi96EEENS7_ILi192EEEEEELi128ENS_10bfloat16_tEfNS_4arch4Sm90ELb1ELb0ELb0ELb1ELb1ELb0ELb0ELb1ELb1ELb1ELb1ELb0EEENS1_21CollectiveEpilogueFwdINS6_IJSA_SA_SB_EEES9_SE_SG_Li256ELb1ELb1ELb1ELb0EEENS1_36VarlenDynamicPersistentTileSchedulerILi128ELi96ELi256ELi128ELb1ELb1ELb1ELb1ELb1ELb1EEEEEEEEEvNT_6ParamsE,(.L_x_15638 - _ZN7cutlass13device_kernelIN5flash11enable_sm90INS1_16FlashAttnFwdSm90INS1_25CollectiveMainloopFwdSm90ILi2EN4cute5tupleIJNS5_1CILi1EEES8_S8_EEENS6_IJNS7_ILi128EEENS7_ILi96EEENS7_ILi192EEEEEELi128ENS_10bfloat16_tEfNS_4arch4Sm90ELb1ELb0ELb0ELb1ELb1ELb0ELb0ELb1ELb1ELb1ELb1ELb0EEENS1_21CollectiveEpilogueFwdINS6_IJSA_SA_SB_EEES9_SE_SG_Li256ELb1ELb1ELb1ELb0EEENS1_36VarlenDynamicPersistentTileSchedulerILi128ELi96ELi256ELi128ELb1ELb1ELb1ELb1ELb1ELb1EEEEEEEEEvNT_6ParamsE)
        .other          _ZN7cutlass13device_kernelIN5flash11enable_sm90INS1_16FlashAttnFwdSm90INS1_25CollectiveMainloopFwdSm90ILi2EN4cute5tupleIJNS5_1CILi1EEES8_S8_EEENS6_IJNS7_ILi128EEENS7_ILi96EEENS7_ILi192EEEEEELi128ENS_10bfloat16_tEfNS_4arch4Sm90ELb1ELb0ELb0ELb1ELb1ELb0ELb0ELb1ELb1ELb1ELb1ELb0EEENS1_21CollectiveEpilogueFwdINS6_IJSA_SA_SB_EEES9_SE_SG_Li256ELb1ELb1ELb1ELb0EEENS1_36VarlenDynamicPersistentTileSchedulerILi128ELi96ELi256ELi128ELb1ELb1ELb1ELb1ELb1ELb1EEEEEEEEEvNT_6ParamsE,@"STO_CUDA_ENTRY STV_DEFAULT"
_ZN7cutlass13device_kernelIN5flash11enable_sm90INS1_16FlashAttnFwdSm90INS1_25CollectiveMainloopFwdSm90ILi2EN4cute5tupleIJNS5_1CILi1EEES8_S8_EEENS6_IJNS7_ILi128EEENS7_ILi96EEENS7_ILi192EEEEEELi128ENS_10bfloat16_tEfNS_4arch4Sm90ELb1ELb0ELb0ELb1ELb1ELb0ELb0ELb1ELb1ELb1ELb1ELb0EEENS1_21CollectiveEpilogueFwdINS6_IJSA_SA_SB_EEES9_SE_SG_Li256ELb1ELb1ELb1ELb0EEENS1_36VarlenDynamicPersistentTileSchedulerILi128ELi96ELi256ELi128ELb1ELb1ELb1ELb1ELb1ELb1EEEEEEEEEvNT_6ParamsE:
        /* <DEDUP_REMOVED lines=45> */
.L_x_2366:
        /* <DEDUP_REMOVED lines=22> */
.L_x_2367:
        /* <DEDUP_REMOVED lines=18> */
.L_x_2368:
        /* <DEDUP_REMOVED lines=22> */
.L_x_2369:
        /* <DEDUP_REMOVED lines=23> */
.L_x_2370:
        /* <DEDUP_REMOVED lines=10> */
.L_x_2372:
        /* <DEDUP_REMOVED lines=23> */
[----:B------:R-:W-:Y:S02]  /*0a30*/  LEA.HI R0, R3, R204, RZ, 0x4 ;  /* 0x000000cc03007211 */ /* 0x000fe400078f20ff */
[----:B------:R-:W-:Y:S02]  /*0a40*/  LOP3.LUT R7, R5, 0xffffff80, RZ, 0xc0, !PT ;  /* 0xffffff8005077812 */ /* 0x000fe400078ec0ff */
[----:B------:R-:W-:Y:S02]  /*0a50*/  SHF.R.S32.HI R9, RZ, 0x4, R0 ;  /* 0x00000004ff097819 */ /* 0x000fe40000011400 */
[----:B------:R-:W-:Y:S01]  /*0a60*/  SHF.R.S32.HI R198, RZ, 0x7, R5 ;  /* 0x00000007ffc67819 */ /* 0x000fe20000011405 */
[----:B------:R-:W-:Y:S01]  /*0a70*/  IMAD.IADD R182, R204, 0x1, -R7 ;  /* 0x00000001ccb67824 */ /* 0x000fe200078e0a07 */
[----:B------:R-:W-:-:S02]  /*0a80*/  LOP3.LUT R7, R0, 0x3fffff0, RZ, 0xc0, !PT ;  /* 0x03fffff000077812 */ /* 0x000fc400078ec0ff */
[----:B------:R-:W-:Y:S02]  /*0a90*/  LEA.HI R0, R0, R9, RZ, 0x1 ;  /* 0x0000000900007211 */ /* 0x000fe400078f08ff */
[----:B------:R-:W-:Y:S01]  /*0aa0*/  SHF.R.S32.HI R11, RZ, 0x1f, R182 ;  /* 0x0000001fff0b7819 */ /* 0x000fe200000114b6 */
[----:B------:R-:W-:Y:S01]  /*0ab0*/  IMAD.IADD R7, R204, 0x1, -R7 ;  /* 0x00000001cc077824 */ /* 0x000fe200078e0a07 */
[----:B------:R-:W-:Y:S02]  /*0ac0*/  LOP3.LUT R0, R0, 0x1ffffffe, RZ, 0xc0, !PT ;  /* 0x1ffffffe00007812 */ /* 0x000fe400078ec0ff */
[----:B------:R-:W-:Y:S02]  /*0ad0*/  LEA.HI R4, R11, R182, RZ, 0x2 ;  /* 0x000000b60b047211 */ /* 0x000fe400078f10ff */
[----:B------:R-:W-:Y:S01]  /*0ae0*/  LEA.HI R5, R5, R198, RZ, 0x1 ;  /* 0x000000c605057211 */ /* 0x000fe200078f08ff */
[----:B------:R-:W-:Y:S01]  /*0af0*/  IMAD.IADD R0, R9, 0x1, -R0 ;  /* 0x0000000109007824 */ /* 0x000fe200078e0a00 */
[----:B------:R-:W-:-:S02]  /*0b00*/  SHF.R.S32.HI R6, RZ, 0x2, R4 ;  /* 0x00000002ff067819 */ /* 0x000fc40000011404 */
[----:B------:R-:W-:Y:S02]  /*0b10*/  SHF.R.S32.HI R13, RZ, 0x1f, R4 ;  /* 0x0000001fff0d7819 */ /* 0x000fe40000011404 */
[----:B------:R-:W-:Y:S02]  /*0b20*/  LEA.HI R11, R11, R182, RZ, 0x5 ;  /* 0x000000b60b0b7211 */ /* 0x000fe400078f28ff */
[----:B------:R-:W-:Y:S02]  /*0b30*/  LEA.HI R13, R13, R6, RZ, 0x3 ;  /* 0x000000060d0d7211 */ /* 0x000fe400078f18ff */
[----:B------:R-:W-:Y:S02]  /*0b40*/  SHF.R.S32.HI R11, RZ, 0x5, R11 ;  /* 0x00000005ff0b7819 */ /* 0x000fe4000001140b */
[----:B------:R-:W-:-:S05]  /*0b50*/  LOP3.LUT R13, R13, 0xfffffff8, RZ, 0xc0, !PT ;  /* 0xfffffff80d0d7812 */ /* 0x000fca00078ec0ff */
[----:B------:R-:W-:-:S04]  /*0b60*/  IMAD.IADD R6, R6, 0x1, -R13 ;  /* 0x0000000106067824 */ /* 0x000fc800078e0a0d */
[----:B------:R-:W-:Y:S01]  /*0b70*/  IMAD R6, R11, 0x10, R6 ;  /* 0x000000100b067824 */ /* 0x000fe200078e0206 */
[----:B--2---:R-:W-:Y:S02]  /*0b80*/  R2UR UR4, R2 ;  /* 0x00000000020472ca */ /* 0x004fe400000e0000 */
[----:B------:R-:W-:-:S05]  /*0b90*/  LEA.HI R2, R3, R204, RZ, 0x5 ;  /* 0x000000cc03027211 */ /* 0x000fca00078f28ff */
[----:B------:R-:W-:-:S05]  /*0ba0*/  IMAD.SHL.U32 R2, R2, 0x20, RZ ;  /* 0x0000002002027824 */ /* 0x000fca00078e00ff */
[----:B------:R-:W-:Y:S01]  /*0bb0*/  LOP3.LUT R2, R2, 0xfffffc00, RZ, 0xc0, !PT ;  /* 0xfffffc0002027812 */ /* 0x000fe200078ec0ff */
[----:B------:R-:W-:-:S03]  /*0bc0*/  ULOP3.LUT UR7, UR4, 0x1, URZ, 0xfc, !UPT ;  /* 0x0000000104077892 */ /* 0x000fc6000f8efc3f */
[----:B------:R-:W-:Y:S01]  /*0bd0*/  UMOV UR4, URZ ;  /* 0x0000003f00047c82 */ /* 0x000fe20008000000 */
[----:B------:R-:W-:Y:S01]  /*0be0*/  IMAD R7, R7, 0x40, R2 ;  /* 0x0000004007077824 */ /* 0x000fe200078e0202 */
[CC--:B------:R-:W-:Y:S01]  /*0bf0*/  LEA.HI R2, R3.reuse, R204.reuse, RZ, 0x2 ;  /* 0x000000cc03027211 */ /* 0x0c0fe200078f10ff */
[----:B------:R-:W-:Y:S01]  /*0c00*/  IMAD.U32 R201, RZ, RZ, UR7 ;  /* 0x00000007ffc97e24 */ /* 0x000fe2000f8e00ff */
[----:B------:R-:W-:Y:S01]  /*0c10*/  LEA.HI R3, R3, R204, RZ, 0x3 ;  /* 0x000000cc03037211 */ /* 0x000fe200078f18ff */
[----:B------:R-:W-:Y:S01]  /*0c20*/  IMAD R200, R0, 0x8, R7 ;  /* 0x0000000800c87824 */ /* 0x000fe200078e0207 */
[----:B------:R-:W-:Y:S01]  /*0c30*/  LOP3.LUT R7, R5, 0x3fffffe, RZ, 0xc0, !PT ;  /* 0x03fffffe05077812 */ /* 0x000fe200078ec0ff */
[----:B------:R-:W-:Y:S01]  /*0c40*/  IMAD.U32 R181, RZ, RZ, UR4 ;  /* 0x00000004ffb57e24 */ /* 0x000fe2000f8e00ff */
[----:B------:R-:W-:Y:S02]  /*0c50*/  LOP3.LUT R5, R3, 0xfffffff8, RZ, 0xc0, !PT ;  /* 0xfffffff803057812 */ /* 0x000fe400078ec0ff */
[----:B------:R-:W-:Y:S01]  /*0c60*/  LOP3.LUT R9, R2, 0xfffffffc, RZ, 0xc0, !PT ;  /* 0xfffffffc02097812 */ /* 0x000fe200078ec0ff */
[----:B------:R-:W-:Y:S01]  /*0c70*/  IMAD.IADD R7, R198, 0x1, -R7 ;  /* 0x00000001c6077824 */ /* 0x000fe200078e0a07 */
[----:B------:R-:W-:Y:S01]  /*0c80*/  SHF.R.S32.HI R180, RZ, 0x3, R3 ;  /* 0x00000003ffb47819 */ /* 0x000fe20000011403 */
[----:B------:R-:W-:Y:S01]  /*0c90*/  IMAD.IADD R22, R204, 0x1, -R5 ;  /* 0x00000001cc167824 */ /* 0x000fe200078e0a05 */
[----:B------:R-:W-:Y:S01]  /*0ca0*/  LOP3.LUT R5, R4, 0x7ffffffc, RZ, 0xc0, !PT ;  /* 0x7ffffffc04057812 */ /* 0x000fe200078ec0ff */
[----:B------:R-:W-:-:S02]  /*0cb0*/  IMAD.IADD R9, R204, 0x1, -R9 ;  /* 0x00000001cc097824 */ /* 0x000fc400078e0a09 */
[----:B------:R-:W-:Y:S02]  /*0cc0*/  IMAD.SHL.U32 R16, R22, 0x8, RZ ;  /* 0x0000000816107824 */ /* 0x000fe400078e00ff */
[----:B------:R-:W-:Y:S01]  /*0cd0*/  IMAD.IADD R5, R182, 0x1, -R5 ;  /* 0x00000001b6057824 */ /* 0x000fe200078e0a05 */
[----:B------:R-:W-:Y:S01]  /*0ce0*/  LEA.HI R0, R9, R9, RZ, 0x1 ;  /* 0x0000000909007211 */ /* 0x000fe200078f08ff */
[----:B------:R-:W-:Y:S01]  /*0cf0*/  VIADD R19, R16, 0x40 ;  /* 0x0000004010137836 */ /* 0x000fe20000000000 */
[----:B------:R-:W-:Y:S01]  /*0d00*/  SHF.R.S32.HI R203, RZ, 0x1f, R16 ;  /* 0x0000001fffcb7819 */ /* 0x000fe20000011410 */
[----:B------:R-:W-:Y:S01]  /*0d10*/  IMAD.SHL.U32 R17, R5, 0x2, RZ ;  /* 0x0000000205117824 */ /* 0x000fe200078e00ff */
[----:B------:R-:W-:Y:S01]  /*0d20*/  LOP3.LUT R0, R0, 0x1ffffffe, RZ, 0xc0, !PT ;  /* 0x1ffffffe00007812 */ /* 0x000fe200078ec0ff */
[----:B------:R-:W-:Y:S01]  /*0d30*/  IMAD R199, R7, 0x40, R6 ;  /* 0x0000004007c77824 */ /* 0x000fe200078e0206 */
[----:B------:R-:W-:Y:S01]  /*0d40*/  SHF.R.S32.HI R202, RZ, 0x1f, R19 ;  /* 0x0000001fffca7819 */ /* 0x000fe20000011413 */
[C---:B------:R-:W-:Y:S01]  /*0d50*/  VIADD R177, R17.reuse, 0x8 ;  /* 0x0000000811b17836 */ /* 0x040fe20000000000 */
[C---:B------:R-:W-:Y:S01]  /*0d60*/  IADD3 R175, R17.reuse, 0x18, RZ ;  /* 0x0000001811af7810 */ /* 0x040fe20007ffe0ff */
[----:B------:R-:W-:-:S02]  /*0d70*/  VIADD R176, R17, 0x10 ;  /* 0x0000001011b07836 */ /* 0x000fc40000000000 */
        /* <DEDUP_REMOVED lines=25> */
[----:B------:R-:W-:-:S02]  /*0f10*/  SHF.R.S32.HI R185, RZ, 0x1f, R164 ;  /* 0x0000001fffb97819 */ /* 0x000fc400000114a4 */
[----:B------:R-:W-:Y:S01]  /*0f20*/  SHF.R.S32.HI R184, RZ, 0x1f, R163 ;  /* 0x0000001fffb87819 */ /* 0x000fe200000114a3 */
[----:B------:R-:W-:Y:S01]  /*0f30*/  IMAD R18, R0, 0x8, R199 ;  /* 0x0000000800127824 */ /* 0x000fe200078e02c7 */
[----:B------:R-:W-:-:S07]  /*0f40*/  SHF.R.S32.HI R183, RZ, 0x1f, R162 ;  /* 0x0000001fffb77819 */ /* 0x000fce00000114a2 */
.L_x_2436:
[----:B01-34-:R-:W0:Y:S01]  /*0f50*/  LDC.64 R2, c[0x0][0xc88] ;  /* 0x00032200ff027b82 */ /* 0x01be220000000a00 */
[----:B------:R-:W-:Y:S01]  /*0f60*/  ULDC.64 UR8, c[0x0][0xa28] ;  /* 0x00028a0000087ab9 */ /* 0x000fe20000000a00 */
[----:B------:R-:W-:Y:S01]  /*0f70*/  ULDC.64 UR10, c[0x0][0xa18] ;  /* 0x00028600000a7ab9 */ /* 0x000fe20000000a00 */
[----:B0-----:R-:W-:-:S06]  /*0f80*/  IMAD.WIDE R2, R27, 0x4, R2 ;  /* 0x000000041b027825 */ /* 0x001fcc00078e0202 */
[----:B--2---:R-:W2:Y:S01]  /*0f90*/  LDG.E R2, desc[UR36][R2.64] ;  /* 0x0000002402027981 */ /* 0x004ea2000c1e1900 */
        /* <DEDUP_REMOVED lines=8> */
[----:B------:R-:W-:Y:S01]  /*1020*/  IMAD.U32 R161, RZ, RZ, UR4 ;  /* 0x00000004ffa17e24 */ /* 0x000fe2000f8e00ff */
        /* <DEDUP_REMOVED lines=9> */
[----:B------:R-:W-:Y:S01]  /*10c0*/  ULDC UR4, c[0x0][0x424] ;  /* 0x0001090000047ab9 */ /* 0x000fe20000000800 */
[----:B------:R-:W-:Y:S01]  /*10d0*/  ULDC UR7, c[0x0][0x2f0] ;  /* 0x0000bc0000077ab9 */ /* 0x000fe20000000800 */
[----:B------:R-:W-:Y:S01]  /*10e0*/  IMAD.U32 R5, RZ, RZ, UR11 ;  /* 0x0000000bff057e24 */ /* 0x000fe2000f8e00ff */
[----:B------:R-:W2:Y:S01]  /*10f0*/  @P0 LDG.E R2, desc[UR36][R2.64] ;  /* 0x0000002402020981 */ /* 0x000ea2000c1e1900 */
[----:B------:R-:W-:Y:S01]  /*1100*/  UISETP.NE.U32.AND UP0, UPT, UR8, URZ, UPT ;  /* 0x0000003f0800728c */ /* 0x000fe2000bf05070 */
[----:B------:R-:W-:Y:S02]  /*1110*/  ULDC.64 UR10, c[0x0][0xa20] ;  /* 0x00028800000a7ab9 */ /* 0x000fe40000000a00 */
[----:B------:R-:W3:Y:S01]  /*1120*/  @P2 LDG.E R4, desc[UR36][R4.64] ;  /* 0x0000002404042981 */ /* 0x000ee2000c1e1900 */
[----:B------:R-:W-:Y:S01]  /*1130*/  UISETP.NE.AND.EX UP0, UPT, UR9, URZ, UPT, UP0 ;  /* 0x0000003f0900728c */ /* 0x000fe2000bf05300 */
[----:B------:R-:W-:Y:S01]  /*1140*/  ISETP.NE.U32.AND P1, PT, RZ, UR10, PT ;  /* 0x0000000aff007c0c */ /* 0x000fe2000bf25070 */
[----:B------:R-:W-:-:S02]  /*1150*/  ULOP3.LUT UR8, UR5, 0xffff, URZ, 0xc0, !UPT ;  /* 0x0000ffff05087892 */ /* 0x000fc4000f8ec03f */
[----:B------:R-:W-:Y:S01]  /*1160*/  USEL UR4, UR4, 0x1, UP0 ;  /* 0x0000000104047887 */ /* 0x000fe20008000000 */
[----:B------:R-:W-:Y:S01]  /*1170*/  ISETP.NE.AND.EX P1, PT, RZ, UR11, PT, P1 ;  /* 0x0000000bff007c0c */ /* 0x000fe2000bf25310 */
[----:B------:R-:W-:Y:S02]  /*1180*/  UMOV UR60, URZ ;  /* 0x0000003f003c7c82 */ /* 0x000fe40008000000 */
[----:B------:R-:W-:Y:S01]  /*1190*/  IMAD.U32 R178, RZ, RZ, UR8 ;  /* 0x00000008ffb27e24 */ /* 0x000fe2000f8e00ff */
[----:B------:R-:W-:Y:S01]  /*11a0*/  UIMAD UR4, UR4, UR7, URZ ;  /* 0x00000007040472a4 */ /* 0x000fe2000f8e023f */
[----:B--2---:R-:W-:Y:S02]  /*11b0*/  @P0 R2UR UR60, R2 ;  /* 0x00000000023c02ca */ /* 0x004fe400000e0000 */
[----:B---3--:R-:W-:Y:S01]  /*11c0*/  @P2 R2UR UR42, R4 ;  /* 0x00000000042a22ca */ /* 0x008fe200000e0000 */
[----:B-----5:R-:W-:-:S14]  /*11d0*/  @P2 BRA `(.L_x_2373) ;  /* 0x00000000003c2947 */ /* 0x020fdc0003800000 */
[----:B------:R-:W-:Y:S01]  /*11e0*/  ULDC.64 UR8, c[0x0][0xa00] ;  /* 0x0002800000087ab9 */ /* 0x000fe20000000a00 */
[----:B------:R-:W-:Y:S01]  /*11f0*/  ULDC UR42, c[0x0][0x288] ;  /* 0x0000a200002a7ab9 */ /* 0x000fe20000000800 */
[----:B------:R-:W-:-:S04]  /*1200*/  ISETP.NE.U32.AND P0, PT, RZ, UR8, PT ;  /* 0x00000008ff007c0c */ /* 0x000fc8000bf05070 */
[----:B------:R-:W-:-:S13]  /*1210*/  ISETP.NE.AND.EX P0, PT, RZ, UR9, PT, P0 ;  /* 0x00000009ff007c0c */ /* 0x000fda000bf05300 */
[----:B------:R-:W-:Y:S05]  /*1220*/  @!P0 BRA `(.L_x_2373) ;  /* 0x0000000000288947 */ /* 0x000fea0003800000 */
[----:B------:R-:W-:Y:S01]  /*1230*/  R2UR UR7, R161 ;  /* 0x00000000a10772ca */ /* 0x000fe200000e0000 */
[----:B------:R-:W-:-:S12]  /*1240*/  ULDC.64 UR8, c[0x0][0xa00] ;  /* 0x0002800000087ab9 */ /* 0x000fd80000000a00 */
        /* <DEDUP_REMOVED lines=8> */
.L_x_2373:
[----:B------:R-:W-:Y:S05]  /*12d0*/  @!P1 BRA `(.L_x_2374) ;  /* 0x0000000000249947 */ /* 0x000fea0003800000 */
[----:B------:R-:W-:Y:S02]  /*12e0*/  R2UR UR7, R161 ;  /* 0x00000000a10772ca */ /* 0x000fe400000e0000 */
[----:B------:R-:W-:-:S11]  /*12f0*/  R2UR UR8, R179 ;  /* 0x00000000b30872ca */ /* 0x000fd600000e0000 */
[----:B------:R-:W-:-:S04]  /*1300*/  ULEA UR4, UP0, UR7, UR10, 0x2 ;  /* 0x0000000a07047291 */ /* 0x000fc8000f80103f */
[----:B------:R-:W-:Y:S02]  /*1310*/  ULEA.HI.X UR7, UR7, UR11, UR8, 0x2, UP0 ;  /* 0x0000000b07077291 */ /* 0x000fe400080f1408 */
[----:B------:R-:W-:-:S04]  /*1320*/  IMAD.U32 R2, RZ, RZ, UR4 ;  /* 0x00000004ff027e24 */ /* 0x000fc8000f8e00ff */
[----:B------:R-:W-:-:S05]  /*1330*/  IMAD.U32 R3, RZ, RZ, UR7 ;  /* 0x00000007ff037e24 */ /* 0x000fca000f8e00ff */
[----:B------:R-:W2:Y:S02]  /*1340*/  LDG.E R2, desc[UR36][R2.64] ;  /* 0x0000002402027981 */ /* 0x000ea4000c1e1900 */
[----:B--2---:R-:W-:Y:S01]  /*1350*/  R2UR UR4, R2 ;  /* 0x00000000020472ca */ /* 0x004fe200000e0000 */
[----:B------:R-:W-:-:S14]  /*1360*/  BRA `(.L_x_2375) ;  /* 0x0000000000387947 */ /* 0x000fdc0003800000 */
.L_x_2374:
[----:B------:R-:W-:Y:S02]  /*1370*/  ULDC.64 UR8, c[0x0][0xa08] ;  /* 0x0002820000087ab9 */ /* 0x000fe40000000a00 */
[----:B------:R-:W-:-:S04]  /*1380*/  ISETP.NE.U32.AND P0, PT, RZ, UR8, PT ;  /* 0x00000008ff007c0c */ /* 0x000fc8000bf05070 */
[----:B------:R-:W-:-:S13]  /*1390*/  ISETP.NE.AND.EX P0, PT, RZ, UR9, PT, P0 ;  /* 0x00000009ff007c0c */ /* 0x000fda000bf05300 */
[----:B------:R-:W-:Y:S05]  /*13a0*/  @!P0 BRA `(.L_x_2375) ;  /* 0x0000000000288947 */ /* 0x000fea0003800000 */
[----:B------:R-:W-:Y:S01]  /*13b0*/  R2UR UR4, R161 ;  /* 0x00000000a10472ca */ /* 0x000fe200000e0000 */
[----:B------:R-:W-:-:S12]  /*13c0*/  ULDC.64 UR8, c[0x0][0xa08] ;  /* 0x0002820000087ab9 */ /* 0x000fd80000000a00 */
[----:B------:R-:W-:-:S06]  /*13d0*/  UIMAD.WIDE UR8, UR4, 0x4, UR8 ;  /* 0x00000004040878a5 */ /* 0x000fcc000f8e0208 */
[----:B------:R-:W-:Y:S01]  /*13e0*/  MOV R2, UR8 ;  /* 0x0000000800027c02 */ /* 0x000fe20008000f00 */
[----:B------:R-:W-:-:S05]  /*13f0*/  IMAD.U32 R3, RZ, RZ, UR9 ;  /* 0x00000009ff037e24 */ /* 0x000fca000f8e00ff */
[----:B------:R-:W2:Y:S04]  /*1400*/  LDG.E R4, desc[UR36][R2.64] ;  /* 0x0000002402047981 */ /* 0x000ea8000c1e1900 */
[----:B------:R-:W3:Y:S01]  /*1410*/  LDG.E R0, desc[UR36][R2.64+0x4] ;  /* 0x0000042402007981 */ /* 0x000ee2000c1e1900 */
[----:B--2---:R-:W-:Y:S02]  /*1420*/  R2UR UR4, R4 ;  /* 0x00000000040472ca */ /* 0x004fe400000e0000 */
[----:B---3--:R-:W-:-:S13]  /*1430*/  R2UR UR7, R0 ;  /* 0x00000000000772ca */ /* 0x008fda00000e0000 */
[----:B------:R-:W-:-:S12]  /*1440*/  UIADD3 UR4, -UR4, UR7, URZ ;  /* 0x0000000704047290 */ /* 0x000fd8000fffe13f */
.L_x_2375:
[----:B------:R-:W-:Y:S01]  /*1450*/  ULDC UR7, c[0x0][0x448] ;  /* 0x0001120000077ab9 */ /* 0x000fe20000000800 */
[----:B------:R-:W-:Y:S02]  /*1460*/  USHF.L.U32 UR43, UR6, 0x7, URZ ;  /* 0x00000007062b7899 */ /* 0x000fe4000800063f */
[----:B------:R-:W-:Y:S02]  /*1470*/  UISETP.NE.AND UP0, UPT, UR7, 0x1, UPT ;  /* 0x000000010700788c */ /* 0x000fe4000bf05270 */
[----:B------:R-:W-:Y:S02]  /*1480*/  UIADD3 UR8, UR43, 0x7f, URZ ;  /* 0x0000007f2b087890 */ /* 0x000fe4000fffe03f */
[----:B------:R-:W-:Y:S02]  /*1490*/  UIADD3 UR60, -UR60, UR4, URZ ;  /* 0x000000043c3c7290 */ /* 0x000fe4000fffe13f */
[----:B------:R-:W-:-:S05]  /*14a0*/  UP2UR UR4, UPR, URZ, 0x1 ;  /* 0x000000013f047883 */ /* 0x000fca0008000000 */
[----:B------:R-:W-:Y:S01]  /*14b0*/  @UP0 ULDC UR6, c[0x0][0x44c] ;  /* 0x0001130000060ab9 */ /* 0x000fe20000000800 */
[----:B------:R-:W-:Y:S01]  /*14c0*/  @UP0 ULDC UR9, c[0x0][0x450] ;  /* 0x0001140000090ab9 */ /* 0x000fe20000000800 */
[----:B------:R-:W-:Y:S01]  /*14d0*/  UIMAD.WIDE.U32 UR6, UR8, UR6, URZ ;  /* 0x00000006080672a5 */ /* 0x000fe2000f8e003f */
[----:B------:R-:W-:Y:S01]  /*14e0*/  IMAD.U32 R170, RZ, RZ, UR4 ;  /* 0x00000004ffaa7e24 */ /* 0x000fe2000f8e00ff */
[----:B------:R-:W-:Y:S02]  /*14f0*/  UIADD3 UR4, UR60, 0x60, -UR42 ;  /* 0x000000603c047890 */ /* 0x000fe4000fffe82a */
[----:B------:R-:W-:Y:S02]  /*1500*/  @UP0 USHF.R.U32.HI UR8, URZ, UR9, UR7 ;  /* 0x000000093f080299 */ /* 0x000fe40008011607 */
[----:B------:R-:W-:Y:S02]  /*1510*/  UIADD3 UR6, UR60, 0x5f, URZ ;  /* 0x0000005f3c067890 */ /* 0x000fe4000fffe03f */
[----:B------:R-:W-:-:S02]  /*1520*/  UIADD3 UR8, UR4, UR8, URZ ;  /* 0x0000000804087290 */ /* 0x000fc4000fffe03f */
[----:B------:R-:W-:Y:S02]  /*1530*/  UIMAD.WIDE UR6, UR6, 0x2aaaaaab, URZ ;  /* 0x2aaaaaab060678a5 */ /* 0x000fe4000f8e023f */
[----:B------:R-:W-:Y:S02]  /*1540*/  UIMAD.WIDE UR8, UR8, 0x2aaaaaab, URZ ;  /* 0x2aaaaaab080878a5 */ /* 0x000fe4000f8e023f */
[----:B------:R-:W-:Y:S02]  /*1550*/  USHF.R.U32.HI UR4, URZ, 0x1f, UR7 ;  /* 0x0000001f3f047899 */ /* 0x000fe40008011607 */
[----:B------:R-:W-:Y:S02]  /*1560*/  USHF.R.U32.HI UR6, URZ, 0x1f, UR9 ;  /* 0x0000001f3f067899 */ /* 0x000fe40008011609 */
[----:B------:R-:W-:Y:S02]  /*1570*/  ULEA.HI.SX32 UR7, UR7, UR4, 0x1c ;  /* 0x0000000407077291 */ /* 0x000fe4000f8fe23f */
[----:B------:R-:W-:-:S02]  /*1580*/  ULEA.HI.SX32 UR6, UR9, UR6, 0x1c ;  /* 0x0000000609067291 */ /* 0x000fc4000f8fe23f */
[----:B------:R-:W-:Y:S02]  /*1590*/  ULOP3.LUT UR4, UR5, 0xff000000, URZ, 0xc0, !UPT ;  /* 0xff00000005047892 */ /* 0x000fe4000f8ec03f */
[----:B------:R-:W-:Y:S02]  /*15a0*/  UISETP.LT.AND UP0, UPT, UR7, UR6, UPT ;  /* 0x000000060700728c */ /* 0x000fe4000bf01270 */
[----:B------:R-:W-:Y:S02]  /*15b0*/  ULOP3.LUT UR5, UR5, 0xff0000, URZ, 0xc0, !UPT ;  /* 0x00ff000005057892 */ /* 0x000fe4000f8ec03f */
[----:B------:R-:W-:Y:S02]  /*15c0*/  USEL UR9, UR7, UR6, UP0 ;  /* 0x0000000607097287 */ /* 0x000fe40008000000 */
[----:B------:R-:W-:Y:S02]  /*15d0*/  USHF.R.U32.HI UR4, URZ, 0x8, UR4 ;  /* 0x000000083f047899 */ /* 0x000fe40008011604 */
[----:B------:R-:W-:-:S02]  /*15e0*/  UISETP.GE.AND UP0, UPT, UR9, 0x1, UPT ;  /* 0x000000010900788c */ /* 0x000fc4000bf06270 */
[----:B------:R-:W-:-:S03]  /*15f0*/  ULEA.HI UR5, UR5, UR4, URZ, 0x10 ;  /* 0x0000000405057291 */ /* 0x000fc6000f8f803f */
[----:B------:R-:W-:Y:S01]  /*1600*/  UMOV UR4, URZ ;  /* 0x0000003f00047c82 */ /* 0x000fe20008000000 */
[----:B------:R-:W-:Y:S01]  /*1610*/  PLOP3.LUT P0, PT, PT, PT, UP0, 0x80, 0x0 ;  /* 0x000000000000781c */ /* 0x000fe20003f0f008 */
[----:B------:R-:W-:Y:S02]  /*1620*/  ULOP3.LUT UR6, UR5, 0xff, URZ, 0xc0, !UPT ;  /* 0x000000ff05067892 */ /* 0x000fe4000f8ec03f */
[----:B------:R-:W-:-:S04]  /*1630*/  USHF.R.U32.HI UR5, URZ, 0x10, UR5 ;  /* 0x000000103f057899 */ /* 0x000fc80008011605 */
[----:B------:R-:W-:Y:S02]  /*1640*/  IMAD.U32 R160, RZ, RZ, UR6 ;  /* 0x00000006ffa07e24 */ /* 0x000fe4000f8e00ff */
[----:B------:R-:W-:-:S04]  /*1650*/  IMAD.U32 R23, RZ, RZ, UR5 ;  /* 0x00000005ff177e24 */ /* 0x000fc8000f8e00ff */
[----:B------:R-:W-:Y:S05]  /*1660*/  @!P0 BRA `(.L_x_2376) ;  /* 0x0000000000948947 */ /* 0x000fea0003800000 */
        /* <DEDUP_REMOVED lines=37> */
.L_x_2376:
[----:B------:R-:W-:Y:S01]  /*18c0*/  R2UR UR5, R160 ;  /* 0x00000000a00572ca */ /* 0x000fe200000e0000 */
[----:B------:R-:W-:Y:S01]  /*18d0*/  IMAD.U32 R0, RZ, RZ, UR9 ;  /* 0x00000009ff007e24 */ /* 0x000fe2000f8e00ff */
[----:B------:R-:W-:Y:S01]  /*18e0*/  PLOP3.LUT P0, PT, PT, PT, PT, 0x80, 0x0 ;  /* 0x000000000000781c */ /* 0x000fe20003f0f070 */
[----:B------:R-:W-:Y:S01]  /*18f0*/  IMAD.U32 R3, RZ, RZ, UR4 ;  /* 0x00000004ff037e24 */ /* 0x000fe2000f8e00ff */
[----:B------:R-:W-:Y:S01]  /*1900*/  CS2R R86, SRZ ;  /* 0x0000000000567805 */ /* 0x000fe2000001ff00 */
[----:B------:R-:W-:Y:S01]  /*1910*/  IMAD.MOV.U32 R96, RZ, RZ, RZ ;  /* 0x000000ffff607224 */ /* 0x000fe200078e00ff */
[----:B------:R-:W-:Y:S02]  /*1920*/  CS2R R84, SRZ ;  /* 0x0000000000547805 */ /* 0x000fe4000001ff00 */
[----:B------:R-:W-:Y:S02]  /*1930*/  CS2R R82, SRZ ;  /* 0x0000000000527805 */ /* 0x000fe4000001ff00 */
[----:B------:R-:W-:-:S02]  /*1940*/  CS2R R80, SRZ ;  /* 0x0000000000507805 */ /* 0x000fc4000001ff00 */
[----:B------:R-:W-:Y:S02]  /*1950*/  CS2R R78, SRZ ;  /* 0x00000000004e7805 */ /* 0x000fe4000001ff00 */
[----:B------:R-:W-:Y:S02]  /*1960*/  CS2R R76, SRZ ;  /* 0x00000000004c7805 */ /* 0x000fe4000001ff00 */
[----:B------:R-:W-:Y:S02]  /*1970*/  CS2R R74, SRZ ;  /* 0x00000000004a7805 */ /* 0x000fe4000001ff00 */
[----:B------:R-:W-:Y:S01]  /*1980*/  CS2R R72, SRZ ;  /* 0x0000000000487805 */ /* 0x000fe2000001ff00 */
[----:B------:R-:W-:Y:S01]  /*1990*/  UIMAD UR61, UR5, UR4, URZ ;  /* 0x00000004053d72a4 */ /* 0x000fe2000f8e023f */
[----:B------:R-:W-:Y:S02]  /*19a0*/  CS2R R70, SRZ ;  /* 0x0000000000467805 */ /* 0x000fe4000001ff00 */
[----:B------:R-:W-:-:S02]  /*19b0*/  CS2R R68, SRZ ;  /* 0x0000000000447805 */ /* 0x000fc4000001ff00 */
[----:B------:R-:W-:Y:S02]  /*19c0*/  CS2R R66, SRZ ;  /* 0x0000000000427805 */ /* 0x000fe4000001ff00 */
[----:B------:R-:W-:Y:S02]  /*19d0*/  CS2R R64, SRZ ;  /* 0x0000000000407805 */ /* 0x000fe4000001ff00 */
[----:B------:R-:W-:Y:S02]  /*19e0*/  CS2R R62, SRZ ;  /* 0x00000000003e7805 */ /* 0x000fe4000001ff00 */
[----:B------:R-:W-:Y:S01]  /*19f0*/  VIADDMNMX R3, R3, UR61, R0, PT ;  /* 0x0000003d03037c46 */ /* 0x000fe2000b800100 */
[----:B------:R-:W-:Y:S01]  /*1a00*/  IMAD.MOV.U32 R0, RZ, RZ, RZ ;  /* 0x000000ffff007224 */ /* 0x000fe200078e00ff */
[----:B------:R-:W-:Y:S02]  /*1a10*/  CS2R R60, SRZ ;  /* 0x00000000003c7805 */ /* 0x000fe4000001ff00 */
[----:B------:R-:W-:-:S02]  /*1a20*/  CS2R R58, SRZ ;  /* 0x00000000003a7805 */ /* 0x000fc4000001ff00 */
[----:B------:R-:W-:Y:S02]  /*1a30*/  R2UR UR5, R3 ;  /* 0x00000000030572ca */ /* 0x000fe400000e0000 */
        /* <DEDUP_REMOVED lines=12> */
[----:B------:R-:W-:Y:S02]  /*1b00*/  UISETP.GT.AND UP0, UPT, UR5, UR61, UPT ;  /* 0x0000003d0500728c */ /* 0x000fe4000bf04270 */
[----:B------:R-:W-:Y:S01]  /*1b10*/  IMAD.U32 R97, RZ, RZ, UR5 ;  /* 0x00000005ff617e24 */ /* 0x000fe2000f8e00ff */
[----:B------:R-:W-:Y:S02]  /*1b20*/  CS2R R88, SRZ ;  /* 0x0000000000587805 */ /* 0x000fe4000001ff00 */
[----:B------:R-:W-:Y:S02]  /*1b30*/  CS2R R92, SRZ ;  /* 0x00000000005c7805 */ /* 0x000fe4000001ff00 */
[----:B------:R-:W-:Y:S02]  /*1b40*/  CS2R R20, SRZ ;  /* 0x0000000000147805 */ /* 0x000fe4000001ff00 */
[----:B------:R-:W-:-:S02]  /*1b50*/  CS2R R90, SRZ ;  /* 0x00000000005a7805 */ /* 0x000fc4000001ff00 */
[----:B------:R-:W-:Y:S02]  /*1b60*/  PLOP3.LUT P1, PT, PT, PT, UP0, 0x80, 0x0 ;  /* 0x000000000000781c */ /* 0x000fe40003f2f008 */
[----:B------:R-:W-:-:S11]  /*1b70*/  CS2R R2, SRZ ;  /* 0x0000000000027805 */ /* 0x000fd6000001ff00 */
        /* <DEDUP_REMOVED lines=32> */
.L_x_2378:
[----:B------:R-:W-:Y:S02]  /*1d80*/  R2UR UR6, R181 ;  /* 0x00000000b50672ca */ /* 0x000fe400000e0000 */
[----:B------:R-:W-:-:S11]  /*1d90*/  R2UR UR5, R201 ;  /* 0x00000000c90572ca */ /* 0x000fd600000e0000 */
[----:B------:R-:W-:Y:S02]  /*1da0*/  ULEA.HI UR4, UR6, UR6, URZ, 0x1 ;  /* 0x0000000606047291 */ /* 0x000fe4000f8f083f */
[----:B------:R-:W-:Y:S02]  /*1db0*/  MOV R2, UR5 ;  /* 0x0000000500027c02 */ /* 0x000fe40008000f00 */
[----:B------:R-:W-:Y:S02]  /*1dc0*/  ULOP3.LUT UR4, UR4, 0xfffffffe, URZ, 0xc0, !UPT ;  /* 0xfffffffe04047892 */ /* 0x000fe4000f8ec03f */
[----:B------:R-:W-:Y:S02]  /*1dd0*/  ISETP.NE.AND P0, PT, R2, 0x3, PT ;  /* 0x000000030200780c */ /* 0x000fe40003f05270 */
[----:B------:R-:W-:-:S06]  /*1de0*/  UIADD3 UR4, UR6, -UR4, URZ ;  /* 0x8000000406047290 */ /* 0x000fcc000fffe03f */
[----:B------:R-:W-:-:S05]  /*1df0*/  IMAD.U32 R0, RZ, RZ, UR4 ;  /* 0x00000004ff007e24 */ /* 0x000fca000f8e00ff */
[----:B------:R-:W-:-:S04]  /*1e00*/  SHF.L.U32 R0, R0, 0x1f, RZ ;  /* 0x0000001f00007819 */ /* 0x000fc800000006ff */
[----:B------:R-:W0:Y:S02]  /*1e10*/  SYNCS.PHASECHK.TRANS64.TRYWAIT P1, [UR40+0x2a800], R0 ;  /* 0x02a80000ff0075a7 */ /* 0x000e240008020168 */
[----:B0-----:R-:W-:Y:S05]  /*1e20*/  @!P1 BRA `(.L_x_2379) ;  /* 0x0000010000889947 */ /* 0x001fea0003800000 */
.L_x_2525:
[----:B------:R-:W-:Y:S05]  /*1e30*/  @!P0 BRA `(.L_x_2380) ;  /* 0x0000000000048947 */ /* 0x000fea0003800000 */
[----:B------:R-:W-:Y:S01]  /*1e40*/  BPT.TRAP 0x1 ;  /* 0x000000040000795c */ /* 0x000fe20000300000 */
.L_x_2380:
[----:B0-----:R-:W-:Y:S02]  /*1e50*/  IMAD.U32 R0, RZ, RZ, UR39 ;  /* 0x00000027ff007e24 */ /* 0x001fe4000f8e00ff */
[----:B------:R-:W-:-:S03]  /*1e60*/  IMAD.U32 R3, RZ, RZ, UR38 ;  /* 0x00000026ff037e24 */ /* 0x000fc6000f8e00ff */
[----:B------:R-:W-:Y:S02]  /*1e70*/  LEA R0, R0, UR40, 0x3 ;  /* 0x0000002800007c11 */ /* 0x000fe4000f8e18ff */
[----:B------:R-:W-:-:S04]  /*1e80*/  SHF.L.U32 R3, R3, 0x1f, RZ ;  /* 0x0000001f03037819 */ /* 0x000fc800000006ff */
[----:B------:R0:W1:Y:S01]  /*1e90*/  SYNCS.PHASECHK.TRANS64.TRYWAIT P1, [R0+URZ+0x2a830], R3 ;  /* 0x02a83003000075a7 */ /* 0x000062000802017f */
[----:B------:R-:W-:Y:S05]  /*1ea0*/  @!P0 BRA `(.L_x_2381) ;  /* 0x0000000000048947 */ /* 0x000fea0003800000 */
[----:B------:R-:W-:Y:S01]  /*1eb0*/  BPT.TRAP 0x1 ;  /* 0x000000040000795c */ /* 0x000fe20000300000 */
.L_x_2381:
[----:B-1----:R-:W-:Y:S05]  /*1ec0*/  @P1 BRA `(.L_x_2382) ;  /* 0x0000000000081947 */ /* 0x002fea0003800000 */
[----:B------:R-:W1:Y:S02]  /*1ed0*/  SYNCS.PHASECHK.TRANS64.TRYWAIT P1, [R0+URZ+0x2a830], R3 ;  /* 0x02a83003000075a7 */ /* 0x000e64000802017f */
[----:B-1----:R-:W-:Y:S05]  /*1ee0*/  @!P1 BRA `(.L_x_2383) ;  /* 0x0000010000709947 */ /* 0x002fea0003800000 */
.L_x_2382:
        /* <DEDUP_REMOVED lines=13> */
[----:B------:R-:W-:Y:S02]  /*1fc0*/  ULOP3.LUT UR4, UR44, 0x10000, URZ, 0xfc, !UPT ;  /* 0x000100002c047892 */ /* 0x000fe4000f8efc3f */
[----:B------:R-:W-:Y:S02]  /*1fd0*/  UIMAD UR5, UR39, 0x900, UR41 ;  /* 0x00000900270578a4 */ /* 0x000fe4000f8e0229 */
[----:B------:R-:W-:Y:S02]  /*1fe0*/  UIADD3 UR6, UR4, 0x2, URZ ;  /* 0x0000000204067890 */ /* 0x000fe4000fffe03f */
[----:B------:R-:W-:Y:S01]  /*1ff0*/  UIADD3 UR7, UR5, 0x2, URZ ;  /* 0x0000000205077890 */ /* 0x000fe2000fffe03f */
[----:B------:R-:W-:Y:S02]  /*2000*/  UMOV UR8, UR4 ;  /* 0x0000000400087c82 */ /* 0x000fe40008000000 */
[----:B------:R-:W-:Y:S01]  /*2010*/  UMOV UR10, UR5 ;  /* 0x00000005000a7c82 */ /* 0x000fe20008000000 */
[----:B------:R-:W-:Y:S01]  /*2020*/  IMAD.U32 R6, RZ, RZ, UR8 ;  /* 0x00000008ff067e24 */ /* 0x000fe2000f8e00ff */
[----:B------:R-:W-:Y:S01]  /*2030*/  HGMMA.64x96x16.F32.BF16 R24, gdesc[UR8], RZ, !UPT, gsb0 ;  /* 0x01600000081879f0 */ /* 0x000fe2000c0018ff */
[----:B------:R-:W-:Y:S01]  /*2040*/  UMOV UR8, UR6 ;  /* 0x0000000600087c82 */ /* 0x000fe20008000000 */
[----:B------:R-:W-:Y:S01]  /*2050*/  UMOV UR9, 0x40000040 ;  /* 0x4000004000097882 */ /* 0x000fe20000000000 */
[----:B------:R-:W-:Y:S01]  /*2060*/  UMOV UR10, UR7 ;  /* 0x00000007000a7c82 */ /* 0x000fe20008000000 */
[----:B------:R-:W-:Y:S01]  /*2070*/  UMOV UR11, 0x40000040 ;  /* 0x40000040000b7882 */ /* 0x000fe20000000000 */
[----:B------:R-:W-:Y:S01]  /*2080*/  UIADD3 UR56, UR4, 0x4, URZ ;  /* 0x0000000404387890 */ /* 0x000fe2000fffe03f */
[----:B------:R-:W-:Y:S01]  /*2090*/  IMAD.U32 R2, RZ, RZ, UR8 ;  /* 0x00000008ff027e24 */ /* 0x000fe2000f8e00ff */
[----:B------:R-:W-:Y:S01]  /*20a0*/  UIADD3 UR58, UR5, 0x4, URZ ;  /* 0x00000004053a7890 */ /* 0x000fe2000fffe03f */
[----:B01----:R-:W-:Y:S01]  /*20b0*/  IMAD.U32 R3, RZ, RZ, UR9 ;  /* 0x00000009ff037e24 */ /* 0x003fe2000f8e00ff */
        /* <DEDUP_REMOVED lines=70> */
.L_x_2384:
[----:B------:R-:W-:Y:S01]  /*2520*/  R2UR UR4, R170 ;  /* 0x00000000aa0472ca */ /* 0x000fe200000e0000 */
[----:B------:R-:W-:Y:S01]  /*2530*/  VIADD R4, R18, UR43 ;  /* 0x0000002b12047c36 */ /* 0x000fe20008000000 */
[----:B------:R-:W-:Y:S01]  /*2540*/  R2UR UR6, R97 ;  /* 0x00000000610672ca */ /* 0x000fe200000e0000 */
[----:B------:R-:W-:Y:S01]  /*2550*/  IMAD.U32 R11, RZ, RZ, UR42 ;  /* 0x0000002aff0b7e24 */ /* 0x000fe2000f8e00ff */
[----:B------:R-:W-:Y:S01]  /*2560*/  ULDC UR14, c[0x0][0x988] ;  /* 0x00026200000e7ab9 */ /* 0x000fe20000000800 */
[----:B------:R-:W-:Y:S01]  /*2570*/  R2UR UR10, R0 ;  /* 0x00000000000a72ca */ /* 0x000fe200000e0000 */
[----:B------:R-:W0:Y:S07]  /*2580*/  S2UR UR15, SR_CgaCtaId ;  /* 0x00000000000f79c3 */ /* 0x000e2e0000008800 */
[----:B------:R-:W-:-:S02]  /*2590*/  UISETP.NE.AND UP0, UPT, UR4, URZ, UPT ;  /* 0x0000003f0400728c */ /* 0x000fc4000bf05270 */
[----:B------:R-:W-:-:S04]  /*25a0*/  UIMAD UR5, UR6, -0x60, UR60 ;  /* 0xffffffa0060578a4 */ /* 0x000fc8000f8e023c */
[----:B------:R-:W-:Y:S02]  /*25b0*/  PLOP3.LUT P1, PT, PT, PT, UP0, 0x80, 0x0 ;  /* 0x000000000000781c */ /* 0x000fe40003f2f008 */
[----:B------:R-:W-:Y:S01]  /*25c0*/  PLOP3.LUT P2, PT, PT, PT, UP0, 0x80, 0x0 ;  /* 0x000000000000781c */ /* 0x000fe20003f4f008 */
[----:B------:R-:W-:Y:S01]  /*25d0*/  IMAD.U32 R10, RZ, RZ, UR5 ;  /* 0x00000005ff0a7e24 */ /* 0x000fe2000f8e00ff */
[----:B------:R-:W-:Y:S01]  /*25e0*/  UMOV UR5, UR43 ;  /* 0x0000002b00057c82 */ /* 0x000fe20008000000 */
[----:B------:R-:W-:Y:S01]  /*25f0*/  @UP0 ULDC UR4, c[0x0][0x44c] ;  /* 0x0001130000040ab9 */ /* 0x000fe20000000800 */
[----:B------:R-:W-:-:S07]  /*2600*/  @UP0 ULDC UR11, c[0x0][0x450] ;  /* 0x00011400000b0ab9 */ /* 0x000fce0000000800 */
[----:B------:R-:W-:Y:S01]  /*2610*/  @P1 IMAD.HI.U32 R5, R4, UR4, RZ ;  /* 0x0000000404051c27 */ /* 0x000fe2000f8e00ff */
[----:B------:R-:W-:-:S04]  /*2620*/  @UP0 ULDC UR4, c[0x0][0x450] ;  /* 0x0001140000040ab9 */ /* 0x000fc80000000800 */
[----:B------:R-:W-:Y:S01]  /*2630*/  @P2 SHF.R.U32.HI R4, RZ, UR4, R5 ;  /* 0x00000004ff042c19 */ /* 0x000fe20008011605 */
[----:B------:R-:W-:Y:S01]  /*2640*/  UIMAD UR4, UR6, -0x60, URZ ;  /* 0xffffffa0060478a4 */ /* 0x000fe2000f8e023f */
[----:B------:R-:W-:-:S03]  /*2650*/  IADD3 R5, -R17, 0x60, R10 ;  /* 0x0000006011057810 */ /* 0x000fc60007ffe10a */
[----:B------:R-:W1:Y:S02]  /*2660*/  SHFL.IDX PT, R9, R4, 0x1, 0x1c1f ;  /* 0x003c1f0004097f89 */ /* 0x000e6400000e0000 */
[----:B------:R-:W-:Y:S01]  /*2670*/  IMAD.U32 R8, RZ, RZ, UR4 ;  /* 0x00000004ff087e24 */ /* 0x000fe2000f8e00ff */
[----:B------:R-:W-:Y:S01]  /*2680*/  UIADD3 UR4, UR6, -0x2, URZ ;  /* 0xfffffffe06047890 */ /* 0x000fe2000fffe03f */
[----:B------:R-:W-:Y:S02]  /*2690*/  SHFL.IDX PT, R4, R4, RZ, 0x1c1f ;  /* 0x001c1fff04047589 */ /* 0x000fe400000e0000 */
[----:B------:R-:W-:Y:S01]  /*26a0*/  @UP0 ULDC UR6, c[0x0][0x44c] ;  /* 0x0001130000060ab9 */ /* 0x000fe20000000800 */
[----:B------:R-:W-:Y:S01]  /*26b0*/  IADD3 R8, -R17, 0x61, R8 ;  /* 0x0000006111087810 */ /* 0x000fe20007ffe108 */
[----:B------:R-:W-:-:S03]  /*26c0*/  UIMAD.WIDE.U32 UR6, UR43, UR6, URZ ;  /* 0x000000062b0672a5 */ /* 0x000fc6000f8e003f */
[----:B------:R-:W-:Y:S01]  /*26d0*/  IADD3 R8, -R11, UR60, R8 ;  /* 0x0000003c0b087c10 */ /* 0x000fe2000fffe108 */
[----:B------:R-:W-:-:S04]  /*26e0*/  @UP0 USHF.R.U32.HI UR5, URZ, UR11, UR7 ;  /* 0x0000000b3f050299 */ /* 0x000fc80008011607 */
[----:B------:R-:W-:Y:S02]  /*26f0*/  UIADD3 UR6, UR5, UR60, -UR42 ;  /* 0x0000003c05067290 */ /* 0x000fe4000fffe82a */
[----:B------:R-:W-:Y:S02]  /*2700*/  UIADD3 UR5, UR10, 0x2a840, URZ ;  /* 0x0002a8400a057890 */ /* 0x000fe4000fffe03f */
[----:B------:R-:W-:Y:S02]  /*2710*/  UIMAD.WIDE UR6, UR6, 0x2aaaaaab, URZ ;  /* 0x2aaaaaab060678a5 */ /* 0x000fe4000f8e023f */
[----:B0-----:R-:W-:Y:S01]  /*2720*/  UPRMT UR5, UR15, 0x654, UR5 ;  /* 0x000006540f057896 */ /* 0x001fe20008000005 */
[----:B-1----:R-:W-:Y:S01]  /*2730*/  VIADDMNMX R9, R9, R8, R5, PT ;  /* 0x0000000809097246 */ /* 0x002fe20003800105 */
[----:B------:R-:W-:-:S03]  /*2740*/  USHF.R.U32.HI UR6, URZ, 0x1f, UR7 ;  /* 0x0000001f3f067899 */ /* 0x000fc60008011607 */
[C---:B------:R-:W-:Y:S01]  /*2750*/  ISETP.GT.AND P1, PT, R9.reuse, RZ, PT ;  /* 0x000000ff0900720c */ /* 0x040fe20003f24270 */
[----:B------:R-:W-:Y:S01]  /*2760*/  ULEA.HI.SX32 UR6, UR7, UR6, 0x1c ;  /* 0x0000000607067291 */ /* 0x000fe2000f8fe23f */
[C---:B------:R-:W-:Y:S02]  /*2770*/  ISETP.GT.AND P2, PT, R9.reuse, 0x1, PT ;  /* 0x000000010900780c */ /* 0x040fe40003f44270 */
[----:B------:R-:W-:Y:S01]  /*2780*/  SYNCS.ARRIVE.TRANS64.RED.A1T0 RZ, [UR5], RZ ;  /* 0x000000ffffff79a7 */ /* 0x000fe20008100405 */
[----:B------:R-:W-:Y:S01]  /*2790*/  ISETP.GT.AND P3, PT, R9, 0x8, PT ;  /* 0x000000080900780c */ /* 0x000fe20003f64270 */
[----:B------:R-:W-:Y:S01]  /*27a0*/  UISETP.LT.AND UP0, UPT, UR61, UR6, UPT ;  /* 0x000000063d00728c */ /* 0x000fe2000bf01270 */
[----:B------:R-:W-:Y:S02]  /*27b0*/  FSEL R13, R26, -INF , P1 ;  /* 0xff8000001a0d7808 */ /* 0x000fe40000800000 */
[----:B------:R-:W-:Y:S01]  /*27c0*/  FSEL R27, R27, -INF , P2 ;  /* 0xff8000001b1b7808 */ /* 0x000fe20001000000 */
[----:B------:R-:W-:Y:S01]  /*27d0*/  USEL UR11, UR61, UR6, !UP0 ;  /* 0x000000063d0b7287 */ /* 0x000fe2000c000000 */
[----:B------:R-:W-:-:S02]  /*27e0*/  ISETP.GT.AND P1, PT, R9, 0x9, PT ;  /* 0x000000090900780c */ /* 0x000fc40003f24270 */
[----:B------:R-:W-:Y:S01]  /*27f0*/  FSEL R15, R30, -INF , P3 ;  /* 0xff8000001e0f7808 */ /* 0x000fe20001800000 */
[----:B------:R-:W-:Y:S01]  /*2800*/  UISETP.GE.AND UP0, UPT, UR4, UR11, UPT ;  /* 0x0000000b0400728c */ /* 0x000fe2000bf06270 */
        /* <DEDUP_REMOVED lines=62> */
[----:B------:R-:W-:-:S04]  /*2bf0*/  FMNMX.FTZ R10, R89, R10, !PT ;  /* 0x0000000a590a7209 */ /* 0x000fc80007810000 */
[----:B------:R-:W-:-:S05]  /*2c00*/  FMNMX.FTZ R10, R71, R10, !PT ;  /* 0x0000000a470a7209 */ /* 0x000fca0007810000 */
[----:B------:R-:W0:Y:S02]  /*2c10*/  SHFL.BFLY PT, R9, R10, 0x2, 0x1f ;  /* 0x0c401f000a097f89 */ /* 0x000e2400000e0000 */
[----:B0-----:R-:W-:Y:S02]  /*2c20*/  FMNMX.FTZ R12, R10, R9, !PT ;  /* 0x000000090a0c7209 */ /* 0x001fe40007810000 */
[----:B------:R-:W-:-:S03]  /*2c30*/  VIADDMNMX R9, R4, R8, R5, PT ;  /* 0x0000000804097246 */ /* 0x000fc60003800105 */
[----:B------:R-:W0:Y:S01]  /*2c40*/  SHFL.BFLY PT, R91, R12, 0x1, 0x1f ;  /* 0x0c201f000c5b7f89 */ /* 0x000e2200000e0000 */
        /* <DEDUP_REMOVED lines=12> */
[----:B0-----:R-:W-:Y:S02]  /*2d10*/  FMNMX.FTZ R5, R12, R91, !PT ;  /* 0x0000005b0c057209 */ /* 0x001fe40007810000 */
[----:B------:R-:W-:Y:S02]  /*2d20*/  FSEL R32, R32, -INF , P2 ;  /* 0xff80000020207808 */ /* 0x000fe40001000000 */
[----:B------:R-:W-:Y:S01]  /*2d30*/  FMNMX.FTZ R25, R29, R4, !PT ;  /* 0x000000041d197209 */ /* 0x000fe20007810000 */
[----:B------:R-:W-:Y:S01]  /*2d40*/  FMUL.FTZ R8, R5, UR14 ;  /* 0x0000000e05087c20 */ /* 0x000fe20008410000 */
[----:B------:R-:W-:Y:S02]  /*2d50*/  ISETP.GT.AND P3, PT, R9, 0x18, PT ;  /* 0x000000180900780c */ /* 0x000fe40003f64270 */
[----:B------:R-:W-:Y:S02]  /*2d60*/  FSEL R33, R33, -INF , P1 ;  /* 0xff80000021217808 */ /* 0x000fe40000800000 */
[----:B------:R-:W-:-:S02]  /*2d70*/  FMNMX.FTZ R4, R32, R25, !PT ;  /* 0x0000001920047209 */ /* 0x000fc40007810000 */
[----:B------:R-:W-:Y:S02]  /*2d80*/  FSETP.NEU.FTZ.AND P2, PT, R5, -INF , PT ;  /* 0xff8000000500780b */ /* 0x000fe40003f5d000 */
[----:B------:R-:W-:Y:S02]  /*2d90*/  ISETP.GT.AND P1, PT, R9, 0x19, PT ;  /* 0x000000190900780c */ /* 0x000fe40003f24270 */
[----:B------:R-:W-:Y:S02]  /*2da0*/  FSEL R36, R36, -INF , P3 ;  /* 0xff80000024247808 */ /* 0x000fe40001800000 */
[----:B------:R-:W-:Y:S02]  /*2db0*/  FMNMX.FTZ R25, R33, R4, !PT ;  /* 0x0000000421197209 */ /* 0x000fe40007810000 */
[----:B------:R-:W-:Y:S02]  /*2dc0*/  FSEL R8, R8, RZ, P2 ;  /* 0x000000ff08087208 */ /* 0x000fe40001000000 */
[----:B------:R-:W-:-:S02]  /*2dd0*/  ISETP.GT.AND P2, PT, R9, 0x20, PT ;  /* 0x000000200900780c */ /* 0x000fc40003f44270 */
[----:B------:R-:W-:Y:S01]  /*2de0*/  FSEL R37, R37, -INF , P1 ;  /* 0xff80000025257808 */ /* 0x000fe20000800000 */
[--C-:B------:R-:W-:Y:S01]  /*2df0*/  FFMA.FTZ R157, R13, UR14, -R8.reuse ;  /* 0x0000000e0d9d7c23 */ /* 0x100fe20008010808 */
[----:B------:R-:W-:Y:S01]  /*2e00*/  FMNMX.FTZ R4, R36, R25, !PT ;  /* 0x0000001924047209 */ /* 0x000fe20007810000 */
[--C-:B------:R-:W-:Y:S01]  /*2e10*/  FFMA.FTZ R10, R27, UR14, -R8.reuse ;  /* 0x0000000e1b0a7c23 */ /* 0x100fe20008010808 */
[----:B------:R-:W-:Y:S01]  /*2e20*/  ISETP.GT.AND P1, PT, R9, 0x21, PT ;  /* 0x000000210900780c */ /* 0x000fe20003f24270 */
[--C-:B------:R-:W-:Y:S01]  /*2e30*/  FFMA.FTZ R159, R15, UR14, -R8.reuse ;  /* 0x0000000e0f9f7c23 */ /* 0x100fe20008010808 */
[----:B------:R-:W-:Y:S01]  /*2e40*/  FSEL R40, R40, -INF , P2 ;  /* 0xff80000028287808 */ /* 0x000fe20001000000 */
[----:B------:R-:W-:Y:S01]  /*2e50*/  MUFU.EX2 R157, R157 ;  /* 0x0000009d009d7308 */ /* 0x000fe20000000800 */
[----:B------:R-:W-:Y:S01]  /*2e60*/  FMNMX.FTZ R13, R37, R4, !PT ;  /* 0x00000004250d7209 */ /* 0x000fe20007810000 */
[--C-:B------:R-:W-:Y:S01]  /*2e70*/  FFMA.FTZ R12, R31, UR14, -R8.reuse ;  /* 0x0000000e1f0c7c23 */ /* 0x100fe20008010808 */
[----:B------:R-:W-:Y:S01]  /*2e80*/  ISETP.GT.AND P2, PT, R9, 0x28, PT ;  /* 0x000000280900780c */ /* 0x000fe20003f44270 */
[--C-:B------:R-:W-:Y:S01]  /*2e90*/  FFMA.FTZ R153, R21, UR14, -R8.reuse ;  /* 0x0000000e15997c23 */ /* 0x100fe20008010808 */
[----:B------:R-:W-:Y:S01]  /*2ea0*/  FSEL R41, R41, -INF , P1 ;  /* 0xff80000029297808 */ /* 0x000fe20000800000 */
[--C-:B------:R-:W-:Y:S01]  /*2eb0*/  FFMA.FTZ R35, R35, UR14, -R8.reuse ;  /* 0x0000000e23237c23 */ /* 0x100fe20008010808 */
[----:B------:R-:W-:Y:S01]  /*2ec0*/  FMNMX.FTZ R4, R40, R13, !PT ;  /* 0x0000000d28047209 */ /* 0x000fe20007810000 */
[----:B------:R-:W0:Y:S01]  /*2ed0*/  MUFU.EX2 R10, R10 ;  /* 0x0000000a000a7308 */ /* 0x000e220000000800 */
[----:B------:R-:W-:Y:S01]  /*2ee0*/  ISETP.GT.AND P1, PT, R9, 0x29, PT ;  /* 0x000000290900780c */ /* 0x000fe20003f24270 */
[--C-:B------:R-:W-:Y:S01]  /*2ef0*/  FFMA.FTZ R73, R73, UR14, -R8.reuse ;  /* 0x0000000e49497c23 */ /* 0x100fe20008010808 */
[----:B------:R-:W-:Y:S01]  /*2f00*/  FSEL R44, R44, -INF , P2 ;  /* 0xff8000002c2c7808 */ /* 0x000fe20001000000 */
[--C-:B------:R-:W-:Y:S01]  /*2f10*/  FFMA.FTZ R39, R39, UR14, -R8.reuse ;  /* 0x0000000e27277c23 */ /* 0x100fe20008010808 */
[----:B------:R-:W-:Y:S01]  /*2f20*/  FMNMX.FTZ R13, R41, R4, !PT ;  /* 0x00000004290d7209 */ /* 0x000fe20007810000 */
[--C-:B------:R-:W-:Y:S01]  /*2f30*/  FFMA.FTZ R75, R75, UR14, -R8.reuse ;  /* 0x0000000e4b4b7c23 */ /* 0x100fe20008010808 */
[----:B------:R-:W-:Y:S01]  /*2f40*/  ISETP.GT.AND P2, PT, R9, 0x30, PT ;  /* 0x000000300900780c */ /* 0x000fe20003f44270 */
[----:B------:R-:W-:Y:S01]  /*2f50*/  MUFU.EX2 R159, R159 ;  /* 0x0000009f009f7308 */ /* 0x000fe20000000800 */
[----:B------:R-:W-:Y:S01]  /*2f60*/  FSEL R45, R45, -INF , P1 ;  /* 0xff8000002d2d7808 */ /* 0x000fe20000800000 */
[--C-:B------:R-:W-:Y:S01]  /*2f70*/  FFMA.FTZ R43, R43, UR14, -R8.reuse ;  /* 0x0000000e2b2b7c23 */ /* 0x100fe20008010808 */
[----:B------:R-:W-:Y:S01]  /*2f80*/  FMNMX.FTZ R4, R44, R13, !PT ;  /* 0x0000000d2c047209 */ /* 0x000fe20007810000 */
[--C-:B------:R-:W-:Y:S01]  /*2f90*/  FFMA.FTZ R77, R77, UR14, -R8.reuse ;  /* 0x0000000e4d4d7c23 */ /* 0x100fe20008010808 */
[----:B------:R-:W-:Y:S01]  /*2fa0*/  ISETP.GT.AND P1, PT, R9, 0x31, PT ;  /* 0x000000310900780c */ /* 0x000fe20003f24270 */
[----:B------:R-:W-:Y:S01]  /*2fb0*/  FFMA.FTZ R47, R47, UR14, -R8 ;  /* 0x0000000e2f2f7c23 */ /* 0x000fe20008010808 */
[----:B------:R-:W-:Y:S01]  /*2fc0*/  FSEL R48, R48, -INF , P2 ;  /* 0xff80000030307808 */ /* 0x000fe20001000000 */
[----:B------:R-:W-:Y:S01]  /*2fd0*/  MUFU.EX2 R12, R12 ;  /* 0x0000000c000c7308 */ /* 0x000fe20000000800 */
[----:B------:R-:W-:Y:S01]  /*2fe0*/  FMNMX.FTZ R13, R45, R4, !PT ;  /* 0x000000042d0d7209 */ /* 0x000fe20007810000 */
[----:B0-----:R-:W-:Y:S01]  /*2ff0*/  FADD.FTZ R54, R157, R10 ;  /* 0x0000000a9d367221 */ /* 0x001fe20000010000 */
[----:B------:R-:W-:Y:S01]  /*3000*/  ISETP.GT.AND P2, PT, R9, 0x38, PT ;  /* 0x000000380900780c */ /* 0x000fe20003f44270 */
[--C-:B------:R-:W-:Y:S01]  /*3010*/  FFMA.FTZ R145, R79, UR14, -R8.reuse ;  /* 0x0000000e4f917c23 */ /* 0x100fe20008010808 */
[----:B------:R-:W-:Y:S01]  /*3020*/  FSEL R49, R49, -INF , P1 ;  /* 0xff80000031317808 */ /* 0x000fe20000800000 */
[--C-:B------:R-:W-:Y:S01]  /*3030*/  FFMA.FTZ R14, R51, UR14, -R8.reuse ;  /* 0x0000000e330e7c23 */ /* 0x100fe20008010808 */
[----:B------:R-:W-:Y:S01]  /*3040*/  FMNMX.FTZ R4, R48, R13, !PT ;  /* 0x0000000d30047209 */ /* 0x000fe20007810000 */
[----:B------:R-:W-:Y:S01]  /*3050*/  MUFU.EX2 R153, R153 ;  /* 0x0000009900997308 */ /* 0x000fe20000000800 */
        /* <DEDUP_REMOVED lines=25> */
[----:B------:R-:W-:Y:S01]  /*31f0*/  FFMA.FTZ R8, R71, UR14, -R8 ;  /* 0x0000000e47087c23 */ /* 0x000fe20008010808 */
[----:B------:R-:W-:-:S02]  /*3200*/  FSEL R60, R60, -INF , P2 ;  /* 0xff8000003c3c7808 */ /* 0x000fc40001000000 */
[----:B------:R-:W-:Y:S02]  /*3210*/  CS2R R86, SRZ ;  /* 0x0000000000567805 */ /* 0x000fe4000001ff00 */
[----:B------:R-:W-:Y:S02]  /*3220*/  FMNMX.FTZ R13, R57, R4, !PT ;  /* 0x00000004390d7209 */ /* 0x000fe40007810000 */
[----:B------:R-:W-:Y:S02]  /*3230*/  CS2R R84, SRZ ;  /* 0x0000000000547805 */ /* 0x000fe4000001ff00 */
[----:B------:R-:W-:Y:S01]  /*3240*/  ISETP.GT.AND P2, PT, R9, 0x50, PT ;  /* 0x000000500900780c */ /* 0x000fe20003f44270 */
[----:B------:R-:W-:Y:S01]  /*3250*/  MUFU.EX2 R75, R75 ;  /* 0x0000004b004b7308 */ /* 0x000fe20000000800 */
[----:B------:R-:W-:Y:S02]  /*3260*/  FSEL R61, R61, -INF , P1 ;  /* 0xff8000003d3d7808 */ /* 0x000fe40000800000 */
[----:B------:R-:W-:-:S02]  /*3270*/  CS2R R82, SRZ ;  /* 0x0000000000527805 */ /* 0x000fc4000001ff00 */
[----:B------:R-:W-:Y:S02]  /*3280*/  FMNMX.FTZ R4, R60, R13, !PT ;  /* 0x0000000d3c047209 */ /* 0x000fe40007810000 */
[----:B------:R-:W-:Y:S02]  /*3290*/  CS2R R80, SRZ ;  /* 0x0000000000507805 */ /* 0x000fe4000001ff00 */
[----:B------:R-:W-:Y:S02]  /*32a0*/  ISETP.GT.AND P1, PT, R9, 0x51, PT ;  /* 0x000000510900780c */ /* 0x000fe40003f24270 */
[----:B------:R-:W-:Y:S02]  /*32b0*/  CS2R R78, SRZ ;  /* 0x00000000004e7805 */ /* 0x000fe4000001ff00 */
[----:B------:R-:W-:Y:S01]  /*32c0*/  FSEL R64, R64, -INF , P2 ;  /* 0xff80000040407808 */ /* 0x000fe20001000000 */
[----:B------:R-:W1:Y:S01]  /*32d0*/  MUFU.EX2 R42, R43 ;  /* 0x0000002b002a7308 */ /* 0x000e620000000800 */
[----:B------:R-:W-:-:S02]  /*32e0*/  FMNMX.FTZ R13, R61, R4, !PT ;  /* 0x000000043d0d7209 */ /* 0x000fc40007810000 */
[----:B------:R-:W-:Y:S02]  /*32f0*/  CS2R R70, SRZ ;  /* 0x0000000000467805 */ /* 0x000fe4000001ff00 */
[----:B------:R-:W-:Y:S02]  /*3300*/  ISETP.GT.AND P2, PT, R9, 0x58, PT ;  /* 0x000000580900780c */ /* 0x000fe40003f44270 */
[----:B------:R-:W-:Y:S02]  /*3310*/  CS2R R62, SRZ ;  /* 0x00000000003e7805 */ /* 0x000fe4000001ff00 */
[----:B------:R-:W-:Y:S02]  /*3320*/  FSEL R65, R65, -INF , P1 ;  /* 0xff80000041417808 */ /* 0x000fe40000800000 */
[----:B------:R-:W-:Y:S01]  /*3330*/  FMNMX.FTZ R4, R64, R13, !PT ;  /* 0x0000000d40047209 */ /* 0x000fe20007810000 */
[----:B------:R-:W-:Y:S01]  /*3340*/  MUFU.EX2 R77, R77 ;  /* 0x0000004d004d7308 */ /* 0x000fe20000000800 */
[----:B------:R-:W-:-:S02]  /*3350*/  ISETP.GT.AND P1, PT, R9, 0x59, PT ;  /* 0x000000590900780c */ /* 0x000fc40003f24270 */
[----:B------:R-:W-:Y:S02]  /*3360*/  FSEL R68, R68, -INF , P2 ;  /* 0xff80000044447808 */ /* 0x000fe40001000000 */
[----:B------:R-:W-:Y:S02]  /*3370*/  FMNMX.FTZ R9, R65, R4, !PT ;  /* 0x0000000441097209 */ /* 0x000fe40007810000 */
[----:B------:R-:W-:Y:S01]  /*3380*/  FSEL R69, R69, -INF , P1 ;  /* 0xff80000045457808 */ /* 0x000fe20000800000 */
[----:B------:R-:W2:Y:S01]  /*3390*/  MUFU.EX2 R46, R47 ;  /* 0x0000002f002e7308 */ /* 0x000ea20000000800 */
[----:B------:R-:W-:Y:S02]  /*33a0*/  FMNMX.FTZ R4, R68, R9, !PT ;  /* 0x0000000944047209 */ /* 0x000fe40007810000 */
[----:B------:R-:W-:Y:S02]  /*33b0*/  F2FP.BF16.F32.PACK_AB R157, R10, R157 ;  /* 0x0000009d0a9d723e */ /* 0x000fe400000010ff */
[----:B------:R-:W-:-:S02]  /*33c0*/  FMNMX.FTZ R4, R69, R4, !PT ;  /* 0x0000000445047209 */ /* 0x000fc40007810000 */
[----:B0-----:R-:W-:Y:S01]  /*33d0*/  F2FP.BF16.F32.PACK_AB R155, R38, R73 ;  /* 0x00000049269b723e */ /* 0x001fe200000010ff */
[----:B------:R-:W-:Y:S01]  /*33e0*/  MUFU.EX2 R145, R145 ;  /* 0x0000009100917308 */ /* 0x000fe20000000800 */
[----:B-1----:R-:W-:Y:S01]  /*33f0*/  F2FP.BF16.F32.PACK_AB R149, R42, R75 ;  /* 0x0000004b2a95723e */ /* 0x002fe200000010ff */
[----:B------:R-:W0:Y:S06]  /*3400*/  SHFL.BFLY PT, R9, R4, 0x2, 0x1f ;  /* 0x0c401f0004097f89 */ /* 0x000e2c00000e0000 */
[----:B------:R-:W-:Y:S01]  /*3410*/  MUFU.EX2 R14, R14 ;  /* 0x0000000e000e7308 */ /* 0x000fe20000000800 */
[----:B--2---:R-:W-:-:S07]  /*3420*/  F2FP.BF16.F32.PACK_AB R151, R46, R77 ;  /* 0x0000004d2e97723e */ /* 0x004fce00000010ff */
        /* <DEDUP_REMOVED lines=10> */
[----:B------:R-:W-:-:S06]  /*34d0*/  FMUL.FTZ R9, R4, UR14 ;  /* 0x0000000e04097c20 */ /* 0x000fcc0008410000 */
[----:B------:R-:W-:Y:S01]  /*34e0*/  MUFU.EX2 R137, R137 ;  /* 0x0000008900897308 */ /* 0x000fe20000000800 */
[----:B------:R-:W-:Y:S02]  /*34f0*/  FSEL R9, R9, RZ, P1 ;  /* 0x000000ff09097208 */ /* 0x000fe40000800000 */
[----:B------:R-:W-:-:S03]  /*3500*/  PLOP3.LUT P1, PT, PT, PT, UP0, 0x80, 0x0 ;  /* 0x000000000000781c */ /* 0x000fc60003f2f008 */
[--C-:B------:R-:W-:Y:S01]  /*3510*/  FFMA.FTZ R11, R11, UR14, -R9.reuse ;  /* 0x0000000e0b0b7c23 */ /* 0x100fe20008010809 */
[--C-:B------:R-:W-:Y:S01]  /*3520*/  FFMA.FTZ R30, R30, UR14, -R9.reuse ;  /* 0x0000000e1e1e7c23 */ /* 0x100fe20008010809 */
[--C-:B------:R-:W-:Y:S01]  /*3530*/  FFMA.FTZ R28, R28, UR14, -R9.reuse ;  /* 0x0000000e1c1c7c23 */ /* 0x100fe20008010809 */
[--C-:B------:R-:W-:Y:S01]  /*3540*/  FFMA.FTZ R29, R29, UR14, -R9.reuse ;  /* 0x0000000e1d1d7c23 */ /* 0x100fe20008010809 */
[--C-:B------:R-:W-:Y:S01]  /*3550*/  FFMA.FTZ R32, R32, UR14, -R9.reuse ;  /* 0x0000000e20207c23 */ /* 0x100fe20008010809 */
[--C-:B------:R-:W-:Y:S01]  /*3560*/  FFMA.FTZ R33, R33, UR14, -R9.reuse ;  /* 0x0000000e21217c23 */ /* 0x100fe20008010809 */
[----:B------:R-:W-:Y:S01]  /*3570*/  MUFU.EX2 R11, R11 ;  /* 0x0000000b000b7308 */ /* 0x000fe20000000800 */
[--C-:B------:R-:W-:Y:S01]  /*3580*/  FFMA.FTZ R36, R36, UR14, -R9.reuse ;  /* 0x0000000e24247c23 */ /* 0x100fe20008010809 */
[--C-:B------:R-:W-:Y:S01]  /*3590*/  FFMA.FTZ R37, R37, UR14, -R9.reuse ;  /* 0x0000000e25257c23 */ /* 0x100fe20008010809 */
[--C-:B------:R-:W-:Y:S01]  /*35a0*/  FFMA.FTZ R40, R40, UR14, -R9.reuse ;  /* 0x0000000e28287c23 */ /* 0x100fe20008010809 */
[--C-:B------:R-:W-:Y:S01]  /*35b0*/  FFMA.FTZ R41, R41, UR14, -R9.reuse ;  /* 0x0000000e29297c23 */ /* 0x100fe20008010809 */
[--C-:B------:R-:W-:Y:S01]  /*35c0*/  FFMA.FTZ R44, R44, UR14, -R9.reuse ;  /* 0x0000000e2c2c7c23 */ /* 0x100fe20008010809 */
[--C-:B------:R-:W-:Y:S01]  /*35d0*/  FFMA.FTZ R45, R45, UR14, -R9.reuse ;  /* 0x0000000e2d2d7c23 */ /* 0x100fe20008010809 */
[--C-:B------:R-:W-:Y:S01]  /*35e0*/  FFMA.FTZ R48, R48, UR14, -R9.reuse ;  /* 0x0000000e30307c23 */ /* 0x100fe20008010809 */
[----:B------:R-:W0:Y:S01]  /*35f0*/  MUFU.EX2 R30, R30 ;  /* 0x0000001e001e7308 */ /* 0x000e220000000800 */
[--C-:B------:R-:W-:Y:S01]  /*3600*/  FFMA.FTZ R49, R49, UR14, -R9.reuse ;  /* 0x0000000e31317c23 */ /* 0x100fe20008010809 */
[--C-:B------:R-:W-:Y:S01]  /*3610*/  FFMA.FTZ R52, R52, UR14, -R9.reuse ;  /* 0x0000000e34347c23 */ /* 0x100fe20008010809 */
[--C-:B------:R-:W-:Y:S01]  /*3620*/  FFMA.FTZ R53, R53, UR14, -R9.reuse ;  /* 0x0000000e35357c23 */ /* 0x100fe20008010809 */
[--C-:B------:R-:W-:Y:S01]  /*3630*/  FFMA.FTZ R56, R56, UR14, -R9.reuse ;  /* 0x0000000e38387c23 */ /* 0x100fe20008010809 */
[--C-:B------:R-:W-:Y:S01]  /*3640*/  FFMA.FTZ R57, R57, UR14, -R9.reuse ;  /* 0x0000000e39397c23 */ /* 0x100fe20008010809 */
[--C-:B------:R-:W-:Y:S01]  /*3650*/  FFMA.FTZ R60, R60, UR14, -R9.reuse ;  /* 0x0000000e3c3c7c23 */ /* 0x100fe20008010809 */
[--C-:B------:R-:W-:Y:S01]  /*3660*/  FFMA.FTZ R61, R61, UR14, -R9.reuse ;  /* 0x0000000e3d3d7c23 */ /* 0x100fe20008010809 */
[----:B------:R-:W1:Y:S01]  /*3670*/  MUFU.EX2 R28, R28 ;  /* 0x0000001c001c7308 */ /* 0x000e620000000800 */
[--C-:B------:R-:W-:Y:S01]  /*3680*/  FFMA.FTZ R64, R64, UR14, -R9.reuse ;  /* 0x0000000e40407c23 */ /* 0x100fe20008010809 */
[--C-:B------:R-:W-:Y:S01]  /*3690*/  FFMA.FTZ R65, R65, UR14, -R9.reuse ;  /* 0x0000000e41417c23 */ /* 0x100fe20008010809 */
[--C-:B------:R-:W-:Y:S01]  /*36a0*/  FFMA.FTZ R68, R68, UR14, -R9.reuse ;  /* 0x0000000e44447c23 */ /* 0x100fe20008010809 */
[----:B------:R-:W-:-:S04]  /*36b0*/  FFMA.FTZ R9, R69, UR14, -R9 ;  /* 0x0000000e45097c23 */ /* 0x000fc80008010809 */
[----:B------:R-:W2:Y:S01]  /*36c0*/  MUFU.EX2 R29, R29 ;  /* 0x0000001d001d7308 */ /* 0x000ea20000000800 */
[----:B0-----:R-:W-:Y:S01]  /*36d0*/  FADD.FTZ R13, R11, R30 ;  /* 0x0000001e0b0d7221 */ /* 0x001fe20000010000 */
[----:B------:R-:W-:Y:S02]  /*36e0*/  F2FP.BF16.F32.PACK_AB R156, R30, R11 ;  /* 0x0000000b1e9c723e */ /* 0x000fe400000010ff */
[----:B------:R-:W-:-:S04]  /*36f0*/  CS2R R30, SRZ ;  /* 0x00000000001e7805 */ /* 0x000fc8000001ff00 */
[----:B------:R-:W0:Y:S01]  /*3700*/  MUFU.EX2 R32, R32 ;  /* 0x0000002000207308 */ /* 0x000e220000000800 */
[----:B-1----:R-:W-:Y:S01]  /*3710*/  FADD.FTZ R58, R28, R13 ;  /* 0x0000000d1c3a7221 */ /* 0x002fe20000010000 */
[----:B------:R-:W-:Y:S01]  /*3720*/  FADD.FTZ R13, R159, R54 ;  /* 0x000000369f0d7221 */ /* 0x000fe20000010000 */
[----:B------:R-:W-:-:S03]  /*3730*/  F2FP.BF16.F32.PACK_AB R159, R12, R159 ;  /* 0x0000009f0c9f723e */ /* 0x000fc600000010ff */
[----:B------:R-:W-:Y:S02]  /*3740*/  FADD.FTZ R54, R12, R13 ;  /* 0x0000000d0c367221 */ /* 0x000fe40000010000 */
[----:B------:R-:W1:Y:S01]  /*3750*/  MUFU.EX2 R33, R33 ;  /* 0x0000002100217308 */ /* 0x000e620000000800 */
[----:B--2---:R-:W-:Y:S01]  /*3760*/  FADD.FTZ R15, R29, R58 ;  /* 0x0000003a1d0f7221 */ /* 0x004fe20000010000 */
[----:B------:R-:W-:Y:S01]  /*3770*/  FADD.FTZ R13, R153, R54 ;  /* 0x00000036990d7221 */ /* 0x000fe20000010000 */
[----:B------:R-:W-:Y:S02]  /*3780*/  F2FP.BF16.F32.PACK_AB R153, R34, R153 ;  /* 0x000000992299723e */ /* 0x000fe400000010ff */
[----:B------:R-:W-:Y:S02]  /*3790*/  CS2R R58, SRZ ;  /* 0x00000000003a7805 */ /* 0x000fe4000001ff00 */
[----:B------:R-:W-:Y:S02]  /*37a0*/  F2FP.BF16.F32.PACK_AB R158, R29, R28 ;  /* 0x0000001c1d9e723e */ /* 0x000fe400000010ff */
[----:B------:R-:W-:Y:S01]  /*37b0*/  CS2R R28, SRZ ;  /* 0x00000000001c7805 */ /* 0x000fe2000001ff00 */
[----:B------:R-:W2:Y:S01]  /*37c0*/  MUFU.EX2 R36, R36 ;  /* 0x0000002400247308 */ /* 0x000ea20000000800 */
[----:B0-----:R-:W-:-:S07]  /*37d0*/  FADD.FTZ R0, R32, R15 ;  /* 0x0000000f20007221 */ /* 0x001fce0000010000 */
[----:B------:R-:W0:Y:S01]  /*37e0*/  MUFU.EX2 R37, R37 ;  /* 0x0000002500257308 */ /* 0x000e220000000800 */
[C---:B-1----:R-:W-:Y:S01]  /*37f0*/  FADD.FTZ R15, R33.reuse, R0 ;  /* 0x00000000210f7221 */ /* 0x042fe20000010000 */
[----:B------:R-:W-:Y:S01]  /*3800*/  FADD.FTZ R0, R34, R13 ;  /* 0x0000000d22007221 */ /* 0x000fe20000010000 */
[----:B------:R-:W-:Y:S02]  /*3810*/  F2FP.BF16.F32.PACK_AB R152, R33, R32 ;  /* 0x000000202198723e */ /* 0x000fe400000010ff */
[----:B------:R-:W-:Y:S02]  /*3820*/  CS2R R34, SRZ ;  /* 0x0000000000227805 */ /* 0x000fe4000001ff00 */
[----:B------:R-:W-:Y:S01]  /*3830*/  CS2R R32, SRZ ;  /* 0x0000000000207805 */ /* 0x000fe2000001ff00 */
[----:B------:R-:W-:Y:S01]  /*3840*/  FADD.FTZ R13, R73, R0 ;  /* 0x00000000490d7221 */ /* 0x000fe20000010000 */
[----:B------:R-:W-:Y:S01]  /*3850*/  CS2R R72, SRZ ;  /* 0x0000000000487805 */ /* 0x000fe2000001ff00 */
[----:B------:R-:W1:Y:S01]  /*3860*/  MUFU.EX2 R40, R40 ;  /* 0x0000002800287308 */ /* 0x000e620000000800 */
[----:B--2---:R-:W-:Y:S01]  /*3870*/  FADD.FTZ R54, R36, R15 ;  /* 0x0000000f24367221 */ /* 0x004fe20000010000 */
[----:B------:R-:W-:Y:S01]  /*3880*/  FADD.FTZ R0, R38, R13 ;  /* 0x0000000d26007221 */ /* 0x000fe20000010000 */
[----:B------:R-:W-:-:S03]  /*3890*/  CS2R R38, SRZ ;  /* 0x0000000000267805 */ /* 0x000fc6000001ff00 */
[----:B------:R-:W-:Y:S01]  /*38a0*/  FADD.FTZ R13, R75, R0 ;  /* 0x000000004b0d7221 */ /* 0x000fe20000010000 */
[----:B------:R-:W-:Y:S01]  /*38b0*/  CS2R R74, SRZ ;  /* 0x00000000004a7805 */ /* 0x000fe2000001ff00 */
[----:B------:R-:W2:Y:S01]  /*38c0*/  MUFU.EX2 R41, R41 ;  /* 0x0000002900297308 */ /* 0x000ea20000000800 */
[C---:B0-----:R-:W-:Y:S01]  /*38d0*/  FADD.FTZ R15, R37.reuse, R54 ;  /* 0x00000036250f7221 */ /* 0x041fe20000010000 */
[----:B------:R-:W-:Y:S01]  /*38e0*/  FADD.FTZ R0, R42, R13 ;  /* 0x0000000d2a007221 */ /* 0x000fe20000010000 */
[----:B------:R-:W-:Y:S02]  /*38f0*/  F2FP.BF16.F32.PACK_AB R154, R37, R36 ;  /* 0x00000024259a723e */ /* 0x000fe400000010ff */
[----:B------:R-:W-:Y:S02]  /*3900*/  CS2R R42, SRZ ;  /* 0x00000000002a7805 */ /* 0x000fe4000001ff00 */
[----:B------:R-:W-:Y:S01]  /*3910*/  CS2R R36, SRZ ;  /* 0x0000000000247805 */ /* 0x000fe2000001ff00 */
[----:B------:R-:W-:Y:S01]  /*3920*/  FADD.FTZ R13, R77, R0 ;  /* 0x000000004d0d7221 */ /* 0x000fe20000010000 */
[----:B------:R-:W-:Y:S01]  /*3930*/  CS2R R76, SRZ ;  /* 0x00000000004c7805 */ /* 0x000fe2000001ff00 */
[----:B------:R-:W0:Y:S01]  /*3940*/  MUFU.EX2 R44, R44 ;  /* 0x0000002c002c7308 */ /* 0x000e220000000800 */
[----:B-1----:R-:W-:Y:S01]  /*3950*/  FADD.FTZ R54, R40, R15 ;  /* 0x0000000f28367221 */ /* 0x002fe20000010000 */
[----:B------:R-:W-:Y:S01]  /*3960*/  FADD.FTZ R0, R46, R13 ;  /* 0x0000000d2e007221 */ /* 0x000fe20000010000 */
[----:B------:R-:W-:-:S03]  /*3970*/  CS2R R46, SRZ ;  /* 0x00000000002e7805 */ /* 0x000fc6000001ff00 */
[----:B------:R-:W-:Y:S01]  /*3980*/  FADD.FTZ R13, R145, R0 ;  /* 0x00000000910d7221 */ /* 0x000fe20000010000 */
[C---:B------:R-:W-:Y:S01]  /*3990*/  F2FP.BF16.F32.PACK_AB R145, R14.reuse, R145 ;  /* 0x000000910e91723e */ /* 0x040fe200000010ff */
[----:B------:R-:W1:Y:S01]  /*39a0*/  MUFU.EX2 R45, R45 ;  /* 0x0000002d002d7308 */ /* 0x000e620000000800 */
[C---:B--2---:R-:W-:Y:S01]  /*39b0*/  FADD.FTZ R15, R41.reuse, R54 ;  /* 0x00000036290f7221 */ /* 0x044fe20000010000 */
[----:B------:R-:W-:Y:S01]  /*39c0*/  FADD.FTZ R0, R14, R13 ;  /* 0x0000000d0e007221 */ /* 0x000fe20000010000 */
[----:B------:R-:W-:Y:S02]  /*39d0*/  F2FP.BF16.F32.PACK_AB R148, R41, R40 ;  /* 0x000000282994723e */ /* 0x000fe400000010ff */
[----:B------:R-:W-:Y:S02]  /*39e0*/  CS2R R54, SRZ ;  /* 0x0000000000367805 */ /* 0x000fe4000001ff00 */
[----:B------:R-:W-:Y:S01]  /*39f0*/  CS2R R40, SRZ ;  /* 0x0000000000287805 */ /* 0x000fe2000001ff00 */
[----:B------:R-:W-:Y:S01]  /*3a00*/  FADD.FTZ R11, R147, R0 ;  /* 0x00000000930b7221 */ /* 0x000fe20000010000 */
[----:B------:R-:W-:Y:S01]  /*3a10*/  F2FP.BF16.F32.PACK_AB R147, R20, R147 ;  /* 0x000000931493723e */ /* 0x000fe200000010ff */
[----:B------:R-:W2:Y:S01]  /*3a20*/  MUFU.EX2 R48, R48 ;  /* 0x0000003000307308 */ /* 0x000ea20000000800 */
[----:B0-----:R-:W-:Y:S01]  /*3a30*/  FADD.FTZ R10, R44, R15 ;  /* 0x0000000f2c0a7221 */ /* 0x001fe20000010000 */
[----:B------:R-:W-:-:S06]  /*3a40*/  FADD.FTZ R0, R20, R11 ;  /* 0x0000000b14007221 */ /* 0x000fcc0000010000 */
[----:B------:R-:W0:Y:S01]  /*3a50*/  MUFU.EX2 R49, R49 ;  /* 0x0000003100317308 */ /* 0x000e220000000800 */
[C---:B-1----:R-:W-:Y:S01]  /*3a60*/  FADD.FTZ R15, R45.reuse, R10 ;  /* 0x0000000a2d0f7221 */ /* 0x042fe20000010000 */
[----:B------:R-:W-:Y:S02]  /*3a70*/  F2FP.BF16.F32.PACK_AB R150, R45, R44 ;  /* 0x0000002c2d96723e */ /* 0x000fe400000010ff */
[----:B------:R-:W-:-:S04]  /*3a80*/  CS2R R44, SRZ ;  /* 0x00000000002c7805 */ /* 0x000fc8000001ff00 */
[----:B------:R-:W1:Y:S01]  /*3a90*/  MUFU.EX2 R52, R52 ;  /* 0x0000003400347308 */ /* 0x000e620000000800 */
[----:B--2---:R-:W-:-:S07]  /*3aa0*/  FADD.FTZ R10, R48, R15 ;  /* 0x0000000f300a7221 */ /* 0x004fce0000010000 */
[----:B------:R-:W2:Y:S01]  /*3ab0*/  MUFU.EX2 R53, R53 ;  /* 0x0000003500357308 */ /* 0x000ea20000000800 */
[C---:B0-----:R-:W-:Y:S01]  /*3ac0*/  FADD.FTZ R15, R49.reuse, R10 ;  /* 0x0000000a310f7221 */ /* 0x041fe20000010000 */
[----:B------:R-:W-:Y:S02]  /*3ad0*/  F2FP.BF16.F32.PACK_AB R144, R49, R48 ;  /* 0x000000303190723e */ /* 0x000fe400000010ff */
[----:B------:R-:W-:-:S04]  /*3ae0*/  CS2R R48, SRZ ;  /* 0x0000000000307805 */ /* 0x000fc8000001ff00 */
[----:B------:R-:W0:Y:S01]  /*3af0*/  MUFU.EX2 R56, R56 ;  /* 0x0000003800387308 */ /* 0x000e220000000800 */
[----:B-1----:R-:W-:-:S07]  /*3b00*/  FADD.FTZ R10, R52, R15 ;  /* 0x0000000f340a7221 */ /* 0x002fce0000010000 */
[----:B------:R-:W1:Y:S01]  /*3b10*/  MUFU.EX2 R57, R57 ;  /* 0x0000003900397308 */ /* 0x000e620000000800 */
[C---:B--2---:R-:W-:Y:S01]  /*3b20*/  FADD.FTZ R13, R53.reuse, R10 ;  /* 0x0000000a350d7221 */ /* 0x044fe20000010000 */
[----:B------:R-:W-:Y:S02]  /*3b30*/  F2FP.BF16.F32.PACK_AB R146, R53, R52 ;  /* 0x000000343592723e */ /* 0x000fe400000010ff */
[----:B------:R-:W-:-:S04]  /*3b40*/  CS2R R52, SRZ ;  /* 0x0000000000347805 */ /* 0x000fc8000001ff00 */
[----:B------:R-:W2:Y:S01]  /*3b50*/  MUFU.EX2 R60, R60 ;  /* 0x0000003c003c7308 */ /* 0x000ea20000000800 */
[----:B0-----:R-:W-:Y:S01]  /*3b60*/  FADD.FTZ R10, R56, R13 ;  /* 0x0000000d380a7221 */ /* 0x001fe20000010000 */
[----:B------:R-:W-:Y:S01]  /*3b70*/  FADD.FTZ R13, R141, R0 ;  /* 0x000000008d0d7221 */ /* 0x000fe20000010000 */
[----:B------:R-:W-:-:S03]  /*3b80*/  F2FP.BF16.F32.PACK_AB R141, R24, R141 ;  /* 0x0000008d188d723e */ /* 0x000fc600000010ff */
[----:B------:R-:W-:Y:S01]  /*3b90*/  FADD.FTZ R0, R24, R13 ;  /* 0x0000000d18007221 */ /* 0x000fe20000010000 */
[----:B------:R-:W-:Y:S01]  /*3ba0*/  CS2R R24, SRZ ;  /* 0x0000000000187805 */ /* 0x000fe2000001ff00 */
[----:B------:R-:W0:Y:S01]  /*3bb0*/  MUFU.EX2 R61, R61 ;  /* 0x0000003d003d7308 */ /* 0x000e220000000800 */
[----:B-1----:R-:W-:Y:S01]  /*3bc0*/  FADD.FTZ R15, R57, R10 ;  /* 0x0000000a390f7221 */ /* 0x002fe20000010000 */
[----:B------:R-:W-:Y:S01]  /*3bd0*/  FADD.FTZ R13, R143, R0 ;  /* 0x000000008f0d7221 */ /* 0x000fe20000010000 */
[----:B------:R-:W-:Y:S02]  /*3be0*/  F2FP.BF16.F32.PACK_AB R140, R57, R56 ;  /* 0x00000038398c723e */ /* 0x000fe400000010ff */
[----:B------:R-:W-:Y:S02]  /*3bf0*/  CS2R R56, SRZ ;  /* 0x0000000000387805 */ /* 0x000fe4000001ff00 */
[----:B------:R-:W-:Y:S01]  /*3c00*/  F2FP.BF16.F32.PACK_AB R143, R26, R143 ;  /* 0x0000008f1a8f723e */ /* 0x000fe200000010ff */
[----:B------:R-:W1:Y:S01]  /*3c10*/  MUFU.EX2 R64, R64 ;  /* 0x0000004000407308 */ /* 0x000e620000000800 */
[----:B--2---:R-:W-:-:S07]  /*3c20*/  FADD.FTZ R10, R60, R15 ;  /* 0x0000000f3c0a7221 */ /* 0x004fce0000010000 */
[----:B------:R-:W2:Y:S01]  /*3c30*/  MUFU.EX2 R65, R65 ;  /* 0x0000004100417308 */ /* 0x000ea20000000800 */
[C---:B0-----:R-:W-:Y:S01]  /*3c40*/  FADD.FTZ R15, R61.reuse, R10 ;  /* 0x0000000a3d0f7221 */ /* 0x041fe20000010000 */
[----:B------:R-:W-:Y:S01]  /*3c50*/  FADD.FTZ R10, R26, R13 ;  /* 0x0000000d1a0a7221 */ /* 0x000fe20000010000 */
[----:B------:R-:W-:Y:S02]  /*3c60*/  F2FP.BF16.F32.PACK_AB R142, R61, R60 ;  /* 0x0000003c3d8e723e */ /* 0x000fe400000010ff */
[----:B------:R-:W-:Y:S02]  /*3c70*/  CS2R R60, SRZ ;  /* 0x00000000003c7805 */ /* 0x000fe4000001ff00 */
[----:B------:R-:W-:Y:S01]  /*3c80*/  CS2R R26, SRZ ;  /* 0x00000000001a7805 */ /* 0x000fe2000001ff00 */
[----:B------:R0:W3:Y:S01]  /*3c90*/  MUFU.EX2 R50, R67 ;  /* 0x0000004300327308 */ /* 0x0000e20000000800 */
[----:B-1----:R-:W-:-:S07]  /*3ca0*/  FADD.FTZ R12, R64, R15 ;  /* 0x0000000f400c7221 */ /* 0x002fce0000010000 */
[----:B------:R-:W1:Y:S01]  /*3cb0*/  MUFU.EX2 R68, R68 ;  /* 0x0000004400447308 */ /* 0x000e620000000800 */
[C---:B--2---:R-:W-:Y:S01]  /*3cc0*/  FADD.FTZ R13, R65.reuse, R12 ;  /* 0x0000000c410d7221 */ /* 0x044fe20000010000 */
[----:B------:R-:W-:Y:S02]  /*3cd0*/  F2FP.BF16.F32.PACK_AB R136, R65, R64 ;  /* 0x000000404188723e */ /* 0x000fe400000010ff */
[----:B0-----:R-:W-:Y:S02]  /*3ce0*/  CS2R R66, SRZ ;  /* 0x0000000000427805 */ /* 0x001fe4000001ff00 */
[----:B------:R-:W-:Y:S02]  /*3cf0*/  CS2R R64, SRZ ;  /* 0x0000000000407805 */ /* 0x000fe4000001ff00 */
[----:B------:R-:W0:Y:S08]  /*3d00*/  MUFU.EX2 R89, R89 ;  /* 0x0000005900597308 */ /* 0x000e300000000800 */
[----:B------:R2:W4:Y:S08]  /*3d10*/  MUFU.EX2 R11, R9 ;  /* 0x00000009000b7308 */ /* 0x0005300000000800 */
[----:B------:R1:W5:Y:S01]  /*3d20*/  MUFU.EX2 R0, R8 ;  /* 0x0000000800007308 */ /* 0x0003620000000800 */
[----:B--2---:R-:W-:Y:S01]  /*3d30*/  FADD.FTZ R9, R137, R10 ;  /* 0x0000000a89097221 */ /* 0x004fe20000010000 */
[----:B---3--:R-:W-:-:S03]  /*3d40*/  F2FP.BF16.F32.PACK_AB R137, R50, R137 ;  /* 0x000000893289723e */ /* 0x008fc600000010ff */
[----:B------:R-:W-:Y:S01]  /*3d50*/  FADD.FTZ R10, R50, R9 ;  /* 0x00000009320a7221 */ /* 0x000fe20000010000 */
[----:B------:R-:W-:Y:S01]  /*3d60*/  CS2R R50, SRZ ;  /* 0x0000000000327805 */ /* 0x000fe2000001ff00 */
[----:B-1----:R-:W-:Y:S02]  /*3d70*/  FADD.FTZ R8, R68, R13 ;  /* 0x0000000d44087221 */ /* 0x002fe40000010000 */
[----:B0-----:R-:W-:Y:S01]  /*3d80*/  FADD.FTZ R13, R89, R10 ;  /* 0x0000000a590d7221 */ /* 0x001fe20000010000 */
[C---:B----4-:R-:W-:Y:S01]  /*3d90*/  F2FP.BF16.F32.PACK_AB R138, R11.reuse, R68 ;  /* 0x000000440b8a723e */ /* 0x050fe200000010ff */
[----:B------:R-:W-:Y:S02]  /*3da0*/  IMAD.MOV.U32 R10, RZ, RZ, 0x3f800000 ;  /* 0x3f800000ff0a7424 */ /* 0x000fe400078e00ff */
[----:B------:R-:W-:Y:S01]  /*3db0*/  FADD.FTZ R9, R11, R8 ;  /* 0x000000080b097221 */ /* 0x000fe20000010000 */
[----:B------:R-:W-:Y:S01]  /*3dc0*/  CS2R R68, SRZ ;  /* 0x0000000000447805 */ /* 0x000fe2000001ff00 */
[C---:B-----5:R-:W-:Y:S01]  /*3dd0*/  FADD.FTZ R8, R0.reuse, R13 ;  /* 0x0000000d00087221 */ /* 0x060fe20000010000 */
[----:B------:R-:W-:Y:S01]  /*3de0*/  F2FP.BF16.F32.PACK_AB R139, R0, R89 ;  /* 0x00000059008b723e */ /* 0x000fe200000010ff */
[----:B------:R-:W-:Y:S01]  /*3df0*/  IMAD.MOV.U32 R0, RZ, RZ, 0x3f800000 ;  /* 0x3f800000ff007424 */ /* 0x000fe200078e00ff */
[----:B------:R-:W-:Y:S06]  /*3e00*/  @!P1 BRA `(.L_x_2385) ;  /* 0x0000002400209947 */ /* 0x000fec0003800000 */
[----:B------:R-:W-:Y:S01]  /*3e10*/  IMAD.MOV.U32 R11, RZ, RZ, R5 ;  /* 0x000000ffff0b7224 */ /* 0x000fe200078e0005 */
[----:B------:R-:W-:Y:S01]  /*3e20*/  UMOV UR5, UR38 ;  /* 0x0000002600057c82 */ /* 0x000fe20008000000 */
[----:B------:R-:W-:Y:S01]  /*3e30*/  IMAD.MOV.U32 R12, RZ, RZ, R4 ;  /* 0x000000ffff0c7224 */ /* 0x000fe200078e0004 */
[----:B------:R-:W-:Y:S01]  /*3e40*/  UMOV UR6, UR39 ;  /* 0x0000002700067c82 */ /* 0x000fe20008000000 */
[----:B------:R-:W-:Y:S01]  /*3e50*/  IMAD.MOV.U32 R0, RZ, RZ, 0x3f800000 ;  /* 0x3f800000ff007424 */ /* 0x000fe200078e00ff */
[----:B------:R-:W-:Y:S01]  /*3e60*/  ULDC UR34, c[0x0][0x988] ;  /* 0x0002620000227ab9 */ /* 0x000fe20000000800 */
[----:B------:R-:W-:-:S07]  /*3e70*/  IMAD.MOV.U32 R87, RZ, RZ, RZ ;  /* 0x000000ffff577224 */ /* 0x000fce00078e00ff */
.L_x_2396:
[----:B------:R-:W-:-:S04]  /*3e80*/  UISETP.NE.AND UP0, UPT, UR6, 0x1, UPT ;  /* 0x000000010600788c */ /* 0x000fc8000bf05270 */
[----:B------:R-:W-:-:S04]  /*3e90*/  USEL UR38, URZ, 0x1, UP0 ;  /* 0x000000013f267887 */ /* 0x000fc80008000000 */
[----:B------:R-:W-:Y:S01]  /*3ea0*/  ULOP3.LUT UR38, UR5, UR38, URZ, 0x3c, !UPT ;  /* 0x0000002605267292 */ /* 0x000fe2000f8e3c3f */
[----:B------:R-:W-:Y:S11]  /*3eb0*/  @!P0 BRA `(.L_x_2386) ;  /* 0x0000000000048947 */ /* 0x000ff60003800000 */
[----:B------:R-:W-:Y:S01]  /*3ec0*/  BPT.TRAP 0x1 ;  /* 0x000000040000795c */ /* 0x000fe20000300000 */
.L_x_2386:
        /* <DEDUP_REMOVED lines=9> */
.L_x_2387:
[----:B-1----:R-:W-:Y:S05]  /*3f60*/  @P1 BRA `(.L_x_2388) ;  /* 0x0000000000081947 */ /* 0x002fea0003800000 */
[----:B------:R-:W1:Y:S02]  /*3f70*/  SYNCS.PHASECHK.TRANS64.TRYWAIT P1, [UR7+0x2a830], R4 ;  /* 0x02a83004ff0075a7 */ /* 0x000e640008020147 */
[----:B-1----:R-:W-:Y:S05]  /*3f80*/  @!P1 BRA `(.L_x_2389) ;  /* 0x000000e0005c9947 */ /* 0x002fea0003800000 */
.L_x_2388:
        /* <DEDUP_REMOVED lines=143> */
.L_x_2390:
[----:B------:R-:W-:Y:S01]  /*4880*/  ULEA UR10, UR6, UR40, 0x3 ;  /* 0x00000028060a7291 */ /* 0x000fe2000f8e183f */
[----:B------:R-:W-:-:S05]  /*4890*/  IMAD.U32 R0, RZ, RZ, UR5 ;  /* 0x00000005ff007e24 */ /* 0x000fca000f8e00ff */
[----:B------:R-:W-:-:S04]  /*48a0*/  SHF.L.U32 R0, R0, 0x1f, RZ ;  /* 0x0000001f00007819 */ /* 0x000fc800000006ff */
[----:B------:R2:W3:Y:S01]  /*48b0*/  SYNCS.PHASECHK.TRANS64.TRYWAIT P1, [UR10+0x2a850], R0 ;  /* 0x02a85000ff0075a7 */ /* 0x0004e2000802014a */
[----:B------:R-:W-:Y:S05]  /*48c0*/  @!P0 BRA `(.L_x_2391) ;  /* 0x0000000000048947 */ /* 0x000fea0003800000 */
[----:B------:R-:W-:Y:S01]  /*48d0*/  BPT.TRAP 0x1 ;  /* 0x000000040000795c */ /* 0x000fe20000300000 */
.L_x_2391:
[----:B---3--:R-:W-:Y:S05]  /*48e0*/  @P1 BRA `(.L_x_2392) ;  /* 0x0000000000081947 */ /* 0x008fea0003800000 */
[----:B------:R-:W3:Y:S02]  /*48f0*/  SYNCS.PHASECHK.TRANS64.TRYWAIT P1, [UR10+0x2a850], R0 ;  /* 0x02a85000ff0075a7 */ /* 0x000ee4000802014a */
[----:B---3--:R-:W-:Y:S05]  /*4900*/  @!P1 BRA `(.L_x_2393) ;  /* 0x000000d800149947 */ /* 0x008fea0003800000 */
.L_x_2392:
        /* <DEDUP_REMOVED lines=37> */
.L_x_2394:
[----:B------:R-:W-:Y:S01]  /*4b60*/  R2UR UR5, R170 ;  /* 0x00000000aa0572ca */ /* 0x000fe200000e0000 */
[----:B-12---:R-:W-:Y:S01]  /*4b70*/  VIADD R0, R18, UR43 ;  /* 0x0000002b12007c36 */ /* 0x006fe20008000000 */
[----:B------:R-:W-:Y:S01]  /*4b80*/  UMOV UR14, UR34 ;  /* 0x00000022000e7c82 */ /* 0x000fe20008000000 */
[----:B------:R-:W-:Y:S01]  /*4b90*/  IMAD.U32 R13, RZ, RZ, UR42 ;  /* 0x0000002aff0d7e24 */ /* 0x000fe2000f8e00ff */
[----:B------:R-:W1:Y:S01]  /*4ba0*/  S2UR UR6, SR_CgaCtaId ;  /* 0x00000000000679c3 */ /* 0x000e620000008800 */
[----:B------:R-:W-:-:S08]  /*4bb0*/  UIADD3 UR7, UR7, 0x2a840, URZ ;  /* 0x0002a84007077890 */ /* 0x000fd0000fffe03f */
[----:B------:R-:W-:-:S06]  /*4bc0*/  UISETP.NE.AND UP0, UPT, UR5, URZ, UPT ;  /* 0x0000003f0500728c */ /* 0x000fcc000bf05270 */
[----:B------:R-:W-:Y:S02]  /*4bd0*/  PLOP3.LUT P1, PT, PT, PT, UP0, 0x80, 0x0 ;  /* 0x000000000000781c */ /* 0x000fe40003f2f008 */
[----:B------:R-:W-:-:S03]  /*4be0*/  PLOP3.LUT P2, PT, PT, PT, UP0, 0x80, 0x0 ;  /* 0x000000000000781c */ /* 0x000fc60003f4f008 */
[----:B------:R-:W-:Y:S01]  /*4bf0*/  @UP0 ULDC UR5, c[0x0][0x44c] ;  /* 0x0001130000050ab9 */ /* 0x000fe20000000800 */
[----:B-1----:R-:W-:-:S07]  /*4c00*/  UPRMT UR7, UR6, 0x654, UR7 ;  /* 0x0000065406077896 */ /* 0x002fce0008000007 */
[----:B0-----:R-:W-:Y:S01]  /*4c10*/  @P1 IMAD.HI.U32 R4, R0, UR5, RZ ;  /* 0x0000000500041c27 */ /* 0x001fe2000f8e00ff */
[----:B------:R-:W-:-:S04]  /*4c20*/  @UP0 ULDC UR5, c[0x0][0x450] ;  /* 0x0001140000050ab9 */ /* 0x000fc80000000800 */
[----:B------:R-:W-:Y:S01]  /*4c30*/  @P2 SHF.R.U32.HI R0, RZ, UR5, R4 ;  /* 0x00000005ff002c19 */ /* 0x000fe20008011604 */
[----:B------:R-:W-:Y:S01]  /*4c40*/  UIMAD UR5, UR4, -0x60, URZ ;  /* 0xffffffa0040578a4 */ /* 0x000fe2000f8e023f */
[----:B------:R-:W-:Y:S03]  /*4c50*/  SYNCS.ARRIVE.TRANS64.RED.A1T0 RZ, [UR7], RZ ;  /* 0x000000ffffff79a7 */ /* 0x000fe60008100407 */
[----:B------:R-:W0:Y:S02]  /*4c60*/  SHFL.IDX PT, R5, R0, RZ, 0x1c1f ;  /* 0x001c1fff00057589 */ /* 0x000e2400000e0000 */
[----:B------:R-:W-:-:S05]  /*4c70*/  IMAD.U32 R4, RZ, RZ, UR5 ;  /* 0x00000005ff047e24 */ /* 0x000fca000f8e00ff */
[----:B------:R-:W-:-:S04]  /*4c80*/  IADD3 R4, -R17, 0x1, R4 ;  /* 0x0000000111047810 */ /* 0x000fc80007ffe104 */
[----:B------:R-:W-:-:S05]  /*4c90*/  IADD3 R4, -R13, UR60, R4 ;  /* 0x0000003c0d047c10 */ /* 0x000fca000fffe104 */
[----:B0-----:R-:W-:-:S05]  /*4ca0*/  IMAD.IADD R10, R4, 0x1, R5 ;  /* 0x00000001040a7824 */ /* 0x001fca00078e0205 */
[C---:B------:R-:W-:Y:S02]  /*4cb0*/  ISETP.GT.AND P1, PT, R10.reuse, RZ, PT ;  /* 0x000000ff0a00720c */ /* 0x040fe40003f24270 */
[----:B------:R-:W-:Y:S02]  /*4cc0*/  ISETP.GT.AND P2, PT, R10, 0x1, PT ;  /* 0x000000010a00780c */ /* 0x000fe40003f44270 */
[----:B------:R-:W-:Y:S02]  /*4cd0*/  FSEL R13, R88, -INF , P1 ;  /* 0xff800000580d7808 */ /* 0x000fe40000800000 */
[----:B------:R-:W-:Y:S02]  /*4ce0*/  ISETP.GT.AND P1, PT, R10, 0x8, PT ;  /* 0x000000080a00780c */ /* 0x000fe40003f24270 */
[----:B------:R-:W-:Y:S02]  /*4cf0*/  FSEL R89, R89, -INF , P2 ;  /* 0xff80000059597808 */ /* 0x000fe40001000000 */
[----:B------:R-:W-:-:S02]  /*4d00*/  FMNMX.FTZ R14, R13, R12, !PT ;  /* 0x0000000c0d0e7209 */ /* 0x000fc40007810000 */
        /* <DEDUP_REMOVED lines=65> */
[----:B------:R-:W0:Y:S02]  /*5120*/  SHFL.IDX PT, R15, R0, 0x1, 0x1c1f ;  /* 0x003c1f00000f7f89 */ /* 0x000e2400000e0000 */
[----:B------:R-:W-:-:S05]  /*5130*/  FMNMX.FTZ R14, R133, R10, !PT ;  /* 0x0000000a850e7209 */ /* 0x000fca0007810000 */
[----:B------:R-:W1:Y:S01]  /*5140*/  SHFL.BFLY PT, R21, R14, 0x2, 0x1f ;  /* 0x0c401f000e157f89 */ /* 0x000e6200000e0000 */
[----:B0-----:R-:W-:-:S05]  /*5150*/  IMAD.IADD R10, R4, 0x1, R15 ;  /* 0x00000001040a7824 */ /* 0x001fca00078e020f */
[----:B------:R-:W-:Y:S02]  /*5160*/  ISETP.GT.AND P1, PT, R10, RZ, PT ;  /* 0x000000ff0a00720c */ /* 0x000fe40003f24270 */
[----:B-1----:R-:W-:Y:S02]  /*5170*/  FMNMX.FTZ R21, R14, R21, !PT ;  /* 0x000000150e157209 */ /* 0x002fe40007810000 */
[----:B------:R-:W-:Y:S02]  /*5180*/  ISETP.GT.AND P2, PT, R10, 0x1, PT ;  /* 0x000000010a00780c */ /* 0x000fe40003f44270 */
[----:B------:R-:W-:Y:S01]  /*5190*/  FSEL R90, R90, -INF , P1 ;  /* 0xff8000005a5a7808 */ /* 0x000fe20000800000 */
[----:B------:R-:W0:Y:S01]  /*51a0*/  SHFL.BFLY PT, R20, R21, 0x1, 0x1f ;  /* 0x0c201f0015147f89 */ /* 0x000e2200000e0000 */
[----:B------:R-:W-:Y:S02]  /*51b0*/  ISETP.GT.AND P3, PT, R10, 0x8, PT ;  /* 0x000000080a00780c */ /* 0x000fe40003f64270 */
[----:B------:R-:W-:-:S02]  /*51c0*/  FSEL R91, R91, -INF , P2 ;  /* 0xff8000005b5b7808 */ /* 0x000fc40001000000 */
[----:B------:R-:W-:Y:S02]  /*51d0*/  FMNMX.FTZ R0, R90, R11, !PT ;  /* 0x0000000b5a007209 */ /* 0x000fe40007810000 */
[----:B------:R-:W-:Y:S02]  /*51e0*/  ISETP.GT.AND P4, PT, R10, 0x9, PT ;  /* 0x000000090a00780c */ /* 0x000fe40003f84270 */
[----:B------:R-:W-:Y:S02]  /*51f0*/  FSEL R94, R94, -INF , P3 ;  /* 0xff8000005e5e7808 */ /* 0x000fe40001800000 */
[----:B------:R-:W-:Y:S02]  /*5200*/  FMNMX.FTZ R15, R91, R0, !PT ;  /* 0x000000005b0f7209 */ /* 0x000fe40007810000 */
[----:B------:R-:W-:Y:S02]  /*5210*/  ISETP.GT.AND P2, PT, R10, 0x10, PT ;  /* 0x000000100a00780c */ /* 0x000fe40003f44270 */
[----:B------:R-:W-:-:S02]  /*5220*/  FSEL R95, R95, -INF , P4 ;  /* 0xff8000005f5f7808 */ /* 0x000fc40002000000 */
[----:B------:R-:W-:Y:S02]  /*5230*/  ISETP.GT.AND P3, PT, R10, 0x11, PT ;  /* 0x000000110a00780c */ /* 0x000fe40003f64270 */
[----:B------:R-:W-:Y:S02]  /*5240*/  FSEL R98, R98, -INF , P2 ;  /* 0xff80000062627808 */ /* 0x000fe40001000000 */
[C---:B------:R-:W-:Y:S02]  /*5250*/  ISETP.GT.AND P2, PT, R10.reuse, 0x18, PT ;  /* 0x000000180a00780c */ /* 0x040fe40003f44270 */
[----:B------:R-:W-:Y:S02]  /*5260*/  FSEL R99, R99, -INF , P3 ;  /* 0xff80000063637808 */ /* 0x000fe40001800000 */
[----:B0-----:R-:W-:Y:S02]  /*5270*/  FMNMX.FTZ R4, R21, R20, !PT ;  /* 0x0000001415047209 */ /* 0x001fe40007810000 */
[----:B------:R-:W-:-:S02]  /*5280*/  ISETP.GT.AND P3, PT, R10, 0x19, PT ;  /* 0x000000190a00780c */ /* 0x000fc40003f64270 */
[C---:B------:R-:W-:Y:S01]  /*5290*/  FSETP.NEU.FTZ.AND P1, PT, R4.reuse, -INF , PT ;  /* 0xff8000000400780b */ /* 0x040fe20003f3d000 */
[----:B------:R-:W-:Y:S01]  /*52a0*/  FMUL.FTZ R14, R4, UR14 ;  /* 0x0000000e040e7c20 */ /* 0x000fe20008410000 */
[----:B------:R-:W-:Y:S02]  /*52b0*/  FSEL R102, R102, -INF , P2 ;  /* 0xff80000066667808 */ /* 0x000fe40001000000 */
[----:B------:R-:W-:Y:S02]  /*52c0*/  ISETP.GT.AND P2, PT, R10, 0x20, PT ;  /* 0x000000200a00780c */ /* 0x000fe40003f44270 */
[----:B------:R-:W-:Y:S02]  /*52d0*/  FSEL R0, R14, RZ, P1 ;  /* 0x000000ff0e007208 */ /* 0x000fe40000800000 */
[----:B------:R-:W-:Y:S02]  /*52e0*/  FMNMX.FTZ R14, R94, R15, !PT ;  /* 0x0000000f5e0e7209 */ /* 0x000fe40007810000 */
[----:B------:R-:W-:Y:S01]  /*52f0*/  FSEL R103, R103, -INF , P3 ;  /* 0xff80000067677808 */ /* 0x000fe20001800000 */
[--C-:B------:R-:W-:Y:S01]  /*5300*/  FFMA.FTZ R158, R5, UR14, -R0.reuse ;  /* 0x0000000e059e7c23 */ /* 0x100fe20008010800 */
[----:B------:R-:W-:Y:S01]  /*5310*/  FMNMX.FTZ R15, R95, R14, !PT ;  /* 0x0000000e5f0f7209 */ /* 0x000fe20007810000 */
[--C-:B------:R-:W-:Y:S01]  /*5320*/  FFMA.FTZ R156, R89, UR14, -R0.reuse ;  /* 0x0000000e599c7c23 */ /* 0x100fe20008010800 */
[----:B------:R-:W-:Y:S01]  /*5330*/  ISETP.GT.AND P3, PT, R10, 0x21, PT ;  /* 0x000000210a00780c */ /* 0x000fe20003f64270 */
[--C-:B------:R-:W-:Y:S01]  /*5340*/  FFMA.FTZ R21, R97, UR14, -R0.reuse ;  /* 0x0000000e61157c23 */ /* 0x100fe20008010800 */
[----:B------:R-:W-:Y:S01]  /*5350*/  FMNMX.FTZ R14, R98, R15, !PT ;  /* 0x0000000f620e7209 */ /* 0x000fe20007810000 */
[--C-:B------:R-:W-:Y:S01]  /*5360*/  FFMA.FTZ R89, R101, UR14, -R0.reuse ;  /* 0x0000000e65597c23 */ /* 0x100fe20008010800 */
        /* <DEDUP_REMOVED lines=73> */
[----:B------:R-:W-:Y:S02]  /*5800*/  FSEL R135, R135, -INF , P3 ;  /* 0xff80000087877808 */ /* 0x000fe40001800000 */
        /* <DEDUP_REMOVED lines=15> */
[C---:B------:R-:W-:Y:S02]  /*5900*/  FMUL.FTZ R14, R5.reuse, UR14 ;  /* 0x0000000e050e7c20 */ /* 0x040fe40008410000 */
[----:B------:R-:W-:Y:S01]  /*5910*/  MUFU.EX2 R105, R105 ;  /* 0x0000006900697308 */ /* 0x000fe20000000800 */
[----:B------:R-:W-:Y:S02]  /*5920*/  FSEL R0, R5, RZ, P2 ;  /* 0x000000ff05007208 */ /* 0x000fe40001000000 */
[----:B------:R-:W-:-:S03]  /*5930*/  FSEL R14, R14, RZ, P2 ;  /* 0x000000ff0e0e7208 */ /* 0x000fc60001000000 */
[----:B------:R-:W-:Y:S02]  /*5940*/  FADD.FTZ R0, -R0, R11 ;  /* 0x0000000b00007221 */ /* 0x000fe40000010100 */
[----:B------:R-:W-:Y:S01]  /*5950*/  MUFU.EX2 R140, R140 ;  /* 0x0000008c008c7308 */ /* 0x000fe20000000800 */
[--C-:B------:R-:W-:Y:S01]  /*5960*/  FFMA.FTZ R20, R91, UR14, -R14.reuse ;  /* 0x0000000e5b147c23 */ /* 0x100fe2000801080e */
[----:B------:R-:W-:Y:S01]  /*5970*/  FSEL R91, R4, RZ, P1 ;  /* 0x000000ff045b7208 */ /* 0x000fe20000800000 */
[--C-:B------:R-:W-:Y:S01]  /*5980*/  FFMA.FTZ R157, R90, UR14, -R14.reuse ;  /* 0x0000000e5a9d7c23 */ /* 0x100fe2000801080e */
[----:B------:R-:W-:Y:S01]  /*5990*/  FMUL.FTZ R0, R0, UR14 ;  /* 0x0000000e00007c20 */ /* 0x000fe20008410000 */
[--C-:B------:R-:W-:Y:S01]  /*59a0*/  FFMA.FTZ R159, R94, UR14, -R14.reuse ;  /* 0x0000000e5e9f7c23 */ /* 0x100fe2000801080e */
[----:B------:R-:W-:Y:S01]  /*59b0*/  FFMA.FTZ R88, R95, UR14, -R14 ;  /* 0x0000000e5f587c23 */ /* 0x000fe2000801080e */
[----:B------:R-:W-:Y:S01]  /*59c0*/  FADD.FTZ R91, -R91, R12 ;  /* 0x0000000c5b5b7221 */ /* 0x000fe20000010100 */
[----:B------:R-:W-:Y:S01]  /*59d0*/  MUFU.EX2 R20, R20 ;  /* 0x0000001400147308 */ /* 0x000fe20000000800 */
[--C-:B------:R-:W-:Y:S01]  /*59e0*/  FFMA.FTZ R153, R98, UR14, -R14.reuse ;  /* 0x0000000e62997c23 */ /* 0x100fe2000801080e */
[--C-:B------:R-:W-:Y:S01]  /*59f0*/  FFMA.FTZ R90, R99, UR14, -R14.reuse ;  /* 0x0000000e635a7c23 */ /* 0x100fe2000801080e */
[----:B------:R-:W-:Y:S01]  /*5a00*/  FMUL.FTZ R91, R91, UR14 ;  /* 0x0000000e5b5b7c20 */ /* 0x000fe20008410000 */
        /* <DEDUP_REMOVED lines=17> */
[----:B------:R-:W-:-:S03]  /*5b20*/  FFMA.FTZ R134, R134, UR14, -R14 ;  /* 0x0000000e86867c23 */ /* 0x000fc6000801080e */
[----:B------:R-:W1:Y:S01]  /*5b30*/  MUFU.EX2 R0, R0 ;  /* 0x0000000000007308 */ /* 0x000e620000000800 */
[----:B0-----:R-:W-:-:S04]  /*5b40*/  FFMA.FTZ R9, R10, R9, R13 ;  /* 0x000000090a097223 */ /* 0x001fc8000001000d */
[----:B------:R-:W-:-:S03]  /*5b50*/  FADD.FTZ R9, R156, R9 ;  /* 0x000000099c097221 */ /* 0x000fc60000010000 */
[----:B------:R-:W0:Y:S01]  /*5b60*/  MUFU.EX2 R159, R159 ;  /* 0x0000009f009f7308 */ /* 0x000e220000000800 */
[----:B------:R-:W-:-:S07]  /*5b70*/  FADD.FTZ R100, R158, R9 ;  /* 0x000000099e647221 */ /* 0x000fce0000010000 */
[----:B------:R-:W2:Y:S01]  /*5b80*/  MUFU.EX2 R88, R88 ;  /* 0x0000005800587308 */ /* 0x000ea20000000800 */
[----:B-1----:R-:W-:-:S04]  /*5b90*/  FFMA.FTZ R11, R0, R8, R157 ;  /* 0x00000008000b7223 */ /* 0x002fc8000001009d */
[----:B------:R-:W-:Y:S01]  /*5ba0*/  FADD.FTZ R8, R20, R11 ;  /* 0x0000000b14087221 */ /* 0x000fe20000010000 */
[----:B------:R-:W-:Y:S02]  /*5bb0*/  FADD.FTZ R11, R15, R100 ;  /* 0x000000640f0b7221 */ /* 0x000fe40000010000 */
[----:B------:R-:W1:Y:S01]  /*5bc0*/  MUFU.EX2 R153, R153 ;  /* 0x0000009900997308 */ /* 0x000e620000000800 */
[----:B0-----:R-:W-:Y:S01]  /*5bd0*/  FADD.FTZ R9, R159, R8 ;  /* 0x000000089f097221 */ /* 0x001fe20000010000 */
[----:B------:R-:W-:-:S04]  /*5be0*/  FADD.FTZ R100, R152, R11 ;  /* 0x0000000b98647221 */ /* 0x000fc80000010000 */
[----:B------:R-:W-:Y:S01]  /*5bf0*/  FADD.FTZ R11, R21, R100 ;  /* 0x00000064150b7221 */ /* 0x000fe20000010000 */
[--C-:B------:R-:W-:Y:S01]  /*5c00*/  FFMA.FTZ R100, R123, UR14, -R14.reuse ;  /* 0x0000000e7b647c23 */ /* 0x100fe2000801080e */
[----:B------:R-:W0:Y:S01]  /*5c10*/  MUFU.EX2 R90, R90 ;  /* 0x0000005a005a7308 */ /* 0x000e220000000800 */
[----:B--2---:R-:W-:Y:S01]  /*5c20*/  FADD.FTZ R8, R88, R9 ;  /* 0x0000000958087221 */ /* 0x004fe20000010000 */
[----:B------:R-:W-:Y:S01]  /*5c30*/  FADD.FTZ R102, R154, R11 ;  /* 0x0000000b9a667221 */ /* 0x000fe20000010000 */
[----:B------:R-:W-:-:S03]  /*5c40*/  FFMA.FTZ R14, R135, UR14, -R14 ;  /* 0x0000000e870e7c23 */ /* 0x000fc6000801080e */
        /* <DEDUP_REMOVED lines=64> */
.L_x_2395:
[----:B------:R-:W0:Y:S01]  /*6050*/  S2UR UR5, SR_CgaCtaId ;  /* 0x00000000000579c3 */ /* 0x000e220000008800 */
[----:B------:R-:W-:Y:S01]  /*6060*/  UISETP.GT.AND UP0, UPT, UR4, UR11, UPT ;  /* 0x0000000b0400728c */ /* 0x000fe2000bf04270 */
[----:B------:R-:W-:Y:S01]  /*6070*/  F2FP.BF16.F32.PACK_AB R151, R12, R151 ;  /* 0x000000970c97723e */ /* 0x000fe200000010ff */
[----:B------:R-:W-:Y:S01]  /*6080*/  UIADD3 UR10, UR10, 0x2a860, URZ ;  /* 0x0002a8600a0a7890 */ /* 0x000fe2000fffe03f */
[----:B------:R-:W-:Y:S01]  /*6090*/  F2FP.BF16.F32.PACK_AB R156, R156, R13 ;  /* 0x0000000d9c9c723e */ /* 0x000fe200000010ff */
[----:B------:R-:W-:Y:S01]  /*60a0*/  UIADD3 UR4, UR4, -0x1, URZ ;  /* 0xffffffff04047890 */ /* 0x000fe2000fffe03f */
[----:B------:R-:W-:Y:S01]  /*60b0*/  F2FP.BF16.F32.PACK_AB R157, R20, R157 ;  /* 0x0000009d149d723e */ /* 0x000fe200000010ff */
[----:B------:R-:W-:Y:S01]  /*60c0*/  UMOV UR6, UR39 ;  /* 0x0000002700067c82 */ /* 0x000fe20008000000 */
[----:B------:R-:W-:Y:S01]  /*60d0*/  PLOP3.LUT P1, PT, PT, PT, UP0, 0x80, 0x0 ;  /* 0x000000000000781c */ /* 0x000fe20003f2f008 */
        /* <DEDUP_REMOVED lines=27> */
.L_x_2385:
[----:B------:R-:W-:-:S06]  /*6290*/  UISETP.GE.AND UP0, UPT, UR4, UR61, UPT ;  /* 0x0000003d0400728c */ /* 0x000fcc000bf06270 */
[----:B------:R-:W-:-:S13]  /*62a0*/  PLOP3.LUT P1, PT, PT, PT, UP0, 0x80, 0x0 ;  /* 0x000000000000781c */ /* 0x000fda0003f2f008 */
[----:B------:R-:W-:Y:S05]  /*62b0*/  @!P1 BRA `(.L_x_2397) ;  /* 0x0000001c003c9947 */ /* 0x000fea0003800000 */
[----:B------:R-:W-:Y:S01]  /*62c0*/  IMAD.MOV.U32 R12, RZ, RZ, R5 ;  /* 0x000000ffff0c7224 */ /* 0x000fe200078e0005 */
[----:B------:R-:W-:Y:S01]  /*62d0*/  UMOV UR5, UR38 ;  /* 0x0000002600057c82 */ /* 0x000fe20008000000 */
[----:B------:R-:W-:Y:S01]  /*62e0*/  IMAD.MOV.U32 R11, RZ, RZ, R4 ;  /* 0x000000ffff0b7224 */ /* 0x000fe200078e0004 */
[----:B------:R-:W-:Y:S01]  /*62f0*/  UMOV UR6, UR39 ;  /* 0x0000002700067c82 */ /* 0x000fe20008000000 */
[----:B------:R-:W-:-:S05]  /*6300*/  ULDC UR11, c[0x0][0x988] ;  /* 0x00026200000b7ab9 */ /* 0x000fca0000000800 */
.L_x_2408:
[----:B------:R-:W-:-:S04]  /*6310*/  UIADD3 UR10, UR6, 0x1, URZ ;  /* 0x00000001060a7890 */ /* 0x000fc8000fffe03f */
[----:B------:R-:W-:-:S04]  /*6320*/  UISETP.NE.AND UP0, UPT, UR10, 0x2, UPT ;  /* 0x000000020a00788c */ /* 0x000fc8000bf05270 */
[----:B------:R-:W-:Y:S02]  /*6330*/  USEL UR10, UR10, URZ, UP0 ;  /* 0x0000003f0a0a7287 */ /* 0x000fe40008000000 */
[----:B------:R-:W-:-:S04]  /*6340*/  USEL UR38, URZ, 0x1, UP0 ;  /* 0x000000013f267887 */ /* 0x000fc80008000000 */
[----:B------:R-:W-:Y:S01]  /*6350*/  ULOP3.LUT UR38, UR5, UR38, URZ, 0x3c, !UPT ;  /* 0x0000002605267292 */ /* 0x000fe2000f8e3c3f */
[----:B------:R-:W-:Y:S01]  /*6360*/  UMOV UR39, UR10 ;  /* 0x0000000a00277c82 */ /* 0x000fe20008000000 */
[----:B------:R-:W-:Y:S10]  /*6370*/  @!P0 BRA `(.L_x_2398) ;  /* 0x0000000000048947 */ /* 0x000ff40003800000 */
[----:B------:R-:W-:Y:S01]  /*6380*/  BPT.TRAP 0x1 ;  /* 0x000000040000795c */ /* 0x000fe20000300000 */
.L_x_2398:
[----:B------:R-:W-:Y:S01]  /*6390*/  ULEA UR7, UR39, UR40, 0x3 ;  /* 0x0000002827077291 */ /* 0x000fe2000f8e183f */
[----:B------:R-:W-:-:S05]  /*63a0*/  IMAD.U32 R4, RZ, RZ, UR38 ;  /* 0x00000026ff047e24 */ /* 0x000fca000f8e00ff */
[----:B------:R-:W-:-:S04]  /*63b0*/  SHF.L.U32 R4, R4, 0x1f, RZ ;  /* 0x0000001f04047819 */ /* 0x000fc800000006ff */
[----:B------:R0:W1:Y:S01]  /*63c0*/  SYNCS.PHASECHK.TRANS64.TRYWAIT P1, [UR7+0x2a830], R4 ;  /* 0x02a83004ff0075a7 */ /* 0x0000620008020147 */
[----:B------:R-:W-:Y:S05]  /*63d0*/  @!P0 BRA `(.L_x_2399) ;  /* 0x0000000000048947 */ /* 0x000fea0003800000 */
[----:B------:R-:W-:Y:S01]  /*63e0*/  BPT.TRAP 0x1 ;  /* 0x000000040000795c */ /* 0x000fe20000300000 */
.L_x_2399:
[----:B-1----:R-:W-:Y:S05]  /*63f0*/  @P1 BRA `(.L_x_2400) ;  /* 0x0000000000081947 */ /* 0x002fea0003800000 */
[----:B------:R-:W1:Y:S02]  /*6400*/  SYNCS.PHASECHK.TRANS64.TRYWAIT P1, [UR7+0x2a830], R4 ;  /* 0x02a83004ff0075a7 */ /* 0x000e640008020147 */
[----:B-1----:R-:W-:Y:S05]  /*6410*/  @!P1 BRA `(.L_x_2401) ;  /* 0x000000bc00689947 */ /* 0x002fea0003800000 */
.L_x_2400:
        /* <DEDUP_REMOVED lines=143> */
.L_x_2402:
[----:B------:R-:W-:Y:S01]  /*6d10*/  ULEA UR15, UR6, UR40, 0x3 ;  /* 0x00000028060f7291 */ /* 0x000fe2000f8e183f */
[----:B------:R-:W-:-:S05]  /*6d20*/  IMAD.U32 R0, RZ, RZ, UR5 ;  /* 0x00000005ff007e24 */ /* 0x000fca000f8e00ff */
[----:B------:R-:W-:-:S04]  /*6d30*/  SHF.L.U32 R0, R0, 0x1f, RZ ;  /* 0x0000001f00007819 */ /* 0x000fc800000006ff */
[----:B------:R2:W3:Y:S01]  /*6d40*/  SYNCS.PHASECHK.TRANS64.TRYWAIT P1, [UR15+0x2a850], R0 ;  /* 0x02a85000ff0075a7 */ /* 0x0004e2000802014f */
[----:B------:R-:W-:Y:S05]  /*6d50*/  @!P0 BRA `(.L_x_2403) ;  /* 0x0000000000048947 */ /* 0x000fea0003800000 */
[----:B------:R-:W-:Y:S01]  /*6d60*/  BPT.TRAP 0x1 ;  /* 0x000000040000795c */ /* 0x000fe20000300000 */
.L_x_2403:
[----:B---3--:R-:W-:Y:S05]  /*6d70*/  @P1 BRA `(.L_x_2404) ;  /* 0x0000000000081947 */ /* 0x008fea0003800000 */
[----:B------:R-:W3:Y:S02]  /*6d80*/  SYNCS.PHASECHK.TRANS64.TRYWAIT P1, [UR15+0x2a850], R0 ;  /* 0x02a85000ff0075a7 */ /* 0x000ee4000802014f */
[----:B---3--:R-:W-:Y:S05]  /*6d90*/  @!P1 BRA `(.L_x_2405) ;  /* 0x000000b400209947 */ /* 0x008fea0003800000 */
.L_x_2404:
        /* <DEDUP_REMOVED lines=37> */
.L_x_2406:
[----:B01----:R-:W-:Y:S01]  /*6ff0*/  FMNMX.FTZ R4, R90, R12, !PT ;  /* 0x0000000c5a047209 */ /* 0x003fe20007810000 */
[----:B------:R-:W-:Y:S01]  /*7000*/  UMOV UR14, UR11 ;  /* 0x0000000b000e7c82 */ /* 0x000fe20008000000 */
[----:B--2---:R-:W-:Y:S01]  /*7010*/  FMNMX.FTZ R0, R88, R11, !PT ;  /* 0x0000000b58007209 */ /* 0x004fe20007810000 */
[----:B------:R-:W0:Y:S01]  /*7020*/  S2UR UR6, SR_CgaCtaId ;  /* 0x00000000000679c3 */ /* 0x000e220000008800 */
[----:B------:R-:W-:Y:S01]  /*7030*/  FMNMX.FTZ R13, R91, R4, !PT ;  /* 0x000000045b0d7209 */ /* 0x000fe20007810000 */
[----:B------:R-:W-:Y:S01]  /*7040*/  ULEA UR5, UR10, UR40, 0x3 ;  /* 0x000000280a057291 */ /* 0x000fe2000f8e183f */
[----:B------:R-:W-:Y:S02]  /*7050*/  FMNMX.FTZ R5, R89, R0, !PT ;  /* 0x0000000059057209 */ /* 0x000fe40007810000 */
[----:B------:R-:W-:Y:S01]  /*7060*/  FMNMX.FTZ R4, R94, R13, !PT ;  /* 0x0000000d5e047209 */ /* 0x000fe20007810000 */
[----:B------:R-:W-:Y:S01]  /*7070*/  UIADD3 UR5, UR5, 0x2a840, URZ ;  /* 0x0002a84005057890 */ /* 0x000fe2000fffe03f */
        /* <DEDUP_REMOVED lines=8> */
[----:B------:R-:W-:Y:S01]  /*7100*/  FMNMX.FTZ R0, R100, R5, !PT ;  /* 0x0000000564007209 */ /* 0x000fe20007810000 */
[----:B0-----:R-:W-:Y:S01]  /*7110*/  UPRMT UR5, UR6, 0x654, UR5 ;  /* 0x0000065406057896 */ /* 0x001fe20008000005 */
[----:B------:R-:W-:Y:S02]  /*7120*/  FMNMX.FTZ R13, R103, R4, !PT ;  /* 0x00000004670d7209 */ /* 0x000fe40007810000 */
[----:B------:R-:W-:Y:S02]  /*7130*/  FMNMX.FTZ R5, R101, R0, !PT ;  /* 0x0000000065057209 */ /* 0x000fe40007810000 */
[----:B------:R-:W-:Y:S02]  /*7140*/  FMNMX.FTZ R4, R106, R13, !PT ;  /* 0x0000000d6a047209 */ /* 0x000fe40007810000 */
[----:B------:R-:W-:-:S02]  /*7150*/  FMNMX.FTZ R0, R104, R5, !PT ;  /* 0x0000000568007209 */ /* 0x000fc40007810000 */
[----:B------:R-:W-:Y:S01]  /*7160*/  FMNMX.FTZ R13, R107, R4, !PT ;  /* 0x000000046b0d7209 */ /* 0x000fe20007810000 */
[----:B------:R-:W-:Y:S01]  /*7170*/  SYNCS.ARRIVE.TRANS64.RED.A1T0 RZ, [UR5], RZ ;  /* 0x000000ffffff79a7 */ /* 0x000fe20008100405 */
        /* <DEDUP_REMOVED lines=36> */
[----:B-1----:R-:W-:-:S03]  /*73c0*/  FMNMX.FTZ R4, R13, R4, !PT ;  /* 0x000000040d047209 */ /* 0x002fc60007810000 */
[----:B------:R-:W-:Y:S02]  /*73d0*/  FADD.FTZ R0, -R5, R12 ;  /* 0x0000000c05007221 */ /* 0x000fe40000010100 */
[C---:B------:R-:W-:Y:S01]  /*73e0*/  FMUL.FTZ R12, R4.reuse, UR14 ;  /* 0x0000000e040c7c20 */ /* 0x040fe20008410000 */
[----:B------:R-:W-:Y:S01]  /*73f0*/  FADD.FTZ R11, -R4, R11 ;  /* 0x0000000b040b7221 */ /* 0x000fe20000010100 */
[----:B------:R-:W-:Y:S02]  /*7400*/  FMUL.FTZ R0, R0, UR14 ;  /* 0x0000000e00007c20 */ /* 0x000fe40008410000 */
[--C-:B------:R-:W-:Y:S01]  /*7410*/  FFMA.FTZ R156, R89, UR14, -R12.reuse ;  /* 0x0000000e599c7c23 */ /* 0x100fe2000801080c */
[--C-:B------:R-:W-:Y:S01]  /*7420*/  FFMA.FTZ R13, R93, UR14, -R12.reuse ;  /* 0x0000000e5d0d7c23 */ /* 0x100fe2000801080c */
[--C-:B------:R-:W-:Y:S01]  /*7430*/  FFMA.FTZ R15, R97, UR14, -R12.reuse ;  /* 0x0000000e610f7c23 */ /* 0x100fe2000801080c */
[--C-:B------:R-:W-:Y:S01]  /*7440*/  FFMA.FTZ R21, R101, UR14, -R12.reuse ;  /* 0x0000000e65157c23 */ /* 0x100fe2000801080c */
[----:B------:R-:W-:Y:S01]  /*7450*/  FMUL.FTZ R14, R11, UR14 ;  /* 0x0000000e0b0e7c20 */ /* 0x000fe20008410000 */
[--C-:B------:R-:W-:Y:S01]  /*7460*/  FFMA.FTZ R89, R105, UR14, -R12.reuse ;  /* 0x0000000e69597c23 */ /* 0x100fe2000801080c */
        /* <DEDUP_REMOVED lines=18> */
[----:B------:R-:W-:Y:S01]  /*7590*/  FFMA.FTZ R117, R133, UR14, -R12 ;  /* 0x0000000e85757c23 */ /* 0x000fe2000801080c */
[----:B------:R-:W-:Y:S01]  /*75a0*/  FMUL.FTZ R12, R5, UR14 ;  /* 0x0000000e050c7c20 */ /* 0x000fe20008410000 */
[----:B------:R0:W-:Y:S03]  /*75b0*/  MUFU.EX2 R10, R14 ;  /* 0x0000000e000a7308 */ /* 0x0001e60000000800 */
[--C-:B------:R-:W-:Y:S01]  /*75c0*/  FFMA.FTZ R157, R90, UR14, -R12.reuse ;  /* 0x0000000e5a9d7c23 */ /* 0x100fe2000801080c */
[--C-:B------:R-:W-:Y:S01]  /*75d0*/  FFMA.FTZ R159, R94, UR14, -R12.reuse ;  /* 0x0000000e5e9f7c23 */ /* 0x100fe2000801080c */
[--C-:B------:R-:W-:Y:S01]  /*75e0*/  FFMA.FTZ R20, R95, UR14, -R12.reuse ;  /* 0x0000000e5f147c23 */ /* 0x100fe2000801080c */
[--C-:B------:R-:W-:Y:S01]  /*75f0*/  FFMA.FTZ R153, R98, UR14, -R12.reuse ;  /* 0x0000000e62997c23 */ /* 0x100fe2000801080c */
[--C-:B------:R-:W-:Y:S01]  /*7600*/  FFMA.FTZ R88, R99, UR14, -R12.reuse ;  /* 0x0000000e63587c23 */ /* 0x100fe2000801080c */
[----:B------:R-:W1:Y:S01]  /*7610*/  MUFU.EX2 R11, R11 ;  /* 0x0000000b000b7308 */ /* 0x000e620000000800 */
[--C-:B0-----:R-:W-:Y:S01]  /*7620*/  FFMA.FTZ R14, R91, UR14, -R12.reuse ;  /* 0x0000000e5b0e7c23 */ /* 0x101fe2000801080c */
        /* <DEDUP_REMOVED lines=15> */
[----:B-1----:R-:W-:Y:S01]  /*7720*/  FFMA.FTZ R9, R10, R9, R11 ;  /* 0x000000090a097223 */ /* 0x002fe2000001000b */
[--C-:B------:R-:W-:Y:S01]  /*7730*/  FFMA.FTZ R130, R130, UR14, -R12.reuse ;  /* 0x0000000e82827c23 */ /* 0x100fe2000801080c */
[--C-:B------:R-:W-:Y:S01]  /*7740*/  FFMA.FTZ R131, R131, UR14, -R12.reuse ;  /* 0x0000000e83837c23 */ /* 0x100fe2000801080c */
[----:B------:R-:W-:-:S04]  /*7750*/  FFMA.FTZ R134, R134, UR14, -R12 ;  /* 0x0000000e86867c23 */ /* 0x000fc8000801080c */
[----:B------:R-:W1:Y:S08]  /*7760*/  MUFU.EX2 R156, R156 ;  /* 0x0000009c009c7308 */ /* 0x000e700000000800 */
[----:B------:R-:W2:Y:S01]  /*7770*/  MUFU.EX2 R14, R14 ;  /* 0x0000000e000e7308 */ /* 0x000ea20000000800 */
[----:B0-----:R-:W-:-:S07]  /*7780*/  FFMA.FTZ R91, R0, R8, R157 ;  /* 0x00000008005b7223 */ /* 0x001fce000001009d */
        /* <DEDUP_REMOVED lines=18> */
[--C-:B------:R-:W-:Y:S01]  /*78b0*/  FFMA.FTZ R100, R123, UR14, -R12.reuse ;  /* 0x0000000e7b647c23 */ /* 0x100fe2000801080c */
[----:B------:R-:W-:-:S05]  /*78c0*/  FFMA.FTZ R12, R135, UR14, -R12 ;  /* 0x0000000e870c7c23 */ /* 0x000fca000801080c */
        /* <DEDUP_REMOVED lines=74> */
.L_x_2407:
        /* <DEDUP_REMOVED lines=36> */
.L_x_2397:
        /* <DEDUP_REMOVED lines=67> */
.L_x_2409:
[----:B------:R-:W-:Y:S01]  /*83e0*/  ULEA UR5, UR39, UR40, 0x3 ;  /* 0x0000002827057291 */ /* 0x000fe2000f8e183f */
[----:B------:R-:W-:-:S05]  /*83f0*/  IMAD.U32 R0, RZ, RZ, UR38 ;  /* 0x00000026ff007e24 */ /* 0x000fca000f8e00ff */
[----:B------:R-:W-:-:S04]  /*8400*/  SHF.L.U32 R0, R0, 0x1f, RZ ;  /* 0x0000001f00007819 */ /* 0x000fc800000006ff */
[----:B------:R0:W1:Y:S01]  /*8410*/  SYNCS.PHASECHK.TRANS64.TRYWAIT P1, [UR5+0x2a850], R0 ;  /* 0x02a85000ff0075a7 */ /* 0x0000620008020145 */
[----:B------:R-:W-:Y:S05]  /*8420*/  @!P0 BRA `(.L_x_2410) ;  /* 0x0000000000048947 */ /* 0x000fea0003800000 */
[----:B------:R-:W-:Y:S01]  /*8430*/  BPT.TRAP 0x1 ;  /* 0x000000040000795c */ /* 0x000fe20000300000 */
.L_x_2410:
[----:B-1----:R-:W-:Y:S05]  /*8440*/  @P1 BRA `(.L_x_2411) ;  /* 0x0000000000081947 */ /* 0x002fea0003800000 */
[----:B------:R-:W1:Y:S02]  /*8450*/  SYNCS.PHASECHK.TRANS64.TRYWAIT P1, [UR5+0x2a850], R0 ;  /* 0x02a85000ff0075a7 */ /* 0x000e640008020145 */
[----:B-1----:R-:W-:Y:S05]  /*8460*/  @!P1 BRA `(.L_x_2412) ;  /* 0x0000009c00849947 */ /* 0x002fea0003800000 */
.L_x_2411:
[----:B------:R-:W-:Y:S01]  /*8470*/  UIADD3 UR40, UR40, 0x400, URZ ;  /* 0x0000040028287890 */ /* 0x000fe2000fffe03f */
[----:B------:R-:W-:Y:S01]  /*8480*/  WARPGROUP.ARRIVE ;  /* 0x00000000000079c5 */ /* 0x000fe20000000000 */
[----:B------:R-:W-:Y:S01]  /*8490*/  UMOV UR7, 0x40000040 ;  /* 0x4000004000077882 */ /* 0x000fe20000000000 */
[----:B01----:R-:W0:Y:S01]  /*84a0*/  SHFL.BFLY PT, R0, R9, 0x2, 0x1f ;  /* 0x0c401f0009007f89 */ /* 0x003e2200000e0000 */
[----:B------:R-:W-:Y:S01]  /*84b0*/  USHF.R.U32.HI UR40, URZ, 0x4, UR40 ;  /* 0x000000043f287899 */ /* 0x000fe20008011628 */
[----:B------:R-:W-:Y:S02]  /*84c0*/  IMAD.MOV.U32 R6, RZ, RZ, RZ ;  /* 0x000000ffff067224 */ /* 0x000fe400078e00ff */
[----:B------:R-:W1:Y:S01]  /*84d0*/  SHFL.BFLY PT, R3, R8, 0x2, 0x1f ;  /* 0x0c401f0008037f89 */ /* 0x000e6200000e0000 */
[----:B------:R-:W-:Y:S01]  /*84e0*/  ULOP3.LUT UR40, UR40, 0x3fff, URZ, 0xc0, !UPT ;  /* 0x00003fff28287892 */ /* 0x000fe2000f8ec03f */
[----:B------:R-:W-:Y:S02]  /*84f0*/  IMAD.U32 R13, RZ, RZ, UR14 ;  /* 0x0000000eff0d7e24 */ /* 0x000fe4000f8e00ff */
[----:B------:R-:W-:Y:S01]  /*8500*/  IMAD.MOV.U32 R96, RZ, RZ, -0x800000 ;  /* 0xff800000ff607424 */ /* 0x000fe200078e00ff */
[----:B------:R-:W-:-:S04]  /*8510*/  ULOP3.LUT UR4, UR40, 0x3000000, URZ, 0xfc, !UPT ;  /* 0x0300000028047892 */ /* 0x000fc8000f8efc3f */
[----:B------:R-:W-:-:S07]  /*8520*/  UIMAD UR4, UR39, 0x600, UR4 ;  /* 0x00000600270478a4 */ /* 0x000fce000f8e0204 */
[----:B------:R-:W-:Y:S02]  /*8530*/  UMOV UR6, UR4 ;  /* 0x0000000400067c82 */ /* 0x000fe40008000000 */
[----:B------:R-:W-:Y:S01]  /*8540*/  HGMMA.64x128x16.F32.BF16 R24, R156, gdesc[UR4].tnspB, R24, gsb0 ;  /* 0x41e000049c187df0 */ /* 0x000fe20008001818 */
[----:B------:R-:W-:Y:S01]  /*8550*/  UIADD3 UR6, UR4, 0x80, URZ ;  /* 0x0000008004067890 */ /* 0x000fe2000fffe03f */
[----:B0-----:R-:W-:Y:S01]  /*8560*/  FADD.FTZ R0, R0, R9 ;  /* 0x0000000900007221 */ /* 0x001fe20000010000 */
[----:B------:R-:W-:Y:S01]  /*8570*/  UMOV UR7, 0x40000040 ;  /* 0x4000004000077882 */ /* 0x000fe20000000000 */
[----:B-1----:R-:W-:Y:S01]  /*8580*/  FADD.FTZ R2, R3, R8 ;  /* 0x0000000803027221 */ /* 0x002fe20000010000 */
[----:B------:R-:W-:Y:S02]  /*8590*/  IMAD.MOV.U32 R8, RZ, RZ, RZ ;  /* 0x000000ffff087224 */ /* 0x000fe400078e00ff */
[----:B------:R-:W0:Y:S04]  /*85a0*/  SHFL.BFLY PT, R3, R0, 0x1, 0x1f ;  /* 0x0c201f0000037f89 */ /* 0x000e2800000e0000 */
[----:B------:R-:W1:Y:S01]  /*85b0*/  SHFL.BFLY PT, R7, R2, 0x1, 0x1f ;  /* 0x0c201f0002077f89 */ /* 0x000e6200000e0000 */
[----:B0-----:R-:W-:Y:S01]  /*85c0*/  FADD.FTZ R11, R0, R3 ;  /* 0x00000003000b7221 */ /* 0x001fe20000010000 */
[----:B------:R-:W-:-:S02]  /*85d0*/  IMAD.U32 R3, RZ, RZ, UR14 ;  /* 0x0000000eff037e24 */ /* 0x000fc4000f8e00ff */
[----:B------:R-:W-:Y:S02]  /*85e0*/  IMAD.MOV.U32 R0, RZ, RZ, -0x800000 ;  /* 0xff800000ff007424 */ /* 0x000fe400078e00ff */
[----:B-1----:R-:W-:Y:S01]  /*85f0*/  FADD.FTZ R12, R2, R7 ;  /* 0x00000007020c7221 */ /* 0x002fe20000010000 */
[----:B------:R-:W-:-:S04]  /*8600*/  FSETP.NE.FTZ.AND P1, PT, R11, RZ, PT ;  /* 0x000000ff0b00720b */ /* 0x000fc80003f35000 */
[----:B------:R-:W-:-:S09]  /*8610*/  FSETP.NE.FTZ.AND P2, PT, R12, RZ, PT ;  /* 0x000000ff0c00720b */ /* 0x000fd20003f55000 */
[----:B------:R-:W0:Y:S01]  /*8620*/  @P1 MUFU.LG2 R7, R11 ;  /* 0x0000000b00071308 */ /* 0x000e220000000c00 */
[----:B------:R-:W-:-:S03]  /*8630*/  @P1 FMUL.FTZ R3, R3, 0.69314718246459960938 ;  /* 0x3f31721803031820 */ /* 0x000fc60000410000 */
[----:B------:R-:W-:-:S04]  /*8640*/  @P2 FMUL.FTZ R13, R13, 0.69314718246459960938 ;  /* 0x3f3172180d0d2820 */ /* 0x000fc80000410000 */
        /* <DEDUP_REMOVED lines=31> */
[----:B0-23--:R-:W-:Y:S05]  /*8840*/  @!P0 BRA `(.L_x_2413) ;  /* 0x0000000000048947 */ /* 0x00dfea0003800000 */
[----:B------:R-:W-:Y:S01]  /*8850*/  BPT.TRAP 0x1 ;  /* 0x000000040000795c */ /* 0x000fe20000300000 */
.L_x_2413:
        /* <DEDUP_REMOVED lines=77> */
.L_x_2377:
        /* <DEDUP_REMOVED lines=12> */
[----:B------:R-:W-:Y:S01]  /*8df0*/  ULDC.64 UR10, c[0x0][0xc00] ;  /* 0x00030000000a7ab9 */ /* 0x000fe20000000a00 */
[----:B------:R-:W-:Y:S01]  /*8e00*/  R2UR UR7, R161 ;  /* 0x00000000a10772ca */ /* 0x000fe200000e0000 */
[----:B------:R-:W-:Y:S01]  /*8e10*/  ULDC.64 UR8, c[0x0][0xc00] ;  /* 0x0003000000087ab9 */ /* 0x000fe20000000a00 */
[----:B------:R-:W-:Y:S02]  /*8e20*/  R2UR UR12, R179 ;  /* 0x00000000b30c72ca */ /* 0x000fe400000e0000 */
[----:B------:R-:W-:Y:S02]  /*8e30*/  R2UR UR13, R160 ;  /* 0x00000000a00d72ca */ /* 0x000fe400000e0000 */
[----:B------:R-:W-:-:S07]  /*8e40*/  R2UR UR19, R178 ;  /* 0x00000000b21372ca */ /* 0x000fce00000e0000 */
        /* <DEDUP_REMOVED lines=26> */
[----:B------:R-:W-:Y:S02]  /*8ff0*/  LOP3.LUT R30, R7, R8, RZ, 0x3c, !PT ;  /* 0x00000008071e7212 */ /* 0x000fe400078e3cff */
[----:B------:R-:W-:Y:S02]  /*9000*/  SHF.R.U64 R6, R6, 0x3, RZ ;  /* 0x0000000306067819 */ /* 0x000fe400000012ff */
[----:B------:R-:W-:-:S02]  /*9010*/  SHF.R.U64 R10, R10, 0x3, RZ ;  /* 0x000000030a0a7819 */ /* 0x000fc400000012ff */
[----:B------:R-:W-:Y:S02]  /*9020*/  LOP3.LUT R8, R101, 0x380, RZ, 0xc0, !PT ;  /* 0x0000038065087812 */ /* 0x000fe400078ec0ff */
[----:B------:R-:W-:Y:S02]  /*9030*/  SHF.R.U64 R12, R12, 0x3, RZ ;  /* 0x000000030c0c7819 */ /* 0x000fe400000012ff */
[----:B------:R-:W-:Y:S02]  /*9040*/  LOP3.LUT R32, R6, R23, RZ, 0x3c, !PT ;  /* 0x0000001706207212 */ /* 0x000fe400078e3cff */
[----:B------:R-:W-:Y:S02]  /*9050*/  LOP3.LUT R28, R10, R35, RZ, 0x3c, !PT ;  /* 0x000000230a1c7212 */ /* 0x000fe400078e3cff */
[----:B------:R-:W-:Y:S02]  /*9060*/  SHF.R.U64 R8, R8, 0x3, RZ ;  /* 0x0000000308087819 */ /* 0x000fe400000012ff */
[----:B------:R-:W-:-:S02]  /*9070*/  LOP3.LUT R10, R103, 0x380, RZ, 0xc0, !PT ;  /* 0x00000380670a7812 */ /* 0x000fc400078ec0ff */
[----:B------:R-:W-:Y:S02]  /*9080*/  LOP3.LUT R23, R34, 0x380, RZ, 0xc0, !PT ;  /* 0x0000038022177812 */ /* 0x000fe400078ec0ff */
[----:B------:R-:W-:Y:S02]  /*9090*/  LOP3.LUT R14, R12, R99, RZ, 0x3c, !PT ;  /* 0x000000630c0e7212 */ /* 0x000fe400078e3cff */
[----:B------:R-:W-:Y:S02]  /*90a0*/  LOP3.LUT R12, R8, R101, RZ, 0x3c, !PT ;  /* 0x00000065080c7212 */ /* 0x000fe400078e3cff */
[----:B------:R-:W-:Y:S02]  /*90b0*/  SHF.R.U64 R10, R10, 0x3, RZ ;  /* 0x000000030a0a7819 */ /* 0x000fe400000012ff */
[----:B------:R-:W-:Y:S02]  /*90c0*/  SHF.R.U64 R23, R23, 0x3, RZ ;  /* 0x0000000317177819 */ /* 0x000fe400000012ff */
[----:B------:R-:W-:-:S02]  /*90d0*/  MOV R26, R4 ;  /* 0x00000004001a7202 */ /* 0x000fc40000000f00 */
[----:B------:R-:W-:Y:S02]  /*90e0*/  F2FP.BF16.F32.PACK_AB R4, R3, R2 ;  /* 0x000000020304723e */ /* 0x000fe400000010ff */
[----:B------:R-:W-:Y:S02]  /*90f0*/  F2FP.BF16.F32.PACK_AB R5, R91, R90 ;  /* 0x0000005a5b05723e */ /* 0x000fe400000010ff */
[----:B------:R-:W-:Y:S02]  /*9100*/  F2FP.BF16.F32.PACK_AB R6, R21, R20 ;  /* 0x000000141506723e */ /* 0x000fe400000010ff */
[----:B------:R-:W-:Y:S01]  /*9110*/  F2FP.BF16.F32.PACK_AB R7, R93, R92 ;  /* 0x0000005c5d07723e */ /* 0x000fe200000010ff */
[----:B------:R-:W-:Y:S01]  /*9120*/  BAR.SYNC.DEFER_BLOCKING 0x1, 0x100 ;  /* 0x0044000000007b1d */ /* 0x000fe20000010000 */
[----:B------:R-:W-:Y:S02]  /*9130*/  MOV R99, R14 ;  /* 0x0000000e00637202 */ /* 0x000fe40000000f00 */
[----:B------:R-:W-:-:S02]  /*9140*/  MOV R98, R12 ;  /* 0x0000000c00627202 */ /* 0x000fc40000000f00 */
[----:B------:R-:W-:Y:S02]  /*9150*/  LOP3.LUT R10, R10, R103, RZ, 0x3c, !PT ;  /* 0x000000670a0a7212 */ /* 0x000fe400078e3cff */
[----:B------:R-:W-:Y:S02]  /*9160*/  LOP3.LUT R8, R23, R34, RZ, 0x3c, !PT ;  /* 0x0000002217087212 */ /* 0x000fe400078e3cff */
[----:B------:R-:W-:Y:S02]  /*9170*/  MOV R102, R32 ;  /* 0x0000002000667202 */ /* 0x000fe40000000f00 */
[----:B------:R-:W-:Y:S02]  /*9180*/  MOV R101, R30 ;  /* 0x0000001e00657202 */ /* 0x000fe40000000f00 */
[----:B------:R-:W-:Y:S02]  /*9190*/  MOV R100, R28 ;  /* 0x0000001c00647202 */ /* 0x000fe40000000f00 */
[----:B------:R-:W-:-:S02]  /*91a0*/  F2FP.BF16.F32.PACK_AB R12, R89, R88 ;  /* 0x00000058590c723e */ /* 0x000fc400000010ff */
[----:B------:R-:W-:Y:S02]  /*91b0*/  F2FP.BF16.F32.PACK_AB R13, R95, R94 ;  /* 0x0000005e5f0d723e */ /* 0x000fe400000010ff */
[----:B------:R-:W-:Y:S02]  /*91c0*/  F2FP.BF16.F32.PACK_AB R14, R37, R36 ;  /* 0x00000024250e723e */ /* 0x000fe400000010ff */
[----:B------:R-:W-:Y:S02]  /*91d0*/  F2FP.BF16.F32.PACK_AB R15, R39, R38 ;  /* 0x00000026270f723e */ /* 0x000fe400000010ff */
[----:B------:R-:W-:Y:S01]  /*91e0*/  F2FP.BF16.F32.PACK_AB R28, R41, R40 ;  /* 0x00000028291c723e */ /* 0x000fe200000010ff */
[----:B------:R0:W-:Y:S01]  /*91f0*/  STSM.16.M88.4 [R26], R4 ;  /* 0x000000041a007844 */ /* 0x0001e20000000200 */
[----:B------:R-:W-:Y:S02]  /*9200*/  F2FP.BF16.F32.PACK_AB R29, R43, R42 ;  /* 0x0000002a2b1d723e */ /* 0x000fe400000010ff */
[----:B------:R-:W-:Y:S01]  /*9210*/  F2FP.BF16.F32.PACK_AB R30, R45, R44 ;  /* 0x0000002c2d1e723e */ /* 0x000fe200000010ff */
[----:B------:R-:W-:Y:S01]  /*9220*/  STSM.16.M88.4 [R102], R12 ;  /* 0x0000000c66007844 */ /* 0x000fe20000000200 */
        /* <DEDUP_REMOVED lines=37> */
[----:B------:R-:W-:Y:S01]  /*9480*/  UISETP.NE.U32.AND UP0, UPT, UR8, URZ, UPT ;  /* 0x0000003f0800728c */ /* 0x000fe2000bf05070 */
[----:B------:R-:W-:-:S03]  /*9490*/  ULDC UR4, c[0x0][0xa88] ;  /* 0x0002a20000047ab9 */ /* 0x000fc60000000800 */
[----:B------:R-:W-:Y:S01]  /*94a0*/  UISETP.NE.AND.EX UP0, UPT, UR9, URZ, UPT, UP0 ;  /* 0x0000003f0900728c */ /* 0x000fe2000bf05300 */
[----:B------:R-:W-:Y:S01]  /*94b0*/  IMAD.U32 R23, RZ, RZ, UR4 ;  /* 0x00000004ff177e24 */ /* 0x000fe2000f8e00ff */
[----:B------:R-:W-:-:S04]  /*94c0*/  ULDC UR4, c[0x0][0xad4] ;  /* 0x0002b50000047ab9 */ /* 0x000fc80000000800 */
[----:B------:R-:W-:Y:S02]  /*94d0*/  PLOP3.LUT P4, PT, PT, PT, UP0, 0x80, 0x0 ;  /* 0x000000000000781c */ /* 0x000fe40003f8f008 */
[----:B0-----:R-:W-:-:S03]  /*94e0*/  ISETP.NE.AND P1, PT, R26, 0x1, PT ;  /* 0x000000011a00780c */ /* 0x001fc60003f25270 */
[----:B------:R-:W-:-:S04]  /*94f0*/  @UP0 ULEA UR8, UP1, UR7, UR8, 0x2 ;  /* 0x0000000807080291 */ /* 0x000fc8000f82103f */
[----:B------:R-:W-:Y:S02]  /*9500*/  @UP0 ULEA.HI.X UR9, UR7, UR9, UR12, 0x2, UP1 ;  /* 0x0000000907090291 */ /* 0x000fe400088f140c */
[----:B------:R-:W-:Y:S01]  /*9510*/  UISETP.NE.AND UP0, UPT, UR14, URZ, UPT ;  /* 0x0000003f0e00728c */ /* 0x000fe2000bf05270 */
[----:B------:R-:W-:-:S03]  /*9520*/  MOV R4, UR8 ;  /* 0x0000000800047c02 */ /* 0x000fc60008000f00 */
[----:B------:R-:W0:Y:S01]  /*9530*/  @P1 LDC R6, c[0x0][0xbec] ;  /* 0x0002fb00ff061b82 */ /* 0x000e220000000800 */
[----:B------:R-:W-:Y:S01]  /*9540*/  USEL UR4, UR14, UR4, UP0 ;  /* 0x000000040e047287 */ /* 0x000fe20008000000 */
[----:B------:R-:W-:Y:S01]  /*9550*/  IMAD.U32 R5, RZ, RZ, UR9 ;  /* 0x00000009ff057e24 */ /* 0x000fe2000f8e00ff */
[----:B------:R-:W-:Y:S02]  /*9560*/  UMOV UR18, 0x9b8 ;  /* 0x000009b800127882 */ /* 0x000fe40000000000 */
[----:B------:R-:W-:-:S03]  /*9570*/  UISETP.GT.AND UP1, UPT, UR4, 0x1, UPT ;  /* 0x000000010400788c */ /* 0x000fc6000bf24270 */
[----:B------:R-:W1:Y:S01]  /*9580*/  @P1 LDC R9, c[0x0][0xbf0] ;  /* 0x0002fc00ff091b82 */ /* 0x000e620000000800 */
[----:B------:R-:W-:Y:S01]  /*9590*/  USEL UR18, UR18, 0x978, UP1 ;  /* 0x0000097812127887 */ /* 0x000fe20008800000 */
[----:B------:R-:W-:Y:S01]  /*95a0*/  VIADD R11, R18, UR43 ;  /* 0x0000002b120b7c36 */ /* 0x000fe20008000000 */
[----:B------:R-:W-:Y:S01]  /*95b0*/  UISETP.NE.U32.AND UP0, UPT, UR10, URZ, UPT ;  /* 0x0000003f0a00728c */ /* 0x000fe2000bf05070 */
[----:B------:R0:W5:Y:S01]  /*95c0*/  @P4 LDG.E R23, desc[UR36][R4.64] ;  /* 0x0000002404174981 */ /* 0x000162000c1e1900 */
[----:B------:R-:W-:Y:S01]  /*95d0*/  UMOV UR4, URZ ;  /* 0x0000003f00047c82 */ /* 0x000fe20008000000 */
[----:B------:R-:W-:Y:S01]  /*95e0*/  USEL UR16, UR13, URZ, UP1 ;  /* 0x0000003f0d107287 */ /* 0x000fe20008800000 */
[----:B------:R-:W-:Y:S01]  /*95f0*/  IMAD.MOV.U32 R7, RZ, RZ, R11 ;  /* 0x000000ffff077224 */ /* 0x000fe200078e000b */
[----:B------:R-:W-:-:S04]  /*9600*/  UISETP.NE.AND.EX UP0, UPT, UR11, URZ, UPT, UP0 ;  /* 0x0000003f0b00728c */ /* 0x000fc8000bf05300 */
[----:B------:R-:W-:Y:S01]  /*9610*/  USEL UR7, UR7, URZ, !UP0 ;  /* 0x0000003f07077287 */ /* 0x000fe2000c000000 */
[----:B------:R-:W-:Y:S01]  /*9620*/  ULDC.64 UR10, c[0x0][UR18+0x220] ;  /* 0x00008800120a7abb */ /* 0x000fe20008000a00 */
[----:B------:R-:W-:Y:S01]  /*9630*/  USEL UR17, UR12, URZ, !UP0 ;  /* 0x0000003f0c117287 */ /* 0x000fe2000c000000 */
[----:B0-----:R-:W-:Y:S01]  /*9640*/  @P1 IMAD.HI.U32 R4, R11, R6, RZ ;  /* 0x000000060b041227 */ /* 0x001fe200078e00ff */
[----:B------:R-:W-:Y:S01]  /*9650*/  ULDC.64 UR8, c[0x0][UR18+0x218] ;  /* 0x0000860012087abb */ /* 0x000fe20008000a00 */
[----:B------:R-:W-:Y:S01]  /*9660*/  UIMAD UR11, UR11, UR7, URZ ;  /* 0x000000070b0b72a4 */ /* 0x000fe2000f8e023f */
[----:B------:R-:W-:Y:S01]  /*9670*/  ULDC.64 UR12, c[0x0][UR18+0x228] ;  /* 0x00008a00120c7abb */ /* 0x000fe20008000a00 */
[----:B------:R-:W-:Y:S02]  /*9680*/  UIMAD.WIDE.U32 UR14, UR8, UR19, URZ ;  /* 0x00000013080e72a5 */ /* 0x000fe4000f8e003f */
[----:B------:R-:W-:Y:S01]  /*9690*/  UIMAD UR19, UR9, UR19, URZ ;  /* 0x00000013091372a4 */ /* 0x000fe2000f8e023f */
[----:B-1----:R-:W-:Y:S01]  /*96a0*/  @P1 SHF.R.U32.HI R7, RZ, R9, R4 ;  /* 0x00000009ff071219 */ /* 0x002fe20000011604 */
[----:B------:R-:W-:-:S02]  /*96b0*/  UIMAD.WIDE.U32 UR20, UR12, UR16, URZ ;  /* 0x000000100c1472a5 */ /* 0x000fc4000f8e003f */
[----:B------:R-:W-:Y:S02]  /*96c0*/  UIMAD.WIDE.U32 UR8, UR10, UR7, URZ ;  /* 0x000000070a0872a5 */ /* 0x000fe4000f8e003f */
[----:B------:R-:W-:Y:S01]  /*96d0*/  UIMAD UR12, UR13, UR16, URZ ;  /* 0x000000100d0c72a4 */ /* 0x000fe2000f8e023f */
[----:B------:R-:W-:Y:S01]  /*96e0*/  IMAD.MOV R9, RZ, RZ, -R7 ;  /* 0x000000ffff097224 */ /* 0x000fe200078e0a07 */
[----:B------:R-:W-:Y:S01]  /*96f0*/  UIMAD UR11, UR10, UR17, UR11 ;  /* 0x000000110a0b72a4 */ /* 0x000fe2000f8e020b */
[----:B------:R-:W-:Y:S01]  /*9700*/  IMAD.U32 R4, RZ, RZ, UR20 ;  /* 0x00000014ff047e24 */ /* 0x000fe2000f8e00ff */
[----:B------:R-:W-:Y:S02]  /*9710*/  UIADD3 UR12, UR21, UR12, URZ ;  /* 0x0000000c150c7290 */ /* 0x000fe4000fffe03f */
[----:B------:R-:W-:Y:S01]  /*9720*/  IMAD.U32 R5, RZ, RZ, UR21 ;  /* 0x00000015ff057e24 */ /* 0x000fe2000f8e00ff */
[----:B------:R-:W-:Y:S01]  /*9730*/  UIADD3 UR10, UR9, UR11, URZ ;  /* 0x0000000b090a7290 */ /* 0x000fe2000fffe03f */
[----:B------:R-:W-:Y:S01]  /*9740*/  IMAD R9, R26, R9, R11 ;  /* 0x000000091a097224 */ /* 0x000fe200078e020b */
[----:B------:R-:W-:Y:S01]  /*9750*/  UIADD3 UR19, UR15, UR19, URZ ;  /* 0x000000130f137290 */ /* 0x000fe2000fffe03f */
[----:B------:R-:W-:Y:S01]  /*9760*/  SHF.R.S32.HI R5, RZ, 0x1f, R7 ;  /* 0x0000001fff057819 */ /* 0x000fe20000011407 */
[----:B------:R-:W-:Y:S01]  /*9770*/  IMAD.U32 R8, RZ, RZ, UR12 ;  /* 0x0000000cff087e24 */ /* 0x000fe2000f8e00ff */
[----:B------:R-:W-:Y:S01]  /*9780*/  ULDC.64 UR12, c[0x0][0xba8] ;  /* 0x0002ea00000c7ab9 */ /* 0x000fe20000000a00 */
[----:B------:R-:W-:Y:S01]  /*9790*/  SHF.R.S32.HI R6, RZ, 0x1f, R9 ;  /* 0x0000001fff067819 */ /* 0x000fe20000011409 */
[----:B------:R-:W-:Y:S01]  /*97a0*/  @!UP1 ULDC UR12, c[0x0][0xb50] ;  /* 0x0002d400000c9ab9 */ /* 0x000fe20000000800 */
[----:B------:R-:W-:Y:S01]  /*97b0*/  @!UP1 ULDC UR13, c[0x0][0xb54] ;  /* 0x0002d500000d9ab9 */ /* 0x000fe20000000800 */
[----:B--2---:R-:W-:-:S13]  /*97c0*/  @P0 R2UR UR4, R34 ;  /* 0x00000000220402ca */ /* 0x004fda00000e0000 */
[----:B------:R-:W-:Y:S02]  /*97d0*/  UIADD3 UR14, UP0, UP2, UR8, UR14, UR4 ;  /* 0x0000000e080e7290 */ /* 0x000fe4000fa1e004 */
[----:B------:R-:W-:Y:S01]  /*97e0*/  USHF.R.S32.HI UR11, URZ, 0x1f, UR4 ;  /* 0x0000001f3f0b7899 */ /* 0x000fe20008011404 */
[----:B------:R-:W-:-:S03]  /*97f0*/  ULDC.64 UR8, c[0x0][UR18+0x210] ;  /* 0x0000840012087abb */ /* 0x000fc60008000a00 */
[----:B------:R-:W-:Y:S01]  /*9800*/  UIADD3.X UR10, UR10, UR19, UR11, UP0, UP2 ;  /* 0x000000130a0a7290 */ /* 0x000fe200087e440b */
[----:B------:R-:W-:Y:S01]  /*9810*/  IADD3 R4, P2, P3, R7, UR14, R4 ;  /* 0x0000000e07047c10 */ /* 0x000fe2000fb5e004 */
[----:B------:R-:W-:-:S04]  /*9820*/  IMAD R7, R9, UR9, RZ ;  /* 0x0000000909077c24 */ /* 0x000fc8000f8e02ff */
[----:B------:R-:W-:Y:S01]  /*9830*/  IADD3.X R5, R5, UR10, R8, P2, P3 ;  /* 0x0000000a05057c10 */ /* 0x000fe200097e6408 */
[----:B------:R-:W-:Y:S02]  /*9840*/  IMAD R7, R6, UR8, R7 ;  /* 0x0000000806077c24 */ /* 0x000fe4000f8e0207 */
        /* <DEDUP_REMOVED lines=9> */
.L_x_2416:
[----:B------:R-:W-:Y:S01]  /*98e0*/  SHFL.IDX PT, R4, R9, RZ, 0x1c1f ;  /* 0x001c1fff09047589 */ /* 0x000fe200000e0000 */
[----:B------:R-:W-:Y:S01]  /*98f0*/  VIADD R12, R199, UR43 ;  /* 0x0000002bc70c7c36 */ /* 0x000fe20008000000 */
[----:B------:R-:W-:Y:S01]  /*9900*/  LOP3.LUT P0, RZ, R182, 0x3, RZ, 0xc0, !PT ;  /* 0x00000003b6ff7812 */ /* 0x000fe2000780c0ff */
[----:B-----5:R-:W-:Y:S01]  /*9910*/  IMAD R23, R23, R26, RZ ;  /* 0x0000001a17177224 */ /* 0x020fe200078e02ff */
[----:B------:R-:W0:Y:S01]  /*9920*/  SHFL.IDX PT, R5, R10, RZ, 0x1c1f ;  /* 0x001c1fff0a057589 */ /* 0x000e2200000e0000 */
[C---:B------:R-:W-:Y:S01]  /*9930*/  VIADD R8, R12.reuse, 0x8 ;  /* 0x000000080c087836 */ /* 0x040fe20000000000 */
[----:B------:R-:W-:Y:S02]  /*9940*/  PLOP3.LUT P3, PT, PT, PT, UP1, 0x80, 0x0 ;  /* 0x000000000000781c */ /* 0x000fe40003f6f018 */
[----:B------:R-:W-:Y:S01]  /*9950*/  SHFL.IDX PT, R6, R9, 0x1, 0x1c1f ;  /* 0x003c1f0009067f89 */ /* 0x000fe200000e0000 */
[-C--:B------:R-:W-:Y:S02]  /*9960*/  ISETP.GE.OR P2, PT, R12, R23.reuse, P0 ;  /* 0x000000170c00720c */ /* 0x080fe40000746670 */
[-C--:B------:R-:W-:Y:S01]  /*9970*/  ISETP.GE.OR P0, PT, R8, R23.reuse, P0 ;  /* 0x000000170800720c */ /* 0x080fe20000706670 */
[----:B------:R-:W1:Y:S10]  /*9980*/  SHFL.IDX PT, R7, R10, 0x1, 0x1c1f ;  /* 0x003c1f000a077f89 */ /* 0x000e7400000e0000 */
[----:B0-----:R0:W-:Y:S01]  /*9990*/  @!P2 ST.E desc[UR36][R4.64], R96 ;  /* 0x000000600400a985 */ /* 0x0011e2000c101924 */
[----:B------:R-:W-:-:S03]  /*99a0*/  ISETP.GE.AND P2, PT, R12, R23, PT ;  /* 0x000000170c00720c */ /* 0x000fc60003f46270 */
[----:B-1----:R0:W-:Y:S01]  /*99b0*/  @!P0 ST.E desc[UR36][R6.64], R0 ;  /* 0x0000000006008985 */ /* 0x0021e2000c101924 */
[----:B------:R-:W-:Y:S01]  /*99c0*/  ISETP.GE.AND P0, PT, R8, R23, PT ;  /* 0x000000170800720c */ /* 0x000fe20003f06270 */
[----:B------:R-:W-:-:S12]  /*99d0*/  @P3 BRA `(.L_x_2417) ;  /* 0x00000008008c3947 */ /* 0x000fd80003800000 */
[----:B------:R-:W-:Y:S01]  /*99e0*/  IMAD R3, R180, 0x40, R16 ;  /* 0x00000040b4037824 */ /* 0x000fe200078e0210 */
[----:B------:R-:W-:Y:S01]  /*99f0*/  ULDC.64 UR12, c[0x0][0xaa0] ;  /* 0x0002a800000c7ab9 */ /* 0x000fe20000000a00 */
[----:B------:R-:W-:Y:S02]  /*9a00*/  R2UR UR14, R178 ;  /* 0x00000000b20e72ca */ /* 0x000fe400000e0000 */
[----:B------:R-:W-:-:S03]  /*9a10*/  IMAD.WIDE R24, R3, 0x2, R24 ;  /* 0x0000000203187825 */ /* 0x000fc600078e0218 */
[C---:B------:R-:W-:Y:S02]  /*9a20*/  IADD3 R9, P6, R24.reuse, 0x1000, RZ ;  /* 0x0000100018097810 */ /* 0x040fe40007fde0ff */
[C---:B------:R-:W-:Y:S02]  /*9a30*/  IADD3 R13, P5, R24.reuse, 0x2000, RZ ;  /* 0x00002000180d7810 */ /* 0x040fe40007fbe0ff */
[----:B------:R-:W-:Y:S02]  /*9a40*/  LOP3.LUT R8, R9, 0x380, RZ, 0xc0, !PT ;  /* 0x0000038009087812 */ /* 0x000fe400078ec0ff */
[----:B------:R-:W-:Y:S02]  /*9a50*/  IADD3 R29, P4, R24, 0x3000, RZ ;  /* 0x00003000181d7810 */ /* 0x000fe40007f9e0ff */
[----:B------:R-:W-:Y:S02]  /*9a60*/  SHF.R.U64 R8, R8, 0x3, RZ ;  /* 0x0000000308087819 */ /* 0x000fe400000012ff */
[----:B------:R-:W-:-:S02]  /*9a70*/  IADD3 R33, P3, R24, 0x4000, RZ ;  /* 0x0000400018217810 */ /* 0x000fc40007f7e0ff */
[----:B------:R-:W-:Y:S01]  /*9a80*/  LOP3.LUT R8, R8, R9, RZ, 0x3c, !PT ;  /* 0x0000000908087212 */ /* 0x000fe200078e3cff */
[--C-:B------:R-:W-:Y:S01]  /*9a90*/  IMAD.X R9, RZ, RZ, R25.reuse, P6 ;  /* 0x000000ffff097224 */ /* 0x100fe200030e0619 */
[C---:B------:R-:W-:Y:S02]  /*9aa0*/  IADD3 R3, P6, R24.reuse, 0x7000, RZ ;  /* 0x0000700018037810 */ /* 0x040fe40007fde0ff */
[C---:B------:R-:W-:Y:S02]  /*9ab0*/  IADD3 R37, P2, R24.reuse, 0x5000, RZ ;  /* 0x0000500018257810 */ /* 0x040fe40007f5e0ff */
[C---:B------:R-:W-:Y:S01]  /*9ac0*/  IADD3 R41, P0, R24.reuse, 0x6000, RZ ;  /* 0x0000600018297810 */ /* 0x040fe20007f1e0ff */
[----:B------:R-:W-:Y:S01]  /*9ad0*/  IMAD.X R45, RZ, RZ, R25, P6 ;  /* 0x000000ffff2d7224 */ /* 0x000fe200030e0619 */
[----:B0-----:R-:W-:Y:S01]  /*9ae0*/  LOP3.LUT R5, R24, 0x380, RZ, 0xc0, !PT ;  /* 0x0000038018057812 */ /* 0x001fe200078ec0ff */
[----:B------:R-:W-:Y:S01]  /*9af0*/  UIMAD UR10, UR11, UR12, URZ ;  /* 0x0000000c0b0a72a4 */ /* 0x000fe2000f8e023f */
[----:B------:R-:W-:Y:S01]  /*9b00*/  LOP3.LUT R0, R3, 0x380, RZ, 0xc0, !PT ;  /* 0x0000038003007812 */ /* 0x000fe200078ec0ff */
[----:B------:R-:W-:Y:S01]  /*9b10*/  UIMAD.WIDE.U32 UR8, UR4, UR12, URZ ;  /* 0x0000000c040872a5 */ /* 0x000fe2000f8e003f */
[----:B------:R-:W-:Y:S01]  /*9b20*/  LOP3.LUT R12, R13, 0x380, RZ, 0xc0, !PT ;  /* 0x000003800d0c7812 */ /* 0x000fe200078ec0ff */
[----:B------:R-:W5:Y:S01]  /*9b30*/  LD.E.128 R8, desc[UR36][R8.64] ;  /* 0x0000002408087980 */ /* 0x000f62000c101d00 */
[----:B------:R-:W-:-:S02]  /*9b40*/  LOP3.LUT R28, R29, 0x380, RZ, 0xc0, !PT ;  /* 0x000003801d1c7812 */ /* 0x000fc400078ec0ff */
[----:B------:R-:W-:Y:S02]  /*9b50*/  LOP3.LUT R32, R33, 0x380, RZ, 0xc0, !PT ;  /* 0x0000038021207812 */ /* 0x000fe400078ec0ff */
[----:B------:R-:W-:Y:S02]  /*9b60*/  LOP3.LUT R36, R37, 0x380, RZ, 0xc0, !PT ;  /* 0x0000038025247812 */ /* 0x000fe400078ec0ff */
[----:B------:R-:W-:Y:S02]  /*9b70*/  LOP3.LUT R40, R41, 0x380, RZ, 0xc0, !PT ;  /* 0x0000038029287812 */ /* 0x000fe400078ec0ff */
[----:B------:R-:W-:Y:S02]  /*9b80*/  SHF.R.U64 R5, R5, 0x3, RZ ;  /* 0x0000000305057819 */ /* 0x000fe400000012ff */
[----:B------:R-:W-:Y:S02]  /*9b90*/  SHF.R.U64 R0, R0, 0x3, RZ ;  /* 0x0000000300007819 */ /* 0x000fe400000012ff */
[----:B------:R-:W-:-:S02]  /*9ba0*/  SHF.R.U64 R12, R12, 0x3, RZ ;  /* 0x000000030c0c7819 */ /* 0x000fc400000012ff */
[----:B------:R-:W-:Y:S02]  /*9bb0*/  SHF.R.U64 R28, R28, 0x3, RZ ;  /* 0x000000031c1c7819 */ /* 0x000fe400000012ff */
[----:B------:R-:W-:Y:S02]  /*9bc0*/  SHF.R.U64 R32, R32, 0x3, RZ ;  /* 0x0000000320207819 */ /* 0x000fe400000012ff */
[----:B------:R-:W-:Y:S02]  /*9bd0*/  SHF.R.U64 R36, R36, 0x3, RZ ;  /* 0x0000000324247819 */ /* 0x000fe400000012ff */
[----:B------:R-:W-:Y:S02]  /*9be0*/  SHF.R.U64 R40, R40, 0x3, RZ ;  /* 0x0000000328287819 */ /* 0x000fe400000012ff */
[----:B------:R-:W-:Y:S02]  /*9bf0*/  LOP3.LUT R24, R5, R24, RZ, 0x3c, !PT ;  /* 0x0000001805187212 */ /* 0x000fe400078e3cff */
[----:B------:R-:W-:-:S02]  /*9c00*/  LOP3.LUT R44, R0, R3, RZ, 0x3c, !PT ;  /* 0x00000003002c7212 */ /* 0x000fc400078e3cff */
[----:B------:R-:W0:Y:S01]  /*9c10*/  @P1 LDC R3, c[0x0][0xbec] ;  /* 0x0002fb00ff031b82 */ /* 0x000e220000000800 */
        /* <DEDUP_REMOVED lines=10> */
[----:B------:R1:W5:Y:S01]  /*9cc0*/  LD.E.128 R4, desc[UR36][R24.64] ;  /* 0x0000002418047980 */ /* 0x000362000c101d00 */
[----:B------:R-:W-:Y:S01]  /*9cd0*/  UIMAD UR10, UR4, UR13, UR10 ;  /* 0x0000000d040a72a4 */ /* 0x000fe2000f8e020a */
[----:B------:R-:W-:-:S02]  /*9ce0*/  IMAD R0, R22, 0x20, R180 ;  /* 0x0000002016007824 */ /* 0x000fc400078e02b4 */
[----:B------:R-:W5:Y:S04]  /*9cf0*/  LD.E.128 R12, desc[UR36][R12.64] ;  /* 0x000000240c0c7980 */ /* 0x000f68000c101d00 */
[----:B------:R-:W5:Y:S01]  /*9d00*/  LD.E.128 R28, desc[UR36][R28.64] ;  /* 0x000000241c1c7980 */ /* 0x000f62000c101d00 */
[----:B-1----:R-:W1:Y:S01]  /*9d10*/  @P1 LDC R25, c[0x0][0xbf0] ;  /* 0x0002fc00ff191b82 */ /* 0x002e620000000800 */
[----:B------:R-:W-:Y:S02]  /*9d20*/  UIADD3 UR9, UR9, UR10, URZ ;  /* 0x0000000a09097290 */ /* 0x000fe4000fffe03f */
[----:B------:R-:W5:Y:S01]  /*9d30*/  LD.E.128 R32, desc[UR36][R32.64] ;  /* 0x0000002420207980 */ /* 0x000f62000c101d00 */
[----:B------:R-:W-:Y:S01]  /*9d40*/  ULDC.64 UR10, c[0x0][0xae8] ;  /* 0x0002ba00000a7ab9 */ /* 0x000fe20000000a00 */
[----:B------:R-:W-:Y:S01]  /*9d50*/  VIADD R20, R0, UR43 ;  /* 0x0000002b00147c36 */ /* 0x000fe20008000000 */
[----:B------:R-:W-:Y:S01]  /*9d60*/  UIMAD.WIDE.U32 UR8, UR14, UR10, UR8 ;  /* 0x0000000a0e0872a5 */ /* 0x000fe2000f8e0008 */
[----:B------:R-:W5:Y:S01]  /*9d70*/  LD.E.128 R36, desc[UR36][R36.64] ;  /* 0x0000002424247980 */ /* 0x000f62000c101d00 */
[----:B------:R-:W-:Y:S01]  /*9d80*/  USHF.R.S32.HI UR4, URZ, 0x1f, UR7 ;  /* 0x0000001f3f047899 */ /* 0x000fe20008011407 */
[----:B0-----:R-:W-:Y:S01]  /*9d90*/  @P1 IMAD.HI.U32 R0, R20, R3, RZ ;  /* 0x0000000314001227 */ /* 0x001fe200078e00ff */
[----:B------:R-:W-:Y:S01]  /*9da0*/  UIMAD UR9, UR14, UR11, UR9 ;  /* 0x0000000b0e0972a4 */ /* 0x000fe2000f8e0209 */
[----:B------:R-:W5:Y:S02]  /*9db0*/  LD.E.128 R40, desc[UR36][R40.64] ;  /* 0x0000002428287980 */ /* 0x000f64000c101d00 */
[----:B------:R-:W-:-:S02]  /*9dc0*/  ULDC.64 UR10, c[0x0][0xaf0] ;  /* 0x0002bc00000a7ab9 */ /* 0x000fc40000000a00 */
[----:B------:R-:W-:Y:S01]  /*9dd0*/  UIMAD UR4, UR4, UR10, URZ ;  /* 0x0000000a040472a4 */ /* 0x000fe2000f8e023f */
[----:B------:R-:W-:Y:S01]  /*9de0*/  IMAD.MOV.U32 R21, RZ, RZ, R20 ;  /* 0x000000ffff157224 */ /* 0x000fe200078e0014 */
[----:B------:R-:W-:Y:S01]  /*9df0*/  UIMAD.WIDE.U32 UR8, UR7, UR10, UR8 ;  /* 0x0000000a070872a5 */ /* 0x000fe2000f8e0008 */
[----:B------:R-:W5:Y:S01]  /*9e00*/  LD.E.128 R44, desc[UR36][R44.64] ;  /* 0x000000242c2c7980 */ /* 0x000f62000c101d00 */
[----:B------:R-:W-:-:S03]  /*9e10*/  UIMAD UR4, UR7, UR11, UR4 ;  /* 0x0000000b070472a4 */ /* 0x000fc6000f8e0204 */
[----:B------:R-:W-:Y:S01]  /*9e20*/  ULDC.64 UR10, c[0x0][0xae0] ;  /* 0x0002b800000a7ab9 */ /* 0x000fe20000000a00 */
[----:B-1----:R-:W-:Y:S01]  /*9e30*/  @P1 SHF.R.U32.HI R21, RZ, R25, R0 ;  /* 0x00000019ff151219 */ /* 0x002fe20000011600 */
[----:B------:R-:W-:Y:S02]  /*9e40*/  UIADD3 UR4, UR9, UR4, URZ ;  /* 0x0000000409047290 */ /* 0x000fe4000fffe03f */
[----:B------:R-:W-:Y:S01]  /*9e50*/  MOV R3, UR9 ;  /* 0x0000000900037c02 */ /* 0x000fe20008000f00 */
[----:B------:R-:W-:Y:S01]  /*9e60*/  IMAD.U32 R2, RZ, RZ, UR8 ;  /* 0x00000008ff027e24 */ /* 0x000fe2000f8e00ff */
[--C-:B------:R-:W-:Y:S01]  /*9e70*/  SHF.R.S32.HI R0, RZ, 0x1f, R21.reuse ;  /* 0x0000001fff007819 */ /* 0x100fe20000011415 */
[----:B------:R-:W-:Y:S01]  /*9e80*/  IMAD.MOV R25, RZ, RZ, -R21 ;  /* 0x000000ffff197224 */ /* 0x000fe200078e0a15 */
[----:B------:R-:W-:Y:S01]  /*9e90*/  @!PT LDS RZ, [RZ] ;  /* 0x00000000fffff984 */ /* 0x000fe20000000800 */
[----:B------:R-:W-:Y:S01]  /*9ea0*/  @!PT LDS RZ, [RZ] ;  /* 0x00000000fffff984 */ /* 0x000fe20000000800 */
[----:B------:R-:W-:Y:S01]  /*9eb0*/  @!PT LDS RZ, [RZ] ;  /* 0x00000000fffff984 */ /* 0x000fe20000000800 */
[----:B------:R-:W-:Y:S01]  /*9ec0*/  @!PT LDS RZ, [RZ] ;  /* 0x00000000fffff984 */ /* 0x000fe20000000800 */
[----:B------:R0:W-:Y:S06]  /*9ed0*/  MEMBAR.ALL.CTA ;  /* 0x0000000000007992 */ /* 0x0001ec0000008000 */
[----:B0-----:R-:W0:Y:S01]  /*9ee0*/  FENCE.VIEW.ASYNC.S ;  /* 0x00000000000073c6 */ /* 0x001e220000000000 */
[----:B------:R-:W-:Y:S01]  /*9ef0*/  IMAD.U32 R3, RZ, RZ, UR4 ;  /* 0x00000004ff037e24 */ /* 0x000fe2000f8e00ff */
[----:B------:R-:W-:Y:S01]  /*9f00*/  ULDC.64 UR8, c[0x0][0xad8] ;  /* 0x0002b60000087ab9 */ /* 0x000fe20000000a00 */
[----:B------:R-:W-:-:S02]  /*9f10*/  IMAD R0, R0, UR10, RZ ;  /* 0x0000000a00007c24 */ /* 0x000fc4000f8e02ff */
[----:B------:R-:W-:Y:S02]  /*9f20*/  IMAD R25, R26, R25, R20 ;  /* 0x000000191a197224 */ /* 0x000fe400078e0214 */
[C---:B------:R-:W-:Y:S02]  /*9f30*/  IMAD R49, R21.reuse, UR11, R0 ;  /* 0x0000000b15317c24 */ /* 0x040fe4000f8e0200 */
[----:B------:R-:W-:Y:S01]  /*9f40*/  IMAD.WIDE.U32 R2, R21, UR10, R2 ;  /* 0x0000000a15027c25 */ /* 0x000fe2000f8e0002 */
[----:B------:R-:W-:-:S03]  /*9f50*/  SHF.R.S32.HI R0, RZ, 0x1f, R25 ;  /* 0x0000001fff007819 */ /* 0x000fc60000011419 */
        /* <DEDUP_REMOVED lines=8> */
[----:B------:R-:W-:Y:S01]  /*9fe0*/  LEA R24, P3, R2, UR8, 0x1 ;  /* 0x0000000802187c11 */ /* 0x000fe2000f8608ff */
        /* <DEDUP_REMOVED lines=15> */
[CC--:B-1----:R-:W-:Y:S02]  /*a0e0*/  @!P2 LEA R2, P4, R16.reuse, R20.reuse, 0x1 ;  /* 0x000000141002a211 */ /* 0x0c2fe400078808ff */
[C---:B------:R-:W-:Y:S02]  /*a0f0*/  @!P3 LEA R20, P5, R19.reuse, R20, 0x1 ;  /* 0x000000141314b211 */ /* 0x040fe400078a08ff */
[-C--:B--2---:R-:W-:Y:S02]  /*a100*/  @!P2 LEA.HI.X R3, R16, R0.reuse, R203, 0x1, P4 ;  /* 0x000000001003a211 */ /* 0x084fe400020f0ccb */
[----:B------:R-:W-:-:S03]  /*a110*/  @!P3 LEA.HI.X R21, R19, R0, R202, 0x1, P5 ;  /* 0x000000001315b211 */ /* 0x000fc600028f0cca */
[----:B-----5:R3:W-:Y:S04]  /*a120*/  @!P2 ST.E.128 desc[UR36][R2.64], R4 ;  /* 0x000000040200a985 */ /* 0x0207e8000c101d24 */
[----:B------:R3:W-:Y:S02]  /*a130*/  @!P3 ST.E.128 desc[UR36][R20.64], R32 ;  /* 0x000000201400b985 */ /* 0x0007e4000c101d24 */
.L_x_2419:
[----:B------:R-:W-:Y:S05]  /*a140*/  BSYNC B1 ;  /* 0x0000000000017941 */ /* 0x000fea0003800000 */
.L_x_2418:
[----:B--2---:R2:W4:Y:S01]  /*a150*/  SHFL.IDX PT, R0, R25, 0x1, 0x181f ;  /* 0x00381f0019007f89 */ /* 0x00452200000e0000 */
        /* <DEDUP_REMOVED lines=12> */
.L_x_2421:
[----:B------:R-:W-:Y:S05]  /*a220*/  BSYNC B1 ;  /* 0x0000000000017941 */ /* 0x000fea0003800000 */
.L_x_2420:
        /* <DEDUP_REMOVED lines=13> */
.L_x_2423:
[----:B------:R-:W-:Y:S05]  /*a300*/  BSYNC B1 ;  /* 0x0000000000017941 */ /* 0x000fea0003800000 */
.L_x_2422:
[----:B0-----:R-:W-:Y:S01]  /*a310*/  VIADD R0, R26, 0x60 ;  /* 0x000000601a007836 */ /* 0x001fe20000000000 */
[----:B--2-4-:R-:W4:Y:S04]  /*a320*/  SHFL.IDX PT, R25, R25, 0x3, 0x181f ;  /* 0x00781f0019197f89 */ /* 0x014f2800000e0000 */
[----:B------:R-:W-:Y:S01]  /*a330*/  ISETP.GE.AND P0, PT, R0, R23, PT ;  /* 0x000000170000720c */ /* 0x000fe20003f06270 */
[----:B------:R-:W0:-:S12]  /*a340*/  SHFL.IDX PT, R24, R24, 0x3, 0x181f ;  /* 0x00781f0018187f89 */ /* 0x000e1800000e0000 */
        /* <DEDUP_REMOVED lines=12> */
.L_x_2417:
        /* <DEDUP_REMOVED lines=12> */
[----:B------:R-:W-:Y:S01]  /*a4d0*/  BSSY B1, `(.L_x_2425) ;  /* 0x0000067000017945 */ /* 0x000fe20003800000 */
[----:B------:R-:W-:Y:S01]  /*a4e0*/  ULDC.64 UR10, c[0x0][0xb38] ;  /* 0x0002ce00000a7ab9 */ /* 0x000fe20000000a00 */
[----:B------:R-:W-:Y:S01]  /*a4f0*/  PRMT R97, RZ, 0x654, R97 ;  /* 0x00000654ff617816 */ /* 0x000fe20000000061 */
[----:B------:R-:W-:-:S04]  /*a500*/  UIMAD.WIDE.U32 UR8, UR15, UR10, UR8 ;  /* 0x0000000a0f0872a5 */ /* 0x000fc8000f8e0008 */
[----:B------:R-:W-:Y:S01]  /*a510*/  UIMAD UR9, UR15, UR11, UR9 ;  /* 0x0000000b0f0972a4 */ /* 0x000fe2000f8e0209 */
[----:B------:R2:W-:Y:S02]  /*a520*/  SYNCS.ARRIVE.TRANS64.RED.A1T0 RZ, [R97+URZ], RZ ;  /* 0x000000ff61ff79a7 */ /* 0x0005e4000810043f */
[----:B------:R-:W-:Y:S02]  /*a530*/  ULDC.64 UR10, c[0x0][0xb40] ;  /* 0x0002d000000a7ab9 */ /* 0x000fe40000000a00 */
[----:B------:R-:W-:Y:S02]  /*a540*/  UIMAD UR4, UR4, UR10, URZ ;  /* 0x0000000a040472a4 */ /* 0x000fe4000f8e023f */
[----:B------:R-:W-:Y:S01]  /*a550*/  UIMAD.WIDE.U32 UR8, UR7, UR10, UR8 ;  /* 0x0000000a070872a5 */ /* 0x000fe2000f8e0008 */
[----:B0-----:R-:W-:Y:S01]  /*a560*/  @P1 IMAD.HI.U32 R0, R11, R0, RZ ;  /* 0x000000000b001227 */ /* 0x001fe200078e00ff */
[----:B------:R-:W-:-:S03]  /*a570*/  UIMAD UR4, UR7, UR11, UR4 ;  /* 0x0000000b070472a4 */ /* 0x000fc6000f8e0204 */
        /* <DEDUP_REMOVED lines=33> */
[-C--:B0-----:R-:W-:Y:S02]  /*a790*/  @!P3 LEA R8, P5, R177, R6.reuse, 0x2 ;  /* 0x00000006b108b211 */ /* 0x081fe400078a10ff */
        /* <DEDUP_REMOVED lines=58> */
.L_x_2426:
[----:B------:R-:W-:Y:S05]  /*ab40*/  BSYNC B1 ;  /* 0x0000000000017941 */ /* 0x000fea0003800000 */
.L_x_2425:
        /* <DEDUP_REMOVED lines=10> */
[CC--:B------:R-:W-:Y:S02]  /*abf0*/  @!P0 LEA R8, P6, R176.reuse, R4.reuse, 0x2 ;  /* 0x00000004b0088211 */ /* 0x0c0fe400078c10ff */
        /* <DEDUP_REMOVED lines=19> */
[CC--:B0-----:R-:W-:Y:S02]  /*ad30*/  @!P0 LEA R2, P4, R172.reuse, R4.reuse, 0x2 ;  /* 0x00000004ac028211 */ /* 0x0c1fe400078810ff */
        /* <DEDUP_REMOVED lines=38> */
.L_x_2415:
[----:B------:R-:W-:Y:S01]  /*afa0*/  R2UR UR4, R161 ;  /* 0x00000000a10472ca */ /* 0x000fe200000e0000 */
[----:B------:R-:W-:Y:S01]  /*afb0*/  ULDC.64 UR8, c[0x0][0xc00] ;  /* 0x0003000000087ab9 */ /* 0x000fe20000000a00 */
[----:B------:R-:W-:Y:S01]  /*afc0*/  R2UR UR10, R179 ;  /* 0x00000000b30a72ca */ /* 0x000fe200000e0000 */
[----:B------:R-:W-:Y:S01]  /*afd0*/  UISETP.NE.U32.AND UP0, UPT, UR8, URZ, UPT ;  /* 0x0000003f0800728c */ /* 0x000fe2000bf05070 */
[----:B------:R-:W-:-:S03]  /*afe0*/  R2UR UR7, R23 ;  /* 0x00000000170772ca */ /* 0x000fc600000e0000 */
[----:B------:R-:W-:-:S03]  /*aff0*/  UISETP.NE.AND.EX UP0, UPT, UR9, URZ, UPT, UP0 ;  /* 0x0000003f0900728c */ /* 0x000fc6000bf05300 */
[----:B------:R-:W-:-:S03]  /*b000*/  ULDC.64 UR8, c[0x0][0xc00] ;  /* 0x0003000000087ab9 */ /* 0x000fc60000000a00 */
        /* <DEDUP_REMOVED lines=28> */
.L_x_2427:
[----:B------:R-:W-:Y:S01]  /*b1d0*/  R2UR UR7, R161 ;  /* 0x00000000a10772ca */ /* 0x000fe200000e0000 */
[----:B------:R-:W-:Y:S01]  /*b1e0*/  BSSY B1, `(.L_x_2428) ;  /* 0x000003d000017945 */ /* 0x000fe20003800000 */
[----:B------:R-:W-:-:S11]  /*b1f0*/  R2UR UR8, R179 ;  /* 0x00000000b30872ca */ /* 0x000fd600000e0000 */
[----:B------:R-:W-:Y:S02]  /*b200*/  USEL UR7, UR7, URZ, !UP0 ;  /* 0x0000003f07077287 */ /* 0x000fe4000c000000 */
[----:B------:R-:W-:Y:S01]  /*b210*/  USEL UR10, UR8, URZ, !UP0 ;  /* 0x0000003f080a7287 */ /* 0x000fe2000c000000 */
[----:B------:R-:W-:Y:S11]  /*b220*/  @P0 BRA `(.L_x_2429) ;  /* 0x0000000000e00947 */ /* 0x000ff60003800000 */
[----:B------:R-:W0:Y:S01]  /*b230*/  S2R R3, SR_TID.X ;  /* 0x0000000000037919 */ /* 0x000e220000002100 */
[----:B------:R-:W1:Y:S01]  /*b240*/  LDC R9, c[0x0][0xbe8] ;  /* 0x0002fa00ff097b82 */ /* 0x000e620000000800 */
[----:B------:R-:W-:Y:S02]  /*b250*/  IMAD.U32 R4, RZ, RZ, UR43 ;  /* 0x0000002bff047e24 */ /* 0x000fe4000f8e00ff */
[----:B-1---5:R-:W-:-:S03]  /*b260*/  IMAD R2, R0, R9, RZ ;  /* 0x0000000900027224 */ /* 0x022fc600078e02ff */
[----:B0-----:R-:W-:-:S04]  /*b270*/  IADD3 R4, R4, -0x80, R3 ;  /* 0xffffff8004047810 */ /* 0x001fc80007ffe003 */
[----:B------:R-:W-:-:S13]  /*b280*/  ISETP.GE.AND P0, PT, R4, R2, PT ;  /* 0x000000020400720c */ /* 0x000fda0003f06270 */
[----:B------:R-:W-:Y:S05]  /*b290*/  @P0 BRA `(.L_x_2429) ;  /* 0x0000000000c40947 */ /* 0x000fea0003800000 */
[----:B------:R-:W-:Y:S01]  /*b2a0*/  ISETP.NE.AND P0, PT, R9, 0x1, PT ;  /* 0x000000010900780c */ /* 0x000fe20003f05270 */
[----:B------:R-:W-:Y:S01]  /*b2b0*/  UMOV UR18, 0x9b8 ;  /* 0x000009b800127882 */ /* 0x000fe20000000000 */
[----:B------:R-:W-:Y:S02]  /*b2c0*/  R2UR UR9, R23 ;  /* 0x00000000170972ca */ /* 0x000fe400000e0000 */
[----:B------:R-:W-:Y:S02]  /*b2d0*/  R2UR UR8, R160 ;  /* 0x00000000a00872ca */ /* 0x000fe400000e0000 */
[----:B------:R-:W-:Y:S02]  /*b2e0*/  R2UR UR19, R178 ;  /* 0x00000000b21372ca */ /* 0x000fe400000e0000 */
[----:B------:R-:W-:-:S05]  /*b2f0*/  MOV R5, R4 ;  /* 0x0000000400057202 */ /* 0x000fca0000000f00 */
        /* <DEDUP_REMOVED lines=8> */
[----:B------:R-:W-:Y:S02]  /*b380*/  UIMAD.WIDE.U32 UR16, UR8, UR19, URZ ;  /* 0x00000013081072a5 */ /* 0x000fe4000f8e003f */
[----:B------:R-:W-:Y:S01]  /*b390*/  UIMAD UR13, UR13, UR7, URZ ;  /* 0x000000070d0d72a4 */ /* 0x000fe2000f8e023f */
[----:B0-----:R-:W-:Y:S01]  /*b3a0*/  @P0 IMAD.HI.U32 R2, R4, R3, RZ ;  /* 0x0000000304020227 */ /* 0x001fe200078e00ff */
[----:B------:R-:W-:Y:S02]  /*b3b0*/  UIMAD UR19, UR9, UR19, URZ ;  /* 0x00000013091372a4 */ /* 0x000fe4000f8e023f */
[----:B------:R-:W-:Y:S02]  /*b3c0*/  UIMAD.WIDE.U32 UR8, UR12, UR7, URZ ;  /* 0x000000070c0872a5 */ /* 0x000fe4000f8e003f */
[----:B------:R-:W-:-:S02]  /*b3d0*/  UIMAD.WIDE.U32 UR22, UR14, UR11, URZ ;  /* 0x0000000b0e1672a5 */ /* 0x000fc4000f8e003f */
[----:B------:R-:W-:Y:S01]  /*b3e0*/  UIMAD UR11, UR15, UR11, URZ ;  /* 0x0000000b0f0b72a4 */ /* 0x000fe2000f8e023f */
[----:B-1----:R-:W-:Y:S01]  /*b3f0*/  @P0 SHF.R.U32.HI R5, RZ, R7, R2 ;  /* 0x00000007ff050219 */ /* 0x002fe20000011602 */
[----:B------:R-:W-:Y:S02]  /*b400*/  UIMAD UR13, UR12, UR10, UR13 ;  /* 0x0000000a0c0d72a4 */ /* 0x000fe4000f8e020d */
[----:B------:R-:W-:Y:S01]  /*b410*/  UIADD3 UR16, UP1, UP2, UR8, UR16, UR4 ;  /* 0x0000001008107290 */ /* 0x000fe2000fa3e004 */
[----:B------:R-:W-:Y:S01]  /*b420*/  IMAD.U32 R2, RZ, RZ, UR22 ;  /* 0x00000016ff027e24 */ /* 0x000fe2000f8e00ff */
[----:B------:R-:W-:Y:S01]  /*b430*/  UIADD3 UR8, UR23, UR11, URZ ;  /* 0x0000000b17087290 */ /* 0x000fe2000fffe03f */
[--C-:B------:R-:W-:Y:S01]  /*b440*/  IMAD.MOV R7, RZ, RZ, -R5.reuse ;  /* 0x000000ffff077224 */ /* 0x100fe200078e0a05 */
[----:B------:R-:W-:Y:S01]  /*b450*/  UIADD3 UR19, UR17, UR19, URZ ;  /* 0x0000001311137290 */ /* 0x000fe2000fffe03f */
[----:B------:R-:W-:Y:S01]  /*b460*/  IMAD.U32 R3, RZ, RZ, UR23 ;  /* 0x00000017ff037e24 */ /* 0x000fe2000f8e00ff */
[----:B------:R-:W-:Y:S01]  /*b470*/  UIADD3 UR11, UR9, UR13, URZ ;  /* 0x0000000d090b7290 */ /* 0x000fe2000fffe03f */
[----:B------:R-:W-:Y:S01]  /*b480*/  IMAD R7, R9, R7, R4 ;  /* 0x0000000709077224 */ /* 0x000fe200078e0204 */
[----:B------:R-:W-:Y:S01]  /*b490*/  IADD3 R2, P0, P1, R5, UR16, R2 ;  /* 0x0000001005027c10 */ /* 0x000fe2000f91e002 */
[----:B------:R-:W-:Y:S01]  /*b4a0*/  IMAD.U32 R6, RZ, RZ, UR8 ;  /* 0x00000008ff067e24 */ /* 0x000fe2000f8e00ff */
[----:B------:R-:W-:Y:S01]  /*b4b0*/  UIADD3.X UR11, UR11, UR19, UR20, UP1, UP2 ;  /* 0x000000130b0b7290 */ /* 0x000fe20008fe4414 */
[----:B------:R-:W-:Y:S01]  /*b4c0*/  SHF.R.S32.HI R5, RZ, 0x1f, R5 ;  /* 0x0000001fff057819 */ /* 0x000fe20000011405 */
[----:B------:R-:W-:Y:S01]  /*b4d0*/  ULDC.64 UR8, c[0x0][UR18+0x210] ;  /* 0x0000840012087abb */ /* 0x000fe20008000a00 */
[----:B------:R-:W-:Y:S01]  /*b4e0*/  SHF.R.S32.HI R4, RZ, 0x1f, R7 ;  /* 0x0000001fff047819 */ /* 0x000fe20000011407 */
[----:B------:R-:W-:Y:S01]  /*b4f0*/  IMAD R9, R7, UR9, RZ ;  /* 0x0000000907097c24 */ /* 0x000fe2000f8e02ff */
[----:B------:R-:W-:Y:S01]  /*b500*/  ULDC.64 UR12, c[0x0][0xba8] ;  /* 0x0002ea00000c7ab9 */ /* 0x000fe20000000a00 */
[----:B------:R-:W-:Y:S01]  /*b510*/  IADD3.X R3, R5, UR11, R6, P0, P1 ;  /* 0x0000000b05037c10 */ /* 0x000fe200087e2406 */
[----:B------:R-:W-:Y:S01]  /*b520*/  @!UP0 ULDC UR12, c[0x0][0xb50] ;  /* 0x0002d400000c8ab9 */ /* 0x000fe20000000800 */
[----:B------:R-:W-:Y:S01]  /*b530*/  IMAD R9, R4, UR8, R9 ;  /* 0x0000000804097c24 */ /* 0x000fe2000f8e0209 */
[----:B------:R-:W-:Y:S01]  /*b540*/  @!UP0 ULDC UR13, c[0x0][0xb54] ;  /* 0x0002d500000d8ab9 */ /* 0x000fe20000000800 */
[----:B------:R-:W-:-:S04]  /*b550*/  IMAD.WIDE.U32 R2, R7, UR8, R2 ;  /* 0x0000000807027c25 */ /* 0x000fc8000f8e0002 */
[----:B------:R-:W-:Y:S01]  /*b560*/  IMAD.IADD R3, R3, 0x1, R9 ;  /* 0x0000000103037824 */ /* 0x000fe200078e0209 */
[----:B------:R-:W-:-:S04]  /*b570*/  LEA R4, P0, R2, UR12, 0x2 ;  /* 0x0000000c02047c11 */ /* 0x000fc8000f8010ff */
[----:B------:R-:W-:Y:S01]  /*b580*/  LEA.HI.X R5, R2, UR13, R3, 0x2, P0 ;  /* 0x0000000d02057c11 */ /* 0x000fe200080f1403 */
[----:B------:R-:W-:-:S05]  /*b590*/  IMAD.MOV.U32 R3, RZ, RZ, -0x800000 ;  /* 0xff800000ff037424 */ /* 0x000fca00078e00ff */
[----:B------:R0:W-:Y:S03]  /*b5a0*/  STG.E desc[UR36][R4.64], R3 ;  /* 0x0000000304007986 */ /* 0x0001e6000c101924 */
.L_x_2429:
[----:B------:R-:W-:Y:S05]  /*b5b0*/  BSYNC B1 ;  /* 0x0000000000017941 */ /* 0x000fea0003800000 */
.L_x_2428:
[----:B------:R-:W-:-:S13]  /*b5c0*/  R2UR UR8, R23 ;  /* 0x00000000170872ca */ /* 0x000fda00000e0000 */
[----:B------:R-:W-:-:S06]  /*b5d0*/  UISETP.GT.AND UP0, UPT, UR8, 0x1, UPT ;  /* 0x000000010800788c */ /* 0x000fcc000bf04270 */
[----:B------:R-:W-:-:S13]  /*b5e0*/  PLOP3.LUT P0, PT, PT, PT, UP0, 0x80, 0x0 ;  /* 0x000000000000781c */ /* 0x000fda0003f0f008 */
[----:B------:R-:W-:Y:S05]  /*b5f0*/  @P0 BRA `(.L_x_2424) ;  /* 0x0000000400a80947 */ /* 0x000fea0003800000 */
[----:B------:R-:W1:Y:S01]  /*b600*/  LDC R11, c[0x0][0xbe8] ;  /* 0x0002fa00ff0b7b82 */ /* 0x000e620000000800 */
[----:B------:R-:W-:Y:S01]  /*b610*/  ULDC.64 UR12, c[0x0][0xaa0] ;  /* 0x0002a800000c7ab9 */ /* 0x000fe20000000a00 */
[----:B------:R-:W-:Y:S01]  /*b620*/  R2UR UR14, R178 ;  /* 0x00000000b20e72ca */ /* 0x000fe200000e0000 */
[----:B------:R-:W-:Y:S01]  /*b630*/  UIMAD UR11, UR20, UR12, URZ ;  /* 0x0000000c140b72a4 */ /* 0x000fe2000f8e023f */
[----:B------:R-:W-:Y:S01]  /*b640*/  IMAD R2, R22, 0x20, R180 ;  /* 0x0000002016027824 */ /* 0x000fe200078e02b4 */
[----:B------:R-:W-:Y:S01]  /*b650*/  UIMAD.WIDE.U32 UR8, UR4, UR12, URZ ;  /* 0x0000000c040872a5 */ /* 0x000fe2000f8e003f */
[----:B------:R-:W-:Y:S01]  /*b660*/  BSSY B1, `(.L_x_2430) ;  /* 0x0000039000017945 */ /* 0x000fe20003800000 */
[----:B------:R-:W-:Y:S01]  /*b670*/  UIMAD UR11, UR4, UR13, UR11 ;  /* 0x0000000d040b72a4 */ /* 0x000fe2000f8e020b */
[----:B------:R-:W-:Y:S02]  /*b680*/  VIADD R6, R2, UR43 ;  /* 0x0000002b02067c36 */ /* 0x000fe40008000000 */
[----:B------:R-:W-:Y:S01]  /*b690*/  ULDC.64 UR12, c[0x0][0xae8] ;  /* 0x0002ba00000c7ab9 */ /* 0x000fe20000000a00 */
[----:B------:R-:W-:Y:S01]  /*b6a0*/  UIADD3 UR9, UR9, UR11, URZ ;  /* 0x0000000b09097290 */ /* 0x000fe2000fffe03f */
[----:B0-----:R-:W-:-:S03]  /*b6b0*/  IMAD.MOV.U32 R5, RZ, RZ, R6 ;  /* 0x000000ffff057224 */ /* 0x001fc600078e0006 */
[----:B------:R-:W-:-:S04]  /*b6c0*/  UIMAD.WIDE.U32 UR8, UR14, UR12, UR8 ;  /* 0x0000000c0e0872a5 */ /* 0x000fc8000f8e0008 */
[----:B------:R-:W-:-:S03]  /*b6d0*/  UIMAD UR9, UR14, UR13, UR9 ;  /* 0x0000000d0e0972a4 */ /* 0x000fc6000f8e0209 */
[----:B------:R-:W-:Y:S01]  /*b6e0*/  ULDC.64 UR12, c[0x0][0xaf0] ;  /* 0x0002bc00000c7ab9 */ /* 0x000fe20000000a00 */
[----:B-1----:R-:W-:Y:S01]  /*b6f0*/  ISETP.NE.AND P0, PT, R11, 0x1, PT ;  /* 0x000000010b00780c */ /* 0x002fe20003f05270 */
[----:B------:R-:W-:Y:S02]  /*b700*/  UIMAD UR10, UR10, UR12, URZ ;  /* 0x0000000c0a0a72a4 */ /* 0x000fe4000f8e023f */
[----:B------:R-:W-:Y:S02]  /*b710*/  UIMAD.WIDE.U32 UR8, UR7, UR12, UR8 ;  /* 0x0000000c070872a5 */ /* 0x000fe4000f8e0008 */
[----:B------:R-:W-:-:S03]  /*b720*/  UIMAD UR4, UR7, UR13, UR10 ;  /* 0x0000000d070472a4 */ /* 0x000fc6000f8e020a */
[----:B------:R-:W-:Y:S01]  /*b730*/  ULDC.64 UR10, c[0x0][0xae0] ;  /* 0x0002b800000a7ab9 */ /* 0x000fe20000000a00 */
[----:B------:R-:W-:-:S04]  /*b740*/  UIADD3 UR4, UR9, UR4, URZ ;  /* 0x0000000409047290 */ /* 0x000fc8000fffe03f */
        /* <DEDUP_REMOVED lines=18> */
[----:B-----5:R-:W-:Y:S02]  /*b870*/  IMAD R11, R0, R11, RZ ;  /* 0x0000000b000b7224 */ /* 0x020fe400078e02ff */
[C---:B------:R-:W-:Y:S02]  /*b880*/  IMAD R5, R7.reuse, UR9, R4 ;  /* 0x0000000907057c24 */ /* 0x040fe4000f8e0204 */
[----:B------:R-:W-:Y:S01]  /*b890*/  IMAD.WIDE.U32 R2, R7, UR8, R2 ;  /* 0x0000000807027c25 */ /* 0x000fe2000f8e0002 */
[----:B------:R-:W-:Y:S01]  /*b8a0*/  ISETP.GE.AND P2, PT, R6, R11, PT ;  /* 0x0000000b0600720c */ /* 0x000fe20003f46270 */
[----:B------:R-:W-:-:S02]  /*b8b0*/  ULDC.64 UR8, c[0x0][0xa80] ;  /* 0x0002a00000087ab9 */ /* 0x000fc40000000a00 */
[----:B------:R-:W-:Y:S01]  /*b8c0*/  VIADD R0, R6, 0x20 ;  /* 0x0000002006007836 */ /* 0x000fe20000000000 */
[----:B------:R-:W-:Y:S01]  /*b8d0*/  LEA R4, P3, R2, UR8, 0x1 ;  /* 0x0000000802047c11 */ /* 0x000fe2000f8608ff */
[----:B------:R-:W-:-:S03]  /*b8e0*/  IMAD.IADD R3, R3, 0x1, R5 ;  /* 0x0000000103037824 */ /* 0x000fc600078e0205 */
[-C--:B------:R-:W-:Y:S01]  /*b8f0*/  ISETP.GE.AND P1, PT, R0, R11.reuse, PT ;  /* 0x0000000b0000720c */ /* 0x080fe20003f26270 */
[----:B------:R-:W-:Y:S01]  /*b900*/  VIADD R0, R6, 0x40 ;  /* 0x0000004006007836 */ /* 0x000fe20000000000 */
[----:B------:R-:W-:Y:S02]  /*b910*/  LEA.HI.X R5, R2, UR9, R3, 0x1, P3 ;  /* 0x0000000902057c11 */ /* 0x000fe400098f0c03 */
[----:B------:R0:W1:Y:S02]  /*b920*/  SHFL.IDX PT, R2, R4, RZ, 0x181f ;  /* 0x00181fff04027589 */ /* 0x00006400000e0000 */
[----:B------:R-:W-:Y:S02]  /*b930*/  ISETP.GE.AND P0, PT, R0, R11, PT ;  /* 0x0000000b0000720c */ /* 0x000fe40003f06270 */
[----:B------:R0:W2:Y:S01]  /*b940*/  SHFL.IDX PT, R0, R5, RZ, 0x181f ;  /* 0x00181fff05007589 */ /* 0x0000a200000e0000 */
[----:B------:R-:W-:Y:S10]  /*b950*/  @P2 BRA `(.L_x_2431) ;  /* 0x0000000000242947 */ /* 0x000ff40003800000 */
[----:B------:R-:W-:Y:S02]  /*b960*/  ULDC UR4, c[0x0][0xac8] ;  /* 0x0002b20000047ab9 */ /* 0x000fe40000000800 */
[----:B------:R-:W-:Y:S02]  /*b970*/  ISETP.GE.AND P4, PT, R16, UR4, PT ;  /* 0x0000000410007c0c */ /* 0x000fe4000bf86270 */
[----:B------:R-:W-:-:S11]  /*b980*/  ISETP.GE.AND P5, PT, R19, UR4, PT ;  /* 0x0000000413007c0c */ /* 0x000fd6000bfa6270 */
[CC--:B-1----:R-:W-:Y:S02]  /*b990*/  @!P4 LEA R8, P2, R16.reuse, R2.reuse, 0x1 ;  /* 0x000000021008c211 */ /* 0x0c2fe400078408ff */
[C---:B------:R-:W-:Y:S02]  /*b9a0*/  @!P5 LEA R2, P3, R19.reuse, R2, 0x1 ;  /* 0x000000021302d211 */ /* 0x040fe400078608ff */
[-C--:B--2---:R-:W-:Y:S02]  /*b9b0*/  @!P4 LEA.HI.X R9, R16, R0.reuse, R203, 0x1, P2 ;  /* 0x000000001009c211 */ /* 0x084fe400010f0ccb */
[----:B------:R-:W-:-:S03]  /*b9c0*/  @!P5 LEA.HI.X R3, R19, R0, R202, 0x1, P3 ;  /* 0x000000001303d211 */ /* 0x000fc600018f0cca */
[----:B------:R3:W-:Y:S04]  /*b9d0*/  @!P4 ST.E.128 desc[UR36][R8.64], RZ ;  /* 0x000000ff0800c985 */ /* 0x0007e8000c101d24 */
[----:B------:R3:W-:Y:S02]  /*b9e0*/  @!P5 ST.E.128 desc[UR36][R2.64], RZ ;  /* 0x000000ff0200d985 */ /* 0x0007e4000c101d24 */
.L_x_2431:
[----:B------:R-:W-:Y:S05]  /*b9f0*/  BSYNC B1 ;  /* 0x0000000000017941 */ /* 0x000fea0003800000 */
.L_x_2430:
[----:B--2---:R2:W4:Y:S01]  /*ba00*/  SHFL.IDX PT, R0, R5, 0x1, 0x181f ;  /* 0x00381f0005007f89 */ /* 0x00452200000e0000 */
[----:B------:R-:W-:Y:S03]  /*ba10*/  BSSY B1, `(.L_x_2432) ;  /* 0x000000c000017945 */ /* 0x000fe60003800000 */
[----:B-1-3--:R2:W1:Y:S01]  /*ba20*/  SHFL.IDX PT, R2, R4, 0x1, 0x181f ;  /* 0x00381f0004027f89 */ /* 0x00a46200000e0000 */
[----:B------:R-:W-:Y:S05]  /*ba30*/  @P1 BRA `(.L_x_2433) ;  /* 0x0000000000241947 */ /* 0x000fea0003800000 */
[----:B------:R-:W-:Y:S02]  /*ba40*/  ULDC UR4, c[0x0][0xac8] ;  /* 0x0002b20000047ab9 */ /* 0x000fe40000000800 */
[----:B------:R-:W-:Y:S02]  /*ba50*/  ISETP.GE.AND P3, PT, R16, UR4, PT ;  /* 0x0000000410007c0c */ /* 0x000fe4000bf66270 */
[----:B------:R-:W-:-:S11]  /*ba60*/  ISETP.GE.AND P4, PT, R19, UR4, PT ;  /* 0x0000000413007c0c */ /* 0x000fd6000bf86270 */
[CC--:B-1----:R-:W-:Y:S02]  /*ba70*/  @!P3 LEA R8, P1, R16.reuse, R2.reuse, 0x1 ;  /* 0x000000021008b211 */ /* 0x0c2fe400078208ff */
[C---:B------:R-:W-:Y:S02]  /*ba80*/  @!P4 LEA R2, P2, R19.reuse, R2, 0x1 ;  /* 0x000000021302c211 */ /* 0x040fe400078408ff */
[-C--:B----4-:R-:W-:Y:S02]  /*ba90*/  @!P3 LEA.HI.X R9, R16, R0.reuse, R203, 0x1, P1 ;  /* 0x000000001009b211 */ /* 0x090fe400008f0ccb */
[----:B------:R-:W-:-:S03]  /*baa0*/  @!P4 LEA.HI.X R3, R19, R0, R202, 0x1, P2 ;  /* 0x000000001303c211 */ /* 0x000fc600010f0cca */
[----:B------:R3:W-:Y:S04]  /*bab0*/  @!P3 ST.E.128 desc[UR36][R8.64], RZ ;  /* 0x000000ff0800b985 */ /* 0x0007e8000c101d24 */
[----:B------:R3:W-:Y:S02]  /*bac0*/  @!P4 ST.E.128 desc[UR36][R2.64], RZ ;  /* 0x000000ff0200c985 */ /* 0x0007e4000c101d24 */
.L_x_2433:
[----:B------:R-:W-:Y:S05]  /*bad0*/  BSYNC B1 ;  /* 0x0000000000017941 */ /* 0x000fea0003800000 */
.L_x_2432:
[----:B----4-:R4:W0:Y:S01]  /*bae0*/  SHFL.IDX PT, R0, R5, 0x2, 0x181f ;  /* 0x00581f0005007f89 */ /* 0x01082200000e0000 */
        /* <DEDUP_REMOVED lines=8> */
[-C--:B0-----:R-:W-:Y:S02]  /*bb70*/  @!P2 LEA.HI.X R9, R16, R0.reuse, R203, 0x1, P0 ;  /* 0x000000001009a211 */ /* 0x081fe400000f0ccb */
[----:B------:R-:W-:-:S03]  /*bb80*/  @!P3 LEA.HI.X R3, R19, R0, R202, 0x1, P1 ;  /* 0x000000001303b211 */ /* 0x000fc600008f0cca */
[----:B------:R3:W-:Y:S04]  /*bb90*/  @!P2 ST.E.128 desc[UR36][R8.64], RZ ;  /* 0x000000ff0800a985 */ /* 0x0007e8000c101d24 */
[----:B------:R3:W-:Y:S02]  /*bba0*/  @!P3 ST.E.128 desc[UR36][R2.64], RZ ;  /* 0x000000ff0200b985 */ /* 0x0007e4000c101d24 */
.L_x_2435:
[----:B------:R-:W-:Y:S05]  /*bbb0*/  BSYNC B1 ;  /* 0x0000000000017941 */ /* 0x000fea0003800000 */
.L_x_2434:
[----:B0-----:R-:W-:Y:S01]  /*bbc0*/  VIADD R0, R6, 0x60 ;  /* 0x0000006006007836 */ /* 0x001fe20000000000 */
[----:B--2-4-:R-:W2:Y:S04]  /*bbd0*/  SHFL.IDX PT, R5, R5, 0x3, 0x181f ;  /* 0x00781f0005057f89 */ /* 0x014ea800000e0000 */
[----:B------:R-:W-:Y:S01]  /*bbe0*/  ISETP.GE.AND P0, PT, R0, R11, PT ;  /* 0x0000000b0000720c */ /* 0x000fe20003f06270 */
[----:B-1-3--:R1:W3:-:S12]  /*bbf0*/  SHFL.IDX PT, R2, R4, 0x3, 0x181f ;  /* 0x00781f0004027f89 */ /* 0x00a2d800000e0000 */
[----:B-1----:R-:W-:Y:S05]  /*bc00*/  @P0 BRA `(.L_x_2424) ;  /* 0x0000000000240947 */ /* 0x002fea0003800000 */
[----:B------:R-:W-:Y:S02]  /*bc10*/  ULDC UR4, c[0x0][0xac8] ;  /* 0x0002b20000047ab9 */ /* 0x000fe40000000800 */
[----:B------:R-:W-:Y:S02]  /*bc20*/  ISETP.GE.AND P2, PT, R16, UR4, PT ;  /* 0x0000000410007c0c */ /* 0x000fe4000bf46270 */
[----:B------:R-:W-:-:S11]  /*bc30*/  ISETP.GE.AND P3, PT, R19, UR4, PT ;  /* 0x0000000413007c0c */ /* 0x000fd6000bf66270 */
[CC--:B---3--:R-:W-:Y:S02]  /*bc40*/  @!P2 LEA R6, P0, R16.reuse, R2.reuse, 0x1 ;  /* 0x000000021006a211 */ /* 0x0c8fe400078008ff */
[C---:B------:R-:W-:Y:S02]  /*bc50*/  @!P3 LEA R2, P1, R19.reuse, R2, 0x1 ;  /* 0x000000021302b211 */ /* 0x040fe400078208ff */
[-C--:B--2---:R-:W-:Y:S02]  /*bc60*/  @!P2 LEA.HI.X R7, R16, R5.reuse, R203, 0x1, P0 ;  /* 0x000000051007a211 */ /* 0x084fe400000f0ccb */
[----:B------:R-:W-:-:S03]  /*bc70*/  @!P3 LEA.HI.X R3, R19, R5, R202, 0x1, P1 ;  /* 0x000000051303b211 */ /* 0x000fc600008f0cca */
[----:B------:R1:W-:Y:S04]  /*bc80*/  @!P2 ST.E.128 desc[UR36][R6.64], RZ ;  /* 0x000000ff0600a985 */ /* 0x0003e8000c101d24 */
[----:B------:R1:W-:Y:S02]  /*bc90*/  @!P3 ST.E.128 desc[UR36][R2.64], RZ ;  /* 0x000000ff0200b985 */ /* 0x0003e4000c101d24 */
.L_x_2424:
[----:B------:R-:W-:Y:S05]  /*bca0*/  BSYNC B0 ;  /* 0x0000000000007941 */ /* 0x000fea0003800000 */
.L_x_2414:
[----:B------:R-:W-:Y:S02]  /*bcb0*/  ULDC UR4, c[0x0][0xc3c] ;  /* 0x00030f0000047ab9 */ /* 0x000fe40000000800 */
[----:B------:R-:W-:-:S13]  /*bcc0*/  ISETP.GE.AND P0, PT, R27, UR4, PT ;  /* 0x000000041b007c0c */ /* 0x000fda000bf06270 */
[----:B------:R-:W-:Y:S05]  /*bcd0*/  @!P0 BRA `(.L_x_2436) ;  /* 0xffffff50009c8947 */ /* 0x000fea000383ffff */
[----:B------:R-:W-:Y:S05]  /*bce0*/  EXIT ;  /* 0x000000000000794d */ /* 0x000fea0003800000 */
.L_x_2371:
        /* <DEDUP_REMOVED lines=16> */
.L_x_2437:
        /* <DEDUP_REMOVED lines=44> */
.L_x_2441:
[----:B------:R-:W0:Y:S01]  /*c0b0*/  LDC R0, c[0x0][0xc3c] ;  /* 0x00030f00ff007b82 */ /* 0x000e220000000800 */
[----:B------:R-:W-:-:S06]  /*c0c0*/  UIADD3 UR4, UR4, 0x1f, URZ ;  /* 0x0000001f04047890 */ /* 0x000fcc000fffe03f */
[----:B0-----:R-:W-:-:S13]  /*c0d0*/  ISETP.LE.AND P6, PT, R0, UR4, PT ;  /* 0x0000000400007c0c */ /* 0x001fda000bfc3270 */
[----:B------:R-:W-:Y:S05]  /*c0e0*/  @P6 BRA `(.L_x_2440) ;  /* 0x0000000800a86947 */ /* 0x000fea0003800000 */
[----:B------:R-:W-:-:S05]  /*c0f0*/  VIADD R9, R7, UR4 ;  /* 0x0000000407097c36 */ /* 0x000fca0008000000 */
        /* <DEDUP_REMOVED lines=30> */
.L_x_2439:
        /* <DEDUP_REMOVED lines=13> */
.L_x_2442:
        /* <DEDUP_REMOVED lines=30> */
[----:B------:R-:W-:-:S02]  /*c590*/  @P0 VIADD R2, R2, 0x1 ;  /* 0x0000000102020836 */ /* 0x000fc40000000000 */
[----:B0-----:R-:W-:-:S03]  /*c5a0*/  IMAD.MOV R11, RZ, RZ, -R3 ;  /* 0x000000ffff0b7224 */ /* 0x001fc600078e0a03 */
[----:B------:R-:W-:Y:S02]  /*c5b0*/  MOV R8, R2 ;  /* 0x0000000200087202 */ /* 0x000fe40000000f00 */
[----:B------:R-:W-:Y:S01]  /*c5c0*/  IABS R2, R9 ;  /* 0x0000000900027213 */ /* 0x000fe20000000000 */
[----:B------:R-:W-:Y:S02]  /*c5d0*/  IMAD R11, R11, R4, RZ ;  /* 0x000000040b0b7224 */ /* 0x000fe400078e02ff */
[----:B------:R-:W-:Y:S01]  /*c5e0*/  @!P2 IMAD.MOV R8, RZ, RZ, -R8 ;  /* 0x000000ffff08a224 */ /* 0x000fe200078e0a08 */
[----:B------:R-:W-:Y:S01]  /*c5f0*/  @!P1 LOP3.LUT R8, RZ, R0, RZ, 0x33, !PT ;  /* 0x00000000ff089212 */ /* 0x000fe200078e33ff */
[----:B------:R-:W-:Y:S02]  /*c600*/  IMAD.MOV R10, RZ, RZ, -R2 ;  /* 0x000000ffff0a7224 */ /* 0x000fe400078e0a02 */
[----:B------:R-:W-:Y:S01]  /*c610*/  IMAD.MOV.U32 R2, RZ, RZ, RZ ;  /* 0x000000ffff027224 */ /* 0x000fe200078e00ff */
[----:B------:R-:W-:-:S03]  /*c620*/  IABS R6, R8 ;  /* 0x0000000800067213 */ /* 0x000fc60000000000 */
        /* <DEDUP_REMOVED lines=22> */
.L_x_2443:
        /* <DEDUP_REMOVED lines=28> */
[----:B------:R-:W-:Y:S01]  /*c950*/  IMAD R13, R11, R2, RZ ;  /* 0x000000020b0d7224 */ /* 0x000fe200078e02ff */
[----:B------:R-:W-:-:S03]  /*c960*/  IADD3 R2, -R2, RZ, RZ ;  /* 0x000000ff02027210 */ /* 0x000fc60007ffe1ff */
        /* <DEDUP_REMOVED lines=31> */
.L_x_2444:
[----:B------:R-:W-:-:S05]  /*cb60*/  LOP3.LUT R17, RZ, R2, RZ, 0x33, !PT ;  /* 0x00000002ff117212 */ /* 0x000fca00078e33ff */
[----:B------:R-:W-:Y:S01]  /*cb70*/  IMAD.IADD R17, R0, 0x1, R17 ;  /* 0x0000000100117824 */ /* 0x000fe200078e0211 */
[----:B------:R-:W-:Y:S06]  /*cb80*/  BRA `(.L_x_2445) ;  /* 0x0000000000147947 */ /* 0x000fec0003800000 */
.L_x_2440:
[----:B------:R-:W-:Y:S01]  /*cb90*/  ULDC UR4, c[0x0][0xc3c] ;  /* 0x00030f0000047ab9 */ /* 0x000fe20000000800 */
[----:B------:R-:W-:Y:S02]  /*cba0*/  IMAD.MOV.U32 R17, RZ, RZ, RZ ;  /* 0x000000ffff117224 */ /* 0x000fe400078e00ff */
[----:B------:R-:W-:Y:S02]  /*cbb0*/  IMAD.U32 R16, RZ, RZ, UR6 ;  /* 0x00000006ff107e24 */ /* 0x000fe4000f8e00ff */
[----:B------:R-:W-:Y:S02]  /*cbc0*/  IMAD.MOV.U32 R18, RZ, RZ, RZ ;  /* 0x000000ffff127224 */ /* 0x000fe400078e00ff */
[----:B------:R-:W-:-:S07]  /*cbd0*/  IMAD.U32 R19, RZ, RZ, UR4 ;  /* 0x00000004ff137e24 */ /* 0x000fce000f8e00ff */
.L_x_2445:
[----:B------:R-:W-:-:S13]  /*cbe0*/  ISETP.NE.AND P0, PT, R7, RZ, PT ;  /* 0x000000ff0700720c */ /* 0x000fda0003f05270 */
[----:B------:R-:W0:Y:S01]  /*cbf0*/  @!P0 S2R R3, SR_CgaCtaId ;  /* 0x0000000000038919 */ /* 0x000e220000008800 */
[----:B------:R-:W-:-:S04]  /*cc00*/  @!P0 MOV R0, 0x400 ;  /* 0x0000040000008802 */ /* 0x000fc80000000f00 */
[----:B0-----:R-:W-:-:S05]  /*cc10*/  @!P0 LEA R0, R3, R0, 0x18 ;  /* 0x0000000003008211 */ /* 0x001fca00078ec0ff */
[----:B------:R1:W-:Y:S01]  /*cc20*/  @!P0 STS.128 [R0+0x2a8d0], R16 ;  /* 0x02a8d01000008388 */ /* 0x0003e20000000c00 */
[----:B------:R-:W-:Y:S06]  /*cc30*/  BAR.ARV 0x5, 0x180 ;  /* 0x0146000000007b1d */ /* 0x000fec0000002000 */
.L_x_2438:
        /* <DEDUP_REMOVED lines=14> */
[C---:B-1----:R-:W-:Y:S02]  /*cd20*/  LOP3.LUT R4, R5.reuse, 0x7f, RZ, 0xc0, !PT ;  /* 0x0000007f05047812 */ /* 0x042fe400078ec0ff */
[----:B--2---:R-:W-:Y:S01]  /*cd30*/  R2UR UR4, R0 ;  /* 0x00000000000472ca */ /* 0x004fe200000e0000 */
[----:B------:R-:W-:-:S05]  /*cd40*/  IMAD.SHL.U32 R0, R5, 0x8, RZ ;  /* 0x0000000805007824 */ /* 0x000fca00078e00ff */
        /* <DEDUP_REMOVED lines=14> */
.L_x_2511:
[----:B0-----:R-:W0:Y:S02]  /*ce30*/  LDC.64 R30, c[0x0][0xc88] ;  /* 0x00032200ff1e7b82 */ /* 0x001e240000000a00 */
[----:B0-----:R-:W-:-:S06]  /*ce40*/  IMAD.WIDE R30, R19, 0x4, R30 ;  /* 0x00000004131e7825 */ /* 0x001fcc00078e021e */
[----:B------:R-:W2:Y:S01]  /*ce50*/  LDG.E R30, desc[UR36][R30.64] ;  /* 0x000000241e1e7981 */ /* 0x000ea2000c1e1900 */
        /* <DEDUP_REMOVED lines=8> */
[C---:B------:R-:W-:Y:S02]  /*cee0*/  @P0 LEA R2, P1, R30.reuse, UR4, 0x2 ;  /* 0x000000041e020c11 */ /* 0x040fe4000f8210ff */
[C---:B------:R-:W-:Y:S01]  /*cef0*/  SHF.L.U32 R24, R30.reuse, 0x2, RZ ;  /* 0x000000021e187819 */ /* 0x040fe200000006ff */
[----:B------:R0:W-:Y:S01]  /*cf00*/  STL [R1+0x8], R0 ;  /* 0x0000080001007387 */ /* 0x0001e20000100800 */
[----:B------:R-:W-:Y:S01]  /*cf10*/  @P0 LEA.HI.X R3, R30, UR5, R0, 0x2, P1 ;  /* 0x000000051e030c11 */ /* 0x000fe200088f1400 */
[----:B------:R-:W-:-:S04]  /*cf20*/  ULDC.64 UR4, c[0x0][0xa00] ;  /* 0x0002800000047ab9 */ /* 0x000fc80000000a00 */
[----:B-1----:R1:W5:Y:S01]  /*cf30*/  @P0 LDG.E R37, desc[UR36][R2.64] ;  /* 0x0000002402250981 */ /* 0x002362000c1e1900 */
[----:B------:R-:W-:Y:S02]  /*cf40*/  ISETP.NE.U32.AND P0, PT, RZ, UR4, PT ;  /* 0x00000004ff007c0c */ /* 0x000fe4000bf05070 */
[----:B------:R-:W-:Y:S02]  /*cf50*/  SHF.L.U64.HI R25, R30, 0x2, R0 ;  /* 0x000000021e197819 */ /* 0x000fe40000010200 */
[----:B------:R-:W-:Y:S02]  /*cf60*/  ISETP.NE.AND.EX P2, PT, RZ, UR5, PT, P0 ;  /* 0x00000005ff007c0c */ /* 0x000fe4000bf45300 */
[----:B------:R-:W-:Y:S02]  /*cf70*/  ISETP.NE.U32.AND P0, PT, RZ, UR6, PT ;  /* 0x00000006ff007c0c */ /* 0x000fe4000bf05070 */
[----:B------:R-:W-:Y:S02]  /*cf80*/  LOP3.LUT R23, R23, 0xffffffbf, RZ, 0xc0, !PT ;  /* 0xffffffbf17177812 */ /* 0x000fe400078ec0ff */
[----:B------:R-:W-:-:S02]  /*cf90*/  ISETP.NE.AND.EX P0, PT, RZ, UR7, PT, P0 ;  /* 0x00000007ff007c0c */ /* 0x000fc4000bf05300 */
[----:B-1----:R-:W-:-:S04]  /*cfa0*/  IADD3 R2, P1, R24, UR4, RZ ;  /* 0x0000000418027c10 */ /* 0x002fc8000ff3e0ff */
[----:B------:R-:W-:Y:S01]  /*cfb0*/  IADD3.X R3, R25, UR5, RZ, P1, !PT ;  /* 0x0000000519037c10 */ /* 0x000fe20008ffe4ff */
[----:B------:R-:W-:Y:S01]  /*cfc0*/  ULDC.64 UR4, c[0x0][0x418] ;  /* 0x0001060000047ab9 */ /* 0x000fe20000000a00 */
[----:B------:R-:W-:-:S03]  /*cfd0*/  @P2 LOP3.LUT R23, R23, 0x40, RZ, 0xfc, !PT ;  /* 0x0000004017172812 */ /* 0x000fc600078efcff */
[----:B------:R1:W5:Y:S02]  /*cfe0*/  @P2 LDG.E R35, desc[UR36][R2.64] ;  /* 0x0000002402232981 */ /* 0x000364000c1e1900 */
        /* <DEDUP_REMOVED lines=18> */
[----:B--2---:R-:W-:-:S05]  /*d110*/  IMAD.IADD R0, R0, 0x1, -R5 ;  /* 0x0000000100007824 */ /* 0x004fca00078e0a05 */
[----:B------:R2:W-:Y:S02]  /*d120*/  STL [R1+0x4], R0 ;  /* 0x0000040001007387 */ /* 0x0005e40000100800 */
.L_x_2447:
        /* <DEDUP_REMOVED lines=9> */
.L_x_2448:
        /* <DEDUP_REMOVED lines=9> */
.L_x_2449:
[----:B------:R-:W4:Y:S01]  /*d250*/  LDL R4, [R1+0x4] ;  /* 0x0000040001047983 */ /* 0x000f220000100800 */
[----:B012---:R-:W0:Y:S01]  /*d260*/  LDC R0, c[0x0][0x448] ;  /* 0x00011200ff007b82 */ /* 0x007e220000000800 */
[----:B-----5:R-:W-:Y:S01]  /*d270*/  IMAD.IADD R34, R34, 0x1, -R37 ;  /* 0x0000000122227824 */ /* 0x020fe200078e0a25 */
[----:B------:R-:W-:Y:S01]  /*d280*/  LOP3.LUT R23, R23, 0xffffff7f, RZ, 0xc0, !PT ;  /* 0xffffff7f17177812 */ /* 0x000fe200078ec0ff */
[----:B------:R-:W-:Y:S01]  /*d290*/  BSSY B0, `(.L_x_2450) ;  /* 0x0000038000007945 */ /* 0x000fe20003800000 */
[----:B0-----:R-:W-:Y:S01]  /*d2a0*/  ISETP.NE.AND P0, PT, R0, 0x1, PT ;  /* 0x000000010000780c */ /* 0x001fe20003f05270 */
[----:B------:R-:W-:-:S04]  /*d2b0*/  IMAD.SHL.U32 R0, R17, 0x80, RZ ;  /* 0x0000008011007824 */ /* 0x000fc800078e00ff */
[----:B------:R-:W-:-:S08]  /*d2c0*/  VIADD R0, R0, 0x7f ;  /* 0x0000007f00007836 */ /* 0x000fd00000000000 */
[----:B---3--:R-:W0:Y:S01]  /*d2d0*/  @P0 LDC R3, c[0x0][0x44c] ;  /* 0x00011300ff030b82 */ /* 0x008e220000000800 */
[----:B------:R-:W-:-:S07]  /*d2e0*/  @P0 LOP3.LUT R23, R23, 0x80, RZ, 0xfc, !PT ;  /* 0x0000008017170812 */ /* 0x000fce00078efcff */
[----:B------:R-:W1:Y:S01]  /*d2f0*/  @P0 LDC R5, c[0x0][0x450] ;  /* 0x00011400ff050b82 */ /* 0x000e620000000800 */
[----:B0-----:R-:W-:-:S05]  /*d300*/  @P0 IMAD.HI.U32 R2, R0, R3, RZ ;  /* 0x0000000300020227 */ /* 0x001fca00078e00ff */
[----:B-1----:R-:W-:Y:S01]  /*d310*/  @P0 SHF.R.U32.HI R0, RZ, R5, R2 ;  /* 0x00000005ff000219 */ /* 0x002fe20000011602 */
[----:B------:R-:W-:-:S04]  /*d320*/  VIADD R2, R34, 0x5f ;  /* 0x0000005f22027836 */ /* 0x000fc80000000000 */
[----:B------:R-:W-:Y:S01]  /*d330*/  IMAD.HI R2, R2, 0x2aaaaaab, RZ ;  /* 0x2aaaaaab02027827 */ /* 0x000fe200078e02ff */
[----:B----4-:R-:W-:-:S05]  /*d340*/  IADD3 R3, R34, 0x60, -R4 ;  /* 0x0000006022037810 */ /* 0x010fca0007ffe804 */
[----:B------:R-:W-:Y:S01]  /*d350*/  IMAD.IADD R0, R3, 0x1, R0 ;  /* 0x0000000103007824 */ /* 0x000fe200078e0200 */
[----:B------:R-:W-:-:S03]  /*d360*/  SHF.R.U32.HI R3, RZ, 0x1f, R2 ;  /* 0x0000001fff037819 */ /* 0x000fc60000011602 */
[----:B------:R-:W-:Y:S01]  /*d370*/  IMAD.HI R4, R0, 0x2aaaaaab, RZ ;  /* 0x2aaaaaab00047827 */ /* 0x000fe200078e02ff */
[----:B------:R-:W-:Y:S02]  /*d380*/  LEA.HI.SX32 R0, R2, R3, 0x1c ;  /* 0x0000000302007211 */ /* 0x000fe400078fe2ff */
[----:B------:R-:W-:Y:S02]  /*d390*/  LOP3.LUT R2, R18, 0xff000000, RZ, 0xc0, !PT ;  /* 0xff00000012027812 */ /* 0x000fe400078ec0ff */
[----:B------:R-:W-:Y:S02]  /*d3a0*/  SHF.R.U32.HI R3, RZ, 0x1f, R4 ;  /* 0x0000001fff037819 */ /* 0x000fe40000011604 */
[----:B------:R-:W-:Y:S02]  /*d3b0*/  SHF.R.U32.HI R2, RZ, 0x8, R2 ;  /* 0x00000008ff027819 */ /* 0x000fe40000011602 */
[----:B------:R-:W-:-:S04]  /*d3c0*/  LEA.HI.SX32 R3, R4, R3, 0x1c ;  /* 0x0000000304037211 */ /* 0x000fc800078fe2ff */
[----:B------:R-:W-:Y:S02]  /*d3d0*/  VIMNMX R0, R0, R3, PT ;  /* 0x0000000300007248 */ /* 0x000fe40003fe0100 */
[----:B------:R-:W-:Y:S02]  /*d3e0*/  LOP3.LUT R3, R18, 0xff0000, RZ, 0xc0, !PT ;  /* 0x00ff000012037812 */ /* 0x000fe400078ec0ff */
[----:B------:R-:W-:Y:S02]  /*d3f0*/  ISETP.GE.AND P0, PT, R0, 0x1, PT ;  /* 0x000000010000780c */ /* 0x000fe40003f06270 */
[----:B------:R-:W-:Y:S01]  /*d400*/  LEA.HI R2, R3, R2, RZ, 0x10 ;  /* 0x0000000203027211 */ /* 0x000fe200078f80ff */
[----:B------:R-:W-:-:S03]  /*d410*/  IMAD.MOV.U32 R3, RZ, RZ, RZ ;  /* 0x000000ffff037224 */ /* 0x000fc600078e00ff */
[----:B------:R-:W-:-:S07]  /*d420*/  LOP3.LUT R36, R2, 0xff, RZ, 0xc0, !PT ;  /* 0x000000ff02247812 */ /* 0x000fce00078ec0ff */
[----:B------:R-:W-:Y:S05]  /*d430*/  @!P0 BRA `(.L_x_2451) ;  /* 0x0000000000748947 */ /* 0x000fea0003800000 */
[----:B------:R-:W-:-:S04]  /*d440*/  SHF.R.U32.HI R4, RZ, 0x10, R2 ;  /* 0x00000010ff047819 */ /* 0x000fc80000011602 */
[----:B------:R-:W-:-:S13]  /*d450*/  ISETP.NE.AND P0, PT, R4, RZ, PT ;  /* 0x000000ff0400720c */ /* 0x000fda0003f05270 */
[----:B------:R-:W0:Y:S02]  /*d460*/  @!P0 LDC R4, c[0x0][0x9f0] ;  /* 0x00027c00ff048b82 */ /* 0x000e240000000800 */
[-C--:B0-----:R-:W-:Y:S02]  /*d470*/  IABS R6, R4.reuse ;  /* 0x0000000400067213 */ /* 0x081fe40000000000 */
[----:B------:R-:W-:Y:S02]  /*d480*/  IADD3 R5, R4, -0x1, R0 ;  /* 0xffffffff04057810 */ /* 0x000fe40007ffe000 */
[----:B------:R-:W0:Y:S02]  /*d490*/  I2F.RP R8, R6 ;  /* 0x0000000600087306 */ /* 0x000e240000209400 */
[----:B------:R-:W-:-:S04]  /*d4a0*/  LOP3.LUT R2, R5, R4, RZ, 0x3c, !PT ;  /* 0x0000000405027212 */ /* 0x000fc800078e3cff */
[----:B------:R-:W-:Y:S02]  /*d4b0*/  ISETP.GE.AND P2, PT, R2, RZ, PT ;  /* 0x000000ff0200720c */ /* 0x000fe40003f46270 */
[----:B0-----:R-:W0:Y:S02]  /*d4c0*/  MUFU.RCP R8, R8 ;  /* 0x0000000800087308 */ /* 0x001e240000001000 */
[----:B0-----:R-:W-:-:S06]  /*d4d0*/  VIADD R3, R8, 0xffffffe ;  /* 0x0ffffffe08037836 */ /* 0x001fcc0000000000 */
[----:B------:R-:W0:Y:S02]  /*d4e0*/  F2I.FTZ.U32.TRUNC.NTZ R3, R3 ;  /* 0x0000000300037305 */ /* 0x000e24000021f000 */
[----:B0-----:R-:W-:-:S04]  /*d4f0*/  IMAD.MOV R2, RZ, RZ, -R3 ;  /* 0x000000ffff027224 */ /* 0x001fc800078e0a03 */
        /* <DEDUP_REMOVED lines=17> */
.L_x_2451:
[----:B------:R-:W-:Y:S05]  /*d610*/  BSYNC B0 ;  /* 0x0000000000007941 */ /* 0x000fea0003800000 */
.L_x_2450:
        /* <DEDUP_REMOVED lines=23> */
.L_x_2453:
        /* <DEDUP_REMOVED lines=12> */
[----:B------:R-:W-:Y:S02]  /*d850*/  IMAD.U32 R7, RZ, RZ, UR9 ;  /* 0x00000009ff077e24 */ /* 0x000fe4000f8e00ff */
[----:B------:R-:W-:-:S02]  /*d860*/  IMAD.U32 R10, RZ, RZ, UR4 ;  /* 0x00000004ff0a7e24 */ /* 0x000fc4000f8e00ff */
[----:B------:R-:W-:Y:S02]  /*d870*/  IMAD.U32 R11, RZ, RZ, UR5 ;  /* 0x00000005ff0b7e24 */ /* 0x000fe4000f8e00ff */
[----:B------:R-:W-:Y:S02]  /*d880*/  IMAD.MOV.U32 R8, RZ, RZ, 0x70 ;  /* 0x00000070ff087424 */ /* 0x000fe400078e00ff */
[----:B------:R-:W-:Y:S02]  /*d890*/  IMAD.MOV.U32 R12, RZ, RZ, 0x1 ;  /* 0x00000001ff0c7424 */ /* 0x000fe400078e00ff */
[----:B------:R-:W-:-:S07]  /*d8a0*/  IMAD.MOV.U32 R13, RZ, RZ, RZ ;  /* 0x000000ffff0d7224 */ /* 0x000fce00078e00ff */
[----:B------:R-:W-:-:S07]  /*d8b0*/  LEPC R20, `(.L_x_2456) ;  /* 0x000000001014794e */ /* 0x000fce0000000000 */
[----:B0-----:R-:W-:Y:S05]  /*d8c0*/  CALL.ABS.NOINC R2 ;  /* 0x0000000002007343 */ /* 0x001fea0003c00000 */
.L_x_2456:
[----:B------:R-:W-:Y:S05]  /*d8d0*/  BSYNC B6 ;  /* 0x0000000000067941 */ /* 0x000fea0003800000 */
.L_x_2455:
        /* <DEDUP_REMOVED lines=20> */
.L_x_2459:
[----:B------:R0:W1:Y:S01]  /*da20*/  LDC.64 R2, c[0x4][R26] ;  /* 0x010000001a027b82 */ /* 0x0000620000000a00 */
[----:B------:R-:W-:Y:S01]  /*da30*/  ULDC.64 UR6, c[0x4][0xf0] ;  /* 0x01003c0000067ab9 */ /* 0x000fe20000000a00 */
[----:B------:R-:W-:Y:S01]  /*da40*/  ULDC.64 UR8, c[0x4][0xf8] ;  /* 0x01003e0000087ab9 */ /* 0x000fe20000000a00 */
[----:B------:R-:W-:Y:S01]  /*da50*/  ULDC.64 UR4, c[0x4][0x80] ;  /* 0x0100200000047ab9 */ /* 0x000fe20000000a00 */
        /* <DEDUP_REMOVED lines=11> */
.L_x_2458:
[----:B------:R-:W-:Y:S05]  /*db10*/  BSYNC B6 ;  /* 0x0000000000067941 */ /* 0x000fea0003800000 */
.L_x_2457:
[----:B------:R-:W-:Y:S01]  /*db20*/  ULDC.64 UR4, c[0x0][0x9f8] ;  /* 0x00027e0000047ab9 */ /* 0x000fe20000000a00 */
[----:B------:R-:W0:Y:S01]  /*db30*/  S2R R2, SR_TID.X ;  /* 0x0000000000027919 */ /* 0x000e220000002100 */
[----:B------:R-:W-:Y:S01]  /*db40*/  ISETP.NE.U32.AND P0, PT, RZ, UR4, PT ;  /* 0x00000004ff007c0c */ /* 0x000fe2000bf05070 */
[----:B------:R-:W1:Y:S03]  /*db50*/  LDC R5, c[0x0][0x430] ;  /* 0x00010c00ff057b82 */ /* 0x000e660000000800 */
[----:B------:R-:W-:-:S13]  /*db60*/  ISETP.NE.AND.EX P0, PT, RZ, UR5, PT, P0 ;  /* 0x00000005ff007c0c */ /* 0x000fda000bf05300 */
[----:B------:R-:W-:Y:S01]  /*db70*/  @P0 IADD3 R24, P1, R24, UR4, RZ ;  /* 0x0000000418180c10 */ /* 0x000fe2000ff3e0ff */
[----:B------:R-:W2:Y:S01]  /*db80*/  S2R R21, SR_TID.X ;  /* 0x0000000000157919 */ /* 0x000ea20000002100 */
[----:B------:R-:W-:Y:S01]  /*db90*/  LOP3.LUT R23, R23, 0xffffffdf, RZ, 0xc0, !PT ;  /* 0xffffffdf17177812 */ /* 0x000fe200078ec0ff */
[----:B------:R-:W-:Y:S01]  /*dba0*/  ULDC UR4, c[0x0][0x320] ;  /* 0x0000c80000047ab9 */ /* 0x000fe20000000800 */
[----:B------:R-:W-:-:S05]  /*dbb0*/  @P0 IADD3.X R25, R25, UR5, RZ, P1, !PT ;  /* 0x0000000519190c10 */ /* 0x000fca0008ffe4ff */
[----:B------:R3:W4:Y:S01]  /*dbc0*/  @P0 LDG.E R31, desc[UR36][R24.64] ;  /* 0x00000024181f0981 */ /* 0x000722000c1e1900 */
[----:B-1----:R-:W-:Y:S01]  /*dbd0*/  ISETP.NE.AND P2, PT, R5, 0x1, PT ;  /* 0x000000010500780c */ /* 0x002fe20003f45270 */
[----:B------:R-:W1:Y:S01]  /*dbe0*/  S2R R26, SR_TID.X ;  /* 0x00000000001a7919 */ /* 0x000e620000002100 */
[----:B0-----:R-:W-:-:S04]  /*dbf0*/  LOP3.LUT R2, R2, 0x7f, RZ, 0xc0, !PT ;  /* 0x0000007f02027812 */ /* 0x001fc800078ec0ff */
[----:B------:R-:W-:Y:S01]  /*dc00*/  SHF.R.U32.HI R2, RZ, 0x3, R2 ;  /* 0x00000003ff027819 */ /* 0x000fe20000011602 */
[----:B---3--:R-:W-:-:S06]  /*dc10*/  VIADD R25, R29, 0xffffffff ;  /* 0xffffffff1d197836 */ /* 0x008fcc0000000000 */
[----:B------:R-:W0:Y:S01]  /*dc20*/  @P2 LDC R3, c[0x0][0x434] ;  /* 0x00010d00ff032b82 */ /* 0x000e220000000800 */
[----:B------:R-:W-:Y:S01]  /*dc30*/  @P2 LOP3.LUT R23, R23, 0x20, RZ, 0xfc, !PT ;  /* 0x0000002017172812 */ /* 0x000fe200078efcff */
[----:B--2---:R-:W-:-:S05]  /*dc40*/  IMAD.SHL.U32 R20, R21, 0x10, RZ ;  /* 0x0000001015147824 */ /* 0x004fca00078e00ff */
[----:B------:R-:W-:Y:S02]  /*dc50*/  LOP3.LUT R20, R2, 0x70, R20, 0xf8, !PT ;  /* 0x0000007002147812 */ /* 0x000fe400078ef814 */
[----:B------:R-:W2:Y:S03]  /*dc60*/  @P2 LDC R2, c[0x0][0x438] ;  /* 0x00010e00ff022b82 */ /* 0x000ea60000000800 */
[----:B------:R-:W-:Y:S02]  /*dc70*/  IMAD R4, R25, 0x60, R20 ;  /* 0x0000006019047824 */ /* 0x000fe400078e0214 */
[----:B-1----:R-:W-:Y:S02]  /*dc80*/  IMAD.SHL.U32 R9, R26, 0x8, RZ ;  /* 0x000000081a097824 */ /* 0x002fe400078e00ff */
[C---:B------:R-:W-:Y:S01]  /*dc90*/  IMAD.IADD R0, R4.reuse, 0x1, R37 ;  /* 0x0000000104007824 */ /* 0x040fe200078e0225 */
[----:B------:R-:W-:-:S02]  /*dca0*/  ISETP.GE.AND P0, PT, R4, R34, PT ;  /* 0x000000220400720c */ /* 0x000fc40003f06270 */
[----:B------:R-:W-:Y:S01]  /*dcb0*/  LOP3.LUT R9, R9, 0x38, RZ, 0xc0, !PT ;  /* 0x0000003809097812 */ /* 0x000fe200078ec0ff */
[----:B0-----:R-:W-:Y:S01]  /*dcc0*/  @P2 IMAD.HI.U32 R3, R0, R3, RZ ;  /* 0x0000000300032227 */ /* 0x001fe200078e00ff */
[----:B------:R-:W-:Y:S02]  /*dcd0*/  ISETP.GT.U32.OR P0, PT, R20, 0x5f, P0 ;  /* 0x0000005f1400780c */ /* 0x000fe40000704470 */
[C---:B------:R-:W-:Y:S01]  /*dce0*/  LOP3.LUT R8, R9.reuse, 0x40, RZ, 0xfc, !PT ;  /* 0x0000004009087812 */ /* 0x040fe200078efcff */
[----:B------:R-:W-:Y:S01]  /*dcf0*/  IMAD.MOV.U32 R4, RZ, RZ, R0 ;  /* 0x000000ffff047224 */ /* 0x000fe200078e0000 */
[----:B------:R-:W-:Y:S02]  /*dd00*/  ISETP.GE.AND P1, PT, R9, UR4, PT ;  /* 0x0000000409007c0c */ /* 0x000fe4000bf26270 */
[----:B--2---:R-:W-:Y:S02]  /*dd10*/  @P2 SHF.R.U32.HI R4, RZ, R2, R3 ;  /* 0x00000002ff042219 */ /* 0x004fe40000011603 */
[----:B------:R-:W-:Y:S01]  /*dd20*/  ISETP.GE.AND P2, PT, R8, UR4, PT ;  /* 0x0000000408007c0c */ /* 0x000fe2000bf46270 */
[----:B------:R-:W-:-:S02]  /*dd30*/  ULDC UR4, c[0x0][0x2f4] ;  /* 0x0000bd0000047ab9 */ /* 0x000fc40000000800 */
[----:B------:R-:W-:Y:S01]  /*dd40*/  IMAD.MOV R3, RZ, RZ, -R4 ;  /* 0x000000ffff037224 */ /* 0x000fe200078e0a04 */
[----:B------:R-:W-:-:S03]  /*dd50*/  SEL R29, RZ, 0xffffffff, P2 ;  /* 0xffffffffff1d7807 */ /* 0x000fc60001000000 */
[----:B------:R-:W-:Y:S01]  /*dd60*/  IMAD R0, R5, R3, R0 ;  /* 0x0000000305007224 */ /* 0x000fe200078e0200 */
[----:B------:R-:W-:Y:S01]  /*dd70*/  SEL R5, RZ, 0x1, P1 ;  /* 0x00000001ff057807 */ /* 0x000fe20000800000 */
[----:B------:R-:W0:Y:S01]  /*dd80*/  @!P0 LDC.64 R2, c[0x0][0x428] ;  /* 0x00010a00ff028b82 */ /* 0x000e220000000a00 */
[----:B------:R-:W-:-:S05]  /*dd90*/  IMAD.SHL.U32 R29, R29, 0x2, RZ ;  /* 0x000000021d1d7824 */ /* 0x000fca00078e00ff */
[----:B------:R-:W-:Y:S02]  /*dda0*/  LOP3.LUT R29, R29, 0x2, R5, 0xe2, !PT ;  /* 0x000000021d1d7812 */ /* 0x000fe400078ee205 */
[----:B------:R-:W-:Y:S02]  /*ddb0*/  @!P0 SHF.R.S32.HI R5, RZ, 0x1f, R4 ;  /* 0x0000001fff058819 */ /* 0x000fe40000011404 */
[----:B------:R-:W-:Y:S02]  /*ddc0*/  ISETP.GE.AND P2, PT, R9, UR4, PT ;  /* 0x0000000409007c0c */ /* 0x000fe4000bf46270 */
[----:B------:R-:W-:Y:S02]  /*ddd0*/  LOP3.LUT R23, R23, 0xfffffffb, RZ, 0xc0, !PT ;  /* 0xfffffffb17177812 */ /* 0x000fe400078ec0ff */
[----:B------:R-:W-:-:S09]  /*dde0*/  LOP3.LUT R7, R9, 0x80, RZ, 0xfc, !PT ;  /* 0x0000008009077812 */ /* 0x000fd200078efcff */
[----:B------:R-:W-:-:S04]  /*ddf0*/  @P2 LOP3.LUT R23, R23, 0x4, RZ, 0xfc, !PT ;  /* 0x0000000417172812 */ /* 0x000fc800078efcff */
[----:B------:R-:W-:Y:S01]  /*de00*/  LOP3.LUT R23, R23, 0xfffffffd, RZ, 0xc0, !PT ;  /* 0xfffffffd17177812 */ /* 0x000fe200078ec0ff */
[----:B------:R-:W-:Y:S01]  /*de10*/  UMOV UR5, 0xffffffff ;  /* 0xffffffff00057882 */ /* 0x000fe20000000000 */
[----:B------:R-:W-:Y:S02]  /*de20*/  LOP3.LUT R26, R18, 0xffff, RZ, 0xc0, !PT ;  /* 0x0000ffff121a7812 */ /* 0x000fe400078ec0ff */
[----:B----4-:R-:W-:Y:S01]  /*de30*/  SHF.R.S32.HI R6, RZ, 0x1f, R31 ;  /* 0x0000001fff067819 */ /* 0x010fe2000001141f */
[----:B0-----:R-:W-:-:S04]  /*de40*/  @!P0 IMAD.WIDE.U32 R4, R31, R2, R4 ;  /* 0x000000021f048225 */ /* 0x001fc800078e0004 */
[----:B------:R0:W-:Y:S02]  /*de50*/  STL [R1], R6 ;  /* 0x0000000601007387 */ /* 0x0001e40000100800 */
[----:B0-----:R-:W-:-:S04]  /*de60*/  @!P0 IMAD R6, R6, R2, RZ ;  /* 0x0000000206068224 */ /* 0x001fc800078e02ff */
[----:B------:R-:W-:Y:S02]  /*de70*/  @!P0 IMAD R6, R31, R3, R6 ;  /* 0x000000031f068224 */ /* 0x000fe400078e0206 */
[----:B------:R-:W0:Y:S02]  /*de80*/  @!P0 LDC.64 R2, c[0x0][0x418] ;  /* 0x00010600ff028b82 */ /* 0x000e240000000a00 */
[----:B------:R-:W-:Y:S01]  /*de90*/  @!P0 IMAD.IADD R6, R5, 0x1, R6 ;  /* 0x0000000105068824 */ /* 0x000fe200078e0206 */
[----:B0-----:R-:W-:-:S04]  /*dea0*/  @!P0 LEA R2, P1, R4, R2, 0x2 ;  /* 0x0000000204028211 */ /* 0x001fc800078210ff */
[----:B------:R-:W-:Y:S01]  /*deb0*/  @!P0 LEA.HI.X R3, R4, R3, R6, 0x2, P1 ;  /* 0x0000000304038211 */ /* 0x000fe200008f1406 */
[----:B------:R-:W-:Y:S01]  /*dec0*/  IMAD.MOV.U32 R4, RZ, RZ, RZ ;  /* 0x000000ffff047224 */ /* 0x000fe200078e00ff */
[----:B------:R-:W-:-:S05]  /*ded0*/  ISETP.GE.AND P1, PT, R8, UR4, PT ;  /* 0x0000000408007c0c */ /* 0x000fca000bf26270 */
[----:B------:R0:W5:Y:S01]  /*dee0*/  @!P0 LDG.E R4, desc[UR36][R2.64] ;  /* 0x0000002402048981 */ /* 0x000162000c1e1900 */
[----:B------:R-:W-:-:S07]  /*def0*/  ISETP.GE.AND P0, PT, R7, UR4, PT ;  /* 0x0000000407007c0c */ /* 0x000fce000bf06270 */
[----:B------:R-:W-:Y:S01]  /*df00*/  @P1 LOP3.LUT R23, R23, 0x2, RZ, 0xfc, !PT ;  /* 0x0000000217171812 */ /* 0x000fe200078efcff */
[----:B0-----:R-:W-:-:S03]  /*df10*/  IMAD.U32 R2, RZ, RZ, UR38 ;  /* 0x00000026ff027e24 */ /* 0x001fc6000f8e00ff */
[----:B------:R-:W-:-:S04]  /*df20*/  LOP3.LUT R23, R23, 0xfffffffe, RZ, 0xc0, !PT ;  /* 0xfffffffe17177812 */ /* 0x000fc800078ec0ff */
[----:B------:R-:W-:Y:S01]  /*df30*/  @P0 LOP3.LUT R23, R23, 0x1, RZ, 0xfc, !PT ;  /* 0x0000000117170812 */ /* 0x000fe200078efcff */
[----:B------:R-:W-:Y:S06]  /*df40*/  BRA.DIV UR5, `(.L_x_2460) ;  /* 0x0000004205e47947 */ /* 0x000fec000b800000 */
.L_x_2528:
        /* <DEDUP_REMOVED lines=8> */
.L_x_2461:
[----:B------:R-:W-:Y:S01]  /*dfd0*/  SHF.R.S32.HI R5, RZ, 0x1f, R0 ;  /* 0x0000001fff057819 */ /* 0x000fe20000011400 */
[----:B------:R-:W-:Y:S01]  /*dfe0*/  ULDC.64 UR4, c[0x0][0x328] ;  /* 0x0000ca0000047ab9 */ /* 0x000fe20000000a00 */
[----:B------:R-:W-:Y:S01]  /*dff0*/  ULDC.64 UR6, c[0x0][0x318] ;  /* 0x0000c60000067ab9 */ /* 0x000fe20000000a00 */
[----:B------:R-:W-:Y:S01]  /*e000*/  IMAD.WIDE.U32 R2, R0, UR4, RZ ;  /* 0x0000000400027c25 */ /* 0x000fe2000f8e00ff */
        /* <DEDUP_REMOVED lines=19> */
.L_x_2529:
[----:B------:R-:W-:Y:S05]  /*e140*/  BSYNC B0 ;  /* 0x0000000000007941 */ /* 0x000fea0003800000 */
.L_x_2462:
        /* <DEDUP_REMOVED lines=93> */
.L_x_2543:
        /* <DEDUP_REMOVED lines=12> */
.L_x_2465:
        /* <DEDUP_REMOVED lines=10> */
.L_x_2466:
        /* <DEDUP_REMOVED lines=35> */
.L_x_2468:
[----:B------:R-:W-:Y:S05]  /*eab0*/  BSYNC B6 ;  /* 0x0000000000067941 */ /* 0x000fea0003800000 */
.L_x_2467:
[----:B------:R-:W3:Y:S01]  /*eac0*/  LDL.LU R2, [R1+0x18] ;  /* 0x0000180001027983 */ /* 0x000ee20000300800 */
[----:B------:R-:W-:Y:S01]  /*ead0*/  ULDC.64 UR6, c[0x0][0x2e0] ;  /* 0x0000b80000067ab9 */ /* 0x000fe20000000a00 */
[----:B------:R-:W-:Y:S01]  /*eae0*/  IMAD.MOV.U32 R3, RZ, RZ, R35 ;  /* 0x000000ffff037224 */ /* 0x000fe200078e0023 */
[----:B------:R-:W-:Y:S01]  /*eaf0*/  ULDC.64 UR4, c[0x0][0x2d8] ;  /* 0x0000b60000047ab9 */ /* 0x000fe20000000a00 */
[----:B------:R-:W4:Y:S04]  /*eb00*/  LDL.LU.64 R20, [R1+0x8] ;  /* 0x0000080001147983 */ /* 0x000f280000300a00 */
[----:B------:R0:W5:Y:S01]  /*eb10*/  LDL R10, [R1+0x4] ;  /* 0x00000400010a7983 */ /* 0x0001620000100800 */
[----:B------:R-:W1:Y:S02]  /*eb20*/  S2R R11, SR_TID.X ;  /* 0x00000000000b7919 */ /* 0x000e640000002100 */
[----:B-1----:R-:W-:-:S05]  /*eb30*/  IMAD.SHL.U32 R8, R11, 0x8, RZ ;  /* 0x000000080b087824 */ /* 0x002fca00078e00ff */
[----:B------:R-:W-:Y:S01]  /*eb40*/  LOP3.LUT R8, R8, 0x38, RZ, 0xc0, !PT ;  /* 0x0000003808087812 */ /* 0x000fe200078ec0ff */
[----:B---3--:R-:W-:Y:S02]  /*eb50*/  IMAD.MOV.U32 R0, RZ, RZ, R2 ;  /* 0x000000ffff007224 */ /* 0x008fe400078e0002 */
[----:B----4-:R-:W-:Y:S01]  /*eb60*/  IMAD.MOV.U32 R2, RZ, RZ, R20 ;  /* 0x000000ffff027224 */ /* 0x010fe200078e0014 */
[----:B------:R-:W1:Y:S01]  /*eb70*/  S2R R21, SR_TID.X ;  /* 0x0000000000157919 */ /* 0x000e620000002100 */
[----:B------:R-:W3:Y:S01]  /*eb80*/  LDC R20, c[0x0][0x448] ;  /* 0x00011200ff147b82 */ /* 0x000ee20000000800 */
[----:B------:R-:W-:Y:S02]  /*eb90*/  IMAD R4, R0, UR6, RZ ;  /* 0x0000000600047c24 */ /* 0x000fe4000f8e02ff */
[----:B------:R-:W-:-:S04]  /*eba0*/  IMAD.WIDE.U32 R2, R26, UR4, R2 ;  /* 0x000000041a027c25 */ /* 0x000fc8000f8e0002 */
[----:B------:R-:W-:Y:S01]  /*ebb0*/  IMAD R3, R26, UR5, R3 ;  /* 0x000000051a037c24 */ /* 0x000fe2000f8e0203 */
[----:B------:R-:W-:Y:S01]  /*ebc0*/  ULDC.64 UR4, c[0x0][0x2d0] ;  /* 0x0000b40000047ab9 */ /* 0x000fe20000000a00 */
[C---:B------:R-:W-:Y:S02]  /*ebd0*/  IMAD R4, R30.reuse, UR7, R4 ;  /* 0x000000071e047c24 */ /* 0x040fe4000f8e0204 */
[----:B------:R-:W-:Y:S01]  /*ebe0*/  IMAD.WIDE.U32 R2, R30, UR6, R2 ;  /* 0x000000061e027c25 */ /* 0x000fe2000f8e0002 */
[----:B---3--:R-:W-:Y:S02]  /*ebf0*/  ISETP.NE.AND P6, PT, R20, 0x1, PT ;  /* 0x000000011400780c */ /* 0x008fe40003fc5270 */
[----:B------:R-:W3:Y:S01]  /*ec00*/  S2R R20, SR_TID.X ;  /* 0x0000000000147919 */ /* 0x000ee20000002100 */
[----:B-1----:R-:W-:-:S04]  /*ec10*/  LOP3.LUT R21, R21, 0x7f, RZ, 0xc0, !PT ;  /* 0x0000007f15157812 */ /* 0x002fc800078ec0ff */
[----:B------:R-:W-:-:S06]  /*ec20*/  SHF.R.U32.HI R21, RZ, 0x3, R21 ;  /* 0x00000003ff157819 */ /* 0x000fcc0000011615 */
[----:B--2---:R-:W1:Y:S08]  /*ec30*/  @P6 LDC R7, c[0x0][0x44c] ;  /* 0x00011300ff076b82 */ /* 0x004e700000000800 */
[----:B------:R-:W2:Y:S01]  /*ec40*/  @P6 LDC R6, c[0x0][0x450] ;  /* 0x00011400ff066b82 */ /* 0x000ea20000000800 */
[----:B---3--:R-:W-:-:S05]  /*ec50*/  IMAD.SHL.U32 R20, R20, 0x10, RZ ;  /* 0x0000001014147824 */ /* 0x008fca00078e00ff */
[----:B------:R-:W-:-:S05]  /*ec60*/  LOP3.LUT R20, R21, 0x70, R20, 0xf8, !PT ;  /* 0x0000007015147812 */ /* 0x000fca00078ef814 */
[----:B------:R-:W-:-:S04]  /*ec70*/  IMAD R5, R17, 0x80, R20 ;  /* 0x0000008011057824 */ /* 0x000fc800078e0214 */
[----:B-1----:R-:W-:Y:S01]  /*ec80*/  @P6 IMAD.HI.U32 R7, R5, R7, RZ ;  /* 0x0000000705076227 */ /* 0x002fe200078e00ff */
[----:B------:R-:W-:-:S04]  /*ec90*/  MOV R0, R5 ;  /* 0x0000000500007202 */ /* 0x000fc80000000f00 */
[----:B--2---:R-:W-:Y:S02]  /*eca0*/  @P6 SHF.R.U32.HI R0, RZ, R6, R7 ;  /* 0x00000006ff006219 */ /* 0x004fe40000011607 */
[----:B------:R-:W1:Y:S01]  /*ecb0*/  LDC R6, c[0x0][0x448] ;  /* 0x00011200ff067b82 */ /* 0x000e620000000800 */
[----:B------:R-:W-:Y:S02]  /*ecc0*/  IMAD.IADD R3, R3, 0x1, R4 ;  /* 0x0000000103037824 */ /* 0x000fe400078e0204 */
[----:B------:R-:W-:Y:S02]  /*ecd0*/  IMAD.MOV R4, RZ, RZ, -R0 ;  /* 0x000000ffff047224 */ /* 0x000fe400078e0a00 */
[----:B------:R-:W-:-:S04]  /*ece0*/  IMAD.WIDE.U32 R2, R0, UR4, R2 ;  /* 0x0000000400027c25 */ /* 0x000fc8000f8e0002 */
[----:B-1----:R-:W-:Y:S01]  /*ecf0*/  IMAD R4, R6, R4, R5 ;  /* 0x0000000406047224 */ /* 0x002fe200078e0205 */
[----:B------:R-:W-:-:S05]  /*ed00*/  SHF.R.S32.HI R5, RZ, 0x1f, R0 ;  /* 0x0000001fff057819 */ /* 0x000fca0000011400 */
        /* <DEDUP_REMOVED lines=23> */
[----:B0-----:R-:W-:Y:S10]  /*ee80*/  BRA.DIV UR5, `(.L_x_2469) ;  /* 0x0000003e05807947 */ /* 0x001ff4000b800000 */
[----:B------:R-:W0:Y:S01]  /*ee90*/  SHFL.IDX PT, R14, R0, RZ, 0x181f ;  /* 0x00181fff000e7589 */ /* 0x000e2200000e0000 */
[----:B-----5:R-:W-:Y:S02]  /*eea0*/  IMAD R5, R10, R6, RZ ;  /* 0x000000060a057224 */ /* 0x020fe400078e02ff */
[----:B------:R-:W-:Y:S01]  /*eeb0*/  IMAD R17, R17, 0x80, R9 ;  /* 0x0000008011117824 */ /* 0x000fe200078e0209 */
        /* <DEDUP_REMOVED lines=10> */
[----:B------:R-:W-:Y:S01]  /*ef60*/  ISETP.GE.AND P1, PT, R6, R5, PT ;  /* 0x000000050600720c */ /* 0x000fe20003f26270 */
[----:B------:R-:W-:-:S02]  /*ef70*/  VIADD R6, R17, 0x20 ;  /* 0x0000002011067836 */ /* 0x000fc40000000000 */
[----:B-1----:R-:W1:Y:S10]  /*ef80*/  SHFL.IDX PT, R2, R4, 0x1, 0x181f ;  /* 0x00381f0004027f89 */ /* 0x002e7400000e0000 */
[----:B0-----:R-:W-:-:S05]  /*ef90*/  @!P1 LEA R14, P4, R8, R14, 0x1 ;  /* 0x0000000e080e9211 */ /* 0x001fca00078808ff */
[----:B-1----:R-:W-:Y:S02]  /*efa0*/  @!P1 IMAD.X R7, RZ, RZ, R2, P4 ;  /* 0x000000ffff079224 */ /* 0x002fe400020e0602 */
[----:B------:R-:W-:Y:S02]  /*efb0*/  @!P1 IMAD.MOV.U32 R2, RZ, RZ, R14 ;  /* 0x000000ffff029224 */ /* 0x000fe400078e000e */
[----:B------:R-:W-:Y:S01]  /*efc0*/  @!P1 IMAD.MOV.U32 R3, RZ, RZ, R7 ;  /* 0x000000ffff039224 */ /* 0x000fe200078e0007 */
        /* <DEDUP_REMOVED lines=30> */
[----:B-1----:R-:W-:Y:S01]  /*f1b0*/  @!P1 IMAD.X R7, RZ, RZ, R2, P4 ;  /* 0x000000ffff079224 */ /* 0x002fe200020e0602 */
[----:B------:R-:W-:Y:S02]  /*f1c0*/  @!P1 MOV R2, R14 ;  /* 0x0000000e00029202 */ /* 0x000fe40000000f00 */
[----:B------:R-:W0:Y:S01]  /*f1d0*/  SHFL.IDX PT, R14, R0, 0x5, 0x181f ;  /* 0x00b81f00000e7f89 */ /* 0x000e2200000e0000 */
[----:B------:R-:W-:-:S05]  /*f1e0*/  @!P1 IMAD.MOV.U32 R3, RZ, RZ, R7 ;  /* 0x000000ffff039224 */ /* 0x000fca00078e0007 */
        /* <DEDUP_REMOVED lines=25> */
.L_x_2560:
        /* <DEDUP_REMOVED lines=12> */
.L_x_2471:
[----:B------:R-:W-:Y:S05]  /*f440*/  BSYNC B0 ;  /* 0x0000000000007941 */ /* 0x000fea0003800000 */
.L_x_2470:
[----:B------:R-:W-:Y:S01]  /*f450*/  NOP ;  /* 0x0000000000007918 */ /* 0x000fe20000000000 */
[----:B------:R-:W-:-:S13]  /*f460*/  PLOP3.LUT P0, PT, PT, PT, PT, 0x80, 0x0 ;  /* 0x000000000000781c */ /* 0x000fda0003f0f070 */
.L_x_2472:
        /* <DEDUP_REMOVED lines=20> */
.L_x_2561:
[----:B------:R-:W-:Y:S05]  /*f5b0*/  BSYNC B0 ;  /* 0x0000000000007941 */ /* 0x000fea0003800000 */
.L_x_2473:
[----:B------:R-:W-:Y:S01]  /*f5c0*/  ISETP.GE.AND P0, PT, R0, R36, PT ;  /* 0x000000240000720c */ /* 0x000fe20003f06270 */
[----:B------:R-:W-:-:S12]  /*f5d0*/  BSSY B0, `(.L_x_2475) ;  /* 0x00000f6000007945 */ /* 0x000fd80003800000 */
[----:B------:R-:W-:Y:S05]  /*f5e0*/  @!P0 BRA `(.L_x_2476) ;  /* 0x0000000c00d08947 */ /* 0x000fea0003800000 */
[----:B------:R-:W-:Y:S02]  /*f5f0*/  IMAD.MOV.U32 R10, RZ, RZ, R27 ;  /* 0x000000ffff0a7224 */ /* 0x000fe400078e001b */
[----:B------:R-:W-:Y:S02]  /*f600*/  IMAD.MOV.U32 R17, RZ, RZ, R28 ;  /* 0x000000ffff117224 */ /* 0x000fe400078e001c */
[----:B------:R-:W-:-:S07]  /*f610*/  IMAD.MOV.U32 R30, RZ, RZ, R25 ;  /* 0x000000ffff1e7224 */ /* 0x000fce00078e0019 */
.L_x_2489:
        /* <DEDUP_REMOVED lines=26> */
[----:B------:R-:W-:Y:S02]  /*f7c0*/  @!P2 LEA.HI.X R5, R2, R5, R8, 0x2, P0 ;  /* 0x000000050205a211 */ /* 0x000fe400000f1408 */
[----:B------:R-:W-:-:S06]  /*f7d0*/  MOV R8, RZ ;  /* 0x000000ff00087202 */ /* 0x000fcc0000000f00 */
        /* <DEDUP_REMOVED lines=14> */
.L_x_2477:
[----:B------:R-:W-:Y:S01]  /*f8c0*/  IMAD R6, R27, 0x8, R22 ;  /* 0x000000081b067824 */ /* 0x000fe200078e0216 */
[----:B------:R-:W-:Y:S01]  /*f8d0*/  SHF.L.U32 R3, R28, 0x1f, RZ ;  /* 0x0000001f1c037819 */ /* 0x000fe200000006ff */
[----:B------:R-:W-:Y:S03]  /*f8e0*/  BSSY B1, `(.L_x_2478) ;  /* 0x0000003000017945 */ /* 0x000fe60003800000 */
[----:B------:R-:W0:Y:S02]  /*f8f0*/  SYNCS.PHASECHK.TRANS64.TRYWAIT P0, [R6+URZ+0x2a840], R3 ;  /* 0x02a84003060075a7 */ /* 0x000e24000800017f */
[----:B0-----:R-:W-:Y:S05]  /*f900*/  @!P0 BRA `(.L_x_2479) ;  /* 0x0000003c00908947 */ /* 0x001fea0003800000 */
.L_x_2562:
[----:B------:R-:W-:Y:S05]  /*f910*/  BSYNC B1 ;  /* 0x0000000000017941 */ /* 0x000fea0003800000 */
.L_x_2478:
        /* <DEDUP_REMOVED lines=30> */
[----:B------:R-:W-:-:S05]  /*fb00*/  LOP3.LUT R11, R11, 0x38, RZ, 0xc0, !PT ;  /* 0x000000380b0b7812 */ /* 0x000fca00078ec0ff */
[----:B------:R-:W-:-:S05]  /*fb10*/  IMAD.SHL.U32 R0, R11, 0x2, RZ ;  /* 0x000000020b007824 */ /* 0x000fca00078e00ff */
        /* <DEDUP_REMOVED lines=34> */
.L_x_2576:
        /* <DEDUP_REMOVED lines=10> */
.L_x_2481:
        /* <DEDUP_REMOVED lines=10> */
.L_x_2482:
[----:B------:R3:W-:Y:S01]  /*fe80*/  SYNCS.ARRIVE.TRANS64.A1T0 RZ, [R6+URZ+0x2a830], RZ ;  /* 0x02a830ff06ff79a7 */ /* 0x0007e2000810003f */
[----:B------:R-:W-:Y:S05]  /*fe90*/  @!P2 BRA `(.L_x_2483) ;  /* 0x000000000004a947 */ /* 0x000fea0003800000 */
[----:B------:R-:W-:Y:S01]  /*fea0*/  BPT.TRAP 0x1 ;  /* 0x000000040000795c */ /* 0x000fe20000300000 */
.L_x_2483:
[----:B-1----:R-:W-:Y:S01]  /*feb0*/  SHF.L.U32 R2, R17, 0x1f, RZ ;  /* 0x0000001f11027819 */ /* 0x002fe200000006ff */
[----:B------:R-:W-:Y:S01]  /*fec0*/  IMAD R4, R10, 0x8, R22 ;  /* 0x000000080a047824 */ /* 0x000fe200078e0216 */
[----:B------:R-:W-:Y:S03]  /*fed0*/  BSSY B1, `(.L_x_2484) ;  /* 0x0000003000017945 */ /* 0x000fe60003800000 */
[----:B------:R-:W1:Y:S02]  /*fee0*/  SYNCS.PHASECHK.TRANS64.TRYWAIT P0, [R4+URZ+0x2a860], R2 ;  /* 0x02a86002040075a7 */ /* 0x000e64000800017f */
[----:B-1----:R-:W-:Y:S05]  /*fef0*/  @!P0 BRA `(.L_x_2485) ;  /* 0x0000004000048947 */ /* 0x002fea0003800000 */
.L_x_2577:
[----:B------:R-:W-:Y:S05]  /*ff00*/  BSYNC B1 ;  /* 0x0000000000017941 */ /* 0x000fea0003800000 */
.L_x_2484:
        /* <DEDUP_REMOVED lines=53> */
.L_x_2591:
        /* <DEDUP_REMOVED lines=21> */
.L_x_2487:
        /* <DEDUP_REMOVED lines=10> */
.L_x_2488:
        /* <DEDUP_REMOVED lines=14> */
.L_x_2476:
[----:B------:R-:W-:Y:S05]  /*10530*/  BSYNC B0 ;  /* 0x0000000000007941 */ /* 0x000fea0003800000 */
.L_x_2475:
        /* <DEDUP_REMOVED lines=17> */
.L_x_2491:
[----:B------:R-:W-:Y:S05]  /*10650*/  BSYNC B0 ;  /* 0x0000000000007941 */ /* 0x000fea0003800000 */
.L_x_2490:
[----:B------:R-:W-:-:S13]  /*10660*/  LOP3.LUT P0, RZ, R23, 0x10, RZ, 0xc0, !PT ;  /* 0x0000001017ff7812 */ /* 0x000fda000780c0ff */
[----:B------:R-:W-:Y:S05]  /*10670*/  @!P0 BRA `(.L_x_2492) ;  /* 0x0000000000048947 */ /* 0x000fea0003800000 */
[----:B------:R-:W-:Y:S01]  /*10680*/  BPT.TRAP 0x1 ;  /* 0x000000040000795c */ /* 0x000fe20000300000 */
.L_x_2492:
[----:B------:R-:W-:Y:S01]  /*10690*/  IMAD R0, R27, 0x8, R22 ;  /* 0x000000081b007824 */ /* 0x000fe200078e0216 */
[----:B0-----:R-:W-:Y:S01]  /*106a0*/  SHF.L.U32 R3, R28, 0x1f, RZ ;  /* 0x0000001f1c037819 */ /* 0x001fe200000006ff */
[----:B------:R-:W-:Y:S01]  /*106b0*/  BSSY B0, `(.L_x_2493) ;  /* 0x0000004000007945 */ /* 0x000fe20003800000 */
[----:B------:R-:W-:Y:S02]  /*106c0*/  IMAD R6, R25, -0x60, R34 ;  /* 0xffffffa019067824 */ /* 0x000fe400078e0222 */
[----:B------:R-:W0:Y:S02]  /*106d0*/  SYNCS.PHASECHK.TRANS64.TRYWAIT P0, [R0+URZ+0x2a860], R3 ;  /* 0x02a86003000075a7 */ /* 0x000e24000800017f */
[----:B0-----:R-:W-:Y:S05]  /*106e0*/  @!P0 BRA `(.L_x_2494) ;  /* 0x0000004000088947 */ /* 0x001fea0003800000 */
.L_x_2592:
[----:B------:R-:W-:Y:S05]  /*106f0*/  BSYNC B0 ;  /* 0x0000000000007941 */ /* 0x000fea0003800000 */
.L_x_2493:
        /* <DEDUP_REMOVED lines=57> */
.L_x_2606:
        /* <DEDUP_REMOVED lines=11> */
.L_x_2496:
        /* <DEDUP_REMOVED lines=10> */
.L_x_2497:
[----:B------:R1:W-:Y:S01]  /*10be0*/  SYNCS.ARRIVE.TRANS64.A1T0 RZ, [R0+URZ+0x2a850], RZ ;  /* 0x02a850ff00ff79a7 */ /* 0x0003e2000810003f */
[----:B------:R-:W-:-:S05]  /*10bf0*/  VIADD R27, R27, 0x1 ;  /* 0x000000011b1b7836 */ /* 0x000fca0000000000 */
[----:B------:R-:W-:-:S04]  /*10c00*/  ISETP.NE.AND P0, PT, R27, 0x2, PT ;  /* 0x000000021b00780c */ /* 0x000fc80003f05270 */
[----:B0-----:R-:W-:Y:S02]  /*10c10*/  SEL R3, RZ, 0x1, P0 ;  /* 0x00000001ff037807 */ /* 0x001fe40000000000 */
[----:B------:R-:W-:Y:S02]  /*10c20*/  SEL R27, R27, RZ, P0 ;  /* 0x000000ff1b1b7207 */ /* 0x000fe40000000000 */
[----:B-1----:R-:W-:-:S07]  /*10c30*/  LOP3.LUT R28, R28, R3, RZ, 0x3c, !PT ;  /* 0x000000031c1c7212 */ /* 0x002fce00078e3cff */
.L_x_2454:
[----:B------:R-:W-:Y:S05]  /*10c40*/  BSYNC B7 ;  /* 0x0000000000077941 */ /* 0x000fea0003800000 */
.L_x_2452:
        /* <DEDUP_REMOVED lines=8> */
[----:B------:R1:W2:Y:S01]  /*10cd0*/  LDS.128 R16, [R22+0x2a8d0] ;  /* 0x02a8d00016107984 */ /* 0x0002a20000000c00 */
[----:B------:R-:W-:Y:S06]  /*10ce0*/  BAR.ARV 0x4, 0x180 ;  /* 0x0106000000007b1d */ /* 0x000fec0000002000 */
[----:B------:R-:W-:Y:S05]  /*10cf0*/  BRA `(.L_x_2499) ;  /* 0x0000000c00d47947 */ /* 0x000fea0003800000 */
.L_x_2498:
        /* <DEDUP_REMOVED lines=22> */
[----:B--2---:R-:W-:Y:S01]  /*10e60*/  @!P1 MOV R8, R2 ;  /* 0x0000000200089202 */ /* 0x004fe20000000f00 */
        /* <DEDUP_REMOVED lines=20> */
.L_x_2616:
[----:B------:R-:W-:Y:S02]  /*10fb0*/  ULDC UR4, c[0x0][0xc38] ;  /* 0x00030e0000047ab9 */ /* 0x000fe40000000800 */
[----:B------:R-:W-:-:S04]  /*10fc0*/  IMAD.U32 R5, RZ, RZ, UR4 ;  /* 0x00000004ff057e24 */ /* 0x000fc8000f8e00ff */
[----:B-1----:R-:W-:-:S04]  /*10fd0*/  IMAD R14, R14, R5, RZ ;  /* 0x000000050e0e7224 */ /* 0x002fc800078e02ff */
[----:B------:R-:W-:-:S05]  /*10fe0*/  IMAD.IADD R7, R7, 0x1, R14 ;  /* 0x0000000107077824 */ /* 0x000fca00078e020e */
[----:B------:R-:W-:-:S13]  /*10ff0*/  ISETP.GT.AND P6, PT, R7, R0, PT ;  /* 0x000000000700720c */ /* 0x000fda0003fc4270 */
[----:B------:R-:W-:Y:S05]  /*11000*/  @P6 BRA `(.L_x_2501) ;  /* 0x0000000000a46947 */ /* 0x000fea0003800000 */
.L_x_2504:
        /* <DEDUP_REMOVED lines=35> */
.L_x_2624:
[----:B------:R-:W-:Y:S02]  /*11240*/  ULDC UR4, c[0x0][0xc38] ;  /* 0x00030e0000047ab9 */ /* 0x000fe40000000800 */
[----:B------:R-:W-:-:S04]  /*11250*/  IMAD.U32 R5, RZ, RZ, UR4 ;  /* 0x00000004ff057e24 */ /* 0x000fc8000f8e00ff */
[----:B-1----:R-:W-:-:S04]  /*11260*/  IMAD R14, R14, R5, RZ ;  /* 0x000000050e0e7224 */ /* 0x002fc800078e02ff */
[----:B------:R-:W-:-:S05]  /*11270*/  IMAD.IADD R7, R14, 0x1, R7 ;  /* 0x000000010e077824 */ /* 0x000fca00078e0207 */
[----:B------:R-:W-:-:S13]  /*11280*/  ISETP.GT.AND P6, PT, R7, R0, PT ;  /* 0x000000000700720c */ /* 0x000fda0003fc4270 */
[----:B------:R-:W-:Y:S05]  /*11290*/  @!P6 BRA `(.L_x_2504) ;  /* 0xfffffffc005ce947 */ /* 0x000fea000383ffff */
.L_x_2501:
        /* <DEDUP_REMOVED lines=10> */
.L_x_2629:
[----:B------:R-:W-:-:S13]  /*11340*/  ISETP.NE.AND P0, PT, R3, RZ, PT ;  /* 0x000000ff0300720c */ /* 0x000fda0003f05270 */
[----:B------:R-:W-:Y:S05]  /*11350*/  @!P0 BRA `(.L_x_2506) ;  /* 0x0000000000108947 */ /* 0x000fea0003800000 */
[----:B------:R-:W-:Y:S01]  /*11360*/  UMOV UR4, 0xffffffff ;  /* 0xffffffff00047882 */ /* 0x000fe20000000000 */
[----:B-1----:R-:W-:Y:S02]  /*11370*/  VIADD R12, R12, 0xffffffff ;  /* 0xffffffff0c0c7836 */ /* 0x002fe40000000000 */
[----:B------:R-:W-:Y:S05]  /*11380*/  BRA.DIV UR4, `(.L_x_2507) ;  /* 0x0000004604307947 */ /* 0x000fea000b800000 */
[----:B------:R4:W1:Y:S02]  /*11390*/  SHFL.IDX PT, R6, R2, R12, 0x1f ;  /* 0x00001f0c02067589 */ /* 0x00086400000e0000 */
.L_x_2506:
[----:B---3--:R-:W-:Y:S01]  /*113a0*/  ISETP.NE.AND P0, PT, R8, 0x1, PT ;  /* 0x000000010800780c */ /* 0x008fe20003f05270 */
[----:B-1----:R-:W-:-:S04]  /*113b0*/  IMAD R16, R6, R5, R7 ;  /* 0x0000000506107224 */ /* 0x002fc800078e0207 */
[----:B------:R-:W-:-:S08]  /*113c0*/  IMAD.IADD R0, R0, 0x1, -R16 ;  /* 0x0000000100007824 */ /* 0x000fd000078e0a10 */
[----:B------:R-:W-:Y:S05]  /*113d0*/  @!P0 BRA `(.L_x_2508) ;  /* 0x0000000000dc8947 */ /* 0x000fea0003800000 */
[----:B--2---:R-:W-:Y:S02]  /*113e0*/  IABS R5, R17 ;  /* 0x0000001100057213 */ /* 0x004fe40000000000 */
[----:B------:R-:W-:Y:S02]  /*113f0*/  IABS R4, R8 ;  /* 0x0000000800047213 */ /* 0x000fe40000000000 */
[----:B------:R-:W1:Y:S08]  /*11400*/  I2F.RP R6, R5 ;  /* 0x0000000500067306 */ /* 0x000e700000209400 */
[----:B------:R-:W2:Y:S08]  /*11410*/  I2F.RP R7, R4 ;  /* 0x0000000400077306 */ /* 0x000eb00000209400 */
[----:B-1----:R-:W0:Y:S08]  /*11420*/  MUFU.RCP R6, R6 ;  /* 0x0000000600067308 */ /* 0x002e300000001000 */
[----:B--2---:R-:W-:Y:S01]  /*11430*/  MUFU.RCP R7, R7 ;  /* 0x0000000700077308 */ /* 0x004fe20000001000 */
[----:B0---4-:R-:W-:-:S02]  /*11440*/  IADD3 R2, R6, 0xffffffe, RZ ;  /* 0x0ffffffe06027810 */ /* 0x011fc40007ffe0ff */
[----:B------:R-:W-:-:S05]  /*11450*/  IABS R6, R17 ;  /* 0x0000001100067213 */ /* 0x000fca0000000000 */
        /* <DEDUP_REMOVED lines=47> */
.L_x_2508:
        /* <DEDUP_REMOVED lines=19> */
[-C--:B------:R-:W-:Y:S01]  /*11880*/  @!P1 IADD3 R3, R3, -R4.reuse, RZ ;  /* 0x8000000403039210 */ /* 0x080fe20007ffe0ff */
        /* <DEDUP_REMOVED lines=40> */
.L_x_2509:
[----:B------:R-:W-:-:S05]  /*11b10*/  LOP3.LUT R2, RZ, R2, RZ, 0x33, !PT ;  /* 0x00000002ff027212 */ /* 0x000fca00078e33ff */
[----:B------:R-:W-:Y:S01]  /*11b20*/  IMAD.IADD R17, R17, 0x1, R2 ;  /* 0x0000000111117824 */ /* 0x000fe200078e0202 */
[----:B------:R-:W-:Y:S06]  /*11b30*/  BRA `(.L_x_2510) ;  /* 0x00000000001c7947 */ /* 0x000fec0003800000 */
.L_x_2502:
[----:B------:R-:W-:Y:S01]  /*11b40*/  UMOV UR4, URZ ;  /* 0x0000003f00047c82 */ /* 0x000fe20008000000 */
[----:B------:R-:W-:Y:S01]  /*11b50*/  UMOV UR5, URZ ;  /* 0x0000003f00057c82 */ /* 0x000fe20008000000 */
[----:B------:R-:W-:Y:S01]  /*11b60*/  ULDC UR6, c[0x0][0xc3c] ;  /* 0x00030f0000067ab9 */ /* 0x000fe20000000800 */
[----:B------:R-:W-:Y:S02]  /*11b70*/  IMAD.MOV.U32 R16, RZ, RZ, R0 ;  /* 0x000000ffff107224 */ /* 0x000fe400078e0000 */
[----:B------:R-:W-:Y:S02]  /*11b80*/  IMAD.U32 R17, RZ, RZ, UR4 ;  /* 0x00000004ff117e24 */ /* 0x000fe4000f8e00ff */
[----:B------:R-:W-:Y:S02]  /*11b90*/  IMAD.U32 R18, RZ, RZ, UR5 ;  /* 0x00000005ff127e24 */ /* 0x000fe4000f8e00ff */
[----:B------:R-:W-:-:S07]  /*11ba0*/  IMAD.U32 R19, RZ, RZ, UR6 ;  /* 0x00000006ff137e24 */ /* 0x000fce000f8e00ff */
.L_x_2510:
        /* <DEDUP_REMOVED lines=10> */
.L_x_2499:
[----:B------:R-:W-:Y:S02]  /*11c50*/  ULDC UR4, c[0x0][0xc3c] ;  /* 0x00030f0000047ab9 */ /* 0x000fe40000000800 */
[----:B--2---:R-:W-:-:S13]  /*11c60*/  ISETP.GE.AND P0, PT, R19, UR4, PT ;  /* 0x0000000413007c0c */ /* 0x004fda000bf06270 */
[----:B------:R-:W-:Y:S05]  /*11c70*/  @!P0 BRA `(.L_x_2511) ;  /* 0xffffffb0006c8947 */ /* 0x000fea000383ffff */
[----:B------:R-:W-:Y:S05]  /*11c80*/  BSYNC B8 ;  /* 0x0000000000087941 */ /* 0x000fea0003800000 */
.L_x_2446:
[----:B-1----:R-:W2:Y:S01]  /*11c90*/  LDL.LU R0, [R1+0x14] ;  /* 0x0000140001007983 */ /* 0x002ea20000300800 */
[----:B------:R-:W-:Y:S01]  /*11ca0*/  BSSY B0, `(.L_x_2512) ;  /* 0x000000b000007945 */ /* 0x000fe20003800000 */
[----:B------:R-:W1:Y:S01]  /*11cb0*/  S2R R5, SR_CgaCtaId ;  /* 0x0000000000057919 */ /* 0x000e620000008800 */
[----:B--2---:R-:W-:-:S05]  /*11cc0*/  VIADD R0, R0, 0x1 ;  /* 0x0000000100007836 */ /* 0x004fca0000000000 */
        /* <DEDUP_REMOVED lines=8> */
.L_x_2632:
[----:B------:R-:W-:Y:S05]  /*11d50*/  BSYNC B0 ;  /* 0x0000000000007941 */ /* 0x000fea0003800000 */
.L_x_2512:
[----:B------:R-:W-:-:S03]  /*11d60*/  UMOV UR4, 0xffffffff ;  /* 0xffffffff00047882 */ /* 0x000fc60000000000 */
[----:B------:R-:W-:Y:S05]  /*11d70*/  BRA.DIV UR4, `(.L_x_2514) ;  /* 0x0000003a04f07947 */ /* 0x000fea000b800000 */
[----:B-1----:R-:W1:Y:S02]  /*11d80*/  S2R R0, SR_TID.X ;  /* 0x0000000000007919 */ /* 0x002e640000002100 */
[----:B-1----:R-:W-:-:S04]  /*11d90*/  SHF.R.U32.HI R0, RZ, 0x5, R0 ;  /* 0x00000005ff007819 */ /* 0x002fc80000011600 */
[----:B------:R-:W-:-:S05]  /*11da0*/  LOP3.LUT R0, R0, 0x3, RZ, 0xc0, !PT ;  /* 0x0000000300007812 */ /* 0x000fca00078ec0ff */
[----:B------:R1:W2:Y:S02]  /*11db0*/  SHFL.IDX PT, R14, R0, RZ, 0x1f ;  /* 0x00001fff000e7589 */ /* 0x0002a400000e0000 */
.L_x_2635:
[----:B--2---:R-:W-:Y:S01]  /*11dc0*/  ISETP.NE.AND P0, PT, R14, RZ, PT ;  /* 0x000000ff0e00720c */ /* 0x004fe20003f05270 */
[----:B------:R-:W-:-:S12]  /*11dd0*/  BSSY B0, `(.L_x_2515) ;  /* 0x0000026000007945 */ /* 0x000fd80003800000 */
[----:B------:R-:W-:Y:S05]  /*11de0*/  @P0 BRA `(.L_x_2516) ;  /* 0x0000000000900947 */ /* 0x000fea0003800000 */
[----:B------:R-:W-:-:S03]  /*11df0*/  UMOV UR4, 0xffffffff ;  /* 0xffffffff00047882 */ /* 0x000fc60000000000 */
[----:B------:R-:W-:Y:S05]  /*11e00*/  BRA.DIV UR4, `(.L_x_2517) ;  /* 0x0000003e04007947 */ /* 0x000fea000b800000 */
[----:B------:R-:W-:-:S13]  /*11e10*/  ELECT P6, URZ, PT ;  /* 0x00000000003f782f */ /* 0x000fda00038c0000 */
.L_x_2638:
[----:B------:R-:W-:Y:S05]  /*11e20*/  @!P6 BRA `(.L_x_2516) ;  /* 0x000000000080e947 */ /* 0x000fea0003800000 */
[----:B-1----:R-:W2:Y:S02]  /*11e30*/  LDL R0, [R1+0x1c] ;  /* 0x00001c0001007983 */ /* 0x002ea40000100800 */
[----:B--2---:R-:W-:-:S13]  /*11e40*/  R2UR UR4, R0 ;  /* 0x00000000000472ca */ /* 0x004fda00000e0000 */
[----:B------:R-:W-:-:S06]  /*11e50*/  ULOP3.LUT UR4, UR4, 0x2, URZ, 0xfc, !UPT ;  /* 0x0000000204047892 */ /* 0x000fcc000f8efc3f */
[----:B------:R-:W-:-:S05]  /*11e60*/  IMAD.U32 R0, RZ, RZ, UR4 ;  /* 0x00000004ff007e24 */ /* 0x000fca000f8e00ff */
[----:B------:R-:W-:-:S13]  /*11e70*/  ISETP.NE.AND P0, PT, R0, 0x3, PT ;  /* 0x000000030000780c */ /* 0x000fda0003f05270 */
[----:B------:R-:W-:Y:S05]  /*11e80*/  @!P0 BRA `(.L_x_2518) ;  /* 0x0000000000048947 */ /* 0x000fea0003800000 */
[----:B------:R-:W-:Y:S01]  /*11e90*/  BPT.TRAP 0x1 ;  /* 0x000000040000795c */ /* 0x000fe20000300000 */
.L_x_2518:
[C---:B------:R-:W-:Y:S01]  /*11ea0*/  IMAD R5, R27.reuse, 0x8, R4 ;  /* 0x000000081b057824 */ /* 0x040fe200078e0204 */
[----:B------:R-:W-:Y:S02]  /*11eb0*/  SHF.L.U32 R0, R28, 0x1f, RZ ;  /* 0x0000001f1c007819 */ /* 0x000fe400000006ff */
[----:B------:R-:W-:Y:S02]  /*11ec0*/  IADD3 R27, R27, 0x1, RZ ;  /* 0x000000011b1b7810 */ /* 0x000fe40007ffe0ff */
[----:B------:R-:W1:Y:S02]  /*11ed0*/  SYNCS.PHASECHK.TRANS64.TRYWAIT P1, [R5+URZ+0x2a840], R0 ;  /* 0x02a84000050075a7 */ /* 0x000e64000802017f */
[----:B------:R-:W-:-:S04]  /*11ee0*/  ISETP.NE.AND P2, PT, R27, 0x2, PT ;  /* 0x000000021b00780c */ /* 0x000fc80003f45270 */
[----:B------:R-:W-:Y:S01]  /*11ef0*/  SEL R3, RZ, 0x1, P2 ;  /* 0x00000001ff037807 */ /* 0x000fe20001000000 */
[----:B-1----:R-:W-:Y:S08]  /*11f00*/  @!P1 BRA `(.L_x_2519) ;  /* 0x0000003800e09947 */ /* 0x002ff00003800000 */
.L_x_2639:
[----:B------:R-:W-:Y:S02]  /*11f10*/  SEL R27, R27, RZ, P2 ;  /* 0x000000ff1b1b7207 */ /* 0x000fe40001000000 */
[----:B------:R-:W-:Y:S01]  /*11f20*/  LOP3.LUT R2, R28, R3, RZ, 0x3c, !PT ;  /* 0x000000031c027212 */ /* 0x000fe200078e3cff */
[----:B------:R-:W-:Y:S06]  /*11f30*/  @!P0 BRA `(.L_x_2520) ;  /* 0x0000000000048947 */ /* 0x000fec0003800000 */
[----:B------:R-:W-:Y:S01]  /*11f40*/  BPT.TRAP 0x1 ;  /* 0x000000040000795c */ /* 0x000fe20000300000 */
.L_x_2520:
[----:B------:R-:W-:Y:S01]  /*11f50*/  IMAD R27, R27, 0x8, R4 ;  /* 0x000000081b1b7824 */ /* 0x000fe200078e0204 */
[----:B------:R-:W-:-:S04]  /*11f60*/  SHF.L.U32 R2, R2, 0x1f, RZ ;  /* 0x0000001f02027819 */ /* 0x000fc800000006ff */
[----:B------:R-:W2:Y:S02]  /*11f70*/  SYNCS.PHASECHK.TRANS64.TRYWAIT P1, [R27+URZ+0x2a840], R2 ;  /* 0x02a840021b0075a7 */ /* 0x000ea4000802017f */
[----:B--2---:R-:W-:Y:S05]  /*11f80*/  @!P1 BRA `(.L_x_2521) ;  /* 0x0000003800d49947 */ /* 0x004fea0003800000 */
.L_x_2640:
[----:B------:R-:W-:Y:S05]  /*11f90*/  @!P0 BRA `(.L_x_2522) ;  /* 0x0000000000048947 */ /* 0x000fea0003800000 */
[----:B------:R-:W-:Y:S01]  /*11fa0*/  BPT.TRAP 0x1 ;  /* 0x000000040000795c */ /* 0x000fe20000300000 */
.L_x_2522:
[----:B------:R-:W3:Y:S02]  /*11fb0*/  SYNCS.PHASECHK.TRANS64.TRYWAIT P1, [R5+URZ+0x2a860], R0 ;  /* 0x02a86000050075a7 */ /* 0x000ee4000802017f */
[----:B---3--:R-:W-:Y:S05]  /*11fc0*/  @!P1 BRA `(.L_x_2523) ;  /* 0x0000003800d89947 */ /* 0x008fea0003800000 */
.L_x_2641:
[----:B------:R-:W-:Y:S05]  /*11fd0*/  @!P0 BRA `(.L_x_2524) ;  /* 0x0000000000048947 */ /* 0x000fea0003800000 */
[----:B------:R-:W-:Y:S01]  /*11fe0*/  BPT.TRAP 0x1 ;  /* 0x000000040000795c */ /* 0x000fe20000300000 */
.L_x_2524:
[----:B----4-:R4:W0:Y:S02]  /*11ff0*/  SYNCS.PHASECHK.TRANS64.TRYWAIT P0, [R27+URZ+0x2a860], R2 ;  /* 0x02a860021b0075a7 */ /* 0x010824000800017f */
[----:B0-----:R-:W-:Y:S05]  /*12000*/  @!P0 NANOSLEEP.SYNCS 0x989680 ;  /* 0x009896800000895d */ /* 0x001fea0003900000 */
[----:B------:R-:W0:Y:S02]  /*12010*/  @!P0 SYNCS.PHASECHK.TRANS64 P0, [R27+URZ+0x2a860], R2 ;  /* 0x02a860021b0085a7 */ /* 0x000e24000800007f */
[----:B0-----:R-:W-:Y:S05]  /*12020*/  @!P0 BRA `(.L_x_2524) ;  /* 0xfffffffc00f08947 */ /* 0x001fea000383ffff */
.L_x_2516:
[----:B------:R-:W-:Y:S05]  /*12030*/  BSYNC B0 ;  /* 0x0000000000007941 */ /* 0x000fea0003800000 */
.L_x_2515:
[----:B------:R-:W-:Y:S05]  /*12040*/  EXIT ;  /* 0x000000000000794d */ /* 0x000fea0003800000 */
.L_x_2379:
[----:B0-----:R-:W-:-:S04]  /*12050*/  IMAD.U32 R3, RZ, RZ, UR40 ;  /* 0x00000028ff037e24 */ /* 0x001fc8000f8e00ff */
[----:B------:R0:W1:Y:S03]  /*12060*/  SYNCS.PHASECHK.TRANS64.TRYWAIT P1, [R3+URZ+0x2a800], R0 ;  /* 0x02a80000030075a7 */ /* 0x000066000802017f */
[----:B-1----:R-:W-:Y:S05]  /*12070*/  @!P1 NANOSLEEP.SYNCS 0x989680 ;  /* 0x009896800000995d */ /* 0x002fea0003900000 */
[----:B------:R-:W1:Y:S02]  /*12080*/  @!P1 SYNCS.PHASECHK.TRANS64 P1, [R3+URZ+0x2a800], R0 ;  /* 0x02a80000030095a7 */ /* 0x000e64000802007f */
[----:B-1----:R-:W-:Y:S05]  /*12090*/  @!P1 BRA `(.L_x_2379) ;  /* 0xfffffffc00ec9947 */ /* 0x002fea000383ffff */
[----:B------:R-:W-:Y:S05]  /*120a0*/  BRA `(.L_x_2525) ;  /* 0xfffffefc00607947 */ /* 0x000fea000383ffff */
.L_x_2383:
[----:B-1----:R1:W2:Y:S02]  /*120b0*/  SYNCS.PHASECHK.TRANS64.TRYWAIT P1, [R0+URZ+0x2a830], R3 ;  /* 0x02a83003000075a7 */ /* 0x0022a4000802017f */
[----:B--2---:R-:W-:Y:S05]  /*120c0*/  @!P1 NANOSLEEP.SYNCS 0x989680 ;  /* 0x009896800000995d */ /* 0x004fea0003900000 */
[----:B------:R-:W2:Y:S02]  /*120d0*/  @!P1 SYNCS.PHASECHK.TRANS64 P1, [R0+URZ+0x2a830], R3 ;  /* 0x02a83003000095a7 */ /* 0x000ea4000802007f */
[----:B--2---:R-:W-:Y:S05]  /*120e0*/  @!P1 BRA `(.L_x_2383) ;  /* 0xfffffffc00f09947 */ /* 0x004fea000383ffff */
[----:B------:R-:W-:Y:S05]  /*120f0*/  BRA `(.L_x_2382) ;  /* 0xfffffefc007c7947 */ /* 0x000fea000383ffff */
.L_x_2389:
[----:B-1----:R-:W-:-:S04]  /*12100*/  IMAD.U32 R5, RZ, RZ, UR7 ;  /* 0x00000007ff057e24 */ /* 0x002fc8000f8e00ff */
[----:B------:R1:W2:Y:S03]  /*12110*/  SYNCS.PHASECHK.TRANS64.TRYWAIT P1, [R5+URZ+0x2a830], R4 ;  /* 0x02a83004050075a7 */ /* 0x0002a6000802017f */
[----:B--2---:R-:W-:Y:S05]  /*12120*/  @!P1 NANOSLEEP.SYNCS 0x989680 ;  /* 0x009896800000995d */ /* 0x004fea0003900000 */
[----:B------:R-:W2:Y:S02]  /*12130*/  @!P1 SYNCS.PHASECHK.TRANS64 P1, [R5+URZ+0x2a830], R4 ;  /* 0x02a83004050095a7 */ /* 0x000ea4000802007f */
[----:B--2---:R-:W-:Y:S05]  /*12140*/  @!P1 BRA `(.L_x_2389) ;  /* 0xfffffffc00ec9947 */ /* 0x004fea000383ffff */
[----:B------:R-:W-:Y:S05]  /*12150*/  BRA `(.L_x_2388) ;  /* 0xffffff1c008c7947 */ /* 0x000fea000383ffff */
.L_x_2393:
[----:B-1----:R-:W-:-:S04]  /*12160*/  IMAD.U32 R5, RZ, RZ, UR10 ;  /* 0x0000000aff057e24 */ /* 0x002fc8000f8e00ff */
[----:B------:R1:W3:Y:S03]  /*12170*/  SYNCS.PHASECHK.TRANS64.TRYWAIT P1, [R5+URZ+0x2a850], R0 ;  /* 0x02a85000050075a7 */ /* 0x0002e6000802017f */
[----:B---3--:R-:W-:Y:S05]  /*12180*/  @!P1 NANOSLEEP.SYNCS 0x989680 ;  /* 0x009896800000995d */ /* 0x008fea0003900000 */
[----:B------:R-:W3:Y:S02]  /*12190*/  @!P1 SYNCS.PHASECHK.TRANS64 P1, [R5+URZ+0x2a850], R0 ;  /* 0x02a85000050095a7 */ /* 0x000ee4000802007f */
[----:B---3--:R-:W-:Y:S05]  /*121a0*/  @!P1 BRA `(.L_x_2393) ;  /* 0xfffffffc00ec9947 */ /* 0x008fea000383ffff */
[----:B------:R-:W-:Y:S05]  /*121b0*/  BRA `(.L_x_2392) ;  /* 0xffffff2400d47947 */ /* 0x000fea000383ffff */
.L_x_2401:
[----:B-1----:R-:W-:-:S04]  /*121c0*/  IMAD.U32 R5, RZ, RZ, UR7 ;  /* 0x00000007ff057e24 */ /* 0x002fc8000f8e00ff */
[----:B------:R1:W2:Y:S03]  /*121d0*/  SYNCS.PHASECHK.TRANS64.TRYWAIT P1, [R5+URZ+0x2a830], R4 ;  /* 0x02a83004050075a7 */ /* 0x0002a6000802017f */
[----:B--2---:R-:W-:Y:S05]  /*121e0*/  @!P1 NANOSLEEP.SYNCS 0x989680 ;  /* 0x009896800000995d */ /* 0x004fea0003900000 */
[----:B------:R-:W2:Y:S02]  /*121f0*/  @!P1 SYNCS.PHASECHK.TRANS64 P1, [R5+URZ+0x2a830], R4 ;  /* 0x02a83004050095a7 */ /* 0x000ea4000802007f */
[----:B--2---:R-:W-:Y:S05]  /*12200*/  @!P1 BRA `(.L_x_2401) ;  /* 0xfffffffc00ec9947 */ /* 0x004fea000383ffff */
[----:B------:R-:W-:Y:S05]  /*12210*/  BRA `(.L_x_2400) ;  /* 0xffffff4000807947 */ /* 0x000fea000383ffff */
.L_x_2405:
[----:B-1----:R-:W-:-:S04]  /*12220*/  IMAD.U32 R5, RZ, RZ, UR15 ;  /* 0x0000000fff057e24 */ /* 0x002fc8000f8e00ff */
[----:B------:R1:W3:Y:S03]  /*12230*/  SYNCS.PHASECHK.TRANS64.TRYWAIT P1, [R5+URZ+0x2a850], R0 ;  /* 0x02a85000050075a7 */ /* 0x0002e6000802017f */
[----:B---3--:R-:W-:Y:S05]  /*12240*/  @!P1 NANOSLEEP.SYNCS 0x989680 ;  /* 0x009896800000995d */ /* 0x008fea0003900000 */
[----:B------:R-:W3:Y:S02]  /*12250*/  @!P1 SYNCS.PHASECHK.TRANS64 P1, [R5+URZ+0x2a850], R0 ;  /* 0x02a85000050095a7 */ /* 0x000ee4000802007f */
[----:B---3--:R-:W-:Y:S05]  /*12260*/  @!P1 BRA `(.L_x_2405) ;  /* 0xfffffffc00ec9947 */ /* 0x008fea000383ffff */
[----:B------:R-:W-:Y:S05]  /*12270*/  BRA `(.L_x_2404) ;  /* 0xffffff4800c87947 */ /* 0x000fea000383ffff */
.L_x_2412:
[----:B-1----:R-:W-:-:S04]  /*12280*/  IMAD.U32 R3, RZ, RZ, UR5 ;  /* 0x00000005ff037e24 */ /* 0x002fc8000f8e00ff */
[----:B------:R1:W2:Y:S03]  /*12290*/  SYNCS.PHASECHK.TRANS64.TRYWAIT P1, [R3+URZ+0x2a850], R0 ;  /* 0x02a85000030075a7 */ /* 0x0002a6000802017f */
[----:B--2---:R-:W-:Y:S05]  /*122a0*/  @!P1 NANOSLEEP.SYNCS 0x989680 ;  /* 0x009896800000995d */ /* 0x004fea0003900000 */
[----:B------:R-:W2:Y:S02]  /*122b0*/  @!P1 SYNCS.PHASECHK.TRANS64 P1, [R3+URZ+0x2a850], R0 ;  /* 0x02a85000030095a7 */ /* 0x000ea4000802007f */
[----:B--2---:R-:W-:Y:S05]  /*122c0*/  @!P1 BRA `(.L_x_2412) ;  /* 0xfffffffc00ec9947 */ /* 0x004fea000383ffff */
[----:B------:R-:W-:Y:S05]  /*122d0*/  BRA `(.L_x_2411) ;  /* 0xffffff6000647947 */ /* 0x000fea000383ffff */
.L_x_2460:
[----:B------:R-:W-:Y:S01]  /*122e0*/  SHF.R.U32.HI R7, RZ, 0x5, R21 ;  /* 0x00000005ff077819 */ /* 0x000fe20000011615 */
[----:B------:R-:W-:Y:S01]  /*122f0*/  BSSY B0, `(.L_x_2526) ;  /* 0x0000009000007945 */ /* 0x000fe20003800000 */
[----:B------:R-:W-:Y:S02]  /*12300*/  IMAD.MOV.U32 R12, RZ, RZ, RZ ;  /* 0x000000ffff0c7224 */ /* 0x000fe400078e00ff */
[----:B------:R-:W-:Y:S01]  /*12310*/  LOP3.LUT R7, R7, 0x3, RZ, 0xc0, !PT ;  /* 0x0000000307077812 */ /* 0x000fe200078ec0ff */
[----:B------:R-:W-:Y:S02]  /*12320*/  IMAD.MOV.U32 R11, RZ, RZ, 0x1f ;  /* 0x0000001fff0b7424 */ /* 0x000fe400078e00ff */
[----:B------:R-:W-:Y:S02]  /*12330*/  IMAD.MOV.U32 R15, RZ, RZ, -0x1 ;  /* 0xffffffffff0f7424 */ /* 0x000fe400078e00ff */
[----:B------:R-:W-:-:S07]  /*12340*/  IMAD.MOV.U32 R13, RZ, RZ, R7 ;  /* 0x000000ffff0d7224 */ /* 0x000fce00078e0007 */
[----:B-----5:R-:W-:Y:S05]  /*12350*/  WARPSYNC.COLLECTIVE R15, `(.L_x_2527) ;  /* 0x000000000f087348 */ /* 0x020fea0003c00000 */
[----:B------:R0:W1:Y:S02]  /*12360*/  SHFL.IDX P6, R14, R13, R12, R11 ;  /* 0x0000000c0d0e7389 */ /* 0x00006400000c000b */
[----:B01---5:R-:W-:Y:S01]  /*12370*/  ENDCOLLECTIVE ;  /* 0x000000000000791b */ /* 0x023fe20003800000 */
.L_x_2527:
[----:B------:R-:W-:Y:S05]  /*12380*/  BSYNC B0 ;  /* 0x0000000000007941 */ /* 0x000fea0003800000 */
.L_x_2526:
[----:B------:R-:W-:Y:S05]  /*12390*/  BRA `(.L_x_2528) ;  /* 0xffffffb800ec7947 */ /* 0x000fea000383ffff */
.L_x_2463:
[----:B0-----:R0:W1:Y:S02]  /*123a0*/  SYNCS.PHASECHK.TRANS64.TRYWAIT P0, [R7+URZ+0x2a840], R2 ;  /* 0x02a84002070075a7 */ /* 0x001064000800017f */
[----:B-1----:R-:W-:Y:S05]  /*123b0*/  @!P0 NANOSLEEP.SYNCS 0x989680 ;  /* 0x009896800000895d */ /* 0x002fea0003900000 */
[----:B------:R-:W1:Y:S02]  /*123c0*/  @!P0 SYNCS.PHASECHK.TRANS64 P0, [R7+URZ+0x2a840], R2 ;  /* 0x02a84002070085a7 */ /* 0x000e64000800007f */
[----:B-1----:R-:W-:Y:S05]  /*123d0*/  @!P0 BRA `(.L_x_2463) ;  /* 0xfffffffc00f08947 */ /* 0x002fea000383ffff */
[----:B------:R-:W-:Y:S05]  /*123e0*/  BRA `(.L_x_2529) ;  /* 0xffffffbc00547947 */ /* 0x000fea000383ffff */
.L_x_2464:
        /* <DEDUP_REMOVED lines=8> */
.L_x_2531:
[----:B------:R-:W-:Y:S05]  /*12470*/  BSYNC B0 ;  /* 0x0000000000007941 */ /* 0x000fea0003800000 */
.L_x_2530:
        /* <DEDUP_REMOVED lines=9> */
.L_x_2532:
[----:B------:R-:W-:Y:S01]  /*12510*/  MOV R13, R0 ;  /* 0x00000000000d7202 */ /* 0x000fe20000000f00 */
[----:B------:R-:W-:Y:S02]  /*12520*/  IMAD.MOV.U32 R12, RZ, RZ, 0x1 ;  /* 0x00000001ff0c7424 */ /* 0x000fe400078e00ff */
[----:B------:R-:W-:-:S07]  /*12530*/  IMAD.MOV.U32 R3, RZ, RZ, R14 ;  /* 0x000000ffff037224 */ /* 0x000fce00078e000e */
[----:B------:R-:W-:Y:S05]  /*12540*/  WARPSYNC.COLLECTIVE R15, `(.L_x_2533) ;  /* 0x000000000f087348 */ /* 0x000fea0003c00000 */
[----:B------:R0:W1:Y:S02]  /*12550*/  SHFL.IDX P6, R14, R13, R12, R11 ;  /* 0x0000000c0d0e7389 */ /* 0x00006400000c000b */
[----:B01----:R-:W-:Y:S01]  /*12560*/  ENDCOLLECTIVE ;  /* 0x000000000000791b */ /* 0x003fe20003800000 */
.L_x_2533:
        /* <DEDUP_REMOVED lines=17> */
.L_x_2534:
[----:B------:R-:W-:Y:S02]  /*12680*/  @P1 IMAD R8, R5, 0x2, R22 ;  /* 0x0000000205081824 */ /* 0x000fe400078e0216 */
[----:B------:R-:W-:Y:S02]  /*12690*/  IMAD.MOV.U32 R13, RZ, RZ, R0 ;  /* 0x000000ffff0d7224 */ /* 0x000fe400078e0000 */
[----:B------:R-:W-:Y:S02]  /*126a0*/  IMAD.MOV.U32 R12, RZ, RZ, 0x2 ;  /* 0x00000002ff0c7424 */ /* 0x000fe400078e00ff */
[----:B------:R-:W-:-:S07]  /*126b0*/  IMAD.MOV.U32 R3, RZ, RZ, R14 ;  /* 0x000000ffff037224 */ /* 0x000fce00078e000e */
[----:B------:R-:W-:Y:S05]  /*126c0*/  WARPSYNC.COLLECTIVE R15, `(.L_x_2535) ;  /* 0x000000000f087348 */ /* 0x000fea0003c00000 */
[----:B------:R0:W1:Y:S02]  /*126d0*/  SHFL.IDX P6, R14, R13, R12, R11 ;  /* 0x0000000c0d0e7389 */ /* 0x00006400000c000b */
[----:B01----:R-:W-:Y:S01]  /*126e0*/  ENDCOLLECTIVE ;  /* 0x000000000000791b */ /* 0x003fe20003800000 */
.L_x_2535:
        /* <DEDUP_REMOVED lines=17> */
.L_x_2536:
[----:B------:R-:W-:Y:S02]  /*12800*/  @P1 IMAD R8, R5, 0x2, R22 ;  /* 0x0000000205081824 */ /* 0x000fe400078e0216 */
[----:B------:R-:W-:Y:S02]  /*12810*/  IMAD.MOV.U32 R13, RZ, RZ, R0 ;  /* 0x000000ffff0d7224 */ /* 0x000fe400078e0000 */
[----:B------:R-:W-:Y:S02]  /*12820*/  IMAD.MOV.U32 R12, RZ, RZ, 0x3 ;  /* 0x00000003ff0c7424 */ /* 0x000fe400078e00ff */
[----:B------:R-:W-:-:S07]  /*12830*/  IMAD.MOV.U32 R3, RZ, RZ, R14 ;  /* 0x000000ffff037224 */ /* 0x000fce00078e000e */
[----:B------:R-:W-:Y:S05]  /*12840*/  WARPSYNC.COLLECTIVE R15, `(.L_x_2537) ;  /* 0x000000000f087348 */ /* 0x000fea0003c00000 */
[----:B------:R0:W1:Y:S02]  /*12850*/  SHFL.IDX P6, R14, R13, R12, R11 ;  /* 0x0000000c0d0e7389 */ /* 0x00006400000c000b */
[----:B01----:R-:W-:Y:S01]  /*12860*/  ENDCOLLECTIVE ;  /* 0x000000000000791b */ /* 0x003fe20003800000 */
.L_x_2537:
        /* <DEDUP_REMOVED lines=17> */
.L_x_2538:
[----:B------:R-:W-:Y:S02]  /*12980*/  @P1 IMAD R8, R5, 0x2, R22 ;  /* 0x0000000205081824 */ /* 0x000fe400078e0216 */
[----:B------:R-:W-:Y:S02]  /*12990*/  IMAD.MOV.U32 R13, RZ, RZ, R0 ;  /* 0x000000ffff0d7224 */ /* 0x000fe400078e0000 */
[----:B------:R-:W-:Y:S02]  /*129a0*/  IMAD.MOV.U32 R12, RZ, RZ, 0x4 ;  /* 0x00000004ff0c7424 */ /* 0x000fe400078e00ff */
[----:B------:R-:W-:-:S07]  /*129b0*/  IMAD.MOV.U32 R3, RZ, RZ, R14 ;  /* 0x000000ffff037224 */ /* 0x000fce00078e000e */
[----:B------:R-:W-:Y:S05]  /*129c0*/  WARPSYNC.COLLECTIVE R15, `(.L_x_2539) ;  /* 0x000000000f087348 */ /* 0x000fea0003c00000 */
[----:B------:R0:W1:Y:S02]  /*129d0*/  SHFL.IDX P6, R14, R13, R12, R11 ;  /* 0x0000000c0d0e7389 */ /* 0x00006400000c000b */
[----:B01----:R-:W-:Y:S01]  /*129e0*/  ENDCOLLECTIVE ;  /* 0x000000000000791b */ /* 0x003fe20003800000 */
.L_x_2539:
        /* <DEDUP_REMOVED lines=17> */
.L_x_2540:
[----:B------:R-:W-:Y:S02]  /*12b00*/  @P1 IMAD R8, R5, 0x2, R22 ;  /* 0x0000000205081824 */ /* 0x000fe400078e0216 */
[----:B------:R-:W-:Y:S02]  /*12b10*/  IMAD.MOV.U32 R13, RZ, RZ, R0 ;  /* 0x000000ffff0d7224 */ /* 0x000fe400078e0000 */
[----:B------:R-:W-:Y:S02]  /*12b20*/  IMAD.MOV.U32 R12, RZ, RZ, 0x5 ;  /* 0x00000005ff0c7424 */ /* 0x000fe400078e00ff */
[----:B------:R-:W-:-:S07]  /*12b30*/  IMAD.MOV.U32 R3, RZ, RZ, R14 ;  /* 0x000000ffff037224 */ /* 0x000fce00078e000e */
[----:B------:R-:W-:Y:S05]  /*12b40*/  WARPSYNC.COLLECTIVE R15, `(.L_x_2541) ;  /* 0x000000000f087348 */ /* 0x000fea0003c00000 */
[----:B------:R0:W1:Y:S02]  /*12b50*/  SHFL.IDX P6, R14, R13, R12, R11 ;  /* 0x0000000c0d0e7389 */ /* 0x00006400000c000b */
[----:B01----:R-:W-:Y:S01]  /*12b60*/  ENDCOLLECTIVE ;  /* 0x000000000000791b */ /* 0x003fe20003800000 */
.L_x_2541:
        /* <DEDUP_REMOVED lines=10> */
.L_x_2542:
        /* <DEDUP_REMOVED lines=8> */
.L_x_2469:
[----:B------:R-:W-:Y:S02]  /*12c90*/  IMAD.MOV.U32 R13, RZ, RZ, R4 ;  /* 0x000000ffff0d7224 */ /* 0x000fe400078e0004 */
[----:B------:R-:W-:Y:S02]  /*12ca0*/  IMAD.MOV.U32 R12, RZ, RZ, RZ ;  /* 0x000000ffff0c7224 */ /* 0x000fe400078e00ff */
[----:B------:R-:W-:Y:S02]  /*12cb0*/  IMAD.MOV.U32 R11, RZ, RZ, 0x181f ;  /* 0x0000181fff0b7424 */ /* 0x000fe400078e00ff */
[----:B------:R-:W-:Y:S02]  /*12cc0*/  IMAD.MOV.U32 R15, RZ, RZ, -0x1 ;  /* 0xffffffffff0f7424 */ /* 0x000fe400078e00ff */
[----:B-----5:R-:W-:Y:S02]  /*12cd0*/  IMAD R5, R10, R6, RZ ;  /* 0x000000060a057224 */ /* 0x020fe400078e02ff */
[----:B------:R-:W-:-:S07]  /*12ce0*/  IMAD R17, R17, 0x80, R9 ;  /* 0x0000008011117824 */ /* 0x000fce00078e0209 */
[----:B------:R-:W-:Y:S05]  /*12cf0*/  WARPSYNC.COLLECTIVE R15, `(.L_x_2544) ;  /* 0x000000000f087348 */ /* 0x000fea0003c00000 */
[----:B------:R0:W1:Y:S02]  /*12d00*/  SHFL.IDX P6, R14, R13, R12, R11 ;  /* 0x0000000c0d0e7389 */ /* 0x00006400000c000b */
[----:B01----:R-:W-:Y:S01]  /*12d10*/  ENDCOLLECTIVE ;  /* 0x000000000000791b */ /* 0x003fe20003800000 */
.L_x_2544:
[C---:B------:R-:W-:Y:S01]  /*12d20*/  VIADD R6, R17.reuse, 0x10 ;  /* 0x0000001011067836 */ /* 0x040fe20000000000 */
[----:B------:R-:W-:Y:S01]  /*12d30*/  ISETP.GE.AND P1, PT, R17, R5, PT ;  /* 0x000000051100720c */ /* 0x000fe20003f26270 */
[----:B------:R-:W-:Y:S02]  /*12d40*/  IMAD.MOV.U32 R13, RZ, RZ, R0 ;  /* 0x000000ffff0d7224 */ /* 0x000fe400078e0000 */
[----:B------:R-:W-:-:S10]  /*12d50*/  IMAD.MOV.U32 R2, RZ, RZ, R14 ;  /* 0x000000ffff027224 */ /* 0x000fd400078e000e */
[----:B------:R-:W-:Y:S05]  /*12d60*/  WARPSYNC.COLLECTIVE R15, `(.L_x_2545) ;  /* 0x000000000f087348 */ /* 0x000fea0003c00000 */
[----:B------:R0:W1:Y:S02]  /*12d70*/  SHFL.IDX P6, R14, R13, R12, R11 ;  /* 0x0000000c0d0e7389 */ /* 0x00006400000c000b */
[----:B01----:R-:W-:Y:S01]  /*12d80*/  ENDCOLLECTIVE ;  /* 0x000000000000791b */ /* 0x003fe20003800000 */
.L_x_2545:
        /* <DEDUP_REMOVED lines=8> */
.L_x_2546:
        /* <DEDUP_REMOVED lines=8> */
[----:B------:R-:W-:Y:S02]  /*12e90*/  VIADD R6, R17, 0x20 ;  /* 0x0000002011067836 */ /* 0x000fe40000000000 */
[----:B0-----:R-:W-:-:S08]  /*12ea0*/  IMAD.MOV.U32 R2, RZ, RZ, R14 ;  /* 0x000000ffff027224 */ /* 0x001fd000078e000e */
[----:B------:R-:W-:Y:S05]  /*12eb0*/  WARPSYNC.COLLECTIVE R15, `(.L_x_2547) ;  /* 0x000000000f087348 */ /* 0x000fea0003c00000 */
[----:B------:R0:W1:Y:S02]  /*12ec0*/  SHFL.IDX P6, R14, R13, R12, R11 ;  /* 0x0000000c0d0e7389 */ /* 0x00006400000c000b */
[----:B01----:R-:W-:Y:S01]  /*12ed0*/  ENDCOLLECTIVE ;  /* 0x000000000000791b */ /* 0x003fe20003800000 */
.L_x_2547:
        /* <DEDUP_REMOVED lines=8> */
.L_x_2548:
[----:B------:R-:W-:-:S05]  /*12f60*/  @!P1 IMAD.MOV.U32 R3, RZ, RZ, R7 ;  /* 0x000000ffff039224 */ /* 0x000fca00078e0007 */
        /* <DEDUP_REMOVED lines=8> */
[----:B------:R-:W-:Y:S02]  /*12ff0*/  VIADD R6, R17, 0x30 ;  /* 0x0000003011067836 */ /* 0x000fe40000000000 */
[----:B0-----:R-:W-:-:S10]  /*13000*/  IMAD.MOV.U32 R2, RZ, RZ, R14 ;  /* 0x000000ffff027224 */ /* 0x001fd400078e000e */
[----:B------:R-:W-:Y:S05]  /*13010*/  WARPSYNC.COLLECTIVE R15, `(.L_x_2549) ;  /* 0x000000000f087348 */ /* 0x000fea0003c00000 */
[----:B------:R0:W1:Y:S02]  /*13020*/  SHFL.IDX P6, R14, R13, R12, R11 ;  /* 0x0000000c0d0e7389 */ /* 0x00006400000c000b */
[----:B01----:R-:W-:Y:S01]  /*13030*/  ENDCOLLECTIVE ;  /* 0x000000000000791b */ /* 0x003fe20003800000 */
.L_x_2549:
        /* <DEDUP_REMOVED lines=8> */
.L_x_2550:
        /* <DEDUP_REMOVED lines=14> */
.L_x_2551:
        /* <DEDUP_REMOVED lines=8> */
.L_x_2552:
        /* <DEDUP_REMOVED lines=14> */
.L_x_2553:
        /* <DEDUP_REMOVED lines=8> */
.L_x_2554:
        /* <DEDUP_REMOVED lines=14> */
.L_x_2555:
        /* <DEDUP_REMOVED lines=8> */
.L_x_2556:
        /* <DEDUP_REMOVED lines=13> */
.L_x_2557:
        /* <DEDUP_REMOVED lines=8> */
.L_x_2558:
        /* <DEDUP_REMOVED lines=12> */
.L_x_2559:
[----:B------:R-:W-:Y:S05]  /*136f0*/  BRA `(.L_x_2560) ;  /* 0xffffffbc00207947 */ /* 0x000fea000383ffff */
.L_x_2474:
[----:B0-----:R0:W1:Y:S02]  /*13700*/  SYNCS.PHASECHK.TRANS64.TRYWAIT P0, [R22+URZ+0x2a820], R3 ;  /* 0x02a82003160075a7 */ /* 0x001064000800017f */
[----:B-1----:R-:W-:Y:S05]  /*13710*/  @!P0 NANOSLEEP.SYNCS 0x989680 ;  /* 0x009896800000895d */ /* 0x002fea0003900000 */
[----:B------:R-:W1:Y:S02]  /*13720*/  @!P0 SYNCS.PHASECHK.TRANS64 P0, [R22+URZ+0x2a820], R3 ;  /* 0x02a82003160085a7 */ /* 0x000e64000800007f */
[----:B-1----:R-:W-:Y:S05]  /*13730*/  @!P0 BRA `(.L_x_2474) ;  /* 0xfffffffc00f08947 */ /* 0x002fea000383ffff */
[----:B------:R-:W-:Y:S05]  /*13740*/  BRA `(.L_x_2561) ;  /* 0xffffffbc00987947 */ /* 0x000fea000383ffff */
.L_x_2479:
[----:B0-----:R0:W1:Y:S02]  /*13750*/  SYNCS.PHASECHK.TRANS64.TRYWAIT P0, [R6+URZ+0x2a840], R3 ;  /* 0x02a84003060075a7 */ /* 0x001064000800017f */
[----:B-1----:R-:W-:Y:S05]  /*13760*/  @!P0 NANOSLEEP.SYNCS 0x989680 ;  /* 0x009896800000895d */ /* 0x002fea0003900000 */
[----:B------:R-:W1:Y:S02]  /*13770*/  @!P0 SYNCS.PHASECHK.TRANS64 P0, [R6+URZ+0x2a840], R3 ;  /* 0x02a84003060085a7 */ /* 0x000e64000800007f */
[----:B-1----:R-:W-:Y:S05]  /*13780*/  @!P0 BRA `(.L_x_2479) ;  /* 0xfffffffc00f08947 */ /* 0x002fea000383ffff */
[----:B------:R-:W-:Y:S05]  /*13790*/  BRA `(.L_x_2562) ;  /* 0xffffffc0005c7947 */ /* 0x000fea000383ffff */
.L_x_2480:
        /* <DEDUP_REMOVED lines=8> */
.L_x_2564:
[----:B------:R-:W-:Y:S05]  /*13820*/  BSYNC B1 ;  /* 0x0000000000017941 */ /* 0x000fea0003800000 */
.L_x_2563:
        /* <DEDUP_REMOVED lines=10> */
.L_x_2565:
        /* <DEDUP_REMOVED lines=8> */
.L_x_2566:
        /* <DEDUP_REMOVED lines=14> */
.L_x_2567:
[----:B------:R-:W-:Y:S02]  /*13a30*/  IMAD.MOV.U32 R13, RZ, RZ, R5 ;  /* 0x000000ffff0d7224 */ /* 0x000fe400078e0005 */
[----:B------:R-:W-:Y:S02]  /*13a40*/  IMAD.MOV.U32 R12, RZ, RZ, 0x2 ;  /* 0x00000002ff0c7424 */ /* 0x000fe400078e00ff */
[----:B------:R-:W-:-:S07]  /*13a50*/  IMAD.MOV.U32 R2, RZ, RZ, R14 ;  /* 0x000000ffff027224 */ /* 0x000fce00078e000e */
[----:B------:R-:W-:Y:S05]  /*13a60*/  WARPSYNC.COLLECTIVE R15, `(.L_x_2568) ;  /* 0x000000000f087348 */ /* 0x000fea0003c00000 */
[----:B------:R0:W1:Y:S02]  /*13a70*/  SHFL.IDX P6, R14, R13, R12, R11 ;  /* 0x0000000c0d0e7389 */ /* 0x00006400000c000b */
[----:B01----:R-:W-:Y:S01]  /*13a80*/  ENDCOLLECTIVE ;  /* 0x000000000000791b */ /* 0x003fe20003800000 */
.L_x_2568:
        /* <DEDUP_REMOVED lines=13> */
.L_x_2569:
[----:B------:R-:W-:Y:S01]  /*13b60*/  MOV R13, R5 ;  /* 0x00000005000d7202 */ /* 0x000fe20000000f00 */
[----:B------:R-:W-:Y:S02]  /*13b70*/  IMAD.MOV.U32 R12, RZ, RZ, 0x3 ;  /* 0x00000003ff0c7424 */ /* 0x000fe400078e00ff */
[----:B------:R-:W-:-:S07]  /*13b80*/  IMAD.MOV.U32 R2, RZ, RZ, R14 ;  /* 0x000000ffff027224 */ /* 0x000fce00078e000e */
[----:B------:R-:W-:Y:S05]  /*13b90*/  WARPSYNC.COLLECTIVE R15, `(.L_x_2570) ;  /* 0x000000000f087348 */ /* 0x000fea0003c00000 */
[----:B------:R0:W1:Y:S02]  /*13ba0*/  SHFL.IDX P6, R14, R13, R12, R11 ;  /* 0x0000000c0d0e7389 */ /* 0x00006400000c000b */
[----:B01----:R-:W-:Y:S01]  /*13bb0*/  ENDCOLLECTIVE ;  /* 0x000000000000791b */ /* 0x003fe20003800000 */
.L_x_2570:
        /* <DEDUP_REMOVED lines=13> */
.L_x_2571:
[----:B------:R-:W-:Y:S02]  /*13c90*/  IMAD.MOV.U32 R13, RZ, RZ, R5 ;  /* 0x000000ffff0d7224 */ /* 0x000fe400078e0005 */
[----:B------:R-:W-:Y:S02]  /*13ca0*/  IMAD.MOV.U32 R12, RZ, RZ, 0x4 ;  /* 0x00000004ff0c7424 */ /* 0x000fe400078e00ff */
[----:B------:R-:W-:-:S07]  /*13cb0*/  IMAD.MOV.U32 R2, RZ, RZ, R14 ;  /* 0x000000ffff027224 */ /* 0x000fce00078e000e */
[----:B------:R-:W-:Y:S05]  /*13cc0*/  WARPSYNC.COLLECTIVE R15, `(.L_x_2572) ;  /* 0x000000000f087348 */ /* 0x000fea0003c00000 */
[----:B------:R0:W1:Y:S02]  /*13cd0*/  SHFL.IDX P6, R14, R13, R12, R11 ;  /* 0x0000000c0d0e7389 */ /* 0x00006400000c000b */
[----:B01----:R-:W-:Y:S01]  /*13ce0*/  ENDCOLLECTIVE ;  /* 0x000000000000791b */ /* 0x003fe20003800000 */
.L_x_2572:
        /* <DEDUP_REMOVED lines=13> */
.L_x_2573:
[----:B------:R-:W-:Y:S02]  /*13dc0*/  IMAD.MOV.U32 R13, RZ, RZ, R5 ;  /* 0x000000ffff0d7224 */ /* 0x000fe400078e0005 */
[----:B------:R-:W-:Y:S02]  /*13dd0*/  IMAD.MOV.U32 R12, RZ, RZ, 0x5 ;  /* 0x00000005ff0c7424 */ /* 0x000fe400078e00ff */
[----:B------:R-:W-:-:S07]  /*13de0*/  IMAD.MOV.U32 R2, RZ, RZ, R14 ;  /* 0x000000ffff027224 */ /* 0x000fce00078e000e */
[----:B------:R-:W-:Y:S05]  /*13df0*/  WARPSYNC.COLLECTIVE R15, `(.L_x_2574) ;  /* 0x000000000f087348 */ /* 0x000fea0003c00000 */
[----:B------:R0:W1:Y:S02]  /*13e00*/  SHFL.IDX P6, R14, R13, R12, R11 ;  /* 0x0000000c0d0e7389 */ /* 0x00006400000c000b */
[----:B01----:R-:W-:Y:S01]  /*13e10*/  ENDCOLLECTIVE ;  /* 0x000000000000791b */ /* 0x003fe20003800000 */
.L_x_2574:
        /* <DEDUP_REMOVED lines=13> */
.L_x_2575:
[----:B------:R-:W-:Y:S01]  /*13ef0*/  IMAD.MOV.U32 R2, RZ, RZ, R14 ;  /* 0x000000ffff027224 */ /* 0x000fe200078e000e */
[----:B------:R-:W-:Y:S06]  /*13f00*/  BRA `(.L_x_2576) ;  /* 0xffffffbc008c7947 */ /* 0x000fec000383ffff */
.L_x_2485:
[----:B-1----:R1:W4:Y:S02]  /*13f10*/  SYNCS.PHASECHK.TRANS64.TRYWAIT P0, [R4+URZ+0x2a860], R2 ;  /* 0x02a86002040075a7 */ /* 0x002324000800017f */
[----:B----4-:R-:W-:Y:S05]  /*13f20*/  @!P0 NANOSLEEP.SYNCS 0x989680 ;  /* 0x009896800000895d */ /* 0x010fea0003900000 */
[----:B------:R-:W4:Y:S02]  /*13f30*/  @!P0 SYNCS.PHASECHK.TRANS64 P0, [R4+URZ+0x2a860], R2 ;  /* 0x02a86002040085a7 */ /* 0x000f24000800007f */
[----:B----4-:R-:W-:Y:S05]  /*13f40*/  @!P0 BRA `(.L_x_2485) ;  /* 0xfffffffc00f08947 */ /* 0x010fea000383ffff */
[----:B------:R-:W-:Y:S05]  /*13f50*/  BRA `(.L_x_2577) ;  /* 0xffffffbc00e87947 */ /* 0x000fea000383ffff */
.L_x_2486:
        /* <DEDUP_REMOVED lines=8> */
.L_x_2579:
[----:B------:R-:W-:Y:S05]  /*13fe0*/  BSYNC B1 ;  /* 0x0000000000017941 */ /* 0x000fea0003800000 */
.L_x_2578:
[----:B------:R-:W-:Y:S01]  /*13ff0*/  IMAD.MOV.U32 R13, RZ, RZ, R18 ;  /* 0x000000ffff0d7224 */ /* 0x000fe200078e0012 */
[----:B------:R-:W-:Y:S01]  /*14000*/  MOV R11, 0x181f ;  /* 0x0000181f000b7802 */ /* 0x000fe20000000f00 */
[----:B------:R-:W-:Y:S02]  /*14010*/  IMAD.MOV.U32 R12, RZ, RZ, RZ ;  /* 0x000000ffff0c7224 */ /* 0x000fe400078e00ff */
[----:B------:R-:W-:Y:S02]  /*14020*/  IMAD.MOV.U32 R15, RZ, RZ, -0x1 ;  /* 0xffffffffff0f7424 */ /* 0x000fe400078e00ff */
[----:B------:R-:W-:Y:S02]  /*14030*/  IMAD.MOV.U32 R3, RZ, RZ, R14 ;  /* 0x000000ffff037224 */ /* 0x000fe400078e000e */
[----:B------:R-:W-:-:S07]  /*14040*/  IMAD R5, R5, 0x2, R22 ;  /* 0x0000000205057824 */ /* 0x000fce00078e0216 */
[----:B------:R-:W-:Y:S05]  /*14050*/  WARPSYNC.COLLECTIVE R15, `(.L_x_2580) ;  /* 0x000000000f087348 */ /* 0x000fea0003c00000 */
[----:B------:R0:W1:Y:S02]  /*14060*/  SHFL.IDX P6, R14, R13, R12, R11 ;  /* 0x0000000c0d0e7389 */ /* 0x00006400000c000b */
[----:B01----:R-:W-:Y:S01]  /*14070*/  ENDCOLLECTIVE ;  /* 0x000000000000791b */ /* 0x003fe20003800000 */
.L_x_2580:
[----:B------:R-:W-:Y:S02]  /*14080*/  IMAD.MOV.U32 R13, RZ, RZ, R24 ;  /* 0x000000ffff0d7224 */ /* 0x000fe400078e0018 */
[----:B------:R-:W-:Y:S02]  /*14090*/  IMAD.MOV.U32 R12, RZ, RZ, 0x1 ;  /* 0x00000001ff0c7424 */ /* 0x000fe400078e00ff */
[----:B------:R-:W-:-:S07]  /*140a0*/  IMAD.MOV.U32 R2, RZ, RZ, R14 ;  /* 0x000000ffff027224 */ /* 0x000fce00078e000e */
[----:B------:R-:W-:Y:S05]  /*140b0*/  WARPSYNC.COLLECTIVE R15, `(.L_x_2581) ;  /* 0x000000000f087348 */ /* 0x000fea0003c00000 */
[----:B------:R0:W1:Y:S02]  /*140c0*/  SHFL.IDX P6, R14, R13, R12, R11 ;  /* 0x0000000c0d0e7389 */ /* 0x00006400000c000b */
[----:B01----:R-:W-:Y:S01]  /*140d0*/  ENDCOLLECTIVE ;  /* 0x000000000000791b */ /* 0x003fe20003800000 */
.L_x_2581:
        /* <DEDUP_REMOVED lines=15> */
.L_x_2582:
[----:B------:R-:W-:Y:S02]  /*141d0*/  IMAD.MOV.U32 R13, RZ, RZ, R24 ;  /* 0x000000ffff0d7224 */ /* 0x000fe400078e0018 */
[----:B------:R-:W-:Y:S02]  /*141e0*/  IMAD.MOV.U32 R12, RZ, RZ, 0x2 ;  /* 0x00000002ff0c7424 */ /* 0x000fe400078e00ff */
[----:B------:R-:W-:-:S07]  /*141f0*/  IMAD.MOV.U32 R2, RZ, RZ, R14 ;  /* 0x000000ffff027224 */ /* 0x000fce00078e000e */
[----:B------:R-:W-:Y:S05]  /*14200*/  WARPSYNC.COLLECTIVE R15, `(.L_x_2583) ;  /* 0x000000000f087348 */ /* 0x000fea0003c00000 */
[----:B------:R0:W1:Y:S02]  /*14210*/  SHFL.IDX P6, R14, R13, R12, R11 ;  /* 0x0000000c0d0e7389 */ /* 0x00006400000c000b */
[----:B01----:R-:W-:Y:S01]  /*14220*/  ENDCOLLECTIVE ;  /* 0x000000000000791b */ /* 0x003fe20003800000 */
.L_x_2583:
        /* <DEDUP_REMOVED lines=14> */
.L_x_2584:
[----:B------:R-:W-:Y:S02]  /*14310*/  IMAD.MOV.U32 R13, RZ, RZ, R24 ;  /* 0x000000ffff0d7224 */ /* 0x000fe400078e0018 */
[----:B------:R-:W-:Y:S02]  /*14320*/  IMAD.MOV.U32 R12, RZ, RZ, 0x3 ;  /* 0x00000003ff0c7424 */ /* 0x000fe400078e00ff */
[----:B------:R-:W-:-:S07]  /*14330*/  IMAD.MOV.U32 R2, RZ, RZ, R14 ;  /* 0x000000ffff027224 */ /* 0x000fce00078e000e */
[----:B------:R-:W-:Y:S05]  /*14340*/  WARPSYNC.COLLECTIVE R15, `(.L_x_2585) ;  /* 0x000000000f087348 */ /* 0x000fea0003c00000 */
[----:B------:R0:W1:Y:S02]  /*14350*/  SHFL.IDX P6, R14, R13, R12, R11 ;  /* 0x0000000c0d0e7389 */ /* 0x00006400000c000b */
[----:B01----:R-:W-:Y:S01]  /*14360*/  ENDCOLLECTIVE ;  /* 0x000000000000791b */ /* 0x003fe20003800000 */
.L_x_2585:
        /* <DEDUP_REMOVED lines=14> */
.L_x_2586:
[----:B------:R-:W-:Y:S01]  /*14450*/  IMAD.MOV.U32 R13, RZ, RZ, R24 ;  /* 0x000000ffff0d7224 */ /* 0x000fe200078e0018 */
[----:B------:R-:W-:Y:S01]  /*14460*/  MOV R12, 0x4 ;  /* 0x00000004000c7802 */ /* 0x000fe20000000f00 */
[----:B------:R-:W-:-:S07]  /*14470*/  IMAD.MOV.U32 R2, RZ, RZ, R14 ;  /* 0x000000ffff027224 */ /* 0x000fce00078e000e */
[----:B------:R-:W-:Y:S05]  /*14480*/  WARPSYNC.COLLECTIVE R15, `(.L_x_2587) ;  /* 0x000000000f087348 */ /* 0x000fea0003c00000 */
[----:B------:R0:W1:Y:S02]  /*14490*/  SHFL.IDX P6, R14, R13, R12, R11 ;  /* 0x0000000c0d0e7389 */ /* 0x00006400000c000b */
[----:B01----:R-:W-:Y:S01]  /*144a0*/  ENDCOLLECTIVE ;  /* 0x000000000000791b */ /* 0x003fe20003800000 */
.L_x_2587:
        /* <DEDUP_REMOVED lines=14> */
.L_x_2588:
[----:B------:R-:W-:Y:S02]  /*14590*/  IMAD.MOV.U32 R13, RZ, RZ, R24 ;  /* 0x000000ffff0d7224 */ /* 0x000fe400078e0018 */
[----:B------:R-:W-:Y:S02]  /*145a0*/  IMAD.MOV.U32 R12, RZ, RZ, 0x5 ;  /* 0x00000005ff0c7424 */ /* 0x000fe400078e00ff */
[----:B------:R-:W-:-:S07]  /*145b0*/  IMAD.MOV.U32 R2, RZ, RZ, R14 ;  /* 0x000000ffff027224 */ /* 0x000fce00078e000e */
[----:B------:R-:W-:Y:S05]  /*145c0*/  WARPSYNC.COLLECTIVE R15, `(.L_x_2589) ;  /* 0x000000000f087348 */ /* 0x000fea0003c00000 */
[----:B------:R0:W1:Y:S02]  /*145d0*/  SHFL.IDX P6, R14, R13, R12, R11 ;  /* 0x0000000c0d0e7389 */ /* 0x00006400000c000b */
[----:B01----:R-:W-:Y:S01]  /*145e0*/  ENDCOLLECTIVE ;  /* 0x000000000000791b */ /* 0x003fe20003800000 */
.L_x_2589:
        /* <DEDUP_REMOVED lines=13> */
.L_x_2590:
[----:B------:R-:W-:Y:S01]  /*146c0*/  @!PT LDS RZ, [RZ] ;  /* 0x00000000fffff984 */ /* 0x000fe20000000800 */
[----:B------:R-:W-:Y:S01]  /*146d0*/  @!PT LDS RZ, [RZ] ;  /* 0x00000000fffff984 */ /* 0x000fe20000000800 */
[----:B------:R-:W-:Y:S01]  /*146e0*/  @!PT LDS RZ, [RZ] ;  /* 0x00000000fffff984 */ /* 0x000fe20000000800 */
[----:B------:R1:W-:Y:S01]  /*146f0*/  LDGSTS.E.BYPASS.LTC128B.128 [R5+0x5400], desc[UR36][R2.64+0x80], !P2 ;  /* 0x0540008002057fae */ /* 0x0003e2000d101d64 */
[----:B------:R-:W-:Y:S05]  /*14700*/  BRA `(.L_x_2591) ;  /* 0xffffffb800d47947 */ /* 0x000fea000383ffff */
.L_x_2494:
[----:B0-----:R0:W1:Y:S02]  /*14710*/  SYNCS.PHASECHK.TRANS64.TRYWAIT P0, [R0+URZ+0x2a860], R3 ;  /* 0x02a86003000075a7 */ /* 0x001064000800017f */
[----:B-1----:R-:W-:Y:S05]  /*14720*/  @!P0 NANOSLEEP.SYNCS 0x989680 ;  /* 0x009896800000895d */ /* 0x002fea0003900000 */
[----:B------:R-:W1:Y:S02]  /*14730*/  @!P0 SYNCS.PHASECHK.TRANS64 P0, [R0+URZ+0x2a860], R3 ;  /* 0x02a86003000085a7 */ /* 0x000e64000800007f */
[----:B-1----:R-:W-:Y:S05]  /*14740*/  @!P0 BRA `(.L_x_2494) ;  /* 0xfffffffc00f08947 */ /* 0x002fea000383ffff */
[----:B------:R-:W-:Y:S05]  /*14750*/  BRA `(.L_x_2592) ;  /* 0xffffffbc00e47947 */ /* 0x000fea000383ffff */
.L_x_2495:
        /* <DEDUP_REMOVED lines=8> */
.L_x_2594:
[----:B------:R-:W-:Y:S05]  /*147e0*/  BSYNC B0 ;  /* 0x0000000000007941 */ /* 0x000fea0003800000 */
.L_x_2593:
        /* <DEDUP_REMOVED lines=14> */
.L_x_2595:
        /* <DEDUP_REMOVED lines=10> */
.L_x_2596:
        /* <DEDUP_REMOVED lines=13> */
.L_x_2597:
[----:B------:R-:W-:Y:S02]  /*14a40*/  IMAD.MOV.U32 R13, RZ, RZ, R24 ;  /* 0x000000ffff0d7224 */ /* 0x000fe400078e0018 */
[----:B------:R-:W-:Y:S01]  /*14a50*/  IMAD.MOV.U32 R12, RZ, RZ, 0x2 ;  /* 0x00000002ff0c7424 */ /* 0x000fe200078e00ff */
[----:B------:R-:W-:-:S13]  /*14a60*/  IADD3 R2, P2, R14, R5, RZ ;  /* 0x000000050e027210 */ /* 0x000fda0007f5e0ff */
[----:B------:R-:W-:Y:S05]  /*14a70*/  WARPSYNC.COLLECTIVE R15, `(.L_x_2598) ;  /* 0x000000000f087348 */ /* 0x000fea0003c00000 */
[----:B------:R0:W1:Y:S02]  /*14a80*/  SHFL.IDX P6, R14, R13, R12, R11 ;  /* 0x0000000c0d0e7389 */ /* 0x00006400000c000b */
[----:B01----:R-:W-:Y:S01]  /*14a90*/  ENDCOLLECTIVE ;  /* 0x000000000000791b */ /* 0x003fe20003800000 */
.L_x_2598:
        /* <DEDUP_REMOVED lines=13> */
.L_x_2599:
[----:B------:R-:W-:Y:S02]  /*14b70*/  IMAD.MOV.U32 R13, RZ, RZ, R24 ;  /* 0x000000ffff0d7224 */ /* 0x000fe400078e0018 */
[----:B------:R-:W-:Y:S02]  /*14b80*/  IMAD.MOV.U32 R12, RZ, RZ, 0x3 ;  /* 0x00000003ff0c7424 */ /* 0x000fe400078e00ff */
[----:B------:R-:W-:-:S07]  /*14b90*/  IMAD.MOV.U32 R10, RZ, RZ, R14 ;  /* 0x000000ffff0a7224 */ /* 0x000fce00078e000e */
[----:B------:R-:W-:Y:S05]  /*14ba0*/  WARPSYNC.COLLECTIVE R15, `(.L_x_2600) ;  /* 0x000000000f087348 */ /* 0x000fea0003c00000 */
[----:B------:R0:W1:Y:S02]  /*14bb0*/  SHFL.IDX P6, R14, R13, R12, R11 ;  /* 0x0000000c0d0e7389 */ /* 0x00006400000c000b */
[----:B01----:R-:W-:Y:S01]  /*14bc0*/  ENDCOLLECTIVE ;  /* 0x000000000000791b */ /* 0x003fe20003800000 */
.L_x_2600:
        /* <DEDUP_REMOVED lines=14> */
.L_x_2601:
[----:B------:R-:W-:Y:S02]  /*14cb0*/  IMAD.MOV.U32 R13, RZ, RZ, R24 ;  /* 0x000000ffff0d7224 */ /* 0x000fe400078e0018 */
[----:B------:R-:W-:Y:S01]  /*14cc0*/  IMAD.MOV.U32 R12, RZ, RZ, 0x4 ;  /* 0x00000004ff0c7424 */ /* 0x000fe200078e00ff */
[----:B------:R-:W-:-:S13]  /*14cd0*/  IADD3 R2, P2, R14, R5, RZ ;  /* 0x000000050e027210 */ /* 0x000fda0007f5e0ff */
[----:B------:R-:W-:Y:S05]  /*14ce0*/  WARPSYNC.COLLECTIVE R15, `(.L_x_2602) ;  /* 0x000000000f087348 */ /* 0x000fea0003c00000 */
[----:B------:R0:W1:Y:S02]  /*14cf0*/  SHFL.IDX P6, R14, R13, R12, R11 ;  /* 0x0000000c0d0e7389 */ /* 0x00006400000c000b */
[----:B01----:R-:W-:Y:S01]  /*14d00*/  ENDCOLLECTIVE ;  /* 0x000000000000791b */ /* 0x003fe20003800000 */
.L_x_2602:
        /* <DEDUP_REMOVED lines=13> */
.L_x_2603:
[----:B------:R-:W-:Y:S02]  /*14de0*/  IMAD.MOV.U32 R13, RZ, RZ, R24 ;  /* 0x000000ffff0d7224 */ /* 0x000fe400078e0018 */
[----:B------:R-:W-:Y:S02]  /*14df0*/  IMAD.MOV.U32 R12, RZ, RZ, 0x5 ;  /* 0x00000005ff0c7424 */ /* 0x000fe400078e00ff */
[----:B------:R-:W-:-:S07]  /*14e00*/  IMAD.MOV.U32 R10, RZ, RZ, R14 ;  /* 0x000000ffff0a7224 */ /* 0x000fce00078e000e */
[----:B------:R-:W-:Y:S05]  /*14e10*/  WARPSYNC.COLLECTIVE R15, `(.L_x_2604) ;  /* 0x000000000f087348 */ /* 0x000fea0003c00000 */
[----:B------:R0:W1:Y:S02]  /*14e20*/  SHFL.IDX P6, R14, R13, R12, R11 ;  /* 0x0000000c0d0e7389 */ /* 0x00006400000c000b */
[----:B01----:R-:W-:Y:S01]  /*14e30*/  ENDCOLLECTIVE ;  /* 0x000000000000791b */ /* 0x003fe20003800000 */
.L_x_2604:
        /* <DEDUP_REMOVED lines=12> */
.L_x_2605:
[----:B------:R-:W-:Y:S05]  /*14f00*/  BRA `(.L_x_2606) ;  /* 0xffffffb800e07947 */ /* 0x000fea000383ffff */
.L_x_2500:
        /* <DEDUP_REMOVED lines=8> */
.L_x_2608:
[----:B------:R-:W-:Y:S05]  /*14f90*/  BSYNC B0 ;  /* 0x0000000000007941 */ /* 0x000fea0003800000 */
.L_x_2607:
        /* <DEDUP_REMOVED lines=9> */
.L_x_2609:
        /* <DEDUP_REMOVED lines=23> */
.L_x_2610:
[----:B------:R-:W-:Y:S01]  /*151a0*/  IMAD.MOV.U32 R12, RZ, RZ, 0x2 ;  /* 0x00000002ff0c7424 */ /* 0x000fe200078e00ff */
[----:B------:R-:W-:-:S05]  /*151b0*/  SEL R6, R14, RZ, P1 ;  /* 0x000000ff0e067207 */ /* 0x000fca0000800000 */
[----:B------:R-:W-:-:S04]  /*151c0*/  IMAD.IADD R6, R13, 0x1, R6 ;  /* 0x000000010d067824 */ /* 0x000fc800078e0206 */
[----:B------:R-:W-:-:S07]  /*151d0*/  IMAD.MOV.U32 R13, RZ, RZ, R6 ;  /* 0x000000ffff0d7224 */ /* 0x000fce00078e0006 */
[----:B------:R-:W-:Y:S05]  /*151e0*/  WARPSYNC.COLLECTIVE R15, `(.L_x_2611) ;  /* 0x000000000f087348 */ /* 0x000fea0003c00000 */
[----:B------:R0:W1:Y:S02]  /*151f0*/  SHFL.UP P6, R14, R13, R12, R11 ;  /* 0x0400000c0d0e7389 */ /* 0x00006400000c000b */
[----:B01----:R-:W-:Y:S01]  /*15200*/  ENDCOLLECTIVE ;  /* 0x000000000000791b */ /* 0x003fe20003800000 */
.L_x_2611:
        /* <DEDUP_REMOVED lines=8> */
.L_x_2612:
[----:B------:R-:W-:Y:S02]  /*15290*/  MOV R12, 0x8 ;  /* 0x00000008000c7802 */ /* 0x000fe40000000f00 */
[----:B------:R-:W-:-:S05]  /*152a0*/  SEL R3, R14, RZ, P3 ;  /* 0x000000ff0e037207 */ /* 0x000fca0001800000 */
[----:B------:R-:W-:-:S04]  /*152b0*/  IMAD.IADD R3, R2, 0x1, R3 ;  /* 0x0000000102037824 */ /* 0x000fc800078e0203 */
[----:B------:R-:W-:-:S07]  /*152c0*/  IMAD.MOV.U32 R13, RZ, RZ, R3 ;  /* 0x000000ffff0d7224 */ /* 0x000fce00078e0003 */
[----:B------:R-:W-:Y:S05]  /*152d0*/  WARPSYNC.COLLECTIVE R15, `(.L_x_2613) ;  /* 0x000000000f087348 */ /* 0x000fea0003c00000 */
[----:B------:R0:W1:Y:S02]  /*152e0*/  SHFL.UP P6, R14, R13, R12, R11 ;  /* 0x0400000c0d0e7389 */ /* 0x00006400000c000b */
[----:B01----:R-:W-:Y:S01]  /*152f0*/  ENDCOLLECTIVE ;  /* 0x000000000000791b */ /* 0x003fe20003800000 */
.L_x_2613:
[----:B------:R-:W-:Y:S01]  /*15300*/  IMAD.MOV.U32 R12, RZ, RZ, 0x10 ;  /* 0x00000010ff0c7424 */ /* 0x000fe200078e00ff */
[----:B------:R-:W-:-:S05]  /*15310*/  SEL R4, R14, RZ, P4 ;  /* 0x000000ff0e047207 */ /* 0x000fca0002000000 */
[----:B------:R-:W-:-:S04]  /*15320*/  IMAD.IADD R4, R3, 0x1, R4 ;  /* 0x0000000103047824 */ /* 0x000fc800078e0204 */
[----:B------:R-:W-:-:S07]  /*15330*/  IMAD.MOV.U32 R13, RZ, RZ, R4 ;  /* 0x000000ffff0d7224 */ /* 0x000fce00078e0004 */
[----:B------:R-:W-:Y:S05]  /*15340*/  WARPSYNC.COLLECTIVE R15, `(.L_x_2614) ;  /* 0x000000000f087348 */ /* 0x000fea0003c00000 */
[----:B------:R0:W1:Y:S02]  /*15350*/  SHFL.UP P6, R14, R13, R12, R11 ;  /* 0x0400000c0d0e7389 */ /* 0x00006400000c000b */
[----:B01----:R-:W-:Y:S01]  /*15360*/  ENDCOLLECTIVE ;  /* 0x000000000000791b */ /* 0x003fe20003800000 */
.L_x_2614:
        /* <DEDUP_REMOVED lines=8> */
.L_x_2615:
[----:B------:R-:W-:Y:S05]  /*153f0*/  BRA `(.L_x_2616) ;  /* 0xffffffb800ec7947 */ /* 0x000fea000383ffff */
.L_x_2503:
[----:B------:R-:W-:Y:S01]  /*15400*/  BSSY B0, `(.L_x_2617) ;  /* 0x0000007000007945 */ /* 0x000fe20003800000 */
[----:B------:R-:W-:Y:S02]  /*15410*/  IMAD.MOV.U32 R12, RZ, RZ, 0x1 ;  /* 0x00000001ff0c7424 */ /* 0x000fe400078e00ff */
[----:B------:R-:W-:Y:S02]  /*15420*/  IMAD.MOV.U32 R11, RZ, RZ, RZ ;  /* 0x000000ffff0b7224 */ /* 0x000fe400078e00ff */
[----:B------:R-:W-:-:S07]  /*15430*/  IMAD.MOV.U32 R15, RZ, RZ, -0x1 ;  /* 0xffffffffff0f7424 */ /* 0x000fce00078e00ff */
[----:B------:R-:W-:Y:S05]  /*15440*/  WARPSYNC.COLLECTIVE R15, `(.L_x_2618) ;  /* 0x000000000f087348 */ /* 0x000fea0003c00000 */
[----:B------:R0:W1:Y:S02]  /*15450*/  SHFL.UP P6, R14, R13, R12, R11 ;  /* 0x0400000c0d0e7389 */ /* 0x00006400000c000b */
[----:B01----:R-:W-:Y:S01]  /*15460*/  ENDCOLLECTIVE ;  /* 0x000000000000791b */ /* 0x003fe20003800000 */
.L_x_2618:
[----:B------:R-:W-:Y:S05]  /*15470*/  BSYNC B0 ;  /* 0x0000000000007941 */ /* 0x000fea0003800000 */
.L_x_2617:
        /* <DEDUP_REMOVED lines=8> */
.L_x_2619:
[----:B------:R-:W-:Y:S01]  /*15500*/  IMAD.MOV.U32 R12, RZ, RZ, 0x4 ;  /* 0x00000004ff0c7424 */ /* 0x000fe200078e00ff */
[----:B------:R-:W-:-:S05]  /*15510*/  SEL R2, R14, RZ, P2 ;  /* 0x000000ff0e027207 */ /* 0x000fca0001000000 */
[----:B------:R-:W-:-:S04]  /*15520*/  IMAD.IADD R2, R13, 0x1, R2 ;  /* 0x000000010d027824 */ /* 0x000fc800078e0202 */
[----:B------:R-:W-:-:S07]  /*15530*/  IMAD.MOV.U32 R13, RZ, RZ, R2 ;  /* 0x000000ffff0d7224 */ /* 0x000fce00078e0002 */
[----:B------:R-:W-:Y:S05]  /*15540*/  WARPSYNC.COLLECTIVE R15, `(.L_x_2620) ;  /* 0x000000000f087348 */ /* 0x000fea0003c00000 */
[----:B------:R0:W1:Y:S02]  /*15550*/  SHFL.UP P6, R14, R13, R12, R11 ;  /* 0x0400000c0d0e7389 */ /* 0x00006400000c000b */
[----:B01----:R-:W-:Y:S01]  /*15560*/  ENDCOLLECTIVE ;  /* 0x000000000000791b */ /* 0x003fe20003800000 */
.L_x_2620:
[----:B------:R-:W-:Y:S01]  /*15570*/  IMAD.MOV.U32 R12, RZ, RZ, 0x8 ;  /* 0x00000008ff0c7424 */ /* 0x000fe200078e00ff */
[----:B------:R-:W-:-:S05]  /*15580*/  SEL R3, R14, RZ, P3 ;  /* 0x000000ff0e037207 */ /* 0x000fca0001800000 */
[----:B------:R-:W-:-:S04]  /*15590*/  IMAD.IADD R3, R2, 0x1, R3 ;  /* 0x0000000102037824 */ /* 0x000fc800078e0203 */
[----:B------:R-:W-:-:S07]  /*155a0*/  IMAD.MOV.U32 R13, RZ, RZ, R3 ;  /* 0x000000ffff0d7224 */ /* 0x000fce00078e0003 */
[----:B------:R-:W-:Y:S05]  /*155b0*/  WARPSYNC.COLLECTIVE R15, `(.L_x_2621) ;  /* 0x000000000f087348 */ /* 0x000fea0003c00000 */
[----:B------:R0:W1:Y:S02]  /*155c0*/  SHFL.UP P6, R14, R13, R12, R11 ;  /* 0x0400000c0d0e7389 */ /* 0x00006400000c000b */
[----:B01----:R-:W-:Y:S01]  /*155d0*/  ENDCOLLECTIVE ;  /* 0x000000000000791b */ /* 0x003fe20003800000 */
.L_x_2621:
[----:B------:R-:W-:Y:S02]  /*155e0*/  MOV R12, 0x10 ;  /* 0x00000010000c7802 */ /* 0x000fe40000000f00 */
[----:B------:R-:W-:-:S05]  /*155f0*/  SEL R4, R14, RZ, P4 ;  /* 0x000000ff0e047207 */ /* 0x000fca0002000000 */
[----:B------:R-:W-:-:S04]  /*15600*/  IMAD.IADD R4, R3, 0x1, R4 ;  /* 0x0000000103047824 */ /* 0x000fc800078e0204 */
[----:B------:R-:W-:-:S07]  /*15610*/  IMAD.MOV.U32 R13, RZ, RZ, R4 ;  /* 0x000000ffff0d7224 */ /* 0x000fce00078e0004 */
[----:B------:R-:W-:Y:S05]  /*15620*/  WARPSYNC.COLLECTIVE R15, `(.L_x_2622) ;  /* 0x000000000f087348 */ /* 0x000fea0003c00000 */
[----:B------:R0:W1:Y:S02]  /*15630*/  SHFL.UP P6, R14, R13, R12, R11 ;  /* 0x0400000c0d0e7389 */ /* 0x00006400000c000b */
[----:B01----:R-:W-:Y:S01]  /*15640*/  ENDCOLLECTIVE ;  /* 0x000000000000791b */ /* 0x003fe20003800000 */
.L_x_2622:
        /* <DEDUP_REMOVED lines=8> */
.L_x_2623:
[----:B------:R-:W-:Y:S05]  /*156d0*/  BRA `(.L_x_2624) ;  /* 0xffffffb800d87947 */ /* 0x000fea000383ffff */
.L_x_2505:
[----:B------:R-:W-:Y:S01]  /*156e0*/  BSSY B0, `(.L_x_2625) ;  /* 0x0000006000007945 */ /* 0x000fe20003800000 */
[----:B------:R-:W-:Y:S01]  /*156f0*/  PLOP3.LUT P6, PT, P6, PT, PT, 0x8, 0x0 ;  /* 0x000000000000781c */ /* 0x000fe200037ce170 */
[----:B------:R-:W-:-:S12]  /*15700*/  IMAD.MOV.U32 R15, RZ, RZ, -0x1 ;  /* 0xffffffffff0f7424 */ /* 0x000fd800078e00ff */
[----:B0-----:R-:W-:Y:S05]  /*15710*/  WARPSYNC.COLLECTIVE R15, `(.L_x_2626) ;  /* 0x000000000f087348 */ /* 0x001fea0003c00000 */
[----:B------:R-:W-:Y:S01]  /*15720*/  VOTE.ANY R14, PT, P6 ;  /* 0x00000000000e7806 */ /* 0x000fe200030e0100 */
[----:B0-----:R-:W-:Y:S06]  /*15730*/  ENDCOLLECTIVE ;  /* 0x000000000000791b */ /* 0x001fec0003800000 */
.L_x_2626:
[----:B------:R-:W-:Y:S05]  /*15740*/  BSYNC B0 ;  /* 0x0000000000007941 */ /* 0x000fea0003800000 */
.L_x_2625:
        /* <DEDUP_REMOVED lines=8> */
.L_x_2627:
[----:B------:R-:W-:Y:S02]  /*157d0*/  IMAD.IADD R19, R12, 0x1, R19 ;  /* 0x000000010c137824 */ /* 0x000fe400078e0213 */
[----:B------:R-:W-:Y:S02]  /*157e0*/  IMAD.MOV.U32 R13, RZ, RZ, R8 ;  /* 0x000000ffff0d7224 */ /* 0x000fe400078e0008 */
[----:B------:R-:W-:-:S07]  /*157f0*/  IMAD.MOV.U32 R17, RZ, RZ, R14 ;  /* 0x000000ffff117224 */ /* 0x000fce00078e000e */
[----:B------:R-:W-:Y:S05]  /*15800*/  WARPSYNC.COLLECTIVE R15, `(.L_x_2628) ;  /* 0x000000000f087348 */ /* 0x000fea0003c00000 */
[----:B------:R0:W1:Y:S02]  /*15810*/  SHFL.IDX P6, R14, R13, R12, R11 ;  /* 0x0000000c0d0e7389 */ /* 0x00006400000c000b */
[----:B01----:R-:W-:Y:S01]  /*15820*/  ENDCOLLECTIVE ;  /* 0x000000000000791b */ /* 0x003fe20003800000 */
.L_x_2628:
[----:B------:R-:W-:Y:S01]  /*15830*/  IMAD.MOV.U32 R8, RZ, RZ, R14 ;  /* 0x000000ffff087224 */ /* 0x000fe200078e000e */
[----:B------:R-:W-:Y:S06]  /*15840*/  BRA `(.L_x_2629) ;  /* 0xffffffb800bc7947 */ /* 0x000fec000383ffff */
.L_x_2507:
[----:B------:R-:W-:Y:S01]  /*15850*/  BSSY B0, `(.L_x_2630) ;  /* 0x0000007000007945 */ /* 0x000fe20003800000 */
[----:B------:R-:W-:Y:S02]  /*15860*/  IMAD.MOV.U32 R13, RZ, RZ, R2 ;  /* 0x000000ffff0d7224 */ /* 0x000fe400078e0002 */
[----:B------:R-:W-:Y:S02]  /*15870*/  IMAD.MOV.U32 R11, RZ, RZ, 0x1f ;  /* 0x0000001fff0b7424 */ /* 0x000fe400078e00ff */
[----:B------:R-:W-:-:S07]  /*15880*/  IMAD.MOV.U32 R15, RZ, RZ, -0x1 ;  /* 0xffffffffff0f7424 */ /* 0x000fce00078e00ff */
[----:B0-23--:R-:W-:Y:S05]  /*15890*/  WARPSYNC.COLLECTIVE R15, `(.L_x_2631) ;  /* 0x000000000f087348 */ /* 0x00dfea0003c00000 */
[----:B------:R1:W4:Y:S02]  /*158a0*/  SHFL.IDX P6, R14, R13, R12, R11 ;  /* 0x0000000c0d0e7389 */ /* 0x00032400000c000b */
[----:B01234-:R-:W-:Y:S01]  /*158b0*/  ENDCOLLECTIVE ;  /* 0x000000000000791b */ /* 0x01ffe20003800000 */
.L_x_2631:
[----:B------:R-:W-:Y:S05]  /*158c0*/  BSYNC B0 ;  /* 0x0000000000007941 */ /* 0x000fea0003800000 */
.L_x_2630:
[----:B------:R-:W-:Y:S01]  /*158d0*/  IMAD.MOV.U32 R6, RZ, RZ, R14 ;  /* 0x000000ffff067224 */ /* 0x000fe200078e000e */
[----:B------:R-:W-:Y:S06]  /*158e0*/  BRA `(.L_x_2506) ;  /* 0xffffffb800ac7947 */ /* 0x000fec000383ffff */
.L_x_2513:
[----:B-1----:R1:W2:Y:S02]  /*158f0*/  SYNCS.PHASECHK.TRANS64.TRYWAIT P0, [R4+URZ+0x2a820], R0 ;  /* 0x02a82000040075a7 */ /* 0x0022a4000800017f */
[----:B--2---:R-:W-:Y:S05]  /*15900*/  @!P0 NANOSLEEP.SYNCS 0x989680 ;  /* 0x009896800000895d */ /* 0x004fea0003900000 */
[----:B------:R-:W2:Y:S02]  /*15910*/  @!P0 SYNCS.PHASECHK.TRANS64 P0, [R4+URZ+0x2a820], R0 ;  /* 0x02a82000040085a7 */ /* 0x000ea4000800007f */
[----:B--2---:R-:W-:Y:S05]  /*15920*/  @!P0 BRA `(.L_x_2513) ;  /* 0xfffffffc00f08947 */ /* 0x004fea000383ffff */
[----:B------:R-:W-:Y:S05]  /*15930*/  BRA `(.L_x_2632) ;  /* 0xffffffc400047947 */ /* 0x000fea000383ffff */
.L_x_2514:
        /* <DEDUP_REMOVED lines=8> */
[----:B01----:R-:W-:Y:S05]  /*159c0*/  WARPSYNC.COLLECTIVE R15, `(.L_x_2634) ;  /* 0x000000000f087348 */ /* 0x003fea0003c00000 */
[----:B------:R2:W3:Y:S02]  /*159d0*/  SHFL.IDX P6, R14, R13, R12, R11 ;  /* 0x0000000c0d0e7389 */ /* 0x0004e400000c000b */
[----:B0123--:R-:W-:Y:S01]  /*159e0*/  ENDCOLLECTIVE ;  /* 0x000000000000791b */ /* 0x00ffe20003800000 */
.L_x_2634:
[----:B------:R-:W-:Y:S05]  /*159f0*/  BSYNC B0 ;  /* 0x0000000000007941 */ /* 0x000fea0003800000 */
.L_x_2633:
[----:B------:R-:W-:Y:S05]  /*15a00*/  BRA `(.L_x_2635) ;  /* 0xffffffc000ec7947 */ /* 0x000fea000383ffff */
.L_x_2517:
[----:B------:R-:W-:Y:S01]  /*15a10*/  BSSY B1, `(.L_x_2636) ;  /* 0x0000006000017945 */ /* 0x000fe20003800000 */
[----:B------:R-:W-:-:S07]  /*15a20*/  IMAD.MOV.U32 R15, RZ, RZ, -0x1 ;  /* 0xffffffffff0f7424 */ /* 0x000fce00078e00ff */
[----:B01----:R-:W-:Y:S05]  /*15a30*/  WARPSYNC.COLLECTIVE R15, `(.L_x_2637) ;  /* 0x000000000f0c7348 */ /* 0x003fea0003c00000 */
[----:B------:R-:W-:Y:S02]  /*15a40*/  ELECT P6, UR62, PT ;  /* 0x00000000003e782f */ /* 0x000fe400038c0000 */
[----:B------:R-:W-:Y:S01]  /*15a50*/  MOV R14, UR62 ;  /* 0x0000003e000e7c02 */ /* 0x000fe20008000f00 */
[----:B01----:R-:W-:Y:S10]  /*15a60*/  ENDCOLLECTIVE ;  /* 0x000000000000791b */ /* 0x003ff40003800000 */
.L_x_2637:
[----:B------:R-:W-:Y:S05]  /*15a70*/  BSYNC B1 ;  /* 0x0000000000017941 */ /* 0x000fea0003800000 */
.L_x_2636:
[----:B------:R-:W-:Y:S05]  /*15a80*/  BRA `(.L_x_2638) ;  /* 0xffffffc000e47947 */ /* 0x000fea000383ffff */
.L_x_2519:
[----:B-1----:R1:W2:Y:S02]  /*15a90*/  SYNCS.PHASECHK.TRANS64.TRYWAIT P1, [R5+URZ+0x2a840], R0 ;  /* 0x02a84000050075a7 */ /* 0x0022a4000802017f */
[----:B--2---:R-:W-:Y:S05]  /*15aa0*/  @!P1 NANOSLEEP.SYNCS 0x989680 ;  /* 0x009896800000995d */ /* 0x004fea0003900000 */
[----:B------:R-:W2:Y:S02]  /*15ab0*/  @!P1 SYNCS.PHASECHK.TRANS64 P1, [R5+URZ+0x2a840], R0 ;  /* 0x02a84000050095a7 */ /* 0x000ea4000802007f */
[----:B--2---:R-:W-:Y:S05]  /*15ac0*/  @!P1 BRA `(.L_x_2519) ;  /* 0xfffffffc00f09947 */ /* 0x004fea000383ffff */
[----:B------:R-:W-:Y:S05]  /*15ad0*/  BRA `(.L_x_2639) ;  /* 0xffffffc4000c7947 */ /* 0x000fea000383ffff */
.L_x_2521:
[----:B--2---:R2:W3:Y:S02]  /*15ae0*/  SYNCS.PHASECHK.TRANS64.TRYWAIT P1, [R27+URZ+0x2a840], R2 ;  /* 0x02a840021b0075a7 */ /* 0x0044e4000802017f */
[----:B---3--:R-:W-:Y:S05]  /*15af0*/  @!P1 NANOSLEEP.SYNCS 0x989680 ;  /* 0x009896800000995d */ /* 0x008fea0003900000 */
[----:B------:R-:W3:Y:S02]  /*15b00*/  @!P1 SYNCS.PHASECHK.TRANS64 P1, [R27+URZ+0x2a840], R2 ;  /* 0x02a840021b0095a7 */ /* 0x000ee4000802007f */
[----:B---3--:R-:W-:Y:S05]  /*15b10*/  @!P1 BRA `(.L_x_2521) ;  /* 0xfffffffc00f09947 */ /* 0x008fea000383ffff */
[----:B------:R-:W-:Y:S05]  /*15b20*/  BRA `(.L_x_2640) ;  /* 0xffffffc400187947 */ /* 0x000fea000383ffff */
.L_x_2523:
[----:B---3--:R3:W4:Y:S02]  /*15b30*/  SYNCS.PHASECHK.TRANS64.TRYWAIT P1, [R5+URZ+0x2a860], R0 ;  /* 0x02a86000050075a7 */ /* 0x008724000802017f */
[----:B----4-:R-:W-:Y:S05]  /*15b40*/  @!P1 NANOSLEEP.SYNCS 0x989680 ;  /* 0x009896800000995d */ /* 0x010fea0003900000 */
[----:B------:R-:W4:Y:S02]  /*15b50*/  @!P1 SYNCS.PHASECHK.TRANS64 P1, [R5+URZ+0x2a860], R0 ;  /* 0x02a86000050095a7 */ /* 0x000f24000802007f */
[----:B----4-:R-:W-:Y:S05]  /*15b60*/  @!P1 BRA `(.L_x_2523) ;  /* 0xfffffffc00f09947 */ /* 0x010fea000383ffff */
[----:B------:R-:W-:Y:S05]  /*15b70*/  BRA `(.L_x_2641) ;  /* 0xffffffc400147947 */ /* 0x000fea000383ffff */
.L_x_2642:
        /* <DEDUP_REMOVED lines=16> */
.L_x_15638:


//--------------------- .text._ZN7cutlass13device_kernelIN5flash11enable_sm90INS1_16FlashAttnFwdSm90INS1_25CollectiveMainloopFwdSm90ILi2EN4cute5tupleIJNS5_1CILi1EEES8_S8_EEENS6_IJNS7_ILi128EEENS7_ILi96EEENS7_ILi192EEEEEELi128ENS_10bfloat16_tEfNS_4arch4Sm90ELb1ELb0ELb0ELb1ELb1ELb1ELb0ELb1ELb1ELb1ELb1ELb0EEENS1_21CollectiveEpilogueFwdINS6_IJSA_SA_SB_EEES9_SE_SG_Li256ELb1ELb1ELb1ELb0EEENS1_36VarlenDynamicPersistentTileSchedulerILi128ELi96ELi256ELi128ELb1ELb1ELb1ELb1ELb1ELb1EEEEEEEEEvNT_6ParamsE --------------------------
	.section	.text._ZN7cutlass13device_kernelIN5flash11enable_sm90INS1_16FlashAttnFwdSm90INS1_25CollectiveMainloopFwdSm90ILi2EN4cute5tupleIJNS5_1CILi1EEES8_S8_EEENS6_IJNS7_ILi128EEENS7_ILi96EEENS7_ILi192EEEEEELi128ENS_10bfloat16_tEfNS_4arch4Sm90ELb1ELb0ELb0ELb1ELb1ELb1ELb0ELb1ELb1ELb1ELb1ELb0EEENS1_21CollectiveEpilogueFwdINS6_IJSA_SA_SB_EEES9_SE_SG_Li256ELb1ELb1ELb1ELb0EEENS1_36VarlenDynamicPersistentTileSchedulerILi128ELi96ELi256ELi128ELb1ELb1ELb1ELb1ELb1ELb1EEEEEEEEEvNT_6ParamsE,"ax",@progbits
	.align	128
.text._ZN7cutlass13device_kernelIN5flash11enable_sm90INS1_16FlashAttnFwdSm90INS1_25CollectiveMainloopFwdSm90ILi2EN4cute5tupleIJNS5_1CILi1EEES8_S8_EEENS6_IJNS7_ILi128EEENS7_ILi96EEENS7_ILi192EEEEEELi128ENS_10bfloat16_tEfNS_4arch4Sm90ELb1ELb0ELb0ELb1ELb1ELb1ELb0ELb1ELb1ELb1ELb1ELb0EEENS1_21CollectiveEpilogueFwdINS6_IJSA_SA_SB_EEES9_SE_SG_Li256ELb1ELb1ELb1ELb0EEENS1_36VarlenDynamicPersistentTileSchedulerILi128ELi96ELi256ELi128ELb1ELb1ELb1ELb1ELb1ELb1EEEEEEEEEvNT_6ParamsE:
        .type           _ZN7cutlass13device_kernelIN5flash11enable_sm90INS1_16FlashAttnFwdSm90INS1_25CollectiveMainloopFwdSm90ILi2EN4cute5tupleIJNS5_1CILi1EEES8_S8_EEENS6_IJNS7_ILi128EEENS7_ILi96EEENS7_ILi192EEEEEELi128ENS_10bfloat16_tEfNS_4arch4Sm90ELb1ELb0ELb0ELb1ELb1ELb1ELb0ELb1ELb1ELb1ELb1ELb0EEENS1_21CollectiveEpilogueFwdINS6_IJSA_SA_SB_EEES9_SE_SG_Li256ELb1ELb1ELb1ELb0EEENS1_36VarlenDynamicPersistentTileSchedulerILi128ELi96ELi256ELi128ELb1ELb1ELb1ELb1ELb1ELb1EEEEEEEEEvNT_6ParamsE,@function
        .size           _ZN7cutlass13device_kernelIN5flash11enable_sm90INS1_16FlashAttnFwdSm90INS1_25CollectiveMainloopFwdSm90ILi2EN4cute5tupleIJNS5_1CILi1EEES8_S8_EEENS6_IJNS7_ILi128EEENS7_ILi96EEENS7_ILi192EEEEEELi128ENS_10bfloat16_tEfNS_4arch4Sm90ELb1ELb0ELb0ELb1ELb1ELb1ELb0ELb1ELb1ELb1ELb1ELb0EEENS1_21CollectiveEpilogueFwdINS6_IJSA_SA_SB_EEES9_SE_SG_Li256ELb1ELb1ELb1ELb0EEENS1_36VarlenDynamicPersistentTileSchedulerILi128ELi96ELi256ELi128ELb1ELb1ELb1ELb1ELb1ELb1EEEEEEEEEvNT_6ParamsE,(.L_x_15639 - _ZN7cutlass13device_kernelIN5flash11enable_sm90INS1_16FlashAttnFwdSm90INS1_25CollectiveMainloopFwdSm90ILi2EN4cute5tupleIJNS5_1CILi1EEES8_S8_EEENS6_IJNS7_ILi128EEENS7_ILi96EEENS7_ILi192EEEEEELi128ENS_10bfloat16_tEfNS_4arch4Sm90ELb1ELb0ELb0ELb1ELb1ELb1ELb0ELb1ELb1ELb1ELb1ELb0EEENS1_21CollectiveEpilogueFwdINS6_IJSA_SA_SB_EEES9_SE_SG_Li256ELb1ELb1ELb1ELb0EEENS1_36VarlenDynamicPersistentTileSchedulerILi128ELi96ELi256ELi128ELb1ELb1ELb1ELb1ELb1ELb1EEEEEEEEEvNT_6ParamsE)
        .other          _ZN7cutlass13device_kernelIN5flash11enable_sm90INS1_16FlashAttnFwdSm90INS1_25CollectiveMainloopFwdSm90ILi2EN4cute5tupleIJNS5_1CILi1EEES8_S8_EEENS6_IJNS7_ILi128EEENS7_ILi96EEENS7_ILi192EEEEEELi128ENS_10bfloat16_tEfNS_4arch4Sm90ELb1ELb0ELb0ELb1ELb1ELb1ELb0ELb1ELb1ELb1ELb1ELb0EEENS1_21CollectiveEpilogueFwdINS6_IJSA_SA_SB_EEES9_SE_SG_Li256ELb1ELb1ELb1ELb0EEENS1_36VarlenDynamicPersistentTileSchedulerILi128ELi96ELi256ELi128ELb1ELb1ELb1ELb1ELb1ELb1EEEEEEEEEvNT_6ParamsE,@"STO_CUDA_ENTRY STV_DEFAULT"
_ZN7cutlass13device_kernelIN5flash11enable_sm90INS1_16FlashAttnFwdSm90INS1_25CollectiveMainloopFwdSm90ILi2EN4cute5tupleIJNS5_1CILi1EEES8_S8_EEENS6_IJNS7_ILi128EEENS7_ILi96EEENS7_ILi192EEEEEELi128ENS_10bfloat16_tEfNS_4arch4Sm90ELb1ELb0ELb0ELb1ELb1ELb1ELb0ELb1ELb1ELb1ELb1ELb0EEENS1_21CollectiveEpilogueFwdINS6_IJSA_SA_SB_EEES9_SE_SG_Li256ELb1ELb1ELb1ELb0EEENS1_36VarlenDynamicPersistentTileSchedulerILi128ELi96ELi256ELi128ELb1ELb1ELb1ELb1ELb1ELb1EEEEEEEEEvNT_6ParamsE:
        /* <DEDUP_REMOVED lines=18> */
.L_x_2644:
[----:B------:R-:W-:Y:S05]  /*0120*/  BSYNC B0 ;  /* 0x0000000000007941 */ /* 0x000fea0003800000 */
.L_x_2643:
        /* <DEDUP_REMOVED lines=41> */
.L_x_2645:
        /* <DEDUP_REMOVED lines=22> */
.L_x_2646:
        /* <DEDUP_REMOVED lines=18> */
.L_x_2647:
        /* <DEDUP_REMOVED lines=22> */
.L_x_2648:
        /* <DEDUP_REMOVED lines=22> */
.L_x_2649:
[----:B------:R-:W-:Y:S01]  /*0900*/  PLOP3.LUT P0, PT, PT, PT, UP0, 0x80, 0x0 ;  /* 0x000000000000781c */ /* 0x000fe20003f0f008 */
[----:B------:R-:W-:Y:S01]  /*0910*/  UMOV UR60, 0x1 ;  /* 0x00000001003c7882 */ /* 0x000fe20000000000 */
[----:B------:R-:W-:Y:S01]  /*0920*/  NOP ;  /* 0x0000000000007918 */ /* 0x000fe20000000000 */
[----:B------:R-:W-:Y:S01]  /*0930*/  USEL UR60, UR60, 0x2, !UP0 ;  /* 0x000000023c3c7887 */ /* 0x000fe2000c000000 */
[----:B------:R-:W-:Y:S01]  /*0940*/  BSSY B9, `(.L_x_2650) ;  /* 0x00024a9000097945 */ /* 0x000fe20003800000 */
[----:B012-4-:R-:W-:Y:S08]  /*0950*/  BAR.SYNC.DEFER_BLOCKING 0x0 ;  /* 0x0000000000007b1d */ /* 0x017ff00000010000 */
[----:B------:R-:W-:Y:S05]  /*0960*/  @!P0 BRA `(.L_x_2651) ;  /* 0x000001cc00948947 */ /* 0x000fea0003800000 */
.L_x_2652:
        /* <DEDUP_REMOVED lines=17> */
[----:B------:R-:W-:Y:S01]  /*0a80*/  ULOP3.LUT UR4, UR60, 0x1, URZ, 0xfc, !UPT ;  /* 0x000000013c047892 */ /* 0x000fe2000f8efc3f */
[----:B------:R-:W-:Y:S02]  /*0a90*/  IMAD.MOV.U32 R198, RZ, RZ, RZ ;  /* 0x000000ffffc67224 */ /* 0x000fe400078e00ff */
[----:B------:R-:W-:Y:S01]  /*0aa0*/  SHF.R.S32.HI R3, RZ, 0x1f, R0 ;  /* 0x0000001fff037819 */ /* 0x000fe20000011400 */
[----:B------:R-:W-:Y:S02]  /*0ab0*/  IMAD.MOV.U32 R18, RZ, RZ, RZ ;  /* 0x000000ffff127224 */ /* 0x000fe400078e00ff */
[----:B------:R-:W-:Y:S01]  /*0ac0*/  IMAD.MOV.U32 R171, RZ, RZ, RZ ;  /* 0x000000ffffab7224 */ /* 0x000fe200078e00ff */
[CC--:B------:R-:W-:Y:S01]  /*0ad0*/  LEA.HI R4, R3.reuse, R0.reuse, RZ, 0x7 ;  /* 0x0000000003047211 */ /* 0x0c0fe200078f38ff */
[----:B------:R-:W-:Y:S01]  /*0ae0*/  IMAD.MOV.U32 R168, RZ, RZ, RZ ;  /* 0x000000ffffa87224 */ /* 0x000fe200078e00ff */
[----:B------:R-:W-:Y:S01]  /*0af0*/  LEA.HI R5, R3, R0, RZ, 0x4 ;  /* 0x0000000003057211 */ /* 0x000fe200078f20ff */
[----:B------:R-:W-:Y:S01]  /*0b00*/  IMAD.MOV.U32 R162, RZ, RZ, RZ ;  /* 0x000000ffffa27224 */ /* 0x000fe200078e00ff */
[----:B------:R-:W-:Y:S01]  /*0b10*/  LOP3.LUT R225, R4, 0xffffff80, RZ, 0xc0, !PT ;  /* 0xffffff8004e17812 */ /* 0x000fe200078ec0ff */
[----:B------:R-:W-:Y:S01]  /*0b20*/  UIADD3 UR61, UR61, 0xc400, URZ ;  /* 0x0000c4003d3d7890 */ /* 0x000fe2000fffe03f */
[----:B------:R-:W-:-:S02]  /*0b30*/  SHF.R.S32.HI R6, RZ, 0x4, R5 ;  /* 0x00000004ff067819 */ /* 0x000fc40000011405 */
[----:B------:R-:W-:Y:S01]  /*0b40*/  LEA.HI R221, R3, R0, RZ, 0x3 ;  /* 0x0000000003dd7211 */ /* 0x000fe200078f18ff */
[----:B------:R-:W-:Y:S01]  /*0b50*/  IMAD.IADD R225, R0, 0x1, -R225 ;  /* 0x0000000100e17824 */ /* 0x000fe200078e0ae1 */
[----:B------:R-:W-:Y:S02]  /*0b60*/  SHF.R.S32.HI R12, RZ, 0x7, R4 ;  /* 0x00000007ff0c7819 */ /* 0x000fe40000011404 */
[----:B------:R-:W-:Y:S02]  /*0b70*/  LOP3.LUT R193, R221, 0xfffffff8, RZ, 0xc0, !PT ;  /* 0xfffffff8ddc17812 */ /* 0x000fe400078ec0ff */
[----:B------:R-:W-:Y:S01]  /*0b80*/  SHF.R.S32.HI R8, RZ, 0x1f, R225 ;  /* 0x0000001fff087819 */ /* 0x000fe200000114e1 */
[----:B------:R0:W-:Y:S01]  /*0b90*/  STL [R1+0x48], R12 ;  /* 0x0000480c01007387 */ /* 0x0001e20000100800 */
[----:B------:R-:W-:Y:S01]  /*0ba0*/  LEA.HI R4, R4, R12, RZ, 0x1 ;  /* 0x0000000c04047211 */ /* 0x000fe200078f08ff */
[----:B------:R-:W-:Y:S01]  /*0bb0*/  IMAD.IADD R193, R0, 0x1, -R193 ;  /* 0x0000000100c17824 */ /* 0x000fe200078e0ac1 */
[----:B------:R-:W-:-:S02]  /*0bc0*/  LEA.HI R9, R8, R225, RZ, 0x2 ;  /* 0x000000e108097211 */ /* 0x000fc400078f10ff */
[----:B------:R-:W-:Y:S01]  /*0bd0*/  LEA.HI R8, R8, R225, RZ, 0x5 ;  /* 0x000000e108087211 */ /* 0x000fe200078f28ff */
[----:B------:R-:W-:Y:S01]  /*0be0*/  IMAD.SHL.U32 R189, R193, 0x8, RZ ;  /* 0x00000008c1bd7824 */ /* 0x000fe200078e00ff */
[--C-:B------:R-:W-:Y:S02]  /*0bf0*/  SHF.R.S32.HI R10, RZ, 0x2, R9.reuse ;  /* 0x00000002ff0a7819 */ /* 0x100fe40000011409 */
[----:B------:R-:W-:Y:S01]  /*0c00*/  SHF.R.S32.HI R7, RZ, 0x1f, R9 ;  /* 0x0000001fff077819 */ /* 0x000fe20000011409 */
[----:B------:R-:W-:Y:S01]  /*0c10*/  VIADD R192, R189, 0x40 ;  /* 0x00000040bdc07836 */ /* 0x000fe20000000000 */
[----:B------:R-:W-:Y:S02]  /*0c20*/  SHF.R.S32.HI R8, RZ, 0x5, R8 ;  /* 0x00000005ff087819 */ /* 0x000fe40000011408 */
[----:B------:R-:W-:Y:S02]  /*0c30*/  LEA.HI R11, R7, R10, RZ, 0x3 ;  /* 0x0000000a070b7211 */ /* 0x000fe400078f18ff */
[----:B------:R-:W-:-:S02]  /*0c40*/  LEA.HI R7, R5, R6, RZ, 0x1 ;  /* 0x0000000605077211 */ /* 0x000fc400078f08ff */
[----:B------:R-:W-:Y:S02]  /*0c50*/  LOP3.LUT R11, R11, 0xfffffff8, RZ, 0xc0, !PT ;  /* 0xfffffff80b0b7812 */ /* 0x000fe400078ec0ff */
[----:B------:R-:W-:Y:S02]  /*0c60*/  LOP3.LUT R7, R7, 0x1ffffffe, RZ, 0xc0, !PT ;  /* 0x1ffffffe07077812 */ /* 0x000fe400078ec0ff */
[----:B------:R-:W-:Y:S01]  /*0c70*/  LOP3.LUT R5, R5, 0x3fffff0, RZ, 0xc0, !PT ;  /* 0x03fffff005057812 */ /* 0x000fe200078ec0ff */
[----:B------:R-:W-:Y:S01]  /*0c80*/  IMAD.IADD R11, R10, 0x1, -R11 ;  /* 0x000000010a0b7824 */ /* 0x000fe200078e0a0b */
[----:B------:R-:W-:Y:S01]  /*0c90*/  LOP3.LUT R4, R4, 0x3fffffe, RZ, 0xc0, !PT ;  /* 0x03fffffe04047812 */ /* 0x000fe200078ec0ff */
[----:B------:R-:W-:Y:S01]  /*0ca0*/  IMAD.IADD R7, R6, 0x1, -R7 ;  /* 0x0000000106077824 */ /* 0x000fe200078e0a07 */
[CC--:B------:R-:W-:Y:S01]  /*0cb0*/  LEA.HI R6, R3.reuse, R0.reuse, RZ, 0x5 ;  /* 0x0000000003067211 */ /* 0x0c0fe200078f28ff */
[----:B------:R-:W-:Y:S01]  /*0cc0*/  IMAD R11, R8, 0x10, R11 ;  /* 0x00000010080b7824 */ /* 0x000fe200078e020b */
[----:B------:R-:W-:Y:S01]  /*0cd0*/  LEA.HI R8, R3, R0, RZ, 0x2 ;  /* 0x0000000003087211 */ /* 0x000fe200078f10ff */
[----:B------:R-:W-:Y:S01]  /*0ce0*/  IMAD.IADD R5, R0, 0x1, -R5 ;  /* 0x0000000100057824 */ /* 0x000fe200078e0a05 */
[----:B------:R-:W-:Y:S01]  /*0cf0*/  SHF.R.S32.HI R6, RZ, 0x5, R6 ;  /* 0x00000005ff067819 */ /* 0x000fe20000011406 */
[----:B------:R-:W-:Y:S01]  /*0d00*/  IMAD.IADD R4, R12, 0x1, -R4 ;  /* 0x000000010c047824 */ /* 0x000fe200078e0a04 */
[----:B------:R-:W-:-:S02]  /*0d10*/  LOP3.LUT R199, R8, 0xfffffffc, RZ, 0xc0, !PT ;  /* 0xfffffffc08c77812 */ /* 0x000fc400078ec0ff */
[--C-:B------:R-:W-:Y:S01]  /*0d20*/  SHF.R.S32.HI R170, RZ, 0x2, R8.reuse ;  /* 0x00000002ffaa7819 */ /* 0x100fe20000011408 */
[----:B------:R-:W-:Y:S01]  /*0d30*/  IMAD R21, R4, 0x40, R11 ;  /* 0x0000004004157824 */ /* 0x000fe200078e020b */
[----:B------:R-:W-:Y:S01]  /*0d40*/  SHF.R.S32.HI R3, RZ, 0x1f, R8 ;  /* 0x0000001fff037819 */ /* 0x000fe20000011408 */
[----:B------:R-:W-:Y:S01]  /*0d50*/  IMAD.IADD R199, R0, 0x1, -R199 ;  /* 0x0000000100c77824 */ /* 0x000fe200078e0ac7 */
[----:B------:R-:W-:Y:S01]  /*0d60*/  SHF.R.S32.HI R221, RZ, 0x3, R221 ;  /* 0x00000003ffdd7819 */ /* 0x000fe200000114dd */
[----:B------:R-:W-:Y:S01]  /*0d70*/  IMAD R8, R6, 0x10, R5 ;  /* 0x0000001006087824 */ /* 0x000fe200078e0205 */
[----:B------:R-:W-:Y:S01]  /*0d80*/  LEA.HI R3, R3, R170, RZ, 0x3 ;  /* 0x000000aa03037211 */ /* 0x000fe200078f18ff */
[----:B------:R-:W-:Y:S01]  /*0d90*/  IMAD.SHL.U32 R160, R199, 0x4, RZ ;  /* 0x00000004c7a07824 */ /* 0x000fe200078e00ff */
[----:B------:R-:W-:Y:S01]  /*0da0*/  STL [R1+0x4c], R21 ;  /* 0x00004c1501007387 */ /* 0x000fe20000100800 */
[----:B------:R-:W-:Y:S01]  /*0db0*/  VIADD R5, R170, 0x40 ;  /* 0x00000040aa057836 */ /* 0x000fe20000000000 */
[----:B------:R-:W-:Y:S01]  /*0dc0*/  LOP3.LUT R3, R3, 0xfffffff8, RZ, 0xc0, !PT ;  /* 0xfffffff803037812 */ /* 0x000fe200078ec0ff */
[----:B------:R-:W-:-:S02]  /*0dd0*/  VIADD R172, R160, 0x40 ;  /* 0x00000040a0ac7836 */ /* 0x000fc40000000000 */
[----:B------:R-:W-:Y:S01]  /*0de0*/  IMAD.SHL.U32 R177, R5, 0x40, RZ ;  /* 0x0000004005b17824 */ /* 0x000fe200078e00ff */
[----:B------:R-:W-:Y:S01]  /*0df0*/  SHF.R.S32.HI R0, RZ, 0x1f, R5 ;  /* 0x0000001fff007819 */ /* 0x000fe20000011405 */
[----:B------:R-:W-:Y:S02]  /*0e00*/  IMAD.IADD R164, R160, 0x1, R172 ;  /* 0x00000001a0a47824 */ /* 0x000fe400078e02ac */
[----:B------:R-:W-:Y:S01]  /*0e10*/  IMAD.IADD R224, R170, 0x1, -R3 ;  /* 0x00000001aae07824 */ /* 0x000fe200078e0a03 */
[----:B------:R-:W-:Y:S01]  /*0e20*/  LEA.HI R0, R0, R5, RZ, 0x3 ;  /* 0x0000000500007211 */ /* 0x000fe200078f18ff */
[----:B------:R-:W-:Y:S01]  /*0e30*/  IMAD R20, R8, 0x8, R7 ;  /* 0x0000000808147824 */ /* 0x000fe200078e0207 */
[----:B------:R-:W-:Y:S01]  /*0e40*/  SHF.R.S32.HI R3, RZ, 0x1f, R164 ;  /* 0x0000001fff037819 */ /* 0x000fe200000114a4 */
[----:B------:R-:W-:Y:S01]  /*0e50*/  IMAD.SHL.U32 R181, R224, 0x40, RZ ;  /* 0x00000040e0b57824 */ /* 0x000fe200078e00ff */
[----:B------:R-:W-:Y:S01]  /*0e60*/  LOP3.LUT R177, R177, 0x1c0, RZ, 0xc0, !PT ;  /* 0x000001c0b1b17812 */ /* 0x000fe200078ec0ff */
[----:B------:R-:W-:Y:S01]  /*0e70*/  IMAD.SHL.U32 R184, R0, 0x40, RZ ;  /* 0x0000004000b87824 */ /* 0x000fe200078e00ff */
[-C--:B------:R-:W-:Y:S01]  /*0e80*/  LEA.HI R4, R3, R164.reuse, RZ, 0x6 ;  /* 0x000000a403047211 */ /* 0x080fe200078f30ff */
[----:B------:R-:W-:Y:S01]  /*0e90*/  VIADD R173, R160, 0x20 ;  /* 0x00000020a0ad7836 */ /* 0x000fe20000000000 */
[----:B------:R-:W-:Y:S01]  /*0ea0*/  LOP3.LUT R181, R181, 0x1c0, RZ, 0xc0, !PT ;  /* 0x000001c0b5b57812 */ /* 0x000fe200078ec0ff */
[----:B------:R-:W-:Y:S01]  /*0eb0*/  IMAD.SHL.U32 R183, R6, 0x200, RZ ;  /* 0x0000020006b77824 */ /* 0x000fe200078e00ff */
[----:B------:R-:W-:Y:S01]  /*0ec0*/  LEA.HI R8, R3, R164, RZ, 0x3 ;  /* 0x000000a403087211 */ /* 0x000fe200078f18ff */
[----:B------:R-:W-:Y:S01]  /*0ed0*/  IMAD.SHL.U32 R4, R4, 0x80, RZ ;  /* 0x0000008004047824 */ /* 0x000fe200078e00ff */
[----:B------:R-:W-:Y:S01]  /*0ee0*/  SHF.R.U32.HI R24, RZ, 0x3, R177 ;  /* 0x00000003ff187819 */ /* 0x000fe200000116b1 */
[C---:B------:R-:W-:Y:S01]  /*0ef0*/  IMAD.IADD R163, R160.reuse, 0x1, R173 ;  /* 0x00000001a0a37824 */ /* 0x040fe200078e02ad */
[----:B------:R-:W-:Y:S01]  /*0f00*/  SHF.R.U32.HI R182, RZ, 0x3, R181 ;  /* 0x00000003ffb67819 */ /* 0x000fe200000116b5 */
[----:B------:R-:W-:Y:S01]  /*0f10*/  IMAD.SHL.U32 R16, R199, 0x8, RZ ;  /* 0x00000008c7107824 */ /* 0x000fe200078e00ff */
[--C-:B------:R-:W-:Y:S01]  /*0f20*/  LOP3.LUT R5, R181, 0x38, R8.reuse, 0xf8, !PT ;  /* 0x00000038b5057812 */ /* 0x100fe200078ef808 */
[----:B------:R-:W-:Y:S01]  /*0f30*/  VIADD R176, R160, 0x50 ;  /* 0x00000050a0b07836 */ /* 0x000fe20000000000 */
[----:B------:R-:W-:Y:S01]  /*0f40*/  LOP3.LUT R10, R177, 0x38, R8, 0xf8, !PT ;  /* 0x00000038b10a7812 */ /* 0x000fe200078ef808 */
[----:B------:R-:W-:Y:S01]  /*0f50*/  VIADD R19, R16, 0x60 ;  /* 0x0000006010137836 */ /* 0x000fe20000000000 */
[----:B------:R-:W-:Y:S01]  /*0f60*/  LOP3.LUT R184, R184, 0xfffffe00, RZ, 0xc0, !PT ;  /* 0xfffffe00b8b87812 */ /* 0x000fe200078ec0ff */
[----:B------:R-:W-:Y:S01]  /*0f70*/  VIADD R22, R16, 0x80 ;  /* 0x0000008010167836 */ /* 0x000fe20000000000 */
[----:B------:R-:W-:Y:S01]  /*0f80*/  LOP3.LUT R4, R4, 0xffffe000, RZ, 0xc0, !PT ;  /* 0xffffe00004047812 */ /* 0x000fe200078ec0ff */
[----:B------:R-:W-:Y:S01]  /*0f90*/  VIADD R23, R16, 0xa0 ;  /* 0x000000a010177836 */ /* 0x000fe20000000000 */
[----:B------:R-:W-:Y:S01]  /*0fa0*/  LOP3.LUT R5, R5, R182, RZ, 0x3c, !PT ;  /* 0x000000b605057212 */ /* 0x000fe200078e3cff */
[----:B------:R-:W-:Y:S01]  /*0fb0*/  VIADD R175, R160, 0x10 ;  /* 0x00000010a0af7836 */ /* 0x000fe20000000000 */
[----:B------:R-:W-:Y:S01]  /*0fc0*/  LOP3.LUT R17, R10, R24, RZ, 0x3c, !PT ;  /* 0x000000180a117212 */ /* 0x000fe200078e3cff */
[----:B------:R-:W-:Y:S01]  /*0fd0*/  VIADD R174, R160, 0x30 ;  /* 0x00000030a0ae7836 */ /* 0x000fe20000000000 */
[-C--:B------:R-:W-:Y:S01]  /*0fe0*/  IADD3 R10, R5, R4.reuse, R183 ;  /* 0x00000004050a7210 */ /* 0x080fe20007ffe0b7 */
[----:B------:R-:W-:Y:S01]  /*0ff0*/  IMAD.MOV.U32 R5, RZ, RZ, R13 ;  /* 0x000000ffff057224 */ /* 0x000fe200078e000d */
[----:B0-----:R-:W-:-:S02]  /*1000*/  IADD3 R12, R17, R4, R184 ;  /* 0x00000004110c7210 */ /* 0x001fc40007ffe0b8 */
[----:B------:R-:W-:Y:S02]  /*1010*/  SHF.R.S32.HI R0, RZ, 0x1f, R163 ;  /* 0x0000001fff007819 */ /* 0x000fe400000114a3 */
[----:B------:R-:W-:Y:S02]  /*1020*/  SHF.R.S32.HI R4, RZ, 0x1f, R189 ;  /* 0x0000001fff047819 */ /* 0x000fe400000114bd */
[----:B------:R-:W-:Y:S02]  /*1030*/  LOP3.LUT R4, R9, 0x7ffffffc, RZ, 0xc0, !PT ;  /* 0x7ffffffc09047812 */ /* 0x000fe400078ec0ff */
[CC--:B------:R-:W-:Y:S02]  /*1040*/  LEA.HI R166, R0.reuse, R163.reuse, RZ, 0x3 ;  /* 0x000000a300a67211 */ /* 0x0c0fe400078f18ff */
[----:B------:R-:W-:Y:S01]  /*1050*/  LEA.HI R0, R0, R163, RZ, 0x6 ;  /* 0x000000a300007211 */ /* 0x000fe200078f30ff */
[----:B------:R-:W-:Y:S01]  /*1060*/  IMAD.IADD R4, R225, 0x1, -R4 ;  /* 0x00000001e1047824 */ /* 0x000fe200078e0a04 */
[----:B------:R-:W-:-:S02]  /*1070*/  LOP3.LUT R9, R177, 0x38, R16, 0xf8, !PT ;  /* 0x00000038b1097812 */ /* 0x000fc400078ef810 */
[----:B------:R-:W-:Y:S01]  /*1080*/  LOP3.LUT R3, R181, 0x38, R166, 0xf8, !PT ;  /* 0x00000038b5037812 */ /* 0x000fe200078ef8a6 */
[----:B------:R-:W-:Y:S01]  /*1090*/  IMAD.SHL.U32 R0, R0, 0x80, RZ ;  /* 0x0000008000007824 */ /* 0x000fe200078e00ff */
[----:B------:R-:W-:Y:S01]  /*10a0*/  LOP3.LUT R9, R184, R9, R24, 0xf6, !PT ;  /* 0x00000009b8097212 */ /* 0x000fe200078ef618 */
[----:B------:R-:W-:Y:S01]  /*10b0*/  IMAD.SHL.U32 R190, R4, 0x2, RZ ;  /* 0x0000000204be7824 */ /* 0x000fe200078e00ff */
[----:B------:R-:W-:Y:S01]  /*10c0*/  SHF.R.S32.HI R13, RZ, 0x1f, R192 ;  /* 0x0000001fff0d7819 */ /* 0x000fe200000114c0 */
[----:B------:R-:W-:Y:S01]  /*10d0*/  IMAD.SHL.U32 R13, R20, 0x8, RZ ;  /* 0x00000008140d7824 */ /* 0x000fe200078e00ff */
[----:B------:R-:W-:Y:S01]  /*10e0*/  LOP3.LUT R6, R177, 0x38, R166, 0xf8, !PT ;  /* 0x00000038b1067812 */ /* 0x000fe200078ef8a6 */
[C---:B------:R-:W-:Y:S01]  /*10f0*/  VIADD R217, R190.reuse, 0x10 ;  /* 0x00000010bed97836 */ /* 0x040fe20000000000 */
[----:B------:R-:W-:Y:S01]  /*1100*/  LEA R4, R9, UR61, 0x1 ;  /* 0x0000003d09047c11 */ /* 0x000fe2000f8e08ff */
[----:B------:R-:W-:Y:S01]  /*1110*/  VIADD R212, R190, 0x28 ;  /* 0x00000028bed47836 */ /* 0x000fe20000000000 */
[----:B------:R-:W-:Y:S01]  /*1120*/  LOP3.LUT R0, R0, 0xffffe000, RZ, 0xc0, !PT ;  /* 0xffffe00000007812 */ /* 0x000fe200078ec0ff */
[----:B------:R-:W-:Y:S01]  /*1130*/  VIADD R209, R190, 0x40 ;  /* 0x00000040bed17836 */ /* 0x000fe20000000000 */
[----:B------:R-:W-:Y:S01]  /*1140*/  LOP3.LUT R3, R3, R182, RZ, 0x3c, !PT ;  /* 0x000000b603037212 */ /* 0x000fe200078e3cff */
[----:B------:R-:W-:Y:S01]  /*1150*/  STL [R1+0x50], R13 ;  /* 0x0000500d01007387 */ /* 0x000fe20000100800 */
[----:B------:R-:W-:Y:S01]  /*1160*/  LOP3.LUT R7, R6, R24, RZ, 0x3c, !PT ;  /* 0x0000001806077212 */ /* 0x000fe200078e3cff */
[C---:B------:R-:W-:Y:S01]  /*1170*/  VIADD R206, R190.reuse, 0x58 ;  /* 0x00000058bece7836 */ /* 0x040fe20000000000 */
[-C--:B------:R-:W-:Y:S01]  /*1180*/  IADD3 R3, R3, R0.reuse, R183 ;  /* 0x0000000003037210 */ /* 0x080fe20007ffe0b7 */
[----:B------:R0:W-:Y:S01]  /*1190*/  STL [R1+0x3c], R4 ;  /* 0x00003c0401007387 */ /* 0x0001e20000100800 */
[----:B------:R-:W-:Y:S01]  /*11a0*/  IADD3 R11, R7, R0, R184 ;  /* 0x00000000070b7210 */ /* 0x000fe20007ffe0b8 */
[----:B------:R-:W-:Y:S01]  /*11b0*/  IMAD.U32 R0, RZ, RZ, UR4 ;  /* 0x00000004ff007e24 */ /* 0x000fe2000f8e00ff */
[----:B------:R-:W-:Y:S01]  /*11c0*/  LEA.HI R0, R199, R199, RZ, 0x1 ;  /* 0x000000c7c7007211 */ /* 0x000fe200078f08ff */
[C---:B------:R-:W-:Y:S01]  /*11d0*/  VIADD R216, R190.reuse, 0x18 ;  /* 0x00000018bed87836 */ /* 0x040fe20000000000 */
[----:B------:R-:W-:Y:S01]  /*11e0*/  SHF.R.S32.HI R167, RZ, 0x3, R8 ;  /* 0x00000003ffa77819 */ /* 0x000fe20000011408 */
[----:B------:R-:W-:Y:S01]  /*11f0*/  VIADD R213, R190, 0x20 ;  /* 0x00000020bed57836 */ /* 0x000fe20000000000 */
[----:B------:R-:W-:Y:S01]  /*1200*/  LOP3.LUT R0, R0, 0x1ffffffe, RZ, 0xc0, !PT ;  /* 0x1ffffffe00007812 */ /* 0x000fe200078ec0ff */
[C---:B------:R-:W-:Y:S01]  /*1210*/  VIADD R211, R190.reuse, 0x30 ;  /* 0x00000030bed37836 */ /* 0x040fe20000000000 */
[----:B------:R-:W-:Y:S01]  /*1220*/  SHF.R.S32.HI R9, RZ, 0x1f, R216 ;  /* 0x0000001fff097819 */ /* 0x000fe200000114d8 */
[C---:B------:R-:W-:Y:S01]  /*1230*/  VIADD R210, R190.reuse, 0x38 ;  /* 0x00000038bed27836 */ /* 0x040fe20000000000 */
[----:B0-----:R-:W-:Y:S01]  /*1240*/  SHF.R.S32.HI R4, RZ, 0x1f, R217 ;  /* 0x0000001fff047819 */ /* 0x001fe200000114d9 */
[C---:B------:R-:W-:Y:S01]  /*1250*/  VIADD R208, R190.reuse, 0x48 ;  /* 0x00000048bed07836 */ /* 0x040fe20000000000 */
[----:B------:R-:W-:Y:S01]  /*1260*/  SHF.R.S32.HI R4, RZ, 0x1f, R212 ;  /* 0x0000001fff047819 */ /* 0x000fe200000114d4 */
[C---:B------:R-:W-:Y:S01]  /*1270*/  VIADD R207, R190.reuse, 0x50 ;  /* 0x00000050becf7836 */ /* 0x040fe20000000000 */
[----:B------:R-:W-:Y:S01]  /*1280*/  SHF.R.S32.HI R4, RZ, 0x1f, R209 ;  /* 0x0000001fff047819 */ /* 0x000fe200000114d1 */
[C---:B------:R-:W-:Y:S01]  /*1290*/  VIADD R205, R190.reuse, 0x60 ;  /* 0x00000060becd7836 */ /* 0x040fe20000000000 */
[----:B------:R-:W-:Y:S01]  /*12a0*/  SHF.R.S32.HI R4, RZ, 0x1f, R206 ;  /* 0x0000001fff047819 */ /* 0x000fe200000114ce */
[C---:B------:R-:W-:Y:S01]  /*12b0*/  VIADD R204, R190.reuse, 0x68 ;  /* 0x00000068becc7836 */ /* 0x040fe20000000000 */
[----:B------:R-:W-:Y:S01]  /*12c0*/  LEA R4, R3, UR61, 0x1 ;  /* 0x0000003d03047c11 */ /* 0x000fe2000f8e08ff */
[C---:B------:R-:W-:Y:S01]  /*12d0*/  VIADD R203, R190.reuse, 0x70 ;  /* 0x00000070becb7836 */ /* 0x040fe20000000000 */
[----:B------:R-:W-:Y:S01]  /*12e0*/  LEA R3, R11, UR61, 0x1 ;  /* 0x0000003d0b037c11 */ /* 0x000fe2000f8e08ff */
[C---:B------:R-:W-:Y:S01]  /*12f0*/  VIADD R202, R190.reuse, 0x78 ;  /* 0x00000078beca7836 */ /* 0x040fe20000000000 */
[----:B------:R-:W-:Y:S01]  /*1300*/  SHF.R.S32.HI R8, RZ, 0x1f, R213 ;  /* 0x0000001fff087819 */ /* 0x000fe200000114d5 */
[----:B------:R-:W-:Y:S01]  /*1310*/  IMAD.IADD R0, R199, 0x1, -R0 ;  /* 0x00000001c7007824 */ /* 0x000fe200078e0a00 */
[----:B------:R-:W-:Y:S01]  /*1320*/  SHF.R.S32.HI R9, RZ, 0x1f, R211 ;  /* 0x0000001fff097819 */ /* 0x000fe200000114d3 */
[----:B------:R0:W-:Y:S01]  /*1330*/  STL [R1+0x34], R3 ;  /* 0x0000340301007387 */ /* 0x0001e20000100800 */
[----:B------:R-:W-:Y:S01]  /*1340*/  SHF.R.S32.HI R8, RZ, 0x1f, R210 ;  /* 0x0000001fff087819 */ /* 0x000fe200000114d2 */
[----:B------:R-:W-:Y:S01]  /*1350*/  IMAD.MOV.U32 R6, RZ, RZ, R14 ;  /* 0x000000ffff067224 */ /* 0x000fe200078e000e */
[----:B------:R-:W-:Y:S01]  /*1360*/  SHF.R.S32.HI R17, RZ, 0x1f, R16 ;  /* 0x0000001fff117819 */ /* 0x000fe20000011410 */
[----:B------:R1:W-:Y:S01]  /*1370*/  STL [R1+0x40], R4 ;  /* 0x0000400401007387 */ /* 0x0003e20000100800 */
[----:B------:R-:W-:Y:S01]  /*1380*/  IMAD.MOV.U32 R7, RZ, RZ, R15 ;  /* 0x000000ffff077224 */ /* 0x000fe200078e000f */
[----:B------:R-:W-:Y:S01]  /*1390*/  SHF.R.S32.HI R169, RZ, 0x1f, R19 ;  /* 0x0000001fffa97819 */ /* 0x000fe20000011413 */
[----:B------:R-:W-:Y:S01]  /*13a0*/  VIADD R201, R190, 0x8 ;  /* 0x00000008bec97836 */ /* 0x000fe20000000000 */
[----:B------:R-:W-:Y:S01]  /*13b0*/  SHF.R.S32.HI R180, RZ, 0x1f, R22 ;  /* 0x0000001fffb47819 */ /* 0x000fe20000011416 */
[----:B------:R-:W-:Y:S01]  /*13c0*/  IMAD R191, R0, 0x8, R21 ;  /* 0x0000000800bf7824 */ /* 0x000fe200078e0215 */
[----:B0-----:R-:W-:-:S02]  /*13d0*/  LEA R3, R12, UR61, 0x1 ;  /* 0x0000003d0c037c11 */ /* 0x001fc4000f8e08ff */
[----:B------:R-:W-:Y:S02]  /*13e0*/  SHF.R.S32.HI R179, RZ, 0x1f, R23 ;  /* 0x0000001fffb37819 */ /* 0x000fe40000011417 */
[----:B-1----:R-:W-:Y:S02]  /*13f0*/  LEA R4, R10, UR61, 0x1 ;  /* 0x0000003d0a047c11 */ /* 0x002fe4000f8e08ff */
[----:B------:R-:W-:Y:S02]  /*1400*/  SHF.R.S32.HI R223, RZ, 0x1f, R176 ;  /* 0x0000001fffdf7819 */ /* 0x000fe400000114b0 */
[----:B------:R-:W-:Y:S01]  /*1410*/  SHF.R.S32.HI R166, RZ, 0x3, R166 ;  /* 0x00000003ffa67819 */ /* 0x000fe200000114a6 */
[----:B------:R0:W-:Y:S01]  /*1420*/  STL [R1+0x38], R4 ;  /* 0x0000380401007387 */ /* 0x0001e20000100800 */
[----:B------:R-:W-:Y:S02]  /*1430*/  SHF.R.S32.HI R9, RZ, 0x1f, R208 ;  /* 0x0000001fff097819 */ /* 0x000fe400000114d0 */
[----:B------:R-:W-:Y:S01]  /*1440*/  SHF.R.S32.HI R8, RZ, 0x1f, R207 ;  /* 0x0000001fff087819 */ /* 0x000fe200000114cf */
[----:B------:R0:W-:Y:S01]  /*1450*/  STL [R1+0x30], R3 ;  /* 0x0000300301007387 */ /* 0x0001e20000100800 */
[----:B------:R-:W-:-:S02]  /*1460*/  SHF.R.S32.HI R229, RZ, 0x1f, R205 ;  /* 0x0000001fffe57819 */ /* 0x000fc400000114cd */
[----:B------:R-:W-:Y:S02]  /*1470*/  SHF.R.S32.HI R228, RZ, 0x1f, R204 ;  /* 0x0000001fffe47819 */ /* 0x000fe400000114cc */
[----:B------:R-:W-:Y:S02]  /*1480*/  SHF.R.S32.HI R227, RZ, 0x1f, R203 ;  /* 0x0000001fffe37819 */ /* 0x000fe400000114cb */
[----:B------:R-:W-:-:S07]  /*1490*/  SHF.R.S32.HI R226, RZ, 0x1f, R202 ;  /* 0x0000001fffe27819 */ /* 0x000fce00000114ca */
.L_x_2896:
[----:B01-34-:R-:W1:Y:S01]  /*14a0*/  LDC.64 R8, c[0x0][0xc88] ;  /* 0x00032200ff087b82 */ /* 0x01be620000000a00 */
[----:B------:R-:W-:Y:S01]  /*14b0*/  ULDC.64 UR10, c[0x0][0x208] ;  /* 0x00008200000a7ab9 */ /* 0x000fe20000000a00 */
[----:B------:R-:W-:Y:S01]  /*14c0*/  ULDC.64 UR4, c[0x0][0xa28] ;  /* 0x00028a0000047ab9 */ /* 0x000fe20000000a00 */
[----:B------:R-:W-:Y:S01]  /*14d0*/  ULDC.64 UR8, c[0x0][0xa18] ;  /* 0x0002860000087ab9 */ /* 0x000fe20000000a00 */
[----:B------:R-:W-:Y:S01]  /*14e0*/  ULDC.64 UR6, c[0x0][0xa08] ;  /* 0x0002820000067ab9 */ /* 0x000fe20000000a00 */
[----:B-1----:R-:W-:-:S05]  /*14f0*/  IMAD.WIDE R8, R7, 0x4, R8 ;  /* 0x0000000407087825 */ /* 0x002fca00078e0208 */
[----:B--2---:R-:W2:Y:S01]  /*1500*/  LDG.E R195, desc[UR10][R8.64] ;  /* 0x0000000a08c37981 */ /* 0x004ea2000c1e1900 */
[----:B------:R-:W-:Y:S01]  /*1510*/  ISETP.NE.U32.AND P2, PT, RZ, UR4, PT ;  /* 0x00000004ff007c0c */ /* 0x000fe2000bf45070 */
[----:B0-----:R-:W-:Y:S01]  /*1520*/  IMAD.MOV.U32 R4, RZ, RZ, RZ ;  /* 0x000000ffff047224 */ /* 0x001fe200078e00ff */
[----:B------:R-:W-:Y:S01]  /*1530*/  ISETP.NE.U32.AND P1, PT, RZ, UR8, PT ;  /* 0x00000008ff007c0c */ /* 0x000fe2000bf25070 */
[----:B------:R-:W-:Y:S01]  /*1540*/  IMAD.MOV.U32 R128, RZ, RZ, RZ ;  /* 0x000000ffff807224 */ /* 0x000fe200078e00ff */
[----:B------:R-:W-:Y:S02]  /*1550*/  ISETP.NE.AND.EX P2, PT, RZ, UR5, PT, P2 ;  /* 0x00000005ff007c0c */ /* 0x000fe4000bf45320 */
[----:B------:R-:W-:Y:S02]  /*1560*/  ISETP.NE.AND.EX P1, PT, RZ, UR9, PT, P1 ;  /* 0x00000009ff007c0c */ /* 0x000fe4000bf25310 */
[----:B------:R-:W-:-:S04]  /*1570*/  ISETP.NE.U32.AND P0, PT, RZ, UR6, PT ;  /* 0x00000006ff007c0c */ /* 0x000fc8000bf05070 */
[----:B------:R-:W-:Y:S02]  /*1580*/  ISETP.NE.AND.EX P0, PT, RZ, UR7, PT, P0 ;  /* 0x00000007ff007c0c */ /* 0x000fe4000bf05300 */
[C---:B------:R-:W-:Y:S02]  /*1590*/  LOP3.LUT R3, R6.reuse, 0xff000000, RZ, 0xc0, !PT ;  /* 0xff00000006037812 */ /* 0x040fe400078ec0ff */
[C---:B------:R-:W-:Y:S02]  /*15a0*/  LOP3.LUT R0, R6.reuse, 0xff0000, RZ, 0xc0, !PT ;  /* 0x00ff000006007812 */ /* 0x040fe400078ec0ff */
[----:B------:R-:W-:Y:S02]  /*15b0*/  SHF.R.U32.HI R3, RZ, 0x8, R3 ;  /* 0x00000008ff037819 */ /* 0x000fe40000011603 */
[----:B------:R-:W-:Y:S02]  /*15c0*/  LOP3.LUT R165, R6, 0xffff, RZ, 0xc0, !PT ;  /* 0x0000ffff06a57812 */ /* 0x000fe400078ec0ff */
[----:B------:R-:W-:-:S02]  /*15d0*/  LEA.HI R194, R0, R3, RZ, 0x10 ;  /* 0x0000000300c27211 */ /* 0x000fc400078f80ff */
[----:B--2---:R-:W-:Y:S01]  /*15e0*/  SHF.R.S32.HI R220, RZ, 0x1f, R195 ;  /* 0x0000001fffdc7819 */ /* 0x004fe200000114c3 */
[C---:B------:R-:W-:Y:S01]  /*15f0*/  IMAD.SHL.U32 R196, R195.reuse, 0x4, RZ ;  /* 0x00000004c3c47824 */ /* 0x040fe200078e00ff */
[C---:B------:R-:W-:Y:S01]  /*1600*/  @P2 LEA R8, P3, R195.reuse, UR4, 0x2 ;  /* 0x00000004c3082c11 */ /* 0x040fe2000f8610ff */
[----:B------:R-:W-:Y:S01]  /*1610*/  ULDC UR4, c[0x0][0x288] ;  /* 0x0000a20000047ab9 */ /* 0x000fe20000000800 */
[C-C-:B------:R-:W-:Y:S01]  /*1620*/  SHF.L.U64.HI R197, R195.reuse, 0x2, R220.reuse ;  /* 0x00000002c3c57819 */ /* 0x140fe200000102dc */
[----:B------:R-:W-:Y:S01]  /*1630*/  IMAD.U32 R187, RZ, RZ, UR4 ;  /* 0x00000004ffbb7e24 */ /* 0x000fe2000f8e00ff */
[----:B------:R-:W-:Y:S01]  /*1640*/  @P2 LEA.HI.X R9, R195, UR5, R220, 0x2, P3 ;  /* 0x00000005c3092c11 */ /* 0x000fe200098f14dc */
[----:B------:R-:W-:Y:S01]  /*1650*/  ULDC.64 UR4, c[0x0][0x418] ;  /* 0x0001060000047ab9 */ /* 0x000fe20000000a00 */
[C---:B------:R-:W-:Y:S01]  /*1660*/  IADD3 R12, P4, R196.reuse, UR6, RZ ;  /* 0x00000006c40c7c10 */ /* 0x040fe2000ff9e0ff */
[----:B------:R-:W-:Y:S02]  /*1670*/  UISETP.NE.U32.AND UP0, UPT, UR4, URZ, UPT ;  /* 0x0000003f0400728c */ /* 0x000fe4000bf05070 */
[----:B------:R0:W5:Y:S01]  /*1680*/  @P2 LDG.E R4, desc[UR10][R8.64] ;  /* 0x0000000a08042981 */ /* 0x000162000c1e1900 */
[----:B------:R-:W-:Y:S01]  /*1690*/  @P1 IADD3 R10, P2, R196, UR8, RZ ;  /* 0x00000008c40a1c10 */ /* 0x000fe2000ff5e0ff */
[----:B------:R-:W-:Y:S01]  /*16a0*/  UISETP.NE.AND.EX UP0, UPT, UR5, URZ, UPT, UP0 ;  /* 0x0000003f0500728c */ /* 0x000fe2000bf05300 */
[C---:B------:R-:W-:Y:S01]  /*16b0*/  IADD3.X R13, R197.reuse, UR7, RZ, P4, !PT ;  /* 0x00000007c50d7c10 */ /* 0x040fe2000a7fe4ff */
[----:B------:R-:W-:Y:S01]  /*16c0*/  ULDC UR4, c[0x0][0x424] ;  /* 0x0001090000047ab9 */ /* 0x000fe20000000800 */
[----:B------:R-:W-:Y:S01]  /*16d0*/  @P1 IADD3.X R11, R197, UR9, RZ, P2, !PT ;  /* 0x00000009c50b1c10 */ /* 0x000fe200097fe4ff */
[----:B------:R-:W-:Y:S01]  /*16e0*/  ULDC.64 UR8, c[0x0][0xa20] ;  /* 0x0002880000087ab9 */ /* 0x000fe20000000a00 */
[----:B------:R-:W-:Y:S01]  /*16f0*/  USEL UR4, UR4, 0x1, UP0 ;  /* 0x0000000104047887 */ /* 0x000fe20008000000 */
[----:B------:R-:W-:Y:S01]  /*1700*/  ISETP.NE.U32.AND P2, PT, RZ, UR8, PT ;  /* 0x00000008ff007c0c */ /* 0x000fe2000bf45070 */
[----:B------:R-:W-:Y:S01]  /*1710*/  ULDC UR5, c[0x0][0x2f0] ;  /* 0x0000bc0000057ab9 */ /* 0x000fe20000000800 */
[----:B------:R0:W5:Y:S01]  /*1720*/  @P0 LDG.E R128, desc[UR10][R12.64] ;  /* 0x0000000a0c800981 */ /* 0x000162000c1e1900 */
[----:B------:R-:W-:Y:S01]  /*1730*/  UIMAD UR4, UR4, UR5, URZ ;  /* 0x00000005040472a4 */ /* 0x000fe2000f8e023f */
[----:B------:R-:W-:-:S02]  /*1740*/  ISETP.NE.AND.EX P2, PT, RZ, UR9, PT, P2 ;  /* 0x00000009ff007c0c */ /* 0x000fc4000bf45320 */
[----:B------:R0:W5:Y:S01]  /*1750*/  @P1 LDG.E R187, desc[UR10][R10.64] ;  /* 0x0000000a0abb1981 */ /* 0x000162000c1e1900 */
[----:B------:R-:W-:Y:S01]  /*1760*/  ULDC UR5, c[0x0][0x348] ;  /* 0x0000d20000057ab9 */ /* 0x000fe20000000800 */
[----:B------:R-:W-:Y:S09]  /*1770*/  @P1 BRA `(.L_x_2654) ;  /* 0x0000000000281947 */ /* 0x000ff20003800000 */
[----:B------:R-:W-:Y:S02]  /*1780*/  ULDC.64 UR6, c[0x0][0xa00] ;  /* 0x0002800000067ab9 */ /* 0x000fe40000000a00 */
[----:B------:R-:W-:-:S04]  /*1790*/  ISETP.NE.U32.AND P1, PT, RZ, UR6, PT ;  /* 0x00000006ff007c0c */ /* 0x000fc8000bf25070 */
[----:B------:R-:W-:-:S13]  /*17a0*/  ISETP.NE.AND.EX P1, PT, RZ, UR7, PT, P1 ;  /* 0x00000007ff007c0c */ /* 0x000fda000bf25310 */
[----:B------:R-:W-:Y:S05]  /*17b0*/  @!P1 BRA `(.L_x_2654) ;  /* 0x0000000000189947 */ /* 0x000fea0003800000 */
[----:B------:R-:W1:Y:S01]  /*17c0*/  LDC.64 R6, c[0x0][0xa00] ;  /* 0x00028000ff067b82 */ /* 0x000e620000000a00 */
[----:B------:R-:W-:Y:S01]  /*17d0*/  ULDC.64 UR6, c[0x0][0x208] ;  /* 0x0000820000067ab9 */ /* 0x000fe20000000a00 */
[----:B-1----:R-:W-:-:S05]  /*17e0*/  IMAD.WIDE R6, R195, 0x4, R6 ;  /* 0x00000004c3067825 */ /* 0x002fca00078e0206 */
[----:B-----5:R-:W2:Y:S04]  /*17f0*/  LDG.E R187, desc[UR6][R6.64] ;  /* 0x0000000606bb7981 */ /* 0x020ea8000c1e1900 */
[----:B------:R-:W2:Y:S02]  /*1800*/  LDG.E R0, desc[UR6][R6.64+0x4] ;  /* 0x0000040606007981 */ /* 0x000ea4000c1e1900 */
[----:B--2---:R-:W-:-:S07]  /*1810*/  IMAD.IADD R187, R0, 0x1, -R187 ;  /* 0x0000000100bb7824 */ /* 0x004fce00078e0abb */
.L_x_2654:
[----:B------:R-:W-:Y:S02]  /*1820*/  IMAD.U32 R25, RZ, RZ, UR5 ;  /* 0x00000005ff197e24 */ /* 0x000fe4000f8e00ff */
[----:B------:R-:W-:Y:S01]  /*1830*/  IMAD.U32 R27, RZ, RZ, UR4 ;  /* 0x00000004ff1b7e24 */ /* 0x000fe2000f8e00ff */
[----:B------:R-:W-:Y:S06]  /*1840*/  @!P2 BRA `(.L_x_2655) ;  /* 0x000000000014a947 */ /* 0x000fec0003800000 */
[----:B------:R-:W-:Y:S01]  /*1850*/  IADD3 R6, P0, R196, UR8, RZ ;  /* 0x00000008c4067c10 */ /* 0x000fe2000ff1e0ff */
[----:B------:R-:W-:-:S03]  /*1860*/  ULDC.64 UR4, c[0x0][0x208] ;  /* 0x0000820000047ab9 */ /* 0x000fc60000000a00 */
[----:B------:R-:W-:-:S05]  /*1870*/  IADD3.X R7, R197, UR9, RZ, P0, !PT ;  /* 0x00000009c5077c10 */ /* 0x000fca00087fe4ff */
[----:B------:R1:W5:Y:S01]  /*1880*/  LDG.E R27, desc[UR4][R6.64] ;  /* 0x00000004061b7981 */ /* 0x000362000c1e1900 */
[----:B------:R-:W-:Y:S05]  /*1890*/  BRA `(.L_x_2656) ;  /* 0x0000000000147947 */ /* 0x000fea0003800000 */
.L_x_2655:
[----:B------:R-:W-:Y:S05]  /*18a0*/  @!P0 BRA `(.L_x_2656) ;  /* 0x0000000000108947 */ /* 0x000fea0003800000 */
[----:B------:R-:W-:Y:S02]  /*18b0*/  ULDC.64 UR4, c[0x0][0x208] ;  /* 0x0000820000047ab9 */ /* 0x000fe40000000a00 */
[----:B------:R-:W2:Y:S04]  /*18c0*/  LDG.E R0, desc[UR4][R12.64] ;  /* 0x000000040c007981 */ /* 0x000ea8000c1e1900 */
[----:B------:R-:W2:Y:S02]  /*18d0*/  LDG.E R27, desc[UR4][R12.64+0x4] ;  /* 0x000004040c1b7981 */ /* 0x000ea4000c1e1900 */
[----:B--2---:R-:W-:-:S07]  /*18e0*/  IMAD.IADD R27, R27, 0x1, -R0 ;  /* 0x000000011b1b7824 */ /* 0x004fce00078e0a00 */
.L_x_2656:
[----:B------:R-:W-:Y:S01]  /*18f0*/  ULDC.64 UR4, c[0x0][0xa10] ;  /* 0x0002840000047ab9 */ /* 0x000fe20000000a00 */
[----:B------:R-:W-:Y:S01]  /*1900*/  ULDC.64 UR6, c[0x0][0x208] ;  /* 0x0000820000067ab9 */ /* 0x000fe20000000a00 */
[----:B------:R-:W-:Y:S01]  /*1910*/  ISETP.NE.U32.AND P0, PT, RZ, UR4, PT ;  /* 0x00000004ff007c0c */ /* 0x000fe2000bf05070 */
[----:B0-----:R-:W0:Y:S03]  /*1920*/  LDC R10, c[0x0][0x448] ;  /* 0x00011200ff0a7b82 */ /* 0x001e260000000800 */
[----:B------:R-:W-:Y:S01]  /*1930*/  ISETP.NE.AND.EX P0, PT, RZ, UR5, PT, P0 ;  /* 0x00000005ff007c0c */ /* 0x000fe2000bf05300 */
[----:B------:R-:W-:-:S12]  /*1940*/  ULDC.64 UR4, c[0x0][0xa30] ;  /* 0x00028c0000047ab9 */ /* 0x000fd80000000a00 */
[----:B-1----:R-:W1:Y:S02]  /*1950*/  @P0 LDC.64 R6, c[0x0][0xa10] ;  /* 0x00028400ff060b82 */ /* 0x002e640000000a00 */
[----:B-1----:R-:W-:-:S05]  /*1960*/  @P0 IMAD.WIDE R6, R195, 0x4, R6 ;  /* 0x00000004c3060825 */ /* 0x002fca00078e0206 */
[----:B------:R-:W2:Y:S04]  /*1970*/  @P0 LDG.E R0, desc[UR6][R6.64] ;  /* 0x0000000606000981 */ /* 0x000ea8000c1e1900 */
[----:B------:R1:W2:Y:S01]  /*1980*/  @P0 LDG.E R3, desc[UR6][R6.64+0x4] ;  /* 0x0000040606030981 */ /* 0x0002a2000c1e1900 */
[----:B------:R-:W-:Y:S01]  /*1990*/  ISETP.NE.U32.AND P1, PT, RZ, UR4, PT ;  /* 0x00000004ff007c0c */ /* 0x000fe2000bf25070 */
[----:B-----5:R-:W-:-:S03]  /*19a0*/  IMAD.MOV.U32 R140, RZ, RZ, R27 ;  /* 0x000000ffff8c7224 */ /* 0x020fc600078e001b */
[----:B------:R-:W-:-:S13]  /*19b0*/  ISETP.NE.AND.EX P1, PT, RZ, UR5, PT, P1 ;  /* 0x00000005ff007c0c */ /* 0x000fda000bf25310 */
[----:B------:R-:W-:-:S04]  /*19c0*/  @P1 IADD3 R8, P2, R196, UR4, RZ ;  /* 0x00000004c4081c10 */ /* 0x000fc8000ff5e0ff */
[----:B------:R-:W-:-:S05]  /*19d0*/  @P1 IADD3.X R9, R197, UR5, RZ, P2, !PT ;  /* 0x00000005c5091c10 */ /* 0x000fca00097fe4ff */
[----:B------:R3:W5:Y:S01]  /*19e0*/  @P1 LDG.E R140, desc[UR6][R8.64] ;  /* 0x00000006088c1981 */ /* 0x000762000c1e1900 */
[----:B0-----:R-:W-:Y:S01]  /*19f0*/  ISETP.NE.AND P1, PT, R10, 0x1, PT ;  /* 0x000000010a00780c */ /* 0x001fe20003f25270 */
[----:B------:R-:W-:Y:S01]  /*1a00*/  IMAD.SHL.U32 R186, R5, 0x80, RZ ;  /* 0x0000008005ba7824 */ /* 0x000fe200078e00ff */
[----:B------:R-:W-:Y:S01]  /*1a10*/  BSSY B0, `(.L_x_2657) ;  /* 0x0000035000007945 */ /* 0x000fe20003800000 */
[----:B------:R-:W-:Y:S01]  /*1a20*/  IMAD.IADD R12, R27, 0x1, -R4 ;  /* 0x000000011b0c7824 */ /* 0x000fe200078e0a04 */
[----:B------:R-:W-:Y:S01]  /*1a30*/  LOP3.LUT R200, R194, 0xff, RZ, 0xc0, !PT ;  /* 0x000000ffc2c87812 */ /* 0x000fe200078ec0ff */
[----:B------:R-:W-:Y:S01]  /*1a40*/  VIADD R5, R186, 0x7f ;  /* 0x0000007fba057836 */ /* 0x000fe20000000000 */
[----:B------:R-:W-:-:S07]  /*1a50*/  SHF.R.U32.HI R194, RZ, 0x10, R194 ;  /* 0x00000010ffc27819 */ /* 0x000fce00000116c2 */
[----:B------:R-:W0:Y:S08]  /*1a60*/  @P1 LDC R10, c[0x0][0x44c] ;  /* 0x00011300ff0a1b82 */ /* 0x000e300000000800 */
[----:B-1----:R-:W1:Y:S01]  /*1a70*/  @P1 LDC R7, c[0x0][0x450] ;  /* 0x00011400ff071b82 */ /* 0x002e620000000800 */
[----:B--2---:R-:W-:Y:S02]  /*1a80*/  @P0 IMAD.IADD R25, R3, 0x1, -R0 ;  /* 0x0000000103190824 */ /* 0x004fe400078e0a00 */
[----:B0-----:R-:W-:-:S04]  /*1a90*/  @P1 IMAD.HI.U32 R0, R5, R10, RZ ;  /* 0x0000000a05001227 */ /* 0x001fc800078e00ff */
[----:B------:R-:W-:Y:S01]  /*1aa0*/  IMAD.IADD R188, R12, 0x1, R25 ;  /* 0x000000010cbc7824 */ /* 0x000fe200078e0219 */
[----:B-1----:R-:W-:Y:S01]  /*1ab0*/  @P1 SHF.R.U32.HI R5, RZ, R7, R0 ;  /* 0x00000007ff051219 */ /* 0x002fe20000011600 */
[----:B------:R-:W-:Y:S02]  /*1ac0*/  IMAD.MOV.U32 R3, RZ, RZ, RZ ;  /* 0x000000ffff037224 */ /* 0x000fe400078e00ff */
[C---:B------:R-:W-:Y:S01]  /*1ad0*/  VIADD R0, R188.reuse, 0x5f ;  /* 0x0000005fbc007836 */ /* 0x040fe20000000000 */
[----:B------:R-:W-:-:S03]  /*1ae0*/  IADD3 R218, R188, 0x60, -R187 ;  /* 0x00000060bcda7810 */ /* 0x000fc60007ffe8bb */
[----:B------:R-:W-:-:S04]  /*1af0*/  IMAD.HI R0, R0, 0x2aaaaaab, RZ ;  /* 0x2aaaaaab00007827 */ /* 0x000fc800078e02ff */
[----:B------:R-:W-:Y:S01]  /*1b00*/  IMAD.IADD R5, R218, 0x1, R5 ;  /* 0x00000001da057824 */ /* 0x000fe200078e0205 */
[----:B------:R-:W-:-:S03]  /*1b10*/  SHF.R.U32.HI R219, RZ, 0x1f, R0 ;  /* 0x0000001fffdb7819 */ /* 0x000fc60000011600 */
[----:B------:R-:W-:Y:S01]  /*1b20*/  IMAD.HI R5, R5, 0x2aaaaaab, RZ ;  /* 0x2aaaaaab05057827 */ /* 0x000fe200078e02ff */
[----:B------:R-:W-:-:S04]  /*1b30*/  LEA.HI.SX32 R219, R0, R219, 0x1c ;  /* 0x000000db00db7211 */ /* 0x000fc800078fe2ff */
[----:B------:R-:W-:-:S04]  /*1b40*/  SHF.R.U32.HI R4, RZ, 0x1f, R5 ;  /* 0x0000001fff047819 */ /* 0x000fc80000011605 */
[----:B------:R-:W-:-:S04]  /*1b50*/  LEA.HI.SX32 R4, R5, R4, 0x1c ;  /* 0x0000000405047211 */ /* 0x000fc800078fe2ff */
[----:B---3--:R-:W-:-:S04]  /*1b60*/  VIMNMX R9, R219, R4, PT ;  /* 0x00000004db097248 */ /* 0x008fc80003fe0100 */
[----:B------:R-:W-:-:S13]  /*1b70*/  ISETP.GE.AND P0, PT, R9, 0x1, PT ;  /* 0x000000010900780c */ /* 0x000fda0003f06270 */
        /* <DEDUP_REMOVED lines=30> */
.L_x_2658:
[----:B------:R-:W-:Y:S05]  /*1d60*/  BSYNC B0 ;  /* 0x0000000000007941 */ /* 0x000fea0003800000 */
.L_x_2657:
[----:B------:R-:W-:-:S05]  /*1d70*/  IMAD R0, R200, R3, RZ ;  /* 0x00000003c8007224 */ /* 0x000fca00078e02ff */
        /* <DEDUP_REMOVED lines=36> */
.L_x_2661:
[----:B------:R-:W-:Y:S05]  /*1fc0*/  BSYNC B6 ;  /* 0x0000000000067941 */ /* 0x000fea0003800000 */
.L_x_2660:
        /* <DEDUP_REMOVED lines=20> */
.L_x_2663:
[----:B------:R-:W-:Y:S05]  /*2110*/  BSYNC B6 ;  /* 0x0000000000067941 */ /* 0x000fea0003800000 */
.L_x_2662:
[----:B------:R-:W-:Y:S01]  /*2120*/  ULDC.64 UR4, c[0x0][0x9f8] ;  /* 0x00027e0000047ab9 */ /* 0x000fe20000000a00 */
[----:B------:R-:W-:Y:S01]  /*2130*/  IMAD.MOV.U32 R100, RZ, RZ, R195 ;  /* 0x000000ffff647224 */ /* 0x000fe200078e00c3 */
[----:B------:R-:W-:Y:S01]  /*2140*/  ISETP.NE.U32.AND P0, PT, RZ, UR4, PT ;  /* 0x00000004ff007c0c */ /* 0x000fe2000bf05070 */
[----:B------:R-:W-:Y:S01]  /*2150*/  ULDC.64 UR6, c[0x0][0x208] ;  /* 0x0000820000067ab9 */ /* 0x000fe20000000a00 */
[----:B------:R-:W0:Y:S02]  /*2160*/  LDC.64 R92, c[0x0][0x3f8] ;  /* 0x0000fe00ff5c7b82 */ /* 0x000e240000000a00 */
[----:B------:R-:W-:-:S06]  /*2170*/  ISETP.NE.AND.EX P0, PT, RZ, UR5, PT, P0 ;  /* 0x00000005ff007c0c */ /* 0x000fcc000bf05300 */
[----:B------:R-:W1:Y:S07]  /*2180*/  LDC R13, c[0x0][0x3f4] ;  /* 0x0000fd00ff0d7b82 */ /* 0x000e6e0000000800 */
[----:B------:R-:W-:Y:S01]  /*2190*/  @P0 IADD3 R4, P1, R196, UR4, RZ ;  /* 0x00000004c4040c10 */ /* 0x000fe2000ff3e0ff */
[----:B------:R-:W-:Y:S01]  /*21a0*/  ULDC UR4, c[0x0][0x2f4] ;  /* 0x0000bd0000047ab9 */ /* 0x000fe20000000800 */
[----:B------:R-:W2:Y:S02]  /*21b0*/  LDC.64 R86, c[0x0][0x408] ;  /* 0x00010200ff567b82 */ /* 0x000ea40000000a00 */
[----:B------:R-:W-:Y:S01]  /*21c0*/  @P0 IADD3.X R5, R197, UR5, RZ, P1, !PT ;  /* 0x00000005c5050c10 */ /* 0x000fe20008ffe4ff */
[----:B------:R-:W-:-:S04]  /*21d0*/  ULDC UR5, c[0x0][0x320] ;  /* 0x0000c80000057ab9 */ /* 0x000fc80000000800 */
[----:B------:R3:W4:Y:S01]  /*21e0*/  @P0 LDG.E R100, desc[UR6][R4.64] ;  /* 0x0000000604640981 */ /* 0x000722000c1e1900 */
[----:B------:R-:W-:Y:S01]  /*21f0*/  ISETP.GE.AND P1, PT, R163, UR4, PT ;  /* 0x00000004a3007c0c */ /* 0x000fe2000bf26270 */
[----:B0-----:R-:W-:Y:S01]  /*2200*/  IMAD.WIDE.U32 R94, R170, R92, R16 ;  /* 0x0000005caa5e7225 */ /* 0x001fe200078e0010 */
[----:B------:R-:W-:Y:S01]  /*2210*/  ISETP.GE.AND P0, PT, R16, UR4, PT ;  /* 0x0000000410007c0c */ /* 0x000fe2000bf06270 */
[----:B------:R-:W0:Y:S01]  /*2220*/  S2R R222, SR_TID.X ;  /* 0x0000000000de7919 */ /* 0x000e220000002100 */
[----:B------:R-:W-:Y:S01]  /*2230*/  SEL R3, RZ, 0xffffffff, P1 ;  /* 0xffffffffff037807 */ /* 0x000fe20000800000 */
[----:B------:R-:W-:Y:S01]  /*2240*/  IMAD.MOV.U32 R126, RZ, RZ, 0x20 ;  /* 0x00000020ff7e7424 */ /* 0x000fe200078e00ff */
[----:B------:R-:W-:Y:S01]  /*2250*/  SEL R0, RZ, 0x1, P0 ;  /* 0x00000001ff007807 */ /* 0x000fe20000000000 */
[----:B------:R-:W-:Y:S01]  /*2260*/  IMAD R129, R93, 0x60, RZ ;  /* 0x000000605d817824 */ /* 0x000fe200078e02ff */
[----:B------:R-:W-:Y:S01]  /*2270*/  ISETP.GE.AND P0, PT, R163, UR5, PT ;  /* 0x00000005a3007c0c */ /* 0x000fe2000bf06270 */
[----:B------:R-:W-:Y:S01]  /*2280*/  IMAD.SHL.U32 R3, R3, 0x2, RZ ;  /* 0x0000000203037824 */ /* 0x000fe200078e00ff */
[----:B------:R-:W-:Y:S01]  /*2290*/  ISETP.GE.AND P1, PT, R19, UR4, PT ;  /* 0x0000000413007c0c */ /* 0x000fe2000bf26270 */
[----:B------:R-:W-:Y:S01]  /*22a0*/  IMAD.SHL.U32 R106, R92, 0x40, RZ ;  /* 0x000000405c6a7824 */ /* 0x000fe200078e00ff */
[----:B------:R-:W-:Y:S01]  /*22b0*/  SHF.R.S32.HI R9, RZ, 0x1f, R170 ;  /* 0x0000001fff097819 */ /* 0x000fe200000114aa */
[----:B------:R-:W-:Y:S01]  /*22c0*/  IMAD.IADD R128, R128, 0x1, R27 ;  /* 0x0000000180807824 */ /* 0x000fe200078e021b */
[----:B------:R-:W-:Y:S01]  /*22d0*/  LOP3.LUT R0, R3, 0x2, R0, 0xe2, !PT ;  /* 0x0000000203007812 */ /* 0x000fe200078ee200 */
[----:B------:R-:W-:Y:S01]  /*22e0*/  IMAD R112, R199, 0x40, R170 ;  /* 0x00000040c7707824 */ /* 0x000fe200078e02aa */
[----:B------:R-:W-:Y:S01]  /*22f0*/  SEL R3, RZ, 0xffffffff, P0 ;  /* 0xffffffffff037807 */ /* 0x000fe20000000000 */
[----:B--2---:R-:W-:Y:S01]  /*2300*/  IMAD.WIDE.U32 R88, R170, R86, R16 ;  /* 0x00000056aa587225 */ /* 0x004fe200078e0010 */
[----:B------:R-:W-:-:S02]  /*2310*/  ISETP.GE.AND P0, PT, R164, UR4, PT ;  /* 0x00000004a4007c0c */ /* 0x000fc4000bf06270 */
[----:B---3--:R-:W-:Y:S01]  /*2320*/  SEL R4, RZ, 0x8, P1 ;  /* 0x00000008ff047807 */ /* 0x008fe20000800000 */
[----:B------:R-:W-:Y:S01]  /*2330*/  IMAD.SHL.U32 R6, R3, 0x2, RZ ;  /* 0x0000000203067824 */ /* 0x000fe200078e00ff */
[----:B------:R-:W-:Y:S01]  /*2340*/  SEL R3, RZ, 0x4, P0 ;  /* 0x00000004ff037807 */ /* 0x000fe20000000000 */
[----:B------:R-:W-:Y:S01]  /*2350*/  IMAD.SHL.U32 R108, R86, 0x40, RZ ;  /* 0x00000040566c7824 */ /* 0x000fe200078e00ff */
[----:B------:R-:W-:Y:S01]  /*2360*/  ISETP.GE.AND P2, PT, R16, UR5, PT ;  /* 0x0000000510007c0c */ /* 0x000fe2000bf46270 */
[----:B-1----:R-:W-:Y:S01]  /*2370*/  IMAD.SHL.U32 R124, R13, 0x2, RZ ;  /* 0x000000020d7c7824 */ /* 0x002fe200078e00ff */
        /* <DEDUP_REMOVED lines=32> */
[----:B------:R-:W-:-:S02]  /*2580*/  ISETP.GE.AND P4, PT, R19, UR5, PT ;  /* 0x0000000513007c0c */ /* 0x000fc4000bf86270 */
[----:B------:R-:W-:Y:S01]  /*2590*/  SHF.R.S32.HI R8, RZ, 0x1f, R5 ;  /* 0x0000001fff087819 */ /* 0x000fe20000011405 */
[----:B------:R-:W-:Y:S01]  /*25a0*/  IMAD.IADD R11, R164, 0x1, R9 ;  /* 0x00000001a40b7824 */ /* 0x000fe200078e0209 */
[-C--:B------:R-:W-:Y:S01]  /*25b0*/  LEA.HI R6, R0, R3.reuse, RZ, 0x3 ;  /* 0x0000000300067211 */ /* 0x080fe200078f18ff */
[----:B------:R-:W-:Y:S01]  /*25c0*/  IMAD.WIDE.U32 R88, R140, R86, R88 ;  /* 0x000000568c587225 */ /* 0x000fe200078e0058 */
        /* <DEDUP_REMOVED lines=11> */
[C---:B------:R-:W-:Y:S01]  /*2680*/  IMAD R138, R8.reuse, 0x1800, R183 ;  /* 0x00001800088a7824 */ /* 0x040fe200078e02b7 */
[----:B------:R-:W-:Y:S01]  /*2690*/  LOP3.LUT R9, R177, 0x38, R6, 0xf8, !PT ;  /* 0x00000038b1097812 */ /* 0x000fe200078ef806 */
[----:B------:R-:W-:Y:S01]  /*26a0*/  IMAD R133, R8, 0x1800, R184 ;  /* 0x0000180008857824 */ /* 0x000fe200078e02b8 */
[----:B------:R-:W-:Y:S01]  /*26b0*/  LEA.HI R20, R14, R11, RZ, 0x3 ;  /* 0x0000000b0e147211 */ /* 0x000fe200078f18ff */
[----:B------:R-:W-:Y:S01]  /*26c0*/  IMAD.IADD R139, R139, 0x1, R0 ;  /* 0x000000018b8b7824 */ /* 0x000fe200078e0200 */
[----:B------:R-:W-:-:S02]  /*26d0*/  LOP3.LUT R5, R181, 0x38, R12, 0xf8, !PT ;  /* 0x00000038b5057812 */ /* 0x000fc400078ef80c */
[----:B------:R-:W-:Y:S02]  /*26e0*/  LOP3.LUT R10, R9, R21, RZ, 0x3c, !PT ;  /* 0x00000015090a7212 */ /* 0x000fe400078e3cff */
[----:B------:R-:W-:Y:S02]  /*26f0*/  LEA.HI R11, R14, R11, RZ, 0x6 ;  /* 0x0000000b0e0b7211 */ /* 0x000fe400078f30ff */
[----:B------:R-:W-:Y:S01]  /*2700*/  LOP3.LUT R0, R177, 0x38, R12, 0xf8, !PT ;  /* 0x00000038b1007812 */ /* 0x000fe200078ef80c */
[----:B------:R-:W-:Y:S01]  /*2710*/  IMAD.IADD R137, R137, 0x1, R10 ;  /* 0x0000000189897824 */ /* 0x000fe200078e020a */
[----:B------:R-:W-:Y:S02]  /*2720*/  LOP3.LUT R5, R5, R182, RZ, 0x3c, !PT ;  /* 0x000000b605057212 */ /* 0x000fe400078e3cff */
[----:B------:R-:W-:Y:S02]  /*2730*/  SHF.R.S32.HI R9, RZ, 0x1f, R140 ;  /* 0x0000001fff097819 */ /* 0x000fe4000001148c */
[----:B------:R-:W-:Y:S01]  /*2740*/  LOP3.LUT R3, R181, 0x38, R20, 0xf8, !PT ;  /* 0x00000038b5037812 */ /* 0x000fe200078ef814 */
[----:B------:R-:W-:Y:S01]  /*2750*/  IMAD.IADD R138, R138, 0x1, R5 ;  /* 0x000000018a8a7824 */ /* 0x000fe200078e0205 */
[----:B------:R-:W-:-:S02]  /*2760*/  SHF.R.S32.HI R11, RZ, 0x6, R11 ;  /* 0x00000006ff0b7819 */ /* 0x000fc4000001140b */
[-C--:B------:R-:W-:Y:S02]  /*2770*/  LOP3.LUT R8, R0, R21.reuse, RZ, 0x3c, !PT ;  /* 0x0000001500087212 */ /* 0x080fe400078e3cff */
[----:B------:R-:W-:Y:S01]  /*2780*/  LOP3.LUT R0, R3, R182, RZ, 0x3c, !PT ;  /* 0x000000b603007212 */ /* 0x000fe200078e3cff */
[----:B------:R-:W-:Y:S01]  /*2790*/  IMAD R3, R9, R92, RZ ;  /* 0x0000005c09037224 */ /* 0x000fe200078e02ff */
[----:B------:R-:W-:Y:S01]  /*27a0*/  LOP3.LUT R5, R177, 0x38, R20, 0xf8, !PT ;  /* 0x00000038b1057812 */ /* 0x000fe200078ef814 */
[----:B------:R-:W-:Y:S01]  /*27b0*/  IMAD R135, R11, 0x1800, R183 ;  /* 0x000018000b877824 */ /* 0x000fe200078e02b7 */
[----:B------:R-:W-:Y:S01]  /*27c0*/  ISETP.GE.AND P0, PT, R23, UR4, PT ;  /* 0x0000000417007c0c */ /* 0x000fe2000bf06270 */
[----:B------:R-:W-:Y:S01]  /*27d0*/  IMAD R132, R11, 0x1800, R184 ;  /* 0x000018000b847824 */ /* 0x000fe200078e02b8 */
[----:B------:R-:W-:Y:S01]  /*27e0*/  LOP3.LUT R5, R5, R21, RZ, 0x3c, !PT ;  /* 0x0000001505057212 */ /* 0x000fe200078e3cff */
[----:B------:R-:W-:Y:S01]  /*27f0*/  IMAD R11, R140, R93, R3 ;  /* 0x0000005d8c0b7224 */ /* 0x000fe200078e0203 */
[----:B------:R-:W-:Y:S01]  /*2800*/  LOP3.LUT R3, R181, 0x18, R16, 0xf8, !PT ;  /* 0x00000018b5037812 */ /* 0x000fe200078ef810 */
[----:B------:R-:W-:Y:S01]  /*2810*/  IMAD R9, R9, R86, RZ ;  /* 0x0000005609097224 */ /* 0x000fe200078e02ff */
[----:B------:R-:W-:Y:S01]  /*2820*/  SHF.L.U64.HI R107, R86, 0x6, R87 ;  /* 0x00000006566b7819 */ /* 0x000fe20000010257 */
[----:B------:R-:W-:Y:S01]  /*2830*/  IMAD.IADD R135, R135, 0x1, R0 ;  /* 0x0000000187877824 */ /* 0x000fe200078e0200 */
[----:B------:R-:W-:Y:S01]  /*2840*/  LOP3.LUT R0, R3, R182, RZ, 0x3c, !PT ;  /* 0x000000b603007212 */ /* 0x000fe200078e3cff */
[----:B------:R-:W-:Y:S01]  /*2850*/  IMAD.IADD R132, R132, 0x1, R5 ;  /* 0x0000000184847824 */ /* 0x000fe200078e0205 */
[----:B------:R-:W-:Y:S01]  /*2860*/  SEL R3, RZ, 0x8, P4 ;  /* 0x00000008ff037807 */ /* 0x000fe20002000000 */
[----:B------:R-:W-:Y:S01]  /*2870*/  IMAD.IADD R133, R133, 0x1, R8 ;  /* 0x0000000185857824 */ /* 0x000fe200078e0208 */
[----:B------:R-:W-:Y:S01]  /*2880*/  LOP3.LUT P5, RZ, R224, 0x4, RZ, 0xc0, !PT ;  /* 0x00000004e0ff7812 */ /* 0x000fe200078ac0ff */
[----:B------:R-:W-:Y:S01]  /*2890*/  IMAD R5, R87, 0x60, RZ ;  /* 0x0000006057057824 */ /* 0x000fe200078e02ff */
[----:B------:R-:W-:Y:S01]  /*28a0*/  SEL R8, RZ, 0x20, P0 ;  /* 0x00000020ff087807 */ /* 0x000fe20000000000 */
[----:B------:R-:W-:Y:S01]  /*28b0*/  IMAD R9, R140, R87, R9 ;  /* 0x000000578c097224 */ /* 0x000fe200078e0209 */
[----:B------:R-:W-:Y:S01]  /*28c0*/  LOP3.LUT R10, R4, R3, RZ, 0xfc, !PT ;  /* 0x00000003040a7212 */ /* 0x000fe200078efcff */
[----:B------:R-:W-:Y:S01]  /*28d0*/  IMAD.WIDE.U32 R86, R86, 0x60, RZ ;  /* 0x0000006056567825 */ /* 0x000fe200078e00ff */
[----:B------:R-:W-:-:S02]  /*28e0*/  LOP3.LUT R3, R4, 0x1, RZ, 0xc0, !PT ;  /* 0x0000000104037812 */ /* 0x000fc400078ec0ff */
[----:B------:R-:W-:Y:S01]  /*28f0*/  SHF.L.U64.HI R105, R92, 0x6, R93 ;  /* 0x000000065c697819 */ /* 0x000fe2000001025d */
[----:B------:R-:W-:Y:S01]  /*2900*/  IMAD.IADD R130, R87, 0x1, R5 ;  /* 0x0000000157827824 */ /* 0x000fe200078e0205 */
        /* <DEDUP_REMOVED lines=11> */
[----:B------:R-:W-:Y:S01]  /*29c0*/  SHF.R.S32.HI R113, RZ, 0x3, R20 ;  /* 0x00000003ff717819 */ /* 0x000fe20000011414 */
[----:B------:R-:W-:Y:S01]  /*29d0*/  IMAD.IADD R131, R126, 0x1, R0 ;  /* 0x000000017e837824 */ /* 0x000fe200078e0200 */
[C---:B------:R-:W-:Y:S01]  /*29e0*/  LOP3.LUT R8, R10.reuse, 0x2, RZ, 0xc0, !PT ;  /* 0x000000020a087812 */ /* 0x040fe200078ec0ff */
[----:B------:R-:W-:Y:S01]  /*29f0*/  IMAD.IADD R104, R97, 0x1, R11 ;  /* 0x0000000161687824 */ /* 0x000fe200078e020b */
[----:B------:R-:W-:Y:S01]  /*2a00*/  LOP3.LUT R9, R10, 0x4, RZ, 0xc0, !PT ;  /* 0x000000040a097812 */ /* 0x000fe200078ec0ff */
[----:B------:R-:W-:Y:S01]  /*2a10*/  IMAD.IADD R102, R11, 0x1, R95 ;  /* 0x000000010b667824 */ /* 0x000fe200078e025f */
[----:B------:R-:W-:-:S02]  /*2a20*/  LOP3.LUT R20, R26, 0x2, RZ, 0xc0, !PT ;  /* 0x000000021a147812 */ /* 0x000fc400078ec0ff */
[C---:B------:R-:W-:Y:S02]  /*2a30*/  LOP3.LUT R21, R26.reuse, 0x4, RZ, 0xc0, !PT ;  /* 0x000000041a157812 */ /* 0x040fe400078ec0ff */
[C---:B------:R-:W-:Y:S02]  /*2a40*/  LOP3.LUT R99, R26.reuse, 0x8, RZ, 0xc0, !PT ;  /* 0x000000081a637812 */ /* 0x040fe400078ec0ff */
[----:B------:R-:W-:Y:S02]  /*2a50*/  LOP3.LUT R98, R26, 0x10, RZ, 0xc0, !PT ;  /* 0x000000101a627812 */ /* 0x000fe400078ec0ff */
[----:B0-----:R-:W-:Y:S02]  /*2a60*/  LEA.HI R222, R222, 0x8, RZ, 0x19 ;  /* 0x00000008dede7811 */ /* 0x001fe400078fc8ff */
[----:B------:R-:W-:Y:S02]  /*2a70*/  SHF.R.S32.HI R114, RZ, 0x3, R12 ;  /* 0x00000003ff727819 */ /* 0x000fe4000001140c */
[----:B------:R-:W-:-:S02]  /*2a80*/  LOP3.LUT R7, R7, 0x1, RZ, 0xc0, !PT ;  /* 0x0000000107077812 */ /* 0x000fc400078ec0ff */
[----:B------:R-:W-:Y:S02]  /*2a90*/  LOP3.LUT R10, R10, 0x8, RZ, 0xc0, !PT ;  /* 0x000000080a0a7812 */ /* 0x000fe400078ec0ff */
[----:B------:R-:W-:Y:S02]  /*2aa0*/  SHF.R.S32.HI R111, RZ, 0x1f, R4 ;  /* 0x0000001fff6f7819 */ /* 0x000fe40000011404 */
[----:B------:R-:W-:Y:S02]  /*2ab0*/  SHF.R.S32.HI R110, RZ, 0x1f, R5 ;  /* 0x0000001fff6e7819 */ /* 0x000fe40000011405 */
[----:B------:R-:W-:Y:S02]  /*2ac0*/  SHF.R.S32.HI R109, RZ, 0x1f, R6 ;  /* 0x0000001fff6d7819 */ /* 0x000fe40000011406 */
[----:B------:R-:W-:Y:S02]  /*2ad0*/  LOP3.LUT R26, R26, 0x20, RZ, 0xc0, !PT ;  /* 0x000000201a1a7812 */ /* 0x000fe400078ec0ff */
[----:B----4-:R-:W-:-:S07]  /*2ae0*/  SHF.R.S32.HI R127, RZ, 0x1f, R100 ;  /* 0x0000001fff7f7819 */ /* 0x010fce0000011464 */
.L_x_2769:
[----:B0-----:R-:W0:Y:S01]  /*2af0*/  LDC R80, c[0x0][0x430] ;  /* 0x00010c00ff507b82 */ /* 0x001e220000000800 */
[----:B------:R-:W-:Y:S01]  /*2b00*/  VIADD R24, R24, 0xffffffff ;  /* 0xffffffff18187836 */ /* 0x000fe20000000000 */
[----:B------:R-:W-:Y:S01]  /*2b10*/  ULDC.64 UR4, c[0x0][0x208] ;  /* 0x0000820000047ab9 */ /* 0x000fe20000000a00 */
        /* <DEDUP_REMOVED lines=95> */
[----:B------:R-:W-:Y:S01]  /*3110*/  CS2R R72, SRZ ;  /* 0x0000000000487805 */ /* 0x000fe2000001ff00 */
[----:B------:R-:W-:Y:S01]  /*3120*/  ULDC.64 UR8, c[0x0][0x208] ;  /* 0x0000820000087ab9 */ /* 0x000fe20000000a00 */
        /* <DEDUP_REMOVED lines=26> */
.L_x_2668:
[----:B------:R-:W-:Y:S05]  /*32d0*/  BSYNC B1 ;  /* 0x0000000000017941 */ /* 0x000fea0003800000 */
.L_x_2667:
        /* <DEDUP_REMOVED lines=21> */
[----:B------:R-:W-:Y:S01]  /*3430*/  IADD3 R13, P0, P6, R90, R12, R108 ;  /* 0x0000000c5a0d7210 */ /* 0x000fe20007e1e06c */
[----:B------:R-:W-:-:S03]  /*3440*/  ULDC.64 UR8, c[0x0][0x208] ;  /* 0x0000820000087ab9 */ /* 0x000fc60000000a00 */
        /* <DEDUP_REMOVED lines=33> */
.L_x_2670:
[----:B------:R-:W-:Y:S05]  /*3660*/  BSYNC B1 ;  /* 0x0000000000017941 */ /* 0x000fea0003800000 */
.L_x_2669:
[----:B0----5:R-:W-:Y:S01]  /*3670*/  IMAD.MOV.U32 R12, RZ, RZ, R54 ;  /* 0x000000ffff0c7224 */ /* 0x021fe200078e0036 */
[----:B------:R-:W-:Y:S01]  /*3680*/  ULOP3.LUT UR4, UR60, 0x1, URZ, 0xfc, !UPT ;  /* 0x000000013c047892 */ /* 0x000fe2000f8efc3f */
[----:B------:R-:W-:Y:S02]  /*3690*/  IMAD.MOV.U32 R11, RZ, RZ, R55 ;  /* 0x000000ffff0b7224 */ /* 0x000fe400078e0037 */
[----:B------:R-:W-:Y:S01]  /*36a0*/  IMAD.MOV.U32 R14, RZ, RZ, R58 ;  /* 0x000000ffff0e7224 */ /* 0x000fe200078e003a */
[----:B------:R-:W-:Y:S01]  /*36b0*/  UISETP.NE.AND UP0, UPT, UR4, 0x3, UPT ;  /* 0x000000030400788c */ /* 0x000fe2000bf05270 */
[----:B------:R-:W-:Y:S01]  /*36c0*/  IMAD.MOV.U32 R13, RZ, RZ, R59 ;  /* 0x000000ffff0d7224 */ /* 0x000fe200078e003b */
[----:B------:R-:W-:Y:S01]  /*36d0*/  PRMT R153, R12, 0x5410, R11 ;  /* 0x000054100c997816 */ /* 0x000fe2000000000b */
        /* <DEDUP_REMOVED lines=18> */
[----:B------:R-:W-:Y:S01]  /*3800*/  IMAD.MOV.U32 R11, RZ, RZ, R57 ;  /* 0x000000ffff0b7224 */ /* 0x000fe200078e0039 */
[----:B------:R-:W-:-:S04]  /*3810*/  PLOP3.LUT P0, PT, PT, PT, UP0, 0x80, 0x0 ;  /* 0x000000000000781c */ /* 0x000fc80003f0f008 */
        /* <DEDUP_REMOVED lines=61> */
.L_x_2671:
[----:B------:R-:W-:Y:S01]  /*3bf0*/  IMAD R84, R18, 0x8, R2 ;  /* 0x0000000812547824 */ /* 0x000fe200078e0202 */
[----:B------:R-:W-:Y:S01]  /*3c00*/  SHF.L.U32 R85, R171, 0x1f, RZ ;  /* 0x0000001fab557819 */ /* 0x000fe200000006ff */
[----:B------:R-:W-:Y:S03]  /*3c10*/  BSSY B1, `(.L_x_2672) ;  /* 0x0000003000017945 */ /* 0x000fe60003800000 */
[----:B------:R-:W0:Y:S02]  /*3c20*/  SYNCS.PHASECHK.TRANS64.TRYWAIT P6, [R84+URZ+0x2a890], R85 ;  /* 0x02a89055540075a7 */ /* 0x000e2400080c017f */
[----:B0-----:R-:W-:Y:S05]  /*3c30*/  @!P6 BRA `(.L_x_2673) ;  /* 0x0000021400ece947 */ /* 0x001fea0003800000 */
.L_x_3023:
[----:B------:R-:W-:Y:S05]  /*3c40*/  BSYNC B1 ;  /* 0x0000000000017941 */ /* 0x000fea0003800000 */
.L_x_2672:
[----:B------:R-:W-:-:S03]  /*3c50*/  UMOV UR4, 0xffffffff ;  /* 0xffffffff00047882 */ /* 0x000fc60000000000 */
[----:B------:R-:W-:Y:S05]  /*3c60*/  BRA.DIV UR4, `(.L_x_2674) ;  /* 0x0000021604f47947 */ /* 0x000fea000b800000 */
[----:B------:R1:W2:Y:S04]  /*3c70*/  SHFL.IDX PT, R78, R118, RZ, 0x1c1f ;  /* 0x001c1fff764e7589 */ /* 0x0002a800000e0000 */
[----:B------:R1:W3:Y:S02]  /*3c80*/  SHFL.IDX PT, R11, R119, RZ, 0x1c1f ;  /* 0x001c1fff770b7589 */ /* 0x0002e400000e0000 */
.L_x_3027:
        /* <DEDUP_REMOVED lines=56> */
.L_x_2680:
[----:B------:R-:W-:Y:S05]  /*4010*/  BSYNC B3 ;  /* 0x0000000000037941 */ /* 0x000fea0003800000 */
.L_x_2679:
[----:B---3--:R-:W-:Y:S01]  /*4020*/  LEA R74, P4, R16, R11, 0x1 ;  /* 0x0000000b104a7211 */ /* 0x008fe200078808ff */
[----:B------:R-:W-:-:S03]  /*4030*/  ULDC.64 UR4, c[0x0][0x208] ;  /* 0x0000820000047ab9 */ /* 0x000fc60000000a00 */
[----:B--2---:R-:W-:-:S05]  /*4040*/  LEA.HI.X R75, R16, R78, R17, 0x1, P4 ;  /* 0x0000004e104b7211 */ /* 0x004fca00020f0c11 */
[----:B0-----:R4:W-:Y:S04]  /*4050*/  ST.E.128 desc[UR4][R74.64], R12 ;  /* 0x0000000c4a007985 */ /* 0x0019e8000c101d04 */
.L_x_2678:
[----:B------:R-:W-:Y:S05]  /*4060*/  BSYNC B2 ;  /* 0x0000000000027941 */ /* 0x000fea0003800000 */
.L_x_2677:
        /* <DEDUP_REMOVED lines=18> */
[C---:B------:R-:W-:Y:S01]  /*4190*/  LOP3.LUT R13, R70.reuse, 0xffff0000, RZ, 0xc0, !PT ;  /* 0xffff0000460d7812 */ /* 0x040fe200078ec0ff */
        /* <DEDUP_REMOVED lines=35> */
.L_x_2684:
[----:B------:R-:W-:Y:S05]  /*43d0*/  BSYNC B3 ;  /* 0x0000000000037941 */ /* 0x000fea0003800000 */
.L_x_2683:
[----:B------:R-:W-:Y:S01]  /*43e0*/  IMAD.SHL.U32 R72, R166, 0x8, RZ ;  /* 0x00000008a6487824 */ /* 0x000fe200078e00ff */
[----:B------:R-:W-:Y:S01]  /*43f0*/  ULDC.64 UR4, c[0x0][0x208] ;  /* 0x0000820000047ab9 */ /* 0x000fe20000000a00 */
[----:B---3--:R-:W-:Y:S02]  /*4400*/  IMAD.MOV.U32 R70, RZ, RZ, R11 ;  /* 0x000000ffff467224 */ /* 0x008fe400078e000b */
[----:B--2---:R-:W-:Y:S02]  /*4410*/  IMAD.MOV.U32 R71, RZ, RZ, R78 ;  /* 0x000000ffff477224 */ /* 0x004fe400078e004e */
[----:B------:R-:W-:-:S05]  /*4420*/  IMAD.WIDE R70, R72, 0x2, R70 ;  /* 0x0000000248467825 */ /* 0x000fca00078e0246 */
[----:B0-----:R0:W-:Y:S02]  /*4430*/  ST.E.128 desc[UR4][R70.64], R12 ;  /* 0x0000000c46007985 */ /* 0x0011e4000c101d04 */
.L_x_2682:
[----:B------:R-:W-:Y:S05]  /*4440*/  BSYNC B2 ;  /* 0x0000000000027941 */ /* 0x000fea0003800000 */
.L_x_2681:
        /* <DEDUP_REMOVED lines=54> */
.L_x_2688:
[----:B------:R-:W-:Y:S05]  /*47b0*/  BSYNC B3 ;  /* 0x0000000000037941 */ /* 0x000fea0003800000 */
.L_x_2687:
[----:B------:R-:W-:Y:S01]  /*47c0*/  IMAD.SHL.U32 R68, R167, 0x8, RZ ;  /* 0x00000008a7447824 */ /* 0x000fe200078e00ff */
[----:B------:R-:W-:Y:S01]  /*47d0*/  ULDC.64 UR4, c[0x0][0x208] ;  /* 0x0000820000047ab9 */ /* 0x000fe20000000a00 */
[----:B---3--:R-:W-:Y:S02]  /*47e0*/  IMAD.MOV.U32 R66, RZ, RZ, R11 ;  /* 0x000000ffff427224 */ /* 0x008fe400078e000b */
[----:B--2---:R-:W-:Y:S02]  /*47f0*/  IMAD.MOV.U32 R67, RZ, RZ, R78 ;  /* 0x000000ffff437224 */ /* 0x004fe400078e004e */
[----:B------:R-:W-:-:S05]  /*4800*/  IMAD.WIDE R66, R68, 0x2, R66 ;  /* 0x0000000244427825 */ /* 0x000fca00078e0242 */
[----:B----4-:R0:W-:Y:S02]  /*4810*/  ST.E.128 desc[UR4][R66.64], R12 ;  /* 0x0000000c42007985 */ /* 0x0101e4000c101d04 */
.L_x_2686:
[----:B------:R-:W-:Y:S05]  /*4820*/  BSYNC B2 ;  /* 0x0000000000027941 */ /* 0x000fea0003800000 */
.L_x_2685:
        /* <DEDUP_REMOVED lines=54> */
.L_x_2692:
[----:B------:R-:W-:Y:S05]  /*4b90*/  BSYNC B3 ;  /* 0x0000000000037941 */ /* 0x000fea0003800000 */
.L_x_2691:
[----:B---3--:R-:W-:Y:S01]  /*4ba0*/  LEA R62, P4, R19, R11, 0x1 ;  /* 0x0000000b133e7211 */ /* 0x008fe200078808ff */
[----:B------:R-:W-:-:S03]  /*4bb0*/  ULDC.64 UR4, c[0x0][0x208] ;  /* 0x0000820000047ab9 */ /* 0x000fc60000000a00 */
[----:B--2---:R-:W-:-:S05]  /*4bc0*/  LEA.HI.X R63, R19, R78, R169, 0x1, P4 ;  /* 0x0000004e133f7211 */ /* 0x004fca00020f0ca9 */
[----:B----4-:R0:W-:Y:S04]  /*4bd0*/  ST.E.128 desc[UR4][R62.64], R12 ;  /* 0x0000000c3e007985 */ /* 0x0101e8000c101d04 */
.L_x_2690:
[----:B------:R-:W-:Y:S05]  /*4be0*/  BSYNC B2 ;  /* 0x0000000000027941 */ /* 0x000fea0003800000 */
.L_x_2689:
        /* <DEDUP_REMOVED lines=11> */
[----:B------:R-:W-:Y:S02]  /*4ca0*/  PRMT R59, R155, 0x5432, R59 ;  /* 0x000054329b3b7816 */ /* 0x000fe4000000003b */
[----:B------:R-:W-:-:S02]  /*4cb0*/  PRMT R58, R156, 0x5432, R58 ;  /* 0x000054329c3a7816 */ /* 0x000fc4000000003a */
[----:B------:R-:W-:Y:S02]  /*4cc0*/  PRMT R155, R155, 0x5410, R60 ;  /* 0x000054109b9b7816 */ /* 0x000fe4000000003c */
[C---:B----4-:R-:W-:Y:S01]  /*4cd0*/  LOP3.LUT R63, R13.reuse, 0xffff0000, RZ, 0xc0, !PT ;  /* 0xffff00000d3f7812 */ /* 0x050fe200078ec0ff */
[----:B------:R-:W-:Y:S01]  /*4ce0*/  IMAD.U32 R13, R13, 0x10000, RZ ;  /* 0x000100000d0d7824 */ /* 0x000fe200078e00ff */
[C---:B------:R-:W-:Y:S01]  /*4cf0*/  LOP3.LUT R61, R59.reuse, 0xffff0000, RZ, 0xc0, !PT ;  /* 0xffff00003b3d7812 */ /* 0x040fe200078ec0ff */
[----:B------:R-:W-:Y:S01]  /*4d00*/  IMAD.U32 R59, R59, 0x10000, RZ ;  /* 0x000100003b3b7824 */ /* 0x000fe200078e00ff */
[C---:B------:R-:W-:Y:S01]  /*4d10*/  LOP3.LUT R60, R58.reuse, 0xffff0000, RZ, 0xc0, !PT ;  /* 0xffff00003a3c7812 */ /* 0x040fe200078ec0ff */
[----:B------:R-:W-:Y:S01]  /*4d20*/  IMAD.U32 R58, R58, 0x10000, RZ ;  /* 0x000100003a3a7824 */ /* 0x000fe200078e00ff */
[----:B------:R-:W-:Y:S01]  /*4d30*/  PRMT R62, R156, 0x5410, R62 ;  /* 0x000054109c3e7816 */ /* 0x000fe2000000003e */
[C---:B------:R-:W-:Y:S02]  /*4d40*/  FMUL.FTZ R64, R63.reuse, R61 ;  /* 0x0000003d3f407220 */ /* 0x040fe40000410000 */
[----:B------:R-:W-:-:S02]  /*4d50*/  FMUL.FTZ R63, R63, R60 ;  /* 0x0000003c3f3f7220 */ /* 0x000fc40000410000 */
[C---:B------:R-:W-:Y:S01]  /*4d60*/  FFMA.FTZ R60, R13.reuse, R60, -R64 ;  /* 0x0000003c0d3c7223 */ /* 0x040fe20000010840 */
[----:B------:R-:W-:Y:S02]  /*4d70*/  IMAD.U32 R64, R62, 0x10000, RZ ;  /* 0x000100003e407824 */ /* 0x000fe400078e00ff */
[----:B------:R-:W-:Y:S01]  /*4d80*/  FFMA.FTZ R13, R13, R61, R63 ;  /* 0x0000003d0d0d7223 */ /* 0x000fe2000001003f */
[C---:B------:R-:W-:Y:S01]  /*4d90*/  LOP3.LUT R63, R14.reuse, 0xffff0000, RZ, 0xc0, !PT ;  /* 0xffff00000e3f7812 */ /* 0x040fe200078ec0ff */
        /* <DEDUP_REMOVED lines=27> */
.L_x_2696:
[----:B------:R-:W-:Y:S05]  /*4f50*/  BSYNC B3 ;  /* 0x0000000000037941 */ /* 0x000fea0003800000 */
.L_x_2695:
[----:B---3--:R-:W-:Y:S01]  /*4f60*/  LEA R58, P4, R22, R11, 0x1 ;  /* 0x0000000b163a7211 */ /* 0x008fe200078808ff */
[----:B------:R-:W-:-:S03]  /*4f70*/  ULDC.64 UR4, c[0x0][0x208] ;  /* 0x0000820000047ab9 */ /* 0x000fc60000000a00 */
[----:B--2---:R-:W-:-:S05]  /*4f80*/  LEA.HI.X R59, R22, R78, R180, 0x1, P4 ;  /* 0x0000004e163b7211 */ /* 0x004fca00020f0cb4 */
[----:B----4-:R0:W-:Y:S04]  /*4f90*/  ST.E.128 desc[UR4][R58.64], R12 ;  /* 0x0000000c3a007985 */ /* 0x0101e8000c101d04 */
.L_x_2694:
[----:B------:R-:W-:Y:S05]  /*4fa0*/  BSYNC B2 ;  /* 0x0000000000027941 */ /* 0x000fea0003800000 */
.L_x_2693:
[----:B------:R-:W-:-:S13]  /*4fb0*/  ISETP.NE.AND P4, PT, R26, RZ, PT ;  /* 0x000000ff1a00720c */ /* 0x000fda0003f85270 */
[----:B------:R-:W-:Y:S05]  /*4fc0*/  @!P4 BRA `(.L_x_2676) ;  /* 0x0000000000e0c947 */ /* 0x000fea0003800000 */
[----:B0---4-:R0:W4:Y:S01]  /*4fd0*/  LDS.128 R12, [R28+0x6000] ;  /* 0x006000001c0c7984 */ /* 0x0111220000000c00 */
[----:B------:R-:W-:Y:S01]  /*4fe0*/  ISETP.GE.AND P4, PT, R176, R123, PT ;  /* 0x0000007bb000720c */ /* 0x000fe20003f86270 */
[----:B------:R-:W-:-:S12]  /*4ff0*/  BSSY B2, `(.L_x_2697) ;  /* 0x0000031000027945 */ /* 0x000fd80003800000 */
[----:B0-----:R-:W-:Y:S05]  /*5000*/  @P4 BRA `(.L_x_2698) ;  /* 0x0000000000bc4947 */ /* 0x001fea0003800000 */
[----:B------:R-:W-:Y:S02]  /*5010*/  SHF.R.U64 R58, R56, 0x10, R57 ;  /* 0x00000010383a7819 */ /* 0x000fe40000001239 */
[----:B------:R-:W-:Y:S02]  /*5020*/  SHF.R.U64 R54, R54, 0x10, R55 ;  /* 0x0000001036367819 */ /* 0x000fe40000001237 */
[----:B------:R-:W-:Y:S02]  /*5030*/  SHF.R.U32.HI R56, RZ, 0x10, R57 ;  /* 0x00000010ff387819 */ /* 0x000fe40000011639 */
[----:B------:R-:W-:Y:S02]  /*5040*/  PRMT R57, R154, 0x5410, R58 ;  /* 0x000054109a397816 */ /* 0x000fe4000000003a */
[----:B------:R-:W-:Y:S02]  /*5050*/  PRMT R54, R153, 0x5410, R54 ;  /* 0x0000541099367816 */ /* 0x000fe40000000036 */
        /* <DEDUP_REMOVED lines=42> */
.L_x_2698:
[----:B------:R-:W-:Y:S05]  /*5300*/  BSYNC B2 ;  /* 0x0000000000027941 */ /* 0x000fea0003800000 */
.L_x_2697:
[----:B---3--:R-:W-:Y:S01]  /*5310*/  LEA R54, P4, R23, R11, 0x1 ;  /* 0x0000000b17367211 */ /* 0x008fe200078808ff */
[----:B------:R-:W-:-:S03]  /*5320*/  ULDC.64 UR4, c[0x0][0x208] ;  /* 0x0000820000047ab9 */ /* 0x000fc60000000a00 */
[----:B--2---:R-:W-:-:S05]  /*5330*/  LEA.HI.X R55, R23, R78, R179, 0x1, P4 ;  /* 0x0000004e17377211 */ /* 0x004fca00020f0cb3 */
[----:B----4-:R0:W-:Y:S04]  /*5340*/  ST.E.128 desc[UR4][R54.64], R12 ;  /* 0x0000000c36007985 */ /* 0x0101e8000c101d04 */
.L_x_2676:
[----:B------:R-:W-:Y:S05]  /*5350*/  BSYNC B1 ;  /* 0x0000000000017941 */ /* 0x000fea0003800000 */
.L_x_2675:
[----:B------:R-:W-:-:S03]  /*5360*/  UMOV UR4, 0xffffffff ;  /* 0xffffffff00047882 */ /* 0x000fc60000000000 */
[----:B------:R-:W-:Y:S05]  /*5370*/  BRA.DIV UR4, `(.L_x_2699) ;  /* 0x00000202047c7947 */ /* 0x000fea000b800000 */
[----:B-1----:R-:W1:Y:S04]  /*5380*/  SHFL.IDX PT, R118, R118, 0x1, 0x1c1f ;  /* 0x003c1f0076767f89 */ /* 0x002e6800000e0000 */
[----:B------:R-:W0:Y:S02]  /*5390*/  SHFL.IDX PT, R119, R119, 0x1, 0x1c1f ;  /* 0x003c1f0077777f89 */ /* 0x000e2400000e0000 */
.L_x_3031:
        /* <DEDUP_REMOVED lines=57> */
.L_x_2704:
[----:B------:R-:W-:Y:S05]  /*5730*/  BSYNC B2 ;  /* 0x0000000000027941 */ /* 0x000fea0003800000 */
.L_x_2703:
[----:B------:R-:W-:Y:S02]  /*5740*/  ULDC.64 UR4, c[0x0][0x208] ;  /* 0x0000820000047ab9 */ /* 0x000fe40000000a00 */
[----:B----4-:R0:W-:Y:S03]  /*5750*/  ST.E.128 desc[UR4][R54.64], R12 ;  /* 0x0000000c36007985 */ /* 0x0101e6000c101d04 */
.L_x_2702:
[----:B------:R-:W-:Y:S05]  /*5760*/  BSYNC B1 ;  /* 0x0000000000017941 */ /* 0x000fea0003800000 */
.L_x_2701:
        /* <DEDUP_REMOVED lines=56> */
.L_x_2708:
[----:B------:R-:W-:Y:S05]  /*5af0*/  BSYNC B2 ;  /* 0x0000000000027941 */ /* 0x000fea0003800000 */
.L_x_2707:
[----:B------:R-:W-:Y:S02]  /*5b00*/  ULDC.64 UR4, c[0x0][0x208] ;  /* 0x0000820000047ab9 */ /* 0x000fe40000000a00 */
[----:B----4-:R0:W-:Y:S03]  /*5b10*/  ST.E.128 desc[UR4][R50.64], R12 ;  /* 0x0000000c32007985 */ /* 0x0101e6000c101d04 */
.L_x_2706:
[----:B------:R-:W-:Y:S05]  /*5b20*/  BSYNC B1 ;  /* 0x0000000000017941 */ /* 0x000fea0003800000 */
.L_x_2705:
        /* <DEDUP_REMOVED lines=18> */
[----:B------:R-:W-:Y:S01]  /*5c50*/  PRMT R148, R148, 0x5432, R45 ;  /* 0x0000543294947816 */ /* 0x000fe2000000002d */
[----:B------:R-:W-:Y:S01]  /*5c60*/  IMAD.U32 R45, R12, 0x10000, RZ ;  /* 0x000100000c2d7824 */ /* 0x000fe200078e00ff */
[----:B------:R-:W-:Y:S01]  /*5c70*/  PRMT R147, R147, 0x5432, R50 ;  /* 0x0000543293937816 */ /* 0x000fe20000000032 */
[C---:B------:R-:W-:Y:S01]  /*5c80*/  IMAD.U32 R50, R13.reuse, 0x10000, RZ ;  /* 0x000100000d327824 */ /* 0x040fe200078e00ff */
[----:B------:R-:W-:Y:S01]  /*5c90*/  LOP3.LUT R11, R14, 0xffff0000, RZ, 0xc0, !PT ;  /* 0xffff00000e0b7812 */ /* 0x000fe200078ec0ff */
[----:B------:R-:W-:Y:S01]  /*5ca0*/  IMAD.U32 R48, R148, 0x10000, RZ ;  /* 0x0001000094307824 */ /* 0x000fe200078e00ff */
[----:B------:R-:W-:Y:S01]  /*5cb0*/  LOP3.LUT R13, R13, 0xffff0000, RZ, 0xc0, !PT ;  /* 0xffff00000d0d7812 */ /* 0x000fe200078ec0ff */
[----:B------:R-:W-:Y:S01]  /*5cc0*/  IMAD.U32 R49, R147, 0x10000, RZ ;  /* 0x0001000093317824 */ /* 0x000fe200078e00ff */
[----:B------:R-:W-:Y:S01]  /*5cd0*/  LOP3.LUT R52, R44, 0xffff0000, RZ, 0xc0, !PT ;  /* 0xffff00002c347812 */ /* 0x000fe200078ec0ff */
[----:B------:R-:W-:Y:S01]  /*5ce0*/  FMUL.FTZ R55, R11, R48 ;  /* 0x000000300b377220 */ /* 0x000fe20000410000 */
[----:B------:R-:W-:Y:S01]  /*5cf0*/  LOP3.LUT R51, R43, 0xffff0000, RZ, 0xc0, !PT ;  /* 0xffff00002b337812 */ /* 0x000fe200078ec0ff */
[----:B------:R-:W-:Y:S01]  /*5d00*/  FMUL.FTZ R11, R11, R49 ;  /* 0x000000310b0b7220 */ /* 0x000fe20000410000 */
[----:B------:R-:W-:Y:S01]  /*5d10*/  LOP3.LUT R14, R15, 0xffff0000, RZ, 0xc0, !PT ;  /* 0xffff00000f0e7812 */ /* 0x000fe200078ec0ff */
[C---:B------:R-:W-:Y:S01]  /*5d20*/  FMUL.FTZ R53, R13.reuse, R52 ;  /* 0x000000340d357220 */ /* 0x040fe20000410000 */
[----:B------:R-:W-:Y:S01]  /*5d30*/  LOP3.LUT R148, R148, 0xffff0000, RZ, 0xc0, !PT ;  /* 0xffff000094947812 */ /* 0x000fe200078ec0ff */
[----:B------:R-:W-:Y:S01]  /*5d40*/  FMUL.FTZ R13, R13, R51 ;  /* 0x000000330d0d7220 */ /* 0x000fe20000410000 */
[----:B------:R-:W-:Y:S01]  /*5d50*/  LOP3.LUT R147, R147, 0xffff0000, RZ, 0xc0, !PT ;  /* 0xffff000093937812 */ /* 0x000fe200078ec0ff */
[----:B------:R-:W-:Y:S01]  /*5d60*/  IMAD.U32 R44, R44, 0x10000, RZ ;  /* 0x000100002c2c7824 */ /* 0x000fe200078e00ff */
[----:B------:R-:W-:Y:S01]  /*5d70*/  LOP3.LUT R12, R12, 0xffff0000, RZ, 0xc0, !PT ;  /* 0xffff00000c0c7812 */ /* 0x000fe200078ec0ff */
[----:B------:R-:W-:-:S02]  /*5d80*/  IMAD.U32 R43, R43, 0x10000, RZ ;  /* 0x000100002b2b7824 */ /* 0x000fc400078e00ff */
[----:B------:R-:W-:Y:S01]  /*5d90*/  FFMA.FTZ R53, R50, R51, -R53 ;  /* 0x0000003332357223 */ /* 0x000fe20000010835 */
[----:B------:R-:W-:Y:S01]  /*5da0*/  FFMA.FTZ R55, R42, R49, -R55 ;  /* 0x000000312a377223 */ /* 0x000fe20000010837 */
[----:B------:R-:W-:Y:S01]  /*5db0*/  FFMA.FTZ R50, R50, R52, R13 ;  /* 0x0000003432327223 */ /* 0x000fe2000001000d */
[----:B------:R-:W-:Y:S01]  /*5dc0*/  FFMA.FTZ R42, R42, R48, R11 ;  /* 0x000000302a2a7223 */ /* 0x000fe2000001000b */
[C---:B------:R-:W-:Y:S01]  /*5dd0*/  FMUL.FTZ R48, R14.reuse, R148 ;  /* 0x000000940e307220 */ /* 0x040fe20000410000 */
[----:B------:R-:W-:Y:S01]  /*5de0*/  FMUL.FTZ R13, R14, R147 ;  /* 0x000000930e0d7220 */ /* 0x000fe20000410000 */
[----:B------:R-:W-:Y:S02]  /*5df0*/  IMAD.U32 R15, R15, 0x10000, RZ ;  /* 0x000100000f0f7824 */ /* 0x000fe400078e00ff */
[C---:B------:R-:W-:Y:S01]  /*5e00*/  FMUL.FTZ R14, R12.reuse, R44 ;  /* 0x0000002c0c0e7220 */ /* 0x040fe20000410000 */
[----:B------:R-:W-:Y:S01]  /*5e10*/  FMUL.FTZ R11, R12, R43 ;  /* 0x0000002b0c0b7220 */ /* 0x000fe20000410000 */
        /* <DEDUP_REMOVED lines=8> */
[----:B------:R-:W-:Y:S01]  /*5ea0*/  F2FP.BF16.F32.PACK_AB R12, R11, R14 ;  /* 0x0000000e0b0c723e */ /* 0x000fe200000010ff */
[----:B------:R-:W-:-:S07]  /*5eb0*/  IMAD.MOV.U32 R14, RZ, RZ, R42 ;  /* 0x000000ffff0e7224 */ /* 0x000fce00078e002a */
.L_x_2712:
[----:B------:R-:W-:Y:S05]  /*5ec0*/  BSYNC B2 ;  /* 0x0000000000027941 */ /* 0x000fea0003800000 */
.L_x_2711:
[----:B------:R-:W-:Y:S02]  /*5ed0*/  ULDC.64 UR4, c[0x0][0x208] ;  /* 0x0000820000047ab9 */ /* 0x000fe40000000a00 */
[----:B----4-:R0:W-:Y:S03]  /*5ee0*/  ST.E.128 desc[UR4][R46.64], R12 ;  /* 0x0000000c2e007985 */ /* 0x0101e6000c101d04 */
.L_x_2710:
[----:B------:R-:W-:Y:S05]  /*5ef0*/  BSYNC B1 ;  /* 0x0000000000017941 */ /* 0x000fea0003800000 */
.L_x_2709:
        /* <DEDUP_REMOVED lines=10> */
[--C-:B------:R-:W-:Y:S01]  /*5fa0*/  SHF.R.U64 R47, R38, 0x10, R39.reuse ;  /* 0x00000010262f7819 */ /* 0x100fe20000001227 */
[C---:B----4-:R-:W-:Y:S01]  /*5fb0*/  IMAD.U32 R38, R14.reuse, 0x10000, RZ ;  /* 0x000100000e267824 */ /* 0x050fe200078e00ff */
[----:B------:R-:W-:Y:S02]  /*5fc0*/  SHF.R.U32.HI R45, RZ, 0x10, R39 ;  /* 0x00000010ff2d7819 */ /* 0x000fe40000011627 */
[----:B------:R-:W-:Y:S02]  /*5fd0*/  SHF.R.U32.HI R40, RZ, 0x10, R41 ;  /* 0x00000010ff287819 */ /* 0x000fe40000011629 */
[----:B------:R-:W-:Y:S01]  /*5fe0*/  LOP3.LUT R39, R14, 0xffff0000, RZ, 0xc0, !PT ;  /* 0xffff00000e277812 */ /* 0x000fe200078ec0ff */
[C---:B------:R-:W-:Y:S01]  /*5ff0*/  IMAD.U32 R14, R15.reuse, 0x10000, RZ ;  /* 0x000100000f0e7824 */ /* 0x040fe200078e00ff */
[----:B---3--:R-:W-:-:S02]  /*6000*/  LOP3.LUT R11, R15, 0xffff0000, RZ, 0xc0, !PT ;  /* 0xffff00000f0b7812 */ /* 0x008fc400078ec0ff */
[----:B------:R-:W-:Y:S02]  /*6010*/  PRMT R41, R141, 0x5410, R44 ;  /* 0x000054108d297816 */ /* 0x000fe4000000002c */
[C---:B------:R-:W-:Y:S02]  /*6020*/  PRMT R15, R136.reuse, 0x5410, R47 ;  /* 0x00005410880f7816 */ /* 0x040fe4000000002f */
[----:B------:R-:W-:Y:S02]  /*6030*/  LOP3.LUT R44, R13, 0xffff0000, RZ, 0xc0, !PT ;  /* 0xffff00000d2c7812 */ /* 0x000fe400078ec0ff */
[C---:B------:R-:W-:Y:S01]  /*6040*/  LOP3.LUT R48, R41.reuse, 0xffff0000, RZ, 0xc0, !PT ;  /* 0xffff000029307812 */ /* 0x040fe200078ec0ff */
[----:B------:R-:W-:Y:S01]  /*6050*/  IMAD.U32 R41, R41, 0x10000, RZ ;  /* 0x0001000029297824 */ /* 0x000fe200078e00ff */
[C---:B------:R-:W-:Y:S01]  /*6060*/  LOP3.LUT R46, R15.reuse, 0xffff0000, RZ, 0xc0, !PT ;  /* 0xffff00000f2e7812 */ /* 0x040fe200078ec0ff */
[----:B------:R-:W-:Y:S01]  /*6070*/  IMAD.U32 R15, R15, 0x10000, RZ ;  /* 0x000100000f0f7824 */ /* 0x000fe200078e00ff */
[----:B------:R-:W-:Y:S01]  /*6080*/  PRMT R136, R136, 0x5432, R45 ;  /* 0x0000543288887816 */ /* 0x000fe2000000002d */
[----:B------:R-:W-:Y:S01]  /*6090*/  IMAD.U32 R45, R13, 0x10000, RZ ;  /* 0x000100000d2d7824 */ /* 0x000fe200078e00ff */
[----:B------:R-:W-:Y:S01]  /*60a0*/  PRMT R141, R141, 0x5432, R40 ;  /* 0x000054328d8d7816 */ /* 0x000fe20000000028 */
[C---:B------:R-:W-:Y:S01]  /*60b0*/  FMUL.FTZ R50, R44.reuse, R48 ;  /* 0x000000302c327220 */ /* 0x040fe20000410000 */
[----:B------:R-:W-:Y:S01]  /*60c0*/  FMUL.FTZ R49, R44, R46 ;  /* 0x0000002e2c317220 */ /* 0x000fe20000410000 */
[----:B------:R-:W-:Y:S01]  /*60d0*/  IMAD.U32 R47, R136, 0x10000, RZ ;  /* 0x00010000882f7824 */ /* 0x000fe200078e00ff */
[C---:B------:R-:W-:Y:S01]  /*60e0*/  LOP3.LUT R44, R12.reuse, 0xffff0000, RZ, 0xc0, !PT ;  /* 0xffff00000c2c7812 */ /* 0x040fe200078ec0ff */
[C---:B------:R-:W-:Y:S01]  /*60f0*/  IMAD.U32 R40, R141.reuse, 0x10000, RZ ;  /* 0x000100008d287824 */ /* 0x040fe200078e00ff */
[----:B------:R-:W-:Y:S01]  /*6100*/  LOP3.LUT R141, R141, 0xffff0000, RZ, 0xc0, !PT ;  /* 0xffff00008d8d7812 */ /* 0x000fe200078ec0ff */
[----:B------:R-:W-:-:S02]  /*6110*/  IMAD.U32 R13, R12, 0x10000, RZ ;  /* 0x000100000c0d7824 */ /* 0x000fc400078e00ff */
[C---:B------:R-:W-:Y:S01]  /*6120*/  FFMA.FTZ R12, R45.reuse, R46, -R50 ;  /* 0x0000002e2d0c7223 */ /* 0x040fe20000010832 */
[----:B------:R-:W-:Y:S01]  /*6130*/  FFMA.FTZ R45, R45, R48, R49 ;  /* 0x000000302d2d7223 */ /* 0x000fe20000010031 */
[CC--:B------:R-:W-:Y:S01]  /*6140*/  FMUL.FTZ R51, R39.reuse, R40.reuse ;  /* 0x0000002827337220 */ /* 0x0c0fe20000410000 */
[-C--:B------:R-:W-:Y:S01]  /*6150*/  FMUL.FTZ R49, R39, R47.reuse ;  /* 0x0000002f27317220 */ /* 0x080fe20000410000 */
[----:B------:R-:W-:Y:S02]  /*6160*/  LOP3.LUT R136, R136, 0xffff0000, RZ, 0xc0, !PT ;  /* 0xffff000088887812 */ /* 0x000fe400078ec0ff */
[C---:B------:R-:W-:Y:S01]  /*6170*/  FFMA.FTZ R39, R38.reuse, R47, -R51 ;  /* 0x0000002f26277223 */ /* 0x040fe20000010833 */
[----:B------:R-:W-:Y:S01]  /*6180*/  FFMA.FTZ R40, R38, R40, R49 ;  /* 0x0000002826287223 */ /* 0x000fe20000010031 */
[C---:B------:R-:W-:Y:S01]  /*6190*/  FMUL.FTZ R38, R44.reuse, R41 ;  /* 0x000000292c267220 */ /* 0x040fe20000410000 */
[----:B------:R-:W-:Y:S01]  /*61a0*/  FMUL.FTZ R44, R44, R15 ;  /* 0x0000000f2c2c7220 */ /* 0x000fe20000410000 */
        /* <DEDUP_REMOVED lines=11> */
.L_x_2716:
[----:B------:R-:W-:Y:S05]  /*6260*/  BSYNC B2 ;  /* 0x0000000000027941 */ /* 0x000fea0003800000 */
.L_x_2715:
[----:B------:R-:W-:Y:S02]  /*6270*/  ULDC.64 UR4, c[0x0][0x208] ;  /* 0x0000820000047ab9 */ /* 0x000fe40000000a00 */
[----:B----4-:R0:W-:Y:S03]  /*6280*/  ST.E.128 desc[UR4][R42.64], R12 ;  /* 0x0000000c2a007985 */ /* 0x0101e6000c101d04 */
.L_x_2714:
[----:B------:R-:W-:Y:S05]  /*6290*/  BSYNC B1 ;  /* 0x0000000000017941 */ /* 0x000fea0003800000 */
.L_x_2713:
        /* <DEDUP_REMOVED lines=9> */
[----:B------:R-:W-:Y:S01]  /*6330*/  SHF.R.U64 R40, R34, 0x10, R35 ;  /* 0x0000001022287819 */ /* 0x000fe20000001223 */
[----:B----4-:R-:W-:Y:S01]  /*6340*/  IMAD.U32 R29, R14, 0x10000, RZ ;  /* 0x000100000e1d7824 */ /* 0x010fe200078e00ff */
[--C-:B------:R-:W-:Y:S02]  /*6350*/  SHF.R.U64 R41, R36, 0x10, R37.reuse ;  /* 0x0000001024297819 */ /* 0x100fe40000001225 */
        /* <DEDUP_REMOVED lines=10> */
[C---:B------:R-:W-:Y:S01]  /*6400*/  LOP3.LUT R42, R41.reuse, 0xffff0000, RZ, 0xc0, !PT ;  /* 0xffff0000292a7812 */ /* 0x040fe200078ec0ff */
[----:B------:R-:W-:Y:S01]  /*6410*/  IMAD.U32 R41, R41, 0x10000, RZ ;  /* 0x0001000029297824 */ /* 0x000fe200078e00ff */
[----:B------:R-:W-:Y:S01]  /*6420*/  LOP3.LUT R35, R14, 0xffff0000, RZ, 0xc0, !PT ;  /* 0xffff00000e237812 */ /* 0x000fe200078ec0ff */
[C---:B------:R-:W-:Y:S01]  /*6430*/  IMAD.U32 R14, R15.reuse, 0x10000, RZ ;  /* 0x000100000f0e7824 */ /* 0x040fe200078e00ff */
[----:B---3--:R-:W-:Y:S01]  /*6440*/  LOP3.LUT R11, R15, 0xffff0000, RZ, 0xc0, !PT ;  /* 0xffff00000f0b7812 */ /* 0x008fe200078ec0ff */
[----:B------:R-:W-:-:S02]  /*6450*/  IMAD.U32 R15, R13, 0x10000, RZ ;  /* 0x000100000d0f7824 */ /* 0x000fc400078e00ff */
[-C--:B------:R-:W-:Y:S01]  /*6460*/  FMUL.FTZ R43, R34, R37.reuse ;  /* 0x00000025222b7220 */ /* 0x080fe20000410000 */
[----:B------:R-:W-:Y:S02]  /*6470*/  IMAD.U32 R13, R12, 0x10000, RZ ;  /* 0x000100000c0d7824 */ /* 0x000fe400078e00ff */
[----:B------:R-:W-:Y:S01]  /*6480*/  FMUL.FTZ R46, R34, R42 ;  /* 0x0000002a222e7220 */ /* 0x000fe20000410000 */
[----:B------:R-:W-:Y:S01]  /*6490*/  LOP3.LUT R12, R12, 0xffff0000, RZ, 0xc0, !PT ;  /* 0xffff00000c0c7812 */ /* 0x000fe200078ec0ff */
[----:B------:R-:W-:Y:S01]  /*64a0*/  FMUL.FTZ R34, R35, R44 ;  /* 0x0000002c23227220 */ /* 0x000fe20000410000 */
[----:B------:R-:W-:Y:S01]  /*64b0*/  LOP3.LUT R134, R134, 0xffff0000, RZ, 0xc0, !PT ;  /* 0xffff000086867812 */ /* 0x000fe200078ec0ff */
[----:B------:R-:W-:Y:S01]  /*64c0*/  FFMA.FTZ R43, R15, R42, R43 ;  /* 0x0000002a0f2b7223 */ /* 0x000fe2000001002b */
[----:B------:R-:W-:Y:S01]  /*64d0*/  LOP3.LUT R117, R117, 0xffff0000, RZ, 0xc0, !PT ;  /* 0xffff000075757812 */ /* 0x000fe200078ec0ff */
[----:B------:R-:W-:Y:S02]  /*64e0*/  IMAD.U32 R36, R36, 0x10000, RZ ;  /* 0x0001000024247824 */ /* 0x000fe400078e00ff */
[-C--:B------:R-:W-:Y:S01]  /*64f0*/  FMUL.FTZ R42, R35, R40.reuse ;  /* 0x00000028232a7220 */ /* 0x080fe20000410000 */
[----:B------:R-:W-:Y:S01]  /*6500*/  FFMA.FTZ R46, R15, R37, -R46 ;  /* 0x000000250f2e7223 */ /* 0x000fe2000001082e */
[----:B------:R-:W-:Y:S01]  /*6510*/  FFMA.FTZ R40, R29, R40, -R34 ;  /* 0x000000281d287223 */ /* 0x000fe20000010822 */
        /* <DEDUP_REMOVED lines=11> */
[----:B------:R-:W-:Y:S01]  /*65d0*/  F2FP.BF16.F32.PACK_AB R12, R13, R34 ;  /* 0x000000220d0c723e */ /* 0x000fe200000010ff */
[----:B------:R-:W-:Y:S01]  /*65e0*/  IMAD.MOV.U32 R13, RZ, RZ, R43 ;  /* 0x000000ffff0d7224 */ /* 0x000fe200078e002b */
[----:B------:R-:W-:-:S07]  /*65f0*/  F2FP.BF16.F32.PACK_AB R14, R29, R40 ;  /* 0x000000281d0e723e */ /* 0x000fce00000010ff */
.L_x_2720:
[----:B------:R-:W-:Y:S05]  /*6600*/  BSYNC B2 ;  /* 0x0000000000027941 */ /* 0x000fea0003800000 */
.L_x_2719:
[----:B------:R-:W-:Y:S02]  /*6610*/  ULDC.64 UR4, c[0x0][0x208] ;  /* 0x0000820000047ab9 */ /* 0x000fe40000000a00 */
[----:B----4-:R0:W-:Y:S03]  /*6620*/  ST.E.128 desc[UR4][R38.64], R12 ;  /* 0x0000000c26007985 */ /* 0x0101e6000c101d04 */
.L_x_2718:
[----:B------:R-:W-:Y:S05]  /*6630*/  BSYNC B1 ;  /* 0x0000000000017941 */ /* 0x000fea0003800000 */
.L_x_2717:
        /* <DEDUP_REMOVED lines=54> */
.L_x_2722:
[----:B------:R-:W-:Y:S05]  /*69a0*/  BSYNC B1 ;  /* 0x0000000000017941 */ /* 0x000fea0003800000 */
.L_x_2721:
[----:B------:R-:W-:Y:S02]  /*69b0*/  ULDC.64 UR4, c[0x0][0x208] ;  /* 0x0000820000047ab9 */ /* 0x000fe40000000a00 */
[----:B----4-:R0:W-:Y:S01]  /*69c0*/  ST.E.128 desc[UR4][R34.64], R12 ;  /* 0x0000000c22007985 */ /* 0x0101e2000c101d04 */
[----:B------:R-:W-:Y:S05]  /*69d0*/  BRA `(.L_x_2700) ;  /* 0x0000004400147947 */ /* 0x000fea0003800000 */
.L_x_2666:
        /* <DEDUP_REMOVED lines=24> */
[----:B------:R-:W-:Y:S01]  /*6b60*/  CS2R R48, SRZ ;  /* 0x0000000000307805 */ /* 0x000fe2000001ff00 */
[----:B------:R-:W-:Y:S01]  /*6b70*/  ULDC.64 UR6, c[0x0][0x208] ;  /* 0x0000820000067ab9 */ /* 0x000fe20000000a00 */
        /* <DEDUP_REMOVED lines=22> */
.L_x_2724:
[----:B------:R-:W-:Y:S05]  /*6ce0*/  BSYNC B1 ;  /* 0x0000000000017941 */ /* 0x000fea0003800000 */
.L_x_2723:
[----:B0-----:R-:W-:Y:S01]  /*6cf0*/  IADD3 R52, R170, 0x40, RZ ;  /* 0x00000040aa347810 */ /* 0x001fe20007ffe0ff */
[----:B------:R-:W-:Y:S01]  /*6d00*/  BSSY B1, `(.L_x_2725) ;  /* 0x000002f000017945 */ /* 0x000fe20003800000 */
[----:B------:R-:W-:Y:S02]  /*6d10*/  CS2R R58, SRZ ;  /* 0x00000000003a7805 */ /* 0x000fe4000001ff00 */
[----:B------:R-:W-:Y:S02]  /*6d20*/  CS2R R56, SRZ ;  /* 0x0000000000387805 */ /* 0x000fe4000001ff00 */
[----:B------:R-:W-:Y:S02]  /*6d30*/  ISETP.GE.AND P5, PT, R52, R83, PT ;  /* 0x000000533400720c */ /* 0x000fe40003fa6270 */
        /* <DEDUP_REMOVED lines=19> */
[----:B------:R-:W-:Y:S01]  /*6e70*/  CS2R R72, SRZ ;  /* 0x0000000000487805 */ /* 0x000fe2000001ff00 */
[----:B------:R-:W-:Y:S01]  /*6e80*/  ULDC.64 UR8, c[0x0][0x208] ;  /* 0x0000820000087ab9 */ /* 0x000fe20000000a00 */
        /* <DEDUP_REMOVED lines=22> */
.L_x_2726:
[----:B------:R-:W-:Y:S05]  /*6ff0*/  BSYNC B1 ;  /* 0x0000000000017941 */ /* 0x000fea0003800000 */
.L_x_2725:
[----:B0-----:R-:W-:Y:S01]  /*7000*/  IMAD.MOV.U32 R13, RZ, RZ, R31 ;  /* 0x000000ffff0d7224 */ /* 0x001fe200078e001f */
[----:B------:R-:W-:Y:S01]  /*7010*/  ULOP3.LUT UR4, UR60, 0x1, URZ, 0xfc, !UPT ;  /* 0x000000013c047892 */ /* 0x000fe2000f8efc3f */
[----:B------:R-:W-:Y:S02]  /*7020*/  IMAD.MOV.U32 R12, RZ, RZ, R28 ;  /* 0x000000ffff0c7224 */ /* 0x000fe400078e001c */
[----:B------:R-:W-:Y:S01]  /*7030*/  IMAD.MOV.U32 R11, RZ, RZ, R29 ;  /* 0x000000ffff0b7224 */ /* 0x000fe200078e001d */
[----:B------:R-:W-:Y:S01]  /*7040*/  PRMT R159, R76, 0x5410, R13 ;  /* 0x000054104c9f7816 */ /* 0x000fe2000000000d */
[----:B------:R-:W-:Y:S01]  /*7050*/  IMAD.MOV.U32 R14, RZ, RZ, R34 ;  /* 0x000000ffff0e7224 */ /* 0x000fe200078e0022 */
[----:B------:R-:W-:Y:S01]  /*7060*/  UISETP.NE.AND UP0, UPT, UR4, 0x3, UPT ;  /* 0x000000030400788c */ /* 0x000fe2000bf05270 */
[----:B------:R-:W-:Y:S01]  /*7070*/  IMAD.MOV.U32 R13, RZ, RZ, R35 ;  /* 0x000000ffff0d7224 */ /* 0x000fe200078e0023 */
[----:B------:R-:W-:Y:S01]  /*7080*/  PRMT R185, R12, 0x5410, R11 ;  /* 0x000054100cb97816 */ /* 0x000fe2000000000b */
[----:B------:R-:W-:Y:S01]  /*7090*/  IMAD.MOV.U32 R11, RZ, RZ, R32 ;  /* 0x000000ffff0b7224 */ /* 0x000fe200078e0020 */
[----:B------:R0:W-:Y:S01]  /*70a0*/  STL.S16 [R1+0x44], R14 ;  /* 0x0000440e01007387 */ /* 0x0001e20000100600 */
[----:B------:R-:W-:Y:S01]  /*70b0*/  IMAD.MOV.U32 R12, RZ, RZ, R33 ;  /* 0x000000ffff0c7224 */ /* 0x000fe200078e0021 */
[----:B------:R-:W-:-:S02]  /*70c0*/  PLOP3.LUT P0, PT, PT, PT, UP0, 0x80, 0x0 ;  /* 0x000000000000781c */ /* 0x000fc40003f0f008 */
[----:B------:R1:W-:Y:S04]  /*70d0*/  STL.S16 [R1+0x46], R13 ;  /* 0x0000460d01007387 */ /* 0x0003e80000100600 */
[----:B------:R2:W-:Y:S01]  /*70e0*/  STL.S16 [R1+0x5a], R11 ;  /* 0x00005a0b01007387 */ /* 0x0005e20000100600 */
[----:B0-----:R-:W-:-:S03]  /*70f0*/  IMAD.MOV.U32 R14, RZ, RZ, R37 ;  /* 0x000000ffff0e7224 */ /* 0x001fc600078e0025 */
[----:B------:R0:W-:Y:S01]  /*7100*/  STL.S16 [R1+0x58], R12 ;  /* 0x0000580c01007387 */ /* 0x0001e20000100600 */
[----:B-1----:R-:W-:Y:S02]  /*7110*/  IMAD.MOV.U32 R13, RZ, RZ, R36 ;  /* 0x000000ffff0d7224 */ /* 0x002fe400078e0024 */
[----:B--2---:R-:W-:-:S03]  /*7120*/  IMAD.MOV.U32 R11, RZ, RZ, R38 ;  /* 0x000000ffff0b7224 */ /* 0x004fc600078e0026 */
[----:B------:R-:W-:Y:S01]  /*7130*/  PRMT R150, R14, 0x5410, R13 ;  /* 0x000054100e967816 */ /* 0x000fe2000000000d */
[----:B0-----:R-:W-:Y:S01]  /*7140*/  IMAD.MOV.U32 R12, RZ, RZ, R39 ;  /* 0x000000ffff0c7224 */ /* 0x001fe200078e0027 */
[----:B------:R-:W-:Y:S01]  /*7150*/  PRMT R152, R152, 0x5410, R11 ;  /* 0x0000541098987816 */ /* 0x000fe2000000000b */
[----:B------:R-:W-:-:S03]  /*7160*/  IMAD.MOV.U32 R11, RZ, RZ, R43 ;  /* 0x000000ffff0b7224 */ /* 0x000fc600078e002b */
        /* <DEDUP_REMOVED lines=63> */
.L_x_2727:
[----:B------:R-:W-:Y:S01]  /*7560*/  IMAD R84, R18, 0x8, R2 ;  /* 0x0000000812547824 */ /* 0x000fe200078e0202 */
[----:B------:R-:W-:Y:S01]  /*7570*/  SHF.L.U32 R85, R171, 0x1f, RZ ;  /* 0x0000001fab557819 */ /* 0x000fe200000006ff */
[----:B------:R-:W-:Y:S03]  /*7580*/  BSSY B1, `(.L_x_2728) ;  /* 0x0000003000017945 */ /* 0x000fe60003800000 */
[----:B------:R-:W0:Y:S02]  /*7590*/  SYNCS.PHASECHK.TRANS64.TRYWAIT P6, [R84+URZ+0x2a890], R85 ;  /* 0x02a89055540075a7 */ /* 0x000e2400080c017f */
[----:B0-----:R-:W-:Y:S05]  /*75a0*/  @!P6 BRA `(.L_x_2729) ;  /* 0x000001e0003ce947 */ /* 0x001fea0003800000 */
.L_x_3032:
[----:B------:R-:W-:Y:S05]  /*75b0*/  BSYNC B1 ;  /* 0x0000000000017941 */ /* 0x000fea0003800000 */
.L_x_2728:
[----:B------:R-:W1:Y:S01]  /*75c0*/  LDC R134, c[0x0][0x2f4] ;  /* 0x0000bd00ff867b82 */ /* 0x000e620000000800 */
[----:B------:R-:W-:Y:S01]  /*75d0*/  UMOV UR4, 0xffffffff ;  /* 0xffffffff00047882 */ /* 0x000fe20000000000 */
[----:B-1----:R-:W-:Y:S02]  /*75e0*/  IMAD.IADD R136, R134, 0x1, -R124 ;  /* 0x0000000186887824 */ /* 0x002fe400078e0a7c */
[----:B------:R-:W-:Y:S05]  /*75f0*/  BRA.DIV UR4, `(.L_x_2730) ;  /* 0x000001e2043c7947 */ /* 0x000fea000b800000 */
[----:B------:R1:W2:Y:S04]  /*7600*/  SHFL.IDX PT, R117, R118, RZ, 0x1c1f ;  /* 0x001c1fff76757589 */ /* 0x0002a800000e0000 */
[----:B------:R1:W3:Y:S02]  /*7610*/  SHFL.IDX PT, R11, R119, RZ, 0x1c1f ;  /* 0x001c1fff770b7589 */ /* 0x0002e400000e0000 */
.L_x_3036:
        /* <DEDUP_REMOVED lines=121> */
.L_x_2736:
[----:B------:R-:W-:Y:S05]  /*7db0*/  BSYNC B3 ;  /* 0x0000000000037941 */ /* 0x000fea0003800000 */
.L_x_2735:
[----:B------:R-:W-:Y:S01]  /*7dc0*/  LEA R36, P4, R4, R11, 0x1 ;  /* 0x0000000b04247211 */ /* 0x000fe200078808ff */
[----:B------:R-:W-:-:S03]  /*7dd0*/  ULDC.64 UR4, c[0x0][0x208] ;  /* 0x0000820000047ab9 */ /* 0x000fc60000000a00 */
[----:B--2---:R-:W-:Y:S02]  /*7de0*/  LEA.HI.X R37, R4, R117, R111, 0x1, P4 ;  /* 0x0000007504257211 */ /* 0x004fe400020f0c6f */
[----:B------:R-:W-:-:S03]  /*7df0*/  ISETP.GE.AND P4, PT, R149, R134, PT ;  /* 0x000000869500720c */ /* 0x000fc60003f86270 */
[----:B----4-:R2:W-:Y:S10]  /*7e00*/  ST.E.128 desc[UR4][R36.64], R12 ;  /* 0x0000000c24007985 */ /* 0x0105f4000c101d04 */
[----:B--2---:R-:W-:-:S05]  /*7e10*/  @!P4 IMAD.WIDE R12, R149, 0x2, R116 ;  /* 0x00000002950cc825 */ /* 0x004fca00078e0274 */
[----:B---3--:R3:W-:Y:S02]  /*7e20*/  @!P4 ST.E.128 desc[UR4][R12.64], R76 ;  /* 0x0000004c0c00c985 */ /* 0x0087e4000c101d04 */
.L_x_2734:
[----:B------:R-:W-:Y:S05]  /*7e30*/  BSYNC B2 ;  /* 0x0000000000027941 */ /* 0x000fea0003800000 */
.L_x_2733:
        /* <DEDUP_REMOVED lines=58> */
[C---:B------:R-:W-:Y:S01]  /*81e0*/  IMAD.U32 R77, R39.reuse, 0x10000, RZ ;  /* 0x00010000274d7824 */ /* 0x040fe200078e00ff */
[----:B------:R-:W-:Y:S02]  /*81f0*/  LOP3.LUT R39, R39, 0xffff0000, RZ, 0xc0, !PT ;  /* 0xffff000027277812 */ /* 0x000fe400078ec0ff */
        /* <DEDUP_REMOVED lines=66> */
.L_x_2740:
[----:B------:R-:W-:Y:S05]  /*8620*/  BSYNC B3 ;  /* 0x0000000000037941 */ /* 0x000fea0003800000 */
.L_x_2739:
[----:B------:R-:W-:Y:S01]  /*8630*/  LEA R32, P4, R5, R11, 0x1 ;  /* 0x0000000b05207211 */ /* 0x000fe200078808ff */
[----:B------:R-:W-:-:S03]  /*8640*/  ULDC.64 UR4, c[0x0][0x208] ;  /* 0x0000820000047ab9 */ /* 0x000fc60000000a00 */
[----:B--2---:R-:W-:Y:S02]  /*8650*/  LEA.HI.X R33, R5, R117, R110, 0x1, P4 ;  /* 0x0000007505217211 */ /* 0x004fe400020f0c6e */
[----:B------:R-:W-:-:S03]  /*8660*/  ISETP.GE.AND P4, PT, R48, R134, PT ;  /* 0x000000863000720c */ /* 0x000fc60003f86270 */
[----:B----4-:R2:W-:Y:S10]  /*8670*/  ST.E.128 desc[UR4][R32.64], R12 ;  /* 0x0000000c20007985 */ /* 0x0105f4000c101d04 */
[----:B--2---:R-:W-:-:S05]  /*8680*/  @!P4 IMAD.WIDE R12, R48, 0x2, R116 ;  /* 0x00000002300cc825 */ /* 0x004fca00078e0274 */
[----:B---3--:R4:W-:Y:S02]  /*8690*/  @!P4 ST.E.128 desc[UR4][R12.64], R36 ;  /* 0x000000240c00c985 */ /* 0x0089e4000c101d04 */
.L_x_2738:
[----:B------:R-:W-:Y:S05]  /*86a0*/  BSYNC B2 ;  /* 0x0000000000027941 */ /* 0x000fea0003800000 */
.L_x_2737:
        /* <DEDUP_REMOVED lines=105> */
[C---:B------:R-:W-:Y:S01]  /*8d40*/  FMUL.FTZ R31, R28.reuse, R38 ;  /* 0x000000261c1f7220 */ /* 0x040fe20000410000 */
[-C--:B------:R-:W-:Y:S01]  /*8d50*/  FMUL.FTZ R28, R28, R30.reuse ;  /* 0x0000001e1c1c7220 */ /* 0x080fe20000410000 */
[----:B------:R-:W-:Y:S02]  /*8d60*/  IMAD.MOV.U32 R32, RZ, RZ, R15 ;  /* 0x000000ffff207224 */ /* 0x000fe400078e000f */
[C---:B------:R-:W-:Y:S01]  /*8d70*/  FFMA.FTZ R31, R14.reuse, R30, -R31 ;  /* 0x0000001e0e1f7223 */ /* 0x040fe2000001081f */
[----:B------:R-:W-:Y:S01]  /*8d80*/  FFMA.FTZ R28, R14, R38, R28 ;  /* 0x000000260e1c7223 */ /* 0x000fe2000001001c */
[----:B------:R-:W-:-:S02]  /*8d90*/  IMAD.MOV.U32 R15, RZ, RZ, R35 ;  /* 0x000000ffff0f7224 */ /* 0x000fc400078e0023 */
[----:B------:R-:W-:Y:S01]  /*8da0*/  IMAD.MOV.U32 R35, RZ, RZ, R41 ;  /* 0x000000ffff237224 */ /* 0x000fe200078e0029 */
[----:B------:R-:W-:Y:S01]  /*8db0*/  F2FP.BF16.F32.PACK_AB R31, R31, R33 ;  /* 0x000000211f1f723e */ /* 0x000fe200000010ff */
[----:B------:R-:W-:Y:S01]  /*8dc0*/  IMAD.MOV.U32 R33, RZ, RZ, R29 ;  /* 0x000000ffff217224 */ /* 0x000fe200078e001d */
[----:B------:R-:W-:-:S03]  /*8dd0*/  F2FP.BF16.F32.PACK_AB R28, R28, R39 ;  /* 0x000000271c1c723e */ /* 0x000fc600000010ff */
[----:B------:R-:W-:Y:S02]  /*8de0*/  IMAD.MOV.U32 R14, RZ, RZ, R31 ;  /* 0x000000ffff0e7224 */ /* 0x000fe400078e001f */
[----:B------:R-:W-:-:S07]  /*8df0*/  IMAD.MOV.U32 R34, RZ, RZ, R28 ;  /* 0x000000ffff227224 */ /* 0x000fce00078e001c */
.L_x_2742:
[----:B------:R-:W-:Y:S05]  /*8e00*/  BSYNC B2 ;  /* 0x0000000000027941 */ /* 0x000fea0003800000 */
.L_x_2741:
[----:B------:R-:W-:Y:S01]  /*8e10*/  LEA R28, P4, R6, R11, 0x1 ;  /* 0x0000000b061c7211 */ /* 0x000fe200078808ff */
[----:B------:R-:W-:-:S03]  /*8e20*/  ULDC.64 UR4, c[0x0][0x208] ;  /* 0x0000820000047ab9 */ /* 0x000fc60000000a00 */
[----:B--2---:R-:W-:Y:S02]  /*8e30*/  LEA.HI.X R29, R6, R117, R109, 0x1, P4 ;  /* 0x00000075061d7211 */ /* 0x004fe400020f0c6d */
[----:B------:R-:W-:-:S03]  /*8e40*/  ISETP.GE.AND P4, PT, R36, R134, PT ;  /* 0x000000862400720c */ /* 0x000fc60003f86270 */
[----:B----4-:R2:W-:Y:S10]  /*8e50*/  ST.E.128 desc[UR4][R28.64], R12 ;  /* 0x0000000c1c007985 */ /* 0x0105f4000c101d04 */
[----:B------:R-:W-:-:S05]  /*8e60*/  @!P4 IMAD.WIDE R116, R36, 0x2, R116 ;  /* 0x000000022474c825 */ /* 0x000fca00078e0274 */
[----:B---3--:R2:W-:Y:S02]  /*8e70*/  @!P4 ST.E.128 desc[UR4][R116.64], R32 ;  /* 0x000000207400c985 */ /* 0x0085e4000c101d04 */
.L_x_2732:
[----:B------:R-:W-:Y:S05]  /*8e80*/  BSYNC B1 ;  /* 0x0000000000017941 */ /* 0x000fea0003800000 */
.L_x_2731:
[----:B------:R-:W-:-:S03]  /*8e90*/  UMOV UR4, 0xffffffff ;  /* 0xffffffff00047882 */ /* 0x000fc60000000000 */
[----:B------:R-:W-:Y:S05]  /*8ea0*/  BRA.DIV UR4, `(.L_x_2743) ;  /* 0x000001ca045c7947 */ /* 0x000fea000b800000 */
[----:B-1----:R-:W1:Y:S04]  /*8eb0*/  SHFL.IDX PT, R118, R118, 0x1, 0x1c1f ;  /* 0x003c1f0076767f89 */ /* 0x002e6800000e0000 */
[----:B------:R-:W0:Y:S02]  /*8ec0*/  SHFL.IDX PT, R119, R119, 0x1, 0x1c1f ;  /* 0x003c1f0077777f89 */ /* 0x000e2400000e0000 */
.L_x_3040:
        /* <DEDUP_REMOVED lines=106> */
[-C--:B------:R-:W-:Y:S01]  /*9570*/  FMUL.FTZ R30, R30, R62.reuse ;  /* 0x0000003e1e1e7220 */ /* 0x080fe20000410000 */
        /* <DEDUP_REMOVED lines=14> */
.L_x_2747:
[----:B------:R-:W-:Y:S05]  /*9660*/  BSYNC B2 ;  /* 0x0000000000027941 */ /* 0x000fea0003800000 */
.L_x_2746:
[----:B------:R-:W-:Y:S01]  /*9670*/  ISETP.GE.AND P5, PT, R36, R134, PT ;  /* 0x000000862400720c */ /* 0x000fe20003fa6270 */
[----:B------:R-:W-:Y:S01]  /*9680*/  ULDC.64 UR4, c[0x0][0x208] ;  /* 0x0000820000047ab9 */ /* 0x000fe20000000a00 */
[----:B------:R-:W-:-:S04]  /*9690*/  LEA R34, P4, R4, R119, 0x1 ;  /* 0x0000007704227211 */ /* 0x000fc800078808ff */
[----:B------:R-:W-:-:S05]  /*96a0*/  LEA.HI.X R35, R4, R118, R111, 0x1, P4 ;  /* 0x0000007604237211 */ /* 0x000fca00020f0c6f */
[----:B0-----:R0:W-:Y:S02]  /*96b0*/  ST.E.128 desc[UR4][R34.64], R12 ;  /* 0x0000000c22007985 */ /* 0x0011e4000c101d04 */
[----:B------:R-:W-:-:S05]  /*96c0*/  @!P5 IMAD.WIDE R36, R36, 0x2, R32 ;  /* 0x000000022424d825 */ /* 0x000fca00078e0220 */
[----:B-1----:R0:W-:Y:S02]  /*96d0*/  @!P5 ST.E.128 desc[UR4][R36.64], R28 ;  /* 0x0000001c2400d985 */ /* 0x0021e4000c101d04 */
.L_x_2745:
[----:B------:R-:W-:Y:S05]  /*96e0*/  BSYNC B1 ;  /* 0x0000000000017941 */ /* 0x000fea0003800000 */
.L_x_2744:
[----:B------:R-:W-:Y:S01]  /*96f0*/  ISETP.NE.AND P4, PT, R20, RZ, PT ;  /* 0x000000ff1400720c */ /* 0x000fe20003f85270 */
[----:B------:R-:W-:-:S12]  /*9700*/  BSSY B1, `(.L_x_2748) ;  /* 0x000007a000017945 */ /* 0x000fd80003800000 */
[----:B------:R-:W-:Y:S05]  /*9710*/  @!P4 BRA `(.L_x_2749) ;  /* 0x0000000400e0c947 */ /* 0x000fea0003800000 */
[----:B---3--:R-:W-:Y:S01]  /*9720*/  SEL R11, R124, R136, !P2 ;  /* 0x000000887c0b7207 */ /* 0x008fe20005000000 */
[----:B------:R-:W-:Y:S01]  /*9730*/  BSSY B2, `(.L_x_2750) ;  /* 0x0000073000027945 */ /* 0x000fe20003800000 */
[----:B0-----:R-:W-:Y:S02]  /*9740*/  SHF.R.U32.HI R14, RZ, 0x3, R177 ;  /* 0x00000003ff0e7819 */ /* 0x001fe400000116b1 */
[----:B----4-:R-:W-:Y:S02]  /*9750*/  SHF.R.S32.HI R12, RZ, 0x1f, R11 ;  /* 0x0000001fff0c7819 */ /* 0x010fe4000001140b */
        /* <DEDUP_REMOVED lines=22> */
[----:B------:R-:W-:Y:S01]  /*98c0*/  SHF.R.U32.HI R41, RZ, 0x10, R69 ;  /* 0x00000010ff297819 */ /* 0x000fe20000011645 */
[----:B--2---:R-:W-:Y:S01]  /*98d0*/  IMAD.U32 R39, R29, 0x10000, RZ ;  /* 0x000100001d277824 */ /* 0x004fe200078e00ff */
[----:B0-----:R-:W-:Y:S01]  /*98e0*/  SHF.R.U32.HI R11, RZ, 0x10, R57 ;  /* 0x00000010ff0b7819 */ /* 0x001fe20000011639 */
[----:B-1----:R-:W-:Y:S01]  /*98f0*/  IMAD.U32 R44, R13, 0x10000, RZ ;  /* 0x000100000d2c7824 */ /* 0x002fe200078e00ff */
[----:B------:R-:W-:Y:S01]  /*9900*/  PRMT R41, R148, 0x5432, R41 ;  /* 0x0000543294297816 */ /* 0x000fe20000000029 */
[----:B------:R-:W-:Y:S01]  /*9910*/  IMAD.U32 R46, R15, 0x10000, RZ ;  /* 0x000100000f2e7824 */ /* 0x000fe200078e00ff */
[----:B------:R-:W-:Y:S02]  /*9920*/  PRMT R11, R146, 0x5432, R11 ;  /* 0x00005432920b7816 */ /* 0x000fe4000000000b */
[----:B------:R-:W-:Y:S01]  /*9930*/  LOP3.LUT R29, R29, 0xffff0000, RZ, 0xc0, !PT ;  /* 0xffff00001d1d7812 */ /* 0x000fe200078ec0ff */
[C---:B------:R-:W-:Y:S01]  /*9940*/  IMAD.U32 R42, R41.reuse, 0x10000, RZ ;  /* 0x00010000292a7824 */ /* 0x040fe200078e00ff */
[----:B------:R-:W-:Y:S01]  /*9950*/  LOP3.LUT R41, R41, 0xffff0000, RZ, 0xc0, !PT ;  /* 0xffff000029297812 */ /* 0x000fe200078ec0ff */
[----:B------:R-:W-:Y:S01]  /*9960*/  IMAD.U32 R40, R11, 0x10000, RZ ;  /* 0x000100000b287824 */ /* 0x000fe200078e00ff */
[----:B------:R-:W-:Y:S01]  /*9970*/  SHF.R.U64 R45, R70, 0x10, R71 ;  /* 0x00000010462d7819 */ /* 0x000fe20000001247 */
[C---:B------:R-:W-:Y:S01]  /*9980*/  FMUL.FTZ R43, R39.reuse, R42 ;  /* 0x0000002a272b7220 */ /* 0x040fe20000410000 */
[----:B------:R-:W-:Y:S01]  /*9990*/  SHF.R.U64 R38, R58, 0x10, R59 ;  /* 0x000000103a267819 */ /* 0x000fe2000000123b */
[-C--:B------:R-:W-:Y:S01]  /*99a0*/  FMUL.FTZ R39, R39, R40.reuse ;  /* 0x0000002827277220 */ /* 0x080fe20000410000 */
[----:B------:R-:W-:Y:S01]  /*99b0*/  SHF.R.U32.HI R70, RZ, 0x10, R71 ;  /* 0x00000010ff467819 */ /* 0x000fe20000011647 */
[C---:B------:R-:W-:Y:S01]  /*99c0*/  FFMA.FTZ R43, R44.reuse, R40, -R43 ;  /* 0x000000282c2b7223 */ /* 0x040fe2000001082b */
[----:B------:R-:W-:Y:S01]  /*99d0*/  LOP3.LUT R40, R11, 0xffff0000, RZ, 0xc0, !PT ;  /* 0xffff00000b287812 */ /* 0x000fe200078ec0ff */
[----:B------:R-:W-:Y:S01]  /*99e0*/  FFMA.FTZ R39, R44, R42, R39 ;  /* 0x0000002a2c277223 */ /* 0x000fe20000010027 */
[----:B------:R-:W-:Y:S01]  /*99f0*/  SHF.R.U32.HI R58, RZ, 0x10, R59 ;  /* 0x00000010ff3a7819 */ /* 0x000fe2000001163b */
[-C--:B------:R-:W-:Y:S01]  /*9a00*/  FMUL.FTZ R42, R29, R41.reuse ;  /* 0x000000291d2a7220 */ /* 0x080fe20000410000 */
[----:B------:R-:W-:Y:S01]  /*9a10*/  LOP3.LUT R13, R13, 0xffff0000, RZ, 0xc0, !PT ;  /* 0xffff00000d0d7812 */ /* 0x000fe200078ec0ff */
[-C--:B------:R-:W-:Y:S01]  /*9a20*/  FMUL.FTZ R29, R29, R40.reuse ;  /* 0x000000281d1d7220 */ /* 0x080fe20000410000 */
[----:B------:R-:W-:Y:S01]  /*9a30*/  PRMT R70, R147, 0x5432, R70 ;  /* 0x0000543293467816 */ /* 0x000fe20000000046 */
[----:B------:R-:W-:Y:S01]  /*9a40*/  IMAD.U32 R11, R12, 0x10000, RZ ;  /* 0x000100000c0b7824 */ /* 0x000fe200078e00ff */
[----:B------:R-:W-:Y:S01]  /*9a50*/  PRMT R58, R145, 0x5432, R58 ;  /* 0x00005432913a7816 */ /* 0x000fe2000000003a */
[C---:B------:R-:W-:Y:S01]  /*9a60*/  FFMA.FTZ R42, R13.reuse, R40, -R42 ;  /* 0x000000280d2a7223 */ /* 0x040fe2000001082a */
[----:B------:R-:W-:Y:S01]  /*9a70*/  FFMA.FTZ R29, R13, R41, R29 ;  /* 0x000000290d1d7223 */ /* 0x000fe2000001001d */
[C---:B------:R-:W-:Y:S01]  /*9a80*/  IMAD.U32 R13, R31.reuse, 0x10000, RZ ;  /* 0x000100001f0d7824 */ /* 0x040fe200078e00ff */
[----:B------:R-:W-:Y:S01]  /*9a90*/  LOP3.LUT R31, R31, 0xffff0000, RZ, 0xc0, !PT ;  /* 0xffff00001f1f7812 */ /* 0x000fe200078ec0ff */
[C---:B------:R-:W-:Y:S01]  /*9aa0*/  IMAD.U32 R41, R70.reuse, 0x10000, RZ ;  /* 0x0001000046297824 */ /* 0x040fe200078e00ff */
[----:B------:R-:W-:Y:S01]  /*9ab0*/  LOP3.LUT R70, R70, 0xffff0000, RZ, 0xc0, !PT ;  /* 0xffff000046467812 */ /* 0x000fe200078ec0ff */
[----:B------:R-:W-:Y:S01]  /*9ac0*/  IMAD.U32 R44, R58, 0x10000, RZ ;  /* 0x000100003a2c7824 */ /* 0x000fe200078e00ff */
[----:B------:R-:W-:Y:S01]  /*9ad0*/  SHF.R.U64 R68, R68, 0x10, R69 ;  /* 0x0000001044447819 */ /* 0x000fe20000001245 */
[CC--:B------:R-:W-:Y:S01]  /*9ae0*/  FMUL.FTZ R47, R13.reuse, R41.reuse ;  /* 0x000000290d2f7220 */ /* 0x0c0fe20000410000 */
[----:B------:R-:W-:Y:S01]  /*9af0*/  LOP3.LUT R58, R58, 0xffff0000, RZ, 0xc0, !PT ;  /* 0xffff00003a3a7812 */ /* 0x000fe200078ec0ff */
        /* <DEDUP_REMOVED lines=8> */
[----:B------:R-:W-:Y:S01]  /*9b80*/  PRMT R56, R146, 0x5410, R56 ;  /* 0x0000541092387816 */ /* 0x000fe20000000038 */
[----:B------:R-:W-:-:S02]  /*9b90*/  IMAD.U32 R40, R28, 0x10000, RZ ;  /* 0x000100001c287824 */ /* 0x000fc400078e00ff */
[C---:B------:R-:W-:Y:S01]  /*9ba0*/  FFMA.FTZ R46, R41.reuse, R58, -R46 ;  /* 0x0000003a292e7223 */ /* 0x040fe2000001082e */
[----:B------:R-:W-:Y:S01]  /*9bb0*/  FFMA.FTZ R31, R41, R70, R31 ;  /* 0x00000046291f7223 */ /* 0x000fe2000001001f */
[----:B------:R-:W-:Y:S01]  /*9bc0*/  IMAD.U32 R48, R68, 0x10000, RZ ;  /* 0x0001000044307824 */ /* 0x000fe200078e00ff */
[----:B------:R-:W-:Y:S01]  /*9bd0*/  LOP3.LUT R28, R28, 0xffff0000, RZ, 0xc0, !PT ;  /* 0xffff00001c1c7812 */ /* 0x000fe200078ec0ff */
[----:B------:R-:W-:Y:S01]  /*9be0*/  IMAD.U32 R41, R56, 0x10000, RZ ;  /* 0x0001000038297824 */ /* 0x000fe200078e00ff */
[----:B------:R-:W-:Y:S01]  /*9bf0*/  LOP3.LUT R68, R68, 0xffff0000, RZ, 0xc0, !PT ;  /* 0xffff000044447812 */ /* 0x000fe200078ec0ff */
[-C--:B------:R-:W-:Y:S01]  /*9c00*/  FMUL.FTZ R49, R40, R48.reuse ;  /* 0x0000003028317220 */ /* 0x080fe20000410000 */
[----:B------:R-:W-:Y:S01]  /*9c10*/  LOP3.LUT R56, R56, 0xffff0000, RZ, 0xc0, !PT ;  /* 0xffff000038387812 */ /* 0x000fe200078ec0ff */
[-C--:B------:R-:W-:Y:S01]  /*9c20*/  FMUL.FTZ R40, R40, R41.reuse ;  /* 0x0000002928287220 */ /* 0x080fe20000410000 */
[----:B------:R-:W-:Y:S01]  /*9c30*/  PRMT R45, R147, 0x5410, R45 ;  /* 0x00005410932d7816 */ /* 0x000fe2000000002d */
[----:B------:R-:W-:Y:S01]  /*9c40*/  FFMA.FTZ R49, R11, R41, -R49 ;  /* 0x000000290b317223 */ /* 0x000fe20000010831 */
[----:B------:R-:W-:Y:S01]  /*9c50*/  PRMT R38, R145, 0x5410, R38 ;  /* 0x0000541091267816 */ /* 0x000fe20000000026 */
[----:B------:R-:W-:Y:S01]  /*9c60*/  FFMA.FTZ R40, R11, R48, R40 ;  /* 0x000000300b287223 */ /* 0x000fe20000010028 */
[C---:B------:R-:W-:Y:S01]  /*9c70*/  FMUL.FTZ R50, R28.reuse, R68 ;  /* 0x000000441c327220 */ /* 0x040fe20000410000 */
[-C--:B------:R-:W-:Y:S01]  /*9c80*/  FMUL.FTZ R11, R28, R56.reuse ;  /* 0x000000381c0b7220 */ /* 0x080fe20000410000 */
        /* <DEDUP_REMOVED lines=8> */
[----:B------:R-:W-:Y:S01]  /*9d10*/  LOP3.LUT R14, R14, 0xffff0000, RZ, 0xc0, !PT ;  /* 0xffff00000e0e7812 */ /* 0x000fe200078ec0ff */
[C---:B------:R-:W-:Y:S01]  /*9d20*/  FFMA.FTZ R50, R12.reuse, R56, -R50 ;  /* 0x000000380c327223 */ /* 0x040fe20000010832 */
[----:B------:R-:W-:Y:S01]  /*9d30*/  FFMA.FTZ R11, R12, R68, R11 ;  /* 0x000000440c0b7223 */ /* 0x000fe2000001000b */
[-C--:B------:R-:W-:Y:S01]  /*9d40*/  FMUL.FTZ R12, R44, R28.reuse ;  /* 0x0000001c2c0c7220 */ /* 0x080fe20000410000 */
[----:B------:R-:W-:Y:S01]  /*9d50*/  FMUL.FTZ R57, R30, R45 ;  /* 0x0000002d1e397220 */ /* 0x000fe20000410000 */
[----:B------:R-:W-:Y:S01]  /*9d60*/  FMUL.FTZ R59, R44, R41 ;  /* 0x000000292c3b7220 */ /* 0x000fe20000410000 */
[----:B------:R-:W-:Y:S01]  /*9d70*/  FMUL.FTZ R30, R30, R51 ;  /* 0x000000331e1e7220 */ /* 0x000fe20000410000 */
[C---:B------:R-:W-:Y:S01]  /*9d80*/  FFMA.FTZ R12, R15.reuse, R41, -R12 ;  /* 0x000000290f0c7223 */ /* 0x040fe2000001080c */
[C---:B------:R-:W-:Y:S01]  /*9d90*/  FFMA.FTZ R57, R14.reuse, R51, -R57 ;  /* 0x000000330e397223 */ /* 0x040fe20000010839 */
[----:B------:R-:W-:Y:S01]  /*9da0*/  FFMA.FTZ R59, R15, R28, R59 ;  /* 0x0000001c0f3b7223 */ /* 0x000fe2000001003b */
[----:B------:R-:W-:Y:S01]  /*9db0*/  FFMA.FTZ R30, R14, R45, R30 ;  /* 0x0000002d0e1e7223 */ /* 0x000fe2000001001e */
[----:B------:R-:W-:-:S02]  /*9dc0*/  F2FP.BF16.F32.PACK_AB R42, R42, R43 ;  /* 0x0000002b2a2a723e */ /* 0x000fc400000010ff */
[----:B------:R-:W-:Y:S02]  /*9dd0*/  F2FP.BF16.F32.PACK_AB R49, R50, R49 ;  /* 0x000000313231723e */ /* 0x000fe400000010ff */
[----:B------:R-:W-:Y:S01]  /*9de0*/  F2FP.BF16.F32.PACK_AB R31, R31, R13 ;  /* 0x0000000d1f1f723e */ /* 0x000fe200000010ff */
[----:B------:R-:W-:Y:S01]  /*9df0*/  IMAD.MOV.U32 R13, RZ, RZ, R42 ;  /* 0x000000ffff0d7224 */ /* 0x000fe200078e002a */
[----:B------:R-:W-:Y:S01]  /*9e00*/  F2FP.BF16.F32.PACK_AB R14, R57, R12 ;  /* 0x0000000c390e723e */ /* 0x000fe200000010ff */
[----:B------:R-:W-:Y:S01]  /*9e10*/  IMAD.MOV.U32 R12, RZ, RZ, R49 ;  /* 0x000000ffff0c7224 */ /* 0x000fe200078e0031 */
[----:B------:R-:W-:Y:S02]  /*9e20*/  F2FP.BF16.F32.PACK_AB R15, R46, R47 ;  /* 0x0000002f2e0f723e */ /* 0x000fe400000010ff */
[----:B------:R-:W-:Y:S02]  /*9e30*/  F2FP.BF16.F32.PACK_AB R29, R29, R39 ;  /* 0x000000271d1d723e */ /* 0x000fe400000010ff */
[----:B------:R-:W-:-:S02]  /*9e40*/  F2FP.BF16.F32.PACK_AB R28, R11, R40 ;  /* 0x000000280b1c723e */ /* 0x000fc400000010ff */
[----:B------:R-:W-:-:S07]  /*9e50*/  F2FP.BF16.F32.PACK_AB R30, R30, R59 ;  /* 0x0000003b1e1e723e */ /* 0x000fce00000010ff */
.L_x_2751:
[----:B------:R-:W-:Y:S05]  /*9e60*/  BSYNC B2 ;  /* 0x0000000000027941 */ /* 0x000fea0003800000 */
.L_x_2750:
[----:B------:R-:W-:Y:S02]  /*9e70*/  ULDC.64 UR4, c[0x0][0x208] ;  /* 0x0000820000047ab9 */ /* 0x000fe40000000a00 */
[----:B-1----:R1:W-:Y:S04]  /*9e80*/  ST.E.128 desc[UR4][R34.64], R12 ;  /* 0x0000000c22007985 */ /* 0x0023e8000c101d04 */
[----:B--2---:R1:W-:Y:S02]  /*9e90*/  @!P4 ST.E.128 desc[UR4][R36.64], R28 ;  /* 0x0000001c2400c985 */ /* 0x0043e4000c101d04 */
.L_x_2749:
[----:B------:R-:W-:Y:S05]  /*9ea0*/  BSYNC B1 ;  /* 0x0000000000017941 */ /* 0x000fea0003800000 */
.L_x_2748:
[----:B------:R-:W-:-:S13]  /*9eb0*/  ISETP.NE.AND P4, PT, R21, RZ, PT ;  /* 0x000000ff1500720c */ /* 0x000fda0003f85270 */
[----:B------:R-:W-:Y:S05]  /*9ec0*/  @!P4 BRA `(.L_x_2700) ;  /* 0x0000000c00d8c947 */ /* 0x000fea0003800000 */
[----:B------:R-:W-:Y:S01]  /*9ed0*/  SEL R136, R124, R136, !P1 ;  /* 0x000000887c887207 */ /* 0x000fe20004800000 */
[----:B------:R-:W-:Y:S01]  /*9ee0*/  BSSY B1, `(.L_x_2752) ;  /* 0x0000076000017945 */ /* 0x000fe20003800000 */
[----:B01----:R-:W-:Y:S02]  /*9ef0*/  SHF.R.U32.HI R14, RZ, 0x3, R177 ;  /* 0x00000003ff0e7819 */ /* 0x003fe400000116b1 */
[----:B---3--:R-:W-:Y:S02]  /*9f00*/  SHF.R.S32.HI R11, RZ, 0x1f, R136 ;  /* 0x0000001fff0b7819 */ /* 0x008fe40000011488 */
[----:B------:R-:W-:Y:S02]  /*9f10*/  ISETP.GE.AND P5, PT, R164, R123, PT ;  /* 0x0000007ba400720c */ /* 0x000fe40003fa6270 */
[----:B------:R-:W-:Y:S02]  /*9f20*/  LEA.HI R136, R11, R136, RZ, 0x4 ;  /* 0x000000880b887211 */ /* 0x000fe400078f20ff */
[----:B------:R-:W-:-:S02]  /*9f30*/  LEA R34, P4, R6, R119, 0x1 ;  /* 0x0000007706227211 */ /* 0x000fc400078808ff */
[----:B------:R-:W-:Y:S02]  /*9f40*/  LEA.HI.SX32 R136, R136, R113, 0x1c ;  /* 0x0000007188887211 */ /* 0x000fe400078fe2ff */
[----:B------:R-:W-:Y:S02]  /*9f50*/  LEA.HI.X R35, R6, R118, R109, 0x1, P4 ;  /* 0x0000007606237211 */ /* 0x000fe400020f0c6d */
[----:B------:R-:W-:-:S04]  /*9f60*/  SHF.R.S32.HI R11, RZ, 0x1f, R136 ;  /* 0x0000001fff0b7819 */ /* 0x000fc80000011488 */
[----:B----4-:R-:W-:Y:S01]  /*9f70*/  LEA.HI R12, R11, R136, RZ, 0x3 ;  /* 0x000000880b0c7211 */ /* 0x010fe200078f18ff */
        /* <DEDUP_REMOVED lines=21> */
[----:B------:R-:W-:Y:S01]  /*a0d0*/  PRMT R65, R144, 0x5432, R65 ;  /* 0x0000543290417816 */ /* 0x000fe20000000041 */
[----:B------:R-:W-:Y:S01]  /*a0e0*/  IMAD.U32 R43, R14, 0x10000, RZ ;  /* 0x000100000e2b7824 */ /* 0x000fe200078e00ff */
[----:B------:R-:W-:-:S02]  /*a0f0*/  SHF.R.U64 R38, R66, 0x10, R67 ;  /* 0x0000001042267819 */ /* 0x000fc40000001243 */
[----:B------:R-:W-:Y:S01]  /*a100*/  PRMT R53, R142, 0x5432, R53 ;  /* 0x000054328e357816 */ /* 0x000fe20000000035 */
[----:B------:R-:W-:Y:S01]  /*a110*/  IMAD.U32 R49, R65, 0x10000, RZ ;  /* 0x0001000041317824 */ /* 0x000fe200078e00ff */
[----:B------:R-:W-:Y:S02]  /*a120*/  SHF.R.U64 R36, R54, 0x10, R55 ;  /* 0x0000001036247819 */ /* 0x000fe40000001237 */
[----:B------:R-:W-:Y:S01]  /*a130*/  SHF.R.U32.HI R66, RZ, 0x10, R67 ;  /* 0x00000010ff427819 */ /* 0x000fe20000011643 */
[----:B------:R-:W-:Y:S01]  /*a140*/  FMUL.FTZ R51, R46, R49 ;  /* 0x000000312e337220 */ /* 0x000fe20000410000 */
[----:B------:R-:W-:Y:S02]  /*a150*/  SHF.R.U32.HI R54, RZ, 0x10, R55 ;  /* 0x00000010ff367819 */ /* 0x000fe40000011637 */
[----:B------:R-:W-:Y:S01]  /*a160*/  PRMT R144, R144, 0x5410, R39 ;  /* 0x0000541090907816 */ /* 0x000fe20000000027 */
[----:B------:R-:W-:Y:S01]  /*a170*/  IMAD.U32 R39, R53, 0x10000, RZ ;  /* 0x0001000035277824 */ /* 0x000fe200078e00ff */
[----:B------:R-:W-:-:S02]  /*a180*/  PRMT R66, R143, 0x5432, R66 ;  /* 0x000054328f427816 */ /* 0x000fc40000000042 */
[----:B------:R-:W-:Y:S01]  /*a190*/  PRMT R54, R141, 0x5432, R54 ;  /* 0x000054328d367816 */ /* 0x000fe20000000036 */
[-C--:B------:R-:W-:Y:S01]  /*a1a0*/  FMUL.FTZ R55, R46, R39.reuse ;  /* 0x000000272e377220 */ /* 0x080fe20000410000 */
[----:B------:R-:W-:Y:S01]  /*a1b0*/  LOP3.LUT R42, R29, 0xffff0000, RZ, 0xc0, !PT ;  /* 0xffff00001d2a7812 */ /* 0x000fe200078ec0ff */
[----:B------:R-:W-:Y:S01]  /*a1c0*/  IMAD.U32 R48, R66, 0x10000, RZ ;  /* 0x0001000042307824 */ /* 0x000fe200078e00ff */
[----:B------:R-:W-:Y:S01]  /*a1d0*/  LOP3.LUT R65, R65, 0xffff0000, RZ, 0xc0, !PT ;  /* 0xffff000041417812 */ /* 0x000fe200078ec0ff */
[----:B------:R-:W-:Y:S01]  /*a1e0*/  IMAD.U32 R46, R54, 0x10000, RZ ;  /* 0x00010000362e7824 */ /* 0x000fe200078e00ff */
[----:B------:R-:W-:Y:S01]  /*a1f0*/  LOP3.LUT R53, R53, 0xffff0000, RZ, 0xc0, !PT ;  /* 0xffff000035357812 */ /* 0x000fe200078ec0ff */
[C---:B------:R-:W-:Y:S01]  /*a200*/  FFMA.FTZ R39, R40.reuse, R39, -R51 ;  /* 0x0000002728277223 */ /* 0x040fe20000010833 */
[----:B------:R-:W-:Y:S01]  /*a210*/  LOP3.LUT R41, R13, 0xffff0000, RZ, 0xc0, !PT ;  /* 0xffff00000d297812 */ /* 0x000fe200078ec0ff */
[----:B------:R-:W-:Y:S01]  /*a220*/  FFMA.FTZ R40, R40, R49, R55 ;  /* 0x0000003128287223 */ /* 0x000fe20000010037 */
[C---:B------:R-:W-:Y:S01]  /*a230*/  FMUL.FTZ R50, R42.reuse, R65 ;  /* 0x000000412a327220 */ /* 0x040fe20000410000 */
[----:B------:R-:W-:Y:S01]  /*a240*/  FMUL.FTZ R49, R47, R48 ;  /* 0x000000302f317220 */ /* 0x000fe20000410000 */
[----:B------:R-:W-:Y:S01]  /*a250*/  LOP3.LUT R31, R31, 0xffff0000, RZ, 0xc0, !PT ;  /* 0xffff00001f1f7812 */ /* 0x000fe200078ec0ff */
[-C--:B------:R-:W-:Y:S01]  /*a260*/  FMUL.FTZ R52, R42, R53.reuse ;  /* 0x000000352a347220 */ /* 0x080fe20000410000 */
[----:B------:R-:W-:Y:S01]  /*a270*/  LOP3.LUT R66, R66, 0xffff0000, RZ, 0xc0, !PT ;  /* 0xffff000042427812 */ /* 0x000fe200078ec0ff */
[-C--:B------:R-:W-:Y:S01]  /*a280*/  FMUL.FTZ R47, R47, R46.reuse ;  /* 0x0000002e2f2f7220 */ /* 0x080fe20000410000 */
[----:B------:R-:W-:Y:S01]  /*a290*/  LOP3.LUT R54, R54, 0xffff0000, RZ, 0xc0, !PT ;  /* 0xffff000036367812 */ /* 0x000fe200078ec0ff */
[----:B------:R-:W-:Y:S01]  /*a2a0*/  FFMA.FTZ R42, R41, R53, -R50 ;  /* 0x00000035292a7223 */ /* 0x000fe20000010832 */
[----:B------:R-:W-:Y:S01]  /*a2b0*/  PRMT R37, R142, 0x5410, R37 ;  /* 0x000054108e257816 */ /* 0x000fe20000000025 */
[----:B------:R-:W-:Y:S01]  /*a2c0*/  FFMA.FTZ R46, R44, R46, -R49 ;  /* 0x0000002e2c2e7223 */ /* 0x000fe20000010831 */
[----:B------:R-:W-:Y:S01]  /*a2d0*/  IMAD.U32 R29, R28, 0x10000, RZ ;  /* 0x000100001c1d7824 */ /* 0x000fe200078e00ff */
[----:B------:R-:W-:Y:S01]  /*a2e0*/  LOP3.LUT R15, R15, 0xffff0000, RZ, 0xc0, !PT ;  /* 0xffff00000f0f7812 */ /* 0x000fe200078ec0ff */
[----:B------:R-:W-:Y:S01]  /*a2f0*/  FFMA.FTZ R41, R41, R65, R52 ;  /* 0x0000004129297223 */ /* 0x000fe20000010034 */
[----:B------:R-:W-:Y:S01]  /*a300*/  FFMA.FTZ R44, R44, R48, R47 ;  /* 0x000000302c2c7223 */ /* 0x000fe2000001002f */
[----:B------:R-:W-:Y:S01]  /*a310*/  LOP3.LUT R28, R28, 0xffff0000, RZ, 0xc0, !PT ;  /* 0xffff00001c1c7812 */ /* 0x000fe200078ec0ff */
[C---:B------:R-:W-:Y:S01]  /*a320*/  FMUL.FTZ R52, R31.reuse, R66 ;  /* 0x000000421f347220 */ /* 0x040fe20000410000 */
[----:B------:R-:W-:Y:S01]  /*a330*/  FMUL.FTZ R56, R31, R54 ;  /* 0x000000361f387220 */ /* 0x000fe20000410000 */
[C---:B------:R-:W-:Y:S01]  /*a340*/  LOP3.LUT R47, R144.reuse, 0xffff0000, RZ, 0xc0, !PT ;  /* 0xffff0000902f7812 */ /* 0x040fe200078ec0ff */
[----:B------:R-:W-:-:S02]  /*a350*/  IMAD.U32 R50, R144, 0x10000, RZ ;  /* 0x0001000090327824 */ /* 0x000fc400078e00ff */
[----:B------:R-:W-:Y:S01]  /*a360*/  FFMA.FTZ R31, R15, R54, -R52 ;  /* 0x000000360f1f7223 */ /* 0x000fe20000010834 */
[C---:B------:R-:W-:Y:S01]  /*a370*/  IMAD.U32 R48, R37.reuse, 0x10000, RZ ;  /* 0x0001000025307824 */ /* 0x040fe200078e00ff */
[----:B------:R-:W-:Y:S01]  /*a380*/  LOP3.LUT R37, R37, 0xffff0000, RZ, 0xc0, !PT ;  /* 0xffff000025257812 */ /* 0x000fe200078ec0ff */
[C---:B------:R-:W-:Y:S01]  /*a390*/  IMAD.U32 R13, R12.reuse, 0x10000, RZ ;  /* 0x000100000c0d7824 */ /* 0x040fe200078e00ff */
[----:B------:R-:W-:Y:S01]  /*a3a0*/  LOP3.LUT R12, R12, 0xffff0000, RZ, 0xc0, !PT ;  /* 0xffff00000c0c7812 */ /* 0x000fe200078ec0ff */
[----:B------:R-:W-:Y:S01]  /*a3b0*/  FFMA.FTZ R51, R15, R66, R56 ;  /* 0x000000420f337223 */ /* 0x000fe20000010038 */
[----:B------:R-:W-:Y:S01]  /*a3c0*/  PRMT R38, R143, 0x5410, R38 ;  /* 0x000054108f267816 */ /* 0x000fe20000000026 */
[----:B------:R-:W-:Y:S01]  /*a3d0*/  FMUL.FTZ R52, R29, R50 ;  /* 0x000000321d347220 */ /* 0x000fe20000410000 */
[C---:B------:R-:W-:Y:S01]  /*a3e0*/  FMUL.FTZ R15, R28.reuse, R47 ;  /* 0x0000002f1c0f7220 */ /* 0x040fe20000410000 */
[----:B------:R-:W-:Y:S01]  /*a3f0*/  PRMT R36, R141, 0x5410, R36 ;  /* 0x000054108d247816 */ /* 0x000fe20000000024 */
[----:B------:R-:W-:Y:S01]  /*a400*/  FMUL.FTZ R29, R29, R48 ;  /* 0x000000301d1d7220 */ /* 0x000fe20000410000 */
[-C--:B------:R-:W-:Y:S01]  /*a410*/  FMUL.FTZ R49, R28, R37.reuse ;  /* 0x000000251c317220 */ /* 0x080fe20000410000 */
[----:B------:R-:W-:Y:S01]  /*a420*/  LOP3.LUT R45, R14, 0xffff0000, RZ, 0xc0, !PT ;  /* 0xffff00000e2d7812 */ /* 0x000fe200078ec0ff */
[----:B------:R-:W-:Y:S01]  /*a430*/  FFMA.FTZ R37, R12, R37, -R15 ;  /* 0x000000250c257223 */ /* 0x000fe2000001080f */
[----:B------:R-:W-:-:S02]  /*a440*/  IMAD.U32 R14, R30, 0x10000, RZ ;  /* 0x000100001e0e7824 */ /* 0x000fc400078e00ff */
[C---:B------:R-:W-:Y:S01]  /*a450*/  FFMA.FTZ R52, R13.reuse, R48, -R52 ;  /* 0x000000300d347223 */ /* 0x040fe20000010834 */
[----:B------:R-:W-:Y:S01]  /*a460*/  FFMA.FTZ R29, R13, R50, R29 ;  /* 0x000000320d1d7223 */ /* 0x000fe2000001001d */
[----:B------:R-:W-:Y:S01]  /*a470*/  IMAD.U32 R15, R38, 0x10000, RZ ;  /* 0x00010000260f7824 */ /* 0x000fe200078e00ff */
[----:B------:R-:W-:Y:S01]  /*a480*/  LOP3.LUT R30, R30, 0xffff0000, RZ, 0xc0, !PT ;  /* 0xffff00001e1e7812 */ /* 0x000fe200078ec0ff */
[----:B------:R-:W-:Y:S01]  /*a490*/  IMAD.U32 R13, R36, 0x10000, RZ ;  /* 0x00010000240d7824 */ /* 0x000fe200078e00ff */
[----:B------:R-:W-:Y:S01]  /*a4a0*/  LOP3.LUT R38, R38, 0xffff0000, RZ, 0xc0, !PT ;  /* 0xffff000026267812 */ /* 0x000fe200078ec0ff */
[----:B------:R-:W-:Y:S01]  /*a4b0*/  FMUL.FTZ R28, R14, R15 ;  /* 0x0000000f0e1c7220 */ /* 0x000fe20000410000 */
[----:B------:R-:W-:Y:S01]  /*a4c0*/  LOP3.LUT R36, R36, 0xffff0000, RZ, 0xc0, !PT ;  /* 0xffff000024247812 */ /* 0x000fe200078ec0ff */
[----:B------:R-:W-:Y:S01]  /*a4d0*/  FFMA.FTZ R12, R12, R47, R49 ;  /* 0x0000002f0c0c7223 */ /* 0x000fe20000010031 */
[-C--:B------:R-:W-:Y:S01]  /*a4e0*/  FMUL.FTZ R14, R14, R13.reuse ;  /* 0x0000000d0e0e7220 */ /* 0x080fe20000410000 */
[C---:B------:R-:W-:Y:S01]  /*a4f0*/  FMUL.FTZ R48, R30.reuse, R38 ;  /* 0x000000261e307220 */ /* 0x040fe20000410000 */
[C---:B------:R-:W-:Y:S01]  /*a500*/  FFMA.FTZ R28, R43.reuse, R13, -R28 ;  /* 0x0000000d2b1c7223 */ /* 0x040fe2000001081c */
[-C--:B------:R-:W-:Y:S01]  /*a510*/  FMUL.FTZ R47, R30, R36.reuse ;  /* 0x000000241e2f7220 */ /* 0x080fe20000410000 */
[----:B------:R-:W-:Y:S01]  /*a520*/  FFMA.FTZ R14, R43, R15, R14 ;  /* 0x0000000f2b0e7223 */ /* 0x000fe2000001000e */
[----:B------:R-:W-:Y:S01]  /*a530*/  FFMA.FTZ R13, R45, R36, -R48 ;  /* 0x000000242d0d7223 */ /* 0x000fe20000010830 */
[----:B------:R-:W-:Y:S01]  /*a540*/  F2FP.BF16.F32.PACK_AB R15, R31, R46 ;  /* 0x0000002e1f0f723e */ /* 0x000fe200000010ff */
[----:B------:R-:W-:Y:S01]  /*a550*/  FFMA.FTZ R47, R45, R38, R47 ;  /* 0x000000262d2f7223 */ /* 0x000fe2000001002f */
[----:B------:R-:W-:-:S02]  /*a560*/  F2FP.BF16.F32.PACK_AB R31, R12, R29 ;  /* 0x0000001d0c1f723e */ /* 0x000fc400000010ff */
[----:B------:R-:W-:Y:S02]  /*a570*/  F2FP.BF16.F32.PACK_AB R30, R13, R28 ;  /* 0x0000001c0d1e723e */ /* 0x000fe400000010ff */
        /* <DEDUP_REMOVED lines=12> */
.L_x_2753:
[----:B------:R-:W-:Y:S05]  /*a640*/  BSYNC B1 ;  /* 0x0000000000017941 */ /* 0x000fea0003800000 */
.L_x_2752:
[----:B------:R-:W-:Y:S01]  /*a650*/  ISETP.GE.AND P4, PT, R11, R134, PT ;  /* 0x000000860b00720c */ /* 0x000fe20003f86270 */
[----:B------:R-:W-:Y:S02]  /*a660*/  ULDC.64 UR4, c[0x0][0x208] ;  /* 0x0000820000047ab9 */ /* 0x000fe40000000a00 */
[----:B0-----:R0:W-:Y:S10]  /*a670*/  ST.E.128 desc[UR4][R34.64], R12 ;  /* 0x0000000c22007985 */ /* 0x0011f4000c101d04 */
[----:B------:R-:W-:Y:S05]  /*a680*/  @P4 BRA `(.L_x_2700) ;  /* 0x0000000400e84947 */ /* 0x000fea0003800000 */
[----:B------:R-:W-:Y:S01]  /*a690*/  IMAD.WIDE R32, R11, 0x2, R32 ;  /* 0x000000020b207825 */ /* 0x000fe200078e0220 */
[----:B------:R-:W-:-:S04]  /*a6a0*/  ULDC.64 UR4, c[0x0][0x208] ;  /* 0x0000820000047ab9 */ /* 0x000fc80000000a00 */
[----:B-1----:R1:W-:Y:S01]  /*a6b0*/  ST.E.128 desc[UR4][R32.64], R28 ;  /* 0x0000001c20007985 */ /* 0x0023e2000c101d04 */
[----:B------:R-:W-:Y:S05]  /*a6c0*/  BRA `(.L_x_2700) ;  /* 0x0000000400d87947 */ /* 0x000fea0003800000 */
.L_x_2665:
[----:B------:R-:W-:-:S04]  /*a6d0*/  ULOP3.LUT UR4, UR60, 0x1, URZ, 0xfc, !UPT ;  /* 0x000000013c047892 */ /* 0x000fc8000f8efc3f */
[----:B------:R-:W-:-:S06]  /*a6e0*/  UISETP.NE.AND UP0, UPT, UR4, 0x3, UPT ;  /* 0x000000030400788c */ /* 0x000fcc000bf05270 */
[----:B------:R-:W-:-:S13]  /*a6f0*/  PLOP3.LUT P0, PT, PT, PT, UP0, 0x80, 0x0 ;  /* 0x000000000000781c */ /* 0x000fda0003f0f008 */
[----:B------:R-:W-:Y:S05]  /*a700*/  @!P0 BRA `(.L_x_2754) ;  /* 0x0000000000048947 */ /* 0x000fea0003800000 */
[----:B------:R-:W-:Y:S01]  /*a710*/  BPT.TRAP 0x1 ;  /* 0x000000040000795c */ /* 0x000fe20000300000 */
.L_x_2754:
[----:B------:R-:W-:Y:S01]  /*a720*/  IMAD R84, R18, 0x8, R2 ;  /* 0x0000000812547824 */ /* 0x000fe200078e0202 */
[----:B------:R-:W-:Y:S01]  /*a730*/  SHF.L.U32 R85, R171, 0x1f, RZ ;  /* 0x0000001fab557819 */ /* 0x000fe200000006ff */
[----:B------:R-:W-:Y:S01]  /*a740*/  BSSY B1, `(.L_x_2755) ;  /* 0x0000004000017945 */ /* 0x000fe20003800000 */
[----:B------:R-:W-:Y:S02]  /*a750*/  SHF.R.S32.HI R81, RZ, 0x1f, R80 ;  /* 0x0000001fff517819 */ /* 0x000fe40000011450 */
[----:B------:R-:W0:Y:S02]  /*a760*/  SYNCS.PHASECHK.TRANS64.TRYWAIT P4, [R84+URZ+0x2a890], R85 ;  /* 0x02a89055540075a7 */ /* 0x000e24000808017f */
[----:B0-----:R-:W-:Y:S05]  /*a770*/  @!P4 BRA `(.L_x_2756) ;  /* 0x000001b00074c947 */ /* 0x001fea0003800000 */
.L_x_3041:
[----:B------:R-:W-:Y:S05]  /*a780*/  BSYNC B1 ;  /* 0x0000000000017941 */ /* 0x000fea0003800000 */
.L_x_2755:
        /* <DEDUP_REMOVED lines=25> */
.L_x_3045:
[----:B------:R-:W-:Y:S04]  /*a920*/  BSSY B1, `(.L_x_2758) ;  /* 0x0000026000017945 */ /* 0x000fe80003800000 */
[----:B------:R-:W-:Y:S05]  /*a930*/  @!P4 BRA `(.L_x_2759) ;  /* 0x000000000090c947 */ /* 0x000fea0003800000 */
[----:B------:R-:W-:Y:S01]  /*a940*/  ULDC UR4, c[0x0][0x2f4] ;  /* 0x0000bd0000047ab9 */ /* 0x000fe20000000800 */
[----:B------:R-:W-:Y:S01]  /*a950*/  ULDC.64 UR6, c[0x0][0x208] ;  /* 0x0000820000067ab9 */ /* 0x000fe20000000a00 */
        /* <DEDUP_REMOVED lines=34> */
.L_x_2759:
[----:B------:R-:W-:Y:S05]  /*ab80*/  BSYNC B1 ;  /* 0x0000000000017941 */ /* 0x000fea0003800000 */
.L_x_2758:
[----:B------:R-:W-:-:S03]  /*ab90*/  UMOV UR4, 0xffffffff ;  /* 0xffffffff00047882 */ /* 0x000fc60000000000 */
[----:B------:R-:W-:Y:S05]  /*aba0*/  BRA.DIV UR4, `(.L_x_2760) ;  /* 0x000001ae04c87947 */ /* 0x000fea000b800000 */
[----:B--2---:R2:W0:Y:S04]  /*abb0*/  SHFL.IDX PT, R34, R33, 0x1, 0x1c1f ;  /* 0x003c1f0021227f89 */ /* 0x00442800000e0000 */
[----:B---3--:R2:W3:Y:S02]  /*abc0*/  SHFL.IDX PT, R37, R32, 0x1, 0x1c1f ;  /* 0x003c1f0020257f89 */ /* 0x0084e400000e0000 */
.L_x_3049:
[----:B------:R-:W-:-:S13]  /*abd0*/  ISETP.GE.AND P4, PT, R35, 0x41, PT ;  /* 0x000000412300780c */ /* 0x000fda0003f86270 */
[----:B------:R-:W-:Y:S05]  /*abe0*/  @!P4 BRA `(.L_x_2700) ;  /* 0x000000000090c947 */ /* 0x000fea0003800000 */
[----:B------:R-:W-:Y:S01]  /*abf0*/  ULDC UR4, c[0x0][0x2f4] ;  /* 0x0000bd0000047ab9 */ /* 0x000fe20000000800 */
[----:B------:R-:W-:Y:S01]  /*ac00*/  ULDC.64 UR6, c[0x0][0x208] ;  /* 0x0000820000067ab9 */ /* 0x000fe20000000a00 */
[----:B------:R-:W-:-:S13]  /*ac10*/  ISETP.GE.AND P4, PT, R16, UR4, PT ;  /* 0x0000000410007c0c */ /* 0x000fda000bf86270 */
[----:B----4-:R-:W4:Y:S01]  /*ac20*/  @!P4 LDS.128 R12, [R29+0x2000] ;  /* 0x002000001d0cc984 */ /* 0x010f220000000c00 */
[----:B---3--:R-:W-:-:S04]  /*ac30*/  @!P4 LEA R30, P5, R16, R37, 0x1 ;  /* 0x00000025101ec211 */ /* 0x008fc800078a08ff */
[----:B0-----:R-:W-:Y:S02]  /*ac40*/  @!P4 LEA.HI.X R31, R16, R34, R17, 0x1, P5 ;  /* 0x00000022101fc211 */ /* 0x001fe400028f0c11 */
[----:B------:R-:W-:-:S13]  /*ac50*/  ISETP.GE.AND P5, PT, R163, UR4, PT ;  /* 0x00000004a3007c0c */ /* 0x000fda000bfa6270 */
[----:B------:R-:W-:Y:S01]  /*ac60*/  @!P5 IMAD.SHL.U32 R11, R166, 0x8, RZ ;  /* 0x00000008a60bd824 */ /* 0x000fe200078e00ff */
[----:B----4-:R0:W-:Y:S01]  /*ac70*/  @!P4 ST.E.128 desc[UR6][R30.64], R12 ;  /* 0x0000000c1e00c985 */ /* 0x0101e2000c101d06 */
[----:B------:R-:W-:-:S03]  /*ac80*/  ISETP.GE.AND P4, PT, R164, UR4, PT ;  /* 0x00000004a4007c0c */ /* 0x000fc6000bf86270 */
[----:B------:R-:W3:Y:S01]  /*ac90*/  @!P5 LDS.128 R12, [R28+0x2000] ;  /* 0x002000001c0cd984 */ /* 0x000ee20000000c00 */
[----:B0-----:R-:W-:Y:S02]  /*aca0*/  @!P5 IMAD.MOV.U32 R30, RZ, RZ, R37 ;  /* 0x000000ffff1ed224 */ /* 0x001fe400078e0025 */
[----:B------:R-:W-:Y:S02]  /*acb0*/  @!P5 IMAD.MOV.U32 R31, RZ, RZ, R34 ;  /* 0x000000ffff1fd224 */ /* 0x000fe400078e0022 */
[----:B------:R-:W-:-:S05]  /*acc0*/  @!P5 IMAD.WIDE R30, R11, 0x2, R30 ;  /* 0x000000020b1ed825 */ /* 0x000fca00078e021e */
[----:B------:R-:W-:Y:S01]  /*acd0*/  @!P4 IMAD.SHL.U32 R11, R167, 0x8, RZ ;  /* 0x00000008a70bc824 */ /* 0x000fe200078e00ff */
[----:B---3--:R0:W-:Y:S01]  /*ace0*/  @!P5 ST.E.128 desc[UR6][R30.64], R12 ;  /* 0x0000000c1e00d985 */ /* 0x0081e2000c101d06 */
[----:B------:R-:W-:-:S03]  /*acf0*/  ISETP.GE.AND P5, PT, R19, UR4, PT ;  /* 0x0000000413007c0c */ /* 0x000fc6000bfa6270 */
[----:B------:R-:W3:Y:S01]  /*ad00*/  @!P4 LDS.128 R12, [R29+0x5000] ;  /* 0x005000001d0cc984 */ /* 0x000ee20000000c00 */
[----:B0-----:R-:W-:Y:S02]  /*ad10*/  @!P4 IMAD.MOV.U32 R30, RZ, RZ, R37 ;  /* 0x000000ffff1ec224 */ /* 0x001fe400078e0025 */
[----:B------:R-:W-:Y:S02]  /*ad20*/  @!P4 IMAD.MOV.U32 R31, RZ, RZ, R34 ;  /* 0x000000ffff1fc224 */ /* 0x000fe400078e0022 */
[----:B------:R-:W-:-:S05]  /*ad30*/  @!P4 IMAD.WIDE R30, R11, 0x2, R30 ;  /* 0x000000020b1ec825 */ /* 0x000fca00078e021e */
[----:B---3--:R0:W-:Y:S04]  /*ad40*/  @!P4 ST.E.128 desc[UR6][R30.64], R12 ;  /* 0x0000000c1e00c985 */ /* 0x0081e8000c101d06 */
[----:B------:R-:W3:Y:S01]  /*ad50*/  @!P5 LDS.128 R12, [R28+0x5000] ;  /* 0x005000001c0cd984 */ /* 0x000ee20000000c00 */
[----:B0-----:R-:W-:-:S04]  /*ad60*/  @!P5 LEA R30, P4, R19, R37, 0x1 ;  /* 0x00000025131ed211 */ /* 0x001fc800078808ff */
[----:B------:R-:W-:Y:S02]  /*ad70*/  @!P5 LEA.HI.X R31, R19, R34, R169, 0x1, P4 ;  /* 0x00000022131fd211 */ /* 0x000fe400020f0ca9 */
[----:B------:R-:W-:-:S03]  /*ad80*/  ISETP.GE.AND P4, PT, R22, UR4, PT ;  /* 0x0000000416007c0c */ /* 0x000fc6000bf86270 */
[----:B---3--:R0:W-:Y:S10]  /*ad90*/  @!P5 ST.E.128 desc[UR6][R30.64], R12 ;  /* 0x0000000c1e00d985 */ /* 0x0081f4000c101d06 */
[----:B------:R-:W3:Y:S01]  /*ada0*/  @!P4 LDS.128 R12, [R29+0x8000] ;  /* 0x008000001d0cc984 */ /* 0x000ee20000000c00 */
[----:B0-----:R-:W-:-:S04]  /*adb0*/  @!P4 LEA R30, P5, R22, R37, 0x1 ;  /* 0x00000025161ec211 */ /* 0x001fc800078a08ff */
[----:B------:R-:W-:Y:S02]  /*adc0*/  @!P4 LEA.HI.X R31, R22, R34, R180, 0x1, P5 ;  /* 0x00000022161fc211 */ /* 0x000fe400028f0cb4 */
[----:B------:R-:W-:-:S03]  /*add0*/  ISETP.GE.AND P5, PT, R23, UR4, PT ;  /* 0x0000000417007c0c */ /* 0x000fc6000bfa6270 */
[----:B---3--:R-:W-:Y:S10]  /*ade0*/  @!P4 ST.E.128 desc[UR6][R30.64], R12 ;  /* 0x0000000c1e00c985 */ /* 0x008ff4000c101d06 */
[----:B------:R0:W3:Y:S02]  /*adf0*/  @!P5 LDS.128 R12, [R28+0x8000] ;  /* 0x008000001c0cd984 */ /* 0x0000e40000000c00 */
[----:B0-----:R-:W-:-:S04]  /*ae00*/  @!P5 LEA R28, P4, R23, R37, 0x1 ;  /* 0x00000025171cd211 */ /* 0x001fc800078808ff */
[----:B------:R-:W-:-:S05]  /*ae10*/  @!P5 LEA.HI.X R29, R23, R34, R179, 0x1, P4 ;  /* 0x00000022171dd211 */ /* 0x000fca00020f0cb3 */
[----:B---3--:R0:W-:Y:S04]  /*ae20*/  @!P5 ST.E.128 desc[UR6][R28.64], R12 ;  /* 0x0000000c1c00d985 */ /* 0x0081e8000c101d06 */
.L_x_2700:
[----:B------:R-:W-:Y:S05]  /*ae30*/  BSYNC B0 ;  /* 0x0000000000007941 */ /* 0x000fea0003800000 */
.L_x_2664:
        /* <DEDUP_REMOVED lines=17> */
.L_x_2762:
[----:B------:R-:W-:Y:S05]  /*af50*/  BSYNC B0 ;  /* 0x0000000000007941 */ /* 0x000fea0003800000 */
.L_x_2761:
[----:B------:R-:W3:Y:S01]  /*af60*/  SYNCS.PHASECHK.TRANS64.TRYWAIT P0, [R84+URZ+0x2a8b0], R85 ;  /* 0x02a8b055540075a7 */ /* 0x000ee2000800017f */
[----:B------:R-:W-:Y:S04]  /*af70*/  BSSY B0, `(.L_x_2763) ;  /* 0x0000002000007945 */ /* 0x000fe80003800000 */
[----:B---3--:R-:W-:Y:S05]  /*af80*/  @!P0 BRA `(.L_x_2764) ;  /* 0x000001ac001c8947 */ /* 0x008fea0003800000 */
.L_x_3050:
[----:B------:R-:W-:Y:S05]  /*af90*/  BSYNC B0 ;  /* 0x0000000000007941 */ /* 0x000fea0003800000 */
.L_x_2763:
        /* <DEDUP_REMOVED lines=26> */
[----:B------:R-:W-:Y:S01]  /*b140*/  ISETP.NE.AND P5, PT, R3, RZ, PT ;  /* 0x000000ff0300720c */ /* 0x000fe20003fa5270 */
[----:B------:R-:W-:-:S12]  /*b150*/  ULDC.64 UR4, c[0x0][0x208] ;  /* 0x0000820000047ab9 */ /* 0x000fd80000000a00 */
        /* <DEDUP_REMOVED lines=19> */
.L_x_2766:
[----:B------:R-:W-:Y:S05]  /*b290*/  BSYNC B0 ;  /* 0x0000000000007941 */ /* 0x000fea0003800000 */
.L_x_2765:
[----:B------:R-:W-:Y:S01]  /*b2a0*/  ISETP.GE.AND P0, PT, R83, 0x41, PT ;  /* 0x000000415300780c */ /* 0x000fe20003f06270 */
[----:B--2-4-:R2:W4:Y:S01]  /*b2b0*/  SHFL.IDX PT, R29, R32, 0x1, 0x1c1f ;  /* 0x003c1f00201d7f89 */ /* 0x01452200000e0000 */
[----:B------:R-:W-:Y:S03]  /*b2c0*/  BSSY B0, `(.L_x_2767) ;  /* 0x0000018000007945 */ /* 0x000fe60003800000 */
[----:B-1----:R2:W1:Y:S08]  /*b2d0*/  SHFL.IDX PT, R28, R27, 0x1, 0x1c1f ;  /* 0x003c1f001b1c7f89 */ /* 0x00247000000e0000 */
[----:B--2---:R-:W-:Y:S05]  /*b2e0*/  @!P0 BRA `(.L_x_2768) ;  /* 0x0000000000548947 */ /* 0x004fea0003800000 */
[----:B------:R-:W-:Y:S01]  /*b2f0*/  ISETP.NE.AND P5, PT, R3, RZ, PT ;  /* 0x000000ff0300720c */ /* 0x000fe20003fa5270 */
[----:B------:R-:W-:-:S12]  /*b300*/  ULDC.64 UR4, c[0x0][0x208] ;  /* 0x0000820000047ab9 */ /* 0x000fd80000000a00 */
        /* <DEDUP_REMOVED lines=19> */
.L_x_2768:
[----:B------:R-:W-:Y:S05]  /*b440*/  BSYNC B0 ;  /* 0x0000000000007941 */ /* 0x000fea0003800000 */
.L_x_2767:
        /* <DEDUP_REMOVED lines=18> */
.L_x_2659:
[----:B------:R-:W2:Y:S01]  /*b570*/  LDC R0, c[0x0][0x448] ;  /* 0x00011200ff007b82 */ /* 0x000ea20000000800 */
[----:B------:R-:W-:Y:S01]  /*b580*/  VIADD R3, R186, 0x7f ;  /* 0x0000007fba037836 */ /* 0x000fe20000000000 */
[----:B------:R-:W-:Y:S01]  /*b590*/  BSSY B0, `(.L_x_2770) ;  /* 0x0000010000007945 */ /* 0x000fe20003800000 */
[----:B------:R-:W-:Y:S01]  /*b5a0*/  IMAD.MOV.U32 R72, RZ, RZ, RZ ;  /* 0x000000ffff487224 */ /* 0x000fe200078e00ff */
[----:B--2---:R-:W-:-:S13]  /*b5b0*/  ISETP.NE.AND P1, PT, R0, 0x1, PT ;  /* 0x000000010000780c */ /* 0x004fda0003f25270 */
[----:B------:R-:W2:Y:S08]  /*b5c0*/  @P1 LDC R0, c[0x0][0x44c] ;  /* 0x00011300ff001b82 */ /* 0x000eb00000000800 */
[----:B------:R-:W3:Y:S01]  /*b5d0*/  @P1 LDC R5, c[0x0][0x450] ;  /* 0x00011400ff051b82 */ /* 0x000ee20000000800 */
[----:B--2---:R-:W-:-:S05]  /*b5e0*/  @P1 IMAD.HI.U32 R0, R3, R0, RZ ;  /* 0x0000000003001227 */ /* 0x004fca00078e00ff */
[----:B---3--:R-:W-:-:S05]  /*b5f0*/  @P1 SHF.R.U32.HI R3, RZ, R5, R0 ;  /* 0x00000005ff031219 */ /* 0x008fca0000011600 */
[----:B------:R-:W-:-:S04]  /*b600*/  IMAD.IADD R3, R218, 0x1, R3 ;  /* 0x00000001da037824 */ /* 0x000fc800078e0203 */
[----:B------:R-:W-:-:S05]  /*b610*/  IMAD.HI R3, R3, 0x2aaaaaab, RZ ;  /* 0x2aaaaaab03037827 */ /* 0x000fca00078e02ff */
[----:B------:R-:W-:-:S04]  /*b620*/  SHF.R.U32.HI R0, RZ, 0x1f, R3 ;  /* 0x0000001fff007819 */ /* 0x000fc80000011603 */
[----:B------:R-:W-:-:S04]  /*b630*/  LEA.HI.SX32 R0, R3, R0, 0x1c ;  /* 0x0000000003007211 */ /* 0x000fc800078fe2ff */
[----:B------:R-:W-:-:S04]  /*b640*/  VIMNMX R219, R219, R0, PT ;  /* 0x00000000dbdb7248 */ /* 0x000fc80003fe0100 */
[----:B------:R-:W-:Y:S01]  /*b650*/  ISETP.GE.AND P1, PT, R219, 0x1, PT ;  /* 0x00000001db00780c */ /* 0x000fe20003f26270 */
[----:B------:R-:W-:-:S12]  /*b660*/  @P0 BRA `(.L_x_2771) ;  /* 0x0000000000080947 */ /* 0x000fd80003800000 */
[----:B------:R-:W2:Y:S02]  /*b670*/  FENCE.VIEW.ASYNC.G ;  /* 0x00000000000073c6 */ /* 0x000ea40000000100 */
[----:B--2---:R-:W-:Y:S06]  /*b680*/  BAR.ARV 0xc, 0x180 ;  /* 0x0306000000007b1d */ /* 0x004fec0000002000 */
.L_x_2771:
[----:B------:R-:W-:Y:S05]  /*b690*/  BSYNC B0 ;  /* 0x0000000000007941 */ /* 0x000fea0003800000 */
.L_x_2770:
[----:B------:R-:W-:Y:S04]  /*b6a0*/  BSSY B0, `(.L_x_2772) ;  /* 0x000001f000007945 */ /* 0x000fe80003800000 */
[----:B------:R-:W-:Y:S05]  /*b6b0*/  @!P1 BRA `(.L_x_2773) ;  /* 0x0000000000749947 */ /* 0x000fea0003800000 */
[----:B------:R-:W-:Y:S01]  /*b6c0*/  ISETP.NE.AND P0, PT, R194, RZ, PT ;  /* 0x000000ffc200720c */ /* 0x000fe20003f05270 */
[----:B------:R-:W-:-:S03]  /*b6d0*/  ULDC UR4, c[0x0][0x9f0] ;  /* 0x00027c0000047ab9 */ /* 0x000fc60000000800 */
[----:B------:R-:W-:-:S04]  /*b6e0*/  SEL R9, R194, UR4, P0 ;  /* 0x00000004c2097c07 */ /* 0x000fc80008000000 */
[-C--:B------:R-:W-:Y:S02]  /*b6f0*/  IABS R6, R9.reuse ;  /* 0x0000000900067213 */ /* 0x080fe40000000000 */
[----:B------:R-:W-:Y:S02]  /*b700*/  IADD3 R0, R9, -0x1, R219 ;  /* 0xffffffff09007810 */ /* 0x000fe40007ffe0db */
[----:B------:R-:W2:Y:S01]  /*b710*/  I2F.RP R3, R6 ;  /* 0x0000000600037306 */ /* 0x000ea20000209400 */
[-C--:B------:R-:W-:Y:S02]  /*b720*/  IABS R10, R9.reuse ;  /* 0x00000009000a7213 */ /* 0x080fe40000000000 */
        /* <DEDUP_REMOVED lines=22> */
.L_x_2773:
[----:B------:R-:W-:Y:S05]  /*b890*/  BSYNC B0 ;  /* 0x0000000000007941 */ /* 0x000fea0003800000 */
.L_x_2772:
        /* <DEDUP_REMOVED lines=41> */
[----:B--2---:R-:W2:Y:S02]  /*bb30*/  SHFL.IDX PT, R0, R0, RZ, 0x1f ;  /* 0x00001fff00007589 */ /* 0x004ea400000e0000 */
[----:B--2---:R-:W-:-:S04]  /*bb40*/  LEA.HI R3, R0, R0, RZ, 0x1 ;  /* 0x0000000000037211 */ /* 0x004fc800078f08ff */
[----:B------:R-:W-:-:S05]  /*bb50*/  LOP3.LUT R3, R3, 0x1e, RZ, 0xc0, !PT ;  /* 0x0000001e03037812 */ /* 0x000fca00078ec0ff */
        /* <DEDUP_REMOVED lines=20> */
[----:B012-45:R-:W-:Y:S05]  /*bca0*/  CALL.ABS.NOINC R14 ;  /* 0x000000000e007343 */ /* 0x037fea0003c00000 */
.L_x_2775:
        /* <DEDUP_REMOVED lines=12> */
.L_x_2779:
[----:B---3--:R3:W0:Y:S02]  /*bd70*/  SYNCS.PHASECHK.TRANS64.TRYWAIT P0, [R2+URZ+0x2a800], R3 ;  /* 0x02a80003020075a7 */ /* 0x008624000800017f */
[----:B0-----:R-:W-:Y:S05]  /*bd80*/  @!P0 NANOSLEEP.SYNCS 0x989680 ;  /* 0x009896800000895d */ /* 0x001fea0003900000 */
[----:B------:R-:W0:Y:S02]  /*bd90*/  @!P0 SYNCS.PHASECHK.TRANS64 P0, [R2+URZ+0x2a800], R3 ;  /* 0x02a80003020085a7 */ /* 0x000e24000800007f */
[----:B0-----:R-:W-:Y:S05]  /*bda0*/  @!P0 BRA `(.L_x_2779) ;  /* 0xfffffffc00f08947 */ /* 0x001fea000383ffff */
.L_x_2778:
[----:B------:R-:W-:Y:S05]  /*bdb0*/  BSYNC B0 ;  /* 0x0000000000007941 */ /* 0x000fea0003800000 */
.L_x_2777:
[----:B------:R-:W-:Y:S05]  /*bdc0*/  BRA `(.L_x_2780) ;  /* 0x0000007400647947 */ /* 0x000fea0003800000 */
.L_x_2776:
[----:B------:R-:W-:Y:S01]  /*bdd0*/  ULOP3.LUT UP0, URZ, UR61, 0x3ff, URZ, 0xc0, !UPT ;  /* 0x000003ff3d3f7892 */ /* 0x000fe2000f80c03f */
[----:B-----5:R-:W-:Y:S01]  /*bde0*/  SHF.R.S32.HI R0, RZ, 0x1f, R140 ;  /* 0x0000001fff007819 */ /* 0x020fe2000001148c */
[----:B------:R-:W-:Y:S01]  /*bdf0*/  ULDC.64 UR4, c[0x0][0x3f8] ;  /* 0x0000fe0000047ab9 */ /* 0x000fe20000000a00 */
[----:B------:R-:W-:Y:S01]  /*be00*/  ULDC.64 UR6, c[0x0][0x408] ;  /* 0x0001020000067ab9 */ /* 0x000fe20000000a00 */
[----:B------:R-:W-:Y:S02]  /*be10*/  IMAD.WIDE.U32 R24, R140, UR4, RZ ;  /* 0x000000048c187c25 */ /* 0x000fe4000f8e00ff */
[----:B------:R-:W-:Y:S02]  /*be20*/  PLOP3.LUT P0, PT, PT, PT, UP0, 0x80, 0x0 ;  /* 0x000000000000781c */ /* 0x000fe40003f0f008 */
[C---:B------:R-:W-:Y:S02]  /*be30*/  IMAD R3, R0.reuse, UR4, RZ ;  /* 0x0000000400037c24 */ /* 0x040fe4000f8e02ff */
[----:B------:R-:W-:-:S02]  /*be40*/  IMAD R5, R0, UR6, RZ ;  /* 0x0000000600057c24 */ /* 0x000fc4000f8e02ff */
[C---:B------:R-:W-:Y:S02]  /*be50*/  IMAD R3, R140.reuse, UR5, R3 ;  /* 0x000000058c037c24 */ /* 0x040fe4000f8e0203 */
[C---:B------:R-:W-:Y:S02]  /*be60*/  IMAD R5, R140.reuse, UR7, R5 ;  /* 0x000000078c057c24 */ /* 0x040fe4000f8e0205 */
[----:B------:R-:W-:-:S04]  /*be70*/  IMAD.WIDE.U32 R140, R140, UR6, RZ ;  /* 0x000000068c8c7c25 */ /* 0x000fc8000f8e00ff */
[----:B------:R-:W-:Y:S02]  /*be80*/  IMAD.IADD R49, R3, 0x1, R25 ;  /* 0x0000000103317824 */ /* 0x000fe400078e0219 */
[----:B0-----:R-:W-:Y:S01]  /*be90*/  IMAD.IADD R27, R5, 0x1, R141 ;  /* 0x00000001051b7824 */ /* 0x001fe200078e028d */
[----:B------:R-:W-:Y:S06]  /*bea0*/  @!P0 BRA `(.L_x_2781) ;  /* 0x0000000000408947 */ /* 0x000fec0003800000 */
        /* <DEDUP_REMOVED lines=15> */
[----:B01--4-:R-:W-:Y:S05]  /*bfa0*/  CALL.ABS.NOINC R14 ;  /* 0x000000000e007343 */ /* 0x013fea0003c00000 */
.L_x_2781:
[----:B------:R-:W-:Y:S01]  /*bfb0*/  ULDC.U8 UR4, c[0x0][0x410] ;  /* 0x0001040000047ab9 */ /* 0x000fe20000000000 */
[----:B------:R-:W-:Y:S01]  /*bfc0*/  BSSY B0, `(.L_x_2782) ;  /* 0x0000731000007945 */ /* 0x000fe20003800000 */
[----:B------:R-:W-:Y:S01]  /*bfd0*/  ISETP.NE.AND P0, PT, RZ, UR4, PT ;  /* 0x00000004ff007c0c */ /* 0x000fe2000bf05270 */
[----:B------:R-:W-:-:S12]  /*bfe0*/  IMAD.IADD R64, R170, 0x1, R186 ;  /* 0x00000001aa407824 */ /* 0x000fd800078e02ba */
[----:B------:R-:W-:Y:S05]  /*bff0*/  @!P0 BRA `(.L_x_2783) ;  /* 0x0000003800908947 */ /* 0x000fea0003800000 */
[----:B------:R-:W0:Y:S01]  /*c000*/  LDC R10, c[0x0][0x448] ;  /* 0x00011200ff0a7b82 */ /* 0x000e220000000800 */
        /* <DEDUP_REMOVED lines=10> */
[----:B0-----:R-:W-:-:S13]  /*c0b0*/  ISETP.NE.AND P0, PT, R10, 0x1, PT ;  /* 0x000000010a00780c */ /* 0x001fda0003f05270 */
[----:B------:R-:W0:Y:S08]  /*c0c0*/  @P0 LDC R0, c[0x0][0x44c] ;  /* 0x00011300ff000b82 */ /* 0x000e300000000800 */
[----:B------:R-:W2:Y:S01]  /*c0d0*/  @P0 LDC R5, c[0x0][0x450] ;  /* 0x00011400ff050b82 */ /* 0x000ea20000000800 */
[----:B0-----:R-:W-:-:S05]  /*c0e0*/  @P0 IMAD.HI.U32 R0, R3, R0, RZ ;  /* 0x0000000003000227 */ /* 0x001fca00078e00ff */
[----:B--2---:R-:W-:Y:S01]  /*c0f0*/  @P0 SHF.R.U32.HI R3, RZ, R5, R0 ;  /* 0x00000005ff030219 */ /* 0x004fe20000011600 */
        /* <DEDUP_REMOVED lines=18> */
[----:B------:R0:W2:Y:S04]  /*c220*/  SHFL.IDX PT, R3, R0, RZ, 0x1c1f ;  /* 0x001c1fff00037589 */ /* 0x0000a800000e0000 */
[----:B------:R0:W3:Y:S04]  /*c230*/  SHFL.IDX PT, R6, R65, RZ, 0x1c1f ;  /* 0x001c1fff41067589 */ /* 0x0000e800000e0000 */
[----:B------:R0:W0:Y:S04]  /*c240*/  SHFL.IDX PT, R9, R63, RZ, 0x1c1f ;  /* 0x001c1fff3f097589 */ /* 0x00002800000e0000 */
[----:B------:R0:W0:Y:S02]  /*c250*/  SHFL.IDX PT, R8, R62, RZ, 0x1c1f ;  /* 0x001c1fff3e087589 */ /* 0x00002400000e0000 */
.L_x_3056:
        /* <DEDUP_REMOVED lines=20> */
[----:B------:R-:W-:Y:S01]  /*c3a0*/  ISETP.GE.AND P2, PT, R173, UR4, PT ;  /* 0x00000004ad007c0c */ /* 0x000fe2000bf46270 */
[----:B------:R-:W-:Y:S01]  /*c3b0*/  ULDC.64 UR6, c[0x0][0x208] ;  /* 0x0000820000067ab9 */ /* 0x000fe20000000a00 */
        /* <DEDUP_REMOVED lines=8> */
[-C--:B-1-3--:R-:W-:Y:S01]  /*c440*/  @!P3 IADD3 R28, P6, R6, R27.reuse, RZ ;  /* 0x0000001b061cb210 */ /* 0x08afe20007fde0ff */
[----:B------:R-:W-:Y:S01]  /*c450*/  @!P0 IMAD.SHL.U32 R7, R172, 0x2, RZ ;  /* 0x00000002ac078824 */ /* 0x000fe200078e00ff */
[----:B0-----:R-:W-:Y:S01]  /*c460*/  @!P3 IADD3 R26, P5, R8, R27, RZ ;  /* 0x0000001b081ab210 */ /* 0x001fe20007fbe0ff */
[----:B--2---:R-:W-:Y:S01]  /*c470*/  @!P4 IMAD.MOV.U32 R5, RZ, RZ, R3 ;  /* 0x000000ffff05c224 */ /* 0x004fe200078e0003 */
[----:B------:R-:W-:Y:S01]  /*c480*/  @!P0 SHF.L.U64.HI R36, R172, 0x1, R73 ;  /* 0x00000001ac248819 */ /* 0x000fe20000010249 */
[--C-:B----4-:R-:W-:Y:S01]  /*c490*/  @!P3 IMAD.X R29, R3, 0x1, R10.reuse, P6 ;  /* 0x00000001031db824 */ /* 0x110fe200030e060a */
[-C--:B------:R-:W-:Y:S01]  /*c4a0*/  @!P2 IADD3 R24, P6, R6, R21.reuse, RZ ;  /* 0x000000150618a210 */ /* 0x080fe20007fde0ff */
[----:B------:R-:W-:Y:S01]  /*c4b0*/  @!P3 IMAD.X R27, R9, 0x1, R10, P5 ;  /* 0x00000001091bb824 */ /* 0x000fe200028e060a */
[----:B------:R-:W-:-:S02]  /*c4c0*/  @!P2 IADD3 R20, P5, R8, R21, RZ ;  /* 0x000000150814a210 */ /* 0x000fc40007fbe0ff */
[----:B------:R-:W-:Y:S01]  /*c4d0*/  @!P1 SHF.L.U64.HI R10, R174, 0x1, R75 ;  /* 0x00000001ae0a9819 */ /* 0x000fe2000001024b */
[--C-:B------:R-:W-:Y:S01]  /*c4e0*/  @!P2 IMAD.X R25, R3, 0x1, R4.reuse, P6 ;  /* 0x000000010319a824 */ /* 0x100fe200030e0604 */
[-C--:B------:R-:W-:Y:S01]  /*c4f0*/  @!P1 IADD3 R14, P6, R6, R13.reuse, RZ ;  /* 0x0000000d060e9210 */ /* 0x080fe20007fde0ff */
[----:B------:R-:W-:Y:S01]  /*c500*/  @!P2 IMAD.X R21, R9, 0x1, R4, P5 ;  /* 0x000000010915a824 */ /* 0x000fe200028e0604 */
[----:B------:R-:W-:Y:S01]  /*c510*/  ISETP.GE.AND P5, PT, R176, UR4, PT ;  /* 0x00000004b0007c0c */ /* 0x000fe2000bfa6270 */
[----:B------:R-:W-:Y:S02]  /*c520*/  @!P4 IMAD.MOV.U32 R4, RZ, RZ, R6 ;  /* 0x000000ffff04c224 */ /* 0x000fe400078e0006 */
[----:B------:R-:W-:Y:S01]  /*c530*/  @!P1 IMAD.X R15, R3, 0x1, R10, P6 ;  /* 0x00000001030f9824 */ /* 0x000fe200030e060a */
[----:B------:R-:W-:Y:S01]  /*c540*/  @!P1 IADD3 R12, P6, R8, R13, RZ ;  /* 0x0000000d080c9210 */ /* 0x000fe20007fde0ff */
[----:B------:R-:W-:-:S03]  /*c550*/  @!P4 IMAD.WIDE R32, R160, 0x2, R4 ;  /* 0x00000002a020c825 */ /* 0x000fc600078e0204 */
[----:B------:R-:W-:Y:S01]  /*c560*/  @!P1 IADD3.X R13, R9, R10, RZ, P6, !PT ;  /* 0x0000000a090d9210 */ /* 0x000fe200037fe4ff */
[----:B------:R-:W-:Y:S01]  /*c570*/  @!P4 IMAD.MOV.U32 R4, RZ, RZ, R8 ;  /* 0x000000ffff04c224 */ /* 0x000fe200078e0008 */
[----:B------:R-:W-:Y:S01]  /*c580*/  @!P0 IADD3 R10, P6, R6, R7, RZ ;  /* 0x00000007060a8210 */ /* 0x000fe20007fde0ff */
[----:B------:R-:W-:Y:S01]  /*c590*/  @!P4 IMAD.MOV.U32 R5, RZ, RZ, R9 ;  /* 0x000000ffff05c224 */ /* 0x000fe200078e0009 */
[----:B------:R0:W5:Y:S01]  /*c5a0*/  @!P4 LD.E.64 R60, desc[UR6][R32.64] ;  /* 0x00000006203cc980 */ /* 0x000162000c101b00 */
[----:B------:R-:W-:-:S04]  /*c5b0*/  @!P4 IMAD.WIDE R30, R160, 0x2, R4 ;  /* 0x00000002a01ec825 */ /* 0x000fc800078e0204 */
[--C-:B------:R-:W-:Y:S01]  /*c5c0*/  @!P0 IMAD.X R11, R3, 0x1, R36.reuse, P6 ;  /* 0x00000001030b8824 */ /* 0x100fe200030e0624 */
[----:B------:R-:W-:Y:S01]  /*c5d0*/  @!P0 IADD3 R4, P6, R8, R7, RZ ;  /* 0x0000000708048210 */ /* 0x000fe20007fde0ff */
[C---:B------:R-:W-:Y:S01]  /*c5e0*/  @!P5 IMAD.SHL.U32 R7, R176.reuse, 0x2, RZ ;  /* 0x00000002b007d824 */ /* 0x040fe200078e00ff */
[----:B------:R0:W5:Y:S01]  /*c5f0*/  @!P4 LD.E.64 R58, desc[UR6][R30.64] ;  /* 0x000000061e3ac980 */ /* 0x000162000c101b00 */
[----:B------:R-:W-:Y:S02]  /*c600*/  @!P5 SHF.L.U64.HI R34, R176, 0x1, R223 ;  /* 0x00000001b022d819 */ /* 0x000fe400000102df */
[----:B------:R-:W-:Y:S01]  /*c610*/  @!P0 IMAD.X R5, R9, 0x1, R36, P6 ;  /* 0x0000000109058824 */ /* 0x000fe200030e0624 */
[-C--:B------:R-:W-:Y:S02]  /*c620*/  @!P5 IADD3 R6, P4, R6, R7.reuse, RZ ;  /* 0x000000070606d210 */ /* 0x080fe40007f9e0ff */
[----:B------:R-:W-:Y:S02]  /*c630*/  @!P5 IADD3 R8, P6, R8, R7, RZ ;  /* 0x000000070808d210 */ /* 0x000fe40007fde0ff */
[----:B------:R-:W-:-:S02]  /*c640*/  CS2R R56, SRZ ;  /* 0x0000000000387805 */ /* 0x000fc4000001ff00 */
[----:B------:R-:W-:Y:S01]  /*c650*/  CS2R R54, SRZ ;  /* 0x0000000000367805 */ /* 0x000fe2000001ff00 */
[--C-:B------:R-:W-:Y:S01]  /*c660*/  @!P5 IMAD.X R7, R3, 0x1, R34.reuse, P4 ;  /* 0x000000010307d824 */ /* 0x100fe200020e0622 */
[----:B------:R-:W-:Y:S01]  /*c670*/  CS2R R52, SRZ ;  /* 0x0000000000347805 */ /* 0x000fe2000001ff00 */
[----:B------:R-:W-:Y:S01]  /*c680*/  @!P5 IMAD.X R9, R9, 0x1, R34, P6 ;  /* 0x000000010909d824 */ /* 0x000fe200030e0622 */
[----:B------:R-:W-:Y:S02]  /*c690*/  CS2R R50, SRZ ;  /* 0x0000000000327805 */ /* 0x000fe4000001ff00 */
[----:B------:R-:W-:Y:S02]  /*c6a0*/  CS2R R48, SRZ ;  /* 0x0000000000307805 */ /* 0x000fe4000001ff00 */
[----:B------:R-:W-:Y:S02]  /*c6b0*/  CS2R R46, SRZ ;  /* 0x00000000002e7805 */ /* 0x000fe4000001ff00 */
[----:B------:R-:W-:-:S02]  /*c6c0*/  CS2R R44, SRZ ;  /* 0x00000000002c7805 */ /* 0x000fc4000001ff00 */
        /* <DEDUP_REMOVED lines=13> */
.L_x_2786:
[----:B------:R-:W-:Y:S05]  /*c7a0*/  BSYNC B1 ;  /* 0x0000000000017941 */ /* 0x000fea0003800000 */
.L_x_2785:
[----:B--2--5:R-:W-:Y:S01]  /*c7b0*/  IMAD.MOV.U32 R3, RZ, RZ, R36 ;  /* 0x000000ffff037224 */ /* 0x024fe200078e0024 */
[----:B------:R-:W-:Y:S01]  /*c7c0*/  UMOV UR4, 0xffffffff ;  /* 0xffffffff00047882 */ /* 0x000fe20000000000 */
[----:B0-----:R-:W-:Y:S01]  /*c7d0*/  IMAD.MOV.U32 R4, RZ, RZ, R37 ;  /* 0x000000ffff047224 */ /* 0x001fe200078e0025 */
[----:B------:R-:W-:Y:S01]  /*c7e0*/  CS2R R20, SRZ ;  /* 0x0000000000147805 */ /* 0x000fe2000001ff00 */
[----:B------:R-:W-:Y:S01]  /*c7f0*/  IMAD.MOV.U32 R5, RZ, RZ, R42 ;  /* 0x000000ffff057224 */ /* 0x000fe200078e002a */
        /* <DEDUP_REMOVED lines=46> */
[----:B------:R-:W0:Y:S04]  /*cae0*/  SHFL.IDX PT, R0, R0, 0x1, 0x1c1f ;  /* 0x003c1f0000007f89 */ /* 0x000e2800000e0000 */
[----:B------:R-:W2:Y:S04]  /*caf0*/  SHFL.IDX PT, R65, R65, 0x1, 0x1c1f ;  /* 0x003c1f0041417f89 */ /* 0x000ea800000e0000 */
[----:B------:R-:W3:Y:S04]  /*cb00*/  SHFL.IDX PT, R63, R63, 0x1, 0x1c1f ;  /* 0x003c1f003f3f7f89 */ /* 0x000ee800000e0000 */
[----:B------:R-:W0:Y:S02]  /*cb10*/  SHFL.IDX PT, R62, R62, 0x1, 0x1c1f ;  /* 0x003c1f003e3e7f89 */ /* 0x000e2400000e0000 */
.L_x_3062:
        /* <DEDUP_REMOVED lines=14> */
[----:B-1--4-:R-:W-:-:S02]  /*cc00*/  CS2R R28, SRZ ;  /* 0x00000000001c7805 */ /* 0x012fc4000001ff00 */
        /* <DEDUP_REMOVED lines=12> */
[----:B------:R-:W-:-:S05]  /*ccd0*/  ISETP.GE.AND P1, PT, R172, UR4, PT ;  /* 0x00000004ac007c0c */ /* 0x000fca000bf26270 */
[C---:B------:R-:W-:Y:S01]  /*cce0*/  @!P4 IMAD.SHL.U32 R20, R175.reuse, 0x2, RZ ;  /* 0x00000002af14c824 */ /* 0x040fe200078e00ff */
[----:B------:R-:W-:-:S03]  /*ccf0*/  @!P4 SHF.L.U64.HI R76, R175, 0x1, R76 ;  /* 0x00000001af4cc819 */ /* 0x000fc6000001024c */
[C---:B------:R-:W-:Y:S01]  /*cd00*/  @!P3 IMAD.SHL.U32 R14, R173.reuse, 0x2, RZ ;  /* 0x00000002ad0eb824 */ /* 0x040fe200078e00ff */
[----:B------:R-:W-:Y:S01]  /*cd10*/  @!P3 SHF.L.U64.HI R74, R173, 0x1, R74 ;  /* 0x00000001ad4ab819 */ /* 0x000fe2000001024a */
[----:B------:R-:W-:Y:S01]  /*cd20*/  @!P2 IMAD.SHL.U32 R10, R174, 0x2, RZ ;  /* 0x00000002ae0aa824 */ /* 0x000fe200078e00ff */
[CC--:B--2---:R-:W-:Y:S01]  /*cd30*/  @!P4 IADD3 R26, P5, R65.reuse, R20.reuse, RZ ;  /* 0x00000014411ac210 */ /* 0x0c4fe20007fbe0ff */
[----:B------:R-:W-:Y:S01]  /*cd40*/  @!P1 IMAD.SHL.U32 R4, R172, 0x2, RZ ;  /* 0x00000002ac049824 */ /* 0x000fe200078e00ff */
[----:B0-----:R-:W-:Y:S02]  /*cd50*/  @!P4 IADD3 R20, P6, R62, R20, RZ ;  /* 0x000000143e14c210 */ /* 0x001fe40007fde0ff */
[----:B------:R-:W-:Y:S01]  /*cd60*/  @!P2 SHF.L.U64.HI R75, R174, 0x1, R75 ;  /* 0x00000001ae4ba819 */ /* 0x000fe2000001024b */
[--C-:B------:R-:W-:Y:S01]  /*cd70*/  @!P4 IMAD.X R27, R0, 0x1, R76.reuse, P5 ;  /* 0x00000001001bc824 */ /* 0x100fe200028e064c */
        /* <DEDUP_REMOVED lines=28> */
[----:B------:R-:W-:-:S05]  /*cf40*/  @!P5 IADD3 R62, P6, R62, R31, RZ ;  /* 0x0000001f3e3ed210 */ /* 0x000fca0007fde0ff */
[----:B------:R-:W-:Y:S01]  /*cf50*/  @!P5 IMAD.X R63, R63, 0x1, R30, P6 ;  /* 0x000000013f3fd824 */ /* 0x000fe200030e061e */
        /* <DEDUP_REMOVED lines=10> */
[----:B------:R1:W5:Y:S04]  /*d000*/  @!P2 LD.E.64 R26, desc[UR6][R12.64] ;  /* 0x000000060c1aa980 */ /* 0x000368000c101b00 */
        /* <DEDUP_REMOVED lines=9> */
.L_x_2789:
[----:B------:R-:W-:Y:S05]  /*d0a0*/  BSYNC B1 ;  /* 0x0000000000017941 */ /* 0x000fea0003800000 */
.L_x_2788:
[----:B-1---5:R-:W-:Y:S01]  /*d0b0*/  IMAD.MOV.U32 R5, RZ, RZ, R20 ;  /* 0x000000ffff057224 */ /* 0x022fe200078e0014 */
[----:B------:R-:W-:Y:S01]  /*d0c0*/  LEA.HI R4, R198, R198, RZ, 0x1 ;  /* 0x000000c6c6047211 */ /* 0x000fe200078f08ff */
[----:B------:R-:W-:Y:S01]  /*d0d0*/  VIADD R6, R3, 0xc400 ;  /* 0x0000c40003067836 */ /* 0x000fe20000000000 */
[----:B------:R-:W-:Y:S01]  /*d0e0*/  VIADDMNMX R67, R67, -R186, 0x80, PT ;  /* 0x0000008043437446 */ /* 0x000fe200038009ba */
[----:B0-----:R-:W-:Y:S01]  /*d0f0*/  VIADD R0, R3, 0xc440 ;  /* 0x0000c44003007836 */ /* 0x001fe20000000000 */
[----:B------:R-:W-:Y:S01]  /*d100*/  PRMT R90, R5, 0x7610, R90 ;  /* 0x00007610055a7816 */ /* 0x000fe2000000005a */
[----:B------:R-:W-:Y:S01]  /*d110*/  @P0 VIADD R0, R6, 0xffffffc0 ;  /* 0xffffffc006000836 */ /* 0x000fe20000000000 */
[----:B------:R-:W-:Y:S01]  /*d120*/  LOP3.LUT R5, R4, 0xfffffffe, RZ, 0xc0, !PT ;  /* 0xfffffffe04057812 */ /* 0x000fe200078ec0ff */
[----:B------:R-:W-:Y:S01]  /*d130*/  IMAD.MOV.U32 R6, RZ, RZ, R21 ;  /* 0x000000ffff067224 */ /* 0x000fe200078e0015 */
[----:B------:R-:W-:Y:S01]  /*d140*/  BSSY B1, `(.L_x_2790) ;  /* 0x0000030000017945 */ /* 0x000fe20003800000 */
[----:B------:R-:W-:Y:S01]  /*d150*/  IMAD.MOV.U32 R7, RZ, RZ, R30 ;  /* 0x000000ffff077224 */ /* 0x000fe200078e001e */
[----:B------:R-:W-:Y:S01]  /*d160*/  ISETP.GE.AND P1, PT, R170, R67, PT ;  /* 0x00000043aa00720c */ /* 0x000fe20003f26270 */
[----:B------:R-:W-:Y:S01]  /*d170*/  IMAD.IADD R5, R198, 0x1, -R5 ;  /* 0x00000001c6057824 */ /* 0x000fe200078e0a05 */
[----:B------:R-:W-:Y:S01]  /*d180*/  PRMT R89, R6, 0x7610, R89 ;  /* 0x0000761006597816 */ /* 0x000fe20000000059 */
[----:B------:R-:W-:Y:S01]  /*d190*/  IMAD.MOV.U32 R4, RZ, RZ, R38 ;  /* 0x000000ffff047224 */ /* 0x000fe200078e0026 */
[----:B------:R-:W-:Y:S01]  /*d1a0*/  PRMT R97, R7, 0x7610, R97 ;  /* 0x0000761007617816 */ /* 0x000fe20000000061 */
[----:B------:R-:W-:Y:S01]  /*d1b0*/  IMAD.MOV.U32 R6, RZ, RZ, R39 ;  /* 0x000000ffff067224 */ /* 0x000fe200078e0027 */
[----:B------:R-:W-:Y:S01]  /*d1c0*/  SHF.L.U32 R5, R5, 0x1f, RZ ;  /* 0x0000001f05057819 */ /* 0x000fe200000006ff */
[----:B------:R-:W-:Y:S01]  /*d1d0*/  IMAD.MOV.U32 R7, RZ, RZ, R24 ;  /* 0x000000ffff077224 */ /* 0x000fe200078e0018 */
[----:B------:R-:W-:Y:S01]  /*d1e0*/  PRMT R105, R4, 0x7610, R105 ;  /* 0x0000761004697816 */ /* 0x000fe20000000069 */
[----:B------:R-:W-:Y:S01]  /*d1f0*/  IMAD.MOV.U32 R4, RZ, RZ, R25 ;  /* 0x000000ffff047224 */ /* 0x000fe200078e0019 */
[----:B------:R-:W0:Y:S01]  /*d200*/  SYNCS.PHASECHK.TRANS64.TRYWAIT P0, [R2+URZ+0x2a800], R5 ;  /* 0x02a80005020075a7 */ /* 0x000e22000800017f */
        /* <DEDUP_REMOVED lines=10> */
[----:B---3--:R-:W-:Y:S01]  /*d2b0*/  PRMT R63, R4, 0x7610, R63 ;  /* 0x00007610043f7816 */ /* 0x008fe2000000003f */
        /* <DEDUP_REMOVED lines=23> */
[----:B0-----:R-:W-:Y:S06]  /*d430*/  @!P0 BRA `(.L_x_2791) ;  /* 0x0000018800ec8947 */ /* 0x001fec0003800000 */
.L_x_3063:
[----:B------:R-:W-:Y:S05]  /*d440*/  BSYNC B1 ;  /* 0x0000000000017941 */ /* 0x000fea0003800000 */
.L_x_2790:
[----:B------:R-:W-:Y:S01]  /*d450*/  BSSY B1, `(.L_x_2792) ;  /* 0x000012f000017945 */ /* 0x000fe20003800000 */
[----:B------:R-:W-:Y:S02]  /*d460*/  PRMT R64, R4, 0x7610, R64 ;  /* 0x0000761004407816 */ /* 0x000fe40000000040 */
[----:B--2---:R-:W-:Y:S01]  /*d470*/  PRMT R65, R6, 0x7610, R65 ;  /* 0x0000761006417816 */ /* 0x004fe20000000041 */
        /* <DEDUP_REMOVED lines=11> */
[----:B------:R-:W-:Y:S02]  /*d530*/  SHF.R.U32.HI R112, RZ, 0x10, R59 ;  /* 0x00000010ff707819 */ /* 0x000fe4000001163b */
[--C-:B------:R-:W-:Y:S02]  /*d540*/  SHF.R.U64 R60, R60, 0x10, R61.reuse ;  /* 0x000000103c3c7819 */ /* 0x100fe4000000123d */
[----:B------:R-:W-:Y:S02]  /*d550*/  SHF.R.U32.HI R111, RZ, 0x10, R61 ;  /* 0x00000010ff6f7819 */ /* 0x000fe4000001163d */
[----:B------:R-:W-:Y:S02]  /*d560*/  SHF.R.U64 R61, R58, 0x10, R59 ;  /* 0x000000103a3d7819 */ /* 0x000fe4000000123b */
[----:B------:R-:W-:Y:S02]  /*d570*/  PRMT R113, R109, 0x5410, R112 ;  /* 0x000054106d717816 */ /* 0x000fe40000000070 */
[----:B------:R-:W-:-:S02]  /*d580*/  PRMT R58, R69, 0x5432, R60 ;  /* 0x00005432453a7816 */ /* 0x000fc4000000003c */
[----:B------:R-:W-:Y:S01]  /*d590*/  PRMT R111, R110, 0x5410, R111 ;  /* 0x000054106e6f7816 */ /* 0x000fe2000000006f */
[C---:B------:R-:W-:Y:S01]  /*d5a0*/  IMAD.U32 R114, R113.reuse, 0x10000, RZ ;  /* 0x0001000071727824 */ /* 0x040fe200078e00ff */
[----:B------:R-:W-:Y:S02]  /*d5b0*/  PRMT R60, R66, 0x5432, R61 ;  /* 0x00005432423c7816 */ /* 0x000fe4000000003d */
[----:B------:R-:W-:Y:S01]  /*d5c0*/  LOP3.LUT R113, R113, 0xffff0000, RZ, 0xc0, !PT ;  /* 0xffff000071717812 */ /* 0x000fe200078ec0ff */
[C---:B------:R-:W-:Y:S01]  /*d5d0*/  IMAD.U32 R112, R111.reuse, 0x10000, RZ ;  /* 0x000100006f707824 */ /* 0x040fe200078e00ff */
[----:B------:R-:W-:Y:S02]  /*d5e0*/  LOP3.LUT R111, R111, 0xffff0000, RZ, 0xc0, !PT ;  /* 0xffff00006f6f7812 */ /* 0x000fe400078ec0ff */
[C---:B0-----:R-:W-:Y:S01]  /*d5f0*/  LOP3.LUT R61, R6.reuse, 0xffff0000, RZ, 0xc0, !PT ;  /* 0xffff0000063d7812 */ /* 0x041fe200078ec0ff */
[----:B------:R-:W-:Y:S01]  /*d600*/  IMAD.U32 R109, R6, 0x10000, RZ ;  /* 0x00010000066d7824 */ /* 0x000fe200078e00ff */
[C---:B------:R-:W-:Y:S01]  /*d610*/  LOP3.LUT R110, R7.reuse, 0xffff0000, RZ, 0xc0, !PT ;  /* 0xffff0000076e7812 */ /* 0x040fe200078ec0ff */
[----:B------:R-:W-:Y:S01]  /*d620*/  IMAD.U32 R59, R7, 0x10000, RZ ;  /* 0x00010000073b7824 */ /* 0x000fe200078e00ff */
[C---:B------:R-:W-:Y:S01]  /*d630*/  LOP3.LUT R7, R4.reuse, 0xffff0000, RZ, 0xc0, !PT ;  /* 0xffff000004077812 */ /* 0x040fe200078ec0ff */
[----:B------:R-:W-:Y:S01]  /*d640*/  FMUL.FTZ R116, R61, R114 ;  /* 0x000000723d747220 */ /* 0x000fe20000410000 */
[----:B------:R-:W-:-:S02]  /*d650*/  IMAD.U32 R6, R4, 0x10000, RZ ;  /* 0x0001000004067824 */ /* 0x000fc400078e00ff */
[-C--:B------:R-:W-:Y:S01]  /*d660*/  FMUL.FTZ R115, R61, R112.reuse ;  /* 0x000000703d737220 */ /* 0x080fe20000410000 */
[C---:B------:R-:W-:Y:S01]  /*d670*/  IMAD.U32 R4, R5.reuse, 0x10000, RZ ;  /* 0x0001000005047824 */ /* 0x040fe200078e00ff */
[----:B------:R-:W-:Y:S01]  /*d680*/  LOP3.LUT R61, R5, 0xffff0000, RZ, 0xc0, !PT ;  /* 0xffff0000053d7812 */ /* 0x000fe200078ec0ff */
[C---:B------:R-:W-:Y:S01]  /*d690*/  FFMA.FTZ R5, R109.reuse, R112, -R116 ;  /* 0x000000706d057223 */ /* 0x040fe20000010874 */
[C---:B------:R-:W-:Y:S01]  /*d6a0*/  FMUL.FTZ R118, R110.reuse, R113 ;  /* 0x000000716e767220 */ /* 0x040fe20000410000 */
[-C--:B------:R-:W-:Y:S01]  /*d6b0*/  FMUL.FTZ R112, R110, R111.reuse ;  /* 0x0000006f6e707220 */ /* 0x080fe20000410000 */
[----:B------:R-:W-:Y:S01]  /*d6c0*/  FFMA.FTZ R114, R109, R114, R115 ;  /* 0x000000726d727223 */ /* 0x000fe20000010073 */
[C---:B------:R-:W-:Y:S01]  /*d6d0*/  IMAD.U32 R110, R60.reuse, 0x10000, RZ ;  /* 0x000100003c6e7824 */ /* 0x040fe200078e00ff */
[----:B------:R-:W-:Y:S01]  /*d6e0*/  LOP3.LUT R60, R60, 0xffff0000, RZ, 0xc0, !PT ;  /* 0xffff00003c3c7812 */ /* 0x000fe200078ec0ff */
[C---:B------:R-:W-:Y:S01]  /*d6f0*/  IMAD.U32 R109, R58.reuse, 0x10000, RZ ;  /* 0x000100003a6d7824 */ /* 0x040fe200078e00ff */
[----:B------:R-:W-:Y:S01]  /*d700*/  LOP3.LUT R58, R58, 0xffff0000, RZ, 0xc0, !PT ;  /* 0xffff00003a3a7812 */ /* 0x000fe200078ec0ff */
[C---:B------:R-:W-:Y:S01]  /*d710*/  FFMA.FTZ R118, R59.reuse, R111, -R118 ;  /* 0x0000006f3b767223 */ /* 0x040fe20000010876 */
[----:B------:R-:W-:Y:S01]  /*d720*/  FFMA.FTZ R113, R59, R113, R112 ;  /* 0x000000713b717223 */ /* 0x000fe20000010070 */
[----:B------:R-:W-:Y:S01]  /*d730*/  FMUL.FTZ R59, R7, R110 ;  /* 0x0000006e073b7220 */ /* 0x000fe20000410000 */
[----:B------:R-:W-:Y:S01]  /*d740*/  FMUL.FTZ R111, R61, R60 ;  /* 0x0000003c3d6f7220 */ /* 0x000fe20000410000 */
[-C--:B------:R-:W-:Y:S01]  /*d750*/  FMUL.FTZ R7, R7, R109.reuse ;  /* 0x0000006d07077220 */ /* 0x080fe20000410000 */
        /* <DEDUP_REMOVED lines=10> */
.L_x_2795:
[----:B------:R-:W-:Y:S05]  /*d800*/  BSYNC B2 ;  /* 0x0000000000027941 */ /* 0x000fea0003800000 */
.L_x_2794:
        /* <DEDUP_REMOVED lines=19> */
[C---:B------:R-:W-:Y:S01]  /*d940*/  LOP3.LUT R7, R4.reuse, 0xffff0000, RZ, 0xc0, !PT ;  /* 0xffff000004077812 */ /* 0x040fe200078ec0ff */
[C---:B------:R-:W-:Y:S01]  /*d950*/  FMUL.FTZ R61, R55.reuse, R59 ;  /* 0x0000003b373d7220 */ /* 0x040fe20000410000 */
[----:B------:R-:W-:Y:S01]  /*d960*/  FMUL.FTZ R60, R55, R58 ;  /* 0x0000003a373c7220 */ /* 0x000fe20000410000 */
[C---:B------:R-:W-:Y:S01]  /*d970*/  FMUL.FTZ R55, R57.reuse, R101 ;  /* 0x0000006539377220 */ /* 0x040fe20000410000 */
[----:B------:R-:W-:Y:S01]  /*d980*/  FMUL.FTZ R57, R57, R104 ;  /* 0x0000006839397220 */ /* 0x000fe20000410000 */
[----:B------:R-:W-:-:S02]  /*d990*/  IMAD.U32 R6, R4, 0x10000, RZ ;  /* 0x0001000004067824 */ /* 0x000fc400078e00ff */
[C---:B------:R-:W-:Y:S01]  /*d9a0*/  FFMA.FTZ R61, R54.reuse, R58, -R61 ;  /* 0x0000003a363d7223 */ /* 0x040fe2000001083d */
        /* <DEDUP_REMOVED lines=22> */
.L_x_2797:
[----:B------:R-:W-:Y:S05]  /*db10*/  BSYNC B2 ;  /* 0x0000000000027941 */ /* 0x000fea0003800000 */
.L_x_2796:
        /* <DEDUP_REMOVED lines=48> */
.L_x_2799:
[----:B------:R-:W-:Y:S05]  /*de20*/  BSYNC B2 ;  /* 0x0000000000027941 */ /* 0x000fea0003800000 */
.L_x_2798:
        /* <DEDUP_REMOVED lines=48> */
.L_x_2801:
[----:B------:R-:W-:Y:S05]  /*e130*/  BSYNC B2 ;  /* 0x0000000000027941 */ /* 0x000fea0003800000 */
.L_x_2800:
        /* <DEDUP_REMOVED lines=48> */
.L_x_2803:
[----:B------:R-:W-:Y:S05]  /*e440*/  BSYNC B2 ;  /* 0x0000000000027941 */ /* 0x000fea0003800000 */
.L_x_2802:
        /* <DEDUP_REMOVED lines=19> */
[-C--:B------:R-:W-:Y:S01]  /*e580*/  FMUL.FTZ R45, R35, R43.reuse ;  /* 0x0000002b232d7220 */ /* 0x080fe20000410000 */
[C---:B------:R-:W-:Y:S01]  /*e590*/  FMUL.FTZ R35, R37.reuse, R66 ;  /* 0x0000004225237220 */ /* 0x040fe20000410000 */
[----:B------:R-:W-:Y:S02]  /*e5a0*/  IMAD.U32 R6, R4, 0x10000, RZ ;  /* 0x0001000004067824 */ /* 0x000fe400078e00ff */
[----:B------:R-:W-:Y:S01]  /*e5b0*/  FFMA.FTZ R47, R34, R43, R46 ;  /* 0x0000002b222f7223 */ /* 0x000fe2000001002e */
[-C--:B------:R-:W-:Y:S01]  /*e5c0*/  FMUL.FTZ R43, R37, R71.reuse ;  /* 0x00000047252b7220 */ /* 0x080fe20000410000 */
[----:B------:R-:W-:Y:S01]  /*e5d0*/  FFMA.FTZ R71, R36, R71, -R35 ;  /* 0x0000004724477223 */ /* 0x000fe20000010823 */
[----:B------:R-:W-:Y:S02]  /*e5e0*/  IMAD.U32 R7, R5, 0x10000, RZ ;  /* 0x0001000005077824 */ /* 0x000fe400078e00ff */
[----:B------:R-:W-:Y:S01]  /*e5f0*/  FFMA.FTZ R44, R34, R42, -R45 ;  /* 0x0000002a222c7223 */ /* 0x000fe2000001082d */
[----:B------:R-:W-:Y:S01]  /*e600*/  IMAD.U32 R35, R70, 0x10000, RZ ;  /* 0x0001000046237824 */ /* 0x000fe200078e00ff */
[----:B------:R-:W-:Y:S01]  /*e610*/  LOP3.LUT R4, R4, 0xffff0000, RZ, 0xc0, !PT ;  /* 0xffff000004047812 */ /* 0x000fe200078ec0ff */
[----:B------:R-:W-:Y:S01]  /*e620*/  IMAD.U32 R37, R69, 0x10000, RZ ;  /* 0x0001000045257824 */ /* 0x000fe200078e00ff */
[----:B------:R-:W-:Y:S01]  /*e630*/  LOP3.LUT R5, R5, 0xffff0000, RZ, 0xc0, !PT ;  /* 0xffff000005057812 */ /* 0x000fe200078ec0ff */
[----:B------:R-:W-:Y:S01]  /*e640*/  FFMA.FTZ R66, R36, R66, R43 ;  /* 0x0000004224427223 */ /* 0x000fe2000001002b */
[----:B------:R-:W-:Y:S01]  /*e650*/  LOP3.LUT R34, R69, 0xffff0000, RZ, 0xc0, !PT ;  /* 0xffff000045227812 */ /* 0x000fe200078ec0ff */
[----:B------:R-:W-:Y:S01]  /*e660*/  FMUL.FTZ R43, R4, R37 ;  /* 0x00000025042b7220 */ /* 0x000fe20000410000 */
[----:B------:R-:W-:Y:S01]  /*e670*/  LOP3.LUT R70, R70, 0xffff0000, RZ, 0xc0, !PT ;  /* 0xffff000046467812 */ /* 0x000fe200078ec0ff */
[----:B------:R-:W-:-:S02]  /*e680*/  FMUL.FTZ R36, R4, R35 ;  /* 0x0000002304247220 */ /* 0x000fc40000410000 */
[C---:B------:R-:W-:Y:S01]  /*e690*/  FMUL.FTZ R42, R5.reuse, R34 ;  /* 0x00000022052a7220 */ /* 0x040fe20000410000 */
[C---:B------:R-:W-:Y:S01]  /*e6a0*/  FFMA.FTZ R4, R6.reuse, R35, -R43 ;  /* 0x0000002306047223 */ /* 0x040fe2000001082b */
[-C--:B------:R-:W-:Y:S01]  /*e6b0*/  FMUL.FTZ R45, R5, R70.reuse ;  /* 0x00000046052d7220 */ /* 0x080fe20000410000 */
[----:B------:R-:W-:Y:S01]  /*e6c0*/  FFMA.FTZ R37, R6, R37, R36 ;  /* 0x0000002506257223 */ /* 0x000fe20000010024 */
[----:B------:R-:W-:Y:S01]  /*e6d0*/  FFMA.FTZ R5, R7, R70, -R42 ;  /* 0x0000004607057223 */ /* 0x000fe2000001082a */
[----:B------:R-:W-:Y:S01]  /*e6e0*/  F2FP.BF16.F32.PACK_AB R6, R47, R44 ;  /* 0x0000002c2f06723e */ /* 0x000fe200000010ff */
[----:B------:R-:W-:Y:S01]  /*e6f0*/  FFMA.FTZ R34, R7, R34, R45 ;  /* 0x0000002207227223 */ /* 0x000fe2000001002d */
[----:B------:R-:W-:Y:S02]  /*e700*/  F2FP.BF16.F32.PACK_AB R7, R66, R71 ;  /* 0x000000474207723e */ /* 0x000fe400000010ff */
[----:B------:R-:W-:Y:S02]  /*e710*/  F2FP.BF16.F32.PACK_AB R4, R37, R4 ;  /* 0x000000042504723e */ /* 0x000fe400000010ff */
[----:B------:R-:W-:-:S05]  /*e720*/  F2FP.BF16.F32.PACK_AB R5, R34, R5 ;  /* 0x000000052205723e */ /* 0x000fca00000010ff */
[----:B------:R0:W-:Y:S02]  /*e730*/  STS.128 [R0+0x8000], R4 ;  /* 0x0080000400007388 */ /* 0x0001e40000000c00 */
.L_x_2793:
[----:B------:R-:W-:Y:S05]  /*e740*/  BSYNC B1 ;  /* 0x0000000000017941 */ /* 0x000fea0003800000 */
.L_x_2792:
        /* <DEDUP_REMOVED lines=58> */
.L_x_2806:
[----:B------:R-:W-:Y:S05]  /*eaf0*/  BSYNC B1 ;  /* 0x0000000000017941 */ /* 0x000fea0003800000 */
.L_x_2805:
        /* <DEDUP_REMOVED lines=48> */
.L_x_2808:
[----:B------:R-:W-:Y:S05]  /*ee00*/  BSYNC B1 ;  /* 0x0000000000017941 */ /* 0x000fea0003800000 */
.L_x_2807:
        /* <DEDUP_REMOVED lines=48> */
.L_x_2810:
[----:B------:R-:W-:Y:S05]  /*f110*/  BSYNC B1 ;  /* 0x0000000000017941 */ /* 0x000fea0003800000 */
.L_x_2809:
[----:B------:R-:W-:Y:S04]  /*f120*/  BSSY B1, `(.L_x_2811) ;  /* 0x0000030000017945 */ /* 0x000fe80003800000 */
[----:B------:R-:W-:Y:S05]  /*f130*/  @P3 BRA `(.L_x_2812) ;  /* 0x0000000000b83947 */ /* 0x000fea0003800000 */
[----:B012---:R-:W0:Y:S01]  /*f140*/  LDS.128 R4, [R0+0x6000] ;  /* 0x0060000000047984 */ /* 0x007e220000000c00 */
        /* <DEDUP_REMOVED lines=45> */
.L_x_2812:
[----:B------:R-:W-:Y:S05]  /*f420*/  BSYNC B1 ;  /* 0x0000000000017941 */ /* 0x000fea0003800000 */
.L_x_2811:
        /* <DEDUP_REMOVED lines=48> */
.L_x_2814:
[----:B------:R-:W-:Y:S05]  /*f730*/  BSYNC B1 ;  /* 0x0000000000017941 */ /* 0x000fea0003800000 */
.L_x_2813:
        /* <DEDUP_REMOVED lines=48> */
.L_x_2783:
[----:B------:R-:W0:Y:S01]  /*fa40*/  LDC R8, c[0x0][0x448] ;  /* 0x00011200ff087b82 */ /* 0x000e220000000800 */
[----:B------:R-:W-:Y:S01]  /*fa50*/  IMAD R3, R199, 0x40, R64 ;  /* 0x00000040c7037824 */ /* 0x000fe200078e0240 */
[----:B------:R-:W-:Y:S01]  /*fa60*/  ULDC.64 UR4, c[0x0][0x3f8] ;  /* 0x0000fe0000047ab9 */ /* 0x000fe20000000a00 */
[----:B------:R-:W-:Y:S01]  /*fa70*/  ULDC.64 UR6, c[0x0][0x408] ;  /* 0x0001020000067ab9 */ /* 0x000fe20000000a00 */
[----:B------:R-:W-:Y:S02]  /*fa80*/  IMAD.MOV.U32 R48, RZ, RZ, R24 ;  /* 0x000000ffff307224 */ /* 0x000fe400078e0018 */
[----:B------:R-:W-:Y:S01]  /*fa90*/  IMAD.MOV.U32 R4, RZ, RZ, R140 ;  /* 0x000000ffff047224 */ /* 0x000fe200078e008c */
        /* <DEDUP_REMOVED lines=12> */
[----:B------:R-:W-:-:S04]  /*fb60*/  IMAD.WIDE.U32 R4, R3, UR6, R4 ;  /* 0x0000000603047c25 */ /* 0x000fc8000f8e0004 */
[----:B------:R-:W-:Y:S01]  /*fb70*/  IMAD R61, R3, UR7, R0 ;  /* 0x00000007033d7c24 */ /* 0x000fe2000f8e0200 */
[----:B------:R-:W-:Y:S01]  /*fb80*/  ULDC.64 UR6, c[0x0][0x400] ;  /* 0x0001000000067ab9 */ /* 0x000fe20000000a00 */
[----:B------:R-:W-:Y:S01]  /*fb90*/  IMAD.IADD R7, R49, 0x1, R7 ;  /* 0x0000000131077824 */ /* 0x000fe200078e0207 */
[----:B------:R-:W-:Y:S01]  /*fba0*/  LEA R3, P0, R48, UR4, 0x1 ;  /* 0x0000000430037c11 */ /* 0x000fe2000f8008ff */
[----:B------:R-:W-:Y:S01]  /*fbb0*/  IMAD.IADD R61, R5, 0x1, R61 ;  /* 0x00000001053d7824 */ /* 0x000fe200078e023d */
[----:B------:R-:W-:Y:S01]  /*fbc0*/  LEA R0, P1, R4, UR6, 0x1 ;  /* 0x0000000604007c11 */ /* 0x000fe2000f8208ff */
[----:B------:R-:W-:Y:S01]  /*fbd0*/  UMOV UR4, 0xffffffff ;  /* 0xffffffff00047882 */ /* 0x000fe20000000000 */
[----:B------:R-:W-:Y:S02]  /*fbe0*/  LEA.HI.X R48, R48, UR5, R7, 0x1, P0 ;  /* 0x0000000530307c11 */ /* 0x000fe400080f0c07 */
[----:B------:R-:W-:Y:S01]  /*fbf0*/  LEA.HI.X R61, R4, UR7, R61, 0x1, P1 ;  /* 0x00000007043d7c11 */ /* 0x000fe200088f0c3d */
[----:B------:R-:W-:Y:S08]  /*fc00*/  BRA.DIV UR4, `(.L_x_2815) ;  /* 0x00000166040c7947 */ /* 0x000ff0000b800000 */
[----:B------:R0:W2:Y:S04]  /*fc10*/  SHFL.IDX PT, R5, R48, RZ, 0x1c1f ;  /* 0x001c1fff30057589 */ /* 0x0000a800000e0000 */
[----:B------:R0:W3:Y:S04]  /*fc20*/  SHFL.IDX PT, R4, R3, RZ, 0x1c1f ;  /* 0x001c1fff03047589 */ /* 0x0000e800000e0000 */
[----:B------:R0:W0:Y:S04]  /*fc30*/  SHFL.IDX PT, R7, R61, RZ, 0x1c1f ;  /* 0x001c1fff3d077589 */ /* 0x00002800000e0000 */
[----:B------:R0:W0:Y:S02]  /*fc40*/  SHFL.IDX PT, R14, R0, RZ, 0x1c1f ;  /* 0x001c1fff000e7589 */ /* 0x00002400000e0000 */
.L_x_3069:
        /* <DEDUP_REMOVED lines=11> */
[----:B-1--4-:R-:W-:Y:S02]  /*fd00*/  CS2R R28, SRZ ;  /* 0x00000000001c7805 */ /* 0x012fe4000001ff00 */
[----:B------:R-:W-:-:S02]  /*fd10*/  CS2R R30, SRZ ;  /* 0x00000000001e7805 */ /* 0x000fc4000001ff00 */
[----:B------:R-:W-:Y:S02]  /*fd20*/  CS2R R24, SRZ ;  /* 0x0000000000187805 */ /* 0x000fe4000001ff00 */
[----:B------:R-:W-:Y:S01]  /*fd30*/  CS2R R26, SRZ ;  /* 0x00000000001a7805 */ /* 0x000fe2000001ff00 */
[----:B------:R-:W-:Y:S06]  /*fd40*/  @P0 BRA `(.L_x_2817) ;  /* 0x00000000009c0947 */ /* 0x000fec0003800000 */
[----:B------:R-:W-:Y:S01]  /*fd50*/  ULDC UR4, c[0x0][0x3f4] ;  /* 0x0000fd0000047ab9 */ /* 0x000fe20000000800 */
[----:B---3--:R-:W-:Y:S01]  /*fd60*/  IMAD.MOV.U32 R8, RZ, RZ, R4 ;  /* 0x000000ffff087224 */ /* 0x008fe200078e0004 */
[----:B------:R-:W-:Y:S01]  /*fd70*/  ISETP.GE.AND P2, PT, R16, UR4, PT ;  /* 0x0000000410007c0c */ /* 0x000fe2000bf46270 */
[----:B--2---:R-:W-:Y:S01]  /*fd80*/  IMAD.MOV.U32 R9, RZ, RZ, R5 ;  /* 0x000000ffff097224 */ /* 0x004fe200078e0005 */
[----:B------:R-:W-:Y:S01]  /*fd90*/  ISETP.GE.AND P3, PT, R163, UR4, PT ;  /* 0x00000004a3007c0c */ /* 0x000fe2000bf66270 */
[----:B0-----:R-:W-:Y:S01]  /*fda0*/  IMAD.MOV.U32 R20, RZ, RZ, R14 ;  /* 0x000000ffff147224 */ /* 0x001fe200078e000e */
[----:B------:R-:W-:Y:S01]  /*fdb0*/  ISETP.GE.AND P4, PT, R164, UR4, PT ;  /* 0x00000004a4007c0c */ /* 0x000fe2000bf86270 */
[----:B------:R-:W-:Y:S01]  /*fdc0*/  IMAD.MOV.U32 R21, RZ, RZ, R7 ;  /* 0x000000ffff157224 */ /* 0x000fe200078e0007 */
[----:B------:R-:W-:Y:S02]  /*fdd0*/  CS2R R28, SRZ ;  /* 0x00000000001c7805 */ /* 0x000fe4000001ff00 */
[----:B------:R-:W-:-:S02]  /*fde0*/  CS2R R30, SRZ ;  /* 0x00000000001e7805 */ /* 0x000fc4000001ff00 */
[----:B------:R-:W-:Y:S02]  /*fdf0*/  CS2R R40, SRZ ;  /* 0x0000000000287805 */ /* 0x000fe4000001ff00 */
[----:B------:R-:W-:Y:S02]  /*fe00*/  CS2R R42, SRZ ;  /* 0x00000000002a7805 */ /* 0x000fe4000001ff00 */
[----:B------:R-:W-:Y:S01]  /*fe10*/  CS2R R26, SRZ ;  /* 0x00000000001a7805 */ /* 0x000fe2000001ff00 */
[----:B------:R-:W-:Y:S01]  /*fe20*/  ULDC.64 UR6, c[0x0][0x208] ;  /* 0x0000820000067ab9 */ /* 0x000fe20000000a00 */
[----:B------:R-:W-:Y:S02]  /*fe30*/  @!P2 IMAD.SHL.U32 R11, R16, 0x2, RZ ;  /* 0x00000002100ba824 */ /* 0x000fe400078e00ff */
[----:B------:R-:W-:Y:S02]  /*fe40*/  @!P3 IMAD.SHL.U32 R15, R166, 0x8, RZ ;  /* 0x00000008a60fb824 */ /* 0x000fe400078e00ff */
[----:B------:R-:W-:Y:S01]  /*fe50*/  @!P4 IMAD.SHL.U32 R25, R167, 0x8, RZ ;  /* 0x00000008a719c824 */ /* 0x000fe200078e00ff */
[----:B------:R-:W-:-:S02]  /*fe60*/  @!P2 IADD3 R4, P0, R4, R11, RZ ;  /* 0x0000000b0404a210 */ /* 0x000fc40007f1e0ff */
[----:B------:R-:W-:Y:S01]  /*fe70*/  @!P2 IADD3 R6, P1, R14, R11, RZ ;  /* 0x0000000b0e06a210 */ /* 0x000fe20007f3e0ff */
[----:B------:R-:W-:-:S04]  /*fe80*/  @!P3 IMAD.WIDE R10, R15, 0x2, R8 ;  /* 0x000000020f0ab825 */ /* 0x000fc800078e0208 */
[----:B------:R-:W-:Y:S01]  /*fe90*/  @!P4 IMAD.WIDE R12, R25, 0x2, R8 ;  /* 0x00000002190cc825 */ /* 0x000fe200078e0208 */
[----:B------:R-:W-:Y:S02]  /*fea0*/  CS2R R36, SRZ ;  /* 0x0000000000247805 */ /* 0x000fe4000001ff00 */
[----:B------:R-:W-:Y:S02]  /*feb0*/  CS2R R38, SRZ ;  /* 0x0000000000267805 */ /* 0x000fe4000001ff00 */
[----:B------:R-:W-:Y:S01]  /*fec0*/  CS2R R32, SRZ ;  /* 0x0000000000207805 */ /* 0x000fe2000001ff00 */
[--C-:B------:R-:W-:Y:S01]  /*fed0*/  @!P3 IMAD.WIDE R14, R15, 0x2, R20.reuse ;  /* 0x000000020f0eb825 */ /* 0x100fe200078e0214 */
[----:B------:R-:W-:Y:S02]  /*fee0*/  CS2R R34, SRZ ;  /* 0x0000000000227805 */ /* 0x000fe4000001ff00 */
[----:B------:R-:W-:Y:S02]  /*fef0*/  CS2R R44, SRZ ;  /* 0x00000000002c7805 */ /* 0x000fe4000001ff00 */
[----:B------:R-:W-:Y:S01]  /*ff00*/  CS2R R46, SRZ ;  /* 0x00000000002e7805 */ /* 0x000fe2000001ff00 */
[----:B------:R-:W-:Y:S01]  /*ff10*/  @!P4 IMAD.WIDE R8, R25, 0x2, R20 ;  /* 0x000000021908c825 */ /* 0x000fe200078e0214 */
[----:B------:R-:W-:-:S02]  /*ff20*/  @!P2 SHF.L.U64.HI R20, R16, 0x1, R17 ;  /* 0x000000011014a819 */ /* 0x000fc40000010211 */
[----:B------:R-:W-:Y:S01]  /*ff30*/  CS2R R24, SRZ ;  /* 0x0000000000187805 */ /* 0x000fe2000001ff00 */
[----:B------:R1:W5:Y:S02]  /*ff40*/  @!P3 LD.E.128 R28, desc[UR6][R10.64] ;  /* 0x000000060a1cb980 */ /* 0x000364000c101d00 */
[--C-:B------:R-:W-:Y:S02]  /*ff50*/  @!P2 IMAD.X R5, R5, 0x1, R20.reuse, P0 ;  /* 0x000000010505a824 */ /* 0x100fe400000e0614 */
[----:B------:R1:W5:Y:S01]  /*ff60*/  @!P3 LD.E.128 R40, desc[UR6][R14.64] ;  /* 0x000000060e28b980 */ /* 0x000362000c101d00 */
[----:B------:R-:W-:-:S03]  /*ff70*/  @!P2 IMAD.X R7, R7, 0x1, R20, P1 ;  /* 0x000000010707a824 */ /* 0x000fc600008e0614 */
[----:B------:R1:W5:Y:S04]  /*ff80*/  @!P4 LD.E.128 R24, desc[UR6][R12.64] ;  /* 0x000000060c18c980 */ /* 0x000368000c101d00 */
[----:B------:R1:W5:Y:S04]  /*ff90*/  @!P4 LD.E.128 R36, desc[UR6][R8.64] ;  /* 0x000000060824c980 */ /* 0x000368000c101d00 */
[----:B------:R1:W5:Y:S04]  /*ffa0*/  @!P2 LD.E.128 R32, desc[UR6][R4.64] ;  /* 0x000000060420a980 */ /* 0x000368000c101d00 */
[----:B------:R1:W5:Y:S02]  /*ffb0*/  @!P2 LD.E.128 R44, desc[UR6][R6.64] ;  /* 0x00000006062ca980 */ /* 0x000364000c101d00 */
.L_x_2817:
[----:B------:R-:W-:Y:S05]  /*ffc0*/  BSYNC B1 ;  /* 0x0000000000017941 */ /* 0x000fea0003800000 */
.L_x_2816:
[----:B-1-3-5:R-:W-:Y:S01]  /*ffd0*/  IMAD.MOV.U32 R4, RZ, RZ, R44 ;  /* 0x000000ffff047224 */ /* 0x02afe200078e002c */
[----:B------:R-:W-:Y:S01]  /*ffe0*/  UMOV UR4, 0xffffffff ;  /* 0xffffffff00047882 */ /* 0x000fe20000000000 */
[----:B--2---:R-:W-:Y:S02]  /*fff0*/  IMAD.MOV.U32 R5, RZ, RZ, R45 ;  /* 0x000000ffff057224 */ /* 0x004fe400078e002d */
        /* <DEDUP_REMOVED lines=49> */
[----:B------:R0:W2:Y:S04]  /*10310*/  SHFL.IDX PT, R20, R3, 0x1, 0x1c1f ;  /* 0x003c1f0003147f89 */ /* 0x0000a800000e0000 */
[----:B------:R-:W3:Y:S04]  /*10320*/  SHFL.IDX PT, R61, R61, 0x1, 0x1c1f ;  /* 0x003c1f003d3d7f89 */ /* 0x000ee800000e0000 */
[----:B0-----:R-:W4:Y:S02]  /*10330*/  SHFL.IDX PT, R0, R0, 0x1, 0x1c1f ;  /* 0x003c1f0000007f89 */ /* 0x001f2400000e0000 */
.L_x_3075:
        /* <DEDUP_REMOVED lines=16> */
[----:B--2---:R-:W-:Y:S01]  /*10440*/  IMAD.MOV.U32 R6, RZ, RZ, R20 ;  /* 0x000000ffff067224 */ /* 0x004fe200078e0014 */
[----:B------:R-:W-:Y:S01]  /*10450*/  ISETP.GE.AND P3, PT, R163, UR4, PT ;  /* 0x00000004a3007c0c */ /* 0x000fe2000bf66270 */
[----:B-1----:R-:W-:Y:S01]  /*10460*/  IMAD.MOV.U32 R7, RZ, RZ, R21 ;  /* 0x000000ffff077224 */ /* 0x002fe200078e0015 */
[----:B------:R-:W-:Y:S01]  /*10470*/  ISETP.GE.AND P4, PT, R164, UR4, PT ;  /* 0x00000004a4007c0c */ /* 0x000fe2000bf86270 */
[----:B----4-:R-:W-:Y:S01]  /*10480*/  IMAD.MOV.U32 R8, RZ, RZ, R0 ;  /* 0x000000ffff087224 */ /* 0x010fe200078e0000 */
[----:B------:R-:W-:Y:S01]  /*10490*/  ISETP.GE.AND P2, PT, R16, UR4, PT ;  /* 0x0000000410007c0c */ /* 0x000fe2000bf46270 */
[----:B---3--:R-:W-:Y:S01]  /*104a0*/  IMAD.MOV.U32 R9, RZ, RZ, R61 ;  /* 0x000000ffff097224 */ /* 0x008fe200078e003d */
        /* <DEDUP_REMOVED lines=8> */
[----:B------:R-:W-:-:S02]  /*10530*/  @!P2 IMAD.SHL.U32 R3, R16, 0x2, RZ ;  /* 0x000000021003a824 */ /* 0x000fc400078e00ff */
[----:B------:R-:W-:-:S03]  /*10540*/  @!P3 IMAD.WIDE R4, R13, 0x2, R6 ;  /* 0x000000020d04b825 */ /* 0x000fc600078e0206 */
[-C--:B------:R-:W-:Y:S01]  /*10550*/  @!P2 IADD3 R60, P1, R0, R3.reuse, RZ ;  /* 0x00000003003ca210 */ /* 0x080fe20007f3e0ff */
[----:B------:R-:W-:Y:S01]  /*10560*/  @!P4 IMAD.WIDE R6, R63, 0x2, R6 ;  /* 0x000000023f06c825 */ /* 0x000fe200078e0206 */
[----:B------:R-:W-:Y:S01]  /*10570*/  @!P2 IADD3 R20, P0, R20, R3, RZ ;  /* 0x000000031414a210 */ /* 0x000fe20007f1e0ff */
[----:B------:R0:W5:Y:S01]  /*10580*/  @!P3 LD.E.128 R52, desc[UR6][R4.64] ;  /* 0x000000060434b980 */ /* 0x000162000c101d00 */
[----:B------:R-:W-:Y:S01]  /*10590*/  @!P2 SHF.L.U64.HI R0, R16, 0x1, R17 ;  /* 0x000000011000a819 */ /* 0x000fe20000010211 */
[--C-:B------:R-:W-:Y:S01]  /*105a0*/  @!P3 IMAD.WIDE R12, R13, 0x2, R8.reuse ;  /* 0x000000020d0cb825 */ /* 0x100fe200078e0208 */
[----:B------:R-:W-:Y:S01]  /*105b0*/  CS2R R14, SRZ ;  /* 0x00000000000e7805 */ /* 0x000fe2000001ff00 */
[----:B------:R1:W5:Y:S02]  /*105c0*/  @!P4 LD.E.128 R56, desc[UR6][R6.64] ;  /* 0x000000060638c980 */ /* 0x000364000c101d00 */
[----:B------:R-:W-:Y:S01]  /*105d0*/  @!P4 IMAD.WIDE R62, R63, 0x2, R8 ;  /* 0x000000023f3ec825 */ /* 0x000fe200078e0208 */
[----:B------:R-:W-:-:S02]  /*105e0*/  CS2R R8, SRZ ;  /* 0x0000000000087805 */ /* 0x000fc4000001ff00 */
[----:B------:R-:W-:Y:S02]  /*105f0*/  CS2R R48, SRZ ;  /* 0x0000000000307805 */ /* 0x000fe4000001ff00 */
[----:B------:R-:W-:Y:S02]  /*10600*/  CS2R R50, SRZ ;  /* 0x0000000000327805 */ /* 0x000fe4000001ff00 */
[----:B0-----:R-:W-:Y:S01]  /*10610*/  CS2R R4, SRZ ;  /* 0x0000000000047805 */ /* 0x001fe2000001ff00 */
[--C-:B------:R-:W-:Y:S01]  /*10620*/  @!P2 IMAD.X R21, R21, 0x1, R0.reuse, P0 ;  /* 0x000000011515a824 */ /* 0x100fe200000e0600 */
[----:B------:R0:W5:Y:S01]  /*10630*/  @!P3 LD.E.128 R8, desc[UR6][R12.64] ;  /* 0x000000060c08b980 */ /* 0x000162000c101d00 */
[----:B-1----:R-:W-:Y:S01]  /*10640*/  CS2R R6, SRZ ;  /* 0x0000000000067805 */ /* 0x002fe2000001ff00 */
[----:B------:R-:W-:Y:S02]  /*10650*/  @!P2 IMAD.X R61, R61, 0x1, R0, P1 ;  /* 0x000000013d3da824 */ /* 0x000fe400008e0600 */
[----:B------:R1:W5:Y:S04]  /*10660*/  @!P2 LD.E.128 R48, desc[UR6][R20.64] ;  /* 0x000000061430a980 */ /* 0x000368000c101d00 */
[----:B------:R1:W5:Y:S01]  /*10670*/  @!P2 LD.E.128 R4, desc[UR6][R60.64] ;  /* 0x000000063c04a980 */ /* 0x000362000c101d00 */
[----:B0-----:R-:W-:-:S06]  /*10680*/  CS2R R12, SRZ ;  /* 0x00000000000c7805 */ /* 0x001fcc000001ff00 */
[----:B------:R1:W5:Y:S02]  /*10690*/  @!P4 LD.E.128 R12, desc[UR6][R62.64] ;  /* 0x000000063e0cc980 */ /* 0x000364000c101d00 */
.L_x_2820:
[----:B------:R-:W-:Y:S05]  /*106a0*/  BSYNC B1 ;  /* 0x0000000000017941 */ /* 0x000fea0003800000 */
.L_x_2819:
[----:B-----5:R-:W-:Y:S01]  /*106b0*/  IMAD.MOV.U32 R3, RZ, RZ, R4 ;  /* 0x000000ffff037224 */ /* 0x020fe200078e0004 */
[----:B----4-:R-:W-:Y:S01]  /*106c0*/  LEA.HI R0, R198, R198, RZ, 0x1 ;  /* 0x000000c6c6007211 */ /* 0x010fe200078f08ff */
[----:B-1----:R-:W-:Y:S01]  /*106d0*/  IMAD.MOV.U32 R60, RZ, RZ, R7 ;  /* 0x000000ffff3c7224 */ /* 0x002fe200078e0007 */
[----:B------:R-:W-:Y:S01]  /*106e0*/  BSSY B1, `(.L_x_2821) ;  /* 0x0000032000017945 */ /* 0x000fe20003800000 */
[----:B------:R-:W-:Y:S01]  /*106f0*/  IMAD.MOV.U32 R62, RZ, RZ, R49 ;  /* 0x000000ffff3e7224 */ /* 0x000fe200078e0031 */
[----:B------:R-:W-:Y:S01]  /*10700*/  PRMT R94, R3, 0x7610, R94 ;  /* 0x00007610035e7816 */ /* 0x000fe2000000005e */
        /* <DEDUP_REMOVED lines=10> */
[----:B--2---:R-:W-:Y:S01]  /*107b0*/  IMAD.MOV.U32 R20, RZ, RZ, R5 ;  /* 0x000000ffff147224 */ /* 0x004fe200078e0005 */
[----:B---3--:R-:W-:Y:S01]  /*107c0*/  SHF.L.U32 R61, R3, 0x1f, RZ ;  /* 0x0000001f033d7819 */ /* 0x008fe200000006ff */
        /* <DEDUP_REMOVED lines=20> */
[----:B------:R-:W-:Y:S01]  /*10910*/  VIADDMNMX R3, R65, -R186, 0x80, PT ;  /* 0x0000008041037446 */ /* 0x000fe200038009ba */
        /* <DEDUP_REMOVED lines=9> */
[----:B------:R-:W-:Y:S01]  /*109b0*/  ISETP.GE.AND P1, PT, R170, R3, PT ;  /* 0x00000003aa00720c */ /* 0x000fe20003f26270 */
[----:B------:R-:W-:Y:S01]  /*109c0*/  IMAD.MOV.U32 R62, RZ, RZ, R59 ;  /* 0x000000ffff3e7224 */ /* 0x000fe200078e003b */
[----:B------:R-:W-:-:S02]  /*109d0*/  PRMT R70, R63, 0x7610, R70 ;  /* 0x000076103f467816 */ /* 0x000fc40000000046 */
[----:B------:R-:W-:Y:S01]  /*109e0*/  PRMT R71, R64, 0x7610, R71 ;  /* 0x0000761040477816 */ /* 0x000fe20000000047 */
[----:B0-----:R-:W-:Y:S08]  /*109f0*/  @!P0 BRA `(.L_x_2822) ;  /* 0x0000015800748947 */ /* 0x001ff00003800000 */
.L_x_3076:
[----:B------:R-:W-:Y:S05]  /*10a00*/  BSYNC B1 ;  /* 0x0000000000017941 */ /* 0x000fea0003800000 */
.L_x_2821:
        /* <DEDUP_REMOVED lines=27> */
[----:B------:R-:W-:Y:S02]  /*10bc0*/  SHF.R.U64 R33, R46, 0x10, R47 ;  /* 0x000000102e217819 */ /* 0x000fe4000000122f */
[----:B------:R-:W-:Y:S01]  /*10bd0*/  IMAD R93, R93, 0x2, R2 ;  /* 0x000000025d5d7824 */ /* 0x000fe200078e0202 */
[----:B------:R-:W-:-:S02]  /*10be0*/  PRMT R113, R113, 0x5410, R44 ;  /* 0x0000541071717816 */ /* 0x000fc4000000002c */
[--C-:B------:R-:W-:Y:S02]  /*10bf0*/  SHF.R.U64 R111, R34, 0x10, R35.reuse ;  /* 0x00000010226f7819 */ /* 0x100fe40000001223 */
[----:B------:R-:W1:Y:S01]  /*10c00*/  LDS.128 R64, [R93+0xc400] ;  /* 0x00c400005d407984 */ /* 0x000e620000000c00 */
[----:B------:R-:W-:Y:S01]  /*10c10*/  SHF.R.U32.HI R110, RZ, 0x10, R35 ;  /* 0x00000010ff6e7819 */ /* 0x000fe20000011623 */
[----:B------:R-:W-:Y:S01]  /*10c20*/  IMAD.U32 R121, R113, 0x10000, RZ ;  /* 0x0001000071797824 */ /* 0x000fe200078e00ff */
[----:B------:R-:W-:Y:S02]  /*10c30*/  SHF.R.U32.HI R46, RZ, 0x10, R47 ;  /* 0x00000010ff2e7819 */ /* 0x000fe4000001162f */
[----:B------:R-:W-:Y:S02]  /*10c40*/  PRMT R47, R77, 0x5432, R32 ;  /* 0x000054324d2f7816 */ /* 0x000fe40000000020 */
[----:B------:R-:W-:Y:S02]  /*10c50*/  SHF.R.U32.HI R34, RZ, 0x10, R45 ;  /* 0x00000010ff227819 */ /* 0x000fe4000001162d */
[----:B------:R-:W-:Y:S01]  /*10c60*/  PRMT R44, R70, 0x5432, R33 ;  /* 0x00005432462c7816 */ /* 0x000fe20000000021 */
[----:B------:R-:W-:Y:S01]  /*10c70*/  IMAD.U32 R119, R47, 0x10000, RZ ;  /* 0x000100002f777824 */ /* 0x000fe200078e00ff */
[----:B------:R-:W-:-:S02]  /*10c80*/  PRMT R35, R74, 0x5432, R111 ;  /* 0x000054324a237816 */ /* 0x000fc4000000006f */
[----:B------:R-:W-:Y:S02]  /*10c90*/  PRMT R45, R73, 0x5432, R110 ;  /* 0x00005432492d7816 */ /* 0x000fe4000000006e */
[----:B------:R-:W-:Y:S02]  /*10ca0*/  PRMT R33, R69, 0x5432, R46 ;  /* 0x0000543245217816 */ /* 0x000fe4000000002e */
[----:B------:R-:W-:Y:S02]  /*10cb0*/  PRMT R32, R76, 0x5432, R115 ;  /* 0x000054324c207816 */ /* 0x000fe40000000073 */
[----:B------:R-:W-:Y:S02]  /*10cc0*/  LOP3.LUT R113, R113, 0xffff0000, RZ, 0xc0, !PT ;  /* 0xffff000071717812 */ /* 0x000fe400078ec0ff */
[----:B------:R-:W-:Y:S01]  /*10cd0*/  PRMT R34, R71, 0x5432, R34 ;  /* 0x0000543247227816 */ /* 0x000fe20000000022 */
[----:B------:R-:W-:-:S04]  /*10ce0*/  IMAD.U32 R122, R32, 0x10000, RZ ;  /* 0x00010000207a7824 */ /* 0x000fc800078e00ff */
[----:B------:R-:W-:Y:S02]  /*10cf0*/  IMAD.U32 R120, R34, 0x10000, RZ ;  /* 0x0001000022787824 */ /* 0x000fe400078e00ff */
        /* <DEDUP_REMOVED lines=10> */
[C---:B------:R-:W-:Y:S01]  /*10da0*/  IMAD.U32 R115, R65.reuse, 0x10000, RZ ;  /* 0x0001000041737824 */ /* 0x040fe200078e00ff */
[----:B------:R-:W-:Y:S01]  /*10db0*/  LOP3.LUT R114, R65, 0xffff0000, RZ, 0xc0, !PT ;  /* 0xffff000041727812 */ /* 0x000fe200078ec0ff */
[C---:B------:R-:W-:Y:S01]  /*10dc0*/  IMAD.U32 R65, R66.reuse, 0x10000, RZ ;  /* 0x0001000042417824 */ /* 0x040fe200078e00ff */
[----:B------:R-:W-:Y:S01]  /*10dd0*/  LOP3.LUT R64, R66, 0xffff0000, RZ, 0xc0, !PT ;  /* 0xffff000042407812 */ /* 0x000fe200078ec0ff */
[----:B------:R-:W-:Y:S01]  /*10de0*/  FMUL.FTZ R123, R117, R121 ;  /* 0x00000079757b7220 */ /* 0x000fe20000410000 */
[C---:B------:R-:W-:Y:S01]  /*10df0*/  IMAD.U32 R118, R67.reuse, 0x10000, RZ ;  /* 0x0001000043767824 */ /* 0x040fe200078e00ff */
[----:B------:R-:W-:Y:S01]  /*10e00*/  LOP3.LUT R66, R67, 0xffff0000, RZ, 0xc0, !PT ;  /* 0xffff000043427812 */ /* 0x000fe200078ec0ff */
[-C--:B------:R-:W-:Y:S01]  /*10e10*/  FMUL.FTZ R67, R117, R119.reuse ;  /* 0x0000007775437220 */ /* 0x080fe20000410000 */
[----:B------:R-:W-:Y:S01]  /*10e20*/  FFMA.FTZ R117, R116, R119, -R123 ;  /* 0x0000007774757223 */ /* 0x000fe2000001087b */
[----:B------:R-:W-:-:S02]  /*10e30*/  IMAD.U32 R119, R33, 0x10000, RZ ;  /* 0x0001000021777824 */ /* 0x000fc400078e00ff */
[----:B------:R-:W-:Y:S01]  /*10e40*/  FMUL.FTZ R125, R62, R113 ;  /* 0x000000713e7d7220 */ /* 0x000fe20000410000 */
[----:B------:R-:W-:Y:S01]  /*10e50*/  FFMA.FTZ R116, R116, R121, R67 ;  /* 0x0000007974747223 */ /* 0x000fe20000010043 */
[----:B------:R-:W-:Y:S02]  /*10e60*/  IMAD.U32 R67, R45, 0x10000, RZ ;  /* 0x000100002d437824 */ /* 0x000fe400078e00ff */
[----:B------:R-:W-:Y:S01]  /*10e70*/  FMUL.FTZ R121, R118, R119 ;  /* 0x0000007776797220 */ /* 0x000fe20000410000 */
[----:B------:R-:W-:Y:S01]  /*10e80*/  LOP3.LUT R123, R34, 0xffff0000, RZ, 0xc0, !PT ;  /* 0xffff0000227b7812 */ /* 0x000fe200078ec0ff */
[----:B------:R-:W-:Y:S02]  /*10e90*/  IMAD.U32 R34, R44, 0x10000, RZ ;  /* 0x000100002c227824 */ /* 0x000fe400078e00ff */
[-C--:B------:R-:W-:Y:S01]  /*10ea0*/  FMUL.FTZ R118, R118, R67.reuse ;  /* 0x0000004376767220 */ /* 0x080fe20000410000 */
[C---:B------:R-:W-:Y:S01]  /*10eb0*/  FFMA.FTZ R67, R112.reuse, R67, -R121 ;  /* 0x0000004370437223 */ /* 0x040fe20000010879 */
[----:B------:R-:W-:Y:S01]  /*10ec0*/  LOP3.LUT R121, R47, 0xffff0000, RZ, 0xc0, !PT ;  /* 0xffff00002f797812 */ /* 0x000fe200078ec0ff */
[----:B------:R-:W-:Y:S01]  /*10ed0*/  FMUL.FTZ R124, R115, R120 ;  /* 0x00000078737c7220 */ /* 0x000fe20000410000 */
[----:B------:R-:W-:Y:S01]  /*10ee0*/  FFMA.FTZ R47, R112, R119, R118 ;  /* 0x00000077702f7223 */ /* 0x000fe20000010076 */
[----:B------:R-:W-:Y:S01]  /*10ef0*/  LOP3.LUT R119, R32, 0xffff0000, RZ, 0xc0, !PT ;  /* 0xffff000020777812 */ /* 0x000fe200078ec0ff */
[----:B------:R-:W-:Y:S01]  /*10f00*/  FMUL.FTZ R112, R65, R34 ;  /* 0x0000002241707220 */ /* 0x000fe20000410000 */
[-C--:B------:R-:W-:Y:S01]  /*10f10*/  FMUL.FTZ R127, R62, R121.reuse ;  /* 0x000000793e7f7220 */ /* 0x080fe20000410000 */
[----:B------:R-:W-:Y:S01]  /*10f20*/  FFMA.FTZ R32, R46, R121, -R125 ;  /* 0x000000792e207223 */ /* 0x000fe2000001087d */
[C---:B------:R-:W-:Y:S01]  /*10f30*/  FMUL.FTZ R121, R114.reuse, R123 ;  /* 0x0000007b72797220 */ /* 0x040fe20000410000 */
[----:B------:R-:W-:Y:S01]  /*10f40*/  FMUL.FTZ R114, R114, R119 ;  /* 0x0000007772727220 */ /* 0x000fe20000410000 */
[----:B------:R-:W-:-:S02]  /*10f50*/  IMAD.U32 R62, R35, 0x10000, RZ ;  /* 0x00010000233e7824 */ /* 0x000fc400078e00ff */
[----:B------:R-:W-:Y:S01]  /*10f60*/  FFMA.FTZ R113, R46, R113, R127 ;  /* 0x000000712e717223 */ /* 0x000fe2000001007f */
[C---:B------:R-:W-:Y:S01]  /*10f70*/  FFMA.FTZ R46, R110.reuse, R119, -R121 ;  /* 0x000000776e2e7223 */ /* 0x040fe20000010879 */
[----:B------:R-:W-:Y:S01]  /*10f80*/  FFMA.FTZ R110, R110, R123, R114 ;  /* 0x0000007b6e6e7223 */ /* 0x000fe20000010072 */
[-C--:B------:R-:W-:Y:S01]  /*10f90*/  FMUL.FTZ R114, R65, R62.reuse ;  /* 0x0000003e41727220 */ /* 0x080fe20000410000 */
[----:B------:R-:W-:Y:S01]  /*10fa0*/  LOP3.LUT R65, R44, 0xffff0000, RZ, 0xc0, !PT ;  /* 0xffff00002c417812 */ /* 0x000fe200078ec0ff */
[----:B------:R-:W-:Y:S01]  /*10fb0*/  FFMA.FTZ R62, R61, R62, -R112 ;  /* 0x0000003e3d3e7223 */ /* 0x000fe20000010870 */
[----:B------:R-:W-:Y:S01]  /*10fc0*/  LOP3.LUT R35, R35, 0xffff0000, RZ, 0xc0, !PT ;  /* 0xffff000023237812 */ /* 0x000fe200078ec0ff */
[----:B------:R-:W-:Y:S01]  /*10fd0*/  FFMA.FTZ R114, R61, R34, R114 ;  /* 0x000000223d727223 */ /* 0x000fe20000010072 */
[----:B------:R-:W-:Y:S01]  /*10fe0*/  LOP3.LUT R33, R33, 0xffff0000, RZ, 0xc0, !PT ;  /* 0xffff000021217812 */ /* 0x000fe200078ec0ff */
[C---:B------:R-:W-:Y:S01]  /*10ff0*/  FMUL.FTZ R61, R64.reuse, R65 ;  /* 0x00000041403d7220 */ /* 0x040fe20000410000 */
[----:B------:R-:W-:Y:S01]  /*11000*/  LOP3.LUT R45, R45, 0xffff0000, RZ, 0xc0, !PT ;  /* 0xffff00002d2d7812 */ /* 0x000fe200078ec0ff */
[----:B------:R-:W-:Y:S01]  /*11010*/  FMUL.FTZ R64, R64, R35 ;  /* 0x0000002340407220 */ /* 0x000fe20000410000 */
[-C--:B------:R-:W-:Y:S01]  /*11020*/  FMUL.FTZ R126, R115, R122.reuse ;  /* 0x0000007a737e7220 */ /* 0x080fe20000410000 */
[----:B------:R-:W-:Y:S01]  /*11030*/  FMUL.FTZ R34, R66, R33 ;  /* 0x0000002142227220 */ /* 0x000fe20000410000 */
[----:B------:R-:W-:Y:S01]  /*11040*/  FFMA.FTZ R61, R60, R35, -R61 ;  /* 0x000000233c3d7223 */ /* 0x000fe2000001083d */
[----:B------:R-:W-:Y:S01]  /*11050*/  FMUL.FTZ R66, R66, R45 ;  /* 0x0000002d42427220 */ /* 0x000fe20000410000 */
[----:B------:R-:W-:Y:S01]  /*11060*/  FFMA.FTZ R65, R60, R65, R64 ;  /* 0x000000413c417223 */ /* 0x000fe20000010040 */
        /* <DEDUP_REMOVED lines=10> */
[----:B------:R1:W-:Y:S01]  /*11110*/  STS.128 [R92+0xc400], R32 ;  /* 0x00c400205c007388 */ /* 0x0003e20000000c00 */
[----:B------:R-:W-:-:S02]  /*11120*/  F2FP.BF16.F32.PACK_AB R46, R65, R114 ;  /* 0x00000072412e723e */ /* 0x000fc400000010ff */
[----:B------:R-:W-:-:S05]  /*11130*/  F2FP.BF16.F32.PACK_AB R47, R66, R47 ;  /* 0x0000002f422f723e */ /* 0x000fca00000010ff */
[----:B------:R1:W-:Y:S02]  /*11140*/  STS.128 [R93+0xc400], R44 ;  /* 0x00c4002c5d007388 */ /* 0x0003e40000000c00 */
.L_x_2826:
[----:B------:R-:W-:Y:S05]  /*11150*/  BSYNC B2 ;  /* 0x0000000000027941 */ /* 0x000fea0003800000 */
.L_x_2825:
        /* <DEDUP_REMOVED lines=18> */
[----:B------:R-:W-:Y:S01]  /*11280*/  SHF.R.U32.HI R40, RZ, 0x10, R41 ;  /* 0x00000010ff287819 */ /* 0x000fe20000011629 */
[----:B------:R-:W-:Y:S01]  /*11290*/  IMAD R60, R45, 0x2, R2 ;  /* 0x000000022d3c7824 */ /* 0x000fe200078e0202 */
[----:B------:R-:W-:Y:S02]  /*112a0*/  PRMT R102, R102, 0x5410, R31 ;  /* 0x0000541066667816 */ /* 0x000fe4000000001f */
[----:B------:R-:W-:Y:S02]  /*112b0*/  PRMT R106, R106, 0x5410, R63 ;  /* 0x000054106a6a7816 */ /* 0x000fe4000000003f */
[----:B------:R-:W0:Y:S01]  /*112c0*/  LDS.128 R44, [R60+0xc400] ;  /* 0x00c400003c2c7984 */ /* 0x000e220000000c00 */
[----:B------:R-:W-:Y:S01]  /*112d0*/  PRMT R107, R107, 0x5410, R28 ;  /* 0x000054106b6b7816 */ /* 0x000fe2000000001c */
[----:B------:R-:W-:Y:S01]  /*112e0*/  IMAD.U32 R63, R102, 0x10000, RZ ;  /* 0x00010000663f7824 */ /* 0x000fe200078e00ff */
[----:B------:R-:W-:Y:S01]  /*112f0*/  PRMT R104, R104, 0x5410, R29 ;  /* 0x0000541068687816 */ /* 0x000fe2000000001d */
[----:B------:R-:W-:Y:S01]  /*11300*/  IMAD.U32 R62, R106, 0x10000, RZ ;  /* 0x000100006a3e7824 */ /* 0x000fe200078e00ff */
[----:B------:R-:W-:-:S02]  /*11310*/  SHF.R.U32.HI R42, RZ, 0x10, R43 ;  /* 0x00000010ff2a7819 */ /* 0x000fc4000001162b */
[----:B------:R-:W-:Y:S02]  /*11320*/  PRMT R103, R103, 0x5410, R40 ;  /* 0x0000541067677816 */ /* 0x000fe40000000028 */
[----:B------:R-:W-:Y:S02]  /*11330*/  PRMT R109, R109, 0x5410, R30 ;  /* 0x000054106d6d7816 */ /* 0x000fe4000000001e */
[----:B------:R-:W-:Y:S01]  /*11340*/  PRMT R105, R105, 0x5410, R42 ;  /* 0x0000541069697816 */ /* 0x000fe2000000002a */
[----:B------:R-:W-:Y:S01]  /*11350*/  IMAD.U32 R64, R103, 0x10000, RZ ;  /* 0x0001000067407824 */ /* 0x000fe200078e00ff */
[----:B------:R-:W-:Y:S02]  /*11360*/  PRMT R108, R108, 0x5410, R61 ;  /* 0x000054106c6c7816 */ /* 0x000fe4000000003d */
[----:B------:R-:W-:Y:S02]  /*11370*/  LOP3.LUT R102, R102, 0xffff0000, RZ, 0xc0, !PT ;  /* 0xffff000066667812 */ /* 0x000fe400078ec0ff */
[----:B------:R-:W-:-:S02]  /*11380*/  LOP3.LUT R106, R106, 0xffff0000, RZ, 0xc0, !PT ;  /* 0xffff00006a6a7812 */ /* 0x000fc400078ec0ff */
[----:B------:R-:W-:Y:S01]  /*11390*/  LOP3.LUT R103, R103, 0xffff0000, RZ, 0xc0, !PT ;  /* 0xffff000067677812 */ /* 0x000fe200078ec0ff */
[----:B0-----:R-:W-:Y:S01]  /*113a0*/  IMAD.U32 R41, R45, 0x10000, RZ ;  /* 0x000100002d297824 */ /* 0x001fe200078e00ff */
[----:B------:R-:W-:Y:S02]  /*113b0*/  LOP3.LUT R61, R44, 0xffff0000, RZ, 0xc0, !PT ;  /* 0xffff00002c3d7812 */ /* 0x000fe400078ec0ff */
[----:B------:R-:W-:Y:S01]  /*113c0*/  LOP3.LUT R31, R46, 0xffff0000, RZ, 0xc0, !PT ;  /* 0xffff00002e1f7812 */ /* 0x000fe200078ec0ff */
[----:B------:R-:W-:Y:S01]  /*113d0*/  FMUL.FTZ R93, R41, R64 ;  /* 0x00000040295d7220 */ /* 0x000fe20000410000 */
[----:B------:R-:W-:Y:S01]  /*113e0*/  LOP3.LUT R45, R45, 0xffff0000, RZ, 0xc0, !PT ;  /* 0xffff00002d2d7812 */ /* 0x000fe200078ec0ff */
        /* <DEDUP_REMOVED lines=8> */
[C---:B------:R-:W-:Y:S01]  /*11470*/  LOP3.LUT R32, R33.reuse, 0xffff0000, RZ, 0xc0, !PT ;  /* 0xffff000021207812 */ /* 0x040fe200078ec0ff */
[----:B------:R-:W-:-:S02]  /*11480*/  IMAD.U32 R42, R33, 0x10000, RZ ;  /* 0x00010000212a7824 */ /* 0x000fc400078e00ff */
[-C--:B------:R-:W-:Y:S01]  /*11490*/  FMUL.FTZ R65, R35, R63.reuse ;  /* 0x0000003f23417220 */ /* 0x080fe20000410000 */
[----:B------:R-:W-:Y:S01]  /*114a0*/  IMAD.U32 R33, R46, 0x10000, RZ ;  /* 0x000100002e217824 */ /* 0x000fe200078e00ff */
[C---:B------:R-:W-:Y:S01]  /*114b0*/  LOP3.LUT R46, R47.reuse, 0xffff0000, RZ, 0xc0, !PT ;  /* 0xffff00002f2e7812 */ /* 0x040fe200078ec0ff */
[----:B------:R-:W-:Y:S02]  /*114c0*/  IMAD.U32 R44, R47, 0x10000, RZ ;  /* 0x000100002f2c7824 */ /* 0x000fe400078e00ff */
[-C--:B------:R-:W-:Y:S01]  /*114d0*/  FMUL.FTZ R67, R35, R62.reuse ;  /* 0x0000003e23437220 */ /* 0x080fe20000410000 */
[----:B------:R-:W-:Y:S01]  /*114e0*/  SHF.L.U32 R47, R107, 0x10, RZ ;  /* 0x000000106b2f7819 */ /* 0x000fe200000006ff */
[C---:B------:R-:W-:Y:S01]  /*114f0*/  FFMA.FTZ R35, R40.reuse, R62, -R65 ;  /* 0x0000003e28237223 */ /* 0x040fe20000010841 */
[----:B------:R-:W-:Y:S02]  /*11500*/  IMAD.U32 R65, R105, 0x10000, RZ ;  /* 0x0001000069417824 */ /* 0x000fe400078e00ff */
[----:B------:R-:W-:Y:S01]  /*11510*/  FFMA.FTZ R40, R40, R63, R67 ;  /* 0x0000003f28287223 */ /* 0x000fe20000010043 */
[----:B------:R-:W-:-:S02]  /*11520*/  IMAD.U32 R62, R109, 0x10000, RZ ;  /* 0x000100006d3e7824 */ /* 0x000fc400078e00ff */
[-C--:B------:R-:W-:Y:S01]  /*11530*/  FMUL.FTZ R63, R41, R47.reuse ;  /* 0x0000002f293f7220 */ /* 0x080fe20000410000 */
[----:B------:R-:W-:Y:S01]  /*11540*/  FFMA.FTZ R41, R42, R47, -R93 ;  /* 0x0000002f2a297223 */ /* 0x000fe2000001085d */
[C---:B------:R-:W-:Y:S01]  /*11550*/  FMUL.FTZ R66, R44.reuse, R65 ;  /* 0x000000412c427220 */ /* 0x040fe20000410000 */
[----:B------:R-:W-:Y:S01]  /*11560*/  FMUL.FTZ R47, R61, R102 ;  /* 0x000000663d2f7220 */ /* 0x000fe20000410000 */
[----:B------:R-:W-:Y:S01]  /*11570*/  LOP3.LUT R107, R107, 0xffff0000, RZ, 0xc0, !PT ;  /* 0xffff00006b6b7812 */ /* 0x000fe200078ec0ff */
[----:B------:R-:W-:Y:S01]  /*11580*/  FMUL.FTZ R92, R44, R62 ;  /* 0x0000003e2c5c7220 */ /* 0x000fe20000410000 */
[----:B------:R-:W-:Y:S01]  /*11590*/  FFMA.FTZ R44, R42, R64, R63 ;  /* 0x000000402a2c7223 */ /* 0x000fe2000001003f */
[----:B------:R-:W-:Y:S01]  /*115a0*/  FMUL.FTZ R61, R61, R106 ;  /* 0x0000006a3d3d7220 */ /* 0x000fe20000410000 */
[----:B------:R-:W-:Y:S01]  /*115b0*/  FFMA.FTZ R42, R43, R62, -R66 ;  /* 0x0000003e2b2a7223 */ /* 0x000fe20000010842 */
[----:B------:R-:W-:Y:S01]  /*115c0*/  FFMA.FTZ R106, R30, R106, -R47 ;  /* 0x0000006a1e6a7223 */ /* 0x000fe2000001082f */
[C---:B------:R-:W-:Y:S01]  /*115d0*/  FMUL.FTZ R47, R45.reuse, R103 ;  /* 0x000000672d2f7220 */ /* 0x040fe20000410000 */
[----:B------:R-:W-:Y:S01]  /*115e0*/  FMUL.FTZ R66, R45, R107 ;  /* 0x0000006b2d427220 */ /* 0x000fe20000410000 */
[----:B------:R-:W-:-:S02]  /*115f0*/  IMAD.U32 R64, R104, 0x10000, RZ ;  /* 0x0001000068407824 */ /* 0x000fc400078e00ff */
[----:B------:R-:W-:Y:S01]  /*11600*/  FFMA.FTZ R61, R30, R102, R61 ;  /* 0x000000661e3d7223 */ /* 0x000fe2000001003d */
[----:B------:R-:W-:Y:S02]  /*11610*/  IMAD.U32 R62, R108, 0x10000, RZ ;  /* 0x000100006c3e7824 */ /* 0x000fe400078e00ff */
[----:B------:R-:W-:Y:S01]  /*11620*/  FFMA.FTZ R43, R43, R65, R92 ;  /* 0x000000412b2b7223 */ /* 0x000fe2000001005c */
[C---:B------:R-:W-:Y:S01]  /*11630*/  FFMA.FTZ R30, R32.reuse, R107, -R47 ;  /* 0x0000006b201e7223 */ /* 0x040fe2000001082f */
[----:B------:R-:W-:Y:S01]  /*11640*/  FFMA.FTZ R103, R32, R103, R66 ;  /* 0x0000006720677223 */ /* 0x000fe20000010042 */
[C---:B------:R-:W-:Y:S01]  /*11650*/  FMUL.FTZ R92, R33.reuse, R64 ;  /* 0x00000040215c7220 */ /* 0x040fe20000410000 */
[-C--:B------:R-:W-:Y:S01]  /*11660*/  FMUL.FTZ R32, R33, R62.reuse ;  /* 0x0000003e21207220 */ /* 0x080fe20000410000 */
[----:B------:R-:W-:Y:S02]  /*11670*/  LOP3.LUT R104, R104, 0xffff0000, RZ, 0xc0, !PT ;  /* 0xffff000068687812 */ /* 0x000fe400078ec0ff */
        /* <DEDUP_REMOVED lines=23> */
.L_x_2828:
[----:B------:R-:W-:Y:S05]  /*117f0*/  BSYNC B2 ;  /* 0x0000000000027941 */ /* 0x000fea0003800000 */
.L_x_2827:
        /* <DEDUP_REMOVED lines=104> */
.L_x_2824:
[----:B------:R-:W-:Y:S05]  /*11e80*/  BSYNC B1 ;  /* 0x0000000000017941 */ /* 0x000fea0003800000 */
.L_x_2823:
[----:B---3--:R-:W-:-:S05]  /*11e90*/  VIADD R24, R170, 0x40 ;  /* 0x00000040aa187836 */ /* 0x008fca0000000000 */
[----:B------:R-:W-:-:S13]  /*11ea0*/  ISETP.GE.AND P0, PT, R24, R3, PT ;  /* 0x000000031800720c */ /* 0x000fda0003f06270 */
[----:B------:R-:W-:Y:S05]  /*11eb0*/  @P0 BRA `(.L_x_2804) ;  /* 0x0000001400040947 */ /* 0x000fea0003800000 */
[----:B------:R-:W3:Y:S01]  /*11ec0*/  LDC R3, c[0x0][0x3f4] ;  /* 0x0000fd00ff037b82 */ /* 0x000ee20000000800 */
[----:B------:R-:W-:Y:S01]  /*11ed0*/  BSSY B1, `(.L_x_2829) ;  /* 0x000006d000017945 */ /* 0x000fe20003800000 */
[----:B-1----:R-:W-:Y:S02]  /*11ee0*/  SHF.R.U32.HI R44, RZ, 0x3, R177 ;  /* 0x00000003ff2c7819 */ /* 0x002fe400000116b1 */
[-C--:B---3--:R-:W-:Y:S02]  /*11ef0*/  ISETP.GE.AND P0, PT, R16, R3.reuse, PT ;  /* 0x000000031000720c */ /* 0x088fe40003f06270 */
[-C--:B------:R-:W-:Y:S02]  /*11f00*/  ISETP.GE.AND P1, PT, R163, R3.reuse, PT ;  /* 0x00000003a300720c */ /* 0x080fe40003f26270 */
[----:B------:R-:W-:-:S09]  /*11f10*/  ISETP.GE.AND P2, PT, R164, R3, PT ;  /* 0x00000003a400720c */ /* 0x000fd20003f46270 */
[----:B------:R-:W-:Y:S05]  /*11f20*/  @P0 BRA `(.L_x_2830) ;  /* 0x00000004009c0947 */ /* 0x000fea0003800000 */
[----:B------:R-:W3:Y:S01]  /*11f30*/  LDL R42, [R1+0x3c] ;  /* 0x00003c00012a7983 */ /* 0x000ee20000100800 */
[----:B------:R-:W-:Y:S02]  /*11f40*/  LEA.HI R24, R3, R199, RZ, 0x1d ;  /* 0x000000c703187211 */ /* 0x000fe400078fe8ff */
[--C-:B--2---:R-:W-:Y:S02]  /*11f50*/  SHF.R.U64 R33, R4, 0x10, R5.reuse ;  /* 0x0000001004217819 */ /* 0x104fe40000001205 */
        /* <DEDUP_REMOVED lines=15> */
[----:B------:R-:W-:Y:S01]  /*12050*/  PRMT R96, R96, 0x5410, R5 ;  /* 0x0000541060607816 */ /* 0x000fe20000000005 */
[----:B------:R-:W-:Y:S01]  /*12060*/  IMAD.U32 R38, R94, 0x10000, RZ ;  /* 0x000100005e267824 */ /* 0x000fe200078e00ff */
[----:B------:R-:W-:Y:S01]  /*12070*/  PRMT R97, R97, 0x5410, R6 ;  /* 0x0000541061617816 */ /* 0x000fe20000000006 */
[----:B------:R-:W-:Y:S01]  /*12080*/  IMAD.U32 R39, R95, 0x10000, RZ ;  /* 0x000100005f277824 */ /* 0x000fe200078e00ff */
[----:B------:R-:W1:Y:S01]  /*12090*/  LDS.128 R28, [R32+0xc400] ;  /* 0x00c40000201c7984 */ /* 0x000e620000000c00 */
[----:B------:R-:W-:Y:S02]  /*120a0*/  PRMT R98, R98, 0x5410, R37 ;  /* 0x0000541062627816 */ /* 0x000fe40000000025 */
[----:B------:R-:W-:-:S02]  /*120b0*/  SHF.R.U32.HI R48, RZ, 0x10, R49 ;  /* 0x00000010ff307819 */ /* 0x000fc40000011631 */
[--C-:B------:R-:W-:Y:S01]  /*120c0*/  SHF.R.U64 R35, R50, 0x10, R51.reuse ;  /* 0x0000001032237819 */ /* 0x100fe20000001233 */
[----:B------:R-:W-:Y:S01]  /*120d0*/  IMAD.U32 R37, R98, 0x10000, RZ ;  /* 0x0001000062257824 */ /* 0x000fe200078e00ff */
[----:B------:R-:W-:Y:S02]  /*120e0*/  PRMT R99, R99, 0x5410, R48 ;  /* 0x0000541063637816 */ /* 0x000fe40000000030 */
[----:B------:R-:W-:Y:S02]  /*120f0*/  SHF.R.U32.HI R50, RZ, 0x10, R51 ;  /* 0x00000010ff327819 */ /* 0x000fe40000011633 */
[----:B------:R-:W-:Y:S02]  /*12100*/  LOP3.LUT R94, R94, 0xffff0000, RZ, 0xc0, !PT ;  /* 0xffff00005e5e7812 */ /* 0x000fe400078ec0ff */
[----:B------:R-:W-:Y:S02]  /*12110*/  PRMT R101, R101, 0x5410, R50 ;  /* 0x0000541065657816 */ /* 0x000fe40000000032 */
[----:B------:R-:W-:-:S02]  /*12120*/  LOP3.LUT R98, R98, 0xffff0000, RZ, 0xc0, !PT ;  /* 0xffff000062627812 */ /* 0x000fc400078ec0ff */
[----:B------:R-:W-:Y:S02]  /*12130*/  LOP3.LUT R95, R95, 0xffff0000, RZ, 0xc0, !PT ;  /* 0xffff00005f5f7812 */ /* 0x000fe400078ec0ff */
[----:B------:R-:W-:Y:S01]  /*12140*/  PRMT R100, R100, 0x5410, R35 ;  /* 0x0000541064647816 */ /* 0x000fe20000000023 */
        /* <DEDUP_REMOVED lines=25> */
[----:B------:R-:W-:Y:S01]  /*122e0*/  FMUL.FTZ R47, R34, R27 ;  /* 0x0000001b222f7220 */ /* 0x000fe20000410000 */
[----:B------:R-:W-:Y:S02]  /*122f0*/  IMAD.U32 R4, R101, 0x10000, RZ ;  /* 0x0001000065047824 */ /* 0x000fe400078e00ff */
[----:B------:R-:W-:Y:S01]  /*12300*/  FMUL.FTZ R34, R36, R37 ;  /* 0x0000002524227220 */ /* 0x000fe20000410000 */
[C---:B------:R-:W-:Y:S01]  /*12310*/  FFMA.FTZ R45, R6.reuse, R27, -R45 ;  /* 0x0000001b062d7223 */ /* 0x040fe2000001082d */
[----:B------:R-:W-:Y:S01]  /*12320*/  FFMA.FTZ R47, R6, R39, R47 ;  /* 0x00000027062f7223 */ /* 0x000fe2000001002f */
        /* <DEDUP_REMOVED lines=8> */
[-C--:B------:R-:W-:Y:S01]  /*123b0*/  FMUL.FTZ R36, R29, R99.reuse ;  /* 0x000000631d247220 */ /* 0x080fe20000410000 */
[C---:B------:R-:W-:Y:S01]  /*123c0*/  IMAD.U32 R4, R100.reuse, 0x10000, RZ ;  /* 0x0001000064047824 */ /* 0x040fe200078e00ff */
[----:B------:R-:W-:Y:S01]  /*123d0*/  LOP3.LUT R100, R100, 0xffff0000, RZ, 0xc0, !PT ;  /* 0xffff000064647812 */ /* 0x000fe200078ec0ff */
[C---:B------:R-:W-:Y:S01]  /*123e0*/  FMUL.FTZ R38, R35.reuse, R6 ;  /* 0x0000000623267220 */ /* 0x040fe20000410000 */
[C---:B------:R-:W-:Y:S01]  /*123f0*/  FFMA.FTZ R34, R24.reuse, R99, -R27 ;  /* 0x0000006318227223 */ /* 0x040fe2000001081b */
[----:B------:R-:W-:Y:S01]  /*12400*/  FFMA.FTZ R36, R24, R95, R36 ;  /* 0x0000005f18247223 */ /* 0x000fe20000010024 */
[----:B------:R-:W-:Y:S01]  /*12410*/  LOP3.LUT R96, R96, 0xffff0000, RZ, 0xc0, !PT ;  /* 0xffff000060607812 */ /* 0x000fe200078ec0ff */
[----:B------:R-:W-:Y:S01]  /*12420*/  FMUL.FTZ R24, R35, R4 ;  /* 0x0000000423187220 */ /* 0x000fe20000410000 */
[----:B------:R-:W-:Y:S01]  /*12430*/  LOP3.LUT R97, R97, 0xffff0000, RZ, 0xc0, !PT ;  /* 0xffff000061617812 */ /* 0x000fe200078ec0ff */
[----:B------:R-:W-:Y:S01]  /*12440*/  FFMA.FTZ R28, R5, R94, R28 ;  /* 0x0000005e051c7223 */ /* 0x000fe2000001001c */
[----:B------:R-:W-:Y:S01]  /*12450*/  LOP3.LUT R101, R101, 0xffff0000, RZ, 0xc0, !PT ;  /* 0xffff000065657812 */ /* 0x000fe200078ec0ff */
[C---:B------:R-:W-:Y:S01]  /*12460*/  FFMA.FTZ R38, R7.reuse, R4, -R38 ;  /* 0x0000000407267223 */ /* 0x040fe20000010826 */
[C---:B------:R-:W-:Y:S01]  /*12470*/  FMUL.FTZ R5, R30.reuse, R100 ;  /* 0x000000641e057220 */ /* 0x040fe20000410000 */
[----:B------:R-:W-:Y:S01]  /*12480*/  FFMA.FTZ R7, R7, R6, R24 ;  /* 0x0000000607077223 */ /* 0x000fe20000010018 */
[-C--:B------:R-:W-:Y:S01]  /*12490*/  FMUL.FTZ R4, R30, R96.reuse ;  /* 0x000000601e047220 */ /* 0x080fe20000410000 */
[C---:B------:R-:W-:Y:S01]  /*124a0*/  FMUL.FTZ R29, R31.reuse, R97 ;  /* 0x000000611f1d7220 */ /* 0x040fe20000410000 */
[-C--:B------:R-:W-:Y:S01]  /*124b0*/  FMUL.FTZ R6, R31, R101.reuse ;  /* 0x000000651f067220 */ /* 0x080fe20000410000 */
[C---:B------:R-:W-:Y:S01]  /*124c0*/  FFMA.FTZ R96, R25.reuse, R96, R5 ;  /* 0x0000006019607223 */ /* 0x040fe20000010005 */
[----:B------:R-:W-:Y:S01]  /*124d0*/  FFMA.FTZ R27, R25, R100, -R4 ;  /* 0x00000064191b7223 */ /* 0x000fe20000010804 */
[C---:B------:R-:W-:Y:S01]  /*124e0*/  FFMA.FTZ R30, R26.reuse, R101, -R29 ;  /* 0x000000651a1e7223 */ /* 0x040fe2000001081d */
        /* <DEDUP_REMOVED lines=11> */
.L_x_2830:
[----:B------:R-:W-:Y:S05]  /*125a0*/  BSYNC B1 ;  /* 0x0000000000017941 */ /* 0x000fea0003800000 */
.L_x_2829:
[----:B------:R-:W-:Y:S04]  /*125b0*/  BSSY B1, `(.L_x_2831) ;  /* 0x0000069000017945 */ /* 0x000fe80003800000 */
[----:B------:R-:W-:Y:S05]  /*125c0*/  @P1 BRA `(.L_x_2832) ;  /* 0x00000004009c1947 */ /* 0x000fea0003800000 */
[----:B------:R-:W3:Y:S01]  /*125d0*/  LDL R43, [R1+0x34] ;  /* 0x00003400012b7983 */ /* 0x000ee20000100800 */
[----:B-1----:R-:W-:Y:S02]  /*125e0*/  LEA.HI R4, R3, R166, RZ, 0x1d ;  /* 0x000000a603047211 */ /* 0x002fe400078fe8ff */
[----:B--2---:R-:W-:Y:S02]  /*125f0*/  SHF.R.U64 R29, R8, 0x10, R9 ;  /* 0x00000010081d7819 */ /* 0x004fe40000001209 */
[----:B------:R-:W-:Y:S01]  /*12600*/  SHF.R.S32.HI R5, RZ, 0x1f, R4 ;  /* 0x0000001fff057819 */ /* 0x000fe20000011404 */
[----:B------:R-:W-:Y:S01]  /*12610*/  IMAD.SHL.U32 R6, R4, 0x8, RZ ;  /* 0x0000000804067824 */ /* 0x000fe200078e00ff */
[----:B------:R-:W-:Y:S02]  /*12620*/  SHF.R.U64 R33, R52, 0x10, R53 ;  /* 0x0000001034217819 */ /* 0x000fe40000001235 */
[----:B------:R-:W-:Y:S02]  /*12630*/  LEA.HI R5, R5, R4, RZ, 0x3 ;  /* 0x0000000405057211 */ /* 0x000fe400078f18ff */
[----:B------:R-:W-:-:S02]  /*12640*/  LOP3.LUT R4, R177, 0x38, R6, 0xf8, !PT ;  /* 0x00000038b1047812 */ /* 0x000fc400078ef806 */
[----:B------:R-:W-:Y:S01]  /*12650*/  PRMT R76, R76, 0x5410, R29 ;  /* 0x000054104c4c7816 */ /* 0x000fe2000000001d */
[----:B------:R-:W-:Y:S01]  /*12660*/  IMAD.SHL.U32 R6, R5, 0x400, RZ ;  /* 0x0000040005067824 */ /* 0x000fe200078e00ff */
[----:B------:R-:W-:Y:S02]  /*12670*/  LOP3.LUT R5, R4, R44, RZ, 0x3c, !PT ;  /* 0x0000002c04057212 */ /* 0x000fe400078e3cff */
[----:B------:R-:W-:Y:S01]  /*12680*/  SHF.R.U32.HI R8, RZ, 0x10, R9 ;  /* 0x00000010ff087819 */ /* 0x000fe20000011609 */
[----:B------:R-:W-:Y:S01]  /*12690*/  IMAD.U32 R34, R76, 0x10000, RZ ;  /* 0x000100004c227824 */ /* 0x000fe200078e00ff */
[----:B------:R-:W-:Y:S02]  /*126a0*/  LOP3.LUT R6, R6, 0x7fffe000, RZ, 0xc0, !PT ;  /* 0x7fffe00006067812 */ /* 0x000fe400078ec0ff */
[----:B------:R-:W-:Y:S02]  /*126b0*/  PRMT R80, R80, 0x5410, R33 ;  /* 0x0000541050507816 */ /* 0x000fe40000000021 */
[----:B------:R-:W-:-:S02]  /*126c0*/  IADD3 R25, R5, R6, R184 ;  /* 0x0000000605197210 */ /* 0x000fc40007ffe0b8 */
[----:B------:R-:W-:Y:S01]  /*126d0*/  SHF.R.U32.HI R52, RZ, 0x10, R53 ;  /* 0x00000010ff347819 */ /* 0x000fe20000011635 */
[----:B------:R-:W-:Y:S01]  /*126e0*/  IMAD.U32 R33, R80, 0x10000, RZ ;  /* 0x0001000050217824 */ /* 0x000fe200078e00ff */
[----:B------:R-:W-:Y:S01]  /*126f0*/  SHF.R.U64 R9, R10, 0x10, R11 ;  /* 0x000000100a097819 */ /* 0x000fe2000000120b */
[----:B------:R-:W-:Y:S01]  /*12700*/  IMAD R28, R25, 0x2, R2 ;  /* 0x00000002191c7824 */ /* 0x000fe200078e0202 */
[----:B------:R-:W-:Y:S02]  /*12710*/  SHF.R.U64 R31, R54, 0x10, R55 ;  /* 0x00000010361f7819 */ /* 0x000fe40000001237 */
[----:B------:R-:W-:Y:S02]  /*12720*/  SHF.R.U32.HI R10, RZ, 0x10, R11 ;  /* 0x00000010ff0a7819 */ /* 0x000fe4000001160b */
[----:B------:R-:W1:Y:S01]  /*12730*/  LDS.128 R24, [R28+0xc400] ;  /* 0x00c400001c187984 */ /* 0x000e620000000c00 */
[----:B------:R-:W-:Y:S02]  /*12740*/  PRMT R77, R77, 0x5410, R8 ;  /* 0x000054104d4d7816 */ /* 0x000fe40000000008 */
[----:B------:R-:W-:-:S02]  /*12750*/  SHF.R.U32.HI R54, RZ, 0x10, R55 ;  /* 0x00000010ff367819 */ /* 0x000fc40000011637 */
[----:B------:R-:W-:Y:S01]  /*12760*/  PRMT R81, R81, 0x5410, R52 ;  /* 0x0000541051517816 */ /* 0x000fe20000000034 */
[----:B------:R-:W-:Y:S01]  /*12770*/  IMAD.U32 R35, R77, 0x10000, RZ ;  /* 0x000100004d237824 */ /* 0x000fe200078e00ff */
[----:B------:R-:W-:Y:S02]  /*12780*/  PRMT R79, R79, 0x5410, R10 ;  /* 0x000054104f4f7816 */ /* 0x000fe4000000000a */
[----:B------:R-:W-:Y:S02]  /*12790*/  PRMT R83, R83, 0x5410, R54 ;  /* 0x0000541053537816 */ /* 0x000fe40000000036 */
[----:B------:R-:W-:Y:S02]  /*127a0*/  PRMT R78, R78, 0x5410, R9 ;  /* 0x000054104e4e7816 */ /* 0x000fe40000000009 */
[----:B------:R-:W-:Y:S01]  /*127b0*/  PRMT R82, R82, 0x5410, R31 ;  /* 0x0000541052527816 */ /* 0x000fe2000000001f */
[C---:B-1----:R-:W-:Y:S01]  /*127c0*/  IMAD.U32 R29, R24.reuse, 0x10000, RZ ;  /* 0x00010000181d7824 */ /* 0x042fe200078e00ff */
[----:B------:R-:W-:Y:S01]  /*127d0*/  LOP3.LUT R24, R24, 0xffff0000, RZ, 0xc0, !PT ;  /* 0xffff000018187812 */ /* 0x000fe200078ec0ff */
[C---:B------:R-:W-:Y:S01]  /*127e0*/  IMAD.U32 R30, R25.reuse, 0x10000, RZ ;  /* 0x00010000191e7824 */ /* 0x040fe200078e00ff */
[----:B------:R-:W-:Y:S01]  /*127f0*/  LOP3.LUT R25, R25, 0xffff0000, RZ, 0xc0, !PT ;  /* 0xffff000019197812 */ /* 0x000fe200078ec0ff */
[C---:B------:R-:W-:Y:S01]  /*12800*/  FMUL.FTZ R37, R29.reuse, R34 ;  /* 0x000000221d257220 */ /* 0x040fe20000410000 */
[----:B------:R-:W-:Y:S01]  /*12810*/  FMUL.FTZ R39, R29, R33 ;  /* 0x000000211d277220 */ /* 0x000fe20000410000 */
[----:B------:R-:W-:-:S02]  /*12820*/  IMAD.U32 R29, R81, 0x10000, RZ ;  /* 0x00010000511d7824 */ /* 0x000fc400078e00ff */
[C---:B------:R-:W-:Y:S01]  /*12830*/  FMUL.FTZ R36, R30.reuse, R35 ;  /* 0x000000231e247220 */ /* 0x040fe20000410000 */
        /* <DEDUP_REMOVED lines=10> */
[----:B------:R-:W-:Y:S01]  /*128e0*/  FFMA.FTZ R37, R8, R33, -R37 ;  /* 0x0000002108257223 */ /* 0x000fe20000010825 */
[----:B------:R-:W-:-:S02]  /*128f0*/  IMAD.U32 R33, R79, 0x10000, RZ ;  /* 0x000100004f217824 */ /* 0x000fc400078e00ff */
[----:B------:R-:W-:Y:S01]  /*12900*/  FFMA.FTZ R39, R8, R34, R39 ;  /* 0x0000002208277223 */ /* 0x000fe20000010027 */
[----:B------:R-:W-:Y:S02]  /*12910*/  IMAD.U32 R8, R83, 0x10000, RZ ;  /* 0x0001000053087824 */ /* 0x000fe400078e00ff */
[----:B------:R-:W-:Y:S01]  /*12920*/  FFMA.FTZ R36, R9, R29, -R36 ;  /* 0x0000001d09247223 */ /* 0x000fe20000010824 */
[----:B------:R-:W-:Y:S01]  /*12930*/  FMUL.FTZ R34, R32, R33 ;  /* 0x0000002120227220 */ /* 0x000fe20000410000 */
[----:B------:R-:W-:Y:S01]  /*12940*/  IMAD.U32 R11, R7, 0x10000, RZ ;  /* 0x00010000070b7824 */ /* 0x000fe200078e00ff */
[----:B------:R-:W-:Y:S01]  /*12950*/  LOP3.LUT R29, R76, 0xffff0000, RZ, 0xc0, !PT ;  /* 0xffff00004c1d7812 */ /* 0x000fe200078ec0ff */
[-C--:B------:R-:W-:Y:S01]  /*12960*/  FMUL.FTZ R32, R32, R8.reuse ;  /* 0x0000000820207220 */ /* 0x080fe20000410000 */
[----:B------:R-:W-:Y:S01]  /*12970*/  FFMA.FTZ R35, R9, R35, R30 ;  /* 0x0000002309237223 */ /* 0x000fe2000001001e */
[----:B------:R-:W-:Y:S01]  /*12980*/  LOP3.LUT R9, R80, 0xffff0000, RZ, 0xc0, !PT ;  /* 0xffff000050097812 */ /* 0x000fe200078ec0ff */
[C---:B------:R-:W-:Y:S01]  /*12990*/  FFMA.FTZ R38, R11.reuse, R8, -R34 ;  /* 0x000000080b267223 */ /* 0x040fe20000010822 */
[----:B------:R-:W-:Y:S01]  /*129a0*/  FFMA.FTZ R40, R11, R33, R32 ;  /* 0x000000210b287223 */ /* 0x000fe20000010020 */
[C---:B------:R-:W-:Y:S01]  /*129b0*/  FMUL.FTZ R11, R24.reuse, R29 ;  /* 0x0000001d180b7220 */ /* 0x040fe20000410000 */
[----:B------:R-:W-:Y:S01]  /*129c0*/  LOP3.LUT R8, R81, 0xffff0000, RZ, 0xc0, !PT ;  /* 0xffff000051087812 */ /* 0x000fe200078ec0ff */
[-C--:B------:R-:W-:Y:S01]  /*129d0*/  FMUL.FTZ R33, R24, R9.reuse ;  /* 0x0000000918217220 */ /* 0x080fe20000410000 */
[----:B------:R-:W-:Y:S01]  /*129e0*/  LOP3.LUT R30, R77, 0xffff0000, RZ, 0xc0, !PT ;  /* 0xffff00004d1e7812 */ /* 0x000fe200078ec0ff */
[----:B------:R-:W-:Y:S01]  /*129f0*/  FFMA.FTZ R24, R4, R9, -R11 ;  /* 0x0000000904187223 */ /* 0x000fe2000001080b */
[----:B------:R-:W-:-:S02]  /*12a00*/  IMAD.U32 R11, R78, 0x10000, RZ ;  /* 0x000100004e0b7824 */ /* 0x000fc400078e00ff */
[----:B------:R-:W-:Y:S01]  /*12a10*/  FFMA.FTZ R32, R4, R29, R33 ;  /* 0x0000001d04207223 */ /* 0x000fe20000010021 */
[----:B------:R-:W-:Y:S02]  /*12a20*/  IMAD.U32 R10, R6, 0x10000, RZ ;  /* 0x00010000060a7824 */ /* 0x000fe400078e00ff */
[----:B------:R-:W-:Y:S01]  /*12a30*/  FMUL.FTZ R34, R25, R30 ;  /* 0x0000001e19227220 */ /* 0x000fe20000410000 */
[----:B------:R-:W-:Y:S02]  /*12a40*/  IMAD.U32 R9, R82, 0x10000, RZ ;  /* 0x0001000052097824 */ /* 0x000fe400078e00ff */
[----:B------:R-:W-:Y:S01]  /*12a50*/  FMUL.FTZ R29, R31, R11 ;  /* 0x0000000b1f1d7220 */ /* 0x000fe20000410000 */
[-C--:B------:R-:W-:Y:S01]  /*12a60*/  FMUL.FTZ R41, R25, R8.reuse ;  /* 0x0000000819297220 */ /* 0x080fe20000410000 */
[----:B------:R-:W-:Y:S01]  /*12a70*/  FFMA.FTZ R25, R5, R8, -R34 ;  /* 0x0000000805197223 */ /* 0x000fe20000010822 */
[-C--:B------:R-:W-:Y:S01]  /*12a80*/  FMUL.FTZ R31, R31, R9.reuse ;  /* 0x000000091f1f7220 */ /* 0x080fe20000410000 */
[----:B------:R-:W-:Y:S01]  /*12a90*/  FFMA.FTZ R29, R10, R9, -R29 ;  /* 0x000000090a1d7223 */ /* 0x000fe2000001081d */
[----:B------:R-:W-:Y:S01]  /*12aa0*/  FFMA.FTZ R30, R5, R30, R41 ;  /* 0x0000001e051e7223 */ /* 0x000fe20000010029 */
[----:B------:R-:W-:Y:S01]  /*12ab0*/  LOP3.LUT R9, R78, 0xffff0000, RZ, 0xc0, !PT ;  /* 0xffff00004e097812 */ /* 0x000fe200078ec0ff */
[----:B------:R-:W-:Y:S01]  /*12ac0*/  FFMA.FTZ R10, R10, R11, R31 ;  /* 0x0000000b0a0a7223 */ /* 0x000fe2000001001f */
[----:B------:R-:W-:-:S02]  /*12ad0*/  LOP3.LUT R5, R82, 0xffff0000, RZ, 0xc0, !PT ;  /* 0xffff000052057812 */ /* 0x000fc400078ec0ff */
[----:B------:R-:W-:Y:S01]  /*12ae0*/  LOP3.LUT R8, R79, 0xffff0000, RZ, 0xc0, !PT ;  /* 0xffff00004f087812 */ /* 0x000fe200078ec0ff */
[C---:B------:R-:W-:Y:S01]  /*12af0*/  FMUL.FTZ R11, R26.reuse, R9 ;  /* 0x000000091a0b7220 */ /* 0x040fe20000410000 */
[----:B------:R-:W-:Y:S01]  /*12b00*/  LOP3.LUT R4, R83, 0xffff0000, RZ, 0xc0, !PT ;  /* 0xffff000053047812 */ /* 0x000fe200078ec0ff */
[-C--:B------:R-:W-:Y:S01]  /*12b10*/  FMUL.FTZ R34, R26, R5.reuse ;  /* 0x000000051a227220 */ /* 0x080fe20000410000 */
[----:B------:R-:W-:Y:S01]  /*12b20*/  LOP3.LUT R6, R6, 0xffff0000, RZ, 0xc0, !PT ;  /* 0xffff000006067812 */ /* 0x000fe200078ec0ff */
[----:B------:R-:W-:Y:S01]  /*12b30*/  FMUL.FTZ R42, R27, R8 ;  /* 0x000000081b2a7220 */ /* 0x000fe20000410000 */
[----:B------:R-:W-:Y:S01]  /*12b40*/  LOP3.LUT R7, R7, 0xffff0000, RZ, 0xc0, !PT ;  /* 0xffff000007077812 */ /* 0x000fe200078ec0ff */
[-C--:B------:R-:W-:Y:S02]  /*12b50*/  FMUL.FTZ R31, R27, R4.reuse ;  /* 0x000000041b1f7220 */ /* 0x080fe40000410000 */
[C---:B------:R-:W-:Y:S01]  /*12b60*/  FFMA.FTZ R26, R6.reuse, R5, -R11 ;  /* 0x00000005061a7223 */ /* 0x040fe2000001080b */
[----:B------:R-:W-:Y:S01]  /*12b70*/  FFMA.FTZ R11, R6, R9, R34 ;  /* 0x00000009060b7223 */ /* 0x000fe20000010022 */
        /* <DEDUP_REMOVED lines=12> */
.L_x_2832:
[----:B------:R-:W-:Y:S05]  /*12c40*/  BSYNC B1 ;  /* 0x0000000000017941 */ /* 0x000fea0003800000 */
.L_x_2831:
[----:B------:R-:W-:Y:S05]  /*12c50*/  @P2 BRA `(.L_x_2804) ;  /* 0x00000004009c2947 */ /* 0x000fea0003800000 */
[----:B--2---:R-:W2:Y:S01]  /*12c60*/  LDL R34, [R1+0x30] ;  /* 0x0000300001227983 */ /* 0x004ea20000100800 */
[----:B------:R-:W-:Y:S02]  /*12c70*/  LEA.HI R3, R3, R167, RZ, 0x1d ;  /* 0x000000a703037211 */ /* 0x000fe400078fe8ff */
[----:B-1----:R-:W-:Y:S02]  /*12c80*/  SHF.R.U64 R25, R12, 0x10, R13 ;  /* 0x000000100c197819 */ /* 0x002fe4000000120d */
[----:B---3--:R-:W-:Y:S01]  /*12c90*/  SHF.R.S32.HI R6, RZ, 0x1f, R3 ;  /* 0x0000001fff067819 */ /* 0x008fe20000011403 */
        /* <DEDUP_REMOVED lines=9> */
[----:B------:R-:W-:Y:S02]  /*12d30*/  SHF.R.U64 R30, R14, 0x10, R15 ;  /* 0x000000100e1e7819 */ /* 0x000fe4000000120f */
[----:B------:R-:W-:-:S02]  /*12d40*/  IADD3 R3, R3, R6, R184 ;  /* 0x0000000603037210 */ /* 0x000fc40007ffe0b8 */
[----:B------:R-:W-:Y:S01]  /*12d50*/  PRMT R70, R70, 0x5410, R27 ;  /* 0x0000541046467816 */ /* 0x000fe2000000001b */
[----:B------:R-:W-:Y:S01]  /*12d60*/  IMAD.U32 R27, R26, 0x10000, RZ ;  /* 0x000100001a1b7824 */ /* 0x000fe200078e00ff */
[----:B------:R-:W-:Y:S01]  /*12d70*/  SHF.R.U32.HI R56, RZ, 0x10, R57 ;  /* 0x00000010ff387819 */ /* 0x000fe20000011639 */
[----:B------:R-:W-:Y:S01]  /*12d80*/  IMAD R3, R3, 0x2, R2 ;  /* 0x0000000203037824 */ /* 0x000fe200078e0202 */
[----:B------:R-:W-:Y:S01]  /*12d90*/  SHF.R.U32.HI R14, RZ, 0x10, R15 ;  /* 0x00000010ff0e7819 */ /* 0x000fe2000001160f */
[----:B------:R-:W-:Y:S01]  /*12da0*/  IMAD.U32 R25, R70, 0x10000, RZ ;  /* 0x0001000046197824 */ /* 0x000fe200078e00ff */
[----:B------:R-:W-:Y:S02]  /*12db0*/  PRMT R28, R20, 0x5410, R13 ;  /* 0x00005410141c7816 */ /* 0x000fe4000000000d */
[----:B------:R-:W1:Y:S01]  /*12dc0*/  LDS.128 R8, [R3+0xc400] ;  /* 0x00c4000003087984 */ /* 0x000e620000000c00 */
[--C-:B------:R-:W-:Y:S02]  /*12dd0*/  SHF.R.U64 R24, R58, 0x10, R59.reuse ;  /* 0x000000103a187819 */ /* 0x100fe4000000123b */
[----:B------:R-:W-:Y:S01]  /*12de0*/  PRMT R71, R71, 0x5410, R56 ;  /* 0x0000541047477816 */ /* 0x000fe20000000038 */
[----:B------:R-:W-:Y:S01]  /*12df0*/  IMAD.U32 R29, R28, 0x10000, RZ ;  /* 0x000100001c1d7824 */ /* 0x000fe200078e00ff */
[----:B------:R-:W-:-:S02]  /*12e00*/  SHF.R.U32.HI R59, RZ, 0x10, R59 ;  /* 0x00000010ff3b7819 */ /* 0x000fc4000001163b */
[----:B------:R-:W-:Y:S02]  /*12e10*/  PRMT R69, R69, 0x5410, R14 ;  /* 0x0000541045457816 */ /* 0x000fe4000000000e */
[----:B------:R-:W-:Y:S02]  /*12e20*/  PRMT R73, R73, 0x5410, R24 ;  /* 0x0000541049497816 */ /* 0x000fe40000000018 */
[----:B------:R-:W-:Y:S02]  /*12e30*/  PRMT R74, R74, 0x5410, R59 ;  /* 0x000054104a4a7816 */ /* 0x000fe4000000003b */
[----:B------:R-:W-:Y:S02]  /*12e40*/  LOP3.LUT R28, R28, 0xffff0000, RZ, 0xc0, !PT ;  /* 0xffff00001c1c7812 */ /* 0x000fe400078ec0ff */
        /* <DEDUP_REMOVED lines=20> */
[----:B------:R-:W-:Y:S01]  /*12f90*/  FFMA.FTZ R32, R0, R25, -R31 ;  /* 0x0000001900207223 */ /* 0x000fe2000001081f */
[----:B------:R-:W-:-:S02]  /*12fa0*/  IMAD.U32 R31, R69, 0x10000, RZ ;  /* 0x00010000451f7824 */ /* 0x000fc400078e00ff */
[----:B------:R-:W-:Y:S01]  /*12fb0*/  FFMA.FTZ R35, R12, R15, -R35 ;  /* 0x0000000f0c237223 */ /* 0x000fe20000010823 */
[----:B------:R-:W-:Y:S02]  /*12fc0*/  IMAD.U32 R14, R7, 0x10000, RZ ;  /* 0x00010000070e7824 */ /* 0x000fe400078e00ff */
[----:B------:R-:W-:Y:S01]  /*12fd0*/  FFMA.FTZ R33, R0, R27, R33 ;  /* 0x0000001b00217223 */ /* 0x000fe20000010021 */
[----:B------:R-:W-:Y:S02]  /*12fe0*/  IMAD.U32 R25, R74, 0x10000, RZ ;  /* 0x000100004a197824 */ /* 0x000fe400078e00ff */
[----:B------:R-:W-:Y:S01]  /*12ff0*/  FMUL.FTZ R15, R24, R31 ;  /* 0x0000001f180f7220 */ /* 0x000fe20000410000 */
[----:B------:R-:W-:Y:S01]  /*13000*/  LOP3.LUT R27, R26, 0xffff0000, RZ, 0xc0, !PT ;  /* 0xffff00001a1b7812 */ /* 0x000fe200078ec0ff */
[----:B------:R-:W-:Y:S01]  /*13010*/  FFMA.FTZ R37, R12, R29, R37 ;  /* 0x0000001d0c257223 */ /* 0x000fe20000010025 */
[----:B------:R-:W-:Y:S01]  /*13020*/  LOP3.LUT R0, R71, 0xffff0000, RZ, 0xc0, !PT ;  /* 0xffff000047007812 */ /* 0x000fe200078ec0ff */
[-C--:B------:R-:W-:Y:S01]  /*13030*/  FFMA.FTZ R26, R14, R25.reuse, -R15 ;  /* 0x000000190e1a7223 */ /* 0x080fe2000001080f */
[----:B------:R-:W-:Y:S01]  /*13040*/  LOP3.LUT R15, R70, 0xffff0000, RZ, 0xc0, !PT ;  /* 0xffff0000460f7812 */ /* 0x000fe200078ec0ff */
[----:B------:R-:W-:Y:S01]  /*13050*/  FMUL.FTZ R24, R24, R25 ;  /* 0x0000001918187220 */ /* 0x000fe20000410000 */
[----:B------:R-:W-:Y:S01]  /*13060*/  FMUL.FTZ R25, R8, R27 ;  /* 0x0000001b08197220 */ /* 0x000fe20000410000 */
[----:B------:R-:W-:Y:S01]  /*13070*/  FMUL.FTZ R9, R9, R0 ;  /* 0x0000000009097220 */ /* 0x000fe20000410000 */
[----:B------:R-:W-:-:S02]  /*13080*/  IMAD.U32 R12, R30, 0x10000, RZ ;  /* 0x000100001e0c7824 */ /* 0x000fc400078e00ff */
[----:B------:R-:W-:Y:S01]  /*13090*/  FMUL.FTZ R29, R8, R15 ;  /* 0x0000000f081d7220 */ /* 0x000fe20000410000 */
[----:B------:R-:W-:Y:S01]  /*130a0*/  FFMA.FTZ R31, R14, R31, R24 ;  /* 0x0000001f0e1f7223 */ /* 0x000fe20000010018 */
[C---:B------:R-:W-:Y:S01]  /*130b0*/  FFMA.FTZ R20, R5.reuse, R0, -R20 ;  /* 0x0000000005147223 */ /* 0x040fe20000010814 */
[----:B------:R-:W-:Y:S01]  /*130c0*/  FFMA.FTZ R28, R5, R28, R9 ;  /* 0x0000001c051c7223 */ /* 0x000fe20000010009 */
[C---:B------:R-:W-:Y:S01]  /*130d0*/  FFMA.FTZ R25, R4.reuse, R15, -R25 ;  /* 0x0000000f04197223 */ /* 0x040fe20000010819 */
[----:B------:R-:W-:Y:S02]  /*130e0*/  IMAD.U32 R8, R73, 0x10000, RZ ;  /* 0x0001000049087824 */ /* 0x000fe400078e00ff */
[----:B------:R-:W-:Y:S01]  /*130f0*/  FFMA.FTZ R14, R4, R27, R29 ;  /* 0x0000001b040e7223 */ /* 0x000fe2000001001d */
[----:B------:R-:W-:Y:S01]  /*13100*/  LOP3.LUT R5, R30, 0xffff0000, RZ, 0xc0, !PT ;  /* 0xffff00001e057812 */ /* 0x000fe200078ec0ff */
[----:B------:R-:W-:Y:S02]  /*13110*/  IMAD.U32 R13, R6, 0x10000, RZ ;  /* 0x00010000060d7824 */ /* 0x000fe400078e00ff */
[----:B------:R-:W-:Y:S01]  /*13120*/  FMUL.FTZ R4, R21, R12 ;  /* 0x0000000c15047220 */ /* 0x000fe20000410000 */
[----:B------:R-:W-:Y:S01]  /*13130*/  LOP3.LUT R73, R73, 0xffff0000, RZ, 0xc0, !PT ;  /* 0xffff000049497812 */ /* 0x000fe200078ec0ff */
[-C--:B------:R-:W-:Y:S01]  /*13140*/  FMUL.FTZ R24, R21, R8.reuse ;  /* 0x0000000815187220 */ /* 0x080fe20000410000 */
[----:B------:R-:W-:Y:S01]  /*13150*/  LOP3.LUT R0, R69, 0xffff0000, RZ, 0xc0, !PT ;  /* 0xffff000045007812 */ /* 0x000fe200078ec0ff */
[----:B------:R-:W-:Y:S01]  /*13160*/  FFMA.FTZ R15, R13, R8, -R4 ;  /* 0x000000080d0f7223 */ /* 0x000fe20000010804 */
[----:B------:R-:W-:Y:S01]  /*13170*/  LOP3.LUT R74, R74, 0xffff0000, RZ, 0xc0, !PT ;  /* 0xffff00004a4a7812 */ /* 0x000fe200078ec0ff */
[----:B------:R-:W-:Y:S01]  /*13180*/  FMUL.FTZ R9, R10, R5 ;  /* 0x000000050a097220 */ /* 0x000fe20000410000 */
[----:B------:R-:W-:Y:S01]  /*13190*/  LOP3.LUT R6, R6, 0xffff0000, RZ, 0xc0, !PT ;  /* 0xffff000006067812 */ /* 0x000fe200078ec0ff */
[-C--:B------:R-:W-:Y:S01]  /*131a0*/  FMUL.FTZ R4, R10, R73.reuse ;  /* 0x000000490a047220 */ /* 0x080fe20000410000 */
[----:B------:R-:W-:Y:S01]  /*131b0*/  LOP3.LUT R7, R7, 0xffff0000, RZ, 0xc0, !PT ;  /* 0xffff000007077812 */ /* 0x000fe200078ec0ff */
[C---:B------:R-:W-:Y:S01]  /*131c0*/  FMUL.FTZ R8, R11.reuse, R0 ;  /* 0x000000000b087220 */ /* 0x040fe20000410000 */
[----:B------:R-:W-:Y:S01]  /*131d0*/  FMUL.FTZ R21, R11, R74 ;  /* 0x0000004a0b157220 */ /* 0x000fe20000410000 */
[----:B------:R-:W-:Y:S01]  /*131e0*/  FFMA.FTZ R24, R13, R12, R24 ;  /* 0x0000000c0d187223 */ /* 0x000fe20000010018 */
        /* <DEDUP_REMOVED lines=14> */
.L_x_2804:
[----:B------:R-:W-:Y:S05]  /*132d0*/  BSYNC B0 ;  /* 0x0000000000007941 */ /* 0x000fea0003800000 */
.L_x_2782:
        /* <DEDUP_REMOVED lines=8> */
.L_x_2780:
[----:B------:R-:W-:-:S06]  /*13360*/  ULOP3.LUT UR4, UR60, 0x1, URZ, 0xfc, !UPT ;  /* 0x000000013c047892 */ /* 0x000fcc000f8efc3f */
[----:B01-3--:R-:W-:-:S05]  /*13370*/  IMAD.U32 R0, RZ, RZ, UR4 ;  /* 0x00000004ff007e24 */ /* 0x00bfca000f8e00ff */
[----:B------:R-:W-:-:S13]  /*13380*/  ISETP.NE.AND P0, PT, R0, 0x3, PT ;  /* 0x000000030000780c */ /* 0x000fda0003f05270 */
[----:B------:R-:W-:Y:S05]  /*13390*/  @!P0 BRA `(.L_x_2833) ;  /* 0x0000000000048947 */ /* 0x000fea0003800000 */
[----:B------:R-:W-:Y:S01]  /*133a0*/  BPT.TRAP 0x1 ;  /* 0x000000040000795c */ /* 0x000fe20000300000 */
.L_x_2833:
[----:B----4-:R-:W-:Y:S01]  /*133b0*/  IMAD R9, R162, 0x8, R2 ;  /* 0x00000008a2097824 */ /* 0x010fe200078e0202 */
[----:B------:R-:W-:-:S04]  /*133c0*/  SHF.L.U32 R0, R168, 0x1f, RZ ;  /* 0x0000001fa8007819 */ /* 0x000fc800000006ff */
[----:B------:R0:W1:Y:S01]  /*133d0*/  SYNCS.PHASECHK.TRANS64.TRYWAIT P1, [R9+URZ+0x2a830], R0 ;  /* 0x02a83000090075a7 */ /* 0x000062000802017f */
[----:B------:R-:W-:Y:S05]  /*133e0*/  @!P0 BRA `(.L_x_2834) ;  /* 0x0000000000048947 */ /* 0x000fea0003800000 */
[----:B------:R-:W-:Y:S01]  /*133f0*/  BPT.TRAP 0x1 ;  /* 0x000000040000795c */ /* 0x000fe20000300000 */
.L_x_2834:
[----:B-1----:R-:W-:Y:S05]  /*13400*/  @P1 BRA `(.L_x_2835) ;  /* 0x0000000000081947 */ /* 0x002fea0003800000 */
[----:B------:R-:W1:Y:S02]  /*13410*/  SYNCS.PHASECHK.TRANS64.TRYWAIT P1, [R9+URZ+0x2a830], R0 ;  /* 0x02a83000090075a7 */ /* 0x000e64000802017f */
[----:B-1----:R-:W-:Y:S05]  /*13420*/  @!P1 BRA `(.L_x_2836) ;  /* 0x0000012c00fc9947 */ /* 0x002fea0003800000 */
.L_x_2835:
[----:B------:R-:W-:Y:S05]  /*13430*/  WARPSYNC.ALL ;  /* 0x0000000000007948 */ /* 0x000fea0003800000 */
[----:B01----:R-:W-:Y:S01]  /*13440*/  VIADD R0, R2, 0x18400 ;  /* 0x0001840002007836 */ /* 0x003fe20000000000 */
[----:B------:R-:W-:Y:S01]  /*13450*/  R2UR UR4, R68 ;  /* 0x00000000440472ca */ /* 0x000fe200000e0000 */
[----:B--2---:R-:W-:Y:S01]  /*13460*/  IMAD.MOV.U32 R5, RZ, RZ, 0x40000040 ;  /* 0x40000040ff057424 */ /* 0x004fe200078e00ff */
        /* <DEDUP_REMOVED lines=136> */
.L_x_2837:
[----:B------:R-:W0:Y:S01]  /*13cf0*/  LDC R0, c[0x0][0x448] ;  /* 0x00011200ff007b82 */ /* 0x000e220000000800 */
[----:B------:R-:W-:Y:S01]  /*13d00*/  IMAD R5, R72, -0x60, R188 ;  /* 0xffffffa048057824 */ /* 0x000fe200078e02bc */
[----:B------:R-:W-:Y:S01]  /*13d10*/  ULDC UR4, c[0x0][0x988] ;  /* 0x0002620000047ab9 */ /* 0x000fe20000000800 */
[----:B------:R-:W-:Y:S01]  /*13d20*/  VIADD R9, R9, 0x2a840 ;  /* 0x0002a84009097836 */ /* 0x000fe20000000000 */
[----:B------:R-:W-:Y:S02]  /*13d30*/  BSSY B0, `(.L_x_2838) ;  /* 0x00003e8000007945 */ /* 0x000fe40003800000 */
[----:B------:R-:W-:Y:S02]  /*13d40*/  IADD3 R5, -R190, 0x60, R5 ;  /* 0x00000060be057810 */ /* 0x000fe40007ffe105 */
[----:B------:R-:W-:-:S04]  /*13d50*/  PRMT R9, R178, 0x654, R9 ;  /* 0x00000654b2097816 */ /* 0x000fc80000000009 */
[----:B------:R1:W-:Y:S01]  /*13d60*/  SYNCS.ARRIVE.TRANS64.RED.A1T0 RZ, [R9+URZ], RZ ;  /* 0x000000ff09ff79a7 */ /* 0x0003e2000810043f */
[----:B0-----:R-:W-:Y:S01]  /*13d70*/  ISETP.NE.AND P1, PT, R0, 0x1, PT ;  /* 0x000000010000780c */ /* 0x001fe20003f25270 */
[----:B------:R-:W-:-:S12]  /*13d80*/  IMAD.IADD R0, R191, 0x1, R186 ;  /* 0x00000001bf007824 */ /* 0x000fd800078e02ba */
[----:B------:R-:W0:Y:S08]  /*13d90*/  @P1 LDC R3, c[0x0][0x44c] ;  /* 0x00011300ff031b82 */ /* 0x000e300000000800 */
[----:B------:R-:W2:Y:S01]  /*13da0*/  @P1 LDC R4, c[0x0][0x450] ;  /* 0x00011400ff041b82 */ /* 0x000ea20000000800 */
[----:B0-----:R-:W-:-:S05]  /*13db0*/  @P1 IMAD.HI.U32 R3, R0, R3, RZ ;  /* 0x0000000300031227 */ /* 0x001fca00078e00ff */
[----:B--2---:R-:W-:Y:S01]  /*13dc0*/  @P1 SHF.R.U32.HI R0, RZ, R4, R3 ;  /* 0x00000004ff001219 */ /* 0x004fe20000011603 */
[----:B------:R-:W-:-:S04]  /*13dd0*/  IMAD R3, R72, -0x60, RZ ;  /* 0xffffffa048037824 */ /* 0x000fc800078e02ff */
[----:B------:R-:W0:Y:S01]  /*13de0*/  SHFL.IDX PT, R4, R0, 0x1, 0x1c1f ;  /* 0x003c1f0000047f89 */ /* 0x000e2200000e0000 */
[----:B------:R-:W-:-:S03]  /*13df0*/  IADD3 R3, -R190, 0x61, R3 ;  /* 0x00000061be037810 */ /* 0x000fc60007ffe103 */
[----:B------:R-:W2:Y:S01]  /*13e00*/  SHFL.IDX PT, R0, R0, RZ, 0x1c1f ;  /* 0x001c1fff00007589 */ /* 0x000ea200000e0000 */
[----:B------:R-:W-:-:S04]  /*13e10*/  IADD3 R84, -R187, R3, R188 ;  /* 0x00000003bb547210 */ /* 0x000fc80007ffe1bc */
[----:B0-----:R-:W-:-:S04]  /*13e20*/  VIADDMNMX R3, R4, R84, R5, PT ;  /* 0x0000005404037246 */ /* 0x001fc80003800105 */
        /* <DEDUP_REMOVED lines=70> */
[----:B--2---:R-:W-:Y:S01]  /*14290*/  VIADDMNMX R84, R0, R84, R5, PT ;  /* 0x0000005400547246 */ /* 0x004fe20003800105 */
[----:B------:R-:W-:Y:S01]  /*142a0*/  IMAD.U32 R0, RZ, RZ, UR4 ;  /* 0x00000004ff007e24 */ /* 0x000fe2000f8e00ff */
[----:B------:R-:W-:-:S02]  /*142b0*/  FMNMX.FTZ R86, R71, R86, !PT ;  /* 0x0000005647567209 */ /* 0x000fc40007810000 */
[C---:B------:R-:W-:Y:S02]  /*142c0*/  ISETP.GT.AND P2, PT, R84.reuse, RZ, PT ;  /* 0x000000ff5400720c */ /* 0x040fe40003f44270 */
[C---:B------:R-:W-:Y:S01]  /*142d0*/  ISETP.GT.AND P3, PT, R84.reuse, 0x1, PT ;  /* 0x000000015400780c */ /* 0x040fe20003f64270 */
[----:B------:R-:W0:Y:S01]  /*142e0*/  SHFL.BFLY PT, R3, R86, 0x2, 0x1f ;  /* 0x0c401f0056037f89 */ /* 0x000e2200000e0000 */
[----:B------:R-:W-:Y:S02]  /*142f0*/  ISETP.GT.AND P4, PT, R84, 0x8, PT ;  /* 0x000000085400780c */ /* 0x000fe40003f84270 */
[----:B------:R-:W-:Y:S02]  /*14300*/  FSEL R7, R24, -INF , P2 ;  /* 0xff80000018077808 */ /* 0x000fe40001000000 */
[----:B------:R-:W-:Y:S02]  /*14310*/  FSEL R25, R25, -INF , P3 ;  /* 0xff80000019197808 */ /* 0x000fe40001800000 */
[----:B------:R-:W-:-:S02]  /*14320*/  ISETP.GT.AND P2, PT, R84, 0x9, PT ;  /* 0x000000095400780c */ /* 0x000fc40003f44270 */
[----:B------:R-:W-:Y:S02]  /*14330*/  FSEL R11, R28, -INF , P4 ;  /* 0xff8000001c0b7808 */ /* 0x000fe40002000000 */
[----:B------:R-:W-:Y:S02]  /*14340*/  FMNMX.FTZ R24, R7, R25, !PT ;  /* 0x0000001907187209 */ /* 0x000fe40007810000 */
[C---:B------:R-:W-:Y:S02]  /*14350*/  ISETP.GT.AND P3, PT, R84.reuse, 0x10, PT ;  /* 0x000000105400780c */ /* 0x040fe40003f64270 */
[----:B------:R-:W-:Y:S02]  /*14360*/  FSEL R29, R29, -INF , P2 ;  /* 0xff8000001d1d7808 */ /* 0x000fe40001000000 */
[----:B------:R-:W-:Y:S02]  /*14370*/  FMNMX.FTZ R24, R11, R24, !PT ;  /* 0x000000180b187209 */ /* 0x000fe40007810000 */
[----:B------:R-:W-:-:S02]  /*14380*/  ISETP.GT.AND P2, PT, R84, 0x11, PT ;  /* 0x000000115400780c */ /* 0x000fc40003f44270 */
[----:B------:R-:W-:Y:S02]  /*14390*/  FMNMX.FTZ R24, R29, R24, !PT ;  /* 0x000000181d187209 */ /* 0x000fe40007810000 */
[----:B------:R-:W-:Y:S02]  /*143a0*/  ISETP.GT.AND P4, PT, R84, 0x18, PT ;  /* 0x000000185400780c */ /* 0x000fe40003f84270 */
[----:B0-----:R-:W-:Y:S02]  /*143b0*/  FMNMX.FTZ R13, R86, R3, !PT ;  /* 0x00000003560d7209 */ /* 0x001fe40007810000 */
[----:B------:R-:W-:Y:S02]  /*143c0*/  CS2R R86, SRZ ;  /* 0x0000000000567805 */ /* 0x000fe4000001ff00 */
[----:B------:R-:W-:Y:S02]  /*143d0*/  FSEL R33, R33, -INF , P2 ;  /* 0xff80000021217808 */ /* 0x000fe40001000000 */
[----:B------:R-:W-:Y:S01]  /*143e0*/  ISETP.GT.AND P2, PT, R84, 0x19, PT ;  /* 0x000000195400780c */ /* 0x000fe20003f44270 */
[----:B------:R-:W0:Y:S01]  /*143f0*/  SHFL.BFLY PT, R88, R13, 0x1, 0x1f ;  /* 0x0c201f000d587f89 */ /* 0x000e2200000e0000 */
[----:B------:R-:W-:-:S02]  /*14400*/  FSEL R15, R36, -INF , P4 ;  /* 0xff800000240f7808 */ /* 0x000fc40002000000 */
[----:B------:R-:W-:Y:S02]  /*14410*/  FSEL R37, R37, -INF , P2 ;  /* 0xff80000025257808 */ /* 0x000fe40001000000 */
[----:B------:R-:W-:-:S04]  /*14420*/  ISETP.GT.AND P2, PT, R84, 0x21, PT ;  /* 0x000000215400780c */ /* 0x000fc80003f44270 */
[----:B------:R-:W-:Y:S02]  /*14430*/  FSEL R41, R41, -INF , P2 ;  /* 0xff80000029297808 */ /* 0x000fe40001000000 */
[----:B------:R-:W-:-:S04]  /*14440*/  ISETP.GT.AND P2, PT, R84, 0x29, PT ;  /* 0x000000295400780c */ /* 0x000fc80003f44270 */
[----:B------:R-:W-:Y:S02]  /*14450*/  FSEL R45, R45, -INF , P2 ;  /* 0xff8000002d2d7808 */ /* 0x000fe40001000000 */
[----:B------:R-:W-:-:S04]  /*14460*/  ISETP.GT.AND P2, PT, R84, 0x31, PT ;  /* 0x000000315400780c */ /* 0x000fc80003f44270 */
[----:B------:R-:W-:Y:S02]  /*14470*/  FSEL R49, R49, -INF , P2 ;  /* 0xff80000031317808 */ /* 0x000fe40001000000 */
[----:B------:R-:W-:Y:S02]  /*14480*/  ISETP.GT.AND P2, PT, R84, 0x39, PT ;  /* 0x000000395400780c */ /* 0x000fe40003f44270 */
[----:B0-----:R-:W-:Y:S02]  /*14490*/  FMNMX.FTZ R3, R13, R88, !PT ;  /* 0x000000580d037209 */ /* 0x001fe40007810000 */
[----:B------:R-:W-:Y:S02]  /*144a0*/  FSEL R13, R32, -INF , P3 ;  /* 0xff800000200d7808 */ /* 0x000fe40001800000 */
[C---:B------:R-:W-:Y:S01]  /*144b0*/  FSETP.NEU.FTZ.AND P3, PT, R3.reuse, -INF , PT ;  /* 0xff8000000300780b */ /* 0x040fe20003f7d000 */
[----:B------:R-:W-:Y:S01]  /*144c0*/  FMUL.FTZ R5, R3, R0 ;  /* 0x0000000003057220 */ /* 0x000fe20000410000 */
[----:B------:R-:W-:-:S02]  /*144d0*/  FMNMX.FTZ R24, R13, R24, !PT ;  /* 0x000000180d187209 */ /* 0x000fc40007810000 */
[----:B------:R-:W-:Y:S02]  /*144e0*/  FSEL R53, R53, -INF , P2 ;  /* 0xff80000035357808 */ /* 0x000fe40001000000 */
[----:B------:R-:W-:Y:S02]  /*144f0*/  FMNMX.FTZ R24, R33, R24, !PT ;  /* 0x0000001821187209 */ /* 0x000fe40007810000 */
[----:B------:R-:W-:Y:S02]  /*14500*/  FSEL R5, R5, RZ, P3 ;  /* 0x000000ff05057208 */ /* 0x000fe40001800000 */
[----:B------:R-:W-:Y:S02]  /*14510*/  ISETP.GT.AND P3, PT, R84, 0x20, PT ;  /* 0x000000205400780c */ /* 0x000fe40003f64270 */
[----:B------:R-:W-:Y:S01]  /*14520*/  FMNMX.FTZ R24, R15, R24, !PT ;  /* 0x000000180f187209 */ /* 0x000fe20007810000 */
[-CC-:B------:R-:W-:Y:S01]  /*14530*/  FFMA.FTZ R32, R30, R0.reuse, -R5.reuse ;  /* 0x000000001e207223 */ /* 0x180fe20000010805 */
[----:B------:R-:W-:Y:S01]  /*14540*/  FSEL R21, R40, -INF , P3 ;  /* 0xff80000028157808 */ /* 0x000fe20001800000 */
[--C-:B------:R-:W-:Y:S01]  /*14550*/  FFMA.FTZ R157, R82, R0, -R5.reuse ;  /* 0x00000000529d7223 */ /* 0x100fe20000010805 */
[----:B------:R-:W-:Y:S01]  /*14560*/  FMNMX.FTZ R24, R37, R24, !PT ;  /* 0x0000001825187209 */ /* 0x000fe20007810000 */
[----:B------:R-:W0:Y:S01]  /*14570*/  @P1 LDC R40, c[0x0][0x450] ;  /* 0x00011400ff281b82 */ /* 0x000e220000000800 */
[----:B------:R-:W-:Y:S01]  /*14580*/  ISETP.GT.AND P3, PT, R84, 0x28, PT ;  /* 0x000000285400780c */ /* 0x000fe20003f64270 */
[--C-:B------:R-:W-:Y:S01]  /*14590*/  FFMA.FTZ R80, R80, R0, -R5.reuse ;  /* 0x0000000050507223 */ /* 0x100fe20000010805 */
[----:B------:R-:W-:Y:S01]  /*145a0*/  FMNMX.FTZ R28, R21, R24, !PT ;  /* 0x00000018151c7209 */ /* 0x000fe20007810000 */
[--C-:B------:R-:W-:Y:S01]  /*145b0*/  FFMA.FTZ R159, R78, R0, -R5.reuse ;  /* 0x000000004e9f7223 */ /* 0x100fe20000010805 */
[----:B------:R-:W-:Y:S01]  /*145c0*/  FSEL R27, R44, -INF , P3 ;  /* 0xff8000002c1b7808 */ /* 0x000fe20001800000 */
[----:B------:R-:W-:Y:S01]  /*145d0*/  MUFU.EX2 R157, R157 ;  /* 0x0000009d009d7308 */ /* 0x000fe20000000800 */
[----:B------:R-:W-:Y:S01]  /*145e0*/  FMNMX.FTZ R28, R41, R28, !PT ;  /* 0x0000001c291c7209 */ /* 0x000fe20007810000 */
[-CC-:B------:R-:W-:Y:S01]  /*145f0*/  FFMA.FTZ R153, R34, R0.reuse, -R5.reuse ;  /* 0x0000000022997223 */ /* 0x180fe20000010805 */
[----:B------:R-:W-:Y:S01]  /*14600*/  ISETP.GT.AND P3, PT, R84, 0x30, PT ;  /* 0x000000305400780c */ /* 0x000fe20003f64270 */
[--C-:B------:R-:W-:Y:S01]  /*14610*/  FFMA.FTZ R10, R10, R0, -R5.reuse ;  /* 0x000000000a0a7223 */ /* 0x100fe20000010805 */
[----:B------:R-:W-:Y:S01]  /*14620*/  FMNMX.FTZ R28, R27, R28, !PT ;  /* 0x0000001c1b1c7209 */ /* 0x000fe20007810000 */
[--C-:B------:R-:W-:Y:S01]  /*14630*/  FFMA.FTZ R155, R38, R0, -R5.reuse ;  /* 0x00000000269b7223 */ /* 0x100fe20000010805 */
[----:B------:R-:W-:Y:S01]  /*14640*/  FSEL R31, R48, -INF , P3 ;  /* 0xff800000301f7808 */ /* 0x000fe20001800000 */
[----:B------:R-:W2:Y:S01]  /*14650*/  MUFU.EX2 R24, R80 ;  /* 0x0000005000187308 */ /* 0x000ea20000000800 */
[----:B------:R-:W-:Y:S01]  /*14660*/  FMNMX.FTZ R28, R45, R28, !PT ;  /* 0x0000001c2d1c7209 */ /* 0x000fe20007810000 */
[-CC-:B------:R-:W-:Y:S01]  /*14670*/  FFMA.FTZ R6, R6, R0.reuse, -R5.reuse ;  /* 0x0000000006067223 */ /* 0x180fe20000010805 */
[----:B------:R-:W-:Y:S01]  /*14680*/  ISETP.GT.AND P3, PT, R84, 0x38, PT ;  /* 0x000000385400780c */ /* 0x000fe20003f64270 */
[--C-:B------:R-:W-:Y:S01]  /*14690*/  FFMA.FTZ R149, R42, R0, -R5.reuse ;  /* 0x000000002a957223 */ /* 0x100fe20000010805 */
[----:B------:R-:W-:Y:S01]  /*146a0*/  FMNMX.FTZ R30, R31, R28, !PT ;  /* 0x0000001c1f1e7209 */ /* 0x000fe20007810000 */
[--C-:B------:R-:W-:Y:S01]  /*146b0*/  FFMA.FTZ R151, R46, R0, -R5.reuse ;  /* 0x000000002e977223 */ /* 0x100fe20000010805 */
[----:B------:R-:W-:Y:S01]  /*146c0*/  FSEL R35, R52, -INF , P3 ;  /* 0xff80000034237808 */ /* 0x000fe20001800000 */
[----:B------:R3:W-:Y:S01]  /*146d0*/  MUFU.EX2 R28, R32 ;  /* 0x00000020001c7308 */ /* 0x0007e20000000800 */
[----:B------:R-:W-:Y:S01]  /*146e0*/  FMNMX.FTZ R30, R49, R30, !PT ;  /* 0x0000001e311e7209 */ /* 0x000fe20007810000 */
[-CC-:B------:R-:W-:Y:S01]  /*146f0*/  FFMA.FTZ R145, R50, R0.reuse, -R5.reuse ;  /* 0x0000000032917223 */ /* 0x180fe20000010805 */
[----:B------:R-:W-:Y:S01]  /*14700*/  ISETP.GT.AND P3, PT, R84, 0x40, PT ;  /* 0x000000405400780c */ /* 0x000fe20003f64270 */
[--C-:B------:R-:W-:Y:S01]  /*14710*/  FFMA.FTZ R34, R14, R0, -R5.reuse ;  /* 0x000000000e227223 */ /* 0x100fe20000010805 */
[----:B------:R-:W-:Y:S01]  /*14720*/  FMNMX.FTZ R30, R35, R30, !PT ;  /* 0x0000001e231e7209 */ /* 0x000fe20007810000 */
[-CC-:B------:R-:W-:Y:S01]  /*14730*/  FFMA.FTZ R147, R54, R0.reuse, -R5.reuse ;  /* 0x0000000036937223 */ /* 0x180fe20000010805 */
[----:B------:R-:W-:Y:S01]  /*14740*/  ISETP.GT.AND P2, PT, R84, 0x41, PT ;  /* 0x000000415400780c */ /* 0x000fe20003f44270 */
[----:B------:R-:W4:Y:S01]  /*14750*/  MUFU.EX2 R159, R159 ;  /* 0x0000009f009f7308 */ /* 0x000f220000000800 */
[----:B------:R-:W-:Y:S01]  /*14760*/  FSEL R39, R56, -INF , P3 ;  /* 0xff80000038277808 */ /* 0x000fe20001800000 */
[--C-:B---3--:R-:W-:Y:S01]  /*14770*/  FFMA.FTZ R32, R12, R0, -R5.reuse ;  /* 0x000000000c207223 */ /* 0x108fe20000010805 */
[----:B------:R-:W-:Y:S01]  /*14780*/  FMNMX.FTZ R30, R53, R30, !PT ;  /* 0x0000001e351e7209 */ /* 0x000fe20007810000 */
[----:B--2---:R-:W-:Y:S01]  /*14790*/  FADD.FTZ R38, R157, R24 ;  /* 0x000000189d267221 */ /* 0x004fe20000010000 */
[----:B------:R-:W-:Y:S01]  /*147a0*/  ISETP.GT.AND P3, PT, R84, 0x48, PT ;  /* 0x000000485400780c */ /* 0x000fe20003f64270 */
[--C-:B------:R-:W-:Y:S01]  /*147b0*/  FFMA.FTZ R141, R58, R0, -R5.reuse ;  /* 0x000000003a8d7223 */ /* 0x100fe20000010805 */
[----:B------:R-:W-:Y:S01]  /*147c0*/  FSEL R57, R57, -INF , P2 ;  /* 0xff80000039397808 */ /* 0x000fe20001000000 */
[----:B------:R-:W2:Y:S01]  /*147d0*/  MUFU.EX2 R153, R153 ;  /* 0x0000009900997308 */ /* 0x000ea20000000800 */
        /* <DEDUP_REMOVED lines=8> */
[----:B------:R-:W-:Y:S01]  /*14860*/  ISETP.GT.AND P3, PT, R84, 0x50, PT ;  /* 0x000000505400780c */ /* 0x000fe20003f64270 */
[-CC-:B------:R-:W-:Y:S01]  /*14870*/  FFMA.FTZ R20, R20, R0.reuse, -R5.reuse ;  /* 0x0000000014147223 */ /* 0x180fe20000010805 */
[----:B------:R-:W-:Y:S01]  /*14880*/  FSEL R61, R61, -INF , P2 ;  /* 0xff8000003d3d7808 */ /* 0x000fe20001000000 */
[----:B------:R-:W-:Y:S01]  /*14890*/  FFMA.FTZ R139, R70, R0, -R5 ;  /* 0x00000000468b7223 */ /* 0x000fe20000010805 */
[----:B------:R-:W-:-:S02]  /*148a0*/  FMNMX.FTZ R30, R43, R30, !PT ;  /* 0x0000001e2b1e7209 */ /* 0x000fc40007810000 */
[----:B------:R-:W-:Y:S02]  /*148b0*/  CS2R R82, SRZ ;  /* 0x0000000000527805 */ /* 0x000fe4000001ff00 */
[----:B------:R-:W-:Y:S01]  /*148c0*/  ISETP.GT.AND P2, PT, R84, 0x51, PT ;  /* 0x000000515400780c */ /* 0x000fe20003f44270 */
[----:B------:R-:W-:Y:S01]  /*148d0*/  MUFU.EX2 R155, R155 ;  /* 0x0000009b009b7308 */ /* 0x000fe20000000800 */
[----:B------:R-:W-:Y:S02]  /*148e0*/  FSEL R47, R64, -INF , P3 ;  /* 0xff800000402f7808 */ /* 0x000fe40001800000 */
[----:B------:R-:W-:Y:S02]  /*148f0*/  CS2R R80, SRZ ;  /* 0x0000000000507805 */ /* 0x000fe4000001ff00 */
[----:B------:R-:W-:Y:S02]  /*14900*/  FMNMX.FTZ R30, R61, R30, !PT ;  /* 0x0000001e3d1e7209 */ /* 0x000fe40007810000 */
[----:B------:R-:W-:-:S02]  /*14910*/  CS2R R78, SRZ ;  /* 0x00000000004e7805 */ /* 0x000fc4000001ff00 */
[C---:B------:R-:W-:Y:S02]  /*14920*/  ISETP.GT.AND P3, PT, R84.reuse, 0x58, PT ;  /* 0x000000585400780c */ /* 0x040fe40003f64270 */
[----:B------:R-:W-:Y:S02]  /*14930*/  CS2R R76, SRZ ;  /* 0x00000000004c7805 */ /* 0x000fe4000001ff00 */
[----:B------:R-:W-:Y:S01]  /*14940*/  FSEL R65, R65, -INF , P2 ;  /* 0xff80000041417808 */ /* 0x000fe20001000000 */
[----:B------:R-:W-:Y:S01]  /*14950*/  MUFU.EX2 R6, R6 ;  /* 0x0000000600067308 */ /* 0x000fe20000000800 */
[----:B------:R-:W-:Y:S02]  /*14960*/  FMNMX.FTZ R30, R47, R30, !PT ;  /* 0x0000001e2f1e7209 */ /* 0x000fe40007810000 */
[----:B------:R-:W-:Y:S02]  /*14970*/  CS2R R66, SRZ ;  /* 0x0000000000427805 */ /* 0x000fe4000001ff00 */
[----:B------:R-:W-:-:S02]  /*14980*/  ISETP.GT.AND P2, PT, R84, 0x59, PT ;  /* 0x000000595400780c */ /* 0x000fc40003f44270 */
[----:B------:R-:W-:Y:S02]  /*14990*/  CS2R R84, SRZ ;  /* 0x0000000000547805 */ /* 0x000fe4000001ff00 */
[----:B------:R-:W-:Y:S02]  /*149a0*/  FSEL R51, R68, -INF , P3 ;  /* 0xff80000044337808 */ /* 0x000fe40001800000 */
[----:B------:R-:W-:Y:S02]  /*149b0*/  CS2R R62, SRZ ;  /* 0x00000000003e7805 */ /* 0x000fe4000001ff00 */
[----:B------:R-:W-:Y:S01]  /*149c0*/  FMNMX.FTZ R30, R65, R30, !PT ;  /* 0x0000001e411e7209 */ /* 0x000fe20007810000 */
[----:B------:R-:W-:Y:S01]  /*149d0*/  MUFU.EX2 R149, R149 ;  /* 0x0000009500957308 */ /* 0x000fe20000000800 */
[----:B------:R-:W-:Y:S02]  /*149e0*/  FSEL R69, R69, -INF , P2 ;  /* 0xff80000045457808 */ /* 0x000fe40001000000 */
[----:B------:R-:W-:-:S02]  /*149f0*/  CS2R R58, SRZ ;  /* 0x00000000003a7805 */ /* 0x000fc4000001ff00 */
[----:B------:R-:W-:Y:S02]  /*14a00*/  FMNMX.FTZ R30, R51, R30, !PT ;  /* 0x0000001e331e7209 */ /* 0x000fe40007810000 */
[----:B------:R-:W-:Y:S02]  /*14a10*/  F2FP.BF16.F32.PACK_AB R157, R24, R157 ;  /* 0x0000009d189d723e */ /* 0x000fe400000010ff */
[----:B------:R-:W-:Y:S01]  /*14a20*/  FMNMX.FTZ R36, R69, R30, !PT ;  /* 0x0000001e45247209 */ /* 0x000fe20007810000 */
[-CC-:B------:R-:W-:Y:S01]  /*14a30*/  FFMA.FTZ R30, R4, R0.reuse, -R5.reuse ;  /* 0x00000000041e7223 */ /* 0x180fe20000010805 */
[----:B------:R-:W-:Y:S03]  /*14a40*/  MUFU.EX2 R151, R151 ;  /* 0x0000009700977308 */ /* 0x000fe60000000800 */
[----:B------:R-:W3:Y:S05]  /*14a50*/  SHFL.BFLY PT, R55, R36, 0x2, 0x1f ;  /* 0x0c401f0024377f89 */ /* 0x000eea00000e0000 */
[----:B------:R-:W-:Y:S08]  /*14a60*/  MUFU.EX2 R30, R30 ;  /* 0x0000001e001e7308 */ /* 0x000ff00000000800 */
[----:B------:R-:W-:Y:S08]  /*14a70*/  MUFU.EX2 R32, R32 ;  /* 0x0000002000207308 */ /* 0x000ff00000000800 */
[----:B------:R-:W-:Y:S01]  /*14a80*/  MUFU.EX2 R145, R145 ;  /* 0x0000009100917308 */ /* 0x000fe20000000800 */
[----:B---3--:R-:W-:Y:S01]  /*14a90*/  FMNMX.FTZ R55, R36, R55, !PT ;  /* 0x0000003724377209 */ /* 0x008fe20007810000 */
[-CC-:B------:R-:W-:Y:S01]  /*14aa0*/  FFMA.FTZ R36, R26, R0.reuse, -R5.reuse ;  /* 0x000000001a247223 */ /* 0x180fe20000010805 */
[-CC-:B------:R-:W-:Y:S01]  /*14ab0*/  FFMA.FTZ R26, R74, R0.reuse, -R5.reuse ;  /* 0x000000004a1a7223 */ /* 0x180fe20000010805 */
[----:B------:R-:W-:Y:S01]  /*14ac0*/  FFMA.FTZ R5, R71, R0, -R5 ;  /* 0x0000000047057223 */ /* 0x000fe20000010805 */
[----:B------:R-:W-:Y:S01]  /*14ad0*/  CS2R R74, SRZ ;  /* 0x00000000004a7805 */ /* 0x000fe2000001ff00 */
[----:B------:R-:W3:Y:S02]  /*14ae0*/  SHFL.BFLY PT, R4, R55, 0x1, 0x1f ;  /* 0x0c201f0037047f89 */ /* 0x000ee400000e0000 */
[----:B------:R-:W-:Y:S01]  /*14af0*/  MUFU.EX2 R34, R34 ;  /* 0x0000002200227308 */ /* 0x000fe20000000800 */
[----:B------:R-:W-:-:S07]  /*14b00*/  CS2R R70, SRZ ;  /* 0x0000000000467805 */ /* 0x000fce000001ff00 */
[----:B------:R-:W-:Y:S08]  /*14b10*/  MUFU.EX2 R147, R147 ;  /* 0x0000009300937308 */ /* 0x000ff00000000800 */
[----:B------:R-:W-:Y:S01]  /*14b20*/  MUFU.EX2 R36, R36 ;  /* 0x0000002400247308 */ /* 0x000fe20000000800 */
[----:B---3--:R-:W-:-:S07]  /*14b30*/  FMNMX.FTZ R4, R55, R4, !PT ;  /* 0x0000000437047209 */ /* 0x008fce0007810000 */
[----:B------:R-:W-:Y:S01]  /*14b40*/  MUFU.EX2 R141, R141 ;  /* 0x0000008d008d7308 */ /* 0x000fe20000000800 */
[----:B------:R-:W-:Y:S02]  /*14b50*/  CS2R R54, SRZ ;  /* 0x0000000000367805 */ /* 0x000fe4000001ff00 */
[C---:B------:R-:W-:Y:S01]  /*14b60*/  FSETP.NEU.FTZ.AND P2, PT, R4.reuse, -INF , PT ;  /* 0xff8000000400780b */ /* 0x040fe20003f5d000 */
[----:B------:R-:W-:-:S04]  /*14b70*/  FMUL.FTZ R12, R4, R0 ;  /* 0x00000000040c7220 */ /* 0x000fc80000410000 */
[----:B------:R-:W-:Y:S01]  /*14b80*/  MUFU.EX2 R14, R14 ;  /* 0x0000000e000e7308 */ /* 0x000fe20000000800 */
[----:B------:R-:W-:-:S05]  /*14b90*/  FSEL R12, R12, RZ, P2 ;  /* 0x000000ff0c0c7208 */ /* 0x000fca0001000000 */
[-CC-:B------:R-:W-:Y:S01]  /*14ba0*/  FFMA.FTZ R158, R11, R0.reuse, -R12.reuse ;  /* 0x000000000b9e7223 */ /* 0x180fe2000001080c */
[-CC-:B------:R-:W-:Y:S01]  /*14bb0*/  FFMA.FTZ R11, R29, R0.reuse, -R12.reuse ;  /* 0x000000001d0b7223 */ /* 0x180fe2000001080c */
[-CC-:B------:R-:W-:Y:S01]  /*14bc0*/  FFMA.FTZ R156, R7, R0.reuse, -R12.reuse ;  /* 0x00000000079c7223 */ /* 0x180fe2000001080c */
[----:B------:R-:W3:Y:S01]  /*14bd0*/  @P1 LDC R29, c[0x0][0x44c] ;  /* 0x00011300ff1d1b82 */ /* 0x000ee20000000800 */
[-CC-:B------:R-:W-:Y:S01]  /*14be0*/  FFMA.FTZ R7, R25, R0.reuse, -R12.reuse ;  /* 0x0000000019077223 */ /* 0x180fe2000001080c */
[-CC-:B------:R-:W-:Y:S01]  /*14bf0*/  FFMA.FTZ R152, R13, R0.reuse, -R12.reuse ;  /* 0x000000000d987223 */ /* 0x180fe2000001080c */
[----:B------:R-:W-:Y:S01]  /*14c00*/  MUFU.EX2 R158, R158 ;  /* 0x0000009e009e7308 */ /* 0x000fe20000000800 */
[-CC-:B------:R-:W-:Y:S01]  /*14c10*/  FFMA.FTZ R13, R33, R0.reuse, -R12.reuse ;  /* 0x00000000210d7223 */ /* 0x180fe2000001080c */
[-C--:B------:R-:W-:Y:S01]  /*14c20*/  FFMA.FTZ R154, R15, R0.reuse, -R12 ;  /* 0x000000000f9a7223 */ /* 0x080fe2000001080c */
[----:B------:R-:W-:Y:S02]  /*14c30*/  IMAD.MOV.U32 R33, RZ, RZ, R186 ;  /* 0x000000ffff217224 */ /* 0x000fe400078e00ba */
[-CC-:B------:R-:W-:Y:S01]  /*14c40*/  FFMA.FTZ R15, R37, R0.reuse, -R12.reuse ;  /* 0x00000000250f7223 */ /* 0x180fe2000001080c */
[-C--:B------:R-:W-:Y:S01]  /*14c50*/  FFMA.FTZ R144, R31, R0.reuse, -R12 ;  /* 0x000000001f907223 */ /* 0x080fe2000001080c */
[----:B----4-:R-:W-:Y:S01]  /*14c60*/  FADD.FTZ R31, R159, R38 ;  /* 0x000000269f1f7221 */ /* 0x010fe20000010000 */
[-CC-:B------:R-:W-:Y:S01]  /*14c70*/  FFMA.FTZ R148, R21, R0.reuse, -R12.reuse ;  /* 0x0000000015947223 */ /* 0x180fe2000001080c */
[----:B------:R-:W-:Y:S01]  /*14c80*/  MUFU.EX2 R156, R156 ;  /* 0x0000009c009c7308 */ /* 0x000fe20000000800 */
[-CC-:B------:R-:W-:Y:S01]  /*14c90*/  FFMA.FTZ R21, R41, R0.reuse, -R12.reuse ;  /* 0x0000000029157223 */ /* 0x180fe2000001080c */
[-CC-:B------:R-:W-:Y:S01]  /*14ca0*/  FFMA.FTZ R150, R27, R0.reuse, -R12.reuse ;  /* 0x000000001b967223 */ /* 0x180fe2000001080c */
[-CC-:B------:R-:W-:Y:S01]  /*14cb0*/  FFMA.FTZ R25, R45, R0.reuse, -R12.reuse ;  /* 0x000000002d197223 */ /* 0x180fe2000001080c */
[-CC-:B------:R-:W-:Y:S01]  /*14cc0*/  FFMA.FTZ R27, R49, R0.reuse, -R12.reuse ;  /* 0x00000000311b7223 */ /* 0x180fe2000001080c */
[-CC-:B------:R-:W-:Y:S01]  /*14cd0*/  FFMA.FTZ R146, R35, R0.reuse, -R12.reuse ;  /* 0x0000000023927223 */ /* 0x180fe2000001080c */
[-CC-:B-1----:R-:W-:Y:S01]  /*14ce0*/  FFMA.FTZ R9, R53, R0.reuse, -R12.reuse ;  /* 0x0000000035097223 */ /* 0x182fe2000001080c */
[-CC-:B-----5:R-:W-:Y:S01]  /*14cf0*/  FFMA.FTZ R140, R39, R0.reuse, -R12.reuse ;  /* 0x00000000278c7223 */ /* 0x1a0fe2000001080c */
[----:B------:R-:W1:Y:S01]  /*14d00*/  MUFU.EX2 R7, R7 ;  /* 0x0000000700077308 */ /* 0x000e620000000800 */
[-CC-:B------:R-:W-:Y:S01]  /*14d10*/  FFMA.FTZ R57, R57, R0.reuse, -R12.reuse ;  /* 0x0000000039397223 */ /* 0x180fe2000001080c */
[-CC-:B------:R-:W-:Y:S01]  /*14d20*/  FFMA.FTZ R43, R43, R0.reuse, -R12.reuse ;  /* 0x000000002b2b7223 */ /* 0x180fe2000001080c */
[-CC-:B------:R-:W-:Y:S01]  /*14d30*/  FFMA.FTZ R61, R61, R0.reuse, -R12.reuse ;  /* 0x000000003d3d7223 */ /* 0x180fe2000001080c */
[----:B------:R-:W-:Y:S01]  /*14d40*/  FFMA.FTZ R47, R47, R0, -R12 ;  /* 0x000000002f2f7223 */ /* 0x000fe2000001080c */
[----:B---3--:R-:W-:-:S04]  /*14d50*/  @P1 IMAD.HI.U32 R29, R186, R29, RZ ;  /* 0x0000001dba1d1227 */ /* 0x008fc800078e00ff */
[-CC-:B------:R-:W-:Y:S01]  /*14d60*/  FFMA.FTZ R65, R65, R0.reuse, -R12.reuse ;  /* 0x0000000041417223 */ /* 0x180fe2000001080c */
[-CC-:B------:R-:W-:Y:S01]  /*14d70*/  FFMA.FTZ R51, R51, R0.reuse, -R12.reuse ;  /* 0x0000000033337223 */ /* 0x180fe2000001080c */
[----:B------:R-:W3:Y:S01]  /*14d80*/  MUFU.EX2 R11, R11 ;  /* 0x0000000b000b7308 */ /* 0x000ee20000000800 */
[----:B------:R-:W-:Y:S01]  /*14d90*/  FFMA.FTZ R69, R69, R0, -R12 ;  /* 0x0000000045457223 */ /* 0x000fe2000001080c */
[----:B0-----:R-:W-:Y:S01]  /*14da0*/  @P1 SHF.R.U32.HI R33, RZ, R40, R29 ;  /* 0x00000028ff211219 */ /* 0x001fe2000001161d */
[C---:B------:R-:W-:Y:S01]  /*14db0*/  FADD.FTZ R40, R28.reuse, R31 ;  /* 0x0000001f1c287221 */ /* 0x040fe20000010000 */
[----:B------:R-:W-:Y:S02]  /*14dc0*/  F2FP.BF16.F32.PACK_AB R159, R28, R159 ;  /* 0x0000009f1c9f723e */ /* 0x000fe400000010ff */
[----:B------:R-:W-:Y:S02]  /*14dd0*/  CS2R R52, SRZ ;  /* 0x0000000000347805 */ /* 0x000fe4000001ff00 */
[----:B------:R-:W-:Y:S01]  /*14de0*/  IADD3 R33, R33, R188, -R187 ;  /* 0x000000bc21217210 */ /* 0x000fe20007ffe8bb */
[----:B--2---:R-:W-:Y:S01]  /*14df0*/  FADD.FTZ R31, R153, R40 ;  /* 0x00000028991f7221 */ /* 0x004fe20000010000 */
[----:B------:R-:W0:Y:S01]  /*14e00*/  MUFU.EX2 R152, R152 ;  /* 0x0000009800987308 */ /* 0x000e220000000800 */
[----:B-1----:R-:W-:Y:S01]  /*14e10*/  FADD.FTZ R29, R156, R7 ;  /* 0x000000079c1d7221 */ /* 0x002fe20000010000 */
[C---:B------:R-:W-:Y:S01]  /*14e20*/  F2FP.BF16.F32.PACK_AB R153, R10.reuse, R153 ;  /* 0x000000990a99723e */ /* 0x040fe200000010ff */
[----:B------:R-:W-:Y:S01]  /*14e30*/  FADD.FTZ R40, R10, R31 ;  /* 0x0000001f0a287221 */ /* 0x000fe20000010000 */
[----:B------:R-:W-:-:S04]  /*14e40*/  IMAD.HI R33, R33, 0x2aaaaaab, RZ ;  /* 0x2aaaaaab21217827 */ /* 0x000fc800078e02ff */
[----:B------:R-:W-:Y:S01]  /*14e50*/  FADD.FTZ R38, R158, R29 ;  /* 0x0000001d9e267221 */ /* 0x000fe20000010000 */
[----:B------:R-:W-:Y:S01]  /*14e60*/  F2FP.BF16.F32.PACK_AB R156, R7, R156 ;  /* 0x0000009c079c723e */ /* 0x000fe200000010ff */
[----:B------:R-:W-:Y:S01]  /*14e70*/  FADD.FTZ R31, R155, R40 ;  /* 0x000000289b1f7221 */ /* 0x000fe20000010000 */
[----:B------:R-:W1:Y:S01]  /*14e80*/  MUFU.EX2 R13, R13 ;  /* 0x0000000d000d7308 */ /* 0x000e620000000800 */
[C---:B---3--:R-:W-:Y:S01]  /*14e90*/  FADD.FTZ R29, R11.reuse, R38 ;  /* 0x000000260b1d7221 */ /* 0x048fe20000010000 */
[C---:B------:R-:W-:Y:S01]  /*14ea0*/  F2FP.BF16.F32.PACK_AB R155, R6.reuse, R155 ;  /* 0x0000009b069b723e */ /* 0x040fe200000010ff */
[----:B------:R-:W-:Y:S01]  /*14eb0*/  FADD.FTZ R40, R6, R31 ;  /* 0x0000001f06287221 */ /* 0x000fe20000010000 */
[----:B------:R-:W-:Y:S02]  /*14ec0*/  F2FP.BF16.F32.PACK_AB R158, R11, R158 ;  /* 0x0000009e0b9e723e */ /* 0x000fe400000010ff */
[----:B------:R-:W-:Y:S02]  /*14ed0*/  CS2R R48, SRZ ;  /* 0x0000000000307805 */ /* 0x000fe4000001ff00 */
[----:B------:R-:W-:Y:S01]  /*14ee0*/  CS2R R44, SRZ ;  /* 0x00000000002c7805 */ /* 0x000fe2000001ff00 */
[----:B------:R-:W-:Y:S01]  /*14ef0*/  FADD.FTZ R31, R149, R40 ;  /* 0x00000028951f7221 */ /* 0x000fe20000010000 */
[----:B------:R-:W2:Y:S01]  /*14f00*/  MUFU.EX2 R154, R154 ;  /* 0x0000009a009a7308 */ /* 0x000ea20000000800 */
[----:B0-----:R-:W-:Y:S01]  /*14f10*/  FADD.FTZ R38, R152, R29 ;  /* 0x0000001d98267221 */ /* 0x001fe20000010000 */
[----:B------:R-:W-:Y:S01]  /*14f20*/  SHF.R.U32.HI R40, RZ, 0x1f, R33 ;  /* 0x0000001fff287819 */ /* 0x000fe20000011621 */
[C---:B------:R-:W-:Y:S01]  /*14f30*/  FADD.FTZ R12, R30.reuse, R31 ;  /* 0x0000001f1e0c7221 */ /* 0x040fe20000010000 */
[----:B------:R-:W-:-:S03]  /*14f40*/  F2FP.BF16.F32.PACK_AB R149, R30, R149 ;  /* 0x000000951e95723e */ /* 0x000fc600000010ff */
[----:B------:R-:W-:Y:S01]  /*14f50*/  FADD.FTZ R31, R151, R12 ;  /* 0x0000000c971f7221 */ /* 0x000fe20000010000 */
[----:B------:R-:W0:Y:S01]  /*14f60*/  MUFU.EX2 R15, R15 ;  /* 0x0000000f000f7308 */ /* 0x000e220000000800 */
[----:B-1----:R-:W-:Y:S01]  /*14f70*/  FADD.FTZ R29, R13, R38 ;  /* 0x000000260d1d7221 */ /* 0x002fe20000010000 */
[----:B------:R-:W-:Y:S01]  /*14f80*/  LEA.HI.SX32 R12, R33, R40, 0x1c ;  /* 0x00000028210c7211 */ /* 0x000fe200078fe2ff */
[C---:B------:R-:W-:Y:S01]  /*14f90*/  FADD.FTZ R24, R32.reuse, R31 ;  /* 0x0000001f20187221 */ /* 0x040fe20000010000 */
[----:B------:R-:W-:Y:S02]  /*14fa0*/  F2FP.BF16.F32.PACK_AB R151, R32, R151 ;  /* 0x000000972097723e */ /* 0x000fe400000010ff */
[----:B------:R-:W-:Y:S02]  /*14fb0*/  CS2R R40, SRZ ;  /* 0x0000000000287805 */ /* 0x000fe4000001ff00 */
[----:B------:R-:W-:Y:S01]  /*14fc0*/  VIMNMX R12, R185, R12, !PT ;  /* 0x0000000cb90c7248 */ /* 0x000fe20007fe0100 */
[----:B------:R-:W-:Y:S01]  /*14fd0*/  FADD.FTZ R31, R145, R24 ;  /* 0x00000018911f7221 */ /* 0x000fe20000010000 */
[----:B------:R-:W1:Y:S01]  /*14fe0*/  MUFU.EX2 R148, R148 ;  /* 0x0000009400947308 */ /* 0x000e620000000800 */
[----:B--2---:R-:W-:Y:S01]  /*14ff0*/  FADD.FTZ R38, R154, R29 ;  /* 0x0000001d9a267221 */ /* 0x004fe20000010000 */
[C---:B------:R-:W-:Y:S01]  /*15000*/  F2FP.BF16.F32.PACK_AB R145, R34.reuse, R145 ;  /* 0x000000912291723e */ /* 0x040fe200000010ff */
[----:B------:R-:W-:Y:S01]  /*15010*/  FADD.FTZ R6, R34, R31 ;  /* 0x0000001f22067221 */ /* 0x000fe20000010000 */
[----:B------:R-:W-:-:S02]  /*15020*/  F2FP.BF16.F32.PACK_AB R152, R13, R152 ;  /* 0x000000980d98723e */ /* 0x000fc400000010ff */
[----:B------:R-:W-:Y:S02]  /*15030*/  CS2R R34, SRZ ;  /* 0x0000000000227805 */ /* 0x000fe4000001ff00 */
[----:B------:R-:W-:Y:S01]  /*15040*/  CS2R R32, SRZ ;  /* 0x0000000000207805 */ /* 0x000fe2000001ff00 */
[----:B------:R-:W-:Y:S01]  /*15050*/  FADD.FTZ R31, R147, R6 ;  /* 0x00000006931f7221 */ /* 0x000fe20000010000 */
[----:B------:R-:W2:Y:S01]  /*15060*/  MUFU.EX2 R21, R21 ;  /* 0x0000001500157308 */ /* 0x000ea20000000800 */
[C---:B0-----:R-:W-:Y:S01]  /*15070*/  FADD.FTZ R29, R15.reuse, R38 ;  /* 0x000000260f1d7221 */ /* 0x041fe20000010000 */
[----:B------:R-:W-:Y:S01]  /*15080*/  F2FP.BF16.F32.PACK_AB R154, R15, R154 ;  /* 0x0000009a0f9a723e */ /* 0x000fe200000010ff */
[----:B------:R-:W-:Y:S01]  /*15090*/  VIADD R15, R72, 0xfffffffe ;  /* 0xfffffffe480f7836 */ /* 0x000fe20000000000 */
[----:B------:R-:W-:Y:S02]  /*150a0*/  F2FP.BF16.F32.PACK_AB R147, R36, R147 ;  /* 0x000000932493723e */ /* 0x000fe400000010ff */
[----:B------:R-:W-:-:S02]  /*150b0*/  CS2R R72, SRZ ;  /* 0x0000000000487805 */ /* 0x000fc4000001ff00 */
[----:B------:R-:W0:Y:S01]  /*150c0*/  MUFU.EX2 R150, R150 ;  /* 0x0000009600967308 */ /* 0x000e220000000800 */
[----:B-1----:R-:W-:Y:S01]  /*150d0*/  FADD.FTZ R38, R148, R29 ;  /* 0x0000001d94267221 */ /* 0x002fe20000010000 */
[----:B------:R-:W-:-:S06]  /*150e0*/  ISETP.GE.AND P2, PT, R15, R12, PT ;  /* 0x0000000c0f00720c */ /* 0x000fcc0003f46270 */
[----:B------:R-:W1:Y:S01]  /*150f0*/  MUFU.EX2 R25, R25 ;  /* 0x0000001900197308 */ /* 0x000e620000000800 */
[C---:B--2---:R-:W-:Y:S01]  /*15100*/  FADD.FTZ R29, R21.reuse, R38 ;  /* 0x00000026151d7221 */ /* 0x044fe20000010000 */
[----:B------:R-:W-:-:S06]  /*15110*/  F2FP.BF16.F32.PACK_AB R148, R21, R148 ;  /* 0x000000941594723e */ /* 0x000fcc00000010ff */
[----:B------:R-:W2:Y:S01]  /*15120*/  MUFU.EX2 R144, R144 ;  /* 0x0000009000907308 */ /* 0x000ea20000000800 */
[----:B0-----:R-:W-:-:S07]  /*15130*/  FADD.FTZ R38, R150, R29 ;  /* 0x0000001d96267221 */ /* 0x001fce0000010000 */
        /* <DEDUP_REMOVED lines=12> */
[----:B------:R-:W-:Y:S01]  /*15200*/  FADD.FTZ R7, R141, R10 ;  /* 0x0000000a8d077221 */ /* 0x000fe20000010000 */
[----:B------:R-:W-:Y:S01]  /*15210*/  F2FP.BF16.F32.PACK_AB R141, R14, R141 ;  /* 0x0000008d0e8d723e */ /* 0x000fe200000010ff */
[----:B------:R-:W0:Y:S01]  /*15220*/  MUFU.EX2 R140, R140 ;  /* 0x0000008c008c7308 */ /* 0x000e220000000800 */
[----:B-1----:R-:W-:Y:S01]  /*15230*/  FADD.FTZ R6, R146, R29 ;  /* 0x0000001d92067221 */ /* 0x002fe20000010000 */
[----:B------:R-:W-:-:S06]  /*15240*/  FADD.FTZ R10, R14, R7 ;  /* 0x000000070e0a7221 */ /* 0x000fcc0000010000 */
[----:B------:R-:W1:Y:S01]  /*15250*/  MUFU.EX2 R57, R57 ;  /* 0x0000003900397308 */ /* 0x000e620000000800 */
[C---:B--2---:R-:W-:Y:S01]  /*15260*/  FADD.FTZ R29, R9.reuse, R6 ;  /* 0x00000006091d7221 */ /* 0x044fe20000010000 */
[----:B------:R-:W-:-:S06]  /*15270*/  F2FP.BF16.F32.PACK_AB R146, R9, R146 ;  /* 0x000000920992723e */ /* 0x000fcc00000010ff */
[----:B------:R-:W2:Y:S01]  /*15280*/  MUFU.EX2 R43, R43 ;  /* 0x0000002b002b7308 */ /* 0x000ea20000000800 */
[----:B0-----:R-:W-:Y:S01]  /*15290*/  FADD.FTZ R6, R140, R29 ;  /* 0x0000001d8c067221 */ /* 0x001fe20000010000 */
[----:B------:R-:W-:-:S06]  /*152a0*/  CS2R R28, SRZ ;  /* 0x00000000001c7805 */ /* 0x000fcc000001ff00 */
[----:B------:R-:W0:Y:S01]  /*152b0*/  MUFU.EX2 R143, R143 ;  /* 0x0000008f008f7308 */ /* 0x000e220000000800 */
[C---:B-1----:R-:W-:Y:S01]  /*152c0*/  FADD.FTZ R6, R57.reuse, R6 ;  /* 0x0000000639067221 */ /* 0x042fe20000010000 */
[----:B------:R-:W-:Y:S02]  /*152d0*/  F2FP.BF16.F32.PACK_AB R140, R57, R140 ;  /* 0x0000008c398c723e */ /* 0x000fe400000010ff */
[----:B------:R-:W-:-:S04]  /*152e0*/  CS2R R56, SRZ ;  /* 0x0000000000387805 */ /* 0x000fc8000001ff00 */
[----:B------:R1:W3:Y:S01]  /*152f0*/  MUFU.EX2 R142, R61 ;  /* 0x0000003d008e7308 */ /* 0x0002e20000000800 */
[----:B--2---:R-:W-:-:S07]  /*15300*/  FADD.FTZ R7, R43, R6 ;  /* 0x000000062b077221 */ /* 0x004fce0000010000 */
[----:B------:R-:W2:Y:S01]  /*15310*/  MUFU.EX2 R26, R26 ;  /* 0x0000001a001a7308 */ /* 0x000ea20000000800 */
[----:B0-----:R-:W-:Y:S01]  /*15320*/  FADD.FTZ R11, R143, R10 ;  /* 0x0000000a8f0b7221 */ /* 0x001fe20000010000 */
[----:B-1----:R-:W-:-:S06]  /*15330*/  CS2R R60, SRZ ;  /* 0x00000000003c7805 */ /* 0x002fcc000001ff00 */
[----:B------:R-:W0:Y:S01]  /*15340*/  MUFU.EX2 R47, R47 ;  /* 0x0000002f002f7308 */ /* 0x000e220000000800 */
[C---:B---3--:R-:W-:Y:S01]  /*15350*/  FADD.FTZ R6, R142.reuse, R7 ;  /* 0x000000078e067221 */ /* 0x048fe20000010000 */
[----:B------:R-:W-:Y:S02]  /*15360*/  F2FP.BF16.F32.PACK_AB R142, R142, R43 ;  /* 0x0000002b8e8e723e */ /* 0x000fe400000010ff */
[----:B------:R-:W-:-:S04]  /*15370*/  CS2R R42, SRZ ;  /* 0x00000000002a7805 */ /* 0x000fc8000001ff00 */
[----:B------:R-:W1:Y:S01]  /*15380*/  MUFU.EX2 R137, R137 ;  /* 0x0000008900897308 */ /* 0x000e620000000800 */
[C---:B--2---:R-:W-:Y:S01]  /*15390*/  FADD.FTZ R24, R26.reuse, R11 ;  /* 0x0000000b1a187221 */ /* 0x044fe20000010000 */
[----:B------:R-:W-:Y:S02]  /*153a0*/  F2FP.BF16.F32.PACK_AB R143, R26, R143 ;  /* 0x0000008f1a8f723e */ /* 0x000fe400000010ff */
[----:B------:R-:W-:-:S04]  /*153b0*/  CS2R R26, SRZ ;  /* 0x00000000001a7805 */ /* 0x000fc8000001ff00 */
[----:B------:R2:W3:Y:S01]  /*153c0*/  MUFU.EX2 R136, R65 ;  /* 0x0000004100887308 */ /* 0x0004e20000000800 */
[----:B0-----:R-:W-:-:S07]  /*153d0*/  FADD.FTZ R7, R47, R6 ;  /* 0x000000062f077221 */ /* 0x001fce0000010000 */
[----:B------:R-:W0:Y:S01]  /*153e0*/  MUFU.EX2 R20, R20 ;  /* 0x0000001400147308 */ /* 0x000e220000000800 */
[----:B-1----:R-:W-:Y:S01]  /*153f0*/  FADD.FTZ R9, R137, R24 ;  /* 0x0000001889097221 */ /* 0x002fe20000010000 */
[----:B--2---:R-:W-:Y:S02]  /*15400*/  CS2R R64, SRZ ;  /* 0x0000000000407805 */ /* 0x004fe4000001ff00 */
[----:B------:R-:W-:-:S04]  /*15410*/  CS2R R24, SRZ ;  /* 0x0000000000187805 */ /* 0x000fc8000001ff00 */
[----:B------:R-:W1:Y:S01]  /*15420*/  MUFU.EX2 R51, R51 ;  /* 0x0000003300337308 */ /* 0x000e620000000800 */
[C---:B---3--:R-:W-:Y:S01]  /*15430*/  FADD.FTZ R6, R136.reuse, R7 ;  /* 0x0000000788067221 */ /* 0x048fe20000010000 */
[----:B------:R-:W-:Y:S02]  /*15440*/  F2FP.BF16.F32.PACK_AB R136, R136, R47 ;  /* 0x0000002f8888723e */ /* 0x000fe400000010ff */
[----:B------:R-:W-:-:S04]  /*15450*/  CS2R R46, SRZ ;  /* 0x00000000002e7805 */ /* 0x000fc8000001ff00 */
[----:B------:R-:W2:Y:S01]  /*15460*/  MUFU.EX2 R139, R139 ;  /* 0x0000008b008b7308 */ /* 0x000ea20000000800 */
[C---:B0-----:R-:W-:Y:S01]  /*15470*/  FADD.FTZ R14, R20.reuse, R9 ;  /* 0x00000009140e7221 */ /* 0x041fe20000010000 */
[----:B------:R-:W-:-:S06]  /*15480*/  F2FP.BF16.F32.PACK_AB R137, R20, R137 ;  /* 0x000000891489723e */ /* 0x000fcc00000010ff */
[----:B------:R0:W3:Y:S01]  /*15490*/  MUFU.EX2 R138, R69 ;  /* 0x00000045008a7308 */ /* 0x0000e20000000800 */
[----:B-1----:R-:W-:-:S07]  /*154a0*/  FADD.FTZ R7, R51, R6 ;  /* 0x0000000633077221 */ /* 0x002fce0000010000 */
[----:B------:R2:W1:Y:S01]  /*154b0*/  MUFU.EX2 R10, R5 ;  /* 0x00000005000a7308 */ /* 0x0004620000000800 */
[----:B0-----:R-:W-:Y:S01]  /*154c0*/  CS2R R68, SRZ ;  /* 0x0000000000447805 */ /* 0x001fe2000001ff00 */
[----:B--2---:R-:W-:Y:S01]  /*154d0*/  FADD.FTZ R5, R139, R14 ;  /* 0x0000000e8b057221 */ /* 0x004fe20000010000 */
[C---:B---3--:R-:W-:Y:S01]  /*154e0*/  FADD.FTZ R7, R138.reuse, R7 ;  /* 0x000000078a077221 */ /* 0x048fe20000010000 */
[----:B------:R-:W-:Y:S02]  /*154f0*/  F2FP.BF16.F32.PACK_AB R138, R138, R51 ;  /* 0x000000338a8a723e */ /* 0x000fe400000010ff */
[----:B------:R-:W-:Y:S01]  /*15500*/  CS2R R50, SRZ ;  /* 0x0000000000327805 */ /* 0x000fe2000001ff00 */
[C---:B-1----:R-:W-:Y:S01]  /*15510*/  FADD.FTZ R6, R10.reuse, R5 ;  /* 0x000000050a067221 */ /* 0x042fe20000010000 */
[----:B------:R-:W-:Y:S01]  /*15520*/  F2FP.BF16.F32.PACK_AB R139, R10, R139 ;  /* 0x0000008b0a8b723e */ /* 0x000fe200000010ff */
[----:B------:R-:W-:Y:S02]  /*15530*/  IMAD.MOV.U32 R5, RZ, RZ, 0x3f800000 ;  /* 0x3f800000ff057424 */ /* 0x000fe400078e00ff */
[----:B------:R-:W-:Y:S01]  /*15540*/  IMAD.MOV.U32 R10, RZ, RZ, 0x3f800000 ;  /* 0x3f800000ff0a7424 */ /* 0x000fe200078e00ff */
[----:B------:R-:W-:Y:S06]  /*15550*/  @!P2 BRA `(.L_x_2839) ;  /* 0x000000240094a947 */ /* 0x000fec0003800000 */
[----:B------:R-:W-:Y:S01]  /*15560*/  BSSY B1, `(.L_x_2839) ;  /* 0x0000264000017945 */ /* 0x000fe20003800000 */
[----:B------:R-:W-:Y:S02]  /*15570*/  IMAD.MOV.U32 R13, RZ, RZ, R3 ;  /* 0x000000ffff0d7224 */ /* 0x000fe400078e0003 */
[----:B------:R-:W-:Y:S02]  /*15580*/  IMAD.MOV.U32 R14, RZ, RZ, R4 ;  /* 0x000000ffff0e7224 */ /* 0x000fe400078e0004 */
[----:B------:R-:W-:Y:S02]  /*15590*/  IMAD.MOV.U32 R11, RZ, RZ, R168 ;  /* 0x000000ffff0b7224 */ /* 0x000fe400078e00a8 */
[----:B------:R-:W-:Y:S02]  /*155a0*/  IMAD.MOV.U32 R20, RZ, RZ, R162 ;  /* 0x000000ffff147224 */ /* 0x000fe400078e00a2 */
[----:B------:R-:W-:Y:S02]  /*155b0*/  IMAD.MOV.U32 R5, RZ, RZ, 0x3f800000 ;  /* 0x3f800000ff057424 */ /* 0x000fe400078e00ff */
[----:B------:R-:W-:-:S07]  /*155c0*/  IMAD.MOV.U32 R87, RZ, RZ, RZ ;  /* 0x000000ffff577224 */ /* 0x000fce00078e00ff */
.L_x_2852:
[----:B------:R-:W-:-:S04]  /*155d0*/  ISETP.NE.AND P2, PT, R20, 0x1, PT ;  /* 0x000000011400780c */ /* 0x000fc80003f45270 */
[----:B------:R-:W-:-:S04]  /*155e0*/  SEL R168, RZ, 0x1, P2 ;  /* 0x00000001ffa87807 */ /* 0x000fc80001000000 */
[----:B------:R-:W-:Y:S01]  /*155f0*/  LOP3.LUT R168, R11, R168, RZ, 0x3c, !PT ;  /* 0x000000a80ba87212 */ /* 0x000fe200078e3cff */
[----:B------:R-:W-:Y:S06]  /*15600*/  @!P0 BRA `(.L_x_2840) ;  /* 0x0000000000048947 */ /* 0x000fec0003800000 */
[----:B------:R-:W-:Y:S01]  /*15610*/  BPT.TRAP 0x1 ;  /* 0x000000040000795c */ /* 0x000fe20000300000 */
.L_x_2840:
        /* <DEDUP_REMOVED lines=8> */
.L_x_2841:
[----:B------:R-:W-:Y:S01]  /*156a0*/  IMAD R0, R162, 0x900, R8 ;  /* 0x00000900a2007824 */ /* 0x000fe200078e0208 */
[----:B------:R-:W-:Y:S03]  /*156b0*/  BSSY B2, `(.L_x_2842) ;  /* 0x0000006000027945 */ /* 0x000fe60003800000 */
[C---:B------:R-:W-:Y:S02]  /*156c0*/  VIADD R3, R0.reuse, 0x2 ;  /* 0x0000000200037836 */ /* 0x040fe40000000000 */
[----:B------:R-:W-:Y:S01]  /*156d0*/  VIADD R21, R0, 0x4 ;  /* 0x0000000400157836 */ /* 0x000fe20000000000 */
[----:B-1----:R-:W-:Y:S06]  /*156e0*/  @P2 BRA `(.L_x_2843) ;  /* 0x0000000000082947 */ /* 0x002fec0003800000 */
[----:B------:R-:W1:Y:S02]  /*156f0*/  SYNCS.PHASECHK.TRANS64.TRYWAIT P2, [R9+URZ+0x2a830], R4 ;  /* 0x02a83004090075a7 */ /* 0x000e64000804017f */
[----:B-1----:R-:W-:Y:S05]  /*15700*/  @!P2 BRA `(.L_x_2844) ;  /* 0x0000010c0058a947 */ /* 0x002fea0003800000 */
.L_x_2843:
[----:B------:R-:W-:Y:S05]  /*15710*/  BSYNC B2 ;  /* 0x0000000000027941 */ /* 0x000fea0003800000 */
.L_x_2842:
[----:B------:R-:W2:Y:S04]  /*15720*/  LDL.64 R94, [R1+0x28] ;  /* 0x00002800015e7983 */ /* 0x000ea80000100a00 */
[----:B------:R0:W-:Y:S04]  /*15730*/  STL.64 [R1+0x68], R8 ;  /* 0x0000680801007387 */ /* 0x0001e80000100a00 */
[----:B01----:R-:W3:Y:S04]  /*15740*/  LDL.64 R8, [R1+0x20] ;  /* 0x0000200001087983 */ /* 0x003ee80000100a00 */
[----:B------:R0:W-:Y:S01]  /*15750*/  STL.64 [R1+0x60], R6 ;  /* 0x0000600601007387 */ /* 0x0001e20000100a00 */
[----:B------:R-:W-:-:S02]  /*15760*/  IMAD.MOV.U32 R88, RZ, RZ, R0 ;  /* 0x000000ffff587224 */ /* 0x000fc400078e0000 */
[----:B------:R-:W-:Y:S02]  /*15770*/  VIADD R90, R0, 0x6 ;  /* 0x00000006005a7836 */ /* 0x000fe40000000000 */
[-C--:B------:R-:W-:Y:S01]  /*15780*/  FMUL.FTZ R26, R26, R5.reuse ;  /* 0x000000051a1a7220 */ /* 0x080fe20000410000 */
[----:B------:R-:W-:Y:S02]  /*15790*/  IMAD.MOV.U32 R89, RZ, RZ, 0x40000040 ;  /* 0x40000040ff597424 */ /* 0x000fe400078e00ff */
[-C--:B------:R-:W-:Y:S01]  /*157a0*/  FMUL.FTZ R27, R27, R5.reuse ;  /* 0x000000051b1b7220 */ /* 0x080fe20000410000 */
[----:B------:R-:W-:Y:S02]  /*157b0*/  VIADD R92, R0, 0x304 ;  /* 0x00000304005c7836 */ /* 0x000fe40000000000 */
[-C--:B------:R-:W-:Y:S01]  /*157c0*/  FMUL.FTZ R30, R30, R5.reuse ;  /* 0x000000051e1e7220 */ /* 0x080fe20000410000 */
[-C--:B------:R-:W-:Y:S01]  /*157d0*/  FMUL.FTZ R31, R31, R5.reuse ;  /* 0x000000051f1f7220 */ /* 0x080fe20000410000 */
[-C--:B------:R-:W-:Y:S01]  /*157e0*/  FMUL.FTZ R34, R34, R5.reuse ;  /* 0x0000000522227220 */ /* 0x080fe20000410000 */
[----:B------:R-:W-:Y:S01]  /*157f0*/  FMUL.FTZ R35, R35, R5 ;  /* 0x0000000523237220 */ /* 0x000fe20000410000 */
[----:B0-----:R-:W4:Y:S01]  /*15800*/  LDL.64 R6, [R1+0x18] ;  /* 0x0000180001067983 */ /* 0x001f220000100a00 */
[----:B------:R-:W-:Y:S01]  /*15810*/  R2UR UR26, R88 ;  /* 0x00000000581a72ca */ /* 0x000fe200000e0000 */
[----:B------:R-:W-:-:S02]  /*15820*/  IMAD.MOV.U32 R88, RZ, RZ, R3 ;  /* 0x000000ffff587224 */ /* 0x000fc400078e0003 */
[-C--:B------:R-:W-:Y:S01]  /*15830*/  FMUL.FTZ R38, R38, R5.reuse ;  /* 0x0000000526267220 */ /* 0x080fe20000410000 */
[-C--:B------:R-:W-:Y:S01]  /*15840*/  FMUL.FTZ R39, R39, R5.reuse ;  /* 0x0000000527277220 */ /* 0x080fe20000410000 */
[-C--:B------:R-:W-:Y:S01]  /*15850*/  FMUL.FTZ R42, R42, R5.reuse ;  /* 0x000000052a2a7220 */ /* 0x080fe20000410000 */
[-C--:B------:R-:W-:Y:S01]  /*15860*/  FMUL.FTZ R43, R43, R5.reuse ;  /* 0x000000052b2b7220 */ /* 0x080fe20000410000 */
[----:B------:R-:W-:Y:S01]  /*15870*/  R2UR UR22, R88 ;  /* 0x00000000581672ca */ /* 0x000fe200000e0000 */
[----:B------:R-:W-:Y:S01]  /*15880*/  IMAD.MOV.U32 R88, RZ, RZ, R21 ;  /* 0x000000ffff587224 */ /* 0x000fe200078e0015 */
[----:B------:R-:W-:Y:S01]  /*15890*/  R2UR UR14, R90 ;  /* 0x000000005a0e72ca */ /* 0x000fe200000e0000 */
[----:B------:R-:W-:Y:S02]  /*158a0*/  VIADD R90, R0, 0x302 ;  /* 0x00000302005a7836 */ /* 0x000fe40000000000 */
[-C--:B------:R-:W-:Y:S01]  /*158b0*/  FMUL.FTZ R46, R46, R5.reuse ;  /* 0x000000052e2e7220 */ /* 0x080fe20000410000 */
[----:B------:R-:W-:Y:S01]  /*158c0*/  FMUL.FTZ R47, R47, R5 ;  /* 0x000000052f2f7220 */ /* 0x000fe20000410000 */
[----:B------:R-:W-:Y:S01]  /*158d0*/  R2UR UR18, R88 ;  /* 0x00000000581272ca */ /* 0x000fe200000e0000 */
[----:B------:R-:W-:Y:S01]  /*158e0*/  VIADD R88, R0, 0x300 ;  /* 0x0000030000587836 */ /* 0x000fe20000000000 */
[----:B------:R-:W-:Y:S01]  /*158f0*/  R2UR UR6, R90 ;  /* 0x000000005a0672ca */ /* 0x000fe200000e0000 */
[----:B------:R-:W-:-:S02]  /*15900*/  VIADD R90, R0, 0x600 ;  /* 0x00000600005a7836 */ /* 0x000fc40000000000 */
[-C--:B------:R-:W-:Y:S01]  /*15910*/  FMUL.FTZ R50, R50, R5.reuse ;  /* 0x0000000532327220 */ /* 0x080fe20000410000 */
[-C--:B------:R-:W-:Y:S01]  /*15920*/  FMUL.FTZ R51, R51, R5.reuse ;  /* 0x0000000533337220 */ /* 0x080fe20000410000 */
[----:B------:R-:W-:Y:S01]  /*15930*/  R2UR UR10, R88 ;  /* 0x00000000580a72ca */ /* 0x000fe200000e0000 */
[----:B------:R-:W-:Y:S02]  /*15940*/  VIADD R88, R0, 0x306 ;  /* 0x0000030600587836 */ /* 0x000fe40000000000 */
        /* <DEDUP_REMOVED lines=18> */
[----:B------:R-:W-:Y:S01]  /*15a70*/  IMAD.MOV.U32 R91, RZ, RZ, 0x40000040 ;  /* 0x40000040ff5b7424 */ /* 0x000fe200078e00ff */
[----:B------:R-:W4:Y:S01]  /*15a80*/  LDL.64 R4, [R1+0x10] ;  /* 0x0000100001047983 */ /* 0x000f220000100a00 */
[C---:B------:R-:W-:Y:S01]  /*15a90*/  R2UR UR27, R89.reuse ;  /* 0x00000000591b72ca */ /* 0x040fe200000e0000 */
[----:B------:R-:W-:Y:S01]  /*15aa0*/  IMAD.MOV.U32 R93, RZ, RZ, 0x40000040 ;  /* 0x40000040ff5d7424 */ /* 0x000fe200078e00ff */
[----:B------:R-:W-:Y:S01]  /*15ab0*/  R2UR UR58, R92 ;  /* 0x000000005c3a72ca */ /* 0x000fe200000e0000 */
[----:B------:R-:W-:Y:S01]  /*15ac0*/  VIADD R92, R0, 0x602 ;  /* 0x00000602005c7836 */ /* 0x000fe20000000000 */
[----:B------:R-:W-:Y:S01]  /*15ad0*/  R2UR UR54, R88 ;  /* 0x00000000583672ca */ /* 0x000fe200000e0000 */
[----:B------:R-:W-:Y:S01]  /*15ae0*/  VIADD R88, R0, 0x604 ;  /* 0x0000060400587836 */ /* 0x000fe20000000000 */
[----:B------:R-:W-:Y:S01]  /*15af0*/  R2UR UR50, R90 ;  /* 0x000000005a3272ca */ /* 0x000fe200000e0000 */
[----:B------:R-:W-:Y:S01]  /*15b00*/  VIADD R90, R0, 0x606 ;  /* 0x00000606005a7836 */ /* 0x000fe20000000000 */
[C---:B------:R-:W-:Y:S01]  /*15b10*/  R2UR UR23, R89.reuse ;  /* 0x00000000591772ca */ /* 0x040fe200000e0000 */
[----:B------:R-:W4:Y:S01]  /*15b20*/  LDL.64 R218, [R1+0x8] ;  /* 0x0000080001da7983 */ /* 0x000f220000100a00 */
[----:B------:R-:W-:-:S02]  /*15b30*/  R2UR UR19, R89 ;  /* 0x00000000591372ca */ /* 0x000fc400000e0000 */
[----:B------:R-:W-:Y:S01]  /*15b40*/  R2UR UR15, R91 ;  /* 0x000000005b0f72ca */ /* 0x000fe200000e0000 */
[----:B------:R-:W4:Y:S01]  /*15b50*/  LDL.64 R214, [R1] ;  /* 0x0000000001d67983 */ /* 0x000f220000100a00 */
        /* <DEDUP_REMOVED lines=53> */
[----:B----4-:R-:W-:Y:S02]  /*15eb0*/  R2UR UR16, R6 ;  /* 0x00000000061072ca */ /* 0x010fe400000e0000 */
[----:B------:R-:W-:Y:S02]  /*15ec0*/  R2UR UR17, R7 ;  /* 0x00000000071172ca */ /* 0x000fe400000e0000 */
[----:B------:R-:W-:Y:S01]  /*15ed0*/  R2UR UR12, R4 ;  /* 0x00000000040c72ca */ /* 0x000fe200000e0000 */
[----:B------:R0:W5:Y:S01]  /*15ee0*/  LDL.LU.64 R6, [R1+0x60] ;  /* 0x0000600001067983 */ /* 0x0001620000300a00 */
[----:B------:R-:W-:Y:S01]  /*15ef0*/  R2UR UR13, R5 ;  /* 0x00000000050d72ca */ /* 0x000fe200000e0000 */
[----:B------:R-:W-:Y:S02]  /*15f00*/  WARPGROUP.DEPBAR.LE gsb0, 0x0 ;  /* 0x00008000000079c5 */ /* 0x000fe40000010000 */
[----:B------:R-:W-:-:S06]  /*15f10*/  WARPGROUP.ARRIVE ;  /* 0x00000000000079c5 */ /* 0x000fcc0000000000 */
[----:B------:R-:W-:Y:S01]  /*15f20*/  HGMMA.64x96x16.F32.BF16 R88, gdesc[UR16], R88, gsb0 ;  /* 0x01600000105879f0 */ /* 0x000fe20008001858 */
[----:B------:R-:W-:Y:S02]  /*15f30*/  R2UR UR8, R218 ;  /* 0x00000000da0872ca */ /* 0x000fe400000e0000 */
        /* <DEDUP_REMOVED lines=33> */
.L_x_2845:
[----:B------:R-:W-:Y:S01]  /*16150*/  SHF.L.U32 R0, R11, 0x1f, RZ ;  /* 0x0000001f0b007819 */ /* 0x000fe200000006ff */
[----:B------:R-:W-:-:S04]  /*16160*/  IMAD R21, R20, 0x8, R2 ;  /* 0x0000000814157824 */ /* 0x000fc800078e0202 */
[----:B------:R0:W1:Y:S01]  /*16170*/  SYNCS.PHASECHK.TRANS64.TRYWAIT P2, [R21+URZ+0x2a850], R0 ;  /* 0x02a85000150075a7 */ /* 0x000062000804017f */
[----:B------:R-:W-:Y:S05]  /*16180*/  @!P0 BRA `(.L_x_2846) ;  /* 0x0000000000048947 */ /* 0x000fea0003800000 */
[----:B------:R-:W-:Y:S01]  /*16190*/  BPT.TRAP 0x1 ;  /* 0x000000040000795c */ /* 0x000fe20000300000 */
.L_x_2846:
[----:B------:R-:W-:Y:S04]  /*161a0*/  BSSY B2, `(.L_x_2847) ;  /* 0x0000004000027945 */ /* 0x000fe80003800000 */
[----:B-1----:R-:W-:Y:S05]  /*161b0*/  @P2 BRA `(.L_x_2848) ;  /* 0x0000000000082947 */ /* 0x002fea0003800000 */
[----:B------:R-:W1:Y:S02]  /*161c0*/  SYNCS.PHASECHK.TRANS64.TRYWAIT P2, [R21+URZ+0x2a850], R0 ;  /* 0x02a85000150075a7 */ /* 0x000e64000804017f */
[----:B-1----:R-:W-:Y:S05]  /*161d0*/  @!P2 BRA `(.L_x_2849) ;  /* 0x0000010000b8a947 */ /* 0x002fea0003800000 */
.L_x_2848:
[----:B------:R-:W-:Y:S05]  /*161e0*/  BSYNC B2 ;  /* 0x0000000000027941 */ /* 0x000fea0003800000 */
.L_x_2847:
        /* <DEDUP_REMOVED lines=48> */
.L_x_2850:
[----:B------:R-:W0:Y:S01]  /*164f0*/  @P1 LDC R4, c[0x0][0x44c] ;  /* 0x00011300ff041b82 */ /* 0x000e220000000800 */
[----:B------:R-:W-:Y:S01]  /*16500*/  IMAD.IADD R3, R191, 0x1, R186 ;  /* 0x00000001bf037824 */ /* 0x000fe200078e02ba */
[----:B------:R-:W-:Y:S01]  /*16510*/  ULDC UR4, c[0x0][0x988] ;  /* 0x0002620000047ab9 */ /* 0x000fe20000000800 */
[----:B-----5:R-:W-:-:S05]  /*16520*/  VIADD R9, R9, 0x2a840 ;  /* 0x0002a84009097836 */ /* 0x020fca0000000000 */
[----:B------:R-:W1:Y:S01]  /*16530*/  @P1 LDC R0, c[0x0][0x450] ;  /* 0x00011400ff001b82 */ /* 0x000e620000000800 */
[----:B------:R-:W-:-:S04]  /*16540*/  PRMT R9, R178, 0x654, R9 ;  /* 0x00000654b2097816 */ /* 0x000fc80000000009 */
[----:B------:R2:W-:Y:S01]  /*16550*/  SYNCS.ARRIVE.TRANS64.RED.A1T0 RZ, [R9+URZ], RZ ;  /* 0x000000ff09ff79a7 */ /* 0x0005e2000810043f */
[----:B0-----:R-:W-:-:S05]  /*16560*/  @P1 IMAD.HI.U32 R4, R3, R4, RZ ;  /* 0x0000000403041227 */ /* 0x001fca00078e00ff */
[----:B-1----:R-:W-:Y:S01]  /*16570*/  @P1 SHF.R.U32.HI R3, RZ, R0, R4 ;  /* 0x00000000ff031219 */ /* 0x002fe20000011604 */
[----:B------:R-:W-:-:S04]  /*16580*/  IMAD R0, R15, -0x60, RZ ;  /* 0xffffffa00f007824 */ /* 0x000fc800078e02ff */
[----:B------:R-:W0:Y:S01]  /*16590*/  SHFL.IDX PT, R4, R3, RZ, 0x1c1f ;  /* 0x001c1fff03047589 */ /* 0x000e2200000e0000 */
[----:B------:R-:W-:-:S03]  /*165a0*/  IADD3 R0, -R190, 0x1, R0 ;  /* 0x00000001be007810 */ /* 0x000fc60007ffe100 */
[----:B------:R-:W1:Y:S01]  /*165b0*/  SHFL.IDX PT, R3, R3, 0x1, 0x1c1f ;  /* 0x003c1f0003037f89 */ /* 0x000e6200000e0000 */
[----:B------:R-:W-:-:S05]  /*165c0*/  IADD3 R0, -R187, R0, R188 ;  /* 0x00000000bb007210 */ /* 0x000fca0007ffe1bc */
[C---:B0-----:R-:W-:Y:S02]  /*165d0*/  IMAD.IADD R4, R0.reuse, 0x1, R4 ;  /* 0x0000000100047824 */ /* 0x041fe400078e0204 */
[----:B-1----:R-:W-:-:S03]  /*165e0*/  IMAD.IADD R3, R0, 0x1, R3 ;  /* 0x0000000100037824 */ /* 0x002fc600078e0203 */
[C---:B------:R-:W-:Y:S01]  /*165f0*/  ISETP.GT.AND P2, PT, R4.reuse, RZ, PT ;  /* 0x000000ff0400720c */ /* 0x040fe20003f44270 */
[----:B------:R-:W-:Y:S01]  /*16600*/  IMAD.U32 R0, RZ, RZ, UR4 ;  /* 0x00000004ff007e24 */ /* 0x000fe2000f8e00ff */
[----:B------:R-:W-:Y:S02]  /*16610*/  ISETP.GT.AND P3, PT, R4, 0x1, PT ;  /* 0x000000010400780c */ /* 0x000fe40003f64270 */
[----:B------:R-:W-:Y:S02]  /*16620*/  FSEL R88, R88, -INF , P2 ;  /* 0xff80000058587808 */ /* 0x000fe40001000000 */
[----:B------:R-:W-:Y:S02]  /*16630*/  ISETP.GT.AND P2, PT, R4, 0x8, PT ;  /* 0x000000080400780c */ /* 0x000fe40003f44270 */
[----:B------:R-:W-:Y:S02]  /*16640*/  FSEL R89, R89, -INF , P3 ;  /* 0xff80000059597808 */ /* 0x000fe40001800000 */
[----:B------:R-:W-:-:S02]  /*16650*/  FSEL R92, R92, -INF , P2 ;  /* 0xff8000005c5c7808 */ /* 0x000fc40001000000 */
[C---:B------:R-:W-:Y:S02]  /*16660*/  ISETP.GT.AND P3, PT, R4.reuse, 0x9, PT ;  /* 0x000000090400780c */ /* 0x040fe40003f64270 */
[----:B------:R-:W-:Y:S02]  /*16670*/  ISETP.GT.AND P2, PT, R4, 0x10, PT ;  /* 0x000000100400780c */ /* 0x000fe40003f44270 */
[----:B------:R-:W-:Y:S02]  /*16680*/  FSEL R93, R93, -INF , P3 ;  /* 0xff8000005d5d7808 */ /* 0x000fe40001800000 */
[----:B------:R-:W-:Y:S02]  /*16690*/  FSEL R96, R96, -INF , P2 ;  /* 0xff80000060607808 */ /* 0x000fe40001000000 */
[C---:B------:R-:W-:Y:S02]  /*166a0*/  ISETP.GT.AND P3, PT, R4.reuse, 0x11, PT ;  /* 0x000000110400780c */ /* 0x040fe40003f64270 */
[----:B------:R-:W-:-:S02]  /*166b0*/  ISETP.GT.AND P2, PT, R4, 0x18, PT ;  /* 0x000000180400780c */ /* 0x000fc40003f44270 */
[----:B------:R-:W-:Y:S02]  /*166c0*/  FSEL R97, R97, -INF , P3 ;  /* 0xff80000061617808 */ /* 0x000fe40001800000 */
[----:B------:R-:W-:Y:S02]  /*166d0*/  FSEL R100, R100, -INF , P2 ;  /* 0xff80000064647808 */ /* 0x000fe40001000000 */
[C---:B------:R-:W-:Y:S02]  /*166e0*/  ISETP.GT.AND P3, PT, R4.reuse, 0x19, PT ;  /* 0x000000190400780c */ /* 0x040fe40003f64270 */
        /* <DEDUP_REMOVED lines=12> */
[C---:B------:R-:W-:Y:S02]  /*167b0*/  ISETP.GT.AND P2, PT, R4.reuse, 0x38, PT ;  /* 0x000000380400780c */ /* 0x040fe40003f44270 */
[C---:B------:R-:W-:Y:S02]  /*167c0*/  ISETP.GT.AND P4, PT, R4.reuse, 0x40, PT ;  /* 0x000000400400780c */ /* 0x040fe40003f84270 */
[----:B------:R-:W-:-:S02]  /*167d0*/  ISETP.GT.AND P6, PT, R4, 0x41, PT ;  /* 0x000000410400780c */ /* 0x000fc40003fc4270 */
[----:B------:R-:W-:Y:S02]  /*167e0*/  ISETP.GT.AND P5, PT, R4, 0x48, PT ;  /* 0x000000480400780c */ /* 0x000fe40003fa4270 */
[----:B------:R-:W-:Y:S02]  /*167f0*/  FSEL R113, R113, -INF , P3 ;  /* 0xff80000071717808 */ /* 0x000fe40001800000 */
[----:B------:R-:W-:Y:S02]  /*16800*/  FSEL R116, R116, -INF , P2 ;  /* 0xff80000074747808 */ /* 0x000fe40001000000 */
[----:B------:R-:W-:Y:S02]  /*16810*/  FSEL R120, R120, -INF , P4 ;  /* 0xff80000078787808 */ /* 0x000fe40002000000 */
[----:B------:R-:W-:Y:S02]  /*16820*/  FSEL R121, R121, -INF , P6 ;  /* 0xff80000079797808 */ /* 0x000fe40003000000 */
[----:B------:R-:W-:-:S02]  /*16830*/  FSEL R124, R124, -INF , P5 ;  /* 0xff8000007c7c7808 */ /* 0x000fc40002800000 */
[C---:B------:R-:W-:Y:S02]  /*16840*/  ISETP.GT.AND P3, PT, R4.reuse, 0x39, PT ;  /* 0x000000390400780c */ /* 0x040fe40003f64270 */
[C---:B------:R-:W-:Y:S02]  /*16850*/  ISETP.GT.AND P2, PT, R4.reuse, 0x49, PT ;  /* 0x000000490400780c */ /* 0x040fe40003f44270 */
[C---:B------:R-:W-:Y:S02]  /*16860*/  ISETP.GT.AND P4, PT, R4.reuse, 0x50, PT ;  /* 0x000000500400780c */ /* 0x040fe40003f84270 */
[C---:B------:R-:W-:Y:S02]  /*16870*/  ISETP.GT.AND P6, PT, R4.reuse, 0x58, PT ;  /* 0x000000580400780c */ /* 0x040fe40003fc4270 */
[----:B------:R-:W-:Y:S02]  /*16880*/  ISETP.GT.AND P5, PT, R4, 0x59, PT ;  /* 0x000000590400780c */ /* 0x000fe40003fa4270 */
[----:B------:R-:W-:-:S02]  /*16890*/  FSEL R117, R117, -INF , P3 ;  /* 0xff80000075757808 */ /* 0x000fc40001800000 */
[----:B------:R-:W-:Y:S02]  /*168a0*/  FSEL R125, R125, -INF , P2 ;  /* 0xff8000007d7d7808 */ /* 0x000fe40001000000 */
[----:B------:R-:W-:Y:S02]  /*168b0*/  FSEL R128, R128, -INF , P4 ;  /* 0xff80000080807808 */ /* 0x000fe40002000000 */
[----:B------:R-:W-:Y:S02]  /*168c0*/  FSEL R132, R132, -INF , P6 ;  /* 0xff80000084847808 */ /* 0x000fe40003000000 */
[----:B------:R-:W-:Y:S02]  /*168d0*/  FSEL R133, R133, -INF , P5 ;  /* 0xff80000085857808 */ /* 0x000fe40002800000 */
[----:B------:R-:W-:Y:S02]  /*168e0*/  ISETP.GT.AND P3, PT, R4, 0x51, PT ;  /* 0x000000510400780c */ /* 0x000fe40003f64270 */
[----:B------:R-:W-:-:S02]  /*168f0*/  ISETP.GT.AND P5, PT, R3, RZ, PT ;  /* 0x000000ff0300720c */ /* 0x000fc40003fa4270 */
[C---:B------:R-:W-:Y:S02]  /*16900*/  ISETP.GT.AND P4, PT, R3.reuse, 0x8, PT ;  /* 0x000000080300780c */ /* 0x040fe40003f84270 */
[C---:B------:R-:W-:Y:S02]  /*16910*/  ISETP.GT.AND P2, PT, R3.reuse, 0x9, PT ;  /* 0x000000090300780c */ /* 0x040fe40003f44270 */
[----:B------:R-:W-:Y:S02]  /*16920*/  ISETP.GT.AND P6, PT, R3, 0x10, PT ;  /* 0x000000100300780c */ /* 0x000fe40003fc4270 */
[----:B------:R-:W-:Y:S02]  /*16930*/  FSEL R129, R129, -INF , P3 ;  /* 0xff80000081817808 */ /* 0x000fe40001800000 */
[----:B------:R-:W-:Y:S02]  /*16940*/  FSEL R90, R90, -INF , P5 ;  /* 0xff8000005a5a7808 */ /* 0x000fe40002800000 */
[----:B------:R-:W-:-:S02]  /*16950*/  FSEL R94, R94, -INF , P4 ;  /* 0xff8000005e5e7808 */ /* 0x000fc40002000000 */
[----:B------:R-:W-:Y:S02]  /*16960*/  FSEL R95, R95, -INF , P2 ;  /* 0xff8000005f5f7808 */ /* 0x000fe40001000000 */
[----:B------:R-:W-:Y:S02]  /*16970*/  FSEL R98, R98, -INF , P6 ;  /* 0xff80000062627808 */ /* 0x000fe40003000000 */
[C---:B------:R-:W-:Y:S02]  /*16980*/  ISETP.GT.AND P3, PT, R3.reuse, 0x1, PT ;  /* 0x000000010300780c */ /* 0x040fe40003f64270 */
[C---:B------:R-:W-:Y:S02]  /*16990*/  ISETP.GT.AND P5, PT, R3.reuse, 0x11, PT ;  /* 0x000000110300780c */ /* 0x040fe40003fa4270 */
[C---:B------:R-:W-:Y:S02]  /*169a0*/  ISETP.GT.AND P4, PT, R3.reuse, 0x19, PT ;  /* 0x000000190300780c */ /* 0x040fe40003f84270 */
[----:B------:R-:W-:-:S02]  /*169b0*/  ISETP.GT.AND P2, PT, R3, 0x20, PT ;  /* 0x000000200300780c */ /* 0x000fc40003f44270 */
[----:B------:R-:W-:Y:S02]  /*169c0*/  ISETP.GT.AND P6, PT, R3, 0x21, PT ;  /* 0x000000210300780c */ /* 0x000fe40003fc4270 */
[----:B------:R-:W-:Y:S02]  /*169d0*/  FMNMX.FTZ R5, R88, R14, !PT ;  /* 0x0000000e58057209 */ /* 0x000fe40007810000 */
[----:B------:R-:W-:Y:S02]  /*169e0*/  FSEL R91, R91, -INF , P3 ;  /* 0xff8000005b5b7808 */ /* 0x000fe40001800000 */
[----:B------:R-:W-:Y:S02]  /*169f0*/  FSEL R99, R99, -INF , P5 ;  /* 0xff80000063637808 */ /* 0x000fe40002800000 */
[----:B------:R-:W-:Y:S02]  /*16a00*/  FSEL R103, R103, -INF , P4 ;  /* 0xff80000067677808 */ /* 0x000fe40002000000 */
[----:B------:R-:W-:-:S02]  /*16a10*/  FSEL R106, R106, -INF , P2 ;  /* 0xff8000006a6a7808 */ /* 0x000fc40001000000 */
[----:B------:R-:W-:Y:S02]  /*16a20*/  FSEL R107, R107, -INF , P6 ;  /* 0xff8000006b6b7808 */ /* 0x000fe40003000000 */
[C---:B------:R-:W-:Y:S02]  /*16a30*/  ISETP.GT.AND P3, PT, R3.reuse, 0x18, PT ;  /* 0x000000180300780c */ /* 0x040fe40003f64270 */
[C---:B------:R-:W-:Y:S02]  /*16a40*/  ISETP.GT.AND P5, PT, R3.reuse, 0x28, PT ;  /* 0x000000280300780c */ /* 0x040fe40003fa4270 */
[C---:B------:R-:W-:Y:S02]  /*16a50*/  ISETP.GT.AND P4, PT, R3.reuse, 0x30, PT ;  /* 0x000000300300780c */ /* 0x040fe40003f84270 */
[C---:B------:R-:W-:Y:S02]  /*16a60*/  ISETP.GT.AND P2, PT, R3.reuse, 0x31, PT ;  /* 0x000000310300780c */ /* 0x040fe40003f44270 */
[----:B------:R-:W-:-:S02]  /*16a70*/  ISETP.GT.AND P6, PT, R3, 0x38, PT ;  /* 0x000000380300780c */ /* 0x000fc40003fc4270 */
[----:B------:R-:W-:Y:S02]  /*16a80*/  FMNMX.FTZ R5, R89, R5, !PT ;  /* 0x0000000559057209 */ /* 0x000fe40007810000 */
        /* <DEDUP_REMOVED lines=10> */
[----:B------:R-:W-:-:S02]  /*16b30*/  FMNMX.FTZ R5, R92, R5, !PT ;  /* 0x000000055c057209 */ /* 0x000fc40007810000 */
[----:B------:R-:W-:Y:S02]  /*16b40*/  FSEL R111, R111, -INF , P3 ;  /* 0xff8000006f6f7808 */ /* 0x000fe40001800000 */
[----:B------:R-:W-:Y:S02]  /*16b50*/  FSEL R119, R119, -INF , P5 ;  /* 0xff80000077777808 */ /* 0x000fe40002800000 */
[----:B------:R-:W-:Y:S02]  /*16b60*/  FSEL R123, R123, -INF , P4 ;  /* 0xff8000007b7b7808 */ /* 0x000fe40002000000 */
[----:B------:R-:W-:Y:S02]  /*16b70*/  FSEL R126, R126, -INF , P2 ;  /* 0xff8000007e7e7808 */ /* 0x000fe40001000000 */
[----:B------:R-:W-:Y:S02]  /*16b80*/  FSEL R127, R127, -INF , P6 ;  /* 0xff8000007f7f7808 */ /* 0x000fe40003000000 */
[----:B------:R-:W-:-:S02]  /*16b90*/  ISETP.GT.AND P3, PT, R3, 0x40, PT ;  /* 0x000000400300780c */ /* 0x000fc40003f64270 */
[C---:B------:R-:W-:Y:S02]  /*16ba0*/  ISETP.GT.AND P5, PT, R3.reuse, 0x50, PT ;  /* 0x000000500300780c */ /* 0x040fe40003fa4270 */
[C---:B------:R-:W-:Y:S02]  /*16bb0*/  ISETP.GT.AND P4, PT, R3.reuse, 0x51, PT ;  /* 0x000000510300780c */ /* 0x040fe40003f84270 */
[C---:B------:R-:W-:Y:S02]  /*16bc0*/  ISETP.GT.AND P2, PT, R3.reuse, 0x58, PT ;  /* 0x000000580300780c */ /* 0x040fe40003f44270 */
[----:B------:R-:W-:Y:S02]  /*16bd0*/  ISETP.GT.AND P6, PT, R3, 0x59, PT ;  /* 0x000000590300780c */ /* 0x000fe40003fc4270 */
        /* <DEDUP_REMOVED lines=31> */
[----:B------:R-:W-:-:S02]  /*16dd0*/  FSEL R122, R122, -INF , P3 ;  /* 0xff8000007a7a7808 */ /* 0x000fc40001800000 */
        /* <DEDUP_REMOVED lines=8> */
[----:B------:R-:W-:Y:S02]  /*16e60*/  FSEL R130, R130, -INF , P5 ;  /* 0xff80000082827808 */ /* 0x000fe40002800000 */
[----:B------:R-:W-:Y:S02]  /*16e70*/  FMNMX.FTZ R3, R127, R3, !PT ;  /* 0x000000037f037209 */ /* 0x000fe40007810000 */
[----:B------:R-:W-:Y:S02]  /*16e80*/  FMNMX.FTZ R4, R133, R4, !PT ;  /* 0x0000000485047209 */ /* 0x000fe40007810000 */
[----:B------:R-:W-:-:S02]  /*16e90*/  FSEL R131, R131, -INF , P4 ;  /* 0xff80000083837808 */ /* 0x000fc40002000000 */
[----:B------:R-:W-:Y:S01]  /*16ea0*/  FMNMX.FTZ R3, R130, R3, !PT ;  /* 0x0000000382037209 */ /* 0x000fe20007810000 */
[----:B------:R-:W0:Y:S01]  /*16eb0*/  SHFL.BFLY PT, R5, R4, 0x2, 0x1f ;  /* 0x0c401f0004057f89 */ /* 0x000e2200000e0000 */
[----:B------:R-:W-:Y:S02]  /*16ec0*/  FSEL R134, R134, -INF , P2 ;  /* 0xff80000086867808 */ /* 0x000fe40001000000 */
[----:B------:R-:W-:Y:S02]  /*16ed0*/  FMNMX.FTZ R3, R131, R3, !PT ;  /* 0x0000000383037209 */ /* 0x000fe40007810000 */
[----:B------:R-:W-:Y:S02]  /*16ee0*/  FSEL R135, R135, -INF , P6 ;  /* 0xff80000087877808 */ /* 0x000fe40003000000 */
[----:B------:R-:W-:-:S04]  /*16ef0*/  FMNMX.FTZ R3, R134, R3, !PT ;  /* 0x0000000386037209 */ /* 0x000fc80007810000 */
[----:B------:R-:W-:-:S05]  /*16f00*/  FMNMX.FTZ R3, R135, R3, !PT ;  /* 0x0000000387037209 */ /* 0x000fca0007810000 */
[----:B------:R-:W1:Y:S01]  /*16f10*/  SHFL.BFLY PT, R10, R3, 0x2, 0x1f ;  /* 0x0c401f00030a7f89 */ /* 0x000e6200000e0000 */
[----:B0-----:R-:W-:-:S05]  /*16f20*/  FMNMX.FTZ R4, R4, R5, !PT ;  /* 0x0000000504047209 */ /* 0x001fca0007810000 */
[----:B------:R-:W0:Y:S01]  /*16f30*/  SHFL.BFLY PT, R5, R4, 0x1, 0x1f ;  /* 0x0c201f0004057f89 */ /* 0x000e2200000e0000 */
[----:B-1----:R-:W-:-:S05]  /*16f40*/  FMNMX.FTZ R3, R3, R10, !PT ;  /* 0x0000000a03037209 */ /* 0x002fca0007810000 */
[----:B------:R-:W1:Y:S01]  /*16f50*/  SHFL.BFLY PT, R10, R3, 0x1, 0x1f ;  /* 0x0c201f00030a7f89 */ /* 0x000e6200000e0000 */
[----:B0-----:R-:W-:-:S04]  /*16f60*/  FMNMX.FTZ R4, R4, R5, !PT ;  /* 0x0000000504047209 */ /* 0x001fc80007810000 */
[C---:B------:R-:W-:Y:S01]  /*16f70*/  FSETP.NEU.FTZ.AND P3, PT, R4.reuse, -INF , PT ;  /* 0xff8000000400780b */ /* 0x040fe20003f7d000 */
[----:B------:R-:W-:-:S05]  /*16f80*/  FMUL.FTZ R5, R4, R0 ;  /* 0x0000000004057220 */ /* 0x000fca0000410000 */
[----:B------:R-:W-:-:S05]  /*16f90*/  FSEL R5, R5, RZ, P3 ;  /* 0x000000ff05057208 */ /* 0x000fca0001800000 */
[--C-:B------:R-:W-:Y:S01]  /*16fa0*/  FFMA.FTZ R156, R88, R0, -R5.reuse ;  /* 0x00000000589c7223 */ /* 0x100fe20000010805 */
[----:B-1----:R-:W-:Y:S01]  /*16fb0*/  FMNMX.FTZ R3, R3, R10, !PT ;  /* 0x0000000a03037209 */ /* 0x002fe20007810000 */
        /* <DEDUP_REMOVED lines=9> */
[----:B------:R-:W-:Y:S01]  /*17050*/  FSETP.NEU.FTZ.AND P2, PT, R3, -INF , PT ;  /* 0xff8000000300780b */ /* 0x000fe20003f5d000 */
        /* <DEDUP_REMOVED lines=13> */
[-C--:B------:R-:W-:Y:S01]  /*17130*/  FFMA.FTZ R105, R133, R0.reuse, -R5 ;  /* 0x0000000085697223 */ /* 0x080fe20000010805 */
[C---:B------:R-:W-:Y:S01]  /*17140*/  FMUL.FTZ R109, R3.reuse, R0 ;  /* 0x00000000036d7220 */ /* 0x040fe20000410000 */
[----:B------:R-:W-:Y:S01]  /*17150*/  FSEL R5, R4, RZ, P3 ;  /* 0x000000ff04057208 */ /* 0x000fe20001800000 */
[----:B------:R-:W-:Y:S01]  /*17160*/  MUFU.EX2 R156, R156 ;  /* 0x0000009c009c7308 */ /* 0x000fe20000000800 */
[----:B------:R-:W-:-:S02]  /*17170*/  FSEL R10, R3, RZ, P2 ;  /* 0x000000ff030a7208 */ /* 0x000fc40001000000 */
[----:B------:R-:W-:Y:S01]  /*17180*/  FSEL R109, R109, RZ, P2 ;  /* 0x000000ff6d6d7208 */ /* 0x000fe20001000000 */
[----:B------:R-:W-:Y:S02]  /*17190*/  FADD.FTZ R5, -R5, R14 ;  /* 0x0000000e05057221 */ /* 0x000fe40000010100 */
[----:B------:R-:W-:Y:S02]  /*171a0*/  FADD.FTZ R13, -R10, R13 ;  /* 0x0000000d0a0d7221 */ /* 0x000fe40000010100 */
[-CC-:B------:R-:W-:Y:S01]  /*171b0*/  FFMA.FTZ R157, R90, R0.reuse, -R109.reuse ;  /* 0x000000005a9d7223 */ /* 0x180fe2000001086d */
[-C--:B------:R-:W-:Y:S01]  /*171c0*/  FMUL.FTZ R5, R5, R0.reuse ;  /* 0x0000000005057220 */ /* 0x080fe20000410000 */
        /* <DEDUP_REMOVED lines=19> */
[----:B------:R1:W3:Y:S01]  /*17300*/  MUFU.EX2 R5, R13 ;  /* 0x0000000d00057308 */ /* 0x0002e20000000800 */
[----:B0-----:R-:W-:Y:S01]  /*17310*/  FFMA.FTZ R7, R10, R7, R156 ;  /* 0x000000070a077223 */ /* 0x001fe2000001009c */
[-CC-:B------:R-:W-:Y:S01]  /*17320*/  FFMA.FTZ R102, R123, R0.reuse, -R109.reuse ;  /* 0x000000007b667223 */ /* 0x180fe2000001086d */
[-CC-:B------:R-:W-:Y:S01]  /*17330*/  FFMA.FTZ R143, R126, R0.reuse, -R109.reuse ;  /* 0x000000007e8f7223 */ /* 0x180fe2000001086d */
[-CC-:B------:R-:W-:Y:S01]  /*17340*/  FFMA.FTZ R98, R127, R0.reuse, -R109.reuse ;  /* 0x000000007f627223 */ /* 0x180fe2000001086d */
[-CC-:B------:R-:W-:Y:S01]  /*17350*/  FFMA.FTZ R137, R130, R0.reuse, -R109.reuse ;  /* 0x0000000082897223 */ /* 0x180fe2000001086d */
[-CC-:B------:R-:W-:Y:S01]  /*17360*/  FFMA.FTZ R139, R134, R0.reuse, -R109.reuse ;  /* 0x00000000868b7223 */ /* 0x180fe2000001086d */
[-CC-:B--2---:R-:W-:Y:S01]  /*17370*/  FFMA.FTZ R9, R135, R0.reuse, -R109.reuse ;  /* 0x0000000087097223 */ /* 0x184fe2000001086d */
[----:B------:R-:W0:Y:S01]  /*17380*/  MUFU.EX2 R89, R89 ;  /* 0x0000005900597308 */ /* 0x000e220000000800 */
[----:B-1----:R-:W-:-:S07]  /*17390*/  FFMA.FTZ R13, R131, R0, -R109 ;  /* 0x00000000830d7223 */ /* 0x002fce000001086d */
[----:B------:R-:W1:Y:S01]  /*173a0*/  MUFU.EX2 R108, R108 ;  /* 0x0000006c006c7308 */ /* 0x000e620000000800 */
[----:B---3--:R-:W-:-:S07]  /*173b0*/  FFMA.FTZ R6, R5, R6, R157 ;  /* 0x0000000605067223 */ /* 0x008fce000001009d */
        /* <DEDUP_REMOVED lines=92> */
.L_x_2851:
        /* <DEDUP_REMOVED lines=35> */
.L_x_2839:
[----:B------:R-:W-:Y:S05]  /*17bb0*/  BSYNC B0 ;  /* 0x0000000000007941 */ /* 0x000fea0003800000 */
.L_x_2838:
[----:B------:R-:W-:Y:S01]  /*17bc0*/  ISETP.GE.AND P1, PT, R15, R185, PT ;  /* 0x000000b90f00720c */ /* 0x000fe20003f26270 */
[----:B------:R-:W-:-:S12]  /*17bd0*/  BSSY B0, `(.L_x_2853) ;  /* 0x00001f0000007945 */ /* 0x000fd80003800000 */
[----:B------:R-:W-:Y:S05]  /*17be0*/  @!P1 BRA `(.L_x_2854) ;  /* 0x0000001c00b89947 */ /* 0x000fea0003800000 */
[----:B------:R-:W-:Y:S02]  /*17bf0*/  IMAD.MOV.U32 R9, RZ, RZ, R3 ;  /* 0x000000ffff097224 */ /* 0x000fe400078e0003 */
[----:B------:R-:W-:Y:S02]  /*17c00*/  IMAD.MOV.U32 R12, RZ, RZ, R4 ;  /* 0x000000ffff0c7224 */ /* 0x000fe400078e0004 */
[----:B------:R-:W-:Y:S02]  /*17c10*/  IMAD.MOV.U32 R11, RZ, RZ, R168 ;  /* 0x000000ffff0b7224 */ /* 0x000fe400078e00a8 */
[----:B------:R-:W-:-:S07]  /*17c20*/  IMAD.MOV.U32 R14, RZ, RZ, R162 ;  /* 0x000000ffff0e7224 */ /* 0x000fce00078e00a2 */
.L_x_2867:
[----:B------:R-:W-:-:S05]  /*17c30*/  VIADD R13, R14, 0x1 ;  /* 0x000000010e0d7836 */ /* 0x000fca0000000000 */
[----:B------:R-:W-:-:S04]  /*17c40*/  ISETP.NE.AND P1, PT, R13, 0x2, PT ;  /* 0x000000020d00780c */ /* 0x000fc80003f25270 */
[----:B------:R-:W-:Y:S02]  /*17c50*/  SEL R13, R13, RZ, P1 ;  /* 0x000000ff0d0d7207 */ /* 0x000fe40000800000 */
[----:B------:R-:W-:-:S03]  /*17c60*/  SEL R168, RZ, 0x1, P1 ;  /* 0x00000001ffa87807 */ /* 0x000fc60000800000 */
[----:B------:R-:W-:Y:S01]  /*17c70*/  IMAD.MOV.U32 R162, RZ, RZ, R13 ;  /* 0x000000ffffa27224 */ /* 0x000fe200078e000d */
[----:B------:R-:W-:Y:S01]  /*17c80*/  LOP3.LUT R168, R11, R168, RZ, 0x3c, !PT ;  /* 0x000000a80ba87212 */ /* 0x000fe200078e3cff */
[----:B------:R-:W-:Y:S06]  /*17c90*/  @!P0 BRA `(.L_x_2855) ;  /* 0x0000000000048947 */ /* 0x000fec0003800000 */
[----:B------:R-:W-:Y:S01]  /*17ca0*/  BPT.TRAP 0x1 ;  /* 0x000000040000795c */ /* 0x000fe20000300000 */
.L_x_2855:
[----:B------:R-:W-:Y:S01]  /*17cb0*/  IMAD R3, R162, 0x8, R2 ;  /* 0x00000008a2037824 */ /* 0x000fe200078e0202 */
[----:B------:R-:W-:-:S04]  /*17cc0*/  SHF.L.U32 R4, R168, 0x1f, RZ ;  /* 0x0000001fa8047819 */ /* 0x000fc800000006ff */
[----:B------:R0:W1:Y:S01]  /*17cd0*/  SYNCS.PHASECHK.TRANS64.TRYWAIT P1, [R3+URZ+0x2a830], R4 ;  /* 0x02a83004030075a7 */ /* 0x000062000802017f */
[----:B------:R-:W-:Y:S05]  /*17ce0*/  @!P0 BRA `(.L_x_2856) ;  /* 0x0000000000048947 */ /* 0x000fea0003800000 */
[----:B------:R-:W-:Y:S01]  /*17cf0*/  BPT.TRAP 0x1 ;  /* 0x000000040000795c */ /* 0x000fe20000300000 */
.L_x_2856:
[----:B------:R-:W-:Y:S01]  /*17d00*/  IMAD R0, R162, 0x900, R8 ;  /* 0x00000900a2007824 */ /* 0x000fe200078e0208 */
[----:B------:R-:W-:Y:S03]  /*17d10*/  BSSY B1, `(.L_x_2857) ;  /* 0x0000006000017945 */ /* 0x000fe60003800000 */
[C---:B------:R-:W-:Y:S02]  /*17d20*/  VIADD R89, R0.reuse, 0x2 ;  /* 0x0000000200597836 */ /* 0x040fe40000000000 */
[----:B------:R-:W-:Y:S01]  /*17d30*/  VIADD R90, R0, 0x4 ;  /* 0x00000004005a7836 */ /* 0x000fe20000000000 */
[----:B-1----:R-:W-:Y:S06]  /*17d40*/  @P1 BRA `(.L_x_2858) ;  /* 0x0000000000081947 */ /* 0x002fec0003800000 */
[----:B------:R-:W1:Y:S02]  /*17d50*/  SYNCS.PHASECHK.TRANS64.TRYWAIT P1, [R3+URZ+0x2a830], R4 ;  /* 0x02a83004030075a7 */ /* 0x000e64000802017f */
[----:B-1----:R-:W-:Y:S05]  /*17d60*/  @!P1 BRA `(.L_x_2859) ;  /* 0x000000e400e89947 */ /* 0x002fea0003800000 */
.L_x_2858:
[----:B------:R-:W-:Y:S05]  /*17d70*/  BSYNC B1 ;  /* 0x0000000000017941 */ /* 0x000fea0003800000 */
.L_x_2857:
[----:B------:R-:W2:Y:S04]  /*17d80*/  LDL.64 R92, [R1+0x28] ;  /* 0x00002800015c7983 */ /* 0x000ea80000100a00 */
[----:B------:R0:W-:Y:S01]  /*17d90*/  STL [R1+0x60], R2 ;  /* 0x0000600201007387 */ /* 0x0001e20000100800 */
        /* <DEDUP_REMOVED lines=9> */
[----:B01----:R-:W3:Y:S01]  /*17e30*/  LDL.64 R2, [R1+0x20] ;  /* 0x0000200001027983 */ /* 0x003ee20000100a00 */
        /* <DEDUP_REMOVED lines=23> */
[----:B------:R-:W-:Y:S01]  /*17fb0*/  IMAD.MOV.U32 R20, RZ, RZ, R0 ;  /* 0x000000ffff147224 */ /* 0x000fe200078e0000 */
[----:B------:R-:W4:Y:S04]  /*17fc0*/  LDL.64 R4, [R1+0x18] ;  /* 0x0000180001047983 */ /* 0x000f280000100a00 */
[----:B------:R-:W-:Y:S01]  /*17fd0*/  R2UR UR26, R20 ;  /* 0x00000000141a72ca */ /* 0x000fe200000e0000 */
[----:B------:R-:W-:Y:S01]  /*17fe0*/  IMAD.MOV.U32 R20, RZ, RZ, R89 ;  /* 0x000000ffff147224 */ /* 0x000fe200078e0059 */
[----:B------:R-:W4:Y:S04]  /*17ff0*/  LDL.64 R218, [R1+0x8] ;  /* 0x0000080001da7983 */ /* 0x000f280000100a00 */
[----:B------:R-:W-:Y:S01]  /*18000*/  R2UR UR22, R20 ;  /* 0x00000000141672ca */ /* 0x000fe200000e0000 */
[----:B------:R-:W-:Y:S01]  /*18010*/  IMAD.MOV.U32 R20, RZ, RZ, R90 ;  /* 0x000000ffff147224 */ /* 0x000fe200078e005a */
[----:B------:R-:W4:Y:S01]  /*18020*/  LDL.64 R214, [R1] ;  /* 0x0000000001d67983 */ /* 0x000f220000100a00 */
[----:B------:R-:W-:-:S02]  /*18030*/  VIADD R88, R0, 0x6 ;  /* 0x0000000600587836 */ /* 0x000fc40000000000 */
[----:B------:R-:W-:Y:S01]  /*18040*/  IMAD.MOV.U32 R21, RZ, RZ, 0x40000040 ;  /* 0x40000040ff157424 */ /* 0x000fe200078e00ff */
[----:B------:R-:W-:Y:S01]  /*18050*/  R2UR UR18, R20 ;  /* 0x00000000141272ca */ /* 0x000fe200000e0000 */
[----:B------:R-:W-:Y:S01]  /*18060*/  VIADD R20, R0, 0x300 ;  /* 0x0000030000147836 */ /* 0x000fe20000000000 */
[----:B------:R-:W-:Y:S01]  /*18070*/  R2UR UR14, R88 ;  /* 0x00000000580e72ca */ /* 0x000fe200000e0000 */
[C---:B------:R-:W-:Y:S01]  /*18080*/  VIADD R88, R0.reuse, 0x302 ;  /* 0x0000030200587836 */ /* 0x040fe20000000000 */
[C---:B------:R-:W-:Y:S01]  /*18090*/  R2UR UR27, R21.reuse ;  /* 0x00000000151b72ca */ /* 0x040fe200000e0000 */
[----:B------:R-:W-:Y:S01]  /*180a0*/  VIADD R90, R0, 0x304 ;  /* 0x00000304005a7836 */ /* 0x000fe20000000000 */
[----:B------:R-:W-:Y:S01]  /*180b0*/  R2UR UR10, R20 ;  /* 0x00000000140a72ca */ /* 0x000fe200000e0000 */
[----:B------:R-:W-:Y:S01]  /*180c0*/  VIADD R20, R0, 0x306 ;  /* 0x0000030600147836 */ /* 0x000fe20000000000 */
[----:B------:R-:W-:Y:S01]  /*180d0*/  R2UR UR6, R88 ;  /* 0x00000000580672ca */ /* 0x000fe200000e0000 */
[----:B------:R-:W-:Y:S01]  /*180e0*/  VIADD R88, R0, 0x600 ;  /* 0x0000060000587836 */ /* 0x000fe20000000000 */
[C---:B------:R-:W-:Y:S01]  /*180f0*/  R2UR UR23, R21.reuse ;  /* 0x00000000151772ca */ /* 0x040fe200000e0000 */
[----:B------:R-:W-:Y:S01]  /*18100*/  IMAD.MOV.U32 R89, RZ, RZ, 0x40000040 ;  /* 0x40000040ff597424 */ /* 0x000fe200078e00ff */
[----:B------:R-:W-:Y:S01]  /*18110*/  R2UR UR54, R20 ;  /* 0x00000000143672ca */ /* 0x000fe200000e0000 */
[----:B------:R-:W-:Y:S01]  /*18120*/  VIADD R20, R0, 0x604 ;  /* 0x0000060400147836 */ /* 0x000fe20000000000 */
[C---:B------:R-:W-:Y:S01]  /*18130*/  R2UR UR19, R21.reuse ;  /* 0x00000000151372ca */ /* 0x040fe200000e0000 */
[----:B------:R-:W-:Y:S01]  /*18140*/  IMAD.MOV.U32 R91, RZ, RZ, 0x40000040 ;  /* 0x40000040ff5b7424 */ /* 0x000fe200078e00ff */
[----:B------:R-:W-:-:S02]  /*18150*/  R2UR UR11, R21 ;  /* 0x00000000150b72ca */ /* 0x000fc400000e0000 */
[C---:B------:R-:W-:Y:S02]  /*18160*/  R2UR UR55, R21.reuse ;  /* 0x00000000153772ca */ /* 0x040fe400000e0000 */
[----:B------:R-:W-:Y:S02]  /*18170*/  R2UR UR42, R20 ;  /* 0x00000000142a72ca */ /* 0x000fe400000e0000 */
[----:B------:R-:W-:Y:S02]  /*18180*/  R2UR UR43, R21 ;  /* 0x00000000152b72ca */ /* 0x000fe400000e0000 */
[----:B------:R-:W4:Y:S01]  /*18190*/  LDL.64 R20, [R1+0x10] ;  /* 0x0000100001147983 */ /* 0x000f220000100a00 */
[----:B------:R-:W-:Y:S01]  /*181a0*/  R2UR UR58, R90 ;  /* 0x000000005a3a72ca */ /* 0x000fe200000e0000 */
[----:B------:R-:W-:Y:S01]  /*181b0*/  VIADD R90, R0, 0x602 ;  /* 0x00000602005a7836 */ /* 0x000fe20000000000 */
[----:B------:R-:W-:Y:S01]  /*181c0*/  R2UR UR50, R88 ;  /* 0x00000000583272ca */ /* 0x000fe200000e0000 */
[----:B------:R-:W-:Y:S01]  /*181d0*/  VIADD R88, R0, 0x606 ;  /* 0x0000060600587836 */ /* 0x000fe20000000000 */
[----:B------:R-:W-:-:S02]  /*181e0*/  R2UR UR15, R89 ;  /* 0x00000000590f72ca */ /* 0x000fc400000e0000 */
[----:B------:R-:W-:Y:S02]  /*181f0*/  R2UR UR7, R89 ;  /* 0x00000000590772ca */ /* 0x000fe400000e0000 */
[----:B------:R-:W-:Y:S02]  /*18200*/  R2UR UR59, R91 ;  /* 0x000000005b3b72ca */ /* 0x000fe400000e0000 */
[----:B------:R-:W-:Y:S02]  /*18210*/  R2UR UR51, R89 ;  /* 0x00000000593372ca */ /* 0x000fe400000e0000 */
[----:B------:R-:W-:Y:S02]  /*18220*/  R2UR UR46, R90 ;  /* 0x000000005a2e72ca */ /* 0x000fe400000e0000 */
[----:B------:R-:W-:Y:S02]  /*18230*/  R2UR UR47, R91 ;  /* 0x000000005b2f72ca */ /* 0x000fe400000e0000 */
[----:B------:R-:W-:-:S02]  /*18240*/  R2UR UR38, R88 ;  /* 0x00000000582672ca */ /* 0x000fc400000e0000 */
[----:B------:R-:W-:Y:S02]  /*18250*/  R2UR UR39, R89 ;  /* 0x00000000592772ca */ /* 0x000fe400000e0000 */
[----:B--2---:R-:W-:Y:S02]  /*18260*/  R2UR UR24, R92 ;  /* 0x000000005c1872ca */ /* 0x004fe400000e0000 */
[----:B------:R-:W-:Y:S02]  /*18270*/  R2UR UR25, R93 ;  /* 0x000000005d1972ca */ /* 0x000fe400000e0000 */
[----:B------:R-:W-:-:S11]  /*18280*/  WARPGROUP.ARRIVE ;  /* 0x00000000000079c5 */ /* 0x000fd60000000000 */
[----:B------:R-:W-:Y:S01]  /*18290*/  HGMMA.64x96x16.F32.BF16 R88, gdesc[UR24], RZ, !UPT, gsb0 ;  /* 0x01600000185879f0 */ /* 0x000fe2000c0018ff */
[----:B---3--:R-:W-:Y:S02]  /*182a0*/  R2UR UR20, R2 ;  /* 0x00000000021472ca */ /* 0x008fe400000e0000 */
[----:B------:R-:W-:Y:S01]  /*182b0*/  R2UR UR21, R3 ;  /* 0x00000000031572ca */ /* 0x000fe200000e0000 */
[----:B------:R0:W5:Y:S01]  /*182c0*/  LDL.LU R2, [R1+0x60] ;  /* 0x0000600001027983 */ /* 0x0001620000300800 */
[----:B------:R-:W-:Y:S02]  /*182d0*/  WARPGROUP.DEPBAR.LE gsb0, 0x0 ;  /* 0x00008000000079c5 */ /* 0x000fe40000010000 */
[----:B------:R-:W-:-:S09]  /*182e0*/  WARPGROUP.ARRIVE ;  /* 0x00000000000079c5 */ /* 0x000fd20000000000 */
[----:B------:R-:W-:Y:S01]  /*182f0*/  HGMMA.64x96x16.F32.BF16 R88, gdesc[UR20], R88, gsb0 ;  /* 0x01600000145879f0 */ /* 0x000fe20008001858 */
[----:B----4-:R-:W-:Y:S02]  /*18300*/  R2UR UR16, R4 ;  /* 0x00000000041072ca */ /* 0x010fe400000e0000 */
[----:B------:R-:W-:Y:S02]  /*18310*/  R2UR UR17, R5 ;  /* 0x00000000051172ca */ /* 0x000fe400000e0000 */
        /* <DEDUP_REMOVED lines=69> */
[----:B0-----:R-:W-:Y:S05]  /*18770*/  @!P0 BRA `(.L_x_2860) ;  /* 0x0000000000048947 */ /* 0x001fea0003800000 */
[----:B------:R-:W-:Y:S01]  /*18780*/  BPT.TRAP 0x1 ;  /* 0x000000040000795c */ /* 0x000fe20000300000 */
.L_x_2860:
[----:B------:R-:W-:Y:S01]  /*18790*/  SHF.L.U32 R0, R11, 0x1f, RZ ;  /* 0x0000001f0b007819 */ /* 0x000fe200000006ff */
[----:B-----5:R-:W-:-:S04]  /*187a0*/  IMAD R20, R14, 0x8, R2 ;  /* 0x000000080e147824 */ /* 0x020fc800078e0202 */
[----:B------:R0:W1:Y:S01]  /*187b0*/  SYNCS.PHASECHK.TRANS64.TRYWAIT P1, [R20+URZ+0x2a850], R0 ;  /* 0x02a85000140075a7 */ /* 0x000062000802017f */
[----:B------:R-:W-:Y:S05]  /*187c0*/  @!P0 BRA `(.L_x_2861) ;  /* 0x0000000000048947 */ /* 0x000fea0003800000 */
[----:B------:R-:W-:Y:S01]  /*187d0*/  BPT.TRAP 0x1 ;  /* 0x000000040000795c */ /* 0x000fe20000300000 */
.L_x_2861:
[----:B------:R-:W-:Y:S04]  /*187e0*/  BSSY B1, `(.L_x_2862) ;  /* 0x0000004000017945 */ /* 0x000fe80003800000 */
[----:B-1----:R-:W-:Y:S05]  /*187f0*/  @P1 BRA `(.L_x_2863) ;  /* 0x0000000000081947 */ /* 0x002fea0003800000 */
[----:B------:R-:W1:Y:S02]  /*18800*/  SYNCS.PHASECHK.TRANS64.TRYWAIT P1, [R20+URZ+0x2a850], R0 ;  /* 0x02a85000140075a7 */ /* 0x000e64000802017f */
[----:B-1----:R-:W-:Y:S05]  /*18810*/  @!P1 BRA `(.L_x_2864) ;  /* 0x000000dc00509947 */ /* 0x002fea0003800000 */
.L_x_2863:
[----:B------:R-:W-:Y:S05]  /*18820*/  BSYNC B1 ;  /* 0x0000000000017941 */ /* 0x000fea0003800000 */
.L_x_2862:
        /* <DEDUP_REMOVED lines=48> */
.L_x_2865:
[----:B------:R-:W-:Y:S01]  /*18b30*/  FMNMX.FTZ R0, R88, R12, !PT ;  /* 0x0000000c58007209 */ /* 0x000fe20007810000 */
[----:B------:R-:W-:Y:S01]  /*18b40*/  ULDC UR4, c[0x0][0x988] ;  /* 0x0002620000047ab9 */ /* 0x000fe20000000800 */
[----:B------:R-:W-:Y:S02]  /*18b50*/  IMAD R13, R13, 0x8, R2 ;  /* 0x000000080d0d7824 */ /* 0x000fe400078e0202 */
[----:B------:R-:W-:Y:S02]  /*18b60*/  FMNMX.FTZ R3, R89, R0, !PT ;  /* 0x0000000059037209 */ /* 0x000fe40007810000 */
[----:B------:R-:W-:-:S04]  /*18b70*/  FMNMX.FTZ R0, R90, R9, !PT ;  /* 0x000000095a007209 */ /* 0x000fc80007810000 */
        /* <DEDUP_REMOVED lines=53> */
[----:B------:R-:W-:Y:S01]  /*18ed0*/  FADD.FTZ R5, -R4, R12 ;  /* 0x0000000c04057221 */ /* 0x000fe20000010100 */
[----:B------:R-:W-:-:S04]  /*18ee0*/  IMAD.U32 R0, RZ, RZ, UR4 ;  /* 0x00000004ff007e24 */ /* 0x000fc8000f8e00ff */
[-C--:B------:R-:W-:Y:S01]  /*18ef0*/  FMUL.FTZ R10, R5, R0.reuse ;  /* 0x00000000050a7220 */ /* 0x080fe20000410000 */
[----:B------:R-:W-:Y:S01]  /*18f00*/  FADD.FTZ R5, -R3, R9 ;  /* 0x0000000903057221 */ /* 0x000fe20000010100 */
[----:B------:R-:W-:-:S03]  /*18f10*/  FMUL.FTZ R9, R4, R0 ;  /* 0x0000000004097220 */ /* 0x000fc60000410000 */
[-C--:B------:R-:W-:Y:S01]  /*18f20*/  FMUL.FTZ R5, R5, R0.reuse ;  /* 0x0000000005057220 */ /* 0x080fe20000410000 */
[-CC-:B------:R-:W-:Y:S01]  /*18f30*/  FFMA.FTZ R152, R96, R0.reuse, -R9.reuse ;  /* 0x0000000060987223 */ /* 0x180fe20000010809 */
[-CC-:B------:R-:W-:Y:S01]  /*18f40*/  FFMA.FTZ R96, R97, R0.reuse, -R9.reuse ;  /* 0x0000000061607223 */ /* 0x180fe20000010809 */
[-C--:B------:R-:W-:Y:S01]  /*18f50*/  FMUL.FTZ R97, R3, R0.reuse ;  /* 0x0000000003617220 */ /* 0x080fe20000410000 */
[-CC-:B------:R-:W-:Y:S01]  /*18f60*/  FFMA.FTZ R156, R88, R0.reuse, -R9.reuse ;  /* 0x00000000589c7223 */ /* 0x180fe20000010809 */
[-CC-:B------:R-:W-:Y:S01]  /*18f70*/  FFMA.FTZ R139, R89, R0.reuse, -R9.reuse ;  /* 0x00000000598b7223 */ /* 0x180fe20000010809 */
[-C--:B------:R-:W-:Y:S01]  /*18f80*/  FFMA.FTZ R154, R100, R0.reuse, -R9 ;  /* 0x00000000649a7223 */ /* 0x080fe20000010809 */
[-CC-:B------:R-:W-:Y:S01]  /*18f90*/  FFMA.FTZ R157, R90, R0.reuse, -R97.reuse ;  /* 0x000000005a9d7223 */ /* 0x180fe20000010861 */
[-C--:B------:R-:W-:Y:S01]  /*18fa0*/  FFMA.FTZ R100, R91, R0.reuse, -R97 ;  /* 0x000000005b647223 */ /* 0x080fe20000010861 */
[----:B------:R-:W-:Y:S01]  /*18fb0*/  MUFU.EX2 R10, R10 ;  /* 0x0000000a000a7308 */ /* 0x000fe20000000800 */
[-C--:B------:R-:W-:Y:S01]  /*18fc0*/  FFMA.FTZ R158, R92, R0.reuse, -R9 ;  /* 0x000000005c9e7223 */ /* 0x080fe20000010809 */
[-C--:B------:R-:W-:Y:S01]  /*18fd0*/  FFMA.FTZ R159, R94, R0.reuse, -R97 ;  /* 0x000000005e9f7223 */ /* 0x080fe20000010861 */
[-C--:B------:R-:W-:Y:S01]  /*18fe0*/  FFMA.FTZ R137, R93, R0.reuse, -R9 ;  /* 0x000000005d897223 */ /* 0x080fe20000010809 */
[-CC-:B------:R-:W-:Y:S01]  /*18ff0*/  FFMA.FTZ R95, R95, R0.reuse, -R97.reuse ;  /* 0x000000005f5f7223 */ /* 0x180fe20000010861 */
[----:B------:R-:W-:Y:S01]  /*19000*/  FFMA.FTZ R153, R98, R0, -R97 ;  /* 0x0000000062997223 */ /* 0x000fe20000010861 */
[----:B------:R-:W-:-:S02]  /*19010*/  VIADD R98, R13, 0x2a840 ;  /* 0x0002a8400d627836 */ /* 0x000fc40000000000 */
[-CC-:B------:R-:W-:Y:S01]  /*19020*/  FFMA.FTZ R94, R99, R0.reuse, -R97.reuse ;  /* 0x00000000635e7223 */ /* 0x180fe20000010861 */
[----:B------:R-:W0:Y:S01]  /*19030*/  MUFU.EX2 R156, R156 ;  /* 0x0000009c009c7308 */ /* 0x000e220000000800 */
[-C--:B------:R-:W-:Y:S01]  /*19040*/  FFMA.FTZ R149, R106, R0.reuse, -R97 ;  /* 0x000000006a957223 */ /* 0x080fe20000010861 */
[-CC-:B------:R-:W-:Y:S01]  /*19050*/  FFMA.FTZ R93, R101, R0.reuse, -R9.reuse ;  /* 0x00000000655d7223 */ /* 0x180fe20000010809 */
[----:B------:R-:W-:Y:S01]  /*19060*/  PRMT R98, R178, 0x654, R98 ;  /* 0x00000654b2627816 */ /* 0x000fe20000000062 */
[-CC-:B------:R-:W-:Y:S01]  /*19070*/  FFMA.FTZ R148, R104, R0.reuse, -R9.reuse ;  /* 0x0000000068947223 */ /* 0x180fe20000010809 */
[-C--:B------:R-:W-:Y:S01]  /*19080*/  FFMA.FTZ R92, R105, R0.reuse, -R9 ;  /* 0x00000000695c7223 */ /* 0x080fe20000010809 */
[-CC-:B------:R-:W-:Y:S01]  /*19090*/  FFMA.FTZ R155, R102, R0.reuse, -R97.reuse ;  /* 0x00000000669b7223 */ /* 0x180fe20000010861 */
[-CC-:B------:R-:W-:Y:S01]  /*190a0*/  FFMA.FTZ R91, R103, R0.reuse, -R97.reuse ;  /* 0x00000000675b7223 */ /* 0x180fe20000010861 */
[----:B------:R-:W-:Y:S01]  /*190b0*/  MUFU.EX2 R5, R5 ;  /* 0x0000000500057308 */ /* 0x000fe20000000800 */
[----:B------:R1:W-:Y:S01]  /*190c0*/  SYNCS.ARRIVE.TRANS64.RED.A1T0 RZ, [R98+URZ], RZ ;  /* 0x000000ff62ff79a7 */ /* 0x0003e2000810043f */
        /* <DEDUP_REMOVED lines=17> */
[-C--:B-1----:R-:W-:Y:S01]  /*191e0*/  FFMA.FTZ R98, R135, R0.reuse, -R97 ;  /* 0x0000000087627223 */ /* 0x082fe20000010861 */
[-CC-:B------:R-:W-:Y:S01]  /*191f0*/  FFMA.FTZ R150, R108, R0.reuse, -R9.reuse ;  /* 0x000000006c967223 */ /* 0x180fe20000010809 */
[-CC-:B------:R-:W-:Y:S01]  /*19200*/  FFMA.FTZ R89, R109, R0.reuse, -R9.reuse ;  /* 0x000000006d597223 */ /* 0x180fe20000010809 */
[-CC-:B------:R-:W-:Y:S01]  /*19210*/  FFMA.FTZ R144, R112, R0.reuse, -R9.reuse ;  /* 0x0000000070907223 */ /* 0x180fe20000010809 */
[----:B------:R-:W-:Y:S01]  /*19220*/  FFMA.FTZ R88, R113, R0, -R9 ;  /* 0x0000000071587223 */ /* 0x000fe20000010809 */
[----:B------:R-:W1:Y:S01]  /*19230*/  MUFU.EX2 R100, R100 ;  /* 0x0000006400647308 */ /* 0x000e620000000800 */
[----:B--2---:R-:W-:Y:S01]  /*19240*/  FFMA.FTZ R7, R5, R6, R157 ;  /* 0x0000000605077223 */ /* 0x004fe2000001009d */
[-CC-:B------:R-:W-:Y:S01]  /*19250*/  FFMA.FTZ R146, R116, R0.reuse, -R9.reuse ;  /* 0x0000000074927223 */ /* 0x180fe20000010809 */
[-CC-:B------:R-:W-:Y:S01]  /*19260*/  FFMA.FTZ R21, R117, R0.reuse, -R9.reuse ;  /* 0x0000000075157223 */ /* 0x180fe20000010809 */
[-CC-:B------:R-:W-:Y:S01]  /*19270*/  FFMA.FTZ R140, R120, R0.reuse, -R9.reuse ;  /* 0x00000000788c7223 */ /* 0x180fe20000010809 */
[-CC-:B------:R-:W-:Y:S01]  /*19280*/  FFMA.FTZ R14, R121, R0.reuse, -R9.reuse ;  /* 0x00000000790e7223 */ /* 0x180fe20000010809 */
[-CC-:B------:R-:W-:Y:S01]  /*19290*/  FFMA.FTZ R142, R124, R0.reuse, -R9.reuse ;  /* 0x000000007c8e7223 */ /* 0x180fe20000010809 */
[-CC-:B------:R-:W-:Y:S01]  /*192a0*/  FFMA.FTZ R12, R125, R0.reuse, -R9.reuse ;  /* 0x000000007d0c7223 */ /* 0x180fe20000010809 */
[----:B------:R-:W2:Y:S01]  /*192b0*/  MUFU.EX2 R158, R158 ;  /* 0x0000009e009e7308 */ /* 0x000ea20000000800 */
[----:B0-----:R-:W-:Y:S01]  /*192c0*/  FADD.FTZ R97, R139, R106 ;  /* 0x0000006a8b617221 */ /* 0x001fe20000010000 */
[-CC-:B------:R-:W-:Y:S01]  /*192d0*/  FFMA.FTZ R136, R128, R0.reuse, -R9.reuse ;  /* 0x0000000080887223 */ /* 0x180fe20000010809 */
[-CC-:B------:R-:W-:Y:S01]  /*192e0*/  FFMA.FTZ R11, R129, R0.reuse, -R9.reuse ;  /* 0x00000000810b7223 */ /* 0x180fe20000010809 */
[-CC-:B------:R-:W-:Y:S01]  /*192f0*/  FFMA.FTZ R138, R132, R0.reuse, -R9.reuse ;  /* 0x00000000848a7223 */ /* 0x180fe20000010809 */
[----:B------:R-:W-:-:S03]  /*19300*/  FFMA.FTZ R9, R133, R0, -R9 ;  /* 0x0000000085097223 */ /* 0x000fc60000010809 */
        /* <DEDUP_REMOVED lines=90> */
.L_x_2866:
        /* <DEDUP_REMOVED lines=34> */
.L_x_2854:
[----:B------:R-:W-:Y:S05]  /*19ad0*/  BSYNC B0 ;  /* 0x0000000000007941 */ /* 0x000fea0003800000 */
.L_x_2853:
        /* <DEDUP_REMOVED lines=67> */
.L_x_2868:
[----:B------:R-:W-:Y:S01]  /*19f10*/  IMAD R5, R162, 0x8, R2 ;  /* 0x00000008a2057824 */ /* 0x000fe200078e0202 */
[----:B------:R-:W-:-:S04]  /*19f20*/  SHF.L.U32 R8, R168, 0x1f, RZ ;  /* 0x0000001fa8087819 */ /* 0x000fc800000006ff */
[----:B------:R0:W1:Y:S01]  /*19f30*/  SYNCS.PHASECHK.TRANS64.TRYWAIT P1, [R5+URZ+0x2a850], R8 ;  /* 0x02a85008050075a7 */ /* 0x000062000802017f */
[----:B------:R-:W-:Y:S05]  /*19f40*/  @!P0 BRA `(.L_x_2869) ;  /* 0x0000000000048947 */ /* 0x000fea0003800000 */
[----:B------:R-:W-:Y:S01]  /*19f50*/  BPT.TRAP 0x1 ;  /* 0x000000040000795c */ /* 0x000fe20000300000 */
.L_x_2869:
        /* <DEDUP_REMOVED lines=9> */
.L_x_2871:
[----:B------:R-:W-:Y:S05]  /*19ff0*/  BSYNC B0 ;  /* 0x0000000000007941 */ /* 0x000fea0003800000 */
.L_x_2870:
        /* <DEDUP_REMOVED lines=68> */
.L_x_2873:
        /* <DEDUP_REMOVED lines=74> */
.L_x_2774:
[----:B------:R-:W2:Y:S08]  /*1a8e0*/  S2UR UR4, SR_CgaCtaId ;  /* 0x00000000000479c3 */ /* 0x000eb00000008800 */
[----:B------:R-:W-:Y:S01]  /*1a8f0*/  BAR.SYNC.DEFER_BLOCKING 0x5, 0x180 ;  /* 0x0146000000007b1d */ /* 0x000fe20000010000 */
[----:B------:R-:W-:-:S05]  /*1a900*/  MOV R3, 0x400 ;  /* 0x0000040000037802 */ /* 0x000fca0000000f00 */
[----:B------:R-:W-:Y:S01]  /*1a910*/  BSSY B0, `(.L_x_2874) ;  /* 0x00002e6000007945 */ /* 0x000fe20003800000 */
[----:B--2---:R-:W-:-:S05]  /*1a920*/  IMAD.U32 R178, RZ, RZ, UR4 ;  /* 0x00000004ffb27e24 */ /* 0x004fca000f8e00ff */
[----:B------:R-:W-:-:S05]  /*1a930*/  LEA R2, R178, R3, 0x18 ;  /* 0x00000003b2027211 */ /* 0x000fca00078ec0ff */
[----:B------:R2:W3:Y:S01]  /*1a940*/  LDS.128 R4, [R2+0x2a8d0] ;  /* 0x02a8d00002047984 */ /* 0x0004e20000000c00 */
[----:B------:R-:W-:Y:S06]  /*1a950*/  BAR.ARV 0x4, 0x180 ;  /* 0x0106000000007b1d */ /* 0x000fec0000002000 */
[----:B------:R-:W-:Y:S05]  /*1a960*/  @P0 BRA `(.L_x_2875) ;  /* 0x0000002000800947 */ /* 0x000fea0003800000 */
[----:B------:R-:W4:Y:S01]  /*1a970*/  LDL R0, [R1+0x50] ;  /* 0x0000500001007983 */ /* 0x000f220000100800 */
[----:B------:R-:W-:Y:S01]  /*1a980*/  F2FP.BF16.F32.PACK_AB R34, R69, R68 ;  /* 0x000000444522723e */ /* 0x000fe200000010ff */
[----:B------:R-:W-:Y:S01]  /*1a990*/  ULDC.64 UR6, c[0x0][0xc00] ;  /* 0x0003000000067ab9 */ /* 0x000fe20000000a00 */
[----:B------:R-:W-:Y:S01]  /*1a9a0*/  F2FP.BF16.F32.PACK_AB R36, R97, R96 ;  /* 0x000000606124723e */ /* 0x000fe200000010ff */
[----:B------:R-:W0:Y:S01]  /*1a9b0*/  S2R R3, SR_SWINHI ;  /* 0x0000000000037919 */ /* 0x000e220000002f00 */
[----:B------:R-:W-:Y:S01]  /*1a9c0*/  ULDC.64 UR8, c[0x0][0x208] ;  /* 0x0000820000087ab9 */ /* 0x000fe20000000a00 */
[----:B------:R-:W-:Y:S01]  /*1a9d0*/  ULDC.64 UR4, c[0x0][0xc08] ;  /* 0x0003020000047ab9 */ /* 0x000fe20000000a00 */
[----:B------:R-:W-:Y:S02]  /*1a9e0*/  MOV R72, R2 ;  /* 0x0000000200487202 */ /* 0x000fe40000000f00 */
[----:B0-----:R-:W-:Y:S01]  /*1a9f0*/  MOV R73, R3 ;  /* 0x0000000300497202 */ /* 0x001fe20000000f00 */
[----:B------:R-:W-:Y:S02]  /*1aa00*/  BAR.SYNC.DEFER_BLOCKING 0x1, 0x100 ;  /* 0x0044000000007b1d */ /* 0x000fe40000010000 */
[----:B----4-:R-:W-:-:S03]  /*1aa10*/  IMAD.WIDE R12, R0, 0x2, R72 ;  /* 0x00000002000c7825 */ /* 0x010fc600078e0248 */
[C---:B------:R-:W-:Y:S02]  /*1aa20*/  LOP3.LUT R3, R12.reuse, 0x380, RZ, 0xc0, !PT ;  /* 0x000003800c037812 */ /* 0x040fe400078ec0ff */
[C---:B------:R-:W-:Y:S02]  /*1aa30*/  IADD3 R15, P6, R12.reuse, 0x20, RZ ;  /* 0x000000200c0f7810 */ /* 0x040fe40007fde0ff */
[----:B------:R-:W-:Y:S02]  /*1aa40*/  SHF.R.U64 R3, R3, 0x3, RZ ;  /* 0x0000000303037819 */ /* 0x000fe400000012ff */
[C---:B---3--:R-:W-:Y:S01]  /*1aa50*/  IADD3 R4, P5, R12.reuse, 0x40, RZ ;  /* 0x000000400c047810 */ /* 0x048fe20007fbe0ff */
        /* <DEDUP_REMOVED lines=22> */
[----:B------:R-:W-:Y:S02]  /*1abc0*/  LOP3.LUT R0, R39, 0x380, RZ, 0xc0, !PT ;  /* 0x0000038027007812 */ /* 0x000fe400078ec0ff */
[----:B------:R-:W-:Y:S02]  /*1abd0*/  SHF.R.U64 R26, R26, 0x3, RZ ;  /* 0x000000031a1a7819 */ /* 0x000fe400000012ff */
[----:B------:R-:W-:Y:S02]  /*1abe0*/  LOP3.LUT R3, R30, 0x380, RZ, 0xc0, !PT ;  /* 0x000003801e037812 */ /* 0x000fe400078ec0ff */
[----:B------:R-:W-:Y:S02]  /*1abf0*/  LOP3.LUT R24, R14, R35, RZ, 0x3c, !PT ;  /* 0x000000230e187212 */ /* 0x000fe400078e3cff */
[----:B------:R-:W-:-:S02]  /*1ac00*/  MOV R4, R12 ;  /* 0x0000000c00047202 */ /* 0x000fc40000000f00 */
[----:B------:R-:W-:Y:S02]  /*1ac10*/  LOP3.LUT R32, R107, 0x380, RZ, 0xc0, !PT ;  /* 0x000003806b207812 */ /* 0x000fe400078ec0ff */
[----:B------:R-:W-:Y:S02]  /*1ac20*/  F2FP.BF16.F32.PACK_AB R12, R89, R88 ;  /* 0x00000058590c723e */ /* 0x000fe400000010ff */
[----:B------:R-:W-:Y:S02]  /*1ac30*/  F2FP.BF16.F32.PACK_AB R13, R99, R98 ;  /* 0x00000062630d723e */ /* 0x000fe400000010ff */
[----:B------:R-:W-:Y:S02]  /*1ac40*/  F2FP.BF16.F32.PACK_AB R14, R91, R90 ;  /* 0x0000005a5b0e723e */ /* 0x000fe400000010ff */
[----:B------:R-:W-:Y:S02]  /*1ac50*/  F2FP.BF16.F32.PACK_AB R15, R101, R100 ;  /* 0x00000064650f723e */ /* 0x000fe400000010ff */
[----:B------:R-:W-:-:S02]  /*1ac60*/  SHF.R.U64 R0, R0, 0x3, RZ ;  /* 0x0000000300007819 */ /* 0x000fc400000012ff */
[----:B------:R-:W-:Y:S01]  /*1ac70*/  LOP3.LUT R26, R26, R37, RZ, 0x3c, !PT ;  /* 0x000000251a1a7212 */ /* 0x000fe200078e3cff */
[----:B------:R0:W-:Y:S01]  /*1ac80*/  STSM.16.M88.4 [R4], R12 ;  /* 0x0000000c04007844 */ /* 0x0001e20000000200 */
[----:B------:R-:W-:Y:S02]  /*1ac90*/  SHF.R.U64 R3, R3, 0x3, RZ ;  /* 0x0000000303037819 */ /* 0x000fe400000012ff */
[----:B------:R-:W-:Y:S02]  /*1aca0*/  SHF.R.U64 R32, R32, 0x3, RZ ;  /* 0x0000000320207819 */ /* 0x000fe400000012ff */
[----:B------:R-:W-:Y:S02]  /*1acb0*/  MOV R37, R8 ;  /* 0x0000000800257202 */ /* 0x000fe40000000f00 */
[----:B------:R-:W-:Y:S02]  /*1acc0*/  MOV R38, R10 ;  /* 0x0000000a00267202 */ /* 0x000fe40000000f00 */
[----:B-1----:R-:W-:-:S02]  /*1acd0*/  LOP3.LUT R28, R0, R39, RZ, 0x3c, !PT ;  /* 0x00000027001c7212 */ /* 0x002fc400078e3cff */
[----:B------:R-:W-:Y:S02]  /*1ace0*/  F2FP.BF16.F32.PACK_AB R8, R93, R92 ;  /* 0x0000005c5d08723e */ /* 0x000fe400000010ff */
[----:B------:R-:W-:Y:S02]  /*1acf0*/  F2FP.BF16.F32.PACK_AB R9, R103, R102 ;  /* 0x000000666709723e */ /* 0x000fe400000010ff */
[----:B------:R-:W-:Y:S02]  /*1ad00*/  F2FP.BF16.F32.PACK_AB R10, R95, R94 ;  /* 0x0000005e5f0a723e */ /* 0x000fe400000010ff */
[----:B------:R-:W-:Y:S02]  /*1ad10*/  F2FP.BF16.F32.PACK_AB R11, R105, R104 ;  /* 0x00000068690b723e */ /* 0x000fe400000010ff */
[----:B------:R-:W-:Y:S02]  /*1ad20*/  LOP3.LUT R30, R3, R30, RZ, 0x3c, !PT ;  /* 0x0000001e031e7212 */ /* 0x000fe400078e3cff */
[----:B------:R-:W-:Y:S01]  /*1ad30*/  MOV R39, R24 ;  /* 0x0000001800277202 */ /* 0x000fe20000000f00 */
[----:B------:R-:W-:Y:S01]  /*1ad40*/  STSM.16.M88.4 [R37], R8 ;  /* 0x0000000825007844 */ /* 0x000fe20000000200 */
[----:B------:R-:W-:-:S02]  /*1ad50*/  MOV R0, R26 ;  /* 0x0000001a00007202 */ /* 0x000fc40000000f00 */
[----:B0-----:R-:W-:Y:S02]  /*1ad60*/  F2FP.BF16.F32.PACK_AB R12, R41, R40 ;  /* 0x00000028290c723e */ /* 0x001fe400000010ff */
[----:B------:R-:W-:Y:S02]  /*1ad70*/  F2FP.BF16.F32.PACK_AB R13, R43, R42 ;  /* 0x0000002a2b0d723e */ /* 0x000fe400000010ff */
[----:B------:R-:W-:Y:S02]  /*1ad80*/  F2FP.BF16.F32.PACK_AB R14, R45, R44 ;  /* 0x0000002c2d0e723e */ /* 0x000fe400000010ff */
[----:B------:R-:W-:Y:S02]  /*1ad90*/  F2FP.BF16.F32.PACK_AB R15, R47, R46 ;  /* 0x0000002e2f0f723e */ /* 0x000fe400000010ff */
[----:B------:R-:W-:Y:S02]  /*1ada0*/  LOP3.LUT R32, R32, R107, RZ, 0x3c, !PT ;  /* 0x0000006b20207212 */ /* 0x000fe400078e3cff */
[----:B------:R-:W-:Y:S01]  /*1adb0*/  F2FP.BF16.F32.PACK_AB R24, R49, R48 ;  /* 0x000000303118723e */ /* 0x000fe200000010ff */
[----:B------:R-:W-:Y:S01]  /*1adc0*/  STSM.16.M88.4 [R38], R12 ;  /* 0x0000000c26007844 */ /* 0x000fe20000000200 */
[----:B------:R-:W-:-:S02]  /*1add0*/  F2FP.BF16.F32.PACK_AB R25, R51, R50 ;  /* 0x000000323319723e */ /* 0x000fc400000010ff */
[----:B------:R-:W-:Y:S02]  /*1ade0*/  F2FP.BF16.F32.PACK_AB R26, R53, R52 ;  /* 0x00000034351a723e */ /* 0x000fe400000010ff */
[----:B------:R-:W-:Y:S02]  /*1adf0*/  F2FP.BF16.F32.PACK_AB R27, R55, R54 ;  /* 0x00000036371b723e */ /* 0x000fe400000010ff */
[----:B------:R-:W-:Y:S02]  /*1ae00*/  MOV R3, R28 ;  /* 0x0000001c00037202 */ /* 0x000fe40000000f00 */
[----:B------:R-:W-:Y:S01]  /*1ae10*/  MOV R106, R30 ;  /* 0x0000001e006a7202 */ /* 0x000fe20000000f00 */
[----:B------:R0:W-:Y:S01]  /*1ae20*/  STSM.16.M88.4 [R39], R24 ;  /* 0x0000001827007844 */ /* 0x0001e20000000200 */
[----:B------:R-:W-:Y:S02]  /*1ae30*/  F2FP.BF16.F32.PACK_AB R28, R57, R56 ;  /* 0x00000038391c723e */ /* 0x000fe400000010ff */
[----:B------:R-:W-:-:S02]  /*1ae40*/  F2FP.BF16.F32.PACK_AB R29, R59, R58 ;  /* 0x0000003a3b1d723e */ /* 0x000fc400000010ff */
[----:B------:R-:W-:Y:S02]  /*1ae50*/  F2FP.BF16.F32.PACK_AB R30, R61, R60 ;  /* 0x0000003c3d1e723e */ /* 0x000fe400000010ff */
[----:B------:R-:W-:Y:S02]  /*1ae60*/  F2FP.BF16.F32.PACK_AB R31, R63, R62 ;  /* 0x0000003e3f1f723e */ /* 0x000fe400000010ff */
[----:B------:R-:W-:Y:S02]  /*1ae70*/  MOV R4, R32 ;  /* 0x0000002000047202 */ /* 0x000fe40000000f00 */
[----:B------:R-:W-:Y:S01]  /*1ae80*/  F2FP.BF16.F32.PACK_AB R32, R65, R64 ;  /* 0x000000404120723e */ /* 0x000fe200000010ff */
[----:B------:R1:W-:Y:S01]  /*1ae90*/  STSM.16.M88.4 [R0], R28 ;  /* 0x0000001c00007844 */ /* 0x0003e20000000200 */
[----:B------:R-:W-:Y:S02]  /*1aea0*/  F2FP.BF16.F32.PACK_AB R33, R67, R66 ;  /* 0x000000424321723e */ /* 0x000fe400000010ff */
[----:B------:R-:W-:Y:S01]  /*1aeb0*/  F2FP.BF16.F32.PACK_AB R35, R71, R70 ;  /* 0x000000464723723e */ /* 0x000fe200000010ff */
[----:B0-----:R-:W0:Y:S01]  /*1aec0*/  LDC.64 R26, c[0x0][0xba8] ;  /* 0x0002ea00ff1a7b82 */ /* 0x001e220000000a00 */
[----:B------:R-:W-:-:S02]  /*1aed0*/  F2FP.BF16.F32.PACK_AB R37, R75, R74 ;  /* 0x0000004a4b25723e */ /* 0x000fc400000010ff */
[----:B------:R-:W-:Y:S01]  /*1aee0*/  F2FP.BF16.F32.PACK_AB R38, R77, R76 ;  /* 0x0000004c4d26723e */ /* 0x000fe200000010ff */
[----:B------:R-:W-:Y:S01]  /*1aef0*/  STSM.16.M88.4 [R3], R32 ;  /* 0x0000002003007844 */ /* 0x000fe20000000200 */
[----:B------:R-:W-:Y:S02]  /*1af00*/  F2FP.BF16.F32.PACK_AB R39, R79, R78 ;  /* 0x0000004e4f27723e */ /* 0x000fe400000010ff */
[----:B------:R-:W-:Y:S02]  /*1af10*/  F2FP.BF16.F32.PACK_AB R8, R81, R80 ;  /* 0x000000505108723e */ /* 0x000fe400000010ff */
[----:B------:R-:W-:Y:S01]  /*1af20*/  F2FP.BF16.F32.PACK_AB R9, R83, R82 ;  /* 0x000000525309723e */ /* 0x000fe200000010ff */
[----:B------:R-:W-:Y:S01]  /*1af30*/  STSM.16.M88.4 [R106], R36 ;  /* 0x000000246a007844 */ /* 0x000fe20000000200 */
[----:B------:R-:W-:Y:S01]  /*1af40*/  F2FP.BF16.F32.PACK_AB R10, R85, R84 ;  /* 0x00000054550a723e */ /* 0x000fe200000010ff */
[----:B-1----:R-:W-:Y:S01]  /*1af50*/  IMAD.MOV.U32 R0, RZ, RZ, RZ ;  /* 0x000000ffff007224 */ /* 0x002fe200078e00ff */
[----:B------:R-:W-:-:S02]  /*1af60*/  F2FP.BF16.F32.PACK_AB R11, R87, R86 ;  /* 0x00000056570b723e */ /* 0x000fc400000010ff */
[----:B------:R-:W-:Y:S02]  /*1af70*/  ISETP.NE.U32.AND P0, PT, RZ, UR6, PT ;  /* 0x00000006ff007c0c */ /* 0x000fe4000bf05070 */
[----:B------:R-:W-:Y:S01]  /*1af80*/  IADD3 R12, P1, R196, UR6, RZ ;  /* 0x00000006c40c7c10 */ /* 0x000fe2000ff3e0ff */
[----:B------:R1:W-:Y:S01]  /*1af90*/  STSM.16.M88.4 [R4], R8 ;  /* 0x0000000804007844 */ /* 0x0003e20000000200 */
[----:B------:R-:W-:Y:S01]  /*1afa0*/  BAR.SYNC.DEFER_BLOCKING 0x1, 0x100 ;  /* 0x0044000000007b1d */ /* 0x000fe20000010000 */
[----:B------:R-:W-:Y:S02]  /*1afb0*/  ISETP.NE.AND.EX P0, PT, RZ, UR7, PT, P0 ;  /* 0x00000007ff007c0c */ /* 0x000fe4000bf05300 */
[----:B------:R-:W-:Y:S01]  /*1afc0*/  IADD3.X R13, R197, UR7, RZ, P1, !PT ;  /* 0x00000007c50d7c10 */ /* 0x000fe20008ffe4ff */
[----:B------:R-:W-:-:S04]  /*1afd0*/  IMAD.MOV.U32 R28, RZ, RZ, 0x9b8 ;  /* 0x000009b8ff1c7424 */ /* 0x000fc800078e00ff */
[----:B-1----:R-:W1:Y:S06]  /*1afe0*/  LDC R4, c[0x0][0xbe8] ;  /* 0x0002fa00ff047b82 */ /* 0x002e6c0000000800 */
[----:B------:R-:W3:Y:S01]  /*1aff0*/  @P0 LDG.E R0, desc[UR8][R12.64] ;  /* 0x000000080c000981 */ /* 0x000ee2000c1e1900 */
[----:B------:R-:W-:-:S04]  /*1b000*/  ISETP.NE.U32.AND P1, PT, RZ, UR4, PT ;  /* 0x00000004ff007c0c */ /* 0x000fc8000bf25070 */
[----:B------:R-:W-:-:S13]  /*1b010*/  ISETP.NE.AND.EX P1, PT, RZ, UR5, PT, P1 ;  /* 0x00000005ff007c0c */ /* 0x000fda000bf25310 */
[----:B------:R-:W-:Y:S01]  /*1b020*/  @P1 IADD3 R196, P2, R196, UR4, RZ ;  /* 0x00000004c4c41c10 */ /* 0x000fe2000ff5e0ff */
[----:B------:R-:W-:Y:S02]  /*1b030*/  ULDC UR4, c[0x0][0xa88] ;  /* 0x0002a20000047ab9 */ /* 0x000fe40000000800 */
[----:B------:R-:W-:Y:S01]  /*1b040*/  IMAD.U32 R3, RZ, RZ, UR4 ;  /* 0x00000004ff037e24 */ /* 0x000fe2000f8e00ff */
[----:B------:R-:W-:Y:S01]  /*1b050*/  @P1 IADD3.X R197, R197, UR5, RZ, P2, !PT ;  /* 0x00000005c5c51c10 */ /* 0x000fe200097fe4ff */
[----:B------:R-:W-:Y:S01]  /*1b060*/  ULDC UR4, c[0x0][0xad4] ;  /* 0x0002b50000047ab9 */ /* 0x000fe20000000800 */
[----:B------:R-:W-:Y:S02]  /*1b070*/  ISETP.NE.AND P2, PT, R194, RZ, PT ;  /* 0x000000ffc200720c */ /* 0x000fe40003f45270 */
[----:B-1----:R-:W-:Y:S01]  /*1b080*/  ISETP.NE.AND P4, PT, R4, 0x1, PT ;  /* 0x000000010400780c */ /* 0x002fe20003f85270 */
[----:B------:R1:W5:Y:S01]  /*1b090*/  @P1 LDG.E R3, desc[UR8][R196.64] ;  /* 0x00000008c4031981 */ /* 0x000362000c1e1900 */
[----:B------:R-:W-:-:S02]  /*1b0a0*/  SEL R194, R194, UR4, P2 ;  /* 0x00000004c2c27c07 */ /* 0x000fc40009000000 */
[----:B------:R-:W-:Y:S02]  /*1b0b0*/  ISETP.NE.U32.AND P2, PT, RZ, UR6, PT ;  /* 0x00000006ff007c0c */ /* 0x000fe4000bf45070 */
[----:B------:R-:W-:Y:S02]  /*1b0c0*/  ISETP.GT.AND P3, PT, R194, 0x1, PT ;  /* 0x00000001c200780c */ /* 0x000fe40003f64270 */
[----:B------:R-:W-:Y:S02]  /*1b0d0*/  ISETP.NE.AND.EX P2, PT, RZ, UR7, PT, P2 ;  /* 0x00000007ff007c0c */ /* 0x000fe4000bf45320 */
[----:B------:R-:W-:Y:S02]  /*1b0e0*/  SEL R28, R28, 0x978, P3 ;  /* 0x000009781c1c7807 */ /* 0x000fe40001800000 */
[----:B------:R-:W-:Y:S01]  /*1b0f0*/  SEL R195, R195, RZ, !P2 ;  /* 0x000000ffc3c37207 */ /* 0x000fe20005000000 */
[----:B------:R-:W4:Y:S01]  /*1b100*/  @P4 LDC R30, c[0x0][0xbec] ;  /* 0x0002fb00ff1e4b82 */ /* 0x000f220000000800 */
[----:B------:R-:W-:-:S02]  /*1b110*/  SEL R29, R220, RZ, !P2 ;  /* 0x000000ffdc1d7207 */ /* 0x000fc40005000000 */
[----:B------:R-:W-:-:S05]  /*1b120*/  SEL R31, R200, RZ, P3 ;  /* 0x000000ffc81f7207 */ /* 0x000fca0001800000 */
[----:B------:R-:W2:Y:S08]  /*1b130*/  LDC.64 R10, c[0x0][R28+0x220] ;  /* 0x000088001c0a7b82 */ /* 0x000eb00000000a00 */
[----:B------:R-:W1:Y:S08]  /*1b140*/  LDC.64 R14, c[0x0][R28+0x218] ;  /* 0x000086001c0e7b82 */ /* 0x000e700000000a00 */
[----:B------:R-:W4:Y:S08]  /*1b150*/  LDC.64 R24, c[0x0][R28+0x228] ;  /* 0x00008a001c187b82 */ /* 0x000f300000000a00 */
[----:B------:R3:W3:Y:S08]  /*1b160*/  LDC.64 R8, c[0x0][R28+0x210] ;  /* 0x000084001c087b82 */ /* 0x0006f00000000a00 */
[----:B------:R-:W3:Y:S08]  /*1b170*/  @P4 LDC R37, c[0x0][0xbf0] ;  /* 0x0002fc00ff254b82 */ /* 0x000ef00000000800 */
[----:B0-----:R-:W0:Y:S01]  /*1b180*/  @!P3 LDC R26, c[0x0][0xb50] ;  /* 0x0002d400ff1abb82 */ /* 0x001e220000000800 */
[----:B--2---:R-:W-:-:S07]  /*1b190*/  IMAD R11, R11, R195, RZ ;  /* 0x000000c30b0b7224 */ /* 0x004fce00078e02ff */
[----:B------:R-:W2:Y:S01]  /*1b1a0*/  @!P3 LDC R27, c[0x0][0xb54] ;  /* 0x0002d500ff1bbb82 */ /* 0x000ea20000000800 */
[C---:B------:R-:W-:Y:S02]  /*1b1b0*/  IMAD R35, R10.reuse, R29, R11 ;  /* 0x0000001d0a237224 */ /* 0x040fe400078e020b */
[----:B------:R-:W-:-:S04]  /*1b1c0*/  IMAD.WIDE.U32 R10, R10, R195, RZ ;  /* 0x000000c30a0a7225 */ /* 0x000fc800078e00ff */
[-C--:B-1----:R-:W-:Y:S02]  /*1b1d0*/  IMAD R33, R15, R165.reuse, RZ ;  /* 0x000000a50f217224 */ /* 0x082fe400078e02ff */
[----:B------:R-:W-:-:S04]  /*1b1e0*/  IMAD.WIDE.U32 R14, R14, R165, RZ ;  /* 0x000000a50e0e7225 */ /* 0x000fc800078e00ff */
[----:B------:R-:W-:Y:S02]  /*1b1f0*/  IMAD.IADD R29, R191, 0x1, R186 ;  /* 0x00000001bf1d7824 */ /* 0x000fe400078e02ba */
[----:B------:R-:W-:Y:S02]  /*1b200*/  IMAD.IADD R35, R11, 0x1, R35 ;  /* 0x000000010b237824 */ /* 0x000fe400078e0223 */
[----:B------:R-:W-:Y:S02]  /*1b210*/  IMAD.MOV.U32 R11, RZ, RZ, R29 ;  /* 0x000000ffff0b7224 */ /* 0x000fe400078e001d */
[----:B------:R-:W-:Y:S02]  /*1b220*/  IMAD.IADD R15, R15, 0x1, R33 ;  /* 0x000000010f0f7824 */ /* 0x000fe400078e0221 */
[-C--:B----4-:R-:W-:Y:S02]  /*1b230*/  IMAD R33, R25, R31.reuse, RZ ;  /* 0x0000001f19217224 */ /* 0x090fe400078e02ff */
[----:B------:R-:W-:-:S04]  /*1b240*/  IMAD.WIDE.U32 R24, R24, R31, RZ ;  /* 0x0000001f18187225 */ /* 0x000fc800078e00ff */
[----:B------:R-:W-:Y:S01]  /*1b250*/  IMAD.IADD R33, R25, 0x1, R33 ;  /* 0x0000000119217824 */ /* 0x000fe200078e0221 */
[--C-:B---3--:R-:W-:Y:S01]  /*1b260*/  IADD3 R14, P2, P5, R10, R14, R0.reuse ;  /* 0x0000000e0a0e7210 */ /* 0x108fe20007d5e000 */
[----:B------:R-:W-:Y:S01]  /*1b270*/  @P4 IMAD.HI.U32 R10, R29, R30, RZ ;  /* 0x0000001e1d0a4227 */ /* 0x000fe200078e00ff */
[----:B------:R-:W-:-:S04]  /*1b280*/  SHF.R.S32.HI R106, RZ, 0x1f, R0 ;  /* 0x0000001fff6a7819 */ /* 0x000fc80000011400 */
[----:B------:R-:W-:Y:S02]  /*1b290*/  @P4 SHF.R.U32.HI R11, RZ, R37, R10 ;  /* 0x00000025ff0b4219 */ /* 0x000fe4000001160a */
        /* <DEDUP_REMOVED lines=15> */
[----:B------:R-:W-:Y:S02]  /*1b390*/  ULDC.64 UR4, c[0x0][0x208] ;  /* 0x0000820000047ab9 */ /* 0x000fe40000000a00 */
[----:B------:R-:W2:Y:S04]  /*1b3a0*/  LDG.E R8, desc[UR4][R12.64] ;  /* 0x000000040c087981 */ /* 0x000ea8000c1e1900 */
[----:B-----5:R-:W2:Y:S02]  /*1b3b0*/  LDG.E R3, desc[UR4][R12.64+0x4] ;  /* 0x000004040c037981 */ /* 0x020ea4000c1e1900 */
[----:B--2---:R-:W-:-:S07]  /*1b3c0*/  IMAD.IADD R3, R3, 0x1, -R8 ;  /* 0x0000000103037824 */ /* 0x004fce00078e0a08 */
.L_x_2876:
[----:B------:R-:W2:Y:S01]  /*1b3d0*/  LDL R12, [R1+0x4c] ;  /* 0x00004c00010c7983 */ /* 0x000ea20000100800 */
[----:B-----5:R-:W-:Y:S01]  /*1b3e0*/  IMAD R3, R3, R4, RZ ;  /* 0x0000000403037224 */ /* 0x020fe200078e02ff */
[----:B------:R-:W-:Y:S01]  /*1b3f0*/  LOP3.LUT P0, RZ, R225, 0x3, RZ, 0xc0, !PT ;  /* 0x00000003e1ff7812 */ /* 0x000fe2000780c0ff */
[----:B------:R-:W-:Y:S01]  /*1b400*/  ULDC.64 UR4, c[0x0][0x208] ;  /* 0x0000820000047ab9 */ /* 0x000fe20000000a00 */
        /* <DEDUP_REMOVED lines=14> */
[----:B------:R-:W-:-:S03]  /*1b4f0*/  IMAD.WIDE R72, R9, 0x2, R72 ;  /* 0x0000000209487825 */ /* 0x000fc600078e0248 */
[C---:B------:R-:W-:Y:S02]  /*1b500*/  IADD3 R13, P6, R72.reuse, 0x1000, RZ ;  /* 0x00001000480d7810 */ /* 0x040fe40007fde0ff */
[----:B------:R-:W1:Y:S01]  /*1b510*/  @P4 LDC R53, c[0x0][0xbf0] ;  /* 0x0002fc00ff354b82 */ /* 0x000e620000000800 */
        /* <DEDUP_REMOVED lines=9> */
[----:B------:R-:W-:Y:S01]  /*1b5b0*/  IADD3 R9, P6, R72, 0x7000, RZ ;  /* 0x0000700048097810 */ /* 0x000fe20007fde0ff */
[----:B------:R-:W5:Y:S01]  /*1b5c0*/  LD.E.128 R12, desc[UR4][R12.64] ;  /* 0x000000040c0c7980 */ /* 0x000f62000c101d00 */
[----:B------:R-:W-:Y:S02]  /*1b5d0*/  LOP3.LUT R24, R25, 0x380, RZ, 0xc0, !PT ;  /* 0x0000038019187812 */ /* 0x000fe400078ec0ff */
[----:B------:R-:W-:Y:S01]  /*1b5e0*/  LOP3.LUT R28, R29, 0x380, RZ, 0xc0, !PT ;  /* 0x000003801d1c7812 */ /* 0x000fe200078ec0ff */
[----:B------:R-:W-:Y:S01]  /*1b5f0*/  IMAD.X R45, RZ, RZ, R73, P6 ;  /* 0x000000ffff2d7224 */ /* 0x000fe200030e0649 */
[----:B------:R-:W-:-:S02]  /*1b600*/  LOP3.LUT R32, R33, 0x380, RZ, 0xc0, !PT ;  /* 0x0000038021207812 */ /* 0x000fc400078ec0ff */
[----:B------:R-:W-:Y:S02]  /*1b610*/  LOP3.LUT R36, R37, 0x380, RZ, 0xc0, !PT ;  /* 0x0000038025247812 */ /* 0x000fe400078ec0ff */
[----:B------:R-:W-:Y:S02]  /*1b620*/  LOP3.LUT R40, R41, 0x380, RZ, 0xc0, !PT ;  /* 0x0000038029287812 */ /* 0x000fe400078ec0ff */
[----:B------:R-:W-:Y:S02]  /*1b630*/  LOP3.LUT R8, R9, 0x380, RZ, 0xc0, !PT ;  /* 0x0000038009087812 */ /* 0x000fe400078ec0ff */
[----:B------:R-:W-:Y:S02]  /*1b640*/  LOP3.LUT R11, R72, 0x380, RZ, 0xc0, !PT ;  /* 0x00000380480b7812 */ /* 0x000fe400078ec0ff */
[----:B------:R-:W-:Y:S02]  /*1b650*/  SHF.R.U64 R24, R24, 0x3, RZ ;  /* 0x0000000318187819 */ /* 0x000fe400000012ff */
[----:B------:R-:W-:-:S02]  /*1b660*/  SHF.R.U64 R28, R28, 0x3, RZ ;  /* 0x000000031c1c7819 */ /* 0x000fc400000012ff */
[----:B------:R-:W-:Y:S02]  /*1b670*/  SHF.R.U64 R32, R32, 0x3, RZ ;  /* 0x0000000320207819 */ /* 0x000fe400000012ff */
[----:B------:R-:W-:Y:S02]  /*1b680*/  SHF.R.U64 R36, R36, 0x3, RZ ;  /* 0x0000000324247819 */ /* 0x000fe400000012ff */
[----:B------:R-:W-:Y:S02]  /*1b690*/  SHF.R.U64 R40, R40, 0x3, RZ ;  /* 0x0000000328287819 */ /* 0x000fe400000012ff */
[----:B------:R-:W-:Y:S02]  /*1b6a0*/  SHF.R.U64 R8, R8, 0x3, RZ ;  /* 0x0000000308087819 */ /* 0x000fe400000012ff */
[----:B------:R-:W-:Y:S02]  /*1b6b0*/  SHF.R.U64 R11, R11, 0x3, RZ ;  /* 0x000000030b0b7819 */ /* 0x000fe400000012ff */
        /* <DEDUP_REMOVED lines=10> */
[----:B------:R-:W-:Y:S01]  /*1b760*/  LOP3.LUT R44, R8, R9, RZ, 0x3c, !PT ;  /* 0x00000009082c7212 */ /* 0x000fe200078e3cff */
[----:B------:R-:W5:Y:S01]  /*1b770*/  LD.E.128 R24, desc[UR4][R24.64] ;  /* 0x0000000418187980 */ /* 0x000f62000c101d00 */
[----:B------:R-:W-:-:S03]  /*1b780*/  LOP3.LUT R72, R11, R72, RZ, 0x3c, !PT ;  /* 0x000000480b487212 */ /* 0x000fc600078e3cff */
[----:B------:R-:W5:Y:S04]  /*1b790*/  LD.E.128 R28, desc[UR4][R28.64] ;  /* 0x000000041c1c7980 */ /* 0x000f68000c101d00 */
[----:B------:R2:W5:Y:S04]  /*1b7a0*/  LD.E.128 R8, desc[UR4][R72.64] ;  /* 0x0000000448087980 */ /* 0x000568000c101d00 */
[----:B------:R-:W5:Y:S04]  /*1b7b0*/  LD.E.128 R32, desc[UR4][R32.64] ;  /* 0x0000000420207980 */ /* 0x000f68000c101d00 */
[----:B------:R-:W5:Y:S04]  /*1b7c0*/  LD.E.128 R36, desc[UR4][R36.64] ;  /* 0x0000000424247980 */ /* 0x000f68000c101d00 */
[----:B------:R-:W5:Y:S04]  /*1b7d0*/  LD.E.128 R40, desc[UR4][R40.64] ;  /* 0x0000000428287980 */ /* 0x000f68000c101d00 */
[----:B------:R-:W5:Y:S01]  /*1b7e0*/  LD.E.128 R44, desc[UR4][R44.64] ;  /* 0x000000042c2c7980 */ /* 0x000f62000c101d00 */
[----:B------:R-:W-:-:S02]  /*1b7f0*/  ULDC.64 UR4, c[0x0][0xaa0] ;  /* 0x0002a80000047ab9 */ /* 0x000fc40000000a00 */
[----:B------:R-:W-:Y:S01]  /*1b800*/  IMAD R21, R106, UR4, RZ ;  /* 0x000000046a157c24 */ /* 0x000fe2000f8e02ff */
[----:B------:R-:W-:Y:S01]  /*1b810*/  SHF.R.S32.HI R48, RZ, 0x1f, R195 ;  /* 0x0000001fff307819 */ /* 0x000fe200000114c3 */
[----:B------:R-:W-:Y:S01]  /*1b820*/  @!PT LDS RZ, [RZ] ;  /* 0x00000000fffff984 */ /* 0x000fe20000000800 */
[----:B------:R-:W-:Y:S01]  /*1b830*/  @!PT LDS RZ, [RZ] ;  /* 0x00000000fffff984 */ /* 0x000fe20000000800 */
[----:B------:R-:W-:Y:S01]  /*1b840*/  @!PT LDS RZ, [RZ] ;  /* 0x00000000fffff984 */ /* 0x000fe20000000800 */
[----:B------:R-:W-:Y:S01]  /*1b850*/  @!PT LDS RZ, [RZ] ;  /* 0x00000000fffff984 */ /* 0x000fe20000000800 */
[----:B------:R3:W-:Y:S06]  /*1b860*/  MEMBAR.ALL.CTA ;  /* 0x0000000000007992 */ /* 0x0007ec0000008000 */
[----:B---3--:R-:W3:Y:S01]  /*1b870*/  FENCE.VIEW.ASYNC.S ;  /* 0x00000000000073c6 */ /* 0x008ee20000000000 */
[C---:B------:R-:W-:Y:S02]  /*1b880*/  IMAD R49, R0.reuse, UR5, R21 ;  /* 0x0000000500317c24 */ /* 0x040fe4000f8e0215 */
[----:B------:R-:W-:Y:S01]  /*1b890*/  IMAD.WIDE.U32 R20, R0, UR4, RZ ;  /* 0x0000000400147c25 */ /* 0x000fe2000f8e00ff */
[----:B------:R-:W-:-:S03]  /*1b8a0*/  ULDC.64 UR4, c[0x0][0xae8] ;  /* 0x0002ba0000047ab9 */ /* 0x000fc60000000a00 */
[----:B------:R-:W-:Y:S02]  /*1b8b0*/  IMAD.IADD R21, R21, 0x1, R49 ;  /* 0x0000000115157824 */ /* 0x000fe400078e0231 */
[----:B------:R-:W-:Y:S02]  /*1b8c0*/  IMAD R49, R193, 0x20, R221 ;  /* 0x00000020c1317824 */ /* 0x000fe400078e02dd */
[----:B------:R-:W-:-:S04]  /*1b8d0*/  IMAD.WIDE.U32 R20, R165, UR4, R20 ;  /* 0x00000004a5147c25 */ /* 0x000fc8000f8e0014 */
[----:B------:R-:W-:Y:S02]  /*1b8e0*/  IMAD.IADD R50, R186, 0x1, R49 ;  /* 0x00000001ba327824 */ /* 0x000fe400078e0231 */
[----:B------:R-:W-:Y:S01]  /*1b8f0*/  IMAD R21, R165, UR5, R21 ;  /* 0x00000005a5157c24 */ /* 0x000fe2000f8e0215 */
[----:B------:R-:W-:Y:S01]  /*1b900*/  ULDC.64 UR4, c[0x0][0xaf0] ;  /* 0x0002bc0000047ab9 */ /* 0x000fe20000000a00 */
[----:B0-----:R-:W-:-:S04]  /*1b910*/  @P4 IMAD.HI.U32 R0, R50, R51, RZ ;  /* 0x0000003332004227 */ /* 0x001fc800078e00ff */
[----:B------:R-:W-:Y:S01]  /*1b920*/  IMAD.MOV.U32 R49, RZ, RZ, R50 ;  /* 0x000000ffff317224 */ /* 0x000fe200078e0032 */
[----:B-1----:R-:W-:Y:S01]  /*1b930*/  @P4 SHF.R.U32.HI R49, RZ, R53, R0 ;  /* 0x00000035ff314219 */ /* 0x002fe20000011600 */
[----:B------:R-:W-:Y:S02]  /*1b940*/  IMAD R48, R48, UR4, RZ ;  /* 0x0000000430307c24 */ /* 0x000fe4000f8e02ff */
[----:B------:R-:W-:Y:S01]  /*1b950*/  IMAD.WIDE.U32 R20, R195, UR4, R20 ;  /* 0x00000004c3147c25 */ /* 0x000fe2000f8e0014 */
[----:B------:R-:W-:-:S03]  /*1b960*/  SHF.R.S32.HI R0, RZ, 0x1f, R49 ;  /* 0x0000001fff007819 */ /* 0x000fc60000011431 */
[----:B------:R-:W-:Y:S01]  /*1b970*/  IMAD R51, R195, UR5, R48 ;  /* 0x00000005c3337c24 */ /* 0x000fe2000f8e0230 */
[----:B------:R-:W-:Y:S01]  /*1b980*/  ULDC.64 UR4, c[0x0][0xae0] ;  /* 0x0002b80000047ab9 */ /* 0x000fe20000000a00 */
[----:B------:R-:W-:Y:S02]  /*1b990*/  IMAD.MOV R53, RZ, RZ, -R49 ;  /* 0x000000ffff357224 */ /* 0x000fe400078e0a31 */
[----:B------:R-:W-:Y:S02]  /*1b9a0*/  IMAD.IADD R21, R21, 0x1, R51 ;  /* 0x0000000115157824 */ /* 0x000fe400078e0233 */
[----:B------:R-:W-:Y:S02]  /*1b9b0*/  IMAD R0, R0, UR4, RZ ;  /* 0x0000000400007c24 */ /* 0x000fe4000f8e02ff */
[----:B------:R-:W-:Y:S02]  /*1b9c0*/  IMAD R51, R4, R53, R50 ;  /* 0x0000003504337224 */ /* 0x000fe400078e0232 */
[----:B------:R-:W-:-:S02]  /*1b9d0*/  IMAD R53, R49, UR5, R0 ;  /* 0x0000000531357c24 */ /* 0x000fc4000f8e0200 */
[----:B------:R-:W-:Y:S01]  /*1b9e0*/  IMAD.WIDE.U32 R20, R49, UR4, R20 ;  /* 0x0000000431147c25 */ /* 0x000fe2000f8e0014 */
[----:B------:R-:W-:Y:S01]  /*1b9f0*/  SHF.R.S32.HI R0, RZ, 0x1f, R51 ;  /* 0x0000001fff007819 */ /* 0x000fe20000011433 */
[----:B------:R-:W-:Y:S02]  /*1ba00*/  ULDC.64 UR4, c[0x0][0xad8] ;  /* 0x0002b60000047ab9 */ /* 0x000fe40000000a00 */
[----:B------:R-:W-:Y:S02]  /*1ba10*/  IMAD.IADD R186, R221, 0x1, R186 ;  /* 0x00000001ddba7824 */ /* 0x000fe400078e02ba */
[----:B------:R-:W-:Y:S02]  /*1ba20*/  IMAD.IADD R21, R21, 0x1, R53 ;  /* 0x0000000115157824 */ /* 0x000fe400078e0235 */
[----:B------:R-:W-:Y:S02]  /*1ba30*/  IMAD R4, R0, UR4, RZ ;  /* 0x0000000400047c24 */ /* 0x000fe4000f8e02ff */
[----:B------:R-:W-:-:S02]  /*1ba40*/  VIADD R0, R186, 0x20 ;  /* 0x00000020ba007836 */ /* 0x000fc40000000000 */
[C---:B------:R-:W-:Y:S02]  /*1ba50*/  IMAD R49, R51.reuse, UR5, R4 ;  /* 0x0000000533317c24 */ /* 0x040fe4000f8e0204 */
[----:B------:R-:W-:Y:S01]  /*1ba60*/  IMAD.WIDE.U32 R20, R51, UR4, R20 ;  /* 0x0000000433147c25 */ /* 0x000fe2000f8e0014 */
[-C--:B------:R-:W-:Y:S01]  /*1ba70*/  ISETP.GE.AND P0, PT, R0, R3.reuse, PT ;  /* 0x000000030000720c */ /* 0x080fe20003f06270 */
[----:B------:R-:W-:Y:S01]  /*1ba80*/  ULDC.64 UR4, c[0x0][0xa80] ;  /* 0x0002a00000047ab9 */ /* 0x000fe20000000a00 */
[----:B------:R-:W-:Y:S01]  /*1ba90*/  ISETP.GE.AND P2, PT, R186, R3, PT ;  /* 0x00000003ba00720c */ /* 0x000fe20003f46270 */
[----:B------:R-:W-:Y:S02]  /*1baa0*/  VIADD R0, R2, 0x2a820 ;  /* 0x0002a82002007836 */ /* 0x000fe40000000000 */
[----:B------:R-:W-:Y:S01]  /*1bab0*/  VIADD R4, R186, 0x40 ;  /* 0x00000040ba047836 */ /* 0x000fe20000000000 */
[----:B------:R-:W-:Y:S01]  /*1bac0*/  LEA R50, P3, R20, UR4, 0x1 ;  /* 0x0000000414327c11 */ /* 0x000fe2000f8608ff */
[----:B------:R-:W-:Y:S01]  /*1bad0*/  IMAD.IADD R21, R21, 0x1, R49 ;  /* 0x0000000115157824 */ /* 0x000fe200078e0231 */
[----:B------:R-:W-:-:S02]  /*1bae0*/  PRMT R0, RZ, 0x654, R0 ;  /* 0x00000654ff007816 */ /* 0x000fc40000000000 */
[----:B------:R-:W-:Y:S02]  /*1baf0*/  ISETP.GE.AND P1, PT, R4, R3, PT ;  /* 0x000000030400720c */ /* 0x000fe40003f26270 */
[----:B------:R-:W-:Y:S01]  /*1bb00*/  LEA.HI.X R4, R20, UR5, R21, 0x1, P3 ;  /* 0x0000000514047c11 */ /* 0x000fe200098f0c15 */
[----:B---3--:R0:W-:Y:S01]  /*1bb10*/  SYNCS.ARRIVE.TRANS64.RED.A1T0 RZ, [R0+URZ], RZ ;  /* 0x000000ff00ff79a7 */ /* 0x0081e2000810043f */
[----:B------:R2:W1:Y:S01]  /*1bb20*/  SHFL.IDX PT, R48, R50, RZ, 0x181f ;  /* 0x00181fff32307589 */ /* 0x00046200000e0000 */
[----:B------:R-:W-:Y:S01]  /*1bb30*/  BSSY B1, `(.L_x_2878) ;  /* 0x000000f000017945 */ /* 0x000fe20003800000 */
[----:B------:R-:W-:Y:S02]  /*1bb40*/  SHF.R.S32.HI R107, RZ, 0x1f, R192 ;  /* 0x0000001fff6b7819 */ /* 0x000fe400000114c0 */
[----:B------:R-:W-:Y:S01]  /*1bb50*/  SHF.R.S32.HI R108, RZ, 0x1f, R189 ;  /* 0x0000001fff6c7819 */ /* 0x000fe200000114bd */
[----:B0-----:R2:W0:Y:S01]  /*1bb60*/  SHFL.IDX PT, R0, R4, RZ, 0x181f ;  /* 0x00181fff04007589 */ /* 0x00142200000e0000 */
[----:B------:R-:W-:Y:S05]  /*1bb70*/  @P2 BRA `(.L_x_2879) ;  /* 0x0000000000282947 */ /* 0x000fea0003800000 */
[----:B------:R-:W-:Y:S01]  /*1bb80*/  ULDC UR4, c[0x0][0xac8] ;  /* 0x0002b20000047ab9 */ /* 0x000fe20000000800 */
[----:B------:R-:W-:Y:S01]  /*1bb90*/  ULDC.64 UR6, c[0x0][0x208] ;  /* 0x0000820000067ab9 */ /* 0x000fe20000000a00 */
[----:B------:R-:W-:Y:S02]  /*1bba0*/  ISETP.GE.AND P2, PT, R189, UR4, PT ;  /* 0x00000004bd007c0c */ /* 0x000fe4000bf46270 */
[----:B------:R-:W-:-:S11]  /*1bbb0*/  ISETP.GE.AND P3, PT, R192, UR4, PT ;  /* 0x00000004c0007c0c */ /* 0x000fd6000bf66270 */
[CC--:B-1----:R-:W-:Y:S02]  /*1bbc0*/  @!P2 LEA R20, P4, R189.reuse, R48.reuse, 0x1 ;  /* 0x00000030bd14a211 */ /* 0x0c2fe400078808ff */
[C---:B------:R-:W-:Y:S02]  /*1bbd0*/  @!P3 LEA R48, P5, R192.reuse, R48, 0x1 ;  /* 0x00000030c030b211 */ /* 0x040fe400078a08ff */
[-C--:B0-----:R-:W-:Y:S02]  /*1bbe0*/  @!P2 LEA.HI.X R21, R189, R0.reuse, R108, 0x1, P4 ;  /* 0x00000000bd15a211 */ /* 0x081fe400020f0c6c */
[----:B------:R-:W-:-:S03]  /*1bbf0*/  @!P3 LEA.HI.X R49, R192, R0, R107, 0x1, P5 ;  /* 0x00000000c031b211 */ /* 0x000fc600028f0c6b */
[----:B-----5:R3:W-:Y:S04]  /*1bc00*/  @!P2 ST.E.128 desc[UR6][R20.64], R8 ;  /* 0x000000081400a985 */ /* 0x0207e8000c101d06 */
[----:B------:R3:W-:Y:S02]  /*1bc10*/  @!P3 ST.E.128 desc[UR6][R48.64], R32 ;  /* 0x000000203000b985 */ /* 0x0007e4000c101d06 */
.L_x_2879:
[----:B------:R-:W-:Y:S05]  /*1bc20*/  BSYNC B1 ;  /* 0x0000000000017941 */ /* 0x000fea0003800000 */
.L_x_2878:
[----:B0-----:R0:W4:Y:S01]  /*1bc30*/  SHFL.IDX PT, R0, R4, 0x1, 0x181f ;  /* 0x00381f0004007f89 */ /* 0x00112200000e0000 */
[----:B------:R-:W-:Y:S03]  /*1bc40*/  BSSY B1, `(.L_x_2880) ;  /* 0x000000d000017945 */ /* 0x000fe60003800000 */
[----:B---3-5:R0:W3:Y:S01]  /*1bc50*/  SHFL.IDX PT, R10, R50, 0x1, 0x181f ;  /* 0x00381f00320a7f89 */ /* 0x0280e200000e0000 */
[----:B------:R-:W-:Y:S05]  /*1bc60*/  @P0 BRA `(.L_x_2881) ;  /* 0x0000000000280947 */ /* 0x000fea0003800000 */
[----:B------:R-:W-:Y:S01]  /*1bc70*/  ULDC UR4, c[0x0][0xac8] ;  /* 0x0002b20000047ab9 */ /* 0x000fe20000000800 */
[----:B------:R-:W-:Y:S01]  /*1bc80*/  ULDC.64 UR6, c[0x0][0x208] ;  /* 0x0000820000067ab9 */ /* 0x000fe20000000a00 */
        /* <DEDUP_REMOVED lines=8> */
.L_x_2881:
[----:B------:R-:W-:Y:S05]  /*1bd10*/  BSYNC B1 ;  /* 0x0000000000017941 */ /* 0x000fea0003800000 */
.L_x_2880:
[----:B----4-:R4:W0:Y:S01]  /*1bd20*/  SHFL.IDX PT, R0, R4, 0x2, 0x181f ;  /* 0x00581f0004007f89 */ /* 0x01082200000e0000 */
[----:B------:R-:W-:Y:S03]  /*1bd30*/  BSSY B1, `(.L_x_2882) ;  /* 0x000000d000017945 */ /* 0x000fe60003800000 */
[----:B---3--:R4:W3:Y:S01]  /*1bd40*/  SHFL.IDX PT, R10, R50, 0x2, 0x181f ;  /* 0x00581f00320a7f89 */ /* 0x0088e200000e0000 */
[----:B------:R-:W-:Y:S05]  /*1bd50*/  @P1 BRA `(.L_x_2883) ;  /* 0x0000000000281947 */ /* 0x000fea0003800000 */
[----:B------:R-:W-:Y:S01]  /*1bd60*/  ULDC UR4, c[0x0][0xac8] ;  /* 0x0002b20000047ab9 */ /* 0x000fe20000000800 */
[----:B------:R-:W-:Y:S01]  /*1bd70*/  ULDC.64 UR6, c[0x0][0x208] ;  /* 0x0000820000067ab9 */ /* 0x000fe20000000a00 */
        /* <DEDUP_REMOVED lines=8> */
.L_x_2883:
[----:B------:R-:W-:Y:S05]  /*1be00*/  BSYNC B1 ;  /* 0x0000000000017941 */ /* 0x000fea0003800000 */
.L_x_2882:
[----:B0-----:R-:W-:Y:S01]  /*1be10*/  VIADD R0, R186, 0x60 ;  /* 0x00000060ba007836 */ /* 0x001fe20000000000 */
[----:B--2-4-:R-:W0:Y:S04]  /*1be20*/  SHFL.IDX PT, R4, R4, 0x3, 0x181f ;  /* 0x00781f0004047f89 */ /* 0x014e2800000e0000 */
[----:B------:R-:W-:Y:S01]  /*1be30*/  ISETP.GE.AND P0, PT, R0, R3, PT ;  /* 0x000000030000720c */ /* 0x000fe20003f06270 */
[----:B------:R-:W2:-:S12]  /*1be40*/  SHFL.IDX PT, R50, R50, 0x3, 0x181f ;  /* 0x00781f0032327f89 */ /* 0x000e9800000e0000 */
[----:B------:R-:W-:Y:S05]  /*1be50*/  @P0 BRA `(.L_x_2884) ;  /* 0x0000001800440947 */ /* 0x000fea0003800000 */
[----:B------:R-:W-:Y:S01]  /*1be60*/  ULDC UR4, c[0x0][0xac8] ;  /* 0x0002b20000047ab9 */ /* 0x000fe20000000800 */
[----:B------:R-:W-:Y:S01]  /*1be70*/  ULDC.64 UR6, c[0x0][0x208] ;  /* 0x0000820000067ab9 */ /* 0x000fe20000000a00 */
[----:B------:R-:W-:-:S13]  /*1be80*/  ISETP.GE.AND P1, PT, R189, UR4, PT ;  /* 0x00000004bd007c0c */ /* 0x000fda000bf26270 */
[----:B--2---:R-:W-:-:S04]  /*1be90*/  @!P1 LEA R8, P0, R189, R50, 0x1 ;  /* 0x00000032bd089211 */ /* 0x004fc800078008ff */
[----:B0-----:R-:W-:Y:S02]  /*1bea0*/  @!P1 LEA.HI.X R9, R189, R4, R108, 0x1, P0 ;  /* 0x00000004bd099211 */ /* 0x001fe400000f0c6c */
[----:B------:R-:W-:-:S03]  /*1beb0*/  ISETP.GE.AND P0, PT, R192, UR4, PT ;  /* 0x00000004c0007c0c */ /* 0x000fc6000bf06270 */
[----:B------:R0:W-:Y:S10]  /*1bec0*/  @!P1 ST.E.128 desc[UR6][R8.64], R28 ;  /* 0x0000001c08009985 */ /* 0x0001f4000c101d06 */
[----:B------:R-:W-:Y:S05]  /*1bed0*/  @P0 BRA `(.L_x_2884) ;  /* 0x0000001800240947 */ /* 0x000fea0003800000 */
[----:B0-----:R-:W-:Y:S01]  /*1bee0*/  LEA R8, P0, R192, R50, 0x1 ;  /* 0x00000032c0087211 */ /* 0x001fe200078008ff */
[----:B------:R-:W-:-:S03]  /*1bef0*/  ULDC.64 UR4, c[0x0][0x208] ;  /* 0x0000820000047ab9 */ /* 0x000fc60000000a00 */
[----:B------:R-:W-:-:S05]  /*1bf00*/  LEA.HI.X R9, R192, R4, R107, 0x1, P0 ;  /* 0x00000004c0097211 */ /* 0x000fca00000f0c6b */
[----:B------:R0:W-:Y:S01]  /*1bf10*/  ST.E.128 desc[UR4][R8.64], R44 ;  /* 0x0000002c08007985 */ /* 0x0001e2000c101d04 */
[----:B------:R-:W-:Y:S05]  /*1bf20*/  BRA `(.L_x_2884) ;  /* 0x0000001800107947 */ /* 0x000fea0003800000 */
.L_x_2877:
        /* <DEDUP_REMOVED lines=11> */
[----:B------:R-:W-:-:S02]  /*1bfe0*/  SHF.R.S32.HI R0, RZ, 0x1f, R195 ;  /* 0x0000001fff007819 */ /* 0x000fc400000114c3 */
[----:B------:R-:W-:Y:S01]  /*1bff0*/  IMAD.IADD R9, R9, 0x1, R11 ;  /* 0x0000000109097824 */ /* 0x000fe200078e020b */
[----:B------:R-:W-:Y:S01]  /*1c000*/  SHF.R.S32.HI R28, RZ, 0x1f, R206 ;  /* 0x0000001fff1c7819 */ /* 0x000fe200000114ce */
[----:B------:R-:W-:Y:S01]  /*1c010*/  IMAD.MOV.U32 R11, RZ, RZ, R29 ;  /* 0x000000ffff0b7224 */ /* 0x000fe200078e001d */
[----:B------:R-:W-:Y:S01]  /*1c020*/  SHF.R.S32.HI R30, RZ, 0x1f, R207 ;  /* 0x0000001fff1e7819 */ /* 0x000fe200000114cf */
[C---:B------:R-:W-:Y:S01]  /*1c030*/  IMAD.WIDE.U32 R8, R165.reuse, UR4, R8 ;  /* 0x00000004a5087c25 */ /* 0x040fe2000f8e0008 */
[----:B------:R-:W-:Y:S02]  /*1c040*/  SHF.R.S32.HI R31, RZ, 0x1f, R208 ;  /* 0x0000001fff1f7819 */ /* 0x000fe400000114d0 */
[----:B------:R-:W-:Y:S01]  /*1c050*/  SHF.R.S32.HI R32, RZ, 0x1f, R209 ;  /* 0x0000001fff207819 */ /* 0x000fe200000114d1 */
[----:B------:R-:W-:Y:S01]  /*1c060*/  IMAD R9, R165, UR5, R9 ;  /* 0x00000005a5097c24 */ /* 0x000fe2000f8e0209 */
[----:B------:R-:W-:Y:S01]  /*1c070*/  ULDC.64 UR4, c[0x0][0xb40] ;  /* 0x0002d00000047ab9 */ /* 0x000fe20000000a00 */
[----:B------:R-:W-:Y:S01]  /*1c080*/  SHF.R.S32.HI R33, RZ, 0x1f, R210 ;  /* 0x0000001fff217819 */ /* 0x000fe200000114d2 */
[----:B------:R-:W-:Y:S01]  /*1c090*/  IMAD R0, R0, UR4, RZ ;  /* 0x0000000400007c24 */ /* 0x000fe2000f8e02ff */
[----:B------:R-:W-:Y:S01]  /*1c0a0*/  SHF.R.S32.HI R34, RZ, 0x1f, R211 ;  /* 0x0000001fff227819 */ /* 0x000fe200000114d3 */
[----:B0-----:R-:W-:Y:S01]  /*1c0b0*/  @P4 IMAD.HI.U32 R10, R29, R10, RZ ;  /* 0x0000000a1d0a4227 */ /* 0x001fe200078e00ff */
[----:B------:R-:W-:-:S02]  /*1c0c0*/  SHF.R.S32.HI R35, RZ, 0x1f, R212 ;  /* 0x0000001fff237819 */ /* 0x000fc400000114d4 */
[----:B------:R-:W-:Y:S01]  /*1c0d0*/  SHF.R.S32.HI R36, RZ, 0x1f, R213 ;  /* 0x0000001fff247819 */ /* 0x000fe200000114d5 */
[C---:B------:R-:W-:Y:S01]  /*1c0e0*/  IMAD R13, R195.reuse, UR5, R0 ;  /* 0x00000005c30d7c24 */ /* 0x040fe2000f8e0200 */
[----:B------:R-:W-:Y:S01]  /*1c0f0*/  SHF.R.S32.HI R26, RZ, 0x1f, R216 ;  /* 0x0000001fff1a7819 */ /* 0x000fe200000114d8 */
[----:B------:R-:W-:Y:S01]  /*1c100*/  IMAD.WIDE.U32 R8, R195, UR4, R8 ;  /* 0x00000004c3087c25 */ /* 0x000fe2000f8e0008 */
[----:B-1----:R-:W-:Y:S01]  /*1c110*/  @P4 SHF.R.U32.HI R11, RZ, R15, R10 ;  /* 0x0000000fff0b4219 */ /* 0x002fe2000001160a */
[----:B------:R-:W-:Y:S01]  /*1c120*/  ULDC.64 UR4, c[0x0][0xb48] ;  /* 0x0002d20000047ab9 */ /* 0x000fe20000000a00 */
[----:B------:R-:W-:Y:S01]  /*1c130*/  SHF.R.S32.HI R21, RZ, 0x1f, R217 ;  /* 0x0000001fff157819 */ /* 0x000fe200000114d9 */
[----:B------:R-:W-:Y:S01]  /*1c140*/  IMAD.IADD R9, R9, 0x1, R13 ;  /* 0x0000000109097824 */ /* 0x000fe200078e020d */
[----:B------:R-:W-:Y:S02]  /*1c150*/  IADD3 R13, -R11, RZ, RZ ;  /* 0x000000ff0b0d7210 */ /* 0x000fe40007ffe1ff */
[----:B------:R-:W-:Y:S01]  /*1c160*/  SHF.R.S32.HI R0, RZ, 0x1f, R11 ;  /* 0x0000001fff007819 */ /* 0x000fe2000001140b */
[----:B------:R-:W-:-:S04]  /*1c170*/  IMAD.WIDE.U32 R8, R200, UR4, R8 ;  /* 0x00000004c8087c25 */ /* 0x000fc8000f8e0008 */
[----:B------:R-:W-:Y:S02]  /*1c180*/  IMAD R13, R4, R13, R29 ;  /* 0x0000000d040d7224 */ /* 0x000fe400078e021d */
[----:B------:R-:W-:Y:S02]  /*1c190*/  IMAD R0, R0, UR6, RZ ;  /* 0x0000000600007c24 */ /* 0x000fe4000f8e02ff */
        /* <DEDUP_REMOVED lines=15> */
[----:B------:R0:W-:Y:S01]  /*1c290*/  SYNCS.ARRIVE.TRANS64.RED.A1T0 RZ, [R10+URZ], RZ ;  /* 0x000000ff0aff79a7 */ /* 0x0001e2000810043f */
[----:B------:R0:W1:Y:S04]  /*1c2a0*/  SHFL.IDX PT, R8, R0, RZ, 0x1c1f ;  /* 0x001c1fff00087589 */ /* 0x00006800000e0000 */
[----:B------:R0:W2:Y:S01]  /*1c2b0*/  SHFL.IDX PT, R9, R4, RZ, 0x1c1f ;  /* 0x001c1fff04097589 */ /* 0x0000a200000e0000 */
[----:B------:R-:W-:Y:S05]  /*1c2c0*/  @P0 BRA `(.L_x_2886) ;  /* 0x0000000400040947 */ /* 0x000fea0003800000 */
[----:B------:R-:W-:Y:S01]  /*1c2d0*/  ULDC UR4, c[0x0][0xac8] ;  /* 0x0002b20000047ab9 */ /* 0x000fe20000000800 */
[----:B------:R-:W-:Y:S01]  /*1c2e0*/  ULDC.64 UR6, c[0x0][0x208] ;  /* 0x0000820000067ab9 */ /* 0x000fe20000000a00 */
        /* <DEDUP_REMOVED lines=63> */
.L_x_2886:
[----:B------:R-:W-:Y:S05]  /*1c6e0*/  BSYNC B1 ;  /* 0x0000000000017941 */ /* 0x000fea0003800000 */
.L_x_2885:
[----:B------:R-:W-:Y:S01]  /*1c6f0*/  ISETP.GE.AND P0, PT, R24, R3, PT ;  /* 0x000000031800720c */ /* 0x000fe20003f06270 */
[----:B--23--:R2:W3:Y:S04]  /*1c700*/  SHFL.IDX PT, R9, R4, 0x1, 0x1c1f ;  /* 0x003c1f0004097f89 */ /* 0x00c4e800000e0000 */
[----:B-1----:R2:W1:Y:S08]  /*1c710*/  SHFL.IDX PT, R8, R0, 0x1, 0x1c1f ;  /* 0x003c1f0000087f89 */ /* 0x00247000000e0000 */
[----:B--2---:R-:W-:Y:S05]  /*1c720*/  @P0 BRA `(.L_x_2884) ;  /* 0x0000001000100947 */ /* 0x004fea0003800000 */
[----:B------:R-:W-:Y:S01]  /*1c730*/  ULDC UR4, c[0x0][0xac8] ;  /* 0x0002b20000047ab9 */ /* 0x000fe20000000800 */
[----:B------:R-:W-:Y:S01]  /*1c740*/  ULDC.64 UR6, c[0x0][0x208] ;  /* 0x0000820000067ab9 */ /* 0x000fe20000000a00 */
        /* <DEDUP_REMOVED lines=31> */
[----:B------:R-:W-:Y:S02]  /*1c940*/  ISETP.GE.AND P4, PT, R207, UR4, PT ;  /* 0x00000004cf007c0c */ /* 0x000fe4000bf86270 */
[-C--:B------:R-:W-:Y:S01]  /*1c950*/  @!P1 LEA.HI.X R13, R210, R9.reuse, R33, 0x2, P5 ;  /* 0x00000009d20d9211 */ /* 0x080fe200028f1421 */
[----:B------:R-:W-:Y:S01]  /*1c960*/  @!P0 ST.E.64 desc[UR6][R10.64], R50 ;  /* 0x000000320a008985 */ /* 0x000fe2000c101b06 */
[----:B------:R-:W-:Y:S02]  /*1c970*/  @!P2 LEA.HI.X R15, R209, R9, R32, 0x2, P6 ;  /* 0x00000009d10fa211 */ /* 0x000fe400030f1420 */
[----:B------:R-:W-:Y:S01]  /*1c980*/  ISETP.GE.AND P0, PT, R204, UR4, PT ;  /* 0x00000004cc007c0c */ /* 0x000fe2000bf06270 */
[----:B------:R0:W-:Y:S01]  /*1c990*/  @!P1 ST.E.64 desc[UR6][R12.64], R54 ;  /* 0x000000360c009985 */ /* 0x0001e2000c101b06 */
[----:B------:R-:W-:Y:S02]  /*1c9a0*/  ISETP.GE.AND P1, PT, R205, UR4, PT ;  /* 0x00000004cd007c0c */ /* 0x000fe4000bf26270 */
[----:B--2---:R-:W-:Y:S01]  /*1c9b0*/  @!P3 LEA R20, P5, R208, R8, 0x2 ;  /* 0x00000008d014b211 */ /* 0x004fe200078a10ff */
[----:B------:R1:W-:Y:S01]  /*1c9c0*/  @!P2 ST.E.64 desc[UR6][R14.64], R58 ;  /* 0x0000003a0e00a985 */ /* 0x0003e2000c101b06 */
[----:B------:R-:W-:-:S02]  /*1c9d0*/  ISETP.GE.AND P2, PT, R206, UR4, PT ;  /* 0x00000004ce007c0c */ /* 0x000fc4000bf46270 */
[CC--:B---3--:R-:W-:Y:S02]  /*1c9e0*/  @!P4 LEA R24, P6, R207.reuse, R8.reuse, 0x2 ;  /* 0x00000008cf18c211 */ /* 0x0c8fe400078c10ff */
[-C--:B------:R-:W-:Y:S02]  /*1c9f0*/  @!P3 LEA.HI.X R21, R208, R9.reuse, R31, 0x2, P5 ;  /* 0x00000009d015b211 */ /* 0x080fe400028f141f */
[----:B------:R-:W-:Y:S02]  /*1ca00*/  @!P4 LEA.HI.X R25, R207, R9, R30, 0x2, P6 ;  /* 0x00000009cf19c211 */ /* 0x000fe400030f141e */
[----:B------:R-:W-:Y:S01]  /*1ca10*/  ISETP.GE.AND P5, PT, R203, UR4, PT ;  /* 0x00000004cb007c0c */ /* 0x000fe2000bfa6270 */
[----:B------:R2:W-:Y:S01]  /*1ca20*/  @!P3 ST.E.64 desc[UR6][R20.64], R62 ;  /* 0x0000003e1400b985 */ /* 0x0005e2000c101b06 */
[----:B0-----:R-:W-:-:S03]  /*1ca30*/  @!P1 LEA R12, P6, R205, R8, 0x2 ;  /* 0x00000008cd0c9211 */ /* 0x001fc600078c10ff */
[-C--:B------:R-:W-:Y:S01]  /*1ca40*/  @!P2 LEA R10, P3, R206, R8.reuse, 0x2 ;  /* 0x00000008ce0aa211 */ /* 0x080fe200078610ff */
[----:B------:R2:W-:Y:S01]  /*1ca50*/  @!P4 ST.E.64 desc[UR6][R24.64], R66 ;  /* 0x000000421800c985 */ /* 0x0005e2000c101b06 */
[-C--:B-1----:R-:W-:Y:S02]  /*1ca60*/  @!P0 LEA R14, P4, R204, R8.reuse, 0x2 ;  /* 0x00000008cc0e8211 */ /* 0x082fe400078810ff */
[-C--:B------:R-:W-:Y:S02]  /*1ca70*/  @!P2 LEA.HI.X R11, R206, R9.reuse, R28, 0x2, P3 ;  /* 0x00000009ce0ba211 */ /* 0x080fe400018f141c */
[-C--:B------:R-:W-:Y:S02]  /*1ca80*/  @!P1 LEA.HI.X R13, R205, R9.reuse, R229, 0x2, P6 ;  /* 0x00000009cd0d9211 */ /* 0x080fe400030f14e5 */
[----:B------:R-:W-:Y:S01]  /*1ca90*/  @!P0 LEA.HI.X R15, R204, R9, R228, 0x2, P4 ;  /* 0x00000009cc0f8211 */ /* 0x000fe200020f14e4 */
[----:B------:R2:W-:Y:S01]  /*1caa0*/  @!P2 ST.E.64 desc[UR6][R10.64], R70 ;  /* 0x000000460a00a985 */ /* 0x0005e2000c101b06 */
[----:B------:R-:W-:-:S03]  /*1cab0*/  @!P5 LEA R26, P3, R203, R8, 0x2 ;  /* 0x00000008cb1ad211 */ /* 0x000fc600078610ff */
[----:B------:R2:W-:Y:S01]  /*1cac0*/  @!P1 ST.E.64 desc[UR6][R12.64], R74 ;  /* 0x0000004a0c009985 */ /* 0x0005e2000c101b06 */
[----:B------:R-:W-:-:S03]  /*1cad0*/  @!P5 LEA.HI.X R27, R203, R9, R227, 0x2, P3 ;  /* 0x00000009cb1bd211 */ /* 0x000fc600018f14e3 */
[----:B------:R2:W-:Y:S01]  /*1cae0*/  @!P0 ST.E.64 desc[UR6][R14.64], R78 ;  /* 0x0000004e0e008985 */ /* 0x0005e2000c101b06 */
[----:B------:R-:W-:-:S03]  /*1caf0*/  ISETP.GE.AND P0, PT, R202, UR4, PT ;  /* 0x00000004ca007c0c */ /* 0x000fc6000bf06270 */
[----:B------:R2:W-:Y:S10]  /*1cb00*/  @!P5 ST.E.64 desc[UR6][R26.64], R82 ;  /* 0x000000521a00d985 */ /* 0x0005f4000c101b06 */
[----:B------:R-:W-:Y:S05]  /*1cb10*/  @P0 BRA `(.L_x_2884) ;  /* 0x0000000c00140947 */ /* 0x000fea0003800000 */
[----:B------:R-:W-:Y:S01]  /*1cb20*/  LEA R8, P0, R202, R8, 0x2 ;  /* 0x00000008ca087211 */ /* 0x000fe200078010ff */
[----:B------:R-:W-:-:S03]  /*1cb30*/  ULDC.64 UR4, c[0x0][0x208] ;  /* 0x0000820000047ab9 */ /* 0x000fc60000000a00 */
[----:B------:R-:W-:-:S05]  /*1cb40*/  LEA.HI.X R9, R202, R9, R226, 0x2, P0 ;  /* 0x00000009ca097211 */ /* 0x000fca00000f14e2 */
[----:B------:R4:W-:Y:S01]  /*1cb50*/  ST.E.64 desc[UR4][R8.64], R86 ;  /* 0x0000005608007985 */ /* 0x0009e2000c101b04 */
[----:B------:R-:W-:Y:S05]  /*1cb60*/  BRA `(.L_x_2884) ;  /* 0x0000000c00007947 */ /* 0x000fea0003800000 */
.L_x_2875:
[----:B------:R-:W-:Y:S01]  /*1cb70*/  ULDC.64 UR6, c[0x0][0xc08] ;  /* 0x0003020000067ab9 */ /* 0x000fe20000000a00 */
[----:B------:R-:W-:Y:S01]  /*1cb80*/  ULDC.64 UR4, c[0x0][0xc00] ;  /* 0x0003000000047ab9 */ /* 0x000fe20000000a00 */
[----:B------:R-:W-:Y:S01]  /*1cb90*/  ISETP.NE.U32.AND P1, PT, RZ, UR6, PT ;  /* 0x00000006ff007c0c */ /* 0x000fe2000bf25070 */
[----:B------:R-:W-:Y:S01]  /*1cba0*/  IMAD.MOV.U32 R3, RZ, RZ, RZ ;  /* 0x000000ffff037224 */ /* 0x000fe200078e00ff */
[----:B------:R-:W-:Y:S01]  /*1cbb0*/  IADD3 R8, P2, R196, UR4, RZ ;  /* 0x00000004c4087c10 */ /* 0x000fe2000ff5e0ff */
[----:B------:R-:W-:Y:S01]  /*1cbc0*/  ULDC.64 UR8, c[0x0][0x208] ;  /* 0x0000820000087ab9 */ /* 0x000fe20000000a00 */
[----:B------:R-:W-:Y:S02]  /*1cbd0*/  ISETP.NE.AND.EX P1, PT, RZ, UR7, PT, P1 ;  /* 0x00000007ff007c0c */ /* 0x000fe4000bf25310 */
[----:B------:R-:W-:Y:S01]  /*1cbe0*/  IADD3.X R9, R197, UR5, RZ, P2, !PT ;  /* 0x00000005c5097c10 */ /* 0x000fe200097fe4ff */
[----:B------:R-:W3:Y:S01]  /*1cbf0*/  S2R R33, SR_TID.X ;  /* 0x0000000000217919 */ /* 0x000ee20000002100 */
[----:B------:R-:W-:-:S04]  /*1cc00*/  ISETP.NE.U32.AND P0, PT, RZ, UR4, PT ;  /* 0x00000004ff007c0c */ /* 0x000fc8000bf05070 */
[----:B------:R-:W-:-:S05]  /*1cc10*/  ISETP.NE.AND.EX P0, PT, RZ, UR5, PT, P0 ;  /* 0x00000005ff007c0c */ /* 0x000fca000bf05300 */
[----:B------:R-:W-:-:S04]  /*1cc20*/  @P1 IADD3 R196, P2, R196, UR6, RZ ;  /* 0x00000006c4c41c10 */ /* 0x000fc8000ff5e0ff */
[----:B------:R-:W-:Y:S02]  /*1cc30*/  @P1 IADD3.X R197, R197, UR7, RZ, P2, !PT ;  /* 0x00000007c5c51c10 */ /* 0x000fe400097fe4ff */
[----:B------:R-:W-:Y:S01]  /*1cc40*/  ISETP.NE.AND P2, PT, R194, RZ, PT ;  /* 0x000000ffc200720c */ /* 0x000fe20003f45270 */
[----:B------:R-:W-:Y:S01]  /*1cc50*/  ULDC UR4, c[0x0][0xa88] ;  /* 0x0002a20000047ab9 */ /* 0x000fe20000000800 */
[----:B------:R0:W5:Y:S01]  /*1cc60*/  @P0 LDG.E R3, desc[UR8][R8.64] ;  /* 0x0000000808030981 */ /* 0x000162000c1e1900 */
[----:B------:R-:W-:-:S06]  /*1cc70*/  IMAD.U32 R0, RZ, RZ, UR4 ;  /* 0x00000004ff007e24 */ /* 0x000fcc000f8e00ff */
[----:B------:R0:W5:Y:S04]  /*1cc80*/  @P1 LDG.E R0, desc[UR8][R196.64] ;  /* 0x00000008c4001981 */ /* 0x000168000c1e1900 */
[----:B------:R-:W1:Y:S01]  /*1cc90*/  @!P2 LDC R194, c[0x0][0xad4] ;  /* 0x0002b500ffc2ab82 */ /* 0x000e620000000800 */
[----:B---3--:R-:W-:-:S05]  /*1cca0*/  VIADD R4, R33, 0xffffff80 ;  /* 0xffffff8021047836 */ /* 0x008fca0000000000 */
[----:B------:R-:W-:Y:S02]  /*1ccb0*/  ISETP.GT.AND P3, PT, R4, 0x7f, PT ;  /* 0x0000007f0400780c */ /* 0x000fe40003f64270 */
[----:B-1----:R-:W-:Y:S01]  /*1ccc0*/  ISETP.GT.AND P2, PT, R194, 0x1, PT ;  /* 0x00000001c200780c */ /* 0x002fe20003f44270 */
[----:B0-----:R-:W-:-:S12]  /*1ccd0*/  @P1 BRA `(.L_x_2887) ;  /* 0x0000000000141947 */ /* 0x001fd80003800000 */
[----:B------:R-:W-:Y:S05]  /*1cce0*/  @!P0 BRA `(.L_x_2887) ;  /* 0x0000000000108947 */ /* 0x000fea0003800000 */
[----:B------:R-:W-:Y:S02]  /*1ccf0*/  ULDC.64 UR4, c[0x0][0x208] ;  /* 0x0000820000047ab9 */ /* 0x000fe40000000a00 */
[----:B------:R-:W3:Y:S04]  /*1cd00*/  LDG.E R11, desc[UR4][R8.64] ;  /* 0x00000004080b7981 */ /* 0x000ee8000c1e1900 */
[----:B-----5:R-:W3:Y:S02]  /*1cd10*/  LDG.E R0, desc[UR4][R8.64+0x4] ;  /* 0x0000040408007981 */ /* 0x020ee4000c1e1900 */
[----:B---3--:R-:W-:-:S07]  /*1cd20*/  IMAD.IADD R0, R0, 0x1, -R11 ;  /* 0x0000000100007824 */ /* 0x008fce00078e0a0b */
.L_x_2887:
        /* <DEDUP_REMOVED lines=15> */
[----:B------:R-:W-:Y:S01]  /*1ce20*/  SEL R26, R26, 0x978, P0 ;  /* 0x000009781a1a7807 */ /* 0x000fe20000000000 */
[----:B------:R-:W-:-:S04]  /*1ce30*/  ULDC.64 UR4, c[0x0][0x208] ;  /* 0x0000820000047ab9 */ /* 0x000fc80000000a00 */
[----:B------:R-:W1:Y:S08]  /*1ce40*/  LDC.64 R20, c[0x0][R26+0x220] ;  /* 0x000088001a147b82 */ /* 0x000e700000000a00 */
[----:B------:R-:W4:Y:S08]  /*1ce50*/  LDC.64 R24, c[0x0][R26+0x218] ;  /* 0x000086001a187b82 */ /* 0x000f300000000a00 */
[----:B------:R-:W3:Y:S08]  /*1ce60*/  LDC.64 R12, c[0x0][R26+0x228] ;  /* 0x00008a001a0c7b82 */ /* 0x000ef00000000a00 */
[----:B------:R-:W5:Y:S08]  /*1ce70*/  @P1 LDC R4, c[0x0][0xbec] ;  /* 0x0002fb00ff041b82 */ /* 0x000f700000000800 */
[----:B------:R-:W2:Y:S08]  /*1ce80*/  LDC.64 R10, c[0x0][R26+0x210] ;  /* 0x000084001a0a7b82 */ /* 0x000eb00000000a00 */
[----:B------:R-:W3:Y:S01]  /*1ce90*/  @P1 LDC R31, c[0x0][0xbf0] ;  /* 0x0002fc00ff1f1b82 */ /* 0x000ee20000000800 */
[----:B-----5:R-:W-:-:S07]  /*1cea0*/  @P1 IMAD.HI.U32 R4, R33, R4, RZ ;  /* 0x0000000421041227 */ /* 0x020fce00078e00ff */
[----:B0-----:R-:W0:Y:S01]  /*1ceb0*/  @!P0 LDC R8, c[0x0][0xb50] ;  /* 0x0002d400ff088b82 */ /* 0x001e220000000800 */
[-C--:B-1----:R-:W-:Y:S02]  /*1cec0*/  IMAD R21, R21, R195.reuse, RZ ;  /* 0x000000c315157224 */ /* 0x082fe400078e02ff */
[----:B------:R-:W-:-:S05]  /*1ced0*/  IMAD.WIDE.U32 R14, R20, R195, RZ ;  /* 0x000000c3140e7225 */ /* 0x000fca00078e00ff */
[----:B------:R-:W1:Y:S01]  /*1cee0*/  @!P0 LDC R9, c[0x0][0xb54] ;  /* 0x0002d500ff098b82 */ /* 0x000e620000000800 */
[-C--:B----4-:R-:W-:Y:S02]  /*1cef0*/  IMAD R29, R25, R165.reuse, RZ ;  /* 0x000000a5191d7224 */ /* 0x090fe400078e02ff */
[----:B------:R-:W-:Y:S01]  /*1cf00*/  IMAD.WIDE.U32 R24, R24, R165, RZ ;  /* 0x000000a518187225 */ /* 0x000fe200078e00ff */
[----:B---3--:R-:W-:-:S03]  /*1cf10*/  @P1 SHF.R.U32.HI R27, RZ, R31, R4 ;  /* 0x0000001fff1b1219 */ /* 0x008fc60000011604 */
        /* <DEDUP_REMOVED lines=11> */
[----:B------:R-:W-:Y:S02]  /*1cfd0*/  IADD3 R12, P0, P1, R27, R24, R12 ;  /* 0x000000181b0c7210 */ /* 0x000fe4000791e00c */
[----:B------:R-:W-:Y:S02]  /*1cfe0*/  SHF.R.S32.HI R27, RZ, 0x1f, R27 ;  /* 0x0000001fff1b7819 */ /* 0x000fe4000001141b */
[----:B------:R-:W-:Y:S02]  /*1cff0*/  SHF.R.S32.HI R21, RZ, 0x1f, R15 ;  /* 0x0000001fff157819 */ /* 0x000fe4000001140f */
[----:B------:R-:W-:Y:S01]  /*1d000*/  IADD3.X R13, R27, R4, R25, P0, P1 ;  /* 0x000000041b0d7210 */ /* 0x000fe200007e2419 */
[----:B--2---:R-:W-:-:S04]  /*1d010*/  IMAD R4, R11, R15, RZ ;  /* 0x0000000f0b047224 */ /* 0x004fc800078e02ff */
[C---:B------:R-:W-:Y:S02]  /*1d020*/  IMAD R21, R10.reuse, R21, R4 ;  /* 0x000000150a157224 */ /* 0x040fe400078e0204 */
[----:B------:R-:W-:-:S04]  /*1d030*/  IMAD.WIDE.U32 R10, R10, R15, R12 ;  /* 0x0000000f0a0a7225 */ /* 0x000fc800078e000c */
[----:B------:R-:W-:Y:S01]  /*1d040*/  IMAD.IADD R4, R11, 0x1, R21 ;  /* 0x000000010b047824 */ /* 0x000fe200078e0215 */
[----:B0-----:R-:W-:Y:S01]  /*1d050*/  LEA R8, P0, R10, R8, 0x2 ;  /* 0x000000080a087211 */ /* 0x001fe200078010ff */
[----:B------:R-:W-:-:S03]  /*1d060*/  IMAD.MOV.U32 R11, RZ, RZ, -0x800000 ;  /* 0xff800000ff0b7424 */ /* 0x000fc600078e00ff */
[----:B-1----:R-:W-:-:S05]  /*1d070*/  LEA.HI.X R9, R10, R9, R4, 0x2, P0 ;  /* 0x000000090a097211 */ /* 0x002fca00000f1404 */
[----:B------:R0:W-:Y:S04]  /*1d080*/  STG.E desc[UR4][R8.64], R11 ;  /* 0x0000000b08007986 */ /* 0x0001e8000c101904 */
.L_x_2889:
[----:B------:R-:W-:Y:S05]  /*1d090*/  BSYNC B1 ;  /* 0x0000000000017941 */ /* 0x000fea0003800000 */
.L_x_2888:
[----:B------:R-:W-:Y:S05]  /*1d0a0*/  @P2 BRA `(.L_x_2884) ;  /* 0x0000000400b02947 */ /* 0x000fea0003800000 */
[----:B------:R-:W1:Y:S01]  /*1d0b0*/  LDC R15, c[0x0][0xbe8] ;  /* 0x0002fa00ff0f7b82 */ /* 0x000e620000000800 */
[----:B------:R-:W-:Y:S01]  /*1d0c0*/  ULDC.64 UR4, c[0x0][0xaa0] ;  /* 0x0002a80000047ab9 */ /* 0x000fe20000000a00 */
[----:B------:R-:W-:Y:S01]  /*1d0d0*/  ULDC.64 UR6, c[0x0][0xaf0] ;  /* 0x0002bc0000067ab9 */ /* 0x000fe20000000a00 */
[----:B------:R-:W-:Y:S01]  /*1d0e0*/  IMAD R4, R28, UR4, RZ ;  /* 0x000000041c047c24 */ /* 0x000fe2000f8e02ff */
[----:B------:R-:W-:Y:S01]  /*1d0f0*/  BSSY B1, `(.L_x_2890) ;  /* 0x000003a000017945 */ /* 0x000fe20003800000 */
[C---:B0-----:R-:W-:Y:S01]  /*1d100*/  IMAD.WIDE.U32 R8, R3.reuse, UR4, RZ ;  /* 0x0000000403087c25 */ /* 0x041fe2000f8e00ff */
[----:B------:R-:W-:Y:S02]  /*1d110*/  SHF.R.S32.HI R12, RZ, 0x1f, R192 ;  /* 0x0000001fff0c7819 */ /* 0x000fe400000114c0 */
[----:B------:R-:W-:Y:S01]  /*1d120*/  SHF.R.S32.HI R14, RZ, 0x1f, R189 ;  /* 0x0000001fff0e7819 */ /* 0x000fe200000114bd */
[----:B------:R-:W-:Y:S01]  /*1d130*/  IMAD R11, R3, UR5, R4 ;  /* 0x00000005030b7c24 */ /* 0x000fe2000f8e0204 */
[----:B------:R-:W-:Y:S01]  /*1d140*/  ULDC.64 UR4, c[0x0][0xae8] ;  /* 0x0002ba0000047ab9 */ /* 0x000fe20000000a00 */
[----:B------:R-:W-:-:S02]  /*1d150*/  IMAD R3, R193, 0x20, R221 ;  /* 0x00000020c1037824 */ /* 0x000fc400078e02dd */
[----:B------:R-:W-:Y:S02]  /*1d160*/  IMAD.IADD R9, R9, 0x1, R11 ;  /* 0x0000000109097824 */ /* 0x000fe400078e020b */
[----:B------:R-:W-:Y:S02]  /*1d170*/  IMAD.IADD R13, R186, 0x1, R3 ;  /* 0x00000001ba0d7824 */ /* 0x000fe400078e0203 */
[----:B------:R-:W-:-:S04]  /*1d180*/  IMAD.WIDE.U32 R8, R165, UR4, R8 ;  /* 0x00000004a5087c25 */ /* 0x000fc8000f8e0008 */
[----:B------:R-:W-:Y:S02]  /*1d190*/  IMAD.MOV.U32 R3, RZ, RZ, R13 ;  /* 0x000000ffff037224 */ /* 0x000fe400078e000d */
[----:B------:R-:W-:Y:S01]  /*1d1a0*/  IMAD R9, R165, UR5, R9 ;  /* 0x00000005a5097c24 */ /* 0x000fe2000f8e0209 */
[----:B-1----:R-:W-:Y:S01]  /*1d1b0*/  ISETP.NE.AND P0, PT, R15, 0x1, PT ;  /* 0x000000010f00780c */ /* 0x002fe20003f05270 */
[----:B------:R-:W-:Y:S01]  /*1d1c0*/  ULDC.64 UR4, c[0x0][0xae0] ;  /* 0x0002b80000047ab9 */ /* 0x000fe20000000a00 */
[----:B------:R-:W-:Y:S02]  /*1d1d0*/  IMAD.IADD R186, R221, 0x1, R186 ;  /* 0x00000001ddba7824 */ /* 0x000fe400078e02ba */
[----:B------:R-:W-:-:S09]  /*1d1e0*/  IMAD.WIDE.U32 R8, R195, UR6, R8 ;  /* 0x00000006c3087c25 */ /* 0x000fd2000f8e0008 */
[----:B------:R-:W0:Y:S08]  /*1d1f0*/  @P0 LDC R10, c[0x0][0xbec] ;  /* 0x0002fb00ff0a0b82 */ /* 0x000e300000000800 */
[----:B------:R-:W1:Y:S01]  /*1d200*/  @P0 LDC R21, c[0x0][0xbf0] ;  /* 0x0002fc00ff150b82 */ /* 0x000e620000000800 */
[----:B0-----:R-:W-:-:S04]  /*1d210*/  @P0 IMAD.HI.U32 R4, R13, R10, RZ ;  /* 0x0000000a0d040227 */ /* 0x001fc800078e00ff */
[----:B------:R-:W-:Y:S01]  /*1d220*/  IMAD R10, R220, UR6, RZ ;  /* 0x00000006dc0a7c24 */ /* 0x000fe2000f8e02ff */
[----:B-1----:R-:W-:-:S03]  /*1d230*/  @P0 SHF.R.U32.HI R3, RZ, R21, R4 ;  /* 0x00000015ff030219 */ /* 0x002fc60000011604 */
[----:B------:R-:W-:Y:S01]  /*1d240*/  IMAD R11, R195, UR7, R10 ;  /* 0x00000007c30b7c24 */ /* 0x000fe2000f8e020a */
[--C-:B------:R-:W-:Y:S01]  /*1d250*/  SHF.R.S32.HI R4, RZ, 0x1f, R3.reuse ;  /* 0x0000001fff047819 */ /* 0x100fe20000011403 */
        /* <DEDUP_REMOVED lines=9> */
[----:B------:R-:W-:Y:S02]  /*1d2f0*/  IMAD R4, R3, UR4, RZ ;  /* 0x0000000403047c24 */ /* 0x000fe4000f8e02ff */
[----:B------:R-:W-:Y:S02]  /*1d300*/  IMAD R15, R0, R15, RZ ;  /* 0x0000000f000f7224 */ /* 0x000fe400078e02ff */
[----:B------:R-:W-:-:S02]  /*1d310*/  IMAD R3, R11, UR5, R4 ;  /* 0x000000050b037c24 */ /* 0x000fc4000f8e0204 */
[----:B------:R-:W-:Y:S01]  /*1d320*/  IMAD.WIDE.U32 R8, R11, UR4, R8 ;  /* 0x000000040b087c25 */ /* 0x000fe2000f8e0008 */
[C---:B------:R-:W-:Y:S01]  /*1d330*/  ISETP.GE.AND P2, PT, R186.reuse, R15, PT ;  /* 0x0000000fba00720c */ /* 0x040fe20003f46270 */
[----:B------:R-:W-:Y:S02]  /*1d340*/  ULDC.64 UR4, c[0x0][0xa80] ;  /* 0x0002a00000047ab9 */ /* 0x000fe40000000a00 */
        /* <DEDUP_REMOVED lines=8> */
[----:B------:R0:W3:Y:S01]  /*1d3d0*/  SHFL.IDX PT, R0, R3, RZ, 0x181f ;  /* 0x00181fff03007589 */ /* 0x0000e200000e0000 */
[----:B------:R-:W-:Y:S10]  /*1d3e0*/  @P2 BRA `(.L_x_2891) ;  /* 0x0000000000282947 */ /* 0x000ff40003800000 */
[----:B------:R-:W-:Y:S01]  /*1d3f0*/  ULDC UR4, c[0x0][0xac8] ;  /* 0x0002b20000047ab9 */ /* 0x000fe20000000800 */
[----:B------:R-:W-:Y:S01]  /*1d400*/  ULDC.64 UR6, c[0x0][0x208] ;  /* 0x0000820000067ab9 */ /* 0x000fe20000000a00 */
[----:B------:R-:W-:Y:S02]  /*1d410*/  ISETP.GE.AND P4, PT, R189, UR4, PT ;  /* 0x00000004bd007c0c */ /* 0x000fe4000bf86270 */
[----:B------:R-:W-:-:S11]  /*1d420*/  ISETP.GE.AND P5, PT, R192, UR4, PT ;  /* 0x00000004c0007c0c */ /* 0x000fd6000bfa6270 */
[CC--:B-1----:R-:W-:Y:S02]  /*1d430*/  @!P4 LEA R10, P2, R189.reuse, R8.reuse, 0x1 ;  /* 0x00000008bd0ac211 */ /* 0x0c2fe400078408ff */
[C---:B------:R-:W-:Y:S02]  /*1d440*/  @!P5 LEA R8, P3, R192.reuse, R8, 0x1 ;  /* 0x00000008c008d211 */ /* 0x040fe400078608ff */
[-C--:B---3--:R-:W-:Y:S02]  /*1d450*/  @!P4 LEA.HI.X R11, R189, R0.reuse, R14, 0x1, P2 ;  /* 0x00000000bd0bc211 */ /* 0x088fe400010f0c0e */
[----:B------:R-:W-:-:S03]  /*1d460*/  @!P5 LEA.HI.X R9, R192, R0, R12, 0x1, P3 ;  /* 0x00000000c009d211 */ /* 0x000fc600018f0c0c */
[----:B------:R1:W-:Y:S04]  /*1d470*/  @!P4 ST.E.128 desc[UR6][R10.64], RZ ;  /* 0x000000ff0a00c985 */ /* 0x0003e8000c101d06 */
[----:B------:R1:W-:Y:S02]  /*1d480*/  @!P5 ST.E.128 desc[UR6][R8.64], RZ ;  /* 0x000000ff0800d985 */ /* 0x0003e4000c101d06 */
.L_x_2891:
[----:B------:R-:W-:Y:S05]  /*1d490*/  BSYNC B1 ;  /* 0x0000000000017941 */ /* 0x000fea0003800000 */
.L_x_2890:
[----:B---3--:R3:W0:Y:S01]  /*1d4a0*/  SHFL.IDX PT, R0, R3, 0x1, 0x181f ;  /* 0x00381f0003007f89 */ /* 0x00862200000e0000 */
[----:B------:R-:W-:Y:S03]  /*1d4b0*/  BSSY B1, `(.L_x_2892) ;  /* 0x000000d000017945 */ /* 0x000fe60003800000 */
[----:B-1----:R3:W1:Y:S01]  /*1d4c0*/  SHFL.IDX PT, R8, R4, 0x1, 0x181f ;  /* 0x00381f0004087f89 */ /* 0x00266200000e0000 */
        /* <DEDUP_REMOVED lines=11> */
.L_x_2893:
[----:B------:R-:W-:Y:S05]  /*1d580*/  BSYNC B1 ;  /* 0x0000000000017941 */ /* 0x000fea0003800000 */
.L_x_2892:
[----:B0-----:R0:W0:Y:S01]  /*1d590*/  SHFL.IDX PT, R0, R3, 0x2, 0x181f ;  /* 0x00581f0003007f89 */ /* 0x00102200000e0000 */
[----:B------:R-:W-:Y:S03]  /*1d5a0*/  BSSY B1, `(.L_x_2894) ;  /* 0x000000d000017945 */ /* 0x000fe60003800000 */
[----:B-1----:R1:W0:Y:S01]  /*1d5b0*/  SHFL.IDX PT, R8, R4, 0x2, 0x181f ;  /* 0x00581f0004087f89 */ /* 0x00222200000e0000 */
[----:B------:R-:W-:Y:S05]  /*1d5c0*/  @P0 BRA `(.L_x_2895) ;  /* 0x0000000000280947 */ /* 0x000fea0003800000 */
[----:B------:R-:W-:Y:S01]  /*1d5d0*/  ULDC UR4, c[0x0][0xac8] ;  /* 0x0002b20000047ab9 */ /* 0x000fe20000000800 */
[----:B------:R-:W-:Y:S01]  /*1d5e0*/  ULDC.64 UR6, c[0x0][0x208] ;  /* 0x0000820000067ab9 */ /* 0x000fe20000000a00 */
        /* <DEDUP_REMOVED lines=8> */
.L_x_2895:
[----:B------:R-:W-:Y:S05]  /*1d670*/  BSYNC B1 ;  /* 0x0000000000017941 */ /* 0x000fea0003800000 */
.L_x_2894:
[----:B0-----:R-:W-:Y:S01]  /*1d680*/  VIADD R0, R186, 0x60 ;  /* 0x00000060ba007836 */ /* 0x001fe20000000000 */
[----:B---3--:R-:W0:Y:S04]  /*1d690*/  SHFL.IDX PT, R3, R3, 0x3, 0x181f ;  /* 0x00781f0003037f89 */ /* 0x008e2800000e0000 */
[----:B------:R-:W-:Y:S01]  /*1d6a0*/  ISETP.GE.AND P0, PT, R0, R15, PT ;  /* 0x0000000f0000720c */ /* 0x000fe20003f06270 */
[----:B-1----:R-:W1:-:S12]  /*1d6b0*/  SHFL.IDX PT, R4, R4, 0x3, 0x181f ;  /* 0x00781f0004047f89 */ /* 0x002e5800000e0000 */
        /* <DEDUP_REMOVED lines=11> */
.L_x_2884:
[----:B------:R-:W-:Y:S05]  /*1d770*/  BSYNC B0 ;  /* 0x0000000000007941 */ /* 0x000fea0003800000 */
.L_x_2874:
[----:B------:R-:W-:Y:S02]  /*1d780*/  ULDC UR4, c[0x0][0xc3c] ;  /* 0x00030f0000047ab9 */ /* 0x000fe40000000800 */
[----:B------:R-:W-:-:S13]  /*1d790*/  ISETP.GE.AND P0, PT, R7, UR4, PT ;  /* 0x0000000407007c0c */ /* 0x000fda000bf06270 */
[----:B------:R-:W-:Y:S05]  /*1d7a0*/  @!P0 BRA `(.L_x_2896) ;  /* 0xfffffe3c003c8947 */ /* 0x000fea000383ffff */
[----:B------:R-:W-:Y:S05]  /*1d7b0*/  BRA `(.L_x_2653) ;  /* 0x0000007c00047947 */ /* 0x000fea0003800000 */
.L_x_2651:
[----:B------:R-:W-:-:S08]  /*1d7c0*/  NOP ;  /* 0x0000000000007918 */ /* 0x000fd00000000000 */
[----:B------:R-:W0:-:S00]  /*1d7d0*/  USETMAXREG.DEALLOC.CTAPOOL 0x28 ;  /* 0x00000028000079c8 */ /* 0x000e0000080e0500 */
        /* <DEDUP_REMOVED lines=14> */
.L_x_2897:
[----:B------:R-:W-:Y:S01]  /*1d8c0*/  LOP3.LUT R7, R0, 0x1f, RZ, 0xc0, !PT ;  /* 0x0000001f00077812 */ /* 0x000fe200078ec0ff */
[----:B------:R-:W-:Y:S01]  /*1d8d0*/  ULDC UR4, c[0x0][0xc3c] ;  /* 0x00030f0000047ab9 */ /* 0x000fe20000000800 */
[----:B------:R-:W-:Y:S01]  /*1d8e0*/  IMAD.MOV.U32 R9, RZ, RZ, RZ ;  /* 0x000000ffff097224 */ /* 0x000fe200078e00ff */
[----:B------:R-:W-:Y:S01]  /*1d8f0*/  ULDC.64 UR6, c[0x0][0x208] ;  /* 0x0000820000067ab9 */ /* 0x000fe20000000a00 */
[----:B------:R-:W-:Y:S01]  /*1d900*/  ISETP.NE.AND P0, PT, R7, 0x1f, PT ;  /* 0x0000001f0700780c */ /* 0x000fe20003f05270 */
[----:B------:R-:W-:-:S03]  /*1d910*/  ULDC UR5, c[0x0][0xc38] ;  /* 0x00030e0000057ab9 */ /* 0x000fc60000000800 */
[----:B------:R-:W-:-:S13]  /*1d920*/  ISETP.GE.OR P1, PT, R7, UR4, !P0 ;  /* 0x0000000407007c0c */ /* 0x000fda000c726670 */
[----:B------:R-:W0:Y:S08]  /*1d930*/  @!P1 LDC.64 R4, c[0x0][0xc80] ;  /* 0x00032000ff049b82 */ /* 0x000e300000000a00 */
[----:B------:R-:W1:Y:S01]  /*1d940*/  @!P1 LDC.64 R2, c[0x0][0xc78] ;  /* 0x00031e00ff029b82 */ /* 0x000e620000000a00 */
[----:B0-----:R-:W-:-:S05]  /*1d950*/  @!P1 IMAD.WIDE.U32 R4, R7, 0x4, R4 ;  /* 0x0000000407049825 */ /* 0x001fca00078e0004 */
[----:B------:R-:W2:Y:S01]  /*1d960*/  @!P1 LDG.E R6, desc[UR6][R4.64] ;  /* 0x0000000604069981 */ /* 0x000ea2000c1e1900 */
[----:B-1----:R-:W-:-:S05]  /*1d970*/  @!P1 IMAD.WIDE.U32 R2, R7, 0x4, R2 ;  /* 0x0000000407029825 */ /* 0x002fca00078e0002 */
[----:B------:R-:W2:Y:S01]  /*1d980*/  @!P1 LDG.E R9, desc[UR6][R2.64] ;  /* 0x0000000602099981 */ /* 0x000ea2000c1e1900 */
[C---:B------:R-:W-:Y:S02]  /*1d990*/  ISETP.NE.AND P1, PT, R7.reuse, RZ, PT ;  /* 0x000000ff0700720c */ /* 0x040fe40003f25270 */
[C---:B------:R-:W-:Y:S02]  /*1d9a0*/  ISETP.GE.U32.AND P2, PT, R7.reuse, 0x2, PT ;  /* 0x000000020700780c */ /* 0x040fe40003f46070 */
[C---:B------:R-:W-:Y:S02]  /*1d9b0*/  ISETP.GE.U32.AND P3, PT, R7.reuse, 0x4, PT ;  /* 0x000000040700780c */ /* 0x040fe40003f66070 */
[C---:B------:R-:W-:Y:S02]  /*1d9c0*/  ISETP.GE.U32.AND P4, PT, R7.reuse, 0x8, PT ;  /* 0x000000080700780c */ /* 0x040fe40003f86070 */
[----:B------:R-:W-:Y:S01]  /*1d9d0*/  ISETP.GE.U32.AND P5, PT, R7, 0x10, PT ;  /* 0x000000100700780c */ /* 0x000fe20003fa6070 */
[----:B------:R-:W0:Y:S01]  /*1d9e0*/  S2UR UR6, SR_CTAID.X ;  /* 0x00000000000679c3 */ /* 0x000e220000002500 */
[----:B------:R-:W-:Y:S01]  /*1d9f0*/  UMOV UR4, URZ ;  /* 0x0000003f00047c82 */ /* 0x000fe20008000000 */
[----:B--2---:R-:W-:-:S05]  /*1da00*/  IMAD R8, R6, R9, RZ ;  /* 0x0000000906087224 */ /* 0x004fca00078e02ff */
        /* <DEDUP_REMOVED lines=23> */
.L_x_2901:
[----:B------:R-:W0:Y:S01]  /*1db80*/  LDC R2, c[0x0][0xc3c] ;  /* 0x00030f00ff027b82 */ /* 0x000e220000000800 */
[----:B------:R-:W-:Y:S01]  /*1db90*/  UIADD3 UR4, UR4, 0x1f, URZ ;  /* 0x0000001f04047890 */ /* 0x000fe2000fffe03f */
[----:B------:R-:W-:Y:S02]  /*1dba0*/  ULDC UR7, c[0x0][0xc3c] ;  /* 0x00030f0000077ab9 */ /* 0x000fe40000000800 */
[----:B------:R-:W-:-:S03]  /*1dbb0*/  IMAD.U32 R19, RZ, RZ, UR7 ;  /* 0x00000007ff137e24 */ /* 0x000fc6000f8e00ff */
[----:B0-----:R-:W-:-:S13]  /*1dbc0*/  ISETP.LE.AND P6, PT, R2, UR4, PT ;  /* 0x0000000402007c0c */ /* 0x001fda000bfc3270 */
[----:B------:R-:W-:Y:S05]  /*1dbd0*/  @P6 BRA `(.L_x_2900) ;  /* 0x0000000800b06947 */ /* 0x000fea0003800000 */
[----:B------:R-:W-:Y:S01]  /*1dbe0*/  VIADD R9, R7, UR4 ;  /* 0x0000000407097c36 */ /* 0x000fe20008000000 */
[----:B------:R-:W-:Y:S01]  /*1dbf0*/  ULDC.64 UR8, c[0x0][0x208] ;  /* 0x0000820000087ab9 */ /* 0x000fe20000000a00 */
        /* <DEDUP_REMOVED lines=30> */
.L_x_2899:
        /* <DEDUP_REMOVED lines=13> */
.L_x_2902:
        /* <DEDUP_REMOVED lines=62> */
.L_x_2903:
[----:B------:R-:W0:Y:S01]  /*1e290*/  LDC.64 R2, c[0x0][0xc90] ;  /* 0x00032400ff027b82 */ /* 0x000e220000000a00 */
[----:B------:R-:W-:Y:S01]  /*1e2a0*/  ULDC.64 UR6, c[0x0][0x208] ;  /* 0x0000820000067ab9 */ /* 0x000fe20000000a00 */
        /* <DEDUP_REMOVED lines=60> */
.L_x_2904:
[----:B------:R-:W-:-:S05]  /*1e670*/  LOP3.LUT R17, RZ, R2, RZ, 0x33, !PT ;  /* 0x00000002ff117212 */ /* 0x000fca00078e33ff */
[----:B------:R-:W-:Y:S01]  /*1e680*/  IMAD.IADD R17, R6, 0x1, R17 ;  /* 0x0000000106117824 */ /* 0x000fe200078e0211 */
[----:B------:R-:W-:Y:S06]  /*1e690*/  BRA `(.L_x_2905) ;  /* 0x00000000000c7947 */ /* 0x000fec0003800000 */
.L_x_2900:
[----:B------:R-:W-:Y:S02]  /*1e6a0*/  IMAD.MOV.U32 R17, RZ, RZ, RZ ;  /* 0x000000ffff117224 */ /* 0x000fe400078e00ff */
[----:B------:R-:W-:Y:S02]  /*1e6b0*/  IMAD.U32 R16, RZ, RZ, UR6 ;  /* 0x00000006ff107e24 */ /* 0x000fe4000f8e00ff */
[----:B------:R-:W-:-:S07]  /*1e6c0*/  IMAD.MOV.U32 R18, RZ, RZ, RZ ;  /* 0x000000ffff127224 */ /* 0x000fce00078e00ff */
.L_x_2905:
[----:B------:R-:W-:-:S13]  /*1e6d0*/  ISETP.NE.AND P0, PT, R7, RZ, PT ;  /* 0x000000ff0700720c */ /* 0x000fda0003f05270 */
[----:B------:R-:W0:Y:S01]  /*1e6e0*/  @!P0 S2R R3, SR_CgaCtaId ;  /* 0x0000000000038919 */ /* 0x000e220000008800 */
[----:B------:R-:W-:-:S04]  /*1e6f0*/  @!P0 MOV R2, 0x400 ;  /* 0x0000040000028802 */ /* 0x000fc80000000f00 */
[----:B0-----:R-:W-:-:S05]  /*1e700*/  @!P0 LEA R2, R3, R2, 0x18 ;  /* 0x0000000203028211 */ /* 0x001fca00078ec0ff */
[----:B------:R1:W-:Y:S01]  /*1e710*/  @!P0 STS.128 [R2+0x2a8d0], R16 ;  /* 0x02a8d01002008388 */ /* 0x0003e20000000c00 */
[----:B------:R-:W-:Y:S06]  /*1e720*/  BAR.ARV 0x5, 0x180 ;  /* 0x0146000000007b1d */ /* 0x000fec0000002000 */
.L_x_2898:
[----:B------:R2:W-:Y:S01]  /*1e730*/  STL [R1+0x24], RZ ;  /* 0x000024ff01007387 */ /* 0x0005e20000100800 */
[----:B------:R-:W-:Y:S01]  /*1e740*/  ULDC UR4, c[0x0][0xc3c] ;  /* 0x00030f0000047ab9 */ /* 0x000fe20000000800 */
[----:B------:R-:W-:Y:S01]  /*1e750*/  IMAD.MOV.U32 R29, RZ, RZ, 0x1 ;  /* 0x00000001ff1d7424 */ /* 0x000fe200078e00ff */
[----:B0-----:R-:W-:Y:S01]  /*1e760*/  ISETP.GE.AND P0, PT, R19, UR4, PT ;  /* 0x0000000413007c0c */ /* 0x001fe2000bf06270 */
[----:B------:R-:W-:-:S12]  /*1e770*/  IMAD.MOV.U32 R28, RZ, RZ, RZ ;  /* 0x000000ffff1c7224 */ /* 0x000fd800078e00ff */
[----:B--2---:R-:W-:Y:S05]  /*1e780*/  @P0 BRA `(.L_x_2906) ;  /* 0x0000006800340947 */ /* 0x004fea0003800000 */
[----:B------:R-:W0:Y:S01]  /*1e790*/  S2UR UR5, SR_CgaCtaId ;  /* 0x00000000000579c3 */ /* 0x000e220000008800 */
[----:B------:R2:W-:Y:S01]  /*1e7a0*/  STL [R1+0x24], RZ ;  /* 0x000024ff01007387 */ /* 0x0005e20000100800 */
[C---:B-1----:R-:W-:Y:S01]  /*1e7b0*/  IMAD.SHL.U32 R2, R0.reuse, 0x8, RZ ;  /* 0x0000000800027824 */ /* 0x042fe200078e00ff */
[----:B------:R-:W-:Y:S01]  /*1e7c0*/  LOP3.LUT R4, R0, 0x7f, RZ, 0xc0, !PT ;  /* 0x0000007f00047812 */ /* 0x000fe200078ec0ff */
[----:B------:R-:W-:Y:S01]  /*1e7d0*/  UMOV UR4, 0x400 ;  /* 0x0000040000047882 */ /* 0x000fe20000000000 */
[----:B------:R-:W-:Y:S01]  /*1e7e0*/  BSSY B8, `(.L_x_2906) ;  /* 0x0000687000087945 */ /* 0x000fe20003800000 */
[----:B------:R-:W-:Y:S01]  /*1e7f0*/  IMAD.MOV.U32 R31, RZ, RZ, 0x1 ;  /* 0x00000001ff1f7424 */ /* 0x000fe200078e00ff */
[----:B------:R-:W-:Y:S01]  /*1e800*/  LOP3.LUT R3, R2, 0x1f8, RZ, 0xc0, !PT ;  /* 0x000001f802037812 */ /* 0x000fe200078ec0ff */
[----:B------:R-:W-:Y:S01]  /*1e810*/  IMAD.SHL.U32 R34, R4, 0x8, RZ ;  /* 0x0000000804227824 */ /* 0x000fe200078e00ff */
[----:B------:R-:W-:Y:S01]  /*1e820*/  LOP3.LUT R2, R2, 0x38, RZ, 0xc0, !PT ;  /* 0x0000003802027812 */ /* 0x000fe200078ec0ff */
[----:B------:R-:W-:Y:S01]  /*1e830*/  IMAD.MOV.U32 R25, RZ, RZ, RZ ;  /* 0x000000ffff197224 */ /* 0x000fe200078e00ff */
[----:B------:R-:W-:Y:S01]  /*1e840*/  LOP3.LUT R3, R3, 0x38, R0, 0x78, !PT ;  /* 0x0000003803037812 */ /* 0x000fe200078e7800 */
[----:B------:R-:W-:Y:S01]  /*1e850*/  IMAD.SHL.U32 R0, R0, 0x10, RZ ;  /* 0x0000001000007824 */ /* 0x000fe200078e00ff */
[----:B------:R-:W-:Y:S01]  /*1e860*/  ULOP3.LUT UR37, UR60, 0x2, URZ, 0xfc, !UPT ;  /* 0x000000023c257892 */ /* 0x000fe2000f8efc3f */
[----:B------:R-:W-:Y:S01]  /*1e870*/  IMAD.MOV.U32 R28, RZ, RZ, RZ ;  /* 0x000000ffff1c7224 */ /* 0x000fe200078e00ff */
[----:B------:R-:W-:Y:S01]  /*1e880*/  LOP3.LUT R34, R3, 0x200, R34, 0xf8, !PT ;  /* 0x0000020003227812 */ /* 0x000fe200078ef822 */
[----:B------:R-:W-:Y:S01]  /*1e890*/  IMAD.MOV.U32 R29, RZ, RZ, 0x1 ;  /* 0x00000001ff1d7424 */ /* 0x000fe200078e00ff */
[----:B------:R-:W-:Y:S01]  /*1e8a0*/  SHF.R.U32.HI R3, RZ, 0x3, R4 ;  /* 0x00000003ff037819 */ /* 0x000fe20000011604 */
[----:B------:R-:W-:Y:S01]  /*1e8b0*/  ULDC.64 UR38, c[0x0][0x198] ;  /* 0x0000660000267ab9 */ /* 0x000fe20000000a00 */
[----:B------:R-:W-:-:S02]  /*1e8c0*/  ULDC UR36, c[0x0][0xc] ;  /* 0x0000030000247ab9 */ /* 0x000fc40000000800 */
[----:B------:R-:W-:Y:S02]  /*1e8d0*/  LOP3.LUT R4, R3, 0x70, R0, 0xf8, !PT ;  /* 0x0000007003047812 */ /* 0x000fe400078ef800 */
[C---:B------:R-:W-:Y:S01]  /*1e8e0*/  LOP3.LUT R3, R2.reuse, 0x40, RZ, 0xfc, !PT ;  /* 0x0000004002037812 */ /* 0x040fe200078efcff */
[----:B0-----:R-:W-:Y:S01]  /*1e8f0*/  ULEA UR4, UR5, UR4, 0x18 ;  /* 0x0000000405047291 */ /* 0x001fe2000f8ec03f */
[----:B------:R-:W-:-:S05]  /*1e900*/  LOP3.LUT R0, R2, 0x80, RZ, 0xfc, !PT ;  /* 0x0000008002007812 */ /* 0x000fca00078efcff */
[----:B------:R-:W-:-:S04]  /*1e910*/  IMAD.U32 R22, RZ, RZ, UR4 ;  /* 0x00000004ff167e24 */ /* 0x000fc8000f8e00ff */
[----:B--2---:R-:W-:-:S07]  /*1e920*/  IMAD R36, R34, 0x2, R22 ;  /* 0x0000000222247824 */ /* 0x004fce00078e0216 */
.L_x_3011:
[----:B0-----:R-:W0:Y:S01]  /*1e930*/  LDC.64 R32, c[0x0][0xc88] ;  /* 0x00032200ff207b82 */ /* 0x001e220000000a00 */
[----:B------:R-:W-:Y:S01]  /*1e940*/  ULDC.64 UR4, c[0x0][0x208] ;  /* 0x0000820000047ab9 */ /* 0x000fe20000000a00 */
[----:B0-----:R-:W-:-:S06]  /*1e950*/  IMAD.WIDE R32, R19, 0x4, R32 ;  /* 0x0000000413207825 */ /* 0x001fcc00078e0220 */
[----:B------:R-:W2:Y:S01]  /*1e960*/  LDG.E R32, desc[UR4][R32.64] ;  /* 0x0000000420207981 */ /* 0x000ea2000c1e1900 */
[----:B------:R-:W-:Y:S05]  /*1e970*/  YIELD ;  /* 0x0000000000007946 */ /* 0x000fea0003800000 */
[----:B------:R-:W-:Y:S01]  /*1e980*/  ULDC.64 UR4, c[0x0][0xa28] ;  /* 0x00028a0000047ab9 */ /* 0x000fe20000000a00 */
[----:B------:R-:W-:Y:S01]  /*1e990*/  ULDC.64 UR8, c[0x0][0xa18] ;  /* 0x0002860000087ab9 */ /* 0x000fe20000000a00 */
[----:B------:R-:W-:Y:S01]  /*1e9a0*/  ISETP.NE.U32.AND P0, PT, RZ, UR4, PT ;  /* 0x00000004ff007c0c */ /* 0x000fe2000bf05070 */
[----:B------:R-:W-:Y:S01]  /*1e9b0*/  IMAD.MOV.U32 R13, RZ, RZ, RZ ;  /* 0x000000ffff0d7224 */ /* 0x000fe200078e00ff */
[----:B------:R-:W-:Y:S01]  /*1e9c0*/  ULDC.64 UR10, c[0x0][0x208] ;  /* 0x00008200000a7ab9 */ /* 0x000fe20000000a00 */
[----:B------:R-:W-:Y:S01]  /*1e9d0*/  ULDC.64 UR6, c[0x0][0xa10] ;  /* 0x0002840000067ab9 */ /* 0x000fe20000000a00 */
[----:B------:R-:W-:-:S02]  /*1e9e0*/  ISETP.NE.AND.EX P0, PT, RZ, UR5, PT, P0 ;  /* 0x00000005ff007c0c */ /* 0x000fc4000bf05300 */
[----:B------:R-:W-:-:S04]  /*1e9f0*/  ISETP.NE.U32.AND P2, PT, RZ, UR8, PT ;  /* 0x00000008ff007c0c */ /* 0x000fc8000bf45070 */
[----:B------:R-:W-:Y:S02]  /*1ea00*/  ISETP.NE.AND.EX P2, PT, RZ, UR9, PT, P2 ;  /* 0x00000009ff007c0c */ /* 0x000fe4000bf45320 */
[----:B--2---:R-:W-:-:S05]  /*1ea10*/  SHF.R.S32.HI R0, RZ, 0x1f, R32 ;  /* 0x0000001fff007819 */ /* 0x004fca0000011420 */
[C---:B------:R-:W-:Y:S01]  /*1ea20*/  @P0 LEA R2, P1, R32.reuse, UR4, 0x2 ;  /* 0x0000000420020c11 */ /* 0x040fe2000f8210ff */
[C---:B------:R-:W-:Y:S01]  /*1ea30*/  IMAD.SHL.U32 R23, R32.reuse, 0x4, RZ ;  /* 0x0000000420177824 */ /* 0x040fe200078e00ff */
[C-C-:B------:R-:W-:Y:S01]  /*1ea40*/  SHF.L.U64.HI R24, R32.reuse, 0x2, R0.reuse ;  /* 0x0000000220187819 */ /* 0x140fe20000010200 */
[----:B------:R0:W-:Y:S01]  /*1ea50*/  STL [R1+0x18], R0 ;  /* 0x0000180001007387 */ /* 0x0001e20000100800 */
[----:B------:R-:W-:Y:S01]  /*1ea60*/  @P0 LEA.HI.X R3, R32, UR5, R0, 0x2, P1 ;  /* 0x0000000520030c11 */ /* 0x000fe200088f1400 */
[----:B------:R-:W-:-:S04]  /*1ea70*/  ULDC.64 UR4, c[0x0][0xa00] ;  /* 0x0002800000047ab9 */ /* 0x000fc80000000a00 */
[----:B-1----:R1:W2:Y:S01]  /*1ea80*/  @P0 LDG.E R13, desc[UR10][R2.64] ;  /* 0x0000000a020d0981 */ /* 0x0022a2000c1e1900 */
[----:B------:R-:W-:Y:S01]  /*1ea90*/  ISETP.NE.U32.AND P0, PT, RZ, UR4, PT ;  /* 0x00000004ff007c0c */ /* 0x000fe2000bf05070 */
[----:B------:R-:W-:Y:S01]  /*1eaa0*/  IMAD.MOV.U32 R35, RZ, RZ, RZ ;  /* 0x000000ffff237224 */ /* 0x000fe200078e00ff */
[----:B------:R-:W-:Y:S01]  /*1eab0*/  ISETP.NE.U32.AND P1, PT, RZ, UR6, PT ;  /* 0x00000006ff007c0c */ /* 0x000fe2000bf25070 */
[----:B0-----:R-:W-:Y:S01]  /*1eac0*/  IMAD.MOV.U32 R0, RZ, RZ, RZ ;  /* 0x000000ffff007224 */ /* 0x001fe200078e00ff */
[----:B------:R-:W-:Y:S02]  /*1ead0*/  ISETP.NE.AND.EX P0, PT, RZ, UR5, PT, P0 ;  /* 0x00000005ff007c0c */ /* 0x000fe4000bf05300 */
[----:B------:R-:W-:Y:S02]  /*1eae0*/  ISETP.NE.AND.EX P1, PT, RZ, UR7, PT, P1 ;  /* 0x00000007ff007c0c */ /* 0x000fe4000bf25310 */
[C---:B------:R-:W-:Y:S02]  /*1eaf0*/  IADD3 R4, P4, R23.reuse, UR6, RZ ;  /* 0x0000000617047c10 */ /* 0x040fe4000ff9e0ff */
[----:B-1----:R-:W-:Y:S01]  /*1eb00*/  IADD3 R2, P3, R23, UR4, RZ ;  /* 0x0000000417027c10 */ /* 0x002fe2000ff7e0ff */
[----:B------:R-:W-:Y:S01]  /*1eb10*/  ULDC UR4, c[0x0][0x288] ;  /* 0x0000a20000047ab9 */ /* 0x000fe20000000800 */
[----:B------:R-:W-:-:S02]  /*1eb20*/  IADD3.X R5, R24, UR7, RZ, P4, !PT ;  /* 0x0000000718057c10 */ /* 0x000fc4000a7fe4ff */
[C---:B------:R-:W-:Y:S02]  /*1eb30*/  IADD3.X R3, R24.reuse, UR5, RZ, P3, !PT ;  /* 0x0000000518037c10 */ /* 0x040fe40009ffe4ff */
[----:B------:R-:W-:Y:S01]  /*1eb40*/  @P2 IADD3 R6, P3, R23, UR8, RZ ;  /* 0x0000000817062c10 */ /* 0x000fe2000ff7e0ff */
[----:B------:R-:W-:Y:S01]  /*1eb50*/  IMAD.U32 R8, RZ, RZ, UR4 ;  /* 0x00000004ff087e24 */ /* 0x000fe2000f8e00ff */
[----:B------:R-:W-:Y:S01]  /*1eb60*/  ULDC.64 UR4, c[0x0][0x418] ;  /* 0x0001060000047ab9 */ /* 0x000fe20000000a00 */
[----:B------:R-:W5:Y:S01]  /*1eb70*/  @P0 LDG.E R35, desc[UR10][R2.64] ;  /* 0x0000000a02230981 */ /* 0x000f62000c1e1900 */
[----:B------:R-:W-:-:S03]  /*1eb80*/  @P2 IADD3.X R7, R24, UR9, RZ, P3, !PT ;  /* 0x0000000918072c10 */ /* 0x000fc60009ffe4ff */
[----:B------:R-:W5:Y:S04]  /*1eb90*/  @P1 LDG.E R0, desc[UR10][R4.64] ;  /* 0x0000000a04001981 */ /* 0x000f68000c1e1900 */
[----:B---3--:R0:W3:Y:S01]  /*1eba0*/  @P2 LDG.E R8, desc[UR10][R6.64] ;  /* 0x0000000a06082981 */ /* 0x0080e2000c1e1900 */
[----:B------:R-:W-:-:S03]  /*1ebb0*/  UISETP.NE.U32.AND UP0, UPT, UR4, URZ, UPT ;  /* 0x0000003f0400728c */ /* 0x000fc6000bf05070 */
[----:B------:R-:W-:Y:S01]  /*1ebc0*/  ULDC UR4, c[0x0][0x424] ;  /* 0x0001090000047ab9 */ /* 0x000fe20000000800 */
[----:B------:R-:W-:-:S03]  /*1ebd0*/  UISETP.NE.AND.EX UP0, UPT, UR5, URZ, UPT, UP0 ;  /* 0x0000003f0500728c */ /* 0x000fc6000bf05300 */
[----:B------:R-:W-:Y:S01]  /*1ebe0*/  ULDC UR5, c[0x0][0x2f0] ;  /* 0x0000bc0000057ab9 */ /* 0x000fe20000000800 */
[----:B------:R-:W-:-:S04]  /*1ebf0*/  USEL UR4, UR4, 0x1, UP0 ;  /* 0x0000000104047887 */ /* 0x000fc80008000000 */
[----:B------:R-:W-:-:S03]  /*1ec00*/  UIMAD UR4, UR4, UR5, URZ ;  /* 0x00000005040472a4 */ /* 0x000fc6000f8e023f */
[----:B------:R-:W-:Y:S02]  /*1ec10*/  ULDC UR5, c[0x0][0x348] ;  /* 0x0000d20000057ab9 */ /* 0x000fe40000000800 */
[----:B0-----:R-:W-:Y:S02]  /*1ec20*/  IMAD.U32 R6, RZ, RZ, UR5 ;  /* 0x00000005ff067e24 */ /* 0x001fe4000f8e00ff */
[----:B------:R-:W-:Y:S01]  /*1ec30*/  IMAD.U32 R10, RZ, RZ, UR4 ;  /* 0x00000004ff0a7e24 */ /* 0x000fe2000f8e00ff */
[----:B---3--:R0:W-:Y:S01]  /*1ec40*/  STL [R1+0x10], R8 ;  /* 0x0000100801007387 */ /* 0x0081e20000100800 */
[----:B------:R-:W-:-:S03]  /*1ec50*/  IMAD.MOV.U32 R12, RZ, RZ, R8 ;  /* 0x000000ffff0c7224 */ /* 0x000fc600078e0008 */
[----:B--2---:R0:W-:Y:S01]  /*1ec60*/  STL [R1+0x4], R13 ;  /* 0x0000040d01007387 */ /* 0x0041e20000100800 */
[----:B------:R-:W-:Y:S05]  /*1ec70*/  @P2 BRA `(.L_x_2907) ;  /* 0x0000000000182947 */ /* 0x000fea0003800000 */
[----:B------:R-:W-:Y:S05]  /*1ec80*/  @!P0 BRA `(.L_x_2907) ;  /* 0x0000000000148947 */ /* 0x000fea0003800000 */
[----:B------:R-:W-:Y:S02]  /*1ec90*/  ULDC.64 UR4, c[0x0][0x208] ;  /* 0x0000820000047ab9 */ /* 0x000fe40000000a00 */
[----:B0-----:R-:W2:Y:S04]  /*1eca0*/  LDG.E R8, desc[UR4][R2.64] ;  /* 0x0000000402087981 */ /* 0x001ea8000c1e1900 */
[----:B------:R-:W2:Y:S02]  /*1ecb0*/  LDG.E R7, desc[UR4][R2.64+0x4] ;  /* 0x0000040402077981 */ /* 0x000ea4000c1e1900 */
[----:B--2---:R-:W-:-:S05]  /*1ecc0*/  IMAD.IADD R12, R7, 0x1, -R8 ;  /* 0x00000001070c7824 */ /* 0x004fca00078e0a08 */
[----:B------:R1:W-:Y:S02]  /*1ecd0*/  STL [R1+0x10], R12 ;  /* 0x0000100c01007387 */ /* 0x0003e40000100800 */
.L_x_2907:
[----:B------:R-:W-:Y:S01]  /*1ece0*/  ULDC.64 UR4, c[0x0][0xa20] ;  /* 0x0002880000047ab9 */ /* 0x000fe20000000a00 */
[C---:B------:R-:W-:Y:S01]  /*1ecf0*/  LOP3.LUT R2, R18.reuse, 0xff000000, RZ, 0xc0, !PT ;  /* 0xff00000012027812 */ /* 0x040fe200078ec0ff */
        /* <DEDUP_REMOVED lines=8> */
[----:B------:R-:W-:Y:S01]  /*1ed80*/  IADD3 R2, P0, R23, UR4, RZ ;  /* 0x0000000417027c10 */ /* 0x000fe2000ff1e0ff */
[----:B------:R-:W-:-:S03]  /*1ed90*/  ULDC.64 UR6, c[0x0][0x208] ;  /* 0x0000820000067ab9 */ /* 0x000fc60000000a00 */
[----:B------:R-:W-:-:S05]  /*1eda0*/  IADD3.X R3, R24, UR5, RZ, P0, !PT ;  /* 0x0000000518037c10 */ /* 0x000fca00087fe4ff */
[----:B------:R2:W5:Y:S01]  /*1edb0*/  LDG.E R10, desc[UR6][R2.64] ;  /* 0x00000006020a7981 */ /* 0x000562000c1e1900 */
[----:B------:R-:W-:Y:S05]  /*1edc0*/  BRA `(.L_x_2909) ;  /* 0x0000000000287947 */ /* 0x000fea0003800000 */
.L_x_2908:
[----:B------:R-:W-:Y:S02]  /*1edd0*/  ULDC.64 UR4, c[0x0][0xa08] ;  /* 0x0002820000047ab9 */ /* 0x000fe40000000a00 */
[----:B------:R-:W-:-:S04]  /*1ede0*/  ISETP.NE.U32.AND P0, PT, RZ, UR4, PT ;  /* 0x00000004ff007c0c */ /* 0x000fc8000bf05070 */
[----:B------:R-:W-:-:S13]  /*1edf0*/  ISETP.NE.AND.EX P0, PT, RZ, UR5, PT, P0 ;  /* 0x00000005ff007c0c */ /* 0x000fda000bf05300 */
[----:B------:R-:W-:Y:S05]  /*1ee00*/  @!P0 BRA `(.L_x_2909) ;  /* 0x0000000000188947 */ /* 0x000fea0003800000 */
[----:B------:R-:W2:Y:S01]  /*1ee10*/  LDC.64 R2, c[0x0][0xa08] ;  /* 0x00028200ff027b82 */ /* 0x000ea20000000a00 */
[----:B------:R-:W-:Y:S01]  /*1ee20*/  ULDC.64 UR4, c[0x0][0x208] ;  /* 0x0000820000047ab9 */ /* 0x000fe20000000a00 */
[----:B--2---:R-:W-:-:S05]  /*1ee30*/  IMAD.WIDE R2, R33, 0x4, R2 ;  /* 0x0000000421027825 */ /* 0x004fca00078e0202 */
[----:B------:R-:W2:Y:S04]  /*1ee40*/  LDG.E R10, desc[UR4][R2.64] ;  /* 0x00000004020a7981 */ /* 0x000ea8000c1e1900 */
[----:B------:R-:W2:Y:S02]  /*1ee50*/  LDG.E R7, desc[UR4][R2.64+0x4] ;  /* 0x0000040402077981 */ /* 0x000ea4000c1e1900 */
[----:B--2---:R-:W-:-:S07]  /*1ee60*/  IMAD.IADD R10, R7, 0x1, -R10 ;  /* 0x00000001070a7824 */ /* 0x004fce00078e0a0a */
.L_x_2909:
[----:B------:R-:W-:Y:S01]  /*1ee70*/  ULDC.64 UR4, c[0x0][0x208] ;  /* 0x0000820000047ab9 */ /* 0x000fe20000000a00 */
[----:B--2---:R-:W2:Y:S01]  /*1ee80*/  LDC R3, c[0x0][0x448] ;  /* 0x00011200ff037b82 */ /* 0x004ea20000000800 */
[----:B------:R-:W3:Y:S04]  /*1ee90*/  @P1 LDG.E R2, desc[UR4][R4.64] ;  /* 0x0000000404021981 */ /* 0x000ee8000c1e1900 */
[----:B------:R4:W3:Y:S01]  /*1eea0*/  @P1 LDG.E R11, desc[UR4][R4.64+0x4] ;  /* 0x00000404040b1981 */ /* 0x0008e2000c1e1900 */
[----:B-----5:R-:W-:Y:S01]  /*1eeb0*/  IMAD.IADD R10, R10, 0x1, -R13 ;  /* 0x000000010a0a7824 */ /* 0x020fe200078e0a0d */
[----:B------:R-:W-:Y:S01]  /*1eec0*/  BSSY B0, `(.L_x_2910) ;  /* 0x0000035000007945 */ /* 0x000fe20003800000 */
[----:B------:R-:W-:Y:S01]  /*1eed0*/  IMAD.MOV.U32 R14, RZ, RZ, RZ ;  /* 0x000000ffff0e7224 */ /* 0x000fe200078e00ff */
[----:B----4-:R-:W-:-:S02]  /*1eee0*/  LOP3.LUT R4, R9, 0xff, RZ, 0xc0, !PT ;  /* 0x000000ff09047812 */ /* 0x010fc400078ec0ff */
[----:B------:R-:W-:Y:S02]  /*1eef0*/  SHF.R.U32.HI R5, RZ, 0x10, R9 ;  /* 0x00000010ff057819 */ /* 0x000fe40000011609 */
[----:B--2---:R-:W-:-:S13]  /*1ef00*/  ISETP.NE.AND P0, PT, R3, 0x1, PT ;  /* 0x000000010300780c */ /* 0x004fda0003f05270 */
[----:B------:R-:W0:Y:S08]  /*1ef10*/  @P0 LDC R7, c[0x0][0x44c] ;  /* 0x00011300ff070b82 */ /* 0x000e300000000800 */
[----:B------:R-:W2:Y:S01]  /*1ef20*/  @P0 LDC R3, c[0x0][0x450] ;  /* 0x00011400ff030b82 */ /* 0x000ea20000000800 */
[----:B---3--:R-:W-:Y:S02]  /*1ef30*/  @P1 IMAD.IADD R6, R11, 0x1, -R2 ;  /* 0x000000010b061824 */ /* 0x008fe400078e0a02 */
[----:B------:R-:W-:-:S02]  /*1ef40*/  IMAD.SHL.U32 R2, R17, 0x80, RZ ;  /* 0x0000008011027824 */ /* 0x000fc400078e00ff */
[----:B------:R-:W-:Y:S02]  /*1ef50*/  IMAD.IADD R37, R10, 0x1, R6 ;  /* 0x000000010a257824 */ /* 0x000fe400078e0206 */
[----:B------:R-:W-:-:S04]  /*1ef60*/  VIADD R2, R2, 0x7f ;  /* 0x0000007f02027836 */ /* 0x000fc80000000000 */
[----:B0-----:R-:W-:-:S04]  /*1ef70*/  @P0 IMAD.HI.U32 R8, R2, R7, RZ ;  /* 0x0000000702080227 */ /* 0x001fc800078e00ff */
[C---:B------:R-:W-:Y:S01]  /*1ef80*/  VIADD R7, R37.reuse, 0x5f ;  /* 0x0000005f25077836 */ /* 0x040fe20000000000 */
[----:B--2---:R-:W-:Y:S02]  /*1ef90*/  @P0 SHF.R.U32.HI R2, RZ, R3, R8 ;  /* 0x00000003ff020219 */ /* 0x004fe40000011608 */
[----:B------:R-:W-:Y:S01]  /*1efa0*/  IADD3 R8, R37, 0x60, -R12 ;  /* 0x0000006025087810 */ /* 0x000fe20007ffe80c */
[----:B------:R-:W-:-:S04]  /*1efb0*/  IMAD.HI R7, R7, 0x2aaaaaab, RZ ;  /* 0x2aaaaaab07077827 */ /* 0x000fc800078e02ff */
[----:B------:R-:W-:Y:S01]  /*1efc0*/  IMAD.IADD R2, R8, 0x1, R2 ;  /* 0x0000000108027824 */ /* 0x000fe200078e0202 */
[----:B------:R-:W-:-:S03]  /*1efd0*/  SHF.R.U32.HI R3, RZ, 0x1f, R7 ;  /* 0x0000001fff037819 */ /* 0x000fc60000011607 */
[----:B------:R-:W-:Y:S01]  /*1efe0*/  IMAD.HI R2, R2, 0x2aaaaaab, RZ ;  /* 0x2aaaaaab02027827 */ /* 0x000fe200078e02ff */
[----:B------:R-:W-:-:S04]  /*1eff0*/  LEA.HI.SX32 R7, R7, R3, 0x1c ;  /* 0x0000000307077211 */ /* 0x000fc800078fe2ff */
[----:B------:R-:W-:-:S04]  /*1f000*/  SHF.R.U32.HI R3, RZ, 0x1f, R2 ;  /* 0x0000001fff037819 */ /* 0x000fc80000011602 */
[----:B------:R-:W-:-:S04]  /*1f010*/  LEA.HI.SX32 R2, R2, R3, 0x1c ;  /* 0x0000000302027211 */ /* 0x000fc800078fe2ff */
[----:B------:R-:W-:-:S04]  /*1f020*/  VIMNMX R11, R7, R2, PT ;  /* 0x00000002070b7248 */ /* 0x000fc80003fe0100 */
[----:B------:R-:W-:-:S13]  /*1f030*/  ISETP.GE.AND P0, PT, R11, 0x1, PT ;  /* 0x000000010b00780c */ /* 0x000fda0003f06270 */
[----:B------:R-:W-:Y:S05]  /*1f040*/  @!P0 BRA `(.L_x_2911) ;  /* 0x0000000000708947 */ /* 0x000fea0003800000 */
[----:B------:R-:W-:Y:S01]  /*1f050*/  ISETP.NE.AND P0, PT, R5, RZ, PT ;  /* 0x000000ff0500720c */ /* 0x000fe20003f05270 */
[----:B------:R-:W-:-:S03]  /*1f060*/  ULDC UR4, c[0x0][0x9f0] ;  /* 0x00027c0000047ab9 */ /* 0x000fc60000000800 */
[----:B------:R-:W-:-:S04]  /*1f070*/  SEL R9, R5, UR4, P0 ;  /* 0x0000000405097c07 */ /* 0x000fc80008000000 */
[----:B------:R-:W-:Y:S02]  /*1f080*/  IABS R13, R9 ;  /* 0x00000009000d7213 */ /* 0x000fe40000000000 */
[----:B-1----:R-:W-:Y:S02]  /*1f090*/  IADD3 R12, R9, -0x1, R11 ;  /* 0xffffffff090c7810 */ /* 0x002fe40007ffe00b */
[----:B------:R-:W0:Y:S08]  /*1f0a0*/  I2F.RP R2, R13 ;  /* 0x0000000d00027306 */ /* 0x000e300000209400 */
        /* <DEDUP_REMOVED lines=22> */
.L_x_2911:
[----:B------:R-:W-:Y:S05]  /*1f210*/  BSYNC B0 ;  /* 0x0000000000007941 */ /* 0x000fea0003800000 */
.L_x_2910:
[-C--:B------:R-:W-:Y:S01]  /*1f220*/  IMAD R2, R4, R14.reuse, RZ ;  /* 0x0000000e04027224 */ /* 0x080fe200078e02ff */
[----:B------:R-:W-:Y:S04]  /*1f230*/  BSSY B0, `(.L_x_2912) ;  /* 0x0000133000007945 */ /* 0x000fe80003800000 */
[C---:B------:R-:W-:Y:S01]  /*1f240*/  VIADDMNMX R11, R2.reuse, R14, R11, PT ;  /* 0x0000000e020b7246 */ /* 0x040fe2000380010b */
[----:B------:R-:W-:-:S04]  /*1f250*/  IMAD R2, R2, 0x60, -R10 ;  /* 0x0000006002027824 */ /* 0x000fc800078e0a0a */
[----:B------:R-:W-:Y:S01]  /*1f260*/  IMAD R11, R11, 0x60, -R10 ;  /* 0x000000600b0b7824 */ /* 0x000fe200078e0a0a */
[----:B------:R-:W-:-:S04]  /*1f270*/  VIMNMX R2, RZ, R2, !PT ;  /* 0x00000002ff027248 */ /* 0x000fc80007fe0100 */
[----:B------:R-:W-:-:S04]  /*1f280*/  VIMNMX R11, R11, R6, PT ;  /* 0x000000060b0b7248 */ /* 0x000fc80003fe0100 */
[----:B------:R-:W-:Y:S01]  /*1f290*/  ISETP.GT.AND P0, PT, R11, R2, PT ;  /* 0x000000020b00720c */ /* 0x000fe20003f04270 */
[----:B------:R-:W-:-:S05]  /*1f2a0*/  IMAD.WIDE.U32 R2, R2, -0x55555555, RZ ;  /* 0xaaaaaaab02027825 */ /* 0x000fca00078e00ff */
[----:B------:R-:W-:-:S05]  /*1f2b0*/  SHF.R.U32.HI R6, RZ, 0x6, R3 ;  /* 0x00000006ff067819 */ /* 0x000fca0000011603 */
[----:B------:R-:W-:Y:S02]  /*1f2c0*/  IMAD.MOV.U32 R3, RZ, RZ, R6 ;  /* 0x000000ffff037224 */ /* 0x000fe400078e0006 */
[----:B------:R-:W-:-:S04]  /*1f2d0*/  @P0 VIADD R9, R11, 0x5f ;  /* 0x0000005f0b090836 */ /* 0x000fc80000000000 */
[----:B------:R-:W-:-:S05]  /*1f2e0*/  @P0 IMAD.HI R9, R9, 0x2aaaaaab, RZ ;  /* 0x2aaaaaab09090827 */ /* 0x000fca00078e02ff */
[----:B------:R-:W-:-:S04]  /*1f2f0*/  @P0 SHF.R.U32.HI R2, RZ, 0x1f, R9 ;  /* 0x0000001fff020819 */ /* 0x000fc80000011609 */
        /* <DEDUP_REMOVED lines=10> */
[----:B------:R0:W2:Y:S02]  /*1f3a0*/  SHFL.IDX PT, R14, R9, RZ, 0x1f ;  /* 0x00001fff090e7589 */ /* 0x0000a400000e0000 */
.L_x_3079:
[----:B--2---:R-:W-:Y:S02]  /*1f3b0*/  ISETP.NE.AND P0, PT, R14, RZ, PT ;  /* 0x000000ff0e00720c */ /* 0x004fe40003f05270 */
[----:B------:R-:W-:-:S11]  /*1f3c0*/  PLOP3.LUT P6, PT, PT, PT, PT, 0x8, 0x0 ;  /* 0x000000000000781c */ /* 0x000fd60003fce170 */
[----:B------:R-:W-:Y:S05]  /*1f3d0*/  @P0 BRA `(.L_x_2915) ;  /* 0x00000000000c0947 */ /* 0x000fea0003800000 */
[----:B------:R-:W-:-:S03]  /*1f3e0*/  UMOV UR4, 0xffffffff ;  /* 0xffffffff00047882 */ /* 0x000fc60000000000 */
[----:B------:R-:W-:Y:S05]  /*1f3f0*/  BRA.DIV UR4, `(.L_x_2916) ;  /* 0x0000007204b47947 */ /* 0x000fea000b800000 */
[----:B------:R-:W-:-:S13]  /*1f400*/  ELECT P6, URZ, PT ;  /* 0x00000000003f782f */ /* 0x000fda00038c0000 */
.L_x_2915:
        /* <DEDUP_REMOVED lines=9> */
.L_x_3082:
[----:B------:R-:W-:Y:S05]  /*1f4a0*/  BSYNC B1 ;  /* 0x0000000000017941 */ /* 0x000fea0003800000 */
.L_x_2917:
[----:B------:R-:W-:Y:S04]  /*1f4b0*/  BSSY B1, `(.L_x_2919) ;  /* 0x000007c000017945 */ /* 0x000fe80003800000 */
[----:B------:R-:W-:Y:S05]  /*1f4c0*/  @!P6 BRA `(.L_x_2920) ;  /* 0x0000000400e8e947 */ /* 0x000fea0003800000 */
[----:B------:R-:W-:Y:S01]  /*1f4d0*/  IMAD R13, R25, 0x8, R22 ;  /* 0x00000008190d7824 */ /* 0x000fe200078e0216 */
[----:B-1----:R-:W-:Y:S01]  /*1f4e0*/  SHF.L.U32 R12, R31, 0x1f, RZ ;  /* 0x0000001f1f0c7819 */ /* 0x002fe200000006ff */
[----:B------:R-:W1:Y:S01]  /*1f4f0*/  S2R R10, SR_TID.X ;  /* 0x00000000000a7919 */ /* 0x000e620000002100 */
[----:B------:R-:W-:Y:S02]  /*1f500*/  BSSY B2, `(.L_x_2921) ;  /* 0x0000005000027945 */ /* 0x000fe40003800000 */
[----:B------:R-:W2:Y:S01]  /*1f510*/  SYNCS.PHASECHK.TRANS64.TRYWAIT P0, [R13+URZ+0x2a8a0], R12 ;  /* 0x02a8a00c0d0075a7 */ /* 0x000ea2000800017f */
[----:B-1----:R-:W-:-:S04]  /*1f520*/  LOP3.LUT R10, R10, 0x7f, RZ, 0xc0, !PT ;  /* 0x0000007f0a0a7812 */ /* 0x002fc800078ec0ff */
[----:B------:R-:W-:Y:S01]  /*1f530*/  ISETP.NE.AND P1, PT, R10, RZ, PT ;  /* 0x000000ff0a00720c */ /* 0x000fe20003f25270 */
[----:B--2---:R-:W-:-:S12]  /*1f540*/  @!P0 BRA `(.L_x_2922) ;  /* 0x0000007000948947 */ /* 0x004fd80003800000 */
.L_x_3083:
[----:B------:R-:W-:Y:S05]  /*1f550*/  BSYNC B2 ;  /* 0x0000000000027941 */ /* 0x000fea0003800000 */
.L_x_2921:
        /* <DEDUP_REMOVED lines=9> */
.L_x_2924:
[----:B------:R-:W-:Y:S05]  /*1f5f0*/  BSYNC B2 ;  /* 0x0000000000027941 */ /* 0x000fea0003800000 */
.L_x_2923:
        /* <DEDUP_REMOVED lines=12> */
.L_x_2925:
        /* <DEDUP_REMOVED lines=16> */
.L_x_2926:
        /* <DEDUP_REMOVED lines=15> */
.L_x_2927:
        /* <DEDUP_REMOVED lines=13> */
.L_x_3084:
[----:B------:R-:W-:Y:S05]  /*1f980*/  BSYNC B2 ;  /* 0x0000000000027941 */ /* 0x000fea0003800000 */
.L_x_2928:
        /* <DEDUP_REMOVED lines=11> */
.L_x_2931:
[----:B------:R-:W-:Y:S05]  /*1fa40*/  BSYNC B2 ;  /* 0x0000000000027941 */ /* 0x000fea0003800000 */
.L_x_2930:
        /* <DEDUP_REMOVED lines=9> */
.L_x_2932:
        /* <DEDUP_REMOVED lines=15> */
.L_x_2933:
        /* <DEDUP_REMOVED lines=9> */
[----:B--2---:R-:W-:Y:S05]  /*1fc60*/  @P0 BRA.U.ANY `(.L_x_2933) ;  /* 0xfffffffd00d80947 */ /* 0x004fea000393ffff */
.L_x_2920:
[----:B------:R-:W-:Y:S05]  /*1fc70*/  BSYNC B1 ;  /* 0x0000000000017941 */ /* 0x000fea0003800000 */
.L_x_2919:
        /* <DEDUP_REMOVED lines=9> */
.L_x_2949:
[----:B------:R-:W-:Y:S05]  /*1fd10*/  YIELD ;  /* 0x0000000000007946 */ /* 0x000fea0003800000 */
[----:B------:R-:W-:Y:S04]  /*1fd20*/  BSSY B1, `(.L_x_2934) ;  /* 0x000007b000017945 */ /* 0x000fe80003800000 */
[----:B------:R-:W-:Y:S05]  /*1fd30*/  @!P6 BRA `(.L_x_2935) ;  /* 0x0000000400e4e947 */ /* 0x000fea0003800000 */
[----:B-1----:R-:W-:Y:S01]  /*1fd40*/  IMAD R12, R25, 0x8, R22 ;  /* 0x00000008190c7824 */ /* 0x002fe200078e0216 */
[----:B------:R-:W-:Y:S01]  /*1fd50*/  SHF.L.U32 R11, R31, 0x1f, RZ ;  /* 0x0000001f1f0b7819 */ /* 0x000fe200000006ff */
[----:B------:R-:W1:Y:S01]  /*1fd60*/  S2R R3, SR_TID.X ;  /* 0x0000000000037919 */ /* 0x000e620000002100 */
[----:B------:R-:W-:Y:S02]  /*1fd70*/  BSSY B2, `(.L_x_2936) ;  /* 0x0000005000027945 */ /* 0x000fe40003800000 */
[----:B------:R-:W2:Y:S01]  /*1fd80*/  SYNCS.PHASECHK.TRANS64.TRYWAIT P1, [R12+URZ+0x2a8a0], R11 ;  /* 0x02a8a00b0c0075a7 */ /* 0x000ea2000802017f */
[----:B-1----:R-:W-:-:S04]  /*1fd90*/  LOP3.LUT R3, R3, 0x7f, RZ, 0xc0, !PT ;  /* 0x0000007f03037812 */ /* 0x002fc800078ec0ff */
[----:B------:R-:W-:Y:S01]  /*1fda0*/  ISETP.NE.AND P2, PT, R3, RZ, PT ;  /* 0x000000ff0300720c */ /* 0x000fe20003f45270 */
[----:B--2---:R-:W-:-:S12]  /*1fdb0*/  @!P1 BRA `(.L_x_2937) ;  /* 0x0000006800a09947 */ /* 0x004fd80003800000 */
.L_x_3085:
[----:B------:R-:W-:Y:S05]  /*1fdc0*/  BSYNC B2 ;  /* 0x0000000000027941 */ /* 0x000fea0003800000 */
.L_x_2936:
        /* <DEDUP_REMOVED lines=9> */
.L_x_2939:
[----:B------:R-:W-:Y:S05]  /*1fe60*/  BSYNC B2 ;  /* 0x0000000000027941 */ /* 0x000fea0003800000 */
.L_x_2938:
        /* <DEDUP_REMOVED lines=11> */
.L_x_2940:
        /* <DEDUP_REMOVED lines=16> */
.L_x_2941:
        /* <DEDUP_REMOVED lines=15> */
.L_x_2942:
        /* <DEDUP_REMOVED lines=13> */
.L_x_3086:
[----:B------:R-:W-:Y:S05]  /*201e0*/  BSYNC B2 ;  /* 0x0000000000027941 */ /* 0x000fea0003800000 */
.L_x_2943:
        /* <DEDUP_REMOVED lines=11> */
.L_x_2946:
[----:B------:R-:W-:Y:S05]  /*202a0*/  BSYNC B2 ;  /* 0x0000000000027941 */ /* 0x000fea0003800000 */
.L_x_2945:
        /* <DEDUP_REMOVED lines=9> */
.L_x_2947:
        /* <DEDUP_REMOVED lines=15> */
.L_x_2948:
        /* <DEDUP_REMOVED lines=10> */
.L_x_2935:
[----:B------:R-:W-:Y:S05]  /*204d0*/  BSYNC B1 ;  /* 0x0000000000017941 */ /* 0x000fea0003800000 */
.L_x_2934:
        /* <DEDUP_REMOVED lines=8> */
.L_x_2913:
[----:B------:R-:W-:Y:S05]  /*20560*/  BSYNC B0 ;  /* 0x0000000000007941 */ /* 0x000fea0003800000 */
.L_x_2912:
[----:B------:R-:W2:Y:S01]  /*20570*/  LDC R0, c[0x0][0x448] ;  /* 0x00011200ff007b82 */ /* 0x000ea20000000800 */
[----:B------:R-:W-:Y:S01]  /*20580*/  LEA R2, R17, 0x7f, 0x7 ;  /* 0x0000007f11027811 */ /* 0x000fe200078e38ff */
[----:B------:R-:W-:Y:S06]  /*20590*/  @!P0 WARPSYNC.ALL ;  /* 0x0000000000008948 */ /* 0x000fec0003800000 */
[----:B------:R-:W-:Y:S01]  /*205a0*/  @!P0 BAR.SYNC.DEFER_BLOCKING 0xc, 0x180 ;  /* 0x0306000000008b1d */ /* 0x000fe20000010000 */
[----:B------:R-:W-:-:S05]  /*205b0*/  ISETP.NE.AND P2, PT, R5, RZ, PT ;  /* 0x000000ff0500720c */ /* 0x000fca0003f45270 */
[----:B------:R-:W-:Y:S08]  /*205c0*/  BSSY B0, `(.L_x_2950) ;  /* 0x0000029000007945 */ /* 0x000ff00003800000 */
[----:B------:R-:W3:Y:S01]  /*205d0*/  @!P2 LDC R5, c[0x0][0x9f0] ;  /* 0x00027c00ff05ab82 */ /* 0x000ee20000000800 */
[----:B--2---:R-:W-:-:S13]  /*205e0*/  ISETP.NE.AND P1, PT, R0, 0x1, PT ;  /* 0x000000010000780c */ /* 0x004fda0003f25270 */
[----:B0-----:R-:W0:Y:S08]  /*205f0*/  @P1 LDC R9, c[0x0][0x44c] ;  /* 0x00011300ff091b82 */ /* 0x001e300000000800 */
[----:B------:R-:W2:Y:S01]  /*20600*/  @P1 LDC R3, c[0x0][0x450] ;  /* 0x00011400ff031b82 */ /* 0x000ea20000000800 */
[----:B0-----:R-:W-:-:S05]  /*20610*/  @P1 IMAD.HI.U32 R0, R2, R9, RZ ;  /* 0x0000000902001227 */ /* 0x001fca00078e00ff */
[----:B--2---:R-:W-:Y:S01]  /*20620*/  @P1 SHF.R.U32.HI R2, RZ, R3, R0 ;  /* 0x00000003ff021219 */ /* 0x004fe20000011600 */
[----:B------:R-:W-:-:S04]  /*20630*/  IMAD.MOV.U32 R0, RZ, RZ, RZ ;  /* 0x000000ffff007224 */ /* 0x000fc800078e00ff */
[----:B------:R-:W-:-:S04]  /*20640*/  IMAD.IADD R2, R8, 0x1, R2 ;  /* 0x0000000108027824 */ /* 0x000fc800078e0202 */
[----:B------:R-:W-:-:S05]  /*20650*/  IMAD.HI R2, R2, 0x2aaaaaab, RZ ;  /* 0x2aaaaaab02027827 */ /* 0x000fca00078e02ff */
[----:B------:R-:W-:-:S04]  /*20660*/  SHF.R.U32.HI R3, RZ, 0x1f, R2 ;  /* 0x0000001fff037819 */ /* 0x000fc80000011602 */
[----:B------:R-:W-:-:S04]  /*20670*/  LEA.HI.SX32 R2, R2, R3, 0x1c ;  /* 0x0000000302027211 */ /* 0x000fc800078fe2ff */
[----:B------:R-:W-:-:S04]  /*20680*/  VIMNMX R7, R7, R2, PT ;  /* 0x0000000207077248 */ /* 0x000fc80003fe0100 */
[----:B------:R-:W-:-:S13]  /*20690*/  ISETP.GE.AND P1, PT, R7, 0x1, PT ;  /* 0x000000010700780c */ /* 0x000fda0003f26270 */
[----:B---3--:R-:W-:Y:S05]  /*206a0*/  @!P1 BRA `(.L_x_2951) ;  /* 0x0000000000689947 */ /* 0x008fea0003800000 */
[-C--:B------:R-:W-:Y:S01]  /*206b0*/  IABS R0, R5.reuse ;  /* 0x0000000500007213 */ /* 0x080fe20000000000 */
[----:B------:R-:W-:Y:S01]  /*206c0*/  IMAD.MOV.U32 R2, RZ, RZ, RZ ;  /* 0x000000ffff027224 */ /* 0x000fe200078e00ff */
[----:B------:R-:W-:Y:S02]  /*206d0*/  IABS R8, R5 ;  /* 0x0000000500087213 */ /* 0x000fe40000000000 */
[----:B------:R-:W0:Y:S03]  /*206e0*/  I2F.RP R9, R0 ;  /* 0x0000000000097306 */ /* 0x000e260000209400 */
[----:B------:R-:W-:-:S05]  /*206f0*/  IMAD.MOV R8, RZ, RZ, -R8 ;  /* 0x000000ffff087224 */ /* 0x000fca00078e0a08 */
[----:B0-----:R-:W0:Y:S02]  /*20700*/  MUFU.RCP R9, R9 ;  /* 0x0000000900097308 */ /* 0x001e240000001000 */
[----:B0-----:R-:W-:-:S06]  /*20710*/  VIADD R10, R9, 0xffffffe ;  /* 0x0ffffffe090a7836 */ /* 0x001fcc0000000000 */
[----:B------:R-:W0:Y:S02]  /*20720*/  F2I.FTZ.U32.TRUNC.NTZ R3, R10 ;  /* 0x0000000a00037305 */ /* 0x000e24000021f000 */
[----:B0-----:R-:W-:-:S04]  /*20730*/  IMAD.MOV R11, RZ, RZ, -R3 ;  /* 0x000000ffff0b7224 */ /* 0x001fc800078e0a03 */
[----:B------:R-:W-:-:S04]  /*20740*/  IMAD R11, R11, R0, RZ ;  /* 0x000000000b0b7224 */ /* 0x000fc800078e02ff */
[----:B------:R-:W-:Y:S01]  /*20750*/  IMAD.HI.U32 R6, R3, R11, R2 ;  /* 0x0000000b03067227 */ /* 0x000fe200078e0002 */
[----:B------:R-:W-:-:S04]  /*20760*/  IADD3 R3, R5, -0x1, R7 ;  /* 0xffffffff05037810 */ /* 0x000fc80007ffe007 */
        /* <DEDUP_REMOVED lines=14> */
.L_x_2951:
[----:B------:R-:W-:Y:S05]  /*20850*/  BSYNC B0 ;  /* 0x0000000000007941 */ /* 0x000fea0003800000 */
.L_x_2950:
[-C--:B------:R-:W-:Y:S01]  /*20860*/  IMAD R2, R4, R0.reuse, RZ ;  /* 0x0000000004027224 */ /* 0x080fe200078e02ff */
[----:B------:R-:W-:Y:S04]  /*20870*/  BSSY B7, `(.L_x_2952) ;  /* 0x0000377000077945 */ /* 0x000fe80003800000 */
[----:B------:R-:W-:Y:S01]  /*20880*/  VIADDMNMX R30, R2, R0, R7, PT ;  /* 0x00000000021e7246 */ /* 0x000fe20003800107 */
[----:B------:R0:W-:Y:S03]  /*20890*/  STL [R1], R2 ;  /* 0x0000000201007387 */ /* 0x0001e60000100800 */
        /* <DEDUP_REMOVED lines=9> */
[----:B------:R-:W2:Y:S01]  /*20930*/  LDC.64 R2, c[0x0][0xc60] ;  /* 0x00031800ff027b82 */ /* 0x000ea20000000a00 */
[----:B------:R-:W0:Y:S01]  /*20940*/  FLO.U32 R0, UR4 ;  /* 0x0000000400007d00 */ /* 0x000e2200080e0000 */
[----:B------:R-:W-:Y:S01]  /*20950*/  ULDC.64 UR6, c[0x0][0x208] ;  /* 0x0000820000067ab9 */ /* 0x000fe20000000a00 */
[----:B0-----:R-:W-:-:S06]  /*20960*/  ISETP.EQ.U32.AND P0, PT, R0, R5, PT ;  /* 0x000000050000720c */ /* 0x001fcc0003f02070 */
[----:B------:R-:W2:Y:S07]  /*20970*/  POPC R5, UR4 ;  /* 0x0000000400057d09 */ /* 0x000eae0008000000 */
[----:B--2---:R-:W2:Y:S01]  /*20980*/  @P0 ATOMG.E.ADD.STRONG.GPU PT, R3, desc[UR6][R2.64], R5 ;  /* 0x00000005020309a8 */ /* 0x004ea200081ee1c6 */
[----:B------:R-:W0:Y:S02]  /*20990*/  S2R R4, SR_LTMASK ;  /* 0x0000000000047919 */ /* 0x000e240000003900 */
[----:B0-----:R-:W-:-:S04]  /*209a0*/  LOP3.LUT R4, R4, UR4, RZ, 0xc0, !PT ;  /* 0x0000000404047c12 */ /* 0x001fc8000f8ec0ff */
[----:B------:R-:W0:Y:S01]  /*209b0*/  POPC R7, R4 ;  /* 0x0000000400077309 */ /* 0x000e220000000000 */
[----:B--2---:R-:W0:Y:S02]  /*209c0*/  SHFL.IDX PT, R0, R3, R0, 0x1f ;  /* 0x00001f0003007589 */ /* 0x004e2400000e0000 */
[----:B0-----:R-:W-:Y:S01]  /*209d0*/  IADD3 R16, R0, UR36, R7 ;  /* 0x0000002400107c10 */ /* 0x001fe2000fffe007 */
[----:B------:R-:W-:Y:S06]  /*209e0*/  BRA `(.L_x_2954) ;  /* 0x00000034007c7947 */ /* 0x000fec0003800000 */
.L_x_2953:
        /* <DEDUP_REMOVED lines=16> */
[----:B-1----:R-:W-:Y:S02]  /*20af0*/  IMAD.MOV.U32 R12, RZ, RZ, 0x1 ;  /* 0x00000001ff0c7424 */ /* 0x002fe400078e00ff */
[----:B------:R-:W-:-:S07]  /*20b00*/  IMAD.MOV.U32 R13, RZ, RZ, RZ ;  /* 0x000000ffff0d7224 */ /* 0x000fce00078e00ff */
[----:B------:R-:W-:-:S07]  /*20b10*/  LEPC R20, `(.L_x_2956) ;  /* 0x000000001014794e */ /* 0x000fce0000000000 */
[----:B0-----:R-:W-:Y:S05]  /*20b20*/  CALL.ABS.NOINC R2 ;  /* 0x0000000002007343 */ /* 0x001fea0003c00000 */
.L_x_2956:
[----:B------:R-:W-:Y:S05]  /*20b30*/  BSYNC B6 ;  /* 0x0000000000067941 */ /* 0x000fea0003800000 */
.L_x_2955:
        /* <DEDUP_REMOVED lines=9> */
[----:B------:R-:W-:Y:S02]  /*20bd0*/  IMAD.U32 R4, RZ, RZ, UR6 ;  /* 0x00000006ff047e24 */ /* 0x000fe4000f8e00ff */
[----:B------:R-:W-:Y:S02]  /*20be0*/  IMAD.U32 R5, RZ, RZ, UR7 ;  /* 0x00000007ff057e24 */ /* 0x000fe4000f8e00ff */
[----:B------:R-:W-:Y:S02]  /*20bf0*/  IMAD.U32 R6, RZ, RZ, UR8 ;  /* 0x00000008ff067e24 */ /* 0x000fe4000f8e00ff */
[----:B------:R-:W-:-:S02]  /*20c00*/  IMAD.U32 R7, RZ, RZ, UR9 ;  /* 0x00000009ff077e24 */ /* 0x000fc4000f8e00ff */
[----:B------:R-:W-:Y:S02]  /*20c10*/  IMAD.U32 R10, RZ, RZ, UR4 ;  /* 0x00000004ff0a7e24 */ /* 0x000fe4000f8e00ff */
[----:B------:R-:W-:Y:S02]  /*20c20*/  IMAD.U32 R11, RZ, RZ, UR5 ;  /* 0x00000005ff0b7e24 */ /* 0x000fe4000f8e00ff */
[----:B------:R-:W-:Y:S02]  /*20c30*/  IMAD.MOV.U32 R8, RZ, RZ, 0x70 ;  /* 0x00000070ff087424 */ /* 0x000fe400078e00ff */
[----:B-1----:R-:W-:Y:S02]  /*20c40*/  IMAD.MOV.U32 R12, RZ, RZ, 0x1 ;  /* 0x00000001ff0c7424 */ /* 0x002fe400078e00ff */
[----:B0-----:R-:W-:-:S07]  /*20c50*/  IMAD.MOV.U32 R13, RZ, RZ, RZ ;  /* 0x000000ffff0d7224 */ /* 0x001fce00078e00ff */
[----:B------:R-:W-:-:S07]  /*20c60*/  LEPC R20, `(.L_x_2959) ;  /* 0x000000001014794e */ /* 0x000fce0000000000 */
[----:B--2---:R-:W-:Y:S05]  /*20c70*/  CALL.ABS.NOINC R2 ;  /* 0x0000000002007343 */ /* 0x004fea0003c00000 */
.L_x_2959:
        /* <DEDUP_REMOVED lines=15> */
.L_x_2958:
[----:B------:R-:W-:Y:S05]  /*20d70*/  BSYNC B6 ;  /* 0x0000000000067941 */ /* 0x000fea0003800000 */
.L_x_2957:
[----:B------:R-:W2:Y:S01]  /*20d80*/  LDL R20, [R1+0x4] ;  /* 0x0000040001147983 */ /* 0x000ea20000100800 */
[----:B------:R-:W-:Y:S01]  /*20d90*/  ULDC.64 UR4, c[0x0][0x9f8] ;  /* 0x00027e0000047ab9 */ /* 0x000fe20000000a00 */
[----:B------:R-:W-:Y:S01]  /*20da0*/  ULDC.64 UR6, c[0x0][0x208] ;  /* 0x0000820000067ab9 */ /* 0x000fe20000000a00 */
[----:B------:R-:W-:Y:S01]  /*20db0*/  ISETP.NE.U32.AND P0, PT, RZ, UR4, PT ;  /* 0x00000004ff007c0c */ /* 0x000fe2000bf05070 */
[----:B------:R-:W0:Y:S01]  /*20dc0*/  S2R R21, SR_TID.X ;  /* 0x0000000000157919 */ /* 0x000e220000002100 */
[----:B------:R-:W3:Y:S02]  /*20dd0*/  LDC R0, c[0x0][0x430] ;  /* 0x00010c00ff007b82 */ /* 0x000ee40000000800 */
[----:B------:R-:W-:-:S13]  /*20de0*/  ISETP.NE.AND.EX P0, PT, RZ, UR5, PT, P0 ;  /* 0x00000005ff007c0c */ /* 0x000fda000bf05300 */
[----:B------:R-:W-:Y:S01]  /*20df0*/  @P0 IADD3 R2, P1, R23, UR4, RZ ;  /* 0x0000000417020c10 */ /* 0x000fe2000ff3e0ff */
[----:B------:R-:W4:Y:S01]  /*20e00*/  S2R R9, SR_TID.X ;  /* 0x0000000000097919 */ /* 0x000f220000002100 */
[----:B------:R-:W-:Y:S01]  /*20e10*/  VIADD R26, R30, 0xffffffff ;  /* 0xffffffff1e1a7836 */ /* 0x000fe20000000000 */
[----:B------:R-:W-:Y:S01]  /*20e20*/  ULDC UR4, c[0x0][0x320] ;  /* 0x0000c80000047ab9 */ /* 0x000fe20000000800 */
[----:B------:R-:W-:-:S05]  /*20e30*/  @P0 IADD3.X R3, R24, UR5, RZ, P1, !PT ;  /* 0x0000000518030c10 */ /* 0x000fca0008ffe4ff */
[----:B------:R1:W2:Y:S01]  /*20e40*/  @P0 LDG.E R33, desc[UR6][R2.64] ;  /* 0x0000000602210981 */ /* 0x0002a2000c1e1900 */
[----:B---3--:R-:W-:Y:S02]  /*20e50*/  ISETP.NE.AND P1, PT, R0, 0x1, PT ;  /* 0x000000010000780c */ /* 0x008fe40003f25270 */
[----:B0-----:R-:W-:-:S04]  /*20e60*/  LOP3.LUT R21, R21, 0x7f, RZ, 0xc0, !PT ;  /* 0x0000007f15157812 */ /* 0x001fc800078ec0ff */
[----:B------:R-:W-:-:S07]  /*20e70*/  SHF.R.U32.HI R21, RZ, 0x3, R21 ;  /* 0x00000003ff157819 */ /* 0x000fce0000011615 */
[----:B------:R-:W0:Y:S08]  /*20e80*/  @P1 LDC R8, c[0x0][0x434] ;  /* 0x00010d00ff081b82 */ /* 0x000e300000000800 */
[----:B------:R-:W3:Y:S01]  /*20e90*/  @P1 LDC R6, c[0x0][0x438] ;  /* 0x00010e00ff061b82 */ /* 0x000ee20000000800 */
[----:B----4-:R-:W-:-:S05]  /*20ea0*/  IMAD.SHL.U32 R9, R9, 0x10, RZ ;  /* 0x0000001009097824 */ /* 0x010fca00078e00ff */
[----:B------:R-:W-:Y:S02]  /*20eb0*/  LOP3.LUT R9, R21, 0x70, R9, 0xf8, !PT ;  /* 0x0000007015097812 */ /* 0x000fe400078ef809 */
[----:B------:R-:W4:Y:S03]  /*20ec0*/  S2R R21, SR_TID.X ;  /* 0x0000000000157919 */ /* 0x000f260000002100 */
[----:B------:R-:W-:-:S05]  /*20ed0*/  IMAD R4, R26, 0x60, R9 ;  /* 0x000000601a047824 */ /* 0x000fca00078e0209 */
[----:B------:R-:W-:-:S04]  /*20ee0*/  ISETP.GE.AND P0, PT, R4, R37, PT ;  /* 0x000000250400720c */ /* 0x000fc80003f06270 */
[----:B------:R-:W-:Y:S01]  /*20ef0*/  ISETP.GT.U32.OR P0, PT, R9, 0x5f, P0 ;  /* 0x0000005f0900780c */ /* 0x000fe20000704470 */
[----:B----4-:R-:W-:-:S05]  /*20f00*/  IMAD.SHL.U32 R21, R21, 0x8, RZ ;  /* 0x0000000815157824 */ /* 0x010fca00078e00ff */
[----:B------:R-:W-:Y:S02]  /*20f10*/  LOP3.LUT R21, R21, 0x38, RZ, 0xc0, !PT ;  /* 0x0000003815157812 */ /* 0x000fe400078ec0ff */
[----:B------:R-:W-:Y:S01]  /*20f20*/  LOP3.LUT R27, R27, 0xfffffff7, RZ, 0xc0, !PT ;  /* 0xfffffff71b1b7812 */ /* 0x000fe200078ec0ff */
[----:B------:R-:W-:Y:S01]  /*20f30*/  UMOV UR5, 0xffffffff ;  /* 0xffffffff00057882 */ /* 0x000fe20000000000 */
[----:B--2---:R-:W-:-:S04]  /*20f40*/  IMAD.IADD R5, R4, 0x1, R20 ;  /* 0x0000000104057824 */ /* 0x004fc800078e0214 */
[----:B0-----:R-:W-:-:S04]  /*20f50*/  @P1 IMAD.HI.U32 R7, R5, R8, RZ ;  /* 0x0000000805071227 */ /* 0x001fc800078e00ff */
[----:B------:R-:W-:Y:S01]  /*20f60*/  IMAD.MOV.U32 R4, RZ, RZ, R5 ;  /* 0x000000ffff047224 */ /* 0x000fe200078e0005 */
[----:B---3--:R-:W-:-:S05]  /*20f70*/  @P1 SHF.R.U32.HI R4, RZ, R6, R7 ;  /* 0x00000006ff041219 */ /* 0x008fca0000011607 */
[----:B-1----:R-:W-:-:S04]  /*20f80*/  IMAD.MOV R2, RZ, RZ, -R4 ;  /* 0x000000ffff027224 */ /* 0x002fc800078e0a04 */
[----:B------:R-:W-:Y:S02]  /*20f90*/  IMAD R0, R0, R2, R5 ;  /* 0x0000000200007224 */ /* 0x000fe400078e0205 */
[----:B------:R-:W0:Y:S01]  /*20fa0*/  @!P0 LDC.64 R2, c[0x0][0x428] ;  /* 0x00010a00ff028b82 */ /* 0x000e220000000a00 */
[----:B------:R-:W-:-:S04]  /*20fb0*/  LOP3.LUT R20, R21, 0x40, RZ, 0xfc, !PT ;  /* 0x0000004015147812 */ /* 0x000fc800078efcff */
[----:B------:R-:W-:Y:S02]  /*20fc0*/  ISETP.GE.AND P2, PT, R20, UR4, PT ;  /* 0x0000000414007c0c */ /* 0x000fe4000bf46270 */
[----:B------:R-:W-:Y:S02]  /*20fd0*/  ISETP.GE.AND P1, PT, R21, UR4, PT ;  /* 0x0000000415007c0c */ /* 0x000fe4000bf26270 */
[----:B------:R-:W-:Y:S01]  /*20fe0*/  SHF.R.S32.HI R10, RZ, 0x1f, R33 ;  /* 0x0000001fff0a7819 */ /* 0x000fe20000011421 */
[----:B------:R-:W-:Y:S01]  /*20ff0*/  IMAD.U32 R7, RZ, RZ, UR37 ;  /* 0x00000025ff077e24 */ /* 0x000fe2000f8e00ff */
[----:B------:R-:W-:Y:S01]  /*21000*/  SEL R5, RZ, 0xffffffff, P2 ;  /* 0xffffffffff057807 */ /* 0x000fe20001000000 */
[----:B------:R-:W-:Y:S01]  /*21010*/  ULDC UR4, c[0x0][0x2f4] ;  /* 0x0000bd0000047ab9 */ /* 0x000fe20000000800 */
[----:B------:R-:W-:-:S03]  /*21020*/  SEL R30, RZ, 0x1, P1 ;  /* 0x00000001ff1e7807 */ /* 0x000fc60000800000 */
[----:B------:R-:W-:-:S05]  /*21030*/  IMAD.SHL.U32 R5, R5, 0x2, RZ ;  /* 0x0000000205057824 */ /* 0x000fca00078e00ff */
[----:B------:R-:W-:Y:S02]  /*21040*/  LOP3.LUT R30, R5, 0x2, R30, 0xe2, !PT ;  /* 0x00000002051e7812 */ /* 0x000fe400078ee21e */
[--C-:B------:R-:W-:Y:S01]  /*21050*/  @!P0 SHF.R.S32.HI R5, RZ, 0x1f, R4.reuse ;  /* 0x0000001fff058819 */ /* 0x100fe20000011404 */
        /* <DEDUP_REMOVED lines=11> */
[----:B------:R-:W-:-:S11]  /*21110*/  ISETP.GE.AND P2, PT, R21, UR4, PT ;  /* 0x0000000415007c0c */ /* 0x000fd6000bf46270 */
[----:B------:R-:W-:-:S04]  /*21120*/  @P0 LOP3.LUT R27, R27, 0x8, RZ, 0xfc, !PT ;  /* 0x000000081b1b0812 */ /* 0x000fc800078efcff */
[----:B------:R-:W-:-:S04]  /*21130*/  LOP3.LUT R27, R27, 0xffffffef, RZ, 0xc0, !PT ;  /* 0xffffffef1b1b7812 */ /* 0x000fc800078ec0ff */
[----:B------:R-:W-:Y:S01]  /*21140*/  @P3 LOP3.LUT R27, R27, 0x10, RZ, 0xfc, !PT ;  /* 0x000000101b1b3812 */ /* 0x000fe200078efcff */
[----:B------:R0:W-:Y:S03]  /*21150*/  STL [R1+0x8], R10 ;  /* 0x0000080a01007387 */ /* 0x0001e60000100800 */
[----:B------:R-:W-:Y:S02]  /*21160*/  LOP3.LUT R27, R27, 0xfffffffb, RZ, 0xc0, !PT ;  /* 0xfffffffb1b1b7812 */ /* 0x000fe400078ec0ff */
[----:B------:R-:W-:Y:S02]  /*21170*/  LOP3.LUT R9, R21, 0x80, RZ, 0xfc, !PT ;  /* 0x0000008015097812 */ /* 0x000fe400078efcff */
[----:B------:R-:W-:Y:S02]  /*21180*/  ISETP.GE.AND P1, PT, R20, UR4, PT ;  /* 0x0000000414007c0c */ /* 0x000fe4000bf26270 */
[----:B------:R-:W-:-:S02]  /*21190*/  @P2 LOP3.LUT R27, R27, 0x4, RZ, 0xfc, !PT ;  /* 0x000000041b1b2812 */ /* 0x000fc400078efcff */
[----:B------:R-:W-:Y:S02]  /*211a0*/  ISETP.GE.AND P0, PT, R9, UR4, PT ;  /* 0x0000000409007c0c */ /* 0x000fe4000bf06270 */
[----:B------:R-:W-:-:S04]  /*211b0*/  LOP3.LUT R27, R27, 0xfffffffe, RZ, 0xc0, !PT ;  /* 0xfffffffe1b1b7812 */ /* 0x000fc800078ec0ff */
[----:B------:R-:W-:-:S04]  /*211c0*/  LOP3.LUT R27, R27, 0xfffffffd, RZ, 0xc0, !PT ;  /* 0xfffffffd1b1b7812 */ /* 0x000fc800078ec0ff */
[----:B------:R-:W-:-:S04]  /*211d0*/  @P1 LOP3.LUT R27, R27, 0x2, RZ, 0xfc, !PT ;  /* 0x000000021b1b1812 */ /* 0x000fc800078efcff */
[----:B------:R-:W-:Y:S01]  /*211e0*/  @P0 LOP3.LUT R27, R27, 0x1, RZ, 0xfc, !PT ;  /* 0x000000011b1b0812 */ /* 0x000fe200078efcff */
[----:B0-----:R-:W-:Y:S06]  /*211f0*/  BRA.DIV UR5, `(.L_x_2960) ;  /* 0x0000005605b87947 */ /* 0x001fec000b800000 */
.L_x_3089:
[----:B------:R-:W-:Y:S05]  /*21200*/  @!P3 BRA `(.L_x_2961) ;  /* 0x000000000004b947 */ /* 0x000fea0003800000 */
[----:B------:R-:W-:Y:S01]  /*21210*/  BPT.TRAP 0x1 ;  /* 0x000000040000795c */ /* 0x000fe20000300000 */
.L_x_2961:
        /* <DEDUP_REMOVED lines=23> */
.L_x_3090:
[----:B------:R-:W-:Y:S05]  /*21390*/  BSYNC B0 ;  /* 0x0000000000007941 */ /* 0x000fea0003800000 */
.L_x_2962:
        /* <DEDUP_REMOVED lines=32> */
[----:B------:R-:W-:Y:S01]  /*215a0*/  @P0 IMAD R8, R5, 0x2, R22 ;  /* 0x0000000205080824 */ /* 0x000fe200078e0216 */
[----:B------:R-:W-:Y:S02]  /*215b0*/  ULDC.64 UR4, c[0x0][0x208] ;  /* 0x0000820000047ab9 */ /* 0x000fe40000000a00 */
        /* <DEDUP_REMOVED lines=60> */
.L_x_3104:
[----:B------:R-:W-:Y:S01]  /*21980*/  ISETP.GE.AND P0, PT, R6, 0x51, PT ;  /* 0x000000510600780c */ /* 0x000fe20003f06270 */
[----:B------:R-:W-:-:S12]  /*21990*/  ULDC.64 UR4, c[0x0][0x208] ;  /* 0x0000820000047ab9 */ /* 0x000fd80000000a00 */
        /* <DEDUP_REMOVED lines=11> */
.L_x_2965:
[----:B------:R-:W-:Y:S02]  /*21a50*/  PLOP3.LUT P1, PT, P1, P0, PT, 0xa2, 0x0 ;  /* 0x000000000000781c */ /* 0x000fe40000f21472 */
[----:B------:R-:W-:-:S08]  /*21a60*/  @P0 R2UR P1, UR4, R7 ;  /* 0x00000000070402ca */ /* 0x000fd00000020000 */
[----:B------:R-:W-:-:S05]  /*21a70*/  @P0 PLOP3.LUT P0, PT, P1, PT, PT, 0x80, 0x0 ;  /* 0x000000000000081c */ /* 0x000fca0000f0f070 */
[----:B------:R-:W-:Y:S01]  /*21a80*/  @!P1 SYNCS.ARRIVE.TRANS64.RED.A0T1 RZ, [UR4+0x2a830], RZ ;  /* 0x02a830ffffff99a7 */ /* 0x000fe20008200404 */
[----:B------:R-:W-:Y:S07]  /*21a90*/  @!P1 ARRIVES.LDGSTSBAR.64.TRANSCNT [UR4+0x2a830] ;  /* 0x02a83000ff0099b0 */ /* 0x000fee0008000a84 */
[----:B------:R-:W-:Y:S05]  /*21aa0*/  @P0 BRA.U.ANY `(.L_x_2965) ;  /* 0xfffffffd00e80947 */ /* 0x000fea000393ffff */
[----:B------:R-:W-:Y:S01]  /*21ab0*/  NOP ;  /* 0x0000000000007918 */ /* 0x000fe20000000000 */
[----:B------:R-:W-:-:S05]  /*21ac0*/  IMAD.U32 R0, RZ, RZ, UR37 ;  /* 0x00000025ff007e24 */ /* 0x000fca000f8e00ff */
[----:B------:R-:W-:-:S13]  /*21ad0*/  ISETP.NE.AND P2, PT, R0, 0x3, PT ;  /* 0x000000030000780c */ /* 0x000fda0003f45270 */
[----:B------:R-:W-:Y:S05]  /*21ae0*/  @!P2 BRA `(.L_x_2966) ;  /* 0x000000000004a947 */ /* 0x000fea0003800000 */
[----:B------:R-:W-:Y:S01]  /*21af0*/  BPT.TRAP 0x1 ;  /* 0x000000040000795c */ /* 0x000fe20000300000 */
.L_x_2966:
        /* <DEDUP_REMOVED lines=29> */
[----:B-1----:R-:W-:-:S02]  /*21cd0*/  IMAD.U32 R7, RZ, RZ, UR7 ;  /* 0x00000007ff077e24 */ /* 0x002fc4000f8e00ff */
[----:B------:R-:W-:Y:S02]  /*21ce0*/  IMAD.U32 R10, RZ, RZ, UR8 ;  /* 0x00000008ff0a7e24 */ /* 0x000fe4000f8e00ff */
[----:B------:R-:W-:Y:S02]  /*21cf0*/  IMAD.U32 R11, RZ, RZ, UR9 ;  /* 0x00000009ff0b7e24 */ /* 0x000fe4000f8e00ff */
[----:B------:R-:W-:Y:S02]  /*21d00*/  IMAD.MOV.U32 R8, RZ, RZ, 0x70 ;  /* 0x00000070ff087424 */ /* 0x000fe400078e00ff */
[----:B------:R-:W-:Y:S02]  /*21d10*/  IMAD.MOV.U32 R12, RZ, RZ, 0x1 ;  /* 0x00000001ff0c7424 */ /* 0x000fe400078e00ff */
[----:B------:R-:W-:-:S07]  /*21d20*/  IMAD.MOV.U32 R13, RZ, RZ, RZ ;  /* 0x000000ffff0d7224 */ /* 0x000fce00078e00ff */
[----:B------:R-:W-:-:S07]  /*21d30*/  LEPC R20, `(.L_x_2968) ;  /* 0x000000001014794e */ /* 0x000fce0000000000 */
[----:B0-----:R-:W-:Y:S05]  /*21d40*/  CALL.ABS.NOINC R2 ;  /* 0x0000000002007343 */ /* 0x001fea0003c00000 */
.L_x_2968:
[----:B------:R-:W-:Y:S05]  /*21d50*/  BSYNC B6 ;  /* 0x0000000000067941 */ /* 0x000fea0003800000 */
.L_x_2967:
[----:B------:R-:W2:Y:S01]  /*21d60*/  LDL.LU R20, [R1+0x28] ;  /* 0x0000280001147983 */ /* 0x000ea20000300800 */
[----:B------:R-:W-:Y:S01]  /*21d70*/  ULDC.64 UR4, c[0x0][0x2d8] ;  /* 0x0000b60000047ab9 */ /* 0x000fe20000000a00 */
[----:B-1----:R-:W1:Y:S02]  /*21d80*/  LDC R7, c[0x0][0x448] ;  /* 0x00011200ff077b82 */ /* 0x002e640000000800 */
[----:B0-----:R-:W3:Y:S04]  /*21d90*/  LDL.LU.64 R2, [R1+0x18] ;  /* 0x0000180001027983 */ /* 0x001ee80000300a00 */
[----:B------:R0:W5:Y:S01]  /*21da0*/  LDL R10, [R1+0x10] ;  /* 0x00001000010a7983 */ /* 0x0001620000100800 */
[----:B-1----:R-:W-:-:S13]  /*21db0*/  ISETP.NE.AND P0, PT, R7, 0x1, PT ;  /* 0x000000010700780c */ /* 0x002fda0003f05270 */
[----:B------:R-:W1:Y:S01]  /*21dc0*/  @P0 LDC R6, c[0x0][0x44c] ;  /* 0x00011300ff060b82 */ /* 0x000e620000000800 */
[----:B------:R-:W4:Y:S02]  /*21dd0*/  S2R R8, SR_TID.X ;  /* 0x0000000000087919 */ /* 0x000f240000002100 */
[----:B----4-:R-:W-:-:S05]  /*21de0*/  IMAD.SHL.U32 R8, R8, 0x8, RZ ;  /* 0x0000000808087824 */ /* 0x010fca00078e00ff */
[----:B------:R-:W-:Y:S01]  /*21df0*/  LOP3.LUT R8, R8, 0x38, RZ, 0xc0, !PT ;  /* 0x0000003808087812 */ /* 0x000fe200078ec0ff */
[----:B---3--:R-:W-:Y:S02]  /*21e00*/  IMAD.MOV.U32 R3, RZ, RZ, R35 ;  /* 0x000000ffff037224 */ /* 0x008fe400078e0023 */
        /* <DEDUP_REMOVED lines=14> */
[----:B------:R-:W-:-:S05]  /*21ef0*/  LOP3.LUT R20, R21, 0x70, R20, 0xf8, !PT ;  /* 0x0000007015147812 */ /* 0x000fca00078ef814 */
[----:B------:R-:W-:Y:S01]  /*21f00*/  IMAD R5, R17, 0x80, R20 ;  /* 0x0000008011057824 */ /* 0x000fe200078e0214 */
[----:B------:R-:W2:Y:S03]  /*21f10*/  S2R R21, SR_TID.X ;  /* 0x0000000000157919 */ /* 0x000ea60000002100 */
        /* <DEDUP_REMOVED lines=33> */
[----:B-----5:R-:W-:Y:S01]  /*22130*/  IMAD R5, R10, R7, RZ ;  /* 0x000000070a057224 */ /* 0x020fe200078e02ff */
[----:B------:R-:W-:Y:S01]  /*22140*/  ULDC.64 UR4, c[0x0][0x208] ;  /* 0x0000820000047ab9 */ /* 0x000fe20000000a00 */
[----:B------:R-:W-:Y:S01]  /*22150*/  IMAD R17, R17, 0x80, R9 ;  /* 0x0000008011117824 */ /* 0x000fe200078e0209 */
        /* <DEDUP_REMOVED lines=69> */
[----:B0-----:R-:W-:-:S04]  /*225b0*/  @!P2 LEA R6, P4, R8, R3, 0x1 ;  /* 0x000000030806a211 */ /* 0x001fc800078808ff */
[----:B-1----:R-:W-:Y:S01]  /*225c0*/  @!P2 IADD3.X R7, RZ, R2, RZ, P4, !PT ;  /* 0x00000002ff07a210 */ /* 0x002fe200027fe4ff */
[----:B------:R-:W-:-:S04]  /*225d0*/  @!P2 IMAD.MOV.U32 R2, RZ, RZ, R6 ;  /* 0x000000ffff02a224 */ /* 0x000fc800078e0006 */
[----:B------:R-:W-:-:S05]  /*225e0*/  @!P2 IMAD.MOV.U32 R3, RZ, RZ, R7 ;  /* 0x000000ffff03a224 */ /* 0x000fca00078e0007 */
[----:B------:R0:W-:Y:S04]  /*225f0*/  @!P2 LDGSTS.E.BYPASS.LTC128B.128 [R36+0xf400], desc[UR4][R2.64], !P3 ;  /* 0x0f4000000224afae */ /* 0x0001e8000d901d44 */
[----:B------:R0:W-:Y:S04]  /*22600*/  @!P2 LDGSTS.E.BYPASS.LTC128B.128 [R36+0x13400], desc[UR4][R2.64+0x80], !P0 ;  /* 0x134000800224afae */ /* 0x0001e8000c101d44 */
[----:B--2---:R0:W-:Y:S02]  /*22610*/  @!P2 LDGSTS.E.BYPASS.LTC128B.128 [R36+0x17400], desc[UR4][R2.64+0x100], !P1 ;  /* 0x174001000224afae */ /* 0x0041e4000c901d44 */
.L_x_3121:
[----:B------:R-:W-:Y:S01]  /*22620*/  VIADD R0, R17, 0x70 ;  /* 0x0000007011007836 */ /* 0x000fe20000000000 */
[----:B------:R-:W-:Y:S04]  /*22630*/  BSSY B0, `(.L_x_2970) ;  /* 0x000000c000007945 */ /* 0x000fe80003800000 */
[----:B------:R-:W-:-:S13]  /*22640*/  ISETP.GE.AND P2, PT, R0, R5, PT ;  /* 0x000000050000720c */ /* 0x000fda0003f46270 */
[----:B------:R-:W-:Y:S05]  /*22650*/  @P2 BRA `(.L_x_2971) ;  /* 0x0000000000242947 */ /* 0x000fea0003800000 */
[----:B0-----:R-:W-:Y:S01]  /*22660*/  LEA R2, P2, R8, R14, 0x1 ;  /* 0x0000000e08027211 */ /* 0x001fe200078408ff */
[----:B------:R-:W-:-:S04]  /*22670*/  ULDC.64 UR4, c[0x0][0x208] ;  /* 0x0000820000047ab9 */ /* 0x000fc80000000a00 */
[----:B------:R-:W-:-:S05]  /*22680*/  IMAD.X R3, RZ, RZ, R4, P2 ;  /* 0x000000ffff037224 */ /* 0x000fca00010e0604 */
[----:B------:R-:W-:Y:S01]  /*22690*/  @!PT LDS RZ, [RZ] ;  /* 0x00000000fffff984 */ /* 0x000fe20000000800 */
[----:B------:R-:W-:Y:S01]  /*226a0*/  @!PT LDS RZ, [RZ] ;  /* 0x00000000fffff984 */ /* 0x000fe20000000800 */
[----:B------:R-:W-:Y:S01]  /*226b0*/  @!PT LDS RZ, [RZ] ;  /* 0x00000000fffff984 */ /* 0x000fe20000000800 */
[----:B------:R1:W-:Y:S04]  /*226c0*/  LDGSTS.E.BYPASS.LTC128B.128 [R36+0xfc00], desc[UR4][R2.64], !P3 ;  /* 0x0fc0000002247fae */ /* 0x0003e8000d901d44 */
[----:B------:R1:W-:Y:S04]  /*226d0*/  LDGSTS.E.BYPASS.LTC128B.128 [R36+0x13c00], desc[UR4][R2.64+0x80], !P0 ;  /* 0x13c0008002247fae */ /* 0x0003e8000c101d44 */
[----:B------:R1:W-:Y:S02]  /*226e0*/  LDGSTS.E.BYPASS.LTC128B.128 [R36+0x17c00], desc[UR4][R2.64+0x100], !P1 ;  /* 0x17c0010002247fae */ /* 0x0003e4000c901d44 */
.L_x_2971:
[----:B------:R-:W-:Y:S05]  /*226f0*/  BSYNC B0 ;  /* 0x0000000000007941 */ /* 0x000fea0003800000 */
.L_x_2970:
[----:B------:R-:W-:Y:S01]  /*22700*/  NOP ;  /* 0x0000000000007918 */ /* 0x000fe20000000000 */
[----:B------:R-:W-:-:S13]  /*22710*/  PLOP3.LUT P0, PT, PT, PT, PT, 0x80, 0x0 ;  /* 0x000000000000781c */ /* 0x000fda0003f0f070 */
.L_x_2972:
        /* <DEDUP_REMOVED lines=20> */
.L_x_3122:
[----:B------:R-:W-:Y:S05]  /*22860*/  BSYNC B0 ;  /* 0x0000000000007941 */ /* 0x000fea0003800000 */
.L_x_2973:
[----:B------:R-:W2:Y:S01]  /*22870*/  LDL R2, [R1] ;  /* 0x0000000001027983 */ /* 0x000ea20000100800 */
[----:B------:R-:W-:Y:S01]  /*22880*/  BSSY B0, `(.L_x_2975) ;  /* 0x0000100000007945 */ /* 0x000fe20003800000 */
[----:B--2---:R-:W-:-:S13]  /*22890*/  ISETP.GE.AND P0, PT, R0, R2, PT ;  /* 0x000000020000720c */ /* 0x004fda0003f06270 */
[----:B------:R-:W-:Y:S05]  /*228a0*/  @!P0 BRA `(.L_x_2976) ;  /* 0x0000000c00f48947 */ /* 0x000fea0003800000 */
[----:B------:R-:W-:Y:S02]  /*228b0*/  IMAD.MOV.U32 R10, RZ, RZ, R28 ;  /* 0x000000ffff0a7224 */ /* 0x000fe400078e001c */
[----:B------:R-:W-:Y:S02]  /*228c0*/  IMAD.MOV.U32 R17, RZ, RZ, R29 ;  /* 0x000000ffff117224 */ /* 0x000fe400078e001d */
[----:B------:R-:W-:-:S07]  /*228d0*/  IMAD.MOV.U32 R32, RZ, RZ, R26 ;  /* 0x000000ffff207224 */ /* 0x000fce00078e001a */
.L_x_2989:
[----:B------:R-:W2:Y:S01]  /*228e0*/  LDL R2, [R1+0x4] ;  /* 0x0000040001027983 */ /* 0x000ea20000100800 */
[----:B------:R-:W1:Y:S03]  /*228f0*/  LDC R8, c[0x0][0x430] ;  /* 0x00010c00ff087b82 */ /* 0x000e660000000800 */
[----:B------:R-:W3:Y:S01]  /*22900*/  LDL R6, [R1+0x8] ;  /* 0x0000080001067983 */ /* 0x000ee20000100800 */
[----:B0-----:R-:W0:Y:S01]  /*22910*/  S2R R3, SR_TID.X ;  /* 0x0000000000037919 */ /* 0x001e220000002100 */
[----:B------:R-:W4:Y:S01]  /*22920*/  S2R R7, SR_TID.X ;  /* 0x0000000000077919 */ /* 0x000f220000002100 */
[----:B-1----:R-:W-:-:S13]  /*22930*/  ISETP.NE.AND P0, PT, R8, 0x1, PT ;  /* 0x000000010800780c */ /* 0x002fda0003f05270 */
[----:B------:R-:W1:Y:S01]  /*22940*/  @P0 LDC R4, c[0x0][0x434] ;  /* 0x00010d00ff040b82 */ /* 0x000e620000000800 */
[----:B0-----:R-:W-:-:S04]  /*22950*/  LOP3.LUT R3, R3, 0x7f, RZ, 0xc0, !PT ;  /* 0x0000007f03037812 */ /* 0x001fc800078ec0ff */
[----:B------:R-:W-:Y:S01]  /*22960*/  SHF.R.U32.HI R3, RZ, 0x3, R3 ;  /* 0x00000003ff037819 */ /* 0x000fe20000011603 */
[----:B----4-:R-:W-:-:S05]  /*22970*/  IMAD.SHL.U32 R7, R7, 0x10, RZ ;  /* 0x0000001007077824 */ /* 0x010fca00078e00ff */
[----:B------:R-:W-:Y:S02]  /*22980*/  LOP3.LUT R7, R3, 0x70, R7, 0xf8, !PT ;  /* 0x0000007003077812 */ /* 0x000fe400078ef807 */
[----:B------:R-:W0:Y:S02]  /*22990*/  @P0 LDC R3, c[0x0][0x438] ;  /* 0x00010e00ff030b82 */ /* 0x000e240000000800 */
[----:B------:R-:W-:Y:S01]  /*229a0*/  ISETP.GT.U32.AND P1, PT, R7, 0x5f, PT ;  /* 0x0000005f0700780c */ /* 0x000fe20003f24070 */
[----:B------:R-:W-:Y:S01]  /*229b0*/  ULDC.64 UR4, c[0x0][0x208] ;  /* 0x0000820000047ab9 */ /* 0x000fe20000000a00 */
[----:B------:R-:W-:Y:S02]  /*229c0*/  VIADD R28, R10, 0x1 ;  /* 0x000000010a1c7836 */ /* 0x000fe40000000000 */
[----:B------:R-:W-:Y:S02]  /*229d0*/  IMAD.MOV.U32 R26, RZ, RZ, R0 ;  /* 0x000000ffff1a7224 */ /* 0x000fe400078e0000 */
[----:B--2---:R-:W-:-:S04]  /*229e0*/  IMAD R5, R0, 0x60, R2 ;  /* 0x0000006000057824 */ /* 0x004fc800078e0202 */
[----:B------:R-:W-:-:S04]  /*229f0*/  IMAD.IADD R5, R7, 0x1, R5 ;  /* 0x0000000107057824 */ /* 0x000fc800078e0205 */
[----:B-1----:R-:W-:-:S04]  /*22a00*/  @P0 IMAD.HI.U32 R4, R5, R4, RZ ;  /* 0x0000000405040227 */ /* 0x002fc800078e00ff */
[----:B------:R-:W-:Y:S01]  /*22a10*/  IMAD.MOV.U32 R2, RZ, RZ, R5 ;  /* 0x000000ffff027224 */ /* 0x000fe200078e0005 */
        /* <DEDUP_REMOVED lines=10> */
[----:B------:R-:W-:Y:S02]  /*22ac0*/  IMAD.MOV.U32 R7, RZ, RZ, RZ ;  /* 0x000000ffff077224 */ /* 0x000fe400078e00ff */
[----:B------:R-:W-:Y:S01]  /*22ad0*/  IMAD.U32 R6, RZ, RZ, UR37 ;  /* 0x00000025ff067e24 */ /* 0x000fe2000f8e00ff */
[----:B0-----:R-:W-:-:S04]  /*22ae0*/  @!P1 LEA R4, P0, R2, R4, 0x2 ;  /* 0x0000000402049211 */ /* 0x001fc800078010ff */
[----:B------:R-:W-:-:S05]  /*22af0*/  @!P1 LEA.HI.X R5, R2, R5, R3, 0x2, P0 ;  /* 0x0000000502059211 */ /* 0x000fca00000f1403 */
[----:B------:R0:W5:Y:S01]  /*22b00*/  @!P1 LDG.E R7, desc[UR4][R4.64] ;  /* 0x0000000404079981 */ /* 0x000162000c1e1900 */
[----:B------:R-:W-:Y:S02]  /*22b10*/  ISETP.NE.AND P1, PT, R6, 0x3, PT ;  /* 0x000000030600780c */ /* 0x000fe40003f25270 */
[C---:B------:R-:W-:Y:S01]  /*22b20*/  ISETP.NE.AND P0, PT, R28.reuse, 0x2, PT ;  /* 0x000000021c00780c */ /* 0x040fe20003f05270 */
[----:B------:R-:W-:Y:S05]  /*22b30*/  YIELD ;  /* 0x0000000000007946 */ /* 0x000fea0003800000 */
[----:B------:R-:W-:Y:S02]  /*22b40*/  SEL R2, RZ, 0x1, P0 ;  /* 0x00000001ff027807 */ /* 0x000fe40000000000 */
[----:B------:R-:W-:-:S02]  /*22b50*/  SEL R28, R28, RZ, P0 ;  /* 0x000000ff1c1c7207 */ /* 0x000fc40000000000 */
[----:B------:R-:W-:Y:S01]  /*22b60*/  LOP3.LUT R29, R17, R2, RZ, 0x3c, !PT ;  /* 0x00000002111d7212 */ /* 0x000fe200078e3cff */
[----:B0-----:R-:W-:Y:S06]  /*22b70*/  @!P1 BRA `(.L_x_2977) ;  /* 0x0000000000049947 */ /* 0x001fec0003800000 */
[----:B------:R-:W-:Y:S01]  /*22b80*/  BPT.TRAP 0x1 ;  /* 0x000000040000795c */ /* 0x000fe20000300000 */
.L_x_2977:
[----:B------:R-:W-:Y:S01]  /*22b90*/  IMAD R6, R28, 0x8, R22 ;  /* 0x000000081c067824 */ /* 0x000fe200078e0216 */
[----:B------:R-:W-:Y:S01]  /*22ba0*/  SHF.L.U32 R3, R29, 0x1f, RZ ;  /* 0x0000001f1d037819 */ /* 0x000fe200000006ff */
[----:B------:R-:W-:Y:S03]  /*22bb0*/  BSSY B1, `(.L_x_2978) ;  /* 0x0000003000017945 */ /* 0x000fe60003800000 */
[----:B------:R-:W0:Y:S02]  /*22bc0*/  SYNCS.PHASECHK.TRANS64.TRYWAIT P0, [R6+URZ+0x2a840], R3 ;  /* 0x02a84003060075a7 */ /* 0x000e24000800017f */
[----:B0-----:R-:W-:Y:S05]  /*22bd0*/  @!P0 BRA `(.L_x_2979) ;  /* 0x0000005000ac8947 */ /* 0x001fea0003800000 */
.L_x_3123:
[----:B------:R-:W-:Y:S05]  /*22be0*/  BSYNC B1 ;  /* 0x0000000000017941 */ /* 0x000fea0003800000 */
.L_x_2978:
[----:B------:R-:W-:Y:S01]  /*22bf0*/  SHF.R.S32.HI R20, RZ, 0x1f, R8 ;  /* 0x0000001fff147819 */ /* 0x000fe20000011408 */
[----:B------:R-:W-:Y:S01]  /*22c00*/  ULDC.64 UR4, c[0x0][0x300] ;  /* 0x0000c00000047ab9 */ /* 0x000fe20000000a00 */
[----:B-----5:R-:W-:Y:S01]  /*22c10*/  SHF.R.S32.HI R21, RZ, 0x1f, R7 ;  /* 0x0000001fff157819 */ /* 0x020fe20000011407 */
[----:B0-----:R-:W-:Y:S01]  /*22c20*/  IMAD.WIDE.U32 R2, R8, UR4, RZ ;  /* 0x0000000408027c25 */ /* 0x001fe2000f8e00ff */
[----:B------:R-:W-:Y:S01]  /*22c30*/  ULDC.64 UR6, c[0x0][0x2e8] ;  /* 0x0000ba0000067ab9 */ /* 0x000fe20000000a00 */
[C---:B------:R-:W-:Y:S02]  /*22c40*/  LOP3.LUT P3, RZ, R27.reuse, 0x4, RZ, 0xc0, !PT ;  /* 0x000000041bff7812 */ /* 0x040fe4000786c0ff */
        /* <DEDUP_REMOVED lines=20> */
[----:B------:R-:W-:Y:S01]  /*22d90*/  ULDC.64 UR4, c[0x0][0x208] ;  /* 0x0000820000047ab9 */ /* 0x000fe20000000a00 */
        /* <DEDUP_REMOVED lines=40> */
.L_x_3137:
[----:B--2---:R-:W-:Y:S01]  /*23020*/  IADD3 R2, P0, R2, R0, RZ ;  /* 0x0000000002027210 */ /* 0x004fe20007f1e0ff */
[----:B------:R-:W-:-:S04]  /*23030*/  ULDC.64 UR4, c[0x0][0x208] ;  /* 0x0000820000047ab9 */ /* 0x000fc80000000a00 */
        /* <DEDUP_REMOVED lines=9> */
.L_x_2981:
[----:B------:R-:W-:Y:S02]  /*230d0*/  PLOP3.LUT P1, PT, P1, P0, PT, 0xa2, 0x0 ;  /* 0x000000000000781c */ /* 0x000fe40000f21472 */
[----:B------:R-:W-:-:S08]  /*230e0*/  @P0 R2UR P1, UR4, R6 ;  /* 0x00000000060402ca */ /* 0x000fd00000020000 */
[----:B------:R-:W-:-:S05]  /*230f0*/  @P0 PLOP3.LUT P0, PT, P1, PT, PT, 0x80, 0x0 ;  /* 0x000000000000081c */ /* 0x000fca0000f0f070 */
[----:B------:R-:W-:Y:S01]  /*23100*/  @!P1 SYNCS.ARRIVE.TRANS64.RED.A0T1 RZ, [UR4+0x2a830], RZ ;  /* 0x02a830ffffff99a7 */ /* 0x000fe20008200404 */
[----:B------:R-:W-:Y:S07]  /*23110*/  @!P1 ARRIVES.LDGSTSBAR.64.TRANSCNT [UR4+0x2a830] ;  /* 0x02a83000ff0099b0 */ /* 0x000fee0008000a84 */
[----:B------:R-:W-:Y:S05]  /*23120*/  @P0 BRA.U.ANY `(.L_x_2981) ;  /* 0xfffffffd00e80947 */ /* 0x000fea000393ffff */
[----:B------:R-:W-:Y:S01]  /*23130*/  NOP ;  /* 0x0000000000007918 */ /* 0x000fe20000000000 */
[----:B-1----:R-:W-:-:S05]  /*23140*/  IMAD.U32 R2, RZ, RZ, UR37 ;  /* 0x00000025ff027e24 */ /* 0x002fca000f8e00ff */
[----:B------:R-:W-:-:S13]  /*23150*/  ISETP.NE.AND P2, PT, R2, 0x3, PT ;  /* 0x000000030200780c */ /* 0x000fda0003f45270 */
[----:B------:R-:W-:Y:S05]  /*23160*/  @!P2 BRA `(.L_x_2982) ;  /* 0x000000000004a947 */ /* 0x000fea0003800000 */
[----:B------:R-:W-:Y:S01]  /*23170*/  BPT.TRAP 0x1 ;  /* 0x000000040000795c */ /* 0x000fe20000300000 */
.L_x_2982:
[----:B------:R1:W-:Y:S01]  /*23180*/  SYNCS.ARRIVE.TRANS64.A1T0 RZ, [R6+URZ+0x2a830], RZ ;  /* 0x02a830ff06ff79a7 */ /* 0x0003e2000810003f */
[----:B------:R-:W-:Y:S05]  /*23190*/  @!P2 BRA `(.L_x_2983) ;  /* 0x000000000004a947 */ /* 0x000fea0003800000 */
[----:B------:R-:W-:Y:S01]  /*231a0*/  BPT.TRAP 0x1 ;  /* 0x000000040000795c */ /* 0x000fe20000300000 */
.L_x_2983:
[----:B------:R-:W-:Y:S01]  /*231b0*/  SHF.L.U32 R2, R17, 0x1f, RZ ;  /* 0x0000001f11027819 */ /* 0x000fe200000006ff */
[----:B------:R-:W-:Y:S01]  /*231c0*/  IMAD R4, R10, 0x8, R22 ;  /* 0x000000080a047824 */ /* 0x000fe200078e0216 */
[----:B------:R-:W-:Y:S03]  /*231d0*/  BSSY B1, `(.L_x_2984) ;  /* 0x0000003000017945 */ /* 0x000fe60003800000 */
[----:B------:R-:W2:Y:S02]  /*231e0*/  SYNCS.PHASECHK.TRANS64.TRYWAIT P0, [R4+URZ+0x2a860], R2 ;  /* 0x02a86002040075a7 */ /* 0x000ea4000800017f */
[----:B--2---:R-:W-:Y:S05]  /*231f0*/  @!P0 BRA `(.L_x_2985) ;  /* 0x0000005400288947 */ /* 0x004fea0003800000 */
.L_x_3138:
[----:B------:R-:W-:Y:S05]  /*23200*/  BSYNC B1 ;  /* 0x0000000000017941 */ /* 0x000fea0003800000 */
.L_x_2984:
[----:B------:R-:W3:Y:S01]  /*23210*/  S2R R3, SR_TID.X ;  /* 0x0000000000037919 */ /* 0x000ee20000002100 */
[----:B------:R-:W-:Y:S01]  /*23220*/  UMOV UR4, 0xffffffff ;  /* 0xffffffff00047882 */ /* 0x000fe20000000000 */
[----:B-1----:R-:W-:Y:S01]  /*23230*/  IMAD R6, R32, -0x60, R37 ;  /* 0xffffffa020067824 */ /* 0x002fe200078e0225 */
[----:B------:R-:W-:Y:S01]  /*23240*/  LOP3.LUT P0, RZ, R30, 0x2, RZ, 0xc0, !PT ;  /* 0x000000021eff7812 */ /* 0x000fe2000780c0ff */
[----:B0-----:R-:W-:Y:S01]  /*23250*/  IMAD R5, R10, 0x3000, R34 ;  /* 0x000030000a057824 */ /* 0x001fe200078e0222 */
[----:B---3--:R-:W-:-:S04]  /*23260*/  LOP3.LUT R3, R3, 0x7f, RZ, 0xc0, !PT ;  /* 0x0000007f03037812 */ /* 0x008fc800078ec0ff */
[----:B------:R-:W-:-:S05]  /*23270*/  SHF.R.U32.HI R3, RZ, 0x3, R3 ;  /* 0x00000003ff037819 */ /* 0x000fca0000011603 */
[----:B------:R-:W-:Y:S01]  /*23280*/  IMAD.IADD R6, R6, 0x1, -R3 ;  /* 0x0000000106067824 */ /* 0x000fe200078e0a03 */
[----:B------:R-:W-:Y:S06]  /*23290*/  BRA.DIV UR4, `(.L_x_2986) ;  /* 0x0000005604147947 */ /* 0x000fec000b800000 */
[----:B--2---:R-:W0:Y:S01]  /*232a0*/  SHFL.IDX PT, R2, R23, RZ, 0x181f ;  /* 0x00181fff17027589 */ /* 0x004e2200000e0000 */
[----:B------:R-:W-:Y:S01]  /*232b0*/  IMAD R5, R5, 0x2, R22 ;  /* 0x0000000205057824 */ /* 0x000fe200078e0216 */
[----:B------:R-:W-:Y:S02]  /*232c0*/  ULDC.64 UR4, c[0x0][0x208] ;  /* 0x0000820000047ab9 */ /* 0x000fe40000000a00 */
        /* <DEDUP_REMOVED lines=43> */
.L_x_3152:
[C---:B------:R-:W-:Y:S01]  /*23580*/  ISETP.LT.OR P1, PT, R6.reuse, 0x51, !P1 ;  /* 0x000000510600780c */ /* 0x040fe20004f21670 */
[----:B------:R-:W-:Y:S01]  /*23590*/  ULDC.64 UR4, c[0x0][0x208] ;  /* 0x0000820000047ab9 */ /* 0x000fe20000000a00 */
[----:B------:R-:W-:Y:S02]  /*235a0*/  ISETP.LT.OR P0, PT, R6, 0x51, !P0 ;  /* 0x000000510600780c */ /* 0x000fe40004701670 */
[----:B-1----:R-:W-:-:S05]  /*235b0*/  IADD3 R2, P2, R2, R0, RZ ;  /* 0x0000000002027210 */ /* 0x002fca0007f5e0ff */
[----:B------:R-:W-:-:S05]  /*235c0*/  IMAD.X R3, RZ, RZ, R24, P2 ;  /* 0x000000ffff037224 */ /* 0x000fca00010e0618 */
[----:B------:R-:W-:Y:S01]  /*235d0*/  @!PT LDS RZ, [RZ] ;  /* 0x00000000fffff984 */ /* 0x000fe20000000800 */
[----:B------:R-:W-:Y:S01]  /*235e0*/  @!PT LDS RZ, [RZ] ;  /* 0x00000000fffff984 */ /* 0x000fe20000000800 */
[----:B------:R-:W-:Y:S01]  /*235f0*/  @!PT LDS RZ, [RZ] ;  /* 0x00000000fffff984 */ /* 0x000fe20000000800 */
[----:B------:R-:W-:Y:S04]  /*23600*/  LDGSTS.E.BYPASS.LTC128B.128 [R5+0x2c00], desc[UR4][R2.64], !P1 ;  /* 0x02c0000002057fae */ /* 0x000fe8000c901d44 */
[----:B------:R1:W-:Y:S01]  /*23610*/  LDGSTS.E.BYPASS.LTC128B.128 [R5+0x5c00], desc[UR4][R2.64+0x80], !P0 ;  /* 0x05c0008002057fae */ /* 0x0003e2000c101d44 */
[----:B------:R-:W-:Y:S01]  /*23620*/  ULDC.64 UR4, c[0x0][0x328] ;  /* 0x0000ca0000047ab9 */ /* 0x000fe20000000a00 */
[----:B------:R-:W-:Y:S01]  /*23630*/  PLOP3.LUT P0, PT, PT, PT, PT, 0x80, 0x0 ;  /* 0x000000000000781c */ /* 0x000fe20003f0f070 */
[----:B------:R-:W-:Y:S01]  /*23640*/  IMAD R9, R20, UR4, RZ ;  /* 0x0000000414097c24 */ /* 0x000fe2000f8e02ff */
[----:B------:R-:W-:-:S03]  /*23650*/  NOP ;  /* 0x0000000000007918 */ /* 0x000fc60000000000 */
[C---:B------:R-:W-:Y:S02]  /*23660*/  IMAD R9, R8.reuse, UR5, R9 ;  /* 0x0000000508097c24 */ /* 0x040fe4000f8e0209 */
[----:B-1----:R-:W-:Y:S01]  /*23670*/  IMAD.WIDE.U32 R2, R8, UR4, RZ ;  /* 0x0000000408027c25 */ /* 0x002fe2000f8e00ff */
[----:B------:R-:W-:-:S03]  /*23680*/  ULDC.64 UR4, c[0x0][0x338] ;  /* 0x0000ce0000047ab9 */ /* 0x000fc60000000a00 */
[----:B------:R-:W-:Y:S02]  /*23690*/  IMAD.IADD R3, R3, 0x1, R9 ;  /* 0x0000000103037824 */ /* 0x000fe400078e0209 */
[----:B------:R-:W-:Y:S02]  /*236a0*/  IMAD R0, R21, UR4, RZ ;  /* 0x0000000415007c24 */ /* 0x000fe4000f8e02ff */
[----:B------:R-:W-:-:S04]  /*236b0*/  IMAD.WIDE.U32 R2, R7, UR4, R2 ;  /* 0x0000000407027c25 */ /* 0x000fc8000f8e0002 */
[----:B------:R-:W-:-:S04]  /*236c0*/  IMAD R9, R7, UR5, R0 ;  /* 0x0000000507097c24 */ /* 0x000fc8000f8e0200 */
[----:B------:R-:W-:-:S07]  /*236d0*/  IMAD.IADD R9, R3, 0x1, R9 ;  /* 0x0000000103097824 */ /* 0x000fce00078e0209 */
.L_x_2987:
        /* <DEDUP_REMOVED lines=11> */
.L_x_2988:
        /* <DEDUP_REMOVED lines=15> */
.L_x_2976:
[----:B------:R-:W-:Y:S05]  /*23880*/  BSYNC B0 ;  /* 0x0000000000007941 */ /* 0x000fea0003800000 */
.L_x_2975:
        /* <DEDUP_REMOVED lines=8> */
[----:B------:R-:W1:Y:S01]  /*23910*/  FLO.U32 R0, UR4 ;  /* 0x0000000400007d00 */ /* 0x000e6200080e0000 */
[----:B------:R-:W-:Y:S01]  /*23920*/  ULDC.64 UR6, c[0x0][0x208] ;  /* 0x0000820000067ab9 */ /* 0x000fe20000000a00 */
        /* <DEDUP_REMOVED lines=8> */
.L_x_2991:
[----:B------:R-:W-:Y:S05]  /*239b0*/  BSYNC B0 ;  /* 0x0000000000007941 */ /* 0x000fea0003800000 */
.L_x_2990:
[----:B------:R-:W-:-:S05]  /*239c0*/  IMAD.U32 R0, RZ, RZ, UR37 ;  /* 0x00000025ff007e24 */ /* 0x000fca000f8e00ff */
[----:B------:R-:W-:-:S13]  /*239d0*/  ISETP.NE.AND P0, PT, R0, 0x3, PT ;  /* 0x000000030000780c */ /* 0x000fda0003f05270 */
[----:B------:R-:W-:Y:S05]  /*239e0*/  @!P0 BRA `(.L_x_2992) ;  /* 0x0000000000048947 */ /* 0x000fea0003800000 */
[----:B------:R-:W-:Y:S01]  /*239f0*/  BPT.TRAP 0x1 ;  /* 0x000000040000795c */ /* 0x000fe20000300000 */
.L_x_2992:
[----:B------:R-:W-:Y:S01]  /*23a00*/  IMAD R0, R28, 0x8, R22 ;  /* 0x000000081c007824 */ /* 0x000fe200078e0216 */
[----:B0-----:R-:W-:Y:S01]  /*23a10*/  SHF.L.U32 R3, R29, 0x1f, RZ ;  /* 0x0000001f1d037819 */ /* 0x001fe200000006ff */
[----:B------:R-:W-:Y:S01]  /*23a20*/  BSSY B0, `(.L_x_2993) ;  /* 0x0000004000007945 */ /* 0x000fe20003800000 */
[----:B------:R-:W-:Y:S02]  /*23a30*/  IMAD R6, R26, -0x60, R37 ;  /* 0xffffffa01a067824 */ /* 0x000fe400078e0225 */
[----:B------:R-:W0:Y:S02]  /*23a40*/  SYNCS.PHASECHK.TRANS64.TRYWAIT P0, [R0+URZ+0x2a860], R3 ;  /* 0x02a86003000075a7 */ /* 0x000e24000800017f */
[----:B0-----:R-:W-:Y:S05]  /*23a50*/  @!P0 BRA `(.L_x_2994) ;  /* 0x00000054001c8947 */ /* 0x001fea0003800000 */
.L_x_3153:
[----:B------:R-:W-:Y:S05]  /*23a60*/  BSYNC B0 ;  /* 0x0000000000007941 */ /* 0x000fea0003800000 */
.L_x_2993:
        /* <DEDUP_REMOVED lines=11> */
[----:B------:R-:W2:Y:S01]  /*23b20*/  SHFL.IDX PT, R14, R23, RZ, 0x181f ;  /* 0x00181fff170e7589 */ /* 0x000ea200000e0000 */
[----:B------:R-:W-:Y:S01]  /*23b30*/  ISETP.NE.U32.AND P1, PT, R2, 0x1, PT ;  /* 0x000000010200780c */ /* 0x000fe20003f25070 */
[----:B------:R-:W-:Y:S01]  /*23b40*/  ULDC.64 UR4, c[0x0][0x208] ;  /* 0x0000820000047ab9 */ /* 0x000fe20000000a00 */
        /* <DEDUP_REMOVED lines=44> */
.L_x_3167:
[C---:B------:R-:W-:Y:S01]  /*23e10*/  ISETP.LT.OR P1, PT, R6.reuse, 0x51, P1 ;  /* 0x000000510600780c */ /* 0x040fe20000f21670 */
[----:B------:R-:W-:Y:S01]  /*23e20*/  ULDC.64 UR4, c[0x0][0x208] ;  /* 0x0000820000047ab9 */ /* 0x000fe20000000a00 */
        /* <DEDUP_REMOVED lines=10> */
.L_x_2996:
[----:B------:R-:W-:Y:S02]  /*23ed0*/  PLOP3.LUT P1, PT, P1, P0, PT, 0xa2, 0x0 ;  /* 0x000000000000781c */ /* 0x000fe40000f21472 */
[----:B------:R-:W-:-:S08]  /*23ee0*/  @P0 R2UR P1, UR4, R0 ;  /* 0x00000000000402ca */ /* 0x000fd00000020000 */
[----:B------:R-:W-:-:S05]  /*23ef0*/  @P0 PLOP3.LUT P0, PT, P1, PT, PT, 0x80, 0x0 ;  /* 0x000000000000081c */ /* 0x000fca0000f0f070 */
[----:B------:R-:W-:Y:S01]  /*23f00*/  @!P1 SYNCS.ARRIVE.TRANS64.RED.A0T1 RZ, [UR4+0x2a850], RZ ;  /* 0x02a850ffffff99a7 */ /* 0x000fe20008200404 */
[----:B------:R-:W-:Y:S07]  /*23f10*/  @!P1 ARRIVES.LDGSTSBAR.64.TRANSCNT [UR4+0x2a850] ;  /* 0x02a85000ff0099b0 */ /* 0x000fee0008000a84 */
[----:B------:R-:W-:Y:S05]  /*23f20*/  @P0 BRA.U.ANY `(.L_x_2996) ;  /* 0xfffffffd00e80947 */ /* 0x000fea000393ffff */
[----:B------:R-:W-:Y:S01]  /*23f30*/  NOP ;  /* 0x0000000000007918 */ /* 0x000fe20000000000 */
[----:B0-----:R-:W-:-:S05]  /*23f40*/  IMAD.U32 R2, RZ, RZ, UR37 ;  /* 0x00000025ff027e24 */ /* 0x001fca000f8e00ff */
[----:B------:R-:W-:-:S13]  /*23f50*/  ISETP.NE.AND P2, PT, R2, 0x3, PT ;  /* 0x000000030200780c */ /* 0x000fda0003f45270 */
[----:B------:R-:W-:Y:S05]  /*23f60*/  @!P2 BRA `(.L_x_2997) ;  /* 0x000000000004a947 */ /* 0x000fea0003800000 */
[----:B------:R-:W-:Y:S01]  /*23f70*/  BPT.TRAP 0x1 ;  /* 0x000000040000795c */ /* 0x000fe20000300000 */
.L_x_2997:
[----:B------:R-:W-:Y:S01]  /*23f80*/  VIADD R28, R28, 0x1 ;  /* 0x000000011c1c7836 */ /* 0x000fe20000000000 */
[----:B------:R0:W-:Y:S04]  /*23f90*/  SYNCS.ARRIVE.TRANS64.A1T0 RZ, [R0+URZ+0x2a850], RZ ;  /* 0x02a850ff00ff79a7 */ /* 0x0001e8000810003f */
[----:B------:R-:W-:-:S04]  /*23fa0*/  ISETP.NE.AND P0, PT, R28, 0x2, PT ;  /* 0x000000021c00780c */ /* 0x000fc80003f05270 */
[----:B0-----:R-:W-:Y:S02]  /*23fb0*/  SEL R0, RZ, 0x1, P0 ;  /* 0x00000001ff007807 */ /* 0x001fe40000000000 */
[----:B------:R-:W-:Y:S02]  /*23fc0*/  SEL R28, R28, RZ, P0 ;  /* 0x000000ff1c1c7207 */ /* 0x000fe40000000000 */
[----:B------:R-:W-:-:S07]  /*23fd0*/  LOP3.LUT R29, R29, R0, RZ, 0x3c, !PT ;  /* 0x000000001d1d7212 */ /* 0x000fce00078e3cff */
.L_x_2954:
[----:B------:R-:W-:Y:S05]  /*23fe0*/  BSYNC B7 ;  /* 0x0000000000077941 */ /* 0x000fea0003800000 */
.L_x_2952:
        /* <DEDUP_REMOVED lines=11> */
.L_x_2998:
[----:B------:R-:W0:Y:S01]  /*240a0*/  S2R R8, SR_TID.X ;  /* 0x0000000000087919 */ /* 0x000e220000002100 */
[----:B------:R-:W-:Y:S01]  /*240b0*/  UMOV UR4, 0xffffffff ;  /* 0xffffffff00047882 */ /* 0x000fe20000000000 */
[----:B0-----:R-:W-:-:S04]  /*240c0*/  LOP3.LUT R8, R8, 0x1f, RZ, 0xc0, !PT ;  /* 0x0000001f08087812 */ /* 0x001fc800078ec0ff */
[----:B------:R-:W-:Y:S01]  /*240d0*/  ISETP.NE.AND P0, PT, R8, 0x1f, PT ;  /* 0x0000001f0800780c */ /* 0x000fe20003f05270 */
[----:B------:R-:W-:-:S12]  /*240e0*/  BRA.DIV UR4, `(.L_x_3000) ;  /* 0x00000056048c7947 */ /* 0x000fd8000b800000 */
[----:B------:R-:W-:Y:S01]  /*240f0*/  IMAD.IADD R7, R19, 0x1, R8 ;  /* 0x0000000113077824 */ /* 0x000fe200078e0208 */
[----:B------:R-:W-:Y:S01]  /*24100*/  ULDC UR4, c[0x0][0xc3c] ;  /* 0x00030f0000047ab9 */ /* 0x000fe20000000800 */
[----:B------:R-:W-:-:S03]  /*24110*/  ULDC.64 UR6, c[0x0][0x208] ;  /* 0x0000820000067ab9 */ /* 0x000fc60000000a00 */
[----:B------:R-:W-:-:S13]  /*24120*/  ISETP.GE.OR P1, PT, R7, UR4, !P0 ;  /* 0x0000000407007c0c */ /* 0x000fda000c726670 */
[----:B------:R-:W0:Y:S08]  /*24130*/  @!P1 LDC.64 R2, c[0x0][0xc80] ;  /* 0x00032000ff029b82 */ /* 0x000e300000000a00 */
[----:B------:R-:W2:Y:S01]  /*24140*/  @!P1 LDC.64 R4, c[0x0][0xc78] ;  /* 0x00031e00ff049b82 */ /* 0x000ea20000000a00 */
[----:B0-----:R-:W-:-:S05]  /*24150*/  @!P1 IMAD.WIDE R2, R7, 0x4, R2 ;  /* 0x0000000407029825 */ /* 0x001fca00078e0202 */
[----:B------:R2:W3:Y:S02]  /*24160*/  @!P1 LDG.E R6, desc[UR6][R2.64] ;  /* 0x0000000602069981 */ /* 0x0004e4000c1e1900 */
[----:B--2---:R-:W-:-:S05]  /*24170*/  @!P1 IMAD.WIDE R2, R7, 0x4, R4 ;  /* 0x0000000407029825 */ /* 0x004fca00078e0204 */
[----:B------:R-:W2:Y:S01]  /*24180*/  @!P1 LDG.E R5, desc[UR6][R2.64] ;  /* 0x0000000602059981 */ /* 0x000ea2000c1e1900 */
        /* <DEDUP_REMOVED lines=8> */
[----:B---3--:R-:W-:-:S02]  /*24210*/  @!P1 IMAD.MOV.U32 R17, RZ, RZ, R6 ;  /* 0x000000ffff119224 */ /* 0x008fc400078e0006 */
[----:B------:R-:W-:Y:S02]  /*24220*/  IMAD.MOV.U32 R6, RZ, RZ, RZ ;  /* 0x000000ffff067224 */ /* 0x000fe400078e00ff */
[----:B--2---:R-:W-:Y:S01]  /*24230*/  @!P1 IMAD.MOV.U32 R4, RZ, RZ, R5 ;  /* 0x000000ffff049224 */ /* 0x004fe200078e0005 */
        /* <DEDUP_REMOVED lines=17> */
[----:B------:R0:W2:Y:S02]  /*24350*/  SHFL.IDX PT, R14, R2, 0x1f, 0x1f ;  /* 0x03e01f00020e7f89 */ /* 0x0000a400000e0000 */
.L_x_3177:
[----:B------:R-:W-:Y:S02]  /*24360*/  ULDC UR4, c[0x0][0xc38] ;  /* 0x00030e0000047ab9 */ /* 0x000fe40000000800 */
[----:B------:R-:W-:-:S04]  /*24370*/  IMAD.U32 R5, RZ, RZ, UR4 ;  /* 0x00000004ff057e24 */ /* 0x000fc8000f8e00ff */
[----:B--2---:R-:W-:-:S04]  /*24380*/  IMAD R14, R14, R5, RZ ;  /* 0x000000050e0e7224 */ /* 0x004fc800078e02ff */
[----:B------:R-:W-:-:S05]  /*24390*/  IMAD.IADD R7, R7, 0x1, R14 ;  /* 0x0000000107077824 */ /* 0x000fca00078e020e */
[----:B------:R-:W-:-:S13]  /*243a0*/  ISETP.GT.AND P6, PT, R7, R0, PT ;  /* 0x000000000700720c */ /* 0x000fda0003fc4270 */
[----:B------:R-:W-:Y:S05]  /*243b0*/  @P6 BRA `(.L_x_3001) ;  /* 0x0000000000a86947 */ /* 0x000fea0003800000 */
.L_x_3004:
[----:B0-----:R-:W0:Y:S01]  /*243c0*/  LDC R2, c[0x0][0xc3c] ;  /* 0x00030f00ff027b82 */ /* 0x001e220000000800 */
[----:B------:R-:W-:-:S05]  /*243d0*/  VIADD R19, R19, 0x1f ;  /* 0x0000001f13137836 */ /* 0x000fca0000000000 */
[----:B0-----:R-:W-:-:S13]  /*243e0*/  ISETP.GE.AND P6, PT, R19, R2, PT ;  /* 0x000000021300720c */ /* 0x001fda0003fc6270 */
[----:B------:R-:W-:Y:S05]  /*243f0*/  @P6 BRA `(.L_x_3002) ;  /* 0x0000000800c46947 */ /* 0x000fea0003800000 */
[----:B------:R-:W0:Y:S01]  /*24400*/  S2R R3, SR_TID.X ;  /* 0x0000000000037919 */ /* 0x000e220000002100 */
[----:B------:R-:W-:Y:S01]  /*24410*/  IMAD.MOV.U32 R17, RZ, RZ, RZ ;  /* 0x000000ffff117224 */ /* 0x000fe200078e00ff */
[----:B------:R-:W-:Y:S01]  /*24420*/  ULDC.64 UR4, c[0x0][0x208] ;  /* 0x0000820000047ab9 */ /* 0x000fe20000000a00 */
[----:B0-----:R-:W-:-:S05]  /*24430*/  LOP3.LUT R3, R3, 0x1f, RZ, 0xc0, !PT ;  /* 0x0000001f03037812 */ /* 0x001fca00078ec0ff */
[----:B------:R-:W-:-:S05]  /*24440*/  IMAD.IADD R9, R19, 0x1, R3 ;  /* 0x0000000113097824 */ /* 0x000fca00078e0203 */
[----:B------:R-:W-:-:S13]  /*24450*/  ISETP.GE.OR P6, PT, R9, R2, !P0 ;  /* 0x000000020900720c */ /* 0x000fda00047c6670 */
[----:B------:R-:W0:Y:S08]  /*24460*/  @!P6 LDC.64 R2, c[0x0][0xc80] ;  /* 0x00032000ff02eb82 */ /* 0x000e300000000a00 */
[----:B------:R-:W2:Y:S01]  /*24470*/  @!P6 LDC.64 R4, c[0x0][0xc78] ;  /* 0x00031e00ff04eb82 */ /* 0x000ea20000000a00 */
[----:B0-----:R-:W-:-:S05]  /*24480*/  @!P6 IMAD.WIDE R2, R9, 0x4, R2 ;  /* 0x000000040902e825 */ /* 0x001fca00078e0202 */
[----:B------:R2:W3:Y:S02]  /*24490*/  @!P6 LDG.E R17, desc[UR4][R2.64] ;  /* 0x000000040211e981 */ /* 0x0004e4000c1e1900 */
[----:B--2---:R-:W-:-:S04]  /*244a0*/  @!P6 IMAD.WIDE R2, R9, 0x4, R4 ;  /* 0x000000040902e825 */ /* 0x004fc800078e0204 */
[----:B------:R-:W-:-:S06]  /*244b0*/  IMAD.MOV.U32 R4, RZ, RZ, RZ ;  /* 0x000000ffff047224 */ /* 0x000fcc00078e00ff */
[----:B------:R-:W3:Y:S01]  /*244c0*/  @!P6 LDG.E R4, desc[UR4][R2.64] ;  /* 0x000000040204e981 */ /* 0x000ee2000c1e1900 */
[----:B------:R-:W-:Y:S01]  /*244d0*/  UMOV UR4, 0xffffffff ;  /* 0xffffffff00047882 */ /* 0x000fe20000000000 */
[----:B---3--:R-:W-:Y:S02]  /*244e0*/  IMAD R13, R4, R17, RZ ;  /* 0x00000011040d7224 */ /* 0x008fe400078e02ff */
        /* <DEDUP_REMOVED lines=17> */
.L_x_3185:
[----:B------:R-:W-:Y:S02]  /*24600*/  ULDC UR4, c[0x0][0xc38] ;  /* 0x00030e0000047ab9 */ /* 0x000fe40000000800 */
[----:B------:R-:W-:-:S04]  /*24610*/  IMAD.U32 R5, RZ, RZ, UR4 ;  /* 0x00000004ff057e24 */ /* 0x000fc8000f8e00ff */
[----:B--2---:R-:W-:-:S04]  /*24620*/  IMAD R14, R14, R5, RZ ;  /* 0x000000050e0e7224 */ /* 0x004fc800078e02ff */
[----:B------:R-:W-:-:S05]  /*24630*/  IMAD.IADD R7, R14, 0x1, R7 ;  /* 0x000000010e077824 */ /* 0x000fca00078e0207 */
[----:B------:R-:W-:-:S13]  /*24640*/  ISETP.GT.AND P6, PT, R7, R0, PT ;  /* 0x000000000700720c */ /* 0x000fda0003fc4270 */
[----:B------:R-:W-:Y:S05]  /*24650*/  @!P6 BRA `(.L_x_3004) ;  /* 0xfffffffc0058e947 */ /* 0x000fea000383ffff */
.L_x_3001:
[----:B------:R-:W-:Y:S01]  /*24660*/  IMAD.IADD R7, R7, 0x1, -R14 ;  /* 0x0000000107077824 */ /* 0x000fe200078e0a0e */
[----:B------:R-:W-:-:S03]  /*24670*/  UMOV UR4, 0xffffffff ;  /* 0xffffffff00047882 */ /* 0x000fc60000000000 */
[----:B------:R-:W-:-:S05]  /*24680*/  IMAD R3, R2, R5, R7 ;  /* 0x0000000502037224 */ /* 0x000fca00078e0207 */
[----:B------:R-:W-:Y:S01]  /*24690*/  ISETP.GT.AND P6, PT, R3, R0, PT ;  /* 0x000000000300720c */ /* 0x000fe20003fc4270 */
[----:B------:R-:W-:-:S12]  /*246a0*/  BRA.DIV UR4, `(.L_x_3005) ;  /* 0x0000005a04147947 */ /* 0x000fd8000b800000 */
[----:B------:R-:W-:-:S04]  /*246b0*/  VOTE.ANY R3, PT, !P6 ;  /* 0x0000000000037806 */ /* 0x000fc800070e0100 */
[----:B-1----:R-:W1:Y:S02]  /*246c0*/  POPC R12, R3 ;  /* 0x00000003000c7309 */ /* 0x002e640000000000 */
[----:B-1----:R1:W2:Y:S01]  /*246d0*/  SHFL.IDX PT, R17, R17, R12, 0x1f ;  /* 0x00001f0c11117589 */ /* 0x0022a200000e0000 */
[----:B------:R-:W-:-:S03]  /*246e0*/  IMAD.IADD R19, R12, 0x1, R19 ;  /* 0x000000010c137824 */ /* 0x000fc600078e0213 */
[----:B------:R1:W3:Y:S04]  /*246f0*/  SHFL.IDX PT, R4, R4, R12, 0x1f ;  /* 0x00001f0c04047589 */ /* 0x0002e800000e0000 */
.L_x_3190:
[----:B------:R-:W-:-:S13]  /*24700*/  ISETP.NE.AND P0, PT, R3, RZ, PT ;  /* 0x000000ff0300720c */ /* 0x000fda0003f05270 */
[----:B------:R-:W-:Y:S05]  /*24710*/  @!P0 BRA `(.L_x_3006) ;  /* 0x0000000000108947 */ /* 0x000fea0003800000 */
[----:B------:R-:W-:Y:S01]  /*24720*/  UMOV UR4, 0xffffffff ;  /* 0xffffffff00047882 */ /* 0x000fe20000000000 */
[----:B-1----:R-:W-:Y:S02]  /*24730*/  VIADD R12, R12, 0xffffffff ;  /* 0xffffffff0c0c7836 */ /* 0x002fe40000000000 */
[----:B------:R-:W-:Y:S05]  /*24740*/  BRA.DIV UR4, `(.L_x_3007) ;  /* 0x0000005a04487947 */ /* 0x000fea000b800000 */
[----:B------:R4:W1:Y:S02]  /*24750*/  SHFL.IDX PT, R6, R2, R12, 0x1f ;  /* 0x00001f0c02067589 */ /* 0x00086400000e0000 */
.L_x_3006:
        /* <DEDUP_REMOVED lines=39> */
[----:B------:R-:W-:-:S05]  /*249d0*/  IABS R3, R7 ;  /* 0x0000000700037213 */ /* 0x000fca0000000000 */
        /* <DEDUP_REMOVED lines=9> */
[----:B------:R-:W-:-:S04]  /*24a70*/  IMAD.MOV R2, RZ, RZ, -R7 ;  /* 0x000000ffff027224 */ /* 0x000fc800078e0a07 */
[----:B------:R-:W-:Y:S02]  /*24a80*/  IMAD R2, R17, R2, R0 ;  /* 0x0000000211027224 */ /* 0x000fe400078e0200 */
        /* <DEDUP_REMOVED lines=8> */
.L_x_3008:
[----:B0---4-:R-:W0:Y:S01]  /*24b10*/  LDC.64 R2, c[0x0][0xc90] ;  /* 0x00032400ff027b82 */ /* 0x011e220000000a00 */
[----:B------:R-:W-:Y:S01]  /*24b20*/  ULDC.64 UR4, c[0x0][0x208] ;  /* 0x0000820000047ab9 */ /* 0x000fe20000000a00 */
        /* <DEDUP_REMOVED lines=59> */
.L_x_3009:
[----:B------:R-:W-:-:S05]  /*24ee0*/  LOP3.LUT R2, RZ, R2, RZ, 0x33, !PT ;  /* 0x00000002ff027212 */ /* 0x000fca00078e33ff */
[----:B------:R-:W-:Y:S01]  /*24ef0*/  IMAD.IADD R17, R17, 0x1, R2 ;  /* 0x0000000111117824 */ /* 0x000fe200078e0202 */
[----:B------:R-:W-:Y:S06]  /*24f00*/  BRA `(.L_x_3010) ;  /* 0x00000000001c7947 */ /* 0x000fec0003800000 */
.L_x_3002:
[----:B------:R-:W-:Y:S01]  /*24f10*/  UMOV UR4, URZ ;  /* 0x0000003f00047c82 */ /* 0x000fe20008000000 */
[----:B------:R-:W-:Y:S01]  /*24f20*/  UMOV UR5, URZ ;  /* 0x0000003f00057c82 */ /* 0x000fe20008000000 */
[----:B------:R-:W-:Y:S01]  /*24f30*/  ULDC UR6, c[0x0][0xc3c] ;  /* 0x00030f0000067ab9 */ /* 0x000fe20000000800 */
[----:B------:R-:W-:Y:S02]  /*24f40*/  IMAD.MOV.U32 R16, RZ, RZ, R0 ;  /* 0x000000ffff107224 */ /* 0x000fe400078e0000 */
[----:B------:R-:W-:Y:S02]  /*24f50*/  IMAD.U32 R17, RZ, RZ, UR4 ;  /* 0x00000004ff117e24 */ /* 0x000fe4000f8e00ff */
[----:B------:R-:W-:Y:S02]  /*24f60*/  IMAD.U32 R18, RZ, RZ, UR5 ;  /* 0x00000005ff127e24 */ /* 0x000fe4000f8e00ff */
[----:B------:R-:W-:-:S07]  /*24f70*/  IMAD.U32 R19, RZ, RZ, UR6 ;  /* 0x00000006ff137e24 */ /* 0x000fce000f8e00ff */
.L_x_3010:
        /* <DEDUP_REMOVED lines=10> */
.L_x_2999:
[----:B------:R-:W-:Y:S02]  /*25020*/  ULDC UR4, c[0x0][0xc3c] ;  /* 0x00030f0000047ab9 */ /* 0x000fe40000000800 */
[----:B--2---:R-:W-:-:S13]  /*25030*/  ISETP.GE.AND P0, PT, R19, UR4, PT ;  /* 0x0000000413007c0c */ /* 0x004fda000bf06270 */
[----:B------:R-:W-:Y:S05]  /*25040*/  @!P0 BRA `(.L_x_3011) ;  /* 0xffffff9800388947 */ /* 0x000fea000383ffff */
[----:B------:R-:W-:Y:S05]  /*25050*/  BSYNC B8 ;  /* 0x0000000000087941 */ /* 0x000fea0003800000 */
.L_x_2906:
[----:B------:R-:W2:Y:S01]  /*25060*/  LDL.LU R0, [R1+0x24] ;  /* 0x0000240001007983 */ /* 0x000ea20000300800 */
[----:B------:R-:W-:Y:S01]  /*25070*/  BSSY B0, `(.L_x_3012) ;  /* 0x000000b000007945 */ /* 0x000fe20003800000 */
[----:B------:R-:W4:Y:S01]  /*25080*/  S2R R5, SR_CgaCtaId ;  /* 0x0000000000057919 */ /* 0x000f220000008800 */
[----:B--2---:R-:W-:-:S05]  /*25090*/  VIADD R0, R0, 0x1 ;  /* 0x0000000100007836 */ /* 0x004fca0000000000 */
[----:B-1----:R-:W-:-:S04]  /*250a0*/  LEA.HI R2, R0, R0, RZ, 0x1 ;  /* 0x0000000000027211 */ /* 0x002fc800078f08ff */
[----:B------:R-:W-:Y:S02]  /*250b0*/  LOP3.LUT R3, R2, 0xfffffffe, RZ, 0xc0, !PT ;  /* 0xfffffffe02037812 */ /* 0x000fe400078ec0ff */
[----:B------:R-:W-:-:S03]  /*250c0*/  MOV R2, 0x400 ;  /* 0x0000040000027802 */ /* 0x000fc60000000f00 */
[----:B------:R-:W-:Y:S01]  /*250d0*/  IMAD.IADD R0, R0, 0x1, -R3 ;  /* 0x0000000100007824 */ /* 0x000fe200078e0a03 */
[----:B----4-:R-:W-:-:S04]  /*250e0*/  LEA R5, R5, R2, 0x18 ;  /* 0x0000000205057211 */ /* 0x010fc800078ec0ff */
[----:B------:R-:W-:-:S04]  /*250f0*/  SHF.L.U32 R0, R0, 0x1f, RZ ;  /* 0x0000001f00007819 */ /* 0x000fc800000006ff */
[----:B------:R-:W1:Y:S02]  /*25100*/  SYNCS.PHASECHK.TRANS64.TRYWAIT P0, [R5+URZ+0x2a820], R0 ;  /* 0x02a82000050075a7 */ /* 0x000e64000800017f */
[----:B-1----:R-:W-:Y:S05]  /*25110*/  @!P0 BRA `(.L_x_3013) ;  /* 0x0000004c00fc8947 */ /* 0x002fea0003800000 */
.L_x_3193:
[----:B------:R-:W-:Y:S05]  /*25120*/  BSYNC B0 ;  /* 0x0000000000007941 */ /* 0x000fea0003800000 */
.L_x_3012:
[----:B------:R-:W-:-:S03]  /*25130*/  UMOV UR4, 0xffffffff ;  /* 0xffffffff00047882 */ /* 0x000fc60000000000 */
[----:B------:R-:W-:Y:S05]  /*25140*/  BRA.DIV UR4, `(.L_x_3014) ;  /* 0x0000005204047947 */ /* 0x000fea000b800000 */
[----:B-1----:R-:W1:Y:S02]  /*25150*/  S2R R0, SR_TID.X ;  /* 0x0000000000007919 */ /* 0x002e640000002100 */
[----:B-1----:R-:W-:-:S04]  /*25160*/  SHF.R.U32.HI R0, RZ, 0x5, R0 ;  /* 0x00000005ff007819 */ /* 0x002fc80000011600 */
[----:B------:R-:W-:-:S05]  /*25170*/  LOP3.LUT R0, R0, 0x3, RZ, 0xc0, !PT ;  /* 0x0000000300007812 */ /* 0x000fca00078ec0ff */
[----:B------:R1:W2:Y:S02]  /*25180*/  SHFL.IDX PT, R14, R0, RZ, 0x1f ;  /* 0x00001fff000e7589 */ /* 0x0002a400000e0000 */
.L_x_3196:
[----:B--2---:R-:W-:-:S13]  /*25190*/  ISETP.NE.AND P0, PT, R14, RZ, PT ;  /* 0x000000ff0e00720c */ /* 0x004fda0003f05270 */
[----:B------:R-:W-:Y:S05]  /*251a0*/  @P0 BRA `(.L_x_2653) ;  /* 0x0000000000880947 */ /* 0x000fea0003800000 */
[----:B------:R-:W-:-:S03]  /*251b0*/  UMOV UR4, 0xffffffff ;  /* 0xffffffff00047882 */ /* 0x000fc60000000000 */
[----:B------:R-:W-:Y:S05]  /*251c0*/  BRA.DIV UR4, `(.L_x_3015) ;  /* 0x0000005204187947 */ /* 0x000fea000b800000 */
[----:B------:R-:W-:-:S13]  /*251d0*/  ELECT P6, URZ, PT ;  /* 0x00000000003f782f */ /* 0x000fda00038c0000 */
.L_x_3199:
[----:B------:R-:W-:Y:S05]  /*251e0*/  @!P6 BRA `(.L_x_2653) ;  /* 0x000000000078e947 */ /* 0x000fea0003800000 */
[----:B------:R-:W-:-:S06]  /*251f0*/  ULOP3.LUT UR4, UR60, 0x2, URZ, 0xfc, !UPT ;  /* 0x000000023c047892 */ /* 0x000fcc000f8efc3f */
[----:B-1----:R-:W-:-:S05]  /*25200*/  IMAD.U32 R0, RZ, RZ, UR4 ;  /* 0x00000004ff007e24 */ /* 0x002fca000f8e00ff */
[----:B------:R-:W-:-:S13]  /*25210*/  ISETP.NE.AND P0, PT, R0, 0x3, PT ;  /* 0x000000030000780c */ /* 0x000fda0003f05270 */
[----:B------:R-:W-:Y:S05]  /*25220*/  @!P0 BRA `(.L_x_3016) ;  /* 0x0000000000048947 */ /* 0x000fea0003800000 */
[----:B------:R-:W-:Y:S01]  /*25230*/  BPT.TRAP 0x1 ;  /* 0x000000040000795c */ /* 0x000fe20000300000 */
.L_x_3016:
[C---:B------:R-:W-:Y:S01]  /*25240*/  IMAD R3, R28.reuse, 0x8, R5 ;  /* 0x000000081c037824 */ /* 0x040fe200078e0205 */
[----:B------:R-:W-:Y:S01]  /*25250*/  SHF.L.U32 R2, R29, 0x1f, RZ ;  /* 0x0000001f1d027819 */ /* 0x000fe200000006ff */
[----:B------:R-:W-:-:S03]  /*25260*/  VIADD R28, R28, 0x1 ;  /* 0x000000011c1c7836 */ /* 0x000fc60000000000 */
[----:B------:R-:W1:Y:S02]  /*25270*/  SYNCS.PHASECHK.TRANS64.TRYWAIT P1, [R3+URZ+0x2a840], R2 ;  /* 0x02a84002030075a7 */ /* 0x000e64000802017f */
[----:B------:R-:W-:-:S04]  /*25280*/  ISETP.NE.AND P2, PT, R28, 0x2, PT ;  /* 0x000000021c00780c */ /* 0x000fc80003f45270 */
[----:B------:R-:W-:Y:S01]  /*25290*/  SEL R0, RZ, 0x1, P2 ;  /* 0x00000001ff007807 */ /* 0x000fe20001000000 */
[----:B-1----:R-:W-:Y:S08]  /*252a0*/  @!P1 BRA `(.L_x_3017) ;  /* 0x0000005000009947 */ /* 0x002ff00003800000 */
.L_x_3200:
[----:B------:R-:W-:Y:S02]  /*252b0*/  SEL R28, R28, RZ, P2 ;  /* 0x000000ff1c1c7207 */ /* 0x000fe40001000000 */
[----:B------:R-:W-:Y:S01]  /*252c0*/  LOP3.LUT R0, R29, R0, RZ, 0x3c, !PT ;  /* 0x000000001d007212 */ /* 0x000fe200078e3cff */
[----:B------:R-:W-:Y:S06]  /*252d0*/  @!P0 BRA `(.L_x_3018) ;  /* 0x0000000000048947 */ /* 0x000fec0003800000 */
[----:B------:R-:W-:Y:S01]  /*252e0*/  BPT.TRAP 0x1 ;  /* 0x000000040000795c */ /* 0x000fe20000300000 */
.L_x_3018:
[----:B------:R-:W-:Y:S01]  /*252f0*/  IMAD R5, R28, 0x8, R5 ;  /* 0x000000081c057824 */ /* 0x000fe200078e0205 */
[----:B------:R-:W-:-:S04]  /*25300*/  SHF.L.U32 R0, R0, 0x1f, RZ ;  /* 0x0000001f00007819 */ /* 0x000fc800000006ff */
[----:B------:R-:W2:Y:S02]  /*25310*/  SYNCS.PHASECHK.TRANS64.TRYWAIT P1, [R5+URZ+0x2a840], R0 ;  /* 0x02a84000050075a7 */ /* 0x000ea4000802017f */
[----:B--2---:R-:W-:Y:S05]  /*25320*/  @!P1 BRA `(.L_x_3019) ;  /* 0x0000004c00f49947 */ /* 0x004fea0003800000 */
.L_x_3201:
[----:B------:R-:W-:Y:S05]  /*25330*/  @!P0 BRA `(.L_x_3020) ;  /* 0x0000000000048947 */ /* 0x000fea0003800000 */
[----:B------:R-:W-:Y:S01]  /*25340*/  BPT.TRAP 0x1 ;  /* 0x000000040000795c */ /* 0x000fe20000300000 */
.L_x_3020:
[----:B------:R-:W4:Y:S02]  /*25350*/  SYNCS.PHASECHK.TRANS64.TRYWAIT P1, [R3+URZ+0x2a860], R2 ;  /* 0x02a86002030075a7 */ /* 0x000f24000802017f */
[----:B----4-:R-:W-:Y:S05]  /*25360*/  @!P1 BRA `(.L_x_3021) ;  /* 0x0000004c00f89947 */ /* 0x010fea0003800000 */
.L_x_3202:
[----:B------:R-:W-:Y:S05]  /*25370*/  @!P0 BRA `(.L_x_3022) ;  /* 0x0000000000048947 */ /* 0x000fea0003800000 */
[----:B------:R-:W-:Y:S01]  /*25380*/  BPT.TRAP 0x1 ;  /* 0x000000040000795c */ /* 0x000fe20000300000 */
.L_x_3022:
[----:B------:R0:W0:Y:S02]  /*25390*/  SYNCS.PHASECHK.TRANS64.TRYWAIT P0, [R5+URZ+0x2a860], R0 ;  /* 0x02a86000050075a7 */ /* 0x000024000800017f */
[----:B0-----:R-:W-:Y:S05]  /*253a0*/  @!P0 NANOSLEEP.SYNCS 0x989680 ;  /* 0x009896800000895d */ /* 0x001fea0003900000 */
[----:B------:R-:W0:Y:S02]  /*253b0*/  @!P0 SYNCS.PHASECHK.TRANS64 P0, [R5+URZ+0x2a860], R0 ;  /* 0x02a86000050085a7 */ /* 0x000e24000800007f */
[----:B0-----:R-:W-:Y:S05]  /*253c0*/  @!P0 BRA `(.L_x_3022) ;  /* 0xfffffffc00f08947 */ /* 0x001fea000383ffff */
.L_x_2653:
[----:B------:R-:W-:Y:S05]  /*253d0*/  BSYNC B9 ;  /* 0x0000000000097941 */ /* 0x000fea0003800000 */
.L_x_2650:
[----:B------:R-:W-:Y:S05]  /*253e0*/  EXIT ;  /* 0x000000000000794d */ /* 0x000fea0003800000 */
.L_x_2673:
[----:B0-----:R0:W1:Y:S02]  /*253f0*/  SYNCS.PHASECHK.TRANS64.TRYWAIT P6, [R84+URZ+0x2a890], R85 ;  /* 0x02a89055540075a7 */ /* 0x00106400080c017f */
[----:B-1----:R-:W-:Y:S05]  /*25400*/  @!P6 NANOSLEEP.SYNCS 0x989680 ;  /* 0x009896800000e95d */ /* 0x002fea0003900000 */
[----:B------:R-:W1:Y:S02]  /*25410*/  @!P6 SYNCS.PHASECHK.TRANS64 P6, [R84+URZ+0x2a890], R85 ;  /* 0x02a890555400e5a7 */ /* 0x000e6400080c007f */
[----:B-1----:R-:W-:Y:S05]  /*25420*/  @!P6 BRA `(.L_x_2673) ;  /* 0xfffffffc00f0e947 */ /* 0x002fea000383ffff */
[----:B------:R-:W-:Y:S05]  /*25430*/  BRA `(.L_x_3023) ;  /* 0xfffffde800007947 */ /* 0x000fea000383ffff */
.L_x_2674:
        /* <DEDUP_REMOVED lines=8> */
.L_x_3025:
[----:B------:R-:W-:Y:S05]  /*254c0*/  BSYNC B1 ;  /* 0x0000000000017941 */ /* 0x000fea0003800000 */
.L_x_3024:
        /* <DEDUP_REMOVED lines=8> */
.L_x_3026:
[----:B------:R-:W-:Y:S01]  /*25550*/  IMAD.MOV.U32 R11, RZ, RZ, R14 ;  /* 0x000000ffff0b7224 */ /* 0x000fe200078e000e */
[----:B------:R-:W-:Y:S06]  /*25560*/  BRA `(.L_x_3027) ;  /* 0xfffffde400c87947 */ /* 0x000fec000383ffff */
.L_x_2699:
        /* <DEDUP_REMOVED lines=8> */
.L_x_3029:
[----:B------:R-:W-:Y:S05]  /*255f0*/  BSYNC B1 ;  /* 0x0000000000017941 */ /* 0x000fea0003800000 */
.L_x_3028:
        /* <DEDUP_REMOVED lines=8> */
.L_x_3030:
[----:B------:R-:W-:Y:S01]  /*25680*/  IMAD.MOV.U32 R119, RZ, RZ, R14 ;  /* 0x000000ffff777224 */ /* 0x000fe200078e000e */
[----:B------:R-:W-:Y:S06]  /*25690*/  BRA `(.L_x_3031) ;  /* 0xfffffdfc00407947 */ /* 0x000fec000383ffff */
.L_x_2729:
[----:B0-----:R0:W1:Y:S02]  /*256a0*/  SYNCS.PHASECHK.TRANS64.TRYWAIT P6, [R84+URZ+0x2a890], R85 ;  /* 0x02a89055540075a7 */ /* 0x00106400080c017f */
[----:B-1----:R-:W-:Y:S05]  /*256b0*/  @!P6 NANOSLEEP.SYNCS 0x989680 ;  /* 0x009896800000e95d */ /* 0x002fea0003900000 */
[----:B------:R-:W1:Y:S02]  /*256c0*/  @!P6 SYNCS.PHASECHK.TRANS64 P6, [R84+URZ+0x2a890], R85 ;  /* 0x02a890555400e5a7 */ /* 0x000e6400080c007f */
[----:B-1----:R-:W-:Y:S05]  /*256d0*/  @!P6 BRA `(.L_x_2729) ;  /* 0xfffffffc00f0e947 */ /* 0x002fea000383ffff */
[----:B------:R-:W-:Y:S05]  /*256e0*/  BRA `(.L_x_3032) ;  /* 0xfffffe1c00b07947 */ /* 0x000fea000383ffff */
.L_x_2730:
        /* <DEDUP_REMOVED lines=8> */
.L_x_3034:
[----:B------:R-:W-:Y:S05]  /*25770*/  BSYNC B1 ;  /* 0x0000000000017941 */ /* 0x000fea0003800000 */
.L_x_3033:
        /* <DEDUP_REMOVED lines=8> */
.L_x_3035:
[----:B------:R-:W-:Y:S01]  /*25800*/  IMAD.MOV.U32 R11, RZ, RZ, R14 ;  /* 0x000000ffff0b7224 */ /* 0x000fe200078e000e */
[----:B------:R-:W-:Y:S06]  /*25810*/  BRA `(.L_x_3036) ;  /* 0xfffffe1c00807947 */ /* 0x000fec000383ffff */
.L_x_2743:
        /* <DEDUP_REMOVED lines=8> */
.L_x_3038:
[----:B------:R-:W-:Y:S05]  /*258a0*/  BSYNC B1 ;  /* 0x0000000000017941 */ /* 0x000fea0003800000 */
.L_x_3037:
        /* <DEDUP_REMOVED lines=8> */
.L_x_3039:
[----:B------:R-:W-:Y:S01]  /*25930*/  IMAD.MOV.U32 R119, RZ, RZ, R14 ;  /* 0x000000ffff777224 */ /* 0x000fe200078e000e */
[----:B------:R-:W-:Y:S06]  /*25940*/  BRA `(.L_x_3040) ;  /* 0xfffffe3400607947 */ /* 0x000fec000383ffff */
.L_x_2756:
[----:B0-----:R0:W1:Y:S02]  /*25950*/  SYNCS.PHASECHK.TRANS64.TRYWAIT P4, [R84+URZ+0x2a890], R85 ;  /* 0x02a89055540075a7 */ /* 0x001064000808017f */
[----:B-1----:R-:W-:Y:S05]  /*25960*/  @!P4 NANOSLEEP.SYNCS 0x989680 ;  /* 0x009896800000c95d */ /* 0x002fea0003900000 */
[----:B------:R-:W1:Y:S02]  /*25970*/  @!P4 SYNCS.PHASECHK.TRANS64 P4, [R84+URZ+0x2a890], R85 ;  /* 0x02a890555400c5a7 */ /* 0x000e64000808007f */
[----:B-1----:R-:W-:Y:S05]  /*25980*/  @!P4 BRA `(.L_x_2756) ;  /* 0xfffffffc00f0c947 */ /* 0x002fea000383ffff */
[----:B------:R-:W-:Y:S05]  /*25990*/  BRA `(.L_x_3041) ;  /* 0xfffffe4c00787947 */ /* 0x000fea000383ffff */
.L_x_2757:
        /* <DEDUP_REMOVED lines=8> */
.L_x_3043:
[----:B------:R-:W-:Y:S05]  /*25a20*/  BSYNC B1 ;  /* 0x0000000000017941 */ /* 0x000fea0003800000 */
.L_x_3042:
        /* <DEDUP_REMOVED lines=8> */
.L_x_3044:
[----:B------:R-:W-:Y:S01]  /*25ab0*/  IMAD.MOV.U32 R37, RZ, RZ, R14 ;  /* 0x000000ffff257224 */ /* 0x000fe200078e000e */
[----:B------:R-:W-:Y:S06]  /*25ac0*/  BRA `(.L_x_3045) ;  /* 0xfffffe4c00947947 */ /* 0x000fec000383ffff */
.L_x_2760:
        /* <DEDUP_REMOVED lines=8> */
.L_x_3047:
[----:B------:R-:W-:Y:S05]  /*25b50*/  BSYNC B1 ;  /* 0x0000000000017941 */ /* 0x000fea0003800000 */
.L_x_3046:
        /* <DEDUP_REMOVED lines=8> */
.L_x_3048:
[----:B------:R-:W-:Y:S01]  /*25be0*/  IMAD.MOV.U32 R37, RZ, RZ, R14 ;  /* 0x000000ffff257224 */ /* 0x000fe200078e000e */
[----:B------:R-:W-:Y:S06]  /*25bf0*/  BRA `(.L_x_3049) ;  /* 0xfffffe4c00f47947 */ /* 0x000fec000383ffff */
.L_x_2764:
[----:B---3--:R3:W0:Y:S02]  /*25c00*/  SYNCS.PHASECHK.TRANS64.TRYWAIT P0, [R84+URZ+0x2a8b0], R85 ;  /* 0x02a8b055540075a7 */ /* 0x008624000800017f */
[----:B0-----:R-:W-:Y:S05]  /*25c10*/  @!P0 NANOSLEEP.SYNCS 0x989680 ;  /* 0x009896800000895d */ /* 0x001fea0003900000 */
[----:B------:R-:W0:Y:S02]  /*25c20*/  @!P0 SYNCS.PHASECHK.TRANS64 P0, [R84+URZ+0x2a8b0], R85 ;  /* 0x02a8b055540085a7 */ /* 0x000e24000800007f */
[----:B0-----:R-:W-:Y:S05]  /*25c30*/  @!P0 BRA `(.L_x_2764) ;  /* 0xfffffffc00f08947 */ /* 0x001fea000383ffff */
[----:B------:R-:W-:Y:S05]  /*25c40*/  BRA `(.L_x_3050) ;  /* 0xfffffe5000d07947 */ /* 0x000fea000383ffff */
.L_x_2784:
[----:B------:R-:W-:Y:S01]  /*25c50*/  BSSY B1, `(.L_x_3051) ;  /* 0x0000008000017945 */ /* 0x000fe20003800000 */
[----:B------:R-:W-:Y:S02]  /*25c60*/  IMAD.MOV.U32 R13, RZ, RZ, R0 ;  /* 0x000000ffff0d7224 */ /* 0x000fe400078e0000 */
[----:B------:R-:W-:Y:S02]  /*25c70*/  IMAD.MOV.U32 R12, RZ, RZ, RZ ;  /* 0x000000ffff0c7224 */ /* 0x000fe400078e00ff */
[----:B------:R-:W-:Y:S02]  /*25c80*/  IMAD.MOV.U32 R11, RZ, RZ, 0x1c1f ;  /* 0x00001c1fff0b7424 */ /* 0x000fe400078e00ff */
[----:B------:R-:W-:-:S07]  /*25c90*/  IMAD.MOV.U32 R15, RZ, RZ, -0x1 ;  /* 0xffffffffff0f7424 */ /* 0x000fce00078e00ff */
[----:B-1--4-:R-:W-:Y:S05]  /*25ca0*/  WARPSYNC.COLLECTIVE R15, `(.L_x_3052) ;  /* 0x000000000f087348 */ /* 0x012fea0003c00000 */
[----:B------:R0:W2:Y:S02]  /*25cb0*/  SHFL.IDX P6, R14, R13, R12, R11 ;  /* 0x0000000c0d0e7389 */ /* 0x0000a400000c000b */
[----:B012-4-:R-:W-:Y:S01]  /*25cc0*/  ENDCOLLECTIVE ;  /* 0x000000000000791b */ /* 0x017fe20003800000 */
.L_x_3052:
[----:B------:R-:W-:Y:S05]  /*25cd0*/  BSYNC B1 ;  /* 0x0000000000017941 */ /* 0x000fea0003800000 */
.L_x_3051:
        /* <DEDUP_REMOVED lines=8> */
.L_x_3053:
[----:B------:R-:W-:Y:S02]  /*25d60*/  IMAD.MOV.U32 R13, RZ, RZ, R63 ;  /* 0x000000ffff0d7224 */ /* 0x000fe400078e003f */
[----:B------:R-:W-:-:S07]  /*25d70*/  IMAD.MOV.U32 R6, RZ, RZ, R14 ;  /* 0x000000ffff067224 */ /* 0x000fce00078e000e */
[----:B------:R-:W-:Y:S05]  /*25d80*/  WARPSYNC.COLLECTIVE R15, `(.L_x_3054) ;  /* 0x000000000f087348 */ /* 0x000fea0003c00000 */
[----:B------:R0:W1:Y:S02]  /*25d90*/  SHFL.IDX P6, R14, R13, R12, R11 ;  /* 0x0000000c0d0e7389 */ /* 0x00006400000c000b */
[----:B01----:R-:W-:Y:S01]  /*25da0*/  ENDCOLLECTIVE ;  /* 0x000000000000791b */ /* 0x003fe20003800000 */
.L_x_3054:
[----:B------:R-:W-:Y:S02]  /*25db0*/  IMAD.MOV.U32 R13, RZ, RZ, R62 ;  /* 0x000000ffff0d7224 */ /* 0x000fe400078e003e */
[----:B------:R-:W-:-:S07]  /*25dc0*/  IMAD.MOV.U32 R9, RZ, RZ, R14 ;  /* 0x000000ffff097224 */ /* 0x000fce00078e000e */
[----:B------:R-:W-:Y:S05]  /*25dd0*/  WARPSYNC.COLLECTIVE R15, `(.L_x_3055) ;  /* 0x000000000f087348 */ /* 0x000fea0003c00000 */
[----:B------:R0:W1:Y:S02]  /*25de0*/  SHFL.IDX P6, R14, R13, R12, R11 ;  /* 0x0000000c0d0e7389 */ /* 0x00006400000c000b */
[----:B01----:R-:W-:Y:S01]  /*25df0*/  ENDCOLLECTIVE ;  /* 0x000000000000791b */ /* 0x003fe20003800000 */
.L_x_3055:
[----:B------:R-:W-:Y:S01]  /*25e00*/  IMAD.MOV.U32 R8, RZ, RZ, R14 ;  /* 0x000000ffff087224 */ /* 0x000fe200078e000e */
[----:B------:R-:W-:Y:S06]  /*25e10*/  BRA `(.L_x_3056) ;  /* 0xfffffe6400107947 */ /* 0x000fec000383ffff */
.L_x_2787:
[----:B------:R-:W-:Y:S01]  /*25e20*/  BSSY B1, `(.L_x_3057) ;  /* 0x0000008000017945 */ /* 0x000fe20003800000 */
[----:B------:R-:W-:Y:S02]  /*25e30*/  IMAD.MOV.U32 R13, RZ, RZ, R0 ;  /* 0x000000ffff0d7224 */ /* 0x000fe400078e0000 */
[----:B------:R-:W-:Y:S02]  /*25e40*/  IMAD.MOV.U32 R12, RZ, RZ, 0x1 ;  /* 0x00000001ff0c7424 */ /* 0x000fe400078e00ff */
[----:B------:R-:W-:Y:S02]  /*25e50*/  IMAD.MOV.U32 R11, RZ, RZ, 0x1c1f ;  /* 0x00001c1fff0b7424 */ /* 0x000fe400078e00ff */
[----:B------:R-:W-:-:S07]  /*25e60*/  IMAD.MOV.U32 R15, RZ, RZ, -0x1 ;  /* 0xffffffffff0f7424 */ /* 0x000fce00078e00ff */
[----:B-1--4-:R-:W-:Y:S05]  /*25e70*/  WARPSYNC.COLLECTIVE R15, `(.L_x_3058) ;  /* 0x000000000f087348 */ /* 0x012fea0003c00000 */
[----:B------:R0:W2:Y:S02]  /*25e80*/  SHFL.IDX P6, R14, R13, R12, R11 ;  /* 0x0000000c0d0e7389 */ /* 0x0000a400000c000b */
[----:B012-4-:R-:W-:Y:S01]  /*25e90*/  ENDCOLLECTIVE ;  /* 0x000000000000791b */ /* 0x017fe20003800000 */
.L_x_3058:
[----:B------:R-:W-:Y:S05]  /*25ea0*/  BSYNC B1 ;  /* 0x0000000000017941 */ /* 0x000fea0003800000 */
.L_x_3057:
        /* <DEDUP_REMOVED lines=8> */
.L_x_3059:
[----:B------:R-:W-:Y:S02]  /*25f30*/  IMAD.MOV.U32 R13, RZ, RZ, R63 ;  /* 0x000000ffff0d7224 */ /* 0x000fe400078e003f */
[----:B------:R-:W-:-:S07]  /*25f40*/  IMAD.MOV.U32 R65, RZ, RZ, R14 ;  /* 0x000000ffff417224 */ /* 0x000fce00078e000e */
[----:B------:R-:W-:Y:S05]  /*25f50*/  WARPSYNC.COLLECTIVE R15, `(.L_x_3060) ;  /* 0x000000000f087348 */ /* 0x000fea0003c00000 */
[----:B------:R0:W1:Y:S02]  /*25f60*/  SHFL.IDX P6, R14, R13, R12, R11 ;  /* 0x0000000c0d0e7389 */ /* 0x00006400000c000b */
[----:B01----:R-:W-:Y:S01]  /*25f70*/  ENDCOLLECTIVE ;  /* 0x000000000000791b */ /* 0x003fe20003800000 */
.L_x_3060:
[----:B------:R-:W-:Y:S02]  /*25f80*/  IMAD.MOV.U32 R13, RZ, RZ, R62 ;  /* 0x000000ffff0d7224 */ /* 0x000fe400078e003e */
[----:B------:R-:W-:-:S07]  /*25f90*/  IMAD.MOV.U32 R63, RZ, RZ, R14 ;  /* 0x000000ffff3f7224 */ /* 0x000fce00078e000e */
[----:B------:R-:W-:Y:S05]  /*25fa0*/  WARPSYNC.COLLECTIVE R15, `(.L_x_3061) ;  /* 0x000000000f087348 */ /* 0x000fea0003c00000 */
[----:B------:R0:W1:Y:S02]  /*25fb0*/  SHFL.IDX P6, R14, R13, R12, R11 ;  /* 0x0000000c0d0e7389 */ /* 0x00006400000c000b */
[----:B01----:R-:W-:Y:S01]  /*25fc0*/  ENDCOLLECTIVE ;  /* 0x000000000000791b */ /* 0x003fe20003800000 */
.L_x_3061:
[----:B------:R-:W-:Y:S01]  /*25fd0*/  IMAD.MOV.U32 R62, RZ, RZ, R14 ;  /* 0x000000ffff3e7224 */ /* 0x000fe200078e000e */
[----:B------:R-:W-:Y:S06]  /*25fe0*/  BRA `(.L_x_3062) ;  /* 0xfffffe6800cc7947 */ /* 0x000fec000383ffff */
.L_x_2791:
[----:B0-----:R0:W1:Y:S02]  /*25ff0*/  SYNCS.PHASECHK.TRANS64.TRYWAIT P0, [R2+URZ+0x2a800], R5 ;  /* 0x02a80005020075a7 */ /* 0x001064000800017f */
[----:B-1----:R-:W-:Y:S05]  /*26000*/  @!P0 NANOSLEEP.SYNCS 0x989680 ;  /* 0x009896800000895d */ /* 0x002fea0003900000 */
[----:B------:R-:W1:Y:S02]  /*26010*/  @!P0 SYNCS.PHASECHK.TRANS64 P0, [R2+URZ+0x2a800], R5 ;  /* 0x02a80005020085a7 */ /* 0x000e64000800007f */
[----:B-1----:R-:W-:Y:S05]  /*26020*/  @!P0 BRA `(.L_x_2791) ;  /* 0xfffffffc00f08947 */ /* 0x002fea000383ffff */
[----:B------:R-:W-:Y:S05]  /*26030*/  BRA `(.L_x_3063) ;  /* 0xfffffe7400007947 */ /* 0x000fea000383ffff */
.L_x_2815:
        /* <DEDUP_REMOVED lines=8> */
.L_x_3065:
[----:B------:R-:W-:Y:S05]  /*260c0*/  BSYNC B1 ;  /* 0x0000000000017941 */ /* 0x000fea0003800000 */
.L_x_3064:
        /* <DEDUP_REMOVED lines=8> */
.L_x_3066:
[----:B------:R-:W-:Y:S02]  /*26150*/  IMAD.MOV.U32 R13, RZ, RZ, R61 ;  /* 0x000000ffff0d7224 */ /* 0x000fe400078e003d */
[----:B------:R-:W-:-:S07]  /*26160*/  IMAD.MOV.U32 R4, RZ, RZ, R14 ;  /* 0x000000ffff047224 */ /* 0x000fce00078e000e */
[----:B------:R-:W-:Y:S05]  /*26170*/  WARPSYNC.COLLECTIVE R15, `(.L_x_3067) ;  /* 0x000000000f087348 */ /* 0x000fea0003c00000 */
[----:B------:R0:W1:Y:S02]  /*26180*/  SHFL.IDX P6, R14, R13, R12, R11 ;  /* 0x0000000c0d0e7389 */ /* 0x00006400000c000b */
[----:B01----:R-:W-:Y:S01]  /*26190*/  ENDCOLLECTIVE ;  /* 0x000000000000791b */ /* 0x003fe20003800000 */
.L_x_3067:
[----:B------:R-:W-:Y:S02]  /*261a0*/  IMAD.MOV.U32 R13, RZ, RZ, R0 ;  /* 0x000000ffff0d7224 */ /* 0x000fe400078e0000 */
[----:B------:R-:W-:-:S07]  /*261b0*/  IMAD.MOV.U32 R7, RZ, RZ, R14 ;  /* 0x000000ffff077224 */ /* 0x000fce00078e000e */
[----:B------:R-:W-:Y:S05]  /*261c0*/  WARPSYNC.COLLECTIVE R15, `(.L_x_3068) ;  /* 0x000000000f087348 */ /* 0x000fea0003c00000 */
[----:B------:R0:W1:Y:S02]  /*261d0*/  SHFL.IDX P6, R14, R13, R12, R11 ;  /* 0x0000000c0d0e7389 */ /* 0x00006400000c000b */
[----:B01----:R-:W-:Y:S01]  /*261e0*/  ENDCOLLECTIVE ;  /* 0x000000000000791b */ /* 0x003fe20003800000 */
.L_x_3068:
[----:B------:R-:W-:Y:S05]  /*261f0*/  BRA `(.L_x_3069) ;  /* 0xfffffe9800947947 */ /* 0x000fea000383ffff */
.L_x_2818:
[----:B------:R-:W-:Y:S01]  /*26200*/  BSSY B1, `(.L_x_3070) ;  /* 0x0000008000017945 */ /* 0x000fe20003800000 */
[----:B------:R-:W-:Y:S02]  /*26210*/  IMAD.MOV.U32 R13, RZ, RZ, R48 ;  /* 0x000000ffff0d7224 */ /* 0x000fe400078e0030 */
[----:B------:R-:W-:Y:S02]  /*26220*/  IMAD.MOV.U32 R12, RZ, RZ, 0x1 ;  /* 0x00000001ff0c7424 */ /* 0x000fe400078e00ff */
[----:B------:R-:W-:Y:S02]  /*26230*/  IMAD.MOV.U32 R11, RZ, RZ, 0x1c1f ;  /* 0x00001c1fff0b7424 */ /* 0x000fe400078e00ff */
[----:B------:R-:W-:-:S07]  /*26240*/  IMAD.MOV.U32 R15, RZ, RZ, -0x1 ;  /* 0xffffffffff0f7424 */ /* 0x000fce00078e00ff */
[----:B------:R-:W-:Y:S05]  /*26250*/  WARPSYNC.COLLECTIVE R15, `(.L_x_3071) ;  /* 0x000000000f087348 */ /* 0x000fea0003c00000 */
[----:B------:R0:W1:Y:S02]  /*26260*/  SHFL.IDX P6, R14, R13, R12, R11 ;  /* 0x0000000c0d0e7389 */ /* 0x00006400000c000b */
[----:B01----:R-:W-:Y:S01]  /*26270*/  ENDCOLLECTIVE ;  /* 0x000000000000791b */ /* 0x003fe20003800000 */
.L_x_3071:
[----:B------:R-:W-:Y:S05]  /*26280*/  BSYNC B1 ;  /* 0x0000000000017941 */ /* 0x000fea0003800000 */
.L_x_3070:
        /* <DEDUP_REMOVED lines=8> */
.L_x_3072:
[----:B------:R-:W-:Y:S02]  /*26310*/  IMAD.MOV.U32 R13, RZ, RZ, R61 ;  /* 0x000000ffff0d7224 */ /* 0x000fe400078e003d */
[----:B------:R-:W-:-:S07]  /*26320*/  IMAD.MOV.U32 R20, RZ, RZ, R14 ;  /* 0x000000ffff147224 */ /* 0x000fce00078e000e */
[----:B------:R-:W-:Y:S05]  /*26330*/  WARPSYNC.COLLECTIVE R15, `(.L_x_3073) ;  /* 0x000000000f087348 */ /* 0x000fea0003c00000 */
[----:B------:R0:W1:Y:S02]  /*26340*/  SHFL.IDX P6, R14, R13, R12, R11 ;  /* 0x0000000c0d0e7389 */ /* 0x00006400000c000b */
[----:B01----:R-:W-:Y:S01]  /*26350*/  ENDCOLLECTIVE ;  /* 0x000000000000791b */ /* 0x003fe20003800000 */
.L_x_3073:
[----:B------:R-:W-:Y:S02]  /*26360*/  IMAD.MOV.U32 R13, RZ, RZ, R0 ;  /* 0x000000ffff0d7224 */ /* 0x000fe400078e0000 */
[----:B------:R-:W-:-:S07]  /*26370*/  IMAD.MOV.U32 R61, RZ, RZ, R14 ;  /* 0x000000ffff3d7224 */ /* 0x000fce00078e000e */
[----:B------:R-:W-:Y:S05]  /*26380*/  WARPSYNC.COLLECTIVE R15, `(.L_x_3074) ;  /* 0x000000000f087348 */ /* 0x000fea0003c00000 */
[----:B------:R0:W1:Y:S02]  /*26390*/  SHFL.IDX P6, R14, R13, R12, R11 ;  /* 0x0000000c0d0e7389 */ /* 0x00006400000c000b */
[----:B01----:R-:W-:Y:S01]  /*263a0*/  ENDCOLLECTIVE ;  /* 0x000000000000791b */ /* 0x003fe20003800000 */
.L_x_3074:
[----:B------:R-:W-:Y:S01]  /*263b0*/  IMAD.MOV.U32 R0, RZ, RZ, R14 ;  /* 0x000000ffff007224 */ /* 0x000fe200078e000e */
[----:B------:R-:W-:Y:S06]  /*263c0*/  BRA `(.L_x_3075) ;  /* 0xfffffe9c00dc7947 */ /* 0x000fec000383ffff */
.L_x_2822:
[----:B0-----:R0:W1:Y:S02]  /*263d0*/  SYNCS.PHASECHK.TRANS64.TRYWAIT P0, [R2+URZ+0x2a800], R61 ;  /* 0x02a8003d020075a7 */ /* 0x001064000800017f */
[----:B-1----:R-:W-:Y:S05]  /*263e0*/  @!P0 NANOSLEEP.SYNCS 0x989680 ;  /* 0x009896800000895d */ /* 0x002fea0003900000 */
[----:B------:R-:W1:Y:S02]  /*263f0*/  @!P0 SYNCS.PHASECHK.TRANS64 P0, [R2+URZ+0x2a800], R61 ;  /* 0x02a8003d020085a7 */ /* 0x000e64000800007f */
[----:B-1----:R-:W-:Y:S05]  /*26400*/  @!P0 BRA `(.L_x_2822) ;  /* 0xfffffffc00f08947 */ /* 0x002fea000383ffff */
[----:B------:R-:W-:Y:S05]  /*26410*/  BRA `(.L_x_3076) ;  /* 0xfffffea400787947 */ /* 0x000fea000383ffff */
.L_x_2836:
[----:B-1----:R1:W3:Y:S02]  /*26420*/  SYNCS.PHASECHK.TRANS64.TRYWAIT P1, [R9+URZ+0x2a830], R0 ;  /* 0x02a83000090075a7 */ /* 0x0022e4000802017f */
[----:B---3--:R-:W-:Y:S05]  /*26430*/  @!P1 NANOSLEEP.SYNCS 0x989680 ;  /* 0x009896800000995d */ /* 0x008fea0003900000 */
[----:B------:R-:W3:Y:S02]  /*26440*/  @!P1 SYNCS.PHASECHK.TRANS64 P1, [R9+URZ+0x2a830], R0 ;  /* 0x02a83000090095a7 */ /* 0x000ee4000802007f */
[----:B---3--:R-:W-:Y:S05]  /*26450*/  @!P1 BRA `(.L_x_2836) ;  /* 0xfffffffc00f09947 */ /* 0x008fea000383ffff */
[----:B------:R-:W-:Y:S05]  /*26460*/  BRA `(.L_x_2835) ;  /* 0xfffffecc00f07947 */ /* 0x000fea000383ffff */
.L_x_2844:
[----:B-1----:R1:W2:Y:S02]  /*26470*/  SYNCS.PHASECHK.TRANS64.TRYWAIT P2, [R9+URZ+0x2a830], R4 ;  /* 0x02a83004090075a7 */ /* 0x0022a4000804017f */
[----:B--2---:R-:W-:Y:S05]  /*26480*/  @!P2 NANOSLEEP.SYNCS 0x989680 ;  /* 0x009896800000a95d */ /* 0x004fea0003900000 */
[----:B------:R-:W2:Y:S02]  /*26490*/  @!P2 SYNCS.PHASECHK.TRANS64 P2, [R9+URZ+0x2a830], R4 ;  /* 0x02a830040900a5a7 */ /* 0x000ea4000804007f */
[----:B--2---:R-:W-:Y:S05]  /*264a0*/  @!P2 BRA `(.L_x_2844) ;  /* 0xfffffffc00f0a947 */ /* 0x004fea000383ffff */
[----:B------:R-:W-:Y:S05]  /*264b0*/  BRA `(.L_x_2843) ;  /* 0xfffffef000947947 */ /* 0x000fea000383ffff */
.L_x_2849:
[----:B-1----:R1:W2:Y:S02]  /*264c0*/  SYNCS.PHASECHK.TRANS64.TRYWAIT P2, [R21+URZ+0x2a850], R0 ;  /* 0x02a85000150075a7 */ /* 0x0022a4000804017f */
[----:B--2---:R-:W-:Y:S05]  /*264d0*/  @!P2 NANOSLEEP.SYNCS 0x989680 ;  /* 0x009896800000a95d */ /* 0x004fea0003900000 */
[----:B------:R-:W2:Y:S02]  /*264e0*/  @!P2 SYNCS.PHASECHK.TRANS64 P2, [R21+URZ+0x2a850], R0 ;  /* 0x02a850001500a5a7 */ /* 0x000ea4000804007f */
[----:B--2---:R-:W-:Y:S05]  /*264f0*/  @!P2 BRA `(.L_x_2849) ;  /* 0xfffffffc00f0a947 */ /* 0x004fea000383ffff */
[----:B------:R-:W-:Y:S05]  /*26500*/  BRA `(.L_x_2848) ;  /* 0xfffffefc00347947 */ /* 0x000fea000383ffff */
.L_x_2859:
[----:B-1----:R1:W2:Y:S02]  /*26510*/  SYNCS.PHASECHK.TRANS64.TRYWAIT P1, [R3+URZ+0x2a830], R4 ;  /* 0x02a83004030075a7 */ /* 0x0022a4000802017f */
[----:B--2---:R-:W-:Y:S05]  /*26520*/  @!P1 NANOSLEEP.SYNCS 0x989680 ;  /* 0x009896800000995d */ /* 0x004fea0003900000 */
[----:B------:R-:W2:Y:S02]  /*26530*/  @!P1 SYNCS.PHASECHK.TRANS64 P1, [R3+URZ+0x2a830], R4 ;  /* 0x02a83004030095a7 */ /* 0x000ea4000802007f */
[----:B--2---:R-:W-:Y:S05]  /*26540*/  @!P1 BRA `(.L_x_2859) ;  /* 0xfffffffc00f09947 */ /* 0x004fea000383ffff */
[----:B------:R-:W-:Y:S05]  /*26550*/  BRA `(.L_x_2858) ;  /* 0xffffff1800047947 */ /* 0x000fea000383ffff */
.L_x_2864:
[----:B-1----:R1:W2:Y:S02]  /*26560*/  SYNCS.PHASECHK.TRANS64.TRYWAIT P1, [R20+URZ+0x2a850], R0 ;  /* 0x02a85000140075a7 */ /* 0x0022a4000802017f */
[----:B--2---:R-:W-:Y:S05]  /*26570*/  @!P1 NANOSLEEP.SYNCS 0x989680 ;  /* 0x009896800000995d */ /* 0x004fea0003900000 */
[----:B------:R-:W2:Y:S02]  /*26580*/  @!P1 SYNCS.PHASECHK.TRANS64 P1, [R20+URZ+0x2a850], R0 ;  /* 0x02a85000140095a7 */ /* 0x000ea4000802007f */
[----:B--2---:R-:W-:Y:S05]  /*26590*/  @!P1 BRA `(.L_x_2864) ;  /* 0xfffffffc00f09947 */ /* 0x004fea000383ffff */
[----:B------:R-:W-:Y:S05]  /*265a0*/  BRA `(.L_x_2863) ;  /* 0xffffff20009c7947 */ /* 0x000fea000383ffff */
.L_x_2872:
[----:B-1----:R1:W2:Y:S02]  /*265b0*/  SYNCS.PHASECHK.TRANS64.TRYWAIT P1, [R5+URZ+0x2a850], R8 ;  /* 0x02a85008050075a7 */ /* 0x0022a4000802017f */
[----:B--2---:R-:W-:Y:S05]  /*265c0*/  @!P1 NANOSLEEP.SYNCS 0x989680 ;  /* 0x009896800000995d */ /* 0x004fea0003900000 */
[----:B------:R-:W2:Y:S02]  /*265d0*/  @!P1 SYNCS.PHASECHK.TRANS64 P1, [R5+URZ+0x2a850], R8 ;  /* 0x02a85008050095a7 */ /* 0x000ea4000802007f */
[----:B--2---:R-:W-:Y:S05]  /*265e0*/  @!P1 BRA `(.L_x_2872) ;  /* 0xfffffffc00f09947 */ /* 0x004fea000383ffff */
[----:B------:R-:W-:Y:S05]  /*265f0*/  BRA `(.L_x_2871) ;  /* 0xffffff38007c7947 */ /* 0x000fea000383ffff */
.L_x_2914:
[----:B-1----:R-:W0:Y:S01]  /*26600*/  S2R R12, SR_TID.X ;  /* 0x00000000000c7919 */ /* 0x002e220000002100 */
        /* <DEDUP_REMOVED lines=10> */
.L_x_3078:
[----:B------:R-:W-:Y:S05]  /*266b0*/  BSYNC B1 ;  /* 0x0000000000017941 */ /* 0x000fea0003800000 */
.L_x_3077:
[----:B------:R-:W-:Y:S05]  /*266c0*/  BRA `(.L_x_3079) ;  /* 0xffffff8c00387947 */ /* 0x000fea000383ffff */
.L_x_2916:
[----:B------:R-:W-:Y:S01]  /*266d0*/  BSSY B1, `(.L_x_3080) ;  /* 0x0000006000017945 */ /* 0x000fe20003800000 */
[----:B------:R-:W-:-:S07]  /*266e0*/  IMAD.MOV.U32 R15, RZ, RZ, -0x1 ;  /* 0xffffffffff0f7424 */ /* 0x000fce00078e00ff */
[----:B01----:R-:W-:Y:S05]  /*266f0*/  WARPSYNC.COLLECTIVE R15, `(.L_x_3081) ;  /* 0x000000000f0c7348 */ /* 0x003fea0003c00000 */
[----:B------:R-:W-:Y:S02]  /*26700*/  ELECT P6, UR62, PT ;  /* 0x00000000003e782f */ /* 0x000fe400038c0000 */
[----:B------:R-:W-:Y:S01]  /*26710*/  MOV R14, UR62 ;  /* 0x0000003e000e7c02 */ /* 0x000fe20008000f00 */
[----:B01----:R-:W-:Y:S10]  /*26720*/  ENDCOLLECTIVE ;  /* 0x000000000000791b */ /* 0x003ff40003800000 */
.L_x_3081:
[----:B------:R-:W-:Y:S05]  /*26730*/  BSYNC B1 ;  /* 0x0000000000017941 */ /* 0x000fea0003800000 */
.L_x_3080:
[----:B------:R-:W-:Y:S05]  /*26740*/  BRA `(.L_x_2915) ;  /* 0xffffff8c00307947 */ /* 0x000fea000383ffff */
.L_x_2918:
[----:B0-----:R0:W2:Y:S02]  /*26750*/  SYNCS.PHASECHK.TRANS64.TRYWAIT P0, [R22+URZ+0x2a820], R9 ;  /* 0x02a82009160075a7 */ /* 0x0010a4000800017f */
[----:B--2---:R-:W-:Y:S05]  /*26760*/  @!P0 NANOSLEEP.SYNCS 0x989680 ;  /* 0x009896800000895d */ /* 0x004fea0003900000 */
[----:B------:R-:W2:Y:S02]  /*26770*/  @!P0 SYNCS.PHASECHK.TRANS64 P0, [R22+URZ+0x2a820], R9 ;  /* 0x02a82009160085a7 */ /* 0x000ea4000800007f */
[----:B--2---:R-:W-:Y:S05]  /*26780*/  @!P0 BRA `(.L_x_2918) ;  /* 0xfffffffc00f08947 */ /* 0x004fea000383ffff */
[----:B------:R-:W-:Y:S05]  /*26790*/  BRA `(.L_x_3082) ;  /* 0xffffff8c00407947 */ /* 0x000fea000383ffff */
.L_x_2922:
[----:B-1----:R1:W2:Y:S02]  /*267a0*/  SYNCS.PHASECHK.TRANS64.TRYWAIT P0, [R13+URZ+0x2a8a0], R12 ;  /* 0x02a8a00c0d0075a7 */ /* 0x0022a4000800017f */
[----:B--2---:R-:W-:Y:S05]  /*267b0*/  @!P0 NANOSLEEP.SYNCS 0x989680 ;  /* 0x009896800000895d */ /* 0x004fea0003900000 */
[----:B------:R-:W2:Y:S02]  /*267c0*/  @!P0 SYNCS.PHASECHK.TRANS64 P0, [R13+URZ+0x2a8a0], R12 ;  /* 0x02a8a00c0d0085a7 */ /* 0x000ea4000800007f */
[----:B--2---:R-:W-:Y:S05]  /*267d0*/  @!P0 BRA `(.L_x_2922) ;  /* 0xfffffffc00f08947 */ /* 0x004fea000383ffff */
[----:B------:R-:W-:Y:S05]  /*267e0*/  BRA `(.L_x_3083) ;  /* 0xffffff8c00587947 */ /* 0x000fea000383ffff */
.L_x_2929:
[----:B0-----:R0:W2:Y:S02]  /*267f0*/  SYNCS.PHASECHK.TRANS64.TRYWAIT P0, [R13+URZ+0x2a8c0], R12 ;  /* 0x02a8c00c0d0075a7 */ /* 0x0010a4000800017f */
[----:B--2---:R-:W-:Y:S05]  /*26800*/  @!P0 NANOSLEEP.SYNCS 0x989680 ;  /* 0x009896800000895d */ /* 0x004fea0003900000 */
[----:B------:R-:W2:Y:S02]  /*26810*/  @!P0 SYNCS.PHASECHK.TRANS64 P0, [R13+URZ+0x2a8c0], R12 ;  /* 0x02a8c00c0d0085a7 */ /* 0x000ea4000800007f */
[----:B--2---:R-:W-:Y:S05]  /*26820*/  @!P0 BRA `(.L_x_2929) ;  /* 0xfffffffc00f08947 */ /* 0x004fea000383ffff */
[----:B------:R-:W-:Y:S05]  /*26830*/  BRA `(.L_x_3084) ;  /* 0xffffff9000507947 */ /* 0x000fea000383ffff */
.L_x_2937:
[----:B-1----:R1:W2:Y:S02]  /*26840*/  SYNCS.PHASECHK.TRANS64.TRYWAIT P1, [R12+URZ+0x2a8a0], R11 ;  /* 0x02a8a00b0c0075a7 */ /* 0x0022a4000802017f */
[----:B--2---:R-:W-:Y:S05]  /*26850*/  @!P1 NANOSLEEP.SYNCS 0x989680 ;  /* 0x009896800000995d */ /* 0x004fea0003900000 */
[----:B------:R-:W2:Y:S02]  /*26860*/  @!P1 SYNCS.PHASECHK.TRANS64 P1, [R12+URZ+0x2a8a0], R11 ;  /* 0x02a8a00b0c0095a7 */ /* 0x000ea4000802007f */
[----:B--2---:R-:W-:Y:S05]  /*26870*/  @!P1 BRA `(.L_x_2937) ;  /* 0xfffffffc00f09947 */ /* 0x004fea000383ffff */
[----:B------:R-:W-:Y:S05]  /*26880*/  BRA `(.L_x_3085) ;  /* 0xffffff94004c7947 */ /* 0x000fea000383ffff */
.L_x_2944:
[----:B0-----:R0:W2:Y:S02]  /*26890*/  SYNCS.PHASECHK.TRANS64.TRYWAIT P1, [R12+URZ+0x2a8c0], R11 ;  /* 0x02a8c00b0c0075a7 */ /* 0x0010a4000802017f */
[----:B--2---:R-:W-:Y:S05]  /*268a0*/  @!P1 NANOSLEEP.SYNCS 0x989680 ;  /* 0x009896800000995d */ /* 0x004fea0003900000 */
[----:B------:R-:W2:Y:S02]  /*268b0*/  @!P1 SYNCS.PHASECHK.TRANS64 P1, [R12+URZ+0x2a8c0], R11 ;  /* 0x02a8c00b0c0095a7 */ /* 0x000ea4000802007f */
[----:B--2---:R-:W-:Y:S05]  /*268c0*/  @!P1 BRA `(.L_x_2944) ;  /* 0xfffffffc00f09947 */ /* 0x004fea000383ffff */
[----:B------:R-:W-:Y:S05]  /*268d0*/  BRA `(.L_x_3086) ;  /* 0xffffff9800407947 */ /* 0x000fea000383ffff */
.L_x_2960:
        /* <DEDUP_REMOVED lines=11> */
.L_x_3088:
[----:B------:R-:W-:Y:S05]  /*26990*/  BSYNC B0 ;  /* 0x0000000000007941 */ /* 0x000fea0003800000 */
.L_x_3087:
[----:B------:R-:W-:Y:S05]  /*269a0*/  BRA `(.L_x_3089) ;  /* 0xffffffa800147947 */ /* 0x000fea000383ffff */
.L_x_2963:
[----:B0-----:R0:W1:Y:S02]  /*269b0*/  SYNCS.PHASECHK.TRANS64.TRYWAIT P0, [R7+URZ+0x2a840], R2 ;  /* 0x02a84002070075a7 */ /* 0x001064000800017f */
[----:B-1----:R-:W-:Y:S05]  /*269c0*/  @!P0 NANOSLEEP.SYNCS 0x989680 ;  /* 0x009896800000895d */ /* 0x002fea0003900000 */
[----:B------:R-:W1:Y:S02]  /*269d0*/  @!P0 SYNCS.PHASECHK.TRANS64 P0, [R7+URZ+0x2a840], R2 ;  /* 0x02a84002070085a7 */ /* 0x000e64000800007f */
[----:B-1----:R-:W-:Y:S05]  /*269e0*/  @!P0 BRA `(.L_x_2963) ;  /* 0xfffffffc00f08947 */ /* 0x002fea000383ffff */
[----:B------:R-:W-:Y:S05]  /*269f0*/  BRA `(.L_x_3090) ;  /* 0xffffffa800647947 */ /* 0x000fea000383ffff */
.L_x_2964:
        /* <DEDUP_REMOVED lines=8> */
.L_x_3092:
[----:B------:R-:W-:Y:S05]  /*26a80*/  BSYNC B0 ;  /* 0x0000000000007941 */ /* 0x000fea0003800000 */
.L_x_3091:
        /* <DEDUP_REMOVED lines=9> */
.L_x_3093:
[----:B------:R-:W-:Y:S01]  /*26b20*/  ULDC.64 UR4, c[0x0][0x208] ;  /* 0x0000820000047ab9 */ /* 0x000fe20000000a00 */
[----:B------:R-:W-:Y:S02]  /*26b30*/  IMAD.MOV.U32 R13, RZ, RZ, R0 ;  /* 0x000000ffff0d7224 */ /* 0x000fe400078e0000 */
[----:B------:R-:W-:Y:S02]  /*26b40*/  IMAD.MOV.U32 R12, RZ, RZ, 0x1 ;  /* 0x00000001ff0c7424 */ /* 0x000fe400078e00ff */
[----:B------:R-:W-:-:S05]  /*26b50*/  IMAD.MOV.U32 R3, RZ, RZ, R14 ;  /* 0x000000ffff037224 */ /* 0x000fca00078e000e */
[----:B------:R-:W-:-:S05]  /*26b60*/  @P0 LEA R3, P1, R9, R3, 0x1 ;  /* 0x0000000309030211 */ /* 0x000fca00078208ff */
[----:B------:R-:W-:Y:S01]  /*26b70*/  @P0 IMAD.X R2, RZ, RZ, R2, P1 ;  /* 0x000000ffff020224 */ /* 0x000fe200008e0602 */
[----:B------:R-:W-:-:S04]  /*26b80*/  ISETP.GE.AND P1, PT, R6, 0x11, PT ;  /* 0x000000110600780c */ /* 0x000fc80003f26270 */
[----:B------:R-:W-:-:S04]  /*26b90*/  @P0 LOP3.LUT R3, R3, R2, RZ, 0x3c, !PT ;  /* 0x0000000203030212 */ /* 0x000fc800078e3cff */
[----:B------:R-:W-:-:S04]  /*26ba0*/  @P0 LOP3.LUT R2, R3, R2, RZ, 0x3c, !PT ;  /* 0x0000000203020212 */ /* 0x000fc800078e3cff */
[----:B------:R-:W-:-:S05]  /*26bb0*/  @P0 LOP3.LUT R3, R3, R2, RZ, 0x3c, !PT ;  /* 0x0000000203030212 */ /* 0x000fca00078e3cff */
[----:B------:R-:W-:Y:S01]  /*26bc0*/  @!PT LDS RZ, [RZ] ;  /* 0x00000000fffff984 */ /* 0x000fe20000000800 */
[----:B------:R-:W-:Y:S01]  /*26bd0*/  @!PT LDS RZ, [RZ] ;  /* 0x00000000fffff984 */ /* 0x000fe20000000800 */
[----:B------:R-:W-:Y:S01]  /*26be0*/  @!PT LDS RZ, [RZ] ;  /* 0x00000000fffff984 */ /* 0x000fe20000000800 */
[----:B------:R0:W-:Y:S04]  /*26bf0*/  @P0 LDGSTS.E.BYPASS.LTC128B.128 [R8+0x18400], desc[UR4][R2.64], !P4 ;  /* 0x1840000002080fae */ /* 0x0001e8000e101d44 */
[----:B------:R0:W-:Y:S04]  /*26c00*/  @P0 LDGSTS.E.BYPASS.LTC128B.128 [R8+0x1b400], desc[UR4][R2.64+0x80], !P3 ;  /* 0x1b40008002080fae */ /* 0x0001e8000d901d44 */
[----:B------:R0:W-:Y:S02]  /*26c10*/  @P0 LDGSTS.E.BYPASS.LTC128B.128 [R8+0x1e400], desc[UR4][R2.64+0x100], !P2 ;  /* 0x1e40010002080fae */ /* 0x0001e4000d101d44 */
[----:B0-----:R-:W-:Y:S05]  /*26c20*/  WARPSYNC.COLLECTIVE R15, `(.L_x_3094) ;  /* 0x000000000f087348 */ /* 0x001fea0003c00000 */
[----:B------:R1:W2:Y:S02]  /*26c30*/  SHFL.IDX P6, R14, R13, R12, R11 ;  /* 0x0000000c0d0e7389 */ /* 0x0002a400000c000b */
[----:B012---:R-:W-:Y:S01]  /*26c40*/  ENDCOLLECTIVE ;  /* 0x000000000000791b */ /* 0x007fe20003800000 */
.L_x_3094:
[----:B------:R-:W-:Y:S02]  /*26c50*/  @P1 IMAD R8, R5, 0x2, R22 ;  /* 0x0000000205081824 */ /* 0x000fe400078e0216 */
[----:B------:R-:W-:Y:S02]  /*26c60*/  IMAD.MOV.U32 R13, RZ, RZ, R4 ;  /* 0x000000ffff0d7224 */ /* 0x000fe400078e0004 */
[----:B------:R-:W-:-:S07]  /*26c70*/  IMAD.MOV.U32 R2, RZ, RZ, R14 ;  /* 0x000000ffff027224 */ /* 0x000fce00078e000e */
[----:B------:R-:W-:Y:S05]  /*26c80*/  WARPSYNC.COLLECTIVE R15, `(.L_x_3095) ;  /* 0x000000000f087348 */ /* 0x000fea0003c00000 */
[----:B------:R0:W1:Y:S02]  /*26c90*/  SHFL.IDX P6, R14, R13, R12, R11 ;  /* 0x0000000c0d0e7389 */ /* 0x00006400000c000b */
[----:B01----:R-:W-:Y:S01]  /*26ca0*/  ENDCOLLECTIVE ;  /* 0x000000000000791b */ /* 0x003fe20003800000 */
.L_x_3095:
[----:B------:R-:W-:Y:S01]  /*26cb0*/  ULDC.64 UR4, c[0x0][0x208] ;  /* 0x0000820000047ab9 */ /* 0x000fe20000000a00 */
[----:B------:R-:W-:Y:S02]  /*26cc0*/  IMAD.MOV.U32 R13, RZ, RZ, R0 ;  /* 0x000000ffff0d7224 */ /* 0x000fe400078e0000 */
[----:B------:R-:W-:Y:S02]  /*26cd0*/  IMAD.MOV.U32 R12, RZ, RZ, 0x2 ;  /* 0x00000002ff0c7424 */ /* 0x000fe400078e00ff */
[----:B------:R-:W-:-:S05]  /*26ce0*/  IMAD.MOV.U32 R3, RZ, RZ, R14 ;  /* 0x000000ffff037224 */ /* 0x000fca00078e000e */
[----:B------:R-:W-:-:S05]  /*26cf0*/  @P1 LEA R3, P0, R9, R3, 0x1 ;  /* 0x0000000309031211 */ /* 0x000fca00078008ff */
[----:B------:R-:W-:-:S05]  /*26d00*/  @P1 IMAD.X R2, RZ, RZ, R2, P0 ;  /* 0x000000ffff021224 */ /* 0x000fca00000e0602 */
        /* <DEDUP_REMOVED lines=8> */
[----:B------:R0:W-:Y:S01]  /*26d90*/  @P1 LDGSTS.E.BYPASS.LTC128B.128 [R8+0x1ec00], desc[UR4][R2.64+0x100], !P2 ;  /* 0x1ec0010002081fae */ /* 0x0001e2000d101d44 */
[----:B------:R-:W-:-:S13]  /*26da0*/  ISETP.GE.AND P1, PT, R6, 0x21, PT ;  /* 0x000000210600780c */ /* 0x000fda0003f26270 */
[----:B0-----:R-:W-:Y:S05]  /*26db0*/  WARPSYNC.COLLECTIVE R15, `(.L_x_3096) ;  /* 0x000000000f087348 */ /* 0x001fea0003c00000 */
[----:B------:R1:W2:Y:S02]  /*26dc0*/  SHFL.IDX P6, R14, R13, R12, R11 ;  /* 0x0000000c0d0e7389 */ /* 0x0002a400000c000b */
[----:B012---:R-:W-:Y:S01]  /*26dd0*/  ENDCOLLECTIVE ;  /* 0x000000000000791b */ /* 0x007fe20003800000 */
.L_x_3096:
[----:B------:R-:W-:Y:S02]  /*26de0*/  @P1 IMAD R8, R5, 0x2, R22 ;  /* 0x0000000205081824 */ /* 0x000fe400078e0216 */
[----:B------:R-:W-:Y:S01]  /*26df0*/  IMAD.MOV.U32 R13, RZ, RZ, R4 ;  /* 0x000000ffff0d7224 */ /* 0x000fe200078e0004 */
[----:B------:R-:W-:-:S07]  /*26e00*/  MOV R2, R14 ;  /* 0x0000000e00027202 */ /* 0x000fce0000000f00 */
[----:B------:R-:W-:Y:S05]  /*26e10*/  WARPSYNC.COLLECTIVE R15, `(.L_x_3097) ;  /* 0x000000000f087348 */ /* 0x000fea0003c00000 */
[----:B------:R0:W1:Y:S02]  /*26e20*/  SHFL.IDX P6, R14, R13, R12, R11 ;  /* 0x0000000c0d0e7389 */ /* 0x00006400000c000b */
[----:B01----:R-:W-:Y:S01]  /*26e30*/  ENDCOLLECTIVE ;  /* 0x000000000000791b */ /* 0x003fe20003800000 */
.L_x_3097:
        /* <DEDUP_REMOVED lines=19> */
.L_x_3098:
[----:B------:R-:W-:Y:S02]  /*26f70*/  @P1 IMAD R8, R5, 0x2, R22 ;  /* 0x0000000205081824 */ /* 0x000fe400078e0216 */
[----:B------:R-:W-:Y:S02]  /*26f80*/  IMAD.MOV.U32 R13, RZ, RZ, R4 ;  /* 0x000000ffff0d7224 */ /* 0x000fe400078e0004 */
[----:B------:R-:W-:-:S07]  /*26f90*/  IMAD.MOV.U32 R2, RZ, RZ, R14 ;  /* 0x000000ffff027224 */ /* 0x000fce00078e000e */
[----:B------:R-:W-:Y:S05]  /*26fa0*/  WARPSYNC.COLLECTIVE R15, `(.L_x_3099) ;  /* 0x000000000f087348 */ /* 0x000fea0003c00000 */
[----:B------:R0:W1:Y:S02]  /*26fb0*/  SHFL.IDX P6, R14, R13, R12, R11 ;  /* 0x0000000c0d0e7389 */ /* 0x00006400000c000b */
[----:B01----:R-:W-:Y:S01]  /*26fc0*/  ENDCOLLECTIVE ;  /* 0x000000000000791b */ /* 0x003fe20003800000 */
.L_x_3099:
        /* <DEDUP_REMOVED lines=19> */
.L_x_3100:
[----:B------:R-:W-:Y:S02]  /*27100*/  @P1 IMAD R8, R5, 0x2, R22 ;  /* 0x0000000205081824 */ /* 0x000fe400078e0216 */
[----:B------:R-:W-:Y:S02]  /*27110*/  IMAD.MOV.U32 R13, RZ, RZ, R4 ;  /* 0x000000ffff0d7224 */ /* 0x000fe400078e0004 */
[----:B------:R-:W-:-:S07]  /*27120*/  IMAD.MOV.U32 R2, RZ, RZ, R14 ;  /* 0x000000ffff027224 */ /* 0x000fce00078e000e */
[----:B------:R-:W-:Y:S05]  /*27130*/  WARPSYNC.COLLECTIVE R15, `(.L_x_3101) ;  /* 0x000000000f087348 */ /* 0x000fea0003c00000 */
[----:B------:R0:W1:Y:S02]  /*27140*/  SHFL.IDX P6, R14, R13, R12, R11 ;  /* 0x0000000c0d0e7389 */ /* 0x00006400000c000b */
[----:B01----:R-:W-:Y:S01]  /*27150*/  ENDCOLLECTIVE ;  /* 0x000000000000791b */ /* 0x003fe20003800000 */
.L_x_3101:
        /* <DEDUP_REMOVED lines=18> */
.L_x_3102:
[----:B------:R-:W-:Y:S02]  /*27280*/  IMAD.MOV.U32 R13, RZ, RZ, R4 ;  /* 0x000000ffff0d7224 */ /* 0x000fe400078e0004 */
[----:B------:R-:W-:-:S07]  /*27290*/  IMAD.MOV.U32 R0, RZ, RZ, R14 ;  /* 0x000000ffff007224 */ /* 0x000fce00078e000e */
[----:B------:R-:W-:Y:S05]  /*272a0*/  WARPSYNC.COLLECTIVE R15, `(.L_x_3103) ;  /* 0x000000000f087348 */ /* 0x000fea0003c00000 */
[----:B------:R0:W1:Y:S02]  /*272b0*/  SHFL.IDX P6, R14, R13, R12, R11 ;  /* 0x0000000c0d0e7389 */ /* 0x00006400000c000b */
[----:B01----:R-:W-:Y:S01]  /*272c0*/  ENDCOLLECTIVE ;  /* 0x000000000000791b */ /* 0x003fe20003800000 */
.L_x_3103:
[----:B------:R-:W-:Y:S01]  /*272d0*/  IMAD.MOV.U32 R2, RZ, RZ, R14 ;  /* 0x000000ffff027224 */ /* 0x000fe200078e000e */
[----:B------:R-:W-:Y:S06]  /*272e0*/  BRA `(.L_x_3104) ;  /* 0xffffffa400a47947 */ /* 0x000fec000383ffff */
.L_x_2969:
        /* <DEDUP_REMOVED lines=9> */
.L_x_3105:
[----:B------:R-:W-:Y:S01]  /*27380*/  ISETP.GE.AND P2, PT, R17, R5, PT ;  /* 0x000000051100720c */ /* 0x000fe20003f46270 */
[----:B------:R-:W-:Y:S02]  /*27390*/  IMAD.MOV.U32 R13, RZ, RZ, R0 ;  /* 0x000000ffff0d7224 */ /* 0x000fe400078e0000 */
[----:B------:R-:W-:-:S10]  /*273a0*/  IMAD.MOV.U32 R2, RZ, RZ, R14 ;  /* 0x000000ffff027224 */ /* 0x000fd400078e000e */
[----:B------:R-:W-:Y:S05]  /*273b0*/  WARPSYNC.COLLECTIVE R15, `(.L_x_3106) ;  /* 0x000000000f087348 */ /* 0x000fea0003c00000 */
[----:B------:R0:W1:Y:S02]  /*273c0*/  SHFL.IDX P6, R14, R13, R12, R11 ;  /* 0x0000000c0d0e7389 */ /* 0x00006400000c000b */
[----:B01----:R-:W-:Y:S01]  /*273d0*/  ENDCOLLECTIVE ;  /* 0x000000000000791b */ /* 0x003fe20003800000 */
.L_x_3106:
[----:B------:R-:W-:Y:S01]  /*273e0*/  ULDC.64 UR4, c[0x0][0x208] ;  /* 0x0000820000047ab9 */ /* 0x000fe20000000a00 */
[----:B------:R-:W-:Y:S02]  /*273f0*/  IMAD.MOV.U32 R13, RZ, RZ, R4 ;  /* 0x000000ffff0d7224 */ /* 0x000fe400078e0004 */
[----:B------:R-:W-:Y:S02]  /*27400*/  IMAD.MOV.U32 R12, RZ, RZ, 0x1 ;  /* 0x00000001ff0c7424 */ /* 0x000fe400078e00ff */
[----:B------:R-:W-:-:S05]  /*27410*/  IMAD.MOV.U32 R3, RZ, RZ, R14 ;  /* 0x000000ffff037224 */ /* 0x000fca00078e000e */
[----:B------:R-:W-:-:S05]  /*27420*/  @!P2 LEA R6, P4, R8, R3, 0x1 ;  /* 0x000000030806a211 */ /* 0x000fca00078808ff */
[----:B------:R-:W-:Y:S02]  /*27430*/  @!P2 IMAD.X R3, RZ, RZ, R2, P4 ;  /* 0x000000ffff03a224 */ /* 0x000fe400020e0602 */
[----:B------:R-:W-:Y:S02]  /*27440*/  @!P2 IMAD.MOV.U32 R2, RZ, RZ, R6 ;  /* 0x000000ffff02a224 */ /* 0x000fe400078e0006 */
[----:B------:R-:W-:-:S03]  /*27450*/  VIADD R6, R17, 0x10 ;  /* 0x0000001011067836 */ /* 0x000fc60000000000 */
[----:B------:R-:W-:Y:S01]  /*27460*/  @!PT LDS RZ, [RZ] ;  /* 0x00000000fffff984 */ /* 0x000fe20000000800 */
[----:B------:R-:W-:Y:S01]  /*27470*/  @!PT LDS RZ, [RZ] ;  /* 0x00000000fffff984 */ /* 0x000fe20000000800 */
[----:B------:R-:W-:Y:S01]  /*27480*/  @!PT LDS RZ, [RZ] ;  /* 0x00000000fffff984 */ /* 0x000fe20000000800 */
[----:B------:R0:W-:Y:S04]  /*27490*/  @!P2 LDGSTS.E.BYPASS.LTC128B.128 [R36+0xc400], desc[UR4][R2.64], !P3 ;  /* 0x0c4000000224afae */ /* 0x0001e8000d901d44 */
[----:B------:R0:W-:Y:S04]  /*274a0*/  @!P2 LDGSTS.E.BYPASS.LTC128B.128 [R36+0x10400], desc[UR4][R2.64+0x80], !P0 ;  /* 0x104000800224afae */ /* 0x0001e8000c101d44 */
[----:B------:R0:W-:Y:S01]  /*274b0*/  @!P2 LDGSTS.E.BYPASS.LTC128B.128 [R36+0x14400], desc[UR4][R2.64+0x100], !P1 ;  /* 0x144001000224afae */ /* 0x0001e2000c901d44 */
[----:B------:R-:W-:-:S13]  /*274c0*/  ISETP.GE.AND P2, PT, R6, R5, PT ;  /* 0x000000050600720c */ /* 0x000fda0003f46270 */
[----:B0-----:R-:W-:Y:S05]  /*274d0*/  WARPSYNC.COLLECTIVE R15, `(.L_x_3107) ;  /* 0x000000000f087348 */ /* 0x001fea0003c00000 */
[----:B------:R1:W2:Y:S02]  /*274e0*/  SHFL.IDX P6, R14, R13, R12, R11 ;  /* 0x0000000c0d0e7389 */ /* 0x0002a400000c000b */
[----:B012---:R-:W-:Y:S01]  /*274f0*/  ENDCOLLECTIVE ;  /* 0x000000000000791b */ /* 0x007fe20003800000 */
.L_x_3107:
[----:B------:R-:W-:Y:S02]  /*27500*/  IMAD.MOV.U32 R13, RZ, RZ, R0 ;  /* 0x000000ffff0d7224 */ /* 0x000fe400078e0000 */
[----:B------:R-:W-:-:S07]  /*27510*/  IMAD.MOV.U32 R2, RZ, RZ, R14 ;  /* 0x000000ffff027224 */ /* 0x000fce00078e000e */
[----:B------:R-:W-:Y:S05]  /*27520*/  WARPSYNC.COLLECTIVE R15, `(.L_x_3108) ;  /* 0x000000000f087348 */ /* 0x000fea0003c00000 */
[----:B------:R0:W1:Y:S02]  /*27530*/  SHFL.IDX P6, R14, R13, R12, R11 ;  /* 0x0000000c0d0e7389 */ /* 0x00006400000c000b */
[----:B01----:R-:W-:Y:S01]  /*27540*/  ENDCOLLECTIVE ;  /* 0x000000000000791b */ /* 0x003fe20003800000 */
.L_x_3108:
[----:B------:R-:W-:Y:S01]  /*27550*/  ULDC.64 UR4, c[0x0][0x208] ;  /* 0x0000820000047ab9 */ /* 0x000fe20000000a00 */
[----:B------:R-:W-:Y:S02]  /*27560*/  IMAD.MOV.U32 R13, RZ, RZ, R4 ;  /* 0x000000ffff0d7224 */ /* 0x000fe400078e0004 */
[----:B------:R-:W-:Y:S02]  /*27570*/  IMAD.MOV.U32 R12, RZ, RZ, 0x2 ;  /* 0x00000002ff0c7424 */ /* 0x000fe400078e00ff */
[----:B------:R-:W-:-:S05]  /*27580*/  IMAD.MOV.U32 R3, RZ, RZ, R14 ;  /* 0x000000ffff037224 */ /* 0x000fca00078e000e */
[----:B------:R-:W-:-:S05]  /*27590*/  @!P2 LEA R6, P4, R8, R3, 0x1 ;  /* 0x000000030806a211 */ /* 0x000fca00078808ff */
[----:B------:R-:W-:Y:S02]  /*275a0*/  @!P2 IMAD.X R7, RZ, RZ, R2, P4 ;  /* 0x000000ffff07a224 */ /* 0x000fe400020e0602 */
[----:B------:R-:W-:Y:S02]  /*275b0*/  @!P2 IMAD.MOV.U32 R2, RZ, RZ, R6 ;  /* 0x000000ffff02a224 */ /* 0x000fe400078e0006 */
        /* <DEDUP_REMOVED lines=12> */
.L_x_3109:
[----:B------:R-:W-:Y:S02]  /*27680*/  IMAD.MOV.U32 R13, RZ, RZ, R0 ;  /* 0x000000ffff0d7224 */ /* 0x000fe400078e0000 */
[----:B------:R-:W-:-:S07]  /*27690*/  IMAD.MOV.U32 R2, RZ, RZ, R14 ;  /* 0x000000ffff027224 */ /* 0x000fce00078e000e */
[----:B------:R-:W-:Y:S05]  /*276a0*/  WARPSYNC.COLLECTIVE R15, `(.L_x_3110) ;  /* 0x000000000f087348 */ /* 0x000fea0003c00000 */
[----:B------:R0:W1:Y:S02]  /*276b0*/  SHFL.IDX P6, R14, R13, R12, R11 ;  /* 0x0000000c0d0e7389 */ /* 0x00006400000c000b */
[----:B01----:R-:W-:Y:S01]  /*276c0*/  ENDCOLLECTIVE ;  /* 0x000000000000791b */ /* 0x003fe20003800000 */
.L_x_3110:
        /* <DEDUP_REMOVED lines=19> */
.L_x_3111:
[----:B------:R-:W-:Y:S02]  /*27800*/  IMAD.MOV.U32 R13, RZ, RZ, R0 ;  /* 0x000000ffff0d7224 */ /* 0x000fe400078e0000 */
[----:B------:R-:W-:-:S07]  /*27810*/  IMAD.MOV.U32 R2, RZ, RZ, R14 ;  /* 0x000000ffff027224 */ /* 0x000fce00078e000e */
[----:B------:R-:W-:Y:S05]  /*27820*/  WARPSYNC.COLLECTIVE R15, `(.L_x_3112) ;  /* 0x000000000f087348 */ /* 0x000fea0003c00000 */
[----:B------:R0:W1:Y:S02]  /*27830*/  SHFL.IDX P6, R14, R13, R12, R11 ;  /* 0x0000000c0d0e7389 */ /* 0x00006400000c000b */
[----:B01----:R-:W-:Y:S01]  /*27840*/  ENDCOLLECTIVE ;  /* 0x000000000000791b */ /* 0x003fe20003800000 */
.L_x_3112:
        /* <DEDUP_REMOVED lines=19> */
.L_x_3113:
[----:B------:R-:W-:Y:S02]  /*27980*/  IMAD.MOV.U32 R13, RZ, RZ, R0 ;  /* 0x000000ffff0d7224 */ /* 0x000fe400078e0000 */
[----:B------:R-:W-:-:S07]  /*27990*/  IMAD.MOV.U32 R2, RZ, RZ, R14 ;  /* 0x000000ffff027224 */ /* 0x000fce00078e000e */
[----:B------:R-:W-:Y:S05]  /*279a0*/  WARPSYNC.COLLECTIVE R15, `(.L_x_3114) ;  /* 0x000000000f087348 */ /* 0x000fea0003c00000 */
[----:B------:R0:W1:Y:S02]  /*279b0*/  SHFL.IDX P6, R14, R13, R12, R11 ;  /* 0x0000000c0d0e7389 */ /* 0x00006400000c000b */
[----:B01----:R-:W-:Y:S01]  /*279c0*/  ENDCOLLECTIVE ;  /* 0x000000000000791b */ /* 0x003fe20003800000 */
.L_x_3114:
        /* <DEDUP_REMOVED lines=19> */
.L_x_3115:
[----:B------:R-:W-:Y:S02]  /*27b00*/  IMAD.MOV.U32 R13, RZ, RZ, R0 ;  /* 0x000000ffff0d7224 */ /* 0x000fe400078e0000 */
[----:B------:R-:W-:-:S07]  /*27b10*/  IMAD.MOV.U32 R2, RZ, RZ, R14 ;  /* 0x000000ffff027224 */ /* 0x000fce00078e000e */
[----:B------:R-:W-:Y:S05]  /*27b20*/  WARPSYNC.COLLECTIVE R15, `(.L_x_3116) ;  /* 0x000000000f087348 */ /* 0x000fea0003c00000 */
[----:B------:R0:W1:Y:S02]  /*27b30*/  SHFL.IDX P6, R14, R13, R12, R11 ;  /* 0x0000000c0d0e7389 */ /* 0x00006400000c000b */
[----:B01----:R-:W-:Y:S01]  /*27b40*/  ENDCOLLECTIVE ;  /* 0x000000000000791b */ /* 0x003fe20003800000 */
.L_x_3116:
        /* <DEDUP_REMOVED lines=19> */
.L_x_3117:
[----:B------:R-:W-:Y:S02]  /*27c80*/  IMAD.MOV.U32 R13, RZ, RZ, R0 ;  /* 0x000000ffff0d7224 */ /* 0x000fe400078e0000 */
[----:B------:R-:W-:-:S07]  /*27c90*/  IMAD.MOV.U32 R2, RZ, RZ, R14 ;  /* 0x000000ffff027224 */ /* 0x000fce00078e000e */
[----:B------:R-:W-:Y:S05]  /*27ca0*/  WARPSYNC.COLLECTIVE R15, `(.L_x_3118) ;  /* 0x000000000f087348 */ /* 0x000fea0003c00000 */
[----:B------:R0:W1:Y:S02]  /*27cb0*/  SHFL.IDX P6, R14, R13, R12, R11 ;  /* 0x0000000c0d0e7389 */ /* 0x00006400000c000b */
[----:B01----:R-:W-:Y:S01]  /*27cc0*/  ENDCOLLECTIVE ;  /* 0x000000000000791b */ /* 0x003fe20003800000 */
.L_x_3118:
[----:B------:R-:W-:Y:S01]  /*27cd0*/  ULDC.64 UR4, c[0x0][0x208] ;  /* 0x0000820000047ab9 */ /* 0x000fe20000000a00 */
[----:B------:R-:W-:Y:S02]  /*27ce0*/  IMAD.MOV.U32 R13, RZ, RZ, R4 ;  /* 0x000000ffff0d7224 */ /* 0x000fe400078e0004 */
[----:B------:R-:W-:Y:S02]  /*27cf0*/  IMAD.MOV.U32 R12, RZ, RZ, 0x7 ;  /* 0x00000007ff0c7424 */ /* 0x000fe400078e00ff */
[----:B------:R-:W-:-:S05]  /*27d00*/  IMAD.MOV.U32 R3, RZ, RZ, R14 ;  /* 0x000000ffff037224 */ /* 0x000fca00078e000e */
[----:B------:R-:W-:-:S05]  /*27d10*/  @!P2 LEA R6, P4, R8, R3, 0x1 ;  /* 0x000000030806a211 */ /* 0x000fca00078808ff */
[----:B------:R-:W-:Y:S02]  /*27d20*/  @!P2 IMAD.X R7, RZ, RZ, R2, P4 ;  /* 0x000000ffff07a224 */ /* 0x000fe400020e0602 */
[----:B------:R-:W-:Y:S02]  /*27d30*/  @!P2 IMAD.MOV.U32 R2, RZ, RZ, R6 ;  /* 0x000000ffff02a224 */ /* 0x000fe400078e0006 */
[----:B------:R-:W-:-:S05]  /*27d40*/  @!P2 IMAD.MOV.U32 R3, RZ, RZ, R7 ;  /* 0x000000ffff03a224 */ /* 0x000fca00078e0007 */
[----:B------:R-:W-:Y:S01]  /*27d50*/  @!PT LDS RZ, [RZ] ;  /* 0x00000000fffff984 */ /* 0x000fe20000000800 */
[----:B------:R-:W-:Y:S01]  /*27d60*/  @!PT LDS RZ, [RZ] ;  /* 0x00000000fffff984 */ /* 0x000fe20000000800 */
[----:B------:R-:W-:Y:S01]  /*27d70*/  @!PT LDS RZ, [RZ] ;  /* 0x00000000fffff984 */ /* 0x000fe20000000800 */
[----:B------:R0:W-:Y:S04]  /*27d80*/  @!P2 LDGSTS.E.BYPASS.LTC128B.128 [R36+0xf400], desc[UR4][R2.64], !P3 ;  /* 0x0f4000000224afae */ /* 0x0001e8000d901d44 */
[----:B------:R0:W-:Y:S04]  /*27d90*/  @!P2 LDGSTS.E.BYPASS.LTC128B.128 [R36+0x13400], desc[UR4][R2.64+0x80], !P0 ;  /* 0x134000800224afae */ /* 0x0001e8000c101d44 */
[----:B------:R0:W-:Y:S02]  /*27da0*/  @!P2 LDGSTS.E.BYPASS.LTC128B.128 [R36+0x17400], desc[UR4][R2.64+0x100], !P1 ;  /* 0x174001000224afae */ /* 0x0001e4000c901d44 */
[----:B0-----:R-:W-:Y:S05]  /*27db0*/  WARPSYNC.COLLECTIVE R15, `(.L_x_3119) ;  /* 0x000000000f087348 */ /* 0x001fea0003c00000 */
[----:B------:R1:W2:Y:S02]  /*27dc0*/  SHFL.IDX P6, R14, R13, R12, R11 ;  /* 0x0000000c0d0e7389 */ /* 0x0002a400000c000b */
[----:B012---:R-:W-:Y:S01]  /*27dd0*/  ENDCOLLECTIVE ;  /* 0x000000000000791b */ /* 0x007fe20003800000 */
.L_x_3119:
[----:B------:R-:W-:Y:S02]  /*27de0*/  IMAD.MOV.U32 R13, RZ, RZ, R0 ;  /* 0x000000ffff0d7224 */ /* 0x000fe400078e0000 */
[----:B------:R-:W-:-:S07]  /*27df0*/  IMAD.MOV.U32 R4, RZ, RZ, R14 ;  /* 0x000000ffff047224 */ /* 0x000fce00078e000e */
[----:B------:R-:W-:Y:S05]  /*27e00*/  WARPSYNC.COLLECTIVE R15, `(.L_x_3120) ;  /* 0x000000000f087348 */ /* 0x000fea0003c00000 */
[----:B------:R0:W1:Y:S02]  /*27e10*/  SHFL.IDX P6, R14, R13, R12, R11 ;  /* 0x0000000c0d0e7389 */ /* 0x00006400000c000b */
[----:B01----:R-:W-:Y:S01]  /*27e20*/  ENDCOLLECTIVE ;  /* 0x000000000000791b */ /* 0x003fe20003800000 */
.L_x_3120:
[----:B------:R-:W-:Y:S05]  /*27e30*/  BRA `(.L_x_3121) ;  /* 0xffffffa400f87947 */ /* 0x000fea000383ffff */
.L_x_2974:
[----:B0-----:R0:W1:Y:S02]  /*27e40*/  SYNCS.PHASECHK.TRANS64.TRYWAIT P0, [R22+URZ+0x2a820], R3 ;  /* 0x02a82003160075a7 */ /* 0x001064000800017f */
[----:B-1----:R-:W-:Y:S05]  /*27e50*/  @!P0 NANOSLEEP.SYNCS 0x989680 ;  /* 0x009896800000895d */ /* 0x002fea0003900000 */
[----:B------:R-:W1:Y:S02]  /*27e60*/  @!P0 SYNCS.PHASECHK.TRANS64 P0, [R22+URZ+0x2a820], R3 ;  /* 0x02a82003160085a7 */ /* 0x000e64000800007f */
[----:B-1----:R-:W-:Y:S05]  /*27e70*/  @!P0 BRA `(.L_x_2974) ;  /* 0xfffffffc00f08947 */ /* 0x002fea000383ffff */
[----:B------:R-:W-:Y:S05]  /*27e80*/  BRA `(.L_x_3122) ;  /* 0xffffffa800747947 */ /* 0x000fea000383ffff */
.L_x_2979:
[----:B0-----:R0:W1:Y:S02]  /*27e90*/  SYNCS.PHASECHK.TRANS64.TRYWAIT P0, [R6+URZ+0x2a840], R3 ;  /* 0x02a84003060075a7 */ /* 0x001064000800017f */
[----:B-1----:R-:W-:Y:S05]  /*27ea0*/  @!P0 NANOSLEEP.SYNCS 0x989680 ;  /* 0x009896800000895d */ /* 0x002fea0003900000 */
[----:B------:R-:W1:Y:S02]  /*27eb0*/  @!P0 SYNCS.PHASECHK.TRANS64 P0, [R6+URZ+0x2a840], R3 ;  /* 0x02a84003060085a7 */ /* 0x000e64000800007f */
[----:B-1----:R-:W-:Y:S05]  /*27ec0*/  @!P0 BRA `(.L_x_2979) ;  /* 0xfffffffc00f08947 */ /* 0x002fea000383ffff */
[----:B------:R-:W-:Y:S05]  /*27ed0*/  BRA `(.L_x_3123) ;  /* 0xffffffac00407947 */ /* 0x000fea000383ffff */
.L_x_2980:
        /* <DEDUP_REMOVED lines=8> */
.L_x_3125:
[----:B------:R-:W-:Y:S05]  /*27f60*/  BSYNC B1 ;  /* 0x0000000000017941 */ /* 0x000fea0003800000 */
.L_x_3124:
        /* <DEDUP_REMOVED lines=10> */
.L_x_3126:
[----:B------:R-:W-:Y:S01]  /*28010*/  ULDC.64 UR4, c[0x0][0x208] ;  /* 0x0000820000047ab9 */ /* 0x000fe20000000a00 */
[----:B------:R-:W-:Y:S02]  /*28020*/  IMAD.MOV.U32 R13, RZ, RZ, R5 ;  /* 0x000000ffff0d7224 */ /* 0x000fe400078e0005 */
[----:B------:R-:W-:Y:S02]  /*28030*/  IMAD.MOV.U32 R12, RZ, RZ, 0x1 ;  /* 0x00000001ff0c7424 */ /* 0x000fe400078e00ff */
[----:B------:R-:W-:Y:S02]  /*28040*/  IMAD.SHL.U32 R35, R35, 0x8, RZ ;  /* 0x0000000823237824 */ /* 0x000fe400078e00ff */
[----:B------:R-:W-:-:S03]  /*28050*/  IMAD.MOV.U32 R2, RZ, RZ, R14 ;  /* 0x000000ffff027224 */ /* 0x000fc600078e000e */
[----:B------:R-:W-:-:S05]  /*28060*/  LOP3.LUT R35, R35, 0x38, RZ, 0xc0, !PT ;  /* 0x0000003823237812 */ /* 0x000fca00078ec0ff */
[----:B------:R-:W-:-:S05]  /*28070*/  IMAD.SHL.U32 R0, R35, 0x2, RZ ;  /* 0x0000000223007824 */ /* 0x000fca00078e00ff */
[----:B------:R-:W-:-:S05]  /*28080*/  IADD3 R2, P0, R2, R0, RZ ;  /* 0x0000000002027210 */ /* 0x000fca0007f1e0ff */
[----:B------:R-:W-:-:S05]  /*28090*/  IMAD.X R3, RZ, RZ, R3, P0 ;  /* 0x000000ffff037224 */ /* 0x000fca00000e0603 */
[----:B------:R-:W-:Y:S01]  /*280a0*/  @!PT LDS RZ, [RZ] ;  /* 0x00000000fffff984 */ /* 0x000fe20000000800 */
[----:B------:R-:W-:Y:S01]  /*280b0*/  @!PT LDS RZ, [RZ] ;  /* 0x00000000fffff984 */ /* 0x000fe20000000800 */
[----:B------:R-:W-:Y:S01]  /*280c0*/  @!PT LDS RZ, [RZ] ;  /* 0x00000000fffff984 */ /* 0x000fe20000000800 */
[----:B------:R0:W-:Y:S04]  /*280d0*/  LDGSTS.E.BYPASS.LTC128B.128 [R4+0x18400], desc[UR4][R2.64], !P3 ;  /* 0x1840000002047fae */ /* 0x0001e8000d901d44 */
[----:B------:R0:W-:Y:S04]  /*280e0*/  LDGSTS.E.BYPASS.LTC128B.128 [R4+0x1b400], desc[UR4][R2.64+0x80], !P2 ;  /* 0x1b40008002047fae */ /* 0x0001e8000d101d44 */
[----:B------:R0:W-:Y:S02]  /*280f0*/  LDGSTS.E.BYPASS.LTC128B.128 [R4+0x1e400], desc[UR4][R2.64+0x100], !P1 ;  /* 0x1e40010002047fae */ /* 0x0001e4000c901d44 */
[----:B0-----:R-:W-:Y:S05]  /*28100*/  WARPSYNC.COLLECTIVE R15, `(.L_x_3127) ;  /* 0x000000000f087348 */ /* 0x001fea0003c00000 */
[----:B------:R1:W2:Y:S02]  /*28110*/  SHFL.IDX P6, R14, R13, R12, R11 ;  /* 0x0000000c0d0e7389 */ /* 0x0002a400000c000b */
[----:B012---:R-:W-:Y:S01]  /*28120*/  ENDCOLLECTIVE ;  /* 0x000000000000791b */ /* 0x007fe20003800000 */
.L_x_3127:
[----:B------:R-:W-:Y:S02]  /*28130*/  IMAD.MOV.U32 R13, RZ, RZ, R9 ;  /* 0x000000ffff0d7224 */ /* 0x000fe400078e0009 */
[----:B------:R-:W-:-:S07]  /*28140*/  IMAD.MOV.U32 R3, RZ, RZ, R14 ;  /* 0x000000ffff037224 */ /* 0x000fce00078e000e */
[----:B------:R-:W-:Y:S05]  /*28150*/  WARPSYNC.COLLECTIVE R15, `(.L_x_3128) ;  /* 0x000000000f087348 */ /* 0x000fea0003c00000 */
[----:B------:R0:W1:Y:S02]  /*28160*/  SHFL.IDX P6, R14, R13, R12, R11 ;  /* 0x0000000c0d0e7389 */ /* 0x00006400000c000b */
[----:B01----:R-:W-:Y:S01]  /*28170*/  ENDCOLLECTIVE ;  /* 0x000000000000791b */ /* 0x003fe20003800000 */
.L_x_3128:
[----:B------:R-:W-:Y:S01]  /*28180*/  ULDC.64 UR4, c[0x0][0x208] ;  /* 0x0000820000047ab9 */ /* 0x000fe20000000a00 */
[----:B------:R-:W-:Y:S02]  /*28190*/  IMAD.MOV.U32 R13, RZ, RZ, R5 ;  /* 0x000000ffff0d7224 */ /* 0x000fe400078e0005 */
[----:B------:R-:W-:Y:S02]  /*281a0*/  IMAD.MOV.U32 R12, RZ, RZ, 0x2 ;  /* 0x00000002ff0c7424 */ /* 0x000fe400078e00ff */
[----:B------:R-:W-:-:S05]  /*281b0*/  IMAD.MOV.U32 R2, RZ, RZ, R14 ;  /* 0x000000ffff027224 */ /* 0x000fca00078e000e */
        /* <DEDUP_REMOVED lines=11> */
.L_x_3129:
[----:B------:R-:W-:Y:S02]  /*28270*/  IMAD.MOV.U32 R13, RZ, RZ, R9 ;  /* 0x000000ffff0d7224 */ /* 0x000fe400078e0009 */
[----:B------:R-:W-:-:S07]  /*28280*/  IMAD.MOV.U32 R35, RZ, RZ, R14 ;  /* 0x000000ffff237224 */ /* 0x000fce00078e000e */
[----:B------:R-:W-:Y:S05]  /*28290*/  WARPSYNC.COLLECTIVE R15, `(.L_x_3130) ;  /* 0x000000000f087348 */ /* 0x000fea0003c00000 */
[----:B------:R0:W1:Y:S02]  /*282a0*/  SHFL.IDX P6, R14, R13, R12, R11 ;  /* 0x0000000c0d0e7389 */ /* 0x00006400000c000b */
[----:B01----:R-:W-:Y:S01]  /*282b0*/  ENDCOLLECTIVE ;  /* 0x000000000000791b */ /* 0x003fe20003800000 */
.L_x_3130:
        /* <DEDUP_REMOVED lines=15> */
.L_x_3131:
[----:B------:R-:W-:Y:S02]  /*283b0*/  IMAD.MOV.U32 R13, RZ, RZ, R9 ;  /* 0x000000ffff0d7224 */ /* 0x000fe400078e0009 */
[----:B------:R-:W-:-:S07]  /*283c0*/  IMAD.MOV.U32 R35, RZ, RZ, R14 ;  /* 0x000000ffff237224 */ /* 0x000fce00078e000e */
[----:B------:R-:W-:Y:S05]  /*283d0*/  WARPSYNC.COLLECTIVE R15, `(.L_x_3132) ;  /* 0x000000000f087348 */ /* 0x000fea0003c00000 */
[----:B------:R0:W1:Y:S02]  /*283e0*/  SHFL.IDX P6, R14, R13, R12, R11 ;  /* 0x0000000c0d0e7389 */ /* 0x00006400000c000b */
[----:B01----:R-:W-:Y:S01]  /*283f0*/  ENDCOLLECTIVE ;  /* 0x000000000000791b */ /* 0x003fe20003800000 */
.L_x_3132:
        /* <DEDUP_REMOVED lines=15> */
.L_x_3133:
[----:B------:R-:W-:Y:S02]  /*284f0*/  IMAD.MOV.U32 R13, RZ, RZ, R9 ;  /* 0x000000ffff0d7224 */ /* 0x000fe400078e0009 */
[----:B------:R-:W-:-:S07]  /*28500*/  IMAD.MOV.U32 R35, RZ, RZ, R14 ;  /* 0x000000ffff237224 */ /* 0x000fce00078e000e */
[----:B------:R-:W-:Y:S05]  /*28510*/  WARPSYNC.COLLECTIVE R15, `(.L_x_3134) ;  /* 0x000000000f087348 */ /* 0x000fea0003c00000 */
[----:B------:R0:W1:Y:S02]  /*28520*/  SHFL.IDX P6, R14, R13, R12, R11 ;  /* 0x0000000c0d0e7389 */ /* 0x00006400000c000b */
[----:B01----:R-:W-:Y:S01]  /*28530*/  ENDCOLLECTIVE ;  /* 0x000000000000791b */ /* 0x003fe20003800000 */
.L_x_3134:
        /* <DEDUP_REMOVED lines=15> */
.L_x_3135:
[----:B------:R-:W-:Y:S02]  /*28630*/  IMAD.MOV.U32 R13, RZ, RZ, R9 ;  /* 0x000000ffff0d7224 */ /* 0x000fe400078e0009 */
[----:B------:R-:W-:-:S07]  /*28640*/  IMAD.MOV.U32 R35, RZ, RZ, R14 ;  /* 0x000000ffff237224 */ /* 0x000fce00078e000e */
[----:B------:R-:W-:Y:S05]  /*28650*/  WARPSYNC.COLLECTIVE R15, `(.L_x_3136) ;  /* 0x000000000f087348 */ /* 0x000fea0003c00000 */
[----:B------:R0:W1:Y:S02]  /*28660*/  SHFL.IDX P6, R14, R13, R12, R11 ;  /* 0x0000000c0d0e7389 */ /* 0x00006400000c000b */
[----:B01----:R-:W-:Y:S01]  /*28670*/  ENDCOLLECTIVE ;  /* 0x000000000000791b */ /* 0x003fe20003800000 */
.L_x_3136:
[----:B------:R-:W-:Y:S01]  /*28680*/  IMAD.MOV.U32 R2, RZ, RZ, R14 ;  /* 0x000000ffff027224 */ /* 0x000fe200078e000e */
[----:B------:R-:W-:Y:S06]  /*28690*/  BRA `(.L_x_3137) ;  /* 0xffffffa800607947 */ /* 0x000fec000383ffff */
.L_x_2985:
[----:B--2---:R2:W3:Y:S02]  /*286a0*/  SYNCS.PHASECHK.TRANS64.TRYWAIT P0, [R4+URZ+0x2a860], R2 ;  /* 0x02a86002040075a7 */ /* 0x0044e4000800017f */
[----:B---3--:R-:W-:Y:S05]  /*286b0*/  @!P0 NANOSLEEP.SYNCS 0x989680 ;  /* 0x009896800000895d */ /* 0x008fea0003900000 */
[----:B------:R-:W3:Y:S02]  /*286c0*/  @!P0 SYNCS.PHASECHK.TRANS64 P0, [R4+URZ+0x2a860], R2 ;  /* 0x02a86002040085a7 */ /* 0x000ee4000800007f */
[----:B---3--:R-:W-:Y:S05]  /*286d0*/  @!P0 BRA `(.L_x_2985) ;  /* 0xfffffffc00f08947 */ /* 0x008fea000383ffff */
[----:B------:R-:W-:Y:S05]  /*286e0*/  BRA `(.L_x_3138) ;  /* 0xffffffa800c47947 */ /* 0x000fea000383ffff */
.L_x_2986:
[----:B------:R-:W-:Y:S01]  /*286f0*/  BSSY B1, `(.L_x_3139) ;  /* 0x0000008000017945 */ /* 0x000fe20003800000 */
[----:B------:R-:W-:Y:S02]  /*28700*/  IMAD.MOV.U32 R13, RZ, RZ, R24 ;  /* 0x000000ffff0d7224 */ /* 0x000fe400078e0018 */
[----:B------:R-:W-:Y:S02]  /*28710*/  IMAD.MOV.U32 R12, RZ, RZ, RZ ;  /* 0x000000ffff0c7224 */ /* 0x000fe400078e00ff */
[----:B------:R-:W-:Y:S02]  /*28720*/  IMAD.MOV.U32 R11, RZ, RZ, 0x181f ;  /* 0x0000181fff0b7424 */ /* 0x000fe400078e00ff */
[----:B------:R-:W-:-:S07]  /*28730*/  IMAD.MOV.U32 R15, RZ, RZ, -0x1 ;  /* 0xffffffffff0f7424 */ /* 0x000fce00078e00ff */
[----:B--2---:R-:W-:Y:S05]  /*28740*/  WARPSYNC.COLLECTIVE R15, `(.L_x_3140) ;  /* 0x000000000f087348 */ /* 0x004fea0003c00000 */
[----:B------:R0:W1:Y:S02]  /*28750*/  SHFL.IDX P6, R14, R13, R12, R11 ;  /* 0x0000000c0d0e7389 */ /* 0x00006400000c000b */
[----:B012---:R-:W-:Y:S01]  /*28760*/  ENDCOLLECTIVE ;  /* 0x000000000000791b */ /* 0x007fe20003800000 */
.L_x_3140:
[----:B------:R-:W-:Y:S05]  /*28770*/  BSYNC B1 ;  /* 0x0000000000017941 */ /* 0x000fea0003800000 */
.L_x_3139:
        /* <DEDUP_REMOVED lines=9> */
.L_x_3141:
[----:B------:R-:W-:Y:S01]  /*28810*/  ULDC.64 UR4, c[0x0][0x208] ;  /* 0x0000820000047ab9 */ /* 0x000fe20000000a00 */
[----:B------:R-:W-:Y:S02]  /*28820*/  IMAD.MOV.U32 R13, RZ, RZ, R24 ;  /* 0x000000ffff0d7224 */ /* 0x000fe400078e0018 */
[----:B------:R-:W-:Y:S02]  /*28830*/  IMAD.MOV.U32 R12, RZ, RZ, 0x1 ;  /* 0x00000001ff0c7424 */ /* 0x000fe400078e00ff */
[----:B------:R-:W-:-:S05]  /*28840*/  IMAD.MOV.U32 R2, RZ, RZ, R14 ;  /* 0x000000ffff027224 */ /* 0x000fca00078e000e */
[----:B------:R-:W-:-:S05]  /*28850*/  IADD3 R2, P1, R2, R0, RZ ;  /* 0x0000000002027210 */ /* 0x000fca0007f3e0ff */
[----:B------:R-:W-:Y:S01]  /*28860*/  IMAD.X R3, RZ, RZ, R3, P1 ;  /* 0x000000ffff037224 */ /* 0x000fe200008e0603 */
[----:B------:R-:W-:-:S04]  /*28870*/  LOP3.LUT P1, RZ, R30, 0x1, RZ, 0xc0, !PT ;  /* 0x000000011eff7812 */ /* 0x000fc8000782c0ff */
[----:B------:R-:W-:-:S13]  /*28880*/  ISETP.LT.OR P2, PT, R6, 0x1, !P1 ;  /* 0x000000010600780c */ /* 0x000fda0004f41670 */
[----:B------:R-:W-:Y:S01]  /*28890*/  @!PT LDS RZ, [RZ] ;  /* 0x00000000fffff984 */ /* 0x000fe20000000800 */
[----:B------:R-:W-:Y:S01]  /*288a0*/  @!PT LDS RZ, [RZ] ;  /* 0x00000000fffff984 */ /* 0x000fe20000000800 */
[----:B------:R-:W-:Y:S01]  /*288b0*/  @!PT LDS RZ, [RZ] ;  /* 0x00000000fffff984 */ /* 0x000fe20000000800 */
[----:B------:R0:W-:Y:S01]  /*288c0*/  LDGSTS.E.BYPASS.LTC128B.128 [R5+0x400], desc[UR4][R2.64], !P2 ;  /* 0x0040000002057fae */ /* 0x0001e2000d101d44 */
[----:B------:R-:W-:-:S13]  /*288d0*/  ISETP.LT.OR P2, PT, R6, 0x1, !P0 ;  /* 0x000000010600780c */ /* 0x000fda0004741670 */
[----:B------:R0:W-:Y:S02]  /*288e0*/  LDGSTS.E.BYPASS.LTC128B.128 [R5+0x3400], desc[UR4][R2.64+0x80], !P2 ;  /* 0x0340008002057fae */ /* 0x0001e4000d101d44 */
[----:B0-----:R-:W-:Y:S05]  /*288f0*/  WARPSYNC.COLLECTIVE R15, `(.L_x_3142) ;  /* 0x000000000f087348 */ /* 0x001fea0003c00000 */
[----:B------:R1:W2:Y:S02]  /*28900*/  SHFL.IDX P6, R14, R13, R12, R11 ;  /* 0x0000000c0d0e7389 */ /* 0x0002a400000c000b */
[----:B012---:R-:W-:Y:S01]  /*28910*/  ENDCOLLECTIVE ;  /* 0x000000000000791b */ /* 0x007fe20003800000 */
.L_x_3142:
[----:B------:R-:W-:Y:S02]  /*28920*/  IMAD.MOV.U32 R13, RZ, RZ, R23 ;  /* 0x000000ffff0d7224 */ /* 0x000fe400078e0017 */
[----:B------:R-:W-:-:S07]  /*28930*/  IMAD.MOV.U32 R3, RZ, RZ, R14 ;  /* 0x000000ffff037224 */ /* 0x000fce00078e000e */
[----:B------:R-:W-:Y:S05]  /*28940*/  WARPSYNC.COLLECTIVE R15, `(.L_x_3143) ;  /* 0x000000000f087348 */ /* 0x000fea0003c00000 */
[----:B------:R0:W1:Y:S02]  /*28950*/  SHFL.IDX P6, R14, R13, R12, R11 ;  /* 0x0000000c0d0e7389 */ /* 0x00006400000c000b */
[----:B01----:R-:W-:Y:S01]  /*28960*/  ENDCOLLECTIVE ;  /* 0x000000000000791b */ /* 0x003fe20003800000 */
.L_x_3143:
[----:B------:R-:W-:Y:S01]  /*28970*/  ULDC.64 UR4, c[0x0][0x208] ;  /* 0x0000820000047ab9 */ /* 0x000fe20000000a00 */
[----:B------:R-:W-:Y:S02]  /*28980*/  IMAD.MOV.U32 R13, RZ, RZ, R24 ;  /* 0x000000ffff0d7224 */ /* 0x000fe400078e0018 */
[----:B------:R-:W-:Y:S02]  /*28990*/  IMAD.MOV.U32 R12, RZ, RZ, 0x2 ;  /* 0x00000002ff0c7424 */ /* 0x000fe400078e00ff */
[----:B------:R-:W-:-:S05]  /*289a0*/  IMAD.MOV.U32 R2, RZ, RZ, R14 ;  /* 0x000000ffff027224 */ /* 0x000fca00078e000e */
[----:B------:R-:W-:-:S05]  /*289b0*/  IADD3 R2, P2, R2, R0, RZ ;  /* 0x0000000002027210 */ /* 0x000fca0007f5e0ff */
[----:B------:R-:W-:Y:S01]  /*289c0*/  IMAD.X R3, RZ, RZ, R3, P2 ;  /* 0x000000ffff037224 */ /* 0x000fe200010e0603 */
        /* <DEDUP_REMOVED lines=10> */
.L_x_3144:
[----:B------:R-:W-:Y:S02]  /*28a70*/  IMAD.MOV.U32 R13, RZ, RZ, R23 ;  /* 0x000000ffff0d7224 */ /* 0x000fe400078e0017 */
[----:B------:R-:W-:-:S07]  /*28a80*/  IMAD.MOV.U32 R3, RZ, RZ, R14 ;  /* 0x000000ffff037224 */ /* 0x000fce00078e000e */
[----:B------:R-:W-:Y:S05]  /*28a90*/  WARPSYNC.COLLECTIVE R15, `(.L_x_3145) ;  /* 0x000000000f087348 */ /* 0x000fea0003c00000 */
[----:B------:R0:W1:Y:S02]  /*28aa0*/  SHFL.IDX P6, R14, R13, R12, R11 ;  /* 0x0000000c0d0e7389 */ /* 0x00006400000c000b */
[----:B01----:R-:W-:Y:S01]  /*28ab0*/  ENDCOLLECTIVE ;  /* 0x000000000000791b */ /* 0x003fe20003800000 */
.L_x_3145:
        /* <DEDUP_REMOVED lines=16> */
.L_x_3146:
[----:B------:R-:W-:Y:S02]  /*28bc0*/  IMAD.MOV.U32 R13, RZ, RZ, R23 ;  /* 0x000000ffff0d7224 */ /* 0x000fe400078e0017 */
[----:B------:R-:W-:-:S07]  /*28bd0*/  IMAD.MOV.U32 R3, RZ, RZ, R14 ;  /* 0x000000ffff037224 */ /* 0x000fce00078e000e */
[----:B------:R-:W-:Y:S05]  /*28be0*/  WARPSYNC.COLLECTIVE R15, `(.L_x_3147) ;  /* 0x000000000f087348 */ /* 0x000fea0003c00000 */
[----:B------:R0:W1:Y:S02]  /*28bf0*/  SHFL.IDX P6, R14, R13, R12, R11 ;  /* 0x0000000c0d0e7389 */ /* 0x00006400000c000b */
[----:B01----:R-:W-:Y:S01]  /*28c00*/  ENDCOLLECTIVE ;  /* 0x000000000000791b */ /* 0x003fe20003800000 */
.L_x_3147:
        /* <DEDUP_REMOVED lines=16> */
.L_x_3148:
[----:B------:R-:W-:Y:S02]  /*28d10*/  IMAD.MOV.U32 R13, RZ, RZ, R23 ;  /* 0x000000ffff0d7224 */ /* 0x000fe400078e0017 */
[----:B------:R-:W-:-:S07]  /*28d20*/  IMAD.MOV.U32 R3, RZ, RZ, R14 ;  /* 0x000000ffff037224 */ /* 0x000fce00078e000e */
[----:B------:R-:W-:Y:S05]  /*28d30*/  WARPSYNC.COLLECTIVE R15, `(.L_x_3149) ;  /* 0x000000000f087348 */ /* 0x000fea0003c00000 */
[----:B------:R0:W1:Y:S02]  /*28d40*/  SHFL.IDX P6, R14, R13, R12, R11 ;  /* 0x0000000c0d0e7389 */ /* 0x00006400000c000b */
[----:B01----:R-:W-:Y:S01]  /*28d50*/  ENDCOLLECTIVE ;  /* 0x000000000000791b */ /* 0x003fe20003800000 */
.L_x_3149:
        /* <DEDUP_REMOVED lines=16> */
.L_x_3150:
[----:B------:R-:W-:Y:S02]  /*28e60*/  IMAD.MOV.U32 R13, RZ, RZ, R23 ;  /* 0x000000ffff0d7224 */ /* 0x000fe400078e0017 */
[----:B------:R-:W-:-:S07]  /*28e70*/  IMAD.MOV.U32 R24, RZ, RZ, R14 ;  /* 0x000000ffff187224 */ /* 0x000fce00078e000e */
[----:B------:R-:W-:Y:S05]  /*28e80*/  WARPSYNC.COLLECTIVE R15, `(.L_x_3151) ;  /* 0x000000000f087348 */ /* 0x000fea0003c00000 */
[----:B------:R0:W1:Y:S02]  /*28e90*/  SHFL.IDX P6, R14, R13, R12, R11 ;  /* 0x0000000c0d0e7389 */ /* 0x00006400000c000b */
[----:B01----:R-:W-:Y:S01]  /*28ea0*/  ENDCOLLECTIVE ;  /* 0x000000000000791b */ /* 0x003fe20003800000 */
.L_x_3151:
[----:B------:R-:W-:Y:S01]  /*28eb0*/  IMAD.MOV.U32 R2, RZ, RZ, R14 ;  /* 0x000000ffff027224 */ /* 0x000fe200078e000e */
[----:B------:R-:W-:Y:S06]  /*28ec0*/  BRA `(.L_x_3152) ;  /* 0xffffffa400ac7947 */ /* 0x000fec000383ffff */
.L_x_2994:
[----:B0-----:R0:W1:Y:S02]  /*28ed0*/  SYNCS.PHASECHK.TRANS64.TRYWAIT P0, [R0+URZ+0x2a860], R3 ;  /* 0x02a86003000075a7 */ /* 0x001064000800017f */
[----:B-1----:R-:W-:Y:S05]  /*28ee0*/  @!P0 NANOSLEEP.SYNCS 0x989680 ;  /* 0x009896800000895d */ /* 0x002fea0003900000 */
[----:B------:R-:W1:Y:S02]  /*28ef0*/  @!P0 SYNCS.PHASECHK.TRANS64 P0, [R0+URZ+0x2a860], R3 ;  /* 0x02a86003000085a7 */ /* 0x000e64000800007f */
[----:B-1----:R-:W-:Y:S05]  /*28f00*/  @!P0 BRA `(.L_x_2994) ;  /* 0xfffffffc00f08947 */ /* 0x002fea000383ffff */
[----:B------:R-:W-:Y:S05]  /*28f10*/  BRA `(.L_x_3153) ;  /* 0xffffffa800d07947 */ /* 0x000fea000383ffff */
.L_x_2995:
        /* <DEDUP_REMOVED lines=8> */
.L_x_3155:
[----:B------:R-:W-:Y:S05]  /*28fa0*/  BSYNC B0 ;  /* 0x0000000000007941 */ /* 0x000fea0003800000 */
.L_x_3154:
        /* <DEDUP_REMOVED lines=15> */
.L_x_3156:
[----:B------:R-:W-:Y:S01]  /*290a0*/  ULDC.64 UR4, c[0x0][0x208] ;  /* 0x0000820000047ab9 */ /* 0x000fe20000000a00 */
[----:B------:R-:W-:Y:S02]  /*290b0*/  IMAD.MOV.U32 R13, RZ, RZ, R24 ;  /* 0x000000ffff0d7224 */ /* 0x000fe400078e0018 */
[----:B------:R-:W-:Y:S02]  /*290c0*/  IMAD.MOV.U32 R12, RZ, RZ, 0x1 ;  /* 0x00000001ff0c7424 */ /* 0x000fe400078e00ff */
[----:B------:R-:W-:-:S05]  /*290d0*/  IMAD.SHL.U32 R5, R5, 0x8, RZ ;  /* 0x0000000805057824 */ /* 0x000fca00078e00ff */
[----:B------:R-:W-:-:S05]  /*290e0*/  LOP3.LUT R5, R5, 0x38, RZ, 0xc0, !PT ;  /* 0x0000003805057812 */ /* 0x000fca00078ec0ff */
[----:B------:R-:W-:-:S05]  /*290f0*/  IMAD.SHL.U32 R5, R5, 0x2, RZ ;  /* 0x0000000205057824 */ /* 0x000fca00078e00ff */
[----:B------:R-:W-:-:S05]  /*29100*/  IADD3 R2, P2, R14, R5, RZ ;  /* 0x000000050e027210 */ /* 0x000fca0007f5e0ff */
[----:B------:R-:W-:-:S05]  /*29110*/  IMAD.X R3, RZ, RZ, R3, P2 ;  /* 0x000000ffff037224 */ /* 0x000fca00010e0603 */
[----:B------:R-:W-:Y:S01]  /*29120*/  @!PT LDS RZ, [RZ] ;  /* 0x00000000fffff984 */ /* 0x000fe20000000800 */
[----:B------:R-:W-:Y:S01]  /*29130*/  @!PT LDS RZ, [RZ] ;  /* 0x00000000fffff984 */ /* 0x000fe20000000800 */
[----:B------:R-:W-:Y:S01]  /*29140*/  @!PT LDS RZ, [RZ] ;  /* 0x00000000fffff984 */ /* 0x000fe20000000800 */
[----:B------:R0:W-:Y:S01]  /*29150*/  LDGSTS.E.BYPASS.LTC128B.128 [R4+0x400], desc[UR4][R2.64], !P3 ;  /* 0x0040000002047fae */ /* 0x0001e2000d901d44 */
[----:B------:R-:W-:-:S03]  /*29160*/  ISETP.LT.OR P3, PT, R6, 0x11, P1 ;  /* 0x000000110600780c */ /* 0x000fc60000f61670 */
[----:B------:R0:W-:Y:S01]  /*29170*/  LDGSTS.E.BYPASS.LTC128B.128 [R4+0x3400], desc[UR4][R2.64+0x80], !P4 ;  /* 0x0340008002047fae */ /* 0x0001e2000e101d44 */
[----:B------:R-:W-:-:S13]  /*29180*/  ISETP.LT.OR P4, PT, R6, 0x11, !P0 ;  /* 0x000000110600780c */ /* 0x000fda0004781670 */
[----:B0-----:R-:W-:Y:S05]  /*29190*/  WARPSYNC.COLLECTIVE R15, `(.L_x_3157) ;  /* 0x000000000f087348 */ /* 0x001fea0003c00000 */
[----:B------:R1:W2:Y:S02]  /*291a0*/  SHFL.IDX P6, R14, R13, R12, R11 ;  /* 0x0000000c0d0e7389 */ /* 0x0002a400000c000b */
[----:B012---:R-:W-:Y:S01]  /*291b0*/  ENDCOLLECTIVE ;  /* 0x000000000000791b */ /* 0x007fe20003800000 */
.L_x_3157:
[----:B------:R-:W-:Y:S02]  /*291c0*/  IMAD.MOV.U32 R13, RZ, RZ, R23 ;  /* 0x000000ffff0d7224 */ /* 0x000fe400078e0017 */
[----:B------:R-:W-:-:S07]  /*291d0*/  IMAD.MOV.U32 R8, RZ, RZ, R14 ;  /* 0x000000ffff087224 */ /* 0x000fce00078e000e */
[----:B------:R-:W-:Y:S05]  /*291e0*/  WARPSYNC.COLLECTIVE R15, `(.L_x_3158) ;  /* 0x000000000f087348 */ /* 0x000fea0003c00000 */
[----:B------:R0:W1:Y:S02]  /*291f0*/  SHFL.IDX P6, R14, R13, R12, R11 ;  /* 0x0000000c0d0e7389 */ /* 0x00006400000c000b */
[----:B01----:R-:W-:Y:S01]  /*29200*/  ENDCOLLECTIVE ;  /* 0x000000000000791b */ /* 0x003fe20003800000 */
.L_x_3158:
[----:B------:R-:W-:Y:S01]  /*29210*/  ULDC.64 UR4, c[0x0][0x208] ;  /* 0x0000820000047ab9 */ /* 0x000fe20000000a00 */
[----:B------:R-:W-:Y:S02]  /*29220*/  IMAD.MOV.U32 R13, RZ, RZ, R24 ;  /* 0x000000ffff0d7224 */ /* 0x000fe400078e0018 */
[----:B------:R-:W-:Y:S01]  /*29230*/  IMAD.MOV.U32 R12, RZ, RZ, 0x2 ;  /* 0x00000002ff0c7424 */ /* 0x000fe200078e00ff */
        /* <DEDUP_REMOVED lines=12> */
.L_x_3159:
[----:B------:R-:W-:Y:S02]  /*29300*/  IMAD.MOV.U32 R13, RZ, RZ, R23 ;  /* 0x000000ffff0d7224 */ /* 0x000fe400078e0017 */
[----:B------:R-:W-:-:S07]  /*29310*/  IMAD.MOV.U32 R7, RZ, RZ, R14 ;  /* 0x000000ffff077224 */ /* 0x000fce00078e000e */
[----:B------:R-:W-:Y:S05]  /*29320*/  WARPSYNC.COLLECTIVE R15, `(.L_x_3160) ;  /* 0x000000000f087348 */ /* 0x000fea0003c00000 */
[----:B------:R0:W1:Y:S02]  /*29330*/  SHFL.IDX P6, R14, R13, R12, R11 ;  /* 0x0000000c0d0e7389 */ /* 0x00006400000c000b */
[----:B01----:R-:W-:Y:S01]  /*29340*/  ENDCOLLECTIVE ;  /* 0x000000000000791b */ /* 0x003fe20003800000 */
.L_x_3160:
        /* <DEDUP_REMOVED lines=16> */
.L_x_3161:
[----:B------:R-:W-:Y:S02]  /*29450*/  IMAD.MOV.U32 R13, RZ, RZ, R23 ;  /* 0x000000ffff0d7224 */ /* 0x000fe400078e0017 */
[----:B------:R-:W-:-:S07]  /*29460*/  IMAD.MOV.U32 R8, RZ, RZ, R14 ;  /* 0x000000ffff087224 */ /* 0x000fce00078e000e */
[----:B------:R-:W-:Y:S05]  /*29470*/  WARPSYNC.COLLECTIVE R15, `(.L_x_3162) ;  /* 0x000000000f087348 */ /* 0x000fea0003c00000 */
[----:B------:R0:W1:Y:S02]  /*29480*/  SHFL.IDX P6, R14, R13, R12, R11 ;  /* 0x0000000c0d0e7389 */ /* 0x00006400000c000b */
[----:B01----:R-:W-:Y:S01]  /*29490*/  ENDCOLLECTIVE ;  /* 0x000000000000791b */ /* 0x003fe20003800000 */
.L_x_3162:
        /* <DEDUP_REMOVED lines=15> */
.L_x_3163:
[----:B------:R-:W-:Y:S02]  /*29590*/  IMAD.MOV.U32 R13, RZ, RZ, R23 ;  /* 0x000000ffff0d7224 */ /* 0x000fe400078e0017 */
[----:B------:R-:W-:-:S07]  /*295a0*/  IMAD.MOV.U32 R7, RZ, RZ, R14 ;  /* 0x000000ffff077224 */ /* 0x000fce00078e000e */
[----:B------:R-:W-:Y:S05]  /*295b0*/  WARPSYNC.COLLECTIVE R15, `(.L_x_3164) ;  /* 0x000000000f087348 */ /* 0x000fea0003c00000 */
[----:B------:R0:W1:Y:S02]  /*295c0*/  SHFL.IDX P6, R14, R13, R12, R11 ;  /* 0x0000000c0d0e7389 */ /* 0x00006400000c000b */
[----:B01----:R-:W-:Y:S01]  /*295d0*/  ENDCOLLECTIVE ;  /* 0x000000000000791b */ /* 0x003fe20003800000 */
.L_x_3164:
        /* <DEDUP_REMOVED lines=10> */
[----:B------:R0:W-:Y:S02]  /*29680*/  LDGSTS.E.BYPASS.LTC128B.128 [R4+0x5400], desc[UR4][R2.64+0x80], !P4 ;  /* 0x0540008002047fae */ /* 0x0001e4000e101d44 */
[----:B0-----:R-:W-:Y:S05]  /*29690*/  WARPSYNC.COLLECTIVE R15, `(.L_x_3165) ;  /* 0x000000000f087348 */ /* 0x001fea0003c00000 */
[----:B------:R1:W2:Y:S02]  /*296a0*/  SHFL.IDX P6, R14, R13, R12, R11 ;  /* 0x0000000c0d0e7389 */ /* 0x0002a400000c000b */
[----:B012---:R-:W-:Y:S01]  /*296b0*/  ENDCOLLECTIVE ;  /* 0x000000000000791b */ /* 0x007fe20003800000 */
.L_x_3165:
[----:B------:R-:W-:Y:S02]  /*296c0*/  IMAD.MOV.U32 R13, RZ, RZ, R23 ;  /* 0x000000ffff0d7224 */ /* 0x000fe400078e0017 */
[----:B------:R-:W-:-:S07]  /*296d0*/  IMAD.MOV.U32 R24, RZ, RZ, R14 ;  /* 0x000000ffff187224 */ /* 0x000fce00078e000e */
[----:B------:R-:W-:Y:S05]  /*296e0*/  WARPSYNC.COLLECTIVE R15, `(.L_x_3166) ;  /* 0x000000000f087348 */ /* 0x000fea0003c00000 */
[----:B------:R0:W1:Y:S02]  /*296f0*/  SHFL.IDX P6, R14, R13, R12, R11 ;  /* 0x0000000c0d0e7389 */ /* 0x00006400000c000b */
[----:B01----:R-:W-:Y:S01]  /*29700*/  ENDCOLLECTIVE ;  /* 0x000000000000791b */ /* 0x003fe20003800000 */
.L_x_3166:
[----:B------:R-:W-:Y:S05]  /*29710*/  BRA `(.L_x_3167) ;  /* 0xffffffa400bc7947 */ /* 0x000fea000383ffff */
.L_x_3000:
[----:B------:R-:W-:Y:S01]  /*29720*/  BSSY B0, `(.L_x_3168) ;  /* 0x0000008000007945 */ /* 0x000fe20003800000 */
[----:B------:R-:W-:Y:S02]  /*29730*/  IMAD.MOV.U32 R13, RZ, RZ, R16 ;  /* 0x000000ffff0d7224 */ /* 0x000fe400078e0010 */
[----:B-1----:R-:W-:Y:S02]  /*29740*/  IMAD.MOV.U32 R12, RZ, RZ, RZ ;  /* 0x000000ffff0c7224 */ /* 0x002fe400078e00ff */
[----:B------:R-:W-:Y:S02]  /*29750*/  IMAD.MOV.U32 R11, RZ, RZ, 0x1f ;  /* 0x0000001fff0b7424 */ /* 0x000fe400078e00ff */
[----:B------:R-:W-:-:S07]  /*29760*/  IMAD.MOV.U32 R15, RZ, RZ, -0x1 ;  /* 0xffffffffff0f7424 */ /* 0x000fce00078e00ff */
[----:B------:R-:W-:Y:S05]  /*29770*/  WARPSYNC.COLLECTIVE R15, `(.L_x_3169) ;  /* 0x000000000f087348 */ /* 0x000fea0003c00000 */
[----:B------:R0:W1:Y:S02]  /*29780*/  SHFL.IDX P6, R14, R13, R12, R11 ;  /* 0x0000000c0d0e7389 */ /* 0x00006400000c000b */
[----:B01----:R-:W-:Y:S01]  /*29790*/  ENDCOLLECTIVE ;  /* 0x000000000000791b */ /* 0x003fe20003800000 */
.L_x_3169:
[----:B------:R-:W-:Y:S05]  /*297a0*/  BSYNC B0 ;  /* 0x0000000000007941 */ /* 0x000fea0003800000 */
.L_x_3168:
        /* <DEDUP_REMOVED lines=9> */
.L_x_3170:
[----:B------:R-:W-:Y:S01]  /*29840*/  ULDC UR4, c[0x0][0xc3c] ;  /* 0x00030f0000047ab9 */ /* 0x000fe20000000800 */
[----:B------:R-:W-:Y:S01]  /*29850*/  ULDC.64 UR6, c[0x0][0x208] ;  /* 0x0000820000067ab9 */ /* 0x000fe20000000a00 */
        /* <DEDUP_REMOVED lines=23> */
.L_x_3171:
[----:B------:R-:W-:Y:S01]  /*299d0*/  IMAD.MOV.U32 R12, RZ, RZ, 0x2 ;  /* 0x00000002ff0c7424 */ /* 0x000fe200078e00ff */
[----:B------:R-:W-:-:S05]  /*299e0*/  SEL R14, R14, RZ, P1 ;  /* 0x000000ff0e0e7207 */ /* 0x000fca0000800000 */
[----:B------:R-:W-:-:S04]  /*299f0*/  IMAD.IADD R5, R13, 0x1, R14 ;  /* 0x000000010d057824 */ /* 0x000fc800078e020e */
[----:B------:R-:W-:-:S07]  /*29a00*/  IMAD.MOV.U32 R13, RZ, RZ, R5 ;  /* 0x000000ffff0d7224 */ /* 0x000fce00078e0005 */
[----:B------:R-:W-:Y:S05]  /*29a10*/  WARPSYNC.COLLECTIVE R15, `(.L_x_3172) ;  /* 0x000000000f087348 */ /* 0x000fea0003c00000 */
[----:B------:R0:W1:Y:S02]  /*29a20*/  SHFL.UP P6, R14, R13, R12, R11 ;  /* 0x0400000c0d0e7389 */ /* 0x00006400000c000b */
[----:B01----:R-:W-:Y:S01]  /*29a30*/  ENDCOLLECTIVE ;  /* 0x000000000000791b */ /* 0x003fe20003800000 */
.L_x_3172:
[----:B------:R-:W-:Y:S01]  /*29a40*/  IMAD.MOV.U32 R12, RZ, RZ, 0x4 ;  /* 0x00000004ff0c7424 */ /* 0x000fe200078e00ff */
[----:B------:R-:W-:-:S05]  /*29a50*/  SEL R2, R14, RZ, P2 ;  /* 0x000000ff0e027207 */ /* 0x000fca0001000000 */
[----:B------:R-:W-:-:S04]  /*29a60*/  IMAD.IADD R2, R5, 0x1, R2 ;  /* 0x0000000105027824 */ /* 0x000fc800078e0202 */
[----:B------:R-:W-:-:S07]  /*29a70*/  IMAD.MOV.U32 R13, RZ, RZ, R2 ;  /* 0x000000ffff0d7224 */ /* 0x000fce00078e0002 */
[----:B------:R-:W-:Y:S05]  /*29a80*/  WARPSYNC.COLLECTIVE R15, `(.L_x_3173) ;  /* 0x000000000f087348 */ /* 0x000fea0003c00000 */
[----:B------:R0:W1:Y:S02]  /*29a90*/  SHFL.UP P6, R14, R13, R12, R11 ;  /* 0x0400000c0d0e7389 */ /* 0x00006400000c000b */
[----:B01----:R-:W-:Y:S01]  /*29aa0*/  ENDCOLLECTIVE ;  /* 0x000000000000791b */ /* 0x003fe20003800000 */
.L_x_3173:
[----:B------:R-:W-:Y:S01]  /*29ab0*/  IMAD.MOV.U32 R12, RZ, RZ, 0x8 ;  /* 0x00000008ff0c7424 */ /* 0x000fe200078e00ff */
[----:B------:R-:W-:-:S05]  /*29ac0*/  SEL R3, R14, RZ, P3 ;  /* 0x000000ff0e037207 */ /* 0x000fca0001800000 */
[----:B------:R-:W-:-:S04]  /*29ad0*/  IMAD.IADD R3, R2, 0x1, R3 ;  /* 0x0000000102037824 */ /* 0x000fc800078e0203 */
[----:B------:R-:W-:-:S07]  /*29ae0*/  IMAD.MOV.U32 R13, RZ, RZ, R3 ;  /* 0x000000ffff0d7224 */ /* 0x000fce00078e0003 */
[----:B------:R-:W-:Y:S05]  /*29af0*/  WARPSYNC.COLLECTIVE R15, `(.L_x_3174) ;  /* 0x000000000f087348 */ /* 0x000fea0003c00000 */
[----:B------:R0:W1:Y:S02]  /*29b00*/  SHFL.UP P6, R14, R13, R12, R11 ;  /* 0x0400000c0d0e7389 */ /* 0x00006400000c000b */
[----:B01----:R-:W-:Y:S01]  /*29b10*/  ENDCOLLECTIVE ;  /* 0x000000000000791b */ /* 0x003fe20003800000 */
.L_x_3174:
[----:B------:R-:W-:Y:S01]  /*29b20*/  IMAD.MOV.U32 R12, RZ, RZ, 0x10 ;  /* 0x00000010ff0c7424 */ /* 0x000fe200078e00ff */
[----:B------:R-:W-:-:S05]  /*29b30*/  SEL R14, R14, RZ, P4 ;  /* 0x000000ff0e0e7207 */ /* 0x000fca0002000000 */
[----:B------:R-:W-:-:S04]  /*29b40*/  IMAD.IADD R5, R3, 0x1, R14 ;  /* 0x0000000103057824 */ /* 0x000fc800078e020e */
[----:B------:R-:W-:-:S07]  /*29b50*/  IMAD.MOV.U32 R13, RZ, RZ, R5 ;  /* 0x000000ffff0d7224 */ /* 0x000fce00078e0005 */
[----:B------:R-:W-:Y:S05]  /*29b60*/  WARPSYNC.COLLECTIVE R15, `(.L_x_3175) ;  /* 0x000000000f087348 */ /* 0x000fea0003c00000 */
[----:B------:R0:W1:Y:S02]  /*29b70*/  SHFL.UP P6, R14, R13, R12, R11 ;  /* 0x0400000c0d0e7389 */ /* 0x00006400000c000b */
[----:B01----:R-:W-:Y:S01]  /*29b80*/  ENDCOLLECTIVE ;  /* 0x000000000000791b */ /* 0x003fe20003800000 */
.L_x_3175:
        /* <DEDUP_REMOVED lines=8> */
.L_x_3176:
[----:B------:R-:W-:Y:S05]  /*29c10*/  BRA `(.L_x_3177) ;  /* 0xffffffa400d07947 */ /* 0x000fea000383ffff */
.L_x_3003:
[----:B------:R-:W-:Y:S01]  /*29c20*/  BSSY B0, `(.L_x_3178) ;  /* 0x0000007000007945 */ /* 0x000fe20003800000 */
[----:B-1----:R-:W-:Y:S02]  /*29c30*/  IMAD.MOV.U32 R12, RZ, RZ, 0x1 ;  /* 0x00000001ff0c7424 */ /* 0x002fe400078e00ff */
[----:B------:R-:W-:Y:S02]  /*29c40*/  IMAD.MOV.U32 R11, RZ, RZ, RZ ;  /* 0x000000ffff0b7224 */ /* 0x000fe400078e00ff */
[----:B------:R-:W-:-:S07]  /*29c50*/  IMAD.MOV.U32 R15, RZ, RZ, -0x1 ;  /* 0xffffffffff0f7424 */ /* 0x000fce00078e00ff */
[----:B------:R-:W-:Y:S05]  /*29c60*/  WARPSYNC.COLLECTIVE R15, `(.L_x_3179) ;  /* 0x000000000f087348 */ /* 0x000fea0003c00000 */
[----:B------:R0:W1:Y:S02]  /*29c70*/  SHFL.UP P6, R14, R13, R12, R11 ;  /* 0x0400000c0d0e7389 */ /* 0x00006400000c000b */
[----:B01----:R-:W-:Y:S01]  /*29c80*/  ENDCOLLECTIVE ;  /* 0x000000000000791b */ /* 0x003fe20003800000 */
.L_x_3179:
[----:B------:R-:W-:Y:S05]  /*29c90*/  BSYNC B0 ;  /* 0x0000000000007941 */ /* 0x000fea0003800000 */
.L_x_3178:
        /* <DEDUP_REMOVED lines=8> */
.L_x_3180:
[----:B------:R-:W-:Y:S01]  /*29d20*/  IMAD.MOV.U32 R12, RZ, RZ, 0x4 ;  /* 0x00000004ff0c7424 */ /* 0x000fe200078e00ff */
[----:B------:R-:W-:-:S05]  /*29d30*/  SEL R2, R14, RZ, P2 ;  /* 0x000000ff0e027207 */ /* 0x000fca0001000000 */
[----:B------:R-:W-:-:S04]  /*29d40*/  IMAD.IADD R2, R13, 0x1, R2 ;  /* 0x000000010d027824 */ /* 0x000fc800078e0202 */
[----:B------:R-:W-:-:S07]  /*29d50*/  IMAD.MOV.U32 R13, RZ, RZ, R2 ;  /* 0x000000ffff0d7224 */ /* 0x000fce00078e0002 */
[----:B------:R-:W-:Y:S05]  /*29d60*/  WARPSYNC.COLLECTIVE R15, `(.L_x_3181) ;  /* 0x000000000f087348 */ /* 0x000fea0003c00000 */
[----:B------:R0:W1:Y:S02]  /*29d70*/  SHFL.UP P6, R14, R13, R12, R11 ;  /* 0x0400000c0d0e7389 */ /* 0x00006400000c000b */
[----:B01----:R-:W-:Y:S01]  /*29d80*/  ENDCOLLECTIVE ;  /* 0x000000000000791b */ /* 0x003fe20003800000 */
.L_x_3181:
[----:B------:R-:W-:Y:S01]  /*29d90*/  IMAD.MOV.U32 R12, RZ, RZ, 0x8 ;  /* 0x00000008ff0c7424 */ /* 0x000fe200078e00ff */
[----:B------:R-:W-:-:S05]  /*29da0*/  SEL R3, R14, RZ, P3 ;  /* 0x000000ff0e037207 */ /* 0x000fca0001800000 */
[----:B------:R-:W-:-:S04]  /*29db0*/  IMAD.IADD R3, R2, 0x1, R3 ;  /* 0x0000000102037824 */ /* 0x000fc800078e0203 */
[----:B------:R-:W-:-:S07]  /*29dc0*/  IMAD.MOV.U32 R13, RZ, RZ, R3 ;  /* 0x000000ffff0d7224 */ /* 0x000fce00078e0003 */
[----:B------:R-:W-:Y:S05]  /*29dd0*/  WARPSYNC.COLLECTIVE R15, `(.L_x_3182) ;  /* 0x000000000f087348 */ /* 0x000fea0003c00000 */
[----:B------:R0:W1:Y:S02]  /*29de0*/  SHFL.UP P6, R14, R13, R12, R11 ;  /* 0x0400000c0d0e7389 */ /* 0x00006400000c000b */
[----:B01----:R-:W-:Y:S01]  /*29df0*/  ENDCOLLECTIVE ;  /* 0x000000000000791b */ /* 0x003fe20003800000 */
.L_x_3182:
[----:B------:R-:W-:Y:S01]  /*29e00*/  IMAD.MOV.U32 R12, RZ, RZ, 0x10 ;  /* 0x00000010ff0c7424 */ /* 0x000fe200078e00ff */
[----:B------:R-:W-:-:S05]  /*29e10*/  SEL R14, R14, RZ, P4 ;  /* 0x000000ff0e0e7207 */ /* 0x000fca0002000000 */
[----:B------:R-:W-:-:S04]  /*29e20*/  IMAD.IADD R5, R3, 0x1, R14 ;  /* 0x0000000103057824 */ /* 0x000fc800078e020e */
[----:B------:R-:W-:-:S07]  /*29e30*/  IMAD.MOV.U32 R13, RZ, RZ, R5 ;  /* 0x000000ffff0d7224 */ /* 0x000fce00078e0005 */
[----:B------:R-:W-:Y:S05]  /*29e40*/  WARPSYNC.COLLECTIVE R15, `(.L_x_3183) ;  /* 0x000000000f087348 */ /* 0x000fea0003c00000 */
[----:B------:R0:W1:Y:S02]  /*29e50*/  SHFL.UP P6, R14, R13, R12, R11 ;  /* 0x0400000c0d0e7389 */ /* 0x00006400000c000b */
[----:B01----:R-:W-:Y:S01]  /*29e60*/  ENDCOLLECTIVE ;  /* 0x000000000000791b */ /* 0x003fe20003800000 */
.L_x_3183:
        /* <DEDUP_REMOVED lines=8> */
.L_x_3184:
[----:B------:R-:W-:Y:S05]  /*29ef0*/  BRA `(.L_x_3185) ;  /* 0xffffffa400c07947 */ /* 0x000fea000383ffff */
.L_x_3005:
[----:B------:R-:W-:Y:S01]  /*29f00*/  BSSY B0, `(.L_x_3186) ;  /* 0x0000006000007945 */ /* 0x000fe20003800000 */
[----:B------:R-:W-:Y:S01]  /*29f10*/  PLOP3.LUT P6, PT, P6, PT, PT, 0x8, 0x0 ;  /* 0x000000000000781c */ /* 0x000fe200037ce170 */
[----:B------:R-:W-:-:S12]  /*29f20*/  IMAD.MOV.U32 R15, RZ, RZ, -0x1 ;  /* 0xffffffffff0f7424 */ /* 0x000fd800078e00ff */
[----:B01----:R-:W-:Y:S05]  /*29f30*/  WARPSYNC.COLLECTIVE R15, `(.L_x_3187) ;  /* 0x000000000f087348 */ /* 0x003fea0003c00000 */
[----:B------:R-:W-:Y:S01]  /*29f40*/  VOTE.ANY R14, PT, P6 ;  /* 0x00000000000e7806 */ /* 0x000fe200030e0100 */
[----:B01----:R-:W-:Y:S06]  /*29f50*/  ENDCOLLECTIVE ;  /* 0x000000000000791b */ /* 0x003fec0003800000 */
.L_x_3187:
[----:B------:R-:W-:Y:S05]  /*29f60*/  BSYNC B0 ;  /* 0x0000000000007941 */ /* 0x000fea0003800000 */
.L_x_3186:
        /* <DEDUP_REMOVED lines=8> */
.L_x_3188:
[----:B------:R-:W-:Y:S02]  /*29ff0*/  IMAD.IADD R19, R12, 0x1, R19 ;  /* 0x000000010c137824 */ /* 0x000fe400078e0213 */
[----:B------:R-:W-:Y:S02]  /*2a000*/  IMAD.MOV.U32 R13, RZ, RZ, R4 ;  /* 0x000000ffff0d7224 */ /* 0x000fe400078e0004 */
[----:B------:R-:W-:-:S07]  /*2a010*/  IMAD.MOV.U32 R17, RZ, RZ, R14 ;  /* 0x000000ffff117224 */ /* 0x000fce00078e000e */
[----:B------:R-:W-:Y:S05]  /*2a020*/  WARPSYNC.COLLECTIVE R15, `(.L_x_3189) ;  /* 0x000000000f087348 */ /* 0x000fea0003c00000 */
[----:B------:R0:W1:Y:S02]  /*2a030*/  SHFL.IDX P6, R14, R13, R12, R11 ;  /* 0x0000000c0d0e7389 */ /* 0x00006400000c000b */
[----:B01----:R-:W-:Y:S01]  /*2a040*/  ENDCOLLECTIVE ;  /* 0x000000000000791b */ /* 0x003fe20003800000 */
.L_x_3189:
[----:B------:R-:W-:Y:S01]  /*2a050*/  IMAD.MOV.U32 R4, RZ, RZ, R14 ;  /* 0x000000ffff047224 */ /* 0x000fe200078e000e */
[----:B------:R-:W-:Y:S06]  /*2a060*/  BRA `(.L_x_3190) ;  /* 0xffffffa400a47947 */ /* 0x000fec000383ffff */
.L_x_3007:
[----:B------:R-:W-:Y:S01]  /*2a070*/  BSSY B0, `(.L_x_3191) ;  /* 0x0000007000007945 */ /* 0x000fe20003800000 */
[----:B------:R-:W-:Y:S02]  /*2a080*/  IMAD.MOV.U32 R13, RZ, RZ, R2 ;  /* 0x000000ffff0d7224 */ /* 0x000fe400078e0002 */
[----:B------:R-:W-:Y:S02]  /*2a090*/  IMAD.MOV.U32 R11, RZ, RZ, 0x1f ;  /* 0x0000001fff0b7424 */ /* 0x000fe400078e00ff */
[----:B------:R-:W-:-:S07]  /*2a0a0*/  IMAD.MOV.U32 R15, RZ, RZ, -0x1 ;  /* 0xffffffffff0f7424 */ /* 0x000fce00078e00ff */
[----:B0-23--:R-:W-:Y:S05]  /*2a0b0*/  WARPSYNC.COLLECTIVE R15, `(.L_x_3192) ;  /* 0x000000000f087348 */ /* 0x00dfea0003c00000 */
[----:B------:R1:W4:Y:S02]  /*2a0c0*/  SHFL.IDX P6, R14, R13, R12, R11 ;  /* 0x0000000c0d0e7389 */ /* 0x00032400000c000b */
[----:B01234-:R-:W-:Y:S01]  /*2a0d0*/  ENDCOLLECTIVE ;  /* 0x000000000000791b */ /* 0x01ffe20003800000 */
.L_x_3192:
[----:B------:R-:W-:Y:S05]  /*2a0e0*/  BSYNC B0 ;  /* 0x0000000000007941 */ /* 0x000fea0003800000 */
.L_x_3191:
[----:B------:R-:W-:Y:S01]  /*2a0f0*/  IMAD.MOV.U32 R6, RZ, RZ, R14 ;  /* 0x000000ffff067224 */ /* 0x000fe200078e000e */
[----:B------:R-:W-:Y:S06]  /*2a100*/  BRA `(.L_x_3006) ;  /* 0xffffffa400947947 */ /* 0x000fec000383ffff */
.L_x_3013:
[----:B-1----:R1:W2:Y:S02]  /*2a110*/  SYNCS.PHASECHK.TRANS64.TRYWAIT P0, [R5+URZ+0x2a820], R0 ;  /* 0x02a82000050075a7 */ /* 0x0022a4000800017f */
[----:B--2---:R-:W-:Y:S05]  /*2a120*/  @!P0 NANOSLEEP.SYNCS 0x989680 ;  /* 0x009896800000895d */ /* 0x004fea0003900000 */
[----:B------:R-:W2:Y:S02]  /*2a130*/  @!P0 SYNCS.PHASECHK.TRANS64 P0, [R5+URZ+0x2a820], R0 ;  /* 0x02a82000050085a7 */ /* 0x000ea4000800007f */
[----:B--2---:R-:W-:Y:S05]  /*2a140*/  @!P0 BRA `(.L_x_3013) ;  /* 0xfffffffc00f08947 */ /* 0x004fea000383ffff */
[----:B------:R-:W-:Y:S05]  /*2a150*/  BRA `(.L_x_3193) ;  /* 0xffffffac00f07947 */ /* 0x000fea000383ffff */
.L_x_3014:
        /* <DEDUP_REMOVED lines=11> */
.L_x_3195:
[----:B------:R-:W-:Y:S05]  /*2a210*/  BSYNC B0 ;  /* 0x0000000000007941 */ /* 0x000fea0003800000 */
.L_x_3194:
[----:B------:R-:W-:Y:S05]  /*2a220*/  BRA `(.L_x_3196) ;  /* 0xffffffac00d87947 */ /* 0x000fea000383ffff */
.L_x_3015:
[----:B------:R-:W-:Y:S01]  /*2a230*/  BSSY B0, `(.L_x_3197) ;  /* 0x0000006000007945 */ /* 0x000fe20003800000 */
[----:B------:R-:W-:-:S07]  /*2a240*/  IMAD.MOV.U32 R15, RZ, RZ, -0x1 ;  /* 0xffffffffff0f7424 */ /* 0x000fce00078e00ff */
[----:B01-3--:R-:W-:Y:S05]  /*2a250*/  WARPSYNC.COLLECTIVE R15, `(.L_x_3198) ;  /* 0x000000000f0c7348 */ /* 0x00bfea0003c00000 */
[----:B------:R-:W-:Y:S02]  /*2a260*/  ELECT P6, UR62, PT ;  /* 0x00000000003e782f */ /* 0x000fe400038c0000 */
[----:B------:R-:W-:Y:S01]  /*2a270*/  MOV R14, UR62 ;  /* 0x0000003e000e7c02 */ /* 0x000fe20008000f00 */
[----:B01-3--:R-:W-:Y:S10]  /*2a280*/  ENDCOLLECTIVE ;  /* 0x000000000000791b */ /* 0x00bff40003800000 */
.L_x_3198:
[----:B------:R-:W-:Y:S05]  /*2a290*/  BSYNC B0 ;  /* 0x0000000000007941 */ /* 0x000fea0003800000 */
.L_x_3197:
[----:B------:R-:W-:Y:S05]  /*2a2a0*/  BRA `(.L_x_3199) ;  /* 0xffffffac00cc7947 */ /* 0x000fea000383ffff */
.L_x_3017:
[----:B-1----:R1:W2:Y:S02]  /*2a2b0*/  SYNCS.PHASECHK.TRANS64.TRYWAIT P1, [R3+URZ+0x2a840], R2 ;  /* 0x02a84002030075a7 */ /* 0x0022a4000802017f */
[----:B--2---:R-:W-:Y:S05]  /*2a2c0*/  @!P1 NANOSLEEP.SYNCS 0x989680 ;  /* 0x009896800000995d */ /* 0x004fea0003900000 */
[----:B------:R-:W2:Y:S02]  /*2a2d0*/  @!P1 SYNCS.PHASECHK.TRANS64 P1, [R3+URZ+0x2a840], R2 ;  /* 0x02a84002030095a7 */ /* 0x000ea4000802007f */
[----:B--2---:R-:W-:Y:S05]  /*2a2e0*/  @!P1 BRA `(.L_x_3017) ;  /* 0xfffffffc00f09947 */ /* 0x004fea000383ffff */
[----:B------:R-:W-:Y:S05]  /*2a2f0*/  BRA `(.L_x_3200) ;  /* 0xffffffac00ec7947 */ /* 0x000fea000383ffff */
.L_x_3019:
[----:B--2---:R2:W4:Y:S02]  /*2a300*/  SYNCS.PHASECHK.TRANS64.TRYWAIT P1, [R5+URZ+0x2a840], R0 ;  /* 0x02a84000050075a7 */ /* 0x004524000802017f */
[----:B----4-:R-:W-:Y:S05]  /*2a310*/  @!P1 NANOSLEEP.SYNCS 0x989680 ;  /* 0x009896800000995d */ /* 0x010fea0003900000 */
[----:B------:R-:W4:Y:S02]  /*2a320*/  @!P1 SYNCS.PHASECHK.TRANS64 P1, [R5+URZ+0x2a840], R0 ;  /* 0x02a84000050095a7 */ /* 0x000f24000802007f */
[----:B----4-:R-:W-:Y:S05]  /*2a330*/  @!P1 BRA `(.L_x_3019) ;  /* 0xfffffffc00f09947 */ /* 0x010fea000383ffff */
[----:B------:R-:W-:Y:S05]  /*2a340*/  BRA `(.L_x_3201) ;  /* 0xffffffac00f87947 */ /* 0x000fea000383ffff */
.L_x_3021:
[----:B----4-:R4:W0:Y:S02]  /*2a350*/  SYNCS.PHASECHK.TRANS64.TRYWAIT P1, [R3+URZ+0x2a860], R2 ;  /* 0x02a86002030075a7 */ /* 0x010824000802017f */
[----:B0-----:R-:W-:Y:S05]  /*2a360*/  @!P1 NANOSLEEP.SYNCS 0x989680 ;  /* 0x009896800000995d */ /* 0x001fea0003900000 */
[----:B------:R-:W0:Y:S02]  /*2a370*/  @!P1 SYNCS.PHASECHK.TRANS64 P1, [R3+URZ+0x2a860], R2 ;  /* 0x02a86002030095a7 */ /* 0x000e24000802007f */
[----:B0-----:R-:W-:Y:S05]  /*2a380*/  @!P1 BRA `(.L_x_3021) ;  /* 0xfffffffc00f09947 */ /* 0x001fea000383ffff */
[----:B------:R-:W-:Y:S05]  /*2a390*/  BRA `(.L_x_3202) ;  /* 0xffffffac00f47947 */ /* 0x000fea000383ffff */
.L_x_3203:
        /* <DEDUP_REMOVED lines=14> */
.L_x_15639:


//--------------------- .text._ZN7cutlass13device_kernelIN5flash11enable_sm90INS1_16FlashAttnFwdSm90INS1_25CollectiveMainloopFwdSm90ILi2EN4cute5tupleIJNS5_1CILi1EEES8_S8_EEENS6_IJNS7_ILi64EEESA_SA_EEELi512ENS_10bfloat16_tEfNS_4arch4Sm90ELb0ELb0ELb0ELb0ELb1ELb0ELb0ELb0ELb0ELb1ELb1ELb0EEENS1_21CollectiveEpilogueFwdINS6_IJSA_NS7_ILi512EEESA_EEES9_SC_SE_Li256ELb0ELb1ELb1ELb0EEENS1_19SingleTileSchedulerILb0ELb1ELb1ELi64EEEEEEEEEvNT_6ParamsE --------------------------
	.section	.text._ZN7cutlass13device_kernelIN5flash11enable_sm90INS1_16FlashAttnFwdSm90INS1_25CollectiveMainloopFwdSm90ILi2EN4cute5tupleIJNS5_1CILi1EEES8_S8_EEENS6_IJNS7_ILi64EEESA_SA_EEELi512ENS_10bfloat16_tEfNS_4arch4Sm90ELb0ELb0ELb0ELb0ELb1ELb0ELb0ELb0ELb0ELb1ELb1ELb0EEENS1_21CollectiveEpilogueFwdINS6_IJSA_NS7_ILi512EEESA_EEES9_SC_SE_Li256ELb0ELb1ELb1ELb0EEENS1_19SingleTileSchedulerILb0ELb1ELb1ELi64EEEEEEEEEvNT_6ParamsE,"ax",@progbits
	.align	128
.text._ZN7cutlass13device_kernelIN5flash11enable_sm90INS1_16FlashAttnFwdSm90INS1_25CollectiveMainloopFwdSm90ILi2EN4cute5tupleIJNS5_1CILi1EEES8_S8_EEENS6_IJNS7_ILi64EEESA_SA_EEELi512ENS_10bfloat16_tEfNS_4arch4Sm90ELb0ELb0ELb0ELb0ELb1ELb0ELb0ELb0ELb0ELb1ELb1ELb0EEENS1_21CollectiveEpilogueFwdINS6_IJSA_NS7_ILi512EEESA_EEES9_SC_SE_Li256ELb0ELb1ELb1ELb0EEENS1_19SingleTileSchedulerILb0ELb1ELb1ELi64EEEEEEEEEvNT_6ParamsE:
        .type           _ZN7cutlass13device_kernelIN5flash11enable_sm90INS1_16FlashAttnFwdSm90INS1_25CollectiveMainloopFwdSm90ILi2EN4cute5tupleIJNS5_1CILi1EEES8_S8_EEENS6_IJNS7_ILi64EEESA_SA_EEELi512ENS_10bfloat16_tEfNS_4arch4Sm90ELb0ELb0ELb0ELb0ELb1ELb0ELb0ELb0ELb0ELb1ELb1ELb0EEENS1_21CollectiveEpilogueFwdINS6_IJSA_NS7_ILi512EEESA_EEES9_SC_SE_Li256ELb0ELb1ELb1ELb0EEENS1_19SingleTileSchedulerILb0ELb1ELb1ELi64EEEEEEEEEvNT_6ParamsE,@function
        .size           _ZN7cutlass13device_kernelIN5flash11enable_sm90INS1_16FlashAttnFwdSm90INS1_25CollectiveMainloopFwdSm90ILi2EN4cute5tupleIJNS5_1CILi1EEES8_S8_EEENS6_IJNS7_ILi64EEESA_SA_EEELi512ENS_10bfloat16_tEfNS_4arch4Sm90ELb0ELb0ELb0ELb0ELb1ELb0ELb0ELb0ELb0ELb1ELb1ELb0EEENS1_21CollectiveEpilogueFwdINS6_IJSA_NS7_ILi512EEESA_EEES9_SC_SE_Li256ELb0ELb1ELb1ELb0EEENS1_19SingleTileSchedulerILb0ELb1ELb1ELi64EEEEEEEEEvNT_6ParamsE,(.L_x_15640 - _ZN7cutlass13device_kernelIN5flash11enable_sm90INS1_16FlashAttnFwdSm90INS1_25CollectiveMainloopFwdSm90ILi2EN4cute5tupleIJNS5_1CILi1EEES8_S8_EEENS6_IJNS7_ILi64EEESA_SA_EEELi512ENS_10bfloat16_tEfNS_4arch4Sm90ELb0ELb0ELb0ELb0ELb1ELb0ELb0ELb0ELb0ELb1ELb1ELb0EEENS1_21CollectiveEpilogueFwdINS6_IJSA_NS7_ILi512EEESA_EEES9_SC_SE_Li256ELb0ELb1ELb1ELb0EEENS1_19SingleTileSchedulerILb0ELb1ELb1ELi64EEEEEEEEEvNT_6ParamsE)
        .other          _ZN7cutlass13device_kernelIN5flash11enable_sm90INS1_16FlashAttnFwdSm90INS1_25CollectiveMainloopFwdSm90ILi2EN4cute5tupleIJNS5_1CILi1EEES8_S8_EEENS6_IJNS7_ILi64EEESA_SA_EEELi512ENS_10bfloat16_tEfNS_4arch4Sm90ELb0ELb0ELb0ELb0ELb1ELb0ELb0ELb0ELb0ELb1ELb1ELb0EEENS1_21CollectiveEpilogueFwdINS6_IJSA_NS7_ILi512EEESA_EEES9_SC_SE_Li256ELb0ELb1ELb1ELb0EEENS1_19SingleTileSchedulerILb0ELb1ELb1ELi64EEEEEEEEEvNT_6ParamsE,@"STO_CUDA_ENTRY STV_DEFAULT"
_ZN7cutlass13device_kernelIN5flash11enable_sm90INS1_16FlashAttnFwdSm90INS1_25CollectiveMainloopFwdSm90ILi2EN4cute5tupleIJNS5_1CILi1EEES8_S8_EEENS6_IJNS7_ILi64EEESA_SA_EEELi512ENS_10bfloat16_tEfNS_4arch4Sm90ELb0ELb0ELb0ELb0ELb1ELb0ELb0ELb0ELb0ELb1ELb1ELb0EEENS1_21CollectiveEpilogueFwdINS6_IJSA_NS7_ILi512EEESA_EEES9_SC_SE_Li256ELb0ELb1ELb1ELb0EEENS1_19SingleTileSchedulerILb0ELb1ELb1ELi64EEEEEEEEEvNT_6ParamsE:
        /* <DEDUP_REMOVED lines=35> */
[----:B0-----:R0:W1:Y:S01]  /*0230*/  SYNCS.EXCH.64 URZ, [UR6+0x28c30], UR4 ;  /* 0x028c3004063f75b2 */ /* 0x0010620008000100 */
[----:B------:R0:W2:Y:S01]  /*0240*/  SYNCS.EXCH.64 URZ, [UR6+0x28c40], UR4 ;  /* 0x028c4004063f75b2 */ /* 0x0000a20008000100 */
[----:B------:R0:W0:Y:S01]  /*0250*/  SYNCS.EXCH.64 URZ, [UR6+0x28c38], UR4 ;  /* 0x028c3804063f75b2 */ /* 0x0000220008000100 */
[----:B------:R0:W0:Y:S01]  /*0260*/  SYNCS.EXCH.64 URZ, [UR6+0x28c48], UR4 ;  /* 0x028c4804063f75b2 */ /* 0x0000220008000100 */
[----:B------:R-:W-:Y:S01]  /*0270*/  NOP ;  /* 0x0000000000007918 */ /* 0x000fe20000000000 */
.L_x_3204:
        /* <DEDUP_REMOVED lines=22> */
.L_x_3205:
        /* <DEDUP_REMOVED lines=18> */
.L_x_3206:
        /* <DEDUP_REMOVED lines=22> */
.L_x_3207:
        /* <DEDUP_REMOVED lines=23> */
.L_x_3208:
        /* <DEDUP_REMOVED lines=9> */
.L_x_3211:
[----:B------:R-:W-:-:S08]  /*0860*/  NOP ;  /* 0x0000000000007918 */ /* 0x000fd00000000000 */
[----:B------:R-:W0:Y:S02]  /*0870*/  USETMAXREG.TRY_ALLOC.CTAPOOL UP0, 0xe8 ;  /* 0x000000e8000079c8 */ /* 0x000e240008000600 */
[----:B0-----:R-:W-:-:S13]  /*0880*/  PLOP3.LUT P0, PT, PT, PT, UP0, 0x80, 0x0 ;  /* 0x000000000000781c */ /* 0x001fda0003f0f008 */
[----:B------:R-:W-:Y:S05]  /*0890*/  @!P0 BRA `(.L_x_3211) ;  /* 0xfffffffc00f08947 */ /* 0x000fea000383ffff */
[----:B------:R-:W-:Y:S01]  /*08a0*/  LOP3.LUT R0, R30, 0xffffff80, RZ, 0xc0, !PT ;  /* 0xffffff801e007812 */ /* 0x000fe200078ec0ff */
[----:B------:R-:W0:Y:S01]  /*08b0*/  S2UR UR6, SR_CTAID.Y ;  /* 0x00000000000679c3 */ /* 0x000e220000002600 */
[----:B------:R-:W-:Y:S02]  /*08c0*/  ULDC UR7, c[0x0][0xc50] ;  /* 0x0003140000077ab9 */ /* 0x000fe40000000800 */
[----:B------:R-:W-:Y:S01]  /*08d0*/  ISETP.NE.AND P0, PT, R0, 0x80, PT ;  /* 0x000000800000780c */ /* 0x000fe20003f05270 */
[----:B------:R-:W-:-:S04]  /*08e0*/  UISETP.NE.AND UP0, UPT, UR7, 0x1, UPT ;  /* 0x000000010700788c */ /* 0x000fc8000bf05270 */
[----:B------:R-:W1:Y:S07]  /*08f0*/  S2UR UR8, SR_CTAID.Z ;  /* 0x00000000000879c3 */ /* 0x000e6e0000002700 */
[----:B------:R-:W-:Y:S01]  /*0900*/  @UP0 ULDC UR4, c[0x0][0xc54] ;  /* 0x0003150000040ab9 */ /* 0x000fe20000000800 */
[----:B------:R-:W-:Y:S06]  /*0910*/  @!P0 BAR.ARV 0x8, 0x100 ;  /* 0x0204000000008b1d */ /* 0x000fec0000002000 */
[----:B------:R-:W-:Y:S01]  /*0920*/  ISETP.GE.U32.AND P0, PT, R30, 0x100, PT ;  /* 0x000001001e00780c */ /* 0x000fe20003f06070 */
[----:B------:R-:W-:Y:S01]  /*0930*/  @UP0 ULDC UR10, c[0x0][0xc58] ;  /* 0x00031600000a0ab9 */ /* 0x000fe20000000800 */
[----:B0-----:R-:W-:-:S02]  /*0940*/  UIMAD.WIDE.U32 UR4, UR6, UR4, URZ ;  /* 0x00000004060472a5 */ /* 0x001fc4000f8e003f */
[----:B------:R-:W-:Y:S02]  /*0950*/  UMOV UR38, UR6 ;  /* 0x0000000600267c82 */ /* 0x000fe40008000000 */
[----:B------:R-:W-:-:S04]  /*0960*/  @UP0 USHF.R.U32.HI UR38, URZ, UR10, UR5 ;  /* 0x0000000a3f260299 */ /* 0x000fc80008011605 */
[----:B------:R-:W-:-:S03]  /*0970*/  UIADD3 UR4, -UR38, URZ, URZ ;  /* 0x0000003f26047290 */ /* 0x000fc6000fffe13f */
[----:B------:R-:W-:Y:S06]  /*0980*/  @P0 BAR.ARV 0xf, 0x100 ;  /* 0x03c4000000000b1d */ /* 0x000fec0000002000 */
[----:B-1----:R-:W-:Y:S01]  /*0990*/  ISETP.LE.AND P0, PT, RZ, UR8, PT ;  /* 0x00000008ff007c0c */ /* 0x002fe2000bf03270 */
[----:B------:R-:W-:-:S12]  /*09a0*/  UIMAD UR7, UR7, UR4, UR6 ;  /* 0x00000004070772a4 */ /* 0x000fd8000f8e0206 */
[----:B------:R-:W-:Y:S05]  /*09b0*/  @!P0 BRA `(.L_x_3212) ;  /* 0x000000c000c88947 */ /* 0x000fea0003800000 */
[----:B------:R-:W-:Y:S01]  /*09c0*/  ULDC.64 UR4, c[0x0][0x418] ;  /* 0x0001060000047ab9 */ /* 0x000fe20000000a00 */
[----:B------:R-:W-:Y:S01]  /*09d0*/  ULDC UR43, c[0x0][0x424] ;  /* 0x00010900002b7ab9 */ /* 0x000fe20000000800 */
[----:B------:R-:W-:Y:S01]  /*09e0*/  UISETP.NE.U32.AND UP0, UPT, UR4, URZ, UPT ;  /* 0x0000003f0400728c */ /* 0x000fe2000bf05070 */
[----:B------:R-:W0:Y:S01]  /*09f0*/  S2UR UR42, SR_CgaCtaId ;  /* 0x00000000002a79c3 */ /* 0x000e220000008800 */
[----:B------:R-:W-:Y:S01]  /*0a00*/  UISETP.NE.AND UP1, UPT, UR9, 0x1, UPT ;  /* 0x000000010900788c */ /* 0x000fe2000bf25270 */
[----:B------:R-:W-:Y:S01]  /*0a10*/  VIADD R16, R30, 0xffffff80 ;  /* 0xffffff801e107836 */ /* 0x000fe20000000000 */
[----:B------:R-:W-:Y:S01]  /*0a20*/  UISETP.NE.AND.EX UP0, UPT, UR5, URZ, UPT, UP0 ;  /* 0x0000003f0500728c */ /* 0x000fe2000bf05300 */
[----:B------:R-:W-:Y:S01]  /*0a30*/  ULDC UR4, c[0x0][0x2f0] ;  /* 0x0000bc0000047ab9 */ /* 0x000fe20000000800 */
[----:B------:R-:W-:Y:S02]  /*0a40*/  USHF.R.U32.HI UR11, URZ, 0x10, UR7 ;  /* 0x000000103f0b7899 */ /* 0x000fe40008011607 */
[----:B------:R-:W-:Y:S01]  /*0a50*/  PLOP3.LUT P0, PT, PT, PT, UP1, 0x80, 0x0 ;  /* 0x000000000000781c */ /* 0x000fe20003f0f018 */
[----:B------:R-:W-:-:S02]  /*0a60*/  USEL UR43, UR43, 0x1, UP0 ;  /* 0x000000012b2b7887 */ /* 0x000fc40008000000 */
[----:B------:R-:W-:Y:S02]  /*0a70*/  UISETP.NE.AND UP0, UPT, UR11, URZ, UPT ;  /* 0x0000003f0b00728c */ /* 0x000fe4000bf05270 */
[----:B------:R-:W-:Y:S02]  /*0a80*/  UIMAD UR43, UR43, UR4, URZ ;  /* 0x000000042b2b72a4 */ /* 0x000fe4000f8e023f */
[----:B------:R-:W-:Y:S02]  /*0a90*/  ULOP3.LUT UR7, UR7, 0xffff, URZ, 0xc0, !UPT ;  /* 0x0000ffff07077892 */ /* 0x000fe4000f8ec03f */
[----:B------:R-:W-:-:S04]  /*0aa0*/  UIADD3 UR4, UR43, 0x3f, URZ ;  /* 0x0000003f2b047890 */ /* 0x000fc8000fffe03f */
[----:B------:R-:W-:Y:S01]  /*0ab0*/  USHF.R.S32.HI UR5, URZ, 0x1f, UR4 ;  /* 0x0000001f3f057899 */ /* 0x000fe20008011404 */
[----:B------:R-:W-:-:S03]  /*0ac0*/  @!UP0 ULDC UR11, c[0x0][0x9f0] ;  /* 0x00027c00000b8ab9 */ /* 0x000fc60000000800 */
[----:B------:R-:W-:-:S04]  /*0ad0*/  ULEA.HI UR5, UR5, UR4, URZ, 0x6 ;  /* 0x0000000405057291 */ /* 0x000fc8000f8f303f */
[----:B------:R-:W-:Y:S01]  /*0ae0*/  USHF.R.S32.HI UR6, URZ, 0x6, UR5 ;  /* 0x000000063f067899 */ /* 0x000fe20008011405 */
[----:B0-----:R-:W-:Y:S11]  /*0af0*/  @!P0 BRA `(.L_x_3213) ;  /* 0x0000001c00ec8947 */ /* 0x001ff60003800000 */
[----:B------:R-:W-:Y:S01]  /*0b00*/  UISETP.GE.AND UP0, UPT, UR43, 0x1, UPT ;  /* 0x000000012b00788c */ /* 0x000fe2000bf06270 */
[----:B------:R-:W-:Y:S02]  /*0b10*/  PLOP3.LUT P0, PT, PT, PT, PT, 0x80, 0x0 ;  /* 0x000000000000781c */ /* 0x000fe40003f0f070 */
[----:B------:R-:W-:Y:S01]  /*0b20*/  CS2R R2, SRZ ;  /* 0x0000000000027805 */ /* 0x000fe2000001ff00 */
[----:B------:R-:W-:Y:S01]  /*0b30*/  IMAD.MOV.U32 R4, RZ, RZ, RZ ;  /* 0x000000ffff047224 */ /* 0x000fe200078e00ff */
[----:B------:R-:W-:Y:S02]  /*0b40*/  CS2R R150, SRZ ;  /* 0x0000000000967805 */ /* 0x000fe4000001ff00 */
[----:B------:R-:W-:Y:S02]  /*0b50*/  CS2R R148, SRZ ;  /* 0x0000000000947805 */ /* 0x000fe4000001ff00 */
[----:B------:R-:W-:Y:S02]  /*0b60*/  PLOP3.LUT P1, PT, PT, PT, UP0, 0x80, 0x0 ;  /* 0x000000000000781c */ /* 0x000fe40003f2f008 */
        /* <DEDUP_REMOVED lines=55> */
[----:B------:R-:W-:Y:S01]  /*0ee0*/  IMAD.MOV.U32 R37, RZ, RZ, RZ ;  /* 0x000000ffff257224 */ /* 0x000fe200078e00ff */
[----:B------:R-:W-:Y:S06]  /*0ef0*/  @!P1 BRA `(.L_x_3214) ;  /* 0x0000000000749947 */ /* 0x000fec0003800000 */
[----:B------:R-:W-:Y:S01]  /*0f00*/  MOV R5, UR11 ;  /* 0x0000000b00057c02 */ /* 0x000fe20008000f00 */
[----:B------:R-:W-:-:S03]  /*0f10*/  UIADD3 UR4, UR6, -0x1, UR11 ;  /* 0xffffffff06047890 */ /* 0x000fc6000fffe00b */
[-C--:B------:R-:W-:Y:S02]  /*0f20*/  IABS R3, R5.reuse ;  /* 0x0000000500037213 */ /* 0x080fe40000000000 */
[----:B------:R-:W-:Y:S01]  /*0f30*/  IABS R9, R5 ;  /* 0x0000000500097213 */ /* 0x000fe20000000000 */
[----:B------:R-:W-:Y:S01]  /*0f40*/  IMAD.U32 R8, RZ, RZ, UR4 ;  /* 0x00000004ff087e24 */ /* 0x000fe2000f8e00ff */
[----:B------:R-:W0:Y:S01]  /*0f50*/  I2F.RP R0, R3 ;  /* 0x0000000300007306 */ /* 0x000e220000209400 */
[----:B------:R-:W-:Y:S01]  /*0f60*/  ULOP3.LUT UR4, UR4, UR11, URZ, 0x3c, !UPT ;  /* 0x0000000b04047292 */ /* 0x000fe2000f8e3c3f */
[----:B------:R-:W-:-:S05]  /*0f70*/  IADD3 R9, RZ, -R9, RZ ;  /* 0x80000009ff097210 */ /* 0x000fca0007ffe0ff */
[----:B------:R-:W-:Y:S01]  /*0f80*/  ISETP.LE.AND P3, PT, RZ, UR4, PT ;  /* 0x00000004ff007c0c */ /* 0x000fe2000bf63270 */
[----:B0-----:R-:W0:Y:S02]  /*0f90*/  MUFU.RCP R0, R0 ;  /* 0x0000000000007308 */ /* 0x001e240000001000 */
[----:B0-----:R-:W-:Y:S01]  /*0fa0*/  VIADD R6, R0, 0xffffffe ;  /* 0x0ffffffe00067836 */ /* 0x001fe20000000000 */
[----:B------:R-:W-:-:S05]  /*0fb0*/  IABS R0, R8 ;  /* 0x0000000800007213 */ /* 0x000fca0000000000 */
[----:B------:R0:W1:Y:S02]  /*0fc0*/  F2I.FTZ.U32.TRUNC.NTZ R7, R6 ;  /* 0x0000000600077305 */ /* 0x000064000021f000 */
[----:B0-----:R-:W-:Y:S02]  /*0fd0*/  IMAD.MOV.U32 R6, RZ, RZ, RZ ;  /* 0x000000ffff067224 */ /* 0x001fe400078e00ff */
[----:B-1----:R-:W-:-:S04]  /*0fe0*/  IMAD.MOV R10, RZ, RZ, -R7 ;  /* 0x000000ffff0a7224 */ /* 0x002fc800078e0a07 */
[----:B------:R-:W-:-:S04]  /*0ff0*/  IMAD R5, R10, R3, RZ ;  /* 0x000000030a057224 */ /* 0x000fc800078e02ff */
[----:B------:R-:W-:-:S04]  /*1000*/  IMAD.HI.U32 R7, R7, R5, R6 ;  /* 0x0000000507077227 */ /* 0x000fc800078e0006 */
[----:B------:R-:W-:Y:S02]  /*1010*/  IMAD.MOV.U32 R5, RZ, RZ, R9 ;  /* 0x000000ffff057224 */ /* 0x000fe400078e0009 */
[----:B------:R-:W-:-:S04]  /*1020*/  IMAD.HI.U32 R7, R7, R0, RZ ;  /* 0x0000000007077227 */ /* 0x000fc800078e00ff */
[----:B------:R-:W-:-:S05]  /*1030*/  IMAD R0, R7, R5, R0 ;  /* 0x0000000507007224 */ /* 0x000fca00078e0200 */
[----:B------:R-:W-:-:S13]  /*1040*/  ISETP.GT.U32.AND P2, PT, R3, R0, PT ;  /* 0x000000000300720c */ /* 0x000fda0003f44070 */
[----:B------:R-:W-:Y:S01]  /*1050*/  @!P2 IMAD.IADD R0, R0, 0x1, -R3 ;  /* 0x000000010000a824 */ /* 0x000fe200078e0a03 */
[----:B------:R-:W-:Y:S02]  /*1060*/  @!P2 IADD3 R7, R7, 0x1, RZ ;  /* 0x000000010707a810 */ /* 0x000fe40007ffe0ff */
[----:B------:R-:W-:Y:S02]  /*1070*/  ISETP.NE.AND P2, PT, RZ, UR11, PT ;  /* 0x0000000bff007c0c */ /* 0x000fe4000bf45270 */
[----:B------:R-:W-:-:S13]  /*1080*/  ISETP.GE.U32.AND P1, PT, R0, R3, PT ;  /* 0x000000030000720c */ /* 0x000fda0003f26070 */
[----:B------:R-:W-:-:S04]  /*1090*/  @P1 VIADD R7, R7, 0x1 ;  /* 0x0000000107071836 */ /* 0x000fc80000000000 */
[----:B------:R-:W-:-:S04]  /*10a0*/  IMAD.MOV.U32 R3, RZ, RZ, R7 ;  /* 0x000000ffff037224 */ /* 0x000fc800078e0007 */
[----:B------:R-:W-:Y:S01]  /*10b0*/  @!P3 IMAD.MOV R3, RZ, RZ, -R3 ;  /* 0x000000ffff03b224 */ /* 0x000fe200078e0a03 */
[----:B------:R-:W-:-:S07]  /*10c0*/  @!P2 LOP3.LUT R3, RZ, UR11, RZ, 0x33, !PT ;  /* 0x0000000bff03ac12 */ /* 0x000fce000f8e33ff */
.L_x_3214:
[----:B------:R-:W-:Y:S01]  /*10d0*/  IMAD R0, R3, UR7, RZ ;  /* 0x0000000703007c24 */ /* 0x000fe2000f8e02ff */
[----:B------:R-:W-:Y:S02]  /*10e0*/  MOV R36, RZ ;  /* 0x000000ff00247202 */ /* 0x000fe40000000f00 */
[----:B------:R-:W-:Y:S02]  /*10f0*/  CS2R R34, SRZ ;  /* 0x0000000000227805 */ /* 0x000fe4000001ff00 */
[----:B------:R-:W-:Y:S02]  /*1100*/  CS2R R32, SRZ ;  /* 0x0000000000207805 */ /* 0x000fe4000001ff00 */
[----:B------:R-:W-:Y:S02]  /*1110*/  CS2R R30, SRZ ;  /* 0x00000000001e7805 */ /* 0x000fe4000001ff00 */
[----:B------:R-:W-:Y:S02]  /*1120*/  VIADDMNMX R3, R0, R3, UR6, PT ;  /* 0x0000000600037e46 */ /* 0x000fe4000b800103 */
[----:B------:R-:W-:-:S02]  /*1130*/  CS2R R28, SRZ ;  /* 0x00000000001c7805 */ /* 0x000fc4000001ff00 */
[----:B------:R-:W-:Y:S02]  /*1140*/  CS2R R26, SRZ ;  /* 0x00000000001a7805 */ /* 0x000fe4000001ff00 */
[----:B------:R-:W-:Y:S02]  /*1150*/  CS2R R24, SRZ ;  /* 0x0000000000187805 */ /* 0x000fe4000001ff00 */
[----:B------:R-:W-:-:S13]  /*1160*/  ISETP.GT.AND P1, PT, R3, R0, PT ;  /* 0x000000000300720c */ /* 0x000fda0003f24270 */
[----:B------:R-:W-:Y:S05]  /*1170*/  @!P1 BRA `(.L_x_3215) ;  /* 0x0000005c00249947 */ /* 0x000fea0003800000 */
[----:B------:R-:W-:Y:S01]  /*1180*/  SHF.R.S32.HI R5, RZ, 0x1f, R16 ;  /* 0x0000001fff057819 */ /* 0x000fe20000011410 */
[----:B------:R-:W-:-:S03]  /*1190*/  UMOV UR7, 0x400 ;  /* 0x0000040000077882 */ /* 0x000fc60000000000 */
[----:B------:R-:W-:-:S04]  /*11a0*/  LEA.HI R5, R5, R16, RZ, 0x7 ;  /* 0x0000001005057211 */ /* 0x000fc800078f38ff */
[----:B------:R-:W-:Y:S02]  /*11b0*/  SHF.R.S32.HI R2, RZ, 0x7, R5 ;  /* 0x00000007ff027819 */ /* 0x000fe40000011405 */
[----:B------:R-:W-:-:S04]  /*11c0*/  LOP3.LUT R5, R5, 0xffffff80, RZ, 0xc0, !PT ;  /* 0xffffff8005057812 */ /* 0x000fc800078ec0ff */
[----:B------:R-:W0:Y:S01]  /*11d0*/  SHFL.IDX PT, R2, R2, RZ, 0x1f ;  /* 0x00001fff02027589 */ /* 0x000e2200000e0000 */
[----:B------:R-:W-:-:S05]  /*11e0*/  IMAD.IADD R5, R16, 0x1, -R5 ;  /* 0x0000000110057824 */ /* 0x000fca00078e0a05 */
[----:B------:R-:W-:-:S04]  /*11f0*/  SHF.R.S32.HI R4, RZ, 0x1f, R5 ;  /* 0x0000001fff047819 */ /* 0x000fc80000011405 */
[CC--:B------:R-:W-:Y:S02]  /*1200*/  LEA.HI R6, R4.reuse, R5.reuse, RZ, 0x2 ;  /* 0x0000000504067211 */ /* 0x0c0fe400078f10ff */
[----:B------:R-:W-:Y:S02]  /*1210*/  LEA.HI R4, R4, R5, RZ, 0x5 ;  /* 0x0000000504047211 */ /* 0x000fe400078f28ff */
[----:B------:R-:W-:Y:S02]  /*1220*/  SHF.R.S32.HI R7, RZ, 0x1f, R6 ;  /* 0x0000001fff077819 */ /* 0x000fe40000011406 */
[----:B------:R-:W-:Y:S02]  /*1230*/  SHF.R.S32.HI R4, RZ, 0x5, R4 ;  /* 0x00000005ff047819 */ /* 0x000fe40000011404 */
[----:B0-----:R-:W-:Y:S02]  /*1240*/  R2UR UR4, R2 ;  /* 0x00000000020472ca */ /* 0x001fe400000e0000 */
[----:B------:R-:W-:-:S04]  /*1250*/  SHF.R.S32.HI R2, RZ, 0x2, R6 ;  /* 0x00000002ff027819 */ /* 0x000fc80000011406 */
[----:B------:R-:W-:-:S04]  /*1260*/  LEA.HI R7, R7, R2, RZ, 0x3 ;  /* 0x0000000207077211 */ /* 0x000fc800078f18ff */
[----:B------:R-:W-:-:S03]  /*1270*/  LOP3.LUT R7, R7, 0xfffffff8, RZ, 0xc0, !PT ;  /* 0xfffffff807077812 */ /* 0x000fc600078ec0ff */
[----:B------:R-:W-:Y:S02]  /*1280*/  ULEA.HI UR5, UR4, UR4, URZ, 0x1 ;  /* 0x0000000404057291 */ /* 0x000fe4000f8f083f */
[----:B------:R-:W-:Y:S02]  /*1290*/  IMAD.IADD R7, R2, 0x1, -R7 ;  /* 0x0000000102077824 */ /* 0x000fe400078e0a07 */
[----:B------:R-:W-:Y:S02]  /*12a0*/  ULOP3.LUT UR6, UR5, 0x1fffe, URZ, 0xc0, !UPT ;  /* 0x0001fffe05067892 */ /* 0x000fe4000f8ec03f */
[----:B------:R-:W-:Y:S01]  /*12b0*/  ULEA UR5, UR42, UR7, 0x18 ;  /* 0x000000072a057291 */ /* 0x000fe2000f8ec03f */
[----:B------:R-:W-:Y:S01]  /*12c0*/  IMAD R4, R4, 0x10, R7 ;  /* 0x0000001004047824 */ /* 0x000fe200078e0207 */
[----:B------:R-:W-:Y:S02]  /*12d0*/  UIADD3 UR6, UR4, -UR6, URZ ;  /* 0x8000000604067290 */ /* 0x000fe4000fffe03f */
[----:B------:R-:W-:-:S02]  /*12e0*/  ULOP3.LUT UR4, UR39, 0x1, URZ, 0xfc, !UPT ;  /* 0x0000000127047892 */ /* 0x000fc4000f8efc3f */
[----:B------:R-:W-:Y:S02]  /*12f0*/  ULEA UR6, UR6, UR5, 0xf ;  /* 0x0000000506067291 */ /* 0x000fe4000f8e783f */
[----:B------:R-:W-:Y:S02]  /*1300*/  UISETP.NE.AND UP0, UPT, UR4, 0x3, UPT ;  /* 0x000000030400788c */ /* 0x000fe4000bf05270 */
[----:B------:R-:W-:-:S04]  /*1310*/  UIADD3 UR6, UR6, 0x400, URZ ;  /* 0x0000040006067890 */ /* 0x000fc8000fffe03f */
[----:B------:R-:W-:Y:S01]  /*1320*/  PLOP3.LUT P0, PT, PT, PT, UP0, 0x80, 0x0 ;  /* 0x000000000000781c */ /* 0x000fe20003f0f008 */
[----:B------:R-:W-:-:S04]  /*1330*/  USHF.R.U32.HI UR6, URZ, 0x4, UR6 ;  /* 0x000000043f067899 */ /* 0x000fc80008011606 */
[----:B------:R-:W-:-:S04]  /*1340*/  ULOP3.LUT UR6, UR6, 0x3fff, URZ, 0xc0, !UPT ;  /* 0x00003fff06067892 */ /* 0x000fc8000f8ec03f */
[----:B------:R-:W-:-:S04]  /*1350*/  ULOP3.LUT UR6, UR6, 0x2000000, URZ, 0xfc, !UPT ;  /* 0x0200000006067892 */ /* 0x000fc8000f8efc3f */
[----:B------:R-:W-:Y:S08]  /*1360*/  @!P0 BRA `(.L_x_3216) ;  /* 0x0000000000048947 */ /* 0x000ff00003800000 */
[----:B------:R-:W-:Y:S01]  /*1370*/  BPT.TRAP 0x1 ;  /* 0x000000040000795c */ /* 0x000fe20000300000 */
.L_x_3216:
[----:B------:R-:W-:-:S04]  /*1380*/  SHF.L.U32 R2, RZ, 0x1f, RZ ;  /* 0x0000001fff027819 */ /* 0x000fc800000006ff */
[----:B------:R-:W0:Y:S02]  /*1390*/  SYNCS.PHASECHK.TRANS64.TRYWAIT P1, [UR5+0x28c50], R2 ;  /* 0x028c5002ff0075a7 */ /* 0x000e240008020145 */
[----:B0-----:R-:W-:Y:S05]  /*13a0*/  @!P1 BRA `(.L_x_3217) ;  /* 0x000000b800549947 */ /* 0x001fea0003800000 */
.L_x_3301:
[----:B------:R-:W-:Y:S01]  /*13b0*/  BAR.SYNC.DEFER_BLOCKING 0xe, 0x100 ;  /* 0x0384000000007b1d */ /* 0x000fe20000010000 */
[----:B------:R-:W-:Y:S02]  /*13c0*/  UIADD3 UR4, UR5, 0x26800, URZ ;  /* 0x0002680005047890 */ /* 0x000fe4000fffe03f */
[----:B------:R-:W-:Y:S02]  /*13d0*/  UIADD3 UR14, UR6, 0x80, URZ ;  /* 0x00000080060e7890 */ /* 0x000fe4000fffe03f */
[----:B------:R-:W-:Y:S01]  /*13e0*/  USHF.R.U32.HI UR4, URZ, 0x4, UR4 ;  /* 0x000000043f047899 */ /* 0x000fe20008011604 */
[----:B------:R-:W-:Y:S01]  /*13f0*/  UMOV UR9, 0x40000040 ;  /* 0x4000004000097882 */ /* 0x000fe20000000000 */
[----:B------:R-:W-:Y:S02]  /*1400*/  UMOV UR10, UR6 ;  /* 0x00000006000a7c82 */ /* 0x000fe40008000000 */
[----:B------:R-:W-:Y:S01]  /*1410*/  ULOP3.LUT UR4, UR4, 0x3fff, URZ, 0xc0, !UPT ;  /* 0x00003fff04047892 */ /* 0x000fe2000f8ec03f */
[----:B------:R-:W-:Y:S01]  /*1420*/  UMOV UR11, 0x40000040 ;  /* 0x40000040000b7882 */ /* 0x000fe20000000000 */
[----:B------:R-:W-:-:S02]  /*1430*/  UMOV UR13, 0x40000040 ;  /* 0x40000040000d7882 */ /* 0x000fc40000000000 */
[----:B------:R-:W-:Y:S01]  /*1440*/  ULOP3.LUT UR4, UR4, 0x10000, URZ, 0xfc, !UPT ;  /* 0x0001000004047892 */ /* 0x000fe2000f8efc3f */
[----:B------:R-:W-:Y:S01]  /*1450*/  UMOV UR15, 0x40000040 ;  /* 0x40000040000f7882 */ /* 0x000fe20000000000 */
[----:B------:R-:W-:Y:S02]  /*1460*/  UIADD3 UR18, UR6, 0x100, URZ ;  /* 0x0000010006127890 */ /* 0x000fe4000fffe03f */
[----:B------:R-:W-:-:S03]  /*1470*/  UIADD3 UR12, UR4, 0x2, URZ ;  /* 0x00000002040c7890 */ /* 0x000fc6000fffe03f */
[----:B------:R-:W-:Y:S01]  /*1480*/  UMOV UR8, UR4 ;  /* 0x0000000400087c82 */ /* 0x000fe20008000000 */
[----:B------:R-:W-:Y:S01]  /*1490*/  UIADD3 UR16, UR4, 0x4, URZ ;  /* 0x0000000404107890 */ /* 0x000fe2000fffe03f */
[----:B------:R-:W-:Y:S01]  /*14a0*/  UMOV UR17, 0x40000040 ;  /* 0x4000004000117882 */ /* 0x000fe20000000000 */
[----:B------:R-:W-:Y:S01]  /*14b0*/  WARPGROUP.ARRIVE ;  /* 0x00000000000079c5 */ /* 0x000fe20000000000 */
[----:B------:R-:W-:Y:S01]  /*14c0*/  UMOV UR19, 0x40000040 ;  /* 0x4000004000137882 */ /* 0x000fe20000000000 */
[----:B------:R-:W-:Y:S02]  /*14d0*/  UIADD3 UR20, UR4, 0x6, URZ ;  /* 0x0000000604147890 */ /* 0x000fe4000fffe03f */
[----:B------:R-:W-:Y:S02]  /*14e0*/  UIADD3 UR22, UR6, 0x180, URZ ;  /* 0x0000018006167890 */ /* 0x000fe4000fffe03f */
[----:B------:R-:W-:Y:S01]  /*14f0*/  HGMMA.64x256x16.F32.BF16 R24, gdesc[UR8].tnspB, RZ, !UPT, gsb0 ;  /* 0x43e00000081879f0 */ /* 0x000fe2000c0018ff */
[----:B------:R-:W-:Y:S01]  /*1500*/  UMOV UR21, 0x40000040 ;  /* 0x4000004000157882 */ /* 0x000fe20000000000 */
[----:B------:R-:W-:Y:S01]  /*1510*/  UMOV UR23, 0x40000040 ;  /* 0x4000004000177882 */ /* 0x000fe20000000000 */
[----:B------:R-:W-:-:S02]  /*1520*/  WARPGROUP.DEPBAR.LE gsb0, 0x0 ;  /* 0x00008000000079c5 */ /* 0x000fc40000010000 */
[----:B------:R-:W-:-:S15]  /*1530*/  WARPGROUP.ARRIVE ;  /* 0x00000000000079c5 */ /* 0x000fde0000000000 */
[----:B------:R-:W-:-:S08]  /*1540*/  NOP ;  /* 0x0000000000007918 */ /* 0x000fd00000000000 */
[----:B------:R-:W-:Y:S03]  /*1550*/  HGMMA.64x256x16.F32.BF16 R24, gdesc[UR12].tnspB, R24, gsb0 ;  /* 0x43e000000c1879f0 */ /* 0x000fe60008001818 */
[----:B------:R-:W-:Y:S02]  /*1560*/  WARPGROUP.DEPBAR.LE gsb0, 0x0 ;  /* 0x00008000000079c5 */ /* 0x000fe40000010000 */
        /* <DEDUP_REMOVED lines=8> */
[----:B------:R-:W-:Y:S06]  /*15f0*/  BAR.ARV 0xf, 0x100 ;  /* 0x03c4000000007b1d */ /* 0x000fec0000002000 */
[----:B------:R-:W-:Y:S05]  /*1600*/  @!P0 BRA `(.L_x_3218) ;  /* 0x0000000000048947 */ /* 0x000fea0003800000 */
[----:B------:R-:W-:Y:S01]  /*1610*/  BPT.TRAP 0x1 ;  /* 0x000000040000795c */ /* 0x000fe20000300000 */
.L_x_3218:
[----:B------:R-:W-:Y:S01]  /*1620*/  IADD3 R3, R3, -0x2, RZ ;  /* 0xfffffffe03037810 */ /* 0x000fe20007ffe0ff */
[----:B------:R-:W-:-:S03]  /*1630*/  UIADD3 UR4, UR5, 0x28c60, URZ ;  /* 0x00028c6005047890 */ /* 0x000fc6000fffe03f */
[----:B------:R-:W-:Y:S01]  /*1640*/  ISETP.GE.AND P1, PT, R3, R0, PT ;  /* 0x000000000300720c */ /* 0x000fe20003f26270 */
[----:B------:R-:W-:-:S09]  /*1650*/  UPRMT UR4, UR42, 0x654, UR4 ;  /* 0x000006542a047896 */ /* 0x000fd20008000004 */
[----:B------:R-:W-:Y:S01]  /*1660*/  SYNCS.ARRIVE.TRANS64.RED.A1T0 RZ, [UR4], RZ ;  /* 0x000000ffffff79a7 */ /* 0x000fe20008100404 */
[----:B------:R-:W-:Y:S02]  /*1670*/  UMOV UR4, URZ ;  /* 0x0000003f00047c82 */ /* 0x000fe40008000000 */
[----:B------:R-:W-:Y:S05]  /*1680*/  @!P1 BRA `(.L_x_3219) ;  /* 0x0000000800e09947 */ /* 0x000fea0003800000 */
[----:B------:R-:W-:Y:S01]  /*1690*/  IMAD.MOV.U32 R7, RZ, RZ, RZ ;  /* 0x000000ffff077224 */ /* 0x000fe200078e00ff */
[----:B------:R-:W-:-:S06]  /*16a0*/  UMOV UR4, URZ ;  /* 0x0000003f00047c82 */ /* 0x000fcc0008000000 */
.L_x_3225:
[----:B------:R-:W-:Y:S01]  /*16b0*/  BAR.SYNC.DEFER_BLOCKING 0xe, 0x100 ;  /* 0x0384000000007b1d */ /* 0x000fe20000010000 */
[----:B01----:R-:W-:Y:S01]  /*16c0*/  IMAD.U32 R5, RZ, RZ, UR4 ;  /* 0x00000004ff057e24 */ /* 0x003fe2000f8e00ff */
[----:B------:R-:W-:Y:S01]  /*16d0*/  UIADD3 UR4, UR4, 0x1, URZ ;  /* 0x0000000104047890 */ /* 0x000fe2000fffe03f */
[----:B------:R-:W-:Y:S02]  /*16e0*/  ISETP.GT.AND P2, PT, R3, R0, PT ;  /* 0x000000000300720c */ /* 0x000fe40003f44270 */
[----:B------:R-:W-:Y:S01]  /*16f0*/  IMAD R2, R5, 0x40, R4 ;  /* 0x0000004005027824 */ /* 0x000fe200078e0204 */
[----:B------:R-:W-:Y:S01]  /*1700*/  UISETP.NE.AND UP0, UPT, UR4, 0x2, UPT ;  /* 0x000000020400788c */ /* 0x000fe2000bf05270 */
[----:B------:R-:W-:-:S03]  /*1710*/  IADD3 R3, R3, -0x1, RZ ;  /* 0xffffffff03037810 */ /* 0x000fc60007ffe0ff */
[----:B------:R-:W-:Y:S01]  /*1720*/  LEA R2, R2, UR5, 0x2 ;  /* 0x0000000502027c11 */ /* 0x000fe2000f8e10ff */
[----:B------:R-:W-:Y:S02]  /*1730*/  USEL UR7, URZ, 0x1, UP0 ;  /* 0x000000013f077887 */ /* 0x000fe40008000000 */
[----:B------:R-:W-:-:S04]  /*1740*/  USEL UR4, UR4, URZ, UP0 ;  /* 0x0000003f04047287 */ /* 0x000fc80008000000 */
[----:B------:R-:W-:Y:S01]  /*1750*/  LOP3.LUT R7, R7, UR7, RZ, 0x3c, !PT ;  /* 0x0000000707077c12 */ /* 0x000fe2000f8e3cff */
[----:B------:R-:W0:Y:S04]  /*1760*/  LDS R5, [R2+0x28800] ;  /* 0x0288000002057984 */ /* 0x000e280000000800 */
[----:B------:R-:W1:Y:S01]  /*1770*/  LDS R6, [R2+0x28820] ;  /* 0x0288200002067984 */ /* 0x000e620000000800 */
        /* <DEDUP_REMOVED lines=64> */
[-C--:B-1----:R-:W-:Y:S01]  /*1b80*/  FMUL.FTZ R26, R26, R6.reuse ;  /* 0x000000061a1a7220 */ /* 0x082fe20000410000 */
        /* <DEDUP_REMOVED lines=65> */
.L_x_3220:
[----:B------:R-:W-:Y:S01]  /*1fa0*/  ULEA UR7, UR4, UR5, 0x3 ;  /* 0x0000000504077291 */ /* 0x000fe2000f8e183f */
[----:B------:R-:W-:-:S08]  /*1fb0*/  SHF.L.U32 R2, R7, 0x1f, RZ ;  /* 0x0000001f07027819 */ /* 0x000fd000000006ff */
[----:B------:R0:W1:Y:S01]  /*1fc0*/  SYNCS.PHASECHK.TRANS64.TRYWAIT P1, [UR7+0x28c50], R2 ;  /* 0x028c5002ff0075a7 */ /* 0x0000620008020147 */
[----:B------:R-:W-:Y:S05]  /*1fd0*/  @!P0 BRA `(.L_x_3221) ;  /* 0x0000000000048947 */ /* 0x000fea0003800000 */
[----:B------:R-:W-:Y:S01]  /*1fe0*/  BPT.TRAP 0x1 ;  /* 0x000000040000795c */ /* 0x000fe20000300000 */
.L_x_3221:
[----:B-1----:R-:W-:Y:S05]  /*1ff0*/  @P1 BRA `(.L_x_3222) ;  /* 0x0000000000081947 */ /* 0x002fea0003800000 */
[----:B------:R-:W1:Y:S02]  /*2000*/  SYNCS.PHASECHK.TRANS64.TRYWAIT P1, [UR7+0x28c50], R2 ;  /* 0x028c5002ff0075a7 */ /* 0x000e640008020147 */
[----:B-1----:R-:W-:Y:S05]  /*2010*/  @!P1 BRA `(.L_x_3223) ;  /* 0x000000ac00509947 */ /* 0x002fea0003800000 */
.L_x_3222:
[----:B------:R-:W-:Y:S01]  /*2020*/  ULEA UR10, UR4, UR6, 0xc ;  /* 0x00000006040a7291 */ /* 0x000fe2000f8e603f */
[----:B------:R-:W-:Y:S01]  /*2030*/  WARPGROUP.ARRIVE ;  /* 0x00000000000079c5 */ /* 0x000fe20000000000 */
[----:B------:R-:W-:Y:S01]  /*2040*/  UMOV UR11, 0x40000040 ;  /* 0x40000040000b7882 */ /* 0x000fe20000000000 */
[----:B------:R-:W-:Y:S01]  /*2050*/  UMOV UR15, 0x40000040 ;  /* 0x40000040000f7882 */ /* 0x000fe20000000000 */
[----:B------:R-:W-:Y:S02]  /*2060*/  UIADD3 UR14, UR10, 0x80, URZ ;  /* 0x000000800a0e7890 */ /* 0x000fe4000fffe03f */
[----:B------:R-:W-:Y:S01]  /*2070*/  UIADD3 UR18, UR10, 0x100, URZ ;  /* 0x000001000a127890 */ /* 0x000fe2000fffe03f */
[----:B------:R-:W-:Y:S02]  /*2080*/  UMOV UR19, 0x40000040 ;  /* 0x4000004000137882 */ /* 0x000fe40000000000 */
[----:B------:R-:W-:Y:S01]  /*2090*/  HGMMA.64x256x16.F32.BF16 R24, gdesc[UR8].tnspB, R24, gsb0 ;  /* 0x43e00000081879f0 */ /* 0x000fe20008001818 */
[----:B------:R-:W-:Y:S01]  /*20a0*/  UIADD3 UR22, UR10, 0x180, URZ ;  /* 0x000001800a167890 */ /* 0x000fe2000fffe03f */
        /* <DEDUP_REMOVED lines=17> */
.L_x_3224:
[----:B------:R-:W-:-:S04]  /*21c0*/  UIADD3 UR7, UR7, 0x28c60, URZ ;  /* 0x00028c6007077890 */ /* 0x000fc8000fffe03f */
[----:B------:R-:W-:-:S09]  /*21d0*/  UPRMT UR7, UR42, 0x654, UR7 ;  /* 0x000006542a077896 */ /* 0x000fd20008000007 */
[----:B------:R-:W-:Y:S01]  /*21e0*/  SYNCS.ARRIVE.TRANS64.RED.A1T0 RZ, [UR7], RZ ;  /* 0x000000ffffff79a7 */ /* 0x000fe20008100407 */
[----:B------:R-:W-:Y:S05]  /*21f0*/  @P2 BRA `(.L_x_3225) ;  /* 0xfffffff4002c2947 */ /* 0x000fea000383ffff */
[----:B------:R-:W-:-:S12]  /*2200*/  USHF.L.U32 UR4, UR4, 0x6, URZ ;  /* 0x0000000604047899 */ /* 0x000fd8000800063f */
.L_x_3219:
[----:B------:R-:W-:Y:S01]  /*2210*/  BAR.SYNC.DEFER_BLOCKING 0xe, 0x100 ;  /* 0x0384000000007b1d */ /* 0x000fe20000010000 */
[----:B------:R-:W-:Y:S01]  /*2220*/  VIADD R4, R4, UR4 ;  /* 0x0000000404047c36 */ /* 0x000fe20008000000 */
[----:B------:R-:W-:-:S04]  /*2230*/  PLOP3.LUT P0, PT, PT, PT, PT, 0x8, 0x0 ;  /* 0x000000000000781c */ /* 0x000fc80003f0e170 */
[----:B------:R-:W-:-:S05]  /*2240*/  LEA R4, R4, UR5, 0x2 ;  /* 0x0000000504047c11 */ /* 0x000fca000f8e10ff */
[----:B01----:R-:W0:Y:S04]  /*2250*/  LDS R2, [R4+0x28800] ;  /* 0x0288000004027984 */ /* 0x003e280000000800 */
[----:B------:R1:W2:Y:S02]  /*2260*/  LDS R0, [R4+0x28820] ;  /* 0x0288200004007984 */ /* 0x0002a40000000800 */
[----:B-1----:R-:W-:Y:S02]  /*2270*/  IMAD.MOV.U32 R4, RZ, RZ, RZ ;  /* 0x000000ffff047224 */ /* 0x002fe400078e00ff */
        /* <DEDUP_REMOVED lines=64> */
[-C--:B--2---:R-:W-:Y:S01]  /*2680*/  FMUL.FTZ R26, R26, R0.reuse ;  /* 0x000000001a1a7220 */ /* 0x084fe20000410000 */
        /* <DEDUP_REMOVED lines=63> */
[----:B------:R-:W-:Y:S01]  /*2a80*/  IMAD.MOV.U32 R2, RZ, RZ, RZ ;  /* 0x000000ffff027224 */ /* 0x000fe200078e00ff */
[----:B------:R-:W-:Y:S06]  /*2a90*/  BAR.ARV 0xf, 0x100 ;  /* 0x03c4000000007b1d */ /* 0x000fec0000002000 */
[----:B------:R-:W-:Y:S05]  /*2aa0*/  BRA `(.L_x_3215) ;  /* 0x0000004000d87947 */ /* 0x000fea0003800000 */
.L_x_3213:
[----:B------:R-:W-:Y:S01]  /*2ab0*/  UISETP.GE.AND UP0, UPT, UR43, 0x1, UPT ;  /* 0x000000012b00788c */ /* 0x000fe2000bf06270 */
[----:B------:R-:W-:-:S05]  /*2ac0*/  UMOV UR4, URZ ;  /* 0x0000003f00047c82 */ /* 0x000fca0008000000 */
[----:B------:R-:W-:-:S13]  /*2ad0*/  PLOP3.LUT P0, PT, PT, PT, UP0, 0x80, 0x0 ;  /* 0x000000000000781c */ /* 0x000fda0003f0f008 */
[----:B------:R-:W-:Y:S05]  /*2ae0*/  @!P0 BRA `(.L_x_3226) ;  /* 0x0000000000848947 */ /* 0x000fea0003800000 */
[----:B------:R-:W-:Y:S01]  /*2af0*/  MOV R3, UR11 ;  /* 0x0000000b00037c02 */ /* 0x000fe20008000f00 */
[----:B------:R-:W-:Y:S01]  /*2b00*/  UIADD3 UR8, UR6, -0x1, UR11 ;  /* 0xffffffff06087890 */ /* 0x000fe2000fffe00b */
[----:B------:R-:W-:Y:S02]  /*2b10*/  UMOV UR4, URZ ;  /* 0x0000003f00047c82 */ /* 0x000fe40008000000 */
[-C--:B------:R-:W-:Y:S02]  /*2b20*/  IABS R0, R3.reuse ;  /* 0x0000000300007213 */ /* 0x080fe40000000000 */
[----:B------:R-:W-:Y:S01]  /*2b30*/  IABS R5, R3 ;  /* 0x0000000300057213 */ /* 0x000fe20000000000 */
[----:B------:R-:W-:Y:S01]  /*2b40*/  IMAD.U32 R4, RZ, RZ, UR8 ;  /* 0x00000008ff047e24 */ /* 0x000fe2000f8e00ff */
[----:B------:R-:W-:Y:S01]  /*2b50*/  R2UR UR12, R0 ;  /* 0x00000000000c72ca */ /* 0x000fe200000e0000 */
[----:B------:R-:W-:-:S03]  /*2b60*/  ULOP3.LUT UR8, UR8, UR11, URZ, 0x3c, !UPT ;  /* 0x0000000b08087292 */ /* 0x000fc6000f8e3c3f */
[----:B------:R-:W-:-:S05]  /*2b70*/  IABS R4, R4 ;  /* 0x0000000400047213 */ /* 0x000fca0000000000 */
[----:B------:R-:W-:-:S04]  /*2b80*/  IMAD.MOV.U32 R3, RZ, RZ, R4 ;  /* 0x000000ffff037224 */ /* 0x000fc800078e0004 */
[----:B------:R-:W0:Y:S01]  /*2b90*/  I2F.RP R0, UR12 ;  /* 0x0000000c00007d06 */ /* 0x000e220008209400 */
[----:B------:R-:W-:-:S07]  /*2ba0*/  R2UR UR10, R3 ;  /* 0x00000000030a72ca */ /* 0x000fce00000e0000 */
[----:B0-----:R-:W0:Y:S02]  /*2bb0*/  MUFU.RCP R0, R0 ;  /* 0x0000000000007308 */ /* 0x001e240000001000 */
[----:B0-----:R-:W-:Y:S01]  /*2bc0*/  VIADD R2, R0, 0xffffffe ;  /* 0x0ffffffe00027836 */ /* 0x001fe20000000000 */
[----:B------:R-:W-:-:S05]  /*2bd0*/  IADD3 R0, RZ, -R5, RZ ;  /* 0x80000005ff007210 */ /* 0x000fca0007ffe0ff */
        /* <DEDUP_REMOVED lines=18> */
.L_x_3226:
[----:B------:R-:W-:Y:S01]  /*2d00*/  UIMAD UR40, UR7, UR4, URZ ;  /* 0x00000004072872a4 */ /* 0x000fe2000f8e023f */
[----:B------:R-:W-:Y:S01]  /*2d10*/  IMAD.U32 R0, RZ, RZ, UR6 ;  /* 0x00000006ff007e24 */ /* 0x000fe2000f8e00ff */
[----:B------:R-:W-:Y:S01]  /*2d20*/  PLOP3.LUT P0, PT, PT, PT, PT, 0x80, 0x0 ;  /* 0x000000000000781c */ /* 0x000fe20003f0f070 */
[----:B------:R-:W-:Y:S01]  /*2d30*/  IMAD.U32 R3, RZ, RZ, UR4 ;  /* 0x00000004ff037e24 */ /* 0x000fe2000f8e00ff */
[----:B------:R-:W-:Y:S01]  /*2d40*/  MOV R4, RZ ;  /* 0x000000ff00047202 */ /* 0x000fe20000000f00 */
[----:B------:R-:W-:Y:S01]  /*2d50*/  IMAD.MOV.U32 R2, RZ, RZ, RZ ;  /* 0x000000ffff027224 */ /* 0x000fe200078e00ff */
[----:B------:R-:W-:Y:S02]  /*2d60*/  CS2R R150, SRZ ;  /* 0x0000000000967805 */ /* 0x000fe4000001ff00 */
[----:B------:R-:W-:Y:S02]  /*2d70*/  CS2R R148, SRZ ;  /* 0x0000000000947805 */ /* 0x000fe4000001ff00 */
[----:B------:R-:W-:-:S02]  /*2d80*/  VIADDMNMX R0, R3, UR40, R0, PT ;  /* 0x0000002803007c46 */ /* 0x000fc4000b800100 */
[----:B------:R-:W-:Y:S02]  /*2d90*/  CS2R R146, SRZ ;  /* 0x0000000000927805 */ /* 0x000fe4000001ff00 */
[----:B------:R-:W-:Y:S02]  /*2da0*/  CS2R R144, SRZ ;  /* 0x0000000000907805 */ /* 0x000fe4000001ff00 */
[----:B------:R-:W-:Y:S02]  /*2db0*/  CS2R R142, SRZ ;  /* 0x00000000008e7805 */ /* 0x000fe4000001ff00 */
[----:B------:R-:W-:Y:S02]  /*2dc0*/  R2UR UR44, R0 ;  /* 0x00000000002c72ca */ /* 0x000fe400000e0000 */
        /* <DEDUP_REMOVED lines=12> */
[----:B------:R-:W-:Y:S01]  /*2e90*/  UISETP.GT.AND UP0, UPT, UR44, UR40, UPT ;  /* 0x000000282c00728c */ /* 0x000fe2000bf04270 */
[----:B------:R-:W-:Y:S02]  /*2ea0*/  CS2R R116, SRZ ;  /* 0x0000000000747805 */ /* 0x000fe4000001ff00 */
[----:B------:R-:W-:-:S02]  /*2eb0*/  CS2R R114, SRZ ;  /* 0x0000000000727805 */ /* 0x000fc4000001ff00 */
[----:B------:R-:W-:Y:S02]  /*2ec0*/  CS2R R112, SRZ ;  /* 0x0000000000707805 */ /* 0x000fe4000001ff00 */
[----:B------:R-:W-:Y:S02]  /*2ed0*/  CS2R R110, SRZ ;  /* 0x00000000006e7805 */ /* 0x000fe4000001ff00 */
[----:B------:R-:W-:Y:S02]  /*2ee0*/  CS2R R108, SRZ ;  /* 0x00000000006c7805 */ /* 0x000fe4000001ff00 */
[----:B------:R-:W-:Y:S02]  /*2ef0*/  PLOP3.LUT P1, PT, PT, PT, UP0, 0x80, 0x0 ;  /* 0x000000000000781c */ /* 0x000fe40003f2f008 */
        /* <DEDUP_REMOVED lines=43> */
[----:B------:R-:W-:Y:S01]  /*31b0*/  SHF.R.S32.HI R17, RZ, 0x1f, R16 ;  /* 0x0000001fff117819 */ /* 0x000fe20000011410 */
[----:B------:R-:W-:Y:S02]  /*31c0*/  UMOV UR41, 0x400 ;  /* 0x0000040000297882 */ /* 0x000fe40000000000 */
[----:B------:R-:W-:Y:S01]  /*31d0*/  ULEA UR41, UR42, UR41, 0x18 ;  /* 0x000000292a297291 */ /* 0x000fe2000f8ec03f */
[----:B------:R-:W-:-:S04]  /*31e0*/  LEA.HI R18, R17, R16, RZ, 0x7 ;  /* 0x0000001011127211 */ /* 0x000fc800078f38ff */
[----:B------:R-:W-:-:S05]  /*31f0*/  SHF.R.S32.HI R19, RZ, 0x7, R18 ;  /* 0x00000007ff137819 */ /* 0x000fca0000011412 */
[----:B------:R-:W0:Y:S02]  /*3200*/  SHFL.IDX PT, R0, R19, RZ, 0x1f ;  /* 0x00001fff13007589 */ /* 0x000e2400000e0000 */
[----:B0-----:R-:W-:-:S13]  /*3210*/  R2UR UR4, R0 ;  /* 0x00000000000472ca */ /* 0x001fda00000e0000 */
[----:B------:R-:W-:-:S04]  /*3220*/  ULEA.HI UR5, UR4, UR4, URZ, 0x1 ;  /* 0x0000000404057291 */ /* 0x000fc8000f8f083f */
[----:B------:R-:W-:-:S04]  /*3230*/  ULOP3.LUT UR5, UR5, 0x1fffe, URZ, 0xc0, !UPT ;  /* 0x0001fffe05057892 */ /* 0x000fc8000f8ec03f */
[----:B------:R-:W-:Y:S02]  /*3240*/  UIADD3 UR5, UR4, -UR5, URZ ;  /* 0x8000000504057290 */ /* 0x000fe4000fffe03f */
[----:B------:R-:W-:Y:S02]  /*3250*/  UIADD3 UR4, UR41, 0x26800, URZ ;  /* 0x0002680029047890 */ /* 0x000fe4000fffe03f */
[----:B------:R-:W-:Y:S02]  /*3260*/  ULEA UR5, UR5, UR41, 0xf ;  /* 0x0000002905057291 */ /* 0x000fe4000f8e783f */
[----:B------:R-:W-:Y:S02]  /*3270*/  ULOP3.LUT UP0, URZ, UR4, 0x3ff, URZ, 0xc0, !UPT ;  /* 0x000003ff043f7892 */ /* 0x000fe4000f80c03f */
[----:B------:R-:W-:-:S04]  /*3280*/  UIADD3 UR5, UR5, 0x400, URZ ;  /* 0x0000040005057890 */ /* 0x000fc8000fffe03f */
[----:B------:R-:W-:Y:S01]  /*3290*/  PLOP3.LUT P0, PT, PT, PT, UP0, 0x80, 0x0 ;  /* 0x000000000000781c */ /* 0x000fe20003f0f008 */
[----:B------:R-:W-:-:S04]  /*32a0*/  USHF.R.U32.HI UR5, URZ, 0x4, UR5 ;  /* 0x000000043f057899 */ /* 0x000fc80008011605 */
[----:B------:R-:W-:-:S08]  /*32b0*/  ULOP3.LUT UR45, UR5, 0x3fff, URZ, 0xc0, !UPT ;  /* 0x00003fff052d7892 */ /* 0x000fd0000f8ec03f */
        /* <DEDUP_REMOVED lines=17> */
.L_x_3227:
[----:B------:R-:W-:Y:S02]  /*33d0*/  SHF.L.U32 R9, RZ, 0x1f, RZ ;  /* 0x0000001fff097819 */ /* 0x000fe400000006ff */
[----:B------:R-:W-:Y:S02]  /*33e0*/  LOP3.LUT R3, R18, 0xffffff80, RZ, 0xc0, !PT ;  /* 0xffffff8012037812 */ /* 0x000fe400078ec0ff */
[----:B------:R-:W0:Y:S01]  /*33f0*/  SYNCS.PHASECHK.TRANS64.TRYWAIT P0, [UR41+0x28c00], R9 ;  /* 0x028c0009ff0075a7 */ /* 0x000e220008000169 */
[----:B------:R-:W-:Y:S02]  /*3400*/  LEA.HI R0, R19, R19, RZ, 0x1 ;  /* 0x0000001313007211 */ /* 0x000fe400078f08ff */
[----:B------:R-:W-:Y:S02]  /*3410*/  IMAD.IADD R3, R16, 0x1, -R3 ;  /* 0x0000000110037824 */ /* 0x000fe400078e0a03 */
[----:B------:R-:W-:-:S03]  /*3420*/  LOP3.LUT R2, R0, 0xfffffe, RZ, 0xc0, !PT ;  /* 0x00fffffe00027812 */ /* 0x000fc600078ec0ff */
[----:B------:R-:W-:-:S04]  /*3430*/  SHF.R.S32.HI R4, RZ, 0x1f, R3 ;  /* 0x0000001fff047819 */ /* 0x000fc80000011403 */
[----:B------:R-:W-:-:S04]  /*3440*/  LEA.HI R5, R4, R3, RZ, 0x2 ;  /* 0x0000000304057211 */ /* 0x000fc800078f10ff */
[--C-:B------:R-:W-:Y:S02]  /*3450*/  SHF.R.S32.HI R6, RZ, 0x2, R5.reuse ;  /* 0x00000002ff067819 */ /* 0x100fe40000011405 */
[----:B------:R-:W-:Y:S01]  /*3460*/  SHF.R.S32.HI R7, RZ, 0x1f, R5 ;  /* 0x0000001fff077819 */ /* 0x000fe20000011405 */
[----:B0-----:R-:W-:Y:S06]  /*3470*/  @!P0 BRA `(.L_x_3228) ;  /* 0x0000009800508947 */ /* 0x001fec0003800000 */
.L_x_3302:
[----:B------:R-:W-:Y:S01]  /*3480*/  ULOP3.LUT UR4, UR39, 0x1, URZ, 0xfc, !UPT ;  /* 0x0000000127047892 */ /* 0x000fe2000f8efc3f */
[----:B0-----:R-:W-:Y:S01]  /*3490*/  LOP3.LUT R0, R5, 0x7ffffffc, RZ, 0xc0, !PT ;  /* 0x7ffffffc05007812 */ /* 0x001fe200078ec0ff */
[----:B------:R-:W-:Y:S01]  /*34a0*/  IMAD.IADD R2, R19, 0x1, -R2 ;  /* 0x0000000113027824 */ /* 0x000fe200078e0a02 */
[----:B------:R-:W-:Y:S02]  /*34b0*/  LEA.HI R7, R7, R6, RZ, 0x3 ;  /* 0x0000000607077211 */ /* 0x000fe400078f18ff */
[----:B------:R-:W-:Y:S01]  /*34c0*/  LEA.HI R4, R4, R3, RZ, 0x5 ;  /* 0x0000000304047211 */ /* 0x000fe200078f28ff */
[----:B------:R-:W-:Y:S01]  /*34d0*/  IMAD.IADD R0, R3, 0x1, -R0 ;  /* 0x0000000103007824 */ /* 0x000fe200078e0a00 */
[----:B------:R-:W-:Y:S02]  /*34e0*/  MOV R5, UR4 ;  /* 0x0000000400057c02 */ /* 0x000fe40008000f00 */
[----:B------:R-:W-:Y:S01]  /*34f0*/  LOP3.LUT R7, R7, 0xfffffff8, RZ, 0xc0, !PT ;  /* 0xfffffff807077812 */ /* 0x000fe200078ec0ff */
[----:B------:R-:W-:Y:S01]  /*3500*/  IMAD.SHL.U32 R3, R0, 0x2, RZ ;  /* 0x0000000200037824 */ /* 0x000fe200078e00ff */
[----:B------:R-:W-:-:S02]  /*3510*/  ISETP.NE.AND P0, PT, R5, 0x3, PT ;  /* 0x000000030500780c */ /* 0x000fc40003f05270 */
[----:B------:R-:W-:Y:S01]  /*3520*/  SHF.R.S32.HI R4, RZ, 0x5, R4 ;  /* 0x00000005ff047819 */ /* 0x000fe20000011404 */
[----:B------:R-:W-:Y:S01]  /*3530*/  IMAD.IADD R7, R6, 0x1, -R7 ;  /* 0x0000000106077824 */ /* 0x000fe200078e0a07 */
[----:B------:R-:W-:-:S03]  /*3540*/  LEA R0, R2, R3, 0x8 ;  /* 0x0000000302007211 */ /* 0x000fc600078e40ff */
[----:B------:R-:W-:-:S06]  /*3550*/  IMAD R2, R4, 0x10, R7 ;  /* 0x0000001004027824 */ /* 0x000fcc00078e0207 */
[----:B------:R-:W-:Y:S05]  /*3560*/  @!P0 BRA `(.L_x_3229) ;  /* 0x0000000000048947 */ /* 0x000fea0003800000 */
[----:B------:R-:W-:Y:S01]  /*3570*/  BPT.TRAP 0x1 ;  /* 0x000000040000795c */ /* 0x000fe20000300000 */
.L_x_3229:
[----:B------:R0:W1:Y:S01]  /*3580*/  SYNCS.PHASECHK.TRANS64.TRYWAIT P1, [UR41+0x28c30], R9 ;  /* 0x028c3009ff0075a7 */ /* 0x0000620008020169 */
[----:B------:R-:W-:Y:S05]  /*3590*/  @!P0 BRA `(.L_x_3230) ;  /* 0x0000000000048947 */ /* 0x000fea0003800000 */
[----:B------:R-:W-:Y:S01]  /*35a0*/  BPT.TRAP 0x1 ;  /* 0x000000040000795c */ /* 0x000fe20000300000 */
.L_x_3230:
[----:B-1----:R-:W-:Y:S05]  /*35b0*/  @P1 BRA `(.L_x_3231) ;  /* 0x0000000000081947 */ /* 0x002fea0003800000 */
[----:B------:R-:W1:Y:S02]  /*35c0*/  SYNCS.PHASECHK.TRANS64.TRYWAIT P1, [UR41+0x28c30], R9 ;  /* 0x028c3009ff0075a7 */ /* 0x000e640008020169 */
[----:B-1----:R-:W-:Y:S05]  /*35d0*/  @!P1 BRA `(.L_x_3232) ;  /* 0x0000009800109947 */ /* 0x002fea0003800000 */
.L_x_3231:
[----:B------:R-:W-:Y:S05]  /*35e0*/  WARPSYNC.ALL ;  /* 0x0000000000007948 */ /* 0x000fea0003800000 */
[----:B------:R-:W-:Y:S01]  /*35f0*/  UIADD3 UR4, UR41, 0x20400, URZ ;  /* 0x0002040029047890 */ /* 0x000fe2000fffe03f */
[----:B------:R-:W-:Y:S01]  /*3600*/  WARPGROUP.ARRIVE ;  /* 0x00000000000079c5 */ /* 0x000fe20000000000 */
[----:B------:R-:W-:Y:S02]  /*3610*/  UIADD3 UR5, UR41, 0x22400, URZ ;  /* 0x0002240029057890 */ /* 0x000fe4000fffe03f */
[----:B------:R-:W-:Y:S02]  /*3620*/  USHF.R.U32.HI UR4, URZ, 0x4, UR4 ;  /* 0x000000043f047899 */ /* 0x000fe40008011604 */
[----:B------:R-:W-:-:S02]  /*3630*/  USHF.R.U32.HI UR5, URZ, 0x4, UR5 ;  /* 0x000000043f057899 */ /* 0x000fc40008011605 */
[----:B------:R-:W-:Y:S02]  /*3640*/  ULOP3.LUT UR4, UR4, 0x3fff, URZ, 0xc0, !UPT ;  /* 0x00003fff04047892 */ /* 0x000fe4000f8ec03f */
[----:B------:R-:W-:Y:S02]  /*3650*/  ULOP3.LUT UR5, UR5, 0x3fff, URZ, 0xc0, !UPT ;  /* 0x00003fff05057892 */ /* 0x000fe4000f8ec03f */
[----:B------:R-:W-:Y:S02]  /*3660*/  ULOP3.LUT UR8, UR4, 0x10000, URZ, 0xfc, !UPT ;  /* 0x0001000004087892 */ /* 0x000fe4000f8efc3f */
[----:B------:R-:W-:Y:S01]  /*3670*/  ULOP3.LUT UR6, UR5, 0x10000, URZ, 0xfc, !UPT ;  /* 0x0001000005067892 */ /* 0x000fe2000f8efc3f */
[----:B------:R-:W-:Y:S01]  /*3680*/  UMOV UR9, 0x40000040 ;  /* 0x4000004000097882 */ /* 0x000fe20000000000 */
[----:B------:R-:W-:Y:S01]  /*3690*/  UMOV UR7, 0x40000040 ;  /* 0x4000004000077882 */ /* 0x000fe20000000000 */
[----:B------:R-:W-:Y:S02]  /*36a0*/  UMOV UR5, UR9 ;  /* 0x0000000900057c82 */ /* 0x000fe40008000000 */
[----:B------:R-:W-:Y:S01]  /*36b0*/  UMOV UR4, UR8 ;  /* 0x0000000800047c82 */ /* 0x000fe20008000000 */
[----:B------:R-:W-:-:S02]  /*36c0*/  UIADD3 UR12, UR8, 0x2, URZ ;  /* 0x00000002080c7890 */ /* 0x000fc4000fffe03f */
[----:B------:R-:W-:Y:S02]  /*36d0*/  UIADD3 UR14, UR6, 0x2, URZ ;  /* 0x00000002060e7890 */ /* 0x000fe4000fffe03f */
[----:B------:R-:W-:Y:S01]  /*36e0*/  HGMMA.64x64x16.F32.BF16 R24, gdesc[UR4], RZ, !UPT, gsb0 ;  /* 0x00e00000041879f0 */ /* 0x000fe2000c0018ff */
        /* <DEDUP_REMOVED lines=10> */
[----:B------:R-:W-:Y:S02]  /*3790*/  WARPGROUP.DEPBAR.LE gsb0, 0x0 ;  /* 0x00008000000079c5 */ /* 0x000fe40000010000 */
[----:B------:R-:W-:-:S06]  /*37a0*/  WARPGROUP.ARRIVE ;  /* 0x00000000000079c5 */ /* 0x000fcc0000000000 */
[----:B------:R-:W-:Y:S03]  /*37b0*/  HGMMA.64x64x16.F32.BF16 R24, gdesc[UR12], R24, gsb0 ;  /* 0x00e000000c1879f0 */ /* 0x000fe60008001818 */
[----:B------:R-:W-:Y:S02]  /*37c0*/  WARPGROUP.DEPBAR.LE gsb0, 0x0 ;  /* 0x00008000000079c5 */ /* 0x000fe40000010000 */
[----:B------:R-:W-:-:S06]  /*37d0*/  WARPGROUP.ARRIVE ;  /* 0x00000000000079c5 */ /* 0x000fcc0000000000 */
[----:B------:R-:W-:Y:S03]  /*37e0*/  HGMMA.64x64x16.F32.BF16 R24, gdesc[UR16], R24, gsb0 ;  /* 0x00e00000101879f0 */ /* 0x000fe60008001818 */
[----:B------:R-:W-:Y:S02]  /*37f0*/  WARPGROUP.DEPBAR.LE gsb0, 0x0 ;  /* 0x00008000000079c5 */ /* 0x000fe40000010000 */
[----:B------:R-:W-:-:S06]  /*3800*/  WARPGROUP.ARRIVE ;  /* 0x00000000000079c5 */ /* 0x000fcc0000000000 */
[----:B------:R-:W-:Y:S03]  /*3810*/  HGMMA.64x64x16.F32.BF16 R24, gdesc[UR20], R24, gsb0 ;  /* 0x00e00000141879f0 */ /* 0x000fe60008001818 */
[----:B------:R-:W-:Y:S02]  /*3820*/  WARPGROUP.DEPBAR.LE gsb0, 0x0 ;  /* 0x00008000000079c5 */ /* 0x000fe40000010000 */
[----:B------:R-:W-:Y:S05]  /*3830*/  @!P0 BRA `(.L_x_3233) ;  /* 0x0000000000048947 */ /* 0x000fea0003800000 */
[----:B------:R-:W-:Y:S01]  /*3840*/  BPT.TRAP 0x1 ;  /* 0x000000040000795c */ /* 0x000fe20000300000 */
.L_x_3233:
[----:B------:R-:W-:Y:S01]  /*3850*/  UIMAD UR43, UR44, -0x40, UR43 ;  /* 0xffffffc02c2b78a4 */ /* 0x000fe2000f8e022b */
[----:B------:R-:W-:Y:S01]  /*3860*/  ULDC UR11, c[0x0][0x988] ;  /* 0x00026200000b7ab9 */ /* 0x000fe20000000800 */
[----:B------:R-:W-:-:S04]  /*3870*/  UIADD3 UR4, UR41, 0x28c40, URZ ;  /* 0x00028c4029047890 */ /* 0x000fc8000fffe03f */
[----:B-1----:R-:W-:Y:S01]  /*3880*/  IMAD.U32 R4, RZ, RZ, UR43 ;  /* 0x0000002bff047e24 */ /* 0x002fe2000f8e00ff */
[----:B------:R-:W-:-:S04]  /*3890*/  UPRMT UR4, UR42, 0x654, UR4 ;  /* 0x000006542a047896 */ /* 0x000fc80008000004 */
[----:B------:R-:W-:-:S04]  /*38a0*/  IADD3 R3, -R3, 0x40, R4 ;  /* 0x0000004003037810 */ /* 0x000fc80007ffe104 */
[C---:B------:R-:W-:Y:S01]  /*38b0*/  ISETP.GT.AND P5, PT, R3.reuse, RZ, PT ;  /* 0x000000ff0300720c */ /* 0x040fe20003fa4270 */
[----:B------:R-:W-:Y:S01]  /*38c0*/  SYNCS.ARRIVE.TRANS64.RED.A1T0 RZ, [UR4], RZ ;  /* 0x000000ffffff79a7 */ /* 0x000fe20008100404 */
[----:B------:R-:W-:Y:S01]  /*38d0*/  BAR.SYNC.DEFER_BLOCKING 0xf, 0x100 ;  /* 0x03c4000000007b1d */ /* 0x000fe20000010000 */
        /* <DEDUP_REMOVED lines=54> */
[----:B------:R-:W-:Y:S02]  /*3c40*/  FMNMX.FTZ R4, R52, R3, !PT ;  /* 0x0000000334047209 */ /* 0x000fe40007810000 */
[----:B------:R-:W-:Y:S02]  /*3c50*/  FSEL R46, R46, -INF , P1 ;  /* 0xff8000002e2e7808 */ /* 0x000fe40000800000 */
[----:B------:R-:W-:Y:S02]  /*3c60*/  FMNMX.FTZ R6, R53, R4, !PT ;  /* 0x0000000435067209 */ /* 0x000fe40007810000 */
[----:B------:R-:W-:Y:S02]  /*3c70*/  FSEL R47, R47, -INF , P6 ;  /* 0xff8000002f2f7808 */ /* 0x000fe40003000000 */
[----:B------:R-:W-:Y:S01]  /*3c80*/  FSEL R50, R50, -INF , P5 ;  /* 0xff80000032327808 */ /* 0x000fe20002800000 */
[----:B------:R-:W1:Y:S01]  /*3c90*/  SHFL.BFLY PT, R3, R6, 0x2, 0x1f ;  /* 0x0c401f0006037f89 */ /* 0x000e6200000e0000 */
[----:B------:R-:W-:-:S02]  /*3ca0*/  FSEL R51, R51, -INF , P4 ;  /* 0xff80000033337808 */ /* 0x000fc40002000000 */
[----:B------:R-:W-:Y:S02]  /*3cb0*/  FSEL R54, R54, -INF , P3 ;  /* 0xff80000036367808 */ /* 0x000fe40001800000 */
[----:B------:R-:W-:Y:S02]  /*3cc0*/  FSEL R55, R55, -INF , P2 ;  /* 0xff80000037377808 */ /* 0x000fe40001000000 */
[----:B-1----:R-:W-:Y:S02]  /*3cd0*/  FMNMX.FTZ R7, R6, R3, !PT ;  /* 0x0000000306077209 */ /* 0x002fe40007810000 */
[----:B------:R-:W-:-:S03]  /*3ce0*/  FMNMX.FTZ R3, R26, R27, !PT ;  /* 0x0000001b1a037209 */ /* 0x000fc60007810000 */
[----:B------:R-:W1:Y:S01]  /*3cf0*/  SHFL.BFLY PT, R8, R7, 0x1, 0x1f ;  /* 0x0c201f0007087f89 */ /* 0x000e6200000e0000 */
[----:B------:R-:W-:-:S04]  /*3d00*/  FMNMX.FTZ R4, R30, R3, !PT ;  /* 0x000000031e047209 */ /* 0x000fc80007810000 */
[----:B------:R-:W-:-:S04]  /*3d10*/  FMNMX.FTZ R3, R31, R4, !PT ;  /* 0x000000041f037209 */ /* 0x000fc80007810000 */
[----:B------:R-:W-:-:S04]  /*3d20*/  FMNMX.FTZ R4, R34, R3, !PT ;  /* 0x0000000322047209 */ /* 0x000fc80007810000 */
[----:B------:R-:W-:-:S04]  /*3d30*/  FMNMX.FTZ R3, R35, R4, !PT ;  /* 0x0000000423037209 */ /* 0x000fc80007810000 */
[----:B------:R-:W-:-:S04]  /*3d40*/  FMNMX.FTZ R4, R38, R3, !PT ;  /* 0x0000000326047209 */ /* 0x000fc80007810000 */
[----:B------:R-:W-:Y:S02]  /*3d50*/  FMNMX.FTZ R5, R39, R4, !PT ;  /* 0x0000000427057209 */ /* 0x000fe40007810000 */
[----:B-1----:R-:W-:Y:S02]  /*3d60*/  FMNMX.FTZ R3, R7, R8, !PT ;  /* 0x0000000807037209 */ /* 0x002fe40007810000 */
[----:B------:R-:W-:Y:S02]  /*3d70*/  FMNMX.FTZ R4, R42, R5, !PT ;  /* 0x000000052a047209 */ /* 0x000fe40007810000 */
[C---:B------:R-:W-:Y:S01]  /*3d80*/  FSETP.NEU.FTZ.AND P1, PT, R3.reuse, -INF , PT ;  /* 0xff8000000300780b */ /* 0x040fe20003f3d000 */
[----:B------:R-:W-:Y:S01]  /*3d90*/  FMUL.FTZ R6, R3, UR11 ;  /* 0x0000000b03067c20 */ /* 0x000fe20008410000 */
[----:B------:R-:W-:-:S04]  /*3da0*/  FMNMX.FTZ R5, R43, R4, !PT ;  /* 0x000000042b057209 */ /* 0x000fc80007810000 */
[----:B------:R-:W-:Y:S02]  /*3db0*/  FMNMX.FTZ R4, R46, R5, !PT ;  /* 0x000000052e047209 */ /* 0x000fe40007810000 */
[----:B------:R-:W-:Y:S02]  /*3dc0*/  FSEL R7, R6, RZ, P1 ;  /* 0x000000ff06077208 */ /* 0x000fe40000800000 */
[----:B------:R-:W-:-:S03]  /*3dd0*/  FMNMX.FTZ R5, R47, R4, !PT ;  /* 0x000000042f057209 */ /* 0x000fc60007810000 */
[--C-:B------:R-:W-:Y:S01]  /*3de0*/  FFMA.FTZ R24, R24, UR11, -R7.reuse ;  /* 0x0000000b18187c23 */ /* 0x100fe20008010807 */
[----:B------:R-:W-:Y:S01]  /*3df0*/  FMNMX.FTZ R4, R50, R5, !PT ;  /* 0x0000000532047209 */ /* 0x000fe20007810000 */
[--C-:B------:R-:W-:Y:S01]  /*3e00*/  FFMA.FTZ R25, R25, UR11, -R7.reuse ;  /* 0x0000000b19197c23 */ /* 0x100fe20008010807 */
[--C-:B------:R-:W-:Y:S01]  /*3e10*/  FFMA.FTZ R28, R28, UR11, -R7.reuse ;  /* 0x0000000b1c1c7c23 */ /* 0x100fe20008010807 */
        /* <DEDUP_REMOVED lines=13> */
[--C-:B------:R-:W-:Y:S01]  /*3ef0*/  FFMA.FTZ R49, R49, UR11, -R7.reuse ;  /* 0x0000000b31317c23 */ /* 0x100fe20008010807 */
[----:B------:R-:W1:Y:S01]  /*3f00*/  SHFL.BFLY PT, R5, R4, 0x2, 0x1f ;  /* 0x0c401f0004057f89 */ /* 0x000e6200000e0000 */
[--C-:B------:R-:W-:Y:S01]  /*3f10*/  FFMA.FTZ R52, R52, UR11, -R7.reuse ;  /* 0x0000000b34347c23 */ /* 0x100fe20008010807 */
[----:B------:R-:W-:Y:S01]  /*3f20*/  FFMA.FTZ R7, R53, UR11, -R7 ;  /* 0x0000000b35077c23 */ /* 0x000fe20008010807 */
[----:B------:R-:W-:Y:S08]  /*3f30*/  MUFU.EX2 R24, R24 ;  /* 0x0000001800187308 */ /* 0x000ff00000000800 */
[----:B------:R-:W-:Y:S08]  /*3f40*/  MUFU.EX2 R11, R7 ;  /* 0x00000007000b7308 */ /* 0x000ff00000000800 */
[----:B------:R-:W2:Y:S01]  /*3f50*/  MUFU.EX2 R25, R25 ;  /* 0x0000001900197308 */ /* 0x000ea20000000800 */
[----:B-1----:R-:W-:-:S07]  /*3f60*/  FMNMX.FTZ R6, R4, R5, !PT ;  /* 0x0000000504067209 */ /* 0x002fce0007810000 */
[----:B------:R-:W-:Y:S01]  /*3f70*/  MUFU.EX2 R28, R28 ;  /* 0x0000001c001c7308 */ /* 0x000fe20000000800 */
[----:B------:R-:W1:Y:S07]  /*3f80*/  SHFL.BFLY PT, R5, R6, 0x1, 0x1f ;  /* 0x0c201f0006057f89 */ /* 0x000e6e00000e0000 */
[----:B------:R-:W3:Y:S01]  /*3f90*/  MUFU.EX2 R29, R29 ;  /* 0x0000001d001d7308 */ /* 0x000ee20000000800 */
[----:B--2---:R-:W-:-:S07]  /*3fa0*/  F2FP.BF16.F32.PACK_AB R152, R25, R24 ;  /* 0x000000181998723e */ /* 0x004fce00000010ff */
[----:B------:R-:W-:Y:S08]  /*3fb0*/  MUFU.EX2 R32, R32 ;  /* 0x0000002000207308 */ /* 0x000ff00000000800 */
[----:B------:R-:W-:Y:S01]  /*3fc0*/  MUFU.EX2 R33, R33 ;  /* 0x0000002100217308 */ /* 0x000fe20000000800 */
[----:B---3--:R-:W-:Y:S02]  /*3fd0*/  F2FP.BF16.F32.PACK_AB R154, R29, R28 ;  /* 0x0000001c1d9a723e */ /* 0x008fe400000010ff */
[----:B-1----:R-:W-:-:S04]  /*3fe0*/  FMNMX.FTZ R5, R6, R5, !PT ;  /* 0x0000000506057209 */ /* 0x002fc80007810000 */
[C---:B------:R-:W-:Y:S01]  /*3ff0*/  FSETP.NEU.FTZ.AND P1, PT, R5.reuse, -INF , PT ;  /* 0xff8000000500780b */ /* 0x040fe20003f3d000 */
[----:B------:R-:W-:Y:S01]  /*4000*/  FMUL.FTZ R4, R5, UR11 ;  /* 0x0000000b05047c20 */ /* 0x000fe20008410000 */
[----:B------:R-:W-:Y:S04]  /*4010*/  MUFU.EX2 R36, R36 ;  /* 0x0000002400247308 */ /* 0x000fe80000000800 */
[----:B------:R-:W-:Y:S02]  /*4020*/  FSEL R10, R4, RZ, P1 ;  /* 0x000000ff040a7208 */ /* 0x000fe40000800000 */
[-C--:B------:R-:W-:Y:S02]  /*4030*/  LEA.HI R4, R17, R16.reuse, RZ, 0x4 ;  /* 0x0000001011047211 */ /* 0x080fe400078f20ff */
[----:B------:R-:W-:Y:S01]  /*4040*/  MUFU.EX2 R37, R37 ;  /* 0x0000002500257308 */ /* 0x000fe20000000800 */
[--C-:B------:R-:W-:Y:S01]  /*4050*/  FFMA.FTZ R26, R26, UR11, -R10.reuse ;  /* 0x0000000b1a1a7c23 */ /* 0x100fe2000801080a */
[----:B------:R-:W-:Y:S01]  /*4060*/  LOP3.LUT R7, R4, 0xfffffff0, RZ, 0xc0, !PT ;  /* 0xfffffff004077812 */ /* 0x000fe200078ec0ff */
[--C-:B------:R-:W-:Y:S01]  /*4070*/  FFMA.FTZ R27, R27, UR11, -R10.reuse ;  /* 0x0000000b1b1b7c23 */ /* 0x100fe2000801080a */
[--C-:B------:R-:W-:Y:S01]  /*4080*/  FFMA.FTZ R30, R30, UR11, -R10.reuse ;  /* 0x0000000b1e1e7c23 */ /* 0x100fe2000801080a */
[--C-:B------:R-:W-:Y:S01]  /*4090*/  FFMA.FTZ R31, R31, UR11, -R10.reuse ;  /* 0x0000000b1f1f7c23 */ /* 0x100fe2000801080a */
[--C-:B------:R-:W-:Y:S01]  /*40a0*/  FFMA.FTZ R34, R34, UR11, -R10.reuse ;  /* 0x0000000b22227c23 */ /* 0x100fe2000801080a */
[----:B------:R-:W-:Y:S01]  /*40b0*/  IMAD.IADD R7, R16, 0x1, -R7 ;  /* 0x0000000110077824 */ /* 0x000fe200078e0a07 */
[----:B------:R-:W-:Y:S01]  /*40c0*/  MUFU.EX2 R26, R26 ;  /* 0x0000001a001a7308 */ /* 0x000fe20000000800 */
[----:B------:R-:W-:Y:S01]  /*40d0*/  LEA.HI R16, R17, R16, RZ, 0x5 ;  /* 0x0000001011107211 */ /* 0x000fe200078f28ff */
[--C-:B------:R-:W-:Y:S01]  /*40e0*/  FFMA.FTZ R35, R35, UR11, -R10.reuse ;  /* 0x0000000b23237c23 */ /* 0x100fe2000801080a */
[--C-:B------:R-:W-:Y:S01]  /*40f0*/  FFMA.FTZ R38, R38, UR11, -R10.reuse ;  /* 0x0000000b26267c23 */ /* 0x100fe2000801080a */
[----:B------:R-:W-:Y:S01]  /*4100*/  SHF.R.S32.HI R6, RZ, 0x1f, R7 ;  /* 0x0000001fff067819 */ /* 0x000fe20000011407 */
[----:B------:R-:W-:Y:S01]  /*4110*/  FFMA.FTZ R39, R39, UR11, -R10 ;  /* 0x0000000b27277c23 */ /* 0x000fe2000801080a */
[----:B------:R-:W-:-:S02]  /*4120*/  IMAD.SHL.U32 R16, R16, 0x20, RZ ;  /* 0x0000002010107824 */ /* 0x000fc400078e00ff */
[--C-:B------:R-:W-:Y:S01]  /*4130*/  FFMA.FTZ R42, R42, UR11, -R10.reuse ;  /* 0x0000000b2a2a7c23 */ /* 0x100fe2000801080a */
[----:B------:R-:W-:Y:S01]  /*4140*/  LEA.HI R6, R6, R7, RZ, 0x3 ;  /* 0x0000000706067211 */ /* 0x000fe200078f18ff */
[----:B------:R-:W1:Y:S01]  /*4150*/  MUFU.EX2 R27, R27 ;  /* 0x0000001b001b7308 */ /* 0x000e620000000800 */
[--C-:B------:R-:W-:Y:S01]  /*4160*/  FFMA.FTZ R43, R43, UR11, -R10.reuse ;  /* 0x0000000b2b2b7c23 */ /* 0x100fe2000801080a */
[----:B------:R-:W-:Y:S01]  /*4170*/  LOP3.LUT R13, R16, 0x7ffffc00, RZ, 0xc0, !PT ;  /* 0x7ffffc00100d7812 */ /* 0x000fe200078ec0ff */
[--C-:B------:R-:W-:Y:S01]  /*4180*/  FFMA.FTZ R46, R46, UR11, -R10.reuse ;  /* 0x0000000b2e2e7c23 */ /* 0x100fe2000801080a */
[C---:B------:R-:W-:Y:S01]  /*4190*/  LOP3.LUT R8, R6.reuse, 0xfffffff8, RZ, 0xc0, !PT ;  /* 0xfffffff806087812 */ /* 0x040fe200078ec0ff */
[--C-:B------:R-:W-:Y:S01]  /*41a0*/  FFMA.FTZ R47, R47, UR11, -R10.reuse ;  /* 0x0000000b2f2f7c23 */ /* 0x100fe2000801080a */
[----:B------:R-:W-:Y:S01]  /*41b0*/  SHF.L.U32 R6, R6, 0x6, RZ ;  /* 0x0000000606067819 */ /* 0x000fe200000006ff */
[----:B------:R-:W-:Y:S01]  /*41c0*/  FFMA.FTZ R50, R50, UR11, -R10 ;  /* 0x0000000b32327c23 */ /* 0x000fe2000801080a */
[----:B------:R-:W-:Y:S01]  /*41d0*/  IADD3 R8, R7, -R8, RZ ;  /* 0x8000000807087210 */ /* 0x000fe20007ffe0ff */
[----:B------:R-:W-:Y:S01]  /*41e0*/  MUFU.EX2 R30, R30 ;  /* 0x0000001e001e7308 */ /* 0x000fe20000000800 */
[----:B------:R-:W-:Y:S01]  /*41f0*/  SHF.R.S32.HI R7, RZ, 0x4, R4 ;  /* 0x00000004ff077819 */ /* 0x000fe20000011404 */
[--C-:B------:R-:W-:Y:S01]  /*4200*/  FFMA.FTZ R51, R51, UR11, -R10.reuse ;  /* 0x0000000b33337c23 */ /* 0x100fe2000801080a */
[----:B------:R-:W-:Y:S01]  /*4210*/  LOP3.LUT R6, R6, 0x7ffffe00, RZ, 0xc0, !PT ;  /* 0x7ffffe0006067812 */ /* 0x000fe200078ec0ff */
[C---:B------:R-:W-:Y:S01]  /*4220*/  IMAD.SHL.U32 R4, R8.reuse, 0x40, RZ ;  /* 0x0000004008047824 */ /* 0x040fe200078e00ff */
[C---:B------:R-:W-:Y:S01]  /*4230*/  LOP3.LUT P1, RZ, R8.reuse, 0x2, RZ, 0xc0, !PT ;  /* 0x0000000208ff7812 */ /* 0x040fe2000782c0ff */
[----:B------:R-:W-:Y:S01]  /*4240*/  IMAD.SHL.U32 R7, R7, 0x8, RZ ;  /* 0x0000000807077824 */ /* 0x000fe200078e00ff */
[----:B------:R-:W-:Y:S01]  /*4250*/  LOP3.LUT P2, RZ, R8, 0x4, RZ, 0xc0, !PT ;  /* 0x0000000408ff7812 */ /* 0x000fe2000784c0ff */
[----:B------:R-:W2:Y:S01]  /*4260*/  MUFU.EX2 R31, R31 ;  /* 0x0000001f001f7308 */ /* 0x000ea20000000800 */
[----:B------:R-:W-:Y:S01]  /*4270*/  LOP3.LUT R4, R4, 0x1c0, RZ, 0xc0, !PT ;  /* 0x000001c004047812 */ /* 0x000fe200078ec0ff */
[--C-:B------:R-:W-:Y:S01]  /*4280*/  FFMA.FTZ R54, R54, UR11, -R10.reuse ;  /* 0x0000000b36367c23 */ /* 0x100fe2000801080a */
[----:B------:R-:W-:Y:S01]  /*4290*/  FFMA.FTZ R10, R55, UR11, -R10 ;  /* 0x0000000b370a7c23 */ /* 0x000fe2000801080a */
[----:B-1----:R-:W-:-:S02]  /*42a0*/  F2FP.BF16.F32.PACK_AB R153, R27, R26 ;  /* 0x0000001a1b99723e */ /* 0x002fc400000010ff */
[----:B------:R-:W-:Y:S02]  /*42b0*/  LOP3.LUT R7, R4, 0x8, R7, 0xf8, !PT ;  /* 0x0000000804077812 */ /* 0x000fe400078ef807 */
[----:B------:R-:W-:Y:S01]  /*42c0*/  SHF.R.U32.HI R4, RZ, 0x3, R4 ;  /* 0x00000003ff047819 */ /* 0x000fe20000011604 */
[----:B------:R-:W-:Y:S01]  /*42d0*/  MUFU.EX2 R34, R34 ;  /* 0x0000002200227308 */ /* 0x000fe20000000800 */
[----:B------:R-:W-:Y:S02]  /*42e0*/  F2FP.BF16.F32.PACK_AB R156, R33, R32 ;  /* 0x00000020219c723e */ /* 0x000fe400000010ff */
[----:B------:R-:W-:Y:S01]  /*42f0*/  LOP3.LUT R12, R7, R4, RZ, 0x3c, !PT ;  /* 0x00000004070c7212 */ /* 0x000fe200078e3cff */
[----:B------:R-:W-:Y:S01]  /*4300*/  FADD.FTZ R7, R24, R25 ;  /* 0x0000001918077221 */ /* 0x000fe20000010000 */
[----:B------:R-:W-:Y:S02]  /*4310*/  F2FP.BF16.F32.PACK_AB R158, R37, R36 ;  /* 0x00000024259e723e */ /* 0x000fe400000010ff */
[----:B------:R-:W-:Y:S01]  /*4320*/  IADD3 R8, R12, R6, R13 ;  /* 0x000000060c087210 */ /* 0x000fe20007ffe00d */
[----:B------:R-:W-:Y:S01]  /*4330*/  FADD.FTZ R4, R28, R7 ;  /* 0x000000071c047221 */ /* 0x000fe20000010000 */
[----:B------:R-:W1:Y:S01]  /*4340*/  MUFU.EX2 R35, R35 ;  /* 0x0000002300237308 */ /* 0x000e620000000800 */
[----:B------:R-:W-:Y:S01]  /*4350*/  IMAD.MOV.U32 R12, RZ, RZ, 0x20 ;  /* 0x00000020ff0c7424 */ /* 0x000fe200078e00ff */
[----:B------:R-:W-:Y:S01]  /*4360*/  LEA R8, R8, UR41, 0x1 ;  /* 0x0000002908087c11 */ /* 0x000fe2000f8e08ff */
[----:B------:R-:W-:Y:S01]  /*4370*/  FADD.FTZ R7, R29, R4 ;  /* 0x000000041d077221 */ /* 0x000fe20000010000 */
[----:B--2---:R-:W-:-:S02]  /*4380*/  F2FP.BF16.F32.PACK_AB R155, R31, R30 ;  /* 0x0000001e1f9b723e */ /* 0x004fc400000010ff */
[----:B------:R-:W-:Y:S01]  /*4390*/  SEL R12, R12, 0xffffffe0, !P1 ;  /* 0xffffffe00c0c7807 */ /* 0x000fe20004800000 */
[----:B------:R-:W-:Y:S01]  /*43a0*/  FADD.FTZ R4, R32, R7 ;  /* 0x0000000720047221 */ /* 0x000fe20000010000 */
[----:B------:R-:W-:Y:S01]  /*43b0*/  FADD.FTZ R7, R26, R27 ;  /* 0x0000001b1a077221 */ /* 0x000fe20000010000 */
[----:B------:R-:W2:Y:S01]  /*43c0*/  MUFU.EX2 R40, R40 ;  /* 0x0000002800287308 */ /* 0x000ea20000000800 */
[----:B------:R3:W-:Y:S01]  /*43d0*/  STSM.16.M88.4 [R8+0x26800], R152 ;  /* 0x0268009808007844 */ /* 0x0007e20000000200 */
[----:B------:R-:W-:Y:S01]  /*43e0*/  FADD.FTZ R13, R33, R4 ;  /* 0x00000004210d7221 */ /* 0x000fe20000010000 */
[----:B------:R-:W-:-:S03]  /*43f0*/  FADD.FTZ R4, R30, R7 ;  /* 0x000000071e047221 */ /* 0x000fc60000010000 */
[----:B------:R-:W-:Y:S01]  /*4400*/  FADD.FTZ R6, R36, R13 ;  /* 0x0000000d24067221 */ /* 0x000fe20000010000 */
[----:B------:R-:W-:Y:S01]  /*4410*/  FADD.FTZ R7, R31, R4 ;  /* 0x000000041f077221 */ /* 0x000fe20000010000 */
[----:B------:R-:W4:Y:S01]  /*4420*/  MUFU.EX2 R38, R38 ;  /* 0x0000002600267308 */ /* 0x000f220000000800 */
[----:B-1----:R-:W-:Y:S01]  /*4430*/  F2FP.BF16.F32.PACK_AB R157, R35, R34 ;  /* 0x00000022239d723e */ /* 0x002fe200000010ff */
[----:B------:R-:W-:Y:S01]  /*4440*/  FADD.FTZ R13, R37, R6 ;  /* 0x00000006250d7221 */ /* 0x000fe20000010000 */
[----:B------:R-:W-:-:S04]  /*4450*/  FADD.FTZ R4, R34, R7 ;  /* 0x0000000722047221 */ /* 0x000fc80000010000 */
[----:B------:R-:W-:Y:S01]  /*4460*/  FADD.FTZ R7, R35, R4 ;  /* 0x0000000423077221 */ /* 0x000fe20000010000 */
[----:B------:R-:W1:Y:S01]  /*4470*/  MUFU.EX2 R41, R41 ;  /* 0x0000002900297308 */ /* 0x000e620000000800 */
[----:B--2---:R-:W-:-:S07]  /*4480*/  FADD.FTZ R6, R40, R13 ;  /* 0x0000000d28067221 */ /* 0x004fce0000010000 */
[----:B------:R-:W2:Y:S01]  /*4490*/  MUFU.EX2 R39, R39 ;  /* 0x0000002700277308 */ /* 0x000ea20000000800 */
[----:B----4-:R-:W-:Y:S01]  /*44a0*/  FADD.FTZ R4, R38, R7 ;  /* 0x0000000726047221 */ /* 0x010fe20000010000 */
[----:B------:R-:W-:-:S06]  /*44b0*/  VIADD R7, R8, 0x26840 ;  /* 0x0002684008077836 */ /* 0x000fcc0000000000 */
[----:B------:R-:W4:Y:S01]  /*44c0*/  MUFU.EX2 R42, R42 ;  /* 0x0000002a002a7308 */ /* 0x000f220000000800 */
[C---:B-1----:R-:W-:Y:S01]  /*44d0*/  FADD.FTZ R17, R41.reuse, R6 ;  /* 0x0000000629117221 */ /* 0x042fe20000010000 */
[----:B------:R-:W-:Y:S01]  /*44e0*/  VIADD R6, R8, 0x26800 ;  /* 0x0002680008067836 */ /* 0x000fe20000000000 */
[----:B------:R-:W-:-:S04]  /*44f0*/  F2FP.BF16.F32.PACK_AB R160, R41, R40 ;  /* 0x0000002829a0723e */ /* 0x000fc800000010ff */
[C---:B------:R-:W-:Y:S01]  /*4500*/  @P2 IADD3 R7, R6.reuse, -0x40, RZ ;  /* 0xffffffc006072810 */ /* 0x040fe20007ffe0ff */
[----:B------:R-:W1:Y:S01]  /*4510*/  MUFU.EX2 R43, R43 ;  /* 0x0000002b002b7308 */ /* 0x000e620000000800 */
[C---:B--2---:R-:W-:Y:S01]  /*4520*/  FADD.FTZ R15, R39.reuse, R4 ;  /* 0x00000004270f7221 */ /* 0x044fe20000010000 */
[----:B------:R-:W-:Y:S01]  /*4530*/  IMAD.IADD R6, R6, 0x1, R12 ;  /* 0x0000000106067824 */ /* 0x000fe200078e020c */
[----:B------:R-:W-:-:S05]  /*4540*/  F2FP.BF16.F32.PACK_AB R159, R39, R38 ;  /* 0x00000026279f723e */ /* 0x000fca00000010ff */
[----:B------:R-:W2:Y:S01]  /*4550*/  MUFU.EX2 R44, R44 ;  /* 0x0000002c002c7308 */ /* 0x000ea20000000800 */
[----:B----4-:R-:W-:Y:S01]  /*4560*/  FADD.FTZ R4, R42, R15 ;  /* 0x0000000f2a047221 */ /* 0x010fe20000010000 */
[----:B------:R3:W-:Y:S06]  /*4570*/  STSM.16.M88.4 [R6], R156 ;  /* 0x0000009c06007844 */ /* 0x0007ec0000000200 */
[----:B------:R-:W-:Y:S01]  /*4580*/  MUFU.EX2 R46, R46 ;  /* 0x0000002e002e7308 */ /* 0x000fe20000000800 */
[C---:B-1----:R-:W-:Y:S01]  /*4590*/  FADD.FTZ R15, R43.reuse, R4 ;  /* 0x000000042b0f7221 */ /* 0x042fe20000010000 */
[----:B------:R-:W-:Y:S01]  /*45a0*/  IMAD.IADD R4, R12, 0x1, R7 ;  /* 0x000000010c047824 */ /* 0x000fe200078e0207 */
[----:B------:R-:W-:-:S05]  /*45b0*/  F2FP.BF16.F32.PACK_AB R161, R43, R42 ;  /* 0x0000002a2ba1723e */ /* 0x000fca00000010ff */
[----:B------:R-:W1:Y:S01]  /*45c0*/  MUFU.EX2 R45, R45 ;  /* 0x0000002d002d7308 */ /* 0x000e620000000800 */
[----:B--2---:R-:W-:-:S07]  /*45d0*/  FADD.FTZ R12, R44, R17 ;  /* 0x000000112c0c7221 */ /* 0x004fce0000010000 */
[----:B------:R-:W2:Y:S08]  /*45e0*/  MUFU.EX2 R47, R47 ;  /* 0x0000002f002f7308 */ /* 0x000eb00000000800 */
[----:B------:R-:W-:Y:S01]  /*45f0*/  MUFU.EX2 R48, R48 ;  /* 0x0000003000307308 */ /* 0x000fe20000000800 */
[C---:B-1----:R-:W-:Y:S01]  /*4600*/  F2FP.BF16.F32.PACK_AB R162, R45.reuse, R44 ;  /* 0x0000002c2da2723e */ /* 0x042fe200000010ff */
[----:B------:R-:W-:-:S06]  /*4610*/  FADD.FTZ R45, R45, R12 ;  /* 0x0000000c2d2d7221 */ /* 0x000fcc0000010000 */
[----:B------:R-:W1:Y:S01]  /*4620*/  MUFU.EX2 R49, R49 ;  /* 0x0000003100317308 */ /* 0x000e620000000800 */
[----:B--2---:R-:W-:-:S05]  /*4630*/  F2FP.BF16.F32.PACK_AB R163, R47, R46 ;  /* 0x0000002e2fa3723e */ /* 0x004fca00000010ff */
[----:B------:R3:W-:Y:S02]  /*4640*/  STSM.16.M88.4 [R7], R160 ;  /* 0x000000a007007844 */ /* 0x0007e40000000200 */
[----:B------:R-:W-:Y:S08]  /*4650*/  MUFU.EX2 R50, R50 ;  /* 0x0000003200327308 */ /* 0x000ff00000000800 */
[----:B------:R-:W2:Y:S01]  /*4660*/  MUFU.EX2 R51, R51 ;  /* 0x0000003300337308 */ /* 0x000ea20000000800 */
[----:B-1----:R-:W-:Y:S01]  /*4670*/  F2FP.BF16.F32.PACK_AB R164, R49, R48 ;  /* 0x0000003031a4723e */ /* 0x002fe200000010ff */
[----:B------:R-:W-:-:S04]  /*4680*/  FADD.FTZ R48, R48, R45 ;  /* 0x0000002d30307221 */ /* 0x000fc80000010000 */
[----:B------:R-:W-:Y:S02]  /*4690*/  FADD.FTZ R49, R49, R48 ;  /* 0x0000003031317221 */ /* 0x000fe40000010000 */
[----:B------:R-:W1:Y:S08]  /*46a0*/  MUFU.EX2 R52, R52 ;  /* 0x0000003400347308 */ /* 0x000e700000000800 */
[----:B------:R-:W-:Y:S01]  /*46b0*/  MUFU.EX2 R54, R54 ;  /* 0x0000003600367308 */ /* 0x000fe20000000800 */
[----:B--2---:R-:W-:-:S07]  /*46c0*/  F2FP.BF16.F32.PACK_AB R165, R51, R50 ;  /* 0x0000003233a5723e */ /* 0x004fce00000010ff */
[----:B------:R2:W4:Y:S01]  /*46d0*/  MUFU.EX2 R13, R10 ;  /* 0x0000000a000d7308 */ /* 0x0005220000000800 */
[----:B-1----:R-:W-:Y:S01]  /*46e0*/  F2FP.BF16.F32.PACK_AB R166, R11, R52 ;  /* 0x000000340ba6723e */ /* 0x002fe200000010ff */
[----:B--2---:R-:W-:-:S04]  /*46f0*/  FADD.FTZ R10, R46, R15 ;  /* 0x0000000f2e0a7221 */ /* 0x004fc80000010000 */
[----:B------:R-:W-:Y:S01]  /*4700*/  FADD.FTZ R47, R47, R10 ;  /* 0x0000000a2f2f7221 */ /* 0x000fe20000010000 */
[----:B------:R-:W-:-:S03]  /*4710*/  FADD.FTZ R10, R52, R49 ;  /* 0x00000031340a7221 */ /* 0x000fc60000010000 */
[----:B------:R-:W-:Y:S01]  /*4720*/  FADD.FTZ R50, R50, R47 ;  /* 0x0000002f32327221 */ /* 0x000fe20000010000 */
[----:B----4-:R-:W-:Y:S01]  /*4730*/  F2FP.BF16.F32.PACK_AB R167, R13, R54 ;  /* 0x000000360da7723e */ /* 0x010fe200000010ff */
[----:B------:R-:W-:Y:S02]  /*4740*/  FADD.FTZ R10, R11, R10 ;  /* 0x0000000a0b0a7221 */ /* 0x000fe40000010000 */
[----:B------:R-:W-:Y:S02]  /*4750*/  FADD.FTZ R51, R51, R50 ;  /* 0x0000003233337221 */ /* 0x000fe40000010000 */
[----:B------:R3:W-:Y:S02]  /*4760*/  STSM.16.M88.4 [R4], R164 ;  /* 0x000000a404007844 */ /* 0x0007e40000000200 */
[----:B------:R-:W-:-:S04]  /*4770*/  FADD.FTZ R54, R54, R51 ;  /* 0x0000003336367221 */ /* 0x000fc80000010000 */
[----:B------:R-:W-:Y:S01]  /*4780*/  FADD.FTZ R11, R13, R54 ;  /* 0x000000360d0b7221 */ /* 0x000fe20000010000 */
[----:B------:R-:W-:Y:S06]  /*4790*/  @!P0 BRA `(.L_x_3234) ;  /* 0x0000000000048947 */ /* 0x000fec0003800000 */
[----:B------:R-:W-:Y:S01]  /*47a0*/  BPT.TRAP 0x1 ;  /* 0x000000040000795c */ /* 0x000fe20000300000 */
.L_x_3234:
[----:B------:R1:W2:Y:S01]  /*47b0*/  SYNCS.PHASECHK.TRANS64.TRYWAIT P1, [UR41+0x28c50], R9 ;  /* 0x028c5009ff0075a7 */ /* 0x0002a20008020169 */
[----:B------:R-:W-:Y:S05]  /*47c0*/  @!P0 BRA `(.L_x_3235) ;  /* 0x0000000000048947 */ /* 0x000fea0003800000 */
[----:B------:R-:W-:Y:S01]  /*47d0*/  BPT.TRAP 0x1 ;  /* 0x000000040000795c */ /* 0x000fe20000300000 */
.L_x_3235:
[----:B------:R-:W-:Y:S01]  /*47e0*/  ULOP3.LUT UR24, UR45, 0x2000000, URZ, 0xfc, !UPT ;  /* 0x020000002d187892 */ /* 0x000fe2000f8efc3f */
[----:B--2---:R-:W-:Y:S11]  /*47f0*/  @P1 BRA `(.L_x_3236) ;  /* 0x0000000000081947 */ /* 0x004ff60003800000 */
[----:B------:R-:W2:Y:S02]  /*4800*/  SYNCS.PHASECHK.TRANS64.TRYWAIT P1, [UR41+0x28c50], R9 ;  /* 0x028c5009ff0075a7 */ /* 0x000ea40008020169 */
[----:B--2---:R-:W-:Y:S05]  /*4810*/  @!P1 BRA `(.L_x_3237) ;  /* 0x0000008400989947 */ /* 0x004fea0003800000 */
.L_x_3236:
[----:B------:R-:W-:Y:S01]  /*4820*/  WARPGROUP.ARRIVE ;  /* 0x00000000000079c5 */ /* 0x000fe20000000000 */
[----:B------:R-:W-:Y:S01]  /*4830*/  UMOV UR14, UR24 ;  /* 0x00000018000e7c82 */ /* 0x000fe20008000000 */
[----:B------:R-:W-:Y:S01]  /*4840*/  UMOV UR15, 0x40000040 ;  /* 0x40000040000f7882 */ /* 0x000fe20000000000 */
[----:B------:R-:W-:-:S03]  /*4850*/  UIADD3 UR4, UR24, 0x80, URZ ;  /* 0x0000008018047890 */ /* 0x000fc6000fffe03f */
[----:B------:R-:W-:Y:S01]  /*4860*/  HGMMA.64x256x16.F32.BF16 R24, R152, gdesc[UR12].tnspB, RZ, !UPT, gsb0 ;  /* 0x43e0000c98187df0 */ /* 0x000fe2000c0018ff */
[----:B------:R-:W-:-:S03]  /*4870*/  UMOV UR15, 0x40000040 ;  /* 0x40000040000f7882 */ /* 0x000fc60000000000 */
[----:B------:R-:W-:Y:S01]  /*4880*/  UMOV UR14, UR4 ;  /* 0x00000004000e7c82 */ /* 0x000fe20008000000 */
[----:B------:R-:W-:Y:S01]  /*4890*/  UIADD3 UR4, UR24, 0x100, URZ ;  /* 0x0000010018047890 */ /* 0x000fe2000fffe03f */
[----:B------:R-:W-:Y:S02]  /*48a0*/  WARPGROUP.DEPBAR.LE gsb0, 0x0 ;  /* 0x00008000000079c5 */ /* 0x000fe40000010000 */
[----:B------:R-:W-:-:S15]  /*48b0*/  WARPGROUP.ARRIVE ;  /* 0x00000000000079c5 */ /* 0x000fde0000000000 */
[----:B------:R-:W-:-:S05]  /*48c0*/  NOP ;  /* 0x0000000000007918 */ /* 0x000fca0000000000 */
[----:B------:R-:W-:Y:S01]  /*48d0*/  HGMMA.64x256x16.F32.BF16 R24, R156, gdesc[UR12].tnspB, R24, gsb0 ;  /* 0x43e0000c9c187df0 */ /* 0x000fe20008001818 */
[----:B------:R-:W-:Y:S01]  /*48e0*/  UMOV UR14, UR4 ;  /* 0x00000004000e7c82 */ /* 0x000fe20008000000 */
[----:B------:R-:W-:Y:S01]  /*48f0*/  UMOV UR15, 0x40000040 ;  /* 0x40000040000f7882 */ /* 0x000fe20000000000 */
[----:B------:R-:W-:Y:S01]  /*4900*/  UIADD3 UR4, UR24, 0x180, URZ ;  /* 0x0000018018047890 */ /* 0x000fe2000fffe03f */
[----:B------:R-:W-:Y:S02]  /*4910*/  WARPGROUP.DEPBAR.LE gsb0, 0x0 ;  /* 0x00008000000079c5 */ /* 0x000fe40000010000 */
[----:B------:R-:W-:-:S15]  /*4920*/  WARPGROUP.ARRIVE ;  /* 0x00000000000079c5 */ /* 0x000fde0000000000 */
[----:B------:R-:W-:-:S07]  /*4930*/  NOP ;  /* 0x0000000000007918 */ /* 0x000fce0000000000 */
[----:B------:R-:W-:Y:S01]  /*4940*/  HGMMA.64x256x16.F32.BF16 R24, R160, gdesc[UR12].tnspB, R24, gsb0 ;  /* 0x43e0000ca0187df0 */ /* 0x000fe20008001818 */
[----:B------:R-:W-:Y:S01]  /*4950*/  UMOV UR14, UR4 ;  /* 0x00000004000e7c82 */ /* 0x000fe20008000000 */
[----:B------:R-:W-:Y:S01]  /*4960*/  UMOV UR15, 0x40000040 ;  /* 0x40000040000f7882 */ /* 0x000fe20000000000 */
[----:B------:R-:W-:Y:S01]  /*4970*/  UMOV UR4, URZ ;  /* 0x0000003f00047c82 */ /* 0x000fe20008000000 */
[----:B------:R-:W-:Y:S02]  /*4980*/  WARPGROUP.DEPBAR.LE gsb0, 0x0 ;  /* 0x00008000000079c5 */ /* 0x000fe40000010000 */
[----:B------:R-:W-:-:S15]  /*4990*/  WARPGROUP.ARRIVE ;  /* 0x00000000000079c5 */ /* 0x000fde0000000000 */
[----:B------:R-:W-:-:S07]  /*49a0*/  NOP ;  /* 0x0000000000007918 */ /* 0x000fce0000000000 */
[----:B------:R-:W-:Y:S03]  /*49b0*/  HGMMA.64x256x16.F32.BF16 R24, R164, gdesc[UR12].tnspB, R24, gsb0 ;  /* 0x43e0000ca4187df0 */ /* 0x000fe60008001818 */
[----:B------:R-:W-:Y:S02]  /*49c0*/  WARPGROUP.DEPBAR.LE gsb0, 0x0 ;  /* 0x00008000000079c5 */ /* 0x000fe40000010000 */
[----:B------:R-:W-:Y:S01]  /*49d0*/  @!PT LDS RZ, [RZ] ;  /* 0x00000000fffff984 */ /* 0x000fe20000000800 */
[----:B------:R-:W-:Y:S01]  /*49e0*/  @!PT LDS RZ, [RZ] ;  /* 0x00000000fffff984 */ /* 0x000fe20000000800 */
[----:B------:R-:W-:Y:S01]  /*49f0*/  @!PT LDS RZ, [RZ] ;  /* 0x00000000fffff984 */ /* 0x000fe20000000800 */
[----:B------:R-:W-:Y:S01]  /*4a00*/  @!PT LDS RZ, [RZ] ;  /* 0x00000000fffff984 */ /* 0x000fe20000000800 */
[----:B------:R4:W-:Y:S06]  /*4a10*/  MEMBAR.ALL.CTA ;  /* 0x0000000000007992 */ /* 0x0009ec0000008000 */
[----:B----4-:R-:W4:Y:S02]  /*4a20*/  FENCE.VIEW.ASYNC.S ;  /* 0x00000000000073c6 */ /* 0x010f240000000000 */
[----:B----4-:R-:W-:Y:S01]  /*4a30*/  NOP ;  /* 0x0000000000007918 */ /* 0x010fe20000000000 */
[----:B------:R-:W-:Y:S06]  /*4a40*/  BAR.ARV 0xe, 0x100 ;  /* 0x0384000000007b1d */ /* 0x000fec0000002000 */
[----:B------:R-:W-:Y:S05]  /*4a50*/  @!P0 BRA `(.L_x_3238) ;  /* 0x0000000000048947 */ /* 0x000fea0003800000 */
[----:B------:R-:W-:Y:S01]  /*4a60*/  BPT.TRAP 0x1 ;  /* 0x000000040000795c */ /* 0x000fe20000300000 */
.L_x_3238:
[----:B------:R-:W-:Y:S02]  /*4a70*/  UIADD3 UR44, UR44, -0x2, URZ ;  /* 0xfffffffe2c2c7890 */ /* 0x000fe4000fffe03f */
[----:B------:R-:W-:Y:S02]  /*4a80*/  UIADD3 UR5, UR41, 0x28c60, URZ ;  /* 0x00028c6029057890 */ /* 0x000fe4000fffe03f */
[----:B------:R-:W-:Y:S02]  /*4a90*/  UISETP.GE.AND UP0, UPT, UR44, UR40, UPT ;  /* 0x000000282c00728c */ /* 0x000fe4000bf06270 */
[----:B------:R-:W-:-:S04]  /*4aa0*/  UPRMT UR5, UR42, 0x654, UR5 ;  /* 0x000006542a057896 */ /* 0x000fc80008000005 */
[----:B------:R-:W-:-:S05]  /*4ab0*/  PLOP3.LUT P1, PT, PT, PT, UP0, 0x80, 0x0 ;  /* 0x000000000000781c */ /* 0x000fca0003f2f008 */
[----:B------:R-:W-:Y:S08]  /*4ac0*/  SYNCS.ARRIVE.TRANS64.RED.A1T0 RZ, [UR5], RZ ;  /* 0x000000ffffff79a7 */ /* 0x000ff00008100405 */
[----:B------:R-:W-:Y:S05]  /*4ad0*/  @!P1 BRA `(.L_x_3239) ;  /* 0x0000001800409947 */ /* 0x000fea0003800000 */
[----:B------:R-:W-:Y:S01]  /*4ae0*/  UMOV UR4, URZ ;  /* 0x0000003f00047c82 */ /* 0x000fe20008000000 */
[----:B------:R-:W-:Y:S01]  /*4af0*/  UMOV UR5, URZ ;  /* 0x0000003f00057c82 */ /* 0x000fe20008000000 */
[----:B------:R-:W-:-:S05]  /*4b00*/  ULDC UR27, c[0x0][0x988] ;  /* 0x00026200001b7ab9 */ /* 0x000fca0000000800 */
.L_x_3250:
[----:B------:R-:W-:Y:S01]  /*4b10*/  UIADD3 UR7, UR5, 0x1, URZ ;  /* 0x0000000105077890 */ /* 0x000fe2000fffe03f */
[----:B012---:R-:W-:Y:S01]  /*4b20*/  IMAD.U32 R9, RZ, RZ, UR44 ;  /* 0x0000002cff097e24 */ /* 0x007fe2000f8e00ff */
[----:B------:R-:W-:Y:S02]  /*4b30*/  UIADD3 UR44, UR44, -0x1, URZ ;  /* 0xffffffff2c2c7890 */ /* 0x000fe4000fffe03f */
[----:B------:R-:W-:Y:S02]  /*4b40*/  UISETP.NE.AND UP0, UPT, UR7, 0x2, UPT ;  /* 0x000000020700788c */ /* 0x000fe4000bf05270 */
[----:B------:R-:W-:Y:S02]  /*4b50*/  ISETP.GT.AND P1, PT, R9, UR40, PT ;  /* 0x0000002809007c0c */ /* 0x000fe4000bf24270 */
[----:B------:R-:W-:Y:S02]  /*4b60*/  USEL UR10, URZ, 0x1, UP0 ;  /* 0x000000013f0a7887 */ /* 0x000fe40008000000 */
[----:B------:R-:W-:-:S02]  /*4b70*/  USEL UR25, UR7, URZ, UP0 ;  /* 0x0000003f07197287 */ /* 0x000fc40008000000 */
[----:B------:R-:W-:Y:S01]  /*4b80*/  ULOP3.LUT UR4, UR4, UR10, URZ, 0x3c, !UPT ;  /* 0x0000000a04047292 */ /* 0x000fe2000f8e3c3f */
[----:B------:R-:W-:Y:S11]  /*4b90*/  @!P0 BRA `(.L_x_3240) ;  /* 0x0000000000048947 */ /* 0x000ff60003800000 */
[----:B------:R-:W-:Y:S01]  /*4ba0*/  BPT.TRAP 0x1 ;  /* 0x000000040000795c */ /* 0x000fe20000300000 */
.L_x_3240:
[----:B------:R-:W-:Y:S01]  /*4bb0*/  ULEA UR26, UR25, UR41, 0x3 ;  /* 0x00000029191a7291 */ /* 0x000fe2000f8e183f */
[----:B------:R-:W-:-:S04]  /*4bc0*/  MOV R9, UR4 ;  /* 0x0000000400097c02 */ /* 0x000fc80008000f00 */
[----:B------:R-:W-:-:S04]  /*4bd0*/  SHF.L.U32 R9, R9, 0x1f, RZ ;  /* 0x0000001f09097819 */ /* 0x000fc800000006ff */
[----:B------:R0:W1:Y:S01]  /*4be0*/  SYNCS.PHASECHK.TRANS64.TRYWAIT P2, [UR26+0x28c30], R9 ;  /* 0x028c3009ff0075a7 */ /* 0x000062000804015a */
[----:B------:R-:W-:Y:S05]  /*4bf0*/  @!P0 BRA `(.L_x_3241) ;  /* 0x0000000000048947 */ /* 0x000fea0003800000 */
[----:B------:R-:W-:Y:S01]  /*4c00*/  BPT.TRAP 0x1 ;  /* 0x000000040000795c */ /* 0x000fe20000300000 */
.L_x_3241:
[----:B-1----:R-:W-:Y:S05]  /*4c10*/  @P2 BRA `(.L_x_3242) ;  /* 0x0000000000082947 */ /* 0x002fea0003800000 */
[----:B------:R-:W1:Y:S02]  /*4c20*/  SYNCS.PHASECHK.TRANS64.TRYWAIT P2, [UR26+0x28c30], R9 ;  /* 0x028c3009ff0075a7 */ /* 0x000e64000804015a */
[----:B-1----:R-:W-:Y:S05]  /*4c30*/  @!P2 BRA `(.L_x_3243) ;  /* 0x0000008000a8a947 */ /* 0x002fea0003800000 */
.L_x_3242:
[----:B------:R-:W-:Y:S01]  /*4c40*/  ULEA UR10, UR25, UR6, 0x9 ;  /* 0x00000006190a7291 */ /* 0x000fe2000f8e483f */
[----:B---3--:R-:W-:Y:S01]  /*4c50*/  WARPGROUP.ARRIVE ;  /* 0x00000000000079c5 */ /* 0x008fe20000000000 */
[----:B------:R-:W-:Y:S01]  /*4c60*/  UMOV UR11, 0x40000040 ;  /* 0x40000040000b7882 */ /* 0x000fe20000000000 */
[----:B------:R-:W-:Y:S01]  /*4c70*/  UMOV UR15, 0x40000040 ;  /* 0x40000040000f7882 */ /* 0x000fe20000000000 */
[----:B------:R-:W-:Y:S02]  /*4c80*/  UIADD3 UR14, UR10, 0x2, URZ ;  /* 0x000000020a0e7890 */ /* 0x000fe4000fffe03f */
[----:B------:R-:W-:Y:S01]  /*4c90*/  UIADD3 UR18, UR10, 0x4, URZ ;  /* 0x000000040a127890 */ /* 0x000fe2000fffe03f */
[----:B------:R-:W-:Y:S02]  /*4ca0*/  UMOV UR19, 0x40000040 ;  /* 0x4000004000137882 */ /* 0x000fe40000000000 */
[----:B------:R-:W-:Y:S01]  /*4cb0*/  HGMMA.64x64x16.F32.BF16 R152, gdesc[UR8], RZ, !UPT, gsb0 ;  /* 0x00e00000089879f0 */ /* 0x000fe2000c0018ff */
[----:B------:R-:W-:Y:S01]  /*4cc0*/  UIADD3 UR22, UR10, 0x6, URZ ;  /* 0x000000060a167890 */ /* 0x000fe2000fffe03f */
[----:B------:R-:W-:Y:S01]  /*4cd0*/  UMOV UR23, 0x40000040 ;  /* 0x4000004000177882 */ /* 0x000fe20000000000 */
[----:B------:R-:W-:-:S02]  /*4ce0*/  WARPGROUP.DEPBAR.LE gsb0, 0x0 ;  /* 0x00008000000079c5 */ /* 0x000fc40000010000 */
        /* <DEDUP_REMOVED lines=11> */
.L_x_3244:
[----:B-1----:R-:W-:Y:S01]  /*4da0*/  FMNMX.FTZ R12, R152, R3, !PT ;  /* 0x00000003980c7209 */ /* 0x002fe20007810000 */
[----:B------:R-:W-:Y:S01]  /*4db0*/  UMOV UR11, UR27 ;  /* 0x0000001b000b7c82 */ /* 0x000fe20008000000 */
[----:B------:R-:W-:Y:S01]  /*4dc0*/  ISETP.NE.AND P2, PT, R0, RZ, PT ;  /* 0x000000ff0000720c */ /* 0x000fe20003f45270 */
[----:B------:R-:W-:Y:S01]  /*4dd0*/  UIADD3 UR7, UR26, 0x28c40, URZ ;  /* 0x00028c401a077890 */ /* 0x000fe2000fffe03f */
[----:B------:R-:W-:-:S03]  /*4de0*/  FMNMX.FTZ R13, R153, R12, !PT ;  /* 0x0000000c990d7209 */ /* 0x000fc60007810000 */
[----:B------:R-:W-:Y:S01]  /*4df0*/  UPRMT UR7, UR42, 0x654, UR7 ;  /* 0x000006542a077896 */ /* 0x000fe20008000007 */
[----:B------:R-:W-:-:S04]  /*4e00*/  FMNMX.FTZ R12, R156, R13, !PT ;  /* 0x0000000d9c0c7209 */ /* 0x000fc80007810000 */
[----:B------:R-:W-:-:S04]  /*4e10*/  FMNMX.FTZ R13, R157, R12, !PT ;  /* 0x0000000c9d0d7209 */ /* 0x000fc80007810000 */
[----:B------:R-:W-:Y:S01]  /*4e20*/  FMNMX.FTZ R12, R160, R13, !PT ;  /* 0x0000000da00c7209 */ /* 0x000fe20007810000 */
[----:B------:R-:W-:Y:S03]  /*4e30*/  SYNCS.ARRIVE.TRANS64.RED.A1T0 RZ, [UR7], RZ ;  /* 0x000000ffffff79a7 */ /* 0x000fe60008100407 */
[----:B------:R-:W-:-:S04]  /*4e40*/  FMNMX.FTZ R13, R161, R12, !PT ;  /* 0x0000000ca10d7209 */ /* 0x000fc80007810000 */
        /* <DEDUP_REMOVED lines=9> */
[----:B------:R-:W-:-:S05]  /*4ee0*/  FMNMX.FTZ R15, R181, R12, !PT ;  /* 0x0000000cb50f7209 */ /* 0x000fca0007810000 */
[----:B------:R-:W1:Y:S02]  /*4ef0*/  SHFL.BFLY PT, R12, R15, 0x2, 0x1f ;  /* 0x0c401f000f0c7f89 */ /* 0x000e6400000e0000 */
        /* <DEDUP_REMOVED lines=10> */
[----:B------:R-:W-:-:S03]  /*4fa0*/  FMNMX.FTZ R13, R167, R14, !PT ;  /* 0x0000000ea70d7209 */ /* 0x000fc60007810000 */
[----:B------:R-:W-:Y:S01]  /*4fb0*/  FMUL.FTZ R184, R12, UR11 ;  /* 0x0000000b0cb87c20 */ /* 0x000fe20008410000 */
[----:B------:R-:W-:Y:S01]  /*4fc0*/  FMNMX.FTZ R14, R170, R13, !PT ;  /* 0x0000000daa0e7209 */ /* 0x000fe20007810000 */
[----:B------:R-:W-:Y:S02]  /*4fd0*/  FADD.FTZ R3, -R12, R3 ;  /* 0x000000030c037221 */ /* 0x000fe40000010100 */
[--C-:B------:R-:W-:Y:S01]  /*4fe0*/  FFMA.FTZ R152, R152, UR11, -R184.reuse ;  /* 0x0000000b98987c23 */ /* 0x100fe200080108b8 */
[----:B------:R-:W-:Y:S01]  /*4ff0*/  FMNMX.FTZ R13, R171, R14, !PT ;  /* 0x0000000eab0d7209 */ /* 0x000fe20007810000 */
[----:B------:R-:W-:Y:S01]  /*5000*/  FMUL.FTZ R3, R3, UR11 ;  /* 0x0000000b03037c20 */ /* 0x000fe20008410000 */
[--C-:B------:R-:W-:Y:S01]  /*5010*/  FFMA.FTZ R19, R156, UR11, -R184.reuse ;  /* 0x0000000b9c137c23 */ /* 0x100fe200080108b8 */
[--C-:B------:R-:W-:Y:S01]  /*5020*/  FFMA.FTZ R156, R160, UR11, -R184.reuse ;  /* 0x0000000ba09c7c23 */ /* 0x100fe200080108b8 */
[----:B------:R-:W-:Y:S01]  /*5030*/  FMNMX.FTZ R14, R174, R13, !PT ;  /* 0x0000000dae0e7209 */ /* 0x000fe20007810000 */
[--C-:B------:R-:W-:Y:S01]  /*5040*/  FFMA.FTZ R13, R153, UR11, -R184.reuse ;  /* 0x0000000b990d7c23 */ /* 0x100fe200080108b8 */
[----:B------:R-:W-:Y:S01]  /*5050*/  MUFU.EX2 R152, R152 ;  /* 0x0000009800987308 */ /* 0x000fe20000000800 */
[--C-:B------:R-:W-:Y:S01]  /*5060*/  FFMA.FTZ R17, R161, UR11, -R184.reuse ;  /* 0x0000000ba1117c23 */ /* 0x100fe200080108b8 */
[----:B------:R-:W-:Y:S01]  /*5070*/  FMNMX.FTZ R15, R175, R14, !PT ;  /* 0x0000000eaf0f7209 */ /* 0x000fe20007810000 */
[--C-:B------:R-:W-:Y:S01]  /*5080*/  FFMA.FTZ R160, R168, UR11, -R184.reuse ;  /* 0x0000000ba8a07c23 */ /* 0x100fe200080108b8 */
[--C-:B------:R-:W-:Y:S01]  /*5090*/  FFMA.FTZ R23, R173, UR11, -R184.reuse ;  /* 0x0000000bad177c23 */ /* 0x100fe200080108b8 */
[--C-:B------:R-:W-:Y:S01]  /*50a0*/  FFMA.FTZ R180, R180, UR11, -R184.reuse ;  /* 0x0000000bb4b47c23 */ /* 0x100fe200080108b8 */
[----:B------:R-:W-:Y:S01]  /*50b0*/  FMNMX.FTZ R14, R178, R15, !PT ;  /* 0x0000000fb20e7209 */ /* 0x000fe20007810000 */
[----:B------:R-:W-:Y:S01]  /*50c0*/  FFMA.FTZ R181, R181, UR11, -R184 ;  /* 0x0000000bb5b57c23 */ /* 0x000fe200080108b8 */
[----:B------:R-:W1:Y:S02]  /*50d0*/  MUFU.EX2 R3, R3 ;  /* 0x0000000300037308 */ /* 0x000e640000000800 */
[----:B------:R-:W-:-:S04]  /*50e0*/  FMNMX.FTZ R15, R179, R14, !PT ;  /* 0x0000000eb30f7209 */ /* 0x000fc80007810000 */
[----:B------:R-:W-:Y:S01]  /*50f0*/  FMNMX.FTZ R16, R182, R15, !PT ;  /* 0x0000000fb6107209 */ /* 0x000fe20007810000 */
[--C-:B------:R-:W-:Y:S01]  /*5100*/  FFMA.FTZ R15, R157, UR11, -R184.reuse ;  /* 0x0000000b9d0f7c23 */ /* 0x100fe200080108b8 */
[----:B------:R-:W2:Y:S02]  /*5110*/  MUFU.EX2 R13, R13 ;  /* 0x0000000d000d7308 */ /* 0x000ea40000000800 */
[----:B------:R-:W-:Y:S01]  /*5120*/  FMNMX.FTZ R18, R183, R16, !PT ;  /* 0x00000010b7127209 */ /* 0x000fe20007810000 */
[--C-:B------:R-:W-:Y:S01]  /*5130*/  FFMA.FTZ R16, R164, UR11, -R184.reuse ;  /* 0x0000000ba4107c23 */ /* 0x100fe200080108b8 */
[----:B------:R-:W-:-:S03]  /*5140*/  FFMA.FTZ R164, R176, UR11, -R184 ;  /* 0x0000000bb0a47c23 */ /* 0x000fc600080108b8 */
[----:B------:R-:W3:Y:S01]  /*5150*/  SHFL.BFLY PT, R21, R18, 0x2, 0x1f ;  /* 0x0c401f0012157f89 */ /* 0x000ee200000e0000 */
[----:B------:R4:W-:Y:S01]  /*5160*/  MUFU.EX2 R14, R19 ;  /* 0x00000013000e7308 */ /* 0x0009e20000000800 */
[----:B-1----:R-:W-:Y:S01]  /*5170*/  FFMA.FTZ R10, R3, R10, R152 ;  /* 0x0000000a030a7223 */ /* 0x002fe20000010098 */
[-C--:B------:R-:W-:Y:S01]  /*5180*/  FMUL.FTZ R24, R24, R3.reuse ;  /* 0x0000000318187220 */ /* 0x080fe20000410000 */
[-C--:B------:R-:W-:Y:S01]  /*5190*/  FMUL.FTZ R25, R25, R3.reuse ;  /* 0x0000000319197220 */ /* 0x080fe20000410000 */
[-C--:B------:R-:W-:Y:S01]  /*51a0*/  FMUL.FTZ R28, R28, R3.reuse ;  /* 0x000000031c1c7220 */ /* 0x080fe20000410000 */
[-C--:B------:R-:W-:Y:S01]  /*51b0*/  FMUL.FTZ R29, R29, R3.reuse ;  /* 0x000000031d1d7220 */ /* 0x080fe20000410000 */
[-C--:B------:R-:W-:Y:S01]  /*51c0*/  FMUL.FTZ R32, R32, R3.reuse ;  /* 0x0000000320207220 */ /* 0x080fe20000410000 */
[-C--:B------:R-:W-:Y:S01]  /*51d0*/  FMUL.FTZ R33, R33, R3.reuse ;  /* 0x0000000321217220 */ /* 0x080fe20000410000 */
[----:B------:R-:W-:Y:S01]  /*51e0*/  MUFU.EX2 R15, R15 ;  /* 0x0000000f000f7308 */ /* 0x000fe20000000800 */
[--C-:B----4-:R-:W-:Y:S01]  /*51f0*/  FFMA.FTZ R19, R165, UR11, -R184.reuse ;  /* 0x0000000ba5137c23 */ /* 0x110fe200080108b8 */
[----:B--2---:R-:W-:Y:S01]  /*5200*/  F2FP.BF16.F32.PACK_AB R152, R13, R152 ;  /* 0x000000980d98723e */ /* 0x004fe200000010ff */
[--C-:B------:R-:W-:Y:S01]  /*5210*/  FFMA.FTZ R165, R177, UR11, -R184.reuse ;  /* 0x0000000bb1a57c23 */ /* 0x100fe200080108b8 */
[-C--:B------:R-:W-:Y:S01]  /*5220*/  FMUL.FTZ R36, R36, R3.reuse ;  /* 0x0000000324247220 */ /* 0x080fe20000410000 */
[-C--:B------:R-:W-:Y:S01]  /*5230*/  FMUL.FTZ R37, R37, R3.reuse ;  /* 0x0000000325257220 */ /* 0x080fe20000410000 */
[-C--:B------:R-:W-:Y:S01]  /*5240*/  FMUL.FTZ R40, R40, R3.reuse ;  /* 0x0000000328287220 */ /* 0x080fe20000410000 */
[-C--:B------:R-:W-:Y:S01]  /*5250*/  FMUL.FTZ R41, R41, R3.reuse ;  /* 0x0000000329297220 */ /* 0x080fe20000410000 */
[----:B------:R-:W-:Y:S01]  /*5260*/  MUFU.EX2 R156, R156 ;  /* 0x0000009c009c7308 */ /* 0x000fe20000000800 */
[-C--:B------:R-:W-:Y:S01]  /*5270*/  FMUL.FTZ R44, R44, R3.reuse ;  /* 0x000000032c2c7220 */ /* 0x080fe20000410000 */
[-C--:B------:R-:W-:Y:S01]  /*5280*/  FMUL.FTZ R45, R45, R3.reuse ;  /* 0x000000032d2d7220 */ /* 0x080fe20000410000 */
[-C--:B------:R-:W-:Y:S01]  /*5290*/  FMUL.FTZ R48, R48, R3.reuse ;  /* 0x0000000330307220 */ /* 0x080fe20000410000 */
[-C--:B------:R-:W-:Y:S01]  /*52a0*/  FMUL.FTZ R49, R49, R3.reuse ;  /* 0x0000000331317220 */ /* 0x080fe20000410000 */
[-C--:B------:R-:W-:Y:S01]  /*52b0*/  FMUL.FTZ R52, R52, R3.reuse ;  /* 0x0000000334347220 */ /* 0x080fe20000410000 */
[----:B------:R-:W-:Y:S01]  /*52c0*/  FMUL.FTZ R53, R53, R3 ;  /* 0x0000000335357220 */ /* 0x000fe20000410000 */
[----:B---3--:R-:W-:Y:S01]  /*52d0*/  FMNMX.FTZ R22, R18, R21, !PT ;  /* 0x0000001512167209 */ /* 0x008fe20007810000 */
[--C-:B------:R-:W-:Y:S01]  /*52e0*/  FFMA.FTZ R18, R172, UR11, -R184.reuse ;  /* 0x0000000bac127c23 */ /* 0x100fe200080108b8 */
[----:B------:R-:W-:Y:S01]  /*52f0*/  MUFU.EX2 R17, R17 ;  /* 0x0000001100117308 */ /* 0x000fe20000000800 */
[----:B------:R-:W-:Y:S01]  /*5300*/  FFMA.FTZ R21, R169, UR11, -R184 ;  /* 0x0000000ba9157c23 */ /* 0x000fe200080108b8 */
[-C--:B------:R-:W-:Y:S01]  /*5310*/  FMUL.FTZ R56, R56, R3.reuse ;  /* 0x0000000338387220 */ /* 0x080fe20000410000 */
[----:B------:R-:W1:Y:S01]  /*5320*/  SHFL.BFLY PT, R153, R22, 0x1, 0x1f ;  /* 0x0c201f0016997f89 */ /* 0x000e6200000e0000 */
        /* <DEDUP_REMOVED lines=22> */
[----:B------:R-:W-:Y:S01]  /*5490*/  FMUL.FTZ R96, R96, R3 ;  /* 0x0000000360607220 */ /* 0x000fe20000410000 */
[----:B-1----:R-:W-:Y:S01]  /*54a0*/  FMNMX.FTZ R20, R22, R153, !PT ;  /* 0x0000009916147209 */ /* 0x002fe20007810000 */
[-C--:B------:R-:W-:Y:S01]  /*54b0*/  FMUL.FTZ R97, R97, R3.reuse ;  /* 0x0000000361617220 */ /* 0x080fe20000410000 */
[-C--:B------:R-:W-:Y:S01]  /*54c0*/  FMUL.FTZ R100, R100, R3.reuse ;  /* 0x0000000364647220 */ /* 0x080fe20000410000 */
[-C--:B------:R-:W-:Y:S01]  /*54d0*/  FMUL.FTZ R101, R101, R3.reuse ;  /* 0x0000000365657220 */ /* 0x080fe20000410000 */
[-C--:B------:R-:W-:Y:S01]  /*54e0*/  FMUL.FTZ R104, R104, R3.reuse ;  /* 0x0000000368687220 */ /* 0x080fe20000410000 */
[C---:B------:R-:W-:Y:S01]  /*54f0*/  FADD.FTZ R153, -R20.reuse, R5 ;  /* 0x0000000514997221 */ /* 0x040fe20000010100 */
[----:B------:R-:W-:Y:S01]  /*5500*/  FMUL.FTZ R157, R20, UR11 ;  /* 0x0000000b149d7c20 */ /* 0x000fe20008410000 */
[----:B------:R-:W-:Y:S01]  /*5510*/  MUFU.EX2 R21, R21 ;  /* 0x0000001500157308 */ /* 0x000fe20000000800 */
[----:B------:R-:W-:Y:S01]  /*5520*/  FMUL.FTZ R105, R105, R3 ;  /* 0x0000000369697220 */ /* 0x000fe20000410000 */
[----:B------:R-:W-:Y:S01]  /*5530*/  FMUL.FTZ R153, R153, UR11 ;  /* 0x0000000b99997c20 */ /* 0x000fe20008410000 */
[--C-:B------:R-:W-:Y:S01]  /*5540*/  FFMA.FTZ R154, R154, UR11, -R157.reuse ;  /* 0x0000000b9a9a7c23 */ /* 0x100fe2000801089d */
[--C-:B------:R-:W-:Y:S01]  /*5550*/  FFMA.FTZ R155, R155, UR11, -R157.reuse ;  /* 0x0000000b9b9b7c23 */ /* 0x100fe2000801089d */
[--C-:B------:R-:W-:Y:S01]  /*5560*/  FFMA.FTZ R158, R158, UR11, -R157.reuse ;  /* 0x0000000b9e9e7c23 */ /* 0x100fe2000801089d */
[--C-:B------:R-:W-:Y:S01]  /*5570*/  FFMA.FTZ R159, R159, UR11, -R157.reuse ;  /* 0x0000000b9f9f7c23 */ /* 0x100fe2000801089d */
[--C-:B------:R-:W-:Y:S01]  /*5580*/  FFMA.FTZ R162, R162, UR11, -R157.reuse ;  /* 0x0000000ba2a27c23 */ /* 0x100fe2000801089d */
[----:B------:R1:W-:Y:S01]  /*5590*/  MUFU.EX2 R168, R153 ;  /* 0x0000009900a87308 */ /* 0x0003e20000000800 */
[--C-:B------:R-:W-:Y:S01]  /*55a0*/  FFMA.FTZ R163, R163, UR11, -R157.reuse ;  /* 0x0000000ba3a37c23 */ /* 0x100fe2000801089d */
[--C-:B------:R-:W-:Y:S01]  /*55b0*/  FFMA.FTZ R166, R166, UR11, -R157.reuse ;  /* 0x0000000ba6a67c23 */ /* 0x100fe2000801089d */
[--C-:B------:R-:W-:Y:S01]  /*55c0*/  FFMA.FTZ R167, R167, UR11, -R157.reuse ;  /* 0x0000000ba7a77c23 */ /* 0x100fe2000801089d */
[--C-:B------:R-:W-:Y:S01]  /*55d0*/  FFMA.FTZ R170, R170, UR11, -R157.reuse ;  /* 0x0000000baaaa7c23 */ /* 0x100fe2000801089d */
[--C-:B------:R-:W-:Y:S01]  /*55e0*/  FFMA.FTZ R171, R171, UR11, -R157.reuse ;  /* 0x0000000babab7c23 */ /* 0x100fe2000801089d */
[--C-:B------:R-:W-:Y:S01]  /*55f0*/  FFMA.FTZ R174, R174, UR11, -R157.reuse ;  /* 0x0000000baeae7c23 */ /* 0x100fe2000801089d */
[----:B------:R-:W-:Y:S01]  /*5600*/  FFMA.FTZ R175, R175, UR11, -R157 ;  /* 0x0000000bafaf7c23 */ /* 0x000fe2000801089d */
[----:B------:R-:W2:Y:S01]  /*5610*/  MUFU.EX2 R161, R154 ;  /* 0x0000009a00a17308 */ /* 0x000ea20000000800 */
[----:B-1----:R-:W-:-:S02]  /*5620*/  IMAD.U32 R153, RZ, RZ, UR5 ;  /* 0x00000005ff997e24 */ /* 0x002fc4000f8e00ff */
[--C-:B------:R-:W-:Y:S01]  /*5630*/  FFMA.FTZ R178, R178, UR11, -R157.reuse ;  /* 0x0000000bb2b27c23 */ /* 0x100fe2000801089d */
[--C-:B------:R-:W-:Y:S01]  /*5640*/  FFMA.FTZ R179, R179, UR11, -R157.reuse ;  /* 0x0000000bb3b37c23 */ /* 0x100fe2000801089d */
[--C-:B------:R-:W-:Y:S01]  /*5650*/  FFMA.FTZ R182, R182, UR11, -R157.reuse ;  /* 0x0000000bb6b67c23 */ /* 0x100fe2000801089d */
[----:B------:R-:W-:Y:S02]  /*5660*/  @!P2 IMAD R153, R153, 0x40, R2 ;  /* 0x000000409999a824 */ /* 0x000fe400078e0202 */
[----:B------:R-:W-:Y:S01]  /*5670*/  FFMA.FTZ R183, R183, UR11, -R157 ;  /* 0x0000000bb7b77c23 */ /* 0x000fe2000801089d */
[-C--:B------:R-:W-:Y:S01]  /*5680*/  FMUL.FTZ R108, R108, R3.reuse ;  /* 0x000000036c6c7220 */ /* 0x080fe20000410000 */
[----:B------:R1:W3:Y:S01]  /*5690*/  MUFU.EX2 R172, R155 ;  /* 0x0000009b00ac7308 */ /* 0x0002e20000000800 */
[-C--:B------:R-:W-:Y:S01]  /*56a0*/  FMUL.FTZ R109, R109, R3.reuse ;  /* 0x000000036d6d7220 */ /* 0x080fe20000410000 */
[-C--:B------:R-:W-:Y:S01]  /*56b0*/  FMUL.FTZ R112, R112, R3.reuse ;  /* 0x0000000370707220 */ /* 0x080fe20000410000 */
[-C--:B------:R-:W-:Y:S01]  /*56c0*/  FMUL.FTZ R113, R113, R3.reuse ;  /* 0x0000000371717220 */ /* 0x080fe20000410000 */
[-C--:B------:R-:W-:Y:S01]  /*56d0*/  FMUL.FTZ R116, R116, R3.reuse ;  /* 0x0000000374747220 */ /* 0x080fe20000410000 */
[-C--:B------:R-:W-:Y:S01]  /*56e0*/  FMUL.FTZ R117, R117, R3.reuse ;  /* 0x0000000375757220 */ /* 0x080fe20000410000 */
[-C--:B------:R-:W-:Y:S01]  /*56f0*/  FMUL.FTZ R120, R120, R3.reuse ;  /* 0x0000000378787220 */ /* 0x080fe20000410000 */
[----:B------:R-:W-:Y:S01]  /*5700*/  FMUL.FTZ R121, R121, R3 ;  /* 0x0000000379797220 */ /* 0x000fe20000410000 */
[----:B------:R-:W4:Y:S01]  /*5710*/  MUFU.EX2 R158, R158 ;  /* 0x0000009e009e7308 */ /* 0x000f220000000800 */
[----:B--2---:R-:W-:Y:S01]  /*5720*/  FFMA.FTZ R11, R168, R11, R161 ;  /* 0x0000000ba80b7223 */ /* 0x004fe200000100a1 */
[----:B-1----:R-:W-:Y:S01]  /*5730*/  FADD.FTZ R155, R13, R10 ;  /* 0x0000000a0d9b7221 */ /* 0x002fe20000010000 */
[-C--:B------:R-:W-:Y:S01]  /*5740*/  FMUL.FTZ R124, R124, R3.reuse ;  /* 0x000000037c7c7220 */ /* 0x080fe20000410000 */
[-C--:B------:R-:W-:Y:S01]  /*5750*/  FMUL.FTZ R125, R125, R3.reuse ;  /* 0x000000037d7d7220 */ /* 0x080fe20000410000 */
[-C--:B------:R-:W-:Y:S01]  /*5760*/  FMUL.FTZ R128, R128, R3.reuse ;  /* 0x0000000380807220 */ /* 0x080fe20000410000 */
[----:B------:R-:W-:Y:S01]  /*5770*/  FADD.FTZ R10, R14, R155 ;  /* 0x0000009b0e0a7221 */ /* 0x000fe20000010000 */
[-C--:B------:R-:W-:Y:S01]  /*5780*/  FMUL.FTZ R129, R129, R3.reuse ;  /* 0x0000000381817220 */ /* 0x080fe20000410000 */
[----:B------:R-:W1:Y:S01]  /*5790*/  MUFU.EX2 R159, R159 ;  /* 0x0000009f009f7308 */ /* 0x000e620000000800 */
[----:B---3--:R-:W-:Y:S01]  /*57a0*/  FADD.FTZ R11, R172, R11 ;  /* 0x0000000bac0b7221 */ /* 0x008fe20000010000 */
[-C--:B------:R-:W-:Y:S01]  /*57b0*/  FMUL.FTZ R132, R132, R3.reuse ;  /* 0x0000000384847220 */ /* 0x080fe20000410000 */
[-C--:B------:R-:W-:Y:S01]  /*57c0*/  FMUL.FTZ R133, R133, R3.reuse ;  /* 0x0000000385857220 */ /* 0x080fe20000410000 */
[-C--:B------:R-:W-:Y:S01]  /*57d0*/  FMUL.FTZ R136, R136, R3.reuse ;  /* 0x0000000388887220 */ /* 0x080fe20000410000 */
[-C--:B------:R-:W-:Y:S01]  /*57e0*/  FMUL.FTZ R137, R137, R3.reuse ;  /* 0x0000000389897220 */ /* 0x080fe20000410000 */
[-C--:B------:R-:W-:Y:S01]  /*57f0*/  FMUL.FTZ R140, R140, R3.reuse ;  /* 0x000000038c8c7220 */ /* 0x080fe20000410000 */
[-C--:B------:R-:W-:Y:S01]  /*5800*/  FMUL.FTZ R141, R141, R3.reuse ;  /* 0x000000038d8d7220 */ /* 0x080fe20000410000 */
[----:B------:R-:W2:Y:S01]  /*5810*/  MUFU.EX2 R162, R162 ;  /* 0x000000a200a27308 */ /* 0x000ea20000000800 */
[----:B----4-:R-:W-:Y:S01]  /*5820*/  FADD.FTZ R154, R158, R11 ;  /* 0x0000000b9e9a7221 */ /* 0x010fe20000010000 */
[----:B------:R-:W-:Y:S01]  /*5830*/  FADD.FTZ R11, R15, R10 ;  /* 0x0000000a0f0b7221 */ /* 0x000fe20000010000 */
[----:B------:R-:W-:Y:S01]  /*5840*/  @!P2 LEA R10, R153, UR41, 0x2 ;  /* 0x00000029990aac11 */ /* 0x000fe2000f8e10ff */
[-C--:B------:R-:W-:Y:S01]  /*5850*/  FMUL.FTZ R144, R144, R3.reuse ;  /* 0x0000000390907220 */ /* 0x080fe20000410000 */
[-C--:B------:R-:W-:Y:S01]  /*5860*/  FMUL.FTZ R145, R145, R3.reuse ;  /* 0x0000000391917220 */ /* 0x080fe20000410000 */
[-C--:B------:R-:W-:Y:S01]  /*5870*/  FMUL.FTZ R148, R148, R3.reuse ;  /* 0x0000000394947220 */ /* 0x080fe20000410000 */
[----:B------:R-:W-:Y:S01]  /*5880*/  FMUL.FTZ R149, R149, R3 ;  /* 0x0000000395957220 */ /* 0x000fe20000410000 */
[----:B------:R-:W3:Y:S01]  /*5890*/  MUFU.EX2 R163, R163 ;  /* 0x000000a300a37308 */ /* 0x000ee20000000800 */
[----:B-1----:R-:W-:Y:S01]  /*58a0*/  FADD.FTZ R155, R159, R154 ;  /* 0x0000009a9f9b7221 */ /* 0x002fe20000010000 */
[----:B------:R-:W-:Y:S01]  /*58b0*/  FADD.FTZ R154, R156, R11 ;  /* 0x0000000b9c9a7221 */ /* 0x000fe20000010000 */
[----:B------:R-:W-:Y:S01]  /*58c0*/  @!P2 STS [R10+0x28800], R3 ;  /* 0x028800030a00a388 */ /* 0x000fe20000000800 */
[C---:B------:R-:W-:Y:S01]  /*58d0*/  F2FP.BF16.F32.PACK_AB R156, R17.reuse, R156 ;  /* 0x0000009c119c723e */ /* 0x040fe200000010ff */
[----:B------:R-:W-:Y:S01]  /*58e0*/  FMUL.FTZ R26, R26, R168 ;  /* 0x000000a81a1a7220 */ /* 0x000fe20000410000 */
[----:B------:R-:W-:Y:S01]  /*58f0*/  FADD.FTZ R11, R17, R154 ;  /* 0x0000009a110b7221 */ /* 0x000fe20000010000 */
[----:B------:R1:W-:Y:S01]  /*5900*/  @!P2 STS [R10+0x28820], R168 ;  /* 0x028820a80a00a388 */ /* 0x0003e20000000800 */
[----:B------:R-:W4:Y:S01]  /*5910*/  MUFU.EX2 R166, R166 ;  /* 0x000000a600a67308 */ /* 0x000f220000000800 */
[----:B--2---:R-:W-:Y:S01]  /*5920*/  FADD.FTZ R176, R162, R155 ;  /* 0x0000009ba2b07221 */ /* 0x004fe20000010000 */
[----:B------:R-:W-:Y:S01]  /*5930*/  FADD.FTZ R154, R16, R11 ;  /* 0x0000000b109a7221 */ /* 0x000fe20000010000 */
[----:B------:R-:W-:Y:S01]  /*5940*/  F2FP.BF16.F32.PACK_AB R155, R159, R158 ;  /* 0x0000009e9f9b723e */ /* 0x000fe200000010ff */
[----:B------:R-:W-:Y:S01]  /*5950*/  FMUL.FTZ R27, R27, R168 ;  /* 0x000000a81b1b7220 */ /* 0x000fe20000410000 */
[C---:B------:R-:W-:Y:S01]  /*5960*/  F2FP.BF16.F32.PACK_AB R158, R19.reuse, R16 ;  /* 0x00000010139e723e */ /* 0x040fe200000010ff */
[----:B------:R-:W-:Y:S01]  /*5970*/  FADD.FTZ R11, R19, R154 ;  /* 0x0000009a130b7221 */ /* 0x000fe20000010000 */
[----:B------:R-:W-:Y:S01]  /*5980*/  F2FP.BF16.F32.PACK_AB R154, R15, R14 ;  /* 0x0000000e0f9a723e */ /* 0x000fe200000010ff */
[----:B------:R-:W2:Y:S01]  /*5990*/  MUFU.EX2 R167, R167 ;  /* 0x000000a700a77308 */ /* 0x000ea20000000800 */
[C---:B---3--:R-:W-:Y:S01]  /*59a0*/  FADD.FTZ R153, R163.reuse, R176 ;  /* 0x000000b0a3997221 */ /* 0x048fe20000010000 */
[----:B------:R-:W-:Y:S01]  /*59b0*/  FADD.FTZ R14, R160, R11 ;  /* 0x0000000ba00e7221 */ /* 0x000fe20000010000 */
[----:B------:R-:W-:Y:S01]  /*59c0*/  F2FP.BF16.F32.PACK_AB R157, R163, R162 ;  /* 0x000000a2a39d723e */ /* 0x000fe200000010ff */
[----:B------:R-:W-:Y:S01]  /*59d0*/  FMUL.FTZ R30, R30, R168 ;  /* 0x000000a81e1e7220 */ /* 0x000fe20000410000 */
[C---:B------:R-:W-:Y:S01]  /*59e0*/  F2FP.BF16.F32.PACK_AB R160, R21.reuse, R160 ;  /* 0x000000a015a0723e */ /* 0x040fe200000010ff */
[----:B------:R-:W-:Y:S01]  /*59f0*/  FADD.FTZ R11, R21, R14 ;  /* 0x0000000e150b7221 */ /* 0x000fe20000010000 */
[-C--:B------:R-:W-:Y:S01]  /*5a00*/  FMUL.FTZ R31, R31, R168.reuse ;  /* 0x000000a81f1f7220 */ /* 0x080fe20000410000 */
[----:B------:R-:W3:Y:S01]  /*5a10*/  MUFU.EX2 R170, R170 ;  /* 0x000000aa00aa7308 */ /* 0x000ee20000000800 */
[----:B----4-:R-:W-:Y:S01]  /*5a20*/  FADD.FTZ R176, R166, R153 ;  /* 0x00000099a6b07221 */ /* 0x010fe20000010000 */
[----:B------:R-:W-:Y:S01]  /*5a30*/  F2FP.BF16.F32.PACK_AB R153, R172, R161 ;  /* 0x000000a1ac99723e */ /* 0x000fe200000010ff */
[----:B------:R-:W-:Y:S01]  /*5a40*/  BAR.SYNC.DEFER_BLOCKING 0xf, 0x100 ;  /* 0x03c4000000007b1d */ /* 0x000fe20000010000 */
[-C--:B------:R-:W-:Y:S01]  /*5a50*/  FMUL.FTZ R34, R34, R168.reuse ;  /* 0x000000a822227220 */ /* 0x080fe20000410000 */
[-C--:B------:R-:W-:Y:S01]  /*5a60*/  FMUL.FTZ R35, R35, R168.reuse ;  /* 0x000000a823237220 */ /* 0x080fe20000410000 */
[-C--:B------:R-:W-:Y:S01]  /*5a70*/  FMUL.FTZ R38, R38, R168.reuse ;  /* 0x000000a826267220 */ /* 0x080fe20000410000 */
[-C--:B------:R-:W-:Y:S01]  /*5a80*/  FMUL.FTZ R39, R39, R168.reuse ;  /* 0x000000a827277220 */ /* 0x080fe20000410000 */
[----:B------:R-:W-:Y:S01]  /*5a90*/  FMUL.FTZ R42, R42, R168 ;  /* 0x000000a82a2a7220 */ /* 0x000fe20000410000 */
[----:B------:R-:W4:Y:S01]  /*5aa0*/  MUFU.EX2 R171, R171 ;  /* 0x000000ab00ab7308 */ /* 0x000f220000000800 */
[C---:B--2---:R-:W-:Y:S01]  /*5ab0*/  FADD.FTZ R13, R167.reuse, R176 ;  /* 0x000000b0a70d7221 */ /* 0x044fe20000010000 */
[----:B------:R-:W-:Y:S01]  /*5ac0*/  F2FP.BF16.F32.PACK_AB R159, R167, R166 ;  /* 0x000000a6a79f723e */ /* 0x000fe200000010ff */
[-C--:B------:R-:W-:Y:S01]  /*5ad0*/  FMUL.FTZ R43, R43, R168.reuse ;  /* 0x000000a82b2b7220 */ /* 0x080fe20000410000 */
[-C--:B------:R-:W-:Y:S01]  /*5ae0*/  FMUL.FTZ R46, R46, R168.reuse ;  /* 0x000000a82e2e7220 */ /* 0x080fe20000410000 */
[-C--:B------:R-:W-:Y:S01]  /*5af0*/  FMUL.FTZ R47, R47, R168.reuse ;  /* 0x000000a82f2f7220 */ /* 0x080fe20000410000 */
[-C--:B------:R-:W-:Y:S01]  /*5b00*/  FMUL.FTZ R50, R50, R168.reuse ;  /* 0x000000a832327220 */ /* 0x080fe20000410000 */
        /* <DEDUP_REMOVED lines=8> */
[----:B------:R-:W-:Y:S01]  /*5b90*/  FMUL.FTZ R63, R63, R168 ;  /* 0x000000a83f3f7220 */ /* 0x000fe20000410000 */
[----:B------:R-:W2:Y:S01]  /*5ba0*/  MUFU.EX2 R174, R174 ;  /* 0x000000ae00ae7308 */ /* 0x000ea20000000800 */
[C---:B----4-:R-:W-:Y:S01]  /*5bb0*/  FADD.FTZ R13, R171.reuse, R172 ;  /* 0x000000acab0d7221 */ /* 0x050fe20000010000 */
[----:B------:R-:W-:Y:S01]  /*5bc0*/  F2FP.BF16.F32.PACK_AB R161, R171, R170 ;  /* 0x000000aaaba1723e */ /* 0x000fe200000010ff */
[----:B------:R3:W-:Y:S01]  /*5bd0*/  STSM.16.M88.4 [R8+0x26800], R152 ;  /* 0x0268009808007844 */ /* 0x0007e20000000200 */
[-C--:B------:R-:W-:Y:S01]  /*5be0*/  FMUL.FTZ R66, R66, R168.reuse ;  /* 0x000000a842427220 */ /* 0x080fe20000410000 */
[-C--:B------:R-:W-:Y:S01]  /*5bf0*/  FMUL.FTZ R67, R67, R168.reuse ;  /* 0x000000a843437220 */ /* 0x080fe20000410000 */
[-C--:B------:R-:W-:Y:S01]  /*5c00*/  FMUL.FTZ R70, R70, R168.reuse ;  /* 0x000000a846467220 */ /* 0x080fe20000410000 */
[----:B------:R3:W-:Y:S01]  /*5c10*/  STSM.16.M88.4 [R6], R156 ;  /* 0x0000009c06007844 */ /* 0x0007e20000000200 */
[----:B------:R-:W4:Y:S01]  /*5c20*/  MUFU.EX2 R23, R23 ;  /* 0x0000001700177308 */ /* 0x000f220000000800 */
[----:B-1----:R-:W-:Y:S01]  /*5c30*/  FADD.FTZ R10, R18, R11 ;  /* 0x0000000b120a7221 */ /* 0x002fe20000010000 */
[-C--:B------:R-:W-:Y:S01]  /*5c40*/  FMUL.FTZ R71, R71, R168.reuse ;  /* 0x000000a847477220 */ /* 0x080fe20000410000 */
[-C--:B------:R-:W-:Y:S01]  /*5c50*/  FMUL.FTZ R74, R74, R168.reuse ;  /* 0x000000a84a4a7220 */ /* 0x080fe20000410000 */
[-C--:B------:R-:W-:Y:S01]  /*5c60*/  FMUL.FTZ R75, R75, R168.reuse ;  /* 0x000000a84b4b7220 */ /* 0x080fe20000410000 */
[-C--:B------:R-:W-:Y:S01]  /*5c70*/  FMUL.FTZ R78, R78, R168.reuse ;  /* 0x000000a84e4e7220 */ /* 0x080fe20000410000 */
[-C--:B------:R-:W-:Y:S01]  /*5c80*/  FMUL.FTZ R79, R79, R168.reuse ;  /* 0x000000a84f4f7220 */ /* 0x080fe20000410000 */
[-C--:B------:R-:W-:Y:S01]  /*5c90*/  FMUL.FTZ R82, R82, R168.reuse ;  /* 0x000000a852527220 */ /* 0x080fe20000410000 */
[----:B------:R-:W1:Y:S01]  /*5ca0*/  MUFU.EX2 R175, R175 ;  /* 0x000000af00af7308 */ /* 0x000e620000000800 */
[----:B--2---:R-:W-:Y:S01]  /*5cb0*/  FADD.FTZ R14, R174, R13 ;  /* 0x0000000dae0e7221 */ /* 0x004fe20000010000 */
        /* <DEDUP_REMOVED lines=9> */
[-C--:B------:R-:W-:Y:S01]  /*5d50*/  FMUL.FTZ R95, R95, R168.reuse ;  /* 0x000000a85f5f7220 */ /* 0x080fe20000410000 */
[-C--:B------:R-:W-:Y:S01]  /*5d60*/  FMUL.FTZ R98, R98, R168.reuse ;  /* 0x000000a862627220 */ /* 0x080fe20000410000 */
[-C--:B------:R-:W-:Y:S01]  /*5d70*/  FMUL.FTZ R99, R99, R168.reuse ;  /* 0x000000a863637220 */ /* 0x080fe20000410000 */
[-C--:B------:R-:W-:Y:S01]  /*5d80*/  FMUL.FTZ R102, R102, R168.reuse ;  /* 0x000000a866667220 */ /* 0x080fe20000410000 */
[----:B------:R-:W-:Y:S01]  /*5d90*/  FMUL.FTZ R103, R103, R168 ;  /* 0x000000a867677220 */ /* 0x000fe20000410000 */
[----:B------:R-:W4:Y:S01]  /*5da0*/  MUFU.EX2 R178, R178 ;  /* 0x000000b200b27308 */ /* 0x000f220000000800 */
[C---:B-1----:R-:W-:Y:S01]  /*5db0*/  FADD.FTZ R13, R175.reuse, R14 ;  /* 0x0000000eaf0d7221 */ /* 0x042fe20000010000 */
[----:B------:R-:W-:Y:S01]  /*5dc0*/  F2FP.BF16.F32.PACK_AB R163, R175, R174 ;  /* 0x000000aeafa3723e */ /* 0x000fe200000010ff */
[-C--:B------:R-:W-:Y:S01]  /*5dd0*/  FMUL.FTZ R106, R106, R168.reuse ;  /* 0x000000a86a6a7220 */ /* 0x080fe20000410000 */
[-C--:B------:R-:W-:Y:S01]  /*5de0*/  FMUL.FTZ R107, R107, R168.reuse ;  /* 0x000000a86b6b7220 */ /* 0x080fe20000410000 */
[-C--:B------:R-:W-:Y:S01]  /*5df0*/  FMUL.FTZ R110, R110, R168.reuse ;  /* 0x000000a86e6e7220 */ /* 0x080fe20000410000 */
[-C--:B------:R-:W-:Y:S01]  /*5e00*/  FMUL.FTZ R111, R111, R168.reuse ;  /* 0x000000a86f6f7220 */ /* 0x080fe20000410000 */
[----:B------:R3:W-:Y:S01]  /*5e10*/  STSM.16.M88.4 [R7], R160 ;  /* 0x000000a007007844 */ /* 0x0007e20000000200 */
[----:B------:R-:W1:Y:S01]  /*5e20*/  MUFU.EX2 R165, R165 ;  /* 0x000000a500a57308 */ /* 0x000e620000000800 */
[----:B--2---:R-:W-:Y:S01]  /*5e30*/  FADD.FTZ R10, R164, R11 ;  /* 0x0000000ba40a7221 */ /* 0x004fe20000010000 */
        /* <DEDUP_REMOVED lines=8> */
[-C--:B------:R-:W-:Y:S01]  /*5ec0*/  FMUL.FTZ R126, R126, R168.reuse ;  /* 0x000000a87e7e7220 */ /* 0x080fe20000410000 */
        /* <DEDUP_REMOVED lines=17> */
[----:B------:R-:W-:-:S04]  /*5fe0*/  FMUL.FTZ R151, R151, R168 ;  /* 0x000000a897977220 */ /* 0x000fc80000410000 */
[----:B------:R-:W2:Y:S01]  /*5ff0*/  MUFU.EX2 R182, R182 ;  /* 0x000000b600b67308 */ /* 0x000ea20000000800 */
[C---:B----4-:R-:W-:Y:S01]  /*6000*/  F2FP.BF16.F32.PACK_AB R166, R5.reuse, R22 ;  /* 0x0000001605a6723e */ /* 0x050fe200000010ff */
[----:B------:R-:W-:-:S06]  /*6010*/  FADD.FTZ R10, R5, R10 ;  /* 0x0000000a050a7221 */ /* 0x000fcc0000010000 */
[----:B------:R-:W4:Y:S01]  /*6020*/  MUFU.EX2 R183, R183 ;  /* 0x000000b700b77308 */ /* 0x000f220000000800 */
[C---:B-1----:R-:W-:Y:S01]  /*6030*/  FADD.FTZ R13, R179.reuse, R14 ;  /* 0x0000000eb30d7221 */ /* 0x042fe20000010000 */
[----:B------:R-:W-:-:S03]  /*6040*/  F2FP.BF16.F32.PACK_AB R165, R179, R178 ;  /* 0x000000b2b3a5723e */ /* 0x000fc600000010ff */
[----:B--2---:R-:W-:Y:S01]  /*6050*/  FADD.FTZ R14, R182, R13 ;  /* 0x0000000db60e7221 */ /* 0x004fe20000010000 */
[----:B----4-:R-:W-:-:S03]  /*6060*/  F2FP.BF16.F32.PACK_AB R167, R183, R182 ;  /* 0x000000b6b7a7723e */ /* 0x010fc600000010ff */
[----:B------:R-:W-:Y:S02]  /*6070*/  FADD.FTZ R11, R183, R14 ;  /* 0x0000000eb70b7221 */ /* 0x000fe40000010000 */
[----:B------:R3:W-:Y:S01]  /*6080*/  STSM.16.M88.4 [R4], R164 ;  /* 0x000000a404007844 */ /* 0x0007e20000000200 */
[----:B------:R-:W-:Y:S05]  /*6090*/  @!P0 BRA `(.L_x_3245) ;  /* 0x0000000000048947 */ /* 0x000fea0003800000 */
[----:B------:R-:W-:Y:S01]  /*60a0*/  BPT.TRAP 0x1 ;  /* 0x000000040000795c */ /* 0x000fe20000300000 */
.L_x_3245:
[----:B------:R1:W2:Y:S01]  /*60b0*/  SYNCS.PHASECHK.TRANS64.TRYWAIT P2, [UR26+0x28c50], R9 ;  /* 0x028c5009ff0075a7 */ /* 0x0002a2000804015a */
[----:B------:R-:W-:Y:S05]  /*60c0*/  @!P0 BRA `(.L_x_3246) ;  /* 0x0000000000048947 */ /* 0x000fea0003800000 */
[----:B------:R-:W-:Y:S01]  /*60d0*/  BPT.TRAP 0x1 ;  /* 0x000000040000795c */ /* 0x000fe20000300000 */
.L_x_3246:
[----:B--2---:R-:W-:Y:S05]  /*60e0*/  @P2 BRA `(.L_x_3247) ;  /* 0x0000000000082947 */ /* 0x004fea0003800000 */
[----:B------:R-:W2:Y:S02]  /*60f0*/  SYNCS.PHASECHK.TRANS64.TRYWAIT P2, [UR26+0x28c50], R9 ;  /* 0x028c5009ff0075a7 */ /* 0x000ea4000804015a */
[----:B--2---:R-:W-:Y:S05]  /*6100*/  @!P2 BRA `(.L_x_3248) ;  /* 0x0000006c008ca947 */ /* 0x004fea0003800000 */
.L_x_3247:
[----:B------:R-:W-:Y:S01]  /*6110*/  ULEA UR10, UR25, UR24, 0xc ;  /* 0x00000018190a7291 */ /* 0x000fe2000f8e603f */
[----:B------:R-:W-:Y:S01]  /*6120*/  WARPGROUP.ARRIVE ;  /* 0x00000000000079c5 */ /* 0x000fe20000000000 */
[----:B------:R-:W-:-:S05]  /*6130*/  UMOV UR15, 0x40000040 ;  /* 0x40000040000f7882 */ /* 0x000fca0000000000 */
[----:B------:R-:W-:Y:S02]  /*6140*/  UMOV UR14, UR10 ;  /* 0x0000000a000e7c82 */ /* 0x000fe40008000000 */
[----:B------:R-:W-:Y:S01]  /*6150*/  HGMMA.64x256x16.F32.BF16 R24, R152, gdesc[UR12].tnspB, R24, gsb0 ;  /* 0x43e0000c98187df0 */ /* 0x000fe20008001818 */
[----:B------:R-:W-:Y:S01]  /*6160*/  UIADD3 UR14, UR10, 0x80, URZ ;  /* 0x000000800a0e7890 */ /* 0x000fe2000fffe03f */
[----:B------:R-:W-:Y:S01]  /*6170*/  UMOV UR15, 0x40000040 ;  /* 0x40000040000f7882 */ /* 0x000fe20000000000 */
[----:B------:R-:W-:Y:S02]  /*6180*/  WARPGROUP.DEPBAR.LE gsb0, 0x0 ;  /* 0x00008000000079c5 */ /* 0x000fe40000010000 */
[----:B------:R-:W-:-:S15]  /*6190*/  WARPGROUP.ARRIVE ;  /* 0x00000000000079c5 */ /* 0x000fde0000000000 */
[----:B------:R-:W-:-:S08]  /*61a0*/  NOP ;  /* 0x0000000000007918 */ /* 0x000fd00000000000 */
[----:B------:R-:W-:Y:S01]  /*61b0*/  HGMMA.64x256x16.F32.BF16 R24, R156, gdesc[UR12].tnspB, R24, gsb0 ;  /* 0x43e0000c9c187df0 */ /* 0x000fe20008001818 */
[----:B------:R-:W-:Y:S01]  /*61c0*/  UIADD3 UR14, UR10, 0x100, URZ ;  /* 0x000001000a0e7890 */ /* 0x000fe2000fffe03f */
        /* <DEDUP_REMOVED lines=8> */
[----:B------:R-:W-:Y:S02]  /*6250*/  WARPGROUP.DEPBAR.LE gsb0, 0x0 ;  /* 0x00008000000079c5 */ /* 0x000fe40000010000 */
[----:B------:R-:W-:-:S15]  /*6260*/  WARPGROUP.ARRIVE ;  /* 0x00000000000079c5 */ /* 0x000fde0000000000 */
[----:B------:R-:W-:-:S08]  /*6270*/  NOP ;  /* 0x0000000000007918 */ /* 0x000fd00000000000 */
        /* <DEDUP_REMOVED lines=12> */
.L_x_3249:
[----:B------:R-:W-:Y:S01]  /*6340*/  UIADD3 UR5, UR26, 0x28c60, URZ ;  /* 0x00028c601a057890 */ /* 0x000fe2000fffe03f */
[----:B------:R-:W-:Y:S01]  /*6350*/  IMAD.MOV.U32 R5, RZ, RZ, R20 ;  /* 0x000000ffff057224 */ /* 0x000fe200078e0014 */
[----:B------:R-:W-:Y:S02]  /*6360*/  MOV R3, R12 ;  /* 0x0000000c00037202 */ /* 0x000fe40000000f00 */
[----:B------:R-:W-:-:S09]  /*6370*/  UPRMT UR5, UR42, 0x654, UR5 ;  /* 0x000006542a057896 */ /* 0x000fd20008000005 */
[----:B------:R-:W-:Y:S01]  /*6380*/  SYNCS.ARRIVE.TRANS64.RED.A1T0 RZ, [UR5], RZ ;  /* 0x000000ffffff79a7 */ /* 0x000fe20008100405 */
[----:B------:R-:W-:Y:S01]  /*6390*/  UMOV UR5, UR25 ;  /* 0x0000001900057c82 */ /* 0x000fe20008000000 */
[----:B------:R-:W-:Y:S05]  /*63a0*/  @P1 BRA `(.L_x_3250) ;  /* 0xffffffe400d81947 */ /* 0x000fea000383ffff */
[----:B------:R-:W-:Y:S01]  /*63b0*/  IMAD.MOV.U32 R5, RZ, RZ, R20 ;  /* 0x000000ffff057224 */ /* 0x000fe200078e0014 */
[----:B------:R-:W-:Y:S01]  /*63c0*/  USHF.L.U32 UR4, UR25, 0x6, URZ ;  /* 0x0000000619047899 */ /* 0x000fe2000800063f */
[----:B------:R-:W-:-:S11]  /*63d0*/  IMAD.MOV.U32 R3, RZ, RZ, R12 ;  /* 0x000000ffff037224 */ /* 0x000fd600078e000c */
.L_x_3239:
[----:B---3--:R-:W3:Y:S01]  /*63e0*/  SHFL.BFLY PT, R7, R10, 0x2, 0x1f ;  /* 0x0c401f000a077f89 */ /* 0x008ee200000e0000 */
[----:B------:R-:W-:Y:S08]  /*63f0*/  BAR.ARV 0x8, 0x100 ;  /* 0x0204000000007b1d */ /* 0x000ff00000002000 */
[----:B------:R-:W-:Y:S01]  /*6400*/  BAR.SYNC.DEFER_BLOCKING 0xf, 0x100 ;  /* 0x03c4000000007b1d */ /* 0x000fe20000010000 */
[----:B------:R-:W-:-:S02]  /*6410*/  ISETP.NE.AND P0, PT, R0, RZ, PT ;  /* 0x000000ff0000720c */ /* 0x000fc40003f05270 */
[----:B------:R-:W-:-:S03]  /*6420*/  MOV R0, RZ ;  /* 0x000000ff00007202 */ /* 0x000fc60000000f00 */
[----:B------:R-:W4:Y:S01]  /*6430*/  SHFL.BFLY PT, R6, R11, 0x2, 0x1f ;  /* 0x0c401f000b067f89 */ /* 0x000f2200000e0000 */
[----:B---3--:R-:W-:-:S05]  /*6440*/  FADD.FTZ R7, R7, R10 ;  /* 0x0000000a07077221 */ /* 0x008fca0000010000 */
[----:B------:R-:W3:Y:S01]  /*6450*/  SHFL.BFLY PT, R4, R7, 0x1, 0x1f ;  /* 0x0c201f0007047f89 */ /* 0x000ee200000e0000 */
[----:B----4-:R-:W-:-:S05]  /*6460*/  FADD.FTZ R6, R6, R11 ;  /* 0x0000000b06067221 */ /* 0x010fca0000010000 */
[----:B012---:R-:W0:Y:S01]  /*6470*/  SHFL.BFLY PT, R9, R6, 0x1, 0x1f ;  /* 0x0c201f0006097f89 */ /* 0x007e2200000e0000 */
[----:B---3--:R-:W-:Y:S01]  /*6480*/  FADD.FTZ R12, R7, R4 ;  /* 0x00000004070c7221 */ /* 0x008fe20000010000 */
[----:B------:R-:W-:-:S04]  /*6490*/  IMAD.MOV.U32 R4, RZ, RZ, RZ ;  /* 0x000000ffff047224 */ /* 0x000fc800078e00ff */
[----:B------:R-:W-:-:S13]  /*64a0*/  FSETP.NE.FTZ.AND P1, PT, R12, RZ, PT ;  /* 0x000000ff0c00720b */ /* 0x000fda0003f35000 */
[----:B------:R-:W1:Y:S01]  /*64b0*/  @P1 MUFU.RCP R4, R12 ;  /* 0x0000000c00041308 */ /* 0x000e620000001000 */
[----:B0-----:R-:W-:Y:S01]  /*64c0*/  FADD.FTZ R13, R6, R9 ;  /* 0x00000009060d7221 */ /* 0x001fe20000010000 */
[----:B------:R-:W-:Y:S02]  /*64d0*/  VIADD R9, R2, UR4 ;  /* 0x0000000402097c36 */ /* 0x000fe40008000000 */
[----:B------:R-:W-:Y:S02]  /*64e0*/  IMAD.U32 R6, RZ, RZ, UR11 ;  /* 0x0000000bff067e24 */ /* 0x000fe4000f8e00ff */
[----:B------:R-:W-:Y:S02]  /*64f0*/  FSETP.NE.FTZ.AND P2, PT, R13, RZ, PT ;  /* 0x000000ff0d00720b */ /* 0x000fe40003f55000 */
[----:B------:R-:W0:Y:S01]  /*6500*/  @P1 MUFU.LG2 R7, R12 ;  /* 0x0000000c00071308 */ /* 0x000e220000000c00 */
[----:B------:R-:W-:Y:S01]  /*6510*/  @!P0 LEA R9, R9, UR41, 0x2 ;  /* 0x0000002909098c11 */ /* 0x000fe2000f8e10ff */
[----:B------:R-:W-:Y:S01]  /*6520*/  @P1 FMUL.FTZ R6, R6, 0.69314718246459960938 ;  /* 0x3f31721806061820 */ /* 0x000fe20000410000 */
[----:B------:R-:W-:-:S03]  /*6530*/  IMAD.MOV.U32 R2, RZ, RZ, -0x800000 ;  /* 0xff800000ff027424 */ /* 0x000fc600078e00ff */
[----:B-1----:R-:W-:Y:S01]  /*6540*/  @!P0 STS [R9+0x28800], R4 ;  /* 0x0288000409008388 */ /* 0x002fe20000000800 */
[-C--:B------:R-:W-:Y:S01]  /*6550*/  FMUL.FTZ R24, R24, R4.reuse ;  /* 0x0000000418187220 */ /* 0x080fe20000410000 */
[----:B------:R-:W-:-:S03]  /*6560*/  FMUL.FTZ R25, R25, R4 ;  /* 0x0000000419197220 */ /* 0x000fc60000410000 */
[----:B------:R-:W1:Y:S01]  /*6570*/  @P2 MUFU.RCP R0, R13 ;  /* 0x0000000d00002308 */ /* 0x000e620000001000 */
[-C--:B------:R-:W-:Y:S01]  /*6580*/  FMUL.FTZ R28, R28, R4.reuse ;  /* 0x000000041c1c7220 */ /* 0x080fe20000410000 */
[-C--:B------:R-:W-:Y:S01]  /*6590*/  FMUL.FTZ R29, R29, R4.reuse ;  /* 0x000000041d1d7220 */ /* 0x080fe20000410000 */
[-C--:B------:R-:W-:Y:S01]  /*65a0*/  FMUL.FTZ R32, R32, R4.reuse ;  /* 0x0000000420207220 */ /* 0x080fe20000410000 */
[-C--:B------:R-:W-:Y:S01]  /*65b0*/  FMUL.FTZ R33, R33, R4.reuse ;  /* 0x0000000421217220 */ /* 0x080fe20000410000 */
[----:B0-----:R-:W-:Y:S01]  /*65c0*/  @P1 FMUL.FTZ R7, R7, 0.69314718246459960938 ;  /* 0x3f31721807071820 */ /* 0x001fe20000410000 */
[-C--:B------:R-:W-:Y:S01]  /*65d0*/  FMUL.FTZ R36, R36, R4.reuse ;  /* 0x0000000424247220 */ /* 0x080fe20000410000 */
[-C--:B------:R-:W-:Y:S01]  /*65e0*/  FMUL.FTZ R37, R37, R4.reuse ;  /* 0x0000000425257220 */ /* 0x080fe20000410000 */
[----:B------:R-:W0:Y:S01]  /*65f0*/  @P2 MUFU.LG2 R8, R13 ;  /* 0x0000000d00082308 */ /* 0x000e220000000c00 */
        /* <DEDUP_REMOVED lines=8> */
[----:B-1----:R1:W-:Y:S01]  /*6680*/  @!P0 STS [R9+0x28820], R0 ;  /* 0x0288200009008388 */ /* 0x0023e20000000800 */
[-C--:B------:R-:W-:Y:S01]  /*6690*/  FMUL.FTZ R56, R56, R4.reuse ;  /* 0x0000000438387220 */ /* 0x080fe20000410000 */
[-C--:B------:R-:W-:Y:S01]  /*66a0*/  FMUL.FTZ R57, R57, R4.reuse ;  /* 0x0000000439397220 */ /* 0x080fe20000410000 */
[-C--:B------:R-:W-:Y:S01]  /*66b0*/  FMUL.FTZ R60, R60, R4.reuse ;  /* 0x000000043c3c7220 */ /* 0x080fe20000410000 */
[-C--:B------:R-:W-:Y:S01]  /*66c0*/  FMUL.FTZ R61, R61, R4.reuse ;  /* 0x000000043d3d7220 */ /* 0x080fe20000410000 */
[-C--:B------:R-:W-:Y:S01]  /*66d0*/  FMUL.FTZ R64, R64, R4.reuse ;  /* 0x0000000440407220 */ /* 0x080fe20000410000 */
[-C--:B------:R-:W-:Y:S01]  /*66e0*/  FMUL.FTZ R65, R65, R4.reuse ;  /* 0x0000000441417220 */ /* 0x080fe20000410000 */
[-C--:B------:R-:W-:Y:S01]  /*66f0*/  FMUL.FTZ R68, R68, R4.reuse ;  /* 0x0000000444447220 */ /* 0x080fe20000410000 */
[----:B0-----:R-:W-:Y:S01]  /*6700*/  @P2 FMUL.FTZ R8, R8, 0.69314718246459960938 ;  /* 0x3f31721808082820 */ /* 0x001fe20000410000 */
[----:B------:R-:W-:Y:S01]  /*6710*/  FMUL.FTZ R69, R69, R4 ;  /* 0x0000000445457220 */ /* 0x000fe20000410000 */
[----:B-1----:R-:W-:-:S02]  /*6720*/  IMAD.U32 R9, RZ, RZ, UR11 ;  /* 0x0000000bff097e24 */ /* 0x002fc4000f8e00ff */
[-C--:B------:R-:W-:Y:S01]  /*6730*/  FMUL.FTZ R72, R72, R4.reuse ;  /* 0x0000000448487220 */ /* 0x080fe20000410000 */
[-C--:B------:R-:W-:Y:S01]  /*6740*/  FMUL.FTZ R73, R73, R4.reuse ;  /* 0x0000000449497220 */ /* 0x080fe20000410000 */
[-C--:B------:R-:W-:Y:S01]  /*6750*/  FMUL.FTZ R76, R76, R4.reuse ;  /* 0x000000044c4c7220 */ /* 0x080fe20000410000 */
[----:B------:R-:W-:Y:S01]  /*6760*/  @P2 FMUL.FTZ R9, R9, 0.69314718246459960938 ;  /* 0x3f31721809092820 */ /* 0x000fe20000410000 */
        /* <DEDUP_REMOVED lines=37> */
[----:B------:R-:W-:Y:S01]  /*69c0*/  MOV R4, 0xff800000 ;  /* 0xff80000000047802 */ /* 0x000fe20000000f00 */
[-C--:B------:R-:W-:Y:S01]  /*69d0*/  FMUL.FTZ R26, R26, R0.reuse ;  /* 0x000000001a1a7220 */ /* 0x080fe20000410000 */
        /* <DEDUP_REMOVED lines=64> */
[----:B------:R-:W-:Y:S01]  /*6de0*/  @P1 FFMA.FTZ R4, R6, R3, R7 ;  /* 0x0000000306041223 */ /* 0x000fe20000010007 */
[----:B------:R-:W-:Y:S01]  /*6df0*/  @P2 FFMA.FTZ R2, R9, R5, R8 ;  /* 0x0000000509022223 */ /* 0x000fe20000010008 */
[----:B------:R-:W-:Y:S06]  /*6e00*/  BAR.ARV 0xe, 0x100 ;  /* 0x0384000000007b1d */ /* 0x000fec0000002000 */
.L_x_3215:
[----:B------:R-:W-:Y:S05]  /*6e10*/  @P0 BRA `(.L_x_3251) ;  /* 0x0000002000f80947 */ /* 0x000fea0003800000 */
[----:B------:R-:W0:Y:S01]  /*6e20*/  S2R R0, SR_TID.X ;  /* 0x0000000000007919 */ /* 0x000e220000002100 */
[----:B------:R-:W1:Y:S01]  /*6e30*/  S2UR UR5, SR_CgaCtaId ;  /* 0x00000000000579c3 */ /* 0x000e620000008800 */
[----:B------:R-:W-:Y:S01]  /*6e40*/  UMOV UR4, 0x400 ;  /* 0x0000040000047882 */ /* 0x000fe20000000000 */
[----:B------:R-:W-:-:S06]  /*6e50*/  IMAD R3, RZ, RZ, -UR38 ;  /* 0x80000026ff037e24 */ /* 0x000fcc000f8e02ff */
[----:B------:R-:W-:Y:S08]  /*6e60*/  BAR.SYNC.DEFER_BLOCKING 0x1, 0x100 ;  /* 0x0044000000007b1d */ /* 0x000ff00000010000 */
[----:B------:R-:W2:Y:S08]  /*6e70*/  S2UR UR6, SR_CTAID.Y ;  /* 0x00000000000679c3 */ /* 0x000eb00000002600 */
[----:B------:R-:W2:Y:S01]  /*6e80*/  LDC R10, c[0x0][0xc50] ;  /* 0x00031400ff0a7b82 */ /* 0x000ea20000000800 */
[----:B-1----:R-:W-:-:S07]  /*6e90*/  ULEA UR4, UR5, UR4, 0x18 ;  /* 0x0000000405047291 */ /* 0x002fce000f8ec03f */
[----:B------:R-:W1:Y:S01]  /*6ea0*/  LDC R6, c[0x0][0xbe8] ;  /* 0x0002fa00ff067b82 */ /* 0x000e620000000800 */
[----:B------:R-:W-:Y:S01]  /*6eb0*/  UIADD3 UR4, UR4, 0x28c20, URZ ;  /* 0x00028c2004047890 */ /* 0x000fe2000fffe03f */
[----:B0-----:R-:W-:-:S03]  /*6ec0*/  VIADD R22, R0, 0xffffff80 ;  /* 0xffffff8000167836 */ /* 0x001fc60000000000 */
[----:B------:R-:W-:Y:S02]  /*6ed0*/  UPRMT UR4, URZ, 0x654, UR4 ;  /* 0x000006543f047896 */ /* 0x000fe40008000004 */
[----:B------:R-:W-:-:S04]  /*6ee0*/  SHF.R.S32.HI R19, RZ, 0x1f, R22 ;  /* 0x0000001fff137819 */ /* 0x000fc80000011416 */
[----:B------:R-:W-:Y:S01]  /*6ef0*/  LEA.HI R9, R19, R22, RZ, 0x7 ;  /* 0x0000001613097211 */ /* 0x000fe200078f38ff */
[----:B--2---:R-:W-:Y:S01]  /*6f00*/  IMAD R3, R10, R3, UR6 ;  /* 0x000000060a037e24 */ /* 0x004fe2000f8e0203 */
[----:B------:R-:W-:Y:S01]  /*6f10*/  USHF.R.S32.HI UR6, URZ, 0x1f, UR38 ;  /* 0x0000001f3f067899 */ /* 0x000fe20008011426 */
[----:B------:R-:W-:Y:S01]  /*6f20*/  SYNCS.ARRIVE.TRANS64.RED.A1T0 RZ, [UR4], RZ ;  /* 0x000000ffffff79a7 */ /* 0x000fe20008100404 */
[----:B------:R-:W-:Y:S02]  /*6f30*/  SHF.R.S32.HI R0, RZ, 0x7, R9 ;  /* 0x00000007ff007819 */ /* 0x000fe40000011409 */
[----:B------:R-:W-:-:S03]  /*6f40*/  LOP3.LUT R5, R9, 0xffffff80, RZ, 0xc0, !PT ;  /* 0xffffff8009057812 */ /* 0x000fc600078ec0ff */
[----:B------:R-:W0:Y:S01]  /*6f50*/  SHFL.IDX PT, R7, R0, RZ, 0x1f ;  /* 0x00001fff00077589 */ /* 0x000e2200000e0000 */
[----:B------:R-:W-:Y:S02]  /*6f60*/  IADD3 R8, R22, -R5, RZ ;  /* 0x8000000516087210 */ /* 0x000fe40007ffe0ff */
[----:B-1----:R-:W-:Y:S02]  /*6f70*/  ISETP.NE.AND P1, PT, R6, 0x1, PT ;  /* 0x000000010600780c */ /* 0x002fe40003f25270 */
[----:B------:R-:W-:Y:S02]  /*6f80*/  SHF.R.S32.HI R155, RZ, 0x1f, R8 ;  /* 0x0000001fff9b7819 */ /* 0x000fe40000011408 */
[----:B------:R-:W-:Y:S02]  /*6f90*/  SHF.R.S32.HI R5, RZ, 0x1f, R3 ;  /* 0x0000001fff057819 */ /* 0x000fe40000011403 */
[----:B0-----:R-:W-:Y:S02]  /*6fa0*/  ISETP.NE.AND P0, PT, R7, RZ, PT ;  /* 0x000000ff0700720c */ /* 0x001fe40003f05270 */
[----:B------:R-:W-:-:S04]  /*6fb0*/  LEA.HI R7, R155, R8, RZ, 0x2 ;  /* 0x000000089b077211 */ /* 0x000fc800078f10ff */
[----:B------:R-:W-:-:S07]  /*6fc0*/  SHF.R.S32.HI R154, RZ, 0x2, R7 ;  /* 0x00000002ff9a7819 */ /* 0x000fce0000011407 */
[----:B------:R-:W-:Y:S05]  /*6fd0*/  @P0 BRA `(.L_x_3252) ;  /* 0x0000000400440947 */ /* 0x000fea0003800000 */
[----:B------:R-:W0:Y:S01]  /*6fe0*/  LDC R18, c[0x0][0xbe8] ;  /* 0x0002fa00ff127b82 */ /* 0x000e220000000800 */
[----:B------:R-:W-:Y:S01]  /*6ff0*/  LOP3.LUT R9, R9, 0xffffff80, RZ, 0xc0, !PT ;  /* 0xffffff8009097812 */ /* 0x000fe200078ec0ff */
[----:B------:R-:W1:Y:S01]  /*7000*/  S2R R14, SR_CTAID.X ;  /* 0x00000000000e7919 */ /* 0x000e620000002500 */
[----:B------:R-:W-:Y:S02]  /*7010*/  ULDC.64 UR4, c[0x0][0xbd0] ;  /* 0x0002f40000047ab9 */ /* 0x000fe40000000a00 */
[----:B------:R-:W-:Y:S01]  /*7020*/  UIMAD.WIDE.U32 UR8, UR38, UR4, URZ ;  /* 0x00000004260872a5 */ /* 0x000fe2000f8e003f */
[----:B------:R-:W-:Y:S01]  /*7030*/  IMAD.IADD R23, R22, 0x1, -R9 ;  /* 0x0000000116177824 */ /* 0x000fe200078e0a09 */
[----:B------:R-:W-:Y:S01]  /*7040*/  LEA.HI R9, R19, R22, RZ, 0x2 ;  /* 0x0000001613097211 */ /* 0x000fe200078f10ff */
[----:B------:R-:W2:Y:S01]  /*7050*/  S2UR UR7, SR_CTAID.Z ;  /* 0x00000000000779c3 */ /* 0x000ea20000002700 */
[----:B------:R-:W-:Y:S02]  /*7060*/  UIMAD UR4, UR6, UR4, URZ ;  /* 0x00000004060472a4 */ /* 0x000fe4000f8e023f */
[----:B------:R-:W-:-:S02]  /*7070*/  SHF.R.S32.HI R12, RZ, 0x1f, R23 ;  /* 0x0000001fff0c7819 */ /* 0x000fc40000011417 */
[----:B------:R-:W-:Y:S01]  /*7080*/  LOP3.LUT R9, R9, 0xfffffffc, RZ, 0xc0, !PT ;  /* 0xfffffffc09097812 */ /* 0x000fe200078ec0ff */
[----:B------:R-:W-:Y:S01]  /*7090*/  UIMAD UR4, UR38, UR5, UR4 ;  /* 0x00000005260472a4 */ /* 0x000fe2000f8e0204 */
[CC--:B------:R-:W-:Y:S01]  /*70a0*/  LEA.HI R152, R12.reuse, R23.reuse, RZ, 0x2 ;  /* 0x000000170c987211 */ /* 0x0c0fe200078f10ff */
[----:B------:R-:W3:Y:S01]  /*70b0*/  LDC.64 R20, c[0x0][0xbd8] ;  /* 0x0002f600ff147b82 */ /* 0x000ee20000000a00 */
[----:B------:R-:W-:Y:S01]  /*70c0*/  LEA.HI R12, R12, R23, RZ, 0x5 ;  /* 0x000000170c0c7211 */ /* 0x000fe200078f28ff */
[----:B------:R-:W-:Y:S01]  /*70d0*/  IMAD.IADD R9, R22, 0x1, -R9 ;  /* 0x0000000116097824 */ /* 0x000fe200078e0a09 */
[--C-:B------:R-:W-:Y:S01]  /*70e0*/  SHF.R.S32.HI R10, RZ, 0x2, R152.reuse ;  /* 0x00000002ff0a7819 */ /* 0x100fe20000011498 */
[----:B------:R-:W-:Y:S01]  /*70f0*/  UIADD3 UR4, UR9, UR4, URZ ;  /* 0x0000000409047290 */ /* 0x000fe2000fffe03f */
[----:B------:R-:W-:Y:S02]  /*7100*/  SHF.R.S32.HI R11, RZ, 0x1f, R152 ;  /* 0x0000001fff0b7819 */ /* 0x000fe40000011498 */
[----:B------:R-:W-:-:S02]  /*7110*/  SHF.R.S32.HI R12, RZ, 0x5, R12 ;  /* 0x00000005ff0c7819 */ /* 0x000fc4000001140c */
[----:B0-----:R-:W-:Y:S02]  /*7120*/  ISETP.NE.AND P0, PT, R18, 0x1, PT ;  /* 0x000000011200780c */ /* 0x001fe40003f05270 */
[----:B------:R-:W-:Y:S02]  /*7130*/  LEA.HI R11, R11, R10, RZ, 0x3 ;  /* 0x0000000a0b0b7211 */ /* 0x000fe400078f18ff */
[----:B------:R-:W-:Y:S02]  /*7140*/  LOP3.LUT R152, R152, 0x7ffffffc, RZ, 0xc0, !PT ;  /* 0x7ffffffc98987812 */ /* 0x000fe400078ec0ff */
[----:B------:R-:W-:Y:S01]  /*7150*/  LOP3.LUT R11, R11, 0xfffffff8, RZ, 0xc0, !PT ;  /* 0xfffffff80b0b7812 */ /* 0x000fe200078ec0ff */
[----:B--2---:R-:W-:Y:S01]  /*7160*/  USHF.R.S32.HI UR5, URZ, 0x1f, UR7 ;  /* 0x0000001f3f057899 */ /* 0x004fe20008011407 */
[----:B------:R-:W-:-:S03]  /*7170*/  IADD3 R152, -R152, R23, RZ ;  /* 0x0000001798987210 */ /* 0x000fc60007ffe1ff */
[----:B------:R-:W-:Y:S01]  /*7180*/  IMAD.IADD R11, R10, 0x1, -R11 ;  /* 0x000000010a0b7824 */ /* 0x000fe200078e0a0b */
[C---:B------:R-:W-:Y:S01]  /*7190*/  LEA.HI R10, R9.reuse, R9, RZ, 0x1 ;  /* 0x00000009090a7211 */ /* 0x040fe200078f08ff */
[----:B------:R-:W0:Y:S01]  /*71a0*/  @P0 LDC R16, c[0x0][0xbec] ;  /* 0x0002fb00ff100b82 */ /* 0x000e220000000800 */
[----:B------:R-:W-:Y:S02]  /*71b0*/  IMAD.SHL.U32 R152, R152, 0x2, RZ ;  /* 0x0000000298987824 */ /* 0x000fe400078e00ff */
[----:B------:R-:W-:Y:S01]  /*71c0*/  LOP3.LUT R10, R10, 0x1ffffffe, RZ, 0xc0, !PT ;  /* 0x1ffffffe0a0a7812 */ /* 0x000fe200078ec0ff */
[----:B------:R-:W-:Y:S02]  /*71d0*/  IMAD R153, R12, 0x10, R11 ;  /* 0x000000100c997824 */ /* 0x000fe400078e020b */
[----:B---3--:R-:W-:Y:S01]  /*71e0*/  IMAD R12, R20, UR5, RZ ;  /* 0x00000005140c7c24 */ /* 0x008fe2000f8e02ff */
[----:B------:R-:W-:Y:S01]  /*71f0*/  IADD3 R9, R9, -R10, RZ ;  /* 0x8000000a09097210 */ /* 0x000fe20007ffe0ff */
[----:B------:R-:W2:Y:S01]  /*7200*/  @P0 LDC R17, c[0x0][0xbf0] ;  /* 0x0002fc00ff110b82 */ /* 0x000ea20000000800 */
[----:B------:R-:W-:-:S02]  /*7210*/  IMAD.U32 R11, RZ, RZ, UR9 ;  /* 0x00000009ff0b7e24 */ /* 0x000fc4000f8e00ff */
[----:B------:R-:W-:Y:S01]  /*7220*/  LEA R9, R9, R153, 0x3 ;  /* 0x0000009909097211 */ /* 0x000fe200078e18ff */
[----:B------:R-:W-:Y:S02]  /*7230*/  IMAD.U32 R10, RZ, RZ, UR8 ;  /* 0x00000008ff0a7e24 */ /* 0x000fe4000f8e00ff */
[----:B------:R-:W-:Y:S01]  /*7240*/  IMAD.U32 R11, RZ, RZ, UR4 ;  /* 0x00000004ff0b7e24 */ /* 0x000fe2000f8e00ff */
[----:B------:R-:W-:Y:S01]  /*7250*/  ULDC.64 UR4, c[0x0][0xbe0] ;  /* 0x0002f80000047ab9 */ /* 0x000fe20000000a00 */
[----:B-1----:R-:W-:Y:S02]  /*7260*/  IMAD R9, R14, 0x40, R9 ;  /* 0x000000400e097824 */ /* 0x002fe400078e0209 */
[----:B------:R-:W-:Y:S02]  /*7270*/  IMAD R15, R21, UR7, R12 ;  /* 0x00000007150f7c24 */ /* 0x000fe4000f8e020c */
[----:B------:R-:W-:-:S04]  /*7280*/  IMAD.WIDE.U32 R10, R20, UR7, R10 ;  /* 0x00000007140a7c25 */ /* 0x000fc8000f8e000a */
[----:B0-----:R-:W-:Y:S01]  /*7290*/  @P0 IMAD.HI.U32 R12, R9, R16, RZ ;  /* 0x00000010090c0227 */ /* 0x001fe200078e00ff */
[----:B------:R-:W-:-:S03]  /*72a0*/  IADD3 R11, R11, R15, RZ ;  /* 0x0000000f0b0b7210 */ /* 0x000fc60007ffe0ff */
[----:B------:R-:W-:Y:S02]  /*72b0*/  IMAD.MOV.U32 R13, RZ, RZ, R9 ;  /* 0x000000ffff0d7224 */ /* 0x000fe400078e0009 */
[----:B------:R-:W-:Y:S01]  /*72c0*/  IMAD.WIDE.U32 R10, R3, UR4, R10 ;  /* 0x00000004030a7c25 */ /* 0x000fe2000f8e000a */
[----:B--2---:R-:W-:-:S03]  /*72d0*/  @P0 SHF.R.U32.HI R13, RZ, R17, R12 ;  /* 0x00000011ff0d0219 */ /* 0x004fc6000001160c */
[----:B------:R-:W-:Y:S01]  /*72e0*/  IMAD R12, R5, UR4, RZ ;  /* 0x00000004050c7c24 */ /* 0x000fe2000f8e02ff */
[----:B------:R-:W-:Y:S01]  /*72f0*/  IADD3 R10, P0, R13, R10, RZ ;  /* 0x0000000a0d0a7210 */ /* 0x000fe20007f1e0ff */
[----:B------:R-:W-:Y:S02]  /*7300*/  IMAD.MOV R15, RZ, RZ, -R13 ;  /* 0x000000ffff0f7224 */ /* 0x000fe400078e0a0d */
[----:B------:R-:W-:Y:S01]  /*7310*/  IMAD R16, R3, UR5, R12 ;  /* 0x0000000503107c24 */ /* 0x000fe2000f8e020c */
[----:B------:R-:W-:Y:S01]  /*7320*/  ULDC.64 UR4, c[0x0][0xbc8] ;  /* 0x0002f20000047ab9 */ /* 0x000fe20000000a00 */
[----:B------:R-:W-:Y:S01]  /*7330*/  IMAD R9, R18, R15, R9 ;  /* 0x0000000f12097224 */ /* 0x000fe200078e0209 */
[----:B------:R-:W-:-:S04]  /*7340*/  SHF.R.S32.HI R15, RZ, 0x1f, R13 ;  /* 0x0000001fff0f7819 */ /* 0x000fc8000001140d */
[----:B------:R-:W-:Y:S02]  /*7350*/  SHF.R.S32.HI R12, RZ, 0x1f, R9 ;  /* 0x0000001fff0c7819 */ /* 0x000fe40000011409 */
[----:B------:R-:W-:-:S03]  /*7360*/  IADD3.X R11, R15, R11, R16, P0, !PT ;  /* 0x0000000b0f0b7210 */ /* 0x000fc600007fe410 */
[----:B------:R-:W-:Y:S02]  /*7370*/  IMAD R12, R12, UR4, RZ ;  /* 0x000000040c0c7c24 */ /* 0x000fe4000f8e02ff */
[----:B------:R-:W-:-:S04]  /*7380*/  IMAD.WIDE.U32 R10, R9, UR4, R10 ;  /* 0x00000004090a7c25 */ /* 0x000fc8000f8e000a */
[----:B------:R-:W-:Y:S01]  /*7390*/  IMAD R9, R9, UR5, R12 ;  /* 0x0000000509097c24 */ /* 0x000fe2000f8e020c */
[----:B------:R-:W-:Y:S01]  /*73a0*/  LEA.HI R12, R0, R0, RZ, 0x1 ;  /* 0x00000000000c7211 */ /* 0x000fe200078f08ff */
[----:B------:R-:W-:Y:S02]  /*73b0*/  ULDC.64 UR4, c[0x0][0xba8] ;  /* 0x0002ea0000047ab9 */ /* 0x000fe40000000a00 */
[----:B------:R-:W-:Y:S01]  /*73c0*/  IMAD.IADD R9, R11, 0x1, R9 ;  /* 0x000000010b097824 */ /* 0x000fe200078e0209 */
[----:B------:R-:W-:Y:S01]  /*73d0*/  LEA R16, P0, R10, UR4, 0x2 ;  /* 0x000000040a107c11 */ /* 0x000fe2000f8010ff */
[----:B------:R-:W-:Y:S01]  /*73e0*/  ULDC UR4, c[0x0][0xa88] ;  /* 0x0002a20000047ab9 */ /* 0x000fe20000000800 */
[----:B------:R-:W-:Y:S02]  /*73f0*/  LOP3.LUT R11, R12, 0xfffffe, RZ, 0xc0, !PT ;  /* 0x00fffffe0c0b7812 */ /* 0x000fe400078ec0ff */
[----:B------:R-:W-:Y:S01]  /*7400*/  LEA.HI.X R17, R10, UR5, R9, 0x2, P0 ;  /* 0x000000050a117c11 */ /* 0x000fe200080f1409 */
[----:B------:R-:W-:Y:S01]  /*7410*/  SHFL.IDX PT, R12, R16, 0x1, 0x1c1f ;  /* 0x003c1f00100c7f89 */ /* 0x000fe200000e0000 */
[----:B------:R-:W-:-:S02]  /*7420*/  IMAD R9, R14, 0x40, R153 ;  /* 0x000000400e097824 */ /* 0x000fc400078e0299 */
[----:B------:R-:W-:Y:S01]  /*7430*/  IMAD.IADD R15, R0, 0x1, -R11 ;  /* 0x00000001000f7824 */ /* 0x000fe200078e0a0b */
[----:B------:R-:W-:Y:S01]  /*7440*/  SHFL.IDX PT, R10, R16, RZ, 0x1c1f ;  /* 0x001c1fff100a7589 */ /* 0x000fe200000e0000 */
[----:B------:R-:W-:Y:S02]  /*7450*/  IMAD R14, R18, UR4, RZ ;  /* 0x00000004120e7c24 */ /* 0x000fe4000f8e02ff */
[----:B------:R-:W-:Y:S01]  /*7460*/  IMAD.U32 R15, R15, -0x100, RZ ;  /* 0xffffff000f0f7824 */ /* 0x000fe200078e00ff */
[----:B------:R-:W0:Y:S04]  /*7470*/  SHFL.IDX PT, R11, R17, RZ, 0x1c1f ;  /* 0x001c1fff110b7589 */ /* 0x000e2800000e0000 */
[----:B------:R-:W1:Y:S01]  /*7480*/  SHFL.IDX PT, R13, R17, 0x1, 0x1c1f ;  /* 0x003c1f00110d7f89 */ /* 0x000e6200000e0000 */
[----:B------:R-:W-:-:S02]  /*7490*/  ISETP.NE.AND P0, PT, R152, R15, PT ;  /* 0x0000000f9800720c */ /* 0x000fc40003f05270 */
[C---:B------:R-:W-:Y:S02]  /*74a0*/  IADD3 R15, R9.reuse, 0x8, RZ ;  /* 0x00000008090f7810 */ /* 0x040fe40007ffe0ff */
[-C--:B------:R-:W-:Y:S02]  /*74b0*/  ISETP.GE.OR P2, PT, R9, R14.reuse, P0 ;  /* 0x0000000e0900720c */ /* 0x080fe40000746670 */
[----:B------:R-:W-:-:S11]  /*74c0*/  ISETP.GE.OR P0, PT, R15, R14, P0 ;  /* 0x0000000e0f00720c */ /* 0x000fd60000706670 */
[----:B0-----:R0:W-:Y:S04]  /*74d0*/  @!P2 ST.E desc[UR36][R10.64], R4 ;  /* 0x000000040a00a985 */ /* 0x0011e8000c101924 */
[----:B-1----:R0:W-:Y:S02]  /*74e0*/  @!P0 ST.E desc[UR36][R12.64], R2 ;  /* 0x000000020c008985 */ /* 0x0021e4000c101924 */
.L_x_3252:
[----:B------:R-:W1:Y:S01]  /*74f0*/  S2R R14, SR_CTAID.X ;  /* 0x00000000000e7919 */ /* 0x000e620000002500 */
[----:B------:R-:W-:Y:S01]  /*7500*/  LEA.HI R19, R19, R22, RZ, 0x2 ;  /* 0x0000001613137211 */ /* 0x000fe200078f10ff */
[----:B------:R-:W2:Y:S01]  /*7510*/  S2UR UR7, SR_CTAID.Z ;  /* 0x00000000000779c3 */ /* 0x000ea20000002700 */
[----:B------:R-:W-:Y:S01]  /*7520*/  SHF.R.S32.HI R9, RZ, 0x1f, R7 ;  /* 0x0000001fff097819 */ /* 0x000fe20000011407 */
[----:B------:R-:W-:Y:S01]  /*7530*/  ULDC.64 UR8, c[0x0][0xb38] ;  /* 0x0002ce0000087ab9 */ /* 0x000fe20000000a00 */
[----:B------:R-:W-:Y:S01]  /*7540*/  LOP3.LUT R19, R19, 0xfffffffc, RZ, 0xc0, !PT ;  /* 0xfffffffc13137812 */ /* 0x000fe200078ec0ff */
[----:B------:R-:W-:Y:S01]  /*7550*/  UIMAD UR6, UR6, UR8, URZ ;  /* 0x00000008060672a4 */ /* 0x000fe2000f8e023f */
[----:B------:R-:W-:Y:S01]  /*7560*/  LEA.HI R9, R9, R154, RZ, 0x3 ;  /* 0x0000009a09097211 */ /* 0x000fe200078f18ff */
[----:B------:R-:W-:Y:S01]  /*7570*/  UIMAD.WIDE.U32 UR4, UR38, UR8, URZ ;  /* 0x00000008260472a5 */ /* 0x000fe2000f8e003f */
[----:B------:R-:W-:Y:S01]  /*7580*/  LEA.HI R155, R155, R8, RZ, 0x5 ;  /* 0x000000089b9b7211 */ /* 0x000fe200078f28ff */
[----:B------:R-:W-:Y:S01]  /*7590*/  IMAD.IADD R19, R22, 0x1, -R19 ;  /* 0x0000000116137824 */ /* 0x000fe200078e0a13 */
[----:B0-----:R-:W0:Y:S01]  /*75a0*/  LDC.64 R12, c[0x0][0xb40] ;  /* 0x0002d000ff0c7b82 */ /* 0x001e220000000a00 */
[----:B------:R-:W-:Y:S01]  /*75b0*/  LOP3.LUT R9, R9, 0xfffffff8, RZ, 0xc0, !PT ;  /* 0xfffffff809097812 */ /* 0x000fe200078ec0ff */
[----:B------:R-:W-:Y:S01]  /*75c0*/  UIMAD UR6, UR38, UR9, UR6 ;  /* 0x00000009260672a4 */ /* 0x000fe2000f8e0206 */
[----:B------:R-:W-:Y:S01]  /*75d0*/  SHF.R.S32.HI R155, RZ, 0x5, R155 ;  /* 0x00000005ff9b7819 */ /* 0x000fe2000001149b */
[----:B------:R-:W-:Y:S01]  /*75e0*/  IMAD.U32 R11, RZ, RZ, UR5 ;  /* 0x00000005ff0b7e24 */ /* 0x000fe2000f8e00ff */
[----:B------:R-:W-:Y:S01]  /*75f0*/  LEA.HI R2, R19, R19, RZ, 0x1 ;  /* 0x0000001313027211 */ /* 0x000fe200078f08ff */
[----:B------:R-:W-:Y:S01]  /*7600*/  IMAD.IADD R154, R154, 0x1, -R9 ;  /* 0x000000019a9a7824 */ /* 0x000fe200078e0a09 */
[----:B------:R-:W-:Y:S01]  /*7610*/  UIADD3 UR6, UR5, UR6, URZ ;  /* 0x0000000605067290 */ /* 0x000fe2000fffe03f */
[----:B------:R-:W3:Y:S01]  /*7620*/  @P1 LDC R16, c[0x0][0xbec] ;  /* 0x0002fb00ff101b82 */ /* 0x000ee20000000800 */
[----:B------:R-:W-:Y:S01]  /*7630*/  LOP3.LUT R2, R2, 0x1ffffffe, RZ, 0xc0, !PT ;  /* 0x1ffffffe02027812 */ /* 0x000fe200078ec0ff */
[----:B------:R-:W-:Y:S01]  /*7640*/  IMAD.U32 R10, RZ, RZ, UR4 ;  /* 0x00000004ff0a7e24 */ /* 0x000fe2000f8e00ff */
[----:B------:R-:W-:Y:S01]  /*7650*/  LEA R155, R155, R154, 0x4 ;  /* 0x0000009a9b9b7211 */ /* 0x000fe200078e20ff */
[----:B------:R-:W-:Y:S01]  /*7660*/  ULDC.64 UR4, c[0x0][0xb48] ;  /* 0x0002d20000047ab9 */ /* 0x000fe20000000a00 */
[----:B------:R-:W-:Y:S01]  /*7670*/  MOV R11, UR6 ;  /* 0x00000006000b7c02 */ /* 0x000fe20008000f00 */
[----:B------:R-:W-:Y:S01]  /*7680*/  IMAD.IADD R2, R19, 0x1, -R2 ;  /* 0x0000000113027824 */ /* 0x000fe200078e0a02 */
[----:B--2---:R-:W-:Y:S01]  /*7690*/  USHF.R.S32.HI UR8, URZ, 0x1f, UR7 ;  /* 0x0000001f3f087899 */ /* 0x004fe20008011407 */
[----:B------:R-:W2:Y:S01]  /*76a0*/  @P1 LDC R17, c[0x0][0xbf0] ;  /* 0x0002fc00ff111b82 */ /* 0x000ea20000000800 */
[----:B------:R-:W-:Y:S01]  /*76b0*/  BSSY B0, `(.L_x_3253) ;  /* 0x00000ed000007945 */ /* 0x000fe20003800000 */
[----:B------:R-:W-:-:S04]  /*76c0*/  IMAD R4, R2, 0x8, R155 ;  /* 0x0000000802047824 */ /* 0x000fc800078e029b */
[----:B-1----:R-:W-:Y:S02]  /*76d0*/  IMAD R15, R14, 0x40, R4 ;  /* 0x000000400e0f7824 */ /* 0x002fe400078e0204 */
[C---:B0-----:R-:W-:Y:S02]  /*76e0*/  IMAD R2, R12.reuse, UR8, RZ ;  /* 0x000000080c027c24 */ /* 0x041fe4000f8e02ff */
[----:B------:R-:W-:-:S04]  /*76f0*/  IMAD.WIDE.U32 R10, R12, UR7, R10 ;  /* 0x000000070c0a7c25 */ /* 0x000fc8000f8e000a */
[----:B------:R-:W-:Y:S02]  /*7700*/  IMAD R13, R13, UR7, R2 ;  /* 0x000000070d0d7c24 */ /* 0x000fe4000f8e0202 */
[----:B---3--:R-:W-:-:S04]  /*7710*/  @P1 IMAD.HI.U32 R16, R15, R16, RZ ;  /* 0x000000100f101227 */ /* 0x008fc800078e00ff */
[----:B------:R-:W-:Y:S02]  /*7720*/  IMAD.MOV.U32 R9, RZ, RZ, R15 ;  /* 0x000000ffff097224 */ /* 0x000fe400078e000f */
[----:B------:R-:W-:Y:S01]  /*7730*/  IMAD R2, R5, UR4, RZ ;  /* 0x0000000405027c24 */ /* 0x000fe2000f8e02ff */
[----:B--2---:R-:W-:Y:S01]  /*7740*/  @P1 SHF.R.U32.HI R9, RZ, R17, R16 ;  /* 0x00000011ff091219 */ /* 0x004fe20000011610 */
[----:B------:R-:W-:Y:S02]  /*7750*/  IMAD.IADD R11, R11, 0x1, R13 ;  /* 0x000000010b0b7824 */ /* 0x000fe400078e020d */
[----:B------:R-:W-:Y:S01]  /*7760*/  IMAD R13, R3, UR5, R2 ;  /* 0x00000005030d7c24 */ /* 0x000fe2000f8e0202 */
[----:B------:R-:W-:Y:S01]  /*7770*/  IADD3 R5, -R9, RZ, RZ ;  /* 0x000000ff09057210 */ /* 0x000fe20007ffe1ff */
[----:B------:R-:W-:Y:S01]  /*7780*/  IMAD.WIDE.U32 R2, R3, UR4, R10 ;  /* 0x0000000403027c25 */ /* 0x000fe2000f8e000a */
[----:B------:R-:W-:Y:S01]  /*7790*/  SHF.R.S32.HI R4, RZ, 0x1f, R9 ;  /* 0x0000001fff047819 */ /* 0x000fe20000011409 */
[----:B------:R-:W-:-:S02]  /*77a0*/  ULDC.64 UR4, c[0x0][0xb30] ;  /* 0x0002cc0000047ab9 */ /* 0x000fc40000000a00 */
[----:B------:R-:W-:Y:S02]  /*77b0*/  IMAD R5, R6, R5, R15 ;  /* 0x0000000506057224 */ /* 0x000fe400078e020f */
[----:B------:R-:W-:Y:S02]  /*77c0*/  IMAD R4, R4, UR4, RZ ;  /* 0x0000000404047c24 */ /* 0x000fe4000f8e02ff */
[----:B------:R-:W-:Y:S02]  /*77d0*/  IMAD.IADD R3, R3, 0x1, R13 ;  /* 0x0000000103037824 */ /* 0x000fe400078e020d */
[C---:B------:R-:W-:Y:S01]  /*77e0*/  IMAD R11, R9.reuse, UR5, R4 ;  /* 0x00000005090b7c24 */ /* 0x040fe2000f8e0204 */
[----:B------:R-:W-:Y:S01]  /*77f0*/  SHF.R.S32.HI R4, RZ, 0x1f, R5 ;  /* 0x0000001fff047819 */ /* 0x000fe20000011405 */
[----:B------:R-:W-:Y:S01]  /*7800*/  IMAD.WIDE.U32 R2, R9, UR4, R2 ;  /* 0x0000000409027c25 */ /* 0x000fe2000f8e0002 */
[----:B------:R-:W-:-:S03]  /*7810*/  ULDC.64 UR4, c[0x0][0xb28] ;  /* 0x0002ca0000047ab9 */ /* 0x000fc60000000a00 */
[----:B------:R-:W-:Y:S02]  /*7820*/  IMAD R4, R4, UR4, RZ ;  /* 0x0000000404047c24 */ /* 0x000fe4000f8e02ff */
[----:B------:R-:W-:Y:S02]  /*7830*/  IMAD.IADD R3, R3, 0x1, R11 ;  /* 0x0000000103037824 */ /* 0x000fe400078e020b */
[C---:B------:R-:W-:Y:S02]  /*7840*/  IMAD R9, R5.reuse, UR5, R4 ;  /* 0x0000000505097c24 */ /* 0x040fe4000f8e0204 */
[----:B------:R-:W-:Y:S01]  /*7850*/  IMAD.WIDE.U32 R2, R5, UR4, R2 ;  /* 0x0000000405027c25 */ /* 0x000fe2000f8e0002 */
[----:B------:R-:W-:-:S03]  /*7860*/  ULDC.64 UR4, c[0x0][0xb00] ;  /* 0x0002c00000047ab9 */ /* 0x000fc60000000a00 */
[----:B------:R-:W-:Y:S01]  /*7870*/  IMAD.IADD R5, R3, 0x1, R9 ;  /* 0x0000000103057824 */ /* 0x000fe200078e0209 */
[----:B------:R-:W-:Y:S02]  /*7880*/  LEA.HI R9, R0, R0, RZ, 0x1 ;  /* 0x0000000000097211 */ /* 0x000fe400078f08ff */
[----:B------:R-:W-:Y:S01]  /*7890*/  LEA R4, P0, R2, UR4, 0x2 ;  /* 0x0000000402047c11 */ /* 0x000fe2000f8010ff */
[----:B------:R-:W-:Y:S01]  /*78a0*/  ULDC UR4, c[0x0][0xa88] ;  /* 0x0002a20000047ab9 */ /* 0x000fe20000000800 */
[----:B------:R-:W-:Y:S01]  /*78b0*/  LOP3.LUT R11, R9, 0xfffffe, RZ, 0xc0, !PT ;  /* 0x00fffffe090b7812 */ /* 0x000fe200078ec0ff */
[----:B------:R-:W-:Y:S01]  /*78c0*/  IMAD R6, R6, UR4, RZ ;  /* 0x0000000406067c24 */ /* 0x000fe2000f8e02ff */
[----:B------:R-:W-:Y:S02]  /*78d0*/  LOP3.LUT R9, R7, 0x7ffffffc, RZ, 0xc0, !PT ;  /* 0x7ffffffc07097812 */ /* 0x000fe400078ec0ff */
[----:B------:R-:W-:Y:S01]  /*78e0*/  LEA R7, R14, R155, 0x6 ;  /* 0x0000009b0e077211 */ /* 0x000fe200078e30ff */
[----:B------:R-:W-:Y:S01]  /*78f0*/  IMAD.IADD R11, R0, 0x1, -R11 ;  /* 0x00000001000b7824 */ /* 0x000fe200078e0a0b */
[----:B------:R-:W-:Y:S01]  /*7900*/  LEA.HI.X R5, R2, UR5, R5, 0x2, P0 ;  /* 0x0000000502057c11 */ /* 0x000fe200080f1405 */
[----:B------:R-:W-:Y:S01]  /*7910*/  IMAD.IADD R0, R8, 0x1, -R9 ;  /* 0x0000000108007824 */ /* 0x000fe200078e0a09 */
[----:B------:R-:W-:Y:S01]  /*7920*/  ISETP.GE.AND P0, PT, R7, R6, PT ;  /* 0x000000060700720c */ /* 0x000fe20003f06270 */
[----:B------:R0:W1:Y:S02]  /*7930*/  SHFL.IDX PT, R2, R4, RZ, 0x1c1f ;  /* 0x001c1fff04027589 */ /* 0x00006400000e0000 */
[----:B------:R-:W-:-:S02]  /*7940*/  IMAD R0, R11, 0x80, R0 ;  /* 0x000000800b007824 */ /* 0x000fc400078e0200 */
[----:B------:R0:W2:Y:S03]  /*7950*/  SHFL.IDX PT, R3, R5, RZ, 0x1c1f ;  /* 0x001c1fff05037589 */ /* 0x0000a600000e0000 */
[----:B------:R-:W-:-:S05]  /*7960*/  SHF.L.U32 R0, R0, 0x1, RZ ;  /* 0x0000000100007819 */ /* 0x000fca00000006ff */
[----:B0-----:R-:W-:Y:S05]  /*7970*/  @P0 BRA `(.L_x_3254) ;  /* 0x0000000c00000947 */ /* 0x001fea0003800000 */
[C---:B------:R-:W-:Y:S01]  /*7980*/  VIADD R9, R0.reuse, 0x8 ;  /* 0x0000000800097836 */ /* 0x040fe20000000000 */
[----:B------:R-:W-:Y:S01]  /*7990*/  ULDC UR4, c[0x0][0xac8] ;  /* 0x0002b20000047ab9 */ /* 0x000fe20000000800 */
[C---:B------:R-:W-:Y:S01]  /*79a0*/  VIADD R11, R0.reuse, 0x10 ;  /* 0x00000010000b7836 */ /* 0x040fe20000000000 */
[C---:B------:R-:W-:Y:S01]  /*79b0*/  ISETP.GE.AND P2, PT, R0.reuse, UR4, PT ;  /* 0x0000000400007c0c */ /* 0x040fe2000bf46270 */
[C---:B------:R-:W-:Y:S01]  /*79c0*/  VIADD R13, R0.reuse, 0x18 ;  /* 0x00000018000d7836 */ /* 0x040fe20000000000 */
[----:B------:R-:W-:Y:S01]  /*79d0*/  ISETP.GE.AND P3, PT, R9, UR4, PT ;  /* 0x0000000409007c0c */ /* 0x000fe2000bf66270 */
        /* <DEDUP_REMOVED lines=10> */
[C---:B------:R-:W-:Y:S01]  /*7a80*/  VIADD R23, R0.reuse, 0x58 ;  /* 0x0000005800177836 */ /* 0x040fe20000000000 */
[----:B------:R-:W-:-:S02]  /*7a90*/  @!P2 LEA.HI R8, R0, R0, RZ, 0x1 ;  /* 0x000000000008a211 */ /* 0x000fc400078f08ff */
[----:B------:R-:W-:Y:S02]  /*7aa0*/  @!P3 LEA.HI R10, R9, R9, RZ, 0x1 ;  /* 0x00000009090ab211 */ /* 0x000fe400078f08ff */
[----:B------:R-:W-:Y:S02]  /*7ab0*/  @!P4 LEA.HI R12, R11, R11, RZ, 0x1 ;  /* 0x0000000b0b0cc211 */ /* 0x000fe400078f08ff */
[----:B------:R-:W-:Y:S02]  /*7ac0*/  @!P5 LEA.HI R14, R13, R13, RZ, 0x1 ;  /* 0x0000000d0d0ed211 */ /* 0x000fe400078f08ff */
[----:B------:R-:W-:Y:S02]  /*7ad0*/  @!P2 LOP3.LUT R9, R8, 0xfffffffe, RZ, 0xc0, !PT ;  /* 0xfffffffe0809a812 */ /* 0x000fe400078ec0ff */
[----:B------:R-:W-:Y:S02]  /*7ae0*/  @!P3 LOP3.LUT R11, R10, 0xfffffffe, RZ, 0xc0, !PT ;  /* 0xfffffffe0a0bb812 */ /* 0x000fe400078ec0ff */
[----:B------:R-:W-:Y:S01]  /*7af0*/  @!P4 LOP3.LUT R13, R12, 0xfffffffe, RZ, 0xc0, !PT ;  /* 0xfffffffe0c0dc812 */ /* 0x000fe200078ec0ff */
[----:B-12---:R-:W-:Y:S01]  /*7b00*/  @!P2 IMAD.WIDE R8, R9, 0x4, R2 ;  /* 0x000000040908a825 */ /* 0x006fe200078e0202 */
[----:B------:R-:W-:-:S02]  /*7b10*/  @!P5 LOP3.LUT R15, R14, 0xfffffffe, RZ, 0xc0, !PT ;  /* 0xfffffffe0e0fd812 */ /* 0x000fc400078ec0ff */
[----:B------:R-:W-:Y:S01]  /*7b20*/  IADD3 R20, R0, 0x40, RZ ;  /* 0x0000004000147810 */ /* 0x000fe20007ffe0ff */
[--C-:B------:R-:W-:Y:S01]  /*7b30*/  @!P3 IMAD.WIDE R10, R11, 0x4, R2.reuse ;  /* 0x000000040b0ab825 */ /* 0x100fe200078e0202 */
        /* <DEDUP_REMOVED lines=8> */
[----:B------:R-:W-:Y:S01]  /*7bc0*/  ISETP.GE.AND P6, PT, R22, UR4, PT ;  /* 0x0000000416007c0c */ /* 0x000fe2000bfc6270 */
[----:B------:R3:W-:Y:S01]  /*7bd0*/  @!P5 ST.E.64 desc[UR36][R14.64], R36 ;  /* 0x000000240e00d985 */ /* 0x0007e2000c101b24 */
[----:B------:R-:W-:Y:S02]  /*7be0*/  ISETP.GE.AND P5, PT, R21, UR4, PT ;  /* 0x0000000415007c0c */ /* 0x000fe4000bfa6270 */
[----:B------:R-:W-:Y:S02]  /*7bf0*/  @!P0 LEA.HI R16, R16, R16, RZ, 0x1 ;  /* 0x0000001010108211 */ /* 0x000fe400078f08ff */
[----:B------:R-:W-:Y:S02]  /*7c00*/  @!P1 LEA.HI R17, R17, R17, RZ, 0x1 ;  /* 0x0000001111119211 */ /* 0x000fe400078f08ff */
[----:B0-----:R-:W-:Y:S02]  /*7c10*/  @!P0 LOP3.LUT R9, R16, 0xfffffffe, RZ, 0xc0, !PT ;  /* 0xfffffffe10098812 */ /* 0x001fe400078ec0ff */
[----:B-1----:R-:W-:-:S02]  /*7c20*/  @!P1 LOP3.LUT R11, R17, 0xfffffffe, RZ, 0xc0, !PT ;  /* 0xfffffffe110b9812 */ /* 0x002fc400078ec0ff */
[----:B------:R-:W-:Y:S01]  /*7c30*/  @!P2 LEA.HI R18, R18, R18, RZ, 0x1 ;  /* 0x000000121212a211 */ /* 0x000fe200078f08ff */
[--C-:B------:R-:W-:Y:S01]  /*7c40*/  @!P0 IMAD.WIDE R8, R9, 0x4, R2.reuse ;  /* 0x0000000409088825 */ /* 0x100fe200078e0202 */
[----:B------:R-:W-:Y:S02]  /*7c50*/  @!P3 LEA.HI R19, R19, R19, RZ, 0x1 ;  /* 0x000000131313b211 */ /* 0x000fe400078f08ff */
[----:B------:R-:W-:Y:S01]  /*7c60*/  @!P4 LEA.HI R20, R20, R20, RZ, 0x1 ;  /* 0x000000141414c211 */ /* 0x000fe200078f08ff */
[----:B------:R-:W-:Y:S01]  /*7c70*/  @!P1 IMAD.WIDE R10, R11, 0x4, R2 ;  /* 0x000000040b0a9825 */ /* 0x000fe200078e0202 */
[----:B------:R-:W-:Y:S01]  /*7c80*/  @!P5 LEA.HI R21, R21, R21, RZ, 0x1 ;  /* 0x000000151515d211 */ /* 0x000fe200078f08ff */
[----:B------:R0:W-:Y:S01]  /*7c90*/  @!P0 ST.E.64 desc[UR36][R8.64], R40 ;  /* 0x0000002808008985 */ /* 0x0001e2000c101b24 */
[----:B------:R-:W-:Y:S02]  /*7ca0*/  @!P6 LEA.HI R22, R22, R22, RZ, 0x1 ;  /* 0x000000161616e211 */ /* 0x000fe400078f08ff */
[----:B--2---:R-:W-:Y:S01]  /*7cb0*/  @!P2 LOP3.LUT R13, R18, 0xfffffffe, RZ, 0xc0, !PT ;  /* 0xfffffffe120da812 */ /* 0x004fe200078ec0ff */
[----:B------:R1:W-:Y:S01]  /*7cc0*/  @!P1 ST.E.64 desc[UR36][R10.64], R44 ;  /* 0x0000002c0a009985 */ /* 0x0003e2000c101b24 */
[----:B------:R-:W-:Y:S01]  /*7cd0*/  @!P3 LOP3.LUT R19, R19, 0xfffffffe, RZ, 0xc0, !PT ;  /* 0xfffffffe1313b812 */ /* 0x000fe200078ec0ff */
[----:B------:R-:W-:Y:S01]  /*7ce0*/  VIADD R18, R0, 0x68 ;  /* 0x0000006800127836 */ /* 0x000fe20000000000 */
[----:B---3--:R-:W-:Y:S01]  /*7cf0*/  @!P4 LOP3.LUT R15, R20, 0xfffffffe, RZ, 0xc0, !PT ;  /* 0xfffffffe140fc812 */ /* 0x008fe200078ec0ff */
[----:B------:R-:W-:Y:S01]  /*7d00*/  VIADD R20, R0, 0x78 ;  /* 0x0000007800147836 */ /* 0x000fe20000000000 */
[----:B------:R-:W-:-:S02]  /*7d10*/  @!P5 LOP3.LUT R21, R21, 0xfffffffe, RZ, 0xc0, !PT ;  /* 0xfffffffe1515d812 */ /* 0x000fc400078ec0ff */
[----:B------:R-:W-:Y:S01]  /*7d20*/  @!P6 LOP3.LUT R17, R22, 0xfffffffe, RZ, 0xc0, !PT ;  /* 0xfffffffe1611e812 */ /* 0x000fe200078ec0ff */
[C---:B------:R-:W-:Y:S01]  /*7d30*/  VIADD R22, R0.reuse, 0x88 ;  /* 0x0000008800167836 */ /* 0x040fe20000000000 */
[----:B------:R-:W-:Y:S01]  /*7d40*/  IADD3 R24, R0, 0x60, RZ ;  /* 0x0000006000187810 */ /* 0x000fe20007ffe0ff */
[--C-:B0-----:R-:W-:Y:S01]  /*7d50*/  @!P2 IMAD.WIDE R8, R13, 0x4, R2.reuse ;  /* 0x000000040d08a825 */ /* 0x101fe200078e0202 */
[----:B------:R-:W-:Y:S02]  /*7d60*/  ISETP.GE.AND P1, PT, R23, UR4, PT ;  /* 0x0000000417007c0c */ /* 0x000fe4000bf26270 */
[----:B------:R-:W-:Y:S01]  /*7d70*/  ISETP.GE.AND P0, PT, R24, UR4, PT ;  /* 0x0000000418007c0c */ /* 0x000fe2000bf06270 */
[--C-:B-1----:R-:W-:Y:S01]  /*7d80*/  @!P3 IMAD.WIDE R10, R19, 0x4, R2.reuse ;  /* 0x00000004130ab825 */ /* 0x102fe200078e0202 */
[----:B------:R0:W-:Y:S01]  /*7d90*/  @!P2 ST.E.64 desc[UR36][R8.64], R48 ;  /* 0x000000300800a985 */ /* 0x0001e2000c101b24 */
[----:B------:R-:W-:Y:S02]  /*7da0*/  ISETP.GE.AND P2, PT, R18, UR4, PT ;  /* 0x0000000412007c0c */ /* 0x000fe4000bf46270 */
[----:B------:R-:W-:Y:S01]  /*7db0*/  @!P4 IMAD.WIDE R12, R15, 0x4, R2 ;  /* 0x000000040f0cc825 */ /* 0x000fe200078e0202 */
[----:B------:R1:W-:Y:S01]  /*7dc0*/  @!P3 ST.E.64 desc[UR36][R10.64], R52 ;  /* 0x000000340a00b985 */ /* 0x0003e2000c101b24 */
[----:B------:R-:W-:-:S02]  /*7dd0*/  ISETP.GE.AND P3, PT, R22, UR4, PT ;  /* 0x0000000416007c0c */ /* 0x000fc4000bf66270 */
[--C-:B------:R-:W-:Y:S01]  /*7de0*/  @!P5 IMAD.WIDE R14, R21, 0x4, R2.reuse ;  /* 0x00000004150ed825 */ /* 0x100fe200078e0202 */
[----:B------:R2:W-:Y:S01]  /*7df0*/  @!P4 ST.E.64 desc[UR36][R12.64], R56 ;  /* 0x000000380c00c985 */ /* 0x0005e2000c101b24 */
[----:B------:R-:W-:Y:S02]  /*7e00*/  IADD3 R21, R0, 0x80, RZ ;  /* 0x0000008000157810 */ /* 0x000fe40007ffe0ff */
[----:B------:R-:W-:Y:S01]  /*7e10*/  @!P6 IMAD.WIDE R16, R17, 0x4, R2 ;  /* 0x000000041110e825 */ /* 0x000fe200078e0202 */
[----:B------:R3:W-:Y:S01]  /*7e20*/  @!P5 ST.E.64 desc[UR36][R14.64], R60 ;  /* 0x0000003c0e00d985 */ /* 0x0007e2000c101b24 */
[----:B------:R-:W-:Y:S02]  /*7e30*/  ISETP.GE.AND P5, PT, R20, UR4, PT ;  /* 0x0000000414007c0c */ /* 0x000fe4000bfa6270 */
[----:B------:R-:W-:Y:S01]  /*7e40*/  VIADD R19, R0, 0x70 ;  /* 0x0000007000137836 */ /* 0x000fe20000000000 */
[----:B------:R4:W-:Y:S01]  /*7e50*/  @!P6 ST.E.64 desc[UR36][R16.64], R64 ;  /* 0x000000401000e985 */ /* 0x0009e2000c101b24 */
[----:B------:R-:W-:-:S02]  /*7e60*/  ISETP.GE.AND P4, PT, R21, UR4, PT ;  /* 0x0000000415007c0c */ /* 0x000fc4000bf86270 */
[----:B------:R-:W-:Y:S02]  /*7e70*/  @!P1 LEA.HI R23, R23, R23, RZ, 0x1 ;  /* 0x0000001717179211 */ /* 0x000fe400078f08ff */
[----:B------:R-:W-:Y:S02]  /*7e80*/  ISETP.GE.AND P6, PT, R19, UR4, PT ;  /* 0x0000000413007c0c */ /* 0x000fe4000bfc6270 */
[----:B------:R-:W-:Y:S02]  /*7e90*/  @!P0 LEA.HI R24, R24, R24, RZ, 0x1 ;  /* 0x0000001818188211 */ /* 0x000fe400078f08ff */
[----:B0-----:R-:W-:Y:S01]  /*7ea0*/  @!P1 LOP3.LUT R9, R23, 0xfffffffe, RZ, 0xc0, !PT ;  /* 0xfffffffe17099812 */ /* 0x001fe200078ec0ff */
[----:B------:R-:W-:Y:S01]  /*7eb0*/  VIADD R23, R0, 0x90 ;  /* 0x0000009000177836 */ /* 0x000fe20000000000 */
[----:B-1----:R-:W-:Y:S01]  /*7ec0*/  @!P0 LOP3.LUT R11, R24, 0xfffffffe, RZ, 0xc0, !PT ;  /* 0xfffffffe180b8812 */ /* 0x002fe200078ec0ff */
[----:B------:R-:W-:Y:S01]  /*7ed0*/  VIADD R24, R0, 0x98 ;  /* 0x0000009800187836 */ /* 0x000fe20000000000 */
[----:B------:R-:W-:Y:S01]  /*7ee0*/  @!P2 LEA.HI R18, R18, R18, RZ, 0x1 ;  /* 0x000000121212a211 */ /* 0x000fe200078f08ff */
[----:B------:R-:W-:Y:S01]  /*7ef0*/  @!P1 IMAD.WIDE R8, R9, 0x4, R2 ;  /* 0x0000000409089825 */ /* 0x000fe200078e0202 */
[----:B------:R-:W-:-:S02]  /*7f00*/  @!P5 LEA.HI R20, R20, R20, RZ, 0x1 ;  /* 0x000000141414d211 */ /* 0x000fc400078f08ff */
[----:B------:R-:W-:Y:S01]  /*7f10*/  @!P4 LEA.HI R21, R21, R21, RZ, 0x1 ;  /* 0x000000151515c211 */ /* 0x000fe200078f08ff */
[----:B------:R-:W-:Y:S01]  /*7f20*/  @!P0 IMAD.WIDE R10, R11, 0x4, R2 ;  /* 0x000000040b0a8825 */ /* 0x000fe200078e0202 */
[----:B------:R-:W-:Y:S01]  /*7f30*/  @!P6 LEA.HI R19, R19, R19, RZ, 0x1 ;  /* 0x000000131313e211 */ /* 0x000fe200078f08ff */
[----:B------:R0:W-:Y:S01]  /*7f40*/  @!P1 ST.E.64 desc[UR36][R8.64], R68 ;  /* 0x0000004408009985 */ /* 0x0001e2000c101b24 */
[----:B------:R-:W-:Y:S02]  /*7f50*/  @!P3 LEA.HI R22, R22, R22, RZ, 0x1 ;  /* 0x000000161616b211 */ /* 0x000fe400078f08ff */
[----:B--2---:R-:W-:Y:S01]  /*7f60*/  @!P2 LOP3.LUT R13, R18, 0xfffffffe, RZ, 0xc0, !PT ;  /* 0xfffffffe120da812 */ /* 0x004fe200078ec0ff */
[----:B------:R1:W-:Y:S01]  /*7f70*/  @!P0 ST.E.64 desc[UR36][R10.64], R72 ;  /* 0x000000480a008985 */ /* 0x0003e2000c101b24 */
[----:B------:R-:W-:Y:S02]  /*7f80*/  @!P6 LOP3.LUT R19, R19, 0xfffffffe, RZ, 0xc0, !PT ;  /* 0xfffffffe1313e812 */ /* 0x000fe400078ec0ff */
[----:B---3--:R-:W-:Y:S01]  /*7f90*/  @!P5 LOP3.LUT R15, R20, 0xfffffffe, RZ, 0xc0, !PT ;  /* 0xfffffffe140fd812 */ /* 0x008fe200078ec0ff */
[----:B------:R-:W-:Y:S01]  /*7fa0*/  VIADD R20, R0, 0xb0 ;  /* 0x000000b000147836 */ /* 0x000fe20000000000 */
[----:B------:R-:W-:-:S02]  /*7fb0*/  @!P4 LOP3.LUT R21, R21, 0xfffffffe, RZ, 0xc0, !PT ;  /* 0xfffffffe1515c812 */ /* 0x000fc400078ec0ff */
[----:B----4-:R-:W-:Y:S02]  /*7fc0*/  @!P3 LOP3.LUT R17, R22, 0xfffffffe, RZ, 0xc0, !PT ;  /* 0xfffffffe1611b812 */ /* 0x010fe400078ec0ff */
[----:B------:R-:W-:Y:S01]  /*7fd0*/  ISETP.GE.AND P0, PT, R23, UR4, PT ;  /* 0x0000000417007c0c */ /* 0x000fe2000bf06270 */
[--C-:B0-----:R-:W-:Y:S01]  /*7fe0*/  @!P2 IMAD.WIDE R8, R13, 0x4, R2.reuse ;  /* 0x000000040d08a825 */ /* 0x101fe200078e0202 */
[----:B------:R-:W-:Y:S02]  /*7ff0*/  IADD3 R18, R0, 0xa0, RZ ;  /* 0x000000a000127810 */ /* 0x000fe40007ffe0ff */
[----:B------:R-:W-:Y:S01]  /*8000*/  ISETP.GE.AND P1, PT, R24, UR4, PT ;  /* 0x0000000418007c0c */ /* 0x000fe2000bf26270 */
[--C-:B-1----:R-:W-:Y:S01]  /*8010*/  @!P6 IMAD.WIDE R10, R19, 0x4, R2.reuse ;  /* 0x00000004130ae825 */ /* 0x102fe200078e0202 */
[----:B------:R0:W-:Y:S01]  /*8020*/  @!P2 ST.E.64 desc[UR36][R8.64], R76 ;  /* 0x0000004c0800a985 */ /* 0x0001e2000c101b24 */
[----:B------:R-:W-:Y:S02]  /*8030*/  ISETP.GE.AND P2, PT, R18, UR4, PT ;  /* 0x0000000412007c0c */ /* 0x000fe4000bf46270 */
[----:B------:R-:W-:Y:S01]  /*8040*/  @!P5 IMAD.WIDE R12, R15, 0x4, R2 ;  /* 0x000000040f0cd825 */ /* 0x000fe200078e0202 */
[----:B------:R1:W-:Y:S01]  /*8050*/  @!P6 ST.E.64 desc[UR36][R10.64], R80 ;  /* 0x000000500a00e985 */ /* 0x0003e2000c101b24 */
[----:B------:R-:W-:-:S02]  /*8060*/  IADD3 R22, R0, 0xc0, RZ ;  /* 0x000000c000167810 */ /* 0x000fc40007ffe0ff */
[--C-:B------:R-:W-:Y:S01]  /*8070*/  @!P4 IMAD.WIDE R14, R21, 0x4, R2.reuse ;  /* 0x00000004150ec825 */ /* 0x100fe200078e0202 */
[----:B------:R2:W-:Y:S01]  /*8080*/  @!P5 ST.E.64 desc[UR36][R12.64], R84 ;  /* 0x000000540c00d985 */ /* 0x0005e2000c101b24 */
[----:B------:R-:W-:Y:S02]  /*8090*/  ISETP.GE.AND P6, PT, R22, UR4, PT ;  /* 0x0000000416007c0c */ /* 0x000fe4000bfc6270 */
[----:B------:R-:W-:Y:S01]  /*80a0*/  @!P3 IMAD.WIDE R16, R17, 0x4, R2 ;  /* 0x000000041110b825 */ /* 0x000fe200078e0202 */
[----:B------:R3:W-:Y:S01]  /*80b0*/  @!P4 ST.E.64 desc[UR36][R14.64], R88 ;  /* 0x000000580e00c985 */ /* 0x0007e2000c101b24 */
[----:B------:R-:W-:Y:S02]  /*80c0*/  ISETP.GE.AND P4, PT, R20, UR4, PT ;  /* 0x0000000414007c0c */ /* 0x000fe4000bf86270 */
[C---:B------:R-:W-:Y:S01]  /*80d0*/  VIADD R19, R0.reuse, 0xa8 ;  /* 0x000000a800137836 */ /* 0x040fe20000000000 */
[----:B------:R4:W-:Y:S01]  /*80e0*/  @!P3 ST.E.64 desc[UR36][R16.64], R92 ;  /* 0x0000005c1000b985 */ /* 0x0009e2000c101b24 */
[----:B------:R-:W-:Y:S01]  /*80f0*/  VIADD R21, R0, 0xb8 ;  /* 0x000000b800157836 */ /* 0x000fe20000000000 */
[----:B------:R-:W-:-:S02]  /*8100*/  @!P0 LEA.HI R23, R23, R23, RZ, 0x1 ;  /* 0x0000001717178211 */ /* 0x000fc400078f08ff */
[----:B------:R-:W-:Y:S02]  /*8110*/  ISETP.GE.AND P3, PT, R19, UR4, PT ;  /* 0x0000000413007c0c */ /* 0x000fe4000bf66270 */
[----:B------:R-:W-:Y:S02]  /*8120*/  ISETP.GE.AND P5, PT, R21, UR4, PT ;  /* 0x0000000415007c0c */ /* 0x000fe4000bfa6270 */
[----:B------:R-:W-:Y:S02]  /*8130*/  @!P1 LEA.HI R24, R24, R24, RZ, 0x1 ;  /* 0x0000001818189211 */ /* 0x000fe400078f08ff */
[----:B0-----:R-:W-:Y:S02]  /*8140*/  @!P0 LOP3.LUT R9, R23, 0xfffffffe, RZ, 0xc0, !PT ;  /* 0xfffffffe17098812 */ /* 0x001fe400078ec0ff */
[----:B------:R-:W-:Y:S02]  /*8150*/  @!P2 LEA.HI R18, R18, R18, RZ, 0x1 ;  /* 0x000000121212a211 */ /* 0x000fe400078f08ff */
[----:B-1----:R-:W-:Y:S01]  /*8160*/  @!P1 LOP3.LUT R11, R24, 0xfffffffe, RZ, 0xc0, !PT ;  /* 0xfffffffe180b9812 */ /* 0x002fe200078ec0ff */
[----:B------:R-:W-:Y:S01]  /*8170*/  @!P0 IMAD.WIDE R8, R9, 0x4, R2 ;  /* 0x0000000409088825 */ /* 0x000fe200078e0202 */
[----:B------:R-:W-:-:S02]  /*8180*/  @!P4 LEA.HI R20, R20, R20, RZ, 0x1 ;  /* 0x000000141414c211 */ /* 0x000fc400078f08ff */
[----:B------:R-:W-:Y:S01]  /*8190*/  @!P3 LEA.HI R19, R19, R19, RZ, 0x1 ;  /* 0x000000131313b211 */ /* 0x000fe200078f08ff */
[--C-:B------:R-:W-:Y:S01]  /*81a0*/  @!P1 IMAD.WIDE R10, R11, 0x4, R2.reuse ;  /* 0x000000040b0a9825 */ /* 0x100fe200078e0202 */
[----:B--2---:R-:W-:Y:S01]  /*81b0*/  @!P2 LOP3.LUT R13, R18, 0xfffffffe, RZ, 0xc0, !PT ;  /* 0xfffffffe120da812 */ /* 0x004fe200078ec0ff */
[----:B------:R0:W-:Y:S01]  /*81c0*/  @!P0 ST.E.64 desc[UR36][R8.64], R96 ;  /* 0x0000006008008985 */ /* 0x0001e2000c101b24 */
[----:B------:R-:W-:Y:S01]  /*81d0*/  @!P5 LEA.HI R21, R21, R21, RZ, 0x1 ;  /* 0x000000151515d211 */ /* 0x000fe200078f08ff */
[----:B------:R-:W-:Y:S01]  /*81e0*/  VIADD R18, R0, 0xc8 ;  /* 0x000000c800127836 */ /* 0x000fe20000000000 */
[----:B------:R-:W-:Y:S01]  /*81f0*/  @!P3 LOP3.LUT R19, R19, 0xfffffffe, RZ, 0xc0, !PT ;  /* 0xfffffffe1313b812 */ /* 0x000fe200078ec0ff */
[----:B------:R-:W-:Y:S01]  /*8200*/  @!P2 IMAD.WIDE R12, R13, 0x4, R2 ;  /* 0x000000040d0ca825 */ /* 0x000fe200078e0202 */
[----:B------:R-:W-:Y:S01]  /*8210*/  @!P6 LEA.HI R22, R22, R22, RZ, 0x1 ;  /* 0x000000161616e211 */ /* 0x000fe200078f08ff */
[----:B------:R1:W-:Y:S01]  /*8220*/  @!P1 ST.E.64 desc[UR36][R10.64], R100 ;  /* 0x000000640a009985 */ /* 0x0003e2000c101b24 */
[----:B---3--:R-:W-:Y:S01]  /*8230*/  @!P4 LOP3.LUT R15, R20, 0xfffffffe, RZ, 0xc0, !PT ;  /* 0xfffffffe140fc812 */ /* 0x008fe200078ec0ff */
[----:B------:R-:W-:Y:S01]  /*8240*/  VIADD R20, R0, 0xd8 ;  /* 0x000000d800147836 */ /* 0x000fe20000000000 */
[----:B------:R-:W-:Y:S01]  /*8250*/  @!P5 LOP3.LUT R21, R21, 0xfffffffe, RZ, 0xc0, !PT ;  /* 0xfffffffe1515d812 */ /* 0x000fe200078ec0ff */
[----:B------:R2:W-:Y:S01]  /*8260*/  @!P2 ST.E.64 desc[UR36][R12.64], R104 ;  /* 0x000000680c00a985 */ /* 0x0005e2000c101b24 */
[----:B----4-:R-:W-:-:S02]  /*8270*/  @!P6 LOP3.LUT R17, R22, 0xfffffffe, RZ, 0xc0, !PT ;  /* 0xfffffffe1611e812 */ /* 0x010fc400078ec0ff */
[----:B------:R-:W-:Y:S01]  /*8280*/  ISETP.GE.AND P0, PT, R18, UR4, PT ;  /* 0x0000000412007c0c */ /* 0x000fe2000bf06270 */
[----:B0-----:R-:W-:Y:S01]  /*8290*/  @!P3 IMAD.WIDE R8, R19, 0x4, R2 ;  /* 0x000000041308b825 */ /* 0x001fe200078e0202 */
[----:B------:R-:W-:-:S03]  /*82a0*/  ISETP.GE.AND P2, PT, R20, UR4, PT ;  /* 0x0000000414007c0c */ /* 0x000fc6000bf46270 */
[----:B------:R-:W-:Y:S01]  /*82b0*/  VIADD R19, R0, 0xd0 ;  /* 0x000000d000137836 */ /* 0x000fe20000000000 */
[----:B------:R0:W-:Y:S01]  /*82c0*/  @!P3 ST.E.64 desc[UR36][R8.64], R108 ;  /* 0x0000006c0800b985 */ /* 0x0001e2000c101b24 */
[----:B-1----:R-:W-:-:S03]  /*82d0*/  @!P4 IMAD.WIDE R10, R15, 0x4, R2 ;  /* 0x000000040f0ac825 */ /* 0x002fc600078e0202 */
[----:B------:R-:W-:Y:S01]  /*82e0*/  ISETP.GE.AND P1, PT, R19, UR4, PT ;  /* 0x0000000413007c0c */ /* 0x000fe2000bf26270 */
[--C-:B------:R-:W-:Y:S01]  /*82f0*/  @!P5 IMAD.WIDE R14, R21, 0x4, R2.reuse ;  /* 0x00000004150ed825 */ /* 0x100fe200078e0202 */
[----:B------:R-:W-:Y:S01]  /*8300*/  IADD3 R21, R0, 0xe0, RZ ;  /* 0x000000e000157810 */ /* 0x000fe20007ffe0ff */
[----:B------:R1:W-:Y:S01]  /*8310*/  @!P4 ST.E.64 desc[UR36][R10.64], R112 ;  /* 0x000000700a00c985 */ /* 0x0003e2000c101b24 */
[----:B------:R-:W-:Y:S01]  /*8320*/  @!P0 LEA.HI R18, R18, R18, RZ, 0x1 ;  /* 0x0000001212128211 */ /* 0x000fe200078f08ff */
[----:B------:R-:W-:Y:S01]  /*8330*/  @!P6 IMAD.WIDE R16, R17, 0x4, R2 ;  /* 0x000000041110e825 */ /* 0x000fe200078e0202 */
[----:B------:R-:W-:Y:S01]  /*8340*/  ISETP.GE.AND P3, PT, R21, UR4, PT ;  /* 0x0000000415007c0c */ /* 0x000fe2000bf66270 */
[----:B------:R3:W-:Y:S01]  /*8350*/  @!P5 ST.E.64 desc[UR36][R14.64], R116 ;  /* 0x000000740e00d985 */ /* 0x0007e2000c101b24 */
[----:B------:R-:W-:Y:S01]  /*8360*/  @!P2 LEA.HI R20, R20, R20, RZ, 0x1 ;  /* 0x000000141414a211 */ /* 0x000fe200078f08ff */
[C---:B--2---:R-:W-:Y:S02]  /*8370*/  VIADD R12, R0.reuse, 0xe8 ;  /* 0x000000e8000c7836 */ /* 0x044fe40000000000 */
[C---:B0-----:R-:W-:Y:S01]  /*8380*/  VIADD R9, R0.reuse, 0xf8 ;  /* 0x000000f800097836 */ /* 0x041fe20000000000 */
[----:B------:R0:W-:Y:S01]  /*8390*/  @!P6 ST.E.64 desc[UR36][R16.64], R120 ;  /* 0x000000781000e985 */ /* 0x0001e2000c101b24 */
[----:B------:R-:W-:Y:S01]  /*83a0*/  VIADD R13, R0, 0xf0 ;  /* 0x000000f0000d7836 */ /* 0x000fe20000000000 */
[----:B------:R-:W-:-:S02]  /*83b0*/  ISETP.GE.AND P4, PT, R12, UR4, PT ;  /* 0x000000040c007c0c */ /* 0x000fc4000bf86270 */
[----:B------:R-:W-:Y:S02]  /*83c0*/  ISETP.GE.AND P6, PT, R9, UR4, PT ;  /* 0x0000000409007c0c */ /* 0x000fe4000bfc6270 */
[----:B------:R-:W-:Y:S02]  /*83d0*/  ISETP.GE.AND P5, PT, R13, UR4, PT ;  /* 0x000000040d007c0c */ /* 0x000fe4000bfa6270 */
[----:B------:R-:W-:Y:S02]  /*83e0*/  @!P1 LEA.HI R19, R19, R19, RZ, 0x1 ;  /* 0x0000001313139211 */ /* 0x000fe400078f08ff */
[----:B------:R-:W-:Y:S02]  /*83f0*/  @!P3 LEA.HI R21, R21, R21, RZ, 0x1 ;  /* 0x000000151515b211 */ /* 0x000fe400078f08ff */
[----:B-1----:R-:W-:Y:S02]  /*8400*/  @!P1 LOP3.LUT R11, R19, 0xfffffffe, RZ, 0xc0, !PT ;  /* 0xfffffffe130b9812 */ /* 0x002fe400078ec0ff */
[----:B---3--:R-:W-:-:S02]  /*8410*/  @!P3 LOP3.LUT R15, R21, 0xfffffffe, RZ, 0xc0, !PT ;  /* 0xfffffffe150fb812 */ /* 0x008fc400078ec0ff */
[----:B------:R-:W-:Y:S02]  /*8420*/  @!P4 LEA.HI R12, R12, R12, RZ, 0x1 ;  /* 0x0000000c0c0cc211 */ /* 0x000fe400078f08ff */
[----:B------:R-:W-:Y:S01]  /*8430*/  @!P6 LEA.HI R10, R9, R9, RZ, 0x1 ;  /* 0x00000009090ae211 */ /* 0x000fe200078f08ff */
[----:B------:R-:W-:Y:S01]  /*8440*/  @!P3 IMAD.WIDE R14, R15, 0x4, R2 ;  /* 0x000000040f0eb825 */ /* 0x000fe200078e0202 */
[----:B------:R-:W-:Y:S02]  /*8450*/  @!P5 LEA.HI R8, R13, R13, RZ, 0x1 ;  /* 0x0000000d0d08d211 */ /* 0x000fe400078f08ff */
[----:B------:R-:W-:Y:S02]  /*8460*/  @!P0 LOP3.LUT R9, R18, 0xfffffffe, RZ, 0xc0, !PT ;  /* 0xfffffffe12098812 */ /* 0x000fe400078ec0ff */
[----:B------:R-:W-:Y:S02]  /*8470*/  @!P2 LOP3.LUT R13, R20, 0xfffffffe, RZ, 0xc0, !PT ;  /* 0xfffffffe140da812 */ /* 0x000fe400078ec0ff */
[----:B0-----:R-:W-:-:S02]  /*8480*/  @!P4 LOP3.LUT R17, R12, 0xfffffffe, RZ, 0xc0, !PT ;  /* 0xfffffffe0c11c812 */ /* 0x001fc400078ec0ff */
        /* <DEDUP_REMOVED lines=15> */
.L_x_3254:
[----:B------:R-:W-:Y:S05]  /*8580*/  BSYNC B0 ;  /* 0x0000000000007941 */ /* 0x000fea0003800000 */
.L_x_3253:
[----:B------:R-:W-:Y:S01]  /*8590*/  IADD3 R7, R7, 0x8, RZ ;  /* 0x0000000807077810 */ /* 0x000fe20007ffe0ff */
[----:B0-2---:R2:W3:Y:S03]  /*85a0*/  SHFL.IDX PT, R3, R5, 0x1, 0x1c1f ;  /* 0x003c1f0005037f89 */ /* 0x0054e600000e0000 */
[----:B------:R-:W-:Y:S01]  /*85b0*/  ISETP.GE.AND P0, PT, R7, R6, PT ;  /* 0x000000060700720c */ /* 0x000fe20003f06270 */
[----:B-1----:R2:W1:-:S12]  /*85c0*/  SHFL.IDX PT, R2, R4, 0x1, 0x1c1f ;  /* 0x003c1f0004027f89 */ /* 0x00245800000e0000 */
[----:B--2---:R-:W-:Y:S05]  /*85d0*/  @P0 BRA `(.L_x_3212) ;  /* 0x0000004400c00947 */ /* 0x004fea0003800000 */
        /* <DEDUP_REMOVED lines=10> */
[----:B------:R-:W-:Y:S01]  /*8680*/  VIADD R14, R0, 0x38 ;  /* 0x00000038000e7836 */ /* 0x000fe20000000000 */
[----:B------:R-:W-:Y:S01]  /*8690*/  ISETP.GE.AND P5, PT, R10, UR4, PT ;  /* 0x000000040a007c0c */ /* 0x000fe2000bfa6270 */
[C---:B------:R-:W-:Y:S01]  /*86a0*/  VIADD R16, R0.reuse, 0x48 ;  /* 0x0000004800107836 */ /* 0x040fe20000000000 */
[----:B------:R-:W-:Y:S01]  /*86b0*/  ISETP.GE.AND P6, PT, R11, UR4, PT ;  /* 0x000000040b007c0c */ /* 0x000fe2000bfc6270 */
[C---:B------:R-:W-:Y:S01]  /*86c0*/  VIADD R18, R0.reuse, 0x50 ;  /* 0x0000005000127836 */ /* 0x040fe20000000000 */
[C---:B------:R-:W-:Y:S01]  /*86d0*/  IADD3 R15, R0.reuse, 0x40, RZ ;  /* 0x00000040000f7810 */ /* 0x040fe20007ffe0ff */
[C---:B------:R-:W-:Y:S01]  /*86e0*/  VIADD R19, R0.reuse, 0x58 ;  /* 0x0000005800137836 */ /* 0x040fe20000000000 */
[----:B------:R-:W-:-:S02]  /*86f0*/  @!P0 LEA.HI R4, R0, R0, RZ, 0x1 ;  /* 0x0000000000048211 */ /* 0x000fc400078f08ff */
[----:B------:R-:W-:Y:S02]  /*8700*/  @!P1 LEA.HI R6, R5, R5, RZ, 0x1 ;  /* 0x0000000505069211 */ /* 0x000fe400078f08ff */
[----:B------:R-:W-:Y:S02]  /*8710*/  @!P2 LEA.HI R8, R7, R7, RZ, 0x1 ;  /* 0x000000070708a211 */ /* 0x000fe400078f08ff */
[----:B------:R-:W-:Y:S02]  /*8720*/  @!P0 LOP3.LUT R5, R4, 0xfffffffe, RZ, 0xc0, !PT ;  /* 0xfffffffe04058812 */ /* 0x000fe400078ec0ff */
[----:B------:R-:W-:Y:S02]  /*8730*/  @!P1 LOP3.LUT R7, R6, 0xfffffffe, RZ, 0xc0, !PT ;  /* 0xfffffffe06079812 */ /* 0x000fe400078ec0ff */
[----:B------:R-:W-:Y:S01]  /*8740*/  @!P2 LOP3.LUT R9, R8, 0xfffffffe, RZ, 0xc0, !PT ;  /* 0xfffffffe0809a812 */ /* 0x000fe200078ec0ff */
[----:B-1-3--:R-:W-:Y:S01]  /*8750*/  @!P0 IMAD.WIDE R4, R5, 0x4, R2 ;  /* 0x0000000405048825 */ /* 0x00afe200078e0202 */
[----:B------:R-:W-:-:S02]  /*8760*/  ISETP.GE.AND P3, PT, R15, UR4, PT ;  /* 0x000000040f007c0c */ /* 0x000fc4000bf66270 */
[----:B------:R-:W-:Y:S01]  /*8770*/  ISETP.GE.AND P4, PT, R16, UR4, PT ;  /* 0x0000000410007c0c */ /* 0x000fe2000bf86270 */
[--C-:B------:R-:W-:Y:S01]  /*8780*/  @!P1 IMAD.WIDE R6, R7, 0x4, R2.reuse ;  /* 0x0000000407069825 */ /* 0x100fe200078e0202 */
[----:B------:R0:W-:Y:S01]  /*8790*/  @!P0 ST.E.64 desc[UR36][R4.64], R26 ;  /* 0x0000001a04008985 */ /* 0x0001e2000c101b24 */
[----:B------:R-:W-:Y:S02]  /*87a0*/  ISETP.GE.AND P0, PT, R12, UR4, PT ;  /* 0x000000040c007c0c */ /* 0x000fe4000bf06270 */
[----:B------:R-:W-:Y:S01]  /*87b0*/  @!P2 IMAD.WIDE R8, R9, 0x4, R2 ;  /* 0x000000040908a825 */ /* 0x000fe200078e0202 */
[----:B------:R1:W-:Y:S01]  /*87c0*/  @!P1 ST.E.64 desc[UR36][R6.64], R30 ;  /* 0x0000001e06009985 */ /* 0x0003e2000c101b24 */
[----:B------:R-:W-:Y:S02]  /*87d0*/  ISETP.GE.AND P1, PT, R13, UR4, PT ;  /* 0x000000040d007c0c */ /* 0x000fe4000bf26270 */
[----:B------:R-:W-:Y:S01]  /*87e0*/  @!P5 LEA.HI R10, R10, R10, RZ, 0x1 ;  /* 0x0000000a0a0ad211 */ /* 0x000fe200078f08ff */
[----:B------:R2:W-:Y:S01]  /*87f0*/  @!P2 ST.E.64 desc[UR36][R8.64], R34 ;  /* 0x000000220800a985 */ /* 0x0005e2000c101b24 */
[----:B------:R-:W-:-:S02]  /*8800*/  ISETP.GE.AND P2, PT, R14, UR4, PT ;  /* 0x000000040e007c0c */ /* 0x000fc4000bf46270 */
[----:B------:R-:W-:Y:S02]  /*8810*/  @!P6 LEA.HI R11, R11, R11, RZ, 0x1 ;  /* 0x0000000b0b0be211 */ /* 0x000fe400078f08ff */
[----:B------:R-:W-:Y:S02]  /*8820*/  @!P3 LEA.HI R15, R15, R15, RZ, 0x1 ;  /* 0x0000000f0f0fb211 */ /* 0x000fe400078f08ff */
[----:B0-----:R-:W-:Y:S02]  /*8830*/  @!P5 LOP3.LUT R5, R10, 0xfffffffe, RZ, 0xc0, !PT ;  /* 0xfffffffe0a05d812 */ /* 0x001fe400078ec0ff */
[----:B------:R-:W-:Y:S02]  /*8840*/  @!P0 LEA.HI R12, R12, R12, RZ, 0x1 ;  /* 0x0000000c0c0c8211 */ /* 0x000fe400078f08ff */
[----:B-1----:R-:W-:Y:S01]  /*8850*/  @!P6 LOP3.LUT R7, R11, 0xfffffffe, RZ, 0xc0, !PT ;  /* 0xfffffffe0b07e812 */ /* 0x002fe200078ec0ff */
[----:B------:R-:W-:Y:S01]  /*8860*/  @!P5 IMAD.WIDE R4, R5, 0x4, R2 ;  /* 0x000000040504d825 */ /* 0x000fe200078e0202 */
[----:B------:R-:W-:-:S02]  /*8870*/  @!P1 LEA.HI R13, R13, R13, RZ, 0x1 ;  /* 0x0000000d0d0d9211 */ /* 0x000fc400078f08ff */
[----:B------:R-:W-:Y:S01]  /*8880*/  @!P2 LEA.HI R14, R14, R14, RZ, 0x1 ;  /* 0x0000000e0e0ea211 */ /* 0x000fe200078f08ff */
[----:B------:R-:W-:Y:S01]  /*8890*/  @!P6 IMAD.WIDE R6, R7, 0x4, R2 ;  /* 0x000000040706e825 */ /* 0x000fe200078e0202 */
[----:B------:R-:W-:Y:S01]  /*88a0*/  @!P4 LEA.HI R16, R16, R16, RZ, 0x1 ;  /* 0x000000101010c211 */ /* 0x000fe200078f08ff */
[----:B------:R0:W-:Y:S01]  /*88b0*/  @!P5 ST.E.64 desc[UR36][R4.64], R38 ;  /* 0x000000260400d985 */ /* 0x0001e2000c101b24 */
[----:B--2---:R-:W-:Y:S02]  /*88c0*/  @!P0 LOP3.LUT R9, R12, 0xfffffffe, RZ, 0xc0, !PT ;  /* 0xfffffffe0c098812 */ /* 0x004fe400078ec0ff */
[----:B------:R-:W-:Y:S01]  /*88d0*/  @!P1 LOP3.LUT R13, R13, 0xfffffffe, RZ, 0xc0, !PT ;  /* 0xfffffffe0d0d9812 */ /* 0x000fe200078ec0ff */
[----:B------:R1:W-:Y:S01]  /*88e0*/  @!P6 ST.E.64 desc[UR36][R6.64], R42 ;  /* 0x0000002a0600e985 */ /* 0x0003e2000c101b24 */
[----:B------:R-:W-:Y:S02]  /*88f0*/  @!P2 LOP3.LUT R11, R14, 0xfffffffe, RZ, 0xc0, !PT ;  /* 0xfffffffe0e0ba812 */ /* 0x000fe400078ec0ff */
[----:B------:R-:W-:-:S02]  /*8900*/  @!P3 LOP3.LUT R15, R15, 0xfffffffe, RZ, 0xc0, !PT ;  /* 0xfffffffe0f0fb812 */ /* 0x000fc400078ec0ff */
[----:B------:R-:W-:Y:S01]  /*8910*/  @!P4 LOP3.LUT R17, R16, 0xfffffffe, RZ, 0xc0, !PT ;  /* 0xfffffffe1011c812 */ /* 0x000fe200078ec0ff */
[----:B------:R-:W-:Y:S01]  /*8920*/  VIADD R16, R0, 0x70 ;  /* 0x0000007000107836 */ /* 0x000fe20000000000 */
[----:B------:R-:W-:Y:S02]  /*8930*/  ISETP.GE.AND P5, PT, R18, UR4, PT ;  /* 0x0000000412007c0c */ /* 0x000fe4000bfa6270 */
[----:B------:R-:W-:Y:S01]  /*8940*/  ISETP.GE.AND P6, PT, R19, UR4, PT ;  /* 0x0000000413007c0c */ /* 0x000fe2000bfc6270 */
[--C-:B0-----:R-:W-:Y:S01]  /*8950*/  @!P0 IMAD.WIDE R4, R9, 0x4, R2.reuse ;  /* 0x0000000409048825 */ /* 0x101fe200078e0202 */
[C---:B------:R-:W-:Y:S02]  /*8960*/  IADD3 R14, R0.reuse, 0x60, RZ ;  /* 0x00000060000e7810 */ /* 0x040fe40007ffe0ff */
[----:B------:R-:W-:Y:S01]  /*8970*/  IADD3 R20, R0, 0x80, RZ ;  /* 0x0000008000147810 */ /* 0x000fe20007ffe0ff */
[--C-:B-1----:R-:W-:Y:S01]  /*8980*/  @!P1 IMAD.WIDE R6, R13, 0x4, R2.reuse ;  /* 0x000000040d069825 */ /* 0x102fe200078e0202 */
[----:B------:R0:W-:Y:S02]  /*8990*/  @!P0 ST.E.64 desc[UR36][R4.64], R46 ;  /* 0x0000002e04008985 */ /* 0x0001e4000c101b24 */
[----:B------:R-:W-:Y:S01]  /*89a0*/  ISETP.GE.AND P0, PT, R20, UR4, PT ;  /* 0x0000000414007c0c */ /* 0x000fe2000bf06270 */
[----:B------:R-:W-:Y:S01]  /*89b0*/  @!P2 IMAD.WIDE R8, R11, 0x4, R2 ;  /* 0x000000040b08a825 */ /* 0x000fe200078e0202 */
[----:B------:R1:W-:Y:S01]  /*89c0*/  @!P1 ST.E.64 desc[UR36][R6.64], R50 ;  /* 0x0000003206009985 */ /* 0x0003e2000c101b24 */
[----:B------:R-:W-:-:S02]  /*89d0*/  @!P5 LEA.HI R18, R18, R18, RZ, 0x1 ;  /* 0x000000121212d211 */ /* 0x000fc400078f08ff */
[--C-:B------:R-:W-:Y:S01]  /*89e0*/  @!P3 IMAD.WIDE R10, R15, 0x4, R2.reuse ;  /* 0x000000040f0ab825 */ /* 0x100fe200078e0202 */
[----:B------:R2:W-:Y:S01]  /*89f0*/  @!P2 ST.E.64 desc[UR36][R8.64], R54 ;  /* 0x000000360800a985 */ /* 0x0005e2000c101b24 */
[----:B------:R-:W-:Y:S02]  /*8a00*/  ISETP.GE.AND P2, PT, R16, UR4, PT ;  /* 0x0000000410007c0c */ /* 0x000fe4000bf46270 */
[----:B------:R-:W-:Y:S01]  /*8a10*/  @!P4 IMAD.WIDE R12, R17, 0x4, R2 ;  /* 0x00000004110cc825 */ /* 0x000fe200078e0202 */
[----:B------:R3:W-:Y:S01]  /*8a20*/  @!P3 ST.E.64 desc[UR36][R10.64], R58 ;  /* 0x0000003a0a00b985 */ /* 0x0007e2000c101b24 */
[----:B------:R-:W-:Y:S02]  /*8a30*/  @!P6 LEA.HI R19, R19, R19, RZ, 0x1 ;  /* 0x000000131313e211 */ /* 0x000fe400078f08ff */
[C---:B------:R-:W-:Y:S01]  /*8a40*/  VIADD R15, R0.reuse, 0x68 ;  /* 0x00000068000f7836 */ /* 0x040fe20000000000 */
[----:B------:R4:W-:Y:S01]  /*8a50*/  @!P4 ST.E.64 desc[UR36][R12.64], R62 ;  /* 0x0000003e0c00c985 */ /* 0x0009e2000c101b24 */
[----:B------:R-:W-:Y:S01]  /*8a60*/  VIADD R17, R0, 0x78 ;  /* 0x0000007800117836 */ /* 0x000fe20000000000 */
[----:B------:R-:W-:-:S02]  /*8a70*/  ISETP.GE.AND P4, PT, R14, UR4, PT ;  /* 0x000000040e007c0c */ /* 0x000fc4000bf86270 */
[----:B------:R-:W-:Y:S02]  /*8a80*/  ISETP.GE.AND P3, PT, R15, UR4, PT ;  /* 0x000000040f007c0c */ /* 0x000fe4000bf66270 */
[----:B------:R-:W-:Y:S02]  /*8a90*/  ISETP.GE.AND P1, PT, R17, UR4, PT ;  /* 0x0000000411007c0c */ /* 0x000fe4000bf26270 */
[----:B0-----:R-:W-:Y:S01]  /*8aa0*/  @!P5 LOP3.LUT R5, R18, 0xfffffffe, RZ, 0xc0, !PT ;  /* 0xfffffffe1205d812 */ /* 0x001fe200078ec0ff */
[C---:B------:R-:W-:Y:S01]  /*8ab0*/  VIADD R18, R0.reuse, 0x88 ;  /* 0x0000008800127836 */ /* 0x040fe20000000000 */
        /* <DEDUP_REMOVED lines=17> */
[----:B----4-:R-:W-:Y:S01]  /*8bd0*/  @!P0 LOP3.LUT R13, R20, 0xfffffffe, RZ, 0xc0, !PT ;  /* 0xfffffffe140d8812 */ /* 0x010fe200078ec0ff */
[----:B------:R-:W-:Y:S01]  /*8be0*/  VIADD R20, R0, 0xb8 ;  /* 0x000000b800147836 */ /* 0x000fe20000000000 */
[----:B------:R-:W-:Y:S01]  /*8bf0*/  ISETP.GE.AND P6, PT, R18, UR4, PT ;  /* 0x0000000412007c0c */ /* 0x000fe2000bfc6270 */
[----:B0-----:R-:W-:Y:S01]  /*8c00*/  @!P4 IMAD.WIDE R4, R9, 0x4, R2 ;  /* 0x000000040904c825 */ /* 0x001fe200078e0202 */
[----:B------:R-:W-:-:S03]  /*8c10*/  ISETP.GE.AND P5, PT, R19, UR4, PT ;  /* 0x0000000413007c0c */ /* 0x000fc6000bfa6270 */
[--C-:B-1----:R-:W-:Y:S01]  /*8c20*/  @!P3 IMAD.WIDE R6, R15, 0x4, R2.reuse ;  /* 0x000000040f06b825 */ /* 0x102fe200078e0202 */
[----:B------:R0:W-:Y:S01]  /*8c30*/  @!P4 ST.E.64 desc[UR36][R4.64], R74 ;  /* 0x0000004a0400c985 */ /* 0x0001e2000c101b24 */
[----:B------:R-:W-:Y:S02]  /*8c40*/  IADD3 R15, R0, 0xa0, RZ ;  /* 0x000000a0000f7810 */ /* 0x000fe40007ffe0ff */
        /* <DEDUP_REMOVED lines=16> */
[----:B-1----:R-:W-:Y:S01]  /*8d50*/  @!P5 LOP3.LUT R7, R19, 0xfffffffe, RZ, 0xc0, !PT ;  /* 0xfffffffe1307d812 */ /* 0x002fe200078ec0ff */
[----:B------:R-:W-:Y:S01]  /*8d60*/  VIADD R19, R0, 0xc8 ;  /* 0x000000c800137836 */ /* 0x000fe20000000000 */
        /* <DEDUP_REMOVED lines=10> */
[----:B------:R-:W-:Y:S01]  /*8e10*/  @!P4 LOP3.LUT R15, R15, 0xfffffffe, RZ, 0xc0, !PT ;  /* 0xfffffffe0f0fc812 */ /* 0x000fe200078ec0ff */
[----:B------:R-:W-:Y:S01]  /*8e20*/  VIADD R14, R0, 0xd0 ;  /* 0x000000d0000e7836 */ /* 0x000fe20000000000 */
[----:B---3--:R-:W-:Y:S02]  /*8e30*/  @!P3 LOP3.LUT R11, R16, 0xfffffffe, RZ, 0xc0, !PT ;  /* 0xfffffffe100bb812 */ /* 0x008fe400078ec0ff */
[----:B------:R-:W-:Y:S02]  /*8e40*/  @!P2 LOP3.LUT R17, R17, 0xfffffffe, RZ, 0xc0, !PT ;  /* 0xfffffffe1111a812 */ /* 0x000fe400078ec0ff */
[----:B------:R-:W-:Y:S02]  /*8e50*/  IADD3 R18, R0, 0xc0, RZ ;  /* 0x000000c000127810 */ /* 0x000fe40007ffe0ff */
[----:B----4-:R-:W-:Y:S01]  /*8e60*/  @!P1 LOP3.LUT R13, R20, 0xfffffffe, RZ, 0xc0, !PT ;  /* 0xfffffffe140d9812 */ /* 0x010fe200078ec0ff */
[----:B0-----:R-:W-:Y:S01]  /*8e70*/  @!P0 IMAD.WIDE R4, R9, 0x4, R2 ;  /* 0x0000000409048825 */ /* 0x001fe200078e0202 */
[----:B------:R-:W-:-:S02]  /*8e80*/  ISETP.GE.AND P5, PT, R18, UR4, PT ;  /* 0x0000000412007c0c */ /* 0x000fc4000bfa6270 */
[----:B------:R-:W-:Y:S01]  /*8e90*/  ISETP.GE.AND P6, PT, R19, UR4, PT ;  /* 0x0000000413007c0c */ /* 0x000fe2000bfc6270 */
        /* <DEDUP_REMOVED lines=11> */
[----:B------:R-:W-:Y:S02]  /*8f50*/  ISETP.GE.AND P2, PT, R16, UR4, PT ;  /* 0x0000000410007c0c */ /* 0x000fe4000bf46270 */
[C---:B------:R-:W-:Y:S01]  /*8f60*/  VIADD R15, R0.reuse, 0xd8 ;  /* 0x000000d8000f7836 */ /* 0x040fe20000000000 */
[----:B------:R4:W-:Y:S01]  /*8f70*/  @!P1 ST.E.64 desc[UR36][R12.64], R118 ;  /* 0x000000760c009985 */ /* 0x0009e2000c101b24 */
[C---:B------:R-:W-:Y:S01]  /*8f80*/  VIADD R17, R0.reuse, 0xe8 ;  /* 0x000000e800117836 */ /* 0x040fe20000000000 */
[----:B------:R-:W-:Y:S01]  /*8f90*/  @!P6 LEA.HI R19, R19, R19, RZ, 0x1 ;  /* 0x000000131313e211 */ /* 0x000fe200078f08ff */
[C---:B------:R-:W-:Y:S01]  /*8fa0*/  VIADD R20, R0.reuse, 0xf0 ;  /* 0x000000f000147836 */ /* 0x040fe20000000000 */
[----:B------:R-:W-:Y:S01]  /*8fb0*/  ISETP.GE.AND P1, PT, R15, UR4, PT ;  /* 0x000000040f007c0c */ /* 0x000fe2000bf26270 */
[----:B------:R-:W-:Y:S01]  /*8fc0*/  VIADD R0, R0, 0xf8 ;  /* 0x000000f800007836 */ /* 0x000fe20000000000 */
[----:B------:R-:W-:-:S02]  /*8fd0*/  ISETP.GE.AND P3, PT, R17, UR4, PT ;  /* 0x0000000411007c0c */ /* 0x000fc4000bf66270 */
[----:B------:R-:W-:Y:S02]  /*8fe0*/  ISETP.GE.AND P4, PT, R20, UR4, PT ;  /* 0x0000000414007c0c */ /* 0x000fe4000bf86270 */
        /* <DEDUP_REMOVED lines=12> */
[----:B------:R-:W-:Y:S02]  /*90b0*/  @!P1 LOP3.LUT R15, R15, 0xfffffffe, RZ, 0xc0, !PT ;  /* 0xfffffffe0f0f9812 */ /* 0x000fe400078ec0ff */
[----:B---3--:R-:W-:Y:S02]  /*90c0*/  @!P2 LOP3.LUT R11, R16, 0xfffffffe, RZ, 0xc0, !PT ;  /* 0xfffffffe100ba812 */ /* 0x008fe400078ec0ff */
        /* <DEDUP_REMOVED lines=15> */
[----:B--2---:R-:W-:-:S05]  /*91c0*/  LOP3.LUT R5, R0, 0xfffffffe, RZ, 0xc0, !PT ;  /* 0xfffffffe00057812 */ /* 0x004fca00078ec0ff */
[----:B------:R-:W-:-:S05]  /*91d0*/  IMAD.WIDE R2, R5, 0x4, R2 ;  /* 0x0000000405027825 */ /* 0x000fca00078e0202 */
[----:B------:R4:W-:Y:S01]  /*91e0*/  ST.E.64 desc[UR36][R2.64], R150 ;  /* 0x0000009602007985 */ /* 0x0009e2000c101b24 */
[----:B------:R-:W-:Y:S05]  /*91f0*/  BRA `(.L_x_3212) ;  /* 0x0000003800b87947 */ /* 0x000fea0003800000 */
.L_x_3251:
[----:B------:R-:W0:Y:S02]  /*9200*/  S2R R0, SR_TID.X ;  /* 0x0000000000007919 */ /* 0x000e240000002100 */
[----:B0-----:R-:W-:-:S04]  /*9210*/  IADD3 R2, R0, -0x80, RZ ;  /* 0xffffff8000027810 */ /* 0x001fc80007ffe0ff */
        /* <DEDUP_REMOVED lines=12> */
[----:B------:R-:W-:Y:S01]  /*92e0*/  USHF.R.S32.HI UR6, URZ, 0x1f, UR38 ;  /* 0x0000001f3f067899 */ /* 0x000fe20008011426 */
[----:B------:R-:W-:Y:S01]  /*92f0*/  IMAD.MOV.U32 R5, RZ, RZ, R0 ;  /* 0x000000ffff057224 */ /* 0x000fe200078e0000 */
[----:B------:R-:W-:Y:S02]  /*9300*/  ULDC.64 UR8, c[0x0][0xbd0] ;  /* 0x0002f40000087ab9 */ /* 0x000fe40000000a00 */
[----:B------:R-:W-:Y:S02]  /*9310*/  UIMAD UR6, UR6, UR8, URZ ;  /* 0x00000008060672a4 */ /* 0x000fe4000f8e023f */
[----:B------:R-:W-:Y:S01]  /*9320*/  UIMAD.WIDE.U32 UR4, UR38, UR8, URZ ;  /* 0x00000008260472a5 */ /* 0x000fe2000f8e003f */
[----:B------:R-:W1:Y:S01]  /*9330*/  LDC.64 R10, c[0x0][0xbd8] ;  /* 0x0002f600ff0a7b82 */ /* 0x000e620000000a00 */
[----:B------:R-:W-:-:S04]  /*9340*/  UIMAD UR6, UR38, UR9, UR6 ;  /* 0x00000009260672a4 */ /* 0x000fc8000f8e0206 */
[----:B------:R-:W-:Y:S01]  /*9350*/  UIADD3 UR6, UR5, UR6, URZ ;  /* 0x0000000605067290 */ /* 0x000fe2000fffe03f */
[----:B------:R-:W-:Y:S01]  /*9360*/  MOV R2, UR4 ;  /* 0x0000000400027c02 */ /* 0x000fe20008000f00 */
[----:B------:R-:W-:Y:S01]  /*9370*/  IMAD.U32 R3, RZ, RZ, UR5 ;  /* 0x00000005ff037e24 */ /* 0x000fe2000f8e00ff */
[----:B------:R-:W2:Y:S01]  /*9380*/  @P0 LDC R7, c[0x0][0xbec] ;  /* 0x0002fb00ff070b82 */ /* 0x000ea20000000800 */
[----:B------:R-:W-:Y:S02]  /*9390*/  ULDC.64 UR4, c[0x0][0xbe0] ;  /* 0x0002f80000047ab9 */ /* 0x000fe40000000a00 */
[----:B------:R-:W-:-:S05]  /*93a0*/  IMAD.U32 R3, RZ, RZ, UR6 ;  /* 0x00000006ff037e24 */ /* 0x000fca000f8e00ff */
[----:B------:R-:W3:Y:S01]  /*93b0*/  @P0 LDC R9, c[0x0][0xbf0] ;  /* 0x0002fc00ff090b82 */ /* 0x000ee20000000800 */
[----:B0-----:R-:W-:-:S07]  /*93c0*/  USHF.R.S32.HI UR8, URZ, 0x1f, UR7 ;  /* 0x0000001f3f087899 */ /* 0x001fce0008011407 */
[----:B------:R-:W0:Y:S01]  /*93d0*/  S2UR UR10, SR_CTAID.Y ;  /* 0x00000000000a79c3 */ /* 0x000e220000002600 */
[C---:B-1----:R-:W-:Y:S02]  /*93e0*/  IMAD R12, R10.reuse, UR8, RZ ;  /* 0x000000080a0c7c24 */ /* 0x042fe4000f8e02ff */
[----:B------:R-:W-:-:S04]  /*93f0*/  IMAD.WIDE.U32 R2, R10, UR7, R2 ;  /* 0x000000070a027c25 */ /* 0x000fc8000f8e0002 */
[----:B------:R-:W-:Y:S01]  /*9400*/  IMAD R11, R11, UR7, R12 ;  /* 0x000000070b0b7c24 */ /* 0x000fe2000f8e020c */
[----:B------:R-:W0:Y:S01]  /*9410*/  LDC R8, c[0x0][0xc50] ;  /* 0x00031400ff087b82 */ /* 0x000e220000000800 */
[----:B--2---:R-:W-:-:S04]  /*9420*/  @P0 IMAD.HI.U32 R4, R0, R7, RZ ;  /* 0x0000000700040227 */ /* 0x004fc800078e00ff */
[----:B------:R-:W-:Y:S02]  /*9430*/  IMAD R7, RZ, RZ, -UR38 ;  /* 0x80000026ff077e24 */ /* 0x000fe4000f8e02ff */
[----:B------:R-:W-:Y:S01]  /*9440*/  IMAD.IADD R3, R11, 0x1, R3 ;  /* 0x000000010b037824 */ /* 0x000fe200078e0203 */
[----:B---3--:R-:W-:Y:S01]  /*9450*/  @P0 SHF.R.U32.HI R5, RZ, R9, R4 ;  /* 0x00000009ff050219 */ /* 0x008fe20000011604 */
[----:B0-----:R-:W-:-:S03]  /*9460*/  IMAD R9, R8, R7, UR10 ;  /* 0x0000000a08097e24 */ /* 0x001fc6000f8e0207 */
[----:B------:R-:W-:Y:S01]  /*9470*/  IADD3 R7, -R5, RZ, RZ ;  /* 0x000000ff05077210 */ /* 0x000fe20007ffe1ff */
[----:B------:R-:W-:Y:S01]  /*9480*/  IMAD.WIDE.U32 R2, R9, UR4, R2 ;  /* 0x0000000409027c25 */ /* 0x000fe2000f8e0002 */
[----:B------:R-:W-:-:S03]  /*9490*/  SHF.R.S32.HI R4, RZ, 0x1f, R9 ;  /* 0x0000001fff047819 */ /* 0x000fc60000011409 */
[----:B------:R-:W-:Y:S01]  /*94a0*/  IMAD R7, R6, R7, R0 ;  /* 0x0000000706077224 */ /* 0x000fe200078e0200 */
[----:B------:R-:W-:Y:S01]  /*94b0*/  IADD3 R2, P0, R5, R2, RZ ;  /* 0x0000000205027210 */ /* 0x000fe20007f1e0ff */
[----:B------:R-:W-:-:S03]  /*94c0*/  IMAD R4, R4, UR4, RZ ;  /* 0x0000000404047c24 */ /* 0x000fc6000f8e02ff */
[----:B------:R-:W-:Y:S01]  /*94d0*/  SHF.R.S32.HI R0, RZ, 0x1f, R7 ;  /* 0x0000001fff007819 */ /* 0x000fe20000011407 */
[----:B------:R-:W-:Y:S01]  /*94e0*/  IMAD R4, R9, UR5, R4 ;  /* 0x0000000509047c24 */ /* 0x000fe2000f8e0204 */
[----:B------:R-:W-:Y:S01]  /*94f0*/  SHF.R.S32.HI R9, RZ, 0x1f, R5 ;  /* 0x0000001fff097819 */ /* 0x000fe20000011405 */
[----:B------:R-:W-:Y:S02]  /*9500*/  ULDC.64 UR4, c[0x0][0xbc8] ;  /* 0x0002f20000047ab9 */ /* 0x000fe40000000a00 */
[----:B------:R-:W-:Y:S01]  /*9510*/  IMAD R0, R0, UR4, RZ ;  /* 0x0000000400007c24 */ /* 0x000fe2000f8e02ff */
[----:B------:R-:W-:-:S03]  /*9520*/  IADD3.X R3, R9, R3, R4, P0, !PT ;  /* 0x0000000309037210 */ /* 0x000fc600007fe404 */
[C---:B------:R-:W-:Y:S02]  /*9530*/  IMAD R5, R7.reuse, UR5, R0 ;  /* 0x0000000507057c24 */ /* 0x040fe4000f8e0200 */
[----:B------:R-:W-:Y:S01]  /*9540*/  IMAD.WIDE.U32 R2, R7, UR4, R2 ;  /* 0x0000000407027c25 */ /* 0x000fe2000f8e0002 */
[----:B------:R-:W-:-:S03]  /*9550*/  ULDC.64 UR4, c[0x0][0xba8] ;  /* 0x0002ea0000047ab9 */ /* 0x000fc60000000a00 */
[----:B------:R-:W-:Y:S01]  /*9560*/  IMAD.IADD R3, R3, 0x1, R5 ;  /* 0x0000000103037824 */ /* 0x000fe200078e0205 */
[----:B------:R-:W-:-:S04]  /*9570*/  LEA R4, P0, R2, UR4, 0x2 ;  /* 0x0000000402047c11 */ /* 0x000fc8000f8010ff */
[----:B------:R-:W-:Y:S01]  /*9580*/  LEA.HI.X R5, R2, UR5, R3, 0x2, P0 ;  /* 0x0000000502057c11 */ /* 0x000fe200080f1403 */
[----:B------:R-:W-:-:S05]  /*9590*/  IMAD.MOV.U32 R3, RZ, RZ, -0x800000 ;  /* 0xff800000ff037424 */ /* 0x000fca00078e00ff */
[----:B------:R0:W-:Y:S01]  /*95a0*/  STG.E desc[UR36][R4.64], R3 ;  /* 0x0000000304007986 */ /* 0x0001e2000c101924 */
[----:B------:R-:W-:Y:S05]  /*95b0*/  BRA `(.L_x_3212) ;  /* 0x0000003400c87947 */ /* 0x000fea0003800000 */
.L_x_3210:
        /* <DEDUP_REMOVED lines=18> */
.L_x_3255:
[----:B------:R-:W-:Y:S01]  /*96e0*/  ULDC UR7, c[0x0][0xc50] ;  /* 0x0003140000077ab9 */ /* 0x000fe20000000800 */
[----:B------:R-:W-:Y:S01]  /*96f0*/  UMOV UR40, UR6 ;  /* 0x0000000600287c82 */ /* 0x000fe20008000000 */
[----:B------:R-:W-:-:S11]  /*9700*/  UISETP.NE.AND UP0, UPT, UR7, 0x1, UPT ;  /* 0x000000010700788c */ /* 0x000fd6000bf05270 */
[----:B------:R-:W-:Y:S01]  /*9710*/  @UP0 ULDC UR4, c[0x0][0xc54] ;  /* 0x0003150000040ab9 */ /* 0x000fe20000000800 */
[----:B------:R-:W-:Y:S01]  /*9720*/  @UP0 ULDC UR8, c[0x0][0xc58] ;  /* 0x0003160000080ab9 */ /* 0x000fe20000000800 */
[----:B------:R-:W-:-:S04]  /*9730*/  UIMAD.WIDE.U32 UR4, UR6, UR4, URZ ;  /* 0x00000004060472a5 */ /* 0x000fc8000f8e003f */
[----:B------:R-:W-:-:S12]  /*9740*/  @UP0 USHF.R.U32.HI UR40, URZ, UR8, UR5 ;  /* 0x000000083f280299 */ /* 0x000fd80008011605 */
.L_x_3256:
        /* <DEDUP_REMOVED lines=10> */
[----:B------:R-:W-:Y:S01]  /*97f0*/  ULDC UR41, c[0x0][0x2f0] ;  /* 0x0000bc0000297ab9 */ /* 0x000fe20000000800 */
[----:B------:R-:W-:Y:S01]  /*9800*/  IMAD.MOV.U32 R28, RZ, RZ, RZ ;  /* 0x000000ffff1c7224 */ /* 0x000fe200078e00ff */
[----:B0-----:R-:W-:-:S04]  /*9810*/  ISETP.NE.U32.AND P0, PT, R2, RZ, PT ;  /* 0x000000ff0200720c */ /* 0x001fc80003f05070 */
[----:B------:R-:W-:Y:S01]  /*9820*/  ISETP.NE.AND.EX P0, PT, R3, RZ, PT, P0 ;  /* 0x000000ff0300720c */ /* 0x000fe20003f05300 */
[----:B------:R-:W-:-:S12]  /*9830*/  UISETP.NE.U32.AND UP0, UPT, UR6, URZ, UPT ;  /* 0x0000003f0600728c */ /* 0x000fd8000bf05070 */
        /* <DEDUP_REMOVED lines=10> */
[----:B------:R-:W-:Y:S02]  /*98e0*/  USHF.R.S32.HI UR6, URZ, 0x1f, UR5 ;  /* 0x0000001f3f067899 */ /* 0x000fe40008011405 */
[----:B------:R-:W-:Y:S02]  /*98f0*/  ULOP3.LUT UR44, UR4, 0xffff, URZ, 0xc0, !UPT ;  /* 0x0000ffff042c7892 */ /* 0x000fe4000f8ec03f */
[----:B------:R-:W-:Y:S01]  /*9900*/  ULEA.HI UR6, UR6, UR5, URZ, 0x6 ;  /* 0x0000000506067291 */ /* 0x000fe2000f8f303f */
[----:B------:R-:W-:-:S03]  /*9910*/  UMOV UR38, URZ ;  /* 0x0000003f00267c82 */ /* 0x000fc60008000000 */
[----:B------:R-:W-:-:S04]  /*9920*/  USHF.R.S32.HI UR42, URZ, 0x6, UR6 ;  /* 0x000000063f2a7899 */ /* 0x000fc80008011406 */
[----:B01----:R-:W-:Y:S08]  /*9930*/  @!P0 BRA `(.L_x_3258) ;  /* 0x0000000000848947 */ /* 0x003ff00003800000 */
[----:B------:R-:W-:-:S03]  /*9940*/  USHF.R.U32.HI UR6, URZ, 0x10, UR4 ;  /* 0x000000103f067899 */ /* 0x000fc60008011604 */
[----:B------:R-:W-:Y:S01]  /*9950*/  UMOV UR4, URZ ;  /* 0x0000003f00047c82 */ /* 0x000fe20008000000 */
        /* <DEDUP_REMOVED lines=11> */
[----:B0-----:R-:W-:Y:S01]  /*9a10*/  IADD3 R2, R0, 0xffffffe, RZ ;  /* 0x0ffffffe00027810 */ /* 0x001fe20007ffe0ff */
[----:B------:R-:W-:-:S05]  /*9a20*/  IMAD.MOV R0, RZ, RZ, -R4 ;  /* 0x000000ffff007224 */ /* 0x000fca00078e0a04 */
        /* <DEDUP_REMOVED lines=18> */
.L_x_3258:
[----:B------:R-:W-:Y:S02]  /*9b50*/  UIMAD UR45, UR44, UR38, URZ ;  /* 0x000000262c2d72a4 */ /* 0x000fe4000f8e023f */
[----:B------:R-:W-:Y:S02]  /*9b60*/  IMAD.U32 R0, RZ, RZ, UR38 ;  /* 0x00000026ff007e24 */ /* 0x000fe4000f8e00ff */
[----:B------:R-:W-:Y:S02]  /*9b70*/  IMAD.MOV.U32 R4, RZ, RZ, 0x1 ;  /* 0x00000001ff047424 */ /* 0x000fe400078e00ff */
[----:B------:R-:W-:-:S05]  /*9b80*/  IMAD.U32 R25, RZ, RZ, UR45 ;  /* 0x0000002dff197e24 */ /* 0x000fca000f8e00ff */
[----:B------:R-:W-:Y:S02]  /*9b90*/  VIADDMNMX R25, R25, R0, UR42, PT ;  /* 0x0000002a19197e46 */ /* 0x000fe4000b800100 */
[----:B------:R-:W-:Y:S02]  /*9ba0*/  MOV R0, RZ ;  /* 0x000000ff00007202 */ /* 0x000fe40000000f00 */
        /* <DEDUP_REMOVED lines=18> */
[----:B------:R-:W-:Y:S01]  /*9cd0*/  MOV R8, 0x70 ;  /* 0x0000007000087802 */ /* 0x000fe20000000f00 */
[----:B------:R-:W-:-:S02]  /*9ce0*/  IMAD.U32 R10, RZ, RZ, UR4 ;  /* 0x00000004ff0a7e24 */ /* 0x000fc4000f8e00ff */
[----:B------:R-:W-:Y:S02]  /*9cf0*/  IMAD.U32 R11, RZ, RZ, UR5 ;  /* 0x00000005ff0b7e24 */ /* 0x000fe4000f8e00ff */
[----:B------:R-:W-:Y:S02]  /*9d00*/  IMAD.MOV.U32 R12, RZ, RZ, 0x1 ;  /* 0x00000001ff0c7424 */ /* 0x000fe400078e00ff */
[----:B------:R-:W-:-:S07]  /*9d10*/  IMAD.MOV.U32 R13, RZ, RZ, RZ ;  /* 0x000000ffff0d7224 */ /* 0x000fce00078e00ff */
[----:B------:R-:W-:-:S07]  /*9d20*/  LEPC R20, `(.L_x_3259) ;  /* 0x000000001014794e */ /* 0x000fce0000000000 */
[----:B0----5:R-:W-:Y:S05]  /*9d30*/  CALL.ABS.NOINC R2 ;  /* 0x0000000002007343 */ /* 0x021fea0003c00000 */
.L_x_3259:
        /* <DEDUP_REMOVED lines=9> */
[----:B------:R-:W-:Y:S01]  /*9dd0*/  MOV R5, UR5 ;  /* 0x0000000500057c02 */ /* 0x000fe20008000f00 */
[----:B------:R-:W-:Y:S01]  /*9de0*/  ULDC.64 UR4, c[0x4][0x48] ;  /* 0x0100120000047ab9 */ /* 0x000fe20000000a00 */
[----:B------:R-:W-:Y:S01]  /*9df0*/  IMAD.U32 R6, RZ, RZ, UR6 ;  /* 0x00000006ff067e24 */ /* 0x000fe2000f8e00ff */
[----:B------:R-:W-:Y:S01]  /*9e00*/  MOV R11, UR5 ;  /* 0x00000005000b7c02 */ /* 0x000fe20008000f00 */
[----:B------:R-:W-:Y:S02]  /*9e10*/  IMAD.U32 R7, RZ, RZ, UR7 ;  /* 0x00000007ff077e24 */ /* 0x000fe4000f8e00ff */
[----:B------:R-:W-:-:S02]  /*9e20*/  IMAD.U32 R10, RZ, RZ, UR4 ;  /* 0x00000004ff0a7e24 */ /* 0x000fc4000f8e00ff */
[----:B------:R-:W-:Y:S02]  /*9e30*/  IMAD.MOV.U32 R8, RZ, RZ, 0x70 ;  /* 0x00000070ff087424 */ /* 0x000fe400078e00ff */
[----:B------:R-:W-:Y:S02]  /*9e40*/  IMAD.MOV.U32 R12, RZ, RZ, 0x1 ;  /* 0x00000001ff0c7424 */ /* 0x000fe400078e00ff */
[----:B0-----:R-:W-:-:S07]  /*9e50*/  IMAD.MOV.U32 R13, RZ, RZ, RZ ;  /* 0x000000ffff0d7224 */ /* 0x001fce00078e00ff */
[----:B------:R-:W-:-:S07]  /*9e60*/  LEPC R20, `(.L_x_3261) ;  /* 0x000000001014794e */ /* 0x000fce0000000000 */
[----:B-1---5:R-:W-:Y:S05]  /*9e70*/  CALL.ABS.NOINC R2 ;  /* 0x0000000002007343 */ /* 0x022fea0003c00000 */
.L_x_3261:
[----:B------:R0:W1:Y:S01]  /*9e80*/  LDC.64 R2, c[0x4][R16] ;  /* 0x0100000010027b82 */ /* 0x0000620000000a00 */
[----:B------:R-:W-:Y:S01]  /*9e90*/  ULDC.64 UR4, c[0x4][0xf0] ;  /* 0x01003c0000047ab9 */ /* 0x000fe20000000a00 */
[----:B------:R-:W-:Y:S01]  /*9ea0*/  ULDC.64 UR6, c[0x4][0xf8] ;  /* 0x01003e0000067ab9 */ /* 0x000fe20000000a00 */
[----:B------:R-:W-:Y:S01]  /*9eb0*/  MOV R4, UR4 ;  /* 0x0000000400047c02 */ /* 0x000fe20008000f00 */
        /* <DEDUP_REMOVED lines=10> */
[----:B-1----:R-:W-:Y:S05]  /*9f60*/  CALL.ABS.NOINC R2 ;  /* 0x0000000002007343 */ /* 0x002fea0003c00000 */
.L_x_3260:
[----:B------:R-:W0:Y:S01]  /*9f70*/  LDC.64 R2, c[0x0][0x9f8] ;  /* 0x00027e00ff027b82 */ /* 0x000e220000000a00 */
[----:B------:R-:W-:-:S07]  /*9f80*/  IMAD.MOV.U32 R24, RZ, RZ, R17 ;  /* 0x000000ffff187224 */ /* 0x000fce00078e0011 */
[----:B------:R-:W1:Y:S01]  /*9f90*/  LDC R11, c[0x0][0x430] ;  /* 0x00010c00ff0b7b82 */ /* 0x000e620000000800 */
[C---:B------:R-:W-:Y:S01]  /*9fa0*/  IMAD.SHL.U32 R37, R30.reuse, 0x10, RZ ;  /* 0x000000101e257824 */ /* 0x040fe200078e00ff */
[----:B------:R-:W-:Y:S01]  /*9fb0*/  LOP3.LUT R6, R30, 0x7f, RZ, 0xc0, !PT ;  /* 0x0000007f1e067812 */ /* 0x000fe200078ec0ff */
        /* <DEDUP_REMOVED lines=8> */
[----:B------:R-:W-:Y:S02]  /*a040*/  LEA R18, R25, 0xffffffc0, 0x6 ;  /* 0xffffffc019127811 */ /* 0x000fe400078e30ff */
[----:B------:R-:W-:Y:S02]  /*a050*/  LOP3.LUT R31, R37, R36, RZ, 0xfc, !PT ;  /* 0x00000024251f7212 */ /* 0x000fe400078efcff */
[----:B-1----:R-:W-:Y:S02]  /*a060*/  ISETP.NE.AND P1, PT, R11, 0x1, PT ;  /* 0x000000010b00780c */ /* 0x002fe40003f25270 */
[----:B------:R-:W-:Y:S01]  /*a070*/  LOP3.LUT R16, R16, 0xfffffbff, RZ, 0xc0, !PT ;  /* 0xfffffbff10107812 */ /* 0x000fe200078ec0ff */
[----:B------:R-:W-:-:S05]  /*a080*/  IMAD.IADD R5, R31, 0x1, R18 ;  /* 0x000000011f057824 */ /* 0x000fca00078e0212 */
[C---:B------:R-:W-:Y:S02]  /*a090*/  ISETP.GE.AND P0, PT, R5.reuse, UR41, PT ;  /* 0x0000002905007c0c */ /* 0x040fe4000bf06270 */
[----:B-----5:R-:W-:Y:S02]  /*a0a0*/  IADD3 R10, R5, R28, RZ ;  /* 0x0000001c050a7210 */ /* 0x020fe40007ffe0ff */
[----:B------:R-:W-:Y:S01]  /*a0b0*/  ISETP.GT.U32.OR P0, PT, R31, 0x3f, P0 ;  /* 0x0000003f1f00780c */ /* 0x000fe20000704470 */
[----:B------:R-:W1:Y:S01]  /*a0c0*/  @P1 LDC R0, c[0x0][0x434] ;  /* 0x00010d00ff001b82 */ /* 0x000e620000000800 */
[----:B------:R-:W-:Y:S01]  /*a0d0*/  @P1 LOP3.LUT R16, R16, 0x400, RZ, 0xfc, !PT ;  /* 0x0000040010101812 */ /* 0x000fe200078efcff */
[----:B------:R-:W-:-:S06]  /*a0e0*/  IMAD.MOV.U32 R7, RZ, RZ, R10 ;  /* 0x000000ffff077224 */ /* 0x000fcc00078e000a */
[----:B0-----:R-:W0:Y:S08]  /*a0f0*/  @P1 LDC R3, c[0x0][0x438] ;  /* 0x00010e00ff031b82 */ /* 0x001e300000000800 */
[----:B------:R-:W3:Y:S08]  /*a100*/  @!P0 LDC.64 R8, c[0x0][0x428] ;  /* 0x00010a00ff088b82 */ /* 0x000ef00000000a00 */
[----:B------:R-:W4:Y:S01]  /*a110*/  @!P0 LDC.64 R4, c[0x0][0x418] ;  /* 0x00010600ff048b82 */ /* 0x000f220000000a00 */
[----:B-1----:R-:W-:-:S05]  /*a120*/  @P1 IMAD.HI.U32 R0, R10, R0, RZ ;  /* 0x000000000a001227 */ /* 0x002fca00078e00ff */
[----:B0-----:R-:W-:-:S04]  /*a130*/  @P1 SHF.R.U32.HI R7, RZ, R3, R0 ;  /* 0x00000003ff071219 */ /* 0x001fc80000011600 */
[--C-:B------:R-:W-:Y:S01]  /*a140*/  @!P0 SHF.R.S32.HI R3, RZ, 0x1f, R7.reuse ;  /* 0x0000001fff038819 */ /* 0x100fe20000011407 */
[----:B------:R-:W-:Y:S01]  /*a150*/  @!P0 IMAD.MOV.U32 R2, RZ, RZ, R7 ;  /* 0x000000ffff028224 */ /* 0x000fe200078e0007 */
[----:B--2---:R-:W-:-:S03]  /*a160*/  SHF.R.S32.HI R32, RZ, 0x1f, R24 ;  /* 0x0000001fff207819 */ /* 0x004fc60000011418 */
[----:B---3--:R-:W-:-:S04]  /*a170*/  @!P0 IMAD.WIDE.U32 R2, R24, R8, R2 ;  /* 0x0000000818028225 */ /* 0x008fc800078e0002 */
[----:B------:R-:W-:Y:S01]  /*a180*/  @!P0 IMAD R0, R32, R8, RZ ;  /* 0x0000000820008224 */ /* 0x000fe200078e02ff */
[----:B----4-:R-:W-:-:S03]  /*a190*/  @!P0 LEA R4, P1, R2, R4, 0x2 ;  /* 0x0000000402048211 */ /* 0x010fc600078210ff */
[----:B------:R-:W-:-:S04]  /*a1a0*/  @!P0 IMAD R9, R24, R9, R0 ;  /* 0x0000000918098224 */ /* 0x000fc800078e0200 */
[----:B------:R-:W-:-:S05]  /*a1b0*/  @!P0 IMAD.IADD R0, R3, 0x1, R9 ;  /* 0x0000000103008824 */ /* 0x000fca00078e0209 */
[----:B------:R-:W-:-:S06]  /*a1c0*/  @!P0 LEA.HI.X R5, R2, R5, R0, 0x2, P1 ;  /* 0x0000000502058211 */ /* 0x000fcc00008f1400 */
[----:B------:R0:W2:Y:S01]  /*a1d0*/  @!P0 LDG.E R5, desc[UR36][R4.64] ;  /* 0x0000002404058981 */ /* 0x0000a2000c1e1900 */
[----:B------:R-:W-:Y:S02]  /*a1e0*/  LOP3.LUT R16, R16, 0xffffffdf, RZ, 0xc0, !PT ;  /* 0xffffffdf10107812 */ /* 0x000fe400078ec0ff */
[----:B------:R-:W-:Y:S02]  /*a1f0*/  CS2R R26, SRZ ;  /* 0x00000000001a7805 */ /* 0x000fe4000001ff00 */
[----:B------:R-:W-:-:S05]  /*a200*/  IADD3 R19, -R7, RZ, RZ ;  /* 0x000000ff07137210 */ /* 0x000fca0007ffe1ff */
[----:B------:R-:W-:Y:S02]  /*a210*/  IMAD R19, R11, R19, R10 ;  /* 0x000000130b137224 */ /* 0x000fe400078e020a */
[----:B0-----:R-:W-:-:S05]  /*a220*/  IMAD.SHL.U32 R4, R30, 0x8, RZ ;  /* 0x000000081e047824 */ /* 0x001fca00078e00ff */
[----:B------:R-:W-:-:S04]  /*a230*/  LOP3.LUT R22, R4, 0x38, RZ, 0xc0, !PT ;  /* 0x0000003804167812 */ /* 0x000fc800078ec0ff */
[C---:B------:R-:W-:Y:S02]  /*a240*/  LOP3.LUT R0, R22.reuse, 0x40, RZ, 0xfc, !PT ;  /* 0x0000004016007812 */ /* 0x040fe400078efcff */
[----:B------:R-:W-:Y:S02]  /*a250*/  LOP3.LUT R2, R22, 0x80, RZ, 0xfc, !PT ;  /* 0x0000008016027812 */ /* 0x000fe400078efcff */
[----:B------:R-:W-:Y:S02]  /*a260*/  ISETP.GE.AND P1, PT, R0, UR4, PT ;  /* 0x0000000400007c0c */ /* 0x000fe4000bf26270 */
[----:B------:R-:W-:Y:S02]  /*a270*/  ISETP.GE.AND P5, PT, R2, UR4, PT ;  /* 0x0000000402007c0c */ /* 0x000fe4000bfa6270 */
[C---:B------:R-:W-:Y:S02]  /*a280*/  LOP3.LUT R0, R22.reuse, 0xc0, RZ, 0xfc, !PT ;  /* 0x000000c016007812 */ /* 0x040fe400078efcff */
[----:B------:R-:W-:-:S02]  /*a290*/  LOP3.LUT R2, R22, 0x180, RZ, 0xfc, !PT ;  /* 0x0000018016027812 */ /* 0x000fc400078efcff */
[----:B------:R-:W-:Y:S02]  /*a2a0*/  ISETP.GE.AND P4, PT, R0, UR4, PT ;  /* 0x0000000400007c0c */ /* 0x000fe4000bf86270 */
[C---:B------:R-:W-:Y:S02]  /*a2b0*/  LOP3.LUT R0, R22.reuse, 0x100, RZ, 0xfc, !PT ;  /* 0x0000010016007812 */ /* 0x040fe400078efcff */
[----:B------:R-:W-:Y:S02]  /*a2c0*/  ISETP.GE.AND P6, PT, R22, UR4, PT ;  /* 0x0000000416007c0c */ /* 0x000fe4000bfc6270 */
[----:B------:R-:W-:Y:S02]  /*a2d0*/  @P1 LOP3.LUT R16, R16, 0x20, RZ, 0xfc, !PT ;  /* 0x0000002010101812 */ /* 0x000fe400078efcff */
[----:B------:R-:W-:Y:S02]  /*a2e0*/  ISETP.GE.AND P3, PT, R0, UR4, PT ;  /* 0x0000000400007c0c */ /* 0x000fe4000bf66270 */
[----:B------:R-:W-:-:S02]  /*a2f0*/  LOP3.LUT R16, R16, 0xffffffef, RZ, 0xc0, !PT ;  /* 0xffffffef10107812 */ /* 0x000fc400078ec0ff */
[----:B------:R-:W-:Y:S02]  /*a300*/  LOP3.LUT R0, R22, 0x140, RZ, 0xfc, !PT ;  /* 0x0000014016007812 */ /* 0x000fe400078efcff */
[----:B------:R-:W-:Y:S02]  /*a310*/  @P5 LOP3.LUT R16, R16, 0x10, RZ, 0xfc, !PT ;  /* 0x0000001010105812 */ /* 0x000fe400078efcff */
[----:B------:R-:W-:Y:S02]  /*a320*/  ISETP.GE.AND P2, PT, R0, UR4, PT ;  /* 0x0000000400007c0c */ /* 0x000fe4000bf46270 */
[----:B------:R-:W-:Y:S02]  /*a330*/  LOP3.LUT R16, R16, 0xfffffff7, RZ, 0xc0, !PT ;  /* 0xfffffff710107812 */ /* 0x000fe400078ec0ff */
[----:B------:R-:W-:Y:S02]  /*a340*/  SEL R0, RZ, 0xffffffff, P1 ;  /* 0xffffffffff007807 */ /* 0x000fe40000800000 */
[----:B------:R-:W-:-:S03]  /*a350*/  @P4 LOP3.LUT R16, R16, 0x8, RZ, 0xfc, !PT ;  /* 0x0000000810104812 */ /* 0x000fc600078efcff */
[----:B------:R-:W-:Y:S01]  /*a360*/  IMAD.SHL.U32 R3, R0, 0x2, RZ ;  /* 0x0000000200037824 */ /* 0x000fe200078e00ff */
[----:B------:R-:W-:Y:S02]  /*a370*/  LOP3.LUT R16, R16, 0xfffffffb, RZ, 0xc0, !PT ;  /* 0xfffffffb10107812 */ /* 0x000fe400078ec0ff */
[----:B------:R-:W-:Y:S02]  /*a380*/  SEL R0, RZ, 0x1, P6 ;  /* 0x00000001ff007807 */ /* 0x000fe40003000000 */
[----:B------:R-:W-:Y:S02]  /*a390*/  @P3 LOP3.LUT R16, R16, 0x4, RZ, 0xfc, !PT ;  /* 0x0000000410103812 */ /* 0x000fe400078efcff */
[----:B------:R-:W-:Y:S02]  /*a3a0*/  LOP3.LUT R0, R3, 0x2, R0, 0xe2, !PT ;  /* 0x0000000203007812 */ /* 0x000fe400078ee200 */
[----:B------:R-:W-:Y:S02]  /*a3b0*/  LOP3.LUT R16, R16, 0xfffffffd, RZ, 0xc0, !PT ;  /* 0xfffffffd10107812 */ /* 0x000fe400078ec0ff */
[----:B------:R-:W-:-:S02]  /*a3c0*/  SEL R3, RZ, 0x4, P5 ;  /* 0x00000004ff037807 */ /* 0x000fc40002800000 */
[----:B------:R-:W-:-:S04]  /*a3d0*/  LOP3.LUT R16, R16, 0xffffffbf, RZ, 0xc0, !PT ;  /* 0xffffffbf10107812 */ /* 0x000fc800078ec0ff */
[----:B------:R-:W-:-:S04]  /*a3e0*/  @P6 LOP3.LUT R16, R16, 0x40, RZ, 0xfc, !PT ;  /* 0x0000004010106812 */ /* 0x000fc800078efcff */
[----:B------:R-:W-:Y:S02]  /*a3f0*/  @P2 LOP3.LUT R16, R16, 0x2, RZ, 0xfc, !PT ;  /* 0x0000000210102812 */ /* 0x000fe400078efcff */
[--C-:B--2---:R-:W-:Y:S01]  /*a400*/  @!P0 SHF.R.S32.HI R27, RZ, 0x1f, R5.reuse ;  /* 0x0000001fff1b8819 */ /* 0x104fe20000011405 */
[----:B------:R-:W-:Y:S01]  /*a410*/  @!P0 IMAD.MOV.U32 R26, RZ, RZ, R5 ;  /* 0x000000ffff1a8224 */ /* 0x000fe200078e0005 */
[----:B------:R-:W-:Y:S02]  /*a420*/  ISETP.GE.AND P0, PT, R2, UR4, PT ;  /* 0x0000000402007c0c */ /* 0x000fe4000bf06270 */
[----:B------:R-:W-:Y:S02]  /*a430*/  LOP3.LUT R2, R22, 0x1c0, RZ, 0xfc, !PT ;  /* 0x000001c016027812 */ /* 0x000fe400078efcff */
[----:B------:R-:W-:Y:S02]  /*a440*/  SEL R34, RZ, 0x40, P0 ;  /* 0x00000040ff227807 */ /* 0x000fe40000000000 */
[----:B------:R-:W-:Y:S01]  /*a450*/  ISETP.GE.AND P0, PT, R2, UR4, PT ;  /* 0x0000000402007c0c */ /* 0x000fe2000bf06270 */
[----:B------:R-:W-:Y:S01]  /*a460*/  UMOV UR4, 0xffffffff ;  /* 0xffffffff00047882 */ /* 0x000fe20000000000 */
[----:B------:R-:W-:-:S02]  /*a470*/  SEL R2, RZ, 0x8, P4 ;  /* 0x00000008ff027807 */ /* 0x000fc40002000000 */
[----:B------:R-:W-:Y:S02]  /*a480*/  SEL R17, RZ, 0x80, P0 ;  /* 0x00000080ff117807 */ /* 0x000fe40000000000 */
[----:B------:R-:W-:Y:S02]  /*a490*/  LOP3.LUT R0, R2, R0, R3, 0xfe, !PT ;  /* 0x0000000002007212 */ /* 0x000fe400078efe03 */
[----:B------:R-:W-:Y:S02]  /*a4a0*/  SEL R3, RZ, 0x10, P3 ;  /* 0x00000010ff037807 */ /* 0x000fe40001800000 */
[----:B------:R-:W-:-:S04]  /*a4b0*/  SEL R2, RZ, 0x20, P2 ;  /* 0x00000020ff027807 */ /* 0x000fc80001000000 */
[----:B------:R-:W-:Y:S01]  /*a4c0*/  LOP3.LUT R3, R2, R0, R3, 0xfe, !PT ;  /* 0x0000000002037212 */ /* 0x000fe200078efe03 */
[----:B------:R-:W-:Y:S06]  /*a4d0*/  BRA.DIV UR4, `(.L_x_3262) ;  /* 0x0000002a04b07947 */ /* 0x000fec000b800000 */
.L_x_3304:
[----:B------:R-:W-:Y:S01]  /*a4e0*/  ULOP3.LUT UR4, UR39, 0x2, URZ, 0xfc, !UPT ;  /* 0x0000000227047892 */ /* 0x000fe2000f8efc3f */
[----:B------:R-:W-:Y:S02]  /*a4f0*/  ISETP.GT.U32.AND P1, PT, R31, 0x3f, PT ;  /* 0x0000003f1f00780c */ /* 0x000fe40003f24070 */
[----:B------:R-:W-:Y:S02]  /*a500*/  LOP3.LUT R16, R16, 0xffffff7f, RZ, 0xc0, !PT ;  /* 0xffffff7f10107812 */ /* 0x000fe400078ec0ff */
[----:B------:R-:W-:Y:S01]  /*a510*/  LOP3.LUT R34, R3, R34, RZ, 0xfc, !PT ;  /* 0x0000002203227212 */ /* 0x000fe200078efcff */
[----:B------:R-:W-:Y:S01]  /*a520*/  IMAD.U32 R33, RZ, RZ, UR4 ;  /* 0x00000004ff217e24 */ /* 0x000fe2000f8e00ff */
[----:B------:R-:W-:Y:S02]  /*a530*/  MOV R23, UR40 ;  /* 0x0000002800177c02 */ /* 0x000fe40008000f00 */
[----:B------:R-:W-:Y:S02]  /*a540*/  LOP3.LUT R17, R34, R17, RZ, 0xfc, !PT ;  /* 0x0000001122117212 */ /* 0x000fe400078efcff */
[----:B------:R-:W-:-:S02]  /*a550*/  ISETP.NE.AND P0, PT, R33, 0x3, PT ;  /* 0x000000032100780c */ /* 0x000fc40003f05270 */
[----:B------:R-:W-:-:S11]  /*a560*/  SHF.R.S32.HI R23, RZ, 0x1f, R23 ;  /* 0x0000001fff177819 */ /* 0x000fd60000011417 */
[----:B------:R-:W-:-:S04]  /*a570*/  @P0 LOP3.LUT R16, R16, 0x80, RZ, 0xfc, !PT ;  /* 0x0000008010100812 */ /* 0x000fc800078efcff */
[----:B------:R-:W-:-:S04]  /*a580*/  LOP3.LUT R16, R16, 0xfffff7ff, RZ, 0xc0, !PT ;  /* 0xfffff7ff10107812 */ /* 0x000fc800078ec0ff */
[----:B------:R-:W-:Y:S01]  /*a590*/  @P1 LOP3.LUT R16, R16, 0x800, RZ, 0xfc, !PT ;  /* 0x0000080010101812 */ /* 0x000fe200078efcff */
[----:B------:R-:W-:Y:S06]  /*a5a0*/  @!P0 BRA `(.L_x_3263) ;  /* 0x0000000000048947 */ /* 0x000fec0003800000 */
[----:B------:R-:W-:Y:S01]  /*a5b0*/  BPT.TRAP 0x1 ;  /* 0x000000040000795c */ /* 0x000fe20000300000 */
.L_x_3263:
[----:B------:R-:W-:-:S05]  /*a5c0*/  IMAD.MOV.U32 R0, RZ, RZ, 0x1 ;  /* 0x00000001ff007424 */ /* 0x000fca00078e00ff */
[----:B------:R-:W-:-:S04]  /*a5d0*/  SHF.L.U32 R0, R0, 0x1f, RZ ;  /* 0x0000001f00007819 */ /* 0x000fc800000006ff */
[----:B------:R-:W0:Y:S02]  /*a5e0*/  SYNCS.PHASECHK.TRANS64.TRYWAIT P0, [UR43+0x28c40], R0 ;  /* 0x028c4000ff0075a7 */ /* 0x000e24000800016b */
[----:B0-----:R-:W-:Y:S05]  /*a5f0*/  @!P0 BRA `(.L_x_3264) ;  /* 0x0000002800888947 */ /* 0x001fea0003800000 */
.L_x_3305:
[----:B------:R-:W-:Y:S01]  /*a600*/  SHF.R.S32.HI R29, RZ, 0x1f, R19 ;  /* 0x0000001fff1d7819 */ /* 0x000fe20000011413 */
[----:B------:R-:W-:Y:S01]  /*a610*/  ULDC.64 UR4, c[0x0][0x300] ;  /* 0x0000c00000047ab9 */ /* 0x000fe20000000a00 */
[----:B------:R-:W-:Y:S01]  /*a620*/  R2UR UR6, R23 ;  /* 0x00000000170672ca */ /* 0x000fe200000e0000 */
[----:B0-----:R-:W-:Y:S01]  /*a630*/  IMAD.WIDE.U32 R2, R19, UR4, RZ ;  /* 0x0000000413027c25 */ /* 0x001fe2000f8e00ff */
[----:B------:R-:W-:Y:S02]  /*a640*/  IADD3 R18, -R36, UR41, -R18 ;  /* 0x0000002924127c10 */ /* 0x000fe4000fffe912 */
[----:B------:R-:W-:Y:S01]  /*a650*/  LOP3.LUT R16, R16, 0xfffffffe, RZ, 0xc0, !PT ;  /* 0xfffffffe10107812 */ /* 0x000fe200078ec0ff */
[----:B------:R-:W-:-:S04]  /*a660*/  IMAD R0, R29, UR4, RZ ;  /* 0x000000041d007c24 */ /* 0x000fc8000f8e02ff */
[----:B------:R-:W-:Y:S01]  /*a670*/  IMAD R5, R19, UR5, R0 ;  /* 0x0000000513057c24 */ /* 0x000fe2000f8e0200 */
        /* <DEDUP_REMOVED lines=12> */
[----:B------:R-:W-:Y:S01]  /*a740*/  UMOV UR5, 0xffffffff ;  /* 0xffffffff00057882 */ /* 0x000fe20000000000 */
[----:B------:R-:W-:Y:S02]  /*a750*/  LEA R0, P0, R2, UR6, 0x1 ;  /* 0x0000000602007c11 */ /* 0x000fe4000f8008ff */
[----:B------:R-:W-:Y:S01]  /*a760*/  VIADD R5, R3, UR4 ;  /* 0x0000000403057c36 */ /* 0x000fe20008000000 */
[----:B------:R-:W-:Y:S01]  /*a770*/  ULDC UR4, c[0x0][0x2f4] ;  /* 0x0000bd0000047ab9 */ /* 0x000fe20000000800 */
[----:B------:R-:W-:Y:S02]  /*a780*/  LOP3.LUT R3, R4, 0x1c0, RZ, 0xc0, !PT ;  /* 0x000001c004037812 */ /* 0x000fe400078ec0ff */
[----:B------:R-:W-:-:S02]  /*a790*/  ISETP.GE.AND P2, PT, R22, UR4, PT ;  /* 0x0000000416007c0c */ /* 0x000fc4000bf46270 */
[----:B------:R-:W-:Y:S02]  /*a7a0*/  LOP3.LUT R3, R3, 0x38, R4, 0xf8, !PT ;  /* 0x0000003803037812 */ /* 0x000fe400078ef804 */
[----:B------:R-:W-:Y:S02]  /*a7b0*/  LEA.HI.X R5, R2, UR7, R5, 0x1, P0 ;  /* 0x0000000702057c11 */ /* 0x000fe400080f0c05 */
[----:B------:R-:W-:Y:S01]  /*a7c0*/  LOP3.LUT R3, R3, 0x38, R30, 0x78, !PT ;  /* 0x0000003803037812 */ /* 0x000fe200078e781e */
[----:B------:R-:W-:Y:S01]  /*a7d0*/  IMAD.SHL.U32 R30, R6, 0x8, RZ ;  /* 0x00000008061e7824 */ /* 0x000fe200078e00ff */
[----:B------:R-:W-:-:S04]  /*a7e0*/  ISETP.GE.AND P0, PT, R18, 0x1, PT ;  /* 0x000000011200780c */ /* 0x000fc80003f06270 */
[----:B------:R-:W-:Y:S02]  /*a7f0*/  LOP3.LUT R30, R3, 0x200, R30, 0xf8, !PT ;  /* 0x00000200031e7812 */ /* 0x000fe400078ef81e */
[----:B------:R-:W-:Y:S01]  /*a800*/  @P2 LOP3.LUT R16, R16, 0x1, RZ, 0xfc, !PT ;  /* 0x0000000110102812 */ /* 0x000fe200078efcff */
[----:B------:R-:W-:Y:S06]  /*a810*/  BRA.DIV UR5, `(.L_x_3265) ;  /* 0x0000002a05187947 */ /* 0x000fec000b800000 */
[----:B------:R-:W0:Y:S01]  /*a820*/  SHFL.IDX PT, R14, R0, RZ, 0x181f ;  /* 0x00181fff000e7589 */ /* 0x000e2200000e0000 */
[----:B------:R-:W-:-:S03]  /*a830*/  @P0 LEA R7, R30, UR43, 0x1 ;  /* 0x0000002b1e070c11 */ /* 0x000fc6000f8e08ff */
[----:B------:R-:W1:Y:S04]  /*a840*/  SHFL.IDX PT, R2, R5, RZ, 0x181f ;  /* 0x00181fff05027589 */ /* 0x000e6800000e0000 */
[----:B------:R-:W-:Y:S01]  /*a850*/  SHFL.IDX PT, R4, R5, 0x1, 0x181f ;  /* 0x00381f0005047f89 */ /* 0x000fe200000e0000 */
[----:B0-----:R-:W-:-:S04]  /*a860*/  @P0 LEA R14, P1, R22, R14, 0x1 ;  /* 0x0000000e160e0211 */ /* 0x001fc800078208ff */
[----:B-1----:R-:W-:Y:S01]  /*a870*/  @P0 IADD3.X R3, RZ, R2, RZ, P1, !PT ;  /* 0x00000002ff030210 */ /* 0x002fe20000ffe4ff */
[----:B------:R-:W-:Y:S02]  /*a880*/  @P0 IMAD.MOV.U32 R2, RZ, RZ, R14 ;  /* 0x000000ffff020224 */ /* 0x000fe400078e000e */
[----:B------:R-:W0:Y:S04]  /*a890*/  SHFL.IDX PT, R14, R0, 0x1, 0x181f ;  /* 0x00381f00000e7f89 */ /* 0x000e2800000e0000 */
[----:B------:R0:W-:Y:S01]  /*a8a0*/  @P0 LDGSTS.E.BYPASS.LTC128B.128 [R7+0x22400], desc[UR36][R2.64], !P2 ;  /* 0x2240000002070fae */ /* 0x0001e2000d101d64 */
[----:B------:R-:W-:-:S13]  /*a8b0*/  ISETP.GE.AND P0, PT, R18, 0x11, PT ;  /* 0x000000111200780c */ /* 0x000fda0003f06270 */
[----:B------:R-:W-:Y:S02]  /*a8c0*/  @P0 LEA R9, R30, UR43, 0x1 ;  /* 0x0000002b1e090c11 */ /* 0x000fe4000f8e08ff */
[----:B0-----:R-:W-:Y:S02]  /*a8d0*/  @P0 LEA R2, P1, R22, R14, 0x1 ;  /* 0x0000000e16020211 */ /* 0x001fe400078208ff */
[----:B------:R-:W0:Y:S03]  /*a8e0*/  SHFL.IDX PT, R14, R0, 0x2, 0x181f ;  /* 0x00581f00000e7f89 */ /* 0x000e2600000e0000 */
[----:B------:R-:W-:Y:S02]  /*a8f0*/  @P0 IMAD.X R3, RZ, RZ, R4, P1 ;  /* 0x000000ffff030224 */ /* 0x000fe400008e0604 */
[----:B------:R-:W1:Y:S04]  /*a900*/  SHFL.IDX PT, R4, R5, 0x2, 0x181f ;  /* 0x00581f0005047f89 */ /* 0x000e6800000e0000 */
[----:B------:R0:W-:Y:S01]  /*a910*/  @P0 LDGSTS.E.BYPASS.LTC128B.128 [R9+0x22c00], desc[UR36][R2.64], !P2 ;  /* 0x22c0000002090fae */ /* 0x0001e2000d101d64 */
[----:B------:R-:W-:-:S13]  /*a920*/  ISETP.GE.AND P0, PT, R18, 0x21, PT ;  /* 0x000000211200780c */ /* 0x000fda0003f06270 */
[----:B------:R-:W-:Y:S02]  /*a930*/  @P0 LEA R7, R30, UR43, 0x1 ;  /* 0x0000002b1e070c11 */ /* 0x000fe4000f8e08ff */
[----:B0-----:R-:W-:Y:S02]  /*a940*/  @P0 LEA R2, P1, R22, R14, 0x1 ;  /* 0x0000000e16020211 */ /* 0x001fe400078208ff */
[----:B------:R0:W2:Y:S03]  /*a950*/  SHFL.IDX PT, R14, R0, 0x3, 0x181f ;  /* 0x00781f00000e7f89 */ /* 0x0000a600000e0000 */
[----:B-1----:R-:W-:Y:S02]  /*a960*/  @P0 IMAD.X R3, RZ, RZ, R4, P1 ;  /* 0x000000ffff030224 */ /* 0x002fe400008e0604 */
[----:B------:R0:W1:Y:S04]  /*a970*/  SHFL.IDX PT, R4, R5, 0x3, 0x181f ;  /* 0x00781f0005047f89 */ /* 0x00006800000e0000 */
[----:B------:R0:W-:Y:S02]  /*a980*/  @P0 LDGSTS.E.BYPASS.LTC128B.128 [R7+0x23400], desc[UR36][R2.64], !P2 ;  /* 0x2340000002070fae */ /* 0x0001e4000d101d64 */
.L_x_3315:
[----:B------:R-:W-:-:S13]  /*a990*/  ISETP.GE.AND P0, PT, R18, 0x31, PT ;  /* 0x000000311200780c */ /* 0x000fda0003f06270 */
[----:B0-2---:R-:W-:Y:S02]  /*a9a0*/  @P0 LEA R2, P1, R22, R14, 0x1 ;  /* 0x0000000e16020211 */ /* 0x005fe400078208ff */
[----:B------:R-:W-:Y:S02]  /*a9b0*/  @P0 LEA R5, R30, UR43, 0x1 ;  /* 0x0000002b1e050c11 */ /* 0x000fe4000f8e08ff */
[----:B-1----:R-:W-:-:S05]  /*a9c0*/  @P0 IADD3.X R3, RZ, R4, RZ, P1, !PT ;  /* 0x00000004ff030210 */ /* 0x002fca0000ffe4ff */
[----:B------:R-:W-:Y:S01]  /*a9d0*/  @!PT LDS RZ, [RZ] ;  /* 0x00000000fffff984 */ /* 0x000fe20000000800 */
[----:B------:R-:W-:Y:S01]  /*a9e0*/  @!PT LDS RZ, [RZ] ;  /* 0x00000000fffff984 */ /* 0x000fe20000000800 */
[----:B------:R-:W-:Y:S01]  /*a9f0*/  @!PT LDS RZ, [RZ] ;  /* 0x00000000fffff984 */ /* 0x000fe20000000800 */
        /* <DEDUP_REMOVED lines=8> */
.L_x_3266:
[----:B------:R-:W-:Y:S01]  /*aa80*/  SYNCS.ARRIVE.TRANS64.A1T0 RZ, [UR43+0x28c30], RZ ;  /* 0x028c30ffffff79a7 */ /* 0x000fe2000810002b */
[----:B------:R-:W-:Y:S05]  /*aa90*/  WARPSYNC.ALL ;  /* 0x0000000000007948 */ /* 0x000fea0003800000 */
[----:B------:R-:W-:-:S04]  /*aaa0*/  UIADD3 UR4, UR43, 0x20400, URZ ;  /* 0x000204002b047890 */ /* 0x000fc8000fffe03f */
[----:B------:R-:W-:Y:S01]  /*aab0*/  ULOP3.LUT UP0, URZ, UR4, 0x3ff, URZ, 0xc0, !UPT ;  /* 0x000003ff043f7892 */ /* 0x000fe2000f80c03f */
[----:B------:R-:W-:Y:S05]  /*aac0*/  BAR.SYNC.DEFER_BLOCKING 0x8, 0x100 ;  /* 0x0204000000007b1d */ /* 0x000fea0000010000 */
[----:B------:R-:W-:-:S13]  /*aad0*/  PLOP3.LUT P0, PT, PT, PT, UP0, 0x80, 0x0 ;  /* 0x000000000000781c */ /* 0x000fda0003f0f008 */
        /* <DEDUP_REMOVED lines=17> */
.L_x_3267:
[----:B------:R-:W0:Y:S01]  /*abf0*/  LDC R0, c[0x0][0x448] ;  /* 0x00011200ff007b82 */ /* 0x000e220000000800 */
[----:B------:R-:W1:Y:S01]  /*ac00*/  S2R R20, SR_CTAID.Z ;  /* 0x0000000000147919 */ /* 0x000e620000002700 */
[----:B------:R-:W-:Y:S01]  /*ac10*/  R2UR UR6, R23 ;  /* 0x00000000170672ca */ /* 0x000fe200000e0000 */
[----:B------:R-:W-:Y:S01]  /*ac20*/  ULDC.64 UR8, c[0x0][0x2d8] ;  /* 0x0000b60000087ab9 */ /* 0x000fe20000000a00 */
[----:B------:R-:W-:Y:S01]  /*ac30*/  IMAD R9, R35, 0x40, R31 ;  /* 0x0000004023097824 */ /* 0x000fe200078e021f */
[----:B------:R-:W-:-:S03]  /*ac40*/  UIMAD.WIDE.U32 UR4, UR40, UR8, URZ ;  /* 0x00000008280472a5 */ /* 0x000fc6000f8e003f */
[----:B------:R-:W-:-:S03]  /*ac50*/  IMAD.MOV.U32 R7, RZ, RZ, R9 ;  /* 0x000000ffff077224 */ /* 0x000fc600078e0009 */
[----:B------:R-:W-:Y:S02]  /*ac60*/  IMAD.U32 R4, RZ, RZ, UR4 ;  /* 0x00000004ff047e24 */ /* 0x000fe4000f8e00ff */
[----:B------:R-:W-:Y:S02]  /*ac70*/  IMAD.U32 R5, RZ, RZ, UR5 ;  /* 0x00000005ff057e24 */ /* 0x000fe4000f8e00ff */
[----:B------:R-:W-:-:S04]  /*ac80*/  UIMAD UR6, UR6, UR8, URZ ;  /* 0x00000008060672a4 */ /* 0x000fc8000f8e023f */
[----:B------:R-:W-:-:S03]  /*ac90*/  UIMAD UR6, UR40, UR9, UR6 ;  /* 0x00000009280672a4 */ /* 0x000fc6000f8e0206 */
[----:B------:R-:W-:Y:S01]  /*aca0*/  ULDC.64 UR8, c[0x0][0x2e0] ;  /* 0x0000b80000087ab9 */ /* 0x000fe20000000a00 */
[----:B------:R-:W-:Y:S01]  /*acb0*/  UIADD3 UR6, UR5, UR6, URZ ;  /* 0x0000000605067290 */ /* 0x000fe2000fffe03f */
[----:B0-----:R-:W-:Y:S02]  /*acc0*/  ISETP.NE.AND P0, PT, R0, 0x1, PT ;  /* 0x000000010000780c */ /* 0x001fe40003f05270 */
[----:B------:R-:W-:Y:S01]  /*acd0*/  ULDC.64 UR4, c[0x0][0x2d0] ;  /* 0x0000b40000047ab9 */ /* 0x000fe20000000a00 */
[----:B-1----:R-:W-:-:S10]  /*ace0*/  SHF.R.S32.HI R6, RZ, 0x1f, R20 ;  /* 0x0000001fff067819 */ /* 0x002fd40000011414 */
[----:B------:R-:W0:Y:S01]  /*acf0*/  @P0 LDC R2, c[0x0][0x44c] ;  /* 0x00011300ff020b82 */ /* 0x000e220000000800 */
[----:B------:R-:W-:-:S04]  /*ad00*/  IMAD R6, R6, UR8, RZ ;  /* 0x0000000806067c24 */ /* 0x000fc8000f8e02ff */
[----:B------:R-:W-:-:S03]  /*ad10*/  IMAD R5, R20, UR9, R6 ;  /* 0x0000000914057c24 */ /* 0x000fc6000f8e0206 */
[----:B------:R-:W1:Y:S01]  /*ad20*/  @P0 LDC R3, c[0x0][0x450] ;  /* 0x00011400ff030b82 */ /* 0x000e620000000800 */
[----:B0-----:R-:W-:-:S05]  /*ad30*/  @P0 IMAD.HI.U32 R2, R9, R2, RZ ;  /* 0x0000000209020227 */ /* 0x001fca00078e00ff */
[----:B-1----:R-:W-:Y:S01]  /*ad40*/  @P0 SHF.R.U32.HI R7, RZ, R3, R2 ;  /* 0x00000003ff070219 */ /* 0x002fe20000011602 */
[----:B------:R-:W-:Y:S01]  /*ad50*/  IMAD.MOV.U32 R2, RZ, RZ, R4 ;  /* 0x000000ffff027224 */ /* 0x000fe200078e0004 */
[----:B------:R-:W-:Y:S02]  /*ad60*/  MOV R3, UR6 ;  /* 0x0000000600037c02 */ /* 0x000fe40008000f00 */
[----:B------:R-:W-:Y:S01]  /*ad70*/  SHF.R.S32.HI R4, RZ, 0x1f, R7 ;  /* 0x0000001fff047819 */ /* 0x000fe20000011407 */
[----:B------:R-:W-:-:S04]  /*ad80*/  IMAD.WIDE.U32 R2, R20, UR8, R2 ;  /* 0x0000000814027c25 */ /* 0x000fc8000f8e0002 */
[----:B------:R-:W-:Y:S01]  /*ad90*/  IMAD R4, R4, UR4, RZ ;  /* 0x0000000404047c24 */ /* 0x000fe2000f8e02ff */
[----:B------:R-:W-:Y:S01]  /*ada0*/  IADD3 R3, R3, R5, RZ ;  /* 0x0000000503037210 */ /* 0x000fe20007ffe0ff */
[----:B------:R-:W-:-:S04]  /*adb0*/  IMAD.MOV R5, RZ, RZ, -R7 ;  /* 0x000000ffff057224 */ /* 0x000fc800078e0a07 */
[----:B------:R-:W-:Y:S02]  /*adc0*/  IMAD R5, R0, R5, R9 ;  /* 0x0000000500057224 */ /* 0x000fe400078e0209 */
[C---:B------:R-:W-:Y:S02]  /*add0*/  IMAD R9, R7.reuse, UR5, R4 ;  /* 0x0000000507097c24 */ /* 0x040fe4000f8e0204 */
[----:B------:R-:W-:Y:S01]  /*ade0*/  IMAD.WIDE.U32 R2, R7, UR4, R2 ;  /* 0x0000000407027c25 */ /* 0x000fe2000f8e0002 */
[----:B------:R-:W-:Y:S01]  /*adf0*/  SHF.R.S32.HI R4, RZ, 0x1f, R5 ;  /* 0x0000001fff047819 */ /* 0x000fe20000011405 */
[----:B------:R-:W-:Y:S02]  /*ae00*/  ULDC.64 UR4, c[0x0][0x2c8] ;  /* 0x0000b20000047ab9 */ /* 0x000fe40000000a00 */
[----:B------:R-:W-:Y:S02]  /*ae10*/  IMAD.IADD R3, R3, 0x1, R9 ;  /* 0x0000000103037824 */ /* 0x000fe400078e0209 */
[----:B------:R-:W-:-:S02]  /*ae20*/  IMAD R4, R4, UR4, RZ ;  /* 0x0000000404047c24 */ /* 0x000fc4000f8e02ff */
        /* <DEDUP_REMOVED lines=8> */
[----:B------:R-:W-:-:S03]  /*aeb0*/  UMOV UR5, 0xffffffff ;  /* 0xffffffff00057882 */ /* 0x000fc60000000000 */
[----:B------:R-:W-:Y:S07]  /*aec0*/  BRA.DIV UR5, `(.L_x_3268) ;  /* 0x00000026058c7947 */ /* 0x000fee000b800000 */
[----:B------:R-:W0:Y:S01]  /*aed0*/  SHFL.IDX PT, R14, R4, RZ, 0x181f ;  /* 0x00181fff040e7589 */ /* 0x000e2200000e0000 */
[----:B------:R-:W-:Y:S01]  /*aee0*/  ULDC UR4, c[0x0][0x288] ;  /* 0x0000a20000047ab9 */ /* 0x000fe20000000800 */
[----:B------:R-:W-:Y:S01]  /*aef0*/  LEA R35, R35, R36, 0x6 ;  /* 0x0000002423237211 */ /* 0x000fe200078e30ff */
[----:B------:R-:W-:Y:S01]  /*af00*/  IMAD R0, R0, UR4, RZ ;  /* 0x0000000400007c24 */ /* 0x000fe2000f8e02ff */
[----:B------:R-:W1:Y:S03]  /*af10*/  SHFL.IDX PT, R2, R5, RZ, 0x181f ;  /* 0x00181fff05027589 */ /* 0x000e6600000e0000 */
[C---:B------:R-:W-:Y:S01]  /*af20*/  VIADD R9, R35.reuse, 0x10 ;  /* 0x0000001023097836 */ /* 0x040fe20000000000 */
[----:B------:R-:W-:Y:S01]  /*af30*/  ISETP.GE.AND P0, PT, R35, R0, PT ;  /* 0x000000002300720c */ /* 0x000fe20003f06270 */
[----:B------:R-:W-:-:S12]  /*af40*/  SHFL.IDX PT, R6, R5, 0x1, 0x181f ;  /* 0x00381f0005067f89 */ /* 0x000fd800000e0000 */
[----:B------:R-:W-:Y:S02]  /*af50*/  @!P0 LEA R7, R30, UR43, 0x1 ;  /* 0x0000002b1e078c11 */ /* 0x000fe4000f8e08ff */
[----:B0-----:R-:W-:-:S05]  /*af60*/  @!P0 LEA R14, P2, R22, R14, 0x1 ;  /* 0x0000000e160e8211 */ /* 0x001fca00078408ff */
[----:B-1----:R-:W-:Y:S02]  /*af70*/  @!P0 IMAD.X R3, RZ, RZ, R2, P2 ;  /* 0x000000ffff038224 */ /* 0x002fe400010e0602 */
[----:B------:R-:W-:Y:S02]  /*af80*/  @!P0 IMAD.MOV.U32 R2, RZ, RZ, R14 ;  /* 0x000000ffff028224 */ /* 0x000fe400078e000e */
[----:B------:R-:W0:Y:S04]  /*af90*/  SHFL.IDX PT, R14, R4, 0x1, 0x181f ;  /* 0x00381f00040e7f89 */ /* 0x000e2800000e0000 */
[----:B------:R1:W-:Y:S01]  /*afa0*/  @!P0 LDGSTS.E.BYPASS.LTC128B.128 [R7+0x20400], desc[UR36][R2.64], !P1 ;  /* 0x2040000002078fae */ /* 0x0003e2000c901d64 */
[----:B------:R-:W-:Y:S01]  /*afb0*/  ISETP.GE.AND P0, PT, R9, R0, PT ;  /* 0x000000000900720c */ /* 0x000fe20003f06270 */
[----:B-1----:R-:W-:-:S12]  /*afc0*/  VIADD R7, R35, 0x20 ;  /* 0x0000002023077836 */ /* 0x002fd80000000000 */
[----:B------:R-:W-:Y:S02]  /*afd0*/  @!P0 LEA R9, R30, UR43, 0x1 ;  /* 0x0000002b1e098c11 */ /* 0x000fe4000f8e08ff */
[----:B0-----:R-:W-:Y:S02]  /*afe0*/  @!P0 LEA R2, P2, R22, R14, 0x1 ;  /* 0x0000000e16028211 */ /* 0x001fe400078408ff */
[----:B------:R-:W0:Y:S02]  /*aff0*/  SHFL.IDX PT, R14, R4, 0x2, 0x181f ;  /* 0x00581f00040e7f89 */ /* 0x000e2400000e0000 */
[----:B------:R-:W-:Y:S02]  /*b000*/  @!P0 IADD3.X R3, RZ, R6, RZ, P2, !PT ;  /* 0x00000006ff038210 */ /* 0x000fe400017fe4ff */
[----:B------:R-:W1:Y:S04]  /*b010*/  SHFL.IDX PT, R6, R5, 0x2, 0x181f ;  /* 0x00581f0005067f89 */ /* 0x000e6800000e0000 */
[----:B------:R0:W-:Y:S01]  /*b020*/  @!P0 LDGSTS.E.BYPASS.LTC128B.128 [R9+0x20c00], desc[UR36][R2.64], !P1 ;  /* 0x20c0000002098fae */ /* 0x0001e2000c901d64 */
[----:B------:R-:W-:-:S13]  /*b030*/  ISETP.GE.AND P0, PT, R7, R0, PT ;  /* 0x000000000700720c */ /* 0x000fda0003f06270 */
[----:B------:R-:W-:Y:S02]  /*b040*/  @!P0 LEA R7, R30, UR43, 0x1 ;  /* 0x0000002b1e078c11 */ /* 0x000fe4000f8e08ff */
[----:B0-----:R-:W-:Y:S02]  /*b050*/  @!P0 LEA R2, P2, R22, R14, 0x1 ;  /* 0x0000000e16028211 */ /* 0x001fe400078408ff */
[----:B------:R0:W2:Y:S03]  /*b060*/  SHFL.IDX PT, R14, R4, 0x3, 0x181f ;  /* 0x00781f00040e7f89 */ /* 0x0000a600000e0000 */
[----:B-1----:R-:W-:Y:S02]  /*b070*/  @!P0 IMAD.X R3, RZ, RZ, R6, P2 ;  /* 0x000000ffff038224 */ /* 0x002fe400010e0606 */
[----:B------:R0:W1:Y:S04]  /*b080*/  SHFL.IDX PT, R6, R5, 0x3, 0x181f ;  /* 0x00781f0005067f89 */ /* 0x00006800000e0000 */
[----:B------:R0:W-:Y:S02]  /*b090*/  @!P0 LDGSTS.E.BYPASS.LTC128B.128 [R7+0x21400], desc[UR36][R2.64], !P1 ;  /* 0x2140000002078fae */ /* 0x0001e4000c901d64 */
.L_x_3324:
[----:B------:R-:W-:-:S05]  /*b0a0*/  VIADD R35, R35, 0x30 ;  /* 0x0000003023237836 */ /* 0x000fca0000000000 */
[----:B------:R-:W-:Y:S01]  /*b0b0*/  ISETP.GE.AND P0, PT, R35, R0, PT ;  /* 0x000000002300720c */ /* 0x000fe20003f06270 */
[----:B------:R-:W-:-:S05]  /*b0c0*/  IMAD.MOV.U32 R0, RZ, RZ, 0x1 ;  /* 0x00000001ff007424 */ /* 0x000fca00078e00ff */
[----:B------:R-:W-:-:S07]  /*b0d0*/  SHF.L.U32 R0, R0, 0x1f, RZ ;  /* 0x0000001f00007819 */ /* 0x000fce00000006ff */
[----:B0-2---:R-:W-:Y:S02]  /*b0e0*/  @!P0 LEA R2, P2, R22, R14, 0x1 ;  /* 0x0000000e16028211 */ /* 0x005fe400078408ff */
[----:B------:R-:W-:Y:S02]  /*b0f0*/  @!P0 LEA R5, R30, UR43, 0x1 ;  /* 0x0000002b1e058c11 */ /* 0x000fe4000f8e08ff */
[----:B-1----:R-:W-:-:S05]  /*b100*/  @!P0 IADD3.X R3, RZ, R6, RZ, P2, !PT ;  /* 0x00000006ff038210 */ /* 0x002fca00017fe4ff */
[----:B------:R-:W-:Y:S01]  /*b110*/  @!PT LDS RZ, [RZ] ;  /* 0x00000000fffff984 */ /* 0x000fe20000000800 */
[----:B------:R-:W-:Y:S01]  /*b120*/  @!PT LDS RZ, [RZ] ;  /* 0x00000000fffff984 */ /* 0x000fe20000000800 */
[----:B------:R-:W-:Y:S01]  /*b130*/  @!PT LDS RZ, [RZ] ;  /* 0x00000000fffff984 */ /* 0x000fe20000000800 */
[----:B------:R0:W-:Y:S01]  /*b140*/  @!P0 LDGSTS.E.BYPASS.LTC128B.128 [R5+0x21c00], desc[UR36][R2.64], !P1 ;  /* 0x21c0000002058fae */ /* 0x0001e2000c901d64 */
[----:B------:R-:W-:Y:S01]  /*b150*/  NOP ;  /* 0x0000000000007918 */ /* 0x000fe20000000000 */
[----:B------:R-:W-:Y:S02]  /*b160*/  SYNCS.ARRIVE.TRANS64.RED.A0T1 RZ, [UR43+0x28c00], RZ ;  /* 0x028c00ffffff79a7 */ /* 0x000fe4000820042b */
[----:B------:R-:W-:Y:S01]  /*b170*/  ARRIVES.LDGSTSBAR.64.TRANSCNT [UR43+0x28c00] ;  /* 0x028c0000ff0079b0 */ /* 0x000fe20008000aab */
[----:B------:R-:W-:Y:S01]  /*b180*/  NOP ;  /* 0x0000000000007918 */ /* 0x000fe20000000000 */
[----:B------:R-:W-:Y:S01]  /*b190*/  SYNCS.ARRIVE.TRANS64.A1T0 RZ, [UR43+0x28c00], RZ ;  /* 0x028c00ffffff79a7 */ /* 0x000fe2000810002b */
[----:B------:R-:W1:Y:S02]  /*b1a0*/  SYNCS.PHASECHK.TRANS64.TRYWAIT P0, [UR43+0x28c20], R0 ;  /* 0x028c2000ff0075a7 */ /* 0x000e64000800016b */
[----:B01----:R-:W-:Y:S05]  /*b1b0*/  @!P0 BRA `(.L_x_3269) ;  /* 0x0000002400f48947 */ /* 0x003fea0003800000 */
.L_x_3325:
[----:B------:R-:W-:-:S13]  /*b1c0*/  ISETP.NE.AND P0, PT, R33, 0x3, PT ;  /* 0x000000032100780c */ /* 0x000fda0003f05270 */
[----:B------:R-:W-:Y:S05]  /*b1d0*/  @!P0 BRA `(.L_x_3270) ;  /* 0x0000000000048947 */ /* 0x000fea0003800000 */
[----:B------:R-:W-:Y:S01]  /*b1e0*/  BPT.TRAP 0x1 ;  /* 0x000000040000795c */ /* 0x000fe20000300000 */
.L_x_3270:
[----:B------:R-:W1:Y:S02]  /*b1f0*/  SYNCS.PHASECHK.TRANS64.TRYWAIT P0, [UR43+0x28c60], R0 ;  /* 0x028c6000ff0075a7 */ /* 0x000e64000800016b */
[----:B-1----:R-:W-:Y:S05]  /*b200*/  @!P0 BRA `(.L_x_3271) ;  /* 0x0000002400f88947 */ /* 0x002fea0003800000 */
.L_x_3326:
[----:B------:R-:W-:Y:S01]  /*b210*/  ULDC.64 UR4, c[0x0][0x328] ;  /* 0x0000ca0000047ab9 */ /* 0x000fe20000000a00 */
[----:B------:R-:W-:Y:S01]  /*b220*/  ULDC.64 UR6, c[0x0][0x338] ;  /* 0x0000ce0000067ab9 */ /* 0x000fe20000000a00 */
[----:B0-----:R-:W-:Y:S02]  /*b230*/  IMAD R0, R29, UR4, RZ ;  /* 0x000000041d007c24 */ /* 0x001fe4000f8e02ff */
[----:B------:R-:W-:Y:S01]  /*b240*/  IMAD.WIDE.U32 R2, R19, UR4, RZ ;  /* 0x0000000413027c25 */ /* 0x000fe2000f8e00ff */
[----:B------:R-:W-:-:S03]  /*b250*/  R2UR UR4, R23 ;  /* 0x00000000170472ca */ /* 0x000fc600000e0000 */
[----:B------:R-:W-:Y:S02]  /*b260*/  IMAD R19, R19, UR5, R0 ;  /* 0x0000000513137c24 */ /* 0x000fe4000f8e0200 */
[----:B------:R-:W-:Y:S02]  /*b270*/  IMAD R5, R27, UR6, RZ ;  /* 0x000000061b057c24 */ /* 0x000fe4000f8e02ff */
[----:B------:R-:W-:Y:S02]  /*b280*/  IMAD.IADD R3, R3, 0x1, R19 ;  /* 0x0000000103037824 */ /* 0x000fe400078e0213 */
[C---:B------:R-:W-:Y:S02]  /*b290*/  IMAD R5, R26.reuse, UR7, R5 ;  /* 0x000000071a057c24 */ /* 0x040fe4000f8e0205 */
[----:B------:R-:W-:Y:S01]  /*b2a0*/  IMAD.WIDE.U32 R2, R26, UR6, R2 ;  /* 0x000000061a027c25 */ /* 0x000fe2000f8e0002 */
[----:B------:R-:W-:Y:S02]  /*b2b0*/  ULDC.64 UR6, c[0x0][0x330] ;  /* 0x0000cc0000067ab9 */ /* 0x000fe40000000a00 */
[----:B------:R-:W-:Y:S01]  /*b2c0*/  UIMAD UR4, UR4, UR6, URZ ;  /* 0x00000006040472a4 */ /* 0x000fe2000f8e023f */
[----:B------:R-:W-:Y:S01]  /*b2d0*/  IMAD.IADD R3, R3, 0x1, R5 ;  /* 0x0000000103037824 */ /* 0x000fe200078e0205 */
[----:B------:R-:W-:-:S02]  /*b2e0*/  MOV R5, UR6 ;  /* 0x0000000600057c02 */ /* 0x000fc40008000f00 */
[----:B------:R-:W-:-:S03]  /*b2f0*/  UIMAD UR4, UR40, UR7, UR4 ;  /* 0x00000007280472a4 */ /* 0x000fc6000f8e0204 */
[----:B------:R-:W-:Y:S01]  /*b300*/  IMAD.WIDE.U32 R2, R5, UR40, R2 ;  /* 0x0000002805027c25 */ /* 0x000fe2000f8e0002 */
[----:B------:R-:W-:-:S03]  /*b310*/  ULDC.64 UR6, c[0x0][0x318] ;  /* 0x0000c60000067ab9 */ /* 0x000fc60000000a00 */
[----:B------:R-:W-:Y:S01]  /*b320*/  VIADD R3, R3, UR4 ;  /* 0x0000000403037c36 */ /* 0x000fe20008000000 */
[----:B------:R-:W-:Y:S01]  /*b330*/  LEA R0, P0, R2, UR6, 0x1 ;  /* 0x0000000602007c11 */ /* 0x000fe2000f8008ff */
[----:B------:R-:W-:-:S03]  /*b340*/  UMOV UR4, 0xffffffff ;  /* 0xffffffff00047882 */ /* 0x000fc60000000000 */
[----:B------:R-:W-:Y:S01]  /*b350*/  LEA.HI.X R6, R2, UR7, R3, 0x1, P0 ;  /* 0x0000000702067c11 */ /* 0x000fe200080f0c03 */
[----:B------:R-:W-:Y:S08]  /*b360*/  BRA.DIV UR4, `(.L_x_3272) ;  /* 0x0000002604b87947 */ /* 0x000ff0000b800000 */
[----:B------:R-:W0:Y:S01]  /*b370*/  SHFL.IDX PT, R14, R0, RZ, 0x181f ;  /* 0x00181fff000e7589 */ /* 0x000e2200000e0000 */
[----:B------:R-:W-:Y:S01]  /*b380*/  IMAD.SHL.U32 R8, R22, 0x2, RZ ;  /* 0x0000000216087824 */ /* 0x000fe200078e00ff */
[C---:B------:R-:W-:Y:S02]  /*b390*/  LOP3.LUT R4, R17.reuse, 0x1, RZ, 0xc0, !PT ;  /* 0x0000000111047812 */ /* 0x040fe400078ec0ff */
[----:B------:R-:W1:Y:S01]  /*b3a0*/  SHFL.IDX PT, R3, R6, RZ, 0x181f ;  /* 0x00181fff06037589 */ /* 0x000e6200000e0000 */
[----:B------:R-:W-:Y:S02]  /*b3b0*/  LEA R7, R30, UR43, 0x1 ;  /* 0x0000002b1e077c11 */ /* 0x000fe4000f8e08ff */
[----:B------:R-:W-:Y:S01]  /*b3c0*/  ISETP.NE.U32.AND P1, PT, R4, 0x1, PT ;  /* 0x000000010400780c */ /* 0x000fe20003f25070 */
[----:B------:R-:W-:Y:S01]  /*b3d0*/  SHFL.IDX PT, R5, R6, 0x1, 0x181f ;  /* 0x00381f0006057f89 */ /* 0x000fe200000e0000 */
[C---:B------:R-:W-:Y:S02]  /*b3e0*/  LOP3.LUT P5, RZ, R17.reuse, 0x2, RZ, 0xc0, !PT ;  /* 0x0000000211ff7812 */ /* 0x040fe400078ac0ff */
[C---:B------:R-:W-:Y:S01]  /*b3f0*/  LOP3.LUT P4, RZ, R17.reuse, 0x4, RZ, 0xc0, !PT ;  /* 0x0000000411ff7812 */ /* 0x040fe2000788c0ff */
[----:B------:R-:W-:Y:S01]  /*b400*/  SHFL.IDX PT, R9, R6, 0x2, 0x181f ;  /* 0x00581f0006097f89 */ /* 0x000fe200000e0000 */
[----:B------:R-:W-:-:S02]  /*b410*/  LOP3.LUT P3, RZ, R17, 0x8, RZ, 0xc0, !PT ;  /* 0x0000000811ff7812 */ /* 0x000fc4000786c0ff */
[C---:B------:R-:W-:Y:S01]  /*b420*/  LOP3.LUT P2, RZ, R17.reuse, 0x10, RZ, 0xc0, !PT ;  /* 0x0000001011ff7812 */ /* 0x040fe2000784c0ff */
[----:B------:R-:W-:Y:S01]  /*b430*/  SHFL.IDX PT, R6, R6, 0x3, 0x181f ;  /* 0x00781f0006067f89 */ /* 0x000fe200000e0000 */
[----:B------:R-:W-:Y:S02]  /*b440*/  LOP3.LUT R16, R16, 0xfffffeff, RZ, 0xc0, !PT ;  /* 0xfffffeff10107812 */ /* 0x000fe400078ec0ff */
[----:B------:R-:W-:Y:S02]  /*b450*/  PRMT R4, R17, 0x8880, RZ ;  /* 0x0000888011047816 */ /* 0x000fe400000000ff */
[----:B------:R-:W-:Y:S02]  /*b460*/  @P1 LOP3.LUT R16, R16, 0x100, RZ, 0xfc, !PT ;  /* 0x0000010010101812 */ /* 0x000fe400078efcff */
[----:B0-----:R-:W-:Y:S02]  /*b470*/  IADD3 R2, P0, R14, R8, RZ ;  /* 0x000000080e027210 */ /* 0x001fe40007f1e0ff */
[----:B------:R-:W0:Y:S01]  /*b480*/  SHFL.IDX PT, R14, R0, 0x1, 0x181f ;  /* 0x00381f00000e7f89 */ /* 0x000e2200000e0000 */
[----:B------:R-:W-:-:S02]  /*b490*/  LOP3.LUT R16, R16, 0xfffffdff, RZ, 0xc0, !PT ;  /* 0xfffffdff10107812 */ /* 0x000fc400078ec0ff */
[----:B-1----:R-:W-:Y:S01]  /*b4a0*/  IMAD.X R3, RZ, RZ, R3, P0 ;  /* 0x000000ffff037224 */ /* 0x002fe200000e0603 */
[----:B------:R-:W-:Y:S02]  /*b4b0*/  ISETP.LT.OR P0, PT, R18, 0x1, P1 ;  /* 0x000000011200780c */ /* 0x000fe40000f01670 */
[----:B------:R-:W-:-:S11]  /*b4c0*/  LOP3.LUT P1, RZ, R17, 0x20, RZ, 0xc0, !PT ;  /* 0x0000002011ff7812 */ /* 0x000fd6000782c0ff */
[----:B------:R-:W-:Y:S01]  /*b4d0*/  LDGSTS.E.BYPASS.LTC128B.128 [R7+0x400], desc[UR36][R2.64], !P0 ;  /* 0x0040000002077fae */ /* 0x000fe2000c101d64 */
[----:B------:R-:W-:-:S13]  /*b4e0*/  ISETP.LT.OR P0, PT, R18, 0x1, !P5 ;  /* 0x000000011200780c */ /* 0x000fda0006f01670 */
        /* <DEDUP_REMOVED lines=9> */
[----:B------:R-:W-:-:S04]  /*b580*/  LOP3.LUT P0, RZ, R17, 0x40, RZ, 0xc0, !PT ;  /* 0x0000004011ff7812 */ /* 0x000fc8000780c0ff */
[----:B------:R-:W-:-:S13]  /*b590*/  ISETP.LT.OR P6, PT, R18, 0x1, !P0 ;  /* 0x000000011200780c */ /* 0x000fda00047c1670 */
[----:B------:R-:W-:Y:S01]  /*b5a0*/  LDGSTS.E.BYPASS.LTC128B.128 [R7+0xc400], desc[UR36][R2.64+0x300], !P6 ;  /* 0x0c40030002077fae */ /* 0x000fe2000f101d64 */
[----:B------:R-:W-:-:S13]  /*b5b0*/  ISETP.GT.AND P6, PT, R4, -0x1, PT ;  /* 0xffffffff0400780c */ /* 0x000fda0003fc4270 */
[----:B------:R-:W-:Y:S02]  /*b5c0*/  @P6 LOP3.LUT R16, R16, 0x200, RZ, 0xfc, !PT ;  /* 0x0000020010106812 */ /* 0x000fe400078efcff */
[----:B------:R-:W-:-:S13]  /*b5d0*/  ISETP.LT.OR P6, PT, R18, 0x1, P6 ;  /* 0x000000011200780c */ /* 0x000fda00037c1670 */
[----:B------:R1:W-:Y:S01]  /*b5e0*/  LDGSTS.E.BYPASS.LTC128B.128 [R7+0xe400], desc[UR36][R2.64+0x380], !P6 ;  /* 0x0e40038002077fae */ /* 0x0003e2000f101d64 */
[----:B0-----:R-:W-:-:S03]  /*b5f0*/  IADD3 R4, P6, R14, R8, RZ ;  /* 0x000000080e047210 */ /* 0x001fc60007fde0ff */
[----:B------:R-:W1:Y:S01]  /*b600*/  SHFL.IDX PT, R14, R0, 0x2, 0x181f ;  /* 0x00581f00000e7f89 */ /* 0x000e6200000e0000 */
[----:B------:R-:W-:Y:S02]  /*b610*/  IADD3.X R5, RZ, R5, RZ, P6, !PT ;  /* 0x00000005ff057210 */ /* 0x000fe400037fe4ff */
[----:B-1----:R-:W-:Y:S02]  /*b620*/  IADD3 R2, P6, R14, R8, RZ ;  /* 0x000000080e027210 */ /* 0x002fe40007fde0ff */
[----:B------:R0:W1:Y:S03]  /*b630*/  SHFL.IDX PT, R14, R0, 0x3, 0x181f ;  /* 0x00781f00000e7f89 */ /* 0x00006600000e0000 */
[----:B------:R-:W-:Y:S01]  /*b640*/  IMAD.X R3, RZ, RZ, R9, P6 ;  /* 0x000000ffff037224 */ /* 0x000fe200030e0609 */
[----:B------:R-:W-:-:S04]  /*b650*/  LOP3.LUT P6, RZ, R16, 0x100, RZ, 0xc0, !PT ;  /* 0x0000010010ff7812 */ /* 0x000fc800078cc0ff */
[----:B------:R-:W-:-:S13]  /*b660*/  ISETP.LT.OR P6, PT, R18, 0x11, P6 ;  /* 0x000000111200780c */ /* 0x000fda00037c1670 */
        /* <DEDUP_REMOVED lines=14> */
[----:B------:R-:W-:-:S13]  /*b750*/  ISETP.LT.OR P6, PT, R18, 0x11, P6 ;  /* 0x000000111200780c */ /* 0x000fda00037c1670 */
[----:B------:R2:W-:Y:S01]  /*b760*/  LDGSTS.E.BYPASS.LTC128B.128 [R7+0xec00], desc[UR36][R4.64+0x380], !P6 ;  /* 0x0ec0038004077fae */ /* 0x0005e2000f101d64 */
[----:B------:R-:W-:-:S04]  /*b770*/  LOP3.LUT P6, RZ, R16, 0x100, RZ, 0xc0, !PT ;  /* 0x0000010010ff7812 */ /* 0x000fc800078cc0ff */
[----:B------:R-:W-:Y:S01]  /*b780*/  ISETP.LT.OR P6, PT, R18, 0x21, P6 ;  /* 0x000000211200780c */ /* 0x000fe200037c1670 */
[----:B--2---:R-:W-:-:S12]  /*b790*/  IMAD.MOV.U32 R4, RZ, RZ, RZ ;  /* 0x000000ffff047224 */ /* 0x004fd800078e00ff */
[----:B------:R0:W-:Y:S01]  /*b7a0*/  LDGSTS.E.BYPASS.LTC128B.128 [R7+0x1400], desc[UR36][R2.64], !P6 ;  /* 0x0140000002077fae */ /* 0x0001e2000f101d64 */
[----:B------:R-:W-:-:S13]  /*b7b0*/  ISETP.LT.OR P6, PT, R18, 0x21, !P5 ;  /* 0x000000211200780c */ /* 0x000fda0006fc1670 */
        /* <DEDUP_REMOVED lines=11> */
[----:B------:R-:W-:-:S04]  /*b870*/  LOP3.LUT P6, RZ, R16, 0x200, RZ, 0xc0, !PT ;  /* 0x0000020010ff7812 */ /* 0x000fc800078cc0ff */
[----:B------:R-:W-:-:S13]  /*b880*/  ISETP.LT.OR P6, PT, R18, 0x21, P6 ;  /* 0x000000211200780c */ /* 0x000fda00037c1670 */
[----:B-1----:R0:W-:Y:S02]  /*b890*/  LDGSTS.E.BYPASS.LTC128B.128 [R7+0xf400], desc[UR36][R2.64+0x380], !P6 ;  /* 0x0f40038002077fae */ /* 0x0021e4000f101d64 */
.L_x_3336:
[----:B0-----:R-:W-:Y:S02]  /*b8a0*/  IADD3 R2, P6, R14, R8, RZ ;  /* 0x000000080e027210 */ /* 0x001fe40007fde0ff */
[C---:B------:R-:W-:Y:S02]  /*b8b0*/  ISETP.LT.OR P5, PT, R18.reuse, 0x31, !P5 ;  /* 0x000000311200780c */ /* 0x040fe40006fa1670 */
[----:B------:R-:W-:Y:S01]  /*b8c0*/  ISETP.LT.OR P4, PT, R18, 0x31, !P4 ;  /* 0x000000311200780c */ /* 0x000fe20006781670 */
[----:B------:R-:W-:Y:S01]  /*b8d0*/  IMAD.X R3, RZ, RZ, R6, P6 ;  /* 0x000000ffff037224 */ /* 0x000fe200030e0606 */
[----:B------:R-:W-:Y:S02]  /*b8e0*/  LOP3.LUT P6, RZ, R16, 0x100, RZ, 0xc0, !PT ;  /* 0x0000010010ff7812 */ /* 0x000fe400078cc0ff */
[C---:B------:R-:W-:Y:S02]  /*b8f0*/  ISETP.LT.OR P3, PT, R18.reuse, 0x31, !P3 ;  /* 0x000000311200780c */ /* 0x040fe40005f61670 */
[----:B------:R-:W-:-:S02]  /*b900*/  ISETP.LT.OR P6, PT, R18, 0x31, P6 ;  /* 0x000000311200780c */ /* 0x000fc400037c1670 */
[C---:B------:R-:W-:Y:S02]  /*b910*/  ISETP.LT.OR P2, PT, R18.reuse, 0x31, !P2 ;  /* 0x000000311200780c */ /* 0x040fe40005741670 */
[C---:B------:R-:W-:Y:S02]  /*b920*/  ISETP.LT.OR P1, PT, R18.reuse, 0x31, !P1 ;  /* 0x000000311200780c */ /* 0x040fe40004f21670 */
[----:B------:R-:W-:-:S07]  /*b930*/  ISETP.LT.OR P0, PT, R18, 0x31, !P0 ;  /* 0x000000311200780c */ /* 0x000fce0004701670 */
[----:B------:R-:W-:Y:S01]  /*b940*/  @!PT LDS RZ, [RZ] ;  /* 0x00000000fffff984 */ /* 0x000fe20000000800 */
[----:B------:R-:W-:Y:S01]  /*b950*/  @!PT LDS RZ, [RZ] ;  /* 0x00000000fffff984 */ /* 0x000fe20000000800 */
[----:B------:R-:W-:Y:S01]  /*b960*/  @!PT LDS RZ, [RZ] ;  /* 0x00000000fffff984 */ /* 0x000fe20000000800 */
[----:B------:R0:W-:Y:S01]  /*b970*/  LDGSTS.E.BYPASS.LTC128B.128 [R7+0x1c00], desc[UR36][R2.64], !P6 ;  /* 0x01c0000002077fae */ /* 0x0001e2000f101d64 */
[----:B------:R-:W-:-:S03]  /*b980*/  LOP3.LUT P6, RZ, R16, 0x200, RZ, 0xc0, !PT ;  /* 0x0000020010ff7812 */ /* 0x000fc600078cc0ff */
[----:B------:R0:W-:Y:S04]  /*b990*/  LDGSTS.E.BYPASS.LTC128B.128 [R7+0x3c00], desc[UR36][R2.64+0x80], !P5 ;  /* 0x03c0008002077fae */ /* 0x0001e8000e901d64 */
[----:B------:R0:W-:Y:S04]  /*b9a0*/  LDGSTS.E.BYPASS.LTC128B.128 [R7+0x5c00], desc[UR36][R2.64+0x100], !P4 ;  /* 0x05c0010002077fae */ /* 0x0001e8000e101d64 */
[----:B------:R0:W-:Y:S04]  /*b9b0*/  LDGSTS.E.BYPASS.LTC128B.128 [R7+0x7c00], desc[UR36][R2.64+0x180], !P3 ;  /* 0x07c0018002077fae */ /* 0x0001e8000d901d64 */
[----:B------:R0:W-:Y:S04]  /*b9c0*/  LDGSTS.E.BYPASS.LTC128B.128 [R7+0x9c00], desc[UR36][R2.64+0x200], !P2 ;  /* 0x09c0020002077fae */ /* 0x0001e8000d101d64 */
[----:B------:R0:W-:Y:S04]  /*b9d0*/  LDGSTS.E.BYPASS.LTC128B.128 [R7+0xbc00], desc[UR36][R2.64+0x280], !P1 ;  /* 0x0bc0028002077fae */ /* 0x0001e8000c901d64 */
[----:B------:R0:W-:Y:S01]  /*b9e0*/  LDGSTS.E.BYPASS.LTC128B.128 [R7+0xdc00], desc[UR36][R2.64+0x300], !P0 ;  /* 0x0dc0030002077fae */ /* 0x0001e2000c101d64 */
[----:B------:R-:W-:-:S13]  /*b9f0*/  ISETP.LT.OR P0, PT, R18, 0x31, P6 ;  /* 0x000000311200780c */ /* 0x000fda0003701670 */
[----:B------:R0:W-:Y:S01]  /*ba00*/  LDGSTS.E.BYPASS.LTC128B.128 [R7+0xfc00], desc[UR36][R2.64+0x380], !P0 ;  /* 0x0fc0038002077fae */ /* 0x0001e2000c101d64 */
[----:B------:R-:W-:Y:S01]  /*ba10*/  NOP ;  /* 0x0000000000007918 */ /* 0x000fe20000000000 */
[----:B------:R-:W-:Y:S02]  /*ba20*/  SYNCS.ARRIVE.TRANS64.RED.A0T1 RZ, [UR43+0x28c50], RZ ;  /* 0x028c50ffffff79a7 */ /* 0x000fe4000820042b */
[----:B------:R-:W-:Y:S01]  /*ba30*/  ARRIVES.LDGSTSBAR.64.TRANSCNT [UR43+0x28c50] ;  /* 0x028c5000ff0079b0 */ /* 0x000fe20008000aab */
[----:B------:R-:W-:Y:S01]  /*ba40*/  NOP ;  /* 0x0000000000007918 */ /* 0x000fe20000000000 */
[----:B------:R-:W-:-:S13]  /*ba50*/  ISETP.NE.AND P6, PT, R33, 0x3, PT ;  /* 0x000000032100780c */ /* 0x000fda0003fc5270 */
[----:B0-----:R-:W-:Y:S05]  /*ba60*/  @!P6 BRA `(.L_x_3273) ;  /* 0x000000000004e947 */ /* 0x001fea0003800000 */
[----:B------:R-:W-:Y:S01]  /*ba70*/  BPT.TRAP 0x1 ;  /* 0x000000040000795c */ /* 0x000fe20000300000 */
.L_x_3273:
[----:B------:R-:W-:Y:S01]  /*ba80*/  IADD3 R25, R25, -0x2, RZ ;  /* 0xfffffffe19197810 */ /* 0x000fe20007ffe0ff */
[----:B------:R-:W-:Y:S01]  /*ba90*/  SYNCS.ARRIVE.TRANS64.A1T0 RZ, [UR43+0x28c50], RZ ;  /* 0x028c50ffffff79a7 */ /* 0x000fe2000810002b */
[----:B------:R-:W-:Y:S01]  /*baa0*/  BSSY B0, `(.L_x_3257) ;  /* 0x00000f1000007945 */ /* 0x000fe20003800000 */
[----:B------:R-:W-:Y:S01]  /*bab0*/  IMAD.MOV.U32 R0, RZ, RZ, 0x1 ;  /* 0x00000001ff007424 */ /* 0x000fe200078e00ff */
[----:B------:R-:W-:Y:S01]  /*bac0*/  ISETP.GE.AND P0, PT, R25, UR45, PT ;  /* 0x0000002d19007c0c */ /* 0x000fe2000bf06270 */
[----:B------:R-:W-:-:S12]  /*bad0*/  IMAD.MOV.U32 R21, RZ, RZ, 0x1 ;  /* 0x00000001ff157424 */ /* 0x000fd800078e00ff */
[----:B------:R-:W-:Y:S05]  /*bae0*/  @!P0 BRA `(.L_x_3274) ;  /* 0x0000000c00b08947 */ /* 0x000fea0003800000 */
[----:B------:R-:W-:Y:S01]  /*baf0*/  UIADD3 UR4, UR44, 0x1, URZ ;  /* 0x000000012c047890 */ /* 0x000fe2000fffe03f */
[----:B------:R-:W-:Y:S02]  /*bb00*/  LOP3.LUT R3, RZ, UR42, RZ, 0x33, !PT ;  /* 0x0000002aff037c12 */ /* 0x000fe4000f8e33ff */
[----:B------:R-:W-:Y:S01]  /*bb10*/  IADD3 R36, R37, R28, R36 ;  /* 0x0000001c25247210 */ /* 0x000fe20007ffe024 */
[----:B------:R-:W-:Y:S01]  /*bb20*/  UIMAD UR4, UR4, UR38, URZ ;  /* 0x00000026040472a4 */ /* 0x000fe2000f8e023f */
[----:B------:R-:W-:Y:S02]  /*bb30*/  LOP3.LUT R28, R34, 0x40, RZ, 0xc0, !PT ;  /* 0x00000040221c7812 */ /* 0x000fe400078ec0ff */
[----:B------:R-:W-:Y:S01]  /*bb40*/  LOP3.LUT R25, R17, 0x80, RZ, 0xc0, !PT ;  /* 0x0000008011197812 */ /* 0x000fe200078ec0ff */
[----:B------:R-:W-:Y:S01]  /*bb50*/  VIADD R36, R36, 0xffffff40 ;  /* 0xffffff4024247836 */ /* 0x000fe20000000000 */
[----:B------:R-:W-:Y:S02]  /*bb60*/  MOV R21, 0x1 ;  /* 0x0000000100157802 */ /* 0x000fe40000000f00 */
[----:B------:R-:W-:-:S02]  /*bb70*/  LOP3.LUT R0, RZ, UR4, RZ, 0x33, !PT ;  /* 0x00000004ff007c12 */ /* 0x000fc4000f8e33ff */
[----:B------:R-:W-:Y:S02]  /*bb80*/  SHF.R.U32.HI R28, RZ, 0x2, R28 ;  /* 0x00000002ff1c7819 */ /* 0x000fe4000001161c */
[----:B------:R-:W-:Y:S01]  /*bb90*/  VIMNMX R3, R0, R3, !PT ;  /* 0x0000000300037248 */ /* 0x000fe20007fe0100 */
[----:B------:R-:W-:Y:S01]  /*bba0*/  IMAD.MOV.U32 R0, RZ, RZ, 0x1 ;  /* 0x00000001ff007424 */ /* 0x000fe200078e00ff */
[----:B------:R-:W-:Y:S02]  /*bbb0*/  SHF.R.U32.HI R25, RZ, 0x3, R25 ;  /* 0x00000003ff197819 */ /* 0x000fe40000011619 */
[C---:B------:R-:W-:Y:S01]  /*bbc0*/  IADD3 R22, -R3.reuse, -0x2, RZ ;  /* 0xfffffffe03167810 */ /* 0x040fe20007ffe1ff */
[----:B------:R-:W-:-:S07]  /*bbd0*/  IMAD R9, R3, -0x40, R36 ;  /* 0xffffffc003097824 */ /* 0x000fce00078e0224 */
.L_x_3289:
[----:B------:R-:W0:Y:S01]  /*bbe0*/  LDC R2, c[0x0][0x430] ;  /* 0x00010c00ff027b82 */ /* 0x000e220000000800 */
[----:B------:R-:W-:Y:S01]  /*bbf0*/  ISETP.GT.U32.AND P0, PT, R31, 0x3f, PT ;  /* 0x0000003f1f00780c */ /* 0x000fe20003f04070 */
[----:B------:R-:W-:Y:S01]  /*bc00*/  BSSY B1, `(.L_x_3275) ;  /* 0x0000014000017945 */ /* 0x000fe20003800000 */
[----:B------:R-:W-:Y:S02]  /*bc10*/  IMAD.MOV.U32 R7, RZ, RZ, R9 ;  /* 0x000000ffff077224 */ /* 0x000fe400078e0009 */
[----:B------:R-:W-:Y:S01]  /*bc20*/  IMAD.MOV.U32 R6, RZ, RZ, RZ ;  /* 0x000000ffff067224 */ /* 0x000fe200078e00ff */
[----:B0-----:R-:W-:-:S13]  /*bc30*/  ISETP.NE.AND P1, PT, R2, 0x1, PT ;  /* 0x000000010200780c */ /* 0x001fda0003f25270 */
[----:B------:R-:W0:Y:S08]  /*bc40*/  @P1 LDC R2, c[0x0][0x434] ;  /* 0x00010d00ff021b82 */ /* 0x000e300000000800 */
[----:B------:R-:W1:Y:S01]  /*bc50*/  @P1 LDC R3, c[0x0][0x438] ;  /* 0x00010e00ff031b82 */ /* 0x000e620000000800 */
[----:B0-----:R-:W-:-:S05]  /*bc60*/  @P1 IMAD.HI.U32 R2, R9, R2, RZ ;  /* 0x0000000209021227 */ /* 0x001fca00078e00ff */
[----:B-1----:R-:W-:Y:S01]  /*bc70*/  @P1 SHF.R.U32.HI R7, RZ, R3, R2 ;  /* 0x00000003ff071219 */ /* 0x002fe20000011602 */
[----:B--2---:R-:W-:Y:S06]  /*bc80*/  @P0 BRA `(.L_x_3276) ;  /* 0x00000000002c0947 */ /* 0x004fec0003800000 */
[----:B------:R-:W-:Y:S01]  /*bc90*/  ULDC.64 UR4, c[0x0][0x428] ;  /* 0x00010a0000047ab9 */ /* 0x000fe20000000a00 */
[----:B------:R-:W-:Y:S01]  /*bca0*/  SHF.R.S32.HI R3, RZ, 0x1f, R7 ;  /* 0x0000001fff037819 */ /* 0x000fe20000011407 */
[----:B------:R-:W-:Y:S01]  /*bcb0*/  IMAD R5, R32, UR4, RZ ;  /* 0x0000000420057c24 */ /* 0x000fe2000f8e02ff */
[----:B------:R-:W-:-:S03]  /*bcc0*/  MOV R2, R7 ;  /* 0x0000000700027202 */ /* 0x000fc60000000f00 */
[C---:B------:R-:W-:Y:S02]  /*bcd0*/  IMAD R5, R24.reuse, UR5, R5 ;  /* 0x0000000518057c24 */ /* 0x040fe4000f8e0205 */
[----:B------:R-:W-:Y:S01]  /*bce0*/  IMAD.WIDE.U32 R2, R24, UR4, R2 ;  /* 0x0000000418027c25 */ /* 0x000fe2000f8e0002 */
[----:B------:R-:W-:-:S03]  /*bcf0*/  ULDC.64 UR4, c[0x0][0x418] ;  /* 0x0001060000047ab9 */ /* 0x000fc60000000a00 */
[----:B------:R-:W-:Y:S01]  /*bd00*/  IMAD.IADD R3, R5, 0x1, R3 ;  /* 0x0000000105037824 */ /* 0x000fe200078e0203 */
[----:B------:R-:W-:-:S04]  /*bd10*/  LEA R4, P0, R2, UR4, 0x2 ;  /* 0x0000000402047c11 */ /* 0x000fc8000f8010ff */
[----:B------:R-:W-:-:S05]  /*bd20*/  LEA.HI.X R5, R2, UR5, R3, 0x2, P0 ;  /* 0x0000000502057c11 */ /* 0x000fca00080f1403 */
[----:B------:R0:W5:Y:S04]  /*bd30*/  LDG.E R6, desc[UR36][R4.64] ;  /* 0x0000002404067981 */ /* 0x000168000c1e1900 */
.L_x_3276:
[----:B------:R-:W-:Y:S05]  /*bd40*/  BSYNC B1 ;  /* 0x0000000000017941 */ /* 0x000fea0003800000 */
.L_x_3275:
[----:B------:R-:W-:-:S13]  /*bd50*/  ISETP.NE.AND P0, PT, R33, 0x3, PT ;  /* 0x000000032100780c */ /* 0x000fda0003f05270 */
[----:B------:R-:W-:Y:S05]  /*bd60*/  @!P0 BRA `(.L_x_3277) ;  /* 0x0000000000048947 */ /* 0x000fea0003800000 */
[----:B------:R-:W-:Y:S01]  /*bd70*/  BPT.TRAP 0x1 ;  /* 0x000000040000795c */ /* 0x000fe20000300000 */
.L_x_3277:
[----:B------:R-:W-:Y:S01]  /*bd80*/  LEA R10, R0, UR43, 0x3 ;  /* 0x0000002b000a7c11 */ /* 0x000fe2000f8e18ff */
[----:B------:R-:W-:Y:S01]  /*bd90*/  BSSY B1, `(.L_x_3278) ;  /* 0x0000004000017945 */ /* 0x000fe20003800000 */
[----:B------:R-:W-:-:S04]  /*bda0*/  SHF.L.U32 R20, R21, 0x1f, RZ ;  /* 0x0000001f15147819 */ /* 0x000fc800000006ff */
[----:B------:R-:W1:Y:S02]  /*bdb0*/  SYNCS.PHASECHK.TRANS64.TRYWAIT P0, [R10+URZ+0x28c40], R20 ;  /* 0x028c40140a0075a7 */ /* 0x000e64000800017f */
[----:B-1----:R-:W-:Y:S05]  /*bdc0*/  @!P0 BRA `(.L_x_3279) ;  /* 0x0000002400308947 */ /* 0x002fea0003800000 */
.L_x_3337:
[----:B------:R-:W-:Y:S05]  /*bdd0*/  BSYNC B1 ;  /* 0x0000000000017941 */ /* 0x000fea0003800000 */
.L_x_3278:
[----:B------:R-:W-:Y:S01]  /*bde0*/  ULDC UR4, c[0x0][0x430] ;  /* 0x00010c0000047ab9 */ /* 0x000fe20000000800 */
[----:B-----5:R-:W-:Y:S01]  /*bdf0*/  SHF.R.S32.HI R18, RZ, 0x1f, R6 ;  /* 0x0000001fff127819 */ /* 0x020fe20000011406 */
[----:B------:R-:W-:Y:S01]  /*be00*/  UIADD3 UR4, -UR4, URZ, URZ ;  /* 0x0000003f04047290 */ /* 0x000fe2000fffe13f */
[----:B------:R-:W-:Y:S01]  /*be10*/  R2UR UR6, R23 ;  /* 0x00000000170672ca */ /* 0x000fe200000e0000 */
[----:B------:R-:W-:Y:S01]  /*be20*/  IMAD R17, R0, 0x1000, R30 ;  /* 0x0000100000117824 */ /* 0x000fe200078e021e */
[----:B------:R-:W-:-:S03]  /*be30*/  LOP3.LUT P1, RZ, R16, 0x1, RZ, 0xc0, !PT ;  /* 0x0000000110ff7812 */ /* 0x000fc6000782c0ff */
[----:B------:R-:W-:Y:S01]  /*be40*/  IMAD R7, R7, UR4, R9 ;  /* 0x0000000407077c24 */ /* 0x000fe2000f8e0209 */
[----:B------:R-:W-:-:S04]  /*be50*/  ULDC.64 UR4, c[0x0][0x300] ;  /* 0x0000c00000047ab9 */ /* 0x000fc80000000a00 */
[----:B------:R-:W-:-:S05]  /*be60*/  SHF.R.S32.HI R19, RZ, 0x1f, R7 ;  /* 0x0000001fff137819 */ /* 0x000fca0000011407 */
[----:B------:R-:W-:-:S04]  /*be70*/  IMAD R2, R19, UR4, RZ ;  /* 0x0000000413027c24 */ /* 0x000fc8000f8e02ff */
[C---:B0-----:R-:W-:Y:S02]  /*be80*/  IMAD R5, R7.reuse, UR5, R2 ;  /* 0x0000000507057c24 */ /* 0x041fe4000f8e0202 */
[----:B------:R-:W-:Y:S01]  /*be90*/  IMAD.WIDE.U32 R2, R7, UR4, RZ ;  /* 0x0000000407027c25 */ /* 0x000fe2000f8e00ff */
[----:B------:R-:W-:-:S03]  /*bea0*/  ULDC.64 UR4, c[0x0][0x310] ;  /* 0x0000c40000047ab9 */ /* 0x000fc60000000a00 */
[----:B------:R-:W-:Y:S02]  /*beb0*/  IMAD.IADD R3, R3, 0x1, R5 ;  /* 0x0000000103037824 */ /* 0x000fe400078e0205 */
[----:B------:R-:W-:Y:S02]  /*bec0*/  IMAD R5, R18, UR4, RZ ;  /* 0x0000000412057c24 */ /* 0x000fe4000f8e02ff */
[----:B------:R-:W-:-:S04]  /*bed0*/  IMAD.WIDE.U32 R2, R6, UR4, R2 ;  /* 0x0000000406027c25 */ /* 0x000fc8000f8e0002 */
[----:B------:R-:W-:Y:S01]  /*bee0*/  IMAD R5, R6, UR5, R5 ;  /* 0x0000000506057c24 */ /* 0x000fe2000f8e0205 */
[----:B------:R-:W-:-:S03]  /*bef0*/  ULDC.64 UR4, c[0x0][0x308] ;  /* 0x0000c20000047ab9 */ /* 0x000fc60000000a00 */
[----:B------:R-:W-:Y:S01]  /*bf00*/  IMAD.IADD R3, R3, 0x1, R5 ;  /* 0x0000000103037824 */ /* 0x000fe200078e0205 */
[----:B------:R-:W-:Y:S01]  /*bf10*/  MOV R5, UR4 ;  /* 0x0000000400057c02 */ /* 0x000fe20008000f00 */
[----:B------:R-:W-:-:S03]  /*bf20*/  UIMAD UR4, UR6, UR4, URZ ;  /* 0x00000004060472a4 */ /* 0x000fc6000f8e023f */
[----:B------:R-:W-:Y:S01]  /*bf30*/  ULDC.64 UR6, c[0x0][0x2e8] ;  /* 0x0000ba0000067ab9 */ /* 0x000fe20000000a00 */
[----:B------:R-:W-:Y:S02]  /*bf40*/  UIMAD UR4, UR40, UR5, UR4 ;  /* 0x00000005280472a4 */ /* 0x000fe4000f8e0204 */
[----:B------:R-:W-:-:S04]  /*bf50*/  IMAD.WIDE.U32 R2, R5, UR40, R2 ;  /* 0x0000002805027c25 */ /* 0x000fc8000f8e0002 */
[----:B------:R-:W-:Y:S01]  /*bf60*/  VIADD R29, R3, UR4 ;  /* 0x00000004031d7c36 */ /* 0x000fe20008000000 */
[----:B------:R-:W-:Y:S01]  /*bf70*/  LEA R26, P0, R2, UR6, 0x1 ;  /* 0x00000006021a7c11 */ /* 0x000fe2000f8008ff */
[----:B------:R-:W-:-:S03]  /*bf80*/  UMOV UR4, 0xffffffff ;  /* 0xffffffff00047882 */ /* 0x000fc60000000000 */
[----:B------:R-:W-:Y:S01]  /*bf90*/  LEA.HI.X R29, R2, UR7, R29, 0x1, P0 ;  /* 0x00000007021d7c11 */ /* 0x000fe200080f0c1d */
[----:B------:R-:W-:Y:S08]  /*bfa0*/  BRA.DIV UR4, `(.L_x_3280) ;  /* 0x0000002204cc7947 */ /* 0x000ff0000b800000 */
[----:B------:R-:W0:Y:S01]  /*bfb0*/  SHFL.IDX PT, R14, R26, RZ, 0x181f ;  /* 0x00181fff1a0e7589 */ /* 0x000e2200000e0000 */
[----:B------:R-:W-:-:S03]  /*bfc0*/  LEA R27, R17, UR43, 0x1 ;  /* 0x0000002b111b7c11 */ /* 0x000fc6000f8e08ff */
[----:B------:R-:W2:Y:S04]  /*bfd0*/  SHFL.IDX PT, R3, R29, RZ, 0x181f ;  /* 0x00181fff1d037589 */ /* 0x000ea800000e0000 */
[----:B------:R-:W-:Y:S01]  /*bfe0*/  SHFL.IDX PT, R34, R29, 0x3, 0x181f ;  /* 0x00781f001d227f89 */ /* 0x000fe200000e0000 */
[----:B0-----:R-:W-:-:S03]  /*bff0*/  IADD3 R12, P0, R14, R8, RZ ;  /* 0x000000080e0c7210 */ /* 0x001fc60007f1e0ff */
[----:B------:R-:W0:Y:S01]  /*c000*/  SHFL.IDX PT, R14, R26, 0x1, 0x181f ;  /* 0x00381f001a0e7f89 */ /* 0x000e2200000e0000 */
[----:B--2---:R-:W-:-:S03]  /*c010*/  IADD3.X R13, RZ, R3, RZ, P0, !PT ;  /* 0x00000003ff0d7210 */ /* 0x004fc600007fe4ff */
[----:B------:R-:W2:Y:S04]  /*c020*/  SHFL.IDX PT, R3, R29, 0x1, 0x181f ;  /* 0x00381f001d037f89 */ /* 0x000ea800000e0000 */
[----:B------:R3:W-:Y:S01]  /*c030*/  LDGSTS.E.BYPASS.LTC128B.128 [R27+0x22400], desc[UR36][R12.64], !P1 ;  /* 0x224000000c1b7fae */ /* 0x0007e2000c901d64 */
[----:B0-----:R-:W-:-:S03]  /*c040*/  IADD3 R4, P0, R14, R8, RZ ;  /* 0x000000080e047210 */ /* 0x001fc60007f1e0ff */
[----:B------:R-:W0:Y:S02]  /*c050*/  SHFL.IDX PT, R14, R26, 0x2, 0x181f ;  /* 0x00581f001a0e7f89 */ /* 0x000e2400000e0000 */
[----:B--2---:R-:W-:Y:S02]  /*c060*/  IMAD.X R5, RZ, RZ, R3, P0 ;  /* 0x000000ffff057224 */ /* 0x004fe400000e0603 */
[----:B------:R-:W2:Y:S04]  /*c070*/  SHFL.IDX PT, R3, R29, 0x2, 0x181f ;  /* 0x00581f001d037f89 */ /* 0x000ea800000e0000 */
[----:B------:R3:W-:Y:S01]  /*c080*/  LDGSTS.E.BYPASS.LTC128B.128 [R27+0x22c00], desc[UR36][R4.64], !P1 ;  /* 0x22c00000041b7fae */ /* 0x0007e2000c901d64 */
[----:B0-----:R-:W-:-:S03]  /*c090*/  IADD3 R2, P0, R14, R8, RZ ;  /* 0x000000080e027210 */ /* 0x001fc60007f1e0ff */
[----:B------:R3:W0:Y:S02]  /*c0a0*/  SHFL.IDX PT, R14, R26, 0x3, 0x181f ;  /* 0x00781f001a0e7f89 */ /* 0x00062400000e0000 */
[----:B--2---:R-:W-:-:S05]  /*c0b0*/  IMAD.X R3, RZ, RZ, R3, P0 ;  /* 0x000000ffff037224 */ /* 0x004fca00000e0603 */
[----:B------:R3:W-:Y:S03]  /*c0c0*/  LDGSTS.E.BYPASS.LTC128B.128 [R27+0x23400], desc[UR36][R2.64], !P1 ;  /* 0x23400000021b7fae */ /* 0x0007e6000c901d64 */
.L_x_3347:
[----:B0--3--:R-:W-:-:S04]  /*c0d0*/  IADD3 R2, P0, R14, R8, RZ ;  /* 0x000000080e027210 */ /* 0x009fc80007f1e0ff */
[----:B------:R-:W-:Y:S02]  /*c0e0*/  IADD3.X R3, RZ, R34, RZ, P0, !PT ;  /* 0x00000022ff037210 */ /* 0x000fe400007fe4ff */
[----:B------:R-:W-:-:S03]  /*c0f0*/  PLOP3.LUT P0, PT, PT, PT, PT, 0x80, 0x0 ;  /* 0x000000000000781c */ /* 0x000fc60003f0f070 */
[----:B------:R-:W-:Y:S01]  /*c100*/  @!PT LDS RZ, [RZ] ;  /* 0x00000000fffff984 */ /* 0x000fe20000000800 */
[----:B------:R-:W-:Y:S01]  /*c110*/  @!PT LDS RZ, [RZ] ;  /* 0x00000000fffff984 */ /* 0x000fe20000000800 */
[----:B------:R-:W-:Y:S01]  /*c120*/  @!PT LDS RZ, [RZ] ;  /* 0x00000000fffff984 */ /* 0x000fe20000000800 */
[----:B------:R0:W-:Y:S01]  /*c130*/  LDGSTS.E.BYPASS.LTC128B.128 [R27+0x23c00], desc[UR36][R2.64], !P1 ;  /* 0x23c00000021b7fae */ /* 0x0001e2000c901d64 */
[----:B------:R-:W-:-:S09]  /*c140*/  NOP ;  /* 0x0000000000007918 */ /* 0x000fd20000000000 */
.L_x_3281:
        /* <DEDUP_REMOVED lines=10> */
.L_x_3282:
[----:B------:R2:W-:Y:S01]  /*c1f0*/  SYNCS.ARRIVE.TRANS64.A1T0 RZ, [R10+URZ+0x28c30], RZ ;  /* 0x028c30ff0aff79a7 */ /* 0x0005e2000810003f */
[----:B------:R-:W-:Y:S05]  /*c200*/  @!P2 BRA `(.L_x_3283) ;  /* 0x000000000004a947 */ /* 0x000fea0003800000 */
[----:B------:R-:W-:Y:S01]  /*c210*/  BPT.TRAP 0x1 ;  /* 0x000000040000795c */ /* 0x000fe20000300000 */
.L_x_3283:
[----:B------:R-:W3:Y:S01]  /*c220*/  SYNCS.PHASECHK.TRANS64.TRYWAIT P0, [R10+URZ+0x28c60], R20 ;  /* 0x028c60140a0075a7 */ /* 0x000ee2000800017f */
[----:B------:R-:W-:Y:S04]  /*c230*/  BSSY B1, `(.L_x_3284) ;  /* 0x0000002000017945 */ /* 0x000fe80003800000 */
[----:B---3--:R-:W-:Y:S05]  /*c240*/  @!P0 BRA `(.L_x_3285) ;  /* 0x0000002400308947 */ /* 0x008fea0003800000 */
.L_x_3348:
[----:B------:R-:W-:Y:S05]  /*c250*/  BSYNC B1 ;  /* 0x0000000000017941 */ /* 0x000fea0003800000 */
.L_x_3284:
[----:B------:R-:W-:Y:S01]  /*c260*/  ULDC.64 UR4, c[0x0][0x328] ;  /* 0x0000ca0000047ab9 */ /* 0x000fe20000000a00 */
[----:B------:R-:W-:Y:S01]  /*c270*/  ULDC.64 UR6, c[0x0][0x338] ;  /* 0x0000ce0000067ab9 */ /* 0x000fe20000000a00 */
[----:B0-----:R-:W-:Y:S01]  /*c280*/  IMAD R2, R19, UR4, RZ ;  /* 0x0000000413027c24 */ /* 0x001fe2000f8e02ff */
[----:B------:R-:W-:Y:S01]  /*c290*/  LOP3.LUT P5, RZ, R16, 0x8, RZ, 0xc0, !PT ;  /* 0x0000000810ff7812 */ /* 0x000fe200078ac0ff */
[----:B------:R-:W-:Y:S01]  /*c2a0*/  IMAD R17, R0, 0x7000, R17 ;  /* 0x0000700000117824 */ /* 0x000fe200078e0211 */
[C---:B------:R-:W-:Y:S01]  /*c2b0*/  LOP3.LUT P4, RZ, R16.reuse, 0x4, RZ, 0xc0, !PT ;  /* 0x0000000410ff7812 */ /* 0x040fe2000788c0ff */
[C---:B------:R-:W-:Y:S01]  /*c2c0*/  IMAD R5, R7.reuse, UR5, R2 ;  /* 0x0000000507057c24 */ /* 0x040fe2000f8e0202 */
[----:B------:R-:W-:Y:S01]  /*c2d0*/  LOP3.LUT P3, RZ, R16, 0x2, RZ, 0xc0, !PT ;  /* 0x0000000210ff7812 */ /* 0x000fe2000786c0ff */
[----:B------:R-:W-:Y:S01]  /*c2e0*/  IMAD.WIDE.U32 R2, R7, UR4, RZ ;  /* 0x0000000407027c25 */ /* 0x000fe2000f8e00ff */
[----:B------:R-:W-:-:S03]  /*c2f0*/  R2UR UR4, R23 ;  /* 0x00000000170472ca */ /* 0x000fc600000e0000 */
[----:B------:R-:W-:Y:S02]  /*c300*/  IMAD R7, R18, UR6, RZ ;  /* 0x0000000612077c24 */ /* 0x000fe4000f8e02ff */
[----:B------:R-:W-:Y:S02]  /*c310*/  IMAD.IADD R3, R3, 0x1, R5 ;  /* 0x0000000103037824 */ /* 0x000fe400078e0205 */
[C---:B------:R-:W-:Y:S02]  /*c320*/  IMAD R7, R6.reuse, UR7, R7 ;  /* 0x0000000706077c24 */ /* 0x040fe4000f8e0207 */
[----:B------:R-:W-:Y:S01]  /*c330*/  IMAD.WIDE.U32 R2, R6, UR6, R2 ;  /* 0x0000000606027c25 */ /* 0x000fe2000f8e0002 */
[----:B------:R-:W-:Y:S02]  /*c340*/  ULDC.64 UR6, c[0x0][0x330] ;  /* 0x0000cc0000067ab9 */ /* 0x000fe40000000a00 */
[----:B------:R-:W-:Y:S01]  /*c350*/  MOV R5, UR6 ;  /* 0x0000000600057c02 */ /* 0x000fe20008000f00 */
[----:B------:R-:W-:Y:S01]  /*c360*/  UIMAD UR4, UR4, UR6, URZ ;  /* 0x00000006040472a4 */ /* 0x000fe2000f8e023f */
[----:B------:R-:W-:-:S03]  /*c370*/  IMAD.IADD R3, R3, 0x1, R7 ;  /* 0x0000000103037824 */ /* 0x000fc600078e0207 */
[----:B------:R-:W-:Y:S02]  /*c380*/  UIMAD UR4, UR40, UR7, UR4 ;  /* 0x00000007280472a4 */ /* 0x000fe4000f8e0204 */
        /* <DEDUP_REMOVED lines=8> */
[C---:B------:R-:W-:Y:S02]  /*c410*/  LOP3.LUT P1, RZ, R16.reuse, 0x40, RZ, 0xc0, !PT ;  /* 0x0000004010ff7812 */ /* 0x040fe4000782c0ff */
[C---:B------:R-:W-:Y:S01]  /*c420*/  LOP3.LUT P6, RZ, R16.reuse, 0x20, RZ, 0xc0, !PT ;  /* 0x0000002010ff7812 */ /* 0x040fe200078cc0ff */
[----:B------:R-:W4:Y:S01]  /*c430*/  SHFL.IDX PT, R3, R19, RZ, 0x181f ;  /* 0x00181fff13037589 */ /* 0x000f2200000e0000 */
[----:B------:R-:W-:Y:S02]  /*c440*/  LEA R17, R17, UR43, 0x1 ;  /* 0x0000002b11117c11 */ /* 0x000fe4000f8e08ff */
[----:B------:R-:W-:Y:S01]  /*c450*/  LOP3.LUT P2, RZ, R16, 0x10, RZ, 0xc0, !PT ;  /* 0x0000001010ff7812 */ /* 0x000fe2000784c0ff */
[----:B------:R-:W-:Y:S01]  /*c460*/  SHFL.IDX PT, R5, R19, 0x1, 0x181f ;  /* 0x00381f0013057f89 */ /* 0x000fe200000e0000 */
[----:B------:R-:W-:-:S03]  /*c470*/  P2R R11, PR, RZ, 0x40 ;  /* 0x00000040ff0b7803 */ /* 0x000fc60000000000 */
[----:B-1-3--:R-:W-:Y:S04]  /*c480*/  SHFL.IDX PT, R20, R19, 0x2, 0x181f ;  /* 0x00581f0013147f89 */ /* 0x00afe800000e0000 */
[----:B------:R-:W-:Y:S01]  /*c490*/  SHFL.IDX PT, R19, R19, 0x3, 0x181f ;  /* 0x00781f0013137f89 */ /* 0x000fe200000e0000 */
[----:B0-----:R-:W-:-:S03]  /*c4a0*/  IADD3 R6, P0, R14, R8, RZ ;  /* 0x000000080e067210 */ /* 0x001fc60007f1e0ff */
[----:B------:R-:W0:Y:S02]  /*c4b0*/  SHFL.IDX PT, R14, R18, 0x1, 0x181f ;  /* 0x00381f00120e7f89 */ /* 0x000e2400000e0000 */
[----:B----4-:R-:W-:-:S05]  /*c4c0*/  IMAD.X R7, RZ, RZ, R3, P0 ;  /* 0x000000ffff077224 */ /* 0x010fca00000e0603 */
[----:B------:R-:W-:Y:S01]  /*c4d0*/  LDGSTS.E.BYPASS.LTC128B.128 [R17+0x400], desc[UR36][R6.64], !P1 ;  /* 0x0040000006117fae */ /* 0x000fe2000c901d64 */
[----:B------:R-:W-:-:S03]  /*c4e0*/  ISETP.NE.U32.AND P1, PT, R25, RZ, PT ;  /* 0x000000ff1900720c */ /* 0x000fc60003f25070 */
[----:B------:R-:W-:Y:S01]  /*c4f0*/  LDGSTS.E.BYPASS.LTC128B.128 [R17+0x2400], desc[UR36][R6.64+0x80], !P6 ;  /* 0x0240008006117fae */ /* 0x000fe2000f101d64 */
[----:B------:R-:W-:-:S03]  /*c500*/  LOP3.LUT P6, RZ, R16, 0x40, RZ, 0xc0, !PT ;  /* 0x0000004010ff7812 */ /* 0x000fc600078cc0ff */
[----:B------:R-:W-:Y:S04]  /*c510*/  LDGSTS.E.BYPASS.LTC128B.128 [R17+0x4400], desc[UR36][R6.64+0x100], !P2 ;  /* 0x0440010006117fae */ /* 0x000fe8000d101d64 */
[----:B------:R-:W-:Y:S01]  /*c520*/  LDGSTS.E.BYPASS.LTC128B.128 [R17+0x6400], desc[UR36][R6.64+0x180], !P5 ;  /* 0x0640018006117fae */ /* 0x000fe2000e901d64 */
[----:B0-----:R-:W-:-:S03]  /*c530*/  IADD3 R4, P0, R14, R8, RZ ;  /* 0x000000080e047210 */ /* 0x001fc60007f1e0ff */
[----:B------:R-:W-:Y:S01]  /*c540*/  LDGSTS.E.BYPASS.LTC128B.128 [R17+0x8400], desc[UR36][R6.64+0x200], !P4 ;  /* 0x0840020006117fae */ /* 0x000fe2000e101d64 */
[----:B------:R-:W-:-:S03]  /*c550*/  IADD3.X R5, RZ, R5, RZ, P0, !PT ;  /* 0x00000005ff057210 */ /* 0x000fc600007fe4ff */
[----:B------:R-:W0:Y:S04]  /*c560*/  SHFL.IDX PT, R14, R18, 0x2, 0x181f ;  /* 0x00581f00120e7f89 */ /* 0x000e2800000e0000 */
[----:B------:R-:W-:Y:S01]  /*c570*/  LDGSTS.E.BYPASS.LTC128B.128 [R17+0xa400], desc[UR36][R6.64+0x280], !P3 ;  /* 0x0a40028006117fae */ /* 0x000fe2000d901d64 */
[----:B0-----:R-:W-:-:S03]  /*c580*/  IADD3 R2, P0, R14, R8, RZ ;  /* 0x000000080e027210 */ /* 0x001fc60007f1e0ff */
[----:B------:R0:W1:Y:S02]  /*c590*/  SHFL.IDX PT, R14, R18, 0x3, 0x181f ;  /* 0x00781f00120e7f89 */ /* 0x00006400000e0000 */
[----:B------:R-:W-:Y:S01]  /*c5a0*/  IMAD.X R3, RZ, RZ, R20, P0 ;  /* 0x000000ffff037224 */ /* 0x000fe200000e0614 */
[----:B------:R-:W-:-:S13]  /*c5b0*/  ISETP.NE.U32.AND P0, PT, R28, RZ, PT ;  /* 0x000000ff1c00720c */ /* 0x000fda0003f05070 */
[----:B------:R-:W-:Y:S04]  /*c5c0*/  LDGSTS.E.BYPASS.LTC128B.128 [R17+0xc400], desc[UR36][R6.64+0x300], P0 ;  /* 0x0c40030006117fae */ /* 0x000fe80008101d64 */
[----:B------:R3:W-:Y:S04]  /*c5d0*/  LDGSTS.E.BYPASS.LTC128B.128 [R17+0xe400], desc[UR36][R6.64+0x380], P1 ;  /* 0x0e40038006117fae */ /* 0x0007e80008901d64 */
[----:B------:R-:W-:Y:S01]  /*c5e0*/  LDGSTS.E.BYPASS.LTC128B.128 [R17+0xc00], desc[UR36][R4.64], !P6 ;  /* 0x00c0000004117fae */ /* 0x000fe2000f101d64 */
[----:B------:R-:W-:-:S04]  /*c5f0*/  ISETP.NE.AND P6, PT, R11, RZ, PT ;  /* 0x000000ff0b00720c */ /* 0x000fc80003fc5270 */
[----:B---3--:R-:W-:-:S09]  /*c600*/  P2R R6, PR, RZ, 0x40 ;  /* 0x00000040ff067803 */ /* 0x008fd20000000000 */
[----:B------:R-:W-:Y:S01]  /*c610*/  LDGSTS.E.BYPASS.LTC128B.128 [R17+0x2c00], desc[UR36][R4.64+0x80], !P6 ;  /* 0x02c0008004117fae */ /* 0x000fe2000f101d64 */
[----:B------:R-:W-:-:S03]  /*c620*/  LOP3.LUT P6, RZ, R16, 0x40, RZ, 0xc0, !PT ;  /* 0x0000004010ff7812 */ /* 0x000fc600078cc0ff */
[----:B------:R-:W-:Y:S04]  /*c630*/  LDGSTS.E.BYPASS.LTC128B.128 [R17+0x4c00], desc[UR36][R4.64+0x100], !P2 ;  /* 0x04c0010004117fae */ /* 0x000fe8000d101d64 */
[----:B------:R-:W-:Y:S04]  /*c640*/  LDGSTS.E.BYPASS.LTC128B.128 [R17+0x6c00], desc[UR36][R4.64+0x180], !P5 ;  /* 0x06c0018004117fae */ /* 0x000fe8000e901d64 */
[----:B------:R-:W-:Y:S04]  /*c650*/  LDGSTS.E.BYPASS.LTC128B.128 [R17+0x8c00], desc[UR36][R4.64+0x200], !P4 ;  /* 0x08c0020004117fae */ /* 0x000fe8000e101d64 */
[----:B------:R-:W-:Y:S04]  /*c660*/  LDGSTS.E.BYPASS.LTC128B.128 [R17+0xac00], desc[UR36][R4.64+0x280], !P3 ;  /* 0x0ac0028004117fae */ /* 0x000fe8000d901d64 */
[----:B------:R-:W-:Y:S04]  /*c670*/  LDGSTS.E.BYPASS.LTC128B.128 [R17+0xcc00], desc[UR36][R4.64+0x300], P0 ;  /* 0x0cc0030004117fae */ /* 0x000fe80008101d64 */
[----:B------:R3:W-:Y:S04]  /*c680*/  LDGSTS.E.BYPASS.LTC128B.128 [R17+0xec00], desc[UR36][R4.64+0x380], P1 ;  /* 0x0ec0038004117fae */ /* 0x0007e80008901d64 */
[----:B------:R0:W-:Y:S01]  /*c690*/  LDGSTS.E.BYPASS.LTC128B.128 [R17+0x1400], desc[UR36][R2.64], !P6 ;  /* 0x0140000002117fae */ /* 0x0001e2000f101d64 */
[----:B------:R-:W-:Y:S01]  /*c6a0*/  ISETP.NE.AND P6, PT, R6, RZ, PT ;  /* 0x000000ff0600720c */ /* 0x000fe20003fc5270 */
[----:B---3--:R-:W-:-:S12]  /*c6b0*/  IMAD.MOV.U32 R4, RZ, RZ, RZ ;  /* 0x000000ffff047224 */ /* 0x008fd800078e00ff */
[----:B------:R0:W-:Y:S04]  /*c6c0*/  LDGSTS.E.BYPASS.LTC128B.128 [R17+0x3400], desc[UR36][R2.64+0x80], !P6 ;  /* 0x0340008002117fae */ /* 0x0001e8000f101d64 */
[----:B------:R0:W-:Y:S04]  /*c6d0*/  LDGSTS.E.BYPASS.LTC128B.128 [R17+0x5400], desc[UR36][R2.64+0x100], !P2 ;  /* 0x0540010002117fae */ /* 0x0001e8000d101d64 */
[----:B------:R0:W-:Y:S04]  /*c6e0*/  LDGSTS.E.BYPASS.LTC128B.128 [R17+0x7400], desc[UR36][R2.64+0x180], !P5 ;  /* 0x0740018002117fae */ /* 0x0001e8000e901d64 */
[----:B------:R0:W-:Y:S04]  /*c6f0*/  LDGSTS.E.BYPASS.LTC128B.128 [R17+0x9400], desc[UR36][R2.64+0x200], !P4 ;  /* 0x0940020002117fae */ /* 0x0001e8000e101d64 */
[----:B------:R0:W-:Y:S04]  /*c700*/  LDGSTS.E.BYPASS.LTC128B.128 [R17+0xb400], desc[UR36][R2.64+0x280], !P3 ;  /* 0x0b40028002117fae */ /* 0x0001e8000d901d64 */
[----:B------:R0:W-:Y:S04]  /*c710*/  LDGSTS.E.BYPASS.LTC128B.128 [R17+0xd400], desc[UR36][R2.64+0x300], P0 ;  /* 0x0d40030002117fae */ /* 0x0001e80008101d64 */
[----:B-1----:R0:W-:Y:S02]  /*c720*/  LDGSTS.E.BYPASS.LTC128B.128 [R17+0xf400], desc[UR36][R2.64+0x380], P1 ;  /* 0x0f40038002117fae */ /* 0x0021e40008901d64 */
.L_x_3358:
[----:B------:R-:W-:Y:S02]  /*c730*/  P2R R5, PR, RZ, 0x2 ;  /* 0x00000002ff057803 */ /* 0x000fe40000000000 */
[----:B------:R-:W-:Y:S02]  /*c740*/  LOP3.LUT P1, RZ, R16, 0x40, RZ, 0xc0, !PT ;  /* 0x0000004010ff7812 */ /* 0x000fe4000782c0ff */
[----:B0-----:R-:W-:Y:S02]  /*c750*/  IADD3 R2, P2, R14, R8, RZ ;  /* 0x000000080e027210 */ /* 0x001fe40007f5e0ff */
[C---:B------:R-:W-:Y:S02]  /*c760*/  LOP3.LUT P6, RZ, R16.reuse, 0x10, RZ, 0xc0, !PT ;  /* 0x0000001010ff7812 */ /* 0x040fe400078cc0ff */
[----:B------:R-:W-:Y:S02]  /*c770*/  IADD3.X R3, RZ, R19, RZ, P2, !PT ;  /* 0x00000013ff037210 */ /* 0x000fe400017fe4ff */
[----:B------:R-:W-:-:S05]  /*c780*/  LOP3.LUT P2, RZ, R16, 0x20, RZ, 0xc0, !PT ;  /* 0x0000002010ff7812 */ /* 0x000fca000784c0ff */
[----:B------:R-:W-:Y:S01]  /*c790*/  @!PT LDS RZ, [RZ] ;  /* 0x00000000fffff984 */ /* 0x000fe20000000800 */
[----:B------:R-:W-:Y:S01]  /*c7a0*/  @!PT LDS RZ, [RZ] ;  /* 0x00000000fffff984 */ /* 0x000fe20000000800 */
[----:B------:R-:W-:Y:S01]  /*c7b0*/  @!PT LDS RZ, [RZ] ;  /* 0x00000000fffff984 */ /* 0x000fe20000000800 */
[----:B------:R0:W-:Y:S01]  /*c7c0*/  LDGSTS.E.BYPASS.LTC128B.128 [R17+0x1c00], desc[UR36][R2.64], !P1 ;  /* 0x01c0000002117fae */ /* 0x0001e2000c901d64 */
[----:B------:R-:W-:-:S07]  /*c7d0*/  ISETP.NE.AND P1, PT, R5, RZ, PT ;  /* 0x000000ff0500720c */ /* 0x000fce0003f25270 */
[----:B------:R0:W-:Y:S04]  /*c7e0*/  LDGSTS.E.BYPASS.LTC128B.128 [R17+0x3c00], desc[UR36][R2.64+0x80], !P2 ;  /* 0x03c0008002117fae */ /* 0x0001e8000d101d64 */
[----:B------:R0:W-:Y:S04]  /*c7f0*/  LDGSTS.E.BYPASS.LTC128B.128 [R17+0x5c00], desc[UR36][R2.64+0x100], !P6 ;  /* 0x05c0010002117fae */ /* 0x0001e8000f101d64 */
[----:B------:R0:W-:Y:S04]  /*c800*/  LDGSTS.E.BYPASS.LTC128B.128 [R17+0x7c00], desc[UR36][R2.64+0x180], !P5 ;  /* 0x07c0018002117fae */ /* 0x0001e8000e901d64 */
[----:B------:R0:W-:Y:S04]  /*c810*/  LDGSTS.E.BYPASS.LTC128B.128 [R17+0x9c00], desc[UR36][R2.64+0x200], !P4 ;  /* 0x09c0020002117fae */ /* 0x0001e8000e101d64 */
[----:B------:R0:W-:Y:S04]  /*c820*/  LDGSTS.E.BYPASS.LTC128B.128 [R17+0xbc00], desc[UR36][R2.64+0x280], !P3 ;  /* 0x0bc0028002117fae */ /* 0x0001e8000d901d64 */
[----:B------:R0:W-:Y:S01]  /*c830*/  LDGSTS.E.BYPASS.LTC128B.128 [R17+0xdc00], desc[UR36][R2.64+0x300], P0 ;  /* 0x0dc0030002117fae */ /* 0x0001e20008101d64 */
[----:B------:R-:W-:-:S03]  /*c840*/  PLOP3.LUT P0, PT, PT, PT, PT, 0x80, 0x0 ;  /* 0x000000000000781c */ /* 0x000fc60003f0f070 */
[----:B------:R0:W-:Y:S01]  /*c850*/  LDGSTS.E.BYPASS.LTC128B.128 [R17+0xfc00], desc[UR36][R2.64+0x380], P1 ;  /* 0x0fc0038002117fae */ /* 0x0001e20008901d64 */
[----:B------:R-:W-:-:S09]  /*c860*/  NOP ;  /* 0x0000000000007918 */ /* 0x000fd20000000000 */
.L_x_3287:
        /* <DEDUP_REMOVED lines=10> */
.L_x_3288:
[----:B------:R-:W-:Y:S01]  /*c910*/  VIADD R0, R0, 0x1 ;  /* 0x0000000100007836 */ /* 0x000fe20000000000 */
[----:B------:R1:W-:Y:S01]  /*c920*/  SYNCS.ARRIVE.TRANS64.A1T0 RZ, [R10+URZ+0x28c50], RZ ;  /* 0x028c50ff0aff79a7 */ /* 0x0003e2000810003f */
[----:B------:R-:W-:Y:S01]  /*c930*/  VIADD R22, R22, 0xffffffff ;  /* 0xffffffff16167836 */ /* 0x000fe20000000000 */
[----:B------:R-:W-:Y:S02]  /*c940*/  IADD3 R9, R9, -0x40, RZ ;  /* 0xffffffc009097810 */ /* 0x000fe40007ffe0ff */
[----:B------:R-:W-:-:S04]  /*c950*/  ISETP.NE.AND P0, PT, R0, 0x2, PT ;  /* 0x000000020000780c */ /* 0x000fc80003f05270 */
[----:B------:R-:W-:Y:S02]  /*c960*/  SEL R0, R0, RZ, P0 ;  /* 0x000000ff00007207 */ /* 0x000fe40000000000 */
[----:B0-----:R-:W-:Y:S02]  /*c970*/  SEL R2, RZ, 0x1, P0 ;  /* 0x00000001ff027807 */ /* 0x001fe40000000000 */
[----:B------:R-:W-:Y:S02]  /*c980*/  ISETP.GT.AND P0, PT, R22, UR45, PT ;  /* 0x0000002d16007c0c */ /* 0x000fe4000bf04270 */
[----:B------:R-:W-:-:S11]  /*c990*/  LOP3.LUT R21, R21, R2, RZ, 0x3c, !PT ;  /* 0x0000000215157212 */ /* 0x000fd600078e3cff */
[----:B-1----:R-:W-:Y:S05]  /*c9a0*/  @P0 BRA `(.L_x_3289) ;  /* 0xfffffff0008c0947 */ /* 0x002fea000383ffff */
.L_x_3274:
[----:B------:R-:W-:Y:S05]  /*c9b0*/  BSYNC B0 ;  /* 0x0000000000007941 */ /* 0x000fea0003800000 */
.L_x_3257:
[----:B------:R-:W0:Y:S01]  /*c9c0*/  S2R R3, SR_CgaCtaId ;  /* 0x0000000000037919 */ /* 0x000e220000008800 */
[----:B------:R-:W-:Y:S01]  /*c9d0*/  MOV R2, 0x400 ;  /* 0x0000040000027802 */ /* 0x000fe20000000f00 */
[----:B------:R-:W-:Y:S01]  /*c9e0*/  BSSY B0, `(.L_x_3290) ;  /* 0x0000005000007945 */ /* 0x000fe20003800000 */
[----:B------:R-:W-:Y:S02]  /*c9f0*/  SHF.L.U32 R4, R4, 0x1f, RZ ;  /* 0x0000001f04047819 */ /* 0x000fe400000006ff */
[----:B0-----:R-:W-:-:S04]  /*ca00*/  LEA R5, R3, R2, 0x18 ;  /* 0x0000000203057211 */ /* 0x001fc800078ec0ff */
[----:B------:R-:W0:Y:S02]  /*ca10*/  SYNCS.PHASECHK.TRANS64.TRYWAIT P0, [R5+URZ+0x28c20], R4 ;  /* 0x028c2004050075a7 */ /* 0x000e24000800017f */
[----:B0-----:R-:W-:Y:S05]  /*ca20*/  @!P0 BRA `(.L_x_3291) ;  /* 0x0000002400108947 */ /* 0x001fea0003800000 */
.L_x_3359:
[----:B------:R-:W-:Y:S05]  /*ca30*/  BSYNC B0 ;  /* 0x0000000000007941 */ /* 0x000fea0003800000 */
.L_x_3290:
[----:B------:R-:W-:-:S03]  /*ca40*/  UMOV UR4, 0xffffffff ;  /* 0xffffffff00047882 */ /* 0x000fc60000000000 */
[----:B------:R-:W-:Y:S05]  /*ca50*/  BRA.DIV UR4, `(.L_x_3292) ;  /* 0x0000002604187947 */ /* 0x000fea000b800000 */
[----:B------:R-:W1:Y:S02]  /*ca60*/  S2R R2, SR_TID.X ;  /* 0x0000000000027919 */ /* 0x000e640000002100 */
[----:B-1----:R-:W-:-:S04]  /*ca70*/  SHF.R.U32.HI R2, RZ, 0x5, R2 ;  /* 0x00000005ff027819 */ /* 0x002fc80000011602 */
[----:B------:R-:W-:-:S05]  /*ca80*/  LOP3.LUT R2, R2, 0x3, RZ, 0xc0, !PT ;  /* 0x0000000302027812 */ /* 0x000fca00078ec0ff */
[----:B------:R1:W3:Y:S02]  /*ca90*/  SHFL.IDX PT, R14, R2, RZ, 0x1f ;  /* 0x00001fff020e7589 */ /* 0x0002e400000e0000 */
.L_x_3362:
[----:B---3--:R-:W-:-:S13]  /*caa0*/  ISETP.NE.AND P0, PT, R14, RZ, PT ;  /* 0x000000ff0e00720c */ /* 0x008fda0003f05270 */
[----:B------:R-:W-:Y:S05]  /*cab0*/  @P0 BRA `(.L_x_3212) ;  /* 0x0000000000880947 */ /* 0x000fea0003800000 */
[----:B------:R-:W-:-:S03]  /*cac0*/  UMOV UR4, 0xffffffff ;  /* 0xffffffff00047882 */ /* 0x000fc60000000000 */
[----:B------:R-:W-:Y:S05]  /*cad0*/  BRA.DIV UR4, `(.L_x_3293) ;  /* 0x00000026042c7947 */ /* 0x000fea000b800000 */
[----:B------:R-:W-:-:S13]  /*cae0*/  ELECT P6, URZ, PT ;  /* 0x00000000003f782f */ /* 0x000fda00038c0000 */
.L_x_3365:
[----:B------:R-:W-:Y:S05]  /*caf0*/  @!P6 BRA `(.L_x_3212) ;  /* 0x000000000078e947 */ /* 0x000fea0003800000 */
[----:B------:R-:W-:-:S06]  /*cb00*/  ULOP3.LUT UR4, UR39, 0x2, URZ, 0xfc, !UPT ;  /* 0x0000000227047892 */ /* 0x000fcc000f8efc3f */
[----:B-1----:R-:W-:-:S05]  /*cb10*/  IMAD.U32 R2, RZ, RZ, UR4 ;  /* 0x00000004ff027e24 */ /* 0x002fca000f8e00ff */
[----:B------:R-:W-:-:S13]  /*cb20*/  ISETP.NE.AND P0, PT, R2, 0x3, PT ;  /* 0x000000030200780c */ /* 0x000fda0003f05270 */
[----:B------:R-:W-:Y:S05]  /*cb30*/  @!P0 BRA `(.L_x_3294) ;  /* 0x0000000000048947 */ /* 0x000fea0003800000 */
[----:B------:R-:W-:Y:S01]  /*cb40*/  BPT.TRAP 0x1 ;  /* 0x000000040000795c */ /* 0x000fe20000300000 */
.L_x_3294:
[C---:B0-----:R-:W-:Y:S01]  /*cb50*/  IMAD R4, R0.reuse, 0x8, R5 ;  /* 0x0000000800047824 */ /* 0x041fe200078e0205 */
[----:B------:R-:W-:Y:S02]  /*cb60*/  SHF.L.U32 R3, R21, 0x1f, RZ ;  /* 0x0000001f15037819 */ /* 0x000fe400000006ff */
[----:B------:R-:W-:Y:S02]  /*cb70*/  IADD3 R0, R0, 0x1, RZ ;  /* 0x0000000100007810 */ /* 0x000fe40007ffe0ff */
[----:B------:R-:W0:Y:S02]  /*cb80*/  SYNCS.PHASECHK.TRANS64.TRYWAIT P1, [R4+URZ+0x28c40], R3 ;  /* 0x028c4003040075a7 */ /* 0x000e24000802017f */
[----:B------:R-:W-:-:S04]  /*cb90*/  ISETP.NE.AND P2, PT, R0, 0x2, PT ;  /* 0x000000020000780c */ /* 0x000fc80003f45270 */
[----:B------:R-:W-:Y:S01]  /*cba0*/  SEL R2, RZ, 0x1, P2 ;  /* 0x00000001ff027807 */ /* 0x000fe20001000000 */
[----:B0-----:R-:W-:Y:S08]  /*cbb0*/  @!P1 BRA `(.L_x_3295) ;  /* 0x0000002400149947 */ /* 0x001ff00003800000 */
.L_x_3366:
[----:B------:R-:W-:Y:S02]  /*cbc0*/  SEL R0, R0, RZ, P2 ;  /* 0x000000ff00007207 */ /* 0x000fe40001000000 */
[----:B------:R-:W-:Y:S01]  /*cbd0*/  LOP3.LUT R2, R21, R2, RZ, 0x3c, !PT ;  /* 0x0000000215027212 */ /* 0x000fe200078e3cff */
[----:B------:R-:W-:Y:S06]  /*cbe0*/  @!P0 BRA `(.L_x_3296) ;  /* 0x0000000000048947 */ /* 0x000fec0003800000 */
[----:B------:R-:W-:Y:S01]  /*cbf0*/  BPT.TRAP 0x1 ;  /* 0x000000040000795c */ /* 0x000fe20000300000 */
.L_x_3296:
[----:B------:R-:W-:Y:S01]  /*cc00*/  IMAD R5, R0, 0x8, R5 ;  /* 0x0000000800057824 */ /* 0x000fe200078e0205 */
[----:B------:R-:W-:-:S04]  /*cc10*/  SHF.L.U32 R0, R2, 0x1f, RZ ;  /* 0x0000001f02007819 */ /* 0x000fc800000006ff */
[----:B------:R-:W1:Y:S02]  /*cc20*/  SYNCS.PHASECHK.TRANS64.TRYWAIT P1, [R5+URZ+0x28c40], R0 ;  /* 0x028c4000050075a7 */ /* 0x000e64000802017f */
[----:B-1----:R-:W-:Y:S05]  /*cc30*/  @!P1 BRA `(.L_x_3297) ;  /* 0x0000002400089947 */ /* 0x002fea0003800000 */
.L_x_3367:
[----:B------:R-:W-:Y:S05]  /*cc40*/  @!P0 BRA `(.L_x_3298) ;  /* 0x0000000000048947 */ /* 0x000fea0003800000 */
[----:B------:R-:W-:Y:S01]  /*cc50*/  BPT.TRAP 0x1 ;  /* 0x000000040000795c */ /* 0x000fe20000300000 */
.L_x_3298:
[----:B------:R-:W3:Y:S02]  /*cc60*/  SYNCS.PHASECHK.TRANS64.TRYWAIT P1, [R4+URZ+0x28c60], R3 ;  /* 0x028c6003040075a7 */ /* 0x000ee4000802017f */
[----:B---3--:R-:W-:Y:S05]  /*cc70*/  @!P1 BRA `(.L_x_3299) ;  /* 0x00000024000c9947 */ /* 0x008fea0003800000 */
.L_x_3368:
[----:B------:R-:W-:Y:S05]  /*cc80*/  @!P0 BRA `(.L_x_3300) ;  /* 0x0000000000048947 */ /* 0x000fea0003800000 */
[----:B------:R-:W-:Y:S01]  /*cc90*/  BPT.TRAP 0x1 ;  /* 0x000000040000795c */ /* 0x000fe20000300000 */
.L_x_3300:
[----:B----4-:R4:W0:Y:S02]  /*cca0*/  SYNCS.PHASECHK.TRANS64.TRYWAIT P0, [R5+URZ+0x28c60], R0 ;  /* 0x028c6000050075a7 */ /* 0x010824000800017f */
[----:B0-----:R-:W-:Y:S05]  /*ccb0*/  @!P0 NANOSLEEP.SYNCS 0x989680 ;  /* 0x009896800000895d */ /* 0x001fea0003900000 */
[----:B------:R-:W0:Y:S02]  /*ccc0*/  @!P0 SYNCS.PHASECHK.TRANS64 P0, [R5+URZ+0x28c60], R0 ;  /* 0x028c6000050085a7 */ /* 0x000e24000800007f */
[----:B0-----:R-:W-:Y:S05]  /*ccd0*/  @!P0 BRA `(.L_x_3300) ;  /* 0xfffffffc00f08947 */ /* 0x001fea000383ffff */
.L_x_3212:
[----:B------:R-:W-:Y:S05]  /*cce0*/  BSYNC B6 ;  /* 0x0000000000067941 */ /* 0x000fea0003800000 */
.L_x_3209:
[----:B------:R-:W-:Y:S05]  /*ccf0*/  EXIT ;  /* 0x000000000000794d */ /* 0x000fea0003800000 */
.L_x_3217:
[----:B0-----:R-:W-:-:S04]  /*cd00*/  IMAD.U32 R5, RZ, RZ, UR5 ;  /* 0x00000005ff057e24 */ /* 0x001fc8000f8e00ff */
[----:B------:R0:W1:Y:S03]  /*cd10*/  SYNCS.PHASECHK.TRANS64.TRYWAIT P1, [R5+URZ+0x28c50], R2 ;  /* 0x028c5002050075a7 */ /* 0x000066000802017f */
[----:B-1----:R-:W-:Y:S05]  /*cd20*/  @!P1 NANOSLEEP.SYNCS 0x989680 ;  /* 0x009896800000995d */ /* 0x002fea0003900000 */
[----:B------:R-:W1:Y:S02]  /*cd30*/  @!P1 SYNCS.PHASECHK.TRANS64 P1, [R5+URZ+0x28c50], R2 ;  /* 0x028c5002050095a7 */ /* 0x000e64000802007f */
[----:B-1----:R-:W-:Y:S05]  /*cd40*/  @!P1 BRA `(.L_x_3217) ;  /* 0xfffffffc00ec9947 */ /* 0x002fea000383ffff */
[----:B------:R-:W-:Y:S05]  /*cd50*/  BRA `(.L_x_3301) ;  /* 0xffffff4400947947 */ /* 0x000fea000383ffff */
.L_x_3223:
[----:B-1----:R-:W-:-:S04]  /*cd60*/  MOV R5, UR7 ;  /* 0x0000000700057c02 */ /* 0x002fc80008000f00 */
[----:B------:R1:W2:Y:S03]  /*cd70*/  SYNCS.PHASECHK.TRANS64.TRYWAIT P1, [R5+URZ+0x28c50], R2 ;  /* 0x028c5002050075a7 */ /* 0x0002a6000802017f */
[----:B--2---:R-:W-:Y:S05]  /*cd80*/  @!P1 NANOSLEEP.SYNCS 0x989680 ;  /* 0x009896800000995d */ /* 0x004fea0003900000 */
[----:B------:R-:W2:Y:S02]  /*cd90*/  @!P1 SYNCS.PHASECHK.TRANS64 P1, [R5+URZ+0x28c50], R2 ;  /* 0x028c5002050095a7 */ /* 0x000ea4000802007f */
[----:B--2---:R-:W-:Y:S05]  /*cda0*/  @!P1 BRA `(.L_x_3223) ;  /* 0xfffffffc00ec9947 */ /* 0x004fea000383ffff */
[----:B------:R-:W-:Y:S05]  /*cdb0*/  BRA `(.L_x_3222) ;  /* 0xffffff5000987947 */ /* 0x000fea000383ffff */
.L_x_3228:
[----:B0-----:R-:W-:-:S04]  /*cdc0*/  IMAD.U32 R0, RZ, RZ, UR41 ;  /* 0x00000029ff007e24 */ /* 0x001fc8000f8e00ff */
[----:B------:R0:W1:Y:S03]  /*cdd0*/  SYNCS.PHASECHK.TRANS64.TRYWAIT P0, [R0+URZ+0x28c00], R9 ;  /* 0x028c0009000075a7 */ /* 0x000066000800017f */
[----:B-1----:R-:W-:Y:S05]  /*cde0*/  @!P0 NANOSLEEP.SYNCS 0x989680 ;  /* 0x009896800000895d */ /* 0x002fea0003900000 */
[----:B------:R-:W1:Y:S02]  /*cdf0*/  @!P0 SYNCS.PHASECHK.TRANS64 P0, [R0+URZ+0x28c00], R9 ;  /* 0x028c0009000085a7 */ /* 0x000e64000800007f */
[----:B-1----:R-:W-:Y:S05]  /*ce00*/  @!P0 BRA `(.L_x_3228) ;  /* 0xfffffffc00ec8947 */ /* 0x002fea000383ffff */
[----:B------:R-:W-:Y:S05]  /*ce10*/  BRA `(.L_x_3302) ;  /* 0xffffff6400987947 */ /* 0x000fea000383ffff */
.L_x_3232:
[----:B-1----:R-:W-:-:S04]  /*ce20*/  IMAD.U32 R4, RZ, RZ, UR41 ;  /* 0x00000029ff047e24 */ /* 0x002fc8000f8e00ff */
[----:B------:R1:W2:Y:S03]  /*ce30*/  SYNCS.PHASECHK.TRANS64.TRYWAIT P1, [R4+URZ+0x28c30], R9 ;  /* 0x028c3009040075a7 */ /* 0x0002a6000802017f */
[----:B--2---:R-:W-:Y:S05]  /*ce40*/  @!P1 NANOSLEEP.SYNCS 0x989680 ;  /* 0x009896800000995d */ /* 0x004fea0003900000 */
[----:B------:R-:W2:Y:S02]  /*ce50*/  @!P1 SYNCS.PHASECHK.TRANS64 P1, [R4+URZ+0x28c30], R9 ;  /* 0x028c3009040095a7 */ /* 0x000ea4000802007f */
[----:B--2---:R-:W-:Y:S05]  /*ce60*/  @!P1 BRA `(.L_x_3232) ;  /* 0xfffffffc00ec9947 */ /* 0x004fea000383ffff */
[----:B------:R-:W-:Y:S05]  /*ce70*/  BRA `(.L_x_3231) ;  /* 0xffffff6400d87947 */ /* 0x000fea000383ffff */
.L_x_3237:
[----:B--2---:R-:W-:-:S04]  /*ce80*/  MOV R12, UR41 ;  /* 0x00000029000c7c02 */ /* 0x004fc80008000f00 */
[----:B------:R2:W4:Y:S03]  /*ce90*/  SYNCS.PHASECHK.TRANS64.TRYWAIT P1, [R12+URZ+0x28c50], R9 ;  /* 0x028c50090c0075a7 */ /* 0x000526000802017f */
[----:B----4-:R-:W-:Y:S05]  /*cea0*/  @!P1 NANOSLEEP.SYNCS 0x989680 ;  /* 0x009896800000995d */ /* 0x010fea0003900000 */
[----:B------:R-:W4:Y:S02]  /*ceb0*/  @!P1 SYNCS.PHASECHK.TRANS64 P1, [R12+URZ+0x28c50], R9 ;  /* 0x028c50090c0095a7 */ /* 0x000f24000802007f */
[----:B----4-:R-:W-:Y:S05]  /*cec0*/  @!P1 BRA `(.L_x_3237) ;  /* 0xfffffffc00ec9947 */ /* 0x010fea000383ffff */
[----:B------:R-:W-:Y:S05]  /*ced0*/  BRA `(.L_x_3236) ;  /* 0xffffff7800507947 */ /* 0x000fea000383ffff */
.L_x_3243:
[----:B-1----:R-:W-:-:S04]  /*cee0*/  IMAD.U32 R12, RZ, RZ, UR26 ;  /* 0x0000001aff0c7e24 */ /* 0x002fc8000f8e00ff */
[----:B------:R1:W2:Y:S03]  /*cef0*/  SYNCS.PHASECHK.TRANS64.TRYWAIT P2, [R12+URZ+0x28c30], R9 ;  /* 0x028c30090c0075a7 */ /* 0x0002a6000804017f */
[----:B--2---:R-:W-:Y:S05]  /*cf00*/  @!P2 NANOSLEEP.SYNCS 0x989680 ;  /* 0x009896800000a95d */ /* 0x004fea0003900000 */
[----:B------:R-:W2:Y:S02]  /*cf10*/  @!P2 SYNCS.PHASECHK.TRANS64 P2, [R12+URZ+0x28c30], R9 ;  /* 0x028c30090c00a5a7 */ /* 0x000ea4000804007f */
[----:B--2---:R-:W-:Y:S05]  /*cf20*/  @!P2 BRA `(.L_x_3243) ;  /* 0xfffffffc00eca947 */ /* 0x004fea000383ffff */
[----:B------:R-:W-:Y:S05]  /*cf30*/  BRA `(.L_x_3242) ;  /* 0xffffff7c00407947 */ /* 0x000fea000383ffff */
.L_x_3248:
[----:B--2---:R-:W-:-:S04]  /*cf40*/  IMAD.U32 R14, RZ, RZ, UR26 ;  /* 0x0000001aff0e7e24 */ /* 0x004fc8000f8e00ff */
[----:B------:R2:W4:Y:S03]  /*cf50*/  SYNCS.PHASECHK.TRANS64.TRYWAIT P2, [R14+URZ+0x28c50], R9 ;  /* 0x028c50090e0075a7 */ /* 0x000526000804017f */
[----:B----4-:R-:W-:Y:S05]  /*cf60*/  @!P2 NANOSLEEP.SYNCS 0x989680 ;  /* 0x009896800000a95d */ /* 0x010fea0003900000 */
[----:B------:R-:W4:Y:S02]  /*cf70*/  @!P2 SYNCS.PHASECHK.TRANS64 P2, [R14+URZ+0x28c50], R9 ;  /* 0x028c50090e00a5a7 */ /* 0x000f24000804007f */
[----:B----4-:R-:W-:Y:S05]  /*cf80*/  @!P2 BRA `(.L_x_3248) ;  /* 0xfffffffc00eca947 */ /* 0x010fea000383ffff */
[----:B------:R-:W-:Y:S05]  /*cf90*/  BRA `(.L_x_3247) ;  /* 0xffffff90005c7947 */ /* 0x000fea000383ffff */
.L_x_3262:
[----:B------:R-:W-:Y:S01]  /*cfa0*/  MOV R13, R23 ;  /* 0x00000017000d7202 */ /* 0x000fe20000000f00 */
[----:B------:R-:W-:Y:S01]  /*cfb0*/  IMAD.MOV.U32 R12, RZ, RZ, RZ ;  /* 0x000000ffff0c7224 */ /* 0x000fe200078e00ff */
[----:B------:R-:W-:Y:S01]  /*cfc0*/  MOV R15, 0xffffffff ;  /* 0xffffffff000f7802 */ /* 0x000fe20000000f00 */
[----:B------:R-:W-:-:S07]  /*cfd0*/  IMAD.MOV.U32 R11, RZ, RZ, 0x1f ;  /* 0x0000001fff0b7424 */ /* 0x000fce00078e00ff */
[----:B------:R-:W-:Y:S05]  /*cfe0*/  WARPSYNC.COLLECTIVE R15, `(.L_x_3303) ;  /* 0x000000000f087348 */ /* 0x000fea0003c00000 */
[----:B------:R0:W1:Y:S02]  /*cff0*/  SHFL.IDX P6, R14, R13, R12, R11 ;  /* 0x0000000c0d0e7389 */ /* 0x00006400000c000b */
[----:B01----:R-:W-:Y:S01]  /*d000*/  ENDCOLLECTIVE ;  /* 0x000000000000791b */ /* 0x003fe20003800000 */
.L_x_3303:
[----:B------:R-:W-:Y:S05]  /*d010*/  BRA `(.L_x_3304) ;  /* 0xffffffd400307947 */ /* 0x000fea000383ffff */
.L_x_3264:
[----:B0-----:R-:W-:-:S04]  /*d020*/  IMAD.U32 R3, RZ, RZ, UR43 ;  /* 0x0000002bff037e24 */ /* 0x001fc8000f8e00ff */
[----:B------:R0:W1:Y:S03]  /*d030*/  SYNCS.PHASECHK.TRANS64.TRYWAIT P0, [R3+URZ+0x28c40], R0 ;  /* 0x028c4000030075a7 */ /* 0x000066000800017f */
[----:B-1----:R-:W-:Y:S05]  /*d040*/  @!P0 NANOSLEEP.SYNCS 0x989680 ;  /* 0x009896800000895d */ /* 0x002fea0003900000 */
[----:B------:R-:W1:Y:S02]  /*d050*/  @!P0 SYNCS.PHASECHK.TRANS64 P0, [R3+URZ+0x28c40], R0 ;  /* 0x028c4000030085a7 */ /* 0x000e64000800007f */
[----:B-1----:R-:W-:Y:S05]  /*d060*/  @!P0 BRA `(.L_x_3264) ;  /* 0xfffffffc00ec8947 */ /* 0x002fea000383ffff */
[----:B------:R-:W-:Y:S05]  /*d070*/  BRA `(.L_x_3305) ;  /* 0xffffffd400607947 */ /* 0x000fea000383ffff */
.L_x_3265:
        /* <DEDUP_REMOVED lines=8> */
.L_x_3307:
[----:B------:R-:W-:Y:S05]  /*d100*/  BSYNC B0 ;  /* 0x0000000000007941 */ /* 0x000fea0003800000 */
.L_x_3306:
        /* <DEDUP_REMOVED lines=9> */
.L_x_3308:
[----:B------:R-:W-:Y:S02]  /*d1a0*/  IMAD.MOV.U32 R13, RZ, RZ, R5 ;  /* 0x000000ffff0d7224 */ /* 0x000fe400078e0005 */
[----:B------:R-:W-:Y:S01]  /*d1b0*/  IMAD.MOV.U32 R12, RZ, RZ, 0x1 ;  /* 0x00000001ff0c7424 */ /* 0x000fe200078e00ff */
[----:B------:R-:W-:-:S05]  /*d1c0*/  @P0 LEA R14, P1, R22, R14, 0x1 ;  /* 0x0000000e160e0211 */ /* 0x000fca00078208ff */
[----:B------:R-:W-:Y:S01]  /*d1d0*/  @P0 IMAD.X R3, RZ, RZ, R2, P1 ;  /* 0x000000ffff030224 */ /* 0x000fe200008e0602 */
[----:B------:R-:W-:-:S07]  /*d1e0*/  @P0 MOV R2, R14 ;  /* 0x0000000e00020202 */ /* 0x000fce0000000f00 */
[----:B------:R-:W-:Y:S05]  /*d1f0*/  WARPSYNC.COLLECTIVE R15, `(.L_x_3309) ;  /* 0x000000000f087348 */ /* 0x000fea0003c00000 */
[----:B------:R0:W1:Y:S02]  /*d200*/  SHFL.IDX P6, R14, R13, R12, R11 ;  /* 0x0000000c0d0e7389 */ /* 0x00006400000c000b */
[----:B01----:R-:W-:Y:S01]  /*d210*/  ENDCOLLECTIVE ;  /* 0x000000000000791b */ /* 0x003fe20003800000 */
.L_x_3309:
[----:B------:R-:W-:Y:S01]  /*d220*/  @!PT LDS RZ, [RZ] ;  /* 0x00000000fffff984 */ /* 0x000fe20000000800 */
[----:B------:R-:W-:Y:S01]  /*d230*/  @!PT LDS RZ, [RZ] ;  /* 0x00000000fffff984 */ /* 0x000fe20000000800 */
[----:B------:R-:W-:Y:S01]  /*d240*/  @!PT LDS RZ, [RZ] ;  /* 0x00000000fffff984 */ /* 0x000fe20000000800 */
[----:B------:R0:W-:Y:S01]  /*d250*/  @P0 LDGSTS.E.BYPASS.LTC128B.128 [R7+0x22400], desc[UR36][R2.64], !P2 ;  /* 0x2240000002070fae */ /* 0x0001e2000d101d64 */
[----:B------:R-:W-:Y:S01]  /*d260*/  ISETP.GE.AND P0, PT, R18, 0x11, PT ;  /* 0x000000111200780c */ /* 0x000fe20003f06270 */
[----:B------:R-:W-:-:S12]  /*d270*/  IMAD.MOV.U32 R13, RZ, RZ, R0 ;  /* 0x000000ffff0d7224 */ /* 0x000fd800078e0000 */
[----:B------:R-:W-:Y:S02]  /*d280*/  @P0 LEA R9, R30, UR43, 0x1 ;  /* 0x0000002b1e090c11 */ /* 0x000fe4000f8e08ff */
[----:B0-----:R-:W-:-:S07]  /*d290*/  MOV R4, R14 ;  /* 0x0000000e00047202 */ /* 0x001fce0000000f00 */
[----:B------:R-:W-:Y:S05]  /*d2a0*/  WARPSYNC.COLLECTIVE R15, `(.L_x_3310) ;  /* 0x000000000f087348 */ /* 0x000fea0003c00000 */
[----:B------:R0:W1:Y:S02]  /*d2b0*/  SHFL.IDX P6, R14, R13, R12, R11 ;  /* 0x0000000c0d0e7389 */ /* 0x00006400000c000b */
[----:B01----:R-:W-:Y:S01]  /*d2c0*/  ENDCOLLECTIVE ;  /* 0x000000000000791b */ /* 0x003fe20003800000 */
.L_x_3310:
[----:B------:R-:W-:Y:S01]  /*d2d0*/  MOV R13, R5 ;  /* 0x00000005000d7202 */ /* 0x000fe20000000f00 */
[----:B------:R-:W-:Y:S01]  /*d2e0*/  IMAD.MOV.U32 R12, RZ, RZ, 0x2 ;  /* 0x00000002ff0c7424 */ /* 0x000fe200078e00ff */
[----:B------:R-:W-:-:S13]  /*d2f0*/  @P0 LEA R2, P1, R22, R14, 0x1 ;  /* 0x0000000e16020211 */ /* 0x000fda00078208ff */
[----:B------:R-:W-:Y:S05]  /*d300*/  WARPSYNC.COLLECTIVE R15, `(.L_x_3311) ;  /* 0x000000000f087348 */ /* 0x000fea0003c00000 */
[----:B------:R0:W1:Y:S02]  /*d310*/  SHFL.IDX P6, R14, R13, R12, R11 ;  /* 0x0000000c0d0e7389 */ /* 0x00006400000c000b */
[----:B01----:R-:W-:Y:S01]  /*d320*/  ENDCOLLECTIVE ;  /* 0x000000000000791b */ /* 0x003fe20003800000 */
.L_x_3311:
[----:B------:R-:W-:-:S05]  /*d330*/  @P0 IMAD.X R3, RZ, RZ, R4, P1 ;  /* 0x000000ffff030224 */ /* 0x000fca00008e0604 */
[----:B------:R-:W-:Y:S01]  /*d340*/  @!PT LDS RZ, [RZ] ;  /* 0x00000000fffff984 */ /* 0x000fe20000000800 */
[----:B------:R-:W-:Y:S01]  /*d350*/  @!PT LDS RZ, [RZ] ;  /* 0x00000000fffff984 */ /* 0x000fe20000000800 */
[----:B------:R-:W-:Y:S01]  /*d360*/  @!PT LDS RZ, [RZ] ;  /* 0x00000000fffff984 */ /* 0x000fe20000000800 */
[----:B------:R0:W-:Y:S01]  /*d370*/  @P0 LDGSTS.E.BYPASS.LTC128B.128 [R9+0x22c00], desc[UR36][R2.64], !P2 ;  /* 0x22c0000002090fae */ /* 0x0001e2000d101d64 */
[----:B------:R-:W-:Y:S02]  /*d380*/  ISETP.GE.AND P0, PT, R18, 0x21, PT ;  /* 0x000000211200780c */ /* 0x000fe40003f06270 */
[----:B------:R-:W-:-:S11]  /*d390*/  MOV R13, R0 ;  /* 0x00000000000d7202 */ /* 0x000fd60000000f00 */
[----:B------:R-:W-:Y:S01]  /*d3a0*/  @P0 LEA R7, R30, UR43, 0x1 ;  /* 0x0000002b1e070c11 */ /* 0x000fe2000f8e08ff */
[----:B0-----:R-:W-:-:S07]  /*d3b0*/  IMAD.MOV.U32 R4, RZ, RZ, R14 ;  /* 0x000000ffff047224 */ /* 0x001fce00078e000e */
[----:B------:R-:W-:Y:S05]  /*d3c0*/  WARPSYNC.COLLECTIVE R15, `(.L_x_3312) ;  /* 0x000000000f087348 */ /* 0x000fea0003c00000 */
[----:B------:R0:W1:Y:S02]  /*d3d0*/  SHFL.IDX P6, R14, R13, R12, R11 ;  /* 0x0000000c0d0e7389 */ /* 0x00006400000c000b */
[----:B01----:R-:W-:Y:S01]  /*d3e0*/  ENDCOLLECTIVE ;  /* 0x000000000000791b */ /* 0x003fe20003800000 */
.L_x_3312:
[----:B------:R-:W-:Y:S01]  /*d3f0*/  IMAD.MOV.U32 R13, RZ, RZ, R5 ;  /* 0x000000ffff0d7224 */ /* 0x000fe200078e0005 */
[----:B------:R-:W-:Y:S02]  /*d400*/  MOV R12, 0x3 ;  /* 0x00000003000c7802 */ /* 0x000fe40000000f00 */
[----:B------:R-:W-:-:S13]  /*d410*/  @P0 LEA R2, P1, R22, R14, 0x1 ;  /* 0x0000000e16020211 */ /* 0x000fda00078208ff */
[----:B------:R-:W-:Y:S05]  /*d420*/  WARPSYNC.COLLECTIVE R15, `(.L_x_3313) ;  /* 0x000000000f087348 */ /* 0x000fea0003c00000 */
[----:B------:R0:W1:Y:S02]  /*d430*/  SHFL.IDX P6, R14, R13, R12, R11 ;  /* 0x0000000c0d0e7389 */ /* 0x00006400000c000b */
[----:B01----:R-:W-:Y:S01]  /*d440*/  ENDCOLLECTIVE ;  /* 0x000000000000791b */ /* 0x003fe20003800000 */
.L_x_3313:
[----:B------:R-:W-:-:S05]  /*d450*/  @P0 IMAD.X R3, RZ, RZ, R4, P1 ;  /* 0x000000ffff030224 */ /* 0x000fca00008e0604 */
[----:B------:R-:W-:Y:S01]  /*d460*/  @!PT LDS RZ, [RZ] ;  /* 0x00000000fffff984 */ /* 0x000fe20000000800 */
[----:B------:R-:W-:Y:S01]  /*d470*/  @!PT LDS RZ, [RZ] ;  /* 0x00000000fffff984 */ /* 0x000fe20000000800 */
[----:B------:R-:W-:Y:S01]  /*d480*/  @!PT LDS RZ, [RZ] ;  /* 0x00000000fffff984 */ /* 0x000fe20000000800 */
[----:B------:R0:W-:Y:S01]  /*d490*/  @P0 LDGSTS.E.BYPASS.LTC128B.128 [R7+0x23400], desc[UR36][R2.64], !P2 ;  /* 0x2340000002070fae */ /* 0x0001e2000d101d64 */
[----:B------:R-:W-:Y:S02]  /*d4a0*/  IMAD.MOV.U32 R13, RZ, RZ, R0 ;  /* 0x000000ffff0d7224 */ /* 0x000fe400078e0000 */
[----:B------:R-:W-:-:S07]  /*d4b0*/  IMAD.MOV.U32 R4, RZ, RZ, R14 ;  /* 0x000000ffff047224 */ /* 0x000fce00078e000e */
[----:B0-----:R-:W-:Y:S05]  /*d4c0*/  WARPSYNC.COLLECTIVE R15, `(.L_x_3314) ;  /* 0x000000000f087348 */ /* 0x001fea0003c00000 */
[----:B------:R1:W2:Y:S02]  /*d4d0*/  SHFL.IDX P6, R14, R13, R12, R11 ;  /* 0x0000000c0d0e7389 */ /* 0x0002a400000c000b */
[----:B012---:R-:W-:Y:S01]  /*d4e0*/  ENDCOLLECTIVE ;  /* 0x000000000000791b */ /* 0x007fe20003800000 */
.L_x_3314:
[----:B------:R-:W-:Y:S05]  /*d4f0*/  BRA `(.L_x_3315) ;  /* 0xffffffd400247947 */ /* 0x000fea000383ffff */
.L_x_3268:
[----:B------:R-:W-:Y:S01]  /*d500*/  MOV R13, R5 ;  /* 0x00000005000d7202 */ /* 0x000fe20000000f00 */
[----:B------:R-:W-:Y:S01]  /*d510*/  IMAD.MOV.U32 R12, RZ, RZ, RZ ;  /* 0x000000ffff0c7224 */ /* 0x000fe200078e00ff */
[----:B------:R-:W-:Y:S01]  /*d520*/  MOV R15, 0xffffffff ;  /* 0xffffffff000f7802 */ /* 0x000fe20000000f00 */
[----:B------:R-:W-:Y:S01]  /*d530*/  IMAD.MOV.U32 R11, RZ, RZ, 0x181f ;  /* 0x0000181fff0b7424 */ /* 0x000fe200078e00ff */
[----:B------:R-:W-:-:S07]  /*d540*/  LEA R35, R35, R36, 0x6 ;  /* 0x0000002423237211 */ /* 0x000fce00078e30ff */
[----:B------:R-:W-:Y:S05]  /*d550*/  WARPSYNC.COLLECTIVE R15, `(.L_x_3316) ;  /* 0x000000000f087348 */ /* 0x000fea0003c00000 */
[----:B------:R0:W1:Y:S02]  /*d560*/  SHFL.IDX P6, R14, R13, R12, R11 ;  /* 0x0000000c0d0e7389 */ /* 0x00006400000c000b */
[----:B01----:R-:W-:Y:S01]  /*d570*/  ENDCOLLECTIVE ;  /* 0x000000000000791b */ /* 0x003fe20003800000 */
.L_x_3316:
[----:B------:R-:W-:Y:S01]  /*d580*/  IADD3 R9, R35, 0x10, RZ ;  /* 0x0000001023097810 */ /* 0x000fe20007ffe0ff */
[----:B------:R-:W-:Y:S02]  /*d590*/  IMAD.MOV.U32 R13, RZ, RZ, R4 ;  /* 0x000000ffff0d7224 */ /* 0x000fe400078e0004 */
[----:B------:R-:W-:-:S07]  /*d5a0*/  IMAD.MOV.U32 R2, RZ, RZ, R14 ;  /* 0x000000ffff027224 */ /* 0x000fce00078e000e */
[----:B------:R-:W-:Y:S05]  /*d5b0*/  WARPSYNC.COLLECTIVE R15, `(.L_x_3317) ;  /* 0x000000000f087348 */ /* 0x000fea0003c00000 */
[----:B------:R0:W1:Y:S02]  /*d5c0*/  SHFL.IDX P6, R14, R13, R12, R11 ;  /* 0x0000000c0d0e7389 */ /* 0x00006400000c000b */
[----:B01----:R-:W-:Y:S01]  /*d5d0*/  ENDCOLLECTIVE ;  /* 0x000000000000791b */ /* 0x003fe20003800000 */
.L_x_3317:
[----:B------:R-:W-:Y:S02]  /*d5e0*/  ULDC UR4, c[0x0][0x288] ;  /* 0x0000a20000047ab9 */ /* 0x000fe40000000800 */
[----:B------:R-:W-:-:S05]  /*d5f0*/  IMAD R0, R0, UR4, RZ ;  /* 0x0000000400007c24 */ /* 0x000fca000f8e02ff */
[----:B------:R-:W-:Y:S01]  /*d600*/  ISETP.GE.AND P0, PT, R35, R0, PT ;  /* 0x000000002300720c */ /* 0x000fe20003f06270 */
[----:B------:R-:W-:Y:S02]  /*d610*/  IMAD.MOV.U32 R13, RZ, RZ, R5 ;  /* 0x000000ffff0d7224 */ /* 0x000fe400078e0005 */
[----:B------:R-:W-:-:S10]  /*d620*/  IMAD.MOV.U32 R12, RZ, RZ, 0x1 ;  /* 0x00000001ff0c7424 */ /* 0x000fd400078e00ff */
[----:B------:R-:W-:Y:S02]  /*d630*/  @!P0 LEA R7, R30, UR43, 0x1 ;  /* 0x0000002b1e078c11 */ /* 0x000fe4000f8e08ff */
[----:B------:R-:W-:-:S05]  /*d640*/  @!P0 LEA R14, P2, R22, R14, 0x1 ;  /* 0x0000000e160e8211 */ /* 0x000fca00078408ff */
[----:B------:R-:W-:Y:S02]  /*d650*/  @!P0 IMAD.X R3, RZ, RZ, R2, P2 ;  /* 0x000000ffff038224 */ /* 0x000fe400010e0602 */
[----:B------:R-:W-:-:S07]  /*d660*/  @!P0 IMAD.MOV.U32 R2, RZ, RZ, R14 ;  /* 0x000000ffff028224 */ /* 0x000fce00078e000e */
[----:B------:R-:W-:Y:S05]  /*d670*/  WARPSYNC.COLLECTIVE R15, `(.L_x_3318) ;  /* 0x000000000f087348 */ /* 0x000fea0003c00000 */
[----:B------:R0:W1:Y:S02]  /*d680*/  SHFL.IDX P6, R14, R13, R12, R11 ;  /* 0x0000000c0d0e7389 */ /* 0x00006400000c000b */
[----:B01----:R-:W-:Y:S01]  /*d690*/  ENDCOLLECTIVE ;  /* 0x000000000000791b */ /* 0x003fe20003800000 */
.L_x_3318:
[----:B------:R-:W-:Y:S01]  /*d6a0*/  @!PT LDS RZ, [RZ] ;  /* 0x00000000fffff984 */ /* 0x000fe20000000800 */
[----:B------:R-:W-:Y:S01]  /*d6b0*/  @!PT LDS RZ, [RZ] ;  /* 0x00000000fffff984 */ /* 0x000fe20000000800 */
[----:B------:R-:W-:Y:S01]  /*d6c0*/  @!PT LDS RZ, [RZ] ;  /* 0x00000000fffff984 */ /* 0x000fe20000000800 */
[----:B------:R0:W-:Y:S01]  /*d6d0*/  @!P0 LDGSTS.E.BYPASS.LTC128B.128 [R7+0x20400], desc[UR36][R2.64], !P1 ;  /* 0x2040000002078fae */ /* 0x0001e2000c901d64 */
[----:B------:R-:W-:Y:S01]  /*d6e0*/  ISETP.GE.AND P0, PT, R9, R0, PT ;  /* 0x000000000900720c */ /* 0x000fe20003f06270 */
[----:B------:R-:W-:Y:S01]  /*d6f0*/  IMAD.MOV.U32 R13, RZ, RZ, R4 ;  /* 0x000000ffff0d7224 */ /* 0x000fe200078e0004 */
[----:B0-----:R-:W-:-:S11]  /*d700*/  IADD3 R7, R35, 0x20, RZ ;  /* 0x0000002023077810 */ /* 0x001fd60007ffe0ff */
[----:B------:R-:W-:Y:S02]  /*d710*/  @!P0 LEA R9, R30, UR43, 0x1 ;  /* 0x0000002b1e098c11 */ /* 0x000fe4000f8e08ff */
[----:B------:R-:W-:-:S07]  /*d720*/  MOV R6, R14 ;  /* 0x0000000e00067202 */ /* 0x000fce0000000f00 */
[----:B------:R-:W-:Y:S05]  /*d730*/  WARPSYNC.COLLECTIVE R15, `(.L_x_3319) ;  /* 0x000000000f087348 */ /* 0x000fea0003c00000 */
[----:B------:R0:W1:Y:S02]  /*d740*/  SHFL.IDX P6, R14, R13, R12, R11 ;  /* 0x0000000c0d0e7389 */ /* 0x00006400000c000b */
[----:B01----:R-:W-:Y:S01]  /*d750*/  ENDCOLLECTIVE ;  /* 0x000000000000791b */ /* 0x003fe20003800000 */
.L_x_3319:
[----:B------:R-:W-:Y:S02]  /*d760*/  IMAD.MOV.U32 R13, RZ, RZ, R5 ;  /* 0x000000ffff0d7224 */ /* 0x000fe400078e0005 */
[----:B------:R-:W-:Y:S01]  /*d770*/  IMAD.MOV.U32 R12, RZ, RZ, 0x2 ;  /* 0x00000002ff0c7424 */ /* 0x000fe200078e00ff */
[----:B------:R-:W-:-:S13]  /*d780*/  @!P0 LEA R2, P2, R22, R14, 0x1 ;  /* 0x0000000e16028211 */ /* 0x000fda00078408ff */
[----:B------:R-:W-:Y:S05]  /*d790*/  WARPSYNC.COLLECTIVE R15, `(.L_x_3320) ;  /* 0x000000000f087348 */ /* 0x000fea0003c00000 */
[----:B------:R0:W1:Y:S02]  /*d7a0*/  SHFL.IDX P6, R14, R13, R12, R11 ;  /* 0x0000000c0d0e7389 */ /* 0x00006400000c000b */
[----:B01----:R-:W-:Y:S01]  /*d7b0*/  ENDCOLLECTIVE ;  /* 0x000000000000791b */ /* 0x003fe20003800000 */
.L_x_3320:
[----:B------:R-:W-:-:S05]  /*d7c0*/  @!P0 IMAD.X R3, RZ, RZ, R6, P2 ;  /* 0x000000ffff038224 */ /* 0x000fca00010e0606 */
[----:B------:R-:W-:Y:S01]  /*d7d0*/  @!PT LDS RZ, [RZ] ;  /* 0x00000000fffff984 */ /* 0x000fe20000000800 */
[----:B------:R-:W-:Y:S01]  /*d7e0*/  @!PT LDS RZ, [RZ] ;  /* 0x00000000fffff984 */ /* 0x000fe20000000800 */
[----:B------:R-:W-:Y:S01]  /*d7f0*/  @!PT LDS RZ, [RZ] ;  /* 0x00000000fffff984 */ /* 0x000fe20000000800 */
[----:B------:R0:W-:Y:S01]  /*d800*/  @!P0 LDGSTS.E.BYPASS.LTC128B.128 [R9+0x20c00], desc[UR36][R2.64], !P1 ;  /* 0x20c0000002098fae */ /* 0x0001e2000c901d64 */
[----:B------:R-:W-:Y:S01]  /*d810*/  ISETP.GE.AND P0, PT, R7, R0, PT ;  /* 0x000000000700720c */ /* 0x000fe20003f06270 */
[----:B------:R-:W-:-:S12]  /*d820*/  IMAD.MOV.U32 R13, RZ, RZ, R4 ;  /* 0x000000ffff0d7224 */ /* 0x000fd800078e0004 */
[----:B------:R-:W-:Y:S02]  /*d830*/  @!P0 LEA R7, R30, UR43, 0x1 ;  /* 0x0000002b1e078c11 */ /* 0x000fe4000f8e08ff */
[----:B0-----:R-:W-:-:S07]  /*d840*/  MOV R6, R14 ;  /* 0x0000000e00067202 */ /* 0x001fce0000000f00 */
[----:B------:R-:W-:Y:S05]  /*d850*/  WARPSYNC.COLLECTIVE R15, `(.L_x_3321) ;  /* 0x000000000f087348 */ /* 0x000fea0003c00000 */
[----:B------:R0:W1:Y:S02]  /*d860*/  SHFL.IDX P6, R14, R13, R12, R11 ;  /* 0x0000000c0d0e7389 */ /* 0x00006400000c000b */
[----:B01----:R-:W-:Y:S01]  /*d870*/  ENDCOLLECTIVE ;  /* 0x000000000000791b */ /* 0x003fe20003800000 */
.L_x_3321:
[----:B------:R-:W-:Y:S01]  /*d880*/  MOV R13, R5 ;  /* 0x00000005000d7202 */ /* 0x000fe20000000f00 */
[----:B------:R-:W-:Y:S01]  /*d890*/  IMAD.MOV.U32 R12, RZ, RZ, 0x3 ;  /* 0x00000003ff0c7424 */ /* 0x000fe200078e00ff */
[----:B------:R-:W-:-:S13]  /*d8a0*/  @!P0 LEA R2, P2, R22, R14, 0x1 ;  /* 0x0000000e16028211 */ /* 0x000fda00078408ff */
[----:B------:R-:W-:Y:S05]  /*d8b0*/  WARPSYNC.COLLECTIVE R15, `(.L_x_3322) ;  /* 0x000000000f087348 */ /* 0x000fea0003c00000 */
[----:B------:R0:W1:Y:S02]  /*d8c0*/  SHFL.IDX P6, R14, R13, R12, R11 ;  /* 0x0000000c0d0e7389 */ /* 0x00006400000c000b */
[----:B01----:R-:W-:Y:S01]  /*d8d0*/  ENDCOLLECTIVE ;  /* 0x000000000000791b */ /* 0x003fe20003800000 */
.L_x_3322:
[----:B------:R-:W-:-:S05]  /*d8e0*/  @!P0 IMAD.X R3, RZ, RZ, R6, P2 ;  /* 0x000000ffff038224 */ /* 0x000fca00010e0606 */
[----:B------:R-:W-:Y:S01]  /*d8f0*/  @!PT LDS RZ, [RZ] ;  /* 0x00000000fffff984 */ /* 0x000fe20000000800 */
[----:B------:R-:W-:Y:S01]  /*d900*/  @!PT LDS RZ, [RZ] ;  /* 0x00000000fffff984 */ /* 0x000fe20000000800 */
[----:B------:R-:W-:Y:S01]  /*d910*/  @!PT LDS RZ, [RZ] ;  /* 0x00000000fffff984 */ /* 0x000fe20000000800 */
[----:B------:R0:W-:Y:S01]  /*d920*/  @!P0 LDGSTS.E.BYPASS.LTC128B.128 [R7+0x21400], desc[UR36][R2.64], !P1 ;  /* 0x2140000002078fae */ /* 0x0001e2000c901d64 */
[----:B------:R-:W-:Y:S01]  /*d930*/  MOV R13, R4 ;  /* 0x00000004000d7202 */ /* 0x000fe20000000f00 */
[----:B------:R-:W-:-:S07]  /*d940*/  IMAD.MOV.U32 R6, RZ, RZ, R14 ;  /* 0x000000ffff067224 */ /* 0x000fce00078e000e */
[----:B0-----:R-:W-:Y:S05]  /*d950*/  WARPSYNC.COLLECTIVE R15, `(.L_x_3323) ;  /* 0x000000000f087348 */ /* 0x001fea0003c00000 */
[----:B------:R1:W2:Y:S02]  /*d960*/  SHFL.IDX P6, R14, R13, R12, R11 ;  /* 0x0000000c0d0e7389 */ /* 0x0002a400000c000b */
[----:B012---:R-:W-:Y:S01]  /*d970*/  ENDCOLLECTIVE ;  /* 0x000000000000791b */ /* 0x007fe20003800000 */
.L_x_3323:
[----:B------:R-:W-:Y:S05]  /*d980*/  BRA `(.L_x_3324) ;  /* 0xffffffd400c47947 */ /* 0x000fea000383ffff */
.L_x_3269:
[----:B0-----:R-:W-:-:S04]  /*d990*/  IMAD.U32 R3, RZ, RZ, UR43 ;  /* 0x0000002bff037e24 */ /* 0x001fc8000f8e00ff */
[----:B------:R0:W1:Y:S03]  /*d9a0*/  SYNCS.PHASECHK.TRANS64.TRYWAIT P0, [R3+URZ+0x28c20], R0 ;  /* 0x028c2000030075a7 */ /* 0x000066000800017f */
[----:B-1----:R-:W-:Y:S05]  /*d9b0*/  @!P0 NANOSLEEP.SYNCS 0x989680 ;  /* 0x009896800000895d */ /* 0x002fea0003900000 */
[----:B------:R-:W1:Y:S02]  /*d9c0*/  @!P0 SYNCS.PHASECHK.TRANS64 P0, [R3+URZ+0x28c20], R0 ;  /* 0x028c2000030085a7 */ /* 0x000e64000800007f */
[----:B-1----:R-:W-:Y:S05]  /*d9d0*/  @!P0 BRA `(.L_x_3269) ;  /* 0xfffffffc00ec8947 */ /* 0x002fea000383ffff */
[----:B------:R-:W-:Y:S05]  /*d9e0*/  BRA `(.L_x_3325) ;  /* 0xffffffd400f47947 */ /* 0x000fea000383ffff */
.L_x_3271:
[----:B0-----:R-:W-:-:S04]  /*d9f0*/  IMAD.U32 R3, RZ, RZ, UR43 ;  /* 0x0000002bff037e24 */ /* 0x001fc8000f8e00ff */
[----:B------:R0:W1:Y:S03]  /*da00*/  SYNCS.PHASECHK.TRANS64.TRYWAIT P0, [R3+URZ+0x28c60], R0 ;  /* 0x028c6000030075a7 */ /* 0x000066000800017f */
[----:B-1----:R-:W-:Y:S05]  /*da10*/  @!P0 NANOSLEEP.SYNCS 0x989680 ;  /* 0x009896800000895d */ /* 0x002fea0003900000 */
[----:B------:R-:W1:Y:S02]  /*da20*/  @!P0 SYNCS.PHASECHK.TRANS64 P0, [R3+URZ+0x28c60], R0 ;  /* 0x028c6000030085a7 */ /* 0x000e64000800007f */
[----:B-1----:R-:W-:Y:S05]  /*da30*/  @!P0 BRA `(.L_x_3271) ;  /* 0xfffffffc00ec8947 */ /* 0x002fea000383ffff */
[----:B------:R-:W-:Y:S05]  /*da40*/  BRA `(.L_x_3326) ;  /* 0xffffffd400f07947 */ /* 0x000fea000383ffff */
.L_x_3272:
[----:B------:R-:W-:Y:S01]  /*da50*/  BSSY B0, `(.L_x_3327) ;  /* 0x0000008000007945 */ /* 0x000fe20003800000 */
[----:B------:R-:W-:Y:S01]  /*da60*/  MOV R13, R6 ;  /* 0x00000006000d7202 */ /* 0x000fe20000000f00 */
[----:B------:R-:W-:Y:S01]  /*da70*/  IMAD.MOV.U32 R12, RZ, RZ, RZ ;  /* 0x000000ffff0c7224 */ /* 0x000fe200078e00ff */
[----:B------:R-:W-:Y:S01]  /*da80*/  MOV R15, 0xffffffff ;  /* 0xffffffff000f7802 */ /* 0x000fe20000000f00 */
[----:B------:R-:W-:-:S07]  /*da90*/  IMAD.MOV.U32 R11, RZ, RZ, 0x181f ;  /* 0x0000181fff0b7424 */ /* 0x000fce00078e00ff */
[----:B------:R-:W-:Y:S05]  /*daa0*/  WARPSYNC.COLLECTIVE R15, `(.L_x_3328) ;  /* 0x000000000f087348 */ /* 0x000fea0003c00000 */
[----:B------:R0:W1:Y:S02]  /*dab0*/  SHFL.IDX P6, R14, R13, R12, R11 ;  /* 0x0000000c0d0e7389 */ /* 0x00006400000c000b */
[----:B01----:R-:W-:Y:S01]  /*dac0*/  ENDCOLLECTIVE ;  /* 0x000000000000791b */ /* 0x003fe20003800000 */
.L_x_3328:
[----:B------:R-:W-:Y:S05]  /*dad0*/  BSYNC B0 ;  /* 0x0000000000007941 */ /* 0x000fea0003800000 */
.L_x_3327:
[----:B------:R-:W-:Y:S01]  /*dae0*/  IMAD.MOV.U32 R13, RZ, RZ, R0 ;  /* 0x000000ffff0d7224 */ /* 0x000fe200078e0000 */
[----:B------:R-:W-:Y:S01]  /*daf0*/  MOV R12, RZ ;  /* 0x000000ff000c7202 */ /* 0x000fe20000000f00 */
[----:B------:R-:W-:Y:S01]  /*db00*/  IMAD.MOV.U32 R11, RZ, RZ, 0x181f ;  /* 0x0000181fff0b7424 */ /* 0x000fe200078e00ff */
[----:B------:R-:W-:Y:S01]  /*db10*/  SHF.L.U32 R8, R22, 0x1, RZ ;  /* 0x0000000116087819 */ /* 0x000fe200000006ff */
[----:B------:R-:W-:Y:S01]  /*db20*/  IMAD.MOV.U32 R15, RZ, RZ, -0x1 ;  /* 0xffffffffff0f7424 */ /* 0x000fe200078e00ff */
[----:B------:R-:W-:Y:S01]  /*db30*/  LOP3.LUT R4, R17, 0x1, RZ, 0xc0, !PT ;  /* 0x0000000111047812 */ /* 0x000fe200078ec0ff */
[----:B------:R-:W-:Y:S01]  /*db40*/  IMAD.MOV.U32 R3, RZ, RZ, R14 ;  /* 0x000000ffff037224 */ /* 0x000fe200078e000e */
[----:B------:R-:W-:-:S07]  /*db50*/  LEA R7, R30, UR43, 0x1 ;  /* 0x0000002b1e077c11 */ /* 0x000fce000f8e08ff */
[----:B------:R-:W-:Y:S05]  /*db60*/  WARPSYNC.COLLECTIVE R15, `(.L_x_3329) ;  /* 0x000000000f087348 */ /* 0x000fea0003c00000 */
[----:B------:R0:W1:Y:S02]  /*db70*/  SHFL.IDX P6, R14, R13, R12, R11 ;  /* 0x0000000c0d0e7389 */ /* 0x00006400000c000b */
[----:B01----:R-:W-:Y:S01]  /*db80*/  ENDCOLLECTIVE ;  /* 0x000000000000791b */ /* 0x003fe20003800000 */
.L_x_3329:
[----:B------:R-:W-:Y:S02]  /*db90*/  ISETP.NE.U32.AND P1, PT, R4, 0x1, PT ;  /* 0x000000010400780c */ /* 0x000fe40003f25070 */
[C---:B------:R-:W-:Y:S02]  /*dba0*/  LOP3.LUT P5, RZ, R17.reuse, 0x2, RZ, 0xc0, !PT ;  /* 0x0000000211ff7812 */ /* 0x040fe400078ac0ff */
[C---:B------:R-:W-:Y:S02]  /*dbb0*/  LOP3.LUT P4, RZ, R17.reuse, 0x4, RZ, 0xc0, !PT ;  /* 0x0000000411ff7812 */ /* 0x040fe4000788c0ff */
[C---:B------:R-:W-:Y:S02]  /*dbc0*/  LOP3.LUT P3, RZ, R17.reuse, 0x8, RZ, 0xc0, !PT ;  /* 0x0000000811ff7812 */ /* 0x040fe4000786c0ff */
[----:B------:R-:W-:Y:S02]  /*dbd0*/  LOP3.LUT P2, RZ, R17, 0x10, RZ, 0xc0, !PT ;  /* 0x0000001011ff7812 */ /* 0x000fe4000784c0ff */
[----:B------:R-:W-:-:S02]  /*dbe0*/  LOP3.LUT R16, R16, 0xfffffeff, RZ, 0xc0, !PT ;  /* 0xfffffeff10107812 */ /* 0x000fc400078ec0ff */
[----:B------:R-:W-:Y:S01]  /*dbf0*/  PRMT R4, R17, 0x8880, RZ ;  /* 0x0000888011047816 */ /* 0x000fe200000000ff */
[----:B------:R-:W-:Y:S01]  /*dc00*/  IMAD.MOV.U32 R13, RZ, RZ, R6 ;  /* 0x000000ffff0d7224 */ /* 0x000fe200078e0006 */
[----:B------:R-:W-:Y:S02]  /*dc10*/  @P1 LOP3.LUT R16, R16, 0x100, RZ, 0xfc, !PT ;  /* 0x0000010010101812 */ /* 0x000fe400078efcff */
[----:B------:R-:W-:Y:S02]  /*dc20*/  MOV R12, 0x1 ;  /* 0x00000001000c7802 */ /* 0x000fe40000000f00 */
[----:B------:R-:W-:Y:S02]  /*dc30*/  LOP3.LUT R16, R16, 0xfffffdff, RZ, 0xc0, !PT ;  /* 0xfffffdff10107812 */ /* 0x000fe400078ec0ff */
[----:B------:R-:W-:-:S05]  /*dc40*/  IADD3 R2, P0, R14, R8, RZ ;  /* 0x000000080e027210 */ /* 0x000fca0007f1e0ff */
[----:B------:R-:W-:Y:S01]  /*dc50*/  IMAD.X R3, RZ, RZ, R3, P0 ;  /* 0x000000ffff037224 */ /* 0x000fe200000e0603 */
[----:B------:R-:W-:Y:S02]  /*dc60*/  ISETP.LT.OR P0, PT, R18, 0x1, P1 ;  /* 0x000000011200780c */ /* 0x000fe40000f01670 */
[----:B------:R-:W-:-:S11]  /*dc70*/  LOP3.LUT P1, RZ, R17, 0x20, RZ, 0xc0, !PT ;  /* 0x0000002011ff7812 */ /* 0x000fd6000782c0ff */
[----:B------:R-:W-:Y:S01]  /*dc80*/  @!PT LDS RZ, [RZ] ;  /* 0x00000000fffff984 */ /* 0x000fe20000000800 */
[----:B------:R-:W-:Y:S01]  /*dc90*/  @!PT LDS RZ, [RZ] ;  /* 0x00000000fffff984 */ /* 0x000fe20000000800 */
[----:B------:R-:W-:Y:S01]  /*dca0*/  @!PT LDS RZ, [RZ] ;  /* 0x00000000fffff984 */ /* 0x000fe20000000800 */
        /* <DEDUP_REMOVED lines=12> */
[----:B------:R-:W-:-:S13]  /*dd70*/  ISETP.LT.OR P6, PT, R18, 0x1, !P0 ;  /* 0x000000011200780c */ /* 0x000fda00047c1670 */
[----:B------:R0:W-:Y:S01]  /*dd80*/  LDGSTS.E.BYPASS.LTC128B.128 [R7+0xc400], desc[UR36][R2.64+0x300], !P6 ;  /* 0x0c40030002077fae */ /* 0x0001e2000f101d64 */
[----:B------:R-:W-:Y:S01]  /*dd90*/  ISETP.GT.AND P6, PT, R4, -0x1, PT ;  /* 0xffffffff0400780c */ /* 0x000fe20003fc4270 */
[----:B------:R-:W-:-:S12]  /*dda0*/  IMAD.MOV.U32 R4, RZ, RZ, RZ ;  /* 0x000000ffff047224 */ /* 0x000fd800078e00ff */
[----:B------:R-:W-:Y:S02]  /*ddb0*/  @P6 LOP3.LUT R16, R16, 0x200, RZ, 0xfc, !PT ;  /* 0x0000020010106812 */ /* 0x000fe400078efcff */
[----:B------:R-:W-:-:S13]  /*ddc0*/  ISETP.LT.OR P6, PT, R18, 0x1, P6 ;  /* 0x000000011200780c */ /* 0x000fda00037c1670 */
[----:B------:R0:W-:Y:S02]  /*ddd0*/  LDGSTS.E.BYPASS.LTC128B.128 [R7+0xe400], desc[UR36][R2.64+0x380], !P6 ;  /* 0x0e40038002077fae */ /* 0x0001e4000f101d64 */
[----:B0-----:R-:W-:Y:S05]  /*dde0*/  WARPSYNC.COLLECTIVE R15, `(.L_x_3330) ;  /* 0x000000000f087348 */ /* 0x001fea0003c00000 */
[----:B------:R1:W2:Y:S02]  /*ddf0*/  SHFL.IDX P6, R14, R13, R12, R11 ;  /* 0x0000000c0d0e7389 */ /* 0x0002a400000c000b */
[----:B012---:R-:W-:Y:S01]  /*de00*/  ENDCOLLECTIVE ;  /* 0x000000000000791b */ /* 0x007fe20003800000 */
.L_x_3330:
[----:B------:R-:W-:Y:S02]  /*de10*/  IMAD.MOV.U32 R13, RZ, RZ, R0 ;  /* 0x000000ffff0d7224 */ /* 0x000fe400078e0000 */
[----:B------:R-:W-:-:S07]  /*de20*/  IMAD.MOV.U32 R5, RZ, RZ, R14 ;  /* 0x000000ffff057224 */ /* 0x000fce00078e000e */
[----:B------:R-:W-:Y:S05]  /*de30*/  WARPSYNC.COLLECTIVE R15, `(.L_x_3331) ;  /* 0x000000000f087348 */ /* 0x000fea0003c00000 */
[----:B------:R0:W1:Y:S02]  /*de40*/  SHFL.IDX P6, R14, R13, R12, R11 ;  /* 0x0000000c0d0e7389 */ /* 0x00006400000c000b */
[----:B01----:R-:W-:Y:S01]  /*de50*/  ENDCOLLECTIVE ;  /* 0x000000000000791b */ /* 0x003fe20003800000 */
.L_x_3331:
[----:B------:R-:W-:Y:S02]  /*de60*/  IMAD.MOV.U32 R13, RZ, RZ, R6 ;  /* 0x000000ffff0d7224 */ /* 0x000fe400078e0006 */
[----:B------:R-:W-:Y:S01]  /*de70*/  IMAD.MOV.U32 R12, RZ, RZ, 0x2 ;  /* 0x00000002ff0c7424 */ /* 0x000fe200078e00ff */
[----:B------:R-:W-:-:S04]  /*de80*/  IADD3 R2, P6, R14, R8, RZ ;  /* 0x000000080e027210 */ /* 0x000fc80007fde0ff */
[----:B------:R-:W-:Y:S02]  /*de90*/  IADD3.X R3, RZ, R5, RZ, P6, !PT ;  /* 0x00000005ff037210 */ /* 0x000fe400037fe4ff */
[----:B------:R-:W-:-:S04]  /*dea0*/  LOP3.LUT P6, RZ, R16, 0x100, RZ, 0xc0, !PT ;  /* 0x0000010010ff7812 */ /* 0x000fc800078cc0ff */
[----:B------:R-:W-:-:S13]  /*deb0*/  ISETP.LT.OR P6, PT, R18, 0x11, P6 ;  /* 0x000000111200780c */ /* 0x000fda00037c1670 */
        /* <DEDUP_REMOVED lines=18> */
[----:B------:R0:W-:Y:S02]  /*dfe0*/  LDGSTS.E.BYPASS.LTC128B.128 [R7+0xec00], desc[UR36][R2.64+0x380], !P6 ;  /* 0x0ec0038002077fae */ /* 0x0001e4000f101d64 */
[----:B0-----:R-:W-:Y:S05]  /*dff0*/  WARPSYNC.COLLECTIVE R15, `(.L_x_3332) ;  /* 0x000000000f087348 */ /* 0x001fea0003c00000 */
[----:B------:R1:W2:Y:S02]  /*e000*/  SHFL.IDX P6, R14, R13, R12, R11 ;  /* 0x0000000c0d0e7389 */ /* 0x0002a400000c000b */
[----:B012---:R-:W-:Y:S01]  /*e010*/  ENDCOLLECTIVE ;  /* 0x000000000000791b */ /* 0x007fe20003800000 */
.L_x_3332:
[----:B------:R-:W-:Y:S01]  /*e020*/  IMAD.MOV.U32 R13, RZ, RZ, R0 ;  /* 0x000000ffff0d7224 */ /* 0x000fe200078e0000 */
[----:B------:R-:W-:-:S07]  /*e030*/  MOV R9, R14 ;  /* 0x0000000e00097202 */ /* 0x000fce0000000f00 */
[----:B------:R-:W-:Y:S05]  /*e040*/  WARPSYNC.COLLECTIVE R15, `(.L_x_3333) ;  /* 0x000000000f087348 */ /* 0x000fea0003c00000 */
[----:B------:R0:W1:Y:S02]  /*e050*/  SHFL.IDX P6, R14, R13, R12, R11 ;  /* 0x0000000c0d0e7389 */ /* 0x00006400000c000b */
[----:B01----:R-:W-:Y:S01]  /*e060*/  ENDCOLLECTIVE ;  /* 0x000000000000791b */ /* 0x003fe20003800000 */
.L_x_3333:
[----:B------:R-:W-:Y:S01]  /*e070*/  MOV R13, R6 ;  /* 0x00000006000d7202 */ /* 0x000fe20000000f00 */
[----:B------:R-:W-:Y:S01]  /*e080*/  IMAD.MOV.U32 R12, RZ, RZ, 0x3 ;  /* 0x00000003ff0c7424 */ /* 0x000fe200078e00ff */
[----:B------:R-:W-:-:S05]  /*e090*/  IADD3 R2, P6, R14, R8, RZ ;  /* 0x000000080e027210 */ /* 0x000fca0007fde0ff */
[----:B------:R-:W-:Y:S01]  /*e0a0*/  IMAD.X R3, RZ, RZ, R9, P6 ;  /* 0x000000ffff037224 */ /* 0x000fe200030e0609 */
        /* <DEDUP_REMOVED lines=24> */
.L_x_3334:
[----:B------:R-:W-:Y:S01]  /*e230*/  MOV R13, R0 ;  /* 0x00000000000d7202 */ /* 0x000fe20000000f00 */
[----:B------:R-:W-:-:S07]  /*e240*/  IMAD.MOV.U32 R6, RZ, RZ, R14 ;  /* 0x000000ffff067224 */ /* 0x000fce00078e000e */
[----:B------:R-:W-:Y:S05]  /*e250*/  WARPSYNC.COLLECTIVE R15, `(.L_x_3335) ;  /* 0x000000000f087348 */ /* 0x000fea0003c00000 */
[----:B------:R0:W1:Y:S02]  /*e260*/  SHFL.IDX P6, R14, R13, R12, R11 ;  /* 0x0000000c0d0e7389 */ /* 0x00006400000c000b */
[----:B01----:R-:W-:Y:S01]  /*e270*/  ENDCOLLECTIVE ;  /* 0x000000000000791b */ /* 0x003fe20003800000 */
.L_x_3335:
[----:B------:R-:W-:Y:S05]  /*e280*/  BRA `(.L_x_3336) ;  /* 0xffffffd400847947 */ /* 0x000fea000383ffff */
.L_x_3279:
[----:B-1----:R1:W2:Y:S02]  /*e290*/  SYNCS.PHASECHK.TRANS64.TRYWAIT P0, [R10+URZ+0x28c40], R20 ;  /* 0x028c40140a0075a7 */ /* 0x0022a4000800017f */
[----:B--2---:R-:W-:Y:S05]  /*e2a0*/  @!P0 NANOSLEEP.SYNCS 0x989680 ;  /* 0x009896800000895d */ /* 0x004fea0003900000 */
[----:B------:R-:W2:Y:S02]  /*e2b0*/  @!P0 SYNCS.PHASECHK.TRANS64 P0, [R10+URZ+0x28c40], R20 ;  /* 0x028c40140a0085a7 */ /* 0x000ea4000800007f */
[----:B--2---:R-:W-:Y:S05]  /*e2c0*/  @!P0 BRA `(.L_x_3279) ;  /* 0xfffffffc00f08947 */ /* 0x004fea000383ffff */
[----:B------:R-:W-:Y:S05]  /*e2d0*/  BRA `(.L_x_3337) ;  /* 0xffffffd800bc7947 */ /* 0x000fea000383ffff */
.L_x_3280:
[----:B------:R-:W-:Y:S01]  /*e2e0*/  BSSY B1, `(.L_x_3338) ;  /* 0x0000008000017945 */ /* 0x000fe20003800000 */
[----:B------:R-:W-:Y:S01]  /*e2f0*/  IMAD.MOV.U32 R13, RZ, RZ, R29 ;  /* 0x000000ffff0d7224 */ /* 0x000fe200078e001d */
[----:B------:R-:W-:Y:S01]  /*e300*/  MOV R12, RZ ;  /* 0x000000ff000c7202 */ /* 0x000fe20000000f00 */
[----:B------:R-:W-:Y:S02]  /*e310*/  IMAD.MOV.U32 R11, RZ, RZ, 0x181f ;  /* 0x0000181fff0b7424 */ /* 0x000fe400078e00ff */
[----:B------:R-:W-:-:S07]  /*e320*/  IMAD.MOV.U32 R15, RZ, RZ, -0x1 ;  /* 0xffffffffff0f7424 */ /* 0x000fce00078e00ff */
[----:B-1----:R-:W-:Y:S05]  /*e330*/  WARPSYNC.COLLECTIVE R15, `(.L_x_3339) ;  /* 0x000000000f087348 */ /* 0x002fea0003c00000 */
[----:B------:R0:W2:Y:S02]  /*e340*/  SHFL.IDX P6, R14, R13, R12, R11 ;  /* 0x0000000c0d0e7389 */ /* 0x0000a400000c000b */
[----:B012---:R-:W-:Y:S01]  /*e350*/  ENDCOLLECTIVE ;  /* 0x000000000000791b */ /* 0x007fe20003800000 */
.L_x_3339:
[----:B------:R-:W-:Y:S05]  /*e360*/  BSYNC B1 ;  /* 0x0000000000017941 */ /* 0x000fea0003800000 */
.L_x_3338:
        /* <DEDUP_REMOVED lines=9> */
.L_x_3340:
[----:B------:R-:W-:Y:S01]  /*e400*/  MOV R13, R29 ;  /* 0x0000001d000d7202 */ /* 0x000fe20000000f00 */
[----:B------:R-:W-:Y:S01]  /*e410*/  IMAD.MOV.U32 R12, RZ, RZ, 0x1 ;  /* 0x00000001ff0c7424 */ /* 0x000fe200078e00ff */
[----:B------:R-:W-:-:S13]  /*e420*/  IADD3 R2, P0, R14, R8, RZ ;  /* 0x000000080e027210 */ /* 0x000fda0007f1e0ff */
[----:B------:R-:W-:Y:S05]  /*e430*/  WARPSYNC.COLLECTIVE R15, `(.L_x_3341) ;  /* 0x000000000f087348 */ /* 0x000fea0003c00000 */
[----:B------:R0:W1:Y:S02]  /*e440*/  SHFL.IDX P6, R14, R13, R12, R11 ;  /* 0x0000000c0d0e7389 */ /* 0x00006400000c000b */
[----:B01----:R-:W-:Y:S01]  /*e450*/  ENDCOLLECTIVE ;  /* 0x000000000000791b */ /* 0x003fe20003800000 */
.L_x_3341:
[----:B------:R-:W-:-:S05]  /*e460*/  IMAD.X R3, RZ, RZ, R3, P0 ;  /* 0x000000ffff037224 */ /* 0x000fca00000e0603 */
[----:B------:R-:W-:Y:S01]  /*e470*/  @!PT LDS RZ, [RZ] ;  /* 0x00000000fffff984 */ /* 0x000fe20000000800 */
[----:B------:R-:W-:Y:S01]  /*e480*/  @!PT LDS RZ, [RZ] ;  /* 0x00000000fffff984 */ /* 0x000fe20000000800 */
[----:B------:R-:W-:Y:S01]  /*e490*/  @!PT LDS RZ, [RZ] ;  /* 0x00000000fffff984 */ /* 0x000fe20000000800 */
[----:B------:R0:W-:Y:S01]  /*e4a0*/  LDGSTS.E.BYPASS.LTC128B.128 [R27+0x22400], desc[UR36][R2.64], !P1 ;  /* 0x22400000021b7fae */ /* 0x0001e2000c901d64 */
[----:B------:R-:W-:Y:S01]  /*e4b0*/  MOV R13, R26 ;  /* 0x0000001a000d7202 */ /* 0x000fe20000000f00 */
[----:B0-----:R-:W-:-:S07]  /*e4c0*/  IMAD.MOV.U32 R3, RZ, RZ, R14 ;  /* 0x000000ffff037224 */ /* 0x001fce00078e000e */
[----:B------:R-:W-:Y:S05]  /*e4d0*/  WARPSYNC.COLLECTIVE R15, `(.L_x_3342) ;  /* 0x000000000f087348 */ /* 0x000fea0003c00000 */
[----:B------:R0:W1:Y:S02]  /*e4e0*/  SHFL.IDX P6, R14, R13, R12, R11 ;  /* 0x0000000c0d0e7389 */ /* 0x00006400000c000b */
[----:B01----:R-:W-:Y:S01]  /*e4f0*/  ENDCOLLECTIVE ;  /* 0x000000000000791b */ /* 0x003fe20003800000 */
.L_x_3342:
[----:B------:R-:W-:Y:S01]  /*e500*/  IMAD.MOV.U32 R13, RZ, RZ, R29 ;  /* 0x000000ffff0d7224 */ /* 0x000fe200078e001d */
[----:B------:R-:W-:Y:S02]  /*e510*/  MOV R12, 0x2 ;  /* 0x00000002000c7802 */ /* 0x000fe40000000f00 */
[----:B------:R-:W-:-:S13]  /*e520*/  IADD3 R2, P0, R14, R8, RZ ;  /* 0x000000080e027210 */ /* 0x000fda0007f1e0ff */
[----:B------:R-:W-:Y:S05]  /*e530*/  WARPSYNC.COLLECTIVE R15, `(.L_x_3343) ;  /* 0x000000000f087348 */ /* 0x000fea0003c00000 */
[----:B------:R0:W1:Y:S02]  /*e540*/  SHFL.IDX P6, R14, R13, R12, R11 ;  /* 0x0000000c0d0e7389 */ /* 0x00006400000c000b */
[----:B01----:R-:W-:Y:S01]  /*e550*/  ENDCOLLECTIVE ;  /* 0x000000000000791b */ /* 0x003fe20003800000 */
.L_x_3343:
[----:B------:R-:W-:-:S05]  /*e560*/  IMAD.X R3, RZ, RZ, R3, P0 ;  /* 0x000000ffff037224 */ /* 0x000fca00000e0603 */
[----:B------:R-:W-:Y:S01]  /*e570*/  @!PT LDS RZ, [RZ] ;  /* 0x00000000fffff984 */ /* 0x000fe20000000800 */
[----:B------:R-:W-:Y:S01]  /*e580*/  @!PT LDS RZ, [RZ] ;  /* 0x00000000fffff984 */ /* 0x000fe20000000800 */
[----:B------:R-:W-:Y:S01]  /*e590*/  @!PT LDS RZ, [RZ] ;  /* 0x00000000fffff984 */ /* 0x000fe20000000800 */
[----:B------:R0:W-:Y:S01]  /*e5a0*/  LDGSTS.E.BYPASS.LTC128B.128 [R27+0x22c00], desc[UR36][R2.64], !P1 ;  /* 0x22c00000021b7fae */ /* 0x0001e2000c901d64 */
[----:B------:R-:W-:Y:S02]  /*e5b0*/  IMAD.MOV.U32 R13, RZ, RZ, R26 ;  /* 0x000000ffff0d7224 */ /* 0x000fe400078e001a */
[----:B0-----:R-:W-:-:S07]  /*e5c0*/  IMAD.MOV.U32 R3, RZ, RZ, R14 ;  /* 0x000000ffff037224 */ /* 0x001fce00078e000e */
[----:B------:R-:W-:Y:S05]  /*e5d0*/  WARPSYNC.COLLECTIVE R15, `(.L_x_3344) ;  /* 0x000000000f087348 */ /* 0x000fea0003c00000 */
[----:B------:R0:W1:Y:S02]  /*e5e0*/  SHFL.IDX P6, R14, R13, R12, R11 ;  /* 0x0000000c0d0e7389 */ /* 0x00006400000c000b */
[----:B01----:R-:W-:Y:S01]  /*e5f0*/  ENDCOLLECTIVE ;  /* 0x000000000000791b */ /* 0x003fe20003800000 */
.L_x_3344:
[----:B------:R-:W-:Y:S02]  /*e600*/  IMAD.MOV.U32 R13, RZ, RZ, R29 ;  /* 0x000000ffff0d7224 */ /* 0x000fe400078e001d */
[----:B------:R-:W-:Y:S01]  /*e610*/  IMAD.MOV.U32 R12, RZ, RZ, 0x3 ;  /* 0x00000003ff0c7424 */ /* 0x000fe200078e00ff */
[----:B------:R-:W-:-:S13]  /*e620*/  IADD3 R2, P0, R14, R8, RZ ;  /* 0x000000080e027210 */ /* 0x000fda0007f1e0ff */
[----:B------:R-:W-:Y:S05]  /*e630*/  WARPSYNC.COLLECTIVE R15, `(.L_x_3345) ;  /* 0x000000000f087348 */ /* 0x000fea0003c00000 */
[----:B------:R0:W1:Y:S02]  /*e640*/  SHFL.IDX P6, R14, R13, R12, R11 ;  /* 0x0000000c0d0e7389 */ /* 0x00006400000c000b */
[----:B01----:R-:W-:Y:S01]  /*e650*/  ENDCOLLECTIVE ;  /* 0x000000000000791b */ /* 0x003fe20003800000 */
.L_x_3345:
[----:B------:R-:W-:-:S05]  /*e660*/  IADD3.X R3, RZ, R3, RZ, P0, !PT ;  /* 0x00000003ff037210 */ /* 0x000fca00007fe4ff */
[----:B------:R-:W-:Y:S01]  /*e670*/  @!PT LDS RZ, [RZ] ;  /* 0x00000000fffff984 */ /* 0x000fe20000000800 */
[----:B------:R-:W-:Y:S01]  /*e680*/  @!PT LDS RZ, [RZ] ;  /* 0x00000000fffff984 */ /* 0x000fe20000000800 */
[----:B------:R-:W-:Y:S01]  /*e690*/  @!PT LDS RZ, [RZ] ;  /* 0x00000000fffff984 */ /* 0x000fe20000000800 */
[----:B------:R0:W-:Y:S01]  /*e6a0*/  LDGSTS.E.BYPASS.LTC128B.128 [R27+0x23400], desc[UR36][R2.64], !P1 ;  /* 0x23400000021b7fae */ /* 0x0001e2000c901d64 */
[----:B------:R-:W-:Y:S01]  /*e6b0*/  IMAD.MOV.U32 R13, RZ, RZ, R26 ;  /* 0x000000ffff0d7224 */ /* 0x000fe200078e001a */
[----:B------:R-:W-:-:S07]  /*e6c0*/  MOV R34, R14 ;  /* 0x0000000e00227202 */ /* 0x000fce0000000f00 */
[----:B0-----:R-:W-:Y:S05]  /*e6d0*/  WARPSYNC.COLLECTIVE R15, `(.L_x_3346) ;  /* 0x000000000f087348 */ /* 0x001fea0003c00000 */
[----:B------:R1:W2:Y:S02]  /*e6e0*/  SHFL.IDX P6, R14, R13, R12, R11 ;  /* 0x0000000c0d0e7389 */ /* 0x0002a400000c000b */
[----:B012---:R-:W-:Y:S01]  /*e6f0*/  ENDCOLLECTIVE ;  /* 0x000000000000791b */ /* 0x007fe20003800000 */
.L_x_3346:
[----:B------:R-:W-:Y:S05]  /*e700*/  BRA `(.L_x_3347) ;  /* 0xffffffd800707947 */ /* 0x000fea000383ffff */
.L_x_3285:
[----:B---3--:R3:W4:Y:S02]  /*e710*/  SYNCS.PHASECHK.TRANS64.TRYWAIT P0, [R10+URZ+0x28c60], R20 ;  /* 0x028c60140a0075a7 */ /* 0x008724000800017f */
[----:B----4-:R-:W-:Y:S05]  /*e720*/  @!P0 NANOSLEEP.SYNCS 0x989680 ;  /* 0x009896800000895d */ /* 0x010fea0003900000 */
[----:B------:R-:W4:Y:S02]  /*e730*/  @!P0 SYNCS.PHASECHK.TRANS64 P0, [R10+URZ+0x28c60], R20 ;  /* 0x028c60140a0085a7 */ /* 0x000f24000800007f */
[----:B----4-:R-:W-:Y:S05]  /*e740*/  @!P0 BRA `(.L_x_3285) ;  /* 0xfffffffc00f08947 */ /* 0x010fea000383ffff */
[----:B------:R-:W-:Y:S05]  /*e750*/  BRA `(.L_x_3348) ;  /* 0xffffffd800bc7947 */ /* 0x000fea000383ffff */
.L_x_3286:
[----:B------:R-:W-:Y:S01]  /*e760*/  BSSY B1, `(.L_x_3349) ;  /* 0x0000008000017945 */ /* 0x000fe20003800000 */
[----:B------:R-:W-:Y:S01]  /*e770*/  IMAD.MOV.U32 R13, RZ, RZ, R19 ;  /* 0x000000ffff0d7224 */ /* 0x000fe200078e0013 */
[----:B------:R-:W-:Y:S01]  /*e780*/  MOV R12, RZ ;  /* 0x000000ff000c7202 */ /* 0x000fe20000000f00 */
[----:B------:R-:W-:Y:S02]  /*e790*/  IMAD.MOV.U32 R11, RZ, RZ, 0x181f ;  /* 0x0000181fff0b7424 */ /* 0x000fe400078e00ff */
[----:B------:R-:W-:-:S07]  /*e7a0*/  IMAD.MOV.U32 R15, RZ, RZ, -0x1 ;  /* 0xffffffffff0f7424 */ /* 0x000fce00078e00ff */
[----:B-123--:R-:W-:Y:S05]  /*e7b0*/  WARPSYNC.COLLECTIVE R15, `(.L_x_3350) ;  /* 0x000000000f087348 */ /* 0x00efea0003c00000 */
[----:B------:R0:W4:Y:S02]  /*e7c0*/  SHFL.IDX P6, R14, R13, R12, R11 ;  /* 0x0000000c0d0e7389 */ /* 0x00012400000c000b */
[----:B01234-:R-:W-:Y:S01]  /*e7d0*/  ENDCOLLECTIVE ;  /* 0x000000000000791b */ /* 0x01ffe20003800000 */
.L_x_3350:
[----:B------:R-:W-:Y:S05]  /*e7e0*/  BSYNC B1 ;  /* 0x0000000000017941 */ /* 0x000fea0003800000 */
.L_x_3349:
[----:B------:R-:W-:Y:S01]  /*e7f0*/  IMAD.MOV.U32 R13, RZ, RZ, R18 ;  /* 0x000000ffff0d7224 */ /* 0x000fe200078e0012 */
[----:B------:R-:W-:Y:S01]  /*e800*/  MOV R11, 0x181f ;  /* 0x0000181f000b7802 */ /* 0x000fe20000000f00 */
[----:B------:R-:W-:Y:S01]  /*e810*/  IMAD.MOV.U32 R12, RZ, RZ, RZ ;  /* 0x000000ffff0c7224 */ /* 0x000fe200078e00ff */
[----:B------:R-:W-:Y:S01]  /*e820*/  MOV R3, R14 ;  /* 0x0000000e00037202 */ /* 0x000fe20000000f00 */
[----:B------:R-:W-:Y:S01]  /*e830*/  IMAD.MOV.U32 R15, RZ, RZ, -0x1 ;  /* 0xffffffffff0f7424 */ /* 0x000fe200078e00ff */
[----:B------:R-:W-:Y:S02]  /*e840*/  LEA R17, R17, UR43, 0x1 ;  /* 0x0000002b11117c11 */ /* 0x000fe4000f8e08ff */
[----:B------:R-:W-:-:S13]  /*e850*/  LOP3.LUT P2, RZ, R16, 0x20, RZ, 0xc0, !PT ;  /* 0x0000002010ff7812 */ /* 0x000fda000784c0ff */
[----:B------:R-:W-:Y:S05]  /*e860*/  WARPSYNC.COLLECTIVE R15, `(.L_x_3351) ;  /* 0x000000000f087348 */ /* 0x000fea0003c00000 */
[----:B------:R0:W1:Y:S02]  /*e870*/  SHFL.IDX P6, R14, R13, R12, R11 ;  /* 0x0000000c0d0e7389 */ /* 0x00006400000c000b */
[----:B01----:R-:W-:Y:S01]  /*e880*/  ENDCOLLECTIVE ;  /* 0x000000000000791b */ /* 0x003fe20003800000 */
.L_x_3351:
[C---:B------:R-:W-:Y:S02]  /*e890*/  LOP3.LUT P1, RZ, R16.reuse, 0x10, RZ, 0xc0, !PT ;  /* 0x0000001010ff7812 */ /* 0x040fe4000782c0ff */
[----:B------:R-:W-:Y:S02]  /*e8a0*/  P2R R4, PR, RZ, 0x20 ;  /* 0x00000020ff047803 */ /* 0x000fe40000000000 */
[----:B------:R-:W-:Y:S01]  /*e8b0*/  MOV R13, R19 ;  /* 0x00000013000d7202 */ /* 0x000fe20000000f00 */
[----:B------:R-:W-:Y:S01]  /*e8c0*/  IMAD.MOV.U32 R12, RZ, RZ, 0x1 ;  /* 0x00000001ff0c7424 */ /* 0x000fe200078e00ff */
[----:B------:R-:W-:Y:S02]  /*e8d0*/  LOP3.LUT P6, RZ, R16, 0x40, RZ, 0xc0, !PT ;  /* 0x0000004010ff7812 */ /* 0x000fe400078cc0ff */
[----:B------:R-:W-:-:S05]  /*e8e0*/  IADD3 R2, P0, R14, R8, RZ ;  /* 0x000000080e027210 */ /* 0x000fca0007f1e0ff */
[----:B------:R-:W-:Y:S01]  /*e8f0*/  IMAD.X R3, RZ, RZ, R3, P0 ;  /* 0x000000ffff037224 */ /* 0x000fe200000e0603 */
[----:B------:R-:W-:-:S05]  /*e900*/  ISETP.NE.U32.AND P0, PT, R28, RZ, PT ;  /* 0x000000ff1c00720c */ /* 0x000fca0003f05070 */
[----:B------:R-:W-:Y:S01]  /*e910*/  @!PT LDS RZ, [RZ] ;  /* 0x00000000fffff984 */ /* 0x000fe20000000800 */
[----:B------:R-:W-:Y:S01]  /*e920*/  @!PT LDS RZ, [RZ] ;  /* 0x00000000fffff984 */ /* 0x000fe20000000800 */
[----:B------:R-:W-:Y:S01]  /*e930*/  @!PT LDS RZ, [RZ] ;  /* 0x00000000fffff984 */ /* 0x000fe20000000800 */
[----:B------:R0:W-:Y:S08]  /*e940*/  LDGSTS.E.BYPASS.LTC128B.128 [R17+0x400], desc[UR36][R2.64], !P6 ;  /* 0x0040000002117fae */ /* 0x0001f0000f101d64 */
[----:B0-----:R-:W-:Y:S05]  /*e950*/  WARPSYNC.COLLECTIVE R15, `(.L_x_3352) ;  /* 0x000000000f087348 */ /* 0x001fea0003c00000 */
[----:B------:R1:W2:Y:S02]  /*e960*/  SHFL.IDX P6, R14, R13, R12, R11 ;  /* 0x0000000c0d0e7389 */ /* 0x0002a400000c000b */
[----:B012---:R-:W-:Y:S01]  /*e970*/  ENDCOLLECTIVE ;  /* 0x000000000000791b */ /* 0x007fe20003800000 */
.L_x_3352:
[----:B------:R-:W-:Y:S01]  /*e980*/  @!PT LDS RZ, [RZ] ;  /* 0x00000000fffff984 */ /* 0x000fe20000000800 */
[----:B------:R-:W-:Y:S01]  /*e990*/  @!PT LDS RZ, [RZ] ;  /* 0x00000000fffff984 */ /* 0x000fe20000000800 */
[----:B------:R-:W-:Y:S01]  /*e9a0*/  @!PT LDS RZ, [RZ] ;  /* 0x00000000fffff984 */ /* 0x000fe20000000800 */
[----:B------:R0:W-:Y:S04]  /*e9b0*/  LDGSTS.E.BYPASS.LTC128B.128 [R17+0x2400], desc[UR36][R2.64+0x80], !P2 ;  /* 0x0240008002117fae */ /* 0x0001e8000d101d64 */
[----:B------:R0:W-:Y:S01]  /*e9c0*/  LDGSTS.E.BYPASS.LTC128B.128 [R17+0x4400], desc[UR36][R2.64+0x100], !P1 ;  /* 0x0440010002117fae */ /* 0x0001e2000c901d64 */
[----:B------:R-:W-:-:S03]  /*e9d0*/  ISETP.NE.U32.AND P1, PT, R25, RZ, PT ;  /* 0x000000ff1900720c */ /* 0x000fc60003f25070 */
[----:B------:R0:W-:Y:S01]  /*e9e0*/  LDGSTS.E.BYPASS.LTC128B.128 [R17+0x6400], desc[UR36][R2.64+0x180], !P5 ;  /* 0x0640018002117fae */ /* 0x0001e2000e901d64 */
[----:B------:R-:W-:Y:S02]  /*e9f0*/  LOP3.LUT P5, RZ, R16, 0x40, RZ, 0xc0, !PT ;  /* 0x0000004010ff7812 */ /* 0x000fe400078ac0ff */
[----:B------:R-:W-:Y:S01]  /*ea00*/  MOV R13, R18 ;  /* 0x00000012000d7202 */ /* 0x000fe20000000f00 */
[----:B------:R0:W-:Y:S04]  /*ea10*/  LDGSTS.E.BYPASS.LTC128B.128 [R17+0x8400], desc[UR36][R2.64+0x200], !P4 ;  /* 0x0840020002117fae */ /* 0x0001e8000e101d64 */
[----:B------:R0:W-:Y:S01]  /*ea20*/  LDGSTS.E.BYPASS.LTC128B.128 [R17+0xa400], desc[UR36][R2.64+0x280], !P3 ;  /* 0x0a40028002117fae */ /* 0x0001e2000d901d64 */
[----:B------:R-:W-:-:S03]  /*ea30*/  IMAD.MOV.U32 R5, RZ, RZ, R14 ;  /* 0x000000ffff057224 */ /* 0x000fc600078e000e */
[----:B------:R0:W-:Y:S04]  /*ea40*/  LDGSTS.E.BYPASS.LTC128B.128 [R17+0xc400], desc[UR36][R2.64+0x300], P0 ;  /* 0x0c40030002117fae */ /* 0x0001e80008101d64 */
[----:B0-----:R-:W-:Y:S05]  /*ea50*/  WARPSYNC.COLLECTIVE R15, `(.L_x_3353) ;  /* 0x000000000f087348 */ /* 0x001fea0003c00000 */
[----:B------:R1:W2:Y:S02]  /*ea60*/  SHFL.IDX P6, R14, R13, R12, R11 ;  /* 0x0000000c0d0e7389 */ /* 0x0002a400000c000b */
[----:B012---:R-:W-:Y:S01]  /*ea70*/  ENDCOLLECTIVE ;  /* 0x000000000000791b */ /* 0x007fe20003800000 */
.L_x_3353:
[----:B------:R-:W-:Y:S01]  /*ea80*/  @!PT LDS RZ, [RZ] ;  /* 0x00000000fffff984 */ /* 0x000fe20000000800 */
[----:B------:R-:W-:Y:S01]  /*ea90*/  @!PT LDS RZ, [RZ] ;  /* 0x00000000fffff984 */ /* 0x000fe20000000800 */
[----:B------:R-:W-:Y:S01]  /*eaa0*/  @!PT LDS RZ, [RZ] ;  /* 0x00000000fffff984 */ /* 0x000fe20000000800 */
[----:B------:R0:W-:Y:S01]  /*eab0*/  LDGSTS.E.BYPASS.LTC128B.128 [R17+0xe400], desc[UR36][R2.64+0x380], P1 ;  /* 0x0e40038002117fae */ /* 0x0001e20008901d64 */
[----:B------:R-:W-:Y:S01]  /*eac0*/  IMAD.MOV.U32 R13, RZ, RZ, R19 ;  /* 0x000000ffff0d7224 */ /* 0x000fe200078e0013 */
[----:B------:R-:W-:Y:S02]  /*ead0*/  MOV R12, 0x2 ;  /* 0x00000002000c7802 */ /* 0x000fe40000000f00 */
[----:B0-----:R-:W-:Y:S02]  /*eae0*/  IADD3 R2, P2, R14, R8, RZ ;  /* 0x000000080e027210 */ /* 0x001fe40007f5e0ff */
[----:B------:R-:W-:-:S03]  /*eaf0*/  LOP3.LUT P6, RZ, R16, 0x10, RZ, 0xc0, !PT ;  /* 0x0000001010ff7812 */ /* 0x000fc600078cc0ff */
[----:B------:R-:W-:Y:S01]  /*eb00*/  IMAD.X R3, RZ, RZ, R5, P2 ;  /* 0x000000ffff037224 */ /* 0x000fe200010e0605 */
[----:B------:R-:W-:-:S04]  /*eb10*/  LOP3.LUT P2, RZ, R16, 0x20, RZ, 0xc0, !PT ;  /* 0x0000002010ff7812 */ /* 0x000fc8000784c0ff */
[----:B------:R0:W-:Y:S01]  /*eb20*/  LDGSTS.E.BYPASS.LTC128B.128 [R17+0xc00], desc[UR36][R2.64], !P5 ;  /* 0x00c0000002117fae */ /* 0x0001e2000e901d64 */
[----:B------:R-:W-:-:S04]  /*eb30*/  ISETP.NE.AND P5, PT, R4, RZ, PT ;  /* 0x000000ff0400720c */ /* 0x000fc80003fa5270 */
[----:B------:R-:W-:-:S04]  /*eb40*/  P2R R4, PR, RZ, 0x20 ;  /* 0x00000020ff047803 */ /* 0x000fc80000000000 */
[----:B------:R0:W-:Y:S04]  /*eb50*/  LDGSTS.E.BYPASS.LTC128B.128 [R17+0x2c00], desc[UR36][R2.64+0x80], !P2 ;  /* 0x02c0008002117fae */ /* 0x0001e8000d101d64 */
[----:B------:R0:W-:Y:S02]  /*eb60*/  LDGSTS.E.BYPASS.LTC128B.128 [R17+0x4c00], desc[UR36][R2.64+0x100], !P6 ;  /* 0x04c0010002117fae */ /* 0x0001e4000f101d64 */
[----:B0-----:R-:W-:Y:S05]  /*eb70*/  WARPSYNC.COLLECTIVE R15, `(.L_x_3354) ;  /* 0x000000000f087348 */ /* 0x001fea0003c00000 */
[----:B------:R1:W2:Y:S02]  /*eb80*/  SHFL.IDX P6, R14, R13, R12, R11 ;  /* 0x0000000c0d0e7389 */ /* 0x0002a400000c000b */
[----:B012---:R-:W-:Y:S01]  /*eb90*/  ENDCOLLECTIVE ;  /* 0x000000000000791b */ /* 0x007fe20003800000 */
.L_x_3354:
[----:B------:R-:W-:Y:S01]  /*eba0*/  @!PT LDS RZ, [RZ] ;  /* 0x00000000fffff984 */ /* 0x000fe20000000800 */
[----:B------:R-:W-:Y:S01]  /*ebb0*/  @!PT LDS RZ, [RZ] ;  /* 0x00000000fffff984 */ /* 0x000fe20000000800 */
[----:B------:R-:W-:Y:S01]  /*ebc0*/  @!PT LDS RZ, [RZ] ;  /* 0x00000000fffff984 */ /* 0x000fe20000000800 */
[----:B------:R0:W-:Y:S01]  /*ebd0*/  LDGSTS.E.BYPASS.LTC128B.128 [R17+0x6c00], desc[UR36][R2.64+0x180], !P5 ;  /* 0x06c0018002117fae */ /* 0x0001e2000e901d64 */
[----:B------:R-:W-:-:S03]  /*ebe0*/  LOP3.LUT P5, RZ, R16, 0x40, RZ, 0xc0, !PT ;  /* 0x0000004010ff7812 */ /* 0x000fc600078ac0ff */
[----:B------:R0:W-:Y:S04]  /*ebf0*/  LDGSTS.E.BYPASS.LTC128B.128 [R17+0x8c00], desc[UR36][R2.64+0x200], !P4 ;  /* 0x08c0020002117fae */ /* 0x0001e8000e101d64 */
[----:B------:R0:W-:Y:S01]  /*ec00*/  LDGSTS.E.BYPASS.LTC128B.128 [R17+0xac00], desc[UR36][R2.64+0x280], !P3 ;  /* 0x0ac0028002117fae */ /* 0x0001e2000d901d64 */
[----:B------:R-:W-:-:S03]  /*ec10*/  IMAD.MOV.U32 R13, RZ, RZ, R18 ;  /* 0x000000ffff0d7224 */ /* 0x000fc600078e0012 */
[----:B------:R0:W-:Y:S04]  /*ec20*/  LDGSTS.E.BYPASS.LTC128B.128 [R17+0xcc00], desc[UR36][R2.64+0x300], P0 ;  /* 0x0cc0030002117fae */ /* 0x0001e80008101d64 */
[----:B------:R0:W-:Y:S01]  /*ec30*/  LDGSTS.E.BYPASS.LTC128B.128 [R17+0xec00], desc[UR36][R2.64+0x380], P1 ;  /* 0x0ec0038002117fae */ /* 0x0001e20008901d64 */
[----:B------:R-:W-:-:S07]  /*ec40*/  IMAD.MOV.U32 R20, RZ, RZ, R14 ;  /* 0x000000ffff147224 */ /* 0x000fce00078e000e */
[----:B0-----:R-:W-:Y:S05]  /*ec50*/  WARPSYNC.COLLECTIVE R15, `(.L_x_3355) ;  /* 0x000000000f087348 */ /* 0x001fea0003c00000 */
[----:B------:R1:W2:Y:S02]  /*ec60*/  SHFL.IDX P6, R14, R13, R12, R11 ;  /* 0x0000000c0d0e7389 */ /* 0x0002a400000c000b */
[----:B012---:R-:W-:Y:S01]  /*ec70*/  ENDCOLLECTIVE ;  /* 0x000000000000791b */ /* 0x007fe20003800000 */
.L_x_3355:
[----:B------:R-:W-:Y:S02]  /*ec80*/  IMAD.MOV.U32 R13, RZ, RZ, R19 ;  /* 0x000000ffff0d7224 */ /* 0x000fe400078e0013 */
[----:B------:R-:W-:Y:S01]  /*ec90*/  IMAD.MOV.U32 R12, RZ, RZ, 0x3 ;  /* 0x00000003ff0c7424 */ /* 0x000fe200078e00ff */
[----:B------:R-:W-:Y:S02]  /*eca0*/  IADD3 R2, P2, R14, R8, RZ ;  /* 0x000000080e027210 */ /* 0x000fe40007f5e0ff */
[C---:B------:R-:W-:Y:S02]  /*ecb0*/  LOP3.LUT P6, RZ, R16.reuse, 0x10, RZ, 0xc0, !PT ;  /* 0x0000001010ff7812 */ /* 0x040fe400078cc0ff */
[----:B------:R-:W-:Y:S02]  /*ecc0*/  IADD3.X R3, RZ, R20, RZ, P2, !PT ;  /* 0x00000014ff037210 */ /* 0x000fe400017fe4ff */
[----:B------:R-:W-:-:S03]  /*ecd0*/  LOP3.LUT P2, RZ, R16, 0x20, RZ, 0xc0, !PT ;  /* 0x0000002010ff7812 */ /* 0x000fc6000784c0ff */
[----:B------:R-:W-:Y:S01]  /*ece0*/  @!PT LDS RZ, [RZ] ;  /* 0x00000000fffff984 */ /* 0x000fe20000000800 */
[----:B------:R-:W-:Y:S01]  /*ecf0*/  @!PT LDS RZ, [RZ] ;  /* 0x00000000fffff984 */ /* 0x000fe20000000800 */
[----:B------:R-:W-:Y:S01]  /*ed00*/  @!PT LDS RZ, [RZ] ;  /* 0x00000000fffff984 */ /* 0x000fe20000000800 */
[----:B------:R0:W-:Y:S01]  /*ed10*/  LDGSTS.E.BYPASS.LTC128B.128 [R17+0x1400], desc[UR36][R2.64], !P5 ;  /* 0x0140000002117fae */ /* 0x0001e2000e901d64 */
[----:B------:R-:W-:Y:S01]  /*ed20*/  ISETP.NE.AND P5, PT, R4, RZ, PT ;  /* 0x000000ff0400720c */ /* 0x000fe20003fa5270 */
[----:B------:R-:W-:-:S08]  /*ed30*/  IMAD.MOV.U32 R4, RZ, RZ, RZ ;  /* 0x000000ffff047224 */ /* 0x000fd000078e00ff */
[----:B------:R0:W-:Y:S04]  /*ed40*/  LDGSTS.E.BYPASS.LTC128B.128 [R17+0x3400], desc[UR36][R2.64+0x80], !P2 ;  /* 0x0340008002117fae */ /* 0x0001e8000d101d64 */
[----:B------:R0:W-:Y:S02]  /*ed50*/  LDGSTS.E.BYPASS.LTC128B.128 [R17+0x5400], desc[UR36][R2.64+0x100], !P6 ;  /* 0x0540010002117fae */ /* 0x0001e4000f101d64 */
[----:B0-----:R-:W-:Y:S05]  /*ed60*/  WARPSYNC.COLLECTIVE R15, `(.L_x_3356) ;  /* 0x000000000f087348 */ /* 0x001fea0003c00000 */
[----:B------:R1:W2:Y:S02]  /*ed70*/  SHFL.IDX P6, R14, R13, R12, R11 ;  /* 0x0000000c0d0e7389 */ /* 0x0002a400000c000b */
[----:B012---:R-:W-:Y:S01]  /*ed80*/  ENDCOLLECTIVE ;  /* 0x000000000000791b */ /* 0x007fe20003800000 */
.L_x_3356:
[----:B------:R-:W-:Y:S01]  /*ed90*/  @!PT LDS RZ, [RZ] ;  /* 0x00000000fffff984 */ /* 0x000fe20000000800 */
[----:B------:R-:W-:Y:S01]  /*eda0*/  @!PT LDS RZ, [RZ] ;  /* 0x00000000fffff984 */ /* 0x000fe20000000800 */
[----:B------:R-:W-:Y:S01]  /*edb0*/  @!PT LDS RZ, [RZ] ;  /* 0x00000000fffff984 */ /* 0x000fe20000000800 */
[----:B------:R0:W-:Y:S04]  /*edc0*/  LDGSTS.E.BYPASS.LTC128B.128 [R17+0x7400], desc[UR36][R2.64+0x180], !P5 ;  /* 0x0740018002117fae */ /* 0x0001e8000e901d64 */
[----:B------:R0:W-:Y:S04]  /*edd0*/  LDGSTS.E.BYPASS.LTC128B.128 [R17+0x9400], desc[UR36][R2.64+0x200], !P4 ;  /* 0x0940020002117fae */ /* 0x0001e8000e101d64 */
[----:B------:R0:W-:Y:S01]  /*ede0*/  LDGSTS.E.BYPASS.LTC128B.128 [R17+0xb400], desc[UR36][R2.64+0x280], !P3 ;  /* 0x0b40028002117fae */ /* 0x0001e2000d901d64 */
[----:B------:R-:W-:-:S03]  /*edf0*/  IMAD.MOV.U32 R13, RZ, RZ, R18 ;  /* 0x000000ffff0d7224 */ /* 0x000fc600078e0012 */
[----:B------:R0:W-:Y:S04]  /*ee00*/  LDGSTS.E.BYPASS.LTC128B.128 [R17+0xd400], desc[UR36][R2.64+0x300], P0 ;  /* 0x0d40030002117fae */ /* 0x0001e80008101d64 */
[----:B------:R0:W-:Y:S01]  /*ee10*/  LDGSTS.E.BYPASS.LTC128B.128 [R17+0xf400], desc[UR36][R2.64+0x380], P1 ;  /* 0x0f40038002117fae */ /* 0x0001e20008901d64 */
[----:B------:R-:W-:-:S07]  /*ee20*/  MOV R19, R14 ;  /* 0x0000000e00137202 */ /* 0x000fce0000000f00 */
[----:B0-----:R-:W-:Y:S05]  /*ee30*/  WARPSYNC.COLLECTIVE R15, `(.L_x_3357) ;  /* 0x000000000f087348 */ /* 0x001fea0003c00000 */
[----:B------:R1:W2:Y:S02]  /*ee40*/  SHFL.IDX P6, R14, R13, R12, R11 ;  /* 0x0000000c0d0e7389 */ /* 0x0002a400000c000b */
[----:B012---:R-:W-:Y:S01]  /*ee50*/  ENDCOLLECTIVE ;  /* 0x000000000000791b */ /* 0x007fe20003800000 */
.L_x_3357:
[----:B------:R-:W-:Y:S05]  /*ee60*/  BRA `(.L_x_3358) ;  /* 0xffffffd800307947 */ /* 0x000fea000383ffff */
.L_x_3291:
[----:B0-----:R0:W1:Y:S02]  /*ee70*/  SYNCS.PHASECHK.TRANS64.TRYWAIT P0, [R5+URZ+0x28c20], R4 ;  /* 0x028c2004050075a7 */ /* 0x001064000800017f */
[----:B-1----:R-:W-:Y:S05]  /*ee80*/  @!P0 NANOSLEEP.SYNCS 0x989680 ;  /* 0x009896800000895d */ /* 0x002fea0003900000 */
[----:B------:R-:W1:Y:S02]  /*ee90*/  @!P0 SYNCS.PHASECHK.TRANS64 P0, [R5+URZ+0x28c20], R4 ;  /* 0x028c2004050085a7 */ /* 0x000e64000800007f */
[----:B-1----:R-:W-:Y:S05]  /*eea0*/  @!P0 BRA `(.L_x_3291) ;  /* 0xfffffffc00f08947 */ /* 0x002fea000383ffff */
[----:B------:R-:W-:Y:S05]  /*eeb0*/  BRA `(.L_x_3359) ;  /* 0xffffffd800dc7947 */ /* 0x000fea000383ffff */
.L_x_3292:
        /* <DEDUP_REMOVED lines=8> */
[----:B0-2--5:R-:W-:Y:S05]  /*ef40*/  WARPSYNC.COLLECTIVE R15, `(.L_x_3361) ;  /* 0x000000000f087348 */ /* 0x025fea0003c00000 */
[----:B------:R1:W3:Y:S02]  /*ef50*/  SHFL.IDX P6, R14, R13, R12, R11 ;  /* 0x0000000c0d0e7389 */ /* 0x0002e400000c000b */
[----:B0123-5:R-:W-:Y:S01]  /*ef60*/  ENDCOLLECTIVE ;  /* 0x000000000000791b */ /* 0x02ffe20003800000 */
.L_x_3361:
[----:B------:R-:W-:Y:S05]  /*ef70*/  BSYNC B0 ;  /* 0x0000000000007941 */ /* 0x000fea0003800000 */
.L_x_3360:
[----:B------:R-:W-:Y:S05]  /*ef80*/  BRA `(.L_x_3362) ;  /* 0xffffffd800c47947 */ /* 0x000fea000383ffff */
.L_x_3293:
[----:B------:R-:W-:Y:S01]  /*ef90*/  BSSY B0, `(.L_x_3363) ;  /* 0x0000006000007945 */ /* 0x000fe20003800000 */
[----:B------:R-:W-:-:S07]  /*efa0*/  IMAD.MOV.U32 R15, RZ, RZ, -0x1 ;  /* 0xffffffffff0f7424 */ /* 0x000fce00078e00ff */
[----:B012--5:R-:W-:Y:S05]  /*efb0*/  WARPSYNC.COLLECTIVE R15, `(.L_x_3364) ;  /* 0x000000000f0c7348 */ /* 0x027fea0003c00000 */
[----:B------:R-:W-:Y:S02]  /*efc0*/  ELECT P6, UR62, PT ;  /* 0x00000000003e782f */ /* 0x000fe400038c0000 */
[----:B------:R-:W-:Y:S01]  /*efd0*/  MOV R14, UR62 ;  /* 0x0000003e000e7c02 */ /* 0x000fe20008000f00 */
[----:B012--5:R-:W-:Y:S10]  /*efe0*/  ENDCOLLECTIVE ;  /* 0x000000000000791b */ /* 0x027ff40003800000 */
.L_x_3364:
[----:B------:R-:W-:Y:S05]  /*eff0*/  BSYNC B0 ;  /* 0x0000000000007941 */ /* 0x000fea0003800000 */
.L_x_3363:
[----:B------:R-:W-:Y:S05]  /*f000*/  BRA `(.L_x_3365) ;  /* 0xffffffd800b87947 */ /* 0x000fea000383ffff */
.L_x_3295:
[----:B0-----:R0:W1:Y:S02]  /*f010*/  SYNCS.PHASECHK.TRANS64.TRYWAIT P1, [R4+URZ+0x28c40], R3 ;  /* 0x028c4003040075a7 */ /* 0x001064000802017f */
[----:B-1----:R-:W-:Y:S05]  /*f020*/  @!P1 NANOSLEEP.SYNCS 0x989680 ;  /* 0x009896800000995d */ /* 0x002fea0003900000 */
[----:B------:R-:W1:Y:S02]  /*f030*/  @!P1 SYNCS.PHASECHK.TRANS64 P1, [R4+URZ+0x28c40], R3 ;  /* 0x028c4003040095a7 */ /* 0x000e64000802007f */
[----:B-1----:R-:W-:Y:S05]  /*f040*/  @!P1 BRA `(.L_x_3295) ;  /* 0xfffffffc00f09947 */ /* 0x002fea000383ffff */
[----:B------:R-:W-:Y:S05]  /*f050*/  BRA `(.L_x_3366) ;  /* 0xffffffd800d87947 */ /* 0x000fea000383ffff */
.L_x_3297:
[----:B-1----:R1:W3:Y:S02]  /*f060*/  SYNCS.PHASECHK.TRANS64.TRYWAIT P1, [R5+URZ+0x28c40], R0 ;  /* 0x028c4000050075a7 */ /* 0x0022e4000802017f */
[----:B---3--:R-:W-:Y:S05]  /*f070*/  @!P1 NANOSLEEP.SYNCS 0x989680 ;  /* 0x009896800000995d */ /* 0x008fea0003900000 */
[----:B------:R-:W3:Y:S02]  /*f080*/  @!P1 SYNCS.PHASECHK.TRANS64 P1, [R5+URZ+0x28c40], R0 ;  /* 0x028c4000050095a7 */ /* 0x000ee4000802007f */
[----:B---3--:R-:W-:Y:S05]  /*f090*/  @!P1 BRA `(.L_x_3297) ;  /* 0xfffffffc00f09947 */ /* 0x008fea000383ffff */
[----:B------:R-:W-:Y:S05]  /*f0a0*/  BRA `(.L_x_3367) ;  /* 0xffffffd800e47947 */ /* 0x000fea000383ffff */
.L_x_3299:
[----:B---3--:R3:W4:Y:S02]  /*f0b0*/  SYNCS.PHASECHK.TRANS64.TRYWAIT P1, [R4+URZ+0x28c60], R3 ;  /* 0x028c6003040075a7 */ /* 0x008724000802017f */
[----:B----4-:R-:W-:Y:S05]  /*f0c0*/  @!P1 NANOSLEEP.SYNCS 0x989680 ;  /* 0x009896800000995d */ /* 0x010fea0003900000 */
[----:B------:R-:W4:Y:S02]  /*f0d0*/  @!P1 SYNCS.PHASECHK.TRANS64 P1, [R4+URZ+0x28c60], R3 ;  /* 0x028c6003040095a7 */ /* 0x000f24000802007f */
[----:B----4-:R-:W-:Y:S05]  /*f0e0*/  @!P1 BRA `(.L_x_3299) ;  /* 0xfffffffc00f09947 */ /* 0x010fea000383ffff */
[----:B------:R-:W-:Y:S05]  /*f0f0*/  BRA `(.L_x_3368) ;  /* 0xffffffd800e07947 */ /* 0x000fea000383ffff */
.L_x_3369:
        /* <DEDUP_REMOVED lines=16> */
.L_x_15640:


//--------------------- .text._ZN7cutlass13device_kernelIN5flash11enable_sm90INS1_16FlashAttnFwdSm90INS1_25CollectiveMainloopFwdSm90ILi2EN4cute5tupleIJNS5_1CILi1EEES8_S8_EEENS6_IJNS7_ILi64EEESA_SA_EEELi512ENS_10bfloat16_tEfNS_4arch4Sm90ELb0ELb0ELb0ELb0ELb1ELb0ELb1ELb0ELb0ELb1ELb1ELb0EEENS1_21CollectiveEpilogueFwdINS6_IJSA_NS7_ILi512EEESA_EEES9_SC_SE_Li256ELb0ELb1ELb1ELb0EEENS1_19SingleTileSchedulerILb0ELb1ELb1ELi64EEEEEEEEEvNT_6ParamsE --------------------------
	.section	.text._ZN7cutlass13device_kernelIN5flash11enable_sm90INS1_16FlashAttnFwdSm90INS1_25CollectiveMainloopFwdSm90ILi2EN4cute5tupleIJNS5_1CILi1EEES8_S8_EEENS6_IJNS7_ILi64EEESA_SA_EEELi512ENS_10bfloat16_tEfNS_4arch4Sm90ELb0ELb0ELb0ELb0ELb1ELb0ELb1ELb0ELb0ELb1ELb1ELb0EEENS1_21CollectiveEpilogueFwdINS6_IJSA_NS7_ILi512EEESA_EEES9_SC_SE_Li256ELb0ELb1ELb1ELb0EEENS1_19SingleTileSchedulerILb0ELb1ELb1ELi64EEEEEEEEEvNT_6ParamsE,"ax",@progbits
	.align	128
.text._ZN7cutlass13device_kernelIN5flash11enable_sm90INS1_16FlashAttnFwdSm90INS1_25CollectiveMainloopFwdSm90ILi2EN4cute5tupleIJNS5_1CILi1EEES8_S8_EEENS6_IJNS7_ILi64EEESA_SA_EEELi512ENS_10bfloat16_tEfNS_4arch4Sm90ELb0ELb0ELb0ELb0ELb1ELb0ELb1ELb0ELb0ELb1ELb1ELb0EEENS1_21CollectiveEpilogueFwdINS6_IJSA_NS7_ILi512EEESA_EEES9_SC_SE_Li256ELb0ELb1ELb1ELb0EEENS1_19SingleTileSchedulerILb0ELb1ELb1ELi64EEEEEEEEEvNT_6ParamsE:
        .type           _ZN7cutlass13device_kernelIN5flash11enable_sm90INS1_16FlashAttnFwdSm90INS1_25CollectiveMainloopFwdSm90ILi2EN4cute5tupleIJNS5_1CILi1EEES8_S8_EEENS6_IJNS7_ILi64EEESA_SA_EEELi512ENS_10bfloat16_tEfNS_4arch4Sm90ELb0ELb0ELb0ELb0ELb1ELb0ELb1ELb0ELb0ELb1ELb1ELb0EEENS1_21CollectiveEpilogueFwdINS6_IJSA_NS7_ILi512EEESA_EEES9_SC_SE_Li256ELb0ELb1ELb1ELb0EEENS1_19SingleTileSchedulerILb0ELb1ELb1ELi64EEEEEEEEEvNT_6ParamsE,@function
        .size           _ZN7cutlass13device_kernelIN5flash11enable_sm90INS1_16FlashAttnFwdSm90INS1_25CollectiveMainloopFwdSm90ILi2EN4cute5tupleIJNS5_1CILi1EEES8_S8_EEENS6_IJNS7_ILi64EEESA_SA_EEELi512ENS_10bfloat16_tEfNS_4arch4Sm90ELb0ELb0ELb0ELb0ELb1ELb0ELb1ELb0ELb0ELb1ELb1ELb0EEENS1_21CollectiveEpilogueFwdINS6_IJSA_NS7_ILi512EEESA_EEES9_SC_SE_Li256ELb0ELb1ELb1ELb0EEENS1_19SingleTileSchedulerILb0ELb1ELb1ELi64EEEEEEEEEvNT_6ParamsE,(.L_x_15641 - _ZN7cutlass13device_kernelIN5flash11enable_sm90INS1_16FlashAttnFwdSm90INS1_25CollectiveMainloopFwdSm90ILi2EN4cute5tupleIJNS5_1CILi1EEES8_S8_EEENS6_IJNS7_ILi64EEESA_SA_EEELi512ENS_10bfloat16_tEfNS_4arch4Sm90ELb0ELb0ELb0ELb0ELb1ELb0ELb1ELb0ELb0ELb1ELb1ELb0EEENS1_21CollectiveEpilogueFwdINS6_IJSA_NS7_ILi512EEESA_EEES9_SC_SE_Li256ELb0ELb1ELb1ELb0EEENS1_19SingleTileSchedulerILb0ELb1ELb1ELi64EEEEEEEEEvNT_6ParamsE)
        .other          _ZN7cutlass13device_kernelIN5flash11enable_sm90INS1_16FlashAttnFwdSm90INS1_25CollectiveMainloopFwdSm90ILi2EN4cute5tupleIJNS5_1CILi1EEES8_S8_EEENS6_IJNS7_ILi64EEESA_SA_EEELi512ENS_10bfloat16_tEfNS_4arch4Sm90ELb0ELb0ELb0ELb0ELb1ELb0ELb1ELb0ELb0ELb1ELb1ELb0EEENS1_21CollectiveEpilogueFwdINS6_IJSA_NS7_ILi512EEESA_EEES9_SC_SE_Li256ELb0ELb1ELb1ELb0EEENS1_19SingleTileSchedulerILb0ELb1ELb1ELi64EEEEEEEEEvNT_6ParamsE,@"STO_CUDA_ENTRY STV_DEFAULT"
_ZN7cutlass13device_kernelIN5flash11enable_sm90INS1_16FlashAttnFwdSm90INS1_25CollectiveMainloopFwdSm90ILi2EN4cute5tupleIJNS5_1CILi1EEES8_S8_EEENS6_IJNS7_ILi64EEESA_SA_EEELi512ENS_10bfloat16_tEfNS_4arch4Sm90ELb0ELb0ELb0ELb0ELb1ELb0ELb1ELb0ELb0ELb1ELb1ELb0EEENS1_21CollectiveEpilogueFwdINS6_IJSA_NS7_ILi512EEESA_EEES9_SC_SE_Li256ELb0ELb1ELb1ELb0EEENS1_19SingleTileSchedulerILb0ELb1ELb1ELi64EEEEEEEEEvNT_6ParamsE:
[----:B------:R-:W0:Y:S02]  /*0000*/  LDC R1, c[0x0][0x28] ;  /* 0x00000a00ff017b82 */ /* 0x000e240000000800 */
[----:B0-----:R-:W-:Y:S01]  /*0010*/  VIADD R1, R1, 0xfffffff8 ;  /* 0xfffffff801017836 */ /* 0x001fe20000000000 */
[----:B------:R-:W0:Y:S01]  /*0020*/  S2R R24, SR_TID.X ;  /* 0x0000000000187919 */ /* 0x000e220000002100 */
[----:B------:R-:W-:Y:S01]  /*0030*/  ELECT P0, URZ, PT ;  /* 0x00000000003f782f */ /* 0x000fe20003800000 */
[----:B------:R-:W-:Y:S01]  /*0040*/  UMOV UR4, 0x80 ;  /* 0x0000008000047882 */ /* 0x000fe20000000000 */
[----:B------:R-:W-:Y:S01]  /*0050*/  UMOV UR7, 0x100 ;  /* 0x0000010000077882 */ /* 0x000fe20000000000 */
[--C-:B0-----:R-:W-:Y:S02]  /*0060*/  SHF.R.U32.HI R0, RZ, 0x5, R24.reuse ;  /* 0x00000005ff007819 */ /* 0x101fe40000011618 */
[----:B------:R-:W-:-:S03]  /*0070*/  SHF.R.U32.HI R3, RZ, 0x7, R24 ;  /* 0x00000007ff037819 */ /* 0x000fc60000011618 */
[----:B------:R-:W0:Y:S04]  /*0080*/  SHFL.IDX PT, R2, R0, RZ, 0x1f ;  /* 0x00001fff00027589 */ /* 0x000e2800000e0000 */
[----:B------:R-:W1:Y:S01]  /*0090*/  SHFL.IDX PT, R3, R3, RZ, 0x1f ;  /* 0x00001fff03037589 */ /* 0x000e6200000e0000 */
[C---:B0-----:R-:W-:Y:S02]  /*00a0*/  ISETP.NE.OR P0, PT, R2.reuse, RZ, !P0 ;  /* 0x000000ff0200720c */ /* 0x041fe40004705670 */
[----:B------:R-:W-:-:S11]  /*00b0*/  ISETP.NE.AND P1, PT, R2, RZ, PT ;  /* 0x000000ff0200720c */ /* 0x000fd60003f25270 */
[----:B------:R-:W-:Y:S01]  /*00c0*/  VOTEU.ALL UP0, P0 ;  /* 0x00000000003f7886 */ /* 0x000fe20000000000 */
[----:B------:R-:W-:Y:S01]  /*00d0*/  VOTEU.ALL UP1, P0 ;  /* 0x00000000003f7886 */ /* 0x000fe20000020000 */
[----:B------:R-:W-:-:S03]  /*00e0*/  VOTEU.ALL UP2, P0 ;  /* 0x00000000003f7886 */ /* 0x000fc60000040000 */
[----:B------:R-:W0:Y:S01]  /*00f0*/  @!UP0 S2UR UR8, SR_CgaCtaId ;  /* 0x00000000000889c3 */ /* 0x000e220000008800 */
[----:B------:R-:W-:Y:S01]  /*0100*/  @!UP0 UMOV UR6, 0x400 ;  /* 0x0000040000068882 */ /* 0x000fe20000000000 */
[----:B------:R-:W-:-:S04]  /*0110*/  @!UP0 UIADD3 UR4, -UR4, 0x100000, URZ ;  /* 0x0010000004048890 */ /* 0x000fc8000fffe13f */
[----:B------:R-:W-:Y:S02]  /*0120*/  @!UP0 USHF.L.U32 UR5, UR4, 0xb, URZ ;  /* 0x0000000b04058899 */ /* 0x000fe4000800063f */
[----:B------:R-:W-:Y:S02]  /*0130*/  @!UP0 USHF.L.U32 UR4, UR4, 0x1, URZ ;  /* 0x0000000104048899 */ /* 0x000fe4000800063f */
[----:B0-----:R-:W-:Y:S02]  /*0140*/  @!UP0 ULEA UR8, UR8, UR6, 0x18 ;  /* 0x0000000608088291 */ /* 0x001fe4000f8ec03f */
[----:B------:R-:W-:-:S04]  /*0150*/  @!UP0 UIADD3 UR6, -UR7, 0x100000, URZ ;  /* 0x0010000007068890 */ /* 0x000fc8000fffe13f */
[----:B------:R-:W-:Y:S02]  /*0160*/  @!UP0 USHF.L.U32 UR7, UR6, 0xb, URZ ;  /* 0x0000000b06078899 */ /* 0x000fe4000800063f */
[----:B------:R-:W-:Y:S01]  /*0170*/  @!UP0 USHF.L.U32 UR6, UR6, 0x1, URZ ;  /* 0x0000000106068899 */ /* 0x000fe2000800063f */
[----:B------:R-:W-:-:S05]  /*0180*/  VOTEU.ALL UP0, P0 ;  /* 0x00000000003f7886 */ /* 0x000fca0000000000 */
[----:B------:R0:W2:Y:S01]  /*0190*/  @!UP0 SYNCS.EXCH.64 URZ, [UR8+0x38800], UR4 ;  /* 0x03880004083f85b2 */ /* 0x0000a20008000100 */
[----:B------:R0:W3:Y:S05]  /*01a0*/  @!UP1 SYNCS.EXCH.64 URZ, [UR8+0x38810], UR4 ;  /* 0x03881004083f95b2 */ /* 0x0000ea0008000100 */
[----:B------:R0:W4:Y:S02]  /*01b0*/  @!UP2 SYNCS.EXCH.64 URZ, [UR8+0x38820], UR6 ;  /* 0x03882006083fa5b2 */ /* 0x0001240008000100 */
[----:B01----:R-:W-:Y:S05]  /*01c0*/  @P1 BRA `(.L_x_3370) ;  /* 0x0000000000381947 */ /* 0x003fea0003800000 */
        /* <DEDUP_REMOVED lines=10> */
[----:B------:R0:W0:Y:S01]  /*0270*/  SYNCS.EXCH.64 URZ, [UR6+0x38840], UR4 ;  /* 0x03884004063f75b2 */ /* 0x0000220008000100 */
[----:B------:R0:W0:Y:S01]  /*0280*/  SYNCS.EXCH.64 URZ, [UR6+0x38838], UR4 ;  /* 0x03883804063f75b2 */ /* 0x0000220008000100 */
[----:B------:R0:W0:Y:S01]  /*0290*/  SYNCS.EXCH.64 URZ, [UR6+0x38848], UR4 ;  /* 0x03884804063f75b2 */ /* 0x0000220008000100 */
[----:B------:R-:W-:Y:S01]  /*02a0*/  NOP ;  /* 0x0000000000007918 */ /* 0x000fe20000000000 */
.L_x_3370:
        /* <DEDUP_REMOVED lines=22> */
.L_x_3371:
        /* <DEDUP_REMOVED lines=18> */
.L_x_3372:
        /* <DEDUP_REMOVED lines=22> */
.L_x_3373:
        /* <DEDUP_REMOVED lines=23> */
.L_x_3374:
        /* <DEDUP_REMOVED lines=11> */
.L_x_3377:
[----:B------:R-:W-:-:S08]  /*08b0*/  NOP ;  /* 0x0000000000007918 */ /* 0x000fd00000000000 */
[----:B------:R-:W1:Y:S02]  /*08c0*/  USETMAXREG.TRY_ALLOC.CTAPOOL UP0, 0xe8 ;  /* 0x000000e8000079c8 */ /* 0x000e640008000600 */
[----:B-1----:R-:W-:-:S13]  /*08d0*/  PLOP3.LUT P0, PT, PT, PT, UP0, 0x80, 0x0 ;  /* 0x000000000000781c */ /* 0x002fda0003f0f008 */
[----:B------:R-:W-:Y:S05]  /*08e0*/  @!P0 BRA `(.L_x_3377) ;  /* 0xfffffffc00f08947 */ /* 0x000fea000383ffff */
[----:B------:R-:W-:Y:S01]  /*08f0*/  LOP3.LUT R0, R24, 0xffffff80, RZ, 0xc0, !PT ;  /* 0xffffff8018007812 */ /* 0x000fe200078ec0ff */
[----:B------:R-:W1:Y:S01]  /*0900*/  S2UR UR6, SR_CTAID.Y ;  /* 0x00000000000679c3 */ /* 0x000e620000002600 */
[----:B------:R-:W-:Y:S02]  /*0910*/  ULDC UR7, c[0x0][0xd50] ;  /* 0x0003540000077ab9 */ /* 0x000fe40000000800 */
[----:B------:R-:W-:Y:S01]  /*0920*/  ISETP.NE.AND P0, PT, R0, 0x80, PT ;  /* 0x000000800000780c */ /* 0x000fe20003f05270 */
[----:B------:R-:W-:-:S04]  /*0930*/  UISETP.NE.AND UP0, UPT, UR7, 0x1, UPT ;  /* 0x000000010700788c */ /* 0x000fc8000bf05270 */
[----:B------:R-:W2:Y:S07]  /*0940*/  S2UR UR8, SR_CTAID.Z ;  /* 0x00000000000879c3 */ /* 0x000eae0000002700 */
[----:B------:R-:W-:Y:S01]  /*0950*/  @UP0 ULDC UR4, c[0x0][0xd54] ;  /* 0x0003550000040ab9 */ /* 0x000fe20000000800 */
[----:B------:R-:W-:Y:S06]  /*0960*/  @!P0 BAR.ARV 0x8, 0x100 ;  /* 0x0204000000008b1d */ /* 0x000fec0000002000 */
[----:B------:R-:W-:Y:S01]  /*0970*/  ISETP.GE.U32.AND P0, PT, R24, 0x100, PT ;  /* 0x000001001800780c */ /* 0x000fe20003f06070 */
[----:B------:R-:W-:Y:S01]  /*0980*/  @UP0 ULDC UR10, c[0x0][0xd58] ;  /* 0x00035600000a0ab9 */ /* 0x000fe20000000800 */
[----:B-1----:R-:W-:-:S02]  /*0990*/  UIMAD.WIDE.U32 UR4, UR6, UR4, URZ ;  /* 0x00000004060472a5 */ /* 0x002fc4000f8e003f */
[----:B------:R-:W-:Y:S02]  /*09a0*/  UMOV UR60, UR6 ;  /* 0x00000006003c7c82 */ /* 0x000fe40008000000 */
[----:B------:R-:W-:-:S04]  /*09b0*/  @UP0 USHF.R.U32.HI UR60, URZ, UR10, UR5 ;  /* 0x0000000a3f3c0299 */ /* 0x000fc80008011605 */
[----:B------:R-:W-:-:S03]  /*09c0*/  UIADD3 UR4, -UR60, URZ, URZ ;  /* 0x0000003f3c047290 */ /* 0x000fc6000fffe13f */
[----:B------:R-:W-:Y:S06]  /*09d0*/  @P0 BAR.ARV 0xf, 0x100 ;  /* 0x03c4000000000b1d */ /* 0x000fec0000002000 */
[----:B--2---:R-:W-:Y:S01]  /*09e0*/  ISETP.LE.AND P0, PT, RZ, UR8, PT ;  /* 0x00000008ff007c0c */ /* 0x004fe2000bf03270 */
[----:B------:R-:W-:-:S12]  /*09f0*/  UIMAD UR7, UR7, UR4, UR6 ;  /* 0x00000004070772a4 */ /* 0x000fd8000f8e0206 */
[----:B------:R-:W-:Y:S05]  /*0a00*/  @!P0 BRA `(.L_x_3378) ;  /* 0x000000fc005c8947 */ /* 0x000fea0003800000 */
[----:B------:R-:W-:Y:S01]  /*0a10*/  ULDC.64 UR4, c[0x0][0x418] ;  /* 0x0001060000047ab9 */ /* 0x000fe20000000a00 */
[----:B------:R-:W-:Y:S01]  /*0a20*/  ULDC UR38, c[0x0][0x424] ;  /* 0x0001090000267ab9 */ /* 0x000fe20000000800 */
[----:B------:R-:W-:Y:S01]  /*0a30*/  UISETP.NE.U32.AND UP0, UPT, UR4, URZ, UPT ;  /* 0x0000003f0400728c */ /* 0x000fe2000bf05070 */
[----:B------:R-:W1:Y:S01]  /*0a40*/  S2UR UR61, SR_CgaCtaId ;  /* 0x00000000003d79c3 */ /* 0x000e620000008800 */
        /* <DEDUP_REMOVED lines=15> */
[----:B-1----:R-:W-:Y:S11]  /*0b40*/  @!P0 BRA `(.L_x_3379) ;  /* 0x0000001c00ac8947 */ /* 0x002ff60003800000 */
[----:B------:R-:W-:Y:S01]  /*0b50*/  UISETP.GE.AND UP0, UPT, UR38, 0x1, UPT ;  /* 0x000000012600788c */ /* 0x000fe2000bf06270 */
[----:B------:R-:W-:Y:S02]  /*0b60*/  PLOP3.LUT P0, PT, PT, PT, PT, 0x80, 0x0 ;  /* 0x000000000000781c */ /* 0x000fe40003f0f070 */
[----:B0-----:R-:W-:Y:S01]  /*0b70*/  CS2R R2, SRZ ;  /* 0x0000000000027805 */ /* 0x001fe2000001ff00 */
        /* <DEDUP_REMOVED lines=61> */
[----:B------:R-:W-:Y:S01]  /*0f50*/  IMAD.U32 R5, RZ, RZ, UR11 ;  /* 0x0000000bff057e24 */ /* 0x000fe2000f8e00ff */
[----:B------:R-:W-:-:S04]  /*0f60*/  UIADD3 UR4, UR6, -0x1, UR11 ;  /* 0xffffffff06047890 */ /* 0x000fc8000fffe00b */
[-C--:B------:R-:W-:Y:S02]  /*0f70*/  IABS R3, R5.reuse ;  /* 0x0000000500037213 */ /* 0x080fe40000000000 */
[----:B------:R-:W-:Y:S01]  /*0f80*/  IABS R9, R5 ;  /* 0x0000000500097213 */ /* 0x000fe20000000000 */
[----:B------:R-:W-:Y:S01]  /*0f90*/  IMAD.U32 R8, RZ, RZ, UR4 ;  /* 0x00000004ff087e24 */ /* 0x000fe2000f8e00ff */
[----:B------:R-:W0:Y:S01]  /*0fa0*/  I2F.RP R0, R3 ;  /* 0x0000000300007306 */ /* 0x000e220000209400 */
[----:B------:R-:W-:Y:S02]  /*0fb0*/  ULOP3.LUT UR4, UR4, UR11, URZ, 0x3c, !UPT ;  /* 0x0000000b04047292 */ /* 0x000fe4000f8e3c3f */
[----:B------:R-:W-:-:S04]  /*0fc0*/  IMAD.MOV R9, RZ, RZ, -R9 ;  /* 0x000000ffff097224 */ /* 0x000fc800078e0a09 */
        /* <DEDUP_REMOVED lines=15> */
[----:B------:R-:W-:Y:S02]  /*10c0*/  ISETP.NE.AND P2, PT, RZ, UR11, PT ;  /* 0x0000000bff007c0c */ /* 0x000fe4000bf45270 */
[----:B------:R-:W-:-:S13]  /*10d0*/  ISETP.GE.U32.AND P1, PT, R0, R3, PT ;  /* 0x000000030000720c */ /* 0x000fda0003f26070 */
[----:B------:R-:W-:-:S04]  /*10e0*/  @P1 VIADD R7, R7, 0x1 ;  /* 0x0000000107071836 */ /* 0x000fc80000000000 */
[----:B------:R-:W-:-:S04]  /*10f0*/  IMAD.MOV.U32 R3, RZ, RZ, R7 ;  /* 0x000000ffff037224 */ /* 0x000fc800078e0007 */
[----:B------:R-:W-:Y:S01]  /*1100*/  @!P3 IMAD.MOV R3, RZ, RZ, -R3 ;  /* 0x000000ffff03b224 */ /* 0x000fe200078e0a03 */
[----:B------:R-:W-:-:S07]  /*1110*/  @!P2 LOP3.LUT R3, RZ, UR11, RZ, 0x33, !PT ;  /* 0x0000000bff03ac12 */ /* 0x000fce000f8e33ff */
.L_x_3380:
        /* <DEDUP_REMOVED lines=11> */
[----:B------:R-:W2:Y:S01]  /*11d0*/  LDL R5, [R1] ;  /* 0x0000000001057983 */ /* 0x000ea20000100800 */
[----:B------:R-:W-:Y:S01]  /*11e0*/  UMOV UR9, 0x40000040 ;  /* 0x4000004000097882 */ /* 0x000fe20000000000 */
[----:B------:R-:W-:Y:S01]  /*11f0*/  UMOV UR11, 0x40000040 ;  /* 0x40000040000b7882 */ /* 0x000fe20000000000 */
[----:B------:R-:W-:Y:S01]  /*1200*/  UMOV UR13, 0x40000040 ;  /* 0x40000040000d7882 */ /* 0x000fe20000000000 */
[----:B------:R-:W-:Y:S06]  /*1210*/  BAR.SYNC.DEFER_BLOCKING 0xe, 0x100 ;  /* 0x0384000000007b1d */ /* 0x000fec0000010000 */
[----:B------:R-:W-:Y:S01]  /*1220*/  UMOV UR15, 0x40000040 ;  /* 0x40000040000f7882 */ /* 0x000fe20000000000 */
[----:B------:R-:W-:Y:S01]  /*1230*/  UMOV UR17, 0x40000040 ;  /* 0x4000004000117882 */ /* 0x000fe20000000000 */
[----:B------:R-:W-:Y:S01]  /*1240*/  UMOV UR19, 0x40000040 ;  /* 0x4000004000137882 */ /* 0x000fe20000000000 */
[----:B------:R-:W-:Y:S01]  /*1250*/  UMOV UR21, 0x40000040 ;  /* 0x4000004000157882 */ /* 0x000fe20000000000 */
[----:B------:R-:W-:Y:S01]  /*1260*/  UMOV UR23, 0x40000040 ;  /* 0x4000004000177882 */ /* 0x000fe20000000000 */
[----:B------:R-:W-:Y:S01]  /*1270*/  WARPGROUP.ARRIVE ;  /* 0x00000000000079c5 */ /* 0x000fe20000000000 */
[----:B--2---:R-:W-:-:S02]  /*1280*/  R2UR UR7, R5 ;  /* 0x00000000050772ca */ /* 0x004fc400000e0000 */
[----:B------:R-:W-:-:S04]  /*1290*/  SHF.R.S32.HI R5, RZ, 0x1f, R152 ;  /* 0x0000001fff057819 */ /* 0x000fc80000011498 */
[----:B------:R-:W-:-:S04]  /*12a0*/  LEA.HI R5, R5, R152, RZ, 0x7 ;  /* 0x0000009805057211 */ /* 0x000fc800078f38ff */
[----:B------:R-:W-:Y:S02]  /*12b0*/  SHF.R.S32.HI R2, RZ, 0x7, R5 ;  /* 0x00000007ff027819 */ /* 0x000fe40000011405 */
[----:B------:R-:W-:-:S04]  /*12c0*/  LOP3.LUT R5, R5, 0xffffff80, RZ, 0xc0, !PT ;  /* 0xffffff8005057812 */ /* 0x000fc800078ec0ff */
[----:B------:R-:W0:Y:S01]  /*12d0*/  SHFL.IDX PT, R2, R2, RZ, 0x1f ;  /* 0x00001fff02027589 */ /* 0x000e2200000e0000 */
[----:B------:R-:W-:Y:S01]  /*12e0*/  IMAD.IADD R5, R152, 0x1, -R5 ;  /* 0x0000000198057824 */ /* 0x000fe200078e0a05 */
[----:B0-----:R-:W-:-:S04]  /*12f0*/  R2UR UR4, R2 ;  /* 0x00000000020472ca */ /* 0x001fc800000e0000 */
[----:B------:R-:W-:-:S04]  /*1300*/  SHF.R.S32.HI R2, RZ, 0x1f, R5 ;  /* 0x0000001fff027819 */ /* 0x000fc80000011405 */
[CC--:B------:R-:W-:Y:S02]  /*1310*/  LEA.HI R4, R2.reuse, R5.reuse, RZ, 0x2 ;  /* 0x0000000502047211 */ /* 0x0c0fe400078f10ff */
[----:B------:R-:W-:Y:S02]  /*1320*/  LEA.HI R2, R2, R5, RZ, 0x5 ;  /* 0x0000000502027211 */ /* 0x000fe400078f28ff */
[--C-:B------:R-:W-:Y:S02]  /*1330*/  SHF.R.S32.HI R6, RZ, 0x2, R4.reuse ;  /* 0x00000002ff067819 */ /* 0x100fe40000011404 */
[----:B------:R-:W-:Y:S01]  /*1340*/  SHF.R.S32.HI R7, RZ, 0x1f, R4 ;  /* 0x0000001fff077819 */ /* 0x000fe20000011404 */
[----:B------:R-:W-:Y:S01]  /*1350*/  ULEA.HI UR5, UR4, UR4, URZ, 0x1 ;  /* 0x0000000404057291 */ /* 0x000fe2000f8f083f */
[----:B------:R-:W-:Y:S02]  /*1360*/  SHF.R.S32.HI R2, RZ, 0x5, R2 ;  /* 0x00000005ff027819 */ /* 0x000fe40000011402 */
[----:B------:R-:W-:Y:S01]  /*1370*/  LEA.HI R7, R7, R6, RZ, 0x3 ;  /* 0x0000000607077211 */ /* 0x000fe200078f18ff */
[----:B------:R-:W-:-:S03]  /*1380*/  ULOP3.LUT UR6, UR5, 0x1fffe, URZ, 0xc0, !UPT ;  /* 0x0001fffe05067892 */ /* 0x000fc6000f8ec03f */
[----:B------:R-:W-:Y:S01]  /*1390*/  UMOV UR5, 0x400 ;  /* 0x0000040000057882 */ /* 0x000fe20000000000 */
[----:B------:R-:W-:Y:S01]  /*13a0*/  UIADD3 UR6, UR4, -UR6, URZ ;  /* 0x8000000604067290 */ /* 0x000fe2000fffe03f */
[----:B------:R-:W-:Y:S01]  /*13b0*/  LOP3.LUT R7, R7, 0xfffffff8, RZ, 0xc0, !PT ;  /* 0xfffffff807077812 */ /* 0x000fe200078ec0ff */
[----:B------:R-:W-:-:S04]  /*13c0*/  ULEA UR5, UR61, UR5, 0x18 ;  /* 0x000000053d057291 */ /* 0x000fc8000f8ec03f */
[----:B------:R-:W-:Y:S01]  /*13d0*/  ULEA UR6, UR6, UR5, 0xf ;  /* 0x0000000506067291 */ /* 0x000fe2000f8e783f */
[----:B------:R-:W-:Y:S01]  /*13e0*/  IMAD.IADD R7, R6, 0x1, -R7 ;  /* 0x0000000106077824 */ /* 0x000fe200078e0a07 */
[----:B------:R-:W-:Y:S02]  /*13f0*/  UIADD3 UR4, UR5, 0x36400, URZ ;  /* 0x0003640005047890 */ /* 0x000fe4000fffe03f */
[----:B------:R-:W-:Y:S01]  /*1400*/  UIADD3 UR6, UR6, 0x400, URZ ;  /* 0x0000040006067890 */ /* 0x000fe2000fffe03f */
[----:B------:R-:W-:Y:S01]  /*1410*/  IMAD R2, R2, 0x10, R7 ;  /* 0x0000001002027824 */ /* 0x000fe200078e0207 */
[----:B------:R-:W-:Y:S02]  /*1420*/  USHF.R.U32.HI UR4, URZ, 0x4, UR4 ;  /* 0x000000043f047899 */ /* 0x000fe40008011604 */
[----:B------:R-:W-:Y:S02]  /*1430*/  USHF.R.U32.HI UR6, URZ, 0x4, UR6 ;  /* 0x000000043f067899 */ /* 0x000fe40008011606 */
[----:B------:R-:W-:-:S02]  /*1440*/  ULOP3.LUT UR4, UR4, 0x3fff, URZ, 0xc0, !UPT ;  /* 0x00003fff04047892 */ /* 0x000fc4000f8ec03f */
[----:B------:R-:W-:Y:S02]  /*1450*/  ULOP3.LUT UR6, UR6, 0x3fff, URZ, 0xc0, !UPT ;  /* 0x00003fff06067892 */ /* 0x000fe4000f8ec03f */
[----:B------:R-:W-:Y:S02]  /*1460*/  ULOP3.LUT UR4, UR4, 0x10000, URZ, 0xfc, !UPT ;  /* 0x0001000004047892 */ /* 0x000fe4000f8efc3f */
[----:B------:R-:W-:Y:S02]  /*1470*/  ULOP3.LUT UR6, UR6, 0x2000000, URZ, 0xfc, !UPT ;  /* 0x0200000006067892 */ /* 0x000fe4000f8efc3f */
[----:B------:R-:W-:Y:S02]  /*1480*/  UIADD3 UR12, UR4, 0x2, URZ ;  /* 0x00000002040c7890 */ /* 0x000fe4000fffe03f */
[----:B------:R-:W-:Y:S01]  /*1490*/  UIADD3 UR14, UR6, 0x80, URZ ;  /* 0x00000080060e7890 */ /* 0x000fe2000fffe03f */
[----:B------:R-:W-:Y:S02]  /*14a0*/  UMOV UR8, UR4 ;  /* 0x0000000400087c82 */ /* 0x000fe40008000000 */
[----:B------:R-:W-:Y:S01]  /*14b0*/  UMOV UR10, UR6 ;  /* 0x00000006000a7c82 */ /* 0x000fe20008000000 */
[----:B------:R-:W-:Y:S01]  /*14c0*/  UIADD3 UR16, UR4, 0x4, URZ ;  /* 0x0000000404107890 */ /* 0x000fe2000fffe03f */
[----:B------:R-:W-:Y:S01]  /*14d0*/  HGMMA.64x256x16.F32.BF16 R24, gdesc[UR8].tnspB, RZ, !UPT, gsb0 ;  /* 0x43e00000081879f0 */ /* 0x000fe2000c0018ff */
[----:B------:R-:W-:-:S02]  /*14e0*/  UIADD3 UR18, UR6, 0x100, URZ ;  /* 0x0000010006127890 */ /* 0x000fc4000fffe03f */
[----:B------:R-:W-:Y:S02]  /*14f0*/  UIADD3 UR20, UR4, 0x6, URZ ;  /* 0x0000000604147890 */ /* 0x000fe4000fffe03f */
[----:B------:R-:W-:Y:S02]  /*1500*/  UIADD3 UR22, UR6, 0x180, URZ ;  /* 0x0000018006167890 */ /* 0x000fe4000fffe03f */
[----:B------:R-:W-:-:S04]  /*1510*/  ULOP3.LUT UR4, UR7, 0x1, URZ, 0xfc, !UPT ;  /* 0x0000000107047892 */ /* 0x000fc8000f8efc3f */
[----:B------:R-:W-:-:S03]  /*1520*/  UISETP.NE.AND UP0, UPT, UR4, 0x3, UPT ;  /* 0x000000030400788c */ /* 0x000fc6000bf05270 */
[----:B------:R-:W-:-:S03]  /*1530*/  UMOV UR4, URZ ;  /* 0x0000003f00047c82 */ /* 0x000fc60008000000 */
[----:B------:R-:W-:Y:S01]  /*1540*/  PLOP3.LUT P1, PT, PT, PT, UP0, 0x80, 0x0 ;  /* 0x000000000000781c */ /* 0x000fe20003f2f008 */
[----:B------:R-:W-:Y:S02]  /*1550*/  WARPGROUP.DEPBAR.LE gsb0, 0x0 ;  /* 0x00008000000079c5 */ /* 0x000fe40000010000 */
[----:B------:R-:W-:-:S08]  /*1560*/  WARPGROUP.ARRIVE ;  /* 0x00000000000079c5 */ /* 0x000fd00000000000 */
        /* <DEDUP_REMOVED lines=13> */
.L_x_3382:
[----:B------:R-:W-:Y:S01]  /*1640*/  VIADD R3, R3, 0xfffffffe ;  /* 0xfffffffe03037836 */ /* 0x000fe20000000000 */
[----:B------:R-:W-:-:S04]  /*1650*/  UIADD3 UR7, UR5, 0x38860, URZ ;  /* 0x0003886005077890 */ /* 0x000fc8000fffe03f */
[----:B------:R-:W-:Y:S01]  /*1660*/  ISETP.GE.AND P0, PT, R3, R0, PT ;  /* 0x000000000300720c */ /* 0x000fe20003f06270 */
[----:B------:R-:W-:-:S09]  /*1670*/  UPRMT UR7, UR61, 0x654, UR7 ;  /* 0x000006543d077896 */ /* 0x000fd20008000007 */
[----:B------:R-:W-:Y:S03]  /*1680*/  SYNCS.ARRIVE.TRANS64.RED.A1T0 RZ, [UR7], RZ ;  /* 0x000000ffffff79a7 */ /* 0x000fe60008100407 */
[----:B------:R-:W-:Y:S05]  /*1690*/  @!P0 BRA `(.L_x_3383) ;  /* 0x0000000800b08947 */ /* 0x000fea0003800000 */
[----:B------:R-:W-:-:S05]  /*16a0*/  UMOV UR4, URZ ;  /* 0x0000003f00047c82 */ /* 0x000fca0008000000 */
.L_x_3385:
[----:B------:R-:W-:Y:S01]  /*16b0*/  BAR.SYNC.DEFER_BLOCKING 0xe, 0x100 ;  /* 0x0384000000007b1d */ /* 0x000fe20000010000 */
[----:B------:R-:W-:Y:S01]  /*16c0*/  IMAD.U32 R5, RZ, RZ, UR4 ;  /* 0x00000004ff057e24 */ /* 0x000fe2000f8e00ff */
[----:B------:R-:W-:Y:S01]  /*16d0*/  UIADD3 UR4, UR4, 0x1, URZ ;  /* 0x0000000104047890 */ /* 0x000fe2000fffe03f */
[C---:B------:R-:W-:Y:S01]  /*16e0*/  ISETP.GT.AND P0, PT, R3.reuse, R0, PT ;  /* 0x000000000300720c */ /* 0x040fe20003f04270 */
[----:B------:R-:W-:Y:S02]  /*16f0*/  VIADD R3, R3, 0xffffffff ;  /* 0xffffffff03037836 */ /* 0x000fe40000000000 */
[----:B------:R-:W-:Y:S01]  /*1700*/  IMAD R4, R5, 0x40, R2 ;  /* 0x0000004005047824 */ /* 0x000fe200078e0202 */
[----:B------:R-:W-:Y:S01]  /*1710*/  UISETP.NE.AND UP0, UPT, UR4, 0x2, UPT ;  /* 0x000000020400788c */ /* 0x000fe2000bf05270 */
[----:B------:R-:W-:Y:S01]  /*1720*/  UMOV UR11, 0x40000040 ;  /* 0x40000040000b7882 */ /* 0x000fe20000000000 */
[----:B------:R-:W-:Y:S02]  /*1730*/  UMOV UR15, 0x40000040 ;  /* 0x40000040000f7882 */ /* 0x000fe40000000000 */
[----:B------:R-:W-:Y:S01]  /*1740*/  LEA R4, R4, UR5, 0x2 ;  /* 0x0000000504047c11 */ /* 0x000fe2000f8e10ff */
[----:B------:R-:W-:Y:S01]  /*1750*/  USEL UR4, UR4, URZ, UP0 ;  /* 0x0000003f04047287 */ /* 0x000fe20008000000 */
[----:B------:R-:W-:Y:S01]  /*1760*/  UMOV UR19, 0x40000040 ;  /* 0x4000004000137882 */ /* 0x000fe20000000000 */
[----:B------:R-:W-:-:S02]  /*1770*/  UMOV UR23, 0x40000040 ;  /* 0x4000004000177882 */ /* 0x000fc40000000000 */
[----:B------:R-:W-:-:S04]  /*1780*/  ULEA UR10, UR4, UR6, 0xc ;  /* 0x00000006040a7291 */ /* 0x000fc8000f8e603f */
[----:B------:R-:W-:Y:S02]  /*1790*/  UIADD3 UR14, UR10, 0x80, URZ ;  /* 0x000000800a0e7890 */ /* 0x000fe4000fffe03f */
[----:B------:R-:W-:Y:S01]  /*17a0*/  UIADD3 UR18, UR10, 0x100, URZ ;  /* 0x000001000a127890 */ /* 0x000fe2000fffe03f */
[----:B------:R-:W0:Y:S01]  /*17b0*/  LDS R5, [R4+0x38400] ;  /* 0x0384000004057984 */ /* 0x000e220000000800 */
[----:B------:R-:W-:-:S03]  /*17c0*/  UIADD3 UR22, UR10, 0x180, URZ ;  /* 0x000001800a167890 */ /* 0x000fc6000fffe03f */
        /* <DEDUP_REMOVED lines=128> */
[----:B------:R-:W-:-:S06]  /*1fd0*/  FMUL.FTZ R151, R151, R6 ;  /* 0x0000000697977220 */ /* 0x000fcc0000410000 */
[----:B------:R-:W-:-:S06]  /*1fe0*/  WARPGROUP.ARRIVE ;  /* 0x00000000000079c5 */ /* 0x000fcc0000000000 */
        /* <DEDUP_REMOVED lines=17> */
.L_x_3384:
[----:B------:R-:W-:-:S04]  /*2100*/  ULEA UR7, UR4, UR5, 0x3 ;  /* 0x0000000504077291 */ /* 0x000fc8000f8e183f */
[----:B------:R-:W-:-:S04]  /*2110*/  UIADD3 UR7, UR7, 0x38860, URZ ;  /* 0x0003886007077890 */ /* 0x000fc8000fffe03f */
[----:B------:R-:W-:-:S09]  /*2120*/  UPRMT UR7, UR61, 0x654, UR7 ;  /* 0x000006543d077896 */ /* 0x000fd20008000007 */
[----:B------:R-:W-:Y:S01]  /*2130*/  SYNCS.ARRIVE.TRANS64.RED.A1T0 RZ, [UR7], RZ ;  /* 0x000000ffffff79a7 */ /* 0x000fe20008100407 */
[----:B------:R-:W-:Y:S05]  /*2140*/  @P0 BRA `(.L_x_3385) ;  /* 0xfffffff400580947 */ /* 0x000fea000383ffff */
[----:B------:R-:W-:-:S12]  /*2150*/  USHF.L.U32 UR4, UR4, 0x6, URZ ;  /* 0x0000000604047899 */ /* 0x000fd8000800063f */
.L_x_3383:
[----:B------:R-:W-:Y:S01]  /*2160*/  BAR.SYNC.DEFER_BLOCKING 0xe, 0x100 ;  /* 0x0384000000007b1d */ /* 0x000fe20000010000 */
[----:B------:R-:W-:Y:S01]  /*2170*/  VIADD R2, R2, UR4 ;  /* 0x0000000402027c36 */ /* 0x000fe20008000000 */
[----:B------:R-:W-:Y:S01]  /*2180*/  PLOP3.LUT P0, PT, PT, PT, PT, 0x8, 0x0 ;  /* 0x000000000000781c */ /* 0x000fe20003f0e170 */
[----:B------:R-:W-:-:S03]  /*2190*/  IMAD.MOV.U32 R4, RZ, RZ, RZ ;  /* 0x000000ffff047224 */ /* 0x000fc600078e00ff */
[----:B------:R-:W-:-:S05]  /*21a0*/  LEA R2, R2, UR5, 0x2 ;  /* 0x0000000502027c11 */ /* 0x000fca000f8e10ff */
[----:B------:R-:W0:Y:S04]  /*21b0*/  LDS R3, [R2+0x38400] ;  /* 0x0384000002037984 */ /* 0x000e280000000800 */
        /* <DEDUP_REMOVED lines=130> */
[----:B------:R-:W-:Y:S06]  /*29e0*/  BAR.ARV 0xf, 0x100 ;  /* 0x03c4000000007b1d */ /* 0x000fec0000002000 */
[----:B------:R-:W-:Y:S05]  /*29f0*/  BRA `(.L_x_3381) ;  /* 0x0000007000087947 */ /* 0x000fea0003800000 */
.L_x_3379:
[----:B------:R-:W-:Y:S01]  /*2a00*/  UISETP.GE.AND UP0, UPT, UR38, 0x1, UPT ;  /* 0x000000012600788c */ /* 0x000fe2000bf06270 */
[----:B------:R-:W-:-:S05]  /*2a10*/  UMOV UR4, URZ ;  /* 0x0000003f00047c82 */ /* 0x000fca0008000000 */
[----:B------:R-:W-:-:S13]  /*2a20*/  PLOP3.LUT P0, PT, PT, PT, UP0, 0x80, 0x0 ;  /* 0x000000000000781c */ /* 0x000fda0003f0f008 */
[----:B------:R-:W-:Y:S05]  /*2a30*/  @!P0 BRA `(.L_x_3386) ;  /* 0x0000000000848947 */ /* 0x000fea0003800000 */
[----:B------:R-:W-:Y:S01]  /*2a40*/  IMAD.U32 R3, RZ, RZ, UR11 ;  /* 0x0000000bff037e24 */ /* 0x000fe2000f8e00ff */
[----:B------:R-:W-:Y:S01]  /*2a50*/  UIADD3 UR8, UR6, -0x1, UR11 ;  /* 0xffffffff06087890 */ /* 0x000fe2000fffe00b */
[----:B------:R-:W-:-:S03]  /*2a60*/  UMOV UR4, URZ ;  /* 0x0000003f00047c82 */ /* 0x000fc60008000000 */
[-C--:B------:R-:W-:Y:S02]  /*2a70*/  IABS R0, R3.reuse ;  /* 0x0000000300007213 */ /* 0x080fe40000000000 */
[----:B------:R-:W-:Y:S01]  /*2a80*/  IMAD.U32 R4, RZ, RZ, UR8 ;  /* 0x00000008ff047e24 */ /* 0x000fe2000f8e00ff */
[----:B------:R-:W-:Y:S01]  /*2a90*/  IABS R5, R3 ;  /* 0x0000000300057213 */ /* 0x000fe20000000000 */
[----:B------:R-:W-:Y:S01]  /*2aa0*/  ULOP3.LUT UR8, UR8, UR11, URZ, 0x3c, !UPT ;  /* 0x0000000b08087292 */ /* 0x000fe2000f8e3c3f */
[----:B------:R-:W-:Y:S02]  /*2ab0*/  R2UR UR12, R0 ;  /* 0x00000000000c72ca */ /* 0x000fe400000e0000 */
[----:B------:R-:W-:-:S05]  /*2ac0*/  IABS R4, R4 ;  /* 0x0000000400047213 */ /* 0x000fca0000000000 */
[----:B------:R-:W-:-:S05]  /*2ad0*/  IMAD.MOV.U32 R3, RZ, RZ, R4 ;  /* 0x000000ffff037224 */ /* 0x000fca00078e0004 */
[----:B------:R-:W-:Y:S01]  /*2ae0*/  R2UR UR10, R3 ;  /* 0x00000000030a72ca */ /* 0x000fe200000e0000 */
[----:B------:R-:W1:Y:S08]  /*2af0*/  I2F.RP R0, UR12 ;  /* 0x0000000c00007d06 */ /* 0x000e700008209400 */
[----:B-1----:R-:W0:Y:S02]  /*2b00*/  MUFU.RCP R0, R0 ;  /* 0x0000000000007308 */ /* 0x002e240000001000 */
        /* <DEDUP_REMOVED lines=20> */
.L_x_3386:
[----:B------:R-:W-:Y:S01]  /*2c50*/  UIMAD UR39, UR7, UR4, URZ ;  /* 0x00000004072772a4 */ /* 0x000fe2000f8e023f */
[----:B------:R-:W-:Y:S01]  /*2c60*/  IMAD.U32 R0, RZ, RZ, UR6 ;  /* 0x00000006ff007e24 */ /* 0x000fe2000f8e00ff */
[----:B------:R-:W-:Y:S01]  /*2c70*/  PLOP3.LUT P0, PT, PT, PT, PT, 0x80, 0x0 ;  /* 0x000000000000781c */ /* 0x000fe20003f0f070 */
[----:B------:R-:W-:Y:S01]  /*2c80*/  IMAD.U32 R3, RZ, RZ, UR4 ;  /* 0x00000004ff037e24 */ /* 0x000fe2000f8e00ff */
[----:B0-----:R-:W-:Y:S01]  /*2c90*/  MOV R2, RZ ;  /* 0x000000ff00027202 */ /* 0x001fe20000000f00 */
        /* <DEDUP_REMOVED lines=20> */
[----:B------:R-:W-:Y:S02]  /*2de0*/  UISETP.GT.AND UP0, UPT, UR5, UR39, UPT ;  /* 0x000000270500728c */ /* 0x000fe4000bf04270 */
[----:B------:R-:W-:Y:S01]  /*2df0*/  IMAD.U32 R168, RZ, RZ, UR5 ;  /* 0x00000005ffa87e24 */ /* 0x000fe2000f8e00ff */
        /* <DEDUP_REMOVED lines=50> */
[----:B------:R-:W-:Y:S01]  /*3120*/  IMAD.U32 R5, RZ, RZ, UR61 ;  /* 0x0000003dff057e24 */ /* 0x000fe2000f8e00ff */
[----:B------:R-:W-:Y:S02]  /*3130*/  MOV R4, 0x400 ;  /* 0x0000040000047802 */ /* 0x000fe40000000f00 */
[----:B------:R-:W-:-:S04]  /*3140*/  LEA.HI R16, R57, R152, RZ, 0x7 ;  /* 0x0000009839107211 */ /* 0x000fc800078f38ff */
[----:B------:R-:W-:-:S05]  /*3150*/  SHF.R.S32.HI R18, RZ, 0x7, R16 ;  /* 0x00000007ff127819 */ /* 0x000fca0000011410 */
[----:B------:R-:W0:Y:S02]  /*3160*/  SHFL.IDX PT, R0, R18, RZ, 0x1f ;  /* 0x00001fff12007589 */ /* 0x000e2400000e0000 */
[----:B0-----:R-:W-:-:S04]  /*3170*/  LEA.HI R2, R0, R0, RZ, 0x1 ;  /* 0x0000000000027211 */ /* 0x001fc800078f08ff */
[----:B------:R-:W-:Y:S02]  /*3180*/  LOP3.LUT R3, R2, 0x1fffe, RZ, 0xc0, !PT ;  /* 0x0001fffe02037812 */ /* 0x000fe400078ec0ff */
[----:B------:R-:W-:-:S03]  /*3190*/  LEA R2, R5, R4, 0x18 ;  /* 0x0000000405027211 */ /* 0x000fc600078ec0ff */
[----:B------:R-:W-:Y:S02]  /*31a0*/  IMAD.IADD R3, R0, 0x1, -R3 ;  /* 0x0000000100037824 */ /* 0x000fe400078e0a03 */
[----:B------:R-:W-:Y:S02]  /*31b0*/  VIADD R0, R2, 0x36400 ;  /* 0x0003640002007836 */ /* 0x000fe40000000000 */
[----:B------:R-:W-:-:S03]  /*31c0*/  IMAD R3, R3, 0x8000, R2 ;  /* 0x0000800003037824 */ /* 0x000fc600078e0202 */
[----:B------:R-:W-:Y:S01]  /*31d0*/  LOP3.LUT P0, RZ, R0, 0x3ff, RZ, 0xc0, !PT ;  /* 0x000003ff00ff7812 */ /* 0x000fe2000780c0ff */
[----:B------:R-:W-:-:S05]  /*31e0*/  VIADD R3, R3, 0x400 ;  /* 0x0000040003037836 */ /* 0x000fca0000000000 */
[----:B------:R-:W-:-:S04]  /*31f0*/  SHF.R.U32.HI R3, RZ, 0x4, R3 ;  /* 0x00000004ff037819 */ /* 0x000fc80000011603 */
[----:B------:R-:W-:-:S03]  /*3200*/  LOP3.LUT R193, R3, 0x3fff, RZ, 0xc0, !PT ;  /* 0x00003fff03c17812 */ /* 0x000fc600078ec0ff */
        /* <DEDUP_REMOVED lines=17> */
.L_x_3387:
[----:B------:R-:W-:Y:S02]  /*3320*/  SHF.L.U32 R5, RZ, 0x1f, RZ ;  /* 0x0000001fff057819 */ /* 0x000fe400000006ff */
[----:B------:R-:W-:Y:S02]  /*3330*/  LOP3.LUT R3, R16, 0xffffff80, RZ, 0xc0, !PT ;  /* 0xffffff8010037812 */ /* 0x000fe400078ec0ff */
[----:B------:R-:W0:Y:S01]  /*3340*/  SYNCS.PHASECHK.TRANS64.TRYWAIT P0, [R2+URZ+0x38800], R5 ;  /* 0x03880005020075a7 */ /* 0x000e22000800017f */
[----:B------:R-:W-:Y:S02]  /*3350*/  LEA.HI R0, R18, R18, RZ, 0x1 ;  /* 0x0000001212007211 */ /* 0x000fe400078f08ff */
[----:B------:R-:W-:Y:S02]  /*3360*/  IADD3 R7, R152, -R3, RZ ;  /* 0x8000000398077210 */ /* 0x000fe40007ffe0ff */
[----:B------:R-:W-:Y:S02]  /*3370*/  LOP3.LUT R3, R0, 0xfffffe, RZ, 0xc0, !PT ;  /* 0x00fffffe00037812 */ /* 0x000fe400078ec0ff */
[----:B------:R-:W-:-:S04]  /*3380*/  SHF.R.S32.HI R4, RZ, 0x1f, R7 ;  /* 0x0000001fff047819 */ /* 0x000fc80000011407 */
[----:B------:R-:W-:-:S04]  /*3390*/  LEA.HI R6, R4, R7, RZ, 0x2 ;  /* 0x0000000704067211 */ /* 0x000fc800078f10ff */
[--C-:B------:R-:W-:Y:S02]  /*33a0*/  SHF.R.S32.HI R8, RZ, 0x2, R6.reuse ;  /* 0x00000002ff087819 */ /* 0x100fe40000011406 */
[----:B------:R-:W-:Y:S01]  /*33b0*/  SHF.R.S32.HI R9, RZ, 0x1f, R6 ;  /* 0x0000001fff097819 */ /* 0x000fe20000011406 */
[----:B0-----:R-:W-:Y:S06]  /*33c0*/  @!P0 BRA `(.L_x_3388) ;  /* 0x000000d000f48947 */ /* 0x001fec0003800000 */
.L_x_3466:
[----:B------:R-:W2:Y:S01]  /*33d0*/  LDL R0, [R1] ;  /* 0x0000000001007983 */ /* 0x000ea20000100800 */
[----:B------:R-:W-:Y:S01]  /*33e0*/  LEA.HI R9, R9, R8, RZ, 0x3 ;  /* 0x0000000809097211 */ /* 0x000fe200078f18ff */
[----:B------:R-:W-:Y:S01]  /*33f0*/  IMAD.IADD R3, R18, 0x1, -R3 ;  /* 0x0000000112037824 */ /* 0x000fe200078e0a03 */
[----:B------:R-:W-:Y:S02]  /*3400*/  LEA.HI R4, R4, R7, RZ, 0x5 ;  /* 0x0000000704047211 */ /* 0x000fe400078f28ff */
[----:B------:R-:W-:Y:S02]  /*3410*/  LOP3.LUT R9, R9, 0xfffffff8, RZ, 0xc0, !PT ;  /* 0xfffffff809097812 */ /* 0x000fe400078ec0ff */
[----:B------:R-:W-:-:S03]  /*3420*/  SHF.R.S32.HI R4, RZ, 0x5, R4 ;  /* 0x00000005ff047819 */ /* 0x000fc60000011404 */
[----:B------:R-:W-:-:S04]  /*3430*/  IMAD.IADD R9, R8, 0x1, -R9 ;  /* 0x0000000108097824 */ /* 0x000fc800078e0a09 */
[----:B------:R-:W-:Y:S01]  /*3440*/  IMAD R184, R4, 0x10, R9 ;  /* 0x0000001004b87824 */ /* 0x000fe200078e0209 */
[----:B--2---:R-:W-:Y:S02]  /*3450*/  R2UR UR4, R0 ;  /* 0x00000000000472ca */ /* 0x004fe400000e0000 */
[----:B------:R-:W-:-:S05]  /*3460*/  LOP3.LUT R0, R6, 0x7ffffffc, RZ, 0xc0, !PT ;  /* 0x7ffffffc06007812 */ /* 0x000fca00078ec0ff */
[----:B------:R-:W-:-:S04]  /*3470*/  IMAD.IADD R0, R7, 0x1, -R0 ;  /* 0x0000000107007824 */ /* 0x000fc800078e0a00 */
[----:B------:R-:W-:Y:S02]  /*3480*/  IMAD.SHL.U32 R56, R0, 0x2, RZ ;  /* 0x0000000200387824 */ /* 0x000fe400078e00ff */
[----:B------:R-:W-:Y:S02]  /*3490*/  ULOP3.LUT UR4, UR4, 0x1, URZ, 0xfc, !UPT ;  /* 0x0000000104047892 */ /* 0x000fe4000f8efc3f */
[----:B------:R-:W-:-:S04]  /*34a0*/  IMAD R185, R3, 0x100, R56 ;  /* 0x0000010003b97824 */ /* 0x000fc800078e0238 */
[----:B------:R-:W-:-:S05]  /*34b0*/  IMAD.U32 R6, RZ, RZ, UR4 ;  /* 0x00000004ff067e24 */ /* 0x000fca000f8e00ff */
[----:B------:R-:W-:-:S13]  /*34c0*/  ISETP.NE.AND P0, PT, R6, 0x3, PT ;  /* 0x000000030600780c */ /* 0x000fda0003f05270 */
[----:B------:R-:W-:Y:S05]  /*34d0*/  @!P0 BRA `(.L_x_3389) ;  /* 0x0000000000048947 */ /* 0x000fea0003800000 */
[----:B------:R-:W-:Y:S01]  /*34e0*/  BPT.TRAP 0x1 ;  /* 0x000000040000795c */ /* 0x000fe20000300000 */
.L_x_3389:
[----:B------:R1:W2:Y:S01]  /*34f0*/  SYNCS.PHASECHK.TRANS64.TRYWAIT P1, [R2+URZ+0x38830], R5 ;  /* 0x03883005020075a7 */ /* 0x0002a2000802017f */
[----:B------:R-:W-:Y:S05]  /*3500*/  @!P0 BRA `(.L_x_3390) ;  /* 0x0000000000048947 */ /* 0x000fea0003800000 */
[----:B------:R-:W-:Y:S01]  /*3510*/  BPT.TRAP 0x1 ;  /* 0x000000040000795c */ /* 0x000fe20000300000 */
.L_x_3390:
[----:B--2---:R-:W-:Y:S05]  /*3520*/  @P1 BRA `(.L_x_3391) ;  /* 0x0000000000081947 */ /* 0x004fea0003800000 */
[----:B------:R-:W2:Y:S02]  /*3530*/  SYNCS.PHASECHK.TRANS64.TRYWAIT P1, [R2+URZ+0x38830], R5 ;  /* 0x03883005020075a7 */ /* 0x000ea4000802017f */
[----:B--2---:R-:W-:Y:S05]  /*3540*/  @!P1 BRA `(.L_x_3392) ;  /* 0x000000d000a89947 */ /* 0x004fea0003800000 */
.L_x_3391:
[----:B------:R-:W-:Y:S05]  /*3550*/  WARPSYNC.ALL ;  /* 0x0000000000007948 */ /* 0x000fea0003800000 */
[C---:B------:R-:W-:Y:S01]  /*3560*/  VIADD R0, R2.reuse, 0x20400 ;  /* 0x0002040002007836 */ /* 0x040fe20000000000 */
[----:B------:R-:W-:Y:S01]  /*3570*/  WARPGROUP.ARRIVE ;  /* 0x00000000000079c5 */ /* 0x000fe20000000000 */
[----:B------:R-:W-:Y:S01]  /*3580*/  VIADD R3, R2, 0x22400 ;  /* 0x0002240002037836 */ /* 0x000fe20000000000 */
[----:B------:R-:W-:Y:S01]  /*3590*/  UMOV UR9, 0x40000040 ;  /* 0x4000004000097882 */ /* 0x000fe20000000000 */
[----:B------:R-:W-:Y:S01]  /*35a0*/  UMOV UR7, 0x40000040 ;  /* 0x4000004000077882 */ /* 0x000fe20000000000 */
[----:B------:R-:W-:Y:S01]  /*35b0*/  SHF.R.U32.HI R0, RZ, 0x4, R0 ;  /* 0x00000004ff007819 */ /* 0x000fe20000011600 */
[----:B------:R-:W-:Y:S01]  /*35c0*/  UMOV UR5, UR9 ;  /* 0x0000000900057c82 */ /* 0x000fe20008000000 */
[----:B------:R-:W-:Y:S01]  /*35d0*/  SHF.R.U32.HI R3, RZ, 0x4, R3 ;  /* 0x00000004ff037819 */ /* 0x000fe20000011603 */
[----:B------:R-:W-:Y:S01]  /*35e0*/  IMAD.U32 R9, RZ, RZ, UR9 ;  /* 0x00000009ff097e24 */ /* 0x000fe2000f8e00ff */
[----:B------:R-:W-:Y:S01]  /*35f0*/  LOP3.LUT R0, R0, 0x3fff, RZ, 0xc0, !PT ;  /* 0x00003fff00007812 */ /* 0x000fe200078ec0ff */
[----:B------:R-:W-:Y:S01]  /*3600*/  UMOV UR9, 0x40000040 ;  /* 0x4000004000097882 */ /* 0x000fe20000000000 */
[----:B------:R-:W-:Y:S01]  /*3610*/  LOP3.LUT R3, R3, 0x3fff, RZ, 0xc0, !PT ;  /* 0x00003fff03037812 */ /* 0x000fe200078ec0ff */
[----:B------:R-:W-:Y:S01]  /*3620*/  IMAD.U32 R11, RZ, RZ, UR9 ;  /* 0x00000009ff0b7e24 */ /* 0x000fe2000f8e00ff */
[----:B------:R-:W-:-:S02]  /*3630*/  LOP3.LUT R0, R0, 0x10000, RZ, 0xfc, !PT ;  /* 0x0001000000007812 */ /* 0x000fc400078efcff */
[----:B------:R-:W-:Y:S02]  /*3640*/  LOP3.LUT R7, R3, 0x10000, RZ, 0xfc, !PT ;  /* 0x0001000003077812 */ /* 0x000fe400078efcff */
[C---:B------:R-:W-:Y:S01]  /*3650*/  R2UR UR4, R0.reuse ;  /* 0x00000000000472ca */ /* 0x040fe200000e0000 */
[----:B------:R-:W-:Y:S01]  /*3660*/  VIADD R3, R0, 0x2 ;  /* 0x0000000200037836 */ /* 0x000fe20000000000 */
[C---:B------:R-:W-:Y:S01]  /*3670*/  R2UR UR6, R7.reuse ;  /* 0x00000000070672ca */ /* 0x040fe200000e0000 */
[----:B------:R-:W-:-:S10]  /*3680*/  VIADD R4, R7, 0x2 ;  /* 0x0000000207047836 */ /* 0x000fd40000000000 */
[----:B------:R-:W-:Y:S02]  /*3690*/  UMOV UR8, UR4 ;  /* 0x0000000400087c82 */ /* 0x000fe40008000000 */
[----:B------:R-:W-:Y:S01]  /*36a0*/  UMOV UR4, UR8 ;  /* 0x0000000800047c82 */ /* 0x000fe20008000000 */
[----:B------:R-:W-:Y:S01]  /*36b0*/  IMAD.U32 R8, RZ, RZ, UR8 ;  /* 0x00000008ff087e24 */ /* 0x000fe2000f8e00ff */
[----:B------:R-:W-:Y:S01]  /*36c0*/  HGMMA.64x64x16.F32.BF16 R24, gdesc[UR4], RZ, !UPT, gsb0 ;  /* 0x00e00000041879f0 */ /* 0x000fe2000c0018ff */
[----:B------:R-:W-:Y:S01]  /*36d0*/  R2UR UR4, R3 ;  /* 0x00000000030472ca */ /* 0x000fe200000e0000 */
[----:B------:R-:W-:Y:S01]  /*36e0*/  UMOV UR5, UR9 ;  /* 0x0000000900057c82 */ /* 0x000fe20008000000 */
[----:B------:R-:W-:Y:S01]  /*36f0*/  R2UR UR6, R4 ;  /* 0x00000000040672ca */ /* 0x000fe200000e0000 */
[----:B------:R-:W-:Y:S01]  /*3700*/  UMOV UR7, 0x40000040 ;  /* 0x4000004000077882 */ /* 0x000fe20000000000 */
[C---:B------:R-:W-:Y:S01]  /*3710*/  VIADD R3, R0.reuse, 0x4 ;  /* 0x0000000400037836 */ /* 0x040fe20000000000 */
[----:B------:R-:W-:Y:S01]  /*3720*/  IADD3 R4, R7, 0x4, RZ ;  /* 0x0000000407047810 */ /* 0x000fe20007ffe0ff */
[----:B------:R-:W-:Y:S01]  /*3730*/  UMOV UR9, 0x40000040 ;  /* 0x4000004000097882 */ /* 0x000fe20000000000 */
[----:B------:R-:W-:-:S02]  /*3740*/  VIADD R0, R0, 0x6 ;  /* 0x0000000600007836 */ /* 0x000fc40000000000 */
[----:B------:R-:W-:-:S04]  /*3750*/  IMAD.U32 R13, RZ, RZ, UR9 ;  /* 0x00000009ff0d7e24 */ /* 0x000fc8000f8e00ff */
[----:B------:R-:W-:Y:S02]  /*3760*/  UMOV UR8, UR4 ;  /* 0x0000000400087c82 */ /* 0x000fe40008000000 */
[----:B------:R-:W-:Y:S01]  /*3770*/  UMOV UR4, UR8 ;  /* 0x0000000800047c82 */ /* 0x000fe20008000000 */
[----:B------:R-:W-:Y:S01]  /*3780*/  IMAD.U32 R10, RZ, RZ, UR8 ;  /* 0x00000008ff0a7e24 */ /* 0x000fe2000f8e00ff */
[----:B------:R-:W-:Y:S02]  /*3790*/  WARPGROUP.DEPBAR.LE gsb0, 0x0 ;  /* 0x00008000000079c5 */ /* 0x000fe40000010000 */
[----:B------:R-:W-:-:S06]  /*37a0*/  WARPGROUP.ARRIVE ;  /* 0x00000000000079c5 */ /* 0x000fcc0000000000 */
[----:B------:R-:W-:Y:S01]  /*37b0*/  HGMMA.64x64x16.F32.BF16 R24, gdesc[UR4], R24, gsb0 ;  /* 0x00e00000041879f0 */ /* 0x000fe20008001818 */
[----:B------:R-:W-:Y:S01]  /*37c0*/  R2UR UR4, R3 ;  /* 0x00000000030472ca */ /* 0x000fe200000e0000 */
[----:B------:R-:W-:Y:S01]  /*37d0*/  UMOV UR5, UR9 ;  /* 0x0000000900057c82 */ /* 0x000fe20008000000 */
[----:B------:R-:W-:Y:S01]  /*37e0*/  R2UR UR6, R4 ;  /* 0x00000000040672ca */ /* 0x000fe200000e0000 */
[----:B------:R-:W-:Y:S01]  /*37f0*/  UMOV UR7, 0x40000040 ;  /* 0x4000004000077882 */ /* 0x000fe20000000000 */
[----:B------:R-:W-:Y:S01]  /*3800*/  VIADD R3, R7, 0x6 ;  /* 0x0000000607037836 */ /* 0x000fe20000000000 */
[----:B------:R-:W-:Y:S02]  /*3810*/  UMOV UR9, 0x40000040 ;  /* 0x4000004000097882 */ /* 0x000fe40000000000 */
[----:B------:R-:W-:-:S06]  /*3820*/  IMAD.U32 R15, RZ, RZ, UR9 ;  /* 0x00000009ff0f7e24 */ /* 0x000fcc000f8e00ff */
        /* <DEDUP_REMOVED lines=9> */
[----:B------:R-:W-:-:S10]  /*38c0*/  UMOV UR7, 0x40000040 ;  /* 0x4000004000077882 */ /* 0x000fd40000000000 */
[----:B------:R-:W-:Y:S02]  /*38d0*/  UMOV UR8, UR4 ;  /* 0x0000000400087c82 */ /* 0x000fe40008000000 */
[----:B------:R-:W-:Y:S01]  /*38e0*/  UMOV UR4, UR8 ;  /* 0x0000000800047c82 */ /* 0x000fe20008000000 */
[----:B------:R-:W-:Y:S01]  /*38f0*/  IMAD.U32 R14, RZ, RZ, UR8 ;  /* 0x00000008ff0e7e24 */ /* 0x000fe2000f8e00ff */
[----:B------:R-:W-:Y:S02]  /*3900*/  WARPGROUP.DEPBAR.LE gsb0, 0x0 ;  /* 0x00008000000079c5 */ /* 0x000fe40000010000 */
[----:B------:R-:W-:-:S06]  /*3910*/  WARPGROUP.ARRIVE ;  /* 0x00000000000079c5 */ /* 0x000fcc0000000000 */
[----:B------:R-:W-:Y:S03]  /*3920*/  HGMMA.64x64x16.F32.BF16 R24, gdesc[UR4], R24, gsb0 ;  /* 0x00e00000041879f0 */ /* 0x000fe60008001818 */
[----:B------:R-:W-:Y:S02]  /*3930*/  WARPGROUP.DEPBAR.LE gsb0, 0x0 ;  /* 0x00008000000079c5 */ /* 0x000fe40000010000 */
[----:B------:R-:W3:Y:S02]  /*3940*/  SYNCS.PHASECHK.TRANS64.TRYWAIT P1, [R2+URZ+0x38810], R5 ;  /* 0x03881005020075a7 */ /* 0x000ee4000802017f */
[----:B---3--:R-:W-:Y:S05]  /*3950*/  @!P1 BRA `(.L_x_3393) ;  /* 0x000000cc00b89947 */ /* 0x008fea0003800000 */
.L_x_3467:
[----:B------:R-:W-:Y:S05]  /*3960*/  @!P0 BRA `(.L_x_3394) ;  /* 0x0000000000048947 */ /* 0x000fea0003800000 */
[----:B------:R-:W-:Y:S01]  /*3970*/  BPT.TRAP 0x1 ;  /* 0x000000040000795c */ /* 0x000fe20000300000 */
.L_x_3394:
[----:B------:R4:W0:Y:S01]  /*3980*/  SYNCS.PHASECHK.TRANS64.TRYWAIT P1, [R2+URZ+0x38850], R5 ;  /* 0x03885005020075a7 */ /* 0x000822000802017f */
[----:B------:R-:W-:Y:S05]  /*3990*/  @!P0 BRA `(.L_x_3395) ;  /* 0x0000000000048947 */ /* 0x000fea0003800000 */
[----:B------:R-:W-:Y:S01]  /*39a0*/  BPT.TRAP 0x1 ;  /* 0x000000040000795c */ /* 0x000fe20000300000 */
.L_x_3395:
[C---:B------:R-:W-:Y:S02]  /*39b0*/  VIADD R0, R2.reuse, 0x26400 ;  /* 0x0002640002007836 */ /* 0x040fe40000000000 */
[----:B------:R-:W-:-:S03]  /*39c0*/  VIADD R3, R2, 0x400 ;  /* 0x0000040002037836 */ /* 0x000fc60000000000 */
[----:B------:R-:W-:Y:S02]  /*39d0*/  SHF.R.U32.HI R0, RZ, 0x4, R0 ;  /* 0x00000004ff007819 */ /* 0x000fe40000011600 */
[----:B------:R-:W-:Y:S02]  /*39e0*/  SHF.R.U32.HI R3, RZ, 0x4, R3 ;  /* 0x00000004ff037819 */ /* 0x000fe40000011603 */
[----:B------:R-:W-:Y:S02]  /*39f0*/  LOP3.LUT R0, R0, 0x3fff, RZ, 0xc0, !PT ;  /* 0x00003fff00007812 */ /* 0x000fe400078ec0ff */
[----:B------:R-:W-:Y:S02]  /*3a00*/  LOP3.LUT R3, R3, 0x3fff, RZ, 0xc0, !PT ;  /* 0x00003fff03037812 */ /* 0x000fe400078ec0ff */
[----:B------:R-:W-:Y:S02]  /*3a10*/  LOP3.LUT R0, R0, 0x10000, RZ, 0xfc, !PT ;  /* 0x0001000000007812 */ /* 0x000fe400078efcff */
[----:B------:R-:W-:Y:S01]  /*3a20*/  LOP3.LUT R3, R3, 0x10000, RZ, 0xfc, !PT ;  /* 0x0001000003037812 */ /* 0x000fe200078efcff */
[----:B0-----:R-:W-:Y:S06]  /*3a30*/  @P1 BRA `(.L_x_3396) ;  /* 0x0000000000081947 */ /* 0x001fec0003800000 */
[----:B------:R-:W0:Y:S02]  /*3a40*/  SYNCS.PHASECHK.TRANS64.TRYWAIT P1, [R2+URZ+0x38850], R5 ;  /* 0x03885005020075a7 */ /* 0x000e24000802017f */
[----:B0-----:R-:W-:Y:S05]  /*3a50*/  @!P1 BRA `(.L_x_3397) ;  /* 0x000000cc008c9947 */ /* 0x001fea0003800000 */
.L_x_3396:
[C---:B------:R-:W-:Y:S01]  /*3a60*/  R2UR UR4, R0.reuse ;  /* 0x00000000000472ca */ /* 0x040fe200000e0000 */
[----:B------:R-:W-:Y:S01]  /*3a70*/  WARPGROUP.ARRIVE ;  /* 0x00000000000079c5 */ /* 0x000fe20000000000 */
[C---:B------:R-:W-:Y:S01]  /*3a80*/  R2UR UR6, R3.reuse ;  /* 0x00000000030672ca */ /* 0x040fe200000e0000 */
[----:B------:R-:W-:Y:S01]  /*3a90*/  UMOV UR9, 0x40000040 ;  /* 0x4000004000097882 */ /* 0x000fe20000000000 */
[----:B------:R-:W-:Y:S01]  /*3aa0*/  UMOV UR7, 0x40000040 ;  /* 0x4000004000077882 */ /* 0x000fe20000000000 */
[----:B------:R-:W-:Y:S01]  /*3ab0*/  UMOV UR5, UR9 ;  /* 0x0000000900057c82 */ /* 0x000fe20008000000 */
[----:B------:R-:W-:Y:S01]  /*3ac0*/  VIADD R4, R0, 0x2 ;  /* 0x0000000200047836 */ /* 0x000fe20000000000 */
[----:B------:R-:W-:Y:S01]  /*3ad0*/  UMOV UR11, 0x40000040 ;  /* 0x40000040000b7882 */ /* 0x000fe20000000000 */
[----:B-1234-:R-:W-:Y:S01]  /*3ae0*/  VIADD R5, R3, 0x2 ;  /* 0x0000000203057836 */ /* 0x01efe20000000000 */
[----:B------:R-:W-:Y:S01]  /*3af0*/  UMOV UR13, 0x40000040 ;  /* 0x40000040000d7882 */ /* 0x000fe20000000000 */
[----:B------:R-:W-:Y:S01]  /*3b00*/  IMAD.U32 R17, RZ, RZ, UR9 ;  /* 0x00000009ff117e24 */ /* 0x000fe2000f8e00ff */
[----:B------:R-:W-:Y:S01]  /*3b10*/  UMOV UR9, 0x40000040 ;  /* 0x4000004000097882 */ /* 0x000fe20000000000 */
[----:B------:R-:W-:Y:S01]  /*3b20*/  UMOV UR15, 0x40000040 ;  /* 0x40000040000f7882 */ /* 0x000fe20000000000 */
[----:B------:R-:W-:Y:S01]  /*3b30*/  UMOV UR8, UR4 ;  /* 0x0000000400087c82 */ /* 0x000fe20008000000 */
[----:B------:R-:W-:Y:S01]  /*3b40*/  IMAD.U32 R19, RZ, RZ, UR9 ;  /* 0x00000009ff137e24 */ /* 0x000fe2000f8e00ff */
[----:B------:R-:W-:Y:S01]  /*3b50*/  UMOV UR4, UR8 ;  /* 0x0000000800047c82 */ /* 0x000fe20008000000 */
[----:B------:R-:W-:Y:S01]  /*3b60*/  IMAD.U32 R16, RZ, RZ, UR8 ;  /* 0x00000008ff107e24 */ /* 0x000fe2000f8e00ff */
[----:B------:R-:W-:Y:S01]  /*3b70*/  HGMMA.64x64x16.F32.BF16 R24, gdesc[UR4], R24, gsb0 ;  /* 0x00e00000041879f0 */ /* 0x000fe20008001818 */
[----:B------:R-:W-:Y:S01]  /*3b80*/  R2UR UR4, R4 ;  /* 0x00000000040472ca */ /* 0x000fe200000e0000 */
[----:B------:R-:W-:Y:S01]  /*3b90*/  UMOV UR5, UR9 ;  /* 0x0000000900057c82 */ /* 0x000fe20008000000 */
[----:B------:R-:W-:Y:S01]  /*3ba0*/  R2UR UR6, R5 ;  /* 0x00000000050672ca */ /* 0x000fe200000e0000 */
[----:B------:R-:W-:Y:S01]  /*3bb0*/  UMOV UR7, 0x40000040 ;  /* 0x4000004000077882 */ /* 0x000fe20000000000 */
[C---:B------:R-:W-:Y:S01]  /*3bc0*/  VIADD R4, R0.reuse, 0x4 ;  /* 0x0000000400047836 */ /* 0x040fe20000000000 */
[----:B------:R-:W-:Y:S01]  /*3bd0*/  UMOV UR9, 0x40000040 ;  /* 0x4000004000097882 */ /* 0x000fe20000000000 */
[----:B------:R-:W-:Y:S01]  /*3be0*/  VIADD R5, R3, 0x4 ;  /* 0x0000000403057836 */ /* 0x000fe20000000000 */
[----:B------:R-:W-:Y:S01]  /*3bf0*/  UMOV UR17, 0x40000040 ;  /* 0x4000004000117882 */ /* 0x000fe20000000000 */
[----:B------:R-:W-:Y:S01]  /*3c00*/  IMAD.U32 R21, RZ, RZ, UR9 ;  /* 0x00000009ff157e24 */ /* 0x000fe2000f8e00ff */
[----:B------:R-:W-:Y:S01]  /*3c10*/  UMOV UR19, 0x40000040 ;  /* 0x4000004000137882 */ /* 0x000fe20000000000 */
[----:B------:R-:W-:Y:S01]  /*3c20*/  UMOV UR21, 0x40000040 ;  /* 0x4000004000157882 */ /* 0x000fe20000000000 */
[----:B------:R-:W-:Y:S01]  /*3c30*/  UMOV UR23, 0x40000040 ;  /* 0x4000004000177882 */ /* 0x000fe20000000000 */
[----:B------:R-:W-:Y:S01]  /*3c40*/  UMOV UR25, 0x40000040 ;  /* 0x4000004000197882 */ /* 0x000fe20000000000 */
[----:B------:R-:W-:Y:S01]  /*3c50*/  UMOV UR8, UR4 ;  /* 0x0000000400087c82 */ /* 0x000fe20008000000 */
[----:B------:R-:W-:Y:S01]  /*3c60*/  UMOV UR27, 0x40000040 ;  /* 0x40000040001b7882 */ /* 0x000fe20000000000 */
[----:B------:R-:W-:Y:S01]  /*3c70*/  UMOV UR4, UR8 ;  /* 0x0000000800047c82 */ /* 0x000fe20008000000 */
[----:B------:R-:W-:Y:S01]  /*3c80*/  IMAD.U32 R18, RZ, RZ, UR8 ;  /* 0x00000008ff127e24 */ /* 0x000fe2000f8e00ff */
        /* <DEDUP_REMOVED lines=10> */
[----:B------:R-:W0:Y:S01]  /*3d30*/  S2R R6, SR_TID.X ;  /* 0x0000000000067919 */ /* 0x000e220000002100 */
[----:B------:R-:W-:Y:S01]  /*3d40*/  UMOV UR53, 0x40000040 ;  /* 0x4000004000357882 */ /* 0x000fe20000000000 */
[----:B------:R-:W-:Y:S01]  /*3d50*/  UMOV UR55, 0x40000040 ;  /* 0x4000004000377882 */ /* 0x000fe20000000000 */
[----:B------:R-:W-:Y:S01]  /*3d60*/  UMOV UR57, 0x40000040 ;  /* 0x4000004000397882 */ /* 0x000fe20000000000 */
[----:B------:R-:W-:Y:S01]  /*3d70*/  UMOV UR59, 0x40000040 ;  /* 0x40000040003b7882 */ /* 0x000fe20000000000 */
[----:B------:R-:W-:Y:S01]  /*3d80*/  MOV R63, 0x4 ;  /* 0x00000004003f7802 */ /* 0x000fe20000000f00 */
[----:B------:R-:W-:Y:S01]  /*3d90*/  VIADD R188, R0, 0xe00 ;  /* 0x00000e0000bc7836 */ /* 0x000fe20000000000 */
[----:B0-----:R-:W-:Y:S01]  /*3da0*/  SHF.R.U32.HI R6, RZ, 0x7, R6 ;  /* 0x00000007ff067819 */ /* 0x001fe20000011606 */
[----:B------:R-:W-:-:S02]  /*3db0*/  WARPGROUP.DEPBAR.LE gsb0, 0x0 ;  /* 0x00008000000079c5 */ /* 0x000fc40000010000 */
[----:B------:R-:W-:-:S06]  /*3dc0*/  WARPGROUP.ARRIVE ;  /* 0x00000000000079c5 */ /* 0x000fcc0000000000 */
[----:B------:R-:W-:Y:S01]  /*3dd0*/  HGMMA.64x64x16.F32.BF16 R24, gdesc[UR4], R24, gsb0 ;  /* 0x00e00000041879f0 */ /* 0x000fe20008001818 */
[----:B------:R-:W-:Y:S01]  /*3de0*/  R2UR UR4, R4 ;  /* 0x00000000040472ca */ /* 0x000fe200000e0000 */
[----:B------:R-:W-:Y:S01]  /*3df0*/  UMOV UR5, UR9 ;  /* 0x0000000900057c82 */ /* 0x000fe20008000000 */
[----:B------:R-:W-:Y:S01]  /*3e00*/  R2UR UR6, R5 ;  /* 0x00000000050672ca */ /* 0x000fe200000e0000 */
[----:B------:R-:W-:Y:S01]  /*3e10*/  UMOV UR7, 0x40000040 ;  /* 0x4000004000077882 */ /* 0x000fe20000000000 */
[----:B------:R-:W-:Y:S01]  /*3e20*/  VIADD R4, R0, 0x6 ;  /* 0x0000000600047836 */ /* 0x000fe20000000000 */
[----:B------:R-:W-:Y:S01]  /*3e30*/  UMOV UR9, 0x40000040 ;  /* 0x4000004000097882 */ /* 0x000fe20000000000 */
[----:B------:R-:W-:Y:S02]  /*3e40*/  VIADD R5, R3, 0x6 ;  /* 0x0000000603057836 */ /* 0x000fe40000000000 */
[----:B------:R-:W-:-:S05]  /*3e50*/  IMAD.U32 R23, RZ, RZ, UR9 ;  /* 0x00000009ff177e24 */ /* 0x000fca000f8e00ff */
[----:B------:R-:W-:Y:S02]  /*3e60*/  UMOV UR8, UR4 ;  /* 0x0000000400087c82 */ /* 0x000fe40008000000 */
[----:B------:R-:W-:Y:S01]  /*3e70*/  UMOV UR4, UR8 ;  /* 0x0000000800047c82 */ /* 0x000fe20008000000 */
[----:B------:R-:W-:Y:S01]  /*3e80*/  MOV R20, UR8 ;  /* 0x0000000800147c02 */ /* 0x000fe20008000f00 */
        /* <DEDUP_REMOVED lines=9> */
[----:B------:R-:W-:-:S07]  /*3f20*/  VIADD R5, R3, 0x200 ;  /* 0x0000020003057836 */ /* 0x000fce0000000000 */
[----:B------:R-:W-:Y:S02]  /*3f30*/  UMOV UR8, UR4 ;  /* 0x0000000400087c82 */ /* 0x000fe40008000000 */
[----:B------:R-:W-:Y:S01]  /*3f40*/  UMOV UR4, UR8 ;  /* 0x0000000800047c82 */ /* 0x000fe20008000000 */
[----:B------:R-:W-:Y:S01]  /*3f50*/  IMAD.U32 R22, RZ, RZ, UR8 ;  /* 0x00000008ff167e24 */ /* 0x000fe2000f8e00ff */
[----:B------:R-:W-:Y:S02]  /*3f60*/  WARPGROUP.DEPBAR.LE gsb0, 0x0 ;  /* 0x00008000000079c5 */ /* 0x000fe40000010000 */
[----:B------:R-:W-:-:S06]  /*3f70*/  WARPGROUP.ARRIVE ;  /* 0x00000000000079c5 */ /* 0x000fcc0000000000 */
[----:B------:R-:W-:Y:S01]  /*3f80*/  HGMMA.64x64x16.F32.BF16 R24, gdesc[UR4], R24, gsb0 ;  /* 0x00e00000041879f0 */ /* 0x000fe20008001818 */
[----:B------:R-:W-:Y:S01]  /*3f90*/  R2UR UR4, R4 ;  /* 0x00000000040472ca */ /* 0x000fe200000e0000 */
[----:B------:R-:W-:Y:S01]  /*3fa0*/  UMOV UR5, 0x40000040 ;  /* 0x4000004000057882 */ /* 0x000fe20000000000 */
[----:B------:R-:W-:Y:S01]  /*3fb0*/  R2UR UR6, R5 ;  /* 0x00000000050672ca */ /* 0x000fe200000e0000 */
[----:B------:R-:W-:Y:S01]  /*3fc0*/  UMOV UR7, 0x40000040 ;  /* 0x4000004000077882 */ /* 0x000fe20000000000 */
[----:B------:R-:W-:Y:S02]  /*3fd0*/  VIADD R4, R0, 0x202 ;  /* 0x0000020200047836 */ /* 0x000fe40000000000 */
[----:B------:R-:W-:-:S03]  /*3fe0*/  VIADD R5, R3, 0x202 ;  /* 0x0000020203057836 */ /* 0x000fc60000000000 */
[----:B------:R-:W-:Y:S01]  /*3ff0*/  R2UR UR8, R4 ;  /* 0x00000000040872ca */ /* 0x000fe200000e0000 */
[----:B------:R-:W-:Y:S01]  /*4000*/  VIADD R4, R0, 0x204 ;  /* 0x0000020400047836 */ /* 0x000fe20000000000 */
[----:B------:R-:W-:Y:S01]  /*4010*/  R2UR UR10, R5 ;  /* 0x00000000050a72ca */ /* 0x000fe200000e0000 */
        /* <DEDUP_REMOVED lines=11> */
[----:B------:R-:W-:Y:S02]  /*40d0*/  R2UR UR22, R5 ;  /* 0x00000000051672ca */ /* 0x000fe400000e0000 */
[----:B------:R-:W-:Y:S02]  /*40e0*/  IADD3 R5, R3, 0x402, RZ ;  /* 0x0000040203057810 */ /* 0x000fe40007ffe0ff */
        /* <DEDUP_REMOVED lines=24> */
[----:B------:R-:W-:Y:S02]  /*4270*/  R2UR UR52, R4 ;  /* 0x00000000043472ca */ /* 0x000fe400000e0000 */
[----:B------:R-:W-:Y:S01]  /*4280*/  R2UR UR54, R5 ;  /* 0x00000000053672ca */ /* 0x000fe200000e0000 */
[----:B------:R0:W1:Y:S01]  /*4290*/  SHFL.IDX PT, R4, R6, RZ, 0x1f ;  /* 0x00001fff06047589 */ /* 0x00006200000e0000 */
[----:B------:R-:W-:Y:S02]  /*42a0*/  WARPGROUP.DEPBAR.LE gsb0, 0x0 ;  /* 0x00008000000079c5 */ /* 0x000fe40000010000 */
[----:B------:R-:W-:Y:S01]  /*42b0*/  WARPGROUP.ARRIVE ;  /* 0x00000000000079c5 */ /* 0x000fe20000000000 */
[----:B0-----:R-:W-:-:S05]  /*42c0*/  VIADD R6, R3, 0x800 ;  /* 0x0000080003067836 */ /* 0x001fca0000000000 */
[----:B------:R-:W-:Y:S01]  /*42d0*/  HGMMA.64x64x16.F32.BF16 R24, gdesc[UR4], R24, gsb0 ;  /* 0x00e00000041879f0 */ /* 0x000fe20008001818 */
[----:B-1----:R-:W-:Y:S01]  /*42e0*/  ISETP.GT.AND P1, PT, R4, 0x7f, PT ;  /* 0x0000007f0400780c */ /* 0x002fe20003f24270 */
[----:B------:R-:W-:-:S03]  /*42f0*/  VIADD R4, R0, 0x800 ;  /* 0x0000080000047836 */ /* 0x000fc60000000000 */
[----:B------:R-:W-:Y:S02]  /*4300*/  SEL R59, RZ, 0x2, !P1 ;  /* 0x00000002ff3b7807 */ /* 0x000fe40004800000 */
[C---:B------:R-:W-:Y:S02]  /*4310*/  SEL R61, R63.reuse, 0x2, P1 ;  /* 0x000000023f3d7807 */ /* 0x040fe40000800000 */
[----:B------:R-:W-:Y:S01]  /*4320*/  SEL R63, R63, 0x6, !P1 ;  /* 0x000000063f3f7807 */ /* 0x000fe20004800000 */
[C---:B------:R-:W-:Y:S02]  /*4330*/  IMAD.IADD R5, R59.reuse, 0x1, R4 ;  /* 0x000000013b057824 */ /* 0x040fe400078e0204 */
[----:B------:R-:W-:-:S03]  /*4340*/  IMAD.IADD R58, R59, 0x1, R6 ;  /* 0x000000013b3a7824 */ /* 0x000fc600078e0206 */
[----:B------:R-:W-:Y:S01]  /*4350*/  R2UR UR56, R5 ;  /* 0x00000000053872ca */ /* 0x000fe200000e0000 */
[--C-:B------:R-:W-:Y:S01]  /*4360*/  IMAD.IADD R5, R4, 0x1, R61.reuse ;  /* 0x0000000104057824 */ /* 0x100fe200078e023d */
[----:B------:R-:W-:Y:S01]  /*4370*/  R2UR UR58, R58 ;  /* 0x000000003a3a72ca */ /* 0x000fe200000e0000 */
[C---:B------:R-:W-:Y:S02]  /*4380*/  IMAD.IADD R58, R6.reuse, 0x1, R61 ;  /* 0x00000001063a7824 */ /* 0x040fe400078e023d */
[----:B------:R-:W-:Y:S01]  /*4390*/  IMAD.IADD R6, R6, 0x1, R63 ;  /* 0x0000000106067824 */ /* 0x000fe200078e023f */
        /* <DEDUP_REMOVED lines=35> */
[----:B------:R-:W-:Y:S01]  /*45d0*/  HGMMA.64x64x16.F32.BF16 R24, gdesc[UR56], R24, gsb0 ;  /* 0x00e00000381879f0 */ /* 0x000fe20008001818 */
[----:B------:R-:W-:Y:S01]  /*45e0*/  R2UR UR56, R5 ;  /* 0x00000000053872ca */ /* 0x000fe200000e0000 */
[----:B------:R-:W-:Y:S01]  /*45f0*/  UMOV UR57, 0x40000040 ;  /* 0x4000004000397882 */ /* 0x000fe20000000000 */
[----:B------:R-:W-:Y:S01]  /*4600*/  R2UR UR58, R58 ;  /* 0x000000003a3a72ca */ /* 0x000fe200000e0000 */
[----:B------:R-:W-:Y:S01]  /*4610*/  UMOV UR59, 0x40000040 ;  /* 0x40000040003b7882 */ /* 0x000fe20000000000 */
[----:B------:R-:W-:Y:S01]  /*4620*/  IMAD.IADD R5, R4, 0x1, R63 ;  /* 0x0000000104057824 */ /* 0x000fe200078e023f */
[----:B------:R-:W-:Y:S02]  /*4630*/  WARPGROUP.DEPBAR.LE gsb0, 0x0 ;  /* 0x00008000000079c5 */ /* 0x000fe40000010000 */
[----:B------:R-:W-:-:S08]  /*4640*/  WARPGROUP.ARRIVE ;  /* 0x00000000000079c5 */ /* 0x000fd00000000000 */
[----:B------:R-:W-:Y:S01]  /*4650*/  HGMMA.64x64x16.F32.BF16 R24, gdesc[UR56], R24, gsb0 ;  /* 0x00e00000381879f0 */ /* 0x000fe20008001818 */
[----:B------:R-:W-:Y:S01]  /*4660*/  R2UR UR58, R6 ;  /* 0x00000000063a72ca */ /* 0x000fe200000e0000 */
[----:B------:R-:W-:Y:S01]  /*4670*/  UMOV UR59, 0x40000040 ;  /* 0x40000040003b7882 */ /* 0x000fe20000000000 */
[----:B------:R-:W-:Y:S01]  /*4680*/  R2UR UR56, R5 ;  /* 0x00000000053872ca */ /* 0x000fe200000e0000 */
[----:B------:R-:W-:Y:S01]  /*4690*/  UMOV UR57, 0x40000040 ;  /* 0x4000004000397882 */ /* 0x000fe20000000000 */
[----:B------:R-:W-:Y:S02]  /*46a0*/  IMAD.MOV.U32 R5, RZ, RZ, 0x28 ;  /* 0x00000028ff057424 */ /* 0x000fe400078e00ff */
[----:B------:R-:W-:-:S03]  /*46b0*/  IMAD.MOV.U32 R6, RZ, RZ, 0xa00 ;  /* 0x00000a00ff067424 */ /* 0x000fc600078e00ff */
[----:B------:R-:W-:Y:S02]  /*46c0*/  SEL R5, R5, 0x26, P1 ;  /* 0x0000002605057807 */ /* 0x000fe40000800000 */
[----:B------:R-:W-:Y:S02]  /*46d0*/  SEL R6, R6, 0x980, P1 ;  /* 0x0000098006067807 */ /* 0x000fe40000800000 */
[----:B------:R-:W-:Y:S02]  /*46e0*/  LOP3.LUT R5, R5, 0x6, RZ, 0xc0, !PT ;  /* 0x0000000605057812 */ /* 0x000fe400078ec0ff */
[----:B------:R-:W-:-:S04]  /*46f0*/  LOP3.LUT R6, R6, 0xa00, RZ, 0xc0, !PT ;  /* 0x00000a0006067812 */ /* 0x000fc800078ec0ff */
[CC--:B------:R-:W-:Y:S02]  /*4700*/  IADD3 R58, R5.reuse, R6.reuse, R0 ;  /* 0x00000006053a7210 */ /* 0x0c0fe40007ffe000 */
[----:B------:R-:W-:Y:S01]  /*4710*/  IADD3 R5, R5, R6, R3 ;  /* 0x0000000605057210 */ /* 0x000fe20007ffe003 */
[----:B------:R-:W-:-:S04]  /*4720*/  VIADD R6, R3, 0xa00 ;  /* 0x00000a0003067836 */ /* 0x000fc80000000000 */
[----:B------:R-:W-:Y:S01]  /*4730*/  IMAD.IADD R60, R59, 0x1, R6 ;  /* 0x000000013b3c7824 */ /* 0x000fe200078e0206 */
[----:B------:R-:W-:Y:S02]  /*4740*/  WARPGROUP.DEPBAR.LE gsb0, 0x0 ;  /* 0x00008000000079c5 */ /* 0x000fe40000010000 */
[----:B------:R-:W-:-:S06]  /*4750*/  WARPGROUP.ARRIVE ;  /* 0x00000000000079c5 */ /* 0x000fcc0000000000 */
[----:B------:R-:W-:Y:S01]  /*4760*/  HGMMA.64x64x16.F32.BF16 R24, gdesc[UR56], R24, gsb0 ;  /* 0x00e00000381879f0 */ /* 0x000fe20008001818 */
[----:B------:R-:W-:Y:S01]  /*4770*/  R2UR UR56, R58 ;  /* 0x000000003a3872ca */ /* 0x000fe200000e0000 */
[----:B------:R-:W-:Y:S01]  /*4780*/  UMOV UR57, 0x40000040 ;  /* 0x4000004000397882 */ /* 0x000fe20000000000 */
[----:B------:R-:W-:Y:S01]  /*4790*/  R2UR UR58, R5 ;  /* 0x00000000053a72ca */ /* 0x000fe200000e0000 */
[----:B------:R-:W-:Y:S01]  /*47a0*/  UMOV UR59, 0x40000040 ;  /* 0x40000040003b7882 */ /* 0x000fe20000000000 */
        /* <DEDUP_REMOVED lines=9> */
[C-C-:B------:R-:W-:Y:S02]  /*4840*/  IMAD.IADD R60, R61.reuse, 0x1, R6.reuse ;  /* 0x000000013d3c7824 */ /* 0x140fe400078e0206 */
[----:B------:R-:W-:Y:S02]  /*4850*/  IMAD.IADD R58, R61, 0x1, R5 ;  /* 0x000000013d3a7824 */ /* 0x000fe400078e0205 */
[----:B------:R-:W-:Y:S01]  /*4860*/  IMAD.IADD R6, R63, 0x1, R6 ;  /* 0x000000013f067824 */ /* 0x000fe200078e0206 */
[----:B------:R-:W-:-:S02]  /*4870*/  WARPGROUP.DEPBAR.LE gsb0, 0x0 ;  /* 0x00008000000079c5 */ /* 0x000fc40000010000 */
        /* <DEDUP_REMOVED lines=22> */
[----:B------:R-:W-:Y:S02]  /*49e0*/  WARPGROUP.DEPBAR.LE gsb0, 0x0 ;  /* 0x00008000000079c5 */ /* 0x000fe40000010000 */
[----:B------:R-:W-:-:S06]  /*49f0*/  WARPGROUP.ARRIVE ;  /* 0x00000000000079c5 */ /* 0x000fcc0000000000 */
[----:B------:R-:W-:Y:S01]  /*4a00*/  HGMMA.64x64x16.F32.BF16 R24, gdesc[UR56], R24, gsb0 ;  /* 0x00e00000381879f0 */ /* 0x000fe20008001818 */
[----:B------:R-:W-:Y:S01]  /*4a10*/  R2UR UR56, R58 ;  /* 0x000000003a3872ca */ /* 0x000fe200000e0000 */
[----:B------:R-:W-:Y:S01]  /*4a20*/  UMOV UR57, 0x40000040 ;  /* 0x4000004000397882 */ /* 0x000fe20000000000 */
[----:B------:R-:W-:Y:S01]  /*4a30*/  R2UR UR58, R6 ;  /* 0x00000000063a72ca */ /* 0x000fe200000e0000 */
[----:B------:R-:W-:Y:S01]  /*4a40*/  UMOV UR59, 0x40000040 ;  /* 0x40000040003b7882 */ /* 0x000fe20000000000 */
[----:B------:R-:W-:Y:S01]  /*4a50*/  IADD3 R58, R3, 0xc00, RZ ;  /* 0x00000c00033a7810 */ /* 0x000fe20007ffe0ff */
[----:B------:R-:W-:-:S04]  /*4a60*/  VIADD R6, R0, 0xc00 ;  /* 0x00000c0000067836 */ /* 0x000fc80000000000 */
[C---:B------:R-:W-:Y:S02]  /*4a70*/  IMAD.IADD R62, R59.reuse, 0x1, R58 ;  /* 0x000000013b3e7824 */ /* 0x040fe400078e023a */
        /* <DEDUP_REMOVED lines=8> */
[C---:B------:R-:W-:Y:S02]  /*4b00*/  IMAD.IADD R62, R61.reuse, 0x1, R58 ;  /* 0x000000013d3e7824 */ /* 0x040fe400078e023a */
        /* <DEDUP_REMOVED lines=33> */
[C---:B------:R-:W-:Y:S02]  /*4d20*/  IMAD.IADD R60, R59.reuse, 0x1, R188 ;  /* 0x000000013b3c7824 */ /* 0x040fe400078e02bc */
        /* <DEDUP_REMOVED lines=8> */
[C---:B------:R-:W-:Y:S02]  /*4db0*/  IMAD.IADD R59, R61.reuse, 0x1, R188 ;  /* 0x000000013d3b7824 */ /* 0x040fe400078e02bc */
[----:B------:R-:W-:Y:S01]  /*4dc0*/  IMAD.IADD R61, R61, 0x1, R58 ;  /* 0x000000013d3d7824 */ /* 0x000fe200078e023a */
[----:B------:R-:W-:Y:S01]  /*4dd0*/  IADD3 R58, R63, R58, RZ ;  /* 0x0000003a3f3a7210 */ /* 0x000fe20007ffe0ff */
        /* <DEDUP_REMOVED lines=30> */
[----:B------:R-:W-:Y:S02]  /*4fc0*/  WARPGROUP.DEPBAR.LE gsb0, 0x0 ;  /* 0x00008000000079c5 */ /* 0x000fe40000010000 */
[----:B------:R-:W-:-:S09]  /*4fd0*/  WARPGROUP.ARRIVE ;  /* 0x00000000000079c5 */ /* 0x000fd20000000000 */
[----:B------:R-:W-:Y:S03]  /*4fe0*/  HGMMA.64x64x16.F32.BF16 R24, gdesc[UR56], R24, gsb0 ;  /* 0x00e00000381879f0 */ /* 0x000fe60008001818 */
[----:B------:R-:W-:Y:S02]  /*4ff0*/  WARPGROUP.DEPBAR.LE gsb0, 0x0 ;  /* 0x00008000000079c5 */ /* 0x000fe40000010000 */
[----:B------:R-:W-:Y:S05]  /*5000*/  @!P0 BRA `(.L_x_3398) ;  /* 0x0000000000048947 */ /* 0x000fea0003800000 */
[----:B------:R-:W-:Y:S01]  /*5010*/  BPT.TRAP 0x1 ;  /* 0x000000040000795c */ /* 0x000fe20000300000 */
.L_x_3398:
[----:B------:R-:W-:Y:S01]  /*5020*/  R2UR UR6, R168 ;  /* 0x00000000a80672ca */ /* 0x000fe200000e0000 */
[----:B------:R-:W-:Y:S01]  /*5030*/  IMAD.MOV.U32 R189, RZ, RZ, 0x20 ;  /* 0x00000020ffbd7424 */ /* 0x000fe200078e00ff */
[----:B------:R-:W-:Y:S01]  /*5040*/  R2UR UR7, R2 ;  /* 0x00000000020772ca */ /* 0x000fe200000e0000 */
[----:B------:R-:W-:Y:S01]  /*5050*/  UMOV UR11, 0x40000040 ;  /* 0x40000040000b7882 */ /* 0x000fe20000000000 */
[----:B------:R-:W-:-:S04]  /*5060*/  LOP3.LUT R193, R193, 0x2000000, RZ, 0xfc, !PT ;  /* 0x02000000c1c17812 */ /* 0x000fc800078efcff */
[C---:B------:R-:W-:Y:S01]  /*5070*/  R2UR UR10, R193.reuse ;  /* 0x00000000c10a72ca */ /* 0x040fe200000e0000 */
[----:B------:R-:W-:-:S04]  /*5080*/  VIADD R211, R193, 0x80 ;  /* 0x00000080c1d37836 */ /* 0x000fc80000000000 */
[----:B------:R-:W-:Y:S02]  /*5090*/  UIMAD UR38, UR6, -0x40, UR38 ;  /* 0xffffffc0062678a4 */ /* 0x000fe4000f8e0226 */
[----:B------:R-:W-:Y:S01]  /*50a0*/  UIADD3 UR7, UR7, 0x38840, URZ ;  /* 0x0003884007077890 */ /* 0x000fe2000fffe03f */
[----:B------:R-:W-:-:S03]  /*50b0*/  ULDC UR6, c[0x0][0xa80] ;  /* 0x0002a00000067ab9 */ /* 0x000fc60000000800 */
[----:B------:R-:W-:Y:S01]  /*50c0*/  IMAD.U32 R59, RZ, RZ, UR38 ;  /* 0x00000026ff3b7e24 */ /* 0x000fe2000f8e00ff */
        /* <DEDUP_REMOVED lines=64> */
[----:B------:R-:W0:Y:S01]  /*54d0*/  SHFL.BFLY PT, R59, R58, 0x2, 0x1f ;  /* 0x0c401f003a3b7f89 */ /* 0x000e2200000e0000 */
[----:B------:R-:W-:-:S02]  /*54e0*/  FSEL R51, R51, -INF , P4 ;  /* 0xff80000033337808 */ /* 0x000fc40002000000 */
[----:B------:R-:W-:Y:S02]  /*54f0*/  FSEL R54, R54, -INF , P3 ;  /* 0xff80000036367808 */ /* 0x000fe40001800000 */
[----:B------:R-:W-:Y:S02]  /*5500*/  FSEL R55, R55, -INF , P2 ;  /* 0xff80000037377808 */ /* 0x000fe40001000000 */
[----:B0-----:R-:W-:Y:S02]  /*5510*/  FMNMX.FTZ R60, R58, R59, !PT ;  /* 0x0000003b3a3c7209 */ /* 0x001fe40007810000 */
[----:B------:R-:W-:-:S03]  /*5520*/  FMNMX.FTZ R59, R26, R27, !PT ;  /* 0x0000001b1a3b7209 */ /* 0x000fc60007810000 */
[----:B------:R-:W0:Y:S01]  /*5530*/  SHFL.BFLY PT, R61, R60, 0x1, 0x1f ;  /* 0x0c201f003c3d7f89 */ /* 0x000e2200000e0000 */
[----:B------:R-:W-:-:S04]  /*5540*/  FMNMX.FTZ R56, R30, R59, !PT ;  /* 0x0000003b1e387209 */ /* 0x000fc80007810000 */
[----:B------:R-:W-:-:S04]  /*5550*/  FMNMX.FTZ R59, R31, R56, !PT ;  /* 0x000000381f3b7209 */ /* 0x000fc80007810000 */
[----:B------:R-:W-:-:S04]  /*5560*/  FMNMX.FTZ R56, R34, R59, !PT ;  /* 0x0000003b22387209 */ /* 0x000fc80007810000 */
[----:B------:R-:W-:-:S04]  /*5570*/  FMNMX.FTZ R59, R35, R56, !PT ;  /* 0x00000038233b7209 */ /* 0x000fc80007810000 */
[----:B------:R-:W-:-:S04]  /*5580*/  FMNMX.FTZ R56, R38, R59, !PT ;  /* 0x0000003b26387209 */ /* 0x000fc80007810000 */
[----:B------:R-:W-:Y:S02]  /*5590*/  FMNMX.FTZ R59, R39, R56, !PT ;  /* 0x00000038273b7209 */ /* 0x000fe40007810000 */
[----:B0-----:R-:W-:Y:S02]  /*55a0*/  FMNMX.FTZ R186, R60, R61, !PT ;  /* 0x0000003d3cba7209 */ /* 0x001fe40007810000 */
        /* <DEDUP_REMOVED lines=25> */
[----:B------:R-:W0:Y:S01]  /*5740*/  SHFL.BFLY PT, R25, R24, 0x2, 0x1f ;  /* 0x0c401f0018197f89 */ /* 0x000e2200000e0000 */
[--C-:B------:R-:W-:Y:S01]  /*5750*/  FFMA.FTZ R183, R52, UR6, -R58.reuse ;  /* 0x0000000634b77c23 */ /* 0x100fe2000801083a */
[----:B------:R-:W-:Y:S01]  /*5760*/  FFMA.FTZ R194, R53, UR6, -R58 ;  /* 0x0000000635c27c23 */ /* 0x000fe2000801083a */
[----:B------:R-:W-:Y:S08]  /*5770*/  MUFU.EX2 R169, R169 ;  /* 0x000000a900a97308 */ /* 0x000ff00000000800 */
[----:B------:R-:W-:Y:S08]  /*5780*/  MUFU.EX2 R170, R170 ;  /* 0x000000aa00aa7308 */ /* 0x000ff00000000800 */
[----:B------:R-:W-:Y:S01]  /*5790*/  MUFU.EX2 R171, R171 ;  /* 0x000000ab00ab7308 */ /* 0x000fe20000000800 */
[----:B0-----:R-:W-:-:S07]  /*57a0*/  FMNMX.FTZ R25, R24, R25, !PT ;  /* 0x0000001918197209 */ /* 0x001fce0007810000 */
[----:B------:R-:W0:Y:S01]  /*57b0*/  MUFU.EX2 R172, R172 ;  /* 0x000000ac00ac7308 */ /* 0x000e220000000800 */
[----:B------:R-:W1:Y:S07]  /*57c0*/  SHFL.BFLY PT, R24, R25, 0x1, 0x1f ;  /* 0x0c201f0019187f89 */ /* 0x000e6e00000e0000 */
[----:B------:R-:W-:Y:S08]  /*57d0*/  MUFU.EX2 R173, R173 ;  /* 0x000000ad00ad7308 */ /* 0x000ff00000000800 */
[----:B------:R-:W2:Y:S01]  /*57e0*/  MUFU.EX2 R174, R174 ;  /* 0x000000ae00ae7308 */ /* 0x000ea20000000800 */
[----:B0-----:R-:W-:-:S07]  /*57f0*/  F2FP.BF16.F32.PACK_AB R154, R172, R171 ;  /* 0x000000abac9a723e */ /* 0x001fce00000010ff */
[----:B------:R-:W-:Y:S01]  /*5800*/  MUFU.EX2 R175, R175 ;  /* 0x000000af00af7308 */ /* 0x000fe20000000800 */
[----:B-1----:R-:W-:-:S04]  /*5810*/  FMNMX.FTZ R187, R25, R24, !PT ;  /* 0x0000001819bb7209 */ /* 0x002fc80007810000 */
[C---:B------:R-:W-:Y:S01]  /*5820*/  FSETP.NEU.FTZ.AND P1, PT, R187.reuse, -INF , PT ;  /* 0xff800000bb00780b */ /* 0x040fe20003f3d000 */
[----:B------:R-:W-:Y:S02]  /*5830*/  FMUL.FTZ R24, R187, UR6 ;  /* 0x00000006bb187c20 */ /* 0x000fe40008410000 */
[----:B------:R-:W0:Y:S01]  /*5840*/  MUFU.EX2 R176, R176 ;  /* 0x000000b000b07308 */ /* 0x000e220000000800 */
[----:B--2---:R-:W-:Y:S02]  /*5850*/  F2FP.BF16.F32.PACK_AB R156, R174, R173 ;  /* 0x000000adae9c723e */ /* 0x004fe400000010ff */
[----:B------:R-:W-:Y:S02]  /*5860*/  FSEL R29, R24, RZ, P1 ;  /* 0x000000ff181d7208 */ /* 0x000fe40000800000 */
[CC--:B------:R-:W-:Y:S02]  /*5870*/  LEA.HI R24, R57.reuse, R152.reuse, RZ, 0x4 ;  /* 0x0000009839187211 */ /* 0x0c0fe400078f20ff */
[----:B------:R-:W-:Y:S01]  /*5880*/  LEA.HI R57, R57, R152, RZ, 0x5 ;  /* 0x0000009839397211 */ /* 0x000fe200078f28ff */
[--C-:B------:R-:W-:Y:S01]  /*5890*/  FFMA.FTZ R195, R26, UR6, -R29.reuse ;  /* 0x000000061ac37c23 */ /* 0x100fe2000801081d */
[----:B------:R-:W-:Y:S01]  /*58a0*/  LOP3.LUT R25, R24, 0xfffffff0, RZ, 0xc0, !PT ;  /* 0xfffffff018197812 */ /* 0x000fe200078ec0ff */
[--C-:B------:R-:W-:Y:S01]  /*58b0*/  FFMA.FTZ R196, R27, UR6, -R29.reuse ;  /* 0x000000061bc47c23 */ /* 0x100fe2000801081d */
[----:B------:R-:W-:Y:S01]  /*58c0*/  SHF.R.U32.HI R24, RZ, 0x1, R24 ;  /* 0x00000001ff187819 */ /* 0x000fe20000011618 */
[--C-:B------:R-:W-:Y:S01]  /*58d0*/  FFMA.FTZ R197, R30, UR6, -R29.reuse ;  /* 0x000000061ec57c23 */ /* 0x100fe2000801081d */
[----:B------:R-:W-:Y:S01]  /*58e0*/  FFMA.FTZ R198, R31, UR6, -R29 ;  /* 0x000000061fc67c23 */ /* 0x000fe2000801081d */
[----:B------:R-:W-:-:S02]  /*58f0*/  IMAD.IADD R25, R152, 0x1, -R25 ;  /* 0x0000000198197824 */ /* 0x000fc400078e0a19 */
[--C-:B------:R-:W-:Y:S01]  /*5900*/  FFMA.FTZ R199, R34, UR6, -R29.reuse ;  /* 0x0000000622c77c23 */ /* 0x100fe2000801081d */
[----:B------:R-:W-:Y:S02]  /*5910*/  IMAD.SHL.U32 R57, R57, 0x20, RZ ;  /* 0x0000002039397824 */ /* 0x000fe400078e00ff */
[--C-:B------:R-:W-:Y:S01]  /*5920*/  FFMA.FTZ R200, R35, UR6, -R29.reuse ;  /* 0x0000000623c87c23 */ /* 0x100fe2000801081d */
[----:B------:R-:W-:Y:S01]  /*5930*/  FFMA.FTZ R201, R38, UR6, -R29 ;  /* 0x0000000626c97c23 */ /* 0x000fe2000801081d */
[----:B------:R-:W-:Y:S01]  /*5940*/  SHF.R.S32.HI R26, RZ, 0x1f, R25 ;  /* 0x0000001fff1a7819 */ /* 0x000fe20000011419 */
[--C-:B------:R-:W-:Y:S01]  /*5950*/  FFMA.FTZ R202, R39, UR6, -R29.reuse ;  /* 0x0000000627ca7c23 */ /* 0x100fe2000801081d */
[--C-:B------:R-:W-:Y:S01]  /*5960*/  FFMA.FTZ R203, R42, UR6, -R29.reuse ;  /* 0x000000062acb7c23 */ /* 0x100fe2000801081d */
[--C-:B------:R-:W-:Y:S01]  /*5970*/  FFMA.FTZ R204, R43, UR6, -R29.reuse ;  /* 0x000000062bcc7c23 */ /* 0x100fe2000801081d */
[----:B------:R-:W-:Y:S01]  /*5980*/  LEA.HI R26, R26, R25, RZ, 0x3 ;  /* 0x000000191a1a7211 */ /* 0x000fe200078f18ff */
[--C-:B------:R-:W-:Y:S01]  /*5990*/  FFMA.FTZ R205, R46, UR6, -R29.reuse ;  /* 0x000000062ecd7c23 */ /* 0x100fe2000801081d */
[--C-:B------:R-:W-:Y:S01]  /*59a0*/  FFMA.FTZ R206, R47, UR6, -R29.reuse ;  /* 0x000000062fce7c23 */ /* 0x100fe2000801081d */
[----:B------:R-:W-:Y:S01]  /*59b0*/  FFMA.FTZ R207, R50, UR6, -R29 ;  /* 0x0000000632cf7c23 */ /* 0x000fe2000801081d */
[C---:B------:R-:W-:Y:S01]  /*59c0*/  LOP3.LUT R28, R26.reuse, 0xfffffff8, RZ, 0xc0, !PT ;  /* 0xfffffff81a1c7812 */ /* 0x040fe200078ec0ff */
[----:B------:R-:W-:-:S02]  /*59d0*/  IMAD.SHL.U32 R26, R26, 0x40, RZ ;  /* 0x000000401a1a7824 */ /* 0x000fc400078e00ff */
[--C-:B------:R-:W-:Y:S01]  /*59e0*/  FFMA.FTZ R208, R51, UR6, -R29.reuse ;  /* 0x0000000633d07c23 */ /* 0x100fe2000801081d */
[--C-:B------:R-:W-:Y:S01]  /*59f0*/  FFMA.FTZ R209, R54, UR6, -R29.reuse ;  /* 0x0000000636d17c23 */ /* 0x100fe2000801081d */
[----:B------:R-:W-:Y:S01]  /*5a00*/  FFMA.FTZ R210, R55, UR6, -R29 ;  /* 0x0000000637d27c23 */ /* 0x000fe2000801081d */
[----:B------:R-:W-:Y:S01]  /*5a10*/  IMAD.IADD R28, R25, 0x1, -R28 ;  /* 0x00000001191c7824 */ /* 0x000fe200078e0a1c */
[----:B------:R-:W-:Y:S01]  /*5a20*/  LOP3.LUT R57, R57, 0x7ffffc00, RZ, 0xc0, !PT ;  /* 0x7ffffc0039397812 */ /* 0x000fe200078ec0ff */
[----:B------:R-:W-:Y:S01]  /*5a30*/  MUFU.EX2 R195, R195 ;  /* 0x000000c300c37308 */ /* 0x000fe20000000800 */
[----:B------:R-:W-:Y:S01]  /*5a40*/  LOP3.LUT R26, R26, 0x7ffffe00, RZ, 0xc0, !PT ;  /* 0x7ffffe001a1a7812 */ /* 0x000fe200078ec0ff */
[C---:B------:R-:W-:Y:S01]  /*5a50*/  IMAD.SHL.U32 R25, R28.reuse, 0x40, RZ ;  /* 0x000000401c197824 */ /* 0x040fe200078e00ff */
[C---:B------:R-:W-:Y:S02]  /*5a60*/  LOP3.LUT P2, RZ, R28.reuse, 0x4, RZ, 0xc0, !PT ;  /* 0x000000041cff7812 */ /* 0x040fe4000784c0ff */
[----:B------:R-:W-:-:S02]  /*5a70*/  LOP3.LUT P1, RZ, R28, 0x2, RZ, 0xc0, !PT ;  /* 0x000000021cff7812 */ /* 0x000fc4000782c0ff */
[----:B------:R-:W-:Y:S01]  /*5a80*/  LOP3.LUT R25, R25, 0x1c0, RZ, 0xc0, !PT ;  /* 0x000001c019197812 */ /* 0x000fe200078ec0ff */
[----:B------:R-:W1:Y:S01]  /*5a90*/  MUFU.EX2 R196, R196 ;  /* 0x000000c400c47308 */ /* 0x000e620000000800 */
[----:B------:R-:W-:Y:S02]  /*5aa0*/  SEL R189, R189, 0xffffffe0, !P1 ;  /* 0xffffffe0bdbd7807 */ /* 0x000fe40004800000 */
[----:B------:R-:W-:Y:S02]  /*5ab0*/  LOP3.LUT R24, R25, 0x8, R24, 0xf8, !PT ;  /* 0x0000000819187812 */ /* 0x000fe400078ef818 */
[----:B------:R-:W-:Y:S02]  /*5ac0*/  SHF.R.U32.HI R25, RZ, 0x3, R25 ;  /* 0x00000003ff197819 */ /* 0x000fe40000011619 */
[----:B------:R-:W-:Y:S01]  /*5ad0*/  F2FP.BF16.F32.PACK_AB R152, R170, R169 ;  /* 0x000000a9aa98723e */ /* 0x000fe200000010ff */
[----:B------:R-:W-:Y:S01]  /*5ae0*/  MUFU.EX2 R197, R197 ;  /* 0x000000c500c57308 */ /* 0x000fe20000000800 */
[----:B------:R-:W-:Y:S01]  /*5af0*/  LOP3.LUT R24, R24, R25, RZ, 0x3c, !PT ;  /* 0x0000001918187212 */ /* 0x000fe200078e3cff */
[----:B------:R-:W-:Y:S01]  /*5b00*/  FADD.FTZ R170, R169, R170 ;  /* 0x000000aaa9aa7221 */ /* 0x000fe20000010000 */
[----:B0-----:R-:W-:-:S02]  /*5b10*/  F2FP.BF16.F32.PACK_AB R158, R176, R175 ;  /* 0x000000afb09e723e */ /* 0x001fc400000010ff */
[----:B------:R-:W-:Y:S01]  /*5b20*/  IADD3 R57, R24, R26, R57 ;  /* 0x0000001a18397210 */ /* 0x000fe20007ffe039 */
[----:B------:R-:W-:Y:S02]  /*5b30*/  FADD.FTZ R171, R171, R170 ;  /* 0x000000aaabab7221 */ /* 0x000fe40000010000 */
[----:B------:R-:W0:Y:S01]  /*5b40*/  MUFU.EX2 R198, R198 ;  /* 0x000000c600c67308 */ /* 0x000e220000000800 */
[----:B-1----:R-:W-:Y:S01]  /*5b50*/  F2FP.BF16.F32.PACK_AB R153, R196, R195 ;  /* 0x000000c3c499723e */ /* 0x002fe200000010ff */
[----:B------:R-:W-:Y:S02]  /*5b60*/  IMAD R192, R57, 0x2, R2 ;  /* 0x0000000239c07824 */ /* 0x000fe400078e0202 */
[----:B------:R-:W-:Y:S01]  /*5b70*/  FADD.FTZ R196, R195, R196 ;  /* 0x000000c4c3c47221 */ /* 0x000fe20000010000 */
[----:B------:R-:W-:Y:S01]  /*5b80*/  FADD.FTZ R172, R172, R171 ;  /* 0x000000abacac7221 */ /* 0x000fe20000010000 */
[C---:B------:R-:W-:Y:S02]  /*5b90*/  VIADD R190, R192.reuse, 0x36400 ;  /* 0x00036400c0be7836 */ /* 0x040fe40000000000 */
[----:B------:R-:W-:Y:S01]  /*5ba0*/  MUFU.EX2 R199, R199 ;  /* 0x000000c700c77308 */ /* 0x000fe20000000800 */
[----:B------:R-:W-:-:S02]  /*5bb0*/  VIADD R191, R192, 0x36440 ;  /* 0x00036440c0bf7836 */ /* 0x000fc40000000000 */
[----:B------:R-:W-:Y:S01]  /*5bc0*/  FADD.FTZ R173, R173, R172 ;  /* 0x000000acadad7221 */ /* 0x000fe20000010000 */
[C---:B------:R-:W-:Y:S02]  /*5bd0*/  @P2 VIADD R191, R190.reuse, 0xffffffc0 ;  /* 0xffffffc0bebf2836 */ /* 0x040fe40000000000 */
[----:B------:R-:W-:Y:S02]  /*5be0*/  IMAD.IADD R190, R190, 0x1, R189 ;  /* 0x00000001bebe7824 */ /* 0x000fe400078e02bd */
[----:B------:R-:W-:Y:S01]  /*5bf0*/  FADD.FTZ R174, R174, R173 ;  /* 0x000000adaeae7221 */ /* 0x000fe20000010000 */
[----:B------:R-:W-:Y:S01]  /*5c00*/  IMAD.IADD R189, R189, 0x1, R191 ;  /* 0x00000001bdbd7824 */ /* 0x000fe200078e02bf */
[----:B------:R-:W1:Y:S01]  /*5c10*/  MUFU.EX2 R200, R200 ;  /* 0x000000c800c87308 */ /* 0x000e620000000800 */
[----:B0-----:R-:W-:Y:S01]  /*5c20*/  F2FP.BF16.F32.PACK_AB R155, R198, R197 ;  /* 0x000000c5c69b723e */ /* 0x001fe200000010ff */
[----:B------:R-:W-:Y:S01]  /*5c30*/  FADD.FTZ R197, R197, R196 ;  /* 0x000000c4c5c57221 */ /* 0x000fe20000010000 */
[----:B------:R-:W-:-:S03]  /*5c40*/  FADD.FTZ R175, R175, R174 ;  /* 0x000000aeafaf7221 */ /* 0x000fc60000010000 */
[----:B------:R0:W-:Y:S01]  /*5c50*/  STSM.16.M88.4 [R192+0x36400], R152 ;  /* 0x03640098c0007844 */ /* 0x0001e20000000200 */
[----:B------:R-:W-:Y:S01]  /*5c60*/  FADD.FTZ R198, R198, R197 ;  /* 0x000000c5c6c67221 */ /* 0x000fe20000010000 */
[----:B------:R-:W-:Y:S01]  /*5c70*/  MUFU.EX2 R201, R201 ;  /* 0x000000c900c97308 */ /* 0x000fe20000000800 */
[----:B------:R-:W-:-:S07]  /*5c80*/  FADD.FTZ R176, R176, R175 ;  /* 0x000000afb0b07221 */ /* 0x000fce0000010000 */
[----:B------:R-:W2:Y:S01]  /*5c90*/  MUFU.EX2 R202, R202 ;  /* 0x000000ca00ca7308 */ /* 0x000ea20000000800 */
[----:B-1----:R-:W-:Y:S01]  /*5ca0*/  F2FP.BF16.F32.PACK_AB R157, R200, R199 ;  /* 0x000000c7c89d723e */ /* 0x002fe200000010ff */
[----:B------:R-:W-:-:S04]  /*5cb0*/  FADD.FTZ R199, R199, R198 ;  /* 0x000000c6c7c77221 */ /* 0x000fc80000010000 */
[----:B------:R-:W-:Y:S02]  /*5cc0*/  FADD.FTZ R200, R200, R199 ;  /* 0x000000c7c8c87221 */ /* 0x000fe40000010000 */
[----:B------:R-:W-:Y:S08]  /*5cd0*/  MUFU.EX2 R177, R177 ;  /* 0x000000b100b17308 */ /* 0x000ff00000000800 */
[----:B------:R-:W1:Y:S01]  /*5ce0*/  MUFU.EX2 R178, R178 ;  /* 0x000000b200b27308 */ /* 0x000e620000000800 */
[----:B--2---:R-:W-:Y:S01]  /*5cf0*/  F2FP.BF16.F32.PACK_AB R159, R202, R201 ;  /* 0x000000c9ca9f723e */ /* 0x004fe200000010ff */
[----:B------:R-:W-:-:S04]  /*5d00*/  FADD.FTZ R201, R201, R200 ;  /* 0x000000c8c9c97221 */ /* 0x000fc80000010000 */
[----:B------:R2:W-:Y:S01]  /*5d10*/  STSM.16.M88.4 [R190], R156 ;  /* 0x0000009cbe007844 */ /* 0x0005e20000000200 */
[----:B------:R-:W-:Y:S01]  /*5d20*/  FADD.FTZ R202, R202, R201 ;  /* 0x000000c9caca7221 */ /* 0x000fe20000010000 */
[----:B------:R-:W-:Y:S08]  /*5d30*/  MUFU.EX2 R179, R179 ;  /* 0x000000b300b37308 */ /* 0x000ff00000000800 */
[----:B------:R-:W3:Y:S01]  /*5d40*/  MUFU.EX2 R180, R180 ;  /* 0x000000b400b47308 */ /* 0x000ee20000000800 */
[----:B-1----:R-:W-:Y:S01]  /*5d50*/  F2FP.BF16.F32.PACK_AB R160, R178, R177 ;  /* 0x000000b1b2a0723e */ /* 0x002fe200000010ff */
[----:B------:R-:W-:-:S04]  /*5d60*/  FADD.FTZ R177, R177, R176 ;  /* 0x000000b0b1b17221 */ /* 0x000fc80000010000 */
[----:B------:R-:W-:Y:S02]  /*5d70*/  FADD.FTZ R178, R178, R177 ;  /* 0x000000b1b2b27221 */ /* 0x000fe40000010000 */
[----:B------:R-:W-:Y:S08]  /*5d80*/  MUFU.EX2 R203, R203 ;  /* 0x000000cb00cb7308 */ /* 0x000ff00000000800 */
[----:B------:R-:W1:Y:S01]  /*5d90*/  MUFU.EX2 R204, R204 ;  /* 0x000000cc00cc7308 */ /* 0x000e620000000800 */
[----:B---3--:R-:W-:Y:S01]  /*5da0*/  F2FP.BF16.F32.PACK_AB R162, R180, R179 ;  /* 0x000000b3b4a2723e */ /* 0x008fe200000010ff */
[----:B------:R-:W-:-:S04]  /*5db0*/  FADD.FTZ R179, R179, R178 ;  /* 0x000000b2b3b37221 */ /* 0x000fc80000010000 */
[----:B------:R-:W-:Y:S02]  /*5dc0*/  FADD.FTZ R180, R180, R179 ;  /* 0x000000b3b4b47221 */ /* 0x000fe40000010000 */
        /* <DEDUP_REMOVED lines=21> */
[----:B------:R-:W3:Y:S08]  /*5f20*/  MUFU.EX2 R209, R209 ;  /* 0x000000d100d17308 */ /* 0x000ef00000000800 */
[----:B------:R-:W4:Y:S01]  /*5f30*/  MUFU.EX2 R210, R210 ;  /* 0x000000d200d27308 */ /* 0x000f220000000800 */
[----:B-1----:R-:W-:Y:S01]  /*5f40*/  F2FP.BF16.F32.PACK_AB R165, R208, R207 ;  /* 0x000000cfd0a5723e */ /* 0x002fe200000010ff */
[----:B------:R-:W-:-:S04]  /*5f50*/  FADD.FTZ R207, R207, R206 ;  /* 0x000000cecfcf7221 */ /* 0x000fc80000010000 */
[----:B------:R-:W-:-:S04]  /*5f60*/  FADD.FTZ R208, R208, R207 ;  /* 0x000000cfd0d07221 */ /* 0x000fc80000010000 */
[----:B---3--:R-:W-:Y:S01]  /*5f70*/  FADD.FTZ R195, R209, R208 ;  /* 0x000000d0d1c37221 */ /* 0x008fe20000010000 */
[----:B----4-:R-:W-:-:S03]  /*5f80*/  F2FP.BF16.F32.PACK_AB R167, R210, R209 ;  /* 0x000000d1d2a7723e */ /* 0x010fc600000010ff */
[----:B------:R-:W-:Y:S02]  /*5f90*/  FADD.FTZ R195, R210, R195 ;  /* 0x000000c3d2c37221 */ /* 0x000fe40000010000 */
[----:B------:R2:W-:Y:S01]  /*5fa0*/  STSM.16.M88.4 [R189], R164 ;  /* 0x000000a4bd007844 */ /* 0x0005e20000000200 */
[----:B------:R-:W-:-:S06]  /*5fb0*/  WARPGROUP.ARRIVE ;  /* 0x00000000000079c5 */ /* 0x000fcc0000000000 */
[----:B------:R-:W-:Y:S01]  /*5fc0*/  HGMMA.64x256x16.F32.BF16 R24, R152, gdesc[UR8].tnspB, RZ, !UPT, gsb0 ;  /* 0x43e0000898187df0 */ /* 0x000fe2000c0018ff */
[----:B------:R-:W-:Y:S01]  /*5fd0*/  R2UR UR10, R211 ;  /* 0x00000000d30a72ca */ /* 0x000fe200000e0000 */
[----:B------:R-:W-:Y:S01]  /*5fe0*/  UMOV UR11, 0x40000040 ;  /* 0x40000040000b7882 */ /* 0x000fe20000000000 */
[C---:B------:R-:W-:Y:S01]  /*5ff0*/  IADD3 R211, R193.reuse, 0x100, RZ ;  /* 0x00000100c1d37810 */ /* 0x040fe20007ffe0ff */
[----:B------:R-:W-:Y:S02]  /*6000*/  WARPGROUP.DEPBAR.LE gsb0, 0x0 ;  /* 0x00008000000079c5 */ /* 0x000fe40000010000 */
[----:B------:R-:W-:Y:S01]  /*6010*/  WARPGROUP.ARRIVE ;  /* 0x00000000000079c5 */ /* 0x000fe20000000000 */
[----:B0-----:R-:W-:-:S15]  /*6020*/  VIADD R152, R193, 0x180 ;  /* 0x00000180c1987836 */ /* 0x001fde0000000000 */
[----:B------:R-:W-:-:S06]  /*6030*/  NOP ;  /* 0x0000000000007918 */ /* 0x000fcc0000000000 */
[----:B------:R-:W-:Y:S01]  /*6040*/  HGMMA.64x256x16.F32.BF16 R24, R156, gdesc[UR8].tnspB, R24, gsb0 ;  /* 0x43e000089c187df0 */ /* 0x000fe20008001818 */
[----:B------:R-:W-:Y:S01]  /*6050*/  R2UR UR10, R211 ;  /* 0x00000000d30a72ca */ /* 0x000fe200000e0000 */
[----:B------:R-:W-:Y:S01]  /*6060*/  UMOV UR11, 0x40000040 ;  /* 0x40000040000b7882 */ /* 0x000fe20000000000 */
[----:B------:R-:W-:Y:S02]  /*6070*/  WARPGROUP.DEPBAR.LE gsb0, 0x0 ;  /* 0x00008000000079c5 */ /* 0x000fe40000010000 */
[----:B------:R-:W-:-:S15]  /*6080*/  WARPGROUP.ARRIVE ;  /* 0x00000000000079c5 */ /* 0x000fde0000000000 */
[----:B------:R-:W-:-:S08]  /*6090*/  NOP ;  /* 0x0000000000007918 */ /* 0x000fd00000000000 */
[----:B------:R-:W-:Y:S01]  /*60a0*/  HGMMA.64x256x16.F32.BF16 R24, R160, gdesc[UR8].tnspB, R24, gsb0 ;  /* 0x43e00008a0187df0 */ /* 0x000fe20008001818 */
[----:B------:R-:W-:Y:S01]  /*60b0*/  R2UR UR10, R152 ;  /* 0x00000000980a72ca */ /* 0x000fe200000e0000 */
[----:B------:R-:W-:Y:S01]  /*60c0*/  UMOV UR11, 0x40000040 ;  /* 0x40000040000b7882 */ /* 0x000fe20000000000 */
[----:B------:R-:W-:Y:S02]  /*60d0*/  WARPGROUP.DEPBAR.LE gsb0, 0x0 ;  /* 0x00008000000079c5 */ /* 0x000fe40000010000 */
[----:B------:R-:W-:-:S15]  /*60e0*/  WARPGROUP.ARRIVE ;  /* 0x00000000000079c5 */ /* 0x000fde0000000000 */
[----:B------:R-:W-:-:S08]  /*60f0*/  NOP ;  /* 0x0000000000007918 */ /* 0x000fd00000000000 */
[----:B------:R-:W-:Y:S03]  /*6100*/  HGMMA.64x256x16.F32.BF16 R24, R164, gdesc[UR8].tnspB, R24, gsb0 ;  /* 0x43e00008a4187df0 */ /* 0x000fe60008001818 */
[----:B------:R-:W-:Y:S02]  /*6110*/  WARPGROUP.DEPBAR.LE gsb0, 0x0 ;  /* 0x00008000000079c5 */ /* 0x000fe40000010000 */
[----:B------:R0:W-:Y:S06]  /*6120*/  MEMBAR.ALL.CTA ;  /* 0x0000000000007992 */ /* 0x0001ec0000008000 */
[----:B0-----:R-:W0:Y:S02]  /*6130*/  FENCE.VIEW.ASYNC.S ;  /* 0x00000000000073c6 */ /* 0x001e240000000000 */
[----:B0-----:R-:W-:Y:S01]  /*6140*/  NOP ;  /* 0x0000000000007918 */ /* 0x001fe20000000000 */
[----:B------:R-:W-:Y:S06]  /*6150*/  BAR.ARV 0xe, 0x100 ;  /* 0x0384000000007b1d */ /* 0x000fec0000002000 */
[----:B--2---:R-:W-:Y:S05]  /*6160*/  @!P0 BRA `(.L_x_3399) ;  /* 0x0000000000048947 */ /* 0x004fea0003800000 */
[----:B------:R-:W-:Y:S01]  /*6170*/  BPT.TRAP 0x1 ;  /* 0x000000040000795c */ /* 0x000fe20000300000 */
.L_x_3399:
[----:B------:R-:W-:Y:S01]  /*6180*/  R2UR UR10, R168 ;  /* 0x00000000a80a72ca */ /* 0x000fe200000e0000 */
[----:B------:R-:W-:Y:S01]  /*6190*/  IMAD.MOV.U32 R153, RZ, RZ, RZ ;  /* 0x000000ffff997224 */ /* 0x000fe200078e00ff */
[----:B------:R-:W-:-:S11]  /*61a0*/  R2UR UR7, R2 ;  /* 0x00000000020772ca */ /* 0x000fd600000e0000 */
[----:B------:R-:W-:Y:S02]  /*61b0*/  UIADD3 UR38, UR10, -0x2, URZ ;  /* 0xfffffffe0a267890 */ /* 0x000fe4000fffe03f */
[----:B------:R-:W-:Y:S02]  /*61c0*/  UIADD3 UR7, UR7, 0x38860, URZ ;  /* 0x0003886007077890 */ /* 0x000fe4000fffe03f */
[----:B------:R-:W-:Y:S02]  /*61d0*/  UISETP.GE.AND UP0, UPT, UR38, UR39, UPT ;  /* 0x000000272600728c */ /* 0x000fe4000bf06270 */
[----:B------:R-:W-:-:S04]  /*61e0*/  UPRMT UR7, UR61, 0x654, UR7 ;  /* 0x000006543d077896 */ /* 0x000fc80008000007 */
[----:B------:R-:W-:-:S05]  /*61f0*/  PLOP3.LUT P1, PT, PT, PT, UP0, 0x80, 0x0 ;  /* 0x000000000000781c */ /* 0x000fca0003f2f008 */
[----:B------:R-:W-:Y:S08]  /*6200*/  SYNCS.ARRIVE.TRANS64.RED.A1T0 RZ, [UR7], RZ ;  /* 0x000000ffffff79a7 */ /* 0x000ff00008100407 */
[----:B------:R-:W-:Y:S05]  /*6210*/  @!P1 BRA `(.L_x_3400) ;  /* 0x0000002c00749947 */ /* 0x000fea0003800000 */
[----:B------:R-:W-:Y:S02]  /*6220*/  IMAD.MOV.U32 R199, RZ, RZ, RZ ;  /* 0x000000ffffc77224 */ /* 0x000fe400078e00ff */
[----:B------:R-:W-:-:S07]  /*6230*/  IMAD.MOV.U32 R211, RZ, RZ, RZ ;  /* 0x000000ffffd37224 */ /* 0x000fce00078e00ff */
.L_x_3411:
[----:B------:R-:W-:Y:S02]  /*6240*/  VIADD R198, R211, 0x1 ;  /* 0x00000001d3c67836 */ /* 0x000fe40000000000 */
[----:B------:R-:W-:Y:S01]  /*6250*/  IMAD.U32 R152, RZ, RZ, UR38 ;  /* 0x00000026ff987e24 */ /* 0x000fe2000f8e00ff */
[----:B------:R-:W-:Y:S02]  /*6260*/  UIADD3 UR38, UR38, -0x1, URZ ;  /* 0xffffffff26267890 */ /* 0x000fe4000fffe03f */
[----:B------:R-:W-:Y:S02]  /*6270*/  ISETP.NE.AND P2, PT, R198, 0x2, PT ;  /* 0x00000002c600780c */ /* 0x000fe40003f45270 */
[----:B------:R-:W-:Y:S02]  /*6280*/  ISETP.GT.AND P1, PT, R152, UR39, PT ;  /* 0x0000002798007c0c */ /* 0x000fe4000bf24270 */
[----:B------:R-:W-:Y:S02]  /*6290*/  SEL R152, RZ, 0x1, P2 ;  /* 0x00000001ff987807 */ /* 0x000fe40001000000 */
[----:B------:R-:W-:-:S02]  /*62a0*/  SEL R198, R198, RZ, P2 ;  /* 0x000000ffc6c67207 */ /* 0x000fc40001000000 */
[----:B------:R-:W-:Y:S01]  /*62b0*/  LOP3.LUT R199, R199, R152, RZ, 0x3c, !PT ;  /* 0x00000098c7c77212 */ /* 0x000fe200078e3cff */
[----:B------:R-:W-:Y:S06]  /*62c0*/  @!P0 BRA `(.L_x_3401) ;  /* 0x0000000000048947 */ /* 0x000fec0003800000 */
[----:B------:R-:W-:Y:S01]  /*62d0*/  BPT.TRAP 0x1 ;  /* 0x000000040000795c */ /* 0x000fe20000300000 */
.L_x_3401:
[----:B------:R-:W-:Y:S01]  /*62e0*/  IMAD R196, R198, 0x8, R2 ;  /* 0x00000008c6c47824 */ /* 0x000fe200078e0202 */
[----:B------:R-:W-:-:S04]  /*62f0*/  SHF.L.U32 R201, R199, 0x1f, RZ ;  /* 0x0000001fc7c97819 */ /* 0x000fc800000006ff */
[----:B------:R0:W1:Y:S01]  /*6300*/  SYNCS.PHASECHK.TRANS64.TRYWAIT P2, [R196+URZ+0x38830], R201 ;  /* 0x038830c9c40075a7 */ /* 0x000062000804017f */
[----:B------:R-:W-:Y:S05]  /*6310*/  @!P0 BRA `(.L_x_3402) ;  /* 0x0000000000048947 */ /* 0x000fea0003800000 */
[----:B------:R-:W-:Y:S01]  /*6320*/  BPT.TRAP 0x1 ;  /* 0x000000040000795c */ /* 0x000fe20000300000 */
.L_x_3402:
[----:B------:R-:W-:Y:S01]  /*6330*/  IMAD R197, R198, 0x200, R7 ;  /* 0x00000200c6c57824 */ /* 0x000fe200078e0207 */
[----:B-1----:R-:W-:Y:S06]  /*6340*/  @P2 BRA `(.L_x_3403) ;  /* 0x0000000000082947 */ /* 0x002fec0003800000 */
[----:B------:R-:W1:Y:S02]  /*6350*/  SYNCS.PHASECHK.TRANS64.TRYWAIT P2, [R196+URZ+0x38830], R201 ;  /* 0x038830c9c40075a7 */ /* 0x000e64000804017f */
[----:B-1----:R-:W-:Y:S05]  /*6360*/  @!P2 BRA `(.L_x_3404) ;  /* 0x000000a4005ca947 */ /* 0x002fea0003800000 */
.L_x_3403:
[----:B------:R-:W-:Y:S01]  /*6370*/  R2UR UR6, R197 ;  /* 0x00000000c50672ca */ /* 0x000fe200000e0000 */
[----:B------:R-:W-:Y:S01]  /*6380*/  WARPGROUP.ARRIVE ;  /* 0x00000000000079c5 */ /* 0x000fe20000000000 */
[----:B------:R-:W-:Y:S01]  /*6390*/  MOV R200, UR17 ;  /* 0x0000001100c87c02 */ /* 0x000fe20008000f00 */
[----:B------:R-:W-:Y:S01]  /*63a0*/  UMOV UR19, 0x40000040 ;  /* 0x4000004000137882 */ /* 0x000fe20000000000 */
[----:B------:R-:W-:Y:S01]  /*63b0*/  MOV R202, UR16 ;  /* 0x0000001000ca7c02 */ /* 0x000fe20008000f00 */
[----:B------:R-:W-:Y:S01]  /*63c0*/  UMOV UR15, 0x40000040 ;  /* 0x40000040000f7882 */ /* 0x000fe20000000000 */
[----:B------:R-:W-:Y:S01]  /*63d0*/  R2UR UR16, R8 ;  /* 0x00000000081072ca */ /* 0x000fe200000e0000 */
[----:B------:R-:W-:Y:S01]  /*63e0*/  UMOV UR11, 0x40000040 ;  /* 0x40000040000b7882 */ /* 0x000fe20000000000 */
[----:B------:R-:W-:Y:S01]  /*63f0*/  R2UR UR17, R9 ;  /* 0x00000000091172ca */ /* 0x000fe200000e0000 */
[----:B------:R-:W-:Y:S01]  /*6400*/  UMOV UR59, 0x40000040 ;  /* 0x40000040003b7882 */ /* 0x000fe20000000000 */
[----:B------:R-:W-:-:S02]  /*6410*/  MOV R203, UR13 ;  /* 0x0000000d00cb7c02 */ /* 0x000fc40008000f00 */
[----:B------:R-:W-:Y:S01]  /*6420*/  MOV R204, UR12 ;  /* 0x0000000c00cc7c02 */ /* 0x000fe20008000f00 */
[----:B------:R-:W-:Y:S01]  /*6430*/  UMOV UR18, UR6 ;  /* 0x0000000600127c82 */ /* 0x000fe20008000000 */
[----:B------:R-:W-:Y:S02]  /*6440*/  R2UR UR12, R10 ;  /* 0x000000000a0c72ca */ /* 0x000fe400000e0000 */
[----:B------:R-:W-:Y:S02]  /*6450*/  R2UR UR13, R11 ;  /* 0x000000000b0d72ca */ /* 0x000fe400000e0000 */
[----:B------:R-:W-:Y:S02]  /*6460*/  MOV R205, UR9 ;  /* 0x0000000900cd7c02 */ /* 0x000fe40008000f00 */
[----:B------:R-:W-:Y:S01]  /*6470*/  MOV R206, UR8 ;  /* 0x0000000800ce7c02 */ /* 0x000fe20008000f00 */
[----:B------:R-:W-:Y:S01]  /*6480*/  HGMMA.64x64x16.F32.BF16 R152, gdesc[UR16], RZ, !UPT, gsb0 ;  /* 0x00e00000109879f0 */ /* 0x000fe2000c0018ff */
[----:B------:R-:W-:Y:S01]  /*6490*/  R2UR UR17, R200 ;  /* 0x00000000c81172ca */ /* 0x000fe200000e0000 */
[----:B------:R-:W-:Y:S01]  /*64a0*/  VIADD R200, R197, 0x2 ;  /* 0x00000002c5c87836 */ /* 0x000fe20000000000 */
[----:B------:R-:W-:-:S02]  /*64b0*/  R2UR UR8, R12 ;  /* 0x000000000c0872ca */ /* 0x000fc400000e0000 */
[----:B------:R-:W-:Y:S02]  /*64c0*/  R2UR UR9, R13 ;  /* 0x000000000d0972ca */ /* 0x000fe400000e0000 */
[----:B------:R-:W-:Y:S01]  /*64d0*/  R2UR UR6, R200 ;  /* 0x00000000c80672ca */ /* 0x000fe200000e0000 */
[C---:B------:R-:W-:Y:S01]  /*64e0*/  VIADD R200, R197.reuse, 0x4 ;  /* 0x00000004c5c87836 */ /* 0x040fe20000000000 */
[----:B------:R-:W-:Y:S01]  /*64f0*/  R2UR UR56, R14 ;  /* 0x000000000e3872ca */ /* 0x000fe200000e0000 */
[----:B------:R-:W-:Y:S01]  /*6500*/  VIADD R197, R197, 0x6 ;  /* 0x00000006c5c57836 */ /* 0x000fe20000000000 */
[----:B------:R-:W-:Y:S02]  /*6510*/  R2UR UR57, R15 ;  /* 0x000000000f3972ca */ /* 0x000fe400000e0000 */
[----:B------:R-:W-:-:S07]  /*6520*/  R2UR UR16, R202 ;  /* 0x00000000ca1072ca */ /* 0x000fce00000e0000 */
[----:B------:R-:W-:Y:S01]  /*6530*/  UMOV UR14, UR6 ;  /* 0x00000006000e7c82 */ /* 0x000fe20008000000 */
[----:B------:R-:W-:-:S13]  /*6540*/  R2UR UR6, R200 ;  /* 0x00000000c80672ca */ /* 0x000fda00000e0000 */
[----:B------:R-:W-:Y:S01]  /*6550*/  UMOV UR10, UR6 ;  /* 0x00000006000a7c82 */ /* 0x000fe20008000000 */
[----:B------:R-:W-:-:S13]  /*6560*/  R2UR UR6, R197 ;  /* 0x00000000c50672ca */ /* 0x000fda00000e0000 */
[----:B------:R-:W-:Y:S01]  /*6570*/  UMOV UR58, UR6 ;  /* 0x00000006003a7c82 */ /* 0x000fe20008000000 */
[----:B------:R-:W-:Y:S02]  /*6580*/  WARPGROUP.DEPBAR.LE gsb0, 0x0 ;  /* 0x00008000000079c5 */ /* 0x000fe40000010000 */
[----:B------:R-:W-:-:S06]  /*6590*/  WARPGROUP.ARRIVE ;  /* 0x00000000000079c5 */ /* 0x000fcc0000000000 */
[----:B------:R-:W-:Y:S01]  /*65a0*/  HGMMA.64x64x16.F32.BF16 R152, gdesc[UR12], R152, gsb0 ;  /* 0x00e000000c9879f0 */ /* 0x000fe20008001898 */
[----:B------:R-:W-:Y:S02]  /*65b0*/  R2UR UR13, R203 ;  /* 0x00000000cb0d72ca */ /* 0x000fe400000e0000 */
[----:B------:R-:W-:Y:S01]  /*65c0*/  R2UR UR12, R204 ;  /* 0x00000000cc0c72ca */ /* 0x000fe200000e0000 */
[----:B------:R-:W-:Y:S02]  /*65d0*/  WARPGROUP.DEPBAR.LE gsb0, 0x0 ;  /* 0x00008000000079c5 */ /* 0x000fe40000010000 */
[----:B------:R-:W-:-:S06]  /*65e0*/  WARPGROUP.ARRIVE ;  /* 0x00000000000079c5 */ /* 0x000fcc0000000000 */
[----:B------:R-:W-:Y:S01]  /*65f0*/  HGMMA.64x64x16.F32.BF16 R152, gdesc[UR8], R152, gsb0 ;  /* 0x00e00000089879f0 */ /* 0x000fe20008001898 */
[----:B------:R-:W-:Y:S02]  /*6600*/  R2UR UR9, R205 ;  /* 0x00000000cd0972ca */ /* 0x000fe400000e0000 */
[----:B------:R-:W-:Y:S01]  /*6610*/  R2UR UR8, R206 ;  /* 0x00000000ce0872ca */ /* 0x000fe200000e0000 */
[----:B------:R-:W-:Y:S02]  /*6620*/  WARPGROUP.DEPBAR.LE gsb0, 0x0 ;  /* 0x00008000000079c5 */ /* 0x000fe40000010000 */
[----:B------:R-:W-:-:S06]  /*6630*/  WARPGROUP.ARRIVE ;  /* 0x00000000000079c5 */ /* 0x000fcc0000000000 */
[----:B------:R-:W-:Y:S03]  /*6640*/  HGMMA.64x64x16.F32.BF16 R152, gdesc[UR56], R152, gsb0 ;  /* 0x00e00000389879f0 */ /* 0x000fe60008001898 */
[----:B------:R-:W-:Y:S02]  /*6650*/  WARPGROUP.DEPBAR.LE gsb0, 0x0 ;  /* 0x00008000000079c5 */ /* 0x000fe40000010000 */
[----:B------:R-:W-:Y:S05]  /*6660*/  @!P0 BRA `(.L_x_3405) ;  /* 0x0000000000048947 */ /* 0x000fea0003800000 */
[----:B------:R-:W-:Y:S01]  /*6670*/  BPT.TRAP 0x1 ;  /* 0x000000040000795c */ /* 0x000fe20000300000 */
.L_x_3405:
[----:B------:R2:W3:Y:S01]  /*6680*/  SYNCS.PHASECHK.TRANS64.TRYWAIT P2, [R196+URZ+0x38850], R201 ;  /* 0x038850c9c40075a7 */ /* 0x0004e2000804017f */
[----:B------:R-:W-:Y:S05]  /*6690*/  @!P0 BRA `(.L_x_3406) ;  /* 0x0000000000048947 */ /* 0x000fea0003800000 */
[----:B------:R-:W-:Y:S01]  /*66a0*/  BPT.TRAP 0x1 ;  /* 0x000000040000795c */ /* 0x000fe20000300000 */
.L_x_3406:
[----:B------:R-:W-:Y:S01]  /*66b0*/  IMAD R197, R198, 0x1000, R3 ;  /* 0x00001000c6c57824 */ /* 0x000fe200078e0203 */
[----:B---3--:R-:W-:Y:S06]  /*66c0*/  @P2 BRA `(.L_x_3407) ;  /* 0x0000000000082947 */ /* 0x008fec0003800000 */
[----:B------:R-:W3:Y:S02]  /*66d0*/  SYNCS.PHASECHK.TRANS64.TRYWAIT P2, [R196+URZ+0x38850], R201 ;  /* 0x038850c9c40075a7 */ /* 0x000ee4000804017f */
[----:B---3--:R-:W-:Y:S05]  /*66e0*/  @!P2 BRA `(.L_x_3408) ;  /* 0x000000a00090a947 */ /* 0x008fea0003800000 */
.L_x_3407:
[----:B------:R-:W-:Y:S01]  /*66f0*/  R2UR UR6, R197 ;  /* 0x00000000c50672ca */ /* 0x000fe200000e0000 */
[----:B------:R-:W-:Y:S01]  /*6700*/  WARPGROUP.ARRIVE ;  /* 0x00000000000079c5 */ /* 0x000fe20000000000 */
[----:B------:R-:W-:Y:S01]  /*6710*/  MOV R200, UR49 ;  /* 0x0000003100c87c02 */ /* 0x000fe20008000f00 */
[----:B------:R-:W-:Y:S01]  /*6720*/  UMOV UR51, 0x40000040 ;  /* 0x4000004000337882 */ /* 0x000fe20000000000 */
[----:B0123--:R-:W-:Y:S01]  /*6730*/  MOV R201, UR48 ;  /* 0x0000003000c97c02 */ /* 0x00ffe20008000f00 */
[----:B------:R-:W-:Y:S01]  /*6740*/  UMOV UR55, 0x40000040 ;  /* 0x4000004000377882 */ /* 0x000fe20000000000 */
[----:B------:R-:W-:Y:S01]  /*6750*/  R2UR UR48, R16 ;  /* 0x00000000103072ca */ /* 0x000fe200000e0000 */
[----:B------:R-:W-:Y:S01]  /*6760*/  UMOV UR59, 0x40000040 ;  /* 0x40000040003b7882 */ /* 0x000fe20000000000 */
[----:B------:R-:W-:Y:S01]  /*6770*/  R2UR UR49, R17 ;  /* 0x00000000113172ca */ /* 0x000fe200000e0000 */
[----:B------:R-:W-:Y:S01]  /*6780*/  UMOV UR7, 0x40000040 ;  /* 0x4000004000077882 */ /* 0x000fe20000000000 */
[----:B------:R-:W-:Y:S01]  /*6790*/  MOV R202, UR53 ;  /* 0x0000003500ca7c02 */ /* 0x000fe20008000f00 */
[----:B------:R-:W-:Y:S01]  /*67a0*/  UMOV UR11, 0x40000040 ;  /* 0x40000040000b7882 */ /* 0x000fe20000000000 */
[----:B------:R-:W-:Y:S01]  /*67b0*/  MOV R203, UR52 ;  /* 0x0000003400cb7c02 */ /* 0x000fe20008000f00 */
[----:B------:R-:W-:Y:S01]  /*67c0*/  UMOV UR50, UR6 ;  /* 0x0000000600327c82 */ /* 0x000fe20008000000 */
[----:B------:R-:W-:Y:S01]  /*67d0*/  R2UR UR52, R18 ;  /* 0x00000000123472ca */ /* 0x000fe200000e0000 */
[----:B------:R-:W-:Y:S01]  /*67e0*/  UMOV UR15, 0x40000040 ;  /* 0x40000040000f7882 */ /* 0x000fe20000000000 */
[----:B------:R-:W-:Y:S01]  /*67f0*/  R2UR UR53, R19 ;  /* 0x00000000133572ca */ /* 0x000fe200000e0000 */
[----:B------:R-:W-:Y:S01]  /*6800*/  UMOV UR19, 0x40000040 ;  /* 0x4000004000137882 */ /* 0x000fe20000000000 */
[----:B------:R-:W-:Y:S01]  /*6810*/  MOV R206, UR37 ;  /* 0x0000002500ce7c02 */ /* 0x000fe20008000f00 */
[----:B------:R-:W-:Y:S01]  /*6820*/  UMOV UR23, 0x40000040 ;  /* 0x4000004000177882 */ /* 0x000fe20000000000 */
[----:B------:R-:W-:Y:S01]  /*6830*/  MOV R207, UR36 ;  /* 0x0000002400cf7c02 */ /* 0x000fe20008000f00 */
[----:B------:R-:W-:Y:S01]  /*6840*/  HGMMA.64x64x16.F32.BF16 R152, gdesc[UR48], R152, gsb0 ;  /* 0x00e00000309879f0 */ /* 0x000fe20008001898 */
[----:B------:R-:W-:Y:S01]  /*6850*/  R2UR UR49, R200 ;  /* 0x00000000c83172ca */ /* 0x000fe200000e0000 */
[----:B------:R-:W-:Y:S01]  /*6860*/  VIADD R200, R197, 0x2 ;  /* 0x00000002c5c87836 */ /* 0x000fe20000000000 */
[----:B------:R-:W-:Y:S01]  /*6870*/  R2UR UR36, R20 ;  /* 0x00000000142472ca */ /* 0x000fe200000e0000 */
[----:B------:R-:W-:Y:S01]  /*6880*/  UMOV UR27, 0x40000040 ;  /* 0x40000040001b7882 */ /* 0x000fe20000000000 */
[----:B------:R-:W-:Y:S01]  /*6890*/  R2UR UR37, R21 ;  /* 0x00000000152572ca */ /* 0x000fe200000e0000 */
[----:B------:R-:W-:Y:S01]  /*68a0*/  UMOV UR31, 0x40000040 ;  /* 0x40000040001f7882 */ /* 0x000fe20000000000 */
[----:B------:R-:W-:Y:S01]  /*68b0*/  R2UR UR6, R200 ;  /* 0x00000000c80672ca */ /* 0x000fe200000e0000 */
[----:B------:R-:W-:Y:S01]  /*68c0*/  VIADD R200, R197, 0x4 ;  /* 0x00000004c5c87836 */ /* 0x000fe20000000000 */
        /* <DEDUP_REMOVED lines=8> */
[----:B------:R-:W-:Y:S01]  /*6950*/  R2UR UR48, R201 ;  /* 0x00000000c93072ca */ /* 0x000fe200000e0000 */
[----:B------:R-:W-:Y:S01]  /*6960*/  UMOV UR51, 0x40000040 ;  /* 0x4000004000337882 */ /* 0x000fe20000000000 */
[----:B------:R-:W0:Y:S01]  /*6970*/  S2R R208, SR_TID.X ;  /* 0x0000000000d07919 */ /* 0x000e220000002100 */
[----:B------:R-:W-:Y:S01]  /*6980*/  UMOV UR54, UR6 ;  /* 0x0000000600367c82 */ /* 0x000fe20008000000 */
[----:B------:R-:W-:Y:S01]  /*6990*/  R2UR UR6, R200 ;  /* 0x00000000c80672ca */ /* 0x000fe200000e0000 */
[----:B------:R-:W-:-:S12]  /*69a0*/  VIADD R200, R197, 0x6 ;  /* 0x00000006c5c87836 */ /* 0x000fd80000000000 */
[----:B------:R-:W-:Y:S01]  /*69b0*/  UMOV UR38, UR6 ;  /* 0x0000000600267c82 */ /* 0x000fe20008000000 */
[----:B------:R-:W-:Y:S01]  /*69c0*/  R2UR UR6, R200 ;  /* 0x00000000c80672ca */ /* 0x000fe200000e0000 */
[----:B------:R-:W-:-:S12]  /*69d0*/  VIADD R200, R197, 0x200 ;  /* 0x00000200c5c87836 */ /* 0x000fd80000000000 */
[----:B------:R-:W-:Y:S01]  /*69e0*/  UMOV UR58, UR6 ;  /* 0x00000006003a7c82 */ /* 0x000fe20008000000 */
[----:B------:R-:W-:Y:S02]  /*69f0*/  R2UR UR6, R200 ;  /* 0x00000000c80672ca */ /* 0x000fe400000e0000 */
[C---:B------:R-:W-:Y:S02]  /*6a00*/  IADD3 R200, R197.reuse, 0x202, RZ ;  /* 0x00000202c5c87810 */ /* 0x040fe40007ffe0ff */
[----:B0-----:R-:W-:Y:S02]  /*6a10*/  SHF.R.U32.HI R208, RZ, 0x7, R208 ;  /* 0x00000007ffd07819 */ /* 0x001fe400000116d0 */
[----:B------:R-:W-:Y:S01]  /*6a20*/  R2UR UR10, R200 ;  /* 0x00000000c80a72ca */ /* 0x000fe200000e0000 */
[----:B------:R-:W-:-:S05]  /*6a30*/  VIADD R200, R197, 0x204 ;  /* 0x00000204c5c87836 */ /* 0x000fca0000000000 */
[----:B------:R-:W-:Y:S01]  /*6a40*/  R2UR UR14, R200 ;  /* 0x00000000c80e72ca */ /* 0x000fe200000e0000 */
[----:B------:R-:W-:-:S05]  /*6a50*/  VIADD R200, R197, 0x206 ;  /* 0x00000206c5c87836 */ /* 0x000fca0000000000 */
[----:B------:R-:W-:Y:S01]  /*6a60*/  R2UR UR18, R200 ;  /* 0x00000000c81272ca */ /* 0x000fe200000e0000 */
[----:B------:R-:W-:-:S05]  /*6a70*/  VIADD R200, R197, 0x400 ;  /* 0x00000400c5c87836 */ /* 0x000fca0000000000 */
[----:B------:R-:W-:Y:S01]  /*6a80*/  R2UR UR22, R200 ;  /* 0x00000000c81672ca */ /* 0x000fe200000e0000 */
[C---:B------:R-:W-:Y:S01]  /*6a90*/  VIADD R200, R197.reuse, 0x402 ;  /* 0x00000402c5c87836 */ /* 0x040fe20000000000 */
[----:B------:R-:W-:Y:S02]  /*6aa0*/  WARPGROUP.DEPBAR.LE gsb0, 0x0 ;  /* 0x00008000000079c5 */ /* 0x000fe40000010000 */
[----:B------:R-:W-:Y:S02]  /*6ab0*/  WARPGROUP.ARRIVE ;  /* 0x00000000000079c5 */ /* 0x000fe40000000000 */
[----:B------:R-:W-:Y:S01]  /*6ac0*/  R2UR UR26, R200 ;  /* 0x00000000c81a72ca */ /* 0x000fe200000e0000 */
[----:B------:R-:W-:-:S03]  /*6ad0*/  VIADD R200, R197, 0x404 ;  /* 0x00000404c5c87836 */ /* 0x000fc60000000000 */
[----:B------:R-:W-:Y:S02]  /*6ae0*/  HGMMA.64x64x16.F32.BF16 R152, gdesc[UR52], R152, gsb0 ;  /* 0x00e00000349879f0 */ /* 0x000fe40008001898 */
[----:B------:R-:W-:Y:S01]  /*6af0*/  R2UR UR30, R200 ;  /* 0x00000000c81e72ca */ /* 0x000fe200000e0000 */
[----:B------:R-:W-:Y:S01]  /*6b00*/  VIADD R200, R197, 0x406 ;  /* 0x00000406c5c87836 */ /* 0x000fe20000000000 */
[----:B------:R-:W-:Y:S01]  /*6b10*/  R2UR UR53, R202 ;  /* 0x00000000ca3572ca */ /* 0x000fe200000e0000 */
[----:B------:R-:W-:Y:S01]  /*6b20*/  UMOV UR55, 0x40000040 ;  /* 0x4000004000377882 */ /* 0x000fe20000000000 */
[----:B------:R-:W-:Y:S02]  /*6b30*/  R2UR UR52, R203 ;  /* 0x00000000cb3472ca */ /* 0x000fe400000e0000 */
[----:B------:R-:W-:Y:S01]  /*6b40*/  R2UR UR34, R200 ;  /* 0x00000000c82272ca */ /* 0x000fe200000e0000 */
[----:B------:R-:W-:-:S05]  /*6b50*/  VIADD R200, R197, 0x600 ;  /* 0x00000600c5c87836 */ /* 0x000fca0000000000 */
[----:B------:R-:W-:Y:S01]  /*6b60*/  R2UR UR42, R200 ;  /* 0x00000000c82a72ca */ /* 0x000fe200000e0000 */
[----:B------:R-:W-:-:S05]  /*6b70*/  VIADD R200, R197, 0x602 ;  /* 0x00000602c5c87836 */ /* 0x000fca0000000000 */
[----:B------:R-:W-:Y:S01]  /*6b80*/  R2UR UR46, R200 ;  /* 0x00000000c82e72ca */ /* 0x000fe200000e0000 */
[----:B------:R-:W-:-:S05]  /*6b90*/  VIADD R200, R197, 0x604 ;  /* 0x00000604c5c87836 */ /* 0x000fca0000000000 */
[----:B------:R-:W-:Y:S01]  /*6ba0*/  R2UR UR50, R200 ;  /* 0x00000000c83272ca */ /* 0x000fe200000e0000 */
[----:B------:R-:W-:-:S05]  /*6bb0*/  VIADD R200, R197, 0x606 ;  /* 0x00000606c5c87836 */ /* 0x000fca0000000000 */
[----:B------:R-:W-:Y:S02]  /*6bc0*/  R2UR UR54, R200 ;  /* 0x00000000c83672ca */ /* 0x000fe400000e0000 */
[----:B------:R-:W0:Y:S02]  /*6bd0*/  SHFL.IDX PT, R200, R208, RZ, 0x1f ;  /* 0x00001fffd0c87589 */ /* 0x000e2400000e0000 */
[----:B0-----:R-:W-:Y:S01]  /*6be0*/  ISETP.GT.AND P2, PT, R200, 0x7f, PT ;  /* 0x0000007fc800780c */ /* 0x001fe20003f44270 */
[----:B------:R-:W-:-:S03]  /*6bf0*/  VIADD R200, R197, 0x800 ;  /* 0x00000800c5c87836 */ /* 0x000fc60000000000 */
[----:B------:R-:W-:-:S05]  /*6c00*/  SEL R201, RZ, 0x2, !P2 ;  /* 0x00000002ffc97807 */ /* 0x000fca0005000000 */
[----:B------:R-:W-:Y:S02]  /*6c10*/  IMAD.IADD R202, R4, 0x1, R201 ;  /* 0x0000000104ca7824 */ /* 0x000fe400078e02c9 */
[----:B------:R-:W-:Y:S01]  /*6c20*/  IMAD.IADD R203, R201, 0x1, R200 ;  /* 0x00000001c9cb7824 */ /* 0x000fe200078e02c8 */
[----:B------:R-:W-:Y:S02]  /*6c30*/  WARPGROUP.DEPBAR.LE gsb0, 0x0 ;  /* 0x00008000000079c5 */ /* 0x000fe40000010000 */
[----:B------:R-:W-:-:S06]  /*6c40*/  WARPGROUP.ARRIVE ;  /* 0x00000000000079c5 */ /* 0x000fcc0000000000 */
[----:B------:R-:W-:Y:S01]  /*6c50*/  HGMMA.64x64x16.F32.BF16 R152, gdesc[UR36], R152, gsb0 ;  /* 0x00e00000249879f0 */ /* 0x000fe20008001898 */
[----:B------:R-:W-:Y:S02]  /*6c60*/  R2UR UR38, R205 ;  /* 0x00000000cd2672ca */ /* 0x000fe400000e0000 */
[----:B------:R-:W-:Y:S02]  /*6c70*/  R2UR UR39, R204 ;  /* 0x00000000cc2772ca */ /* 0x000fe400000e0000 */
[----:B------:R-:W-:Y:S02]  /*6c80*/  R2UR UR36, R207 ;  /* 0x00000000cf2472ca */ /* 0x000fe400000e0000 */
[----:B------:R-:W-:Y:S01]  /*6c90*/  R2UR UR37, R206 ;  /* 0x00000000ce2572ca */ /* 0x000fe200000e0000 */
[----:B------:R-:W-:Y:S02]  /*6ca0*/  WARPGROUP.DEPBAR.LE gsb0, 0x0 ;  /* 0x00008000000079c5 */ /* 0x000fe40000010000 */
[----:B------:R-:W-:-:S06]  /*6cb0*/  WARPGROUP.ARRIVE ;  /* 0x00000000000079c5 */ /* 0x000fcc0000000000 */
[----:B------:R-:W-:Y:S01]  /*6cc0*/  HGMMA.64x64x16.F32.BF16 R152, gdesc[UR56], R152, gsb0 ;  /* 0x00e00000389879f0 */ /* 0x000fe20008001898 */
[----:B------:R-:W-:Y:S01]  /*6cd0*/  R2UR UR56, R202 ;  /* 0x00000000ca3872ca */ /* 0x000fe200000e0000 */
[----:B------:R-:W-:Y:S01]  /*6ce0*/  UMOV UR57, 0x40000040 ;  /* 0x4000004000397882 */ /* 0x000fe20000000000 */
[----:B------:R-:W-:Y:S01]  /*6cf0*/  R2UR UR58, R203 ;  /* 0x00000000cb3a72ca */ /* 0x000fe200000e0000 */
[----:B------:R-:W-:Y:S01]  /*6d00*/  UMOV UR59, 0x40000040 ;  /* 0x40000040003b7882 */ /* 0x000fe20000000000 */
[----:B------:R-:W-:-:S05]  /*6d10*/  IMAD.MOV.U32 R203, RZ, RZ, 0x4 ;  /* 0x00000004ffcb7424 */ /* 0x000fca00078e00ff */
[C---:B------:R-:W-:Y:S02]  /*6d20*/  SEL R205, R203.reuse, 0x2, P2 ;  /* 0x00000002cbcd7807 */ /* 0x040fe40001000000 */
[----:B------:R-:W-:-:S03]  /*6d30*/  SEL R203, R203, 0x6, !P2 ;  /* 0x00000006cbcb7807 */ /* 0x000fc60005000000 */
[--C-:B------:R-:W-:Y:S02]  /*6d40*/  IMAD.IADD R202, R4, 0x1, R205.reuse ;  /* 0x0000000104ca7824 */ /* 0x100fe400078e02cd */
[C---:B------:R-:W-:Y:S01]  /*6d50*/  IMAD.IADD R204, R200.reuse, 0x1, R205 ;  /* 0x00000001c8cc7824 */ /* 0x040fe200078e02cd */
[----:B------:R-:W-:Y:S01]  /*6d60*/  IADD3 R200, R200, R203, RZ ;  /* 0x000000cbc8c87210 */ /* 0x000fe20007ffe0ff */
        /* <DEDUP_REMOVED lines=76> */
[----:B------:R-:W-:Y:S02]  /*7230*/  IMAD.IADD R202, R5, 0x1, R205 ;  /* 0x0000000105ca7824 */ /* 0x000fe400078e02cd */
[--C-:B------:R-:W-:Y:S02]  /*7240*/  IMAD.IADD R204, R205, 0x1, R200.reuse ;  /* 0x00000001cdcc7824 */ /* 0x100fe400078e02c8 */
        /* <DEDUP_REMOVED lines=42> */
[----:B------:R-:W-:Y:S01]  /*74f0*/  IADD3 R204, R205, R200, RZ ;  /* 0x000000c8cdcc7210 */ /* 0x000fe20007ffe0ff */
        /* <DEDUP_REMOVED lines=80> */
.L_x_3409:
[----:B------:R-:W-:Y:S01]  /*7a00*/  FMNMX.FTZ R200, R152, R186, !PT ;  /* 0x000000ba98c87209 */ /* 0x000fe20007810000 */
[----:B------:R-:W-:Y:S01]  /*7a10*/  ULDC UR6, c[0x0][0xa80] ;  /* 0x0002a00000067ab9 */ /* 0x000fe20000000800 */
[----:B------:R-:W-:Y:S01]  /*7a20*/  R2UR UR7, R196 ;  /* 0x00000000c40772ca */ /* 0x000fe200000e0000 */
[----:B------:R-:W-:Y:S01]  /*7a30*/  IMAD R218, R198, 0x1000, R193 ;  /* 0x00001000c6da7824 */ /* 0x000fe200078e02c1 */
[----:B------:R-:W-:Y:S01]  /*7a40*/  FMNMX.FTZ R197, R153, R200, !PT ;  /* 0x000000c899c57209 */ /* 0x000fe20007810000 */
[----:B------:R-:W-:Y:S01]  /*7a50*/  UMOV UR11, 0x40000040 ;  /* 0x40000040000b7882 */ /* 0x000fe20000000000 */
[----:B------:R-:W-:Y:S02]  /*7a60*/  ISETP.NE.AND P2, PT, R185, RZ, PT ;  /* 0x000000ffb900720c */ /* 0x000fe40003f45270 */
[----:B------:R-:W-:Y:S02]  /*7a70*/  FMNMX.FTZ R200, R156, R197, !PT ;  /* 0x000000c59cc87209 */ /* 0x000fe40007810000 */
[----:B------:R-:W-:-:S02]  /*7a80*/  R2UR UR10, R218 ;  /* 0x00000000da0a72ca */ /* 0x000fc400000e0000 */
[----:B------:R-:W-:-:S03]  /*7a90*/  FMNMX.FTZ R197, R157, R200, !PT ;  /* 0x000000c89dc57209 */ /* 0x000fc60007810000 */
        /* <DEDUP_REMOVED lines=14> */
[----:B------:R-:W-:Y:S02]  /*7b80*/  FMNMX.FTZ R202, R181, R200, !PT ;  /* 0x000000c8b5ca7209 */ /* 0x000fe40007810000 */
[----:B------:R-:W-:-:S03]  /*7b90*/  FMNMX.FTZ R200, R154, R187, !PT ;  /* 0x000000bb9ac87209 */ /* 0x000fc60007810000 */
[----:B------:R-:W0:Y:S02]  /*7ba0*/  SHFL.BFLY PT, R197, R202, 0x2, 0x1f ;  /* 0x0c401f00cac57f89 */ /* 0x000e2400000e0000 */
[----:B0-----:R-:W-:Y:S02]  /*7bb0*/  FMNMX.FTZ R203, R202, R197, !PT ;  /* 0x000000c5cacb7209 */ /* 0x001fe40007810000 */
[----:B------:R-:W-:-:S03]  /*7bc0*/  FMNMX.FTZ R197, R155, R200, !PT ;  /* 0x000000c89bc57209 */ /* 0x000fc60007810000 */
[----:B------:R-:W0:Y:S01]  /*7bd0*/  SHFL.BFLY PT, R204, R203, 0x1, 0x1f ;  /* 0x0c201f00cbcc7f89 */ /* 0x000e2200000e0000 */
[----:B------:R-:W-:-:S04]  /*7be0*/  FMNMX.FTZ R200, R158, R197, !PT ;  /* 0x000000c59ec87209 */ /* 0x000fc80007810000 */
[----:B------:R-:W-:-:S04]  /*7bf0*/  FMNMX.FTZ R197, R159, R200, !PT ;  /* 0x000000c89fc57209 */ /* 0x000fc80007810000 */
[----:B------:R-:W-:-:S04]  /*7c00*/  FMNMX.FTZ R200, R162, R197, !PT ;  /* 0x000000c5a2c87209 */ /* 0x000fc80007810000 */
[----:B------:R-:W-:Y:S02]  /*7c10*/  FMNMX.FTZ R201, R163, R200, !PT ;  /* 0x000000c8a3c97209 */ /* 0x000fe40007810000 */
[----:B0-----:R-:W-:-:S05]  /*7c20*/  FMNMX.FTZ R197, R203, R204, !PT ;  /* 0x000000cccbc57209 */ /* 0x001fca0007810000 */
[C---:B------:R-:W-:Y:S01]  /*7c30*/  FADD.FTZ R200, -R197.reuse, R186 ;  /* 0x000000bac5c87221 */ /* 0x040fe20000010100 */
[----:B------:R-:W-:Y:S01]  /*7c40*/  FMNMX.FTZ R186, R166, R201, !PT ;  /* 0x000000c9a6ba7209 */ /* 0x000fe20007810000 */
[----:B------:R-:W-:Y:S02]  /*7c50*/  FMUL.FTZ R208, R197, UR6 ;  /* 0x00000006c5d07c20 */ /* 0x000fe40008410000 */
[----:B------:R-:W-:Y:S01]  /*7c60*/  FMUL.FTZ R200, R200, UR6 ;  /* 0x00000006c8c87c20 */ /* 0x000fe20008410000 */
        /* <DEDUP_REMOVED lines=10> */
[----:B------:R0:W-:Y:S01]  /*7d10*/  MUFU.EX2 R186, R202 ;  /* 0x000000ca00ba7308 */ /* 0x0001e20000000800 */
        /* <DEDUP_REMOVED lines=8> */
[--C-:B0-----:R-:W-:Y:S01]  /*7da0*/  FFMA.FTZ R202, R160, UR6, -R208.reuse ;  /* 0x00000006a0ca7c23 */ /* 0x101fe200080108d0 */
[----:B------:R-:W-:Y:S01]  /*7db0*/  FMNMX.FTZ R152, R178, R153, !PT ;  /* 0x00000099b2987209 */ /* 0x000fe20007810000 */
[--C-:B------:R-:W-:Y:S01]  /*7dc0*/  FFMA.FTZ R177, R177, UR6, -R208.reuse ;  /* 0x00000006b1b17c23 */ /* 0x100fe200080108d0 */
[----:B------:R-:W-:Y:S01]  /*7dd0*/  FFMA.FTZ R181, R181, UR6, -R208 ;  /* 0x00000006b5b57c23 */ /* 0x000fe200080108d0 */
[----:B------:R-:W0:Y:S01]  /*7de0*/  MUFU.EX2 R201, R200 ;  /* 0x000000c800c97308 */ /* 0x000e220000000800 */
[----:B------:R-:W-:-:S04]  /*7df0*/  FMNMX.FTZ R153, R179, R152, !PT ;  /* 0x00000098b3997209 */ /* 0x000fc80007810000 */
[----:B------:R-:W-:-:S03]  /*7e00*/  FMNMX.FTZ R152, R182, R153, !PT ;  /* 0x00000099b6987209 */ /* 0x000fc60007810000 */
[----:B------:R-:W-:Y:S01]  /*7e10*/  MUFU.EX2 R203, R203 ;  /* 0x000000cb00cb7308 */ /* 0x000fe20000000800 */
[----:B------:R-:W-:-:S05]  /*7e20*/  FMNMX.FTZ R152, R183, R152, !PT ;  /* 0x00000098b7987209 */ /* 0x000fca0007810000 */
[----:B------:R-:W1:Y:S02]  /*7e30*/  SHFL.BFLY PT, R153, R152, 0x2, 0x1f ;  /* 0x0c401f0098997f89 */ /* 0x000e6400000e0000 */
[----:B------:R-:W-:Y:S01]  /*7e40*/  MUFU.EX2 R200, R156 ;  /* 0x0000009c00c87308 */ /* 0x000fe20000000800 */
[-C--:B0-----:R-:W-:Y:S01]  /*7e50*/  FMUL.FTZ R24, R24, R201.reuse ;  /* 0x000000c918187220 */ /* 0x081fe20000410000 */
        /* <DEDUP_REMOVED lines=19> */
[----:B------:R-:W-:Y:S01]  /*7f90*/  FMUL.FTZ R60, R60, R201 ;  /* 0x000000c93c3c7220 */ /* 0x000fe20000410000 */
[----:B-1----:R-:W-:Y:S01]  /*7fa0*/  FMNMX.FTZ R153, R152, R153, !PT ;  /* 0x0000009998997209 */ /* 0x002fe20007810000 */
[-C--:B------:R-:W-:Y:S01]  /*7fb0*/  FMUL.FTZ R61, R61, R201.reuse ;  /* 0x000000c93d3d7220 */ /* 0x080fe20000410000 */
[----:B------:R-:W0:Y:S01]  /*7fc0*/  MUFU.EX2 R207, R207 ;  /* 0x000000cf00cf7308 */ /* 0x000e220000000800 */
[-C--:B------:R-:W-:Y:S01]  /*7fd0*/  FMUL.FTZ R64, R64, R201.reuse ;  /* 0x000000c940407220 */ /* 0x080fe20000410000 */
        /* <DEDUP_REMOVED lines=15> */
[----:B0-----:R-:W-:Y:S01]  /*80d0*/  F2FP.BF16.F32.PACK_AB R156, R207, R202 ;  /* 0x000000cacf9c723e */ /* 0x001fe200000010ff */
        /* <DEDUP_REMOVED lines=10> */
[----:B------:R-:W-:-:S02]  /*8180*/  @!P2 IMAD R153, R211, 0x40, R184 ;  /* 0x00000040d399a824 */ /* 0x000fc400078e02b8 */
[-C--:B------:R-:W-:Y:S01]  /*8190*/  FMUL.FTZ R105, R105, R201.reuse ;  /* 0x000000c969697220 */ /* 0x080fe20000410000 */
[-C--:B------:R-:W-:Y:S01]  /*81a0*/  FMUL.FTZ R108, R108, R201.reuse ;  /* 0x000000c96c6c7220 */ /* 0x080fe20000410000 */
[-C--:B------:R-:W-:Y:S01]  /*81b0*/  FMUL.FTZ R109, R109, R201.reuse ;  /* 0x000000c96d6d7220 */ /* 0x080fe20000410000 */
[----:B------:R-:W-:Y:S01]  /*81c0*/  FADD.FTZ R152, -R180, R187 ;  /* 0x000000bbb4987221 */ /* 0x000fe20000010100 */
[----:B------:R-:W-:Y:S01]  /*81d0*/  @!P2 IMAD R153, R153, 0x4, R2 ;  /* 0x000000049999a824 */ /* 0x000fe200078e0202 */
[----:B------:R-:W-:Y:S01]  /*81e0*/  MUFU.EX2 R169, R169 ;  /* 0x000000a900a97308 */ /* 0x000fe20000000800 */
[-C--:B------:R-:W-:Y:S01]  /*81f0*/  FMUL.FTZ R112, R112, R201.reuse ;  /* 0x000000c970707220 */ /* 0x080fe20000410000 */
[----:B------:R-:W-:Y:S01]  /*8200*/  FMUL.FTZ R208, R152, UR6 ;  /* 0x0000000698d07c20 */ /* 0x000fe20008410000 */
[----:B------:R-:W-:Y:S01]  /*8210*/  FMUL.FTZ R152, R180, UR6 ;  /* 0x00000006b4987c20 */ /* 0x000fe20008410000 */
[----:B------:R-:W-:Y:S01]  /*8220*/  @!P2 STS [R153+0x38400], R201 ;  /* 0x038400c99900a388 */ /* 0x000fe20000000800 */
[-C--:B------:R-:W-:Y:S01]  /*8230*/  FMUL.FTZ R113, R113, R201.reuse ;  /* 0x000000c971717220 */ /* 0x080fe20000410000 */
[----:B------:R-:W-:Y:S01]  /*8240*/  FMUL.FTZ R116, R116, R201 ;  /* 0x000000c974747220 */ /* 0x000fe20000410000 */
        /* <DEDUP_REMOVED lines=17> */
[----:B------:R-:W-:Y:S01]  /*8360*/  MUFU.EX2 R187, R187 ;  /* 0x000000bb00bb7308 */ /* 0x000fe20000000800 */
[----:B0-----:R0:W-:Y:S01]  /*8370*/  @!P2 STS [R153+0x38420], R208 ;  /* 0x038420d09900a388 */ /* 0x0011e20000000800 */
[----:B------:R-:W-:Y:S01]  /*8380*/  F2FP.BF16.F32.PACK_AB R152, R203, R186 ;  /* 0x000000bacb98723e */ /* 0x000fe200000010ff */
[----:B------:R-:W-:Y:S01]  /*8390*/  FMUL.FTZ R26, R26, R208 ;  /* 0x000000d01a1a7220 */ /* 0x000fe20000410000 */
[----:B------:R-:W-:Y:S01]  /*83a0*/  F2FP.BF16.F32.PACK_AB R154, R205, R200 ;  /* 0x000000c8cd9a723e */ /* 0x000fe200000010ff */
[----:B------:R-:W-:Y:S01]  /*83b0*/  FMUL.FTZ R27, R27, R208 ;  /* 0x000000d01b1b7220 */ /* 0x000fe20000410000 */
[----:B------:R-:W-:Y:S01]  /*83c0*/  F2FP.BF16.F32.PACK_AB R158, R209, R204 ;  /* 0x000000ccd19e723e */ /* 0x000fe200000010ff */
[----:B------:R-:W-:Y:S01]  /*83d0*/  FMUL.FTZ R30, R30, R208 ;  /* 0x000000d01e1e7220 */ /* 0x000fe20000410000 */
[----:B------:R-:W0:Y:S01]  /*83e0*/  MUFU.EX2 R210, R210 ;  /* 0x000000d200d27308 */ /* 0x000e220000000800 */
[----:B------:R-:W-:Y:S01]  /*83f0*/  F2FP.BF16.F32.PACK_AB R160, R169, R168 ;  /* 0x000000a8a9a0723e */ /* 0x000fe200000010ff */
        /* <DEDUP_REMOVED lines=14> */
[----:B------:R-:W1:Y:S01]  /*84e0*/  MUFU.EX2 R213, R213 ;  /* 0x000000d500d57308 */ /* 0x000e620000000800 */
        /* <DEDUP_REMOVED lines=14> */
[----:B------:R-:W-:Y:S01]  /*85d0*/  FMUL.FTZ R82, R82, R208 ;  /* 0x000000d052527220 */ /* 0x000fe20000410000 */
[----:B------:R-:W0:Y:S01]  /*85e0*/  MUFU.EX2 R215, R215 ;  /* 0x000000d700d77308 */ /* 0x000e220000000800 */
[----:B-1----:R-:W-:Y:S01]  /*85f0*/  F2FP.BF16.F32.PACK_AB R155, R213, R212 ;  /* 0x000000d4d59b723e */ /* 0x002fe200000010ff */
[----:B------:R-:W-:Y:S01]  /*8600*/  BAR.SYNC.DEFER_BLOCKING 0xf, 0x100 ;  /* 0x03c4000000007b1d */ /* 0x000fe20000010000 */
        /* <DEDUP_REMOVED lines=28> */
[-C--:B------:R-:W-:Y:S01]  /*87d0*/  FMUL.FTZ R124, R124, R201.reuse ;  /* 0x000000c97c7c7220 */ /* 0x080fe20000410000 */
[----:B------:R-:W0:Y:S01]  /*87e0*/  MUFU.EX2 R173, R173 ;  /* 0x000000ad00ad7308 */ /* 0x000e220000000800 */
[----:B-1----:R-:W-:Y:S01]  /*87f0*/  F2FP.BF16.F32.PACK_AB R159, R217, R216 ;  /* 0x000000d8d99f723e */ /* 0x002fe200000010ff */
        /* <DEDUP_REMOVED lines=29> */
[----:B------:R-:W-:Y:S01]  /*89d0*/  FMUL.FTZ R150, R150, R208 ;  /* 0x000000d096967220 */ /* 0x000fe20000410000 */
[----:B------:R-:W0:Y:S01]  /*89e0*/  MUFU.EX2 R175, R175 ;  /* 0x000000af00af7308 */ /* 0x000e220000000800 */
[----:B-1----:R-:W-:Y:S01]  /*89f0*/  F2FP.BF16.F32.PACK_AB R161, R171, R170 ;  /* 0x000000aaaba1723e */ /* 0x002fe200000010ff */
[----:B------:R-:W-:Y:S01]  /*8a00*/  FMUL.FTZ R151, R151, R208 ;  /* 0x000000d097977220 */ /* 0x000fe20000410000 */
[----:B------:R1:W-:Y:S01]  /*8a10*/  STSM.16.M88.4 [R192+0x36400], R152 ;  /* 0x03640098c0007844 */ /* 0x0003e20000000200 */
[----:B------:R-:W-:Y:S01]  /*8a20*/  IADD3 R211, R218, 0x80, RZ ;  /* 0x00000080dad37810 */ /* 0x000fe20007ffe0ff */
[----:B------:R-:W-:Y:S01]  /*8a30*/  FFMA.FTZ R186, R201, R194, R186 ;  /* 0x000000c2c9ba7223 */ /* 0x000fe200000100ba */
[----:B------:R-:W-:Y:S01]  /*8a40*/  FFMA.FTZ R187, R208, R195, R187 ;  /* 0x000000c3d0bb7223 */ /* 0x000fe200000100bb */
[----:B------:R1:W-:Y:S01]  /*8a50*/  STSM.16.M88.4 [R190], R156 ;  /* 0x0000009cbe007844 */ /* 0x0003e20000000200 */
[----:B------:R-:W-:Y:S01]  /*8a60*/  MUFU.EX2 R176, R176 ;  /* 0x000000b000b07308 */ /* 0x000fe20000000800 */
[----:B------:R-:W-:Y:S01]  /*8a70*/  FADD.FTZ R203, R203, R186 ;  /* 0x000000bacbcb7221 */ /* 0x000fe20000010000 */
[----:B------:R-:W-:-:S03]  /*8a80*/  FADD.FTZ R187, R210, R187 ;  /* 0x000000bbd2bb7221 */ /* 0x000fc60000010000 */
[----:B------:R-:W-:Y:S01]  /*8a90*/  FADD.FTZ R200, R200, R203 ;  /* 0x000000cbc8c87221 */ /* 0x000fe20000010000 */
[----:B------:R-:W-:Y:S02]  /*8aa0*/  FADD.FTZ R212, R212, R187 ;  /* 0x000000bbd4d47221 */ /* 0x000fe40000010000 */
[----:B------:R-:W2:Y:S01]  /*8ab0*/  MUFU.EX2 R177, R177 ;  /* 0x000000b100b17308 */ /* 0x000ea20000000800 */
[----:B0-----:R-:W-:Y:S01]  /*8ac0*/  F2FP.BF16.F32.PACK_AB R163, R175, R174 ;  /* 0x000000aeafa3723e */ /* 0x001fe200000010ff */
[----:B------:R-:W-:Y:S01]  /*8ad0*/  FADD.FTZ R205, R205, R200 ;  /* 0x000000c8cdcd7221 */ /* 0x000fe20000010000 */
[----:B------:R-:W-:-:S03]  /*8ae0*/  FADD.FTZ R213, R213, R212 ;  /* 0x000000d4d5d57221 */ /* 0x000fc60000010000 */
[----:B------:R1:W-:Y:S01]  /*8af0*/  STSM.16.M88.4 [R191], R160 ;  /* 0x000000a0bf007844 */ /* 0x0003e20000000200 */
[----:B------:R-:W-:Y:S01]  /*8b00*/  FADD.FTZ R202, R202, R205 ;  /* 0x000000cdcaca7221 */ /* 0x000fe20000010000 */
[----:B------:R-:W-:Y:S01]  /*8b10*/  MUFU.EX2 R206, R206 ;  /* 0x000000ce00ce7308 */ /* 0x000fe20000000800 */
[----:B------:R-:W-:Y:S02]  /*8b20*/  FADD.FTZ R214, R214, R213 ;  /* 0x000000d5d6d67221 */ /* 0x000fe40000010000 */
[----:B------:R-:W-:Y:S02]  /*8b30*/  FADD.FTZ R207, R207, R202 ;  /* 0x000000cacfcf7221 */ /* 0x000fe40000010000 */
[----:B------:R-:W-:Y:S02]  /*8b40*/  FADD.FTZ R215, R215, R214 ;  /* 0x000000d6d7d77221 */ /* 0x000fe40000010000 */
[----:B------:R-:W-:Y:S01]  /*8b50*/  FADD.FTZ R204, R204, R207 ;  /* 0x000000cfcccc7221 */ /* 0x000fe20000010000 */
[----:B------:R-:W0:Y:S01]  /*8b60*/  MUFU.EX2 R181, R181 ;  /* 0x000000b500b57308 */ /* 0x000e220000000800 */
[----:B--2---:R-:W-:Y:S01]  /*8b70*/  F2FP.BF16.F32.PACK_AB R164, R177, R176 ;  /* 0x000000b0b1a4723e */ /* 0x004fe200000010ff */
[----:B------:R-:W-:Y:S01]  /*8b80*/  FADD.FTZ R216, R216, R215 ;  /* 0x000000d7d8d87221 */ /* 0x000fe20000010000 */
[----:B------:R-:W-:-:S03]  /*8b90*/  FADD.FTZ R209, R209, R204 ;  /* 0x000000ccd1d17221 */ /* 0x000fc60000010000 */
[----:B------:R-:W-:Y:S01]  /*8ba0*/  FADD.FTZ R217, R217, R216 ;  /* 0x000000d8d9d97221 */ /* 0x000fe20000010000 */
[----:B------:R-:W-:Y:S01]  /*8bb0*/  FADD.FTZ R168, R168, R209 ;  /* 0x000000d1a8a87221 */ /* 0x000fe20000010000 */
[----:B------:R-:W-:Y:S02]  /*8bc0*/  MUFU.EX2 R178, R178 ;  /* 0x000000b200b27308 */ /* 0x000fe40000000800 */
[----:B------:R-:W-:Y:S01]  /*8bd0*/  FADD.FTZ R170, R170, R217 ;  /* 0x000000d9aaaa7221 */ /* 0x000fe20000010000 */
[----:B------:R-:W-:-:S03]  /*8be0*/  FADD.FTZ R169, R169, R168 ;  /* 0x000000a8a9a97221 */ /* 0x000fc60000010000 */
[----:B------:R-:W-:Y:S01]  /*8bf0*/  FADD.FTZ R171, R171, R170 ;  /* 0x000000aaabab7221 */ /* 0x000fe20000010000 */
[----:B------:R-:W-:Y:S01]  /*8c00*/  FADD.FTZ R172, R172, R169 ;  /* 0x000000a9acac7221 */ /* 0x000fe20000010000 */
[----:B------:R-:W2:Y:S01]  /*8c10*/  MUFU.EX2 R179, R179 ;  /* 0x000000b300b37308 */ /* 0x000ea20000000800 */
[----:B0-----:R-:W-:Y:S01]  /*8c20*/  F2FP.BF16.F32.PACK_AB R166, R181, R206 ;  /* 0x000000ceb5a6723e */ /* 0x001fe200000010ff */
[----:B------:R-:W-:Y:S01]  /*8c30*/  FADD.FTZ R174, R174, R171 ;  /* 0x000000abaeae7221 */ /* 0x000fe20000010000 */
[----:B------:R-:W-:-:S03]  /*8c40*/  FADD.FTZ R173, R173, R172 ;  /* 0x000000acadad7221 */ /* 0x000fc60000010000 */
[----:B------:R-:W-:Y:S01]  /*8c50*/  FADD.FTZ R175, R175, R174 ;  /* 0x000000aeafaf7221 */ /* 0x000fe20000010000 */
[----:B------:R-:W-:Y:S01]  /*8c60*/  FADD.FTZ R176, R176, R173 ;  /* 0x000000adb0b07221 */ /* 0x000fe20000010000 */
[----:B------:R-:W-:Y:S03]  /*8c70*/  MUFU.EX2 R182, R182 ;  /* 0x000000b600b67308 */ /* 0x000fe60000000800 */
[----:B------:R-:W-:-:S04]  /*8c80*/  FADD.FTZ R177, R177, R176 ;  /* 0x000000b0b1b17221 */ /* 0x000fc80000010000 */
[----:B------:R-:W-:Y:S01]  /*8c90*/  FADD.FTZ R194, R206, R177 ;  /* 0x000000b1cec27221 */ /* 0x000fe20000010000 */
[----:B------:R-:W0:Y:S01]  /*8ca0*/  MUFU.EX2 R183, R183 ;  /* 0x000000b700b77308 */ /* 0x000e220000000800 */
[----:B--2---:R-:W-:Y:S01]  /*8cb0*/  F2FP.BF16.F32.PACK_AB R165, R179, R178 ;  /* 0x000000b2b3a5723e */ /* 0x004fe200000010ff */
[----:B------:R-:W-:Y:S01]  /*8cc0*/  FADD.FTZ R178, R178, R175 ;  /* 0x000000afb2b27221 */ /* 0x000fe20000010000 */
[----:B------:R-:W-:-:S03]  /*8cd0*/  FADD.FTZ R194, R181, R194 ;  /* 0x000000c2b5c27221 */ /* 0x000fc60000010000 */
[----:B------:R-:W-:Y:S01]  /*8ce0*/  FADD.FTZ R179, R179, R178 ;  /* 0x000000b2b3b37221 */ /* 0x000fe20000010000 */
[----:B0-----:R-:W-:-:S03]  /*8cf0*/  F2FP.BF16.F32.PACK_AB R167, R183, R182 ;  /* 0x000000b6b7a7723e */ /* 0x001fc600000010ff */
[----:B------:R-:W-:Y:S02]  /*8d00*/  FADD.FTZ R182, R182, R179 ;  /* 0x000000b3b6b67221 */ /* 0x000fe40000010000 */
[----:B------:R1:W-:Y:S01]  /*8d10*/  STSM.16.M88.4 [R189], R164 ;  /* 0x000000a4bd007844 */ /* 0x0003e20000000200 */
[----:B------:R-:W-:Y:S01]  /*8d20*/  WARPGROUP.ARRIVE ;  /* 0x00000000000079c5 */ /* 0x000fe20000000000 */
[----:B------:R-:W-:-:S05]  /*8d30*/  FADD.FTZ R195, R183, R182 ;  /* 0x000000b6b7c37221 */ /* 0x000fca0000010000 */
[----:B------:R-:W-:Y:S01]  /*8d40*/  HGMMA.64x256x16.F32.BF16 R24, R152, gdesc[UR8].tnspB, R24, gsb0 ;  /* 0x43e0000898187df0 */ /* 0x000fe20008001818 */
[----:B------:R-:W-:Y:S01]  /*8d50*/  R2UR UR10, R211 ;  /* 0x00000000d30a72ca */ /* 0x000fe200000e0000 */
[----:B------:R-:W-:Y:S01]  /*8d60*/  UMOV UR11, 0x40000040 ;  /* 0x40000040000b7882 */ /* 0x000fe20000000000 */
[C---:B------:R-:W-:Y:S02]  /*8d70*/  VIADD R211, R218.reuse, 0x100 ;  /* 0x00000100dad37836 */ /* 0x040fe40000000000 */
[----:B------:R-:W-:Y:S01]  /*8d80*/  VIADD R218, R218, 0x180 ;  /* 0x00000180dada7836 */ /* 0x000fe20000000000 */
[----:B------:R-:W-:Y:S02]  /*8d90*/  WARPGROUP.DEPBAR.LE gsb0, 0x0 ;  /* 0x00008000000079c5 */ /* 0x000fe40000010000 */
[----:B------:R-:W-:-:S15]  /*8da0*/  WARPGROUP.ARRIVE ;  /* 0x00000000000079c5 */ /* 0x000fde0000000000 */
[----:B------:R-:W-:-:S05]  /*8db0*/  NOP ;  /* 0x0000000000007918 */ /* 0x000fca0000000000 */
        /* <DEDUP_REMOVED lines=19> */
[----:B0-----:R-:W0:Y:S02]  /*8ef0*/  FENCE.VIEW.ASYNC.S ;  /* 0x00000000000073c6 */ /* 0x001e240000000000 */
[----:B0-----:R-:W-:Y:S01]  /*8f00*/  NOP ;  /* 0x0000000000007918 */ /* 0x001fe20000000000 */
[----:B------:R-:W-:Y:S06]  /*8f10*/  BAR.ARV 0xe, 0x100 ;  /* 0x0384000000007b1d */ /* 0x000fec0000002000 */
[----:B-1----:R-:W-:Y:S05]  /*8f20*/  @!P0 BRA `(.L_x_3410) ;  /* 0x0000000000048947 */ /* 0x002fea0003800000 */
[----:B------:R-:W-:Y:S01]  /*8f30*/  BPT.TRAP 0x1 ;  /* 0x000000040000795c */ /* 0x000fe20000300000 */
.L_x_3410:
[----:B------:R-:W-:Y:S01]  /*8f40*/  R2UR UR7, R196 ;  /* 0x00000000c40772ca */ /* 0x000fe200000e0000 */
[----:B------:R-:W-:Y:S02]  /*8f50*/  IMAD.MOV.U32 R187, RZ, RZ, R180 ;  /* 0x000000ffffbb7224 */ /* 0x000fe400078e00b4 */
[----:B------:R-:W-:Y:S02]  /*8f60*/  IMAD.MOV.U32 R186, RZ, RZ, R197 ;  /* 0x000000ffffba7224 */ /* 0x000fe400078e00c5 */
[----:B------:R-:W-:-:S08]  /*8f70*/  IMAD.MOV.U32 R211, RZ, RZ, R198 ;  /* 0x000000ffffd37224 */ /* 0x000fd000078e00c6 */
[----:B------:R-:W-:-:S04]  /*8f80*/  UIADD3 UR7, UR7, 0x38860, URZ ;  /* 0x0003886007077890 */ /* 0x000fc8000fffe03f */
[----:B------:R-:W-:-:S09]  /*8f90*/  UPRMT UR7, UR61, 0x654, UR7 ;  /* 0x000006543d077896 */ /* 0x000fd20008000007 */
[----:B------:R-:W-:Y:S01]  /*8fa0*/  SYNCS.ARRIVE.TRANS64.RED.A1T0 RZ, [UR7], RZ ;  /* 0x000000ffffff79a7 */ /* 0x000fe20008100407 */
[----:B------:R-:W-:Y:S05]  /*8fb0*/  @P1 BRA `(.L_x_3411) ;  /* 0xffffffd000a01947 */ /* 0x000fea000383ffff */
[----:B------:R-:W-:Y:S02]  /*8fc0*/  IMAD.SHL.U32 R153, R198, 0x40, RZ ;  /* 0x00000040c6997824 */ /* 0x000fe400078e00ff */
[----:B------:R-:W-:Y:S02]  /*8fd0*/  IMAD.MOV.U32 R187, RZ, RZ, R180 ;  /* 0x000000ffffbb7224 */ /* 0x000fe400078e00b4 */
[----:B------:R-:W-:-:S07]  /*8fe0*/  IMAD.MOV.U32 R186, RZ, RZ, R197 ;  /* 0x000000ffffba7224 */ /* 0x000fce00078e00c5 */
.L_x_3400:
[----:B------:R-:W0:Y:S01]  /*8ff0*/  SHFL.BFLY PT, R3, R194, 0x2, 0x1f ;  /* 0x0c401f00c2037f89 */ /* 0x000e2200000e0000 */
[----:B------:R-:W-:Y:S08]  /*9000*/  BAR.ARV 0x8, 0x100 ;  /* 0x0204000000007b1d */ /* 0x000ff00000002000 */
[----:B------:R-:W-:Y:S01]  /*9010*/  BAR.SYNC.DEFER_BLOCKING 0xf, 0x100 ;  /* 0x03c4000000007b1d */ /* 0x000fe20000010000 */
[----:B------:R-:W-:Y:S01]  /*9020*/  ISETP.NE.AND P0, PT, R185, RZ, PT ;  /* 0x000000ffb900720c */ /* 0x000fe20003f05270 */
[----:B------:R-:W-:-:S04]  /*9030*/  IMAD.IADD R153, R184, 0x1, R153 ;  /* 0x00000001b8997824 */ /* 0x000fc800078e0299 */
[----:B------:R-:W1:Y:S01]  /*9040*/  SHFL.BFLY PT, R4, R195, 0x2, 0x1f ;  /* 0x0c401f00c3047f89 */ /* 0x000e6200000e0000 */
[----:B0-----:R-:W-:-:S07]  /*9050*/  FADD.FTZ R3, R3, R194 ;  /* 0x000000c203037221 */ /* 0x001fce0000010000 */
[----:B------:R-:W-:Y:S01]  /*9060*/  @!P0 IMAD R2, R153, 0x4, R2 ;  /* 0x0000000499028824 */ /* 0x000fe200078e0202 */
[----:B------:R-:W0:Y:S01]  /*9070*/  SHFL.BFLY PT, R0, R3, 0x1, 0x1f ;  /* 0x0c201f0003007f89 */ /* 0x000e2200000e0000 */
[----:B-1----:R-:W-:-:S05]  /*9080*/  FADD.FTZ R4, R4, R195 ;  /* 0x000000c304047221 */ /* 0x002fca0000010000 */
[----:B------:R-:W1:Y:S01]  /*9090*/  SHFL.BFLY PT, R5, R4, 0x1, 0x1f ;  /* 0x0c201f0004057f89 */ /* 0x000e6200000e0000 */
[----:B0-----:R-:W-:Y:S01]  /*90a0*/  FADD.FTZ R8, R3, R0 ;  /* 0x0000000003087221 */ /* 0x001fe20000010000 */
[----:B------:R-:W-:Y:S02]  /*90b0*/  IMAD.MOV.U32 R0, RZ, RZ, RZ ;  /* 0x000000ffff007224 */ /* 0x000fe400078e00ff */
[----:B------:R-:W-:Y:S02]  /*90c0*/  IMAD.U32 R3, RZ, RZ, UR6 ;  /* 0x00000006ff037e24 */ /* 0x000fe4000f8e00ff */
[----:B------:R-:W-:-:S13]  /*90d0*/  FSETP.NE.FTZ.AND P1, PT, R8, RZ, PT ;  /* 0x000000ff0800720b */ /* 0x000fda0003f35000 */
[----:B------:R-:W0:Y:S01]  /*90e0*/  @P1 MUFU.LG2 R6, R8 ;  /* 0x0000000800061308 */ /* 0x000e220000000c00 */
[----:B------:R-:W-:Y:S01]  /*90f0*/  @P1 FMUL.FTZ R3, R3, 0.69314718246459960938 ;  /* 0x3f31721803031820 */ /* 0x000fe20000410000 */
[----:B-1----:R-:W-:Y:S01]  /*9100*/  FADD.FTZ R9, R4, R5 ;  /* 0x0000000504097221 */ /* 0x002fe20000010000 */
[----:B------:R-:W-:Y:S02]  /*9110*/  IMAD.MOV.U32 R5, RZ, RZ, RZ ;  /* 0x000000ffff057224 */ /* 0x000fe400078e00ff */
[----:B------:R-:W-:Y:S02]  /*9120*/  IMAD.MOV.U32 R4, RZ, RZ, -0x800000 ;  /* 0xff800000ff047424 */ /* 0x000fe400078e00ff */
[----:B------:R-:W-:Y:S02]  /*9130*/  FSETP.NE.FTZ.AND P2, PT, R9, RZ, PT ;  /* 0x000000ff0900720b */ /* 0x000fe40003f55000 */
[----:B------:R-:W1:Y:S01]  /*9140*/  @P1 MUFU.RCP R5, R8 ;  /* 0x0000000800051308 */ /* 0x000e620000001000 */
[----:B0-----:R-:W-:-:S10]  /*9150*/  @P1 FMUL.FTZ R6, R6, 0.69314718246459960938 ;  /* 0x3f31721806061820 */ /* 0x001fd40000410000 */
[----:B------:R-:W0:Y:S01]  /*9160*/  @P2 MUFU.RCP R0, R9 ;  /* 0x0000000900002308 */ /* 0x000e220000001000 */
[----:B------:R-:W-:Y:S01]  /*9170*/  @P1 FFMA.FTZ R4, R3, R186, R6 ;  /* 0x000000ba03041223 */ /* 0x000fe20000010006 */
[----:B-1----:R1:W-:Y:S01]  /*9180*/  @!P0 STS [R2+0x38400], R5 ;  /* 0x0384000502008388 */ /* 0x0023e20000000800 */
[----:B------:R-:W-:-:S05]  /*9190*/  FMUL.FTZ R24, R24, R5 ;  /* 0x0000000518187220 */ /* 0x000fca0000410000 */
[----:B------:R-:W2:Y:S01]  /*91a0*/  @P2 MUFU.LG2 R7, R9 ;  /* 0x0000000900072308 */ /* 0x000ea20000000c00 */
        /* <DEDUP_REMOVED lines=8> */
[----:B0-----:R0:W-:Y:S01]  /*9230*/  @!P0 STS [R2+0x38420], R0 ;  /* 0x0384200002008388 */ /* 0x0011e20000000800 */
        /* <DEDUP_REMOVED lines=55> */
[----:B-1----:R-:W-:-:S02]  /*95b0*/  IMAD.U32 R5, RZ, RZ, UR6 ;  /* 0x00000006ff057e24 */ /* 0x002fc4000f8e00ff */
[----:B--2---:R-:W-:Y:S01]  /*95c0*/  @P2 FMUL.FTZ R8, R7, 0.69314718246459960938 ;  /* 0x3f31721807082820 */ /* 0x004fe20000410000 */
[----:B0-----:R-:W-:Y:S01]  /*95d0*/  IMAD.MOV.U32 R2, RZ, RZ, -0x800000 ;  /* 0xff800000ff027424 */ /* 0x001fe200078e00ff */
[----:B------:R-:W-:Y:S01]  /*95e0*/  PLOP3.LUT P0, PT, PT, PT, PT, 0x8, 0x0 ;  /* 0x000000000000781c */ /* 0x000fe20003f0e170 */
        /* <DEDUP_REMOVED lines=66> */
[----:B------:R-:W-:Y:S06]  /*9a10*/  BAR.ARV 0xe, 0x100 ;  /* 0x0384000000007b1d */ /* 0x000fec0000002000 */
.L_x_3381:
        /* <DEDUP_REMOVED lines=11> */
[----:B0-----:R-:W-:-:S03]  /*9ad0*/  IADD3 R22, R0, -0x80, RZ ;  /* 0xffffff8000167810 */ /* 0x001fc60007ffe0ff */
[----:B------:R-:W-:Y:S01]  /*9ae0*/  UPRMT UR4, URZ, 0x654, UR4 ;  /* 0x000006543f047896 */ /* 0x000fe20008000004 */
[----:B------:R-:W-:-:S04]  /*9af0*/  SHF.R.S32.HI R19, RZ, 0x1f, R22 ;  /* 0x0000001fff137819 */ /* 0x000fc80000011416 */
[----:B------:R-:W-:Y:S01]  /*9b00*/  LEA.HI R9, R19, R22, RZ, 0x7 ;  /* 0x0000001613097211 */ /* 0x000fe200078f38ff */
[----:B--2---:R-:W-:Y:S01]  /*9b10*/  IMAD R3, R10, R3, UR6 ;  /* 0x000000060a037e24 */ /* 0x004fe2000f8e0203 */
[----:B------:R-:W-:Y:S02]  /*9b20*/  USHF.R.S32.HI UR6, URZ, 0x1f, UR60 ;  /* 0x0000001f3f067899 */ /* 0x000fe4000801143c */
[----:B------:R-:W-:Y:S01]  /*9b30*/  SHF.R.S32.HI R0, RZ, 0x7, R9 ;  /* 0x00000007ff007819 */ /* 0x000fe20000011409 */
[----:B------:R-:W-:Y:S01]  /*9b40*/  SYNCS.ARRIVE.TRANS64.RED.A1T0 RZ, [UR4], RZ ;  /* 0x000000ffffff79a7 */ /* 0x000fe20008100404 */
[----:B------:R-:W-:-:S03]  /*9b50*/  LOP3.LUT R5, R9, 0xffffff80, RZ, 0xc0, !PT ;  /* 0xffffff8009057812 */ /* 0x000fc600078ec0ff */
[----:B------:R-:W0:Y:S01]  /*9b60*/  SHFL.IDX PT, R7, R0, RZ, 0x1f ;  /* 0x00001fff00077589 */ /* 0x000e2200000e0000 */
[----:B-1----:R-:W-:Y:S01]  /*9b70*/  ISETP.NE.AND P1, PT, R6, 0x1, PT ;  /* 0x000000010600780c */ /* 0x002fe20003f25270 */
[----:B------:R-:W-:Y:S01]  /*9b80*/  IMAD.IADD R8, R22, 0x1, -R5 ;  /* 0x0000000116087824 */ /* 0x000fe200078e0a05 */
[----:B------:R-:W-:-:S04]  /*9b90*/  SHF.R.S32.HI R5, RZ, 0x1f, R3 ;  /* 0x0000001fff057819 */ /* 0x000fc80000011403 */
        /* <DEDUP_REMOVED lines=29> */
[----:B--2---:R-:W-:Y:S02]  /*9d70*/  USHF.R.S32.HI UR5, URZ, 0x1f, UR7 ;  /* 0x0000001f3f057899 */ /* 0x004fe40008011407 */
[----:B------:R-:W-:Y:S02]  /*9d80*/  IMAD.IADD R152, R23, 0x1, -R152 ;  /* 0x0000000117987824 */ /* 0x000fe400078e0a98 */
[----:B------:R-:W-:Y:S01]  /*9d90*/  IMAD.IADD R11, R10, 0x1, -R11 ;  /* 0x000000010a0b7824 */ /* 0x000fe200078e0a0b */
[----:B------:R-:W-:Y:S01]  /*9da0*/  LEA.HI R10, R9, R9, RZ, 0x1 ;  /* 0x00000009090a7211 */ /* 0x000fe200078f08ff */
[----:B------:R-:W0:Y:S01]  /*9db0*/  @P0 LDC R16, c[0x0][0xcec] ;  /* 0x00033b00ff100b82 */ /* 0x000e220000000800 */
[----:B------:R-:W-:-:S02]  /*9dc0*/  IMAD.SHL.U32 R152, R152, 0x2, RZ ;  /* 0x0000000298987824 */ /* 0x000fc400078e00ff */
[----:B------:R-:W-:Y:S01]  /*9dd0*/  LOP3.LUT R10, R10, 0x1ffffffe, RZ, 0xc0, !PT ;  /* 0x1ffffffe0a0a7812 */ /* 0x000fe200078ec0ff */
[----:B------:R-:W-:Y:S02]  /*9de0*/  IMAD R153, R12, 0x10, R11 ;  /* 0x000000100c997824 */ /* 0x000fe400078e020b */
[----:B---3--:R-:W-:Y:S02]  /*9df0*/  IMAD R12, R20, UR5, RZ ;  /* 0x00000005140c7c24 */ /* 0x008fe4000f8e02ff */
[----:B------:R-:W2:Y:S01]  /*9e00*/  @P0 LDC R17, c[0x0][0xcf0] ;  /* 0x00033c00ff110b82 */ /* 0x000ea20000000800 */
[----:B------:R-:W-:Y:S02]  /*9e10*/  IMAD.IADD R9, R9, 0x1, -R10 ;  /* 0x0000000109097824 */ /* 0x000fe400078e0a0a */
[----:B------:R-:W-:Y:S02]  /*9e20*/  IMAD R15, R21, UR7, R12 ;  /* 0x00000007150f7c24 */ /* 0x000fe4000f8e020c */
[----:B------:R-:W-:-:S02]  /*9e30*/  IMAD R9, R9, 0x8, R153 ;  /* 0x0000000809097824 */ /* 0x000fc400078e0299 */
[----:B------:R-:W-:Y:S02]  /*9e40*/  IMAD.U32 R11, RZ, RZ, UR9 ;  /* 0x00000009ff0b7e24 */ /* 0x000fe4000f8e00ff */
[----:B-1----:R-:W-:Y:S02]  /*9e50*/  IMAD R9, R14, 0x40, R9 ;  /* 0x000000400e097824 */ /* 0x002fe400078e0209 */
[----:B------:R-:W-:Y:S02]  /*9e60*/  IMAD.U32 R10, RZ, RZ, UR8 ;  /* 0x00000008ff0a7e24 */ /* 0x000fe4000f8e00ff */
[----:B------:R-:W-:Y:S01]  /*9e70*/  IMAD.U32 R11, RZ, RZ, UR4 ;  /* 0x00000004ff0b7e24 */ /* 0x000fe2000f8e00ff */
[----:B------:R-:W-:Y:S01]  /*9e80*/  ULDC.64 UR4, c[0x0][0xce0] ;  /* 0x0003380000047ab9 */ /* 0x000fe20000000a00 */
[----:B------:R-:W-:Y:S02]  /*9e90*/  IMAD.MOV.U32 R13, RZ, RZ, R9 ;  /* 0x000000ffff0d7224 */ /* 0x000fe400078e0009 */
[----:B0-----:R-:W-:-:S04]  /*9ea0*/  @P0 IMAD.HI.U32 R12, R9, R16, RZ ;  /* 0x00000010090c0227 */ /* 0x001fc800078e00ff */
[----:B------:R-:W-:Y:S01]  /*9eb0*/  IMAD.WIDE.U32 R10, R20, UR7, R10 ;  /* 0x00000007140a7c25 */ /* 0x000fe2000f8e000a */
[----:B--2---:R-:W-:-:S03]  /*9ec0*/  @P0 SHF.R.U32.HI R13, RZ, R17, R12 ;  /* 0x00000011ff0d0219 */ /* 0x004fc6000001160c */
[----:B------:R-:W-:Y:S02]  /*9ed0*/  IMAD.IADD R11, R11, 0x1, R15 ;  /* 0x000000010b0b7824 */ /* 0x000fe400078e020f */
[----:B------:R-:W-:Y:S02]  /*9ee0*/  IMAD R12, R5, UR4, RZ ;  /* 0x00000004050c7c24 */ /* 0x000fe4000f8e02ff */
[----:B------:R-:W-:Y:S02]  /*9ef0*/  IMAD.MOV R15, RZ, RZ, -R13 ;  /* 0x000000ffff0f7224 */ /* 0x000fe400078e0a0d */
[----:B------:R-:W-:-:S04]  /*9f00*/  IMAD.WIDE.U32 R10, R3, UR4, R10 ;  /* 0x00000004030a7c25 */ /* 0x000fc8000f8e000a */
[----:B------:R-:W-:Y:S01]  /*9f10*/  IMAD R9, R18, R15, R9 ;  /* 0x0000000f12097224 */ /* 0x000fe200078e0209 */
[----:B------:R-:W-:Y:S01]  /*9f20*/  SHF.R.S32.HI R15, RZ, 0x1f, R13 ;  /* 0x0000001fff0f7819 */ /* 0x000fe2000001140d */
[----:B------:R-:W-:Y:S01]  /*9f30*/  IMAD R16, R3, UR5, R12 ;  /* 0x0000000503107c24 */ /* 0x000fe2000f8e020c */
[----:B------:R-:W-:Y:S01]  /*9f40*/  IADD3 R10, P0, R13, R10, RZ ;  /* 0x0000000a0d0a7210 */ /* 0x000fe20007f1e0ff */
[----:B------:R-:W-:Y:S01]  /*9f50*/  ULDC.64 UR4, c[0x0][0xcc8] ;  /* 0x0003320000047ab9 */ /* 0x000fe20000000a00 */
[----:B------:R-:W-:Y:S02]  /*9f60*/  SHF.R.S32.HI R12, RZ, 0x1f, R9 ;  /* 0x0000001fff0c7819 */ /* 0x000fe40000011409 */
[----:B------:R-:W-:-:S03]  /*9f70*/  IADD3.X R11, R15, R11, R16, P0, !PT ;  /* 0x0000000b0f0b7210 */ /* 0x000fc600007fe410 */
[----:B------:R-:W-:Y:S02]  /*9f80*/  IMAD R12, R12, UR4, RZ ;  /* 0x000000040c0c7c24 */ /* 0x000fe4000f8e02ff */
[----:B------:R-:W-:-:S04]  /*9f90*/  IMAD.WIDE.U32 R10, R9, UR4, R10 ;  /* 0x00000004090a7c25 */ /* 0x000fc8000f8e000a */
[----:B------:R-:W-:Y:S01]  /*9fa0*/  IMAD R9, R9, UR5, R12 ;  /* 0x0000000509097c24 */ /* 0x000fe2000f8e020c */
[-C--:B------:R-:W-:Y:S01]  /*9fb0*/  LEA.HI R12, R0, R0.reuse, RZ, 0x1 ;  /* 0x00000000000c7211 */ /* 0x080fe200078f08ff */
[----:B------:R-:W-:Y:S02]  /*9fc0*/  ULDC.64 UR4, c[0x0][0xca8] ;  /* 0x00032a0000047ab9 */ /* 0x000fe40000000a00 */
[----:B------:R-:W-:Y:S01]  /*9fd0*/  IMAD.IADD R9, R11, 0x1, R9 ;  /* 0x000000010b097824 */ /* 0x000fe200078e0209 */
[----:B------:R-:W-:Y:S01]  /*9fe0*/  LEA R16, P0, R10, UR4, 0x2 ;  /* 0x000000040a107c11 */ /* 0x000fe2000f8010ff */
[----:B------:R-:W-:Y:S01]  /*9ff0*/  ULDC UR4, c[0x0][0xb88] ;  /* 0x0002e20000047ab9 */ /* 0x000fe20000000800 */
[----:B------:R-:W-:Y:S02]  /*a000*/  LOP3.LUT R11, R12, 0xfffffe, RZ, 0xc0, !PT ;  /* 0x00fffffe0c0b7812 */ /* 0x000fe400078ec0ff */
[----:B------:R-:W-:Y:S01]  /*a010*/  LEA.HI.X R17, R10, UR5, R9, 0x2, P0 ;  /* 0x000000050a117c11 */ /* 0x000fe200080f1409 */
[----:B------:R-:W-:Y:S01]  /*a020*/  SHFL.IDX PT, R12, R16, 0x1, 0x1c1f ;  /* 0x003c1f00100c7f89 */ /* 0x000fe200000e0000 */
[----:B------:R-:W-:Y:S01]  /*a030*/  IADD3 R15, -R11, R0, RZ ;  /* 0x000000000b0f7210 */ /* 0x000fe20007ffe1ff */
[----:B------:R-:W-:-:S02]  /*a040*/  IMAD R9, R14, 0x40, R153 ;  /* 0x000000400e097824 */ /* 0x000fc400078e0299 */
[----:B------:R-:W-:Y:S01]  /*a050*/  SHFL.IDX PT, R10, R16, RZ, 0x1c1f ;  /* 0x001c1fff100a7589 */ /* 0x000fe200000e0000 */
[----:B------:R-:W-:Y:S02]  /*a060*/  IMAD R14, R18, UR4, RZ ;  /* 0x00000004120e7c24 */ /* 0x000fe4000f8e02ff */
[----:B------:R-:W-:Y:S01]  /*a070*/  IMAD.U32 R15, R15, -0x100, RZ ;  /* 0xffffff000f0f7824 */ /* 0x000fe200078e00ff */
[----:B------:R-:W0:Y:S04]  /*a080*/  SHFL.IDX PT, R11, R17, RZ, 0x1c1f ;  /* 0x001c1fff110b7589 */ /* 0x000e2800000e0000 */
[----:B------:R-:W1:Y:S01]  /*a090*/  SHFL.IDX PT, R13, R17, 0x1, 0x1c1f ;  /* 0x003c1f00110d7f89 */ /* 0x000e6200000e0000 */
[----:B------:R-:W-:Y:S01]  /*a0a0*/  ISETP.NE.AND P0, PT, R152, R15, PT ;  /* 0x0000000f9800720c */ /* 0x000fe20003f05270 */
[----:B------:R-:W-:-:S03]  /*a0b0*/  VIADD R15, R9, 0x8 ;  /* 0x00000008090f7836 */ /* 0x000fc60000000000 */
[-C--:B------:R-:W-:Y:S02]  /*a0c0*/  ISETP.GE.OR P2, PT, R9, R14.reuse, P0 ;  /* 0x0000000e0900720c */ /* 0x080fe40000746670 */
[----:B------:R-:W-:-:S11]  /*a0d0*/  ISETP.GE.OR P0, PT, R15, R14, P0 ;  /* 0x0000000e0f00720c */ /* 0x000fd60000706670 */
[----:B0-----:R0:W-:Y:S04]  /*a0e0*/  @!P2 ST.E desc[UR36][R10.64], R4 ;  /* 0x000000040a00a985 */ /* 0x0011e8000c101924 */
[----:B-1----:R0:W-:Y:S02]  /*a0f0*/  @!P0 ST.E desc[UR36][R12.64], R2 ;  /* 0x000000020c008985 */ /* 0x0021e4000c101924 */
.L_x_3413:
        /* <DEDUP_REMOVED lines=21> */
[----:B------:R-:W-:Y:S01]  /*a250*/  IMAD R155, R155, 0x10, R154 ;  /* 0x000000109b9b7824 */ /* 0x000fe200078e029a */
[----:B------:R-:W-:Y:S01]  /*a260*/  BSSY B0, `(.L_x_3414) ;  /* 0x00000f3000007945 */ /* 0x000fe20003800000 */
[----:B------:R-:W-:Y:S01]  /*a270*/  IMAD.U32 R10, RZ, RZ, UR4 ;  /* 0x00000004ff0a7e24 */ /* 0x000fe2000f8e00ff */
[----:B------:R-:W-:Y:S01]  /*a280*/  ULDC.64 UR4, c[0x0][0xc48] ;  /* 0x0003120000047ab9 */ /* 0x000fe20000000a00 */
[----:B------:R-:W-:Y:S01]  /*a290*/  IMAD.IADD R2, R19, 0x1, -R2 ;  /* 0x0000000113027824 */ /* 0x000fe200078e0a02 */
[----:B--2---:R-:W-:Y:S01]  /*a2a0*/  USHF.R.S32.HI UR8, URZ, 0x1f, UR7 ;  /* 0x0000001f3f087899 */ /* 0x004fe20008011407 */
[----:B------:R-:W2:Y:S01]  /*a2b0*/  @P1 LDC R17, c[0x0][0xcf0] ;  /* 0x00033c00ff111b82 */ /* 0x000ea20000000800 */
[----:B------:R-:W-:-:S02]  /*a2c0*/  IMAD.U32 R11, RZ, RZ, UR6 ;  /* 0x00000006ff0b7e24 */ /* 0x000fc4000f8e00ff */
        /* <DEDUP_REMOVED lines=33> */
[----:B------:R-:W-:Y:S01]  /*a4e0*/  LOP3.LUT R9, R7, 0x7ffffffc, RZ, 0xc0, !PT ;  /* 0x7ffffffc07097812 */ /* 0x000fe200078ec0ff */
[----:B------:R-:W-:Y:S01]  /*a4f0*/  IMAD R7, R14, 0x40, R155 ;  /* 0x000000400e077824 */ /* 0x000fe200078e029b */
[----:B------:R-:W-:Y:S01]  /*a500*/  LEA.HI.X R5, R2, UR5, R5, 0x2, P0 ;  /* 0x0000000502057c11 */ /* 0x000fe200080f1405 */
[----:B------:R-:W-:Y:S01]  /*a510*/  IMAD.IADD R11, R0, 0x1, -R11 ;  /* 0x00000001000b7824 */ /* 0x000fe200078e0a0b */
[----:B------:R0:W1:Y:S01]  /*a520*/  SHFL.IDX PT, R2, R4, RZ, 0x1c1f ;  /* 0x001c1fff04027589 */ /* 0x00006200000e0000 */
[----:B------:R-:W-:Y:S01]  /*a530*/  IMAD.IADD R0, R8, 0x1, -R9 ;  /* 0x0000000108007824 */ /* 0x000fe200078e0a09 */
[----:B------:R-:W-:-:S02]  /*a540*/  ISETP.GE.AND P0, PT, R7, R6, PT ;  /* 0x000000060700720c */ /* 0x000fc40003f06270 */
[----:B------:R0:W2:Y:S01]  /*a550*/  SHFL.IDX PT, R3, R5, RZ, 0x1c1f ;  /* 0x001c1fff05037589 */ /* 0x0000a200000e0000 */
[----:B------:R-:W-:-:S04]  /*a560*/  IMAD R0, R11, 0x80, R0 ;  /* 0x000000800b007824 */ /* 0x000fc800078e0200 */
[----:B------:R-:W-:-:S06]  /*a570*/  IMAD.SHL.U32 R0, R0, 0x2, RZ ;  /* 0x0000000200007824 */ /* 0x000fcc00078e00ff */
        /* <DEDUP_REMOVED lines=17> */
[C---:B------:R-:W-:Y:S01]  /*a690*/  VIADD R22, R0.reuse, 0x50 ;  /* 0x0000005000167836 */ /* 0x040fe20000000000 */
[C---:B------:R-:W-:Y:S01]  /*a6a0*/  @!P2 LEA.HI R8, R0.reuse, R0, RZ, 0x1 ;  /* 0x000000000008a211 */ /* 0x040fe200078f08ff */
[----:B------:R-:W-:Y:S01]  /*a6b0*/  VIADD R23, R0, 0x58 ;  /* 0x0000005800177836 */ /* 0x000fe20000000000 */
[----:B------:R-:W-:-:S02]  /*a6c0*/  @!P3 LEA.HI R10, R9, R9, RZ, 0x1 ;  /* 0x00000009090ab211 */ /* 0x000fc400078f08ff */
[----:B------:R-:W-:Y:S02]  /*a6d0*/  @!P4 LEA.HI R12, R11, R11, RZ, 0x1 ;  /* 0x0000000b0b0cc211 */ /* 0x000fe400078f08ff */
[----:B------:R-:W-:Y:S02]  /*a6e0*/  @!P5 LEA.HI R14, R13, R13, RZ, 0x1 ;  /* 0x0000000d0d0ed211 */ /* 0x000fe400078f08ff */
[----:B------:R-:W-:Y:S02]  /*a6f0*/  @!P2 LOP3.LUT R9, R8, 0xfffffffe, RZ, 0xc0, !PT ;  /* 0xfffffffe0809a812 */ /* 0x000fe400078ec0ff */
[----:B------:R-:W-:Y:S02]  /*a700*/  @!P3 LOP3.LUT R11, R10, 0xfffffffe, RZ, 0xc0, !PT ;  /* 0xfffffffe0a0bb812 */ /* 0x000fe400078ec0ff */
[----:B------:R-:W-:Y:S01]  /*a710*/  @!P4 LOP3.LUT R13, R12, 0xfffffffe, RZ, 0xc0, !PT ;  /* 0xfffffffe0c0dc812 */ /* 0x000fe200078ec0ff */
[----:B-12---:R-:W-:Y:S01]  /*a720*/  @!P2 IMAD.WIDE R8, R9, 0x4, R2 ;  /* 0x000000040908a825 */ /* 0x006fe200078e0202 */
[----:B------:R-:W-:-:S02]  /*a730*/  @!P5 LOP3.LUT R15, R14, 0xfffffffe, RZ, 0xc0, !PT ;  /* 0xfffffffe0e0fd812 */ /* 0x000fc400078ec0ff */
[----:B------:R-:W-:Y:S01]  /*a740*/  ISETP.GE.AND P6, PT, R22, UR4, PT ;  /* 0x0000000416007c0c */ /* 0x000fe2000bfc6270 */
        /* <DEDUP_REMOVED lines=9> */
[----:B------:R-:W-:Y:S01]  /*a7e0*/  @!P0 LEA.HI R16, R16, R16, RZ, 0x1 ;  /* 0x0000001010108211 */ /* 0x000fe200078f08ff */
[----:B------:R3:W-:Y:S01]  /*a7f0*/  @!P5 ST.E.64 desc[UR36][R14.64], R36 ;  /* 0x000000240e00d985 */ /* 0x0007e2000c101b24 */
[----:B------:R-:W-:Y:S01]  /*a800*/  ISETP.GE.AND P5, PT, R21, UR4, PT ;  /* 0x0000000415007c0c */ /* 0x000fe2000bfa6270 */
[----:B0-----:R-:W-:Y:S01]  /*a810*/  VIADD R24, R0, 0x60 ;  /* 0x0000006000187836 */ /* 0x001fe20000000000 */
[----:B------:R-:W-:Y:S02]  /*a820*/  @!P1 LEA.HI R17, R17, R17, RZ, 0x1 ;  /* 0x0000001111119211 */ /* 0x000fe400078f08ff */
[----:B------:R-:W-:Y:S02]  /*a830*/  @!P0 LOP3.LUT R9, R16, 0xfffffffe, RZ, 0xc0, !PT ;  /* 0xfffffffe10098812 */ /* 0x000fe400078ec0ff */
[----:B-1----:R-:W-:Y:S02]  /*a840*/  @!P1 LOP3.LUT R11, R17, 0xfffffffe, RZ, 0xc0, !PT ;  /* 0xfffffffe110b9812 */ /* 0x002fe400078ec0ff */
        /* <DEDUP_REMOVED lines=16> */
[----:B------:R-:W-:Y:S01]  /*a950*/  VIADD R22, R0, 0x88 ;  /* 0x0000008800167836 */ /* 0x000fe20000000000 */
[----:B------:R-:W-:Y:S01]  /*a960*/  ISETP.GE.AND P1, PT, R23, UR4, PT ;  /* 0x0000000417007c0c */ /* 0x000fe2000bf26270 */
[----:B0-----:R-:W-:Y:S01]  /*a970*/  @!P2 IMAD.WIDE R8, R13, 0x4, R2 ;  /* 0x000000040d08a825 */ /* 0x001fe200078e0202 */
[----:B------:R-:W-:-:S03]  /*a980*/  ISETP.GE.AND P0, PT, R24, UR4, PT ;  /* 0x0000000418007c0c */ /* 0x000fc6000bf06270 */
        /* <DEDUP_REMOVED lines=14> */
[----:B------:R-:W-:Y:S01]  /*aa70*/  VIADD R21, R0, 0x80 ;  /* 0x0000008000157836 */ /* 0x000fe20000000000 */
[----:B------:R-:W-:Y:S02]  /*aa80*/  @!P0 LEA.HI R24, R24, R24, RZ, 0x1 ;  /* 0x0000001818188211 */ /* 0x000fe400078f08ff */
[----:B------:R-:W-:Y:S02]  /*aa90*/  ISETP.GE.AND P6, PT, R19, UR4, PT ;  /* 0x0000000413007c0c */ /* 0x000fe4000bfc6270 */
[----:B------:R-:W-:-:S02]  /*aaa0*/  ISETP.GE.AND P4, PT, R21, UR4, PT ;  /* 0x0000000415007c0c */ /* 0x000fc4000bf86270 */
[----:B0-----:R-:W-:Y:S01]  /*aab0*/  @!P1 LOP3.LUT R9, R23, 0xfffffffe, RZ, 0xc0, !PT ;  /* 0xfffffffe17099812 */ /* 0x001fe200078ec0ff */
[----:B------:R-:W-:Y:S01]  /*aac0*/  VIADD R23, R0, 0x90 ;  /* 0x0000009000177836 */ /* 0x000fe20000000000 */
        /* <DEDUP_REMOVED lines=14> */
[----:B---3--:R-:W-:Y:S01]  /*abb0*/  @!P5 LOP3.LUT R15, R20, 0xfffffffe, RZ, 0xc0, !PT ;  /* 0xfffffffe140fd812 */ /* 0x008fe200078ec0ff */
[----:B------:R-:W-:Y:S01]  /*abc0*/  VIADD R20, R0, 0xb0 ;  /* 0x000000b000147836 */ /* 0x000fe20000000000 */
[----:B------:R-:W-:Y:S02]  /*abd0*/  @!P4 LOP3.LUT R21, R21, 0xfffffffe, RZ, 0xc0, !PT ;  /* 0xfffffffe1515c812 */ /* 0x000fe400078ec0ff */
[----:B----4-:R-:W-:Y:S01]  /*abe0*/  @!P3 LOP3.LUT R17, R22, 0xfffffffe, RZ, 0xc0, !PT ;  /* 0xfffffffe1611b812 */ /* 0x010fe200078ec0ff */
        /* <DEDUP_REMOVED lines=22> */
[----:B0-----:R-:W-:Y:S02]  /*ad50*/  @!P0 LOP3.LUT R9, R23, 0xfffffffe, RZ, 0xc0, !PT ;  /* 0xfffffffe17098812 */ /* 0x001fe400078ec0ff */
[----:B------:R-:W-:Y:S02]  /*ad60*/  @!P2 LEA.HI R18, R18, R18, RZ, 0x1 ;  /* 0x000000121212a211 */ /* 0x000fe400078f08ff */
[----:B-1----:R-:W-:Y:S01]  /*ad70*/  @!P1 LOP3.LUT R11, R24, 0xfffffffe, RZ, 0xc0, !PT ;  /* 0xfffffffe180b9812 */ /* 0x002fe200078ec0ff */
[--C-:B------:R-:W-:Y:S01]  /*ad80*/  @!P0 IMAD.WIDE R8, R9, 0x4, R2.reuse ;  /* 0x0000000409088825 */ /* 0x100fe200078e0202 */
[----:B------:R-:W-:Y:S02]  /*ad90*/  @!P4 LEA.HI R20, R20, R20, RZ, 0x1 ;  /* 0x000000141414c211 */ /* 0x000fe400078f08ff */
[----:B--2---:R-:W-:Y:S01]  /*ada0*/  @!P2 LOP3.LUT R13, R18, 0xfffffffe, RZ, 0xc0, !PT ;  /* 0xfffffffe120da812 */ /* 0x004fe200078ec0ff */
[--C-:B------:R-:W-:Y:S01]  /*adb0*/  @!P1 IMAD.WIDE R10, R11, 0x4, R2.reuse ;  /* 0x000000040b0a9825 */ /* 0x100fe200078e0202 */
[----:B------:R-:W-:Y:S01]  /*adc0*/  @!P3 LEA.HI R19, R19, R19, RZ, 0x1 ;  /* 0x000000131313b211 */ /* 0x000fe200078f08ff */
[----:B------:R0:W-:Y:S01]  /*add0*/  @!P0 ST.E.64 desc[UR36][R8.64], R96 ;  /* 0x0000006008008985 */ /* 0x0001e2000c101b24 */
[----:B------:R-:W-:Y:S01]  /*ade0*/  @!P5 LEA.HI R21, R21, R21, RZ, 0x1 ;  /* 0x000000151515d211 */ /* 0x000fe200078f08ff */
[----:B------:R-:W-:Y:S01]  /*adf0*/  @!P2 IMAD.WIDE R12, R13, 0x4, R2 ;  /* 0x000000040d0ca825 */ /* 0x000fe200078e0202 */
[----:B------:R-:W-:Y:S01]  /*ae00*/  @!P3 LOP3.LUT R19, R19, 0xfffffffe, RZ, 0xc0, !PT ;  /* 0xfffffffe1313b812 */ /* 0x000fe200078ec0ff */
[----:B------:R1:W-:Y:S01]  /*ae10*/  @!P1 ST.E.64 desc[UR36][R10.64], R100 ;  /* 0x000000640a009985 */ /* 0x0003e2000c101b24 */
[----:B------:R-:W-:Y:S01]  /*ae20*/  @!P6 LEA.HI R22, R22, R22, RZ, 0x1 ;  /* 0x000000161616e211 */ /* 0x000fe200078f08ff */
[----:B------:R-:W-:Y:S01]  /*ae30*/  VIADD R18, R0, 0xc8 ;  /* 0x000000c800127836 */ /* 0x000fe20000000000 */
[----:B---3--:R-:W-:Y:S01]  /*ae40*/  @!P4 LOP3.LUT R15, R20, 0xfffffffe, RZ, 0xc0, !PT ;  /* 0xfffffffe140fc812 */ /* 0x008fe200078ec0ff */
[----:B------:R2:W-:Y:S01]  /*ae50*/  @!P2 ST.E.64 desc[UR36][R12.64], R104 ;  /* 0x000000680c00a985 */ /* 0x0005e2000c101b24 */
[----:B------:R-:W-:Y:S01]  /*ae60*/  @!P5 LOP3.LUT R21, R21, 0xfffffffe, RZ, 0xc0, !PT ;  /* 0xfffffffe1515d812 */ /* 0x000fe200078ec0ff */
[----:B------:R-:W-:Y:S01]  /*ae70*/  VIADD R20, R0, 0xd8 ;  /* 0x000000d800147836 */ /* 0x000fe20000000000 */
[----:B----4-:R-:W-:-:S02]  /*ae80*/  @!P6 LOP3.LUT R17, R22, 0xfffffffe, RZ, 0xc0, !PT ;  /* 0xfffffffe1611e812 */ /* 0x010fc400078ec0ff */
[----:B------:R-:W-:Y:S01]  /*ae90*/  ISETP.GE.AND P0, PT, R18, UR4, PT ;  /* 0x0000000412007c0c */ /* 0x000fe2000bf06270 */
[--C-:B0-----:R-:W-:Y:S01]  /*aea0*/  @!P3 IMAD.WIDE R8, R19, 0x4, R2.reuse ;  /* 0x000000041308b825 */ /* 0x101fe200078e0202 */
[----:B------:R-:W-:Y:S02]  /*aeb0*/  IADD3 R19, R0, 0xd0, RZ ;  /* 0x000000d000137810 */ /* 0x000fe40007ffe0ff */
[----:B------:R-:W-:Y:S01]  /*aec0*/  ISETP.GE.AND P2, PT, R20, UR4, PT ;  /* 0x0000000414007c0c */ /* 0x000fe2000bf46270 */
[--C-:B-1----:R-:W-:Y:S01]  /*aed0*/  @!P4 IMAD.WIDE R10, R15, 0x4, R2.reuse ;  /* 0x000000040f0ac825 */ /* 0x102fe200078e0202 */
[----:B------:R0:W-:Y:S01]  /*aee0*/  @!P3 ST.E.64 desc[UR36][R8.64], R108 ;  /* 0x0000006c0800b985 */ /* 0x0001e2000c101b24 */
[----:B------:R-:W-:Y:S02]  /*aef0*/  ISETP.GE.AND P1, PT, R19, UR4, PT ;  /* 0x0000000413007c0c */ /* 0x000fe4000bf26270 */
[--C-:B------:R-:W-:Y:S01]  /*af00*/  @!P5 IMAD.WIDE R14, R21, 0x4, R2.reuse ;  /* 0x00000004150ed825 */ /* 0x100fe200078e0202 */
[----:B------:R1:W-:Y:S03]  /*af10*/  @!P4 ST.E.64 desc[UR36][R10.64], R112 ;  /* 0x000000700a00c985 */ /* 0x0003e6000c101b24 */
[----:B------:R-:W-:Y:S01]  /*af20*/  @!P6 IMAD.WIDE R16, R17, 0x4, R2 ;  /* 0x000000041110e825 */ /* 0x000fe200078e0202 */
[----:B------:R3:W-:Y:S01]  /*af30*/  @!P5 ST.E.64 desc[UR36][R14.64], R116 ;  /* 0x000000740e00d985 */ /* 0x0007e2000c101b24 */
[----:B------:R-:W-:-:S02]  /*af40*/  @!P0 LEA.HI R18, R18, R18, RZ, 0x1 ;  /* 0x0000001212128211 */ /* 0x000fc400078f08ff */
[C---:B------:R-:W-:Y:S01]  /*af50*/  VIADD R21, R0.reuse, 0xe0 ;  /* 0x000000e000157836 */ /* 0x040fe20000000000 */
[----:B------:R4:W-:Y:S01]  /*af60*/  @!P6 ST.E.64 desc[UR36][R16.64], R120 ;  /* 0x000000781000e985 */ /* 0x0009e2000c101b24 */
[C---:B--2---:R-:W-:Y:S01]  /*af70*/  VIADD R12, R0.reuse, 0xe8 ;  /* 0x000000e8000c7836 */ /* 0x044fe20000000000 */
[----:B------:R-:W-:Y:S01]  /*af80*/  @!P1 LEA.HI R19, R19, R19, RZ, 0x1 ;  /* 0x0000001313139211 */ /* 0x000fe200078f08ff */
[C---:B0-----:R-:W-:Y:S01]  /*af90*/  VIADD R9, R0.reuse, 0xf8 ;  /* 0x000000f800097836 */ /* 0x041fe20000000000 */
[----:B------:R-:W-:Y:S01]  /*afa0*/  ISETP.GE.AND P3, PT, R21, UR4, PT ;  /* 0x0000000415007c0c */ /* 0x000fe2000bf66270 */
[----:B------:R-:W-:Y:S01]  /*afb0*/  VIADD R13, R0, 0xf0 ;  /* 0x000000f0000d7836 */ /* 0x000fe20000000000 */
[----:B------:R-:W-:Y:S02]  /*afc0*/  ISETP.GE.AND P4, PT, R12, UR4, PT ;  /* 0x000000040c007c0c */ /* 0x000fe4000bf86270 */
[----:B------:R-:W-:Y:S02]  /*afd0*/  ISETP.GE.AND P6, PT, R9, UR4, PT ;  /* 0x0000000409007c0c */ /* 0x000fe4000bfc6270 */
[----:B------:R-:W-:-:S02]  /*afe0*/  ISETP.GE.AND P5, PT, R13, UR4, PT ;  /* 0x000000040d007c0c */ /* 0x000fc4000bfa6270 */
[----:B------:R-:W-:Y:S02]  /*aff0*/  @!P2 LEA.HI R20, R20, R20, RZ, 0x1 ;  /* 0x000000141414a211 */ /* 0x000fe400078f08ff */
[----:B-1----:R-:W-:-:S03]  /*b000*/  @!P1 LOP3.LUT R11, R19, 0xfffffffe, RZ, 0xc0, !PT ;  /* 0xfffffffe130b9812 */ /* 0x002fc600078ec0ff */
[----:B------:R-:W-:Y:S02]  /*b010*/  @!P3 LEA.HI R21, R21, R21, RZ, 0x1 ;  /* 0x000000151515b211 */ /* 0x000fe400078f08ff */
[----:B------:R-:W-:Y:S02]  /*b020*/  @!P4 LEA.HI R12, R12, R12, RZ, 0x1 ;  /* 0x0000000c0c0cc211 */ /* 0x000fe400078f08ff */
[----:B------:R-:W-:Y:S02]  /*b030*/  @!P6 LEA.HI R10, R9, R9, RZ, 0x1 ;  /* 0x00000009090ae211 */ /* 0x000fe400078f08ff */
[----:B------:R-:W-:Y:S02]  /*b040*/  @!P5 LEA.HI R8, R13, R13, RZ, 0x1 ;  /* 0x0000000d0d08d211 */ /* 0x000fe400078f08ff */
[----:B------:R-:W-:Y:S02]  /*b050*/  @!P0 LOP3.LUT R9, R18, 0xfffffffe, RZ, 0xc0, !PT ;  /* 0xfffffffe12098812 */ /* 0x000fe400078ec0ff */
[----:B------:R-:W-:-:S02]  /*b060*/  @!P2 LOP3.LUT R13, R20, 0xfffffffe, RZ, 0xc0, !PT ;  /* 0xfffffffe140da812 */ /* 0x000fc400078ec0ff */
[----:B---3--:R-:W-:Y:S02]  /*b070*/  @!P3 LOP3.LUT R15, R21, 0xfffffffe, RZ, 0xc0, !PT ;  /* 0xfffffffe150fb812 */ /* 0x008fe400078ec0ff */
[----:B----4-:R-:W-:Y:S01]  /*b080*/  @!P4 LOP3.LUT R17, R12, 0xfffffffe, RZ, 0xc0, !PT ;  /* 0xfffffffe0c11c812 */ /* 0x010fe200078ec0ff */
[--C-:B------:R-:W-:Y:S01]  /*b090*/  @!P2 IMAD.WIDE R12, R13, 0x4, R2.reuse ;  /* 0x000000040d0ca825 */ /* 0x100fe200078e0202 */
[----:B------:R-:W-:Y:S02]  /*b0a0*/  @!P5 LOP3.LUT R19, R8, 0xfffffffe, RZ, 0xc0, !PT ;  /* 0xfffffffe0813d812 */ /* 0x000fe400078ec0ff */
[----:B------:R-:W-:Y:S01]  /*b0b0*/  @!P6 LOP3.LUT R21, R10, 0xfffffffe, RZ, 0xc0, !PT ;  /* 0xfffffffe0a15e812 */ /* 0x000fe200078ec0ff */
[----:B------:R-:W-:-:S04]  /*b0c0*/  @!P0 IMAD.WIDE R8, R9, 0x4, R2 ;  /* 0x0000000409088825 */ /* 0x000fc800078e0202 */
        /* <DEDUP_REMOVED lines=12> */
.L_x_3415:
[----:B------:R-:W-:Y:S05]  /*b190*/  BSYNC B0 ;  /* 0x0000000000007941 */ /* 0x000fea0003800000 */
.L_x_3414:
[----:B------:R-:W-:Y:S01]  /*b1a0*/  VIADD R7, R7, 0x8 ;  /* 0x0000000807077836 */ /* 0x000fe20000000000 */
[----:B0-2---:R2:W3:Y:S04]  /*b1b0*/  SHFL.IDX PT, R3, R5, 0x1, 0x1c1f ;  /* 0x003c1f0005037f89 */ /* 0x0054e800000e0000 */
[----:B------:R-:W-:Y:S01]  /*b1c0*/  ISETP.GE.AND P0, PT, R7, R6, PT ;  /* 0x000000060700720c */ /* 0x000fe20003f06270 */
[----:B-1----:R2:W4:-:S12]  /*b1d0*/  SHFL.IDX PT, R2, R4, 0x1, 0x1c1f ;  /* 0x003c1f0004027f89 */ /* 0x00251800000e0000 */
        /* <DEDUP_REMOVED lines=15> */
[----:B------:R-:W-:-:S02]  /*b2d0*/  VIADD R15, R0, 0x40 ;  /* 0x00000040000f7836 */ /* 0x000fc40000000000 */
[C---:B------:R-:W-:Y:S01]  /*b2e0*/  @!P0 LEA.HI R4, R0.reuse, R0, RZ, 0x1 ;  /* 0x0000000000048211 */ /* 0x040fe200078f08ff */
[C---:B------:R-:W-:Y:S01]  /*b2f0*/  VIADD R16, R0.reuse, 0x48 ;  /* 0x0000004800107836 */ /* 0x040fe20000000000 */
[----:B------:R-:W-:Y:S01]  /*b300*/  @!P1 LEA.HI R6, R5, R5, RZ, 0x1 ;  /* 0x0000000505069211 */ /* 0x000fe200078f08ff */
[C---:B------:R-:W-:Y:S01]  /*b310*/  VIADD R18, R0.reuse, 0x50 ;  /* 0x0000005000127836 */ /* 0x040fe20000000000 */
[----:B------:R-:W-:Y:S01]  /*b320*/  @!P2 LEA.HI R8, R7, R7, RZ, 0x1 ;  /* 0x000000070708a211 */ /* 0x000fe200078f08ff */
[----:B------:R-:W-:Y:S01]  /*b330*/  VIADD R20, R0, 0x80 ;  /* 0x0000008000147836 */ /* 0x000fe20000000000 */
[----:B------:R-:W-:Y:S02]  /*b340*/  @!P0 LOP3.LUT R5, R4, 0xfffffffe, RZ, 0xc0, !PT ;  /* 0xfffffffe04058812 */ /* 0x000fe400078ec0ff */
[----:B------:R-:W-:Y:S02]  /*b350*/  @!P1 LOP3.LUT R7, R6, 0xfffffffe, RZ, 0xc0, !PT ;  /* 0xfffffffe06079812 */ /* 0x000fe400078ec0ff */
[----:B------:R-:W-:Y:S01]  /*b360*/  @!P2 LOP3.LUT R9, R8, 0xfffffffe, RZ, 0xc0, !PT ;  /* 0xfffffffe0809a812 */ /* 0x000fe200078ec0ff */
[----:B---34-:R-:W-:Y:S01]  /*b370*/  @!P0 IMAD.WIDE R4, R5, 0x4, R2 ;  /* 0x0000000405048825 */ /* 0x018fe200078e0202 */
        /* <DEDUP_REMOVED lines=25> */
[----:B------:R-:W-:Y:S01]  /*b510*/  @!P2 LOP3.LUT R11, R14, 0xfffffffe, RZ, 0xc0, !PT ;  /* 0xfffffffe0e0ba812 */ /* 0x000fe200078ec0ff */
[----:B------:R-:W-:Y:S01]  /*b520*/  VIADD R14, R0, 0x60 ;  /* 0x00000060000e7836 */ /* 0x000fe20000000000 */
[----:B------:R-:W-:-:S02]  /*b530*/  @!P3 LOP3.LUT R15, R15, 0xfffffffe, RZ, 0xc0, !PT ;  /* 0xfffffffe0f0fb812 */ /* 0x000fc400078ec0ff */
[----:B------:R-:W-:Y:S01]  /*b540*/  @!P4 LOP3.LUT R17, R16, 0xfffffffe, RZ, 0xc0, !PT ;  /* 0xfffffffe1011c812 */ /* 0x000fe200078ec0ff */
[----:B------:R-:W-:Y:S01]  /*b550*/  VIADD R16, R0, 0x70 ;  /* 0x0000007000107836 */ /* 0x000fe20000000000 */
        /* <DEDUP_REMOVED lines=8> */
[----:B------:R-:W-:Y:S02]  /*b5e0*/  @!P5 LEA.HI R18, R18, R18, RZ, 0x1 ;  /* 0x000000121212d211 */ /* 0x000fe400078f08ff */
        /* <DEDUP_REMOVED lines=8> */
[----:B------:R-:W-:Y:S01]  /*b670*/  VIADD R17, R0, 0x78 ;  /* 0x0000007800117836 */ /* 0x000fe20000000000 */
[----:B------:R-:W-:Y:S02]  /*b680*/  ISETP.GE.AND P4, PT, R14, UR4, PT ;  /* 0x000000040e007c0c */ /* 0x000fe4000bf86270 */
[----:B------:R-:W-:Y:S02]  /*b690*/  ISETP.GE.AND P3, PT, R15, UR4, PT ;  /* 0x000000040f007c0c */ /* 0x000fe4000bf66270 */
[----:B------:R-:W-:-:S02]  /*b6a0*/  ISETP.GE.AND P1, PT, R17, UR4, PT ;  /* 0x0000000411007c0c */ /* 0x000fc4000bf26270 */
[----:B0-----:R-:W-:Y:S01]  /*b6b0*/  @!P5 LOP3.LUT R5, R18, 0xfffffffe, RZ, 0xc0, !PT ;  /* 0xfffffffe1205d812 */ /* 0x001fe200078ec0ff */
[C---:B------:R-:W-:Y:S01]  /*b6c0*/  VIADD R18, R0.reuse, 0x88 ;  /* 0x0000008800127836 */ /* 0x040fe20000000000 */
        /* <DEDUP_REMOVED lines=23> */
[----:B------:R0:W-:Y:S03]  /*b840*/  @!P4 ST.E.64 desc[UR36][R4.64], R74 ;  /* 0x0000004a0400c985 */ /* 0x0001e6000c101b24 */
        /* <DEDUP_REMOVED lines=12> */
[----:B------:R-:W-:Y:S02]  /*b910*/  ISETP.GE.AND P0, PT, R14, UR4, PT ;  /* 0x000000040e007c0c */ /* 0x000fe4000bf06270 */
[----:B------:R-:W-:Y:S02]  /*b920*/  ISETP.GE.AND P4, PT, R15, UR4, PT ;  /* 0x000000040f007c0c */ /* 0x000fe4000bf86270 */
[----:B------:R-:W-:-:S02]  /*b930*/  ISETP.GE.AND P2, PT, R17, UR4, PT ;  /* 0x0000000411007c0c */ /* 0x000fc4000bf46270 */
[----:B------:R-:W-:Y:S02]  /*b940*/  @!P5 LEA.HI R19, R19, R19, RZ, 0x1 ;  /* 0x000000131313d211 */ /* 0x000fe400078f08ff */
        /* <DEDUP_REMOVED lines=18> */
[----:B----4-:R-:W-:Y:S01]  /*ba70*/  @!P1 LOP3.LUT R13, R20, 0xfffffffe, RZ, 0xc0, !PT ;  /* 0xfffffffe140d9812 */ /* 0x010fe200078ec0ff */
[----:B------:R-:W-:Y:S01]  /*ba80*/  VIADD R20, R0, 0xf0 ;  /* 0x000000f000147836 */ /* 0x000fe20000000000 */
[----:B------:R-:W-:Y:S01]  /*ba90*/  ISETP.GE.AND P5, PT, R18, UR4, PT ;  /* 0x0000000412007c0c */ /* 0x000fe2000bfa6270 */
[----:B0-----:R-:W-:Y:S01]  /*baa0*/  @!P0 IMAD.WIDE R4, R9, 0x4, R2 ;  /* 0x0000000409048825 */ /* 0x001fe200078e0202 */
[----:B------:R-:W-:-:S02]  /*bab0*/  ISETP.GE.AND P6, PT, R19, UR4, PT ;  /* 0x0000000413007c0c */ /* 0x000fc4000bfc6270 */
[----:B------:R-:W-:Y:S01]  /*bac0*/  IADD3 R16, R0, 0xe0, RZ ;  /* 0x000000e000107810 */ /* 0x000fe20007ffe0ff */
        /* <DEDUP_REMOVED lines=52> */
.L_x_3412:
        /* <DEDUP_REMOVED lines=21> */
[----:B------:R-:W-:Y:S02]  /*bf60*/  UIADD3 UR6, UR5, UR6, URZ ;  /* 0x0000000605067290 */ /* 0x000fe4000fffe03f */
[----:B------:R-:W-:Y:S01]  /*bf70*/  IMAD.U32 R3, RZ, RZ, UR5 ;  /* 0x00000005ff037e24 */ /* 0x000fe2000f8e00ff */
[----:B------:R-:W2:Y:S01]  /*bf80*/  @P0 LDC R7, c[0x0][0xcec] ;  /* 0x00033b00ff070b82 */ /* 0x000ea20000000800 */
[----:B------:R-:W-:Y:S01]  /*bf90*/  IMAD.U32 R2, RZ, RZ, UR4 ;  /* 0x00000004ff027e24 */ /* 0x000fe2000f8e00ff */
[----:B------:R-:W-:Y:S01]  /*bfa0*/  ULDC.64 UR4, c[0x0][0xce0] ;  /* 0x0003380000047ab9 */ /* 0x000fe20000000a00 */
        /* <DEDUP_REMOVED lines=12> */
[----:B0-----:R-:W-:-:S04]  /*c070*/  IMAD R9, R8, R7, UR10 ;  /* 0x0000000a08097e24 */ /* 0x001fc8000f8e0207 */
[----:B------:R-:W-:Y:S02]  /*c080*/  IMAD.MOV R7, RZ, RZ, -R5 ;  /* 0x000000ffff077224 */ /* 0x000fe400078e0a05 */
        /* <DEDUP_REMOVED lines=20> */
.L_x_3376:
[----:B------:R-:W-:-:S08]  /*c1d0*/  NOP ;  /* 0x0000000000007918 */ /* 0x000fd00000000000 */
[----:B0-----:R-:W0:-:S00]  /*c1e0*/  USETMAXREG.DEALLOC.CTAPOOL 0x28 ;  /* 0x00000028000079c8 */ /* 0x001e0000080e0500 */
[----:B0-----:R-:W-:-:S06]  /*c1f0*/  LOP3.LUT R17, R0, 0x3, RZ, 0xc0, !PT ;  /* 0x0000000300117812 */ /* 0x001fcc00078ec0ff */
[----:B------:R-:W0:Y:S01]  /*c200*/  S2UR UR6, SR_CTAID.Y ;  /* 0x00000000000679c3 */ /* 0x000e220000002600 */
[----:B------:R-:W1:Y:S07]  /*c210*/  SHFL.IDX PT, R0, R17, RZ, 0x1f ;  /* 0x00001fff11007589 */ /* 0x000e6e00000e0000 */
[----:B------:R-:W2:Y:S01]  /*c220*/  S2UR UR43, SR_CTAID.Z ;  /* 0x00000000002b79c3 */ /* 0x000ea20000002700 */
[----:B-1----:R-:W-:-:S13]  /*c230*/  ISETP.NE.AND P0, PT, R0, RZ, PT ;  /* 0x000000ff0000720c */ /* 0x002fda0003f05270 */
[----:B0-2---:R-:W-:Y:S05]  /*c240*/  @!P0 BRA `(.L_x_3416) ;  /* 0x0000000000288947 */ /* 0x005fea0003800000 */
        /* <DEDUP_REMOVED lines=10> */
.L_x_3416:
[----:B------:R-:W-:Y:S01]  /*c2f0*/  ULDC UR7, c[0x0][0xd50] ;  /* 0x0003540000077ab9 */ /* 0x000fe20000000800 */
[----:B------:R-:W-:Y:S01]  /*c300*/  UMOV UR39, UR6 ;  /* 0x0000000600277c82 */ /* 0x000fe20008000000 */
[----:B------:R-:W-:-:S11]  /*c310*/  UISETP.NE.AND UP0, UPT, UR7, 0x1, UPT ;  /* 0x000000010700788c */ /* 0x000fd6000bf05270 */
[----:B------:R-:W-:Y:S01]  /*c320*/  @UP0 ULDC UR4, c[0x0][0xd54] ;  /* 0x0003550000040ab9 */ /* 0x000fe20000000800 */
[----:B------:R-:W-:Y:S01]  /*c330*/  @UP0 ULDC UR8, c[0x0][0xd58] ;  /* 0x0003560000080ab9 */ /* 0x000fe20000000800 */
[----:B------:R-:W-:-:S04]  /*c340*/  UIMAD.WIDE.U32 UR4, UR6, UR4, URZ ;  /* 0x00000004060472a5 */ /* 0x000fc8000f8e003f */
[----:B------:R-:W-:-:S12]  /*c350*/  @UP0 USHF.R.U32.HI UR39, URZ, UR8, UR5 ;  /* 0x000000083f270299 */ /* 0x000fd80008011605 */
.L_x_3417:
[----:B------:R-:W-:Y:S01]  /*c360*/  ISETP.LE.AND P0, PT, RZ, UR43, PT ;  /* 0x0000002bff007c0c */ /* 0x000fe2000bf03270 */
[----:B------:R-:W-:Y:S01]  /*c370*/  UIADD3 UR4, -UR39, URZ, URZ ;  /* 0x0000003f27047290 */ /* 0x000fe2000fffe13f */
[----:B------:R-:W-:Y:S01]  /*c380*/  IMAD.MOV.U32 R21, RZ, RZ, 0x1 ;  /* 0x00000001ff157424 */ /* 0x000fe200078e00ff */
[----:B------:R-:W-:Y:S01]  /*c390*/  MOV R8, RZ ;  /* 0x000000ff00087202 */ /* 0x000fe20000000f00 */
[----:B------:R-:W-:Y:S01]  /*c3a0*/  IMAD.MOV.U32 R4, RZ, RZ, 0x1 ;  /* 0x00000001ff047424 */ /* 0x000fe200078e00ff */
[----:B------:R-:W-:-:S08]  /*c3b0*/  UIMAD UR6, UR7, UR4, UR6 ;  /* 0x00000004070672a4 */ /* 0x000fd0000f8e0206 */
[----:B------:R-:W-:Y:S05]  /*c3c0*/  @!P0 BRA `(.L_x_3418) ;  /* 0x00000040001c8947 */ /* 0x000fea0003800000 */
[----:B------:R-:W-:Y:S01]  /*c3d0*/  ULDC.64 UR4, c[0x0][0xb20] ;  /* 0x0002c80000047ab9 */ /* 0x000fe20000000a00 */
[----:B------:R-:W-:Y:S01]  /*c3e0*/  ULDC UR41, c[0x0][0x2f0] ;  /* 0x0000bc0000297ab9 */ /* 0x000fe20000000800 */
[----:B------:R-:W-:Y:S01]  /*c3f0*/  UISETP.NE.U32.AND UP0, UPT, UR4, URZ, UPT ;  /* 0x0000003f0400728c */ /* 0x000fe2000bf05070 */
[----:B------:R-:W-:-:S03]  /*c400*/  IMAD.MOV.U32 R29, RZ, RZ, RZ ;  /* 0x000000ffff1d7224 */ /* 0x000fc600078e00ff */
[----:B------:R-:W-:-:S06]  /*c410*/  UISETP.NE.AND.EX UP0, UPT, UR5, URZ, UPT, UP0 ;  /* 0x0000003f0500728c */ /* 0x000fcc000bf05300 */
[----:B------:R-:W-:-:S05]  /*c420*/  PLOP3.LUT P0, PT, PT, PT, UP0, 0x80, 0x0 ;  /* 0x000000000000781c */ /* 0x000fca0003f0f008 */
[----:B------:R-:W-:Y:S02]  /*c430*/  @UP0 ULDC.64 UR4, c[0x0][0xb20] ;  /* 0x0002c80000040ab9 */ /* 0x000fe40000000a00 */
[----:B------:R-:W-:-:S06]  /*c440*/  @UP0 UIMAD.WIDE UR4, UR43, 0x4, UR4 ;  /* 0x000000042b0408a5 */ /* 0x000fcc000f8e0204 */
[----:B------:R-:W-:Y:S02]  /*c450*/  IMAD.U32 R2, RZ, RZ, UR4 ;  /* 0x00000004ff027e24 */ /* 0x000fe4000f8e00ff */
[----:B------:R-:W-:Y:S01]  /*c460*/  IMAD.U32 R3, RZ, RZ, UR5 ;  /* 0x00000005ff037e24 */ /* 0x000fe2000f8e00ff */
[----:B------:R-:W-:Y:S02]  /*c470*/  ULDC.64 UR4, c[0x0][0x418] ;  /* 0x0001060000047ab9 */ /* 0x000fe40000000a00 */
[----:B------:R-:W-:Y:S02]  /*c480*/  UISETP.NE.U32.AND UP0, UPT, UR4, URZ, UPT ;  /* 0x0000003f0400728c */ /* 0x000fe4000bf05070 */
[----:B------:R0:W5:Y:S01]  /*c490*/  @P0 LDG.E R29, desc[UR36][R2.64] ;  /* 0x00000024021d0981 */ /* 0x000162000c1e1900 */
[----:B------:R-:W-:Y:S01]  /*c4a0*/  ULDC UR4, c[0x0][0x424] ;  /* 0x0001090000047ab9 */ /* 0x000fe20000000800 */
[----:B------:R-:W-:Y:S02]  /*c4b0*/  UISETP.NE.AND.EX UP0, UPT, UR5, URZ, UPT, UP0 ;  /* 0x0000003f0500728c */ /* 0x000fe4000bf05300 */
[----:B------:R-:W-:-:S02]  /*c4c0*/  ULOP3.LUT UR44, UR6, 0xffff, URZ, 0xc0, !UPT ;  /* 0x0000ffff062c7892 */ /* 0x000fc4000f8ec03f */
[----:B------:R-:W-:Y:S01]  /*c4d0*/  USEL UR4, UR4, 0x1, UP0 ;  /* 0x0000000104047887 */ /* 0x000fe20008000000 */
[----:B------:R-:W-:-:S03]  /*c4e0*/  UMOV UR38, URZ ;  /* 0x0000003f00267c82 */ /* 0x000fc60008000000 */
[----:B------:R-:W-:-:S04]  /*c4f0*/  UIMAD UR41, UR4, UR41, URZ ;  /* 0x00000029042972a4 */ /* 0x000fc8000f8e023f */
[----:B------:R-:W-:Y:S02]  /*c500*/  UISETP.GE.AND UP0, UPT, UR41, 0x1, UPT ;  /* 0x000000012900788c */ /* 0x000fe4000bf06270 */
[----:B------:R-:W-:-:S04]  /*c510*/  UIADD3 UR4, UR41, 0x3f, URZ ;  /* 0x0000003f29047890 */ /* 0x000fc8000fffe03f */
[----:B------:R-:W-:Y:S01]  /*c520*/  PLOP3.LUT P0, PT, PT, PT, UP0, 0x80, 0x0 ;  /* 0x000000000000781c */ /* 0x000fe20003f0f008 */
[----:B------:R-:W-:-:S04]  /*c530*/  USHF.R.S32.HI UR5, URZ, 0x1f, UR4 ;  /* 0x0000001f3f057899 */ /* 0x000fc80008011404 */
[----:B------:R-:W-:-:S04]  /*c540*/  ULEA.HI UR5, UR5, UR4, URZ, 0x6 ;  /* 0x0000000405057291 */ /* 0x000fc8000f8f303f */
[----:B------:R-:W-:-:S04]  /*c550*/  USHF.R.S32.HI UR40, URZ, 0x6, UR5 ;  /* 0x000000063f287899 */ /* 0x000fc80008011405 */
[----:B0-----:R-:W-:Y:S08]  /*c560*/  @!P0 BRA `(.L_x_3419) ;  /* 0x0000000000848947 */ /* 0x001ff00003800000 */
        /* <DEDUP_REMOVED lines=33> */
.L_x_3419:
[----:B------:R-:W-:Y:S02]  /*c780*/  UIMAD UR45, UR44, UR38, URZ ;  /* 0x000000262c2d72a4 */ /* 0x000fe4000f8e023f */
[----:B------:R-:W-:Y:S02]  /*c790*/  IMAD.U32 R3, RZ, RZ, UR38 ;  /* 0x00000026ff037e24 */ /* 0x000fe4000f8e00ff */
[----:B------:R-:W-:Y:S02]  /*c7a0*/  IMAD.MOV.U32 R8, RZ, RZ, RZ ;  /* 0x000000ffff087224 */ /* 0x000fe400078e00ff */
[----:B------:R-:W-:Y:S02]  /*c7b0*/  IMAD.MOV.U32 R4, RZ, RZ, 0x1 ;  /* 0x00000001ff047424 */ /* 0x000fe400078e00ff */
[----:B------:R-:W-:-:S05]  /*c7c0*/  IMAD.U32 R28, RZ, RZ, UR45 ;  /* 0x0000002dff1c7e24 */ /* 0x000fca000f8e00ff */
[----:B------:R-:W-:-:S04]  /*c7d0*/  VIADDMNMX R28, R28, R3, UR40, PT ;  /* 0x000000281c1c7e46 */ /* 0x000fc8000b800103 */
        /* <DEDUP_REMOVED lines=13> */
[----:B------:R-:W-:Y:S01]  /*c8b0*/  MOV R8, 0x70 ;  /* 0x0000007000087802 */ /* 0x000fe20000000f00 */
        /* <DEDUP_REMOVED lines=8> */
[----:B------:R-:W-:-:S07]  /*c940*/  IMAD.MOV.U32 R13, RZ, RZ, RZ ;  /* 0x000000ffff0d7224 */ /* 0x000fce00078e00ff */
[----:B------:R-:W-:-:S07]  /*c950*/  LEPC R20, `(.L_x_3420) ;  /* 0x000000001014794e */ /* 0x000fce0000000000 */
[----:B0----5:R-:W-:Y:S05]  /*c960*/  CALL.ABS.NOINC R2 ;  /* 0x0000000002007343 */ /* 0x021fea0003c00000 */
.L_x_3420:
        /* <DEDUP_REMOVED lines=20> */
.L_x_3422:
[----:B------:R0:W1:Y:S01]  /*cab0*/  LDC.64 R2, c[0x4][R16] ;  /* 0x0100000010027b82 */ /* 0x0000620000000a00 */
[----:B------:R-:W-:Y:S01]  /*cac0*/  ULDC.64 UR4, c[0x4][0xf0] ;  /* 0x01003c0000047ab9 */ /* 0x000fe20000000a00 */
[----:B------:R-:W-:Y:S01]  /*cad0*/  ULDC.64 UR6, c[0x4][0xf8] ;  /* 0x01003e0000067ab9 */ /* 0x000fe20000000a00 */
[----:B------:R-:W-:Y:S02]  /*cae0*/  IMAD.U32 R4, RZ, RZ, UR4 ;  /* 0x00000004ff047e24 */ /* 0x000fe4000f8e00ff */
[----:B------:R-:W-:Y:S01]  /*caf0*/  IMAD.U32 R5, RZ, RZ, UR5 ;  /* 0x00000005ff057e24 */ /* 0x000fe2000f8e00ff */
        /* <DEDUP_REMOVED lines=9> */
[----:B-1----:R-:W-:Y:S05]  /*cb90*/  CALL.ABS.NOINC R2 ;  /* 0x0000000002007343 */ /* 0x002fea0003c00000 */
.L_x_3421:
[----:B------:R-:W-:Y:S01]  /*cba0*/  ULDC.64 UR4, c[0x0][0xaf0] ;  /* 0x0002bc0000047ab9 */ /* 0x000fe20000000a00 */
[----:B------:R-:W-:Y:S01]  /*cbb0*/  IMAD.U32 R25, RZ, RZ, UR43 ;  /* 0x0000002bff197e24 */ /* 0x000fe2000f8e00ff */
[----:B------:R-:W-:Y:S01]  /*cbc0*/  UISETP.NE.U32.AND UP0, UPT, UR4, URZ, UPT ;  /* 0x0000003f0400728c */ /* 0x000fe2000bf05070 */
[----:B------:R-:W0:Y:S03]  /*cbd0*/  LDC R11, c[0x0][0x430] ;  /* 0x00010c00ff0b7b82 */ /* 0x000e260000000800 */
[----:B------:R-:W-:-:S06]  /*cbe0*/  UISETP.NE.AND.EX UP0, UPT, UR5, URZ, UPT, UP0 ;  /* 0x0000003f0500728c */ /* 0x000fcc000bf05300 */
[----:B------:R-:W-:-:S05]  /*cbf0*/  PLOP3.LUT P0, PT, PT, PT, UP0, 0x80, 0x0 ;  /* 0x000000000000781c */ /* 0x000fca0003f0f008 */
[----:B------:R-:W-:Y:S02]  /*cc00*/  @UP0 ULDC.64 UR4, c[0x0][0xaf0] ;  /* 0x0002bc0000040ab9 */ /* 0x000fe40000000a00 */
[----:B------:R-:W-:-:S06]  /*cc10*/  @UP0 UIMAD.WIDE UR4, UR43, 0x4, UR4 ;  /* 0x000000042b0408a5 */ /* 0x000fcc000f8e0204 */
[----:B------:R-:W-:Y:S01]  /*cc20*/  IMAD.U32 R2, RZ, RZ, UR4 ;  /* 0x00000004ff027e24 */ /* 0x000fe2000f8e00ff */
[C---:B------:R-:W-:Y:S01]  /*cc30*/  LOP3.LUT R6, R24.reuse, 0x7f, RZ, 0xc0, !PT ;  /* 0x0000007f18067812 */ /* 0x040fe200078ec0ff */
[----:B------:R-:W-:Y:S02]  /*cc40*/  IMAD.U32 R3, RZ, RZ, UR5 ;  /* 0x00000005ff037e24 */ /* 0x000fe4000f8e00ff */
[----:B------:R-:W-:Y:S01]  /*cc50*/  IMAD.SHL.U32 R0, R24, 0x10, RZ ;  /* 0x0000001018007824 */ /* 0x000fe200078e00ff */
[----:B------:R-:W-:Y:S01]  /*cc60*/  LEA R18, R28, 0xffffffc0, 0x6 ;  /* 0xffffffc01c127811 */ /* 0x000fe200078e30ff */
[----:B------:R-:W-:Y:S01]  /*cc70*/  ULDC UR4, c[0x0][0x320] ;  /* 0x0000c80000047ab9 */ /* 0x000fe20000000800 */
[----:B------:R1:W2:Y:S01]  /*cc80*/  @P0 LDG.E R25, desc[UR36][R2.64] ;  /* 0x0000002402190981 */ /* 0x0002a2000c1e1900 */
[----:B------:R-:W-:Y:S02]  /*cc90*/  SHF.R.U32.HI R5, RZ, 0x3, R6 ;  /* 0x00000003ff057819 */ /* 0x000fe40000011606 */
[----:B------:R-:W-:-:S02]  /*cca0*/  LOP3.LUT R4, R0, 0x70, RZ, 0xc0, !PT ;  /* 0x0000007000047812 */ /* 0x000fc400078ec0ff */
[----:B0-----:R-:W-:Y:S02]  /*ccb0*/  ISETP.NE.AND P1, PT, R11, 0x1, PT ;  /* 0x000000010b00780c */ /* 0x001fe40003f25270 */
[----:B------:R-:W-:Y:S02]  /*ccc0*/  LOP3.LUT R31, R4, R5, RZ, 0xfc, !PT ;  /* 0x00000005041f7212 */ /* 0x000fe400078efcff */
[----:B------:R-:W-:-:S03]  /*ccd0*/  LOP3.LUT R16, R16, 0xffffefff, RZ, 0xc0, !PT ;  /* 0xffffefff10107812 */ /* 0x000fc600078ec0ff */
[----:B------:R-:W-:-:S04]  /*cce0*/  IMAD.IADD R4, R31, 0x1, R18 ;  /* 0x000000011f047824 */ /* 0x000fc800078e0212 */
[C---:B-----5:R-:W-:Y:S01]  /*ccf0*/  IMAD.IADD R10, R4.reuse, 0x1, R29 ;  /* 0x00000001040a7824 */ /* 0x060fe200078e021d */
[----:B------:R-:W-:Y:S01]  /*cd00*/  ISETP.GE.AND P0, PT, R4, UR41, PT ;  /* 0x0000002904007c0c */ /* 0x000fe2000bf06270 */
[----:B------:R-:W0:Y:S01]  /*cd10*/  @P1 LDC R0, c[0x0][0x434] ;  /* 0x00010d00ff001b82 */ /* 0x000e220000000800 */
[----:B------:R-:W-:Y:S01]  /*cd20*/  @P1 LOP3.LUT R16, R16, 0x1000, RZ, 0xfc, !PT ;  /* 0x0000100010101812 */ /* 0x000fe200078efcff */
[----:B------:R-:W-:Y:S01]  /*cd30*/  IMAD.MOV.U32 R7, RZ, RZ, R10 ;  /* 0x000000ffff077224 */ /* 0x000fe200078e000a */
[----:B------:R-:W-:-:S05]  /*cd40*/  ISETP.GT.U32.OR P0, PT, R31, 0x3f, P0 ;  /* 0x0000003f1f00780c */ /* 0x000fca0000704470 */
[----:B-1----:R-:W1:Y:S08]  /*cd50*/  @P1 LDC R3, c[0x0][0x438] ;  /* 0x00010e00ff031b82 */ /* 0x002e700000000800 */
[----:B------:R-:W3:Y:S08]  /*cd60*/  @!P0 LDC.64 R8, c[0x0][0x428] ;  /* 0x00010a00ff088b82 */ /* 0x000ef00000000a00 */
[----:B------:R-:W4:Y:S01]  /*cd70*/  @!P0 LDC.64 R4, c[0x0][0x418] ;  /* 0x00010600ff048b82 */ /* 0x000f220000000a00 */
[----:B0-----:R-:W-:-:S05]  /*cd80*/  @P1 IMAD.HI.U32 R0, R10, R0, RZ ;  /* 0x000000000a001227 */ /* 0x001fca00078e00ff */
[----:B-1----:R-:W-:-:S04]  /*cd90*/  @P1 SHF.R.U32.HI R7, RZ, R3, R0 ;  /* 0x00000003ff071219 */ /* 0x002fc80000011600 */
        /* <DEDUP_REMOVED lines=8> */
[----:B------:R-:W-:-:S05]  /*ce20*/  @!P0 LEA.HI.X R5, R2, R5, R0, 0x2, P1 ;  /* 0x0000000502058211 */ /* 0x000fca00008f1400 */
[----:B------:R0:W2:Y:S01]  /*ce30*/  @!P0 LDG.E R3, desc[UR36][R4.64] ;  /* 0x0000002404038981 */ /* 0x0000a2000c1e1900 */
[----:B------:R-:W-:Y:S02]  /*ce40*/  CS2R R26, SRZ ;  /* 0x00000000001a7805 */ /* 0x000fe4000001ff00 */
[----:B------:R-:W-:Y:S01]  /*ce50*/  LOP3.LUT R16, R16, 0xffffffdf, RZ, 0xc0, !PT ;  /* 0xffffffdf10107812 */ /* 0x000fe200078ec0ff */
[----:B------:R-:W-:-:S04]  /*ce60*/  IMAD.MOV R19, RZ, RZ, -R7 ;  /* 0x000000ffff137224 */ /* 0x000fc800078e0a07 */
[----:B------:R-:W-:Y:S02]  /*ce70*/  IMAD R19, R11, R19, R10 ;  /* 0x000000130b137224 */ /* 0x000fe400078e020a */
[----:B0-----:R-:W-:-:S05]  /*ce80*/  IMAD.SHL.U32 R5, R24, 0x8, RZ ;  /* 0x0000000818057824 */ /* 0x001fca00078e00ff */
[----:B------:R-:W-:-:S04]  /*ce90*/  LOP3.LUT R22, R5, 0x38, RZ, 0xc0, !PT ;  /* 0x0000003805167812 */ /* 0x000fc800078ec0ff */
[C---:B------:R-:W-:Y:S02]  /*cea0*/  LOP3.LUT R0, R22.reuse, 0x40, RZ, 0xfc, !PT ;  /* 0x0000004016007812 */ /* 0x040fe400078efcff */
[----:B------:R-:W-:Y:S02]  /*ceb0*/  LOP3.LUT R2, R22, 0x80, RZ, 0xfc, !PT ;  /* 0x0000008016027812 */ /* 0x000fe400078efcff */
[----:B------:R-:W-:Y:S02]  /*cec0*/  ISETP.GE.AND P2, PT, R0, UR4, PT ;  /* 0x0000000400007c0c */ /* 0x000fe4000bf46270 */
[----:B------:R-:W-:Y:S02]  /*ced0*/  ISETP.GE.AND P1, PT, R2, UR4, PT ;  /* 0x0000000402007c0c */ /* 0x000fe4000bf26270 */
[----:B------:R-:W-:Y:S02]  /*cee0*/  SEL R0, RZ, 0xffffffff, P2 ;  /* 0xffffffffff007807 */ /* 0x000fe40001000000 */
[----:B------:R-:W-:-:S02]  /*cef0*/  LOP3.LUT R2, R22, 0xc0, RZ, 0xfc, !PT ;  /* 0x000000c016027812 */ /* 0x000fc400078efcff */
[C---:B------:R-:W-:Y:S02]  /*cf00*/  LOP3.LUT R35, R22.reuse, 0x100, RZ, 0xfc, !PT ;  /* 0x0000010016237812 */ /* 0x040fe400078efcff */
[C---:B------:R-:W-:Y:S02]  /*cf10*/  LOP3.LUT R34, R22.reuse, 0x140, RZ, 0xfc, !PT ;  /* 0x0000014016227812 */ /* 0x040fe400078efcff */
[----:B------:R-:W-:Y:S02]  /*cf20*/  LOP3.LUT R4, R22, 0x180, RZ, 0xfc, !PT ;  /* 0x0000018016047812 */ /* 0x000fe400078efcff */
[----:B------:R-:W-:Y:S02]  /*cf30*/  @P2 LOP3.LUT R16, R16, 0x20, RZ, 0xfc, !PT ;  /* 0x0000002010102812 */ /* 0x000fe400078efcff */
[----:B------:R-:W-:Y:S02]  /*cf40*/  ISETP.GE.AND P2, PT, R35, UR4, PT ;  /* 0x0000000423007c0c */ /* 0x000fe4000bf46270 */
[----:B------:R-:W-:-:S02]  /*cf50*/  LOP3.LUT R16, R16, 0xfffffdff, RZ, 0xc0, !PT ;  /* 0xfffffdff10107812 */ /* 0x000fc400078ec0ff */
[C---:B------:R-:W-:Y:S02]  /*cf60*/  LOP3.LUT R37, R22.reuse, 0x1c0, RZ, 0xfc, !PT ;  /* 0x000001c016257812 */ /* 0x040fe400078efcff */
[--C-:B--2---:R-:W-:Y:S01]  /*cf70*/  @!P0 SHF.R.S32.HI R27, RZ, 0x1f, R3.reuse ;  /* 0x0000001fff1b8819 */ /* 0x104fe20000011403 */
[----:B------:R-:W-:Y:S01]  /*cf80*/  @!P0 IMAD.MOV.U32 R26, RZ, RZ, R3 ;  /* 0x000000ffff1a8224 */ /* 0x000fe200078e0003 */
[----:B------:R-:W-:Y:S01]  /*cf90*/  ISETP.GE.AND P0, PT, R22, UR4, PT ;  /* 0x0000000416007c0c */ /* 0x000fe2000bf06270 */
[----:B------:R-:W-:-:S03]  /*cfa0*/  IMAD.SHL.U32 R3, R0, 0x2, RZ ;  /* 0x0000000200037824 */ /* 0x000fc600078e00ff */
[----:B------:R-:W-:-:S04]  /*cfb0*/  SEL R0, RZ, 0x1, P0 ;  /* 0x00000001ff007807 */ /* 0x000fc80000000000 */
[----:B------:R-:W-:Y:S02]  /*cfc0*/  LOP3.LUT R0, R3, 0x2, R0, 0xe2, !PT ;  /* 0x0000000203007812 */ /* 0x000fe400078ee200 */
[----:B------:R-:W-:-:S03]  /*cfd0*/  SEL R3, RZ, 0x4, P1 ;  /* 0x00000004ff037807 */ /* 0x000fc60000800000 */
[----:B------:R-:W-:Y:S02]  /*cfe0*/  @P0 LOP3.LUT R16, R16, 0x200, RZ, 0xfc, !PT ;  /* 0x0000020010100812 */ /* 0x000fe400078efcff */
[----:B------:R-:W-:Y:S02]  /*cff0*/  ISETP.GE.AND P0, PT, R2, UR4, PT ;  /* 0x0000000402007c0c */ /* 0x000fe4000bf06270 */
[----:B------:R-:W-:Y:S02]  /*d000*/  LOP3.LUT R16, R16, 0xffffffef, RZ, 0xc0, !PT ;  /* 0xffffffef10107812 */ /* 0x000fe400078ec0ff */
[----:B------:R-:W-:Y:S02]  /*d010*/  SEL R2, RZ, 0x8, P0 ;  /* 0x00000008ff027807 */ /* 0x000fe40000000000 */
[----:B------:R-:W-:Y:S02]  /*d020*/  @P1 LOP3.LUT R16, R16, 0x10, RZ, 0xfc, !PT ;  /* 0x0000001010101812 */ /* 0x000fe400078efcff */
[----:B------:R-:W-:-:S02]  /*d030*/  ISETP.GE.AND P1, PT, R34, UR4, PT ;  /* 0x0000000422007c0c */ /* 0x000fc4000bf26270 */
[----:B------:R-:W-:Y:S02]  /*d040*/  LOP3.LUT R16, R16, 0xfffffff7, RZ, 0xc0, !PT ;  /* 0xfffffff710107812 */ /* 0x000fe400078ec0ff */
[----:B------:R-:W-:Y:S02]  /*d050*/  LOP3.LUT R2, R2, R0, R3, 0xfe, !PT ;  /* 0x0000000002027212 */ /* 0x000fe400078efe03 */
[----:B------:R-:W-:Y:S02]  /*d060*/  @P0 LOP3.LUT R16, R16, 0x8, RZ, 0xfc, !PT ;  /* 0x0000000810100812 */ /* 0x000fe400078efcff */
[----:B------:R-:W-:Y:S02]  /*d070*/  ISETP.GE.AND P0, PT, R4, UR4, PT ;  /* 0x0000000404007c0c */ /* 0x000fe4000bf06270 */
[----:B------:R-:W-:Y:S02]  /*d080*/  LOP3.LUT R16, R16, 0xfffffffb, RZ, 0xc0, !PT ;  /* 0xfffffffb10107812 */ /* 0x000fe400078ec0ff */
[----:B------:R-:W-:-:S02]  /*d090*/  SEL R33, RZ, 0x40, P0 ;  /* 0x00000040ff217807 */ /* 0x000fc40000000000 */
[----:B------:R-:W-:Y:S02]  /*d0a0*/  @P2 LOP3.LUT R16, R16, 0x4, RZ, 0xfc, !PT ;  /* 0x0000000410102812 */ /* 0x000fe400078efcff */
[----:B------:R-:W-:Y:S01]  /*d0b0*/  ISETP.GE.AND P0, PT, R37, UR4, PT ;  /* 0x0000000425007c0c */ /* 0x000fe2000bf06270 */
[----:B------:R-:W-:Y:S01]  /*d0c0*/  UMOV UR4, 0xffffffff ;  /* 0xffffffff00047882 */ /* 0x000fe20000000000 */
[----:B------:R-:W-:Y:S02]  /*d0d0*/  SEL R3, RZ, 0x10, P2 ;  /* 0x00000010ff037807 */ /* 0x000fe40001000000 */
[----:B------:R-:W-:Y:S02]  /*d0e0*/  LOP3.LUT R16, R16, 0xfffffffd, RZ, 0xc0, !PT ;  /* 0xfffffffd10107812 */ /* 0x000fe400078ec0ff */
[----:B------:R-:W-:Y:S02]  /*d0f0*/  SEL R4, RZ, 0x20, P1 ;  /* 0x00000020ff047807 */ /* 0x000fe40000800000 */
[----:B------:R-:W-:-:S02]  /*d100*/  SEL R0, RZ, 0x80, P0 ;  /* 0x00000080ff007807 */ /* 0x000fc40000000000 */
[----:B------:R-:W-:Y:S02]  /*d110*/  @P1 LOP3.LUT R16, R16, 0x2, RZ, 0xfc, !PT ;  /* 0x0000000210101812 */ /* 0x000fe400078efcff */
[----:B------:R-:W-:Y:S01]  /*d120*/  LOP3.LUT R2, R4, R2, R3, 0xfe, !PT ;  /* 0x0000000204027212 */ /* 0x000fe200078efe03 */
[----:B------:R-:W-:Y:S06]  /*d130*/  BRA.DIV UR4, `(.L_x_3423) ;  /* 0x0000003a04107947 */ /* 0x000fec000b800000 */
.L_x_3469:
[----:B------:R-:W2:Y:S01]  /*d140*/  LDL R3, [R1] ;  /* 0x0000000001037983 */ /* 0x000ea20000100800 */
[----:B------:R-:W-:Y:S02]  /*d150*/  LOP3.LUT R33, R2, R33, RZ, 0xfc, !PT ;  /* 0x0000002102217212 */ /* 0x000fe400078efcff */
[----:B------:R-:W-:Y:S02]  /*d160*/  ISETP.GT.U32.AND P1, PT, R31, 0x3f, PT ;  /* 0x0000003f1f00780c */ /* 0x000fe40003f24070 */
[----:B------:R-:W-:Y:S02]  /*d170*/  LOP3.LUT R16, R16, 0xfffffbff, RZ, 0xc0, !PT ;  /* 0xfffffbff10107812 */ /* 0x000fe400078ec0ff */
[----:B------:R-:W-:Y:S02]  /*d180*/  MOV R23, UR39 ;  /* 0x0000002700177c02 */ /* 0x000fe40008000f00 */
[----:B------:R-:W-:Y:S02]  /*d190*/  LOP3.LUT R17, R33, R0, RZ, 0xfc, !PT ;  /* 0x0000000021117212 */ /* 0x000fe400078efcff */
[----:B------:R-:W-:-:S02]  /*d1a0*/  SHF.R.S32.HI R23, RZ, 0x1f, R23 ;  /* 0x0000001fff177819 */ /* 0x000fc40000011417 */
[----:B--2---:R-:W-:-:S13]  /*d1b0*/  R2UR UR4, R3 ;  /* 0x00000000030472ca */ /* 0x004fda00000e0000 */
[----:B------:R-:W-:-:S06]  /*d1c0*/  ULOP3.LUT UR4, UR4, 0x2, URZ, 0xfc, !UPT ;  /* 0x0000000204047892 */ /* 0x000fcc000f8efc3f */
[----:B------:R-:W-:-:S05]  /*d1d0*/  IMAD.U32 R2, RZ, RZ, UR4 ;  /* 0x00000004ff027e24 */ /* 0x000fca000f8e00ff */
[----:B------:R-:W-:-:S13]  /*d1e0*/  ISETP.NE.AND P0, PT, R2, 0x3, PT ;  /* 0x000000030200780c */ /* 0x000fda0003f05270 */
[----:B------:R-:W-:-:S04]  /*d1f0*/  @P0 LOP3.LUT R16, R16, 0x400, RZ, 0xfc, !PT ;  /* 0x0000040010100812 */ /* 0x000fc800078efcff */
[----:B------:R-:W-:-:S04]  /*d200*/  LOP3.LUT R16, R16, 0xffffbfff, RZ, 0xc0, !PT ;  /* 0xffffbfff10107812 */ /* 0x000fc800078ec0ff */
[----:B------:R-:W-:Y:S01]  /*d210*/  @P1 LOP3.LUT R16, R16, 0x4000, RZ, 0xfc, !PT ;  /* 0x0000400010101812 */ /* 0x000fe200078efcff */
[----:B------:R-:W-:Y:S06]  /*d220*/  @!P0 BRA `(.L_x_3424) ;  /* 0x0000000000048947 */ /* 0x000fec0003800000 */
[----:B------:R-:W-:Y:S01]  /*d230*/  BPT.TRAP 0x1 ;  /* 0x000000040000795c */ /* 0x000fe20000300000 */
.L_x_3424:
[----:B------:R-:W-:-:S05]  /*d240*/  IMAD.MOV.U32 R0, RZ, RZ, 0x1 ;  /* 0x00000001ff007424 */ /* 0x000fca00078e00ff */
[----:B------:R-:W-:-:S04]  /*d250*/  SHF.L.U32 R0, R0, 0x1f, RZ ;  /* 0x0000001f00007819 */ /* 0x000fc800000006ff */
[----:B------:R-:W0:Y:S02]  /*d260*/  SYNCS.PHASECHK.TRANS64.TRYWAIT P0, [UR42+0x38840], R0 ;  /* 0x03884000ff0075a7 */ /* 0x000e24000800016a */
[----:B0-----:R-:W-:Y:S05]  /*d270*/  @!P0 BRA `(.L_x_3425) ;  /* 0x0000003400e08947 */ /* 0x001fea0003800000 */
.L_x_3470:
[----:B------:R-:W-:Y:S01]  /*d280*/  SHF.R.S32.HI R30, RZ, 0x1f, R19 ;  /* 0x0000001fff1e7819 */ /* 0x000fe20000011413 */
[----:B------:R-:W-:Y:S01]  /*d290*/  ULDC.64 UR4, c[0x0][0x300] ;  /* 0x0000c00000047ab9 */ /* 0x000fe20000000a00 */
[----:B------:R-:W-:Y:S01]  /*d2a0*/  R2UR UR6, R23 ;  /* 0x00000000170672ca */ /* 0x000fe200000e0000 */
[----:B0-----:R-:W-:Y:S01]  /*d2b0*/  IMAD.WIDE.U32 R2, R19, UR4, RZ ;  /* 0x0000000413027c25 */ /* 0x001fe2000f8e00ff */
[----:B------:R-:W-:Y:S02]  /*d2c0*/  SHF.R.U32.HI R8, RZ, 0x3, R6 ;  /* 0x00000003ff087819 */ /* 0x000fe40000011606 */
[----:B------:R-:W-:Y:S01]  /*d2d0*/  LOP3.LUT R16, R16, 0xfffffffe, RZ, 0xc0, !PT ;  /* 0xfffffffe10107812 */ /* 0x000fe200078ec0ff */
[----:B------:R-:W-:Y:S01]  /*d2e0*/  IMAD R0, R30, UR4, RZ ;  /* 0x000000041e007c24 */ /* 0x000fe2000f8e02ff */
[----:B------:R-:W-:-:S03]  /*d2f0*/  IADD3 R18, -R8, UR41, -R18 ;  /* 0x0000002908127c10 */ /* 0x000fc6000fffe912 */
        /* <DEDUP_REMOVED lines=16> */
[----:B------:R-:W-:Y:S02]  /*d400*/  ULDC UR4, c[0x0][0x2f4] ;  /* 0x0000bd0000047ab9 */ /* 0x000fe40000000800 */
[----:B------:R-:W-:-:S02]  /*d410*/  ISETP.GE.AND P2, PT, R22, UR4, PT ;  /* 0x0000000416007c0c */ /* 0x000fc4000bf46270 */
[----:B------:R-:W-:Y:S02]  /*d420*/  LEA.HI.X R4, R2, UR7, R3, 0x1, P0 ;  /* 0x0000000702047c11 */ /* 0x000fe400080f0c03 */
[----:B------:R-:W-:Y:S02]  /*d430*/  LOP3.LUT R2, R5, 0x1c0, RZ, 0xc0, !PT ;  /* 0x000001c005027812 */ /* 0x000fe400078ec0ff */
[----:B------:R-:W-:Y:S02]  /*d440*/  ISETP.GE.AND P0, PT, R18, 0x1, PT ;  /* 0x000000011200780c */ /* 0x000fe40003f06270 */
[----:B------:R-:W-:-:S04]  /*d450*/  LOP3.LUT R5, R2, 0x38, R5, 0xf8, !PT ;  /* 0x0000003802057812 */ /* 0x000fc800078ef805 */
[----:B------:R-:W-:Y:S01]  /*d460*/  LOP3.LUT R5, R5, 0x38, R24, 0x78, !PT ;  /* 0x0000003805057812 */ /* 0x000fe200078e7818 */
[----:B------:R-:W-:Y:S01]  /*d470*/  IMAD.SHL.U32 R24, R6, 0x8, RZ ;  /* 0x0000000806187824 */ /* 0x000fe200078e00ff */
[----:B------:R-:W-:-:S04]  /*d480*/  @P2 LOP3.LUT R16, R16, 0x1, RZ, 0xfc, !PT ;  /* 0x0000000110102812 */ /* 0x000fc800078efcff */
[----:B------:R-:W-:Y:S01]  /*d490*/  LOP3.LUT R24, R5, 0x200, R24, 0xf8, !PT ;  /* 0x0000020005187812 */ /* 0x000fe200078ef818 */
[----:B------:R-:W-:Y:S06]  /*d4a0*/  BRA.DIV UR5, `(.L_x_3426) ;  /* 0x00000036056c7947 */ /* 0x000fec000b800000 */
[----:B------:R-:W0:Y:S01]  /*d4b0*/  SHFL.IDX PT, R14, R0, RZ, 0x181f ;  /* 0x00181fff000e7589 */ /* 0x000e2200000e0000 */
[----:B------:R-:W-:-:S03]  /*d4c0*/  @P0 LEA R7, R24, UR42, 0x1 ;  /* 0x0000002a18070c11 */ /* 0x000fc6000f8e08ff */
[----:B------:R-:W1:Y:S04]  /*d4d0*/  SHFL.IDX PT, R2, R4, RZ, 0x181f ;  /* 0x00181fff04027589 */ /* 0x000e6800000e0000 */
[----:B------:R-:W-:Y:S01]  /*d4e0*/  SHFL.IDX PT, R5, R4, 0x1, 0x181f ;  /* 0x00381f0004057f89 */ /* 0x000fe200000e0000 */
[----:B0-----:R-:W-:-:S05]  /*d4f0*/  @P0 LEA R14, P1, R22, R14, 0x1 ;  /* 0x0000000e160e0211 */ /* 0x001fca00078208ff */
[----:B-1----:R-:W-:Y:S02]  /*d500*/  @P0 IMAD.X R3, RZ, RZ, R2, P1 ;  /* 0x000000ffff030224 */ /* 0x002fe400008e0602 */
        /* <DEDUP_REMOVED lines=10> */
[----:B------:R-:W-:-:S03]  /*d5b0*/  ISETP.GE.AND P0, PT, R18, 0x21, PT ;  /* 0x000000211200780c */ /* 0x000fc60003f06270 */
[----:B------:R-:W2:Y:S10]  /*d5c0*/  SHFL.IDX PT, R4, R4, 0x3, 0x181f ;  /* 0x00781f0004047f89 */ /* 0x000eb400000e0000 */
[----:B0-----:R-:W-:-:S02]  /*d5d0*/  @P0 LEA R2, P1, R22, R14, 0x1 ;  /* 0x0000000e16020211 */ /* 0x001fc400078208ff */
[----:B------:R0:W3:Y:S03]  /*d5e0*/  SHFL.IDX PT, R14, R0, 0x3, 0x181f ;  /* 0x00781f00000e7f89 */ /* 0x0000e600000e0000 */
[----:B-1----:R-:W-:Y:S01]  /*d5f0*/  @P0 IMAD.X R3, RZ, RZ, R5, P1 ;  /* 0x000000ffff030224 */ /* 0x002fe200008e0605 */
[----:B------:R-:W-:-:S05]  /*d600*/  @P0 LEA R5, R24, UR42, 0x1 ;  /* 0x0000002a18050c11 */ /* 0x000fca000f8e08ff */
[----:B------:R0:W-:Y:S02]  /*d610*/  @P0 LDGSTS.E.BYPASS.LTC128B.128 [R5+0x23400], desc[UR36][R2.64], !P2 ;  /* 0x2340000002050fae */ /* 0x0001e4000d101d64 */
.L_x_3480:
[----:B------:R-:W-:-:S13]  /*d620*/  ISETP.GE.AND P0, PT, R18, 0x31, PT ;  /* 0x000000311200780c */ /* 0x000fda0003f06270 */
[----:B0--3--:R-:W-:Y:S02]  /*d630*/  @P0 LEA R2, P1, R22, R14, 0x1 ;  /* 0x0000000e16020211 */ /* 0x009fe400078208ff */
[----:B------:R-:W-:-:S03]  /*d640*/  @P0 LEA R5, R24, UR42, 0x1 ;  /* 0x0000002a18050c11 */ /* 0x000fc6000f8e08ff */
[----:B--2---:R-:W-:-:S05]  /*d650*/  @P0 IMAD.X R3, RZ, RZ, R4, P1 ;  /* 0x000000ffff030224 */ /* 0x004fca00008e0604 */
        /* <DEDUP_REMOVED lines=11> */
.L_x_3427:
[----:B------:R-:W-:Y:S01]  /*d710*/  SYNCS.ARRIVE.TRANS64.A1T0 RZ, [UR42+0x38830], RZ ;  /* 0x038830ffffff79a7 */ /* 0x000fe2000810002a */
[----:B------:R-:W-:Y:S05]  /*d720*/  WARPSYNC.ALL ;  /* 0x0000000000007948 */ /* 0x000fea0003800000 */
[----:B------:R-:W-:Y:S01]  /*d730*/  UIADD3 UR4, UR42, 0x20400, URZ ;  /* 0x000204002a047890 */ /* 0x000fe2000fffe03f */
[----:B------:R-:W-:Y:S01]  /*d740*/  BAR.SYNC.DEFER_BLOCKING 0x8, 0x100 ;  /* 0x0204000000007b1d */ /* 0x000fe20000010000 */
[----:B------:R-:W-:Y:S02]  /*d750*/  USHF.R.S32.HI UR46, URZ, 0x1f, UR43 ;  /* 0x0000001f3f2e7899 */ /* 0x000fe4000801142b */
[----:B------:R-:W-:-:S06]  /*d760*/  ULOP3.LUT UP0, URZ, UR4, 0x3ff, URZ, 0xc0, !UPT ;  /* 0x000003ff043f7892 */ /* 0x000fcc000f80c03f */
        /* <DEDUP_REMOVED lines=18> */
.L_x_3428:
[----:B------:R-:W0:Y:S01]  /*d890*/  LDC R8, c[0x0][0x448] ;  /* 0x00011200ff087b82 */ /* 0x000e220000000800 */
[----:B------:R-:W1:Y:S01]  /*d8a0*/  S2R R20, SR_CTAID.X ;  /* 0x0000000000147919 */ /* 0x000e620000002500 */
[----:B------:R-:W-:Y:S01]  /*d8b0*/  R2UR UR6, R23 ;  /* 0x00000000170672ca */ /* 0x000fe200000e0000 */
[----:B------:R-:W-:Y:S01]  /*d8c0*/  ULDC.64 UR8, c[0x0][0x2d8] ;  /* 0x0000b60000087ab9 */ /* 0x000fe20000000a00 */
[----:B------:R-:W-:Y:S01]  /*d8d0*/  LOP3.LUT R16, R16, 0xfffff7ff, RZ, 0xc0, !PT ;  /* 0xfffff7ff10107812 */ /* 0x000fe200078ec0ff */
[----:B------:R-:W-:Y:S01]  /*d8e0*/  UIMAD.WIDE.U32 UR4, UR39, UR8, URZ ;  /* 0x00000008270472a5 */ /* 0x000fe2000f8e003f */
[----:B------:R-:W2:Y:S09]  /*d8f0*/  S2R R21, SR_TID.X ;  /* 0x0000000000157919 */ /* 0x000eb20000002100 */
[----:B------:R-:W-:-:S04]  /*d900*/  UIMAD UR6, UR6, UR8, URZ ;  /* 0x00000008060672a4 */ /* 0x000fc8000f8e023f */
[----:B------:R-:W-:-:S03]  /*d910*/  UIMAD UR6, UR39, UR9, UR6 ;  /* 0x00000009270672a4 */ /* 0x000fc6000f8e0206 */
[----:B------:R-:W-:Y:S01]  /*d920*/  ULDC.64 UR8, c[0x0][0x2e0] ;  /* 0x0000b80000087ab9 */ /* 0x000fe20000000a00 */
[----:B------:R-:W-:Y:S01]  /*d930*/  UIADD3 UR5, UR5, UR6, URZ ;  /* 0x0000000605057290 */ /* 0x000fe2000fffe03f */
[----:B0-----:R-:W-:Y:S01]  /*d940*/  ISETP.NE.AND P0, PT, R8, 0x1, PT ;  /* 0x000000010800780c */ /* 0x001fe20003f05270 */
[----:B------:R-:W-:Y:S02]  /*d950*/  UIMAD UR6, UR46, UR8, URZ ;  /* 0x000000082e0672a4 */ /* 0x000fe4000f8e023f */
[----:B------:R-:W-:Y:S02]  /*d960*/  UIMAD.WIDE.U32 UR4, UR43, UR8, UR4 ;  /* 0x000000082b0472a5 */ /* 0x000fe4000f8e0004 */
[----:B------:R-:W-:Y:S01]  /*d970*/  UIMAD UR6, UR43, UR9, UR6 ;  /* 0x000000092b0672a4 */ /* 0x000fe2000f8e0206 */
[----:B-1----:R-:W-:-:S03]  /*d980*/  IMAD R36, R20, 0x40, R31 ;  /* 0x0000004014247824 */ /* 0x002fc600078e021f */
[----:B------:R-:W-:Y:S01]  /*d990*/  UIADD3 UR6, UR5, UR6, URZ ;  /* 0x0000000605067290 */ /* 0x000fe2000fffe03f */
[----:B------:R-:W-:-:S03]  /*d9a0*/  IMAD.U32 R4, RZ, RZ, UR4 ;  /* 0x00000004ff047e24 */ /* 0x000fc6000f8e00ff */
[----:B------:R-:W0:Y:S01]  /*d9b0*/  @P0 LDC R3, c[0x0][0x44c] ;  /* 0x00011300ff030b82 */ /* 0x000e220000000800 */
[----:B------:R-:W-:Y:S01]  /*d9c0*/  IMAD.MOV.U32 R6, RZ, RZ, R36 ;  /* 0x000000ffff067224 */ /* 0x000fe200078e0024 */
[----:B------:R-:W-:Y:S01]  /*d9d0*/  @P0 LOP3.LUT R16, R16, 0x800, RZ, 0xfc, !PT ;  /* 0x0000080010100812 */ /* 0x000fe200078efcff */
[----:B------:R-:W-:Y:S01]  /*d9e0*/  IMAD.MOV.U32 R2, RZ, RZ, R4 ;  /* 0x000000ffff027224 */ /* 0x000fe200078e0004 */
[----:B--2---:R-:W-:-:S04]  /*d9f0*/  LOP3.LUT R21, R21, 0x7f, RZ, 0xc0, !PT ;  /* 0x0000007f15157812 */ /* 0x004fc800078ec0ff */
[----:B------:R-:W1:Y:S01]  /*da00*/  @P0 LDC R5, c[0x0][0x450] ;  /* 0x00011400ff050b82 */ /* 0x000e620000000800 */
[----:B------:R-:W-:Y:S01]  /*da10*/  SHF.R.U32.HI R21, RZ, 0x3, R21 ;  /* 0x00000003ff157819 */ /* 0x000fe20000011615 */
[----:B0-----:R-:W-:-:S04]  /*da20*/  @P0 IMAD.HI.U32 R0, R36, R3, RZ ;  /* 0x0000000324000227 */ /* 0x001fc800078e00ff */
[----:B------:R-:W-:Y:S01]  /*da30*/  IMAD.U32 R3, RZ, RZ, UR6 ;  /* 0x00000006ff037e24 */ /* 0x000fe2000f8e00ff */
[----:B-1----:R-:W-:Y:S01]  /*da40*/  @P0 SHF.R.U32.HI R6, RZ, R5, R0 ;  /* 0x00000005ff060219 */ /* 0x002fe20000011600 */
[----:B------:R-:W-:Y:S01]  /*da50*/  IMAD.U32 R5, RZ, RZ, UR5 ;  /* 0x00000005ff057e24 */ /* 0x000fe2000f8e00ff */
[----:B------:R-:W-:Y:S02]  /*da60*/  ULDC.64 UR4, c[0x0][0x2d0] ;  /* 0x0000b40000047ab9 */ /* 0x000fe40000000a00 */
[--C-:B------:R-:W-:Y:S01]  /*da70*/  SHF.R.S32.HI R0, RZ, 0x1f, R6.reuse ;  /* 0x0000001fff007819 */ /* 0x100fe20000011406 */
[----:B------:R-:W-:Y:S02]  /*da80*/  IMAD.MOV R7, RZ, RZ, -R6 ;  /* 0x000000ffff077224 */ /* 0x000fe400078e0a06 */
[----:B------:R-:W-:-:S04]  /*da90*/  IMAD.WIDE.U32 R2, R6, UR4, R2 ;  /* 0x0000000406027c25 */ /* 0x000fc8000f8e0002 */
[----:B------:R-:W-:Y:S02]  /*daa0*/  IMAD R5, R0, UR4, RZ ;  /* 0x0000000400057c24 */ /* 0x000fe4000f8e02ff */
[----:B------:R-:W-:Y:S02]  /*dab0*/  IMAD R0, R8, R7, R36 ;  /* 0x0000000708007224 */ /* 0x000fe400078e0224 */
[----:B------:R-:W-:Y:S01]  /*dac0*/  IMAD R4, R6, UR5, R5 ;  /* 0x0000000506047c24 */ /* 0x000fe2000f8e0205 */
[----:B------:R-:W-:Y:S02]  /*dad0*/  ULDC.64 UR4, c[0x0][0x2c8] ;  /* 0x0000b20000047ab9 */ /* 0x000fe40000000a00 */
[----:B------:R-:W-:Y:S01]  /*dae0*/  SHF.R.S32.HI R5, RZ, 0x1f, R0 ;  /* 0x0000001fff057819 */ /* 0x000fe20000011400 */
[----:B------:R-:W-:-:S04]  /*daf0*/  IMAD.IADD R3, R3, 0x1, R4 ;  /* 0x0000000103037824 */ /* 0x000fc800078e0204 */
[----:B------:R-:W-:Y:S02]  /*db00*/  IMAD R5, R5, UR4, RZ ;  /* 0x0000000405057c24 */ /* 0x000fe4000f8e02ff */
[----:B------:R-:W-:-:S04]  /*db10*/  IMAD.WIDE.U32 R2, R0, UR4, R2 ;  /* 0x0000000400027c25 */ /* 0x000fc8000f8e0002 */
[----:B------:R-:W-:Y:S01]  /*db20*/  IMAD R5, R0, UR5, R5 ;  /* 0x0000000500057c24 */ /* 0x000fe2000f8e0205 */
[----:B------:R-:W-:Y:S02]  /*db30*/  ULDC.64 UR4, c[0x0][0x280] ;  /* 0x0000a00000047ab9 */ /* 0x000fe40000000a00 */
[----:B------:R-:W-:Y:S01]  /*db40*/  LEA R0, P0, R2, UR4, 0x1 ;  /* 0x0000000402007c11 */ /* 0x000fe2000f8008ff */
[----:B------:R-:W-:Y:S01]  /*db50*/  IMAD.IADD R3, R3, 0x1, R5 ;  /* 0x0000000103037824 */ /* 0x000fe200078e0205 */
[----:B------:R-:W-:-:S04]  /*db60*/  ULDC UR4, c[0x0][0x2b8] ;  /* 0x0000ae0000047ab9 */ /* 0x000fc80000000800 */
[----:B------:R-:W-:Y:S01]  /*db70*/  LEA.HI.X R4, R2, UR5, R3, 0x1, P0 ;  /* 0x0000000502047c11 */ /* 0x000fe200080f0c03 */
[----:B------:R-:W-:Y:S01]  /*db80*/  UMOV UR5, 0xffffffff ;  /* 0xffffffff00057882 */ /* 0x000fe20000000000 */
[----:B------:R-:W-:Y:S02]  /*db90*/  ISETP.GE.AND P0, PT, R22, UR4, PT ;  /* 0x0000000416007c0c */ /* 0x000fe4000bf06270 */
[----:B------:R-:W-:Y:S11]  /*dba0*/  BRA.DIV UR5, `(.L_x_3429) ;  /* 0x0000003205cc7947 */ /* 0x000ff6000b800000 */
[----:B------:R-:W0:Y:S01]  /*dbb0*/  LDC R3, c[0x0][0x448] ;  /* 0x00011200ff037b82 */ /* 0x000e220000000800 */
[----:B------:R-:W1:Y:S01]  /*dbc0*/  SHFL.IDX PT, R14, R0, RZ, 0x181f ;  /* 0x00181fff000e7589 */ /* 0x000e6200000e0000 */
[----:B------:R-:W-:Y:S01]  /*dbd0*/  ULDC UR4, c[0x0][0x288] ;  /* 0x0000a20000047ab9 */ /* 0x000fe20000000800 */
[----:B------:R-:W-:Y:S01]  /*dbe0*/  IMAD R6, R20, 0x40, R21 ;  /* 0x0000004014067824 */ /* 0x000fe200078e0215 */
[----:B------:R-:W-:Y:S01]  /*dbf0*/  LOP3.LUT R16, R16, 0xfffffeff, RZ, 0xc0, !PT ;  /* 0xfffffeff10107812 */ /* 0x000fe200078ec0ff */
[----:B------:R-:W2:Y:S02]  /*dc00*/  SHFL.IDX PT, R2, R4, RZ, 0x181f ;  /* 0x00181fff04027589 */ /* 0x000ea400000e0000 */
[----:B------:R-:W-:Y:S02]  /*dc10*/  VIADD R8, R6, 0x10 ;  /* 0x0000001006087836 */ /* 0x000fe40000000000 */
[----:B------:R-:W3:Y:S04]  /*dc20*/  SHFL.IDX PT, R7, R0, 0x1, 0x181f ;  /* 0x00381f0000077f89 */ /* 0x000ee800000e0000 */
[----:B------:R-:W4:Y:S01]  /*dc30*/  SHFL.IDX PT, R9, R4, 0x1, 0x181f ;  /* 0x00381f0004097f89 */ /* 0x000f2200000e0000 */
[----:B0-----:R-:W-:-:S05]  /*dc40*/  IMAD R5, R3, UR4, RZ ;  /* 0x0000000403057c24 */ /* 0x001fca000f8e02ff */
[-C--:B------:R-:W-:Y:S02]  /*dc50*/  ISETP.GE.AND P2, PT, R6, R5.reuse, PT ;  /* 0x000000050600720c */ /* 0x080fe40003f46270 */
[----:B------:R-:W-:-:S11]  /*dc60*/  ISETP.GE.AND P3, PT, R8, R5, PT ;  /* 0x000000050800720c */ /* 0x000fd60003f66270 */
[----:B-1----:R-:W-:Y:S02]  /*dc70*/  @!P2 LEA R3, P1, R22, R14, 0x1 ;  /* 0x0000000e1603a211 */ /* 0x002fe400078208ff */
[----:B------:R-:W-:Y:S01]  /*dc80*/  @!P2 LEA R8, R24, UR42, 0x1 ;  /* 0x0000002a1808ac11 */ /* 0x000fe2000f8e08ff */
[----:B------:R-:W-:Y:S01]  /*dc90*/  SHFL.IDX PT, R14, R0, 0x3, 0x181f ;  /* 0x00781f00000e7f89 */ /* 0x000fe200000e0000 */
[----:B------:R-:W-:Y:S01]  /*dca0*/  @P2 LOP3.LUT R16, R16, 0x100, RZ, 0xfc, !PT ;  /* 0x0000010010102812 */ /* 0x000fe200078efcff */
[----:B--2---:R-:W-:Y:S01]  /*dcb0*/  @!P2 IMAD.X R2, RZ, RZ, R2, P1 ;  /* 0x000000ffff02a224 */ /* 0x004fe200008e0602 */
[----:B---3--:R-:W-:Y:S02]  /*dcc0*/  @!P3 LEA R7, P1, R22, R7, 0x1 ;  /* 0x000000071607b211 */ /* 0x008fe400078208ff */
[----:B------:R-:W-:Y:S02]  /*dcd0*/  @!P3 LEA R10, R24, UR42, 0x1 ;  /* 0x0000002a180abc11 */ /* 0x000fe4000f8e08ff */
[----:B------:R-:W-:-:S02]  /*dce0*/  @!P2 LOP3.LUT R3, R3, R2, RZ, 0x3c, !PT ;  /* 0x000000020303a212 */ /* 0x000fc400078e3cff */
[----:B----4-:R-:W-:Y:S02]  /*dcf0*/  @!P3 IADD3.X R9, RZ, R9, RZ, P1, !PT ;  /* 0x00000009ff09b210 */ /* 0x010fe40000ffe4ff */
[C---:B------:R-:W-:Y:S02]  /*dd00*/  @!P2 LOP3.LUT R2, R3.reuse, R2, RZ, 0x3c, !PT ;  /* 0x000000020302a212 */ /* 0x040fe400078e3cff */
[----:B------:R-:W-:Y:S02]  /*dd10*/  LOP3.LUT R16, R16, 0xffffff7f, RZ, 0xc0, !PT ;  /* 0xffffff7f10107812 */ /* 0x000fe400078ec0ff */
[----:B------:R-:W-:Y:S02]  /*dd20*/  @!P2 LOP3.LUT R3, R3, R2, RZ, 0x3c, !PT ;  /* 0x000000020303a212 */ /* 0x000fe400078e3cff */
[----:B------:R-:W-:-:S03]  /*dd30*/  @P3 LOP3.LUT R16, R16, 0x80, RZ, 0xfc, !PT ;  /* 0x0000008010103812 */ /* 0x000fc600078efcff */
[----:B------:R0:W-:Y:S01]  /*dd40*/  @!P2 LDGSTS.E.BYPASS.LTC128B.128 [R8+0x20400], desc[UR36][R2.64], !P0 ;  /* 0x204000000208afae */ /* 0x0001e2000c101d64 */
[----:B------:R-:W-:-:S03]  /*dd50*/  LOP3.LUT R16, R16, 0xffffffbf, RZ, 0xc0, !PT ;  /* 0xffffffbf10107812 */ /* 0x000fc600078ec0ff */
[----:B0-----:R-:W0:Y:S01]  /*dd60*/  SHFL.IDX PT, R8, R0, 0x2, 0x181f ;  /* 0x00581f0000087f89 */ /* 0x001e2200000e0000 */
[----:B------:R-:W-:-:S03]  /*dd70*/  VIADD R3, R6, 0x20 ;  /* 0x0000002006037836 */ /* 0x000fc60000000000 */
[----:B------:R-:W1:Y:S02]  /*dd80*/  SHFL.IDX PT, R2, R4, 0x2, 0x181f ;  /* 0x00581f0004027f89 */ /* 0x000e6400000e0000 */
[----:B------:R-:W-:Y:S01]  /*dd90*/  ISETP.GE.AND P2, PT, R3, R5, PT ;  /* 0x000000050300720c */ /* 0x000fe20003f46270 */
[----:B------:R-:W-:Y:S01]  /*dda0*/  @!P3 IMAD.MOV.U32 R3, RZ, RZ, R9 ;  /* 0x000000ffff03b224 */ /* 0x000fe200078e0009 */
[----:B------:R-:W2:Y:S11]  /*ddb0*/  SHFL.IDX PT, R4, R4, 0x3, 0x181f ;  /* 0x00781f0004047f89 */ /* 0x000eb600000e0000 */
[----:B------:R-:W-:-:S02]  /*ddc0*/  @P2 LOP3.LUT R16, R16, 0x40, RZ, 0xfc, !PT ;  /* 0x0000004010102812 */ /* 0x000fc400078efcff */
[----:B0-----:R-:W-:-:S05]  /*ddd0*/  @!P2 LEA R8, P1, R22, R8, 0x1 ;  /* 0x000000081608a211 */ /* 0x001fca00078208ff */
[----:B-1----:R-:W-:Y:S02]  /*dde0*/  @!P2 IMAD.X R11, RZ, RZ, R2, P1 ;  /* 0x000000ffff0ba224 */ /* 0x002fe400008e0602 */
[----:B------:R-:W-:Y:S01]  /*ddf0*/  @!P3 IMAD.MOV.U32 R2, RZ, RZ, R7 ;  /* 0x000000ffff02b224 */ /* 0x000fe200078e0007 */
[----:B------:R-:W-:-:S04]  /*de00*/  @!P2 LEA R7, R24, UR42, 0x1 ;  /* 0x0000002a1807ac11 */ /* 0x000fc8000f8e08ff */
[----:B------:R0:W-:Y:S02]  /*de10*/  @!P3 LDGSTS.E.BYPASS.LTC128B.128 [R10+0x20c00], desc[UR36][R2.64], !P0 ;  /* 0x20c00000020abfae */ /* 0x0001e4000c101d64 */
[----:B0-----:R-:W-:Y:S02]  /*de20*/  @!P2 IMAD.MOV.U32 R2, RZ, RZ, R8 ;  /* 0x000000ffff02a224 */ /* 0x001fe400078e0008 */
[----:B------:R-:W-:-:S05]  /*de30*/  @!P2 IMAD.MOV.U32 R3, RZ, RZ, R11 ;  /* 0x000000ffff03a224 */ /* 0x000fca00078e000b */
[----:B--2---:R0:W-:Y:S02]  /*de40*/  @!P2 LDGSTS.E.BYPASS.LTC128B.128 [R7+0x21400], desc[UR36][R2.64], !P0 ;  /* 0x214000000207afae */ /* 0x0041e4000c101d64 */
.L_x_3489:
[----:B------:R-:W-:Y:S01]  /*de50*/  VIADD R6, R6, 0x30 ;  /* 0x0000003006067836 */ /* 0x000fe20000000000 */
[----:B------:R-:W-:-:S04]  /*de60*/  LOP3.LUT R16, R16, 0xffffdfff, RZ, 0xc0, !PT ;  /* 0xffffdfff10107812 */ /* 0x000fc800078ec0ff */
[----:B------:R-:W-:-:S13]  /*de70*/  ISETP.GE.AND P2, PT, R6, R5, PT ;  /* 0x000000050600720c */ /* 0x000fda0003f46270 */
[----:B0-----:R-:W-:Y:S02]  /*de80*/  @!P2 LEA R2, P1, R22, R14, 0x1 ;  /* 0x0000000e1602a211 */ /* 0x001fe400078208ff */
[----:B------:R-:W-:Y:S02]  /*de90*/  @!P2 LEA R5, R24, UR42, 0x1 ;  /* 0x0000002a1805ac11 */ /* 0x000fe4000f8e08ff */
[----:B------:R-:W-:Y:S01]  /*dea0*/  @P2 LOP3.LUT R16, R16, 0x2000, RZ, 0xfc, !PT ;  /* 0x0000200010102812 */ /* 0x000fe200078efcff */
[----:B------:R-:W-:-:S05]  /*deb0*/  @!P2 IMAD.X R3, RZ, RZ, R4, P1 ;  /* 0x000000ffff03a224 */ /* 0x000fca00008e0604 */
        /* <DEDUP_REMOVED lines=8> */
[----:B------:R-:W-:Y:S02]  /*df40*/  UIADD3 UR4, UR42, 0x26400, URZ ;  /* 0x000264002a047890 */ /* 0x000fe4000fffe03f */
[----:B------:R-:W-:Y:S02]  /*df50*/  SYNCS.ARRIVE.TRANS64.A1T0 RZ, [UR42+0x38800], RZ ;  /* 0x038800ffffff79a7 */ /* 0x000fe4000810002a */
[----:B------:R-:W-:-:S06]  /*df60*/  ULOP3.LUT UP0, URZ, UR4, 0x3ff, URZ, 0xc0, !UPT ;  /* 0x000003ff043f7892 */ /* 0x000fcc000f80c03f */
[----:B------:R-:W-:-:S13]  /*df70*/  PLOP3.LUT P0, PT, PT, PT, UP0, 0x80, 0x0 ;  /* 0x000000000000781c */ /* 0x000fda0003f0f008 */
[----:B0-----:R-:W-:Y:S05]  /*df80*/  @!P0 BRA `(.L_x_3430) ;  /* 0x0000000000408947 */ /* 0x001fea0003800000 */
[----:B------:R-:W-:Y:S01]  /*df90*/  MOV R2, 0x0 ;  /* 0x0000000000027802 */ /* 0x000fe20000000f00 */
[----:B------:R-:W-:Y:S01]  /*dfa0*/  ULDC.64 UR6, c[0x4][0xf0] ;  /* 0x01003c0000067ab9 */ /* 0x000fe20000000a00 */
[----:B------:R-:W-:Y:S01]  /*dfb0*/  ULDC.64 UR8, c[0x4][0xf8] ;  /* 0x01003e0000087ab9 */ /* 0x000fe20000000a00 */
[----:B------:R-:W-:Y:S01]  /*dfc0*/  ULDC.64 UR4, c[0x4][0x60] ;  /* 0x0100180000047ab9 */ /* 0x000fe20000000a00 */
[----:B------:R-:W-:Y:S01]  /*dfd0*/  IMAD.U32 R4, RZ, RZ, UR6 ;  /* 0x00000006ff047e24 */ /* 0x000fe2000f8e00ff */
[----:B------:R-:W-:Y:S01]  /*dfe0*/  MOV R13, RZ ;  /* 0x000000ff000d7202 */ /* 0x000fe20000000f00 */
[----:B------:R-:W0:Y:S01]  /*dff0*/  LDC.64 R2, c[0x4][R2] ;  /* 0x0100000002027b82 */ /* 0x000e220000000a00 */
[----:B------:R-:W-:Y:S02]  /*e000*/  IMAD.U32 R5, RZ, RZ, UR7 ;  /* 0x00000007ff057e24 */ /* 0x000fe4000f8e00ff */
[----:B------:R-:W-:Y:S02]  /*e010*/  IMAD.U32 R6, RZ, RZ, UR8 ;  /* 0x00000008ff067e24 */ /* 0x000fe4000f8e00ff */
[----:B------:R-:W-:-:S02]  /*e020*/  IMAD.U32 R7, RZ, RZ, UR9 ;  /* 0x00000009ff077e24 */ /* 0x000fc4000f8e00ff */
[----:B------:R-:W-:Y:S02]  /*e030*/  IMAD.U32 R10, RZ, RZ, UR4 ;  /* 0x00000004ff0a7e24 */ /* 0x000fe4000f8e00ff */
[----:B------:R-:W-:Y:S02]  /*e040*/  IMAD.U32 R11, RZ, RZ, UR5 ;  /* 0x00000005ff0b7e24 */ /* 0x000fe4000f8e00ff */
[----:B------:R-:W-:Y:S02]  /*e050*/  IMAD.MOV.U32 R8, RZ, RZ, 0x70 ;  /* 0x00000070ff087424 */ /* 0x000fe400078e00ff */
[----:B------:R-:W-:-:S07]  /*e060*/  IMAD.MOV.U32 R12, RZ, RZ, 0x1 ;  /* 0x00000001ff0c7424 */ /* 0x000fce00078e00ff */
[----:B------:R-:W-:-:S07]  /*e070*/  LEPC R20, `(.L_x_3430) ;  /* 0x000000001014794e */ /* 0x000fce0000000000 */
[----:B0-----:R-:W-:Y:S05]  /*e080*/  CALL.ABS.NOINC R2 ;  /* 0x0000000002007343 */ /* 0x001fea0003c00000 */
.L_x_3430:
[----:B------:R-:W0:Y:S01]  /*e090*/  LDC R2, c[0x0][0x448] ;  /* 0x00011200ff027b82 */ /* 0x000e220000000800 */
[----:B------:R-:W-:Y:S01]  /*e0a0*/  R2UR UR6, R23 ;  /* 0x00000000170672ca */ /* 0x000fe200000e0000 */
[----:B------:R-:W-:Y:S01]  /*e0b0*/  ULDC.64 UR8, c[0x0][0x3d8] ;  /* 0x0000f60000087ab9 */ /* 0x000fe20000000a00 */
[----:B------:R-:W-:Y:S01]  /*e0c0*/  ULDC UR7, c[0x0][0x448] ;  /* 0x0001120000077ab9 */ /* 0x000fe20000000800 */
[----:B------:R-:W-:Y:S01]  /*e0d0*/  UIMAD.WIDE.U32 UR4, UR39, UR8, URZ ;  /* 0x00000008270472a5 */ /* 0x000fe2000f8e003f */
[C---:B------:R-:W-:Y:S02]  /*e0e0*/  LOP3.LUT R10, R22.reuse, 0x80, RZ, 0xfc, !PT ;  /* 0x00000080160a7812 */ /* 0x040fe400078efcff */
[C---:B------:R-:W-:Y:S02]  /*e0f0*/  LOP3.LUT R8, R22.reuse, 0x40, RZ, 0xfc, !PT ;  /* 0x0000004016087812 */ /* 0x040fe400078efcff */
[----:B------:R-:W-:Y:S02]  /*e100*/  LOP3.LUT R6, R22, 0x180, RZ, 0xfc, !PT ;  /* 0x0000018016067812 */ /* 0x000fe400078efcff */
[----:B------:R-:W-:-:S03]  /*e110*/  LOP3.LUT R16, R16, 0xfffff7ff, RZ, 0xc0, !PT ;  /* 0xfffff7ff10107812 */ /* 0x000fc600078ec0ff */
[----:B------:R-:W-:-:S04]  /*e120*/  UIMAD UR6, UR6, UR8, URZ ;  /* 0x00000008060672a4 */ /* 0x000fc8000f8e023f */
[----:B------:R-:W-:-:S03]  /*e130*/  UIMAD UR6, UR39, UR9, UR6 ;  /* 0x00000009270672a4 */ /* 0x000fc6000f8e0206 */
[----:B------:R-:W-:Y:S01]  /*e140*/  ULDC.64 UR8, c[0x0][0x3e0] ;  /* 0x0000f80000087ab9 */ /* 0x000fe20000000a00 */
[----:B------:R-:W-:Y:S01]  /*e150*/  UIADD3 UR5, UR5, UR6, URZ ;  /* 0x0000000605057290 */ /* 0x000fe2000fffe03f */
[----:B0-----:R-:W-:Y:S01]  /*e160*/  ISETP.NE.AND P6, PT, R2, 0x1, PT ;  /* 0x000000010200780c */ /* 0x001fe20003fc5270 */
[----:B------:R-:W-:Y:S01]  /*e170*/  IMAD.MOV.U32 R2, RZ, RZ, R36 ;  /* 0x000000ffff027224 */ /* 0x000fe200078e0024 */
[----:B------:R-:W-:Y:S02]  /*e180*/  UIMAD UR6, UR46, UR8, URZ ;  /* 0x000000082e0672a4 */ /* 0x000fe4000f8e023f */
[----:B------:R-:W-:Y:S02]  /*e190*/  UIMAD.WIDE.U32 UR4, UR43, UR8, UR4 ;  /* 0x000000082b0472a5 */ /* 0x000fe4000f8e0004 */
[----:B------:R-:W-:-:S03]  /*e1a0*/  UIMAD UR6, UR43, UR9, UR6 ;  /* 0x000000092b0672a4 */ /* 0x000fc6000f8e0206 */
[----:B------:R-:W-:Y:S01]  /*e1b0*/  ULDC.64 UR8, c[0x0][0x3d0] ;  /* 0x0000f40000087ab9 */ /* 0x000fe20000000a00 */
[----:B------:R-:W-:Y:S01]  /*e1c0*/  UIADD3 UR5, UR5, UR6, URZ ;  /* 0x0000000605057290 */ /* 0x000fe2000fffe03f */
[----:B------:R-:W-:Y:S02]  /*e1d0*/  IMAD.U32 R9, RZ, RZ, UR8 ;  /* 0x00000008ff097e24 */ /* 0x000fe4000f8e00ff */
[----:B------:R-:W0:Y:S08]  /*e1e0*/  @P6 LDC R3, c[0x0][0x44c] ;  /* 0x00011300ff036b82 */ /* 0x000e300000000800 */
[----:B------:R-:W1:Y:S01]  /*e1f0*/  @P6 LDC R0, c[0x0][0x450] ;  /* 0x00011400ff006b82 */ /* 0x000e620000000800 */
[----:B0-----:R-:W-:-:S05]  /*e200*/  @P6 IMAD.HI.U32 R3, R36, R3, RZ ;  /* 0x0000000324036227 */ /* 0x001fca00078e00ff */
[----:B-1----:R-:W-:-:S04]  /*e210*/  @P6 SHF.R.U32.HI R2, RZ, R0, R3 ;  /* 0x00000000ff026219 */ /* 0x002fc80000011603 */
[--C-:B------:R-:W-:Y:S01]  /*e220*/  SHF.R.S32.HI R0, RZ, 0x1f, R2.reuse ;  /* 0x0000001fff007819 */ /* 0x100fe20000011402 */
[----:B------:R-:W-:-:S04]  /*e230*/  IMAD.MOV R5, RZ, RZ, -R2 ;  /* 0x000000ffff057224 */ /* 0x000fc800078e0a02 */
[----:B------:R-:W-:Y:S02]  /*e240*/  IMAD R3, R0, UR8, RZ ;  /* 0x0000000800037c24 */ /* 0x000fe4000f8e02ff */
[----:B------:R-:W-:Y:S02]  /*e250*/  IMAD R5, R5, UR7, R36 ;  /* 0x0000000705057c24 */ /* 0x000fe4000f8e0224 */
[C---:B------:R-:W-:Y:S02]  /*e260*/  IMAD R7, R2.reuse, UR9, R3 ;  /* 0x0000000902077c24 */ /* 0x040fe4000f8e0203 */
[----:B------:R-:W-:Y:S01]  /*e270*/  IMAD.WIDE.U32 R2, R2, R9, UR4 ;  /* 0x0000000402027e25 */ /* 0x000fe2000f8e0009 */
[----:B------:R-:W-:Y:S01]  /*e280*/  SHF.R.S32.HI R0, RZ, 0x1f, R5 ;  /* 0x0000001fff007819 */ /* 0x000fe20000011405 */
[----:B------:R-:W-:Y:S02]  /*e290*/  ULDC.64 UR4, c[0x0][0x3c8] ;  /* 0x0000f20000047ab9 */ /* 0x000fe40000000a00 */
[----:B------:R-:W-:-:S02]  /*e2a0*/  IMAD.IADD R3, R3, 0x1, R7 ;  /* 0x0000000103037824 */ /* 0x000fc400078e0207 */
[----:B------:R-:W-:Y:S02]  /*e2b0*/  IMAD R0, R0, UR4, RZ ;  /* 0x0000000400007c24 */ /* 0x000fe4000f8e02ff */
[----:B------:R-:W-:-:S04]  /*e2c0*/  IMAD.WIDE.U32 R2, R5, UR4, R2 ;  /* 0x0000000405027c25 */ /* 0x000fc8000f8e0002 */
[----:B------:R-:W-:Y:S01]  /*e2d0*/  IMAD R7, R5, UR5, R0 ;  /* 0x0000000505077c24 */ /* 0x000fe2000f8e0200 */
[----:B------:R-:W-:Y:S02]  /*e2e0*/  ULDC.64 UR4, c[0x0][0x390] ;  /* 0x0000e40000047ab9 */ /* 0x000fe40000000a00 */
[----:B------:R-:W-:Y:S01]  /*e2f0*/  LEA R0, P0, R2, UR4, 0x1 ;  /* 0x0000000402007c11 */ /* 0x000fe2000f8008ff */
[----:B------:R-:W-:Y:S01]  /*e300*/  ULDC UR4, c[0x0][0x3b8] ;  /* 0x0000ee0000047ab9 */ /* 0x000fe20000000800 */
[----:B------:R-:W-:Y:S01]  /*e310*/  IMAD.IADD R3, R3, 0x1, R7 ;  /* 0x0000000103037824 */ /* 0x000fe200078e0207 */
[----:B------:R-:W-:Y:S02]  /*e320*/  ISETP.GE.AND P1, PT, R22, UR4, PT ;  /* 0x0000000416007c0c */ /* 0x000fe4000bf26270 */
[----:B------:R-:W-:Y:S02]  /*e330*/  ISETP.GE.AND P4, PT, R10, UR4, PT ;  /* 0x000000040a007c0c */ /* 0x000fe4000bf86270 */
[----:B------:R-:W-:-:S02]  /*e340*/  ISETP.GE.AND P5, PT, R8, UR4, PT ;  /* 0x0000000408007c0c */ /* 0x000fc4000bfa6270 */
[----:B------:R-:W-:Y:S02]  /*e350*/  LOP3.LUT R8, R22, 0xc0, RZ, 0xfc, !PT ;  /* 0x000000c016087812 */ /* 0x000fe400078efcff */
[----:B------:R-:W-:Y:S02]  /*e360*/  LEA.HI.X R4, R2, UR5, R3, 0x1, P0 ;  /* 0x0000000502047c11 */ /* 0x000fe400080f0c03 */
[----:B------:R-:W-:Y:S02]  /*e370*/  SEL R2, RZ, 0x1, P1 ;  /* 0x00000001ff027807 */ /* 0x000fe40000800000 */
[----:B------:R-:W-:Y:S02]  /*e380*/  SEL R3, RZ, 0x4, P4 ;  /* 0x00000004ff037807 */ /* 0x000fe40002000000 */
[----:B------:R-:W-:Y:S02]  /*e390*/  SEL R7, RZ, 0x2, P5 ;  /* 0x00000002ff077807 */ /* 0x000fe40002800000 */
[----:B------:R-:W-:-:S02]  /*e3a0*/  ISETP.GE.AND P2, PT, R35, UR4, PT ;  /* 0x0000000423007c0c */ /* 0x000fc4000bf46270 */
[----:B------:R-:W-:Y:S02]  /*e3b0*/  ISETP.GE.AND P3, PT, R8, UR4, PT ;  /* 0x0000000408007c0c */ /* 0x000fe4000bf66270 */
[----:B------:R-:W-:Y:S02]  /*e3c0*/  IADD3 R7, R3, R7, R2 ;  /* 0x0000000703077210 */ /* 0x000fe40007ffe002 */
[----:B------:R-:W-:Y:S02]  /*e3d0*/  ISETP.GE.AND P0, PT, R6, UR4, PT ;  /* 0x0000000406007c0c */ /* 0x000fe4000bf06270 */
[----:B------:R-:W-:Y:S02]  /*e3e0*/  @P1 LOP3.LUT R16, R16, 0x800, RZ, 0xfc, !PT ;  /* 0x0000080010101812 */ /* 0x000fe400078efcff */
[----:B------:R-:W-:Y:S02]  /*e3f0*/  SEL R2, RZ, 0x10, P2 ;  /* 0x00000010ff027807 */ /* 0x000fe40001000000 */
[----:B------:R-:W-:-:S02]  /*e400*/  SEL R3, RZ, 0x8, P3 ;  /* 0x00000008ff037807 */ /* 0x000fc40001800000 */
[----:B------:R-:W-:Y:S02]  /*e410*/  ISETP.GE.AND P1, PT, R34, UR4, PT ;  /* 0x0000000422007c0c */ /* 0x000fe4000bf26270 */
[----:B------:R-:W-:Y:S02]  /*e420*/  SEL R5, RZ, 0x40, P0 ;  /* 0x00000040ff057807 */ /* 0x000fe40000000000 */
[----:B------:R-:W-:Y:S02]  /*e430*/  IADD3 R3, R2, R7, R3 ;  /* 0x0000000702037210 */ /* 0x000fe40007ffe003 */
[----:B------:R-:W-:Y:S01]  /*e440*/  ISETP.GE.AND P0, PT, R37, UR4, PT ;  /* 0x0000000425007c0c */ /* 0x000fe2000bf06270 */
[----:B------:R-:W-:Y:S01]  /*e450*/  UMOV UR4, 0xffffffff ;  /* 0xffffffff00047882 */ /* 0x000fe20000000000 */
[----:B------:R-:W-:Y:S02]  /*e460*/  SEL R2, RZ, 0x20, P1 ;  /* 0x00000020ff027807 */ /* 0x000fe40000800000 */
[----:B------:R-:W-:-:S02]  /*e470*/  SEL R6, RZ, 0x80, P0 ;  /* 0x00000080ff067807 */ /* 0x000fc40000000000 */
[----:B------:R-:W-:-:S05]  /*e480*/  IADD3 R5, R5, R3, R2 ;  /* 0x0000000305057210 */ /* 0x000fca0007ffe002 */
[----:B------:R-:W-:Y:S01]  /*e490*/  IMAD.IADD R6, R5, 0x1, R6 ;  /* 0x0000000105067824 */ /* 0x000fe200078e0206 */
[----:B------:R-:W-:Y:S06]  /*e4a0*/  BRA.DIV UR4, `(.L_x_3431) ;  /* 0x0000002e04ec7947 */ /* 0x000fec000b800000 */
[----:B------:R-:W0:Y:S01]  /*e4b0*/  SHFL.IDX PT, R14, R0, RZ, 0x181f ;  /* 0x00181fff000e7589 */ /* 0x000e2200000e0000 */
[----:B------:R-:W-:Y:S02]  /*e4c0*/  LOP3.LUT P6, RZ, R16, 0x100, RZ, 0xc0, !PT ;  /* 0x0000010010ff7812 */ /* 0x000fe400078cc0ff */
[----:B------:R-:W-:Y:S01]  /*e4d0*/  P2R R8, PR, RZ, 0x20 ;  /* 0x00000020ff087803 */ /* 0x000fe20000000000 */
[----:B------:R-:W1:Y:S10]  /*e4e0*/  SHFL.IDX PT, R2, R4, RZ, 0x181f ;  /* 0x00181fff04027589 */ /* 0x000e7400000e0000 */
[----:B------:R-:W-:-:S02]  /*e4f0*/  @!P6 LEA R7, R24, UR42, 0x1 ;  /* 0x0000002a1807ec11 */ /* 0x000fc4000f8e08ff */
[----:B0-----:R-:W-:-:S05]  /*e500*/  @!P6 LEA R14, P0, R22, R14, 0x1 ;  /* 0x0000000e160ee211 */ /* 0x001fca00078008ff */
[----:B-1----:R-:W-:Y:S01]  /*e510*/  @!P6 IMAD.X R21, RZ, RZ, R2, P0 ;  /* 0x000000ffff15e224 */ /* 0x002fe200000e0602 */
[----:B------:R-:W-:Y:S02]  /*e520*/  LOP3.LUT P0, RZ, R16, 0x800, RZ, 0xc0, !PT ;  /* 0x0000080010ff7812 */ /* 0x000fe4000780c0ff */
[----:B------:R-:W-:Y:S01]  /*e530*/  @!P6 LOP3.LUT R2, R5, 0x40, RZ, 0xc0, !PT ;  /* 0x000000400502e812 */ /* 0x000fe200078ec0ff */
[----:B------:R-:W-:-:S03]  /*e540*/  @!P6 IMAD.MOV.U32 R3, RZ, RZ, R21 ;  /* 0x000000ffff03e224 */ /* 0x000fc600078e0015 */
[----:B------:R-:W-:Y:S01]  /*e550*/  @!P6 SHF.R.U32.HI R9, RZ, 0x2, R2 ;  /* 0x00000002ff09e819 */ /* 0x000fe20000011602 */
[----:B------:R-:W-:Y:S02]  /*e560*/  @!P6 IMAD.MOV.U32 R2, RZ, RZ, R14 ;  /* 0x000000ffff02e224 */ /* 0x000fe400078e000e */
[----:B------:R-:W0:Y:S04]  /*e570*/  SHFL.IDX PT, R14, R0, 0x1, 0x181f ;  /* 0x00381f00000e7f89 */ /* 0x000e2800000e0000 */
[----:B------:R-:W-:Y:S04]  /*e580*/  @!P6 LDGSTS.E.BYPASS.LTC128B.128 [R7+0x26400], desc[UR36][R2.64], !P0 ;  /* 0x264000000207efae */ /* 0x000fe8000c101d64 */
[----:B------:R-:W-:Y:S01]  /*e590*/  @!P6 LDGSTS.E.BYPASS.LTC128B.128 [R7+0x28400], desc[UR36][R2.64+0x80], !P5 ;  /* 0x284000800207efae */ /* 0x000fe2000e901d64 */
[----:B------:R-:W-:-:S13]  /*e5a0*/  LOP3.LUT P5, RZ, R16, 0x100, RZ, 0xc0, !PT ;  /* 0x0000010010ff7812 */ /* 0x000fda00078ac0ff */
[----:B------:R-:W-:Y:S01]  /*e5b0*/  @!P5 ISETP.NE.U32.AND P6, PT, R9, RZ, PT ;  /* 0x000000ff0900d20c */ /* 0x000fe20003fc5070 */
[----:B------:R-:W-:Y:S01]  /*e5c0*/  @!P5 LDGSTS.E.BYPASS.LTC128B.128 [R7+0x2a400], desc[UR36][R2.64+0x100], !P4 ;  /* 0x2a4001000207dfae */ /* 0x000fe2000e101d64 */
[----:B------:R-:W-:-:S03]  /*e5d0*/  @!P5 LOP3.LUT R9, R6, 0x80, RZ, 0xc0, !PT ;  /* 0x000000800609d812 */ /* 0x000fc600078ec0ff */
[----:B------:R-:W-:Y:S01]  /*e5e0*/  @!P5 LDGSTS.E.BYPASS.LTC128B.128 [R7+0x2c400], desc[UR36][R2.64+0x180], !P3 ;  /* 0x2c4001800207dfae */ /* 0x000fe2000d901d64 */
[----:B------:R-:W-:-:S03]  /*e5f0*/  @!P5 SHF.R.U32.HI R9, RZ, 0x3, R9 ;  /* 0x00000003ff09d819 */ /* 0x000fc60000011609 */
[----:B------:R-:W-:Y:S01]  /*e600*/  @!P5 LDGSTS.E.BYPASS.LTC128B.128 [R7+0x2e400], desc[UR36][R2.64+0x200], !P2 ;  /* 0x2e4002000207dfae */ /* 0x000fe2000d101d64 */
[----:B------:R-:W-:-:S03]  /*e610*/  @!P5 ISETP.NE.U32.AND P0, PT, R9, RZ, PT ;  /* 0x000000ff0900d20c */ /* 0x000fc60003f05070 */
[----:B------:R-:W1:Y:S04]  /*e620*/  SHFL.IDX PT, R9, R4, 0x1, 0x181f ;  /* 0x00381f0004097f89 */ /* 0x000e6800000e0000 */
[----:B------:R-:W-:Y:S04]  /*e630*/  @!P5 LDGSTS.E.BYPASS.LTC128B.128 [R7+0x30400], desc[UR36][R2.64+0x280], !P1 ;  /* 0x304002800207dfae */ /* 0x000fe8000c901d64 */
[----:B------:R-:W-:Y:S01]  /*e640*/  @!P5 LDGSTS.E.BYPASS.LTC128B.128 [R7+0x32400], desc[UR36][R2.64+0x300], P6 ;  /* 0x324003000207dfae */ /* 0x000fe2000b101d64 */
[----:B------:R-:W-:-:S03]  /*e650*/  LOP3.LUT P6, RZ, R16, 0x80, RZ, 0xc0, !PT ;  /* 0x0000008010ff7812 */ /* 0x000fc600078cc0ff */
[----:B------:R2:W-:Y:S01]  /*e660*/  @!P5 LDGSTS.E.BYPASS.LTC128B.128 [R7+0x34400], desc[UR36][R2.64+0x380], P0 ;  /* 0x344003800207dfae */ /* 0x0005e20008101d64 */
[----:B------:R-:W-:-:S04]  /*e670*/  ISETP.NE.AND P5, PT, R8, RZ, PT ;  /* 0x000000ff0800720c */ /* 0x000fc80003fa5270 */
[----:B------:R-:W-:-:S05]  /*e680*/  P2R R10, PR, RZ, 0x20 ;  /* 0x00000020ff0a7803 */ /* 0x000fca0000000000 */
[----:B0-----:R-:W-:Y:S02]  /*e690*/  @!P6 LEA R14, P0, R22, R14, 0x1 ;  /* 0x0000000e160ee211 */ /* 0x001fe400078008ff */
[----:B------:R-:W-:-:S03]  /*e6a0*/  @!P6 LOP3.LUT R20, R5, 0x40, RZ, 0xc0, !PT ;  /* 0x000000400514e812 */ /* 0x000fc600078ec0ff */
[----:B-1----:R-:W-:Y:S01]  /*e6b0*/  @!P6 IMAD.X R21, RZ, RZ, R9, P0 ;  /* 0x000000ffff15e224 */ /* 0x002fe200000e0609 */
[----:B------:R-:W-:Y:S01]  /*e6c0*/  LOP3.LUT P0, RZ, R16, 0x800, RZ, 0xc0, !PT ;  /* 0x0000080010ff7812 */ /* 0x000fe2000780c0ff */
[----:B--2---:R-:W-:Y:S01]  /*e6d0*/  @!P6 IMAD.MOV.U32 R2, RZ, RZ, R14 ;  /* 0x000000ffff02e224 */ /* 0x004fe200078e000e */
[----:B------:R-:W-:Y:S01]  /*e6e0*/  @!P6 LEA R9, R24, UR42, 0x1 ;  /* 0x0000002a1809ec11 */ /* 0x000fe2000f8e08ff */
[----:B------:R-:W-:Y:S01]  /*e6f0*/  @!P6 IMAD.MOV.U32 R3, RZ, RZ, R21 ;  /* 0x000000ffff03e224 */ /* 0x000fe200078e0015 */
[----:B------:R-:W-:Y:S01]  /*e700*/  @!P6 SHF.R.U32.HI R20, RZ, 0x2, R20 ;  /* 0x00000002ff14e819 */ /* 0x000fe20000011614 */
[----:B------:R-:W0:Y:S08]  /*e710*/  SHFL.IDX PT, R14, R0, 0x2, 0x181f ;  /* 0x00581f00000e7f89 */ /* 0x000e3000000e0000 */
[----:B------:R-:W-:Y:S04]  /*e720*/  @!P6 LDGSTS.E.BYPASS.LTC128B.128 [R9+0x26c00], desc[UR36][R2.64], !P0 ;  /* 0x26c000000209efae */ /* 0x000fe8000c101d64 */
[----:B------:R-:W-:Y:S01]  /*e730*/  @!P6 LDGSTS.E.BYPASS.LTC128B.128 [R9+0x28c00], desc[UR36][R2.64+0x80], !P5 ;  /* 0x28c000800209efae */ /* 0x000fe2000e901d64 */
[----:B------:R-:W-:-:S04]  /*e740*/  LOP3.LUT P5, RZ, R16, 0x40, RZ, 0xc0, !PT ;  /* 0x0000004010ff7812 */ /* 0x000fc800078ac0ff */
[----:B------:R-:W-:Y:S02]  /*e750*/  P2R R8, PR, RZ, 0x20 ;  /* 0x00000020ff087803 */ /* 0x000fe40000000000 */
[----:B------:R-:W-:-:S13]  /*e760*/  LOP3.LUT P5, RZ, R16, 0x80, RZ, 0xc0, !PT ;  /* 0x0000008010ff7812 */ /* 0x000fda00078ac0ff */
[----:B------:R-:W-:Y:S01]  /*e770*/  @!P5 LOP3.LUT R7, R6, 0x80, RZ, 0xc0, !PT ;  /* 0x000000800607d812 */ /* 0x000fe200078ec0ff */
[----:B------:R-:W-:Y:S01]  /*e780*/  @!P5 LDGSTS.E.BYPASS.LTC128B.128 [R9+0x2ac00], desc[UR36][R2.64+0x100], !P4 ;  /* 0x2ac001000209dfae */ /* 0x000fe2000e101d64 */
[----:B------:R-:W-:Y:S02]  /*e790*/  @!P5 ISETP.NE.U32.AND P6, PT, R20, RZ, PT ;  /* 0x000000ff1400d20c */ /* 0x000fe40003fc5070 */
[----:B------:R-:W-:Y:S01]  /*e7a0*/  @!P5 SHF.R.U32.HI R7, RZ, 0x3, R7 ;  /* 0x00000003ff07d819 */ /* 0x000fe20000011607 */
[----:B------:R-:W-:Y:S03]  /*e7b0*/  @!P5 LDGSTS.E.BYPASS.LTC128B.128 [R9+0x2cc00], desc[UR36][R2.64+0x180], !P3 ;  /* 0x2cc001800209dfae */ /* 0x000fe6000d901d64 */
[----:B------:R-:W-:Y:S01]  /*e7c0*/  @!P5 ISETP.NE.U32.AND P0, PT, R7, RZ, PT ;  /* 0x000000ff0700d20c */ /* 0x000fe20003f05070 */
[----:B------:R-:W-:Y:S04]  /*e7d0*/  @!P5 LDGSTS.E.BYPASS.LTC128B.128 [R9+0x2ec00], desc[UR36][R2.64+0x200], !P2 ;  /* 0x2ec002000209dfae */ /* 0x000fe8000d101d64 */
[----:B------:R-:W1:Y:S04]  /*e7e0*/  SHFL.IDX PT, R7, R4, 0x2, 0x181f ;  /* 0x00581f0004077f89 */ /* 0x000e6800000e0000 */
[----:B------:R-:W-:Y:S04]  /*e7f0*/  @!P5 LDGSTS.E.BYPASS.LTC128B.128 [R9+0x30c00], desc[UR36][R2.64+0x280], !P1 ;  /* 0x30c002800209dfae */ /* 0x000fe8000c901d64 */
[----:B------:R-:W-:Y:S01]  /*e800*/  @!P5 LDGSTS.E.BYPASS.LTC128B.128 [R9+0x32c00], desc[UR36][R2.64+0x300], P6 ;  /* 0x32c003000209dfae */ /* 0x000fe2000b101d64 */
[----:B------:R-:W-:-:S03]  /*e810*/  LOP3.LUT P6, RZ, R16, 0x800, RZ, 0xc0, !PT ;  /* 0x0000080010ff7812 */ /* 0x000fc600078cc0ff */
[----:B------:R2:W-:Y:S01]  /*e820*/  @!P5 LDGSTS.E.BYPASS.LTC128B.128 [R9+0x34c00], desc[UR36][R2.64+0x380], P0 ;  /* 0x34c003800209dfae */ /* 0x0005e20008101d64 */
[----:B------:R-:W-:-:S03]  /*e830*/  ISETP.NE.AND P5, PT, R8, RZ, PT ;  /* 0x000000ff0800720c */ /* 0x000fc60003fa5270 */
[----:B------:R-:W3:Y:S10]  /*e840*/  SHFL.IDX PT, R4, R4, 0x3, 0x181f ;  /* 0x00781f0004047f89 */ /* 0x000ef400000e0000 */
[----:B0-----:R-:W-:-:S05]  /*e850*/  @!P5 LEA R14, P0, R22, R14, 0x1 ;  /* 0x0000000e160ed211 */ /* 0x001fca00078008ff */
[----:B-1----:R-:W-:Y:S01]  /*e860*/  @!P5 IMAD.X R7, RZ, RZ, R7, P0 ;  /* 0x000000ffff07d224 */ /* 0x002fe200000e0607 */
[----:B------:R-:W-:Y:S02]  /*e870*/  LOP3.LUT P0, RZ, R16, 0x40, RZ, 0xc0, !PT ;  /* 0x0000004010ff7812 */ /* 0x000fe4000780c0ff */
[----:B------:R-:W-:-:S11]  /*e880*/  ISETP.NE.AND P5, PT, R10, RZ, PT ;  /* 0x000000ff0a00720c */ /* 0x000fd60003fa5270 */
[----:B------:R-:W-:Y:S01]  /*e890*/  @!P0 LOP3.LUT R20, R5, 0x40, RZ, 0xc0, !PT ;  /* 0x0000004005148812 */ /* 0x000fe200078ec0ff */
[----:B--2---:R-:W-:Y:S01]  /*e8a0*/  @!P0 IMAD.MOV.U32 R2, RZ, RZ, R14 ;  /* 0x000000ffff028224 */ /* 0x004fe200078e000e */
[----:B------:R-:W-:Y:S01]  /*e8b0*/  @!P0 LEA R21, R24, UR42, 0x1 ;  /* 0x0000002a18158c11 */ /* 0x000fe2000f8e08ff */
[----:B------:R-:W-:Y:S01]  /*e8c0*/  @!P0 IMAD.MOV.U32 R3, RZ, RZ, R7 ;  /* 0x000000ffff038224 */ /* 0x000fe200078e0007 */
[----:B------:R-:W-:Y:S01]  /*e8d0*/  @!P0 SHF.R.U32.HI R20, RZ, 0x2, R20 ;  /* 0x00000002ff148819 */ /* 0x000fe20000011614 */
[----:B------:R0:W1:Y:S04]  /*e8e0*/  SHFL.IDX PT, R14, R0, 0x3, 0x181f ;  /* 0x00781f00000e7f89 */ /* 0x00006800000e0000 */
[----:B------:R0:W-:Y:S01]  /*e8f0*/  @!P0 LDGSTS.E.BYPASS.LTC128B.128 [R21+0x27400], desc[UR36][R2.64], !P6 ;  /* 0x2740000002158fae */ /* 0x0001e2000f101d64 */
[----:B------:R-:W-:-:S03]  /*e900*/  @!P0 ISETP.NE.U32.AND P6, PT, R20, RZ, PT ;  /* 0x000000ff1400820c */ /* 0x000fc60003fc5070 */
[----:B------:R0:W-:Y:S04]  /*e910*/  @!P0 LDGSTS.E.BYPASS.LTC128B.128 [R21+0x29400], desc[UR36][R2.64+0x80], !P5 ;  /* 0x2940008002158fae */ /* 0x0001e8000e901d64 */
[----:B------:R0:W-:Y:S04]  /*e920*/  @!P0 LDGSTS.E.BYPASS.LTC128B.128 [R21+0x2b400], desc[UR36][R2.64+0x100], !P4 ;  /* 0x2b40010002158fae */ /* 0x0001e8000e101d64 */
[----:B------:R0:W-:Y:S04]  /*e930*/  @!P0 LDGSTS.E.BYPASS.LTC128B.128 [R21+0x2d400], desc[UR36][R2.64+0x180], !P3 ;  /* 0x2d40018002158fae */ /* 0x0001e8000d901d64 */
[----:B------:R0:W-:Y:S04]  /*e940*/  @!P0 LDGSTS.E.BYPASS.LTC128B.128 [R21+0x2f400], desc[UR36][R2.64+0x200], !P2 ;  /* 0x2f40020002158fae */ /* 0x0001e8000d101d64 */
[----:B------:R0:W-:Y:S04]  /*e950*/  @!P0 LDGSTS.E.BYPASS.LTC128B.128 [R21+0x31400], desc[UR36][R2.64+0x280], !P1 ;  /* 0x3140028002158fae */ /* 0x0001e8000c901d64 */
[----:B------:R0:W-:Y:S01]  /*e960*/  @!P0 LDGSTS.E.BYPASS.LTC128B.128 [R21+0x33400], desc[UR36][R2.64+0x300], P6 ;  /* 0x3340030002158fae */ /* 0x0001e2000b101d64 */
[----:B------:R-:W-:-:S13]  /*e970*/  LOP3.LUT P6, RZ, R16, 0x40, RZ, 0xc0, !PT ;  /* 0x0000004010ff7812 */ /* 0x000fda00078cc0ff */
[----:B------:R-:W-:-:S04]  /*e980*/  @!P6 LOP3.LUT R9, R6, 0x80, RZ, 0xc0, !PT ;  /* 0x000000800609e812 */ /* 0x000fc800078ec0ff */
[----:B------:R-:W-:-:S04]  /*e990*/  @!P6 SHF.R.U32.HI R9, RZ, 0x3, R9 ;  /* 0x00000003ff09e819 */ /* 0x000fc80000011609 */
[----:B------:R-:W-:-:S13]  /*e9a0*/  @!P6 ISETP.NE.U32.AND P0, PT, R9, RZ, PT ;  /* 0x000000ff0900e20c */ /* 0x000fda0003f05070 */
[----:B-1-3--:R0:W-:Y:S02]  /*e9b0*/  @!P6 LDGSTS.E.BYPASS.LTC128B.128 [R21+0x35400], desc[UR36][R2.64+0x380], P0 ;  /* 0x354003800215efae */ /* 0x00a1e40008101d64 */
.L_x_3499:
[----:B------:R-:W-:Y:S01]  /*e9c0*/  LOP3.LUT P0, RZ, R16, 0x2000, RZ, 0xc0, !PT ;  /* 0x0000200010ff7812 */ /* 0x000fe2000780c0ff */
[----:B------:R-:W-:-:S12]  /*e9d0*/  BSSY B0, `(.L_x_3432) ;  /* 0x0000017000007945 */ /* 0x000fd80003800000 */
[----:B------:R-:W-:Y:S05]  /*e9e0*/  @P0 BRA `(.L_x_3433) ;  /* 0x0000000000540947 */ /* 0x000fea0003800000 */
[----:B------:R-:W-:Y:S02]  /*e9f0*/  LOP3.LUT R5, R5, 0x40, RZ, 0xc0, !PT ;  /* 0x0000004005057812 */ /* 0x000fe400078ec0ff */
[----:B------:R-:W-:Y:S02]  /*ea00*/  LOP3.LUT P6, RZ, R16, 0x800, RZ, 0xc0, !PT ;  /* 0x0000080010ff7812 */ /* 0x000fe400078cc0ff */
[----:B0-----:R-:W-:Y:S02]  /*ea10*/  LEA R2, P0, R22, R14, 0x1 ;  /* 0x0000000e16027211 */ /* 0x001fe400078008ff */
[----:B------:R-:W-:Y:S02]  /*ea20*/  SHF.R.U32.HI R5, RZ, 0x2, R5 ;  /* 0x00000002ff057819 */ /* 0x000fe40000011605 */
[----:B------:R-:W-:Y:S01]  /*ea30*/  LEA R7, R24, UR42, 0x1 ;  /* 0x0000002a18077c11 */ /* 0x000fe2000f8e08ff */
[----:B------:R-:W-:Y:S01]  /*ea40*/  IMAD.X R3, RZ, RZ, R4, P0 ;  /* 0x000000ffff037224 */ /* 0x000fe200000e0604 */
[----:B------:R-:W-:-:S02]  /*ea50*/  ISETP.NE.U32.AND P0, PT, R5, RZ, PT ;  /* 0x000000ff0500720c */ /* 0x000fc40003f05070 */
[----:B------:R-:W-:-:S03]  /*ea60*/  LOP3.LUT R6, R6, 0x80, RZ, 0xc0, !PT ;  /* 0x0000008006067812 */ /* 0x000fc600078ec0ff */
[----:B------:R-:W-:Y:S01]  /*ea70*/  @!PT LDS RZ, [RZ] ;  /* 0x00000000fffff984 */ /* 0x000fe20000000800 */
[----:B------:R-:W-:Y:S01]  /*ea80*/  @!PT LDS RZ, [RZ] ;  /* 0x00000000fffff984 */ /* 0x000fe20000000800 */
[----:B------:R-:W-:Y:S01]  /*ea90*/  @!PT LDS RZ, [RZ] ;  /* 0x00000000fffff984 */ /* 0x000fe20000000800 */
[----:B------:R1:W-:Y:S01]  /*eaa0*/  LDGSTS.E.BYPASS.LTC128B.128 [R7+0x27c00], desc[UR36][R2.64], !P6 ;  /* 0x27c0000002077fae */ /* 0x0003e2000f101d64 */
[----:B------:R-:W-:-:S03]  /*eab0*/  SHF.R.U32.HI R6, RZ, 0x3, R6 ;  /* 0x00000003ff067819 */ /* 0x000fc60000011606 */
[----:B------:R1:W-:Y:S04]  /*eac0*/  LDGSTS.E.BYPASS.LTC128B.128 [R7+0x29c00], desc[UR36][R2.64+0x80], !P5 ;  /* 0x29c0008002077fae */ /* 0x0003e8000e901d64 */
[----:B------:R1:W-:Y:S04]  /*ead0*/  LDGSTS.E.BYPASS.LTC128B.128 [R7+0x2bc00], desc[UR36][R2.64+0x100], !P4 ;  /* 0x2bc0010002077fae */ /* 0x0003e8000e101d64 */
[----:B------:R1:W-:Y:S04]  /*eae0*/  LDGSTS.E.BYPASS.LTC128B.128 [R7+0x2dc00], desc[UR36][R2.64+0x180], !P3 ;  /* 0x2dc0018002077fae */ /* 0x0003e8000d901d64 */
[----:B------:R1:W-:Y:S04]  /*eaf0*/  LDGSTS.E.BYPASS.LTC128B.128 [R7+0x2fc00], desc[UR36][R2.64+0x200], !P2 ;  /* 0x2fc0020002077fae */ /* 0x0003e8000d101d64 */
[----:B------:R1:W-:Y:S04]  /*eb00*/  LDGSTS.E.BYPASS.LTC128B.128 [R7+0x31c00], desc[UR36][R2.64+0x280], !P1 ;  /* 0x31c0028002077fae */ /* 0x0003e8000c901d64 */
[----:B------:R1:W-:Y:S01]  /*eb10*/  LDGSTS.E.BYPASS.LTC128B.128 [R7+0x33c00], desc[UR36][R2.64+0x300], P0 ;  /* 0x33c0030002077fae */ /* 0x0003e20008101d64 */
[----:B------:R-:W-:-:S13]  /*eb20*/  ISETP.NE.U32.AND P0, PT, R6, RZ, PT ;  /* 0x000000ff0600720c */ /* 0x000fda0003f05070 */
[----:B------:R1:W-:Y:S02]  /*eb30*/  LDGSTS.E.BYPASS.LTC128B.128 [R7+0x35c00], desc[UR36][R2.64+0x380], P0 ;  /* 0x35c0038002077fae */ /* 0x0003e40008101d64 */
.L_x_3433:
[----:B------:R-:W-:Y:S05]  /*eb40*/  BSYNC B0 ;  /* 0x0000000000007941 */ /* 0x000fea0003800000 */
.L_x_3432:
[----:B------:R-:W-:Y:S01]  /*eb50*/  NOP ;  /* 0x0000000000007918 */ /* 0x000fe20000000000 */
[----:B------:R-:W-:Y:S01]  /*eb60*/  SYNCS.ARRIVE.TRANS64.RED.A0T1 RZ, [UR42+0x38810], RZ ;  /* 0x038810ffffff79a7 */ /* 0x000fe2000820042a */
[----:B0-----:R-:W-:Y:S01]  /*eb70*/  MOV R0, 0x1 ;  /* 0x0000000100007802 */ /* 0x001fe20000000f00 */
[----:B------:R-:W-:Y:S03]  /*eb80*/  ARRIVES.LDGSTSBAR.64.TRANSCNT [UR42+0x38810] ;  /* 0x03881000ff0079b0 */ /* 0x000fe60008000aaa */
[----:B------:R-:W-:Y:S01]  /*eb90*/  SHF.L.U32 R0, R0, 0x1f, RZ ;  /* 0x0000001f00007819 */ /* 0x000fe200000006ff */
[----:B------:R-:W-:Y:S01]  /*eba0*/  NOP ;  /* 0x0000000000007918 */ /* 0x000fe20000000000 */
[----:B------:R-:W-:Y:S02]  /*ebb0*/  SYNCS.ARRIVE.TRANS64.A1T0 RZ, [UR42+0x38810], RZ ;  /* 0x038810ffffff79a7 */ /* 0x000fe4000810002a */
[----:B------:R-:W0:Y:S02]  /*ebc0*/  SYNCS.PHASECHK.TRANS64.TRYWAIT P0, [UR42+0x38820], R0 ;  /* 0x03882000ff0075a7 */ /* 0x000e24000800016a */
[----:B0-----:R-:W-:Y:S05]  /*ebd0*/  @!P0 BRA `(.L_x_3434) ;  /* 0x0000003000608947 */ /* 0x001fea0003800000 */
.L_x_3500:
[----:B------:R-:W-:-:S13]  /*ebe0*/  LOP3.LUT P0, RZ, R16, 0x400, RZ, 0xc0, !PT ;  /* 0x0000040010ff7812 */ /* 0x000fda000780c0ff */
[----:B------:R-:W-:Y:S05]  /*ebf0*/  @!P0 BRA `(.L_x_3435) ;  /* 0x0000000000048947 */ /* 0x000fea0003800000 */
[----:B------:R-:W-:Y:S01]  /*ec00*/  BPT.TRAP 0x1 ;  /* 0x000000040000795c */ /* 0x000fe20000300000 */
.L_x_3435:
[----:B------:R-:W2:Y:S02]  /*ec10*/  SYNCS.PHASECHK.TRANS64.TRYWAIT P0, [UR42+0x38860], R0 ;  /* 0x03886000ff0075a7 */ /* 0x000ea4000800016a */
[----:B--2---:R-:W-:Y:S05]  /*ec20*/  @!P0 BRA `(.L_x_3436) ;  /* 0x0000003000648947 */ /* 0x004fea0003800000 */
.L_x_3501:
[----:B------:R-:W-:Y:S01]  /*ec30*/  ULDC.64 UR4, c[0x0][0x328] ;  /* 0x0000ca0000047ab9 */ /* 0x000fe20000000a00 */
[----:B------:R-:W-:Y:S01]  /*ec40*/  ULDC.64 UR6, c[0x0][0x338] ;  /* 0x0000ce0000067ab9 */ /* 0x000fe20000000a00 */
[----:B------:R-:W-:Y:S02]  /*ec50*/  IMAD R30, R30, UR4, RZ ;  /* 0x000000041e1e7c24 */ /* 0x000fe4000f8e02ff */
[----:B01----:R-:W-:Y:S01]  /*ec60*/  IMAD.WIDE.U32 R2, R19, UR4, RZ ;  /* 0x0000000413027c25 */ /* 0x003fe2000f8e00ff */
        /* <DEDUP_REMOVED lines=8> */
[----:B------:R-:W-:-:S02]  /*ecf0*/  IMAD.IADD R3, R3, 0x1, R5 ;  /* 0x0000000103037824 */ /* 0x000fc400078e0205 */
[----:B------:R-:W-:Y:S01]  /*ed00*/  IMAD.U32 R5, RZ, RZ, UR6 ;  /* 0x00000006ff057e24 */ /* 0x000fe2000f8e00ff */
        /* <DEDUP_REMOVED lines=49> */
[----:B------:R-:W1:Y:S02]  /*f020*/  SHFL.IDX PT, R14, R6, 0x2, 0x181f ;  /* 0x00581f00060e7f89 */ /* 0x000e6400000e0000 */
[----:B------:R-:W-:Y:S01]  /*f030*/  IMAD.X R5, RZ, RZ, R5, P6 ;  /* 0x000000ffff057224 */ /* 0x000fe200030e0605 */
        /* <DEDUP_REMOVED lines=40> */
.L_x_3511:
        /* <DEDUP_REMOVED lines=27> */
[----:B------:R-:W-:-:S13]  /*f470*/  LOP3.LUT P6, RZ, R16, 0x400, RZ, 0xc0, !PT ;  /* 0x0000040010ff7812 */ /* 0x000fda00078cc0ff */
[----:B0-----:R-:W-:Y:S05]  /*f480*/  @!P6 BRA `(.L_x_3438) ;  /* 0x000000000004e947 */ /* 0x001fea0003800000 */
[----:B------:R-:W-:Y:S01]  /*f490*/  BPT.TRAP 0x1 ;  /* 0x000000040000795c */ /* 0x000fe20000300000 */
.L_x_3438:
[----:B------:R-:W-:Y:S01]  /*f4a0*/  VIADD R28, R28, 0xfffffffe ;  /* 0xfffffffe1c1c7836 */ /* 0x000fe20000000000 */
[----:B------:R-:W-:Y:S01]  /*f4b0*/  SYNCS.ARRIVE.TRANS64.A1T0 RZ, [UR42+0x38850], RZ ;  /* 0x038850ffffff79a7 */ /* 0x000fe2000810002a */
[----:B------:R-:W-:Y:S01]  /*f4c0*/  BSSY B0, `(.L_x_3418) ;  /* 0x00000f7000007945 */ /* 0x000fe20003800000 */
[----:B------:R-:W-:Y:S02]  /*f4d0*/  IMAD.MOV.U32 R8, RZ, RZ, 0x1 ;  /* 0x00000001ff087424 */ /* 0x000fe400078e00ff */
[----:B------:R-:W-:Y:S01]  /*f4e0*/  ISETP.GE.AND P0, PT, R28, UR45, PT ;  /* 0x0000002d1c007c0c */ /* 0x000fe2000bf06270 */
[----:B------:R-:W-:-:S12]  /*f4f0*/  IMAD.MOV.U32 R21, RZ, RZ, 0x1 ;  /* 0x00000001ff157424 */ /* 0x000fd800078e00ff */
[----:B------:R-:W-:Y:S05]  /*f500*/  @!P0 BRA `(.L_x_3439) ;  /* 0x0000000c00c88947 */ /* 0x000fea0003800000 */
[----:B------:R-:W0:Y:S01]  /*f510*/  S2R R5, SR_TID.X ;  /* 0x0000000000057919 */ /* 0x000e220000002100 */
[----:B------:R-:W-:Y:S01]  /*f520*/  UIADD3 UR4, UR44, 0x1, URZ ;  /* 0x000000012c047890 */ /* 0x000fe2000fffe03f */
[----:B------:R-:W-:Y:S01]  /*f530*/  LOP3.LUT R3, RZ, UR40, RZ, 0x33, !PT ;  /* 0x00000028ff037c12 */ /* 0x000fe2000f8e33ff */
[----:B------:R-:W-:Y:S01]  /*f540*/  IMAD.MOV.U32 R21, RZ, RZ, 0x1 ;  /* 0x00000001ff157424 */ /* 0x000fe200078e00ff */
[----:B------:R-:W1:Y:S01]  /*f550*/  S2R R6, SR_TID.X ;  /* 0x0000000000067919 */ /* 0x000e620000002100 */
[----:B------:R-:W-:Y:S01]  /*f560*/  UIMAD UR4, UR4, UR38, URZ ;  /* 0x00000026040472a4 */ /* 0x000fe2000f8e023f */
[----:B------:R-:W-:Y:S02]  /*f570*/  LOP3.LUT R30, R33, 0x40, RZ, 0xc0, !PT ;  /* 0x00000040211e7812 */ /* 0x000fe400078ec0ff */
[----:B------:R-:W-:Y:S02]  /*f580*/  LOP3.LUT R28, R17, 0x80, RZ, 0xc0, !PT ;  /* 0x00000080111c7812 */ /* 0x000fe400078ec0ff */
[----:B------:R-:W-:-:S02]  /*f590*/  MOV R8, 0x1 ;  /* 0x0000000100087802 */ /* 0x000fc40000000f00 */
[----:B------:R-:W-:Y:S02]  /*f5a0*/  LOP3.LUT R2, RZ, UR4, RZ, 0x33, !PT ;  /* 0x00000004ff027c12 */ /* 0x000fe4000f8e33ff */
[----:B------:R-:W-:Y:S02]  /*f5b0*/  SHF.R.U32.HI R30, RZ, 0x2, R30 ;  /* 0x00000002ff1e7819 */ /* 0x000fe4000001161e */
[----:B------:R-:W-:Y:S02]  /*f5c0*/  VIMNMX R2, R2, R3, !PT ;  /* 0x0000000302027248 */ /* 0x000fe40007fe0100 */
[----:B------:R-:W-:Y:S02]  /*f5d0*/  SHF.R.U32.HI R28, RZ, 0x3, R28 ;  /* 0x00000003ff1c7819 */ /* 0x000fe4000001161c */
[----:B------:R-:W-:Y:S01]  /*f5e0*/  IADD3 R22, -R2, -0x2, RZ ;  /* 0xfffffffe02167810 */ /* 0x000fe20007ffe1ff */
[----:B0-----:R-:W-:Y:S01]  /*f5f0*/  IMAD.SHL.U32 R5, R5, 0x10, RZ ;  /* 0x0000001005057824 */ /* 0x001fe200078e00ff */
[----:B-1----:R-:W-:-:S04]  /*f600*/  LOP3.LUT R6, R6, 0x7f, RZ, 0xc0, !PT ;  /* 0x0000007f06067812 */ /* 0x002fc800078ec0ff */
[----:B------:R-:W-:Y:S02]  /*f610*/  LOP3.LUT R5, R5, 0x70, RZ, 0xc0, !PT ;  /* 0x0000007005057812 */ /* 0x000fe400078ec0ff */
[----:B------:R-:W-:-:S04]  /*f620*/  SHF.R.U32.HI R6, RZ, 0x3, R6 ;  /* 0x00000003ff067819 */ /* 0x000fc80000011606 */
[----:B------:R-:W-:-:S05]  /*f630*/  IADD3 R29, R5, R29, R6 ;  /* 0x0000001d051d7210 */ /* 0x000fca0007ffe006 */
[----:B------:R-:W-:-:S04]  /*f640*/  VIADD R29, R29, 0xffffff40 ;  /* 0xffffff401d1d7836 */ /* 0x000fc80000000000 */
[----:B------:R-:W-:-:S07]  /*f650*/  IMAD R9, R2, -0x40, R29 ;  /* 0xffffffc002097824 */ /* 0x000fce00078e021d */
.L_x_3454:
        /* <DEDUP_REMOVED lines=12> */
[--C-:B------:R-:W-:Y:S01]  /*f720*/  SHF.R.S32.HI R3, RZ, 0x1f, R7.reuse ;  /* 0x0000001fff037819 */ /* 0x100fe20000011407 */
[----:B------:R-:W-:Y:S02]  /*f730*/  IMAD R4, R32, UR4, RZ ;  /* 0x0000000420047c24 */ /* 0x000fe4000f8e02ff */
[----:B------:R-:W-:Y:S02]  /*f740*/  IMAD.MOV.U32 R2, RZ, RZ, R7 ;  /* 0x000000ffff027224 */ /* 0x000fe400078e0007 */
[C---:B------:R-:W-:Y:S02]  /*f750*/  IMAD R5, R25.reuse, UR5, R4 ;  /* 0x0000000519057c24 */ /* 0x040fe4000f8e0204 */
[----:B------:R-:W-:Y:S01]  /*f760*/  IMAD.WIDE.U32 R2, R25, UR4, R2 ;  /* 0x0000000419027c25 */ /* 0x000fe2000f8e0002 */
[----:B------:R-:W-:-:S03]  /*f770*/  ULDC.64 UR4, c[0x0][0x418] ;  /* 0x0001060000047ab9 */ /* 0x000fc60000000a00 */
[----:B------:R-:W-:Y:S01]  /*f780*/  IMAD.IADD R3, R5, 0x1, R3 ;  /* 0x0000000105037824 */ /* 0x000fe200078e0203 */
[----:B------:R-:W-:-:S04]  /*f790*/  LEA R4, P0, R2, UR4, 0x2 ;  /* 0x0000000402047c11 */ /* 0x000fc8000f8010ff */
[----:B------:R-:W-:-:S05]  /*f7a0*/  LEA.HI.X R5, R2, UR5, R3, 0x2, P0 ;  /* 0x0000000502057c11 */ /* 0x000fca00080f1403 */
[----:B------:R0:W5:Y:S04]  /*f7b0*/  LDG.E R6, desc[UR36][R4.64] ;  /* 0x0000002404067981 */ /* 0x000168000c1e1900 */
.L_x_3441:
[----:B------:R-:W-:Y:S05]  /*f7c0*/  BSYNC B1 ;  /* 0x0000000000017941 */ /* 0x000fea0003800000 */
.L_x_3440:
[----:B------:R-:W-:-:S13]  /*f7d0*/  LOP3.LUT P0, RZ, R16, 0x400, RZ, 0xc0, !PT ;  /* 0x0000040010ff7812 */ /* 0x000fda000780c0ff */
[----:B------:R-:W-:Y:S05]  /*f7e0*/  @!P0 BRA `(.L_x_3442) ;  /* 0x0000000000048947 */ /* 0x000fea0003800000 */
[----:B------:R-:W-:Y:S01]  /*f7f0*/  BPT.TRAP 0x1 ;  /* 0x000000040000795c */ /* 0x000fe20000300000 */
.L_x_3442:
[----:B------:R-:W-:Y:S01]  /*f800*/  LEA R10, R8, UR42, 0x3 ;  /* 0x0000002a080a7c11 */ /* 0x000fe2000f8e18ff */
[----:B------:R-:W-:Y:S01]  /*f810*/  BSSY B1, `(.L_x_3443) ;  /* 0x0000004000017945 */ /* 0x000fe20003800000 */
[----:B------:R-:W-:-:S04]  /*f820*/  SHF.L.U32 R20, R21, 0x1f, RZ ;  /* 0x0000001f15147819 */ /* 0x000fc800000006ff */
[----:B------:R-:W1:Y:S02]  /*f830*/  SYNCS.PHASECHK.TRANS64.TRYWAIT P0, [R10+URZ+0x38840], R20 ;  /* 0x038840140a0075a7 */ /* 0x000e64000800017f */
[----:B-1----:R-:W-:Y:S05]  /*f840*/  @!P0 BRA `(.L_x_3444) ;  /* 0x0000002c00848947 */ /* 0x002fea0003800000 */
.L_x_3512:
[----:B------:R-:W-:Y:S05]  /*f850*/  BSYNC B1 ;  /* 0x0000000000017941 */ /* 0x000fea0003800000 */
.L_x_3443:
        /* <DEDUP_REMOVED lines=31> */
[----:B------:R-:W2:Y:S04]  /*fa50*/  SHFL.IDX PT, R3, R29, RZ, 0x181f ;  /* 0x00181fff1d037589 */ /* 0x000ea800000e0000 */
[----:B------:R-:W-:Y:S01]  /*fa60*/  SHFL.IDX PT, R33, R29, 0x3, 0x181f ;  /* 0x00781f001d217f89 */ /* 0x000fe200000e0000 */
[----:B0-----:R-:W-:-:S03]  /*fa70*/  IADD3 R12, P0, R14, R0, RZ ;  /* 0x000000000e0c7210 */ /* 0x001fc60007f1e0ff */
[----:B------:R-:W0:Y:S02]  /*fa80*/  SHFL.IDX PT, R14, R26, 0x1, 0x181f ;  /* 0x00381f001a0e7f89 */ /* 0x000e2400000e0000 */
[----:B--2---:R-:W-:Y:S02]  /*fa90*/  IMAD.X R13, RZ, RZ, R3, P0 ;  /* 0x000000ffff0d7224 */ /* 0x004fe400000e0603 */
        /* <DEDUP_REMOVED lines=11> */
.L_x_3522:
[----:B0--3--:R-:W-:-:S05]  /*fb50*/  IADD3 R2, P0, R14, R0, RZ ;  /* 0x000000000e027210 */ /* 0x009fca0007f1e0ff */
[----:B------:R-:W-:Y:S01]  /*fb60*/  IMAD.X R3, RZ, RZ, R33, P0 ;  /* 0x000000ffff037224 */ /* 0x000fe200000e0621 */
[----:B------:R-:W-:-:S04]  /*fb70*/  PLOP3.LUT P0, PT, PT, PT, PT, 0x80, 0x0 ;  /* 0x000000000000781c */ /* 0x000fc80003f0f070 */
[----:B------:R-:W-:Y:S01]  /*fb80*/  @!PT LDS RZ, [RZ] ;  /* 0x00000000fffff984 */ /* 0x000fe20000000800 */
[----:B------:R-:W-:Y:S01]  /*fb90*/  @!PT LDS RZ, [RZ] ;  /* 0x00000000fffff984 */ /* 0x000fe20000000800 */
[----:B------:R-:W-:Y:S01]  /*fba0*/  @!PT LDS RZ, [RZ] ;  /* 0x00000000fffff984 */ /* 0x000fe20000000800 */
[----:B------:R0:W-:Y:S01]  /*fbb0*/  LDGSTS.E.BYPASS.LTC128B.128 [R27+0x23c00], desc[UR36][R2.64], !P1 ;  /* 0x23c00000021b7fae */ /* 0x0001e2000c901d64 */
[----:B------:R-:W-:-:S08]  /*fbc0*/  NOP ;  /* 0x0000000000007918 */ /* 0x000fd00000000000 */
.L_x_3446:
        /* <DEDUP_REMOVED lines=10> */
.L_x_3447:
[----:B------:R2:W-:Y:S01]  /*fc70*/  SYNCS.ARRIVE.TRANS64.A1T0 RZ, [R10+URZ+0x38830], RZ ;  /* 0x038830ff0aff79a7 */ /* 0x0005e2000810003f */
[----:B------:R-:W-:Y:S05]  /*fc80*/  @!P2 BRA `(.L_x_3448) ;  /* 0x000000000004a947 */ /* 0x000fea0003800000 */
[----:B------:R-:W-:Y:S01]  /*fc90*/  BPT.TRAP 0x1 ;  /* 0x000000040000795c */ /* 0x000fe20000300000 */
.L_x_3448:
[----:B------:R-:W3:Y:S01]  /*fca0*/  SYNCS.PHASECHK.TRANS64.TRYWAIT P0, [R10+URZ+0x38860], R20 ;  /* 0x038860140a0075a7 */ /* 0x000ee2000800017f */
[----:B------:R-:W-:Y:S04]  /*fcb0*/  BSSY B1, `(.L_x_3449) ;  /* 0x0000002000017945 */ /* 0x000fe80003800000 */
[----:B---3--:R-:W-:Y:S05]  /*fcc0*/  @!P0 BRA `(.L_x_3450) ;  /* 0x0000002c00848947 */ /* 0x008fea0003800000 */
.L_x_3523:
[----:B------:R-:W-:Y:S05]  /*fcd0*/  BSYNC B1 ;  /* 0x0000000000017941 */ /* 0x000fea0003800000 */
.L_x_3449:
        /* <DEDUP_REMOVED lines=14> */
[----:B------:R-:W-:-:S03]  /*fdc0*/  ULDC.64 UR6, c[0x0][0x330] ;  /* 0x0000cc0000067ab9 */ /* 0x000fc60000000a00 */
[----:B------:R-:W-:Y:S01]  /*fdd0*/  UIMAD UR4, UR4, UR6, URZ ;  /* 0x00000006040472a4 */ /* 0x000fe2000f8e023f */
[----:B------:R-:W-:Y:S02]  /*fde0*/  IMAD.IADD R3, R3, 0x1, R7 ;  /* 0x0000000103037824 */ /* 0x000fe400078e0207 */
[----:B------:R-:W-:Y:S01]  /*fdf0*/  IMAD.U32 R5, RZ, RZ, UR6 ;  /* 0x00000006ff057e24 */ /* 0x000fe2000f8e00ff */
[----:B------:R-:W-:-:S03]  /*fe00*/  UIMAD UR4, UR39, UR7, UR4 ;  /* 0x00000007270472a4 */ /* 0x000fc6000f8e0204 */
[----:B------:R-:W-:Y:S01]  /*fe10*/  IMAD.WIDE.U32 R2, R5, UR39, R2 ;  /* 0x0000002705027c25 */ /* 0x000fe2000f8e0002 */
[----:B------:R-:W-:-:S04]  /*fe20*/  ULDC.64 UR6, c[0x0][0x318] ;  /* 0x0000c60000067ab9 */ /* 0x000fc80000000a00 */
[----:B------:R-:W-:Y:S01]  /*fe30*/  IADD3 R19, R3, UR4, RZ ;  /* 0x0000000403137c10 */ /* 0x000fe2000fffe0ff */
[----:B------:R-:W-:Y:S01]  /*fe40*/  UMOV UR4, 0xffffffff ;  /* 0xffffffff00047882 */ /* 0x000fe20000000000 */
[----:B------:R-:W-:-:S04]  /*fe50*/  LEA R18, P0, R2, UR6, 0x1 ;  /* 0x0000000602127c11 */ /* 0x000fc8000f8008ff */
        /* <DEDUP_REMOVED lines=22> */
[----:B------:R-:W-:Y:S04]  /*ffc0*/  LDGSTS.E.BYPASS.LTC128B.128 [R17+0x8400], desc[UR36][R6.64+0x200], !P4 ;  /* 0x0840020006117fae */ /* 0x000fe8000e101d64 */
[----:B------:R-:W0:Y:S01]  /*ffd0*/  SHFL.IDX PT, R14, R18, 0x2, 0x181f ;  /* 0x00581f00120e7f89 */ /* 0x000e2200000e0000 */
[----:B------:R-:W-:-:S03]  /*ffe0*/  IMAD.X R5, RZ, RZ, R5, P0 ;  /* 0x000000ffff057224 */ /* 0x000fc600000e0605 */
        /* <DEDUP_REMOVED lines=28> */
.L_x_3533:
[----:B------:R-:W-:Y:S02]  /*101b0*/  P2R R5, PR, RZ, 0x2 ;  /* 0x00000002ff057803 */ /* 0x000fe40000000000 */
[----:B------:R-:W-:Y:S02]  /*101c0*/  LOP3.LUT P1, RZ, R16, 0x200, RZ, 0xc0, !PT ;  /* 0x0000020010ff7812 */ /* 0x000fe4000782c0ff */
[----:B0-----:R-:W-:Y:S02]  /*101d0*/  IADD3 R2, P2, R14, R0, RZ ;  /* 0x000000000e027210 */ /* 0x001fe40007f5e0ff */
[----:B------:R-:W-:-:S03]  /*101e0*/  LOP3.LUT P6, RZ, R16, 0x10, RZ, 0xc0, !PT ;  /* 0x0000001010ff7812 */ /* 0x000fc600078cc0ff */
[----:B------:R-:W-:Y:S01]  /*101f0*/  IMAD.X R3, RZ, RZ, R19, P2 ;  /* 0x000000ffff037224 */ /* 0x000fe200010e0613 */
        /* <DEDUP_REMOVED lines=15> */
.L_x_3452:
        /* <DEDUP_REMOVED lines=10> */
.L_x_3453:
[----:B------:R-:W-:Y:S01]  /*10390*/  VIADD R8, R8, 0x1 ;  /* 0x0000000108087836 */ /* 0x000fe20000000000 */
[----:B------:R1:W-:Y:S01]  /*103a0*/  SYNCS.ARRIVE.TRANS64.A1T0 RZ, [R10+URZ+0x38850], RZ ;  /* 0x038850ff0aff79a7 */ /* 0x0003e2000810003f */
[----:B------:R-:W-:Y:S02]  /*103b0*/  VIADD R22, R22, 0xffffffff ;  /* 0xffffffff16167836 */ /* 0x000fe40000000000 */
[----:B------:R-:W-:Y:S01]  /*103c0*/  VIADD R9, R9, 0xffffffc0 ;  /* 0xffffffc009097836 */ /* 0x000fe20000000000 */
[----:B------:R-:W-:-:S04]  /*103d0*/  ISETP.NE.AND P0, PT, R8, 0x2, PT ;  /* 0x000000020800780c */ /* 0x000fc80003f05270 */
[----:B------:R-:W-:Y:S02]  /*103e0*/  SEL R8, R8, RZ, P0 ;  /* 0x000000ff08087207 */ /* 0x000fe40000000000 */
[----:B0-----:R-:W-:Y:S02]  /*103f0*/  SEL R2, RZ, 0x1, P0 ;  /* 0x00000001ff027807 */ /* 0x001fe40000000000 */
[----:B------:R-:W-:Y:S02]  /*10400*/  ISETP.GT.AND P0, PT, R22, UR45, PT ;  /* 0x0000002d16007c0c */ /* 0x000fe4000bf04270 */
[----:B------:R-:W-:-:S11]  /*10410*/  LOP3.LUT R21, R21, R2, RZ, 0x3c, !PT ;  /* 0x0000000215157212 */ /* 0x000fd600078e3cff */
[----:B-1----:R-:W-:Y:S05]  /*10420*/  @P0 BRA `(.L_x_3454) ;  /* 0xfffffff0008c0947 */ /* 0x002fea000383ffff */
.L_x_3439:
[----:B------:R-:W-:Y:S05]  /*10430*/  BSYNC B0 ;  /* 0x0000000000007941 */ /* 0x000fea0003800000 */
.L_x_3418:
[----:B------:R-:W0:Y:S01]  /*10440*/  S2R R3, SR_CgaCtaId ;  /* 0x0000000000037919 */ /* 0x000e220000008800 */
[----:B------:R-:W-:Y:S01]  /*10450*/  MOV R0, 0x400 ;  /* 0x0000040000007802 */ /* 0x000fe20000000f00 */
[----:B------:R-:W-:Y:S01]  /*10460*/  BSSY B0, `(.L_x_3455) ;  /* 0x0000005000007945 */ /* 0x000fe20003800000 */
[----:B------:R-:W-:Y:S02]  /*10470*/  SHF.L.U32 R4, R4, 0x1f, RZ ;  /* 0x0000001f04047819 */ /* 0x000fe400000006ff */
[----:B0-----:R-:W-:-:S04]  /*10480*/  LEA R5, R3, R0, 0x18 ;  /* 0x0000000003057211 */ /* 0x001fc800078ec0ff */
[----:B------:R-:W0:Y:S02]  /*10490*/  SYNCS.PHASECHK.TRANS64.TRYWAIT P0, [R5+URZ+0x38820], R4 ;  /* 0x03882004050075a7 */ /* 0x000e24000800017f */
[----:B0-----:R-:W-:Y:S05]  /*104a0*/  @!P0 BRA `(.L_x_3456) ;  /* 0x0000002c00648947 */ /* 0x001fea0003800000 */
.L_x_3534:
[----:B------:R-:W-:Y:S05]  /*104b0*/  BSYNC B0 ;  /* 0x0000000000007941 */ /* 0x000fea0003800000 */
.L_x_3455:
[----:B------:R-:W-:-:S03]  /*104c0*/  UMOV UR4, 0xffffffff ;  /* 0xffffffff00047882 */ /* 0x000fc60000000000 */
[----:B------:R-:W-:Y:S05]  /*104d0*/  BRA.DIV UR4, `(.L_x_3457) ;  /* 0x0000002e046c7947 */ /* 0x000fea000b800000 */
[----:B------:R-:W1:Y:S02]  /*104e0*/  S2R R0, SR_TID.X ;  /* 0x0000000000007919 */ /* 0x000e640000002100 */
[----:B-1----:R-:W-:-:S04]  /*104f0*/  SHF.R.U32.HI R0, RZ, 0x5, R0 ;  /* 0x00000005ff007819 */ /* 0x002fc80000011600 */
[----:B------:R-:W-:-:S05]  /*10500*/  LOP3.LUT R0, R0, 0x3, RZ, 0xc0, !PT ;  /* 0x0000000300007812 */ /* 0x000fca00078ec0ff */
[----:B------:R1:W3:Y:S02]  /*10510*/  SHFL.IDX PT, R14, R0, RZ, 0x1f ;  /* 0x00001fff000e7589 */ /* 0x0002e400000e0000 */
.L_x_3537:
[----:B---3--:R-:W-:-:S13]  /*10520*/  ISETP.NE.AND P0, PT, R14, RZ, PT ;  /* 0x000000ff0e00720c */ /* 0x008fda0003f05270 */
[----:B------:R-:W-:Y:S05]  /*10530*/  @P0 BRA `(.L_x_3378) ;  /* 0x0000000000900947 */ /* 0x000fea0003800000 */
[----:B------:R-:W-:-:S03]  /*10540*/  UMOV UR4, 0xffffffff ;  /* 0xffffffff00047882 */ /* 0x000fc60000000000 */
[----:B------:R-:W-:Y:S05]  /*10550*/  BRA.DIV UR4, `(.L_x_3458) ;  /* 0x0000002e04807947 */ /* 0x000fea000b800000 */
[----:B------:R-:W-:-:S13]  /*10560*/  ELECT P6, URZ, PT ;  /* 0x00000000003f782f */ /* 0x000fda00038c0000 */
.L_x_3540:
[----:B------:R-:W-:Y:S05]  /*10570*/  @!P6 BRA `(.L_x_3378) ;  /* 0x000000000080e947 */ /* 0x000fea0003800000 */
[----:B-1----:R-:W3:Y:S02]  /*10580*/  LDL R0, [R1] ;  /* 0x0000000001007983 */ /* 0x002ee40000100800 */
[----:B---3--:R-:W-:-:S13]  /*10590*/  R2UR UR4, R0 ;  /* 0x00000000000472ca */ /* 0x008fda00000e0000 */
[----:B------:R-:W-:-:S06]  /*105a0*/  ULOP3.LUT UR4, UR4, 0x2, URZ, 0xfc, !UPT ;  /* 0x0000000204047892 */ /* 0x000fcc000f8efc3f */
[----:B------:R-:W-:-:S05]  /*105b0*/  IMAD.U32 R0, RZ, RZ, UR4 ;  /* 0x00000004ff007e24 */ /* 0x000fca000f8e00ff */
[----:B------:R-:W-:-:S13]  /*105c0*/  ISETP.NE.AND P0, PT, R0, 0x3, PT ;  /* 0x000000030000780c */ /* 0x000fda0003f05270 */
[----:B------:R-:W-:Y:S05]  /*105d0*/  @!P0 BRA `(.L_x_3459) ;  /* 0x0000000000048947 */ /* 0x000fea0003800000 */
[----:B------:R-:W-:Y:S01]  /*105e0*/  BPT.TRAP 0x1 ;  /* 0x000000040000795c */ /* 0x000fe20000300000 */
.L_x_3459:
[C---:B------:R-:W-:Y:S01]  /*105f0*/  IMAD R3, R8.reuse, 0x8, R5 ;  /* 0x0000000808037824 */ /* 0x040fe200078e0205 */
[----:B------:R-:W-:Y:S01]  /*10600*/  SHF.L.U32 R2, R21, 0x1f, RZ ;  /* 0x0000001f15027819 */ /* 0x000fe200000006ff */
[----:B------:R-:W-:-:S03]  /*10610*/  VIADD R8, R8, 0x1 ;  /* 0x0000000108087836 */ /* 0x000fc60000000000 */
[----:B------:R-:W1:Y:S02]  /*10620*/  SYNCS.PHASECHK.TRANS64.TRYWAIT P1, [R3+URZ+0x38840], R2 ;  /* 0x03884002030075a7 */ /* 0x000e64000802017f */
[----:B------:R-:W-:-:S04]  /*10630*/  ISETP.NE.AND P2, PT, R8, 0x2, PT ;  /* 0x000000020800780c */ /* 0x000fc80003f45270 */
[----:B------:R-:W-:Y:S01]  /*10640*/  SEL R0, RZ, 0x1, P2 ;  /* 0x00000001ff007807 */ /* 0x000fe20001000000 */
[----:B-1----:R-:W-:Y:S08]  /*10650*/  @!P1 BRA `(.L_x_3460) ;  /* 0x0000002c00609947 */ /* 0x002ff00003800000 */
.L_x_3541:
[----:B------:R-:W-:Y:S02]  /*10660*/  SEL R8, R8, RZ, P2 ;  /* 0x000000ff08087207 */ /* 0x000fe40001000000 */
[----:B------:R-:W-:Y:S01]  /*10670*/  LOP3.LUT R0, R21, R0, RZ, 0x3c, !PT ;  /* 0x0000000015007212 */ /* 0x000fe200078e3cff */
[----:B------:R-:W-:Y:S06]  /*10680*/  @!P0 BRA `(.L_x_3461) ;  /* 0x0000000000048947 */ /* 0x000fec0003800000 */
[----:B------:R-:W-:Y:S01]  /*10690*/  BPT.TRAP 0x1 ;  /* 0x000000040000795c */ /* 0x000fe20000300000 */
.L_x_3461:
[----:B0-----:R-:W-:Y:S01]  /*106a0*/  IMAD R5, R8, 0x8, R5 ;  /* 0x0000000808057824 */ /* 0x001fe200078e0205 */
[----:B------:R-:W-:-:S04]  /*106b0*/  SHF.L.U32 R0, R0, 0x1f, RZ ;  /* 0x0000001f00007819 */ /* 0x000fc800000006ff */
[----:B------:R-:W0:Y:S02]  /*106c0*/  SYNCS.PHASECHK.TRANS64.TRYWAIT P1, [R5+URZ+0x38840], R0 ;  /* 0x03884000050075a7 */ /* 0x000e24000802017f */
[----:B0-----:R-:W-:Y:S05]  /*106d0*/  @!P1 BRA `(.L_x_3462) ;  /* 0x0000002c00549947 */ /* 0x001fea0003800000 */
.L_x_3542:
[----:B------:R-:W-:Y:S05]  /*106e0*/  @!P0 BRA `(.L_x_3463) ;  /* 0x0000000000048947 */ /* 0x000fea0003800000 */
[----:B------:R-:W-:Y:S01]  /*106f0*/  BPT.TRAP 0x1 ;  /* 0x000000040000795c */ /* 0x000fe20000300000 */
.L_x_3463:
[----:B------:R-:W3:Y:S02]  /*10700*/  SYNCS.PHASECHK.TRANS64.TRYWAIT P1, [R3+URZ+0x38860], R2 ;  /* 0x03886002030075a7 */ /* 0x000ee4000802017f */
[----:B---3--:R-:W-:Y:S05]  /*10710*/  @!P1 BRA `(.L_x_3464) ;  /* 0x0000002c00589947 */ /* 0x008fea0003800000 */
.L_x_3543:
[----:B------:R-:W-:Y:S05]  /*10720*/  @!P0 BRA `(.L_x_3465) ;  /* 0x0000000000048947 */ /* 0x000fea0003800000 */
[----:B------:R-:W-:Y:S01]  /*10730*/  BPT.TRAP 0x1 ;  /* 0x000000040000795c */ /* 0x000fe20000300000 */
.L_x_3465:
[----:B----4-:R4:W0:Y:S02]  /*10740*/  SYNCS.PHASECHK.TRANS64.TRYWAIT P0, [R5+URZ+0x38860], R0 ;  /* 0x03886000050075a7 */ /* 0x010824000800017f */
[----:B0-----:R-:W-:Y:S05]  /*10750*/  @!P0 NANOSLEEP.SYNCS 0x989680 ;  /* 0x009896800000895d */ /* 0x001fea0003900000 */
[----:B------:R-:W0:Y:S02]  /*10760*/  @!P0 SYNCS.PHASECHK.TRANS64 P0, [R5+URZ+0x38860], R0 ;  /* 0x03886000050085a7 */ /* 0x000e24000800007f */
[----:B0-----:R-:W-:Y:S05]  /*10770*/  @!P0 BRA `(.L_x_3465) ;  /* 0xfffffffc00f08947 */ /* 0x001fea000383ffff */
.L_x_3378:
[----:B------:R-:W-:Y:S05]  /*10780*/  BSYNC B6 ;  /* 0x0000000000067941 */ /* 0x000fea0003800000 */
.L_x_3375:
[----:B------:R-:W-:Y:S05]  /*10790*/  EXIT ;  /* 0x000000000000794d */ /* 0x000fea0003800000 */
.L_x_3388:
[----:B0-----:R0:W1:Y:S02]  /*107a0*/  SYNCS.PHASECHK.TRANS64.TRYWAIT P0, [R2+URZ+0x38800], R5 ;  /* 0x03880005020075a7 */ /* 0x001064000800017f */
[----:B-1----:R-:W-:Y:S05]  /*107b0*/  @!P0 NANOSLEEP.SYNCS 0x989680 ;  /* 0x009896800000895d */ /* 0x002fea0003900000 */
[----:B------:R-:W1:Y:S02]  /*107c0*/  @!P0 SYNCS.PHASECHK.TRANS64 P0, [R2+URZ+0x38800], R5 ;  /* 0x03880005020085a7 */ /* 0x000e64000800007f */
[----:B-1----:R-:W-:Y:S05]  /*107d0*/  @!P0 BRA `(.L_x_3388) ;  /* 0xfffffffc00f08947 */ /* 0x002fea000383ffff */
[----:B------:R-:W-:Y:S05]  /*107e0*/  BRA `(.L_x_3466) ;  /* 0xffffff2800f87947 */ /* 0x000fea000383ffff */
.L_x_3392:
[----:B--2---:R2:W3:Y:S02]  /*107f0*/  SYNCS.PHASECHK.TRANS64.TRYWAIT P1, [R2+URZ+0x38830], R5 ;  /* 0x03883005020075a7 */ /* 0x0044e4000802017f */
[----:B---3--:R-:W-:Y:S05]  /*10800*/  @!P1 NANOSLEEP.SYNCS 0x989680 ;  /* 0x009896800000995d */ /* 0x008fea0003900000 */
[----:B------:R-:W3:Y:S02]  /*10810*/  @!P1 SYNCS.PHASECHK.TRANS64 P1, [R2+URZ+0x38830], R5 ;  /* 0x03883005020095a7 */ /* 0x000ee4000802007f */
[----:B---3--:R-:W-:Y:S05]  /*10820*/  @!P1 BRA `(.L_x_3392) ;  /* 0xfffffffc00f09947 */ /* 0x008fea000383ffff */
[----:B------:R-:W-:Y:S05]  /*10830*/  BRA `(.L_x_3391) ;  /* 0xffffff2c00447947 */ /* 0x000fea000383ffff */
.L_x_3393:
[----:B---3--:R3:W4:Y:S02]  /*10840*/  SYNCS.PHASECHK.TRANS64.TRYWAIT P1, [R2+URZ+0x38810], R5 ;  /* 0x03881005020075a7 */ /* 0x008724000802017f */
[----:B----4-:R-:W-:Y:S05]  /*10850*/  @!P1 NANOSLEEP.SYNCS 0x989680 ;  /* 0x009896800000995d */ /* 0x010fea0003900000 */
[----:B------:R-:W4:Y:S02]  /*10860*/  @!P1 SYNCS.PHASECHK.TRANS64 P1, [R2+URZ+0x38810], R5 ;  /* 0x03881005020095a7 */ /* 0x000f24000802007f */
[----:B----4-:R-:W-:Y:S05]  /*10870*/  @!P1 BRA `(.L_x_3393) ;  /* 0xfffffffc00f09947 */ /* 0x010fea000383ffff */
[----:B------:R-:W-:Y:S05]  /*10880*/  BRA `(.L_x_3467) ;  /* 0xffffff3000347947 */ /* 0x000fea000383ffff */
.L_x_3397:
[----:B------:R0:W0:Y:S02]  /*10890*/  SYNCS.PHASECHK.TRANS64.TRYWAIT P1, [R2+URZ+0x38850], R5 ;  /* 0x03885005020075a7 */ /* 0x000024000802017f */
[----:B0-----:R-:W-:Y:S05]  /*108a0*/  @!P1 NANOSLEEP.SYNCS 0x989680 ;  /* 0x009896800000995d */ /* 0x001fea0003900000 */
[----:B------:R-:W0:Y:S02]  /*108b0*/  @!P1 SYNCS.PHASECHK.TRANS64 P1, [R2+URZ+0x38850], R5 ;  /* 0x03885005020095a7 */ /* 0x000e24000802007f */
[----:B0-----:R-:W-:Y:S05]  /*108c0*/  @!P1 BRA `(.L_x_3397) ;  /* 0xfffffffc00f09947 */ /* 0x001fea000383ffff */
[----:B------:R-:W-:Y:S05]  /*108d0*/  BRA `(.L_x_3396) ;  /* 0xffffff3000607947 */ /* 0x000fea000383ffff */
.L_x_3404:
[----:B-1----:R1:W2:Y:S02]  /*108e0*/  SYNCS.PHASECHK.TRANS64.TRYWAIT P2, [R196+URZ+0x38830], R201 ;  /* 0x038830c9c40075a7 */ /* 0x0022a4000804017f */
[----:B--2---:R-:W-:Y:S05]  /*108f0*/  @!P2 NANOSLEEP.SYNCS 0x989680 ;  /* 0x009896800000a95d */ /* 0x004fea0003900000 */
[----:B------:R-:W2:Y:S02]  /*10900*/  @!P2 SYNCS.PHASECHK.TRANS64 P2, [R196+URZ+0x38830], R201 ;  /* 0x038830c9c400a5a7 */ /* 0x000ea4000804007f */
[----:B--2---:R-:W-:Y:S05]  /*10910*/  @!P2 BRA `(.L_x_3404) ;  /* 0xfffffffc00f0a947 */ /* 0x004fea000383ffff */
[----:B------:R-:W-:Y:S05]  /*10920*/  BRA `(.L_x_3403) ;  /* 0xffffff5800907947 */ /* 0x000fea000383ffff */
.L_x_3408:
[----:B---3--:R3:W4:Y:S02]  /*10930*/  SYNCS.PHASECHK.TRANS64.TRYWAIT P2, [R196+URZ+0x38850], R201 ;  /* 0x038850c9c40075a7 */ /* 0x008724000804017f */
[----:B----4-:R-:W-:Y:S05]  /*10940*/  @!P2 NANOSLEEP.SYNCS 0x989680 ;  /* 0x009896800000a95d */ /* 0x010fea0003900000 */
[----:B------:R-:W4:Y:S02]  /*10950*/  @!P2 SYNCS.PHASECHK.TRANS64 P2, [R196+URZ+0x38850], R201 ;  /* 0x038850c9c400a5a7 */ /* 0x000f24000804007f */
[----:B----4-:R-:W-:Y:S05]  /*10960*/  @!P2 BRA `(.L_x_3408) ;  /* 0xfffffffc00f0a947 */ /* 0x010fea000383ffff */
[----:B------:R-:W-:Y:S05]  /*10970*/  BRA `(.L_x_3407) ;  /* 0xffffff5c005c7947 */ /* 0x000fea000383ffff */
.L_x_3423:
[----:B------:R-:W-:Y:S02]  /*10980*/  IMAD.MOV.U32 R13, RZ, RZ, R17 ;  /* 0x000000ffff0d7224 */ /* 0x000fe400078e0011 */
[----:B------:R-:W-:Y:S02]  /*10990*/  IMAD.MOV.U32 R12, RZ, RZ, RZ ;  /* 0x000000ffff0c7224 */ /* 0x000fe400078e00ff */
[----:B------:R-:W-:Y:S02]  /*109a0*/  IMAD.MOV.U32 R11, RZ, RZ, 0x1f ;  /* 0x0000001fff0b7424 */ /* 0x000fe400078e00ff */
[----:B------:R-:W-:-:S07]  /*109b0*/  IMAD.MOV.U32 R15, RZ, RZ, -0x1 ;  /* 0xffffffffff0f7424 */ /* 0x000fce00078e00ff */
[----:B------:R-:W-:Y:S05]  /*109c0*/  WARPSYNC.COLLECTIVE R15, `(.L_x_3468) ;  /* 0x000000000f087348 */ /* 0x000fea0003c00000 */
[----:B------:R0:W1:Y:S02]  /*109d0*/  SHFL.IDX P6, R14, R13, R12, R11 ;  /* 0x0000000c0d0e7389 */ /* 0x00006400000c000b */
[----:B01----:R-:W-:Y:S01]  /*109e0*/  ENDCOLLECTIVE ;  /* 0x000000000000791b */ /* 0x003fe20003800000 */
.L_x_3468:
[----:B------:R-:W-:Y:S05]  /*109f0*/  BRA `(.L_x_3469) ;  /* 0xffffffc400d07947 */ /* 0x000fea000383ffff */
.L_x_3425:
[----:B0-----:R-:W-:-:S04]  /*10a00*/  MOV R3, UR42 ;  /* 0x0000002a00037c02 */ /* 0x001fc80008000f00 */
[----:B------:R0:W1:Y:S03]  /*10a10*/  SYNCS.PHASECHK.TRANS64.TRYWAIT P0, [R3+URZ+0x38840], R0 ;  /* 0x03884000030075a7 */ /* 0x000066000800017f */
[----:B-1----:R-:W-:Y:S05]  /*10a20*/  @!P0 NANOSLEEP.SYNCS 0x989680 ;  /* 0x009896800000895d */ /* 0x002fea0003900000 */
[----:B------:R-:W1:Y:S02]  /*10a30*/  @!P0 SYNCS.PHASECHK.TRANS64 P0, [R3+URZ+0x38840], R0 ;  /* 0x03884000030085a7 */ /* 0x000e64000800007f */
[----:B-1----:R-:W-:Y:S05]  /*10a40*/  @!P0 BRA `(.L_x_3425) ;  /* 0xfffffffc00ec8947 */ /* 0x002fea000383ffff */
[----:B------:R-:W-:Y:S05]  /*10a50*/  BRA `(.L_x_3470) ;  /* 0xffffffc800087947 */ /* 0x000fea000383ffff */
.L_x_3426:
        /* <DEDUP_REMOVED lines=8> */
.L_x_3472:
[----:B------:R-:W-:Y:S05]  /*10ae0*/  BSYNC B0 ;  /* 0x0000000000007941 */ /* 0x000fea0003800000 */
.L_x_3471:
        /* <DEDUP_REMOVED lines=9> */
.L_x_3473:
[----:B------:R-:W-:Y:S02]  /*10b80*/  IMAD.MOV.U32 R13, RZ, RZ, R4 ;  /* 0x000000ffff0d7224 */ /* 0x000fe400078e0004 */
[----:B------:R-:W-:Y:S01]  /*10b90*/  IMAD.MOV.U32 R12, RZ, RZ, 0x1 ;  /* 0x00000001ff0c7424 */ /* 0x000fe200078e00ff */
[----:B------:R-:W-:-:S05]  /*10ba0*/  @P0 LEA R14, P1, R22, R14, 0x1 ;  /* 0x0000000e160e0211 */ /* 0x000fca00078208ff */
[----:B------:R-:W-:Y:S02]  /*10bb0*/  @P0 IMAD.X R3, RZ, RZ, R2, P1 ;  /* 0x000000ffff030224 */ /* 0x000fe400008e0602 */
[----:B------:R-:W-:-:S07]  /*10bc0*/  @P0 IMAD.MOV.U32 R2, RZ, RZ, R14 ;  /* 0x000000ffff020224 */ /* 0x000fce00078e000e */
[----:B------:R-:W-:Y:S05]  /*10bd0*/  WARPSYNC.COLLECTIVE R15, `(.L_x_3474) ;  /* 0x000000000f087348 */ /* 0x000fea0003c00000 */
[----:B------:R0:W1:Y:S02]  /*10be0*/  SHFL.IDX P6, R14, R13, R12, R11 ;  /* 0x0000000c0d0e7389 */ /* 0x00006400000c000b */
[----:B01----:R-:W-:Y:S01]  /*10bf0*/  ENDCOLLECTIVE ;  /* 0x000000000000791b */ /* 0x003fe20003800000 */
.L_x_3474:
[----:B------:R-:W-:Y:S01]  /*10c00*/  @!PT LDS RZ, [RZ] ;  /* 0x00000000fffff984 */ /* 0x000fe20000000800 */
[----:B------:R-:W-:Y:S01]  /*10c10*/  @!PT LDS RZ, [RZ] ;  /* 0x00000000fffff984 */ /* 0x000fe20000000800 */
[----:B------:R-:W-:Y:S01]  /*10c20*/  @!PT LDS RZ, [RZ] ;  /* 0x00000000fffff984 */ /* 0x000fe20000000800 */
[----:B------:R0:W-:Y:S01]  /*10c30*/  @P0 LDGSTS.E.BYPASS.LTC128B.128 [R7+0x22400], desc[UR36][R2.64], !P2 ;  /* 0x2240000002070fae */ /* 0x0001e2000d101d64 */
[----:B------:R-:W-:Y:S01]  /*10c40*/  ISETP.GE.AND P0, PT, R18, 0x11, PT ;  /* 0x000000111200780c */ /* 0x000fe20003f06270 */
[----:B------:R-:W-:-:S12]  /*10c50*/  IMAD.MOV.U32 R13, RZ, RZ, R0 ;  /* 0x000000ffff0d7224 */ /* 0x000fd800078e0000 */
[----:B------:R-:W-:Y:S01]  /*10c60*/  @P0 LEA R9, R24, UR42, 0x1 ;  /* 0x0000002a18090c11 */ /* 0x000fe2000f8e08ff */
[----:B0-----:R-:W-:-:S07]  /*10c70*/  IMAD.MOV.U32 R5, RZ, RZ, R14 ;  /* 0x000000ffff057224 */ /* 0x001fce00078e000e */
[----:B------:R-:W-:Y:S05]  /*10c80*/  WARPSYNC.COLLECTIVE R15, `(.L_x_3475) ;  /* 0x000000000f087348 */ /* 0x000fea0003c00000 */
[----:B------:R0:W1:Y:S02]  /*10c90*/  SHFL.IDX P6, R14, R13, R12, R11 ;  /* 0x0000000c0d0e7389 */ /* 0x00006400000c000b */
[----:B01----:R-:W-:Y:S01]  /*10ca0*/  ENDCOLLECTIVE ;  /* 0x000000000000791b */ /* 0x003fe20003800000 */
.L_x_3475:
[----:B------:R-:W-:Y:S01]  /*10cb0*/  MOV R13, R4 ;  /* 0x00000004000d7202 */ /* 0x000fe20000000f00 */
[----:B------:R-:W-:Y:S01]  /*10cc0*/  IMAD.MOV.U32 R12, RZ, RZ, 0x2 ;  /* 0x00000002ff0c7424 */ /* 0x000fe200078e00ff */
[----:B------:R-:W-:-:S13]  /*10cd0*/  @P0 LEA R2, P1, R22, R14, 0x1 ;  /* 0x0000000e16020211 */ /* 0x000fda00078208ff */
[----:B------:R-:W-:Y:S05]  /*10ce0*/  WARPSYNC.COLLECTIVE R15, `(.L_x_3476) ;  /* 0x000000000f087348 */ /* 0x000fea0003c00000 */
[----:B------:R0:W1:Y:S02]  /*10cf0*/  SHFL.IDX P6, R14, R13, R12, R11 ;  /* 0x0000000c0d0e7389 */ /* 0x00006400000c000b */
[----:B01----:R-:W-:Y:S01]  /*10d00*/  ENDCOLLECTIVE ;  /* 0x000000000000791b */ /* 0x003fe20003800000 */
.L_x_3476:
[----:B------:R-:W-:-:S05]  /*10d10*/  @P0 IMAD.X R3, RZ, RZ, R5, P1 ;  /* 0x000000ffff030224 */ /* 0x000fca00008e0605 */
[----:B------:R-:W-:Y:S01]  /*10d20*/  @!PT LDS RZ, [RZ] ;  /* 0x00000000fffff984 */ /* 0x000fe20000000800 */
[----:B------:R-:W-:Y:S01]  /*10d30*/  @!PT LDS RZ, [RZ] ;  /* 0x00000000fffff984 */ /* 0x000fe20000000800 */
[----:B------:R-:W-:Y:S01]  /*10d40*/  @!PT LDS RZ, [RZ] ;  /* 0x00000000fffff984 */ /* 0x000fe20000000800 */
[----:B------:R0:W-:Y:S01]  /*10d50*/  @P0 LDGSTS.E.BYPASS.LTC128B.128 [R9+0x22c00], desc[UR36][R2.64], !P2 ;  /* 0x22c0000002090fae */ /* 0x0001e2000d101d64 */
[----:B------:R-:W-:Y:S01]  /*10d60*/  ISETP.GE.AND P0, PT, R18, 0x21, PT ;  /* 0x000000211200780c */ /* 0x000fe20003f06270 */
[----:B------:R-:W-:Y:S02]  /*10d70*/  IMAD.MOV.U32 R13, RZ, RZ, R0 ;  /* 0x000000ffff0d7224 */ /* 0x000fe400078e0000 */
[----:B------:R-:W-:-:S10]  /*10d80*/  IMAD.MOV.U32 R5, RZ, RZ, R14 ;  /* 0x000000ffff057224 */ /* 0x000fd400078e000e */
[----:B0-----:R-:W-:Y:S05]  /*10d90*/  WARPSYNC.COLLECTIVE R15, `(.L_x_3477) ;  /* 0x000000000f087348 */ /* 0x001fea0003c00000 */
[----:B------:R1:W2:Y:S02]  /*10da0*/  SHFL.IDX P6, R14, R13, R12, R11 ;  /* 0x0000000c0d0e7389 */ /* 0x0002a400000c000b */
[----:B012---:R-:W-:Y:S01]  /*10db0*/  ENDCOLLECTIVE ;  /* 0x000000000000791b */ /* 0x007fe20003800000 */
.L_x_3477:
[----:B------:R-:W-:Y:S02]  /*10dc0*/  IMAD.MOV.U32 R13, RZ, RZ, R4 ;  /* 0x000000ffff0d7224 */ /* 0x000fe400078e0004 */
[----:B------:R-:W-:Y:S01]  /*10dd0*/  IMAD.MOV.U32 R12, RZ, RZ, 0x3 ;  /* 0x00000003ff0c7424 */ /* 0x000fe200078e00ff */
[----:B------:R-:W-:-:S13]  /*10de0*/  @P0 LEA R2, P1, R22, R14, 0x1 ;  /* 0x0000000e16020211 */ /* 0x000fda00078208ff */
[----:B------:R-:W-:Y:S05]  /*10df0*/  WARPSYNC.COLLECTIVE R15, `(.L_x_3478) ;  /* 0x000000000f087348 */ /* 0x000fea0003c00000 */
[----:B------:R0:W1:Y:S02]  /*10e00*/  SHFL.IDX P6, R14, R13, R12, R11 ;  /* 0x0000000c0d0e7389 */ /* 0x00006400000c000b */
[----:B01----:R-:W-:Y:S01]  /*10e10*/  ENDCOLLECTIVE ;  /* 0x000000000000791b */ /* 0x003fe20003800000 */
.L_x_3478:
[----:B------:R-:W-:Y:S01]  /*10e20*/  @P0 IMAD.X R3, RZ, RZ, R5, P1 ;  /* 0x000000ffff030224 */ /* 0x000fe200008e0605 */
[----:B------:R-:W-:-:S05]  /*10e30*/  @P0 LEA R5, R24, UR42, 0x1 ;  /* 0x0000002a18050c11 */ /* 0x000fca000f8e08ff */
        /* <DEDUP_REMOVED lines=9> */
.L_x_3479:
[----:B------:R-:W-:Y:S05]  /*10ed0*/  BRA `(.L_x_3480) ;  /* 0xffffffc400d07947 */ /* 0x000fea000383ffff */
.L_x_3429:
[----:B------:R-:W-:Y:S01]  /*10ee0*/  IMAD.MOV.U32 R13, RZ, RZ, R4 ;  /* 0x000000ffff0d7224 */ /* 0x000fe200078e0004 */
[----:B------:R-:W-:Y:S01]  /*10ef0*/  LOP3.LUT R16, R16, 0xfffffeff, RZ, 0xc0, !PT ;  /* 0xfffffeff10107812 */ /* 0x000fe200078ec0ff */
[----:B------:R-:W-:Y:S02]  /*10f00*/  IMAD.MOV.U32 R12, RZ, RZ, RZ ;  /* 0x000000ffff0c7224 */ /* 0x000fe400078e00ff */
[----:B------:R-:W-:Y:S02]  /*10f10*/  IMAD.MOV.U32 R11, RZ, RZ, 0x181f ;  /* 0x0000181fff0b7424 */ /* 0x000fe400078e00ff */
[----:B------:R-:W-:Y:S02]  /*10f20*/  IMAD.MOV.U32 R15, RZ, RZ, -0x1 ;  /* 0xffffffffff0f7424 */ /* 0x000fe400078e00ff */
[----:B------:R-:W-:-:S07]  /*10f30*/  IMAD R6, R20, 0x40, R21 ;  /* 0x0000004014067824 */ /* 0x000fce00078e0215 */
[----:B------:R-:W-:Y:S05]  /*10f40*/  WARPSYNC.COLLECTIVE R15, `(.L_x_3481) ;  /* 0x000000000f087348 */ /* 0x000fea0003c00000 */
[----:B------:R0:W1:Y:S02]  /*10f50*/  SHFL.IDX P6, R14, R13, R12, R11 ;  /* 0x0000000c0d0e7389 */ /* 0x00006400000c000b */
[----:B01----:R-:W-:Y:S01]  /*10f60*/  ENDCOLLECTIVE ;  /* 0x000000000000791b */ /* 0x003fe20003800000 */
.L_x_3481:
[----:B------:R-:W-:Y:S01]  /*10f70*/  IADD3 R10, R6, 0x10, RZ ;  /* 0x00000010060a7810 */ /* 0x000fe20007ffe0ff */
[----:B------:R-:W-:Y:S02]  /*10f80*/  IMAD.MOV.U32 R13, RZ, RZ, R0 ;  /* 0x000000ffff0d7224 */ /* 0x000fe400078e0000 */
[----:B------:R-:W-:-:S07]  /*10f90*/  IMAD.MOV.U32 R2, RZ, RZ, R14 ;  /* 0x000000ffff027224 */ /* 0x000fce00078e000e */
[----:B------:R-:W-:Y:S05]  /*10fa0*/  WARPSYNC.COLLECTIVE R15, `(.L_x_3482) ;  /* 0x000000000f087348 */ /* 0x000fea0003c00000 */
[----:B------:R0:W1:Y:S02]  /*10fb0*/  SHFL.IDX P6, R14, R13, R12, R11 ;  /* 0x0000000c0d0e7389 */ /* 0x00006400000c000b */
[----:B01----:R-:W-:Y:S01]  /*10fc0*/  ENDCOLLECTIVE ;  /* 0x000000000000791b */ /* 0x003fe20003800000 */
.L_x_3482:
[----:B------:R-:W-:Y:S02]  /*10fd0*/  ULDC UR4, c[0x0][0x288] ;  /* 0x0000a20000047ab9 */ /* 0x000fe40000000800 */
[----:B------:R-:W-:-:S05]  /*10fe0*/  IMAD R5, R8, UR4, RZ ;  /* 0x0000000408057c24 */ /* 0x000fca000f8e02ff */
[----:B------:R-:W-:Y:S01]  /*10ff0*/  ISETP.GE.AND P2, PT, R6, R5, PT ;  /* 0x000000050600720c */ /* 0x000fe20003f46270 */
[----:B------:R-:W-:Y:S02]  /*11000*/  IMAD.MOV.U32 R13, RZ, RZ, R4 ;  /* 0x000000ffff0d7224 */ /* 0x000fe400078e0004 */
[----:B------:R-:W-:-:S10]  /*11010*/  IMAD.MOV.U32 R12, RZ, RZ, 0x1 ;  /* 0x00000001ff0c7424 */ /* 0x000fd400078e00ff */
[----:B------:R-:W-:Y:S02]  /*11020*/  @!P2 LEA R8, R24, UR42, 0x1 ;  /* 0x0000002a1808ac11 */ /* 0x000fe4000f8e08ff */
[----:B------:R-:W-:Y:S02]  /*11030*/  @P2 LOP3.LUT R16, R16, 0x100, RZ, 0xfc, !PT ;  /* 0x0000010010102812 */ /* 0x000fe400078efcff */
[----:B------:R-:W-:-:S13]  /*11040*/  @!P2 LEA R3, P1, R22, R14, 0x1 ;  /* 0x0000000e1603a211 */ /* 0x000fda00078208ff */
[----:B------:R-:W-:Y:S05]  /*11050*/  WARPSYNC.COLLECTIVE R15, `(.L_x_3483) ;  /* 0x000000000f087348 */ /* 0x000fea0003c00000 */
[----:B------:R0:W1:Y:S02]  /*11060*/  SHFL.IDX P6, R14, R13, R12, R11 ;  /* 0x0000000c0d0e7389 */ /* 0x00006400000c000b */
[----:B01----:R-:W-:Y:S01]  /*11070*/  ENDCOLLECTIVE ;  /* 0x000000000000791b */ /* 0x003fe20003800000 */
.L_x_3483:
[----:B------:R-:W-:Y:S01]  /*11080*/  LOP3.LUT R16, R16, 0xffffff7f, RZ, 0xc0, !PT ;  /* 0xffffff7f10107812 */ /* 0x000fe200078ec0ff */
[----:B------:R-:W-:-:S05]  /*11090*/  @!P2 IMAD.X R2, RZ, RZ, R2, P1 ;  /* 0x000000ffff02a224 */ /* 0x000fca00008e0602 */
[----:B------:R-:W-:-:S04]  /*110a0*/  @!P2 LOP3.LUT R3, R3, R2, RZ, 0x3c, !PT ;  /* 0x000000020303a212 */ /* 0x000fc800078e3cff */
[----:B------:R-:W-:Y:S01]  /*110b0*/  @!P2 LOP3.LUT R2, R3, R2, RZ, 0x3c, !PT ;  /* 0x000000020302a212 */ /* 0x000fe200078e3cff */
[----:B------:R-:W-:-:S03]  /*110c0*/  IMAD.MOV.U32 R13, RZ, RZ, R0 ;  /* 0x000000ffff0d7224 */ /* 0x000fc600078e0000 */
[----:B------:R-:W-:-:S05]  /*110d0*/  @!P2 LOP3.LUT R3, R3, R2, RZ, 0x3c, !PT ;  /* 0x000000020303a212 */ /* 0x000fca00078e3cff */
[----:B------:R-:W-:Y:S01]  /*110e0*/  @!PT LDS RZ, [RZ] ;  /* 0x00000000fffff984 */ /* 0x000fe20000000800 */
[----:B------:R-:W-:Y:S01]  /*110f0*/  @!PT LDS RZ, [RZ] ;  /* 0x00000000fffff984 */ /* 0x000fe20000000800 */
[----:B------:R-:W-:Y:S01]  /*11100*/  @!PT LDS RZ, [RZ] ;  /* 0x00000000fffff984 */ /* 0x000fe20000000800 */
[----:B------:R0:W-:Y:S01]  /*11110*/  @!P2 LDGSTS.E.BYPASS.LTC128B.128 [R8+0x20400], desc[UR36][R2.64], !P0 ;  /* 0x204000000208afae */ /* 0x0001e2000c101d64 */
[----:B------:R-:W-:Y:S01]  /*11120*/  ISETP.GE.AND P2, PT, R10, R5, PT ;  /* 0x000000050a00720c */ /* 0x000fe20003f46270 */
[----:B------:R-:W-:-:S12]  /*11130*/  IMAD.MOV.U32 R9, RZ, RZ, R14 ;  /* 0x000000ffff097224 */ /* 0x000fd800078e000e */
[----:B0-----:R-:W-:Y:S05]  /*11140*/  WARPSYNC.COLLECTIVE R15, `(.L_x_3484) ;  /* 0x000000000f087348 */ /* 0x001fea0003c00000 */
[----:B------:R1:W2:Y:S02]  /*11150*/  SHFL.IDX P6, R14, R13, R12, R11 ;  /* 0x0000000c0d0e7389 */ /* 0x0002a400000c000b */
[----:B012---:R-:W-:Y:S01]  /*11160*/  ENDCOLLECTIVE ;  /* 0x000000000000791b */ /* 0x007fe20003800000 */
.L_x_3484:
[----:B------:R-:W-:Y:S01]  /*11170*/  VIADD R8, R6, 0x20 ;  /* 0x0000002006087836 */ /* 0x000fe20000000000 */
[----:B------:R-:W-:Y:S02]  /*11180*/  @!P2 LEA R10, R24, UR42, 0x1 ;  /* 0x0000002a180aac11 */ /* 0x000fe4000f8e08ff */
[----:B------:R-:W-:Y:S01]  /*11190*/  @P2 LOP3.LUT R16, R16, 0x80, RZ, 0xfc, !PT ;  /* 0x0000008010102812 */ /* 0x000fe200078efcff */
[----:B------:R-:W-:-:S03]  /*111a0*/  IMAD.MOV.U32 R13, RZ, RZ, R4 ;  /* 0x000000ffff0d7224 */ /* 0x000fc600078e0004 */
[----:B------:R-:W-:Y:S01]  /*111b0*/  LOP3.LUT R16, R16, 0xffffffbf, RZ, 0xc0, !PT ;  /* 0xffffffbf10107812 */ /* 0x000fe200078ec0ff */
[----:B------:R-:W-:Y:S02]  /*111c0*/  IMAD.MOV.U32 R12, RZ, RZ, 0x2 ;  /* 0x00000002ff0c7424 */ /* 0x000fe400078e00ff */
[----:B------:R-:W-:-:S07]  /*111d0*/  IMAD.MOV.U32 R7, RZ, RZ, R14 ;  /* 0x000000ffff077224 */ /* 0x000fce00078e000e */
[----:B------:R-:W-:Y:S05]  /*111e0*/  WARPSYNC.COLLECTIVE R15, `(.L_x_3485) ;  /* 0x000000000f087348 */ /* 0x000fea0003c00000 */
[----:B------:R0:W1:Y:S02]  /*111f0*/  SHFL.IDX P6, R14, R13, R12, R11 ;  /* 0x0000000c0d0e7389 */ /* 0x00006400000c000b */
[----:B01----:R-:W-:Y:S01]  /*11200*/  ENDCOLLECTIVE ;  /* 0x000000000000791b */ /* 0x003fe20003800000 */
.L_x_3485:
        /* <DEDUP_REMOVED lines=8> */
[----:B------:R0:W-:Y:S01]  /*11290*/  @!P2 LDGSTS.E.BYPASS.LTC128B.128 [R10+0x20c00], desc[UR36][R2.64], !P0 ;  /* 0x20c00000020aafae */ /* 0x0001e2000c101d64 */
[----:B------:R-:W-:Y:S01]  /*112a0*/  ISETP.GE.AND P2, PT, R8, R5, PT ;  /* 0x000000050800720c */ /* 0x000fe20003f46270 */
[----:B0-----:R-:W-:-:S12]  /*112b0*/  IMAD.MOV.U32 R2, RZ, RZ, R14 ;  /* 0x000000ffff027224 */ /* 0x001fd800078e000e */
[----:B------:R-:W-:Y:S05]  /*112c0*/  WARPSYNC.COLLECTIVE R15, `(.L_x_3486) ;  /* 0x000000000f087348 */ /* 0x000fea0003c00000 */
[----:B------:R0:W1:Y:S02]  /*112d0*/  SHFL.IDX P6, R14, R13, R12, R11 ;  /* 0x0000000c0d0e7389 */ /* 0x00006400000c000b */
[----:B01----:R-:W-:Y:S01]  /*112e0*/  ENDCOLLECTIVE ;  /* 0x000000000000791b */ /* 0x003fe20003800000 */
.L_x_3486:
[----:B------:R-:W-:Y:S02]  /*112f0*/  @!P2 LEA R7, R24, UR42, 0x1 ;  /* 0x0000002a1807ac11 */ /* 0x000fe4000f8e08ff */
[----:B------:R-:W-:Y:S01]  /*11300*/  @P2 LOP3.LUT R16, R16, 0x40, RZ, 0xfc, !PT ;  /* 0x0000004010102812 */ /* 0x000fe200078efcff */
[----:B------:R-:W-:Y:S02]  /*11310*/  IMAD.MOV.U32 R13, RZ, RZ, R4 ;  /* 0x000000ffff0d7224 */ /* 0x000fe400078e0004 */
[----:B------:R-:W-:Y:S02]  /*11320*/  IMAD.MOV.U32 R12, RZ, RZ, 0x3 ;  /* 0x00000003ff0c7424 */ /* 0x000fe400078e00ff */
[----:B------:R-:W-:-:S05]  /*11330*/  IMAD.MOV.U32 R8, RZ, RZ, R14 ;  /* 0x000000ffff087224 */ /* 0x000fca00078e000e */
[----:B------:R-:W-:-:S05]  /*11340*/  @!P2 LEA R8, P1, R22, R8, 0x1 ;  /* 0x000000081608a211 */ /* 0x000fca00078208ff */
[----:B------:R-:W-:Y:S02]  /*11350*/  @!P2 IMAD.X R11, RZ, RZ, R2, P1 ;  /* 0x000000ffff0ba224 */ /* 0x000fe400008e0602 */
[----:B------:R-:W-:-:S03]  /*11360*/  @!P2 IMAD.MOV.U32 R2, RZ, RZ, R8 ;  /* 0x000000ffff02a224 */ /* 0x000fc600078e0008 */
[----:B------:R-:W-:Y:S01]  /*11370*/  @!P2 MOV R3, R11 ;  /* 0x0000000b0003a202 */ /* 0x000fe20000000f00 */
[----:B------:R-:W-:-:S04]  /*11380*/  IMAD.MOV.U32 R11, RZ, RZ, 0x181f ;  /* 0x0000181fff0b7424 */ /* 0x000fc800078e00ff */
[----:B------:R-:W-:Y:S01]  /*11390*/  @!PT LDS RZ, [RZ] ;  /* 0x00000000fffff984 */ /* 0x000fe20000000800 */
[----:B------:R-:W-:Y:S01]  /*113a0*/  @!PT LDS RZ, [RZ] ;  /* 0x00000000fffff984 */ /* 0x000fe20000000800 */
[----:B------:R-:W-:Y:S01]  /*113b0*/  @!PT LDS RZ, [RZ] ;  /* 0x00000000fffff984 */ /* 0x000fe20000000800 */
[----:B------:R0:W-:Y:S03]  /*113c0*/  @!P2 LDGSTS.E.BYPASS.LTC128B.128 [R7+0x21400], desc[UR36][R2.64], !P0 ;  /* 0x214000000207afae */ /* 0x0001e6000c101d64 */
[----:B0-----:R-:W-:Y:S05]  /*113d0*/  WARPSYNC.COLLECTIVE R15, `(.L_x_3487) ;  /* 0x000000000f087348 */ /* 0x001fea0003c00000 */
[----:B------:R1:W2:Y:S02]  /*113e0*/  SHFL.IDX P6, R14, R13, R12, R11 ;  /* 0x0000000c0d0e7389 */ /* 0x0002a400000c000b */
[----:B012---:R-:W-:Y:S01]  /*113f0*/  ENDCOLLECTIVE ;  /* 0x000000000000791b */ /* 0x007fe20003800000 */
.L_x_3487:
[----:B------:R-:W-:Y:S02]  /*11400*/  IMAD.MOV.U32 R13, RZ, RZ, R0 ;  /* 0x000000ffff0d7224 */ /* 0x000fe400078e0000 */
[----:B------:R-:W-:-:S07]  /*11410*/  IMAD.MOV.U32 R4, RZ, RZ, R14 ;  /* 0x000000ffff047224 */ /* 0x000fce00078e000e */
[----:B------:R-:W-:Y:S05]  /*11420*/  WARPSYNC.COLLECTIVE R15, `(.L_x_3488) ;  /* 0x000000000f087348 */ /* 0x000fea0003c00000 */
[----:B------:R0:W1:Y:S02]  /*11430*/  SHFL.IDX P6, R14, R13, R12, R11 ;  /* 0x0000000c0d0e7389 */ /* 0x00006400000c000b */
[----:B01----:R-:W-:Y:S01]  /*11440*/  ENDCOLLECTIVE ;  /* 0x000000000000791b */ /* 0x003fe20003800000 */
.L_x_3488:
[----:B------:R-:W-:Y:S05]  /*11450*/  BRA `(.L_x_3489) ;  /* 0xffffffc8007c7947 */ /* 0x000fea000383ffff */
.L_x_3431:
        /* <DEDUP_REMOVED lines=8> */
.L_x_3491:
[----:B------:R-:W-:Y:S05]  /*114e0*/  BSYNC B0 ;  /* 0x0000000000007941 */ /* 0x000fea0003800000 */
.L_x_3490:
[----:B------:R-:W-:Y:S01]  /*114f0*/  IMAD.MOV.U32 R13, RZ, RZ, R0 ;  /* 0x000000ffff0d7224 */ /* 0x000fe200078e0000 */
[----:B------:R-:W-:Y:S01]  /*11500*/  P2R R3, PR, RZ, 0x4 ;  /* 0x00000004ff037803 */ /* 0x000fe20000000000 */
[----:B------:R-:W-:Y:S01]  /*11510*/  IMAD.MOV.U32 R12, RZ, RZ, RZ ;  /* 0x000000ffff0c7224 */ /* 0x000fe200078e00ff */
[C---:B------:R-:W-:Y:S01]  /*11520*/  LOP3.LUT P2, RZ, R16.reuse, 0x100, RZ, 0xc0, !PT ;  /* 0x0000010010ff7812 */ /* 0x040fe2000784c0ff */
[----:B------:R-:W-:Y:S01]  /*11530*/  IMAD.MOV.U32 R11, RZ, RZ, 0x181f ;  /* 0x0000181fff0b7424 */ /* 0x000fe200078e00ff */
[----:B------:R-:W-:Y:S01]  /*11540*/  P2R R8, PR, RZ, 0x2 ;  /* 0x00000002ff087803 */ /* 0x000fe20000000000 */
[----:B------:R-:W-:Y:S01]  /*11550*/  IMAD.MOV.U32 R15, RZ, RZ, -0x1 ;  /* 0xffffffffff0f7424 */ /* 0x000fe200078e00ff */
[----:B------:R-:W-:Y:S01]  /*11560*/  LOP3.LUT P1, RZ, R16, 0x800, RZ, 0xc0, !PT ;  /* 0x0000080010ff7812 */ /* 0x000fe2000782c0ff */
[----:B------:R-:W-:Y:S01]  /*11570*/  IMAD.MOV.U32 R2, RZ, RZ, R14 ;  /* 0x000000ffff027224 */ /* 0x000fe200078e000e */
[----:B------:R-:W-:-:S11]  /*11580*/  P2R R10, PR, RZ, 0x8 ;  /* 0x00000008ff0a7803 */ /* 0x000fd60000000000 */
[----:B------:R-:W-:Y:S05]  /*11590*/  WARPSYNC.COLLECTIVE R15, `(.L_x_3492) ;  /* 0x000000000f087348 */ /* 0x000fea0003c00000 */
[----:B------:R0:W1:Y:S02]  /*115a0*/  SHFL.IDX P6, R14, R13, R12, R11 ;  /* 0x0000000c0d0e7389 */ /* 0x00006400000c000b */
[----:B01----:R-:W-:Y:S01]  /*115b0*/  ENDCOLLECTIVE ;  /* 0x000000000000791b */ /* 0x003fe20003800000 */
.L_x_3492:
[----:B------:R-:W-:Y:S02]  /*115c0*/  IMAD.MOV.U32 R13, RZ, RZ, R4 ;  /* 0x000000ffff0d7224 */ /* 0x000fe400078e0004 */
[----:B------:R-:W-:Y:S01]  /*115d0*/  IMAD.MOV.U32 R12, RZ, RZ, 0x1 ;  /* 0x00000001ff0c7424 */ /* 0x000fe200078e00ff */
[----:B------:R-:W-:-:S05]  /*115e0*/  @!P2 LEA R14, P0, R22, R14, 0x1 ;  /* 0x0000000e160ea211 */ /* 0x000fca00078008ff */
[----:B------:R-:W-:Y:S01]  /*115f0*/  @!P2 IMAD.X R21, RZ, RZ, R2, P0 ;  /* 0x000000ffff15a224 */ /* 0x000fe200000e0602 */
[----:B------:R-:W-:-:S04]  /*11600*/  @!P2 LOP3.LUT R2, R5, 0x40, RZ, 0xc0, !PT ;  /* 0x000000400502a812 */ /* 0x000fc800078ec0ff */
[----:B------:R-:W-:-:S04]  /*11610*/  @!P2 SHF.R.U32.HI R9, RZ, 0x2, R2 ;  /* 0x00000002ff09a819 */ /* 0x000fc80000011602 */
[----:B------:R-:W-:Y:S02]  /*11620*/  @!P2 ISETP.NE.U32.AND P6, PT, R9, RZ, PT ;  /* 0x000000ff0900a20c */ /* 0x000fe40003fc5070 */
[----:B------:R-:W-:-:S04]  /*11630*/  @!P2 LOP3.LUT R9, R6, 0x80, RZ, 0xc0, !PT ;  /* 0x000000800609a812 */ /* 0x000fc800078ec0ff */
[----:B------:R-:W-:-:S04]  /*11640*/  @!P2 SHF.R.U32.HI R9, RZ, 0x3, R9 ;  /* 0x00000003ff09a819 */ /* 0x000fc80000011609 */
[----:B------:R-:W-:Y:S02]  /*11650*/  @!P2 ISETP.NE.U32.AND P0, PT, R9, RZ, PT ;  /* 0x000000ff0900a20c */ /* 0x000fe40003f05070 */
[----:B------:R-:W-:Y:S02]  /*11660*/  ISETP.NE.AND P2, PT, R3, RZ, PT ;  /* 0x000000ff0300720c */ /* 0x000fe40003f45270 */
[----:B------:R-:W-:Y:S02]  /*11670*/  P2R R9, PR, RZ, 0x1 ;  /* 0x00000001ff097803 */ /* 0x000fe40000000000 */
[----:B------:R-:W-:-:S13]  /*11680*/  LOP3.LUT P0, RZ, R16, 0x100, RZ, 0xc0, !PT ;  /* 0x0000010010ff7812 */ /* 0x000fda000780c0ff */
[----:B------:R-:W-:Y:S01]  /*11690*/  @!P0 LEA R7, R24, UR42, 0x1 ;  /* 0x0000002a18078c11 */ /* 0x000fe2000f8e08ff */
[----:B------:R-:W-:Y:S01]  /*116a0*/  @!P0 IMAD.MOV.U32 R2, RZ, RZ, R14 ;  /* 0x000000ffff028224 */ /* 0x000fe200078e000e */
[----:B------:R-:W-:-:S05]  /*116b0*/  @!P0 MOV R3, R21 ;  /* 0x0000001500038202 */ /* 0x000fca0000000f00 */
[----:B------:R-:W-:Y:S01]  /*116c0*/  @!PT LDS RZ, [RZ] ;  /* 0x00000000fffff984 */ /* 0x000fe20000000800 */
[----:B------:R-:W-:Y:S01]  /*116d0*/  @!PT LDS RZ, [RZ] ;  /* 0x00000000fffff984 */ /* 0x000fe20000000800 */
[----:B------:R-:W-:Y:S01]  /*116e0*/  @!PT LDS RZ, [RZ] ;  /* 0x00000000fffff984 */ /* 0x000fe20000000800 */
[----:B------:R0:W-:Y:S01]  /*116f0*/  @!P0 LDGSTS.E.BYPASS.LTC128B.128 [R7+0x26400], desc[UR36][R2.64], !P1 ;  /* 0x2640000002078fae */ /* 0x0001e2000c901d64 */
[----:B------:R-:W-:Y:S02]  /*11700*/  ISETP.NE.AND P1, PT, R8, RZ, PT ;  /* 0x000000ff0800720c */ /* 0x000fe40003f25270 */
[----:B------:R-:W-:Y:S01]  /*11710*/  P2R R8, PR, RZ, 0x20 ;  /* 0x00000020ff087803 */ /* 0x000fe20000000000 */
[----:B------:R0:W-:Y:S01]  /*11720*/  @!P0 LDGSTS.E.BYPASS.LTC128B.128 [R7+0x28400], desc[UR36][R2.64+0x80], !P5 ;  /* 0x2840008002078fae */ /* 0x0001e2000e901d64 */
[----:B------:R-:W-:-:S03]  /*11730*/  LOP3.LUT P5, RZ, R16, 0x800, RZ, 0xc0, !PT ;  /* 0x0000080010ff7812 */ /* 0x000fc600078ac0ff */
[----:B------:R0:W-:Y:S04]  /*11740*/  @!P0 LDGSTS.E.BYPASS.LTC128B.128 [R7+0x2a400], desc[UR36][R2.64+0x100], !P4 ;  /* 0x2a40010002078fae */ /* 0x0001e8000e101d64 */
[----:B------:R0:W-:Y:S01]  /*11750*/  @!P0 LDGSTS.E.BYPASS.LTC128B.128 [R7+0x2c400], desc[UR36][R2.64+0x180], !P3 ;  /* 0x2c40018002078fae */ /* 0x0001e2000d901d64 */
[----:B------:R-:W-:-:S03]  /*11760*/  LOP3.LUT P3, RZ, R16, 0x80, RZ, 0xc0, !PT ;  /* 0x0000008010ff7812 */ /* 0x000fc6000786c0ff */
[----:B------:R0:W-:Y:S04]  /*11770*/  @!P0 LDGSTS.E.BYPASS.LTC128B.128 [R7+0x2e400], desc[UR36][R2.64+0x200], !P2 ;  /* 0x2e40020002078fae */ /* 0x0001e8000d101d64 */
[----:B------:R0:W-:Y:S04]  /*11780*/  @!P0 LDGSTS.E.BYPASS.LTC128B.128 [R7+0x30400], desc[UR36][R2.64+0x280], !P1 ;  /* 0x3040028002078fae */ /* 0x0001e8000c901d64 */
[----:B------:R0:W-:Y:S01]  /*11790*/  @!P0 LDGSTS.E.BYPASS.LTC128B.128 [R7+0x32400], desc[UR36][R2.64+0x300], P6 ;  /* 0x3240030002078fae */ /* 0x0001e2000b101d64 */
[----:B------:R-:W-:Y:S02]  /*117a0*/  ISETP.NE.AND P0, PT, R9, RZ, PT ;  /* 0x000000ff0900720c */ /* 0x000fe40003f05270 */
[----:B------:R-:W-:-:S02]  /*117b0*/  LOP3.LUT P6, RZ, R16, 0x100, RZ, 0xc0, !PT ;  /* 0x0000010010ff7812 */ /* 0x000fc400078cc0ff */
[----:B------:R-:W-:-:S04]  /*117c0*/  @!P3 LOP3.LUT R20, R5, 0x40, RZ, 0xc0, !PT ;  /* 0x000000400514b812 */ /* 0x000fc800078ec0ff */
[----:B------:R-:W-:-:S07]  /*117d0*/  @!P3 SHF.R.U32.HI R20, RZ, 0x2, R20 ;  /* 0x00000002ff14b819 */ /* 0x000fce0000011614 */
[----:B------:R0:W-:Y:S02]  /*117e0*/  @!P6 LDGSTS.E.BYPASS.LTC128B.128 [R7+0x34400], desc[UR36][R2.64+0x380], P0 ;  /* 0x344003800207efae */ /* 0x0001e40008101d64 */
[----:B0-----:R-:W-:Y:S05]  /*117f0*/  WARPSYNC.COLLECTIVE R15, `(.L_x_3493) ;  /* 0x000000000f087348 */ /* 0x001fea0003c00000 */
[----:B------:R1:W2:Y:S02]  /*11800*/  SHFL.IDX P6, R14, R13, R12, R11 ;  /* 0x0000000c0d0e7389 */ /* 0x0002a400000c000b */
[----:B012---:R-:W-:Y:S01]  /*11810*/  ENDCOLLECTIVE ;  /* 0x000000000000791b */ /* 0x007fe20003800000 */
.L_x_3493:
[----:B------:R-:W-:-:S04]  /*11820*/  @!P3 LOP3.LUT R7, R6, 0x80, RZ, 0xc0, !PT ;  /* 0x000000800607b812 */ /* 0x000fc800078ec0ff */
[----:B------:R-:W-:Y:S01]  /*11830*/  @!P3 SHF.R.U32.HI R7, RZ, 0x3, R7 ;  /* 0x00000003ff07b819 */ /* 0x000fe20000011607 */
[----:B------:R-:W-:Y:S02]  /*11840*/  IMAD.MOV.U32 R13, RZ, RZ, R0 ;  /* 0x000000ffff0d7224 */ /* 0x000fe400078e0000 */
[----:B------:R-:W-:-:S07]  /*11850*/  IMAD.MOV.U32 R9, RZ, RZ, R14 ;  /* 0x000000ffff097224 */ /* 0x000fce00078e000e */
[----:B------:R-:W-:Y:S05]  /*11860*/  WARPSYNC.COLLECTIVE R15, `(.L_x_3494) ;  /* 0x000000000f087348 */ /* 0x000fea0003c00000 */
[----:B------:R0:W1:Y:S02]  /*11870*/  SHFL.IDX P6, R14, R13, R12, R11 ;  /* 0x0000000c0d0e7389 */ /* 0x00006400000c000b */
[----:B01----:R-:W-:Y:S01]  /*11880*/  ENDCOLLECTIVE ;  /* 0x000000000000791b */ /* 0x003fe20003800000 */
.L_x_3494:
[----:B------:R-:W-:Y:S02]  /*11890*/  IMAD.MOV.U32 R13, RZ, RZ, R4 ;  /* 0x000000ffff0d7224 */ /* 0x000fe400078e0004 */
[----:B------:R-:W-:Y:S01]  /*118a0*/  IMAD.MOV.U32 R12, RZ, RZ, 0x2 ;  /* 0x00000002ff0c7424 */ /* 0x000fe200078e00ff */
[----:B------:R-:W-:Y:S02]  /*118b0*/  @!P3 LEA R14, P0, R22, R14, 0x1 ;  /* 0x0000000e160eb211 */ /* 0x000fe400078008ff */
[----:B------:R-:W-:-:S03]  /*118c0*/  @!P3 ISETP.NE.U32.AND P6, PT, R20, RZ, PT ;  /* 0x000000ff1400b20c */ /* 0x000fc60003fc5070 */
[----:B------:R-:W-:Y:S01]  /*118d0*/  @!P3 IMAD.X R21, RZ, RZ, R9, P0 ;  /* 0x000000ffff15b224 */ /* 0x000fe200000e0609 */
[----:B------:R-:W-:Y:S02]  /*118e0*/  @!P3 ISETP.NE.U32.AND P0, PT, R7, RZ, PT ;  /* 0x000000ff0700b20c */ /* 0x000fe40003f05070 */
[----:B------:R-:W-:Y:S02]  /*118f0*/  ISETP.NE.AND P3, PT, R10, RZ, PT ;  /* 0x000000ff0a00720c */ /* 0x000fe40003f65270 */
[----:B------:R-:W-:Y:S02]  /*11900*/  P2R R7, PR, RZ, 0x1 ;  /* 0x00000001ff077803 */ /* 0x000fe40000000000 */
[----:B------:R-:W-:Y:S02]  /*11910*/  LOP3.LUT P0, RZ, R16, 0x80, RZ, 0xc0, !PT ;  /* 0x0000008010ff7812 */ /* 0x000fe4000780c0ff */
[----:B------:R-:W-:-:S11]  /*11920*/  P2R R10, PR, RZ, 0x2 ;  /* 0x00000002ff0a7803 */ /* 0x000fd60000000000 */
[----:B------:R-:W-:Y:S01]  /*11930*/  @!P0 LEA R9, R24, UR42, 0x1 ;  /* 0x0000002a18098c11 */ /* 0x000fe2000f8e08ff */
[----:B------:R-:W-:Y:S02]  /*11940*/  @!P0 IMAD.MOV.U32 R2, RZ, RZ, R14 ;  /* 0x000000ffff028224 */ /* 0x000fe400078e000e */
[----:B------:R-:W-:-:S05]  /*11950*/  @!P0 IMAD.MOV.U32 R3, RZ, RZ, R21 ;  /* 0x000000ffff038224 */ /* 0x000fca00078e0015 */
[----:B------:R-:W-:Y:S01]  /*11960*/  @!PT LDS RZ, [RZ] ;  /* 0x00000000fffff984 */ /* 0x000fe20000000800 */
[----:B------:R-:W-:Y:S01]  /*11970*/  @!PT LDS RZ, [RZ] ;  /* 0x00000000fffff984 */ /* 0x000fe20000000800 */
[----:B------:R-:W-:Y:S01]  /*11980*/  @!PT LDS RZ, [RZ] ;  /* 0x00000000fffff984 */ /* 0x000fe20000000800 */
[----:B------:R0:W-:Y:S01]  /*11990*/  @!P0 LDGSTS.E.BYPASS.LTC128B.128 [R9+0x26c00], desc[UR36][R2.64], !P5 ;  /* 0x26c0000002098fae */ /* 0x0001e2000e901d64 */
[----:B------:R-:W-:-:S04]  /*119a0*/  ISETP.NE.AND P5, PT, R8, RZ, PT ;  /* 0x000000ff0800720c */ /* 0x000fc80003fa5270 */
[----:B------:R-:W-:-:S09]  /*119b0*/  P2R R8, PR, RZ, 0x20 ;  /* 0x00000020ff087803 */ /* 0x000fd20000000000 */
[----:B------:R0:W-:Y:S01]  /*119c0*/  @!P0 LDGSTS.E.BYPASS.LTC128B.128 [R9+0x28c00], desc[UR36][R2.64+0x80], !P5 ;  /* 0x28c0008002098fae */ /* 0x0001e2000e901d64 */
[----:B------:R-:W-:-:S03]  /*119d0*/  LOP3.LUT P5, RZ, R16, 0x800, RZ, 0xc0, !PT ;  /* 0x0000080010ff7812 */ /* 0x000fc600078ac0ff */
[----:B------:R0:W-:Y:S04]  /*119e0*/  @!P0 LDGSTS.E.BYPASS.LTC128B.128 [R9+0x2ac00], desc[UR36][R2.64+0x100], !P4 ;  /* 0x2ac0010002098fae */ /* 0x0001e8000e101d64 */
[----:B------:R0:W-:Y:S04]  /*119f0*/  @!P0 LDGSTS.E.BYPASS.LTC128B.128 [R9+0x2cc00], desc[UR36][R2.64+0x180], !P3 ;  /* 0x2cc0018002098fae */ /* 0x0001e8000d901d64 */
[----:B------:R0:W-:Y:S04]  /*11a00*/  @!P0 LDGSTS.E.BYPASS.LTC128B.128 [R9+0x2ec00], desc[UR36][R2.64+0x200], !P2 ;  /* 0x2ec0020002098fae */ /* 0x0001e8000d101d64 */
[----:B------:R0:W-:Y:S01]  /*11a10*/  @!P0 LDGSTS.E.BYPASS.LTC128B.128 [R9+0x30c00], desc[UR36][R2.64+0x280], !P1 ;  /* 0x30c0028002098fae */ /* 0x0001e2000c901d64 */
[----:B------:R-:W-:-:S03]  /*11a20*/  LOP3.LUT P1, RZ, R16, 0x40, RZ, 0xc0, !PT ;  /* 0x0000004010ff7812 */ /* 0x000fc6000782c0ff */
[----:B------:R0:W-:Y:S01]  /*11a30*/  @!P0 LDGSTS.E.BYPASS.LTC128B.128 [R9+0x32c00], desc[UR36][R2.64+0x300], P6 ;  /* 0x32c0030002098fae */ /* 0x0001e2000b101d64 */
[----:B------:R-:W-:Y:S02]  /*11a40*/  ISETP.NE.AND P0, PT, R7, RZ, PT ;  /* 0x000000ff0700720c */ /* 0x000fe40003f05270 */
[----:B------:R-:W-:-:S07]  /*11a50*/  LOP3.LUT P6, RZ, R16, 0x80, RZ, 0xc0, !PT ;  /* 0x0000008010ff7812 */ /* 0x000fce00078cc0ff */
[----:B------:R-:W-:-:S04]  /*11a60*/  @!P1 LOP3.LUT R20, R5, 0x40, RZ, 0xc0, !PT ;  /* 0x0000004005149812 */ /* 0x000fc800078ec0ff */
[----:B------:R-:W-:Y:S02]  /*11a70*/  @!P1 SHF.R.U32.HI R20, RZ, 0x2, R20 ;  /* 0x00000002ff149819 */ /* 0x000fe40000011614 */
[----:B------:R0:W-:Y:S05]  /*11a80*/  @!P6 LDGSTS.E.BYPASS.LTC128B.128 [R9+0x34c00], desc[UR36][R2.64+0x380], P0 ;  /* 0x34c003800209efae */ /* 0x0001ea0008101d64 */
[----:B0-----:R-:W-:Y:S05]  /*11a90*/  WARPSYNC.COLLECTIVE R15, `(.L_x_3495) ;  /* 0x000000000f087348 */ /* 0x001fea0003c00000 */
[----:B------:R1:W2:Y:S02]  /*11aa0*/  SHFL.IDX P6, R14, R13, R12, R11 ;  /* 0x0000000c0d0e7389 */ /* 0x0002a400000c000b */
[----:B012---:R-:W-:Y:S01]  /*11ab0*/  ENDCOLLECTIVE ;  /* 0x000000000000791b */ /* 0x007fe20003800000 */
.L_x_3495:
[----:B------:R-:W-:-:S04]  /*11ac0*/  @!P1 LOP3.LUT R9, R6, 0x80, RZ, 0xc0, !PT ;  /* 0x0000008006099812 */ /* 0x000fc800078ec0ff */
[----:B------:R-:W-:Y:S01]  /*11ad0*/  @!P1 SHF.R.U32.HI R9, RZ, 0x3, R9 ;  /* 0x00000003ff099819 */ /* 0x000fe20000011609 */
[----:B------:R-:W-:Y:S02]  /*11ae0*/  IMAD.MOV.U32 R13, RZ, RZ, R0 ;  /* 0x000000ffff0d7224 */ /* 0x000fe400078e0000 */
[----:B------:R-:W-:-:S07]  /*11af0*/  IMAD.MOV.U32 R7, RZ, RZ, R14 ;  /* 0x000000ffff077224 */ /* 0x000fce00078e000e */
[----:B------:R-:W-:Y:S05]  /*11b00*/  WARPSYNC.COLLECTIVE R15, `(.L_x_3496) ;  /* 0x000000000f087348 */ /* 0x000fea0003c00000 */
[----:B------:R0:W1:Y:S02]  /*11b10*/  SHFL.IDX P6, R14, R13, R12, R11 ;  /* 0x0000000c0d0e7389 */ /* 0x00006400000c000b */
[----:B01----:R-:W-:Y:S01]  /*11b20*/  ENDCOLLECTIVE ;  /* 0x000000000000791b */ /* 0x003fe20003800000 */
.L_x_3496:
        /* <DEDUP_REMOVED lines=8> */
[----:B------:R-:W-:-:S13]  /*11bb0*/  LOP3.LUT P0, RZ, R16, 0x40, RZ, 0xc0, !PT ;  /* 0x0000004010ff7812 */ /* 0x000fda000780c0ff */
[----:B------:R-:W-:Y:S01]  /*11bc0*/  @!P0 LEA R21, R24, UR42, 0x1 ;  /* 0x0000002a18158c11 */ /* 0x000fe2000f8e08ff */
[----:B------:R-:W-:Y:S02]  /*11bd0*/  @!P0 IMAD.MOV.U32 R2, RZ, RZ, R14 ;  /* 0x000000ffff028224 */ /* 0x000fe400078e000e */
[----:B------:R-:W-:-:S05]  /*11be0*/  @!P0 IMAD.MOV.U32 R3, RZ, RZ, R7 ;  /* 0x000000ffff038224 */ /* 0x000fca00078e0007 */
[----:B------:R-:W-:Y:S01]  /*11bf0*/  @!PT LDS RZ, [RZ] ;  /* 0x00000000fffff984 */ /* 0x000fe20000000800 */
[----:B------:R-:W-:Y:S01]  /*11c00*/  @!PT LDS RZ, [RZ] ;  /* 0x00000000fffff984 */ /* 0x000fe20000000800 */
[----:B------:R-:W-:Y:S01]  /*11c10*/  @!PT LDS RZ, [RZ] ;  /* 0x00000000fffff984 */ /* 0x000fe20000000800 */
[----:B------:R0:W-:Y:S01]  /*11c20*/  @!P0 LDGSTS.E.BYPASS.LTC128B.128 [R21+0x27400], desc[UR36][R2.64], !P5 ;  /* 0x2740000002158fae */ /* 0x0001e2000e901d64 */
[----:B------:R-:W-:-:S13]  /*11c30*/  ISETP.NE.AND P5, PT, R8, RZ, PT ;  /* 0x000000ff0800720c */ /* 0x000fda0003fa5270 */
[----:B------:R0:W-:Y:S04]  /*11c40*/  @!P0 LDGSTS.E.BYPASS.LTC128B.128 [R21+0x29400], desc[UR36][R2.64+0x80], !P5 ;  /* 0x2940008002158fae */ /* 0x0001e8000e901d64 */
[----:B------:R0:W-:Y:S04]  /*11c50*/  @!P0 LDGSTS.E.BYPASS.LTC128B.128 [R21+0x2b400], desc[UR36][R2.64+0x100], !P4 ;  /* 0x2b40010002158fae */ /* 0x0001e8000e101d64 */
[----:B------:R0:W-:Y:S04]  /*11c60*/  @!P0 LDGSTS.E.BYPASS.LTC128B.128 [R21+0x2d400], desc[UR36][R2.64+0x180], !P3 ;  /* 0x2d40018002158fae */ /* 0x0001e8000d901d64 */
[----:B------:R0:W-:Y:S04]  /*11c70*/  @!P0 LDGSTS.E.BYPASS.LTC128B.128 [R21+0x2f400], desc[UR36][R2.64+0x200], !P2 ;  /* 0x2f40020002158fae */ /* 0x0001e8000d101d64 */
[----:B------:R0:W-:Y:S04]  /*11c80*/  @!P0 LDGSTS.E.BYPASS.LTC128B.128 [R21+0x31400], desc[UR36][R2.64+0x280], !P1 ;  /* 0x3140028002158fae */ /* 0x0001e8000c901d64 */
[----:B------:R0:W-:Y:S01]  /*11c90*/  @!P0 LDGSTS.E.BYPASS.LTC128B.128 [R21+0x33400], desc[UR36][R2.64+0x300], P6 ;  /* 0x3340030002158fae */ /* 0x0001e2000b101d64 */
[----:B------:R-:W-:-:S02]  /*11ca0*/  ISETP.NE.AND P0, PT, R9, RZ, PT ;  /* 0x000000ff0900720c */ /* 0x000fc40003f05270 */
[----:B------:R-:W-:-:S13]  /*11cb0*/  LOP3.LUT P6, RZ, R16, 0x40, RZ, 0xc0, !PT ;  /* 0x0000004010ff7812 */ /* 0x000fda00078cc0ff */
[----:B------:R0:W-:Y:S02]  /*11cc0*/  @!P6 LDGSTS.E.BYPASS.LTC128B.128 [R21+0x35400], desc[UR36][R2.64+0x380], P0 ;  /* 0x354003800215efae */ /* 0x0001e40008101d64 */
[----:B0-----:R-:W-:Y:S05]  /*11cd0*/  WARPSYNC.COLLECTIVE R15, `(.L_x_3497) ;  /* 0x000000000f087348 */ /* 0x001fea0003c00000 */
[----:B------:R1:W2:Y:S02]  /*11ce0*/  SHFL.IDX P6, R14, R13, R12, R11 ;  /* 0x0000000c0d0e7389 */ /* 0x0002a400000c000b */
[----:B012---:R-:W-:Y:S01]  /*11cf0*/  ENDCOLLECTIVE ;  /* 0x000000000000791b */ /* 0x007fe20003800000 */
.L_x_3497:
[----:B------:R-:W-:Y:S01]  /*11d00*/  IMAD.MOV.U32 R13, RZ, RZ, R0 ;  /* 0x000000ffff0d7224 */ /* 0x000fe200078e0000 */
[----:B------:R-:W-:-:S07]  /*11d10*/  MOV R4, R14 ;  /* 0x0000000e00047202 */ /* 0x000fce0000000f00 */
[----:B------:R-:W-:Y:S05]  /*11d20*/  WARPSYNC.COLLECTIVE R15, `(.L_x_3498) ;  /* 0x000000000f087348 */ /* 0x000fea0003c00000 */
[----:B------:R0:W1:Y:S02]  /*11d30*/  SHFL.IDX P6, R14, R13, R12, R11 ;  /* 0x0000000c0d0e7389 */ /* 0x00006400000c000b */
[----:B01----:R-:W-:Y:S01]  /*11d40*/  ENDCOLLECTIVE ;  /* 0x000000000000791b */ /* 0x003fe20003800000 */
.L_x_3498:
[----:B------:R-:W-:Y:S05]  /*11d50*/  BRA `(.L_x_3499) ;  /* 0xffffffcc00187947 */ /* 0x000fea000383ffff */
.L_x_3434:
[----:B01----:R-:W-:-:S04]  /*11d60*/  IMAD.U32 R3, RZ, RZ, UR42 ;  /* 0x0000002aff037e24 */ /* 0x003fc8000f8e00ff */
[----:B------:R0:W1:Y:S03]  /*11d70*/  SYNCS.PHASECHK.TRANS64.TRYWAIT P0, [R3+URZ+0x38820], R0 ;  /* 0x03882000030075a7 */ /* 0x000066000800017f */
[----:B-1----:R-:W-:Y:S05]  /*11d80*/  @!P0 NANOSLEEP.SYNCS 0x989680 ;  /* 0x009896800000895d */ /* 0x002fea0003900000 */
[----:B------:R-:W1:Y:S02]  /*11d90*/  @!P0 SYNCS.PHASECHK.TRANS64 P0, [R3+URZ+0x38820], R0 ;  /* 0x03882000030085a7 */ /* 0x000e64000800007f */
[----:B-1----:R-:W-:Y:S05]  /*11da0*/  @!P0 BRA `(.L_x_3434) ;  /* 0xfffffffc00ec8947 */ /* 0x002fea000383ffff */
[----:B------:R-:W-:Y:S05]  /*11db0*/  BRA `(.L_x_3500) ;  /* 0xffffffcc00887947 */ /* 0x000fea000383ffff */
.L_x_3436:
[----:B01----:R-:W-:-:S04]  /*11dc0*/  IMAD.U32 R3, RZ, RZ, UR42 ;  /* 0x0000002aff037e24 */ /* 0x003fc8000f8e00ff */
[----:B------:R0:W1:Y:S03]  /*11dd0*/  SYNCS.PHASECHK.TRANS64.TRYWAIT P0, [R3+URZ+0x38860], R0 ;  /* 0x03886000030075a7 */ /* 0x000066000800017f */
[----:B-1----:R-:W-:Y:S05]  /*11de0*/  @!P0 NANOSLEEP.SYNCS 0x989680 ;  /* 0x009896800000895d */ /* 0x002fea0003900000 */
[----:B------:R-:W1:Y:S02]  /*11df0*/  @!P0 SYNCS.PHASECHK.TRANS64 P0, [R3+URZ+0x38860], R0 ;  /* 0x03886000030085a7 */ /* 0x000e64000800007f */
[----:B-1----:R-:W-:Y:S05]  /*11e00*/  @!P0 BRA `(.L_x_3436) ;  /* 0xfffffffc00ec8947 */ /* 0x002fea000383ffff */
[----:B------:R-:W-:Y:S05]  /*11e10*/  BRA `(.L_x_3501) ;  /* 0xffffffcc00847947 */ /* 0x000fea000383ffff */
.L_x_3437:
        /* <DEDUP_REMOVED lines=8> */
.L_x_3503:
[----:B------:R-:W-:Y:S05]  /*11ea0*/  BSYNC B0 ;  /* 0x0000000000007941 */ /* 0x000fea0003800000 */
.L_x_3502:
[----:B------:R-:W-:Y:S01]  /*11eb0*/  IMAD.MOV.U32 R13, RZ, RZ, R6 ;  /* 0x000000ffff0d7224 */ /* 0x000fe200078e0006 */
[C---:B------:R-:W-:Y:S01]  /*11ec0*/  LOP3.LUT R4, R17.reuse, 0x1, RZ, 0xc0, !PT ;  /* 0x0000000111047812 */ /* 0x040fe200078ec0ff */
[----:B------:R-:W-:Y:S01]  /*11ed0*/  IMAD.MOV.U32 R12, RZ, RZ, RZ ;  /* 0x000000ffff0c7224 */ /* 0x000fe200078e00ff */
[----:B------:R-:W-:Y:S01]  /*11ee0*/  LEA R7, R24, UR42, 0x1 ;  /* 0x0000002a18077c11 */ /* 0x000fe2000f8e08ff */
[----:B------:R-:W-:Y:S01]  /*11ef0*/  IMAD.MOV.U32 R11, RZ, RZ, 0x181f ;  /* 0x0000181fff0b7424 */ /* 0x000fe200078e00ff */
[----:B------:R-:W-:Y:S01]  /*11f00*/  ISETP.NE.U32.AND P1, PT, R4, 0x1, PT ;  /* 0x000000010400780c */ /* 0x000fe20003f25070 */
[----:B------:R-:W-:Y:S01]  /*11f10*/  IMAD.MOV.U32 R15, RZ, RZ, -0x1 ;  /* 0xffffffffff0f7424 */ /* 0x000fe200078e00ff */
[C---:B------:R-:W-:Y:S01]  /*11f20*/  LOP3.LUT P5, RZ, R17.reuse, 0x2, RZ, 0xc0, !PT ;  /* 0x0000000211ff7812 */ /* 0x040fe200078ac0ff */
[----:B------:R-:W-:Y:S01]  /*11f30*/  IMAD.MOV.U32 R3, RZ, RZ, R14 ;  /* 0x000000ffff037224 */ /* 0x000fe200078e000e */
[----:B------:R-:W-:Y:S01]  /*11f40*/  LOP3.LUT P4, RZ, R17, 0x4, RZ, 0xc0, !PT ;  /* 0x0000000411ff7812 */ /* 0x000fe2000788c0ff */
[----:B------:R-:W-:-:S12]  /*11f50*/  IMAD.SHL.U32 R0, R22, 0x2, RZ ;  /* 0x0000000216007824 */ /* 0x000fd800078e00ff */
[----:B------:R-:W-:Y:S05]  /*11f60*/  WARPSYNC.COLLECTIVE R15, `(.L_x_3504) ;  /* 0x000000000f087348 */ /* 0x000fea0003c00000 */
[----:B------:R0:W1:Y:S02]  /*11f70*/  SHFL.IDX P6, R14, R13, R12, R11 ;  /* 0x0000000c0d0e7389 */ /* 0x00006400000c000b */
[----:B01----:R-:W-:Y:S01]  /*11f80*/  ENDCOLLECTIVE ;  /* 0x000000000000791b */ /* 0x003fe20003800000 */
.L_x_3504:
[C---:B------:R-:W-:Y:S02]  /*11f90*/  LOP3.LUT P3, RZ, R17.reuse, 0x8, RZ, 0xc0, !PT ;  /* 0x0000000811ff7812 */ /* 0x040fe4000786c0ff */
[C---:B------:R-:W-:Y:S02]  /*11fa0*/  LOP3.LUT P2, RZ, R17.reuse, 0x10, RZ, 0xc0, !PT ;  /* 0x0000001011ff7812 */ /* 0x040fe4000784c0ff */
[----:B------:R-:W-:Y:S02]  /*11fb0*/  LOP3.LUT R16, R16, 0xffffffbf, RZ, 0xc0, !PT ;  /* 0xffffffbf10107812 */ /* 0x000fe400078ec0ff */
[----:B------:R-:W-:Y:S02]  /*11fc0*/  PRMT R4, R17, 0x8880, RZ ;  /* 0x0000888011047816 */ /* 0x000fe400000000ff */
[----:B------:R-:W-:-:S04]  /*11fd0*/  @P1 LOP3.LUT R16, R16, 0x40, RZ, 0xfc, !PT ;  /* 0x0000004010101812 */ /* 0x000fc800078efcff */
[----:B------:R-:W-:Y:S01]  /*11fe0*/  LOP3.LUT R16, R16, 0xffffff7f, RZ, 0xc0, !PT ;  /* 0xffffff7f10107812 */ /* 0x000fe200078ec0ff */
[----:B------:R-:W-:Y:S02]  /*11ff0*/  IMAD.MOV.U32 R13, RZ, RZ, R8 ;  /* 0x000000ffff0d7224 */ /* 0x000fe400078e0008 */
[----:B------:R-:W-:Y:S01]  /*12000*/  IMAD.MOV.U32 R12, RZ, RZ, 0x1 ;  /* 0x00000001ff0c7424 */ /* 0x000fe200078e00ff */
        /* <DEDUP_REMOVED lines=29> */
.L_x_3505:
[----:B------:R-:W-:Y:S01]  /*121e0*/  IMAD.MOV.U32 R13, RZ, RZ, R6 ;  /* 0x000000ffff0d7224 */ /* 0x000fe200078e0006 */
[----:B------:R-:W-:-:S07]  /*121f0*/  MOV R5, R14 ;  /* 0x0000000e00057202 */ /* 0x000fce0000000f00 */
[----:B------:R-:W-:Y:S05]  /*12200*/  WARPSYNC.COLLECTIVE R15, `(.L_x_3506) ;  /* 0x000000000f087348 */ /* 0x000fea0003c00000 */
[----:B------:R0:W1:Y:S02]  /*12210*/  SHFL.IDX P6, R14, R13, R12, R11 ;  /* 0x0000000c0d0e7389 */ /* 0x00006400000c000b */
[----:B01----:R-:W-:Y:S01]  /*12220*/  ENDCOLLECTIVE ;  /* 0x000000000000791b */ /* 0x003fe20003800000 */
.L_x_3506:
[----:B------:R-:W-:Y:S02]  /*12230*/  IMAD.MOV.U32 R13, RZ, RZ, R8 ;  /* 0x000000ffff0d7224 */ /* 0x000fe400078e0008 */
        /* <DEDUP_REMOVED lines=27> */
.L_x_3507:
[----:B------:R-:W-:Y:S02]  /*123f0*/  IMAD.MOV.U32 R13, RZ, RZ, R6 ;  /* 0x000000ffff0d7224 */ /* 0x000fe400078e0006 */
[----:B------:R-:W-:-:S07]  /*12400*/  IMAD.MOV.U32 R9, RZ, RZ, R14 ;  /* 0x000000ffff097224 */ /* 0x000fce00078e000e */
[----:B------:R-:W-:Y:S05]  /*12410*/  WARPSYNC.COLLECTIVE R15, `(.L_x_3508) ;  /* 0x000000000f087348 */ /* 0x000fea0003c00000 */
[----:B------:R0:W1:Y:S02]  /*12420*/  SHFL.IDX P6, R14, R13, R12, R11 ;  /* 0x0000000c0d0e7389 */ /* 0x00006400000c000b */
[----:B01----:R-:W-:Y:S01]  /*12430*/  ENDCOLLECTIVE ;  /* 0x000000000000791b */ /* 0x003fe20003800000 */
.L_x_3508:
        /* <DEDUP_REMOVED lines=28> */
.L_x_3509:
[----:B------:R-:W-:Y:S02]  /*12600*/  IMAD.MOV.U32 R13, RZ, RZ, R6 ;  /* 0x000000ffff0d7224 */ /* 0x000fe400078e0006 */
[----:B------:R-:W-:-:S07]  /*12610*/  IMAD.MOV.U32 R8, RZ, RZ, R14 ;  /* 0x000000ffff087224 */ /* 0x000fce00078e000e */
[----:B------:R-:W-:Y:S05]  /*12620*/  WARPSYNC.COLLECTIVE R15, `(.L_x_3510) ;  /* 0x000000000f087348 */ /* 0x000fea0003c00000 */
[----:B------:R0:W1:Y:S02]  /*12630*/  SHFL.IDX P6, R14, R13, R12, R11 ;  /* 0x0000000c0d0e7389 */ /* 0x00006400000c000b */
[----:B01----:R-:W-:Y:S01]  /*12640*/  ENDCOLLECTIVE ;  /* 0x000000000000791b */ /* 0x003fe20003800000 */
.L_x_3510:
[----:B------:R-:W-:Y:S05]  /*12650*/  BRA `(.L_x_3511) ;  /* 0xffffffcc00187947 */ /* 0x000fea000383ffff */
.L_x_3444:
[----:B-1----:R1:W2:Y:S02]  /*12660*/  SYNCS.PHASECHK.TRANS64.TRYWAIT P0, [R10+URZ+0x38840], R20 ;  /* 0x038840140a0075a7 */ /* 0x0022a4000800017f */
[----:B--2---:R-:W-:Y:S05]  /*12670*/  @!P0 NANOSLEEP.SYNCS 0x989680 ;  /* 0x009896800000895d */ /* 0x004fea0003900000 */
[----:B------:R-:W2:Y:S02]  /*12680*/  @!P0 SYNCS.PHASECHK.TRANS64 P0, [R10+URZ+0x38840], R20 ;  /* 0x038840140a0085a7 */ /* 0x000ea4000800007f */
[----:B--2---:R-:W-:Y:S05]  /*12690*/  @!P0 BRA `(.L_x_3444) ;  /* 0xfffffffc00f08947 */ /* 0x004fea000383ffff */
[----:B------:R-:W-:Y:S05]  /*126a0*/  BRA `(.L_x_3512) ;  /* 0xffffffd000687947 */ /* 0x000fea000383ffff */
.L_x_3445:
        /* <DEDUP_REMOVED lines=8> */
.L_x_3514:
[----:B------:R-:W-:Y:S05]  /*12730*/  BSYNC B1 ;  /* 0x0000000000017941 */ /* 0x000fea0003800000 */
.L_x_3513:
[----:B------:R-:W-:Y:S01]  /*12740*/  IMAD.MOV.U32 R13, RZ, RZ, R26 ;  /* 0x000000ffff0d7224 */ /* 0x000fe200078e001a */
[----:B------:R-:W-:Y:S01]  /*12750*/  MOV R3, R14 ;  /* 0x0000000e00037202 */ /* 0x000fe20000000f00 */
[----:B------:R-:W-:Y:S01]  /*12760*/  IMAD.MOV.U32 R12, RZ, RZ, RZ ;  /* 0x000000ffff0c7224 */ /* 0x000fe200078e00ff */
[----:B------:R-:W-:Y:S01]  /*12770*/  LEA R27, R17, UR42, 0x1 ;  /* 0x0000002a111b7c11 */ /* 0x000fe2000f8e08ff */
[----:B------:R-:W-:Y:S02]  /*12780*/  IMAD.MOV.U32 R11, RZ, RZ, 0x181f ;  /* 0x0000181fff0b7424 */ /* 0x000fe400078e00ff */
[----:B------:R-:W-:-:S07]  /*12790*/  IMAD.MOV.U32 R15, RZ, RZ, -0x1 ;  /* 0xffffffffff0f7424 */ /* 0x000fce00078e00ff */
[----:B------:R-:W-:Y:S05]  /*127a0*/  WARPSYNC.COLLECTIVE R15, `(.L_x_3515) ;  /* 0x000000000f087348 */ /* 0x000fea0003c00000 */
[----:B------:R0:W1:Y:S02]  /*127b0*/  SHFL.IDX P6, R14, R13, R12, R11 ;  /* 0x0000000c0d0e7389 */ /* 0x00006400000c000b */
[----:B01----:R-:W-:Y:S01]  /*127c0*/  ENDCOLLECTIVE ;  /* 0x000000000000791b */ /* 0x003fe20003800000 */
.L_x_3515:
[----:B------:R-:W-:Y:S02]  /*127d0*/  IMAD.MOV.U32 R13, RZ, RZ, R29 ;  /* 0x000000ffff0d7224 */ /* 0x000fe400078e001d */
[----:B------:R-:W-:Y:S01]  /*127e0*/  IMAD.MOV.U32 R12, RZ, RZ, 0x1 ;  /* 0x00000001ff0c7424 */ /* 0x000fe200078e00ff */
[----:B------:R-:W-:-:S13]  /*127f0*/  IADD3 R2, P0, R14, R0, RZ ;  /* 0x000000000e027210 */ /* 0x000fda0007f1e0ff */
[----:B------:R-:W-:Y:S05]  /*12800*/  WARPSYNC.COLLECTIVE R15, `(.L_x_3516) ;  /* 0x000000000f087348 */ /* 0x000fea0003c00000 */
[----:B------:R0:W1:Y:S02]  /*12810*/  SHFL.IDX P6, R14, R13, R12, R11 ;  /* 0x0000000c0d0e7389 */ /* 0x00006400000c000b */
[----:B01----:R-:W-:Y:S01]  /*12820*/  ENDCOLLECTIVE ;  /* 0x000000000000791b */ /* 0x003fe20003800000 */
.L_x_3516:
        /* <DEDUP_REMOVED lines=10> */
.L_x_3517:
[----:B------:R-:W-:Y:S02]  /*128d0*/  IMAD.MOV.U32 R13, RZ, RZ, R29 ;  /* 0x000000ffff0d7224 */ /* 0x000fe400078e001d */
[----:B------:R-:W-:Y:S01]  /*128e0*/  IMAD.MOV.U32 R12, RZ, RZ, 0x2 ;  /* 0x00000002ff0c7424 */ /* 0x000fe200078e00ff */
[----:B------:R-:W-:-:S13]  /*128f0*/  IADD3 R2, P0, R14, R0, RZ ;  /* 0x000000000e027210 */ /* 0x000fda0007f1e0ff */
[----:B------:R-:W-:Y:S05]  /*12900*/  WARPSYNC.COLLECTIVE R15, `(.L_x_3518) ;  /* 0x000000000f087348 */ /* 0x000fea0003c00000 */
[----:B------:R0:W1:Y:S02]  /*12910*/  SHFL.IDX P6, R14, R13, R12, R11 ;  /* 0x0000000c0d0e7389 */ /* 0x00006400000c000b */
[----:B01----:R-:W-:Y:S01]  /*12920*/  ENDCOLLECTIVE ;  /* 0x000000000000791b */ /* 0x003fe20003800000 */
.L_x_3518:
        /* <DEDUP_REMOVED lines=10> */
.L_x_3519:
[----:B------:R-:W-:Y:S01]  /*129d0*/  IMAD.MOV.U32 R13, RZ, RZ, R29 ;  /* 0x000000ffff0d7224 */ /* 0x000fe200078e001d */
[----:B------:R-:W-:Y:S02]  /*129e0*/  MOV R12, 0x3 ;  /* 0x00000003000c7802 */ /* 0x000fe40000000f00 */
[----:B------:R-:W-:-:S13]  /*129f0*/  IADD3 R2, P0, R14, R0, RZ ;  /* 0x000000000e027210 */ /* 0x000fda0007f1e0ff */
[----:B------:R-:W-:Y:S05]  /*12a00*/  WARPSYNC.COLLECTIVE R15, `(.L_x_3520) ;  /* 0x000000000f087348 */ /* 0x000fea0003c00000 */
[----:B------:R0:W1:Y:S02]  /*12a10*/  SHFL.IDX P6, R14, R13, R12, R11 ;  /* 0x0000000c0d0e7389 */ /* 0x00006400000c000b */
[----:B01----:R-:W-:Y:S01]  /*12a20*/  ENDCOLLECTIVE ;  /* 0x000000000000791b */ /* 0x003fe20003800000 */
.L_x_3520:
[----:B------:R-:W-:-:S05]  /*12a30*/  IMAD.X R3, RZ, RZ, R3, P0 ;  /* 0x000000ffff037224 */ /* 0x000fca00000e0603 */
[----:B------:R-:W-:Y:S01]  /*12a40*/  @!PT LDS RZ, [RZ] ;  /* 0x00000000fffff984 */ /* 0x000fe20000000800 */
[----:B------:R-:W-:Y:S01]  /*12a50*/  @!PT LDS RZ, [RZ] ;  /* 0x00000000fffff984 */ /* 0x000fe20000000800 */
[----:B------:R-:W-:Y:S01]  /*12a60*/  @!PT LDS RZ, [RZ] ;  /* 0x00000000fffff984 */ /* 0x000fe20000000800 */
[----:B------:R0:W-:Y:S01]  /*12a70*/  LDGSTS.E.BYPASS.LTC128B.128 [R27+0x23400], desc[UR36][R2.64], !P1 ;  /* 0x23400000021b7fae */ /* 0x0001e2000c901d64 */
[----:B------:R-:W-:Y:S02]  /*12a80*/  IMAD.MOV.U32 R13, RZ, RZ, R26 ;  /* 0x000000ffff0d7224 */ /* 0x000fe400078e001a */
[----:B------:R-:W-:-:S07]  /*12a90*/  IMAD.MOV.U32 R33, RZ, RZ, R14 ;  /* 0x000000ffff217224 */ /* 0x000fce00078e000e */
[----:B0-----:R-:W-:Y:S05]  /*12aa0*/  WARPSYNC.COLLECTIVE R15, `(.L_x_3521) ;  /* 0x000000000f087348 */ /* 0x001fea0003c00000 */
[----:B------:R1:W2:Y:S02]  /*12ab0*/  SHFL.IDX P6, R14, R13, R12, R11 ;  /* 0x0000000c0d0e7389 */ /* 0x0002a400000c000b */
[----:B012---:R-:W-:Y:S01]  /*12ac0*/  ENDCOLLECTIVE ;  /* 0x000000000000791b */ /* 0x007fe20003800000 */
.L_x_3521:
[----:B------:R-:W-:Y:S05]  /*12ad0*/  BRA `(.L_x_3522) ;  /* 0xffffffd0001c7947 */ /* 0x000fea000383ffff */
.L_x_3450:
[----:B---3--:R3:W4:Y:S02]  /*12ae0*/  SYNCS.PHASECHK.TRANS64.TRYWAIT P0, [R10+URZ+0x38860], R20 ;  /* 0x038860140a0075a7 */ /* 0x008724000800017f */
[----:B----4-:R-:W-:Y:S05]  /*12af0*/  @!P0 NANOSLEEP.SYNCS 0x989680 ;  /* 0x009896800000895d */ /* 0x010fea0003900000 */
[----:B------:R-:W4:Y:S02]  /*12b00*/  @!P0 SYNCS.PHASECHK.TRANS64 P0, [R10+URZ+0x38860], R20 ;  /* 0x038860140a0085a7 */ /* 0x000f24000800007f */
[----:B----4-:R-:W-:Y:S05]  /*12b10*/  @!P0 BRA `(.L_x_3450) ;  /* 0xfffffffc00f08947 */ /* 0x010fea000383ffff */
[----:B------:R-:W-:Y:S05]  /*12b20*/  BRA `(.L_x_3523) ;  /* 0xffffffd000687947 */ /* 0x000fea000383ffff */
.L_x_3451:
[----:B------:R-:W-:Y:S01]  /*12b30*/  BSSY B1, `(.L_x_3524) ;  /* 0x0000008000017945 */ /* 0x000fe20003800000 */
[----:B------:R-:W-:Y:S02]  /*12b40*/  IMAD.MOV.U32 R13, RZ, RZ, R19 ;  /* 0x000000ffff0d7224 */ /* 0x000fe400078e0013 */
[----:B------:R-:W-:Y:S02]  /*12b50*/  IMAD.MOV.U32 R12, RZ, RZ, RZ ;  /* 0x000000ffff0c7224 */ /* 0x000fe400078e00ff */
[----:B------:R-:W-:Y:S02]  /*12b60*/  IMAD.MOV.U32 R11, RZ, RZ, 0x181f ;  /* 0x0000181fff0b7424 */ /* 0x000fe400078e00ff */
[----:B------:R-:W-:-:S07]  /*12b70*/  IMAD.MOV.U32 R15, RZ, RZ, -0x1 ;  /* 0xffffffffff0f7424 */ /* 0x000fce00078e00ff */
[----:B-123--:R-:W-:Y:S05]  /*12b80*/  WARPSYNC.COLLECTIVE R15, `(.L_x_3525) ;  /* 0x000000000f087348 */ /* 0x00efea0003c00000 */
[----:B------:R0:W4:Y:S02]  /*12b90*/  SHFL.IDX P6, R14, R13, R12, R11 ;  /* 0x0000000c0d0e7389 */ /* 0x00012400000c000b */
[----:B01234-:R-:W-:Y:S01]  /*12ba0*/  ENDCOLLECTIVE ;  /* 0x000000000000791b */ /* 0x01ffe20003800000 */
.L_x_3525:
[----:B------:R-:W-:Y:S05]  /*12bb0*/  BSYNC B1 ;  /* 0x0000000000017941 */ /* 0x000fea0003800000 */
.L_x_3524:
[----:B------:R-:W-:Y:S01]  /*12bc0*/  IMAD.MOV.U32 R13, RZ, RZ, R18 ;  /* 0x000000ffff0d7224 */ /* 0x000fe200078e0012 */
[----:B------:R-:W-:Y:S01]  /*12bd0*/  LEA R17, R17, UR42, 0x1 ;  /* 0x0000002a11117c11 */ /* 0x000fe2000f8e08ff */
[----:B------:R-:W-:Y:S01]  /*12be0*/  IMAD.MOV.U32 R12, RZ, RZ, RZ ;  /* 0x000000ffff0c7224 */ /* 0x000fe200078e00ff */
[C---:B------:R-:W-:Y:S01]  /*12bf0*/  LOP3.LUT P2, RZ, R16.reuse, 0x20, RZ, 0xc0, !PT ;  /* 0x0000002010ff7812 */ /* 0x040fe2000784c0ff */
[----:B------:R-:W-:Y:S01]  /*12c00*/  IMAD.MOV.U32 R11, RZ, RZ, 0x181f ;  /* 0x0000181fff0b7424 */ /* 0x000fe200078e00ff */
[----:B------:R-:W-:Y:S01]  /*12c10*/  LOP3.LUT P1, RZ, R16, 0x10, RZ, 0xc0, !PT ;  /* 0x0000001010ff7812 */ /* 0x000fe2000782c0ff */
[----:B------:R-:W-:Y:S01]  /*12c20*/  IMAD.MOV.U32 R15, RZ, RZ, -0x1 ;  /* 0xffffffffff0f7424 */ /* 0x000fe200078e00ff */
[----:B------:R-:W-:Y:S01]  /*12c30*/  P2R R4, PR, RZ, 0x20 ;  /* 0x00000020ff047803 */ /* 0x000fe20000000000 */
[----:B------:R-:W-:-:S10]  /*12c40*/  IMAD.MOV.U32 R3, RZ, RZ, R14 ;  /* 0x000000ffff037224 */ /* 0x000fd400078e000e */
[----:B------:R-:W-:Y:S05]  /*12c50*/  WARPSYNC.COLLECTIVE R15, `(.L_x_3526) ;  /* 0x000000000f087348 */ /* 0x000fea0003c00000 */
[----:B------:R0:W1:Y:S02]  /*12c60*/  SHFL.IDX P6, R14, R13, R12, R11 ;  /* 0x0000000c0d0e7389 */ /* 0x00006400000c000b */
[----:B01----:R-:W-:Y:S01]  /*12c70*/  ENDCOLLECTIVE ;  /* 0x000000000000791b */ /* 0x003fe20003800000 */
.L_x_3526:
[----:B------:R-:W-:Y:S02]  /*12c80*/  IMAD.MOV.U32 R13, RZ, RZ, R19 ;  /* 0x000000ffff0d7224 */ /* 0x000fe400078e0013 */
        /* <DEDUP_REMOVED lines=12> */
.L_x_3527:
[----:B------:R-:W-:Y:S01]  /*12d50*/  @!PT LDS RZ, [RZ] ;  /* 0x00000000fffff984 */ /* 0x000fe20000000800 */
[----:B------:R-:W-:Y:S01]  /*12d60*/  @!PT LDS RZ, [RZ] ;  /* 0x00000000fffff984 */ /* 0x000fe20000000800 */
[----:B------:R-:W-:Y:S01]  /*12d70*/  @!PT LDS RZ, [RZ] ;  /* 0x00000000fffff984 */ /* 0x000fe20000000800 */
[----:B------:R0:W-:Y:S04]  /*12d80*/  LDGSTS.E.BYPASS.LTC128B.128 [R17+0x2400], desc[UR36][R2.64+0x80], !P2 ;  /* 0x0240008002117fae */ /* 0x0001e8000d101d64 */
[----:B------:R0:W-:Y:S01]  /*12d90*/  LDGSTS.E.BYPASS.LTC128B.128 [R17+0x4400], desc[UR36][R2.64+0x100], !P1 ;  /* 0x0440010002117fae */ /* 0x0001e2000c901d64 */
[----:B------:R-:W-:-:S03]  /*12da0*/  ISETP.NE.U32.AND P1, PT, R28, RZ, PT ;  /* 0x000000ff1c00720c */ /* 0x000fc60003f25070 */
[----:B------:R0:W-:Y:S01]  /*12db0*/  LDGSTS.E.BYPASS.LTC128B.128 [R17+0x6400], desc[UR36][R2.64+0x180], !P5 ;  /* 0x0640018002117fae */ /* 0x0001e2000e901d64 */
[----:B------:R-:W-:Y:S01]  /*12dc0*/  LOP3.LUT P5, RZ, R16, 0x200, RZ, 0xc0, !PT ;  /* 0x0000020010ff7812 */ /* 0x000fe200078ac0ff */
[----:B------:R-:W-:Y:S02]  /*12dd0*/  IMAD.MOV.U32 R13, RZ, RZ, R18 ;  /* 0x000000ffff0d7224 */ /* 0x000fe400078e0012 */
[----:B------:R0:W-:Y:S04]  /*12de0*/  LDGSTS.E.BYPASS.LTC128B.128 [R17+0x8400], desc[UR36][R2.64+0x200], !P4 ;  /* 0x0840020002117fae */ /* 0x0001e8000e101d64 */
[----:B------:R0:W-:Y:S01]  /*12df0*/  LDGSTS.E.BYPASS.LTC128B.128 [R17+0xa400], desc[UR36][R2.64+0x280], !P3 ;  /* 0x0a40028002117fae */ /* 0x0001e2000d901d64 */
[----:B------:R-:W-:-:S03]  /*12e00*/  IMAD.MOV.U32 R5, RZ, RZ, R14 ;  /* 0x000000ffff057224 */ /* 0x000fc600078e000e */
[----:B------:R0:W-:Y:S04]  /*12e10*/  LDGSTS.E.BYPASS.LTC128B.128 [R17+0xc400], desc[UR36][R2.64+0x300], P0 ;  /* 0x0c40030002117fae */ /* 0x0001e80008101d64 */
[----:B0-----:R-:W-:Y:S05]  /*12e20*/  WARPSYNC.COLLECTIVE R15, `(.L_x_3528) ;  /* 0x000000000f087348 */ /* 0x001fea0003c00000 */
[----:B------:R1:W2:Y:S02]  /*12e30*/  SHFL.IDX P6, R14, R13, R12, R11 ;  /* 0x0000000c0d0e7389 */ /* 0x0002a400000c000b */
[----:B012---:R-:W-:Y:S01]  /*12e40*/  ENDCOLLECTIVE ;  /* 0x000000000000791b */ /* 0x007fe20003800000 */
.L_x_3528:
[----:B------:R-:W-:Y:S01]  /*12e50*/  @!PT LDS RZ, [RZ] ;  /* 0x00000000fffff984 */ /* 0x000fe20000000800 */
[----:B------:R-:W-:Y:S01]  /*12e60*/  @!PT LDS RZ, [RZ] ;  /* 0x00000000fffff984 */ /* 0x000fe20000000800 */
[----:B------:R-:W-:Y:S01]  /*12e70*/  @!PT LDS RZ, [RZ] ;  /* 0x00000000fffff984 */ /* 0x000fe20000000800 */
[----:B------:R0:W-:Y:S01]  /*12e80*/  LDGSTS.E.BYPASS.LTC128B.128 [R17+0xe400], desc[UR36][R2.64+0x380], P1 ;  /* 0x0e40038002117fae */ /* 0x0001e20008901d64 */
[----:B------:R-:W-:Y:S02]  /*12e90*/  IMAD.MOV.U32 R13, RZ, RZ, R19 ;  /* 0x000000ffff0d7224 */ /* 0x000fe400078e0013 */
[----:B------:R-:W-:Y:S01]  /*12ea0*/  IMAD.MOV.U32 R12, RZ, RZ, 0x2 ;  /* 0x00000002ff0c7424 */ /* 0x000fe200078e00ff */
[----:B0-----:R-:W-:Y:S02]  /*12eb0*/  IADD3 R2, P2, R14, R0, RZ ;  /* 0x000000000e027210 */ /* 0x001fe40007f5e0ff */
[C---:B------:R-:W-:Y:S02]  /*12ec0*/  LOP3.LUT P6, RZ, R16.reuse, 0x10, RZ, 0xc0, !PT ;  /* 0x0000001010ff7812 */ /* 0x040fe400078cc0ff */
[----:B------:R-:W-:Y:S02]  /*12ed0*/  IADD3.X R3, RZ, R5, RZ, P2, !PT ;  /* 0x00000005ff037210 */ /* 0x000fe400017fe4ff */
[----:B------:R-:W-:-:S03]  /*12ee0*/  LOP3.LUT P2, RZ, R16, 0x20, RZ, 0xc0, !PT ;  /* 0x0000002010ff7812 */ /* 0x000fc6000784c0ff */
[----:B------:R0:W-:Y:S01]  /*12ef0*/  LDGSTS.E.BYPASS.LTC128B.128 [R17+0xc00], desc[UR36][R2.64], !P5 ;  /* 0x00c0000002117fae */ /* 0x0001e2000e901d64 */
[----:B------:R-:W-:-:S04]  /*12f00*/  ISETP.NE.AND P5, PT, R4, RZ, PT ;  /* 0x000000ff0400720c */ /* 0x000fc80003fa5270 */
[----:B------:R-:W-:-:S05]  /*12f10*/  P2R R4, PR, RZ, 0x20 ;  /* 0x00000020ff047803 */ /* 0x000fca0000000000 */
[----:B------:R0:W-:Y:S04]  /*12f20*/  LDGSTS.E.BYPASS.LTC128B.128 [R17+0x2c00], desc[UR36][R2.64+0x80], !P2 ;  /* 0x02c0008002117fae */ /* 0x0001e8000d101d64 */
[----:B------:R0:W-:Y:S02]  /*12f30*/  LDGSTS.E.BYPASS.LTC128B.128 [R17+0x4c00], desc[UR36][R2.64+0x100], !P6 ;  /* 0x04c0010002117fae */ /* 0x0001e4000f101d64 */
[----:B0-----:R-:W-:Y:S05]  /*12f40*/  WARPSYNC.COLLECTIVE R15, `(.L_x_3529) ;  /* 0x000000000f087348 */ /* 0x001fea0003c00000 */
[----:B------:R1:W2:Y:S02]  /*12f50*/  SHFL.IDX P6, R14, R13, R12, R11 ;  /* 0x0000000c0d0e7389 */ /* 0x0002a400000c000b */
[----:B012---:R-:W-:Y:S01]  /*12f60*/  ENDCOLLECTIVE ;  /* 0x000000000000791b */ /* 0x007fe20003800000 */
.L_x_3529:
        /* <DEDUP_REMOVED lines=14> */
.L_x_3530:
[----:B------:R-:W-:Y:S02]  /*13050*/  IMAD.MOV.U32 R13, RZ, RZ, R19 ;  /* 0x000000ffff0d7224 */ /* 0x000fe400078e0013 */
[----:B------:R-:W-:Y:S01]  /*13060*/  IMAD.MOV.U32 R12, RZ, RZ, 0x3 ;  /* 0x00000003ff0c7424 */ /* 0x000fe200078e00ff */
[----:B------:R-:W-:Y:S02]  /*13070*/  IADD3 R2, P2, R14, R0, RZ ;  /* 0x000000000e027210 */ /* 0x000fe40007f5e0ff */
[----:B------:R-:W-:-:S03]  /*13080*/  LOP3.LUT P6, RZ, R16, 0x10, RZ, 0xc0, !PT ;  /* 0x0000001010ff7812 */ /* 0x000fc600078cc0ff */
[----:B------:R-:W-:Y:S01]  /*13090*/  IMAD.X R3, RZ, RZ, R20, P2 ;  /* 0x000000ffff037224 */ /* 0x000fe200010e0614 */
[----:B------:R-:W-:-:S04]  /*130a0*/  LOP3.LUT P2, RZ, R16, 0x20, RZ, 0xc0, !PT ;  /* 0x0000002010ff7812 */ /* 0x000fc8000784c0ff */
[----:B------:R-:W-:Y:S01]  /*130b0*/  @!PT LDS RZ, [RZ] ;  /* 0x00000000fffff984 */ /* 0x000fe20000000800 */
[----:B------:R-:W-:Y:S01]  /*130c0*/  @!PT LDS RZ, [RZ] ;  /* 0x00000000fffff984 */ /* 0x000fe20000000800 */
[----:B------:R-:W-:Y:S01]  /*130d0*/  @!PT LDS RZ, [RZ] ;  /* 0x00000000fffff984 */ /* 0x000fe20000000800 */
[----:B------:R0:W-:Y:S01]  /*130e0*/  LDGSTS.E.BYPASS.LTC128B.128 [R17+0x1400], desc[UR36][R2.64], !P5 ;  /* 0x0140000002117fae */ /* 0x0001e2000e901d64 */
[----:B------:R-:W-:Y:S01]  /*130f0*/  ISETP.NE.AND P5, PT, R4, RZ, PT ;  /* 0x000000ff0400720c */ /* 0x000fe20003fa5270 */
[----:B------:R-:W-:-:S07]  /*13100*/  IMAD.MOV.U32 R4, RZ, RZ, RZ ;  /* 0x000000ffff047224 */ /* 0x000fce00078e00ff */
[----:B------:R0:W-:Y:S04]  /*13110*/  LDGSTS.E.BYPASS.LTC128B.128 [R17+0x3400], desc[UR36][R2.64+0x80], !P2 ;  /* 0x0340008002117fae */ /* 0x0001e8000d101d64 */
[----:B------:R0:W-:Y:S02]  /*13120*/  LDGSTS.E.BYPASS.LTC128B.128 [R17+0x5400], desc[UR36][R2.64+0x100], !P6 ;  /* 0x0540010002117fae */ /* 0x0001e4000f101d64 */
[----:B0-----:R-:W-:Y:S05]  /*13130*/  WARPSYNC.COLLECTIVE R15, `(.L_x_3531) ;  /* 0x000000000f087348 */ /* 0x001fea0003c00000 */
[----:B------:R1:W2:Y:S02]  /*13140*/  SHFL.IDX P6, R14, R13, R12, R11 ;  /* 0x0000000c0d0e7389 */ /* 0x0002a400000c000b */
[----:B012---:R-:W-:Y:S01]  /*13150*/  ENDCOLLECTIVE ;  /* 0x000000000000791b */ /* 0x007fe20003800000 */
.L_x_3531:
        /* <DEDUP_REMOVED lines=13> */
.L_x_3532:
[----:B------:R-:W-:Y:S05]  /*13230*/  BRA `(.L_x_3533) ;  /* 0xffffffcc00dc7947 */ /* 0x000fea000383ffff */
.L_x_3456:
[----:B0-----:R0:W1:Y:S02]  /*13240*/  SYNCS.PHASECHK.TRANS64.TRYWAIT P0, [R5+URZ+0x38820], R4 ;  /* 0x03882004050075a7 */ /* 0x001064000800017f */
[----:B-1----:R-:W-:Y:S05]  /*13250*/  @!P0 NANOSLEEP.SYNCS 0x989680 ;  /* 0x009896800000895d */ /* 0x002fea0003900000 */
[----:B------:R-:W1:Y:S02]  /*13260*/  @!P0 SYNCS.PHASECHK.TRANS64 P0, [R5+URZ+0x38820], R4 ;  /* 0x03882004050085a7 */ /* 0x000e64000800007f */
[----:B-1----:R-:W-:Y:S05]  /*13270*/  @!P0 BRA `(.L_x_3456) ;  /* 0xfffffffc00f08947 */ /* 0x002fea000383ffff */
[----:B------:R-:W-:Y:S05]  /*13280*/  BRA `(.L_x_3534) ;  /* 0xffffffd000887947 */ /* 0x000fea000383ffff */
.L_x_3457:
        /* <DEDUP_REMOVED lines=8> */
[----:B0-2--5:R-:W-:Y:S05]  /*13310*/  WARPSYNC.COLLECTIVE R15, `(.L_x_3536) ;  /* 0x000000000f087348 */ /* 0x025fea0003c00000 */
[----:B------:R1:W3:Y:S02]  /*13320*/  SHFL.IDX P6, R14, R13, R12, R11 ;  /* 0x0000000c0d0e7389 */ /* 0x0002e400000c000b */
[----:B0123-5:R-:W-:Y:S01]  /*13330*/  ENDCOLLECTIVE ;  /* 0x000000000000791b */ /* 0x02ffe20003800000 */
.L_x_3536:
[----:B------:R-:W-:Y:S05]  /*13340*/  BSYNC B0 ;  /* 0x0000000000007941 */ /* 0x000fea0003800000 */
.L_x_3535:
[----:B------:R-:W-:Y:S05]  /*13350*/  BRA `(.L_x_3537) ;  /* 0xffffffd000707947 */ /* 0x000fea000383ffff */
.L_x_3458:
[----:B------:R-:W-:Y:S01]  /*13360*/  BSSY B0, `(.L_x_3538) ;  /* 0x0000006000007945 */ /* 0x000fe20003800000 */
[----:B------:R-:W-:-:S07]  /*13370*/  IMAD.MOV.U32 R15, RZ, RZ, -0x1 ;  /* 0xffffffffff0f7424 */ /* 0x000fce00078e00ff */
[----:B012--5:R-:W-:Y:S05]  /*13380*/  WARPSYNC.COLLECTIVE R15, `(.L_x_3539) ;  /* 0x000000000f0c7348 */ /* 0x027fea0003c00000 */
[----:B------:R-:W-:Y:S02]  /*13390*/  ELECT P6, UR62, PT ;  /* 0x00000000003e782f */ /* 0x000fe400038c0000 */
[----:B------:R-:W-:Y:S01]  /*133a0*/  MOV R14, UR62 ;  /* 0x0000003e000e7c02 */ /* 0x000fe20008000f00 */
[----:B012--5:R-:W-:Y:S10]  /*133b0*/  ENDCOLLECTIVE ;  /* 0x000000000000791b */ /* 0x027ff40003800000 */
.L_x_3539:
[----:B------:R-:W-:Y:S05]  /*133c0*/  BSYNC B0 ;  /* 0x0000000000007941 */ /* 0x000fea0003800000 */
.L_x_3538:
[----:B------:R-:W-:Y:S05]  /*133d0*/  BRA `(.L_x_3540) ;  /* 0xffffffd000647947 */ /* 0x000fea000383ffff */
.L_x_3460:
[----:B-1----:R1:W3:Y:S02]  /*133e0*/  SYNCS.PHASECHK.TRANS64.TRYWAIT P1, [R3+URZ+0x38840], R2 ;  /* 0x03884002030075a7 */ /* 0x0022e4000802017f */
[----:B---3--:R-:W-:Y:S05]  /*133f0*/  @!P1 NANOSLEEP.SYNCS 0x989680 ;  /* 0x009896800000995d */ /* 0x008fea0003900000 */
[----:B------:R-:W3:Y:S02]  /*13400*/  @!P1 SYNCS.PHASECHK.TRANS64 P1, [R3+URZ+0x38840], R2 ;  /* 0x03884002030095a7 */ /* 0x000ee4000802007f */
[----:B---3--:R-:W-:Y:S05]  /*13410*/  @!P1 BRA `(.L_x_3460) ;  /* 0xfffffffc00f09947 */ /* 0x008fea000383ffff */
[----:B------:R-:W-:Y:S05]  /*13420*/  BRA `(.L_x_3541) ;  /* 0xffffffd0008c7947 */ /* 0x000fea000383ffff */
.L_x_3462:
[----:B0-----:R0:W3:Y:S02]  /*13430*/  SYNCS.PHASECHK.TRANS64.TRYWAIT P1, [R5+URZ+0x38840], R0 ;  /* 0x03884000050075a7 */ /* 0x0010e4000802017f */
[----:B---3--:R-:W-:Y:S05]  /*13440*/  @!P1 NANOSLEEP.SYNCS 0x989680 ;  /* 0x009896800000995d */ /* 0x008fea0003900000 */
[----:B------:R-:W3:Y:S02]  /*13450*/  @!P1 SYNCS.PHASECHK.TRANS64 P1, [R5+URZ+0x38840], R0 ;  /* 0x03884000050095a7 */ /* 0x000ee4000802007f */
[----:B---3--:R-:W-:Y:S05]  /*13460*/  @!P1 BRA `(.L_x_3462) ;  /* 0xfffffffc00f09947 */ /* 0x008fea000383ffff */
[----:B------:R-:W-:Y:S05]  /*13470*/  BRA `(.L_x_3542) ;  /* 0xffffffd000987947 */ /* 0x000fea000383ffff */
.L_x_3464:
[----:B---3--:R3:W4:Y:S02]  /*13480*/  SYNCS.PHASECHK.TRANS64.TRYWAIT P1, [R3+URZ+0x38860], R2 ;  /* 0x03886002030075a7 */ /* 0x008724000802017f */
[----:B----4-:R-:W-:Y:S05]  /*13490*/  @!P1 NANOSLEEP.SYNCS 0x989680 ;  /* 0x009896800000995d */ /* 0x010fea0003900000 */
[----:B------:R-:W4:Y:S02]  /*134a0*/  @!P1 SYNCS.PHASECHK.TRANS64 P1, [R3+URZ+0x38860], R2 ;  /* 0x03886002030095a7 */ /* 0x000f24000802007f */
[----:B----4-:R-:W-:Y:S05]  /*134b0*/  @!P1 BRA `(.L_x_3464) ;  /* 0xfffffffc00f09947 */ /* 0x010fea000383ffff */
[----:B------:R-:W-:Y:S05]  /*134c0*/  BRA `(.L_x_3543) ;  /* 0xffffffd000947947 */ /* 0x000fea000383ffff */
.L_x_3544:
        /* <DEDUP_REMOVED lines=11> */
.L_x_15641:


//--------------------- .text._ZN7cutlass13device_kernelIN5flash11enable_sm90INS1_16FlashAttnFwdSm90INS1_25CollectiveMainloopFwdSm90ILi2EN4cute5tupleIJNS5_1CILi1EEES8_S8_EEENS6_IJNS7_ILi64EEESA_SA_EEELi512ENS_10bfloat16_tEfNS_4arch4Sm90ELb0ELb0ELb0ELb1ELb1ELb0ELb0ELb0ELb0ELb1ELb1ELb0EEENS1_21CollectiveEpilogueFwdINS6_IJSA_NS7_ILi512EEESA_EEES9_SC_SE_Li256ELb1ELb1ELb1ELb0EEENS1_36VarlenDynamicPersistentTileSchedulerILi64ELi64ELi256ELi128ELb1ELb1ELb1ELb0ELb1ELb1EEEEEEEEEvNT_6ParamsE --------------------------
	.section	.text._ZN7cutlass13device_kernelIN5flash11enable_sm90INS1_16FlashAttnFwdSm90INS1_25CollectiveMainloopFwdSm90ILi2EN4cute5tupleIJNS5_1CILi1EEES8_S8_EEENS6_IJNS7_ILi64EEESA_SA_EEELi512ENS_10bfloat16_tEfNS_4arch4Sm90ELb0ELb0ELb0ELb1ELb1ELb0ELb0ELb0ELb0ELb1ELb1ELb0EEENS1_21CollectiveEpilogueFwdINS6_IJSA_NS7_ILi512EEESA_EEES9_SC_SE_Li256ELb1ELb1ELb1ELb0EEENS1_36VarlenDynamicPersistentTileSchedulerILi64ELi64ELi256ELi128ELb1ELb1ELb1ELb0ELb1ELb1EEEEEEEEEvNT_6ParamsE,"ax",@progbits
	.align	128
.text._ZN7cutlass13device_kernelIN5flash11enable_sm90INS1_16FlashAttnFwdSm90INS1_25CollectiveMainloopFwdSm90ILi2EN4cute5tupleIJNS5_1CILi1EEES8_S8_EEENS6_IJNS7_ILi64EEESA_SA_EEELi512ENS_10bfloat16_tEfNS_4arch4Sm90ELb0ELb0ELb0ELb1ELb1ELb0ELb0ELb0ELb0ELb1ELb1ELb0EEENS1_21CollectiveEpilogueFwdINS6_IJSA_NS7_ILi512EEESA_EEES9_SC_SE_Li256ELb1ELb1ELb1ELb0EEENS1_36VarlenDynamicPersistentTileSchedulerILi64ELi64ELi256ELi128ELb1ELb1ELb1ELb0ELb1ELb1EEEEEEEEEvNT_6ParamsE:
        .type           _ZN7cutlass13device_kernelIN5flash11enable_sm90INS1_16FlashAttnFwdSm90INS1_25CollectiveMainloopFwdSm90ILi2EN4cute5tupleIJNS5_1CILi1EEES8_S8_EEENS6_IJNS7_ILi64EEESA_SA_EEELi512ENS_10bfloat16_tEfNS_4arch4Sm90ELb0ELb0ELb0ELb1ELb1ELb0ELb0ELb0ELb0ELb1ELb1ELb0EEENS1_21CollectiveEpilogueFwdINS6_IJSA_NS7_ILi512EEESA_EEES9_SC_SE_Li256ELb1ELb1ELb1ELb0EEENS1_36VarlenDynamicPersistentTileSchedulerILi64ELi64ELi256ELi128ELb1ELb1ELb1ELb0ELb1ELb1EEEEEEEEEvNT_6ParamsE,@function
        .size           _ZN7cutlass13device_kernelIN5flash11enable_sm90INS1_16FlashAttnFwdSm90INS1_25CollectiveMainloopFwdSm90ILi2EN4cute5tupleIJNS5_1CILi1EEES8_S8_EEENS6_IJNS7_ILi64EEESA_SA_EEELi512ENS_10bfloat16_tEfNS_4arch4Sm90ELb0ELb0ELb0ELb1ELb1ELb0ELb0ELb0ELb0ELb1ELb1ELb0EEENS1_21CollectiveEpilogueFwdINS6_IJSA_NS7_ILi512EEESA_EEES9_SC_SE_Li256ELb1ELb1ELb1ELb0EEENS1_36VarlenDynamicPersistentTileSchedulerILi64ELi64ELi256ELi128ELb1ELb1ELb1ELb0ELb1ELb1EEEEEEEEEvNT_6ParamsE,(.L_x_15642 - _ZN7cutlass13device_kernelIN5flash11enable_sm90INS1_16FlashAttnFwdSm90INS1_25CollectiveMainloopFwdSm90ILi2EN4cute5tupleIJNS5_1CILi1EEES8_S8_EEENS6_IJNS7_ILi64EEESA_SA_EEELi512ENS_10bfloat16_tEfNS_4arch4Sm90ELb0ELb0ELb0ELb1ELb1ELb0ELb0ELb0ELb0ELb1ELb1ELb0EEENS1_21CollectiveEpilogueFwdINS6_IJSA_NS7_ILi512EEESA_EEES9_SC_SE_Li256ELb1ELb1ELb1ELb0EEENS1_36VarlenDynamicPersistentTileSchedulerILi64ELi64ELi256ELi128ELb1ELb1ELb1ELb0ELb1ELb1EEEEEEEEEvNT_6ParamsE)
        .other          _ZN7cutlass13device_kernelIN5flash11enable_sm90INS1_16FlashAttnFwdSm90INS1_25CollectiveMainloopFwdSm90ILi2EN4cute5tupleIJNS5_1CILi1EEES8_S8_EEENS6_IJNS7_ILi64EEESA_SA_EEELi512ENS_10bfloat16_tEfNS_4arch4Sm90ELb0ELb0ELb0ELb1ELb1ELb0ELb0ELb0ELb0ELb1ELb1ELb0EEENS1_21CollectiveEpilogueFwdINS6_IJSA_NS7_ILi512EEESA_EEES9_SC_SE_Li256ELb1ELb1ELb1ELb0EEENS1_36VarlenDynamicPersistentTileSchedulerILi64ELi64ELi256ELi128ELb1ELb1ELb1ELb0ELb1ELb1EEEEEEEEEvNT_6ParamsE,@"STO_CUDA_ENTRY STV_DEFAULT"
_ZN7cutlass13device_kernelIN5flash11enable_sm90INS1_16FlashAttnFwdSm90INS1_25CollectiveMainloopFwdSm90ILi2EN4cute5tupleIJNS5_1CILi1EEES8_S8_EEENS6_IJNS7_ILi64EEESA_SA_EEELi512ENS_10bfloat16_tEfNS_4arch4Sm90ELb0ELb0ELb0ELb1ELb1ELb0ELb0ELb0ELb0ELb1ELb1ELb0EEENS1_21CollectiveEpilogueFwdINS6_IJSA_NS7_ILi512EEESA_EEES9_SC_SE_Li256ELb1ELb1ELb1ELb0EEENS1_36VarlenDynamicPersistentTileSchedulerILi64ELi64ELi256ELi128ELb1ELb1ELb1ELb0ELb1ELb1EEEEEEEEEvNT_6ParamsE:
        /* <DEDUP_REMOVED lines=37> */
[----:B------:R0:W4:Y:S01]  /*0250*/  SYNCS.EXCH.64 URZ, [UR6+0x28c40], UR4 ;  /* 0x028c4004063f75b2 */ /* 0x0001220008000100 */
[----:B------:R0:W0:Y:S01]  /*0260*/  SYNCS.EXCH.64 URZ, [UR6+0x28c38], UR4 ;  /* 0x028c3804063f75b2 */ /* 0x0000220008000100 */
[----:B------:R0:W0:Y:S01]  /*0270*/  SYNCS.EXCH.64 URZ, [UR6+0x28c48], UR4 ;  /* 0x028c4804063f75b2 */ /* 0x0000220008000100 */
[----:B------:R-:W-:Y:S01]  /*0280*/  NOP ;  /* 0x0000000000007918 */ /* 0x000fe20000000000 */
.L_x_3545:
        /* <DEDUP_REMOVED lines=22> */
.L_x_3546:
        /* <DEDUP_REMOVED lines=18> */
.L_x_3547:
        /* <DEDUP_REMOVED lines=22> */
.L_x_3548:
        /* <DEDUP_REMOVED lines=23> */
.L_x_3549:
[----:B------:R-:W-:Y:S01]  /*07e0*/  UISETP.NE.AND UP0, UPT, UR47, URZ, UPT ;  /* 0x0000003f2f00728c */ /* 0x000fe2000bf05270 */
[----:B------:R-:W-:Y:S01]  /*07f0*/  NOP ;  /* 0x0000000000007918 */ /* 0x000fe20000000000 */
[----:B------:R-:W-:Y:S01]  /*0800*/  UMOV UR37, 0x1 ;  /* 0x0000000100257882 */ /* 0x000fe20000000000 */
[----:B------:R-:W-:Y:S01]  /*0810*/  ULDC.64 UR50, c[0x0][0x208] ;  /* 0x0000820000327ab9 */ /* 0x000fe20000000a00 */
[----:B------:R-:W-:Y:S01]  /*0820*/  USEL UR37, UR37, 0x2, !UP0 ;  /* 0x0000000225257887 */ /* 0x000fe2000c000000 */
[----:B01234-:R-:W-:Y:S01]  /*0830*/  BAR.SYNC.DEFER_BLOCKING 0x0 ;  /* 0x0000000000007b1d */ /* 0x01ffe20000010000 */
[----:B------:R-:W-:-:S13]  /*0840*/  PLOP3.LUT P0, PT, PT, PT, UP0, 0x80, 0x0 ;  /* 0x000000000000781c */ /* 0x000fda0003f0f008 */
[----:B------:R-:W-:Y:S05]  /*0850*/  @!P0 BRA `(.L_x_3550) ;  /* 0x000000b800d48947 */ /* 0x000fea0003800000 */
.L_x_3551:
[----:B------:R-:W-:-:S08]  /*0860*/  NOP ;  /* 0x0000000000007918 */ /* 0x000fd00000000000 */
[----:B------:R-:W0:Y:S02]  /*0870*/  USETMAXREG.TRY_ALLOC.CTAPOOL UP0, 0xe8 ;  /* 0x000000e8000079c8 */ /* 0x000e240008000600 */
[----:B0-----:R-:W-:-:S13]  /*0880*/  PLOP3.LUT P0, PT, PT, PT, UP0, 0x80, 0x0 ;  /* 0x000000000000781c */ /* 0x001fda0003f0f008 */
[----:B------:R-:W-:Y:S05]  /*0890*/  @!P0 BRA `(.L_x_3551) ;  /* 0xfffffffc00f08947 */ /* 0x000fea000383ffff */
[----:B------:R-:W-:Y:S01]  /*08a0*/  LOP3.LUT R2, R0, 0xffffff80, RZ, 0xc0, !PT ;  /* 0xffffff8000027812 */ /* 0x000fe200078ec0ff */
[----:B------:R-:W0:Y:S01]  /*08b0*/  S2UR UR38, SR_CgaCtaId ;  /* 0x00000000002679c3 */ /* 0x000e220000008800 */
[----:B------:R-:W-:Y:S01]  /*08c0*/  UMOV UR39, 0x400 ;  /* 0x0000040000277882 */ /* 0x000fe20000000000 */
[----:B------:R-:W-:Y:S01]  /*08d0*/  ULDC UR4, c[0x0][0xc3c] ;  /* 0x00030f0000047ab9 */ /* 0x000fe20000000800 */
[----:B------:R-:W-:-:S13]  /*08e0*/  ISETP.NE.AND P0, PT, R2, 0x80, PT ;  /* 0x000000800200780c */ /* 0x000fda0003f05270 */
[----:B------:R-:W-:Y:S06]  /*08f0*/  @!P0 BAR.ARV 0x8, 0x100 ;  /* 0x0204000000008b1d */ /* 0x000fec0000002000 */
[----:B------:R-:W-:Y:S01]  /*0900*/  ISETP.GE.U32.AND P0, PT, R0, 0x100, PT ;  /* 0x000001000000780c */ /* 0x000fe20003f06070 */
[----:B0-----:R-:W-:-:S12]  /*0910*/  ULEA UR39, UR38, UR39, 0x18 ;  /* 0x0000002726277291 */ /* 0x001fd8000f8ec03f */
[----:B------:R-:W-:Y:S08]  /*0920*/  @P0 BAR.ARV 0xf, 0x100 ;  /* 0x03c4000000000b1d */ /* 0x000ff00000002000 */
[----:B------:R-:W-:Y:S06]  /*0930*/  BAR.SYNC.DEFER_BLOCKING 0x5, 0x180 ;  /* 0x0146000000007b1d */ /* 0x000fec0000010000 */
[----:B------:R-:W0:Y:S02]  /*0940*/  LDS.128 R4, [UR39+0x28cd0] ;  /* 0x028cd027ff047984 */ /* 0x000e240008000c00 */
[----:B------:R-:W-:Y:S06]  /*0950*/  BAR.ARV 0x4, 0x180 ;  /* 0x0106000000007b1d */ /* 0x000fec0000002000 */
[----:B0-----:R-:W-:-:S13]  /*0960*/  ISETP.GE.AND P0, PT, R7, UR4, PT ;  /* 0x0000000407007c0c */ /* 0x001fda000bf06270 */
[----:B------:R-:W-:Y:S05]  /*0970*/  @P0 EXIT ;  /* 0x000000000000094d */ /* 0x000fea0003800000 */
[----:B------:R-:W-:Y:S01]  /*0980*/  VIADD R0, R0, 0xffffff80 ;  /* 0xffffff8000007836 */ /* 0x000fe20000000000 */
[----:B------:R-:W-:Y:S01]  /*0990*/  R2UR UR5, R5 ;  /* 0x00000000050572ca */ /* 0x000fe200000e0000 */
[----:B------:R-:W-:Y:S01]  /*09a0*/  IMAD.MOV.U32 R22, RZ, RZ, 0x20 ;  /* 0x00000020ff167424 */ /* 0x000fe200078e00ff */
[----:B------:R-:W-:Y:S01]  /*09b0*/  R2UR UR6, R6 ;  /* 0x00000000060672ca */ /* 0x000fe200000e0000 */
[----:B------:R-:W-:Y:S01]  /*09c0*/  UMOV UR46, URZ ;  /* 0x0000003f002e7c82 */ /* 0x000fe20008000000 */
[----:B------:R-:W-:Y:S01]  /*09d0*/  SHF.R.S32.HI R3, RZ, 0x1f, R0 ;  /* 0x0000001fff037819 */ /* 0x000fe20000011400 */
[----:B------:R-:W-:Y:S01]  /*09e0*/  UMOV UR36, URZ ;  /* 0x0000003f00247c82 */ /* 0x000fe20008000000 */
[----:B------:R-:W-:Y:S01]  /*09f0*/  R2UR UR7, R7 ;  /* 0x00000000070772ca */ /* 0x000fe200000e0000 */
[----:B------:R-:W-:Y:S01]  /*0a00*/  UMOV UR48, URZ ;  /* 0x0000003f00307c82 */ /* 0x000fe20008000000 */
[CC--:B------:R-:W-:Y:S02]  /*0a10*/  LEA.HI R5, R3.reuse, R0.reuse, RZ, 0x5 ;  /* 0x0000000003057211 */ /* 0x0c0fe400078f28ff */
[----:B------:R-:W-:-:S02]  /*0a20*/  LEA.HI R4, R3, R0, RZ, 0x4 ;  /* 0x0000000003047211 */ /* 0x000fc400078f20ff */
[CC--:B------:R-:W-:Y:S02]  /*0a30*/  LEA.HI R8, R3.reuse, R0.reuse, RZ, 0x2 ;  /* 0x0000000003087211 */ /* 0x0c0fe400078f10ff */
[--C-:B------:R-:W-:Y:S02]  /*0a40*/  SHF.R.S32.HI R10, RZ, 0x5, R5.reuse ;  /* 0x00000005ff0a7819 */ /* 0x100fe40000011405 */
[----:B------:R-:W-:Y:S02]  /*0a50*/  SHF.R.S32.HI R9, RZ, 0x1f, R5 ;  /* 0x0000001fff097819 */ /* 0x000fe40000011405 */
[CC--:B------:R-:W-:Y:S02]  /*0a60*/  LEA.HI R6, R3.reuse, R0.reuse, RZ, 0x3 ;  /* 0x0000000003067211 */ /* 0x0c0fe400078f18ff */
[----:B------:R-:W-:Y:S02]  /*0a70*/  LOP3.LUT R5, R4, 0xfffffff0, RZ, 0xc0, !PT ;  /* 0xfffffff004057812 */ /* 0x000fe400078ec0ff */
[----:B------:R-:W-:-:S02]  /*0a80*/  LEA.HI R2, R3, R0, RZ, 0x7 ;  /* 0x0000000003027211 */ /* 0x000fc400078f38ff */
[----:B------:R-:W-:Y:S02]  /*0a90*/  SHF.R.S32.HI R7, RZ, 0x4, R4 ;  /* 0x00000004ff077819 */ /* 0x000fe40000011404 */
[----:B------:R-:W-:Y:S02]  /*0aa0*/  LOP3.LUT R13, R8, 0xfffffffc, RZ, 0xc0, !PT ;  /* 0xfffffffc080d7812 */ /* 0x000fe400078ec0ff */
[----:B------:R-:W-:Y:S01]  /*0ab0*/  LOP3.LUT R11, R6, 0xfffffff8, RZ, 0xc0, !PT ;  /* 0xfffffff8060b7812 */ /* 0x000fe200078ec0ff */
[----:B------:R-:W-:Y:S01]  /*0ac0*/  IMAD.IADD R6, R0, 0x1, -R5 ;  /* 0x0000000100067824 */ /* 0x000fe200078e0a05 */
[----:B------:R-:W-:Y:S01]  /*0ad0*/  LOP3.LUT R3, R2, 0xffffff80, RZ, 0xc0, !PT ;  /* 0xffffff8002037812 */ /* 0x000fe200078ec0ff */
[----:B------:R-:W-:Y:S01]  /*0ae0*/  IMAD.IADD R13, R0, 0x1, -R13 ;  /* 0x00000001000d7824 */ /* 0x000fe200078e0a0d */
[----:B------:R-:W-:Y:S01]  /*0af0*/  LEA.HI R4, R4, R7, RZ, 0x1 ;  /* 0x0000000704047211 */ /* 0x000fe200078f08ff */
[C---:B------:R-:W-:Y:S01]  /*0b00*/  IMAD.IADD R11, R0.reuse, 0x1, -R11 ;  /* 0x00000001000b7824 */ /* 0x040fe200078e0a0b */
[----:B------:R-:W-:Y:S01]  /*0b10*/  SHF.R.S32.HI R5, RZ, 0x1f, R6 ;  /* 0x0000001fff057819 */ /* 0x000fe20000011406 */
[----:B------:R-:W-:Y:S01]  /*0b20*/  IMAD.IADD R3, R0, 0x1, -R3 ;  /* 0x0000000100037824 */ /* 0x000fe200078e0a03 */
[----:B------:R-:W-:-:S02]  /*0b30*/  LOP3.LUT R4, R4, 0x1ffffffe, RZ, 0xc0, !PT ;  /* 0x1ffffffe04047812 */ /* 0x000fc400078ec0ff */
[----:B------:R-:W-:Y:S02]  /*0b40*/  LEA.HI R9, R9, R10, RZ, 0x2 ;  /* 0x0000000a09097211 */ /* 0x000fe400078f10ff */
[----:B------:R-:W-:Y:S01]  /*0b50*/  LEA.HI R0, R13, R13, RZ, 0x1 ;  /* 0x0000000d0d007211 */ /* 0x000fe200078f08ff */
[----:B------:R-:W-:Y:S01]  /*0b60*/  IMAD.IADD R8, R7, 0x1, -R4 ;  /* 0x0000000107087824 */ /* 0x000fe200078e0a04 */
[----:B------:R-:W-:Y:S02]  /*0b70*/  LEA.HI R5, R5, R6, RZ, 0x3 ;  /* 0x0000000605057211 */ /* 0x000fe400078f18ff */
[----:B------:R-:W-:Y:S01]  /*0b80*/  SHF.R.S32.HI R221, RZ, 0x7, R2 ;  /* 0x00000007ffdd7819 */ /* 0x000fe20000011402 */
[----:B------:R-:W-:Y:S01]  /*0b90*/  IMAD.SHL.U32 R8, R8, 0x8, RZ ;  /* 0x0000000808087824 */ /* 0x000fe200078e00ff */
[----:B------:R-:W-:Y:S02]  /*0ba0*/  LOP3.LUT R9, R9, 0x3ffffc, RZ, 0xc0, !PT ;  /* 0x003ffffc09097812 */ /* 0x000fe400078ec0ff */
[----:B------:R-:W-:Y:S01]  /*0bb0*/  LOP3.LUT R4, R0, 0x1ffffffe, RZ, 0xc0, !PT ;  /* 0x1ffffffe00047812 */ /* 0x000fe200078ec0ff */
[----:B------:R-:W-:Y:S01]  /*0bc0*/  IMAD R12, R221, 0x100, R6 ;  /* 0x00000100dd0c7824 */ /* 0x000fe200078e0206 */
[----:B------:R-:W-:Y:S01]  /*0bd0*/  SHF.R.S32.HI R0, RZ, 0x1f, R3 ;  /* 0x0000001fff007819 */ /* 0x000fe20000011403 */
[----:B------:R-:W-:Y:S01]  /*0be0*/  IMAD.IADD R9, R10, 0x1, -R9 ;  /* 0x000000010a097824 */ /* 0x000fe200078e0a09 */
[----:B------:R-:W-:Y:S01]  /*0bf0*/  LOP3.LUT R7, R5, 0xfffffff8, RZ, 0xc0, !PT ;  /* 0xfffffff805077812 */ /* 0x000fe200078ec0ff */
[----:B------:R-:W-:Y:S01]  /*0c00*/  IMAD.IADD R13, R13, 0x1, -R4 ;  /* 0x000000010d0d7824 */ /* 0x000fe200078e0a04 */
[----:B------:R-:W-:Y:S01]  /*0c10*/  LEA.HI R4, R0, R3, RZ, 0x2 ;  /* 0x0000000300047211 */ /* 0x000fe200078f10ff */
[----:B------:R-:W-:Y:S01]  /*0c20*/  IMAD R15, R9, 0x10, R12 ;  /* 0x00000010090f7824 */ /* 0x000fe200078e020c */
[----:B------:R-:W-:Y:S01]  /*0c30*/  LEA.HI R2, R2, R221, RZ, 0x1 ;  /* 0x000000dd02027211 */ /* 0x000fe200078f08ff */
[----:B------:R-:W-:Y:S01]  /*0c40*/  IMAD.IADD R6, R6, 0x1, -R7 ;  /* 0x0000000106067824 */ /* 0x000fe200078e0a07 */
[----:B------:R-:W-:Y:S01]  /*0c50*/  LOP3.LUT R12, R4, 0x7ffffffc, RZ, 0xc0, !PT ;  /* 0x7ffffffc040c7812 */ /* 0x000fe200078ec0ff */
[----:B------:R-:W-:Y:S01]  /*0c60*/  IMAD.SHL.U32 R7, R5, 0x40, RZ ;  /* 0x0000004005077824 */ /* 0x000fe200078e00ff */
[----:B------:R-:W-:-:S02]  /*0c70*/  LEA.HI R5, R0, R3, RZ, 0x5 ;  /* 0x0000000300057211 */ /* 0x000fc400078f28ff */
[----:B------:R-:W-:Y:S01]  /*0c80*/  SHF.R.S32.HI R0, RZ, 0x2, R4 ;  /* 0x00000002ff007819 */ /* 0x000fe20000011404 */
[----:B------:R-:W-:Y:S01]  /*0c90*/  IMAD.IADD R12, R3, 0x1, -R12 ;  /* 0x00000001030c7824 */ /* 0x000fe200078e0a0c */
[----:B------:R-:W-:Y:S01]  /*0ca0*/  LOP3.LUT R9, R7, 0x7ffffe00, RZ, 0xc0, !PT ;  /* 0x7ffffe0007097812 */ /* 0x000fe200078ec0ff */
[----:B------:R-:W-:Y:S01]  /*0cb0*/  IMAD.SHL.U32 R3, R6, 0x40, RZ ;  /* 0x0000004006037824 */ /* 0x000fe200078e00ff */
[----:B------:R-:W-:Y:S01]  /*0cc0*/  SHF.R.S32.HI R7, RZ, 0x1f, R4 ;  /* 0x0000001fff077819 */ /* 0x000fe20000011404 */
[----:B------:R-:W-:Y:S01]  /*0cd0*/  IMAD.U32 R4, R15, 0x40, R8 ;  /* 0x000000400f047824 */ /* 0x000fe200078e0008 */
[----:B------:R-:W-:Y:S01]  /*0ce0*/  LOP3.LUT R2, R2, 0xfffffe, RZ, 0xc0, !PT ;  /* 0x00fffffe02027812 */ /* 0x000fe200078ec0ff */
[----:B------:R-:W-:Y:S01]  /*0cf0*/  IMAD R9, R10, 0x400, R9 ;  /* 0x000004000a097824 */ /* 0x000fe200078e0209 */
[----:B------:R-:W-:Y:S01]  /*0d00*/  LEA.HI R7, R7, R0, RZ, 0x3 ;  /* 0x0000000007077211 */ /* 0x000fe200078f18ff */
[----:B------:R-:W-:Y:S01]  /*0d10*/  IMAD.SHL.U32 R222, R12, 0x2, RZ ;  /* 0x000000020cde7824 */ /* 0x000fe200078e00ff */
[----:B------:R-:W-:Y:S01]  /*0d20*/  LOP3.LUT R3, R3, 0x1c0, RZ, 0xc0, !PT ;  /* 0x000001c003037812 */ /* 0x000fe200078ec0ff */
[----:B------:R0:W-:Y:S01]  /*0d30*/  STL [R1+0x38], R4 ;  /* 0x0000380401007387 */ /* 0x0001e20000100800 */
[----:B------:R-:W-:-:S02]  /*0d40*/  LOP3.LUT R7, R7, 0xfffffff8, RZ, 0xc0, !PT ;  /* 0xfffffff807077812 */ /* 0x000fc400078ec0ff */
[----:B------:R-:W-:Y:S02]  /*0d50*/  LOP3.LUT R8, R3, 0x8, R8, 0xf8, !PT ;  /* 0x0000000803087812 */ /* 0x000fe400078ef808 */
[----:B------:R-:W-:Y:S01]  /*0d60*/  SHF.R.U32.HI R3, RZ, 0x3, R3 ;  /* 0x00000003ff037819 */ /* 0x000fe20000011603 */
[----:B------:R-:W-:Y:S01]  /*0d70*/  IMAD.IADD R16, R0, 0x1, -R7 ;  /* 0x0000000100107824 */ /* 0x000fe200078e0a07 */
[----:B------:R-:W-:Y:S01]  /*0d80*/  SHF.R.S32.HI R5, RZ, 0x5, R5 ;  /* 0x00000005ff057819 */ /* 0x000fe20000011405 */
[----:B------:R-:W-:Y:S01]  /*0d90*/  IMAD.IADD R0, R221, 0x1, -R2 ;  /* 0x00000001dd007824 */ /* 0x000fe200078e0a02 */
[----:B------:R-:W-:Y:S01]  /*0da0*/  LOP3.LUT R8, R8, R3, RZ, 0x3c, !PT ;  /* 0x0000000308087212 */ /* 0x000fe200078e3cff */
[----:B------:R-:W-:Y:S01]  /*0db0*/  IMAD.SHL.U32 R2, R11, 0x8, RZ ;  /* 0x000000080b027824 */ /* 0x000fe200078e00ff */
[----:B------:R-:W-:Y:S01]  /*0dc0*/  R2P PR, R6, 0x6 ;  /* 0x0000000606007804 */ /* 0x000fe20000000000 */
[----:B0-----:R-:W-:Y:S02]  /*0dd0*/  IMAD.SHL.U32 R4, R0, 0x100, RZ ;  /* 0x0000010000047824 */ /* 0x001fe400078e00ff */
[----:B------:R-:W-:-:S02]  /*0de0*/  IMAD.IADD R8, R9, 0x1, R8 ;  /* 0x0000000109087824 */ /* 0x000fc400078e0208 */
[----:B------:R-:W-:Y:S01]  /*0df0*/  IMAD.IADD R17, R222, 0x1, R4 ;  /* 0x00000001de117824 */ /* 0x000fe200078e0204 */
[----:B------:R0:W-:Y:S01]  /*0e00*/  STL [R1+0x34], R4 ;  /* 0x0000340401007387 */ /* 0x0001e20000100800 */
[----:B------:R-:W-:Y:S01]  /*0e10*/  IMAD R16, R5, 0x10, R16 ;  /* 0x0000001005107824 */ /* 0x000fe200078e0210 */
[----:B------:R-:W-:Y:S01]  /*0e20*/  LEA R18, R8, UR39, 0x1 ;  /* 0x0000002708127c11 */ /* 0x000fe2000f8e08ff */
[----:B------:R-:W-:Y:S01]  /*0e30*/  VIADD R185, R2, 0x40 ;  /* 0x0000004002b97836 */ /* 0x000fe20000000000 */
[----:B------:R-:W-:Y:S01]  /*0e40*/  SHF.R.S32.HI R0, RZ, 0x1f, R17 ;  /* 0x0000001fff007819 */ /* 0x000fe20000011411 */
[C---:B------:R-:W-:Y:S01]  /*0e50*/  VIADD R220, R17.reuse, 0x8 ;  /* 0x0000000811dc7836 */ /* 0x040fe20000000000 */
[----:B------:R-:W-:Y:S01]  /*0e60*/  SEL R22, R22, 0xffffffe0, !P1 ;  /* 0xffffffe016167807 */ /* 0x000fe20004800000 */
[C---:B------:R-:W-:Y:S01]  /*0e70*/  VIADD R219, R17.reuse, 0x10 ;  /* 0x0000001011db7836 */ /* 0x040fe20000000000 */
[----:B------:R-:W-:Y:S01]  /*0e80*/  SHF.R.S32.HI R3, RZ, 0x1f, R185 ;  /* 0x0000001fff037819 */ /* 0x000fe200000114b9 */
[----:B------:R-:W-:Y:S01]  /*0e90*/  VIADD R217, R17, 0x20 ;  /* 0x0000002011d97836 */ /* 0x000fe20000000000 */
[----:B------:R-:W-:Y:S01]  /*0ea0*/  SHF.R.S32.HI R0, RZ, 0x1f, R220 ;  /* 0x0000001fff007819 */ /* 0x000fe200000114dc */
[----:B0-----:R-:W-:Y:S01]  /*0eb0*/  IMAD R4, R13, 0x8, R16 ;  /* 0x000000080d047824 */ /* 0x001fe200078e0210 */
[----:B------:R-:W-:Y:S01]  /*0ec0*/  SHF.R.S32.HI R3, RZ, 0x1f, R219 ;  /* 0x0000001fff037819 */ /* 0x000fe200000114db */
[C---:B------:R-:W-:Y:S01]  /*0ed0*/  VIADD R218, R17.reuse, 0x18 ;  /* 0x0000001811da7836 */ /* 0x040fe20000000000 */
[----:B------:R-:W-:Y:S01]  /*0ee0*/  SHF.R.S32.HI R0, RZ, 0x1f, R217 ;  /* 0x0000001fff007819 */ /* 0x000fe200000114d9 */
[C---:B------:R-:W-:Y:S01]  /*0ef0*/  VIADD R216, R17.reuse, 0x28 ;  /* 0x0000002811d87836 */ /* 0x040fe20000000000 */
[----:B------:R0:W-:Y:S01]  /*0f00*/  STL [R1+0x30], R4 ;  /* 0x0000300401007387 */ /* 0x0001e20000100800 */
[----:B------:R-:W-:-:S02]  /*0f10*/  VIADD R214, R17, 0x38 ;  /* 0x0000003811d67836 */ /* 0x000fc40000000000 */
[C---:B------:R-:W-:Y:S01]  /*0f20*/  VIADD R215, R17.reuse, 0x30 ;  /* 0x0000003011d77836 */ /* 0x040fe20000000000 */
[----:B------:R-:W-:Y:S01]  /*0f30*/  SHF.R.S32.HI R3, RZ, 0x1f, R216 ;  /* 0x0000001fff037819 */ /* 0x000fe200000114d8 */
[C---:B------:R-:W-:Y:S01]  /*0f40*/  VIADD R213, R17.reuse, 0x40 ;  /* 0x0000004011d57836 */ /* 0x040fe20000000000 */
[----:B------:R-:W-:Y:S01]  /*0f50*/  SHF.R.S32.HI R0, RZ, 0x1f, R214 ;  /* 0x0000001fff007819 */ /* 0x000fe200000114d6 */
[C---:B------:R-:W-:Y:S02]  /*0f60*/  VIADD R211, R17.reuse, 0x50 ;  /* 0x0000005011d37836 */ /* 0x040fe40000000000 */
        /* <DEDUP_REMOVED lines=46> */
[----:B------:R-:W-:Y:S01]  /*1250*/  VIADD R19, R18, 0x26840 ;  /* 0x0002684012137836 */ /* 0x000fe20000000000 */
[----:B------:R-:W-:Y:S01]  /*1260*/  SHF.R.S32.HI R225, RZ, 0x1f, R192 ;  /* 0x0000001fffe17819 */ /* 0x000fe200000114c0 */
[C---:B------:R-:W-:Y:S01]  /*1270*/  @P2 VIADD R19, R23.reuse, 0xffffffc0 ;  /* 0xffffffc017132836 */ /* 0x040fe20000000000 */
[----:B------:R-:W-:Y:S01]  /*1280*/  SHF.R.S32.HI R224, RZ, 0x1f, R187 ;  /* 0x0000001fffe07819 */ /* 0x000fe200000114bb */
[----:B------:R-:W-:Y:S01]  /*1290*/  IMAD.IADD R23, R23, 0x1, R22 ;  /* 0x0000000117177824 */ /* 0x000fe200078e0216 */
[----:B------:R-:W-:Y:S01]  /*12a0*/  SHF.R.S32.HI R223, RZ, 0x1f, R186 ;  /* 0x0000001fffdf7819 */ /* 0x000fe200000114ba */
[----:B------:R-:W-:-:S02]  /*12b0*/  VIADD R184, R2, 0x80 ;  /* 0x0000008002b87836 */ /* 0x000fc40000000000 */
[----:B------:R-:W-:-:S07]  /*12c0*/  IMAD.IADD R22, R22, 0x1, R19 ;  /* 0x0000000116167824 */ /* 0x000fce00078e0213 */
.L_x_3606:
[----:B------:R-:W-:Y:S01]  /*12d0*/  ULDC.64 UR8, c[0x0][0xc88] ;  /* 0x0003220000087ab9 */ /* 0x000fe20000000a00 */
[----:B------:R-:W-:Y:S01]  /*12e0*/  ULDC.64 UR10, c[0x0][0xa20] ;  /* 0x00028800000a7ab9 */ /* 0x000fe20000000a00 */
[----:B------:R-:W-:-:S06]  /*12f0*/  UIMAD.WIDE UR8, UR7, 0x4, UR8 ;  /* 0x00000004070878a5 */ /* 0x000fcc000f8e0208 */
[----:B0-23--:R-:W-:Y:S02]  /*1300*/  IMAD.U32 R4, RZ, RZ, UR8 ;  /* 0x00000008ff047e24 */ /* 0x00dfe4000f8e00ff */
[----:B----4-:R-:W-:Y:S01]  /*1310*/  IMAD.U32 R5, RZ, RZ, UR9 ;  /* 0x00000009ff057e24 */ /* 0x010fe2000f8e00ff */
[----:B------:R-:W-:-:S04]  /*1320*/  ULDC.64 UR8, c[0x0][0xa28] ;  /* 0x00028a0000087ab9 */ /* 0x000fc80000000a00 */
        /* <DEDUP_REMOVED lines=11> */
[----:B------:R-:W-:Y:S01]  /*13e0*/  @UP1 ULEA UR10, UP0, UR40, UR10, 0x2 ;  /* 0x0000000a280a1291 */ /* 0x000fe2000f80103f */
[----:B------:R-:W-:-:S03]  /*13f0*/  IMAD.U32 R4, RZ, RZ, UR8 ;  /* 0x00000008ff047e24 */ /* 0x000fc6000f8e00ff */
[----:B------:R-:W-:Y:S01]  /*1400*/  @UP1 ULEA.HI.X UR11, UR40, UR11, UR41, 0x2, UP0 ;  /* 0x0000000b280b1291 */ /* 0x000fe200080f1429 */
[----:B------:R-:W-:Y:S01]  /*1410*/  IMAD.U32 R5, RZ, RZ, UR9 ;  /* 0x00000009ff057e24 */ /* 0x000fe2000f8e00ff */
[----:B------:R-:W-:Y:S01]  /*1420*/  ULDC.64 UR8, c[0x0][0x418] ;  /* 0x0001060000087ab9 */ /* 0x000fe20000000a00 */
[----:B-1----:R-:W-:-:S03]  /*1430*/  IMAD.U32 R6, RZ, RZ, UR10 ;  /* 0x0000000aff067e24 */ /* 0x002fc6000f8e00ff */
[----:B------:R-:W-:Y:S01]  /*1440*/  IMAD.U32 R7, RZ, RZ, UR11 ;  /* 0x0000000bff077e24 */ /* 0x000fe2000f8e00ff */
[----:B------:R-:W2:Y:S04]  /*1450*/  @P0 LDG.E R4, desc[UR50][R4.64] ;  /* 0x0000003204040981 */ /* 0x000ea8000c1e1900 */
[----:B------:R-:W3:Y:S01]  /*1460*/  @P1 LDG.E R6, desc[UR50][R6.64] ;  /* 0x0000003206061981 */ /* 0x000ee2000c1e1900 */
[----:B------:R-:W-:Y:S02]  /*1470*/  ULOP3.LUT UR4, UR6, 0xff000000, URZ, 0xc0, !UPT ;  /* 0xff00000006047892 */ /* 0x000fe4000f8ec03f */
[----:B------:R-:W-:Y:S02]  /*1480*/  UISETP.NE.U32.AND UP0, UPT, UR8, URZ, UPT ;  /* 0x0000003f0800728c */ /* 0x000fe4000bf05070 */
[----:B------:R-:W-:-:S02]  /*1490*/  USHF.R.U32.HI UR7, URZ, 0x8, UR4 ;  /* 0x000000083f077899 */ /* 0x000fc40008011604 */
[----:B------:R-:W-:Y:S02]  /*14a0*/  UISETP.NE.AND.EX UP0, UPT, UR9, URZ, UPT, UP0 ;  /* 0x0000003f0900728c */ /* 0x000fe4000bf05300 */
[----:B------:R-:W-:Y:S02]  /*14b0*/  ULOP3.LUT UR42, UR6, 0xffff, URZ, 0xc0, !UPT ;  /* 0x0000ffff062a7892 */ /* 0x000fe4000f8ec03f */
[----:B------:R-:W-:Y:S01]  /*14c0*/  ULOP3.LUT UR6, UR6, 0xff0000, URZ, 0xc0, !UPT ;  /* 0x00ff000006067892 */ /* 0x000fe2000f8ec03f */
[----:B------:R-:W-:Y:S01]  /*14d0*/  ULDC UR4, c[0x0][0x424] ;  /* 0x0001090000047ab9 */ /* 0x000fe20000000800 */
[----:B------:R-:W-:Y:S01]  /*14e0*/  UMOV UR53, URZ ;  /* 0x0000003f00357c82 */ /* 0x000fe20008000000 */
[----:B------:R-:W-:Y:S02]  /*14f0*/  USEL UR4, UR4, 0x1, UP0 ;  /* 0x0000000104047887 */ /* 0x000fe40008000000 */
[----:B------:R-:W-:Y:S01]  /*1500*/  ULEA.HI UR6, UR6, UR7, URZ, 0x10 ;  /* 0x0000000706067291 */ /* 0x000fe2000f8f803f */
[----:B------:R-:W-:-:S02]  /*1510*/  UMOV UR43, UR5 ;  /* 0x00000005002b7c82 */ /* 0x000fc40008000000 */
[----:B------:R-:W-:Y:S02]  /*1520*/  ULDC UR7, c[0x0][0x2f0] ;  /* 0x0000bc0000077ab9 */ /* 0x000fe40000000800 */
[----:B------:R-:W-:-:S03]  /*1530*/  UIMAD UR4, UR4, UR7, URZ ;  /* 0x00000007040472a4 */ /* 0x000fc6000f8e023f */
[----:B------:R-:W-:Y:S01]  /*1540*/  ULDC UR7, c[0x0][0x9f0] ;  /* 0x00027c0000077ab9 */ /* 0x000fe20000000800 */
[----:B--2---:R-:W-:-:S03]  /*1550*/  @P0 R2UR UR53, R4 ;  /* 0x00000000043502ca */ /* 0x004fc600000e0000 */
[----:B---3--:R-:W-:Y:S01]  /*1560*/  @P1 R2UR UR4, R6 ;  /* 0x00000000060412ca */ /* 0x008fe200000e0000 */
[----:B-----5:R-:W-:-:S14]  /*1570*/  @P1 BRA `(.L_x_3552) ;  /* 0x0000000000341947 */ /* 0x020fdc0003800000 */
        /* <DEDUP_REMOVED lines=13> */
.L_x_3552:
[----:B------:R-:W-:Y:S02]  /*1650*/  UISETP.NE.AND UP1, UPT, UR47, 0x1, UPT ;  /* 0x000000012f00788c */ /* 0x000fe4000bf25270 */
[----:B------:R-:W-:Y:S02]  /*1660*/  UIADD3 UR53, -UR53, UR4, URZ ;  /* 0x0000000435357290 */ /* 0x000fe4000fffe13f */
[----:B------:R-:W-:Y:S02]  /*1670*/  USHF.R.U32.HI UR45, URZ, 0x10, UR6 ;  /* 0x000000103f2d7899 */ /* 0x000fe40008011606 */
[----:B------:R-:W-:Y:S01]  /*1680*/  UIADD3 UR4, UR53, 0x3f, URZ ;  /* 0x0000003f35047890 */ /* 0x000fe2000fffe03f */
[----:B------:R-:W-:Y:S01]  /*1690*/  PLOP3.LUT P0, PT, PT, PT, UP1, 0x80, 0x0 ;  /* 0x000000000000781c */ /* 0x000fe20003f0f018 */
[----:B------:R-:W-:Y:S02]  /*16a0*/  UISETP.NE.AND UP0, UPT, UR45, URZ, UPT ;  /* 0x0000003f2d00728c */ /* 0x000fe4000bf05270 */
[----:B------:R-:W-:-:S02]  /*16b0*/  USHF.R.S32.HI UR5, URZ, 0x1f, UR4 ;  /* 0x0000001f3f057899 */ /* 0x000fc40008011404 */
[----:B------:R-:W-:Y:S02]  /*16c0*/  ULOP3.LUT UR44, UR6, 0xff, URZ, 0xc0, !UPT ;  /* 0x000000ff062c7892 */ /* 0x000fe4000f8ec03f */
[----:B------:R-:W-:Y:S02]  /*16d0*/  ULEA.HI UR5, UR5, UR4, URZ, 0x6 ;  /* 0x0000000405057291 */ /* 0x000fe4000f8f303f */
[----:B------:R-:W-:Y:S02]  /*16e0*/  USEL UR10, UR45, UR7, UP0 ;  /* 0x000000072d0a7287 */ /* 0x000fe40008000000 */
[----:B------:R-:W-:Y:S02]  /*16f0*/  USHF.R.S32.HI UR9, URZ, 0x6, UR5 ;  /* 0x000000063f097899 */ /* 0x000fe40008011405 */
[----:B------:R-:W-:Y:S10]  /*1700*/  @!P0 BRA `(.L_x_3553) ;  /* 0x0000002000048947 */ /* 0x000ff40003800000 */
        /* <DEDUP_REMOVED lines=37> */
.L_x_3554:
[----:B------:R-:W-:Y:S01]  /*1960*/  UIMAD UR21, UR44, UR4, URZ ;  /* 0x000000042c1572a4 */ /* 0x000fe2000f8e023f */
[----:B------:R-:W-:Y:S01]  /*1970*/  IMAD.U32 R0, RZ, RZ, UR9 ;  /* 0x00000009ff007e24 */ /* 0x000fe2000f8e00ff */
[----:B------:R-:W-:Y:S01]  /*1980*/  PLOP3.LUT P0, PT, PT, PT, PT, 0x80, 0x0 ;  /* 0x000000000000781c */ /* 0x000fe20003f0f070 */
[----:B------:R-:W-:Y:S01]  /*1990*/  IMAD.U32 R3, RZ, RZ, UR4 ;  /* 0x00000004ff037e24 */ /* 0x000fe2000f8e00ff */
[----:B------:R-:W-:Y:S02]  /*19a0*/  CS2R R12, SRZ ;  /* 0x00000000000c7805 */ /* 0x000fe4000001ff00 */
[----:B------:R-:W-:Y:S02]  /*19b0*/  CS2R R150, SRZ ;  /* 0x0000000000967805 */ /* 0x000fe4000001ff00 */
[----:B------:R-:W-:Y:S02]  /*19c0*/  CS2R R148, SRZ ;  /* 0x0000000000947805 */ /* 0x000fe4000001ff00 */
[----:B------:R-:W-:-:S02]  /*19d0*/  CS2R R146, SRZ ;  /* 0x0000000000927805 */ /* 0x000fc4000001ff00 */
[----:B------:R-:W-:Y:S02]  /*19e0*/  VIADDMNMX R0, R3, UR21, R0, PT ;  /* 0x0000001503007c46 */ /* 0x000fe4000b800100 */
[----:B------:R-:W-:Y:S02]  /*19f0*/  CS2R R144, SRZ ;  /* 0x0000000000907805 */ /* 0x000fe4000001ff00 */
[----:B------:R-:W-:Y:S02]  /*1a00*/  CS2R R142, SRZ ;  /* 0x00000000008e7805 */ /* 0x000fe4000001ff00 */
[----:B------:R-:W-:Y:S02]  /*1a10*/  CS2R R140, SRZ ;  /* 0x00000000008c7805 */ /* 0x000fe4000001ff00 */
[----:B------:R-:W-:Y:S02]  /*1a20*/  R2UR UR16, R0 ;  /* 0x00000000001072ca */ /* 0x000fe400000e0000 */
        /* <DEDUP_REMOVED lines=12> */
[----:B------:R-:W-:Y:S01]  /*1af0*/  UISETP.GT.AND UP0, UPT, UR16, UR21, UPT ;  /* 0x000000151000728c */ /* 0x000fe2000bf04270 */
[----:B------:R-:W-:-:S02]  /*1b00*/  CS2R R114, SRZ ;  /* 0x0000000000727805 */ /* 0x000fc4000001ff00 */
[----:B------:R-:W-:Y:S02]  /*1b10*/  CS2R R112, SRZ ;  /* 0x0000000000707805 */ /* 0x000fe4000001ff00 */
[----:B------:R-:W-:Y:S02]  /*1b20*/  CS2R R110, SRZ ;  /* 0x00000000006e7805 */ /* 0x000fe4000001ff00 */
        /* <DEDUP_REMOVED lines=45> */
[----:B------:R-:W0:Y:S01]  /*1e00*/  SHFL.IDX PT, R0, R221, RZ, 0x1f ;  /* 0x00001fffdd007589 */ /* 0x000e2200000e0000 */
[----:B------:R-:W-:Y:S02]  /*1e10*/  ISETP.NE.AND P0, PT, RZ, UR47, PT ;  /* 0x0000002fff007c0c */ /* 0x000fe4000bf05270 */
[----:B0-----:R-:W-:Y:S01]  /*1e20*/  R2UR UR4, R0 ;  /* 0x00000000000472ca */ /* 0x001fe200000e0000 */
[----:B------:R-:W-:-:S05]  /*1e30*/  IMAD.MOV.U32 R0, RZ, RZ, 0x1 ;  /* 0x00000001ff007424 */ /* 0x000fca00078e00ff */
[----:B------:R-:W-:-:S04]  /*1e40*/  SEL R0, R0, 0x2, !P0 ;  /* 0x0000000200007807 */ /* 0x000fc80004000000 */
[----:B------:R-:W-:-:S03]  /*1e50*/  LOP3.LUT R0, R0, 0x1, RZ, 0xfc, !PT ;  /* 0x0000000100007812 */ /* 0x000fc600078efcff */
[----:B------:R-:W-:Y:S01]  /*1e60*/  ULEA.HI UR5, UR4, UR4, URZ, 0x1 ;  /* 0x0000000404057291 */ /* 0x000fe2000f8f083f */
[----:B------:R-:W-:-:S03]  /*1e70*/  ISETP.NE.AND P0, PT, R0, 0x3, PT ;  /* 0x000000030000780c */ /* 0x000fc60003f05270 */
[----:B------:R-:W-:-:S04]  /*1e80*/  ULOP3.LUT UR5, UR5, 0x1fffe, URZ, 0xc0, !UPT ;  /* 0x0001fffe05057892 */ /* 0x000fc8000f8ec03f */
[----:B------:R-:W-:-:S04]  /*1e90*/  UIADD3 UR5, UR4, -UR5, URZ ;  /* 0x8000000504057290 */ /* 0x000fc8000fffe03f */
[----:B------:R-:W-:-:S04]  /*1ea0*/  ULEA UR5, UR5, UR39, 0xf ;  /* 0x0000002705057291 */ /* 0x000fc8000f8e783f */
[----:B------:R-:W-:-:S04]  /*1eb0*/  UIADD3 UR5, UR5, 0x400, URZ ;  /* 0x0000040005057890 */ /* 0x000fc8000fffe03f */
[----:B------:R-:W-:-:S04]  /*1ec0*/  USHF.R.U32.HI UR5, URZ, 0x4, UR5 ;  /* 0x000000043f057899 */ /* 0x000fc80008011605 */
[----:B------:R-:W-:-:S04]  /*1ed0*/  ULOP3.LUT UR5, UR5, 0x3fff, URZ, 0xc0, !UPT ;  /* 0x00003fff05057892 */ /* 0x000fc8000f8ec03f */
[----:B------:R-:W-:Y:S01]  /*1ee0*/  ULOP3.LUT UR20, UR5, 0x2000000, URZ, 0xfc, !UPT ;  /* 0x0200000005147892 */ /* 0x000fe2000f8efc3f */
[----:B------:R-:W-:Y:S11]  /*1ef0*/  @!P0 BRA `(.L_x_3556) ;  /* 0x0000000000048947 */ /* 0x000ff60003800000 */
[----:B------:R-:W-:Y:S01]  /*1f00*/  BPT.TRAP 0x1 ;  /* 0x000000040000795c */ /* 0x000fe20000300000 */
.L_x_3556:
[----:B------:R-:W-:Y:S01]  /*1f10*/  ULEA UR17, UR48, UR39, 0x3 ;  /* 0x0000002730117291 */ /* 0x000fe2000f8e183f */
[----:B------:R-:W-:-:S05]  /*1f20*/  IMAD.U32 R0, RZ, RZ, UR36 ;  /* 0x00000024ff007e24 */ /* 0x000fca000f8e00ff */
[----:B------:R-:W-:-:S04]  /*1f30*/  SHF.L.U32 R0, R0, 0x1f, RZ ;  /* 0x0000001f00007819 */ /* 0x000fc800000006ff */
[----:B------:R-:W0:Y:S02]  /*1f40*/  SYNCS.PHASECHK.TRANS64.TRYWAIT P1, [UR17+0x28c50], R0 ;  /* 0x028c5000ff0075a7 */ /* 0x000e240008020151 */
[----:B0-----:R-:W-:Y:S05]  /*1f50*/  @!P1 BRA `(.L_x_3557) ;  /* 0x000000fc009c9947 */ /* 0x001fea0003800000 */
.L_x_3689:
[----:B------:R-:W-:Y:S01]  /*1f60*/  BAR.SYNC.DEFER_BLOCKING 0xe, 0x100 ;  /* 0x0384000000007b1d */ /* 0x000fe20000010000 */
[----:B------:R-:W-:Y:S02]  /*1f70*/  UIADD3 UR4, UR39, 0x26800, URZ ;  /* 0x0002680027047890 */ /* 0x000fe4000fffe03f */
[----:B------:R-:W-:Y:S02]  /*1f80*/  ULEA UR12, UR48, UR20, 0xc ;  /* 0x00000014300c7291 */ /* 0x000fe4000f8e603f */
[----:B------:R-:W-:Y:S01]  /*1f90*/  USHF.R.U32.HI UR4, URZ, 0x4, UR4 ;  /* 0x000000043f047899 */ /* 0x000fe20008011604 */
[----:B------:R-:W-:Y:S01]  /*1fa0*/  UMOV UR7, 0x40000040 ;  /* 0x4000004000077882 */ /* 0x000fe20000000000 */
[----:B------:R-:W-:Y:S02]  /*1fb0*/  UMOV UR5, 0x40000040 ;  /* 0x4000004000057882 */ /* 0x000fe40000000000 */
[----:B------:R-:W-:Y:S01]  /*1fc0*/  ULOP3.LUT UR4, UR4, 0x3fff, URZ, 0xc0, !UPT ;  /* 0x00003fff04047892 */ /* 0x000fe2000f8ec03f */
[----:B------:R-:W-:Y:S01]  /*1fd0*/  UMOV UR6, UR12 ;  /* 0x0000000c00067c82 */ /* 0x000fe20008000000 */
[----:B------:R-:W-:-:S02]  /*1fe0*/  UIADD3 UR10, UR12, 0x100, URZ ;  /* 0x000001000c0a7890 */ /* 0x000fc4000fffe03f */
[----:B------:R-:W-:Y:S01]  /*1ff0*/  ULOP3.LUT UR13, UR4, 0x10000, URZ, 0xfc, !UPT ;  /* 0x00010000040d7892 */ /* 0x000fe2000f8efc3f */
[----:B------:R-:W-:Y:S01]  /*2000*/  UMOV UR11, 0x40000040 ;  /* 0x40000040000b7882 */ /* 0x000fe20000000000 */
[----:B------:R-:W-:Y:S02]  /*2010*/  UMOV UR9, 0x40000040 ;  /* 0x4000004000097882 */ /* 0x000fe40000000000 */
[----:B------:R-:W-:Y:S02]  /*2020*/  UIADD3 UR8, UR13, 0x4, URZ ;  /* 0x000000040d087890 */ /* 0x000fe4000fffe03f */
[----:B------:R-:W-:Y:S01]  /*2030*/  UIADD3 UR14, UR12, 0x180, URZ ;  /* 0x000001800c0e7890 */ /* 0x000fe2000fffe03f */
[----:B------:R-:W-:Y:S01]  /*2040*/  UMOV UR4, UR13 ;  /* 0x0000000d00047c82 */ /* 0x000fe20008000000 */
[----:B------:R-:W-:Y:S01]  /*2050*/  UMOV UR15, 0x40000040 ;  /* 0x40000040000f7882 */ /* 0x000fe20000000000 */
[----:B------:R-:W-:-:S06]  /*2060*/  WARPGROUP.ARRIVE ;  /* 0x00000000000079c5 */ /* 0x000fcc0000000000 */
[----:B------:R-:W-:Y:S01]  /*2070*/  HGMMA.64x256x16.F32.BF16 R24, gdesc[UR4].tnspB, RZ, !UPT, gsb0 ;  /* 0x43e00000041879f0 */ /* 0x000fe2000c0018ff */
[----:B------:R-:W-:Y:S02]  /*2080*/  UIADD3 UR6, UR12, 0x80, URZ ;  /* 0x000000800c067890 */ /* 0x000fe4000fffe03f */
[----:B------:R-:W-:Y:S01]  /*2090*/  UIADD3 UR4, UR13, 0x2, URZ ;  /* 0x000000020d047890 */ /* 0x000fe2000fffe03f */
[----:B------:R-:W-:Y:S01]  /*20a0*/  UMOV UR7, 0x40000040 ;  /* 0x4000004000077882 */ /* 0x000fe20000000000 */
[----:B------:R-:W-:Y:S01]  /*20b0*/  UMOV UR5, 0x40000040 ;  /* 0x4000004000057882 */ /* 0x000fe20000000000 */
[----:B------:R-:W-:-:S03]  /*20c0*/  UIADD3 UR12, UR13, 0x6, URZ ;  /* 0x000000060d0c7890 */ /* 0x000fc6000fffe03f */
[----:B------:R-:W-:Y:S01]  /*20d0*/  UMOV UR13, 0x40000040 ;  /* 0x40000040000d7882 */ /* 0x000fe20000000000 */
[----:B------:R-:W-:Y:S02]  /*20e0*/  WARPGROUP.DEPBAR.LE gsb0, 0x0 ;  /* 0x00008000000079c5 */ /* 0x000fe40000010000 */
[----:B------:R-:W-:-:S15]  /*20f0*/  WARPGROUP.ARRIVE ;  /* 0x00000000000079c5 */ /* 0x000fde0000000000 */
[----:B------:R-:W-:-:S01]  /*2100*/  NOP ;  /* 0x0000000000007918 */ /* 0x000fc20000000000 */
        /* <DEDUP_REMOVED lines=13> */
.L_x_3558:
[----:B------:R-:W-:-:S04]  /*21e0*/  UIADD3 UR6, UR17, 0x28c60, URZ ;  /* 0x00028c6011067890 */ /* 0x000fc8000fffe03f */
[----:B------:R-:W-:-:S09]  /*21f0*/  UPRMT UR6, UR38, 0x654, UR6 ;  /* 0x0000065426067896 */ /* 0x000fd20008000006 */
[----:B------:R-:W-:Y:S01]  /*2200*/  SYNCS.ARRIVE.TRANS64.RED.A1T0 RZ, [UR6], RZ ;  /* 0x000000ffffff79a7 */ /* 0x000fe20008100406 */
[----:B------:R-:W-:-:S04]  /*2210*/  UIADD3 UR6, UR16, -0x2, URZ ;  /* 0xfffffffe10067890 */ /* 0x000fc8000fffe03f */
[----:B------:R-:W-:-:S06]  /*2220*/  UISETP.GE.AND UP0, UPT, UR6, UR21, UPT ;  /* 0x000000150600728c */ /* 0x000fcc000bf06270 */
[----:B------:R-:W-:-:S13]  /*2230*/  PLOP3.LUT P1, PT, PT, PT, UP0, 0x80, 0x0 ;  /* 0x000000000000781c */ /* 0x000fda0003f2f008 */
[----:B------:R-:W-:Y:S05]  /*2240*/  @!P1 BRA `(.L_x_3559) ;  /* 0x0000000800f89947 */ /* 0x000fea0003800000 */
[----:B------:R-:W-:-:S05]  /*2250*/  UMOV UR22, UR6 ;  /* 0x0000000600167c82 */ /* 0x000fca0008000000 */
.L_x_3565:
[----:B------:R-:W-:Y:S01]  /*2260*/  BAR.SYNC.DEFER_BLOCKING 0xe, 0x100 ;  /* 0x0384000000007b1d */ /* 0x000fe20000010000 */
[----:B01----:R-:W-:Y:S01]  /*2270*/  IMAD.U32 R3, RZ, RZ, UR48 ;  /* 0x00000030ff037e24 */ /* 0x003fe2000f8e00ff */
[----:B------:R-:W-:-:S03]  /*2280*/  UIADD3 UR48, UR48, 0x1, URZ ;  /* 0x0000000130307890 */ /* 0x000fc6000fffe03f */
[----:B------:R-:W-:Y:S01]  /*2290*/  IMAD R0, R3, 0x40, R16 ;  /* 0x0000004003007824 */ /* 0x000fe200078e0210 */
[----:B------:R-:W-:-:S04]  /*22a0*/  UISETP.NE.AND UP0, UPT, UR48, 0x2, UPT ;  /* 0x000000023000788c */ /* 0x000fc8000bf05270 */
[----:B------:R-:W-:Y:S01]  /*22b0*/  LEA R0, R0, UR39, 0x2 ;  /* 0x0000002700007c11 */ /* 0x000fe2000f8e10ff */
[----:B------:R-:W-:Y:S02]  /*22c0*/  USEL UR6, URZ, 0x1, UP0 ;  /* 0x000000013f067887 */ /* 0x000fe40008000000 */
[----:B------:R-:W-:Y:S02]  /*22d0*/  USEL UR48, UR48, URZ, UP0 ;  /* 0x0000003f30307287 */ /* 0x000fe40008000000 */
[----:B------:R-:W-:Y:S01]  /*22e0*/  ULOP3.LUT UR36, UR36, UR6, URZ, 0x3c, !UPT ;  /* 0x0000000624247292 */ /* 0x000fe2000f8e3c3f */
        /* <DEDUP_REMOVED lines=132> */
.L_x_3560:
[----:B------:R-:W-:Y:S01]  /*2b30*/  ULEA UR6, UR48, UR39, 0x3 ;  /* 0x0000002730067291 */ /* 0x000fe2000f8e183f */
[----:B------:R-:W-:-:S05]  /*2b40*/  IMAD.U32 R0, RZ, RZ, UR36 ;  /* 0x00000024ff007e24 */ /* 0x000fca000f8e00ff */
[----:B------:R-:W-:-:S04]  /*2b50*/  SHF.L.U32 R0, R0, 0x1f, RZ ;  /* 0x0000001f00007819 */ /* 0x000fc800000006ff */
[----:B------:R0:W1:Y:S01]  /*2b60*/  SYNCS.PHASECHK.TRANS64.TRYWAIT P1, [UR6+0x28c50], R0 ;  /* 0x028c5000ff0075a7 */ /* 0x0000620008020146 */
[----:B------:R-:W-:Y:S05]  /*2b70*/  @!P0 BRA `(.L_x_3561) ;  /* 0x0000000000048947 */ /* 0x000fea0003800000 */
[----:B------:R-:W-:Y:S01]  /*2b80*/  BPT.TRAP 0x1 ;  /* 0x000000040000795c */ /* 0x000fe20000300000 */
.L_x_3561:
[----:B-1----:R-:W-:Y:S05]  /*2b90*/  @P1 BRA `(.L_x_3562) ;  /* 0x0000000000081947 */ /* 0x002fea0003800000 */
[----:B------:R-:W1:Y:S02]  /*2ba0*/  SYNCS.PHASECHK.TRANS64.TRYWAIT P1, [UR6+0x28c50], R0 ;  /* 0x028c5000ff0075a7 */ /* 0x000e640008020146 */
[----:B-1----:R-:W-:Y:S05]  /*2bb0*/  @!P1 BRA `(.L_x_3563) ;  /* 0x000000f0009c9947 */ /* 0x002fea0003800000 */
.L_x_3562:
[----:B------:R-:W-:Y:S01]  /*2bc0*/  UIADD3 UR6, UR39, 0x26800, URZ ;  /* 0x0002680027067890 */ /* 0x000fe2000fffe03f */
[----:B------:R-:W-:Y:S01]  /*2bd0*/  WARPGROUP.ARRIVE ;  /* 0x00000000000079c5 */ /* 0x000fe20000000000 */
[----:B------:R-:W-:Y:S02]  /*2be0*/  ULEA UR18, UR48, UR20, 0xc ;  /* 0x0000001430127291 */ /* 0x000fe4000f8e603f */
[----:B------:R-:W-:Y:S01]  /*2bf0*/  USHF.R.U32.HI UR6, URZ, 0x4, UR6 ;  /* 0x000000043f067899 */ /* 0x000fe20008011606 */
[----:B------:R-:W-:Y:S01]  /*2c00*/  UMOV UR19, 0x40000040 ;  /* 0x4000004000137882 */ /* 0x000fe20000000000 */
[----:B------:R-:W-:Y:S02]  /*2c10*/  UMOV UR17, 0x40000040 ;  /* 0x4000004000117882 */ /* 0x000fe40000000000 */
[----:B------:R-:W-:Y:S01]  /*2c20*/  ULOP3.LUT UR6, UR6, 0x3fff, URZ, 0xc0, !UPT ;  /* 0x00003fff06067892 */ /* 0x000fe2000f8ec03f */
[----:B------:R-:W-:Y:S01]  /*2c30*/  UMOV UR7, 0x40000040 ;  /* 0x4000004000077882 */ /* 0x000fe20000000000 */
[----:B------:R-:W-:-:S02]  /*2c40*/  UIADD3 UR10, UR18, 0x100, URZ ;  /* 0x00000100120a7890 */ /* 0x000fc4000fffe03f */
[----:B------:R-:W-:Y:S02]  /*2c50*/  ULOP3.LUT UR16, UR6, 0x10000, URZ, 0xfc, !UPT ;  /* 0x0001000006107892 */ /* 0x000fe4000f8efc3f */
[----:B------:R-:W-:Y:S01]  /*2c60*/  UIADD3 UR6, UR18, 0x80, URZ ;  /* 0x0000008012067890 */ /* 0x000fe2000fffe03f */
[----:B------:R-:W-:Y:S01]  /*2c70*/  UMOV UR11, 0x40000040 ;  /* 0x40000040000b7882 */ /* 0x000fe20000000000 */
[----:B------:R-:W-:Y:S01]  /*2c80*/  UIADD3 UR14, UR18, 0x180, URZ ;  /* 0x00000180120e7890 */ /* 0x000fe2000fffe03f */
[----:B------:R-:W-:-:S04]  /*2c90*/  UMOV UR15, 0x40000040 ;  /* 0x40000040000f7882 */ /* 0x000fc80000000000 */
        /* <DEDUP_REMOVED lines=17> */
.L_x_3564:
[----:B------:R-:W-:Y:S02]  /*2db0*/  UISETP.GT.AND UP0, UPT, UR22, UR21, UPT ;  /* 0x000000151600728c */ /* 0x000fe4000bf04270 */
[----:B------:R-:W-:Y:S02]  /*2dc0*/  ULEA UR6, UR48, UR39, 0x3 ;  /* 0x0000002730067291 */ /* 0x000fe4000f8e183f */
[----:B------:R-:W-:Y:S02]  /*2dd0*/  UIADD3 UR22, UR22, -0x1, URZ ;  /* 0xffffffff16167890 */ /* 0x000fe4000fffe03f */
[----:B------:R-:W-:Y:S01]  /*2de0*/  UIADD3 UR6, UR6, 0x28c60, URZ ;  /* 0x00028c6006067890 */ /* 0x000fe2000fffe03f */
[----:B------:R-:W-:-:S03]  /*2df0*/  PLOP3.LUT P1, PT, PT, PT, UP0, 0x80, 0x0 ;  /* 0x000000000000781c */ /* 0x000fc60003f2f008 */
[----:B------:R-:W-:-:S09]  /*2e00*/  UPRMT UR6, UR38, 0x654, UR6 ;  /* 0x0000065426067896 */ /* 0x000fd20008000006 */
[----:B------:R-:W-:Y:S01]  /*2e10*/  SYNCS.ARRIVE.TRANS64.RED.A1T0 RZ, [UR6], RZ ;  /* 0x000000ffffff79a7 */ /* 0x000fe20008100406 */
[----:B------:R-:W-:Y:S05]  /*2e20*/  @P1 BRA `(.L_x_3565) ;  /* 0xfffffff4000c1947 */ /* 0x000fea000383ffff */
.L_x_3559:
[----:B------:R-:W-:Y:S01]  /*2e30*/  BAR.SYNC.DEFER_BLOCKING 0xe, 0x100 ;  /* 0x0384000000007b1d */ /* 0x000fe20000010000 */
[----:B01----:R-:W-:Y:S01]  /*2e40*/  IMAD.U32 R3, RZ, RZ, UR48 ;  /* 0x00000030ff037e24 */ /* 0x003fe2000f8e00ff */
[----:B------:R-:W-:Y:S01]  /*2e50*/  UIADD3 UR48, UR48, 0x1, URZ ;  /* 0x0000000130307890 */ /* 0x000fe2000fffe03f */
[----:B------:R-:W-:Y:S02]  /*2e60*/  PLOP3.LUT P0, PT, PT, PT, PT, 0x8, 0x0 ;  /* 0x000000000000781c */ /* 0x000fe40003f0e170 */
[----:B------:R-:W-:Y:S01]  /*2e70*/  CS2R R12, SRZ ;  /* 0x00000000000c7805 */ /* 0x000fe2000001ff00 */
        /* <DEDUP_REMOVED lines=138> */
.L_x_3553:
        /* <DEDUP_REMOVED lines=37> */
.L_x_3566:
        /* <DEDUP_REMOVED lines=103> */
.L_x_3567:
[----:B------:R-:W-:Y:S01]  /*3fe0*/  ULEA.HI UR4, UR46, UR46, URZ, 0x1 ;  /* 0x0000002e2e047291 */ /* 0x000fe2000f8f083f */
[----:B------:R-:W-:Y:S01]  /*3ff0*/  IMAD.MOV.U32 R3, RZ, RZ, 0x1 ;  /* 0x00000001ff037424 */ /* 0x000fe200078e00ff */
[----:B------:R-:W-:Y:S02]  /*4000*/  ISETP.NE.AND P0, PT, RZ, UR47, PT ;  /* 0x0000002fff007c0c */ /* 0x000fe4000bf05270 */
[----:B------:R-:W-:Y:S02]  /*4010*/  ULOP3.LUT UR4, UR4, 0xfffffffe, URZ, 0xc0, !UPT ;  /* 0xfffffffe04047892 */ /* 0x000fe4000f8ec03f */
[----:B------:R-:W-:Y:S02]  /*4020*/  SEL R3, R3, 0x2, !P0 ;  /* 0x0000000203037807 */ /* 0x000fe40004000000 */
[----:B------:R-:W-:Y:S02]  /*4030*/  UIADD3 UR4, UR46, -UR4, URZ ;  /* 0x800000042e047290 */ /* 0x000fe4000fffe03f */
[----:B------:R-:W-:-:S04]  /*4040*/  LOP3.LUT R3, R3, 0x1, RZ, 0xfc, !PT ;  /* 0x0000000103037812 */ /* 0x000fc800078efcff */
[----:B------:R-:W-:Y:S01]  /*4050*/  IMAD.U32 R0, RZ, RZ, UR4 ;  /* 0x00000004ff007e24 */ /* 0x000fe2000f8e00ff */
[----:B------:R-:W-:-:S04]  /*4060*/  ISETP.NE.AND P0, PT, R3, 0x3, PT ;  /* 0x000000030300780c */ /* 0x000fc80003f05270 */
[----:B------:R-:W-:-:S04]  /*4070*/  SHF.L.U32 R0, R0, 0x1f, RZ ;  /* 0x0000001f00007819 */ /* 0x000fc800000006ff */
[----:B------:R-:W0:Y:S02]  /*4080*/  SYNCS.PHASECHK.TRANS64.TRYWAIT P1, [UR39+0x28c00], R0 ;  /* 0x028c0000ff0075a7 */ /* 0x000e240008020167 */
[----:B0-----:R-:W-:Y:S05]  /*4090*/  @!P1 BRA `(.L_x_3568) ;  /* 0x000000dc007c9947 */ /* 0x001fea0003800000 */
.L_x_3690:
[----:B------:R-:W-:Y:S05]  /*40a0*/  @!P0 BRA `(.L_x_3569) ;  /* 0x0000000000048947 */ /* 0x000fea0003800000 */
[----:B------:R-:W-:Y:S01]  /*40b0*/  BPT.TRAP 0x1 ;  /* 0x000000040000795c */ /* 0x000fe20000300000 */
.L_x_3569:
[----:B------:R-:W-:Y:S02]  /*40c0*/  IMAD.U32 R7, RZ, RZ, UR48 ;  /* 0x00000030ff077e24 */ /* 0x000fe4000f8e00ff */
[----:B------:R-:W-:-:S03]  /*40d0*/  IMAD.U32 R8, RZ, RZ, UR36 ;  /* 0x00000024ff087e24 */ /* 0x000fc6000f8e00ff */
[----:B------:R-:W-:Y:S02]  /*40e0*/  LEA R7, R7, UR39, 0x3 ;  /* 0x0000002707077c11 */ /* 0x000fe4000f8e18ff */
[----:B------:R-:W-:-:S04]  /*40f0*/  SHF.L.U32 R8, R8, 0x1f, RZ ;  /* 0x0000001f08087819 */ /* 0x000fc800000006ff */
[----:B------:R1:W2:Y:S01]  /*4100*/  SYNCS.PHASECHK.TRANS64.TRYWAIT P1, [R7+URZ+0x28c30], R8 ;  /* 0x028c3008070075a7 */ /* 0x0002a2000802017f */
[----:B------:R-:W-:Y:S05]  /*4110*/  @!P0 BRA `(.L_x_3570) ;  /* 0x0000000000048947 */ /* 0x000fea0003800000 */
[----:B------:R-:W-:Y:S01]  /*4120*/  BPT.TRAP 0x1 ;  /* 0x000000040000795c */ /* 0x000fe20000300000 */
.L_x_3570:
[----:B--2---:R-:W-:Y:S05]  /*4130*/  @P1 BRA `(.L_x_3571) ;  /* 0x0000000000081947 */ /* 0x004fea0003800000 */
[----:B------:R-:W2:Y:S02]  /*4140*/  SYNCS.PHASECHK.TRANS64.TRYWAIT P1, [R7+URZ+0x28c30], R8 ;  /* 0x028c3008070075a7 */ /* 0x000ea4000802017f */
[----:B--2---:R-:W-:Y:S05]  /*4150*/  @!P1 BRA `(.L_x_3572) ;  /* 0x000000dc00649947 */ /* 0x004fea0003800000 */
.L_x_3571:
[----:B------:R-:W-:-:S04]  /*4160*/  UIADD3 UR4, UR39, 0x22400, URZ ;  /* 0x0002240027047890 */ /* 0x000fc8000fffe03f */
[----:B------:R-:W-:-:S04]  /*4170*/  USHF.R.U32.HI UR4, URZ, 0x4, UR4 ;  /* 0x000000043f047899 */ /* 0x000fc80008011604 */
[----:B------:R-:W-:-:S06]  /*4180*/  ULOP3.LUT UR4, UR4, 0x3fff, URZ, 0xc0, !UPT ;  /* 0x00003fff04047892 */ /* 0x000fcc000f8ec03f */
[----:B0-----:R-:W-:Y:S01]  /*4190*/  IMAD.U32 R3, RZ, RZ, UR4 ;  /* 0x00000004ff037e24 */ /* 0x001fe2000f8e00ff */
[----:B------:R-:W-:Y:S05]  /*41a0*/  WARPSYNC.ALL ;  /* 0x0000000000007948 */ /* 0x000fea0003800000 */
[----:B------:R-:W-:-:S04]  /*41b0*/  LOP3.LUT R3, R3, 0x10000, RZ, 0xfc, !PT ;  /* 0x0001000003037812 */ /* 0x000fc800078efcff */
[----:B------:R-:W-:Y:S01]  /*41c0*/  R2UR UR12, R3 ;  /* 0x00000000030c72ca */ /* 0x000fe200000e0000 */
[----:B------:R-:W-:Y:S01]  /*41d0*/  UIADD3 UR4, UR39, 0x20400, URZ ;  /* 0x0002040027047890 */ /* 0x000fe2000fffe03f */
[----:B------:R-:W-:Y:S01]  /*41e0*/  WARPGROUP.ARRIVE ;  /* 0x00000000000079c5 */ /* 0x000fe20000000000 */
[----:B------:R-:W-:Y:S01]  /*41f0*/  UMOV UR7, 0x40000040 ;  /* 0x4000004000077882 */ /* 0x000fe20000000000 */
[----:B------:R-:W-:Y:S01]  /*4200*/  UMOV UR5, 0x40000040 ;  /* 0x4000004000057882 */ /* 0x000fe20000000000 */
[----:B------:R-:W-:Y:S01]  /*4210*/  USHF.R.U32.HI UR4, URZ, 0x4, UR4 ;  /* 0x000000043f047899 */ /* 0x000fe20008011604 */
[----:B------:R-:W-:Y:S01]  /*4220*/  UMOV UR11, 0x40000040 ;  /* 0x40000040000b7882 */ /* 0x000fe20000000000 */
[----:B------:R-:W-:Y:S02]  /*4230*/  UMOV UR9, 0x40000040 ;  /* 0x4000004000097882 */ /* 0x000fe40000000000 */
[----:B------:R-:W-:Y:S01]  /*4240*/  ULOP3.LUT UR4, UR4, 0x3fff, URZ, 0xc0, !UPT ;  /* 0x00003fff04047892 */ /* 0x000fe2000f8ec03f */
[----:B------:R-:W-:-:S03]  /*4250*/  UMOV UR15, 0x40000040 ;  /* 0x40000040000f7882 */ /* 0x000fc60000000000 */
[----:B------:R-:W-:Y:S02]  /*4260*/  ULEA UR12, UR48, UR12, 0x9 ;  /* 0x0000000c300c7291 */ /* 0x000fe4000f8e483f */
[----:B------:R-:W-:Y:S02]  /*4270*/  ULOP3.LUT UR13, UR4, 0x10000, URZ, 0xfc, !UPT ;  /* 0x00010000040d7892 */ /* 0x000fe4000f8efc3f */
[----:B------:R-:W-:Y:S02]  /*4280*/  UIADD3 UR10, UR12, 0x4, URZ ;  /* 0x000000040c0a7890 */ /* 0x000fe4000fffe03f */
[----:B------:R-:W-:Y:S01]  /*4290*/  UIADD3 UR8, UR13, 0x4, URZ ;  /* 0x000000040d087890 */ /* 0x000fe2000fffe03f */
[----:B------:R-:W-:Y:S02]  /*42a0*/  UMOV UR6, UR12 ;  /* 0x0000000c00067c82 */ /* 0x000fe40008000000 */
[----:B------:R-:W-:Y:S01]  /*42b0*/  UMOV UR4, UR13 ;  /* 0x0000000d00047c82 */ /* 0x000fe20008000000 */
[----:B------:R-:W-:Y:S01]  /*42c0*/  UIADD3 UR14, UR12, 0x6, URZ ;  /* 0x000000060c0e7890 */ /* 0x000fe2000fffe03f */
[----:B------:R-:W-:Y:S01]  /*42d0*/  HGMMA.64x64x16.F32.BF16 R24, gdesc[UR4], RZ, !UPT, gsb0 ;  /* 0x00e00000041879f0 */ /* 0x000fe2000c0018ff */
[----:B------:R-:W-:-:S02]  /*42e0*/  UIADD3 UR6, UR12, 0x2, URZ ;  /* 0x000000020c067890 */ /* 0x000fc4000fffe03f */
[----:B------:R-:W-:Y:S01]  /*42f0*/  UIADD3 UR4, UR13, 0x2, URZ ;  /* 0x000000020d047890 */ /* 0x000fe2000fffe03f */
[----:B------:R-:W-:Y:S01]  /*4300*/  UMOV UR7, 0x40000040 ;  /* 0x4000004000077882 */ /* 0x000fe20000000000 */
[----:B------:R-:W-:Y:S01]  /*4310*/  UMOV UR5, 0x40000040 ;  /* 0x4000004000057882 */ /* 0x000fe20000000000 */
[----:B------:R-:W-:-:S03]  /*4320*/  UIADD3 UR12, UR13, 0x6, URZ ;  /* 0x000000060d0c7890 */ /* 0x000fc6000fffe03f */
        /* <DEDUP_REMOVED lines=13> */
.L_x_3573:
[----:B------:R-:W-:Y:S01]  /*4400*/  UIMAD UR53, UR52, -0x40, UR53 ;  /* 0xffffffc0343578a4 */ /* 0x000fe2000f8e0235 */
[----:B------:R-:W-:Y:S01]  /*4410*/  R2UR UR6, R7 ;  /* 0x00000000070672ca */ /* 0x000fe200000e0000 */
[----:B------:R-:W-:-:S04]  /*4420*/  ULDC UR10, c[0x0][0x988] ;  /* 0x00026200000a7ab9 */ /* 0x000fc80000000800 */
[----:B------:R-:W-:-:S05]  /*4430*/  IMAD.U32 R5, RZ, RZ, UR53 ;  /* 0x00000035ff057e24 */ /* 0x000fca000f8e00ff */
[----:B------:R-:W-:-:S03]  /*4440*/  IADD3 R0, -R222, 0x40, R5 ;  /* 0x00000040de007810 */ /* 0x000fc60007ffe105 */
[----:B------:R-:W-:Y:S01]  /*4450*/  UIADD3 UR6, UR6, 0x28c40, URZ ;  /* 0x00028c4006067890 */ /* 0x000fe2000fffe03f */
[C---:B------:R-:W-:Y:S02]  /*4460*/  ISETP.GT.AND P5, PT, R0.reuse, RZ, PT ;  /* 0x000000ff0000720c */ /* 0x040fe40003fa4270 */
[C---:B------:R-:W-:Y:S01]  /*4470*/  ISETP.GT.AND P4, PT, R0.reuse, 0x1, PT ;  /* 0x000000010000780c */ /* 0x040fe20003f84270 */
[----:B------:R-:W-:Y:S01]  /*4480*/  UPRMT UR6, UR38, 0x654, UR6 ;  /* 0x0000065426067896 */ /* 0x000fe20008000006 */
[----:B------:R-:W-:Y:S02]  /*4490*/  ISETP.GT.AND P3, PT, R0, 0x8, PT ;  /* 0x000000080000780c */ /* 0x000fe40003f64270 */
[----:B------:R-:W-:Y:S02]  /*44a0*/  FSEL R24, R24, -INF , P5 ;  /* 0xff80000018187808 */ /* 0x000fe40002800000 */
[----:B------:R-:W-:Y:S02]  /*44b0*/  FSEL R25, R25, -INF , P4 ;  /* 0xff80000019197808 */ /* 0x000fe40002000000 */
[----:B------:R-:W-:-:S02]  /*44c0*/  ISETP.GT.AND P2, PT, R0, 0x9, PT ;  /* 0x000000090000780c */ /* 0x000fc40003f44270 */
[----:B------:R-:W-:Y:S01]  /*44d0*/  FSEL R28, R28, -INF , P3 ;  /* 0xff8000001c1c7808 */ /* 0x000fe20001800000 */
[----:B------:R-:W-:Y:S01]  /*44e0*/  SYNCS.ARRIVE.TRANS64.RED.A1T0 RZ, [UR6], RZ ;  /* 0x000000ffffff79a7 */ /* 0x000fe20008100406 */
        /* <DEDUP_REMOVED lines=67> */
[----:B------:R-:W-:Y:S01]  /*4920*/  FMNMX.FTZ R0, R42, R5, !PT ;  /* 0x000000052a007209 */ /* 0x000fe20007810000 */
[----:B------:R-:W-:Y:S01]  /*4930*/  BAR.SYNC.DEFER_BLOCKING 0xf, 0x100 ;  /* 0x03c4000000007b1d */ /* 0x000fe20000010000 */
        /* <DEDUP_REMOVED lines=12> */
[----:B------:R-:W-:Y:S01]  /*4a00*/  MUFU.EX2 R24, R24 ;  /* 0x0000001800187308 */ /* 0x000fe20000000800 */
[--C-:B------:R-:W-:Y:S01]  /*4a10*/  FFMA.FTZ R32, R32, UR10, -R6.reuse ;  /* 0x0000000a20207c23 */ /* 0x100fe20008010806 */
[--C-:B------:R-:W-:Y:S01]  /*4a20*/  FFMA.FTZ R33, R33, UR10, -R6.reuse ;  /* 0x0000000a21217c23 */ /* 0x100fe20008010806 */
[----:B------:R-:W-:Y:S01]  /*4a30*/  FMNMX.FTZ R0, R54, R5, !PT ;  /* 0x0000000536007209 */ /* 0x000fe20007810000 */
[--C-:B------:R-:W-:Y:S01]  /*4a40*/  FFMA.FTZ R36, R36, UR10, -R6.reuse ;  /* 0x0000000a24247c23 */ /* 0x100fe20008010806 */
[--C-:B------:R-:W-:Y:S01]  /*4a50*/  FFMA.FTZ R37, R37, UR10, -R6.reuse ;  /* 0x0000000a25257c23 */ /* 0x100fe20008010806 */
[--C-:B------:R-:W-:Y:S01]  /*4a60*/  FFMA.FTZ R40, R40, UR10, -R6.reuse ;  /* 0x0000000a28287c23 */ /* 0x100fe20008010806 */
[----:B------:R-:W-:Y:S01]  /*4a70*/  FMNMX.FTZ R0, R55, R0, !PT ;  /* 0x0000000037007209 */ /* 0x000fe20007810000 */
[----:B------:R-:W0:Y:S01]  /*4a80*/  MUFU.EX2 R25, R25 ;  /* 0x0000001900197308 */ /* 0x000e220000000800 */
[--C-:B------:R-:W-:Y:S01]  /*4a90*/  FFMA.FTZ R41, R41, UR10, -R6.reuse ;  /* 0x0000000a29297c23 */ /* 0x100fe20008010806 */
[--C-:B------:R-:W-:Y:S01]  /*4aa0*/  FFMA.FTZ R44, R44, UR10, -R6.reuse ;  /* 0x0000000a2c2c7c23 */ /* 0x100fe20008010806 */
[--C-:B------:R-:W-:Y:S01]  /*4ab0*/  FFMA.FTZ R45, R45, UR10, -R6.reuse ;  /* 0x0000000a2d2d7c23 */ /* 0x100fe20008010806 */
[----:B------:R-:W3:Y:S01]  /*4ac0*/  SHFL.BFLY PT, R5, R0, 0x2, 0x1f ;  /* 0x0c401f0000057f89 */ /* 0x000ee200000e0000 */
[--C-:B------:R-:W-:Y:S01]  /*4ad0*/  FFMA.FTZ R48, R48, UR10, -R6.reuse ;  /* 0x0000000a30307c23 */ /* 0x100fe20008010806 */
[--C-:B------:R-:W-:Y:S01]  /*4ae0*/  FFMA.FTZ R49, R49, UR10, -R6.reuse ;  /* 0x0000000a31317c23 */ /* 0x100fe20008010806 */
[--C-:B------:R-:W-:Y:S01]  /*4af0*/  FFMA.FTZ R52, R52, UR10, -R6.reuse ;  /* 0x0000000a34347c23 */ /* 0x100fe20008010806 */
[----:B------:R-:W-:Y:S01]  /*4b00*/  MUFU.EX2 R28, R28 ;  /* 0x0000001c001c7308 */ /* 0x000fe20000000800 */
[----:B------:R-:W-:-:S07]  /*4b10*/  FFMA.FTZ R6, R53, UR10, -R6 ;  /* 0x0000000a35067c23 */ /* 0x000fce0008010806 */
[----:B------:R-:W4:Y:S01]  /*4b20*/  MUFU.EX2 R29, R29 ;  /* 0x0000001d001d7308 */ /* 0x000f220000000800 */
[----:B0-----:R-:W-:Y:S01]  /*4b30*/  FADD.FTZ R11, R24, R25 ;  /* 0x00000019180b7221 */ /* 0x001fe20000010000 */
[----:B------:R-:W-:-:S06]  /*4b40*/  F2FP.BF16.F32.PACK_AB R152, R25, R24 ;  /* 0x000000181998723e */ /* 0x000fcc00000010ff */
[----:B------:R-:W-:Y:S01]  /*4b50*/  MUFU.EX2 R32, R32 ;  /* 0x0000002000207308 */ /* 0x000fe20000000800 */
[----:B---3--:R-:W-:-:S07]  /*4b60*/  FMNMX.FTZ R5, R0, R5, !PT ;  /* 0x0000000500057209 */ /* 0x008fce0007810000 */
[----:B------:R-:W0:Y:S01]  /*4b70*/  MUFU.EX2 R33, R33 ;  /* 0x0000002100217308 */ /* 0x000e220000000800 */
[----:B------:R-:W3:Y:S01]  /*4b80*/  SHFL.BFLY PT, R0, R5, 0x1, 0x1f ;  /* 0x0c201f0005007f89 */ /* 0x000ee200000e0000 */
[----:B----4-:R-:W-:-:S06]  /*4b90*/  F2FP.BF16.F32.PACK_AB R154, R29, R28 ;  /* 0x0000001c1d9a723e */ /* 0x010fcc00000010ff */
[----:B------:R-:W-:Y:S08]  /*4ba0*/  MUFU.EX2 R36, R36 ;  /* 0x0000002400247308 */ /* 0x000ff00000000800 */
[----:B------:R-:W4:Y:S01]  /*4bb0*/  MUFU.EX2 R37, R37 ;  /* 0x0000002500257308 */ /* 0x000f220000000800 */
[----:B0-----:R-:W-:-:S07]  /*4bc0*/  F2FP.BF16.F32.PACK_AB R156, R33, R32 ;  /* 0x00000020219c723e */ /* 0x001fce00000010ff */
[----:B------:R-:W-:Y:S01]  /*4bd0*/  MUFU.EX2 R40, R40 ;  /* 0x0000002800287308 */ /* 0x000fe20000000800 */
[----:B---3--:R-:W-:-:S04]  /*4be0*/  FMNMX.FTZ R0, R5, R0, !PT ;  /* 0x0000000005007209 */ /* 0x008fc80007810000 */
[C---:B------:R-:W-:Y:S01]  /*4bf0*/  FSETP.NEU.FTZ.AND P1, PT, R0.reuse, -INF , PT ;  /* 0xff8000000000780b */ /* 0x040fe20003f3d000 */
[----:B------:R-:W-:Y:S02]  /*4c00*/  FMUL.FTZ R5, R0, UR10 ;  /* 0x0000000a00057c20 */ /* 0x000fe40008410000 */
[----:B------:R-:W0:Y:S01]  /*4c10*/  MUFU.EX2 R41, R41 ;  /* 0x0000002900297308 */ /* 0x000e220000000800 */
[----:B----4-:R-:W-:Y:S02]  /*4c20*/  F2FP.BF16.F32.PACK_AB R158, R37, R36 ;  /* 0x00000024259e723e */ /* 0x010fe400000010ff */
[----:B------:R-:W-:-:S05]  /*4c30*/  FSEL R9, R5, RZ, P1 ;  /* 0x000000ff05097208 */ /* 0x000fca0000800000 */
        /* <DEDUP_REMOVED lines=14> */
[----:B------:R-:W3:Y:S01]  /*4d20*/  MUFU.EX2 R27, R27 ;  /* 0x0000001b001b7308 */ /* 0x000ee20000000800 */
[--C-:B------:R-:W-:Y:S01]  /*4d30*/  FFMA.FTZ R51, R51, UR10, -R9.reuse ;  /* 0x0000000a33337c23 */ /* 0x100fe20008010809 */
[--C-:B------:R-:W-:Y:S01]  /*4d40*/  FFMA.FTZ R54, R54, UR10, -R9.reuse ;  /* 0x0000000a36367c23 */ /* 0x100fe20008010809 */
[----:B------:R-:W-:Y:S01]  /*4d50*/  FFMA.FTZ R9, R55, UR10, -R9 ;  /* 0x0000000a37097c23 */ /* 0x000fe20008010809 */
[----:B0-----:R-:W-:-:S04]  /*4d60*/  F2FP.BF16.F32.PACK_AB R160, R41, R40 ;  /* 0x0000002829a0723e */ /* 0x001fc800000010ff */
[----:B------:R-:W-:Y:S08]  /*4d70*/  MUFU.EX2 R30, R30 ;  /* 0x0000001e001e7308 */ /* 0x000ff00000000800 */
[----:B------:R-:W0:Y:S01]  /*4d80*/  MUFU.EX2 R31, R31 ;  /* 0x0000001f001f7308 */ /* 0x000e220000000800 */
[----:B---3--:R-:W-:-:S07]  /*4d90*/  F2FP.BF16.F32.PACK_AB R153, R27, R26 ;  /* 0x0000001a1b99723e */ /* 0x008fce00000010ff */
[----:B------:R-:W3:Y:S08]  /*4da0*/  MUFU.EX2 R34, R34 ;  /* 0x0000002200227308 */ /* 0x000ef00000000800 */
[----:B------:R4:W-:Y:S01]  /*4db0*/  MUFU.EX2 R5, R6 ;  /* 0x0000000600057308 */ /* 0x0009e20000000800 */
[----:B0-----:R-:W-:-:S05]  /*4dc0*/  F2FP.BF16.F32.PACK_AB R155, R31, R30 ;  /* 0x0000001e1f9b723e */ /* 0x001fca00000010ff */
[----:B------:R0:W-:Y:S02]  /*4dd0*/  STSM.16.M88.4 [R18+0x26800], R152 ;  /* 0x0268009812007844 */ /* 0x0001e40000000200 */
[----:B------:R-:W5:Y:S01]  /*4de0*/  MUFU.EX2 R35, R35 ;  /* 0x0000002300237308 */ /* 0x000f620000000800 */
[----:B----4-:R-:W-:Y:S01]  /*4df0*/  FADD.FTZ R6, R28, R11 ;  /* 0x0000000b1c067221 */ /* 0x010fe20000010000 */
[----:B------:R-:W-:-:S03]  /*4e00*/  FADD.FTZ R11, R26, R27 ;  /* 0x0000001b1a0b7221 */ /* 0x000fc60000010000 */
[----:B------:R-:W-:Y:S01]  /*4e10*/  FADD.FTZ R13, R29, R6 ;  /* 0x000000061d0d7221 */ /* 0x000fe20000010000 */
[----:B------:R-:W-:Y:S02]  /*4e20*/  FADD.FTZ R6, R30, R11 ;  /* 0x0000000b1e067221 */ /* 0x000fe40000010000 */
[----:B------:R-:W4:Y:S01]  /*4e30*/  MUFU.EX2 R38, R38 ;  /* 0x0000002600267308 */ /* 0x000f220000000800 */
[----:B------:R-:W-:Y:S01]  /*4e40*/  FADD.FTZ R10, R32, R13 ;  /* 0x0000000d200a7221 */ /* 0x000fe20000010000 */
[----:B------:R-:W-:-:S03]  /*4e50*/  FADD.FTZ R11, R31, R6 ;  /* 0x000000061f0b7221 */ /* 0x000fc60000010000 */
[----:B------:R-:W-:Y:S01]  /*4e60*/  FADD.FTZ R13, R33, R10 ;  /* 0x0000000a210d7221 */ /* 0x000fe20000010000 */
[----:B---3--:R-:W-:Y:S02]  /*4e70*/  FADD.FTZ R6, R34, R11 ;  /* 0x0000000b22067221 */ /* 0x008fe40000010000 */
[----:B------:R-:W3:Y:S01]  /*4e80*/  MUFU.EX2 R39, R39 ;  /* 0x0000002700277308 */ /* 0x000ee20000000800 */
[----:B------:R-:W-:Y:S01]  /*4e90*/  FADD.FTZ R10, R36, R13 ;  /* 0x0000000d240a7221 */ /* 0x000fe20000010000 */
[C---:B-----5:R-:W-:Y:S01]  /*4ea0*/  FADD.FTZ R11, R35.reuse, R6 ;  /* 0x00000006230b7221 */ /* 0x060fe20000010000 */
[----:B------:R-:W-:Y:S02]  /*4eb0*/  F2FP.BF16.F32.PACK_AB R157, R35, R34 ;  /* 0x00000022239d723e */ /* 0x000fe400000010ff */
[----:B------:R-:W-:-:S03]  /*4ec0*/  FADD.FTZ R13, R37, R10 ;  /* 0x0000000a250d7221 */ /* 0x000fc60000010000 */
[----:B------:R-:W5:Y:S01]  /*4ed0*/  MUFU.EX2 R42, R42 ;  /* 0x0000002a002a7308 */ /* 0x000f620000000800 */
[----:B----4-:R-:W-:Y:S01]  /*4ee0*/  FADD.FTZ R6, R38, R11 ;  /* 0x0000000b26067221 */ /* 0x010fe20000010000 */
[----:B------:R-:W-:-:S04]  /*4ef0*/  FADD.FTZ R10, R40, R13 ;  /* 0x0000000d280a7221 */ /* 0x000fc80000010000 */
[----:B------:R-:W-:Y:S02]  /*4f00*/  FADD.FTZ R13, R41, R10 ;  /* 0x0000000a290d7221 */ /* 0x000fe40000010000 */
[----:B------:R-:W4:Y:S01]  /*4f10*/  MUFU.EX2 R43, R43 ;  /* 0x0000002b002b7308 */ /* 0x000f220000000800 */
[C---:B---3--:R-:W-:Y:S01]  /*4f20*/  FADD.FTZ R11, R39.reuse, R6 ;  /* 0x00000006270b7221 */ /* 0x048fe20000010000 */
[----:B------:R-:W-:-:S05]  /*4f30*/  F2FP.BF16.F32.PACK_AB R159, R39, R38 ;  /* 0x00000026279f723e */ /* 0x000fca00000010ff */
[----:B------:R0:W-:Y:S01]  /*4f40*/  STSM.16.M88.4 [R23], R156 ;  /* 0x0000009c17007844 */ /* 0x0001e20000000200 */
[----:B------:R-:W3:Y:S01]  /*4f50*/  MUFU.EX2 R44, R44 ;  /* 0x0000002c002c7308 */ /* 0x000ee20000000800 */
[----:B-----5:R-:W-:-:S07]  /*4f60*/  FADD.FTZ R6, R42, R11 ;  /* 0x0000000b2a067221 */ /* 0x020fce0000010000 */
[----:B------:R-:W5:Y:S01]  /*4f70*/  MUFU.EX2 R46, R46 ;  /* 0x0000002e002e7308 */ /* 0x000f620000000800 */
[C---:B----4-:R-:W-:Y:S01]  /*4f80*/  FADD.FTZ R11, R43.reuse, R6 ;  /* 0x000000062b0b7221 */ /* 0x050fe20000010000 */
[----:B------:R-:W-:-:S06]  /*4f90*/  F2FP.BF16.F32.PACK_AB R161, R43, R42 ;  /* 0x0000002a2ba1723e */ /* 0x000fcc00000010ff */
[----:B------:R-:W4:Y:S01]  /*4fa0*/  MUFU.EX2 R45, R45 ;  /* 0x0000002d002d7308 */ /* 0x000f220000000800 */
[----:B---3--:R-:W-:-:S07]  /*4fb0*/  FADD.FTZ R6, R44, R13 ;  /* 0x0000000d2c067221 */ /* 0x008fce0000010000 */
[----:B------:R-:W3:Y:S01]  /*4fc0*/  MUFU.EX2 R47, R47 ;  /* 0x0000002f002f7308 */ /* 0x000ee20000000800 */
[----:B-----5:R-:W-:-:S07]  /*4fd0*/  FADD.FTZ R10, R46, R11 ;  /* 0x0000000b2e0a7221 */ /* 0x020fce0000010000 */
[----:B------:R-:W-:Y:S01]  /*4fe0*/  MUFU.EX2 R48, R48 ;  /* 0x0000003000307308 */ /* 0x000fe20000000800 */
[C---:B----4-:R-:W-:Y:S01]  /*4ff0*/  F2FP.BF16.F32.PACK_AB R162, R45.reuse, R44 ;  /* 0x0000002c2da2723e */ /* 0x050fe200000010ff */
[----:B------:R-:W-:-:S06]  /*5000*/  FADD.FTZ R45, R45, R6 ;  /* 0x000000062d2d7221 */ /* 0x000fcc0000010000 */
[----:B------:R-:W4:Y:S01]  /*5010*/  MUFU.EX2 R49, R49 ;  /* 0x0000003100317308 */ /* 0x000f220000000800 */
[C---:B---3--:R-:W-:Y:S01]  /*5020*/  F2FP.BF16.F32.PACK_AB R163, R47.reuse, R46 ;  /* 0x0000002e2fa3723e */ /* 0x048fe200000010ff */
[----:B------:R-:W-:-:S04]  /*5030*/  FADD.FTZ R47, R47, R10 ;  /* 0x0000000a2f2f7221 */ /* 0x000fc80000010000 */
[----:B------:R0:W-:Y:S02]  /*5040*/  STSM.16.M88.4 [R19], R160 ;  /* 0x000000a013007844 */ /* 0x0001e40000000200 */
[----:B------:R-:W-:Y:S08]  /*5050*/  MUFU.EX2 R50, R50 ;  /* 0x0000003200327308 */ /* 0x000ff00000000800 */
[----:B------:R-:W3:Y:S01]  /*5060*/  MUFU.EX2 R51, R51 ;  /* 0x0000003300337308 */ /* 0x000ee20000000800 */
[----:B----4-:R-:W-:Y:S01]  /*5070*/  F2FP.BF16.F32.PACK_AB R164, R49, R48 ;  /* 0x0000003031a4723e */ /* 0x010fe200000010ff */
[----:B------:R-:W-:-:S04]  /*5080*/  FADD.FTZ R48, R48, R45 ;  /* 0x0000002d30307221 */ /* 0x000fc80000010000 */
[----:B------:R-:W-:Y:S02]  /*5090*/  FADD.FTZ R49, R49, R48 ;  /* 0x0000003031317221 */ /* 0x000fe40000010000 */
[----:B------:R-:W4:Y:S08]  /*50a0*/  MUFU.EX2 R52, R52 ;  /* 0x0000003400347308 */ /* 0x000f300000000800 */
[----:B------:R-:W5:Y:S01]  /*50b0*/  MUFU.EX2 R54, R54 ;  /* 0x0000003600367308 */ /* 0x000f620000000800 */
[----:B---3--:R-:W-:Y:S01]  /*50c0*/  F2FP.BF16.F32.PACK_AB R165, R51, R50 ;  /* 0x0000003233a5723e */ /* 0x008fe200000010ff */
[----:B------:R-:W-:-:S04]  /*50d0*/  FADD.FTZ R50, R50, R47 ;  /* 0x0000002f32327221 */ /* 0x000fc80000010000 */
[----:B------:R-:W-:Y:S02]  /*50e0*/  FADD.FTZ R51, R51, R50 ;  /* 0x0000003233337221 */ /* 0x000fe40000010000 */
[----:B------:R-:W3:Y:S01]  /*50f0*/  MUFU.EX2 R9, R9 ;  /* 0x0000000900097308 */ /* 0x000ee20000000800 */
[----:B----4-:R-:W-:Y:S01]  /*5100*/  F2FP.BF16.F32.PACK_AB R166, R5, R52 ;  /* 0x0000003405a6723e */ /* 0x010fe200000010ff */
[----:B------:R-:W-:-:S04]  /*5110*/  FADD.FTZ R52, R52, R49 ;  /* 0x0000003134347221 */ /* 0x000fc80000010000 */
[----:B------:R-:W-:Y:S01]  /*5120*/  FADD.FTZ R5, R5, R52 ;  /* 0x0000003405057221 */ /* 0x000fe20000010000 */
[----:B-----5:R-:W-:Y:S01]  /*5130*/  FADD.FTZ R6, R54, R51 ;  /* 0x0000003336067221 */ /* 0x020fe20000010000 */
[----:B---3--:R-:W-:-:S03]  /*5140*/  F2FP.BF16.F32.PACK_AB R167, R9, R54 ;  /* 0x0000003609a7723e */ /* 0x008fc600000010ff */
[----:B------:R-:W-:Y:S02]  /*5150*/  FADD.FTZ R6, R9, R6 ;  /* 0x0000000609067221 */ /* 0x000fe40000010000 */
[----:B------:R0:W-:Y:S01]  /*5160*/  STSM.16.M88.4 [R22], R164 ;  /* 0x000000a416007844 */ /* 0x0001e20000000200 */
[----:B------:R-:W-:Y:S05]  /*5170*/  @!P0 BRA `(.L_x_3574) ;  /* 0x0000000000048947 */ /* 0x000fea0003800000 */
[----:B------:R-:W-:Y:S01]  /*5180*/  BPT.TRAP 0x1 ;  /* 0x000000040000795c */ /* 0x000fe20000300000 */
.L_x_3574:
[----:B------:R3:W4:Y:S01]  /*5190*/  SYNCS.PHASECHK.TRANS64.TRYWAIT P1, [R7+URZ+0x28c50], R8 ;  /* 0x028c5008070075a7 */ /* 0x000722000802017f */
[----:B------:R-:W-:Y:S05]  /*51a0*/  @!P0 BRA `(.L_x_3575) ;  /* 0x0000000000048947 */ /* 0x000fea0003800000 */
[----:B------:R-:W-:Y:S01]  /*51b0*/  BPT.TRAP 0x1 ;  /* 0x000000040000795c */ /* 0x000fe20000300000 */
.L_x_3575:
[----:B------:R-:W-:Y:S01]  /*51c0*/  ULOP3.LUT UR54, UR54, 0x2000000, URZ, 0xfc, !UPT ;  /* 0x0200000036367892 */ /* 0x000fe2000f8efc3f */
[----:B----4-:R-:W-:Y:S11]  /*51d0*/  @P1 BRA `(.L_x_3576) ;  /* 0x0000000000081947 */ /* 0x010ff60003800000 */
[----:B------:R-:W4:Y:S02]  /*51e0*/  SYNCS.PHASECHK.TRANS64.TRYWAIT P1, [R7+URZ+0x28c50], R8 ;  /* 0x028c5008070075a7 */ /* 0x000f24000802017f */
[----:B----4-:R-:W-:Y:S05]  /*51f0*/  @!P1 BRA `(.L_x_3577) ;  /* 0x000000cc00509947 */ /* 0x010fea0003800000 */
.L_x_3576:
[----:B------:R-:W-:Y:S01]  /*5200*/  ULEA UR11, UR48, UR54, 0xc ;  /* 0x00000036300b7291 */ /* 0x000fe2000f8e603f */
[----:B------:R-:W-:Y:S01]  /*5210*/  WARPGROUP.ARRIVE ;  /* 0x00000000000079c5 */ /* 0x000fe20000000000 */
[----:B------:R-:W-:-:S05]  /*5220*/  UMOV UR7, 0x40000040 ;  /* 0x4000004000077882 */ /* 0x000fca0000000000 */
[----:B------:R-:W-:Y:S02]  /*5230*/  UMOV UR6, UR11 ;  /* 0x0000000b00067c82 */ /* 0x000fe40008000000 */
[----:B------:R-:W-:Y:S01]  /*5240*/  HGMMA.64x256x16.F32.BF16 R24, R152, gdesc[UR4].tnspB, RZ, !UPT, gsb0 ;  /* 0x43e0000498187df0 */ /* 0x000fe2000c0018ff */
        /* <DEDUP_REMOVED lines=24> */
[----:B-----5:R-:W5:Y:S02]  /*53d0*/  FENCE.VIEW.ASYNC.S ;  /* 0x00000000000073c6 */ /* 0x020f640000000000 */
[----:B-----5:R-:W-:Y:S01]  /*53e0*/  NOP ;  /* 0x0000000000007918 */ /* 0x020fe20000000000 */
[----:B------:R-:W-:Y:S06]  /*53f0*/  BAR.ARV 0xe, 0x100 ;  /* 0x0384000000007b1d */ /* 0x000fec0000002000 */
[----:B------:R-:W-:Y:S05]  /*5400*/  @!P0 BRA `(.L_x_3578) ;  /* 0x0000000000048947 */ /* 0x000fea0003800000 */
[----:B------:R-:W-:Y:S01]  /*5410*/  BPT.TRAP 0x1 ;  /* 0x000000040000795c */ /* 0x000fe20000300000 */
.L_x_3578:
[----:B------:R-:W-:Y:S01]  /*5420*/  R2UR UR6, R7 ;  /* 0x00000000070672ca */ /* 0x000fe200000e0000 */
[----:B------:R-:W-:-:S04]  /*5430*/  UIADD3 UR20, UR52, -0x2, URZ ;  /* 0xfffffffe34147890 */ /* 0x000fc8000fffe03f */
[----:B------:R-:W-:-:S06]  /*5440*/  UISETP.GE.AND UP0, UPT, UR20, UR49, UPT ;  /* 0x000000311400728c */ /* 0x000fcc000bf06270 */
[----:B------:R-:W-:Y:S02]  /*5450*/  PLOP3.LUT P1, PT, PT, PT, UP0, 0x80, 0x0 ;  /* 0x000000000000781c */ /* 0x000fe40003f2f008 */
[----:B------:R-:W-:-:S04]  /*5460*/  UIADD3 UR6, UR6, 0x28c60, URZ ;  /* 0x00028c6006067890 */ /* 0x000fc8000fffe03f */
[----:B------:R-:W-:-:S09]  /*5470*/  UPRMT UR6, UR38, 0x654, UR6 ;  /* 0x0000065426067896 */ /* 0x000fd20008000006 */
[----:B------:R-:W-:Y:S01]  /*5480*/  SYNCS.ARRIVE.TRANS64.RED.A1T0 RZ, [UR6], RZ ;  /* 0x000000ffffff79a7 */ /* 0x000fe20008100406 */
[----:B------:R-:W-:Y:S05]  /*5490*/  @!P1 BRA `(.L_x_3579) ;  /* 0x0000001800509947 */ /* 0x000fea0003800000 */
[----:B------:R-:W-:Y:S01]  /*54a0*/  IMAD.MOV.U32 R9, RZ, RZ, R0 ;  /* 0x000000ffff097224 */ /* 0x000fe200078e0000 */
[----:B------:R-:W-:Y:S01]  /*54b0*/  UMOV UR23, UR48 ;  /* 0x0000003000177c82 */ /* 0x000fe20008000000 */
[----:B-1234-:R-:W-:Y:S01]  /*54c0*/  IMAD.MOV.U32 R8, RZ, RZ, R4 ;  /* 0x000000ffff087224 */ /* 0x01efe200078e0004 */
[----:B------:R-:W-:-:S06]  /*54d0*/  ULDC UR21, c[0x0][0x988] ;  /* 0x0002620000157ab9 */ /* 0x000fcc0000000800 */
.L_x_3590:
[----:B------:R-:W-:Y:S01]  /*54e0*/  UIADD3 UR48, UR23, 0x1, URZ ;  /* 0x0000000117307890 */ /* 0x000fe2000fffe03f */
[----:B------:R-:W-:Y:S01]  /*54f0*/  UMOV UR6, UR20 ;  /* 0x0000001400067c82 */ /* 0x000fe20008000000 */
[----:B------:R-:W-:Y:S02]  /*5500*/  UIADD3 UR20, UR20, -0x1, URZ ;  /* 0xffffffff14147890 */ /* 0x000fe4000fffe03f */
[----:B------:R-:W-:-:S04]  /*5510*/  UISETP.NE.AND UP0, UPT, UR48, 0x2, UPT ;  /* 0x000000023000788c */ /* 0x000fc8000bf05270 */
[----:B------:R-:W-:Y:S02]  /*5520*/  USEL UR7, URZ, 0x1, UP0 ;  /* 0x000000013f077887 */ /* 0x000fe40008000000 */
[----:B------:R-:W-:Y:S02]  /*5530*/  USEL UR48, UR48, URZ, UP0 ;  /* 0x0000003f30307287 */ /* 0x000fe40008000000 */
[----:B------:R-:W-:Y:S02]  /*5540*/  ULOP3.LUT UR36, UR36, UR7, URZ, 0x3c, !UPT ;  /* 0x0000000724247292 */ /* 0x000fe4000f8e3c3f */
[----:B------:R-:W-:Y:S01]  /*5550*/  UISETP.GT.AND UP0, UPT, UR6, UR49, UPT ;  /* 0x000000310600728c */ /* 0x000fe2000bf04270 */
[----:B-12---:R-:W-:Y:S10]  /*5560*/  @!P0 BRA `(.L_x_3580) ;  /* 0x0000000000048947 */ /* 0x006ff40003800000 */
[----:B------:R-:W-:Y:S01]  /*5570*/  BPT.TRAP 0x1 ;  /* 0x000000040000795c */ /* 0x000fe20000300000 */
.L_x_3580:
[----:B------:R-:W-:Y:S01]  /*5580*/  ULEA UR22, UR48, UR39, 0x3 ;  /* 0x0000002730167291 */ /* 0x000fe2000f8e183f */
[----:B------:R-:W-:-:S05]  /*5590*/  IMAD.U32 R7, RZ, RZ, UR36 ;  /* 0x00000024ff077e24 */ /* 0x000fca000f8e00ff */
[----:B------:R-:W-:-:S04]  /*55a0*/  SHF.L.U32 R7, R7, 0x1f, RZ ;  /* 0x0000001f07077819 */ /* 0x000fc800000006ff */
[----:B------:R1:W2:Y:S01]  /*55b0*/  SYNCS.PHASECHK.TRANS64.TRYWAIT P1, [UR22+0x28c30], R7 ;  /* 0x028c3007ff0075a7 */ /* 0x0002a20008020156 */
[----:B------:R-:W-:Y:S05]  /*55c0*/  @!P0 BRA `(.L_x_3581) ;  /* 0x0000000000048947 */ /* 0x000fea0003800000 */
[----:B------:R-:W-:Y:S01]  /*55d0*/  BPT.TRAP 0x1 ;  /* 0x000000040000795c */ /* 0x000fe20000300000 */
.L_x_3581:
[----:B--2---:R-:W-:Y:S05]  /*55e0*/  @P1 BRA `(.L_x_3582) ;  /* 0x0000000000081947 */ /* 0x004fea0003800000 */
[----:B------:R-:W2:Y:S02]  /*55f0*/  SYNCS.PHASECHK.TRANS64.TRYWAIT P1, [UR22+0x28c30], R7 ;  /* 0x028c3007ff0075a7 */ /* 0x000ea40008020156 */
[----:B--2---:R-:W-:Y:S05]  /*5600*/  @!P1 BRA `(.L_x_3583) ;  /* 0x000000c800609947 */ /* 0x004fea0003800000 */
.L_x_3582:
[----:B------:R-:W-:Y:S01]  /*5610*/  R2UR UR18, R3 ;  /* 0x00000000031272ca */ /* 0x000fe200000e0000 */
[----:B------:R-:W-:Y:S01]  /*5620*/  UIADD3 UR6, UR39, 0x20400, URZ ;  /* 0x0002040027067890 */ /* 0x000fe2000fffe03f */
[----:B0-----:R-:W-:Y:S01]  /*5630*/  WARPGROUP.ARRIVE ;  /* 0x00000000000079c5 */ /* 0x001fe20000000000 */
        /* <DEDUP_REMOVED lines=10> */
[----:B------:R-:W-:Y:S02]  /*56e0*/  UIADD3 UR10, UR18, 0x4, URZ ;  /* 0x00000004120a7890 */ /* 0x000fe4000fffe03f */
[----:B------:R-:W-:-:S03]  /*56f0*/  UIADD3 UR14, UR18, 0x6, URZ ;  /* 0x00000006120e7890 */ /* 0x000fc6000fffe03f */
[----:B------:R-:W-:Y:S03]  /*5700*/  HGMMA.64x64x16.F32.BF16 R152, gdesc[UR16], RZ, !UPT, gsb0 ;  /* 0x00e00000109879f0 */ /* 0x000fe6000c0018ff */
        /* <DEDUP_REMOVED lines=12> */
.L_x_3584:
[----:B--2---:R-:W-:Y:S01]  /*57d0*/  FMNMX.FTZ R0, R152, R8, !PT ;  /* 0x0000000898007209 */ /* 0x004fe20007810000 */
[----:B------:R-:W-:Y:S01]  /*57e0*/  UMOV UR10, UR21 ;  /* 0x00000015000a7c82 */ /* 0x000fe20008000000 */
[----:B------:R-:W-:Y:S01]  /*57f0*/  ISETP.NE.AND P1, PT, R17, RZ, PT ;  /* 0x000000ff1100720c */ /* 0x000fe20003f25270 */
[----:B------:R-:W-:Y:S01]  /*5800*/  UIADD3 UR6, UR22, 0x28c40, URZ ;  /* 0x00028c4016067890 */ /* 0x000fe2000fffe03f */
[----:B------:R-:W-:Y:S01]  /*5810*/  FMNMX.FTZ R0, R153, R0, !PT ;  /* 0x0000000099007209 */ /* 0x000fe20007810000 */
[----:B------:R-:W-:Y:S02]  /*5820*/  IMAD.U32 R12, RZ, RZ, UR23 ;  /* 0x00000017ff0c7e24 */ /* 0x000fe4000f8e00ff */
[----:B------:R-:W-:Y:S01]  /*5830*/  UPRMT UR6, UR38, 0x654, UR6 ;  /* 0x0000065426067896 */ /* 0x000fe20008000006 */
[----:B------:R-:W-:-:S04]  /*5840*/  FMNMX.FTZ R0, R156, R0, !PT ;  /* 0x000000009c007209 */ /* 0x000fc80007810000 */
[----:B------:R-:W-:-:S03]  /*5850*/  FMNMX.FTZ R0, R157, R0, !PT ;  /* 0x000000009d007209 */ /* 0x000fc60007810000 */
[----:B------:R-:W-:Y:S01]  /*5860*/  @!P1 IMAD R12, R12, 0x40, R16 ;  /* 0x000000400c0c9824 */ /* 0x000fe200078e0210 */
[----:B------:R-:W-:Y:S01]  /*5870*/  FMNMX.FTZ R0, R160, R0, !PT ;  /* 0x00000000a0007209 */ /* 0x000fe20007810000 */
[----:B------:R-:W-:Y:S03]  /*5880*/  SYNCS.ARRIVE.TRANS64.RED.A1T0 RZ, [UR6], RZ ;  /* 0x000000ffffff79a7 */ /* 0x000fe60008100406 */
[----:B------:R-:W-:Y:S02]  /*5890*/  FMNMX.FTZ R0, R161, R0, !PT ;  /* 0x00000000a1007209 */ /* 0x000fe40007810000 */
[----:B------:R-:W-:Y:S02]  /*58a0*/  @!P1 LEA R12, R12, UR39, 0x2 ;  /* 0x000000270c0c9c11 */ /* 0x000fe4000f8e10ff */
        /* <DEDUP_REMOVED lines=10> */
[----:B------:R-:W0:Y:S02]  /*5950*/  SHFL.BFLY PT, R4, R0, 0x2, 0x1f ;  /* 0x0c401f0000047f89 */ /* 0x000e2400000e0000 */
[----:B0-----:R-:W-:-:S05]  /*5960*/  FMNMX.FTZ R4, R0, R4, !PT ;  /* 0x0000000400047209 */ /* 0x001fca0007810000 */
[----:B------:R-:W0:Y:S02]  /*5970*/  SHFL.BFLY PT, R0, R4, 0x1, 0x1f ;  /* 0x0c201f0004007f89 */ /* 0x000e2400000e0000 */
[----:B0-----:R-:W-:-:S05]  /*5980*/  FMNMX.FTZ R4, R4, R0, !PT ;  /* 0x0000000004047209 */ /* 0x001fca0007810000 */
[C---:B------:R-:W-:Y:S01]  /*5990*/  FMUL.FTZ R0, R4.reuse, UR10 ;  /* 0x0000000a04007c20 */ /* 0x040fe20008410000 */
[----:B------:R-:W-:-:S03]  /*59a0*/  FADD.FTZ R8, -R4, R8 ;  /* 0x0000000804087221 */ /* 0x000fc60000010100 */
[--C-:B------:R-:W-:Y:S01]  /*59b0*/  FFMA.FTZ R152, R152, UR10, -R0.reuse ;  /* 0x0000000a98987c23 */ /* 0x100fe20008010800 */
[----:B------:R-:W-:Y:S01]  /*59c0*/  FMUL.FTZ R8, R8, UR10 ;  /* 0x0000000a08087c20 */ /* 0x000fe20008410000 */
        /* <DEDUP_REMOVED lines=16> */
[----:B------:R-:W-:-:S04]  /*5ad0*/  FFMA.FTZ R181, R181, UR10, -R0 ;  /* 0x0000000ab5b57c23 */ /* 0x000fc80008010800 */
[----:B------:R-:W2:Y:S08]  /*5ae0*/  MUFU.EX2 R153, R153 ;  /* 0x0000009900997308 */ /* 0x000eb00000000800 */
[----:B------:R-:W3:Y:S01]  /*5af0*/  MUFU.EX2 R156, R156 ;  /* 0x0000009c009c7308 */ /* 0x000ee20000000800 */
[----:B0-----:R-:W-:Y:S01]  /*5b00*/  FFMA.FTZ R0, R8, R5, R152 ;  /* 0x0000000508007223 */ /* 0x001fe20000010098 */
[----:B------:R-:W-:Y:S01]  /*5b10*/  @!P1 STS [R12+0x28800], R8 ;  /* 0x028800080c009388 */ /* 0x000fe20000000800 */
[-C--:B------:R-:W-:Y:S01]  /*5b20*/  FMUL.FTZ R24, R24, R8.reuse ;  /* 0x0000000818187220 */ /* 0x080fe20000410000 */
[-C--:B------:R-:W-:Y:S01]  /*5b30*/  FMUL.FTZ R25, R25, R8.reuse ;  /* 0x0000000819197220 */ /* 0x080fe20000410000 */
[-C--:B------:R-:W-:Y:S01]  /*5b40*/  FMUL.FTZ R28, R28, R8.reuse ;  /* 0x000000081c1c7220 */ /* 0x080fe20000410000 */
[-C--:B------:R-:W-:Y:S01]  /*5b50*/  FMUL.FTZ R29, R29, R8.reuse ;  /* 0x000000081d1d7220 */ /* 0x080fe20000410000 */
[----:B------:R-:W-:Y:S01]  /*5b60*/  FMUL.FTZ R32, R32, R8 ;  /* 0x0000000820207220 */ /* 0x000fe20000410000 */
[----:B------:R-:W0:Y:S01]  /*5b70*/  MUFU.EX2 R157, R157 ;  /* 0x0000009d009d7308 */ /* 0x000e220000000800 */
[C---:B--2---:R-:W-:Y:S01]  /*5b80*/  FADD.FTZ R0, R153.reuse, R0 ;  /* 0x0000000099007221 */ /* 0x044fe20000010000 */
[----:B------:R-:W-:Y:S01]  /*5b90*/  F2FP.BF16.F32.PACK_AB R188, R153, R152 ;  /* 0x0000009899bc723e */ /* 0x000fe200000010ff */
[-C--:B------:R-:W-:Y:S01]  /*5ba0*/  FMUL.FTZ R33, R33, R8.reuse ;  /* 0x0000000821217220 */ /* 0x080fe20000410000 */
[-C--:B------:R-:W-:Y:S01]  /*5bb0*/  FMUL.FTZ R36, R36, R8.reuse ;  /* 0x0000000824247220 */ /* 0x080fe20000410000 */
[-C--:B------:R-:W-:Y:S01]  /*5bc0*/  FMUL.FTZ R37, R37, R8.reuse ;  /* 0x0000000825257220 */ /* 0x080fe20000410000 */
[-C--:B------:R-:W-:Y:S01]  /*5bd0*/  FMUL.FTZ R40, R40, R8.reuse ;  /* 0x0000000828287220 */ /* 0x080fe20000410000 */
[-C--:B------:R-:W-:Y:S01]  /*5be0*/  FMUL.FTZ R41, R41, R8.reuse ;  /* 0x0000000829297220 */ /* 0x080fe20000410000 */
[----:B------:R-:W2:Y:S01]  /*5bf0*/  MUFU.EX2 R152, R160 ;  /* 0x000000a000987308 */ /* 0x000ea20000000800 */
[----:B---3--:R-:W-:Y:S01]  /*5c00*/  FADD.FTZ R0, R156, R0 ;  /* 0x000000009c007221 */ /* 0x008fe20000010000 */
[-C--:B------:R-:W-:Y:S01]  /*5c10*/  FMUL.FTZ R44, R44, R8.reuse ;  /* 0x000000082c2c7220 */ /* 0x080fe20000410000 */
[-C--:B------:R-:W-:Y:S01]  /*5c20*/  FMUL.FTZ R45, R45, R8.reuse ;  /* 0x000000082d2d7220 */ /* 0x080fe20000410000 */
[-C--:B------:R-:W-:Y:S01]  /*5c30*/  FMUL.FTZ R48, R48, R8.reuse ;  /* 0x0000000830307220 */ /* 0x080fe20000410000 */
[-C--:B------:R-:W-:Y:S01]  /*5c40*/  FMUL.FTZ R49, R49, R8.reuse ;  /* 0x0000000831317220 */ /* 0x080fe20000410000 */
[-C--:B------:R-:W-:Y:S01]  /*5c50*/  FMUL.FTZ R52, R52, R8.reuse ;  /* 0x0000000834347220 */ /* 0x080fe20000410000 */
[-C--:B------:R-:W-:Y:S01]  /*5c60*/  FMUL.FTZ R53, R53, R8.reuse ;  /* 0x0000000835357220 */ /* 0x080fe20000410000 */
[----:B------:R-:W3:Y:S01]  /*5c70*/  MUFU.EX2 R161, R161 ;  /* 0x000000a100a17308 */ /* 0x000ee20000000800 */
[C---:B0-----:R-:W-:Y:S01]  /*5c80*/  FADD.FTZ R5, R157.reuse, R0 ;  /* 0x000000009d057221 */ /* 0x041fe20000010000 */
[----:B------:R-:W-:Y:S01]  /*5c90*/  FMNMX.FTZ R0, R154, R9, !PT ;  /* 0x000000099a007209 */ /* 0x000fe20007810000 */
[----:B------:R-:W-:Y:S01]  /*5ca0*/  FMUL.FTZ R56, R56, R8 ;  /* 0x0000000838387220 */ /* 0x000fe20000410000 */
[----:B------:R-:W-:Y:S01]  /*5cb0*/  F2FP.BF16.F32.PACK_AB R190, R157, R156 ;  /* 0x0000009c9dbe723e */ /* 0x000fe200000010ff */
[----:B------:R-:W-:Y:S01]  /*5cc0*/  FMUL.FTZ R57, R57, R8 ;  /* 0x0000000839397220 */ /* 0x000fe20000410000 */
[----:B------:R-:W-:Y:S01]  /*5cd0*/  FMNMX.FTZ R0, R155, R0, !PT ;  /* 0x000000009b007209 */ /* 0x000fe20007810000 */
[----:B------:R-:W-:Y:S01]  /*5ce0*/  FMUL.FTZ R60, R60, R8 ;  /* 0x000000083c3c7220 */ /* 0x000fe20000410000 */
[----:B------:R-:W0:Y:S01]  /*5cf0*/  MUFU.EX2 R164, R164 ;  /* 0x000000a400a47308 */ /* 0x000e220000000800 */
[----:B--2---:R-:W-:Y:S01]  /*5d00*/  FADD.FTZ R5, R152, R5 ;  /* 0x0000000598057221 */ /* 0x004fe20000010000 */
[----:B------:R-:W-:Y:S01]  /*5d10*/  FMNMX.FTZ R0, R158, R0, !PT ;  /* 0x000000009e007209 */ /* 0x000fe20007810000 */
[-C--:B------:R-:W-:Y:S01]  /*5d20*/  FMUL.FTZ R61, R61, R8.reuse ;  /* 0x000000083d3d7220 */ /* 0x080fe20000410000 */
[-C--:B------:R-:W-:Y:S01]  /*5d30*/  FMUL.FTZ R64, R64, R8.reuse ;  /* 0x0000000840407220 */ /* 0x080fe20000410000 */
[----:B------:R-:W-:Y:S01]  /*5d40*/  FMUL.FTZ R65, R65, R8 ;  /* 0x0000000841417220 */ /* 0x000fe20000410000 */
[----:B------:R-:W-:Y:S01]  /*5d50*/  FMNMX.FTZ R0, R159, R0, !PT ;  /* 0x000000009f007209 */ /* 0x000fe20007810000 */
[----:B------:R-:W-:Y:S01]  /*5d60*/  FMUL.FTZ R68, R68, R8 ;  /* 0x0000000844447220 */ /* 0x000fe20000410000 */
[----:B------:R-:W2:Y:S01]  /*5d70*/  MUFU.EX2 R165, R165 ;  /* 0x000000a500a57308 */ /* 0x000ea20000000800 */
[----:B---3--:R-:W-:Y:S01]  /*5d80*/  FADD.FTZ R5, R161, R5 ;  /* 0x00000005a1057221 */ /* 0x008fe20000010000 */
[----:B------:R-:W-:Y:S01]  /*5d90*/  FMNMX.FTZ R0, R162, R0, !PT ;  /* 0x00000000a2007209 */ /* 0x000fe20007810000 */
[----:B------:R-:W-:Y:S01]  /*5da0*/  FMUL.FTZ R69, R69, R8 ;  /* 0x0000000845457220 */ /* 0x000fe20000410000 */
[----:B------:R-:W-:Y:S01]  /*5db0*/  F2FP.BF16.F32.PACK_AB R152, R161, R152 ;  /* 0x00000098a198723e */ /* 0x000fe200000010ff */
[----:B------:R-:W-:Y:S01]  /*5dc0*/  FMUL.FTZ R72, R72, R8 ;  /* 0x0000000848487220 */ /* 0x000fe20000410000 */
[----:B------:R-:W-:Y:S01]  /*5dd0*/  FMNMX.FTZ R0, R163, R0, !PT ;  /* 0x00000000a3007209 */ /* 0x000fe20007810000 */
[----:B------:R-:W-:Y:S01]  /*5de0*/  FMUL.FTZ R73, R73, R8 ;  /* 0x0000000849497220 */ /* 0x000fe20000410000 */
[----:B------:R-:W3:Y:S01]  /*5df0*/  MUFU.EX2 R156, R168 ;  /* 0x000000a8009c7308 */ /* 0x000ee20000000800 */
[----:B0-----:R-:W-:Y:S01]  /*5e00*/  FADD.FTZ R5, R164, R5 ;  /* 0x00000005a4057221 */ /* 0x001fe20000010000 */
[----:B------:R-:W-:Y:S01]  /*5e10*/  FMNMX.FTZ R0, R166, R0, !PT ;  /* 0x00000000a6007209 */ /* 0x000fe20007810000 */
[-C--:B------:R-:W-:Y:S01]  /*5e20*/  FMUL.FTZ R76, R76, R8.reuse ;  /* 0x000000084c4c7220 */ /* 0x080fe20000410000 */
[-C--:B------:R-:W-:Y:S01]  /*5e30*/  FMUL.FTZ R77, R77, R8.reuse ;  /* 0x000000084d4d7220 */ /* 0x080fe20000410000 */
        /* <DEDUP_REMOVED lines=11> */
[----:B------:R-:W-:Y:S01]  /*5ef0*/  MUFU.EX2 R173, R173 ;  /* 0x000000ad00ad7308 */ /* 0x000fe20000000800 */
[----:B---3--:R-:W-:Y:S01]  /*5f00*/  FADD.FTZ R5, R156, R5 ;  /* 0x000000059c057221 */ /* 0x008fe20000010000 */
[----:B------:R-:W-:Y:S01]  /*5f10*/  FMNMX.FTZ R0, R174, R0, !PT ;  /* 0x00000000ae007209 */ /* 0x000fe20007810000 */
[-C--:B------:R-:W-:Y:S01]  /*5f20*/  FMUL.FTZ R92, R92, R8.reuse ;  /* 0x000000085c5c7220 */ /* 0x080fe20000410000 */
[-C--:B------:R-:W-:Y:S01]  /*5f30*/  FMUL.FTZ R93, R93, R8.reuse ;  /* 0x000000085d5d7220 */ /* 0x080fe20000410000 */
[----:B------:R-:W-:Y:S01]  /*5f40*/  FMUL.FTZ R96, R96, R8 ;  /* 0x0000000860607220 */ /* 0x000fe20000410000 */
[----:B------:R-:W-:Y:S01]  /*5f50*/  FMNMX.FTZ R0, R175, R0, !PT ;  /* 0x00000000af007209 */ /* 0x000fe20007810000 */
[----:B------:R-:W-:Y:S01]  /*5f60*/  FMUL.FTZ R97, R97, R8 ;  /* 0x0000000861617220 */ /* 0x000fe20000410000 */
[----:B------:R-:W-:Y:S01]  /*5f70*/  MUFU.EX2 R160, R176 ;  /* 0x000000b000a07308 */ /* 0x000fe20000000800 */
[C---:B0-----:R-:W-:Y:S01]  /*5f80*/  FADD.FTZ R5, R169.reuse, R5 ;  /* 0x00000005a9057221 */ /* 0x041fe20000010000 */
[----:B------:R-:W-:Y:S01]  /*5f90*/  FMNMX.FTZ R0, R178, R0, !PT ;  /* 0x00000000b2007209 */ /* 0x000fe20007810000 */
[----:B------:R-:W-:Y:S01]  /*5fa0*/  FMUL.FTZ R100, R100, R8 ;  /* 0x0000000864647220 */ /* 0x000fe20000410000 */
[----:B------:R-:W-:Y:S01]  /*5fb0*/  F2FP.BF16.F32.PACK_AB R156, R169, R156 ;  /* 0x0000009ca99c723e */ /* 0x000fe200000010ff */
[----:B------:R-:W-:Y:S01]  /*5fc0*/  FMUL.FTZ R101, R101, R8 ;  /* 0x0000000865657220 */ /* 0x000fe20000410000 */
[----:B------:R-:W-:Y:S01]  /*5fd0*/  FMNMX.FTZ R0, R179, R0, !PT ;  /* 0x00000000b3007209 */ /* 0x000fe20007810000 */
[-C--:B------:R-:W-:Y:S01]  /*5fe0*/  FMUL.FTZ R104, R104, R8.reuse ;  /* 0x0000000868687220 */ /* 0x080fe20000410000 */
[----:B------:R-:W-:Y:S01]  /*5ff0*/  MUFU.EX2 R177, R177 ;  /* 0x000000b100b17308 */ /* 0x000fe20000000800 */
[----:B------:R-:W-:Y:S01]  /*6000*/  FMUL.FTZ R105, R105, R8 ;  /* 0x0000000869697220 */ /* 0x000fe20000410000 */
[----:B------:R-:W-:Y:S01]  /*6010*/  FMNMX.FTZ R0, R182, R0, !PT ;  /* 0x00000000b6007209 */ /* 0x000fe20007810000 */
[-C--:B------:R-:W-:Y:S01]  /*6020*/  FMUL.FTZ R108, R108, R8.reuse ;  /* 0x000000086c6c7220 */ /* 0x080fe20000410000 */
[-C--:B------:R-:W-:Y:S01]  /*6030*/  FMUL.FTZ R109, R109, R8.reuse ;  /* 0x000000086d6d7220 */ /* 0x080fe20000410000 */
[----:B------:R-:W-:Y:S01]  /*6040*/  FMUL.FTZ R112, R112, R8 ;  /* 0x0000000870707220 */ /* 0x000fe20000410000 */
[----:B------:R-:W-:Y:S01]  /*6050*/  FMNMX.FTZ R0, R183, R0, !PT ;  /* 0x00000000b7007209 */ /* 0x000fe20007810000 */
[-C--:B------:R-:W-:Y:S01]  /*6060*/  FMUL.FTZ R113, R113, R8.reuse ;  /* 0x0000000871717220 */ /* 0x080fe20000410000 */
[----:B------:R-:W-:Y:S01]  /*6070*/  MUFU.EX2 R180, R180 ;  /* 0x000000b400b47308 */ /* 0x000fe20000000800 */
[-C--:B------:R-:W-:Y:S01]  /*6080*/  FMUL.FTZ R116, R116, R8.reuse ;  /* 0x0000000874747220 */ /* 0x080fe20000410000 */
[-C--:B------:R-:W-:Y:S01]  /*6090*/  FMUL.FTZ R117, R117, R8.reuse ;  /* 0x0000000875757220 */ /* 0x080fe20000410000 */
[----:B------:R-:W0:Y:S01]  /*60a0*/  SHFL.BFLY PT, R10, R0, 0x2, 0x1f ;  /* 0x0c401f00000a7f89 */ /* 0x000e2200000e0000 */
        /* <DEDUP_REMOVED lines=44> */
[----:B------:R0:W-:Y:S01]  /*6370*/  @!P1 STS [R12+0x28820], R9 ;  /* 0x028820090c009388 */ /* 0x0001e20000000800 */
[-C--:B------:R-:W-:Y:S01]  /*6380*/  FMUL.FTZ R26, R26, R9.reuse ;  /* 0x000000091a1a7220 */ /* 0x080fe20000410000 */
[-C--:B------:R-:W-:Y:S01]  /*6390*/  FMUL.FTZ R27, R27, R9.reuse ;  /* 0x000000091b1b7220 */ /* 0x080fe20000410000 */
[-C--:B------:R-:W-:Y:S01]  /*63a0*/  FMUL.FTZ R30, R30, R9.reuse ;  /* 0x000000091e1e7220 */ /* 0x080fe20000410000 */
[-C--:B------:R-:W-:Y:S01]  /*63b0*/  FMUL.FTZ R31, R31, R9.reuse ;  /* 0x000000091f1f7220 */ /* 0x080fe20000410000 */
[-C--:B------:R-:W-:Y:S01]  /*63c0*/  FMUL.FTZ R34, R34, R9.reuse ;  /* 0x0000000922227220 */ /* 0x080fe20000410000 */
[----:B------:R-:W4:Y:S01]  /*63d0*/  MUFU.EX2 R191, R159 ;  /* 0x0000009f00bf7308 */ /* 0x000f220000000800 */
[C---:B--2---:R-:W-:Y:S01]  /*63e0*/  FADD.FTZ R6, R155.reuse, R6 ;  /* 0x000000069b067221 */ /* 0x044fe20000010000 */
[----:B------:R-:W-:Y:S01]  /*63f0*/  F2FP.BF16.F32.PACK_AB R189, R155, R154 ;  /* 0x0000009a9bbd723e */ /* 0x000fe200000010ff */
[-C--:B------:R-:W-:Y:S01]  /*6400*/  FMUL.FTZ R35, R35, R9.reuse ;  /* 0x0000000923237220 */ /* 0x080fe20000410000 */
[----:B------:R-:W-:Y:S01]  /*6410*/  F2FP.BF16.F32.PACK_AB R154, R165, R164 ;  /* 0x000000a4a59a723e */ /* 0x000fe200000010ff */
[-C--:B------:R-:W-:Y:S01]  /*6420*/  FMUL.FTZ R38, R38, R9.reuse ;  /* 0x0000000926267220 */ /* 0x080fe20000410000 */
[-C--:B------:R-:W-:Y:S01]  /*6430*/  FMUL.FTZ R39, R39, R9.reuse ;  /* 0x0000000927277220 */ /* 0x080fe20000410000 */
[-C--:B------:R-:W-:Y:S01]  /*6440*/  FMUL.FTZ R42, R42, R9.reuse ;  /* 0x000000092a2a7220 */ /* 0x080fe20000410000 */
[----:B------:R2:W5:Y:S01]  /*6450*/  MUFU.EX2 R153, R162 ;  /* 0x000000a200997308 */ /* 0x0005620000000800 */
[----:B---3--:R-:W-:Y:S01]  /*6460*/  FADD.FTZ R6, R11, R6 ;  /* 0x000000060b067221 */ /* 0x008fe20000010000 */
[-C--:B------:R-:W-:Y:S01]  /*6470*/  FMUL.FTZ R43, R43, R9.reuse ;  /* 0x000000092b2b7220 */ /* 0x080fe20000410000 */
[-C--:B------:R-:W-:Y:S01]  /*6480*/  FMUL.FTZ R46, R46, R9.reuse ;  /* 0x000000092e2e7220 */ /* 0x080fe20000410000 */
[-C--:B------:R-:W-:Y:S01]  /*6490*/  FMUL.FTZ R47, R47, R9.reuse ;  /* 0x000000092f2f7220 */ /* 0x080fe20000410000 */
[-C--:B------:R-:W-:Y:S01]  /*64a0*/  FMUL.FTZ R50, R50, R9.reuse ;  /* 0x0000000932327220 */ /* 0x080fe20000410000 */
[-C--:B------:R-:W-:Y:S01]  /*64b0*/  FMUL.FTZ R51, R51, R9.reuse ;  /* 0x0000000933337220 */ /* 0x080fe20000410000 */
[----:B------:R-:W-:Y:S01]  /*64c0*/  FMUL.FTZ R54, R54, R9 ;  /* 0x0000000936367220 */ /* 0x000fe20000410000 */
[----:B------:R-:W3:Y:S01]  /*64d0*/  MUFU.EX2 R163, R163 ;  /* 0x000000a300a37308 */ /* 0x000ee20000000800 */
[C---:B----4-:R-:W-:Y:S01]  /*64e0*/  FADD.FTZ R6, R191.reuse, R6 ;  /* 0x00000006bf067221 */ /* 0x050fe20000010000 */
[----:B------:R-:W-:Y:S01]  /*64f0*/  F2FP.BF16.F32.PACK_AB R191, R191, R11 ;  /* 0x0000000bbfbf723e */ /* 0x000fe200000010ff */
[----:B------:R-:W-:Y:S01]  /*6500*/  BAR.SYNC.DEFER_BLOCKING 0xf, 0x100 ;  /* 0x03c4000000007b1d */ /* 0x000fe20000010000 */
[----:B--2---:R-:W-:Y:S01]  /*6510*/  F2FP.BF16.F32.PACK_AB R162, R181, R180 ;  /* 0x000000b4b5a2723e */ /* 0x004fe200000010ff */
[-C--:B------:R-:W-:Y:S01]  /*6520*/  FMUL.FTZ R55, R55, R9.reuse ;  /* 0x0000000937377220 */ /* 0x080fe20000410000 */
[-C--:B------:R-:W-:Y:S01]  /*6530*/  FMUL.FTZ R58, R58, R9.reuse ;  /* 0x000000093a3a7220 */ /* 0x080fe20000410000 */
[-C--:B------:R-:W-:Y:S01]  /*6540*/  FMUL.FTZ R59, R59, R9.reuse ;  /* 0x000000093b3b7220 */ /* 0x080fe20000410000 */
[-C--:B------:R-:W-:Y:S01]  /*6550*/  FMUL.FTZ R62, R62, R9.reuse ;  /* 0x000000093e3e7220 */ /* 0x080fe20000410000 */
[----:B------:R-:W2:Y:S01]  /*6560*/  MUFU.EX2 R155, R166 ;  /* 0x000000a6009b7308 */ /* 0x000ea20000000800 */
[----:B-----5:R-:W-:Y:S01]  /*6570*/  FADD.FTZ R6, R153, R6 ;  /* 0x0000000699067221 */ /* 0x020fe20000010000 */
[-C--:B------:R-:W-:Y:S01]  /*6580*/  FMUL.FTZ R63, R63, R9.reuse ;  /* 0x000000093f3f7220 */ /* 0x080fe20000410000 */
[-C--:B------:R-:W-:Y:S01]  /*6590*/  FMUL.FTZ R66, R66, R9.reuse ;  /* 0x0000000942427220 */ /* 0x080fe20000410000 */
[-C--:B------:R-:W-:Y:S01]  /*65a0*/  FMUL.FTZ R67, R67, R9.reuse ;  /* 0x0000000943437220 */ /* 0x080fe20000410000 */
[-C--:B------:R-:W-:Y:S01]  /*65b0*/  FMUL.FTZ R70, R70, R9.reuse ;  /* 0x0000000946467220 */ /* 0x080fe20000410000 */
[-C--:B------:R-:W-:Y:S01]  /*65c0*/  FMUL.FTZ R71, R71, R9.reuse ;  /* 0x0000000947477220 */ /* 0x080fe20000410000 */
[----:B------:R-:W-:Y:S01]  /*65d0*/  FMUL.FTZ R74, R74, R9 ;  /* 0x000000094a4a7220 */ /* 0x000fe20000410000 */
[----:B------:R-:W4:Y:S01]  /*65e0*/  MUFU.EX2 R167, R167 ;  /* 0x000000a700a77308 */ /* 0x000f220000000800 */
[C---:B---3--:R-:W-:Y:S01]  /*65f0*/  FADD.FTZ R6, R163.reuse, R6 ;  /* 0x00000006a3067221 */ /* 0x048fe20000010000 */
[----:B------:R-:W-:Y:S01]  /*6600*/  F2FP.BF16.F32.PACK_AB R153, R163, R153 ;  /* 0x00000099a399723e */ /* 0x000fe200000010ff */
[-C--:B------:R-:W-:Y:S01]  /*6610*/  FMUL.FTZ R75, R75, R9.reuse ;  /* 0x000000094b4b7220 */ /* 0x080fe20000410000 */
[-C--:B------:R-:W-:Y:S01]  /*6620*/  FMUL.FTZ R78, R78, R9.reuse ;  /* 0x000000094e4e7220 */ /* 0x080fe20000410000 */
[-C--:B------:R-:W-:Y:S01]  /*6630*/  FMUL.FTZ R79, R79, R9.reuse ;  /* 0x000000094f4f7220 */ /* 0x080fe20000410000 */
[-C--:B------:R-:W-:Y:S01]  /*6640*/  FMUL.FTZ R82, R82, R9.reuse ;  /* 0x0000000952527220 */ /* 0x080fe20000410000 */
[-C--:B------:R-:W-:Y:S01]  /*6650*/  FMUL.FTZ R83, R83, R9.reuse ;  /* 0x0000000953537220 */ /* 0x080fe20000410000 */
[----:B------:R-:W3:Y:S01]  /*6660*/  MUFU.EX2 R157, R170 ;  /* 0x000000aa009d7308 */ /* 0x000ee20000000800 */
[----:B--2---:R-:W-:Y:S01]  /*6670*/  FADD.FTZ R6, R155, R6 ;  /* 0x000000069b067221 */ /* 0x004fe20000010000 */
[----:B------:R0:W-:Y:S01]  /*6680*/  STSM.16.M88.4 [R18+0x26800], R188 ;  /* 0x026800bc12007844 */ /* 0x0001e20000000200 */
        /* <DEDUP_REMOVED lines=12> */
[----:B------:R0:W-:Y:S01]  /*6750*/  STSM.16.M88.4 [R23], R152 ;  /* 0x0000009817007844 */ /* 0x0001e20000000200 */
[----:B------:R-:W4:Y:S01]  /*6760*/  MUFU.EX2 R159, R174 ;  /* 0x000000ae009f7308 */ /* 0x000f220000000800 */
        /* <DEDUP_REMOVED lines=33> */
[----:B------:R-:W-:Y:S01]  /*6980*/  F2FP.BF16.F32.PACK_AB R158, R173, R158 ;  /* 0x0000009ead9e723e */ /* 0x000fe200000010ff */
[-C--:B------:R-:W-:Y:S01]  /*6990*/  FMUL.FTZ R147, R147, R9.reuse ;  /* 0x0000000993937220 */ /* 0x080fe20000410000 */
[-C--:B------:R-:W-:Y:S01]  /*69a0*/  FMUL.FTZ R150, R150, R9.reuse ;  /* 0x0000000996967220 */ /* 0x080fe20000410000 */
[----:B------:R-:W-:Y:S01]  /*69b0*/  FADD.FTZ R5, R173, R5 ;  /* 0x00000005ad057221 */ /* 0x000fe20000010000 */
[----:B------:R-:W-:Y:S01]  /*69c0*/  FMUL.FTZ R151, R151, R9 ;  /* 0x0000000997977220 */ /* 0x000fe20000410000 */
[----:B------:R0:W-:Y:S01]  /*69d0*/  STSM.16.M88.4 [R19], R156 ;  /* 0x0000009c13007844 */ /* 0x0001e20000000200 */
[----:B------:R-:W2:Y:S01]  /*69e0*/  MUFU.EX2 R163, R182 ;  /* 0x000000b600a37308 */ /* 0x000ea20000000800 */
[----:B----4-:R-:W-:Y:S01]  /*69f0*/  FADD.FTZ R6, R161, R6 ;  /* 0x00000006a1067221 */ /* 0x010fe20000010000 */
[----:B------:R-:W-:Y:S01]  /*6a00*/  FADD.FTZ R5, R160, R5 ;  /* 0x00000005a0057221 */ /* 0x000fe20000010000 */
[----:B------:R-:W-:-:S03]  /*6a10*/  F2FP.BF16.F32.PACK_AB R160, R177, R160 ;  /* 0x000000a0b1a0723e */ /* 0x000fc600000010ff */
[----:B------:R-:W-:Y:S02]  /*6a20*/  FADD.FTZ R5, R177, R5 ;  /* 0x00000005b1057221 */ /* 0x000fe40000010000 */
[----:B------:R-:W4:Y:S01]  /*6a30*/  MUFU.EX2 R10, R10 ;  /* 0x0000000a000a7308 */ /* 0x000f220000000800 */
[C---:B---3--:R-:W-:Y:S01]  /*6a40*/  FADD.FTZ R6, R179.reuse, R6 ;  /* 0x00000006b3067221 */ /* 0x048fe20000010000 */
[----:B------:R-:W-:Y:S01]  /*6a50*/  F2FP.BF16.F32.PACK_AB R161, R179, R161 ;  /* 0x000000a1b3a1723e */ /* 0x000fe200000010ff */
[----:B------:R-:W-:-:S04]  /*6a60*/  FADD.FTZ R5, R180, R5 ;  /* 0x00000005b4057221 */ /* 0x000fc80000010000 */
[----:B------:R-:W-:Y:S01]  /*6a70*/  FADD.FTZ R5, R181, R5 ;  /* 0x00000005b5057221 */ /* 0x000fe20000010000 */
[----:B--2---:R-:W-:Y:S01]  /*6a80*/  FADD.FTZ R6, R163, R6 ;  /* 0x00000006a3067221 */ /* 0x004fe20000010000 */
[----:B----4-:R-:W-:-:S03]  /*6a90*/  F2FP.BF16.F32.PACK_AB R163, R10, R163 ;  /* 0x000000a30aa3723e */ /* 0x010fc600000010ff */
[----:B------:R-:W-:Y:S02]  /*6aa0*/  FADD.FTZ R6, R10, R6 ;  /* 0x000000060a067221 */ /* 0x000fe40000010000 */
[----:B------:R0:W-:Y:S01]  /*6ab0*/  STSM.16.M88.4 [R22], R160 ;  /* 0x000000a016007844 */ /* 0x0001e20000000200 */
[----:B------:R-:W-:Y:S05]  /*6ac0*/  @!P0 BRA `(.L_x_3585) ;  /* 0x0000000000048947 */ /* 0x000fea0003800000 */
[----:B------:R-:W-:Y:S01]  /*6ad0*/  BPT.TRAP 0x1 ;  /* 0x000000040000795c */ /* 0x000fe20000300000 */
.L_x_3585:
[----:B------:R2:W3:Y:S01]  /*6ae0*/  SYNCS.PHASECHK.TRANS64.TRYWAIT P1, [UR22+0x28c50], R7 ;  /* 0x028c5007ff0075a7 */ /* 0x0004e20008020156 */
[----:B------:R-:W-:Y:S05]  /*6af0*/  @!P0 BRA `(.L_x_3586) ;  /* 0x0000000000048947 */ /* 0x000fea0003800000 */
[----:B------:R-:W-:Y:S01]  /*6b00*/  BPT.TRAP 0x1 ;  /* 0x000000040000795c */ /* 0x000fe20000300000 */
.L_x_3586:
[----:B---3--:R-:W-:Y:S05]  /*6b10*/  @P1 BRA `(.L_x_3587) ;  /* 0x0000000000081947 */ /* 0x008fea0003800000 */
[----:B------:R-:W3:Y:S02]  /*6b20*/  SYNCS.PHASECHK.TRANS64.TRYWAIT P1, [UR22+0x28c50], R7 ;  /* 0x028c5007ff0075a7 */ /* 0x000ee40008020156 */
[----:B---3--:R-:W-:Y:S05]  /*6b30*/  @!P1 BRA `(.L_x_3588) ;  /* 0x000000b4002c9947 */ /* 0x008fea0003800000 */
.L_x_3587:
        /* <DEDUP_REMOVED lines=34> */
.L_x_3589:
[----:B------:R-:W-:Y:S01]  /*6d60*/  UIADD3 UR22, UR22, 0x28c60, URZ ;  /* 0x00028c6016167890 */ /* 0x000fe2000fffe03f */
[----:B------:R-:W-:Y:S01]  /*6d70*/  PLOP3.LUT P1, PT, PT, PT, UP0, 0x80, 0x0 ;  /* 0x000000000000781c */ /* 0x000fe20003f2f008 */
[----:B------:R-:W-:Y:S01]  /*6d80*/  UMOV UR23, UR48 ;  /* 0x0000003000177c82 */ /* 0x000fe20008000000 */
[----:B0-----:R-:W-:Y:S01]  /*6d90*/  IMAD.MOV.U32 R9, RZ, RZ, R0 ;  /* 0x000000ffff097224 */ /* 0x001fe200078e0000 */
[----:B------:R-:W-:Y:S01]  /*6da0*/  UPRMT UR22, UR38, 0x654, UR22 ;  /* 0x0000065426167896 */ /* 0x000fe20008000016 */
[----:B---3--:R-:W-:-:S08]  /*6db0*/  IMAD.MOV.U32 R8, RZ, RZ, R4 ;  /* 0x000000ffff087224 */ /* 0x008fd000078e0004 */
[----:B------:R-:W-:Y:S01]  /*6dc0*/  SYNCS.ARRIVE.TRANS64.RED.A1T0 RZ, [UR22], RZ ;  /* 0x000000ffffff79a7 */ /* 0x000fe20008100416 */
[----:B------:R-:W-:Y:S05]  /*6dd0*/  @P1 BRA `(.L_x_3590) ;  /* 0xffffffe400c01947 */ /* 0x000fea000383ffff */
.L_x_3579:
[----:B-1234-:R-:W1:Y:S01]  /*6de0*/  SHFL.BFLY PT, R8, R5, 0x2, 0x1f ;  /* 0x0c401f0005087f89 */ /* 0x01ee6200000e0000 */
[----:B------:R-:W-:Y:S01]  /*6df0*/  IMAD.MOV.U32 R12, RZ, RZ, -0x800000 ;  /* 0xff800000ff0c7424 */ /* 0x000fe200078e00ff */
[----:B------:R-:W-:Y:S08]  /*6e00*/  BAR.ARV 0x8, 0x100 ;  /* 0x0204000000007b1d */ /* 0x000ff00000002000 */
[----:B------:R-:W-:Y:S01]  /*6e10*/  BAR.SYNC.DEFER_BLOCKING 0xf, 0x100 ;  /* 0x03c4000000007b1d */ /* 0x000fe20000010000 */
[----:B------:R-:W-:Y:S01]  /*6e20*/  ISETP.NE.AND P2, PT, R17, RZ, PT ;  /* 0x000000ff1100720c */ /* 0x000fe20003f45270 */
[----:B------:R-:W-:-:S04]  /*6e30*/  UIADD3 UR46, UR46, 0x1, URZ ;  /* 0x000000012e2e7890 */ /* 0x000fc8000fffe03f */
[----:B------:R-:W2:Y:S01]  /*6e40*/  SHFL.BFLY PT, R7, R6, 0x2, 0x1f ;  /* 0x0c401f0006077f89 */ /* 0x000ea200000e0000 */
[----:B-1----:R-:W-:Y:S01]  /*6e50*/  FADD.FTZ R8, R8, R5 ;  /* 0x0000000508087221 */ /* 0x002fe20000010000 */
[----:B------:R-:W-:Y:S01]  /*6e60*/  IMAD.U32 R5, RZ, RZ, UR48 ;  /* 0x00000030ff057e24 */ /* 0x000fe2000f8e00ff */
[----:B------:R-:W-:-:S03]  /*6e70*/  UIADD3 UR48, UR48, 0x1, URZ ;  /* 0x0000000130307890 */ /* 0x000fc6000fffe03f */
[----:B------:R-:W1:Y:S02]  /*6e80*/  SHFL.BFLY PT, R3, R8, 0x1, 0x1f ;  /* 0x0c201f0008037f89 */ /* 0x000e6400000e0000 */
[----:B------:R-:W-:Y:S01]  /*6e90*/  @!P2 IMAD R5, R5, 0x40, R16 ;  /* 0x000000400505a824 */ /* 0x000fe200078e0210 */
[----:B------:R-:W-:-:S04]  /*6ea0*/  UISETP.NE.AND UP0, UPT, UR48, 0x2, UPT ;  /* 0x000000023000788c */ /* 0x000fc8000bf05270 */
[----:B------:R-:W-:Y:S02]  /*6eb0*/  USEL UR4, URZ, 0x1, UP0 ;  /* 0x000000013f047887 */ /* 0x000fe40008000000 */
[----:B------:R-:W-:Y:S02]  /*6ec0*/  USEL UR48, UR48, URZ, UP0 ;  /* 0x0000003f30307287 */ /* 0x000fe40008000000 */
[----:B------:R-:W-:Y:S01]  /*6ed0*/  ULOP3.LUT UR36, UR36, UR4, URZ, 0x3c, !UPT ;  /* 0x0000000424247292 */ /* 0x000fe2000f8e3c3f */
[----:B--2---:R-:W-:Y:S01]  /*6ee0*/  FADD.FTZ R7, R7, R6 ;  /* 0x0000000607077221 */ /* 0x004fe20000010000 */
[----:B------:R-:W-:-:S04]  /*6ef0*/  @!P2 LEA R6, R5, UR39, 0x2 ;  /* 0x000000270506ac11 */ /* 0x000fc8000f8e10ff */
[----:B------:R-:W2:Y:S01]  /*6f00*/  SHFL.BFLY PT, R10, R7, 0x1, 0x1f ;  /* 0x0c201f00070a7f89 */ /* 0x000ea200000e0000 */
[----:B-1----:R-:W-:Y:S01]  /*6f10*/  FADD.FTZ R11, R8, R3 ;  /* 0x00000003080b7221 */ /* 0x002fe20000010000 */
[----:B------:R-:W-:-:S04]  /*6f20*/  IMAD.U32 R3, RZ, RZ, UR10 ;  /* 0x0000000aff037e24 */ /* 0x000fc8000f8e00ff */
[----:B------:R-:W-:-:S13]  /*6f30*/  FSETP.NE.FTZ.AND P0, PT, R11, RZ, PT ;  /* 0x000000ff0b00720b */ /* 0x000fda0003f15000 */
[----:B------:R-:W1:Y:S01]  /*6f40*/  @P0 MUFU.LG2 R9, R11 ;  /* 0x0000000b00090308 */ /* 0x000e620000000c00 */
[----:B------:R-:W-:Y:S01]  /*6f50*/  @P0 FMUL.FTZ R3, R3, 0.69314718246459960938 ;  /* 0x3f31721803030820 */ /* 0x000fe20000410000 */
[----:B--2---:R-:W-:-:S05]  /*6f60*/  FADD.FTZ R13, R7, R10 ;  /* 0x0000000a070d7221 */ /* 0x004fca0000010000 */
[----:B------:R-:W-:Y:S01]  /*6f70*/  FSETP.NE.FTZ.AND P1, PT, R13, RZ, PT ;  /* 0x000000ff0d00720b */ /* 0x000fe20003f35000 */
[----:B-1----:R-:W-:-:S12]  /*6f80*/  @P0 FMUL.FTZ R10, R9, 0.69314718246459960938 ;  /* 0x3f317218090a0820 */ /* 0x002fd80000410000 */
[----:B------:R-:W-:Y:S01]  /*6f90*/  @P1 MUFU.LG2 R5, R13 ;  /* 0x0000000d00051308 */ /* 0x000fe20000000c00 */
[----:B------:R-:W-:Y:S01]  /*6fa0*/  @P0 FFMA.FTZ R12, R3, R4, R10 ;  /* 0x00000004030c0223 */ /* 0x000fe2000001000a */
[----:B------:R-:W-:Y:S02]  /*6fb0*/  IMAD.MOV.U32 R4, RZ, RZ, RZ ;  /* 0x000000ffff047224 */ /* 0x000fe400078e00ff */
[----:B------:R-:W-:-:S04]  /*6fc0*/  IMAD.MOV.U32 R3, RZ, RZ, RZ ;  /* 0x000000ffff037224 */ /* 0x000fc800078e00ff */
[----:B------:R-:W1:Y:S01]  /*6fd0*/  @P0 MUFU.RCP R4, R11 ;  /* 0x0000000b00040308 */ /* 0x000e620000001000 */
[----:B------:R-:W-:-:S07]  /*6fe0*/  PLOP3.LUT P0, PT, PT, PT, PT, 0x8, 0x0 ;  /* 0x000000000000781c */ /* 0x000fce0003f0e170 */
[----:B------:R-:W2:Y:S01]  /*6ff0*/  @P1 MUFU.RCP R3, R13 ;  /* 0x0000000d00031308 */ /* 0x000ea20000001000 */
[----:B-1----:R-:W-:Y:S01]  /*7000*/  @!P2 STS [R6+0x28800], R4 ;  /* 0x028800040600a388 */ /* 0x002fe20000000800 */
[-C--:B------:R-:W-:Y:S01]  /*7010*/  FMUL.FTZ R24, R24, R4.reuse ;  /* 0x0000000418187220 */ /* 0x080fe20000410000 */
[-C--:B------:R-:W-:Y:S01]  /*7020*/  FMUL.FTZ R25, R25, R4.reuse ;  /* 0x0000000419197220 */ /* 0x080fe20000410000 */
[-C--:B------:R-:W-:Y:S01]  /*7030*/  FMUL.FTZ R28, R28, R4.reuse ;  /* 0x000000041c1c7220 */ /* 0x080fe20000410000 */
[-C--:B------:R-:W-:Y:S01]  /*7040*/  FMUL.FTZ R29, R29, R4.reuse ;  /* 0x000000041d1d7220 */ /* 0x080fe20000410000 */
[-C--:B------:R-:W-:Y:S01]  /*7050*/  FMUL.FTZ R32, R32, R4.reuse ;  /* 0x0000000420207220 */ /* 0x080fe20000410000 */
[-C--:B------:R-:W-:Y:S01]  /*7060*/  FMUL.FTZ R33, R33, R4.reuse ;  /* 0x0000000421217220 */ /* 0x080fe20000410000 */
[-C--:B------:R-:W-:Y:S01]  /*7070*/  FMUL.FTZ R36, R36, R4.reuse ;  /* 0x0000000424247220 */ /* 0x080fe20000410000 */
[----:B--2---:R1:W-:Y:S01]  /*7080*/  @!P2 STS [R6+0x28820], R3 ;  /* 0x028820030600a388 */ /* 0x0043e20000000800 */
        /* <DEDUP_REMOVED lines=58> */
[----:B------:R-:W-:Y:S01]  /*7430*/  @P1 FMUL.FTZ R6, R6, 0.69314718246459960938 ;  /* 0x3f31721806061820 */ /* 0x000fe20000410000 */
[----:B------:R-:W-:Y:S01]  /*7440*/  @P1 FMUL.FTZ R4, R5, 0.69314718246459960938 ;  /* 0x3f31721805041820 */ /* 0x000fe20000410000 */
[----:B------:R-:W-:-:S02]  /*7450*/  IMAD.MOV.U32 R13, RZ, RZ, -0x800000 ;  /* 0xff800000ff0d7424 */ /* 0x000fc400078e00ff */
        /* <DEDUP_REMOVED lines=66> */
.L_x_3555:
[----:B------:R-:W1:Y:S08]  /*7880*/  S2UR UR38, SR_CgaCtaId ;  /* 0x00000000002679c3 */ /* 0x000e700000008800 */
[----:B------:R-:W-:Y:S06]  /*7890*/  BAR.SYNC.DEFER_BLOCKING 0x5, 0x180 ;  /* 0x0146000000007b1d */ /* 0x000fec0000010000 */
[----:B------:R-:W-:Y:S01]  /*78a0*/  UMOV UR39, 0x400 ;  /* 0x0000040000277882 */ /* 0x000fe20000000000 */
[----:B------:R-:W-:Y:S01]  /*78b0*/  BSSY B0, `(.L_x_3591) ;  /* 0x00004aa000007945 */ /* 0x000fe20003800000 */
[----:B-1----:R-:W-:-:S09]  /*78c0*/  ULEA UR39, UR38, UR39, 0x18 ;  /* 0x0000002726277291 */ /* 0x002fd2000f8ec03f */
[----:B------:R-:W1:Y:S02]  /*78d0*/  LDS.128 R4, [UR39+0x28cd0] ;  /* 0x028cd027ff047984 */ /* 0x000e640008000c00 */
[----:B-1----:R-:W-:Y:S02]  /*78e0*/  R2UR UR5, R5 ;  /* 0x00000000050572ca */ /* 0x002fe400000e0000 */
[----:B------:R-:W-:Y:S02]  /*78f0*/  R2UR UR6, R6 ;  /* 0x00000000060672ca */ /* 0x000fe400000e0000 */
[----:B------:R-:W-:Y:S01]  /*7900*/  R2UR UR7, R7 ;  /* 0x00000000070772ca */ /* 0x000fe200000e0000 */
[----:B------:R-:W-:Y:S06]  /*7910*/  BAR.ARV 0x4, 0x180 ;  /* 0x0106000000007b1d */ /* 0x000fec0000002000 */
[----:B------:R-:W-:Y:S08]  /*7920*/  @P0 BRA `(.L_x_3592) ;  /* 0x0000003800780947 */ /* 0x000ff00003800000 */
[----:B------:R-:W2:Y:S01]  /*7930*/  LDL R0, [R1+0x38] ;  /* 0x0000380001007983 */ /* 0x000ea20000100800 */
[----:B------:R-:W1:Y:S01]  /*7940*/  S2UR UR4, SR_SWINHI ;  /* 0x00000000000479c3 */ /* 0x000e620000002f00 */
[----:B------:R-:W-:Y:S01]  /*7950*/  F2FP.BF16.F32.PACK_AB R6, R29, R28 ;  /* 0x0000001c1d06723e */ /* 0x000fe200000010ff */
[----:B------:R-:W-:Y:S01]  /*7960*/  USHF.L.U64.HI UR12, UR40, 0x2, UR41 ;  /* 0x00000002280c7899 */ /* 0x000fe20008010229 */
[----:B------:R-:W-:Y:S01]  /*7970*/  F2FP.BF16.F32.PACK_AB R7, R31, R30 ;  /* 0x0000001e1f07723e */ /* 0x000fe200000010ff */
[----:B------:R-:W-:Y:S01]  /*7980*/  ULDC.64 UR10, c[0x0][0xc00] ;  /* 0x00030000000a7ab9 */ /* 0x000fe20000000a00 */
[----:B------:R-:W-:Y:S02]  /*7990*/  F2FP.BF16.F32.PACK_AB R9, R35, R34 ;  /* 0x000000222309723e */ /* 0x000fe400000010ff */
[----:B------:R-:W-:Y:S02]  /*79a0*/  F2FP.BF16.F32.PACK_AB R10, R37, R36 ;  /* 0x00000024250a723e */ /* 0x000fe400000010ff */
[----:B------:R-:W-:Y:S01]  /*79b0*/  F2FP.BF16.F32.PACK_AB R11, R39, R38 ;  /* 0x00000026270b723e */ /* 0x000fe200000010ff */
[----:B------:R-:W-:Y:S01]  /*79c0*/  UMOV UR8, UR39 ;  /* 0x0000002700087c82 */ /* 0x000fe20008000000 */
[----:B-1----:R-:W-:Y:S01]  /*79d0*/  UMOV UR9, UR4 ;  /* 0x0000000400097c82 */ /* 0x002fe20008000000 */
[----:B------:R-:W-:Y:S01]  /*79e0*/  USHF.L.U32 UR4, UR40, 0x2, URZ ;  /* 0x0000000228047899 */ /* 0x000fe2000800063f */
[----:B------:R-:W-:-:S02]  /*79f0*/  IMAD.U32 R14, RZ, RZ, UR8 ;  /* 0x00000008ff0e7e24 */ /* 0x000fc4000f8e00ff */
[----:B------:R-:W-:Y:S01]  /*7a00*/  IMAD.U32 R15, RZ, RZ, UR9 ;  /* 0x00000009ff0f7e24 */ /* 0x000fe2000f8e00ff */
[----:B------:R-:W-:Y:S02]  /*7a10*/  ULDC.64 UR8, c[0x0][0xc08] ;  /* 0x0003020000087ab9 */ /* 0x000fe40000000a00 */
[----:B------:R-:W-:-:S04]  /*7a20*/  UISETP.NE.U32.AND UP0, UPT, UR8, URZ, UPT ;  /* 0x0000003f0800728c */ /* 0x000fc8000bf05070 */
[----:B------:R-:W-:Y:S01]  /*7a30*/  UISETP.NE.AND.EX UP0, UPT, UR9, URZ, UPT, UP0 ;  /* 0x0000003f0900728c */ /* 0x000fe2000bf05300 */
[----:B------:R-:W-:Y:S05]  /*7a40*/  BAR.SYNC.DEFER_BLOCKING 0x1, 0x100 ;  /* 0x0044000000007b1d */ /* 0x000fea0000010000 */
[----:B------:R-:W-:-:S05]  /*7a50*/  PLOP3.LUT P1, PT, PT, PT, UP0, 0x80, 0x0 ;  /* 0x000000000000781c */ /* 0x000fca0003f2f008 */
[----:B------:R-:W-:-:S04]  /*7a60*/  @UP0 UIADD3 UR8, UP1, UR4, UR8, URZ ;  /* 0x0000000804080290 */ /* 0x000fc8000ff3e03f */
[----:B------:R-:W-:Y:S02]  /*7a70*/  @UP0 UIADD3.X UR9, UR12, UR9, URZ, UP1, !UPT ;  /* 0x000000090c090290 */ /* 0x000fe40008ffe43f */
[----:B------:R-:W-:Y:S01]  /*7a80*/  UIADD3 UR4, UP0, UR4, UR10, URZ ;  /* 0x0000000a04047290 */ /* 0x000fe2000ff1e03f */
[----:B--2---:R-:W-:-:S03]  /*7a90*/  IMAD.WIDE R20, R0, 0x2, R14 ;  /* 0x0000000200147825 */ /* 0x004fc600078e020e */
[C---:B------:R-:W-:Y:S02]  /*7aa0*/  LOP3.LUT R5, R20.reuse, 0x380, RZ, 0xc0, !PT ;  /* 0x0000038014057812 */ /* 0x040fe400078ec0ff */
[----:B------:R-:W-:Y:S02]  /*7ab0*/  IADD3 R8, P0, R20, 0x20, RZ ;  /* 0x0000002014087810 */ /* 0x000fe40007f1e0ff */
[----:B------:R-:W-:Y:S02]  /*7ac0*/  SHF.R.U64 R5, R5, 0x3, RZ ;  /* 0x0000000305057819 */ /* 0x000fe400000012ff */
[----:B------:R-:W-:Y:S02]  /*7ad0*/  LOP3.LUT R3, R8, 0x380, RZ, 0xc0, !PT ;  /* 0x0000038008037812 */ /* 0x000fe400078ec0ff */
[----:B------:R-:W-:Y:S01]  /*7ae0*/  LOP3.LUT R4, R5, R20, RZ, 0x3c, !PT ;  /* 0x0000001405047212 */ /* 0x000fe200078e3cff */
[----:B------:R-:W-:Y:S01]  /*7af0*/  IMAD.MOV.U32 R5, RZ, RZ, R21 ;  /* 0x000000ffff057224 */ /* 0x000fe200078e0015 */
[----:B------:R-:W-:-:S04]  /*7b00*/  SHF.R.U64 R3, R3, 0x3, RZ ;  /* 0x0000000303037819 */ /* 0x000fc800000012ff */
[----:B------:R-:W-:Y:S02]  /*7b10*/  MOV R0, R4 ;  /* 0x0000000400007202 */ /* 0x000fe40000000f00 */
[----:B------:R-:W-:Y:S02]  /*7b20*/  F2FP.BF16.F32.PACK_AB R4, R25, R24 ;  /* 0x000000181904723e */ /* 0x000fe400000010ff */
[----:B------:R-:W-:-:S05]  /*7b30*/  F2FP.BF16.F32.PACK_AB R5, R27, R26 ;  /* 0x0000001a1b05723e */ /* 0x000fca00000010ff */
[----:B------:R1:W-:Y:S02]  /*7b40*/  STSM.16.M88.4 [R0], R4 ;  /* 0x0000000400007844 */ /* 0x0003e40000000200 */
[----:B-1----:R-:W-:Y:S01]  /*7b50*/  IMAD.X R5, RZ, RZ, R21, P0 ;  /* 0x000000ffff057224 */ /* 0x002fe200000e0615 */
[----:B------:R-:W-:Y:S02]  /*7b60*/  LOP3.LUT R4, R3, R8, RZ, 0x3c, !PT ;  /* 0x0000000803047212 */ /* 0x000fe400078e3cff */
[----:B------:R-:W-:Y:S02]  /*7b70*/  F2FP.BF16.F32.PACK_AB R8, R33, R32 ;  /* 0x000000202108723e */ /* 0x000fe400000010ff */
[----:B------:R-:W-:Y:S02]  /*7b80*/  MOV R3, R4 ;  /* 0x0000000400037202 */ /* 0x000fe40000000f00 */
[----:B------:R-:W-:Y:S02]  /*7b90*/  IADD3 R5, P0, R20, 0x40, RZ ;  /* 0x0000004014057810 */ /* 0x000fe40007f1e0ff */
[----:B------:R-:W-:Y:S01]  /*7ba0*/  F2FP.BF16.F32.PACK_AB R6, R45, R44 ;  /* 0x0000002c2d06723e */ /* 0x000fe200000010ff */
[----:B------:R1:W-:Y:S01]  /*7bb0*/  STSM.16.M88.4 [R3], R8 ;  /* 0x0000000803007844 */ /* 0x0003e20000000200 */
[----:B------:R-:W-:-:S02]  /*7bc0*/  LOP3.LUT R4, R5, 0x380, RZ, 0xc0, !PT ;  /* 0x0000038005047812 */ /* 0x000fc400078ec0ff */
[----:B------:R-:W-:Y:S02]  /*7bd0*/  F2FP.BF16.F32.PACK_AB R7, R47, R46 ;  /* 0x0000002e2f07723e */ /* 0x000fe400000010ff */
[----:B------:R-:W-:-:S04]  /*7be0*/  SHF.R.U64 R4, R4, 0x3, RZ ;  /* 0x0000000304047819 */ /* 0x000fc800000012ff */
[----:B------:R-:W-:Y:S01]  /*7bf0*/  LOP3.LUT R4, R4, R5, RZ, 0x3c, !PT ;  /* 0x0000000504047212 */ /* 0x000fe200078e3cff */
[----:B------:R-:W-:-:S05]  /*7c00*/  IMAD.X R5, RZ, RZ, R21, P0 ;  /* 0x000000ffff057224 */ /* 0x000fca00000e0615 */
[----:B------:R-:W-:Y:S02]  /*7c10*/  MOV R0, R4 ;  /* 0x0000000400007202 */ /* 0x000fe40000000f00 */
[----:B-1----:R-:W-:Y:S02]  /*7c20*/  IADD3 R8, P0, R20, 0x60, RZ ;  /* 0x0000006014087810 */ /* 0x002fe40007f1e0ff */
[----:B------:R-:W-:Y:S02]  /*7c30*/  F2FP.BF16.F32.PACK_AB R4, R41, R40 ;  /* 0x000000282904723e */ /* 0x000fe400000010ff */
[----:B------:R-:W-:Y:S02]  /*7c40*/  LOP3.LUT R3, R8, 0x380, RZ, 0xc0, !PT ;  /* 0x0000038008037812 */ /* 0x000fe400078ec0ff */
[----:B------:R-:W-:Y:S02]  /*7c50*/  F2FP.BF16.F32.PACK_AB R5, R43, R42 ;  /* 0x0000002a2b05723e */ /* 0x000fe400000010ff */
[----:B------:R-:W-:-:S02]  /*7c60*/  SHF.R.U64 R3, R3, 0x3, RZ ;  /* 0x0000000303037819 */ /* 0x000fc400000012ff */
[----:B------:R-:W-:Y:S01]  /*7c70*/  F2FP.BF16.F32.PACK_AB R9, R51, R50 ;  /* 0x000000323309723e */ /* 0x000fe200000010ff */
[----:B------:R1:W-:Y:S01]  /*7c80*/  STSM.16.M88.4 [R0], R4 ;  /* 0x0000000400007844 */ /* 0x0003e20000000200 */
[----:B------:R-:W-:Y:S02]  /*7c90*/  F2FP.BF16.F32.PACK_AB R10, R53, R52 ;  /* 0x00000034350a723e */ /* 0x000fe400000010ff */
[----:B------:R-:W-:Y:S01]  /*7ca0*/  F2FP.BF16.F32.PACK_AB R11, R55, R54 ;  /* 0x00000036370b723e */ /* 0x000fe200000010ff */
[----:B-1----:R-:W-:Y:S01]  /*7cb0*/  IMAD.X R5, RZ, RZ, R21, P0 ;  /* 0x000000ffff057224 */ /* 0x002fe200000e0615 */
[----:B------:R-:W-:Y:S02]  /*7cc0*/  LOP3.LUT R4, R3, R8, RZ, 0x3c, !PT ;  /* 0x0000000803047212 */ /* 0x000fe400078e3cff */
[----:B------:R-:W-:Y:S02]  /*7cd0*/  F2FP.BF16.F32.PACK_AB R8, R49, R48 ;  /* 0x000000303108723e */ /* 0x000fe400000010ff */
[----:B------:R-:W-:-:S02]  /*7ce0*/  MOV R3, R4 ;  /* 0x0000000400037202 */ /* 0x000fc40000000f00 */
[----:B------:R-:W-:Y:S02]  /*7cf0*/  IADD3 R5, P0, R20, 0x2000, RZ ;  /* 0x0000200014057810 */ /* 0x000fe40007f1e0ff */
[----:B------:R-:W-:Y:S01]  /*7d00*/  F2FP.BF16.F32.PACK_AB R6, R61, R60 ;  /* 0x0000003c3d06723e */ /* 0x000fe200000010ff */
[----:B------:R1:W-:Y:S01]  /*7d10*/  STSM.16.M88.4 [R3], R8 ;  /* 0x0000000803007844 */ /* 0x0003e20000000200 */
[----:B------:R-:W-:Y:S02]  /*7d20*/  LOP3.LUT R4, R5, 0x380, RZ, 0xc0, !PT ;  /* 0x0000038005047812 */ /* 0x000fe400078ec0ff */
        /* <DEDUP_REMOVED lines=117> */
[----:B------:R-:W-:Y:S01]  /*8480*/  LOP3.LUT R3, R8, 0x380, RZ, 0xc0, !PT ;  /* 0x0000038008037812 */ /* 0x000fe200078ec0ff */
[----:B------:R-:W-:Y:S01]  /*8490*/  IMAD.X R21, RZ, RZ, R21, P0 ;  /* 0x000000ffff157224 */ /* 0x000fe200000e0615 */
[----:B------:R-:W-:Y:S02]  /*84a0*/  F2FP.BF16.F32.PACK_AB R5, R139, R138 ;  /* 0x0000008a8b05723e */ /* 0x000fe400000010ff */
[----:B------:R-:W-:-:S02]  /*84b0*/  SHF.R.U64 R3, R3, 0x3, RZ ;  /* 0x0000000303037819 */ /* 0x000fc400000012ff */
[----:B------:R-:W-:Y:S01]  /*84c0*/  F2FP.BF16.F32.PACK_AB R9, R147, R146 ;  /* 0x000000929309723e */ /* 0x000fe200000010ff */
[----:B------:R1:W-:Y:S01]  /*84d0*/  STSM.16.M88.4 [R0], R4 ;  /* 0x0000000400007844 */ /* 0x0003e20000000200 */
[----:B------:R-:W-:Y:S02]  /*84e0*/  LOP3.LUT R20, R3, R8, RZ, 0x3c, !PT ;  /* 0x0000000803147212 */ /* 0x000fe400078e3cff */
[----:B------:R-:W-:Y:S02]  /*84f0*/  F2FP.BF16.F32.PACK_AB R8, R145, R144 ;  /* 0x000000909108723e */ /* 0x000fe400000010ff */
[----:B------:R-:W-:Y:S02]  /*8500*/  MOV R20, R20 ;  /* 0x0000001400147202 */ /* 0x000fe40000000f00 */
[----:B------:R-:W-:Y:S02]  /*8510*/  F2FP.BF16.F32.PACK_AB R10, R149, R148 ;  /* 0x00000094950a723e */ /* 0x000fe400000010ff */
[----:B------:R-:W-:-:S02]  /*8520*/  F2FP.BF16.F32.PACK_AB R11, R151, R150 ;  /* 0x00000096970b723e */ /* 0x000fc400000010ff */
[----:B------:R-:W-:-:S03]  /*8530*/  ISETP.NE.U32.AND P0, PT, RZ, UR10, PT ;  /* 0x0000000aff007c0c */ /* 0x000fc6000bf05070 */
[----:B------:R2:W-:Y:S01]  /*8540*/  STSM.16.M88.4 [R20], R8 ;  /* 0x0000000814007844 */ /* 0x0005e20000000200 */
[----:B------:R-:W-:Y:S01]  /*8550*/  BAR.SYNC.DEFER_BLOCKING 0x1, 0x100 ;  /* 0x0044000000007b1d */ /* 0x000fe20000010000 */
[----:B------:R-:W-:Y:S01]  /*8560*/  ISETP.NE.AND.EX P0, PT, RZ, UR11, PT, P0 ;  /* 0x0000000bff007c0c */ /* 0x000fe2000bf05300 */
[----:B-1----:R-:W-:Y:S01]  /*8570*/  IMAD.U32 R4, RZ, RZ, UR8 ;  /* 0x00000008ff047e24 */ /* 0x002fe2000f8e00ff */
[----:B------:R-:W-:Y:S01]  /*8580*/  UIADD3.X UR8, UR12, UR11, URZ, UP0, !UPT ;  /* 0x0000000b0c087290 */ /* 0x000fe200087fe43f */
[----:B------:R-:W-:-:S05]  /*8590*/  IMAD.U32 R5, RZ, RZ, UR9 ;  /* 0x00000009ff057e24 */ /* 0x000fca000f8e00ff */
[----:B------:R1:W3:Y:S02]  /*85a0*/  @P1 LDG.E R3, desc[UR50][R4.64] ;  /* 0x0000003204031981 */ /* 0x0002e4000c1e1900 */
[----:B-1----:R-:W-:Y:S01]  /*85b0*/  IMAD.U32 R4, RZ, RZ, UR4 ;  /* 0x00000004ff047e24 */ /* 0x002fe2000f8e00ff */
[----:B------:R-:W-:Y:S01]  /*85c0*/  UISETP.NE.AND UP0, UPT, UR45, URZ, UPT ;  /* 0x0000003f2d00728c */ /* 0x000fe2000bf05270 */
[----:B------:R-:W-:Y:S01]  /*85d0*/  IMAD.U32 R5, RZ, RZ, UR8 ;  /* 0x00000008ff057e24 */ /* 0x000fe2000f8e00ff */
[----:B------:R-:W-:-:S04]  /*85e0*/  ULDC UR4, c[0x0][0xad4] ;  /* 0x0002b50000047ab9 */ /* 0x000fc80000000800 */
[----:B------:R2:W5:Y:S01]  /*85f0*/  @P0 LDG.E R0, desc[UR50][R4.64] ;  /* 0x0000003204000981 */ /* 0x000562000c1e1900 */
[----:B------:R-:W-:Y:S01]  /*8600*/  ULDC UR8, c[0x0][0xa88] ;  /* 0x0002a20000087ab9 */ /* 0x000fe20000000800 */
[----:B------:R-:W-:Y:S01]  /*8610*/  USEL UR45, UR45, UR4, UP0 ;  /* 0x000000042d2d7287 */ /* 0x000fe20008000000 */
[----:B---3--:R-:W-:Y:S01]  /*8620*/  @P1 R2UR UR8, R3 ;  /* 0x00000000030812ca */ /* 0x008fe200000e0000 */
[----:B--2---:R-:W-:-:S14]  /*8630*/  @P1 BRA `(.L_x_3593) ;  /* 0x0000000000181947 */ /* 0x004fdc0003800000 */
[----:B------:R-:W-:Y:S05]  /*8640*/  @!P0 BRA `(.L_x_3593) ;  /* 0x0000000000148947 */ /* 0x000fea0003800000 */
[----:B------:R-:W2:Y:S04]  /*8650*/  LDG.E R6, desc[UR50][R4.64] ;  /* 0x0000003204067981 */ /* 0x000ea8000c1e1900 */
[----:B------:R-:W3:Y:S01]  /*8660*/  LDG.E R3, desc[UR50][R4.64+0x4] ;  /* 0x0000043204037981 */ /* 0x000ee2000c1e1900 */
[----:B--2---:R-:W-:Y:S02]  /*8670*/  R2UR UR4, R6 ;  /* 0x00000000060472ca */ /* 0x004fe400000e0000 */
[----:B---3--:R-:W-:-:S13]  /*8680*/  R2UR UR8, R3 ;  /* 0x00000000030872ca */ /* 0x008fda00000e0000 */
[----:B------:R-:W-:-:S12]  /*8690*/  UIADD3 UR8, -UR4, UR8, URZ ;  /* 0x0000000804087290 */ /* 0x000fd8000fffe13f */
.L_x_3593:
[----:B------:R-:W1:Y:S01]  /*86a0*/  SHFL.IDX PT, R3, R221, RZ, 0x1f ;  /* 0x00001fffdd037589 */ /* 0x000e6200000e0000 */
[----:B------:R-:W-:Y:S01]  /*86b0*/  UMOV UR4, URZ ;  /* 0x0000003f00047c82 */ /* 0x000fe20008000000 */
[----:B-----5:R-:W-:Y:S01]  /*86c0*/  @P0 R2UR UR4, R0 ;  /* 0x00000000000402ca */ /* 0x020fe200000e0000 */
[----:B------:R-:W-:Y:S02]  /*86d0*/  UISETP.NE.U32.AND UP0, UPT, UR10, URZ, UPT ;  /* 0x0000003f0a00728c */ /* 0x000fe4000bf05070 */
[----:B------:R-:W-:Y:S02]  /*86e0*/  UISETP.GT.AND UP1, UPT, UR45, 0x1, UPT ;  /* 0x000000012d00788c */ /* 0x000fe4000bf24270 */
[----:B------:R-:W-:-:S04]  /*86f0*/  UISETP.NE.AND.EX UP0, UPT, UR11, URZ, UPT, UP0 ;  /* 0x0000003f0b00728c */ /* 0x000fc8000bf05300 */
[----:B------:R-:W-:Y:S01]  /*8700*/  PLOP3.LUT P1, PT, PT, PT, UP1, 0x80, 0x0 ;  /* 0x000000000000781c */ /* 0x000fe20003f2f018 */
[----:B------:R-:W-:-:S03]  /*8710*/  USEL UR9, UR40, URZ, !UP0 ;  /* 0x0000003f28097287 */ /* 0x000fc6000c000000 */
[----:B------:R-:W-:Y:S01]  /*8720*/  USHF.R.S32.HI UR18, URZ, 0x1f, UR4 ;  /* 0x0000001f3f127899 */ /* 0x000fe20008011404 */
[----:B-1----:R-:W-:-:S13]  /*8730*/  ISETP.NE.AND P0, PT, R3, RZ, PT ;  /* 0x000000ff0300720c */ /* 0x002fda0003f05270 */
[----:B------:R-:W-:Y:S05]  /*8740*/  @P0 BRA `(.L_x_3594) ;  /* 0x0000000400080947 */ /* 0x000fea0003800000 */
[----:B------:R-:W2:Y:S01]  /*8750*/  LDL R6, [R1+0x30] ;  /* 0x0000300001067983 */ /* 0x000ea20000100800 */
[----:B------:R-:W1:Y:S01]  /*8760*/  LDC R0, c[0x0][0xbe8] ;  /* 0x0002fa00ff007b82 */ /* 0x000e620000000800 */
[----:B------:R-:W-:Y:S02]  /*8770*/  IMAD.U32 R9, RZ, RZ, UR43 ;  /* 0x0000002bff097e24 */ /* 0x000fe4000f8e00ff */
[----:B------:R-:W3:Y:S01]  /*8780*/  LDL R10, [R1+0x34] ;  /* 0x00003400010a7983 */ /* 0x000ee20000100800 */
[----:B------:R-:W-:Y:S01]  /*8790*/  UISETP.GT.AND UP1, UPT, UR45, 0x1, UPT ;  /* 0x000000012d00788c */ /* 0x000fe2000bf24270 */
[----:B------:R-:W-:Y:S01]  /*87a0*/  UMOV UR19, 0x9b8 ;  /* 0x000009b800137882 */ /* 0x000fe20000000000 */
[----:B-1----:R-:W-:Y:S02]  /*87b0*/  ISETP.NE.AND P0, PT, R0, 0x1, PT ;  /* 0x000000010000780c */ /* 0x002fe40003f05270 */
[----:B------:R-:W-:Y:S02]  /*87c0*/  USEL UR19, UR19, 0x978, UP1 ;  /* 0x0000097813137887 */ /* 0x000fe40008800000 */
[----:B------:R-:W-:-:S09]  /*87d0*/  UISETP.NE.U32.AND UP0, UPT, UR10, URZ, UPT ;  /* 0x0000003f0a00728c */ /* 0x000fd2000bf05070 */
[----:B------:R-:W1:Y:S08]  /*87e0*/  @P0 LDC R4, c[0x0][0xbec] ;  /* 0x0002fb00ff040b82 */ /* 0x000e700000000800 */
[----:B------:R-:W4:Y:S01]  /*87f0*/  @P0 LDC R5, c[0x0][0xbf0] ;  /* 0x0002fc00ff050b82 */ /* 0x000f220000000800 */
[----:B------:R-:W-:Y:S02]  /*8800*/  UISETP.NE.AND.EX UP0, UPT, UR11, URZ, UPT, UP0 ;  /* 0x0000003f0b00728c */ /* 0x000fe4000bf05300 */
[----:B------:R-:W-:-:S02]  /*8810*/  USEL UR16, UR44, URZ, UP1 ;  /* 0x0000003f2c107287 */ /* 0x000fc40008800000 */
[----:B------:R-:W-:Y:S01]  /*8820*/  USEL UR40, UR40, URZ, !UP0 ;  /* 0x0000003f28287287 */ /* 0x000fe2000c000000 */
[----:B------:R-:W-:Y:S01]  /*8830*/  ULDC.64 UR14, c[0x0][UR19+0x228] ;  /* 0x00008a00130e7abb */ /* 0x000fe20008000a00 */
[----:B------:R-:W-:Y:S01]  /*8840*/  ULDC.64 UR12, c[0x0][UR19+0x220] ;  /* 0x00008800130c7abb */ /* 0x000fe20008000a00 */
[----:B------:R-:W-:Y:S02]  /*8850*/  UIMAD.WIDE.U32 UR20, UR14, UR16, URZ ;  /* 0x000000100e1472a5 */ /* 0x000fe4000f8e003f */
[----:B------:R-:W-:Y:S02]  /*8860*/  UIMAD UR22, UR15, UR16, URZ ;  /* 0x000000100f1672a4 */ /* 0x000fe4000f8e023f */
[----:B------:R-:W-:Y:S01]  /*8870*/  UIMAD.WIDE.U32 UR14, UR12, UR40, URZ ;  /* 0x000000280c0e72a5 */ /* 0x000fe2000f8e003f */
[----:B------:R-:W-:Y:S01]  /*8880*/  ULDC.64 UR10, c[0x0][UR19+0x218] ;  /* 0x00008600130a7abb */ /* 0x000fe20008000a00 */
[----:B------:R-:W-:Y:S02]  /*8890*/  USEL UR41, UR41, URZ, !UP0 ;  /* 0x0000003f29297287 */ /* 0x000fe4000c000000 */
[----:B------:R-:W-:-:S02]  /*88a0*/  UIMAD UR40, UR13, UR40, URZ ;  /* 0x000000280d2872a4 */ /* 0x000fc4000f8e023f */
[----:B------:R-:W-:Y:S02]  /*88b0*/  UIMAD.WIDE.U32 UR16, UR10, UR42, URZ ;  /* 0x0000002a0a1072a5 */ /* 0x000fe4000f8e003f */
[----:B------:R-:W-:Y:S02]  /*88c0*/  UIMAD UR10, UR11, UR42, URZ ;  /* 0x0000002a0b0a72a4 */ /* 0x000fe4000f8e023f */
[----:B------:R-:W-:Y:S02]  /*88d0*/  UIMAD UR40, UR12, UR41, UR40 ;  /* 0x000000290c2872a4 */ /* 0x000fe4000f8e0228 */
[----:B------:R-:W-:Y:S02]  /*88e0*/  UIADD3 UR22, UR21, UR22, URZ ;  /* 0x0000001615167290 */ /* 0x000fe4000fffe03f */
[----:B------:R-:W-:Y:S02]  /*88f0*/  UIADD3 UR11, UR17, UR10, URZ ;  /* 0x0000000a110b7290 */ /* 0x000fe4000fffe03f */
[----:B------:R-:W-:-:S02]  /*8900*/  UIADD3 UR16, UP0, UP2, UR14, UR16, UR4 ;  /* 0x000000100e107290 */ /* 0x000fc4000fa1e004 */
[----:B------:R-:W-:-:S04]  /*8910*/  UIADD3 UR10, UR15, UR40, URZ ;  /* 0x000000280f0a7290 */ /* 0x000fc8000fffe03f */
[----:B------:R-:W-:Y:S01]  /*8920*/  UIADD3.X UR10, UR10, UR11, UR18, UP0, UP2 ;  /* 0x0000000b0a0a7290 */ /* 0x000fe200087e4412 */
[----:B------:R-:W-:Y:S02]  /*8930*/  IMAD.U32 R11, RZ, RZ, UR43 ;  /* 0x0000002bff0b7e24 */ /* 0x000fe4000f8e00ff */
[----:B--2---:R-:W-:-:S04]  /*8940*/  IMAD R9, R9, 0x40, R6 ;  /* 0x0000004009097824 */ /* 0x004fc800078e0206 */
[----:B-1----:R-:W-:-:S04]  /*8950*/  @P0 IMAD.HI.U32 R4, R9, R4, RZ ;  /* 0x0000000409040227 */ /* 0x002fc800078e00ff */
[----:B------:R-:W-:Y:S01]  /*8960*/  IMAD.MOV.U32 R3, RZ, RZ, R9 ;  /* 0x000000ffff037224 */ /* 0x000fe200078e0009 */
[----:B----4-:R-:W-:Y:S01]  /*8970*/  @P0 SHF.R.U32.HI R3, RZ, R5, R4 ;  /* 0x00000005ff030219 */ /* 0x010fe20000011604 */
[----:B------:R-:W-:Y:S02]  /*8980*/  IMAD.U32 R4, RZ, RZ, UR20 ;  /* 0x00000014ff047e24 */ /* 0x000fe4000f8e00ff */
[----:B------:R-:W-:Y:S02]  /*8990*/  IMAD.U32 R6, RZ, RZ, UR22 ;  /* 0x00000016ff067e24 */ /* 0x000fe4000f8e00ff */
[--C-:B------:R-:W-:Y:S01]  /*89a0*/  IMAD.MOV R7, RZ, RZ, -R3.reuse ;  /* 0x000000ffff077224 */ /* 0x100fe200078e0a03 */
[----:B------:R-:W-:Y:S02]  /*89b0*/  IADD3 R4, P0, P2, R3, UR16, R4 ;  /* 0x0000001003047c10 */ /* 0x000fe4000fa1e004 */
[----:B------:R-:W-:Y:S01]  /*89c0*/  SHF.R.S32.HI R3, RZ, 0x1f, R3 ;  /* 0x0000001fff037819 */ /* 0x000fe20000011403 */
[----:B------:R-:W-:-:S03]  /*89d0*/  IMAD R7, R0, R7, R9 ;  /* 0x0000000700077224 */ /* 0x000fc600078e0209 */
[----:B------:R-:W-:Y:S01]  /*89e0*/  IADD3.X R5, R3, UR10, R6, P0, P2 ;  /* 0x0000000a03057c10 */ /* 0x000fe200087e4406 */
[----:B------:R-:W-:Y:S01]  /*89f0*/  ULDC.64 UR10, c[0x0][UR19+0x210] ;  /* 0x00008400130a7abb */ /* 0x000fe20008000a00 */
[----:B------:R-:W-:Y:S01]  /*8a00*/  SHF.R.S32.HI R3, RZ, 0x1f, R7 ;  /* 0x0000001fff037819 */ /* 0x000fe20000011407 */
[C---:B------:R-:W-:Y:S02]  /*8a10*/  IMAD R6, R7.reuse, UR11, RZ ;  /* 0x0000000b07067c24 */ /* 0x040fe4000f8e02ff */
[----:B------:R-:W-:-:S04]  /*8a20*/  IMAD.WIDE.U32 R4, R7, UR10, R4 ;  /* 0x0000000a07047c25 */ /* 0x000fc8000f8e0004 */
[----:B------:R-:W-:Y:S01]  /*8a30*/  IMAD R3, R3, UR10, R6 ;  /* 0x0000000a03037c24 */ /* 0x000fe2000f8e0206 */
[----:B------:R-:W-:Y:S01]  /*8a40*/  ULDC.64 UR10, c[0x0][0xba8] ;  /* 0x0002ea00000a7ab9 */ /* 0x000fe20000000a00 */
[----:B------:R-:W-:Y:S01]  /*8a50*/  @!UP1 ULDC UR10, c[0x0][0xb50] ;  /* 0x0002d400000a9ab9 */ /* 0x000fe20000000800 */
[----:B------:R-:W-:Y:S01]  /*8a60*/  @!UP1 ULDC UR11, c[0x0][0xb54] ;  /* 0x0002d500000b9ab9 */ /* 0x000fe20000000800 */
[----:B------:R-:W-:Y:S01]  /*8a70*/  IMAD.IADD R3, R5, 0x1, R3 ;  /* 0x0000000105037824 */ /* 0x000fe200078e0203 */
[----:B------:R-:W-:-:S04]  /*8a80*/  LEA R8, P0, R4, UR10, 0x2 ;  /* 0x0000000a04087c11 */ /* 0x000fc8000f8010ff */
[----:B------:R-:W-:Y:S01]  /*8a90*/  LEA.HI.X R9, R4, UR11, R3, 0x2, P0 ;  /* 0x0000000b04097c11 */ /* 0x000fe200080f1403 */
[----:B---3--:R-:W-:Y:S01]  /*8aa0*/  IMAD.MOV R3, RZ, RZ, -R10 ;  /* 0x000000ffff037224 */ /* 0x008fe200078e0a0a */
[----:B------:R-:W-:Y:S04]  /*8ab0*/  SHFL.IDX PT, R4, R8, RZ, 0x1c1f ;  /* 0x001c1fff08047589 */ /* 0x000fe800000e0000 */
[----:B------:R-:W-:Y:S01]  /*8ac0*/  ISETP.NE.AND P0, PT, R222, R3, PT ;  /* 0x00000003de00720c */ /* 0x000fe20003f05270 */
[----:B------:R-:W1:Y:S01]  /*8ad0*/  SHFL.IDX PT, R5, R9, RZ, 0x1c1f ;  /* 0x001c1fff09057589 */ /* 0x000e6200000e0000 */
[----:B------:R-:W-:Y:S02]  /*8ae0*/  IMAD R3, R0, UR8, RZ ;  /* 0x0000000800037c24 */ /* 0x000fe4000f8e02ff */
[----:B------:R-:W-:Y:S01]  /*8af0*/  IMAD R0, R11, 0x40, R16 ;  /* 0x000000400b007824 */ /* 0x000fe200078e0210 */
[----:B------:R-:W-:Y:S04]  /*8b00*/  SHFL.IDX PT, R6, R8, 0x1, 0x1c1f ;  /* 0x003c1f0008067f89 */ /* 0x000fe800000e0000 */
[----:B------:R-:W2:Y:S01]  /*8b10*/  SHFL.IDX PT, R7, R9, 0x1, 0x1c1f ;  /* 0x003c1f0009077f89 */ /* 0x000ea200000e0000 */
[C---:B------:R-:W-:Y:S01]  /*8b20*/  ISETP.GE.OR P2, PT, R0.reuse, R3, P0 ;  /* 0x000000030000720c */ /* 0x040fe20000746670 */
[----:B------:R-:W-:-:S05]  /*8b30*/  VIADD R0, R0, 0x8 ;  /* 0x0000000800007836 */ /* 0x000fca0000000000 */
[----:B------:R-:W-:-:S07]  /*8b40*/  ISETP.GE.OR P0, PT, R0, R3, P0 ;  /* 0x000000030000720c */ /* 0x000fce0000706670 */
[----:B-1----:R1:W-:Y:S06]  /*8b50*/  @!P2 ST.E desc[UR50][R4.64], R12 ;  /* 0x0000000c0400a985 */ /* 0x0023ec000c101932 */
[----:B--2---:R1:W-:Y:S02]  /*8b60*/  @!P0 ST.E desc[UR50][R6.64], R13 ;  /* 0x0000000d06008985 */ /* 0x0043e4000c101932 */
.L_x_3594:
[----:B------:R-:W-:Y:S05]  /*8b70*/  @P1 BRA `(.L_x_3595) ;  /* 0x0000001000681947 */ /* 0x000fea0003800000 */
[----:B------:R-:W2:Y:S01]  /*8b80*/  S2R R0, SR_TID.X ;  /* 0x0000000000007919 */ /* 0x000ea20000002100 */
[----:B------:R-:W3:Y:S01]  /*8b90*/  LDC R82, c[0x0][0xbe8] ;  /* 0x0002fa00ff527b82 */ /* 0x000ee20000000800 */
[----:B------:R-:W-:Y:S01]  /*8ba0*/  ULDC UR14, c[0x0][0xac8] ;  /* 0x0002b200000e7ab9 */ /* 0x000fe20000000800 */
[----:B------:R-:W-:Y:S01]  /*8bb0*/  ULDC.64 UR12, c[0x0][0xaa0] ;  /* 0x0002a800000c7ab9 */ /* 0x000fe20000000a00 */
[----:B--2---:R-:W-:-:S05]  /*8bc0*/  VIADD R0, R0, 0xffffff80 ;  /* 0xffffff8000007836 */ /* 0x004fca0000000000 */
[----:B------:R-:W-:-:S04]  /*8bd0*/  SHF.R.S32.HI R3, RZ, 0x1f, R0 ;  /* 0x0000001fff037819 */ /* 0x000fc80000011400 */
[----:B------:R-:W-:-:S04]  /*8be0*/  LEA.HI R20, R3, R0, RZ, 0x3 ;  /* 0x0000000003147211 */ /* 0x000fc800078f18ff */
[----:B------:R-:W-:-:S05]  /*8bf0*/  SHF.R.S32.HI R3, RZ, 0x3, R20 ;  /* 0x00000003ff037819 */ /* 0x000fca0000011414 */
[----:B-1----:R-:W-:-:S04]  /*8c00*/  IMAD R5, R3, 0x40, R2 ;  /* 0x0000004003057824 */ /* 0x002fc800078e0202 */
[----:B------:R-:W-:-:S03]  /*8c10*/  IMAD.WIDE R14, R5, 0x2, R14 ;  /* 0x00000002050e7825 */ /* 0x000fc600078e020e */
[C---:B------:R-:W-:Y:S02]  /*8c20*/  IADD3 R41, P2, R14.reuse, 0x7000, RZ ;  /* 0x000070000e297810 */ /* 0x040fe40007f5e0ff */
[----:B------:R-:W-:Y:S02]  /*8c30*/  IADD3 R33, P0, R14, 0x5000, RZ ;  /* 0x000050000e217810 */ /* 0x000fe40007f1e0ff */
[----:B------:R-:W-:Y:S02]  /*8c40*/  LOP3.LUT R40, R41, 0x380, RZ, 0xc0, !PT ;  /* 0x0000038029287812 */ /* 0x000fe400078ec0ff */
[----:B------:R-:W-:Y:S02]  /*8c50*/  LOP3.LUT R32, R33, 0x380, RZ, 0xc0, !PT ;  /* 0x0000038021207812 */ /* 0x000fe400078ec0ff */
[----:B------:R-:W-:Y:S02]  /*8c60*/  SHF.R.U64 R40, R40, 0x3, RZ ;  /* 0x0000000328287819 */ /* 0x000fe400000012ff */
[----:B------:R-:W-:-:S02]  /*8c70*/  IADD3 R37, P1, R14, 0x6000, RZ ;  /* 0x000060000e257810 */ /* 0x000fc40007f3e0ff */
[----:B------:R-:W-:Y:S01]  /*8c80*/  LOP3.LUT R40, R40, R41, RZ, 0x3c, !PT ;  /* 0x0000002928287212 */ /* 0x000fe200078e3cff */
[--C-:B------:R-:W-:Y:S01]  /*8c90*/  IMAD.X R41, RZ, RZ, R15.reuse, P2 ;  /* 0x000000ffff297224 */ /* 0x100fe200010e060f */
[----:B------:R-:W-:Y:S02]  /*8ca0*/  IADD3 R69, P2, R14, 0xe000, RZ ;  /* 0x0000e0000e457810 */ /* 0x000fe40007f5e0ff */
[----:B------:R-:W-:Y:S02]  /*8cb0*/  SHF.R.U64 R32, R32, 0x3, RZ ;  /* 0x0000000320207819 */ /* 0x000fe400000012ff */
[----:B------:R-:W-:Y:S01]  /*8cc0*/  LOP3.LUT R68, R69, 0x380, RZ, 0xc0, !PT ;  /* 0x0000038045447812 */ /* 0x000fe200078ec0ff */
[----:B------:R-:W-:Y:S01]  /*8cd0*/  UIMAD UR18, UR18, UR12, URZ ;  /* 0x0000000c121272a4 */ /* 0x000fe2000f8e023f */
[----:B------:R-:W-:Y:S01]  /*8ce0*/  LOP3.LUT R36, R37, 0x380, RZ, 0xc0, !PT ;  /* 0x0000038025247812 */ /* 0x000fe200078ec0ff */
[----:B------:R-:W-:Y:S01]  /*8cf0*/  VIADD R87, R2, 0xc0 ;  /* 0x000000c002577836 */ /* 0x000fe20000000000 */
[----:B------:R-:W-:Y:S01]  /*8d00*/  SHF.R.U64 R68, R68, 0x3, RZ ;  /* 0x0000000344447819 */ /* 0x000fe200000012ff */
[----:B------:R-:W-:Y:S01]  /*8d10*/  UIMAD.WIDE.U32 UR10, UR4, UR12, URZ ;  /* 0x0000000c040a72a5 */ /* 0x000fe2000f8e003f */
[----:B------:R-:W-:Y:S01]  /*8d20*/  LOP3.LUT R32, R32, R33, RZ, 0x3c, !PT ;  /* 0x0000002120207212 */ /* 0x000fe200078e3cff */
[--C-:B------:R-:W-:Y:S01]  /*8d30*/  IMAD.X R33, RZ, RZ, R15.reuse, P0 ;  /* 0x000000ffff217224 */ /* 0x100fe200000e060f */
[----:B------:R-:W-:Y:S01]  /*8d40*/  LOP3.LUT R68, R68, R69, RZ, 0x3c, !PT ;  /* 0x0000004544447212 */ /* 0x000fe200078e3cff */
[----:B------:R-:W-:Y:S01]  /*8d50*/  IMAD.X R69, RZ, RZ, R15, P2 ;  /* 0x000000ffff457224 */ /* 0x000fe200010e060f */
[----:B---3--:R-:W-:Y:S01]  /*8d60*/  ISETP.NE.AND P2, PT, R82, 0x1, PT ;  /* 0x000000015200780c */ /* 0x008fe20003f45270 */
[----:B------:R-:W-:Y:S01]  /*8d70*/  VIADD R89, R2, 0x100 ;  /* 0x0000010002597836 */ /* 0x000fe20000000000 */
[----:B------:R-:W-:-:S02]  /*8d80*/  IADD3 R61, P0, R14, 0xc000, RZ ;  /* 0x0000c0000e3d7810 */ /* 0x000fc40007f1e0ff */
[----:B------:R-:W-:Y:S02]  /*8d90*/  IADD3 R9, P3, R14, 0x1000, RZ ;  /* 0x000010000e097810 */ /* 0x000fe40007f7e0ff */
[----:B------:R-:W-:Y:S02]  /*8da0*/  LOP3.LUT R81, R20, 0xfffffff8, RZ, 0xc0, !PT ;  /* 0xfffffff814517812 */ /* 0x000fe400078ec0ff */
[C---:B------:R-:W-:Y:S02]  /*8db0*/  IADD3 R13, P4, R14.reuse, 0x2000, RZ ;  /* 0x000020000e0d7810 */ /* 0x040fe40007f9e0ff */
[C---:B------:R-:W-:Y:S02]  /*8dc0*/  IADD3 R25, P5, R14.reuse, 0x3000, RZ ;  /* 0x000030000e197810 */ /* 0x040fe40007fbe0ff */
[----:B------:R-:W-:Y:S01]  /*8dd0*/  IADD3 R29, P6, R14, 0x4000, RZ ;  /* 0x000040000e1d7810 */ /* 0x000fe20007fde0ff */
[----:B------:R-:W1:Y:S01]  /*8de0*/  @P2 LDC R77, c[0x0][0xbec] ;  /* 0x0002fb00ff4d2b82 */ /* 0x000e620000000800 */
[----:B------:R-:W-:Y:S01]  /*8df0*/  SHF.R.U64 R36, R36, 0x3, RZ ;  /* 0x0000000324247819 */ /* 0x000fe200000012ff */
[----:B------:R-:W-:Y:S01]  /*8e00*/  UIMAD UR18, UR4, UR13, UR18 ;  /* 0x0000000d041272a4 */ /* 0x000fe2000f8e0212 */
[----:B------:R-:W-:Y:S01]  /*8e10*/  LOP3.LUT R60, R61, 0x380, RZ, 0xc0, !PT ;  /* 0x000003803d3c7812 */ /* 0x000fe200078ec0ff */
[----:B------:R-:W-:Y:S01]  /*8e20*/  VIADD R97, R2, 0x140 ;  /* 0x0000014002617836 */ /* 0x000fe20000000000 */
[----:B------:R-:W-:Y:S01]  /*8e30*/  LOP3.LUT R36, R36, R37, RZ, 0x3c, !PT ;  /* 0x0000002524247212 */ /* 0x000fe200078e3cff */
[----:B------:R-:W-:Y:S01]  /*8e40*/  IMAD.X R37, RZ, RZ, R15, P1 ;  /* 0x000000ffff257224 */ /* 0x000fe200008e060f */
[----:B------:R-:W-:Y:S01]  /*8e50*/  IADD3 R65, P1, R14, 0xd000, RZ ;  /* 0x0000d0000e417810 */ /* 0x000fe20007f3e0ff */
[----:B------:R-:W2:Y:S01]  /*8e60*/  @P2 LDC R79, c[0x0][0xbf0] ;  /* 0x0002fc00ff4f2b82 */ /* 0x000ea20000000800 */
[----:B------:R-:W-:Y:S01]  /*8e70*/  SHF.R.U64 R60, R60, 0x3, RZ ;  /* 0x000000033c3c7819 */ /* 0x000fe200000012ff */
[----:B------:R-:W-:Y:S01]  /*8e80*/  VIADD R93, R2, 0x180 ;  /* 0x00000180025d7836 */ /* 0x000fe20000000000 */
[----:B------:R-:W-:Y:S01]  /*8e90*/  LOP3.LUT R8, R9, 0x380, RZ, 0xc0, !PT ;  /* 0x0000038009087812 */ /* 0x000fe200078ec0ff */
[----:B------:R-:W-:Y:S01]  /*8ea0*/  IMAD.IADD R0, R0, 0x1, -R81 ;  /* 0x0000000100007824 */ /* 0x000fe200078e0a51 */
[----:B------:R-:W-:Y:S01]  /*8eb0*/  LOP3.LUT R64, R65, 0x380, RZ, 0xc0, !PT ;  /* 0x0000038041407812 */ /* 0x000fe200078ec0ff */
[----:B------:R-:W5:Y:S01]  /*8ec0*/  LD.E.128 R32, desc[UR50][R32.64] ;  /* 0x0000003220207980 */ /* 0x000f62000c101d00 */
[----:B------:R-:W-:Y:S01]  /*8ed0*/  LOP3.LUT R60, R60, R61, RZ, 0x3c, !PT ;  /* 0x0000003d3c3c7212 */ /* 0x000fe200078e3cff */
[----:B------:R-:W-:Y:S01]  /*8ee0*/  IMAD.X R61, RZ, RZ, R15, P0 ;  /* 0x000000ffff3d7224 */ /* 0x000fe200000e060f */
[----:B------:R-:W-:Y:S01]  /*8ef0*/  ISETP.GE.AND P0, PT, R185, UR14, PT ;  /* 0x0000000eb9007c0c */ /* 0x000fe2000bf06270 */
[----:B------:R-:W5:Y:S01]  /*8f00*/  LD.E.128 R40, desc[UR50][R40.64] ;  /* 0x0000003228287980 */ /* 0x000f62000c101d00 */
[----:B------:R-:W-:Y:S01]  /*8f10*/  SHF.R.U64 R8, R8, 0x3, RZ ;  /* 0x0000000308087819 */ /* 0x000fe200000012ff */
[----:B------:R-:W-:Y:S01]  /*8f20*/  ULDC.64 UR12, c[0x0][0xae8] ;  /* 0x0002ba00000c7ab9 */ /* 0x000fe20000000a00 */
[----:B------:R-:W-:Y:S01]  /*8f30*/  SHF.R.U64 R64, R64, 0x3, RZ ;  /* 0x0000000340407819 */ /* 0x000fe200000012ff */
[----:B------:R-:W-:Y:S01]  /*8f40*/  IMAD.U32 R81, RZ, RZ, UR43 ;  /* 0x0000002bff517e24 */ /* 0x000fe2000f8e00ff */
[----:B------:R-:W-:Y:S01]  /*8f50*/  SEL R76, RZ, 0xffffffff, P0 ;  /* 0xffffffffff4c7807 */ /* 0x000fe20000000000 */
[----:B------:R-:W-:Y:S01]  /*8f60*/  IMAD R0, R0, 0x20, R3 ;  /* 0x0000002000007824 */ /* 0x000fe200078e0203 */
[----:B------:R-:W-:Y:S01]  /*8f70*/  LOP3.LUT R8, R8, R9, RZ, 0x3c, !PT ;  /* 0x0000000908087212 */ /* 0x000fe200078e3cff */
[--C-:B------:R-:W-:Y:S01]  /*8f80*/  IMAD.X R9, RZ, RZ, R15.reuse, P3 ;  /* 0x000000ffff097224 */ /* 0x100fe200018e060f */
[----:B------:R-:W-:Y:S01]  /*8f90*/  ISETP.GE.AND P0, PT, R184, UR14, PT ;  /* 0x0000000eb8007c0c */ /* 0x000fe2000bf06270 */
[----:B------:R-:W5:Y:S01]  /*8fa0*/  LD.E.128 R68, desc[UR50][R68.64] ;  /* 0x0000003244447980 */ /* 0x000f62000c101d00 */
[----:B------:R-:W-:Y:S01]  /*8fb0*/  LOP3.LUT R64, R64, R65, RZ, 0x3c, !PT ;  /* 0x0000004140407212 */ /* 0x000fe200078e3cff */
[----:B------:R-:W-:Y:S01]  /*8fc0*/  IMAD.X R65, RZ, RZ, R15, P1 ;  /* 0x000000ffff417224 */ /* 0x000fe200008e060f */
[----:B------:R-:W-:Y:S01]  /*8fd0*/  IADD3 R45, P3, R14, 0x8000, RZ ;  /* 0x000080000e2d7810 */ /* 0x000fe20007f7e0ff */
[----:B------:R-:W-:Y:S01]  /*8fe0*/  IMAD.SHL.U32 R76, R76, 0x2, RZ ;  /* 0x000000024c4c7824 */ /* 0x000fe200078e00ff */
[----:B------:R-:W-:-:S02]  /*8ff0*/  ISETP.GE.AND P1, PT, R2, UR14, PT ;  /* 0x0000000e02007c0c */ /* 0x000fc4000bf26270 */
[----:B------:R-:W-:Y:S02]  /*9000*/  LOP3.LUT R12, R13, 0x380, RZ, 0xc0, !PT ;  /* 0x000003800d0c7812 */ /* 0x000fe400078ec0ff */
[----:B------:R-:W-:Y:S02]  /*9010*/  LOP3.LUT R24, R25, 0x380, RZ, 0xc0, !PT ;  /* 0x0000038019187812 */ /* 0x000fe400078ec0ff */
[----:B------:R-:W-:Y:S01]  /*9020*/  LOP3.LUT R28, R29, 0x380, RZ, 0xc0, !PT ;  /* 0x000003801d1c7812 */ /* 0x000fe200078ec0ff */
[----:B------:R-:W-:Y:S01]  /*9030*/  UIADD3 UR11, UR11, UR18, URZ ;  /* 0x000000120b0b7290 */ /* 0x000fe2000fffe03f */
[----:B------:R-:W-:Y:S01]  /*9040*/  SEL R20, RZ, 0xffffffff, P0 ;  /* 0xffffffffff147807 */ /* 0x000fe20000000000 */
[----:B------:R-:W-:Y:S01]  /*9050*/  IMAD R80, R81, 0x40, R0 ;  /* 0x0000004051507824 */ /* 0x000fe200078e0200 */
[----:B------:R-:W-:Y:S01]  /*9060*/  ISETP.GE.AND P0, PT, R87, UR14, PT ;  /* 0x0000000e57007c0c */ /* 0x000fe2000bf06270 */
[----:B------:R-:W-:Y:S01]  /*9070*/  USHF.R.S32.HI UR4, URZ, 0x1f, UR9 ;  /* 0x0000001f3f047899 */ /* 0x000fe20008011409 */
[----:B------:R-:W-:Y:S01]  /*9080*/  LOP3.LUT R44, R45, 0x380, RZ, 0xc0, !PT ;  /* 0x000003802d2c7812 */ /* 0x000fe200078ec0ff */
[----:B------:R-:W5:Y:S01]  /*9090*/  LD.E.128 R8, desc[UR50][R8.64] ;  /* 0x0000003208087980 */ /* 0x000f62000c101d00 */
[----:B------:R-:W-:Y:S01]  /*90a0*/  SEL R21, RZ, 0x1, P1 ;  /* 0x00000001ff157807 */ /* 0x000fe20000800000 */
[----:B------:R-:W-:Y:S01]  /*90b0*/  IMAD.SHL.U32 R20, R20, 0x4, RZ ;  /* 0x0000000414147824 */ /* 0x000fe200078e00ff */
[----:B------:R-:W-:Y:S01]  /*90c0*/  SHF.R.U64 R12, R12, 0x3, RZ ;  /* 0x000000030c0c7819 */ /* 0x000fe200000012ff */
[----:B------:R-:W5:Y:S01]  /*90d0*/  LD.E.128 R36, desc[UR50][R36.64] ;  /* 0x0000003224247980 */ /* 0x000f62000c101d00 */
[----:B------:R-:W-:-:S02]  /*90e0*/  SHF.R.U64 R24, R24, 0x3, RZ ;  /* 0x0000000318187819 */ /* 0x000fc400000012ff */
[----:B------:R-:W-:Y:S01]  /*90f0*/  SHF.R.U64 R28, R28, 0x3, RZ ;  /* 0x000000031c1c7819 */ /* 0x000fe200000012ff */
[----:B------:R-:W5:Y:S01]  /*9100*/  LD.E.128 R60, desc[UR50][R60.64] ;  /* 0x000000323c3c7980 */ /* 0x000f62000c101d00 */
[----:B------:R-:W-:Y:S02]  /*9110*/  SEL R0, RZ, 0xffffffff, P0 ;  /* 0xffffffffff007807 */ /* 0x000fe40000000000 */
[----:B------:R-:W-:Y:S01]  /*9120*/  SHF.R.U64 R44, R44, 0x3, RZ ;  /* 0x000000032c2c7819 */ /* 0x000fe200000012ff */
[----:B------:R-:W-:Y:S01]  /*9130*/  UIMAD.WIDE.U32 UR10, UR42, UR12, UR10 ;  /* 0x0000000c2a0a72a5 */ /* 0x000fe2000f8e000a */
[----:B------:R-:W-:Y:S01]  /*9140*/  LOP3.LUT R21, R76, 0x2, R21, 0xe2, !PT ;  /* 0x000000024c157812 */ /* 0x000fe200078ee215 */
[----:B------:R-:W5:Y:S01]  /*9150*/  LD.E.128 R64, desc[UR50][R64.64] ;  /* 0x0000003240407980 */ /* 0x000f62000c101d00 */
[----:B------:R-:W-:Y:S01]  /*9160*/  ISETP.GE.AND P0, PT, R89, UR14, PT ;  /* 0x0000000e59007c0c */ /* 0x000fe2000bf06270 */
[----:B------:R-:W-:Y:S01]  /*9170*/  IMAD.SHL.U32 R76, R0, 0x8, RZ ;  /* 0x00000008004c7824 */ /* 0x000fe200078e00ff */
        /* <DEDUP_REMOVED lines=8> */
[----:B------:R-:W-:Y:S01]  /*9200*/  IADD3 R49, P4, R14, 0x9000, RZ ;  /* 0x000090000e317810 */ /* 0x000fe20007f9e0ff */
[----:B-1----:R-:W-:Y:S01]  /*9210*/  @P2 IMAD.HI.U32 R0, R80, R77, RZ ;  /* 0x0000004d50002227 */ /* 0x002fe200078e00ff */
[C---:B------:R-:W-:Y:S01]  /*9220*/  IADD3 R53, P5, R14.reuse, 0xa000, RZ ;  /* 0x0000a0000e357810 */ /* 0x040fe20007fbe0ff */
[----:B------:R-:W-:Y:S01]  /*9230*/  UIMAD UR11, UR42, UR13, UR11 ;  /* 0x0000000d2a0b72a4 */ /* 0x000fe2000f8e020b */
[----:B------:R-:W-:Y:S01]  /*9240*/  IADD3 R57, P6, R14, 0xb000, RZ ;  /* 0x0000b0000e397810 */ /* 0x000fe20007fde0ff */
[----:B------:R-:W5:Y:S01]  /*9250*/  LD.E.128 R24, desc[UR50][R24.64] ;  /* 0x0000003218187980 */ /* 0x000f62000c101d00 */
[----:B------:R-:W-:Y:S01]  /*9260*/  LOP3.LUT R21, R20, 0x4, R21, 0xe2, !PT ;  /* 0x0000000414157812 */ /* 0x000fe200078ee215 */
[----:B------:R-:W-:Y:S01]  /*9270*/  ULDC.64 UR12, c[0x0][0xaf0] ;  /* 0x0002bc00000c7ab9 */ /* 0x000fe20000000a00 */
[----:B------:R-:W-:Y:S01]  /*9280*/  IADD3 R7, P3, R14, 0xf000, RZ ;  /* 0x0000f0000e077810 */ /* 0x000fe20007f7e0ff */
[----:B------:R-:W5:Y:S01]  /*9290*/  LD.E.128 R28, desc[UR50][R28.64] ;  /* 0x000000321c1c7980 */ /* 0x000f62000c101d00 */
[----:B------:R-:W-:Y:S01]  /*92a0*/  SEL R20, RZ, 0xffffffff, P0 ;  /* 0xffffffffff147807 */ /* 0x000fe20000000000 */
[----:B------:R-:W-:Y:S01]  /*92b0*/  UIMAD UR4, UR4, UR12, URZ ;  /* 0x0000000c040472a4 */ /* 0x000fe2000f8e023f */
[----:B------:R-:W-:Y:S01]  /*92c0*/  LOP3.LUT R48, R49, 0x380, RZ, 0xc0, !PT ;  /* 0x0000038031307812 */ /* 0x000fe200078ec0ff */
[----:B------:R-:W-:Y:S01]  /*92d0*/  IMAD.MOV.U32 R77, RZ, RZ, R80 ;  /* 0x000000ffff4d7224 */ /* 0x000fe200078e0050 */
[----:B------:R-:W-:Y:S01]  /*92e0*/  LOP3.LUT R52, R53, 0x380, RZ, 0xc0, !PT ;  /* 0x0000038035347812 */ /* 0x000fe200078ec0ff */
[----:B------:R-:W5:Y:S01]  /*92f0*/  LD.E.128 R44, desc[UR50][R44.64] ;  /* 0x000000322c2c7980 */ /* 0x000f62000c101d00 */
[----:B------:R-:W-:-:S02]  /*9300*/  LOP3.LUT R56, R57, 0x380, RZ, 0xc0, !PT ;  /* 0x0000038039387812 */ /* 0x000fc400078ec0ff */
[----:B------:R-:W-:Y:S01]  /*9310*/  LOP3.LUT R5, R14, 0x380, RZ, 0xc0, !PT ;  /* 0x000003800e057812 */ /* 0x000fe200078ec0ff */
[----:B------:R-:W-:Y:S01]  /*9320*/  UIMAD.WIDE.U32 UR10, UR9, UR12, UR10 ;  /* 0x0000000c090a72a5 */ /* 0x000fe2000f8e000a */
[----:B------:R-:W-:Y:S01]  /*9330*/  LOP3.LUT R6, R7, 0x380, RZ, 0xc0, !PT ;  /* 0x0000038007067812 */ /* 0x000fe200078ec0ff */
[----:B------:R-:W-:Y:S01]  /*9340*/  IMAD.X R73, RZ, RZ, R15, P3 ;  /* 0x000000ffff497224 */ /* 0x000fe200018e060f */
[----:B--2---:R-:W-:Y:S01]  /*9350*/  @P2 SHF.R.U32.HI R77, RZ, R79, R0 ;  /* 0x0000004fff4d2219 */ /* 0x004fe20000011600 */
[----:B------:R-:W-:Y:S01]  /*9360*/  IMAD.SHL.U32 R79, R20, 0x10, RZ ;  /* 0x00000010144f7824 */ /* 0x000fe200078e00ff */
[----:B------:R-:W-:Y:S01]  /*9370*/  LOP3.LUT R76, R76, 0x8, R21, 0xe2, !PT ;  /* 0x000000084c4c7812 */ /* 0x000fe200078ee215 */
[----:B------:R-:W-:Y:S01]  /*9380*/  UIMAD UR4, UR9, UR13, UR4 ;  /* 0x0000000d090472a4 */ /* 0x000fe2000f8e0204 */
[----:B------:R-:W-:Y:S02]  /*9390*/  SHF.R.U64 R48, R48, 0x3, RZ ;  /* 0x0000000330307819 */ /* 0x000fe400000012ff */
[----:B------:R-:W-:-:S02]  /*93a0*/  SHF.R.U64 R52, R52, 0x3, RZ ;  /* 0x0000000334347819 */ /* 0x000fc400000012ff */
[----:B------:R-:W-:Y:S02]  /*93b0*/  SHF.R.U64 R56, R56, 0x3, RZ ;  /* 0x0000000338387819 */ /* 0x000fe400000012ff */
[----:B------:R-:W-:Y:S02]  /*93c0*/  SHF.R.U64 R5, R5, 0x3, RZ ;  /* 0x0000000305057819 */ /* 0x000fe400000012ff */
[----:B------:R-:W-:Y:S01]  /*93d0*/  SHF.R.U64 R6, R6, 0x3, RZ ;  /* 0x0000000306067819 */ /* 0x000fe200000012ff */
[----:B------:R-:W-:Y:S01]  /*93e0*/  UIADD3 UR4, UR11, UR4, URZ ;  /* 0x000000040b047290 */ /* 0x000fe2000fffe03f */
[----:B------:R-:W-:Y:S01]  /*93f0*/  LOP3.LUT R76, R79, 0x10, R76, 0xe2, !PT ;  /* 0x000000104f4c7812 */ /* 0x000fe200078ee24c */
[----:B------:R-:W-:Y:S01]  /*9400*/  IMAD.MOV R79, RZ, RZ, -R77 ;  /* 0x000000ffff4f7224 */ /* 0x000fe200078e0a4d */
[----:B------:R-:W-:Y:S02]  /*9410*/  ISETP.GE.AND P0, PT, R97, UR14, PT ;  /* 0x0000000e61007c0c */ /* 0x000fe4000bf06270 */
[----:B------:R-:W-:Y:S01]  /*9420*/  LOP3.LUT R48, R48, R49, RZ, 0x3c, !PT ;  /* 0x0000003130307212 */ /* 0x000fe200078e3cff */
[--C-:B------:R-:W-:Y:S01]  /*9430*/  IMAD.X R49, RZ, RZ, R15.reuse, P4 ;  /* 0x000000ffff317224 */ /* 0x100fe200020e060f */
[----:B------:R-:W-:Y:S01]  /*9440*/  LOP3.LUT R52, R52, R53, RZ, 0x3c, !PT ;  /* 0x0000003534347212 */ /* 0x000fe200078e3cff */
[--C-:B------:R-:W-:Y:S01]  /*9450*/  IMAD.X R53, RZ, RZ, R15.reuse, P5 ;  /* 0x000000ffff357224 */ /* 0x100fe200028e060f */
[----:B------:R-:W-:Y:S01]  /*9460*/  LOP3.LUT R56, R56, R57, RZ, 0x3c, !PT ;  /* 0x0000003938387212 */ /* 0x000fe200078e3cff */
[--C-:B------:R-:W-:Y:S01]  /*9470*/  IMAD.X R57, RZ, RZ, R15.reuse, P6 ;  /* 0x000000ffff397224 */ /* 0x100fe200030e060f */
[----:B------:R-:W-:Y:S01]  /*9480*/  LOP3.LUT R4, R5, R14, RZ, 0x3c, !PT ;  /* 0x0000000e05047212 */ /* 0x000fe200078e3cff */
[----:B------:R-:W-:Y:S01]  /*9490*/  IMAD.MOV.U32 R5, RZ, RZ, R15 ;  /* 0x000000ffff057224 */ /* 0x000fe200078e000f */
[----:B------:R-:W-:-:S02]  /*94a0*/  LOP3.LUT R72, R6, R7, RZ, 0x3c, !PT ;  /* 0x0000000706487212 */ /* 0x000fc400078e3cff */
[----:B------:R-:W-:Y:S01]  /*94b0*/  SHF.R.S32.HI R78, RZ, 0x1f, R77 ;  /* 0x0000001fff4e7819 */ /* 0x000fe2000001144d */
[----:B------:R-:W-:Y:S01]  /*94c0*/  IMAD.U32 R20, RZ, RZ, UR10 ;  /* 0x0000000aff147e24 */ /* 0x000fe2000f8e00ff */
[----:B------:R-:W-:Y:S01]  /*94d0*/  SEL R0, RZ, 0xffffffff, P0 ;  /* 0xffffffffff007807 */ /* 0x000fe20000000000 */
[----:B------:R-:W-:Y:S01]  /*94e0*/  IMAD.U32 R21, RZ, RZ, UR11 ;  /* 0x0000000bff157e24 */ /* 0x000fe2000f8e00ff */
[----:B------:R-:W-:Y:S01]  /*94f0*/  ULDC.64 UR10, c[0x0][0xae0] ;  /* 0x0002b800000a7ab9 */ /* 0x000fe20000000a00 */
[----:B------:R-:W-:Y:S01]  /*9500*/  IMAD R79, R82, R79, R80 ;  /* 0x0000004f524f7224 */ /* 0x000fe200078e0250 */
[----:B------:R-:W5:Y:S01]  /*9510*/  LD.E.128 R4, desc[UR50][R4.64] ;  /* 0x0000003204047980 */ /* 0x000f62000c101d00 */
[----:B------:R-:W-:Y:S02]  /*9520*/  IMAD.U32 R21, RZ, RZ, UR4 ;  /* 0x00000004ff157e24 */ /* 0x000fe4000f8e00ff */
[----:B------:R-:W-:Y:S01]  /*9530*/  IMAD R78, R78, UR10, RZ ;  /* 0x0000000a4e4e7c24 */ /* 0x000fe2000f8e02ff */
[----:B------:R-:W5:Y:S01]  /*9540*/  LD.E.128 R12, desc[UR50][R12.64] ;  /* 0x000000320c0c7980 */ /* 0x000f62000c101d00 */
[----:B------:R-:W-:Y:S01]  /*9550*/  IMAD.SHL.U32 R83, R0, 0x20, RZ ;  /* 0x0000002000537824 */ /* 0x000fe200078e00ff */
[----:B------:R-:W-:-:S02]  /*9560*/  ISETP.GE.AND P0, PT, R93, UR14, PT ;  /* 0x0000000e5d007c0c */ /* 0x000fc4000bf06270 */
[----:B------:R-:W5:Y:S01]  /*9570*/  LD.E.128 R48, desc[UR50][R48.64] ;  /* 0x0000003230307980 */ /* 0x000f62000c101d00 */
[----:B------:R-:W-:-:S03]  /*9580*/  SHF.R.S32.HI R0, RZ, 0x1f, R79 ;  /* 0x0000001fff007819 */ /* 0x000fc6000001144f */
[----:B------:R-:W5:Y:S01]  /*9590*/  LD.E.128 R52, desc[UR50][R52.64] ;  /* 0x0000003234347980 */ /* 0x000f62000c101d00 */
[----:B------:R-:W-:-:S03]  /*95a0*/  IMAD.WIDE.U32 R20, R77, UR10, R20 ;  /* 0x0000000a4d147c25 */ /* 0x000fc6000f8e0014 */
[----:B------:R-:W5:Y:S01]  /*95b0*/  LD.E.128 R56, desc[UR50][R56.64] ;  /* 0x0000003238387980 */ /* 0x000f62000c101d00 */
[----:B------:R-:W-:Y:S01]  /*95c0*/  IMAD R81, R77, UR11, R78 ;  /* 0x0000000b4d517c24 */ /* 0x000fe2000f8e024e */
[----:B------:R-:W-:Y:S02]  /*95d0*/  ULDC.64 UR10, c[0x0][0xad8] ;  /* 0x0002b600000a7ab9 */ /* 0x000fe40000000a00 */
[----:B------:R-:W5:Y:S01]  /*95e0*/  LD.E.128 R72, desc[UR50][R72.64] ;  /* 0x0000003248487980 */ /* 0x000f62000c101d00 */
[----:B------:R-:W-:Y:S01]  /*95f0*/  VIADD R95, R2, 0x1c0 ;  /* 0x000001c0025f7836 */ /* 0x000fe20000000000 */
[----:B------:R-:W-:Y:S01]  /*9600*/  @!PT LDS RZ, [RZ] ;  /* 0x00000000fffff984 */ /* 0x000fe20000000800 */
[----:B------:R-:W-:Y:S01]  /*9610*/  @!PT LDS RZ, [RZ] ;  /* 0x00000000fffff984 */ /* 0x000fe20000000800 */
[----:B------:R-:W-:Y:S01]  /*9620*/  @!PT LDS RZ, [RZ] ;  /* 0x00000000fffff984 */ /* 0x000fe20000000800 */
[----:B------:R-:W-:Y:S01]  /*9630*/  @!PT LDS RZ, [RZ] ;  /* 0x00000000fffff984 */ /* 0x000fe20000000800 */
[----:B------:R1:W-:Y:S06]  /*9640*/  MEMBAR.ALL.CTA ;  /* 0x0000000000007992 */ /* 0x0003ec0000008000 */
[----:B-1----:R-:W1:Y:S01]  /*9650*/  FENCE.VIEW.ASYNC.S ;  /* 0x00000000000073c6 */ /* 0x002e620000000000 */
[----:B------:R-:W-:Y:S01]  /*9660*/  IMAD.U32 R90, RZ, RZ, UR43 ;  /* 0x0000002bff5a7e24 */ /* 0x000fe2000f8e00ff */
[----:B------:R-:W-:Y:S01]  /*9670*/  LOP3.LUT R76, R83, 0x20, R76, 0xe2, !PT ;  /* 0x00000020534c7812 */ /* 0x000fe200078ee24c */
[----:B------:R-:W-:Y:S01]  /*9680*/  IMAD.IADD R21, R21, 0x1, R81 ;  /* 0x0000000115157824 */ /* 0x000fe200078e0251 */
[----:B------:R-:W-:Y:S01]  /*9690*/  SEL R77, RZ, 0x40, P0 ;  /* 0x00000040ff4d7807 */ /* 0x000fe20000000000 */
[----:B------:R-:W-:Y:S01]  /*96a0*/  IMAD R78, R0, UR10, RZ ;  /* 0x0000000a004e7c24 */ /* 0x000fe2000f8e02ff */
[----:B------:R-:W-:Y:S01]  /*96b0*/  ISETP.GE.AND P0, PT, R95, UR14, PT ;  /* 0x0000000e5f007c0c */ /* 0x000fe2000bf06270 */
[----:B------:R-:W-:-:S02]  /*96c0*/  IMAD R90, R90, 0x40, R3 ;  /* 0x000000405a5a7824 */ /* 0x000fc400078e0203 */
[----:B------:R-:W-:Y:S01]  /*96d0*/  IMAD R91, R82, UR8, RZ ;  /* 0x00000008525b7c24 */ /* 0x000fe2000f8e02ff */
[----:B------:R-:W-:Y:S01]  /*96e0*/  LOP3.LUT R0, R76, R77, RZ, 0xfc, !PT ;  /* 0x0000004d4c007212 */ /* 0x000fe200078efcff */
[C---:B------:R-:W-:Y:S01]  /*96f0*/  IMAD R77, R79.reuse, UR11, R78 ;  /* 0x0000000b4f4d7c24 */ /* 0x040fe2000f8e024e */
[----:B------:R-:W-:Y:S01]  /*9700*/  UIADD3 UR4, UR39, 0x28c20, URZ ;  /* 0x00028c2027047890 */ /* 0x000fe2000fffe03f */
[----:B------:R-:W-:Y:S01]  /*9710*/  IMAD.WIDE.U32 R20, R79, UR10, R20 ;  /* 0x0000000a4f147c25 */ /* 0x000fe2000f8e0014 */
[----:B------:R-:W-:Y:S01]  /*9720*/  SEL R3, RZ, 0x80, P0 ;  /* 0x00000080ff037807 */ /* 0x000fe20000000000 */
[----:B------:R-:W-:Y:S01]  /*9730*/  ULDC.64 UR10, c[0x0][0xa80] ;  /* 0x0002a000000a7ab9 */ /* 0x000fe20000000a00 */
[----:B------:R-:W-:Y:S01]  /*9740*/  ISETP.GE.AND P0, PT, R90, R91, PT ;  /* 0x0000005b5a00720c */ /* 0x000fe20003f06270 */
[----:B------:R-:W-:Y:S01]  /*9750*/  IMAD.IADD R21, R21, 0x1, R77 ;  /* 0x0000000115157824 */ /* 0x000fe200078e024d */
[----:B------:R-:W-:Y:S01]  /*9760*/  UPRMT UR4, URZ, 0x654, UR4 ;  /* 0x000006543f047896 */ /* 0x000fe20008000004 */
[----:B------:R-:W-:-:S04]  /*9770*/  LEA R86, P1, R20, UR10, 0x1 ;  /* 0x0000000a14567c11 */ /* 0x000fc8000f8208ff */
[----:B------:R-:W-:Y:S01]  /*9780*/  LEA.HI.X R88, R20, UR11, R21, 0x1, P1 ;  /* 0x0000000b14587c11 */ /* 0x000fe200088f0c15 */
[----:B------:R-:W-:Y:S01]  /*9790*/  BSSY B1, `(.L_x_3596) ;  /* 0x000002c000017945 */ /* 0x000fe20003800000 */
[----:B-1----:R1:W2:Y:S02]  /*97a0*/  SHFL.IDX PT, R20, R86, RZ, 0x181f ;  /* 0x00181fff56147589 */ /* 0x0022a400000e0000 */
[----:B------:R-:W-:Y:S02]  /*97b0*/  SYNCS.ARRIVE.TRANS64.RED.A1T0 RZ, [UR4], RZ ;  /* 0x000000ffffff79a7 */ /* 0x000fe40008100404 */
[----:B------:R1:W3:Y:S01]  /*97c0*/  SHFL.IDX PT, R21, R88, RZ, 0x181f ;  /* 0x00181fff58157589 */ /* 0x0002e200000e0000 */
[----:B------:R-:W-:Y:S02]  /*97d0*/  LOP3.LUT R3, R0, R3, RZ, 0xfc, !PT ;  /* 0x0000000300037212 */ /* 0x000fe400078efcff */
[----:B0-----:R-:W-:Y:S01]  /*97e0*/  SHF.R.S32.HI R152, RZ, 0x1f, R185 ;  /* 0x0000001fff987819 */ /* 0x001fe200000114b9 */
[----:B------:R-:W-:Y:S06]  /*97f0*/  @P0 BRA `(.L_x_3597) ;  /* 0x0000000000940947 */ /* 0x000fec0003800000 */
[----:B------:R-:W-:Y:S02]  /*9800*/  ISETP.GE.AND P1, PT, R185, UR14, PT ;  /* 0x0000000eb9007c0c */ /* 0x000fe4000bf26270 */
[----:B------:R-:W-:Y:S02]  /*9810*/  ISETP.GE.AND P0, PT, R2, UR14, PT ;  /* 0x0000000e02007c0c */ /* 0x000fe4000bf06270 */
[----:B------:R-:W-:Y:S02]  /*9820*/  ISETP.GE.AND P4, PT, R184, UR14, PT ;  /* 0x0000000eb8007c0c */ /* 0x000fe4000bf86270 */
[----:B------:R-:W-:Y:S02]  /*9830*/  ISETP.GE.AND P3, PT, R87, UR14, PT ;  /* 0x0000000e57007c0c */ /* 0x000fe4000bf66270 */
[----:B------:R-:W-:Y:S02]  /*9840*/  SHF.R.S32.HI R81, RZ, 0x1f, R184 ;  /* 0x0000001fff517819 */ /* 0x000fe400000114b8 */
[----:B------:R-:W-:-:S02]  /*9850*/  SHF.R.S32.HI R83, RZ, 0x1f, R87 ;  /* 0x0000001fff537819 */ /* 0x000fc40000011457 */
[----:B------:R-:W-:Y:S02]  /*9860*/  SHF.R.S32.HI R85, RZ, 0x1f, R89 ;  /* 0x0000001fff557819 */ /* 0x000fe40000011459 */
[CC--:B--2---:R-:W-:Y:S01]  /*9870*/  @!P1 LEA R76, P2, R185.reuse, R20.reuse, 0x1 ;  /* 0x00000014b94c9211 */ /* 0x0c4fe200078408ff */
[----:B---3--:R-:W-:Y:S02]  /*9880*/  @!P0 IMAD.WIDE R78, R2, 0x2, R20 ;  /* 0x00000002024e8825 */ /* 0x008fe400078e0214 */
[----:B------:R-:W-:Y:S02]  /*9890*/  @!P4 LEA R80, P5, R184, R20, 0x1 ;  /* 0x00000014b850c211 */ /* 0x000fe400078a08ff */
[----:B------:R-:W-:Y:S01]  /*98a0*/  @!P1 LEA.HI.X R77, R185, R21, R152, 0x1, P2 ;  /* 0x00000015b94d9211 */ /* 0x000fe200010f0c98 */
[----:B-----5:R0:W-:Y:S01]  /*98b0*/  @!P0 ST.E.128 desc[UR50][R78.64], R4 ;  /* 0x000000044e008985 */ /* 0x0201e2000c101d32 */
[----:B------:R-:W-:Y:S02]  /*98c0*/  ISETP.GE.AND P2, PT, R89, UR14, PT ;  /* 0x0000000e59007c0c */ /* 0x000fe4000bf46270 */
[----:B------:R-:W-:Y:S01]  /*98d0*/  LOP3.LUT P0, RZ, R0, 0x40, RZ, 0xc0, !PT ;  /* 0x0000004000ff7812 */ /* 0x000fe2000780c0ff */
[----:B------:R2:W-:Y:S01]  /*98e0*/  @!P1 ST.E.128 desc[UR50][R76.64], R12 ;  /* 0x0000000c4c009985 */ /* 0x0005e2000c101d32 */
[----:B------:R-:W-:-:S02]  /*98f0*/  ISETP.GE.AND P1, PT, R97, UR14, PT ;  /* 0x0000000e61007c0c */ /* 0x000fc4000bf26270 */
[CC--:B------:R-:W-:Y:S02]  /*9900*/  @!P3 LEA R82, P6, R87.reuse, R20.reuse, 0x1 ;  /* 0x000000145752b211 */ /* 0x0c0fe400078c08ff */
[-C--:B------:R-:W-:Y:S02]  /*9910*/  @!P4 LEA.HI.X R81, R184, R21.reuse, R81, 0x1, P5 ;  /* 0x00000015b851c211 */ /* 0x080fe400028f0c51 */
[-C--:B------:R-:W-:Y:S02]  /*9920*/  @!P3 LEA.HI.X R83, R87, R21.reuse, R83, 0x1, P6 ;  /* 0x000000155753b211 */ /* 0x080fe400030f0c53 */
[----:B------:R-:W-:Y:S01]  /*9930*/  LOP3.LUT P6, RZ, R3, 0x80, RZ, 0xc0, !PT ;  /* 0x0000008003ff7812 */ /* 0x000fe200078cc0ff */
[----:B------:R4:W-:Y:S01]  /*9940*/  @!P4 ST.E.128 desc[UR50][R80.64], R28 ;  /* 0x0000001c5000c985 */ /* 0x0009e2000c101d32 */
[C---:B------:R-:W-:Y:S02]  /*9950*/  @!P2 LEA R84, P5, R89.reuse, R20, 0x1 ;  /* 0x000000145954a211 */ /* 0x040fe400078a08ff */
[----:B0-----:R-:W-:Y:S01]  /*9960*/  SHF.R.S32.HI R5, RZ, 0x1f, R97 ;  /* 0x0000001fff057819 */ /* 0x001fe20000011461 */
[----:B------:R4:W-:Y:S01]  /*9970*/  @!P3 ST.E.128 desc[UR50][R82.64], R36 ;  /* 0x000000245200b985 */ /* 0x0009e2000c101d32 */
[----:B------:R-:W-:-:S02]  /*9980*/  @!P2 LEA.HI.X R85, R89, R21, R85, 0x1, P5 ;  /* 0x000000155955a211 */ /* 0x000fc400028f0c55 */
[CC--:B------:R-:W-:Y:S02]  /*9990*/  @!P1 LEA R4, P5, R97.reuse, R20.reuse, 0x1 ;  /* 0x0000001461049211 */ /* 0x0c0fe400078a08ff */
[----:B------:R-:W-:Y:S01]  /*99a0*/  SHF.R.S32.HI R7, RZ, 0x1f, R93 ;  /* 0x0000001fff077819 */ /* 0x000fe2000001145d */
[----:B------:R4:W-:Y:S01]  /*99b0*/  @!P2 ST.E.128 desc[UR50][R84.64], R44 ;  /* 0x0000002c5400a985 */ /* 0x0009e2000c101d32 */
[-C--:B------:R-:W-:Y:S02]  /*99c0*/  @!P1 LEA.HI.X R5, R97, R21.reuse, R5, 0x1, P5 ;  /* 0x0000001561059211 */ /* 0x080fe400028f0c05 */
[C---:B------:R-:W-:Y:S02]  /*99d0*/  @P0 LEA R6, P5, R93.reuse, R20, 0x1 ;  /* 0x000000145d060211 */ /* 0x040fe400078a08ff */
[----:B--2---:R-:W-:Y:S01]  /*99e0*/  SHF.R.S32.HI R13, RZ, 0x1f, R95 ;  /* 0x0000001fff0d7819 */ /* 0x004fe2000001145f */
[----:B------:R4:W-:Y:S01]  /*99f0*/  @!P1 ST.E.128 desc[UR50][R4.64], R52 ;  /* 0x0000003404009985 */ /* 0x0009e2000c101d32 */
[----:B------:R-:W-:-:S02]  /*9a00*/  @P0 LEA.HI.X R7, R93, R21, R7, 0x1, P5 ;  /* 0x000000155d070211 */ /* 0x000fc400028f0c07 */
[----:B------:R-:W-:-:S03]  /*9a10*/  @P6 LEA R12, P5, R95, R20, 0x1 ;  /* 0x000000145f0c6211 */ /* 0x000fc600078a08ff */
[----:B------:R4:W-:Y:S01]  /*9a20*/  @P0 ST.E.128 desc[UR50][R6.64], R60 ;  /* 0x0000003c06000985 */ /* 0x0009e2000c101d32 */
[----:B------:R-:W-:-:S05]  /*9a30*/  @P6 LEA.HI.X R13, R95, R21, R13, 0x1, P5 ;  /* 0x000000155f0d6211 */ /* 0x000fca00028f0c0d */
[----:B------:R4:W-:Y:S04]  /*9a40*/  @P6 ST.E.128 desc[UR50][R12.64], R68 ;  /* 0x000000440c006985 */ /* 0x0009e8000c101d32 */
.L_x_3597:
[----:B------:R-:W-:Y:S05]  /*9a50*/  BSYNC B1 ;  /* 0x0000000000017941 */ /* 0x000fea0003800000 */
.L_x_3596:
[----:B----45:R-:W-:Y:S01]  /*9a60*/  VIADD R6, R90, 0x20 ;  /* 0x000000205a067836 */ /* 0x030fe20000000000 */
[----:B------:R0:W4:Y:S04]  /*9a70*/  SHFL.IDX PT, R5, R88, 0x1, 0x181f ;  /* 0x00381f0058057f89 */ /* 0x00012800000e0000 */
[----:B------:R-:W-:Y:S01]  /*9a80*/  ISETP.GE.AND P0, PT, R6, R91, PT ;  /* 0x0000005b0600720c */ /* 0x000fe20003f06270 */
[----:B------:R0:W0:-:S12]  /*9a90*/  SHFL.IDX PT, R4, R86, 0x1, 0x181f ;  /* 0x00381f0056047f89 */ /* 0x00001800000e0000 */
[----:B------:R-:W-:Y:S05]  /*9aa0*/  @P0 BRA `(.L_x_3598) ;  /* 0x0000002800280947 */ /* 0x000fea0003800000 */
[----:B------:R-:W-:Y:S02]  /*9ab0*/  ISETP.GE.AND P0, PT, R2, UR14, PT ;  /* 0x0000000e02007c0c */ /* 0x000fe4000bf06270 */
[----:B------:R-:W-:Y:S02]  /*9ac0*/  ISETP.GE.AND P4, PT, R185, UR14, PT ;  /* 0x0000000eb9007c0c */ /* 0x000fe4000bf86270 */
[----:B------:R-:W-:Y:S02]  /*9ad0*/  ISETP.GE.AND P3, PT, R184, UR14, PT ;  /* 0x0000000eb8007c0c */ /* 0x000fe4000bf66270 */
[----:B------:R-:W-:Y:S02]  /*9ae0*/  ISETP.GE.AND P2, PT, R87, UR14, PT ;  /* 0x0000000e57007c0c */ /* 0x000fe4000bf46270 */
[----:B------:R-:W-:Y:S02]  /*9af0*/  ISETP.GE.AND P1, PT, R89, UR14, PT ;  /* 0x0000000e59007c0c */ /* 0x000fe4000bf26270 */
[----:B------:R-:W-:-:S02]  /*9b00*/  SHF.R.S32.HI R15, RZ, 0x1f, R184 ;  /* 0x0000001fff0f7819 */ /* 0x000fc400000114b8 */
[----:B---3--:R-:W-:Y:S01]  /*9b10*/  SHF.R.S32.HI R21, RZ, 0x1f, R87 ;  /* 0x0000001fff157819 */ /* 0x008fe20000011457 */
[----:B0---4-:R-:W-:Y:S02]  /*9b20*/  @!P0 IMAD.WIDE R6, R2, 0x2, R4 ;  /* 0x0000000202068825 */ /* 0x011fe400078e0204 */
[-C--:B------:R-:W-:Y:S02]  /*9b30*/  @!P4 LEA R12, P5, R185, R4.reuse, 0x1 ;  /* 0x00000004b90cc211 */ /* 0x080fe400078a08ff */
[-C--:B------:R-:W-:Y:S01]  /*9b40*/  @!P3 LEA R14, P6, R184, R4.reuse, 0x1 ;  /* 0x00000004b80eb211 */ /* 0x080fe200078c08ff */
[----:B------:R0:W-:Y:S01]  /*9b50*/  @!P0 ST.E.128 desc[UR50][R6.64], R8 ;  /* 0x0000000806008985 */ /* 0x0001e2000c101d32 */
[----:B------:R-:W-:Y:S02]  /*9b60*/  ISETP.GE.AND P0, PT, R97, UR14, PT ;  /* 0x0000000e61007c0c */ /* 0x000fe4000bf06270 */
[----:B------:R-:W-:Y:S02]  /*9b70*/  @!P4 LEA.HI.X R13, R185, R5, R152, 0x1, P5 ;  /* 0x00000005b90dc211 */ /* 0x000fe400028f0c98 */
[----:B--2---:R-:W-:-:S02]  /*9b80*/  @!P2 LEA R20, P5, R87, R4, 0x1 ;  /* 0x000000045714a211 */ /* 0x004fc400078a08ff */
[-C--:B------:R-:W-:Y:S01]  /*9b90*/  @!P3 LEA.HI.X R15, R184, R5.reuse, R15, 0x1, P6 ;  /* 0x00000005b80fb211 */ /* 0x080fe200030f0c0f */
[----:B------:R2:W-:Y:S01]  /*9ba0*/  @!P4 ST.E.128 desc[UR50][R12.64], R24 ;  /* 0x000000180c00c985 */ /* 0x0005e2000c101d32 */
[----:B------:R-:W-:Y:S02]  /*9bb0*/  LOP3.LUT P6, RZ, R0, 0x40, RZ, 0xc0, !PT ;  /* 0x0000004000ff7812 */ /* 0x000fe400078cc0ff */
[----:B------:R-:W-:Y:S01]  /*9bc0*/  @!P2 LEA.HI.X R21, R87, R5, R21, 0x1, P5 ;  /* 0x000000055715a211 */ /* 0x000fe200028f0c15 */
[----:B------:R2:W-:Y:S01]  /*9bd0*/  @!P3 ST.E.128 desc[UR50][R14.64], R32 ;  /* 0x000000200e00b985 */ /* 0x0005e2000c101d32 */
[----:B------:R-:W-:-:S03]  /*9be0*/  SHF.R.S32.HI R0, RZ, 0x1f, R89 ;  /* 0x0000001fff007819 */ /* 0x000fc60000011459 */
[----:B------:R2:W-:Y:S01]  /*9bf0*/  @!P2 ST.E.128 desc[UR50][R20.64], R40 ;  /* 0x000000281400a985 */ /* 0x0005e2000c101d32 */
[----:B0-----:R-:W-:-:S04]  /*9c00*/  @!P1 LEA R6, P5, R89, R4, 0x1 ;  /* 0x0000000459069211 */ /* 0x001fc800078a08ff */
[-C--:B------:R-:W-:Y:S02]  /*9c10*/  @!P1 LEA.HI.X R7, R89, R5.reuse, R0, 0x1, P5 ;  /* 0x0000000559079211 */ /* 0x080fe400028f0c00 */
[----:B------:R-:W-:Y:S02]  /*9c20*/  SHF.R.S32.HI R0, RZ, 0x1f, R97 ;  /* 0x0000001fff007819 */ /* 0x000fe40000011461 */
[C---:B------:R-:W-:Y:S01]  /*9c30*/  @!P0 LEA R8, P5, R97.reuse, R4, 0x1 ;  /* 0x0000000461088211 */ /* 0x040fe200078a08ff */
[----:B------:R2:W-:Y:S03]  /*9c40*/  @!P1 ST.E.128 desc[UR50][R6.64], R48 ;  /* 0x0000003006009985 */ /* 0x0005e6000c101d32 */
[----:B------:R-:W-:Y:S02]  /*9c50*/  @!P0 LEA.HI.X R9, R97, R5, R0, 0x1, P5 ;  /* 0x0000000561098211 */ /* 0x000fe400028f0c00 */
[----:B------:R-:W-:-:S02]  /*9c60*/  SHF.R.S32.HI R0, RZ, 0x1f, R93 ;  /* 0x0000001fff007819 */ /* 0x000fc4000001145d */
[----:B------:R-:W-:Y:S01]  /*9c70*/  @P6 LEA R10, P5, R93, R4, 0x1 ;  /* 0x000000045d0a6211 */ /* 0x000fe200078a08ff */
[----:B------:R2:W-:Y:S01]  /*9c80*/  @!P0 ST.E.128 desc[UR50][R8.64], R56 ;  /* 0x0000003808008985 */ /* 0x0005e2000c101d32 */
[----:B------:R-:W-:Y:S02]  /*9c90*/  LOP3.LUT P0, RZ, R3, 0x80, RZ, 0xc0, !PT ;  /* 0x0000008003ff7812 */ /* 0x000fe4000780c0ff */
[----:B------:R-:W-:-:S05]  /*9ca0*/  @P6 LEA.HI.X R11, R93, R5, R0, 0x1, P5 ;  /* 0x000000055d0b6211 */ /* 0x000fca00028f0c00 */
[----:B------:R2:W-:Y:S06]  /*9cb0*/  @P6 ST.E.128 desc[UR50][R10.64], R64 ;  /* 0x000000400a006985 */ /* 0x0005ec000c101d32 */
[----:B------:R-:W-:Y:S05]  /*9cc0*/  @!P0 BRA `(.L_x_3598) ;  /* 0x0000002400a08947 */ /* 0x000fea0003800000 */
[----:B------:R-:W-:Y:S02]  /*9cd0*/  LEA R4, P0, R95, R4, 0x1 ;  /* 0x000000045f047211 */ /* 0x000fe400078008ff */
[----:B------:R-:W-:-:S04]  /*9ce0*/  SHF.R.S32.HI R0, RZ, 0x1f, R95 ;  /* 0x0000001fff007819 */ /* 0x000fc8000001145f */
[----:B------:R-:W-:-:S05]  /*9cf0*/  LEA.HI.X R5, R95, R5, R0, 0x1, P0 ;  /* 0x000000055f057211 */ /* 0x000fca00000f0c00 */
[----:B------:R0:W-:Y:S01]  /*9d00*/  ST.E.128 desc[UR50][R4.64], R72 ;  /* 0x0000004804007985 */ /* 0x0001e2000c101d32 */
[----:B------:R-:W-:Y:S05]  /*9d10*/  BRA `(.L_x_3598) ;  /* 0x00000024008c7947 */ /* 0x000fea0003800000 */
.L_x_3595:
[----:B------:R-:W2:Y:S01]  /*9d20*/  LDL R0, [R1+0x30] ;  /* 0x0000300001007983 */ /* 0x000ea20000100800 */
[----:B------:R-:W-:Y:S01]  /*9d30*/  ULDC.64 UR12, c[0x0][0xb08] ;  /* 0x0002c200000c7ab9 */ /* 0x000fe20000000a00 */
[----:B------:R-:W-:Y:S01]  /*9d40*/  ULDC UR14, c[0x0][0xbe8] ;  /* 0x0002fa00000e7ab9 */ /* 0x000fe20000000800 */
[----:B------:R-:W-:Y:S01]  /*9d50*/  UIMAD UR18, UR18, UR12, URZ ;  /* 0x0000000c121272a4 */ /* 0x000fe2000f8e023f */
[----:B------:R-:W-:Y:S01]  /*9d60*/  IMAD.U32 R9, RZ, RZ, UR43 ;  /* 0x0000002bff097e24 */ /* 0x000fe2000f8e00ff */
[----:B------:R-:W-:Y:S01]  /*9d70*/  UIMAD.WIDE.U32 UR10, UR4, UR12, URZ ;  /* 0x0000000c040a72a5 */ /* 0x000fe2000f8e003f */
[----:B------:R-:W-:Y:S01]  /*9d80*/  BSSY B1, `(.L_x_3599) ;  /* 0x00000d0000017945 */ /* 0x000fe20003800000 */
[----:B------:R-:W-:Y:S01]  /*9d90*/  UIMAD UR18, UR4, UR13, UR18 ;  /* 0x0000000d041272a4 */ /* 0x000fe2000f8e0212 */
[----:B------:R-:W-:Y:S01]  /*9da0*/  SHF.R.S32.HI R21, RZ, 0x1f, R197 ;  /* 0x0000001fff157819 */ /* 0x000fe200000114c5 */
[----:B------:R-:W-:Y:S01]  /*9db0*/  UISETP.NE.AND UP0, UPT, UR14, 0x1, UPT ;  /* 0x000000010e00788c */ /* 0x000fe2000bf05270 */
[----:B0-----:R-:W-:Y:S01]  /*9dc0*/  SHF.R.S32.HI R152, RZ, 0x1f, R198 ;  /* 0x0000001fff987819 */ /* 0x001fe200000114c6 */
[----:B------:R-:W-:Y:S01]  /*9dd0*/  UIADD3 UR11, UR11, UR18, URZ ;  /* 0x000000120b0b7290 */ /* 0x000fe2000fffe03f */
[----:B------:R-:W-:Y:S01]  /*9de0*/  SHF.R.S32.HI R153, RZ, 0x1f, R199 ;  /* 0x0000001fff997819 */ /* 0x000fe200000114c7 */
[----:B------:R-:W-:Y:S01]  /*9df0*/  ULDC.64 UR12, c[0x0][0xb38] ;  /* 0x0002ce00000c7ab9 */ /* 0x000fe20000000a00 */
[----:B------:R-:W-:Y:S01]  /*9e00*/  USHF.R.S32.HI UR4, URZ, 0x1f, UR9 ;  /* 0x0000001f3f047899 */ /* 0x000fe20008011409 */
[----:B------:R-:W-:Y:S01]  /*9e10*/  PLOP3.LUT P0, PT, PT, PT, UP0, 0x80, 0x0 ;  /* 0x000000000000781c */ /* 0x000fe20003f0f008 */
[----:B------:R-:W-:Y:S01]  /*9e20*/  UIMAD.WIDE.U32 UR10, UR42, UR12, UR10 ;  /* 0x0000000c2a0a72a5 */ /* 0x000fe2000f8e000a */
[----:B------:R-:W-:Y:S01]  /*9e30*/  SHF.R.S32.HI R154, RZ, 0x1f, R200 ;  /* 0x0000001fff9a7819 */ /* 0x000fe200000114c8 */
[----:B------:R-:W-:Y:S01]  /*9e40*/  UIMAD UR8, UR8, UR14, URZ ;  /* 0x0000000e080872a4 */ /* 0x000fe2000f8e023f */
[----:B------:R-:W-:Y:S01]  /*9e50*/  SHF.R.S32.HI R155, RZ, 0x1f, R201 ;  /* 0x0000001fff9b7819 */ /* 0x000fe200000114c9 */
[----:B------:R-:W-:Y:S01]  /*9e60*/  UIMAD UR11, UR42, UR13, UR11 ;  /* 0x0000000d2a0b72a4 */ /* 0x000fe2000f8e020b */
[----:B------:R-:W-:-:S02]  /*9e70*/  SHF.R.S32.HI R156, RZ, 0x1f, R202 ;  /* 0x0000001fff9c7819 */ /* 0x000fc400000114ca */
[----:B------:R-:W-:Y:S01]  /*9e80*/  ULDC.64 UR12, c[0x0][0xb40] ;  /* 0x0002d000000c7ab9 */ /* 0x000fe20000000a00 */
[----:B------:R-:W-:Y:S01]  /*9e90*/  SHF.R.S32.HI R157, RZ, 0x1f, R203 ;  /* 0x0000001fff9d7819 */ /* 0x000fe200000114cb */
[----:B------:R-:W-:Y:S01]  /*9ea0*/  UIMAD UR4, UR4, UR12, URZ ;  /* 0x0000000c040472a4 */ /* 0x000fe2000f8e023f */
[----:B------:R-:W-:Y:S01]  /*9eb0*/  SHF.R.S32.HI R158, RZ, 0x1f, R204 ;  /* 0x0000001fff9e7819 */ /* 0x000fe200000114cc */
[----:B------:R-:W-:Y:S01]  /*9ec0*/  UIMAD.WIDE.U32 UR10, UR9, UR12, UR10 ;  /* 0x0000000c090a72a5 */ /* 0x000fe2000f8e000a */
[----:B------:R-:W-:Y:S01]  /*9ed0*/  SHF.R.S32.HI R159, RZ, 0x1f, R205 ;  /* 0x0000001fff9f7819 */ /* 0x000fe200000114cd */
[----:B------:R-:W-:Y:S01]  /*9ee0*/  UIMAD UR4, UR9, UR13, UR4 ;  /* 0x0000000d090472a4 */ /* 0x000fe2000f8e0204 */
[----:B------:R-:W-:Y:S02]  /*9ef0*/  SHF.R.S32.HI R160, RZ, 0x1f, R206 ;  /* 0x0000001fffa07819 */ /* 0x000fe400000114ce */
[----:B------:R-:W-:Y:S01]  /*9f00*/  @UP0 ULDC UR9, c[0x0][0xbec] ;  /* 0x0002fb0000090ab9 */ /* 0x000fe20000000800 */
[----:B------:R-:W-:Y:S01]  /*9f10*/  UIADD3 UR11, UR11, UR4, URZ ;  /* 0x000000040b0b7290 */ /* 0x000fe2000fffe03f */
[----:B------:R-:W-:Y:S01]  /*9f20*/  SHF.R.S32.HI R161, RZ, 0x1f, R207 ;  /* 0x0000001fffa17819 */ /* 0x000fe200000114cf */
[----:B------:R-:W-:Y:S01]  /*9f30*/  ULDC.64 UR12, c[0x0][0xb48] ;  /* 0x0002d200000c7ab9 */ /* 0x000fe20000000a00 */
[----:B------:R-:W-:Y:S01]  /*9f40*/  @UP0 ULDC UR4, c[0x0][0xbf0] ;  /* 0x0002fc0000040ab9 */ /* 0x000fe20000000800 */
[----:B------:R-:W-:Y:S01]  /*9f50*/  UIMAD.WIDE.U32 UR10, UR44, UR12, UR10 ;  /* 0x0000000c2c0a72a5 */ /* 0x000fe2000f8e000a */
[----:B------:R-:W-:-:S02]  /*9f60*/  SHF.R.S32.HI R162, RZ, 0x1f, R208 ;  /* 0x0000001fffa27819 */ /* 0x000fc400000114d0 */
[----:B------:R-:W-:Y:S01]  /*9f70*/  SHF.R.S32.HI R163, RZ, 0x1f, R209 ;  /* 0x0000001fffa37819 */ /* 0x000fe200000114d1 */
[----:B------:R-:W-:Y:S01]  /*9f80*/  UIMAD UR44, UR44, UR13, UR11 ;  /* 0x0000000d2c2c72a4 */ /* 0x000fe2000f8e020b */
[----:B------:R-:W-:Y:S01]  /*9f90*/  SHF.R.S32.HI R164, RZ, 0x1f, R210 ;  /* 0x0000001fffa47819 */ /* 0x000fe200000114d2 */
[----:B-1----:R-:W-:Y:S01]  /*9fa0*/  IMAD.U32 R6, RZ, RZ, UR10 ;  /* 0x0000000aff067e24 */ /* 0x002fe2000f8e00ff */
[----:B------:R-:W-:Y:S01]  /*9fb0*/  ULDC.64 UR12, c[0x0][0xb30] ;  /* 0x0002cc00000c7ab9 */ /* 0x000fe20000000a00 */
[----:B------:R-:W-:Y:S01]  /*9fc0*/  IMAD.U32 R7, RZ, RZ, UR11 ;  /* 0x0000000bff077e24 */ /* 0x000fe2000f8e00ff */
[----:B------:R-:W-:Y:S01]  /*9fd0*/  ULDC.64 UR10, c[0x0][0xb28] ;  /* 0x0002ca00000a7ab9 */ /* 0x000fe20000000a00 */
[----:B------:R-:W-:Y:S01]  /*9fe0*/  IMAD.U32 R5, RZ, RZ, UR44 ;  /* 0x0000002cff057e24 */ /* 0x000fe2000f8e00ff */
[----:B------:R-:W-:Y:S02]  /*9ff0*/  SHF.R.S32.HI R165, RZ, 0x1f, R211 ;  /* 0x0000001fffa57819 */ /* 0x000fe400000114d3 */
[----:B------:R-:W-:-:S02]  /*a000*/  SHF.R.S32.HI R166, RZ, 0x1f, R212 ;  /* 0x0000001fffa67819 */ /* 0x000fc400000114d4 */
[----:B------:R-:W-:Y:S02]  /*a010*/  SHF.R.S32.HI R167, RZ, 0x1f, R213 ;  /* 0x0000001fffa77819 */ /* 0x000fe400000114d5 */
[----:B------:R-:W-:Y:S02]  /*a020*/  SHF.R.S32.HI R168, RZ, 0x1f, R214 ;  /* 0x0000001fffa87819 */ /* 0x000fe400000114d6 */
[----:B------:R-:W-:Y:S02]  /*a030*/  SHF.R.S32.HI R169, RZ, 0x1f, R215 ;  /* 0x0000001fffa97819 */ /* 0x000fe400000114d7 */
[----:B------:R-:W-:Y:S02]  /*a040*/  SHF.R.S32.HI R170, RZ, 0x1f, R216 ;  /* 0x0000001fffaa7819 */ /* 0x000fe400000114d8 */
[----:B------:R-:W-:Y:S02]  /*a050*/  SHF.R.S32.HI R171, RZ, 0x1f, R217 ;  /* 0x0000001fffab7819 */ /* 0x000fe400000114d9 */
[----:B------:R-:W-:-:S02]  /*a060*/  SHF.R.S32.HI R14, RZ, 0x1f, R218 ;  /* 0x0000001fff0e7819 */ /* 0x000fc400000114da */
[----:B------:R-:W-:Y:S02]  /*a070*/  SHF.R.S32.HI R15, RZ, 0x1f, R219 ;  /* 0x0000001fff0f7819 */ /* 0x000fe400000114db */
[----:B------:R-:W-:Y:S02]  /*a080*/  SHF.R.S32.HI R172, RZ, 0x1f, R220 ;  /* 0x0000001fffac7819 */ /* 0x000fe400000114dc */
[----:B------:R-:W-:Y:S01]  /*a090*/  SHF.R.S32.HI R173, RZ, 0x1f, R17 ;  /* 0x0000001fffad7819 */ /* 0x000fe20000011411 */
[----:B--2---:R-:W-:-:S04]  /*a0a0*/  IMAD R9, R9, 0x40, R0 ;  /* 0x0000004009097824 */ /* 0x004fc800078e0200 */
[----:B------:R-:W-:-:S04]  /*a0b0*/  @P0 IMAD.HI.U32 R0, R9, UR9, RZ ;  /* 0x0000000909000c27 */ /* 0x000fc8000f8e00ff */
[----:B------:R-:W-:Y:S01]  /*a0c0*/  IMAD.MOV.U32 R3, RZ, RZ, R9 ;  /* 0x000000ffff037224 */ /* 0x000fe200078e0009 */
[----:B------:R-:W-:Y:S01]  /*a0d0*/  @P0 SHF.R.U32.HI R3, RZ, UR4, R0 ;  /* 0x00000004ff030c19 */ /* 0x000fe20008011600 */
[----:B------:R-:W-:-:S03]  /*a0e0*/  UIADD3 UR4, UR39, 0x28c20, URZ ;  /* 0x00028c2027047890 */ /* 0x000fc6000fffe03f */
[--C-:B------:R-:W-:Y:S01]  /*a0f0*/  SHF.R.S32.HI R0, RZ, 0x1f, R3.reuse ;  /* 0x0000001fff007819 */ /* 0x100fe20000011403 */
[----:B------:R-:W-:Y:S01]  /*a100*/  IMAD.MOV R4, RZ, RZ, -R3 ;  /* 0x000000ffff047224 */ /* 0x000fe200078e0a03 */
[----:B------:R-:W-:-:S03]  /*a110*/  UPRMT UR4, URZ, 0x654, UR4 ;  /* 0x000006543f047896 */ /* 0x000fc60008000004 */
[----:B------:R-:W-:Y:S02]  /*a120*/  IMAD R0, R0, UR12, RZ ;  /* 0x0000000c00007c24 */ /* 0x000fe4000f8e02ff */
[----:B------:R-:W-:Y:S02]  /*a130*/  IMAD R7, R4, UR14, R9 ;  /* 0x0000000e04077c24 */ /* 0x000fe4000f8e0209 */
[----:B------:R-:W-:Y:S02]  /*a140*/  IMAD.MOV.U32 R4, RZ, RZ, R6 ;  /* 0x000000ffff047224 */ /* 0x000fe400078e0006 */
[C---:B------:R-:W-:Y:S01]  /*a150*/  IMAD R9, R3.reuse, UR13, R0 ;  /* 0x0000000d03097c24 */ /* 0x040fe2000f8e0200 */
[----:B------:R-:W-:Y:S01]  /*a160*/  SHF.R.S32.HI R0, RZ, 0x1f, R7 ;  /* 0x0000001fff007819 */ /* 0x000fe20000011407 */
[----:B------:R-:W-:Y:S01]  /*a170*/  IMAD.WIDE.U32 R4, R3, UR12, R4 ;  /* 0x0000000c03047c25 */ /* 0x000fe2000f8e0004 */
[----:B------:R-:W-:Y:S03]  /*a180*/  SYNCS.ARRIVE.TRANS64.RED.A1T0 RZ, [UR4], RZ ;  /* 0x000000ffffff79a7 */ /* 0x000fe60008100404 */
[----:B------:R-:W-:-:S02]  /*a190*/  IMAD.IADD R5, R5, 0x1, R9 ;  /* 0x0000000105057824 */ /* 0x000fc400078e0209 */
[----:B------:R-:W-:Y:S02]  /*a1a0*/  IMAD R0, R0, UR10, RZ ;  /* 0x0000000a00007c24 */ /* 0x000fe4000f8e02ff */
[----:B------:R-:W-:Y:S02]  /*a1b0*/  IMAD.U32 R9, RZ, RZ, UR43 ;  /* 0x0000002bff097e24 */ /* 0x000fe4000f8e00ff */
[----:B------:R-:W-:Y:S02]  /*a1c0*/  IMAD R3, R7, UR11, R0 ;  /* 0x0000000b07037c24 */ /* 0x000fe4000f8e0200 */
[----:B------:R-:W-:Y:S02]  /*a1d0*/  IMAD R0, R9, 0x40, R16 ;  /* 0x0000004009007824 */ /* 0x000fe400078e0210 */
[----:B------:R-:W-:Y:S01]  /*a1e0*/  IMAD.WIDE.U32 R4, R7, UR10, R4 ;  /* 0x0000000a07047c25 */ /* 0x000fe2000f8e0004 */
[----:B------:R-:W-:Y:S02]  /*a1f0*/  ULDC.64 UR10, c[0x0][0xb00] ;  /* 0x0002c000000a7ab9 */ /* 0x000fe40000000a00 */
[----:B------:R-:W-:Y:S01]  /*a200*/  ISETP.GE.AND P0, PT, R0, UR8, PT ;  /* 0x0000000800007c0c */ /* 0x000fe2000bf06270 */
[----:B------:R-:W-:Y:S01]  /*a210*/  IMAD.IADD R5, R5, 0x1, R3 ;  /* 0x0000000105057824 */ /* 0x000fe200078e0203 */
[----:B------:R-:W-:-:S04]  /*a220*/  LEA R3, P1, R4, UR10, 0x2 ;  /* 0x0000000a04037c11 */ /* 0x000fc8000f8210ff */
[----:B------:R-:W-:Y:S01]  /*a230*/  LEA.HI.X R10, R4, UR11, R5, 0x2, P1 ;  /* 0x0000000b040a7c11 */ /* 0x000fe200088f1405 */
[----:B------:R0:W1:Y:S04]  /*a240*/  SHFL.IDX PT, R12, R3, RZ, 0x1c1f ;  /* 0x001c1fff030c7589 */ /* 0x00006800000e0000 */
[----:B------:R0:W2:Y:S02]  /*a250*/  SHFL.IDX PT, R11, R10, RZ, 0x1c1f ;  /* 0x001c1fff0a0b7589 */ /* 0x0000a400000e0000 */
[----:B------:R-:W-:Y:S05]  /*a260*/  @P0 BRA `(.L_x_3600) ;  /* 0x0000000800040947 */ /* 0x000fea0003800000 */
[----:B------:R-:W-:Y:S02]  /*a270*/  ULDC UR4, c[0x0][0xac8] ;  /* 0x0002b20000047ab9 */ /* 0x000fe40000000800 */
[----:B------:R-:W-:Y:S02]  /*a280*/  ISETP.GE.AND P2, PT, R17, UR4, PT ;  /* 0x0000000411007c0c */ /* 0x000fe4000bf46270 */
[----:B------:R-:W-:Y:S02]  /*a290*/  ISETP.GE.AND P1, PT, R220, UR4, PT ;  /* 0x00000004dc007c0c */ /* 0x000fe4000bf26270 */
[----:B------:R-:W-:Y:S02]  /*a2a0*/  ISETP.GE.AND P0, PT, R219, UR4, PT ;  /* 0x00000004db007c0c */ /* 0x000fe4000bf06270 */
[----:B------:R-:W-:-:S07]  /*a2b0*/  ISETP.GE.AND P4, PT, R217, UR4, PT ;  /* 0x00000004d9007c0c */ /* 0x000fce000bf86270 */
[----:B-1----:R-:W-:-:S04]  /*a2c0*/  @!P2 LEA R4, P3, R17, R12, 0x2 ;  /* 0x0000000c1104a211 */ /* 0x002fc800078610ff */
[-C--:B--2---:R-:W-:Y:S02]  /*a2d0*/  @!P2 LEA.HI.X R5, R17, R11.reuse, R173, 0x2, P3 ;  /* 0x0000000b1105a211 */ /* 0x084fe400018f14ad */
[----:B------:R-:W-:Y:S02]  /*a2e0*/  ISETP.GE.AND P3, PT, R218, UR4, PT ;  /* 0x00000004da007c0c */ /* 0x000fe4000bf66270 */
[CC--:B------:R-:W-:Y:S01]  /*a2f0*/  @!P0 LEA R6, P5, R219.reuse, R12.reuse, 0x2 ;  /* 0x0000000cdb068211 */ /* 0x0c0fe200078a10ff */
[----:B------:R1:W-:Y:S03]  /*a300*/  @!P2 ST.E.64 desc[UR50][R4.64], R24 ;  /* 0x000000180400a985 */ /* 0x0003e6000c101b32 */
[----:B------:R-:W-:Y:S02]  /*a310*/  @!P0 LEA.HI.X R7, R219, R11, R15, 0x2, P5 ;  /* 0x0000000bdb078211 */ /* 0x000fe400028f140f */
[----:B-1----:R-:W-:-:S04]  /*a320*/  @!P1 LEA R4, P2, R220, R12, 0x2 ;  /* 0x0000000cdc049211 */ /* 0x002fc800078410ff */
[----:B------:R-:W-:Y:S02]  /*a330*/  @!P1 LEA.HI.X R5, R220, R11, R172, 0x2, P2 ;  /* 0x0000000bdc059211 */ /* 0x000fe400010f14ac */
[----:B------:R-:W-:-:S03]  /*a340*/  ISETP.GE.AND P2, PT, R214, UR4, PT ;  /* 0x00000004d6007c0c */ /* 0x000fc6000bf46270 */
[----:B------:R1:W-:Y:S01]  /*a350*/  @!P1 ST.E.64 desc[UR50][R4.64], R28 ;  /* 0x0000001c04009985 */ /* 0x0003e2000c101b32 */
[----:B------:R-:W-:-:S03]  /*a360*/  ISETP.GE.AND P1, PT, R215, UR4, PT ;  /* 0x00000004d7007c0c */ /* 0x000fc6000bf26270 */
[----:B------:R2:W-:Y:S01]  /*a370*/  @!P0 ST.E.64 desc[UR50][R6.64], R32 ;  /* 0x0000002006008985 */ /* 0x0005e2000c101b32 */
[----:B------:R-:W-:Y:S02]  /*a380*/  ISETP.GE.AND P0, PT, R216, UR4, PT ;  /* 0x00000004d8007c0c */ /* 0x000fe4000bf06270 */
[CC--:B-1----:R-:W-:Y:S02]  /*a390*/  @!P3 LEA R4, P5, R218.reuse, R12.reuse, 0x2 ;  /* 0x0000000cda04b211 */ /* 0x0c2fe400078a10ff */
[CC--:B--2---:R-:W-:Y:S02]  /*a3a0*/  @!P4 LEA R6, P6, R217.reuse, R12.reuse, 0x2 ;  /* 0x0000000cd906c211 */ /* 0x0c4fe400078c10ff */
[-C--:B------:R-:W-:Y:S02]  /*a3b0*/  @!P3 LEA.HI.X R5, R218, R11.reuse, R14, 0x2, P5 ;  /* 0x0000000bda05b211 */ /* 0x080fe400028f140e */
[----:B------:R-:W-:Y:S02]  /*a3c0*/  @!P4 LEA.HI.X R7, R217, R11, R171, 0x2, P6 ;  /* 0x0000000bd907c211 */ /* 0x000fe400030f14ab */
[----:B------:R-:W-:Y:S01]  /*a3d0*/  @!P2 LEA R8, P6, R214, R12, 0x2 ;  /* 0x0000000cd608a211 */ /* 0x000fe200078c10ff */
[----:B------:R1:W-:Y:S01]  /*a3e0*/  @!P3 ST.E.64 desc[UR50][R4.64], R36 ;  /* 0x000000240400b985 */ /* 0x0003e2000c101b32 */
[----:B------:R-:W-:-:S02]  /*a3f0*/  ISETP.GE.AND P3, PT, R213, UR4, PT ;  /* 0x00000004d5007c0c */ /* 0x000fc4000bf66270 */
[-C--:B------:R-:W-:Y:S01]  /*a400*/  @!P2 LEA.HI.X R9, R214, R11.reuse, R168, 0x2, P6 ;  /* 0x0000000bd609a211 */ /* 0x080fe200030f14a8 */
[----:B------:R2:W-:Y:S01]  /*a410*/  @!P4 ST.E.64 desc[UR50][R6.64], R40 ;  /* 0x000000280600c985 */ /* 0x0005e2000c101b32 */
[CC--:B-1----:R-:W-:Y:S02]  /*a420*/  @!P0 LEA R4, P4, R216.reuse, R12.reuse, 0x2 ;  /* 0x0000000cd8048211 */ /* 0x0c2fe400078810ff */
[C---:B--2---:R-:W-:Y:S02]  /*a430*/  @!P1 LEA R6, P5, R215.reuse, R12, 0x2 ;  /* 0x0000000cd7069211 */ /* 0x044fe400078a10ff */
[-C--:B------:R-:W-:Y:S02]  /*a440*/  @!P0 LEA.HI.X R5, R216, R11.reuse, R170, 0x2, P4 ;  /* 0x0000000bd8058211 */ /* 0x080fe400020f14aa */
[----:B------:R-:W-:Y:S02]  /*a450*/  ISETP.GE.AND P4, PT, R212, UR4, PT ;  /* 0x00000004d4007c0c */ /* 0x000fe4000bf86270 */
[----:B------:R-:W-:Y:S01]  /*a460*/  @!P1 LEA.HI.X R7, R215, R11, R169, 0x2, P5 ;  /* 0x0000000bd7079211 */ /* 0x000fe200028f14a9 */
[----:B------:R1:W-:Y:S01]  /*a470*/  @!P0 ST.E.64 desc[UR50][R4.64], R44 ;  /* 0x0000002c04008985 */ /* 0x0003e2000c101b32 */
[----:B------:R-:W-:-:S02]  /*a480*/  ISETP.GE.AND P5, PT, R211, UR4, PT ;  /* 0x00000004d3007c0c */ /* 0x000fc4000bfa6270 */
[----:B------:R-:W-:Y:S01]  /*a490*/  ISETP.GE.AND P0, PT, R210, UR4, PT ;  /* 0x00000004d2007c0c */ /* 0x000fe2000bf06270 */
[----:B------:R2:W-:Y:S01]  /*a4a0*/  @!P1 ST.E.64 desc[UR50][R6.64], R48 ;  /* 0x0000003006009985 */ /* 0x0005e2000c101b32 */
[----:B------:R-:W-:-:S03]  /*a4b0*/  ISETP.GE.AND P1, PT, R209, UR4, PT ;  /* 0x00000004d1007c0c */ /* 0x000fc6000bf26270 */
[----:B------:R3:W-:Y:S01]  /*a4c0*/  @!P2 ST.E.64 desc[UR50][R8.64], R52 ;  /* 0x000000340800a985 */ /* 0x0007e2000c101b32 */
[CC--:B-1----:R-:W-:Y:S02]  /*a4d0*/  @!P3 LEA R4, P6, R213.reuse, R12.reuse, 0x2 ;  /* 0x0000000cd504b211 */ /* 0x0c2fe400078c10ff */
[CC--:B--2---:R-:W-:Y:S02]  /*a4e0*/  @!P4 LEA R6, P2, R212.reuse, R12.reuse, 0x2 ;  /* 0x0000000cd406c211 */ /* 0x0c4fe400078410ff */
[-C--:B------:R-:W-:Y:S02]  /*a4f0*/  @!P3 LEA.HI.X R5, R213, R11.reuse, R167, 0x2, P6 ;  /* 0x0000000bd505b211 */ /* 0x080fe400030f14a7 */
[----:B---3--:R-:W-:Y:S02]  /*a500*/  @!P5 LEA R8, P6, R211, R12, 0x2 ;  /* 0x0000000cd308d211 */ /* 0x008fe400078c10ff */
[----:B------:R-:W-:Y:S01]  /*a510*/  @!P4 LEA.HI.X R7, R212, R11, R166, 0x2, P2 ;  /* 0x0000000bd407c211 */ /* 0x000fe200010f14a6 */
[----:B------:R1:W-:Y:S01]  /*a520*/  @!P3 ST.E.64 desc[UR50][R4.64], R56 ;  /* 0x000000380400b985 */ /* 0x0003e2000c101b32 */
[----:B------:R-:W-:-:S02]  /*a530*/  ISETP.GE.AND P2, PT, R208, UR4, PT ;  /* 0x00000004d0007c0c */ /* 0x000fc4000bf46270 */
[-C--:B------:R-:W-:Y:S01]  /*a540*/  @!P5 LEA.HI.X R9, R211, R11.reuse, R165, 0x2, P6 ;  /* 0x0000000bd309d211 */ /* 0x080fe200030f14a5 */
[----:B------:R2:W-:Y:S01]  /*a550*/  @!P4 ST.E.64 desc[UR50][R6.64], R60 ;  /* 0x0000003c0600c985 */ /* 0x0005e2000c101b32 */
[----:B------:R-:W-:Y:S02]  /*a560*/  ISETP.GE.AND P3, PT, R207, UR4, PT ;  /* 0x00000004cf007c0c */ /* 0x000fe4000bf66270 */
[----:B------:R-:W-:Y:S01]  /*a570*/  ISETP.GE.AND P4, PT, R206, UR4, PT ;  /* 0x00000004ce007c0c */ /* 0x000fe2000bf86270 */
[----:B------:R3:W-:Y:S01]  /*a580*/  @!P5 ST.E.64 desc[UR50][R8.64], R64 ;  /* 0x000000400800d985 */ /* 0x0007e2000c101b32 */
[CC--:B-1----:R-:W-:Y:S02]  /*a590*/  @!P0 LEA R4, P6, R210.reuse, R12.reuse, 0x2 ;  /* 0x0000000cd2048211 */ /* 0x0c2fe400078c10ff */
[----:B--2---:R-:W-:Y:S02]  /*a5a0*/  @!P1 LEA R6, P5, R209, R12, 0x2 ;  /* 0x0000000cd1069211 */ /* 0x004fe400078a10ff */
[----:B------:R-:W-:-:S02]  /*a5b0*/  @!P0 LEA.HI.X R5, R210, R11, R164, 0x2, P6 ;  /* 0x0000000bd2058211 */ /* 0x000fc400030f14a4 */
[----:B------:R-:W-:Y:S02]  /*a5c0*/  @!P1 LEA.HI.X R7, R209, R11, R163, 0x2, P5 ;  /* 0x0000000bd1079211 */ /* 0x000fe400028f14a3 */
[----:B------:R-:W-:Y:S01]  /*a5d0*/  ISETP.GE.AND P5, PT, R205, UR4, PT ;  /* 0x00000004cd007c0c */ /* 0x000fe2000bfa6270 */
[----:B------:R1:W-:Y:S01]  /*a5e0*/  @!P0 ST.E.64 desc[UR50][R4.64], R68 ;  /* 0x0000004404008985 */ /* 0x0003e2000c101b32 */
[----:B---3--:R-:W-:-:S03]  /*a5f0*/  @!P2 LEA R8, P6, R208, R12, 0x2 ;  /* 0x0000000cd008a211 */ /* 0x008fc600078c10ff */
[----:B------:R2:W-:Y:S01]  /*a600*/  @!P1 ST.E.64 desc[UR50][R6.64], R72 ;  /* 0x0000004806009985 */ /* 0x0005e2000c101b32 */
[----:B------:R-:W-:-:S05]  /*a610*/  @!P2 LEA.HI.X R9, R208, R11, R162, 0x2, P6 ;  /* 0x0000000bd009a211 */ /* 0x000fca00030f14a2 */
[----:B------:R3:W-:Y:S01]  /*a620*/  @!P2 ST.E.64 desc[UR50][R8.64], R76 ;  /* 0x0000004c0800a985 */ /* 0x0007e2000c101b32 */
[----:B------:R-:W-:Y:S02]  /*a630*/  ISETP.GE.AND P2, PT, R204, UR4, PT ;  /* 0x00000004cc007c0c */ /* 0x000fe4000bf46270 */
[----:B-1----:R-:W-:-:S04]  /*a640*/  @!P3 LEA R4, P1, R207, R12, 0x2 ;  /* 0x0000000ccf04b211 */ /* 0x002fc800078210ff */
[-C--:B------:R-:W-:Y:S02]  /*a650*/  @!P3 LEA.HI.X R5, R207, R11.reuse, R161, 0x2, P1 ;  /* 0x0000000bcf05b211 */ /* 0x080fe400008f14a1 */
[----:B------:R-:W-:Y:S02]  /*a660*/  ISETP.GE.AND P1, PT, R203, UR4, PT ;  /* 0x00000004cb007c0c */ /* 0x000fe4000bf26270 */
[CC--:B--2---:R-:W-:Y:S01]  /*a670*/  @!P4 LEA R6, P0, R206.reuse, R12.reuse, 0x2 ;  /* 0x0000000cce06c211 */ /* 0x0c4fe200078010ff */
[----:B------:R1:W-:Y:S01]  /*a680*/  @!P3 ST.E.64 desc[UR50][R4.64], R80 ;  /* 0x000000500400b985 */ /* 0x0003e2000c101b32 */
[----:B---3--:R-:W-:Y:S02]  /*a690*/  @!P5 LEA R8, P6, R205, R12, 0x2 ;  /* 0x0000000ccd08d211 */ /* 0x008fe400078c10ff */
[----:B------:R-:W-:Y:S02]  /*a6a0*/  @!P4 LEA.HI.X R7, R206, R11, R160, 0x2, P0 ;  /* 0x0000000bce07c211 */ /* 0x000fe400000f14a0 */
[----:B------:R-:W-:-:S02]  /*a6b0*/  ISETP.GE.AND P0, PT, R202, UR4, PT ;  /* 0x00000004ca007c0c */ /* 0x000fc4000bf06270 */
[----:B------:R-:W-:Y:S01]  /*a6c0*/  @!P5 LEA.HI.X R9, R205, R11, R159, 0x2, P6 ;  /* 0x0000000bcd09d211 */ /* 0x000fe200030f149f */
[----:B------:R2:W-:Y:S01]  /*a6d0*/  @!P4 ST.E.64 desc[UR50][R6.64], R84 ;  /* 0x000000540600c985 */ /* 0x0005e2000c101b32 */
[----:B------:R-:W-:-:S03]  /*a6e0*/  ISETP.GE.AND P4, PT, R200, UR4, PT ;  /* 0x00000004c8007c0c */ /* 0x000fc6000bf86270 */
[----:B------:R3:W-:Y:S01]  /*a6f0*/  @!P5 ST.E.64 desc[UR50][R8.64], R88 ;  /* 0x000000580800d985 */ /* 0x0007e2000c101b32 */
[----:B------:R-:W-:Y:S02]  /*a700*/  ISETP.GE.AND P5, PT, R201, UR4, PT ;  /* 0x00000004c9007c0c */ /* 0x000fe4000bfa6270 */
[----:B-1----:R-:W-:-:S04]  /*a710*/  @!P2 LEA R4, P6, R204, R12, 0x2 ;  /* 0x0000000ccc04a211 */ /* 0x002fc800078c10ff */
[----:B------:R-:W-:Y:S02]  /*a720*/  @!P2 LEA.HI.X R5, R204, R11, R158, 0x2, P6 ;  /* 0x0000000bcc05a211 */ /* 0x000fe400030f149e */
[----:B--2---:R-:W-:-:S03]  /*a730*/  @!P1 LEA R6, P3, R203, R12, 0x2 ;  /* 0x0000000ccb069211 */ /* 0x004fc600078610ff */
[----:B------:R1:W-:Y:S01]  /*a740*/  @!P2 ST.E.64 desc[UR50][R4.64], R92 ;  /* 0x0000005c0400a985 */ /* 0x0003e2000c101b32 */
[----:B------:R-:W-:Y:S02]  /*a750*/  ISETP.GE.AND P2, PT, R198, UR4, PT ;  /* 0x00000004c6007c0c */ /* 0x000fe4000bf46270 */
[-C--:B------:R-:W-:Y:S02]  /*a760*/  @!P1 LEA.HI.X R7, R203, R11.reuse, R157, 0x2, P3 ;  /* 0x0000000bcb079211 */ /* 0x080fe400018f149d */
[----:B------:R-:W-:Y:S02]  /*a770*/  ISETP.GE.AND P3, PT, R199, UR4, PT ;  /* 0x00000004c7007c0c */ /* 0x000fe4000bf66270 */
[C---:B---3--:R-:W-:Y:S01]  /*a780*/  @!P0 LEA R8, P6, R202.reuse, R12, 0x2 ;  /* 0x0000000cca088211 */ /* 0x048fe200078c10ff */
[----:B------:R2:W-:Y:S01]  /*a790*/  @!P1 ST.E.64 desc[UR50][R6.64], R96 ;  /* 0x0000006006009985 */ /* 0x0005e2000c101b32 */
[----:B------:R-:W-:Y:S02]  /*a7a0*/  ISETP.GE.AND P1, PT, R197, UR4, PT ;  /* 0x00000004c5007c0c */ /* 0x000fe4000bf26270 */
[----:B------:R-:W-:-:S02]  /*a7b0*/  @!P0 LEA.HI.X R9, R202, R11, R156, 0x2, P6 ;  /* 0x0000000bca098211 */ /* 0x000fc400030f149c */
[----:B-1----:R-:W-:-:S03]  /*a7c0*/  @!P5 LEA R4, P6, R201, R12, 0x2 ;  /* 0x0000000cc904d211 */ /* 0x002fc600078c10ff */
[----:B------:R1:W-:Y:S01]  /*a7d0*/  @!P0 ST.E.64 desc[UR50][R8.64], R100 ;  /* 0x0000006408008985 */ /* 0x0003e2000c101b32 */
[----:B------:R-:W-:Y:S02]  /*a7e0*/  @!P5 LEA.HI.X R5, R201, R11, R155, 0x2, P6 ;  /* 0x0000000bc905d211 */ /* 0x000fe400030f149b */
[----:B--2---:R-:W-:-:S03]  /*a7f0*/  @!P4 LEA R6, P0, R200, R12, 0x2 ;  /* 0x0000000cc806c211 */ /* 0x004fc600078010ff */
[----:B------:R2:W-:Y:S01]  /*a800*/  @!P5 ST.E.64 desc[UR50][R4.64], R104 ;  /* 0x000000680400d985 */ /* 0x0005e2000c101b32 */
[-C--:B------:R-:W-:Y:S02]  /*a810*/  @!P4 LEA.HI.X R7, R200, R11.reuse, R154, 0x2, P0 ;  /* 0x0000000bc807c211 */ /* 0x080fe400000f149a */
[----:B------:R-:W-:Y:S02]  /*a820*/  ISETP.GE.AND P0, PT, R196, UR4, PT ;  /* 0x00000004c4007c0c */ /* 0x000fe4000bf06270 */
[CC--:B-1----:R-:W-:Y:S01]  /*a830*/  @!P3 LEA R8, P6, R199.reuse, R12.reuse, 0x2 ;  /* 0x0000000cc708b211 */ /* 0x0c2fe200078c10ff */
[----:B------:R1:W-:Y:S03]  /*a840*/  @!P4 ST.E.64 desc[UR50][R6.64], R108 ;  /* 0x0000006c0600c985 */ /* 0x0003e6000c101b32 */
[----:B------:R-:W-:Y:S02]  /*a850*/  @!P3 LEA.HI.X R9, R199, R11, R153, 0x2, P6 ;  /* 0x0000000bc709b211 */ /* 0x000fe400030f1499 */
[----:B--2---:R-:W-:-:S03]  /*a860*/  @!P2 LEA R4, P4, R198, R12, 0x2 ;  /* 0x0000000cc604a211 */ /* 0x004fc600078810ff */
[----:B------:R2:W-:Y:S01]  /*a870*/  @!P3 ST.E.64 desc[UR50][R8.64], R112 ;  /* 0x000000700800b985 */ /* 0x0005e2000c101b32 */
[----:B------:R-:W-:Y:S02]  /*a880*/  ISETP.GE.AND P3, PT, R195, UR4, PT ;  /* 0x00000004c3007c0c */ /* 0x000fe4000bf66270 */
[-C--:B------:R-:W-:Y:S02]  /*a890*/  @!P2 LEA.HI.X R5, R198, R11.reuse, R152, 0x2, P4 ;  /* 0x0000000bc605a211 */ /* 0x080fe400020f1498 */
[----:B------:R-:W-:Y:S02]  /*a8a0*/  ISETP.GE.AND P4, PT, R194, UR4, PT ;  /* 0x00000004c2007c0c */ /* 0x000fe4000bf86270 */
[----:B-1----:R-:W-:Y:S01]  /*a8b0*/  @!P1 LEA R6, P5, R197, R12, 0x2 ;  /* 0x0000000cc5069211 */ /* 0x002fe200078a10ff */
[----:B------:R1:W-:Y:S01]  /*a8c0*/  @!P2 ST.E.64 desc[UR50][R4.64], R116 ;  /* 0x000000740400a985 */ /* 0x0003e2000c101b32 */
[----:B------:R-:W-:Y:S02]  /*a8d0*/  ISETP.GE.AND P2, PT, R193, UR4, PT ;  /* 0x00000004c1007c0c */ /* 0x000fe4000bf46270 */
[----:B------:R-:W-:-:S02]  /*a8e0*/  @!P1 LEA.HI.X R7, R197, R11, R21, 0x2, P5 ;  /* 0x0000000bc5079211 */ /* 0x000fc400028f1415 */
[----:B--2---:R-:W-:-:S03]  /*a8f0*/  @!P0 LEA R8, P6, R196, R12, 0x2 ;  /* 0x0000000cc4088211 */ /* 0x004fc600078c10ff */
[----:B------:R2:W-:Y:S01]  /*a900*/  @!P1 ST.E.64 desc[UR50][R6.64], R120 ;  /* 0x0000007806009985 */ /* 0x0005e2000c101b32 */
[----:B------:R-:W-:Y:S02]  /*a910*/  ISETP.GE.AND P1, PT, R192, UR4, PT ;  /* 0x00000004c0007c0c */ /* 0x000fe4000bf26270 */
[----:B------:R-:W-:Y:S02]  /*a920*/  @!P0 LEA.HI.X R9, R196, R11, R229, 0x2, P6 ;  /* 0x0000000bc4098211 */ /* 0x000fe400030f14e5 */
[----:B-1----:R-:W-:-:S03]  /*a930*/  @!P3 LEA R4, P5, R195, R12, 0x2 ;  /* 0x0000000cc304b211 */ /* 0x002fc600078a10ff */
[----:B------:R1:W-:Y:S01]  /*a940*/  @!P0 ST.E.64 desc[UR50][R8.64], R124 ;  /* 0x0000007c08008985 */ /* 0x0003e2000c101b32 */
[----:B------:R-:W-:Y:S02]  /*a950*/  ISETP.GE.AND P0, PT, R187, UR4, PT ;  /* 0x00000004bb007c0c */ /* 0x000fe4000bf06270 */
[-C--:B------:R-:W-:Y:S02]  /*a960*/  @!P3 LEA.HI.X R5, R195, R11.reuse, R228, 0x2, P5 ;  /* 0x0000000bc305b211 */ /* 0x080fe400028f14e4 */
[----:B------:R-:W-:Y:S02]  /*a970*/  ISETP.GE.AND P5, PT, R186, UR4, PT ;  /* 0x00000004ba007c0c */ /* 0x000fe4000bfa6270 */
[C---:B--2---:R-:W-:Y:S01]  /*a980*/  @!P4 LEA R6, P6, R194.reuse, R12, 0x2 ;  /* 0x0000000cc206c211 */ /* 0x044fe200078c10ff */
[----:B------:R2:W-:Y:S03]  /*a990*/  @!P3 ST.E.64 desc[UR50][R4.64], R128 ;  /* 0x000000800400b985 */ /* 0x0005e6000c101b32 */
[----:B------:R-:W-:-:S02]  /*a9a0*/  @!P4 LEA.HI.X R7, R194, R11, R227, 0x2, P6 ;  /* 0x0000000bc207c211 */ /* 0x000fc400030f14e3 */
[----:B-1----:R-:W-:-:S03]  /*a9b0*/  @!P1 LEA R8, P6, R192, R12, 0x2 ;  /* 0x0000000cc0089211 */ /* 0x002fc600078c10ff */
[----:B------:R1:W-:Y:S01]  /*a9c0*/  @!P4 ST.E.64 desc[UR50][R6.64], R132 ;  /* 0x000000840600c985 */ /* 0x0003e2000c101b32 */
[----:B------:R-:W-:Y:S02]  /*a9d0*/  @!P1 LEA.HI.X R9, R192, R11, R225, 0x2, P6 ;  /* 0x0000000bc0099211 */ /* 0x000fe400030f14e1 */
[----:B--2---:R-:W-:-:S04]  /*a9e0*/  @!P2 LEA R4, P3, R193, R12, 0x2 ;  /* 0x0000000cc104a211 */ /* 0x004fc800078610ff */
        /* <DEDUP_REMOVED lines=9> */
.L_x_3600:
[----:B------:R-:W-:Y:S05]  /*aa80*/  BSYNC B1 ;  /* 0x0000000000017941 */ /* 0x000fea0003800000 */
.L_x_3599:
[----:B------:R-:W-:Y:S01]  /*aa90*/  VIADD R0, R0, 0x8 ;  /* 0x0000000800007836 */ /* 0x000fe20000000000 */
[----:B------:R4:W1:Y:S04]  /*aaa0*/  SHFL.IDX PT, R20, R10, 0x1, 0x1c1f ;  /* 0x003c1f000a147f89 */ /* 0x00086800000e0000 */
[----:B------:R-:W-:Y:S01]  /*aab0*/  ISETP.GE.AND P0, PT, R0, UR8, PT ;  /* 0x0000000800007c0c */ /* 0x000fe2000bf06270 */
[----:B0-----:R-:W0:-:S12]  /*aac0*/  SHFL.IDX PT, R3, R3, 0x1, 0x1c1f ;  /* 0x003c1f0003037f89 */ /* 0x001e1800000e0000 */
[----:B----4-:R-:W-:Y:S05]  /*aad0*/  @P0 BRA `(.L_x_3598) ;  /* 0x00000018001c0947 */ /* 0x010fea0003800000 */
[----:B------:R-:W-:Y:S02]  /*aae0*/  ULDC UR4, c[0x0][0xac8] ;  /* 0x0002b20000047ab9 */ /* 0x000fe40000000800 */
[----:B------:R-:W-:Y:S02]  /*aaf0*/  ISETP.GE.AND P4, PT, R17, UR4, PT ;  /* 0x0000000411007c0c */ /* 0x000fe4000bf86270 */
[----:B------:R-:W-:Y:S02]  /*ab00*/  ISETP.GE.AND P2, PT, R220, UR4, PT ;  /* 0x00000004dc007c0c */ /* 0x000fe4000bf46270 */
[----:B------:R-:W-:Y:S02]  /*ab10*/  ISETP.GE.AND P1, PT, R219, UR4, PT ;  /* 0x00000004db007c0c */ /* 0x000fe4000bf26270 */
[----:B------:R-:W-:-:S07]  /*ab20*/  ISETP.GE.AND P0, PT, R218, UR4, PT ;  /* 0x00000004da007c0c */ /* 0x000fce000bf06270 */
[CC--:B0--3--:R-:W-:Y:S02]  /*ab30*/  @!P4 LEA R4, P3, R17.reuse, R3.reuse, 0x2 ;  /* 0x000000031104c211 */ /* 0x0c9fe400078610ff */
[-C--:B------:R-:W-:Y:S02]  /*ab40*/  @!P2 LEA R6, P6, R220, R3.reuse, 0x2 ;  /* 0x00000003dc06a211 */ /* 0x080fe400078c10ff */
[----:B-1----:R-:W-:Y:S02]  /*ab50*/  @!P4 LEA.HI.X R5, R17, R20, R173, 0x2, P3 ;  /* 0x000000141105c211 */ /* 0x002fe400018f14ad */
[----:B------:R-:W-:Y:S02]  /*ab60*/  ISETP.GE.AND P3, PT, R217, UR4, PT ;  /* 0x00000004d9007c0c */ /* 0x000fe4000bf66270 */
[----:B------:R-:W-:Y:S01]  /*ab70*/  @!P1 LEA R8, P5, R219, R3, 0x2 ;  /* 0x00000003db089211 */ /* 0x000fe200078a10ff */
[----:B------:R0:W-:Y:S01]  /*ab80*/  @!P4 ST.E.64 desc[UR50][R4.64], R26 ;  /* 0x0000001a0400c985 */ /* 0x0001e2000c101b32 */
[----:B------:R-:W-:-:S02]  /*ab90*/  ISETP.GE.AND P4, PT, R216, UR4, PT ;  /* 0x00000004d8007c0c */ /* 0x000fc4000bf86270 */
[-C--:B------:R-:W-:Y:S02]  /*aba0*/  @!P2 LEA.HI.X R7, R220, R20.reuse, R172, 0x2, P6 ;  /* 0x00000014dc07a211 */ /* 0x080fe400030f14ac */
[CC--:B------:R-:W-:Y:S02]  /*abb0*/  @!P0 LEA R10, P6, R218.reuse, R3.reuse, 0x2 ;  /* 0x00000003da0a8211 */ /* 0x0c0fe400078c10ff */
[-C--:B------:R-:W-:Y:S01]  /*abc0*/  @!P1 LEA.HI.X R9, R219, R20.reuse, R15, 0x2, P5 ;  /* 0x00000014db099211 */ /* 0x080fe200028f140f */
[----:B------:R1:W-:Y:S01]  /*abd0*/  @!P2 ST.E.64 desc[UR50][R6.64], R30 ;  /* 0x0000001e0600a985 */ /* 0x0003e2000c101b32 */
[----:B------:R-:W-:Y:S02]  /*abe0*/  ISETP.GE.AND P5, PT, R215, UR4, PT ;  /* 0x00000004d7007c0c */ /* 0x000fe4000bfa6270 */
[----:B--2---:R-:W-:Y:S01]  /*abf0*/  @!P0 LEA.HI.X R11, R218, R20, R14, 0x2, P6 ;  /* 0x00000014da0b8211 */ /* 0x004fe200030f140e */
[----:B------:R2:W-:Y:S01]  /*ac00*/  @!P1 ST.E.64 desc[UR50][R8.64], R34 ;  /* 0x0000002208009985 */ /* 0x0005e2000c101b32 */
[----:B0-----:R-:W-:-:S03]  /*ac10*/  @!P3 LEA R4, P1, R217, R3, 0x2 ;  /* 0x00000003d904b211 */ /* 0x001fc600078210ff */
[----:B------:R0:W-:Y:S01]  /*ac20*/  @!P0 ST.E.64 desc[UR50][R10.64], R38 ;  /* 0x000000260a008985 */ /* 0x0001e2000c101b32 */
[----:B------:R-:W-:Y:S02]  /*ac30*/  ISETP.GE.AND P0, PT, R214, UR4, PT ;  /* 0x00000004d6007c0c */ /* 0x000fe4000bf06270 */
[C---:B------:R-:W-:Y:S02]  /*ac40*/  @!P4 LEA R12, P2, R216.reuse, R3, 0x2 ;  /* 0x00000003d80cc211 */ /* 0x040fe400078410ff */
[-C--:B------:R-:W-:Y:S02]  /*ac50*/  @!P3 LEA.HI.X R5, R217, R20.reuse, R171, 0x2, P1 ;  /* 0x00000014d905b211 */ /* 0x080fe400008f14ab */
[----:B------:R-:W-:Y:S02]  /*ac60*/  ISETP.GE.AND P1, PT, R213, UR4, PT ;  /* 0x00000004d5007c0c */ /* 0x000fe4000bf26270 */
[----:B------:R-:W-:Y:S01]  /*ac70*/  @!P4 LEA.HI.X R13, R216, R20, R170, 0x2, P2 ;  /* 0x00000014d80dc211 */ /* 0x000fe200010f14aa */
[----:B------:R3:W-:Y:S01]  /*ac80*/  @!P3 ST.E.64 desc[UR50][R4.64], R42 ;  /* 0x0000002a0400b985 */ /* 0x0007e2000c101b32 */
[----:B------:R-:W-:-:S02]  /*ac90*/  ISETP.GE.AND P2, PT, R212, UR4, PT ;  /* 0x00000004d4007c0c */ /* 0x000fc4000bf46270 */
[-C--:B------:R-:W-:Y:S01]  /*aca0*/  @!P5 LEA R14, P6, R215, R3.reuse, 0x2 ;  /* 0x00000003d70ed211 */ /* 0x080fe200078c10ff */
[----:B------:R4:W-:Y:S01]  /*acb0*/  @!P4 ST.E.64 desc[UR50][R12.64], R46 ;  /* 0x0000002e0c00c985 */ /* 0x0009e2000c101b32 */
[----:B------:R-:W-:Y:S02]  /*acc0*/  ISETP.GE.AND P3, PT, R211, UR4, PT ;  /* 0x00000004d3007c0c */ /* 0x000fe4000bf66270 */
[----:B------:R-:W-:Y:S02]  /*acd0*/  @!P5 LEA.HI.X R15, R215, R20, R169, 0x2, P6 ;  /* 0x00000014d70fd211 */ /* 0x000fe400030f14a9 */
[-C--:B-1----:R-:W-:Y:S02]  /*ace0*/  @!P0 LEA R6, P6, R214, R3.reuse, 0x2 ;  /* 0x00000003d6068211 */ /* 0x082fe400078c10ff */
[----:B------:R-:W-:Y:S01]  /*acf0*/  ISETP.GE.AND P4, PT, R210, UR4, PT ;  /* 0x00000004d2007c0c */ /* 0x000fe2000bf86270 */
[----:B------:R1:W-:Y:S01]  /*ad00*/  @!P5 ST.E.64 desc[UR50][R14.64], R50 ;  /* 0x000000320e00d985 */ /* 0x0003e2000c101b32 */
[----:B--2---:R-:W-:-:S02]  /*ad10*/  @!P1 LEA R8, P5, R213, R3, 0x2 ;  /* 0x00000003d5089211 */ /* 0x004fc400078a10ff */
[-C--:B------:R-:W-:Y:S02]  /*ad20*/  @!P0 LEA.HI.X R7, R214, R20.reuse, R168, 0x2, P6 ;  /* 0x00000014d6078211 */ /* 0x080fe400030f14a8 */
[C---:B0-----:R-:W-:Y:S02]  /*ad30*/  @!P2 LEA R10, P6, R212.reuse, R3, 0x2 ;  /* 0x00000003d40aa211 */ /* 0x041fe400078c10ff */
[-C--:B------:R-:W-:Y:S01]  /*ad40*/  @!P1 LEA.HI.X R9, R213, R20.reuse, R167, 0x2, P5 ;  /* 0x00000014d5099211 */ /* 0x080fe200028f14a7 */
[----:B------:R0:W-:Y:S01]  /*ad50*/  @!P0 ST.E.64 desc[UR50][R6.64], R54 ;  /* 0x0000003606008985 */ /* 0x0001e2000c101b32 */
[----:B------:R-:W-:Y:S02]  /*ad60*/  ISETP.GE.AND P5, PT, R209, UR4, PT ;  /* 0x00000004d1007c0c */ /* 0x000fe4000bfa6270 */
[----:B------:R-:W-:Y:S01]  /*ad70*/  @!P2 LEA.HI.X R11, R212, R20, R166, 0x2, P6 ;  /* 0x00000014d40ba211 */ /* 0x000fe200030f14a6 */
[----:B------:R2:W-:Y:S01]  /*ad80*/  @!P1 ST.E.64 desc[UR50][R8.64], R58 ;  /* 0x0000003a08009985 */ /* 0x0005e2000c101b32 */
[----:B------:R-:W-:-:S02]  /*ad90*/  ISETP.GE.AND P0, PT, R208, UR4, PT ;  /* 0x00000004d0007c0c */ /* 0x000fc4000bf06270 */
[-C--:B---3--:R-:W-:Y:S01]  /*ada0*/  @!P3 LEA R4, P6, R211, R3.reuse, 0x2 ;  /* 0x00000003d304b211 */ /* 0x088fe200078c10ff */
[----:B------:R3:W-:Y:S01]  /*adb0*/  @!P2 ST.E.64 desc[UR50][R10.64], R62 ;  /* 0x0000003e0a00a985 */ /* 0x0007e2000c101b32 */
[CC--:B----4-:R-:W-:Y:S02]  /*adc0*/  @!P4 LEA R12, P2, R210.reuse, R3.reuse, 0x2 ;  /* 0x00000003d20cc211 */ /* 0x0d0fe400078410ff */
[----:B------:R-:W-:Y:S02]  /*add0*/  ISETP.GE.AND P1, PT, R207, UR4, PT ;  /* 0x00000004cf007c0c */ /* 0x000fe4000bf26270 */
[-C--:B------:R-:W-:Y:S02]  /*ade0*/  @!P3 LEA.HI.X R5, R211, R20.reuse, R165, 0x2, P6 ;  /* 0x00000014d305b211 */ /* 0x080fe400030f14a5 */
[----:B------:R-:W-:Y:S02]  /*adf0*/  @!P4 LEA.HI.X R13, R210, R20, R164, 0x2, P2 ;  /* 0x00000014d20dc211 */ /* 0x000fe400010f14a4 */
[----:B------:R-:W-:Y:S01]  /*ae00*/  ISETP.GE.AND P2, PT, R206, UR4, PT ;  /* 0x00000004ce007c0c */ /* 0x000fe2000bf46270 */
[----:B------:R-:W-:Y:S01]  /*ae10*/  @!P3 ST.E.64 desc[UR50][R4.64], R66 ;  /* 0x000000420400b985 */ /* 0x000fe2000c101b32 */
[----:B-1----:R-:W-:-:S03]  /*ae20*/  @!P5 LEA R14, P6, R209, R3, 0x2 ;  /* 0x00000003d10ed211 */ /* 0x002fc600078c10ff */
[----:B------:R1:W-:Y:S01]  /*ae30*/  @!P4 ST.E.64 desc[UR50][R12.64], R70 ;  /* 0x000000460c00c985 */ /* 0x0003e2000c101b32 */
[-C--:B------:R-:W-:Y:S02]  /*ae40*/  @!P5 LEA.HI.X R15, R209, R20.reuse, R163, 0x2, P6 ;  /* 0x00000014d10fd211 */ /* 0x080fe400030f14a3 */
[CC--:B0-----:R-:W-:Y:S02]  /*ae50*/  @!P0 LEA R6, P4, R208.reuse, R3.reuse, 0x2 ;  /* 0x00000003d0068211 */ /* 0x0c1fe400078810ff */
[-C--:B--2---:R-:W-:Y:S01]  /*ae60*/  @!P1 LEA R8, P3, R207, R3.reuse, 0x2 ;  /* 0x00000003cf089211 */ /* 0x084fe200078610ff */
[----:B------:R0:W-:Y:S01]  /*ae70*/  @!P5 ST.E.64 desc[UR50][R14.64], R74 ;  /* 0x0000004a0e00d985 */ /* 0x0001e2000c101b32 */
[----:B------:R-:W-:Y:S02]  /*ae80*/  @!P0 LEA.HI.X R7, R208, R20, R162, 0x2, P4 ;  /* 0x00000014d0078211 */ /* 0x000fe400020f14a2 */
[----:B------:R-:W-:Y:S02]  /*ae90*/  ISETP.GE.AND P4, PT, R204, UR4, PT ;  /* 0x00000004cc007c0c */ /* 0x000fe4000bf86270 */
[----:B------:R-:W-:Y:S01]  /*aea0*/  ISETP.GE.AND P5, PT, R205, UR4, PT ;  /* 0x00000004cd007c0c */ /* 0x000fe2000bfa6270 */
[----:B------:R2:W-:Y:S01]  /*aeb0*/  @!P0 ST.E.64 desc[UR50][R6.64], R78 ;  /* 0x0000004e06008985 */ /* 0x0005e2000c101b32 */
[----:B---3--:R-:W-:-:S02]  /*aec0*/  @!P2 LEA R10, P6, R206, R3, 0x2 ;  /* 0x00000003ce0aa211 */ /* 0x008fc400078c10ff */
[-C--:B------:R-:W-:Y:S02]  /*aed0*/  @!P1 LEA.HI.X R9, R207, R20.reuse, R161, 0x2, P3 ;  /* 0x00000014cf099211 */ /* 0x080fe400018f14a1 */
[----:B------:R-:W-:Y:S02]  /*aee0*/  ISETP.GE.AND P3, PT, R203, UR4, PT ;  /* 0x00000004cb007c0c */ /* 0x000fe4000bf66270 */
[----:B------:R-:W-:Y:S01]  /*aef0*/  @!P2 LEA.HI.X R11, R206, R20, R160, 0x2, P6 ;  /* 0x00000014ce0ba211 */ /* 0x000fe200030f14a0 */
[----:B------:R3:W-:Y:S01]  /*af00*/  @!P1 ST.E.64 desc[UR50][R8.64], R82 ;  /* 0x0000005208009985 */ /* 0x0007e2000c101b32 */
[----:B------:R-:W-:Y:S02]  /*af10*/  ISETP.GE.AND P1, PT, R201, UR4, PT ;  /* 0x00000004c9007c0c */ /* 0x000fe4000bf26270 */
[----:B-1----:R-:W-:Y:S01]  /*af20*/  @!P4 LEA R12, P0, R204, R3, 0x2 ;  /* 0x00000003cc0cc211 */ /* 0x002fe200078010ff */
[----:B------:R1:W-:Y:S01]  /*af30*/  @!P2 ST.E.64 desc[UR50][R10.64], R86 ;  /* 0x000000560a00a985 */ /* 0x0003e2000c101b32 */
[----:B------:R-:W-:-:S02]  /*af40*/  ISETP.GE.AND P2, PT, R202, UR4, PT ;  /* 0x00000004ca007c0c */ /* 0x000fc4000bf46270 */
[CC--:B------:R-:W-:Y:S02]  /*af50*/  @!P5 LEA R4, P6, R205.reuse, R3.reuse, 0x2 ;  /* 0x00000003cd04d211 */ /* 0x0c0fe400078c10ff */
[-C--:B------:R-:W-:Y:S02]  /*af60*/  @!P4 LEA.HI.X R13, R204, R20.reuse, R158, 0x2, P0 ;  /* 0x00000014cc0dc211 */ /* 0x080fe400000f149e */
[----:B------:R-:W-:Y:S02]  /*af70*/  @!P5 LEA.HI.X R5, R205, R20, R159, 0x2, P6 ;  /* 0x00000014cd05d211 */ /* 0x000fe400030f149f */
[----:B------:R-:W-:Y:S02]  /*af80*/  ISETP.GE.AND P0, PT, R200, UR4, PT ;  /* 0x00000004c8007c0c */ /* 0x000fe4000bf06270 */
[----:B0-----:R-:W-:Y:S01]  /*af90*/  @!P3 LEA R14, P6, R203, R3, 0x2 ;  /* 0x00000003cb0eb211 */ /* 0x001fe200078c10ff */
[----:B------:R0:W-:Y:S01]  /*afa0*/  @!P5 ST.E.64 desc[UR50][R4.64], R90 ;  /* 0x0000005a0400d985 */ /* 0x0001e2000c101b32 */
[----:B------:R-:W-:-:S02]  /*afb0*/  ISETP.GE.AND P5, PT, R199, UR4, PT ;  /* 0x00000004c7007c0c */ /* 0x000fc4000bfa6270 */
[-C--:B------:R-:W-:Y:S01]  /*afc0*/  @!P3 LEA.HI.X R15, R203, R20.reuse, R157, 0x2, P6 ;  /* 0x00000014cb0fb211 */ /* 0x080fe200030f149d */
[----:B------:R4:W-:Y:S01]  /*afd0*/  @!P4 ST.E.64 desc[UR50][R12.64], R94 ;  /* 0x0000005e0c00c985 */ /* 0x0009e2000c101b32 */
[-C--:B--2---:R-:W-:Y:S02]  /*afe0*/  @!P2 LEA R6, P6, R202, R3.reuse, 0x2 ;  /* 0x00000003ca06a211 */ /* 0x084fe400078c10ff */
[----:B------:R-:W-:Y:S01]  /*aff0*/  ISETP.GE.AND P4, PT, R198, UR4, PT ;  /* 0x00000004c6007c0c */ /* 0x000fe2000bf86270 */
[----:B------:R2:W-:Y:S01]  /*b000*/  @!P3 ST.E.64 desc[UR50][R14.64], R98 ;  /* 0x000000620e00b985 */ /* 0x0005e2000c101b32 */
[-C--:B---3--:R-:W-:Y:S02]  /*b010*/  @!P1 LEA R8, P3, R201, R3.reuse, 0x2 ;  /* 0x00000003c9089211 */ /* 0x088fe400078610ff */
[----:B------:R-:W-:Y:S02]  /*b020*/  @!P2 LEA.HI.X R7, R202, R20, R156, 0x2, P6 ;  /* 0x00000014ca07a211 */ /* 0x000fe400030f149c */
[----:B-1----:R-:W-:-:S02]  /*b030*/  @!P0 LEA R10, P6, R200, R3, 0x2 ;  /* 0x00000003c80a8211 */ /* 0x002fc400078c10ff */
[-C--:B------:R-:W-:Y:S01]  /*b040*/  @!P1 LEA.HI.X R9, R201, R20.reuse, R155, 0x2, P3 ;  /* 0x00000014c9099211 */ /* 0x080fe200018f149b */
[----:B------:R1:W-:Y:S01]  /*b050*/  @!P2 ST.E.64 desc[UR50][R6.64], R102 ;  /* 0x000000660600a985 */ /* 0x0003e2000c101b32 */
[----:B------:R-:W-:Y:S02]  /*b060*/  ISETP.GE.AND P3, PT, R197, UR4, PT ;  /* 0x00000004c5007c0c */ /* 0x000fe4000bf66270 */
[----:B------:R-:W-:Y:S01]  /*b070*/  @!P0 LEA.HI.X R11, R200, R20, R154, 0x2, P6 ;  /* 0x00000014c80b8211 */ /* 0x000fe200030f149a */
[----:B------:R3:W-:Y:S01]  /*b080*/  @!P1 ST.E.64 desc[UR50][R8.64], R106 ;  /* 0x0000006a08009985 */ /* 0x0007e2000c101b32 */
[-C--:B0-----:R-:W-:Y:S02]  /*b090*/  @!P5 LEA R4, P1, R199, R3.reuse, 0x2 ;  /* 0x00000003c704d211 */ /* 0x081fe400078210ff */
[----:B----4-:R-:W-:Y:S01]  /*b0a0*/  @!P4 LEA R12, P2, R198, R3, 0x2 ;  /* 0x00000003c60cc211 */ /* 0x010fe200078410ff */
[----:B------:R-:W-:Y:S01]  /*b0b0*/  @!P0 ST.E.64 desc[UR50][R10.64], R110 ;  /* 0x0000006e0a008985 */ /* 0x000fe2000c101b32 */
[----:B------:R-:W-:-:S02]  /*b0c0*/  ISETP.GE.AND P0, PT, R196, UR4, PT ;  /* 0x00000004c4007c0c */ /* 0x000fc4000bf06270 */
[-C--:B------:R-:W-:Y:S02]  /*b0d0*/  @!P5 LEA.HI.X R5, R199, R20.reuse, R153, 0x2, P1 ;  /* 0x00000014c705d211 */ /* 0x080fe400008f1499 */
[----:B------:R-:W-:Y:S02]  /*b0e0*/  ISETP.GE.AND P1, PT, R195, UR4, PT ;  /* 0x00000004c3007c0c */ /* 0x000fe4000bf26270 */
[C---:B--2---:R-:W-:Y:S01]  /*b0f0*/  @!P3 LEA R14, P6, R197.reuse, R3, 0x2 ;  /* 0x00000003c50eb211 */ /* 0x044fe200078c10ff */
[----:B------:R0:W-:Y:S01]  /*b100*/  @!P5 ST.E.64 desc[UR50][R4.64], R114 ;  /* 0x000000720400d985 */ /* 0x0001e2000c101b32 */
[-C--:B------:R-:W-:Y:S02]  /*b110*/  @!P4 LEA.HI.X R13, R198, R20.reuse, R152, 0x2, P2 ;  /* 0x00000014c60dc211 */ /* 0x080fe400010f1498 */
[----:B------:R-:W-:Y:S02]  /*b120*/  @!P3 LEA.HI.X R15, R197, R20, R21, 0x2, P6 ;  /* 0x00000014c50fb211 */ /* 0x000fe400030f1415 */
[----:B------:R-:W-:Y:S01]  /*b130*/  ISETP.GE.AND P2, PT, R192, UR4, PT ;  /* 0x00000004c0007c0c */ /* 0x000fe2000bf46270 */
[----:B------:R2:W-:Y:S01]  /*b140*/  @!P4 ST.E.64 desc[UR50][R12.64], R118 ;  /* 0x000000760c00c985 */ /* 0x0005e2000c101b32 */
[----:B------:R-:W-:-:S02]  /*b150*/  ISETP.GE.AND P4, PT, R194, UR4, PT ;  /* 0x00000004c2007c0c */ /* 0x000fc4000bf86270 */
[CC--:B-1----:R-:W-:Y:S01]  /*b160*/  @!P0 LEA R6, P5, R196.reuse, R3.reuse, 0x2 ;  /* 0x00000003c4068211 */ /* 0x0c2fe200078a10ff */
[----:B------:R1:W-:Y:S01]  /*b170*/  @!P3 ST.E.64 desc[UR50][R14.64], R122 ;  /* 0x0000007a0e00b985 */ /* 0x0003e2000c101b32 */
[----:B------:R-:W-:Y:S02]  /*b180*/  ISETP.GE.AND P3, PT, R193, UR4, PT ;  /* 0x00000004c1007c0c */ /* 0x000fe4000bf66270 */
[----:B------:R-:W-:Y:S02]  /*b190*/  @!P0 LEA.HI.X R7, R196, R20, R229, 0x2, P5 ;  /* 0x00000014c4078211 */ /* 0x000fe400028f14e5 */
[----:B------:R-:W-:Y:S02]  /*b1a0*/  ISETP.GE.AND P5, PT, R187, UR4, PT ;  /* 0x00000004bb007c0c */ /* 0x000fe4000bfa6270 */
[-C--:B---3--:R-:W-:Y:S01]  /*b1b0*/  @!P1 LEA R8, P6, R195, R3.reuse, 0x2 ;  /* 0x00000003c3089211 */ /* 0x088fe200078c10ff */
[----:B------:R3:W-:Y:S02]  /*b1c0*/  @!P0 ST.E.64 desc[UR50][R6.64], R126 ;  /* 0x0000007e06008985 */ /* 0x0007e4000c101b32 */
[----:B0-----:R-:W-:-:S02]  /*b1d0*/  @!P4 LEA R4, P0, R194, R3, 0x2 ;  /* 0x00000003c204c211 */ /* 0x001fc400078010ff */
[-C--:B------:R-:W-:Y:S02]  /*b1e0*/  @!P1 LEA.HI.X R9, R195, R20.reuse, R228, 0x2, P6 ;  /* 0x00000014c3099211 */ /* 0x080fe400030f14e4 */
[-C--:B------:R-:W-:Y:S02]  /*b1f0*/  @!P3 LEA R10, P6, R193, R3.reuse, 0x2 ;  /* 0x00000003c10ab211 */ /* 0x080fe400078c10ff */
[-C--:B------:R-:W-:Y:S01]  /*b200*/  @!P4 LEA.HI.X R5, R194, R20.reuse, R227, 0x2, P0 ;  /* 0x00000014c205c211 */ /* 0x080fe200000f14e3 */
[----:B------:R3:W-:Y:S01]  /*b210*/  @!P1 ST.E.64 desc[UR50][R8.64], R130 ;  /* 0x0000008208009985 */ /* 0x0007e2000c101b32 */
[-C--:B--2---:R-:W-:Y:S02]  /*b220*/  @!P2 LEA R12, P1, R192, R3.reuse, 0x2 ;  /* 0x00000003c00ca211 */ /* 0x084fe400078210ff */
[----:B-1----:R-:W-:Y:S01]  /*b230*/  @!P5 LEA R14, P0, R187, R3, 0x2 ;  /* 0x00000003bb0ed211 */ /* 0x002fe200078010ff */
[----:B------:R3:W-:Y:S01]  /*b240*/  @!P4 ST.E.64 desc[UR50][R4.64], R134 ;  /* 0x000000860400c985 */ /* 0x0007e2000c101b32 */
[----:B------:R-:W-:-:S02]  /*b250*/  @!P3 LEA.HI.X R11, R193, R20, R226, 0x2, P6 ;  /* 0x00000014c10bb211 */ /* 0x000fc400030f14e2 */
[-C--:B------:R-:W-:Y:S02]  /*b260*/  @!P2 LEA.HI.X R13, R192, R20.reuse, R225, 0x2, P1 ;  /* 0x00000014c00da211 */ /* 0x080fe400008f14e1 */
[----:B------:R-:W-:Y:S01]  /*b270*/  @!P5 LEA.HI.X R15, R187, R20, R224, 0x2, P0 ;  /* 0x00000014bb0fd211 */ /* 0x000fe200000f14e0 */
[----:B------:R3:W-:Y:S01]  /*b280*/  @!P3 ST.E.64 desc[UR50][R10.64], R138 ;  /* 0x0000008a0a00b985 */ /* 0x0007e2000c101b32 */
[----:B------:R-:W-:-:S03]  /*b290*/  ISETP.GE.AND P0, PT, R186, UR4, PT ;  /* 0x00000004ba007c0c */ /* 0x000fc6000bf06270 */
[----:B------:R3:W-:Y:S04]  /*b2a0*/  @!P2 ST.E.64 desc[UR50][R12.64], R142 ;  /* 0x0000008e0c00a985 */ /* 0x0007e8000c101b32 */
[----:B------:R3:W-:Y:S06]  /*b2b0*/  @!P5 ST.E.64 desc[UR50][R14.64], R146 ;  /* 0x000000920e00d985 */ /* 0x0007ec000c101b32 */
[----:B------:R-:W-:Y:S05]  /*b2c0*/  @P0 BRA `(.L_x_3598) ;  /* 0x0000001000200947 */ /* 0x000fea0003800000 */
[----:B---3--:R-:W-:-:S04]  /*b2d0*/  LEA R4, P0, R186, R3, 0x2 ;  /* 0x00000003ba047211 */ /* 0x008fc800078010ff */
[----:B------:R-:W-:-:S05]  /*b2e0*/  LEA.HI.X R5, R186, R20, R223, 0x2, P0 ;  /* 0x00000014ba057211 */ /* 0x000fca00000f14df */
[----:B------:R0:W-:Y:S01]  /*b2f0*/  ST.E.64 desc[UR50][R4.64], R150 ;  /* 0x0000009604007985 */ /* 0x0001e2000c101b32 */
[----:B------:R-:W-:Y:S05]  /*b300*/  BRA `(.L_x_3598) ;  /* 0x0000001000107947 */ /* 0x000fea0003800000 */
.L_x_3592:
[----:B------:R-:W-:Y:S02]  /*b310*/  ULDC.64 UR8, c[0x0][0xc00] ;  /* 0x0003000000087ab9 */ /* 0x000fe40000000a00 */
[----:B------:R-:W-:-:S04]  /*b320*/  UISETP.NE.U32.AND UP0, UPT, UR8, URZ, UPT ;  /* 0x0000003f0800728c */ /* 0x000fc8000bf05070 */
        /* <DEDUP_REMOVED lines=9> */
[----:B------:R-:W-:Y:S01]  /*b3c0*/  UISETP.NE.AND.EX UP1, UPT, UR9, URZ, UPT, UP1 ;  /* 0x0000003f0900728c */ /* 0x000fe2000bf25310 */
[----:B------:R-:W-:Y:S02]  /*b3d0*/  ULDC UR4, c[0x0][0xa88] ;  /* 0x0002a20000047ab9 */ /* 0x000fe40000000800 */
[----:B------:R-:W-:-:S03]  /*b3e0*/  IMAD.U32 R0, RZ, RZ, UR4 ;  /* 0x00000004ff007e24 */ /* 0x000fc6000f8e00ff */
[----:B------:R-:W-:-:S05]  /*b3f0*/  PLOP3.LUT P2, PT, PT, PT, UP1, 0x80, 0x0 ;  /* 0x000000000000781c */ /* 0x000fca0003f4f018 */
[----:B------:R-:W-:-:S04]  /*b400*/  @UP1 ULEA UR8, UP2, UR40, UR8, 0x2 ;  /* 0x0000000828081291 */ /* 0x000fc8000f84103f */
[----:B------:R-:W-:Y:S02]  /*b410*/  @UP1 ULEA.HI.X UR9, UR40, UR9, UR41, 0x2, UP2 ;  /* 0x0000000928091291 */ /* 0x000fe400090f1429 */
[----:B------:R-:W-:-:S04]  /*b420*/  IMAD.U32 R6, RZ, RZ, UR8 ;  /* 0x00000008ff067e24 */ /* 0x000fc8000f8e00ff */
[----:B------:R-:W-:-:S05]  /*b430*/  IMAD.U32 R7, RZ, RZ, UR9 ;  /* 0x00000009ff077e24 */ /* 0x000fca000f8e00ff */
[----:B------:R1:W5:Y:S01]  /*b440*/  @P2 LDG.E R0, desc[UR50][R6.64] ;  /* 0x0000003206002981 */ /* 0x000362000c1e1900 */
[----:B------:R-:W-:Y:S01]  /*b450*/  UMOV UR4, URZ ;  /* 0x0000003f00047c82 */ /* 0x000fe20008000000 */
[----:B------:R-:W-:Y:S01]  /*b460*/  UISETP.NE.AND UP1, UPT, UR45, URZ, UPT ;  /* 0x0000003f2d00728c */ /* 0x000fe2000bf25270 */
[----:B------:R-:W3:Y:S10]  /*b470*/  S2R R3, SR_TID.X ;  /* 0x0000000000037919 */ /* 0x000ef40000002100 */
[----:B------:R-:W-:Y:S01]  /*b480*/  @!UP1 ULDC UR45, c[0x0][0xad4] ;  /* 0x0002b500002d9ab9 */ /* 0x000fe20000000800 */
[----:B--2---:R-:W-:Y:S01]  /*b490*/  @P1 R2UR UR4, R8 ;  /* 0x00000000080412ca */ /* 0x004fe200000e0000 */
[----:B---3--:R-:W-:-:S05]  /*b4a0*/  VIADD R8, R3, 0xffffff80 ;  /* 0xffffff8003087836 */ /* 0x008fca0000000000 */
[----:B------:R-:W-:-:S07]  /*b4b0*/  ISETP.GT.AND P0, PT, R8, 0x3f, PT ;  /* 0x0000003f0800780c */ /* 0x000fce0003f04270 */
[----:B------:R-:W-:Y:S01]  /*b4c0*/  USHF.R.S32.HI UR19, URZ, 0x1f, UR4 ;  /* 0x0000001f3f137899 */ /* 0x000fe20008011404 */
[----:B-1----:R-:W-:Y:S11]  /*b4d0*/  @P2 BRA `(.L_x_3601) ;  /* 0x0000000000102947 */ /* 0x002ff60003800000 */
[----:B------:R-:W-:Y:S05]  /*b4e0*/  @!P1 BRA `(.L_x_3601) ;  /* 0x00000000000c9947 */ /* 0x000fea0003800000 */
[----:B------:R-:W2:Y:S04]  /*b4f0*/  LDG.E R3, desc[UR50][R4.64] ;  /* 0x0000003204037981 */ /* 0x000ea8000c1e1900 */
[----:B-----5:R-:W2:Y:S02]  /*b500*/  LDG.E R0, desc[UR50][R4.64+0x4] ;  /* 0x0000043204007981 */ /* 0x020ea4000c1e1900 */
[----:B--2---:R-:W-:-:S07]  /*b510*/  IMAD.IADD R0, R0, 0x1, -R3 ;  /* 0x0000000100007824 */ /* 0x004fce00078e0a03 */
.L_x_3601:
[----:B------:R-:W-:Y:S01]  /*b520*/  USEL UR40, UR40, URZ, !UP0 ;  /* 0x0000003f28287287 */ /* 0x000fe2000c000000 */
[----:B------:R-:W-:Y:S01]  /*b530*/  BSSY B1, `(.L_x_3602) ;  /* 0x0000039000017945 */ /* 0x000fe20003800000 */
[----:B------:R-:W-:-:S03]  /*b540*/  USEL UR41, UR41, URZ, !UP0 ;  /* 0x0000003f29297287 */ /* 0x000fc6000c000000 */
[----:B------:R-:W-:Y:S09]  /*b550*/  @P0 BRA `(.L_x_3603) ;  /* 0x0000000000d80947 */ /* 0x000ff20003800000 */
[----:B------:R-:W1:Y:S01]  /*b560*/  S2R R3, SR_TID.X ;  /* 0x0000000000037919 */ /* 0x000e620000002100 */
[----:B------:R-:W2:Y:S01]  /*b570*/  LDC R9, c[0x0][0xbe8] ;  /* 0x0002fa00ff097b82 */ /* 0x000ea20000000800 */
[----:B------:R-:W-:-:S04]  /*b580*/  IMAD.U32 R4, RZ, RZ, UR43 ;  /* 0x0000002bff047e24 */ /* 0x000fc8000f8e00ff */
[----:B-1----:R-:W-:Y:S02]  /*b590*/  IMAD R3, R4, 0x40, R3 ;  /* 0x0000004004037824 */ /* 0x002fe400078e0203 */
[----:B--2--5:R-:W-:Y:S02]  /*b5a0*/  IMAD R4, R0, R9, RZ ;  /* 0x0000000900047224 */ /* 0x024fe400078e02ff */
[----:B------:R-:W-:-:S05]  /*b5b0*/  VIADD R6, R3, 0xffffff80 ;  /* 0xffffff8003067836 */ /* 0x000fca0000000000 */
[----:B------:R-:W-:-:S13]  /*b5c0*/  ISETP.GE.AND P0, PT, R6, R4, PT ;  /* 0x000000040600720c */ /* 0x000fda0003f06270 */
[----:B------:R-:W-:Y:S05]  /*b5d0*/  @P0 BRA `(.L_x_3603) ;  /* 0x0000000000b80947 */ /* 0x000fea0003800000 */
[----:B------:R-:W-:Y:S01]  /*b5e0*/  ISETP.NE.AND P0, PT, R9, 0x1, PT ;  /* 0x000000010900780c */ /* 0x000fe20003f05270 */
[----:B------:R-:W-:Y:S01]  /*b5f0*/  UISETP.GT.AND UP0, UPT, UR45, 0x1, UPT ;  /* 0x000000012d00788c */ /* 0x000fe2000bf04270 */
[----:B------:R-:W-:-:S03]  /*b600*/  UMOV UR17, 0x9b8 ;  /* 0x000009b800117882 */ /* 0x000fc60000000000 */
[----:B------:R-:W-:Y:S02]  /*b610*/  USEL UR17, UR17, 0x978, UP0 ;  /* 0x0000097811117887 */ /* 0x000fe40008000000 */
[----:B------:R-:W-:-:S06]  /*b620*/  USEL UR16, UR44, URZ, UP0 ;  /* 0x0000003f2c107287 */ /* 0x000fcc0008000000 */
[----:B------:R-:W1:Y:S04]  /*b630*/  @P0 LDC R3, c[0x0][0xbec] ;  /* 0x0002fb00ff030b82 */ /* 0x000e680000000800 */
[----:B------:R-:W-:Y:S01]  /*b640*/  ULDC.64 UR8, c[0x0][UR17+0x218] ;  /* 0x0000860011087abb */ /* 0x000fe20008000a00 */
[----:B------:R-:W-:Y:S01]  /*b650*/  ULDC.64 UR12, c[0x0][UR17+0x220] ;  /* 0x00008800110c7abb */ /* 0x000fe20008000a00 */
[----:B------:R-:W-:Y:S01]  /*b660*/  ULDC.64 UR14, c[0x0][UR17+0x228] ;  /* 0x00008a00110e7abb */ /* 0x000fe20008000a00 */
[----:B------:R-:W-:Y:S01]  /*b670*/  UIMAD.WIDE.U32 UR10, UR8, UR42, URZ ;  /* 0x0000002a080a72a5 */ /* 0x000fe2000f8e003f */
[----:B------:R-:W2:Y:S01]  /*b680*/  @P0 LDC R5, c[0x0][0xbf0] ;  /* 0x0002fc00ff050b82 */ /* 0x000ea20000000800 */
[----:B------:R-:W-:Y:S02]  /*b690*/  UIMAD UR18, UR9, UR42, URZ ;  /* 0x0000002a091272a4 */ /* 0x000fe4000f8e023f */
[----:B------:R-:W-:-:S02]  /*b6a0*/  UIMAD UR13, UR13, UR40, URZ ;  /* 0x000000280d0d72a4 */ /* 0x000fc4000f8e023f */
[----:B------:R-:W-:Y:S02]  /*b6b0*/  UIMAD.WIDE.U32 UR20, UR14, UR16, URZ ;  /* 0x000000100e1472a5 */ /* 0x000fe4000f8e003f */
[----:B------:R-:W-:Y:S02]  /*b6c0*/  UIMAD.WIDE.U32 UR8, UR12, UR40, URZ ;  /* 0x000000280c0872a5 */ /* 0x000fe4000f8e003f */
[----:B------:R-:W-:Y:S02]  /*b6d0*/  UIMAD UR14, UR15, UR16, URZ ;  /* 0x000000100f0e72a4 */ /* 0x000fe4000f8e023f */
[----:B------:R-:W-:Y:S02]  /*b6e0*/  UIMAD UR13, UR12, UR41, UR13 ;  /* 0x000000290c0d72a4 */ /* 0x000fe4000f8e020d */
[----:B------:R-:W-:Y:S02]  /*b6f0*/  UIADD3 UR10, UP1, UP2, UR8, UR10, UR4 ;  /* 0x0000000a080a7290 */ /* 0x000fe4000fa3e004 */
[----:B------:R-:W-:Y:S01]  /*b700*/  UIADD3 UR14, UR21, UR14, URZ ;  /* 0x0000000e150e7290 */ /* 0x000fe2000fffe03f */
[----:B-1----:R-:W-:Y:S01]  /*b710*/  @P0 IMAD.HI.U32 R4, R6, R3, RZ ;  /* 0x0000000306040227 */ /* 0x002fe200078e00ff */
[----:B------:R-:W-:-:S02]  /*b720*/  UIADD3 UR18, UR11, UR18, URZ ;  /* 0x000000120b127290 */ /* 0x000fc4000fffe03f */
[----:B------:R-:W-:Y:S01]  /*b730*/  UIADD3 UR13, UR9, UR13, URZ ;  /* 0x0000000d090d7290 */ /* 0x000fe2000fffe03f */
[----:B------:R-:W-:Y:S02]  /*b740*/  IMAD.MOV.U32 R3, RZ, RZ, R6 ;  /* 0x000000ffff037224 */ /* 0x000fe400078e0006 */
[----:B------:R-:W-:Y:S01]  /*b750*/  IMAD.U32 R10, RZ, RZ, UR14 ;  /* 0x0000000eff0a7e24 */ /* 0x000fe2000f8e00ff */
[----:B------:R-:W-:Y:S01]  /*b760*/  ULDC.64 UR8, c[0x0][UR17+0x210] ;  /* 0x0000840011087abb */ /* 0x000fe20008000a00 */
[----:B--2---:R-:W-:Y:S01]  /*b770*/  @P0 SHF.R.U32.HI R3, RZ, R5, R4 ;  /* 0x00000005ff030219 */ /* 0x004fe20000011604 */
[----:B------:R-:W-:Y:S02]  /*b780*/  IMAD.U32 R4, RZ, RZ, UR20 ;  /* 0x00000014ff047e24 */ /* 0x000fe4000f8e00ff */
[----:B------:R-:W-:Y:S01]  /*b790*/  IMAD.U32 R5, RZ, RZ, UR21 ;  /* 0x00000015ff057e24 */ /* 0x000fe2000f8e00ff */
[--C-:B------:R-:W-:Y:S01]  /*b7a0*/  SHF.R.S32.HI R5, RZ, 0x1f, R3.reuse ;  /* 0x0000001fff057819 */ /* 0x100fe20000011403 */
[----:B------:R-:W-:Y:S01]  /*b7b0*/  IMAD.MOV R7, RZ, RZ, -R3 ;  /* 0x000000ffff077224 */ /* 0x000fe200078e0a03 */
[----:B------:R-:W-:Y:S01]  /*b7c0*/  IADD3 R4, P0, P1, R3, UR10, R4 ;  /* 0x0000000a03047c10 */ /* 0x000fe2000f91e004 */
[----:B------:R-:W-:-:S02]  /*b7d0*/  UIADD3.X UR10, UR13, UR18, UR19, UP1, UP2 ;  /* 0x000000120d0a7290 */ /* 0x000fc40008fe4413 */
[----:B------:R-:W-:-:S04]  /*b7e0*/  IMAD R7, R9, R7, R6 ;  /* 0x0000000709077224 */ /* 0x000fc800078e0206 */
[----:B------:R-:W-:Y:S01]  /*b7f0*/  IADD3.X R5, R5, UR10, R10, P0, P1 ;  /* 0x0000000a05057c10 */ /* 0x000fe200087e240a */
[C---:B------:R-:W-:Y:S01]  /*b800*/  IMAD R6, R7.reuse, UR9, RZ ;  /* 0x0000000907067c24 */ /* 0x040fe2000f8e02ff */
[----:B------:R-:W-:Y:S01]  /*b810*/  SHF.R.S32.HI R3, RZ, 0x1f, R7 ;  /* 0x0000001fff037819 */ /* 0x000fe20000011407 */
[----:B------:R-:W-:Y:S01]  /*b820*/  ULDC.64 UR10, c[0x0][0xba8] ;  /* 0x0002ea00000a7ab9 */ /* 0x000fe20000000a00 */
[----:B------:R-:W-:Y:S01]  /*b830*/  @!UP0 ULDC UR10, c[0x0][0xb50] ;  /* 0x0002d400000a8ab9 */ /* 0x000fe20000000800 */
[----:B------:R-:W-:Y:S01]  /*b840*/  IMAD.WIDE.U32 R4, R7, UR8, R4 ;  /* 0x0000000807047c25 */ /* 0x000fe2000f8e0004 */
[----:B------:R-:W-:-:S03]  /*b850*/  @!UP0 ULDC UR11, c[0x0][0xb54] ;  /* 0x0002d500000b8ab9 */ /* 0x000fc60000000800 */
[----:B------:R-:W-:Y:S01]  /*b860*/  IMAD R3, R3, UR8, R6 ;  /* 0x0000000803037c24 */ /* 0x000fe2000f8e0206 */
[----:B------:R-:W-:-:S03]  /*b870*/  LEA R6, P0, R4, UR10, 0x2 ;  /* 0x0000000a04067c11 */ /* 0x000fc6000f8010ff */
[----:B------:R-:W-:-:S05]  /*b880*/  IMAD.IADD R3, R5, 0x1, R3 ;  /* 0x0000000105037824 */ /* 0x000fca00078e0203 */
[----:B------:R-:W-:Y:S01]  /*b890*/  LEA.HI.X R7, R4, UR11, R3, 0x2, P0 ;  /* 0x0000000b04077c11 */ /* 0x000fe200080f1403 */
[----:B------:R-:W-:-:S05]  /*b8a0*/  IMAD.MOV.U32 R3, RZ, RZ, -0x800000 ;  /* 0xff800000ff037424 */ /* 0x000fca00078e00ff */
[----:B------:R1:W-:Y:S02]  /*b8b0*/  STG.E desc[UR50][R6.64], R3 ;  /* 0x0000000306007986 */ /* 0x0003e4000c101932 */
.L_x_3603:
[----:B------:R-:W-:Y:S05]  /*b8c0*/  BSYNC B1 ;  /* 0x0000000000017941 */ /* 0x000fea0003800000 */
.L_x_3602:
[----:B------:R-:W-:-:S06]  /*b8d0*/  UISETP.GT.AND UP0, UPT, UR45, 0x1, UPT ;  /* 0x000000012d00788c */ /* 0x000fcc000bf04270 */
[----:B------:R-:W-:-:S13]  /*b8e0*/  PLOP3.LUT P0, PT, PT, PT, UP0, 0x80, 0x0 ;  /* 0x000000000000781c */ /* 0x000fda0003f0f008 */
[----:B------:R-:W-:Y:S05]  /*b8f0*/  @P0 BRA `(.L_x_3598) ;  /* 0x0000000800940947 */ /* 0x000fea0003800000 */
[----:B------:R-:W2:Y:S01]  /*b900*/  LDC R11, c[0x0][0xbe8] ;  /* 0x0002fa00ff0b7b82 */ /* 0x000ea20000000800 */
[----:B-1----:R-:W-:Y:S01]  /*b910*/  SHF.R.S32.HI R3, RZ, 0x1f, R8 ;  /* 0x0000001fff037819 */ /* 0x002fe20000011408 */
[----:B------:R-:W-:Y:S01]  /*b920*/  ULDC.64 UR12, c[0x0][0xaa0] ;  /* 0x0002a800000c7ab9 */ /* 0x000fe20000000a00 */
[----:B------:R-:W-:Y:S01]  /*b930*/  IMAD.U32 R6, RZ, RZ, UR43 ;  /* 0x0000002bff067e24 */ /* 0x000fe2000f8e00ff */
[----:B------:R-:W-:Y:S01]  /*b940*/  UIMAD UR10, UR19, UR12, URZ ;  /* 0x0000000c130a72a4 */ /* 0x000fe2000f8e023f */
[----:B------:R-:W-:Y:S01]  /*b950*/  LEA.HI R3, R3, R8, RZ, 0x3 ;  /* 0x0000000803037211 */ /* 0x000fe200078f18ff */
[----:B------:R-:W-:Y:S01]  /*b960*/  UIMAD.WIDE.U32 UR8, UR4, UR12, URZ ;  /* 0x0000000c040872a5 */ /* 0x000fe2000f8e003f */
[----:B------:R-:W-:Y:S01]  /*b970*/  VIADD R33, R2, 0xc0 ;  /* 0x000000c002217836 */ /* 0x000fe20000000000 */
[----:B------:R-:W-:Y:S01]  /*b980*/  UIMAD UR10, UR4, UR13, UR10 ;  /* 0x0000000d040a72a4 */ /* 0x000fe2000f8e020a */
[----:B------:R-:W-:Y:S01]  /*b990*/  LOP3.LUT R5, R3, 0xfffffff8, RZ, 0xc0, !PT ;  /* 0xfffffff803057812 */ /* 0x000fe200078ec0ff */
[----:B------:R-:W-:Y:S01]  /*b9a0*/  ULDC UR12, c[0x0][0xac8] ;  /* 0x0002b200000c7ab9 */ /* 0x000fe20000000800 */
[----:B------:R-:W-:Y:S01]  /*b9b0*/  SHF.R.S32.HI R13, RZ, 0x3, R3 ;  /* 0x00000003ff0d7819 */ /* 0x000fe20000011403 */
[----:B------:R-:W-:Y:S01]  /*b9c0*/  UIADD3 UR9, UR9, UR10, URZ ;  /* 0x0000000a09097290 */ /* 0x000fe2000fffe03f */
[----:B------:R-:W-:Y:S01]  /*b9d0*/  ISETP.GE.AND P1, PT, R185, UR12, PT ;  /* 0x0000000cb9007c0c */ /* 0x000fe2000bf26270 */
[----:B------:R-:W-:Y:S01]  /*b9e0*/  IMAD.IADD R8, R8, 0x1, -R5 ;  /* 0x0000000108087824 */ /* 0x000fe200078e0a05 */
[----:B------:R-:W-:Y:S01]  /*b9f0*/  ULDC.64 UR10, c[0x0][0xae8] ;  /* 0x0002ba00000a7ab9 */ /* 0x000fe20000000a00 */
[----:B------:R-:W-:Y:S01]  /*ba00*/  ISETP.GE.AND P2, PT, R2, UR12, PT ;  /* 0x0000000c02007c0c */ /* 0x000fe2000bf46270 */
[----:B------:R-:W-:Y:S01]  /*ba10*/  UIMAD.WIDE.U32 UR8, UR42, UR10, UR8 ;  /* 0x0000000a2a0872a5 */ /* 0x000fe2000f8e0008 */
[----:B------:R-:W-:Y:S01]  /*ba20*/  IMAD R3, R8, 0x20, R13 ;  /* 0x0000002008037824 */ /* 0x000fe200078e020d */
[----:B------:R-:W-:Y:S01]  /*ba30*/  BSSY B1, `(.L_x_3604) ;  /* 0x000006d000017945 */ /* 0x000fe20003800000 */
[----:B------:R-:W-:Y:S01]  /*ba40*/  VIADD R27, R2, 0x100 ;  /* 0x00000100021b7836 */ /* 0x000fe20000000000 */
[----:B------:R-:W-:Y:S01]  /*ba50*/  UIMAD UR9, UR42, UR11, UR9 ;  /* 0x0000000b2a0972a4 */ /* 0x000fe2000f8e0209 */
[----:B------:R-:W-:Y:S01]  /*ba60*/  IMAD R9, R6, 0x40, R3 ;  /* 0x0000004006097824 */ /* 0x000fe200078e0203 */
[----:B------:R-:W-:Y:S01]  /*ba70*/  SEL R3, RZ, 0xffffffff, P1 ;  /* 0xffffffffff037807 */ /* 0x000fe20000800000 */
[----:B------:R-:W-:Y:S01]  /*ba80*/  ULDC.64 UR10, c[0x0][0xaf0] ;  /* 0x0002bc00000a7ab9 */ /* 0x000fe20000000a00 */
[----:B--2---:R-:W-:Y:S01]  /*ba90*/  ISETP.NE.AND P0, PT, R11, 0x1, PT ;  /* 0x000000010b00780c */ /* 0x004fe20003f05270 */
[----:B------:R-:W-:Y:S01]  /*baa0*/  UIMAD UR41, UR41, UR10, URZ ;  /* 0x0000000a292972a4 */ /* 0x000fe2000f8e023f */
[----:B------:R-:W-:Y:S01]  /*bab0*/  ISETP.GE.AND P1, PT, R184, UR12, PT ;  /* 0x0000000cb8007c0c */ /* 0x000fe2000bf26270 */
[----:B------:R-:W-:Y:S01]  /*bac0*/  IMAD.SHL.U32 R15, R3, 0x2, RZ ;  /* 0x00000002030f7824 */ /* 0x000fe200078e00ff */
[----:B------:R-:W-:Y:S01]  /*bad0*/  SEL R6, RZ, 0x1, P2 ;  /* 0x00000001ff067807 */ /* 0x000fe20001000000 */
[----:B------:R-:W-:Y:S01]  /*bae0*/  UIMAD UR4, UR40, UR11, UR41 ;  /* 0x0000000b280472a4 */ /* 0x000fe2000f8e0229 */
[----:B------:R-:W-:Y:S01]  /*baf0*/  SEL R7, RZ, 0xffffffff, P1 ;  /* 0xffffffffff077807 */ /* 0x000fe20000800000 */
[----:B------:R-:W-:Y:S01]  /*bb00*/  UIMAD.WIDE.U32 UR40, UR40, UR10, UR8 ;  /* 0x0000000a282872a5 */ /* 0x000fe2000f8e0008 */
[----:B------:R-:W-:Y:S01]  /*bb10*/  IMAD.MOV.U32 R3, RZ, RZ, R9 ;  /* 0x000000ffff037224 */ /* 0x000fe200078e0009 */
[----:B------:R-:W-:Y:S01]  /*bb20*/  LOP3.LUT R6, R15, 0x2, R6, 0xe2, !PT ;  /* 0x000000020f067812 */ /* 0x000fe200078ee206 */
[----:B------:R-:W-:Y:S01]  /*bb30*/  ULDC.64 UR8, c[0x0][0xae0] ;  /* 0x0002b80000087ab9 */ /* 0x000fe20000000a00 */
[----:B------:R-:W-:Y:S01]  /*bb40*/  IMAD.SHL.U32 R7, R7, 0x4, RZ ;  /* 0x0000000407077824 */ /* 0x000fe200078e00ff */
[----:B------:R-:W-:Y:S01]  /*bb50*/  UIADD3 UR4, UR41, UR4, URZ ;  /* 0x0000000429047290 */ /* 0x000fe2000fffe03f */
[----:B------:R-:W1:Y:S01]  /*bb60*/  @P0 LDC R4, c[0x0][0xbec] ;  /* 0x0002fb00ff040b82 */ /* 0x000e620000000800 */
[C---:B------:R-:W-:Y:S01]  /*bb70*/  VIADD R37, R2.reuse, 0x140 ;  /* 0x0000014002257836 */ /* 0x040fe20000000000 */
[----:B------:R-:W-:Y:S01]  /*bb80*/  SHF.R.S32.HI R35, RZ, 0x1f, R184 ;  /* 0x0000001fff237819 */ /* 0x000fe200000114b8 */
[----:B------:R-:W-:Y:S01]  /*bb90*/  VIADD R29, R2, 0x180 ;  /* 0x00000180021d7836 */ /* 0x000fe20000000000 */
[----:B------:R-:W-:Y:S01]  /*bba0*/  LOP3.LUT R10, R7, 0x4, R6, 0xe2, !PT ;  /* 0x00000004070a7812 */ /* 0x000fe200078ee206 */
[----:B------:R-:W-:Y:S01]  /*bbb0*/  IMAD.U32 R26, RZ, RZ, UR43 ;  /* 0x0000002bff1a7e24 */ /* 0x000fe2000f8e00ff */
[----:B------:R-:W-:Y:S01]  /*bbc0*/  SHF.R.S32.HI R28, RZ, 0x1f, R27 ;  /* 0x0000001fff1c7819 */ /* 0x000fe2000001141b */
[----:B-----5:R-:W-:Y:S01]  /*bbd0*/  IMAD R25, R0, R11, RZ ;  /* 0x0000000b00197224 */ /* 0x020fe200078e02ff */
[----:B------:R-:W2:Y:S01]  /*bbe0*/  @P0 LDC R5, c[0x0][0xbf0] ;  /* 0x0002fc00ff050b82 */ /* 0x000ea20000000800 */
[----:B------:R-:W-:Y:S01]  /*bbf0*/  IMAD R26, R26, 0x40, R13 ;  /* 0x000000401a1a7824 */ /* 0x000fe200078e020d */
[----:B------:R-:W-:Y:S01]  /*bc00*/  SHF.R.S32.HI R30, RZ, 0x1f, R29 ;  /* 0x0000001fff1e7819 */ /* 0x000fe2000001141d */
[----:B------:R-:W-:Y:S01]  /*bc10*/  VIADD R31, R2, 0x1c0 ;  /* 0x000001c0021f7836 */ /* 0x000fe20000000000 */
[----:B------:R-:W-:-:S02]  /*bc20*/  SHF.R.S32.HI R32, RZ, 0x1f, R33 ;  /* 0x0000001fff207819 */ /* 0x000fc40000011421 */
[----:B------:R-:W-:Y:S02]  /*bc30*/  SHF.R.S32.HI R36, RZ, 0x1f, R37 ;  /* 0x0000001fff247819 */ /* 0x000fe40000011425 */
[----:B------:R-:W-:Y:S02]  /*bc40*/  ISETP.GE.AND P1, PT, R31, UR12, PT ;  /* 0x0000000c1f007c0c */ /* 0x000fe4000bf26270 */
[----:B------:R-:W-:Y:S02]  /*bc50*/  SHF.R.S32.HI R34, RZ, 0x1f, R31 ;  /* 0x0000001fff227819 */ /* 0x000fe4000001141f */
[----:B------:R-:W-:Y:S02]  /*bc60*/  SEL R0, RZ, 0x80, P1 ;  /* 0x00000080ff007807 */ /* 0x000fe40000800000 */
[----:B------:R-:W-:Y:S01]  /*bc70*/  SHF.R.S32.HI R38, RZ, 0x1f, R185 ;  /* 0x0000001fff267819 */ /* 0x000fe200000114b9 */
[----:B-1----:R-:W-:-:S05]  /*bc80*/  @P0 IMAD.HI.U32 R4, R9, R4, RZ ;  /* 0x0000000409040227 */ /* 0x002fca00078e00ff */
[----:B--2---:R-:W-:Y:S01]  /*bc90*/  @P0 SHF.R.U32.HI R3, RZ, R5, R4 ;  /* 0x00000005ff030219 */ /* 0x004fe20000011604 */
[----:B------:R-:W-:Y:S01]  /*bca0*/  IMAD.U32 R5, RZ, RZ, UR41 ;  /* 0x00000029ff057e24 */ /* 0x000fe2000f8e00ff */
[----:B------:R-:W-:Y:S01]  /*bcb0*/  ISETP.GE.AND P0, PT, R33, UR12, PT ;  /* 0x0000000c21007c0c */ /* 0x000fe2000bf06270 */
[----:B------:R-:W-:Y:S01]  /*bcc0*/  IMAD.U32 R4, RZ, RZ, UR40 ;  /* 0x00000028ff047e24 */ /* 0x000fe2000f8e00ff */
[--C-:B------:R-:W-:Y:S01]  /*bcd0*/  SHF.R.S32.HI R6, RZ, 0x1f, R3.reuse ;  /* 0x0000001fff067819 */ /* 0x100fe20000011403 */
[----:B------:R-:W-:Y:S01]  /*bce0*/  IMAD.U32 R5, RZ, RZ, UR4 ;  /* 0x00000004ff057e24 */ /* 0x000fe2000f8e00ff */
[----:B------:R-:W-:Y:S01]  /*bcf0*/  SEL R7, RZ, 0xffffffff, P0 ;  /* 0xffffffffff077807 */ /* 0x000fe20000000000 */
[----:B------:R-:W-:Y:S01]  /*bd00*/  IMAD.MOV R8, RZ, RZ, -R3 ;  /* 0x000000ffff087224 */ /* 0x000fe200078e0a03 */
[----:B------:R-:W-:Y:S01]  /*bd10*/  ISETP.GE.AND P0, PT, R27, UR12, PT ;  /* 0x0000000c1b007c0c */ /* 0x000fe2000bf06270 */
[----:B------:R-:W-:Y:S02]  /*bd20*/  IMAD R6, R6, UR8, RZ ;  /* 0x0000000806067c24 */ /* 0x000fe4000f8e02ff */
[----:B------:R-:W-:Y:S01]  /*bd30*/  IMAD.SHL.U32 R15, R7, 0x8, RZ ;  /* 0x00000008070f7824 */ /* 0x000fe200078e00ff */
[----:B------:R-:W-:Y:S01]  /*bd40*/  SEL R12, RZ, 0xffffffff, P0 ;  /* 0xffffffffff0c7807 */ /* 0x000fe20000000000 */
[----:B------:R-:W-:Y:S01]  /*bd50*/  IMAD R7, R3, UR9, R6 ;  /* 0x0000000903077c24 */ /* 0x000fe2000f8e0206 */
[----:B------:R-:W-:Y:S01]  /*bd60*/  ISETP.GE.AND P0, PT, R37, UR12, PT ;  /* 0x0000000c25007c0c */ /* 0x000fe2000bf06270 */
[----:B------:R-:W-:Y:S01]  /*bd70*/  IMAD.WIDE.U32 R4, R3, UR8, R4 ;  /* 0x0000000803047c25 */ /* 0x000fe2000f8e0004 */
[----:B------:R-:W-:Y:S01]  /*bd80*/  LOP3.LUT R10, R15, 0x8, R10, 0xe2, !PT ;  /* 0x000000080f0a7812 */ /* 0x000fe200078ee20a */
[----:B------:R-:W-:-:S02]  /*bd90*/  ULDC.64 UR8, c[0x0][0xad8] ;  /* 0x0002b60000087ab9 */ /* 0x000fc40000000a00 */
[----:B------:R-:W-:Y:S02]  /*bda0*/  IMAD R3, R11, R8, R9 ;  /* 0x000000080b037224 */ /* 0x000fe400078e0209 */
[----:B------:R-:W-:Y:S02]  /*bdb0*/  IMAD.SHL.U32 R9, R12, 0x10, RZ ;  /* 0x000000100c097824 */ /* 0x000fe400078e00ff */
[----:B------:R-:W-:Y:S01]  /*bdc0*/  IMAD.IADD R5, R5, 0x1, R7 ;  /* 0x0000000105057824 */ /* 0x000fe200078e0207 */
[----:B------:R-:W-:Y:S02]  /*bdd0*/  SHF.R.S32.HI R6, RZ, 0x1f, R3 ;  /* 0x0000001fff067819 */ /* 0x000fe40000011403 */
[----:B------:R-:W-:Y:S01]  /*bde0*/  SEL R7, RZ, 0xffffffff, P0 ;  /* 0xffffffffff077807 */ /* 0x000fe20000000000 */
[----:B------:R-:W-:Y:S01]  /*bdf0*/  IMAD.WIDE.U32 R4, R3, UR8, R4 ;  /* 0x0000000803047c25 */ /* 0x000fe2000f8e0004 */
[----:B------:R-:W-:Y:S02]  /*be00*/  LOP3.LUT R10, R9, 0x10, R10, 0xe2, !PT ;  /* 0x00000010090a7812 */ /* 0x000fe400078ee20a */
[----:B------:R-:W-:Y:S01]  /*be10*/  ISETP.GE.AND P0, PT, R29, UR12, PT ;  /* 0x0000000c1d007c0c */ /* 0x000fe2000bf06270 */
[----:B------:R-:W-:-:S02]  /*be20*/  IMAD R6, R6, UR8, RZ ;  /* 0x0000000806067c24 */ /* 0x000fc4000f8e02ff */
[----:B------:R-:W-:Y:S02]  /*be30*/  IMAD.SHL.U32 R9, R7, 0x20, RZ ;  /* 0x0000002007097824 */ /* 0x000fe400078e00ff */
[----:B------:R-:W-:Y:S01]  /*be40*/  IMAD R7, R3, UR9, R6 ;  /* 0x0000000903077c24 */ /* 0x000fe2000f8e0206 */
[----:B------:R-:W-:Y:S02]  /*be50*/  ULDC.64 UR8, c[0x0][0xa80] ;  /* 0x0002a00000087ab9 */ /* 0x000fe40000000a00 */
[----:B------:R-:W-:Y:S01]  /*be60*/  LOP3.LUT R10, R9, 0x20, R10, 0xe2, !PT ;  /* 0x00000020090a7812 */ /* 0x000fe200078ee20a */
[----:B------:R-:W-:Y:S01]  /*be70*/  IMAD.IADD R3, R5, 0x1, R7 ;  /* 0x0000000105037824 */ /* 0x000fe200078e0207 */
[----:B------:R-:W-:Y:S02]  /*be80*/  SEL R9, RZ, 0x40, P0 ;  /* 0x00000040ff097807 */ /* 0x000fe40000000000 */
[----:B------:R-:W-:Y:S02]  /*be90*/  LEA R20, P0, R4, UR8, 0x1 ;  /* 0x0000000804147c11 */ /* 0x000fe4000f8008ff */
[----:B------:R-:W-:-:S02]  /*bea0*/  LOP3.LUT R21, R10, R9, RZ, 0xfc, !PT ;  /* 0x000000090a157212 */ /* 0x000fc400078efcff */
[----:B------:R-:W-:Y:S01]  /*beb0*/  LEA.HI.X R3, R4, UR9, R3, 0x1, P0 ;  /* 0x0000000904037c11 */ /* 0x000fe200080f0c03 */
[----:B------:R1:W2:Y:S01]  /*bec0*/  SHFL.IDX PT, R6, R20, RZ, 0x181f ;  /* 0x00181fff14067589 */ /* 0x0002a200000e0000 */
[----:B------:R-:W-:Y:S02]  /*bed0*/  ISETP.GE.AND P0, PT, R26, R25, PT ;  /* 0x000000191a00720c */ /* 0x000fe40003f06270 */
[----:B------:R-:W-:Y:S01]  /*bee0*/  LOP3.LUT R24, R21, R0, RZ, 0xfc, !PT ;  /* 0x0000000015187212 */ /* 0x000fe200078efcff */
[----:B------:R1:W3:Y:S10]  /*bef0*/  SHFL.IDX PT, R7, R3, RZ, 0x181f ;  /* 0x00181fff03077589 */ /* 0x0002f400000e0000 */
[----:B-1----:R-:W-:Y:S05]  /*bf00*/  @P0 BRA `(.L_x_3605) ;  /* 0x00000000007c0947 */ /* 0x002fea0003800000 */
[----:B------:R-:W-:Y:S02]  /*bf10*/  ISETP.GE.AND P2, PT, R185, UR12, PT ;  /* 0x0000000cb9007c0c */ /* 0x000fe4000bf46270 */
[----:B------:R-:W-:Y:S02]  /*bf20*/  ISETP.GE.AND P1, PT, R2, UR12, PT ;  /* 0x0000000c02007c0c */ /* 0x000fe4000bf26270 */
[----:B------:R-:W-:Y:S02]  /*bf30*/  ISETP.GE.AND P5, PT, R184, UR12, PT ;  /* 0x0000000cb8007c0c */ /* 0x000fe4000bfa6270 */
[----:B------:R-:W-:-:S07]  /*bf40*/  ISETP.GE.AND P3, PT, R33, UR12, PT ;  /* 0x0000000c21007c0c */ /* 0x000fce000bf66270 */
[CC--:B--2---:R-:W-:Y:S02]  /*bf50*/  @!P2 LEA R8, P0, R185.reuse, R6.reuse, 0x1 ;  /* 0x00000006b908a211 */ /* 0x0c4fe400078008ff */
[----:B---3--:R-:W-:Y:S02]  /*bf60*/  @!P1 IMAD.WIDE R4, R2, 0x2, R6 ;  /* 0x0000000202049825 */ /* 0x008fe400078e0206 */
[----:B------:R-:W-:Y:S02]  /*bf70*/  @!P2 LEA.HI.X R9, R185, R7, R38, 0x1, P0 ;  /* 0x00000007b909a211 */ /* 0x000fe400000f0c26 */
[----:B------:R-:W-:Y:S01]  /*bf80*/  @!P5 LEA R10, P4, R184, R6, 0x1 ;  /* 0x00000006b80ad211 */ /* 0x000fe200078808ff */
[----:B------:R-:W-:Y:S01]  /*bf90*/  @!P1 ST.E.128 desc[UR50][R4.64], RZ ;  /* 0x000000ff04009985 */ /* 0x000fe2000c101d32 */
[----:B------:R-:W-:Y:S02]  /*bfa0*/  ISETP.GE.AND P1, PT, R37, UR12, PT ;  /* 0x0000000c25007c0c */ /* 0x000fe4000bf26270 */
[----:B------:R-:W-:Y:S01]  /*bfb0*/  LOP3.LUT P0, RZ, R21, 0x40, RZ, 0xc0, !PT ;  /* 0x0000004015ff7812 */ /* 0x000fe2000780c0ff */
[----:B------:R1:W-:Y:S01]  /*bfc0*/  @!P2 ST.E.128 desc[UR50][R8.64], RZ ;  /* 0x000000ff0800a985 */ /* 0x0003e2000c101d32 */
[----:B------:R-:W-:-:S02]  /*bfd0*/  ISETP.GE.AND P2, PT, R27, UR12, PT ;  /* 0x0000000c1b007c0c */ /* 0x000fc4000bf46270 */
[-C--:B------:R-:W-:Y:S02]  /*bfe0*/  @!P5 LEA.HI.X R11, R184, R7.reuse, R35, 0x1, P4 ;  /* 0x00000007b80bd211 */ /* 0x080fe400020f0c23 */
[----:B------:R-:W-:Y:S02]  /*bff0*/  LOP3.LUT P4, RZ, R24, 0x80, RZ, 0xc0, !PT ;  /* 0x0000008018ff7812 */ /* 0x000fe4000788c0ff */
[CC--:B------:R-:W-:Y:S01]  /*c000*/  @!P3 LEA R12, P6, R33.reuse, R6.reuse, 0x1 ;  /* 0x00000006210cb211 */ /* 0x0c0fe200078c08ff */
[----:B------:R4:W-:Y:S03]  /*c010*/  @!P5 ST.E.128 desc[UR50][R10.64], RZ ;  /* 0x000000ff0a00d985 */ /* 0x0009e6000c101d32 */
[----:B------:R-:W-:Y:S02]  /*c020*/  @!P3 LEA.HI.X R13, R33, R7, R32, 0x1, P6 ;  /* 0x00000007210db211 */ /* 0x000fe400030f0c20 */
[----:B-1----:R-:W-:-:S02]  /*c030*/  @!P1 LEA R8, P6, R37, R6, 0x1 ;  /* 0x0000000625089211 */ /* 0x002fc400078c08ff */
[-C--:B------:R-:W-:Y:S01]  /*c040*/  @!P2 LEA R4, P5, R27, R6.reuse, 0x1 ;  /* 0x000000061b04a211 */ /* 0x080fe200078a08ff */
[----:B------:R4:W-:Y:S01]  /*c050*/  @!P3 ST.E.128 desc[UR50][R12.64], RZ ;  /* 0x000000ff0c00b985 */ /* 0x0009e2000c101d32 */
[-C--:B------:R-:W-:Y:S02]  /*c060*/  @P0 LEA R14, P3, R29, R6.reuse, 0x1 ;  /* 0x000000061d0e0211 */ /* 0x080fe400078608ff */
[-C--:B------:R-:W-:Y:S02]  /*c070*/  @!P2 LEA.HI.X R5, R27, R7.reuse, R28, 0x1, P5 ;  /* 0x000000071b05a211 */ /* 0x080fe400028f0c1c */
[----:B------:R-:W-:Y:S02]  /*c080*/  @P4 LEA R6, P5, R31, R6, 0x1 ;  /* 0x000000061f064211 */ /* 0x000fe400078a08ff */
[-C--:B------:R-:W-:Y:S01]  /*c090*/  @!P1 LEA.HI.X R9, R37, R7.reuse, R36, 0x1, P6 ;  /* 0x0000000725099211 */ /* 0x080fe200030f0c24 */
[----:B------:R4:W-:Y:S01]  /*c0a0*/  @!P2 ST.E.128 desc[UR50][R4.64], RZ ;  /* 0x000000ff0400a985 */ /* 0x0009e2000c101d32 */
[----:B------:R-:W-:-:S02]  /*c0b0*/  @P0 LEA.HI.X R15, R29, R7, R30, 0x1, P3 ;  /* 0x000000071d0f0211 */ /* 0x000fc400018f0c1e */
[----:B------:R-:W-:Y:S01]  /*c0c0*/  @P4 LEA.HI.X R7, R31, R7, R34, 0x1, P5 ;  /* 0x000000071f074211 */ /* 0x000fe200028f0c22 */
[----:B------:R4:W-:Y:S04]  /*c0d0*/  @!P1 ST.E.128 desc[UR50][R8.64], RZ ;  /* 0x000000ff08009985 */ /* 0x0009e8000c101d32 */
[----:B------:R4:W-:Y:S04]  /*c0e0*/  @P0 ST.E.128 desc[UR50][R14.64], RZ ;  /* 0x000000ff0e000985 */ /* 0x0009e8000c101d32 */
[----:B------:R4:W-:Y:S02]  /*c0f0*/  @P4 ST.E.128 desc[UR50][R6.64], RZ ;  /* 0x000000ff06004985 */ /* 0x0009e4000c101d32 */
.L_x_3605:
[----:B------:R-:W-:Y:S05]  /*c100*/  BSYNC B1 ;  /* 0x0000000000017941 */ /* 0x000fea0003800000 */
.L_x_3604:
[----:B------:R-:W-:Y:S01]  /*c110*/  VIADD R0, R26, 0x20 ;  /* 0x000000201a007836 */ /* 0x000fe20000000000 */
[----:B---34-:R1:W3:Y:S04]  /*c120*/  SHFL.IDX PT, R7, R3, 0x1, 0x181f ;  /* 0x00381f0003077f89 */ /* 0x0182e800000e0000 */
[----:B------:R-:W-:Y:S01]  /*c130*/  ISETP.GE.AND P0, PT, R0, R25, PT ;  /* 0x000000190000720c */ /* 0x000fe20003f06270 */
[----:B--2---:R1:W2:-:S12]  /*c140*/  SHFL.IDX PT, R6, R20, 0x1, 0x181f ;  /* 0x00381f0014067f89 */ /* 0x00429800000e0000 */
[----:B-1----:R-:W-:Y:S05]  /*c150*/  @P0 BRA `(.L_x_3598) ;  /* 0x00000000007c0947 */ /* 0x002fea0003800000 */
[----:B------:R-:W-:Y:S02]  /*c160*/  ISETP.GE.AND P1, PT, R2, UR12, PT ;  /* 0x0000000c02007c0c */ /* 0x000fe4000bf26270 */
[----:B------:R-:W-:Y:S02]  /*c170*/  ISETP.GE.AND P5, PT, R185, UR12, PT ;  /* 0x0000000cb9007c0c */ /* 0x000fe4000bfa6270 */
[----:B------:R-:W-:Y:S02]  /*c180*/  ISETP.GE.AND P4, PT, R184, UR12, PT ;  /* 0x0000000cb8007c0c */ /* 0x000fe4000bf86270 */
[----:B------:R-:W-:Y:S02]  /*c190*/  ISETP.GE.AND P3, PT, R33, UR12, PT ;  /* 0x0000000c21007c0c */ /* 0x000fe4000bf66270 */
[----:B------:R-:W-:-:S05]  /*c1a0*/  ISETP.GE.AND P2, PT, R27, UR12, PT ;  /* 0x0000000c1b007c0c */ /* 0x000fca000bf46270 */
[----:B--23--:R-:W-:Y:S02]  /*c1b0*/  @!P1 IMAD.WIDE R4, R2, 0x2, R6 ;  /* 0x0000000202049825 */ /* 0x00cfe400078e0206 */
[CC--:B------:R-:W-:Y:S02]  /*c1c0*/  @!P5 LEA R8, P0, R185.reuse, R6.reuse, 0x1 ;  /* 0x00000006b908d211 */ /* 0x0c0fe400078008ff */
[-C--:B------:R-:W-:Y:S01]  /*c1d0*/  @!P4 LEA R10, P6, R184, R6.reuse, 0x1 ;  /* 0x00000006b80ac211 */ /* 0x080fe200078c08ff */
[----:B------:R1:W-:Y:S01]  /*c1e0*/  @!P1 ST.E.128 desc[UR50][R4.64], RZ ;  /* 0x000000ff04009985 */ /* 0x0003e2000c101d32 */
[----:B------:R-:W-:Y:S02]  /*c1f0*/  @!P5 LEA.HI.X R9, R185, R7, R38, 0x1, P0 ;  /* 0x00000007b909d211 */ /* 0x000fe400000f0c26 */
[----:B------:R-:W-:Y:S02]  /*c200*/  ISETP.GE.AND P1, PT, R37, UR12, PT ;  /* 0x0000000c25007c0c */ /* 0x000fe4000bf26270 */
[----:B------:R-:W-:Y:S01]  /*c210*/  LOP3.LUT P0, RZ, R21, 0x40, RZ, 0xc0, !PT ;  /* 0x0000004015ff7812 */ /* 0x000fe2000780c0ff */
[----:B------:R2:W-:Y:S01]  /*c220*/  @!P5 ST.E.128 desc[UR50][R8.64], RZ ;  /* 0x000000ff0800d985 */ /* 0x0005e2000c101d32 */
[----:B------:R-:W-:-:S02]  /*c230*/  @!P3 LEA R12, P5, R33, R6, 0x1 ;  /* 0x00000006210cb211 */ /* 0x000fc400078a08ff */
[-C--:B------:R-:W-:Y:S02]  /*c240*/  @!P4 LEA.HI.X R11, R184, R7.reuse, R35, 0x1, P6 ;  /* 0x00000007b80bc211 */ /* 0x080fe400030f0c23 */
[-C--:B------:R-:W-:Y:S02]  /*c250*/  @!P2 LEA R14, P6, R27, R6.reuse, 0x1 ;  /* 0x000000061b0ea211 */ /* 0x080fe400078c08ff */
[-C--:B------:R-:W-:Y:S01]  /*c260*/  @!P3 LEA.HI.X R13, R33, R7.reuse, R32, 0x1, P5 ;  /* 0x00000007210db211 */ /* 0x080fe200028f0c20 */
[----:B------:R2:W-:Y:S01]  /*c270*/  @!P4 ST.E.128 desc[UR50][R10.64], RZ ;  /* 0x000000ff0a00c985 */ /* 0x0005e2000c101d32 */
[----:B------:R-:W-:Y:S02]  /*c280*/  LOP3.LUT P5, RZ, R24, 0x80, RZ, 0xc0, !PT ;  /* 0x0000008018ff7812 */ /* 0x000fe400078ac0ff */
[----:B------:R-:W-:Y:S01]  /*c290*/  @!P2 LEA.HI.X R15, R27, R7, R28, 0x1, P6 ;  /* 0x000000071b0fa211 */ /* 0x000fe200030f0c1c */
[----:B------:R2:W-:Y:S01]  /*c2a0*/  @!P3 ST.E.128 desc[UR50][R12.64], RZ ;  /* 0x000000ff0c00b985 */ /* 0x0005e2000c101d32 */
[----:B-1----:R-:W-:-:S03]  /*c2b0*/  @!P1 LEA R4, P6, R37, R6, 0x1 ;  /* 0x0000000625049211 */ /* 0x002fc600078c08ff */
[----:B------:R2:W-:Y:S01]  /*c2c0*/  @!P2 ST.E.128 desc[UR50][R14.64], RZ ;  /* 0x000000ff0e00a985 */ /* 0x0005e2000c101d32 */
[----:B------:R-:W-:Y:S02]  /*c2d0*/  @!P1 LEA.HI.X R5, R37, R7, R36, 0x1, P6 ;  /* 0x0000000725059211 */ /* 0x000fe400030f0c24 */
[----:B------:R-:W-:-:S03]  /*c2e0*/  @P0 LEA R20, P6, R29, R6, 0x1 ;  /* 0x000000061d140211 */ /* 0x000fc600078c08ff */
[----:B------:R2:W-:Y:S01]  /*c2f0*/  @!P1 ST.E.128 desc[UR50][R4.64], RZ ;  /* 0x000000ff04009985 */ /* 0x0005e2000c101d32 */
[----:B------:R-:W-:Y:S02]  /*c300*/  @P0 LEA.HI.X R21, R29, R7, R30, 0x1, P6 ;  /* 0x000000071d150211 */ /* 0x000fe400030f0c1e */
[----:B------:R-:W-:-:S03]  /*c310*/  @P5 LEA R6, P6, R31, R6, 0x1 ;  /* 0x000000061f065211 */ /* 0x000fc600078c08ff */
[----:B------:R2:W-:Y:S01]  /*c320*/  @P0 ST.E.128 desc[UR50][R20.64], RZ ;  /* 0x000000ff14000985 */ /* 0x0005e2000c101d32 */
[----:B------:R-:W-:-:S05]  /*c330*/  @P5 LEA.HI.X R7, R31, R7, R34, 0x1, P6 ;  /* 0x000000071f075211 */ /* 0x000fca00030f0c22 */
[----:B------:R2:W-:Y:S04]  /*c340*/  @P5 ST.E.128 desc[UR50][R6.64], RZ ;  /* 0x000000ff06005985 */ /* 0x0005e8000c101d32 */
.L_x_3598:
[----:B------:R-:W-:Y:S05]  /*c350*/  BSYNC B0 ;  /* 0x0000000000007941 */ /* 0x000fea0003800000 */
.L_x_3591:
[----:B------:R-:W-:Y:S02]  /*c360*/  ULDC UR4, c[0x0][0xc3c] ;  /* 0x00030f0000047ab9 */ /* 0x000fe40000000800 */
[----:B------:R-:W-:-:S06]  /*c370*/  UISETP.GE.AND UP0, UPT, UR7, UR4, UPT ;  /* 0x000000040700728c */ /* 0x000fcc000bf06270 */
[----:B------:R-:W-:-:S13]  /*c380*/  PLOP3.LUT P0, PT, PT, PT, UP0, 0x80, 0x0 ;  /* 0x000000000000781c */ /* 0x000fda0003f0f008 */
[----:B------:R-:W-:Y:S05]  /*c390*/  @!P0 BRA `(.L_x_3606) ;  /* 0xffffff4c00cc8947 */ /* 0x000fea000383ffff */
[----:B------:R-:W-:Y:S05]  /*c3a0*/  EXIT ;  /* 0x000000000000794d */ /* 0x000fea0003800000 */
.L_x_3550:
        /* <DEDUP_REMOVED lines=16> */
.L_x_3607:
        /* <DEDUP_REMOVED lines=43> */
.L_x_3611:
        /* <DEDUP_REMOVED lines=35> */
.L_x_3609:
        /* <DEDUP_REMOVED lines=18> */
.L_x_3612:
[----:B-1----:R-:W-:Y:S01]  /*cab0*/  IMAD R24, R24, UR5, R10 ;  /* 0x0000000518187c24 */ /* 0x002fe2000f8e020a */
[----:B------:R-:W-:Y:S01]  /*cac0*/  IABS R4, R9 ;  /* 0x0000000900047213 */ /* 0x000fe20000000000 */
[----:B0-----:R-:W-:Y:S01]  /*cad0*/  IMAD.MOV.U32 R5, RZ, RZ, R11 ;  /* 0x000000ffff057224 */ /* 0x001fe200078e000b */
[----:B------:R-:W-:Y:S01]  /*cae0*/  IABS R11, R6 ;  /* 0x00000006000b7213 */ /* 0x000fe20000000000 */
[----:B------:R-:W-:Y:S01]  /*caf0*/  IMAD.MOV.U32 R2, RZ, RZ, RZ ;  /* 0x000000ffff027224 */ /* 0x000fe200078e00ff */
[----:B------:R-:W-:Y:S01]  /*cb00*/  IADD3 R25, -R24, UR6, RZ ;  /* 0x0000000618197c10 */ /* 0x000fe2000fffe1ff */
[----:B------:R-:W-:Y:S01]  /*cb10*/  IMAD R5, R5, R12, RZ ;  /* 0x0000000c05057224 */ /* 0x000fe200078e02ff */
[----:B------:R-:W0:Y:S01]  /*cb20*/  I2F.RP R8, R4 ;  /* 0x0000000400087306 */ /* 0x000e220000209400 */
[----:B------:R-:W-:Y:S01]  /*cb30*/  VIADD R27, R27, UR4 ;  /* 0x000000041b1b7c36 */ /* 0x000fe20008000000 */
[----:B------:R-:W-:Y:S01]  /*cb40*/  IABS R10, R25 ;  /* 0x00000019000a7213 */ /* 0x000fe20000000000 */
[----:B------:R-:W-:-:S04]  /*cb50*/  IMAD.HI.U32 R2, R3, R5, R2 ;  /* 0x0000000503027227 */ /* 0x000fc800078e0002 */
[----:B------:R-:W-:Y:S02]  /*cb60*/  IMAD.MOV.U32 R3, RZ, RZ, R10 ;  /* 0x000000ffff037224 */ /* 0x000fe400078e000a */
[----:B------:R-:W-:Y:S02]  /*cb70*/  IMAD.MOV R5, RZ, RZ, -R11 ;  /* 0x000000ffff057224 */ /* 0x000fe400078e0a0b */
[----:B------:R-:W-:-:S04]  /*cb80*/  IMAD.HI.U32 R2, R2, R3, RZ ;  /* 0x0000000302027227 */ /* 0x000fc800078e00ff */
[----:B------:R-:W-:Y:S01]  /*cb90*/  IMAD R3, R2, R5, R3 ;  /* 0x0000000502037224 */ /* 0x000fe200078e0203 */
[----:B0-----:R-:W0:Y:S01]  /*cba0*/  MUFU.RCP R8, R8 ;  /* 0x0000000800087308 */ /* 0x001e220000001000 */
[----:B------:R-:W-:-:S03]  /*cbb0*/  LOP3.LUT R5, R25, R6, RZ, 0x3c, !PT ;  /* 0x0000000619057212 */ /* 0x000fc600078e3cff */
[----:B------:R-:W-:Y:S02]  /*cbc0*/  ISETP.GT.U32.AND P1, PT, R12, R3, PT ;  /* 0x000000030c00720c */ /* 0x000fe40003f24070 */
[----:B------:R-:W-:-:S11]  /*cbd0*/  ISETP.GE.AND P2, PT, R5, RZ, PT ;  /* 0x000000ff0500720c */ /* 0x000fd60003f46270 */
[----:B------:R-:W-:Y:S02]  /*cbe0*/  @!P1 IMAD.IADD R3, R3, 0x1, -R12 ;  /* 0x0000000103039824 */ /* 0x000fe400078e0a0c */
[----:B0-----:R-:W-:Y:S02]  /*cbf0*/  VIADD R10, R8, 0xffffffe ;  /* 0x0ffffffe080a7836 */ /* 0x001fe40000000000 */
[----:B------:R-:W-:Y:S01]  /*cc00*/  @!P1 VIADD R2, R2, 0x1 ;  /* 0x0000000102029836 */ /* 0x000fe20000000000 */
[----:B------:R-:W-:Y:S02]  /*cc10*/  ISETP.GE.U32.AND P0, PT, R3, R12, PT ;  /* 0x0000000c0300720c */ /* 0x000fe40003f06070 */
[----:B------:R-:W0:Y:S01]  /*cc20*/  F2I.FTZ.U32.TRUNC.NTZ R3, R10 ;  /* 0x0000000a00037305 */ /* 0x000e22000021f000 */
[----:B------:R-:W-:-:S10]  /*cc30*/  ISETP.NE.AND P1, PT, R6, RZ, PT ;  /* 0x000000ff0600720c */ /* 0x000fd40003f25270 */
        /* <DEDUP_REMOVED lines=9> */
[----:B------:R-:W-:-:S02]  /*ccd0*/  IMAD.MOV.U32 R2, RZ, RZ, RZ ;  /* 0x000000ffff027224 */ /* 0x000fc400078e00ff */
[----:B------:R-:W-:Y:S02]  /*cce0*/  IMAD R6, R6, R8, RZ ;  /* 0x0000000806067224 */ /* 0x000fe400078e02ff */
[----:B------:R-:W-:-:S04]  /*ccf0*/  IMAD.HI.U32 R2, R3, R5, R2 ;  /* 0x0000000503027227 */ /* 0x000fc800078e0002 */
[----:B------:R-:W-:Y:S02]  /*cd00*/  IMAD.MOV.U32 R3, RZ, RZ, R10 ;  /* 0x000000ffff037224 */ /* 0x000fe400078e000a */
[----:B------:R-:W-:Y:S02]  /*cd10*/  IMAD.MOV.U32 R5, RZ, RZ, R11 ;  /* 0x000000ffff057224 */ /* 0x000fe400078e000b */
        /* <DEDUP_REMOVED lines=18> */
.L_x_3610:
[----:B------:R-:W-:Y:S01]  /*ce40*/  ULDC UR4, c[0x0][0xc3c] ;  /* 0x00030f0000047ab9 */ /* 0x000fe20000000800 */
[----:B------:R-:W-:Y:S02]  /*ce50*/  IMAD.MOV.U32 R25, RZ, RZ, RZ ;  /* 0x000000ffff197224 */ /* 0x000fe400078e00ff */
[----:B------:R-:W-:Y:S02]  /*ce60*/  IMAD.U32 R24, RZ, RZ, UR6 ;  /* 0x00000006ff187e24 */ /* 0x000fe4000f8e00ff */
[----:B------:R-:W-:Y:S02]  /*ce70*/  IMAD.MOV.U32 R26, RZ, RZ, RZ ;  /* 0x000000ffff1a7224 */ /* 0x000fe400078e00ff */
[----:B------:R-:W-:-:S07]  /*ce80*/  IMAD.U32 R27, RZ, RZ, UR4 ;  /* 0x00000004ff1b7e24 */ /* 0x000fce000f8e00ff */
.L_x_3613:
[----:B------:R-:W-:-:S13]  /*ce90*/  ISETP.NE.AND P0, PT, R7, RZ, PT ;  /* 0x000000ff0700720c */ /* 0x000fda0003f05270 */
[----:B------:R-:W0:Y:S01]  /*cea0*/  @!P0 S2R R3, SR_CgaCtaId ;  /* 0x0000000000038919 */ /* 0x000e220000008800 */
[----:B------:R-:W-:-:S04]  /*ceb0*/  @!P0 MOV R2, 0x400 ;  /* 0x0000040000028802 */ /* 0x000fc80000000f00 */
[----:B0-----:R-:W-:-:S05]  /*cec0*/  @!P0 LEA R2, R3, R2, 0x18 ;  /* 0x0000000203028211 */ /* 0x001fca00078ec0ff */
[----:B------:R1:W-:Y:S01]  /*ced0*/  @!P0 STS.128 [R2+0x28cd0], R24 ;  /* 0x028cd01802008388 */ /* 0x0003e20000000c00 */
[----:B------:R-:W-:Y:S06]  /*cee0*/  BAR.ARV 0x5, 0x180 ;  /* 0x0146000000007b1d */ /* 0x000fec0000002000 */
.L_x_3608:
[----:B------:R2:W-:Y:S01]  /*cef0*/  STL [R1+0x24], RZ ;  /* 0x000024ff01007387 */ /* 0x0005e20000100800 */
[----:B------:R-:W-:Y:S01]  /*cf00*/  ULDC UR4, c[0x0][0xc3c] ;  /* 0x00030f0000047ab9 */ /* 0x000fe20000000800 */
[----:B------:R-:W-:Y:S01]  /*cf10*/  IMAD.MOV.U32 R22, RZ, RZ, 0x1 ;  /* 0x00000001ff167424 */ /* 0x000fe200078e00ff */
[----:B0-----:R-:W-:Y:S01]  /*cf20*/  ISETP.GE.AND P0, PT, R27, UR4, PT ;  /* 0x000000041b007c0c */ /* 0x001fe2000bf06270 */
[----:B------:R-:W-:-:S12]  /*cf30*/  IMAD.MOV.U32 R18, RZ, RZ, RZ ;  /* 0x000000ffff127224 */ /* 0x000fd800078e00ff */
[----:B--2---:R-:W-:Y:S05]  /*cf40*/  @P0 BRA `(.L_x_3614) ;  /* 0x0000004800b80947 */ /* 0x004fea0003800000 */
[----:B------:R-:W0:Y:S01]  /*cf50*/  S2UR UR5, SR_CgaCtaId ;  /* 0x00000000000579c3 */ /* 0x000e220000008800 */
[C---:B-1----:R-:W-:Y:S01]  /*cf60*/  IMAD.SHL.U32 R2, R0.reuse, 0x8, RZ ;  /* 0x0000000800027824 */ /* 0x042fe200078e00ff */
[----:B------:R-:W-:Y:S01]  /*cf70*/  UMOV UR4, 0x400 ;  /* 0x0000040000047882 */ /* 0x000fe20000000000 */
[C---:B------:R-:W-:Y:S01]  /*cf80*/  LOP3.LUT R4, R0.reuse, 0x7f, RZ, 0xc0, !PT ;  /* 0x0000007f00047812 */ /* 0x040fe200078ec0ff */
[----:B------:R-:W-:Y:S01]  /*cf90*/  IMAD.SHL.U32 R5, R0, 0x10, RZ ;  /* 0x0000001000057824 */ /* 0x000fe200078e00ff */
[----:B------:R1:W-:Y:S01]  /*cfa0*/  STL [R1+0x24], RZ ;  /* 0x000024ff01007387 */ /* 0x0003e20000100800 */
[C---:B------:R-:W-:Y:S01]  /*cfb0*/  LOP3.LUT R3, R2.reuse, 0x1f8, RZ, 0xc0, !PT ;  /* 0x000001f802037812 */ /* 0x040fe200078ec0ff */
[----:B------:R-:W-:Y:S01]  /*cfc0*/  BSSY B8, `(.L_x_3614) ;  /* 0x00004a6000087945 */ /* 0x000fe20003800000 */
[----:B------:R-:W-:Y:S01]  /*cfd0*/  SHF.R.U32.HI R36, RZ, 0x3, R4 ;  /* 0x00000003ff247819 */ /* 0x000fe20000011604 */
[----:B------:R-:W-:Y:S01]  /*cfe0*/  IMAD.MOV.U32 R22, RZ, RZ, 0x1 ;  /* 0x00000001ff167424 */ /* 0x000fe200078e00ff */
[----:B------:R-:W-:Y:S01]  /*cff0*/  LOP3.LUT R3, R3, 0x38, R0, 0x78, !PT ;  /* 0x0000003803037812 */ /* 0x000fe200078e7800 */
[----:B------:R-:W-:Y:S01]  /*d000*/  IMAD.MOV.U32 R18, RZ, RZ, RZ ;  /* 0x000000ffff127224 */ /* 0x000fe200078e00ff */
[----:B------:R-:W-:Y:S01]  /*d010*/  LOP3.LUT R0, R2, 0x38, RZ, 0xc0, !PT ;  /* 0x0000003802007812 */ /* 0x000fe200078ec0ff */
[----:B------:R-:W-:Y:S01]  /*d020*/  ULOP3.LUT UR36, UR37, 0x2, URZ, 0xfc, !UPT ;  /* 0x0000000225247892 */ /* 0x000fe2000f8efc3f */
[----:B------:R-:W-:Y:S01]  /*d030*/  LOP3.LUT R33, R3, 0x200, R2, 0xf8, !PT ;  /* 0x0000020003217812 */ /* 0x000fe200078ef802 */
[----:B------:R-:W-:Y:S01]  /*d040*/  ULDC UR38, c[0x0][0xc] ;  /* 0x0000030000267ab9 */ /* 0x000fe20000000800 */
[----:B------:R-:W-:-:S02]  /*d050*/  LOP3.LUT R3, R36, 0x70, R5, 0xf8, !PT ;  /* 0x0000007024037812 */ /* 0x000fc400078ef805 */
[C---:B------:R-:W-:Y:S02]  /*d060*/  LOP3.LUT R2, R0.reuse, 0x40, RZ, 0xfc, !PT ;  /* 0x0000004000027812 */ /* 0x040fe400078efcff */
[C---:B------:R-:W-:Y:S02]  /*d070*/  LOP3.LUT R4, R0.reuse, 0x80, RZ, 0xfc, !PT ;  /* 0x0000008000047812 */ /* 0x040fe400078efcff */
[C---:B------:R-:W-:Y:S01]  /*d080*/  LOP3.LUT R3, R0.reuse, 0xc0, RZ, 0xfc, !PT ;  /* 0x000000c000037812 */ /* 0x040fe200078efcff */
[----:B0-----:R-:W-:Y:S01]  /*d090*/  ULEA UR4, UR5, UR4, 0x18 ;  /* 0x0000000405047291 */ /* 0x001fe2000f8ec03f */
[C---:B------:R-:W-:Y:S02]  /*d0a0*/  LOP3.LUT R2, R0.reuse, 0x100, RZ, 0xfc, !PT ;  /* 0x0000010000027812 */ /* 0x040fe400078efcff */
[C---:B------:R-:W-:Y:S02]  /*d0b0*/  LOP3.LUT R4, R0.reuse, 0x140, RZ, 0xfc, !PT ;  /* 0x0000014000047812 */ /* 0x040fe400078efcff */
[C---:B------:R-:W-:Y:S01]  /*d0c0*/  LOP3.LUT R3, R0.reuse, 0x180, RZ, 0xfc, !PT ;  /* 0x0000018000037812 */ /* 0x040fe200078efcff */
[----:B------:R-:W-:Y:S01]  /*d0d0*/  IMAD.U32 R17, RZ, RZ, UR4 ;  /* 0x00000004ff117e24 */ /* 0x000fe2000f8e00ff */
[----:B------:R-:W-:-:S03]  /*d0e0*/  LOP3.LUT R2, R0, 0x1c0, RZ, 0xfc, !PT ;  /* 0x000001c000027812 */ /* 0x000fc600078efcff */
[----:B------:R-:W-:-:S05]  /*d0f0*/  IMAD R0, R33, 0x2, R17 ;  /* 0x0000000221007824 */ /* 0x000fca00078e0211 */
[----:B------:R1:W-:Y:S02]  /*d100*/  STL [R1+0x2c], R0 ;  /* 0x00002c0001007387 */ /* 0x0003e40000100800 */
.L_x_3675:
[----:B------:R-:W0:Y:S02]  /*d110*/  LDC.64 R2, c[0x0][0xc88] ;  /* 0x00032200ff027b82 */ /* 0x000e240000000a00 */
[----:B0-----:R-:W-:-:S05]  /*d120*/  IMAD.WIDE R2, R27, 0x4, R2 ;  /* 0x000000041b027825 */ /* 0x001fca00078e0202 */
[----:B-1----:R-:W1:Y:S01]  /*d130*/  LDG.E R29, desc[UR50][R2.64] ;  /* 0x00000032021d7981 */ /* 0x002e62000c1e1900 */
[----:B------:R-:W-:Y:S05]  /*d140*/  YIELD ;  /* 0x0000000000007946 */ /* 0x000fea0003800000 */
[----:B------:R-:W-:Y:S01]  /*d150*/  ULDC.64 UR4, c[0x0][0xa28] ;  /* 0x00028a0000047ab9 */ /* 0x000fe20000000a00 */
[----:B------:R-:W-:Y:S01]  /*d160*/  IMAD.MOV.U32 R31, RZ, RZ, RZ ;  /* 0x000000ffff1f7224 */ /* 0x000fe200078e00ff */
[----:B------:R-:W-:Y:S01]  /*d170*/  ISETP.NE.U32.AND P0, PT, RZ, UR4, PT ;  /* 0x00000004ff007c0c */ /* 0x000fe2000bf05070 */
[----:B------:R-:W-:-:S03]  /*d180*/  ULDC.64 UR6, c[0x0][0xa18] ;  /* 0x0002860000067ab9 */ /* 0x000fc60000000a00 */
[----:B------:R-:W-:Y:S01]  /*d190*/  ISETP.NE.AND.EX P0, PT, RZ, UR5, PT, P0 ;  /* 0x00000005ff007c0c */ /* 0x000fe2000bf05300 */
[----:B------:R-:W-:Y:S01]  /*d1a0*/  IMAD.MOV.U32 R37, RZ, RZ, RZ ;  /* 0x000000ffff257224 */ /* 0x000fe200078e00ff */
[----:B-1----:R-:W-:-:S11]  /*d1b0*/  SHF.R.S32.HI R0, RZ, 0x1f, R29 ;  /* 0x0000001fff007819 */ /* 0x002fd6000001141d */
        /* <DEDUP_REMOVED lines=19> */
[----:B0-2---:R-:W2:Y:S01]  /*d2f0*/  @P0 LDG.E R0, desc[UR50][R4.64] ;  /* 0x0000003204000981 */ /* 0x005ea2000c1e1900 */
        /* <DEDUP_REMOVED lines=8> */
[----:B---34-:R-:W-:Y:S05]  /*d380*/  @P0 BRA `(.L_x_3615) ;  /* 0x0000000000200947 */ /* 0x018fea0003800000 */
        /* <DEDUP_REMOVED lines=8> */
.L_x_3615:
        /* <DEDUP_REMOVED lines=9> */
.L_x_3616:
        /* <DEDUP_REMOVED lines=9> */
.L_x_3617:
[----:B-----5:R-:W-:Y:S01]  /*d530*/  IMAD.IADD R28, R28, 0x1, -R31 ;  /* 0x000000011c1c7824 */ /* 0x020fe200078e0a1f */
[C---:B012---:R-:W-:Y:S01]  /*d540*/  LOP3.LUT R0, R26.reuse, 0xff000000, RZ, 0xc0, !PT ;  /* 0xff0000001a007812 */ /* 0x047fe200078ec0ff */
[----:B------:R-:W-:Y:S01]  /*d550*/  BSSY B0, `(.L_x_3618) ;  /* 0x0000028000007945 */ /* 0x000fe20003800000 */
[----:B------:R-:W-:Y:S02]  /*d560*/  LOP3.LUT R4, R26, 0xff0000, RZ, 0xc0, !PT ;  /* 0x00ff00001a047812 */ /* 0x000fe400078ec0ff */
[C---:B------:R-:W-:Y:S02]  /*d570*/  ISETP.GE.AND P0, PT, R28.reuse, 0x1, PT ;  /* 0x000000011c00780c */ /* 0x040fe40003f06270 */
[----:B------:R-:W-:Y:S01]  /*d580*/  SHF.R.U32.HI R3, RZ, 0x8, R0 ;  /* 0x00000008ff037819 */ /* 0x000fe20000011600 */
[----:B------:R-:W-:-:S03]  /*d590*/  VIADD R0, R28, 0x3f ;  /* 0x0000003f1c007836 */ /* 0x000fc60000000000 */
[----:B------:R-:W-:Y:S02]  /*d5a0*/  LEA.HI R4, R4, R3, RZ, 0x10 ;  /* 0x0000000304047211 */ /* 0x000fe400078f80ff */
[----:B------:R-:W-:-:S04]  /*d5b0*/  SHF.R.S32.HI R3, RZ, 0x1f, R0 ;  /* 0x0000001fff037819 */ /* 0x000fc80000011400 */
[----:B------:R-:W-:Y:S01]  /*d5c0*/  LEA.HI R0, R3, R0, RZ, 0x6 ;  /* 0x0000000003007211 */ /* 0x000fe200078f30ff */
[----:B------:R-:W-:-:S03]  /*d5d0*/  IMAD.MOV.U32 R3, RZ, RZ, RZ ;  /* 0x000000ffff037224 */ /* 0x000fc600078e00ff */
[----:B------:R-:W-:Y:S01]  /*d5e0*/  SHF.R.S32.HI R0, RZ, 0x6, R0 ;  /* 0x00000006ff007819 */ /* 0x000fe20000011400 */
[----:B------:R-:W-:Y:S06]  /*d5f0*/  @!P0 BRA `(.L_x_3619) ;  /* 0x0000000000748947 */ /* 0x000fec0003800000 */
[----:B------:R-:W-:-:S04]  /*d600*/  SHF.R.U32.HI R5, RZ, 0x10, R4 ;  /* 0x00000010ff057819 */ /* 0x000fc80000011604 */
[----:B------:R-:W-:-:S13]  /*d610*/  ISETP.NE.AND P0, PT, R5, RZ, PT ;  /* 0x000000ff0500720c */ /* 0x000fda0003f05270 */
[----:B------:R-:W0:Y:S02]  /*d620*/  @!P0 LDC R5, c[0x0][0x9f0] ;  /* 0x00027c00ff058b82 */ /* 0x000e240000000800 */
[----:B0-----:R-:W-:Y:S02]  /*d630*/  IABS R7, R5 ;  /* 0x0000000500077213 */ /* 0x001fe40000000000 */
        /* <DEDUP_REMOVED lines=25> */
.L_x_3619:
[----:B------:R-:W-:Y:S05]  /*d7d0*/  BSYNC B0 ;  /* 0x0000000000007941 */ /* 0x000fea0003800000 */
.L_x_3618:
[----:B------:R-:W-:Y:S01]  /*d7e0*/  LOP3.LUT R30, R4, 0xff, RZ, 0xc0, !PT ;  /* 0x000000ff041e7812 */ /* 0x000fe200078ec0ff */
[----:B------:R-:W-:Y:S04]  /*d7f0*/  BSSY B7, `(.L_x_3620) ;  /* 0x0000360000077945 */ /* 0x000fe80003800000 */
[----:B------:R-:W-:-:S05]  /*d800*/  IMAD R30, R30, R3, RZ ;  /* 0x000000031e1e7224 */ /* 0x000fca00078e02ff */
        /* <DEDUP_REMOVED lines=19> */
[----:B0-----:R-:W-:Y:S01]  /*d940*/  IADD3 R24, R0, UR38, R7 ;  /* 0x0000002600187c10 */ /* 0x001fe2000fffe007 */
[----:B------:R-:W-:Y:S06]  /*d950*/  BRA `(.L_x_3622) ;  /* 0x0000003400247947 */ /* 0x000fec0003800000 */
.L_x_3621:
        /* <DEDUP_REMOVED lines=20> */
.L_x_3624:
[----:B------:R-:W-:Y:S05]  /*daa0*/  BSYNC B6 ;  /* 0x0000000000067941 */ /* 0x000fea0003800000 */
.L_x_3623:
        /* <DEDUP_REMOVED lines=20> */
.L_x_3627:
        /* <DEDUP_REMOVED lines=15> */
.L_x_3626:
[----:B------:R-:W-:Y:S05]  /*dce0*/  BSYNC B6 ;  /* 0x0000000000067941 */ /* 0x000fea0003800000 */
.L_x_3625:
[----:B------:R-:W0:Y:S01]  /*dcf0*/  S2R R0, SR_TID.X ;  /* 0x0000000000007919 */ /* 0x000e220000002100 */
[----:B------:R-:W-:Y:S01]  /*dd00*/  ULDC.64 UR4, c[0x0][0x9f8] ;  /* 0x00027e0000047ab9 */ /* 0x000fe20000000a00 */
[----:B------:R-:W1:Y:S01]  /*dd10*/  LDC R20, c[0x0][0x430] ;  /* 0x00010c00ff147b82 */ /* 0x000e620000000800 */
[----:B------:R-:W-:Y:S01]  /*dd20*/  ISETP.NE.U32.AND P0, PT, RZ, UR4, PT ;  /* 0x00000004ff007c0c */ /* 0x000fe2000bf05070 */
[----:B------:R-:W2:Y:S03]  /*dd30*/  S2R R34, SR_TID.X ;  /* 0x0000000000227919 */ /* 0x000ea60000002100 */
[----:B------:R-:W-:-:S13]  /*dd40*/  ISETP.NE.AND.EX P0, PT, RZ, UR5, PT, P0 ;  /* 0x00000005ff007c0c */ /* 0x000fda000bf05300 */
[----:B------:R-:W-:Y:S01]  /*dd50*/  @P0 IADD3 R2, P1, R19, UR4, RZ ;  /* 0x0000000413020c10 */ /* 0x000fe2000ff3e0ff */
[----:B------:R-:W-:-:S03]  /*dd60*/  ULDC UR4, c[0x0][0x320] ;  /* 0x0000c80000047ab9 */ /* 0x000fc60000000800 */
[----:B------:R-:W-:Y:S01]  /*dd70*/  @P0 IADD3.X R3, R32, UR5, RZ, P1, !PT ;  /* 0x0000000520030c10 */ /* 0x000fe20008ffe4ff */
[----:B------:R-:W3:Y:S04]  /*dd80*/  S2R R21, SR_TID.X ;  /* 0x0000000000157919 */ /* 0x000ee80000002100 */
[----:B------:R4:W5:Y:S01]  /*dd90*/  @P0 LDG.E R23, desc[UR50][R2.64] ;  /* 0x0000003202170981 */ /* 0x000962000c1e1900 */
[----:B------:R-:W-:Y:S01]  /*dda0*/  LOP3.LUT R16, R16, 0xffffffbf, RZ, 0xc0, !PT ;  /* 0xffffffbf10107812 */ /* 0x000fe200078ec0ff */
[----:B------:R-:W-:Y:S01]  /*ddb0*/  UMOV UR5, 0xffffffff ;  /* 0xffffffff00057882 */ /* 0x000fe20000000000 */
[----:B0-----:R-:W-:Y:S02]  /*ddc0*/  IMAD.SHL.U32 R0, R0, 0x8, RZ ;  /* 0x0000000800007824 */ /* 0x001fe400078e00ff */
[----:B--2---:R-:W-:-:S03]  /*ddd0*/  IMAD.SHL.U32 R34, R34, 0x8, RZ ;  /* 0x0000000822227824 */ /* 0x004fc600078e00ff */
[----:B------:R-:W-:-:S04]  /*dde0*/  LOP3.LUT R0, R0, 0x38, RZ, 0xc0, !PT ;  /* 0x0000003800007812 */ /* 0x000fc800078ec0ff */
[C---:B------:R-:W-:Y:S02]  /*ddf0*/  LOP3.LUT R4, R0.reuse, 0x40, RZ, 0xfc, !PT ;  /* 0x0000004000047812 */ /* 0x040fe400078efcff */
[----:B------:R-:W-:Y:S02]  /*de00*/  LOP3.LUT R0, R0, 0x180, RZ, 0xfc, !PT ;  /* 0x0000018000007812 */ /* 0x000fe400078efcff */
[----:B------:R-:W-:Y:S02]  /*de10*/  ISETP.GE.AND P0, PT, R4, UR4, PT ;  /* 0x0000000404007c0c */ /* 0x000fe4000bf06270 */
[----:B------:R-:W-:Y:S02]  /*de20*/  LOP3.LUT R34, R34, 0x38, RZ, 0xc0, !PT ;  /* 0x0000003822227812 */ /* 0x000fe400078ec0ff */
[----:B------:R-:W-:Y:S02]  /*de30*/  ISETP.GE.AND P1, PT, R0, UR4, PT ;  /* 0x0000000400007c0c */ /* 0x000fe4000bf26270 */
[----:B------:R-:W-:-:S02]  /*de40*/  LOP3.LUT R0, R34, 0x1c0, RZ, 0xfc, !PT ;  /* 0x000001c022007812 */ /* 0x000fc400078efcff */
[----:B------:R-:W-:Y:S02]  /*de50*/  LOP3.LUT R34, R34, 0x80, RZ, 0xfc, !PT ;  /* 0x0000008022227812 */ /* 0x000fe400078efcff */
[----:B------:R-:W-:Y:S02]  /*de60*/  SEL R7, RZ, 0x40, P1 ;  /* 0x00000040ff077807 */ /* 0x000fe40000800000 */
[----:B------:R-:W-:Y:S01]  /*de70*/  ISETP.GE.AND P5, PT, R34, UR4, PT ;  /* 0x0000000422007c0c */ /* 0x000fe2000bfa6270 */
[----:B---3--:R-:W-:Y:S01]  /*de80*/  IMAD.SHL.U32 R21, R21, 0x8, RZ ;  /* 0x0000000815157824 */ /* 0x008fe200078e00ff */
[----:B------:R-:W-:Y:S01]  /*de90*/  @P0 LOP3.LUT R16, R16, 0x40, RZ, 0xfc, !PT ;  /* 0x0000004010100812 */ /* 0x000fe200078efcff */
[----:B------:R-:W0:Y:S01]  /*dea0*/  S2R R34, SR_TID.X ;  /* 0x0000000000227919 */ /* 0x000e220000002100 */
[----:B------:R-:W-:Y:S02]  /*deb0*/  ISETP.GE.AND P0, PT, R0, UR4, PT ;  /* 0x0000000400007c0c */ /* 0x000fe4000bf06270 */
[----:B------:R-:W-:Y:S01]  /*dec0*/  LOP3.LUT R21, R21, 0x38, RZ, 0xc0, !PT ;  /* 0x0000003815157812 */ /* 0x000fe200078ec0ff */
[----:B------:R-:W2:Y:S01]  /*ded0*/  S2R R0, SR_TID.X ;  /* 0x0000000000007919 */ /* 0x000ea20000002100 */
[----:B------:R-:W-:-:S02]  /*dee0*/  LOP3.LUT R16, R16, 0xffffff7f, RZ, 0xc0, !PT ;  /* 0xffffff7f10107812 */ /* 0x000fc400078ec0ff */
[C---:B------:R-:W-:Y:S02]  /*def0*/  ISETP.GE.AND P2, PT, R21.reuse, UR4, PT ;  /* 0x0000000415007c0c */ /* 0x040fe4000bf46270 */
[----:B------:R-:W-:Y:S02]  /*df00*/  LOP3.LUT R21, R21, 0x140, RZ, 0xfc, !PT ;  /* 0x0000014015157812 */ /* 0x000fe400078efcff */
[----:B------:R-:W-:-:S09]  /*df10*/  SEL R8, RZ, 0x80, P0 ;  /* 0x00000080ff087807 */ /* 0x000fd20000000000 */
[----:B------:R-:W-:Y:S02]  /*df20*/  @P2 LOP3.LUT R16, R16, 0x80, RZ, 0xfc, !PT ;  /* 0x0000008010102812 */ /* 0x000fe400078efcff */
[----:B------:R-:W-:Y:S02]  /*df30*/  ISETP.GE.AND P2, PT, R21, UR4, PT ;  /* 0x0000000415007c0c */ /* 0x000fe4000bf46270 */
[----:B------:R-:W-:-:S04]  /*df40*/  LOP3.LUT R16, R16, 0xffffffdf, RZ, 0xc0, !PT ;  /* 0xffffffdf10107812 */ /* 0x000fc800078ec0ff */
[----:B------:R-:W-:Y:S01]  /*df50*/  @P5 LOP3.LUT R16, R16, 0x20, RZ, 0xfc, !PT ;  /* 0x0000002010105812 */ /* 0x000fe200078efcff */
[----:B0-----:R-:W-:-:S03]  /*df60*/  IMAD.SHL.U32 R34, R34, 0x8, RZ ;  /* 0x0000000822227824 */ /* 0x001fc600078e00ff */
[----:B------:R-:W-:Y:S01]  /*df70*/  LOP3.LUT R16, R16, 0xffffffef, RZ, 0xc0, !PT ;  /* 0xffffffef10107812 */ /* 0x000fe200078ec0ff */
[----:B--2---:R-:W-:Y:S01]  /*df80*/  IMAD.SHL.U32 R0, R0, 0x8, RZ ;  /* 0x0000000800007824 */ /* 0x004fe200078e00ff */
[----:B------:R-:W-:-:S04]  /*df90*/  LOP3.LUT R34, R34, 0x38, RZ, 0xc0, !PT ;  /* 0x0000003822227812 */ /* 0x000fc800078ec0ff */
[----:B------:R-:W-:Y:S02]  /*dfa0*/  LOP3.LUT R0, R0, 0x38, RZ, 0xc0, !PT ;  /* 0x0000003800007812 */ /* 0x000fe400078ec0ff */
[----:B------:R-:W-:Y:S02]  /*dfb0*/  LOP3.LUT R34, R34, 0x100, RZ, 0xfc, !PT ;  /* 0x0000010022227812 */ /* 0x000fe400078efcff */
[----:B------:R-:W-:Y:S02]  /*dfc0*/  LOP3.LUT R0, R0, 0xc0, RZ, 0xfc, !PT ;  /* 0x000000c000007812 */ /* 0x000fe400078efcff */
[----:B------:R-:W-:Y:S02]  /*dfd0*/  ISETP.GE.AND P3, PT, R34, UR4, PT ;  /* 0x0000000422007c0c */ /* 0x000fe4000bf66270 */
[----:B------:R-:W-:Y:S02]  /*dfe0*/  ISETP.GE.AND P4, PT, R0, UR4, PT ;  /* 0x0000000400007c0c */ /* 0x000fe4000bf86270 */
[----:B------:R-:W-:-:S11]  /*dff0*/  LEA R0, R35, 0xffffffc0, 0x6 ;  /* 0xffffffc023007811 */ /* 0x000fd600078e30ff */
[----:B------:R-:W-:-:S04]  /*e000*/  @P4 LOP3.LUT R16, R16, 0x10, RZ, 0xfc, !PT ;  /* 0x0000001010104812 */ /* 0x000fc800078efcff */
[----:B------:R-:W-:-:S04]  /*e010*/  LOP3.LUT R16, R16, 0xfffffffb, RZ, 0xc0, !PT ;  /* 0xfffffffb10107812 */ /* 0x000fc800078ec0ff */
[----:B------:R-:W-:-:S04]  /*e020*/  LOP3.LUT R16, R16, 0xfffffff7, RZ, 0xc0, !PT ;  /* 0xfffffff710107812 */ /* 0x000fc800078ec0ff */
[----:B------:R-:W-:-:S04]  /*e030*/  @P3 LOP3.LUT R16, R16, 0x8, RZ, 0xfc, !PT ;  /* 0x0000000810103812 */ /* 0x000fc800078efcff */
[----:B------:R-:W-:Y:S01]  /*e040*/  @P2 LOP3.LUT R16, R16, 0x4, RZ, 0xfc, !PT ;  /* 0x0000000410102812 */ /* 0x000fe200078efcff */
[----:B-1--4-:R-:W-:Y:S06]  /*e050*/  BRA.DIV UR5, `(.L_x_3628) ;  /* 0x0000003e05fc7947 */ /* 0x012fec000b800000 */
.L_x_3693:
[----:B------:R-:W0:Y:S01]  /*e060*/  S2R R10, SR_TID.X ;  /* 0x00000000000a7919 */ /* 0x000e220000002100 */
[----:B------:R-:W-:Y:S01]  /*e070*/  ISETP.NE.AND P1, PT, R20, 0x1, PT ;  /* 0x000000011400780c */ /* 0x000fe20003f25270 */
[----:B------:R-:W-:Y:S01]  /*e080*/  IMAD.MOV.U32 R34, RZ, RZ, RZ ;  /* 0x000000ffff227224 */ /* 0x000fe200078e00ff */
[----:B-----5:R-:W-:Y:S02]  /*e090*/  SHF.R.S32.HI R32, RZ, 0x1f, R23 ;  /* 0x0000001fff207819 */ /* 0x020fe40000011417 */
[C---:B------:R-:W-:Y:S02]  /*e0a0*/  LOP3.LUT P6, RZ, R16.reuse, 0x80, RZ, 0xc0, !PT ;  /* 0x0000008010ff7812 */ /* 0x040fe400078cc0ff */
[----:B------:R-:W-:-:S07]  /*e0b0*/  LOP3.LUT R16, R16, 0xfffff7ff, RZ, 0xc0, !PT ;  /* 0xfffff7ff10107812 */ /* 0x000fce00078ec0ff */
[----:B------:R-:W1:Y:S01]  /*e0c0*/  @P1 LDC R3, c[0x0][0x434] ;  /* 0x00010d00ff031b82 */ /* 0x000e620000000800 */
[----:B------:R-:W-:-:S07]  /*e0d0*/  @P1 LOP3.LUT R16, R16, 0x800, RZ, 0xfc, !PT ;  /* 0x0000080010101812 */ /* 0x000fce00078efcff */
[----:B------:R-:W2:Y:S01]  /*e0e0*/  @P1 LDC R2, c[0x0][0x438] ;  /* 0x00010e00ff021b82 */ /* 0x000ea20000000800 */
[----:B0-----:R-:W-:-:S05]  /*e0f0*/  IMAD.SHL.U32 R10, R10, 0x10, RZ ;  /* 0x000000100a0a7824 */ /* 0x001fca00078e00ff */
[----:B------:R-:W-:-:S05]  /*e100*/  LOP3.LUT R10, R36, 0x70, R10, 0xf8, !PT ;  /* 0x00000070240a7812 */ /* 0x000fca00078ef80a */
[----:B------:R-:W-:-:S05]  /*e110*/  IMAD.IADD R35, R10, 0x1, R0 ;  /* 0x000000010a237824 */ /* 0x000fca00078e0200 */
[C---:B------:R-:W-:Y:S01]  /*e120*/  ISETP.GE.AND P0, PT, R35.reuse, R28, PT ;  /* 0x0000001c2300720c */ /* 0x040fe20003f06270 */
[----:B------:R-:W-:-:S03]  /*e130*/  IMAD.IADD R35, R35, 0x1, R31 ;  /* 0x0000000123237824 */ /* 0x000fc600078e021f */
[----:B------:R-:W-:Y:S01]  /*e140*/  ISETP.GT.U32.OR P0, PT, R10, 0x3f, P0 ;  /* 0x0000003f0a00780c */ /* 0x000fe20000704470 */
[----:B-1----:R-:W-:-:S04]  /*e150*/  @P1 IMAD.HI.U32 R3, R35, R3, RZ ;  /* 0x0000000323031227 */ /* 0x002fc800078e00ff */
[----:B------:R-:W-:Y:S01]  /*e160*/  IMAD.MOV.U32 R6, RZ, RZ, R35 ;  /* 0x000000ffff067224 */ /* 0x000fe200078e0023 */
[----:B--2---:R-:W-:-:S07]  /*e170*/  @P1 SHF.R.U32.HI R6, RZ, R2, R3 ;  /* 0x00000002ff061219 */ /* 0x004fce0000011603 */
[----:B------:R-:W0:Y:S01]  /*e180*/  @!P0 LDC.64 R4, c[0x0][0x428] ;  /* 0x00010a00ff048b82 */ /* 0x000e220000000a00 */
[--C-:B------:R-:W-:Y:S01]  /*e190*/  @!P0 SHF.R.S32.HI R3, RZ, 0x1f, R6.reuse ;  /* 0x0000001fff038819 */ /* 0x100fe20000011406 */
[----:B------:R-:W-:Y:S02]  /*e1a0*/  @!P0 IMAD.MOV.U32 R2, RZ, RZ, R6 ;  /* 0x000000ffff028224 */ /* 0x000fe400078e0006 */
[-C--:B0-----:R-:W-:Y:S02]  /*e1b0*/  @!P0 IMAD R9, R32, R4.reuse, RZ ;  /* 0x0000000420098224 */ /* 0x081fe400078e02ff */
[----:B------:R-:W-:-:S04]  /*e1c0*/  @!P0 IMAD.WIDE.U32 R2, R23, R4, R2 ;  /* 0x0000000417028225 */ /* 0x000fc800078e0002 */
[----:B------:R-:W-:Y:S02]  /*e1d0*/  @!P0 IMAD R9, R23, R5, R9 ;  /* 0x0000000517098224 */ /* 0x000fe400078e0209 */
[----:B------:R-:W0:Y:S02]  /*e1e0*/  @!P0 LDC.64 R4, c[0x0][0x418] ;  /* 0x00010600ff048b82 */ /* 0x000e240000000a00 */
[----:B------:R-:W-:Y:S01]  /*e1f0*/  @!P0 IMAD.IADD R3, R3, 0x1, R9 ;  /* 0x0000000103038824 */ /* 0x000fe200078e0209 */
[----:B0-----:R-:W-:-:S04]  /*e200*/  @!P0 LEA R4, P1, R2, R4, 0x2 ;  /* 0x0000000402048211 */ /* 0x001fc800078210ff */
[----:B------:R-:W-:Y:S02]  /*e210*/  @!P0 LEA.HI.X R5, R2, R5, R3, 0x2, P1 ;  /* 0x0000000502058211 */ /* 0x000fe400008f1403 */
[----:B------:R-:W-:Y:S02]  /*e220*/  LOP3.LUT P1, RZ, R16, 0x40, RZ, 0xc0, !PT ;  /* 0x0000004010ff7812 */ /* 0x000fe4000782c0ff */
[----:B------:R-:W-:Y:S01]  /*e230*/  SEL R3, RZ, 0x1, P6 ;  /* 0x00000001ff037807 */ /* 0x000fe20003000000 */
[----:B------:R0:W5:Y:S01]  /*e240*/  @!P0 LDG.E R34, desc[UR50][R4.64] ;  /* 0x0000003204228981 */ /* 0x000162000c1e1900 */
[----:B------:R-:W-:Y:S02]  /*e250*/  SEL R2, RZ, 0xffffffff, P1 ;  /* 0xffffffffff027807 */ /* 0x000fe40000800000 */
[----:B------:R-:W-:Y:S02]  /*e260*/  ISETP.GT.U32.AND P1, PT, R10, 0x3f, PT ;  /* 0x0000003f0a00780c */ /* 0x000fe40003f24070 */
[----:B------:R-:W-:Y:S01]  /*e270*/  LOP3.LUT R16, R16, 0xfffffbff, RZ, 0xc0, !PT ;  /* 0xfffffbff10107812 */ /* 0x000fe200078ec0ff */
[----:B------:R-:W-:Y:S01]  /*e280*/  IMAD.SHL.U32 R2, R2, 0x2, RZ ;  /* 0x0000000202027824 */ /* 0x000fe200078e00ff */
[----:B------:R-:W-:-:S02]  /*e290*/  LOP3.LUT R26, R26, 0xffff, RZ, 0xc0, !PT ;  /* 0x0000ffff1a1a7812 */ /* 0x000fc400078ec0ff */
[----:B0-----:R-:W-:Y:S02]  /*e2a0*/  SEL R4, RZ, 0x8, P4 ;  /* 0x00000008ff047807 */ /* 0x001fe40002000000 */
[----:B------:R-:W-:Y:S02]  /*e2b0*/  LOP3.LUT R2, R2, 0x2, R3, 0xe2, !PT ;  /* 0x0000000202027812 */ /* 0x000fe400078ee203 */
[----:B------:R-:W-:-:S04]  /*e2c0*/  SEL R3, RZ, 0x4, P5 ;  /* 0x00000004ff037807 */ /* 0x000fc80002800000 */
[----:B------:R-:W-:Y:S02]  /*e2d0*/  LOP3.LUT R2, R4, R2, R3, 0xfe, !PT ;  /* 0x0000000204027212 */ /* 0x000fe400078efe03 */
[----:B------:R-:W-:Y:S02]  /*e2e0*/  SEL R3, RZ, 0x10, P3 ;  /* 0x00000010ff037807 */ /* 0x000fe40001800000 */
[----:B------:R-:W-:-:S04]  /*e2f0*/  SEL R4, RZ, 0x20, P2 ;  /* 0x00000020ff047807 */ /* 0x000fc80001000000 */
[----:B------:R-:W-:Y:S01]  /*e300*/  LOP3.LUT R2, R4, R2, R3, 0xfe, !PT ;  /* 0x0000000204027212 */ /* 0x000fe200078efe03 */
[----:B------:R-:W-:-:S03]  /*e310*/  IMAD.U32 R3, RZ, RZ, UR36 ;  /* 0x00000024ff037e24 */ /* 0x000fc6000f8e00ff */
[----:B------:R-:W-:Y:S01]  /*e320*/  LOP3.LUT R7, R2, R7, RZ, 0xfc, !PT ;  /* 0x0000000702077212 */ /* 0x000fe200078efcff */
[----:B------:R-:W-:Y:S01]  /*e330*/  IMAD.MOV R2, RZ, RZ, -R6 ;  /* 0x000000ffff027224 */ /* 0x000fe200078e0a06 */
[----:B------:R-:W-:-:S03]  /*e340*/  ISETP.NE.AND P0, PT, R3, 0x3, PT ;  /* 0x000000030300780c */ /* 0x000fc60003f05270 */
[----:B------:R-:W-:Y:S01]  /*e350*/  IMAD R35, R20, R2, R35 ;  /* 0x0000000214237224 */ /* 0x000fe200078e0223 */
[----:B------:R-:W-:Y:S01]  /*e360*/  LOP3.LUT R2, R7, R8, RZ, 0xfc, !PT ;  /* 0x0000000807027212 */ /* 0x000fe200078efcff */
[----:B------:R0:W-:Y:S04]  /*e370*/  STL [R1+0x28], R7 ;  /* 0x0000280701007387 */ /* 0x0001e80000100800 */
[----:B------:R0:W-:Y:S04]  /*e380*/  STL [R1], R2 ;  /* 0x0000000201007387 */ /* 0x0001e80000100800 */
[----:B------:R-:W-:-:S04]  /*e390*/  @P0 LOP3.LUT R16, R16, 0x400, RZ, 0xfc, !PT ;  /* 0x0000040010100812 */ /* 0x000fc800078efcff */
[----:B------:R-:W-:-:S04]  /*e3a0*/  LOP3.LUT R16, R16, 0xfffffffe, RZ, 0xc0, !PT ;  /* 0xfffffffe10107812 */ /* 0x000fc800078ec0ff */
[----:B------:R-:W-:Y:S01]  /*e3b0*/  @P1 LOP3.LUT R16, R16, 0x1, RZ, 0xfc, !PT ;  /* 0x0000000110101812 */ /* 0x000fe200078efcff */
[----:B0-----:R-:W-:Y:S06]  /*e3c0*/  @!P0 BRA `(.L_x_3629) ;  /* 0x0000000000048947 */ /* 0x001fec0003800000 */
[----:B------:R-:W-:Y:S01]  /*e3d0*/  BPT.TRAP 0x1 ;  /* 0x000000040000795c */ /* 0x000fe20000300000 */
.L_x_3629:
[----:B------:R-:W-:Y:S01]  /*e3e0*/  IADD3 R28, -R36, R28, -R0 ;  /* 0x0000001c241c7210 */ /* 0x000fe20007ffe900 */
[----:B------:R-:W-:Y:S01]  /*e3f0*/  IMAD R19, R18, 0x8, R17 ;  /* 0x0000000812137824 */ /* 0x000fe200078e0211 */
[----:B------:R-:W-:Y:S01]  /*e400*/  SHF.L.U32 R0, R22, 0x1f, RZ ;  /* 0x0000001f16007819 */ /* 0x000fe200000006ff */
[----:B------:R-:W-:Y:S03]  /*e410*/  BSSY B0, `(.L_x_3630) ;  /* 0x0000003000007945 */ /* 0x000fe60003800000 */
[----:B------:R-:W0:Y:S02]  /*e420*/  SYNCS.PHASECHK.TRANS64.TRYWAIT P0, [R19+URZ+0x28c40], R0 ;  /* 0x028c4000130075a7 */ /* 0x000e24000800017f */
[----:B0-----:R-:W-:Y:S05]  /*e430*/  @!P0 BRA `(.L_x_3631) ;  /* 0x0000003c00388947 */ /* 0x001fea0003800000 */
.L_x_3694:
[----:B------:R-:W-:Y:S05]  /*e440*/  BSYNC B0 ;  /* 0x0000000000007941 */ /* 0x000fea0003800000 */
.L_x_3630:
[----:B------:R-:W1:Y:S01]  /*e450*/  S2R R7, SR_TID.X ;  /* 0x0000000000077919 */ /* 0x000e620000002100 */
[----:B0-----:R-:W-:Y:S01]  /*e460*/  SHF.R.S32.HI R0, RZ, 0x1f, R35 ;  /* 0x0000001fff007819 */ /* 0x001fe20000011423 */
[----:B------:R-:W-:Y:S01]  /*e470*/  ULDC.64 UR4, c[0x0][0x300] ;  /* 0x0000c00000047ab9 */ /* 0x000fe20000000a00 */
[----:B-----5:R-:W-:Y:S01]  /*e480*/  SHF.R.S32.HI R4, RZ, 0x1f, R34 ;  /* 0x0000001fff047819 */ /* 0x020fe20000011422 */
[----:B------:R-:W-:Y:S01]  /*e490*/  IMAD.WIDE.U32 R2, R35, UR4, RZ ;  /* 0x0000000423027c25 */ /* 0x000fe2000f8e00ff */
[----:B------:R-:W-:Y:S01]  /*e4a0*/  ULDC.64 UR6, c[0x0][0x2e8] ;  /* 0x0000ba0000067ab9 */ /* 0x000fe20000000a00 */
[----:B------:R0:W-:Y:S01]  /*e4b0*/  STL [R1+0x1c], R0 ;  /* 0x00001c0001007387 */ /* 0x0001e20000100800 */
[----:B------:R-:W-:-:S03]  /*e4c0*/  LOP3.LUT R16, R16, 0xfffffffd, RZ, 0xc0, !PT ;  /* 0xfffffffd10107812 */ /* 0x000fc600078ec0ff */
[----:B------:R2:W-:Y:S01]  /*e4d0*/  STL [R1+0x20], R4 ;  /* 0x0000200401007387 */ /* 0x0005e20000100800 */
[----:B0-----:R-:W-:-:S04]  /*e4e0*/  IMAD R0, R0, UR4, RZ ;  /* 0x0000000400007c24 */ /* 0x001fc8000f8e02ff */
[----:B------:R-:W-:Y:S01]  /*e4f0*/  IMAD R0, R35, UR5, R0 ;  /* 0x0000000523007c24 */ /* 0x000fe2000f8e0200 */
[----:B------:R-:W-:-:S03]  /*e500*/  ULDC.64 UR4, c[0x0][0x310] ;  /* 0x0000c40000047ab9 */ /* 0x000fc60000000a00 */
[----:B------:R-:W-:Y:S02]  /*e510*/  IMAD.IADD R3, R3, 0x1, R0 ;  /* 0x0000000103037824 */ /* 0x000fe400078e0200 */
[----:B------:R-:W-:Y:S02]  /*e520*/  IMAD R0, R4, UR4, RZ ;  /* 0x0000000404007c24 */ /* 0x000fe4000f8e02ff */
[----:B------:R-:W-:-:S04]  /*e530*/  IMAD.WIDE.U32 R2, R34, UR4, R2 ;  /* 0x0000000422027c25 */ /* 0x000fc8000f8e0002 */
[----:B------:R-:W-:Y:S01]  /*e540*/  IMAD R0, R34, UR5, R0 ;  /* 0x0000000522007c24 */ /* 0x000fe2000f8e0200 */
[----:B------:R-:W-:Y:S01]  /*e550*/  ULDC.64 UR4, c[0x0][0x308] ;  /* 0x0000c20000047ab9 */ /* 0x000fe20000000a00 */
[----:B-1----:R-:W-:Y:S02]  /*e560*/  IMAD.SHL.U32 R7, R7, 0x8, RZ ;  /* 0x0000000807077824 */ /* 0x002fe400078e00ff */
[----:B------:R-:W-:Y:S02]  /*e570*/  IMAD.IADD R3, R3, 0x1, R0 ;  /* 0x0000000103037824 */ /* 0x000fe400078e0200 */
[----:B--2---:R-:W-:Y:S01]  /*e580*/  IMAD R4, R18, 0x1000, R33 ;  /* 0x0000100012047824 */ /* 0x004fe200078e0221 */
[----:B------:R-:W-:Y:S01]  /*e590*/  LOP3.LUT R7, R7, 0x38, RZ, 0xc0, !PT ;  /* 0x0000003807077812 */ /* 0x000fe200078ec0ff */
[C---:B------:R-:W-:Y:S01]  /*e5a0*/  IMAD.WIDE.U32 R2, R26.reuse, UR4, R2 ;  /* 0x000000041a027c25 */ /* 0x040fe2000f8e0002 */
[----:B------:R-:W-:Y:S02]  /*e5b0*/  ULDC UR4, c[0x0][0x2f4] ;  /* 0x0000bd0000047ab9 */ /* 0x000fe40000000800 */
[----:B------:R-:W-:Y:S01]  /*e5c0*/  ISETP.GE.AND P2, PT, R7, UR4, PT ;  /* 0x0000000407007c0c */ /* 0x000fe2000bf46270 */
[----:B------:R-:W-:Y:S01]  /*e5d0*/  IMAD R5, R26, UR5, R3 ;  /* 0x000000051a057c24 */ /* 0x000fe2000f8e0203 */
[----:B------:R-:W-:Y:S01]  /*e5e0*/  LEA R0, P0, R2, UR6, 0x1 ;  /* 0x0000000602007c11 */ /* 0x000fe2000f8008ff */
[----:B------:R-:W-:-:S03]  /*e5f0*/  UMOV UR5, 0xffffffff ;  /* 0xffffffff00057882 */ /* 0x000fc60000000000 */
[----:B------:R-:W-:Y:S02]  /*e600*/  LEA.HI.X R5, R2, UR7, R5, 0x1, P0 ;  /* 0x0000000702057c11 */ /* 0x000fe400080f0c05 */
[----:B------:R-:W-:-:S05]  /*e610*/  ISETP.GE.AND P0, PT, R28, 0x1, PT ;  /* 0x000000011c00780c */ /* 0x000fca0003f06270 */
[----:B------:R-:W-:Y:S01]  /*e620*/  @P2 LOP3.LUT R16, R16, 0x2, RZ, 0xfc, !PT ;  /* 0x0000000210102812 */ /* 0x000fe200078efcff */
[----:B------:R-:W-:Y:S07]  /*e630*/  BRA.DIV UR5, `(.L_x_3632) ;  /* 0x0000003a05cc7947 */ /* 0x000fee000b800000 */
[----:B------:R-:W0:Y:S01]  /*e640*/  SHFL.IDX PT, R3, R0, RZ, 0x181f ;  /* 0x00181fff00037589 */ /* 0x000e2200000e0000 */
[----:B------:R-:W-:-:S03]  /*e650*/  @P0 IMAD R6, R4, 0x2, R17 ;  /* 0x0000000204060824 */ /* 0x000fc600078e0211 */
[----:B------:R-:W1:Y:S01]  /*e660*/  SHFL.IDX PT, R2, R5, RZ, 0x181f ;  /* 0x00181fff05027589 */ /* 0x000e6200000e0000 */
[----:B0-----:R-:W-:-:S05]  /*e670*/  @P0 LEA R3, P1, R7, R3, 0x1 ;  /* 0x0000000307030211 */ /* 0x001fca00078208ff */
[----:B-1----:R-:W-:-:S05]  /*e680*/  @P0 IMAD.X R2, RZ, RZ, R2, P1 ;  /* 0x000000ffff020224 */ /* 0x002fca00008e0602 */
[----:B------:R-:W-:-:S04]  /*e690*/  @P0 LOP3.LUT R3, R3, R2, RZ, 0x3c, !PT ;  /* 0x0000000203030212 */ /* 0x000fc800078e3cff */
[----:B------:R-:W-:-:S04]  /*e6a0*/  @P0 LOP3.LUT R2, R3, R2, RZ, 0x3c, !PT ;  /* 0x0000000203020212 */ /* 0x000fc800078e3cff */
[----:B------:R-:W-:-:S05]  /*e6b0*/  @P0 LOP3.LUT R3, R3, R2, RZ, 0x3c, !PT ;  /* 0x0000000203030212 */ /* 0x000fca00078e3cff */
[----:B------:R-:W-:Y:S01]  /*e6c0*/  @!PT LDS RZ, [RZ] ;  /* 0x00000000fffff984 */ /* 0x000fe20000000800 */
        /* <DEDUP_REMOVED lines=10> */
[----:B------:R0:W-:Y:S01]  /*e770*/  @P0 LDGSTS.E.BYPASS.LTC128B.128 [R6+0x22c00], desc[UR50][R2.64], !P2 ;  /* 0x22c0000002060fae */ /* 0x0001e2000d101d72 */
[----:B------:R-:W-:-:S03]  /*e780*/  ISETP.GE.AND P0, PT, R28, 0x21, PT ;  /* 0x000000211c00780c */ /* 0x000fc60003f06270 */
[----:B0-----:R-:W0:Y:S10]  /*e790*/  SHFL.IDX PT, R3, R0, 0x2, 0x181f ;  /* 0x00581f0000037f89 */ /* 0x001e3400000e0000 */
[----:B------:R-:W-:Y:S01]  /*e7a0*/  @P0 IMAD R6, R4, 0x2, R17 ;  /* 0x0000000204060824 */ /* 0x000fe200078e0211 */
[----:B------:R-:W1:Y:S04]  /*e7b0*/  SHFL.IDX PT, R2, R5, 0x2, 0x181f ;  /* 0x00581f0005027f89 */ /* 0x000e6800000e0000 */
[----:B------:R-:W2:Y:S04]  /*e7c0*/  SHFL.IDX PT, R5, R5, 0x3, 0x181f ;  /* 0x00781f0005057f89 */ /* 0x000ea800000e0000 */
[----:B------:R-:W3:Y:S01]  /*e7d0*/  SHFL.IDX PT, R0, R0, 0x3, 0x181f ;  /* 0x00781f0000007f89 */ /* 0x000ee200000e0000 */
[----:B0-----:R-:W-:-:S05]  /*e7e0*/  @P0 LEA R3, P1, R7, R3, 0x1 ;  /* 0x0000000307030211 */ /* 0x001fca00078208ff */
[----:B-1----:R-:W-:-:S05]  /*e7f0*/  @P0 IMAD.X R2, RZ, RZ, R2, P1 ;  /* 0x000000ffff020224 */ /* 0x002fca00008e0602 */
[----:B------:R-:W-:-:S04]  /*e800*/  @P0 LOP3.LUT R3, R3, R2, RZ, 0x3c, !PT ;  /* 0x0000000203030212 */ /* 0x000fc800078e3cff */
[----:B------:R-:W-:-:S04]  /*e810*/  @P0 LOP3.LUT R2, R3, R2, RZ, 0x3c, !PT ;  /* 0x0000000203020212 */ /* 0x000fc800078e3cff */
[----:B------:R-:W-:-:S05]  /*e820*/  @P0 LOP3.LUT R3, R3, R2, RZ, 0x3c, !PT ;  /* 0x0000000203030212 */ /* 0x000fca00078e3cff */
[----:B--23--:R0:W-:Y:S02]  /*e830*/  @P0 LDGSTS.E.BYPASS.LTC128B.128 [R6+0x23400], desc[UR50][R2.64], !P2 ;  /* 0x2340000002060fae */ /* 0x00c1e4000d101d72 */
.L_x_3704:
[----:B------:R-:W-:-:S13]  /*e840*/  ISETP.GE.AND P0, PT, R28, 0x31, PT ;  /* 0x000000311c00780c */ /* 0x000fda0003f06270 */
[----:B01----:R-:W-:Y:S01]  /*e850*/  @P0 LEA R2, P1, R7, R0, 0x1 ;  /* 0x0000000007020211 */ /* 0x003fe200078208ff */
[----:B------:R-:W-:-:S04]  /*e860*/  @P0 IMAD R4, R4, 0x2, R17 ;  /* 0x0000000204040824 */ /* 0x000fc800078e0211 */
[----:B------:R-:W-:-:S05]  /*e870*/  @P0 IMAD.X R3, RZ, RZ, R5, P1 ;  /* 0x000000ffff030224 */ /* 0x000fca00008e0605 */
[----:B------:R-:W-:Y:S01]  /*e880*/  @!PT LDS RZ, [RZ] ;  /* 0x00000000fffff984 */ /* 0x000fe20000000800 */
[----:B------:R-:W-:Y:S01]  /*e890*/  @!PT LDS RZ, [RZ] ;  /* 0x00000000fffff984 */ /* 0x000fe20000000800 */
[----:B------:R-:W-:Y:S01]  /*e8a0*/  @!PT LDS RZ, [RZ] ;  /* 0x00000000fffff984 */ /* 0x000fe20000000800 */
[----:B------:R0:W-:Y:S01]  /*e8b0*/  @P0 LDGSTS.E.BYPASS.LTC128B.128 [R4+0x23c00], desc[UR50][R2.64], !P2 ;  /* 0x23c0000002040fae */ /* 0x0001e2000d101d72 */
[----:B------:R-:W-:Y:S01]  /*e8c0*/  PLOP3.LUT P0, PT, PT, PT, PT, 0x80, 0x0 ;  /* 0x000000000000781c */ /* 0x000fe20003f0f070 */
[----:B------:R-:W-:-:S12]  /*e8d0*/  NOP ;  /* 0x0000000000007918 */ /* 0x000fd80000000000 */
.L_x_3633:
        /* <DEDUP_REMOVED lines=11> */
.L_x_3634:
[----:B------:R1:W5:Y:S01]  /*e990*/  LDL.LU R0, [R1+0x4] ;  /* 0x0000040001007983 */ /* 0x0003620000300800 */
[----:B------:R-:W-:Y:S01]  /*e9a0*/  LOP3.LUT P0, RZ, R16, 0x100, RZ, 0xc0, !PT ;  /* 0x0000010010ff7812 */ /* 0x000fe2000780c0ff */
[----:B------:R1:W-:Y:S02]  /*e9b0*/  SYNCS.ARRIVE.TRANS64.A1T0 RZ, [R19+URZ+0x28c30], RZ ;  /* 0x028c30ff13ff79a7 */ /* 0x0003e4000810003f */
[----:B0-----:R1:W5:Y:S10]  /*e9c0*/  LDL R3, [R1] ;  /* 0x0000000001037983 */ /* 0x0013740000100800 */
[----:B------:R-:W-:Y:S05]  /*e9d0*/  WARPSYNC.ALL ;  /* 0x0000000000007948 */ /* 0x000fea0003800000 */
[----:B------:R-:W-:Y:S01]  /*e9e0*/  SEL R2, R29, RZ, !P0 ;  /* 0x000000ff1d027207 */ /* 0x000fe20004000000 */
[----:B------:R-:W-:Y:S01]  /*e9f0*/  ULDC.64 UR4, c[0x0][0x298] ;  /* 0x0000a60000047ab9 */ /* 0x000fe20000000a00 */
[----:B------:R-:W-:Y:S01]  /*ea00*/  BSSY B6, `(.L_x_3635) ;  /* 0x0000020000067945 */ /* 0x000fe20003800000 */
[----:B------:R-:W-:Y:S02]  /*ea10*/  IMAD.WIDE.U32 R4, R37, UR4, RZ ;  /* 0x0000000425047c25 */ /* 0x000fe4000f8e00ff */
[----:B------:R0:W-:Y:S02]  /*ea20*/  STL [R1+0x18], R2 ;  /* 0x0000180201007387 */ /* 0x0001e40000100800 */
[----:B0-----:R-:W-:Y:S01]  /*ea30*/  VIADD R2, R17, 0x20400 ;  /* 0x0002040011027836 */ /* 0x001fe20000000000 */
[----:B------:R-:W-:Y:S01]  /*ea40*/  BAR.SYNC.DEFER_BLOCKING 0x8, 0x100 ;  /* 0x0204000000007b1d */ /* 0x000fe20000010000 */
[----:B-----5:R-:W-:-:S03]  /*ea50*/  SEL R0, R0, RZ, !P0 ;  /* 0x000000ff00007207 */ /* 0x020fc60004000000 */
[----:B------:R-:W-:Y:S02]  /*ea60*/  LOP3.LUT P0, RZ, R2, 0x3ff, RZ, 0xc0, !PT ;  /* 0x000003ff02ff7812 */ /* 0x000fe4000780c0ff */
[----:B------:R-:W-:Y:S01]  /*ea70*/  PRMT R29, R3, 0x8880, RZ ;  /* 0x00008880031d7816 */ /* 0x000fe200000000ff */
[----:B------:R0:W-:Y:S03]  /*ea80*/  STL [R1+0x4], R0 ;  /* 0x0000040001007387 */ /* 0x0001e60000100800 */
[----:B------:R-:W-:Y:S01]  /*ea90*/  PRMT R29, R29, 0x7710, RZ ;  /* 0x000077101d1d7816 */ /* 0x000fe200000000ff */
[----:B------:R2:W-:Y:S01]  /*eaa0*/  STL.64 [R1+0x10], R4 ;  /* 0x0000100401007387 */ /* 0x0005e20000100a00 */
[----:B0-----:R-:W-:-:S05]  /*eab0*/  SHF.R.S32.HI R0, RZ, 0x1f, R37 ;  /* 0x0000001fff007819 */ /* 0x001fca0000011425 */
[----:B------:R-:W-:-:S04]  /*eac0*/  IMAD R0, R0, UR4, RZ ;  /* 0x0000000400007c24 */ /* 0x000fc8000f8e02ff */
[----:B------:R-:W-:-:S04]  /*ead0*/  IMAD R0, R37, UR5, R0 ;  /* 0x0000000525007c24 */ /* 0x000fc8000f8e0200 */
[----:B------:R-:W-:Y:S01]  /*eae0*/  IMAD.IADD R37, R5, 0x1, R0 ;  /* 0x0000000105257824 */ /* 0x000fe200078e0200 */
[----:B--2---:R-:W-:Y:S06]  /*eaf0*/  @!P0 BRA `(.L_x_3636) ;  /* 0x0000000000408947 */ /* 0x004fec0003800000 */
        /* <DEDUP_REMOVED lines=15> */
[----:B01----:R-:W-:Y:S05]  /*ebf0*/  CALL.ABS.NOINC R2 ;  /* 0x0000000002007343 */ /* 0x003fea0003c00000 */
.L_x_3636:
[----:B------:R-:W-:Y:S05]  /*ec00*/  BSYNC B6 ;  /* 0x0000000000067941 */ /* 0x000fea0003800000 */
.L_x_3635:
[----:B------:R-:W2:Y:S01]  /*ec10*/  LDL.LU.64 R2, [R1+0x10] ;  /* 0x0000100001027983 */ /* 0x000ea20000300a00 */
[----:B------:R-:W0:Y:S01]  /*ec20*/  LDC R7, c[0x0][0x448] ;  /* 0x00011200ff077b82 */ /* 0x000e220000000800 */
[----:B------:R-:W-:Y:S02]  /*ec30*/  ULDC.64 UR4, c[0x0][0x2d8] ;  /* 0x0000b60000047ab9 */ /* 0x000fe40000000a00 */
[----:B------:R-:W3:Y:S04]  /*ec40*/  LDL.LU R21, [R1+0x4] ;  /* 0x0000040001157983 */ /* 0x000ee80000300800 */
[----:B------:R-:W4:Y:S04]  /*ec50*/  LDL.LU R20, [R1+0x18] ;  /* 0x0000180001147983 */ /* 0x000f280000300800 */
[----:B------:R0:W5:Y:S04]  /*ec60*/  LDL R10, [R1+0x8] ;  /* 0x00000800010a7983 */ /* 0x0001680000100800 */
[----:B------:R0:W5:Y:S02]  /*ec70*/  LDL R8, [R1+0x2c] ;  /* 0x00002c0001087983 */ /* 0x0001640000100800 */
[----:B0-----:R-:W-:-:S13]  /*ec80*/  ISETP.NE.AND P0, PT, R7, 0x1, PT ;  /* 0x000000010700780c */ /* 0x001fda0003f05270 */
[----:B------:R-:W0:Y:S01]  /*ec90*/  @P0 LDC R6, c[0x0][0x44c] ;  /* 0x00011300ff060b82 */ /* 0x000e220000000800 */
[----:B------:R-:W1:Y:S02]  /*eca0*/  S2R R9, SR_TID.X ;  /* 0x0000000000097919 */ /* 0x000e640000002100 */
[----:B-1----:R-:W-:-:S05]  /*ecb0*/  IMAD.SHL.U32 R9, R9, 0x8, RZ ;  /* 0x0000000809097824 */ /* 0x002fca00078e00ff */
[----:B------:R-:W-:Y:S01]  /*ecc0*/  LOP3.LUT R9, R9, 0x38, RZ, 0xc0, !PT ;  /* 0x0000003809097812 */ /* 0x000fe200078ec0ff */
[----:B--2---:R-:W-:Y:S02]  /*ecd0*/  IMAD.MOV.U32 R3, RZ, RZ, R37 ;  /* 0x000000ffff037224 */ /* 0x004fe400078e0025 */
[----:B------:R-:W-:-:S04]  /*ece0*/  IMAD.WIDE.U32 R2, R26, UR4, R2 ;  /* 0x000000041a027c25 */ /* 0x000fc8000f8e0002 */
[----:B------:R-:W-:Y:S01]  /*ecf0*/  IMAD R3, R26, UR5, R3 ;  /* 0x000000051a037c24 */ /* 0x000fe2000f8e0203 */
[----:B------:R-:W-:Y:S02]  /*ed00*/  ULDC.64 UR4, c[0x0][0x2e0] ;  /* 0x0000b80000047ab9 */ /* 0x000fe40000000a00 */
[----:B---3--:R-:W-:Y:S02]  /*ed10*/  IMAD R0, R21, UR4, RZ ;  /* 0x0000000415007c24 */ /* 0x008fe4000f8e02ff */
[----:B----4-:R-:W-:-:S04]  /*ed20*/  IMAD.WIDE.U32 R2, R20, UR4, R2 ;  /* 0x0000000414027c25 */ /* 0x010fc8000f8e0002 */
[----:B------:R-:W-:Y:S01]  /*ed30*/  IMAD R0, R20, UR5, R0 ;  /* 0x0000000514007c24 */ /* 0x000fe2000f8e0200 */
[----:B------:R-:W-:Y:S01]  /*ed40*/  ULDC.64 UR4, c[0x0][0x2d0] ;  /* 0x0000b40000047ab9 */ /* 0x000fe20000000a00 */
[----:B------:R-:W1:Y:S02]  /*ed50*/  S2R R20, SR_TID.X ;  /* 0x0000000000147919 */ /* 0x000e640000002100 */
[----:B------:R-:W-:Y:S02]  /*ed60*/  IMAD.IADD R3, R3, 0x1, R0 ;  /* 0x0000000103037824 */ /* 0x000fe400078e0200 */
[----:B------:R-:W2:Y:S01]  /*ed70*/  @P0 LDC R0, c[0x0][0x450] ;  /* 0x00011400ff000b82 */ /* 0x000ea20000000800 */
[----:B-1----:R-:W-:-:S05]  /*ed80*/  IMAD.SHL.U32 R20, R20, 0x10, RZ ;  /* 0x0000001014147824 */ /* 0x002fca00078e00ff */
[----:B------:R-:W-:-:S05]  /*ed90*/  LOP3.LUT R20, R36, 0x70, R20, 0xf8, !PT ;  /* 0x0000007024147812 */ /* 0x000fca00078ef814 */
[----:B------:R-:W-:-:S04]  /*eda0*/  IMAD R5, R25, 0x40, R20 ;  /* 0x0000004019057824 */ /* 0x000fc800078e0214 */
[----:B0-----:R-:W-:-:S04]  /*edb0*/  @P0 IMAD.HI.U32 R6, R5, R6, RZ ;  /* 0x0000000605060227 */ /* 0x001fc800078e00ff */
[----:B------:R-:W-:Y:S01]  /*edc0*/  IMAD.MOV.U32 R4, RZ, RZ, R5 ;  /* 0x000000ffff047224 */ /* 0x000fe200078e0005 */
[----:B--2---:R-:W-:-:S05]  /*edd0*/  @P0 SHF.R.U32.HI R4, RZ, R0, R6 ;  /* 0x00000000ff040219 */ /* 0x004fca0000011606 */
        /* <DEDUP_REMOVED lines=20> */
[----:B------:R-:W0:Y:S01]  /*ef20*/  SHFL.IDX PT, R3, R0, RZ, 0x181f ;  /* 0x00181fff00037589 */ /* 0x000e2200000e0000 */
[----:B-----5:R-:W-:Y:S02]  /*ef30*/  IMAD R5, R10, R7, RZ ;  /* 0x000000070a057224 */ /* 0x020fe400078e02ff */
[----:B------:R-:W-:Y:S01]  /*ef40*/  IMAD R25, R25, 0x40, R36 ;  /* 0x0000004019197824 */ /* 0x000fe200078e0224 */
[----:B------:R-:W1:Y:S04]  /*ef50*/  SHFL.IDX PT, R2, R4, RZ, 0x181f ;  /* 0x00181fff04027589 */ /* 0x000e6800000e0000 */
[----:B------:R-:W-:-:S13]  /*ef60*/  ISETP.GE.AND P0, PT, R25, R5, PT ;  /* 0x000000051900720c */ /* 0x000fda0003f06270 */
[----:B0-----:R-:W-:-:S05]  /*ef70*/  @!P0 LEA R3, P2, R9, R3, 0x1 ;  /* 0x0000000309038211 */ /* 0x001fca00078408ff */
[----:B-1----:R-:W-:-:S05]  /*ef80*/  @!P0 IMAD.X R2, RZ, RZ, R2, P2 ;  /* 0x000000ffff028224 */ /* 0x002fca00010e0602 */
[----:B------:R-:W-:-:S04]  /*ef90*/  @!P0 LOP3.LUT R3, R3, R2, RZ, 0x3c, !PT ;  /* 0x0000000203038212 */ /* 0x000fc800078e3cff */
[----:B------:R-:W-:-:S04]  /*efa0*/  @!P0 LOP3.LUT R2, R3, R2, RZ, 0x3c, !PT ;  /* 0x0000000203028212 */ /* 0x000fc800078e3cff */
[----:B------:R-:W-:-:S05]  /*efb0*/  @!P0 LOP3.LUT R3, R3, R2, RZ, 0x3c, !PT ;  /* 0x0000000203038212 */ /* 0x000fca00078e3cff */
[----:B------:R-:W-:Y:S01]  /*efc0*/  @!PT LDS RZ, [RZ] ;  /* 0x00000000fffff984 */ /* 0x000fe20000000800 */
[----:B------:R0:W-:Y:S02]  /*efd0*/  @!P0 LDGSTS.E.BYPASS.LTC128B.128 [R8+0x20400], desc[UR50][R2.64], !P1 ;  /* 0x2040000002088fae */ /* 0x0001e4000c901d72 */
[----:B0-----:R-:W-:Y:S02]  /*efe0*/  VIADD R2, R25, 0x10 ;  /* 0x0000001019027836 */ /* 0x001fe40000000000 */
[----:B------:R-:W0:Y:S03]  /*eff0*/  SHFL.IDX PT, R3, R0, 0x1, 0x181f ;  /* 0x00381f0000037f89 */ /* 0x000e2600000e0000 */
[----:B------:R-:W-:Y:S02]  /*f000*/  ISETP.GE.AND P0, PT, R2, R5, PT ;  /* 0x000000050200720c */ /* 0x000fe40003f06270 */
[----:B------:R-:W1:Y:S11]  /*f010*/  SHFL.IDX PT, R2, R4, 0x1, 0x181f ;  /* 0x00381f0004027f89 */ /* 0x000e7600000e0000 */
[----:B0-----:R-:W-:-:S05]  /*f020*/  @!P0 LEA R3, P2, R9, R3, 0x1 ;  /* 0x0000000309038211 */ /* 0x001fca00078408ff */
[----:B-1----:R-:W-:-:S05]  /*f030*/  @!P0 IMAD.X R2, RZ, RZ, R2, P2 ;  /* 0x000000ffff028224 */ /* 0x002fca00010e0602 */
[----:B------:R-:W-:-:S04]  /*f040*/  @!P0 LOP3.LUT R3, R3, R2, RZ, 0x3c, !PT ;  /* 0x0000000203038212 */ /* 0x000fc800078e3cff */
[----:B------:R-:W-:-:S04]  /*f050*/  @!P0 LOP3.LUT R2, R3, R2, RZ, 0x3c, !PT ;  /* 0x0000000203028212 */ /* 0x000fc800078e3cff */
[----:B------:R-:W-:-:S05]  /*f060*/  @!P0 LOP3.LUT R3, R3, R2, RZ, 0x3c, !PT ;  /* 0x0000000203038212 */ /* 0x000fca00078e3cff */
[----:B------:R0:W-:Y:S02]  /*f070*/  @!P0 LDGSTS.E.BYPASS.LTC128B.128 [R8+0x20c00], desc[UR50][R2.64], !P1 ;  /* 0x20c0000002088fae */ /* 0x0001e4000c901d72 */
[----:B0-----:R-:W-:Y:S02]  /*f080*/  VIADD R2, R25, 0x20 ;  /* 0x0000002019027836 */ /* 0x001fe40000000000 */
[----:B------:R-:W0:Y:S03]  /*f090*/  SHFL.IDX PT, R3, R0, 0x2, 0x181f ;  /* 0x00581f0000037f89 */ /* 0x000e2600000e0000 */
[----:B------:R-:W-:Y:S01]  /*f0a0*/  ISETP.GE.AND P0, PT, R2, R5, PT ;  /* 0x000000050200720c */ /* 0x000fe20003f06270 */
[----:B------:R-:W-:Y:S04]  /*f0b0*/  SHFL.IDX PT, R0, R0, 0x3, 0x181f ;  /* 0x00781f0000007f89 */ /* 0x000fe800000e0000 */
[----:B------:R-:W1:Y:S04]  /*f0c0*/  SHFL.IDX PT, R2, R4, 0x2, 0x181f ;  /* 0x00581f0004027f89 */ /* 0x000e6800000e0000 */
[----:B------:R-:W2:Y:S04]  /*f0d0*/  SHFL.IDX PT, R4, R4, 0x3, 0x181f ;  /* 0x00781f0004047f89 */ /* 0x000ea800000e0000 */
[----:B0-----:R-:W-:-:S05]  /*f0e0*/  @!P0 LEA R3, P2, R9, R3, 0x1 ;  /* 0x0000000309038211 */ /* 0x001fca00078408ff */
[----:B-1----:R-:W-:-:S05]  /*f0f0*/  @!P0 IMAD.X R2, RZ, RZ, R2, P2 ;  /* 0x000000ffff028224 */ /* 0x002fca00010e0602 */
[----:B------:R-:W-:-:S04]  /*f100*/  @!P0 LOP3.LUT R3, R3, R2, RZ, 0x3c, !PT ;  /* 0x0000000203038212 */ /* 0x000fc800078e3cff */
[----:B------:R-:W-:-:S04]  /*f110*/  @!P0 LOP3.LUT R2, R3, R2, RZ, 0x3c, !PT ;  /* 0x0000000203028212 */ /* 0x000fc800078e3cff */
[----:B------:R-:W-:-:S05]  /*f120*/  @!P0 LOP3.LUT R3, R3, R2, RZ, 0x3c, !PT ;  /* 0x0000000203038212 */ /* 0x000fca00078e3cff */
[----:B--2---:R1:W-:Y:S02]  /*f130*/  @!P0 LDGSTS.E.BYPASS.LTC128B.128 [R8+0x21400], desc[UR50][R2.64], !P1 ;  /* 0x2140000002088fae */ /* 0x0043e4000c901d72 */
.L_x_3713:
[----:B------:R-:W-:-:S05]  /*f140*/  VIADD R25, R25, 0x30 ;  /* 0x0000003019197836 */ /* 0x000fca0000000000 */
[----:B------:R-:W-:-:S13]  /*f150*/  ISETP.GE.AND P0, PT, R25, R5, PT ;  /* 0x000000051900720c */ /* 0x000fda0003f06270 */
[----:B01----:R-:W-:-:S05]  /*f160*/  @!P0 LEA R2, P2, R9, R0, 0x1 ;  /* 0x0000000009028211 */ /* 0x003fca00078408ff */
[----:B------:R-:W-:-:S05]  /*f170*/  @!P0 IMAD.X R3, RZ, RZ, R4, P2 ;  /* 0x000000ffff038224 */ /* 0x000fca00010e0604 */
[----:B------:R-:W-:Y:S01]  /*f180*/  @!PT LDS RZ, [RZ] ;  /* 0x00000000fffff984 */ /* 0x000fe20000000800 */
[----:B------:R-:W-:Y:S01]  /*f190*/  @!PT LDS RZ, [RZ] ;  /* 0x00000000fffff984 */ /* 0x000fe20000000800 */
[----:B------:R-:W-:Y:S01]  /*f1a0*/  @!PT LDS RZ, [RZ] ;  /* 0x00000000fffff984 */ /* 0x000fe20000000800 */
[----:B------:R0:W-:Y:S01]  /*f1b0*/  @!P0 LDGSTS.E.BYPASS.LTC128B.128 [R8+0x21c00], desc[UR50][R2.64], !P1 ;  /* 0x21c0000002088fae */ /* 0x0001e2000c901d72 */
[----:B------:R-:W-:Y:S01]  /*f1c0*/  PLOP3.LUT P0, PT, PT, PT, PT, 0x80, 0x0 ;  /* 0x000000000000781c */ /* 0x000fe20003f0f070 */
[----:B------:R-:W-:-:S12]  /*f1d0*/  NOP ;  /* 0x0000000000007918 */ /* 0x000fd80000000000 */
.L_x_3638:
        /* <DEDUP_REMOVED lines=14> */
[----:B------:R0:W-:Y:S01]  /*f2c0*/  SYNCS.ARRIVE.TRANS64.A1T0 RZ, [R17+URZ+0x28c00], RZ ;  /* 0x028c00ff11ff79a7 */ /* 0x0001e2000810003f */
[----:B------:R-:W-:Y:S01]  /*f2d0*/  BSSY B0, `(.L_x_3639) ;  /* 0x0000003000007945 */ /* 0x000fe20003800000 */
[----:B------:R-:W1:Y:S03]  /*f2e0*/  SYNCS.PHASECHK.TRANS64.TRYWAIT P0, [R17+URZ+0x28c20], R0 ;  /* 0x028c2000110075a7 */ /* 0x000e66000800017f */
[----:B01----:R-:W-:Y:S05]  /*f2f0*/  @!P0 BRA `(.L_x_3640) ;  /* 0x0000003800308947 */ /* 0x003fea0003800000 */
.L_x_3714:
[----:B------:R-:W-:Y:S05]  /*f300*/  BSYNC B0 ;  /* 0x0000000000007941 */ /* 0x000fea0003800000 */
.L_x_3639:
[----:B------:R-:W-:-:S05]  /*f310*/  IMAD.U32 R2, RZ, RZ, UR36 ;  /* 0x00000024ff027e24 */ /* 0x000fca000f8e00ff */
[----:B------:R-:W-:-:S13]  /*f320*/  ISETP.NE.AND P0, PT, R2, 0x3, PT ;  /* 0x000000030200780c */ /* 0x000fda0003f05270 */
[----:B------:R-:W-:Y:S05]  /*f330*/  @!P0 BRA `(.L_x_3641) ;  /* 0x0000000000048947 */ /* 0x000fea0003800000 */
[----:B------:R-:W-:Y:S01]  /*f340*/  BPT.TRAP 0x1 ;  /* 0x000000040000795c */ /* 0x000fe20000300000 */
.L_x_3641:
[----:B0-----:R-:W-:Y:S01]  /*f350*/  SHF.L.U32 R0, R22, 0x1f, RZ ;  /* 0x0000001f16007819 */ /* 0x001fe200000006ff */
[----:B------:R-:W-:Y:S03]  /*f360*/  BSSY B0, `(.L_x_3642) ;  /* 0x0000003000007945 */ /* 0x000fe60003800000 */
[----:B------:R-:W0:Y:S02]  /*f370*/  SYNCS.PHASECHK.TRANS64.TRYWAIT P0, [R19+URZ+0x28c60], R0 ;  /* 0x028c6000130075a7 */ /* 0x000e24000800017f */
[----:B0-----:R-:W-:Y:S05]  /*f380*/  @!P0 BRA `(.L_x_3643) ;  /* 0x0000003800208947 */ /* 0x001fea0003800000 */
.L_x_3715:
[----:B------:R-:W-:Y:S05]  /*f390*/  BSYNC B0 ;  /* 0x0000000000007941 */ /* 0x000fea0003800000 */
.L_x_3642:
[----:B------:R-:W0:Y:S01]  /*f3a0*/  LDL.LU R2, [R1+0x1c] ;  /* 0x00001c0001027983 */ /* 0x000e220000300800 */
[----:B------:R-:W-:Y:S01]  /*f3b0*/  ULDC.64 UR4, c[0x0][0x328] ;  /* 0x0000ca0000047ab9 */ /* 0x000fe20000000a00 */
[----:B------:R-:W-:Y:S02]  /*f3c0*/  ULDC.64 UR6, c[0x0][0x318] ;  /* 0x0000c60000067ab9 */ /* 0x000fe40000000a00 */
[----:B------:R-:W2:Y:S01]  /*f3d0*/  LDL.LU R4, [R1+0x20] ;  /* 0x0000200001047983 */ /* 0x000ea20000300800 */
[----:B------:R-:W-:Y:S02]  /*f3e0*/  IMAD R5, R18, 0x8000, R33 ;  /* 0x0000800012057824 */ /* 0x000fe400078e0221 */
[----:B0-----:R-:W-:Y:S02]  /*f3f0*/  IMAD R0, R2, UR4, RZ ;  /* 0x0000000402007c24 */ /* 0x001fe4000f8e02ff */
[----:B------:R-:W-:-:S04]  /*f400*/  IMAD.WIDE.U32 R2, R35, UR4, RZ ;  /* 0x0000000423027c25 */ /* 0x000fc8000f8e00ff */
[----:B------:R-:W-:Y:S01]  /*f410*/  IMAD R0, R35, UR5, R0 ;  /* 0x0000000523007c24 */ /* 0x000fe2000f8e0200 */
[----:B------:R-:W-:-:S03]  /*f420*/  ULDC.64 UR4, c[0x0][0x338] ;  /* 0x0000ce0000047ab9 */ /* 0x000fc60000000a00 */
[----:B------:R-:W-:Y:S02]  /*f430*/  IMAD.IADD R3, R3, 0x1, R0 ;  /* 0x0000000103037824 */ /* 0x000fe400078e0200 */
[----:B--2---:R-:W-:Y:S02]  /*f440*/  IMAD R0, R4, UR4, RZ ;  /* 0x0000000404007c24 */ /* 0x004fe4000f8e02ff */
        /* <DEDUP_REMOVED lines=10> */
[----:B------:R-:W2:Y:S01]  /*f4f0*/  LDL R3, [R1] ;  /* 0x0000000001037983 */ /* 0x000ea20000100800 */
[----:B------:R-:W-:Y:S01]  /*f500*/  IMAD R5, R5, 0x2, R17 ;  /* 0x0000000205057824 */ /* 0x000fe200078e0211 */
[C---:B------:R-:W-:Y:S01]  /*f510*/  LOP3.LUT P5, RZ, R29.reuse, 0x2, RZ, 0xc0, !PT ;  /* 0x000000021dff7812 */ /* 0x040fe200078ac0ff */
[----:B------:R-:W0:Y:S01]  /*f520*/  S2R R7, SR_TID.X ;  /* 0x0000000000077919 */ /* 0x000e220000002100 */
[C---:B------:R-:W-:Y:S02]  /*f530*/  LOP3.LUT P4, RZ, R29.reuse, 0x4, RZ, 0xc0, !PT ;  /* 0x000000041dff7812 */ /* 0x040fe4000788c0ff */
[C---:B------:R-:W-:Y:S01]  /*f540*/  LOP3.LUT P3, RZ, R29.reuse, 0x8, RZ, 0xc0, !PT ;  /* 0x000000081dff7812 */ /* 0x040fe2000786c0ff */
[----:B------:R-:W1:Y:S01]  /*f550*/  SHFL.IDX PT, R2, R4, RZ, 0x181f ;  /* 0x00181fff04027589 */ /* 0x000e6200000e0000 */
[----:B------:R-:W-:Y:S02]  /*f560*/  LOP3.LUT R16, R16, 0xfffffeff, RZ, 0xc0, !PT ;  /* 0xfffffeff10107812 */ /* 0x000fe400078ec0ff */
[----:B------:R-:W-:Y:S01]  /*f570*/  LOP3.LUT P2, RZ, R29, 0x10, RZ, 0xc0, !PT ;  /* 0x000000101dff7812 */ /* 0x000fe2000784c0ff */
[----:B0-----:R-:W-:-:S05]  /*f580*/  IMAD.SHL.U32 R7, R7, 0x8, RZ ;  /* 0x0000000807077824 */ /* 0x001fca00078e00ff */
[----:B------:R-:W-:-:S05]  /*f590*/  LOP3.LUT R7, R7, 0x38, RZ, 0xc0, !PT ;  /* 0x0000003807077812 */ /* 0x000fca00078ec0ff */
[----:B------:R-:W-:Y:S01]  /*f5a0*/  IMAD.SHL.U32 R0, R7, 0x2, RZ ;  /* 0x0000000207007824 */ /* 0x000fe200078e00ff */
[----:B------:R-:W-:-:S04]  /*f5b0*/  LOP3.LUT R7, R29, 0x1, RZ, 0xc0, !PT ;  /* 0x000000011d077812 */ /* 0x000fc800078ec0ff */
[----:B-1----:R-:W-:Y:S02]  /*f5c0*/  IADD3 R2, P0, R2, R0, RZ ;  /* 0x0000000002027210 */ /* 0x002fe40007f1e0ff */
[----:B------:R-:W-:-:S13]  /*f5d0*/  ISETP.NE.U32.AND P1, PT, R7, 0x1, PT ;  /* 0x000000010700780c */ /* 0x000fda0003f25070 */
[----:B------:R-:W-:-:S04]  /*f5e0*/  @P1 LOP3.LUT R16, R16, 0x100, RZ, 0xfc, !PT ;  /* 0x0000010010101812 */ /* 0x000fc800078efcff */
[----:B------:R-:W-:Y:S01]  /*f5f0*/  LOP3.LUT R16, R16, 0xfffffdff, RZ, 0xc0, !PT ;  /* 0xfffffdff10107812 */ /* 0x000fe200078ec0ff */
[----:B--2---:R-:W-:Y:S02]  /*f600*/  IMAD.MOV.U32 R8, RZ, RZ, R3 ;  /* 0x000000ffff087224 */ /* 0x004fe400078e0003 */
[----:B------:R-:W0:Y:S03]  /*f610*/  SHFL.IDX PT, R3, R6, RZ, 0x181f ;  /* 0x00181fff06037589 */ /* 0x000e2600000e0000 */
[----:B------:R-:W-:Y:S01]  /*f620*/  PRMT R7, R8, 0x8880, RZ ;  /* 0x0000888008077816 */ /* 0x000fe200000000ff */
[----:B0-----:R-:W-:Y:S01]  /*f630*/  IMAD.X R3, RZ, RZ, R3, P0 ;  /* 0x000000ffff037224 */ /* 0x001fe200000e0603 */
[----:B------:R-:W-:Y:S02]  /*f640*/  ISETP.LT.OR P0, PT, R28, 0x1, P1 ;  /* 0x000000011c00780c */ /* 0x000fe40000f01670 */
[----:B------:R-:W-:-:S04]  /*f650*/  LOP3.LUT P1, RZ, R29, 0x20, RZ, 0xc0, !PT ;  /* 0x000000201dff7812 */ /* 0x000fc8000782c0ff */
[----:B------:R-:W-:-:S07]  /*f660*/  ISETP.LT.OR P6, PT, R28, 0x1, !P1 ;  /* 0x000000011c00780c */ /* 0x000fce0004fc1670 */
[----:B------:R-:W-:Y:S01]  /*f670*/  @!PT LDS RZ, [RZ] ;  /* 0x00000000fffff984 */ /* 0x000fe20000000800 */
        /* <DEDUP_REMOVED lines=9> */
[----:B------:R-:W-:-:S03]  /*f710*/  LOP3.LUT P0, RZ, R29, 0x40, RZ, 0xc0, !PT ;  /* 0x000000401dff7812 */ /* 0x000fc6000780c0ff */
[----:B------:R-:W-:Y:S01]  /*f720*/  LDGSTS.E.BYPASS.LTC128B.128 [R5+0xa400], desc[UR50][R2.64+0x280], !P6 ;  /* 0x0a40028002057fae */ /* 0x000fe2000f101d72 */
[----:B------:R-:W-:-:S13]  /*f730*/  ISETP.LT.OR P6, PT, R28, 0x1, !P0 ;  /* 0x000000011c00780c */ /* 0x000fda00047c1670 */
[----:B------:R-:W-:Y:S01]  /*f740*/  LDGSTS.E.BYPASS.LTC128B.128 [R5+0xc400], desc[UR50][R2.64+0x300], !P6 ;  /* 0x0c40030002057fae */ /* 0x000fe2000f101d72 */
[----:B------:R-:W-:-:S03]  /*f750*/  ISETP.GT.AND P6, PT, R7, -0x1, PT ;  /* 0xffffffff0700780c */ /* 0x000fc60003fc4270 */
[----:B------:R-:W-:Y:S10]  /*f760*/  SHFL.IDX PT, R7, R6, 0x2, 0x181f ;  /* 0x00581f0006077f89 */ /* 0x000ff400000e0000 */
[----:B------:R-:W-:-:S02]  /*f770*/  @P6 LOP3.LUT R16, R16, 0x200, RZ, 0xfc, !PT ;  /* 0x0000020010106812 */ /* 0x000fc400078efcff */
[----:B------:R-:W-:-:S13]  /*f780*/  ISETP.LT.OR P6, PT, R28, 0x1, P6 ;  /* 0x000000011c00780c */ /* 0x000fda00037c1670 */
[----:B------:R0:W-:Y:S04]  /*f790*/  LDGSTS.E.BYPASS.LTC128B.128 [R5+0xe400], desc[UR50][R2.64+0x380], !P6 ;  /* 0x0e40038002057fae */ /* 0x0001e8000f101d72 */
[----:B0-----:R-:W0:Y:S04]  /*f7a0*/  SHFL.IDX PT, R2, R4, 0x1, 0x181f ;  /* 0x00381f0004027f89 */ /* 0x001e2800000e0000 */
[----:B------:R-:W1:Y:S04]  /*f7b0*/  SHFL.IDX PT, R3, R6, 0x1, 0x181f ;  /* 0x00381f0006037f89 */ /* 0x000e6800000e0000 */
[----:B------:R-:W-:Y:S01]  /*f7c0*/  SHFL.IDX PT, R6, R6, 0x3, 0x181f ;  /* 0x00781f0006067f89 */ /* 0x000fe200000e0000 */
[----:B0-----:R-:W-:-:S05]  /*f7d0*/  IADD3 R2, P6, R2, R0, RZ ;  /* 0x0000000002027210 */ /* 0x001fca0007fde0ff */
[----:B-1----:R-:W-:Y:S01]  /*f7e0*/  IMAD.X R3, RZ, RZ, R3, P6 ;  /* 0x000000ffff037224 */ /* 0x002fe200030e0603 */
        /* <DEDUP_REMOVED lines=17> */
[----:B------:R0:W-:Y:S04]  /*f900*/  LDGSTS.E.BYPASS.LTC128B.128 [R5+0xec00], desc[UR50][R2.64+0x380], !P6 ;  /* 0x0ec0038002057fae */ /* 0x0001e8000f101d72 */
[----:B0-----:R-:W0:Y:S02]  /*f910*/  SHFL.IDX PT, R2, R4, 0x2, 0x181f ;  /* 0x00581f0004027f89 */ /* 0x001e2400000e0000 */
[----:B0-----:R-:W-:-:S05]  /*f920*/  IADD3 R2, P6, R2, R0, RZ ;  /* 0x0000000002027210 */ /* 0x001fca0007fde0ff */
        /* <DEDUP_REMOVED lines=19> */
[----:B0-----:R0:W1:Y:S02]  /*fa60*/  SHFL.IDX PT, R2, R4, 0x3, 0x181f ;  /* 0x00781f0004027f89 */ /* 0x00106400000e0000 */
.L_x_3725:
[C---:B------:R-:W-:Y:S02]  /*fa70*/  LOP3.LUT P6, RZ, R16.reuse, 0x100, RZ, 0xc0, !PT ;  /* 0x0000010010ff7812 */ /* 0x040fe400078cc0ff */
[----:B------:R-:W-:Y:S02]  /*fa80*/  LOP3.LUT R16, R16, 0xffffefff, RZ, 0xc0, !PT ;  /* 0xffffefff10107812 */ /* 0x000fe400078ec0ff */
[C---:B------:R-:W-:Y:S02]  /*fa90*/  ISETP.LT.OR P6, PT, R28.reuse, 0x31, P6 ;  /* 0x000000311c00780c */ /* 0x040fe400037c1670 */
[----:B------:R-:W-:-:S11]  /*faa0*/  ISETP.LT.OR P5, PT, R28, 0x31, !P5 ;  /* 0x000000311c00780c */ /* 0x000fd60006fa1670 */
[----:B------:R-:W-:Y:S02]  /*fab0*/  @P6 LOP3.LUT R16, R16, 0x1000, RZ, 0xfc, !PT ;  /* 0x0000100010106812 */ /* 0x000fe400078efcff */
[----:B------:R-:W-:Y:S02]  /*fac0*/  ISETP.LT.OR P6, PT, R28, 0x31, !P4 ;  /* 0x000000311c00780c */ /* 0x000fe400067c1670 */
[----:B------:R-:W-:Y:S02]  /*fad0*/  LOP3.LUT R16, R16, 0xffffbfff, RZ, 0xc0, !PT ;  /* 0xffffbfff10107812 */ /* 0x000fe400078ec0ff */
[----:B------:R-:W-:Y:S02]  /*fae0*/  ISETP.LT.OR P4, PT, R28, 0x31, !P2 ;  /* 0x000000311c00780c */ /* 0x000fe40005781670 */
[----:B------:R-:W-:Y:S02]  /*faf0*/  LOP3.LUT R16, R16, 0xfffffeff, RZ, 0xc0, !PT ;  /* 0xfffffeff10107812 */ /* 0x000fe400078ec0ff */
[----:B------:R-:W-:-:S02]  /*fb00*/  ISETP.LT.OR P2, PT, R28, 0x31, !P0 ;  /* 0x000000311c00780c */ /* 0x000fc40004741670 */
[----:B------:R-:W-:Y:S02]  /*fb10*/  @P5 LOP3.LUT R16, R16, 0x100, RZ, 0xfc, !PT ;  /* 0x0000010010105812 */ /* 0x000fe400078efcff */
[----:B-1----:R-:W-:Y:S02]  /*fb20*/  IADD3 R2, P0, R2, R0, RZ ;  /* 0x0000000002027210 */ /* 0x002fe40007f1e0ff */
[----:B------:R-:W-:Y:S02]  /*fb30*/  @P6 LOP3.LUT R16, R16, 0x4000, RZ, 0xfc, !PT ;  /* 0x0000400010106812 */ /* 0x000fe400078efcff */
[----:B------:R-:W-:Y:S01]  /*fb40*/  ISETP.LT.OR P5, PT, R28, 0x31, !P3 ;  /* 0x000000311c00780c */ /* 0x000fe20005fa1670 */
[----:B------:R-:W-:Y:S01]  /*fb50*/  IMAD.X R3, RZ, RZ, R6, P0 ;  /* 0x000000ffff037224 */ /* 0x000fe200000e0606 */
[C---:B------:R-:W-:Y:S02]  /*fb60*/  LOP3.LUT P6, RZ, R16.reuse, 0x1000, RZ, 0xc0, !PT ;  /* 0x0000100010ff7812 */ /* 0x040fe400078cc0ff */
[----:B------:R-:W-:-:S02]  /*fb70*/  LOP3.LUT P0, RZ, R16, 0x100, RZ, 0xc0, !PT ;  /* 0x0000010010ff7812 */ /* 0x000fc4000780c0ff */
[----:B------:R-:W-:Y:S02]  /*fb80*/  ISETP.LT.OR P3, PT, R28, 0x31, !P1 ;  /* 0x000000311c00780c */ /* 0x000fe40004f61670 */
[----:B------:R-:W-:-:S04]  /*fb90*/  LOP3.LUT P1, RZ, R16, 0x200, RZ, 0xc0, !PT ;  /* 0x0000020010ff7812 */ /* 0x000fc8000782c0ff */
[----:B------:R-:W-:-:S03]  /*fba0*/  ISETP.LT.OR P1, PT, R28, 0x31, P1 ;  /* 0x000000311c00780c */ /* 0x000fc60000f21670 */
[----:B------:R-:W-:Y:S01]  /*fbb0*/  @!PT LDS RZ, [RZ] ;  /* 0x00000000fffff984 */ /* 0x000fe20000000800 */
[----:B------:R-:W-:Y:S01]  /*fbc0*/  @!PT LDS RZ, [RZ] ;  /* 0x00000000fffff984 */ /* 0x000fe20000000800 */
[----:B------:R-:W-:Y:S01]  /*fbd0*/  @!PT LDS RZ, [RZ] ;  /* 0x00000000fffff984 */ /* 0x000fe20000000800 */
[----:B------:R1:W-:Y:S01]  /*fbe0*/  LDGSTS.E.BYPASS.LTC128B.128 [R5+0x1c00], desc[UR50][R2.64], !P6 ;  /* 0x01c0000002057fae */ /* 0x0003e2000f101d72 */
[----:B------:R-:W-:-:S03]  /*fbf0*/  LOP3.LUT P6, RZ, R16, 0x4000, RZ, 0xc0, !PT ;  /* 0x0000400010ff7812 */ /* 0x000fc600078cc0ff */
[----:B------:R1:W-:Y:S01]  /*fc00*/  LDGSTS.E.BYPASS.LTC128B.128 [R5+0x3c00], desc[UR50][R2.64+0x80], !P0 ;  /* 0x03c0008002057fae */ /* 0x0003e2000c101d72 */
[----:B------:R-:W-:-:S09]  /*fc10*/  PLOP3.LUT P0, PT, PT, PT, PT, 0x80, 0x0 ;  /* 0x000000000000781c */ /* 0x000fd20003f0f070 */
[----:B------:R1:W-:Y:S04]  /*fc20*/  LDGSTS.E.BYPASS.LTC128B.128 [R5+0x5c00], desc[UR50][R2.64+0x100], !P6 ;  /* 0x05c0010002057fae */ /* 0x0003e8000f101d72 */
[----:B------:R1:W-:Y:S04]  /*fc30*/  LDGSTS.E.BYPASS.LTC128B.128 [R5+0x7c00], desc[UR50][R2.64+0x180], !P5 ;  /* 0x07c0018002057fae */ /* 0x0003e8000e901d72 */
[----:B------:R1:W-:Y:S04]  /*fc40*/  LDGSTS.E.BYPASS.LTC128B.128 [R5+0x9c00], desc[UR50][R2.64+0x200], !P4 ;  /* 0x09c0020002057fae */ /* 0x0003e8000e101d72 */
[----:B------:R1:W-:Y:S04]  /*fc50*/  LDGSTS.E.BYPASS.LTC128B.128 [R5+0xbc00], desc[UR50][R2.64+0x280], !P3 ;  /* 0x0bc0028002057fae */ /* 0x0003e8000d901d72 */
[----:B------:R1:W-:Y:S04]  /*fc60*/  LDGSTS.E.BYPASS.LTC128B.128 [R5+0xdc00], desc[UR50][R2.64+0x300], !P2 ;  /* 0x0dc0030002057fae */ /* 0x0003e8000d101d72 */
[----:B------:R1:W-:Y:S01]  /*fc70*/  LDGSTS.E.BYPASS.LTC128B.128 [R5+0xfc00], desc[UR50][R2.64+0x380], !P1 ;  /* 0x0fc0038002057fae */ /* 0x0003e2000c901d72 */
[----:B------:R-:W-:Y:S01]  /*fc80*/  NOP ;  /* 0x0000000000007918 */ /* 0x000fe20000000000 */
.L_x_3645:
        /* <DEDUP_REMOVED lines=11> */
.L_x_3646:
[----:B------:R-:W2:Y:S01]  /*fd40*/  LDL.LU R2, [R1+0xc] ;  /* 0x00000c0001027983 */ /* 0x000ea20000300800 */
[----:B------:R1:W-:Y:S01]  /*fd50*/  SYNCS.ARRIVE.TRANS64.A1T0 RZ, [R19+URZ+0x28c50], RZ ;  /* 0x028c50ff13ff79a7 */ /* 0x0003e2000810003f */
[----:B------:R-:W-:Y:S01]  /*fd60*/  BSSY B0, `(.L_x_3647) ;  /* 0x00000f1000007945 */ /* 0x000fe20003800000 */
[----:B--2---:R-:W-:-:S05]  /*fd70*/  VIADD R7, R2, 0xfffffffe ;  /* 0xfffffffe02077836 */ /* 0x004fca0000000000 */
[----:B------:R-:W-:-:S13]  /*fd80*/  ISETP.GE.AND P0, PT, R7, R30, PT ;  /* 0x0000001e0700720c */ /* 0x000fda0003f06270 */
[----:B-1----:R-:W-:Y:S05]  /*fd90*/  @!P0 BRA `(.L_x_3648) ;  /* 0x0000000c00b48947 */ /* 0x002fea0003800000 */
[----:B------:R-:W2:Y:S04]  /*fda0*/  LDL.LU R3, [R1+0x28] ;  /* 0x0000280001037983 */ /* 0x000ea80000300800 */
[----:B------:R-:W3:Y:S01]  /*fdb0*/  LDL.LU R2, [R1] ;  /* 0x0000000001027983 */ /* 0x000ee20000300800 */
[----:B--2---:R-:W-:Y:S02]  /*fdc0*/  LOP3.LUT R29, R3, 0x40, RZ, 0xc0, !PT ;  /* 0x00000040031d7812 */ /* 0x004fe400078ec0ff */
[----:B---3--:R-:W-:Y:S02]  /*fdd0*/  LOP3.LUT R28, R2, 0x80, RZ, 0xc0, !PT ;  /* 0x00000080021c7812 */ /* 0x008fe400078ec0ff */
[----:B------:R-:W-:Y:S02]  /*fde0*/  SHF.R.U32.HI R29, RZ, 0x2, R29 ;  /* 0x00000002ff1d7819 */ /* 0x000fe4000001161d */
[----:B------:R-:W-:-:S07]  /*fdf0*/  SHF.R.U32.HI R28, RZ, 0x3, R28 ;  /* 0x00000003ff1c7819 */ /* 0x000fce000001161c */
.L_x_3661:
[----:B0-----:R-:W0:Y:S01]  /*fe00*/  S2R R4, SR_TID.X ;  /* 0x0000000000047919 */ /* 0x001e220000002100 */
[----:B-1----:R-:W1:Y:S01]  /*fe10*/  LDC R2, c[0x0][0x430] ;  /* 0x00010c00ff027b82 */ /* 0x002e620000000800 */
[----:B--23--:R-:W-:Y:S01]  /*fe20*/  IMAD R6, R7, 0x40, R31 ;  /* 0x0000004007067824 */ /* 0x00cfe200078e021f */
[----:B------:R-:W-:Y:S05]  /*fe30*/  YIELD ;  /* 0x0000000000007946 */ /* 0x000fea0003800000 */
[----:B------:R-:W-:Y:S01]  /*fe40*/  IMAD.U32 R11, RZ, RZ, UR36 ;  /* 0x00000024ff0b7e24 */ /* 0x000fe2000f8e00ff */
[----:B------:R-:W-:Y:S01]  /*fe50*/  ULDC UR4, c[0x0][0x430] ;  /* 0x00010c0000047ab9 */ /* 0x000fe20000000800 */
[----:B------:R-:W-:Y:S01]  /*fe60*/  VIADD R18, R18, 0x1 ;  /* 0x0000000112127836 */ /* 0x000fe20000000000 */
[----:B-1----:R-:W-:Y:S01]  /*fe70*/  ISETP.NE.AND P0, PT, R2, 0x1, PT ;  /* 0x000000010200780c */ /* 0x002fe20003f05270 */
[----:B0-----:R-:W-:-:S05]  /*fe80*/  IMAD.SHL.U32 R4, R4, 0x10, RZ ;  /* 0x0000001004047824 */ /* 0x001fca00078e00ff */
[----:B------:R-:W-:-:S07]  /*fe90*/  LOP3.LUT R4, R36, 0x70, R4, 0xf8, !PT ;  /* 0x0000007024047812 */ /* 0x000fce00078ef804 */
[----:B------:R-:W0:Y:S01]  /*fea0*/  @P0 LDC R3, c[0x0][0x434] ;  /* 0x00010d00ff030b82 */ /* 0x000e220000000800 */
[C---:B------:R-:W-:Y:S01]  /*feb0*/  ISETP.GT.U32.AND P1, PT, R4.reuse, 0x3f, PT ;  /* 0x0000003f0400780c */ /* 0x040fe20003f24070 */
[----:B------:R-:W-:-:S06]  /*fec0*/  IMAD.IADD R6, R4, 0x1, R6 ;  /* 0x0000000104067824 */ /* 0x000fcc00078e0206 */
[----:B------:R-:W1:Y:S01]  /*fed0*/  @P0 LDC R2, c[0x0][0x438] ;  /* 0x00010e00ff020b82 */ /* 0x000e620000000800 */
[----:B------:R-:W-:-:S07]  /*fee0*/  IMAD.MOV.U32 R10, RZ, RZ, R6 ;  /* 0x000000ffff0a7224 */ /* 0x000fce00078e0006 */
[----:B------:R-:W2:Y:S01]  /*fef0*/  @!P1 LDC.64 R4, c[0x0][0x428] ;  /* 0x00010a00ff049b82 */ /* 0x000ea20000000a00 */
[----:B0-----:R-:W-:-:S07]  /*ff00*/  @P0 IMAD.HI.U32 R3, R6, R3, RZ ;  /* 0x0000000306030227 */ /* 0x001fce00078e00ff */
[----:B------:R-:W0:Y:S01]  /*ff10*/  @!P1 LDC.64 R8, c[0x0][0x418] ;  /* 0x00010600ff089b82 */ /* 0x000e220000000a00 */
[----:B-1----:R-:W-:-:S04]  /*ff20*/  @P0 SHF.R.U32.HI R10, RZ, R2, R3 ;  /* 0x00000002ff0a0219 */ /* 0x002fc80000011603 */
[--C-:B------:R-:W-:Y:S01]  /*ff30*/  @!P1 SHF.R.S32.HI R3, RZ, 0x1f, R10.reuse ;  /* 0x0000001fff039819 */ /* 0x100fe2000001140a */
[----:B------:R-:W-:-:S04]  /*ff40*/  @!P1 IMAD.MOV.U32 R2, RZ, RZ, R10 ;  /* 0x000000ffff029224 */ /* 0x000fc800078e000a */
[----:B--2---:R-:W-:-:S04]  /*ff50*/  @!P1 IMAD.WIDE.U32 R2, R23, R4, R2 ;  /* 0x0000000417029225 */ /* 0x004fc800078e0002 */
[----:B------:R-:W-:-:S04]  /*ff60*/  @!P1 IMAD R4, R32, R4, RZ ;  /* 0x0000000420049224 */ /* 0x000fc800078e02ff */
[----:B------:R-:W-:Y:S01]  /*ff70*/  @!P1 IMAD R5, R23, R5, R4 ;  /* 0x0000000517059224 */ /* 0x000fe200078e0204 */
[----:B0-----:R-:W-:Y:S01]  /*ff80*/  @!P1 LEA R8, P0, R2, R8, 0x2 ;  /* 0x0000000802089211 */ /* 0x001fe200078010ff */
[----:B------:R-:W-:Y:S02]  /*ff90*/  IMAD.MOV.U32 R4, RZ, RZ, RZ ;  /* 0x000000ffff047224 */ /* 0x000fe400078e00ff */
[----:B------:R-:W-:Y:S02]  /*ffa0*/  @!P1 IMAD.IADD R3, R5, 0x1, R3 ;  /* 0x0000000105039824 */ /* 0x000fe400078e0203 */
[----:B------:R-:W-:-:S03]  /*ffb0*/  IMAD.MOV R5, RZ, RZ, -R10 ;  /* 0x000000ffff057224 */ /* 0x000fc600078e0a0a */
[----:B------:R-:W-:Y:S01]  /*ffc0*/  @!P1 LEA.HI.X R9, R2, R9, R3, 0x2, P0 ;  /* 0x0000000902099211 */ /* 0x000fe200000f1403 */
[----:B------:R-:W-:Y:S01]  /*ffd0*/  IMAD R5, R5, UR4, R6 ;  /* 0x0000000405057c24 */ /* 0x000fe2000f8e0206 */
[----:B------:R-:W-:-:S03]  /*ffe0*/  ISETP.NE.AND P0, PT, R18, 0x2, PT ;  /* 0x000000021200780c */ /* 0x000fc60003f05270 */
[----:B------:R0:W5:Y:S01]  /*fff0*/  @!P1 LDG.E R4, desc[UR50][R8.64] ;  /* 0x0000003208049981 */ /* 0x000162000c1e1900 */
[----:B------:R-:W-:Y:S01]  /*10000*/  ISETP.NE.AND P1, PT, R11, 0x3, PT ;  /* 0x000000030b00780c */ /* 0x000fe20003f25270 */
[----:B------:R-:W-:Y:S01]  /*10010*/  IMAD.MOV.U32 R3, RZ, RZ, R7 ;  /* 0x000000ffff037224 */ /* 0x000fe200078e0007 */
[----:B------:R-:W-:Y:S01]  /*10020*/  SEL R2, RZ, 0x1, P0 ;  /* 0x00000001ff027807 */ /* 0x000fe20000000000 */
[----:B------:R-:W-:Y:S01]  /*10030*/  VIADD R7, R7, 0xffffffff ;  /* 0xffffffff07077836 */ /* 0x000fe20000000000 */
[----:B------:R-:W-:Y:S02]  /*10040*/  SEL R18, R18, RZ, P0 ;  /* 0x000000ff12127207 */ /* 0x000fe40000000000 */
[----:B------:R-:W-:Y:S02]  /*10050*/  LOP3.LUT R22, R22, R2, RZ, 0x3c, !PT ;  /* 0x0000000216167212 */ /* 0x000fe400078e3cff */
[----:B------:R-:W-:-:S05]  /*10060*/  ISETP.GT.AND P3, PT, R3, R30, PT ;  /* 0x0000001e0300720c */ /* 0x000fca0003f64270 */
[----:B0-----:R-:W-:Y:S08]  /*10070*/  @!P1 BRA `(.L_x_3649) ;  /* 0x0000000000049947 */ /* 0x001ff00003800000 */
[----:B------:R-:W-:Y:S01]  /*10080*/  BPT.TRAP 0x1 ;  /* 0x000000040000795c */ /* 0x000fe20000300000 */
.L_x_3649:
[----:B------:R-:W-:Y:S01]  /*10090*/  IMAD R6, R18, 0x8, R17 ;  /* 0x0000000812067824 */ /* 0x000fe200078e0211 */
[----:B------:R-:W-:Y:S01]  /*100a0*/  SHF.L.U32 R19, R22, 0x1f, RZ ;  /* 0x0000001f16137819 */ /* 0x000fe200000006ff */
[----:B------:R-:W-:Y:S01]  /*100b0*/  BSSY B1, `(.L_x_3650) ;  /* 0x0000004000017945 */ /* 0x000fe20003800000 */
[----:B------:R-:W-:Y:S02]  /*100c0*/  SHF.R.S32.HI R9, RZ, 0x1f, R5 ;  /* 0x0000001fff097819 */ /* 0x000fe40000011405 */
[----:B------:R-:W0:Y:S02]  /*100d0*/  SYNCS.PHASECHK.TRANS64.TRYWAIT P0, [R6+URZ+0x28c40], R19 ;  /* 0x028c4013060075a7 */ /* 0x000e24000800017f */
[----:B0-----:R-:W-:Y:S05]  /*100e0*/  @!P0 BRA `(.L_x_3651) ;  /* 0x0000003400088947 */ /* 0x001fea0003800000 */
.L_x_3726:
[----:B------:R-:W-:Y:S05]  /*100f0*/  BSYNC B1 ;  /* 0x0000000000017941 */ /* 0x000fea0003800000 */
.L_x_3650:
[----:B------:R-:W-:Y:S01]  /*10100*/  ULDC.64 UR4, c[0x0][0x300] ;  /* 0x0000c00000047ab9 */ /* 0x000fe20000000a00 */
[----:B-----5:R-:W-:Y:S01]  /*10110*/  SHF.R.S32.HI R10, RZ, 0x1f, R4 ;  /* 0x0000001fff0a7819 */ /* 0x020fe20000011404 */
[----:B------:R-:W-:Y:S01]  /*10120*/  IMAD R8, R9, UR4, RZ ;  /* 0x0000000409087c24 */ /* 0x000fe2000f8e02ff */
[----:B------:R-:W-:Y:S01]  /*10130*/  ULDC.64 UR6, c[0x0][0x2e8] ;  /* 0x0000ba0000067ab9 */ /* 0x000fe20000000a00 */
[----:B------:R-:W-:Y:S01]  /*10140*/  IMAD.WIDE.U32 R2, R5, UR4, RZ ;  /* 0x0000000405027c25 */ /* 0x000fe2000f8e00ff */
[----:B------:R-:W-:-:S03]  /*10150*/  LOP3.LUT P1, RZ, R16, 0x2, RZ, 0xc0, !PT ;  /* 0x0000000210ff7812 */ /* 0x000fc6000782c0ff */
        /* <DEDUP_REMOVED lines=8> */
[----:B------:R-:W-:Y:S02]  /*101e0*/  IMAD R8, R18, 0x1000, R33 ;  /* 0x0000100012087824 */ /* 0x000fe400078e0221 */
[----:B------:R-:W-:Y:S01]  /*101f0*/  IMAD.WIDE.U32 R2, R26, UR4, R2 ;  /* 0x000000041a027c25 */ /* 0x000fe2000f8e0002 */
[----:B------:R-:W-:-:S03]  /*10200*/  UMOV UR4, 0xffffffff ;  /* 0xffffffff00047882 */ /* 0x000fc60000000000 */
[----:B------:R-:W-:Y:S01]  /*10210*/  IMAD R25, R26, UR5, R3 ;  /* 0x000000051a197c24 */ /* 0x000fe2000f8e0203 */
[----:B------:R-:W-:-:S04]  /*10220*/  LEA R20, P0, R2, UR6, 0x1 ;  /* 0x0000000602147c11 */ /* 0x000fc8000f8008ff */
[----:B------:R-:W-:Y:S01]  /*10230*/  LEA.HI.X R25, R2, UR7, R25, 0x1, P0 ;  /* 0x0000000702197c11 */ /* 0x000fe200080f0c19 */
[----:B------:R-:W-:Y:S08]  /*10240*/  BRA.DIV UR4, `(.L_x_3652) ;  /* 0x0000003204c47947 */ /* 0x000ff0000b800000 */
[----:B------:R-:W1:Y:S01]  /*10250*/  SHFL.IDX PT, R2, R20, RZ, 0x181f ;  /* 0x00181fff14027589 */ /* 0x000e6200000e0000 */
[----:B------:R-:W-:-:S03]  /*10260*/  IMAD R21, R8, 0x2, R17 ;  /* 0x0000000208157824 */ /* 0x000fc600078e0211 */
[----:B------:R-:W2:Y:S01]  /*10270*/  SHFL.IDX PT, R3, R25, RZ, 0x181f ;  /* 0x00181fff19037589 */ /* 0x000ea200000e0000 */
[----:B-1----:R-:W-:-:S05]  /*10280*/  IADD3 R2, P0, R2, R0, RZ ;  /* 0x0000000002027210 */ /* 0x002fca0007f1e0ff */
[----:B--2---:R-:W-:-:S05]  /*10290*/  IMAD.X R3, RZ, RZ, R3, P0 ;  /* 0x000000ffff037224 */ /* 0x004fca00000e0603 */
[----:B------:R-:W-:Y:S01]  /*102a0*/  @!PT LDS RZ, [RZ] ;  /* 0x00000000fffff984 */ /* 0x000fe20000000800 */
[----:B------:R1:W-:Y:S04]  /*102b0*/  LDGSTS.E.BYPASS.LTC128B.128 [R21+0x22400], desc[UR50][R2.64], !P1 ;  /* 0x2240000002157fae */ /* 0x0003e8000c901d72 */
[----:B-1----:R-:W1:Y:S04]  /*102c0*/  SHFL.IDX PT, R2, R20, 0x1, 0x181f ;  /* 0x00381f0014027f89 */ /* 0x002e6800000e0000 */
[----:B------:R-:W2:Y:S01]  /*102d0*/  SHFL.IDX PT, R3, R25, 0x1, 0x181f ;  /* 0x00381f0019037f89 */ /* 0x000ea200000e0000 */
[----:B-1----:R-:W-:-:S05]  /*102e0*/  IADD3 R2, P0, R2, R0, RZ ;  /* 0x0000000002027210 */ /* 0x002fca0007f1e0ff */
[----:B--2---:R-:W-:-:S05]  /*102f0*/  IMAD.X R3, RZ, RZ, R3, P0 ;  /* 0x000000ffff037224 */ /* 0x004fca00000e0603 */
[----:B------:R1:W-:Y:S04]  /*10300*/  LDGSTS.E.BYPASS.LTC128B.128 [R21+0x22c00], desc[UR50][R2.64], !P1 ;  /* 0x22c0000002157fae */ /* 0x0003e8000c901d72 */
[----:B-1----:R-:W1:Y:S04]  /*10310*/  SHFL.IDX PT, R2, R20, 0x2, 0x181f ;  /* 0x00581f0014027f89 */ /* 0x002e6800000e0000 */
[----:B------:R-:W2:Y:S04]  /*10320*/  SHFL.IDX PT, R3, R25, 0x2, 0x181f ;  /* 0x00581f0019037f89 */ /* 0x000ea800000e0000 */
[----:B------:R-:W3:Y:S01]  /*10330*/  SHFL.IDX PT, R25, R25, 0x3, 0x181f ;  /* 0x00781f0019197f89 */ /* 0x000ee200000e0000 */
[----:B-1----:R-:W-:-:S05]  /*10340*/  IADD3 R2, P0, R2, R0, RZ ;  /* 0x0000000002027210 */ /* 0x002fca0007f1e0ff */
[----:B--2---:R-:W-:-:S05]  /*10350*/  IMAD.X R3, RZ, RZ, R3, P0 ;  /* 0x000000ffff037224 */ /* 0x004fca00000e0603 */
[----:B------:R1:W-:Y:S04]  /*10360*/  LDGSTS.E.BYPASS.LTC128B.128 [R21+0x23400], desc[UR50][R2.64], !P1 ;  /* 0x2340000002157fae */ /* 0x0003e8000c901d72 */
[----:B-1-3--:R1:W2:Y:S02]  /*10370*/  SHFL.IDX PT, R2, R20, 0x3, 0x181f ;  /* 0x00781f0014027f89 */ /* 0x00a2a400000e0000 */
.L_x_3736:
[----:B--2---:R-:W-:-:S05]  /*10380*/  IADD3 R2, P0, R2, R0, RZ ;  /* 0x0000000002027210 */ /* 0x004fca0007f1e0ff */
[----:B------:R-:W-:Y:S01]  /*10390*/  IMAD.X R3, RZ, RZ, R25, P0 ;  /* 0x000000ffff037224 */ /* 0x000fe200000e0619 */
[----:B------:R-:W-:-:S04]  /*103a0*/  PLOP3.LUT P0, PT, PT, PT, PT, 0x80, 0x0 ;  /* 0x000000000000781c */ /* 0x000fc80003f0f070 */
[----:B------:R-:W-:Y:S01]  /*103b0*/  @!PT LDS RZ, [RZ] ;  /* 0x00000000fffff984 */ /* 0x000fe20000000800 */
[----:B------:R-:W-:Y:S01]  /*103c0*/  @!PT LDS RZ, [RZ] ;  /* 0x00000000fffff984 */ /* 0x000fe20000000800 */
[----:B------:R-:W-:Y:S01]  /*103d0*/  @!PT LDS RZ, [RZ] ;  /* 0x00000000fffff984 */ /* 0x000fe20000000800 */
[----:B------:R2:W-:Y:S01]  /*103e0*/  LDGSTS.E.BYPASS.LTC128B.128 [R21+0x23c00], desc[UR50][R2.64], !P1 ;  /* 0x23c0000002157fae */ /* 0x0005e2000c901d72 */
[----:B------:R-:W-:-:S08]  /*103f0*/  NOP ;  /* 0x0000000000007918 */ /* 0x000fd00000000000 */
.L_x_3653:
[----:B------:R-:W-:Y:S02]  /*10400*/  PLOP3.LUT P1, PT, P1, P0, PT, 0xa2, 0x0 ;  /* 0x000000000000781c */ /* 0x000fe40000f21472 */
[----:B------:R-:W-:-:S08]  /*10410*/  @P0 R2UR P1, UR4, R6 ;  /* 0x00000000060402ca */ /* 0x000fd00000020000 */
[----:B------:R-:W-:-:S05]  /*10420*/  @P0 PLOP3.LUT P0, PT, P1, PT, PT, 0x80, 0x0 ;  /* 0x000000000000081c */ /* 0x000fca0000f0f070 */
[----:B------:R-:W-:Y:S01]  /*10430*/  @!P1 SYNCS.ARRIVE.TRANS64.RED.A0T1 RZ, [UR4+0x28c30], RZ ;  /* 0x028c30ffffff99a7 */ /* 0x000fe20008200404 */
[----:B------:R-:W-:Y:S07]  /*10440*/  @!P1 ARRIVES.LDGSTSBAR.64.TRANSCNT [UR4+0x28c30] ;  /* 0x028c3000ff0099b0 */ /* 0x000fee0008000a84 */
[----:B------:R-:W-:Y:S05]  /*10450*/  @P0 BRA.U.ANY `(.L_x_3653) ;  /* 0xfffffffd00e80947 */ /* 0x000fea000393ffff */
[----:B------:R-:W-:Y:S01]  /*10460*/  NOP ;  /* 0x0000000000007918 */ /* 0x000fe20000000000 */
[----:B--2---:R-:W-:-:S05]  /*10470*/  IMAD.U32 R2, RZ, RZ, UR36 ;  /* 0x00000024ff027e24 */ /* 0x004fca000f8e00ff */
[----:B------:R-:W-:-:S13]  /*10480*/  ISETP.NE.AND P2, PT, R2, 0x3, PT ;  /* 0x000000030200780c */ /* 0x000fda0003f45270 */
[----:B------:R-:W-:Y:S05]  /*10490*/  @!P2 BRA `(.L_x_3654) ;  /* 0x000000000004a947 */ /* 0x000fea0003800000 */
[----:B------:R-:W-:Y:S01]  /*104a0*/  BPT.TRAP 0x1 ;  /* 0x000000040000795c */ /* 0x000fe20000300000 */
.L_x_3654:
[----:B------:R2:W-:Y:S01]  /*104b0*/  SYNCS.ARRIVE.TRANS64.A1T0 RZ, [R6+URZ+0x28c30], RZ ;  /* 0x028c30ff06ff79a7 */ /* 0x0005e2000810003f */
[----:B------:R-:W-:Y:S05]  /*104c0*/  @!P2 BRA `(.L_x_3655) ;  /* 0x000000000004a947 */ /* 0x000fea0003800000 */
[----:B------:R-:W-:Y:S01]  /*104d0*/  BPT.TRAP 0x1 ;  /* 0x000000040000795c */ /* 0x000fe20000300000 */
.L_x_3655:
[----:B------:R-:W3:Y:S01]  /*104e0*/  SYNCS.PHASECHK.TRANS64.TRYWAIT P0, [R6+URZ+0x28c60], R19 ;  /* 0x028c6013060075a7 */ /* 0x000ee2000800017f */
[----:B------:R-:W-:Y:S04]  /*104f0*/  BSSY B1, `(.L_x_3656) ;  /* 0x0000002000017945 */ /* 0x000fe80003800000 */
[----:B---3--:R-:W-:Y:S05]  /*10500*/  @!P0 BRA `(.L_x_3657) ;  /* 0x0000003400308947 */ /* 0x008fea0003800000 */
.L_x_3737:
[----:B------:R-:W-:Y:S05]  /*10510*/  BSYNC B1 ;  /* 0x0000000000017941 */ /* 0x000fea0003800000 */
.L_x_3656:
[----:B------:R-:W-:Y:S01]  /*10520*/  ULDC.64 UR4, c[0x0][0x328] ;  /* 0x0000ca0000047ab9 */ /* 0x000fe20000000a00 */
[----:B------:R-:W-:Y:S01]  /*10530*/  ULDC.64 UR6, c[0x0][0x318] ;  /* 0x0000c60000067ab9 */ /* 0x000fe20000000a00 */
[----:B------:R-:W-:Y:S01]  /*10540*/  IMAD R9, R9, UR4, RZ ;  /* 0x0000000409097c24 */ /* 0x000fe2000f8e02ff */
[C---:B------:R-:W-:Y:S01]  /*10550*/  LOP3.LUT P5, RZ, R16.reuse, 0x8, RZ, 0xc0, !PT ;  /* 0x0000000810ff7812 */ /* 0x040fe200078ac0ff */
[----:B------:R-:W-:Y:S01]  /*10560*/  IMAD.WIDE.U32 R2, R5, UR4, RZ ;  /* 0x0000000405027c25 */ /* 0x000fe2000f8e00ff */
[----:B------:R-:W-:-:S03]  /*10570*/  LOP3.LUT P4, RZ, R16, 0x4, RZ, 0xc0, !PT ;  /* 0x0000000410ff7812 */ /* 0x000fc6000788c0ff */
[----:B------:R-:W-:Y:S01]  /*10580*/  IMAD R9, R5, UR5, R9 ;  /* 0x0000000505097c24 */ /* 0x000fe2000f8e0209 */
[----:B------:R-:W-:Y:S01]  /*10590*/  ULDC.64 UR4, c[0x0][0x338] ;  /* 0x0000ce0000047ab9 */ /* 0x000fe20000000a00 */
[----:B0--3--:R-:W-:Y:S02]  /*105a0*/  IMAD R19, R18, 0x7000, R8 ;  /* 0x0000700012137824 */ /* 0x009fe400078e0208 */
        /* <DEDUP_REMOVED lines=12> */
[----:B------:R-:W0:Y:S01]  /*10670*/  SHFL.IDX PT, R2, R9, RZ, 0x181f ;  /* 0x00181fff09027589 */ /* 0x000e2200000e0000 */
[C---:B------:R-:W-:Y:S01]  /*10680*/  LOP3.LUT P1, RZ, R16.reuse, 0x80, RZ, 0xc0, !PT ;  /* 0x0000008010ff7812 */ /* 0x040fe2000782c0ff */
[----:B------:R-:W-:Y:S01]  /*10690*/  IMAD R19, R19, 0x2, R17 ;  /* 0x0000000213137824 */ /* 0x000fe200078e0211 */
[C---:B------:R-:W-:Y:S01]  /*106a0*/  LOP3.LUT P2, RZ, R16.reuse, 0x40, RZ, 0xc0, !PT ;  /* 0x0000004010ff7812 */ /* 0x040fe2000784c0ff */
[----:B------:R-:W3:Y:S01]  /*106b0*/  SHFL.IDX PT, R3, R10, RZ, 0x181f ;  /* 0x00181fff0a037589 */ /* 0x000ee200000e0000 */
[----:B------:R-:W-:-:S03]  /*106c0*/  LOP3.LUT R16, R16, 0xffffbfff, RZ, 0xc0, !PT ;  /* 0xffffbfff10107812 */ /* 0x000fc600078ec0ff */
[----:B------:R-:W4:Y:S01]  /*106d0*/  SHFL.IDX PT, R14, R9, 0x1, 0x181f ;  /* 0x00381f00090e7f89 */ /* 0x000f2200000e0000 */
[----:B------:R-:W-:-:S03]  /*106e0*/  @P3 LOP3.LUT R16, R16, 0x4000, RZ, 0xfc, !PT ;  /* 0x0000400010103812 */ /* 0x000fc600078efcff */
[----:B------:R-:W5:Y:S01]  /*106f0*/  SHFL.IDX PT, R5, R10, 0x1, 0x181f ;  /* 0x00381f000a057f89 */ /* 0x000f6200000e0000 */
[C---:B------:R-:W-:Y:S02]  /*10700*/  LOP3.LUT P3, RZ, R16.reuse, 0x20, RZ, 0xc0, !PT ;  /* 0x0000002010ff7812 */ /* 0x040fe4000786c0ff */
[C---:B------:R-:W-:Y:S01]  /*10710*/  LOP3.LUT P6, RZ, R16.reuse, 0x10, RZ, 0xc0, !PT ;  /* 0x0000001010ff7812 */ /* 0x040fe200078cc0ff */
[----:B------:R-:W-:Y:S01]  /*10720*/  SHFL.IDX PT, R8, R10, 0x2, 0x181f ;  /* 0x00581f000a087f89 */ /* 0x000fe200000e0000 */
[----:B------:R-:W-:-:S03]  /*10730*/  LOP3.LUT R16, R16, 0xfffeffff, RZ, 0xc0, !PT ;  /* 0xfffeffff10107812 */ /* 0x000fc600078ec0ff */
[----:B------:R-:W-:Y:S01]  /*10740*/  SHFL.IDX PT, R10, R10, 0x3, 0x181f ;  /* 0x00781f000a0a7f89 */ /* 0x000fe200000e0000 */
[----:B0-----:R-:W-:-:S05]  /*10750*/  IADD3 R2, P0, R2, R0, RZ ;  /* 0x0000000002027210 */ /* 0x001fca0007f1e0ff */
[----:B------:R-:W-:Y:S01]  /*10760*/  @P3 LOP3.LUT R16, R16, 0x10000, RZ, 0xfc, !PT ;  /* 0x0001000010103812 */ /* 0x000fe200078efcff */
[----:B---3--:R-:W-:Y:S01]  /*10770*/  IMAD.X R3, RZ, RZ, R3, P0 ;  /* 0x000000ffff037224 */ /* 0x008fe200000e0603 */
[----:B------:R-:W-:-:S04]  /*10780*/  ISETP.NE.U32.AND P0, PT, R29, RZ, PT ;  /* 0x000000ff1d00720c */ /* 0x000fc80003f05070 */
[----:B------:R-:W-:Y:S01]  /*10790*/  LDGSTS.E.BYPASS.LTC128B.128 [R19+0x400], desc[UR50][R2.64], !P1 ;  /* 0x0040000002137fae */ /* 0x000fe2000c901d72 */
[----:B------:R-:W-:-:S03]  /*107a0*/  ISETP.NE.U32.AND P1, PT, R28, RZ, PT ;  /* 0x000000ff1c00720c */ /* 0x000fc60003f25070 */
[----:B------:R-:W-:Y:S01]  /*107b0*/  LDGSTS.E.BYPASS.LTC128B.128 [R19+0x2400], desc[UR50][R2.64+0x80], !P2 ;  /* 0x0240008002137fae */ /* 0x000fe2000d101d72 */
[----:B----4-:R-:W-:-:S03]  /*107c0*/  IADD3 R4, P2, R14, R0, RZ ;  /* 0x000000000e047210 */ /* 0x010fc60007f5e0ff */
[----:B------:R-:W-:Y:S01]  /*107d0*/  LDGSTS.E.BYPASS.LTC128B.128 [R19+0x4400], desc[UR50][R2.64+0x100], !P3 ;  /* 0x0440010002137fae */ /* 0x000fe2000d901d72 */
[C---:B------:R-:W-:Y:S01]  /*107e0*/  LOP3.LUT P3, RZ, R16.reuse, 0x80, RZ, 0xc0, !PT ;  /* 0x0000008010ff7812 */ /* 0x040fe2000786c0ff */
[----:B-----5:R-:W-:Y:S01]  /*107f0*/  IMAD.X R5, RZ, RZ, R5, P2 ;  /* 0x000000ffff057224 */ /* 0x020fe200010e0605 */
[C---:B------:R-:W-:Y:S01]  /*10800*/  LOP3.LUT P2, RZ, R16.reuse, 0x40, RZ, 0xc0, !PT ;  /* 0x0000004010ff7812 */ /* 0x040fe2000784c0ff */
[----:B------:R-:W-:Y:S04]  /*10810*/  LDGSTS.E.BYPASS.LTC128B.128 [R19+0x6400], desc[UR50][R2.64+0x180], !P6 ;  /* 0x0640018002137fae */ /* 0x000fe8000f101d72 */
[----:B------:R-:W-:Y:S04]  /*10820*/  LDGSTS.E.BYPASS.LTC128B.128 [R19+0x8400], desc[UR50][R2.64+0x200], !P5 ;  /* 0x0840020002137fae */ /* 0x000fe8000e901d72 */
[----:B------:R-:W-:Y:S04]  /*10830*/  LDGSTS.E.BYPASS.LTC128B.128 [R19+0xa400], desc[UR50][R2.64+0x280], !P4 ;  /* 0x0a40028002137fae */ /* 0x000fe8000e101d72 */
[----:B------:R-:W0:Y:S04]  /*10840*/  SHFL.IDX PT, R14, R9, 0x2, 0x181f ;  /* 0x00581f00090e7f89 */ /* 0x000e2800000e0000 */
[----:B------:R-:W-:Y:S04]  /*10850*/  LDGSTS.E.BYPASS.LTC128B.128 [R19+0xc400], desc[UR50][R2.64+0x300], P0 ;  /* 0x0c40030002137fae */ /* 0x000fe80008101d72 */
[----:B------:R0:W-:Y:S04]  /*10860*/  LDGSTS.E.BYPASS.LTC128B.128 [R19+0xe400], desc[UR50][R2.64+0x380], P1 ;  /* 0x0e40038002137fae */ /* 0x0001e80008901d72 */
[----:B------:R3:W-:Y:S01]  /*10870*/  LDGSTS.E.BYPASS.LTC128B.128 [R19+0xc00], desc[UR50][R4.64], !P3 ;  /* 0x00c0000004137fae */ /* 0x0007e2000d901d72 */
[----:B------:R-:W-:-:S02]  /*10880*/  LOP3.LUT P3, RZ, R16, 0x10000, RZ, 0xc0, !PT ;  /* 0x0001000010ff7812 */ /* 0x000fc4000786c0ff */
[----:B------:R-:W-:Y:S01]  /*10890*/  LOP3.LUT R16, R16, 0xffff7fff, RZ, 0xc0, !PT ;  /* 0xffff7fff10107812 */ /* 0x000fe200078ec0ff */
[----:B------:R3:W-:Y:S01]  /*108a0*/  LDGSTS.E.BYPASS.LTC128B.128 [R19+0x2c00], desc[UR50][R4.64+0x80], !P2 ;  /* 0x02c0008004137fae */ /* 0x0007e2000d101d72 */
[----:B0-----:R-:W-:-:S09]  /*108b0*/  IADD3 R2, P2, R14, R0, RZ ;  /* 0x000000000e027210 */ /* 0x001fd20007f5e0ff */
[----:B------:R-:W-:Y:S01]  /*108c0*/  @P3 LOP3.LUT R16, R16, 0x8000, RZ, 0xfc, !PT ;  /* 0x0000800010103812 */ /* 0x000fe200078efcff */
[----:B------:R3:W-:Y:S01]  /*108d0*/  LDGSTS.E.BYPASS.LTC128B.128 [R19+0x4c00], desc[UR50][R4.64+0x100], !P3 ;  /* 0x04c0010004137fae */ /* 0x0007e2000d901d72 */
[----:B------:R-:W-:Y:S02]  /*108e0*/  IMAD.X R3, RZ, RZ, R8, P2 ;  /* 0x000000ffff037224 */ /* 0x000fe400010e0608 */
[C---:B------:R-:W-:Y:S01]  /*108f0*/  LOP3.LUT P3, RZ, R16.reuse, 0x80, RZ, 0xc0, !PT ;  /* 0x0000008010ff7812 */ /* 0x040fe2000786c0ff */
[----:B------:R3:W-:Y:S01]  /*10900*/  LDGSTS.E.BYPASS.LTC128B.128 [R19+0x6c00], desc[UR50][R4.64+0x180], !P6 ;  /* 0x06c0018004137fae */ /* 0x0007e2000f101d72 */
[----:B------:R-:W-:-:S03]  /*10910*/  LOP3.LUT P2, RZ, R16, 0x40, RZ, 0xc0, !PT ;  /* 0x0000004010ff7812 */ /* 0x000fc6000784c0ff */
[----:B------:R3:W-:Y:S04]  /*10920*/  LDGSTS.E.BYPASS.LTC128B.128 [R19+0x8c00], desc[UR50][R4.64+0x200], !P5 ;  /* 0x08c0020004137fae */ /* 0x0007e8000e901d72 */
[----:B------:R3:W-:Y:S04]  /*10930*/  LDGSTS.E.BYPASS.LTC128B.128 [R19+0xac00], desc[UR50][R4.64+0x280], !P4 ;  /* 0x0ac0028004137fae */ /* 0x0007e8000e101d72 */
[----:B------:R3:W-:Y:S04]  /*10940*/  LDGSTS.E.BYPASS.LTC128B.128 [R19+0xcc00], desc[UR50][R4.64+0x300], P0 ;  /* 0x0cc0030004137fae */ /* 0x0007e80008101d72 */
[----:B------:R3:W-:Y:S04]  /*10950*/  LDGSTS.E.BYPASS.LTC128B.128 [R19+0xec00], desc[UR50][R4.64+0x380], P1 ;  /* 0x0ec0038004137fae */ /* 0x0007e80008901d72 */
[----:B------:R3:W-:Y:S01]  /*10960*/  LDGSTS.E.BYPASS.LTC128B.128 [R19+0x1400], desc[UR50][R2.64], !P3 ;  /* 0x0140000002137fae */ /* 0x0007e2000d901d72 */
[----:B------:R-:W-:-:S03]  /*10970*/  LOP3.LUT P3, RZ, R16, 0x8000, RZ, 0xc0, !PT ;  /* 0x0000800010ff7812 */ /* 0x000fc6000786c0ff */
[----:B------:R3:W-:Y:S04]  /*10980*/  LDGSTS.E.BYPASS.LTC128B.128 [R19+0x3400], desc[UR50][R2.64+0x80], !P2 ;  /* 0x0340008002137fae */ /* 0x0007e8000d101d72 */
[----:B------:R3:W0:Y:S06]  /*10990*/  SHFL.IDX PT, R14, R9, 0x3, 0x181f ;  /* 0x00781f00090e7f89 */ /* 0x00062c00000e0000 */
[----:B------:R3:W-:Y:S01]  /*109a0*/  LDGSTS.E.BYPASS.LTC128B.128 [R19+0x5400], desc[UR50][R2.64+0x100], !P3 ;  /* 0x0540010002137fae */ /* 0x0007e2000d901d72 */
[----:B------:R-:W-:-:S03]  /*109b0*/  LOP3.LUT P3, RZ, R16, 0x4000, RZ, 0xc0, !PT ;  /* 0x0000400010ff7812 */ /* 0x000fc6000786c0ff */
[----:B------:R3:W-:Y:S04]  /*109c0*/  LDGSTS.E.BYPASS.LTC128B.128 [R19+0x7400], desc[UR50][R2.64+0x180], !P6 ;  /* 0x0740018002137fae */ /* 0x0007e8000f101d72 */
[----:B------:R3:W-:Y:S04]  /*109d0*/  LDGSTS.E.BYPASS.LTC128B.128 [R19+0x9400], desc[UR50][R2.64+0x200], !P5 ;  /* 0x0940020002137fae */ /* 0x0007e8000e901d72 */
[----:B------:R3:W-:Y:S04]  /*109e0*/  LDGSTS.E.BYPASS.LTC128B.128 [R19+0xb400], desc[UR50][R2.64+0x280], !P4 ;  /* 0x0b40028002137fae */ /* 0x0007e8000e101d72 */
[----:B------:R3:W-:Y:S04]  /*109f0*/  LDGSTS.E.BYPASS.LTC128B.128 [R19+0xd400], desc[UR50][R2.64+0x300], P0 ;  /* 0x0d40030002137fae */ /* 0x0007e80008101d72 */
[----:B0-----:R3:W-:Y:S02]  /*10a00*/  LDGSTS.E.BYPASS.LTC128B.128 [R19+0xf400], desc[UR50][R2.64+0x380], P1 ;  /* 0x0f40038002137fae */ /* 0x0017e40008901d72 */
.L_x_3747:
[----:B------:R-:W-:Y:S02]  /*10a10*/  LOP3.LUT R16, R16, 0xffff7fff, RZ, 0xc0, !PT ;  /* 0xffff7fff10107812 */ /* 0x000fe400078ec0ff */
[----:B---3--:R-:W-:Y:S02]  /*10a20*/  IADD3 R2, P2, R14, R0, RZ ;  /* 0x000000000e027210 */ /* 0x008fe40007f5e0ff */
[----:B------:R-:W-:-:S03]  /*10a30*/  @P1 LOP3.LUT R16, R16, 0x8000, RZ, 0xfc, !PT ;  /* 0x0000800010101812 */ /* 0x000fc600078efcff */
[----:B------:R-:W-:Y:S01]  /*10a40*/  IMAD.X R3, RZ, RZ, R10, P2 ;  /* 0x000000ffff037224 */ /* 0x000fe200010e060a */
[C---:B------:R-:W-:Y:S02]  /*10a50*/  LOP3.LUT P1, RZ, R16.reuse, 0x80, RZ, 0xc0, !PT ;  /* 0x0000008010ff7812 */ /* 0x040fe4000782c0ff */
[----:B------:R-:W-:-:S04]  /*10a60*/  LOP3.LUT R16, R16, 0xffffbfff, RZ, 0xc0, !PT ;  /* 0xffffbfff10107812 */ /* 0x000fc800078ec0ff */
[----:B------:R-:W-:-:S04]  /*10a70*/  @P3 LOP3.LUT R16, R16, 0x4000, RZ, 0xfc, !PT ;  /* 0x0000400010103812 */ /* 0x000fc800078efcff */
[C---:B------:R-:W-:Y:S02]  /*10a80*/  LOP3.LUT P3, RZ, R16.reuse, 0x40, RZ, 0xc0, !PT ;  /* 0x0000004010ff7812 */ /* 0x040fe4000786c0ff */
[C---:B------:R-:W-:Y:S01]  /*10a90*/  LOP3.LUT P2, RZ, R16.reuse, 0x20, RZ, 0xc0, !PT ;  /* 0x0000002010ff7812 */ /* 0x040fe2000784c0ff */
[----:B------:R-:W-:Y:S01]  /*10aa0*/  @!PT LDS RZ, [RZ] ;  /* 0x00000000fffff984 */ /* 0x000fe20000000800 */
[----:B------:R-:W-:Y:S01]  /*10ab0*/  @!PT LDS RZ, [RZ] ;  /* 0x00000000fffff984 */ /* 0x000fe20000000800 */
[----:B------:R-:W-:Y:S01]  /*10ac0*/  @!PT LDS RZ, [RZ] ;  /* 0x00000000fffff984 */ /* 0x000fe20000000800 */
[----:B------:R0:W-:Y:S01]  /*10ad0*/  LDGSTS.E.BYPASS.LTC128B.128 [R19+0x1c00], desc[UR50][R2.64], !P1 ;  /* 0x01c0000002137fae */ /* 0x0001e2000c901d72 */
[C---:B------:R-:W-:Y:S02]  /*10ae0*/  LOP3.LUT P6, RZ, R16.reuse, 0x10, RZ, 0xc0, !PT ;  /* 0x0000001010ff7812 */ /* 0x040fe400078cc0ff */
[----:B------:R-:W-:-:S07]  /*10af0*/  LOP3.LUT P1, RZ, R16, 0x8000, RZ, 0xc0, !PT ;  /* 0x0000800010ff7812 */ /* 0x000fce000782c0ff */
[----:B------:R0:W-:Y:S01]  /*10b00*/  LDGSTS.E.BYPASS.LTC128B.128 [R19+0x3c00], desc[UR50][R2.64+0x80], !P3 ;  /* 0x03c0008002137fae */ /* 0x0001e2000d901d72 */
[----:B------:R-:W-:-:S03]  /*10b10*/  LOP3.LUT P3, RZ, R16, 0x4000, RZ, 0xc0, !PT ;  /* 0x0000400010ff7812 */ /* 0x000fc6000786c0ff */
        /* <DEDUP_REMOVED lines=8> */
.L_x_3659:
        /* <DEDUP_REMOVED lines=11> */
.L_x_3660:
[----:B------:R3:W-:Y:S01]  /*10c50*/  SYNCS.ARRIVE.TRANS64.A1T0 RZ, [R6+URZ+0x28c50], RZ ;  /* 0x028c50ff06ff79a7 */ /* 0x0007e2000810003f */
[----:B------:R-:W-:Y:S05]  /*10c60*/  @P3 BRA `(.L_x_3661) ;  /* 0xfffffff000643947 */ /* 0x000fea000383ffff */
.L_x_3648:
[----:B------:R-:W-:Y:S05]  /*10c70*/  BSYNC B0 ;  /* 0x0000000000007941 */ /* 0x000fea0003800000 */
.L_x_3647:
[----:B------:R-:W4:Y:S01]  /*10c80*/  S2R R2, SR_TID.X ;  /* 0x0000000000027919 */ /* 0x000f220000002100 */
[----:B------:R-:W-:Y:S01]  /*10c90*/  VIADD R18, R18, 0x1 ;  /* 0x0000000112127836 */ /* 0x000fe20000000000 */
[----:B------:R-:W-:Y:S04]  /*10ca0*/  BSSY B0, `(.L_x_3662) ;  /* 0x0000013000007945 */ /* 0x000fe80003800000 */
[----:B------:R-:W-:-:S04]  /*10cb0*/  ISETP.NE.AND P0, PT, R18, 0x2, PT ;  /* 0x000000021200780c */ /* 0x000fc80003f05270 */
[----:B------:R-:W-:-:S04]  /*10cc0*/  SEL R3, RZ, 0x1, P0 ;  /* 0x00000001ff037807 */ /* 0x000fc80000000000 */
[----:B------:R-:W-:Y:S02]  /*10cd0*/  LOP3.LUT R22, R22, R3, RZ, 0x3c, !PT ;  /* 0x0000000316167212 */ /* 0x000fe400078e3cff */
[----:B----4-:R-:W-:-:S04]  /*10ce0*/  LOP3.LUT R2, R2, 0x7f, RZ, 0xc0, !PT ;  /* 0x0000007f02027812 */ /* 0x010fc800078ec0ff */
[----:B------:R-:W-:-:S13]  /*10cf0*/  ISETP.NE.AND P1, PT, R2, RZ, PT ;  /* 0x000000ff0200720c */ /* 0x000fda0003f25270 */
[----:B------:R-:W-:Y:S05]  /*10d00*/  @P1 BRA `(.L_x_3663) ;  /* 0x0000000000301947 */ /* 0x000fea0003800000 */
[----:B------:R-:W4:Y:S01]  /*10d10*/  S2R R5, SR_LANEID ;  /* 0x0000000000057919 */ /* 0x000f220000000000 */
[----:B------:R-:W-:Y:S01]  /*10d20*/  VOTEU.ANY UR4, UPT, PT ;  /* 0x0000000000047886 */ /* 0x000fe200038e0100 */
[----:B------:R-:W5:Y:S01]  /*10d30*/  LDC.64 R2, c[0x0][0xc60] ;  /* 0x00031800ff027b82 */ /* 0x000f620000000a00 */
[----:B------:R-:W4:Y:S02]  /*10d40*/  FLO.U32 R0, UR4 ;  /* 0x0000000400007d00 */ /* 0x000f2400080e0000 */
[----:B----4-:R-:W-:-:S06]  /*10d50*/  ISETP.EQ.U32.AND P1, PT, R0, R5, PT ;  /* 0x000000050000720c */ /* 0x010fcc0003f22070 */
[----:B------:R-:W5:Y:S07]  /*10d60*/  POPC R5, UR4 ;  /* 0x0000000400057d09 */ /* 0x000f6e0008000000 */
[----:B-----5:R-:W4:Y:S01]  /*10d70*/  @P1 ATOMG.E.ADD.STRONG.GPU PT, R3, desc[UR50][R2.64], R5 ;  /* 0x00000005020319a8 */ /* 0x020f2200081ee1f2 */
[----:B0-----:R-:W0:Y:S02]  /*10d80*/  S2R R4, SR_LTMASK ;  /* 0x0000000000047919 */ /* 0x001e240000003900 */
[----:B0-----:R-:W-:-:S04]  /*10d90*/  LOP3.LUT R4, R4, UR4, RZ, 0xc0, !PT ;  /* 0x0000000404047c12 */ /* 0x001fc8000f8ec0ff */
[----:B------:R-:W0:Y:S01]  /*10da0*/  POPC R7, R4 ;  /* 0x0000000400077309 */ /* 0x000e220000000000 */
[----:B----4-:R-:W0:Y:S02]  /*10db0*/  SHFL.IDX PT, R0, R3, R0, 0x1f ;  /* 0x00001f0003007589 */ /* 0x010e2400000e0000 */
[----:B0-----:R-:W-:-:S07]  /*10dc0*/  IADD3 R24, R0, UR38, R7 ;  /* 0x0000002600187c10 */ /* 0x001fce000fffe007 */
.L_x_3663:
[----:B------:R-:W-:Y:S05]  /*10dd0*/  BSYNC B0 ;  /* 0x0000000000007941 */ /* 0x000fea0003800000 */
.L_x_3662:
[----:B------:R-:W-:-:S07]  /*10de0*/  SEL R18, R18, RZ, P0 ;  /* 0x000000ff12127207 */ /* 0x000fce0000000000 */
.L_x_3622:
[----:B------:R-:W-:Y:S05]  /*10df0*/  BSYNC B7 ;  /* 0x0000000000077941 */ /* 0x000fea0003800000 */
.L_x_3620:
[----:B------:R-:W-:-:S13]  /*10e00*/  LOP3.LUT P0, RZ, R16, 0x2000, RZ, 0xc0, !PT ;  /* 0x0000200010ff7812 */ /* 0x000fda000780c0ff */
[----:B------:R-:W-:Y:S05]  /*10e10*/  @!P0 BRA `(.L_x_3664) ;  /* 0x0000000000248947 */ /* 0x000fea0003800000 */
[----:B------:R-:W-:Y:S05]  /*10e20*/  WARPSYNC.ALL ;  /* 0x0000000000007948 */ /* 0x000fea0003800000 */
[----:B------:R-:W4:Y:S08]  /*10e30*/  S2UR UR5, SR_CgaCtaId ;  /* 0x00000000000579c3 */ /* 0x000f300000008800 */
[----:B------:R-:W-:Y:S06]  /*10e40*/  BAR.SYNC.DEFER_BLOCKING 0x5, 0x180 ;  /* 0x0146000000007b1d */ /* 0x000fec0000010000 */
[----:B------:R-:W-:-:S02]  /*10e50*/  UMOV UR4, 0x400 ;  /* 0x0000040000047882 */ /* 0x000fc40000000000 */
[----:B----4-:R-:W-:-:S06]  /*10e60*/  ULEA UR4, UR5, UR4, 0x18 ;  /* 0x0000000405047291 */ /* 0x010fcc000f8ec03f */
[----:B------:R-:W-:-:S05]  /*10e70*/  IMAD.U32 R17, RZ, RZ, UR4 ;  /* 0x00000004ff117e24 */ /* 0x000fca000f8e00ff */
[----:B------:R4:W0:Y:S01]  /*10e80*/  LDS.128 R24, [R17+0x28cd0] ;  /* 0x028cd00011187984 */ /* 0x0008220000000c00 */
[----:B------:R-:W-:Y:S06]  /*10e90*/  BAR.ARV 0x4, 0x180 ;  /* 0x0106000000007b1d */ /* 0x000fec0000002000 */
[----:B------:R-:W-:Y:S05]  /*10ea0*/  BRA `(.L_x_3665) ;  /* 0x0000000800d07947 */ /* 0x000fea0003800000 */
.L_x_3664:
[----:B------:R-:W4:Y:S01]  /*10eb0*/  S2R R9, SR_TID.X ;  /* 0x0000000000097919 */ /* 0x000f220000002100 */
[----:B------:R-:W-:Y:S01]  /*10ec0*/  UMOV UR4, 0xffffffff ;  /* 0xffffffff00047882 */ /* 0x000fe20000000000 */
[----:B----4-:R-:W-:-:S04]  /*10ed0*/  LOP3.LUT R9, R9, 0x1f, RZ, 0xc0, !PT ;  /* 0x0000001f09097812 */ /* 0x010fc800078ec0ff */
[----:B------:R-:W-:Y:S01]  /*10ee0*/  ISETP.NE.AND P0, PT, R9, 0x1f, PT ;  /* 0x0000001f0900780c */ /* 0x000fe20003f05270 */
[----:B------:R-:W-:-:S12]  /*10ef0*/  BRA.DIV UR4, `(.L_x_3666) ;  /* 0x0000003204a47947 */ /* 0x000fd8000b800000 */
[----:B------:R-:W-:Y:S01]  /*10f00*/  IMAD.IADD R7, R27, 0x1, R9 ;  /* 0x000000011b077824 */ /* 0x000fe200078e0209 */
[----:B------:R-:W-:-:S04]  /*10f10*/  ULDC UR4, c[0x0][0xc3c] ;  /* 0x00030f0000047ab9 */ /* 0x000fc80000000800 */
[----:B------:R-:W-:-:S13]  /*10f20*/  ISETP.GE.OR P1, PT, R7, UR4, !P0 ;  /* 0x0000000407007c0c */ /* 0x000fda000c726670 */
[----:B------:R-:W4:Y:S08]  /*10f30*/  @!P1 LDC.64 R2, c[0x0][0xc80] ;  /* 0x00032000ff029b82 */ /* 0x000f300000000a00 */
[----:B0-----:R-:W0:Y:S01]  /*10f40*/  @!P1 LDC.64 R4, c[0x0][0xc78] ;  /* 0x00031e00ff049b82 */ /* 0x001e220000000a00 */
[----:B----4-:R-:W-:-:S05]  /*10f50*/  @!P1 IMAD.WIDE R2, R7, 0x4, R2 ;  /* 0x0000000407029825 */ /* 0x010fca00078e0202 */
[----:B------:R0:W4:Y:S02]  /*10f60*/  @!P1 LDG.E R8, desc[UR50][R2.64] ;  /* 0x0000003202089981 */ /* 0x000124000c1e1900 */
[----:B0-----:R-:W-:-:S05]  /*10f70*/  @!P1 IMAD.WIDE R2, R7, 0x4, R4 ;  /* 0x0000000407029825 */ /* 0x001fca00078e0204 */
[----:B------:R-:W5:Y:S01]  /*10f80*/  @!P1 LDG.E R5, desc[UR50][R2.64] ;  /* 0x0000003202059981 */ /* 0x000f62000c1e1900 */
[----:B------:R-:W-:Y:S01]  /*10f90*/  IMAD.MOV.U32 R7, RZ, RZ, RZ ;  /* 0x000000ffff077224 */ /* 0x000fe200078e00ff */
[C---:B------:R-:W-:Y:S01]  /*10fa0*/  ISETP.GE.U32.AND P2, PT, R9.reuse, 0x2, PT ;  /* 0x000000020900780c */ /* 0x040fe20003f46070 */
[----:B------:R-:W-:Y:S01]  /*10fb0*/  IMAD.MOV.U32 R4, RZ, RZ, RZ ;  /* 0x000000ffff047224 */ /* 0x000fe200078e00ff */
[C---:B------:R-:W-:Y:S01]  /*10fc0*/  ISETP.GE.U32.AND P3, PT, R9.reuse, 0x4, PT ;  /* 0x000000040900780c */ /* 0x040fe20003f66070 */
[----:B------:R-:W-:Y:S01]  /*10fd0*/  SHFL.IDX PT, R0, R24, RZ, 0x1f ;  /* 0x00001fff18007589 */ /* 0x000fe200000e0000 */
[C---:B------:R-:W-:Y:S02]  /*10fe0*/  ISETP.GE.U32.AND P4, PT, R9.reuse, 0x8, PT ;  /* 0x000000080900780c */ /* 0x040fe40003f86070 */
[----:B------:R-:W-:Y:S01]  /*10ff0*/  ISETP.GE.U32.AND P5, PT, R9, 0x10, PT ;  /* 0x000000100900780c */ /* 0x000fe20003fa6070 */
[----:B--23--:R0:W-:Y:S02]  /*11000*/  SHFL.IDX PT, R6, R24, 0x1, 0x1f ;  /* 0x00201f0018067f89 */ /* 0x00c1e400000e0000 */
[----:B0-----:R-:W-:-:S02]  /*11010*/  IMAD.MOV.U32 R24, RZ, RZ, RZ ;  /* 0x000000ffff187224 */ /* 0x001fc400078e00ff */
[----:B----4-:R-:W-:Y:S02]  /*11020*/  @!P1 IMAD.MOV.U32 R7, RZ, RZ, R8 ;  /* 0x000000ffff079224 */ /* 0x010fe400078e0008 */
[----:B-----5:R-:W-:Y:S01]  /*11030*/  @!P1 IMAD.MOV.U32 R4, RZ, RZ, R5 ;  /* 0x000000ffff049224 */ /* 0x020fe200078e0005 */
        /* <DEDUP_REMOVED lines=18> */
.L_x_3757:
[----:B------:R-:W-:Y:S02]  /*11160*/  ULDC UR4, c[0x0][0xc38] ;  /* 0x00030e0000047ab9 */ /* 0x000fe40000000800 */
[----:B------:R-:W-:-:S04]  /*11170*/  IMAD.U32 R5, RZ, RZ, UR4 ;  /* 0x00000004ff057e24 */ /* 0x000fc8000f8e00ff */
[----:B--2---:R-:W-:-:S04]  /*11180*/  IMAD R9, R14, R5, RZ ;  /* 0x000000050e097224 */ /* 0x004fc800078e02ff */
[----:B------:R-:W-:-:S05]  /*11190*/  IMAD.IADD R6, R6, 0x1, R9 ;  /* 0x0000000106067824 */ /* 0x000fca00078e0209 */
[----:B------:R-:W-:-:S13]  /*111a0*/  ISETP.GT.AND P6, PT, R6, R0, PT ;  /* 0x000000000600720c */ /* 0x000fda0003fc4270 */
[----:B------:R-:W-:Y:S05]  /*111b0*/  @P6 BRA `(.L_x_3667) ;  /* 0x0000000000a46947 */ /* 0x000fea0003800000 */
.L_x_3670:
[----:B------:R-:W2:Y:S01]  /*111c0*/  LDC R2, c[0x0][0xc3c] ;  /* 0x00030f00ff027b82 */ /* 0x000ea20000000800 */
[----:B------:R-:W-:-:S05]  /*111d0*/  VIADD R27, R27, 0x1f ;  /* 0x0000001f1b1b7836 */ /* 0x000fca0000000000 */
[----:B--2---:R-:W-:-:S13]  /*111e0*/  ISETP.GE.AND P6, PT, R27, R2, PT ;  /* 0x000000021b00720c */ /* 0x004fda0003fc6270 */
[----:B------:R-:W-:Y:S05]  /*111f0*/  @P6 BRA `(.L_x_3668) ;  /* 0x0000000400b86947 */ /* 0x000fea0003800000 */
[----:B0-----:R-:W0:Y:S01]  /*11200*/  S2R R3, SR_TID.X ;  /* 0x0000000000037919 */ /* 0x001e220000002100 */
[----:B------:R-:W-:Y:S01]  /*11210*/  IMAD.MOV.U32 R7, RZ, RZ, RZ ;  /* 0x000000ffff077224 */ /* 0x000fe200078e00ff */
        /* <DEDUP_REMOVED lines=29> */
.L_x_3765:
[----:B------:R-:W-:Y:S02]  /*113f0*/  ULDC UR4, c[0x0][0xc38] ;  /* 0x00030e0000047ab9 */ /* 0x000fe40000000800 */
[----:B------:R-:W-:-:S04]  /*11400*/  IMAD.U32 R5, RZ, RZ, UR4 ;  /* 0x00000004ff057e24 */ /* 0x000fc8000f8e00ff */
[----:B--2---:R-:W-:-:S04]  /*11410*/  IMAD R9, R14, R5, RZ ;  /* 0x000000050e097224 */ /* 0x004fc800078e02ff */
[----:B------:R-:W-:-:S05]  /*11420*/  IMAD.IADD R6, R9, 0x1, R6 ;  /* 0x0000000109067824 */ /* 0x000fca00078e0206 */
[----:B------:R-:W-:-:S13]  /*11430*/  ISETP.GT.AND P6, PT, R6, R0, PT ;  /* 0x000000000600720c */ /* 0x000fda0003fc4270 */
[----:B------:R-:W-:Y:S05]  /*11440*/  @!P6 BRA `(.L_x_3670) ;  /* 0xfffffffc005ce947 */ /* 0x000fea000383ffff */
.L_x_3667:
[----:B------:R-:W-:Y:S01]  /*11450*/  IMAD.IADD R2, R6, 0x1, -R9 ;  /* 0x0000000106027824 */ /* 0x000fe200078e0a09 */
[----:B------:R-:W-:-:S03]  /*11460*/  UMOV UR4, 0xffffffff ;  /* 0xffffffff00047882 */ /* 0x000fc60000000000 */
[----:B------:R-:W-:-:S05]  /*11470*/  IMAD R9, R3, R5, R2 ;  /* 0x0000000503097224 */ /* 0x000fca00078e0202 */
[----:B------:R-:W-:Y:S01]  /*11480*/  ISETP.GT.AND P6, PT, R9, R0, PT ;  /* 0x000000000900720c */ /* 0x000fe20003fc4270 */
[----:B------:R-:W-:-:S12]  /*11490*/  BRA.DIV UR4, `(.L_x_3671) ;  /* 0x0000003604307947 */ /* 0x000fd8000b800000 */
[----:B------:R-:W-:-:S04]  /*114a0*/  VOTE.ANY R8, PT, !P6 ;  /* 0x0000000000087806 */ /* 0x000fc800070e0100 */
[----:B------:R-:W2:Y:S02]  /*114b0*/  POPC R6, R8 ;  /* 0x0000000800067309 */ /* 0x000ea40000000000 */
[----:B--2---:R2:W3:Y:S04]  /*114c0*/  SHFL.IDX PT, R7, R7, R6, 0x1f ;  /* 0x00001f0607077589 */ /* 0x0044e800000e0000 */
[----:B------:R2:W4:Y:S02]  /*114d0*/  SHFL.IDX PT, R4, R4, R6, 0x1f ;  /* 0x00001f0604047589 */ /* 0x00052400000e0000 */
.L_x_3770:
[----:B------:R-:W-:-:S13]  /*114e0*/  ISETP.NE.AND P0, PT, R8, RZ, PT ;  /* 0x000000ff0800720c */ /* 0x000fda0003f05270 */
[----:B------:R-:W-:Y:S05]  /*114f0*/  @!P0 BRA `(.L_x_3672) ;  /* 0x0000000000108947 */ /* 0x000fea0003800000 */
[----:B------:R-:W-:Y:S01]  /*11500*/  UMOV UR4, 0xffffffff ;  /* 0xffffffff00047882 */ /* 0x000fe20000000000 */
[----:B------:R-:W-:Y:S02]  /*11510*/  VIADD R12, R6, 0xffffffff ;  /* 0xffffffff060c7836 */ /* 0x000fe40000000000 */
[----:B------:R-:W-:Y:S05]  /*11520*/  BRA.DIV UR4, `(.L_x_3673) ;  /* 0x0000003604687947 */ /* 0x000fea000b800000 */
[----:B------:R0:W0:Y:S02]  /*11530*/  SHFL.IDX PT, R24, R3, R12, 0x1f ;  /* 0x00001f0c03187589 */ /* 0x00002400000e0000 */
.L_x_3672:
[----:B---3--:R-:W-:Y:S01]  /*11540*/  IABS R8, R7 ;  /* 0x0000000700087213 */ /* 0x008fe20000000000 */
[----:B0-----:R-:W-:Y:S01]  /*11550*/  IMAD R24, R24, R5, R2 ;  /* 0x0000000518187224 */ /* 0x001fe200078e0202 */
[----:B----4-:R-:W-:Y:S01]  /*11560*/  IABS R5, R4 ;  /* 0x0000000400057213 */ /* 0x010fe20000000000 */
[----:B------:R-:W-:Y:S01]  /*11570*/  IMAD.MOV.U32 R2, RZ, RZ, RZ ;  /* 0x000000ffff027224 */ /* 0x000fe200078e00ff */
[----:B------:R-:W0:Y:S01]  /*11580*/  I2F.RP R9, R8 ;  /* 0x0000000800097306 */ /* 0x000e220000209400 */
[----:B------:R-:W-:Y:S02]  /*11590*/  IMAD.IADD R0, R0, 0x1, -R24 ;  /* 0x0000000100007824 */ /* 0x000fe400078e0a18 */
[----:B------:R-:W-:-:S05]  /*115a0*/  IMAD.IADD R27, R6, 0x1, R27 ;  /* 0x00000001061b7824 */ /* 0x000fca00078e021b */
[----:B------:R-:W3:Y:S08]  /*115b0*/  I2F.RP R10, R5 ;  /* 0x00000005000a7306 */ /* 0x000ef00000209400 */
[----:B0-----:R-:W0:Y:S08]  /*115c0*/  MUFU.RCP R9, R9 ;  /* 0x0000000900097308 */ /* 0x001e300000001000 */
[----:B---3--:R-:W-:Y:S01]  /*115d0*/  MUFU.RCP R10, R10 ;  /* 0x0000000a000a7308 */ /* 0x008fe20000001000 */
[----:B0-----:R-:W-:-:S07]  /*115e0*/  VIADD R3, R9, 0xffffffe ;  /* 0x0ffffffe09037836 */ /* 0x001fce0000000000 */
[----:B------:R-:W0:Y:S02]  /*115f0*/  F2I.FTZ.U32.TRUNC.NTZ R3, R3 ;  /* 0x0000000300037305 */ /* 0x000e24000021f000 */
[----:B0-----:R-:W-:-:S04]  /*11600*/  IMAD.MOV R11, RZ, RZ, -R3 ;  /* 0x000000ffff0b7224 */ /* 0x001fc800078e0a03 */
        /* <DEDUP_REMOVED lines=45> */
.L_x_3668:
[----:B------:R-:W-:Y:S01]  /*118e0*/  UMOV UR4, URZ ;  /* 0x0000003f00047c82 */ /* 0x000fe20008000000 */
[----:B------:R-:W-:Y:S01]  /*118f0*/  UMOV UR5, URZ ;  /* 0x0000003f00057c82 */ /* 0x000fe20008000000 */
[----:B------:R-:W-:Y:S01]  /*11900*/  ULDC UR6, c[0x0][0xc3c] ;  /* 0x00030f0000067ab9 */ /* 0x000fe20000000800 */
[----:B------:R-:W-:Y:S02]  /*11910*/  IMAD.MOV.U32 R24, RZ, RZ, R0 ;  /* 0x000000ffff187224 */ /* 0x000fe400078e0000 */
[----:B------:R-:W-:Y:S02]  /*11920*/  IMAD.U32 R25, RZ, RZ, UR4 ;  /* 0x00000004ff197e24 */ /* 0x000fe4000f8e00ff */
[----:B------:R-:W-:Y:S02]  /*11930*/  IMAD.U32 R26, RZ, RZ, UR5 ;  /* 0x00000005ff1a7e24 */ /* 0x000fe4000f8e00ff */
[----:B------:R-:W-:-:S07]  /*11940*/  IMAD.U32 R27, RZ, RZ, UR6 ;  /* 0x00000006ff1b7e24 */ /* 0x000fce000f8e00ff */
.L_x_3674:
[----:B------:R-:W3:Y:S01]  /*11950*/  S2R R0, SR_TID.X ;  /* 0x0000000000007919 */ /* 0x000ee20000002100 */
[----:B------:R-:W-:Y:S05]  /*11960*/  WARPSYNC.ALL ;  /* 0x0000000000007948 */ /* 0x000fea0003800000 */
[----:B------:R-:W-:Y:S01]  /*11970*/  BAR.SYNC.DEFER_BLOCKING 0x4, 0x180 ;  /* 0x0106000000007b1d */ /* 0x000fe20000010000 */
[----:B---3--:R-:W-:-:S04]  /*11980*/  LOP3.LUT R0, R0, 0x1f, RZ, 0xc0, !PT ;  /* 0x0000001f00007812 */ /* 0x008fc800078ec0ff */
[----:B------:R-:W-:-:S13]  /*11990*/  ISETP.NE.AND P0, PT, R0, RZ, PT ;  /* 0x000000ff0000720c */ /* 0x000fda0003f05270 */
[----:B0-----:R-:W0:Y:S01]  /*119a0*/  @!P0 S2R R3, SR_CgaCtaId ;  /* 0x0000000000038919 */ /* 0x001e220000008800 */
[----:B------:R-:W-:-:S04]  /*119b0*/  @!P0 MOV R0, 0x400 ;  /* 0x0000040000008802 */ /* 0x000fc80000000f00 */
[----:B0-----:R-:W-:-:S05]  /*119c0*/  @!P0 LEA R17, R3, R0, 0x18 ;  /* 0x0000000003118211 */ /* 0x001fca00078ec0ff */
[----:B------:R0:W-:Y:S01]  /*119d0*/  @!P0 STS.128 [R17+0x28cd0], R24 ;  /* 0x028cd01811008388 */ /* 0x0001e20000000c00 */
[----:B------:R-:W-:Y:S06]  /*119e0*/  BAR.ARV 0x5, 0x180 ;  /* 0x0146000000007b1d */ /* 0x000fec0000002000 */
.L_x_3665:
[----:B------:R-:W-:Y:S02]  /*119f0*/  ULDC UR4, c[0x0][0xc3c] ;  /* 0x00030f0000047ab9 */ /* 0x000fe40000000800 */
[----:B0-----:R-:W-:-:S13]  /*11a00*/  ISETP.GE.AND P0, PT, R27, UR4, PT ;  /* 0x000000041b007c0c */ /* 0x001fda000bf06270 */
[----:B------:R-:W-:Y:S05]  /*11a10*/  @!P0 BRA `(.L_x_3675) ;  /* 0xffffffb400bc8947 */ /* 0x000fea000383ffff */
[----:B------:R-:W-:Y:S05]  /*11a20*/  BSYNC B8 ;  /* 0x0000000000087941 */ /* 0x000fea0003800000 */
.L_x_3614:
[----:B------:R-:W5:Y:S01]  /*11a30*/  LDL.LU R0, [R1+0x24] ;  /* 0x0000240001007983 */ /* 0x000f620000300800 */
[----:B------:R-:W-:Y:S01]  /*11a40*/  BSSY B0, `(.L_x_3676) ;  /* 0x000000b000007945 */ /* 0x000fe20003800000 */
[----:B------:R-:W0:Y:S01]  /*11a50*/  S2R R5, SR_CgaCtaId ;  /* 0x0000000000057919 */ /* 0x000e220000008800 */
[----:B-----5:R-:W-:-:S05]  /*11a60*/  VIADD R0, R0, 0x1 ;  /* 0x0000000100007836 */ /* 0x020fca0000000000 */
[----:B-1----:R-:W-:-:S04]  /*11a70*/  LEA.HI R2, R0, R0, RZ, 0x1 ;  /* 0x0000000000027211 */ /* 0x002fc800078f08ff */
[----:B------:R-:W-:Y:S02]  /*11a80*/  LOP3.LUT R3, R2, 0xfffffffe, RZ, 0xc0, !PT ;  /* 0xfffffffe02037812 */ /* 0x000fe400078ec0ff */
[----:B------:R-:W-:-:S03]  /*11a90*/  MOV R2, 0x400 ;  /* 0x0000040000027802 */ /* 0x000fc60000000f00 */
[----:B------:R-:W-:Y:S01]  /*11aa0*/  IMAD.IADD R0, R0, 0x1, -R3 ;  /* 0x0000000100007824 */ /* 0x000fe200078e0a03 */
[----:B0-----:R-:W-:-:S04]  /*11ab0*/  LEA R7, R5, R2, 0x18 ;  /* 0x0000000205077211 */ /* 0x001fc800078ec0ff */
[----:B------:R-:W-:-:S04]  /*11ac0*/  SHF.L.U32 R0, R0, 0x1f, RZ ;  /* 0x0000001f00007819 */ /* 0x000fc800000006ff */
[----:B------:R-:W0:Y:S02]  /*11ad0*/  SYNCS.PHASECHK.TRANS64.TRYWAIT P0, [R7+URZ+0x28c20], R0 ;  /* 0x028c2000070075a7 */ /* 0x000e24000800017f */
[----:B0-----:R-:W-:Y:S05]  /*11ae0*/  @!P0 BRA `(.L_x_3677) ;  /* 0x0000003000208947 */ /* 0x001fea0003800000 */
.L_x_3773:
[----:B------:R-:W-:Y:S05]  /*11af0*/  BSYNC B0 ;  /* 0x0000000000007941 */ /* 0x000fea0003800000 */
.L_x_3676:
[----:B------:R-:W-:-:S03]  /*11b00*/  UMOV UR4, 0xffffffff ;  /* 0xffffffff00047882 */ /* 0x000fc60000000000 */
[----:B------:R-:W-:Y:S05]  /*11b10*/  BRA.DIV UR4, `(.L_x_3678) ;  /* 0x0000003204287947 */ /* 0x000fea000b800000 */
[----:B0-----:R-:W0:Y:S02]  /*11b20*/  S2R R0, SR_TID.X ;  /* 0x0000000000007919 */ /* 0x001e240000002100 */
[----:B0-----:R-:W-:-:S04]  /*11b30*/  SHF.R.U32.HI R0, RZ, 0x5, R0 ;  /* 0x00000005ff007819 */ /* 0x001fc80000011600 */
[----:B------:R-:W-:-:S05]  /*11b40*/  LOP3.LUT R0, R0, 0x3, RZ, 0xc0, !PT ;  /* 0x0000000300007812 */ /* 0x000fca00078ec0ff */
[----:B------:R0:W1:Y:S02]  /*11b50*/  SHFL.IDX PT, R14, R0, RZ, 0x1f ;  /* 0x00001fff000e7589 */ /* 0x00006400000e0000 */
.L_x_3776:
[----:B-1----:R-:W-:Y:S01]  /*11b60*/  ISETP.NE.AND P0, PT, R14, RZ, PT ;  /* 0x000000ff0e00720c */ /* 0x002fe20003f05270 */
[----:B------:R-:W-:-:S12]  /*11b70*/  BSSY B0, `(.L_x_3679) ;  /* 0x0000024000007945 */ /* 0x000fd80003800000 */
[----:B------:R-:W-:Y:S05]  /*11b80*/  @P0 BRA `(.L_x_3680) ;  /* 0x0000000000880947 */ /* 0x000fea0003800000 */
[----:B------:R-:W-:-:S03]  /*11b90*/  UMOV UR4, 0xffffffff ;  /* 0xffffffff00047882 */ /* 0x000fc60000000000 */
[----:B------:R-:W-:Y:S05]  /*11ba0*/  BRA.DIV UR4, `(.L_x_3681) ;  /* 0x0000003204387947 */ /* 0x000fea000b800000 */
[----:B------:R-:W-:-:S13]  /*11bb0*/  ELECT P6, URZ, PT ;  /* 0x00000000003f782f */ /* 0x000fda00038c0000 */
.L_x_3779:
[----:B------:R-:W-:Y:S05]  /*11bc0*/  @!P6 BRA `(.L_x_3680) ;  /* 0x000000000078e947 */ /* 0x000fea0003800000 */
[----:B------:R-:W-:-:S06]  /*11bd0*/  ULOP3.LUT UR4, UR37, 0x2, URZ, 0xfc, !UPT ;  /* 0x0000000225047892 */ /* 0x000fcc000f8efc3f */
[----:B0-----:R-:W-:-:S05]  /*11be0*/  IMAD.U32 R0, RZ, RZ, UR4 ;  /* 0x00000004ff007e24 */ /* 0x001fca000f8e00ff */
[----:B------:R-:W-:-:S13]  /*11bf0*/  ISETP.NE.AND P0, PT, R0, 0x3, PT ;  /* 0x000000030000780c */ /* 0x000fda0003f05270 */
[----:B------:R-:W-:Y:S05]  /*11c00*/  @!P0 BRA `(.L_x_3682) ;  /* 0x0000000000048947 */ /* 0x000fea0003800000 */
[----:B------:R-:W-:Y:S01]  /*11c10*/  BPT.TRAP 0x1 ;  /* 0x000000040000795c */ /* 0x000fe20000300000 */
.L_x_3682:
[----:B------:R-:W-:Y:S01]  /*11c20*/  IMAD R5, R18, 0x8, R7 ;  /* 0x0000000812057824 */ /* 0x000fe200078e0207 */
[----:B------:R-:W-:Y:S01]  /*11c30*/  SHF.L.U32 R0, R22, 0x1f, RZ ;  /* 0x0000001f16007819 */ /* 0x000fe200000006ff */
[----:B------:R-:W-:-:S03]  /*11c40*/  VIADD R18, R18, 0x1 ;  /* 0x0000000112127836 */ /* 0x000fc60000000000 */
[----:B------:R-:W0:Y:S02]  /*11c50*/  SYNCS.PHASECHK.TRANS64.TRYWAIT P1, [R5+URZ+0x28c40], R0 ;  /* 0x028c4000050075a7 */ /* 0x000e24000802017f */
[----:B------:R-:W-:-:S04]  /*11c60*/  ISETP.NE.AND P2, PT, R18, 0x2, PT ;  /* 0x000000021200780c */ /* 0x000fc80003f45270 */
[----:B------:R-:W-:Y:S01]  /*11c70*/  SEL R3, RZ, 0x1, P2 ;  /* 0x00000001ff037807 */ /* 0x000fe20001000000 */
[----:B0-----:R-:W-:Y:S08]  /*11c80*/  @!P1 BRA `(.L_x_3683) ;  /* 0x0000003000209947 */ /* 0x001ff00003800000 */
.L_x_3780:
[----:B------:R-:W-:Y:S02]  /*11c90*/  SEL R18, R18, RZ, P2 ;  /* 0x000000ff12127207 */ /* 0x000fe40001000000 */
[----:B------:R-:W-:Y:S01]  /*11ca0*/  LOP3.LUT R2, R22, R3, RZ, 0x3c, !PT ;  /* 0x0000000316027212 */ /* 0x000fe200078e3cff */
[----:B------:R-:W-:Y:S06]  /*11cb0*/  @!P0 BRA `(.L_x_3684) ;  /* 0x0000000000048947 */ /* 0x000fec0003800000 */
[----:B------:R-:W-:Y:S01]  /*11cc0*/  BPT.TRAP 0x1 ;  /* 0x000000040000795c */ /* 0x000fe20000300000 */
.L_x_3684:
[----:B------:R-:W-:Y:S01]  /*11cd0*/  IMAD R3, R18, 0x8, R7 ;  /* 0x0000000812037824 */ /* 0x000fe200078e0207 */
[----:B------:R-:W-:-:S04]  /*11ce0*/  SHF.L.U32 R2, R2, 0x1f, RZ ;  /* 0x0000001f02027819 */ /* 0x000fc800000006ff */
[----:B------:R-:W1:Y:S02]  /*11cf0*/  SYNCS.PHASECHK.TRANS64.TRYWAIT P1, [R3+URZ+0x28c40], R2 ;  /* 0x028c4002030075a7 */ /* 0x000e64000802017f */
[----:B-1----:R-:W-:Y:S05]  /*11d00*/  @!P1 BRA `(.L_x_3685) ;  /* 0x0000003000149947 */ /* 0x002fea0003800000 */
.L_x_3781:
[----:B------:R-:W-:Y:S05]  /*11d10*/  @!P0 BRA `(.L_x_3686) ;  /* 0x0000000000048947 */ /* 0x000fea0003800000 */
[----:B------:R-:W-:Y:S01]  /*11d20*/  BPT.TRAP 0x1 ;  /* 0x000000040000795c */ /* 0x000fe20000300000 */
.L_x_3686:
[----:B------:R-:W5:Y:S02]  /*11d30*/  SYNCS.PHASECHK.TRANS64.TRYWAIT P1, [R5+URZ+0x28c60], R0 ;  /* 0x028c6000050075a7 */ /* 0x000f64000802017f */
[----:B-----5:R-:W-:Y:S05]  /*11d40*/  @!P1 BRA `(.L_x_3687) ;  /* 0x0000003000189947 */ /* 0x020fea0003800000 */
.L_x_3782:
[----:B------:R-:W-:Y:S05]  /*11d50*/  @!P0 BRA `(.L_x_3688) ;  /* 0x0000000000048947 */ /* 0x000fea0003800000 */
[----:B------:R-:W-:Y:S01]  /*11d60*/  BPT.TRAP 0x1 ;  /* 0x000000040000795c */ /* 0x000fe20000300000 */
.L_x_3688:
[----:B------:R0:W0:Y:S02]  /*11d70*/  SYNCS.PHASECHK.TRANS64.TRYWAIT P0, [R3+URZ+0x28c60], R2 ;  /* 0x028c6002030075a7 */ /* 0x000024000800017f */
[----:B0-----:R-:W-:Y:S05]  /*11d80*/  @!P0 NANOSLEEP.SYNCS 0x989680 ;  /* 0x009896800000895d */ /* 0x001fea0003900000 */
[----:B------:R-:W0:Y:S02]  /*11d90*/  @!P0 SYNCS.PHASECHK.TRANS64 P0, [R3+URZ+0x28c60], R2 ;  /* 0x028c6002030085a7 */ /* 0x000e24000800007f */
[----:B0-----:R-:W-:Y:S05]  /*11da0*/  @!P0 BRA `(.L_x_3688) ;  /* 0xfffffffc00f08947 */ /* 0x001fea000383ffff */
.L_x_3680:
[----:B------:R-:W-:Y:S05]  /*11db0*/  BSYNC B0 ;  /* 0x0000000000007941 */ /* 0x000fea0003800000 */
.L_x_3679:
[----:B------:R-:W-:Y:S05]  /*11dc0*/  EXIT ;  /* 0x000000000000794d */ /* 0x000fea0003800000 */
.L_x_3557:
[----:B0-----:R-:W-:-:S04]  /*11dd0*/  IMAD.U32 R3, RZ, RZ, UR17 ;  /* 0x00000011ff037e24 */ /* 0x001fc8000f8e00ff */
[----:B------:R0:W1:Y:S03]  /*11de0*/  SYNCS.PHASECHK.TRANS64.TRYWAIT P1, [R3+URZ+0x28c50], R0 ;  /* 0x028c5000030075a7 */ /* 0x000066000802017f */
[----:B-1----:R-:W-:Y:S05]  /*11df0*/  @!P1 NANOSLEEP.SYNCS 0x989680 ;  /* 0x009896800000995d */ /* 0x002fea0003900000 */
[----:B------:R-:W1:Y:S02]  /*11e00*/  @!P1 SYNCS.PHASECHK.TRANS64 P1, [R3+URZ+0x28c50], R0 ;  /* 0x028c5000030095a7 */ /* 0x000e64000802007f */
[----:B-1----:R-:W-:Y:S05]  /*11e10*/  @!P1 BRA `(.L_x_3557) ;  /* 0xfffffffc00ec9947 */ /* 0x002fea000383ffff */
[----:B------:R-:W-:Y:S05]  /*11e20*/  BRA `(.L_x_3689) ;  /* 0xffffff00004c7947 */ /* 0x000fea000383ffff */
.L_x_3563:
[----:B-1----:R-:W-:-:S04]  /*11e30*/  IMAD.U32 R3, RZ, RZ, UR6 ;  /* 0x00000006ff037e24 */ /* 0x002fc8000f8e00ff */
[----:B------:R1:W2:Y:S03]  /*11e40*/  SYNCS.PHASECHK.TRANS64.TRYWAIT P1, [R3+URZ+0x28c50], R0 ;  /* 0x028c5000030075a7 */ /* 0x0002a6000802017f */
[----:B--2---:R-:W-:Y:S05]  /*11e50*/  @!P1 NANOSLEEP.SYNCS 0x989680 ;  /* 0x009896800000995d */ /* 0x004fea0003900000 */
[----:B------:R-:W2:Y:S02]  /*11e60*/  @!P1 SYNCS.PHASECHK.TRANS64 P1, [R3+URZ+0x28c50], R0 ;  /* 0x028c5000030095a7 */ /* 0x000ea4000802007f */
[----:B--2---:R-:W-:Y:S05]  /*11e70*/  @!P1 BRA `(.L_x_3563) ;  /* 0xfffffffc00ec9947 */ /* 0x004fea000383ffff */
[----:B------:R-:W-:Y:S05]  /*11e80*/  BRA `(.L_x_3562) ;  /* 0xffffff0c004c7947 */ /* 0x000fea000383ffff */
.L_x_3568:
[----:B0-----:R-:W-:-:S04]  /*11e90*/  IMAD.U32 R3, RZ, RZ, UR39 ;  /* 0x00000027ff037e24 */ /* 0x001fc8000f8e00ff */
[----:B------:R0:W1:Y:S03]  /*11ea0*/  SYNCS.PHASECHK.TRANS64.TRYWAIT P1, [R3+URZ+0x28c00], R0 ;  /* 0x028c0000030075a7 */ /* 0x000066000802017f */
[----:B-1----:R-:W-:Y:S05]  /*11eb0*/  @!P1 NANOSLEEP.SYNCS 0x989680 ;  /* 0x009896800000995d */ /* 0x002fea0003900000 */
[----:B------:R-:W1:Y:S02]  /*11ec0*/  @!P1 SYNCS.PHASECHK.TRANS64 P1, [R3+URZ+0x28c00], R0 ;  /* 0x028c0000030095a7 */ /* 0x000e64000802007f */
[----:B-1----:R-:W-:Y:S05]  /*11ed0*/  @!P1 BRA `(.L_x_3568) ;  /* 0xfffffffc00ec9947 */ /* 0x002fea000383ffff */
[----:B------:R-:W-:Y:S05]  /*11ee0*/  BRA `(.L_x_3690) ;  /* 0xffffff20006c7947 */ /* 0x000fea000383ffff */
.L_x_3572:
[----:B--2---:R2:W3:Y:S02]  /*11ef0*/  SYNCS.PHASECHK.TRANS64.TRYWAIT P1, [R7+URZ+0x28c30], R8 ;  /* 0x028c3008070075a7 */ /* 0x0044e4000802017f */
[----:B---3--:R-:W-:Y:S05]  /*11f00*/  @!P1 NANOSLEEP.SYNCS 0x989680 ;  /* 0x009896800000995d */ /* 0x008fea0003900000 */
[----:B------:R-:W3:Y:S02]  /*11f10*/  @!P1 SYNCS.PHASECHK.TRANS64 P1, [R7+URZ+0x28c30], R8 ;  /* 0x028c3008070095a7 */ /* 0x000ee4000802007f */
[----:B---3--:R-:W-:Y:S05]  /*11f20*/  @!P1 BRA `(.L_x_3572) ;  /* 0xfffffffc00f09947 */ /* 0x008fea000383ffff */
[----:B------:R-:W-:Y:S05]  /*11f30*/  BRA `(.L_x_3571) ;  /* 0xffffff2000887947 */ /* 0x000fea000383ffff */
.L_x_3577:
[----:B----4-:R4:W0:Y:S02]  /*11f40*/  SYNCS.PHASECHK.TRANS64.TRYWAIT P1, [R7+URZ+0x28c50], R8 ;  /* 0x028c5008070075a7 */ /* 0x010824000802017f */
[----:B0-----:R-:W-:Y:S05]  /*11f50*/  @!P1 NANOSLEEP.SYNCS 0x989680 ;  /* 0x009896800000995d */ /* 0x001fea0003900000 */
[----:B------:R-:W0:Y:S02]  /*11f60*/  @!P1 SYNCS.PHASECHK.TRANS64 P1, [R7+URZ+0x28c50], R8 ;  /* 0x028c5008070095a7 */ /* 0x000e24000802007f */
[----:B0-----:R-:W-:Y:S05]  /*11f70*/  @!P1 BRA `(.L_x_3577) ;  /* 0xfffffffc00f09947 */ /* 0x001fea000383ffff */
[----:B------:R-:W-:Y:S05]  /*11f80*/  BRA `(.L_x_3576) ;  /* 0xffffff30009c7947 */ /* 0x000fea000383ffff */
.L_x_3583:
[----:B--2---:R-:W-:-:S04]  /*11f90*/  IMAD.U32 R0, RZ, RZ, UR22 ;  /* 0x00000016ff007e24 */ /* 0x004fc8000f8e00ff */
[----:B------:R2:W3:Y:S03]  /*11fa0*/  SYNCS.PHASECHK.TRANS64.TRYWAIT P1, [R0+URZ+0x28c30], R7 ;  /* 0x028c3007000075a7 */ /* 0x0004e6000802017f */
[----:B---3--:R-:W-:Y:S05]  /*11fb0*/  @!P1 NANOSLEEP.SYNCS 0x989680 ;  /* 0x009896800000995d */ /* 0x008fea0003900000 */
[----:B------:R-:W3:Y:S02]  /*11fc0*/  @!P1 SYNCS.PHASECHK.TRANS64 P1, [R0+URZ+0x28c30], R7 ;  /* 0x028c3007000095a7 */ /* 0x000ee4000802007f */
[----:B---3--:R-:W-:Y:S05]  /*11fd0*/  @!P1 BRA `(.L_x_3583) ;  /* 0xfffffffc00ec9947 */ /* 0x008fea000383ffff */
[----:B------:R-:W-:Y:S05]  /*11fe0*/  BRA `(.L_x_3582) ;  /* 0xffffff3400887947 */ /* 0x000fea000383ffff */
.L_x_3588:
[----:B---3--:R-:W-:-:S04]  /*11ff0*/  IMAD.U32 R8, RZ, RZ, UR22 ;  /* 0x00000016ff087e24 */ /* 0x008fc8000f8e00ff */
[----:B------:R3:W4:Y:S03]  /*12000*/  SYNCS.PHASECHK.TRANS64.TRYWAIT P1, [R8+URZ+0x28c50], R7 ;  /* 0x028c5007080075a7 */ /* 0x000726000802017f */
[----:B----4-:R-:W-:Y:S05]  /*12010*/  @!P1 NANOSLEEP.SYNCS 0x989680 ;  /* 0x009896800000995d */ /* 0x010fea0003900000 */
[----:B------:R-:W4:Y:S02]  /*12020*/  @!P1 SYNCS.PHASECHK.TRANS64 P1, [R8+URZ+0x28c50], R7 ;  /* 0x028c5007080095a7 */ /* 0x000f24000802007f */
[----:B----4-:R-:W-:Y:S05]  /*12030*/  @!P1 BRA `(.L_x_3588) ;  /* 0xfffffffc00ec9947 */ /* 0x010fea000383ffff */
[----:B------:R-:W-:Y:S05]  /*12040*/  BRA `(.L_x_3587) ;  /* 0xffffff4800bc7947 */ /* 0x000fea000383ffff */
.L_x_3628:
        /* <DEDUP_REMOVED lines=11> */
.L_x_3692:
[----:B------:R-:W-:Y:S05]  /*12100*/  BSYNC B0 ;  /* 0x0000000000007941 */ /* 0x000fea0003800000 */
.L_x_3691:
[----:B------:R-:W-:Y:S05]  /*12110*/  BRA `(.L_x_3693) ;  /* 0xffffffbc00d07947 */ /* 0x000fea000383ffff */
.L_x_3631:
[----:B0-----:R0:W1:Y:S02]  /*12120*/  SYNCS.PHASECHK.TRANS64.TRYWAIT P0, [R19+URZ+0x28c40], R0 ;  /* 0x028c4000130075a7 */ /* 0x001064000800017f */
[----:B-1----:R-:W-:Y:S05]  /*12130*/  @!P0 NANOSLEEP.SYNCS 0x989680 ;  /* 0x009896800000895d */ /* 0x002fea0003900000 */
[----:B------:R-:W1:Y:S02]  /*12140*/  @!P0 SYNCS.PHASECHK.TRANS64 P0, [R19+URZ+0x28c40], R0 ;  /* 0x028c4000130085a7 */ /* 0x000e64000800007f */
[----:B-1----:R-:W-:Y:S05]  /*12150*/  @!P0 BRA `(.L_x_3631) ;  /* 0xfffffffc00f08947 */ /* 0x002fea000383ffff */
[----:B------:R-:W-:Y:S05]  /*12160*/  BRA `(.L_x_3694) ;  /* 0xffffffc000b47947 */ /* 0x000fea000383ffff */
.L_x_3632:
        /* <DEDUP_REMOVED lines=8> */
.L_x_3696:
[----:B------:R-:W-:Y:S05]  /*121f0*/  BSYNC B0 ;  /* 0x0000000000007941 */ /* 0x000fea0003800000 */
.L_x_3695:
        /* <DEDUP_REMOVED lines=9> */
.L_x_3697:
[----:B------:R-:W-:Y:S02]  /*12290*/  IMAD.MOV.U32 R13, RZ, RZ, R5 ;  /* 0x000000ffff0d7224 */ /* 0x000fe400078e0005 */
[----:B------:R-:W-:Y:S02]  /*122a0*/  IMAD.MOV.U32 R12, RZ, RZ, 0x1 ;  /* 0x00000001ff0c7424 */ /* 0x000fe400078e00ff */
[----:B------:R-:W-:-:S07]  /*122b0*/  IMAD.MOV.U32 R3, RZ, RZ, R14 ;  /* 0x000000ffff037224 */ /* 0x000fce00078e000e */
[----:B------:R-:W-:Y:S05]  /*122c0*/  WARPSYNC.COLLECTIVE R15, `(.L_x_3698) ;  /* 0x000000000f087348 */ /* 0x000fea0003c00000 */
[----:B------:R0:W1:Y:S02]  /*122d0*/  SHFL.IDX P6, R14, R13, R12, R11 ;  /* 0x0000000c0d0e7389 */ /* 0x00006400000c000b */
[----:B01----:R-:W-:Y:S01]  /*122e0*/  ENDCOLLECTIVE ;  /* 0x000000000000791b */ /* 0x003fe20003800000 */
.L_x_3698:
        /* <DEDUP_REMOVED lines=9> */
[----:B------:R0:W-:Y:S01]  /*12380*/  @P0 LDGSTS.E.BYPASS.LTC128B.128 [R6+0x22400], desc[UR50][R2.64], !P2 ;  /* 0x2240000002060fae */ /* 0x0001e2000d101d72 */
[----:B------:R-:W-:Y:S01]  /*12390*/  ISETP.GE.AND P0, PT, R28, 0x11, PT ;  /* 0x000000111c00780c */ /* 0x000fe20003f06270 */
[----:B0-----:R-:W-:-:S12]  /*123a0*/  IMAD.MOV.U32 R2, RZ, RZ, R14 ;  /* 0x000000ffff027224 */ /* 0x001fd800078e000e */
[----:B------:R-:W-:Y:S05]  /*123b0*/  WARPSYNC.COLLECTIVE R15, `(.L_x_3699) ;  /* 0x000000000f087348 */ /* 0x000fea0003c00000 */
[----:B------:R0:W1:Y:S02]  /*123c0*/  SHFL.IDX P6, R14, R13, R12, R11 ;  /* 0x0000000c0d0e7389 */ /* 0x00006400000c000b */
[----:B01----:R-:W-:Y:S01]  /*123d0*/  ENDCOLLECTIVE ;  /* 0x000000000000791b */ /* 0x003fe20003800000 */
.L_x_3699:
[----:B------:R-:W-:Y:S02]  /*123e0*/  @P0 IMAD R6, R4, 0x2, R17 ;  /* 0x0000000204060824 */ /* 0x000fe400078e0211 */
[----:B------:R-:W-:Y:S02]  /*123f0*/  IMAD.MOV.U32 R13, RZ, RZ, R5 ;  /* 0x000000ffff0d7224 */ /* 0x000fe400078e0005 */
[----:B------:R-:W-:Y:S02]  /*12400*/  IMAD.MOV.U32 R12, RZ, RZ, 0x2 ;  /* 0x00000002ff0c7424 */ /* 0x000fe400078e00ff */
[----:B------:R-:W-:-:S07]  /*12410*/  IMAD.MOV.U32 R3, RZ, RZ, R14 ;  /* 0x000000ffff037224 */ /* 0x000fce00078e000e */
[----:B------:R-:W-:Y:S05]  /*12420*/  WARPSYNC.COLLECTIVE R15, `(.L_x_3700) ;  /* 0x000000000f087348 */ /* 0x000fea0003c00000 */
[----:B------:R0:W1:Y:S02]  /*12430*/  SHFL.IDX P6, R14, R13, R12, R11 ;  /* 0x0000000c0d0e7389 */ /* 0x00006400000c000b */
[----:B01----:R-:W-:Y:S01]  /*12440*/  ENDCOLLECTIVE ;  /* 0x000000000000791b */ /* 0x003fe20003800000 */
.L_x_3700:
        /* <DEDUP_REMOVED lines=15> */
.L_x_3701:
[----:B------:R-:W-:Y:S02]  /*12540*/  @P0 IMAD R6, R4, 0x2, R17 ;  /* 0x0000000204060824 */ /* 0x000fe400078e0211 */
[----:B------:R-:W-:Y:S02]  /*12550*/  IMAD.MOV.U32 R13, RZ, RZ, R5 ;  /* 0x000000ffff0d7224 */ /* 0x000fe400078e0005 */
[----:B------:R-:W-:Y:S02]  /*12560*/  IMAD.MOV.U32 R12, RZ, RZ, 0x3 ;  /* 0x00000003ff0c7424 */ /* 0x000fe400078e00ff */
[----:B------:R-:W-:-:S07]  /*12570*/  IMAD.MOV.U32 R3, RZ, RZ, R14 ;  /* 0x000000ffff037224 */ /* 0x000fce00078e000e */
[----:B------:R-:W-:Y:S05]  /*12580*/  WARPSYNC.COLLECTIVE R15, `(.L_x_3702) ;  /* 0x000000000f087348 */ /* 0x000fea0003c00000 */
[----:B------:R0:W1:Y:S02]  /*12590*/  SHFL.IDX P6, R14, R13, R12, R11 ;  /* 0x0000000c0d0e7389 */ /* 0x00006400000c000b */
[----:B01----:R-:W-:Y:S01]  /*125a0*/  ENDCOLLECTIVE ;  /* 0x000000000000791b */ /* 0x003fe20003800000 */
.L_x_3702:
        /* <DEDUP_REMOVED lines=10> */
.L_x_3703:
[----:B------:R-:W-:Y:S01]  /*12650*/  @!PT LDS RZ, [RZ] ;  /* 0x00000000fffff984 */ /* 0x000fe20000000800 */
[----:B------:R-:W-:Y:S01]  /*12660*/  @!PT LDS RZ, [RZ] ;  /* 0x00000000fffff984 */ /* 0x000fe20000000800 */
[----:B------:R-:W-:Y:S01]  /*12670*/  @!PT LDS RZ, [RZ] ;  /* 0x00000000fffff984 */ /* 0x000fe20000000800 */
[----:B------:R1:W-:Y:S01]  /*12680*/  @P0 LDGSTS.E.BYPASS.LTC128B.128 [R6+0x23400], desc[UR50][R2.64], !P2 ;  /* 0x2340000002060fae */ /* 0x0003e2000d101d72 */
[----:B------:R-:W-:Y:S01]  /*12690*/  IMAD.MOV.U32 R0, RZ, RZ, R14 ;  /* 0x000000ffff007224 */ /* 0x000fe200078e000e */
[----:B------:R-:W-:Y:S06]  /*126a0*/  BRA `(.L_x_3704) ;  /* 0xffffffc000647947 */ /* 0x000fec000383ffff */
.L_x_3637:
        /* <DEDUP_REMOVED lines=9> */
.L_x_3705:
[C---:B------:R-:W-:Y:S01]  /*12740*/  VIADD R6, R25.reuse, 0x10 ;  /* 0x0000001019067836 */ /* 0x040fe20000000000 */
[----:B------:R-:W-:Y:S01]  /*12750*/  ISETP.GE.AND P0, PT, R25, R5, PT ;  /* 0x000000051900720c */ /* 0x000fe20003f06270 */
[----:B------:R-:W-:Y:S02]  /*12760*/  IMAD.MOV.U32 R13, RZ, RZ, R0 ;  /* 0x000000ffff0d7224 */ /* 0x000fe400078e0000 */
[----:B------:R-:W-:-:S10]  /*12770*/  IMAD.MOV.U32 R2, RZ, RZ, R14 ;  /* 0x000000ffff027224 */ /* 0x000fd400078e000e */
[----:B------:R-:W-:Y:S05]  /*12780*/  WARPSYNC.COLLECTIVE R15, `(.L_x_3706) ;  /* 0x000000000f087348 */ /* 0x000fea0003c00000 */
[----:B------:R0:W1:Y:S02]  /*12790*/  SHFL.IDX P6, R14, R13, R12, R11 ;  /* 0x0000000c0d0e7389 */ /* 0x00006400000c000b */
[----:B01----:R-:W-:Y:S01]  /*127a0*/  ENDCOLLECTIVE ;  /* 0x000000000000791b */ /* 0x003fe20003800000 */
.L_x_3706:
[----:B------:R-:W-:Y:S02]  /*127b0*/  IMAD.MOV.U32 R13, RZ, RZ, R4 ;  /* 0x000000ffff0d7224 */ /* 0x000fe400078e0004 */
[----:B------:R-:W-:Y:S02]  /*127c0*/  IMAD.MOV.U32 R12, RZ, RZ, 0x1 ;  /* 0x00000001ff0c7424 */ /* 0x000fe400078e00ff */
[----:B------:R-:W-:-:S07]  /*127d0*/  IMAD.MOV.U32 R3, RZ, RZ, R14 ;  /* 0x000000ffff037224 */ /* 0x000fce00078e000e */
[----:B------:R-:W-:Y:S05]  /*127e0*/  WARPSYNC.COLLECTIVE R15, `(.L_x_3707) ;  /* 0x000000000f087348 */ /* 0x000fea0003c00000 */
[----:B------:R0:W1:Y:S02]  /*127f0*/  SHFL.IDX P6, R14, R13, R12, R11 ;  /* 0x0000000c0d0e7389 */ /* 0x00006400000c000b */
[----:B01----:R-:W-:Y:S01]  /*12800*/  ENDCOLLECTIVE ;  /* 0x000000000000791b */ /* 0x003fe20003800000 */
.L_x_3707:
[----:B------:R-:W-:-:S05]  /*12810*/  @!P0 LEA R3, P2, R9, R3, 0x1 ;  /* 0x0000000309038211 */ /* 0x000fca00078408ff */
[----:B------:R-:W-:-:S05]  /*12820*/  @!P0 IMAD.X R2, RZ, RZ, R2, P2 ;  /* 0x000000ffff028224 */ /* 0x000fca00010e0602 */
[----:B------:R-:W-:Y:S01]  /*12830*/  @!P0 LOP3.LUT R3, R3, R2, RZ, 0x3c, !PT ;  /* 0x0000000203038212 */ /* 0x000fe200078e3cff */
[----:B------:R-:W-:-:S03]  /*12840*/  IMAD.MOV.U32 R13, RZ, RZ, R0 ;  /* 0x000000ffff0d7224 */ /* 0x000fc600078e0000 */
[----:B------:R-:W-:-:S04]  /*12850*/  @!P0 LOP3.LUT R2, R3, R2, RZ, 0x3c, !PT ;  /* 0x0000000203028212 */ /* 0x000fc800078e3cff */
[----:B------:R-:W-:-:S05]  /*12860*/  @!P0 LOP3.LUT R3, R3, R2, RZ, 0x3c, !PT ;  /* 0x0000000203038212 */ /* 0x000fca00078e3cff */
        /* <DEDUP_REMOVED lines=9> */
.L_x_3708:
[----:B------:R-:W-:Y:S02]  /*12900*/  IMAD.MOV.U32 R13, RZ, RZ, R4 ;  /* 0x000000ffff0d7224 */ /* 0x000fe400078e0004 */
[----:B------:R-:W-:Y:S02]  /*12910*/  IMAD.MOV.U32 R12, RZ, RZ, 0x2 ;  /* 0x00000002ff0c7424 */ /* 0x000fe400078e00ff */
[----:B------:R-:W-:-:S07]  /*12920*/  IMAD.MOV.U32 R3, RZ, RZ, R14 ;  /* 0x000000ffff037224 */ /* 0x000fce00078e000e */
[----:B------:R-:W-:Y:S05]  /*12930*/  WARPSYNC.COLLECTIVE R15, `(.L_x_3709) ;  /* 0x000000000f087348 */ /* 0x000fea0003c00000 */
[----:B------:R0:W1:Y:S02]  /*12940*/  SHFL.IDX P6, R14, R13, R12, R11 ;  /* 0x0000000c0d0e7389 */ /* 0x00006400000c000b */
[----:B01----:R-:W-:Y:S01]  /*12950*/  ENDCOLLECTIVE ;  /* 0x000000000000791b */ /* 0x003fe20003800000 */
.L_x_3709:
        /* <DEDUP_REMOVED lines=9> */
[----:B------:R0:W-:Y:S02]  /*129f0*/  @!P0 LDGSTS.E.BYPASS.LTC128B.128 [R8+0x20c00], desc[UR50][R2.64], !P1 ;  /* 0x20c0000002088fae */ /* 0x0001e4000c901d72 */
[----:B0-----:R-:W-:-:S05]  /*12a00*/  VIADD R2, R25, 0x20 ;  /* 0x0000002019027836 */ /* 0x001fca0000000000 */
[----:B------:R-:W-:Y:S01]  /*12a10*/  ISETP.GE.AND P0, PT, R2, R5, PT ;  /* 0x000000050200720c */ /* 0x000fe20003f06270 */
[----:B------:R-:W-:-:S12]  /*12a20*/  IMAD.MOV.U32 R2, RZ, RZ, R14 ;  /* 0x000000ffff027224 */ /* 0x000fd800078e000e */
[----:B------:R-:W-:Y:S05]  /*12a30*/  WARPSYNC.COLLECTIVE R15, `(.L_x_3710) ;  /* 0x000000000f087348 */ /* 0x000fea0003c00000 */
[----:B------:R0:W1:Y:S02]  /*12a40*/  SHFL.IDX P6, R14, R13, R12, R11 ;  /* 0x0000000c0d0e7389 */ /* 0x00006400000c000b */
[----:B01----:R-:W-:Y:S01]  /*12a50*/  ENDCOLLECTIVE ;  /* 0x000000000000791b */ /* 0x003fe20003800000 */
.L_x_3710:
[----:B------:R-:W-:Y:S02]  /*12a60*/  IMAD.MOV.U32 R13, RZ, RZ, R4 ;  /* 0x000000ffff0d7224 */ /* 0x000fe400078e0004 */
[----:B------:R-:W-:Y:S02]  /*12a70*/  IMAD.MOV.U32 R12, RZ, RZ, 0x3 ;  /* 0x00000003ff0c7424 */ /* 0x000fe400078e00ff */
[----:B------:R-:W-:-:S07]  /*12a80*/  IMAD.MOV.U32 R3, RZ, RZ, R14 ;  /* 0x000000ffff037224 */ /* 0x000fce00078e000e */
[----:B------:R-:W-:Y:S05]  /*12a90*/  WARPSYNC.COLLECTIVE R15, `(.L_x_3711) ;  /* 0x000000000f087348 */ /* 0x000fea0003c00000 */
[----:B------:R0:W1:Y:S02]  /*12aa0*/  SHFL.IDX P6, R14, R13, R12, R11 ;  /* 0x0000000c0d0e7389 */ /* 0x00006400000c000b */
[----:B01----:R-:W-:Y:S01]  /*12ab0*/  ENDCOLLECTIVE ;  /* 0x000000000000791b */ /* 0x003fe20003800000 */
.L_x_3711:
[----:B------:R-:W-:-:S05]  /*12ac0*/  @!P0 LEA R3, P2, R9, R3, 0x1 ;  /* 0x0000000309038211 */ /* 0x000fca00078408ff */
[----:B------:R-:W-:-:S05]  /*12ad0*/  @!P0 IMAD.X R2, RZ, RZ, R2, P2 ;  /* 0x000000ffff028224 */ /* 0x000fca00010e0602 */
[----:B------:R-:W-:Y:S01]  /*12ae0*/  @!P0 LOP3.LUT R3, R3, R2, RZ, 0x3c, !PT ;  /* 0x0000000203038212 */ /* 0x000fe200078e3cff */
[----:B------:R-:W-:-:S03]  /*12af0*/  IMAD.MOV.U32 R13, RZ, RZ, R0 ;  /* 0x000000ffff0d7224 */ /* 0x000fc600078e0000 */
[----:B------:R-:W-:-:S04]  /*12b00*/  @!P0 LOP3.LUT R2, R3, R2, RZ, 0x3c, !PT ;  /* 0x0000000203028212 */ /* 0x000fc800078e3cff */
[----:B------:R-:W-:Y:S01]  /*12b10*/  @!P0 LOP3.LUT R3, R3, R2, RZ, 0x3c, !PT ;  /* 0x0000000203038212 */ /* 0x000fe200078e3cff */
[----:B------:R-:W-:-:S07]  /*12b20*/  IMAD.MOV.U32 R4, RZ, RZ, R14 ;  /* 0x000000ffff047224 */ /* 0x000fce00078e000e */
[----:B------:R-:W-:Y:S05]  /*12b30*/  WARPSYNC.COLLECTIVE R15, `(.L_x_3712) ;  /* 0x000000000f087348 */ /* 0x000fea0003c00000 */
[----:B------:R0:W1:Y:S02]  /*12b40*/  SHFL.IDX P6, R14, R13, R12, R11 ;  /* 0x0000000c0d0e7389 */ /* 0x00006400000c000b */
[----:B01----:R-:W-:Y:S01]  /*12b50*/  ENDCOLLECTIVE ;  /* 0x000000000000791b */ /* 0x003fe20003800000 */
.L_x_3712:
[----:B------:R-:W-:Y:S01]  /*12b60*/  @!PT LDS RZ, [RZ] ;  /* 0x00000000fffff984 */ /* 0x000fe20000000800 */
[----:B------:R-:W-:Y:S01]  /*12b70*/  @!PT LDS RZ, [RZ] ;  /* 0x00000000fffff984 */ /* 0x000fe20000000800 */
[----:B------:R-:W-:Y:S01]  /*12b80*/  @!PT LDS RZ, [RZ] ;  /* 0x00000000fffff984 */ /* 0x000fe20000000800 */
[----:B------:R0:W-:Y:S01]  /*12b90*/  @!P0 LDGSTS.E.BYPASS.LTC128B.128 [R8+0x21400], desc[UR50][R2.64], !P1 ;  /* 0x2140000002088fae */ /* 0x0001e2000c901d72 */
[----:B------:R-:W-:Y:S01]  /*12ba0*/  IMAD.MOV.U32 R0, RZ, RZ, R14 ;  /* 0x000000ffff007224 */ /* 0x000fe200078e000e */
[----:B------:R-:W-:Y:S06]  /*12bb0*/  BRA `(.L_x_3713) ;  /* 0xffffffc400607947 */ /* 0x000fec000383ffff */
.L_x_3640:
[----:B0-----:R0:W1:Y:S02]  /*12bc0*/  SYNCS.PHASECHK.TRANS64.TRYWAIT P0, [R17+URZ+0x28c20], R0 ;  /* 0x028c2000110075a7 */ /* 0x001064000800017f */
[----:B-1----:R-:W-:Y:S05]  /*12bd0*/  @!P0 NANOSLEEP.SYNCS 0x989680 ;  /* 0x009896800000895d */ /* 0x002fea0003900000 */
[----:B------:R-:W1:Y:S02]  /*12be0*/  @!P0 SYNCS.PHASECHK.TRANS64 P0, [R17+URZ+0x28c20], R0 ;  /* 0x028c2000110085a7 */ /* 0x000e64000800007f */
[----:B-1----:R-:W-:Y:S05]  /*12bf0*/  @!P0 BRA `(.L_x_3640) ;  /* 0xfffffffc00f08947 */ /* 0x002fea000383ffff */
[----:B------:R-:W-:Y:S05]  /*12c00*/  BRA `(.L_x_3714) ;  /* 0xffffffc400bc7947 */ /* 0x000fea000383ffff */
.L_x_3643:
[----:B0-----:R0:W1:Y:S02]  /*12c10*/  SYNCS.PHASECHK.TRANS64.TRYWAIT P0, [R19+URZ+0x28c60], R0 ;  /* 0x028c6000130075a7 */ /* 0x001064000800017f */
[----:B-1----:R-:W-:Y:S05]  /*12c20*/  @!P0 NANOSLEEP.SYNCS 0x989680 ;  /* 0x009896800000895d */ /* 0x002fea0003900000 */
[----:B------:R-:W1:Y:S02]  /*12c30*/  @!P0 SYNCS.PHASECHK.TRANS64 P0, [R19+URZ+0x28c60], R0 ;  /* 0x028c6000130085a7 */ /* 0x000e64000800007f */
[----:B-1----:R-:W-:Y:S05]  /*12c40*/  @!P0 BRA `(.L_x_3643) ;  /* 0xfffffffc00f08947 */ /* 0x002fea000383ffff */
[----:B------:R-:W-:Y:S05]  /*12c50*/  BRA `(.L_x_3715) ;  /* 0xffffffc400cc7947 */ /* 0x000fea000383ffff */
.L_x_3644:
        /* <DEDUP_REMOVED lines=8> */
.L_x_3717:
[----:B------:R-:W-:Y:S05]  /*12ce0*/  BSYNC B0 ;  /* 0x0000000000007941 */ /* 0x000fea0003800000 */
.L_x_3716:
[----:B------:R0:W5:Y:S01]  /*12cf0*/  LDL R8, [R1] ;  /* 0x0000000001087983 */ /* 0x0001620000100800 */
[----:B------:R-:W-:Y:S01]  /*12d00*/  IMAD.MOV.U32 R13, RZ, RZ, R4 ;  /* 0x000000ffff0d7224 */ /* 0x000fe200078e0004 */
[C---:B------:R-:W-:Y:S01]  /*12d10*/  LOP3.LUT P5, RZ, R29.reuse, 0x2, RZ, 0xc0, !PT ;  /* 0x000000021dff7812 */ /* 0x040fe200078ac0ff */
[----:B------:R-:W-:Y:S01]  /*12d20*/  IMAD.MOV.U32 R12, RZ, RZ, RZ ;  /* 0x000000ffff0c7224 */ /* 0x000fe200078e00ff */
[----:B------:R-:W1:Y:S01]  /*12d30*/  S2R R7, SR_TID.X ;  /* 0x0000000000077919 */ /* 0x000e620000002100 */
[----:B------:R-:W-:Y:S01]  /*12d40*/  IMAD.MOV.U32 R11, RZ, RZ, 0x181f ;  /* 0x0000181fff0b7424 */ /* 0x000fe200078e00ff */
[C---:B------:R-:W-:Y:S01]  /*12d50*/  LOP3.LUT P4, RZ, R29.reuse, 0x4, RZ, 0xc0, !PT ;  /* 0x000000041dff7812 */ /* 0x040fe2000788c0ff */
[----:B------:R-:W-:Y:S01]  /*12d60*/  IMAD.MOV.U32 R15, RZ, RZ, -0x1 ;  /* 0xffffffffff0f7424 */ /* 0x000fe200078e00ff */
[----:B------:R-:W-:Y:S01]  /*12d70*/  LOP3.LUT P3, RZ, R29, 0x8, RZ, 0xc0, !PT ;  /* 0x000000081dff7812 */ /* 0x000fe2000786c0ff */
[----:B------:R-:W-:Y:S01]  /*12d80*/  IMAD.MOV.U32 R3, RZ, RZ, R14 ;  /* 0x000000ffff037224 */ /* 0x000fe200078e000e */
[----:B------:R-:W-:Y:S01]  /*12d90*/  LOP3.LUT R16, R16, 0xfffffeff, RZ, 0xc0, !PT ;  /* 0xfffffeff10107812 */ /* 0x000fe200078ec0ff */
[----:B0-----:R-:W-:-:S10]  /*12da0*/  IMAD R5, R5, 0x2, R17 ;  /* 0x0000000205057824 */ /* 0x001fd400078e0211 */
[----:B-1---5:R-:W-:Y:S05]  /*12db0*/  WARPSYNC.COLLECTIVE R15, `(.L_x_3718) ;  /* 0x000000000f087348 */ /* 0x022fea0003c00000 */
[----:B------:R0:W2:Y:S02]  /*12dc0*/  SHFL.IDX P6, R14, R13, R12, R11 ;  /* 0x0000000c0d0e7389 */ /* 0x0000a400000c000b */
[----:B012--5:R-:W-:Y:S01]  /*12dd0*/  ENDCOLLECTIVE ;  /* 0x000000000000791b */ /* 0x027fe20003800000 */
.L_x_3718:
[----:B------:R-:W-:Y:S01]  /*12de0*/  LOP3.LUT P2, RZ, R29, 0x10, RZ, 0xc0, !PT ;  /* 0x000000101dff7812 */ /* 0x000fe2000784c0ff */
[----:B------:R-:W-:Y:S02]  /*12df0*/  IMAD.MOV.U32 R13, RZ, RZ, R6 ;  /* 0x000000ffff0d7224 */ /* 0x000fe400078e0006 */
[----:B------:R-:W-:Y:S02]  /*12e00*/  IMAD.MOV.U32 R12, RZ, RZ, 0x1 ;  /* 0x00000001ff0c7424 */ /* 0x000fe400078e00ff */
[----:B------:R-:W-:Y:S02]  /*12e10*/  IMAD.SHL.U32 R7, R7, 0x8, RZ ;  /* 0x0000000807077824 */ /* 0x000fe400078e00ff */
[----:B------:R-:W-:-:S03]  /*12e20*/  IMAD.MOV.U32 R2, RZ, RZ, R14 ;  /* 0x000000ffff027224 */ /* 0x000fc600078e000e */
[----:B------:R-:W-:-:S05]  /*12e30*/  LOP3.LUT R7, R7, 0x38, RZ, 0xc0, !PT ;  /* 0x0000003807077812 */ /* 0x000fca00078ec0ff */
[----:B------:R-:W-:Y:S01]  /*12e40*/  IMAD.SHL.U32 R0, R7, 0x2, RZ ;  /* 0x0000000207007824 */ /* 0x000fe200078e00ff */
[----:B------:R-:W-:-:S04]  /*12e50*/  LOP3.LUT R7, R29, 0x1, RZ, 0xc0, !PT ;  /* 0x000000011d077812 */ /* 0x000fc800078ec0ff */
[----:B------:R-:W-:Y:S02]  /*12e60*/  IADD3 R2, P0, R2, R0, RZ ;  /* 0x0000000002027210 */ /* 0x000fe40007f1e0ff */
[----:B------:R-:W-:-:S03]  /*12e70*/  ISETP.NE.U32.AND P1, PT, R7, 0x1, PT ;  /* 0x000000010700780c */ /* 0x000fc60003f25070 */
[----:B------:R-:W-:Y:S01]  /*12e80*/  IMAD.X R3, RZ, RZ, R3, P0 ;  /* 0x000000ffff037224 */ /* 0x000fe200000e0603 */
[----:B------:R-:W-:-:S09]  /*12e90*/  ISETP.LT.OR P0, PT, R28, 0x1, P1 ;  /* 0x000000011c00780c */ /* 0x000fd20000f01670 */
[----:B------:R-:W-:Y:S02]  /*12ea0*/  @P1 LOP3.LUT R16, R16, 0x100, RZ, 0xfc, !PT ;  /* 0x0000010010101812 */ /* 0x000fe400078efcff */
[----:B------:R-:W-:Y:S02]  /*12eb0*/  LOP3.LUT P1, RZ, R29, 0x20, RZ, 0xc0, !PT ;  /* 0x000000201dff7812 */ /* 0x000fe4000782c0ff */
[----:B------:R-:W-:Y:S01]  /*12ec0*/  @!PT LDS RZ, [RZ] ;  /* 0x00000000fffff984 */ /* 0x000fe20000000800 */
[----:B------:R-:W-:Y:S01]  /*12ed0*/  @!PT LDS RZ, [RZ] ;  /* 0x00000000fffff984 */ /* 0x000fe20000000800 */
[----:B------:R-:W-:Y:S01]  /*12ee0*/  @!PT LDS RZ, [RZ] ;  /* 0x00000000fffff984 */ /* 0x000fe20000000800 */
[----:B------:R0:W-:Y:S01]  /*12ef0*/  LDGSTS.E.BYPASS.LTC128B.128 [R5+0x400], desc[UR50][R2.64], !P0 ;  /* 0x0040000002057fae */ /* 0x0001e2000c101d72 */
[C---:B------:R-:W-:Y:S02]  /*12f00*/  ISETP.LT.OR P0, PT, R28.reuse, 0x1, !P5 ;  /* 0x000000011c00780c */ /* 0x040fe40006f01670 */
[----:B------:R-:W-:Y:S02]  /*12f10*/  ISETP.LT.OR P6, PT, R28, 0x1, !P1 ;  /* 0x000000011c00780c */ /* 0x000fe40004fc1670 */
[----:B------:R-:W-:-:S09]  /*12f20*/  LOP3.LUT R16, R16, 0xfffffdff, RZ, 0xc0, !PT ;  /* 0xfffffdff10107812 */ /* 0x000fd200078ec0ff */
[----:B------:R0:W-:Y:S01]  /*12f30*/  LDGSTS.E.BYPASS.LTC128B.128 [R5+0x2400], desc[UR50][R2.64+0x80], !P0 ;  /* 0x0240008002057fae */ /* 0x0001e2000c101d72 */
[----:B------:R-:W-:-:S13]  /*12f40*/  ISETP.LT.OR P0, PT, R28, 0x1, !P4 ;  /* 0x000000011c00780c */ /* 0x000fda0006701670 */
[----:B------:R0:W-:Y:S01]  /*12f50*/  LDGSTS.E.BYPASS.LTC128B.128 [R5+0x4400], desc[UR50][R2.64+0x100], !P0 ;  /* 0x0440010002057fae */ /* 0x0001e2000c101d72 */
[----:B------:R-:W-:-:S13]  /*12f60*/  ISETP.LT.OR P0, PT, R28, 0x1, !P3 ;  /* 0x000000011c00780c */ /* 0x000fda0005f01670 */
[----:B------:R0:W-:Y:S01]  /*12f70*/  LDGSTS.E.BYPASS.LTC128B.128 [R5+0x6400], desc[UR50][R2.64+0x180], !P0 ;  /* 0x0640018002057fae */ /* 0x0001e2000c101d72 */
[----:B------:R-:W-:-:S13]  /*12f80*/  ISETP.LT.OR P0, PT, R28, 0x1, !P2 ;  /* 0x000000011c00780c */ /* 0x000fda0005701670 */
[----:B------:R0:W-:Y:S01]  /*12f90*/  LDGSTS.E.BYPASS.LTC128B.128 [R5+0x8400], desc[UR50][R2.64+0x200], !P0 ;  /* 0x0840020002057fae */ /* 0x0001e2000c101d72 */
[----:B------:R-:W-:-:S03]  /*12fa0*/  LOP3.LUT P0, RZ, R29, 0x40, RZ, 0xc0, !PT ;  /* 0x000000401dff7812 */ /* 0x000fc6000780c0ff */
[----:B------:R0:W-:Y:S01]  /*12fb0*/  LDGSTS.E.BYPASS.LTC128B.128 [R5+0xa400], desc[UR50][R2.64+0x280], !P6 ;  /* 0x0a40028002057fae */ /* 0x0001e2000f101d72 */
[----:B------:R-:W-:-:S13]  /*12fc0*/  ISETP.LT.OR P6, PT, R28, 0x1, !P0 ;  /* 0x000000011c00780c */ /* 0x000fda00047c1670 */
[----:B------:R0:W-:Y:S01]  /*12fd0*/  LDGSTS.E.BYPASS.LTC128B.128 [R5+0xc400], desc[UR50][R2.64+0x300], !P6 ;  /* 0x0c40030002057fae */ /* 0x0001e2000f101d72 */
[----:B------:R-:W-:-:S04]  /*12fe0*/  PRMT R7, R8, 0x8880, RZ ;  /* 0x0000888008077816 */ /* 0x000fc800000000ff */
[----:B------:R-:W-:-:S13]  /*12ff0*/  ISETP.GT.AND P6, PT, R7, -0x1, PT ;  /* 0xffffffff0700780c */ /* 0x000fda0003fc4270 */
[----:B------:R-:W-:Y:S02]  /*13000*/  @P6 LOP3.LUT R16, R16, 0x200, RZ, 0xfc, !PT ;  /* 0x0000020010106812 */ /* 0x000fe400078efcff */
[----:B------:R-:W-:-:S13]  /*13010*/  ISETP.LT.OR P6, PT, R28, 0x1, P6 ;  /* 0x000000011c00780c */ /* 0x000fda00037c1670 */
[----:B------:R0:W-:Y:S02]  /*13020*/  LDGSTS.E.BYPASS.LTC128B.128 [R5+0xe400], desc[UR50][R2.64+0x380], !P6 ;  /* 0x0e40038002057fae */ /* 0x0001e4000f101d72 */
[----:B0-----:R-:W-:Y:S05]  /*13030*/  WARPSYNC.COLLECTIVE R15, `(.L_x_3719) ;  /* 0x000000000f087348 */ /* 0x001fea0003c00000 */
[----:B------:R1:W2:Y:S02]  /*13040*/  SHFL.IDX P6, R14, R13, R12, R11 ;  /* 0x0000000c0d0e7389 */ /* 0x0002a400000c000b */
[----:B012---:R-:W-:Y:S01]  /*13050*/  ENDCOLLECTIVE ;  /* 0x000000000000791b */ /* 0x007fe20003800000 */
.L_x_3719:
[----:B------:R-:W-:Y:S02]  /*13060*/  IMAD.MOV.U32 R13, RZ, RZ, R4 ;  /* 0x000000ffff0d7224 */ /* 0x000fe400078e0004 */
[----:B------:R-:W-:-:S07]  /*13070*/  IMAD.MOV.U32 R3, RZ, RZ, R14 ;  /* 0x000000ffff037224 */ /* 0x000fce00078e000e */
[----:B------:R-:W-:Y:S05]  /*13080*/  WARPSYNC.COLLECTIVE R15, `(.L_x_3720) ;  /* 0x000000000f087348 */ /* 0x000fea0003c00000 */
[----:B------:R0:W1:Y:S02]  /*13090*/  SHFL.IDX P6, R14, R13, R12, R11 ;  /* 0x0000000c0d0e7389 */ /* 0x00006400000c000b */
[----:B01----:R-:W-:Y:S01]  /*130a0*/  ENDCOLLECTIVE ;  /* 0x000000000000791b */ /* 0x003fe20003800000 */
.L_x_3720:
[----:B------:R-:W-:Y:S02]  /*130b0*/  IMAD.MOV.U32 R13, RZ, RZ, R6 ;  /* 0x000000ffff0d7224 */ /* 0x000fe400078e0006 */
[----:B------:R-:W-:Y:S02]  /*130c0*/  IMAD.MOV.U32 R12, RZ, RZ, 0x2 ;  /* 0x00000002ff0c7424 */ /* 0x000fe400078e00ff */
[----:B------:R-:W-:-:S05]  /*130d0*/  IMAD.MOV.U32 R2, RZ, RZ, R14 ;  /* 0x000000ffff027224 */ /* 0x000fca00078e000e */
        /* <DEDUP_REMOVED lines=26> */
.L_x_3721:
[----:B------:R-:W-:Y:S02]  /*13280*/  IMAD.MOV.U32 R13, RZ, RZ, R4 ;  /* 0x000000ffff0d7224 */ /* 0x000fe400078e0004 */
[----:B------:R-:W-:-:S07]  /*13290*/  IMAD.MOV.U32 R7, RZ, RZ, R14 ;  /* 0x000000ffff077224 */ /* 0x000fce00078e000e */
[----:B------:R-:W-:Y:S05]  /*132a0*/  WARPSYNC.COLLECTIVE R15, `(.L_x_3722) ;  /* 0x000000000f087348 */ /* 0x000fea0003c00000 */
[----:B------:R0:W1:Y:S02]  /*132b0*/  SHFL.IDX P6, R14, R13, R12, R11 ;  /* 0x0000000c0d0e7389 */ /* 0x00006400000c000b */
[----:B01----:R-:W-:Y:S01]  /*132c0*/  ENDCOLLECTIVE ;  /* 0x000000000000791b */ /* 0x003fe20003800000 */
.L_x_3722:
        /* <DEDUP_REMOVED lines=29> */
.L_x_3723:
[----:B------:R-:W-:Y:S02]  /*134a0*/  IMAD.MOV.U32 R13, RZ, RZ, R4 ;  /* 0x000000ffff0d7224 */ /* 0x000fe400078e0004 */
[----:B------:R-:W-:-:S07]  /*134b0*/  IMAD.MOV.U32 R6, RZ, RZ, R14 ;  /* 0x000000ffff067224 */ /* 0x000fce00078e000e */
[----:B------:R-:W-:Y:S05]  /*134c0*/  WARPSYNC.COLLECTIVE R15, `(.L_x_3724) ;  /* 0x000000000f087348 */ /* 0x000fea0003c00000 */
[----:B------:R0:W1:Y:S02]  /*134d0*/  SHFL.IDX P6, R14, R13, R12, R11 ;  /* 0x0000000c0d0e7389 */ /* 0x00006400000c000b */
[----:B01----:R-:W-:Y:S01]  /*134e0*/  ENDCOLLECTIVE ;  /* 0x000000000000791b */ /* 0x003fe20003800000 */
.L_x_3724:
[----:B------:R-:W-:Y:S01]  /*134f0*/  IMAD.MOV.U32 R2, RZ, RZ, R14 ;  /* 0x000000ffff027224 */ /* 0x000fe200078e000e */
[----:B------:R-:W-:Y:S06]  /*13500*/  BRA `(.L_x_3725) ;  /* 0xffffffc400587947 */ /* 0x000fec000383ffff */
.L_x_3651:
[----:B0-----:R0:W1:Y:S02]  /*13510*/  SYNCS.PHASECHK.TRANS64.TRYWAIT P0, [R6+URZ+0x28c40], R19 ;  /* 0x028c4013060075a7 */ /* 0x001064000800017f */
[----:B-1----:R-:W-:Y:S05]  /*13520*/  @!P0 NANOSLEEP.SYNCS 0x989680 ;  /* 0x009896800000895d */ /* 0x002fea0003900000 */
[----:B------:R-:W1:Y:S02]  /*13530*/  @!P0 SYNCS.PHASECHK.TRANS64 P0, [R6+URZ+0x28c40], R19 ;  /* 0x028c4013060085a7 */ /* 0x000e64000800007f */
[----:B-1----:R-:W-:Y:S05]  /*13540*/  @!P0 BRA `(.L_x_3651) ;  /* 0xfffffffc00f08947 */ /* 0x002fea000383ffff */
[----:B------:R-:W-:Y:S05]  /*13550*/  BRA `(.L_x_3726) ;  /* 0xffffffc800e47947 */ /* 0x000fea000383ffff */
.L_x_3652:
        /* <DEDUP_REMOVED lines=8> */
.L_x_3728:
[----:B------:R-:W-:Y:S05]  /*135e0*/  BSYNC B1 ;  /* 0x0000000000017941 */ /* 0x000fea0003800000 */
.L_x_3727:
        /* <DEDUP_REMOVED lines=9> */
.L_x_3729:
[----:B------:R-:W-:Y:S02]  /*13680*/  IMAD.MOV.U32 R13, RZ, RZ, R25 ;  /* 0x000000ffff0d7224 */ /* 0x000fe400078e0019 */
[----:B------:R-:W-:Y:S02]  /*13690*/  IMAD.MOV.U32 R12, RZ, RZ, 0x1 ;  /* 0x00000001ff0c7424 */ /* 0x000fe400078e00ff */
[----:B------:R-:W-:-:S07]  /*136a0*/  IMAD.MOV.U32 R2, RZ, RZ, R14 ;  /* 0x000000ffff027224 */ /* 0x000fce00078e000e */
[----:B------:R-:W-:Y:S05]  /*136b0*/  WARPSYNC.COLLECTIVE R15, `(.L_x_3730) ;  /* 0x000000000f087348 */ /* 0x000fea0003c00000 */
[----:B------:R0:W1:Y:S02]  /*136c0*/  SHFL.IDX P6, R14, R13, R12, R11 ;  /* 0x0000000c0d0e7389 */ /* 0x00006400000c000b */
[----:B01----:R-:W-:Y:S01]  /*136d0*/  ENDCOLLECTIVE ;  /* 0x000000000000791b */ /* 0x003fe20003800000 */
.L_x_3730:
[----:B------:R-:W-:-:S05]  /*136e0*/  IADD3 R2, P0, R2, R0, RZ ;  /* 0x0000000002027210 */ /* 0x000fca0007f1e0ff */
        /* <DEDUP_REMOVED lines=10> */
.L_x_3731:
[----:B------:R-:W-:Y:S02]  /*13790*/  IMAD.MOV.U32 R13, RZ, RZ, R25 ;  /* 0x000000ffff0d7224 */ /* 0x000fe400078e0019 */
[----:B------:R-:W-:Y:S02]  /*137a0*/  IMAD.MOV.U32 R12, RZ, RZ, 0x2 ;  /* 0x00000002ff0c7424 */ /* 0x000fe400078e00ff */
[----:B------:R-:W-:-:S07]  /*137b0*/  IMAD.MOV.U32 R2, RZ, RZ, R14 ;  /* 0x000000ffff027224 */ /* 0x000fce00078e000e */
[----:B------:R-:W-:Y:S05]  /*137c0*/  WARPSYNC.COLLECTIVE R15, `(.L_x_3732) ;  /* 0x000000000f087348 */ /* 0x000fea0003c00000 */
[----:B------:R0:W1:Y:S02]  /*137d0*/  SHFL.IDX P6, R14, R13, R12, R11 ;  /* 0x0000000c0d0e7389 */ /* 0x00006400000c000b */
[----:B01----:R-:W-:Y:S01]  /*137e0*/  ENDCOLLECTIVE ;  /* 0x000000000000791b */ /* 0x003fe20003800000 */
.L_x_3732:
        /* <DEDUP_REMOVED lines=11> */
.L_x_3733:
[----:B------:R-:W-:Y:S02]  /*138a0*/  IMAD.MOV.U32 R13, RZ, RZ, R25 ;  /* 0x000000ffff0d7224 */ /* 0x000fe400078e0019 */
[----:B------:R-:W-:Y:S02]  /*138b0*/  IMAD.MOV.U32 R12, RZ, RZ, 0x3 ;  /* 0x00000003ff0c7424 */ /* 0x000fe400078e00ff */
[----:B------:R-:W-:-:S07]  /*138c0*/  IMAD.MOV.U32 R2, RZ, RZ, R14 ;  /* 0x000000ffff027224 */ /* 0x000fce00078e000e */
[----:B------:R-:W-:Y:S05]  /*138d0*/  WARPSYNC.COLLECTIVE R15, `(.L_x_3734) ;  /* 0x000000000f087348 */ /* 0x000fea0003c00000 */
[----:B------:R0:W1:Y:S02]  /*138e0*/  SHFL.IDX P6, R14, R13, R12, R11 ;  /* 0x0000000c0d0e7389 */ /* 0x00006400000c000b */
[----:B01----:R-:W-:Y:S01]  /*138f0*/  ENDCOLLECTIVE ;  /* 0x000000000000791b */ /* 0x003fe20003800000 */
.L_x_3734:
[----:B------:R-:W-:-:S05]  /*13900*/  IADD3 R2, P0, R2, R0, RZ ;  /* 0x0000000002027210 */ /* 0x000fca0007f1e0ff */
        /* <DEDUP_REMOVED lines=10> */
.L_x_3735:
[----:B------:R-:W-:Y:S01]  /*139b0*/  IMAD.MOV.U32 R2, RZ, RZ, R14 ;  /* 0x000000ffff027224 */ /* 0x000fe200078e000e */
[----:B------:R-:W-:Y:S06]  /*139c0*/  BRA `(.L_x_3736) ;  /* 0xffffffc8006c7947 */ /* 0x000fec000383ffff */
.L_x_3657:
[----:B---3--:R3:W4:Y:S02]  /*139d0*/  SYNCS.PHASECHK.TRANS64.TRYWAIT P0, [R6+URZ+0x28c60], R19 ;  /* 0x028c6013060075a7 */ /* 0x008724000800017f */
[----:B----4-:R-:W-:Y:S05]  /*139e0*/  @!P0 NANOSLEEP.SYNCS 0x989680 ;  /* 0x009896800000895d */ /* 0x010fea0003900000 */
[----:B------:R-:W4:Y:S02]  /*139f0*/  @!P0 SYNCS.PHASECHK.TRANS64 P0, [R6+URZ+0x28c60], R19 ;  /* 0x028c6013060085a7 */ /* 0x000f24000800007f */
[----:B----4-:R-:W-:Y:S05]  /*13a00*/  @!P0 BRA `(.L_x_3657) ;  /* 0xfffffffc00f08947 */ /* 0x010fea000383ffff */
[----:B------:R-:W-:Y:S05]  /*13a10*/  BRA `(.L_x_3737) ;  /* 0xffffffc800bc7947 */ /* 0x000fea000383ffff */
.L_x_3658:
[----:B------:R-:W-:Y:S01]  /*13a20*/  BSSY B1, `(.L_x_3738) ;  /* 0x0000008000017945 */ /* 0x000fe20003800000 */
[----:B------:R-:W-:Y:S02]  /*13a30*/  IMAD.MOV.U32 R13, RZ, RZ, R10 ;  /* 0x000000ffff0d7224 */ /* 0x000fe400078e000a */
[----:B------:R-:W-:Y:S02]  /*13a40*/  IMAD.MOV.U32 R12, RZ, RZ, RZ ;  /* 0x000000ffff0c7224 */ /* 0x000fe400078e00ff */
[----:B------:R-:W-:Y:S02]  /*13a50*/  IMAD.MOV.U32 R11, RZ, RZ, 0x181f ;  /* 0x0000181fff0b7424 */ /* 0x000fe400078e00ff */
[----:B------:R-:W-:-:S07]  /*13a60*/  IMAD.MOV.U32 R15, RZ, RZ, -0x1 ;  /* 0xffffffffff0f7424 */ /* 0x000fce00078e00ff */
[----:B-12---:R-:W-:Y:S05]  /*13a70*/  WARPSYNC.COLLECTIVE R15, `(.L_x_3739) ;  /* 0x000000000f087348 */ /* 0x006fea0003c00000 */
[----:B------:R0:W3:Y:S02]  /*13a80*/  SHFL.IDX P6, R14, R13, R12, R11 ;  /* 0x0000000c0d0e7389 */ /* 0x0000e400000c000b */
[----:B0123--:R-:W-:Y:S01]  /*13a90*/  ENDCOLLECTIVE ;  /* 0x000000000000791b */ /* 0x00ffe20003800000 */
.L_x_3739:
[----:B------:R-:W-:Y:S05]  /*13aa0*/  BSYNC B1 ;  /* 0x0000000000017941 */ /* 0x000fea0003800000 */
.L_x_3738:
[----:B------:R-:W-:Y:S01]  /*13ab0*/  IMAD.MOV.U32 R13, RZ, RZ, R9 ;  /* 0x000000ffff0d7224 */ /* 0x000fe200078e0009 */
[C---:B------:R-:W-:Y:S01]  /*13ac0*/  LOP3.LUT P2, RZ, R16.reuse, 0x40, RZ, 0xc0, !PT ;  /* 0x0000004010ff7812 */ /* 0x040fe2000784c0ff */
[----:B------:R-:W-:Y:S01]  /*13ad0*/  IMAD.MOV.U32 R12, RZ, RZ, RZ ;  /* 0x000000ffff0c7224 */ /* 0x000fe200078e00ff */
[C---:B------:R-:W-:Y:S01]  /*13ae0*/  LOP3.LUT P1, RZ, R16.reuse, 0x20, RZ, 0xc0, !PT ;  /* 0x0000002010ff7812 */ /* 0x040fe2000782c0ff */
[----:B------:R-:W-:Y:S01]  /*13af0*/  IMAD.MOV.U32 R11, RZ, RZ, 0x181f ;  /* 0x0000181fff0b7424 */ /* 0x000fe200078e00ff */
[----:B------:R-:W-:Y:S01]  /*13b00*/  LOP3.LUT R16, R16, 0xffffbfff, RZ, 0xc0, !PT ;  /* 0xffffbfff10107812 */ /* 0x000fe200078ec0ff */
[----:B------:R-:W-:Y:S02]  /*13b10*/  IMAD.MOV.U32 R15, RZ, RZ, -0x1 ;  /* 0xffffffffff0f7424 */ /* 0x000fe400078e00ff */
[----:B------:R-:W-:Y:S01]  /*13b20*/  IMAD.MOV.U32 R3, RZ, RZ, R14 ;  /* 0x000000ffff037224 */ /* 0x000fe200078e000e */
[----:B------:R-:W-:Y:S01]  /*13b30*/  @P3 LOP3.LUT R16, R16, 0x4000, RZ, 0xfc, !PT ;  /* 0x0000400010103812 */ /* 0x000fe200078efcff */
[----:B------:R-:W-:-:S07]  /*13b40*/  IMAD R19, R19, 0x2, R17 ;  /* 0x0000000213137824 */ /* 0x000fce00078e0211 */
[----:B------:R-:W-:Y:S05]  /*13b50*/  WARPSYNC.COLLECTIVE R15, `(.L_x_3740) ;  /* 0x000000000f087348 */ /* 0x000fea0003c00000 */
[----:B------:R0:W1:Y:S02]  /*13b60*/  SHFL.IDX P6, R14, R13, R12, R11 ;  /* 0x0000000c0d0e7389 */ /* 0x00006400000c000b */
[----:B01----:R-:W-:Y:S01]  /*13b70*/  ENDCOLLECTIVE ;  /* 0x000000000000791b */ /* 0x003fe20003800000 */
.L_x_3740:
[C---:B------:R-:W-:Y:S01]  /*13b80*/  LOP3.LUT P3, RZ, R16.reuse, 0x10, RZ, 0xc0, !PT ;  /* 0x0000001010ff7812 */ /* 0x040fe2000786c0ff */
[----:B------:R-:W-:Y:S02]  /*13b90*/  IMAD.MOV.U32 R13, RZ, RZ, R10 ;  /* 0x000000ffff0d7224 */ /* 0x000fe400078e000a */
[----:B------:R-:W-:Y:S02]  /*13ba0*/  IMAD.MOV.U32 R12, RZ, RZ, 0x1 ;  /* 0x00000001ff0c7424 */ /* 0x000fe400078e00ff */
[----:B------:R-:W-:Y:S01]  /*13bb0*/  IMAD.MOV.U32 R2, RZ, RZ, R14 ;  /* 0x000000ffff027224 */ /* 0x000fe200078e000e */
[C---:B------:R-:W-:Y:S02]  /*13bc0*/  LOP3.LUT P6, RZ, R16.reuse, 0x80, RZ, 0xc0, !PT ;  /* 0x0000008010ff7812 */ /* 0x040fe400078cc0ff */
[----:B------:R-:W-:Y:S02]  /*13bd0*/  LOP3.LUT R16, R16, 0xfffeffff, RZ, 0xc0, !PT ;  /* 0xfffeffff10107812 */ /* 0x000fe400078ec0ff */
[----:B------:R-:W-:-:S03]  /*13be0*/  IADD3 R2, P0, R2, R0, RZ ;  /* 0x0000000002027210 */ /* 0x000fc60007f1e0ff */
[----:B------:R-:W-:Y:S02]  /*13bf0*/  @P3 LOP3.LUT R16, R16, 0x10000, RZ, 0xfc, !PT ;  /* 0x0001000010103812 */ /* 0x000fe400078efcff */
[----:B------:R-:W-:Y:S01]  /*13c00*/  IMAD.X R3, RZ, RZ, R3, P0 ;  /* 0x000000ffff037224 */ /* 0x000fe200000e0603 */
[----:B------:R-:W-:-:S04]  /*13c10*/  ISETP.NE.U32.AND P0, PT, R29, RZ, PT ;  /* 0x000000ff1d00720c */ /* 0x000fc80003f05070 */
[----:B------:R-:W-:Y:S01]  /*13c20*/  @!PT LDS RZ, [RZ] ;  /* 0x00000000fffff984 */ /* 0x000fe20000000800 */
[----:B------:R-:W-:Y:S01]  /*13c30*/  @!PT LDS RZ, [RZ] ;  /* 0x00000000fffff984 */ /* 0x000fe20000000800 */
[----:B------:R-:W-:Y:S01]  /*13c40*/  @!PT LDS RZ, [RZ] ;  /* 0x00000000fffff984 */ /* 0x000fe20000000800 */
[----:B------:R0:W-:Y:S09]  /*13c50*/  LDGSTS.E.BYPASS.LTC128B.128 [R19+0x400], desc[UR50][R2.64], !P6 ;  /* 0x0040000002137fae */ /* 0x0001f2000f101d72 */
[----:B0-----:R-:W-:Y:S05]  /*13c60*/  WARPSYNC.COLLECTIVE R15, `(.L_x_3741) ;  /* 0x000000000f087348 */ /* 0x001fea0003c00000 */
[----:B------:R1:W2:Y:S02]  /*13c70*/  SHFL.IDX P6, R14, R13, R12, R11 ;  /* 0x0000000c0d0e7389 */ /* 0x0002a400000c000b */
[----:B012---:R-:W-:Y:S01]  /*13c80*/  ENDCOLLECTIVE ;  /* 0x000000000000791b */ /* 0x007fe20003800000 */
.L_x_3741:
        /* <DEDUP_REMOVED lines=16> */
.L_x_3742:
[----:B------:R-:W-:Y:S01]  /*13d90*/  @!PT LDS RZ, [RZ] ;  /* 0x00000000fffff984 */ /* 0x000fe20000000800 */
[----:B------:R-:W-:Y:S01]  /*13da0*/  @!PT LDS RZ, [RZ] ;  /* 0x00000000fffff984 */ /* 0x000fe20000000800 */
[----:B------:R-:W-:Y:S01]  /*13db0*/  @!PT LDS RZ, [RZ] ;  /* 0x00000000fffff984 */ /* 0x000fe20000000800 */
[----:B------:R0:W-:Y:S01]  /*13dc0*/  LDGSTS.E.BYPASS.LTC128B.128 [R19+0xe400], desc[UR50][R2.64+0x380], P1 ;  /* 0x0e40038002137fae */ /* 0x0001e20008901d72 */
[----:B------:R-:W-:Y:S02]  /*13dd0*/  IMAD.MOV.U32 R13, RZ, RZ, R10 ;  /* 0x000000ffff0d7224 */ /* 0x000fe400078e000a */
[----:B------:R-:W-:Y:S01]  /*13de0*/  IMAD.MOV.U32 R12, RZ, RZ, 0x2 ;  /* 0x00000002ff0c7424 */ /* 0x000fe200078e00ff */
[----:B0-----:R-:W-:Y:S02]  /*13df0*/  IADD3 R2, P2, R14, R0, RZ ;  /* 0x000000000e027210 */ /* 0x001fe40007f5e0ff */
[----:B------:R-:W-:-:S03]  /*13e00*/  LOP3.LUT P6, RZ, R16, 0x20, RZ, 0xc0, !PT ;  /* 0x0000002010ff7812 */ /* 0x000fc600078cc0ff */
[----:B------:R-:W-:Y:S01]  /*13e10*/  IMAD.X R3, RZ, RZ, R5, P2 ;  /* 0x000000ffff037224 */ /* 0x000fe200010e0605 */
[----:B------:R-:W-:-:S04]  /*13e20*/  LOP3.LUT P2, RZ, R16, 0x40, RZ, 0xc0, !PT ;  /* 0x0000004010ff7812 */ /* 0x000fc8000784c0ff */
[----:B------:R0:W-:Y:S01]  /*13e30*/  LDGSTS.E.BYPASS.LTC128B.128 [R19+0xc00], desc[UR50][R2.64], !P3 ;  /* 0x00c0000002137fae */ /* 0x0001e2000d901d72 */
[C---:B------:R-:W-:Y:S02]  /*13e40*/  LOP3.LUT P3, RZ, R16.reuse, 0x10000, RZ, 0xc0, !PT ;  /* 0x0001000010ff7812 */ /* 0x040fe4000786c0ff */
[----:B------:R-:W-:-:S06]  /*13e50*/  LOP3.LUT R16, R16, 0xffff7fff, RZ, 0xc0, !PT ;  /* 0xffff7fff10107812 */ /* 0x000fcc00078ec0ff */
[----:B------:R0:W-:Y:S04]  /*13e60*/  LDGSTS.E.BYPASS.LTC128B.128 [R19+0x2c00], desc[UR50][R2.64+0x80], !P2 ;  /* 0x02c0008002137fae */ /* 0x0001e8000d101d72 */
[----:B------:R0:W-:Y:S01]  /*13e70*/  LDGSTS.E.BYPASS.LTC128B.128 [R19+0x4c00], desc[UR50][R2.64+0x100], !P6 ;  /* 0x04c0010002137fae */ /* 0x0001e2000f101d72 */
[----:B------:R-:W-:-:S07]  /*13e80*/  @P3 LOP3.LUT R16, R16, 0x8000, RZ, 0xfc, !PT ;  /* 0x0000800010103812 */ /* 0x000fce00078efcff */
[----:B0-----:R-:W-:Y:S05]  /*13e90*/  WARPSYNC.COLLECTIVE R15, `(.L_x_3743) ;  /* 0x000000000f087348 */ /* 0x001fea0003c00000 */
[----:B------:R1:W2:Y:S02]  /*13ea0*/  SHFL.IDX P6, R14, R13, R12, R11 ;  /* 0x0000000c0d0e7389 */ /* 0x0002a400000c000b */
[----:B012---:R-:W-:Y:S01]  /*13eb0*/  ENDCOLLECTIVE ;  /* 0x000000000000791b */ /* 0x007fe20003800000 */
.L_x_3743:
        /* <DEDUP_REMOVED lines=14> */
.L_x_3744:
        /* <DEDUP_REMOVED lines=10> */
[----:B------:R-:W-:-:S08]  /*14040*/  LOP3.LUT P3, RZ, R16, 0x8000, RZ, 0xc0, !PT ;  /* 0x0000800010ff7812 */ /* 0x000fd0000786c0ff */
[----:B------:R0:W-:Y:S04]  /*14050*/  LDGSTS.E.BYPASS.LTC128B.128 [R19+0x3400], desc[UR50][R2.64+0x80], !P2 ;  /* 0x0340008002137fae */ /* 0x0001e8000d101d72 */
[----:B------:R0:W-:Y:S02]  /*14060*/  LDGSTS.E.BYPASS.LTC128B.128 [R19+0x5400], desc[UR50][R2.64+0x100], !P6 ;  /* 0x0540010002137fae */ /* 0x0001e4000f101d72 */
[----:B0-----:R-:W-:Y:S05]  /*14070*/  WARPSYNC.COLLECTIVE R15, `(.L_x_3745) ;  /* 0x000000000f087348 */ /* 0x001fea0003c00000 */
[----:B------:R1:W2:Y:S02]  /*14080*/  SHFL.IDX P6, R14, R13, R12, R11 ;  /* 0x0000000c0d0e7389 */ /* 0x0002a400000c000b */
[----:B012---:R-:W-:Y:S01]  /*14090*/  ENDCOLLECTIVE ;  /* 0x000000000000791b */ /* 0x007fe20003800000 */
.L_x_3745:
        /* <DEDUP_REMOVED lines=14> */
.L_x_3746:
[----:B------:R-:W-:Y:S05]  /*14180*/  BRA `(.L_x_3747) ;  /* 0xffffffc800207947 */ /* 0x000fea000383ffff */
.L_x_3666:
[----:B------:R-:W-:Y:S01]  /*14190*/  BSSY B0, `(.L_x_3748) ;  /* 0x0000008000007945 */ /* 0x000fe20003800000 */
[----:B------:R-:W-:Y:S02]  /*141a0*/  IMAD.MOV.U32 R13, RZ, RZ, R24 ;  /* 0x000000ffff0d7224 */ /* 0x000fe400078e0018 */
[----:B------:R-:W-:Y:S02]  /*141b0*/  IMAD.MOV.U32 R12, RZ, RZ, RZ ;  /* 0x000000ffff0c7224 */ /* 0x000fe400078e00ff */
[----:B------:R-:W-:Y:S02]  /*141c0*/  IMAD.MOV.U32 R11, RZ, RZ, 0x1f ;  /* 0x0000001fff0b7424 */ /* 0x000fe400078e00ff */
[----:B------:R-:W-:-:S07]  /*141d0*/  IMAD.MOV.U32 R15, RZ, RZ, -0x1 ;  /* 0xffffffffff0f7424 */ /* 0x000fce00078e00ff */
[----:B0123--:R-:W-:Y:S05]  /*141e0*/  WARPSYNC.COLLECTIVE R15, `(.L_x_3749) ;  /* 0x000000000f087348 */ /* 0x00ffea0003c00000 */
[----:B------:R4:W0:Y:S02]  /*141f0*/  SHFL.IDX P6, R14, R13, R12, R11 ;  /* 0x0000000c0d0e7389 */ /* 0x00082400000c000b */
[----:B01234-:R-:W-:Y:S01]  /*14200*/  ENDCOLLECTIVE ;  /* 0x000000000000791b */ /* 0x01ffe20003800000 */
.L_x_3749:
[----:B------:R-:W-:Y:S05]  /*14210*/  BSYNC B0 ;  /* 0x0000000000007941 */ /* 0x000fea0003800000 */
.L_x_3748:
        /* <DEDUP_REMOVED lines=9> */
.L_x_3750:
        /* <DEDUP_REMOVED lines=14> */
[----:B------:R-:W-:Y:S01]  /*14390*/  IMAD.MOV.U32 R24, RZ, RZ, RZ ;  /* 0x000000ffff187224 */ /* 0x000fe200078e00ff */
        /* <DEDUP_REMOVED lines=9> */
.L_x_3751:
[----:B------:R-:W-:Y:S01]  /*14430*/  IMAD.MOV.U32 R12, RZ, RZ, 0x2 ;  /* 0x00000002ff0c7424 */ /* 0x000fe200078e00ff */
[----:B------:R-:W-:-:S05]  /*14440*/  SEL R14, R14, RZ, P1 ;  /* 0x000000ff0e0e7207 */ /* 0x000fca0000800000 */
[----:B------:R-:W-:-:S04]  /*14450*/  IMAD.IADD R5, R13, 0x1, R14 ;  /* 0x000000010d057824 */ /* 0x000fc800078e020e */
[----:B------:R-:W-:-:S07]  /*14460*/  IMAD.MOV.U32 R13, RZ, RZ, R5 ;  /* 0x000000ffff0d7224 */ /* 0x000fce00078e0005 */
[----:B------:R-:W-:Y:S05]  /*14470*/  WARPSYNC.COLLECTIVE R15, `(.L_x_3752) ;  /* 0x000000000f087348 */ /* 0x000fea0003c00000 */
[----:B------:R0:W1:Y:S02]  /*14480*/  SHFL.UP P6, R14, R13, R12, R11 ;  /* 0x0400000c0d0e7389 */ /* 0x00006400000c000b */
[----:B01----:R-:W-:Y:S01]  /*14490*/  ENDCOLLECTIVE ;  /* 0x000000000000791b */ /* 0x003fe20003800000 */
.L_x_3752:
[----:B------:R-:W-:Y:S01]  /*144a0*/  IMAD.MOV.U32 R12, RZ, RZ, 0x4 ;  /* 0x00000004ff0c7424 */ /* 0x000fe200078e00ff */
[----:B------:R-:W-:-:S05]  /*144b0*/  SEL R2, R14, RZ, P2 ;  /* 0x000000ff0e027207 */ /* 0x000fca0001000000 */
[----:B------:R-:W-:-:S04]  /*144c0*/  IMAD.IADD R2, R5, 0x1, R2 ;  /* 0x0000000105027824 */ /* 0x000fc800078e0202 */
[----:B------:R-:W-:-:S07]  /*144d0*/  IMAD.MOV.U32 R13, RZ, RZ, R2 ;  /* 0x000000ffff0d7224 */ /* 0x000fce00078e0002 */
[----:B------:R-:W-:Y:S05]  /*144e0*/  WARPSYNC.COLLECTIVE R15, `(.L_x_3753) ;  /* 0x000000000f087348 */ /* 0x000fea0003c00000 */
[----:B------:R0:W1:Y:S02]  /*144f0*/  SHFL.UP P6, R14, R13, R12, R11 ;  /* 0x0400000c0d0e7389 */ /* 0x00006400000c000b */
[----:B01----:R-:W-:Y:S01]  /*14500*/  ENDCOLLECTIVE ;  /* 0x000000000000791b */ /* 0x003fe20003800000 */
.L_x_3753:
[----:B------:R-:W-:Y:S01]  /*14510*/  IMAD.MOV.U32 R12, RZ, RZ, 0x8 ;  /* 0x00000008ff0c7424 */ /* 0x000fe200078e00ff */
[----:B------:R-:W-:-:S05]  /*14520*/  SEL R3, R14, RZ, P3 ;  /* 0x000000ff0e037207 */ /* 0x000fca0001800000 */
[----:B------:R-:W-:-:S04]  /*14530*/  IMAD.IADD R3, R2, 0x1, R3 ;  /* 0x0000000102037824 */ /* 0x000fc800078e0203 */
[----:B------:R-:W-:-:S07]  /*14540*/  IMAD.MOV.U32 R13, RZ, RZ, R3 ;  /* 0x000000ffff0d7224 */ /* 0x000fce00078e0003 */
[----:B------:R-:W-:Y:S05]  /*14550*/  WARPSYNC.COLLECTIVE R15, `(.L_x_3754) ;  /* 0x000000000f087348 */ /* 0x000fea0003c00000 */
[----:B------:R0:W1:Y:S02]  /*14560*/  SHFL.UP P6, R14, R13, R12, R11 ;  /* 0x0400000c0d0e7389 */ /* 0x00006400000c000b */
[----:B01----:R-:W-:Y:S01]  /*14570*/  ENDCOLLECTIVE ;  /* 0x000000000000791b */ /* 0x003fe20003800000 */
.L_x_3754:
[----:B------:R-:W-:Y:S01]  /*14580*/  IMAD.MOV.U32 R12, RZ, RZ, 0x10 ;  /* 0x00000010ff0c7424 */ /* 0x000fe200078e00ff */
[----:B------:R-:W-:-:S05]  /*14590*/  SEL R14, R14, RZ, P4 ;  /* 0x000000ff0e0e7207 */ /* 0x000fca0002000000 */
[----:B------:R-:W-:-:S04]  /*145a0*/  IMAD.IADD R5, R3, 0x1, R14 ;  /* 0x0000000103057824 */ /* 0x000fc800078e020e */
[----:B------:R-:W-:-:S07]  /*145b0*/  IMAD.MOV.U32 R13, RZ, RZ, R5 ;  /* 0x000000ffff0d7224 */ /* 0x000fce00078e0005 */
[----:B------:R-:W-:Y:S05]  /*145c0*/  WARPSYNC.COLLECTIVE R15, `(.L_x_3755) ;  /* 0x000000000f087348 */ /* 0x000fea0003c00000 */
[----:B------:R0:W1:Y:S02]  /*145d0*/  SHFL.UP P6, R14, R13, R12, R11 ;  /* 0x0400000c0d0e7389 */ /* 0x00006400000c000b */
[----:B01----:R-:W-:Y:S01]  /*145e0*/  ENDCOLLECTIVE ;  /* 0x000000000000791b */ /* 0x003fe20003800000 */
.L_x_3755:
        /* <DEDUP_REMOVED lines=8> */
.L_x_3756:
[----:B------:R-:W-:Y:S05]  /*14670*/  BRA `(.L_x_3757) ;  /* 0xffffffc800b87947 */ /* 0x000fea000383ffff */
.L_x_3669:
[----:B------:R-:W-:Y:S01]  /*14680*/  BSSY B0, `(.L_x_3758) ;  /* 0x0000007000007945 */ /* 0x000fe20003800000 */
[----:B------:R-:W-:Y:S02]  /*14690*/  IMAD.MOV.U32 R12, RZ, RZ, 0x1 ;  /* 0x00000001ff0c7424 */ /* 0x000fe400078e00ff */
[----:B------:R-:W-:Y:S02]  /*146a0*/  IMAD.MOV.U32 R11, RZ, RZ, RZ ;  /* 0x000000ffff0b7224 */ /* 0x000fe400078e00ff */
[----:B------:R-:W-:-:S07]  /*146b0*/  IMAD.MOV.U32 R15, RZ, RZ, -0x1 ;  /* 0xffffffffff0f7424 */ /* 0x000fce00078e00ff */
[----:B-1----:R-:W-:Y:S05]  /*146c0*/  WARPSYNC.COLLECTIVE R15, `(.L_x_3759) ;  /* 0x000000000f087348 */ /* 0x002fea0003c00000 */
[----:B------:R0:W2:Y:S02]  /*146d0*/  SHFL.UP P6, R14, R13, R12, R11 ;  /* 0x0400000c0d0e7389 */ /* 0x0000a400000c000b */
[----:B012---:R-:W-:Y:S01]  /*146e0*/  ENDCOLLECTIVE ;  /* 0x000000000000791b */ /* 0x007fe20003800000 */
.L_x_3759:
[----:B------:R-:W-:Y:S05]  /*146f0*/  BSYNC B0 ;  /* 0x0000000000007941 */ /* 0x000fea0003800000 */
.L_x_3758:
        /* <DEDUP_REMOVED lines=8> */
.L_x_3760:
[----:B------:R-:W-:Y:S01]  /*14780*/  IMAD.MOV.U32 R12, RZ, RZ, 0x4 ;  /* 0x00000004ff0c7424 */ /* 0x000fe200078e00ff */
[----:B------:R-:W-:-:S05]  /*14790*/  SEL R2, R14, RZ, P2 ;  /* 0x000000ff0e027207 */ /* 0x000fca0001000000 */
[----:B------:R-:W-:-:S04]  /*147a0*/  IMAD.IADD R2, R13, 0x1, R2 ;  /* 0x000000010d027824 */ /* 0x000fc800078e0202 */
[----:B------:R-:W-:-:S07]  /*147b0*/  IMAD.MOV.U32 R13, RZ, RZ, R2 ;  /* 0x000000ffff0d7224 */ /* 0x000fce00078e0002 */
[----:B------:R-:W-:Y:S05]  /*147c0*/  WARPSYNC.COLLECTIVE R15, `(.L_x_3761) ;  /* 0x000000000f087348 */ /* 0x000fea0003c00000 */
[----:B------:R0:W1:Y:S02]  /*147d0*/  SHFL.UP P6, R14, R13, R12, R11 ;  /* 0x0400000c0d0e7389 */ /* 0x00006400000c000b */
[----:B01----:R-:W-:Y:S01]  /*147e0*/  ENDCOLLECTIVE ;  /* 0x000000000000791b */ /* 0x003fe20003800000 */
.L_x_3761:
[----:B------:R-:W-:Y:S01]  /*147f0*/  IMAD.MOV.U32 R12, RZ, RZ, 0x8 ;  /* 0x00000008ff0c7424 */ /* 0x000fe200078e00ff */
[----:B------:R-:W-:-:S05]  /*14800*/  SEL R3, R14, RZ, P3 ;  /* 0x000000ff0e037207 */ /* 0x000fca0001800000 */
[----:B------:R-:W-:-:S04]  /*14810*/  IMAD.IADD R3, R2, 0x1, R3 ;  /* 0x0000000102037824 */ /* 0x000fc800078e0203 */
[----:B------:R-:W-:-:S07]  /*14820*/  IMAD.MOV.U32 R13, RZ, RZ, R3 ;  /* 0x000000ffff0d7224 */ /* 0x000fce00078e0003 */
[----:B------:R-:W-:Y:S05]  /*14830*/  WARPSYNC.COLLECTIVE R15, `(.L_x_3762) ;  /* 0x000000000f087348 */ /* 0x000fea0003c00000 */
[----:B------:R0:W1:Y:S02]  /*14840*/  SHFL.UP P6, R14, R13, R12, R11 ;  /* 0x0400000c0d0e7389 */ /* 0x00006400000c000b */
[----:B01----:R-:W-:Y:S01]  /*14850*/  ENDCOLLECTIVE ;  /* 0x000000000000791b */ /* 0x003fe20003800000 */
.L_x_3762:
[----:B------:R-:W-:Y:S01]  /*14860*/  IMAD.MOV.U32 R12, RZ, RZ, 0x10 ;  /* 0x00000010ff0c7424 */ /* 0x000fe200078e00ff */
[----:B------:R-:W-:-:S05]  /*14870*/  SEL R14, R14, RZ, P4 ;  /* 0x000000ff0e0e7207 */ /* 0x000fca0002000000 */
[----:B------:R-:W-:-:S04]  /*14880*/  IMAD.IADD R5, R3, 0x1, R14 ;  /* 0x0000000103057824 */ /* 0x000fc800078e020e */
[----:B------:R-:W-:-:S07]  /*14890*/  IMAD.MOV.U32 R13, RZ, RZ, R5 ;  /* 0x000000ffff0d7224 */ /* 0x000fce00078e0005 */
[----:B------:R-:W-:Y:S05]  /*148a0*/  WARPSYNC.COLLECTIVE R15, `(.L_x_3763) ;  /* 0x000000000f087348 */ /* 0x000fea0003c00000 */
[----:B------:R0:W1:Y:S02]  /*148b0*/  SHFL.UP P6, R14, R13, R12, R11 ;  /* 0x0400000c0d0e7389 */ /* 0x00006400000c000b */
[----:B01----:R-:W-:Y:S01]  /*148c0*/  ENDCOLLECTIVE ;  /* 0x000000000000791b */ /* 0x003fe20003800000 */
.L_x_3763:
        /* <DEDUP_REMOVED lines=8> */
.L_x_3764:
[----:B------:R-:W-:Y:S05]  /*14950*/  BRA `(.L_x_3765) ;  /* 0xffffffc800a47947 */ /* 0x000fea000383ffff */
.L_x_3671:
[----:B------:R-:W-:Y:S01]  /*14960*/  BSSY B0, `(.L_x_3766) ;  /* 0x0000006000007945 */ /* 0x000fe20003800000 */
[----:B------:R-:W-:Y:S01]  /*14970*/  PLOP3.LUT P6, PT, P6, PT, PT, 0x8, 0x0 ;  /* 0x000000000000781c */ /* 0x000fe200037ce170 */
[----:B------:R-:W-:-:S12]  /*14980*/  IMAD.MOV.U32 R15, RZ, RZ, -0x1 ;  /* 0xffffffffff0f7424 */ /* 0x000fd800078e00ff */
[----:B01----:R-:W-:Y:S05]  /*14990*/  WARPSYNC.COLLECTIVE R15, `(.L_x_3767) ;  /* 0x000000000f087348 */ /* 0x003fea0003c00000 */
[----:B------:R-:W-:Y:S01]  /*149a0*/  VOTE.ANY R14, PT, P6 ;  /* 0x00000000000e7806 */ /* 0x000fe200030e0100 */
[----:B01----:R-:W-:Y:S06]  /*149b0*/  ENDCOLLECTIVE ;  /* 0x000000000000791b */ /* 0x003fec0003800000 */
.L_x_3767:
[----:B------:R-:W-:Y:S05]  /*149c0*/  BSYNC B0 ;  /* 0x0000000000007941 */ /* 0x000fea0003800000 */
.L_x_3766:
        /* <DEDUP_REMOVED lines=9> */
.L_x_3768:
[----:B------:R-:W-:Y:S02]  /*14a60*/  IMAD.MOV.U32 R13, RZ, RZ, R4 ;  /* 0x000000ffff0d7224 */ /* 0x000fe400078e0004 */
[----:B------:R-:W-:-:S07]  /*14a70*/  IMAD.MOV.U32 R7, RZ, RZ, R14 ;  /* 0x000000ffff077224 */ /* 0x000fce00078e000e */
[----:B------:R-:W-:Y:S05]  /*14a80*/  WARPSYNC.COLLECTIVE R15, `(.L_x_3769) ;  /* 0x000000000f087348 */ /* 0x000fea0003c00000 */
[----:B------:R0:W1:Y:S02]  /*14a90*/  SHFL.IDX P6, R14, R13, R12, R11 ;  /* 0x0000000c0d0e7389 */ /* 0x00006400000c000b */
[----:B01----:R-:W-:Y:S01]  /*14aa0*/  ENDCOLLECTIVE ;  /* 0x000000000000791b */ /* 0x003fe20003800000 */
.L_x_3769:
[----:B------:R-:W-:Y:S01]  /*14ab0*/  IMAD.MOV.U32 R4, RZ, RZ, R14 ;  /* 0x000000ffff047224 */ /* 0x000fe200078e000e */
[----:B------:R-:W-:Y:S06]  /*14ac0*/  BRA `(.L_x_3770) ;  /* 0xffffffc800847947 */ /* 0x000fec000383ffff */
.L_x_3673:
[----:B------:R-:W-:Y:S01]  /*14ad0*/  BSSY B0, `(.L_x_3771) ;  /* 0x0000007000007945 */ /* 0x000fe20003800000 */
[----:B------:R-:W-:Y:S02]  /*14ae0*/  IMAD.MOV.U32 R13, RZ, RZ, R3 ;  /* 0x000000ffff0d7224 */ /* 0x000fe400078e0003 */
[----:B------:R-:W-:Y:S02]  /*14af0*/  IMAD.MOV.U32 R11, RZ, RZ, 0x1f ;  /* 0x0000001fff0b7424 */ /* 0x000fe400078e00ff */
[----:B------:R-:W-:-:S07]  /*14b00*/  IMAD.MOV.U32 R15, RZ, RZ, -0x1 ;  /* 0xffffffffff0f7424 */ /* 0x000fce00078e00ff */
[----:B01234-:R-:W-:Y:S05]  /*14b10*/  WARPSYNC.COLLECTIVE R15, `(.L_x_3772) ;  /* 0x000000000f087348 */ /* 0x01ffea0003c00000 */
[----:B------:R0:W0:Y:S02]  /*14b20*/  SHFL.IDX P6, R14, R13, R12, R11 ;  /* 0x0000000c0d0e7389 */ /* 0x00002400000c000b */
[----:B01234-:R-:W-:Y:S01]  /*14b30*/  ENDCOLLECTIVE ;  /* 0x000000000000791b */ /* 0x01ffe20003800000 */
.L_x_3772:
[----:B------:R-:W-:Y:S05]  /*14b40*/  BSYNC B0 ;  /* 0x0000000000007941 */ /* 0x000fea0003800000 */
.L_x_3771:
[----:B------:R-:W-:Y:S01]  /*14b50*/  IMAD.MOV.U32 R24, RZ, RZ, R14 ;  /* 0x000000ffff187224 */ /* 0x000fe200078e000e */
[----:B------:R-:W-:Y:S06]  /*14b60*/  BRA `(.L_x_3672) ;  /* 0xffffffc800747947 */ /* 0x000fec000383ffff */
.L_x_3677:
[----:B0-----:R0:W1:Y:S02]  /*14b70*/  SYNCS.PHASECHK.TRANS64.TRYWAIT P0, [R7+URZ+0x28c20], R0 ;  /* 0x028c2000070075a7 */ /* 0x001064000800017f */
[----:B-1----:R-:W-:Y:S05]  /*14b80*/  @!P0 NANOSLEEP.SYNCS 0x989680 ;  /* 0x009896800000895d */ /* 0x002fea0003900000 */
[----:B------:R-:W1:Y:S02]  /*14b90*/  @!P0 SYNCS.PHASECHK.TRANS64 P0, [R7+URZ+0x28c20], R0 ;  /* 0x028c2000070085a7 */ /* 0x000e64000800007f */
[----:B-1----:R-:W-:Y:S05]  /*14ba0*/  @!P0 BRA `(.L_x_3677) ;  /* 0xfffffffc00f08947 */ /* 0x002fea000383ffff */
[----:B------:R-:W-:Y:S05]  /*14bb0*/  BRA `(.L_x_3773) ;  /* 0xffffffcc00cc7947 */ /* 0x000fea000383ffff */
.L_x_3678:
        /* <DEDUP_REMOVED lines=8> */
[----:B0-234-:R-:W-:Y:S05]  /*14c40*/  WARPSYNC.COLLECTIVE R15, `(.L_x_3775) ;  /* 0x000000000f087348 */ /* 0x01dfea0003c00000 */
[----:B------:R1:W0:Y:S02]  /*14c50*/  SHFL.IDX P6, R14, R13, R12, R11 ;  /* 0x0000000c0d0e7389 */ /* 0x00022400000c000b */
[----:B01234-:R-:W-:Y:S01]  /*14c60*/  ENDCOLLECTIVE ;  /* 0x000000000000791b */ /* 0x01ffe20003800000 */
.L_x_3775:
[----:B------:R-:W-:Y:S05]  /*14c70*/  BSYNC B0 ;  /* 0x0000000000007941 */ /* 0x000fea0003800000 */
.L_x_3774:
[----:B------:R-:W-:Y:S05]  /*14c80*/  BRA `(.L_x_3776) ;  /* 0xffffffcc00b47947 */ /* 0x000fea000383ffff */
.L_x_3681:
[----:B------:R-:W-:Y:S01]  /*14c90*/  BSSY B1, `(.L_x_3777) ;  /* 0x0000006000017945 */ /* 0x000fe20003800000 */
[----:B------:R-:W-:-:S07]  /*14ca0*/  IMAD.MOV.U32 R15, RZ, RZ, -0x1 ;  /* 0xffffffffff0f7424 */ /* 0x000fce00078e00ff */
[----:B0-234-:R-:W-:Y:S05]  /*14cb0*/  WARPSYNC.COLLECTIVE R15, `(.L_x_3778) ;  /* 0x000000000f0c7348 */ /* 0x01dfea0003c00000 */
[----:B------:R-:W-:Y:S02]  /*14cc0*/  ELECT P6, UR62, PT ;  /* 0x00000000003e782f */ /* 0x000fe400038c0000 */
[----:B------:R-:W-:Y:S01]  /*14cd0*/  MOV R14, UR62 ;  /* 0x0000003e000e7c02 */ /* 0x000fe20008000f00 */
[----:B0-234-:R-:W-:Y:S10]  /*14ce0*/  ENDCOLLECTIVE ;  /* 0x000000000000791b */ /* 0x01dff40003800000 */
.L_x_3778:
[----:B------:R-:W-:Y:S05]  /*14cf0*/  BSYNC B1 ;  /* 0x0000000000017941 */ /* 0x000fea0003800000 */
.L_x_3777:
[----:B------:R-:W-:Y:S05]  /*14d00*/  BRA `(.L_x_3779) ;  /* 0xffffffcc00ac7947 */ /* 0x000fea000383ffff */
.L_x_3683:
[----:B0-----:R0:W1:Y:S02]  /*14d10*/  SYNCS.PHASECHK.TRANS64.TRYWAIT P1, [R5+URZ+0x28c40], R0 ;  /* 0x028c4000050075a7 */ /* 0x001064000802017f */
[----:B-1----:R-:W-:Y:S05]  /*14d20*/  @!P1 NANOSLEEP.SYNCS 0x989680 ;  /* 0x009896800000995d */ /* 0x002fea0003900000 */
[----:B------:R-:W1:Y:S02]  /*14d30*/  @!P1 SYNCS.PHASECHK.TRANS64 P1, [R5+URZ+0x28c40], R0 ;  /* 0x028c4000050095a7 */ /* 0x000e64000802007f */
[----:B-1----:R-:W-:Y:S05]  /*14d40*/  @!P1 BRA `(.L_x_3683) ;  /* 0xfffffffc00f09947 */ /* 0x002fea000383ffff */
[----:B------:R-:W-:Y:S05]  /*14d50*/  BRA `(.L_x_3780) ;  /* 0xffffffcc00cc7947 */ /* 0x000fea000383ffff */
.L_x_3685:
[----:B-1----:R1:W0:Y:S02]  /*14d60*/  SYNCS.PHASECHK.TRANS64.TRYWAIT P1, [R3+URZ+0x28c40], R2 ;  /* 0x028c4002030075a7 */ /* 0x002224000802017f */
[----:B0-----:R-:W-:Y:S05]  /*14d70*/  @!P1 NANOSLEEP.SYNCS 0x989680 ;  /* 0x009896800000995d */ /* 0x001fea0003900000 */
[----:B------:R-:W0:Y:S02]  /*14d80*/  @!P1 SYNCS.PHASECHK.TRANS64 P1, [R3+URZ+0x28c40], R2 ;  /* 0x028c4002030095a7 */ /* 0x000e24000802007f */
[----:B0-----:R-:W-:Y:S05]  /*14d90*/  @!P1 BRA `(.L_x_3685) ;  /* 0xfffffffc00f09947 */ /* 0x001fea000383ffff */
[----:B------:R-:W-:Y:S05]  /*14da0*/  BRA `(.L_x_3781) ;  /* 0xffffffcc00d87947 */ /* 0x000fea000383ffff */
.L_x_3687:
[----:B------:R0:W0:Y:S02]  /*14db0*/  SYNCS.PHASECHK.TRANS64.TRYWAIT P1, [R5+URZ+0x28c60], R0 ;  /* 0x028c6000050075a7 */ /* 0x000024000802017f */
[----:B0-----:R-:W-:Y:S05]  /*14dc0*/  @!P1 NANOSLEEP.SYNCS 0x989680 ;  /* 0x009896800000995d */ /* 0x001fea0003900000 */
[----:B------:R-:W0:Y:S02]  /*14dd0*/  @!P1 SYNCS.PHASECHK.TRANS64 P1, [R5+URZ+0x28c60], R0 ;  /* 0x028c6000050095a7 */ /* 0x000e24000802007f */
[----:B0-----:R-:W-:Y:S05]  /*14de0*/  @!P1 BRA `(.L_x_3687) ;  /* 0xfffffffc00f09947 */ /* 0x001fea000383ffff */
[----:B------:R-:W-:Y:S05]  /*14df0*/  BRA `(.L_x_3782) ;  /* 0xffffffcc00d47947 */ /* 0x000fea000383ffff */
.L_x_3783:
        /* <DEDUP_REMOVED lines=16> */
.L_x_15642:


//--------------------- .text._ZN7cutlass13device_kernelIN5flash11enable_sm90INS1_16FlashAttnFwdSm90INS1_25CollectiveMainloopFwdSm90ILi2EN4cute5tupleIJNS5_1CILi1EEES8_S8_EEENS6_IJNS7_ILi64EEESA_SA_EEELi512ENS_10bfloat16_tEfNS_4arch4Sm90ELb0ELb0ELb0ELb1ELb1ELb1ELb0ELb0ELb0ELb1ELb1ELb0EEENS1_21CollectiveEpilogueFwdINS6_IJSA_NS7_ILi512EEESA_EEES9_SC_SE_Li256ELb1ELb1ELb1ELb0EEENS1_36VarlenDynamicPersistentTileSchedulerILi64ELi64ELi256ELi128ELb1ELb1ELb1ELb0ELb1ELb1EEEEEEEEEvNT_6ParamsE --------------------------
	.section	.text._ZN7cutlass13device_kernelIN5flash11enable_sm90INS1_16FlashAttnFwdSm90INS1_25CollectiveMainloopFwdSm90ILi2EN4cute5tupleIJNS5_1CILi1EEES8_S8_EEENS6_IJNS7_ILi64EEESA_SA_EEELi512ENS_10bfloat16_tEfNS_4arch4Sm90ELb0ELb0ELb0ELb1ELb1ELb1ELb0ELb0ELb0ELb1ELb1ELb0EEENS1_21CollectiveEpilogueFwdINS6_IJSA_NS7_ILi512EEESA_EEES9_SC_SE_Li256ELb1ELb1ELb1ELb0EEENS1_36VarlenDynamicPersistentTileSchedulerILi64ELi64ELi256ELi128ELb1ELb1ELb1ELb0ELb1ELb1EEEEEEEEEvNT_6ParamsE,"ax",@progbits
	.align	128
.text._ZN7cutlass13device_kernelIN5flash11enable_sm90INS1_16FlashAttnFwdSm90INS1_25CollectiveMainloopFwdSm90ILi2EN4cute5tupleIJNS5_1CILi1EEES8_S8_EEENS6_IJNS7_ILi64EEESA_SA_EEELi512ENS_10bfloat16_tEfNS_4arch4Sm90ELb0ELb0ELb0ELb1ELb1ELb1ELb0ELb0ELb0ELb1ELb1ELb0EEENS1_21CollectiveEpilogueFwdINS6_IJSA_NS7_ILi512EEESA_EEES9_SC_SE_Li256ELb1ELb1ELb1ELb0EEENS1_36VarlenDynamicPersistentTileSchedulerILi64ELi64ELi256ELi128ELb1ELb1ELb1ELb0ELb1ELb1EEEEEEEEEvNT_6ParamsE:
        .type           _ZN7cutlass13device_kernelIN5flash11enable_sm90INS1_16FlashAttnFwdSm90INS1_25CollectiveMainloopFwdSm90ILi2EN4cute5tupleIJNS5_1CILi1EEES8_S8_EEENS6_IJNS7_ILi64EEESA_SA_EEELi512ENS_10bfloat16_tEfNS_4arch4Sm90ELb0ELb0ELb0ELb1ELb1ELb1ELb0ELb0ELb0ELb1ELb1ELb0EEENS1_21CollectiveEpilogueFwdINS6_IJSA_NS7_ILi512EEESA_EEES9_SC_SE_Li256ELb1ELb1ELb1ELb0EEENS1_36VarlenDynamicPersistentTileSchedulerILi64ELi64ELi256ELi128ELb1ELb1ELb1ELb0ELb1ELb1EEEEEEEEEvNT_6ParamsE,@function
        .size           _ZN7cutlass13device_kernelIN5flash11enable_sm90INS1_16FlashAttnFwdSm90INS1_25CollectiveMainloopFwdSm90ILi2EN4cute5tupleIJNS5_1CILi1EEES8_S8_EEENS6_IJNS7_ILi64EEESA_SA_EEELi512ENS_10bfloat16_tEfNS_4arch4Sm90ELb0ELb0ELb0ELb1ELb1ELb1ELb0ELb0ELb0ELb1ELb1ELb0EEENS1_21CollectiveEpilogueFwdINS6_IJSA_NS7_ILi512EEESA_EEES9_SC_SE_Li256ELb1ELb1ELb1ELb0EEENS1_36VarlenDynamicPersistentTileSchedulerILi64ELi64ELi256ELi128ELb1ELb1ELb1ELb0ELb1ELb1EEEEEEEEEvNT_6ParamsE,(.L_x_15643 - _ZN7cutlass13device_kernelIN5flash11enable_sm90INS1_16FlashAttnFwdSm90INS1_25CollectiveMainloopFwdSm90ILi2EN4cute5tupleIJNS5_1CILi1EEES8_S8_EEENS6_IJNS7_ILi64EEESA_SA_EEELi512ENS_10bfloat16_tEfNS_4arch4Sm90ELb0ELb0ELb0ELb1ELb1ELb1ELb0ELb0ELb0ELb1ELb1ELb0EEENS1_21CollectiveEpilogueFwdINS6_IJSA_NS7_ILi512EEESA_EEES9_SC_SE_Li256ELb1ELb1ELb1ELb0EEENS1_36VarlenDynamicPersistentTileSchedulerILi64ELi64ELi256ELi128ELb1ELb1ELb1ELb0ELb1ELb1EEEEEEEEEvNT_6ParamsE)
        .other          _ZN7cutlass13device_kernelIN5flash11enable_sm90INS1_16FlashAttnFwdSm90INS1_25CollectiveMainloopFwdSm90ILi2EN4cute5tupleIJNS5_1CILi1EEES8_S8_EEENS6_IJNS7_ILi64EEESA_SA_EEELi512ENS_10bfloat16_tEfNS_4arch4Sm90ELb0ELb0ELb0ELb1ELb1ELb1ELb0ELb0ELb0ELb1ELb1ELb0EEENS1_21CollectiveEpilogueFwdINS6_IJSA_NS7_ILi512EEESA_EEES9_SC_SE_Li256ELb1ELb1ELb1ELb0EEENS1_36VarlenDynamicPersistentTileSchedulerILi64ELi64ELi256ELi128ELb1ELb1ELb1ELb0ELb1ELb1EEEEEEEEEvNT_6ParamsE,@"STO_CUDA_ENTRY STV_DEFAULT"
_ZN7cutlass13device_kernelIN5flash11enable_sm90INS1_16FlashAttnFwdSm90INS1_25CollectiveMainloopFwdSm90ILi2EN4cute5tupleIJNS5_1CILi1EEES8_S8_EEENS6_IJNS7_ILi64EEESA_SA_EEELi512ENS_10bfloat16_tEfNS_4arch4Sm90ELb0ELb0ELb0ELb1ELb1ELb1ELb0ELb0ELb0ELb1ELb1ELb0EEENS1_21CollectiveEpilogueFwdINS6_IJSA_NS7_ILi512EEESA_EEES9_SC_SE_Li256ELb1ELb1ELb1ELb0EEENS1_36VarlenDynamicPersistentTileSchedulerILi64ELi64ELi256ELi128ELb1ELb1ELb1ELb0ELb1ELb1EEEEEEEEEvNT_6ParamsE:
        /* <DEDUP_REMOVED lines=18> */
.L_x_3785:
[----:B------:R-:W-:Y:S05]  /*0120*/  BSYNC B0 ;  /* 0x0000000000007941 */ /* 0x000fea0003800000 */
.L_x_3784:
        /* <DEDUP_REMOVED lines=32> */
[----:B0-----:R3:W4:Y:S01]  /*0330*/  SYNCS.EXCH.64 URZ, [UR6+0x28c30], UR4 ;  /* 0x028c3004063f75b2 */ /* 0x0017220008000100 */
[----:B------:R3:W0:Y:S01]  /*0340*/  SYNCS.EXCH.64 URZ, [UR6+0x28c40], UR4 ;  /* 0x028c4004063f75b2 */ /* 0x0006220008000100 */
[----:B------:R3:W0:Y:S01]  /*0350*/  SYNCS.EXCH.64 URZ, [UR6+0x28c38], UR4 ;  /* 0x028c3804063f75b2 */ /* 0x0006220008000100 */
[----:B------:R3:W0:Y:S02]  /*0360*/  SYNCS.EXCH.64 URZ, [UR6+0x28c48], UR4 ;  /* 0x028c4804063f75b2 */ /* 0x0006240008000100 */
[----:B---3--:R-:W-:Y:S01]  /*0370*/  NOP ;  /* 0x0000000000007918 */ /* 0x008fe20000000000 */
.L_x_3786:
        /* <DEDUP_REMOVED lines=22> */
.L_x_3787:
        /* <DEDUP_REMOVED lines=18> */
.L_x_3788:
        /* <DEDUP_REMOVED lines=22> */
.L_x_3789:
        /* <DEDUP_REMOVED lines=22> */
.L_x_3790:
        /* <DEDUP_REMOVED lines=8> */
.L_x_3793:
[----:B------:R-:W-:-:S08]  /*0940*/  NOP ;  /* 0x0000000000007918 */ /* 0x000fd00000000000 */
[----:B------:R-:W0:Y:S02]  /*0950*/  USETMAXREG.TRY_ALLOC.CTAPOOL UP0, 0xe8 ;  /* 0x000000e8000079c8 */ /* 0x000e240008000600 */
[----:B0-----:R-:W-:-:S13]  /*0960*/  PLOP3.LUT P0, PT, PT, PT, UP0, 0x80, 0x0 ;  /* 0x000000000000781c */ /* 0x001fda0003f0f008 */
[----:B------:R-:W-:Y:S05]  /*0970*/  @!P0 BRA `(.L_x_3793) ;  /* 0xfffffffc00f08947 */ /* 0x000fea000383ffff */
[----:B------:R-:W-:Y:S01]  /*0980*/  ISETP.NE.AND P0, PT, R3, 0x1, PT ;  /* 0x000000010300780c */ /* 0x000fe20003f05270 */
[----:B------:R-:W0:Y:S01]  /*0990*/  S2UR UR4, SR_CgaCtaId ;  /* 0x00000000000479c3 */ /* 0x000e220000008800 */
[----:B------:R-:W-:-:S11]  /*09a0*/  MOV R3, 0x400 ;  /* 0x0000040000037802 */ /* 0x000fd60000000f00 */
[----:B------:R-:W-:Y:S06]  /*09b0*/  @!P0 BAR.ARV 0x8, 0x100 ;  /* 0x0204000000008b1d */ /* 0x000fec0000002000 */
[----:B------:R-:W-:Y:S01]  /*09c0*/  ISETP.GE.U32.AND P0, PT, R0, 0x100, PT ;  /* 0x000001000000780c */ /* 0x000fe20003f06070 */
[----:B0-----:R-:W-:Y:S01]  /*09d0*/  IMAD.U32 R190, RZ, RZ, UR4 ;  /* 0x00000004ffbe7e24 */ /* 0x001fe2000f8e00ff */
[----:B------:R-:W-:-:S04]  /*09e0*/  ULDC UR4, c[0x0][0xc3c] ;  /* 0x00030f0000047ab9 */ /* 0x000fc80000000800 */
[----:B------:R-:W-:-:S07]  /*09f0*/  LEA R2, R190, R3, 0x18 ;  /* 0x00000003be027211 */ /* 0x000fce00078ec0ff */
[----:B------:R-:W-:Y:S08]  /*0a00*/  @P0 BAR.ARV 0xf, 0x100 ;  /* 0x03c4000000000b1d */ /* 0x000ff00000002000 */
[----:B------:R-:W-:Y:S06]  /*0a10*/  BAR.SYNC.DEFER_BLOCKING 0x5, 0x180 ;  /* 0x0146000000007b1d */ /* 0x000fec0000010000 */
[----:B------:R-:W0:Y:S02]  /*0a20*/  LDS.128 R152, [R2+0x28cd0] ;  /* 0x028cd00002987984 */ /* 0x000e240000000c00 */
[----:B------:R-:W-:Y:S06]  /*0a30*/  BAR.ARV 0x4, 0x180 ;  /* 0x0106000000007b1d */ /* 0x000fec0000002000 */
[----:B0-----:R-:W-:-:S13]  /*0a40*/  ISETP.GE.AND P0, PT, R155, UR4, PT ;  /* 0x000000049b007c0c */ /* 0x001fda000bf06270 */
[----:B------:R-:W-:Y:S05]  /*0a50*/  @P0 BRA `(.L_x_3794) ;  /* 0x00000198007c0947 */ /* 0x000fea0003800000 */
[----:B------:R-:W-:Y:S01]  /*0a60*/  VIADD R0, R0, 0xffffff80 ;  /* 0xffffff8000007836 */ /* 0x000fe20000000000 */
[----:B------:R-:W-:Y:S01]  /*0a70*/  ULOP3.LUT UR37, UR36, 0x1, URZ, 0xfc, !UPT ;  /* 0x0000000124257892 */ /* 0x000fe2000f8efc3f */
[----:B------:R-:W-:Y:S02]  /*0a80*/  IMAD.MOV.U32 R201, RZ, RZ, 0x20 ;  /* 0x00000020ffc97424 */ /* 0x000fe400078e00ff */
[----:B------:R-:W-:Y:S01]  /*0a90*/  IMAD.MOV.U32 R23, RZ, RZ, RZ ;  /* 0x000000ffff177224 */ /* 0x000fe200078e00ff */
[----:B------:R-:W-:Y:S01]  /*0aa0*/  SHF.R.S32.HI R3, RZ, 0x1f, R0 ;  /* 0x0000001fff037819 */ /* 0x000fe20000011400 */
[----:B------:R-:W-:Y:S02]  /*0ab0*/  IMAD.MOV.U32 R188, RZ, RZ, RZ ;  /* 0x000000ffffbc7224 */ /* 0x000fe400078e00ff */
[----:B------:R-:W-:Y:S01]  /*0ac0*/  IMAD.MOV.U32 R185, RZ, RZ, RZ ;  /* 0x000000ffffb97224 */ /* 0x000fe200078e00ff */
[CC--:B------:R-:W-:Y:S01]  /*0ad0*/  LEA.HI R5, R3.reuse, R0.reuse, RZ, 0x4 ;  /* 0x0000000003057211 */ /* 0x0c0fe200078f20ff */
[----:B------:R-:W-:Y:S01]  /*0ae0*/  IMAD.MOV.U32 R19, RZ, RZ, RZ ;  /* 0x000000ffff137224 */ /* 0x000fe200078e00ff */
[----:B------:R-:W-:-:S02]  /*0af0*/  LEA.HI R7, R3, R0, RZ, 0x5 ;  /* 0x0000000003077211 */ /* 0x000fc400078f28ff */
[----:B------:R-:W-:Y:S02]  /*0b00*/  SHF.R.S32.HI R6, RZ, 0x4, R5 ;  /* 0x00000004ff067819 */ /* 0x000fe40000011405 */
[--C-:B------:R-:W-:Y:S02]  /*0b10*/  SHF.R.S32.HI R198, RZ, 0x5, R7.reuse ;  /* 0x00000005ffc67819 */ /* 0x100fe40000011407 */
[----:B------:R-:W-:Y:S02]  /*0b20*/  SHF.R.S32.HI R9, RZ, 0x1f, R7 ;  /* 0x0000001fff097819 */ /* 0x000fe40000011407 */
[----:B------:R-:W-:Y:S02]  /*0b30*/  LOP3.LUT R7, R5, 0xfffffff0, RZ, 0xc0, !PT ;  /* 0xfffffff005077812 */ /* 0x000fe400078ec0ff */
[CC--:B------:R-:W-:Y:S02]  /*0b40*/  LEA.HI R4, R3.reuse, R0.reuse, RZ, 0x7 ;  /* 0x0000000003047211 */ /* 0x0c0fe400078f38ff */
[----:B------:R-:W-:Y:S01]  /*0b50*/  LEA.HI R13, R3, R0, RZ, 0x2 ;  /* 0x00000000030d7211 */ /* 0x000fe200078f10ff */
[----:B------:R-:W-:Y:S01]  /*0b60*/  IMAD.IADD R8, R0, 0x1, -R7 ;  /* 0x0000000100087824 */ /* 0x000fe200078e0a07 */
[----:B------:R-:W-:-:S02]  /*0b70*/  LEA.HI R5, R5, R6, RZ, 0x1 ;  /* 0x0000000605057211 */ /* 0x000fc400078f08ff */
[----:B------:R-:W-:Y:S02]  /*0b80*/  LEA.HI R3, R3, R0, RZ, 0x3 ;  /* 0x0000000003037211 */ /* 0x000fe400078f18ff */
[----:B------:R-:W-:Y:S02]  /*0b90*/  LOP3.LUT R5, R5, 0x1ffffffe, RZ, 0xc0, !PT ;  /* 0x1ffffffe05057812 */ /* 0x000fe400078ec0ff */
[----:B------:R-:W-:Y:S02]  /*0ba0*/  LOP3.LUT R15, R3, 0xfffffff8, RZ, 0xc0, !PT ;  /* 0xfffffff8030f7812 */ /* 0x000fe400078ec0ff */
[----:B------:R-:W-:Y:S01]  /*0bb0*/  LOP3.LUT R3, R4, 0xffffff80, RZ, 0xc0, !PT ;  /* 0xffffff8004037812 */ /* 0x000fe200078ec0ff */
[----:B------:R-:W-:Y:S01]  /*0bc0*/  IMAD.IADD R10, R6, 0x1, -R5 ;  /* 0x00000001060a7824 */ /* 0x000fe200078e0a05 */
[----:B------:R-:W-:Y:S01]  /*0bd0*/  LEA.HI R9, R9, R198, RZ, 0x2 ;  /* 0x000000c609097211 */ /* 0x000fe200078f10ff */
[C---:B------:R-:W-:Y:S01]  /*0be0*/  IMAD.IADD R15, R0.reuse, 0x1, -R15 ;  /* 0x00000001000f7824 */ /* 0x040fe200078e0a0f */
[----:B------:R-:W-:Y:S01]  /*0bf0*/  LOP3.LUT R11, R13, 0xfffffffc, RZ, 0xc0, !PT ;  /* 0xfffffffc0d0b7812 */ /* 0x000fe200078ec0ff */
[----:B------:R-:W-:Y:S01]  /*0c00*/  IMAD.IADD R3, R0, 0x1, -R3 ;  /* 0x0000000100037824 */ /* 0x000fe200078e0a03 */
[----:B------:R-:W-:Y:S01]  /*0c10*/  SHF.R.S32.HI R5, RZ, 0x1f, R8 ;  /* 0x0000001fff057819 */ /* 0x000fe20000011408 */
[----:B------:R-:W-:Y:S01]  /*0c20*/  IMAD.SHL.U32 R10, R10, 0x8, RZ ;  /* 0x000000080a0a7824 */ /* 0x000fe200078e00ff */
[----:B------:R-:W-:Y:S01]  /*0c30*/  SHF.R.S32.HI R18, RZ, 0x7, R4 ;  /* 0x00000007ff127819 */ /* 0x000fe20000011404 */
[----:B------:R-:W-:Y:S01]  /*0c40*/  IMAD.IADD R186, R0, 0x1, -R11 ;  /* 0x0000000100ba7824 */ /* 0x000fe200078e0a0b */
[----:B------:R-:W-:Y:S01]  /*0c50*/  LOP3.LUT R7, R9, 0x3ffffc, RZ, 0xc0, !PT ;  /* 0x003ffffc09077812 */ /* 0x000fe200078ec0ff */
[----:B------:R-:W-:Y:S01]  /*0c60*/  IMAD.SHL.U32 R192, R15, 0x8, RZ ;  /* 0x000000080fc07824 */ /* 0x000fe200078e00ff */
[----:B------:R-:W-:Y:S01]  /*0c70*/  LEA.HI R9, R5, R8, RZ, 0x3 ;  /* 0x0000000805097211 */ /* 0x000fe200078f18ff */
[----:B------:R-:W-:Y:S01]  /*0c80*/  IMAD R17, R18, 0x100, R8 ;  /* 0x0000010012117824 */ /* 0x000fe200078e0208 */
[----:B------:R-:W-:Y:S01]  /*0c90*/  SHF.R.S32.HI R0, RZ, 0x1f, R3 ;  /* 0x0000001fff007819 */ /* 0x000fe20000011403 */
[----:B------:R-:W-:Y:S01]  /*0ca0*/  IMAD.IADD R12, R198, 0x1, -R7 ;  /* 0x00000001c60c7824 */ /* 0x000fe200078e0a07 */
[----:B------:R-:W-:Y:S01]  /*0cb0*/  SHF.R.S32.HI R189, RZ, 0x2, R13 ;  /* 0x00000002ffbd7819 */ /* 0x000fe2000001140d */
[----:B------:R-:W-:Y:S01]  /*0cc0*/  IMAD.SHL.U32 R16, R186, 0x8, RZ ;  /* 0x00000008ba107824 */ /* 0x000fe200078e00ff */
[----:B------:R-:W-:Y:S01]  /*0cd0*/  LOP3.LUT R11, R9, 0xfffffff8, RZ, 0xc0, !PT ;  /* 0xfffffff8090b7812 */ /* 0x000fe200078ec0ff */
[----:B------:R-:W-:Y:S01]  /*0ce0*/  IMAD R17, R12, 0x10, R17 ;  /* 0x000000100c117824 */ /* 0x000fe200078e0211 */
[CC--:B------:R-:W-:Y:S01]  /*0cf0*/  LEA.HI R5, R0.reuse, R3.reuse, RZ, 0x2 ;  /* 0x0000000300057211 */ /* 0x0c0fe200078f10ff */
[----:B------:R-:W-:Y:S01]  /*0d00*/  VIADD R12, R189, 0x20 ;  /* 0x00000020bd0c7836 */ /* 0x000fe20000000000 */
[----:B------:R-:W-:Y:S01]  /*0d10*/  LEA.HI R0, R0, R3, RZ, 0x5 ;  /* 0x0000000300007211 */ /* 0x000fe200078f28ff */
[----:B------:R-:W-:Y:S01]  /*0d20*/  IMAD.IADD R11, R8, 0x1, -R11 ;  /* 0x00000001080b7824 */ /* 0x000fe200078e0a0b */
[----:B------:R-:W-:Y:S01]  /*0d30*/  LOP3.LUT R8, R5, 0x7ffffffc, RZ, 0xc0, !PT ;  /* 0x7ffffffc05087812 */ /* 0x000fe200078ec0ff */
[----:B------:R-:W-:Y:S01]  /*0d40*/  IMAD.SHL.U32 R9, R9, 0x40, RZ ;  /* 0x0000004009097824 */ /* 0x000fe200078e00ff */
[--C-:B------:R-:W-:Y:S01]  /*0d50*/  SHF.R.S32.HI R6, RZ, 0x2, R5.reuse ;  /* 0x00000002ff067819 */ /* 0x100fe20000011405 */
[C---:B------:R-:W-:Y:S01]  /*0d60*/  VIADD R214, R16.reuse, 0xa0 ;  /* 0x000000a010d67836 */ /* 0x040fe20000000000 */
[----:B------:R-:W-:Y:S01]  /*0d70*/  SHF.R.S32.HI R7, RZ, 0x1f, R5 ;  /* 0x0000001fff077819 */ /* 0x000fe20000011405 */
[----:B------:R-:W-:Y:S01]  /*0d80*/  IMAD.IADD R8, R3, 0x1, -R8 ;  /* 0x0000000103087824 */ /* 0x000fe200078e0a08 */
[----:B------:R-:W-:Y:S01]  /*0d90*/  SHF.R.S32.HI R5, RZ, 0x1f, R12 ;  /* 0x0000001fff057819 */ /* 0x000fe2000001140c */
[----:B------:R-:W-:Y:S01]  /*0da0*/  IMAD.SHL.U32 R3, R11, 0x40, RZ ;  /* 0x000000400b037824 */ /* 0x000fe200078e00ff */
[----:B------:R-:W-:Y:S01]  /*0db0*/  LEA.HI R7, R7, R6, RZ, 0x3 ;  /* 0x0000000607077211 */ /* 0x000fe200078f18ff */
[----:B------:R-:W-:Y:S01]  /*0dc0*/  VIADD R207, R16, 0x160 ;  /* 0x0000016010cf7836 */ /* 0x000fe20000000000 */
[----:B------:R-:W-:Y:S01]  /*0dd0*/  LEA.HI R14, R5, R12, RZ, 0x3 ;  /* 0x0000000c050e7211 */ /* 0x000fe200078f18ff */
[----:B------:R-:W-:Y:S01]  /*0de0*/  IMAD.SHL.U32 R12, R12, 0x40, RZ ;  /* 0x000000400c0c7824 */ /* 0x000fe200078e00ff */
[----:B------:R-:W-:Y:S01]  /*0df0*/  LOP3.LUT R7, R7, 0xfffffff8, RZ, 0xc0, !PT ;  /* 0xfffffff807077812 */ /* 0x000fe200078ec0ff */
[----:B------:R-:W-:Y:S01]  /*0e00*/  VIADD R212, R16, 0xe0 ;  /* 0x000000e010d47836 */ /* 0x000fe20000000000 */
[----:B------:R-:W-:Y:S01]  /*0e10*/  LOP3.LUT R3, R3, 0x1c0, RZ, 0xc0, !PT ;  /* 0x000001c003037812 */ /* 0x000fe200078ec0ff */
[----:B------:R-:W-:Y:S01]  /*0e20*/  IMAD.SHL.U32 R14, R14, 0x40, RZ ;  /* 0x000000400e0e7824 */ /* 0x000fe200078e00ff */
[----:B------:R-:W-:Y:S01]  /*0e30*/  LOP3.LUT R5, R12, 0x1c0, RZ, 0xc0, !PT ;  /* 0x000001c00c057812 */ /* 0x000fe200078ec0ff */
[--C-:B------:R-:W-:Y:S01]  /*0e40*/  IMAD.U32 R12, R17, 0x40, R10.reuse ;  /* 0x00000040110c7824 */ /* 0x100fe200078e000a */
[----:B------:R-:W-:Y:S01]  /*0e50*/  LOP3.LUT R10, R3, 0x8, R10, 0xf8, !PT ;  /* 0x00000008030a7812 */ /* 0x000fe200078ef80a */
[----:B------:R-:W-:Y:S01]  /*0e60*/  IMAD.IADD R7, R6, 0x1, -R7 ;  /* 0x0000000106077824 */ /* 0x000fe200078e0a07 */
[----:B------:R-:W-:Y:S01]  /*0e70*/  SHF.R.S32.HI R0, RZ, 0x5, R0 ;  /* 0x00000005ff007819 */ /* 0x000fe20000011400 */
[C---:B------:R-:W-:Y:S01]  /*0e80*/  VIADD R215, R16.reuse, 0x80 ;  /* 0x0000008010d77836 */ /* 0x040fe20000000000 */
[----:B------:R-:W-:Y:S01]  /*0e90*/  SHF.R.U32.HI R3, RZ, 0x3, R3 ;  /* 0x00000003ff037819 */ /* 0x000fe20000011603 */
[----:B------:R-:W-:Y:S01]  /*0ea0*/  VIADD R206, R16, 0x180 ;  /* 0x0000018010ce7836 */ /* 0x000fe20000000000 */
[----:B------:R-:W-:Y:S01]  /*0eb0*/  LOP3.LUT R9, R9, 0x7ffffe00, RZ, 0xc0, !PT ;  /* 0x7ffffe0009097812 */ /* 0x000fe200078ec0ff */
[----:B------:R-:W-:Y:S01]  /*0ec0*/  IMAD R195, R0, 0x10, R7 ;  /* 0x0000001000c37824 */ /* 0x000fe200078e0207 */
[----:B------:R-:W-:Y:S01]  /*0ed0*/  LOP3.LUT R10, R10, R3, RZ, 0x3c, !PT ;  /* 0x000000030a0a7212 */ /* 0x000fe200078e3cff */
[----:B------:R-:W-:Y:S01]  /*0ee0*/  VIADD R213, R16, 0xc0 ;  /* 0x000000c010d57836 */ /* 0x000fe20000000000 */
[----:B------:R-:W-:Y:S01]  /*0ef0*/  SHF.R.S32.HI R0, RZ, 0x1f, R13 ;  /* 0x0000001fff007819 */ /* 0x000fe2000001140d */
[----:B------:R-:W-:Y:S01]  /*0f00*/  IMAD R9, R198, 0x400, R9 ;  /* 0x00000400c6097824 */ /* 0x000fe200078e0209 */
[----:B------:R-:W-:Y:S01]  /*0f10*/  LEA.HI R3, R186, R186, RZ, 0x1 ;  /* 0x000000baba037211 */ /* 0x000fe200078f08ff */
[----:B------:R-:W-:Y:S01]  /*0f20*/  VIADD R205, R16, 0x1a0 ;  /* 0x000001a010cd7836 */ /* 0x000fe20000000000 */
[----:B------:R-:W-:Y:S01]  /*0f30*/  LEA.HI R4, R4, R18, RZ, 0x1 ;  /* 0x0000001204047211 */ /* 0x000fe200078f08ff */
[----:B------:R-:W-:Y:S01]  /*0f40*/  IMAD.IADD R9, R9, 0x1, R10 ;  /* 0x0000000109097824 */ /* 0x000fe200078e020a */
[----:B------:R-:W-:Y:S01]  /*0f50*/  SHF.R.U32.HI R6, RZ, 0x3, R5 ;  /* 0x00000003ff067819 */ /* 0x000fe20000011605 */
[----:B------:R-:W-:Y:S01]  /*0f60*/  VIADD R204, R16, 0x1c0 ;  /* 0x000001c010cc7836 */ /* 0x000fe20000000000 */
[----:B------:R-:W-:Y:S01]  /*0f70*/  LOP3.LUT R5, R5, 0x38, R16, 0xf8, !PT ;  /* 0x0000003805057812 */ /* 0x000fe200078ef810 */
[----:B------:R-:W-:Y:S01]  /*0f80*/  STL [R1+0x44], R18 ;  /* 0x0000441201007387 */ /* 0x000fe20000100800 */
[----:B------:R-:W-:Y:S01]  /*0f90*/  LOP3.LUT R14, R14, 0xfffffe00, RZ, 0xc0, !PT ;  /* 0xfffffe000e0e7812 */ /* 0x000fe200078ec0ff */
[----:B------:R-:W-:Y:S01]  /*0fa0*/  VIADD R203, R16, 0x1e0 ;  /* 0x000001e010cb7836 */ /* 0x000fe20000000000 */
[----:B------:R-:W-:Y:S01]  /*0fb0*/  LEA.HI R0, R0, R189, RZ, 0x3 ;  /* 0x000000bd00007211 */ /* 0x000fe200078f18ff */
[----:B------:R0:W-:Y:S01]  /*0fc0*/  STL [R1+0x58], R12 ;  /* 0x0000580c01007387 */ /* 0x0001e20000100800 */
[----:B------:R-:W-:Y:S01]  /*0fd0*/  LOP3.LUT R3, R3, 0x1ffffffe, RZ, 0xc0, !PT ;  /* 0x1ffffffe03037812 */ /* 0x000fe200078ec0ff */
[----:B------:R-:W-:Y:S01]  /*0fe0*/  VIADD R26, R192, 0x80 ;  /* 0x00000080c01a7836 */ /* 0x000fe20000000000 */
[----:B------:R-:W-:Y:S01]  /*0ff0*/  LOP3.LUT R4, R4, 0xfffffe, RZ, 0xc0, !PT ;  /* 0x00fffffe04047812 */ /* 0x000fe200078ec0ff */
[----:B------:R-:W-:Y:S01]  /*1000*/  STL [R1+0x3c], RZ ;  /* 0x00003cff01007387 */ /* 0x000fe20000100800 */
[----:B------:R-:W-:Y:S01]  /*1010*/  LOP3.LUT R5, R14, R5, R6, 0xf6, !PT ;  /* 0x000000050e057212 */ /* 0x000fe200078ef606 */
[----:B------:R-:W-:Y:S01]  /*1020*/  IMAD.IADD R6, R186, 0x1, -R3 ;  /* 0x00000001ba067824 */ /* 0x000fe200078e0a03 */
[----:B------:R-:W-:Y:S01]  /*1030*/  LOP3.LUT R0, R0, 0xfffffff8, RZ, 0xc0, !PT ;  /* 0xfffffff800007812 */ /* 0x000fe200078ec0ff */
[----:B------:R-:W-:Y:S01]  /*1040*/  IMAD.IADD R4, R18, 0x1, -R4 ;  /* 0x0000000112047824 */ /* 0x000fe200078e0a04 */
[----:B------:R-:W-:Y:S01]  /*1050*/  SHF.R.S32.HI R3, RZ, 0x1f, R214 ;  /* 0x0000001fff037819 */ /* 0x000fe200000114d6 */
[----:B------:R-:W-:Y:S01]  /*1060*/  VIADD R21, R192, 0x140 ;  /* 0x00000140c0157836 */ /* 0x000fe20000000000 */
[----:B------:R-:W-:Y:S01]  /*1070*/  SHF.R.S32.HI R10, RZ, 0x1f, R207 ;  /* 0x0000001fff0a7819 */ /* 0x000fe200000114cf */
[----:B------:R-:W-:Y:S01]  /*1080*/  IMAD.IADD R191, R189, 0x1, -R0 ;  /* 0x00000001bdbf7824 */ /* 0x000fe200078e0a00 */
[----:B------:R-:W-:Y:S01]  /*1090*/  R2P PR, R11, 0x6 ;  /* 0x000000060b007804 */ /* 0x000fe20000000000 */
[----:B------:R-:W-:Y:S01]  /*10a0*/  IMAD.SHL.U32 R15, R4, 0x100, RZ ;  /* 0x00000100040f7824 */ /* 0x000fe200078e00ff */
[----:B------:R-:W-:Y:S01]  /*10b0*/  SHF.R.S32.HI R7, RZ, 0x1f, R212 ;  /* 0x0000001fff077819 */ /* 0x000fe200000114d4 */
[----:B------:R-:W-:Y:S01]  /*10c0*/  IMAD R6, R6, 0x8, R195 ;  /* 0x0000000806067824 */ /* 0x000fe200078e02c3 */
[----:B------:R-:W-:Y:S01]  /*10d0*/  SHF.R.S32.HI R0, RZ, 0x1f, R215 ;  /* 0x0000001fff007819 */ /* 0x000fe200000114d7 */
[----:B------:R-:W-:Y:S01]  /*10e0*/  IMAD R199, R9, 0x2, R2 ;  /* 0x0000000209c77824 */ /* 0x000fe200078e0202 */
[----:B------:R-:W-:Y:S01]  /*10f0*/  SHF.R.S32.HI R11, RZ, 0x1f, R206 ;  /* 0x0000001fff0b7819 */ /* 0x000fe200000114ce */
[----:B------:R-:W-:Y:S01]  /*1100*/  STL [R1+0x54], R15 ;  /* 0x0000540f01007387 */ /* 0x000fe20000100800 */
[----:B------:R-:W-:Y:S01]  /*1110*/  SHF.L.U64.HI R224, R214, 0x1, R3 ;  /* 0x00000001d6e07819 */ /* 0x000fe20000010203 */
[C---:B------:R-:W-:Y:S01]  /*1120*/  VIADD R27, R192.reuse, 0x40 ;  /* 0x00000040c01b7836 */ /* 0x040fe20000000000 */
[----:B------:R-:W-:Y:S01]  /*1130*/  SHF.R.S32.HI R4, RZ, 0x1f, R213 ;  /* 0x0000001fff047819 */ /* 0x000fe200000114d5 */
[C---:B------:R-:W-:Y:S01]  /*1140*/  VIADD R25, R192.reuse, 0xc0 ;  /* 0x000000c0c0197836 */ /* 0x040fe20000000000 */
[----:B------:R-:W-:Y:S01]  /*1150*/  SHF.L.U64.HI R3, R207, 0x1, R10 ;  /* 0x00000001cf037819 */ /* 0x000fe2000001020a */
[C---:B------:R-:W-:Y:S01]  /*1160*/  VIADD R24, R192.reuse, 0x100 ;  /* 0x00000100c0187836 */ /* 0x040fe20000000000 */
[----:B0-----:R-:W-:Y:S01]  /*1170*/  SHF.R.S32.HI R12, RZ, 0x1f, R205 ;  /* 0x0000001fff0c7819 */ /* 0x001fe200000114cd */
[----:B------:R-:W-:Y:S01]  /*1180*/  VIADD R20, R192, 0x180 ;  /* 0x00000180c0147836 */ /* 0x000fe20000000000 */
[----:B------:R-:W-:Y:S01]  /*1190*/  SHF.R.S32.HI R13, RZ, 0x1f, R204 ;  /* 0x0000001fff0d7819 */ /* 0x000fe200000114cc */
[----:B------:R0:W-:Y:S01]  /*11a0*/  STL [R1], R3 ;  /* 0x0000000301007387 */ /* 0x0001e20000100800 */
[----:B------:R-:W-:Y:S01]  /*11b0*/  SHF.L.U64.HI R226, R212, 0x1, R7 ;  /* 0x00000001d4e27819 */ /* 0x000fe20000010207 */
[----:B------:R-:W-:Y:S01]  /*11c0*/  VIADD R18, R192, 0x1c0 ;  /* 0x000001c0c0127836 */ /* 0x000fe20000000000 */
[----:B------:R-:W-:Y:S01]  /*11d0*/  SHF.L.U64.HI R223, R215, 0x1, R0 ;  /* 0x00000001d7df7819 */ /* 0x000fe20000010200 */
[----:B------:R-:W-:Y:S01]  /*11e0*/  IMAD.SHL.U32 R0, R8, 0x2, RZ ;  /* 0x0000000208007824 */ /* 0x000fe200078e00ff */
[----:B------:R-:W-:Y:S01]  /*11f0*/  SHF.L.U64.HI R7, R206, 0x1, R11 ;  /* 0x00000001ce077819 */ /* 0x000fe2000001020b */
[----:B------:R-:W-:Y:S01]  /*1200*/  VIADD R217, R16, 0x40 ;  /* 0x0000004010d97836 */ /* 0x000fe20000000000 */
[----:B------:R-:W-:Y:S01]  /*1210*/  SHF.L.U64.HI R225, R213, 0x1, R4 ;  /* 0x00000001d5e17819 */ /* 0x000fe20000010204 */
[----:B------:R-:W-:Y:S01]  /*1220*/  IMAD.IADD R197, R0, 0x1, R15 ;  /* 0x0000000100c57824 */ /* 0x000fe200078e020f */
[----:B------:R-:W-:Y:S01]  /*1230*/  SHF.L.U64.HI R4, R205, 0x1, R12 ;  /* 0x00000001cd047819 */ /* 0x000fe2000001020c */
[----:B------:R-:W-:Y:S01]  /*1240*/  STL [R1+0x4], R7 ;  /* 0x0000040701007387 */ /* 0x000fe20000100800 */
[----:B0-----:R-:W-:Y:S01]  /*1250*/  SHF.L.U64.HI R3, R204, 0x1, R13 ;  /* 0x00000001cc037819 */ /* 0x001fe2000001020d */
[C---:B------:R-:W-:Y:S01]  /*1260*/  VIADD R38, R197.reuse, 0x10 ;  /* 0x00000010c5267836 */ /* 0x040fe20000000000 */
[----:B------:R-:W-:Y:S01]  /*1270*/  SHF.R.S32.HI R14, RZ, 0x1f, R203 ;  /* 0x0000001fff0e7819 */ /* 0x000fe200000114cb */
[----:B------:R0:W-:Y:S01]  /*1280*/  STL [R1+0x48], R0 ;  /* 0x0000480001007387 */ /* 0x0001e20000100800 */
[C---:B------:R-:W-:Y:S01]  /*1290*/  VIADD R35, R197.reuse, 0x28 ;  /* 0x00000028c5237836 */ /* 0x040fe20000000000 */
[----:B------:R-:W-:Y:S01]  /*12a0*/  SHF.R.S32.HI R26, RZ, 0x1f, R26 ;  /* 0x0000001fff1a7819 */ /* 0x000fe2000001141a */
[C---:B------:R-:W-:Y:S01]  /*12b0*/  VIADD R32, R197.reuse, 0x40 ;  /* 0x00000040c5207836 */ /* 0x040fe20000000000 */
[----:B------:R-:W-:Y:S01]  /*12c0*/  STL [R1+0x8], R4 ;  /* 0x0000080401007387 */ /* 0x000fe20000100800 */
[C---:B------:R-:W-:Y:S01]  /*12d0*/  VIADD R29, R197.reuse, 0x58 ;  /* 0x00000058c51d7836 */ /* 0x040fe20000000000 */
[----:B------:R-:W-:Y:S01]  /*12e0*/  SHF.R.S32.HI R21, RZ, 0x1f, R21 ;  /* 0x0000001fff157819 */ /* 0x000fe20000011415 */
[----:B------:R-:W-:Y:S01]  /*12f0*/  VIADD R26, R197, 0x70 ;  /* 0x00000070c51a7836 */ /* 0x000fe20000000000 */
[----:B------:R1:W-:Y:S01]  /*1300*/  STL [R1+0xc], R3 ;  /* 0x00000c0301007387 */ /* 0x0003e20000100800 */
[C---:B------:R-:W-:Y:S01]  /*1310*/  VIADD R216, R16.reuse, 0x60 ;  /* 0x0000006010d87836 */ /* 0x040fe20000000000 */
[----:B0-----:R-:W-:Y:S01]  /*1320*/  SHF.L.U64.HI R0, R203, 0x1, R14 ;  /* 0x00000001cb007819 */ /* 0x001fe2000001020e */
[C---:B------:R-:W-:Y:S01]  /*1330*/  VIADD R210, R16.reuse, 0x100 ;  /* 0x0000010010d27836 */ /* 0x040fe20000000000 */
[----:B------:R-:W-:Y:S01]  /*1340*/  SHF.R.S32.HI R27, RZ, 0x1f, R27 ;  /* 0x0000001fff1b7819 */ /* 0x000fe2000001141b */
[C---:B------:R-:W-:Y:S01]  /*1350*/  VIADD R209, R16.reuse, 0x120 ;  /* 0x0000012010d17836 */ /* 0x040fe20000000000 */
[----:B------:R-:W-:Y:S01]  /*1360*/  SHF.R.S32.HI R25, RZ, 0x1f, R25 ;  /* 0x0000001fff197819 */ /* 0x000fe20000011419 */
[----:B------:R0:W-:Y:S01]  /*1370*/  STL [R1+0x10], R0 ;  /* 0x0000100001007387 */ /* 0x0001e20000100800 */
[C---:B------:R-:W-:Y:S01]  /*1380*/  VIADD R208, R16.reuse, 0x140 ;  /* 0x0000014010d07836 */ /* 0x040fe20000000000 */
[----:B------:R-:W-:Y:S01]  /*1390*/  SHF.R.S32.HI R24, RZ, 0x1f, R24 ;  /* 0x0000001fff187819 */ /* 0x000fe20000011418 */
[----:B-1----:R-:W-:Y:S01]  /*13a0*/  IMAD R3, R5, 0x2, R2 ;  /* 0x0000000205037824 */ /* 0x002fe200078e0202 */
[----:B------:R-:W-:Y:S01]  /*13b0*/  SHF.R.S32.HI R20, RZ, 0x1f, R20 ;  /* 0x0000001fff147819 */ /* 0x000fe20000011414 */
[C---:B------:R-:W-:Y:S01]  /*13c0*/  VIADD R21, R197.reuse, 0x88 ;  /* 0x00000088c5157836 */ /* 0x040fe20000000000 */
[----:B------:R-:W-:Y:S01]  /*13d0*/  SHF.R.S32.HI R18, RZ, 0x1f, R18 ;  /* 0x0000001fff127819 */ /* 0x000fe20000011412 */
[----:B------:R-:W-:Y:S01]  /*13e0*/  VIADD R15, R197, 0xa0 ;  /* 0x000000a0c50f7836 */ /* 0x000fe20000000000 */
[----:B------:R-:W-:Y:S01]  /*13f0*/  STL [R1+0x4c], R3 ;  /* 0x00004c0301007387 */ /* 0x000fe20000100800 */
[----:B------:R-:W-:Y:S01]  /*1400*/  VIADD R202, R199, 0x26800 ;  /* 0x00026800c7ca7836 */ /* 0x000fe20000000000 */
[----:B------:R-:W-:Y:S01]  /*1410*/  SEL R201, R201, 0xffffffe0, !P1 ;  /* 0xffffffe0c9c97807 */ /* 0x000fe20004800000 */
[C---:B------:R-:W-:Y:S01]  /*1420*/  VIADD R12, R197.reuse, 0xb8 ;  /* 0x000000b8c50c7836 */ /* 0x040fe20000000000 */
[----:B------:R1:W-:Y:S01]  /*1430*/  STL [R1+0x50], R6 ;  /* 0x0000500601007387 */ /* 0x0003e20000100800 */
[----:B0-----:R-:W-:Y:S01]  /*1440*/  SHF.R.S32.HI R0, RZ, 0x1f, R197 ;  /* 0x0000001fff007819 */ /* 0x001fe200000114c5 */
[C---:B------:R-:W-:Y:S01]  /*1450*/  VIADD R8, R197.reuse, 0xd0 ;  /* 0x000000d0c5087836 */ /* 0x040fe20000000000 */
[----:B------:R-:W-:Y:S01]  /*1460*/  SHF.R.S32.HI R220, RZ, 0x1f, R217 ;  /* 0x0000001fffdc7819 */ /* 0x000fe200000114d9 */
[----:B------:R-:W-:Y:S01]  /*1470*/  VIADD R22, R16, 0x20 ;  /* 0x0000002010167836 */ /* 0x000fe20000000000 */
[----:B------:R-:W-:Y:S01]  /*1480*/  SHF.R.S32.HI R221, RZ, 0x1f, R216 ;  /* 0x0000001fffdd7819 */ /* 0x000fe200000114d8 */
[C---:B------:R-:W-:Y:S01]  /*1490*/  VIADD R39, R197.reuse, 0x8 ;  /* 0x00000008c5277836 */ /* 0x040fe20000000000 */
[----:B------:R-:W-:Y:S01]  /*14a0*/  SHF.R.S32.HI R227, RZ, 0x1f, R210 ;  /* 0x0000001fffe37819 */ /* 0x000fe200000114d2 */
[C---:B------:R-:W-:Y:S01]  /*14b0*/  VIADD R37, R197.reuse, 0x18 ;  /* 0x00000018c5257836 */ /* 0x040fe20000000000 */
[----:B------:R-:W-:Y:S01]  /*14c0*/  SHF.R.S32.HI R228, RZ, 0x1f, R209 ;  /* 0x0000001fffe47819 */ /* 0x000fe200000114d1 */
[C---:B------:R-:W-:Y:S01]  /*14d0*/  VIADD R36, R197.reuse, 0x20 ;  /* 0x00000020c5247836 */ /* 0x040fe20000000000 */
[----:B-1----:R-:W-:Y:S01]  /*14e0*/  SHF.R.S32.HI R6, RZ, 0x1f, R38 ;  /* 0x0000001fff067819 */ /* 0x002fe20000011426 */
        /* <DEDUP_REMOVED lines=23> */
[----:B------:R-:W-:Y:S01]  /*1660*/  SHF.L.U64.HI R220, R217, 0x1, R220 ;  /* 0x00000001d9dc7819 */ /* 0x000fe200000102dc */
[C---:B------:R-:W-:Y:S01]  /*1670*/  VIADD R11, R197.reuse, 0xc0 ;  /* 0x000000c0c50b7836 */ /* 0x040fe20000000000 */
[----:B------:R-:W-:Y:S01]  /*1680*/  SHF.L.U64.HI R221, R216, 0x1, R221 ;  /* 0x00000001d8dd7819 */ /* 0x000fe200000102dd */
[C---:B------:R-:W-:Y:S01]  /*1690*/  VIADD R10, R197.reuse, 0xc8 ;  /* 0x000000c8c50a7836 */ /* 0x040fe20000000000 */
[----:B------:R-:W-:Y:S01]  /*16a0*/  SHF.L.U64.HI R227, R210, 0x1, R227 ;  /* 0x00000001d2e37819 */ /* 0x000fe200000102e3 */
[----:B------:R-:W-:Y:S01]  /*16b0*/  VIADD R7, R197, 0xd8 ;  /* 0x000000d8c5077836 */ /* 0x000fe20000000000 */
[----:B------:R-:W-:Y:S01]  /*16c0*/  SHF.L.U64.HI R228, R209, 0x1, R228 ;  /* 0x00000001d1e47819 */ /* 0x000fe200000102e4 */
[C---:B------:R-:W-:Y:S01]  /*16d0*/  VIADD R5, R197.reuse, 0xe0 ;  /* 0x000000e0c5057836 */ /* 0x040fe20000000000 */
[----:B------:R-:W-:Y:S01]  /*16e0*/  SHF.L.U64.HI R229, R208, 0x1, R229 ;  /* 0x00000001d0e57819 */ /* 0x000fe200000102e5 */
        /* <DEDUP_REMOVED lines=8> */
[----:B------:R-:W-:Y:S01]  /*1770*/  IMAD.SHL.U32 R186, R186, 0x4, RZ ;  /* 0x00000004baba7824 */ /* 0x000fe200078e00ff */
[----:B------:R-:W-:Y:S01]  /*1780*/  SHF.R.S32.HI R33, RZ, 0x1f, R33 ;  /* 0x0000001fff217819 */ /* 0x000fe20000011421 */
[C---:B------:R-:W-:Y:S01]  /*1790*/  @P2 VIADD R200, R202.reuse, 0xffffffc0 ;  /* 0xffffffc0cac82836 */ /* 0x040fe20000000000 */
[----:B------:R-:W-:Y:S01]  /*17a0*/  SHF.R.S32.HI R31, RZ, 0x1f, R31 ;  /* 0x0000001fff1f7819 */ /* 0x000fe2000001141f */
[----:B------:R-:W-:Y:S01]  /*17b0*/  IMAD.IADD R202, R202, 0x1, R201 ;  /* 0x00000001caca7824 */ /* 0x000fe200078e02c9 */
[----:B------:R-:W-:Y:S01]  /*17c0*/  SHF.R.S32.HI R30, RZ, 0x1f, R30 ;  /* 0x0000001fff1e7819 */ /* 0x000fe2000001141e */
[----:B------:R-:W-:Y:S01]  /*17d0*/  VIADD R194, R186, 0x10 ;  /* 0x00000010bac27836 */ /* 0x000fe20000000000 */
[----:B------:R-:W-:Y:S01]  /*17e0*/  SHF.R.S32.HI R28, RZ, 0x1f, R28 ;  /* 0x0000001fff1c7819 */ /* 0x000fe2000001141c */
[----:B------:R-:W-:Y:S01]  /*17f0*/  IMAD.IADD R201, R201, 0x1, R200 ;  /* 0x00000001c9c97824 */ /* 0x000fe200078e02c8 */
        /* <DEDUP_REMOVED lines=13> */
[----:B------:R-:W-:-:S07]  /*18d0*/  SHF.R.S32.HI R0, RZ, 0x1f, R0 ;  /* 0x0000001fff007819 */ /* 0x000fce0000011400 */
.L_x_3931:
[----:B012-4-:R-:W0:Y:S01]  /*18e0*/  LDC.64 R4, c[0x0][0xc88] ;  /* 0x00032200ff047b82 */ /* 0x017e220000000a00 */
[----:B------:R-:W-:Y:S01]  /*18f0*/  ULDC.64 UR4, c[0x0][0xa28] ;  /* 0x00028a0000047ab9 */ /* 0x000fe20000000a00 */
[----:B------:R-:W-:Y:S01]  /*1900*/  ULDC.64 UR8, c[0x0][0xa18] ;  /* 0x0002860000087ab9 */ /* 0x000fe20000000a00 */
[----:B------:R-:W-:Y:S01]  /*1910*/  ULDC.64 UR6, c[0x0][0xa08] ;  /* 0x0002820000067ab9 */ /* 0x000fe20000000a00 */
[----:B0-----:R-:W-:-:S05]  /*1920*/  IMAD.WIDE R4, R155, 0x4, R4 ;  /* 0x000000049b047825 */ /* 0x001fca00078e0204 */
[----:B-----5:R-:W2:Y:S01]  /*1930*/  LDG.E R26, desc[UR42][R4.64] ;  /* 0x0000002a041a7981 */ /* 0x020ea2000c1e1900 */
[----:B------:R-:W-:Y:S01]  /*1940*/  ISETP.NE.U32.AND P2, PT, RZ, UR4, PT ;  /* 0x00000004ff007c0c */ /* 0x000fe2000bf45070 */
[----:B---3--:R-:W-:Y:S01]  /*1950*/  IMAD.MOV.U32 R8, RZ, RZ, RZ ;  /* 0x000000ffff087224 */ /* 0x008fe200078e00ff */
        /* <DEDUP_REMOVED lines=8> */
[C---:B------:R-:W-:Y:S01]  /*19e0*/  @P2 LEA R6, P3, R26.reuse, UR4, 0x2 ;  /* 0x000000041a062c11 */ /* 0x040fe2000f8610ff */
[----:B------:R-:W-:Y:S01]  /*19f0*/  STL [R1+0x14], R26 ;  /* 0x0000141a01007387 */ /* 0x000fe20000100800 */
[C-C-:B------:R-:W-:Y:S02]  /*1a00*/  SHF.L.U64.HI R27, R26.reuse, 0x2, R0.reuse ;  /* 0x000000021a1b7819 */ /* 0x140fe40000010200 */
[----:B------:R-:W-:Y:S01]  /*1a10*/  @P2 LEA.HI.X R7, R26, UR5, R0, 0x2, P3 ;  /* 0x000000051a072c11 */ /* 0x000fe200098f1400 */
[----:B------:R-:W-:Y:S01]  /*1a20*/  ULDC UR4, c[0x0][0x288] ;  /* 0x0000a20000047ab9 */ /* 0x000fe20000000800 */
[C---:B------:R-:W-:Y:S01]  /*1a30*/  IADD3 R4, P4, R28.reuse, UR6, RZ ;  /* 0x000000061c047c10 */ /* 0x040fe2000ff9e0ff */
[----:B------:R0:W-:Y:S04]  /*1a40*/  STL [R1+0x40], R0 ;  /* 0x0000400001007387 */ /* 0x0001e80000100800 */
[----:B------:R1:W5:Y:S01]  /*1a50*/  @P2 LDG.E R8, desc[UR42][R6.64] ;  /* 0x0000002a06082981 */ /* 0x000362000c1e1900 */
[----:B------:R-:W-:Y:S01]  /*1a60*/  IMAD.U32 R152, RZ, RZ, UR4 ;  /* 0x00000004ff987e24 */ /* 0x000fe2000f8e00ff */
[----:B------:R-:W-:Y:S01]  /*1a70*/  IADD3.X R5, R27, UR7, RZ, P4, !PT ;  /* 0x000000071b057c10 */ /* 0x000fe2000a7fe4ff */
[----:B------:R-:W-:Y:S01]  /*1a80*/  ULDC.64 UR4, c[0x0][0x418] ;  /* 0x0001060000047ab9 */ /* 0x000fe20000000a00 */
[----:B------:R2:W-:Y:S04]  /*1a90*/  STL [R1+0x1c], R28 ;  /* 0x00001c1c01007387 */ /* 0x0005e80000100800 */
[----:B------:R2:W5:Y:S01]  /*1aa0*/  @P0 LDG.E R24, desc[UR42][R4.64] ;  /* 0x0000002a04180981 */ /* 0x000562000c1e1900 */
[----:B-1----:R-:W-:-:S03]  /*1ab0*/  @P1 IADD3 R6, P2, R28, UR8, RZ ;  /* 0x000000081c061c10 */ /* 0x002fc6000ff5e0ff */
[----:B------:R2:W-:Y:S01]  /*1ac0*/  STL [R1+0x20], R27 ;  /* 0x0000201b01007387 */ /* 0x0005e20000100800 */
[----:B------:R-:W-:Y:S01]  /*1ad0*/  @P1 IADD3.X R7, R27, UR9, RZ, P2, !PT ;  /* 0x000000091b071c10 */ /* 0x000fe200097fe4ff */
[----:B------:R-:W-:Y:S02]  /*1ae0*/  UISETP.NE.U32.AND UP0, UPT, UR4, URZ, UPT ;  /* 0x0000003f0400728c */ /* 0x000fe4000bf05070 */
[----:B------:R2:W-:Y:S01]  /*1af0*/  STL [R1+0x24], R153 ;  /* 0x0000249901007387 */ /* 0x0005e20000100800 */
[----:B------:R-:W-:Y:S01]  /*1b00*/  ULDC.64 UR8, c[0x0][0xa20] ;  /* 0x0002880000087ab9 */ /* 0x000fe20000000a00 */
[----:B------:R-:W-:Y:S02]  /*1b10*/  ULDC UR4, c[0x0][0x424] ;  /* 0x0001090000047ab9 */ /* 0x000fe40000000800 */
[----:B------:R2:W5:Y:S01]  /*1b20*/  @P1 LDG.E R152, desc[UR42][R6.64] ;  /* 0x0000002a06981981 */ /* 0x000562000c1e1900 */
[----:B------:R-:W-:Y:S01]  /*1b30*/  UISETP.NE.AND.EX UP0, UPT, UR5, URZ, UPT, UP0 ;  /* 0x0000003f0500728c */ /* 0x000fe2000bf05300 */
[----:B------:R-:W-:-:S02]  /*1b40*/  LOP3.LUT R3, R154, 0xff000000, RZ, 0xc0, !PT ;  /* 0xff0000009a037812 */ /* 0x000fc400078ec0ff */
[----:B------:R-:W-:Y:S01]  /*1b50*/  ISETP.NE.U32.AND P2, PT, RZ, UR8, PT ;  /* 0x00000008ff007c0c */ /* 0x000fe2000bf45070 */
[----:B------:R-:W-:Y:S01]  /*1b60*/  USEL UR4, UR4, 0x1, UP0 ;  /* 0x0000000104047887 */ /* 0x000fe20008000000 */
[----:B------:R-:W-:Y:S01]  /*1b70*/  ULDC UR5, c[0x0][0x2f0] ;  /* 0x0000bc0000057ab9 */ /* 0x000fe20000000800 */
[----:B0-----:R-:W-:Y:S02]  /*1b80*/  LOP3.LUT R0, R154, 0xff0000, RZ, 0xc0, !PT ;  /* 0x00ff00009a007812 */ /* 0x001fe400078ec0ff */
[----:B------:R-:W-:Y:S01]  /*1b90*/  UIMAD UR4, UR4, UR5, URZ ;  /* 0x00000005040472a4 */ /* 0x000fe2000f8e023f */
[----:B------:R-:W-:Y:S02]  /*1ba0*/  SHF.R.U32.HI R3, RZ, 0x8, R3 ;  /* 0x00000008ff037819 */ /* 0x000fe40000011603 */
[----:B------:R-:W-:Y:S01]  /*1bb0*/  ISETP.NE.AND.EX P2, PT, RZ, UR9, PT, P2 ;  /* 0x00000009ff007c0c */ /* 0x000fe2000bf45320 */
[----:B------:R-:W-:Y:S01]  /*1bc0*/  ULDC UR5, c[0x0][0x348] ;  /* 0x0000d20000057ab9 */ /* 0x000fe20000000800 */
[----:B------:R-:W-:-:S02]  /*1bd0*/  LEA.HI R9, R0, R3, RZ, 0x10 ;  /* 0x0000000300097211 */ /* 0x000fc400078f80ff */
[----:B------:R-:W-:Y:S01]  /*1be0*/  LOP3.LUT R184, R154, 0xffff, RZ, 0xc0, !PT ;  /* 0x0000ffff9ab87812 */ /* 0x000fe200078ec0ff */
[----:B--2---:R-:W-:Y:S08]  /*1bf0*/  @P1 BRA `(.L_x_3795) ;  /* 0x0000000000241947 */ /* 0x004ff00003800000 */
        /* <DEDUP_REMOVED lines=9> */
.L_x_3795:
[----:B------:R-:W-:Y:S02]  /*1c90*/  IMAD.U32 R36, RZ, RZ, UR5 ;  /* 0x00000005ff247e24 */ /* 0x000fe4000f8e00ff */
[----:B------:R-:W-:Y:S01]  /*1ca0*/  IMAD.U32 R25, RZ, RZ, UR4 ;  /* 0x00000004ff197e24 */ /* 0x000fe2000f8e00ff */
[----:B------:R-:W-:Y:S06]  /*1cb0*/  @!P2 BRA `(.L_x_3796) ;  /* 0x000000000010a947 */ /* 0x000fec0003800000 */
[----:B------:R-:W-:-:S04]  /*1cc0*/  IADD3 R4, P0, R28, UR8, RZ ;  /* 0x000000081c047c10 */ /* 0x000fc8000ff1e0ff */
[----:B------:R-:W-:-:S05]  /*1cd0*/  IADD3.X R5, R27, UR9, RZ, P0, !PT ;  /* 0x000000091b057c10 */ /* 0x000fca00087fe4ff */
[----:B------:R0:W5:Y:S01]  /*1ce0*/  LDG.E R25, desc[UR42][R4.64] ;  /* 0x0000002a04197981 */ /* 0x000162000c1e1900 */
[----:B------:R-:W-:Y:S05]  /*1cf0*/  BRA `(.L_x_3797) ;  /* 0x0000000000107947 */ /* 0x000fea0003800000 */
.L_x_3796:
[----:B------:R-:W-:Y:S05]  /*1d00*/  @!P0 BRA `(.L_x_3797) ;  /* 0x00000000000c8947 */ /* 0x000fea0003800000 */
[----:B------:R-:W2:Y:S04]  /*1d10*/  LDG.E R0, desc[UR42][R4.64] ;  /* 0x0000002a04007981 */ /* 0x000ea8000c1e1900 */
[----:B------:R-:W2:Y:S02]  /*1d20*/  LDG.E R25, desc[UR42][R4.64+0x4] ;  /* 0x0000042a04197981 */ /* 0x000ea4000c1e1900 */
[----:B--2---:R-:W-:-:S07]  /*1d30*/  IMAD.IADD R25, R25, 0x1, -R0 ;  /* 0x0000000119197824 */ /* 0x004fce00078e0a00 */
.L_x_3797:
[----:B------:R-:W-:Y:S02]  /*1d40*/  ULDC.64 UR4, c[0x0][0xa10] ;  /* 0x0002840000047ab9 */ /* 0x000fe40000000a00 */
[----:B------:R-:W-:-:S04]  /*1d50*/  ISETP.NE.U32.AND P0, PT, RZ, UR4, PT ;  /* 0x00000004ff007c0c */ /* 0x000fc8000bf05070 */
[----:B------:R-:W-:Y:S01]  /*1d60*/  ISETP.NE.AND.EX P0, PT, RZ, UR5, PT, P0 ;  /* 0x00000005ff007c0c */ /* 0x000fe2000bf05300 */
[----:B------:R-:W-:Y:S02]  /*1d70*/  ULDC.64 UR4, c[0x0][0xa30] ;  /* 0x00028c0000047ab9 */ /* 0x000fe40000000a00 */
[----:B------:R-:W-:-:S10]  /*1d80*/  ISETP.NE.U32.AND P1, PT, RZ, UR4, PT ;  /* 0x00000004ff007c0c */ /* 0x000fd4000bf25070 */
[----:B0-----:R-:W0:Y:S01]  /*1d90*/  @P0 LDC.64 R4, c[0x0][0xa10] ;  /* 0x00028400ff040b82 */ /* 0x001e220000000a00 */
[----:B------:R-:W-:Y:S01]  /*1da0*/  ISETP.NE.AND.EX P1, PT, RZ, UR5, PT, P1 ;  /* 0x00000005ff007c0c */ /* 0x000fe2000bf25310 */
[----:B0-----:R-:W-:-:S05]  /*1db0*/  @P0 IMAD.WIDE R4, R26, 0x4, R4 ;  /* 0x000000041a040825 */ /* 0x001fca00078e0204 */
[----:B------:R-:W2:Y:S04]  /*1dc0*/  @P0 LDG.E R0, desc[UR42][R4.64] ;  /* 0x0000002a04000981 */ /* 0x000ea8000c1e1900 */
[----:B------:R0:W2:Y:S01]  /*1dd0*/  @P0 LDG.E R3, desc[UR42][R4.64+0x4] ;  /* 0x0000042a04030981 */ /* 0x0000a2000c1e1900 */
[----:B-----5:R-:W-:Y:S02]  /*1de0*/  IMAD.MOV.U32 R154, RZ, RZ, R25 ;  /* 0x000000ffff9a7224 */ /* 0x020fe400078e0019 */
[----:B0-----:R-:W-:-:S04]  /*1df0*/  @P1 IADD3 R4, P2, R28, UR4, RZ ;  /* 0x000000041c041c10 */ /* 0x001fc8000ff5e0ff */
[----:B------:R-:W-:-:S05]  /*1e00*/  @P1 IADD3.X R5, R27, UR5, RZ, P2, !PT ;  /* 0x000000051b051c10 */ /* 0x000fca00097fe4ff */
[----:B------:R0:W5:Y:S01]  /*1e10*/  @P1 LDG.E R154, desc[UR42][R4.64] ;  /* 0x0000002a049a1981 */ /* 0x000162000c1e1900 */
[----:B------:R-:W-:Y:S01]  /*1e20*/  LOP3.LUT R12, R9, 0xff, RZ, 0xc0, !PT ;  /* 0x000000ff090c7812 */ /* 0x000fe200078ec0ff */
[----:B------:R-:W-:Y:S01]  /*1e30*/  IMAD.IADD R11, R25, 0x1, -R8 ;  /* 0x00000001190b7824 */ /* 0x000fe200078e0a08 */
[----:B------:R-:W-:Y:S01]  /*1e40*/  SHF.R.U32.HI R6, RZ, 0x10, R9 ;  /* 0x00000010ff067819 */ /* 0x000fe20000011609 */
[----:B------:R-:W-:Y:S01]  /*1e50*/  BSSY B0, `(.L_x_3798) ;  /* 0x000002b000007945 */ /* 0x000fe20003800000 */
[----:B------:R-:W-:Y:S01]  /*1e60*/  LOP3.LUT R18, R18, 0xfffffffb, RZ, 0xc0, !PT ;  /* 0xfffffffb12127812 */ /* 0x000fe200078ec0ff */
[----:B------:R0:W-:Y:S01]  /*1e70*/  STL [R1+0x38], R12 ;  /* 0x0000380c01007387 */ /* 0x0001e20000100800 */
[----:B------:R-:W-:-:S03]  /*1e80*/  IMAD.MOV.U32 R7, RZ, RZ, RZ ;  /* 0x000000ffff077224 */ /* 0x000fc600078e00ff */
[----:B------:R0:W-:Y:S01]  /*1e90*/  STL [R1+0x18], R6 ;  /* 0x0000180601007387 */ /* 0x0001e20000100800 */
[----:B--2---:R-:W-:-:S04]  /*1ea0*/  @P0 IMAD.IADD R36, R3, 0x1, -R0 ;  /* 0x0000000103240824 */ /* 0x004fc800078e0a00 */
[----:B------:R-:W-:-:S04]  /*1eb0*/  IMAD.IADD R155, R11, 0x1, R36 ;  /* 0x000000010b9b7824 */ /* 0x000fc800078e0224 */
[C---:B------:R-:W-:Y:S01]  /*1ec0*/  VIADD R0, R155.reuse, 0x3f ;  /* 0x0000003f9b007836 */ /* 0x040fe20000000000 */
[----:B------:R-:W-:-:S04]  /*1ed0*/  ISETP.GE.AND P3, PT, R155, 0x1, PT ;  /* 0x000000019b00780c */ /* 0x000fc80003f66270 */
[----:B------:R-:W-:-:S04]  /*1ee0*/  SHF.R.S32.HI R3, RZ, 0x1f, R0 ;  /* 0x0000001fff037819 */ /* 0x000fc80000011400 */
[----:B------:R-:W-:-:S04]  /*1ef0*/  LEA.HI R3, R3, R0, RZ, 0x6 ;  /* 0x0000000003037211 */ /* 0x000fc800078f30ff */
[----:B------:R-:W-:Y:S02]  /*1f00*/  SHF.R.S32.HI R168, RZ, 0x6, R3 ;  /* 0x00000006ffa87819 */ /* 0x000fe40000011403 */
[----:B------:R-:W-:Y:S01]  /*1f10*/  @P3 LOP3.LUT R18, R18, 0x4, RZ, 0xfc, !PT ;  /* 0x0000000412123812 */ /* 0x000fe200078efcff */
[----:B0-----:R-:W-:Y:S06]  /*1f20*/  @!P3 BRA `(.L_x_3799) ;  /* 0x000000000074b947 */ /* 0x001fec0003800000 */
[----:B------:R-:W-:Y:S01]  /*1f30*/  ISETP.NE.AND P0, PT, R6, RZ, PT ;  /* 0x000000ff0600720c */ /* 0x000fe20003f05270 */
[----:B------:R-:W-:-:S03]  /*1f40*/  ULDC UR4, c[0x0][0x9f0] ;  /* 0x00027c0000047ab9 */ /* 0x000fc60000000800 */
[----:B------:R-:W-:-:S04]  /*1f50*/  SEL R9, R6, UR4, P0 ;  /* 0x0000000406097c07 */ /* 0x000fc80008000000 */
[-C--:B------:R-:W-:Y:S02]  /*1f60*/  IABS R6, R9.reuse ;  /* 0x0000000900067213 */ /* 0x080fe40000000000 */
        /* <DEDUP_REMOVED lines=25> */
.L_x_3799:
[----:B------:R-:W-:Y:S05]  /*2100*/  BSYNC B0 ;  /* 0x0000000000007941 */ /* 0x000fea0003800000 */
.L_x_3798:
[----:B------:R-:W-:Y:S01]  /*2110*/  IMAD R0, R12, R7, RZ ;  /* 0x000000070c007224 */ /* 0x000fe200078e02ff */
[----:B------:R-:W-:-:S04]  /*2120*/  PLOP3.LUT P2, PT, PT, PT, PT, 0x80, 0x0 ;  /* 0x000000000000781c */ /* 0x000fc80003f4f070 */
[C---:B------:R-:W-:Y:S01]  /*2130*/  VIADDMNMX R7, R0.reuse, R7, R168, PT ;  /* 0x0000000700077246 */ /* 0x040fe200038001a8 */
[----:B------:R-:W-:-:S04]  /*2140*/  IMAD R0, R0, 0x40, -R11 ;  /* 0x0000004000007824 */ /* 0x000fc800078e0a0b */
[----:B------:R-:W-:Y:S01]  /*2150*/  IMAD R7, R7, 0x40, -R11 ;  /* 0x0000004007077824 */ /* 0x000fe200078e0a0b */
[----:B------:R-:W-:-:S04]  /*2160*/  VIMNMX R0, RZ, R0, !PT ;  /* 0x00000000ff007248 */ /* 0x000fc80007fe0100 */
[----:B------:R-:W-:Y:S02]  /*2170*/  VIMNMX R7, R7, R36, PT ;  /* 0x0000002407077248 */ /* 0x000fe40003fe0100 */
[----:B------:R-:W-:Y:S02]  /*2180*/  SHF.R.U32.HI R35, RZ, 0x6, R0 ;  /* 0x00000006ff237819 */ /* 0x000fe40000011600 */
[----:B------:R-:W-:-:S03]  /*2190*/  ISETP.GT.AND P0, PT, R7, R0, PT ;  /* 0x000000000700720c */ /* 0x000fc60003f04270 */
[----:B------:R-:W-:-:S10]  /*21a0*/  IMAD.MOV.U32 R34, RZ, RZ, R35 ;  /* 0x000000ffff227224 */ /* 0x000fd400078e0023 */
[----:B------:R-:W-:-:S05]  /*21b0*/  @P0 VIADD R3, R7, 0x3f ;  /* 0x0000003f07030836 */ /* 0x000fca0000000000 */
[----:B------:R-:W-:-:S04]  /*21c0*/  @P0 SHF.R.S32.HI R0, RZ, 0x1f, R3 ;  /* 0x0000001fff000819 */ /* 0x000fc80000011403 */
[----:B------:R-:W-:-:S04]  /*21d0*/  @P0 LEA.HI R0, R0, R3, RZ, 0x6 ;  /* 0x0000000300000211 */ /* 0x000fc800078f30ff */
[----:B------:R-:W-:-:S04]  /*21e0*/  @P0 SHF.R.S32.HI R34, RZ, 0x6, R0 ;  /* 0x00000006ff220819 */ /* 0x000fc80000011400 */
        /* <DEDUP_REMOVED lines=22> */
.L_x_3802:
[----:B------:R-:W-:Y:S05]  /*2350*/  BSYNC B6 ;  /* 0x0000000000067941 */ /* 0x000fea0003800000 */
.L_x_3801:
        /* <DEDUP_REMOVED lines=20> */
.L_x_3804:
[----:B------:R-:W-:Y:S05]  /*24a0*/  BSYNC B6 ;  /* 0x0000000000067941 */ /* 0x000fea0003800000 */
.L_x_3803:
[----:B------:R-:W-:Y:S01]  /*24b0*/  ULDC.64 UR4, c[0x0][0x9f8] ;  /* 0x00027e0000047ab9 */ /* 0x000fe20000000a00 */
[----:B------:R-:W-:Y:S01]  /*24c0*/  IMAD.MOV.U32 R0, RZ, RZ, R26 ;  /* 0x000000ffff007224 */ /* 0x000fe200078e001a */
[----:B------:R-:W-:Y:S01]  /*24d0*/  ISETP.NE.U32.AND P0, PT, RZ, UR4, PT ;  /* 0x00000004ff007c0c */ /* 0x000fe2000bf05070 */
[----:B------:R-:W0:Y:S01]  /*24e0*/  S2R R3, SR_TID.X ;  /* 0x0000000000037919 */ /* 0x000e220000002100 */
[----:B------:R-:W1:Y:S02]  /*24f0*/  LDC.64 R6, c[0x0][0x3f8] ;  /* 0x0000fe00ff067b82 */ /* 0x000e640000000a00 */
[----:B------:R-:W-:-:S06]  /*2500*/  ISETP.NE.AND.EX P0, PT, RZ, UR5, PT, P0 ;  /* 0x00000005ff007c0c */ /* 0x000fcc000bf05300 */
[----:B------:R-:W2:Y:S07]  /*2510*/  LDC R45, c[0x0][0x3f4] ;  /* 0x0000fd00ff2d7b82 */ /* 0x000eae0000000800 */
[----:B------:R-:W-:Y:S02]  /*2520*/  @P0 IADD3 R4, P1, R28, UR4, RZ ;  /* 0x000000041c040c10 */ /* 0x000fe4000ff3e0ff */
[----:B------:R-:W-:Y:S02]  /*2530*/  SHF.R.S32.HI R9, RZ, 0x1f, R189 ;  /* 0x0000001fff097819 */ /* 0x000fe400000114bd */
[----:B------:R-:W-:Y:S01]  /*2540*/  SHF.R.S32.HI R187, RZ, 0x1f, R186 ;  /* 0x0000001fffbb7819 */ /* 0x000fe200000114ba */
[----:B------:R-:W3:Y:S01]  /*2550*/  S2R R44, SR_TID.X ;  /* 0x00000000002c7919 */ /* 0x000ee20000002100 */
[----:B------:R-:W-:Y:S01]  /*2560*/  @P0 IADD3.X R5, R27, UR5, RZ, P1, !PT ;  /* 0x000000051b050c10 */ /* 0x000fe20008ffe4ff */
[----:B------:R-:W-:Y:S01]  /*2570*/  IMAD.SHL.U32 R40, R191, 0x40, RZ ;  /* 0x00000040bf287824 */ /* 0x000fe200078e00ff */
[----:B------:R-:W-:-:S03]  /*2580*/  ULDC UR4, c[0x0][0x2f4] ;  /* 0x0000bd0000047ab9 */ /* 0x000fc60000000800 */
[----:B------:R4:W3:Y:S01]  /*2590*/  @P0 LDG.E R0, desc[UR42][R4.64] ;  /* 0x0000002a04000981 */ /* 0x0008e2000c1e1900 */
[-C--:B-1----:R-:W-:Y:S01]  /*25a0*/  IMAD R8, R9, R6.reuse, RZ ;  /* 0x0000000609087224 */ /* 0x082fe200078e02ff */
[----:B------:R-:W-:Y:S01]  /*25b0*/  LOP3.LUT R40, R40, 0x1c0, RZ, 0xc0, !PT ;  /* 0x000001c028287812 */ /* 0x000fe200078ec0ff */
[-C--:B------:R-:W-:Y:S01]  /*25c0*/  IMAD.WIDE.U32 R20, R189, R6.reuse, R186 ;  /* 0x00000006bd147225 */ /* 0x080fe200078e00ba */
[C---:B------:R-:W-:Y:S02]  /*25d0*/  ISETP.GE.AND P2, PT, R16.reuse, UR4, PT ;  /* 0x0000000410007c0c */ /* 0x040fe4000bf46270 */
[----:B--2---:R-:W-:Y:S01]  /*25e0*/  ISETP.GE.AND P0, PT, R16, R45, PT ;  /* 0x0000002d1000720c */ /* 0x004fe20003f06270 */
[----:B0-----:R-:W-:Y:S01]  /*25f0*/  VIADD R10, R3, 0xffffff80 ;  /* 0xffffff80030a7836 */ /* 0x001fe20000000000 */
[----:B------:R-:W-:Y:S01]  /*2600*/  SHF.R.U32.HI R42, RZ, 0x3, R40 ;  /* 0x00000003ff2a7819 */ /* 0x000fe20000011628 */
[C---:B------:R-:W-:Y:S01]  /*2610*/  IMAD R11, R189.reuse, R7, R8 ;  /* 0x00000007bd0b7224 */ /* 0x040fe200078e0208 */
[----:B----4-:R-:W0:Y:S01]  /*2620*/  LDC.64 R4, c[0x0][0x408] ;  /* 0x00010200ff047b82 */ /* 0x010e220000000a00 */
[----:B------:R-:W-:Y:S01]  /*2630*/  IMAD.WIDE.U32 R28, R189, R6, R16 ;  /* 0x00000006bd1c7225 */ /* 0x000fe200078e0010 */
[----:B------:R-:W-:-:S02]  /*2640*/  SHF.R.S32.HI R3, RZ, 0x1f, R10 ;  /* 0x0000001fff037819 */ /* 0x000fc4000001140a */
[----:B------:R-:W-:Y:S01]  /*2650*/  ISETP.GE.AND P1, PT, R22, UR4, PT ;  /* 0x0000000416007c0c */ /* 0x000fe2000bf26270 */
[----:B------:R-:W-:Y:S01]  /*2660*/  IMAD.IADD R21, R21, 0x1, R11 ;  /* 0x0000000115157824 */ /* 0x000fe200078e020b */
[----:B------:R-:W-:Y:S01]  /*2670*/  LEA.HI R3, R3, R10, RZ, 0x2 ;  /* 0x0000000a03037211 */ /* 0x000fe200078f10ff */
[----:B------:R-:W-:Y:S01]  /*2680*/  IMAD.IADD R29, R11, 0x1, R29 ;  /* 0x000000010b1d7824 */ /* 0x000fe200078e021d */
[----:B-----5:R-:W-:Y:S01]  /*2690*/  SHF.R.S32.HI R11, RZ, 0x1f, R154 ;  /* 0x0000001fff0b7819 */ /* 0x020fe2000001149a */
[-C--:B------:R-:W-:Y:S01]  /*26a0*/  IMAD.WIDE.U32 R20, R154, R6.reuse, R20 ;  /* 0x000000069a147225 */ /* 0x080fe200078e0014 */
[----:B------:R-:W-:Y:S02]  /*26b0*/  LOP3.LUT R13, R3, 0xfffffffc, RZ, 0xc0, !PT ;  /* 0xfffffffc030d7812 */ /* 0x000fe400078ec0ff */
[----:B------:R-:W-:Y:S01]  /*26c0*/  LOP3.LUT R18, R18, 0xfffffffd, RZ, 0xc0, !PT ;  /* 0xfffffffd12127812 */ /* 0x000fe200078ec0ff */
[----:B------:R-:W-:Y:S01]  /*26d0*/  IMAD.WIDE.U32 R28, R154, R6, R28 ;  /* 0x000000069a1c7225 */ /* 0x000fe200078e001c */
[----:B------:R-:W-:-:S02]  /*26e0*/  SHF.L.U64.HI R38, R6, 0x6, R7 ;  /* 0x0000000606267819 */ /* 0x000fc40000010207 */
[----:B------:R-:W-:Y:S01]  /*26f0*/  @P2 LOP3.LUT R18, R18, 0x2, RZ, 0xfc, !PT ;  /* 0x0000000212122812 */ /* 0x000fe200078efcff */
[----:B------:R-:W-:Y:S01]  /*2700*/  IMAD.IADD R12, R10, 0x1, -R13 ;  /* 0x000000010a0c7824 */ /* 0x000fe200078e0a0d */
[----:B---3--:R-:W-:Y:S01]  /*2710*/  LEA.HI R44, R44, 0x8, RZ, 0x19 ;  /* 0x000000082c2c7811 */ /* 0x008fe200078fc8ff */
[----:B------:R-:W-:Y:S01]  /*2720*/  IMAD R10, R11, R6, RZ ;  /* 0x000000060b0a7224 */ /* 0x000fe200078e02ff */
[----:B------:R-:W-:Y:S01]  /*2730*/  LOP3.LUT R18, R18, 0xfffffffe, RZ, 0xc0, !PT ;  /* 0xfffffffe12127812 */ /* 0x000fe200078ec0ff */
[----:B------:R-:W-:Y:S02]  /*2740*/  IMAD.IADD R3, R24, 0x1, R25 ;  /* 0x0000000118037824 */ /* 0x000fe400078e0219 */
[----:B------:R-:W-:Y:S01]  /*2750*/  IMAD R49, R154, R7, R10 ;  /* 0x000000079a317224 */ /* 0x000fe200078e020a */
[----:B0-----:R-:W-:Y:S01]  /*2760*/  SHF.L.U64.HI R41, R4, 0x6, R5 ;  /* 0x0000000604297819 */ /* 0x001fe20000010205 */
[-C--:B------:R-:W-:Y:S01]  /*2770*/  IMAD R8, R9, R4.reuse, RZ ;  /* 0x0000000409087224 */ /* 0x080fe200078e02ff */
[----:B------:R-:W-:Y:S01]  /*2780*/  SEL R9, R45, RZ, P0 ;  /* 0x000000ff2d097207 */ /* 0x000fe20000000000 */
[----:B------:R-:W-:Y:S01]  /*2790*/  IMAD R11, R11, R4, RZ ;  /* 0x000000040b0b7224 */ /* 0x000fe200078e02ff */
[----:B------:R-:W-:Y:S01]  /*27a0*/  @P1 LOP3.LUT R18, R18, 0x1, RZ, 0xfc, !PT ;  /* 0x0000000112121812 */ /* 0x000fe200078efcff */
[----:B------:R-:W-:-:S02]  /*27b0*/  IMAD R13, R189, R5, R8 ;  /* 0x00000005bd0d7224 */ /* 0x000fc400078e0208 */
[----:B------:R-:W-:Y:S02]  /*27c0*/  IMAD.IADD R9, R16, 0x1, R9 ;  /* 0x0000000110097824 */ /* 0x000fe400078e0209 */
[----:B------:R-:W-:Y:S01]  /*27d0*/  IMAD R11, R154, R5, R11 ;  /* 0x000000059a0b7224 */ /* 0x000fe200078e020b */
[----:B------:R-:W-:Y:S01]  /*27e0*/  LOP3.LUT R5, R40, 0x18, R16, 0xf8, !PT ;  /* 0x0000001828057812 */ /* 0x000fe200078ef810 */
[----:B------:R-:W-:Y:S01]  /*27f0*/  IMAD.WIDE.U32 R30, R189, R4, R186 ;  /* 0x00000004bd1e7225 */ /* 0x000fe200078e00ba */
[----:B------:R-:W-:Y:S02]  /*2800*/  SHF.R.S32.HI R8, RZ, 0x1f, R9 ;  /* 0x0000001fff087819 */ /* 0x000fe40000011409 */
[----:B------:R-:W-:Y:S01]  /*2810*/  LOP3.LUT R5, R5, R42, RZ, 0x3c, !PT ;  /* 0x0000002a05057212 */ /* 0x000fe200078e3cff */
[----:B------:R-:W-:Y:S01]  /*2820*/  IMAD.WIDE.U32 R32, R189, R4, R16 ;  /* 0x00000004bd207225 */ /* 0x000fe200078e0010 */
[----:B------:R-:W-:-:S03]  /*2830*/  LEA.HI R37, R8, R9, RZ, 0x3 ;  /* 0x0000000908257211 */ /* 0x000fc600078f18ff */
[----:B------:R-:W-:Y:S01]  /*2840*/  IMAD R46, R198, 0x200, R5 ;  /* 0x00000200c62e7824 */ /* 0x000fe200078e0205 */
[----:B------:R-:W-:Y:S01]  /*2850*/  LOP3.LUT R5, R40, 0x38, R37, 0xf8, !PT ;  /* 0x0000003828057812 */ /* 0x000fe200078ef825 */
[----:B------:R-:W-:Y:S01]  /*2860*/  IMAD.IADD R31, R31, 0x1, R13 ;  /* 0x000000011f1f7824 */ /* 0x000fe200078e020d */
[----:B------:R-:W-:Y:S01]  /*2870*/  LOP3.LUT R51, R37, 0xfffffff8, RZ, 0xc0, !PT ;  /* 0xfffffff825337812 */ /* 0x000fe200078ec0ff */
[----:B------:R-:W-:Y:S01]  /*2880*/  IMAD.IADD R33, R13, 0x1, R33 ;  /* 0x000000010d217824 */ /* 0x000fe200078e0221 */
[----:B------:R-:W-:Y:S01]  /*2890*/  LOP3.LUT R5, R5, R42, RZ, 0x3c, !PT ;  /* 0x0000002a05057212 */ /* 0x000fe200078e3cff */
[----:B------:R-:W-:Y:S01]  /*28a0*/  IMAD.WIDE.U32 R30, R154, R4, R30 ;  /* 0x000000049a1e7225 */ /* 0x000fe200078e001e */
[----:B------:R-:W-:-:S03]  /*28b0*/  SHF.R.S32.HI R54, RZ, 0x1f, R51 ;  /* 0x0000001fff367819 */ /* 0x000fc60000011433 */
[----:B------:R-:W-:-:S04]  /*28c0*/  IMAD.WIDE.U32 R32, R154, R4, R32 ;  /* 0x000000049a207225 */ /* 0x000fc800078e0020 */
[----:B------:R-:W-:Y:S02]  /*28d0*/  IMAD.IADD R48, R21, 0x1, R49 ;  /* 0x0000000115307824 */ /* 0x000fe400078e0231 */
[----:B------:R-:W-:Y:S02]  /*28e0*/  IMAD.SHL.U32 R39, R6, 0x40, RZ ;  /* 0x0000004006277824 */ /* 0x000fe400078e00ff */
[----:B------:R-:W-:Y:S02]  /*28f0*/  IMAD.SHL.U32 R43, R4, 0x40, RZ ;  /* 0x00000040042b7824 */ /* 0x000fe400078e00ff */
[----:B------:R-:W-:Y:S02]  /*2900*/  IMAD.SHL.U32 R45, R45, 0x2, RZ ;  /* 0x000000022d2d7824 */ /* 0x000fe400078e00ff */
[----:B------:R-:W-:Y:S02]  /*2910*/  IMAD R47, R12, 0x40, R189 ;  /* 0x000000400c2f7824 */ /* 0x000fe400078e02bd */
[----:B------:R-:W-:-:S02]  /*2920*/  IMAD.IADD R49, R49, 0x1, R29 ;  /* 0x0000000131317824 */ /* 0x000fc400078e021d */
[----:B------:R-:W-:Y:S02]  /*2930*/  IMAD.IADD R50, R31, 0x1, R11 ;  /* 0x000000011f327824 */ /* 0x000fe400078e020b */
[----:B------:R-:W-:Y:S02]  /*2940*/  IMAD.IADD R52, R11, 0x1, R33 ;  /* 0x000000010b347824 */ /* 0x000fe400078e0221 */
[----:B------:R-:W-:Y:S01]  /*2950*/  IMAD R55, R198, 0x200, R5 ;  /* 0x00000200c6377824 */ /* 0x000fe200078e0205 */
[----:B------:R-:W-:-:S07]  /*2960*/  SHF.R.S32.HI R53, RZ, 0x1f, R0 ;  /* 0x0000001fff357819 */ /* 0x000fce0000011400 */
.L_x_3837:
        /* <DEDUP_REMOVED lines=11> */
[----:B--2---:R-:W2:Y:S08]  /*2a20*/  @!P1 LDC.64 R4, c[0x0][0x418] ;  /* 0x00010600ff049b82 */ /* 0x004eb00000000a00 */
[----:B---3--:R-:W3:Y:S08]  /*2a30*/  @P2 LDC R9, c[0x0][0x434] ;  /* 0x00010d00ff092b82 */ /* 0x008ef00000000800 */
[----:B------:R-:W4:Y:S01]  /*2a40*/  @P2 LDC R10, c[0x0][0x438] ;  /* 0x00010e00ff0a2b82 */ /* 0x000f220000000800 */
[----:B---3--:R-:W-:-:S05]  /*2a50*/  @P2 IMAD.HI.U32 R9, R12, R9, RZ ;  /* 0x000000090c092227 */ /* 0x008fca00078e00ff */
[----:B----4-:R-:W-:Y:S01]  /*2a60*/  @P2 SHF.R.U32.HI R8, RZ, R10, R9 ;  /* 0x0000000aff082219 */ /* 0x010fe20000011609 */
[----:B0-----:R-:W-:-:S03]  /*2a70*/  @!P1 IMAD R10, R53, R6, RZ ;  /* 0x00000006350a9224 */ /* 0x001fc600078e02ff */
[----:B------:R-:W-:Y:S01]  /*2a80*/  @!P1 SHF.R.S32.HI R9, RZ, 0x1f, R8 ;  /* 0x0000001fff099819 */ /* 0x000fe20000011408 */
[C---:B------:R-:W-:Y:S02]  /*2a90*/  @!P1 IMAD R11, R0.reuse, R7, R10 ;  /* 0x00000007000b9224 */ /* 0x040fe400078e020a */
[----:B------:R-:W-:-:S04]  /*2aa0*/  @!P1 IMAD.WIDE.U32 R6, R0, R6, R8 ;  /* 0x0000000600069225 */ /* 0x000fc800078e0008 */
[----:B------:R-:W-:Y:S01]  /*2ab0*/  @!P1 IMAD.IADD R7, R7, 0x1, R11 ;  /* 0x0000000107079824 */ /* 0x000fe200078e020b */
[----:B--2---:R-:W-:-:S04]  /*2ac0*/  @!P1 LEA R4, P2, R6, R4, 0x2 ;  /* 0x0000000406049211 */ /* 0x004fc800078410ff */
[----:B------:R-:W-:Y:S02]  /*2ad0*/  @!P1 LEA.HI.X R5, R6, R5, R7, 0x2, P2 ;  /* 0x0000000506059211 */ /* 0x000fe400010f1407 */
[----:B-1----:R-:W-:Y:S01]  /*2ae0*/  ISETP.GE.AND P2, PT, R66, 0x1, PT ;  /* 0x000000014200780c */ /* 0x002fe20003f46270 */
[----:B------:R-:W-:Y:S01]  /*2af0*/  IMAD.SHL.U32 R64, R23, 0x1000, RZ ;  /* 0x0000100017407824 */ /* 0x000fe200078e00ff */
[----:B------:R-:W-:Y:S05]  /*2b00*/  YIELD ;  /* 0x0000000000007946 */ /* 0x000fea0003800000 */
[----:B------:R-:W-:Y:S01]  /*2b10*/  IMAD.MOV R7, RZ, RZ, -R8 ;  /* 0x000000ffff077224 */ /* 0x000fe200078e0a08 */
[----:B------:R-:W-:Y:S01]  /*2b20*/  BSSY B0, `(.L_x_3805) ;  /* 0x00001bc000007945 */ /* 0x000fe20003800000 */
[----:B------:R-:W-:Y:S01]  /*2b30*/  IMAD.IADD R67, R46, 0x1, R64 ;  /* 0x000000012e437824 */ /* 0x000fe200078e0240 */
[----:B------:R0:W5:Y:S01]  /*2b40*/  @!P1 LDG.E R59, desc[UR42][R4.64] ;  /* 0x0000002a043b9981 */ /* 0x000162000c1e1900 */
[----:B------:R-:W-:Y:S01]  /*2b50*/  IMAD R60, R60, R7, R12 ;  /* 0x000000073c3c7224 */ /* 0x000fe200078e020c */
[----:B------:R-:W-:Y:S01]  /*2b60*/  ISETP.GT.AND P1, PT, R34, R35, PT ;  /* 0x000000232200720c */ /* 0x000fe20003f24270 */
[----:B------:R-:W-:Y:S01]  /*2b70*/  IMAD R67, R67, 0x2, R2 ;  /* 0x0000000243437824 */ /* 0x000fe200078e0202 */
[----:B------:R-:W-:Y:S11]  /*2b80*/  @!P2 BRA `(.L_x_3806) ;  /* 0x000000180000a947 */ /* 0x000ff60003800000 */
[----:B------:R-:W-:Y:S01]  /*2b90*/  SHF.R.S32.HI R62, RZ, 0x1f, R60 ;  /* 0x0000001fff3e7819 */ /* 0x000fe2000001143c */
[----:B------:R-:W-:Y:S01]  /*2ba0*/  ULDC.64 UR4, c[0x0][0x300] ;  /* 0x0000c00000047ab9 */ /* 0x000fe20000000a00 */
[----:B-----5:R-:W-:Y:S01]  /*2bb0*/  SHF.R.S32.HI R61, RZ, 0x1f, R59 ;  /* 0x0000001fff3d7819 */ /* 0x020fe2000001143b */
[----:B0-----:R-:W-:Y:S01]  /*2bc0*/  IMAD.WIDE.U32 R4, R60, UR4, RZ ;  /* 0x000000043c047c25 */ /* 0x001fe2000f8e00ff */
[----:B------:R-:W-:Y:S01]  /*2bd0*/  ULDC.U8 UR8, c[0x0][0x410] ;  /* 0x0001040000087ab9 */ /* 0x000fe20000000000 */
[----:B------:R-:W-:Y:S01]  /*2be0*/  SHF.R.S32.HI R12, RZ, 0x1f, R34 ;  /* 0x0000001fff0c7819 */ /* 0x000fe20000011422 */
[----:B------:R-:W-:Y:S01]  /*2bf0*/  ULDC.64 UR6, c[0x0][0x2e8] ;  /* 0x0000ba0000067ab9 */ /* 0x000fe20000000a00 */
[----:B------:R-:W-:Y:S01]  /*2c00*/  IMAD R7, R62, UR4, RZ ;  /* 0x000000043e077c24 */ /* 0x000fe2000f8e02ff */
[----:B------:R-:W-:Y:S01]  /*2c10*/  ISETP.NE.AND P2, PT, RZ, UR8, PT ;  /* 0x00000008ff007c0c */ /* 0x000fe2000bf45270 */
[----:B------:R-:W-:Y:S02]  /*2c20*/  IMAD R8, R38, R34, RZ ;  /* 0x0000002226087224 */ /* 0x000fe400078e02ff */
[----:B------:R-:W-:Y:S01]  /*2c30*/  IMAD R7, R60, UR5, R7 ;  /* 0x000000053c077c24 */ /* 0x000fe2000f8e0207 */
[----:B------:R-:W-:Y:S01]  /*2c40*/  ULDC.64 UR4, c[0x0][0x310] ;  /* 0x0000c40000047ab9 */ /* 0x000fe20000000a00 */
[----:B------:R-:W-:-:S02]  /*2c50*/  IMAD R9, R12, R39, R8 ;  /* 0x000000270c097224 */ /* 0x000fc400078e0208 */
[----:B------:R-:W-:Y:S02]  /*2c60*/  IMAD R6, R61, UR4, RZ ;  /* 0x000000043d067c24 */ /* 0x000fe4000f8e02ff */
[----:B------:R-:W-:Y:S02]  /*2c70*/  IMAD.IADD R5, R5, 0x1, R7 ;  /* 0x0000000105057824 */ /* 0x000fe400078e0207 */
[C---:B------:R-:W-:Y:S02]  /*2c80*/  IMAD R7, R59.reuse, UR5, R6 ;  /* 0x000000053b077c24 */ /* 0x040fe4000f8e0206 */
[----:B------:R-:W-:Y:S01]  /*2c90*/  IMAD.WIDE.U32 R4, R59, UR4, R4 ;  /* 0x000000043b047c25 */ /* 0x000fe2000f8e0004 */
[----:B------:R-:W-:-:S03]  /*2ca0*/  ULDC.64 UR4, c[0x0][0x308] ;  /* 0x0000c20000047ab9 */ /* 0x000fc60000000a00 */
[----:B------:R-:W-:Y:S02]  /*2cb0*/  IMAD.IADD R5, R5, 0x1, R7 ;  /* 0x0000000105057824 */ /* 0x000fe400078e0207 */
[----:B------:R-:W-:-:S04]  /*2cc0*/  IMAD.WIDE.U32 R6, R184, UR4, R4 ;  /* 0x00000004b8067c25 */ /* 0x000fc8000f8e0004 */
[----:B------:R-:W-:Y:S01]  /*2cd0*/  IMAD R13, R184, UR5, R7 ;  /* 0x00000005b80d7c24 */ /* 0x000fe2000f8e0207 */
[----:B------:R-:W-:Y:S01]  /*2ce0*/  LEA R68, P3, R6, UR6, 0x1 ;  /* 0x0000000606447c11 */ /* 0x000fe2000f8608ff */
[----:B------:R-:W-:-:S03]  /*2cf0*/  IMAD.WIDE.U32 R4, R39, R34, RZ ;  /* 0x0000002227047225 */ /* 0x000fc600078e00ff */
[----:B------:R-:W-:Y:S01]  /*2d00*/  LEA.HI.X R13, R6, UR7, R13, 0x1, P3 ;  /* 0x00000007060d7c11 */ /* 0x000fe200098f0c0d */
[----:B------:R-:W-:Y:S01]  /*2d10*/  IMAD.IADD R10, R5, 0x1, R9 ;  /* 0x00000001050a7824 */ /* 0x000fe200078e0209 */
[----:B------:R-:W-:Y:S07]  /*2d20*/  @!P2 BRA `(.L_x_3807) ;  /* 0x0000000800c8a947 */ /* 0x000fee0003800000 */
[----:B------:R-:W-:Y:S01]  /*2d30*/  IMAD R63, R34, -0x40, R36 ;  /* 0xffffffc0223f7824 */ /* 0x000fe200078e0224 */
[----:B------:R-:W-:Y:S01]  /*2d40*/  BSSY B1, `(.L_x_3808) ;  /* 0x000001e000017945 */ /* 0x000fe20003800000 */
[----:B------:R-:W-:Y:S02]  /*2d50*/  CS2R R8, SRZ ;  /* 0x0000000000087805 */ /* 0x000fe4000001ff00 */
[----:B------:R-:W-:Y:S02]  /*2d60*/  CS2R R26, SRZ ;  /* 0x00000000001a7805 */ /* 0x000fe4000001ff00 */
[----:B------:R-:W-:Y:S02]  /*2d70*/  CS2R R24, SRZ ;  /* 0x0000000000187805 */ /* 0x000fe4000001ff00 */
[----:B------:R-:W-:Y:S02]  /*2d80*/  VIMNMX R63, R63, 0x40, PT ;  /* 0x000000403f3f7848 */ /* 0x000fe40003fe0100 */
[----:B------:R-:W-:-:S02]  /*2d90*/  CS2R R56, SRZ ;  /* 0x0000000000387805 */ /* 0x000fc4000001ff00 */
[----:B------:R-:W-:-:S13]  /*2da0*/  ISETP.GE.AND P2, PT, R189, R63, PT ;  /* 0x0000003fbd00720c */ /* 0x000fda0003f46270 */
[----:B------:R-:W-:Y:S05]  /*2db0*/  @P2 BRA `(.L_x_3809) ;  /* 0x0000000000582947 */ /* 0x000fea0003800000 */
[----:B------:R-:W-:Y:S01]  /*2dc0*/  IMAD R6, R41, R34, RZ ;  /* 0x0000002229067224 */ /* 0x000fe200078e02ff */
[----:B------:R-:W-:Y:S01]  /*2dd0*/  IADD3 R8, P3, R20, R4, RZ ;  /* 0x0000000414087210 */ /* 0x000fe20007f7e0ff */
[----:B------:R-:W-:Y:S01]  /*2de0*/  IMAD.MOV.U32 R4, RZ, RZ, R30 ;  /* 0x000000ffff047224 */ /* 0x000fe200078e001e */
[----:B------:R-:W-:Y:S01]  /*2df0*/  ULDC.64 UR6, c[0x0][0x400] ;  /* 0x0001000000067ab9 */ /* 0x000fe20000000a00 */
[----:B------:R-:W-:Y:S01]  /*2e00*/  IMAD.MOV.U32 R5, RZ, RZ, R50 ;  /* 0x000000ffff057224 */ /* 0x000fe200078e0032 */
[----:B------:R-:W-:Y:S01]  /*2e10*/  ULDC.64 UR4, c[0x0][0x3e8] ;  /* 0x0000fa0000047ab9 */ /* 0x000fe20000000a00 */
[-C--:B------:R-:W-:Y:S02]  /*2e20*/  IMAD R11, R12, R43.reuse, R6 ;  /* 0x0000002b0c0b7224 */ /* 0x080fe400078e0206 */
[----:B------:R-:W-:-:S04]  /*2e30*/  IMAD.WIDE.U32 R6, R34, R43, R4 ;  /* 0x0000002b22067225 */ /* 0x000fc800078e0004 */
[----:B------:R-:W-:Y:S01]  /*2e40*/  IMAD.X R9, R10, 0x1, R48, P3 ;  /* 0x000000010a097824 */ /* 0x000fe200018e0630 */
[----:B------:R-:W-:Y:S01]  /*2e50*/  LEA R4, P3, R6, UR6, 0x1 ;  /* 0x0000000606047c11 */ /* 0x000fe2000f8608ff */
[----:B------:R-:W-:-:S05]  /*2e60*/  IMAD.IADD R5, R7, 0x1, R11 ;  /* 0x0000000107057824 */ /* 0x000fca00078e020b */
        /* <DEDUP_REMOVED lines=11> */
.L_x_3809:
[----:B------:R-:W-:Y:S05]  /*2f20*/  BSYNC B1 ;  /* 0x0000000000017941 */ /* 0x000fea0003800000 */
.L_x_3808:
[----:B------:R-:W-:Y:S01]  /*2f30*/  UISETP.NE.AND UP0, UPT, UR37, 0x3, UPT ;  /* 0x000000032500788c */ /* 0x000fe2000bf05270 */
[----:B0----5:R-:W-:Y:S02]  /*2f40*/  IMAD.MOV.U32 R4, RZ, RZ, R8 ;  /* 0x000000ffff047224 */ /* 0x021fe400078e0008 */
[----:B------:R-:W-:Y:S02]  /*2f50*/  IMAD.MOV.U32 R5, RZ, RZ, R9 ;  /* 0x000000ffff057224 */ /* 0x000fe400078e0009 */
[----:B------:R-:W-:Y:S01]  /*2f60*/  IMAD.MOV.U32 R6, RZ, RZ, R26 ;  /* 0x000000ffff067224 */ /* 0x000fe200078e001a */
[----:B------:R-:W-:Y:S01]  /*2f70*/  PLOP3.LUT P3, PT, PT, PT, UP0, 0x80, 0x0 ;  /* 0x000000000000781c */ /* 0x000fe20003f6f008 */
[----:B------:R-:W-:Y:S01]  /*2f80*/  IMAD.MOV.U32 R7, RZ, RZ, R57 ;  /* 0x000000ffff077224 */ /* 0x000fe200078e0039 */
[----:B------:R-:W-:Y:S01]  /*2f90*/  PRMT R72, R5, 0x5410, R4 ;  /* 0x0000541005487816 */ /* 0x000fe20000000004 */
[----:B------:R-:W-:Y:S02]  /*2fa0*/  IMAD.MOV.U32 R4, RZ, RZ, R27 ;  /* 0x000000ffff047224 */ /* 0x000fe400078e001b */
[----:B------:R-:W-:-:S03]  /*2fb0*/  IMAD.MOV.U32 R5, RZ, RZ, R25 ;  /* 0x000000ffff057224 */ /* 0x000fc600078e0019 */
[----:B------:R-:W-:Y:S01]  /*2fc0*/  PRMT R70, R4, 0x5410, R6 ;  /* 0x0000541004467816 */ /* 0x000fe20000000006 */
[----:B------:R-:W-:Y:S01]  /*2fd0*/  IMAD.MOV.U32 R4, RZ, RZ, R24 ;  /* 0x000000ffff047224 */ /* 0x000fe200078e0018 */
[----:B------:R-:W-:Y:S01]  /*2fe0*/  PRMT R74, R74, 0x5410, R5 ;  /* 0x000054104a4a7816 */ /* 0x000fe20000000005 */
[----:B------:R-:W-:-:S03]  /*2ff0*/  IMAD.MOV.U32 R6, RZ, RZ, R56 ;  /* 0x000000ffff067224 */ /* 0x000fc600078e0038 */
[----:B------:R-:W-:Y:S02]  /*3000*/  PRMT R73, R7, 0x5410, R4 ;  /* 0x0000541007497816 */ /* 0x000fe40000000004 */
[----:B------:R-:W-:Y:S01]  /*3010*/  PRMT R71, R6, 0x7610, R71 ;  /* 0x0000761006477816 */ /* 0x000fe20000000047 */
[----:B------:R-:W-:Y:S06]  /*3020*/  @!P3 BRA `(.L_x_3810) ;  /* 0x000000000004b947 */ /* 0x000fec0003800000 */
[----:B------:R-:W-:Y:S01]  /*3030*/  BPT.TRAP 0x1 ;  /* 0x000000040000795c */ /* 0x000fe20000300000 */
.L_x_3810:
[----:B------:R-:W-:Y:S01]  /*3040*/  IMAD R58, R23, 0x8, R2 ;  /* 0x00000008173a7824 */ /* 0x000fe200078e0202 */
[----:B------:R-:W-:Y:S01]  /*3050*/  SHF.L.U32 R65, R188, 0x1f, RZ ;  /* 0x0000001fbc417819 */ /* 0x000fe200000006ff */
[----:B------:R-:W-:Y:S03]  /*3060*/  BSSY B1, `(.L_x_3811) ;  /* 0x0000003000017945 */ /* 0x000fe60003800000 */
[----:B------:R-:W0:Y:S02]  /*3070*/  SYNCS.PHASECHK.TRANS64.TRYWAIT P4, [R58+URZ+0x28c90], R65 ;  /* 0x028c90413a0075a7 */ /* 0x000e24000808017f */
[----:B0-----:R-:W-:Y:S05]  /*3080*/  @!P4 BRA `(.L_x_3812) ;  /* 0x0000017000f8c947 */ /* 0x001fea0003800000 */
.L_x_4060:
[----:B------:R-:W-:Y:S05]  /*3090*/  BSYNC B1 ;  /* 0x0000000000017941 */ /* 0x000fea0003800000 */
.L_x_3811:
[----:B------:R-:W-:-:S03]  /*30a0*/  UMOV UR4, 0xffffffff ;  /* 0xffffffff00047882 */ /* 0x000fc60000000000 */
[----:B------:R-:W-:Y:S05]  /*30b0*/  BRA.DIV UR4, `(.L_x_3813) ;  /* 0x0000017604007947 */ /* 0x000fea000b800000 */
[----:B------:R1:W2:Y:S04]  /*30c0*/  SHFL.IDX PT, R69, R13, RZ, 0x1c1f ;  /* 0x001c1fff0d457589 */ /* 0x0002a800000e0000 */
[----:B------:R1:W3:Y:S02]  /*30d0*/  SHFL.IDX PT, R14, R68, RZ, 0x1c1f ;  /* 0x001c1fff440e7589 */ /* 0x0002e400000e0000 */
.L_x_4064:
[----:B------:R-:W-:Y:S05]  /*30e0*/  @P2 BRA `(.L_x_3814) ;  /* 0x00000014007c2947 */ /* 0x000fea0003800000 */
[----:B------:R-:W-:Y:S01]  /*30f0*/  LOP3.LUT P4, RZ, R18, 0x2, RZ, 0xc0, !PT ;  /* 0x0000000212ff7812 */ /* 0x000fe2000788c0ff */
[----:B------:R-:W-:-:S12]  /*3100*/  BSSY B1, `(.L_x_3815) ;  /* 0x0000037000017945 */ /* 0x000fd80003800000 */
[----:B------:R-:W-:Y:S05]  /*3110*/  @P4 BRA `(.L_x_3816) ;  /* 0x0000000000d44947 */ /* 0x000fea0003800000 */
[----:B------:R4:W0:Y:S01]  /*3120*/  LDS.128 R4, [R67+0x22400] ;  /* 0x0224000043047984 */ /* 0x0008220000000c00 */
[C---:B---3--:R-:W-:Y:S01]  /*3130*/  LEA R10, P2, R16.reuse, R14, 0x1 ;  /* 0x0000000e100a7211 */ /* 0x048fe200078408ff */
[----:B------:R-:W-:Y:S03]  /*3140*/  BSSY B2, `(.L_x_3817) ;  /* 0x0000031000027945 */ /* 0x000fe60003800000 */
[----:B--2---:R-:W-:Y:S02]  /*3150*/  LEA.HI.X R11, R16, R69, R17, 0x1, P2 ;  /* 0x00000045100b7211 */ /* 0x004fe400010f0c11 */
[----:B------:R-:W-:-:S13]  /*3160*/  ISETP.GE.AND P2, PT, R186, R66, PT ;  /* 0x00000042ba00720c */ /* 0x000fda0003f46270 */
[----:B----4-:R-:W-:Y:S05]  /*3170*/  @P2 BRA `(.L_x_3818) ;  /* 0x0000000000b42947 */ /* 0x010fea0003800000 */
[----:B-1----:R-:W-:Y:S02]  /*3180*/  SHF.R.U64 R13, R56, 0x10, R57 ;  /* 0x00000010380d7819 */ /* 0x002fe40000001239 */
[----:B------:R-:W-:Y:S01]  /*3190*/  SHF.R.U64 R12, R26, 0x10, R27 ;  /* 0x000000101a0c7819 */ /* 0x000fe2000000121b */
[----:B0-----:R-:W-:Y:S01]  /*31a0*/  IMAD.U32 R26, R5, 0x10000, RZ ;  /* 0x00010000051a7824 */ /* 0x001fe200078e00ff */
[----:B------:R-:W-:Y:S02]  /*31b0*/  PRMT R13, R71, 0x5410, R13 ;  /* 0x00005410470d7816 */ /* 0x000fe4000000000d */
[----:B------:R-:W-:Y:S02]  /*31c0*/  PRMT R12, R70, 0x5432, R12 ;  /* 0x00005432460c7816 */ /* 0x000fe4000000000c */
[----:B------:R-:W-:Y:S02]  /*31d0*/  SHF.R.U32.HI R15, RZ, 0x10, R27 ;  /* 0x00000010ff0f7819 */ /* 0x000fe4000001161b */
[----:B------:R-:W-:-:S02]  /*31e0*/  SHF.R.U32.HI R67, RZ, 0x10, R57 ;  /* 0x00000010ff437819 */ /* 0x000fc40000011639 */
[----:B------:R-:W-:Y:S02]  /*31f0*/  LOP3.LUT R27, R5, 0xffff0000, RZ, 0xc0, !PT ;  /* 0xffff0000051b7812 */ /* 0x000fe400078ec0ff */
[C---:B------:R-:W-:Y:S01]  /*3200*/  LOP3.LUT R57, R13.reuse, 0xffff0000, RZ, 0xc0, !PT ;  /* 0xffff00000d397812 */ /* 0x040fe200078ec0ff */
[----:B------:R-:W-:Y:S01]  /*3210*/  IMAD.U32 R13, R13, 0x10000, RZ ;  /* 0x000100000d0d7824 */ /* 0x000fe200078e00ff */
[C---:B------:R-:W-:Y:S01]  /*3220*/  LOP3.LUT R56, R12.reuse, 0xffff0000, RZ, 0xc0, !PT ;  /* 0xffff00000c387812 */ /* 0x040fe200078ec0ff */
[----:B------:R-:W-:Y:S01]  /*3230*/  IMAD.U32 R12, R12, 0x10000, RZ ;  /* 0x000100000c0c7824 */ /* 0x000fe200078e00ff */
[----:B------:R-:W-:Y:S01]  /*3240*/  PRMT R67, R73, 0x5410, R67 ;  /* 0x0000541049437816 */ /* 0x000fe20000000043 */
[C---:B------:R-:W-:Y:S01]  /*3250*/  FMUL.FTZ R5, R27.reuse, R57 ;  /* 0x000000391b057220 */ /* 0x040fe20000410000 */
[----:B------:R-:W-:Y:S01]  /*3260*/  PRMT R15, R70, 0x5410, R15 ;  /* 0x00005410460f7816 */ /* 0x000fe2000000000f */
[----:B------:R-:W-:Y:S01]  /*3270*/  FMUL.FTZ R68, R27, R56 ;  /* 0x000000381b447220 */ /* 0x000fe20000410000 */
[----:B------:R-:W-:-:S02]  /*3280*/  IMAD.U32 R27, R6, 0x10000, RZ ;  /* 0x00010000061b7824 */ /* 0x000fc400078e00ff */
[----:B------:R-:W-:Y:S01]  /*3290*/  FFMA.FTZ R5, R26, R56, -R5 ;  /* 0x000000381a057223 */ /* 0x000fe20000010805 */
[----:B------:R-:W-:Y:S01]  /*32a0*/  LOP3.LUT R56, R6, 0xffff0000, RZ, 0xc0, !PT ;  /* 0xffff000006387812 */ /* 0x000fe200078ec0ff */
[----:B------:R-:W-:Y:S01]  /*32b0*/  FFMA.FTZ R26, R26, R57, R68 ;  /* 0x000000391a1a7223 */ /* 0x000fe20000010044 */
[C---:B------:R-:W-:Y:S01]  /*32c0*/  IMAD.U32 R68, R67.reuse, 0x10000, RZ ;  /* 0x0001000043447824 */ /* 0x040fe200078e00ff */
[----:B------:R-:W-:Y:S01]  /*32d0*/  LOP3.LUT R67, R67, 0xffff0000, RZ, 0xc0, !PT ;  /* 0xffff000043437812 */ /* 0x000fe200078ec0ff */
[C---:B------:R-:W-:Y:S01]  /*32e0*/  IMAD.U32 R57, R15.reuse, 0x10000, RZ ;  /* 0x000100000f397824 */ /* 0x040fe200078e00ff */
[----:B------:R-:W-:Y:S01]  /*32f0*/  LOP3.LUT R15, R15, 0xffff0000, RZ, 0xc0, !PT ;  /* 0xffff00000f0f7812 */ /* 0x000fe200078ec0ff */
[----:B------:R-:W-:Y:S01]  /*3300*/  FMUL.FTZ R6, R56, R68 ;  /* 0x0000004438067220 */ /* 0x000fe20000410000 */
[----:B------:R-:W-:Y:S01]  /*3310*/  F2FP.BF16.F32.PACK_AB R5, R26, R5 ;  /* 0x000000051a05723e */ /* 0x000fe200000010ff */
[----:B------:R-:W-:Y:S01]  /*3320*/  FMUL.FTZ R71, R56, R57 ;  /* 0x0000003938477220 */ /* 0x000fe20000410000 */
[----:B------:R-:W-:-:S02]  /*3330*/  IMAD.U32 R56, R7, 0x10000, RZ ;  /* 0x0001000007387824 */ /* 0x000fc400078e00ff */
[----:B------:R-:W-:Y:S01]  /*3340*/  FFMA.FTZ R6, R27, R57, -R6 ;  /* 0x000000391b067223 */ /* 0x000fe20000010806 */
[----:B------:R-:W-:Y:S01]  /*3350*/  LOP3.LUT R57, R7, 0xffff0000, RZ, 0xc0, !PT ;  /* 0xffff000007397812 */ /* 0x000fe200078ec0ff */
[C---:B------:R-:W-:Y:S01]  /*3360*/  IMAD.U32 R7, R4.reuse, 0x10000, RZ ;  /* 0x0001000004077824 */ /* 0x040fe200078e00ff */
[----:B------:R-:W-:Y:S01]  /*3370*/  LOP3.LUT R4, R4, 0xffff0000, RZ, 0xc0, !PT ;  /* 0xffff000004047812 */ /* 0x000fe200078ec0ff */
[----:B------:R-:W-:Y:S02]  /*3380*/  FFMA.FTZ R27, R27, R68, R71 ;  /* 0x000000441b1b7223 */ /* 0x000fe40000010047 */
        /* <DEDUP_REMOVED lines=10> */
[----:B------:R-:W-:-:S03]  /*3430*/  F2FP.BF16.F32.PACK_AB R4, R7, R68 ;  /* 0x000000440704723e */ /* 0x000fc600000010ff */
[----:B------:R-:W-:-:S07]  /*3440*/  IMAD.MOV.U32 R7, RZ, RZ, R70 ;  /* 0x000000ffff077224 */ /* 0x000fce00078e0046 */
.L_x_3818:
[----:B------:R-:W-:Y:S05]  /*3450*/  BSYNC B2 ;  /* 0x0000000000027941 */ /* 0x000fea0003800000 */
.L_x_3817:
[----:B0-----:R4:W-:Y:S02]  /*3460*/  ST.E.128 desc[UR42][R10.64], R4 ;  /* 0x000000040a007985 */ /* 0x0019e4000c101d2a */
.L_x_3816:
[----:B------:R-:W-:Y:S05]  /*3470*/  BSYNC B1 ;  /* 0x0000000000017941 */ /* 0x000fea0003800000 */
.L_x_3815:
[----:B------:R-:W-:-:S13]  /*3480*/  LOP3.LUT P2, RZ, R18, 0x1, RZ, 0xc0, !PT ;  /* 0x0000000112ff7812 */ /* 0x000fda000784c0ff */
[----:B------:R-:W-:Y:S05]  /*3490*/  @P2 BRA `(.L_x_3814) ;  /* 0x0000001000902947 */ /* 0x000fea0003800000 */
[----:B----4-:R-:W-:Y:S01]  /*34a0*/  IMAD.MOV.U32 R5, RZ, RZ, 0x20 ;  /* 0x00000020ff057424 */ /* 0x010fe200078e00ff */
[----:B------:R-:W-:Y:S01]  /*34b0*/  LOP3.LUT P2, RZ, R191, 0x4, RZ, 0xc0, !PT ;  /* 0x00000004bfff7812 */ /* 0x000fe2000784c0ff */
[----:B------:R-:W-:Y:S03]  /*34c0*/  BSSY B1, `(.L_x_3819) ;  /* 0x0000036000017945 */ /* 0x000fe60003800000 */
[----:B------:R-:W-:Y:S02]  /*34d0*/  SEL R5, R5, 0xffffffe0, !P2 ;  /* 0xffffffe005057807 */ /* 0x000fe40005000000 */
[C---:B---3--:R-:W-:Y:S02]  /*34e0*/  LEA R10, P2, R22.reuse, R14, 0x1 ;  /* 0x0000000e160a7211 */ /* 0x048fe400078408ff */
[----:B------:R-:W-:Y:S02]  /*34f0*/  IADD3 R5, R5, R46, R64 ;  /* 0x0000002e05057210 */ /* 0x000fe40007ffe040 */
[----:B--2---:R-:W-:-:S02]  /*3500*/  LEA.HI.X R11, R22, R69, R193, 0x1, P2 ;  /* 0x00000045160b7211 */ /* 0x004fc400010f0cc1 */
[----:B------:R-:W-:Y:S01]  /*3510*/  ISETP.GE.AND P2, PT, R194, R66, PT ;  /* 0x00000042c200720c */ /* 0x000fe20003f46270 */
[----:B------:R-:W-:-:S06]  /*3520*/  IMAD R4, R5, 0x2, R2 ;  /* 0x0000000205047824 */ /* 0x000fcc00078e0202 */
[----:B------:R-:W2:Y:S06]  /*3530*/  LDS.128 R4, [R4+0x22400] ;  /* 0x0224000004047984 */ /* 0x000eac0000000c00 */
[----:B------:R-:W-:Y:S05]  /*3540*/  @P2 BRA `(.L_x_3820) ;  /* 0x0000000000b42947 */ /* 0x000fea0003800000 */
[----:B------:R-:W-:Y:S02]  /*3550*/  SHF.R.U64 R12, R24, 0x10, R25 ;  /* 0x00000010180c7819 */ /* 0x000fe40000001219 */
[----:B------:R-:W-:Y:S02]  /*3560*/  SHF.R.U64 R14, R8, 0x10, R9 ;  /* 0x00000010080e7819 */ /* 0x000fe40000001209 */
[----:B------:R-:W-:Y:S02]  /*3570*/  SHF.R.U32.HI R56, RZ, 0x10, R25 ;  /* 0x00000010ff387819 */ /* 0x000fe40000011619 */
[----:B------:R-:W-:Y:S01]  /*3580*/  SHF.R.U32.HI R15, RZ, 0x10, R9 ;  /* 0x00000010ff0f7819 */ /* 0x000fe20000011609 */
[----:B--2---:R-:W-:Y:S01]  /*3590*/  IMAD.U32 R9, R6, 0x10000, RZ ;  /* 0x0001000006097824 */ /* 0x004fe200078e00ff */
        /* <DEDUP_REMOVED lines=9> */
[----:B------:R-:W-:Y:S01]  /*3630*/  FMUL.FTZ R66, R12, R27 ;  /* 0x0000001b0c427220 */ /* 0x000fe20000410000 */
[----:B-1----:R-:W-:Y:S01]  /*3640*/  LOP3.LUT R13, R6, 0xffff0000, RZ, 0xc0, !PT ;  /* 0xffff0000060d7812 */ /* 0x002fe200078ec0ff */
[C---:B------:R-:W-:Y:S01]  /*3650*/  IMAD.U32 R6, R7.reuse, 0x10000, RZ ;  /* 0x0001000007067824 */ /* 0x040fe200078e00ff */
[----:B------:R-:W-:Y:S01]  /*3660*/  LOP3.LUT R8, R7, 0xffff0000, RZ, 0xc0, !PT ;  /* 0xffff000007087812 */ /* 0x000fe200078ec0ff */
[----:B------:R-:W-:-:S02]  /*3670*/  IMAD.U32 R7, R5, 0x10000, RZ ;  /* 0x0001000005077824 */ /* 0x000fc400078e00ff */
[-C--:B------:R-:W-:Y:S01]  /*3680*/  FMUL.FTZ R12, R12, R15.reuse ;  /* 0x0000000f0c0c7220 */ /* 0x080fe20000410000 */
[----:B------:R-:W-:Y:S02]  /*3690*/  IMAD.U32 R64, R56, 0x10000, RZ ;  /* 0x0001000038407824 */ /* 0x000fe400078e00ff */
[C---:B------:R-:W-:Y:S01]  /*36a0*/  FFMA.FTZ R66, R7.reuse, R15, -R66 ;  /* 0x0000000f07427223 */ /* 0x040fe20000010842 */
[----:B------:R-:W-:Y:S01]  /*36b0*/  FFMA.FTZ R27, R7, R27, R12 ;  /* 0x0000001b071b7223 */ /* 0x000fe2000001000c */
[C---:B------:R-:W-:Y:S01]  /*36c0*/  FMUL.FTZ R68, R13.reuse, R64 ;  /* 0x000000400d447220 */ /* 0x040fe20000410000 */
[-C--:B------:R-:W-:Y:S01]  /*36d0*/  FMUL.FTZ R12, R13, R26.reuse ;  /* 0x0000001a0d0c7220 */ /* 0x080fe20000410000 */
[----:B------:R-:W-:Y:S01]  /*36e0*/  IMAD.U32 R5, R4, 0x10000, RZ ;  /* 0x0001000004057824 */ /* 0x000fe200078e00ff */
[----:B------:R-:W-:Y:S01]  /*36f0*/  LOP3.LUT R13, R56, 0xffff0000, RZ, 0xc0, !PT ;  /* 0xffff0000380d7812 */ /* 0x000fe200078ec0ff */
[C---:B------:R-:W-:Y:S01]  /*3700*/  FFMA.FTZ R68, R9.reuse, R26, -R68 ;  /* 0x0000001a09447223 */ /* 0x040fe20000010844 */
[----:B------:R-:W-:Y:S01]  /*3710*/  LOP3.LUT R7, R24, 0xffff0000, RZ, 0xc0, !PT ;  /* 0xffff000018077812 */ /* 0x000fe200078ec0ff */
[----:B------:R-:W-:Y:S01]  /*3720*/  IMAD.U32 R14, R14, 0x10000, RZ ;  /* 0x000100000e0e7824 */ /* 0x000fe200078e00ff */
[----:B------:R-:W-:Y:S01]  /*3730*/  LOP3.LUT R4, R4, 0xffff0000, RZ, 0xc0, !PT ;  /* 0xffff000004047812 */ /* 0x000fe200078ec0ff */
[----:B------:R-:W-:Y:S01]  /*3740*/  FFMA.FTZ R9, R9, R64, R12 ;  /* 0x0000004009097223 */ /* 0x000fe2000001000c */
[C---:B------:R-:W-:Y:S01]  /*3750*/  FMUL.FTZ R15, R8.reuse, R13 ;  /* 0x0000000d080f7220 */ /* 0x040fe20000410000 */
[----:B------:R-:W-:Y:S01]  /*3760*/  FMUL.FTZ R12, R8, R7 ;  /* 0x00000007080c7220 */ /* 0x000fe20000410000 */
[----:B------:R-:W-:Y:S01]  /*3770*/  F2FP.BF16.F32.PACK_AB R27, R27, R66 ;  /* 0x000000421b1b723e */ /* 0x000fe200000010ff */
        /* <DEDUP_REMOVED lines=9> */
[----:B------:R-:W-:-:S07]  /*3810*/  IMAD.MOV.U32 R5, RZ, RZ, R27 ;  /* 0x000000ffff057224 */ /* 0x000fce00078e001b */
.L_x_3820:
[----:B------:R-:W-:Y:S05]  /*3820*/  BSYNC B1 ;  /* 0x0000000000017941 */ /* 0x000fea0003800000 */
.L_x_3819:
[----:B--2---:R2:W-:Y:S01]  /*3830*/  ST.E.128 desc[UR42][R10.64], R4 ;  /* 0x000000040a007985 */ /* 0x0045e2000c101d2a */
[----:B------:R-:W-:Y:S05]  /*3840*/  BRA `(.L_x_3814) ;  /* 0x0000000c00a47947 */ /* 0x000fea0003800000 */
.L_x_3807:
[----:B------:R-:W-:-:S05]  /*3850*/  IMAD R63, R34, -0x40, R36 ;  /* 0xffffffc0223f7824 */ /* 0x000fca00078e0224 */
[----:B------:R-:W-:-:S04]  /*3860*/  VIMNMX R63, R63, 0x40, PT ;  /* 0x000000403f3f7848 */ /* 0x000fc80003fe0100 */
[----:B------:R-:W-:-:S04]  /*3870*/  ISETP.GE.AND P2, PT, R189, R63, PT ;  /* 0x0000003fbd00720c */ /* 0x000fc80003f46270 */
[----:B------:R-:W-:-:S13]  /*3880*/  ISETP.GE.OR P3, PT, R16, R66, P2 ;  /* 0x000000421000720c */ /* 0x000fda0001766670 */
[----:B------:R-:W-:Y:S01]  /*3890*/  @!P3 IADD3 R4, P4, R28, R4, RZ ;  /* 0x000000041c04b210 */ /* 0x000fe20007f9e0ff */
[----:B------:R-:W0:Y:S04]  /*38a0*/  @!P3 LDC.64 R8, c[0x0][0x400] ;  /* 0x00010000ff08bb82 */ /* 0x000e280000000a00 */
[----:B------:R-:W-:-:S04]  /*38b0*/  @!P3 IMAD.X R5, R10, 0x1, R49, P4 ;  /* 0x000000010a05b824 */ /* 0x000fc800020e0631 */
[----:B------:R-:W1:Y:S02]  /*38c0*/  @!P3 LDC.64 R10, c[0x0][0x3e8] ;  /* 0x0000fa00ff0abb82 */ /* 0x000e640000000a00 */
[----:B-1----:R-:W-:-:S04]  /*38d0*/  @!P3 LEA R10, P4, R4, R10, 0x1 ;  /* 0x0000000a040ab211 */ /* 0x002fc800078808ff */
[----:B------:R-:W-:Y:S01]  /*38e0*/  @!P3 LEA.HI.X R11, R4, R11, R5, 0x1, P4 ;  /* 0x0000000b040bb211 */ /* 0x000fe200020f0c05 */
[----:B------:R-:W-:Y:S02]  /*38f0*/  @!P3 IMAD R4, R41, R34, RZ ;  /* 0x000000222904b224 */ /* 0x000fe400078e02ff */
[----:B------:R-:W-:Y:S02]  /*3900*/  @!P3 IMAD.MOV.U32 R5, RZ, RZ, R52 ;  /* 0x000000ffff05b224 */ /* 0x000fe400078e0034 */
[----:B------:R-:W-:Y:S02]  /*3910*/  @!P3 IMAD R7, R12, R43, R4 ;  /* 0x0000002b0c07b224 */ /* 0x000fe400078e0204 */
[----:B------:R-:W-:-:S04]  /*3920*/  @!P3 IMAD.MOV.U32 R4, RZ, RZ, R32 ;  /* 0x000000ffff04b224 */ /* 0x000fc800078e0020 */
[----:B------:R-:W-:-:S04]  /*3930*/  @!P3 IMAD.WIDE.U32 R4, R34, R43, R4 ;  /* 0x0000002b2204b225 */ /* 0x000fc800078e0004 */
[----:B------:R-:W-:Y:S01]  /*3940*/  @!P3 IMAD.IADD R5, R7, 0x1, R5 ;  /* 0x000000010705b824 */ /* 0x000fe200078e0205 */
[C---:B0-----:R-:W-:Y:S02]  /*3950*/  @!P3 LEA R8, P4, R4.reuse, R8, 0x1 ;  /* 0x000000080408b211 */ /* 0x041fe400078808ff */
[----:B------:R-:W-:Y:S02]  /*3960*/  CS2R R6, SRZ ;  /* 0x0000000000067805 */ /* 0x000fe4000001ff00 */
[----:B------:R-:W-:Y:S02]  /*3970*/  CS2R R26, SRZ ;  /* 0x00000000001a7805 */ /* 0x000fe4000001ff00 */
[----:B------:R-:W-:Y:S02]  /*3980*/  CS2R R24, SRZ ;  /* 0x0000000000187805 */ /* 0x000fe4000001ff00 */
[----:B------:R-:W-:Y:S02]  /*3990*/  @!P3 LEA.HI.X R9, R4, R9, R5, 0x1, P4 ;  /* 0x000000090409b211 */ /* 0x000fe400020f0c05 */
[----:B------:R-:W-:-:S03]  /*39a0*/  CS2R R4, SRZ ;  /* 0x0000000000047805 */ /* 0x000fc6000001ff00 */
[----:B------:R-:W2:Y:S04]  /*39b0*/  @!P3 LDG.E.128 R24, desc[UR42][R8.64] ;  /* 0x0000002a0818b981 */ /* 0x000ea8000c1e1d00 */
[----:B------:R-:W3:Y:S01]  /*39c0*/  @!P3 LDG.E.128 R4, desc[UR42][R10.64] ;  /* 0x0000002a0a04b981 */ /* 0x000ee2000c1e1d00 */
[----:B------:R-:W-:-:S06]  /*39d0*/  UISETP.NE.AND UP0, UPT, UR37, 0x3, UPT ;  /* 0x000000032500788c */ /* 0x000fcc000bf05270 */
[----:B------:R-:W-:Y:S02]  /*39e0*/  PLOP3.LUT P3, PT, PT, PT, UP0, 0x80, 0x0 ;  /* 0x000000000000781c */ /* 0x000fe40003f6f008 */
[----:B------:R-:W-:Y:S01]  /*39f0*/  ISETP.GE.AND P4, PT, R16, R66, PT ;  /* 0x000000421000720c */ /* 0x000fe20003f86270 */
[----:B--2---:R-:W-:Y:S02]  /*3a00*/  IMAD.MOV.U32 R8, RZ, RZ, R26 ;  /* 0x000000ffff087224 */ /* 0x004fe400078e001a */
[----:B------:R-:W-:Y:S02]  /*3a10*/  IMAD.MOV.U32 R9, RZ, RZ, R27 ;  /* 0x000000ffff097224 */ /* 0x000fe400078e001b */
[----:B---3--:R-:W-:Y:S02]  /*3a20*/  IMAD.MOV.U32 R12, RZ, RZ, R4 ;  /* 0x000000ffff0c7224 */ /* 0x008fe400078e0004 */
[----:B------:R-:W-:Y:S02]  /*3a30*/  IMAD.MOV.U32 R14, RZ, RZ, R5 ;  /* 0x000000ffff0e7224 */ /* 0x000fe400078e0005 */
[----:B------:R-:W-:-:S02]  /*3a40*/  IMAD.MOV.U32 R15, RZ, RZ, R6 ;  /* 0x000000ffff0f7224 */ /* 0x000fc400078e0006 */
[----:B------:R-:W-:Y:S02]  /*3a50*/  IMAD.MOV.U32 R56, RZ, RZ, R7 ;  /* 0x000000ffff387224 */ /* 0x000fe400078e0007 */
[----:B------:R-:W-:Y:S02]  /*3a60*/  IMAD.MOV.U32 R10, RZ, RZ, R24 ;  /* 0x000000ffff0a7224 */ /* 0x000fe400078e0018 */
[----:B------:R-:W-:Y:S01]  /*3a70*/  IMAD.MOV.U32 R11, RZ, RZ, R25 ;  /* 0x000000ffff0b7224 */ /* 0x000fe200078e0019 */
[----:B------:R-:W-:Y:S02]  /*3a80*/  PRMT R80, R12, 0x7610, R80 ;  /* 0x000076100c507816 */ /* 0x000fe40000000050 */
[----:B------:R-:W-:Y:S02]  /*3a90*/  PRMT R71, R14, 0x7610, R71 ;  /* 0x000076100e477816 */ /* 0x000fe40000000047 */
[----:B------:R-:W-:Y:S02]  /*3aa0*/  PRMT R82, R15, 0x7610, R82 ;  /* 0x000076100f527816 */ /* 0x000fe40000000052 */
[----:B------:R-:W-:-:S02]  /*3ab0*/  PRMT R83, R56, 0x7610, R83 ;  /* 0x0000761038537816 */ /* 0x000fc40000000053 */
[----:B------:R-:W-:Y:S02]  /*3ac0*/  PRMT R81, R10, 0x5410, R8 ;  /* 0x000054100a517816 */ /* 0x000fe40000000008 */
[----:B------:R-:W-:Y:S02]  /*3ad0*/  PRMT R79, R9, 0x7610, R79 ;  /* 0x00007610094f7816 */ /* 0x000fe4000000004f */
[----:B------:R-:W-:Y:S01]  /*3ae0*/  PRMT R72, R11, 0x7610, R72 ;  /* 0x000076100b487816 */ /* 0x000fe20000000048 */
[----:B------:R-:W-:Y:S06]  /*3af0*/  @!P3 BRA `(.L_x_3821) ;  /* 0x000000000004b947 */ /* 0x000fec0003800000 */
[----:B------:R-:W-:Y:S01]  /*3b00*/  BPT.TRAP 0x1 ;  /* 0x000000040000795c */ /* 0x000fe20000300000 */
.L_x_3821:
[----:B------:R-:W-:Y:S01]  /*3b10*/  IMAD R58, R23, 0x8, R2 ;  /* 0x00000008173a7824 */ /* 0x000fe200078e0202 */
[----:B------:R-:W-:Y:S01]  /*3b20*/  SHF.L.U32 R65, R188, 0x1f, RZ ;  /* 0x0000001fbc417819 */ /* 0x000fe200000006ff */
[----:B------:R-:W-:Y:S03]  /*3b30*/  BSSY B1, `(.L_x_3822) ;  /* 0x0000003000017945 */ /* 0x000fe60003800000 */
[----:B------:R-:W0:Y:S02]  /*3b40*/  SYNCS.PHASECHK.TRANS64.TRYWAIT P5, [R58+URZ+0x28c90], R65 ;  /* 0x028c90413a0075a7 */ /* 0x000e2400080a017f */
[----:B0-----:R-:W-:Y:S05]  /*3b50*/  @!P5 BRA `(.L_x_3823) ;  /* 0x00000168009cd947 */ /* 0x001fea0003800000 */
.L_x_4065:
[----:B------:R-:W-:Y:S05]  /*3b60*/  BSYNC B1 ;  /* 0x0000000000017941 */ /* 0x000fea0003800000 */
.L_x_3822:
[----:B------:R-:W-:-:S03]  /*3b70*/  UMOV UR4, 0xffffffff ;  /* 0xffffffff00047882 */ /* 0x000fc60000000000 */
[----:B------:R-:W-:Y:S05]  /*3b80*/  BRA.DIV UR4, `(.L_x_3824) ;  /* 0x0000016a04a47947 */ /* 0x000fea000b800000 */
[----:B------:R1:W2:Y:S04]  /*3b90*/  SHFL.IDX PT, R66, R13, RZ, 0x1c1f ;  /* 0x001c1fff0d427589 */ /* 0x0002a800000e0000 */
[----:B------:R-:W3:Y:S02]  /*3ba0*/  SHFL.IDX PT, R68, R68, RZ, 0x1c1f ;  /* 0x001c1fff44447589 */ /* 0x000ee400000e0000 */
.L_x_4069:
[----:B------:R-:W4:Y:S02]  /*3bb0*/  LDC R70, c[0x0][0x2f4] ;  /* 0x0000bd00ff467b82 */ /* 0x000f240000000800 */
[----:B----4-:R-:W-:-:S13]  /*3bc0*/  ISETP.GE.OR P2, PT, R16, R70, P2 ;  /* 0x000000461000720c */ /* 0x010fda0001746670 */
[----:B------:R-:W-:Y:S05]  /*3bd0*/  @P2 BRA `(.L_x_3814) ;  /* 0x0000000800c02947 */ /* 0x000fea0003800000 */
[----:B------:R-:W-:Y:S01]  /*3be0*/  IMAD.IADD R8, R70, 0x1, -R45 ;  /* 0x0000000146087824 */ /* 0x000fe200078e0a2d */
[----:B---3--:R-:W-:Y:S01]  /*3bf0*/  LEA R56, P2, R51, R68, 0x1 ;  /* 0x0000004433387211 */ /* 0x008fe200078408ff */
[----:B------:R-:W-:Y:S03]  /*3c00*/  BSSY B1, `(.L_x_3825) ;  /* 0x0000070000017945 */ /* 0x000fe60003800000 */
[----:B------:R-:W-:Y:S02]  /*3c10*/  SEL R8, R45, R8, !P0 ;  /* 0x000000082d087207 */ /* 0x000fe40004000000 */
[----:B--2---:R-:W-:Y:S02]  /*3c20*/  LEA.HI.X R57, R51, R66, R54, 0x1, P2 ;  /* 0x0000004233397211 */ /* 0x004fe400010f0c36 */
[----:B------:R-:W-:-:S04]  /*3c30*/  SHF.R.S32.HI R9, RZ, 0x1f, R8 ;  /* 0x0000001fff097819 */ /* 0x000fc80000011408 */
[----:B------:R-:W-:-:S04]  /*3c40*/  LEA.HI R9, R9, R8, RZ, 0x4 ;  /* 0x0000000809097211 */ /* 0x000fc800078f20ff */
[----:B------:R-:W-:-:S04]  /*3c50*/  SHF.R.S32.HI R8, RZ, 0x4, R9 ;  /* 0x00000004ff087819 */ /* 0x000fc80000011409 */
[----:B------:R-:W-:-:S05]  /*3c60*/  LEA.HI.SX32 R8, R37, R8, 0x1d ;  /* 0x0000000825087211 */ /* 0x000fca00078feaff */
[----:B------:R-:W-:-:S05]  /*3c70*/  IMAD.SHL.U32 R67, R8, 0x8, RZ ;  /* 0x0000000808437824 */ /* 0x000fca00078e00ff */
[----:B------:R-:W-:-:S04]  /*3c80*/  LOP3.LUT R9, R40, 0x38, R67, 0xf8, !PT ;  /* 0x0000003828097812 */ /* 0x000fc800078ef843 */
[----:B------:R-:W-:-:S05]  /*3c90*/  LOP3.LUT R9, R9, R42, RZ, 0x3c, !PT ;  /* 0x0000002a09097212 */ /* 0x000fca00078e3cff */
[----:B------:R-:W-:Y:S02]  /*3ca0*/  IMAD R11, R198, 0x200, R9 ;  /* 0x00000200c60b7824 */ /* 0x000fe400078e0209 */
[----:B------:R-:W-:Y:S02]  /*3cb0*/  IMAD.IADD R9, R55, 0x1, R64 ;  /* 0x0000000137097824 */ /* 0x000fe400078e0240 */
[----:B------:R-:W-:Y:S02]  /*3cc0*/  IMAD.IADD R11, R64, 0x1, R11 ;  /* 0x00000001400b7824 */ /* 0x000fe400078e020b */
[--C-:B------:R-:W-:Y:S02]  /*3cd0*/  IMAD R9, R9, 0x2, R2.reuse ;  /* 0x0000000209097824 */ /* 0x100fe400078e0202 */
[----:B------:R-:W-:-:S04]  /*3ce0*/  IMAD R12, R11, 0x2, R2 ;  /* 0x000000020b0c7824 */ /* 0x000fc800078e0202 */
[----:B------:R-:W2:Y:S04]  /*3cf0*/  LDS.128 R8, [R9+0x22400] ;  /* 0x0224000009087984 */ /* 0x000ea80000000c00 */
[----:B-1----:R-:W1:Y:S01]  /*3d00*/  LDS.128 R12, [R12+0x22400] ;  /* 0x022400000c0c7984 */ /* 0x002e620000000c00 */
[----:B------:R-:W-:Y:S05]  /*3d10*/  @P4 BRA `(.L_x_3826) ;  /* 0x0000000400784947 */ /* 0x000fea0003800000 */
[----:B------:R-:W-:Y:S01]  /*3d20*/  SHF.R.U32.HI R73, RZ, 0x10, R25 ;  /* 0x00000010ff497819 */ /* 0x000fe20000011619 */
[----:B-1----:R-:W-:Y:S01]  /*3d30*/  IMAD.U32 R64, R13, 0x10000, RZ ;  /* 0x000100000d407824 */ /* 0x002fe200078e00ff */
[----:B------:R-:W-:Y:S02]  /*3d40*/  SHF.R.U32.HI R69, RZ, 0x10, R5 ;  /* 0x00000010ff457819 */ /* 0x000fe40000011605 */
[----:B------:R-:W-:Y:S01]  /*3d50*/  PRMT R73, R72, 0x5410, R73 ;  /* 0x0000541048497816 */ /* 0x000fe20000000049 */
[----:B--2---:R-:W-:Y:S01]  /*3d60*/  IMAD.U32 R72, R9, 0x10000, RZ ;  /* 0x0001000009487824 */ /* 0x004fe200078e00ff */
[----:B------:R-:W-:Y:S02]  /*3d70*/  PRMT R69, R71, 0x5410, R69 ;  /* 0x0000541047457816 */ /* 0x000fe40000000045 */
[C---:B------:R-:W-:Y:S01]  /*3d80*/  LOP3.LUT R76, R73.reuse, 0xffff0000, RZ, 0xc0, !PT ;  /* 0xffff0000494c7812 */ /* 0x040fe200078ec0ff */
[----:B------:R-:W-:Y:S01]  /*3d90*/  IMAD.U32 R75, R73, 0x10000, RZ ;  /* 0x00010000494b7824 */ /* 0x000fe200078e00ff */
[----:B------:R-:W-:Y:S01]  /*3da0*/  LOP3.LUT R13, R13, 0xffff0000, RZ, 0xc0, !PT ;  /* 0xffff00000d0d7812 */ /* 0x000fe200078ec0ff */
[----:B------:R-:W-:Y:S01]  /*3db0*/  IMAD.U32 R71, R69, 0x10000, RZ ;  /* 0x0001000045477824 */ /* 0x000fe200078e00ff */
[----:B------:R-:W-:Y:S01]  /*3dc0*/  SHF.R.U32.HI R73, RZ, 0x10, R27 ;  /* 0x00000010ff497819 */ /* 0x000fe2000001161b */
[C---:B------:R-:W-:Y:S01]  /*3dd0*/  FMUL.FTZ R77, R64.reuse, R75 ;  /* 0x0000004b404d7220 */ /* 0x040fe20000410000 */
[----:B------:R-:W-:Y:S01]  /*3de0*/  LOP3.LUT R9, R9, 0xffff0000, RZ, 0xc0, !PT ;  /* 0xffff000009097812 */ /* 0x000fe200078ec0ff */
[-C--:B------:R-:W-:Y:S01]  /*3df0*/  FMUL.FTZ R64, R64, R71.reuse ;  /* 0x0000004740407220 */ /* 0x080fe20000410000 */
[----:B------:R-:W-:Y:S01]  /*3e00*/  FMUL.FTZ R78, R13, R76 ;  /* 0x0000004c0d4e7220 */ /* 0x000fe20000410000 */
[C---:B------:R-:W-:Y:S01]  /*3e10*/  FFMA.FTZ R74, R72.reuse, R71, -R77 ;  /* 0x00000047484a7223 */ /* 0x040fe2000001084d */
[----:B------:R-:W-:Y:S01]  /*3e20*/  SHF.R.U32.HI R71, RZ, 0x10, R7 ;  /* 0x00000010ff477819 */ /* 0x000fe20000011607 */
[----:B------:R-:W-:Y:S01]  /*3e30*/  FFMA.FTZ R72, R72, R75, R64 ;  /* 0x0000004b48487223 */ /* 0x000fe20000010040 */
[----:B------:R-:W-:-:S02]  /*3e40*/  LOP3.LUT R64, R69, 0xffff0000, RZ, 0xc0, !PT ;  /* 0xffff000045407812 */ /* 0x000fc400078ec0ff */
[----:B------:R-:W-:Y:S02]  /*3e50*/  PRMT R73, R79, 0x5410, R73 ;  /* 0x000054104f497816 */ /* 0x000fe40000000049 */
[----:B------:R-:W-:Y:S01]  /*3e60*/  PRMT R71, R83, 0x5410, R71 ;  /* 0x0000541053477816 */ /* 0x000fe20000000047 */
[-C--:B------:R-:W-:Y:S01]  /*3e70*/  FMUL.FTZ R69, R13, R64.reuse ;  /* 0x000000400d457220 */ /* 0x080fe20000410000 */
[----:B------:R-:W-:Y:S01]  /*3e80*/  FFMA.FTZ R13, R9, R64, -R78 ;  /* 0x00000040090d7223 */ /* 0x000fe2000001084e */
[----:B------:R-:W-:Y:S01]  /*3e90*/  IMAD.U32 R64, R11, 0x10000, RZ ;  /* 0x000100000b407824 */ /* 0x000fe200078e00ff */
[----:B------:R-:W-:Y:S01]  /*3ea0*/  SHF.R.U64 R25, R24, 0x10, R25 ;  /* 0x0000001018197819 */ /* 0x000fe20000001219 */
[----:B------:R-:W-:Y:S01]  /*3eb0*/  FFMA.FTZ R9, R9, R76, R69 ;  /* 0x0000004c09097223 */ /* 0x000fe20000010045 */
[----:B------:R-:W-:Y:S01]  /*3ec0*/  IMAD.U32 R69, R15, 0x10000, RZ ;  /* 0x000100000f457824 */ /* 0x000fe200078e00ff */
[----:B------:R-:W-:Y:S01]  /*3ed0*/  SHF.R.U64 R26, R26, 0x10, R27 ;  /* 0x000000101a1a7819 */ /* 0x000fe2000000121b */
[C---:B------:R-:W-:Y:S01]  /*3ee0*/  IMAD.U32 R76, R73.reuse, 0x10000, RZ ;  /* 0x00010000494c7824 */ /* 0x040fe200078e00ff */
[----:B------:R-:W-:Y:S01]  /*3ef0*/  LOP3.LUT R73, R73, 0xffff0000, RZ, 0xc0, !PT ;  /* 0xffff000049497812 */ /* 0x000fe200078ec0ff */
[C---:B------:R-:W-:Y:S01]  /*3f00*/  IMAD.U32 R75, R71.reuse, 0x10000, RZ ;  /* 0x00010000474b7824 */ /* 0x040fe200078e00ff */
[----:B------:R-:W-:Y:S01]  /*3f10*/  LOP3.LUT R71, R71, 0xffff0000, RZ, 0xc0, !PT ;  /* 0xffff000047477812 */ /* 0x000fe200078ec0ff */
[-C--:B------:R-:W-:Y:S01]  /*3f20*/  FMUL.FTZ R77, R69, R76.reuse ;  /* 0x0000004c454d7220 */ /* 0x080fe20000410000 */
[----:B------:R-:W-:Y:S01]  /*3f30*/  PRMT R25, R81, 0x5410, R25 ;  /* 0x0000541051197816 */ /* 0x000fe20000000019 */
[-C--:B------:R-:W-:Y:S01]  /*3f40*/  FMUL.FTZ R79, R69, R75.reuse ;  /* 0x0000004b454f7220 */ /* 0x080fe20000410000 */
[----:B------:R-:W-:Y:S01]  /*3f50*/  PRMT R26, R81, 0x5432, R26 ;  /* 0x00005432511a7816 */ /* 0x000fe2000000001a */
[----:B------:R-:W-:Y:S01]  /*3f60*/  FFMA.FTZ R69, R64, R75, -R77 ;  /* 0x0000004b40457223 */ /* 0x000fe2000001084d */
[----:B------:R-:W-:Y:S01]  /*3f70*/  SHF.R.U64 R75, R4, 0x10, R5 ;  /* 0x00000010044b7819 */ /* 0x000fe20000001205 */
[----:B------:R-:W-:Y:S01]  /*3f80*/  FFMA.FTZ R64, R64, R76, R79 ;  /* 0x0000004c40407223 */ /* 0x000fe2000001004f */
[----:B------:R-:W-:Y:S01]  /*3f90*/  LOP3.LUT R4, R15, 0xffff0000, RZ, 0xc0, !PT ;  /* 0xffff00000f047812 */ /* 0x000fe200078ec0ff */
[----:B------:R-:W-:Y:S01]  /*3fa0*/  IMAD.U32 R78, R25, 0x10000, RZ ;  /* 0x00010000194e7824 */ /* 0x000fe200078e00ff */
[----:B------:R-:W-:Y:S01]  /*3fb0*/  LOP3.LUT R5, R11, 0xffff0000, RZ, 0xc0, !PT ;  /* 0xffff00000b057812 */ /* 0x000fe200078ec0ff */
[C---:B------:R-:W-:Y:S01]  /*3fc0*/  IMAD.U32 R11, R12.reuse, 0x10000, RZ ;  /* 0x000100000c0b7824 */ /* 0x040fe200078e00ff */
[----:B------:R-:W-:Y:S01]  /*3fd0*/  LOP3.LUT R12, R12, 0xffff0000, RZ, 0xc0, !PT ;  /* 0xffff00000c0c7812 */ /* 0x000fe200078ec0ff */
[C---:B------:R-:W-:Y:S01]  /*3fe0*/  FMUL.FTZ R24, R4.reuse, R73 ;  /* 0x0000004904187220 */ /* 0x040fe20000410000 */
[-C--:B------:R-:W-:Y:S01]  /*3ff0*/  FMUL.FTZ R76, R4, R71.reuse ;  /* 0x00000047044c7220 */ /* 0x080fe20000410000 */
[----:B------:R-:W-:Y:S01]  /*4000*/  IMAD.U32 R15, R8, 0x10000, RZ ;  /* 0x00010000080f7824 */ /* 0x000fe200078e00ff */
[----:B------:R-:W-:Y:S01]  /*4010*/  LOP3.LUT R25, R25, 0xffff0000, RZ, 0xc0, !PT ;  /* 0xffff000019197812 */ /* 0x000fe200078ec0ff */
[C---:B------:R-:W-:Y:S01]  /*4020*/  FFMA.FTZ R4, R5.reuse, R71, -R24 ;  /* 0x0000004705047223 */ /* 0x040fe20000010818 */
[----:B------:R-:W-:Y:S01]  /*4030*/  PRMT R24, R80, 0x5410, R75 ;  /* 0x0000541050187816 */ /* 0x000fe2000000004b */
[----:B------:R-:W-:Y:S01]  /*4040*/  FFMA.FTZ R5, R5, R73, R76 ;  /* 0x0000004905057223 */ /* 0x000fe2000001004c */
[----:B------:R-:W-:Y:S01]  /*4050*/  FMUL.FTZ R80, R11, R78 ;  /* 0x0000004e0b507220 */ /* 0x000fe20000410000 */
[----:B------:R-:W-:Y:S01]  /*4060*/  LOP3.LUT R8, R8, 0xffff0000, RZ, 0xc0, !PT ;  /* 0xffff000008087812 */ /* 0x000fe200078ec0ff */
[----:B------:R-:W-:Y:S01]  /*4070*/  FMUL.FTZ R27, R12, R25 ;  /* 0x000000190c1b7220 */ /* 0x000fe20000410000 */
[----:B------:R-:W-:Y:S01]  /*4080*/  IMAD.U32 R76, R24, 0x10000, RZ ;  /* 0x00010000184c7824 */ /* 0x000fe200078e00ff */
[----:B------:R-:W-:-:S02]  /*4090*/  F2FP.BF16.F32.PACK_AB R13, R13, R74 ;  /* 0x0000004a0d0d723e */ /* 0x000fc400000010ff */
[----:B------:R-:W-:Y:S01]  /*40a0*/  F2FP.BF16.F32.PACK_AB R4, R4, R69 ;  /* 0x000000450404723e */ /* 0x000fe200000010ff */
[-C--:B------:R-:W-:Y:S01]  /*40b0*/  FMUL.FTZ R71, R11, R76.reuse ;  /* 0x0000004c0b477220 */ /* 0x080fe20000410000 */
[----:B------:R-:W-:Y:S01]  /*40c0*/  FFMA.FTZ R11, R15, R76, -R80 ;  /* 0x0000004c0f0b7223 */ /* 0x000fe20000010850 */
[----:B------:R-:W-:Y:S01]  /*40d0*/  F2FP.BF16.F32.PACK_AB R72, R9, R72 ;  /* 0x000000480948723e */ /* 0x000fe200000010ff */
[----:B------:R-:W-:Y:S02]  /*40e0*/  IMAD.MOV.U32 R9, RZ, RZ, R13 ;  /* 0x000000ffff097224 */ /* 0x000fe400078e000d */
[----:B------:R-:W-:Y:S01]  /*40f0*/  FFMA.FTZ R15, R15, R78, R71 ;  /* 0x0000004e0f0f7223 */ /* 0x000fe20000010047 */
[----:B------:R-:W-:Y:S02]  /*4100*/  SHF.R.U64 R71, R6, 0x10, R7 ;  /* 0x0000001006477819 */ /* 0x000fe40000001207 */
[----:B------:R-:W-:Y:S01]  /*4110*/  LOP3.LUT R7, R24, 0xffff0000, RZ, 0xc0, !PT ;  /* 0xffff000018077812 */ /* 0x000fe200078ec0ff */
[----:B------:R-:W-:Y:S01]  /*4120*/  IMAD.MOV.U32 R13, RZ, RZ, R72 ;  /* 0x000000ffff0d7224 */ /* 0x000fe200078e0048 */
[----:B------:R-:W-:-:S02]  /*4130*/  PRMT R24, R82, 0x5410, R71 ;  /* 0x0000541052187816 */ /* 0x000fc40000000047 */
[----:B------:R-:W-:Y:S01]  /*4140*/  F2FP.BF16.F32.PACK_AB R5, R5, R64 ;  /* 0x000000400505723e */ /* 0x000fe200000010ff */
[-C--:B------:R-:W-:Y:S01]  /*4150*/  FMUL.FTZ R12, R12, R7.reuse ;  /* 0x000000070c0c7220 */ /* 0x080fe20000410000 */
[----:B------:R-:W-:Y:S01]  /*4160*/  FFMA.FTZ R6, R8, R7, -R27 ;  /* 0x0000000708067223 */ /* 0x000fe2000001081b */
[C---:B------:R-:W-:Y:S01]  /*4170*/  IMAD.U32 R7, R14.reuse, 0x10000, RZ ;  /* 0x000100000e077824 */ /* 0x040fe200078e00ff */
[----:B------:R-:W-:Y:S01]  /*4180*/  LOP3.LUT R14, R14, 0xffff0000, RZ, 0xc0, !PT ;  /* 0xffff00000e0e7812 */ /* 0x000fe200078ec0ff */
[----:B------:R-:W-:Y:S01]  /*4190*/  FFMA.FTZ R8, R8, R25, R12 ;  /* 0x0000001908087223 */ /* 0x000fe2000001000c */
[----:B------:R-:W-:Y:S01]  /*41a0*/  IMAD.U32 R27, R26, 0x10000, RZ ;  /* 0x000100001a1b7824 */ /* 0x000fe200078e00ff */
[----:B------:R-:W-:Y:S01]  /*41b0*/  F2FP.BF16.F32.PACK_AB R6, R6, R11 ;  /* 0x0000000b0606723e */ /* 0x000fe200000010ff */
[----:B------:R-:W-:Y:S02]  /*41c0*/  IMAD.U32 R25, R24, 0x10000, RZ ;  /* 0x0001000018197824 */ /* 0x000fe400078e00ff */
[----:B------:R-:W-:-:S02]  /*41d0*/  IMAD.U32 R12, R10, 0x10000, RZ ;  /* 0x000100000a0c7824 */ /* 0x000fc400078e00ff */
[C---:B------:R-:W-:Y:S01]  /*41e0*/  FMUL.FTZ R71, R7.reuse, R27 ;  /* 0x0000001b07477220 */ /* 0x040fe20000410000 */
[-C--:B------:R-:W-:Y:S01]  /*41f0*/  FMUL.FTZ R76, R7, R25.reuse ;  /* 0x00000019074c7220 */ /* 0x080fe20000410000 */
[----:B------:R-:W-:Y:S01]  /*4200*/  LOP3.LUT R10, R10, 0xffff0000, RZ, 0xc0, !PT ;  /* 0xffff00000a0a7812 */ /* 0x000fe200078ec0ff */
[----:B------:R-:W-:Y:S02]  /*4210*/  IMAD.MOV.U32 R11, RZ, RZ, R4 ;  /* 0x000000ffff0b7224 */ /* 0x000fe400078e0004 */
[C---:B------:R-:W-:Y:S01]  /*4220*/  FFMA.FTZ R7, R12.reuse, R25, -R71 ;  /* 0x000000190c077223 */ /* 0x040fe20000010847 */
[----:B------:R-:W-:Y:S01]  /*4230*/  FFMA.FTZ R12, R12, R27, R76 ;  /* 0x0000001b0c0c7223 */ /* 0x000fe2000001004c */
[----:B------:R-:W-:Y:S02]  /*4240*/  LOP3.LUT R27, R26, 0xffff0000, RZ, 0xc0, !PT ;  /* 0xffff00001a1b7812 */ /* 0x000fe400078ec0ff */
[----:B------:R-:W-:Y:S02]  /*4250*/  LOP3.LUT R25, R24, 0xffff0000, RZ, 0xc0, !PT ;  /* 0xffff000018197812 */ /* 0x000fe400078ec0ff */
[----:B------:R-:W-:Y:S01]  /*4260*/  F2FP.BF16.F32.PACK_AB R15, R8, R15 ;  /* 0x0000000f080f723e */ /* 0x000fe200000010ff */
[----:B------:R-:W-:Y:S01]  /*4270*/  FMUL.FTZ R71, R14, R27 ;  /* 0x0000001b0e477220 */ /* 0x000fe20000410000 */
[----:B------:R-:W-:-:S02]  /*4280*/  IMAD.MOV.U32 R8, RZ, RZ, R6 ;  /* 0x000000ffff087224 */ /* 0x000fc400078e0006 */
[-C--:B------:R-:W-:Y:S01]  /*4290*/  FMUL.FTZ R24, R14, R25.reuse ;  /* 0x000000190e187220 */ /* 0x080fe20000410000 */
[----:B------:R-:W-:-:S03]  /*42a0*/  FFMA.FTZ R14, R10, R25, -R71 ;  /* 0x000000190a0e7223 */ /* 0x000fc60000010847 */
[----:B------:R-:W-:Y:S02]  /*42b0*/  FFMA.FTZ R27, R10, R27, R24 ;  /* 0x0000001b0a1b7223 */ /* 0x000fe40000010018 */
[----:B------:R-:W-:-:S03]  /*42c0*/  F2FP.BF16.F32.PACK_AB R10, R14, R7 ;  /* 0x000000070e0a723e */ /* 0x000fc600000010ff */
[----:B------:R-:W-:Y:S01]  /*42d0*/  F2FP.BF16.F32.PACK_AB R14, R27, R12 ;  /* 0x0000000c1b0e723e */ /* 0x000fe200000010ff */
[----:B------:R-:W-:Y:S02]  /*42e0*/  IMAD.MOV.U32 R12, RZ, RZ, R15 ;  /* 0x000000ffff0c7224 */ /* 0x000fe400078e000f */
[----:B------:R-:W-:-:S07]  /*42f0*/  IMAD.MOV.U32 R15, RZ, RZ, R5 ;  /* 0x000000ffff0f7224 */ /* 0x000fce00078e0005 */
.L_x_3826:
[----:B------:R-:W-:Y:S05]  /*4300*/  BSYNC B1 ;  /* 0x0000000000017941 */ /* 0x000fea0003800000 */
.L_x_3825:
[----:B--2---:R2:W-:Y:S01]  /*4310*/  ST.E.128 desc[UR42][R56.64], R8 ;  /* 0x0000000838007985 */ /* 0x0045e2000c101d2a */
[----:B------:R-:W-:Y:S01]  /*4320*/  ISETP.GE.AND P2, PT, R67, R70, PT ;  /* 0x000000464300720c */ /* 0x000fe20003f46270 */
[----:B------:R-:W-:Y:S02]  /*4330*/  IMAD.MOV.U32 R4, RZ, RZ, R68 ;  /* 0x000000ffff047224 */ /* 0x000fe400078e0044 */
[----:B------:R-:W-:-:S10]  /*4340*/  IMAD.MOV.U32 R5, RZ, RZ, R66 ;  /* 0x000000ffff057224 */ /* 0x000fd400078e0042 */
[----:B------:R-:W-:Y:S05]  /*4350*/  @P2 BRA `(.L_x_3814) ;  /* 0x0000000000e02947 */ /* 0x000fea0003800000 */
[----:B------:R-:W-:-:S05]  /*4360*/  IMAD.WIDE R4, R67, 0x2, R4 ;  /* 0x0000000243047825 */ /* 0x000fca00078e0204 */
[----:B-1----:R1:W-:Y:S01]  /*4370*/  ST.E.128 desc[UR42][R4.64], R12 ;  /* 0x0000000c04007985 */ /* 0x0023e2000c101d2a */
[----:B------:R-:W-:Y:S05]  /*4380*/  BRA `(.L_x_3814) ;  /* 0x0000000000d47947 */ /* 0x000fea0003800000 */
.L_x_3806:
[----:B------:R-:W-:-:S06]  /*4390*/  UISETP.NE.AND UP0, UPT, UR37, 0x3, UPT ;  /* 0x000000032500788c */ /* 0x000fcc000bf05270 */
[----:B------:R-:W-:-:S13]  /*43a0*/  PLOP3.LUT P3, PT, PT, PT, UP0, 0x80, 0x0 ;  /* 0x000000000000781c */ /* 0x000fda0003f6f008 */
[----:B------:R-:W-:Y:S05]  /*43b0*/  @!P3 BRA `(.L_x_3827) ;  /* 0x000000000004b947 */ /* 0x000fea0003800000 */
[----:B------:R-:W-:Y:S01]  /*43c0*/  BPT.TRAP 0x1 ;  /* 0x000000040000795c */ /* 0x000fe20000300000 */
.L_x_3827:
[----:B------:R-:W-:Y:S01]  /*43d0*/  IMAD R58, R23, 0x8, R2 ;  /* 0x00000008173a7824 */ /* 0x000fe200078e0202 */
[----:B------:R-:W-:Y:S01]  /*43e0*/  SHF.L.U32 R65, R188, 0x1f, RZ ;  /* 0x0000001fbc417819 */ /* 0x000fe200000006ff */
[----:B------:R-:W-:Y:S01]  /*43f0*/  BSSY B1, `(.L_x_3828) ;  /* 0x0000004000017945 */ /* 0x000fe20003800000 */
[----:B------:R-:W-:Y:S02]  /*4400*/  SHF.R.S32.HI R62, RZ, 0x1f, R60 ;  /* 0x0000001fff3e7819 */ /* 0x000fe4000001143c */
[----:B------:R-:W1:Y:S02]  /*4410*/  SYNCS.PHASECHK.TRANS64.TRYWAIT P2, [R58+URZ+0x28c90], R65 ;  /* 0x028c90413a0075a7 */ /* 0x000e64000804017f */
[----:B-1----:R-:W-:Y:S05]  /*4420*/  @!P2 BRA `(.L_x_3829) ;  /* 0x0000016000c4a947 */ /* 0x002fea0003800000 */
.L_x_4070:
[----:B------:R-:W-:Y:S05]  /*4430*/  BSYNC B1 ;  /* 0x0000000000017941 */ /* 0x000fea0003800000 */
.L_x_3828:
        /* <DEDUP_REMOVED lines=15> */
[----:B------:R-:W-:Y:S01]  /*4530*/  IMAD.WIDE.U32 R4, R184, UR4, R4 ;  /* 0x00000004b8047c25 */ /* 0x000fe2000f8e0004 */
[----:B------:R-:W-:-:S03]  /*4540*/  UMOV UR4, 0xffffffff ;  /* 0xffffffff00047882 */ /* 0x000fc60000000000 */
[----:B------:R-:W-:Y:S01]  /*4550*/  IMAD R13, R184, UR5, R5 ;  /* 0x00000005b80d7c24 */ /* 0x000fe2000f8e0205 */
[----:B------:R-:W-:-:S04]  /*4560*/  LEA R5, P2, R4, UR6, 0x1 ;  /* 0x0000000604057c11 */ /* 0x000fc8000f8408ff */
[----:B------:R-:W-:Y:S02]  /*4570*/  LEA.HI.X R13, R4, UR7, R13, 0x1, P2 ;  /* 0x00000007040d7c11 */ /* 0x000fe400090f0c0d */
[----:B------:R-:W-:Y:S01]  /*4580*/  ISETP.GT.AND P2, PT, R63, R189, PT ;  /* 0x000000bd3f00720c */ /* 0x000fe20003f44270 */
[----:B------:R-:W-:-:S12]  /*4590*/  BRA.DIV UR4, `(.L_x_3830) ;  /* 0x00000162047c7947 */ /* 0x000fd8000b800000 */
[----:B------:R0:W2:Y:S04]  /*45a0*/  SHFL.IDX PT, R25, R13, RZ, 0x1c1f ;  /* 0x001c1fff0d197589 */ /* 0x0000a800000e0000 */
[----:B------:R0:W3:Y:S02]  /*45b0*/  SHFL.IDX PT, R14, R5, RZ, 0x1c1f ;  /* 0x001c1fff050e7589 */ /* 0x0000e400000e0000 */
.L_x_4074:
[----:B------:R-:W-:Y:S05]  /*45c0*/  @!P2 BRA `(.L_x_3814) ;  /* 0x000000000044a947 */ /* 0x000fea0003800000 */
[----:B------:R-:W-:Y:S02]  /*45d0*/  ULDC UR4, c[0x0][0x2f4] ;  /* 0x0000bd0000047ab9 */ /* 0x000fe40000000800 */
[----:B------:R-:W-:-:S13]  /*45e0*/  ISETP.GE.AND P2, PT, R16, UR4, PT ;  /* 0x0000000410007c0c */ /* 0x000fda000bf46270 */
[----:B0-----:R-:W0:Y:S01]  /*45f0*/  @!P2 LDS.128 R4, [R67+0x22400] ;  /* 0x022400004304a984 */ /* 0x001e220000000c00 */
[----:B---3--:R-:W-:-:S04]  /*4600*/  @!P2 LEA R8, P4, R16, R14, 0x1 ;  /* 0x0000000e1008a211 */ /* 0x008fc800078808ff */
[----:B--2---:R-:W-:-:S05]  /*4610*/  @!P2 LEA.HI.X R9, R16, R25, R17, 0x1, P4 ;  /* 0x000000191009a211 */ /* 0x004fca00020f0c11 */
[----:B0-----:R4:W-:Y:S01]  /*4620*/  @!P2 ST.E.128 desc[UR42][R8.64], R4 ;  /* 0x000000040800a985 */ /* 0x0019e2000c101d2a */
[----:B------:R-:W-:-:S13]  /*4630*/  ISETP.GE.AND P2, PT, R22, UR4, PT ;  /* 0x0000000416007c0c */ /* 0x000fda000bf46270 */
[----:B------:R-:W-:Y:S05]  /*4640*/  @P2 BRA `(.L_x_3814) ;  /* 0x0000000000242947 */ /* 0x000fea0003800000 */
[----:B------:R-:W-:Y:S01]  /*4650*/  LOP3.LUT P2, RZ, R191, 0x4, RZ, 0xc0, !PT ;  /* 0x00000004bfff7812 */ /* 0x000fe2000784c0ff */
[----:B----4-:R-:W-:-:S12]  /*4660*/  VIADD R5, R46, 0x20 ;  /* 0x000000202e057836 */ /* 0x010fd80000000000 */
[----:B------:R-:W-:Y:S01]  /*4670*/  @P2 VIADD R5, R46, 0xffffffe0 ;  /* 0xffffffe02e052836 */ /* 0x000fe20000000000 */
[----:B------:R-:W-:-:S03]  /*4680*/  LEA R8, P2, R22, R14, 0x1 ;  /* 0x0000000e16087211 */ /* 0x000fc600078408ff */
[----:B------:R-:W-:Y:S01]  /*4690*/  IMAD.IADD R5, R64, 0x1, R5 ;  /* 0x0000000140057824 */ /* 0x000fe200078e0205 */
[----:B------:R-:W-:-:S03]  /*46a0*/  LEA.HI.X R9, R22, R25, R193, 0x1, P2 ;  /* 0x0000001916097211 */ /* 0x000fc600010f0cc1 */
[----:B------:R-:W-:-:S06]  /*46b0*/  IMAD R5, R5, 0x2, R2 ;  /* 0x0000000205057824 */ /* 0x000fcc00078e0202 */
[----:B------:R-:W0:Y:S04]  /*46c0*/  LDS.128 R4, [R5+0x22400] ;  /* 0x0224000005047984 */ /* 0x000e280000000c00 */
[----:B0-----:R0:W-:Y:S02]  /*46d0*/  ST.E.128 desc[UR42][R8.64], R4 ;  /* 0x0000000408007985 */ /* 0x0011e4000c101d2a */
.L_x_3814:
[----:B------:R-:W-:Y:S05]  /*46e0*/  BSYNC B0 ;  /* 0x0000000000007941 */ /* 0x000fea0003800000 */
.L_x_3805:
[----:B012-4-:R-:W0:Y:S01]  /*46f0*/  S2R R4, SR_TID.X ;  /* 0x0000000000047919 */ /* 0x017e220000002100 */
[----:B------:R-:W-:Y:S01]  /*4700*/  @!PT LDS RZ, [RZ] ;  /* 0x00000000fffff984 */ /* 0x000fe20000000800 */
[----:B------:R-:W-:Y:S01]  /*4710*/  @!PT LDS RZ, [RZ] ;  /* 0x00000000fffff984 */ /* 0x000fe20000000800 */
[----:B------:R-:W-:Y:S01]  /*4720*/  @!PT LDS RZ, [RZ] ;  /* 0x00000000fffff984 */ /* 0x000fe20000000800 */
[----:B------:R-:W-:Y:S01]  /*4730*/  @!PT LDS RZ, [RZ] ;  /* 0x00000000fffff984 */ /* 0x000fe20000000800 */
[----:B------:R1:W-:Y:S06]  /*4740*/  MEMBAR.ALL.CTA ;  /* 0x0000000000007992 */ /* 0x0003ec0000008000 */
[----:B-1----:R-:W1:Y:S01]  /*4750*/  FENCE.VIEW.ASYNC.S ;  /* 0x00000000000073c6 */ /* 0x002e620000000000 */
[----:B------:R-:W-:Y:S05]  /*4760*/  WARPSYNC.ALL ;  /* 0x0000000000007948 */ /* 0x000fea0003800000 */
[----:B------:R-:W-:Y:S01]  /*4770*/  BSSY B0, `(.L_x_3831) ;  /* 0x0000009000007945 */ /* 0x000fe20003800000 */
[----:B0-----:R-:W-:Y:S01]  /*4780*/  LOP3.LUT R4, R4, 0x7f, RZ, 0xc0, !PT ;  /* 0x0000007f04047812 */ /* 0x001fe200078ec0ff */
[----:B-1----:R0:W-:Y:S03]  /*4790*/  BAR.SYNC.DEFER_BLOCKING R44, 0x80 ;  /* 0x0002002c0000751d */ /* 0x0021e60000010000 */
[----:B------:R-:W-:-:S13]  /*47a0*/  ISETP.NE.AND P2, PT, R4, RZ, PT ;  /* 0x000000ff0400720c */ /* 0x000fda0003f45270 */
[----:B------:R-:W-:-:S05]  /*47b0*/  @!P2 VIADD R4, R58, 0x28ca0 ;  /* 0x00028ca03a04a836 */ /* 0x000fca0000000000 */
[----:B------:R-:W-:-:S04]  /*47c0*/  @!P2 PRMT R4, RZ, 0x654, R4 ;  /* 0x00000654ff04a816 */ /* 0x000fc80000000004 */
[----:B------:R0:W-:Y:S01]  /*47d0*/  @!P2 SYNCS.ARRIVE.TRANS64.RED.A1T0 RZ, [R4+URZ], RZ ;  /* 0x000000ff04ffa9a7 */ /* 0x0001e2000810043f */
[----:B------:R-:W-:Y:S05]  /*47e0*/  @!P3 BRA `(.L_x_3832) ;  /* 0x000000000004b947 */ /* 0x000fea0003800000 */
[----:B------:R-:W-:Y:S01]  /*47f0*/  BPT.TRAP 0x1 ;  /* 0x000000040000795c */ /* 0x000fe20000300000 */
.L_x_3832:
[----:B------:R-:W-:Y:S05]  /*4800*/  BSYNC B0 ;  /* 0x0000000000007941 */ /* 0x000fea0003800000 */
.L_x_3831:
[----:B------:R-:W1:Y:S01]  /*4810*/  SYNCS.PHASECHK.TRANS64.TRYWAIT P3, [R58+URZ+0x28cb0], R65 ;  /* 0x028cb0413a0075a7 */ /* 0x000e62000806017f */
[----:B------:R-:W-:Y:S04]  /*4820*/  BSSY B0, `(.L_x_3833) ;  /* 0x0000002000007945 */ /* 0x000fe80003800000 */
[----:B-1----:R-:W-:Y:S05]  /*4830*/  @!P3 BRA `(.L_x_3834) ;  /* 0x000001600018b947 */ /* 0x002fea0003800000 */
.L_x_4075:
[----:B------:R-:W-:Y:S05]  /*4840*/  BSYNC B0 ;  /* 0x0000000000007941 */ /* 0x000fea0003800000 */
.L_x_3833:
[----:B------:R-:W-:Y:S01]  /*4850*/  ULDC.64 UR4, c[0x0][0x328] ;  /* 0x0000ca0000047ab9 */ /* 0x000fe20000000a00 */
[----:B------:R-:W-:Y:S01]  /*4860*/  ULDC.64 UR6, c[0x0][0x318] ;  /* 0x0000c60000067ab9 */ /* 0x000fe20000000a00 */
[----:B------:R-:W-:Y:S01]  /*4870*/  IMAD R7, R62, UR4, RZ ;  /* 0x000000043e077c24 */ /* 0x000fe2000f8e02ff */
[----:B------:R-:W-:Y:S01]  /*4880*/  BSSY B0, `(.L_x_3835) ;  /* 0x000007c000007945 */ /* 0x000fe20003800000 */
[----:B0-----:R-:W-:-:S04]  /*4890*/  IMAD.WIDE.U32 R4, R60, UR4, RZ ;  /* 0x000000043c047c25 */ /* 0x001fc8000f8e00ff */
[----:B------:R-:W-:Y:S01]  /*48a0*/  IMAD R7, R60, UR5, R7 ;  /* 0x000000053c077c24 */ /* 0x000fe2000f8e0207 */
[----:B------:R-:W-:Y:S02]  /*48b0*/  ULDC.64 UR4, c[0x0][0x338] ;  /* 0x0000ce0000047ab9 */ /* 0x000fe40000000a00 */
        /* <DEDUP_REMOVED lines=8> */
[----:B------:R-:W-:-:S04]  /*4940*/  LEA R25, P3, R4, UR6, 0x1 ;  /* 0x0000000604197c11 */ /* 0x000fc8000f8608ff */
[----:B------:R-:W-:Y:S02]  /*4950*/  LEA.HI.X R24, R4, UR7, R5, 0x1, P3 ;  /* 0x0000000704187c11 */ /* 0x000fe400098f0c05 */
[----:B------:R-:W-:Y:S01]  /*4960*/  ISETP.GT.AND P3, PT, R63, R189, PT ;  /* 0x000000bd3f00720c */ /* 0x000fe20003f64270 */
[----:B------:R-:W0:Y:S04]  /*4970*/  SHFL.IDX PT, R25, R25, RZ, 0x1c1f ;  /* 0x001c1fff19197589 */ /* 0x000e2800000e0000 */
[----:B------:R-:W2:Y:S08]  /*4980*/  SHFL.IDX PT, R24, R24, RZ, 0x1c1f ;  /* 0x001c1fff18187589 */ /* 0x000eb000000e0000 */
[----:B------:R-:W-:Y:S05]  /*4990*/  @!P3 BRA `(.L_x_3836) ;  /* 0x0000000400a8b947 */ /* 0x000fea0003800000 */
[----:B------:R-:W-:Y:S01]  /*49a0*/  LOP3.LUT P3, RZ, R191, 0x4, RZ, 0xc0, !PT ;  /* 0x00000004bfff7812 */ /* 0x000fe2000786c0ff */
[----:B------:R-:W-:Y:S01]  /*49b0*/  IMAD R5, R23, 0x8000, R46 ;  /* 0x0000800017057824 */ /* 0x000fe200078e022e */
[----:B------:R-:W-:Y:S01]  /*49c0*/  ULDC UR4, c[0x0][0x320] ;  /* 0x0000c80000047ab9 */ /* 0x000fe20000000800 */
[----:B------:R-:W4:Y:S02]  /*49d0*/  LDL R66, [R1] ;  /* 0x0000000001427983 */ /* 0x000f240000100800 */
[C---:B------:R-:W-:Y:S02]  /*49e0*/  VIADD R15, R5.reuse, 0x20 ;  /* 0x00000020050f7836 */ /* 0x040fe40000000000 */
[----:B------:R-:W5:Y:S04]  /*49f0*/  LDL R64, [R1+0x4] ;  /* 0x0000040001407983 */ /* 0x000f680000100800 */
[----:B------:R-:W5:Y:S02]  /*4a00*/  LDL R57, [R1+0x8] ;  /* 0x0000080001397983 */ /* 0x000f640000100800 */
[C---:B------:R-:W-:Y:S01]  /*4a10*/  @P3 VIADD R15, R5.reuse, 0xffffffe0 ;  /* 0xffffffe0050f3836 */ /* 0x040fe20000000000 */
[----:B------:R-:W-:Y:S01]  /*4a20*/  ISETP.GE.AND P3, PT, R16, UR4, PT ;  /* 0x0000000410007c0c */ /* 0x000fe2000bf66270 */
[--C-:B---3--:R-:W-:Y:S01]  /*4a30*/  IMAD R14, R5, 0x2, R2.reuse ;  /* 0x00000002050e7824 */ /* 0x108fe200078e0202 */
[----:B------:R-:W3:Y:S04]  /*4a40*/  LDL R56, [R1+0xc] ;  /* 0x00000c0001387983 */ /* 0x000ee80000100800 */
[----:B------:R-:W3:Y:S01]  /*4a50*/  LDL R27, [R1+0x10] ;  /* 0x00001000011b7983 */ /* 0x000ee20000100800 */
[----:B------:R-:W-:Y:S01]  /*4a60*/  ISETP.GE.AND P5, PT, R22, UR4, PT ;  /* 0x0000000416007c0c */ /* 0x000fe2000bfa6270 */
[----:B------:R-:W-:-:S02]  /*4a70*/  IMAD R15, R15, 0x2, R2 ;  /* 0x000000020f0f7824 */ /* 0x000fc400078e0202 */
[C---:B------:R-:W-:Y:S02]  /*4a80*/  VIADD R10, R16.reuse, 0x40 ;  /* 0x00000040100a7836 */ /* 0x040fe40000000000 */
[C---:B------:R-:W-:Y:S01]  /*4a90*/  VIADD R26, R16.reuse, 0x80 ;  /* 0x00000080101a7836 */ /* 0x040fe20000000000 */
[----:B------:R-:W1:Y:S01]  /*4aa0*/  @!P3 LDS.128 R4, [R14+0x400] ;  /* 0x000400000e04b984 */ /* 0x000e620000000c00 */
[----:B0-----:R-:W-:-:S04]  /*4ab0*/  @!P3 LEA R8, P4, R16, R25, 0x1 ;  /* 0x000000191008b211 */ /* 0x001fc800078808ff */
[----:B--2---:R-:W-:Y:S02]  /*4ac0*/  @!P3 LEA.HI.X R9, R16, R24, R17, 0x1, P4 ;  /* 0x000000181009b211 */ /* 0x004fe400020f0c11 */
[----:B------:R-:W-:-:S04]  /*4ad0*/  @!P5 LEA R12, P4, R22, R25, 0x1 ;  /* 0x00000019160cd211 */ /* 0x000fc800078808ff */
[----:B------:R-:W-:Y:S02]  /*4ae0*/  @!P5 LEA.HI.X R13, R22, R24, R193, 0x1, P4 ;  /* 0x00000018160dd211 */ /* 0x000fe400020f0cc1 */
[----:B------:R-:W-:Y:S01]  /*4af0*/  ISETP.GE.AND P4, PT, R10, UR4, PT ;  /* 0x000000040a007c0c */ /* 0x000fe2000bf86270 */
[----:B------:R-:W-:Y:S01]  /*4b00*/  VIADD R10, R16, 0x60 ;  /* 0x00000060100a7836 */ /* 0x000fe20000000000 */
[----:B-1----:R0:W-:Y:S04]  /*4b10*/  @!P3 ST.E.128 desc[UR42][R8.64], R4 ;  /* 0x000000040800b985 */ /* 0x0021e8000c101d2a */
[----:B------:R-:W1:Y:S07]  /*4b20*/  @!P5 LDS.128 R4, [R15+0x400] ;  /* 0x000400000f04d984 */ /* 0x000e6e0000000c00 */
[----:B0-----:R-:W-:-:S05]  /*4b30*/  @!P4 LEA R8, P3, R217, R25, 0x1 ;  /* 0x00000019d908c211 */ /* 0x001fca00078608ff */
[----:B------:R-:W-:Y:S01]  /*4b40*/  @!P4 IMAD.X R9, R24, 0x1, R220, P3 ;  /* 0x000000011809c824 */ /* 0x000fe200018e06dc */
[----:B------:R-:W-:-:S13]  /*4b50*/  ISETP.GE.AND P3, PT, R10, UR4, PT ;  /* 0x000000040a007c0c */ /* 0x000fda000bf66270 */
[----:B------:R-:W-:-:S05]  /*4b60*/  @!P3 LEA R10, P6, R216, R25, 0x1 ;  /* 0x00000019d80ab211 */ /* 0x000fca00078c08ff */
[----:B------:R-:W-:Y:S01]  /*4b70*/  @!P3 IMAD.X R11, R24, 0x1, R221, P6 ;  /* 0x00000001180bb824 */ /* 0x000fe200030e06dd */
[----:B-1----:R0:W-:Y:S01]  /*4b80*/  @!P5 ST.E.128 desc[UR42][R12.64], R4 ;  /* 0x000000040c00d985 */ /* 0x0021e2000c101d2a */
[----:B------:R-:W-:Y:S01]  /*4b90*/  ISETP.GE.AND P5, PT, R26, UR4, PT ;  /* 0x000000041a007c0c */ /* 0x000fe2000bfa6270 */
[----:B------:R-:W-:Y:S02]  /*4ba0*/  VIADD R26, R16, 0xa0 ;  /* 0x000000a0101a7836 */ /* 0x000fe40000000000 */
[----:B------:R-:W1:Y:S10]  /*4bb0*/  @!P4 LDS.128 R4, [R14+0x2400] ;  /* 0x002400000e04c984 */ /* 0x000e740000000c00 */
[----:B0-----:R-:W-:-:S05]  /*4bc0*/  @!P5 LEA R12, P6, R215, R25, 0x1 ;  /* 0x00000019d70cd211 */ /* 0x001fca00078c08ff */
        /* <DEDUP_REMOVED lines=42> */
[----:B----4-:R-:W-:Y:S01]  /*4e70*/  @!P4 IMAD.X R9, R24, 0x1, R66, P6 ;  /* 0x000000011809c824 */ /* 0x010fe200030e0642 */
[----:B-1----:R0:W-:Y:S01]  /*4e80*/  @!P3 ST.E.128 desc[UR42][R10.64], R4 ;  /* 0x000000040a00b985 */ /* 0x0021e2000c101d2a */
[----:B------:R-:W-:Y:S01]  /*4e90*/  ISETP.GE.AND P3, PT, R26, UR4, PT ;  /* 0x000000041a007c0c */ /* 0x000fe2000bf66270 */
[----:B------:R-:W-:Y:S02]  /*4ea0*/  VIADD R26, R16, 0x1a0 ;  /* 0x000001a0101a7836 */ /* 0x000fe40000000000 */
[----:B------:R-:W1:Y:S10]  /*4eb0*/  @!P5 LDS.128 R4, [R14+0xa400] ;  /* 0x00a400000e04d984 */ /* 0x000e740000000c00 */
[----:B0-----:R-:W-:-:S05]  /*4ec0*/  @!P3 LEA R10, P6, R206, R25, 0x1 ;  /* 0x00000019ce0ab211 */ /* 0x001fca00078c08ff */
[----:B-----5:R-:W-:Y:S01]  /*4ed0*/  @!P3 IMAD.X R11, R24, 0x1, R64, P6 ;  /* 0x00000001180bb824 */ /* 0x020fe200030e0640 */
        /* <DEDUP_REMOVED lines=11> */
[----:B---3--:R-:W-:Y:S01]  /*4f90*/  @!P4 IMAD.X R9, R24, 0x1, R56, P6 ;  /* 0x000000011809c824 */ /* 0x008fe200030e0638 */
[----:B-1----:R0:W-:Y:S01]  /*4fa0*/  @!P3 ST.E.128 desc[UR42][R10.64], R4 ;  /* 0x000000040a00b985 */ /* 0x0021e2000c101d2a */
[----:B------:R-:W-:-:S03]  /*4fb0*/  ISETP.GE.AND P3, PT, R26, UR4, PT ;  /* 0x000000041a007c0c */ /* 0x000fc6000bf66270 */
[----:B------:R-:W1:Y:S10]  /*4fc0*/  @!P5 LDS.128 R4, [R15+0xc400] ;  /* 0x00c400000f04d984 */ /* 0x000e740000000c00 */
[----:B0-----:R-:W-:-:S05]  /*4fd0*/  @!P3 LEA R10, P6, R203, R25, 0x1 ;  /* 0x00000019cb0ab211 */ /* 0x001fca00078c08ff */
[----:B------:R-:W-:Y:S01]  /*4fe0*/  @!P3 IMAD.X R11, R24, 0x1, R27, P6 ;  /* 0x00000001180bb824 */ /* 0x000fe200030e061b */
[----:B-1----:R-:W-:Y:S04]  /*4ff0*/  @!P5 ST.E.128 desc[UR42][R12.64], R4 ;  /* 0x000000040c00d985 */ /* 0x002fe8000c101d2a */
[----:B------:R-:W0:Y:S04]  /*5000*/  @!P4 LDS.128 R4, [R14+0xe400] ;  /* 0x00e400000e04c984 */ /* 0x000e280000000c00 */
[----:B0-----:R-:W-:Y:S04]  /*5010*/  @!P4 ST.E.128 desc[UR42][R8.64], R4 ;  /* 0x000000040800c985 */ /* 0x001fe8000c101d2a */
[----:B------:R-:W0:Y:S04]  /*5020*/  @!P3 LDS.128 R4, [R15+0xe400] ;  /* 0x00e400000f04b984 */ /* 0x000e280000000c00 */
[----:B0-----:R4:W-:Y:S02]  /*5030*/  @!P3 ST.E.128 desc[UR42][R10.64], R4 ;  /* 0x000000040a00b985 */ /* 0x0019e4000c101d2a */
.L_x_3836:
[----:B------:R-:W-:Y:S05]  /*5040*/  BSYNC B0 ;  /* 0x0000000000007941 */ /* 0x000fea0003800000 */
.L_x_3835:
[----:B------:R-:W-:Y:S01]  /*5050*/  @!PT LDS RZ, [RZ] ;  /* 0x00000000fffff984 */ /* 0x000fe20000000800 */
[----:B------:R-:W-:Y:S01]  /*5060*/  @!PT LDS RZ, [RZ] ;  /* 0x00000000fffff984 */ /* 0x000fe20000000800 */
[----:B------:R-:W-:Y:S01]  /*5070*/  @!PT LDS RZ, [RZ] ;  /* 0x00000000fffff984 */ /* 0x000fe20000000800 */
[----:B------:R-:W-:Y:S01]  /*5080*/  @!PT LDS RZ, [RZ] ;  /* 0x00000000fffff984 */ /* 0x000fe20000000800 */
[----:B------:R5:W-:Y:S06]  /*5090*/  MEMBAR.ALL.CTA ;  /* 0x0000000000007992 */ /* 0x000bec0000008000 */
[----:B-----5:R-:W5:Y:S01]  /*50a0*/  FENCE.VIEW.ASYNC.S ;  /* 0x00000000000073c6 */ /* 0x020f620000000000 */
[----:B------:R-:W-:Y:S02]  /*50b0*/  VIADD R23, R23, 0x1 ;  /* 0x0000000117177836 */ /* 0x000fe40000000000 */
[----:B-1----:R-:W-:Y:S01]  /*50c0*/  @!P2 VIADD R58, R58, 0x28cc0 ;  /* 0x00028cc03a3aa836 */ /* 0x002fe20000000000 */
[----:B-----5:R1:W-:Y:S02]  /*50d0*/  BAR.SYNC.DEFER_BLOCKING R44, 0x80 ;  /* 0x0002002c0000751d */ /* 0x0203e40000010000 */
[----:B------:R-:W-:-:S02]  /*50e0*/  ISETP.NE.AND P3, PT, R23, 0x2, PT ;  /* 0x000000021700780c */ /* 0x000fc40003f65270 */
[----:B------:R-:W-:Y:S02]  /*50f0*/  @!P2 PRMT R58, RZ, 0x654, R58 ;  /* 0x00000654ff3aa816 */ /* 0x000fe4000000003a */
[----:B----4-:R-:W-:Y:S02]  /*5100*/  SEL R5, RZ, 0x1, P3 ;  /* 0x00000001ff057807 */ /* 0x010fe40001800000 */
[----:B------:R-:W-:Y:S02]  /*5110*/  SEL R23, R23, RZ, P3 ;  /* 0x000000ff17177207 */ /* 0x000fe40001800000 */
[----:B------:R-:W-:Y:S01]  /*5120*/  LOP3.LUT R188, R188, R5, RZ, 0x3c, !PT ;  /* 0x00000005bcbc7212 */ /* 0x000fe200078e3cff */
[----:B------:R1:W-:Y:S01]  /*5130*/  @!P2 SYNCS.ARRIVE.TRANS64.RED.A1T0 RZ, [R58+URZ], RZ ;  /* 0x000000ff3affa9a7 */ /* 0x0003e2000810043f */
[----:B------:R-:W-:Y:S01]  /*5140*/  PLOP3.LUT P2, PT, PT, PT, PT, 0x8, 0x0 ;  /* 0x000000000000781c */ /* 0x000fe20003f4e170 */
[----:B------:R-:W-:-:S12]  /*5150*/  @P1 BRA `(.L_x_3837) ;  /* 0xffffffd800041947 */ /* 0x000fd8000383ffff */
.L_x_3800:
[----:B------:R-:W-:Y:S04]  /*5160*/  BSSY B0, `(.L_x_3838) ;  /* 0x0000004000007945 */ /* 0x000fe80003800000 */
[----:B------:R-:W-:Y:S05]  /*5170*/  @P2 BRA `(.L_x_3839) ;  /* 0x0000000000082947 */ /* 0x000fea0003800000 */
[----:B------:R-:W4:Y:S02]  /*5180*/  FENCE.VIEW.ASYNC.G ;  /* 0x00000000000073c6 */ /* 0x000f240000000100 */
[----:B----4-:R-:W-:Y:S06]  /*5190*/  BAR.ARV 0xc, 0x180 ;  /* 0x0306000000007b1d */ /* 0x010fec0000002000 */
.L_x_3839:
[----:B------:R-:W-:Y:S05]  /*51a0*/  BSYNC B0 ;  /* 0x0000000000007941 */ /* 0x000fea0003800000 */
.L_x_3838:
[----:B------:R-:W4:Y:S01]  /*51b0*/  LDL R0, [R1+0x18] ;  /* 0x0000180001007983 */ /* 0x000f220000100800 */
[----:B------:R-:W-:Y:S01]  /*51c0*/  UISETP.NE.AND UP0, UPT, UR39, 0x1, UPT ;  /* 0x000000012700788c */ /* 0x000fe2000bf05270 */
[----:B------:R-:W-:Y:S01]  /*51d0*/  BSSY B7, `(.L_x_3840) ;  /* 0x0000887000077945 */ /* 0x000fe20003800000 */
[----:B------:R-:W-:-:S04]  /*51e0*/  ULDC UR4, c[0x0][0x9f0] ;  /* 0x00027c0000047ab9 */ /* 0x000fc80000000800 */
[----:B------:R-:W-:Y:S02]  /*51f0*/  PLOP3.LUT P1, PT, PT, PT, UP0, 0x80, 0x0 ;  /* 0x000000000000781c */ /* 0x000fe40003f2f008 */
[----:B----4-:R-:W-:-:S04]  /*5200*/  ISETP.NE.AND P0, PT, R0, RZ, PT ;  /* 0x000000ff0000720c */ /* 0x010fc80003f05270 */
[----:B------:R-:W-:-:S07]  /*5210*/  SEL R9, R0, UR4, P0 ;  /* 0x0000000400097c07 */ /* 0x000fce0008000000 */
[----:B------:R-:W-:Y:S05]  /*5220*/  @!P1 BRA `(.L_x_3841) ;  /* 0x0000002000449947 */ /* 0x000fea0003800000 */
[----:B------:R-:W-:Y:S01]  /*5230*/  LOP3.LUT P2, RZ, R18, 0x4, RZ, 0xc0, !PT ;  /* 0x0000000412ff7812 */ /* 0x000fe2000784c0ff */
[----:B------:R-:W-:Y:S01]  /*5240*/  BSSY B0, `(.L_x_3842) ;  /* 0x000001d000007945 */ /* 0x000fe20003800000 */
[----:B------:R-:W-:-:S11]  /*5250*/  IMAD.MOV.U32 R3, RZ, RZ, RZ ;  /* 0x000000ffff037224 */ /* 0x000fd600078e00ff */
[----:B------:R-:W-:Y:S05]  /*5260*/  @!P2 BRA `(.L_x_3843) ;  /* 0x000000000068a947 */ /* 0x000fea0003800000 */
[-C--:B------:R-:W-:Y:S02]  /*5270*/  IABS R6, R9.reuse ;  /* 0x0000000900067213 */ /* 0x080fe40000000000 */
[----:B------:R-:W-:Y:S02]  /*5280*/  IADD3 R0, R168, -0x1, R9 ;  /* 0xffffffffa8007810 */ /* 0x000fe40007ffe009 */
[----:B------:R-:W4:Y:S01]  /*5290*/  I2F.RP R3, R6 ;  /* 0x0000000600037306 */ /* 0x000f220000209400 */
[-C--:B------:R-:W-:Y:S02]  /*52a0*/  IABS R10, R9.reuse ;  /* 0x00000009000a7213 */ /* 0x080fe40000000000 */
[----:B------:R-:W-:Y:S02]  /*52b0*/  IABS R8, R0 ;  /* 0x0000000000087213 */ /* 0x000fe40000000000 */
[----:B------:R-:W-:-:S04]  /*52c0*/  LOP3.LUT R0, R0, R9, RZ, 0x3c, !PT ;  /* 0x0000000900007212 */ /* 0x000fc800078e3cff */
[----:B------:R-:W-:Y:S01]  /*52d0*/  ISETP.GE.AND P2, PT, R0, RZ, PT ;  /* 0x000000ff0000720c */ /* 0x000fe20003f46270 */
[----:B----4-:R-:W4:Y:S02]  /*52e0*/  MUFU.RCP R3, R3 ;  /* 0x0000000300037308 */ /* 0x010f240000001000 */
[----:B----4-:R-:W-:Y:S02]  /*52f0*/  VIADD R4, R3, 0xffffffe ;  /* 0x0ffffffe03047836 */ /* 0x010fe40000000000 */
[----:B------:R-:W-:-:S04]  /*5300*/  IMAD.MOV R3, RZ, RZ, -R10 ;  /* 0x000000ffff037224 */ /* 0x000fc800078e0a0a */
[----:B------:R4:W0:Y:S02]  /*5310*/  F2I.FTZ.U32.TRUNC.NTZ R5, R4 ;  /* 0x0000000400057305 */ /* 0x000824000021f000 */
[----:B----4-:R-:W-:Y:S02]  /*5320*/  IMAD.MOV.U32 R4, RZ, RZ, RZ ;  /* 0x000000ffff047224 */ /* 0x010fe400078e00ff */
[----:B0-----:R-:W-:-:S04]  /*5330*/  IMAD.MOV R7, RZ, RZ, -R5 ;  /* 0x000000ffff077224 */ /* 0x001fc800078e0a05 */
        /* <DEDUP_REMOVED lines=13> */
.L_x_3843:
[----:B------:R-:W-:Y:S05]  /*5410*/  BSYNC B0 ;  /* 0x0000000000007941 */ /* 0x000fea0003800000 */
.L_x_3842:
[----:B------:R-:W4:Y:S01]  /*5420*/  LDL R0, [R1+0x38] ;  /* 0x0000380001007983 */ /* 0x000f220000100800 */
[----:B------:R-:W-:Y:S01]  /*5430*/  PLOP3.LUT P0, PT, PT, PT, PT, 0x80, 0x0 ;  /* 0x000000000000781c */ /* 0x000fe20003f0f070 */
[----:B------:R-:W-:Y:S01]  /*5440*/  IMAD.MOV.U32 R21, RZ, RZ, RZ ;  /* 0x000000ffff157224 */ /* 0x000fe200078e00ff */
[----:B------:R-:W-:Y:S01]  /*5450*/  CS2R R150, SRZ ;  /* 0x0000000000967805 */ /* 0x000fe2000001ff00 */
        /* <DEDUP_REMOVED lines=41> */
[----:B---3--:R-:W-:Y:S02]  /*56f0*/  CS2R R68, SRZ ;  /* 0x0000000000447805 */ /* 0x008fe4000001ff00 */
[----:B------:R-:W-:Y:S02]  /*5700*/  CS2R R66, SRZ ;  /* 0x0000000000427805 */ /* 0x000fe4000001ff00 */
[----:B------:R-:W-:Y:S02]  /*5710*/  CS2R R64, SRZ ;  /* 0x0000000000407805 */ /* 0x000fe4000001ff00 */
[----:B------:R-:W-:Y:S02]  /*5720*/  CS2R R62, SRZ ;  /* 0x00000000003e7805 */ /* 0x000fe4000001ff00 */
[----:B------:R-:W-:Y:S02]  /*5730*/  CS2R R60, SRZ ;  /* 0x00000000003c7805 */ /* 0x000fe4000001ff00 */
[----:B-1----:R-:W-:-:S02]  /*5740*/  CS2R R58, SRZ ;  /* 0x00000000003a7805 */ /* 0x002fc4000001ff00 */
        /* <DEDUP_REMOVED lines=16> */
[----:B0-2---:R-:W-:Y:S01]  /*5850*/  CS2R R24, SRZ ;  /* 0x0000000000187805 */ /* 0x005fe2000001ff00 */
[----:B----4-:R-:W-:-:S05]  /*5860*/  IMAD R0, R0, R3, RZ ;  /* 0x0000000300007224 */ /* 0x010fca00078e02ff */
[----:B------:R-:W-:-:S04]  /*5870*/  VIADDMNMX R3, R0, R3, R168, PT ;  /* 0x0000000300037246 */ /* 0x000fc800038001a8 */
[----:B------:R-:W-:-:S13]  /*5880*/  ISETP.GT.AND P1, PT, R3, R0, PT ;  /* 0x000000000300720c */ /* 0x000fda0003f24270 */
[----:B------:R-:W-:Y:S05]  /*5890*/  @!P1 BRA `(.L_x_3844) ;  /* 0x0000008000689947 */ /* 0x000fea0003800000 */
[----:B------:R-:W2:Y:S04]  /*58a0*/  LDL R4, [R1+0x44] ;  /* 0x0000440001047983 */ /* 0x000ea80000100800 */
[----:B--2---:R-:W0:Y:S02]  /*58b0*/  SHFL.IDX PT, R4, R4, RZ, 0x1f ;  /* 0x00001fff04047589 */ /* 0x004e2400000e0000 */
[----:B0-----:R-:W-:-:S04]  /*58c0*/  LEA.HI R5, R4, R4, RZ, 0x1 ;  /* 0x0000000404057211 */ /* 0x001fc800078f08ff */
[----:B------:R-:W-:-:S05]  /*58d0*/  LOP3.LUT R5, R5, 0x1fffe, RZ, 0xc0, !PT ;  /* 0x0001fffe05057812 */ /* 0x000fca00078ec0ff */
[----:B------:R-:W-:Y:S02]  /*58e0*/  IMAD.IADD R5, R4, 0x1, -R5 ;  /* 0x0000000104057824 */ /* 0x000fe400078e0a05 */
[----:B------:R-:W-:Y:S02]  /*58f0*/  IMAD.U32 R4, RZ, RZ, UR37 ;  /* 0x00000025ff047e24 */ /* 0x000fe4000f8e00ff */
[----:B------:R-:W-:-:S03]  /*5900*/  IMAD R5, R5, 0x8000, R2 ;  /* 0x0000800005057824 */ /* 0x000fc600078e0202 */
[----:B------:R-:W-:Y:S01]  /*5910*/  ISETP.NE.AND P0, PT, R4, 0x3, PT ;  /* 0x000000030400780c */ /* 0x000fe20003f05270 */
[----:B------:R-:W-:-:S05]  /*5920*/  VIADD R5, R5, 0x400 ;  /* 0x0000040005057836 */ /* 0x000fca0000000000 */
[----:B------:R-:W-:-:S04]  /*5930*/  SHF.R.U32.HI R5, RZ, 0x4, R5 ;  /* 0x00000004ff057819 */ /* 0x000fc80000011605 */
[----:B------:R-:W-:-:S04]  /*5940*/  LOP3.LUT R5, R5, 0x3fff, RZ, 0xc0, !PT ;  /* 0x00003fff05057812 */ /* 0x000fc800078ec0ff */
[----:B------:R-:W-:Y:S01]  /*5950*/  LOP3.LUT R14, R5, 0x2000000, RZ, 0xfc, !PT ;  /* 0x02000000050e7812 */ /* 0x000fe200078efcff */
[----:B------:R-:W-:Y:S06]  /*5960*/  @!P0 BRA `(.L_x_3845) ;  /* 0x0000000000048947 */ /* 0x000fec0003800000 */
[----:B------:R-:W-:Y:S01]  /*5970*/  BPT.TRAP 0x1 ;  /* 0x000000040000795c */ /* 0x000fe20000300000 */
.L_x_3845:
[----:B------:R-:W-:Y:S01]  /*5980*/  IMAD R10, R19, 0x8, R2 ;  /* 0x00000008130a7824 */ /* 0x000fe200078e0202 */
[----:B------:R-:W-:Y:S01]  /*5990*/  SHF.L.U32 R7, R185, 0x1f, RZ ;  /* 0x0000001fb9077819 */ /* 0x000fe200000006ff */
[----:B------:R-:W-:Y:S01]  /*59a0*/  VIADD R4, R2, 0x26800 ;  /* 0x0002680002047836 */ /* 0x000fe20000000000 */
[----:B------:R-:W-:Y:S02]  /*59b0*/  BSSY B0, `(.L_x_3846) ;  /* 0x0000008000007945 */ /* 0x000fe40003800000 */
[----:B------:R-:W0:Y:S02]  /*59c0*/  SYNCS.PHASECHK.TRANS64.TRYWAIT P1, [R10+URZ+0x28c50], R7 ;  /* 0x028c50070a0075a7 */ /* 0x000e24000802017f */
[----:B------:R-:W-:Y:S01]  /*59d0*/  SHF.R.U32.HI R5, RZ, 0x4, R4 ;  /* 0x00000004ff057819 */ /* 0x000fe20000011604 */
[----:B------:R-:W-:-:S03]  /*59e0*/  IMAD R4, R19, 0x1000, R14 ;  /* 0x0000100013047824 */ /* 0x000fc600078e020e */
[----:B------:R-:W-:-:S04]  /*59f0*/  LOP3.LUT R5, R5, 0x3fff, RZ, 0xc0, !PT ;  /* 0x00003fff05057812 */ /* 0x000fc800078ec0ff */
[----:B------:R-:W-:Y:S01]  /*5a00*/  LOP3.LUT R11, R5, 0x10000, RZ, 0xfc, !PT ;  /* 0x00010000050b7812 */ /* 0x000fe200078efcff */
[----:B------:R-:W-:Y:S01]  /*5a10*/  IMAD.MOV.U32 R5, RZ, RZ, 0x40000040 ;  /* 0x40000040ff057424 */ /* 0x000fe200078e00ff */
[----:B0-----:R-:W-:Y:S06]  /*5a20*/  @!P1 BRA `(.L_x_3847) ;  /* 0x0000014c00b09947 */ /* 0x001fec0003800000 */
.L_x_4076:
[----:B------:R-:W-:Y:S05]  /*5a30*/  BSYNC B0 ;  /* 0x0000000000007941 */ /* 0x000fea0003800000 */
.L_x_3846:
[----:B------:R-:W-:Y:S01]  /*5a40*/  BAR.SYNC.DEFER_BLOCKING 0xe, 0x100 ;  /* 0x0384000000007b1d */ /* 0x000fe20000010000 */
[----:B------:R-:W-:Y:S01]  /*5a50*/  IMAD.MOV.U32 R6, RZ, RZ, R11 ;  /* 0x000000ffff067224 */ /* 0x000fe200078e000b */
[C---:B------:R-:W-:Y:S01]  /*5a60*/  R2UR UR6, R4.reuse ;  /* 0x00000000040672ca */ /* 0x040fe200000e0000 */
[----:B0-----:R-:W-:Y:S01]  /*5a70*/  IMAD.MOV.U32 R7, RZ, RZ, 0x40000040 ;  /* 0x40000040ff077424 */ /* 0x001fe200078e00ff */
[----:B------:R-:W-:Y:S01]  /*5a80*/  R2UR UR7, R5 ;  /* 0x00000000050772ca */ /* 0x000fe200000e0000 */
[----:B------:R-:W-:Y:S01]  /*5a90*/  VIADD R8, R4, 0x100 ;  /* 0x0000010004087836 */ /* 0x000fe20000000000 */
[----:B------:R-:W-:Y:S01]  /*5aa0*/  R2UR UR4, R6 ;  /* 0x00000000060472ca */ /* 0x000fe200000e0000 */
[----:B------:R-:W-:Y:S01]  /*5ab0*/  IMAD.MOV.U32 R9, RZ, RZ, 0x40000040 ;  /* 0x40000040ff097424 */ /* 0x000fe200078e00ff */
[----:B------:R-:W-:Y:S01]  /*5ac0*/  R2UR UR5, R7 ;  /* 0x00000000070572ca */ /* 0x000fe200000e0000 */
[----:B------:R-:W-:Y:S01]  /*5ad0*/  VIADD R6, R4, 0x80 ;  /* 0x0000008004067836 */ /* 0x000fe20000000000 */
[----:B------:R-:W-:Y:S01]  /*5ae0*/  R2UR UR14, R8 ;  /* 0x00000000080e72ca */ /* 0x000fe200000e0000 */
[----:B------:R-:W-:Y:S01]  /*5af0*/  VIADD R8, R11, 0x2 ;  /* 0x000000020b087836 */ /* 0x000fe20000000000 */
[----:B------:R-:W-:Y:S01]  /*5b00*/  R2UR UR15, R9 ;  /* 0x00000000090f72ca */ /* 0x000fe200000e0000 */
[----:B------:R-:W-:Y:S01]  /*5b10*/  IMAD.MOV.U32 R9, RZ, RZ, 0x40000040 ;  /* 0x40000040ff097424 */ /* 0x000fe200078e00ff */
        /* <DEDUP_REMOVED lines=9> */
[----:B------:R-:W-:Y:S01]  /*5bb0*/  WARPGROUP.ARRIVE ;  /* 0x00000000000079c5 */ /* 0x000fe20000000000 */
[----:B------:R-:W-:-:S05]  /*5bc0*/  R2UR UR13, R7 ;  /* 0x00000000070d72ca */ /* 0x000fca00000e0000 */
[----:B------:R-:W-:Y:S01]  /*5bd0*/  HGMMA.64x256x16.F32.BF16 R24, gdesc[UR4].tnspB, RZ, !UPT, gsb0 ;  /* 0x43e00000041879f0 */ /* 0x000fe2000c0018ff */
[----:B------:R-:W-:Y:S01]  /*5be0*/  R2UR UR6, R4 ;  /* 0x00000000040672ca */ /* 0x000fe200000e0000 */
[----:B------:R-:W-:Y:S01]  /*5bf0*/  VIADD R4, R11, 0x6 ;  /* 0x000000060b047836 */ /* 0x000fe20000000000 */
[----:B------:R-:W-:Y:S01]  /*5c00*/  R2UR UR7, R5 ;  /* 0x00000000050772ca */ /* 0x000fe200000e0000 */
[----:B------:R-:W-:-:S03]  /*5c10*/  IMAD.MOV.U32 R5, RZ, RZ, 0x40000040 ;  /* 0x40000040ff057424 */ /* 0x000fc600078e00ff */
[----:B------:R-:W-:Y:S02]  /*5c20*/  R2UR UR4, R4 ;  /* 0x00000000040472ca */ /* 0x000fe400000e0000 */
[----:B------:R-:W-:Y:S01]  /*5c30*/  R2UR UR5, R5 ;  /* 0x00000000050572ca */ /* 0x000fe200000e0000 */
        /* <DEDUP_REMOVED lines=16> */
.L_x_3848:
[----:B------:R-:W-:Y:S01]  /*5d40*/  VIADD R3, R3, 0xfffffffe ;  /* 0xfffffffe03037836 */ /* 0x000fe20000000000 */
[----:B------:R-:W-:Y:S01]  /*5d50*/  BSSY B0, `(.L_x_3849) ;  /* 0x00000cf000007945 */ /* 0x000fe20003800000 */
[----:B------:R-:W-:-:S03]  /*5d60*/  VIADD R10, R10, 0x28c60 ;  /* 0x00028c600a0a7836 */ /* 0x000fc60000000000 */
[----:B------:R-:W-:Y:S02]  /*5d70*/  ISETP.GE.AND P1, PT, R3, R0, PT ;  /* 0x000000000300720c */ /* 0x000fe40003f26270 */
[----:B------:R-:W-:-:S04]  /*5d80*/  PRMT R10, R190, 0x654, R10 ;  /* 0x00000654be0a7816 */ /* 0x000fc8000000000a */
[----:B------:R0:W-:Y:S07]  /*5d90*/  SYNCS.ARRIVE.TRANS64.RED.A1T0 RZ, [R10+URZ], RZ ;  /* 0x000000ff0aff79a7 */ /* 0x0001ee000810043f */
[----:B------:R-:W-:Y:S05]  /*5da0*/  @!P1 BRA `(.L_x_3850) ;  /* 0x0000000c00249947 */ /* 0x000fea0003800000 */
.L_x_3857:
[----:B------:R-:W-:Y:S01]  /*5db0*/  BAR.SYNC.DEFER_BLOCKING 0xe, 0x100 ;  /* 0x0384000000007b1d */ /* 0x000fe20000010000 */
[C---:B01----:R-:W-:Y:S02]  /*5dc0*/  IMAD R10, R19.reuse, 0x40, R195 ;  /* 0x00000040130a7824 */ /* 0x043fe400078e02c3 */
[----:B------:R-:W-:Y:S02]  /*5dd0*/  VIADD R19, R19, 0x1 ;  /* 0x0000000113137836 */ /* 0x000fe40000000000 */
[----:B------:R-:W-:-:S03]  /*5de0*/  IMAD R10, R10, 0x4, R2 ;  /* 0x000000040a0a7824 */ /* 0x000fc600078e0202 */
[----:B------:R-:W-:-:S04]  /*5df0*/  ISETP.NE.AND P1, PT, R19, 0x2, PT ;  /* 0x000000021300780c */ /* 0x000fc80003f25270 */
[----:B------:R-:W-:Y:S01]  /*5e00*/  SEL R19, R19, RZ, P1 ;  /* 0x000000ff13137207 */ /* 0x000fe20000800000 */
[----:B------:R-:W0:Y:S04]  /*5e10*/  LDS R11, [R10+0x28800] ;  /* 0x028800000a0b7984 */ /* 0x000e280000000800 */
[----:B------:R-:W1:Y:S01]  /*5e20*/  LDS R10, [R10+0x28820] ;  /* 0x028820000a0a7984 */ /* 0x000e620000000800 */
[-C--:B0-----:R-:W-:Y:S01]  /*5e30*/  FMUL.FTZ R24, R24, R11.reuse ;  /* 0x0000000b18187220 */ /* 0x081fe20000410000 */
[-C--:B------:R-:W-:Y:S01]  /*5e40*/  FMUL.FTZ R25, R25, R11.reuse ;  /* 0x0000000b19197220 */ /* 0x080fe20000410000 */
[-C--:B------:R-:W-:Y:S01]  /*5e50*/  FMUL.FTZ R28, R28, R11.reuse ;  /* 0x0000000b1c1c7220 */ /* 0x080fe20000410000 */
[-C--:B------:R-:W-:Y:S01]  /*5e60*/  FMUL.FTZ R29, R29, R11.reuse ;  /* 0x0000000b1d1d7220 */ /* 0x080fe20000410000 */
        /* <DEDUP_REMOVED lines=126> */
[----:B------:R-:W-:Y:S06]  /*6650*/  @!P0 BRA `(.L_x_3851) ;  /* 0x0000000000048947 */ /* 0x000fec0003800000 */
[----:B------:R-:W-:Y:S01]  /*6660*/  BPT.TRAP 0x1 ;  /* 0x000000040000795c */ /* 0x000fe20000300000 */
.L_x_3851:
[----:B------:R-:W-:Y:S01]  /*6670*/  IMAD R10, R19, 0x8, R2 ;  /* 0x00000008130a7824 */ /* 0x000fe200078e0202 */
[----:B------:R-:W-:-:S04]  /*6680*/  SHF.L.U32 R11, R185, 0x1f, RZ ;  /* 0x0000001fb90b7819 */ /* 0x000fc800000006ff */
[----:B------:R0:W1:Y:S01]  /*6690*/  SYNCS.PHASECHK.TRANS64.TRYWAIT P1, [R10+URZ+0x28c50], R11 ;  /* 0x028c500b0a0075a7 */ /* 0x000062000802017f */
[----:B------:R-:W-:Y:S05]  /*66a0*/  @!P0 BRA `(.L_x_3852) ;  /* 0x0000000000048947 */ /* 0x000fea0003800000 */
[----:B------:R-:W-:Y:S01]  /*66b0*/  BPT.TRAP 0x1 ;  /* 0x000000040000795c */ /* 0x000fe20000300000 */
.L_x_3852:
[----:B------:R-:W-:Y:S04]  /*66c0*/  BSSY B1, `(.L_x_3853) ;  /* 0x0000004000017945 */ /* 0x000fe80003800000 */
[----:B-1----:R-:W-:Y:S05]  /*66d0*/  @P1 BRA `(.L_x_3854) ;  /* 0x0000000000081947 */ /* 0x002fea0003800000 */
[----:B------:R-:W1:Y:S02]  /*66e0*/  SYNCS.PHASECHK.TRANS64.TRYWAIT P1, [R10+URZ+0x28c50], R11 ;  /* 0x028c500b0a0075a7 */ /* 0x000e64000802017f */
[----:B-1----:R-:W-:Y:S05]  /*66f0*/  @!P1 BRA `(.L_x_3855) ;  /* 0x0000014000909947 */ /* 0x002fea0003800000 */
.L_x_3854:
[----:B------:R-:W-:Y:S05]  /*6700*/  BSYNC B1 ;  /* 0x0000000000017941 */ /* 0x000fea0003800000 */
.L_x_3853:
[----:B01----:R-:W-:Y:S01]  /*6710*/  IMAD R10, R19, 0x1000, R14 ;  /* 0x00001000130a7824 */ /* 0x003fe200078e020e */
[----:B------:R-:W-:Y:S01]  /*6720*/  WARPGROUP.ARRIVE ;  /* 0x00000000000079c5 */ /* 0x000fe20000000000 */
[----:B------:R-:W-:Y:S01]  /*6730*/  IMAD.MOV.U32 R11, RZ, RZ, 0x40000040 ;  /* 0x40000040ff0b7424 */ /* 0x000fe200078e00ff */
[----:B------:R-:W-:Y:S01]  /*6740*/  R2UR UR8, R8 ;  /* 0x00000000080872ca */ /* 0x000fe200000e0000 */
[C---:B------:R-:W-:Y:S01]  /*6750*/  VIADD R12, R10.reuse, 0x80 ;  /* 0x000000800a0c7836 */ /* 0x040fe20000000000 */
[----:B------:R-:W-:Y:S01]  /*6760*/  R2UR UR6, R10 ;  /* 0x000000000a0672ca */ /* 0x000fe200000e0000 */
[----:B------:R-:W-:Y:S01]  /*6770*/  IMAD.MOV.U32 R13, RZ, RZ, 0x40000040 ;  /* 0x40000040ff0d7424 */ /* 0x000fe200078e00ff */
[C---:B------:R-:W-:Y:S02]  /*6780*/  R2UR UR7, R11.reuse ;  /* 0x000000000b0772ca */ /* 0x040fe400000e0000 */
[----:B------:R-:W-:Y:S01]  /*6790*/  R2UR UR10, R12 ;  /* 0x000000000c0a72ca */ /* 0x000fe200000e0000 */
[C---:B------:R-:W-:Y:S01]  /*67a0*/  VIADD R12, R10.reuse, 0x100 ;  /* 0x000001000a0c7836 */ /* 0x040fe20000000000 */
[----:B------:R-:W-:Y:S01]  /*67b0*/  R2UR UR5, R11 ;  /* 0x000000000b0572ca */ /* 0x000fe200000e0000 */
[----:B------:R-:W-:Y:S01]  /*67c0*/  VIADD R10, R10, 0x180 ;  /* 0x000001800a0a7836 */ /* 0x000fe20000000000 */
[----:B------:R-:W-:-:S02]  /*67d0*/  R2UR UR11, R13 ;  /* 0x000000000d0b72ca */ /* 0x000fc400000e0000 */
[----:B------:R-:W-:Y:S02]  /*67e0*/  R2UR UR9, R9 ;  /* 0x00000000090972ca */ /* 0x000fe400000e0000 */
[----:B------:R-:W-:Y:S01]  /*67f0*/  R2UR UR18, R10 ;  /* 0x000000000a1272ca */ /* 0x000fe200000e0000 */
[----:B------:R-:W-:Y:S01]  /*6800*/  VIADD R10, R2, 0x26800 ;  /* 0x00026800020a7836 */ /* 0x000fe20000000000 */
[----:B------:R-:W-:Y:S02]  /*6810*/  R2UR UR14, R12 ;  /* 0x000000000c0e72ca */ /* 0x000fe400000e0000 */
[----:B------:R-:W-:Y:S02]  /*6820*/  R2UR UR15, R13 ;  /* 0x000000000d0f72ca */ /* 0x000fe400000e0000 */
[----:B------:R-:W-:Y:S02]  /*6830*/  SHF.R.U32.HI R10, RZ, 0x4, R10 ;  /* 0x00000004ff0a7819 */ /* 0x000fe4000001160a */
[----:B------:R-:W-:-:S02]  /*6840*/  R2UR UR12, R6 ;  /* 0x00000000060c72ca */ /* 0x000fc400000e0000 */
[----:B------:R-:W-:Y:S02]  /*6850*/  LOP3.LUT R10, R10, 0x3fff, RZ, 0xc0, !PT ;  /* 0x00003fff0a0a7812 */ /* 0x000fe400078ec0ff */
[----:B------:R-:W-:Y:S02]  /*6860*/  R2UR UR13, R7 ;  /* 0x00000000070d72ca */ /* 0x000fe400000e0000 */
[----:B------:R-:W-:Y:S02]  /*6870*/  LOP3.LUT R10, R10, 0x10000, RZ, 0xfc, !PT ;  /* 0x000100000a0a7812 */ /* 0x000fe400078efcff */
[----:B------:R-:W-:Y:S02]  /*6880*/  R2UR UR19, R11 ;  /* 0x000000000b1372ca */ /* 0x000fe400000e0000 */
[----:B------:R-:W-:Y:S02]  /*6890*/  R2UR UR4, R10 ;  /* 0x000000000a0472ca */ /* 0x000fe400000e0000 */
[----:B------:R-:W-:-:S02]  /*68a0*/  R2UR UR16, R4 ;  /* 0x00000000041072ca */ /* 0x000fc400000e0000 */
[----:B------:R-:W-:-:S09]  /*68b0*/  R2UR UR17, R5 ;  /* 0x00000000051172ca */ /* 0x000fd200000e0000 */
        /* <DEDUP_REMOVED lines=17> */
.L_x_3856:
[----:B------:R-:W-:Y:S01]  /*69d0*/  IMAD R10, R19, 0x8, R2 ;  /* 0x00000008130a7824 */ /* 0x000fe200078e0202 */
[C---:B------:R-:W-:Y:S01]  /*69e0*/  ISETP.GT.AND P1, PT, R3.reuse, R0, PT ;  /* 0x000000000300720c */ /* 0x040fe20003f24270 */
[----:B------:R-:W-:Y:S02]  /*69f0*/  VIADD R3, R3, 0xffffffff ;  /* 0xffffffff03037836 */ /* 0x000fe40000000000 */
[----:B------:R-:W-:-:S05]  /*6a00*/  VIADD R10, R10, 0x28c60 ;  /* 0x00028c600a0a7836 */ /* 0x000fca0000000000 */
[----:B------:R-:W-:-:S04]  /*6a10*/  PRMT R10, R190, 0x654, R10 ;  /* 0x00000654be0a7816 */ /* 0x000fc8000000000a */
[----:B------:R1:W-:Y:S01]  /*6a20*/  SYNCS.ARRIVE.TRANS64.RED.A1T0 RZ, [R10+URZ], RZ ;  /* 0x000000ff0aff79a7 */ /* 0x0003e2000810043f */
[----:B------:R-:W-:Y:S05]  /*6a30*/  @P1 BRA `(.L_x_3857) ;  /* 0xfffffff000dc1947 */ /* 0x000fea000383ffff */
.L_x_3850:
[----:B------:R-:W-:Y:S05]  /*6a40*/  BSYNC B0 ;  /* 0x0000000000007941 */ /* 0x000fea0003800000 */
.L_x_3849:
[----:B------:R-:W-:Y:S01]  /*6a50*/  BAR.SYNC.DEFER_BLOCKING 0xe, 0x100 ;  /* 0x0384000000007b1d */ /* 0x000fe20000010000 */
[C---:B------:R-:W-:Y:S01]  /*6a60*/  IMAD R0, R19.reuse, 0x40, R195 ;  /* 0x0000004013007824 */ /* 0x040fe200078e02c3 */
[----:B------:R-:W-:Y:S01]  /*6a70*/  PLOP3.LUT P0, PT, PT, PT, PT, 0x8, 0x0 ;  /* 0x000000000000781c */ /* 0x000fe20003f0e170 */
[----:B------:R-:W-:Y:S02]  /*6a80*/  VIADD R19, R19, 0x1 ;  /* 0x0000000113137836 */ /* 0x000fe40000000000 */
[----:B------:R-:W-:Y:S02]  /*6a90*/  IMAD R2, R0, 0x4, R2 ;  /* 0x0000000400027824 */ /* 0x000fe400078e0202 */
[----:B------:R-:W-:Y:S01]  /*6aa0*/  IMAD.MOV.U32 R21, RZ, RZ, RZ ;  /* 0x000000ffff157224 */ /* 0x000fe200078e00ff */
[----:B------:R-:W-:Y:S01]  /*6ab0*/  ISETP.NE.AND P1, PT, R19, 0x2, PT ;  /* 0x000000021300780c */ /* 0x000fe20003f25270 */
[----:B------:R-:W-:-:S03]  /*6ac0*/  IMAD.MOV.U32 R156, RZ, RZ, RZ ;  /* 0x000000ffff9c7224 */ /* 0x000fc600078e00ff */
[----:B------:R-:W-:Y:S01]  /*6ad0*/  SEL R19, R19, RZ, P1 ;  /* 0x000000ff13137207 */ /* 0x000fe20000800000 */
[----:B------:R-:W2:Y:S02]  /*6ae0*/  LDS R0, [R2+0x28800] ;  /* 0x0288000002007984 */ /* 0x000ea40000000800 */
        /* <DEDUP_REMOVED lines=63> */
[----:B------:R-:W-:-:S02]  /*6ee0*/  FMUL.FTZ R149, R149, R0 ;  /* 0x0000000095957220 */ /* 0x000fc40000410000 */
        /* <DEDUP_REMOVED lines=65> */
[----:B------:R-:W-:-:S04]  /*7300*/  SEL R0, RZ, 0x1, P1 ;  /* 0x00000001ff007807 */ /* 0x000fc80000800000 */
[----:B------:R-:W-:Y:S01]  /*7310*/  LOP3.LUT R185, R185, R0, RZ, 0x3c, !PT ;  /* 0x00000000b9b97212 */ /* 0x000fe200078e3cff */
[----:B------:R-:W-:Y:S06]  /*7320*/  BAR.ARV 0xf, 0x100 ;  /* 0x03c4000000007b1d */ /* 0x000fec0000002000 */
[----:B------:R-:W-:Y:S05]  /*7330*/  BRA `(.L_x_3844) ;  /* 0x0000006400c07947 */ /* 0x000fea0003800000 */
.L_x_3841:
[----:B------:R-:W-:Y:S01]  /*7340*/  LOP3.LUT P1, RZ, R18, 0x4, RZ, 0xc0, !PT ;  /* 0x0000000412ff7812 */ /* 0x000fe2000782c0ff */
[----:B------:R-:W-:Y:S01]  /*7350*/  BSSY B0, `(.L_x_3858) ;  /* 0x000001e000007945 */ /* 0x000fe20003800000 */
[----:B------:R-:W-:-:S11]  /*7360*/  IMAD.MOV.U32 R3, RZ, RZ, RZ ;  /* 0x000000ffff037224 */ /* 0x000fd600078e00ff */
[----:B------:R-:W-:Y:S05]  /*7370*/  @!P1 BRA `(.L_x_3859) ;  /* 0x00000000006c9947 */ /* 0x000fea0003800000 */
[-C--:B------:R-:W-:Y:S02]  /*7380*/  IABS R3, R9.reuse ;  /* 0x0000000900037213 */ /* 0x080fe40000000000 */
[----:B------:R-:W-:Y:S02]  /*7390*/  IADD3 R0, R168, -0x1, R9 ;  /* 0xffffffffa8007810 */ /* 0x000fe40007ffe009 */
[----:B------:R-:W4:Y:S01]  /*73a0*/  I2F.RP R6, R3 ;  /* 0x0000000300067306 */ /* 0x000f220000209400 */
[----:B------:R-:W-:-:S05]  /*73b0*/  IABS R10, R9 ;  /* 0x00000009000a7213 */ /* 0x000fca0000000000 */
[----:B------:R-:W-:Y:S02]  /*73c0*/  IMAD.MOV R10, RZ, RZ, -R10 ;  /* 0x000000ffff0a7224 */ /* 0x000fe400078e0a0a */
[----:B----4-:R-:W4:Y:S02]  /*73d0*/  MUFU.RCP R6, R6 ;  /* 0x0000000600067308 */ /* 0x010f240000001000 */
[----:B----4-:R-:W-:Y:S01]  /*73e0*/  VIADD R4, R6, 0xffffffe ;  /* 0x0ffffffe06047836 */ /* 0x010fe20000000000 */
[----:B------:R-:W-:Y:S02]  /*73f0*/  IABS R6, R0 ;  /* 0x0000000000067213 */ /* 0x000fe40000000000 */
[----:B------:R-:W-:-:S03]  /*7400*/  LOP3.LUT R0, R0, R9, RZ, 0x3c, !PT ;  /* 0x0000000900007212 */ /* 0x000fc600078e3cff */
[----:B------:R4:W0:Y:S01]  /*7410*/  F2I.FTZ.U32.TRUNC.NTZ R5, R4 ;  /* 0x0000000400057305 */ /* 0x000822000021f000 */
[----:B------:R-:W-:Y:S01]  /*7420*/  ISETP.GE.AND P2, PT, R0, RZ, PT ;  /* 0x000000ff0000720c */ /* 0x000fe20003f46270 */
[----:B----4-:R-:W-:Y:S02]  /*7430*/  IMAD.MOV.U32 R4, RZ, RZ, RZ ;  /* 0x000000ffff047224 */ /* 0x010fe400078e00ff */
[----:B0-----:R-:W-:-:S04]  /*7440*/  IMAD.MOV R8, RZ, RZ, -R5 ;  /* 0x000000ffff087224 */ /* 0x001fc800078e0a05 */
        /* <DEDUP_REMOVED lines=14> */
.L_x_3859:
[----:B------:R-:W-:Y:S05]  /*7530*/  BSYNC B0 ;  /* 0x0000000000007941 */ /* 0x000fea0003800000 */
.L_x_3858:
        /* <DEDUP_REMOVED lines=72> */
[----:B------:R-:W2:Y:S01]  /*79c0*/  LDL R0, [R1+0x44] ;  /* 0x0000440001007983 */ /* 0x000ea20000100800 */
[----:B------:R-:W-:Y:S03]  /*79d0*/  BSSY B6, `(.L_x_3860) ;  /* 0x000001c000067945 */ /* 0x000fe60003800000 */
[----:B--2---:R-:W0:Y:S02]  /*79e0*/  SHFL.IDX PT, R0, R0, RZ, 0x1f ;  /* 0x00001fff00007589 */ /* 0x004e2400000e0000 */
[----:B0-----:R-:W-:-:S04]  /*79f0*/  LEA.HI R3, R0, R0, RZ, 0x1 ;  /* 0x0000000000037211 */ /* 0x001fc800078f08ff */
[----:B------:R-:W-:-:S05]  /*7a00*/  LOP3.LUT R3, R3, 0x1fffe, RZ, 0xc0, !PT ;  /* 0x0001fffe03037812 */ /* 0x000fca00078ec0ff */
        /* <DEDUP_REMOVED lines=24> */
.L_x_3861:
[----:B------:R-:W-:Y:S05]  /*7b90*/  BSYNC B6 ;  /* 0x0000000000067941 */ /* 0x000fea0003800000 */
.L_x_3860:
[----:B------:R-:W-:Y:S02]  /*7ba0*/  ULDC UR4, c[0x0][0x3f4] ;  /* 0x0000fd0000047ab9 */ /* 0x000fe40000000800 */
[----:B------:R-:W-:-:S13]  /*7bb0*/  ISETP.LT.AND P0, PT, RZ, UR4, PT ;  /* 0x00000004ff007c0c */ /* 0x000fda000bf01270 */
[----:B------:R-:W-:Y:S05]  /*7bc0*/  @P0 BRA `(.L_x_3862) ;  /* 0x0000000000400947 */ /* 0x000fea0003800000 */
[----:B------:R-:W2:Y:S02]  /*7bd0*/  LDL R20, [R1+0x3c] ;  /* 0x00003c0001147983 */ /* 0x000ea40000100800 */
[----:B--2---:R-:W-:-:S04]  /*7be0*/  LEA.HI R0, R20, R20, RZ, 0x1 ;  /* 0x0000001414007211 */ /* 0x004fc800078f08ff */
[----:B------:R-:W-:-:S05]  /*7bf0*/  LOP3.LUT R0, R0, 0xfffffffe, RZ, 0xc0, !PT ;  /* 0xfffffffe00007812 */ /* 0x000fca00078ec0ff */
[----:B------:R-:W-:-:S05]  /*7c00*/  IMAD.IADD R0, R20, 0x1, -R0 ;  /* 0x0000000114007824 */ /* 0x000fca00078e0a00 */
[----:B------:R-:W-:-:S04]  /*7c10*/  SHF.L.U32 R3, R0, 0x1f, RZ ;  /* 0x0000001f00037819 */ /* 0x000fc800000006ff */
[----:B------:R0:W1:Y:S03]  /*7c20*/  SYNCS.PHASECHK.TRANS64.TRYWAIT P0, [R2+URZ+0x28c00], R3 ;  /* 0x028c0003020075a7 */ /* 0x000066000800017f */
[----:B-1----:R-:W-:Y:S05]  /*7c30*/  @!P0 NANOSLEEP.SYNCS 0x989680 ;  /* 0x009896800000895d */ /* 0x002fea0003900000 */
[----:B------:R-:W1:Y:S01]  /*7c40*/  @!P0 SYNCS.PHASECHK.TRANS64 P0, [R2+URZ+0x28c00], R3 ;  /* 0x028c0003020085a7 */ /* 0x000e62000800007f */
[----:B------:R-:W-:Y:S04]  /*7c50*/  BSSY B0, `(.L_x_3863) ;  /* 0x0000006000007945 */ /* 0x000fe80003800000 */
[----:B-1----:R-:W-:Y:S05]  /*7c60*/  @P0 BRA `(.L_x_3864) ;  /* 0x0000000000100947 */ /* 0x002fea0003800000 */
.L_x_3865:
[----:B-1----:R1:W2:Y:S02]  /*7c70*/  SYNCS.PHASECHK.TRANS64.TRYWAIT P0, [R2+URZ+0x28c00], R3 ;  /* 0x028c0003020075a7 */ /* 0x0022a4000800017f */
[----:B--2---:R-:W-:Y:S05]  /*7c80*/  @!P0 NANOSLEEP.SYNCS 0x989680 ;  /* 0x009896800000895d */ /* 0x004fea0003900000 */
[----:B------:R-:W2:Y:S02]  /*7c90*/  @!P0 SYNCS.PHASECHK.TRANS64 P0, [R2+URZ+0x28c00], R3 ;  /* 0x028c0003020085a7 */ /* 0x000ea4000800007f */
[----:B--2---:R-:W-:Y:S05]  /*7ca0*/  @!P0 BRA `(.L_x_3865) ;  /* 0xfffffffc00f08947 */ /* 0x004fea000383ffff */
.L_x_3864:
[----:B------:R-:W-:Y:S05]  /*7cb0*/  BSYNC B0 ;  /* 0x0000000000007941 */ /* 0x000fea0003800000 */
.L_x_3863:
[----:B------:R-:W-:Y:S05]  /*7cc0*/  BRA `(.L_x_3866) ;  /* 0x0000002000bc7947 */ /* 0x000fea0003800000 */
.L_x_3862:
[----:B-----5:R-:W-:Y:S01]  /*7cd0*/  SHF.R.S32.HI R0, RZ, 0x1f, R154 ;  /* 0x0000001fff007819 */ /* 0x020fe2000001149a */
[----:B------:R-:W-:Y:S01]  /*7ce0*/  VIADD R4, R2, 0x20400 ;  /* 0x0002040002047836 */ /* 0x000fe20000000000 */
[----:B------:R-:W-:Y:S01]  /*7cf0*/  ULDC.64 UR4, c[0x0][0x3f8] ;  /* 0x0000fe0000047ab9 */ /* 0x000fe20000000a00 */
[----:B------:R-:W-:Y:S01]  /*7d00*/  ULDC.64 UR6, c[0x0][0x408] ;  /* 0x0001020000067ab9 */ /* 0x000fe20000000a00 */
[----:B------:R-:W-:Y:S01]  /*7d10*/  BSSY B6, `(.L_x_3867) ;  /* 0x0000021000067945 */ /* 0x000fe20003800000 */
[----:B------:R-:W-:Y:S01]  /*7d20*/  IMAD R3, R0, UR4, RZ ;  /* 0x0000000400037c24 */ /* 0x000fe2000f8e02ff */
[----:B------:R-:W-:Y:S01]  /*7d30*/  LOP3.LUT P0, RZ, R4, 0x3ff, RZ, 0xc0, !PT ;  /* 0x000003ff04ff7812 */ /* 0x000fe2000780c0ff */
[----:B------:R-:W-:Y:S02]  /*7d40*/  IMAD R9, R0, UR6, RZ ;  /* 0x0000000600097c24 */ /* 0x000fe4000f8e02ff */
[----:B------:R-:W-:-:S04]  /*7d50*/  IMAD.WIDE.U32 R4, R154, UR4, RZ ;  /* 0x000000049a047c25 */ /* 0x000fc8000f8e00ff */
[C---:B------:R-:W-:Y:S01]  /*7d60*/  IMAD R3, R154.reuse, UR5, R3 ;  /* 0x000000059a037c24 */ /* 0x040fe2000f8e0203 */
[----:B------:R-:W-:Y:S01]  /*7d70*/  ULDC.64 UR4, c[0x0][0x3e8] ;  /* 0x0000fa0000047ab9 */ /* 0x000fe20000000a00 */
[----:B------:R-:W-:Y:S01]  /*7d80*/  IMAD.WIDE.U32 R6, R154, UR6, RZ ;  /* 0x000000069a067c25 */ /* 0x000fe2000f8e00ff */
[----:B------:R-:W-:-:S03]  /*7d90*/  LEA R25, P1, R4, UR4, 0x1 ;  /* 0x0000000404197c11 */ /* 0x000fc6000f8208ff */
[----:B------:R-:W-:Y:S01]  /*7da0*/  IMAD R9, R154, UR7, R9 ;  /* 0x000000079a097c24 */ /* 0x000fe2000f8e0209 */
[----:B------:R-:W-:Y:S01]  /*7db0*/  ULDC.64 UR6, c[0x0][0x400] ;  /* 0x0001000000067ab9 */ /* 0x000fe20000000a00 */
        /* <DEDUP_REMOVED lines=22> */
.L_x_3868:
[----:B------:R-:W-:Y:S05]  /*7f20*/  BSYNC B6 ;  /* 0x0000000000067941 */ /* 0x000fea0003800000 */
.L_x_3867:
[----:B------:R-:W-:Y:S01]  /*7f30*/  ULDC.U8 UR4, c[0x0][0x410] ;  /* 0x0001040000047ab9 */ /* 0x000fe20000000000 */
[----:B------:R-:W-:Y:S01]  /*7f40*/  BSSY B0, `(.L_x_3869) ;  /* 0x00001ff000007945 */ /* 0x000fe20003800000 */
[----:B------:R-:W-:Y:S01]  /*7f50*/  ISETP.NE.AND P0, PT, RZ, UR4, PT ;  /* 0x00000004ff007c0c */ /* 0x000fe2000bf05270 */
[----:B------:R-:W-:-:S12]  /*7f60*/  IMAD R4, R153, 0x40, R189 ;  /* 0x0000004099047824 */ /* 0x000fd800078e02bd */
[----:B------:R-:W-:Y:S05]  /*7f70*/  @!P0 BRA `(.L_x_3870) ;  /* 0x0000001000088947 */ /* 0x000fea0003800000 */
[----:B------:R-:W-:-:S03]  /*7f80*/  UMOV UR4, 0xffffffff ;  /* 0xffffffff00047882 */ /* 0x000fc60000000000 */
[----:B------:R-:W-:Y:S05]  /*7f90*/  BRA.DIV UR4, `(.L_x_3871) ;  /* 0x0000012a047c7947 */ /* 0x000fea000b800000 */
[----:B------:R0:W1:Y:S04]  /*7fa0*/  SHFL.IDX PT, R0, R26, RZ, 0x1c1f ;  /* 0x001c1fff1a007589 */ /* 0x00006800000e0000 */
[----:B------:R0:W2:Y:S04]  /*7fb0*/  SHFL.IDX PT, R3, R25, RZ, 0x1c1f ;  /* 0x001c1fff19037589 */ /* 0x0000a800000e0000 */
[----:B------:R-:W3:Y:S04]  /*7fc0*/  SHFL.IDX PT, R24, R24, RZ, 0x1c1f ;  /* 0x001c1fff18187589 */ /* 0x000ee800000e0000 */
[----:B------:R0:W4:Y:S02]  /*7fd0*/  SHFL.IDX PT, R21, R27, RZ, 0x1c1f ;  /* 0x001c1fff1b157589 */ /* 0x00012400000e0000 */
.L_x_4082:
[----:B------:R-:W5:Y:S01]  /*7fe0*/  LDL R7, [R1+0x3c] ;  /* 0x00003c0001077983 */ /* 0x000f620000100800 */
[----:B------:R-:W-:Y:S01]  /*7ff0*/  ULDC UR4, c[0x0][0x448] ;  /* 0x0001120000047ab9 */ /* 0x000fe20000000800 */
[----:B------:R-:W-:Y:S01]  /*8000*/  IMAD.SHL.U32 R10, R191, 0x40, RZ ;  /* 0x00000040bf0a7824 */ /* 0x000fe200078e00ff */
[----:B------:R-:W-:Y:S01]  /*8010*/  BSSY B1, `(.L_x_3872) ;  /* 0x0000023000017945 */ /* 0x000fe20003800000 */
[----:B------:R-:W-:Y:S01]  /*8020*/  IMAD R152, R152, UR4, RZ ;  /* 0x0000000498987c24 */ /* 0x000fe2000f8e02ff */
[----:B------:R-:W-:Y:S02]  /*8030*/  CS2R R8, SRZ ;  /* 0x0000000000087805 */ /* 0x000fe4000001ff00 */
[----:B0-----:R-:W-:Y:S02]  /*8040*/  LOP3.LUT R27, R10, 0x1c0, RZ, 0xc0, !PT ;  /* 0x000001c00a1b7812 */ /* 0x001fe400078ec0ff */
[----:B------:R-:W-:Y:S02]  /*8050*/  CS2R R10, SRZ ;  /* 0x00000000000a7805 */ /* 0x000fe4000001ff00 */
[----:B------:R-:W-:-:S02]  /*8060*/  ISETP.GE.AND P0, PT, R4, R152, PT ;  /* 0x000000980400720c */ /* 0x000fc40003f06270 */
[----:B-----5:R-:W-:-:S04]  /*8070*/  LEA.HI R5, R7, R7, RZ, 0x1 ;  /* 0x0000000707057211 */ /* 0x020fc800078f08ff */
[----:B------:R-:W-:Y:S02]  /*8080*/  LOP3.LUT R6, R5, 0xfffffffe, RZ, 0xc0, !PT ;  /* 0xfffffffe05067812 */ /* 0x000fe400078ec0ff */
[----:B------:R-:W-:-:S03]  /*8090*/  CS2R R4, SRZ ;  /* 0x0000000000047805 */ /* 0x000fc6000001ff00 */
[----:B------:R-:W-:Y:S01]  /*80a0*/  IMAD.IADD R25, R7, 0x1, -R6 ;  /* 0x0000000107197824 */ /* 0x000fe200078e0a06 */
[----:B------:R-:W-:-:S04]  /*80b0*/  CS2R R6, SRZ ;  /* 0x0000000000067805 */ /* 0x000fc8000001ff00 */
[----:B------:R-:W-:Y:S01]  /*80c0*/  SHF.L.U32 R25, R25, 0x1f, RZ ;  /* 0x0000001f19197819 */ /* 0x000fe200000006ff */
[----:B------:R-:W-:Y:S06]  /*80d0*/  @P0 BRA `(.L_x_3873) ;  /* 0x0000000000580947 */ /* 0x000fec0003800000 */
[----:B------:R-:W-:Y:S01]  /*80e0*/  ULDC UR4, c[0x0][0x3f4] ;  /* 0x0000fd0000047ab9 */ /* 0x000fe20000000800 */
[----:B--2---:R-:W-:Y:S01]  /*80f0*/  IMAD.MOV.U32 R4, RZ, RZ, R3 ;  /* 0x000000ffff047224 */ /* 0x004fe200078e0003 */
[----:B------:R-:W-:Y:S01]  /*8100*/  ISETP.GE.AND P2, PT, R186, UR4, PT ;  /* 0x00000004ba007c0c */ /* 0x000fe2000bf46270 */
[----:B-1----:R-:W-:Y:S01]  /*8110*/  IMAD.MOV.U32 R5, RZ, RZ, R0 ;  /* 0x000000ffff057224 */ /* 0x002fe200078e0000 */
[C---:B------:R-:W-:Y:S01]  /*8120*/  ISETP.GE.AND P3, PT, R194.reuse, UR4, PT ;  /* 0x00000004c2007c0c */ /* 0x040fe2000bf66270 */
[----:B------:R-:W-:Y:S01]  /*8130*/  IMAD.SHL.U32 R14, R194, 0x2, RZ ;  /* 0x00000002c20e7824 */ /* 0x000fe200078e00ff */
[----:B------:R-:W-:-:S04]  /*8140*/  SHF.R.S32.HI R9, RZ, 0x1f, R194 ;  /* 0x0000001fff097819 */ /* 0x000fc800000114c2 */
[----:B------:R-:W-:-:S05]  /*8150*/  SHF.L.U64.HI R9, R194, 0x1, R9 ;  /* 0x00000001c2097819 */ /* 0x000fca0000010209 */
[----:B------:R-:W-:Y:S02]  /*8160*/  @!P2 IMAD.WIDE R4, R186, 0x2, R4 ;  /* 0x00000002ba04a825 */ /* 0x000fe400078e0204 */
[-C--:B------:R-:W-:Y:S02]  /*8170*/  @!P3 IADD3 R12, P0, R3, R14.reuse, RZ ;  /* 0x0000000e030cb210 */ /* 0x080fe40007f1e0ff */
[----:B----4-:R-:W-:Y:S01]  /*8180*/  @!P3 IADD3 R14, P1, R21, R14, RZ ;  /* 0x0000000e150eb210 */ /* 0x010fe20007f3e0ff */
[----:B------:R0:W5:Y:S02]  /*8190*/  @!P2 LD.E.64 R6, desc[UR42][R4.64] ;  /* 0x0000002a0406a980 */ /* 0x000164000c101b00 */
[--C-:B------:R-:W-:Y:S02]  /*81a0*/  @!P3 IMAD.X R13, R0, 0x1, R9.reuse, P0 ;  /* 0x00000001000db824 */ /* 0x100fe400000e0609 */
[----:B---3--:R-:W-:Y:S01]  /*81b0*/  @!P3 IMAD.X R15, R24, 0x1, R9, P1 ;  /* 0x00000001180fb824 */ /* 0x008fe200008e0609 */
[----:B------:R-:W-:Y:S01]  /*81c0*/  CS2R R8, SRZ ;  /* 0x0000000000087805 */ /* 0x000fe2000001ff00 */
[----:B0-----:R-:W-:-:S05]  /*81d0*/  IMAD.MOV.U32 R4, RZ, RZ, R21 ;  /* 0x000000ffff047224 */ /* 0x001fca00078e0015 */
[----:B------:R0:W5:Y:S01]  /*81e0*/  @!P3 LD.E.64 R8, desc[UR42][R14.64] ;  /* 0x0000002a0e08b980 */ /* 0x000162000c101b00 */
[----:B------:R-:W-:Y:S02]  /*81f0*/  IMAD.MOV.U32 R5, RZ, RZ, R24 ;  /* 0x000000ffff057224 */ /* 0x000fe400078e0018 */
[----:B------:R-:W-:Y:S01]  /*8200*/  @!P2 IMAD.WIDE R20, R186, 0x2, R4 ;  /* 0x00000002ba14a825 */ /* 0x000fe200078e0204 */
[----:B------:R-:W-:-:S04]  /*8210*/  CS2R R4, SRZ ;  /* 0x0000000000047805 */ /* 0x000fc8000001ff00 */
[----:B------:R0:W5:Y:S04]  /*8220*/  @!P2 LD.E.64 R10, desc[UR42][R20.64] ;  /* 0x0000002a140aa980 */ /* 0x000168000c101b00 */
[----:B------:R0:W5:Y:S02]  /*8230*/  @!P3 LD.E.64 R4, desc[UR42][R12.64] ;  /* 0x0000002a0c04b980 */ /* 0x000164000c101b00 */
.L_x_3873:
[----:B------:R-:W-:Y:S05]  /*8240*/  BSYNC B1 ;  /* 0x0000000000017941 */ /* 0x000fea0003800000 */
.L_x_3872:
[----:B------:R-:W3:Y:S01]  /*8250*/  SYNCS.PHASECHK.TRANS64.TRYWAIT P0, [R2+URZ+0x28c00], R25 ;  /* 0x028c0019020075a7 */ /* 0x000ee2000800017f */
[----:B-1----:R-:W-:Y:S01]  /*8260*/  LOP3.LUT R0, R27, 0x18, R16, 0xf8, !PT ;  /* 0x000000181b007812 */ /* 0x002fe200078ef810 */
[----:B0-----:R-:W-:Y:S01]  /*8270*/  IMAD R20, R153, -0x40, R152 ;  /* 0xffffffc099147824 */ /* 0x001fe200078e0298 */
[----:B------:R-:W-:Y:S01]  /*8280*/  SHF.R.U32.HI R27, RZ, 0x3, R27 ;  /* 0x00000003ff1b7819 */ /* 0x000fe2000001161b */
[--C-:B-----5:R-:W-:Y:S01]  /*8290*/  IMAD.MOV.U32 R15, RZ, RZ, R11.reuse ;  /* 0x000000ffff0f7224 */ /* 0x120fe200078e000b */
[----:B----4-:R-:W-:Y:S01]  /*82a0*/  SHF.R.U64 R21, R10, 0x10, R11 ;  /* 0x000000100a157819 */ /* 0x010fe2000000120b */
[----:B--2---:R-:W-:Y:S01]  /*82b0*/  IMAD.MOV.U32 R3, RZ, RZ, R4 ;  /* 0x000000ffff037224 */ /* 0x004fe200078e0004 */
[----:B------:R-:W-:Y:S01]  /*82c0*/  LOP3.LUT R31, R0, R27, RZ, 0x3c, !PT ;  /* 0x0000001b001f7212 */ /* 0x000fe200078e3cff */
[----:B------:R-:W-:Y:S01]  /*82d0*/  IMAD.MOV.U32 R0, RZ, RZ, R5 ;  /* 0x000000ffff007224 */ /* 0x000fe200078e0005 */
[----:B---3--:R-:W-:Y:S01]  /*82e0*/  SHF.R.U32.HI R24, RZ, 0x10, R11 ;  /* 0x00000010ff187819 */ /* 0x008fe2000001160b */
[----:B------:R-:W-:Y:S01]  /*82f0*/  IMAD.MOV.U32 R12, RZ, RZ, R6 ;  /* 0x000000ffff0c7224 */ /* 0x000fe200078e0006 */
[----:B------:R-:W-:Y:S01]  /*8300*/  SHF.R.U64 R4, R4, 0x10, R5 ;  /* 0x0000001004047819 */ /* 0x000fe20000001205 */
[----:B------:R-:W-:Y:S01]  /*8310*/  IMAD R11, R198, 0x200, R31 ;  /* 0x00000200c60b7824 */ /* 0x000fe200078e021f */
[----:B------:R-:W-:Y:S01]  /*8320*/  SHF.R.U32.HI R27, RZ, 0x10, R5 ;  /* 0x00000010ff1b7819 */ /* 0x000fe20000011605 */
[--C-:B------:R-:W-:Y:S01]  /*8330*/  IMAD.MOV.U32 R13, RZ, RZ, R7.reuse ;  /* 0x000000ffff0d7224 */ /* 0x100fe200078e0007 */
[--C-:B------:R-:W-:Y:S01]  /*8340*/  SHF.R.U64 R29, R6, 0x10, R7.reuse ;  /* 0x00000010061d7819 */ /* 0x100fe20000001207 */
[----:B------:R-:W-:Y:S01]  /*8350*/  IMAD.MOV.U32 R14, RZ, RZ, R10 ;  /* 0x000000ffff0e7224 */ /* 0x000fe200078e000a */
[----:B------:R-:W-:Y:S01]  /*8360*/  SHF.R.U32.HI R26, RZ, 0x10, R7 ;  /* 0x00000010ff1a7819 */ /* 0x000fe20000011607 */
[----:B------:R-:W-:Y:S01]  /*8370*/  IMAD R11, R11, 0x2, R2 ;  /* 0x000000020b0b7824 */ /* 0x000fe200078e0202 */
[----:B------:R-:W-:Y:S01]  /*8380*/  VIMNMX R20, R20, 0x40, PT ;  /* 0x0000004014147848 */ /* 0x000fe20003fe0100 */
[----:B------:R-:W-:Y:S01]  /*8390*/  BSSY B1, `(.L_x_3874) ;  /* 0x000000f000017945 */ /* 0x000fe20003800000 */
[----:B------:R-:W-:Y:S01]  /*83a0*/  IMAD.MOV.U32 R5, RZ, RZ, R8 ;  /* 0x000000ffff057224 */ /* 0x000fe200078e0008 */
[--C-:B------:R-:W-:Y:S01]  /*83b0*/  SHF.R.U64 R6, R8, 0x10, R9.reuse ;  /* 0x0000001008067819 */ /* 0x100fe20000001209 */
[----:B------:R-:W-:Y:S01]  /*83c0*/  IMAD.MOV.U32 R10, RZ, RZ, R9 ;  /* 0x000000ffff0a7224 */ /* 0x000fe200078e0009 */
[----:B------:R-:W-:Y:S01]  /*83d0*/  PRMT R3, R3, 0x5410, R4 ;  /* 0x0000541003037816 */ /* 0x000fe20000000004 */
[C---:B------:R-:W-:Y:S01]  /*83e0*/  VIADD R4, R11.reuse, 0x20400 ;  /* 0x000204000b047836 */ /* 0x040fe20000000000 */
[----:B------:R-:W-:Y:S01]  /*83f0*/  PRMT R8, R0, 0x5410, R27 ;  /* 0x0000541000087816 */ /* 0x000fe2000000001b */
[----:B------:R-:W-:Y:S01]  /*8400*/  VIADD R0, R11, 0x20440 ;  /* 0x000204400b007836 */ /* 0x000fe20000000000 */
[----:B------:R-:W-:-:S02]  /*8410*/  SHF.R.U32.HI R7, RZ, 0x10, R9 ;  /* 0x00000010ff077819 */ /* 0x000fc40000011609 */
[----:B------:R-:W-:Y:S02]  /*8420*/  PRMT R12, R12, 0x5410, R29 ;  /* 0x000054100c0c7816 */ /* 0x000fe4000000001d */
[----:B------:R-:W-:Y:S02]  /*8430*/  LOP3.LUT P2, RZ, R191, 0x4, RZ, 0xc0, !PT ;  /* 0x00000004bfff7812 */ /* 0x000fe4000784c0ff */
[----:B------:R-:W-:Y:S02]  /*8440*/  ISETP.GE.AND P1, PT, R189, R20, PT ;  /* 0x00000014bd00720c */ /* 0x000fe40003f26270 */
[----:B------:R-:W-:Y:S02]  /*8450*/  PRMT R13, R13, 0x5410, R26 ;  /* 0x000054100d0d7816 */ /* 0x000fe4000000001a */
[----:B------:R-:W-:Y:S01]  /*8460*/  PRMT R14, R14, 0x5410, R21 ;  /* 0x000054100e0e7816 */ /* 0x000fe20000000015 */
[----:B------:R-:W-:Y:S08]  /*8470*/  @!P0 BRA `(.L_x_3875) ;  /* 0x0000012400b88947 */ /* 0x000ff00003800000 */
.L_x_4083:
[----:B------:R-:W-:Y:S05]  /*8480*/  BSYNC B1 ;  /* 0x0000000000017941 */ /* 0x000fea0003800000 */
.L_x_3874:
[----:B------:R-:W-:Y:S01]  /*8490*/  BSSY B1, `(.L_x_3876) ;  /* 0x0000059000017945 */ /* 0x000fe20003800000 */
[----:B------:R-:W-:Y:S01]  /*84a0*/  PRMT R15, R15, 0x5410, R24 ;  /* 0x000054100f0f7816 */ /* 0x000fe20000000018 */
[----:B------:R-:W-:Y:S01]  /*84b0*/  @P2 VIADD R0, R4, 0xffffffc0 ;  /* 0xffffffc004002836 */ /* 0x000fe20000000000 */
[----:B------:R-:W-:Y:S02]  /*84c0*/  PRMT R9, R5, 0x5410, R6 ;  /* 0x0000541005097816 */ /* 0x000fe40000000006 */
[----:B------:R-:W-:Y:S01]  /*84d0*/  PRMT R10, R10, 0x5410, R7 ;  /* 0x000054100a0a7816 */ /* 0x000fe20000000007 */
[----:B------:R-:W-:Y:S06]  /*84e0*/  @P1 BRA `(.L_x_3877) ;  /* 0x00000004004c1947 */ /* 0x000fec0003800000 */
[----:B------:R-:W1:Y:S01]  /*84f0*/  LDC R5, c[0x0][0x3f4] ;  /* 0x0000fd00ff057b82 */ /* 0x000e620000000800 */
[----:B------:R-:W-:Y:S01]  /*8500*/  BSSY B2, `(.L_x_3878) ;  /* 0x000002a000027945 */ /* 0x000fe20003800000 */
[-C--:B-1----:R-:W-:Y:S02]  /*8510*/  ISETP.GE.AND P0, PT, R186, R5.reuse, PT ;  /* 0x00000005ba00720c */ /* 0x082fe40003f06270 */
[----:B------:R-:W-:-:S11]  /*8520*/  ISETP.GE.AND P1, PT, R194, R5, PT ;  /* 0x00000005c200720c */ /* 0x000fd60003f26270 */
[----:B------:R-:W-:Y:S05]  /*8530*/  @P0 BRA `(.L_x_3879) ;  /* 0x0000000000980947 */ /* 0x000fea0003800000 */
[----:B------:R-:W1:Y:S01]  /*8540*/  LDS.128 R4, [R11+0x20400] ;  /* 0x020400000b047984 */ /* 0x000e620000000c00 */
[----:B------:R-:W-:Y:S01]  /*8550*/  IMAD.U32 R29, R14, 0x10000, RZ ;  /* 0x000100000e1d7824 */ /* 0x000fe200078e00ff */
[C---:B------:R-:W-:Y:S01]  /*8560*/  LOP3.LUT R28, R12.reuse, 0xffff0000, RZ, 0xc0, !PT ;  /* 0xffff00000c1c7812 */ /* 0x040fe200078ec0ff */
[----:B------:R-:W-:Y:S01]  /*8570*/  IMAD.U32 R27, R12, 0x10000, RZ ;  /* 0x000100000c1b7824 */ /* 0x000fe200078e00ff */
[----:B------:R-:W-:Y:S01]  /*8580*/  LOP3.LUT R30, R14, 0xffff0000, RZ, 0xc0, !PT ;  /* 0xffff00000e1e7812 */ /* 0x000fe200078ec0ff */
[C---:B-1----:R-:W-:Y:S01]  /*8590*/  IMAD.U32 R21, R4.reuse, 0x10000, RZ ;  /* 0x0001000004157824 */ /* 0x042fe200078e00ff */
[----:B------:R-:W-:Y:S01]  /*85a0*/  LOP3.LUT R4, R4, 0xffff0000, RZ, 0xc0, !PT ;  /* 0xffff000004047812 */ /* 0x000fe200078ec0ff */
[C---:B------:R-:W-:Y:S01]  /*85b0*/  IMAD.U32 R24, R5.reuse, 0x10000, RZ ;  /* 0x0001000005187824 */ /* 0x040fe200078e00ff */
[----:B------:R-:W-:Y:S01]  /*85c0*/  LOP3.LUT R5, R5, 0xffff0000, RZ, 0xc0, !PT ;  /* 0xffff000005057812 */ /* 0x000fe200078ec0ff */
[C---:B0-----:R-:W-:Y:S01]  /*85d0*/  IMAD.U32 R25, R6.reuse, 0x10000, RZ ;  /* 0x0001000006197824 */ /* 0x041fe200078e00ff */
[----:B------:R-:W-:Y:S01]  /*85e0*/  LOP3.LUT R6, R6, 0xffff0000, RZ, 0xc0, !PT ;  /* 0xffff000006067812 */ /* 0x000fe200078ec0ff */
[C---:B------:R-:W-:Y:S01]  /*85f0*/  FMUL.FTZ R32, R4.reuse, R29 ;  /* 0x0000001d04207220 */ /* 0x040fe20000410000 */
[----:B------:R-:W-:Y:S01]  /*8600*/  FMUL.FTZ R4, R4, R27 ;  /* 0x0000001b04047220 */ /* 0x000fe20000410000 */
[----:B------:R-:W-:-:S02]  /*8610*/  IMAD.U32 R26, R7, 0x10000, RZ ;  /* 0x00010000071a7824 */ /* 0x000fc400078e00ff */
[----:B------:R-:W-:Y:S01]  /*8620*/  FMUL.FTZ R31, R5, R30 ;  /* 0x0000001e051f7220 */ /* 0x000fe20000410000 */
[----:B------:R-:W-:Y:S01]  /*8630*/  FFMA.FTZ R32, R21, R27, -R32 ;  /* 0x0000001b15207223 */ /* 0x000fe20000010820 */
[-C--:B------:R-:W-:Y:S01]  /*8640*/  FMUL.FTZ R33, R5, R28.reuse ;  /* 0x0000001c05217220 */ /* 0x080fe20000410000 */
[----:B------:R-:W-:Y:S01]  /*8650*/  LOP3.LUT R7, R7, 0xffff0000, RZ, 0xc0, !PT ;  /* 0xffff000007077812 */ /* 0x000fe200078ec0ff */
[----:B------:R-:W-:Y:S01]  /*8660*/  FFMA.FTZ R29, R21, R29, R4 ;  /* 0x0000001d151d7223 */ /* 0x000fe20000010004 */
        /* <DEDUP_REMOVED lines=19> */
.L_x_3879:
[----:B------:R-:W-:Y:S05]  /*87a0*/  BSYNC B2 ;  /* 0x0000000000027941 */ /* 0x000fea0003800000 */
.L_x_3878:
[----:B------:R-:W-:Y:S05]  /*87b0*/  @P1 BRA `(.L_x_3877) ;  /* 0x0000000000981947 */ /* 0x000fea0003800000 */
[----:B-1----:R-:W1:Y:S01]  /*87c0*/  LDS.128 R4, [R0] ;  /* 0x0000000000047984 */ /* 0x002e620000000c00 */
        /* <DEDUP_REMOVED lines=37> */
.L_x_3877:
[----:B------:R-:W-:Y:S05]  /*8a20*/  BSYNC B1 ;  /* 0x0000000000017941 */ /* 0x000fea0003800000 */
.L_x_3876:
[----:B-12---:R-:W-:-:S05]  /*8a30*/  VIADD R5, R189, 0x20 ;  /* 0x00000020bd057836 */ /* 0x006fca0000000000 */
[----:B------:R-:W-:-:S13]  /*8a40*/  ISETP.GE.AND P0, PT, R5, R20, PT ;  /* 0x000000140500720c */ /* 0x000fda0003f06270 */
[----:B------:R-:W-:Y:S05]  /*8a50*/  @P0 BRA `(.L_x_3880) ;  /* 0x0000001400340947 */ /* 0x000fea0003800000 */
        /* <DEDUP_REMOVED lines=9> */
[----:B------:R-:W-:Y:S02]  /*8af0*/  LOP3.LUT R29, R12, 0xffff0000, RZ, 0xc0, !PT ;  /* 0xffff00000c1d7812 */ /* 0x000fe400078ec0ff */
[----:B------:R-:W-:Y:S01]  /*8b00*/  LOP3.LUT R30, R15, 0xffff0000, RZ, 0xc0, !PT ;  /* 0xffff00000f1e7812 */ /* 0x000fe200078ec0ff */
[C---:B-1----:R-:W-:Y:S01]  /*8b10*/  IMAD.U32 R20, R4.reuse, 0x10000, RZ ;  /* 0x0001000004147824 */ /* 0x042fe200078e00ff */
[----:B------:R-:W-:Y:S01]  /*8b20*/  LOP3.LUT R4, R4, 0xffff0000, RZ, 0xc0, !PT ;  /* 0xffff000004047812 */ /* 0x000fe200078ec0ff */
[C---:B------:R-:W-:Y:S01]  /*8b30*/  IMAD.U32 R21, R5.reuse, 0x10000, RZ ;  /* 0x0001000005157824 */ /* 0x040fe200078e00ff */
[----:B------:R-:W-:Y:S01]  /*8b40*/  LOP3.LUT R5, R5, 0xffff0000, RZ, 0xc0, !PT ;  /* 0xffff000005057812 */ /* 0x000fe200078ec0ff */
[C---:B------:R-:W-:Y:S01]  /*8b50*/  IMAD.U32 R14, R7.reuse, 0x10000, RZ ;  /* 0x00010000070e7824 */ /* 0x040fe200078e00ff */
[----:B------:R-:W-:Y:S01]  /*8b60*/  LOP3.LUT R7, R7, 0xffff0000, RZ, 0xc0, !PT ;  /* 0xffff000007077812 */ /* 0x000fe200078ec0ff */
[-C--:B0-----:R-:W-:Y:S01]  /*8b70*/  FMUL.FTZ R25, R28, R4.reuse ;  /* 0x000000041c197220 */ /* 0x081fe20000410000 */
        /* <DEDUP_REMOVED lines=25> */
.L_x_3882:
[----:B------:R-:W-:Y:S05]  /*8d10*/  BSYNC B1 ;  /* 0x0000000000017941 */ /* 0x000fea0003800000 */
.L_x_3881:
[----:B------:R-:W-:Y:S05]  /*8d20*/  @P1 BRA `(.L_x_3880) ;  /* 0x0000001000801947 */ /* 0x000fea0003800000 */
[----:B-1----:R-:W1:Y:S01]  /*8d30*/  LDS.128 R4, [R0+0x1000] ;  /* 0x0010000000047984 */ /* 0x002e620000000c00 */
[C---:B------:R-:W-:Y:S01]  /*8d40*/  IMAD.U32 R21, R9.reuse, 0x10000, RZ ;  /* 0x0001000009157824 */ /* 0x040fe200078e00ff */
[----:B------:R-:W-:Y:S01]  /*8d50*/  LOP3.LUT R26, R9, 0xffff0000, RZ, 0xc0, !PT ;  /* 0xffff0000091a7812 */ /* 0x000fe200078ec0ff */
[C---:B------:R-:W-:Y:S01]  /*8d60*/  IMAD.U32 R15, R3.reuse, 0x10000, RZ ;  /* 0x00010000030f7824 */ /* 0x040fe200078e00ff */
[----:B------:R-:W-:Y:S01]  /*8d70*/  LOP3.LUT R24, R3, 0xffff0000, RZ, 0xc0, !PT ;  /* 0xffff000003187812 */ /* 0x000fe200078ec0ff */
[C---:B0-----:R-:W-:Y:S01]  /*8d80*/  IMAD.U32 R25, R10.reuse, 0x10000, RZ ;  /* 0x000100000a197824 */ /* 0x041fe200078e00ff */
[----:B------:R-:W-:Y:S01]  /*8d90*/  LOP3.LUT R27, R10, 0xffff0000, RZ, 0xc0, !PT ;  /* 0xffff00000a1b7812 */ /* 0x000fe200078ec0ff */
[C---:B-1----:R-:W-:Y:S01]  /*8da0*/  IMAD.U32 R11, R4.reuse, 0x10000, RZ ;  /* 0x00010000040b7824 */ /* 0x042fe200078e00ff */
        /* <DEDUP_REMOVED lines=13> */
[----:B------:R-:W-:Y:S01]  /*8e80*/  FFMA.FTZ R5, R24, R12, -R13 ;  /* 0x0000000c18057223 */ /* 0x000fe2000001080d */
[C---:B------:R-:W-:Y:S01]  /*8e90*/  LOP3.LUT R21, R8.reuse, 0xffff0000, RZ, 0xc0, !PT ;  /* 0xffff000008157812 */ /* 0x040fe200078ec0ff */
[----:B------:R-:W-:Y:S02]  /*8ea0*/  IMAD.U32 R13, R8, 0x10000, RZ ;  /* 0x00010000080d7824 */ /* 0x000fe400078e00ff */
[----:B------:R-:W-:Y:S01]  /*8eb0*/  FMUL.FTZ R8, R25, R6 ;  /* 0x0000000619087220 */ /* 0x000fe20000410000 */
[-C--:B------:R-:W-:Y:S01]  /*8ec0*/  FMUL.FTZ R14, R27, R7.reuse ;  /* 0x000000071b0e7220 */ /* 0x080fe20000410000 */
[----:B------:R-:W-:Y:S01]  /*8ed0*/  FFMA.FTZ R12, R26, R12, R15 ;  /* 0x0000000c1a0c7223 */ /* 0x000fe2000001000f */
        /* <DEDUP_REMOVED lines=12> */
.L_x_3870:
[----:B------:R-:W-:-:S03]  /*8fa0*/  UMOV UR4, 0xffffffff ;  /* 0xffffffff00047882 */ /* 0x000fc60000000000 */
[----:B------:R-:W-:Y:S05]  /*8fb0*/  BRA.DIV UR4, `(.L_x_3883) ;  /* 0x0000011a04fc7947 */ /* 0x000fea000b800000 */
[----:B------:R0:W1:Y:S04]  /*8fc0*/  SHFL.IDX PT, R0, R26, RZ, 0x1c1f ;  /* 0x001c1fff1a007589 */ /* 0x00006800000e0000 */
[----:B------:R0:W2:Y:S04]  /*8fd0*/  SHFL.IDX PT, R3, R25, RZ, 0x1c1f ;  /* 0x001c1fff19037589 */ /* 0x0000a800000e0000 */
[----:B------:R0:W3:Y:S04]  /*8fe0*/  SHFL.IDX PT, R20, R24, RZ, 0x1c1f ;  /* 0x001c1fff18147589 */ /* 0x0000e800000e0000 */
[----:B------:R0:W4:Y:S02]  /*8ff0*/  SHFL.IDX PT, R14, R27, RZ, 0x1c1f ;  /* 0x001c1fff1b0e7589 */ /* 0x00012400000e0000 */
.L_x_4089:
[----:B------:R-:W5:Y:S01]  /*9000*/  LDL R6, [R1+0x3c] ;  /* 0x00003c0001067983 */ /* 0x000f620000100800 */
[----:B------:R-:W-:Y:S01]  /*9010*/  ULDC UR4, c[0x0][0x448] ;  /* 0x0001120000047ab9 */ /* 0x000fe20000000800 */
[----:B------:R-:W0:Y:S01]  /*9020*/  LDC R21, c[0x0][0x3f4] ;  /* 0x0000fd00ff157b82 */ /* 0x000e220000000800 */
[----:B------:R-:W-:Y:S01]  /*9030*/  IMAD R152, R152, UR4, RZ ;  /* 0x0000000498987c24 */ /* 0x000fe2000f8e02ff */
[----:B------:R-:W-:Y:S01]  /*9040*/  BSSY B1, `(.L_x_3884) ;  /* 0x0000017000017945 */ /* 0x000fe20003800000 */
[----:B------:R-:W-:Y:S02]  /*9050*/  CS2R R8, SRZ ;  /* 0x0000000000087805 */ /* 0x000fe4000001ff00 */
[----:B------:R-:W-:Y:S02]  /*9060*/  CS2R R10, SRZ ;  /* 0x00000000000a7805 */ /* 0x000fe4000001ff00 */
[----:B------:R-:W-:Y:S02]  /*9070*/  ISETP.GE.AND P0, PT, R4, R152, PT ;  /* 0x000000980400720c */ /* 0x000fe40003f06270 */
[----:B-----5:R-:W-:-:S04]  /*9080*/  LEA.HI R5, R6, R6, RZ, 0x1 ;  /* 0x0000000606057211 */ /* 0x020fc800078f08ff */
[----:B------:R-:W-:-:S05]  /*9090*/  LOP3.LUT R5, R5, 0xfffffffe, RZ, 0xc0, !PT ;  /* 0xfffffffe05057812 */ /* 0x000fca00078ec0ff */
[----:B0-----:R-:W-:Y:S01]  /*90a0*/  IMAD.IADD R27, R6, 0x1, -R5 ;  /* 0x00000001061b7824 */ /* 0x001fe200078e0a05 */
[----:B------:R-:W-:Y:S02]  /*90b0*/  CS2R R4, SRZ ;  /* 0x0000000000047805 */ /* 0x000fe4000001ff00 */
[----:B------:R-:W-:Y:S02]  /*90c0*/  CS2R R6, SRZ ;  /* 0x0000000000067805 */ /* 0x000fe4000001ff00 */
[----:B------:R-:W-:Y:S01]  /*90d0*/  SHF.L.U32 R27, R27, 0x1f, RZ ;  /* 0x0000001f1b1b7819 */ /* 0x000fe200000006ff */
[----:B------:R-:W-:Y:S06]  /*90e0*/  @P0 BRA `(.L_x_3885) ;  /* 0x0000000000300947 */ /* 0x000fec0003800000 */
[----:B------:R-:W-:Y:S01]  /*90f0*/  ULDC UR4, c[0x0][0x3f4] ;  /* 0x0000fd0000047ab9 */ /* 0x000fe20000000800 */
[C---:B------:R-:W-:Y:S01]  /*9100*/  IMAD.SHL.U32 R15, R16.reuse, 0x2, RZ ;  /* 0x00000002100f7824 */ /* 0x040fe200078e00ff */
[C---:B------:R-:W-:Y:S02]  /*9110*/  ISETP.GE.AND P2, PT, R16.reuse, UR4, PT ;  /* 0x0000000410007c0c */ /* 0x040fe4000bf46270 */
[----:B------:R-:W-:Y:S02]  /*9120*/  SHF.L.U64.HI R5, R16, 0x1, R17 ;  /* 0x0000000110057819 */ /* 0x000fe40000010211 */
[-C--:B--2---:R-:W-:Y:S02]  /*9130*/  IADD3 R12, P0, R3, R15.reuse, RZ ;  /* 0x0000000f030c7210 */ /* 0x084fe40007f1e0ff */
[----:B----4-:R-:W-:-:S03]  /*9140*/  IADD3 R14, P1, R14, R15, RZ ;  /* 0x0000000f0e0e7210 */ /* 0x010fc60007f3e0ff */
[--C-:B-1----:R-:W-:Y:S02]  /*9150*/  IMAD.X R13, R0, 0x1, R5.reuse, P0 ;  /* 0x00000001000d7824 */ /* 0x102fe400000e0605 */
[----:B---3--:R-:W-:Y:S01]  /*9160*/  IMAD.X R15, R20, 0x1, R5, P1 ;  /* 0x00000001140f7824 */ /* 0x008fe200008e0605 */
[----:B------:R-:W-:Y:S01]  /*9170*/  CS2R R4, SRZ ;  /* 0x0000000000047805 */ /* 0x000fe2000001ff00 */
[----:B------:R-:W-:Y:S06]  /*9180*/  @P2 BRA `(.L_x_3885) ;  /* 0x0000000000082947 */ /* 0x000fec0003800000 */
[----:B------:R0:W5:Y:S04]  /*9190*/  LD.E.128 R4, desc[UR42][R12.64] ;  /* 0x0000002a0c047980 */ /* 0x000168000c101d00 */
[----:B------:R0:W5:Y:S02]  /*91a0*/  LD.E.128 R8, desc[UR42][R14.64] ;  /* 0x0000002a0e087980 */ /* 0x000164000c101d00 */
.L_x_3885:
[----:B------:R-:W-:Y:S05]  /*91b0*/  BSYNC B1 ;  /* 0x0000000000017941 */ /* 0x000fea0003800000 */
.L_x_3884:
[----:B------:R-:W3:Y:S01]  /*91c0*/  SYNCS.PHASECHK.TRANS64.TRYWAIT P1, [R2+URZ+0x28c00], R27 ;  /* 0x028c001b020075a7 */ /* 0x000ee2000802017f */
[----:B-1----:R-:W-:Y:S01]  /*91d0*/  IMAD R0, R153, -0x40, R152 ;  /* 0xffffffc099007824 */ /* 0x002fe200078e0298 */
[----:B-----5:R-:W-:Y:S01]  /*91e0*/  SHF.R.U64 R28, R4, 0x10, R5 ;  /* 0x00000010041c7819 */ /* 0x020fe20000001205 */
[----:B--2---:R-:W-:Y:S01]  /*91f0*/  IMAD.MOV.U32 R3, RZ, RZ, R4 ;  /* 0x000000ffff037224 */ /* 0x004fe200078e0004 */
[----:B------:R-:W-:Y:S01]  /*9200*/  SHF.R.U64 R29, R8, 0x10, R9 ;  /* 0x00000010081d7819 */ /* 0x000fe20000001209 */
[--C-:B0-----:R-:W-:Y:S01]  /*9210*/  IMAD.MOV.U32 R12, RZ, RZ, R5.reuse ;  /* 0x000000ffff0c7224 */ /* 0x101fe200078e0005 */
[----:B------:R-:W-:Y:S01]  /*9220*/  SHF.R.U32.HI R33, RZ, 0x10, R5 ;  /* 0x00000010ff217819 */ /* 0x000fe20000011605 */
[----:B----4-:R-:W-:Y:S01]  /*9230*/  IMAD.MOV.U32 R14, RZ, RZ, R8 ;  /* 0x000000ffff0e7224 */ /* 0x010fe200078e0008 */
[--C-:B------:R-:W-:Y:S01]  /*9240*/  SHF.R.U64 R31, R6, 0x10, R7.reuse ;  /* 0x00000010061f7819 */ /* 0x100fe20000001207 */
[----:B------:R-:W-:Y:S01]  /*9250*/  IMAD.MOV.U32 R4, RZ, RZ, R6 ;  /* 0x000000ffff047224 */ /* 0x000fe200078e0006 */
[--C-:B------:R-:W-:Y:S01]  /*9260*/  SHF.R.U32.HI R26, RZ, 0x10, R7.reuse ;  /* 0x00000010ff1a7819 */ /* 0x100fe20000011607 */
[----:B------:R-:W-:Y:S01]  /*9270*/  IMAD.MOV.U32 R13, RZ, RZ, R7 ;  /* 0x000000ffff0d7224 */ /* 0x000fe200078e0007 */
[----:B------:R-:W-:Y:S01]  /*9280*/  ISETP.GE.AND P0, PT, R16, R21, PT ;  /* 0x000000151000720c */ /* 0x000fe20003f06270 */
[--C-:B------:R-:W-:Y:S01]  /*9290*/  IMAD.MOV.U32 R15, RZ, RZ, R9.reuse ;  /* 0x000000ffff0f7224 */ /* 0x100fe200078e0009 */
[----:B------:R-:W-:Y:S01]  /*92a0*/  VIMNMX R8, R0, 0x40, PT ;  /* 0x0000004000087848 */ /* 0x000fe20003fe0100 */
[----:B------:R-:W-:Y:S01]  /*92b0*/  VIADD R25, R189, 0x20 ;  /* 0x00000020bd197836 */ /* 0x000fe20000000000 */
[----:B------:R-:W-:Y:S01]  /*92c0*/  SHF.R.U32.HI R6, RZ, 0x10, R9 ;  /* 0x00000010ff067819 */ /* 0x000fe20000011609 */
[----:B---3--:R-:W-:Y:S01]  /*92d0*/  IMAD.MOV.U32 R20, RZ, RZ, R10 ;  /* 0x000000ffff147224 */ /* 0x008fe200078e000a */
[--C-:B------:R-:W-:Y:S01]  /*92e0*/  SHF.R.U64 R7, R10, 0x10, R11.reuse ;  /* 0x000000100a077819 */ /* 0x100fe2000000120b */
[--C-:B------:R-:W-:Y:S01]  /*92f0*/  IMAD.MOV.U32 R24, RZ, RZ, R11.reuse ;  /* 0x000000ffff187224 */ /* 0x100fe200078e000b */
[----:B------:R-:W-:Y:S01]  /*9300*/  SHF.R.U32.HI R5, RZ, 0x10, R11 ;  /* 0x00000010ff057819 */ /* 0x000fe2000001160b */
[----:B------:R-:W-:Y:S01]  /*9310*/  BSSY B1, `(.L_x_3886) ;  /* 0x000000c000017945 */ /* 0x000fe20003800000 */
[----:B------:R-:W-:-:S02]  /*9320*/  PRMT R0, R3, 0x5410, R28 ;  /* 0x0000541003007816 */ /* 0x000fc4000000001c */
[-C--:B------:R-:W-:Y:S02]  /*9330*/  ISETP.GE.OR P2, PT, R189, R8.reuse, P0 ;  /* 0x00000008bd00720c */ /* 0x080fe40000746670 */
[----:B------:R-:W-:Y:S02]  /*9340*/  PRMT R3, R12, 0x5410, R33 ;  /* 0x000054100c037816 */ /* 0x000fe40000000021 */
[----:B------:R-:W-:Y:S02]  /*9350*/  ISETP.GE.OR P0, PT, R25, R8, P0 ;  /* 0x000000081900720c */ /* 0x000fe40000706670 */
[----:B------:R-:W-:Y:S02]  /*9360*/  PRMT R12, R4, 0x5410, R31 ;  /* 0x00005410040c7816 */ /* 0x000fe4000000001f */
[----:B------:R-:W-:Y:S02]  /*9370*/  PRMT R13, R13, 0x5410, R26 ;  /* 0x000054100d0d7816 */ /* 0x000fe4000000001a */
[----:B------:R-:W-:-:S02]  /*9380*/  PRMT R14, R14, 0x5410, R29 ;  /* 0x000054100e0e7816 */ /* 0x000fc4000000001d */
[----:B------:R-:W-:Y:S02]  /*9390*/  PRMT R15, R15, 0x5410, R6 ;  /* 0x000054100f0f7816 */ /* 0x000fe40000000006 */
[----:B------:R-:W-:Y:S02]  /*93a0*/  PRMT R20, R20, 0x5410, R7 ;  /* 0x0000541014147816 */ /* 0x000fe40000000007 */
[----:B------:R-:W-:Y:S01]  /*93b0*/  PRMT R24, R24, 0x5410, R5 ;  /* 0x0000541018187816 */ /* 0x000fe20000000005 */
[----:B------:R-:W-:Y:S06]  /*93c0*/  @!P1 BRA `(.L_x_3887) ;  /* 0x0000011800689947 */ /* 0x000fec0003800000 */
.L_x_4090:
[----:B------:R-:W-:Y:S05]  /*93d0*/  BSYNC B1 ;  /* 0x0000000000017941 */ /* 0x000fea0003800000 */
.L_x_3886:
[----:B------:R-:W-:Y:S04]  /*93e0*/  BSSY B1, `(.L_x_3888) ;  /* 0x000005a000017945 */ /* 0x000fe80003800000 */
[----:B------:R-:W-:Y:S05]  /*93f0*/  @P2 BRA `(.L_x_3889) ;  /* 0x0000000400602947 */ /* 0x000fea0003800000 */
[----:B------:R-:W-:Y:S01]  /*9400*/  IMAD.SHL.U32 R4, R191, 0x40, RZ ;  /* 0x00000040bf047824 */ /* 0x000fe200078e00ff */
[----:B------:R-:W-:Y:S01]  /*9410*/  LOP3.LUT R41, R14, 0xffff0000, RZ, 0xc0, !PT ;  /* 0xffff00000e297812 */ /* 0x000fe200078ec0ff */
[----:B------:R-:W-:Y:S02]  /*9420*/  IMAD.IADD R6, R16, 0x1, R21 ;  /* 0x0000000110067824 */ /* 0x000fe400078e0215 */
[----:B------:R-:W-:Y:S01]  /*9430*/  IMAD.U32 R39, R14, 0x10000, RZ ;  /* 0x000100000e277824 */ /* 0x000fe200078e00ff */
[----:B------:R-:W-:Y:S01]  /*9440*/  LOP3.LUT R7, R4, 0x1c0, RZ, 0xc0, !PT ;  /* 0x000001c004077812 */ /* 0x000fe200078ec0ff */
[----:B------:R-:W-:-:S03]  /*9450*/  IMAD.U32 R37, R0, 0x10000, RZ ;  /* 0x0001000000257824 */ /* 0x000fc600078e00ff */
[----:B------:R-:W-:Y:S02]  /*9460*/  SHF.R.U32.HI R9, RZ, 0x3, R7 ;  /* 0x00000003ff097819 */ /* 0x000fe40000011607 */
[C---:B------:R-:W-:Y:S02]  /*9470*/  LOP3.LUT R6, R7.reuse, 0x38, R6, 0xf8, !PT ;  /* 0x0000003807067812 */ /* 0x040fe400078ef806 */
[----:B------:R-:W-:Y:S02]  /*9480*/  LOP3.LUT R4, R7, 0x38, R16, 0xf8, !PT ;  /* 0x0000003807047812 */ /* 0x000fe400078ef810 */
[-C--:B------:R-:W-:Y:S02]  /*9490*/  LOP3.LUT R7, R6, R9.reuse, RZ, 0x3c, !PT ;  /* 0x0000000906077212 */ /* 0x080fe400078e3cff */
[----:B------:R-:W-:-:S03]  /*94a0*/  LOP3.LUT R5, R4, R9, RZ, 0x3c, !PT ;  /* 0x0000000904057212 */ /* 0x000fc600078e3cff */
[C---:B0-----:R-:W-:Y:S02]  /*94b0*/  IMAD R27, R198.reuse, 0x200, R7 ;  /* 0x00000200c61b7824 */ /* 0x041fe400078e0207 */
[----:B------:R-:W-:Y:S02]  /*94c0*/  IMAD R5, R198, 0x200, R5 ;  /* 0x00000200c6057824 */ /* 0x000fe400078e0205 */
[--C-:B------:R-:W-:Y:S02]  /*94d0*/  IMAD R27, R27, 0x2, R2.reuse ;  /* 0x000000021b1b7824 */ /* 0x100fe400078e0202 */
[----:B------:R-:W-:-:S03]  /*94e0*/  IMAD R26, R5, 0x2, R2 ;  /* 0x00000002051a7824 */ /* 0x000fc600078e0202 */
[----:B------:R-:W0:Y:S04]  /*94f0*/  LDS.128 R8, [R27+0x20400] ;  /* 0x020400001b087984 */ /* 0x000e280000000c00 */
[----:B------:R-:W1:Y:S01]  /*9500*/  LDS.128 R4, [R26+0x20400] ;  /* 0x020400001a047984 */ /* 0x000e620000000c00 */
[C---:B0-----:R-:W-:Y:S01]  /*9510*/  IMAD.U32 R32, R8.reuse, 0x10000, RZ ;  /* 0x0001000008207824 */ /* 0x041fe200078e00ff */
[----:B------:R-:W-:Y:S01]  /*9520*/  LOP3.LUT R8, R8, 0xffff0000, RZ, 0xc0, !PT ;  /* 0xffff000008087812 */ /* 0x000fe200078ec0ff */
[C---:B------:R-:W-:Y:S01]  /*9530*/  IMAD.U32 R34, R10.reuse, 0x10000, RZ ;  /* 0x000100000a227824 */ /* 0x040fe200078e00ff */
[----:B------:R-:W-:Y:S01]  /*9540*/  LOP3.LUT R10, R10, 0xffff0000, RZ, 0xc0, !PT ;  /* 0xffff00000a0a7812 */ /* 0x000fe200078ec0ff */
[----:B-1----:R-:W-:Y:S02]  /*9550*/  IMAD.U32 R28, R4, 0x10000, RZ ;  /* 0x00010000041c7824 */ /* 0x002fe400078e00ff */
[C---:B------:R-:W-:Y:S01]  /*9560*/  FMUL.FTZ R43, R32.reuse, R39 ;  /* 0x00000027202b7220 */ /* 0x040fe20000410000 */
[----:B------:R-:W-:Y:S01]  /*9570*/  FMUL.FTZ R45, R32, R37 ;  /* 0x00000025202d7220 */ /* 0x000fe20000410000 */
[----:B------:R-:W-:Y:S01]  /*9580*/  LOP3.LUT R4, R4, 0xffff0000, RZ, 0xc0, !PT ;  /* 0xffff000004047812 */ /* 0x000fe200078ec0ff */
[----:B------:R-:W-:Y:S01]  /*9590*/  FMUL.FTZ R47, R8, R41 ;  /* 0x00000029082f7220 */ /* 0x000fe20000410000 */
[----:B------:R-:W-:Y:S01]  /*95a0*/  FFMA.FTZ R32, R28, R37, -R43 ;  /* 0x000000251c207223 */ /* 0x000fe2000001082b */
[----:B------:R-:W-:Y:S01]  /*95b0*/  LOP3.LUT R37, R0, 0xffff0000, RZ, 0xc0, !PT ;  /* 0xffff000000257812 */ /* 0x000fe200078ec0ff */
[----:B------:R-:W-:-:S02]  /*95c0*/  IMAD.U32 R43, R20, 0x10000, RZ ;  /* 0x00010000142b7824 */ /* 0x000fc400078e00ff */
[----:B------:R-:W-:Y:S01]  /*95d0*/  FFMA.FTZ R36, R28, R39, R45 ;  /* 0x000000271c247223 */ /* 0x000fe2000001002d */
[----:B------:R-:W-:Y:S01]  /*95e0*/  IMAD.U32 R39, R12, 0x10000, RZ ;  /* 0x000100000c277824 */ /* 0x000fe200078e00ff */
[----:B------:R-:W-:Y:S01]  /*95f0*/  LOP3.LUT R45, R20, 0xffff0000, RZ, 0xc0, !PT ;  /* 0xffff0000142d7812 */ /* 0x000fe200078ec0ff */
[-C--:B------:R-:W-:Y:S01]  /*9600*/  FMUL.FTZ R49, R8, R37.reuse ;  /* 0x0000002508317220 */ /* 0x080fe20000410000 */
[----:B------:R-:W-:Y:S01]  /*9610*/  FFMA.FTZ R47, R4, R37, -R47 ;  /* 0x00000025042f7223 */ /* 0x000fe2000001082f */
[----:B------:R-:W-:Y:S02]  /*9620*/  IMAD.U32 R30, R6, 0x10000, RZ ;  /* 0x00010000061e7824 */ /* 0x000fe400078e00ff */
[C---:B------:R-:W-:Y:S01]  /*9630*/  FMUL.FTZ R37, R34.reuse, R43 ;  /* 0x0000002b22257220 */ /* 0x040fe20000410000 */
[----:B------:R-:W-:Y:S01]  /*9640*/  FMUL.FTZ R34, R34, R39 ;  /* 0x0000002722227220 */ /* 0x000fe20000410000 */
[----:B------:R-:W-:Y:S01]  /*9650*/  LOP3.LUT R6, R6, 0xffff0000, RZ, 0xc0, !PT ;  /* 0xffff000006067812 */ /* 0x000fe200078ec0ff */
[----:B------:R-:W-:Y:S01]  /*9660*/  FFMA.FTZ R49, R4, R41, R49 ;  /* 0x0000002904317223 */ /* 0x000fe20000010031 */
[----:B------:R-:W-:Y:S01]  /*9670*/  FFMA.FTZ R39, R30, R39, -R37 ;  /* 0x000000271e277223 */ /* 0x000fe20000010825 */
[----:B------:R-:W-:Y:S01]  /*9680*/  LOP3.LUT R37, R12, 0xffff0000, RZ, 0xc0, !PT ;  /* 0xffff00000c257812 */ /* 0x000fe200078ec0ff */
[----:B------:R-:W-:-:S02]  /*9690*/  IMAD.U32 R33, R9, 0x10000, RZ ;  /* 0x0001000009217824 */ /* 0x000fc400078e00ff */
[----:B------:R-:W-:Y:S01]  /*96a0*/  FMUL.FTZ R41, R10, R45 ;  /* 0x0000002d0a297220 */ /* 0x000fe20000410000 */
[----:B------:R-:W-:Y:S02]  /*96b0*/  IMAD.U32 R28, R15, 0x10000, RZ ;  /* 0x000100000f1c7824 */ /* 0x000fe400078e00ff */
[----:B------:R-:W-:Y:S01]  /*96c0*/  FFMA.FTZ R43, R30, R43, R34 ;  /* 0x0000002b1e2b7223 */ /* 0x000fe20000010022 */
[-C--:B------:R-:W-:Y:S01]  /*96d0*/  FMUL.FTZ R51, R10, R37.reuse ;  /* 0x000000250a337220 */ /* 0x080fe20000410000 */
[----:B------:R-:W-:Y:S02]  /*96e0*/  IMAD.U32 R35, R11, 0x10000, RZ ;  /* 0x000100000b237824 */ /* 0x000fe400078e00ff */
[----:B------:R-:W-:Y:S01]  /*96f0*/  FFMA.FTZ R38, R6, R37, -R41 ;  /* 0x0000002506267223 */ /* 0x000fe20000010829 */
[----:B------:R-:W-:Y:S02]  /*9700*/  IMAD.U32 R4, R3, 0x10000, RZ ;  /* 0x0001000003047824 */ /* 0x000fe400078e00ff */
[----:B------:R-:W-:Y:S01]  /*9710*/  FMUL.FTZ R30, R33, R28 ;  /* 0x0000001c211e7220 */ /* 0x000fe20000410000 */
[----:B------:R-:W-:-:S02]  /*9720*/  IMAD.U32 R10, R24, 0x10000, RZ ;  /* 0x00010000180a7824 */ /* 0x000fc400078e00ff */
[----:B------:R-:W-:Y:S01]  /*9730*/  FFMA.FTZ R40, R6, R45, R51 ;  /* 0x0000002d06287223 */ /* 0x000fe20000010033 */
[----:B------:R-:W-:Y:S02]  /*9740*/  IMAD.U32 R8, R13, 0x10000, RZ ;  /* 0x000100000d087824 */ /* 0x000fe400078e00ff */
[----:B------:R-:W-:Y:S01]  /*9750*/  FMUL.FTZ R33, R33, R4 ;  /* 0x0000000421217220 */ /* 0x000fe20000410000 */
[----:B------:R-:W-:Y:S02]  /*9760*/  IMAD.U32 R29, R5, 0x10000, RZ ;  /* 0x00010000051d7824 */ /* 0x000fe400078e00ff */
[----:B------:R-:W-:Y:S01]  /*9770*/  FMUL.FTZ R6, R35, R10 ;  /* 0x0000000a23067220 */ /* 0x000fe20000410000 */
[----:B------:R-:W-:Y:S02]  /*9780*/  IMAD.U32 R31, R7, 0x10000, RZ ;  /* 0x00010000071f7824 */ /* 0x000fe400078e00ff */
[----:B------:R-:W-:Y:S01]  /*9790*/  FMUL.FTZ R34, R35, R8 ;  /* 0x0000000823227220 */ /* 0x000fe20000410000 */
[----:B------:R-:W-:Y:S01]  /*97a0*/  FFMA.FTZ R33, R29, R28, R33 ;  /* 0x0000001c1d217223 */ /* 0x000fe20000010021 */
[----:B------:R-:W-:Y:S01]  /*97b0*/  LOP3.LUT R9, R9, 0xffff0000, RZ, 0xc0, !PT ;  /* 0xffff000009097812 */ /* 0x000fe200078ec0ff */
[----:B------:R-:W-:Y:S01]  /*97c0*/  FFMA.FTZ R35, R31, R8, -R6 ;  /* 0x000000081f237223 */ /* 0x000fe20000010806 */
[----:B------:R-:W-:Y:S01]  /*97d0*/  LOP3.LUT R11, R11, 0xffff0000, RZ, 0xc0, !PT ;  /* 0xffff00000b0b7812 */ /* 0x000fe200078ec0ff */
[----:B------:R-:W-:Y:S01]  /*97e0*/  FFMA.FTZ R30, R29, R4, -R30 ;  /* 0x000000041d1e7223 */ /* 0x000fe2000001081e */
[----:B------:R-:W-:Y:S01]  /*97f0*/  LOP3.LUT R8, R15, 0xffff0000, RZ, 0xc0, !PT ;  /* 0xffff00000f087812 */ /* 0x000fe200078ec0ff */
[----:B------:R-:W-:Y:S01]  /*9800*/  FFMA.FTZ R31, R31, R10, R34 ;  /* 0x0000000a1f1f7223 */ /* 0x000fe20000010022 */
[----:B------:R-:W-:-:S02]  /*9810*/  LOP3.LUT R28, R24, 0xffff0000, RZ, 0xc0, !PT ;  /* 0xffff0000181c7812 */ /* 0x000fc400078ec0ff */
[----:B------:R-:W-:Y:S01]  /*9820*/  LOP3.LUT R4, R3, 0xffff0000, RZ, 0xc0, !PT ;  /* 0xffff000003047812 */ /* 0x000fe200078ec0ff */
[----:B------:R-:W-:Y:S01]  /*9830*/  FMUL.FTZ R10, R9, R8 ;  /* 0x00000008090a7220 */ /* 0x000fe20000410000 */
[----:B------:R-:W-:Y:S01]  /*9840*/  LOP3.LUT R6, R13, 0xffff0000, RZ, 0xc0, !PT ;  /* 0xffff00000d067812 */ /* 0x000fe200078ec0ff */
[----:B------:R-:W-:Y:S01]  /*9850*/  FMUL.FTZ R42, R11, R28 ;  /* 0x0000001c0b2a7220 */ /* 0x000fe20000410000 */
[----:B------:R-:W-:Y:S01]  /*9860*/  LOP3.LUT R5, R5, 0xffff0000, RZ, 0xc0, !PT ;  /* 0xffff000005057812 */ /* 0x000fe200078ec0ff */
[----:B------:R-:W-:Y:S01]  /*9870*/  FMUL.FTZ R29, R9, R4 ;  /* 0x00000004091d7220 */ /* 0x000fe20000410000 */
[----:B------:R-:W-:Y:S01]  /*9880*/  LOP3.LUT R7, R7, 0xffff0000, RZ, 0xc0, !PT ;  /* 0xffff000007077812 */ /* 0x000fe200078ec0ff */
[----:B------:R-:W-:Y:S02]  /*9890*/  FMUL.FTZ R11, R11, R6 ;  /* 0x000000060b0b7220 */ /* 0x000fe40000410000 */
        /* <DEDUP_REMOVED lines=14> */
.L_x_3889:
[----:B------:R-:W-:Y:S05]  /*9980*/  BSYNC B1 ;  /* 0x0000000000017941 */ /* 0x000fea0003800000 */
.L_x_3888:
[----:B------:R-:W-:Y:S05]  /*9990*/  @P0 BRA `(.L_x_3880) ;  /* 0x0000000400640947 */ /* 0x000fea0003800000 */
[----:B------:R-:W2:Y:S01]  /*99a0*/  LDL R42, [R1+0x4c] ;  /* 0x00004c00012a7983 */ /* 0x000ea20000100800 */
[----:B-1----:R-:W-:Y:S01]  /*99b0*/  IMAD.SHL.U32 R5, R25, 0x40, RZ ;  /* 0x0000004019057824 */ /* 0x002fe200078e00ff */
[----:B------:R-:W-:Y:S01]  /*99c0*/  SHF.R.S32.HI R6, RZ, 0x1f, R25 ;  /* 0x0000001fff067819 */ /* 0x000fe20000011419 */
[----:B------:R-:W-:Y:S01]  /*99d0*/  IMAD.IADD R4, R16, 0x1, R21 ;  /* 0x0000000110047824 */ /* 0x000fe200078e0215 */
[C---:B------:R-:W-:Y:S01]  /*99e0*/  LOP3.LUT R38, R14.reuse, 0xffff0000, RZ, 0xc0, !PT ;  /* 0xffff00000e267812 */ /* 0x040fe200078ec0ff */
[----:B------:R-:W-:Y:S01]  /*99f0*/  IMAD.U32 R35, R14, 0x10000, RZ ;  /* 0x000100000e237824 */ /* 0x000fe200078e00ff */
[----:B------:R-:W-:Y:S01]  /*9a00*/  LEA.HI R6, R6, R25, RZ, 0x3 ;  /* 0x0000001906067211 */ /* 0x000fe200078f18ff */
[C---:B------:R-:W-:Y:S01]  /*9a10*/  IMAD.U32 R33, R0.reuse, 0x10000, RZ ;  /* 0x0001000000217824 */ /* 0x040fe200078e00ff */
[----:B------:R-:W-:Y:S01]  /*9a20*/  LOP3.LUT R5, R5, 0x1c0, RZ, 0xc0, !PT ;  /* 0x000001c005057812 */ /* 0x000fe200078ec0ff */
[----:B------:R-:W-:Y:S01]  /*9a30*/  IMAD.U32 R40, R15, 0x10000, RZ ;  /* 0x000100000f287824 */ /* 0x000fe200078e00ff */
[----:B------:R-:W-:Y:S01]  /*9a40*/  LOP3.LUT R0, R0, 0xffff0000, RZ, 0xc0, !PT ;  /* 0xffff000000007812 */ /* 0x000fe200078ec0ff */
[----:B------:R-:W-:Y:S01]  /*9a50*/  IMAD.SHL.U32 R6, R6, 0x40, RZ ;  /* 0x0000004006067824 */ /* 0x000fe200078e00ff */
[----:B------:R-:W-:Y:S01]  /*9a60*/  LOP3.LUT R4, R5, 0x38, R4, 0xf8, !PT ;  /* 0x0000003805047812 */ /* 0x000fe200078ef804 */
[----:B------:R-:W-:Y:S01]  /*9a70*/  IMAD.U32 R36, R3, 0x10000, RZ ;  /* 0x0001000003247824 */ /* 0x000fe200078e00ff */
[----:B------:R-:W-:Y:S01]  /*9a80*/  SHF.R.U32.HI R5, RZ, 0x3, R5 ;  /* 0x00000003ff057819 */ /* 0x000fe20000011605 */
[----:B------:R-:W-:Y:S01]  /*9a90*/  IMAD.U32 R39, R20, 0x10000, RZ ;  /* 0x0001000014277824 */ /* 0x000fe200078e00ff */
[----:B------:R-:W-:Y:S01]  /*9aa0*/  LOP3.LUT R21, R6, 0xfffffe00, RZ, 0xc0, !PT ;  /* 0xfffffe0006157812 */ /* 0x000fe200078ec0ff */
[----:B------:R-:W-:Y:S01]  /*9ab0*/  IMAD.U32 R37, R12, 0x10000, RZ ;  /* 0x000100000c257824 */ /* 0x000fe200078e00ff */
[----:B------:R-:W-:-:S02]  /*9ac0*/  LOP3.LUT R4, R4, R5, RZ, 0x3c, !PT ;  /* 0x0000000504047212 */ /* 0x000fc400078e3cff */
[----:B------:R-:W-:Y:S02]  /*9ad0*/  LOP3.LUT R12, R12, 0xffff0000, RZ, 0xc0, !PT ;  /* 0xffff00000c0c7812 */ /* 0x000fe400078ec0ff */
[----:B------:R-:W-:Y:S01]  /*9ae0*/  LOP3.LUT R20, R20, 0xffff0000, RZ, 0xc0, !PT ;  /* 0xffff000014147812 */ /* 0x000fe200078ec0ff */
[----:B------:R-:W-:Y:S01]  /*9af0*/  IMAD.IADD R21, R21, 0x1, R4 ;  /* 0x0000000115157824 */ /* 0x000fe200078e0204 */
[----:B------:R-:W-:Y:S02]  /*9b00*/  LOP3.LUT R15, R15, 0xffff0000, RZ, 0xc0, !PT ;  /* 0xffff00000f0f7812 */ /* 0x000fe400078ec0ff */
[----:B------:R-:W-:Y:S01]  /*9b10*/  LOP3.LUT R41, R24, 0xffff0000, RZ, 0xc0, !PT ;  /* 0xffff000018297812 */ /* 0x000fe200078ec0ff */
[----:B------:R-:W-:Y:S01]  /*9b20*/  IMAD R21, R21, 0x2, R2 ;  /* 0x0000000215157824 */ /* 0x000fe200078e0202 */
[----:B------:R-:W-:-:S04]  /*9b30*/  LOP3.LUT R3, R3, 0xffff0000, RZ, 0xc0, !PT ;  /* 0xffff000003037812 */ /* 0x000fc800078ec0ff */
[----:B------:R-:W1:Y:S02]  /*9b40*/  LDS.128 R8, [R21+0x20400] ;  /* 0x0204000015087984 */ /* 0x000e640000000c00 */
[C---:B-1----:R-:W-:Y:S01]  /*9b50*/  IMAD.U32 R29, R8.reuse, 0x10000, RZ ;  /* 0x00010000081d7824 */ /* 0x042fe200078e00ff */
[----:B------:R-:W-:Y:S01]  /*9b60*/  LOP3.LUT R8, R8, 0xffff0000, RZ, 0xc0, !PT ;  /* 0xffff000008087812 */ /* 0x000fe200078ec0ff */
[C---:B------:R-:W-:Y:S01]  /*9b70*/  IMAD.U32 R30, R9.reuse, 0x10000, RZ ;  /* 0x00010000091e7824 */ /* 0x040fe200078e00ff */
[----:B------:R-:W-:Y:S01]  /*9b80*/  LOP3.LUT R9, R9, 0xffff0000, RZ, 0xc0, !PT ;  /* 0xffff000009097812 */ /* 0x000fe200078ec0ff */
[-C--:B------:R-:W-:Y:S01]  /*9b90*/  FMUL.FTZ R34, R35, R29.reuse ;  /* 0x0000001d23227220 */ /* 0x080fe20000410000 */
[----:B------:R-:W-:Y:S01]  /*9ba0*/  FMUL.FTZ R14, R33, R29 ;  /* 0x0000001d210e7220 */ /* 0x000fe20000410000 */
[-C--:B------:R-:W-:Y:S01]  /*9bb0*/  FMUL.FTZ R29, R38, R8.reuse ;  /* 0x00000008261d7220 */ /* 0x080fe20000410000 */
[C---:B------:R-:W-:Y:S01]  /*9bc0*/  IMAD.U32 R31, R10.reuse, 0x10000, RZ ;  /* 0x000100000a1f7824 */ /* 0x040fe200078e00ff */
[----:B------:R-:W-:Y:S01]  /*9bd0*/  LOP3.LUT R10, R10, 0xffff0000, RZ, 0xc0, !PT ;  /* 0xffff00000a0a7812 */ /* 0x000fe200078ec0ff */
[C---:B------:R-:W-:Y:S01]  /*9be0*/  IMAD.U32 R32, R11.reuse, 0x10000, RZ ;  /* 0x000100000b207824 */ /* 0x040fe200078e00ff */
[----:B------:R-:W-:Y:S01]  /*9bf0*/  LOP3.LUT R11, R11, 0xffff0000, RZ, 0xc0, !PT ;  /* 0xffff00000b0b7812 */ /* 0x000fe200078ec0ff */
[----:B--2---:R-:W1:Y:S02]  /*9c00*/  LDS.128 R4, [R42+0x20400] ;  /* 0x020400002a047984 */ /* 0x004e640000000c00 */
[C---:B-1----:R-:W-:Y:S01]  /*9c10*/  IMAD.U32 R25, R4.reuse, 0x10000, RZ ;  /* 0x0001000004197824 */ /* 0x042fe200078e00ff */
[----:B------:R-:W-:Y:S01]  /*9c20*/  LOP3.LUT R4, R4, 0xffff0000, RZ, 0xc0, !PT ;  /* 0xffff000004047812 */ /* 0x000fe200078ec0ff */
[C---:B------:R-:W-:Y:S01]  /*9c30*/  IMAD.U32 R26, R5.reuse, 0x10000, RZ ;  /* 0x00010000051a7824 */ /* 0x040fe200078e00ff */
[----:B------:R-:W-:Y:S01]  /*9c40*/  LOP3.LUT R5, R5, 0xffff0000, RZ, 0xc0, !PT ;  /* 0xffff000005057812 */ /* 0x000fe200078ec0ff */
[-C--:B------:R-:W-:Y:S01]  /*9c50*/  FFMA.FTZ R34, R33, R25.reuse, -R34 ;  /* 0x0000001921227223 */ /* 0x080fe20000010822 */
[----:B------:R-:W-:Y:S01]  /*9c60*/  FFMA.FTZ R14, R35, R25, R14 ;  /* 0x00000019230e7223 */ /* 0x000fe2000001000e */
[----:B------:R-:W-:Y:S01]  /*9c70*/  FMUL.FTZ R25, R0, R8 ;  /* 0x0000000800197220 */ /* 0x000fe20000410000 */
[-C--:B------:R-:W-:Y:S01]  /*9c80*/  FMUL.FTZ R33, R40, R30.reuse ;  /* 0x0000001e28217220 */ /* 0x080fe20000410000 */
[----:B------:R-:W-:Y:S01]  /*9c90*/  FMUL.FTZ R35, R36, R30 ;  /* 0x0000001e24237220 */ /* 0x000fe20000410000 */
[----:B------:R-:W-:Y:S01]  /*9ca0*/  FFMA.FTZ R29, R0, R4, -R29 ;  /* 0x00000004001d7223 */ /* 0x000fe2000001081d */
[----:B0-----:R-:W-:-:S02]  /*9cb0*/  IMAD.U32 R27, R6, 0x10000, RZ ;  /* 0x00010000061b7824 */ /* 0x001fc400078e00ff */
[-C--:B------:R-:W-:Y:S01]  /*9cc0*/  FMUL.FTZ R0, R39, R31.reuse ;  /* 0x0000001f27007220 */ /* 0x080fe20000410000 */
[----:B------:R-:W-:Y:S01]  /*9cd0*/  FFMA.FTZ R25, R38, R4, R25 ;  /* 0x0000000426197223 */ /* 0x000fe20000010019 */
[-C--:B------:R-:W-:Y:S01]  /*9ce0*/  FFMA.FTZ R33, R36, R26.reuse, -R33 ;  /* 0x0000001a24217223 */ /* 0x080fe20000010821 */
[----:B------:R-:W-:Y:S01]  /*9cf0*/  FFMA.FTZ R35, R40, R26, R35 ;  /* 0x0000001a28237223 */ /* 0x000fe20000010023 */
[C---:B------:R-:W-:Y:S01]  /*9d00*/  FMUL.FTZ R4, R37.reuse, R31 ;  /* 0x0000001f25047220 */ /* 0x040fe20000410000 */
[----:B------:R-:W-:Y:S02]  /*9d10*/  IMAD.U32 R26, R24, 0x10000, RZ ;  /* 0x00010000181a7824 */ /* 0x000fe400078e00ff */
[-C--:B------:R-:W-:Y:S01]  /*9d20*/  FFMA.FTZ R8, R37, R27.reuse, -R0 ;  /* 0x0000001b25087223 */ /* 0x080fe20000010800 */
[-C--:B------:R-:W-:Y:S01]  /*9d30*/  FMUL.FTZ R31, R20, R10.reuse ;  /* 0x0000000a141f7220 */ /* 0x080fe20000410000 */
[----:B------:R-:W-:Y:S01]  /*9d40*/  FMUL.FTZ R37, R12, R10 ;  /* 0x0000000a0c257220 */ /* 0x000fe20000410000 */
[----:B------:R-:W-:Y:S01]  /*9d50*/  LOP3.LUT R6, R6, 0xffff0000, RZ, 0xc0, !PT ;  /* 0xffff000006067812 */ /* 0x000fe200078ec0ff */
[----:B------:R-:W-:Y:S01]  /*9d60*/  FFMA.FTZ R10, R39, R27, R4 ;  /* 0x0000001b270a7223 */ /* 0x000fe20000010004 */
[----:B------:R-:W-:-:S02]  /*9d70*/  IMAD.U32 R28, R7, 0x10000, RZ ;  /* 0x00010000071c7824 */ /* 0x000fc400078e00ff */
[----:B------:R-:W-:Y:S01]  /*9d80*/  FMUL.FTZ R27, R26, R32 ;  /* 0x000000201a1b7220 */ /* 0x000fe20000410000 */
[C---:B------:R-:W-:Y:S01]  /*9d90*/  IMAD.U32 R0, R13.reuse, 0x10000, RZ ;  /* 0x000100000d007824 */ /* 0x040fe200078e00ff */
[----:B------:R-:W-:Y:S01]  /*9da0*/  LOP3.LUT R13, R13, 0xffff0000, RZ, 0xc0, !PT ;  /* 0xffff00000d0d7812 */ /* 0x000fe200078ec0ff */
[-C--:B------:R-:W-:Y:S01]  /*9db0*/  FFMA.FTZ R31, R12, R6.reuse, -R31 ;  /* 0x000000060c1f7223 */ /* 0x080fe2000001081f */
[----:B------:R-:W-:Y:S01]  /*9dc0*/  LOP3.LUT R7, R7, 0xffff0000, RZ, 0xc0, !PT ;  /* 0xffff000007077812 */ /* 0x000fe200078ec0ff */
[----:B------:R-:W-:Y:S01]  /*9dd0*/  FFMA.FTZ R37, R20, R6, R37 ;  /* 0x0000000614257223 */ /* 0x000fe20000010025 */
        /* <DEDUP_REMOVED lines=21> */
.L_x_3880:
[----:B------:R-:W-:Y:S05]  /*9f30*/  BSYNC B0 ;  /* 0x0000000000007941 */ /* 0x000fea0003800000 */
.L_x_3869:
[----:B------:R-:W-:Y:S01]  /*9f40*/  @!PT LDS RZ, [RZ] ;  /* 0x00000000fffff984 */ /* 0x000fe20000000800 */
[----:B------:R-:W-:Y:S01]  /*9f50*/  @!PT LDS RZ, [RZ] ;  /* 0x00000000fffff984 */ /* 0x000fe20000000800 */
[----:B------:R-:W-:Y:S01]  /*9f60*/  @!PT LDS RZ, [RZ] ;  /* 0x00000000fffff984 */ /* 0x000fe20000000800 */
[----:B------:R-:W-:Y:S01]  /*9f70*/  @!PT LDS RZ, [RZ] ;  /* 0x00000000fffff984 */ /* 0x000fe20000000800 */
[----:B------:R4:W-:Y:S06]  /*9f80*/  MEMBAR.ALL.CTA ;  /* 0x0000000000007992 */ /* 0x0009ec0000008000 */
[----:B----4-:R-:W4:Y:S01]  /*9f90*/  FENCE.VIEW.ASYNC.S ;  /* 0x00000000000073c6 */ /* 0x010f220000000000 */
[----:B------:R-:W-:Y:S05]  /*9fa0*/  WARPSYNC.ALL ;  /* 0x0000000000007948 */ /* 0x000fea0003800000 */
[----:B----4-:R-:W-:Y:S06]  /*9fb0*/  BAR.SYNC.DEFER_BLOCKING 0xd, 0x80 ;  /* 0x0342000000007b1d */ /* 0x010fec0000010000 */
.L_x_3866:
[----:B---3--:R-:W-:-:S05]  /*9fc0*/  IMAD.U32 R0, RZ, RZ, UR37 ;  /* 0x00000025ff007e24 */ /* 0x008fca000f8e00ff */
[----:B------:R-:W-:-:S13]  /*9fd0*/  ISETP.NE.AND P0, PT, R0, 0x3, PT ;  /* 0x000000030000780c */ /* 0x000fda0003f05270 */
[----:B------:R-:W-:Y:S05]  /*9fe0*/  @!P0 BRA `(.L_x_3890) ;  /* 0x0000000000048947 */ /* 0x000fea0003800000 */
[----:B------:R-:W-:Y:S01]  /*9ff0*/  BPT.TRAP 0x1 ;  /* 0x000000040000795c */ /* 0x000fe20000300000 */
.L_x_3890:
[----:B------:R-:W-:Y:S01]  /*a000*/  IMAD R14, R19, 0x8, R2 ;  /* 0x00000008130e7824 */ /* 0x000fe200078e0202 */
[----:B------:R-:W-:-:S04]  /*a010*/  SHF.L.U32 R15, R185, 0x1f, RZ ;  /* 0x0000001fb90f7819 */ /* 0x000fc800000006ff */
[----:B------:R3:W4:Y:S01]  /*a020*/  SYNCS.PHASECHK.TRANS64.TRYWAIT P1, [R14+URZ+0x28c30], R15 ;  /* 0x028c300f0e0075a7 */ /* 0x000722000802017f */
[----:B------:R-:W-:Y:S05]  /*a030*/  @!P0 BRA `(.L_x_3891) ;  /* 0x0000000000048947 */ /* 0x000fea0003800000 */
[----:B------:R-:W-:Y:S01]  /*a040*/  BPT.TRAP 0x1 ;  /* 0x000000040000795c */ /* 0x000fe20000300000 */
.L_x_3891:
[C---:B------:R-:W-:Y:S02]  /*a050*/  VIADD R0, R2.reuse, 0x22400 ;  /* 0x0002240002007836 */ /* 0x040fe40000000000 */
[----:B01----:R-:W-:-:S03]  /*a060*/  VIADD R3, R2, 0x20400 ;  /* 0x0002040002037836 */ /* 0x003fc60000000000 */
[----:B------:R-:W-:Y:S02]  /*a070*/  SHF.R.U32.HI R0, RZ, 0x4, R0 ;  /* 0x00000004ff007819 */ /* 0x000fe40000011600 */
[----:B------:R-:W-:Y:S02]  /*a080*/  SHF.R.U32.HI R3, RZ, 0x4, R3 ;  /* 0x00000004ff037819 */ /* 0x000fe40000011603 */
[----:B------:R-:W-:Y:S02]  /*a090*/  LOP3.LUT R0, R0, 0x3fff, RZ, 0xc0, !PT ;  /* 0x00003fff00007812 */ /* 0x000fe400078ec0ff */
[----:B------:R-:W-:Y:S02]  /*a0a0*/  LOP3.LUT R3, R3, 0x3fff, RZ, 0xc0, !PT ;  /* 0x00003fff03037812 */ /* 0x000fe400078ec0ff */
[----:B------:R-:W-:Y:S01]  /*a0b0*/  LOP3.LUT R0, R0, 0x10000, RZ, 0xfc, !PT ;  /* 0x0001000000007812 */ /* 0x000fe200078efcff */
[----:B----4-:R-:W-:Y:S06]  /*a0c0*/  @P1 BRA `(.L_x_3892) ;  /* 0x0000000000081947 */ /* 0x010fec0003800000 */
[----:B------:R-:W0:Y:S02]  /*a0d0*/  SYNCS.PHASECHK.TRANS64.TRYWAIT P1, [R14+URZ+0x28c30], R15 ;  /* 0x028c300f0e0075a7 */ /* 0x000e24000802017f */
[----:B0-----:R-:W-:Y:S05]  /*a0e0*/  @!P1 BRA `(.L_x_3893) ;  /* 0x0000010c00349947 */ /* 0x001fea0003800000 */
.L_x_3892:
[----:B--2---:R-:W-:Y:S01]  /*a0f0*/  IMAD R10, R19, 0x200, R0 ;  /* 0x00000200130a7824 */ /* 0x004fe200078e0200 */
[----:B------:R-:W-:Y:S01]  /*a100*/  LOP3.LUT R4, R3, 0x10000, RZ, 0xfc, !PT ;  /* 0x0001000003047812 */ /* 0x000fe200078efcff */
[----:B------:R-:W-:Y:S01]  /*a110*/  IMAD.MOV.U32 R5, RZ, RZ, 0x40000040 ;  /* 0x40000040ff057424 */ /* 0x000fe200078e00ff */
[----:B------:R-:W-:Y:S05]  /*a120*/  WARPSYNC.ALL ;  /* 0x0000000000007948 */ /* 0x000fea0003800000 */
[----:B------:R-:W-:Y:S01]  /*a130*/  IMAD.MOV.U32 R11, RZ, RZ, 0x40000040 ;  /* 0x40000040ff0b7424 */ /* 0x000fe200078e00ff */
[C---:B------:R-:W-:Y:S01]  /*a140*/  R2UR UR4, R4.reuse ;  /* 0x00000000040472ca */ /* 0x040fe200000e0000 */
[----:B------:R-:W-:Y:S01]  /*a150*/  WARPGROUP.ARRIVE ;  /* 0x00000000000079c5 */ /* 0x000fe20000000000 */
[----:B------:R-:W-:Y:S01]  /*a160*/  R2UR UR5, R5 ;  /* 0x00000000050572ca */ /* 0x000fe200000e0000 */
[----:B------:R-:W-:Y:S01]  /*a170*/  VIADD R8, R4, 0x2 ;  /* 0x0000000204087836 */ /* 0x000fe20000000000 */
[C---:B------:R-:W-:Y:S01]  /*a180*/  R2UR UR6, R10.reuse ;  /* 0x000000000a0672ca */ /* 0x040fe200000e0000 */
[----:B------:R-:W-:Y:S01]  /*a190*/  VIADD R6, R10, 0x2 ;  /* 0x000000020a067836 */ /* 0x000fe20000000000 */
[----:B------:R-:W-:Y:S01]  /*a1a0*/  R2UR UR7, R11 ;  /* 0x000000000b0772ca */ /* 0x000fe200000e0000 */
[----:B------:R-:W-:-:S02]  /*a1b0*/  IMAD.MOV.U32 R9, RZ, RZ, 0x40000040 ;  /* 0x40000040ff097424 */ /* 0x000fc400078e00ff */
[----:B------:R-:W-:Y:S02]  /*a1c0*/  IMAD.MOV.U32 R7, RZ, RZ, 0x40000040 ;  /* 0x40000040ff077424 */ /* 0x000fe400078e00ff */
[C---:B------:R-:W-:Y:S02]  /*a1d0*/  VIADD R12, R10.reuse, 0x4 ;  /* 0x000000040a0c7836 */ /* 0x040fe40000000000 */
[----:B------:R-:W-:Y:S02]  /*a1e0*/  IMAD.MOV.U32 R13, RZ, RZ, 0x40000040 ;  /* 0x40000040ff0d7424 */ /* 0x000fe400078e00ff */
[----:B------:R-:W-:Y:S02]  /*a1f0*/  VIADD R10, R10, 0x6 ;  /* 0x000000060a0a7836 */ /* 0x000fe40000000000 */
[----:B------:R-:W-:Y:S02]  /*a200*/  IMAD.MOV.U32 R5, RZ, RZ, 0x40000040 ;  /* 0x40000040ff057424 */ /* 0x000fe400078e00ff */
[----:B------:R-:W-:Y:S01]  /*a210*/  HGMMA.64x64x16.F32.BF16 R24, gdesc[UR4], RZ, !UPT, gsb0 ;  /* 0x00e00000041879f0 */ /* 0x000fe2000c0018ff */
[----:B------:R-:W-:Y:S01]  /*a220*/  R2UR UR4, R8 ;  /* 0x00000000080472ca */ /* 0x000fe200000e0000 */
[----:B------:R-:W-:Y:S01]  /*a230*/  IMAD.MOV.U32 R11, RZ, RZ, 0x40000040 ;  /* 0x40000040ff0b7424 */ /* 0x000fe200078e00ff */
[----:B------:R-:W-:-:S02]  /*a240*/  R2UR UR5, R9 ;  /* 0x00000000090572ca */ /* 0x000fc400000e0000 */
[----:B------:R-:W-:Y:S01]  /*a250*/  R2UR UR6, R6 ;  /* 0x00000000060672ca */ /* 0x000fe200000e0000 */
[C---:B------:R-:W-:Y:S01]  /*a260*/  VIADD R6, R4.reuse, 0x4 ;  /* 0x0000000404067836 */ /* 0x040fe20000000000 */
[----:B------:R-:W-:Y:S01]  /*a270*/  R2UR UR7, R7 ;  /* 0x00000000070772ca */ /* 0x000fe200000e0000 */
[----:B------:R-:W-:Y:S02]  /*a280*/  IMAD.MOV.U32 R7, RZ, RZ, 0x40000040 ;  /* 0x40000040ff077424 */ /* 0x000fe400078e00ff */
[----:B------:R-:W-:Y:S01]  /*a290*/  VIADD R4, R4, 0x6 ;  /* 0x0000000604047836 */ /* 0x000fe20000000000 */
[----:B------:R-:W-:Y:S02]  /*a2a0*/  WARPGROUP.DEPBAR.LE gsb0, 0x0 ;  /* 0x00008000000079c5 */ /* 0x000fe40000010000 */
[----:B------:R-:W-:-:S07]  /*a2b0*/  WARPGROUP.ARRIVE ;  /* 0x00000000000079c5 */ /* 0x000fce0000000000 */
[----:B------:R-:W-:Y:S01]  /*a2c0*/  HGMMA.64x64x16.F32.BF16 R24, gdesc[UR4], R24, gsb0 ;  /* 0x00e00000041879f0 */ /* 0x000fe20008001818 */
[----:B------:R-:W-:Y:S02]  /*a2d0*/  R2UR UR4, R6 ;  /* 0x00000000060472ca */ /* 0x000fe400000e0000 */
[----:B------:R-:W-:Y:S02]  /*a2e0*/  R2UR UR5, R7 ;  /* 0x00000000070572ca */ /* 0x000fe400000e0000 */
[----:B------:R-:W-:Y:S02]  /*a2f0*/  R2UR UR6, R12 ;  /* 0x000000000c0672ca */ /* 0x000fe400000e0000 */
[----:B------:R-:W-:Y:S01]  /*a300*/  R2UR UR7, R13 ;  /* 0x000000000d0772ca */ /* 0x000fe200000e0000 */
[----:B------:R-:W-:Y:S02]  /*a310*/  WARPGROUP.DEPBAR.LE gsb0, 0x0 ;  /* 0x00008000000079c5 */ /* 0x000fe40000010000 */
[----:B------:R-:W-:-:S10]  /*a320*/  WARPGROUP.ARRIVE ;  /* 0x00000000000079c5 */ /* 0x000fd40000000000 */
[----:B------:R-:W-:Y:S01]  /*a330*/  HGMMA.64x64x16.F32.BF16 R24, gdesc[UR4], R24, gsb0 ;  /* 0x00e00000041879f0 */ /* 0x000fe20008001818 */
[----:B------:R-:W-:Y:S02]  /*a340*/  R2UR UR4, R4 ;  /* 0x00000000040472ca */ /* 0x000fe400000e0000 */
[----:B------:R-:W-:Y:S02]  /*a350*/  R2UR UR5, R5 ;  /* 0x00000000050572ca */ /* 0x000fe400000e0000 */
[----:B------:R-:W-:Y:S02]  /*a360*/  R2UR UR6, R10 ;  /* 0x000000000a0672ca */ /* 0x000fe400000e0000 */
[----:B------:R-:W-:Y:S01]  /*a370*/  R2UR UR7, R11 ;  /* 0x000000000b0772ca */ /* 0x000fe200000e0000 */
[----:B------:R-:W-:Y:S02]  /*a380*/  WARPGROUP.DEPBAR.LE gsb0, 0x0 ;  /* 0x00008000000079c5 */ /* 0x000fe40000010000 */
[----:B------:R-:W-:-:S10]  /*a390*/  WARPGROUP.ARRIVE ;  /* 0x00000000000079c5 */ /* 0x000fd40000000000 */
[----:B------:R-:W-:Y:S03]  /*a3a0*/  HGMMA.64x64x16.F32.BF16 R24, gdesc[UR4], R24, gsb0 ;  /* 0x00e00000041879f0 */ /* 0x000fe60008001818 */
[----:B------:R-:W-:Y:S02]  /*a3b0*/  WARPGROUP.DEPBAR.LE gsb0, 0x0 ;  /* 0x00008000000079c5 */ /* 0x000fe40000010000 */
[----:B------:R-:W-:Y:S05]  /*a3c0*/  @!P0 BRA `(.L_x_3894) ;  /* 0x0000000000048947 */ /* 0x000fea0003800000 */
[----:B------:R-:W-:Y:S01]  /*a3d0*/  BPT.TRAP 0x1 ;  /* 0x000000040000795c */ /* 0x000fe20000300000 */
.L_x_3894:
[----:B------:R-:W2:Y:S01]  /*a3e0*/  LDL R3, [R1+0x48] ;  /* 0x0000480001037983 */ /* 0x000ea20000100800 */
[----:B------:R-:W-:Y:S01]  /*a3f0*/  IMAD R155, R168, -0x40, R155 ;  /* 0xffffffc0a89b7824 */ /* 0x000fe200078e029b */
[----:B------:R-:W-:-:S04]  /*a400*/  ULDC UR4, c[0x0][0x988] ;  /* 0x0002620000047ab9 */ /* 0x000fc80000000800 */
[----:B--2---:R-:W-:-:S04]  /*a410*/  IADD3 R155, -R3, 0x40, R155 ;  /* 0x00000040039b7810 */ /* 0x004fc80007ffe19b */
        /* <DEDUP_REMOVED lines=19> */
[C---:B------:R-:W-:Y:S02]  /*a550*/  ISETP.GT.AND P4, PT, R155.reuse, 0x19, PT ;  /* 0x000000199b00780c */ /* 0x040fe40003f84270 */
        /* <DEDUP_REMOVED lines=38> */
[----:B------:R-:W-:Y:S02]  /*a7c0*/  FMNMX.FTZ R3, R26, R27, !PT ;  /* 0x0000001b1a037209 */ /* 0x000fe40007810000 */
[----:B------:R-:W-:Y:S01]  /*a7d0*/  FSEL R52, R47, -INF , P6 ;  /* 0xff8000002f347808 */ /* 0x000fe20003000000 */
[----:B------:R-:W1:Y:S01]  /*a7e0*/  SHFL.BFLY PT, R10, R21, 0x2, 0x1f ;  /* 0x0c401f00150a7f89 */ /* 0x000e6200000e0000 */
[----:B------:R-:W-:-:S02]  /*a7f0*/  FMNMX.FTZ R3, R30, R3, !PT ;  /* 0x000000031e037209 */ /* 0x000fc40007810000 */
[----:B------:R-:W-:Y:S02]  /*a800*/  FSEL R78, R50, -INF , P5 ;  /* 0xff800000324e7808 */ /* 0x000fe40002800000 */
[----:B------:R-:W-:Y:S02]  /*a810*/  FMNMX.FTZ R3, R12, R3, !PT ;  /* 0x000000030c037209 */ /* 0x000fe40007810000 */
[----:B------:R-:W-:Y:S02]  /*a820*/  FSEL R50, R51, -INF , P4 ;  /* 0xff80000033327808 */ /* 0x000fe40002000000 */
[----:B------:R-:W-:Y:S02]  /*a830*/  FMNMX.FTZ R3, R34, R3, !PT ;  /* 0x0000000322037209 */ /* 0x000fe40007810000 */
[----:B------:R-:W-:Y:S02]  /*a840*/  FSEL R54, R54, -INF , P3 ;  /* 0xff80000036367808 */ /* 0x000fe40001800000 */
[----:B------:R-:W-:-:S04]  /*a850*/  FMNMX.FTZ R3, R24, R3, !PT ;  /* 0x0000000318037209 */ /* 0x000fc80007810000 */
[----:B------:R-:W-:Y:S01]  /*a860*/  FMNMX.FTZ R13, R38, R3, !PT ;  /* 0x00000003260d7209 */ /* 0x000fe20007810000 */
[----:B------:R-:W-:-:S03]  /*a870*/  IMAD.U32 R3, RZ, RZ, UR4 ;  /* 0x00000004ff037e24 */ /* 0x000fc6000f8e00ff */
[----:B------:R-:W-:Y:S02]  /*a880*/  FMNMX.FTZ R13, R28, R13, !PT ;  /* 0x0000000d1c0d7209 */ /* 0x000fe40007810000 */
        /* <DEDUP_REMOVED lines=9> */
[----:B-1----:R-:W-:-:S04]  /*a920*/  FMNMX.FTZ R10, R25, R10, !PT ;  /* 0x0000000a190a7209 */ /* 0x002fc80007810000 */
[C---:B------:R-:W-:Y:S01]  /*a930*/  FSETP.NEU.FTZ.AND P1, PT, R10.reuse, -INF , PT ;  /* 0xff8000000a00780b */ /* 0x040fe20003f3d000 */
[----:B------:R-:W-:-:S05]  /*a940*/  FMUL.FTZ R29, R10, R3 ;  /* 0x000000030a1d7220 */ /* 0x000fca0000410000 */
[----:B------:R-:W-:-:S05]  /*a950*/  FSEL R29, R29, RZ, P1 ;  /* 0x000000ff1d1d7208 */ /* 0x000fca0000800000 */
[-CC-:B------:R-:W-:Y:S01]  /*a960*/  FFMA.FTZ R21, R62, R3.reuse, -R29.reuse ;  /* 0x000000033e157223 */ /* 0x180fe2000001081d */
[----:B------:R-:W-:Y:S01]  /*a970*/  FSEL R62, R55, -INF , P2 ;  /* 0xff800000373e7808 */ /* 0x000fe20001000000 */
[-CC-:B-----5:R-:W-:Y:S01]  /*a980*/  FFMA.FTZ R154, R20, R3.reuse, -R29.reuse ;  /* 0x00000003149a7223 */ /* 0x1a0fe2000001081d */
[-CC-:B------:R-:W-:Y:S01]  /*a990*/  FFMA.FTZ R158, R36, R3.reuse, -R29.reuse ;  /* 0x00000003249e7223 */ /* 0x180fe2000001081d */
[--C-:B------:R-:W-:Y:S01]  /*a9a0*/  FFMA.FTZ R152, R11, R3, -R29.reuse ;  /* 0x000000030b987223 */ /* 0x100fe2000001081d */
[----:B------:R-:W-:Y:S01]  /*a9b0*/  FMNMX.FTZ R13, R62, R13, !PT ;  /* 0x0000000d3e0d7209 */ /* 0x000fe20007810000 */
[-CC-:B------:R-:W-:Y:S01]  /*a9c0*/  FFMA.FTZ R160, R40, R3.reuse, -R29.reuse ;  /* 0x0000000328a07223 */ /* 0x180fe2000001081d */
[-CC-:B------:R-:W-:Y:S01]  /*a9d0*/  FFMA.FTZ R25, R58, R3.reuse, -R29.reuse ;  /* 0x000000033a197223 */ /* 0x180fe2000001081d */
[-CC-:B------:R-:W-:Y:S01]  /*a9e0*/  FFMA.FTZ R156, R60, R3.reuse, -R29.reuse ;  /* 0x000000033c9c7223 */ /* 0x180fe2000001081d */
[-CC-:B------:R-:W-:Y:S01]  /*a9f0*/  FFMA.FTZ R31, R64, R3.reuse, -R29.reuse ;  /* 0x00000003401f7223 */ /* 0x180fe2000001081d */
[----:B------:R-:W1:Y:S01]  /*aa00*/  SHFL.BFLY PT, R20, R13, 0x2, 0x1f ;  /* 0x0c401f000d147f89 */ /* 0x000e6200000e0000 */
[-CC-:B------:R-:W-:Y:S01]  /*aa10*/  FFMA.FTZ R33, R66, R3.reuse, -R29.reuse ;  /* 0x0000000342217223 */ /* 0x180fe2000001081d */
[-CC-:B------:R-:W-:Y:S01]  /*aa20*/  FFMA.FTZ R35, R68, R3.reuse, -R29.reuse ;  /* 0x0000000344237223 */ /* 0x180fe2000001081d */
[-CC-:B------:R-:W-:Y:S01]  /*aa30*/  FFMA.FTZ R162, R44, R3.reuse, -R29.reuse ;  /* 0x000000032ca27223 */ /* 0x180fe2000001081d */
[-CC-:B------:R-:W-:Y:S01]  /*aa40*/  FFMA.FTZ R11, R70, R3.reuse, -R29.reuse ;  /* 0x00000003460b7223 */ /* 0x180fe2000001081d */
[-CC-:B------:R-:W-:Y:S01]  /*aa50*/  FFMA.FTZ R72, R72, R3.reuse, -R29.reuse ;  /* 0x0000000348487223 */ /* 0x180fe2000001081d */
[-CC-:B------:R-:W-:Y:S01]  /*aa60*/  FFMA.FTZ R40, R76, R3.reuse, -R29.reuse ;  /* 0x000000034c287223 */ /* 0x180fe2000001081d */
[----:B------:R-:W-:Y:S08]  /*aa70*/  MUFU.EX2 R152, R152 ;  /* 0x0000009800987308 */ /* 0x000ff00000000800 */
[----:B------:R-:W2:Y:S08]  /*aa80*/  MUFU.EX2 R21, R21 ;  /* 0x0000001500157308 */ /* 0x000eb00000000800 */
[----:B------:R-:W4:Y:S01]  /*aa90*/  MUFU.EX2 R154, R154 ;  /* 0x0000009a009a7308 */ /* 0x000f220000000800 */
[----:B-1----:R-:W-:Y:S01]  /*aaa0*/  FMNMX.FTZ R36, R13, R20, !PT ;  /* 0x000000140d247209 */ /* 0x002fe20007810000 */
[----:B------:R-:W-:-:S04]  /*aab0*/  FFMA.FTZ R13, R48, R3, -R29 ;  /* 0x00000003300d7223 */ /* 0x000fc8000001081d */
[----:B------:R-:W1:Y:S02]  /*aac0*/  SHFL.BFLY PT, R37, R36, 0x1, 0x1f ;  /* 0x0c201f0024257f89 */ /* 0x000e6400000e0000 */
[----:B------:R-:W0:Y:S08]  /*aad0*/  MUFU.EX2 R25, R25 ;  /* 0x0000001900197308 */ /* 0x000e300000000800 */
[----:B------:R-:W3:Y:S08]  /*aae0*/  MUFU.EX2 R156, R156 ;  /* 0x0000009c009c7308 */ /* 0x000ef00000000800 */
[----:B------:R-:W3:Y:S01]  /*aaf0*/  MUFU.EX2 R31, R31 ;  /* 0x0000001f001f7308 */ /* 0x000ee20000000800 */
[----:B-1----:R-:W-:Y:S01]  /*ab00*/  FMNMX.FTZ R20, R36, R37, !PT ;  /* 0x0000002524147209 */ /* 0x002fe20007810000 */
[----:B------:R-:W-:-:S06]  /*ab10*/  FFMA.FTZ R37, R74, R3, -R29 ;  /* 0x000000034a257223 */ /* 0x000fcc000001081d */
[----:B------:R-:W1:Y:S01]  /*ab20*/  MUFU.EX2 R158, R158 ;  /* 0x0000009e009e7308 */ /* 0x000e620000000800 */
[C---:B------:R-:W-:Y:S01]  /*ab30*/  FSETP.NEU.FTZ.AND P1, PT, R20.reuse, -INF , PT ;  /* 0xff8000001400780b */ /* 0x040fe20003f3d000 */
[----:B------:R-:W-:-:S05]  /*ab40*/  FMUL.FTZ R39, R20, R3 ;  /* 0x0000000314277220 */ /* 0x000fca0000410000 */
[----:B------:R-:W-:Y:S01]  /*ab50*/  FSEL R29, R39, RZ, P1 ;  /* 0x000000ff271d7208 */ /* 0x000fe20000800000 */
[----:B--2---:R-:W-:Y:S01]  /*ab60*/  FADD.FTZ R39, R152, R21 ;  /* 0x0000001598277221 */ /* 0x004fe20000010000 */
[----:B------:R-:W-:Y:S01]  /*ab70*/  MUFU.EX2 R33, R33 ;  /* 0x0000002100217308 */ /* 0x000fe20000000800 */
[----:B------:R-:W-:Y:S02]  /*ab80*/  F2FP.BF16.F32.PACK_AB R152, R21, R152 ;  /* 0x000000981598723e */ /* 0x000fe400000010ff */
        /* <DEDUP_REMOVED lines=9> */
[-C--:B------:R-:W-:Y:S01]  /*ac20*/  FFMA.FTZ R161, R42, R3.reuse, -R29 ;  /* 0x000000032aa17223 */ /* 0x080fe2000001081d */
[----:B----4-:R-:W-:Y:S01]  /*ac30*/  FADD.FTZ R42, R154, R39 ;  /* 0x000000279a2a7221 */ /* 0x010fe20000010000 */
[-CC-:B------:R-:W-:Y:S01]  /*ac40*/  FFMA.FTZ R30, R32, R3.reuse, -R29.reuse ;  /* 0x00000003201e7223 */ /* 0x180fe2000001081d */
[-CC-:B------:R-:W-:Y:S01]  /*ac50*/  FFMA.FTZ R34, R46, R3.reuse, -R29.reuse ;  /* 0x000000032e227223 */ /* 0x180fe2000001081d */
[----:B------:R-:W-:Y:S01]  /*ac60*/  VIADD R39, R14, 0x28c40 ;  /* 0x00028c400e277836 */ /* 0x000fe20000000000 */
[----:B------:R-:W2:Y:S01]  /*ac70*/  MUFU.EX2 R26, R26 ;  /* 0x0000001a001a7308 */ /* 0x000ea20000000800 */
[----:B0-----:R-:W-:Y:S01]  /*ac80*/  FADD.FTZ R43, R25, R42 ;  /* 0x0000002a192b7221 */ /* 0x001fe20000010000 */
[-CC-:B------:R-:W-:Y:S01]  /*ac90*/  FFMA.FTZ R27, R52, R3.reuse, -R29.reuse ;  /* 0x00000003341b7223 */ /* 0x180fe2000001081d */
[-C--:B------:R-:W-:Y:S01]  /*aca0*/  FFMA.FTZ R32, R78, R3.reuse, -R29 ;  /* 0x000000034e207223 */ /* 0x080fe2000001081d */
[----:B------:R-:W-:Y:S01]  /*acb0*/  PRMT R39, R190, 0x654, R39 ;  /* 0x00000654be277816 */ /* 0x000fe20000000027 */
[----:B---3--:R-:W-:Y:S01]  /*acc0*/  FADD.FTZ R42, R156, R43 ;  /* 0x0000002b9c2a7221 */ /* 0x008fe20000010000 */
[-CC-:B------:R-:W-:Y:S01]  /*acd0*/  FFMA.FTZ R50, R50, R3.reuse, -R29.reuse ;  /* 0x0000000332327223 */ /* 0x180fe2000001081d */
[-CC-:B------:R-:W-:Y:S01]  /*ace0*/  FFMA.FTZ R54, R54, R3.reuse, -R29.reuse ;  /* 0x0000000336367223 */ /* 0x180fe2000001081d */
[----:B------:R-:W0:Y:S01]  /*acf0*/  MUFU.EX2 R155, R155 ;  /* 0x0000009b009b7308 */ /* 0x000e220000000800 */
[----:B------:R-:W-:Y:S01]  /*ad00*/  FADD.FTZ R43, R31, R42 ;  /* 0x0000002a1f2b7221 */ /* 0x000fe20000010000 */
[----:B------:R3:W-:Y:S01]  /*ad10*/  SYNCS.ARRIVE.TRANS64.RED.A1T0 RZ, [R39+URZ], RZ ;  /* 0x000000ff27ff79a7 */ /* 0x0007e2000810043f */
[----:B------:R-:W-:Y:S01]  /*ad20*/  FFMA.FTZ R29, R62, R3, -R29 ;  /* 0x000000033e1d7223 */ /* 0x000fe2000001081d */
[----:B------:R-:W-:Y:S01]  /*ad30*/  F2FP.BF16.F32.PACK_AB R154, R25, R154 ;  /* 0x0000009a199a723e */ /* 0x000fe200000010ff */
[----:B-1----:R-:W-:Y:S01]  /*ad40*/  FADD.FTZ R42, R158, R43 ;  /* 0x0000002b9e2a7221 */ /* 0x002fe20000010000 */
[----:B------:R-:W-:-:S02]  /*ad50*/  F2FP.BF16.F32.PACK_AB R156, R31, R156 ;  /* 0x0000009c1f9c723e */ /* 0x000fc400000010ff */
[----:B------:R-:W1:Y:S01]  /*ad60*/  MUFU.EX2 R12, R12 ;  /* 0x0000000c000c7308 */ /* 0x000e620000000800 */
[----:B--2---:R-:W-:Y:S01]  /*ad70*/  FADD.FTZ R38, R153, R26 ;  /* 0x0000001a99267221 */ /* 0x004fe20000010000 */
[----:B------:R-:W-:Y:S02]  /*ad80*/  F2FP.BF16.F32.PACK_AB R153, R26, R153 ;  /* 0x000000991a99723e */ /* 0x000fe400000010ff */
[----:B------:R-:W-:-:S04]  /*ad90*/  F2FP.BF16.F32.PACK_AB R158, R33, R158 ;  /* 0x0000009e219e723e */ /* 0x000fc800000010ff */
[----:B------:R-:W2:Y:S01]  /*ada0*/  MUFU.EX2 R157, R157 ;  /* 0x0000009d009d7308 */ /* 0x000ea20000000800 */
[----:B0-----:R-:W-:-:S07]  /*adb0*/  FADD.FTZ R41, R155, R38 ;  /* 0x000000269b297221 */ /* 0x001fce0000010000 */
[----:B------:R-:W0:Y:S01]  /*adc0*/  MUFU.EX2 R24, R24 ;  /* 0x0000001800187308 */ /* 0x000e220000000800 */
[C---:B-1----:R-:W-:Y:S01]  /*add0*/  FADD.FTZ R38, R12.reuse, R41 ;  /* 0x000000290c267221 */ /* 0x042fe20000010000 */
[----:B------:R-:W-:Y:S01]  /*ade0*/  F2FP.BF16.F32.PACK_AB R155, R12, R155 ;  /* 0x0000009b0c9b723e */ /* 0x000fe200000010ff */
[----:B------:R-:W-:Y:S06]  /*adf0*/  BAR.SYNC.DEFER_BLOCKING 0xf, 0x100 ;  /* 0x03c4000000007b1d */ /* 0x000fec0000010000 */
[----:B------:R-:W1:Y:S01]  /*ae00*/  MUFU.EX2 R159, R159 ;  /* 0x0000009f009f7308 */ /* 0x000e620000000800 */
[----:B--2---:R-:W-:-:S07]  /*ae10*/  FADD.FTZ R41, R157, R38 ;  /* 0x000000269d297221 */ /* 0x004fce0000010000 */
[----:B------:R-:W2:Y:S01]  /*ae20*/  MUFU.EX2 R28, R28 ;  /* 0x0000001c001c7308 */ /* 0x000ea20000000800 */
[C---:B0-----:R-:W-:Y:S01]  /*ae30*/  FADD.FTZ R38, R24.reuse, R41 ;  /* 0x0000002918267221 */ /* 0x041fe20000010000 */
[----:B------:R-:W-:Y:S01]  /*ae40*/  FADD.FTZ R41, R33, R42 ;  /* 0x0000002a21297221 */ /* 0x000fe20000010000 */
[----:B------:R-:W-:-:S05]  /*ae50*/  F2FP.BF16.F32.PACK_AB R157, R24, R157 ;  /* 0x0000009d189d723e */ /* 0x000fca00000010ff */
[----:B------:R-:W0:Y:S01]  /*ae60*/  MUFU.EX2 R160, R160 ;  /* 0x000000a000a07308 */ /* 0x000e220000000800 */
[----:B-1----:R-:W-:Y:S01]  /*ae70*/  FADD.FTZ R21, R159, R38 ;  /* 0x000000269f157221 */ /* 0x002fe20000010000 */
[----:B------:R1:W-:Y:S06]  /*ae80*/  STSM.16.M88.4 [R199+0x26800], R152 ;  /* 0x02680098c7007844 */ /* 0x0003ec0000000200 */
[----:B------:R-:W4:Y:S01]  /*ae90*/  MUFU.EX2 R161, R161 ;  /* 0x000000a100a17308 */ /* 0x000f220000000800 */
[C---:B--2---:R-:W-:Y:S01]  /*aea0*/  FADD.FTZ R38, R28.reuse, R21 ;  /* 0x000000151c267221 */ /* 0x044fe20000010000 */
[----:B------:R-:W-:-:S05]  /*aeb0*/  F2FP.BF16.F32.PACK_AB R159, R28, R159 ;  /* 0x0000009f1c9f723e */ /* 0x000fca00000010ff */
[----:B------:R1:W-:Y:S01]  /*aec0*/  STSM.16.M88.4 [R202], R156 ;  /* 0x0000009cca007844 */ /* 0x0003e20000000200 */
[----:B------:R-:W2:Y:S01]  /*aed0*/  MUFU.EX2 R35, R35 ;  /* 0x0000002300237308 */ /* 0x000ea20000000800 */
[----:B0-----:R-:W-:-:S07]  /*aee0*/  FADD.FTZ R42, R160, R41 ;  /* 0x00000029a02a7221 */ /* 0x001fce0000010000 */
[----:B------:R-:W0:Y:S01]  /*aef0*/  MUFU.EX2 R30, R30 ;  /* 0x0000001e001e7308 */ /* 0x000e220000000800 */
[----:B----4-:R-:W-:-:S07]  /*af00*/  FADD.FTZ R21, R161, R38 ;  /* 0x00000026a1157221 */ /* 0x010fce0000010000 */
[----:B------:R-:W4:Y:S01]  /*af10*/  MUFU.EX2 R162, R162 ;  /* 0x000000a200a27308 */ /* 0x000f220000000800 */
[C---:B--2---:R-:W-:Y:S01]  /*af20*/  FADD.FTZ R25, R35.reuse, R42 ;  /* 0x0000002a23197221 */ /* 0x044fe20000010000 */
[----:B------:R-:W-:-:S06]  /*af30*/  F2FP.BF16.F32.PACK_AB R160, R35, R160 ;  /* 0x000000a023a0723e */ /* 0x000fcc00000010ff */
[----:B------:R-:W2:Y:S01]  /*af40*/  MUFU.EX2 R34, R34 ;  /* 0x0000002200227308 */ /* 0x000ea20000000800 */
[C---:B0-----:R-:W-:Y:S01]  /*af50*/  FADD.FTZ R21, R30.reuse, R21 ;  /* 0x000000151e157221 */ /* 0x041fe20000010000 */
[----:B------:R-:W-:-:S06]  /*af60*/  F2FP.BF16.F32.PACK_AB R161, R30, R161 ;  /* 0x000000a11ea1723e */ /* 0x000fcc00000010ff */
[----:B------:R-:W0:Y:S01]  /*af70*/  MUFU.EX2 R27, R27 ;  /* 0x0000001b001b7308 */ /* 0x000e220000000800 */
[----:B----4-:R-:W-:-:S07]  /*af80*/  FADD.FTZ R12, R162, R25 ;  /* 0x00000019a20c7221 */ /* 0x010fce0000010000 */
[----:B------:R-:W4:Y:S01]  /*af90*/  MUFU.EX2 R11, R11 ;  /* 0x0000000b000b7308 */ /* 0x000f220000000800 */
[----:B--2---:R-:W-:-:S07]  /*afa0*/  FADD.FTZ R24, R34, R21 ;  /* 0x0000001522187221 */ /* 0x004fce0000010000 */
[----:B------:R-:W-:Y:S01]  /*afb0*/  MUFU.EX2 R13, R13 ;  /* 0x0000000d000d7308 */ /* 0x000fe20000000800 */
[C---:B0-----:R-:W-:Y:S01]  /*afc0*/  F2FP.BF16.F32.PACK_AB R163, R27.reuse, R34 ;  /* 0x000000221ba3723e */ /* 0x041fe200000010ff */
[----:B------:R-:W-:-:S06]  /*afd0*/  FADD.FTZ R27, R27, R24 ;  /* 0x000000181b1b7221 */ /* 0x000fcc0000010000 */
[----:B------:R-:W0:Y:S01]  /*afe0*/  MUFU.EX2 R36, R72 ;  /* 0x0000004800247308 */ /* 0x000e220000000800 */
[C---:B----4-:R-:W-:Y:S01]  /*aff0*/  FADD.FTZ R12, R11.reuse, R12 ;  /* 0x0000000c0b0c7221 */ /* 0x050fe20000010000 */
[----:B------:R-:W-:-:S05]  /*b000*/  F2FP.BF16.F32.PACK_AB R162, R11, R162 ;  /* 0x000000a20ba2723e */ /* 0x000fca00000010ff */
[----:B------:R1:W-:Y:S01]  /*b010*/  STSM.16.M88.4 [R200], R160 ;  /* 0x000000a0c8007844 */ /* 0x0003e20000000200 */
[----:B------:R-:W-:Y:S08]  /*b020*/  MUFU.EX2 R32, R32 ;  /* 0x0000002000207308 */ /* 0x000ff00000000800 */
[----:B---3--:R-:W2:Y:S01]  /*b030*/  MUFU.EX2 R39, R50 ;  /* 0x0000003200277308 */ /* 0x008ea20000000800 */
[----:B0-----:R-:W-:Y:S01]  /*b040*/  F2FP.BF16.F32.PACK_AB R164, R36, R13 ;  /* 0x0000000d24a4723e */ /* 0x001fe200000010ff */
[----:B------:R-:W-:-:S04]  /*b050*/  FADD.FTZ R13, R13, R12 ;  /* 0x0000000c0d0d7221 */ /* 0x000fc80000010000 */
[----:B------:R-:W-:Y:S02]  /*b060*/  FADD.FTZ R36, R36, R13 ;  /* 0x0000000d24247221 */ /* 0x000fe40000010000 */
[----:B------:R-:W0:Y:S08]  /*b070*/  MUFU.EX2 R37, R37 ;  /* 0x0000002500257308 */ /* 0x000e300000000800 */
[----:B------:R-:W3:Y:S01]  /*b080*/  MUFU.EX2 R40, R40 ;  /* 0x0000002800287308 */ /* 0x000ee20000000800 */
[----:B--2---:R-:W-:Y:S01]  /*b090*/  F2FP.BF16.F32.PACK_AB R165, R39, R32 ;  /* 0x0000002027a5723e */ /* 0x004fe200000010ff */
[----:B------:R-:W-:-:S04]  /*b0a0*/  FADD.FTZ R32, R32, R27 ;  /* 0x0000001b20207221 */ /* 0x000fc80000010000 */
[----:B------:R-:W-:Y:S02]  /*b0b0*/  FADD.FTZ R39, R39, R32 ;  /* 0x0000002027277221 */ /* 0x000fe40000010000 */
[----:B------:R-:W2:Y:S01]  /*b0c0*/  MUFU.EX2 R54, R54 ;  /* 0x0000003600367308 */ /* 0x000ea20000000800 */
[----:B0-----:R-:W-:-:S07]  /*b0d0*/  FADD.FTZ R11, R37, R36 ;  /* 0x00000024250b7221 */ /* 0x001fce0000010000 */
[----:B------:R-:W0:Y:S01]  /*b0e0*/  MUFU.EX2 R29, R29 ;  /* 0x0000001d001d7308 */ /* 0x000e220000000800 */
[C---:B---3--:R-:W-:Y:S01]  /*b0f0*/  F2FP.BF16.F32.PACK_AB R166, R40.reuse, R37 ;  /* 0x0000002528a6723e */ /* 0x048fe200000010ff */
[----:B------:R-:W-:Y:S01]  /*b100*/  FADD.FTZ R11, R40, R11 ;  /* 0x0000000b280b7221 */ /* 0x000fe20000010000 */
[----:B--2---:R-:W-:Y:S01]  /*b110*/  FADD.FTZ R12, R54, R39 ;  /* 0x00000027360c7221 */ /* 0x004fe20000010000 */
[----:B0-----:R-:W-:-:S03]  /*b120*/  F2FP.BF16.F32.PACK_AB R167, R29, R54 ;  /* 0x000000361da7723e */ /* 0x001fc600000010ff */
[----:B------:R-:W-:Y:S02]  /*b130*/  FADD.FTZ R12, R29, R12 ;  /* 0x0000000c1d0c7221 */ /* 0x000fe40000010000 */
[----:B------:R1:W-:Y:S01]  /*b140*/  STSM.16.M88.4 [R201], R164 ;  /* 0x000000a4c9007844 */ /* 0x0003e20000000200 */
[----:B------:R-:W-:Y:S05]  /*b150*/  @!P0 BRA `(.L_x_3895) ;  /* 0x0000000000048947 */ /* 0x000fea0003800000 */
[----:B------:R-:W-:Y:S01]  /*b160*/  BPT.TRAP 0x1 ;  /* 0x000000040000795c */ /* 0x000fe20000300000 */
.L_x_3895:
[----:B------:R0:W2:Y:S01]  /*b170*/  SYNCS.PHASECHK.TRANS64.TRYWAIT P1, [R14+URZ+0x28c50], R15 ;  /* 0x028c500f0e0075a7 */ /* 0x0000a2000802017f */
[----:B------:R-:W-:Y:S05]  /*b180*/  @!P0 BRA `(.L_x_3896) ;  /* 0x0000000000048947 */ /* 0x000fea0003800000 */
[----:B------:R-:W-:Y:S01]  /*b190*/  BPT.TRAP 0x1 ;  /* 0x000000040000795c */ /* 0x000fe20000300000 */
.L_x_3896:
[----:B------:R-:W-:Y:S01]  /*b1a0*/  LOP3.LUT R13, R56, 0x2000000, RZ, 0xfc, !PT ;  /* 0x02000000380d7812 */ /* 0x000fe200078efcff */
[----:B------:R-:W-:Y:S01]  /*b1b0*/  ULDC UR38, c[0x0][0x988] ;  /* 0x0002620000267ab9 */ /* 0x000fe20000000800 */
[----:B------:R-:W-:Y:S01]  /*b1c0*/  BSSY B0, `(.L_x_3897) ;  /* 0x0000006000007945 */ /* 0x000fe20003800000 */
[----:B------:R-:W-:Y:S02]  /*b1d0*/  IMAD.MOV.U32 R29, RZ, RZ, 0x40000040 ;  /* 0x40000040ff1d7424 */ /* 0x000fe400078e00ff */
[----:B------:R-:W-:Y:S01]  /*b1e0*/  IMAD R28, R19, 0x1000, R13 ;  /* 0x00001000131c7824 */ /* 0x000fe200078e020d */
[----:B--2---:R-:W-:Y:S06]  /*b1f0*/  @P1 BRA `(.L_x_3898) ;  /* 0x0000000000081947 */ /* 0x004fec0003800000 */
[----:B------:R-:W2:Y:S02]  /*b200*/  SYNCS.PHASECHK.TRANS64.TRYWAIT P1, [R14+URZ+0x28c50], R15 ;  /* 0x028c500f0e0075a7 */ /* 0x000ea4000802017f */
[----:B--2---:R-:W-:Y:S05]  /*b210*/  @!P1 BRA `(.L_x_3899) ;  /* 0x000000f800fc9947 */ /* 0x004fea0003800000 */
.L_x_3898:
[----:B------:R-:W-:Y:S05]  /*b220*/  BSYNC B0 ;  /* 0x0000000000007941 */ /* 0x000fea0003800000 */
.L_x_3897:
[C---:B------:R-:W-:Y:S01]  /*b230*/  R2UR UR6, R28.reuse ;  /* 0x000000001c0672ca */ /* 0x040fe200000e0000 */
[C---:B------:R-:W-:Y:S01]  /*b240*/  VIADD R26, R28.reuse, 0x80 ;  /* 0x000000801c1a7836 */ /* 0x040fe20000000000 */
[----:B------:R-:W-:Y:S01]  /*b250*/  R2UR UR7, R29 ;  /* 0x000000001d0772ca */ /* 0x000fe200000e0000 */
[C---:B------:R-:W-:Y:S02]  /*b260*/  VIADD R24, R28.reuse, 0x100 ;  /* 0x000001001c187836 */ /* 0x040fe40000000000 */
[----:B------:R-:W-:Y:S01]  /*b270*/  VIADD R28, R28, 0x180 ;  /* 0x000001801c1c7836 */ /* 0x000fe20000000000 */
[----:B------:R-:W-:Y:S01]  /*b280*/  R2UR UR10, R26 ;  /* 0x000000001a0a72ca */ /* 0x000fe200000e0000 */
[----:B------:R-:W-:Y:S01]  /*b290*/  IMAD.MOV.U32 R27, RZ, RZ, 0x40000040 ;  /* 0x40000040ff1b7424 */ /* 0x000fe200078e00ff */
[----:B------:R-:W-:Y:S01]  /*b2a0*/  R2UR UR14, R24 ;  /* 0x00000000180e72ca */ /* 0x000fe200000e0000 */
[----:B------:R-:W-:Y:S01]  /*b2b0*/  IMAD.MOV.U32 R25, RZ, RZ, 0x40000040 ;  /* 0x40000040ff197424 */ /* 0x000fe200078e00ff */
[----:B------:R-:W-:Y:S01]  /*b2c0*/  R2UR UR18, R28 ;  /* 0x000000001c1272ca */ /* 0x000fe200000e0000 */
[----:B------:R-:W-:Y:S01]  /*b2d0*/  IMAD.MOV.U32 R29, RZ, RZ, 0x40000040 ;  /* 0x40000040ff1d7424 */ /* 0x000fe200078e00ff */
[----:B------:R-:W-:-:S02]  /*b2e0*/  R2UR UR11, R27 ;  /* 0x000000001b0b72ca */ /* 0x000fc400000e0000 */
[----:B------:R-:W-:Y:S02]  /*b2f0*/  R2UR UR15, R25 ;  /* 0x00000000190f72ca */ /* 0x000fe400000e0000 */
[----:B------:R-:W-:Y:S02]  /*b300*/  R2UR UR19, R29 ;  /* 0x000000001d1372ca */ /* 0x000fe400000e0000 */
[----:B------:R-:W-:-:S06]  /*b310*/  WARPGROUP.ARRIVE ;  /* 0x00000000000079c5 */ /* 0x000fcc0000000000 */
[----:B------:R-:W-:Y:S03]  /*b320*/  HGMMA.64x256x16.F32.BF16 R24, R152, gdesc[UR4].tnspB, RZ, !UPT, gsb0 ;  /* 0x43e0000498187df0 */ /* 0x000fe6000c0018ff */
[----:B------:R-:W-:Y:S02]  /*b330*/  WARPGROUP.DEPBAR.LE gsb0, 0x0 ;  /* 0x00008000000079c5 */ /* 0x000fe40000010000 */
[----:B------:R-:W-:-:S15]  /*b340*/  WARPGROUP.ARRIVE ;  /* 0x00000000000079c5 */ /* 0x000fde0000000000 */
[----:B------:R-:W-:-:S08]  /*b350*/  NOP ;  /* 0x0000000000007918 */ /* 0x000fd00000000000 */
[----:B------:R-:W-:Y:S03]  /*b360*/  HGMMA.64x256x16.F32.BF16 R24, R156, gdesc[UR8].tnspB, R24, gsb0 ;  /* 0x43e000089c187df0 */ /* 0x000fe60008001818 */
        /* <DEDUP_REMOVED lines=14> */
[----:B---3--:R-:W3:Y:S02]  /*b450*/  FENCE.VIEW.ASYNC.S ;  /* 0x00000000000073c6 */ /* 0x008ee40000000000 */
[----:B---3--:R-:W-:Y:S01]  /*b460*/  NOP ;  /* 0x0000000000007918 */ /* 0x008fe20000000000 */
[----:B------:R-:W-:Y:S06]  /*b470*/  BAR.ARV 0xe, 0x100 ;  /* 0x0384000000007b1d */ /* 0x000fec0000002000 */
[----:B------:R-:W-:Y:S05]  /*b480*/  @!P0 BRA `(.L_x_3900) ;  /* 0x0000000000048947 */ /* 0x000fea0003800000 */
[----:B------:R-:W-:Y:S01]  /*b490*/  BPT.TRAP 0x1 ;  /* 0x000000040000795c */ /* 0x000fe20000300000 */
.L_x_3900:
[----:B------:R-:W-:Y:S01]  /*b4a0*/  VIADD R168, R168, 0xfffffffe ;  /* 0xfffffffea8a87836 */ /* 0x000fe20000000000 */
[----:B------:R-:W-:Y:S01]  /*b4b0*/  BSSY B0, `(.L_x_3901) ;  /* 0x00001af000007945 */ /* 0x000fe20003800000 */
[----:B0-2---:R-:W-:-:S03]  /*b4c0*/  VIADD R14, R14, 0x28c60 ;  /* 0x00028c600e0e7836 */ /* 0x005fc60000000000 */
[----:B------:R-:W-:Y:S02]  /*b4d0*/  ISETP.GE.AND P1, PT, R168, R196, PT ;  /* 0x000000c4a800720c */ /* 0x000fe40003f26270 */
[----:B------:R-:W-:-:S04]  /*b4e0*/  PRMT R14, R190, 0x654, R14 ;  /* 0x00000654be0e7816 */ /* 0x000fc8000000000e */
[----:B------:R0:W-:Y:S07]  /*b4f0*/  SYNCS.ARRIVE.TRANS64.RED.A1T0 RZ, [R14+URZ], RZ ;  /* 0x000000ff0eff79a7 */ /* 0x0001ee000810043f */
[----:B------:R-:W-:Y:S05]  /*b500*/  @!P1 BRA `(.L_x_3902) ;  /* 0x0000001800a49947 */ /* 0x000fea0003800000 */
[----:B------:R-:W-:Y:S02]  /*b510*/  IMAD.MOV.U32 R211, RZ, RZ, R168 ;  /* 0x000000ffffd37224 */ /* 0x000fe400078e00a8 */
[----:B------:R-:W-:Y:S02]  /*b520*/  IMAD.MOV.U32 R15, RZ, RZ, R20 ;  /* 0x000000ffff0f7224 */ /* 0x000fe400078e0014 */
[----:B------:R-:W-:Y:S02]  /*b530*/  IMAD.MOV.U32 R219, RZ, RZ, R10 ;  /* 0x000000ffffdb7224 */ /* 0x000fe400078e000a */
[----:B------:R-:W-:-:S07]  /*b540*/  IMAD.MOV.U32 R218, RZ, RZ, R19 ;  /* 0x000000ffffda7224 */ /* 0x000fce00078e0013 */
.L_x_3915:
[----:B------:R-:W-:Y:S02]  /*b550*/  VIADD R19, R218, 0x1 ;  /* 0x00000001da137836 */ /* 0x000fe40000000000 */
[----:B------:R-:W-:Y:S02]  /*b560*/  IMAD.MOV.U32 R3, RZ, RZ, R211 ;  /* 0x000000ffff037224 */ /* 0x000fe400078e00d3 */
[----:B------:R-:W-:Y:S01]  /*b570*/  VIADD R211, R211, 0xffffffff ;  /* 0xffffffffd3d37836 */ /* 0x000fe20000000000 */
[----:B------:R-:W-:Y:S02]  /*b580*/  ISETP.NE.AND P2, PT, R19, 0x2, PT ;  /* 0x000000021300780c */ /* 0x000fe40003f45270 */
[----:B------:R-:W-:Y:S02]  /*b590*/  ISETP.GT.AND P1, PT, R3, R196, PT ;  /* 0x000000c40300720c */ /* 0x000fe40003f24270 */
[----:B------:R-:W-:Y:S02]  /*b5a0*/  SEL R3, RZ, 0x1, P2 ;  /* 0x00000001ff037807 */ /* 0x000fe40001000000 */
[----:B------:R-:W-:-:S02]  /*b5b0*/  SEL R19, R19, RZ, P2 ;  /* 0x000000ff13137207 */ /* 0x000fc40001000000 */
[----:B------:R-:W-:Y:S01]  /*b5c0*/  LOP3.LUT R185, R185, R3, RZ, 0x3c, !PT ;  /* 0x00000003b9b97212 */ /* 0x000fe200078e3cff */
[----:B--2---:R-:W-:Y:S06]  /*b5d0*/  @!P0 BRA `(.L_x_3903) ;  /* 0x0000000000048947 */ /* 0x004fec0003800000 */
[----:B------:R-:W-:Y:S01]  /*b5e0*/  BPT.TRAP 0x1 ;  /* 0x000000040000795c */ /* 0x000fe20000300000 */
.L_x_3903:
[----:B------:R-:W-:Y:S01]  /*b5f0*/  IMAD R21, R19, 0x8, R2 ;  /* 0x0000000813157824 */ /* 0x000fe200078e0202 */
[----:B0-----:R-:W-:-:S04]  /*b600*/  SHF.L.U32 R14, R185, 0x1f, RZ ;  /* 0x0000001fb90e7819 */ /* 0x001fc800000006ff */
[----:B------:R0:W2:Y:S01]  /*b610*/  SYNCS.PHASECHK.TRANS64.TRYWAIT P2, [R21+URZ+0x28c30], R14 ;  /* 0x028c300e150075a7 */ /* 0x0000a2000804017f */
[----:B------:R-:W-:Y:S05]  /*b620*/  @!P0 BRA `(.L_x_3904) ;  /* 0x0000000000048947 */ /* 0x000fea0003800000 */
[----:B------:R-:W-:Y:S01]  /*b630*/  BPT.TRAP 0x1 ;  /* 0x000000040000795c */ /* 0x000fe20000300000 */
.L_x_3904:
[----:B------:R-:W-:Y:S01]  /*b640*/  VIADD R3, R2, 0x20400 ;  /* 0x0002040002037836 */ /* 0x000fe20000000000 */
[----:B------:R-:W-:Y:S01]  /*b650*/  BSSY B1, `(.L_x_3905) ;  /* 0x0000009000017945 */ /* 0x000fe20003800000 */
[----:B-1----:R-:W-:Y:S02]  /*b660*/  IMAD R156, R19, 0x200, R0 ;  /* 0x00000200139c7824 */ /* 0x002fe400078e0200 */
[----:B------:R-:W-:Y:S01]  /*b670*/  IMAD.MOV.U32 R157, RZ, RZ, 0x40000040 ;  /* 0x40000040ff9d7424 */ /* 0x000fe200078e00ff */
[----:B------:R-:W-:-:S04]  /*b680*/  SHF.R.U32.HI R3, RZ, 0x4, R3 ;  /* 0x00000004ff037819 */ /* 0x000fc80000011603 */
[----:B------:R-:W-:-:S04]  /*b690*/  LOP3.LUT R3, R3, 0x3fff, RZ, 0xc0, !PT ;  /* 0x00003fff03037812 */ /* 0x000fc800078ec0ff */
[----:B------:R-:W-:Y:S01]  /*b6a0*/  LOP3.LUT R152, R3, 0x10000, RZ, 0xfc, !PT ;  /* 0x0001000003987812 */ /* 0x000fe200078efcff */
[----:B--2---:R-:W-:Y:S06]  /*b6b0*/  @P2 BRA `(.L_x_3906) ;  /* 0x0000000000082947 */ /* 0x004fec0003800000 */
[----:B------:R-:W1:Y:S02]  /*b6c0*/  SYNCS.PHASECHK.TRANS64.TRYWAIT P2, [R21+URZ+0x28c30], R14 ;  /* 0x028c300e150075a7 */ /* 0x000e64000804017f */
[----:B-1----:R-:W-:Y:S05]  /*b6d0*/  @!P2 BRA `(.L_x_3907) ;  /* 0x000000f400e0a947 */ /* 0x002fea0003800000 */
.L_x_3906:
[----:B------:R-:W-:Y:S05]  /*b6e0*/  BSYNC B1 ;  /* 0x0000000000017941 */ /* 0x000fea0003800000 */
.L_x_3905:
[----:B------:R-:W-:Y:S01]  /*b6f0*/  IMAD.MOV.U32 R153, RZ, RZ, 0x40000040 ;  /* 0x40000040ff997424 */ /* 0x000fe200078e00ff */
[----:B------:R-:W-:Y:S01]  /*b700*/  R2UR UR4, R152 ;  /* 0x00000000980472ca */ /* 0x000fe200000e0000 */
[C---:B------:R-:W-:Y:S01]  /*b710*/  VIADD R154, R156.reuse, 0x2 ;  /* 0x000000029c9a7836 */ /* 0x040fe20000000000 */
[C---:B------:R-:W-:Y:S01]  /*b720*/  R2UR UR6, R156.reuse ;  /* 0x000000009c0672ca */ /* 0x040fe200000e0000 */
[C---:B------:R-:W-:Y:S01]  /*b730*/  VIADD R152, R156.reuse, 0x4 ;  /* 0x000000049c987836 */ /* 0x040fe20000000000 */
[----:B------:R-:W-:Y:S01]  /*b740*/  R2UR UR7, R157 ;  /* 0x000000009d0772ca */ /* 0x000fe200000e0000 */
[----:B------:R-:W-:Y:S01]  /*b750*/  VIADD R156, R156, 0x6 ;  /* 0x000000069c9c7836 */ /* 0x000fe20000000000 */
[----:B------:R-:W-:Y:S01]  /*b760*/  R2UR UR5, R153 ;  /* 0x00000000990572ca */ /* 0x000fe200000e0000 */
[----:B------:R-:W-:Y:S01]  /*b770*/  IMAD.MOV.U32 R155, RZ, RZ, 0x40000040 ;  /* 0x40000040ff9b7424 */ /* 0x000fe200078e00ff */
[----:B------:R-:W-:Y:S01]  /*b780*/  R2UR UR10, R154 ;  /* 0x000000009a0a72ca */ /* 0x000fe200000e0000 */
[----:B------:R-:W-:Y:S01]  /*b790*/  IMAD.MOV.U32 R157, RZ, RZ, 0x40000040 ;  /* 0x40000040ff9d7424 */ /* 0x000fe200078e00ff */
[----:B------:R-:W-:-:S02]  /*b7a0*/  R2UR UR14, R152 ;  /* 0x00000000980e72ca */ /* 0x000fc400000e0000 */
[----:B------:R-:W-:Y:S02]  /*b7b0*/  R2UR UR11, R155 ;  /* 0x000000009b0b72ca */ /* 0x000fe400000e0000 */
[----:B------:R-:W-:Y:S02]  /*b7c0*/  R2UR UR15, R153 ;  /* 0x00000000990f72ca */ /* 0x000fe400000e0000 */
[----:B------:R-:W-:Y:S02]  /*b7d0*/  R2UR UR18, R156 ;  /* 0x000000009c1272ca */ /* 0x000fe400000e0000 */
[----:B------:R-:W-:Y:S02]  /*b7e0*/  R2UR UR19, R157 ;  /* 0x000000009d1372ca */ /* 0x000fe400000e0000 */
[----:B------:R-:W-:Y:S01]  /*b7f0*/  WARPGROUP.ARRIVE ;  /* 0x00000000000079c5 */ /* 0x000fe20000000000 */
[----:B------:R-:W-:Y:S02]  /*b800*/  R2UR UR8, R8 ;  /* 0x00000000080872ca */ /* 0x000fe400000e0000 */
[----:B------:R-:W-:-:S02]  /*b810*/  R2UR UR9, R9 ;  /* 0x00000000090972ca */ /* 0x000fc400000e0000 */
[----:B------:R-:W-:Y:S01]  /*b820*/  R2UR UR12, R6 ;  /* 0x00000000060c72ca */ /* 0x000fe200000e0000 */
[----:B------:R-:W-:Y:S01]  /*b830*/  HGMMA.64x64x16.F32.BF16 R152, gdesc[UR4], RZ, !UPT, gsb0 ;  /* 0x00e00000049879f0 */ /* 0x000fe2000c0018ff */
[----:B------:R-:W-:Y:S02]  /*b840*/  R2UR UR13, R7 ;  /* 0x00000000070d72ca */ /* 0x000fe400000e0000 */
[----:B------:R-:W-:Y:S02]  /*b850*/  R2UR UR16, R4 ;  /* 0x00000000041072ca */ /* 0x000fe400000e0000 */
[----:B------:R-:W-:Y:S01]  /*b860*/  R2UR UR17, R5 ;  /* 0x00000000051172ca */ /* 0x000fe200000e0000 */
        /* <DEDUP_REMOVED lines=12> */
.L_x_3908:
[----:B------:R-:W-:Y:S02]  /*b930*/  FMNMX.FTZ R3, R152, R219, !PT ;  /* 0x000000db98037209 */ /* 0x000fe40007810000 */
[----:B------:R-:W-:Y:S02]  /*b940*/  ISETP.NE.AND P2, PT, R197, RZ, PT ;  /* 0x000000ffc500720c */ /* 0x000fe40003f45270 */
[----:B------:R-:W-:-:S04]  /*b950*/  FMNMX.FTZ R3, R153, R3, !PT ;  /* 0x0000000399037209 */ /* 0x000fc80007810000 */
[----:B------:R-:W-:-:S04]  /*b960*/  FMNMX.FTZ R3, R156, R3, !PT ;  /* 0x000000039c037209 */ /* 0x000fc80007810000 */
[----:B------:R-:W-:-:S03]  /*b970*/  FMNMX.FTZ R3, R157, R3, !PT ;  /* 0x000000039d037209 */ /* 0x000fc60007810000 */
[----:B------:R-:W-:Y:S01]  /*b980*/  @!P2 IMAD R218, R218, 0x40, R195 ;  /* 0x00000040dadaa824 */ /* 0x000fe200078e02c3 */
[----:B------:R-:W-:-:S03]  /*b990*/  FMNMX.FTZ R3, R160, R3, !PT ;  /* 0x00000003a0037209 */ /* 0x000fc60007810000 */
[----:B------:R-:W-:Y:S01]  /*b9a0*/  @!P2 IMAD R218, R218, 0x4, R2 ;  /* 0x00000004dadaa824 */ /* 0x000fe200078e0202 */
        /* <DEDUP_REMOVED lines=11> */
[----:B------:R-:W2:Y:S02]  /*ba60*/  SHFL.BFLY PT, R10, R3, 0x2, 0x1f ;  /* 0x0c401f00030a7f89 */ /* 0x000ea400000e0000 */
[----:B--2---:R-:W-:-:S05]  /*ba70*/  FMNMX.FTZ R10, R3, R10, !PT ;  /* 0x0000000a030a7209 */ /* 0x004fca0007810000 */
[----:B------:R-:W2:Y:S02]  /*ba80*/  SHFL.BFLY PT, R3, R10, 0x1, 0x1f ;  /* 0x0c201f000a037f89 */ /* 0x000ea400000e0000 */
[----:B--2---:R-:W-:Y:S01]  /*ba90*/  FMNMX.FTZ R10, R10, R3, !PT ;  /* 0x000000030a0a7209 */ /* 0x004fe20007810000 */
[----:B------:R-:W-:-:S04]  /*baa0*/  IMAD.U32 R3, RZ, RZ, UR38 ;  /* 0x00000026ff037e24 */ /* 0x000fc8000f8e00ff */
[C---:B------:R-:W-:Y:S01]  /*bab0*/  FADD.FTZ R219, -R10.reuse, R219 ;  /* 0x000000db0adb7221 */ /* 0x040fe20000010100 */
[----:B------:R-:W-:-:S03]  /*bac0*/  FMUL.FTZ R20, R10, R3 ;  /* 0x000000030a147220 */ /* 0x000fc60000410000 */
[-C--:B------:R-:W-:Y:S01]  /*bad0*/  FMUL.FTZ R222, R219, R3.reuse ;  /* 0x00000003dbde7220 */ /* 0x080fe20000410000 */
        /* <DEDUP_REMOVED lines=15> */
[----:B------:R-:W-:Y:S01]  /*bbd0*/  FFMA.FTZ R181, R181, R3, -R20 ;  /* 0x00000003b5b57223 */ /* 0x000fe20000010814 */
[----:B------:R-:W-:Y:S01]  /*bbe0*/  VIADD R20, R21, 0x28c40 ;  /* 0x00028c4015147836 */ /* 0x000fe20000000000 */
[----:B------:R-:W2:Y:S04]  /*bbf0*/  MUFU.EX2 R168, R222 ;  /* 0x000000de00a87308 */ /* 0x000ea80000000800 */
[----:B------:R-:W-:-:S04]  /*bc00*/  PRMT R20, R190, 0x654, R20 ;  /* 0x00000654be147816 */ /* 0x000fc80000000014 */
[----:B------:R3:W-:Y:S01]  /*bc10*/  SYNCS.ARRIVE.TRANS64.RED.A1T0 RZ, [R20+URZ], RZ ;  /* 0x000000ff14ff79a7 */ /* 0x0007e2000810043f */
[----:B------:R-:W4:Y:S01]  /*bc20*/  MUFU.EX2 R152, R152 ;  /* 0x0000009800987308 */ /* 0x000f220000000800 */
[----:B---3--:R-:W-:-:S07]  /*bc30*/  FMNMX.FTZ R20, R154, R15, !PT ;  /* 0x0000000f9a147209 */ /* 0x008fce0007810000 */
[----:B------:R-:W3:Y:S01]  /*bc40*/  MUFU.EX2 R153, R153 ;  /* 0x0000009900997308 */ /* 0x000ee20000000800 */
[----:B--2---:R-:W-:Y:S01]  /*bc50*/  @!P2 STS [R218+0x28800], R168 ;  /* 0x028800a8da00a388 */ /* 0x004fe20000000800 */
[----:B------:R-:W-:Y:S01]  /*bc60*/  FMUL.FTZ R24, R24, R168 ;  /* 0x000000a818187220 */ /* 0x000fe20000410000 */
[----:B------:R-:W-:Y:S01]  /*bc70*/  FMNMX.FTZ R20, R155, R20, !PT ;  /* 0x000000149b147209 */ /* 0x000fe20007810000 */
[-C--:B------:R-:W-:Y:S01]  /*bc80*/  FMUL.FTZ R25, R25, R168.reuse ;  /* 0x000000a819197220 */ /* 0x080fe20000410000 */
[-C--:B------:R-:W-:Y:S01]  /*bc90*/  FMUL.FTZ R28, R28, R168.reuse ;  /* 0x000000a81c1c7220 */ /* 0x080fe20000410000 */
[----:B------:R-:W-:Y:S01]  /*bca0*/  FMUL.FTZ R29, R29, R168 ;  /* 0x000000a81d1d7220 */ /* 0x000fe20000410000 */
[----:B------:R-:W-:Y:S01]  /*bcb0*/  FMNMX.FTZ R20, R158, R20, !PT ;  /* 0x000000149e147209 */ /* 0x000fe20007810000 */
[----:B------:R-:W2:Y:S01]  /*bcc0*/  MUFU.EX2 R156, R156 ;  /* 0x0000009c009c7308 */ /* 0x000ea20000000800 */
[----:B----4-:R-:W-:Y:S01]  /*bcd0*/  FFMA.FTZ R11, R168, R11, R152 ;  /* 0x0000000ba80b7223 */ /* 0x010fe20000010098 */
[----:B------:R-:W-:Y:S01]  /*bce0*/  FMUL.FTZ R32, R32, R168 ;  /* 0x000000a820207220 */ /* 0x000fe20000410000 */
[----:B------:R-:W-:Y:S01]  /*bcf0*/  FMNMX.FTZ R20, R159, R20, !PT ;  /* 0x000000149f147209 */ /* 0x000fe20007810000 */
[-C--:B------:R-:W-:Y:S01]  /*bd00*/  FMUL.FTZ R33, R33, R168.reuse ;  /* 0x000000a821217220 */ /* 0x080fe20000410000 */
[-C--:B------:R-:W-:Y:S01]  /*bd10*/  FMUL.FTZ R36, R36, R168.reuse ;  /* 0x000000a824247220 */ /* 0x080fe20000410000 */
[----:B------:R-:W-:Y:S01]  /*bd20*/  FMUL.FTZ R37, R37, R168 ;  /* 0x000000a825257220 */ /* 0x000fe20000410000 */
[----:B------:R-:W-:Y:S01]  /*bd30*/  FMNMX.FTZ R20, R162, R20, !PT ;  /* 0x00000014a2147209 */ /* 0x000fe20007810000 */
[----:B------:R-:W4:Y:S01]  /*bd40*/  MUFU.EX2 R157, R157 ;  /* 0x0000009d009d7308 */ /* 0x000f220000000800 */
[C---:B---3--:R-:W-:Y:S01]  /*bd50*/  FADD.FTZ R11, R153.reuse, R11 ;  /* 0x0000000b990b7221 */ /* 0x048fe20000010000 */
[----:B------:R-:W-:Y:S01]  /*bd60*/  F2FP.BF16.F32.PACK_AB R152, R153, R152 ;  /* 0x000000989998723e */ /* 0x000fe200000010ff */
[----:B------:R-:W-:Y:S01]  /*bd70*/  FMUL.FTZ R40, R40, R168 ;  /* 0x000000a828287220 */ /* 0x000fe20000410000 */
[----:B------:R-:W-:Y:S01]  /*bd80*/  FMNMX.FTZ R20, R163, R20, !PT ;  /* 0x00000014a3147209 */ /* 0x000fe20007810000 */
[-C--:B------:R-:W-:Y:S01]  /*bd90*/  FMUL.FTZ R41, R41, R168.reuse ;  /* 0x000000a829297220 */ /* 0x080fe20000410000 */
[-C--:B------:R-:W-:Y:S01]  /*bda0*/  FMUL.FTZ R44, R44, R168.reuse ;  /* 0x000000a82c2c7220 */ /* 0x080fe20000410000 */
[----:B------:R-:W-:Y:S01]  /*bdb0*/  FMUL.FTZ R45, R45, R168 ;  /* 0x000000a82d2d7220 */ /* 0x000fe20000410000 */
[----:B------:R-:W-:Y:S01]  /*bdc0*/  FMNMX.FTZ R20, R166, R20, !PT ;  /* 0x00000014a6147209 */ /* 0x000fe20007810000 */
[----:B------:R-:W-:Y:S01]  /*bdd0*/  MUFU.EX2 R161, R161 ;  /* 0x000000a100a17308 */ /* 0x000fe20000000800 */
[----:B--2---:R-:W-:Y:S01]  /*bde0*/  FADD.FTZ R11, R156, R11 ;  /* 0x0000000b9c0b7221 */ /* 0x004fe20000010000 */
[----:B------:R-:W-:Y:S01]  /*bdf0*/  FMUL.FTZ R48, R48, R168 ;  /* 0x000000a830307220 */ /* 0x000fe20000410000 */
[----:B------:R-:W-:Y:S01]  /*be00*/  FMNMX.FTZ R20, R167, R20, !PT ;  /* 0x00000014a7147209 */ /* 0x000fe20007810000 */
[-C--:B------:R-:W-:Y:S01]  /*be10*/  FMUL.FTZ R49, R49, R168.reuse ;  /* 0x000000a831317220 */ /* 0x080fe20000410000 */
[-C--:B------:R-:W-:Y:S01]  /*be20*/  FMUL.FTZ R52, R52, R168.reuse ;  /* 0x000000a834347220 */ /* 0x080fe20000410000 */
[----:B------:R-:W-:Y:S01]  /*be30*/  FMUL.FTZ R53, R53, R168 ;  /* 0x000000a835357220 */ /* 0x000fe20000410000 */
[----:B------:R-:W-:Y:S01]  /*be40*/  FMNMX.FTZ R20, R170, R20, !PT ;  /* 0x00000014aa147209 */ /* 0x000fe20007810000 */
[----:B------:R-:W-:Y:S01]  /*be50*/  MUFU.EX2 R164, R164 ;  /* 0x000000a400a47308 */ /* 0x000fe20000000800 */
[----:B----4-:R-:W-:Y:S01]  /*be60*/  FADD.FTZ R11, R157, R11 ;  /* 0x0000000b9d0b7221 */ /* 0x010fe20000010000 */
[----:B------:R-:W-:Y:S01]  /*be70*/  FMUL.FTZ R56, R56, R168 ;  /* 0x000000a838387220 */ /* 0x000fe20000410000 */
[----:B------:R-:W-:Y:S01]  /*be80*/  FMNMX.FTZ R20, R171, R20, !PT ;  /* 0x00000014ab147209 */ /* 0x000fe20007810000 */
[-C--:B------:R-:W-:Y:S01]  /*be90*/  FMUL.FTZ R57, R57, R168.reuse ;  /* 0x000000a839397220 */ /* 0x080fe20000410000 */
[-C--:B------:R-:W-:Y:S01]  /*bea0*/  FMUL.FTZ R60, R60, R168.reuse ;  /* 0x000000a83c3c7220 */ /* 0x080fe20000410000 */
[----:B------:R-:W-:Y:S01]  /*beb0*/  FMUL.FTZ R61, R61, R168 ;  /* 0x000000a83d3d7220 */ /* 0x000fe20000410000 */
[----:B------:R-:W-:Y:S01]  /*bec0*/  FMNMX.FTZ R20, R174, R20, !PT ;  /* 0x00000014ae147209 */ /* 0x000fe20007810000 */
[----:B------:R-:W-:Y:S01]  /*bed0*/  MUFU.EX2 R165, R165 ;  /* 0x000000a500a57308 */ /* 0x000fe20000000800 */
[-C--:B------:R-:W-:Y:S01]  /*bee0*/  FMUL.FTZ R64, R64, R168.reuse ;  /* 0x000000a840407220 */ /* 0x080fe20000410000 */
        /* <DEDUP_REMOVED lines=20> */
[-C--:B------:R-:W-:Y:S01]  /*c030*/  FMUL.FTZ R92, R92, R168.reuse ;  /* 0x000000a85c5c7220 */ /* 0x080fe20000410000 */
[-C--:B------:R-:W-:Y:S01]  /*c040*/  FMUL.FTZ R93, R93, R168.reuse ;  /* 0x000000a85d5d7220 */ /* 0x080fe20000410000 */
[----:B------:R-:W2:Y:S01]  /*c050*/  SHFL.BFLY PT, R153, R20, 0x2, 0x1f ;  /* 0x0c401f0014997f89 */ /* 0x000ea200000e0000 */
        /* <DEDUP_REMOVED lines=23> */
[----:B--2---:R-:W-:Y:S01]  /*c1d0*/  FMNMX.FTZ R20, R20, R153, !PT ;  /* 0x0000009914147209 */ /* 0x004fe20007810000 */
[----:B------:R-:W-:Y:S01]  /*c1e0*/  MUFU.EX2 R180, R180 ;  /* 0x000000b400b47308 */ /* 0x000fe20000000800 */
[-C--:B------:R-:W-:Y:S01]  /*c1f0*/  FMUL.FTZ R136, R136, R168.reuse ;  /* 0x000000a888887220 */ /* 0x080fe20000410000 */
[-C--:B------:R-:W-:Y:S01]  /*c200*/  FMUL.FTZ R137, R137, R168.reuse ;  /* 0x000000a889897220 */ /* 0x080fe20000410000 */
[-C--:B------:R-:W-:Y:S01]  /*c210*/  FMUL.FTZ R140, R140, R168.reuse ;  /* 0x000000a88c8c7220 */ /* 0x080fe20000410000 */
[----:B------:R-:W2:Y:S01]  /*c220*/  SHFL.BFLY PT, R222, R20, 0x1, 0x1f ;  /* 0x0c201f0014de7f89 */ /* 0x000ea200000e0000 */
[-C--:B------:R-:W-:Y:S01]  /*c230*/  FMUL.FTZ R141, R141, R168.reuse ;  /* 0x000000a88d8d7220 */ /* 0x080fe20000410000 */
[-C--:B------:R-:W-:Y:S01]  /*c240*/  FMUL.FTZ R144, R144, R168.reuse ;  /* 0x000000a890907220 */ /* 0x080fe20000410000 */
[-C--:B------:R-:W-:Y:S01]  /*c250*/  FMUL.FTZ R145, R145, R168.reuse ;  /* 0x000000a891917220 */ /* 0x080fe20000410000 */
[----:B------:R-:W3:Y:S01]  /*c260*/  MUFU.EX2 R153, R160 ;  /* 0x000000a000997308 */ /* 0x000ee20000000800 */
[-C--:B------:R-:W-:Y:S01]  /*c270*/  FMUL.FTZ R148, R148, R168.reuse ;  /* 0x000000a894947220 */ /* 0x080fe20000410000 */
[----:B------:R-:W-:-:S06]  /*c280*/  FMUL.FTZ R149, R149, R168 ;  /* 0x000000a895957220 */ /* 0x000fcc0000410000 */
[----:B------:R-:W4:Y:S01]  /*c290*/  MUFU.EX2 R160, R219 ;  /* 0x000000db00a07308 */ /* 0x000f220000000800 */
[----:B---3--:R-:W-:Y:S01]  /*c2a0*/  FADD.FTZ R11, R153, R11 ;  /* 0x0000000b990b7221 */ /* 0x008fe20000010000 */
[----:B--2---:R-:W-:-:S03]  /*c2b0*/  FMNMX.FTZ R20, R20, R222, !PT ;  /* 0x000000de14147209 */ /* 0x004fc60007810000 */
[----:B------:R-:W-:Y:S02]  /*c2c0*/  FADD.FTZ R11, R161, R11 ;  /* 0x0000000ba10b7221 */ /* 0x000fe40000010000 */
[----:B------:R-:W-:Y:S02]  /*c2d0*/  FADD.FTZ R15, -R20, R15 ;  /* 0x0000000f140f7221 */ /* 0x000fe40000010100 */
[----:B------:R-:W-:Y:S02]  /*c2e0*/  FADD.FTZ R11, R164, R11 ;  /* 0x0000000ba40b7221 */ /* 0x000fe40000010000 */
[----:B------:R-:W-:Y:S02]  /*c2f0*/  FMUL.FTZ R15, R15, R3 ;  /* 0x000000030f0f7220 */ /* 0x000fe40000410000 */
[----:B------:R-:W-:-:S04]  /*c300*/  FADD.FTZ R11, R165, R11 ;  /* 0x0000000ba50b7221 */ /* 0x000fc80000010000 */
[----:B----4-:R-:W-:Y:S01]  /*c310*/  FADD.FTZ R11, R160, R11 ;  /* 0x0000000ba00b7221 */ /* 0x010fe20000010000 */
[----:B------:R-:W2:Y:S01]  /*c320*/  MUFU.EX2 R15, R15 ;  /* 0x0000000f000f7308 */ /* 0x000ea20000000800 */
[C---:B------:R-:W-:Y:S02]  /*c330*/  F2FP.BF16.F32.PACK_AB R160, R169.reuse, R160 ;  /* 0x000000a0a9a0723e */ /* 0x040fe400000010ff */
[----:B------:R-:W-:-:S04]  /*c340*/  FADD.FTZ R11, R169, R11 ;  /* 0x0000000ba90b7221 */ /* 0x000fc80000010000 */
[----:B------:R-:W-:-:S04]  /*c350*/  FADD.FTZ R11, R172, R11 ;  /* 0x0000000bac0b7221 */ /* 0x000fc80000010000 */
[----:B------:R-:W-:-:S04]  /*c360*/  FADD.FTZ R11, R173, R11 ;  /* 0x0000000bad0b7221 */ /* 0x000fc80000010000 */
[----:B------:R-:W-:Y:S01]  /*c370*/  FADD.FTZ R11, R176, R11 ;  /* 0x0000000bb00b7221 */ /* 0x000fe20000010000 */
[----:B--2---:R2:W-:Y:S01]  /*c380*/  @!P2 STS [R218+0x28820], R15 ;  /* 0x0288200fda00a388 */ /* 0x0045e20000000800 */
[-C--:B------:R-:W-:Y:S02]  /*c390*/  FMUL.FTZ R26, R26, R15.reuse ;  /* 0x0000000f1a1a7220 */ /* 0x080fe40000410000 */
[----:B------:R-:W-:Y:S01]  /*c3a0*/  FADD.FTZ R11, R177, R11 ;  /* 0x0000000bb10b7221 */ /* 0x000fe20000010000 */
[-C--:B------:R-:W-:Y:S01]  /*c3b0*/  FMUL.FTZ R27, R27, R15.reuse ;  /* 0x0000000f1b1b7220 */ /* 0x080fe20000410000 */
[-C--:B------:R-:W-:Y:S01]  /*c3c0*/  FMUL.FTZ R30, R30, R15.reuse ;  /* 0x0000000f1e1e7220 */ /* 0x080fe20000410000 */
[-C--:B------:R-:W-:Y:S01]  /*c3d0*/  FMUL.FTZ R31, R31, R15.reuse ;  /* 0x0000000f1f1f7220 */ /* 0x080fe20000410000 */
[----:B------:R-:W-:Y:S01]  /*c3e0*/  FADD.FTZ R11, R180, R11 ;  /* 0x0000000bb40b7221 */ /* 0x000fe20000010000 */
[-C--:B------:R-:W-:Y:S01]  /*c3f0*/  FMUL.FTZ R34, R34, R15.reuse ;  /* 0x0000000f22227220 */ /* 0x080fe20000410000 */
[-C--:B------:R-:W-:Y:S01]  /*c400*/  FMUL.FTZ R35, R35, R15.reuse ;  /* 0x0000000f23237220 */ /* 0x080fe20000410000 */
[----:B------:R-:W-:Y:S01]  /*c410*/  FMUL.FTZ R38, R38, R15 ;  /* 0x0000000f26267220 */ /* 0x000fe20000410000 */
[----:B--2---:R-:W-:Y:S01]  /*c420*/  FMUL.FTZ R218, R20, R3 ;  /* 0x0000000314da7220 */ /* 0x004fe20000410000 */
[-C--:B------:R-:W-:Y:S01]  /*c430*/  FMUL.FTZ R39, R39, R15.reuse ;  /* 0x0000000f27277220 */ /* 0x080fe20000410000 */
[-C--:B------:R-:W-:Y:S01]  /*c440*/  FMUL.FTZ R42, R42, R15.reuse ;  /* 0x0000000f2a2a7220 */ /* 0x080fe20000410000 */
[----:B------:R-:W-:Y:S01]  /*c450*/  FMUL.FTZ R43, R43, R15 ;  /* 0x0000000f2b2b7220 */ /* 0x000fe20000410000 */
[-CC-:B------:R-:W-:Y:S01]  /*c460*/  FFMA.FTZ R154, R154, R3.reuse, -R218.reuse ;  /* 0x000000039a9a7223 */ /* 0x180fe200000108da */
[-CC-:B------:R-:W-:Y:S01]  /*c470*/  FFMA.FTZ R155, R155, R3.reuse, -R218.reuse ;  /* 0x000000039b9b7223 */ /* 0x180fe200000108da */
[-CC-:B------:R-:W-:Y:S01]  /*c480*/  FFMA.FTZ R219, R166, R3.reuse, -R218.reuse ;  /* 0x00000003a6db7223 */ /* 0x180fe200000108da */
[-CC-:B------:R-:W-:Y:S01]  /*c490*/  FFMA.FTZ R158, R158, R3.reuse, -R218.reuse ;  /* 0x000000039e9e7223 */ /* 0x180fe200000108da */
[----:B------:R-:W2:Y:S01]  /*c4a0*/  MUFU.EX2 R166, R181 ;  /* 0x000000b500a67308 */ /* 0x000ea20000000800 */
[-CC-:B------:R-:W-:Y:S01]  /*c4b0*/  FFMA.FTZ R159, R159, R3.reuse, -R218.reuse ;  /* 0x000000039f9f7223 */ /* 0x180fe200000108da */
[-CC-:B------:R-:W-:Y:S01]  /*c4c0*/  FFMA.FTZ R162, R162, R3.reuse, -R218.reuse ;  /* 0x00000003a2a27223 */ /* 0x180fe200000108da */
[-CC-:B------:R-:W-:Y:S01]  /*c4d0*/  FFMA.FTZ R163, R163, R3.reuse, -R218.reuse ;  /* 0x00000003a3a37223 */ /* 0x180fe200000108da */
[-CC-:B------:R-:W-:Y:S01]  /*c4e0*/  FFMA.FTZ R167, R167, R3.reuse, -R218.reuse ;  /* 0x00000003a7a77223 */ /* 0x180fe200000108da */
[-CC-:B------:R-:W-:Y:S01]  /*c4f0*/  FFMA.FTZ R170, R170, R3.reuse, -R218.reuse ;  /* 0x00000003aaaa7223 */ /* 0x180fe200000108da */
[-CC-:B------:R-:W-:Y:S01]  /*c500*/  FFMA.FTZ R171, R171, R3.reuse, -R218.reuse ;  /* 0x00000003abab7223 */ /* 0x180fe200000108da */
[-CC-:B------:R-:W-:Y:S01]  /*c510*/  FFMA.FTZ R174, R174, R3.reuse, -R218.reuse ;  /* 0x00000003aeae7223 */ /* 0x180fe200000108da */
[----:B------:R3:W4:Y:S01]  /*c520*/  MUFU.EX2 R181, R154 ;  /* 0x0000009a00b57308 */ /* 0x0007220000000800 */
[-CC-:B------:R-:W-:Y:S01]  /*c530*/  FFMA.FTZ R175, R175, R3.reuse, -R218.reuse ;  /* 0x00000003afaf7223 */ /* 0x180fe200000108da */
[-CC-:B------:R-:W-:Y:S01]  /*c540*/  FFMA.FTZ R178, R178, R3.reuse, -R218.reuse ;  /* 0x00000003b2b27223 */ /* 0x180fe200000108da */
[-CC-:B------:R-:W-:Y:S01]  /*c550*/  FFMA.FTZ R179, R179, R3.reuse, -R218.reuse ;  /* 0x00000003b3b37223 */ /* 0x180fe200000108da */
[-CC-:B------:R-:W-:Y:S01]  /*c560*/  FFMA.FTZ R183, R183, R3.reuse, -R218.reuse ;  /* 0x00000003b7b77223 */ /* 0x180fe200000108da */
[----:B------:R-:W-:Y:S01]  /*c570*/  FFMA.FTZ R182, R182, R3, -R218 ;  /* 0x00000003b6b67223 */ /* 0x000fe200000108da */
[-C--:B------:R-:W-:Y:S01]  /*c580*/  FMUL.FTZ R46, R46, R15.reuse ;  /* 0x0000000f2e2e7220 */ /* 0x080fe20000410000 */
[----:B------:R-:W-:Y:S01]  /*c590*/  FMUL.FTZ R47, R47, R15 ;  /* 0x0000000f2f2f7220 */ /* 0x000fe20000410000 */
[----:B------:R-:W5:Y:S01]  /*c5a0*/  MUFU.EX2 R155, R155 ;  /* 0x0000009b009b7308 */ /* 0x000f620000000800 */
[----:B---3--:R-:W-:Y:S01]  /*c5b0*/  F2FP.BF16.F32.PACK_AB R154, R157, R156 ;  /* 0x0000009c9d9a723e */ /* 0x008fe200000010ff */
[----:B--2---:R-:W-:Y:S01]  /*c5c0*/  FADD.FTZ R11, R166, R11 ;  /* 0x0000000ba60b7221 */ /* 0x004fe20000010000 */
[----:B------:R-:W-:Y:S01]  /*c5d0*/  F2FP.BF16.F32.PACK_AB R156, R161, R153 ;  /* 0x00000099a19c723e */ /* 0x000fe200000010ff */
[-C--:B------:R-:W-:Y:S01]  /*c5e0*/  FMUL.FTZ R50, R50, R15.reuse ;  /* 0x0000000f32327220 */ /* 0x080fe20000410000 */
[----:B------:R-:W-:Y:S01]  /*c5f0*/  F2FP.BF16.F32.PACK_AB R166, R166, R180 ;  /* 0x000000b4a6a6723e */ /* 0x000fe200000010ff */
[-C--:B------:R-:W-:Y:S01]  /*c600*/  FMUL.FTZ R51, R51, R15.reuse ;  /* 0x0000000f33337220 */ /* 0x080fe20000410000 */
[-C--:B------:R-:W-:Y:S01]  /*c610*/  FMUL.FTZ R54, R54, R15.reuse ;  /* 0x0000000f36367220 */ /* 0x080fe20000410000 */
[----:B------:R-:W2:Y:S01]  /*c620*/  MUFU.EX2 R158, R158 ;  /* 0x0000009e009e7308 */ /* 0x000ea20000000800 */
[----:B----4-:R-:W-:Y:S01]  /*c630*/  FFMA.FTZ R12, R15, R12, R181 ;  /* 0x0000000c0f0c7223 */ /* 0x010fe200000100b5 */
[-C--:B------:R-:W-:Y:S01]  /*c640*/  FMUL.FTZ R55, R55, R15.reuse ;  /* 0x0000000f37377220 */ /* 0x080fe20000410000 */
[-C--:B------:R-:W-:Y:S01]  /*c650*/  FMUL.FTZ R58, R58, R15.reuse ;  /* 0x0000000f3a3a7220 */ /* 0x080fe20000410000 */
[-C--:B------:R-:W-:Y:S01]  /*c660*/  FMUL.FTZ R59, R59, R15.reuse ;  /* 0x0000000f3b3b7220 */ /* 0x080fe20000410000 */
[-C--:B------:R-:W-:Y:S01]  /*c670*/  FMUL.FTZ R62, R62, R15.reuse ;  /* 0x0000000f3e3e7220 */ /* 0x080fe20000410000 */
[-C--:B------:R-:W-:Y:S01]  /*c680*/  FMUL.FTZ R63, R63, R15.reuse ;  /* 0x0000000f3f3f7220 */ /* 0x080fe20000410000 */
[----:B------:R-:W-:Y:S01]  /*c690*/  FMUL.FTZ R66, R66, R15 ;  /* 0x0000000f42427220 */ /* 0x000fe20000410000 */
[----:B------:R-:W3:Y:S01]  /*c6a0*/  MUFU.EX2 R159, R159 ;  /* 0x0000009f009f7308 */ /* 0x000ee20000000800 */
[C---:B-----5:R-:W-:Y:S01]  /*c6b0*/  FADD.FTZ R12, R155.reuse, R12 ;  /* 0x0000000c9b0c7221 */ /* 0x060fe20000010000 */
[----:B------:R-:W-:Y:S01]  /*c6c0*/  F2FP.BF16.F32.PACK_AB R153, R155, R181 ;  /* 0x000000b59b99723e */ /* 0x000fe200000010ff */
[-C--:B------:R-:W-:Y:S01]  /*c6d0*/  FMUL.FTZ R67, R67, R15.reuse ;  /* 0x0000000f43437220 */ /* 0x080fe20000410000 */
[-C--:B------:R-:W-:Y:S01]  /*c6e0*/  FMUL.FTZ R70, R70, R15.reuse ;  /* 0x0000000f46467220 */ /* 0x080fe20000410000 */
[-C--:B------:R-:W-:Y:S01]  /*c6f0*/  FMUL.FTZ R71, R71, R15.reuse ;  /* 0x0000000f47477220 */ /* 0x080fe20000410000 */
[-C--:B------:R-:W-:Y:S01]  /*c700*/  FMUL.FTZ R74, R74, R15.reuse ;  /* 0x0000000f4a4a7220 */ /* 0x080fe20000410000 */
[-C--:B------:R-:W-:Y:S01]  /*c710*/  FMUL.FTZ R75, R75, R15.reuse ;  /* 0x0000000f4b4b7220 */ /* 0x080fe20000410000 */
[----:B------:R-:W4:Y:S01]  /*c720*/  MUFU.EX2 R162, R162 ;  /* 0x000000a200a27308 */ /* 0x000f220000000800 */
        /* <DEDUP_REMOVED lines=8> */
[C---:B---3--:R-:W-:Y:S01]  /*c7b0*/  FADD.FTZ R12, R159.reuse, R12 ;  /* 0x0000000c9f0c7221 */ /* 0x048fe20000010000 */
[----:B------:R-:W-:Y:S01]  /*c7c0*/  F2FP.BF16.F32.PACK_AB R155, R159, R158 ;  /* 0x0000009e9f9b723e */ /* 0x000fe200000010ff */
[----:B------:R-:W-:Y:S01]  /*c7d0*/  BAR.SYNC.DEFER_BLOCKING 0xf, 0x100 ;  /* 0x03c4000000007b1d */ /* 0x000fe20000010000 */
[----:B------:R-:W-:Y:S01]  /*c7e0*/  F2FP.BF16.F32.PACK_AB R158, R165, R164 ;  /* 0x000000a4a59e723e */ /* 0x000fe200000010ff */
[-C--:B------:R-:W-:Y:S01]  /*c7f0*/  FMUL.FTZ R90, R90, R15.reuse ;  /* 0x0000000f5a5a7220 */ /* 0x080fe20000410000 */
[----:B------:R-:W-:Y:S01]  /*c800*/  F2FP.BF16.F32.PACK_AB R164, R177, R176 ;  /* 0x000000b0b1a4723e */ /* 0x000fe200000010ff */
[-C--:B------:R-:W-:Y:S01]  /*c810*/  FMUL.FTZ R91, R91, R15.reuse ;  /* 0x0000000f5b5b7220 */ /* 0x080fe20000410000 */
[-C--:B------:R-:W-:Y:S01]  /*c820*/  FMUL.FTZ R94, R94, R15.reuse ;  /* 0x0000000f5e5e7220 */ /* 0x080fe20000410000 */
[----:B------:R-:W3:Y:S01]  /*c830*/  MUFU.EX2 R219, R219 ;  /* 0x000000db00db7308 */ /* 0x000ee20000000800 */
[----:B----4-:R-:W-:Y:S01]  /*c840*/  FADD.FTZ R12, R162, R12 ;  /* 0x0000000ca20c7221 */ /* 0x010fe20000010000 */
[-C--:B------:R-:W-:Y:S01]  /*c850*/  FMUL.FTZ R95, R95, R15.reuse ;  /* 0x0000000f5f5f7220 */ /* 0x080fe20000410000 */
        /* <DEDUP_REMOVED lines=13> */
[----:B------:R-:W2:Y:S01]  /*c930*/  MUFU.EX2 R170, R170 ;  /* 0x000000aa00aa7308 */ /* 0x000ea20000000800 */
[----:B---3--:R-:W-:Y:S01]  /*c940*/  FADD.FTZ R12, R219, R12 ;  /* 0x0000000cdb0c7221 */ /* 0x008fe20000010000 */
[----:B------:R3:W-:Y:S01]  /*c950*/  STSM.16.M88.4 [R199+0x26800], R152 ;  /* 0x02680098c7007844 */ /* 0x0007e20000000200 */
[-C--:B------:R-:W-:Y:S01]  /*c960*/  FMUL.FTZ R115, R115, R15.reuse ;  /* 0x0000000f73737220 */ /* 0x080fe20000410000 */
[-C--:B------:R-:W-:Y:S01]  /*c970*/  FMUL.FTZ R118, R118, R15.reuse ;  /* 0x0000000f76767220 */ /* 0x080fe20000410000 */
[-C--:B------:R-:W-:Y:S01]  /*c980*/  FMUL.FTZ R119, R119, R15.reuse ;  /* 0x0000000f77777220 */ /* 0x080fe20000410000 */
[-C--:B------:R-:W-:Y:S01]  /*c990*/  FMUL.FTZ R122, R122, R15.reuse ;  /* 0x0000000f7a7a7220 */ /* 0x080fe20000410000 */
[----:B------:R-:W-:Y:S01]  /*c9a0*/  FMUL.FTZ R123, R123, R15 ;  /* 0x0000000f7b7b7220 */ /* 0x000fe20000410000 */
[----:B------:R-:W5:Y:S01]  /*c9b0*/  MUFU.EX2 R171, R171 ;  /* 0x000000ab00ab7308 */ /* 0x000f620000000800 */
        /* <DEDUP_REMOVED lines=16> */
[C---:B-----5:R-:W-:Y:S01]  /*cac0*/  FADD.FTZ R12, R171.reuse, R12 ;  /* 0x0000000cab0c7221 */ /* 0x060fe20000010000 */
[----:B------:R-:W-:Y:S01]  /*cad0*/  F2FP.BF16.F32.PACK_AB R161, R171, R170 ;  /* 0x000000aaaba1723e */ /* 0x000fe200000010ff */
[-C--:B------:R-:W-:Y:S01]  /*cae0*/  FMUL.FTZ R146, R146, R15.reuse ;  /* 0x0000000f92927220 */ /* 0x080fe20000410000 */
[-C--:B------:R-:W-:Y:S01]  /*caf0*/  FMUL.FTZ R147, R147, R15.reuse ;  /* 0x0000000f93937220 */ /* 0x080fe20000410000 */
[-C--:B------:R-:W-:Y:S01]  /*cb00*/  FMUL.FTZ R150, R150, R15.reuse ;  /* 0x0000000f96967220 */ /* 0x080fe20000410000 */
[----:B------:R-:W-:-:S02]  /*cb10*/  FMUL.FTZ R151, R151, R15 ;  /* 0x0000000f97977220 */ /* 0x000fc40000410000 */
[----:B------:R-:W5:Y:S01]  /*cb20*/  MUFU.EX2 R178, R178 ;  /* 0x000000b200b27308 */ /* 0x000f620000000800 */
[----:B----4-:R-:W-:-:S07]  /*cb30*/  FADD.FTZ R12, R174, R12 ;  /* 0x0000000cae0c7221 */ /* 0x010fce0000010000 */
[----:B------:R-:W4:Y:S01]  /*cb40*/  MUFU.EX2 R165, R179 ;  /* 0x000000b300a57308 */ /* 0x000f220000000800 */
[C---:B--2---:R-:W-:Y:S01]  /*cb50*/  FADD.FTZ R12, R175.reuse, R12 ;  /* 0x0000000caf0c7221 */ /* 0x044fe20000010000 */
[----:B------:R-:W-:-:S05]  /*cb60*/  F2FP.BF16.F32.PACK_AB R163, R175, R174 ;  /* 0x000000aeafa3723e */ /* 0x000fca00000010ff */
[----:B------:R3:W-:Y:S01]  /*cb70*/  STSM.16.M88.4 [R200], R160 ;  /* 0x000000a0c8007844 */ /* 0x0007e20000000200 */
[----:B------:R-:W2:Y:S01]  /*cb80*/  MUFU.EX2 R167, R182 ;  /* 0x000000b600a77308 */ /* 0x000ea20000000800 */
[----:B-----5:R-:W-:-:S07]  /*cb90*/  FADD.FTZ R12, R178, R12 ;  /* 0x0000000cb20c7221 */ /* 0x020fce0000010000 */
[----:B------:R-:W5:Y:S01]  /*cba0*/  MUFU.EX2 R183, R183 ;  /* 0x000000b700b77308 */ /* 0x000f620000000800 */
[C---:B----4-:R-:W-:Y:S01]  /*cbb0*/  FADD.FTZ R12, R165.reuse, R12 ;  /* 0x0000000ca50c7221 */ /* 0x050fe20000010000 */
[----:B------:R-:W-:-:S03]  /*cbc0*/  F2FP.BF16.F32.PACK_AB R165, R165, R178 ;  /* 0x000000b2a5a5723e */ /* 0x000fc600000010ff */
[----:B--2---:R-:W-:Y:S01]  /*cbd0*/  FADD.FTZ R12, R167, R12 ;  /* 0x0000000ca70c7221 */ /* 0x004fe20000010000 */
[----:B-----5:R-:W-:-:S03]  /*cbe0*/  F2FP.BF16.F32.PACK_AB R167, R183, R167 ;  /* 0x000000a7b7a7723e */ /* 0x020fc600000010ff */
[----:B------:R-:W-:Y:S02]  /*cbf0*/  FADD.FTZ R12, R183, R12 ;  /* 0x0000000cb70c7221 */ /* 0x000fe40000010000 */
[----:B------:R3:W-:Y:S01]  /*cc00*/  STSM.16.M88.4 [R201], R164 ;  /* 0x000000a4c9007844 */ /* 0x0007e20000000200 */
[----:B------:R-:W-:Y:S05]  /*cc10*/  @!P0 BRA `(.L_x_3909) ;  /* 0x0000000000048947 */ /* 0x000fea0003800000 */
[----:B------:R-:W-:Y:S01]  /*cc20*/  BPT.TRAP 0x1 ;  /* 0x000000040000795c */ /* 0x000fe20000300000 */
.L_x_3909:
[----:B------:R2:W4:Y:S01]  /*cc30*/  SYNCS.PHASECHK.TRANS64.TRYWAIT P2, [R21+URZ+0x28c50], R14 ;  /* 0x028c500e150075a7 */ /* 0x000522000804017f */
[----:B------:R-:W-:Y:S05]  /*cc40*/  @!P0 BRA `(.L_x_3910) ;  /* 0x0000000000048947 */ /* 0x000fea0003800000 */
[----:B------:R-:W-:Y:S01]  /*cc50*/  BPT.TRAP 0x1 ;  /* 0x000000040000795c */ /* 0x000fe20000300000 */
.L_x_3910:
[----:B------:R-:W-:Y:S04]  /*cc60*/  BSSY B1, `(.L_x_3911) ;  /* 0x0000004000017945 */ /* 0x000fe80003800000 */
[----:B----4-:R-:W-:Y:S05]  /*cc70*/  @P2 BRA `(.L_x_3912) ;  /* 0x0000000000082947 */ /* 0x010fea0003800000 */
[----:B------:R-:W4:Y:S02]  /*cc80*/  SYNCS.PHASECHK.TRANS64.TRYWAIT P2, [R21+URZ+0x28c50], R14 ;  /* 0x028c500e150075a7 */ /* 0x000f24000804017f */
[----:B----4-:R-:W-:Y:S05]  /*cc90*/  @!P2 BRA `(.L_x_3913) ;  /* 0x000000e00084a947 */ /* 0x010fea0003800000 */
.L_x_3912:
[----:B------:R-:W-:Y:S05]  /*cca0*/  BSYNC B1 ;  /* 0x0000000000017941 */ /* 0x000fea0003800000 */
.L_x_3911:
[----:B012-4-:R-:W-:Y:S01]  /*ccb0*/  IMAD R14, R19, 0x1000, R13 ;  /* 0x00001000130e7824 */ /* 0x017fe200078e020d */
[----:B------:R-:W-:Y:S01]  /*ccc0*/  WARPGROUP.ARRIVE ;  /* 0x00000000000079c5 */ /* 0x000fe20000000000 */
[----:B------:R-:W-:-:S03]  /*ccd0*/  IMAD.MOV.U32 R15, RZ, RZ, 0x40000040 ;  /* 0x40000040ff0f7424 */ /* 0x000fc600078e00ff */
[----:B------:R-:W-:Y:S02]  /*cce0*/  R2UR UR6, R14 ;  /* 0x000000000e0672ca */ /* 0x000fe400000e0000 */
[----:B------:R-:W-:Y:S01]  /*ccf0*/  R2UR UR7, R15 ;  /* 0x000000000f0772ca */ /* 0x000fe200000e0000 */
[----:B------:R-:W-:-:S12]  /*cd00*/  IMAD.MOV.U32 R15, RZ, RZ, 0x40000040 ;  /* 0x40000040ff0f7424 */ /* 0x000fd800078e00ff */
[----:B------:R-:W-:Y:S03]  /*cd10*/  HGMMA.64x256x16.F32.BF16 R24, R152, gdesc[UR4].tnspB, R24, gsb0 ;  /* 0x43e0000498187df0 */ /* 0x000fe60008001818 */
[----:B------:R-:W-:Y:S02]  /*cd20*/  WARPGROUP.DEPBAR.LE gsb0, 0x0 ;  /* 0x00008000000079c5 */ /* 0x000fe40000010000 */
[----:B---3--:R-:W-:Y:S01]  /*cd30*/  VIADD R152, R14, 0x80 ;  /* 0x000000800e987836 */ /* 0x008fe20000000000 */
[----:B------:R-:W-:Y:S01]  /*cd40*/  WARPGROUP.ARRIVE ;  /* 0x00000000000079c5 */ /* 0x000fe20000000000 */
[----:B------:R-:W-:-:S03]  /*cd50*/  IMAD.MOV.U32 R153, RZ, RZ, 0x40000040 ;  /* 0x40000040ff997424 */ /* 0x000fc600078e00ff */
[----:B------:R-:W-:Y:S01]  /*cd60*/  R2UR UR6, R152 ;  /* 0x00000000980672ca */ /* 0x000fe200000e0000 */
[C---:B------:R-:W-:Y:S01]  /*cd70*/  VIADD R152, R14.reuse, 0x100 ;  /* 0x000001000e987836 */ /* 0x040fe20000000000 */
[----:B------:R-:W-:Y:S01]  /*cd80*/  R2UR UR7, R153 ;  /* 0x00000000990772ca */ /* 0x000fe200000e0000 */
[----:B------:R-:W-:Y:S02]  /*cd90*/  IMAD.MOV.U32 R153, RZ, RZ, 0x40000040 ;  /* 0x40000040ff997424 */ /* 0x000fe400078e00ff */
[----:B------:R-:W-:-:S13]  /*cda0*/  VIADD R14, R14, 0x180 ;  /* 0x000001800e0e7836 */ /* 0x000fda0000000000 */
[----:B------:R-:W-:Y:S01]  /*cdb0*/  HGMMA.64x256x16.F32.BF16 R24, R156, gdesc[UR4].tnspB, R24, gsb0 ;  /* 0x43e000049c187df0 */ /* 0x000fe20008001818 */
[----:B------:R-:W-:Y:S02]  /*cdc0*/  R2UR UR6, R152 ;  /* 0x00000000980672ca */ /* 0x000fe400000e0000 */
[----:B------:R-:W-:Y:S01]  /*cdd0*/  R2UR UR7, R153 ;  /* 0x00000000990772ca */ /* 0x000fe200000e0000 */
[----:B------:R-:W-:Y:S02]  /*cde0*/  WARPGROUP.DEPBAR.LE gsb0, 0x0 ;  /* 0x00008000000079c5 */ /* 0x000fe40000010000 */
[----:B------:R-:W-:-:S15]  /*cdf0*/  WARPGROUP.ARRIVE ;  /* 0x00000000000079c5 */ /* 0x000fde0000000000 */
[----:B------:R-:W-:-:S07]  /*ce00*/  NOP ;  /* 0x0000000000007918 */ /* 0x000fce0000000000 */
[----:B------:R-:W-:Y:S01]  /*ce10*/  HGMMA.64x256x16.F32.BF16 R24, R160, gdesc[UR4].tnspB, R24, gsb0 ;  /* 0x43e00004a0187df0 */ /* 0x000fe20008001818 */
[----:B------:R-:W-:Y:S02]  /*ce20*/  R2UR UR6, R14 ;  /* 0x000000000e0672ca */ /* 0x000fe400000e0000 */
[----:B------:R-:W-:Y:S01]  /*ce30*/  R2UR UR7, R15 ;  /* 0x000000000f0772ca */ /* 0x000fe200000e0000 */
        /* <DEDUP_REMOVED lines=13> */
[----:B------:R-:W-:Y:S05]  /*cf10*/  @!P0 BRA `(.L_x_3914) ;  /* 0x0000000000048947 */ /* 0x000fea0003800000 */
[----:B------:R-:W-:Y:S01]  /*cf20*/  BPT.TRAP 0x1 ;  /* 0x000000040000795c */ /* 0x000fe20000300000 */
.L_x_3914:
[----:B------:R-:W-:Y:S02]  /*cf30*/  VIADD R21, R21, 0x28c60 ;  /* 0x00028c6015157836 */ /* 0x000fe40000000000 */
[----:B------:R-:W-:Y:S02]  /*cf40*/  IMAD.MOV.U32 R15, RZ, RZ, R20 ;  /* 0x000000ffff0f7224 */ /* 0x000fe400078e0014 */
[----:B------:R-:W-:Y:S01]  /*cf50*/  IMAD.MOV.U32 R219, RZ, RZ, R10 ;  /* 0x000000ffffdb7224 */ /* 0x000fe200078e000a */
[----:B------:R-:W-:Y:S01]  /*cf60*/  PRMT R21, R190, 0x654, R21 ;  /* 0x00000654be157816 */ /* 0x000fe20000000015 */
[----:B------:R-:W-:-:S03]  /*cf70*/  IMAD.MOV.U32 R218, RZ, RZ, R19 ;  /* 0x000000ffffda7224 */ /* 0x000fc600078e0013 */
[----:B------:R2:W-:Y:S01]  /*cf80*/  SYNCS.ARRIVE.TRANS64.RED.A1T0 RZ, [R21+URZ], RZ ;  /* 0x000000ff15ff79a7 */ /* 0x0005e2000810043f */
[----:B------:R-:W-:Y:S05]  /*cf90*/  @P1 BRA `(.L_x_3915) ;  /* 0xffffffe4006c1947 */ /* 0x000fea000383ffff */
.L_x_3902:
[----:B------:R-:W-:Y:S05]  /*cfa0*/  BSYNC B0 ;  /* 0x0000000000007941 */ /* 0x000fea0003800000 */
.L_x_3901:
[----:B0-----:R-:W3:Y:S01]  /*cfb0*/  LDL.LU R14, [R1+0x3c] ;  /* 0x00003c00010e7983 */ /* 0x001ee20000300800 */
[----:B-1----:R-:W-:Y:S02]  /*cfc0*/  IMAD.MOV.U32 R156, RZ, RZ, -0x800000 ;  /* 0xff800000ff9c7424 */ /* 0x002fe400078e00ff */
[----:B--2---:R-:W-:Y:S01]  /*cfd0*/  IMAD.MOV.U32 R21, RZ, RZ, -0x800000 ;  /* 0xff800000ff157424 */ /* 0x004fe200078e00ff */
[----:B------:R-:W0:Y:S02]  /*cfe0*/  SHFL.BFLY PT, R0, R11, 0x2, 0x1f ;  /* 0x0c401f000b007f89 */ /* 0x000e2400000e0000 */
[----:B0-----:R-:W-:-:S05]  /*cff0*/  FADD.FTZ R0, R0, R11 ;  /* 0x0000000b00007221 */ /* 0x001fca0000010000 */
[----:B------:R-:W0:Y:S02]  /*d000*/  SHFL.BFLY PT, R4, R0, 0x1, 0x1f ;  /* 0x0c201f0000047f89 */ /* 0x000e2400000e0000 */
[----:B0-----:R-:W-:Y:S01]  /*d010*/  FADD.FTZ R0, R0, R4 ;  /* 0x0000000400007221 */ /* 0x001fe20000010000 */
[----:B------:R-:W-:Y:S01]  /*d020*/  IMAD.MOV.U32 R4, RZ, RZ, RZ ;  /* 0x000000ffff047224 */ /* 0x000fe200078e00ff */
[----:B------:R-:W-:Y:S08]  /*d030*/  BAR.ARV 0x8, 0x100 ;  /* 0x0204000000007b1d */ /* 0x000ff00000002000 */
[----:B------:R-:W-:Y:S01]  /*d040*/  BAR.SYNC.DEFER_BLOCKING 0xf, 0x100 ;  /* 0x03c4000000007b1d */ /* 0x000fe20000010000 */
[----:B------:R-:W-:-:S13]  /*d050*/  FSETP.NE.FTZ.AND P0, PT, R0, RZ, PT ;  /* 0x000000ff0000720b */ /* 0x000fda0003f15000 */
[----:B------:R-:W0:Y:S01]  /*d060*/  @P0 MUFU.RCP R4, R0 ;  /* 0x0000000000040308 */ /* 0x000e220000001000 */
[----:B------:R-:W-:-:S07]  /*d070*/  @P0 FMUL.FTZ R5, R3, 0.69314718246459960938 ;  /* 0x3f31721803050820 */ /* 0x000fce0000410000 */
[----:B------:R-:W1:Y:S01]  /*d080*/  @P0 MUFU.LG2 R0, R0 ;  /* 0x0000000000000308 */ /* 0x000e620000000c00 */
        /* <DEDUP_REMOVED lines=8> */
[----:B-1----:R-:W-:Y:S01]  /*d110*/  @P0 FMUL.FTZ R0, R0, 0.69314718246459960938 ;  /* 0x3f31721800000820 */ /* 0x002fe20000410000 */
[-C--:B------:R-:W-:Y:S01]  /*d120*/  FMUL.FTZ R40, R40, R4.reuse ;  /* 0x0000000428287220 */ /* 0x080fe20000410000 */
[-C--:B------:R-:W-:Y:S01]  /*d130*/  FMUL.FTZ R41, R41, R4.reuse ;  /* 0x0000000429297220 */ /* 0x080fe20000410000 */
[----:B------:R-:W-:Y:S01]  /*d140*/  FMUL.FTZ R44, R44, R4 ;  /* 0x000000042c2c7220 */ /* 0x000fe20000410000 */
[----:B------:R-:W-:Y:S01]  /*d150*/  @P0 FFMA.FTZ R156, R5, R10, R0 ;  /* 0x0000000a059c0223 */ /* 0x000fe20000010000 */
[-C--:B------:R-:W-:Y:S01]  /*d160*/  FMUL.FTZ R45, R45, R4.reuse ;  /* 0x000000042d2d7220 */ /* 0x080fe20000410000 */
[----:B------:R-:W0:Y:S01]  /*d170*/  SHFL.BFLY PT, R0, R12, 0x2, 0x1f ;  /* 0x0c401f000c007f89 */ /* 0x000e2200000e0000 */
        /* <DEDUP_REMOVED lines=23> */
[----:B0-----:R-:W-:Y:S01]  /*d2f0*/  FADD.FTZ R0, R0, R12 ;  /* 0x0000000c00007221 */ /* 0x001fe20000010000 */
[-C--:B------:R-:W-:Y:S01]  /*d300*/  FMUL.FTZ R93, R93, R4.reuse ;  /* 0x000000045d5d7220 */ /* 0x080fe20000410000 */
[-C--:B------:R-:W-:Y:S01]  /*d310*/  FMUL.FTZ R96, R96, R4.reuse ;  /* 0x0000000460607220 */ /* 0x080fe20000410000 */
[-C--:B------:R-:W-:Y:S01]  /*d320*/  FMUL.FTZ R97, R97, R4.reuse ;  /* 0x0000000461617220 */ /* 0x080fe20000410000 */
        /* <DEDUP_REMOVED lines=25> */
[----:B0-----:R-:W-:Y:S01]  /*d4c0*/  FADD.FTZ R5, R0, R5 ;  /* 0x0000000500057221 */ /* 0x001fe20000010000 */
[----:B------:R-:W-:-:S02]  /*d4d0*/  IMAD.MOV.U32 R0, RZ, RZ, RZ ;  /* 0x000000ffff007224 */ /* 0x000fc400078e00ff */
[-C--:B------:R-:W-:Y:S01]  /*d4e0*/  FMUL.FTZ R148, R148, R4.reuse ;  /* 0x0000000494947220 */ /* 0x080fe20000410000 */
[----:B------:R-:W-:Y:S01]  /*d4f0*/  FMUL.FTZ R149, R149, R4 ;  /* 0x0000000495957220 */ /* 0x000fe20000410000 */
        /* <DEDUP_REMOVED lines=17> */
[----:B------:R-:W-:Y:S01]  /*d610*/  ISETP.NE.AND P0, PT, R197, RZ, PT ;  /* 0x000000ffc500720c */ /* 0x000fe20003f05270 */
        /* <DEDUP_REMOVED lines=12> */
[----:B------:R-:W-:-:S02]  /*d6e0*/  @!P0 IMAD R3, R19, 0x40, R195 ;  /* 0x0000004013038824 */ /* 0x000fc400078e02c3 */
[-C--:B------:R-:W-:Y:S01]  /*d6f0*/  FMUL.FTZ R71, R71, R0.reuse ;  /* 0x0000000047477220 */ /* 0x080fe20000410000 */
[----:B------:R-:W-:Y:S02]  /*d700*/  VIADD R19, R19, 0x1 ;  /* 0x0000000113137836 */ /* 0x000fe40000000000 */
[-C--:B------:R-:W-:Y:S01]  /*d710*/  FMUL.FTZ R74, R74, R0.reuse ;  /* 0x000000004a4a7220 */ /* 0x080fe20000410000 */
[----:B------:R-:W-:Y:S02]  /*d720*/  @!P0 IMAD R3, R3, 0x4, R2 ;  /* 0x0000000403038824 */ /* 0x000fe400078e0202 */
[-C--:B------:R-:W-:Y:S01]  /*d730*/  FMUL.FTZ R75, R75, R0.reuse ;  /* 0x000000004b4b7220 */ /* 0x080fe20000410000 */
[-C--:B------:R-:W-:Y:S01]  /*d740*/  FMUL.FTZ R78, R78, R0.reuse ;  /* 0x000000004e4e7220 */ /* 0x080fe20000410000 */
[----:B------:R-:W-:Y:S01]  /*d750*/  ISETP.NE.AND P1, PT, R19, 0x2, PT ;  /* 0x000000021300780c */ /* 0x000fe20003f25270 */
[-C--:B------:R-:W-:Y:S01]  /*d760*/  FMUL.FTZ R79, R79, R0.reuse ;  /* 0x000000004f4f7220 */ /* 0x080fe20000410000 */
[----:B------:R-:W-:Y:S01]  /*d770*/  @!P0 STS [R3+0x28800], R4 ;  /* 0x0288000403008388 */ /* 0x000fe20000000800 */
[-C--:B------:R-:W-:Y:S01]  /*d780*/  FMUL.FTZ R82, R82, R0.reuse ;  /* 0x0000000052527220 */ /* 0x080fe20000410000 */
[-C--:B------:R-:W-:Y:S01]  /*d790*/  FMUL.FTZ R83, R83, R0.reuse ;  /* 0x0000000053537220 */ /* 0x080fe20000410000 */
[-C--:B------:R-:W-:Y:S01]  /*d7a0*/  FMUL.FTZ R86, R86, R0.reuse ;  /* 0x0000000056567220 */ /* 0x080fe20000410000 */
[----:B------:R0:W-:Y:S01]  /*d7b0*/  @!P0 STS [R3+0x28820], R0 ;  /* 0x0288200003008388 */ /* 0x0001e20000000800 */
        /* <DEDUP_REMOVED lines=33> */
[----:B0-----:R-:W-:Y:S01]  /*d9d0*/  SEL R0, RZ, 0x1, P1 ;  /* 0x00000001ff007807 */ /* 0x001fe20000800000 */
[----:B------:R-:W-:Y:S06]  /*d9e0*/  BAR.ARV 0xe, 0x100 ;  /* 0x0384000000007b1d */ /* 0x000fec0000002000 */
[----:B------:R-:W-:-:S02]  /*d9f0*/  PLOP3.LUT P0, PT, PT, PT, PT, 0x8, 0x0 ;  /* 0x000000000000781c */ /* 0x000fc40003f0e170 */
[----:B------:R-:W-:Y:S02]  /*da00*/  LOP3.LUT R185, R185, R0, RZ, 0x3c, !PT ;  /* 0x00000000b9b97212 */ /* 0x000fe400078e3cff */
[----:B------:R-:W-:Y:S01]  /*da10*/  SEL R19, R19, RZ, P1 ;  /* 0x000000ff13137207 */ /* 0x000fe20000800000 */
[----:B---3--:R-:W-:-:S05]  /*da20*/  VIADD R14, R14, 0x1 ;  /* 0x000000010e0e7836 */ /* 0x008fca0000000000 */
[----:B------:R0:W-:Y:S03]  /*da30*/  STL [R1+0x3c], R14 ;  /* 0x00003c0e01007387 */ /* 0x0001e60000100800 */
.L_x_3844:
[----:B------:R-:W-:Y:S05]  /*da40*/  BSYNC B7 ;  /* 0x0000000000077941 */ /* 0x000fea0003800000 */
.L_x_3840:
[----:B------:R-:W2:Y:S08]  /*da50*/  S2UR UR4, SR_CgaCtaId ;  /* 0x00000000000479c3 */ /* 0x000eb00000008800 */
[----:B------:R-:W-:Y:S01]  /*da60*/  BAR.SYNC.DEFER_BLOCKING 0x5, 0x180 ;  /* 0x0146000000007b1d */ /* 0x000fe20000010000 */
[----:B------:R-:W-:-:S05]  /*da70*/  MOV R2, 0x400 ;  /* 0x0000040000027802 */ /* 0x000fca0000000f00 */
[----:B------:R-:W-:Y:S01]  /*da80*/  BSSY B0, `(.L_x_3916) ;  /* 0x0000507000007945 */ /* 0x000fe20003800000 */
[----:B--2---:R-:W-:-:S05]  /*da90*/  IMAD.U32 R190, RZ, RZ, UR4 ;  /* 0x00000004ffbe7e24 */ /* 0x004fca000f8e00ff */
[----:B------:R-:W-:-:S05]  /*daa0*/  LEA R2, R190, R2, 0x18 ;  /* 0x00000002be027211 */ /* 0x000fca00078ec0ff */
[----:B-----5:R2:W3:Y:S01]  /*dab0*/  LDS.128 R152, [R2+0x28cd0] ;  /* 0x028cd00002987984 */ /* 0x0204e20000000c00 */
[----:B------:R-:W-:Y:S06]  /*dac0*/  BAR.ARV 0x4, 0x180 ;  /* 0x0106000000007b1d */ /* 0x000fec0000002000 */
[----:B------:R-:W-:Y:S05]  /*dad0*/  @P0 BRA `(.L_x_3917) ;  /* 0x0000003c00ec0947 */ /* 0x000fea0003800000 */
[----:B------:R-:W4:Y:S01]  /*dae0*/  LDL R3, [R1+0x58] ;  /* 0x0000580001037983 */ /* 0x000f220000100800 */
[----:B------:R-:W1:Y:S01]  /*daf0*/  S2R R0, SR_SWINHI ;  /* 0x0000000000007919 */ /* 0x000e620000002f00 */
[----:B------:R-:W-:Y:S01]  /*db00*/  F2FP.BF16.F32.PACK_AB R6, R29, R28 ;  /* 0x0000001c1d06723e */ /* 0x000fe200000010ff */
[----:B------:R-:W-:Y:S01]  /*db10*/  ULDC.64 UR6, c[0x0][0xc00] ;  /* 0x0003000000067ab9 */ /* 0x000fe20000000a00 */
[----:B------:R-:W-:Y:S01]  /*db20*/  F2FP.BF16.F32.PACK_AB R7, R31, R30 ;  /* 0x0000001e1f07723e */ /* 0x000fe200000010ff */
[----:B---3--:R-:W3:Y:S01]  /*db30*/  LDL.LU R152, [R1+0x1c] ;  /* 0x00001c0001987983 */ /* 0x008ee20000300800 */
[----:B------:R-:W-:Y:S01]  /*db40*/  F2FP.BF16.F32.PACK_AB R8, R33, R32 ;  /* 0x000000202108723e */ /* 0x000fe200000010ff */
[----:B------:R-:W-:Y:S01]  /*db50*/  ULDC.64 UR4, c[0x0][0xc08] ;  /* 0x0003020000047ab9 */ /* 0x000fe20000000a00 */
[----:B------:R-:W-:Y:S01]  /*db60*/  F2FP.BF16.F32.PACK_AB R9, R35, R34 ;  /* 0x000000222309723e */ /* 0x000fe200000010ff */
[----:B------:R-:W2:Y:S01]  /*db70*/  LDL.LU R20, [R1+0x20] ;  /* 0x0000200001147983 */ /* 0x000ea20000300800 */
[----:B0-----:R-:W-:-:S02]  /*db80*/  MOV R14, R2 ;  /* 0x00000002000e7202 */ /* 0x001fc40000000f00 */
[----:B-1----:R-:W-:Y:S02]  /*db90*/  MOV R15, R0 ;  /* 0x00000000000f7202 */ /* 0x002fe40000000f00 */
[----:B------:R-:W-:Y:S02]  /*dba0*/  F2FP.BF16.F32.PACK_AB R10, R37, R36 ;  /* 0x00000024250a723e */ /* 0x000fe400000010ff */
[----:B------:R-:W-:Y:S01]  /*dbb0*/  F2FP.BF16.F32.PACK_AB R11, R39, R38 ;  /* 0x00000026270b723e */ /* 0x000fe200000010ff */
[----:B------:R-:W-:Y:S01]  /*dbc0*/  BAR.SYNC.DEFER_BLOCKING 0x1, 0x100 ;  /* 0x0044000000007b1d */ /* 0x000fe20000010000 */
[----:B----4-:R-:W-:-:S03]  /*dbd0*/  IMAD.WIDE R12, R3, 0x2, R14 ;  /* 0x00000002030c7825 */ /* 0x010fc600078e020e */
[----:B------:R-:W-:Y:S01]  /*dbe0*/  LOP3.LUT R0, R12, 0x380, RZ, 0xc0, !PT ;  /* 0x000003800c007812 */ /* 0x000fe200078ec0ff */
[----:B------:R-:W-:-:S03]  /*dbf0*/  IMAD.MOV.U32 R5, RZ, RZ, R13 ;  /* 0x000000ffff057224 */ /* 0x000fc600078e000d */
[----:B------:R-:W-:-:S04]  /*dc00*/  SHF.R.U64 R0, R0, 0x3, RZ ;  /* 0x0000000300007819 */ /* 0x000fc800000012ff */
[----:B------:R-:W-:-:S04]  /*dc10*/  LOP3.LUT R4, R0, R12, RZ, 0x3c, !PT ;  /* 0x0000000c00047212 */ /* 0x000fc800078e3cff */
[----:B------:R-:W-:Y:S02]  /*dc20*/  MOV R0, R4 ;  /* 0x0000000400007202 */ /* 0x000fe40000000f00 */
[----:B------:R-:W-:Y:S02]  /*dc30*/  F2FP.BF16.F32.PACK_AB R4, R25, R24 ;  /* 0x000000181904723e */ /* 0x000fe400000010ff */
[----:B------:R-:W-:-:S05]  /*dc40*/  F2FP.BF16.F32.PACK_AB R5, R27, R26 ;  /* 0x0000001a1b05723e */ /* 0x000fca00000010ff */
[----:B------:R0:W-:Y:S02]  /*dc50*/  STSM.16.M88.4 [R0], R4 ;  /* 0x0000000400007844 */ /* 0x0001e40000000200 */
[----:B0-----:R-:W-:-:S04]  /*dc60*/  IADD3 R4, P0, R12, 0x20, RZ ;  /* 0x000000200c047810 */ /* 0x001fc80007f1e0ff */
[----:B------:R-:W-:Y:S01]  /*dc70*/  LOP3.LUT R0, R4, 0x380, RZ, 0xc0, !PT ;  /* 0x0000038004007812 */ /* 0x000fe200078ec0ff */
[----:B------:R-:W-:-:S03]  /*dc80*/  IMAD.X R5, RZ, RZ, R13, P0 ;  /* 0x000000ffff057224 */ /* 0x000fc600000e060d */
[----:B------:R-:W-:-:S04]  /*dc90*/  SHF.R.U64 R0, R0, 0x3, RZ ;  /* 0x0000000300007819 */ /* 0x000fc800000012ff */
[----:B------:R-:W-:-:S04]  /*dca0*/  LOP3.LUT R4, R0, R4, RZ, 0x3c, !PT ;  /* 0x0000000400047212 */ /* 0x000fc800078e3cff */
[----:B------:R-:W-:-:S05]  /*dcb0*/  MOV R4, R4 ;  /* 0x0000000400047202 */ /* 0x000fca0000000f00 */
[----:B------:R0:W-:Y:S02]  /*dcc0*/  STSM.16.M88.4 [R4], R8 ;  /* 0x0000000804007844 */ /* 0x0001e40000000200 */
[----:B0-----:R-:W-:-:S04]  /*dcd0*/  IADD3 R4, P0, R12, 0x40, RZ ;  /* 0x000000400c047810 */ /* 0x001fc80007f1e0ff */
[----:B------:R-:W-:Y:S01]  /*dce0*/  LOP3.LUT R0, R4, 0x380, RZ, 0xc0, !PT ;  /* 0x0000038004007812 */ /* 0x000fe200078ec0ff */
[----:B------:R-:W-:-:S03]  /*dcf0*/  IMAD.X R5, RZ, RZ, R13, P0 ;  /* 0x000000ffff057224 */ /* 0x000fc600000e060d */
[----:B------:R-:W-:-:S04]  /*dd00*/  SHF.R.U64 R0, R0, 0x3, RZ ;  /* 0x0000000300007819 */ /* 0x000fc800000012ff */
[----:B------:R-:W-:Y:S02]  /*dd10*/  LOP3.LUT R4, R0, R4, RZ, 0x3c, !PT ;  /* 0x0000000400047212 */ /* 0x000fe400078e3cff */
[----:B------:R-:W-:Y:S02]  /*dd20*/  F2FP.BF16.F32.PACK_AB R6, R45, R44 ;  /* 0x0000002c2d06723e */ /* 0x000fe400000010ff */
[----:B------:R-:W-:Y:S02]  /*dd30*/  MOV R0, R4 ;  /* 0x0000000400007202 */ /* 0x000fe40000000f00 */
[----:B------:R-:W-:Y:S02]  /*dd40*/  F2FP.BF16.F32.PACK_AB R4, R41, R40 ;  /* 0x000000282904723e */ /* 0x000fe400000010ff */
[----:B------:R-:W-:Y:S02]  /*dd50*/  F2FP.BF16.F32.PACK_AB R5, R43, R42 ;  /* 0x0000002a2b05723e */ /* 0x000fe400000010ff */
[----:B------:R-:W-:-:S05]  /*dd60*/  F2FP.BF16.F32.PACK_AB R7, R47, R46 ;  /* 0x0000002e2f07723e */ /* 0x000fca00000010ff */
        /* <DEDUP_REMOVED lines=131> */
[----:B------:R-:W-:-:S02]  /*e5a0*/  F2FP.BF16.F32.PACK_AB R7, R143, R142 ;  /* 0x0000008e8f07723e */ /* 0x000fc400000010ff */
[----:B------:R-:W-:-:S03]  /*e5b0*/  IADD3 R0, P0, R12, 0x6060, RZ ;  /* 0x000060600c007810 */ /* 0x000fc60007f1e0ff */
[----:B------:R0:W-:Y:S02]  /*e5c0*/  STSM.16.M88.4 [R3], R4 ;  /* 0x0000000403007844 */ /* 0x0001e40000000200 */
[----:B------:R-:W-:Y:S01]  /*e5d0*/  IMAD.X R13, RZ, RZ, R13, P0 ;  /* 0x000000ffff0d7224 */ /* 0x000fe200000e060d */
[----:B------:R-:W-:Y:S02]  /*e5e0*/  F2FP.BF16.F32.PACK_AB R8, R145, R144 ;  /* 0x000000909108723e */ /* 0x000fe400000010ff */
[----:B0-----:R-:W-:-:S04]  /*e5f0*/  LOP3.LUT R3, R0, 0x380, RZ, 0xc0, !PT ;  /* 0x0000038000037812 */ /* 0x001fc800078ec0ff */
[----:B------:R-:W-:-:S04]  /*e600*/  SHF.R.U64 R3, R3, 0x3, RZ ;  /* 0x0000000303037819 */ /* 0x000fc800000012ff */
[----:B------:R-:W-:Y:S02]  /*e610*/  LOP3.LUT R12, R3, R0, RZ, 0x3c, !PT ;  /* 0x00000000030c7212 */ /* 0x000fe400078e3cff */
[----:B---3--:R-:W-:Y:S02]  /*e620*/  IADD3 R6, P0, R152, UR6, RZ ;  /* 0x0000000698067c10 */ /* 0x008fe4000ff1e0ff */
[----:B------:R-:W-:Y:S02]  /*e630*/  MOV R12, R12 ;  /* 0x0000000c000c7202 */ /* 0x000fe40000000f00 */
[----:B------:R-:W-:Y:S02]  /*e640*/  F2FP.BF16.F32.PACK_AB R9, R147, R146 ;  /* 0x000000929309723e */ /* 0x000fe400000010ff */
[----:B------:R-:W-:Y:S02]  /*e650*/  F2FP.BF16.F32.PACK_AB R10, R149, R148 ;  /* 0x00000094950a723e */ /* 0x000fe400000010ff */
[----:B------:R-:W-:-:S02]  /*e660*/  F2FP.BF16.F32.PACK_AB R11, R151, R150 ;  /* 0x00000096970b723e */ /* 0x000fc400000010ff */
[----:B--2---:R-:W-:Y:S02]  /*e670*/  IADD3.X R7, R20, UR7, RZ, P0, !PT ;  /* 0x0000000714077c10 */ /* 0x004fe400087fe4ff */
[----:B------:R-:W-:Y:S01]  /*e680*/  ISETP.NE.U32.AND P0, PT, RZ, UR4, PT ;  /* 0x00000004ff007c0c */ /* 0x000fe2000bf05070 */
[----:B------:R0:W-:Y:S01]  /*e690*/  STSM.16.M88.4 [R12], R8 ;  /* 0x000000080c007844 */ /* 0x0001e20000000200 */
[----:B------:R-:W-:Y:S02]  /*e6a0*/  BAR.SYNC.DEFER_BLOCKING 0x1, 0x100 ;  /* 0x0044000000007b1d */ /* 0x000fe40000010000 */
[----:B------:R-:W-:Y:S02]  /*e6b0*/  ISETP.NE.AND.EX P0, PT, RZ, UR5, PT, P0 ;  /* 0x00000005ff007c0c */ /* 0x000fe4000bf05300 */
[----:B------:R-:W-:-:S04]  /*e6c0*/  ISETP.NE.U32.AND P1, PT, RZ, UR6, PT ;  /* 0x00000006ff007c0c */ /* 0x000fc8000bf25070 */
[----:B------:R-:W-:Y:S01]  /*e6d0*/  ISETP.NE.AND.EX P1, PT, RZ, UR7, PT, P1 ;  /* 0x00000007ff007c0c */ /* 0x000fe2000bf25310 */
[----:B------:R-:W-:-:S06]  /*e6e0*/  IMAD.MOV.U32 R4, RZ, RZ, RZ ;  /* 0x000000ffff047224 */ /* 0x000fcc00078e00ff */
[----:B0-----:R-:W-:Y:S01]  /*e6f0*/  @P0 IADD3 R8, P2, R152, UR4, RZ ;  /* 0x0000000498080c10 */ /* 0x001fe2000ff5e0ff */
[----:B------:R-:W-:Y:S02]  /*e700*/  ULDC UR4, c[0x0][0xa88] ;  /* 0x0002a20000047ab9 */ /* 0x000fe40000000800 */
[----:B------:R-:W-:Y:S01]  /*e710*/  IMAD.U32 R3, RZ, RZ, UR4 ;  /* 0x00000004ff037e24 */ /* 0x000fe2000f8e00ff */
[----:B------:R-:W-:Y:S02]  /*e720*/  @P0 IADD3.X R9, R20, UR5, RZ, P2, !PT ;  /* 0x0000000514090c10 */ /* 0x000fe400097fe4ff */
[----:B------:R0:W5:Y:S04]  /*e730*/  @P1 LDG.E R4, desc[UR42][R6.64] ;  /* 0x0000002a06041981 */ /* 0x000168000c1e1900 */
[----:B------:R0:W5:Y:S01]  /*e740*/  @P0 LDG.E R3, desc[UR42][R8.64] ;  /* 0x0000002a08030981 */ /* 0x000162000c1e1900 */
[----:B------:R-:W-:Y:S05]  /*e750*/  @P0 BRA `(.L_x_3918) ;  /* 0x0000000000100947 */ /* 0x000fea0003800000 */
[----:B------:R-:W-:Y:S05]  /*e760*/  @!P1 BRA `(.L_x_3918) ;  /* 0x00000000000c9947 */ /* 0x000fea0003800000 */
[----:B-----5:R-:W2:Y:S04]  /*e770*/  LDG.E R3, desc[UR42][R6.64] ;  /* 0x0000002a06037981 */ /* 0x020ea8000c1e1900 */
[----:B0-----:R-:W2:Y:S02]  /*e780*/  LDG.E R6, desc[UR42][R6.64+0x4] ;  /* 0x0000042a06067981 */ /* 0x001ea4000c1e1900 */
[----:B--2---:R-:W-:-:S07]  /*e790*/  IMAD.IADD R3, R6, 0x1, -R3 ;  /* 0x0000000106037824 */ /* 0x004fce00078e0a03 */
.L_x_3918:
[----:B------:R-:W2:Y:S01]  /*e7a0*/  LDL R0, [R1+0x44] ;  /* 0x0000440001007983 */ /* 0x000ea20000100800 */
[----:B------:R-:W-:-:S03]  /*e7b0*/  ULDC UR4, c[0x0][0xad4] ;  /* 0x0002b50000047ab9 */ /* 0x000fc60000000800 */
[----:B------:R-:W3:Y:S04]  /*e7c0*/  LDL.LU R5, [R1+0x18] ;  /* 0x0000180001057983 */ /* 0x000ee80000300800 */
[----:B------:R1:W5:Y:S04]  /*e7d0*/  LDL R159, [R1+0x14] ;  /* 0x00001400019f7983 */ /* 0x0003680000100800 */
[----:B------:R1:W5:Y:S04]  /*e7e0*/  LDL R158, [R1+0x24] ;  /* 0x00002400019e7983 */ /* 0x0003680000100800 */
[----:B--2---:R-:W2:Y:S01]  /*e7f0*/  SHFL.IDX PT, R0, R0, RZ, 0x1f ;  /* 0x00001fff00007589 */ /* 0x004ea200000e0000 */
[----:B---3--:R-:W-:-:S02]  /*e800*/  ISETP.NE.AND P1, PT, R5, RZ, PT ;  /* 0x000000ff0500720c */ /* 0x008fc40003f25270 */
[----:B--2---:R-:W-:Y:S02]  /*e810*/  ISETP.NE.AND P0, PT, R0, RZ, PT ;  /* 0x000000ff0000720c */ /* 0x004fe40003f05270 */
[----:B------:R-:W-:Y:S02]  /*e820*/  SEL R0, R5, UR4, P1 ;  /* 0x0000000405007c07 */ /* 0x000fe40008800000 */
[----:B-----5:R-:W-:-:S09]  /*e830*/  SHF.R.S32.HI R5, RZ, 0x1f, R4 ;  /* 0x0000001fff057819 */ /* 0x020fd20000011404 */
[----:B-1----:R-:W-:Y:S05]  /*e840*/  @P0 BRA `(.L_x_3919) ;  /* 0x0000000400040947 */ /* 0x002fea0003800000 */
[----:B------:R-:W2:Y:S01]  /*e850*/  LDL.LU R11, [R1+0x40] ;  /* 0x00004000010b7983 */ /* 0x000ea20000300800 */
[----:B------:R-:W-:Y:S01]  /*e860*/  IMAD.MOV.U32 R10, RZ, RZ, 0x9b8 ;  /* 0x000009b8ff0a7424 */ /* 0x000fe200078e00ff */
[----:B------:R-:W-:Y:S01]  /*e870*/  ISETP.GT.AND P1, PT, R0, 0x1, PT ;  /* 0x000000010000780c */ /* 0x000fe20003f24270 */
[----:B------:R-:W1:Y:S01]  /*e880*/  LDC R157, c[0x0][0xbe8] ;  /* 0x0002fa00ff9d7b82 */ /* 0x000e620000000800 */
[----:B------:R-:W3:Y:S04]  /*e890*/  LDL R20, [R1+0x50] ;  /* 0x0000500001147983 */ /* 0x000ee80000100800 */
[----:B------:R-:W4:Y:S01]  /*e8a0*/  LDL R152, [R1+0x38] ;  /* 0x0000380001987983 */ /* 0x000f220000100800 */
[----:B------:R-:W-:Y:S02]  /*e8b0*/  SEL R10, R10, 0x978, P1 ;  /* 0x000009780a0a7807 */ /* 0x000fe40000800000 */
[----:B------:R-:W-:Y:S01]  /*e8c0*/  ISETP.NE.U32.AND P0, PT, RZ, UR6, PT ;  /* 0x00000006ff007c0c */ /* 0x000fe2000bf05070 */
[----:B------:R-:W5:Y:S01]  /*e8d0*/  LDL R161, [R1+0x54] ;  /* 0x0000540001a17983 */ /* 0x000f620000100800 */
[----:B0-----:R-:W0:Y:S02]  /*e8e0*/  LDC.64 R6, c[0x0][R10+0x220] ;  /* 0x000088000a067b82 */ /* 0x001e240000000a00 */
[----:B------:R-:W-:Y:S01]  /*e8f0*/  ISETP.NE.AND.EX P0, PT, RZ, UR7, PT, P0 ;  /* 0x00000007ff007c0c */ /* 0x000fe2000bf05300 */
[----:B------:R-:W5:Y:S03]  /*e900*/  LDL R160, [R1+0x48] ;  /* 0x0000480001a07983 */ /* 0x000f660000100800 */
[----:B------:R-:W-:-:S02]  /*e910*/  SEL R12, R159, RZ, !P0 ;  /* 0x000000ff9f0c7207 */ /* 0x000fc40004000000 */
[----:B------:R-:W1:Y:S03]  /*e920*/  LDC.64 R8, c[0x0][R10+0x218] ;  /* 0x000086000a087b82 */ /* 0x000e660000000a00 */
[----:B0-----:R-:W-:Y:S01]  /*e930*/  IMAD R7, R7, R12, RZ ;  /* 0x0000000c07077224 */ /* 0x001fe200078e02ff */
[----:B--2---:R-:W-:-:S05]  /*e940*/  SEL R11, R11, RZ, !P0 ;  /* 0x000000ff0b0b7207 */ /* 0x004fca0004000000 */
[C---:B------:R-:W-:Y:S02]  /*e950*/  IMAD R11, R6.reuse, R11, R7 ;  /* 0x0000000b060b7224 */ /* 0x040fe400078e0207 */
[----:B------:R-:W-:-:S04]  /*e960*/  IMAD.WIDE.U32 R6, R6, R12, RZ ;  /* 0x0000000c06067225 */ /* 0x000fc800078e00ff */
[-C--:B-1----:R-:W-:Y:S02]  /*e970*/  IMAD R12, R9, R184.reuse, RZ ;  /* 0x000000b8090c7224 */ /* 0x082fe400078e02ff */
[----:B------:R-:W-:-:S04]  /*e980*/  IMAD.WIDE.U32 R8, R8, R184, RZ ;  /* 0x000000b808087225 */ /* 0x000fc800078e00ff */
[----:B------:R-:W-:Y:S01]  /*e990*/  IMAD.IADD R12, R9, 0x1, R12 ;  /* 0x00000001090c7824 */ /* 0x000fe200078e020c */
[----:B------:R-:W-:Y:S02]  /*e9a0*/  IADD3 R13, P2, P3, R6, R8, R4 ;  /* 0x00000008060d7210 */ /* 0x000fe40007b5e004 */
[----:B------:R-:W0:Y:S01]  /*e9b0*/  LDC.64 R8, c[0x0][R10+0x228] ;  /* 0x00008a000a087b82 */ /* 0x000e220000000a00 */
[----:B------:R-:W-:Y:S01]  /*e9c0*/  ISETP.NE.AND P0, PT, R157, 0x1, PT ;  /* 0x000000019d00780c */ /* 0x000fe20003f05270 */
[----:B------:R-:W-:-:S12]  /*e9d0*/  IMAD.IADD R11, R7, 0x1, R11 ;  /* 0x00000001070b7824 */ /* 0x000fd800078e020b */
[----:B------:R-:W1:Y:S08]  /*e9e0*/  @P0 LDC R7, c[0x0][0xbec] ;  /* 0x0002fb00ff070b82 */ /* 0x000e700000000800 */
[----:B------:R-:W2:Y:S01]  /*e9f0*/  @P0 LDC R6, c[0x0][0xbf0] ;  /* 0x0002fc00ff060b82 */ /* 0x000ea20000000800 */
[----:B---3--:R-:W-:Y:S01]  /*ea00*/  IMAD R20, R158, 0x40, R20 ;  /* 0x000000409e147824 */ /* 0x008fe200078e0214 */
[----:B----4-:R-:W-:-:S02]  /*ea10*/  SEL R152, R152, RZ, P1 ;  /* 0x000000ff98987207 */ /* 0x010fc40000800000 */
[----:B------:R-:W-:Y:S01]  /*ea20*/  IADD3.X R11, R11, R12, R5, P2, P3 ;  /* 0x0000000c0b0b7210 */ /* 0x000fe200017e6405 */
[----:B------:R-:W-:Y:S02]  /*ea30*/  IMAD.MOV.U32 R12, RZ, RZ, R20 ;  /* 0x000000ffff0c7224 */ /* 0x000fe400078e0014 */
[----:B-1----:R-:W-:-:S05]  /*ea40*/  @P0 IMAD.HI.U32 R7, R20, R7, RZ ;  /* 0x0000000714070227 */ /* 0x002fca00078e00ff */
[----:B--2---:R-:W-:Y:S01]  /*ea50*/  @P0 SHF.R.U32.HI R12, RZ, R6, R7 ;  /* 0x00000006ff0c0219 */ /* 0x004fe20000011607 */
[----:B0-----:R-:W-:-:S04]  /*ea60*/  IMAD.WIDE.U32 R6, R8, R152, RZ ;  /* 0x0000009808067225 */ /* 0x001fc800078e00ff */
[----:B------:R-:W-:-:S04]  /*ea70*/  IMAD R8, R9, R152, RZ ;  /* 0x0000009809087224 */ /* 0x000fc800078e02ff */
[----:B------:R-:W-:Y:S02]  /*ea80*/  IMAD.IADD R7, R7, 0x1, R8 ;  /* 0x0000000107077824 */ /* 0x000fe400078e0208 */
[----:B------:R0:W1:Y:S01]  /*ea90*/  LDC.64 R8, c[0x0][R10+0x210] ;  /* 0x000084000a087b82 */ /* 0x0000620000000a00 */
[----:B------:R-:W-:Y:S01]  /*eaa0*/  IADD3 R6, P0, P2, R12, R13, R6 ;  /* 0x0000000d0c067210 */ /* 0x000fe20007a1e006 */
[--C-:B------:R-:W-:Y:S01]  /*eab0*/  IMAD.MOV R13, RZ, RZ, -R12.reuse ;  /* 0x000000ffff0d7224 */ /* 0x100fe200078e0a0c */
[----:B------:R-:W-:-:S03]  /*eac0*/  SHF.R.S32.HI R12, RZ, 0x1f, R12 ;  /* 0x0000001fff0c7819 */ /* 0x000fc6000001140c */
[----:B------:R-:W-:Y:S01]  /*ead0*/  IMAD R13, R157, R13, R20 ;  /* 0x0000000d9d0d7224 */ /* 0x000fe200078e0214 */
[----:B------:R-:W-:-:S04]  /*eae0*/  IADD3.X R7, R12, R11, R7, P0, P2 ;  /* 0x0000000b0c077210 */ /* 0x000fc800007e4407 */
[----:B0-----:R-:W-:Y:S01]  /*eaf0*/  SHF.R.S32.HI R10, RZ, 0x1f, R13 ;  /* 0x0000001fff0a7819 */ /* 0x001fe2000001140d */
[-C--:B-1----:R-:W-:Y:S02]  /*eb00*/  IMAD R9, R9, R13.reuse, RZ ;  /* 0x0000000d09097224 */ /* 0x082fe400078e02ff */
[----:B------:R-:W-:-:S04]  /*eb10*/  IMAD.WIDE.U32 R6, R8, R13, R6 ;  /* 0x0000000d08067225 */ /* 0x000fc800078e0006 */
[----:B------:R-:W-:Y:S02]  /*eb20*/  IMAD R10, R8, R10, R9 ;  /* 0x0000000a080a7224 */ /* 0x000fe400078e0209 */
[----:B------:R-:W0:Y:S08]  /*eb30*/  LDC.64 R8, c[0x0][0xba8] ;  /* 0x0002ea00ff087b82 */ /* 0x000e300000000a00 */
[----:B0-----:R-:W0:Y:S08]  /*eb40*/  @!P1 LDC R8, c[0x0][0xb50] ;  /* 0x0002d400ff089b82 */ /* 0x001e300000000800 */
[----:B------:R-:W1:Y:S01]  /*eb50*/  @!P1 LDC R9, c[0x0][0xb54] ;  /* 0x0002d500ff099b82 */ /* 0x000e620000000800 */
[----:B------:R-:W-:-:S02]  /*eb60*/  IMAD.IADD R10, R7, 0x1, R10 ;  /* 0x00000001070a7824 */ /* 0x000fc400078e020a */
[----:B------:R-:W-:Y:S01]  /*eb70*/  IMAD R11, R158, 0x40, R195 ;  /* 0x000000409e0b7824 */ /* 0x000fe200078e02c3 */
[----:B0-----:R-:W-:-:S04]  /*eb80*/  LEA R8, P0, R6, R8, 0x2 ;  /* 0x0000000806087211 */ /* 0x001fc800078010ff */
[----:B-1----:R-:W-:Y:S01]  /*eb90*/  LEA.HI.X R9, R6, R9, R10, 0x2, P0 ;  /* 0x0000000906097211 */ /* 0x002fe200000f140a */
[----:B-----5:R-:W-:Y:S02]  /*eba0*/  IMAD.MOV R6, RZ, RZ, -R161 ;  /* 0x000000ffff067224 */ /* 0x020fe400078e0aa1 */
[----:B------:R-:W-:Y:S02]  /*ebb0*/  IMAD R10, R3, R157, RZ ;  /* 0x0000009d030a7224 */ /* 0x000fe400078e02ff */
[----:B------:R-:W-:Y:S01]  /*ebc0*/  SHFL.IDX PT, R7, R9, RZ, 0x1c1f ;  /* 0x001c1fff09077589 */ /* 0x000fe200000e0000 */
[----:B------:R-:W-:-:S03]  /*ebd0*/  ISETP.NE.AND P0, PT, R160, R6, PT ;  /* 0x00000006a000720c */ /* 0x000fc60003f05270 */
[----:B------:R-:W0:Y:S04]  /*ebe0*/  SHFL.IDX PT, R6, R8, RZ, 0x1c1f ;  /* 0x001c1fff08067589 */ /* 0x000e2800000e0000 */
[----:B------:R-:W-:Y:S04]  /*ebf0*/  SHFL.IDX PT, R8, R8, 0x1, 0x1c1f ;  /* 0x003c1f0008087f89 */ /* 0x000fe800000e0000 */
[----:B------:R-:W1:Y:S01]  /*ec00*/  SHFL.IDX PT, R9, R9, 0x1, 0x1c1f ;  /* 0x003c1f0009097f89 */ /* 0x000e6200000e0000 */
[C---:B------:R-:W-:Y:S01]  /*ec10*/  ISETP.GE.OR P1, PT, R11.reuse, R10, P0 ;  /* 0x0000000a0b00720c */ /* 0x040fe20000726670 */
[----:B------:R-:W-:-:S05]  /*ec20*/  VIADD R11, R11, 0x8 ;  /* 0x000000080b0b7836 */ /* 0x000fca0000000000 */
[----:B------:R-:W-:-:S07]  /*ec30*/  ISETP.GE.OR P0, PT, R11, R10, P0 ;  /* 0x0000000a0b00720c */ /* 0x000fce0000706670 */
[----:B0-----:R2:W-:Y:S06]  /*ec40*/  @!P1 ST.E desc[UR42][R6.64], R156 ;  /* 0x0000009c06009985 */ /* 0x0015ec000c10192a */
[----:B-1----:R2:W-:Y:S02]  /*ec50*/  @!P0 ST.E desc[UR42][R8.64], R21 ;  /* 0x0000001508008985 */ /* 0x0025e4000c10192a */
.L_x_3919:
[----:B------:R-:W-:Y:S02]  /*ec60*/  ISETP.GT.AND P1, PT, R0, 0x1, PT ;  /* 0x000000010000780c */ /* 0x000fe40003f24270 */
[----:B------:R-:W-:-:S04]  /*ec70*/  ISETP.NE.U32.AND P0, PT, RZ, UR6, PT ;  /* 0x00000006ff007c0c */ /* 0x000fc8000bf05070 */
[----:B------:R-:W-:-:S04]  /*ec80*/  ISETP.NE.AND.EX P0, PT, RZ, UR7, PT, P0 ;  /* 0x00000007ff007c0c */ /* 0x000fc8000bf05300 */
[----:B------:R-:W-:-:S03]  /*ec90*/  SEL R0, R159, RZ, !P0 ;  /* 0x000000ff9f007207 */ /* 0x000fc60004000000 */
[----:B------:R-:W-:Y:S06]  /*eca0*/  @P1 BRA `(.L_x_3920) ;  /* 0x0000001000601947 */ /* 0x000fec0003800000 */
[----:B------:R-:W1:Y:S01]  /*ecb0*/  S2R R20, SR_TID.X ;  /* 0x0000000000147919 */ /* 0x000e620000002100 */
[----:B------:R-:W3:Y:S01]  /*ecc0*/  LDC R80, c[0x0][0xbe8] ;  /* 0x0002fa00ff507b82 */ /* 0x000ee20000000800 */
[----:B------:R-:W-:Y:S01]  /*ecd0*/  ULDC.64 UR4, c[0x0][0xaa0] ;  /* 0x0002a80000047ab9 */ /* 0x000fe20000000a00 */
[----:B-1----:R-:W-:-:S05]  /*ece0*/  VIADD R20, R20, 0xffffff80 ;  /* 0xffffff8014147836 */ /* 0x002fca0000000000 */
[----:B0-2---:R-:W-:-:S04]  /*ecf0*/  SHF.R.S32.HI R7, RZ, 0x1f, R20 ;  /* 0x0000001fff077819 */ /* 0x005fc80000011414 */
[----:B------:R-:W-:-:S04]  /*ed00*/  LEA.HI R7, R7, R20, RZ, 0x3 ;  /* 0x0000001407077211 */ /* 0x000fc800078f18ff */
[----:B------:R-:W-:-:S05]  /*ed10*/  SHF.R.S32.HI R6, RZ, 0x3, R7 ;  /* 0x00000003ff067819 */ /* 0x000fca0000011407 */
[----:B------:R-:W-:-:S04]  /*ed20*/  IMAD R9, R6, 0x40, R192 ;  /* 0x0000004006097824 */ /* 0x000fc800078e02c0 */
[----:B------:R-:W-:-:S03]  /*ed30*/  IMAD.WIDE R14, R9, 0x2, R14 ;  /* 0x00000002090e7825 */ /* 0x000fc600078e020e */
[C---:B------:R-:W-:Y:S01]  /*ed40*/  IADD3 R37, P0, R14.reuse, 0x5000, RZ ;  /* 0x000050000e257810 */ /* 0x040fe20007f1e0ff */
[----:B------:R-:W-:Y:S01]  /*ed50*/  IMAD R5, R5, UR4, RZ ;  /* 0x0000000405057c24 */ /* 0x000fe2000f8e02ff */
[----:B------:R-:W-:Y:S02]  /*ed60*/  LOP3.LUT R7, R7, 0xfffffff8, RZ, 0xc0, !PT ;  /* 0xfffffff807077812 */ /* 0x000fe400078ec0ff */
[----:B------:R-:W-:Y:S02]  /*ed70*/  LOP3.LUT R36, R37, 0x380, RZ, 0xc0, !PT ;  /* 0x0000038025247812 */ /* 0x000fe400078ec0ff */
[----:B------:R-:W-:Y:S02]  /*ed80*/  IADD3 R41, P1, R14, 0x6000, RZ ;  /* 0x000060000e297810 */ /* 0x000fe40007f3e0ff */
[----:B------:R-:W-:Y:S01]  /*ed90*/  SHF.R.U64 R36, R36, 0x3, RZ ;  /* 0x0000000324247819 */ /* 0x000fe200000012ff */
[----:B------:R-:W-:Y:S01]  /*eda0*/  IMAD R21, R4, UR5, R5 ;  /* 0x0000000504157c24 */ /* 0x000fe2000f8e0205 */
[----:B------:R-:W-:-:S02]  /*edb0*/  LOP3.LUT R40, R41, 0x380, RZ, 0xc0, !PT ;  /* 0x0000038029287812 */ /* 0x000fc400078ec0ff */
[----:B------:R-:W-:Y:S01]  /*edc0*/  LOP3.LUT R36, R36, R37, RZ, 0x3c, !PT ;  /* 0x0000002524247212 */ /* 0x000fe200078e3cff */
[----:B------:R-:W-:Y:S01]  /*edd0*/  IMAD.X R37, RZ, RZ, R15, P0 ;  /* 0x000000ffff257224 */ /* 0x000fe200000e060f */
[----:B------:R-:W-:Y:S01]  /*ede0*/  IADD3 R65, P0, R14, 0xc000, RZ ;  /* 0x0000c0000e417810 */ /* 0x000fe20007f1e0ff */
[----:B------:R-:W-:Y:S01]  /*edf0*/  IMAD.WIDE.U32 R4, R4, UR4, RZ ;  /* 0x0000000404047c25 */ /* 0x000fe2000f8e00ff */
[----:B------:R-:W-:Y:S01]  /*ee00*/  ULDC.64 UR4, c[0x0][0xae8] ;  /* 0x0002ba0000047ab9 */ /* 0x000fe20000000a00 */
[----:B------:R-:W-:Y:S02]  /*ee10*/  IADD3 R13, P3, R14, 0x1000, RZ ;  /* 0x000010000e0d7810 */ /* 0x000fe40007f7e0ff */
[----:B------:R-:W-:Y:S01]  /*ee20*/  LOP3.LUT R64, R65, 0x380, RZ, 0xc0, !PT ;  /* 0x0000038041407812 */ /* 0x000fe200078ec0ff */
[----:B------:R-:W-:Y:S01]  /*ee30*/  IMAD.IADD R5, R5, 0x1, R21 ;  /* 0x0000000105057824 */ /* 0x000fe200078e0215 */
[----:B------:R-:W-:Y:S01]  /*ee40*/  SHF.R.U64 R40, R40, 0x3, RZ ;  /* 0x0000000328287819 */ /* 0x000fe200000012ff */
[----:B------:R-:W-:Y:S01]  /*ee50*/  IMAD.IADD R7, R20, 0x1, -R7 ;  /* 0x0000000114077824 */ /* 0x000fe200078e0a07 */
[----:B------:R-:W-:Y:S01]  /*ee60*/  SHF.R.U64 R64, R64, 0x3, RZ ;  /* 0x0000000340407819 */ /* 0x000fe200000012ff */
[----:B------:R-:W-:Y:S01]  /*ee70*/  IMAD.WIDE.U32 R4, R184, UR4, R4 ;  /* 0x00000004b8047c25 */ /* 0x000fe2000f8e0004 */
[----:B------:R-:W-:Y:S01]  /*ee80*/  IADD3 R45, P2, R14, 0x7000, RZ ;  /* 0x000070000e2d7810 */ /* 0x000fe20007f5e0ff */
[----:B------:R-:W5:Y:S01]  /*ee90*/  LD.E.128 R36, desc[UR42][R36.64] ;  /* 0x0000002a24247980 */ /* 0x000f62000c101d00 */
[----:B------:R-:W-:Y:S01]  /*eea0*/  LOP3.LUT R64, R64, R65, RZ, 0x3c, !PT ;  /* 0x0000004140407212 */ /* 0x000fe200078e3cff */
[----:B------:R-:W-:Y:S01]  /*eeb0*/  IMAD.X R65, RZ, RZ, R15, P0 ;  /* 0x000000ffff417224 */ /* 0x000fe200000e060f */
[----:B---3--:R-:W-:-:S02]  /*eec0*/  ISETP.NE.AND P0, PT, R80, 0x1, PT ;  /* 0x000000015000780c */ /* 0x008fc40003f05270 */
[----:B------:R-:W-:Y:S01]  /*eed0*/  SHF.R.S32.HI R20, RZ, 0x1f, R0 ;  /* 0x0000001fff147819 */ /* 0x000fe20000011400 */
[----:B------:R-:W-:Y:S01]  /*eee0*/  IMAD R5, R184, UR5, R5 ;  /* 0x00000005b8057c24 */ /* 0x000fe2000f8e0205 */
[----:B------:R-:W-:Y:S01]  /*eef0*/  ULDC.64 UR4, c[0x0][0xaf0] ;  /* 0x0002bc0000047ab9 */ /* 0x000fe20000000a00 */
[----:B------:R-:W-:Y:S01]  /*ef00*/  LOP3.LUT R12, R13, 0x380, RZ, 0xc0, !PT ;  /* 0x000003800d0c7812 */ /* 0x000fe200078ec0ff */
[----:B------:R-:W-:Y:S01]  /*ef10*/  IMAD R7, R7, 0x20, R6 ;  /* 0x0000002007077824 */ /* 0x000fe200078e0206 */
[----:B------:R-:W-:Y:S01]  /*ef20*/  LOP3.LUT R40, R40, R41, RZ, 0x3c, !PT ;  /* 0x0000002928287212 */ /* 0x000fe200078e3cff */
[C---:B------:R-:W-:Y:S01]  /*ef30*/  VIADD R157, R192.reuse, 0x80 ;  /* 0x00000080c09d7836 */ /* 0x040fe20000000000 */
[----:B------:R-:W-:Y:S01]  /*ef40*/  LOP3.LUT R44, R45, 0x380, RZ, 0xc0, !PT ;  /* 0x000003802d2c7812 */ /* 0x000fe200078ec0ff */
[----:B------:R-:W-:Y:S01]  /*ef50*/  VIADD R156, R192, 0xc0 ;  /* 0x000000c0c09c7836 */ /* 0x000fe20000000000 */
[----:B------:R-:W-:Y:S01]  /*ef60*/  SHF.R.U64 R12, R12, 0x3, RZ ;  /* 0x000000030c0c7819 */ /* 0x000fe200000012ff */
[----:B------:R-:W-:Y:S01]  /*ef70*/  VIADD R152, R192, 0x100 ;  /* 0x00000100c0987836 */ /* 0x000fe20000000000 */
[----:B------:R-:W0:Y:S01]  /*ef80*/  @P0 LDC R81, c[0x0][0xbec] ;  /* 0x0002fb00ff510b82 */ /* 0x000e220000000800 */
[----:B------:R-:W-:Y:S01]  /*ef90*/  IMAD R21, R20, UR4, RZ ;  /* 0x0000000414157c24 */ /* 0x000fe2000f8e02ff */
[----:B------:R-:W-:Y:S01]  /*efa0*/  SHF.R.U64 R44, R44, 0x3, RZ ;  /* 0x000000032c2c7819 */ /* 0x000fe200000012ff */
[----:B------:R-:W-:Y:S01]  /*efb0*/  IMAD.X R41, RZ, RZ, R15, P1 ;  /* 0x000000ffff297224 */ /* 0x000fe200008e060f */
[----:B------:R-:W-:Y:S01]  /*efc0*/  IADD3 R69, P1, R14, 0xd000, RZ ;  /* 0x0000d0000e457810 */ /* 0x000fe20007f3e0ff */
[----:B------:R-:W-:Y:S01]  /*efd0*/  IMAD R3, R3, R80, RZ ;  /* 0x0000005003037224 */ /* 0x000fe200078e02ff */
[----:B------:R-:W-:Y:S01]  /*efe0*/  LOP3.LUT R12, R12, R13, RZ, 0x3c, !PT ;  /* 0x0000000d0c0c7212 */ /* 0x000fe200078e3cff */
[----:B------:R-:W-:Y:S01]  /*eff0*/  VIADD R88, R192, 0x140 ;  /* 0x00000140c0587836 */ /* 0x000fe20000000000 */
[----:B------:R-:W1:Y:S01]  /*f000*/  @P0 LDC R83, c[0x0][0xbf0] ;  /* 0x0002fc00ff530b82 */ /* 0x000e620000000800 */
[----:B------:R-:W-:Y:S01]  /*f010*/  IMAD R82, R158, 0x40, R7 ;  /* 0x000000409e527824 */ /* 0x000fe200078e0207 */
[C---:B------:R-:W-:Y:S01]  /*f020*/  IADD3 R25, P4, R14.reuse, 0x2000, RZ ;  /* 0x000020000e197810 */ /* 0x040fe20007f9e0ff */
[----:B------:R-:W-:Y:S01]  /*f030*/  IMAD.X R13, RZ, RZ, R15, P3 ;  /* 0x000000ffff0d7224 */ /* 0x000fe200018e060f */
[C---:B------:R-:W-:Y:S01]  /*f040*/  IADD3 R29, P5, R14.reuse, 0x3000, RZ ;  /* 0x000030000e1d7810 */ /* 0x040fe20007fbe0ff */
[----:B------:R-:W5:Y:S01]  /*f050*/  LD.E.128 R64, desc[UR42][R64.64] ;  /* 0x0000002a40407980 */ /* 0x000f62000c101d00 */
[----:B------:R-:W-:-:S02]  /*f060*/  IADD3 R33, P6, R14, 0x4000, RZ ;  /* 0x000040000e217810 */ /* 0x000fc40007fde0ff */
[----:B------:R-:W2:Y:S01]  /*f070*/  LDC R20, c[0x0][0xac8] ;  /* 0x0002b200ff147b82 */ /* 0x000ea20000000800 */
[----:B------:R-:W-:Y:S01]  /*f080*/  LOP3.LUT R68, R69, 0x380, RZ, 0xc0, !PT ;  /* 0x0000038045447812 */ /* 0x000fe200078ec0ff */
[----:B------:R-:W-:Y:S01]  /*f090*/  IMAD R7, R0, UR5, R21 ;  /* 0x0000000500077c24 */ /* 0x000fe2000f8e0215 */
[----:B------:R-:W-:Y:S01]  /*f0a0*/  IADD3 R49, P3, R14, 0x8000, RZ ;  /* 0x000080000e317810 */ /* 0x000fe20007f7e0ff */
[----:B------:R-:W-:Y:S01]  /*f0b0*/  IMAD.WIDE.U32 R4, R0, UR4, R4 ;  /* 0x0000000400047c25 */ /* 0x000fe2000f8e0004 */
[----:B------:R-:W-:Y:S01]  /*f0c0*/  LOP3.LUT R44, R44, R45, RZ, 0x3c, !PT ;  /* 0x0000002d2c2c7212 */ /* 0x000fe200078e3cff */
[----:B------:R-:W-:Y:S01]  /*f0d0*/  ULDC.64 UR4, c[0x0][0xae0] ;  /* 0x0002b80000047ab9 */ /* 0x000fe20000000a00 */
[----:B------:R-:W-:Y:S01]  /*f0e0*/  LOP3.LUT R24, R25, 0x380, RZ, 0xc0, !PT ;  /* 0x0000038019187812 */ /* 0x000fe200078ec0ff */
[----:B0-----:R-:W-:Y:S01]  /*f0f0*/  @P0 IMAD.HI.U32 R0, R82, R81, RZ ;  /* 0x0000005152000227 */ /* 0x001fe200078e00ff */
[----:B------:R-:W-:Y:S01]  /*f100*/  LOP3.LUT R28, R29, 0x380, RZ, 0xc0, !PT ;  /* 0x000003801d1c7812 */ /* 0x000fe200078ec0ff */
[----:B------:R-:W5:Y:S01]  /*f110*/  LD.E.128 R40, desc[UR42][R40.64] ;  /* 0x0000002a28287980 */ /* 0x000f62000c101d00 */
[----:B------:R-:W-:Y:S01]  /*f120*/  LOP3.LUT R32, R33, 0x380, RZ, 0xc0, !PT ;  /* 0x0000038021207812 */ /* 0x000fe200078ec0ff */
[----:B------:R-:W-:Y:S01]  /*f130*/  IMAD.X R45, RZ, RZ, R15, P2 ;  /* 0x000000ffff2d7224 */ /* 0x000fe200010e060f */
[----:B------:R-:W-:Y:S01]  /*f140*/  IADD3 R73, P2, R14, 0xe000, RZ ;  /* 0x0000e0000e497810 */ /* 0x000fe20007f5e0ff */
[----:B------:R-:W-:Y:S01]  /*f150*/  IMAD R21, R158, 0x40, R6 ;  /* 0x000000409e157824 */ /* 0x000fe200078e0206 */
[----:B------:R-:W-:Y:S01]  /*f160*/  SHF.R.U64 R68, R68, 0x3, RZ ;  /* 0x0000000344447819 */ /* 0x000fe200000012ff */
[----:B------:R-:W-:Y:S01]  /*f170*/  VIADD R158, R192, 0x40 ;  /* 0x00000040c09e7836 */ /* 0x000fe20000000000 */
[----:B------:R-:W-:Y:S01]  /*f180*/  LOP3.LUT R48, R49, 0x380, RZ, 0xc0, !PT ;  /* 0x0000038031307812 */ /* 0x000fe200078ec0ff */
[----:B------:R-:W-:Y:S01]  /*f190*/  IMAD.MOV.U32 R81, RZ, RZ, R82 ;  /* 0x000000ffff517224 */ /* 0x000fe200078e0052 */
[----:B-1----:R-:W-:Y:S01]  /*f1a0*/  @P0 SHF.R.U32.HI R81, RZ, R83, R0 ;  /* 0x00000053ff510219 */ /* 0x002fe20000011600 */
[----:B------:R-:W-:Y:S01]  /*f1b0*/  IMAD.IADD R5, R5, 0x1, R7 ;  /* 0x0000000105057824 */ /* 0x000fe200078e0207 */
[----:B------:R-:W-:Y:S01]  /*f1c0*/  SHF.R.U64 R24, R24, 0x3, RZ ;  /* 0x0000000318187819 */ /* 0x000fe200000012ff */
[----:B------:R-:W5:Y:S01]  /*f1d0*/  LD.E.128 R44, desc[UR42][R44.64] ;  /* 0x0000002a2c2c7980 */ /* 0x000f62000c101d00 */
[----:B------:R-:W-:-:S02]  /*f1e0*/  SHF.R.U64 R28, R28, 0x3, RZ ;  /* 0x000000031c1c7819 */ /* 0x000fc400000012ff */
[----:B------:R-:W-:Y:S02]  /*f1f0*/  SHF.R.U64 R32, R32, 0x3, RZ ;  /* 0x0000000320207819 */ /* 0x000fe400000012ff */
[----:B------:R-:W-:Y:S02]  /*f200*/  LOP3.LUT R72, R73, 0x380, RZ, 0xc0, !PT ;  /* 0x0000038049487812 */ /* 0x000fe400078ec0ff */
[----:B------:R-:W-:Y:S01]  /*f210*/  LOP3.LUT R68, R68, R69, RZ, 0x3c, !PT ;  /* 0x0000004544447212 */ /* 0x000fe200078e3cff */
[----:B------:R-:W-:Y:S01]  /*f220*/  IMAD.X R69, RZ, RZ, R15, P1 ;  /* 0x000000ffff457224 */ /* 0x000fe200008e060f */
[----:B------:R-:W-:Y:S02]  /*f230*/  SHF.R.U64 R48, R48, 0x3, RZ ;  /* 0x0000000330307819 */ /* 0x000fe400000012ff */
[----:B--2---:R-:W-:Y:S02]  /*f240*/  ISETP.GE.AND P1, PT, R158, R20, PT ;  /* 0x000000149e00720c */ /* 0x004fe40003f26270 */
[----:B------:R-:W-:-:S02]  /*f250*/  SHF.R.S32.HI R0, RZ, 0x1f, R81 ;  /* 0x0000001fff007819 */ /* 0x000fc40000011451 */
[----:B------:R-:W-:Y:S01]  /*f260*/  ISETP.GE.AND P0, PT, R157, R20, PT ;  /* 0x000000149d00720c */ /* 0x000fe20003f06270 */
[----:B------:R-:W-:Y:S01]  /*f270*/  IMAD.MOV R7, RZ, RZ, -R81 ;  /* 0x000000ffff077224 */ /* 0x000fe200078e0a51 */
[----:B------:R-:W-:Y:S01]  /*f280*/  LOP3.LUT R24, R24, R25, RZ, 0x3c, !PT ;  /* 0x0000001918187212 */ /* 0x000fe200078e3cff */
[--C-:B------:R-:W-:Y:S01]  /*f290*/  IMAD.X R25, RZ, RZ, R15.reuse, P4 ;  /* 0x000000ffff197224 */ /* 0x100fe200020e060f */
[----:B------:R-:W-:Y:S01]  /*f2a0*/  LOP3.LUT R28, R28, R29, RZ, 0x3c, !PT ;  /* 0x0000001d1c1c7212 */ /* 0x000fe200078e3cff */
[--C-:B------:R-:W-:Y:S01]  /*f2b0*/  IMAD.X R29, RZ, RZ, R15.reuse, P5 ;  /* 0x000000ffff1d7224 */ /* 0x100fe200028e060f */
[----:B------:R-:W-:Y:S01]  /*f2c0*/  LOP3.LUT R32, R32, R33, RZ, 0x3c, !PT ;  /* 0x0000002120207212 */ /* 0x000fe200078e3cff */
[----:B------:R-:W-:Y:S01]  /*f2d0*/  IMAD.X R33, RZ, RZ, R15, P6 ;  /* 0x000000ffff217224 */ /* 0x000fe200030e060f */
[----:B------:R-:W-:Y:S01]  /*f2e0*/  SHF.R.U64 R72, R72, 0x3, RZ ;  /* 0x0000000348487819 */ /* 0x000fe200000012ff */
[----:B------:R-:W-:Y:S01]  /*f2f0*/  IMAD.WIDE.U32 R4, R81, UR4, R4 ;  /* 0x0000000451047c25 */ /* 0x000fe2000f8e0004 */
[----:B------:R-:W-:Y:S01]  /*f300*/  LOP3.LUT R48, R48, R49, RZ, 0x3c, !PT ;  /* 0x0000003130307212 */ /* 0x000fe200078e3cff */
[----:B------:R-:W5:Y:S01]  /*f310*/  LD.E.128 R24, desc[UR42][R24.64] ;  /* 0x0000002a18187980 */ /* 0x000f62000c101d00 */
[C---:B------:R-:W-:Y:S01]  /*f320*/  IADD3 R53, P4, R14.reuse, 0x9000, RZ ;  /* 0x000090000e357810 */ /* 0x040fe20007f9e0ff */
[----:B------:R-:W-:Y:S01]  /*f330*/  IMAD.X R49, RZ, RZ, R15, P3 ;  /* 0x000000ffff317224 */ /* 0x000fe200018e060f */
[C---:B------:R-:W-:Y:S01]  /*f340*/  IADD3 R57, P5, R14.reuse, 0xa000, RZ ;  /* 0x0000a0000e397810 */ /* 0x040fe20007fbe0ff */
[----:B------:R-:W5:Y:S01]  /*f350*/  LD.E.128 R68, desc[UR42][R68.64] ;  /* 0x0000002a44447980 */ /* 0x000f62000c101d00 */
[----:B------:R-:W-:-:S02]  /*f360*/  IADD3 R61, P6, R14, 0xb000, RZ ;  /* 0x0000b0000e3d7810 */ /* 0x000fc40007fde0ff */
[----:B------:R-:W-:Y:S01]  /*f370*/  SEL R6, RZ, 0xffffffff, P1 ;  /* 0xffffffffff067807 */ /* 0x000fe20000800000 */
[----:B------:R-:W-:Y:S01]  /*f380*/  IMAD R0, R0, UR4, RZ ;  /* 0x0000000400007c24 */ /* 0x000fe2000f8e02ff */
[C---:B------:R-:W-:Y:S02]  /*f390*/  IADD3 R11, P3, R14.reuse, 0xf000, RZ ;  /* 0x0000f0000e0b7810 */ /* 0x040fe40007f7e0ff */
[----:B------:R-:W-:Y:S01]  /*f3a0*/  LOP3.LUT R9, R14, 0x380, RZ, 0xc0, !PT ;  /* 0x000003800e097812 */ /* 0x000fe200078ec0ff */
[----:B------:R-:W-:Y:S01]  /*f3b0*/  IMAD R7, R80, R7, R82 ;  /* 0x0000000750077224 */ /* 0x000fe200078e0252 */
[----:B------:R-:W-:Y:S01]  /*f3c0*/  LOP3.LUT R72, R72, R73, RZ, 0x3c, !PT ;  /* 0x0000004948487212 */ /* 0x000fe200078e3cff */
[--C-:B------:R-:W-:Y:S01]  /*f3d0*/  IMAD.X R73, RZ, RZ, R15.reuse, P2 ;  /* 0x000000ffff497224 */ /* 0x100fe200010e060f */
[----:B------:R-:W-:Y:S01]  /*f3e0*/  LOP3.LUT R52, R53, 0x380, RZ, 0xc0, !PT ;  /* 0x0000038035347812 */ /* 0x000fe200078ec0ff */
[----:B------:R-:W-:Y:S01]  /*f3f0*/  IMAD.SHL.U32 R83, R6, 0x2, RZ ;  /* 0x0000000206537824 */ /* 0x000fe200078e00ff */
[----:B------:R-:W-:Y:S01]  /*f400*/  LOP3.LUT R56, R57, 0x380, RZ, 0xc0, !PT ;  /* 0x0000038039387812 */ /* 0x000fe200078ec0ff */
[----:B------:R-:W5:Y:S01]  /*f410*/  LD.E.128 R28, desc[UR42][R28.64] ;  /* 0x0000002a1c1c7980 */ /* 0x000f62000c101d00 */
[----:B------:R-:W-:Y:S01]  /*f420*/  LOP3.LUT R60, R61, 0x380, RZ, 0xc0, !PT ;  /* 0x000003803d3c7812 */ /* 0x000fe200078ec0ff */
[----:B------:R-:W-:Y:S01]  /*f430*/  IMAD R81, R81, UR5, R0 ;  /* 0x0000000551517c24 */ /* 0x000fe2000f8e0200 */
[----:B------:R-:W-:Y:S01]  /*f440*/  ISETP.GE.AND P2, PT, R192, R20, PT ;  /* 0x00000014c000720c */ /* 0x000fe20003f46270 */
[----:B------:R-:W-:Y:S01]  /*f450*/  IMAD.X R77, RZ, RZ, R15, P3 ;  /* 0x000000ffff4d7224 */ /* 0x000fe200018e060f */
[----:B------:R-:W-:Y:S01]  /*f460*/  LOP3.LUT R10, R11, 0x380, RZ, 0xc0, !PT ;  /* 0x000003800b0a7812 */ /* 0x000fe200078ec0ff */
[----:B------:R-:W-:Y:S01]  /*f470*/  ULDC.64 UR4, c[0x0][0xad8] ;  /* 0x0002b60000047ab9 */ /* 0x000fe20000000a00 */
[----:B------:R-:W-:Y:S01]  /*f480*/  SEL R6, RZ, 0xffffffff, P0 ;  /* 0xffffffffff067807 */ /* 0x000fe20000000000 */
[----:B------:R-:W5:Y:S01]  /*f490*/  LD.E.128 R32, desc[UR42][R32.64] ;  /* 0x0000002a20207980 */ /* 0x000f62000c101d00 */
[----:B------:R-:W-:-:S02]  /*f4a0*/  SHF.R.U64 R52, R52, 0x3, RZ ;  /* 0x0000000334347819 */ /* 0x000fc400000012ff */
[----:B------:R-:W-:Y:S01]  /*f4b0*/  SHF.R.U64 R56, R56, 0x3, RZ ;  /* 0x0000000338387819 */ /* 0x000fe200000012ff */
[----:B------:R-:W5:Y:S01]  /*f4c0*/  LD.E.128 R48, desc[UR42][R48.64] ;  /* 0x0000002a30307980 */ /* 0x000f62000c101d00 */
[----:B------:R-:W-:Y:S02]  /*f4d0*/  SHF.R.U64 R60, R60, 0x3, RZ ;  /* 0x000000033c3c7819 */ /* 0x000fe400000012ff */
[----:B------:R-:W-:Y:S01]  /*f4e0*/  SHF.R.U64 R9, R9, 0x3, RZ ;  /* 0x0000000309097819 */ /* 0x000fe200000012ff */
[----:B------:R-:W5:Y:S01]  /*f4f0*/  LD.E.128 R72, desc[UR42][R72.64] ;  /* 0x0000002a48487980 */ /* 0x000f62000c101d00 */
[----:B------:R-:W-:Y:S02]  /*f500*/  SEL R0, RZ, 0x1, P2 ;  /* 0x00000001ff007807 */ /* 0x000fe40001000000 */
[----:B------:R-:W-:Y:S01]  /*f510*/  ISETP.GE.AND P0, PT, R156, R20, PT ;  /* 0x000000149c00720c */ /* 0x000fe20003f06270 */
[----:B------:R-:W-:Y:S01]  /*f520*/  IMAD.IADD R5, R5, 0x1, R81 ;  /* 0x0000000105057824 */ /* 0x000fe200078e0251 */
[----:B------:R-:W-:Y:S01]  /*f530*/  SHF.R.U64 R10, R10, 0x3, RZ ;  /* 0x000000030a0a7819 */ /* 0x000fe200000012ff */
        /* <DEDUP_REMOVED lines=9> */
[----:B------:R-:W-:Y:S01]  /*f5d0*/  LOP3.LUT R0, R83, 0x2, R0, 0xe2, !PT ;  /* 0x0000000253007812 */ /* 0x000fe200078ee200 */
[----:B------:R-:W5:Y:S01]  /*f5e0*/  LD.E.128 R12, desc[UR42][R12.64] ;  /* 0x0000002a0c0c7980 */ /* 0x000f62000c101d00 */
[----:B------:R-:W-:-:S02]  /*f5f0*/  SEL R6, RZ, 0xffffffff, P0 ;  /* 0xffffffffff067807 */ /* 0x000fc40000000000 */
[----:B------:R-:W-:Y:S01]  /*f600*/  LOP3.LUT R76, R10, R11, RZ, 0x3c, !PT ;  /* 0x0000000b0a4c7212 */ /* 0x000fe200078e3cff */
[----:B------:R-:W5:Y:S01]  /*f610*/  LD.E.128 R52, desc[UR42][R52.64] ;  /* 0x0000002a34347980 */ /* 0x000f62000c101d00 */
[-C--:B------:R-:W-:Y:S02]  /*f620*/  ISETP.GE.AND P0, PT, R152, R20.reuse, PT ;  /* 0x000000149800720c */ /* 0x080fe40003f06270 */
[----:B------:R-:W-:Y:S01]  /*f630*/  SHF.R.S32.HI R80, RZ, 0x1f, R7 ;  /* 0x0000001fff507819 */ /* 0x000fe20000011407 */
[----:B------:R-:W5:Y:S01]  /*f640*/  LD.E.128 R8, desc[UR42][R8.64] ;  /* 0x0000002a08087980 */ /* 0x000f62000c101d00 */
[----:B------:R-:W-:Y:S01]  /*f650*/  LOP3.LUT R0, R81, 0x4, R0, 0xe2, !PT ;  /* 0x0000000451007812 */ /* 0x000fe200078ee200 */
[----:B------:R-:W-:Y:S01]  /*f660*/  IMAD.SHL.U32 R81, R6, 0x8, RZ ;  /* 0x0000000806517824 */ /* 0x000fe200078e00ff */
[----:B------:R-:W-:Y:S01]  /*f670*/  SEL R6, RZ, 0xffffffff, P0 ;  /* 0xffffffffff067807 */ /* 0x000fe20000000000 */
[----:B------:R-:W5:Y:S01]  /*f680*/  LD.E.128 R56, desc[UR42][R56.64] ;  /* 0x0000002a38387980 */ /* 0x000f62000c101d00 */
[----:B------:R-:W-:Y:S01]  /*f690*/  IMAD R80, R80, UR4, RZ ;  /* 0x0000000450507c24 */ /* 0x000fe2000f8e02ff */
[----:B------:R-:W-:-:S02]  /*f6a0*/  ISETP.GE.AND P0, PT, R88, R20, PT ;  /* 0x000000145800720c */ /* 0x000fc40003f06270 */
[----:B------:R-:W5:Y:S04]  /*f6b0*/  LD.E.128 R60, desc[UR42][R60.64] ;  /* 0x0000002a3c3c7980 */ /* 0x000f68000c101d00 */
[----:B------:R-:W5:Y:S01]  /*f6c0*/  LD.E.128 R76, desc[UR42][R76.64] ;  /* 0x0000002a4c4c7980 */ /* 0x000f62000c101d00 */
[----:B------:R-:W-:Y:S01]  /*f6d0*/  LOP3.LUT R0, R81, 0x8, R0, 0xe2, !PT ;  /* 0x0000000851007812 */ /* 0x000fe200078ee200 */
[----:B------:R-:W-:Y:S01]  /*f6e0*/  @!PT LDS RZ, [RZ] ;  /* 0x00000000fffff984 */ /* 0x000fe20000000800 */
[----:B------:R-:W-:Y:S01]  /*f6f0*/  @!PT LDS RZ, [RZ] ;  /* 0x00000000fffff984 */ /* 0x000fe20000000800 */
[----:B------:R-:W-:Y:S01]  /*f700*/  @!PT LDS RZ, [RZ] ;  /* 0x00000000fffff984 */ /* 0x000fe20000000800 */
[----:B------:R-:W-:Y:S01]  /*f710*/  @!PT LDS RZ, [RZ] ;  /* 0x00000000fffff984 */ /* 0x000fe20000000800 */
[----:B------:R0:W-:Y:S06]  /*f720*/  MEMBAR.ALL.CTA ;  /* 0x0000000000007992 */ /* 0x0001ec0000008000 */
[----:B0-----:R-:W0:Y:S01]  /*f730*/  FENCE.VIEW.ASYNC.S ;  /* 0x00000000000073c6 */ /* 0x001e220000000000 */
[----:B------:R-:W-:Y:S01]  /*f740*/  IMAD.SHL.U32 R83, R6, 0x10, RZ ;  /* 0x0000001006537824 */ /* 0x000fe200078e00ff */
[----:B------:R-:W-:Y:S01]  /*f750*/  SEL R6, RZ, 0xffffffff, P0 ;  /* 0xffffffffff067807 */ /* 0x000fe20000000000 */
[----:B------:R-:W-:-:S02]  /*f760*/  IMAD R81, R7, UR5, R80 ;  /* 0x0000000507517c24 */ /* 0x000fc4000f8e0250 */
[----:B------:R-:W-:Y:S01]  /*f770*/  IMAD.WIDE.U32 R4, R7, UR4, R4 ;  /* 0x0000000407047c25 */ /* 0x000fe2000f8e0004 */
[----:B------:R-:W-:Y:S01]  /*f780*/  ULDC.64 UR4, c[0x0][0xa80] ;  /* 0x0002a00000047ab9 */ /* 0x000fe20000000a00 */
[----:B------:R-:W-:Y:S02]  /*f790*/  LOP3.LUT R0, R83, 0x10, R0, 0xe2, !PT ;  /* 0x0000001053007812 */ /* 0x000fe400078ee200 */
[----:B------:R-:W-:Y:S02]  /*f7a0*/  VIADD R86, R192, 0x180 ;  /* 0x00000180c0567836 */ /* 0x000fe40000000000 */
[----:B------:R-:W-:Y:S01]  /*f7b0*/  IMAD.IADD R7, R5, 0x1, R81 ;  /* 0x0000000105077824 */ /* 0x000fe200078e0251 */
[----:B------:R-:W-:Y:S01]  /*f7c0*/  LEA R81, P1, R4, UR4, 0x1 ;  /* 0x0000000404517c11 */ /* 0x000fe2000f8208ff */
[----:B------:R-:W-:Y:S01]  /*f7d0*/  IMAD.SHL.U32 R83, R6, 0x20, RZ ;  /* 0x0000002006537824 */ /* 0x000fe200078e00ff */
[----:B------:R-:W-:Y:S01]  /*f7e0*/  ISETP.GE.AND P0, PT, R86, R20, PT ;  /* 0x000000145600720c */ /* 0x000fe20003f06270 */
[----:B------:R-:W-:Y:S01]  /*f7f0*/  VIADD R84, R192, 0x1c0 ;  /* 0x000001c0c0547836 */ /* 0x000fe20000000000 */
[----:B------:R-:W-:-:S02]  /*f800*/  LEA.HI.X R82, R4, UR5, R7, 0x1, P1 ;  /* 0x0000000504527c11 */ /* 0x000fc400088f0c07 */
[----:B------:R-:W-:Y:S01]  /*f810*/  LOP3.LUT R80, R83, 0x20, R0, 0xe2, !PT ;  /* 0x0000002053507812 */ /* 0x000fe200078ee200 */
[----:B------:R-:W-:Y:S01]  /*f820*/  VIADD R0, R2, 0x28c20 ;  /* 0x00028c2002007836 */ /* 0x000fe20000000000 */
[----:B------:R-:W-:Y:S02]  /*f830*/  ISETP.GE.AND P1, PT, R21, R3, PT ;  /* 0x000000031500720c */ /* 0x000fe40003f26270 */
[----:B------:R-:W-:Y:S02]  /*f840*/  SEL R5, RZ, 0x40, P0 ;  /* 0x00000040ff057807 */ /* 0x000fe40000000000 */
[----:B------:R-:W-:Y:S02]  /*f850*/  ISETP.GE.AND P0, PT, R84, R20, PT ;  /* 0x000000145400720c */ /* 0x000fe40003f06270 */
[----:B------:R-:W-:Y:S02]  /*f860*/  LOP3.LUT R80, R80, R5, RZ, 0xfc, !PT ;  /* 0x0000000550507212 */ /* 0x000fe400078efcff */
[----:B------:R-:W-:-:S02]  /*f870*/  PRMT R0, RZ, 0x654, R0 ;  /* 0x00000654ff007816 */ /* 0x000fc40000000000 */
[----:B------:R-:W-:Y:S01]  /*f880*/  SEL R5, RZ, 0x80, P0 ;  /* 0x00000080ff057807 */ /* 0x000fe20000000000 */
[C---:B------:R-:W-:Y:S01]  /*f890*/  VIADD R85, R192.reuse, 0x1c0 ;  /* 0x000001c0c0557836 */ /* 0x040fe20000000000 */
[----:B0-----:R0:W-:Y:S01]  /*f8a0*/  SYNCS.ARRIVE.TRANS64.RED.A1T0 RZ, [R0+URZ], RZ ;  /* 0x000000ff00ff79a7 */ /* 0x0011e2000810043f */
[C---:B------:R-:W-:Y:S02]  /*f8b0*/  VIADD R87, R192.reuse, 0x180 ;  /* 0x00000180c0577836 */ /* 0x040fe40000000000 */
[C---:B------:R-:W-:Y:S02]  /*f8c0*/  VIADD R89, R192.reuse, 0x140 ;  /* 0x00000140c0597836 */ /* 0x040fe40000000000 */
[C---:B------:R-:W-:Y:S02]  /*f8d0*/  VIADD R90, R192.reuse, 0x100 ;  /* 0x00000100c05a7836 */ /* 0x040fe40000000000 */
[----:B------:R-:W-:Y:S01]  /*f8e0*/  VIADD R91, R192, 0xc0 ;  /* 0x000000c0c05b7836 */ /* 0x000fe20000000000 */
[----:B0-----:R-:W-:Y:S01]  /*f8f0*/  LOP3.LUT R0, R80, R5, RZ, 0xfc, !PT ;  /* 0x0000000550007212 */ /* 0x001fe200078efcff */
[----:B------:R-:W-:-:S02]  /*f900*/  VIADD R92, R192, 0x80 ;  /* 0x00000080c05c7836 */ /* 0x000fc40000000000 */
[----:B------:R-:W-:Y:S01]  /*f910*/  VIADD R93, R192, 0x40 ;  /* 0x00000040c05d7836 */ /* 0x000fe20000000000 */
[----:B------:R0:W1:Y:S01]  /*f920*/  SHFL.IDX PT, R4, R81, RZ, 0x181f ;  /* 0x00181fff51047589 */ /* 0x00006200000e0000 */
[----:B------:R-:W-:Y:S03]  /*f930*/  BSSY B1, `(.L_x_3921) ;  /* 0x0000029000017945 */ /* 0x000fe60003800000 */
[----:B------:R0:W2:Y:S01]  /*f940*/  SHFL.IDX PT, R5, R82, RZ, 0x181f ;  /* 0x00181fff52057589 */ /* 0x0000a200000e0000 */
[----:B------:R-:W-:Y:S02]  /*f950*/  SHF.R.S32.HI R85, RZ, 0x1f, R85 ;  /* 0x0000001fff557819 */ /* 0x000fe40000011455 */
[----:B------:R-:W-:Y:S02]  /*f960*/  SHF.R.S32.HI R87, RZ, 0x1f, R87 ;  /* 0x0000001fff577819 */ /* 0x000fe40000011457 */
[----:B------:R-:W-:-:S02]  /*f970*/  SHF.R.S32.HI R89, RZ, 0x1f, R89 ;  /* 0x0000001fff597819 */ /* 0x000fc40000011459 */
[----:B------:R-:W-:Y:S02]  /*f980*/  SHF.R.S32.HI R90, RZ, 0x1f, R90 ;  /* 0x0000001fff5a7819 */ /* 0x000fe4000001145a */
[----:B------:R-:W-:Y:S02]  /*f990*/  SHF.R.S32.HI R91, RZ, 0x1f, R91 ;  /* 0x0000001fff5b7819 */ /* 0x000fe4000001145b */
[----:B------:R-:W-:Y:S02]  /*f9a0*/  SHF.R.S32.HI R92, RZ, 0x1f, R92 ;  /* 0x0000001fff5c7819 */ /* 0x000fe4000001145c */
[----:B------:R-:W-:Y:S01]  /*f9b0*/  SHF.R.S32.HI R93, RZ, 0x1f, R93 ;  /* 0x0000001fff5d7819 */ /* 0x000fe2000001145d */
[----:B0-----:R-:W-:Y:S06]  /*f9c0*/  @P1 BRA `(.L_x_3922) ;  /* 0x00000000007c1947 */ /* 0x001fec0003800000 */
[-C--:B------:R-:W-:Y:S02]  /*f9d0*/  ISETP.GE.AND P0, PT, R192, R20.reuse, PT ;  /* 0x00000014c000720c */ /* 0x080fe40003f06270 */
[-C--:B------:R-:W-:Y:S02]  /*f9e0*/  ISETP.GE.AND P1, PT, R158, R20.reuse, PT ;  /* 0x000000149e00720c */ /* 0x080fe40003f26270 */
[-C--:B------:R-:W-:Y:S02]  /*f9f0*/  ISETP.GE.AND P5, PT, R157, R20.reuse, PT ;  /* 0x000000149d00720c */ /* 0x080fe40003fa6270 */
[-C--:B------:R-:W-:Y:S02]  /*fa00*/  ISETP.GE.AND P3, PT, R156, R20.reuse, PT ;  /* 0x000000149c00720c */ /* 0x080fe40003f66270 */
[----:B------:R-:W-:-:S05]  /*fa10*/  ISETP.GE.AND P2, PT, R152, R20, PT ;  /* 0x000000149800720c */ /* 0x000fca0003f46270 */
[----:B-12---:R-:W-:-:S05]  /*fa20*/  @!P0 IMAD.WIDE R6, R192, 0x2, R4 ;  /* 0x00000002c0068825 */ /* 0x006fca00078e0204 */
[----:B-----5:R0:W-:Y:S02]  /*fa30*/  @!P0 ST.E.128 desc[UR42][R6.64], R8 ;  /* 0x0000000806008985 */ /* 0x0201e4000c101d2a */
[-C--:B0-----:R-:W-:Y:S02]  /*fa40*/  @!P1 LEA R6, P0, R158, R4.reuse, 0x1 ;  /* 0x000000049e069211 */ /* 0x081fe400078008ff */
[----:B------:R-:W-:Y:S02]  /*fa50*/  @!P3 LEA R8, P6, R156, R4, 0x1 ;  /* 0x000000049c08b211 */ /* 0x000fe400078c08ff */
[-C--:B------:R-:W-:Y:S02]  /*fa60*/  @!P1 LEA.HI.X R7, R158, R5.reuse, R93, 0x1, P0 ;  /* 0x000000059e079211 */ /* 0x080fe400000f0c5d */
[----:B------:R-:W-:Y:S02]  /*fa70*/  LOP3.LUT P0, RZ, R80, 0x40, RZ, 0xc0, !PT ;  /* 0x0000004050ff7812 */ /* 0x000fe4000780c0ff */
[----:B------:R-:W-:Y:S01]  /*fa80*/  @!P3 LEA.HI.X R9, R156, R5, R91, 0x1, P6 ;  /* 0x000000059c09b211 */ /* 0x000fe200030f0c5b */
[----:B------:R0:W-:Y:S01]  /*fa90*/  @!P1 ST.E.128 desc[UR42][R6.64], R24 ;  /* 0x0000001806009985 */ /* 0x0001e2000c101d2a */
[----:B------:R-:W-:-:S13]  /*faa0*/  ISETP.GE.AND P1, PT, R88, R20, PT ;  /* 0x000000145800720c */ /* 0x000fda0003f26270 */
[CC--:B------:R-:W-:Y:S02]  /*fab0*/  @!P1 LEA R10, P6, R88.reuse, R4.reuse, 0x1 ;  /* 0x00000004580a9211 */ /* 0x0c0fe400078c08ff */
[C---:B0-----:R-:W-:Y:S02]  /*fac0*/  @!P5 LEA R6, P4, R157.reuse, R4, 0x1 ;  /* 0x000000049d06d211 */ /* 0x041fe400078808ff */
[-C--:B------:R-:W-:Y:S02]  /*fad0*/  @!P1 LEA.HI.X R11, R88, R5.reuse, R89, 0x1, P6 ;  /* 0x00000005580b9211 */ /* 0x080fe400030f0c59 */
[----:B------:R-:W-:Y:S02]  /*fae0*/  @!P5 LEA.HI.X R7, R157, R5, R92, 0x1, P4 ;  /* 0x000000059d07d211 */ /* 0x000fe400020f0c5c */
[----:B------:R-:W-:-:S03]  /*faf0*/  LOP3.LUT P4, RZ, R0, 0x80, RZ, 0xc0, !PT ;  /* 0x0000008000ff7812 */ /* 0x000fc6000788c0ff */
[----:B------:R0:W-:Y:S04]  /*fb00*/  @!P5 ST.E.128 desc[UR42][R6.64], R32 ;  /* 0x000000200600d985 */ /* 0x0001e8000c101d2a */
[----:B------:R1:W-:Y:S01]  /*fb10*/  @!P3 ST.E.128 desc[UR42][R8.64], R40 ;  /* 0x000000280800b985 */ /* 0x0003e2000c101d2a */
[-C--:B0-----:R-:W-:Y:S02]  /*fb20*/  @!P2 LEA R6, P5, R152, R4.reuse, 0x1 ;  /* 0x000000049806a211 */ /* 0x081fe400078a08ff */
[-C--:B-1----:R-:W-:Y:S02]  /*fb30*/  @P0 LEA R8, P3, R86, R4.reuse, 0x1 ;  /* 0x0000000456080211 */ /* 0x082fe400078608ff */
[----:B------:R-:W-:Y:S02]  /*fb40*/  @!P2 LEA.HI.X R7, R152, R5, R90, 0x1, P5 ;  /* 0x000000059807a211 */ /* 0x000fe400028f0c5a */
[----:B------:R-:W-:-:S02]  /*fb50*/  @P4 LEA R4, P5, R84, R4, 0x1 ;  /* 0x0000000454044211 */ /* 0x000fc400078a08ff */
[-C--:B------:R-:W-:Y:S01]  /*fb60*/  @P0 LEA.HI.X R9, R86, R5.reuse, R87, 0x1, P3 ;  /* 0x0000000556090211 */ /* 0x080fe200018f0c57 */
[----:B------:R0:W-:Y:S01]  /*fb70*/  @!P2 ST.E.128 desc[UR42][R6.64], R48 ;  /* 0x000000300600a985 */ /* 0x0001e2000c101d2a */
[----:B------:R-:W-:-:S03]  /*fb80*/  @P4 LEA.HI.X R5, R84, R5, R85, 0x1, P5 ;  /* 0x0000000554054211 */ /* 0x000fc600028f0c55 */
[----:B------:R0:W-:Y:S04]  /*fb90*/  @!P1 ST.E.128 desc[UR42][R10.64], R56 ;  /* 0x000000380a009985 */ /* 0x0001e8000c101d2a */
[----:B------:R0:W-:Y:S04]  /*fba0*/  @P0 ST.E.128 desc[UR42][R8.64], R64 ;  /* 0x0000004008000985 */ /* 0x0001e8000c101d2a */
[----:B------:R0:W-:Y:S02]  /*fbb0*/  @P4 ST.E.128 desc[UR42][R4.64], R72 ;  /* 0x0000004804004985 */ /* 0x0001e4000c101d2a */
.L_x_3922:
[----:B------:R-:W-:Y:S05]  /*fbc0*/  BSYNC B1 ;  /* 0x0000000000017941 */ /* 0x000fea0003800000 */
.L_x_3921:
[----:B0-----:R-:W-:Y:S01]  /*fbd0*/  VIADD R6, R21, 0x20 ;  /* 0x0000002015067836 */ /* 0x001fe20000000000 */
[----:B--2---:R0:W2:Y:S04]  /*fbe0*/  SHFL.IDX PT, R5, R82, 0x1, 0x181f ;  /* 0x00381f0052057f89 */ /* 0x0040a800000e0000 */
[----:B------:R-:W-:Y:S01]  /*fbf0*/  ISETP.GE.AND P0, PT, R6, R3, PT ;  /* 0x000000030600720c */ /* 0x000fe20003f06270 */
[----:B-1----:R0:W1:-:S12]  /*fc00*/  SHFL.IDX PT, R4, R81, 0x1, 0x181f ;  /* 0x00381f0051047f89 */ /* 0x00205800000e0000 */
[----:B0-----:R-:W-:Y:S05]  /*fc10*/  @P0 BRA `(.L_x_3923) ;  /* 0x0000002c00b40947 */ /* 0x001fea0003800000 */
[-C--:B------:R-:W-:Y:S02]  /*fc20*/  ISETP.GE.AND P6, PT, R192, R20.reuse, PT ;  /* 0x00000014c000720c */ /* 0x080fe40003fc6270 */
[-C--:B------:R-:W-:Y:S02]  /*fc30*/  ISETP.GE.AND P5, PT, R158, R20.reuse, PT ;  /* 0x000000149e00720c */ /* 0x080fe40003fa6270 */
[-C--:B------:R-:W-:Y:S02]  /*fc40*/  ISETP.GE.AND P3, PT, R157, R20.reuse, PT ;  /* 0x000000149d00720c */ /* 0x080fe40003f66270 */
[-C--:B------:R-:W-:Y:S02]  /*fc50*/  ISETP.GE.AND P2, PT, R156, R20.reuse, PT ;  /* 0x000000149c00720c */ /* 0x080fe40003f46270 */
[-C--:B------:R-:W-:Y:S02]  /*fc60*/  ISETP.GE.AND P1, PT, R152, R20.reuse, PT ;  /* 0x000000149800720c */ /* 0x080fe40003f26270 */
[----:B------:R-:W-:-:S03]  /*fc70*/  ISETP.GE.AND P0, PT, R88, R20, PT ;  /* 0x000000145800720c */ /* 0x000fc60003f06270 */
[----:B-12---:R-:W-:Y:S02]  /*fc80*/  @!P6 IMAD.WIDE R6, R192, 0x2, R4 ;  /* 0x00000002c006e825 */ /* 0x006fe400078e0204 */
[----:B-----5:R-:W-:-:S03]  /*fc90*/  @!P5 LEA R8, P4, R158, R4, 0x1 ;  /* 0x000000049e08d211 */ /* 0x020fc600078808ff */
[----:B------:R0:W-:Y:S01]  /*fca0*/  @!P6 ST.E.128 desc[UR42][R6.64], R12 ;  /* 0x0000000c0600e985 */ /* 0x0001e2000c101d2a */
[----:B------:R-:W-:Y:S02]  /*fcb0*/  @!P5 LEA.HI.X R9, R158, R5, R93, 0x1, P4 ;  /* 0x000000059e09d211 */ /* 0x000fe400020f0c5d */
[----:B------:R-:W-:-:S03]  /*fcc0*/  LOP3.LUT P4, RZ, R80, 0x40, RZ, 0xc0, !PT ;  /* 0x0000004050ff7812 */ /* 0x000fc6000788c0ff */
[----:B------:R1:W-:Y:S01]  /*fcd0*/  @!P5 ST.E.128 desc[UR42][R8.64], R28 ;  /* 0x0000001c0800d985 */ /* 0x0003e2000c101d2a */
[----:B0-----:R-:W-:-:S04]  /*fce0*/  @!P3 LEA R6, P6, R157, R4, 0x1 ;  /* 0x000000049d06b211 */ /* 0x001fc800078c08ff */
[----:B------:R-:W-:Y:S02]  /*fcf0*/  @!P3 LEA.HI.X R7, R157, R5, R92, 0x1, P6 ;  /* 0x000000059d07b211 */ /* 0x000fe400030f0c5c */
[----:B-1----:R-:W-:-:S03]  /*fd00*/  @!P2 LEA R8, P5, R156, R4, 0x1 ;  /* 0x000000049c08a211 */ /* 0x002fc600078a08ff */
[----:B------:R0:W-:Y:S01]  /*fd10*/  @!P3 ST.E.128 desc[UR42][R6.64], R36 ;  /* 0x000000240600b985 */ /* 0x0001e2000c101d2a */
[-C--:B------:R-:W-:Y:S02]  /*fd20*/  @!P0 LEA R10, P3, R88, R4.reuse, 0x1 ;  /* 0x00000004580a8211 */ /* 0x080fe400078608ff */
[-C--:B------:R-:W-:Y:S02]  /*fd30*/  @!P2 LEA.HI.X R9, R156, R5.reuse, R91, 0x1, P5 ;  /* 0x000000059c09a211 */ /* 0x080fe400028f0c5b */
[-C--:B------:R-:W-:Y:S02]  /*fd40*/  @P4 LEA R12, P5, R86, R4.reuse, 0x1 ;  /* 0x00000004560c4211 */ /* 0x080fe400078a08ff */
[-C--:B------:R-:W-:Y:S01]  /*fd50*/  @!P0 LEA.HI.X R11, R88, R5.reuse, R89, 0x1, P3 ;  /* 0x00000005580b8211 */ /* 0x080fe200018f0c59 */
[----:B------:R3:W-:Y:S01]  /*fd60*/  @!P2 ST.E.128 desc[UR42][R8.64], R44 ;  /* 0x0000002c0800a985 */ /* 0x0007e2000c101d2a */
[----:B------:R-:W-:Y:S02]  /*fd70*/  @P4 LEA.HI.X R13, R86, R5, R87, 0x1, P5 ;  /* 0x00000005560d4211 */ /* 0x000fe400028f0c57 */
[----:B0-----:R-:W-:-:S04]  /*fd80*/  @!P1 LEA R6, P6, R152, R4, 0x1 ;  /* 0x0000000498069211 */ /* 0x001fc800078c08ff */
[----:B------:R-:W-:-:S05]  /*fd90*/  @!P1 LEA.HI.X R7, R152, R5, R90, 0x1, P6 ;  /* 0x0000000598079211 */ /* 0x000fca00030f0c5a */
[----:B------:R3:W-:Y:S04]  /*fda0*/  @!P1 ST.E.128 desc[UR42][R6.64], R52 ;  /* 0x0000003406009985 */ /* 0x0007e8000c101d2a */
[----:B------:R3:W-:Y:S01]  /*fdb0*/  @!P0 ST.E.128 desc[UR42][R10.64], R60 ;  /* 0x0000003c0a008985 */ /* 0x0007e2000c101d2a */
[----:B------:R-:W-:-:S03]  /*fdc0*/  LOP3.LUT P0, RZ, R0, 0x80, RZ, 0xc0, !PT ;  /* 0x0000008000ff7812 */ /* 0x000fc6000780c0ff */
[----:B------:R3:W-:Y:S10]  /*fdd0*/  @P4 ST.E.128 desc[UR42][R12.64], R68 ;  /* 0x000000440c004985 */ /* 0x0007f4000c101d2a */
[----:B------:R-:W-:Y:S05]  /*fde0*/  @!P0 BRA `(.L_x_3923) ;  /* 0x0000002c00408947 */ /* 0x000fea0003800000 */
[----:B------:R-:W-:-:S04]  /*fdf0*/  LEA R4, P0, R84, R4, 0x1 ;  /* 0x0000000454047211 */ /* 0x000fc800078008ff */
[----:B------:R-:W-:-:S05]  /*fe00*/  LEA.HI.X R5, R84, R5, R85, 0x1, P0 ;  /* 0x0000000554057211 */ /* 0x000fca00000f0c55 */
[----:B------:R0:W-:Y:S01]  /*fe10*/  ST.E.128 desc[UR42][R4.64], R76 ;  /* 0x0000004c04007985 */ /* 0x0001e2000c101d2a */
[----:B------:R-:W-:Y:S05]  /*fe20*/  BRA `(.L_x_3923) ;  /* 0x0000002c00307947 */ /* 0x000fea0003800000 */
.L_x_3920:
[----:B0-2---:R-:W2:Y:S01]  /*fe30*/  LDL.LU R8, [R1+0x38] ;  /* 0x0000380001087983 */ /* 0x005ea20000300800 */
[----:B------:R-:W-:Y:S01]  /*fe40*/  ULDC.64 UR4, c[0x0][0xb08] ;  /* 0x0002c20000047ab9 */ /* 0x000fe20000000a00 */
[----:B------:R-:W0:Y:S02]  /*fe50*/  LDC R9, c[0x0][0xbe8] ;  /* 0x0002fa00ff097b82 */ /* 0x000e240000000800 */
[----:B------:R-:W3:Y:S04]  /*fe60*/  LDL R7, [R1+0x50] ;  /* 0x0000500001077983 */ /* 0x000ee80000100800 */
[----:B------:R-:W3:Y:S01]  /*fe70*/  LDL.LU R10, [R1+0x24] ;  /* 0x00002400010a7983 */ /* 0x000ee20000300800 */
[----:B------:R-:W-:Y:S01]  /*fe80*/  IMAD R6, R5, UR4, RZ ;  /* 0x0000000405067c24 */ /* 0x000fe2000f8e02ff */
[----:B------:R-:W-:Y:S01]  /*fe90*/  BSSY B1, `(.L_x_3924) ;  /* 0x0000110000017945 */ /* 0x000fe20003800000 */
[----:B------:R-:W-:-:S02]  /*fea0*/  VIADD R21, R197, 0xf8 ;  /* 0x000000f8c5157836 */ /* 0x000fc40000000000 */
[C---:B------:R-:W-:Y:S02]  /*feb0*/  IMAD R6, R4.reuse, UR5, R6 ;  /* 0x0000000504067c24 */ /* 0x040fe4000f8e0206 */
[----:B------:R-:W-:Y:S01]  /*fec0*/  IMAD.WIDE.U32 R4, R4, UR4, RZ ;  /* 0x0000000404047c25 */ /* 0x000fe2000f8e00ff */
[----:B------:R-:W-:Y:S01]  /*fed0*/  ULDC.64 UR4, c[0x0][0xb38] ;  /* 0x0002ce0000047ab9 */ /* 0x000fe20000000a00 */
[----:B------:R-:W-:Y:S02]  /*fee0*/  SHF.R.S32.HI R21, RZ, 0x1f, R21 ;  /* 0x0000001fff157819 */ /* 0x000fe40000011415 */
[----:B------:R-:W-:Y:S01]  /*fef0*/  IMAD.IADD R5, R5, 0x1, R6 ;  /* 0x0000000105057824 */ /* 0x000fe200078e0206 */
[----:B------:R-:W-:Y:S01]  /*ff00*/  SHF.R.S32.HI R6, RZ, 0x1f, R0 ;  /* 0x0000001fff067819 */ /* 0x000fe20000011400 */
[----:B------:R-:W-:Y:S02]  /*ff10*/  VIADD R156, R197, 0xf0 ;  /* 0x000000f0c59c7836 */ /* 0x000fe40000000000 */
[----:B------:R-:W-:Y:S01]  /*ff20*/  IMAD.WIDE.U32 R4, R184, UR4, R4 ;  /* 0x00000004b8047c25 */ /* 0x000fe2000f8e0004 */
[----:B0-----:R-:W-:-:S03]  /*ff30*/  ISETP.NE.AND P0, PT, R9, 0x1, PT ;  /* 0x000000010900780c */ /* 0x001fc60003f05270 */
[----:B------:R-:W-:Y:S01]  /*ff40*/  IMAD R5, R184, UR5, R5 ;  /* 0x00000005b8057c24 */ /* 0x000fe2000f8e0205 */
[----:B------:R-:W-:Y:S01]  /*ff50*/  ULDC.64 UR4, c[0x0][0xb40] ;  /* 0x0002d00000047ab9 */ /* 0x000fe20000000a00 */
[----:B------:R-:W-:Y:S01]  /*ff60*/  IMAD R3, R3, R9, RZ ;  /* 0x0000000903037224 */ /* 0x000fe200078e02ff */
[----:B------:R-:W-:Y:S01]  /*ff70*/  SHF.R.S32.HI R156, RZ, 0x1f, R156 ;  /* 0x0000001fff9c7819 */ /* 0x000fe2000001149c */
[----:B------:R-:W-:Y:S02]  /*ff80*/  IMAD R6, R6, UR4, RZ ;  /* 0x0000000406067c24 */ /* 0x000fe4000f8e02ff */
[----:B------:R-:W-:-:S04]  /*ff90*/  IMAD.WIDE.U32 R4, R0, UR4, R4 ;  /* 0x0000000400047c25 */ /* 0x000fc8000f8e0004 */
[----:B------:R-:W-:Y:S01]  /*ffa0*/  IMAD R6, R0, UR5, R6 ;  /* 0x0000000500067c24 */ /* 0x000fe2000f8e0206 */
[----:B------:R-:W-:Y:S01]  /*ffb0*/  ULDC.64 UR4, c[0x0][0xb48] ;  /* 0x0002d20000047ab9 */ /* 0x000fe20000000a00 */
[----:B------:R-:W0:Y:S01]  /*ffc0*/  @P0 LDC R0, c[0x0][0xbf0] ;  /* 0x0002fc00ff000b82 */ /* 0x000e220000000800 */
[----:B------:R-:W-:Y:S02]  /*ffd0*/  VIADD R158, R197, 0xe8 ;  /* 0x000000e8c59e7836 */ /* 0x000fe40000000000 */
[----:B------:R-:W-:Y:S02]  /*ffe0*/  IMAD.IADD R5, R5, 0x1, R6 ;  /* 0x0000000105057824 */ /* 0x000fe400078e0206 */
[C---:B------:R-:W-:Y:S01]  /*fff0*/  VIADD R160, R197.reuse, 0xe0 ;  /* 0x000000e0c5a07836 */ /* 0x040fe20000000000 */
[----:B------:R-:W-:Y:S01]  /*10000*/  SHF.R.S32.HI R158, RZ, 0x1f, R158 ;  /* 0x0000001fff9e7819 */ /* 0x000fe2000001149e */
        /* <DEDUP_REMOVED lines=31> */
[----:B------:R-:W-:-:S02]  /*10200*/  VIADD R157, R197, 0xe8 ;  /* 0x000000e8c59d7836 */ /* 0x000fc40000000000 */
[C---:B------:R-:W-:Y:S02]  /*10210*/  VIADD R159, R197.reuse, 0xe0 ;  /* 0x000000e0c59f7836 */ /* 0x040fe40000000000 */
[C---:B------:R-:W-:Y:S02]  /*10220*/  VIADD R161, R197.reuse, 0xd8 ;  /* 0x000000d8c5a17836 */ /* 0x040fe40000000000 */
[C---:B------:R-:W-:Y:S02]  /*10230*/  VIADD R163, R197.reuse, 0xd0 ;  /* 0x000000d0c5a37836 */ /* 0x040fe40000000000 */
[C---:B------:R-:W-:Y:S02]  /*10240*/  VIADD R165, R197.reuse, 0xc8 ;  /* 0x000000c8c5a57836 */ /* 0x040fe40000000000 */
[C---:B------:R-:W-:Y:S02]  /*10250*/  VIADD R167, R197.reuse, 0xc0 ;  /* 0x000000c0c5a77836 */ /* 0x040fe40000000000 */
        /* <DEDUP_REMOVED lines=10> */
[----:B------:R-:W-:Y:S02]  /*10300*/  VIADD R222, R197, 0x68 ;  /* 0x00000068c5de7836 */ /* 0x000fe40000000000 */
[----:B--2---:R-:W-:-:S04]  /*10310*/  IMAD.WIDE.U32 R4, R8, UR4, R4 ;  /* 0x0000000408047c25 */ /* 0x004fc8000f8e0004 */
[----:B------:R-:W-:Y:S01]  /*10320*/  IMAD R5, R8, UR5, R5 ;  /* 0x0000000508057c24 */ /* 0x000fe2000f8e0205 */
[----:B------:R-:W-:Y:S01]  /*10330*/  ULDC.64 UR4, c[0x0][0xb30] ;  /* 0x0002cc0000047ab9 */ /* 0x000fe20000000a00 */
[----:B------:R-:W1:Y:S01]  /*10340*/  @P0 LDC R8, c[0x0][0xbec] ;  /* 0x0002fb00ff080b82 */ /* 0x000e620000000800 */
[----:B---3--:R-:W-:-:S04]  /*10350*/  IMAD R7, R10, 0x40, R7 ;  /* 0x000000400a077824 */ /* 0x008fc800078e0207 */
[----:B------:R-:W-:Y:S02]  /*10360*/  IMAD.MOV.U32 R6, RZ, RZ, R7 ;  /* 0x000000ffff067224 */ /* 0x000fe400078e0007 */
[----:B-1----:R-:W-:-:S05]  /*10370*/  @P0 IMAD.HI.U32 R8, R7, R8, RZ ;  /* 0x0000000807080227 */ /* 0x002fca00078e00ff */
[----:B0-----:R-:W-:-:S05]  /*10380*/  @P0 SHF.R.U32.HI R6, RZ, R0, R8 ;  /* 0x00000000ff060219 */ /* 0x001fca0000011608 */
[----:B------:R-:W-:Y:S02]  /*10390*/  IMAD.MOV R0, RZ, RZ, -R6 ;  /* 0x000000ffff007224 */ /* 0x000fe400078e0a06 */
[----:B------:R-:W-:-:S04]  /*103a0*/  IMAD.WIDE.U32 R4, R6, UR4, R4 ;  /* 0x0000000406047c25 */ /* 0x000fc8000f8e0004 */
[----:B------:R-:W-:Y:S01]  /*103b0*/  IMAD R0, R9, R0, R7 ;  /* 0x0000000009007224 */ /* 0x000fe200078e0207 */
[----:B------:R-:W-:Y:S01]  /*103c0*/  SHF.R.S32.HI R7, RZ, 0x1f, R6 ;  /* 0x0000001fff077819 */ /* 0x000fe20000011406 */
[----:B------:R-:W-:-:S04]  /*103d0*/  IMAD R9, R10, 0x40, R195 ;  /* 0x000000400a097824 */ /* 0x000fc800078e02c3 */
        /* <DEDUP_REMOVED lines=10> */
[----:B------:R-:W-:-:S04]  /*10480*/  IMAD.IADD R6, R5, 0x1, R6 ;  /* 0x0000000105067824 */ /* 0x000fc800078e0206 */
[----:B------:R0:W1:Y:S01]  /*10490*/  SHFL.IDX PT, R13, R0, RZ, 0x1c1f ;  /* 0x001c1fff000d7589 */ /* 0x00006200000e0000 */
[----:B------:R-:W-:Y:S01]  /*104a0*/  LEA.HI.X R8, R4, UR5, R6, 0x2, P0 ;  /* 0x0000000504087c11 */ /* 0x000fe200080f1406 */
[----:B------:R-:W-:Y:S01]  /*104b0*/  VIADD R4, R2, 0x28c20 ;  /* 0x00028c2002047836 */ /* 0x000fe20000000000 */
[----:B------:R-:W-:-:S03]  /*104c0*/  ISETP.GE.AND P0, PT, R9, R3, PT ;  /* 0x000000030900720c */ /* 0x000fc60003f06270 */
[----:B------:R0:W2:Y:S01]  /*104d0*/  SHFL.IDX PT, R12, R8, RZ, 0x1c1f ;  /* 0x001c1fff080c7589 */ /* 0x0000a200000e0000 */
[----:B------:R-:W-:-:S04]  /*104e0*/  PRMT R4, RZ, 0x654, R4 ;  /* 0x00000654ff047816 */ /* 0x000fc80000000004 */
[----:B------:R0:W-:Y:S05]  /*104f0*/  SYNCS.ARRIVE.TRANS64.RED.A1T0 RZ, [R4+URZ], RZ ;  /* 0x000000ff04ff79a7 */ /* 0x0001ea000810043f */
[----:B------:R-:W-:Y:S05]  /*10500*/  @P0 BRA `(.L_x_3925) ;  /* 0x0000000800a00947 */ /* 0x000fea0003800000 */
[----:B------:R-:W-:Y:S01]  /*10510*/  ULDC UR4, c[0x0][0xac8] ;  /* 0x0002b20000047ab9 */ /* 0x000fe20000000800 */
[----:B------:R-:W-:Y:S01]  /*10520*/  SHF.R.S32.HI R6, RZ, 0x1f, R197 ;  /* 0x0000001fff067819 */ /* 0x000fe200000114c5 */
[C---:B------:R-:W-:Y:S01]  /*10530*/  VIADD R7, R197.reuse, 0x8 ;  /* 0x00000008c5077836 */ /* 0x040fe20000000000 */
[C---:B------:R-:W-:Y:S01]  /*10540*/  ISETP.GE.AND P0, PT, R197.reuse, UR4, PT ;  /* 0x00000004c5007c0c */ /* 0x040fe2000bf06270 */
[C---:B------:R-:W-:Y:S01]  /*10550*/  VIADD R11, R197.reuse, 0x8 ;  /* 0x00000008c50b7836 */ /* 0x040fe20000000000 */
[----:B------:R-:W-:Y:S01]  /*10560*/  ISETP.GE.AND P4, PT, R222, UR4, PT ;  /* 0x00000004de007c0c */ /* 0x000fe2000bf86270 */
[C---:B------:R-:W-:Y:S02]  /*10570*/  VIADD R10, R197.reuse, 0x18 ;  /* 0x00000018c50a7836 */ /* 0x040fe40000000000 */
[----:B------:R-:W-:Y:S01]  /*10580*/  VIADD R14, R197, 0x60 ;  /* 0x00000060c50e7836 */ /* 0x000fe20000000000 */
[----:B------:R-:W-:-:S04]  /*10590*/  SHF.R.S32.HI R11, RZ, 0x1f, R11 ;  /* 0x0000001fff0b7819 */ /* 0x000fc8000001140b */
[----:B------:R-:W-:-:S03]  /*105a0*/  SHF.R.S32.HI R14, RZ, 0x1f, R14 ;  /* 0x0000001fff0e7819 */ /* 0x000fc6000001140e */
[----:B01----:R-:W-:-:S04]  /*105b0*/  @!P0 LEA R4, P1, R197, R13, 0x2 ;  /* 0x0000000dc5048211 */ /* 0x003fc800078210ff */
[C---:B--2---:R-:W-:Y:S01]  /*105c0*/  @!P0 LEA.HI.X R5, R197.reuse, R12, R6, 0x2, P1 ;  /* 0x0000000cc5058211 */ /* 0x044fe200008f1406 */
[----:B------:R-:W-:-:S04]  /*105d0*/  VIADD R6, R197, 0x10 ;  /* 0x00000010c5067836 */ /* 0x000fc80000000000 */
[----:B------:R0:W-:Y:S01]  /*105e0*/  @!P0 ST.E.64 desc[UR42][R4.64], R24 ;  /* 0x0000001804008985 */ /* 0x0001e2000c101b2a */
[----:B------:R-:W-:-:S13]  /*105f0*/  ISETP.GE.AND P0, PT, R7, UR4, PT ;  /* 0x0000000407007c0c */ /* 0x000fda000bf06270 */
[----:B0-----:R-:W-:-:S04]  /*10600*/  @!P0 LEA R4, P1, R7, R13, 0x2 ;  /* 0x0000000d07048211 */ /* 0x001fc800078210ff */
[----:B------:R-:W-:Y:S01]  /*10610*/  @!P0 LEA.HI.X R5, R7, R12, R11, 0x2, P1 ;  /* 0x0000000c07058211 */ /* 0x000fe200008f140b */
[C---:B------:R-:W-:Y:S01]  /*10620*/  VIADD R11, R197.reuse, 0x10 ;  /* 0x00000010c50b7836 */ /* 0x040fe20000000000 */
[----:B------:R-:W-:Y:S01]  /*10630*/  ISETP.GE.AND P1, PT, R10, UR4, PT ;  /* 0x000000040a007c0c */ /* 0x000fe2000bf26270 */
[----:B------:R-:W-:Y:S02]  /*10640*/  VIADD R7, R197, 0x20 ;  /* 0x00000020c5077836 */ /* 0x000fe40000000000 */
[----:B------:R0:W-:Y:S01]  /*10650*/  @!P0 ST.E.64 desc[UR42][R4.64], R28 ;  /* 0x0000001c04008985 */ /* 0x0001e2000c101b2a */
[----:B------:R-:W-:Y:S02]  /*10660*/  ISETP.GE.AND P0, PT, R6, UR4, PT ;  /* 0x0000000406007c0c */ /* 0x000fe4000bf06270 */
[----:B------:R-:W-:-:S11]  /*10670*/  SHF.R.S32.HI R11, RZ, 0x1f, R11 ;  /* 0x0000001fff0b7819 */ /* 0x000fd6000001140b */
[----:B0-----:R-:W-:-:S04]  /*10680*/  @!P0 LEA R4, P2, R6, R13, 0x2 ;  /* 0x0000000d06048211 */ /* 0x001fc800078410ff */
[----:B------:R-:W-:Y:S01]  /*10690*/  @!P0 LEA.HI.X R5, R6, R12, R11, 0x2, P2 ;  /* 0x0000000c06058211 */ /* 0x000fe200010f140b */
[C---:B------:R-:W-:Y:S02]  /*106a0*/  VIADD R11, R197.reuse, 0x18 ;  /* 0x00000018c50b7836 */ /* 0x040fe40000000000 */
[----:B------:R-:W-:Y:S02]  /*106b0*/  VIADD R6, R197, 0x28 ;  /* 0x00000028c5067836 */ /* 0x000fe40000000000 */
[----:B------:R0:W-:Y:S01]  /*106c0*/  @!P0 ST.E.64 desc[UR42][R4.64], R32 ;  /* 0x0000002004008985 */ /* 0x0001e2000c101b2a */
[----:B------:R-:W-:Y:S02]  /*106d0*/  SHF.R.S32.HI R11, RZ, 0x1f, R11 ;  /* 0x0000001fff0b7819 */ /* 0x000fe4000001140b */
[----:B------:R-:W-:Y:S02]  /*106e0*/  ISETP.GE.AND P0, PT, R7, UR4, PT ;  /* 0x0000000407007c0c */ /* 0x000fe4000bf06270 */
[----:B0-----:R-:W-:-:S04]  /*106f0*/  @!P1 LEA R4, P2, R10, R13, 0x2 ;  /* 0x0000000d0a049211 */ /* 0x001fc800078410ff */
[----:B------:R-:W-:Y:S01]  /*10700*/  @!P1 LEA.HI.X R5, R10, R12, R11, 0x2, P2 ;  /* 0x0000000c0a059211 */ /* 0x000fe200010f140b */
[C---:B------:R-:W-:Y:S02]  /*10710*/  VIADD R11, R197.reuse, 0x20 ;  /* 0x00000020c50b7836 */ /* 0x040fe40000000000 */
[----:B------:R-:W-:Y:S02]  /*10720*/  VIADD R10, R197, 0x30 ;  /* 0x00000030c50a7836 */ /* 0x000fe40000000000 */
[----:B------:R0:W-:Y:S01]  /*10730*/  @!P1 ST.E.64 desc[UR42][R4.64], R36 ;  /* 0x0000002404009985 */ /* 0x0001e2000c101b2a */
[----:B------:R-:W-:Y:S02]  /*10740*/  ISETP.GE.AND P1, PT, R6, UR4, PT ;  /* 0x0000000406007c0c */ /* 0x000fe4000bf26270 */
[----:B------:R-:W-:Y:S02]  /*10750*/  SHF.R.S32.HI R11, RZ, 0x1f, R11 ;  /* 0x0000001fff0b7819 */ /* 0x000fe4000001140b */
        /* <DEDUP_REMOVED lines=42> */
[----:B------:R-:W-:-:S02]  /*10a00*/  ISETP.GE.AND P3, PT, R11, UR4, PT ;  /* 0x000000040b007c0c */ /* 0x000fc4000bf66270 */
[----:B0-----:R-:W-:-:S04]  /*10a10*/  @!P0 LEA R4, P2, R7, R13, 0x2 ;  /* 0x0000000d07048211 */ /* 0x001fc800078410ff */
[----:B------:R-:W-:Y:S01]  /*10a20*/  @!P0 LEA.HI.X R5, R7, R12, R10, 0x2, P2 ;  /* 0x0000000c07058211 */ /* 0x000fe200010f140a */
[----:B------:R-:W-:Y:S01]  /*10a30*/  VIADD R7, R197, 0x58 ;  /* 0x00000058c5077836 */ /* 0x000fe20000000000 */
[----:B------:R-:W-:Y:S01]  /*10a40*/  ISETP.GE.AND P2, PT, R183, UR4, PT ;  /* 0x00000004b7007c0c */ /* 0x000fe2000bf46270 */
[----:B------:R-:W-:Y:S02]  /*10a50*/  VIADD R10, R197, 0x68 ;  /* 0x00000068c50a7836 */ /* 0x000fe40000000000 */
[----:B------:R0:W-:Y:S01]  /*10a60*/  @!P0 ST.E.64 desc[UR42][R4.64], R64 ;  /* 0x0000004004008985 */ /* 0x0001e2000c101b2a */
[----:B------:R-:W-:Y:S02]  /*10a70*/  SHF.R.S32.HI R7, RZ, 0x1f, R7 ;  /* 0x0000001fff077819 */ /* 0x000fe40000011407 */
[----:B------:R-:W-:Y:S02]  /*10a80*/  SHF.R.S32.HI R10, RZ, 0x1f, R10 ;  /* 0x0000001fff0a7819 */ /* 0x000fe4000001140a */
[----:B0-----:R-:W-:-:S04]  /*10a90*/  @!P1 LEA R4, P0, R6, R13, 0x2 ;  /* 0x0000000d06049211 */ /* 0x001fc800078010ff */
[-C--:B------:R-:W-:Y:S02]  /*10aa0*/  @!P1 LEA.HI.X R5, R6, R12.reuse, R7, 0x2, P0 ;  /* 0x0000000c06059211 */ /* 0x080fe400000f1407 */
[----:B------:R-:W-:Y:S02]  /*10ab0*/  ISETP.GE.AND P0, PT, R218, UR4, PT ;  /* 0x00000004da007c0c */ /* 0x000fe4000bf06270 */
[-C--:B------:R-:W-:Y:S01]  /*10ac0*/  @!P4 LEA R6, P6, R222, R13.reuse, 0x2 ;  /* 0x0000000dde06c211 */ /* 0x080fe200078c10ff */
[----:B------:R0:W-:Y:S01]  /*10ad0*/  @!P1 ST.E.64 desc[UR42][R4.64], R68 ;  /* 0x0000004404009985 */ /* 0x0001e2000c101b2a */
[----:B------:R-:W-:Y:S02]  /*10ae0*/  ISETP.GE.AND P1, PT, R196, UR4, PT ;  /* 0x00000004c4007c0c */ /* 0x000fe4000bf26270 */
[----:B------:R-:W-:Y:S02]  /*10af0*/  @!P4 LEA.HI.X R7, R222, R12, R10, 0x2, P6 ;  /* 0x0000000cde07c211 */ /* 0x000fe400030f140a */
[----:B------:R-:W-:-:S02]  /*10b00*/  @!P2 LEA R10, P6, R183, R13, 0x2 ;  /* 0x0000000db70aa211 */ /* 0x000fc400078c10ff */
[----:B0-----:R-:W-:-:S04]  /*10b10*/  @!P3 LEA R4, P5, R11, R13, 0x2 ;  /* 0x0000000d0b04b211 */ /* 0x001fc800078a10ff */
[-C--:B------:R-:W-:Y:S02]  /*10b20*/  @!P3 LEA.HI.X R5, R11, R12.reuse, R14, 0x2, P5 ;  /* 0x0000000c0b05b211 */ /* 0x080fe400028f140e */
[----:B------:R-:W-:-:S03]  /*10b30*/  @!P2 LEA.HI.X R11, R183, R12, R184, 0x2, P6 ;  /* 0x0000000cb70ba211 */ /* 0x000fc600030f14b8 */
[----:B------:R0:W-:Y:S01]  /*10b40*/  @!P3 ST.E.64 desc[UR42][R4.64], R72 ;  /* 0x000000480400b985 */ /* 0x0001e2000c101b2a */
[----:B------:R-:W-:-:S03]  /*10b50*/  ISETP.GE.AND P3, PT, R181, UR4, PT ;  /* 0x00000004b5007c0c */ /* 0x000fc6000bf66270 */
[----:B------:R1:W-:Y:S01]  /*10b60*/  @!P4 ST.E.64 desc[UR42][R6.64], R76 ;  /* 0x0000004c0600c985 */ /* 0x0003e2000c101b2a */
[-C--:B0-----:R-:W-:Y:S02]  /*10b70*/  @!P0 LEA R4, P4, R218, R13.reuse, 0x2 ;  /* 0x0000000dda048211 */ /* 0x081fe400078810ff */
[----:B-1----:R-:W-:Y:S02]  /*10b80*/  @!P1 LEA R6, P5, R196, R13, 0x2 ;  /* 0x0000000dc4069211 */ /* 0x002fe400078a10ff */
        /* <DEDUP_REMOVED lines=9> */
[-C--:B0-----:R-:W-:Y:S02]  /*10c20*/  @!P3 LEA R4, P6, R181, R13.reuse, 0x2 ;  /* 0x0000000db504b211 */ /* 0x081fe400078c10ff */
[-C--:B-1----:R-:W-:Y:S02]  /*10c30*/  @!P4 LEA R6, P2, R179, R13.reuse, 0x2 ;  /* 0x0000000db306c211 */ /* 0x082fe400078410ff */
[-C--:B------:R-:W-:Y:S02]  /*10c40*/  @!P3 LEA.HI.X R5, R181, R12.reuse, R182, 0x2, P6 ;  /* 0x0000000cb505b211 */ /* 0x080fe400030f14b6 */
[----:B--2---:R-:W-:Y:S02]  /*10c50*/  @!P5 LEA R10, P6, R177, R13, 0x2 ;  /* 0x0000000db10ad211 */ /* 0x004fe400078c10ff */
[----:B------:R-:W-:Y:S01]  /*10c60*/  @!P4 LEA.HI.X R7, R179, R12, R180, 0x2, P2 ;  /* 0x0000000cb307c211 */ /* 0x000fe200010f14b4 */
[----:B------:R0:W-:Y:S01]  /*10c70*/  @!P3 ST.E.64 desc[UR42][R4.64], R92 ;  /* 0x0000005c0400b985 */ /* 0x0001e2000c101b2a */
[----:B------:R-:W-:-:S02]  /*10c80*/  ISETP.GE.AND P2, PT, R171, UR4, PT ;  /* 0x00000004ab007c0c */ /* 0x000fc4000bf46270 */
[----:B------:R-:W-:Y:S01]  /*10c90*/  @!P5 LEA.HI.X R11, R177, R12, R178, 0x2, P6 ;  /* 0x0000000cb10bd211 */ /* 0x000fe200030f14b2 */
[----:B------:R1:W-:Y:S01]  /*10ca0*/  @!P4 ST.E.64 desc[UR42][R6.64], R96 ;  /* 0x000000600600c985 */ /* 0x0003e2000c101b2a */
[----:B------:R-:W-:-:S03]  /*10cb0*/  ISETP.GE.AND P4, PT, R167, UR4, PT ;  /* 0x00000004a7007c0c */ /* 0x000fc6000bf86270 */
[----:B------:R2:W-:Y:S01]  /*10cc0*/  @!P5 ST.E.64 desc[UR42][R10.64], R100 ;  /* 0x000000640a00d985 */ /* 0x0005e2000c101b2a */
[----:B------:R-:W-:Y:S02]  /*10cd0*/  ISETP.GE.AND P5, PT, R169, UR4, PT ;  /* 0x00000004a9007c0c */ /* 0x000fe4000bfa6270 */
[-C--:B0-----:R-:W-:Y:S02]  /*10ce0*/  @!P0 LEA R4, P6, R175, R13.reuse, 0x2 ;  /* 0x0000000daf048211 */ /* 0x081fe400078c10ff */
[-C--:B-1----:R-:W-:Y:S02]  /*10cf0*/  @!P1 LEA R6, P3, R173, R13.reuse, 0x2 ;  /* 0x0000000dad069211 */ /* 0x082fe400078610ff */
[-C--:B------:R-:W-:Y:S02]  /*10d00*/  @!P0 LEA.HI.X R5, R175, R12.reuse, R176, 0x2, P6 ;  /* 0x0000000caf058211 */ /* 0x080fe400030f14b0 */
[----:B------:R-:W-:Y:S02]  /*10d10*/  @!P1 LEA.HI.X R7, R173, R12, R174, 0x2, P3 ;  /* 0x0000000cad079211 */ /* 0x000fe400018f14ae */
[----:B--2---:R-:W-:Y:S01]  /*10d20*/  @!P2 LEA R10, P6, R171, R13, 0x2 ;  /* 0x0000000dab0aa211 */ /* 0x004fe200078c10ff */
[----:B------:R0:W-:Y:S01]  /*10d30*/  @!P0 ST.E.64 desc[UR42][R4.64], R104 ;  /* 0x0000006804008985 */ /* 0x0001e2000c101b2a */
[----:B------:R-:W-:-:S02]  /*10d40*/  ISETP.GE.AND P3, PT, R165, UR4, PT ;  /* 0x00000004a5007c0c */ /* 0x000fc4000bf66270 */
[----:B------:R-:W-:Y:S01]  /*10d50*/  @!P2 LEA.HI.X R11, R171, R12, R172, 0x2, P6 ;  /* 0x0000000cab0ba211 */ /* 0x000fe200030f14ac */
[----:B------:R1:W-:Y:S01]  /*10d60*/  @!P1 ST.E.64 desc[UR42][R6.64], R108 ;  /* 0x0000006c06009985 */ /* 0x0003e2000c101b2a */
[----:B------:R-:W-:-:S03]  /*10d70*/  ISETP.GE.AND P0, PT, R163, UR4, PT ;  /* 0x00000004a3007c0c */ /* 0x000fc6000bf06270 */
[----:B------:R2:W-:Y:S01]  /*10d80*/  @!P2 ST.E.64 desc[UR42][R10.64], R112 ;  /* 0x000000700a00a985 */ /* 0x0005e2000c101b2a */
[-C--:B0-----:R-:W-:Y:S02]  /*10d90*/  @!P5 LEA R4, P1, R169, R13.reuse, 0x2 ;  /* 0x0000000da904d211 */ /* 0x081fe400078210ff */
[-C--:B-1----:R-:W-:Y:S02]  /*10da0*/  @!P4 LEA R6, P2, R167, R13.reuse, 0x2 ;  /* 0x0000000da706c211 */ /* 0x082fe400078410ff */
[-C--:B------:R-:W-:Y:S02]  /*10db0*/  @!P5 LEA.HI.X R5, R169, R12.reuse, R170, 0x2, P1 ;  /* 0x0000000ca905d211 */ /* 0x080fe400008f14aa */
[----:B--2---:R-:W-:Y:S02]  /*10dc0*/  @!P3 LEA R10, P6, R165, R13, 0x2 ;  /* 0x0000000da50ab211 */ /* 0x004fe400078c10ff */
[----:B------:R-:W-:Y:S01]  /*10dd0*/  ISETP.GE.AND P1, PT, R161, UR4, PT ;  /* 0x00000004a1007c0c */ /* 0x000fe2000bf26270 */
        /* <DEDUP_REMOVED lines=18> */
[-C--:B------:R-:W-:Y:S02]  /*10f00*/  @!P4 LEA.HI.X R5, R159, R12.reuse, R160, 0x2, P0 ;  /* 0x0000000c9f05c211 */ /* 0x080fe400000f14a0 */
[-C--:B------:R-:W-:Y:S02]  /*10f10*/  @!P5 LEA R14, P0, R20, R13.reuse, 0x2 ;  /* 0x0000000d140ed211 */ /* 0x080fe400078010ff */
[----:B-1----:R-:W-:Y:S01]  /*10f20*/  @!P2 LEA R6, P1, R152, R13, 0x2 ;  /* 0x0000000d9806a211 */ /* 0x002fe200078210ff */
[----:B------:R3:W-:Y:S01]  /*10f30*/  @!P4 ST.E.64 desc[UR42][R4.64], R136 ;  /* 0x000000880400c985 */ /* 0x0007e2000c101b2a */
[-C--:B------:R-:W-:Y:S02]  /*10f40*/  @!P5 LEA.HI.X R15, R20, R12.reuse, R21, 0x2, P0 ;  /* 0x0000000c140fd211 */ /* 0x080fe400000f1415 */
[----:B------:R-:W-:Y:S01]  /*10f50*/  @!P2 LEA.HI.X R7, R152, R12, R156, 0x2, P1 ;  /* 0x0000000c9807a211 */ /* 0x000fe200008f149c */
[----:B------:R3:W-:Y:S04]  /*10f60*/  @!P3 ST.E.64 desc[UR42][R10.64], R140 ;  /* 0x0000008c0a00b985 */ /* 0x0007e8000c101b2a */
[----:B------:R3:W-:Y:S04]  /*10f70*/  @!P2 ST.E.64 desc[UR42][R6.64], R144 ;  /* 0x000000900600a985 */ /* 0x0007e8000c101b2a */
[----:B------:R3:W-:Y:S02]  /*10f80*/  @!P5 ST.E.64 desc[UR42][R14.64], R148 ;  /* 0x000000940e00d985 */ /* 0x0007e4000c101b2a */
.L_x_3925:
[----:B------:R-:W-:Y:S05]  /*10f90*/  BSYNC B1 ;  /* 0x0000000000017941 */ /* 0x000fea0003800000 */
.L_x_3924:
[----:B0--3--:R-:W-:Y:S01]  /*10fa0*/  VIADD R4, R9, 0x8 ;  /* 0x0000000809047836 */ /* 0x009fe20000000000 */
[----:B------:R4:W0:Y:S04]  /*10fb0*/  SHFL.IDX PT, R10, R8, 0x1, 0x1c1f ;  /* 0x003c1f00080a7f89 */ /* 0x00082800000e0000 */
[----:B------:R-:W-:Y:S01]  /*10fc0*/  ISETP.GE.AND P0, PT, R4, R3, PT ;  /* 0x000000030400720c */ /* 0x000fe20003f06270 */
[----:B------:R-:W3:-:S12]  /*10fd0*/  SHFL.IDX PT, R0, R0, 0x1, 0x1c1f ;  /* 0x003c1f0000007f89 */ /* 0x000ed800000e0000 */
[----:B----4-:R-:W-:Y:S05]  /*10fe0*/  @P0 BRA `(.L_x_3923) ;  /* 0x0000001800c00947 */ /* 0x010fea0003800000 */
[----:B------:R-:W-:Y:S01]  /*10ff0*/  ULDC UR4, c[0x0][0xac8] ;  /* 0x0002b20000047ab9 */ /* 0x000fe20000000800 */
[C---:B------:R-:W-:Y:S01]  /*11000*/  VIADD R15, R197.reuse, 0x8 ;  /* 0x00000008c50f7836 */ /* 0x040fe20000000000 */
[C---:B------:R-:W-:Y:S01]  /*11010*/  ISETP.GE.AND P4, PT, R197.reuse, UR4, PT ;  /* 0x00000004c5007c0c */ /* 0x040fe2000bf86270 */
[C---:B------:R-:W-:Y:S01]  /*11020*/  VIADD R24, R197.reuse, 0x10 ;  /* 0x00000010c5187836 */ /* 0x040fe20000000000 */
[----:B------:R-:W-:Y:S01]  /*11030*/  SHF.R.S32.HI R6, RZ, 0x1f, R197 ;  /* 0x0000001fff067819 */ /* 0x000fe200000114c5 */
[----:B------:R-:W-:Y:S01]  /*11040*/  VIADD R25, R197, 0x8 ;  /* 0x00000008c5197836 */ /* 0x000fe20000000000 */
[----:B------:R-:W-:Y:S01]  /*11050*/  ISETP.GE.AND P2, PT, R15, UR4, PT ;  /* 0x000000040f007c0c */ /* 0x000fe2000bf46270 */
[C---:B------:R-:W-:Y:S01]  /*11060*/  VIADD R14, R197.reuse, 0x18 ;  /* 0x00000018c50e7836 */ /* 0x040fe20000000000 */
[----:B------:R-:W-:Y:S01]  /*11070*/  ISETP.GE.AND P1, PT, R24, UR4, PT ;  /* 0x0000000418007c0c */ /* 0x000fe2000bf26270 */
[C---:B--2---:R-:W-:Y:S01]  /*11080*/  VIADD R12, R197.reuse, 0x20 ;  /* 0x00000020c50c7836 */ /* 0x044fe20000000000 */
[----:B------:R-:W-:Y:S01]  /*11090*/  SHF.R.S32.HI R25, RZ, 0x1f, R25 ;  /* 0x0000001fff197819 */ /* 0x000fe20000011419 */
[C---:B-1----:R-:W-:Y:S01]  /*110a0*/  VIADD R13, R197.reuse, 0x28 ;  /* 0x00000028c50d7836 */ /* 0x042fe20000000000 */
[----:B------:R-:W-:Y:S01]  /*110b0*/  ISETP.GE.AND P0, PT, R14, UR4, PT ;  /* 0x000000040e007c0c */ /* 0x000fe2000bf06270 */
[----:B------:R-:W-:-:S02]  /*110c0*/  VIADD R11, R197, 0x30 ;  /* 0x00000030c50b7836 */ /* 0x000fc40000000000 */
[----:B---3--:R-:W-:-:S04]  /*110d0*/  @!P4 LEA R4, P3, R197, R0, 0x2 ;  /* 0x00000000c504c211 */ /* 0x008fc800078610ff */
[----:B0-----:R-:W-:Y:S02]  /*110e0*/  @!P4 LEA.HI.X R5, R197, R10, R6, 0x2, P3 ;  /* 0x0000000ac505c211 */ /* 0x001fe400018f1406 */
[----:B------:R-:W-:Y:S02]  /*110f0*/  ISETP.GE.AND P3, PT, R12, UR4, PT ;  /* 0x000000040c007c0c */ /* 0x000fe4000bf66270 */
[-C--:B------:R-:W-:Y:S01]  /*11100*/  @!P1 LEA R6, P5, R24, R0.reuse, 0x2 ;  /* 0x0000000018069211 */ /* 0x080fe200078a10ff */
[----:B------:R0:W-:Y:S01]  /*11110*/  @!P4 ST.E.64 desc[UR42][R4.64], R26 ;  /* 0x0000001a0400c985 */ /* 0x0001e2000c101b2a */
[----:B------:R-:W-:Y:S02]  /*11120*/  ISETP.GE.AND P4, PT, R13, UR4, PT ;  /* 0x000000040d007c0c */ /* 0x000fe4000bf86270 */
[----:B0-----:R-:W-:-:S04]  /*11130*/  @!P2 LEA R4, P6, R15, R0, 0x2 ;  /* 0x000000000f04a211 */ /* 0x001fc800078c10ff */
[----:B------:R-:W-:Y:S01]  /*11140*/  @!P2 LEA.HI.X R5, R15, R10, R25, 0x2, P6 ;  /* 0x0000000a0f05a211 */ /* 0x000fe200030f1419 */
[C---:B------:R-:W-:Y:S01]  /*11150*/  VIADD R25, R197.reuse, 0x10 ;  /* 0x00000010c5197836 */ /* 0x040fe20000000000 */
[----:B------:R-:W-:Y:S01]  /*11160*/  @!P0 LEA R8, P6, R14, R0, 0x2 ;  /* 0x000000000e088211 */ /* 0x000fe200078c10ff */
[C---:B------:R-:W-:Y:S02]  /*11170*/  VIADD R15, R197.reuse, 0x18 ;  /* 0x00000018c50f7836 */ /* 0x040fe40000000000 */
[----:B------:R0:W-:Y:S01]  /*11180*/  @!P2 ST.E.64 desc[UR42][R4.64], R30 ;  /* 0x0000001e0400a985 */ /* 0x0001e2000c101b2a */
[----:B------:R-:W-:Y:S02]  /*11190*/  SHF.R.S32.HI R25, RZ, 0x1f, R25 ;  /* 0x0000001fff197819 */ /* 0x000fe40000011419 */
[----:B------:R-:W-:Y:S02]  /*111a0*/  SHF.R.S32.HI R15, RZ, 0x1f, R15 ;  /* 0x0000001fff0f7819 */ /* 0x000fe4000001140f */
[-C--:B------:R-:W-:Y:S01]  /*111b0*/  @!P1 LEA.HI.X R7, R24, R10.reuse, R25, 0x2, P5 ;  /* 0x0000000a18079211 */ /* 0x080fe200028f1419 */
[C---:B------:R-:W-:Y:S01]  /*111c0*/  VIADD R25, R197.reuse, 0x20 ;  /* 0x00000020c5197836 */ /* 0x040fe20000000000 */
[----:B------:R-:W-:Y:S01]  /*111d0*/  @!P0 LEA.HI.X R9, R14, R10, R15, 0x2, P6 ;  /* 0x0000000a0e098211 */ /* 0x000fe200030f140f */
[----:B------:R-:W-:Y:S01]  /*111e0*/  VIADD R15, R197, 0x38 ;  /* 0x00000038c50f7836 */ /* 0x000fe20000000000 */
[----:B------:R-:W-:Y:S01]  /*111f0*/  ISETP.GE.AND P5, PT, R11, UR4, PT ;  /* 0x000000040b007c0c */ /* 0x000fe2000bfa6270 */
[----:B------:R1:W-:Y:S01]  /*11200*/  @!P1 ST.E.64 desc[UR42][R6.64], R34 ;  /* 0x0000002206009985 */ /* 0x0003e2000c101b2a */
[----:B------:R-:W-:Y:S01]  /*11210*/  SHF.R.S32.HI R25, RZ, 0x1f, R25 ;  /* 0x0000001fff197819 */ /* 0x000fe20000011419 */
[----:B------:R-:W-:Y:S01]  /*11220*/  VIADD R14, R197, 0x48 ;  /* 0x00000048c50e7836 */ /* 0x000fe20000000000 */
[C---:B0-----:R-:W-:Y:S01]  /*11230*/  @!P3 LEA R4, P1, R12.reuse, R0, 0x2 ;  /* 0x000000000c04b211 */ /* 0x041fe200078210ff */
[----:B------:R0:W-:Y:S01]  /*11240*/  @!P0 ST.E.64 desc[UR42][R8.64], R38 ;  /* 0x0000002608008985 */ /* 0x0001e2000c101b2a */
[----:B------:R-:W-:Y:S01]  /*11250*/  ISETP.GE.AND P0, PT, R15, UR4, PT ;  /* 0x000000040f007c0c */ /* 0x000fe2000bf06270 */
[C---:B------:R-:W-:Y:S01]  /*11260*/  VIADD R24, R197.reuse, 0x40 ;  /* 0x00000040c5187836 */ /* 0x040fe20000000000 */
[----:B------:R-:W-:Y:S01]  /*11270*/  @!P3 LEA.HI.X R5, R12, R10, R25, 0x2, P1 ;  /* 0x0000000a0c05b211 */ /* 0x000fe200008f1419 */
[----:B------:R-:W-:-:S02]  /*11280*/  VIADD R25, R197, 0x28 ;  /* 0x00000028c5197836 */ /* 0x000fc40000000000 */
[----:B------:R-:W-:Y:S01]  /*11290*/  VIADD R12, R197, 0x30 ;  /* 0x00000030c50c7836 */ /* 0x000fe20000000000 */
[----:B------:R-:W-:Y:S01]  /*112a0*/  ISETP.GE.AND P1, PT, R24, UR4, PT ;  /* 0x0000000418007c0c */ /* 0x000fe2000bf26270 */
[----:B------:R2:W-:Y:S01]  /*112b0*/  @!P3 ST.E.64 desc[UR42][R4.64], R42 ;  /* 0x0000002a0400b985 */ /* 0x0005e2000c101b2a */
[C---:B-1----:R-:W-:Y:S02]  /*112c0*/  @!P4 LEA R6, P2, R13.reuse, R0, 0x2 ;  /* 0x000000000d06c211 */ /* 0x042fe400078410ff */
[----:B------:R-:W-:Y:S02]  /*112d0*/  SHF.R.S32.HI R25, RZ, 0x1f, R25 ;  /* 0x0000001fff197819 */ /* 0x000fe40000011419 */
[----:B------:R-:W-:Y:S02]  /*112e0*/  SHF.R.S32.HI R12, RZ, 0x1f, R12 ;  /* 0x0000001fff0c7819 */ /* 0x000fe4000001140c */
[----:B------:R-:W-:Y:S01]  /*112f0*/  @!P4 LEA.HI.X R7, R13, R10, R25, 0x2, P2 ;  /* 0x0000000a0d07c211 */ /* 0x000fe200010f1419 */
[----:B------:R-:W-:Y:S01]  /*11300*/  VIADD R25, R197, 0x38 ;  /* 0x00000038c5197836 */ /* 0x000fe20000000000 */
[----:B0-----:R-:W-:Y:S01]  /*11310*/  @!P5 LEA R8, P6, R11, R0, 0x2 ;  /* 0x000000000b08d211 */ /* 0x001fe200078c10ff */
[----:B------:R-:W-:Y:S01]  /*11320*/  VIADD R13, R197, 0x58 ;  /* 0x00000058c50d7836 */ /* 0x000fe20000000000 */
[----:B------:R-:W-:Y:S01]  /*11330*/  ISETP.GE.AND P2, PT, R14, UR4, PT ;  /* 0x000000040e007c0c */ /* 0x000fe2000bf46270 */
[----:B------:R0:W-:Y:S01]  /*11340*/  @!P4 ST.E.64 desc[UR42][R6.64], R46 ;  /* 0x0000002e0600c985 */ /* 0x0001e2000c101b2a */
[----:B------:R-:W-:Y:S01]  /*11350*/  @!P5 LEA.HI.X R9, R11, R10, R12, 0x2, P6 ;  /* 0x0000000a0b09d211 */ /* 0x000fe200030f140c */
[----:B------:R-:W-:Y:S01]  /*11360*/  VIADD R12, R197, 0x50 ;  /* 0x00000050c50c7836 */ /* 0x000fe20000000000 */
[----:B--2---:R-:W-:Y:S01]  /*11370*/  @!P0 LEA R4, P6, R15, R0, 0x2 ;  /* 0x000000000f048211 */ /* 0x004fe200078c10ff */
[----:B------:R-:W-:Y:S01]  /*11380*/  VIADD R11, R197, 0x60 ;  /* 0x00000060c50b7836 */ /* 0x000fe20000000000 */
[----:B------:R-:W-:Y:S01]  /*11390*/  SHF.R.S32.HI R25, RZ, 0x1f, R25 ;  /* 0x0000001fff197819 */ /* 0x000fe20000011419 */
[----:B------:R1:W-:Y:S01]  /*113a0*/  @!P5 ST.E.64 desc[UR42][R8.64], R50 ;  /* 0x000000320800d985 */ /* 0x0003e2000c101b2a */
[----:B------:R-:W-:-:S02]  /*113b0*/  ISETP.GE.AND P3, PT, R12, UR4, PT ;  /* 0x000000040c007c0c */ /* 0x000fc4000bf66270 */
[----:B------:R-:W-:Y:S01]  /*113c0*/  @!P0 LEA.HI.X R5, R15, R10, R25, 0x2, P6 ;  /* 0x0000000a0f058211 */ /* 0x000fe200030f1419 */
[----:B------:R-:W-:Y:S01]  /*113d0*/  VIADD R15, R197, 0x48 ;  /* 0x00000048c50f7836 */ /* 0x000fe20000000000 */
[----:B------:R-:W-:Y:S01]  /*113e0*/  ISETP.GE.AND P4, PT, R13, UR4, PT ;  /* 0x000000040d007c0c */ /* 0x000fe2000bf86270 */
[----:B------:R-:W-:Y:S01]  /*113f0*/  VIADD R25, R197, 0x40 ;  /* 0x00000040c5197836 */ /* 0x000fe20000000000 */
[-C--:B0-----:R-:W-:Y:S01]  /*11400*/  @!P1 LEA R6, P5, R24, R0.reuse, 0x2 ;  /* 0x0000000018069211 */ /* 0x081fe200078a10ff */
[----:B------:R0:W-:Y:S01]  /*11410*/  @!P0 ST.E.64 desc[UR42][R4.64], R54 ;  /* 0x0000003604008985 */ /* 0x0001e2000c101b2a */
[----:B------:R-:W-:Y:S02]  /*11420*/  SHF.R.S32.HI R15, RZ, 0x1f, R15 ;  /* 0x0000001fff0f7819 */ /* 0x000fe4000001140f */
[----:B------:R-:W-:Y:S02]  /*11430*/  SHF.R.S32.HI R25, RZ, 0x1f, R25 ;  /* 0x0000001fff197819 */ /* 0x000fe40000011419 */
[----:B-1----:R-:W-:-:S02]  /*11440*/  @!P2 LEA R8, P6, R14, R0, 0x2 ;  /* 0x000000000e08a211 */ /* 0x002fc400078c10ff */
[-C--:B------:R-:W-:Y:S02]  /*11450*/  @!P1 LEA.HI.X R7, R24, R10.reuse, R25, 0x2, P5 ;  /* 0x0000000a18079211 */ /* 0x080fe400028f1419 */
[----:B------:R-:W-:Y:S01]  /*11460*/  @!P2 LEA.HI.X R9, R14, R10, R15, 0x2, P6 ;  /* 0x0000000a0e09a211 */ /* 0x000fe200030f140f */
[----:B------:R-:W-:Y:S01]  /*11470*/  VIADD R14, R197, 0x50 ;  /* 0x00000050c50e7836 */ /* 0x000fe20000000000 */
[----:B------:R-:W-:Y:S01]  /*11480*/  ISETP.GE.AND P5, PT, R11, UR4, PT ;  /* 0x000000040b007c0c */ /* 0x000fe2000bfa6270 */
[----:B------:R1:W-:Y:S01]  /*11490*/  @!P1 ST.E.64 desc[UR42][R6.64], R58 ;  /* 0x0000003a06009985 */ /* 0x0003e2000c101b2a */
[----:B------:R-:W-:Y:S02]  /*114a0*/  ISETP.GE.AND P0, PT, R222, UR4, PT ;  /* 0x00000004de007c0c */ /* 0x000fe4000bf06270 */
[----:B0-----:R-:W-:Y:S01]  /*114b0*/  @!P3 LEA R4, P6, R12, R0, 0x2 ;  /* 0x000000000c04b211 */ /* 0x001fe200078c10ff */
[----:B------:R0:W-:Y:S01]  /*114c0*/  @!P2 ST.E.64 desc[UR42][R8.64], R62 ;  /* 0x0000003e0800a985 */ /* 0x0001e2000c101b2a */
[----:B------:R-:W-:-:S02]  /*114d0*/  SHF.R.S32.HI R14, RZ, 0x1f, R14 ;  /* 0x0000001fff0e7819 */ /* 0x000fc4000001140e */
[----:B------:R-:W-:Y:S02]  /*114e0*/  ISETP.GE.AND P1, PT, R218, UR4, PT ;  /* 0x00000004da007c0c */ /* 0x000fe4000bf26270 */
[----:B------:R-:W-:Y:S01]  /*114f0*/  @!P3 LEA.HI.X R5, R12, R10, R14, 0x2, P6 ;  /* 0x0000000a0c05b211 */ /* 0x000fe200030f140e */
[C---:B------:R-:W-:Y:S02]  /*11500*/  VIADD R14, R197.reuse, 0x58 ;  /* 0x00000058c50e7836 */ /* 0x040fe40000000000 */
[----:B------:R-:W-:Y:S01]  /*11510*/  VIADD R12, R197, 0x60 ;  /* 0x00000060c50c7836 */ /* 0x000fe20000000000 */
[----:B-1----:R-:W-:Y:S01]  /*11520*/  @!P4 LEA R6, P2, R13, R0, 0x2 ;  /* 0x000000000d06c211 */ /* 0x002fe200078410ff */
[----:B------:R1:W-:Y:S01]  /*11530*/  @!P3 ST.E.64 desc[UR42][R4.64], R66 ;  /* 0x000000420400b985 */ /* 0x0003e2000c101b2a */
[----:B------:R-:W-:Y:S02]  /*11540*/  SHF.R.S32.HI R14, RZ, 0x1f, R14 ;  /* 0x0000001fff0e7819 */ /* 0x000fe4000001140e */
[----:B------:R-:W-:-:S02]  /*11550*/  SHF.R.S32.HI R12, RZ, 0x1f, R12 ;  /* 0x0000001fff0c7819 */ /* 0x000fc4000001140c */
[----:B0-----:R-:W-:Y:S02]  /*11560*/  @!P5 LEA R8, P6, R11, R0, 0x2 ;  /* 0x000000000b08d211 */ /* 0x001fe400078c10ff */
[-C--:B------:R-:W-:Y:S02]  /*11570*/  @!P4 LEA.HI.X R7, R13, R10.reuse, R14, 0x2, P2 ;  /* 0x0000000a0d07c211 */ /* 0x080fe400010f140e */
[----:B------:R-:W-:Y:S01]  /*11580*/  @!P5 LEA.HI.X R9, R11, R10, R12, 0x2, P6 ;  /* 0x0000000a0b09d211 */ /* 0x000fe200030f140c */
[----:B------:R-:W-:Y:S01]  /*11590*/  VIADD R11, R197, 0x68 ;  /* 0x00000068c50b7836 */ /* 0x000fe20000000000 */
[----:B------:R-:W-:Y:S01]  /*115a0*/  ISETP.GE.AND P2, PT, R196, UR4, PT ;  /* 0x00000004c4007c0c */ /* 0x000fe2000bf46270 */
[----:B------:R0:W-:Y:S01]  /*115b0*/  @!P4 ST.E.64 desc[UR42][R6.64], R70 ;  /* 0x000000460600c985 */ /* 0x0001e2000c101b2a */
[----:B-1----:R-:W-:Y:S02]  /*115c0*/  @!P0 LEA R4, P4, R222, R0, 0x2 ;  /* 0x00000000de048211 */ /* 0x002fe400078810ff */
[----:B------:R-:W-:Y:S01]  /*115d0*/  SHF.R.S32.HI R11, RZ, 0x1f, R11 ;  /* 0x0000001fff0b7819 */ /* 0x000fe2000001140b */
[----:B------:R1:W-:Y:S01]  /*115e0*/  @!P5 ST.E.64 desc[UR42][R8.64], R74 ;  /* 0x0000004a0800d985 */ /* 0x0003e2000c101b2a */
[----:B------:R-:W-:-:S02]  /*115f0*/  ISETP.GE.AND P5, PT, R183, UR4, PT ;  /* 0x00000004b7007c0c */ /* 0x000fc4000bfa6270 */
[----:B------:R-:W-:Y:S02]  /*11600*/  @!P0 LEA.HI.X R5, R222, R10, R11, 0x2, P4 ;  /* 0x0000000ade058211 */ /* 0x000fe400020f140b */
[----:B------:R-:W-:-:S03]  /*11610*/  ISETP.GE.AND P4, PT, R181, UR4, PT ;  /* 0x00000004b5007c0c */ /* 0x000fc6000bf86270 */
[----:B------:R2:W-:Y:S01]  /*11620*/  @!P0 ST.E.64 desc[UR42][R4.64], R78 ;  /* 0x0000004e04008985 */ /* 0x0005e2000c101b2a */
[----:B0-----:R-:W-:-:S04]  /*11630*/  @!P1 LEA R6, P3, R218, R0, 0x2 ;  /* 0x00000000da069211 */ /* 0x001fc800078610ff */
[----:B------:R-:W-:Y:S02]  /*11640*/  @!P1 LEA.HI.X R7, R218, R10, R219, 0x2, P3 ;  /* 0x0000000ada079211 */ /* 0x000fe400018f14db */
[C---:B-1----:R-:W-:Y:S02]  /*11650*/  @!P2 LEA R8, P6, R196.reuse, R0, 0x2 ;  /* 0x00000000c408a211 */ /* 0x042fe400078c10ff */
[----:B------:R-:W-:Y:S01]  /*11660*/  ISETP.GE.AND P3, PT, R179, UR4, PT ;  /* 0x00000004b3007c0c */ /* 0x000fe2000bf66270 */
[----:B------:R0:W-:Y:S01]  /*11670*/  @!P1 ST.E.64 desc[UR42][R6.64], R82 ;  /* 0x0000005206009985 */ /* 0x0001e2000c101b2a */
[----:B------:R-:W-:Y:S02]  /*11680*/  @!P2 LEA.HI.X R9, R196, R10, R211, 0x2, P6 ;  /* 0x0000000ac409a211 */ /* 0x000fe400030f14d3 */
[----:B------:R-:W-:Y:S02]  /*11690*/  ISETP.GE.AND P1, PT, R175, UR4, PT ;  /* 0x00000004af007c0c */ /* 0x000fe4000bf26270 */
[----:B--2---:R-:W-:Y:S01]  /*116a0*/  @!P5 LEA R4, P6, R183, R0, 0x2 ;  /* 0x00000000b704d211 */ /* 0x004fe200078c10ff */
[----:B------:R1:W-:Y:S01]  /*116b0*/  @!P2 ST.E.64 desc[UR42][R8.64], R86 ;  /* 0x000000560800a985 */ /* 0x0003e2000c101b2a */
[----:B------:R-:W-:-:S02]  /*116c0*/  ISETP.GE.AND P2, PT, R177, UR4, PT ;  /* 0x00000004b1007c0c */ /* 0x000fc4000bf46270 */
[----:B------:R-:W-:Y:S02]  /*116d0*/  @!P5 LEA.HI.X R5, R183, R10, R184, 0x2, P6 ;  /* 0x0000000ab705d211 */ /* 0x000fe400030f14b8 */
[----:B0-----:R-:W-:-:S03]  /*116e0*/  @!P4 LEA R6, P0, R181, R0, 0x2 ;  /* 0x00000000b506c211 */ /* 0x001fc600078010ff */
[----:B------:R0:W-:Y:S01]  /*116f0*/  @!P5 ST.E.64 desc[UR42][R4.64], R90 ;  /* 0x0000005a0400d985 */ /* 0x0001e2000c101b2a */
[----:B------:R-:W-:Y:S02]  /*11700*/  ISETP.GE.AND P5, PT, R171, UR4, PT ;  /* 0x00000004ab007c0c */ /* 0x000fe4000bfa6270 */
[----:B------:R-:W-:Y:S02]  /*11710*/  @!P4 LEA.HI.X R7, R181, R10, R182, 0x2, P0 ;  /* 0x0000000ab507c211 */ /* 0x000fe400000f14b6 */
[----:B------:R-:W-:Y:S02]  /*11720*/  ISETP.GE.AND P0, PT, R173, UR4, PT ;  /* 0x00000004ad007c0c */ /* 0x000fe4000bf06270 */
[----:B-1----:R-:W-:Y:S01]  /*11730*/  @!P3 LEA R8, P6, R179, R0, 0x2 ;  /* 0x00000000b308b211 */ /* 0x002fe200078c10ff */
[----:B------:R1:W-:Y:S01]  /*11740*/  @!P4 ST.E.64 desc[UR42][R6.64], R94 ;  /* 0x0000005e0600c985 */ /* 0x0003e2000c101b2a */
[----:B------:R-:W-:Y:S02]  /*11750*/  ISETP.GE.AND P4, PT, R169, UR4, PT ;  /* 0x00000004a9007c0c */ /* 0x000fe4000bf86270 */
[----:B------:R-:W-:-:S02]  /*11760*/  @!P3 LEA.HI.X R9, R179, R10, R180, 0x2, P6 ;  /* 0x0000000ab309b211 */ /* 0x000fc400030f14b4 */
[----:B0-----:R-:W-:-:S03]  /*11770*/  @!P2 LEA R4, P6, R177, R0, 0x2 ;  /* 0x00000000b104a211 */ /* 0x001fc600078c10ff */
[----:B------:R0:W-:Y:S01]  /*11780*/  @!P3 ST.E.64 desc[UR42][R8.64], R98 ;  /* 0x000000620800b985 */ /* 0x0001e2000c101b2a */
[----:B------:R-:W-:Y:S02]  /*11790*/  @!P2 LEA.HI.X R5, R177, R10, R178, 0x2, P6 ;  /* 0x0000000ab105a211 */ /* 0x000fe400030f14b2 */
[----:B-1----:R-:W-:-:S03]  /*117a0*/  @!P1 LEA R6, P3, R175, R0, 0x2 ;  /* 0x00000000af069211 */ /* 0x002fc600078610ff */
[----:B------:R1:W-:Y:S01]  /*117b0*/  @!P2 ST.E.64 desc[UR42][R4.64], R102 ;  /* 0x000000660400a985 */ /* 0x0003e2000c101b2a */
[----:B------:R-:W-:Y:S02]  /*117c0*/  @!P1 LEA.HI.X R7, R175, R10, R176, 0x2, P3 ;  /* 0x0000000aaf079211 */ /* 0x000fe400018f14b0 */
[----:B------:R-:W-:Y:S02]  /*117d0*/  ISETP.GE.AND P3, PT, R167, UR4, PT ;  /* 0x00000004a7007c0c */ /* 0x000fe4000bf66270 */
[C---:B0-----:R-:W-:Y:S01]  /*117e0*/  @!P0 LEA R8, P6, R173.reuse, R0, 0x2 ;  /* 0x00000000ad088211 */ /* 0x041fe200078c10ff */
[----:B------:R0:W-:Y:S03]  /*117f0*/  @!P1 ST.E.64 desc[UR42][R6.64], R106 ;  /* 0x0000006a06009985 */ /* 0x0001e6000c101b2a */
[----:B------:R-:W-:Y:S02]  /*11800*/  @!P0 LEA.HI.X R9, R173, R10, R174, 0x2, P6 ;  /* 0x0000000aad098211 */ /* 0x000fe400030f14ae */
[----:B-1----:R-:W-:-:S03]  /*11810*/  @!P5 LEA R4, P1, R171, R0, 0x2 ;  /* 0x00000000ab04d211 */ /* 0x002fc600078210ff */
[----:B------:R1:W-:Y:S01]  /*11820*/  @!P0 ST.E.64 desc[UR42][R8.64], R110 ;  /* 0x0000006e08008985 */ /* 0x0003e2000c101b2a */
[----:B------:R-:W-:Y:S02]  /*11830*/  ISETP.GE.AND P0, PT, R165, UR4, PT ;  /* 0x00000004a5007c0c */ /* 0x000fe4000bf06270 */
[----:B------:R-:W-:Y:S02]  /*11840*/  @!P5 LEA.HI.X R5, R171, R10, R172, 0x2, P1 ;  /* 0x0000000aab05d211 */ /* 0x000fe400008f14ac */
[----:B------:R-:W-:Y:S02]  /*11850*/  ISETP.GE.AND P1, PT, R163, UR4, PT ;  /* 0x00000004a3007c0c */ /* 0x000fe4000bf26270 */
[C---:B0-----:R-:W-:Y:S01]  /*11860*/  @!P4 LEA R6, P2, R169.reuse, R0, 0x2 ;  /* 0x00000000a906c211 */ /* 0x041fe200078410ff */
[----:B------:R0:W-:Y:S03]  /*11870*/  @!P5 ST.E.64 desc[UR42][R4.64], R114 ;  /* 0x000000720400d985 */ /* 0x0001e6000c101b2a */
[----:B------:R-:W-:-:S02]  /*11880*/  @!P4 LEA.HI.X R7, R169, R10, R170, 0x2, P2 ;  /* 0x0000000aa907c211 */ /* 0x000fc400010f14aa */
[----:B------:R-:W-:Y:S02]  /*11890*/  ISETP.GE.AND P2, PT, R157, UR4, PT ;  /* 0x000000049d007c0c */ /* 0x000fe4000bf46270 */
[----:B-1----:R-:W-:Y:S01]  /*118a0*/  @!P3 LEA R8, P6, R167, R0, 0x2 ;  /* 0x00000000a708b211 */ /* 0x002fe200078c10ff */
[----:B------:R1:W-:Y:S01]  /*118b0*/  @!P4 ST.E.64 desc[UR42][R6.64], R118 ;  /* 0x000000760600c985 */ /* 0x0003e2000c101b2a */
[----:B------:R-:W-:Y:S02]  /*118c0*/  ISETP.GE.AND P4, PT, R161, UR4, PT ;  /* 0x00000004a1007c0c */ /* 0x000fe4000bf86270 */
[----:B------:R-:W-:Y:S02]  /*118d0*/  @!P3 LEA.HI.X R9, R167, R10, R168, 0x2, P6 ;  /* 0x0000000aa709b211 */ /* 0x000fe400030f14a8 */
[----:B0-----:R-:W-:-:S03]  /*118e0*/  @!P1 LEA R4, P6, R163, R0, 0x2 ;  /* 0x00000000a3049211 */ /* 0x001fc600078c10ff */
[----:B------:R0:W-:Y:S01]  /*118f0*/  @!P3 ST.E.64 desc[UR42][R8.64], R122 ;  /* 0x0000007a0800b985 */ /* 0x0001e2000c101b2a */
[----:B------:R-:W-:Y:S02]  /*11900*/  ISETP.GE.AND P3, PT, R159, UR4, PT ;  /* 0x000000049f007c0c */ /* 0x000fe4000bf66270 */
[----:B------:R-:W-:Y:S02]  /*11910*/  @!P1 LEA.HI.X R5, R163, R10, R164, 0x2, P6 ;  /* 0x0000000aa3059211 */ /* 0x000fe400030f14a4 */
[----:B-1----:R-:W-:-:S04]  /*11920*/  @!P0 LEA R6, P5, R165, R0, 0x2 ;  /* 0x00000000a5068211 */ /* 0x002fc800078a10ff */
[----:B------:R-:W-:Y:S02]  /*11930*/  @!P0 LEA.HI.X R7, R165, R10, R166, 0x2, P5 ;  /* 0x0000000aa5078211 */ /* 0x000fe400028f14a6 */
[----:B------:R-:W-:-:S03]  /*11940*/  ISETP.GE.AND P5, PT, R152, UR4, PT ;  /* 0x0000000498007c0c */ /* 0x000fc6000bfa6270 */
[----:B------:R1:W-:Y:S04]  /*11950*/  @!P0 ST.E.64 desc[UR42][R6.64], R126 ;  /* 0x0000007e06008985 */ /* 0x0003e8000c101b2a */
[----:B------:R2:W-:Y:S01]  /*11960*/  @!P1 ST.E.64 desc[UR42][R4.64], R130 ;  /* 0x0000008204009985 */ /* 0x0005e2000c101b2a */
[----:B0-----:R-:W-:-:S04]  /*11970*/  @!P2 LEA R8, P1, R157, R0, 0x2 ;  /* 0x000000009d08a211 */ /* 0x001fc800078210ff */
[----:B------:R-:W-:Y:S02]  /*11980*/  @!P2 LEA.HI.X R9, R157, R10, R158, 0x2, P1 ;  /* 0x0000000a9d09a211 */ /* 0x000fe400008f149e */
[-C--:B-1----:R-:W-:Y:S02]  /*11990*/  @!P4 LEA R6, P0, R161, R0.reuse, 0x2 ;  /* 0x00000000a106c211 */ /* 0x082fe400078010ff */
[----:B--2---:R-:W-:Y:S02]  /*119a0*/  @!P3 LEA R4, P6, R159, R0, 0x2 ;  /* 0x000000009f04b211 */ /* 0x004fe400078c10ff */
[----:B------:R-:W-:Y:S02]  /*119b0*/  @!P4 LEA.HI.X R7, R161, R10, R162, 0x2, P0 ;  /* 0x0000000aa107c211 */ /* 0x000fe400000f14a2 */
[C---:B------:R-:W-:Y:S02]  /*119c0*/  @!P5 LEA R12, P0, R152.reuse, R0, 0x2 ;  /* 0x00000000980cd211 */ /* 0x040fe400078010ff */
[-C--:B------:R-:W-:Y:S01]  /*119d0*/  @!P3 LEA.HI.X R5, R159, R10.reuse, R160, 0x2, P6 ;  /* 0x0000000a9f05b211 */ /* 0x080fe200030f14a0 */
[----:B------:R4:W-:Y:S01]  /*119e0*/  @!P4 ST.E.64 desc[UR42][R6.64], R134 ;  /* 0x000000860600c985 */ /* 0x0009e2000c101b2a */
[----:B------:R-:W-:-:S02]  /*119f0*/  @!P5 LEA.HI.X R13, R152, R10, R156, 0x2, P0 ;  /* 0x0000000a980dd211 */ /* 0x000fc400000f149c */
[----:B------:R-:W-:Y:S01]  /*11a00*/  ISETP.GE.AND P0, PT, R20, UR4, PT ;  /* 0x0000000414007c0c */ /* 0x000fe2000bf06270 */
[----:B------:R4:W-:Y:S04]  /*11a10*/  @!P3 ST.E.64 desc[UR42][R4.64], R138 ;  /* 0x0000008a0400b985 */ /* 0x0009e8000c101b2a */
[----:B------:R4:W-:Y:S04]  /*11a20*/  @!P2 ST.E.64 desc[UR42][R8.64], R142 ;  /* 0x0000008e0800a985 */ /* 0x0009e8000c101b2a */
[----:B------:R4:W-:Y:S04]  /*11a30*/  @!P5 ST.E.64 desc[UR42][R12.64], R146 ;  /* 0x000000920c00d985 */ /* 0x0009e8000c101b2a */
[----:B------:R-:W-:Y:S05]  /*11a40*/  @P0 BRA `(.L_x_3923) ;  /* 0x0000001000280947 */ /* 0x000fea0003800000 */
[----:B----4-:R-:W-:-:S04]  /*11a50*/  LEA R4, P0, R20, R0, 0x2 ;  /* 0x0000000014047211 */ /* 0x010fc800078010ff */
[----:B------:R-:W-:-:S05]  /*11a60*/  LEA.HI.X R5, R20, R10, R21, 0x2, P0 ;  /* 0x0000000a14057211 */ /* 0x000fca00000f1415 */
[----:B------:R0:W-:Y:S01]  /*11a70*/  ST.E.64 desc[UR42][R4.64], R150 ;  /* 0x0000009604007985 */ /* 0x0001e2000c101b2a */
[----:B------:R-:W-:Y:S05]  /*11a80*/  BRA `(.L_x_3923) ;  /* 0x0000001000187947 */ /* 0x000fea0003800000 */
.L_x_3917:
[----:B------:R-:W4:Y:S01]  /*11a90*/  LDL.LU R6, [R1+0x1c] ;  /* 0x00001c0001067983 */ /* 0x000f220000300800 */
[----:B------:R-:W-:Y:S01]  /*11aa0*/  ULDC.64 UR6, c[0x0][0xc08] ;  /* 0x0003020000067ab9 */ /* 0x000fe20000000a00 */
[----:B------:R-:W-:Y:S02]  /*11ab0*/  ULDC.64 UR4, c[0x0][0xc00] ;  /* 0x0003000000047ab9 */ /* 0x000fe40000000a00 */
[----:B------:R-:W2:Y:S04]  /*11ac0*/  LDL.LU R0, [R1+0x20] ;  /* 0x0000200001007983 */ /* 0x000ea80000300800 */
[----:B01----:R-:W3:Y:S01]  /*11ad0*/  LDL R10, [R1+0x18] ;  /* 0x00001800010a7983 */ /* 0x003ee20000100800 */
[----:B------:R-:W-:Y:S01]  /*11ae0*/  ISETP.NE.U32.AND P1, PT, RZ, UR6, PT ;  /* 0x00000006ff007c0c */ /* 0x000fe2000bf25070 */
[----:B------:R-:W-:Y:S01]  /*11af0*/  IMAD.MOV.U32 R3, RZ, RZ, RZ ;  /* 0x000000ffff037224 */ /* 0x000fe200078e00ff */
[----:B------:R-:W-:-:S02]  /*11b00*/  ISETP.NE.U32.AND P0, PT, RZ, UR4, PT ;  /* 0x00000004ff007c0c */ /* 0x000fc4000bf05070 */
[----:B------:R-:W-:Y:S02]  /*11b10*/  ISETP.NE.AND.EX P1, PT, RZ, UR7, PT, P1 ;  /* 0x00000007ff007c0c */ /* 0x000fe4000bf25310 */
[----:B------:R-:W-:Y:S01]  /*11b20*/  ISETP.NE.AND.EX P0, PT, RZ, UR5, PT, P0 ;  /* 0x00000005ff007c0c */ /* 0x000fe2000bf05300 */
[----:B------:R-:W0:Y:S01]  /*11b30*/  S2R R8, SR_TID.X ;  /* 0x0000000000087919 */ /* 0x000e220000002100 */
[----:B----4-:R-:W-:-:S04]  /*11b40*/  IADD3 R4, P2, R6, UR4, RZ ;  /* 0x0000000406047c10 */ /* 0x010fc8000ff5e0ff */
[----:B--2---:R-:W-:-:S05]  /*11b50*/  IADD3.X R5, R0, UR5, RZ, P2, !PT ;  /* 0x0000000500057c10 */ /* 0x004fca00097fe4ff */
[----:B------:R-:W-:Y:S01]  /*11b60*/  @P1 IADD3 R6, P2, R6, UR6, RZ ;  /* 0x0000000606061c10 */ /* 0x000fe2000ff5e0ff */
[----:B------:R-:W-:Y:S01]  /*11b70*/  ULDC UR4, c[0x0][0xa88] ;  /* 0x0002a20000047ab9 */ /* 0x000fe20000000800 */
[----:B------:R1:W5:Y:S02]  /*11b80*/  @P0 LDG.E R3, desc[UR42][R4.64] ;  /* 0x0000002a04030981 */ /* 0x000364000c1e1900 */
[----:B------:R-:W-:Y:S01]  /*11b90*/  @P1 IADD3.X R7, R0, UR7, RZ, P2, !PT ;  /* 0x0000000700071c10 */ /* 0x000fe200097fe4ff */
[----:B------:R-:W-:-:S06]  /*11ba0*/  IMAD.U32 R0, RZ, RZ, UR4 ;  /* 0x00000004ff007e24 */ /* 0x000fcc000f8e00ff */
[----:B------:R1:W5:Y:S01]  /*11bb0*/  @P1 LDG.E R0, desc[UR42][R6.64] ;  /* 0x0000002a06001981 */ /* 0x000362000c1e1900 */
[----:B---3--:R-:W-:Y:S01]  /*11bc0*/  ISETP.NE.AND P2, PT, R10, RZ, PT ;  /* 0x000000ff0a00720c */ /* 0x008fe20003f45270 */
[----:B0-----:R-:W-:-:S05]  /*11bd0*/  VIADD R9, R8, 0xffffff80 ;  /* 0xffffff8008097836 */ /* 0x001fca0000000000 */
[----:B------:R-:W-:-:S07]  /*11be0*/  ISETP.GT.AND P3, PT, R9, 0x3f, PT ;  /* 0x0000003f0900780c */ /* 0x000fce0003f64270 */
[----:B------:R-:W0:Y:S02]  /*11bf0*/  @!P2 LDC R10, c[0x0][0xad4] ;  /* 0x0002b500ff0aab82 */ /* 0x000e240000000800 */
[----:B0-----:R1:W-:Y:S01]  /*11c00*/  @!P2 STL [R1+0x18], R10 ;  /* 0x0000180a0100a387 */ /* 0x0013e20000100800 */
[----:B------:R-:W-:Y:S01]  /*11c10*/  ISETP.GT.AND P2, PT, R10, 0x1, PT ;  /* 0x000000010a00780c */ /* 0x000fe20003f44270 */
[----:B------:R-:W-:-:S12]  /*11c20*/  @P1 BRA `(.L_x_3926) ;  /* 0x0000000000101947 */ /* 0x000fd80003800000 */
[----:B------:R-:W-:Y:S05]  /*11c30*/  @!P0 BRA `(.L_x_3926) ;  /* 0x00000000000c8947 */ /* 0x000fea0003800000 */
[----:B-1----:R-:W2:Y:S04]  /*11c40*/  LDG.E R7, desc[UR42][R4.64] ;  /* 0x0000002a04077981 */ /* 0x002ea8000c1e1900 */
[----:B-----5:R-:W2:Y:S02]  /*11c50*/  LDG.E R0, desc[UR42][R4.64+0x4] ;  /* 0x0000042a04007981 */ /* 0x020ea4000c1e1900 */
[----:B--2---:R-:W-:-:S07]  /*11c60*/  IMAD.IADD R0, R0, 0x1, -R7 ;  /* 0x0000000100007824 */ /* 0x004fce00078e0a07 */
.L_x_3926:
[----:B-1----:R-:W2:Y:S04]  /*11c70*/  LDL.LU R5, [R1+0x14] ;  /* 0x0000140001057983 */ /* 0x002ea80000300800 */
[----:B------:R-:W3:Y:S01]  /*11c80*/  LDL.LU R4, [R1+0x40] ;  /* 0x0000400001047983 */ /* 0x000ee20000300800 */
[----:B------:R-:W-:Y:S01]  /*11c90*/  BSSY B1, `(.L_x_3927) ;  /* 0x0000038000017945 */ /* 0x000fe20003800000 */
[----:B-----5:R-:W-:Y:S02]  /*11ca0*/  SHF.R.S32.HI R26, RZ, 0x1f, R3 ;  /* 0x0000001fff1a7819 */ /* 0x020fe40000011403 */
[----:B--2---:R-:W-:Y:S02]  /*11cb0*/  SEL R29, R5, RZ, !P0 ;  /* 0x000000ff051d7207 */ /* 0x004fe40004000000 */
[----:B---3--:R-:W-:Y:S01]  /*11cc0*/  SEL R28, R4, RZ, !P0 ;  /* 0x000000ff041c7207 */ /* 0x008fe20004000000 */
[----:B------:R-:W-:Y:S06]  /*11cd0*/  @P3 BRA `(.L_x_3928) ;  /* 0x0000000000cc3947 */ /* 0x000fec0003800000 */
[----:B------:R-:W2:Y:S01]  /*11ce0*/  LDL R4, [R1+0x24] ;  /* 0x0000240001047983 */ /* 0x000ea20000100800 */
[----:B------:R-:W0:Y:S02]  /*11cf0*/  LDC R31, c[0x0][0xbe8] ;  /* 0x0002fa00ff1f7b82 */ /* 0x000e240000000800 */
[----:B0-----:R-:W-:Y:S02]  /*11d00*/  IMAD R5, R0, R31, RZ ;  /* 0x0000001f00057224 */ /* 0x001fe400078e02ff */
[----:B--2---:R-:W-:-:S04]  /*11d10*/  IMAD R4, R4, 0x40, R8 ;  /* 0x0000004004047824 */ /* 0x004fc800078e0208 */
[----:B------:R-:W-:-:S05]  /*11d20*/  VIADD R30, R4, 0xffffff80 ;  /* 0xffffff80041e7836 */ /* 0x000fca0000000000 */
[----:B------:R-:W-:-:S13]  /*11d30*/  ISETP.GE.AND P0, PT, R30, R5, PT ;  /* 0x000000051e00720c */ /* 0x000fda0003f06270 */
[----:B------:R-:W-:Y:S05]  /*11d40*/  @P0 BRA `(.L_x_3928) ;  /* 0x0000000000b00947 */ /* 0x000fea0003800000 */
[----:B------:R-:W2:Y:S01]  /*11d50*/  LDL.LU R32, [R1+0x38] ;  /* 0x0000380001207983 */ /* 0x000ea20000300800 */
[----:B------:R-:W-:Y:S01]  /*11d60*/  IMAD.MOV.U32 R24, RZ, RZ, 0x9b8 ;  /* 0x000009b8ff187424 */ /* 0x000fe200078e00ff */
[----:B------:R-:W-:Y:S01]  /*11d70*/  ISETP.GT.AND P0, PT, R10, 0x1, PT ;  /* 0x000000010a00780c */ /* 0x000fe20003f04270 */
[----:B------:R-:W-:Y:S01]  /*11d80*/  IMAD.MOV.U32 R21, RZ, RZ, R30 ;  /* 0x000000ffff157224 */ /* 0x000fe200078e001e */
[----:B------:R-:W-:Y:S01]  /*11d90*/  ISETP.NE.AND P1, PT, R31, 0x1, PT ;  /* 0x000000011f00780c */ /* 0x000fe20003f25270 */
[----:B------:R-:W0:Y:S01]  /*11da0*/  LDC.64 R10, c[0x0][0xba8] ;  /* 0x0002ea00ff0a7b82 */ /* 0x000e220000000a00 */
[----:B------:R-:W-:-:S07]  /*11db0*/  SEL R24, R24, 0x978, P0 ;  /* 0x0000097818187807 */ /* 0x000fce0000000000 */
[----:B------:R-:W1:Y:S08]  /*11dc0*/  LDC.64 R4, c[0x0][R24+0x220] ;  /* 0x0000880018047b82 */ /* 0x000e700000000a00 */
[----:B------:R-:W3:Y:S08]  /*11dd0*/  LDC.64 R12, c[0x0][R24+0x218] ;  /* 0x00008600180c7b82 */ /* 0x000ef00000000a00 */
[----:B------:R-:W4:Y:S08]  /*11de0*/  LDC.64 R6, c[0x0][R24+0x228] ;  /* 0x00008a0018067b82 */ /* 0x000f300000000a00 */
[----:B------:R-:W5:Y:S08]  /*11df0*/  @P1 LDC R15, c[0x0][0xbec] ;  /* 0x0002fb00ff0f1b82 */ /* 0x000f700000000800 */
[----:B------:R-:W4:Y:S08]  /*11e00*/  LDC.64 R8, c[0x0][R24+0x210] ;  /* 0x0000840018087b82 */ /* 0x000f300000000a00 */
[----:B------:R-:W4:Y:S01]  /*11e10*/  @P1 LDC R27, c[0x0][0xbf0] ;  /* 0x0002fc00ff1b1b82 */ /* 0x000f220000000800 */
[----:B-----5:R-:W-:-:S07]  /*11e20*/  @P1 IMAD.HI.U32 R20, R30, R15, RZ ;  /* 0x0000000f1e141227 */ /* 0x020fce00078e00ff */
[----:B0-----:R-:W0:Y:S01]  /*11e30*/  @!P0 LDC R10, c[0x0][0xb50] ;  /* 0x0002d400ff0a8b82 */ /* 0x001e220000000800 */
[-C--:B-1----:R-:W-:Y:S02]  /*11e40*/  IMAD R5, R5, R29.reuse, RZ ;  /* 0x0000001d05057224 */ /* 0x082fe400078e02ff */
[----:B------:R-:W-:-:S05]  /*11e50*/  IMAD.WIDE.U32 R14, R4, R29, RZ ;  /* 0x0000001d040e7225 */ /* 0x000fca00078e00ff */
[----:B------:R-:W1:Y:S01]  /*11e60*/  @!P0 LDC R11, c[0x0][0xb54] ;  /* 0x0002d500ff0b8b82 */ /* 0x000e620000000800 */
[-C--:B---3--:R-:W-:Y:S02]  /*11e70*/  IMAD R25, R13, R184.reuse, RZ ;  /* 0x000000b80d197224 */ /* 0x088fe400078e02ff */
[----:B------:R-:W-:Y:S01]  /*11e80*/  IMAD.WIDE.U32 R12, R12, R184, RZ ;  /* 0x000000b80c0c7225 */ /* 0x000fe200078e00ff */
[----:B----4-:R-:W-:-:S03]  /*11e90*/  @P1 SHF.R.U32.HI R21, RZ, R27, R20 ;  /* 0x0000001bff151219 */ /* 0x010fc60000011614 */
[----:B------:R-:W-:Y:S01]  /*11ea0*/  IMAD R27, R4, R28, R5 ;  /* 0x0000001c041b7224 */ /* 0x000fe200078e0205 */
[----:B------:R-:W-:Y:S01]  /*11eb0*/  IADD3 R12, P1, P3, R14, R12, R3 ;  /* 0x0000000c0e0c7210 */ /* 0x000fe20007b3e003 */
[----:B------:R-:W-:Y:S02]  /*11ec0*/  IMAD.IADD R25, R13, 0x1, R25 ;  /* 0x000000010d197824 */ /* 0x000fe400078e0219 */
[----:B------:R-:W-:Y:S02]  /*11ed0*/  IMAD.MOV R4, RZ, RZ, -R21 ;  /* 0x000000ffff047224 */ /* 0x000fe400078e0a15 */
[----:B------:R-:W-:Y:S01]  /*11ee0*/  IMAD.IADD R27, R15, 0x1, R27 ;  /* 0x000000010f1b7824 */ /* 0x000fe200078e021b */
[----:B--2---:R-:W-:-:S05]  /*11ef0*/  SEL R5, R32, RZ, P0 ;  /* 0x000000ff20057207 */ /* 0x004fca0000000000 */
[-C--:B------:R-:W-:Y:S02]  /*11f00*/  IMAD R13, R7, R5.reuse, RZ ;  /* 0x00000005070d7224 */ /* 0x080fe400078e02ff */
[----:B------:R-:W-:-:S04]  /*11f10*/  IMAD.WIDE.U32 R6, R6, R5, RZ ;  /* 0x0000000506067225 */ /* 0x000fc800078e00ff */
[----:B------:R-:W-:Y:S01]  /*11f20*/  IMAD R5, R31, R4, R30 ;  /* 0x000000041f057224 */ /* 0x000fe200078e021e */
[----:B------:R-:W-:Y:S01]  /*11f30*/  IADD3.X R4, R27, R25, R26, P1, P3 ;  /* 0x000000191b047210 */ /* 0x000fe20000fe641a */
[----:B------:R-:W-:Y:S01]  /*11f40*/  IMAD.IADD R13, R7, 0x1, R13 ;  /* 0x00000001070d7824 */ /* 0x000fe200078e020d */
[----:B------:R-:W-:Y:S02]  /*11f50*/  IADD3 R6, P0, P1, R21, R12, R6 ;  /* 0x0000000c15067210 */ /* 0x000fe4000791e006 */
[----:B------:R-:W-:-:S04]  /*11f60*/  SHF.R.S32.HI R21, RZ, 0x1f, R21 ;  /* 0x0000001fff157819 */ /* 0x000fc80000011415 */
[----:B------:R-:W-:Y:S01]  /*11f70*/  IADD3.X R7, R21, R4, R13, P0, P1 ;  /* 0x0000000415077210 */ /* 0x000fe200007e240d */
[-C--:B------:R-:W-:Y:S01]  /*11f80*/  IMAD R4, R9, R5.reuse, RZ ;  /* 0x0000000509047224 */ /* 0x080fe200078e02ff */
[----:B------:R-:W-:Y:S01]  /*11f90*/  SHF.R.S32.HI R13, RZ, 0x1f, R5 ;  /* 0x0000001fff0d7819 */ /* 0x000fe20000011405 */
[----:B------:R-:W-:-:S04]  /*11fa0*/  IMAD.WIDE.U32 R6, R8, R5, R6 ;  /* 0x0000000508067225 */ /* 0x000fc800078e0006 */
[----:B------:R-:W-:Y:S01]  /*11fb0*/  IMAD R13, R8, R13, R4 ;  /* 0x0000000d080d7224 */ /* 0x000fe200078e0204 */
[----:B0-----:R-:W-:Y:S01]  /*11fc0*/  LEA R10, P0, R6, R10, 0x2 ;  /* 0x0000000a060a7211 */ /* 0x001fe200078010ff */
[----:B------:R-:W-:Y:S02]  /*11fd0*/  IMAD.MOV.U32 R5, RZ, RZ, -0x800000 ;  /* 0xff800000ff057424 */ /* 0x000fe400078e00ff */
[----:B------:R-:W-:-:S05]  /*11fe0*/  IMAD.IADD R4, R7, 0x1, R13 ;  /* 0x0000000107047824 */ /* 0x000fca00078e020d */
[----:B-1----:R-:W-:-:S05]  /*11ff0*/  LEA.HI.X R11, R6, R11, R4, 0x2, P0 ;  /* 0x0000000b060b7211 */ /* 0x002fca00000f1404 */
[----:B------:R0:W-:Y:S02]  /*12000*/  STG.E desc[UR42][R10.64], R5 ;  /* 0x000000050a007986 */ /* 0x0001e4000c10192a */
.L_x_3928:
[----:B------:R-:W-:Y:S05]  /*12010*/  BSYNC B1 ;  /* 0x0000000000017941 */ /* 0x000fea0003800000 */
.L_x_3927:
[----:B------:R-:W-:Y:S05]  /*12020*/  @P2 BRA `(.L_x_3923) ;  /* 0x0000000800b02947 */ /* 0x000fea0003800000 */
[----:B------:R-:W2:Y:S01]  /*12030*/  LDL.LU R8, [R1+0x24] ;  /* 0x0000240001087983 */ /* 0x000ea20000300800 */
[----:B0-----:R-:W0:Y:S01]  /*12040*/  LDC R11, c[0x0][0xbe8] ;  /* 0x0002fa00ff0b7b82 */ /* 0x001e220000000800 */
[----:B------:R-:W-:Y:S01]  /*12050*/  ULDC.64 UR4, c[0x0][0xaa0] ;  /* 0x0002a80000047ab9 */ /* 0x000fe20000000a00 */
[----:B------:R-:W-:Y:S01]  /*12060*/  VIADD R39, R192, 0x40 ;  /* 0x00000040c0277836 */ /* 0x000fe20000000000 */
[----:B------:R-:W1:Y:S01]  /*12070*/  S2R R6, SR_TID.X ;  /* 0x0000000000067919 */ /* 0x000e620000002100 */
[----:B------:R-:W-:Y:S01]  /*12080*/  IMAD R4, R26, UR4, RZ ;  /* 0x000000041a047c24 */ /* 0x000fe2000f8e02ff */
[----:B------:R-:W-:Y:S01]  /*12090*/  BSSY B1, `(.L_x_3929) ;  /* 0x0000081000017945 */ /* 0x000fe20003800000 */
[----:B------:R-:W-:Y:S02]  /*120a0*/  VIADD R37, R192, 0x80 ;  /* 0x00000080c0257836 */ /* 0x000fe40000000000 */
[C---:B------:R-:W-:Y:S02]  /*120b0*/  IMAD R7, R3.reuse, UR5, R4 ;  /* 0x0000000503077c24 */ /* 0x040fe4000f8e0204 */
[----:B------:R-:W-:Y:S01]  /*120c0*/  IMAD.WIDE.U32 R4, R3, UR4, RZ ;  /* 0x0000000403047c25 */ /* 0x000fe2000f8e00ff */
[----:B------:R-:W-:Y:S01]  /*120d0*/  ULDC.64 UR4, c[0x0][0xae8] ;  /* 0x0002ba0000047ab9 */ /* 0x000fe20000000a00 */
[----:B------:R-:W3:Y:S02]  /*120e0*/  LDC R3, c[0x0][0xac8] ;  /* 0x0002b200ff037b82 */ /* 0x000ee40000000800 */
[----:B------:R-:W-:-:S02]  /*120f0*/  IMAD.IADD R5, R5, 0x1, R7 ;  /* 0x0000000105057824 */ /* 0x000fc400078e0207 */
[----:B------:R-:W-:Y:S02]  /*12100*/  VIADD R35, R192, 0xc0 ;  /* 0x000000c0c0237836 */ /* 0x000fe40000000000 */
[----:B------:R-:W-:-:S04]  /*12110*/  IMAD.WIDE.U32 R4, R184, UR4, R4 ;  /* 0x00000004b8047c25 */ /* 0x000fc8000f8e0004 */
[----:B------:R-:W-:Y:S01]  /*12120*/  IMAD R5, R184, UR5, R5 ;  /* 0x00000005b8057c24 */ /* 0x000fe2000f8e0205 */
[----:B------:R-:W-:Y:S01]  /*12130*/  ULDC.64 UR4, c[0x0][0xaf0] ;  /* 0x0002bc0000047ab9 */ /* 0x000fe20000000a00 */
[----:B0-----:R-:W-:Y:S01]  /*12140*/  ISETP.NE.AND P0, PT, R11, 0x1, PT ;  /* 0x000000010b00780c */ /* 0x001fe20003f05270 */
[----:B------:R-:W-:Y:S02]  /*12150*/  IMAD R21, R0, R11, RZ ;  /* 0x0000000b00157224 */ /* 0x000fe400078e02ff */
[----:B------:R-:W-:-:S04]  /*12160*/  IMAD.WIDE.U32 R4, R29, UR4, R4 ;  /* 0x000000041d047c25 */ /* 0x000fc8000f8e0004 */
[C---:B------:R-:W-:Y:S02]  /*12170*/  VIADD R33, R192.reuse, 0x100 ;  /* 0x00000100c0217836 */ /* 0x040fe40000000000 */
[----:B------:R-:W-:Y:S02]  /*12180*/  VIADD R31, R192, 0x140 ;  /* 0x00000140c01f7836 */ /* 0x000fe40000000000 */
[----:B-1----:R-:W-:Y:S01]  /*12190*/  VIADD R6, R6, 0xffffff80 ;  /* 0xffffff8006067836 */ /* 0x002fe20000000000 */
[-C--:B---3--:R-:W-:Y:S01]  /*121a0*/  ISETP.GE.AND P1, PT, R39, R3.reuse, PT ;  /* 0x000000032700720c */ /* 0x088fe20003f26270 */
[----:B------:R-:W0:Y:S01]  /*121b0*/  @P0 LDC R13, c[0x0][0xbec] ;  /* 0x0002fb00ff0d0b82 */ /* 0x000e220000000800 */
[CC--:B------:R-:W-:Y:S01]  /*121c0*/  ISETP.GE.AND P2, PT, R192.reuse, R3.reuse, PT ;  /* 0x00000003c000720c */ /* 0x0c0fe20003f46270 */
[C---:B------:R-:W-:Y:S01]  /*121d0*/  VIADD R27, R192.reuse, 0x180 ;  /* 0x00000180c01b7836 */ /* 0x040fe20000000000 */
[----:B------:R-:W-:Y:S01]  /*121e0*/  SHF.R.S32.HI R9, RZ, 0x1f, R6 ;  /* 0x0000001fff097819 */ /* 0x000fe20000011406 */
[C---:B------:R-:W-:Y:S01]  /*121f0*/  VIADD R24, R192.reuse, 0x1c0 ;  /* 0x000001c0c0187836 */ /* 0x040fe20000000000 */
[----:B------:R-:W-:Y:S01]  /*12200*/  SEL R10, RZ, 0xffffffff, P1 ;  /* 0xffffffffff0a7807 */ /* 0x000fe20000800000 */
[----:B------:R-:W-:Y:S01]  /*12210*/  VIADD R25, R192, 0x1c0 ;  /* 0x000001c0c0197836 */ /* 0x000fe20000000000 */
[----:B------:R-:W-:Y:S01]  /*12220*/  LEA.HI R9, R9, R6, RZ, 0x3 ;  /* 0x0000000609097211 */ /* 0x000fe200078f18ff */
[----:B------:R-:W1:Y:S01]  /*12230*/  @P0 LDC R15, c[0x0][0xbf0] ;  /* 0x0002fc00ff0f0b82 */ /* 0x000e620000000800 */
[----:B------:R-:W-:Y:S01]  /*12240*/  ISETP.GE.AND P1, PT, R37, R3, PT ;  /* 0x000000032500720c */ /* 0x000fe20003f26270 */
[----:B------:R-:W-:Y:S01]  /*12250*/  IMAD.SHL.U32 R10, R10, 0x2, RZ ;  /* 0x000000020a0a7824 */ /* 0x000fe200078e00ff */
[----:B------:R-:W-:Y:S01]  /*12260*/  LOP3.LUT R7, R9, 0xfffffff8, RZ, 0xc0, !PT ;  /* 0xfffffff809077812 */ /* 0x000fe200078ec0ff */
[C---:B------:R-:W-:Y:S01]  /*12270*/  VIADD R30, R192.reuse, 0x180 ;  /* 0x00000180c01e7836 */ /* 0x040fe20000000000 */
[----:B------:R-:W-:Y:S01]  /*12280*/  SHF.R.S32.HI R20, RZ, 0x3, R9 ;  /* 0x00000003ff147819 */ /* 0x000fe20000011409 */
[----:B------:R-:W-:Y:S01]  /*12290*/  VIADD R32, R192, 0x140 ;  /* 0x00000140c0207836 */ /* 0x000fe20000000000 */
[----:B------:R-:W-:Y:S01]  /*122a0*/  SHF.R.S32.HI R25, RZ, 0x1f, R25 ;  /* 0x0000001fff197819 */ /* 0x000fe20000011419 */
[----:B------:R-:W-:Y:S01]  /*122b0*/  IMAD.IADD R7, R6, 0x1, -R7 ;  /* 0x0000000106077824 */ /* 0x000fe200078e0a07 */
[----:B------:R-:W-:Y:S01]  /*122c0*/  SHF.R.S32.HI R30, RZ, 0x1f, R30 ;  /* 0x0000001fff1e7819 */ /* 0x000fe2000001141e */
[----:B------:R-:W-:Y:S01]  /*122d0*/  IMAD R6, R28, UR4, RZ ;  /* 0x000000041c067c24 */ /* 0x000fe2000f8e02ff */
[----:B------:R-:W-:Y:S01]  /*122e0*/  SHF.R.S32.HI R32, RZ, 0x1f, R32 ;  /* 0x0000001fff207819 */ /* 0x000fe20000011420 */
[----:B------:R-:W-:-:S02]  /*122f0*/  IMAD R7, R7, 0x20, R20 ;  /* 0x0000002007077824 */ /* 0x000fc400078e0214 */
[----:B------:R-:W-:Y:S01]  /*12300*/  IMAD R9, R29, UR5, R6 ;  /* 0x000000051d097c24 */ /* 0x000fe2000f8e0206 */
[----:B------:R-:W-:Y:S01]  /*12310*/  ULDC.64 UR4, c[0x0][0xae0] ;  /* 0x0002b80000047ab9 */ /* 0x000fe20000000a00 */
[C---:B------:R-:W-:Y:S02]  /*12320*/  VIADD R34, R192.reuse, 0x100 ;  /* 0x00000100c0227836 */ /* 0x040fe40000000000 */
[----:B------:R-:W-:Y:S01]  /*12330*/  IMAD.IADD R5, R5, 0x1, R9 ;  /* 0x0000000105057824 */ /* 0x000fe200078e0209 */
[----:B------:R-:W-:Y:S01]  /*12340*/  SEL R9, RZ, 0x1, P2 ;  /* 0x00000001ff097807 */ /* 0x000fe20001000000 */
[----:B------:R-:W-:Y:S01]  /*12350*/  VIADD R36, R192, 0xc0 ;  /* 0x000000c0c0247836 */ /* 0x000fe20000000000 */
[----:B------:R-:W-:Y:S01]  /*12360*/  ISETP.GE.AND P2, PT, R24, R3, PT ;  /* 0x000000031800720c */ /* 0x000fe20003f46270 */
[C---:B------:R-:W-:Y:S01]  /*12370*/  VIADD R38, R192.reuse, 0x80 ;  /* 0x00000080c0267836 */ /* 0x040fe20000000000 */
[----:B------:R-:W-:Y:S01]  /*12380*/  SHF.R.S32.HI R34, RZ, 0x1f, R34 ;  /* 0x0000001fff227819 */ /* 0x000fe20000011422 */
[----:B------:R-:W-:Y:S01]  /*12390*/  VIADD R40, R192, 0x40 ;  /* 0x00000040c0287836 */ /* 0x000fe20000000000 */
[----:B------:R-:W-:-:S02]  /*123a0*/  SHF.R.S32.HI R36, RZ, 0x1f, R36 ;  /* 0x0000001fff247819 */ /* 0x000fc40000011424 */
[----:B------:R-:W-:Y:S02]  /*123b0*/  SHF.R.S32.HI R38, RZ, 0x1f, R38 ;  /* 0x0000001fff267819 */ /* 0x000fe40000011426 */
[----:B------:R-:W-:Y:S01]  /*123c0*/  SHF.R.S32.HI R40, RZ, 0x1f, R40 ;  /* 0x0000001fff287819 */ /* 0x000fe20000011428 */
[C---:B--2---:R-:W-:Y:S02]  /*123d0*/  IMAD R20, R8.reuse, 0x40, R20 ;  /* 0x0000004008147824 */ /* 0x044fe400078e0214 */
[----:B------:R-:W-:-:S04]  /*123e0*/  IMAD R8, R8, 0x40, R7 ;  /* 0x0000004008087824 */ /* 0x000fc800078e0207 */
[----:B0-----:R-:W-:-:S04]  /*123f0*/  @P0 IMAD.HI.U32 R6, R8, R13, RZ ;  /* 0x0000000d08060227 */ /* 0x001fc800078e00ff */
[----:B------:R-:W-:Y:S01]  /*12400*/  IMAD.MOV.U32 R7, RZ, RZ, R8 ;  /* 0x000000ffff077224 */ /* 0x000fe200078e0008 */
[----:B-1----:R-:W-:Y:S02]  /*12410*/  @P0 SHF.R.U32.HI R7, RZ, R15, R6 ;  /* 0x0000000fff070219 */ /* 0x002fe40000011606 */
[----:B------:R-:W-:Y:S02]  /*12420*/  LOP3.LUT R6, R10, 0x2, R9, 0xe2, !PT ;  /* 0x000000020a067812 */ /* 0x000fe400078ee209 */
[----:B------:R-:W-:Y:S01]  /*12430*/  SEL R10, RZ, 0xffffffff, P1 ;  /* 0xffffffffff0a7807 */ /* 0x000fe20000800000 */
[----:B------:R-:W-:Y:S01]  /*12440*/  IMAD.MOV R9, RZ, RZ, -R7 ;  /* 0x000000ffff097224 */ /* 0x000fe200078e0a07 */
[-C--:B------:R-:W-:Y:S01]  /*12450*/  ISETP.GE.AND P0, PT, R35, R3.reuse, PT ;  /* 0x000000032300720c */ /* 0x080fe20003f06270 */
[----:B------:R-:W-:Y:S01]  /*12460*/  IMAD.WIDE.U32 R4, R7, UR4, R4 ;  /* 0x0000000407047c25 */ /* 0x000fe2000f8e0004 */
[----:B------:R-:W-:Y:S02]  /*12470*/  SHF.R.S32.HI R0, RZ, 0x1f, R7 ;  /* 0x0000001fff007819 */ /* 0x000fe40000011407 */
[----:B------:R-:W-:Y:S01]  /*12480*/  ISETP.GE.AND P1, PT, R33, R3, PT ;  /* 0x000000032100720c */ /* 0x000fe20003f26270 */
[----:B------:R-:W-:Y:S01]  /*12490*/  IMAD R9, R11, R9, R8 ;  /* 0x000000090b097224 */ /* 0x000fe200078e0208 */
[----:B------:R-:W-:Y:S01]  /*124a0*/  SEL R8, RZ, 0xffffffff, P0 ;  /* 0xffffffffff087807 */ /* 0x000fe20000000000 */
[----:B------:R-:W-:Y:S01]  /*124b0*/  IMAD.SHL.U32 R13, R10, 0x4, RZ ;  /* 0x000000040a0d7824 */ /* 0x000fe200078e00ff */
[----:B------:R-:W-:Y:S01]  /*124c0*/  ISETP.GE.AND P0, PT, R31, R3, PT ;  /* 0x000000031f00720c */ /* 0x000fe20003f06270 */
[----:B------:R-:W-:-:S02]  /*124d0*/  IMAD R0, R0, UR4, RZ ;  /* 0x0000000400007c24 */ /* 0x000fc4000f8e02ff */
[----:B------:R-:W-:Y:S01]  /*124e0*/  IMAD.SHL.U32 R11, R8, 0x8, RZ ;  /* 0x00000008080b7824 */ /* 0x000fe200078e00ff */
[----:B------:R-:W-:Y:S01]  /*124f0*/  LOP3.LUT R6, R13, 0x4, R6, 0xe2, !PT ;  /* 0x000000040d067812 */ /* 0x000fe200078ee206 */
[----:B------:R-:W-:Y:S01]  /*12500*/  IMAD R7, R7, UR5, R0 ;  /* 0x0000000507077c24 */ /* 0x000fe2000f8e0200 */
[----:B------:R-:W-:Y:S01]  /*12510*/  SEL R8, RZ, 0xffffffff, P1 ;  /* 0xffffffffff087807 */ /* 0x000fe20000800000 */
[----:B------:R-:W-:Y:S01]  /*12520*/  ULDC.64 UR4, c[0x0][0xad8] ;  /* 0x0002b60000047ab9 */ /* 0x000fe20000000a00 */
[----:B------:R-:W-:Y:S01]  /*12530*/  SHF.R.S32.HI R0, RZ, 0x1f, R9 ;  /* 0x0000001fff007819 */ /* 0x000fe20000011409 */
[----:B------:R-:W-:Y:S01]  /*12540*/  IMAD.IADD R5, R5, 0x1, R7 ;  /* 0x0000000105057824 */ /* 0x000fe200078e0207 */
[----:B------:R-:W-:Y:S01]  /*12550*/  LOP3.LUT R6, R11, 0x8, R6, 0xe2, !PT ;  /* 0x000000080b067812 */ /* 0x000fe200078ee206 */
[----:B------:R-:W-:Y:S01]  /*12560*/  IMAD.SHL.U32 R11, R8, 0x10, RZ ;  /* 0x00000010080b7824 */ /* 0x000fe200078e00ff */
[----:B------:R-:W-:Y:S01]  /*12570*/  SEL R7, RZ, 0xffffffff, P0 ;  /* 0xffffffffff077807 */ /* 0x000fe20000000000 */
[----:B------:R-:W-:Y:S01]  /*12580*/  IMAD R0, R0, UR4, RZ ;  /* 0x0000000400007c24 */ /* 0x000fe2000f8e02ff */
[----:B------:R-:W-:Y:S01]  /*12590*/  ISETP.GE.AND P0, PT, R27, R3, PT ;  /* 0x000000031b00720c */ /* 0x000fe20003f06270 */
[----:B------:R-:W-:Y:S01]  /*125a0*/  IMAD.WIDE.U32 R4, R9, UR4, R4 ;  /* 0x0000000409047c25 */ /* 0x000fe2000f8e0004 */
[----:B------:R-:W-:-:S03]  /*125b0*/  LOP3.LUT R6, R11, 0x10, R6, 0xe2, !PT ;  /* 0x000000100b067812 */ /* 0x000fc600078ee206 */
[----:B------:R-:W-:Y:S02]  /*125c0*/  IMAD.SHL.U32 R11, R7, 0x20, RZ ;  /* 0x00000020070b7824 */ /* 0x000fe400078e00ff */
[----:B------:R-:W-:Y:S01]  /*125d0*/  IMAD R7, R9, UR5, R0 ;  /* 0x0000000509077c24 */ /* 0x000fe2000f8e0200 */
[----:B------:R-:W-:Y:S01]  /*125e0*/  SEL R9, RZ, 0x40, P0 ;  /* 0x00000040ff097807 */ /* 0x000fe20000000000 */
[----:B------:R-:W-:Y:S01]  /*125f0*/  ULDC.64 UR4, c[0x0][0xa80] ;  /* 0x0002a00000047ab9 */ /* 0x000fe20000000a00 */
[----:B------:R-:W-:Y:S01]  /*12600*/  ISETP.GE.AND P0, PT, R20, R21, PT ;  /* 0x000000151400720c */ /* 0x000fe20003f06270 */
[----:B------:R-:W-:Y:S01]  /*12610*/  IMAD.IADD R5, R5, 0x1, R7 ;  /* 0x0000000105057824 */ /* 0x000fe200078e0207 */
[C---:B------:R-:W-:Y:S02]  /*12620*/  LEA R12, P1, R4.reuse, UR4, 0x1 ;  /* 0x00000004040c7c11 */ /* 0x040fe4000f8208ff */
[----:B------:R-:W-:Y:S02]  /*12630*/  LOP3.LUT R6, R11, 0x20, R6, 0xe2, !PT ;  /* 0x000000200b067812 */ /* 0x000fe400078ee206 */
[----:B------:R-:W-:Y:S01]  /*12640*/  LEA.HI.X R13, R4, UR5, R5, 0x1, P1 ;  /* 0x00000005040d7c11 */ /* 0x000fe200088f0c05 */
[----:B------:R0:W1:Y:S01]  /*12650*/  SHFL.IDX PT, R10, R12, RZ, 0x181f ;  /* 0x00181fff0c0a7589 */ /* 0x00006200000e0000 */
[----:B------:R-:W-:-:S02]  /*12660*/  LOP3.LUT R14, R6, R9, RZ, 0xfc, !PT ;  /* 0x00000009060e7212 */ /* 0x000fc400078efcff */
[----:B------:R-:W-:Y:S01]  /*12670*/  SEL R7, RZ, 0x80, P2 ;  /* 0x00000080ff077807 */ /* 0x000fe20001000000 */
[----:B------:R0:W2:Y:S03]  /*12680*/  SHFL.IDX PT, R11, R13, RZ, 0x181f ;  /* 0x00181fff0d0b7589 */ /* 0x0000a600000e0000 */
[----:B------:R-:W-:Y:S01]  /*12690*/  LOP3.LUT R15, R14, R7, RZ, 0xfc, !PT ;  /* 0x000000070e0f7212 */ /* 0x000fe200078efcff */
[----:B------:R-:W-:Y:S06]  /*126a0*/  @P0 BRA `(.L_x_3930) ;  /* 0x00000000007c0947 */ /* 0x000fec0003800000 */
[-C--:B------:R-:W-:Y:S02]  /*126b0*/  ISETP.GE.AND P2, PT, R39, R3.reuse, PT ;  /* 0x000000032700720c */ /* 0x080fe40003f46270 */
[-C--:B------:R-:W-:Y:S02]  /*126c0*/  ISETP.GE.AND P1, PT, R192, R3.reuse, PT ;  /* 0x00000003c000720c */ /* 0x080fe40003f26270 */
[-C--:B------:R-:W-:Y:S02]  /*126d0*/  ISETP.GE.AND P5, PT, R37, R3.reuse, PT ;  /* 0x000000032500720c */ /* 0x080fe40003fa6270 */
[----:B------:R-:W-:-:S07]  /*126e0*/  ISETP.GE.AND P3, PT, R35, R3, PT ;  /* 0x000000032300720c */ /* 0x000fce0003f66270 */
[C---:B-1----:R-:W-:Y:S02]  /*126f0*/  @!P2 LEA R4, P0, R39.reuse, R10, 0x1 ;  /* 0x0000000a2704a211 */ /* 0x042fe400078008ff */
[----:B--2---:R-:W-:Y:S02]  /*12700*/  @!P1 IMAD.WIDE R6, R192, 0x2, R10 ;  /* 0x00000002c0069825 */ /* 0x004fe400078e020a */
[----:B------:R-:W-:Y:S02]  /*12710*/  @!P2 LEA.HI.X R5, R39, R11, R40, 0x1, P0 ;  /* 0x0000000b2705a211 */ /* 0x000fe400000f0c28 */
[----:B------:R-:W-:Y:S01]  /*12720*/  LOP3.LUT P0, RZ, R14, 0x40, RZ, 0xc0, !PT ;  /* 0x000000400eff7812 */ /* 0x000fe2000780c0ff */
[----:B------:R1:W-:Y:S01]  /*12730*/  @!P1 ST.E.128 desc[UR42][R6.64], RZ ;  /* 0x000000ff06009985 */ /* 0x0003e2000c101d2a */
[----:B------:R-:W-:-:S03]  /*12740*/  ISETP.GE.AND P1, PT, R31, R3, PT ;  /* 0x000000031f00720c */ /* 0x000fc60003f26270 */
[----:B------:R2:W-:Y:S01]  /*12750*/  @!P2 ST.E.128 desc[UR42][R4.64], RZ ;  /* 0x000000ff0400a985 */ /* 0x0005e2000c101d2a */
[----:B------:R-:W-:Y:S02]  /*12760*/  ISETP.GE.AND P2, PT, R33, R3, PT ;  /* 0x000000032100720c */ /* 0x000fe40003f46270 */
[----:B-1----:R-:W-:-:S04]  /*12770*/  @!P5 LEA R6, P4, R37, R10, 0x1 ;  /* 0x0000000a2506d211 */ /* 0x002fc800078808ff */
[-C--:B------:R-:W-:Y:S02]  /*12780*/  @!P5 LEA.HI.X R7, R37, R11.reuse, R38, 0x1, P4 ;  /* 0x0000000b2507d211 */ /* 0x080fe400020f0c26 */
[----:B------:R-:W-:Y:S02]  /*12790*/  LOP3.LUT P4, RZ, R15, 0x80, RZ, 0xc0, !PT ;  /* 0x000000800fff7812 */ /* 0x000fe4000788c0ff */
[-C--:B--2---:R-:W-:Y:S01]  /*127a0*/  @!P3 LEA R4, P6, R35, R10.reuse, 0x1 ;  /* 0x0000000a2304b211 */ /* 0x084fe200078c08ff */
[----:B------:R1:W-:Y:S02]  /*127b0*/  @!P5 ST.E.128 desc[UR42][R6.64], RZ ;  /* 0x000000ff0600d985 */ /* 0x0003e4000c101d2a */
[----:B------:R-:W-:Y:S02]  /*127c0*/  @!P2 LEA R8, P5, R33, R10, 0x1 ;  /* 0x0000000a2108a211 */ /* 0x000fe400078a08ff */
[-C--:B------:R-:W-:Y:S02]  /*127d0*/  @!P3 LEA.HI.X R5, R35, R11.reuse, R36, 0x1, P6 ;  /* 0x0000000b2305b211 */ /* 0x080fe400030f0c24 */
[----:B------:R-:W-:-:S03]  /*127e0*/  @!P2 LEA.HI.X R9, R33, R11, R34, 0x1, P5 ;  /* 0x0000000b2109a211 */ /* 0x000fc600028f0c22 */
[----:B------:R2:W-:Y:S01]  /*127f0*/  @!P3 ST.E.128 desc[UR42][R4.64], RZ ;  /* 0x000000ff0400b985 */ /* 0x0005e2000c101d2a */
[----:B-1----:R-:W-:-:S03]  /*12800*/  @!P1 LEA R6, P6, R31, R10, 0x1 ;  /* 0x0000000a1f069211 */ /* 0x002fc600078c08ff */
[----:B------:R3:W-:Y:S01]  /*12810*/  @!P2 ST.E.128 desc[UR42][R8.64], RZ ;  /* 0x000000ff0800a985 */ /* 0x0007e2000c101d2a */
[----:B------:R-:W-:Y:S02]  /*12820*/  @!P1 LEA.HI.X R7, R31, R11, R32, 0x1, P6 ;  /* 0x0000000b1f079211 */ /* 0x000fe400030f0c20 */
[----:B--2---:R-:W-:-:S03]  /*12830*/  @P0 LEA R4, P3, R27, R10, 0x1 ;  /* 0x0000000a1b040211 */ /* 0x004fc600078608ff */
[----:B------:R3:W-:Y:S01]  /*12840*/  @!P1 ST.E.128 desc[UR42][R6.64], RZ ;  /* 0x000000ff06009985 */ /* 0x0007e2000c101d2a */
[C---:B------:R-:W-:Y:S02]  /*12850*/  @P4 LEA R10, P5, R24.reuse, R10, 0x1 ;  /* 0x0000000a180a4211 */ /* 0x040fe400078a08ff */
[-C--:B------:R-:W-:Y:S02]  /*12860*/  @P0 LEA.HI.X R5, R27, R11.reuse, R30, 0x1, P3 ;  /* 0x0000000b1b050211 */ /* 0x080fe400018f0c1e */
[----:B------:R-:W-:-:S03]  /*12870*/  @P4 LEA.HI.X R11, R24, R11, R25, 0x1, P5 ;  /* 0x0000000b180b4211 */ /* 0x000fc600028f0c19 */
[----:B------:R3:W-:Y:S04]  /*12880*/  @P0 ST.E.128 desc[UR42][R4.64], RZ ;  /* 0x000000ff04000985 */ /* 0x0007e8000c101d2a */
[----:B------:R3:W-:Y:S02]  /*12890*/  @P4 ST.E.128 desc[UR42][R10.64], RZ ;  /* 0x000000ff0a004985 */ /* 0x0007e4000c101d2a */
.L_x_3930:
[----:B------:R-:W-:Y:S05]  /*128a0*/  BSYNC B1 ;  /* 0x0000000000017941 */ /* 0x000fea0003800000 */
.L_x_3929:
[----:B------:R-:W-:Y:S01]  /*128b0*/  VIADD R0, R20, 0x20 ;  /* 0x0000002014007836 */ /* 0x000fe20000000000 */
[----:B--23--:R2:W3:Y:S04]  /*128c0*/  SHFL.IDX PT, R11, R13, 0x1, 0x181f ;  /* 0x00381f000d0b7f89 */ /* 0x00c4e800000e0000 */
[----:B------:R-:W-:Y:S01]  /*128d0*/  ISETP.GE.AND P0, PT, R0, R21, PT ;  /* 0x000000150000720c */ /* 0x000fe20003f06270 */
[----:B-1----:R2:W1:-:S12]  /*128e0*/  SHFL.IDX PT, R10, R12, 0x1, 0x181f ;  /* 0x00381f000c0a7f89 */ /* 0x00245800000e0000 */
[----:B--2---:R-:W-:Y:S05]  /*128f0*/  @P0 BRA `(.L_x_3923) ;  /* 0x00000000007c0947 */ /* 0x004fea0003800000 */
[-C--:B------:R-:W-:Y:S02]  /*12900*/  ISETP.GE.AND P6, PT, R192, R3.reuse, PT ;  /* 0x00000003c000720c */ /* 0x080fe40003fc6270 */
[-C--:B------:R-:W-:Y:S02]  /*12910*/  ISETP.GE.AND P5, PT, R39, R3.reuse, PT ;  /* 0x000000032700720c */ /* 0x080fe40003fa6270 */
[-C--:B------:R-:W-:Y:S02]  /*12920*/  ISETP.GE.AND P4, PT, R37, R3.reuse, PT ;  /* 0x000000032500720c */ /* 0x080fe40003f86270 */
[-C--:B------:R-:W-:Y:S02]  /*12930*/  ISETP.GE.AND P3, PT, R35, R3.reuse, PT ;  /* 0x000000032300720c */ /* 0x080fe40003f66270 */
[-C--:B------:R-:W-:Y:S02]  /*12940*/  ISETP.GE.AND P2, PT, R33, R3.reuse, PT ;  /* 0x000000032100720c */ /* 0x080fe40003f46270 */
[----:B------:R-:W-:-:S03]  /*12950*/  ISETP.GE.AND P1, PT, R31, R3, PT ;  /* 0x000000031f00720c */ /* 0x000fc60003f26270 */
[----:B-1-3--:R-:W-:Y:S02]  /*12960*/  @!P6 IMAD.WIDE R6, R192, 0x2, R10 ;  /* 0x00000002c006e825 */ /* 0x00afe400078e020a */
[----:B------:R-:W-:-:S03]  /*12970*/  @!P5 LEA R4, P0, R39, R10, 0x1 ;  /* 0x0000000a2704d211 */ /* 0x000fc600078008ff */
[----:B------:R1:W-:Y:S01]  /*12980*/  @!P6 ST.E.128 desc[UR42][R6.64], RZ ;  /* 0x000000ff0600e985 */ /* 0x0003e2000c101d2a */
[----:B------:R-:W-:Y:S02]  /*12990*/  @!P5 LEA.HI.X R5, R39, R11, R40, 0x1, P0 ;  /* 0x0000000b2705d211 */ /* 0x000fe400000f0c28 */
[----:B------:R-:W-:-:S03]  /*129a0*/  LOP3.LUT P0, RZ, R14, 0x40, RZ, 0xc0, !PT ;  /* 0x000000400eff7812 */ /* 0x000fc6000780c0ff */
[----:B------:R2:W-:Y:S01]  /*129b0*/  @!P5 ST.E.128 desc[UR42][R4.64], RZ ;  /* 0x000000ff0400d985 */ /* 0x0005e2000c101d2a */
[----:B-1----:R-:W-:-:S04]  /*129c0*/  @!P4 LEA R6, P6, R37, R10, 0x1 ;  /* 0x0000000a2506c211 */ /* 0x002fc800078c08ff */
[-C--:B------:R-:W-:Y:S02]  /*129d0*/  @!P4 LEA.HI.X R7, R37, R11.reuse, R38, 0x1, P6 ;  /* 0x0000000b2507c211 */ /* 0x080fe400030f0c26 */
[----:B------:R-:W-:Y:S02]  /*129e0*/  LOP3.LUT P6, RZ, R15, 0x80, RZ, 0xc0, !PT ;  /* 0x000000800fff7812 */ /* 0x000fe400078cc0ff */
[-C--:B--2---:R-:W-:Y:S01]  /*129f0*/  @!P3 LEA R4, P5, R35, R10.reuse, 0x1 ;  /* 0x0000000a2304b211 */ /* 0x084fe200078a08ff */
[----:B------:R1:W-:Y:S01]  /*12a00*/  @!P4 ST.E.128 desc[UR42][R6.64], RZ ;  /* 0x000000ff0600c985 */ /* 0x0003e2000c101d2a */
        /* <DEDUP_REMOVED lines=14> */
.L_x_3923:
[----:B------:R-:W-:Y:S05]  /*12af0*/  BSYNC B0 ;  /* 0x0000000000007941 */ /* 0x000fea0003800000 */
.L_x_3916:
[----:B------:R-:W-:Y:S02]  /*12b00*/  ULDC UR4, c[0x0][0xc3c] ;  /* 0x00030f0000047ab9 */ /* 0x000fe40000000800 */
[----:B------:R-:W-:-:S13]  /*12b10*/  ISETP.GE.AND P0, PT, R155, UR4, PT ;  /* 0x000000049b007c0c */ /* 0x000fda000bf06270 */
[----:B------:R-:W-:Y:S05]  /*12b20*/  @!P0 BRA `(.L_x_3931) ;  /* 0xfffffeec006c8947 */ /* 0x000fea000383ffff */
[----:B------:R-:W-:Y:S05]  /*12b30*/  BRA `(.L_x_3794) ;  /* 0x0000007800447947 */ /* 0x000fea0003800000 */
.L_x_3792:
        /* <DEDUP_REMOVED lines=16> */
.L_x_3932:
        /* <DEDUP_REMOVED lines=43> */
.L_x_3936:
        /* <DEDUP_REMOVED lines=37> */
.L_x_3934:
        /* <DEDUP_REMOVED lines=18> */
.L_x_3937:
        /* <DEDUP_REMOVED lines=43> */
[----:B------:R-:W-:Y:S01]  /*13510*/  ISETP.GT.U32.AND P1, PT, R5, R4, PT ;  /* 0x000000040500720c */ /* 0x000fe20003f24070 */
[----:B------:R-:W-:Y:S01]  /*13520*/  IMAD.IADD R25, R25, 0x1, -R6 ;  /* 0x0000000119197824 */ /* 0x000fe200078e0a06 */
        /* <DEDUP_REMOVED lines=13> */
.L_x_3935:
[----:B------:R-:W-:Y:S02]  /*13600*/  IMAD.MOV.U32 R25, RZ, RZ, RZ ;  /* 0x000000ffff197224 */ /* 0x000fe400078e00ff */
[----:B------:R-:W-:Y:S02]  /*13610*/  IMAD.U32 R24, RZ, RZ, UR6 ;  /* 0x00000006ff187e24 */ /* 0x000fe4000f8e00ff */
[----:B------:R-:W-:-:S07]  /*13620*/  IMAD.MOV.U32 R26, RZ, RZ, RZ ;  /* 0x000000ffff1a7224 */ /* 0x000fce00078e00ff */
.L_x_3938:
[----:B------:R-:W-:-:S13]  /*13630*/  ISETP.NE.AND P0, PT, R7, RZ, PT ;  /* 0x000000ff0700720c */ /* 0x000fda0003f05270 */
[----:B------:R-:W0:Y:S01]  /*13640*/  @!P0 S2R R3, SR_CgaCtaId ;  /* 0x0000000000038919 */ /* 0x000e220000008800 */
[----:B------:R-:W-:-:S04]  /*13650*/  @!P0 MOV R2, 0x400 ;  /* 0x0000040000028802 */ /* 0x000fc80000000f00 */
[----:B0-----:R-:W-:-:S05]  /*13660*/  @!P0 LEA R2, R3, R2, 0x18 ;  /* 0x0000000203028211 */ /* 0x001fca00078ec0ff */
[----:B------:R1:W-:Y:S01]  /*13670*/  @!P0 STS.128 [R2+0x28cd0], R24 ;  /* 0x028cd01802008388 */ /* 0x0003e20000000c00 */
[----:B------:R-:W-:Y:S06]  /*13680*/  BAR.ARV 0x5, 0x180 ;  /* 0x0146000000007b1d */ /* 0x000fec0000002000 */
.L_x_3933:
        /* <DEDUP_REMOVED lines=8> */
[----:B------:R-:W-:Y:S01]  /*13710*/  LOP3.LUT R5, R0, 0x7f, RZ, 0xc0, !PT ;  /* 0x0000007f00057812 */ /* 0x000fe200078ec0ff */
[----:B------:R-:W-:Y:S01]  /*13720*/  UMOV UR4, 0x400 ;  /* 0x0000040000047882 */ /* 0x000fe20000000000 */
[----:B------:R1:W-:Y:S01]  /*13730*/  STL [R1+0x20], RZ ;  /* 0x000020ff01007387 */ /* 0x0003e20000100800 */
[----:B------:R-:W-:Y:S01]  /*13740*/  BSSY B8, `(.L_x_3939) ;  /* 0x0000699000087945 */ /* 0x000fe20003800000 */
[C---:B------:R-:W-:Y:S01]  /*13750*/  LOP3.LUT R3, R2.reuse, 0x1f8, RZ, 0xc0, !PT ;  /* 0x000001f802037812 */ /* 0x040fe200078ec0ff */
[----:B------:R-:W-:Y:S01]  /*13760*/  IMAD.SHL.U32 R35, R5, 0x8, RZ ;  /* 0x0000000805237824 */ /* 0x000fe200078e00ff */
[----:B------:R-:W-:Y:S01]  /*13770*/  LOP3.LUT R2, R2, 0x38, RZ, 0xc0, !PT ;  /* 0x0000003802027812 */ /* 0x000fe200078ec0ff */
[----:B------:R-:W-:Y:S01]  /*13780*/  IMAD.MOV.U32 R29, RZ, RZ, 0x1 ;  /* 0x00000001ff1d7424 */ /* 0x000fe200078e00ff */
[----:B------:R-:W-:Y:S01]  /*13790*/  LOP3.LUT R4, R3, 0x38, R0, 0x78, !PT ;  /* 0x0000003803047812 */ /* 0x000fe200078e7800 */
[----:B------:R-:W-:Y:S01]  /*137a0*/  IMAD.SHL.U32 R0, R0, 0x10, RZ ;  /* 0x0000001000007824 */ /* 0x000fe200078e00ff */
[----:B------:R-:W-:Y:S01]  /*137b0*/  SHF.R.U32.HI R3, RZ, 0x3, R5 ;  /* 0x00000003ff037819 */ /* 0x000fe20000011605 */
[----:B------:R-:W-:Y:S01]  /*137c0*/  IMAD.MOV.U32 R19, RZ, RZ, RZ ;  /* 0x000000ffff137224 */ /* 0x000fe200078e00ff */
[----:B------:R-:W-:Y:S01]  /*137d0*/  LOP3.LUT R35, R4, 0x200, R35, 0xf8, !PT ;  /* 0x0000020004237812 */ /* 0x000fe200078ef823 */
[----:B------:R-:W-:Y:S01]  /*137e0*/  IMAD.MOV.U32 R22, RZ, RZ, RZ ;  /* 0x000000ffff167224 */ /* 0x000fe200078e00ff */
[----:B------:R-:W-:Y:S01]  /*137f0*/  LOP3.LUT R0, R3, 0x70, R0, 0xf8, !PT ;  /* 0x0000007003007812 */ /* 0x000fe200078ef800 */
[----:B------:R-:W-:Y:S01]  /*13800*/  IMAD.MOV.U32 R28, RZ, RZ, 0x1 ;  /* 0x00000001ff1c7424 */ /* 0x000fe200078e00ff */
[C---:B------:R-:W-:Y:S01]  /*13810*/  LOP3.LUT R0, R2.reuse, 0xc0, RZ, 0xfc, !PT ;  /* 0x000000c002007812 */ /* 0x040fe200078efcff */
[----:B------:R-:W-:Y:S01]  /*13820*/  ULDC.64 UR40, c[0x0][0x198] ;  /* 0x0000660000287ab9 */ /* 0x000fe20000000a00 */
[C---:B------:R-:W-:Y:S01]  /*13830*/  LOP3.LUT R0, R2.reuse, 0x140, RZ, 0xfc, !PT ;  /* 0x0000014002007812 */ /* 0x040fe200078efcff */
[----:B------:R-:W-:Y:S01]  /*13840*/  ULOP3.LUT UR38, UR36, 0x2, URZ, 0xfc, !UPT ;  /* 0x0000000224267892 */ /* 0x000fe2000f8efc3f */
[C---:B------:R-:W-:Y:S01]  /*13850*/  LOP3.LUT R3, R2.reuse, 0x40, RZ, 0xfc, !PT ;  /* 0x0000004002037812 */ /* 0x040fe200078efcff */
[----:B------:R-:W-:Y:S01]  /*13860*/  ULDC UR37, c[0x0][0xc] ;  /* 0x0000030000257ab9 */ /* 0x000fe20000000800 */
[----:B0-----:R-:W-:Y:S01]  /*13870*/  ULEA UR4, UR5, UR4, 0x18 ;  /* 0x0000000405047291 */ /* 0x001fe2000f8ec03f */
[----:B------:R-:W-:-:S02]  /*13880*/  LOP3.LUT R3, R2, 0x100, RZ, 0xfc, !PT ;  /* 0x0000010002037812 */ /* 0x000fc400078efcff */
[C---:B------:R-:W-:Y:S02]  /*13890*/  LOP3.LUT R4, R2.reuse, 0x80, RZ, 0xfc, !PT ;  /* 0x0000008002047812 */ /* 0x040fe400078efcff */
[C---:B------:R-:W-:Y:S01]  /*138a0*/  LOP3.LUT R3, R2.reuse, 0x180, RZ, 0xfc, !PT ;  /* 0x0000018002037812 */ /* 0x040fe200078efcff */
[----:B------:R-:W-:Y:S01]  /*138b0*/  IMAD.U32 R17, RZ, RZ, UR4 ;  /* 0x00000004ff117e24 */ /* 0x000fe2000f8e00ff */
[----:B------:R-:W-:-:S03]  /*138c0*/  LOP3.LUT R2, R2, 0x1c0, RZ, 0xfc, !PT ;  /* 0x000001c002027812 */ /* 0x000fc600078efcff */
[----:B------:R-:W-:-:S05]  /*138d0*/  IMAD R0, R35, 0x2, R17 ;  /* 0x0000000223007824 */ /* 0x000fca00078e0211 */
[----:B------:R1:W-:Y:S02]  /*138e0*/  STL [R1+0x30], R0 ;  /* 0x0000300001007387 */ /* 0x0003e40000100800 */
.L_x_4048:
[----:B0-----:R-:W0:Y:S02]  /*138f0*/  LDC.64 R2, c[0x0][0xc88] ;  /* 0x00032200ff027b82 */ /* 0x001e240000000a00 */
[----:B0-----:R-:W-:-:S05]  /*13900*/  IMAD.WIDE R2, R27, 0x4, R2 ;  /* 0x000000041b027825 */ /* 0x001fca00078e0202 */
[----:B-1----:R-:W1:Y:S01]  /*13910*/  LDG.E R31, desc[UR42][R2.64] ;  /* 0x0000002a021f7981 */ /* 0x002e62000c1e1900 */
[----:B------:R-:W-:Y:S05]  /*13920*/  YIELD ;  /* 0x0000000000007946 */ /* 0x000fea0003800000 */
[----:B------:R-:W-:Y:S01]  /*13930*/  ULDC.64 UR4, c[0x0][0xa28] ;  /* 0x00028a0000047ab9 */ /* 0x000fe20000000a00 */
[----:B------:R-:W-:Y:S01]  /*13940*/  IMAD.MOV.U32 R33, RZ, RZ, RZ ;  /* 0x000000ffff217224 */ /* 0x000fe200078e00ff */
[----:B------:R-:W-:Y:S01]  /*13950*/  ISETP.NE.U32.AND P0, PT, RZ, UR4, PT ;  /* 0x00000004ff007c0c */ /* 0x000fe2000bf05070 */
[----:B--23--:R-:W-:Y:S01]  /*13960*/  IMAD.MOV.U32 R6, RZ, RZ, RZ ;  /* 0x000000ffff067224 */ /* 0x00cfe200078e00ff */
[----:B------:R-:W-:Y:S01]  /*13970*/  ULDC.64 UR8, c[0x0][0xa18] ;  /* 0x0002860000087ab9 */ /* 0x000fe20000000a00 */
[----:B------:R-:W-:Y:S01]  /*13980*/  ULDC.64 UR6, c[0x0][0xa10] ;  /* 0x0002840000067ab9 */ /* 0x000fe20000000a00 */
[----:B------:R-:W-:-:S02]  /*13990*/  ISETP.NE.AND.EX P0, PT, RZ, UR5, PT, P0 ;  /* 0x00000005ff007c0c */ /* 0x000fc4000bf05300 */
        /* <DEDUP_REMOVED lines=9> */
[----:B------:R-:W-:Y:S01]  /*13a30*/  ISETP.NE.U32.AND P1, PT, RZ, UR8, PT ;  /* 0x00000008ff007c0c */ /* 0x000fe2000bf25070 */
[----:B0-----:R-:W-:Y:S01]  /*13a40*/  IMAD.MOV.U32 R0, RZ, RZ, RZ ;  /* 0x000000ffff007224 */ /* 0x001fe200078e00ff */
[----:B------:R-:W-:Y:S02]  /*13a50*/  ISETP.NE.AND.EX P0, PT, RZ, UR5, PT, P0 ;  /* 0x00000005ff007c0c */ /* 0x000fe4000bf05300 */
[----:B------:R-:W-:Y:S02]  /*13a60*/  ISETP.NE.AND.EX P1, PT, RZ, UR9, PT, P1 ;  /* 0x00000009ff007c0c */ /* 0x000fe4000bf25310 */
[----:B------:R-:W-:Y:S02]  /*13a70*/  ISETP.NE.U32.AND P2, PT, RZ, UR6, PT ;  /* 0x00000006ff007c0c */ /* 0x000fe4000bf45070 */
[----:B-1----:R-:W-:-:S02]  /*13a80*/  IADD3 R2, P3, R23, UR4, RZ ;  /* 0x0000000417027c10 */ /* 0x002fc4000ff7e0ff */
[----:B------:R-:W-:Y:S02]  /*13a90*/  ISETP.NE.AND.EX P2, PT, RZ, UR7, PT, P2 ;  /* 0x00000007ff007c0c */ /* 0x000fe4000bf45320 */
[----:B------:R-:W-:Y:S02]  /*13aa0*/  IADD3.X R3, R30, UR5, RZ, P3, !PT ;  /* 0x000000051e037c10 */ /* 0x000fe40009ffe4ff */
[----:B------:R-:W-:-:S03]  /*13ab0*/  IADD3 R4, P4, R23, UR6, RZ ;  /* 0x0000000617047c10 */ /* 0x000fc6000ff9e0ff */
[----:B------:R-:W2:Y:S01]  /*13ac0*/  @P0 LDG.E R6, desc[UR42][R2.64] ;  /* 0x0000002a02060981 */ /* 0x000ea2000c1e1900 */
[----:B------:R-:W-:Y:S01]  /*13ad0*/  ULDC UR4, c[0x0][0x288] ;  /* 0x0000a20000047ab9 */ /* 0x000fe20000000800 */
[----:B------:R-:W-:Y:S01]  /*13ae0*/  IADD3.X R5, R30, UR7, RZ, P4, !PT ;  /* 0x000000071e057c10 */ /* 0x000fe2000a7fe4ff */
[----:B------:R-:W-:Y:S01]  /*13af0*/  IMAD.U32 R8, RZ, RZ, UR4 ;  /* 0x00000004ff087e24 */ /* 0x000fe2000f8e00ff */
[----:B------:R-:W-:-:S03]  /*13b00*/  ULDC.64 UR4, c[0x0][0x418] ;  /* 0x0001060000047ab9 */ /* 0x000fc60000000a00 */
[----:B------:R-:W5:Y:S04]  /*13b10*/  @P2 LDG.E R0, desc[UR42][R4.64] ;  /* 0x0000002a04002981 */ /* 0x000f68000c1e1900 */
[----:B--2---:R0:W-:Y:S02]  /*13b20*/  STL [R1+0x4], R6 ;  /* 0x0000040601007387 */ /* 0x0041e40000100800 */
[----:B0-----:R-:W-:-:S04]  /*13b30*/  @P1 IADD3 R6, P3, R23, UR8, RZ ;  /* 0x0000000817061c10 */ /* 0x001fc8000ff7e0ff */
[----:B------:R-:W-:-:S05]  /*13b40*/  @P1 IADD3.X R7, R30, UR9, RZ, P3, !PT ;  /* 0x000000091e071c10 */ /* 0x000fca0009ffe4ff */
[----:B------:R0:W2:Y:S01]  /*13b50*/  @P1 LDG.E R8, desc[UR42][R6.64] ;  /* 0x0000002a06081981 */ /* 0x0000a2000c1e1900 */
        /* <DEDUP_REMOVED lines=8> */
[----:B--2---:R0:W-:Y:S02]  /*13be0*/  STL [R1+0x14], R8 ;  /* 0x0000140801007387 */ /* 0x0041e40000100800 */
[----:B0-----:R-:W-:Y:S01]  /*13bf0*/  IMAD.U32 R8, RZ, RZ, UR4 ;  /* 0x00000004ff087e24 */ /* 0x001fe2000f8e00ff */
[----:B------:R-:W-:Y:S06]  /*13c00*/  @P1 BRA `(.L_x_3940) ;  /* 0x0000000000141947 */ /* 0x000fec0003800000 */
[----:B------:R-:W-:Y:S05]  /*13c10*/  @!P0 BRA `(.L_x_3940) ;  /* 0x0000000000108947 */ /* 0x000fea0003800000 */
[----:B------:R-:W2:Y:S04]  /*13c20*/  LDG.E R7, desc[UR42][R2.64] ;  /* 0x0000002a02077981 */ /* 0x000ea8000c1e1900 */
[----:B------:R-:W2:Y:S02]  /*13c30*/  LDG.E R2, desc[UR42][R2.64+0x4] ;  /* 0x0000042a02027981 */ /* 0x000ea4000c1e1900 */
[----:B--2---:R-:W-:-:S05]  /*13c40*/  IMAD.IADD R2, R2, 0x1, -R7 ;  /* 0x0000000102027824 */ /* 0x004fca00078e0a07 */
[----:B------:R0:W-:Y:S02]  /*13c50*/  STL [R1+0x14], R2 ;  /* 0x0000140201007387 */ /* 0x0001e40000100800 */
.L_x_3940:
[----:B------:R-:W-:Y:S01]  /*13c60*/  ULDC.64 UR4, c[0x0][0xa20] ;  /* 0x0002880000047ab9 */ /* 0x000fe20000000a00 */
[C---:B------:R-:W-:Y:S02]  /*13c70*/  LOP3.LUT R7, R26.reuse, 0xff000000, RZ, 0xc0, !PT ;  /* 0xff0000001a077812 */ /* 0x040fe400078ec0ff */
[----:B------:R-:W-:Y:S02]  /*13c80*/  ISETP.NE.U32.AND P0, PT, RZ, UR4, PT ;  /* 0x00000004ff007c0c */ /* 0x000fe4000bf05070 */
[----:B------:R-:W-:Y:S02]  /*13c90*/  SHF.R.U32.HI R7, RZ, 0x8, R7 ;  /* 0x00000008ff077819 */ /* 0x000fe40000011607 */
[----:B------:R-:W-:Y:S02]  /*13ca0*/  ISETP.NE.AND.EX P0, PT, RZ, UR5, PT, P0 ;  /* 0x00000005ff007c0c */ /* 0x000fe4000bf05300 */
[C---:B0-----:R-:W-:Y:S02]  /*13cb0*/  LOP3.LUT R2, R26.reuse, 0xff0000, RZ, 0xc0, !PT ;  /* 0x00ff00001a027812 */ /* 0x041fe400078ec0ff */
[----:B------:R-:W-:Y:S01]  /*13cc0*/  LOP3.LUT R16, R26, 0xffff, RZ, 0xc0, !PT ;  /* 0x0000ffff1a107812 */ /* 0x000fe200078ec0ff */
[----:B------:R-:W-:Y:S01]  /*13cd0*/  IMAD.MOV.U32 R26, RZ, RZ, R31 ;  /* 0x000000ffff1a7224 */ /* 0x000fe200078e001f */
[----:B------:R-:W-:-:S07]  /*13ce0*/  LEA.HI R7, R2, R7, RZ, 0x10 ;  /* 0x0000000702077211 */ /* 0x000fce00078f80ff */
[----:B------:R-:W-:Y:S05]  /*13cf0*/  @!P0 BRA `(.L_x_3941) ;  /* 0x0000000000108947 */ /* 0x000fea0003800000 */
[----:B------:R-:W-:-:S04]  /*13d00*/  IADD3 R2, P0, R23, UR4, RZ ;  /* 0x0000000417027c10 */ /* 0x000fc8000ff1e0ff */
[----:B------:R-:W-:-:S05]  /*13d10*/  IADD3.X R3, R30, UR5, RZ, P0, !PT ;  /* 0x000000051e037c10 */ /* 0x000fca00087fe4ff */
[----:B------:R0:W5:Y:S01]  /*13d20*/  LDG.E R8, desc[UR42][R2.64] ;  /* 0x0000002a02087981 */ /* 0x000162000c1e1900 */
[----:B------:R-:W-:Y:S05]  /*13d30*/  BRA `(.L_x_3942) ;  /* 0x0000000000247947 */ /* 0x000fea0003800000 */
.L_x_3941:
        /* <DEDUP_REMOVED lines=9> */
.L_x_3942:
        /* <DEDUP_REMOVED lines=9> */
[----:B------:R-:W-:Y:S01]  /*13e60*/  ISETP.GE.AND P1, PT, R3, 0x1, PT ;  /* 0x000000010300780c */ /* 0x000fe20003f26270 */
[----:B------:R0:W-:Y:S03]  /*13e70*/  STL [R1], R3 ;  /* 0x0000000301007387 */ /* 0x0001e60000100800 */
[----:B------:R-:W-:-:S04]  /*13e80*/  SHF.R.S32.HI R2, RZ, 0x1f, R4 ;  /* 0x0000001fff027819 */ /* 0x000fc80000011404 */
[----:B------:R-:W-:Y:S01]  /*13e90*/  LEA.HI R4, R2, R4, RZ, 0x6 ;  /* 0x0000000402047211 */ /* 0x000fe200078f30ff */
[----:B0-----:R-:W-:-:S03]  /*13ea0*/  IMAD.MOV.U32 R3, RZ, RZ, RZ ;  /* 0x000000ffff037224 */ /* 0x001fc600078e00ff */
[----:B------:R-:W-:Y:S01]  /*13eb0*/  SHF.R.S32.HI R4, RZ, 0x6, R4 ;  /* 0x00000006ff047819 */ /* 0x000fe20000011404 */
        /* <DEDUP_REMOVED lines=30> */
.L_x_3944:
[----:B------:R-:W-:Y:S05]  /*140a0*/  BSYNC B0 ;  /* 0x0000000000007941 */ /* 0x000fea0003800000 */
.L_x_3943:
[-C--:B------:R-:W-:Y:S01]  /*140b0*/  IMAD R2, R32, R3.reuse, RZ ;  /* 0x0000000320027224 */ /* 0x080fe200078e02ff */
[----:B------:R-:W-:Y:S04]  /*140c0*/  BSSY B0, `(.L_x_3945) ;  /* 0x00001a8000007945 */ /* 0x000fe80003800000 */
[C---:B------:R-:W-:Y:S01]  /*140d0*/  VIADDMNMX R3, R2.reuse, R3, R4, PT ;  /* 0x0000000302037246 */ /* 0x040fe20003800104 */
[----:B------:R-:W-:-:S04]  /*140e0*/  IMAD R2, R2, 0x40, -R8 ;  /* 0x0000004002027824 */ /* 0x000fc800078e0a08 */
[----:B------:R-:W-:Y:S01]  /*140f0*/  IMAD R3, R3, 0x40, -R8 ;  /* 0x0000004003037824 */ /* 0x000fe200078e0a08 */
[----:B------:R-:W-:-:S04]  /*14100*/  VIMNMX R7, RZ, R2, !PT ;  /* 0x00000002ff077248 */ /* 0x000fc80007fe0100 */
[----:B------:R-:W-:-:S04]  /*14110*/  VIMNMX R3, R3, R6, PT ;  /* 0x0000000603037248 */ /* 0x000fc80003fe0100 */
[----:B------:R-:W-:Y:S02]  /*14120*/  ISETP.GT.AND P0, PT, R3, R7, PT ;  /* 0x000000070300720c */ /* 0x000fe40003f04270 */
[----:B------:R-:W-:-:S11]  /*14130*/  SHF.R.U32.HI R7, RZ, 0x6, R7 ;  /* 0x00000006ff077819 */ /* 0x000fd60000011607 */
[----:B------:R-:W-:-:S05]  /*14140*/  @P0 VIADD R2, R3, 0x3f ;  /* 0x0000003f03020836 */ /* 0x000fca0000000000 */
[----:B------:R-:W-:-:S04]  /*14150*/  @P0 SHF.R.S32.HI R3, RZ, 0x1f, R2 ;  /* 0x0000001fff030819 */ /* 0x000fc80000011402 */
[----:B------:R-:W-:Y:S01]  /*14160*/  @P0 LEA.HI R3, R3, R2, RZ, 0x6 ;  /* 0x0000000203030211 */ /* 0x000fe200078f30ff */
[----:B------:R-:W-:-:S03]  /*14170*/  IMAD.MOV.U32 R2, RZ, RZ, R7 ;  /* 0x000000ffff027224 */ /* 0x000fc600078e0007 */
[----:B------:R-:W-:Y:S02]  /*14180*/  @P0 SHF.R.S32.HI R2, RZ, 0x6, R3 ;  /* 0x00000006ff020819 */ /* 0x000fe40000011403 */
        /* <DEDUP_REMOVED lines=10> */
.L_x_4093:
[----:B-1----:R-:W-:Y:S02]  /*14230*/  ISETP.NE.AND P0, PT, R14, RZ, PT ;  /* 0x000000ff0e00720c */ /* 0x002fe40003f05270 */
[----:B------:R-:W-:-:S11]  /*14240*/  PLOP3.LUT P6, PT, PT, PT, PT, 0x8, 0x0 ;  /* 0x000000000000781c */ /* 0x000fd60003fce170 */
[----:B------:R-:W-:Y:S05]  /*14250*/  @P0 BRA `(.L_x_3948) ;  /* 0x00000000000c0947 */ /* 0x000fea0003800000 */
[----:B------:R-:W-:-:S03]  /*14260*/  UMOV UR4, 0xffffffff ;  /* 0xffffffff00047882 */ /* 0x000fc60000000000 */
[----:B------:R-:W-:Y:S05]  /*14270*/  BRA.DIV UR4, `(.L_x_3949) ;  /* 0x0000006e04547947 */ /* 0x000fea000b800000 */
[----:B------:R-:W-:-:S13]  /*14280*/  ELECT P6, URZ, PT ;  /* 0x00000000003f782f */ /* 0x000fda00038c0000 */
.L_x_3948:
        /* <DEDUP_REMOVED lines=9> */
.L_x_4096:
[----:B------:R-:W-:Y:S05]  /*14320*/  BSYNC B1 ;  /* 0x0000000000017941 */ /* 0x000fea0003800000 */
.L_x_3950:
        /* <DEDUP_REMOVED lines=10> */
.L_x_4097:
[----:B------:R-:W-:Y:S05]  /*143d0*/  BSYNC B2 ;  /* 0x0000000000027941 */ /* 0x000fea0003800000 */
.L_x_3954:
        /* <DEDUP_REMOVED lines=9> */
.L_x_3957:
[----:B------:R-:W-:Y:S05]  /*14470*/  BSYNC B2 ;  /* 0x0000000000027941 */ /* 0x000fea0003800000 */
.L_x_3956:
        /* <DEDUP_REMOVED lines=10> */
[----:B------:R-:W-:Y:S01]  /*14520*/  VIADD R11, R3, 0x28c90 ;  /* 0x00028c90030b7836 */ /* 0x000fe20000000000 */
[----:B------:R-:W-:-:S09]  /*14530*/  UMOV UR7, 0x12f00000 ;  /* 0x12f0000000077882 */ /* 0x000fd20000000000 */
.L_x_3958:
        /* <DEDUP_REMOVED lines=13> */
.L_x_4098:
[----:B------:R-:W-:Y:S05]  /*14610*/  BSYNC B2 ;  /* 0x0000000000027941 */ /* 0x000fea0003800000 */
.L_x_3959:
[----:B------:R-:W-:Y:S01]  /*14620*/  BSSY B2, `(.L_x_3961) ;  /* 0x000000b000027945 */ /* 0x000fe20003800000 */
[----:B------:R-:W-:Y:S02]  /*14630*/  IMAD.MOV.U32 R12, RZ, RZ, 0x0 ;  /* 0x00000000ff0c7424 */ /* 0x000fe400078e00ff */
[----:B------:R-:W-:Y:S01]  /*14640*/  IMAD.MOV.U32 R13, RZ, RZ, 0x12f00000 ;  /* 0x12f00000ff0d7424 */ /* 0x000fe200078e00ff */
[----:B------:R-:W-:Y:S06]  /*14650*/  @P2 BRA `(.L_x_3962) ;  /* 0x00000000001c2947 */ /* 0x000fec0003800000 */
[----:B------:R-:W2:Y:S01]  /*14660*/  S2R R10, SR_TID.X ;  /* 0x00000000000a7919 */ /* 0x000ea20000002100 */
[----:B01----:R-:W-:-:S04]  /*14670*/  IMAD.MOV.U32 R8, RZ, RZ, 0x10000 ;  /* 0x00010000ff087424 */ /* 0x003fc800078e00ff */
[----:B------:R3:W-:Y:S01]  /*14680*/  SYNCS.ARRIVE.TRANS64 RZ, [R3+URZ+0x28cb0], R8 ;  /* 0x028cb00803ff79a7 */ /* 0x0007e2000800003f */
[----:B--2---:R-:W-:-:S04]  /*14690*/  LOP3.LUT R10, R10, 0x1f, RZ, 0xc0, !PT ;  /* 0x0000001f0a0a7812 */ /* 0x004fc800078ec0ff */
[----:B------:R-:W-:-:S13]  /*146a0*/  ISETP.NE.AND P0, PT, R10, RZ, PT ;  /* 0x000000ff0a00720c */ /* 0x000fda0003f05270 */
[----:B---3--:R-:W-:Y:S05]  /*146b0*/  @!P0 BRA `(.L_x_3962) ;  /* 0x0000000000048947 */ /* 0x008fea0003800000 */
[----:B------:R-:W-:Y:S01]  /*146c0*/  BPT.TRAP 0x1 ;  /* 0x000000040000795c */ /* 0x000fe20000300000 */
.L_x_3962:
[----:B------:R-:W-:Y:S05]  /*146d0*/  BSYNC B2 ;  /* 0x0000000000027941 */ /* 0x000fea0003800000 */
.L_x_3961:
[----:B------:R-:W-:Y:S01]  /*146e0*/  R2UR UR10, R14 ;  /* 0x000000000e0a72ca */ /* 0x000fe200000e0000 */
[----:B01----:R-:W-:Y:S01]  /*146f0*/  IMAD R8, R19, 0x10000, R17 ;  /* 0x0001000013087824 */ /* 0x003fe200078e0211 */
[----:B------:R-:W-:Y:S01]  /*14700*/  R2UR UR6, R12 ;  /* 0x000000000c0672ca */ /* 0x000fe200000e0000 */
[----:B------:R-:W-:Y:S01]  /*14710*/  UIADD3 UR4, UP0, UR40, 0x670, URZ ;  /* 0x0000067028047890 */ /* 0x000fe2000ff1e03f */
[----:B------:R-:W-:Y:S01]  /*14720*/  R2UR UR7, R13 ;  /* 0x000000000d0772ca */ /* 0x000fe200000e0000 */
[----:B------:R-:W-:Y:S01]  /*14730*/  VIADD R3, R3, 0x28cb0 ;  /* 0x00028cb003037836 */ /* 0x000fe20000000000 */
[----:B------:R-:W-:Y:S01]  /*14740*/  PLOP3.LUT P0, PT, PT, PT, PT, 0x80, 0x0 ;  /* 0x000000000000781c */ /* 0x000fe20003f0f070 */
[----:B------:R-:W-:Y:S01]  /*14750*/  VIADD R10, R8, 0x400 ;  /* 0x00000400080a7836 */ /* 0x000fe20000000000 */
[----:B------:R-:W-:-:S12]  /*14760*/  UIADD3.X UR5, URZ, UR41, URZ, UP0, !UPT ;  /* 0x000000293f057290 */ /* 0x000fd800087fe43f */
.L_x_3963:
        /* <DEDUP_REMOVED lines=12> */
[----:B------:R-:W-:Y:S01]  /*14830*/  R2UR UR7, R13 ;  /* 0x000000000d0772ca */ /* 0x000fe200000e0000 */
[----:B------:R-:W-:Y:S01]  /*14840*/  UMOV UR10, 0x40 ;  /* 0x00000040000a7882 */ /* 0x000fe20000000000 */
[----:B------:R-:W-:-:S13]  /*14850*/  PLOP3.LUT P0, PT, PT, PT, PT, 0x80, 0x0 ;  /* 0x000000000000781c */ /* 0x000fda0003f0f070 */
.L_x_3964:
        /* <DEDUP_REMOVED lines=15> */
.L_x_3965:
        /* <DEDUP_REMOVED lines=15> */
.L_x_3966:
        /* <DEDUP_REMOVED lines=15> */
.L_x_3967:
        /* <DEDUP_REMOVED lines=15> */
.L_x_3968:
        /* <DEDUP_REMOVED lines=15> */
.L_x_3969:
        /* <DEDUP_REMOVED lines=15> */
.L_x_3970:
        /* <DEDUP_REMOVED lines=10> */
.L_x_3953:
[----:B------:R-:W-:Y:S05]  /*14ea0*/  BSYNC B1 ;  /* 0x0000000000017941 */ /* 0x000fea0003800000 */
.L_x_3952:
        /* <DEDUP_REMOVED lines=9> */
.L_x_3990:
[----:B------:R-:W-:Y:S05]  /*14f40*/  YIELD ;  /* 0x0000000000007946 */ /* 0x000fea0003800000 */
[----:B------:R-:W-:Y:S04]  /*14f50*/  BSSY B1, `(.L_x_3971) ;  /* 0x00000b6000017945 */ /* 0x000fe80003800000 */
[----:B------:R-:W-:Y:S05]  /*14f60*/  @!P6 BRA `(.L_x_3972) ;  /* 0x0000000800d0e947 */ /* 0x000fea0003800000 */
[----:B------:R-:W-:Y:S01]  /*14f70*/  IMAD R8, R19, 0x8, R17 ;  /* 0x0000000813087824 */ /* 0x000fe200078e0211 */
[----:B------:R-:W-:Y:S01]  /*14f80*/  SHF.L.U32 R2, R29, 0x1f, RZ ;  /* 0x0000001f1d027819 */ /* 0x000fe200000006ff */
[----:B0-----:R-:W0:Y:S01]  /*14f90*/  S2R R3, SR_TID.X ;  /* 0x0000000000037919 */ /* 0x001e220000002100 */
[----:B------:R-:W-:Y:S02]  /*14fa0*/  BSSY B2, `(.L_x_3973) ;  /* 0x0000005000027945 */ /* 0x000fe40003800000 */
[----:B------:R-:W1:Y:S01]  /*14fb0*/  SYNCS.PHASECHK.TRANS64.TRYWAIT P2, [R8+URZ+0x28ca0], R2 ;  /* 0x028ca002080075a7 */ /* 0x000e62000804017f */
[----:B0-----:R-:W-:-:S04]  /*14fc0*/  LOP3.LUT R3, R3, 0x7f, RZ, 0xc0, !PT ;  /* 0x0000007f03037812 */ /* 0x001fc800078ec0ff */
[----:B------:R-:W-:Y:S01]  /*14fd0*/  ISETP.NE.AND P3, PT, R3, RZ, PT ;  /* 0x000000ff0300720c */ /* 0x000fe20003f65270 */
[----:B-1----:R-:W-:-:S12]  /*14fe0*/  @!P2 BRA `(.L_x_3974) ;  /* 0x000000600054a947 */ /* 0x002fd80003800000 */
.L_x_4099:
[----:B------:R-:W-:Y:S05]  /*14ff0*/  BSYNC B2 ;  /* 0x0000000000027941 */ /* 0x000fea0003800000 */
.L_x_3973:
        /* <DEDUP_REMOVED lines=9> */
.L_x_3976:
[----:B------:R-:W-:Y:S05]  /*15090*/  BSYNC B2 ;  /* 0x0000000000027941 */ /* 0x000fea0003800000 */
.L_x_3975:
        /* <DEDUP_REMOVED lines=11> */
.L_x_3977:
        /* <DEDUP_REMOVED lines=13> */
.L_x_4100:
[----:B------:R-:W-:Y:S05]  /*15220*/  BSYNC B2 ;  /* 0x0000000000027941 */ /* 0x000fea0003800000 */
.L_x_3978:
        /* <DEDUP_REMOVED lines=11> */
.L_x_3981:
[----:B------:R-:W-:Y:S05]  /*152e0*/  BSYNC B2 ;  /* 0x0000000000027941 */ /* 0x000fea0003800000 */
.L_x_3980:
        /* <DEDUP_REMOVED lines=9> */
.L_x_3982:
        /* <DEDUP_REMOVED lines=15> */
.L_x_3983:
        /* <DEDUP_REMOVED lines=15> */
.L_x_3984:
        /* <DEDUP_REMOVED lines=15> */
.L_x_3985:
        /* <DEDUP_REMOVED lines=15> */
.L_x_3986:
        /* <DEDUP_REMOVED lines=15> */
.L_x_3987:
        /* <DEDUP_REMOVED lines=15> */
.L_x_3988:
        /* <DEDUP_REMOVED lines=15> */
.L_x_3989:
        /* <DEDUP_REMOVED lines=10> */
.L_x_3972:
[----:B------:R-:W-:Y:S05]  /*15ab0*/  BSYNC B1 ;  /* 0x0000000000017941 */ /* 0x000fea0003800000 */
.L_x_3971:
        /* <DEDUP_REMOVED lines=8> */
.L_x_3946:
[----:B------:R-:W-:Y:S05]  /*15b40*/  BSYNC B0 ;  /* 0x0000000000007941 */ /* 0x000fea0003800000 */
.L_x_3945:
[----:B------:R-:W-:Y:S05]  /*15b50*/  @!P0 WARPSYNC.ALL ;  /* 0x0000000000008948 */ /* 0x000fea0003800000 */
[----:B------:R-:W-:Y:S01]  /*15b60*/  @!P0 BAR.SYNC.DEFER_BLOCKING 0xc, 0x180 ;  /* 0x0306000000008b1d */ /* 0x000fe20000010000 */
[----:B------:R-:W-:-:S05]  /*15b70*/  IMAD.MOV.U32 R0, RZ, RZ, RZ ;  /* 0x000000ffff007224 */ /* 0x000fca00078e00ff */
[----:B------:R-:W-:Y:S04]  /*15b80*/  BSSY B0, `(.L_x_3991) ;  /* 0x000001e000007945 */ /* 0x000fe80003800000 */
[----:B------:R-:W-:Y:S05]  /*15b90*/  @!P1 BRA `(.L_x_3992) ;  /* 0x0000000000709947 */ /* 0x000fea0003800000 */
[----:B------:R-:W-:-:S13]  /*15ba0*/  ISETP.NE.AND P0, PT, R5, RZ, PT ;  /* 0x000000ff0500720c */ /* 0x000fda0003f05270 */
[----:B------:R-:W1:Y:S02]  /*15bb0*/  @!P0 LDC R5, c[0x0][0x9f0] ;  /* 0x00027c00ff058b82 */ /* 0x000e640000000800 */
[-C--:B-1----:R-:W-:Y:S02]  /*15bc0*/  IABS R0, R5.reuse ;  /* 0x0000000500007213 */ /* 0x082fe40000000000 */
[----:B------:R-:W-:Y:S02]  /*15bd0*/  IABS R7, R5 ;  /* 0x0000000500077213 */ /* 0x000fe40000000000 */
[----:B------:R-:W1:Y:S03]  /*15be0*/  I2F.RP R2, R0 ;  /* 0x0000000000027306 */ /* 0x000e660000209400 */
[----:B------:R-:W-:-:S05]  /*15bf0*/  IMAD.MOV R7, RZ, RZ, -R7 ;  /* 0x000000ffff077224 */ /* 0x000fca00078e0a07 */
[----:B-1----:R-:W1:Y:S02]  /*15c00*/  MUFU.RCP R2, R2 ;  /* 0x0000000200027308 */ /* 0x002e640000001000 */
[----:B-1----:R-:W-:-:S06]  /*15c10*/  VIADD R2, R2, 0xffffffe ;  /* 0x0ffffffe02027836 */ /* 0x002fcc0000000000 */
[----:B0-----:R-:W0:Y:S02]  /*15c20*/  F2I.FTZ.U32.TRUNC.NTZ R3, R2 ;  /* 0x0000000200037305 */ /* 0x001e24000021f000 */
[----:B0-----:R-:W-:-:S04]  /*15c30*/  IMAD.MOV R2, RZ, RZ, -R3 ;  /* 0x000000ffff027224 */ /* 0x001fc800078e0a03 */
[----:B------:R-:W-:Y:S02]  /*15c40*/  IMAD R6, R2, R0, RZ ;  /* 0x0000000002067224 */ /* 0x000fe400078e02ff */
[----:B------:R-:W-:-:S04]  /*15c50*/  IMAD.MOV.U32 R2, RZ, RZ, RZ ;  /* 0x000000ffff027224 */ /* 0x000fc800078e00ff */
        /* <DEDUP_REMOVED lines=16> */
.L_x_3992:
[----:B------:R-:W-:Y:S05]  /*15d60*/  BSYNC B0 ;  /* 0x0000000000007941 */ /* 0x000fea0003800000 */
.L_x_3991:
        /* <DEDUP_REMOVED lines=21> */
[----:B0-----:R-:W-:Y:S01]  /*15ec0*/  IADD3 R24, R0, UR37, R7 ;  /* 0x0000002500187c10 */ /* 0x001fe2000fffe007 */
[----:B------:R-:W-:Y:S06]  /*15ed0*/  BRA `(.L_x_3995) ;  /* 0x0000003400707947 */ /* 0x000fec0003800000 */
.L_x_3994:
        /* <DEDUP_REMOVED lines=9> */
[----:B0-----:R-:W0:Y:S01]  /*15f70*/  LDC.64 R2, c[0x4][R2] ;  /* 0x0100000002027b82 */ /* 0x001e220000000a00 */
        /* <DEDUP_REMOVED lines=10> */
.L_x_3997:
[----:B------:R-:W-:Y:S05]  /*16020*/  BSYNC B6 ;  /* 0x0000000000067941 */ /* 0x000fea0003800000 */
.L_x_3996:
        /* <DEDUP_REMOVED lines=8> */
[----:B0-----:R0:W1:Y:S01]  /*160b0*/  LDC.64 R2, c[0x4][R34] ;  /* 0x0100000022027b82 */ /* 0x0010620000000a00 */
        /* <DEDUP_REMOVED lines=11> */
.L_x_4000:
        /* <DEDUP_REMOVED lines=15> */
.L_x_3999:
[----:B------:R-:W-:Y:S05]  /*16260*/  BSYNC B6 ;  /* 0x0000000000067941 */ /* 0x000fea0003800000 */
.L_x_3998:
[----:B------:R-:W2:Y:S01]  /*16270*/  LDL R34, [R1+0x18] ;  /* 0x0000180001227983 */ /* 0x000ea20000100800 */
[----:B------:R-:W-:Y:S01]  /*16280*/  ULDC.64 UR4, c[0x0][0x9f8] ;  /* 0x00027e0000047ab9 */ /* 0x000fe20000000a00 */
[----:B------:R-:W1:Y:S02]  /*16290*/  LDC R8, c[0x0][0x430] ;  /* 0x00010c00ff087b82 */ /* 0x000e640000000800 */
[----:B------:R-:W3:Y:S01]  /*162a0*/  LDL R20, [R1] ;  /* 0x0000000001147983 */ /* 0x000ee20000100800 */
[----:B------:R-:W-:Y:S01]  /*162b0*/  ISETP.NE.U32.AND P0, PT, RZ, UR4, PT ;  /* 0x00000004ff007c0c */ /* 0x000fe2000bf05070 */
[----:B------:R-:W4:Y:S03]  /*162c0*/  S2R R21, SR_TID.X ;  /* 0x0000000000157919 */ /* 0x000f260000002100 */
[----:B------:R-:W-:-:S13]  /*162d0*/  ISETP.NE.AND.EX P0, PT, RZ, UR5, PT, P0 ;  /* 0x00000005ff007c0c */ /* 0x000fda000bf05300 */
[----:B------:R-:W-:Y:S01]  /*162e0*/  @P0 IADD3 R2, P1, R23, UR4, RZ ;  /* 0x0000000417020c10 */ /* 0x000fe2000ff3e0ff */
[----:B------:R-:W-:-:S03]  /*162f0*/  ULDC UR4, c[0x0][0x320] ;  /* 0x0000c80000047ab9 */ /* 0x000fc60000000800 */
[----:B0-----:R-:W-:-:S05]  /*16300*/  @P0 IADD3.X R3, R30, UR5, RZ, P1, !PT ;  /* 0x000000051e030c10 */ /* 0x001fca0008ffe4ff */
[----:B------:R0:W3:Y:S01]  /*16310*/  @P0 LDG.E R26, desc[UR42][R2.64] ;  /* 0x0000002a021a0981 */ /* 0x0000e2000c1e1900 */
[----:B----4-:R-:W-:-:S04]  /*16320*/  LOP3.LUT R21, R21, 0x7f, RZ, 0xc0, !PT ;  /* 0x0000007f15157812 */ /* 0x010fc800078ec0ff */
[----:B------:R-:W-:Y:S02]  /*16330*/  SHF.R.U32.HI R0, RZ, 0x3, R21 ;  /* 0x00000003ff007819 */ /* 0x000fe40000011615 */
[----:B------:R-:W4:Y:S01]  /*16340*/  S2R R21, SR_TID.X ;  /* 0x0000000000157919 */ /* 0x000f220000002100 */
[----:B-1----:R-:W-:Y:S01]  /*16350*/  ISETP.NE.AND P1, PT, R8, 0x1, PT ;  /* 0x000000010800780c */ /* 0x002fe20003f25270 */
[----:B------:R-:W1:Y:S01]  /*16360*/  S2R R9, SR_TID.X ;  /* 0x0000000000097919 */ /* 0x000e620000002100 */
[----:B------:R-:W1:Y:S11]  /*16370*/  S2R R6, SR_TID.X ;  /* 0x0000000000067919 */ /* 0x000e760000002100 */
[----:B0-----:R-:W0:Y:S08]  /*16380*/  @P1 LDC R3, c[0x0][0x434] ;  /* 0x00010d00ff031b82 */ /* 0x001e300000000800 */
[----:B------:R-:W0:Y:S01]  /*16390*/  @P1 LDC R2, c[0x0][0x438] ;  /* 0x00010e00ff021b82 */ /* 0x000e220000000800 */
[----:B----4-:R-:W-:-:S05]  /*163a0*/  IMAD.SHL.U32 R21, R21, 0x10, RZ ;  /* 0x0000001015157824 */ /* 0x010fca00078e00ff */
[----:B------:R-:W-:Y:S01]  /*163b0*/  LOP3.LUT R21, R0, 0x70, R21, 0xf8, !PT ;  /* 0x0000007000157812 */ /* 0x000fe200078ef815 */
[----:B-1----:R-:W-:Y:S02]  /*163c0*/  IMAD.SHL.U32 R9, R9, 0x8, RZ ;  /* 0x0000000809097824 */ /* 0x002fe400078e00ff */
[----:B------:R-:W-:-:S03]  /*163d0*/  IMAD.SHL.U32 R6, R6, 0x8, RZ ;  /* 0x0000000806067824 */ /* 0x000fc600078e00ff */
[----:B------:R-:W-:Y:S02]  /*163e0*/  LOP3.LUT R9, R9, 0x38, RZ, 0xc0, !PT ;  /* 0x0000003809097812 */ /* 0x000fe400078ec0ff */
[----:B------:R-:W-:Y:S02]  /*163f0*/  LOP3.LUT R6, R6, 0x38, RZ, 0xc0, !PT ;  /* 0x0000003806067812 */ /* 0x000fe400078ec0ff */
[----:B------:R-:W-:Y:S02]  /*16400*/  ISETP.GE.AND P3, PT, R9, UR4, PT ;  /* 0x0000000409007c0c */ /* 0x000fe4000bf66270 */
[----:B------:R-:W-:Y:S02]  /*16410*/  LOP3.LUT R18, R18, 0xffffffbf, RZ, 0xc0, !PT ;  /* 0xffffffbf12127812 */ /* 0x000fe400078ec0ff */
[----:B------:R-:W-:Y:S01]  /*16420*/  LOP3.LUT R6, R6, 0x80, RZ, 0xfc, !PT ;  /* 0x0000008006067812 */ /* 0x000fe200078efcff */
[----:B------:R-:W1:Y:S01]  /*16430*/  S2R R11, SR_TID.X ;  /* 0x00000000000b7919 */ /* 0x000e620000002100 */
[----:B------:R-:W4:Y:S01]  /*16440*/  S2R R10, SR_TID.X ;  /* 0x00000000000a7919 */ /* 0x000f220000002100 */
[----:B------:R-:W-:-:S02]  /*16450*/  IMAD.MOV.U32 R36, RZ, RZ, RZ ;  /* 0x000000ffff247224 */ /* 0x000fc400078e00ff */
[----:B-1----:R-:W-:Y:S02]  /*16460*/  IMAD.SHL.U32 R11, R11, 0x8, RZ ;  /* 0x000000080b0b7824 */ /* 0x002fe400078e00ff */
[----:B----4-:R-:W-:-:S03]  /*16470*/  IMAD.SHL.U32 R10, R10, 0x8, RZ ;  /* 0x000000080a0a7824 */ /* 0x010fc600078e00ff */
[----:B------:R-:W-:-:S04]  /*16480*/  LOP3.LUT R11, R11, 0x38, RZ, 0xc0, !PT ;  /* 0x000000380b0b7812 */ /* 0x000fc800078ec0ff */
[----:B------:R-:W-:Y:S02]  /*16490*/  LOP3.LUT R11, R11, 0x180, RZ, 0xfc, !PT ;  /* 0x000001800b0b7812 */ /* 0x000fe400078efcff */
[----:B------:R-:W-:-:S04]  /*164a0*/  LOP3.LUT R10, R10, 0x38, RZ, 0xc0, !PT ;  /* 0x000000380a0a7812 */ /* 0x000fc800078ec0ff */
[----:B------:R-:W-:Y:S02]  /*164b0*/  LOP3.LUT R12, R10, 0x1c0, RZ, 0xfc, !PT ;  /* 0x000001c00a0c7812 */ /* 0x000fe400078efcff */
[----:B--2---:R-:W-:Y:S02]  /*164c0*/  LEA R23, R34, 0xffffffc0, 0x6 ;  /* 0xffffffc022177811 */ /* 0x004fe400078e30ff */
[----:B------:R-:W1:Y:S03]  /*164d0*/  S2R R34, SR_TID.X ;  /* 0x0000000000227919 */ /* 0x000e660000002100 */
[----:B------:R-:W-:Y:S02]  /*164e0*/  IMAD.IADD R37, R21, 0x1, R23 ;  /* 0x0000000115257824 */ /* 0x000fe400078e0217 */
[----:B-1----:R-:W-:-:S05]  /*164f0*/  IMAD.SHL.U32 R34, R34, 0x8, RZ ;  /* 0x0000000822227824 */ /* 0x002fca00078e00ff */
[----:B------:R-:W-:-:S04]  /*16500*/  LOP3.LUT R34, R34, 0x38, RZ, 0xc0, !PT ;  /* 0x0000003822227812 */ /* 0x000fc800078ec0ff */
[----:B------:R-:W-:-:S04]  /*16510*/  LOP3.LUT R34, R34, 0x40, RZ, 0xfc, !PT ;  /* 0x0000004022227812 */ /* 0x000fc800078efcff */
[----:B------:R-:W-:Y:S02]  /*16520*/  ISETP.GE.AND P2, PT, R34, UR4, PT ;  /* 0x0000000422007c0c */ /* 0x000fe4000bf46270 */
[----:B------:R-:W1:Y:S01]  /*16530*/  S2R R34, SR_TID.X ;  /* 0x0000000000227919 */ /* 0x000e620000002100 */
[----:B---3--:R-:W-:-:S04]  /*16540*/  ISETP.GE.AND P0, PT, R37, R20, PT ;  /* 0x000000142500720c */ /* 0x008fc80003f06270 */
[----:B------:R-:W-:Y:S01]  /*16550*/  ISETP.GT.U32.OR P0, PT, R21, 0x3f, P0 ;  /* 0x0000003f1500780c */ /* 0x000fe20000704470 */
[----:B------:R-:W-:Y:S01]  /*16560*/  IMAD.IADD R37, R37, 0x1, R33 ;  /* 0x0000000125257824 */ /* 0x000fe200078e0221 */
[----:B------:R-:W-:-:S03]  /*16570*/  SEL R7, RZ, 0xffffffff, P2 ;  /* 0xffffffffff077807 */ /* 0x000fc60001000000 */
[----:B0-----:R-:W-:-:S08]  /*16580*/  @P1 IMAD.HI.U32 R3, R37, R3, RZ ;  /* 0x0000000325031227 */ /* 0x001fd000078e00ff */
[----:B------:R-:W0:Y:S01]  /*16590*/  @!P0 LDC.64 R4, c[0x0][0x428] ;  /* 0x00010a00ff048b82 */ /* 0x000e220000000a00 */
[----:B------:R-:W-:Y:S01]  /*165a0*/  IMAD.MOV.U32 R0, RZ, RZ, R37 ;  /* 0x000000ffff007224 */ /* 0x000fe200078e0025 */
[----:B------:R-:W-:Y:S01]  /*165b0*/  @P1 SHF.R.U32.HI R0, RZ, R2, R3 ;  /* 0x00000002ff001219 */ /* 0x000fe20000011603 */
[----:B------:R-:W-:Y:S02]  /*165c0*/  IMAD.SHL.U32 R7, R7, 0x2, RZ ;  /* 0x0000000207077824 */ /* 0x000fe400078e00ff */
[----:B-1----:R-:W-:-:S05]  /*165d0*/  IMAD.SHL.U32 R34, R34, 0x8, RZ ;  /* 0x0000000822227824 */ /* 0x002fca00078e00ff */
[----:B------:R-:W-:-:S04]  /*165e0*/  LOP3.LUT R34, R34, 0x38, RZ, 0xc0, !PT ;  /* 0x0000003822227812 */ /* 0x000fc800078ec0ff */
[----:B------:R-:W-:Y:S02]  /*165f0*/  LOP3.LUT R34, R34, 0xc0, RZ, 0xfc, !PT ;  /* 0x000000c022227812 */ /* 0x000fe400078efcff */
[----:B------:R-:W-:Y:S02]  /*16600*/  @P2 LOP3.LUT R18, R18, 0x40, RZ, 0xfc, !PT ;  /* 0x0000004012122812 */ /* 0x000fe400078efcff */
[----:B------:R-:W-:Y:S02]  /*16610*/  SEL R2, RZ, 0x1, P3 ;  /* 0x00000001ff027807 */ /* 0x000fe40001800000 */
[----:B------:R-:W-:Y:S02]  /*16620*/  ISETP.GE.AND P2, PT, R6, UR4, PT ;  /* 0x0000000406007c0c */ /* 0x000fe4000bf46270 */
[----:B------:R-:W-:Y:S02]  /*16630*/  ISETP.GE.AND P1, PT, R34, UR4, PT ;  /* 0x0000000422007c0c */ /* 0x000fe4000bf26270 */
[----:B------:R-:W-:-:S02]  /*16640*/  LOP3.LUT R7, R7, 0x2, R2, 0xe2, !PT ;  /* 0x0000000207077812 */ /* 0x000fc400078ee202 */
[----:B------:R-:W-:Y:S02]  /*16650*/  SEL R2, RZ, 0x4, P2 ;  /* 0x00000004ff027807 */ /* 0x000fe40001000000 */
[----:B------:R-:W-:Y:S02]  /*16660*/  SEL R3, RZ, 0x8, P1 ;  /* 0x00000008ff037807 */ /* 0x000fe40000800000 */
[----:B------:R-:W-:Y:S02]  /*16670*/  SHF.R.S32.HI R34, RZ, 0x1f, R26 ;  /* 0x0000001fff227819 */ /* 0x000fe4000001141a */
[----:B------:R-:W-:Y:S01]  /*16680*/  LOP3.LUT R7, R3, R7, R2, 0xfe, !PT ;  /* 0x0000000703077212 */ /* 0x000fe200078efe02 */
[--C-:B------:R-:W-:Y:S01]  /*16690*/  @!P0 IMAD.MOV.U32 R2, RZ, RZ, R0.reuse ;  /* 0x000000ffff028224 */ /* 0x100fe200078e0000 */
[----:B------:R-:W-:Y:S01]  /*166a0*/  @!P0 SHF.R.S32.HI R3, RZ, 0x1f, R0 ;  /* 0x0000001fff038819 */ /* 0x000fe20000011400 */
[----:B0-----:R-:W-:-:S04]  /*166b0*/  @!P0 IMAD R6, R34, R4, RZ ;  /* 0x0000000422068224 */ /* 0x001fc800078e02ff */
[C---:B------:R-:W-:Y:S02]  /*166c0*/  @!P0 IMAD R6, R26.reuse, R5, R6 ;  /* 0x000000051a068224 */ /* 0x040fe400078e0206 */
[----:B------:R-:W-:Y:S02]  /*166d0*/  @!P0 IMAD.WIDE.U32 R2, R26, R4, R2 ;  /* 0x000000041a028225 */ /* 0x000fe400078e0002 */
[----:B------:R-:W0:Y:S01]  /*166e0*/  @!P0 LDC.64 R4, c[0x0][0x418] ;  /* 0x00010600ff048b82 */ /* 0x000e220000000a00 */
[----:B------:R-:W-:-:S04]  /*166f0*/  LOP3.LUT R18, R18, 0xffffff7f, RZ, 0xc0, !PT ;  /* 0xffffff7f12127812 */ /* 0x000fc800078ec0ff */
[----:B------:R-:W-:-:S04]  /*16700*/  @P3 LOP3.LUT R18, R18, 0x80, RZ, 0xfc, !PT ;  /* 0x0000008012123812 */ /* 0x000fc800078efcff */
[----:B------:R-:W-:-:S04]  /*16710*/  LOP3.LUT R18, R18, 0xffffffdf, RZ, 0xc0, !PT ;  /* 0xffffffdf12127812 */ /* 0x000fc800078ec0ff */
[----:B------:R-:W-:-:S04]  /*16720*/  @P2 LOP3.LUT R18, R18, 0x20, RZ, 0xfc, !PT ;  /* 0x0000002012122812 */ /* 0x000fc800078efcff */
[----:B------:R-:W-:Y:S01]  /*16730*/  LOP3.LUT R18, R18, 0xffffffef, RZ, 0xc0, !PT ;  /* 0xffffffef12127812 */ /* 0x000fe200078ec0ff */
[----:B------:R-:W-:-:S03]  /*16740*/  @!P0 IMAD.IADD R6, R3, 0x1, R6 ;  /* 0x0000000103068824 */ /* 0x000fc600078e0206 */
[----:B------:R-:W-:Y:S02]  /*16750*/  @P1 LOP3.LUT R18, R18, 0x10, RZ, 0xfc, !PT ;  /* 0x0000001012121812 */ /* 0x000fe400078efcff */
[----:B0-----:R-:W-:-:S04]  /*16760*/  @!P0 LEA R4, P1, R2, R4, 0x2 ;  /* 0x0000000402048211 */ /* 0x001fc800078210ff */
[----:B------:R-:W-:-:S05]  /*16770*/  @!P0 LEA.HI.X R5, R2, R5, R6, 0x2, P1 ;  /* 0x0000000502058211 */ /* 0x000fca00008f1406 */
[----:B------:R0:W5:Y:S01]  /*16780*/  @!P0 LDG.E R36, desc[UR42][R4.64] ;  /* 0x0000002a04248981 */ /* 0x000162000c1e1900 */
[----:B------:R-:W-:Y:S02]  /*16790*/  ISETP.GE.AND P0, PT, R11, UR4, PT ;  /* 0x000000040b007c0c */ /* 0x000fe4000bf06270 */
[C---:B------:R-:W-:Y:S02]  /*167a0*/  LOP3.LUT R11, R10.reuse, 0x100, RZ, 0xfc, !PT ;  /* 0x000001000a0b7812 */ /* 0x040fe400078efcff */
[----:B------:R-:W-:Y:S02]  /*167b0*/  LOP3.LUT R10, R10, 0x140, RZ, 0xfc, !PT ;  /* 0x000001400a0a7812 */ /* 0x000fe400078efcff */
[----:B------:R-:W-:Y:S02]  /*167c0*/  ISETP.GE.AND P3, PT, R11, UR4, PT ;  /* 0x000000040b007c0c */ /* 0x000fe4000bf66270 */
[----:B------:R-:W-:Y:S02]  /*167d0*/  ISETP.GE.AND P2, PT, R10, UR4, PT ;  /* 0x000000040a007c0c */ /* 0x000fe4000bf46270 */
[----:B0-----:R-:W-:-:S02]  /*167e0*/  SEL R4, RZ, 0x10, P3 ;  /* 0x00000010ff047807 */ /* 0x001fc40001800000 */
[----:B------:R-:W-:Y:S02]  /*167f0*/  SEL R5, RZ, 0x20, P2 ;  /* 0x00000020ff057807 */ /* 0x000fe40001000000 */
[----:B------:R-:W-:Y:S02]  /*16800*/  SEL R3, RZ, 0x40, P0 ;  /* 0x00000040ff037807 */ /* 0x000fe40000000000 */
[----:B------:R-:W-:-:S04]  /*16810*/  LOP3.LUT R4, R5, R7, R4, 0xfe, !PT ;  /* 0x0000000705047212 */ /* 0x000fc800078efe04 */
[----:B------:R-:W-:Y:S02]  /*16820*/  LOP3.LUT R3, R4, R3, RZ, 0xfc, !PT ;  /* 0x0000000304037212 */ /* 0x000fe400078efcff */
[----:B------:R-:W-:-:S03]  /*16830*/  LOP3.LUT R18, R18, 0xfffffff7, RZ, 0xc0, !PT ;  /* 0xfffffff712127812 */ /* 0x000fc600078ec0ff */
[----:B------:R0:W-:Y:S01]  /*16840*/  STL [R1+0x2c], R3 ;  /* 0x00002c0301007387 */ /* 0x0001e20000100800 */
[----:B------:R-:W-:Y:S01]  /*16850*/  ISETP.GE.AND P0, PT, R12, UR4, PT ;  /* 0x000000040c007c0c */ /* 0x000fe2000bf06270 */
[----:B------:R-:W-:Y:S01]  /*16860*/  ULDC UR4, c[0x0][0x2f4] ;  /* 0x0000bd0000047ab9 */ /* 0x000fe20000000800 */
[----:B------:R-:W-:Y:S02]  /*16870*/  @P3 LOP3.LUT R18, R18, 0x8, RZ, 0xfc, !PT ;  /* 0x0000000812123812 */ /* 0x000fe400078efcff */
[----:B------:R-:W-:Y:S02]  /*16880*/  SEL R2, RZ, 0x80, P0 ;  /* 0x00000080ff027807 */ /* 0x000fe40000000000 */
[----:B------:R-:W-:Y:S02]  /*16890*/  ISETP.GE.AND P0, PT, R9, UR4, PT ;  /* 0x0000000409007c0c */ /* 0x000fe4000bf06270 */
[----:B------:R-:W-:Y:S01]  /*168a0*/  LOP3.LUT R18, R18, 0xfffffffb, RZ, 0xc0, !PT ;  /* 0xfffffffb12127812 */ /* 0x000fe200078ec0ff */
[----:B------:R-:W-:-:S03]  /*168b0*/  UMOV UR5, 0xffffffff ;  /* 0xffffffff00057882 */ /* 0x000fc60000000000 */
[----:B------:R-:W-:Y:S01]  /*168c0*/  @P2 LOP3.LUT R18, R18, 0x4, RZ, 0xfc, !PT ;  /* 0x0000000412122812 */ /* 0x000fe200078efcff */
[----:B------:R-:W-:-:S03]  /*168d0*/  IMAD.MOV R0, RZ, RZ, -R0 ;  /* 0x000000ffff007224 */ /* 0x000fc600078e0a00 */
[----:B------:R-:W-:Y:S01]  /*168e0*/  LOP3.LUT R18, R18, 0xfffffffd, RZ, 0xc0, !PT ;  /* 0xfffffffd12127812 */ /* 0x000fe200078ec0ff */
[----:B------:R-:W-:Y:S02]  /*168f0*/  IMAD R37, R8, R0, R37 ;  /* 0x0000000008257224 */ /* 0x000fe400078e0225 */
[----:B------:R-:W-:Y:S01]  /*16900*/  IMAD.U32 R6, RZ, RZ, UR38 ;  /* 0x00000026ff067e24 */ /* 0x000fe2000f8e00ff */
[----:B------:R-:W-:Y:S01]  /*16910*/  @P0 LOP3.LUT R18, R18, 0x2, RZ, 0xfc, !PT ;  /* 0x0000000212120812 */ /* 0x000fe200078efcff */
[----:B0-----:R-:W-:Y:S06]  /*16920*/  BRA.DIV UR5, `(.L_x_4001) ;  /* 0x0000004a052c7947 */ /* 0x001fec000b800000 */
.L_x_4103:
[----:B------:R-:W-:Y:S02]  /*16930*/  LOP3.LUT R0, R3, R2, RZ, 0xfc, !PT ;  /* 0x0000000203007212 */ /* 0x000fe400078efcff */
[----:B------:R-:W-:Y:S02]  /*16940*/  ISETP.NE.AND P0, PT, R6, 0x3, PT ;  /* 0x000000030600780c */ /* 0x000fe40003f05270 */
[----:B------:R-:W-:Y:S01]  /*16950*/  ISETP.GT.U32.AND P1, PT, R21, 0x3f, PT ;  /* 0x0000003f1500780c */ /* 0x000fe20003f24070 */
[----:B------:R0:W-:Y:S01]  /*16960*/  STL [R1+0x8], R0 ;  /* 0x0000080001007387 */ /* 0x0001e20000100800 */
[----:B------:R-:W-:-:S09]  /*16970*/  LOP3.LUT R18, R18, 0xfffffbff, RZ, 0xc0, !PT ;  /* 0xfffffbff12127812 */ /* 0x000fd200078ec0ff */
[----:B------:R-:W-:-:S04]  /*16980*/  @P0 LOP3.LUT R18, R18, 0x400, RZ, 0xfc, !PT ;  /* 0x0000040012120812 */ /* 0x000fc800078efcff */
[----:B------:R-:W-:-:S04]  /*16990*/  LOP3.LUT R18, R18, 0xfffffffe, RZ, 0xc0, !PT ;  /* 0xfffffffe12127812 */ /* 0x000fc800078ec0ff */
[----:B------:R-:W-:Y:S01]  /*169a0*/  @P1 LOP3.LUT R18, R18, 0x1, RZ, 0xfc, !PT ;  /* 0x0000000112121812 */ /* 0x000fe200078efcff */
[----:B0-----:R-:W-:Y:S06]  /*169b0*/  @!P0 BRA `(.L_x_4002) ;  /* 0x0000000000048947 */ /* 0x001fec0003800000 */
[----:B------:R-:W-:Y:S01]  /*169c0*/  BPT.TRAP 0x1 ;  /* 0x000000040000795c */ /* 0x000fe20000300000 */
.L_x_4002:
[----:B------:R-:W0:Y:S01]  /*169d0*/  S2R R0, SR_TID.X ;  /* 0x0000000000007919 */ /* 0x000e220000002100 */
[----:B------:R-:W-:Y:S01]  /*169e0*/  IMAD R30, R22, 0x8, R17 ;  /* 0x00000008161e7824 */ /* 0x000fe200078e0211 */
[----:B------:R-:W-:Y:S01]  /*169f0*/  BSSY B0, `(.L_x_4003) ;  /* 0x0000007000007945 */ /* 0x000fe20003800000 */
[----:B0-----:R-:W-:-:S04]  /*16a00*/  LOP3.LUT R0, R0, 0x7f, RZ, 0xc0, !PT ;  /* 0x0000007f00007812 */ /* 0x001fc800078ec0ff */
[----:B------:R-:W-:-:S04]  /*16a10*/  SHF.R.U32.HI R0, RZ, 0x3, R0 ;  /* 0x00000003ff007819 */ /* 0x000fc80000011600 */
[----:B------:R-:W-:Y:S02]  /*16a20*/  IADD3 R23, -R0, R20, -R23 ;  /* 0x0000001400177210 */ /* 0x000fe40007ffe917 */
[----:B------:R-:W-:-:S04]  /*16a30*/  SHF.L.U32 R0, R28, 0x1f, RZ ;  /* 0x0000001f1c007819 */ /* 0x000fc800000006ff */
[----:B------:R-:W0:Y:S02]  /*16a40*/  SYNCS.PHASECHK.TRANS64.TRYWAIT P0, [R30+URZ+0x28c40], R0 ;  /* 0x028c40001e0075a7 */ /* 0x000e24000800017f */
[----:B0-----:R-:W-:Y:S05]  /*16a50*/  @!P0 BRA `(.L_x_4004) ;  /* 0x0000004800148947 */ /* 0x001fea0003800000 */
.L_x_4104:
[----:B------:R-:W-:Y:S05]  /*16a60*/  BSYNC B0 ;  /* 0x0000000000007941 */ /* 0x000fea0003800000 */
.L_x_4003:
[----:B0-----:R-:W-:Y:S01]  /*16a70*/  SHF.R.S32.HI R0, RZ, 0x1f, R37 ;  /* 0x0000001fff007819 */ /* 0x001fe20000011425 */
[----:B------:R-:W0:Y:S01]  /*16a80*/  S2R R7, SR_TID.X ;  /* 0x0000000000077919 */ /* 0x000e220000002100 */
[----:B------:R-:W-:Y:S01]  /*16a90*/  ULDC.64 UR4, c[0x0][0x300] ;  /* 0x0000c00000047ab9 */ /* 0x000fe20000000a00 */
[----:B-----5:R-:W-:Y:S01]  /*16aa0*/  SHF.R.S32.HI R4, RZ, 0x1f, R36 ;  /* 0x0000001fff047819 */ /* 0x020fe20000011424 */
[----:B------:R-:W-:Y:S01]  /*16ab0*/  IMAD.WIDE.U32 R2, R37, UR4, RZ ;  /* 0x0000000425027c25 */ /* 0x000fe2000f8e00ff */
[----:B------:R1:W-:Y:S01]  /*16ac0*/  STL [R1+0x24], R0 ;  /* 0x0000240001007387 */ /* 0x0003e20000100800 */
[----:B------:R-:W-:Y:S01]  /*16ad0*/  ULDC.64 UR6, c[0x0][0x2e8] ;  /* 0x0000ba0000067ab9 */ /* 0x000fe20000000a00 */
[----:B------:R-:W-:Y:S02]  /*16ae0*/  LOP3.LUT P2, RZ, R18, 0x2, RZ, 0xc0, !PT ;  /* 0x0000000212ff7812 */ /* 0x000fe4000784c0ff */
[----:B------:R2:W-:Y:S01]  /*16af0*/  STL [R1+0x28], R4 ;  /* 0x0000280401007387 */ /* 0x0005e20000100800 */
[----:B-1----:R-:W-:-:S04]  /*16b00*/  IMAD R0, R0, UR4, RZ ;  /* 0x0000000400007c24 */ /* 0x002fc8000f8e02ff */
[----:B------:R-:W-:Y:S01]  /*16b10*/  IMAD R0, R37, UR5, R0 ;  /* 0x0000000525007c24 */ /* 0x000fe2000f8e0200 */
[----:B------:R-:W-:-:S03]  /*16b20*/  ULDC.64 UR4, c[0x0][0x310] ;  /* 0x0000c40000047ab9 */ /* 0x000fc60000000a00 */
[----:B------:R-:W-:Y:S02]  /*16b30*/  IMAD.IADD R3, R3, 0x1, R0 ;  /* 0x0000000103037824 */ /* 0x000fe400078e0200 */
[----:B------:R-:W-:Y:S02]  /*16b40*/  IMAD R0, R4, UR4, RZ ;  /* 0x0000000404007c24 */ /* 0x000fe4000f8e02ff */
[----:B------:R-:W-:-:S04]  /*16b50*/  IMAD.WIDE.U32 R2, R36, UR4, R2 ;  /* 0x0000000424027c25 */ /* 0x000fc8000f8e0002 */
[----:B------:R-:W-:Y:S01]  /*16b60*/  IMAD R0, R36, UR5, R0 ;  /* 0x0000000524007c24 */ /* 0x000fe2000f8e0200 */
[----:B------:R-:W-:Y:S01]  /*16b70*/  ULDC.64 UR4, c[0x0][0x308] ;  /* 0x0000c20000047ab9 */ /* 0x000fe20000000a00 */
[----:B0-----:R-:W-:Y:S02]  /*16b80*/  IMAD.SHL.U32 R7, R7, 0x8, RZ ;  /* 0x0000000807077824 */ /* 0x001fe400078e00ff */
[----:B------:R-:W-:Y:S02]  /*16b90*/  IMAD.IADD R3, R3, 0x1, R0 ;  /* 0x0000000103037824 */ /* 0x000fe400078e0200 */
[----:B--2---:R-:W-:Y:S01]  /*16ba0*/  IMAD R4, R22, 0x1000, R35 ;  /* 0x0000100016047824 */ /* 0x004fe200078e0223 */
[----:B------:R-:W-:Y:S01]  /*16bb0*/  LOP3.LUT R7, R7, 0x38, RZ, 0xc0, !PT ;  /* 0x0000003807077812 */ /* 0x000fe200078ec0ff */
[----:B------:R-:W-:Y:S01]  /*16bc0*/  IMAD.WIDE.U32 R2, R16, UR4, R2 ;  /* 0x0000000410027c25 */ /* 0x000fe2000f8e0002 */
[----:B------:R-:W-:-:S03]  /*16bd0*/  UMOV UR4, 0xffffffff ;  /* 0xffffffff00047882 */ /* 0x000fc60000000000 */
[----:B------:R-:W-:Y:S01]  /*16be0*/  IMAD R5, R16, UR5, R3 ;  /* 0x0000000510057c24 */ /* 0x000fe2000f8e0203 */
[----:B------:R-:W-:-:S04]  /*16bf0*/  LEA R0, P0, R2, UR6, 0x1 ;  /* 0x0000000602007c11 */ /* 0x000fc8000f8008ff */
[----:B------:R-:W-:Y:S02]  /*16c00*/  LEA.HI.X R5, R2, UR7, R5, 0x1, P0 ;  /* 0x0000000702057c11 */ /* 0x000fe400080f0c05 */
[----:B------:R-:W-:Y:S01]  /*16c10*/  ISETP.GE.AND P0, PT, R23, 0x1, PT ;  /* 0x000000011700780c */ /* 0x000fe20003f06270 */
[----:B------:R-:W-:-:S12]  /*16c20*/  BRA.DIV UR4, `(.L_x_4005) ;  /* 0x0000004604b47947 */ /* 0x000fd8000b800000 */
        /* <DEDUP_REMOVED lines=32> */
.L_x_4114:
        /* <DEDUP_REMOVED lines=10> */
.L_x_4006:
        /* <DEDUP_REMOVED lines=11> */
.L_x_4007:
[----:B------:R1:W5:Y:S01]  /*16f80*/  LDL.LU R0, [R1+0x10] ;  /* 0x0000100001007983 */ /* 0x0003620000300800 */
[----:B------:R1:W-:Y:S03]  /*16f90*/  SYNCS.ARRIVE.TRANS64.A1T0 RZ, [R30+URZ+0x28c30], RZ ;  /* 0x028c30ff1eff79a7 */ /* 0x0003e6000810003f */
[----:B0-----:R1:W5:Y:S04]  /*16fa0*/  LDL.LU R4, [R1+0x4] ;  /* 0x0000040001047983 */ /* 0x0013680000300800 */
[----:B------:R1:W5:Y:S02]  /*16fb0*/  LDL R3, [R1+0x8] ;  /* 0x0000080001037983 */ /* 0x0003640000100800 */
[----:B------:R-:W-:Y:S05]  /*16fc0*/  WARPSYNC.ALL ;  /* 0x0000000000007948 */ /* 0x000fea0003800000 */
[----:B------:R-:W-:Y:S01]  /*16fd0*/  ULDC.64 UR4, c[0x0][0xa00] ;  /* 0x0002800000047ab9 */ /* 0x000fe20000000a00 */
[----:B------:R-:W-:Y:S01]  /*16fe0*/  BSSY B6, `(.L_x_4008) ;  /* 0x0000025000067945 */ /* 0x000fe20003800000 */
[----:B------:R-:W-:Y:S01]  /*16ff0*/  BAR.SYNC.DEFER_BLOCKING 0x8, 0x100 ;  /* 0x0204000000007b1d */ /* 0x000fe20000010000 */
[----:B------:R-:W-:-:S04]  /*17000*/  ISETP.NE.U32.AND P0, PT, RZ, UR4, PT ;  /* 0x00000004ff007c0c */ /* 0x000fc8000bf05070 */
[----:B------:R-:W-:Y:S01]  /*17010*/  ISETP.NE.AND.EX P0, PT, RZ, UR5, PT, P0 ;  /* 0x00000005ff007c0c */ /* 0x000fe2000bf05300 */
[----:B------:R-:W-:-:S03]  /*17020*/  ULDC.64 UR4, c[0x0][0x298] ;  /* 0x0000a60000047ab9 */ /* 0x000fc60000000a00 */
[----:B------:R-:W-:-:S05]  /*17030*/  SEL R5, R31, RZ, !P0 ;  /* 0x000000ff1f057207 */ /* 0x000fca0004000000 */
[----:B------:R0:W-:Y:S01]  /*17040*/  STL [R1+0x1c], R5 ;  /* 0x00001c0501007387 */ /* 0x0001e20000100800 */
[----:B-----5:R-:W-:Y:S02]  /*17050*/  SEL R2, R0, RZ, !P0 ;  /* 0x000000ff00027207 */ /* 0x020fe40004000000 */
[----:B------:R-:W-:-:S03]  /*17060*/  SHF.R.S32.HI R0, RZ, 0x1f, R4 ;  /* 0x0000001fff007819 */ /* 0x000fc60000011404 */
[----:B------:R2:W-:Y:S01]  /*17070*/  STL [R1+0x34], R2 ;  /* 0x0000340201007387 */ /* 0x0005e20000100800 */
[----:B------:R-:W-:Y:S01]  /*17080*/  PRMT R31, R3, 0x8880, RZ ;  /* 0x00008880031f7816 */ /* 0x000fe200000000ff */
[----:B------:R-:W-:-:S03]  /*17090*/  IMAD R0, R0, UR4, RZ ;  /* 0x0000000400007c24 */ /* 0x000fc6000f8e02ff */
[----:B------:R-:W-:Y:S01]  /*170a0*/  PRMT R31, R31, 0x7710, RZ ;  /* 0x000077101f1f7816 */ /* 0x000fe200000000ff */
[C---:B------:R-:W-:Y:S02]  /*170b0*/  IMAD R0, R4.reuse, UR5, R0 ;  /* 0x0000000504007c24 */ /* 0x040fe4000f8e0200 */
[----:B0-----:R-:W-:-:S04]  /*170c0*/  IMAD.WIDE.U32 R4, R4, UR4, RZ ;  /* 0x0000000404047c25 */ /* 0x001fc8000f8e00ff */
[----:B------:R-:W-:Y:S01]  /*170d0*/  IMAD.IADD R0, R5, 0x1, R0 ;  /* 0x0000000105007824 */ /* 0x000fe200078e0200 */
[----:B------:R0:W-:Y:S01]  /*170e0*/  STL.64 [R1], R4 ;  /* 0x0000000401007387 */ /* 0x0001e20000100a00 */
[----:B--2---:R-:W-:-:S03]  /*170f0*/  VIADD R2, R17, 0x20400 ;  /* 0x0002040011027836 */ /* 0x004fc60000000000 */
[----:B------:R0:W-:Y:S02]  /*17100*/  STL [R1+0x10], R0 ;  /* 0x0000100001007387 */ /* 0x0001e40000100800 */
[----:B------:R-:W-:-:S13]  /*17110*/  LOP3.LUT P0, RZ, R2, 0x3ff, RZ, 0xc0, !PT ;  /* 0x000003ff02ff7812 */ /* 0x000fda000780c0ff */
[----:B0-----:R-:W-:Y:S05]  /*17120*/  @!P0 BRA `(.L_x_4009) ;  /* 0x0000000000408947 */ /* 0x001fea0003800000 */
        /* <DEDUP_REMOVED lines=16> */
.L_x_4009:
[----:B------:R-:W-:Y:S05]  /*17230*/  BSYNC B6 ;  /* 0x0000000000067941 */ /* 0x000fea0003800000 */
.L_x_4008:
[----:B------:R-:W2:Y:S01]  /*17240*/  LDL.LU R0, [R1+0x10] ;  /* 0x0000100001007983 */ /* 0x000ea20000300800 */
[----:B------:R-:W-:Y:S01]  /*17250*/  ULDC.64 UR4, c[0x0][0x2d8] ;  /* 0x0000b60000047ab9 */ /* 0x000fe20000000a00 */
[----:B------:R-:W0:Y:S02]  /*17260*/  LDC R7, c[0x0][0x448] ;  /* 0x00011200ff077b82 */ /* 0x000e240000000800 */
[----:B------:R-:W2:Y:S04]  /*17270*/  LDL.LU.64 R2, [R1] ;  /* 0x0000000001027983 */ /* 0x000ea80000300a00 */
[----:B------:R-:W3:Y:S04]  /*17280*/  LDL.LU R20, [R1+0x34] ;  /* 0x0000340001147983 */ /* 0x000ee80000300800 */
[----:B------:R-:W4:Y:S04]  /*17290*/  LDL.LU R21, [R1+0x1c] ;  /* 0x00001c0001157983 */ /* 0x000f280000300800 */
[----:B------:R0:W5:Y:S02]  /*172a0*/  LDL R8, [R1+0x30] ;  /* 0x0000300001087983 */ /* 0x0001640000100800 */
[----:B0-----:R-:W-:-:S13]  /*172b0*/  ISETP.NE.AND P0, PT, R7, 0x1, PT ;  /* 0x000000010700780c */ /* 0x001fda0003f05270 */
[----:B------:R-:W0:Y:S08]  /*172c0*/  @P0 LDC R5, c[0x0][0x44c] ;  /* 0x00011300ff050b82 */ /* 0x000e300000000800 */
[----:B------:R-:W1:Y:S01]  /*172d0*/  @P0 LDC R6, c[0x0][0x450] ;  /* 0x00011400ff060b82 */ /* 0x000e620000000800 */
[----:B--2---:R-:W-:Y:S02]  /*172e0*/  IMAD.MOV.U32 R3, RZ, RZ, R0 ;  /* 0x000000ffff037224 */ /* 0x004fe400078e0000 */
[----:B------:R-:W-:-:S04]  /*172f0*/  IMAD.WIDE.U32 R2, R16, UR4, R2 ;  /* 0x0000000410027c25 */ /* 0x000fc8000f8e0002 */
[----:B------:R-:W-:Y:S01]  /*17300*/  IMAD R3, R16, UR5, R3 ;  /* 0x0000000510037c24 */ /* 0x000fe2000f8e0203 */
[----:B------:R-:W-:Y:S02]  /*17310*/  ULDC.64 UR4, c[0x0][0x2e0] ;  /* 0x0000b80000047ab9 */ /* 0x000fe40000000a00 */
[----:B---3--:R-:W-:Y:S02]  /*17320*/  IMAD R0, R20, UR4, RZ ;  /* 0x0000000414007c24 */ /* 0x008fe4000f8e02ff */
[----:B------:R-:W2:Y:S01]  /*17330*/  S2R R20, SR_TID.X ;  /* 0x0000000000147919 */ /* 0x000ea20000002100 */
[----:B----4-:R-:W-:-:S04]  /*17340*/  IMAD.WIDE.U32 R2, R21, UR4, R2 ;  /* 0x0000000415027c25 */ /* 0x010fc8000f8e0002 */
[----:B------:R-:W-:Y:S01]  /*17350*/  IMAD R0, R21, UR5, R0 ;  /* 0x0000000515007c24 */ /* 0x000fe2000f8e0200 */
[----:B------:R-:W3:Y:S01]  /*17360*/  S2R R9, SR_TID.X ;  /* 0x0000000000097919 */ /* 0x000ee20000002100 */
[----:B------:R-:W-:Y:S02]  /*17370*/  ULDC.64 UR4, c[0x0][0x2d0] ;  /* 0x0000b40000047ab9 */ /* 0x000fe40000000a00 */
[----:B------:R-:W-:Y:S01]  /*17380*/  IMAD.IADD R3, R3, 0x1, R0 ;  /* 0x0000000103037824 */ /* 0x000fe200078e0200 */
[----:B--2---:R-:W-:-:S04]  /*17390*/  LOP3.LUT R20, R20, 0x7f, RZ, 0xc0, !PT ;  /* 0x0000007f14147812 */ /* 0x004fc800078ec0ff */
[----:B------:R-:W-:Y:S02]  /*173a0*/  SHF.R.U32.HI R21, RZ, 0x3, R20 ;  /* 0x00000003ff157819 */ /* 0x000fe40000011614 */
[----:B------:R-:W2:Y:S02]  /*173b0*/  S2R R20, SR_TID.X ;  /* 0x0000000000147919 */ /* 0x000ea40000002100 */
[----:B--2---:R-:W-:-:S05]  /*173c0*/  IMAD.SHL.U32 R20, R20, 0x10, RZ ;  /* 0x0000001014147824 */ /* 0x004fca00078e00ff */
[----:B------:R-:W-:-:S05]  /*173d0*/  LOP3.LUT R20, R21, 0x70, R20, 0xf8, !PT ;  /* 0x0000007015147812 */ /* 0x000fca00078ef814 */
[----:B------:R-:W-:Y:S02]  /*173e0*/  IMAD R0, R25, 0x40, R20 ;  /* 0x0000004019007824 */ /* 0x000fe400078e0214 */
[----:B------:R2:W5:Y:S02]  /*173f0*/  LDL R20, [R1+0x14] ;  /* 0x0000140001147983 */ /* 0x0005640000100800 */
[----:B0-----:R-:W-:-:S04]  /*17400*/  @P0 IMAD.HI.U32 R5, R0, R5, RZ ;  /* 0x0000000500050227 */ /* 0x001fc800078e00ff */
[----:B------:R-:W-:Y:S01]  /*17410*/  IMAD.MOV.U32 R4, RZ, RZ, R0 ;  /* 0x000000ffff047224 */ /* 0x000fe200078e0000 */
[----:B-1----:R-:W-:Y:S01]  /*17420*/  @P0 SHF.R.U32.HI R4, RZ, R6, R5 ;  /* 0x00000006ff040219 */ /* 0x002fe20000011605 */
[----:B------:R-:W0:Y:S04]  /*17430*/  S2R R21, SR_TID.X ;  /* 0x0000000000157919 */ /* 0x000e280000002100 */
        /* <DEDUP_REMOVED lines=12> */
[----:B------:R-:W-:Y:S01]  /*17500*/  ULDC.64 UR4, c[0x0][0x280] ;  /* 0x0000a00000047ab9 */ /* 0x000fe20000000a00 */
[----:B---3--:R-:W-:Y:S01]  /*17510*/  IMAD.SHL.U32 R9, R9, 0x8, RZ ;  /* 0x0000000809097824 */ /* 0x008fe200078e00ff */
[C---:B------:R-:W-:Y:S01]  /*17520*/  LEA R0, P0, R2.reuse, UR4, 0x1 ;  /* 0x0000000402007c11 */ /* 0x040fe2000f8008ff */
[----:B------:R-:W-:Y:S01]  /*17530*/  IMAD.IADD R3, R3, 0x1, R4 ;  /* 0x0000000103037824 */ /* 0x000fe200078e0204 */
[----:B------:R-:W-:Y:S02]  /*17540*/  ULDC UR4, c[0x0][0x2b8] ;  /* 0x0000ae0000047ab9 */ /* 0x000fe40000000800 */
[----:B------:R-:W-:Y:S02]  /*17550*/  LOP3.LUT R9, R9, 0x38, RZ, 0xc0, !PT ;  /* 0x0000003809097812 */ /* 0x000fe400078ec0ff */
[----:B------:R-:W-:Y:S01]  /*17560*/  LEA.HI.X R2, R2, UR5, R3, 0x1, P0 ;  /* 0x0000000502027c11 */ /* 0x000fe200080f0c03 */
[----:B------:R-:W-:Y:S01]  /*17570*/  UMOV UR5, 0xffffffff ;  /* 0xffffffff00057882 */ /* 0x000fe20000000000 */
[----:B0-----:R-:W-:-:S02]  /*17580*/  LOP3.LUT R21, R21, 0x7f, RZ, 0xc0, !PT ;  /* 0x0000007f15157812 */ /* 0x001fc400078ec0ff */
[----:B------:R-:W-:Y:S02]  /*17590*/  ISETP.GE.AND P1, PT, R9, UR4, PT ;  /* 0x0000000409007c0c */ /* 0x000fe4000bf26270 */
[----:B------:R-:W-:Y:S01]  /*175a0*/  SHF.R.U32.HI R10, RZ, 0x3, R21 ;  /* 0x00000003ff0a7819 */ /* 0x000fe20000011615 */
[----:B--2---:R-:W-:Y:S10]  /*175b0*/  BRA.DIV UR5, `(.L_x_4010) ;  /* 0x0000004205a07947 */ /* 0x004ff4000b800000 */
        /* <DEDUP_REMOVED lines=26> */
[----:B------:R-:W1:Y:S08]  /*17760*/  SHFL.IDX PT, R4, R2, 0x2, 0x181f ;  /* 0x00581f0002047f89 */ /* 0x000e7000000e0000 */
[----:B0-----:R-:W-:-:S05]  /*17770*/  @!P0 LEA R5, P2, R9, R5, 0x1 ;  /* 0x0000000509058211 */ /* 0x001fca00078408ff */
[----:B-1----:R-:W-:-:S05]  /*17780*/  @!P0 IMAD.X R4, RZ, RZ, R4, P2 ;  /* 0x000000ffff048224 */ /* 0x002fca00010e0604 */
[----:B------:R-:W-:-:S04]  /*17790*/  @!P0 LOP3.LUT R5, R5, R4, RZ, 0x3c, !PT ;  /* 0x0000000405058212 */ /* 0x000fc800078e3cff */
[----:B------:R-:W-:-:S04]  /*177a0*/  @!P0 LOP3.LUT R4, R5, R4, RZ, 0x3c, !PT ;  /* 0x0000000405048212 */ /* 0x000fc800078e3cff */
[----:B------:R-:W-:-:S05]  /*177b0*/  @!P0 LOP3.LUT R5, R5, R4, RZ, 0x3c, !PT ;  /* 0x0000000405058212 */ /* 0x000fca00078e3cff */
[----:B------:R0:W-:Y:S04]  /*177c0*/  @!P0 LDGSTS.E.BYPASS.LTC128B.128 [R8+0x21400], desc[UR42][R4.64], !P1 ;  /* 0x2140000004088fae */ /* 0x0001e8000c901d6a */
[----:B0-----:R0:W1:Y:S02]  /*177d0*/  SHFL.IDX PT, R4, R2, 0x3, 0x181f ;  /* 0x00781f0002047f89 */ /* 0x00106400000e0000 */
.L_x_4123:
[----:B------:R-:W-:-:S05]  /*177e0*/  VIADD R25, R25, 0x30 ;  /* 0x0000003019197836 */ /* 0x000fca0000000000 */
[----:B------:R-:W-:-:S13]  /*177f0*/  ISETP.GE.AND P0, PT, R25, R3, PT ;  /* 0x000000031900720c */ /* 0x000fda0003f06270 */
[----:B0-----:R-:W-:-:S05]  /*17800*/  @!P0 LEA R2, P2, R9, R0, 0x1 ;  /* 0x0000000009028211 */ /* 0x001fca00078408ff */
[----:B-1----:R-:W-:-:S05]  /*17810*/  @!P0 IMAD.X R3, RZ, RZ, R4, P2 ;  /* 0x000000ffff038224 */ /* 0x002fca00010e0604 */
[----:B------:R-:W-:Y:S01]  /*17820*/  @!PT LDS RZ, [RZ] ;  /* 0x00000000fffff984 */ /* 0x000fe20000000800 */
[----:B------:R-:W-:Y:S01]  /*17830*/  @!PT LDS RZ, [RZ] ;  /* 0x00000000fffff984 */ /* 0x000fe20000000800 */
[----:B------:R-:W-:Y:S01]  /*17840*/  @!PT LDS RZ, [RZ] ;  /* 0x00000000fffff984 */ /* 0x000fe20000000800 */
[----:B------:R0:W-:Y:S01]  /*17850*/  @!P0 LDGSTS.E.BYPASS.LTC128B.128 [R8+0x21c00], desc[UR42][R2.64], !P1 ;  /* 0x21c0000002088fae */ /* 0x0001e2000c901d6a */
[----:B------:R-:W-:Y:S01]  /*17860*/  PLOP3.LUT P0, PT, PT, PT, PT, 0x80, 0x0 ;  /* 0x000000000000781c */ /* 0x000fe20003f0f070 */
[----:B------:R-:W-:-:S12]  /*17870*/  NOP ;  /* 0x0000000000007918 */ /* 0x000fd80000000000 */
.L_x_4011:
        /* <DEDUP_REMOVED lines=18> */
.L_x_4124:
[----:B------:R-:W-:Y:S05]  /*179a0*/  BSYNC B0 ;  /* 0x0000000000007941 */ /* 0x000fea0003800000 */
.L_x_4012:
[----:B------:R-:W-:-:S05]  /*179b0*/  IMAD.U32 R2, RZ, RZ, UR38 ;  /* 0x00000026ff027e24 */ /* 0x000fca000f8e00ff */
[----:B------:R-:W-:-:S13]  /*179c0*/  ISETP.NE.AND P0, PT, R2, 0x3, PT ;  /* 0x000000030200780c */ /* 0x000fda0003f05270 */
[----:B------:R-:W-:Y:S05]  /*179d0*/  @!P0 BRA `(.L_x_4014) ;  /* 0x0000000000048947 */ /* 0x000fea0003800000 */
[----:B------:R-:W-:Y:S01]  /*179e0*/  BPT.TRAP 0x1 ;  /* 0x000000040000795c */ /* 0x000fe20000300000 */
.L_x_4014:
[----:B0-----:R-:W-:Y:S01]  /*179f0*/  SHF.L.U32 R0, R28, 0x1f, RZ ;  /* 0x0000001f1c007819 */ /* 0x001fe200000006ff */
[----:B------:R-:W-:Y:S03]  /*17a00*/  BSSY B0, `(.L_x_4015) ;  /* 0x0000003000007945 */ /* 0x000fe60003800000 */
[----:B------:R-:W0:Y:S02]  /*17a10*/  SYNCS.PHASECHK.TRANS64.TRYWAIT P0, [R30+URZ+0x28c60], R0 ;  /* 0x028c60001e0075a7 */ /* 0x000e24000800017f */
[----:B0-----:R-:W-:Y:S05]  /*17a20*/  @!P0 BRA `(.L_x_4016) ;  /* 0x0000004000dc8947 */ /* 0x001fea0003800000 */
.L_x_4125:
[----:B------:R-:W-:Y:S05]  /*17a30*/  BSYNC B0 ;  /* 0x0000000000007941 */ /* 0x000fea0003800000 */
.L_x_4015:
[----:B------:R-:W0:Y:S01]  /*17a40*/  LDL.LU R2, [R1+0x24] ;  /* 0x0000240001027983 */ /* 0x000e220000300800 */
[----:B------:R-:W-:Y:S01]  /*17a50*/  ULDC.64 UR4, c[0x0][0x328] ;  /* 0x0000ca0000047ab9 */ /* 0x000fe20000000a00 */
[----:B------:R-:W-:Y:S02]  /*17a60*/  ULDC.64 UR6, c[0x0][0x318] ;  /* 0x0000c60000067ab9 */ /* 0x000fe40000000a00 */
[----:B------:R-:W2:Y:S01]  /*17a70*/  LDL.LU R4, [R1+0x28] ;  /* 0x0000280001047983 */ /* 0x000ea20000300800 */
        /* <DEDUP_REMOVED lines=8> */
[----:B------:R-:W-:Y:S01]  /*17b00*/  ULDC.64 UR4, c[0x0][0x330] ;  /* 0x0000cc0000047ab9 */ /* 0x000fe20000000a00 */
[----:B------:R-:W-:Y:S02]  /*17b10*/  IMAD R4, R22, 0x8000, R35 ;  /* 0x0000800016047824 */ /* 0x000fe400078e0223 */
[----:B------:R-:W-:Y:S02]  /*17b20*/  IMAD.IADD R3, R3, 0x1, R0 ;  /* 0x0000000103037824 */ /* 0x000fe400078e0200 */
[----:B------:R-:W-:Y:S01]  /*17b30*/  IMAD.WIDE.U32 R2, R16, UR4, R2 ;  /* 0x0000000410027c25 */ /* 0x000fe2000f8e0002 */
[----:B------:R-:W-:-:S03]  /*17b40*/  UMOV UR4, 0xffffffff ;  /* 0xffffffff00047882 */ /* 0x000fc60000000000 */
[----:B------:R-:W-:Y:S01]  /*17b50*/  IMAD R6, R16, UR5, R3 ;  /* 0x0000000510067c24 */ /* 0x000fe2000f8e0203 */
[----:B------:R-:W-:-:S04]  /*17b60*/  LEA R5, P0, R2, UR6, 0x1 ;  /* 0x0000000602057c11 */ /* 0x000fc8000f8008ff */
[----:B------:R-:W-:Y:S01]  /*17b70*/  LEA.HI.X R6, R2, UR7, R6, 0x1, P0 ;  /* 0x0000000702067c11 */ /* 0x000fe200080f0c06 */
[----:B------:R-:W-:Y:S08]  /*17b80*/  BRA.DIV UR4, `(.L_x_4017) ;  /* 0x0000004204987947 */ /* 0x000ff0000b800000 */
[----:B------:R-:W2:Y:S01]  /*17b90*/  LDL R3, [R1+0x8] ;  /* 0x0000080001037983 */ /* 0x000ea20000100800 */
        /* <DEDUP_REMOVED lines=87> */
.L_x_4135:
[C---:B------:R-:W-:Y:S02]  /*18110*/  LOP3.LUT P6, RZ, R18.reuse, 0x100, RZ, 0xc0, !PT ;  /* 0x0000010012ff7812 */ /* 0x040fe400078cc0ff */
[----:B------:R-:W-:Y:S02]  /*18120*/  LOP3.LUT R18, R18, 0xfffff7ff, RZ, 0xc0, !PT ;  /* 0xfffff7ff12127812 */ /* 0x000fe400078ec0ff */
[C---:B------:R-:W-:Y:S02]  /*18130*/  ISETP.LT.OR P6, PT, R23.reuse, 0x31, P6 ;  /* 0x000000311700780c */ /* 0x040fe400037c1670 */
[----:B------:R-:W-:-:S11]  /*18140*/  ISETP.LT.OR P5, PT, R23, 0x31, !P5 ;  /* 0x000000311700780c */ /* 0x000fd60006fa1670 */
[----:B------:R-:W-:Y:S02]  /*18150*/  @P6 LOP3.LUT R18, R18, 0x800, RZ, 0xfc, !PT ;  /* 0x0000080012126812 */ /* 0x000fe400078efcff */
[C---:B------:R-:W-:Y:S02]  /*18160*/  ISETP.LT.OR P6, PT, R23.reuse, 0x31, !P4 ;  /* 0x000000311700780c */ /* 0x040fe400067c1670 */
[----:B------:R-:W-:Y:S02]  /*18170*/  LOP3.LUT R18, R18, 0xffffdfff, RZ, 0xc0, !PT ;  /* 0xffffdfff12127812 */ /* 0x000fe400078ec0ff */
[C---:B------:R-:W-:Y:S02]  /*18180*/  ISETP.LT.OR P4, PT, R23.reuse, 0x31, !P2 ;  /* 0x000000311700780c */ /* 0x040fe40005781670 */
        /* <DEDUP_REMOVED lines=26> */
.L_x_4018:
        /* <DEDUP_REMOVED lines=11> */
.L_x_4019:
[----:B------:R-:W2:Y:S01]  /*183e0*/  LDL.LU R2, [R1+0x18] ;  /* 0x0000180001027983 */ /* 0x000ea20000300800 */
[----:B------:R1:W-:Y:S01]  /*183f0*/  SYNCS.ARRIVE.TRANS64.A1T0 RZ, [R30+URZ+0x28c50], RZ ;  /* 0x028c50ff1eff79a7 */ /* 0x0003e2000810003f */
[----:B------:R-:W-:Y:S01]  /*18400*/  BSSY B0, `(.L_x_4020) ;  /* 0x00000f2000007945 */ /* 0x000fe20003800000 */
[----:B--2---:R-:W-:-:S05]  /*18410*/  VIADD R7, R2, 0xfffffffe ;  /* 0xfffffffe02077836 */ /* 0x004fca0000000000 */
[----:B------:R-:W-:-:S13]  /*18420*/  ISETP.GE.AND P0, PT, R7, R32, PT ;  /* 0x000000200700720c */ /* 0x000fda0003f06270 */
[----:B-1----:R-:W-:Y:S05]  /*18430*/  @!P0 BRA `(.L_x_4021) ;  /* 0x0000000c00b88947 */ /* 0x002fea0003800000 */
[----:B------:R-:W2:Y:S04]  /*18440*/  LDL.LU R3, [R1+0x2c] ;  /* 0x00002c0001037983 */ /* 0x000ea80000300800 */
[----:B------:R-:W3:Y:S01]  /*18450*/  LDL.LU R2, [R1+0x8] ;  /* 0x0000080001027983 */ /* 0x000ee20000300800 */
[----:B--2---:R-:W-:Y:S02]  /*18460*/  LOP3.LUT R31, R3, 0x40, RZ, 0xc0, !PT ;  /* 0x00000040031f7812 */ /* 0x004fe400078ec0ff */
[----:B---3--:R-:W-:Y:S02]  /*18470*/  LOP3.LUT R30, R2, 0x80, RZ, 0xc0, !PT ;  /* 0x00000080021e7812 */ /* 0x008fe400078ec0ff */
[----:B------:R-:W-:Y:S02]  /*18480*/  SHF.R.U32.HI R31, RZ, 0x2, R31 ;  /* 0x00000002ff1f7819 */ /* 0x000fe4000001161f */
[----:B------:R-:W-:-:S07]  /*18490*/  SHF.R.U32.HI R30, RZ, 0x3, R30 ;  /* 0x00000003ff1e7819 */ /* 0x000fce000001161e */
.L_x_4034:
[----:B-1----:R-:W1:Y:S01]  /*184a0*/  S2R R2, SR_TID.X ;  /* 0x0000000000027919 */ /* 0x002e620000002100 */
[----:B0-----:R-:W0:Y:S01]  /*184b0*/  LDC R5, c[0x0][0x430] ;  /* 0x00010c00ff057b82 */ /* 0x001e220000000800 */
[----:B------:R-:W-:Y:S01]  /*184c0*/  IMAD R4, R7, 0x40, R33 ;  /* 0x0000004007047824 */ /* 0x000fe200078e0221 */
[----:B--2---:R-:W2:Y:S01]  /*184d0*/  S2R R8, SR_TID.X ;  /* 0x0000000000087919 */ /* 0x004ea20000002100 */
[----:B------:R-:W-:Y:S02]  /*184e0*/  IMAD.U32 R10, RZ, RZ, UR38 ;  /* 0x00000026ff0a7e24 */ /* 0x000fe4000f8e00ff */
[----:B------:R-:W-:Y:S01]  /*184f0*/  VIADD R22, R22, 0x1 ;  /* 0x0000000116167836 */ /* 0x000fe20000000000 */
[----:B0-----:R-:W-:Y:S02]  /*18500*/  ISETP.NE.AND P0, PT, R5, 0x1, PT ;  /* 0x000000010500780c */ /* 0x001fe40003f05270 */
[----:B-1----:R-:W-:Y:S01]  /*18510*/  LOP3.LUT R2, R2, 0x7f, RZ, 0xc0, !PT ;  /* 0x0000007f02027812 */ /* 0x002fe200078ec0ff */
[----:B--2---:R-:W-:-:S03]  /*18520*/  IMAD.SHL.U32 R8, R8, 0x10, RZ ;  /* 0x0000001008087824 */ /* 0x004fc600078e00ff */
[----:B------:R-:W-:-:S07]  /*18530*/  SHF.R.U32.HI R2, RZ, 0x3, R2 ;  /* 0x00000003ff027819 */ /* 0x000fce0000011602 */
[----:B---3--:R-:W0:Y:S01]  /*18540*/  @P0 LDC R6, c[0x0][0x434] ;  /* 0x00010d00ff060b82 */ /* 0x008e220000000800 */
[----:B------:R-:W-:-:S04]  /*18550*/  LOP3.LUT R8, R2, 0x70, R8, 0xf8, !PT ;  /* 0x0000007002087812 */ /* 0x000fc800078ef808 */
[----:B------:R-:W-:-:S03]  /*18560*/  ISETP.GT.U32.AND P1, PT, R8, 0x3f, PT ;  /* 0x0000003f0800780c */ /* 0x000fc60003f24070 */
[----:B------:R-:W1:Y:S01]  /*18570*/  @P0 LDC R3, c[0x0][0x438] ;  /* 0x00010e00ff030b82 */ /* 0x000e620000000800 */
[----:B------:R-:W-:-:S04]  /*18580*/  IMAD.IADD R4, R8, 0x1, R4 ;  /* 0x0000000108047824 */ /* 0x000fc800078e0204 */
[----:B------:R-:W-:-:S05]  /*18590*/  IMAD.MOV.U32 R2, RZ, RZ, R4 ;  /* 0x000000ffff027224 */ /* 0x000fca00078e0004 */
[----:B------:R-:W2:Y:S01]  /*185a0*/  @!P1 LDC.64 R8, c[0x0][0x428] ;  /* 0x00010a00ff089b82 */ /* 0x000ea20000000a00 */
[----:B0-----:R-:W-:-:S05]  /*185b0*/  @P0 IMAD.HI.U32 R6, R4, R6, RZ ;  /* 0x0000000604060227 */ /* 0x001fca00078e00ff */
[----:B-1----:R-:W-:-:S05]  /*185c0*/  @P0 SHF.R.U32.HI R2, RZ, R3, R6 ;  /* 0x00000003ff020219 */ /* 0x002fca0000011606 */
[----:B------:R-:W-:-:S04]  /*185d0*/  IMAD.MOV R3, RZ, RZ, -R2 ;  /* 0x000000ffff037224 */ /* 0x000fc800078e0a02 */
[----:B------:R-:W-:Y:S01]  /*185e0*/  IMAD R5, R5, R3, R4 ;  /* 0x0000000305057224 */ /* 0x000fe200078e0204 */
[--C-:B------:R-:W-:Y:S01]  /*185f0*/  @!P1 SHF.R.S32.HI R3, RZ, 0x1f, R2.reuse ;  /* 0x0000001fff039819 */ /* 0x100fe20000011402 */
[-C--:B--2---:R-:W-:Y:S02]  /*18600*/  @!P1 IMAD R4, R34, R8.reuse, RZ ;  /* 0x0000000822049224 */ /* 0x084fe400078e02ff */
[----:B------:R-:W-:-:S04]  /*18610*/  @!P1 IMAD.WIDE.U32 R2, R26, R8, R2 ;  /* 0x000000081a029225 */ /* 0x000fc800078e0002 */
[----:B------:R-:W-:Y:S02]  /*18620*/  @!P1 IMAD R4, R26, R9, R4 ;  /* 0x000000091a049224 */ /* 0x000fe400078e0204 */
[----:B------:R-:W0:Y:S02]  /*18630*/  @!P1 LDC.64 R8, c[0x0][0x418] ;  /* 0x00010600ff089b82 */ /* 0x000e240000000a00 */
[----:B------:R-:W-:Y:S02]  /*18640*/  @!P1 IMAD.IADD R3, R4, 0x1, R3 ;  /* 0x0000000104039824 */ /* 0x000fe400078e0203 */
[----:B------:R-:W-:Y:S01]  /*18650*/  IMAD.MOV.U32 R4, RZ, RZ, RZ ;  /* 0x000000ffff047224 */ /* 0x000fe200078e00ff */
[----:B0-----:R-:W-:-:S04]  /*18660*/  @!P1 LEA R8, P0, R2, R8, 0x2 ;  /* 0x0000000802089211 */ /* 0x001fc800078010ff */
[----:B------:R-:W-:Y:S02]  /*18670*/  @!P1 LEA.HI.X R9, R2, R9, R3, 0x2, P0 ;  /* 0x0000000902099211 */ /* 0x000fe400000f1403 */
[----:B------:R-:W-:-:S03]  /*18680*/  ISETP.NE.AND P0, PT, R22, 0x2, PT ;  /* 0x000000021600780c */ /* 0x000fc60003f05270 */
[----:B------:R0:W5:Y:S01]  /*18690*/  @!P1 LDG.E R4, desc[UR42][R8.64] ;  /* 0x0000002a08049981 */ /* 0x000162000c1e1900 */
[----:B------:R-:W-:Y:S01]  /*186a0*/  ISETP.NE.AND P1, PT, R10, 0x3, PT ;  /* 0x000000030a00780c */ /* 0x000fe20003f25270 */
[----:B------:R-:W-:Y:S01]  /*186b0*/  IMAD.MOV.U32 R3, RZ, RZ, R7 ;  /* 0x000000ffff037224 */ /* 0x000fe200078e0007 */
[----:B------:R-:W-:Y:S01]  /*186c0*/  SEL R2, RZ, 0x1, P0 ;  /* 0x00000001ff027807 */ /* 0x000fe20000000000 */
[----:B------:R-:W-:Y:S05]  /*186d0*/  YIELD ;  /* 0x0000000000007946 */ /* 0x000fea0003800000 */
[----:B------:R-:W-:Y:S01]  /*186e0*/  SEL R22, R22, RZ, P0 ;  /* 0x000000ff16167207 */ /* 0x000fe20000000000 */
[----:B------:R-:W-:Y:S01]  /*186f0*/  VIADD R7, R7, 0xffffffff ;  /* 0xffffffff07077836 */ /* 0x000fe20000000000 */
[----:B------:R-:W-:-:S02]  /*18700*/  LOP3.LUT R28, R28, R2, RZ, 0x3c, !PT ;  /* 0x000000021c1c7212 */ /* 0x000fc400078e3cff */
[----:B------:R-:W-:Y:S01]  /*18710*/  ISETP.GT.AND P3, PT, R3, R32, PT ;  /* 0x000000200300720c */ /* 0x000fe20003f64270 */
[----:B0-----:R-:W-:-:S12]  /*18720*/  @!P1 BRA `(.L_x_4022) ;  /* 0x0000000000049947 */ /* 0x001fd80003800000 */
[----:B------:R-:W-:Y:S01]  /*18730*/  BPT.TRAP 0x1 ;  /* 0x000000040000795c */ /* 0x000fe20000300000 */
.L_x_4022:
[----:B------:R-:W-:Y:S01]  /*18740*/  IMAD R6, R22, 0x8, R17 ;  /* 0x0000000816067824 */ /* 0x000fe200078e0211 */
[----:B------:R-:W-:Y:S01]  /*18750*/  SHF.L.U32 R20, R28, 0x1f, RZ ;  /* 0x0000001f1c147819 */ /* 0x000fe200000006ff */
[----:B------:R-:W-:Y:S01]  /*18760*/  BSSY B1, `(.L_x_4023) ;  /* 0x0000004000017945 */ /* 0x000fe20003800000 */
[----:B------:R-:W-:Y:S02]  /*18770*/  SHF.R.S32.HI R9, RZ, 0x1f, R5 ;  /* 0x0000001fff097819 */ /* 0x000fe40000011405 */
[----:B------:R-:W0:Y:S02]  /*18780*/  SYNCS.PHASECHK.TRANS64.TRYWAIT P0, [R6+URZ+0x28c40], R20 ;  /* 0x028c4014060075a7 */ /* 0x000e24000800017f */
[----:B0-----:R-:W-:Y:S05]  /*18790*/  @!P0 BRA `(.L_x_4024) ;  /* 0x0000003c00c08947 */ /* 0x001fea0003800000 */
.L_x_4136:
[----:B------:R-:W-:Y:S05]  /*187a0*/  BSYNC B1 ;  /* 0x0000000000017941 */ /* 0x000fea0003800000 */
.L_x_4023:
        /* <DEDUP_REMOVED lines=40> */
.L_x_4146:
        /* <DEDUP_REMOVED lines=8> */
.L_x_4026:
        /* <DEDUP_REMOVED lines=11> */
.L_x_4027:
[----:B------:R2:W-:Y:S01]  /*18b60*/  SYNCS.ARRIVE.TRANS64.A1T0 RZ, [R6+URZ+0x28c30], RZ ;  /* 0x028c30ff06ff79a7 */ /* 0x0005e2000810003f */
[----:B------:R-:W-:Y:S05]  /*18b70*/  @!P2 BRA `(.L_x_4028) ;  /* 0x000000000004a947 */ /* 0x000fea0003800000 */
[----:B------:R-:W-:Y:S01]  /*18b80*/  BPT.TRAP 0x1 ;  /* 0x000000040000795c */ /* 0x000fe20000300000 */
.L_x_4028:
[----:B------:R-:W3:Y:S01]  /*18b90*/  SYNCS.PHASECHK.TRANS64.TRYWAIT P0, [R6+URZ+0x28c60], R20 ;  /* 0x028c6014060075a7 */ /* 0x000ee2000800017f */
[----:B------:R-:W-:Y:S04]  /*18ba0*/  BSSY B1, `(.L_x_4029) ;  /* 0x0000002000017945 */ /* 0x000fe80003800000 */
[----:B---3--:R-:W-:Y:S05]  /*18bb0*/  @!P0 BRA `(.L_x_4030) ;  /* 0x0000003c00e88947 */ /* 0x008fea0003800000 */
.L_x_4147:
[----:B------:R-:W-:Y:S05]  /*18bc0*/  BSYNC B1 ;  /* 0x0000000000017941 */ /* 0x000fea0003800000 */
.L_x_4029:
        /* <DEDUP_REMOVED lines=8> */
[----:B-1----:R-:W-:Y:S02]  /*18c50*/  IMAD R21, R22, 0x7000, R8 ;  /* 0x0000700016157824 */ /* 0x002fe400078e0208 */
        /* <DEDUP_REMOVED lines=12> */
[----:B------:R-:W1:Y:S01]  /*18d20*/  SHFL.IDX PT, R2, R9, RZ, 0x181f ;  /* 0x00181fff09027589 */ /* 0x000e6200000e0000 */
[C---:B------:R-:W-:Y:S01]  /*18d30*/  LOP3.LUT P1, RZ, R18.reuse, 0x80, RZ, 0xc0, !PT ;  /* 0x0000008012ff7812 */ /* 0x040fe2000782c0ff */
[----:B------:R-:W-:Y:S01]  /*18d40*/  IMAD R21, R21, 0x2, R17 ;  /* 0x0000000215157824 */ /* 0x000fe200078e0211 */
[C---:B------:R-:W-:Y:S01]  /*18d50*/  LOP3.LUT P2, RZ, R18.reuse, 0x40, RZ, 0xc0, !PT ;  /* 0x0000004012ff7812 */ /* 0x040fe2000784c0ff */
[----:B------:R-:W4:Y:S01]  /*18d60*/  SHFL.IDX PT, R3, R10, RZ, 0x181f ;  /* 0x00181fff0a037589 */ /* 0x000f2200000e0000 */
[----:B------:R-:W-:-:S03]  /*18d70*/  LOP3.LUT R18, R18, 0xffffdfff, RZ, 0xc0, !PT ;  /* 0xffffdfff12127812 */ /* 0x000fc600078ec0ff */
[----:B------:R-:W5:Y:S01]  /*18d80*/  SHFL.IDX PT, R14, R9, 0x1, 0x181f ;  /* 0x00381f00090e7f89 */ /* 0x000f6200000e0000 */
[----:B------:R-:W-:-:S03]  /*18d90*/  @P3 LOP3.LUT R18, R18, 0x2000, RZ, 0xfc, !PT ;  /* 0x0000200012123812 */ /* 0x000fc600078efcff */
[----:B------:R-:W0:Y:S01]  /*18da0*/  SHFL.IDX PT, R5, R10, 0x1, 0x181f ;  /* 0x00381f000a057f89 */ /* 0x000e2200000e0000 */
[C---:B------:R-:W-:Y:S02]  /*18db0*/  LOP3.LUT P3, RZ, R18.reuse, 0x20, RZ, 0xc0, !PT ;  /* 0x0000002012ff7812 */ /* 0x040fe4000786c0ff */
[C---:B------:R-:W-:Y:S01]  /*18dc0*/  LOP3.LUT P6, RZ, R18.reuse, 0x10, RZ, 0xc0, !PT ;  /* 0x0000001012ff7812 */ /* 0x040fe200078cc0ff */
[----:B------:R-:W-:Y:S01]  /*18dd0*/  SHFL.IDX PT, R8, R10, 0x2, 0x181f ;  /* 0x00581f000a087f89 */ /* 0x000fe200000e0000 */
[----:B------:R-:W-:-:S03]  /*18de0*/  LOP3.LUT R18, R18, 0xffff7fff, RZ, 0xc0, !PT ;  /* 0xffff7fff12127812 */ /* 0x000fc600078ec0ff */
[----:B------:R-:W-:Y:S01]  /*18df0*/  SHFL.IDX PT, R10, R10, 0x3, 0x181f ;  /* 0x00781f000a0a7f89 */ /* 0x000fe200000e0000 */
[----:B-1----:R-:W-:-:S05]  /*18e00*/  IADD3 R2, P0, R2, R0, RZ ;  /* 0x0000000002027210 */ /* 0x002fca0007f1e0ff */
[----:B------:R-:W-:Y:S01]  /*18e10*/  @P3 LOP3.LUT R18, R18, 0x8000, RZ, 0xfc, !PT ;  /* 0x0000800012123812 */ /* 0x000fe200078efcff */
[----:B----4-:R-:W-:Y:S01]  /*18e20*/  IMAD.X R3, RZ, RZ, R3, P0 ;  /* 0x000000ffff037224 */ /* 0x010fe200000e0603 */
[----:B------:R-:W-:-:S04]  /*18e30*/  ISETP.NE.U32.AND P0, PT, R31, RZ, PT ;  /* 0x000000ff1f00720c */ /* 0x000fc80003f05070 */
[----:B------:R-:W-:Y:S01]  /*18e40*/  LDGSTS.E.BYPASS.LTC128B.128 [R21+0x400], desc[UR42][R2.64], !P1 ;  /* 0x0040000002157fae */ /* 0x000fe2000c901d6a */
[----:B------:R-:W-:-:S03]  /*18e50*/  ISETP.NE.U32.AND P1, PT, R30, RZ, PT ;  /* 0x000000ff1e00720c */ /* 0x000fc60003f25070 */
[----:B------:R-:W-:Y:S01]  /*18e60*/  LDGSTS.E.BYPASS.LTC128B.128 [R21+0x2400], desc[UR42][R2.64+0x80], !P2 ;  /* 0x0240008002157fae */ /* 0x000fe2000d101d6a */
[----:B-----5:R-:W-:-:S03]  /*18e70*/  IADD3 R4, P2, R14, R0, RZ ;  /* 0x000000000e047210 */ /* 0x020fc60007f5e0ff */
[----:B------:R-:W-:Y:S01]  /*18e80*/  LDGSTS.E.BYPASS.LTC128B.128 [R21+0x4400], desc[UR42][R2.64+0x100], !P3 ;  /* 0x0440010002157fae */ /* 0x000fe2000d901d6a */
[C---:B------:R-:W-:Y:S01]  /*18e90*/  LOP3.LUT P3, RZ, R18.reuse, 0x80, RZ, 0xc0, !PT ;  /* 0x0000008012ff7812 */ /* 0x040fe2000786c0ff */
[----:B0-----:R-:W-:Y:S01]  /*18ea0*/  IMAD.X R5, RZ, RZ, R5, P2 ;  /* 0x000000ffff057224 */ /* 0x001fe200010e0605 */
        /* <DEDUP_REMOVED lines=33> */
.L_x_4157:
[----:B------:R-:W-:Y:S02]  /*190c0*/  LOP3.LUT R18, R18, 0xffffbfff, RZ, 0xc0, !PT ;  /* 0xffffbfff12127812 */ /* 0x000fe400078ec0ff */
[----:B-1----:R-:W-:Y:S02]  /*190d0*/  IADD3 R2, P2, R14, R0, RZ ;  /* 0x000000000e027210 */ /* 0x002fe40007f5e0ff */
        /* <DEDUP_REMOVED lines=23> */
.L_x_4032:
        /* <DEDUP_REMOVED lines=11> */
.L_x_4033:
[----:B------:R1:W-:Y:S01]  /*19300*/  SYNCS.ARRIVE.TRANS64.A1T0 RZ, [R6+URZ+0x28c50], RZ ;  /* 0x028c50ff06ff79a7 */ /* 0x0003e2000810003f */
[----:B------:R-:W-:Y:S05]  /*19310*/  @P3 BRA `(.L_x_4034) ;  /* 0xfffffff000603947 */ /* 0x000fea000383ffff */
.L_x_4021:
[----:B------:R-:W-:Y:S05]  /*19320*/  BSYNC B0 ;  /* 0x0000000000007941 */ /* 0x000fea0003800000 */
.L_x_4020:
        /* <DEDUP_REMOVED lines=9> */
[----:B0-----:R-:W0:Y:S01]  /*193c0*/  S2R R5, SR_LANEID ;  /* 0x0000000000057919 */ /* 0x001e220000000000 */
[----:B------:R-:W-:Y:S01]  /*193d0*/  VOTEU.ANY UR4, UPT, PT ;  /* 0x0000000000047886 */ /* 0x000fe200038e0100 */
[----:B------:R-:W4:Y:S01]  /*193e0*/  LDC.64 R2, c[0x0][0xc60] ;  /* 0x00031800ff027b82 */ /* 0x000f220000000a00 */
[----:B------:R-:W0:Y:S02]  /*193f0*/  FLO.U32 R0, UR4 ;  /* 0x0000000400007d00 */ /* 0x000e2400080e0000 */
[----:B0-----:R-:W-:-:S06]  /*19400*/  ISETP.EQ.U32.AND P1, PT, R0, R5, PT ;  /* 0x000000050000720c */ /* 0x001fcc0003f22070 */
[----:B------:R-:W4:Y:S07]  /*19410*/  POPC R5, UR4 ;  /* 0x0000000400057d09 */ /* 0x000f2e0008000000 */
[----:B----4-:R-:W4:Y:S01]  /*19420*/  @P1 ATOMG.E.ADD.STRONG.GPU PT, R3, desc[UR42][R2.64], R5 ;  /* 0x00000005020319a8 */ /* 0x010f2200081ee1ea */
[----:B------:R-:W0:Y:S02]  /*19430*/  S2R R4, SR_LTMASK ;  /* 0x0000000000047919 */ /* 0x000e240000003900 */
[----:B0-----:R-:W-:-:S04]  /*19440*/  LOP3.LUT R4, R4, UR4, RZ, 0xc0, !PT ;  /* 0x0000000404047c12 */ /* 0x001fc8000f8ec0ff */
[----:B------:R-:W0:Y:S01]  /*19450*/  POPC R7, R4 ;  /* 0x0000000400077309 */ /* 0x000e220000000000 */
[----:B----4-:R-:W0:Y:S02]  /*19460*/  SHFL.IDX PT, R0, R3, R0, 0x1f ;  /* 0x00001f0003007589 */ /* 0x010e2400000e0000 */
[----:B0-----:R-:W-:-:S07]  /*19470*/  IADD3 R24, R0, UR37, R7 ;  /* 0x0000002500187c10 */ /* 0x001fce000fffe007 */
.L_x_4036:
[----:B------:R-:W-:Y:S05]  /*19480*/  BSYNC B0 ;  /* 0x0000000000007941 */ /* 0x000fea0003800000 */
.L_x_4035:
[----:B------:R-:W-:-:S07]  /*19490*/  SEL R22, R22, RZ, P0 ;  /* 0x000000ff16167207 */ /* 0x000fce0000000000 */
.L_x_3995:
[----:B------:R-:W-:Y:S05]  /*194a0*/  BSYNC B7 ;  /* 0x0000000000077941 */ /* 0x000fea0003800000 */
.L_x_3993:
[----:B------:R-:W-:-:S13]  /*194b0*/  LOP3.LUT P0, RZ, R18, 0x1000, RZ, 0xc0, !PT ;  /* 0x0000100012ff7812 */ /* 0x000fda000780c0ff */
[----:B------:R-:W-:Y:S05]  /*194c0*/  @!P0 BRA `(.L_x_4037) ;  /* 0x0000000000248947 */ /* 0x000fea0003800000 */
[----:B------:R-:W-:Y:S05]  /*194d0*/  WARPSYNC.ALL ;  /* 0x0000000000007948 */ /* 0x000fea0003800000 */
[----:B------:R-:W4:Y:S08]  /*194e0*/  S2UR UR5, SR_CgaCtaId ;  /* 0x00000000000579c3 */ /* 0x000f300000008800 */
[----:B------:R-:W-:Y:S06]  /*194f0*/  BAR.SYNC.DEFER_BLOCKING 0x5, 0x180 ;  /* 0x0146000000007b1d */ /* 0x000fec0000010000 */
[----:B------:R-:W-:-:S02]  /*19500*/  UMOV UR4, 0x400 ;  /* 0x0000040000047882 */ /* 0x000fc40000000000 */
[----:B----4-:R-:W-:-:S06]  /*19510*/  ULEA UR4, UR5, UR4, 0x18 ;  /* 0x0000000405047291 */ /* 0x010fcc000f8ec03f */
[----:B0-----:R-:W-:-:S05]  /*19520*/  IMAD.U32 R17, RZ, RZ, UR4 ;  /* 0x00000004ff117e24 */ /* 0x001fca000f8e00ff */
[----:B------:R0:W4:Y:S01]  /*19530*/  LDS.128 R24, [R17+0x28cd0] ;  /* 0x028cd00011187984 */ /* 0x0001220000000c00 */
[----:B------:R-:W-:Y:S06]  /*19540*/  BAR.ARV 0x4, 0x180 ;  /* 0x0106000000007b1d */ /* 0x000fec0000002000 */
[----:B------:R-:W-:Y:S05]  /*19550*/  BRA `(.L_x_4038) ;  /* 0x0000000800d07947 */ /* 0x000fea0003800000 */
.L_x_4037:
        /* <DEDUP_REMOVED lines=8> */
[----:B0-----:R-:W0:Y:S08]  /*195e0*/  @!P1 LDC.64 R2, c[0x0][0xc80] ;  /* 0x00032000ff029b82 */ /* 0x001e300000000a00 */
[----:B------:R-:W4:Y:S01]  /*195f0*/  @!P1 LDC.64 R4, c[0x0][0xc78] ;  /* 0x00031e00ff049b82 */ /* 0x000f220000000a00 */
[----:B0-----:R-:W-:-:S05]  /*19600*/  @!P1 IMAD.WIDE R2, R7, 0x4, R2 ;  /* 0x0000000407029825 */ /* 0x001fca00078e0202 */
[----:B------:R4:W5:Y:S02]  /*19610*/  @!P1 LDG.E R8, desc[UR42][R2.64] ;  /* 0x0000002a02089981 */ /* 0x000964000c1e1900 */
[----:B----4-:R-:W-:-:S05]  /*19620*/  @!P1 IMAD.WIDE R2, R7, 0x4, R4 ;  /* 0x0000000407029825 */ /* 0x010fca00078e0204 */
[----:B------:R-:W4:Y:S01]  /*19630*/  @!P1 LDG.E R5, desc[UR42][R2.64] ;  /* 0x0000002a02059981 */ /* 0x000f22000c1e1900 */
[----:B------:R-:W-:Y:S01]  /*19640*/  IMAD.MOV.U32 R7, RZ, RZ, RZ ;  /* 0x000000ffff077224 */ /* 0x000fe200078e00ff */
[C---:B------:R-:W-:Y:S01]  /*19650*/  ISETP.GE.U32.AND P2, PT, R9.reuse, 0x2, PT ;  /* 0x000000020900780c */ /* 0x040fe20003f46070 */
[----:B------:R-:W-:Y:S01]  /*19660*/  IMAD.MOV.U32 R4, RZ, RZ, RZ ;  /* 0x000000ffff047224 */ /* 0x000fe200078e00ff */
[C---:B------:R-:W-:Y:S01]  /*19670*/  ISETP.GE.U32.AND P3, PT, R9.reuse, 0x4, PT ;  /* 0x000000040900780c */ /* 0x040fe20003f66070 */
[----:B------:R-:W-:Y:S01]  /*19680*/  SHFL.IDX PT, R0, R24, RZ, 0x1f ;  /* 0x00001fff18007589 */ /* 0x000fe200000e0000 */
[C---:B------:R-:W-:Y:S02]  /*19690*/  ISETP.GE.U32.AND P4, PT, R9.reuse, 0x8, PT ;  /* 0x000000080900780c */ /* 0x040fe40003f86070 */
[----:B------:R-:W-:Y:S01]  /*196a0*/  ISETP.GE.U32.AND P5, PT, R9, 0x10, PT ;  /* 0x000000100900780c */ /* 0x000fe20003fa6070 */
[----:B-123--:R0:W-:Y:S02]  /*196b0*/  SHFL.IDX PT, R6, R24, 0x1, 0x1f ;  /* 0x00201f0018067f89 */ /* 0x00e1e400000e0000 */
[----:B0-----:R-:W-:-:S02]  /*196c0*/  IMAD.MOV.U32 R24, RZ, RZ, RZ ;  /* 0x000000ffff187224 */ /* 0x001fc400078e00ff */
[----:B-----5:R-:W-:Y:S02]  /*196d0*/  @!P1 IMAD.MOV.U32 R7, RZ, RZ, R8 ;  /* 0x000000ffff079224 */ /* 0x020fe400078e0008 */
[----:B----4-:R-:W-:Y:S01]  /*196e0*/  @!P1 IMAD.MOV.U32 R4, RZ, RZ, R5 ;  /* 0x000000ffff049224 */ /* 0x010fe200078e0005 */
        /* <DEDUP_REMOVED lines=18> */
.L_x_4167:
[----:B------:R-:W-:Y:S02]  /*19810*/  ULDC UR4, c[0x0][0xc38] ;  /* 0x00030e0000047ab9 */ /* 0x000fe40000000800 */
[----:B------:R-:W-:-:S04]  /*19820*/  IMAD.U32 R2, RZ, RZ, UR4 ;  /* 0x00000004ff027e24 */ /* 0x000fc8000f8e00ff */
[----:B-1----:R-:W-:-:S04]  /*19830*/  IMAD R5, R14, R2, RZ ;  /* 0x000000020e057224 */ /* 0x002fc800078e02ff */
[----:B------:R-:W-:-:S05]  /*19840*/  IMAD.IADD R6, R6, 0x1, R5 ;  /* 0x0000000106067824 */ /* 0x000fca00078e0205 */
[----:B------:R-:W-:-:S13]  /*19850*/  ISETP.GT.AND P6, PT, R6, R0, PT ;  /* 0x000000000600720c */ /* 0x000fda0003fc4270 */
[----:B------:R-:W-:Y:S05]  /*19860*/  @P6 BRA `(.L_x_4040) ;  /* 0x0000000000a46947 */ /* 0x000fea0003800000 */
.L_x_4043:
[----:B------:R-:W1:Y:S01]  /*19870*/  LDC R2, c[0x0][0xc3c] ;  /* 0x00030f00ff027b82 */ /* 0x000e620000000800 */
[----:B------:R-:W-:-:S05]  /*19880*/  VIADD R27, R27, 0x1f ;  /* 0x0000001f1b1b7836 */ /* 0x000fca0000000000 */
[----:B-1----:R-:W-:-:S13]  /*19890*/  ISETP.GE.AND P6, PT, R27, R2, PT ;  /* 0x000000021b00720c */ /* 0x002fda0003fc6270 */
[----:B------:R-:W-:Y:S05]  /*198a0*/  @P6 BRA `(.L_x_4041) ;  /* 0x0000000400b86947 */ /* 0x000fea0003800000 */
[----:B0-----:R-:W0:Y:S01]  /*198b0*/  S2R R3, SR_TID.X ;  /* 0x0000000000037919 */ /* 0x001e220000002100 */
        /* <DEDUP_REMOVED lines=30> */
.L_x_4175:
[----:B------:R-:W-:Y:S02]  /*19aa0*/  ULDC UR4, c[0x0][0xc38] ;  /* 0x00030e0000047ab9 */ /* 0x000fe40000000800 */
[----:B------:R-:W-:-:S04]  /*19ab0*/  IMAD.U32 R2, RZ, RZ, UR4 ;  /* 0x00000004ff027e24 */ /* 0x000fc8000f8e00ff */
[----:B-1----:R-:W-:-:S04]  /*19ac0*/  IMAD R5, R14, R2, RZ ;  /* 0x000000020e057224 */ /* 0x002fc800078e02ff */
[----:B------:R-:W-:-:S05]  /*19ad0*/  IMAD.IADD R6, R5, 0x1, R6 ;  /* 0x0000000105067824 */ /* 0x000fca00078e0206 */
[----:B------:R-:W-:-:S13]  /*19ae0*/  ISETP.GT.AND P6, PT, R6, R0, PT ;  /* 0x000000000600720c */ /* 0x000fda0003fc4270 */
[----:B------:R-:W-:Y:S05]  /*19af0*/  @!P6 BRA `(.L_x_4043) ;  /* 0xfffffffc005ce947 */ /* 0x000fea000383ffff */
.L_x_4040:
        /* <DEDUP_REMOVED lines=9> */
.L_x_4180:
[----:B------:R-:W-:-:S13]  /*19b90*/  ISETP.NE.AND P0, PT, R8, RZ, PT ;  /* 0x000000ff0800720c */ /* 0x000fda0003f05270 */
[----:B------:R-:W-:Y:S05]  /*19ba0*/  @!P0 BRA `(.L_x_4045) ;  /* 0x0000000000108947 */ /* 0x000fea0003800000 */
[----:B------:R-:W-:Y:S01]  /*19bb0*/  UMOV UR4, 0xffffffff ;  /* 0xffffffff00047882 */ /* 0x000fe20000000000 */
[----:B------:R-:W-:Y:S02]  /*19bc0*/  VIADD R12, R5, 0xffffffff ;  /* 0xffffffff050c7836 */ /* 0x000fe40000000000 */
[----:B------:R-:W-:Y:S05]  /*19bd0*/  BRA.DIV UR4, `(.L_x_4046) ;  /* 0x0000004204207947 */ /* 0x000fea000b800000 */
[----:B------:R4:W0:Y:S02]  /*19be0*/  SHFL.IDX PT, R24, R3, R12, 0x1f ;  /* 0x00001f0c03187589 */ /* 0x00082400000e0000 */
.L_x_4045:
[----:B--2---:R-:W-:Y:S01]  /*19bf0*/  IABS R8, R7 ;  /* 0x0000000700087213 */ /* 0x004fe20000000000 */
[----:B0-----:R-:W-:Y:S01]  /*19c00*/  IMAD R24, R24, R2, R6 ;  /* 0x0000000218187224 */ /* 0x001fe200078e0206 */
[----:B---3--:R-:W-:Y:S01]  /*19c10*/  IABS R6, R4 ;  /* 0x0000000400067213 */ /* 0x008fe20000000000 */
[----:B------:R-:W-:Y:S01]  /*19c20*/  IMAD.MOV.U32 R2, RZ, RZ, RZ ;  /* 0x000000ffff027224 */ /* 0x000fe200078e00ff */
[----:B------:R-:W0:Y:S01]  /*19c30*/  I2F.RP R9, R8 ;  /* 0x0000000800097306 */ /* 0x000e220000209400 */
[----:B------:R-:W-:Y:S02]  /*19c40*/  IMAD.IADD R0, R0, 0x1, -R24 ;  /* 0x0000000100007824 */ /* 0x000fe400078e0a18 */
[----:B------:R-:W-:-:S05]  /*19c50*/  IMAD.IADD R27, R5, 0x1, R27 ;  /* 0x00000001051b7824 */ /* 0x000fca00078e021b */
[----:B------:R-:W2:Y:S08]  /*19c60*/  I2F.RP R10, R6 ;  /* 0x00000006000a7306 */ /* 0x000eb00000209400 */
[----:B0-----:R-:W4:Y:S08]  /*19c70*/  MUFU.RCP R9, R9 ;  /* 0x0000000900097308 */ /* 0x001f300000001000 */
[----:B--2---:R-:W-:Y:S01]  /*19c80*/  MUFU.RCP R10, R10 ;  /* 0x0000000a000a7308 */ /* 0x004fe20000001000 */
[----:B----4-:R-:W-:-:S07]  /*19c90*/  VIADD R3, R9, 0xffffffe ;  /* 0x0ffffffe09037836 */ /* 0x010fce0000000000 */
        /* <DEDUP_REMOVED lines=8> */
[----:B------:R-:W-:Y:S02]  /*19d20*/  IMAD R11, R9, R12, R11 ;  /* 0x0000000c090b7224 */ /* 0x000fe400078e020b */
[----:B------:R-:W-:Y:S02]  /*19d30*/  VIADD R12, R10, 0xffffffe ;  /* 0x0ffffffe0a0c7836 */ /* 0x000fe40000000000 */
[----:B------:R-:W-:Y:S01]  /*19d40*/  IMAD.MOV.U32 R2, RZ, RZ, RZ ;  /* 0x000000ffff027224 */ /* 0x000fe200078e00ff */
[----:B------:R-:W-:Y:S01]  /*19d50*/  ISETP.GT.U32.AND P1, PT, R8, R11, PT ;  /* 0x0000000b0800720c */ /* 0x000fe20003f24070 */
[----:B------:R-:W0:-:S12]  /*19d60*/  F2I.FTZ.U32.TRUNC.NTZ R3, R12 ;  /* 0x0000000c00037305 */ /* 0x000e18000021f000 */
[----:B------:R-:W-:Y:S02]  /*19d70*/  @!P1 IMAD.IADD R11, R11, 0x1, -R8 ;  /* 0x000000010b0b9824 */ /* 0x000fe400078e0a08 */
[----:B------:R-:W-:Y:S01]  /*19d80*/  @!P1 VIADD R9, R9, 0x1 ;  /* 0x0000000109099836 */ /* 0x000fe20000000000 */
[----:B------:R-:W-:Y:S02]  /*19d90*/  ISETP.NE.AND P1, PT, R7, RZ, PT ;  /* 0x000000ff0700720c */ /* 0x000fe40003f25270 */
[----:B------:R-:W-:Y:S01]  /*19da0*/  ISETP.GE.U32.AND P0, PT, R11, R8, PT ;  /* 0x000000080b00720c */ /* 0x000fe20003f06070 */
[----:B0-----:R-:W-:Y:S01]  /*19db0*/  IMAD.MOV R11, RZ, RZ, -R3 ;  /* 0x000000ffff0b7224 */ /* 0x001fe200078e0a03 */
[----:B------:R-:W-:-:S03]  /*19dc0*/  IABS R8, R4 ;  /* 0x0000000400087213 */ /* 0x000fc60000000000 */
[----:B------:R-:W-:Y:S02]  /*19dd0*/  IMAD R11, R11, R6, RZ ;  /* 0x000000060b0b7224 */ /* 0x000fe400078e02ff */
[----:B------:R-:W-:Y:S02]  /*19de0*/  IMAD.MOV R8, RZ, RZ, -R8 ;  /* 0x000000ffff087224 */ /* 0x000fe400078e0a08 */
[----:B------:R-:W-:Y:S01]  /*19df0*/  IMAD.HI.U32 R2, R3, R11, R2 ;  /* 0x0000000b03027227 */ /* 0x000fe200078e0002 */
[----:B------:R-:W-:-:S03]  /*19e00*/  LOP3.LUT R3, R0, R7, RZ, 0x3c, !PT ;  /* 0x0000000700037212 */ /* 0x000fc600078e3cff */
[----:B------:R-:W-:Y:S01]  /*19e10*/  @P0 VIADD R9, R9, 0x1 ;  /* 0x0000000109090836 */ /* 0x000fe20000000000 */
[----:B------:R-:W-:-:S13]  /*19e20*/  ISETP.GE.AND P2, PT, R3, RZ, PT ;  /* 0x000000ff0300720c */ /* 0x000fda0003f46270 */
        /* <DEDUP_REMOVED lines=22> */
.L_x_4041:
[----:B------:R-:W-:Y:S01]  /*19f90*/  UMOV UR4, URZ ;  /* 0x0000003f00047c82 */ /* 0x000fe20008000000 */
[----:B------:R-:W-:Y:S01]  /*19fa0*/  UMOV UR5, URZ ;  /* 0x0000003f00057c82 */ /* 0x000fe20008000000 */
[----:B------:R-:W-:Y:S01]  /*19fb0*/  ULDC UR6, c[0x0][0xc3c] ;  /* 0x00030f0000067ab9 */ /* 0x000fe20000000800 */
[----:B------:R-:W-:Y:S02]  /*19fc0*/  IMAD.MOV.U32 R24, RZ, RZ, R0 ;  /* 0x000000ffff187224 */ /* 0x000fe400078e0000 */
[----:B------:R-:W-:Y:S02]  /*19fd0*/  IMAD.U32 R25, RZ, RZ, UR4 ;  /* 0x00000004ff197e24 */ /* 0x000fe4000f8e00ff */
[----:B------:R-:W-:Y:S02]  /*19fe0*/  IMAD.U32 R26, RZ, RZ, UR5 ;  /* 0x00000005ff1a7e24 */ /* 0x000fe4000f8e00ff */
[----:B------:R-:W-:-:S07]  /*19ff0*/  IMAD.U32 R27, RZ, RZ, UR6 ;  /* 0x00000006ff1b7e24 */ /* 0x000fce000f8e00ff */
.L_x_4047:
[----:B------:R-:W2:Y:S01]  /*1a000*/  S2R R0, SR_TID.X ;  /* 0x0000000000007919 */ /* 0x000ea20000002100 */
[----:B------:R-:W-:Y:S05]  /*1a010*/  WARPSYNC.ALL ;  /* 0x0000000000007948 */ /* 0x000fea0003800000 */
[----:B------:R-:W-:Y:S01]  /*1a020*/  BAR.SYNC.DEFER_BLOCKING 0x4, 0x180 ;  /* 0x0106000000007b1d */ /* 0x000fe20000010000 */
[----:B--2---:R-:W-:-:S04]  /*1a030*/  LOP3.LUT R0, R0, 0x1f, RZ, 0xc0, !PT ;  /* 0x0000001f00007812 */ /* 0x004fc800078ec0ff */
[----:B------:R-:W-:-:S13]  /*1a040*/  ISETP.NE.AND P0, PT, R0, RZ, PT ;  /* 0x000000ff0000720c */ /* 0x000fda0003f05270 */
[----:B0-----:R-:W0:Y:S01]  /*1a050*/  @!P0 S2R R3, SR_CgaCtaId ;  /* 0x0000000000038919 */ /* 0x001e220000008800 */
[----:B------:R-:W-:-:S04]  /*1a060*/  @!P0 MOV R0, 0x400 ;  /* 0x0000040000008802 */ /* 0x000fc80000000f00 */
[----:B0-----:R-:W-:-:S05]  /*1a070*/  @!P0 LEA R17, R3, R0, 0x18 ;  /* 0x0000000003118211 */ /* 0x001fca00078ec0ff */
[----:B------:R0:W-:Y:S01]  /*1a080*/  @!P0 STS.128 [R17+0x28cd0], R24 ;  /* 0x028cd01811008388 */ /* 0x0001e20000000c00 */
[----:B------:R-:W-:Y:S06]  /*1a090*/  BAR.ARV 0x5, 0x180 ;  /* 0x0146000000007b1d */ /* 0x000fec0000002000 */
.L_x_4038:
[----:B------:R-:W-:Y:S02]  /*1a0a0*/  ULDC UR4, c[0x0][0xc3c] ;  /* 0x00030f0000047ab9 */ /* 0x000fe40000000800 */
[----:B----4-:R-:W-:-:S13]  /*1a0b0*/  ISETP.GE.AND P0, PT, R27, UR4, PT ;  /* 0x000000041b007c0c */ /* 0x010fda000bf06270 */
[----:B------:R-:W-:Y:S05]  /*1a0c0*/  @!P0 BRA `(.L_x_4048) ;  /* 0xffffff9800088947 */ /* 0x000fea000383ffff */
[----:B------:R-:W-:Y:S05]  /*1a0d0*/  BSYNC B8 ;  /* 0x0000000000087941 */ /* 0x000fea0003800000 */
.L_x_3939:
[----:B------:R-:W4:Y:S01]  /*1a0e0*/  LDL.LU R0, [R1+0x20] ;  /* 0x0000200001007983 */ /* 0x000f220000300800 */
[----:B------:R-:W-:Y:S01]  /*1a0f0*/  BSSY B0, `(.L_x_4049) ;  /* 0x000000b000007945 */ /* 0x000fe20003800000 */
[----:B-1----:R-:W1:Y:S01]  /*1a100*/  S2R R5, SR_CgaCtaId ;  /* 0x0000000000057919 */ /* 0x002e620000008800 */
[----:B----4-:R-:W-:-:S05]  /*1a110*/  VIADD R0, R0, 0x1 ;  /* 0x0000000100007836 */ /* 0x010fca0000000000 */
        /* <DEDUP_REMOVED lines=8> */
.L_x_4183:
[----:B------:R-:W-:Y:S05]  /*1a1a0*/  BSYNC B0 ;  /* 0x0000000000007941 */ /* 0x000fea0003800000 */
.L_x_4049:
[----:B------:R-:W-:-:S03]  /*1a1b0*/  UMOV UR4, 0xffffffff ;  /* 0xffffffff00047882 */ /* 0x000fc60000000000 */
[----:B------:R-:W-:Y:S05]  /*1a1c0*/  BRA.DIV UR4, `(.L_x_4051) ;  /* 0x0000003a04e07947 */ /* 0x000fea000b800000 */
[----:B-1----:R-:W1:Y:S02]  /*1a1d0*/  S2R R0, SR_TID.X ;  /* 0x0000000000007919 */ /* 0x002e640000002100 */
[----:B-1----:R-:W-:-:S04]  /*1a1e0*/  SHF.R.U32.HI R0, RZ, 0x5, R0 ;  /* 0x00000005ff007819 */ /* 0x002fc80000011600 */
[----:B------:R-:W-:-:S05]  /*1a1f0*/  LOP3.LUT R0, R0, 0x3, RZ, 0xc0, !PT ;  /* 0x0000000300007812 */ /* 0x000fca00078ec0ff */
[----:B------:R1:W4:Y:S02]  /*1a200*/  SHFL.IDX PT, R14, R0, RZ, 0x1f ;  /* 0x00001fff000e7589 */ /* 0x00032400000e0000 */
.L_x_4186:
[----:B----4-:R-:W-:-:S13]  /*1a210*/  ISETP.NE.AND P0, PT, R14, RZ, PT ;  /* 0x000000ff0e00720c */ /* 0x010fda0003f05270 */
[----:B------:R-:W-:Y:S05]  /*1a220*/  @P0 BRA `(.L_x_3794) ;  /* 0x0000000000880947 */ /* 0x000fea0003800000 */
[----:B------:R-:W-:-:S03]  /*1a230*/  UMOV UR4, 0xffffffff ;  /* 0xffffffff00047882 */ /* 0x000fc60000000000 */
[----:B------:R-:W-:Y:S05]  /*1a240*/  BRA.DIV UR4, `(.L_x_4052) ;  /* 0x0000003a04f47947 */ /* 0x000fea000b800000 */
[----:B------:R-:W-:-:S13]  /*1a250*/  ELECT P6, URZ, PT ;  /* 0x00000000003f782f */ /* 0x000fda00038c0000 */
.L_x_4189:
[----:B------:R-:W-:Y:S05]  /*1a260*/  @!P6 BRA `(.L_x_3794) ;  /* 0x000000000078e947 */ /* 0x000fea0003800000 */
[----:B------:R-:W-:-:S06]  /*1a270*/  ULOP3.LUT UR4, UR36, 0x2, URZ, 0xfc, !UPT ;  /* 0x0000000224047892 */ /* 0x000fcc000f8efc3f */
[----:B-1----:R-:W-:-:S05]  /*1a280*/  IMAD.U32 R0, RZ, RZ, UR4 ;  /* 0x00000004ff007e24 */ /* 0x002fca000f8e00ff */
[----:B------:R-:W-:-:S13]  /*1a290*/  ISETP.NE.AND P0, PT, R0, 0x3, PT ;  /* 0x000000030000780c */ /* 0x000fda0003f05270 */
[----:B------:R-:W-:Y:S05]  /*1a2a0*/  @!P0 BRA `(.L_x_4053) ;  /* 0x0000000000048947 */ /* 0x000fea0003800000 */
[----:B------:R-:W-:Y:S01]  /*1a2b0*/  BPT.TRAP 0x1 ;  /* 0x000000040000795c */ /* 0x000fe20000300000 */
.L_x_4053:
[----:B------:R-:W-:Y:S01]  /*1a2c0*/  IMAD R5, R22, 0x8, R7 ;  /* 0x0000000816057824 */ /* 0x000fe200078e0207 */
[----:B------:R-:W-:Y:S01]  /*1a2d0*/  SHF.L.U32 R0, R28, 0x1f, RZ ;  /* 0x0000001f1c007819 */ /* 0x000fe200000006ff */
[----:B------:R-:W-:-:S03]  /*1a2e0*/  VIADD R22, R22, 0x1 ;  /* 0x0000000116167836 */ /* 0x000fc60000000000 */
[----:B------:R-:W1:Y:S02]  /*1a2f0*/  SYNCS.PHASECHK.TRANS64.TRYWAIT P1, [R5+URZ+0x28c40], R0 ;  /* 0x028c4000050075a7 */ /* 0x000e64000802017f */
[----:B------:R-:W-:-:S04]  /*1a300*/  ISETP.NE.AND P2, PT, R22, 0x2, PT ;  /* 0x000000021600780c */ /* 0x000fc80003f45270 */
[----:B------:R-:W-:Y:S01]  /*1a310*/  SEL R3, RZ, 0x1, P2 ;  /* 0x00000001ff037807 */ /* 0x000fe20001000000 */
[----:B-1----:R-:W-:Y:S08]  /*1a320*/  @!P1 BRA `(.L_x_4054) ;  /* 0x0000003800dc9947 */ /* 0x002ff00003800000 */
.L_x_4190:
[----:B------:R-:W-:Y:S02]  /*1a330*/  SEL R22, R22, RZ, P2 ;  /* 0x000000ff16167207 */ /* 0x000fe40001000000 */
[----:B------:R-:W-:Y:S01]  /*1a340*/  LOP3.LUT R2, R28, R3, RZ, 0x3c, !PT ;  /* 0x000000031c027212 */ /* 0x000fe200078e3cff */
[----:B------:R-:W-:Y:S06]  /*1a350*/  @!P0 BRA `(.L_x_4055) ;  /* 0x0000000000048947 */ /* 0x000fec0003800000 */
[----:B------:R-:W-:Y:S01]  /*1a360*/  BPT.TRAP 0x1 ;  /* 0x000000040000795c */ /* 0x000fe20000300000 */
.L_x_4055:
[----:B------:R-:W-:Y:S01]  /*1a370*/  IMAD R3, R22, 0x8, R7 ;  /* 0x0000000816037824 */ /* 0x000fe200078e0207 */
[----:B------:R-:W-:-:S04]  /*1a380*/  SHF.L.U32 R2, R2, 0x1f, RZ ;  /* 0x0000001f02027819 */ /* 0x000fc800000006ff */
[----:B------:R-:W4:Y:S02]  /*1a390*/  SYNCS.PHASECHK.TRANS64.TRYWAIT P1, [R3+URZ+0x28c40], R2 ;  /* 0x028c4002030075a7 */ /* 0x000f24000802017f */
[----:B----4-:R-:W-:Y:S05]  /*1a3a0*/  @!P1 BRA `(.L_x_4056) ;  /* 0x0000003800d09947 */ /* 0x010fea0003800000 */
.L_x_4191:
[----:B------:R-:W-:Y:S05]  /*1a3b0*/  @!P0 BRA `(.L_x_4057) ;  /* 0x0000000000048947 */ /* 0x000fea0003800000 */
[----:B------:R-:W-:Y:S01]  /*1a3c0*/  BPT.TRAP 0x1 ;  /* 0x000000040000795c */ /* 0x000fe20000300000 */
.L_x_4057:
[----:B------:R-:W5:Y:S02]  /*1a3d0*/  SYNCS.PHASECHK.TRANS64.TRYWAIT P1, [R5+URZ+0x28c60], R0 ;  /* 0x028c6000050075a7 */ /* 0x000f64000802017f */
[----:B-----5:R-:W-:Y:S05]  /*1a3e0*/  @!P1 BRA `(.L_x_4058) ;  /* 0x0000003800d49947 */ /* 0x020fea0003800000 */
.L_x_4192:
[----:B------:R-:W-:Y:S05]  /*1a3f0*/  @!P0 BRA `(.L_x_4059) ;  /* 0x0000000000048947 */ /* 0x000fea0003800000 */
[----:B------:R-:W-:Y:S01]  /*1a400*/  BPT.TRAP 0x1 ;  /* 0x000000040000795c */ /* 0x000fe20000300000 */
.L_x_4059:
[----:B------:R0:W0:Y:S02]  /*1a410*/  SYNCS.PHASECHK.TRANS64.TRYWAIT P0, [R3+URZ+0x28c60], R2 ;  /* 0x028c6002030075a7 */ /* 0x000024000800017f */
[----:B0-----:R-:W-:Y:S05]  /*1a420*/  @!P0 NANOSLEEP.SYNCS 0x989680 ;  /* 0x009896800000895d */ /* 0x001fea0003900000 */
[----:B------:R-:W0:Y:S02]  /*1a430*/  @!P0 SYNCS.PHASECHK.TRANS64 P0, [R3+URZ+0x28c60], R2 ;  /* 0x028c6002030085a7 */ /* 0x000e24000800007f */
[----:B0-----:R-:W-:Y:S05]  /*1a440*/  @!P0 BRA `(.L_x_4059) ;  /* 0xfffffffc00f08947 */ /* 0x001fea000383ffff */
.L_x_3794:
[----:B------:R-:W-:Y:S05]  /*1a450*/  BSYNC B9 ;  /* 0x0000000000097941 */ /* 0x000fea0003800000 */
.L_x_3791:
[----:B------:R-:W-:Y:S05]  /*1a460*/  EXIT ;  /* 0x000000000000794d */ /* 0x000fea0003800000 */
.L_x_3812:
[----:B0-----:R0:W1:Y:S02]  /*1a470*/  SYNCS.PHASECHK.TRANS64.TRYWAIT P4, [R58+URZ+0x28c90], R65 ;  /* 0x028c90413a0075a7 */ /* 0x001064000808017f */
[----:B-1----:R-:W-:Y:S05]  /*1a480*/  @!P4 NANOSLEEP.SYNCS 0x989680 ;  /* 0x009896800000c95d */ /* 0x002fea0003900000 */
[----:B------:R-:W1:Y:S02]  /*1a490*/  @!P4 SYNCS.PHASECHK.TRANS64 P4, [R58+URZ+0x28c90], R65 ;  /* 0x028c90413a00c5a7 */ /* 0x000e64000808007f */
[----:B-1----:R-:W-:Y:S05]  /*1a4a0*/  @!P4 BRA `(.L_x_3812) ;  /* 0xfffffffc00f0c947 */ /* 0x002fea000383ffff */
[----:B------:R-:W-:Y:S05]  /*1a4b0*/  BRA `(.L_x_4060) ;  /* 0xfffffe8800f47947 */ /* 0x000fea000383ffff */
.L_x_3813:
[----:B------:R-:W-:Y:S01]  /*1a4c0*/  BSSY B1, `(.L_x_4061) ;  /* 0x0000007000017945 */ /* 0x000fe20003800000 */
[----:B------:R-:W-:Y:S02]  /*1a4d0*/  IMAD.MOV.U32 R12, RZ, RZ, RZ ;  /* 0x000000ffff0c7224 */ /* 0x000fe400078e00ff */
[----:B------:R-:W-:Y:S02]  /*1a4e0*/  IMAD.MOV.U32 R11, RZ, RZ, 0x1c1f ;  /* 0x00001c1fff0b7424 */ /* 0x000fe400078e00ff */
[----:B------:R-:W-:-:S07]  /*1a4f0*/  IMAD.MOV.U32 R15, RZ, RZ, -0x1 ;  /* 0xffffffffff0f7424 */ /* 0x000fce00078e00ff */
[----:B0-----:R-:W-:Y:S05]  /*1a500*/  WARPSYNC.COLLECTIVE R15, `(.L_x_4062) ;  /* 0x000000000f087348 */ /* 0x001fea0003c00000 */
[----:B------:R1:W2:Y:S02]  /*1a510*/  SHFL.IDX P6, R14, R13, R12, R11 ;  /* 0x0000000c0d0e7389 */ /* 0x0002a400000c000b */
[----:B012---:R-:W-:Y:S01]  /*1a520*/  ENDCOLLECTIVE ;  /* 0x000000000000791b */ /* 0x007fe20003800000 */
.L_x_4062:
[----:B------:R-:W-:Y:S05]  /*1a530*/  BSYNC B1 ;  /* 0x0000000000017941 */ /* 0x000fea0003800000 */
.L_x_4061:
        /* <DEDUP_REMOVED lines=8> */
.L_x_4063:
[----:B------:R-:W-:Y:S05]  /*1a5c0*/  BRA `(.L_x_4064) ;  /* 0xfffffe8800c47947 */ /* 0x000fea000383ffff */
.L_x_3823:
[----:B0-----:R0:W1:Y:S02]  /*1a5d0*/  SYNCS.PHASECHK.TRANS64.TRYWAIT P5, [R58+URZ+0x28c90], R65 ;  /* 0x028c90413a0075a7 */ /* 0x00106400080a017f */
[----:B-1----:R-:W-:Y:S05]  /*1a5e0*/  @!P5 NANOSLEEP.SYNCS 0x989680 ;  /* 0x009896800000d95d */ /* 0x002fea0003900000 */
[----:B------:R-:W1:Y:S02]  /*1a5f0*/  @!P5 SYNCS.PHASECHK.TRANS64 P5, [R58+URZ+0x28c90], R65 ;  /* 0x028c90413a00d5a7 */ /* 0x000e6400080a007f */
[----:B-1----:R-:W-:Y:S05]  /*1a600*/  @!P5 BRA `(.L_x_3823) ;  /* 0xfffffffc00f0d947 */ /* 0x002fea000383ffff */
[----:B------:R-:W-:Y:S05]  /*1a610*/  BRA `(.L_x_4065) ;  /* 0xfffffe9400507947 */ /* 0x000fea000383ffff */
.L_x_3824:
[----:B------:R-:W-:Y:S01]  /*1a620*/  BSSY B1, `(.L_x_4066) ;  /* 0x0000007000017945 */ /* 0x000fe20003800000 */
[----:B------:R-:W-:Y:S02]  /*1a630*/  IMAD.MOV.U32 R12, RZ, RZ, RZ ;  /* 0x000000ffff0c7224 */ /* 0x000fe400078e00ff */
[----:B------:R-:W-:Y:S02]  /*1a640*/  IMAD.MOV.U32 R11, RZ, RZ, 0x1c1f ;  /* 0x00001c1fff0b7424 */ /* 0x000fe400078e00ff */
[----:B------:R-:W-:-:S07]  /*1a650*/  IMAD.MOV.U32 R15, RZ, RZ, -0x1 ;  /* 0xffffffffff0f7424 */ /* 0x000fce00078e00ff */
[----:B0-----:R-:W-:Y:S05]  /*1a660*/  WARPSYNC.COLLECTIVE R15, `(.L_x_4067) ;  /* 0x000000000f087348 */ /* 0x001fea0003c00000 */
[----:B------:R1:W2:Y:S02]  /*1a670*/  SHFL.IDX P6, R14, R13, R12, R11 ;  /* 0x0000000c0d0e7389 */ /* 0x0002a400000c000b */
[----:B012---:R-:W-:Y:S01]  /*1a680*/  ENDCOLLECTIVE ;  /* 0x000000000000791b */ /* 0x007fe20003800000 */
.L_x_4067:
[----:B------:R-:W-:Y:S05]  /*1a690*/  BSYNC B1 ;  /* 0x0000000000017941 */ /* 0x000fea0003800000 */
.L_x_4066:
        /* <DEDUP_REMOVED lines=8> */
.L_x_4068:
[----:B------:R-:W-:Y:S01]  /*1a720*/  IMAD.MOV.U32 R68, RZ, RZ, R14 ;  /* 0x000000ffff447224 */ /* 0x000fe200078e000e */
[----:B------:R-:W-:Y:S06]  /*1a730*/  BRA `(.L_x_4069) ;  /* 0xfffffe94001c7947 */ /* 0x000fec000383ffff */
.L_x_3829:
[----:B-1----:R1:W2:Y:S02]  /*1a740*/  SYNCS.PHASECHK.TRANS64.TRYWAIT P2, [R58+URZ+0x28c90], R65 ;  /* 0x028c90413a0075a7 */ /* 0x0022a4000804017f */
[----:B--2---:R-:W-:Y:S05]  /*1a750*/  @!P2 NANOSLEEP.SYNCS 0x989680 ;  /* 0x009896800000a95d */ /* 0x004fea0003900000 */
[----:B------:R-:W2:Y:S02]  /*1a760*/  @!P2 SYNCS.PHASECHK.TRANS64 P2, [R58+URZ+0x28c90], R65 ;  /* 0x028c90413a00a5a7 */ /* 0x000ea4000804007f */
[----:B--2---:R-:W-:Y:S05]  /*1a770*/  @!P2 BRA `(.L_x_3829) ;  /* 0xfffffffc00f0a947 */ /* 0x004fea000383ffff */
[----:B------:R-:W-:Y:S05]  /*1a780*/  BRA `(.L_x_4070) ;  /* 0xfffffe9c00287947 */ /* 0x000fea000383ffff */
.L_x_3830:
[----:B------:R-:W-:Y:S01]  /*1a790*/  BSSY B1, `(.L_x_4071) ;  /* 0x0000007000017945 */ /* 0x000fe20003800000 */
[----:B------:R-:W-:Y:S02]  /*1a7a0*/  IMAD.MOV.U32 R12, RZ, RZ, RZ ;  /* 0x000000ffff0c7224 */ /* 0x000fe400078e00ff */
[----:B------:R-:W-:Y:S02]  /*1a7b0*/  IMAD.MOV.U32 R11, RZ, RZ, 0x1c1f ;  /* 0x00001c1fff0b7424 */ /* 0x000fe400078e00ff */
[----:B------:R-:W-:-:S07]  /*1a7c0*/  IMAD.MOV.U32 R15, RZ, RZ, -0x1 ;  /* 0xffffffffff0f7424 */ /* 0x000fce00078e00ff */
[----:B-1----:R-:W-:Y:S05]  /*1a7d0*/  WARPSYNC.COLLECTIVE R15, `(.L_x_4072) ;  /* 0x000000000f087348 */ /* 0x002fea0003c00000 */
[----:B------:R0:W2:Y:S02]  /*1a7e0*/  SHFL.IDX P6, R14, R13, R12, R11 ;  /* 0x0000000c0d0e7389 */ /* 0x0000a400000c000b */
[----:B012---:R-:W-:Y:S01]  /*1a7f0*/  ENDCOLLECTIVE ;  /* 0x000000000000791b */ /* 0x007fe20003800000 */
.L_x_4072:
[----:B------:R-:W-:Y:S05]  /*1a800*/  BSYNC B1 ;  /* 0x0000000000017941 */ /* 0x000fea0003800000 */
.L_x_4071:
        /* <DEDUP_REMOVED lines=8> */
.L_x_4073:
[----:B------:R-:W-:Y:S05]  /*1a890*/  BRA `(.L_x_4074) ;  /* 0xfffffe9c00487947 */ /* 0x000fea000383ffff */
.L_x_3834:
[----:B-1----:R1:W2:Y:S02]  /*1a8a0*/  SYNCS.PHASECHK.TRANS64.TRYWAIT P3, [R58+URZ+0x28cb0], R65 ;  /* 0x028cb0413a0075a7 */ /* 0x0022a4000806017f */
[----:B--2---:R-:W-:Y:S05]  /*1a8b0*/  @!P3 NANOSLEEP.SYNCS 0x989680 ;  /* 0x009896800000b95d */ /* 0x004fea0003900000 */
[----:B------:R-:W2:Y:S02]  /*1a8c0*/  @!P3 SYNCS.PHASECHK.TRANS64 P3, [R58+URZ+0x28cb0], R65 ;  /* 0x028cb0413a00b5a7 */ /* 0x000ea4000806007f */
[----:B--2---:R-:W-:Y:S05]  /*1a8d0*/  @!P3 BRA `(.L_x_3834) ;  /* 0xfffffffc00f0b947 */ /* 0x004fea000383ffff */
[----:B------:R-:W-:Y:S05]  /*1a8e0*/  BRA `(.L_x_4075) ;  /* 0xfffffe9c00d47947 */ /* 0x000fea000383ffff */
.L_x_3847:
[----:B0-----:R0:W1:Y:S02]  /*1a8f0*/  SYNCS.PHASECHK.TRANS64.TRYWAIT P1, [R10+URZ+0x28c50], R7 ;  /* 0x028c50070a0075a7 */ /* 0x001064000802017f */
[----:B-1----:R-:W-:Y:S05]  /*1a900*/  @!P1 NANOSLEEP.SYNCS 0x989680 ;  /* 0x009896800000995d */ /* 0x002fea0003900000 */
[----:B------:R-:W1:Y:S02]  /*1a910*/  @!P1 SYNCS.PHASECHK.TRANS64 P1, [R10+URZ+0x28c50], R7 ;  /* 0x028c50070a0095a7 */ /* 0x000e64000802007f */
[----:B-1----:R-:W-:Y:S05]  /*1a920*/  @!P1 BRA `(.L_x_3847) ;  /* 0xfffffffc00f09947 */ /* 0x002fea000383ffff */
[----:B------:R-:W-:Y:S05]  /*1a930*/  BRA `(.L_x_4076) ;  /* 0xfffffeb0003c7947 */ /* 0x000fea000383ffff */
.L_x_3855:
[----:B-1----:R1:W2:Y:S02]  /*1a940*/  SYNCS.PHASECHK.TRANS64.TRYWAIT P1, [R10+URZ+0x28c50], R11 ;  /* 0x028c500b0a0075a7 */ /* 0x0022a4000802017f */
[----:B--2---:R-:W-:Y:S05]  /*1a950*/  @!P1 NANOSLEEP.SYNCS 0x989680 ;  /* 0x009896800000995d */ /* 0x004fea0003900000 */
[----:B------:R-:W2:Y:S02]  /*1a960*/  @!P1 SYNCS.PHASECHK.TRANS64 P1, [R10+URZ+0x28c50], R11 ;  /* 0x028c500b0a0095a7 */ /* 0x000ea4000802007f */
[----:B--2---:R-:W-:Y:S05]  /*1a970*/  @!P1 BRA `(.L_x_3855) ;  /* 0xfffffffc00f09947 */ /* 0x004fea000383ffff */
[----:B------:R-:W-:Y:S05]  /*1a980*/  BRA `(.L_x_3854) ;  /* 0xfffffebc005c7947 */ /* 0x000fea000383ffff */
.L_x_3871:
        /* <DEDUP_REMOVED lines=8> */
.L_x_4078:
[----:B------:R-:W-:Y:S05]  /*1aa10*/  BSYNC B1 ;  /* 0x0000000000017941 */ /* 0x000fea0003800000 */
.L_x_4077:
        /* <DEDUP_REMOVED lines=8> */
.L_x_4079:
[----:B------:R-:W-:Y:S02]  /*1aaa0*/  IMAD.MOV.U32 R13, RZ, RZ, R24 ;  /* 0x000000ffff0d7224 */ /* 0x000fe400078e0018 */
[----:B------:R-:W-:-:S07]  /*1aab0*/  IMAD.MOV.U32 R3, RZ, RZ, R14 ;  /* 0x000000ffff037224 */ /* 0x000fce00078e000e */
[----:B------:R-:W-:Y:S05]  /*1aac0*/  WARPSYNC.COLLECTIVE R15, `(.L_x_4080) ;  /* 0x000000000f087348 */ /* 0x000fea0003c00000 */
[----:B------:R0:W1:Y:S02]  /*1aad0*/  SHFL.IDX P6, R14, R13, R12, R11 ;  /* 0x0000000c0d0e7389 */ /* 0x00006400000c000b */
[----:B01----:R-:W-:Y:S01]  /*1aae0*/  ENDCOLLECTIVE ;  /* 0x000000000000791b */ /* 0x003fe20003800000 */
.L_x_4080:
[----:B------:R-:W-:Y:S02]  /*1aaf0*/  IMAD.MOV.U32 R13, RZ, RZ, R27 ;  /* 0x000000ffff0d7224 */ /* 0x000fe400078e001b */
[----:B------:R-:W-:-:S07]  /*1ab00*/  IMAD.MOV.U32 R24, RZ, RZ, R14 ;  /* 0x000000ffff187224 */ /* 0x000fce00078e000e */
[----:B------:R-:W-:Y:S05]  /*1ab10*/  WARPSYNC.COLLECTIVE R15, `(.L_x_4081) ;  /* 0x000000000f087348 */ /* 0x000fea0003c00000 */
[----:B------:R0:W1:Y:S02]  /*1ab20*/  SHFL.IDX P6, R14, R13, R12, R11 ;  /* 0x0000000c0d0e7389 */ /* 0x00006400000c000b */
[----:B01----:R-:W-:Y:S01]  /*1ab30*/  ENDCOLLECTIVE ;  /* 0x000000000000791b */ /* 0x003fe20003800000 */
.L_x_4081:
[----:B------:R-:W-:Y:S01]  /*1ab40*/  IMAD.MOV.U32 R21, RZ, RZ, R14 ;  /* 0x000000ffff157224 */ /* 0x000fe200078e000e */
[----:B------:R-:W-:Y:S06]  /*1ab50*/  BRA `(.L_x_4082) ;  /* 0xfffffed400207947 */ /* 0x000fec000383ffff */
.L_x_3875:
[----:B0-----:R0:W1:Y:S02]  /*1ab60*/  SYNCS.PHASECHK.TRANS64.TRYWAIT P0, [R2+URZ+0x28c00], R25 ;  /* 0x028c0019020075a7 */ /* 0x001064000800017f */
[----:B-1----:R-:W-:Y:S05]  /*1ab70*/  @!P0 NANOSLEEP.SYNCS 0x989680 ;  /* 0x009896800000895d */ /* 0x002fea0003900000 */
[----:B------:R-:W1:Y:S02]  /*1ab80*/  @!P0 SYNCS.PHASECHK.TRANS64 P0, [R2+URZ+0x28c00], R25 ;  /* 0x028c0019020085a7 */ /* 0x000e64000800007f */
[----:B-1----:R-:W-:Y:S05]  /*1ab90*/  @!P0 BRA `(.L_x_3875) ;  /* 0xfffffffc00f08947 */ /* 0x002fea000383ffff */
[----:B------:R-:W-:Y:S05]  /*1aba0*/  BRA `(.L_x_4083) ;  /* 0xfffffed800347947 */ /* 0x000fea000383ffff */
.L_x_3883:
        /* <DEDUP_REMOVED lines=8> */
.L_x_4085:
[----:B------:R-:W-:Y:S05]  /*1ac30*/  BSYNC B1 ;  /* 0x0000000000017941 */ /* 0x000fea0003800000 */
.L_x_4084:
        /* <DEDUP_REMOVED lines=8> */
.L_x_4086:
[----:B------:R-:W-:Y:S02]  /*1acc0*/  IMAD.MOV.U32 R13, RZ, RZ, R24 ;  /* 0x000000ffff0d7224 */ /* 0x000fe400078e0018 */
[----:B------:R-:W-:-:S07]  /*1acd0*/  IMAD.MOV.U32 R3, RZ, RZ, R14 ;  /* 0x000000ffff037224 */ /* 0x000fce00078e000e */
[----:B------:R-:W-:Y:S05]  /*1ace0*/  WARPSYNC.COLLECTIVE R15, `(.L_x_4087) ;  /* 0x000000000f087348 */ /* 0x000fea0003c00000 */
[----:B------:R0:W1:Y:S02]  /*1acf0*/  SHFL.IDX P6, R14, R13, R12, R11 ;  /* 0x0000000c0d0e7389 */ /* 0x00006400000c000b */
[----:B01----:R-:W-:Y:S01]  /*1ad00*/  ENDCOLLECTIVE ;  /* 0x000000000000791b */ /* 0x003fe20003800000 */
.L_x_4087:
[----:B------:R-:W-:Y:S02]  /*1ad10*/  IMAD.MOV.U32 R13, RZ, RZ, R27 ;  /* 0x000000ffff0d7224 */ /* 0x000fe400078e001b */
[----:B------:R-:W-:-:S07]  /*1ad20*/  IMAD.MOV.U32 R20, RZ, RZ, R14 ;  /* 0x000000ffff147224 */ /* 0x000fce00078e000e */
[----:B------:R-:W-:Y:S05]  /*1ad30*/  WARPSYNC.COLLECTIVE R15, `(.L_x_4088) ;  /* 0x000000000f087348 */ /* 0x000fea0003c00000 */
[----:B------:R0:W1:Y:S02]  /*1ad40*/  SHFL.IDX P6, R14, R13, R12, R11 ;  /* 0x0000000c0d0e7389 */ /* 0x00006400000c000b */
[----:B01----:R-:W-:Y:S01]  /*1ad50*/  ENDCOLLECTIVE ;  /* 0x000000000000791b */ /* 0x003fe20003800000 */
.L_x_4088:
[----:B------:R-:W-:Y:S05]  /*1ad60*/  BRA `(.L_x_4089) ;  /* 0xfffffee000a47947 */ /* 0x000fea000383ffff */
.L_x_3887:
[----:B0-----:R0:W1:Y:S02]  /*1ad70*/  SYNCS.PHASECHK.TRANS64.TRYWAIT P1, [R2+URZ+0x28c00], R27 ;  /* 0x028c001b020075a7 */ /* 0x001064000802017f */
[----:B-1----:R-:W-:Y:S05]  /*1ad80*/  @!P1 NANOSLEEP.SYNCS 0x989680 ;  /* 0x009896800000995d */ /* 0x002fea0003900000 */
[----:B------:R-:W1:Y:S02]  /*1ad90*/  @!P1 SYNCS.PHASECHK.TRANS64 P1, [R2+URZ+0x28c00], R27 ;  /* 0x028c001b020095a7 */ /* 0x000e64000802007f */
[----:B-1----:R-:W-:Y:S05]  /*1ada0*/  @!P1 BRA `(.L_x_3887) ;  /* 0xfffffffc00f09947 */ /* 0x002fea000383ffff */
[----:B------:R-:W-:Y:S05]  /*1adb0*/  BRA `(.L_x_4090) ;  /* 0xfffffee400847947 */ /* 0x000fea000383ffff */
.L_x_3893:
[----:B0-----:R0:W1:Y:S02]  /*1adc0*/  SYNCS.PHASECHK.TRANS64.TRYWAIT P1, [R14+URZ+0x28c30], R15 ;  /* 0x028c300f0e0075a7 */ /* 0x001064000802017f */
[----:B-1----:R-:W-:Y:S05]  /*1add0*/  @!P1 NANOSLEEP.SYNCS 0x989680 ;  /* 0x009896800000995d */ /* 0x002fea0003900000 */
[----:B------:R-:W1:Y:S02]  /*1ade0*/  @!P1 SYNCS.PHASECHK.TRANS64 P1, [R14+URZ+0x28c30], R15 ;  /* 0x028c300f0e0095a7 */ /* 0x000e64000802007f */
[----:B-1----:R-:W-:Y:S05]  /*1adf0*/  @!P1 BRA `(.L_x_3893) ;  /* 0xfffffffc00f09947 */ /* 0x002fea000383ffff */
[----:B------:R-:W-:Y:S05]  /*1ae00*/  BRA `(.L_x_3892) ;  /* 0xfffffef000b87947 */ /* 0x000fea000383ffff */
.L_x_3899:
[----:B--2---:R2:W3:Y:S02]  /*1ae10*/  SYNCS.PHASECHK.TRANS64.TRYWAIT P1, [R14+URZ+0x28c50], R15 ;  /* 0x028c500f0e0075a7 */ /* 0x0044e4000802017f */
[----:B---3--:R-:W-:Y:S05]  /*1ae20*/  @!P1 NANOSLEEP.SYNCS 0x989680 ;  /* 0x009896800000995d */ /* 0x008fea0003900000 */
[----:B------:R-:W3:Y:S02]  /*1ae30*/  @!P1 SYNCS.PHASECHK.TRANS64 P1, [R14+URZ+0x28c50], R15 ;  /* 0x028c500f0e0095a7 */ /* 0x000ee4000802007f */
[----:B---3--:R-:W-:Y:S05]  /*1ae40*/  @!P1 BRA `(.L_x_3899) ;  /* 0xfffffffc00f09947 */ /* 0x008fea000383ffff */
[----:B------:R-:W-:Y:S05]  /*1ae50*/  BRA `(.L_x_3898) ;  /* 0xffffff0000f07947 */ /* 0x000fea000383ffff */
.L_x_3907:
[----:B-1----:R1:W2:Y:S02]  /*1ae60*/  SYNCS.PHASECHK.TRANS64.TRYWAIT P2, [R21+URZ+0x28c30], R14 ;  /* 0x028c300e150075a7 */ /* 0x0022a4000804017f */
[----:B--2---:R-:W-:Y:S05]  /*1ae70*/  @!P2 NANOSLEEP.SYNCS 0x989680 ;  /* 0x009896800000a95d */ /* 0x004fea0003900000 */
[----:B------:R-:W2:Y:S02]  /*1ae80*/  @!P2 SYNCS.PHASECHK.TRANS64 P2, [R21+URZ+0x28c30], R14 ;  /* 0x028c300e1500a5a7 */ /* 0x000ea4000804007f */
[----:B--2---:R-:W-:Y:S05]  /*1ae90*/  @!P2 BRA `(.L_x_3907) ;  /* 0xfffffffc00f0a947 */ /* 0x004fea000383ffff */
[----:B------:R-:W-:Y:S05]  /*1aea0*/  BRA `(.L_x_3906) ;  /* 0xffffff08000c7947 */ /* 0x000fea000383ffff */
.L_x_3913:
[----:B----4-:R4:W0:Y:S02]  /*1aeb0*/  SYNCS.PHASECHK.TRANS64.TRYWAIT P2, [R21+URZ+0x28c50], R14 ;  /* 0x028c500e150075a7 */ /* 0x010824000804017f */
[----:B0-----:R-:W-:Y:S05]  /*1aec0*/  @!P2 NANOSLEEP.SYNCS 0x989680 ;  /* 0x009896800000a95d */ /* 0x001fea0003900000 */
[----:B------:R-:W0:Y:S02]  /*1aed0*/  @!P2 SYNCS.PHASECHK.TRANS64 P2, [R21+URZ+0x28c50], R14 ;  /* 0x028c500e1500a5a7 */ /* 0x000e24000804007f */
[----:B0-----:R-:W-:Y:S05]  /*1aee0*/  @!P2 BRA `(.L_x_3913) ;  /* 0xfffffffc00f0a947 */ /* 0x001fea000383ffff */
[----:B------:R-:W-:Y:S05]  /*1aef0*/  BRA `(.L_x_3912) ;  /* 0xffffff1c00687947 */ /* 0x000fea000383ffff */
.L_x_3947:
        /* <DEDUP_REMOVED lines=11> */
.L_x_4092:
[----:B------:R-:W-:Y:S05]  /*1afb0*/  BSYNC B1 ;  /* 0x0000000000017941 */ /* 0x000fea0003800000 */
.L_x_4091:
[----:B------:R-:W-:Y:S05]  /*1afc0*/  BRA `(.L_x_4093) ;  /* 0xffffff9000987947 */ /* 0x000fea000383ffff */
.L_x_3949:
[----:B------:R-:W-:Y:S01]  /*1afd0*/  BSSY B1, `(.L_x_4094) ;  /* 0x0000006000017945 */ /* 0x000fe20003800000 */
[----:B------:R-:W-:-:S07]  /*1afe0*/  IMAD.MOV.U32 R15, RZ, RZ, -0x1 ;  /* 0xffffffffff0f7424 */ /* 0x000fce00078e00ff */
[----:B0-----:R-:W-:Y:S05]  /*1aff0*/  WARPSYNC.COLLECTIVE R15, `(.L_x_4095) ;  /* 0x000000000f0c7348 */ /* 0x001fea0003c00000 */
[----:B------:R-:W-:Y:S02]  /*1b000*/  ELECT P6, UR62, PT ;  /* 0x00000000003e782f */ /* 0x000fe400038c0000 */
[----:B------:R-:W-:Y:S01]  /*1b010*/  MOV R14, UR62 ;  /* 0x0000003e000e7c02 */ /* 0x000fe20008000f00 */
[----:B0-----:R-:W-:Y:S10]  /*1b020*/  ENDCOLLECTIVE ;  /* 0x000000000000791b */ /* 0x001ff40003800000 */
.L_x_4095:
[----:B------:R-:W-:Y:S05]  /*1b030*/  BSYNC B1 ;  /* 0x0000000000017941 */ /* 0x000fea0003800000 */
.L_x_4094:
[----:B------:R-:W-:Y:S05]  /*1b040*/  BRA `(.L_x_3948) ;  /* 0xffffff9000907947 */ /* 0x000fea000383ffff */
.L_x_3951:
[----:B0-----:R0:W1:Y:S02]  /*1b050*/  SYNCS.PHASECHK.TRANS64.TRYWAIT P0, [R17+URZ+0x28c20], R3 ;  /* 0x028c2003110075a7 */ /* 0x001064000800017f */
[----:B-1----:R-:W-:Y:S05]  /*1b060*/  @!P0 NANOSLEEP.SYNCS 0x989680 ;  /* 0x009896800000895d */ /* 0x002fea0003900000 */
[----:B------:R-:W1:Y:S02]  /*1b070*/  @!P0 SYNCS.PHASECHK.TRANS64 P0, [R17+URZ+0x28c20], R3 ;  /* 0x028c2003110085a7 */ /* 0x000e64000800007f */
[----:B-1----:R-:W-:Y:S05]  /*1b080*/  @!P0 BRA `(.L_x_3951) ;  /* 0xfffffffc00f08947 */ /* 0x002fea000383ffff */
[----:B------:R-:W-:Y:S05]  /*1b090*/  BRA `(.L_x_4096) ;  /* 0xffffff9000a07947 */ /* 0x000fea000383ffff */
.L_x_3955:
[----:B0-----:R0:W1:Y:S02]  /*1b0a0*/  SYNCS.PHASECHK.TRANS64.TRYWAIT P0, [R3+URZ+0x28ca0], R8 ;  /* 0x028ca008030075a7 */ /* 0x001064000800017f */
[----:B-1----:R-:W-:Y:S05]  /*1b0b0*/  @!P0 NANOSLEEP.SYNCS 0x989680 ;  /* 0x009896800000895d */ /* 0x002fea0003900000 */
[----:B------:R-:W1:Y:S02]  /*1b0c0*/  @!P0 SYNCS.PHASECHK.TRANS64 P0, [R3+URZ+0x28ca0], R8 ;  /* 0x028ca008030085a7 */ /* 0x000e64000800007f */
[----:B-1----:R-:W-:Y:S05]  /*1b0d0*/  @!P0 BRA `(.L_x_3955) ;  /* 0xfffffffc00f08947 */ /* 0x002fea000383ffff */
[----:B------:R-:W-:Y:S05]  /*1b0e0*/  BRA `(.L_x_4097) ;  /* 0xffffff9000b87947 */ /* 0x000fea000383ffff */
.L_x_3960:
[----:B-1----:R1:W2:Y:S02]  /*1b0f0*/  SYNCS.PHASECHK.TRANS64.TRYWAIT P0, [R3+URZ+0x28cc0], R8 ;  /* 0x028cc008030075a7 */ /* 0x0022a4000800017f */
[----:B--2---:R-:W-:Y:S05]  /*1b100*/  @!P0 NANOSLEEP.SYNCS 0x989680 ;  /* 0x009896800000895d */ /* 0x004fea0003900000 */
[----:B------:R-:W2:Y:S02]  /*1b110*/  @!P0 SYNCS.PHASECHK.TRANS64 P0, [R3+URZ+0x28cc0], R8 ;  /* 0x028cc008030085a7 */ /* 0x000ea4000800007f */
[----:B--2---:R-:W-:Y:S05]  /*1b120*/  @!P0 BRA `(.L_x_3960) ;  /* 0xfffffffc00f08947 */ /* 0x004fea000383ffff */
[----:B------:R-:W-:Y:S05]  /*1b130*/  BRA `(.L_x_4098) ;  /* 0xffffff9400347947 */ /* 0x000fea000383ffff */
.L_x_3974:
[----:B0-----:R0:W1:Y:S02]  /*1b140*/  SYNCS.PHASECHK.TRANS64.TRYWAIT P2, [R8+URZ+0x28ca0], R2 ;  /* 0x028ca002080075a7 */ /* 0x001064000804017f */
[----:B-1----:R-:W-:Y:S05]  /*1b150*/  @!P2 NANOSLEEP.SYNCS 0x989680 ;  /* 0x009896800000a95d */ /* 0x002fea0003900000 */
[----:B------:R-:W1:Y:S02]  /*1b160*/  @!P2 SYNCS.PHASECHK.TRANS64 P2, [R8+URZ+0x28ca0], R2 ;  /* 0x028ca0020800a5a7 */ /* 0x000e64000804007f */
[----:B-1----:R-:W-:Y:S05]  /*1b170*/  @!P2 BRA `(.L_x_3974) ;  /* 0xfffffffc00f0a947 */ /* 0x002fea000383ffff */
[----:B------:R-:W-:Y:S05]  /*1b180*/  BRA `(.L_x_4099) ;  /* 0xffffff9c00987947 */ /* 0x000fea000383ffff */
.L_x_3979:
[----:B-1----:R1:W2:Y:S02]  /*1b190*/  SYNCS.PHASECHK.TRANS64.TRYWAIT P2, [R8+URZ+0x28cc0], R2 ;  /* 0x028cc002080075a7 */ /* 0x0022a4000804017f */
[----:B--2---:R-:W-:Y:S05]  /*1b1a0*/  @!P2 NANOSLEEP.SYNCS 0x989680 ;  /* 0x009896800000a95d */ /* 0x004fea0003900000 */
[----:B------:R-:W2:Y:S02]  /*1b1b0*/  @!P2 SYNCS.PHASECHK.TRANS64 P2, [R8+URZ+0x28cc0], R2 ;  /* 0x028cc0020800a5a7 */ /* 0x000ea4000804007f */
[----:B--2---:R-:W-:Y:S05]  /*1b1c0*/  @!P2 BRA `(.L_x_3979) ;  /* 0xfffffffc00f0a947 */ /* 0x004fea000383ffff */
[----:B------:R-:W-:Y:S05]  /*1b1d0*/  BRA `(.L_x_4100) ;  /* 0xffffffa000107947 */ /* 0x000fea000383ffff */
.L_x_4001:
        /* <DEDUP_REMOVED lines=11> */
.L_x_4102:
[----:B------:R-:W-:Y:S05]  /*1b290*/  BSYNC B0 ;  /* 0x0000000000007941 */ /* 0x000fea0003800000 */
.L_x_4101:
[----:B------:R-:W-:Y:S05]  /*1b2a0*/  BRA `(.L_x_4103) ;  /* 0xffffffb400a07947 */ /* 0x000fea000383ffff */
.L_x_4004:
[----:B0-----:R0:W1:Y:S02]  /*1b2b0*/  SYNCS.PHASECHK.TRANS64.TRYWAIT P0, [R30+URZ+0x28c40], R0 ;  /* 0x028c40001e0075a7 */ /* 0x001064000800017f */
[----:B-1----:R-:W-:Y:S05]  /*1b2c0*/  @!P0 NANOSLEEP.SYNCS 0x989680 ;  /* 0x009896800000895d */ /* 0x002fea0003900000 */
[----:B------:R-:W1:Y:S02]  /*1b2d0*/  @!P0 SYNCS.PHASECHK.TRANS64 P0, [R30+URZ+0x28c40], R0 ;  /* 0x028c40001e0085a7 */ /* 0x000e64000800007f */
[----:B-1----:R-:W-:Y:S05]  /*1b2e0*/  @!P0 BRA `(.L_x_4004) ;  /* 0xfffffffc00f08947 */ /* 0x002fea000383ffff */
[----:B------:R-:W-:Y:S05]  /*1b2f0*/  BRA `(.L_x_4104) ;  /* 0xffffffb400d87947 */ /* 0x000fea000383ffff */
.L_x_4005:
        /* <DEDUP_REMOVED lines=8> */
.L_x_4106:
[----:B------:R-:W-:Y:S05]  /*1b380*/  BSYNC B0 ;  /* 0x0000000000007941 */ /* 0x000fea0003800000 */
.L_x_4105:
        /* <DEDUP_REMOVED lines=9> */
.L_x_4107:
[----:B------:R-:W-:Y:S02]  /*1b420*/  IMAD.MOV.U32 R13, RZ, RZ, R5 ;  /* 0x000000ffff0d7224 */ /* 0x000fe400078e0005 */
[----:B------:R-:W-:Y:S02]  /*1b430*/  IMAD.MOV.U32 R12, RZ, RZ, 0x1 ;  /* 0x00000001ff0c7424 */ /* 0x000fe400078e00ff */
[----:B------:R-:W-:-:S07]  /*1b440*/  IMAD.MOV.U32 R3, RZ, RZ, R14 ;  /* 0x000000ffff037224 */ /* 0x000fce00078e000e */
[----:B------:R-:W-:Y:S05]  /*1b450*/  WARPSYNC.COLLECTIVE R15, `(.L_x_4108) ;  /* 0x000000000f087348 */ /* 0x000fea0003c00000 */
[----:B------:R0:W1:Y:S02]  /*1b460*/  SHFL.IDX P6, R14, R13, R12, R11 ;  /* 0x0000000c0d0e7389 */ /* 0x00006400000c000b */
[----:B01----:R-:W-:Y:S01]  /*1b470*/  ENDCOLLECTIVE ;  /* 0x000000000000791b */ /* 0x003fe20003800000 */
.L_x_4108:
        /* <DEDUP_REMOVED lines=15> */
.L_x_4109:
[----:B------:R-:W-:Y:S02]  /*1b570*/  @P0 IMAD R6, R4, 0x2, R17 ;  /* 0x0000000204060824 */ /* 0x000fe400078e0211 */
[----:B------:R-:W-:Y:S02]  /*1b580*/  IMAD.MOV.U32 R13, RZ, RZ, R5 ;  /* 0x000000ffff0d7224 */ /* 0x000fe400078e0005 */
[----:B------:R-:W-:Y:S02]  /*1b590*/  IMAD.MOV.U32 R12, RZ, RZ, 0x2 ;  /* 0x00000002ff0c7424 */ /* 0x000fe400078e00ff */
[----:B------:R-:W-:-:S07]  /*1b5a0*/  IMAD.MOV.U32 R3, RZ, RZ, R14 ;  /* 0x000000ffff037224 */ /* 0x000fce00078e000e */
[----:B------:R-:W-:Y:S05]  /*1b5b0*/  WARPSYNC.COLLECTIVE R15, `(.L_x_4110) ;  /* 0x000000000f087348 */ /* 0x000fea0003c00000 */
[----:B------:R0:W1:Y:S02]  /*1b5c0*/  SHFL.IDX P6, R14, R13, R12, R11 ;  /* 0x0000000c0d0e7389 */ /* 0x00006400000c000b */
[----:B01----:R-:W-:Y:S01]  /*1b5d0*/  ENDCOLLECTIVE ;  /* 0x000000000000791b */ /* 0x003fe20003800000 */
.L_x_4110:
        /* <DEDUP_REMOVED lines=15> */
.L_x_4111:
[----:B------:R-:W-:Y:S02]  /*1b6d0*/  @P0 IMAD R6, R4, 0x2, R17 ;  /* 0x0000000204060824 */ /* 0x000fe400078e0211 */
[----:B------:R-:W-:Y:S02]  /*1b6e0*/  IMAD.MOV.U32 R13, RZ, RZ, R5 ;  /* 0x000000ffff0d7224 */ /* 0x000fe400078e0005 */
[----:B------:R-:W-:Y:S02]  /*1b6f0*/  IMAD.MOV.U32 R12, RZ, RZ, 0x3 ;  /* 0x00000003ff0c7424 */ /* 0x000fe400078e00ff */
[----:B------:R-:W-:-:S07]  /*1b700*/  IMAD.MOV.U32 R3, RZ, RZ, R14 ;  /* 0x000000ffff037224 */ /* 0x000fce00078e000e */
[----:B------:R-:W-:Y:S05]  /*1b710*/  WARPSYNC.COLLECTIVE R15, `(.L_x_4112) ;  /* 0x000000000f087348 */ /* 0x000fea0003c00000 */
[----:B------:R0:W1:Y:S02]  /*1b720*/  SHFL.IDX P6, R14, R13, R12, R11 ;  /* 0x0000000c0d0e7389 */ /* 0x00006400000c000b */
[----:B01----:R-:W-:Y:S01]  /*1b730*/  ENDCOLLECTIVE ;  /* 0x000000000000791b */ /* 0x003fe20003800000 */
.L_x_4112:
        /* <DEDUP_REMOVED lines=10> */
.L_x_4113:
[----:B------:R-:W-:Y:S01]  /*1b7e0*/  @!PT LDS RZ, [RZ] ;  /* 0x00000000fffff984 */ /* 0x000fe20000000800 */
[----:B------:R-:W-:Y:S01]  /*1b7f0*/  @!PT LDS RZ, [RZ] ;  /* 0x00000000fffff984 */ /* 0x000fe20000000800 */
[----:B------:R-:W-:Y:S01]  /*1b800*/  @!PT LDS RZ, [RZ] ;  /* 0x00000000fffff984 */ /* 0x000fe20000000800 */
[----:B------:R0:W-:Y:S01]  /*1b810*/  @P0 LDGSTS.E.BYPASS.LTC128B.128 [R6+0x23400], desc[UR42][R2.64], !P2 ;  /* 0x2340000002060fae */ /* 0x0001e2000d101d6a */
[----:B------:R-:W-:Y:S01]  /*1b820*/  IMAD.MOV.U32 R0, RZ, RZ, R14 ;  /* 0x000000ffff007224 */ /* 0x000fe200078e000e */
[----:B------:R-:W-:Y:S06]  /*1b830*/  BRA `(.L_x_4114) ;  /* 0xffffffb4007c7947 */ /* 0x000fec000383ffff */
.L_x_4010:
        /* <DEDUP_REMOVED lines=9> */
.L_x_4115:
[C---:B------:R-:W-:Y:S01]  /*1b8d0*/  VIADD R6, R25.reuse, 0x10 ;  /* 0x0000001019067836 */ /* 0x040fe20000000000 */
[----:B------:R-:W-:Y:S01]  /*1b8e0*/  ISETP.GE.AND P0, PT, R25, R3, PT ;  /* 0x000000031900720c */ /* 0x000fe20003f06270 */
[----:B------:R-:W-:Y:S02]  /*1b8f0*/  IMAD.MOV.U32 R13, RZ, RZ, R0 ;  /* 0x000000ffff0d7224 */ /* 0x000fe400078e0000 */
[----:B------:R-:W-:-:S10]  /*1b900*/  IMAD.MOV.U32 R4, RZ, RZ, R14 ;  /* 0x000000ffff047224 */ /* 0x000fd400078e000e */
[----:B------:R-:W-:Y:S05]  /*1b910*/  WARPSYNC.COLLECTIVE R15, `(.L_x_4116) ;  /* 0x000000000f087348 */ /* 0x000fea0003c00000 */
[----:B------:R0:W1:Y:S02]  /*1b920*/  SHFL.IDX P6, R14, R13, R12, R11 ;  /* 0x0000000c0d0e7389 */ /* 0x00006400000c000b */
[----:B01----:R-:W-:Y:S01]  /*1b930*/  ENDCOLLECTIVE ;  /* 0x000000000000791b */ /* 0x003fe20003800000 */
.L_x_4116:
[----:B------:R-:W-:Y:S02]  /*1b940*/  IMAD.MOV.U32 R13, RZ, RZ, R2 ;  /* 0x000000ffff0d7224 */ /* 0x000fe400078e0002 */
[----:B------:R-:W-:Y:S02]  /*1b950*/  IMAD.MOV.U32 R12, RZ, RZ, 0x1 ;  /* 0x00000001ff0c7424 */ /* 0x000fe400078e00ff */
[----:B------:R-:W-:-:S07]  /*1b960*/  IMAD.MOV.U32 R5, RZ, RZ, R14 ;  /* 0x000000ffff057224 */ /* 0x000fce00078e000e */
[----:B------:R-:W-:Y:S05]  /*1b970*/  WARPSYNC.COLLECTIVE R15, `(.L_x_4117) ;  /* 0x000000000f087348 */ /* 0x000fea0003c00000 */
[----:B------:R0:W1:Y:S02]  /*1b980*/  SHFL.IDX P6, R14, R13, R12, R11 ;  /* 0x0000000c0d0e7389 */ /* 0x00006400000c000b */
[----:B01----:R-:W-:Y:S01]  /*1b990*/  ENDCOLLECTIVE ;  /* 0x000000000000791b */ /* 0x003fe20003800000 */
.L_x_4117:
        /* <DEDUP_REMOVED lines=15> */
.L_x_4118:
[----:B------:R-:W-:Y:S02]  /*1ba90*/  IMAD.MOV.U32 R13, RZ, RZ, R2 ;  /* 0x000000ffff0d7224 */ /* 0x000fe400078e0002 */
[----:B------:R-:W-:Y:S02]  /*1baa0*/  IMAD.MOV.U32 R12, RZ, RZ, 0x2 ;  /* 0x00000002ff0c7424 */ /* 0x000fe400078e00ff */
[----:B------:R-:W-:-:S07]  /*1bab0*/  IMAD.MOV.U32 R5, RZ, RZ, R14 ;  /* 0x000000ffff057224 */ /* 0x000fce00078e000e */
[----:B------:R-:W-:Y:S05]  /*1bac0*/  WARPSYNC.COLLECTIVE R15, `(.L_x_4119) ;  /* 0x000000000f087348 */ /* 0x000fea0003c00000 */
[----:B------:R0:W1:Y:S02]  /*1bad0*/  SHFL.IDX P6, R14, R13, R12, R11 ;  /* 0x0000000c0d0e7389 */ /* 0x00006400000c000b */
[----:B01----:R-:W-:Y:S01]  /*1bae0*/  ENDCOLLECTIVE ;  /* 0x000000000000791b */ /* 0x003fe20003800000 */
.L_x_4119:
        /* <DEDUP_REMOVED lines=16> */
.L_x_4120:
[----:B------:R-:W-:Y:S02]  /*1bbf0*/  IMAD.MOV.U32 R13, RZ, RZ, R2 ;  /* 0x000000ffff0d7224 */ /* 0x000fe400078e0002 */
[----:B------:R-:W-:Y:S02]  /*1bc00*/  IMAD.MOV.U32 R12, RZ, RZ, 0x3 ;  /* 0x00000003ff0c7424 */ /* 0x000fe400078e00ff */
[----:B------:R-:W-:-:S07]  /*1bc10*/  IMAD.MOV.U32 R5, RZ, RZ, R14 ;  /* 0x000000ffff057224 */ /* 0x000fce00078e000e */
[----:B------:R-:W-:Y:S05]  /*1bc20*/  WARPSYNC.COLLECTIVE R15, `(.L_x_4121) ;  /* 0x000000000f087348 */ /* 0x000fea0003c00000 */
[----:B------:R0:W1:Y:S02]  /*1bc30*/  SHFL.IDX P6, R14, R13, R12, R11 ;  /* 0x0000000c0d0e7389 */ /* 0x00006400000c000b */
[----:B01----:R-:W-:Y:S01]  /*1bc40*/  ENDCOLLECTIVE ;  /* 0x000000000000791b */ /* 0x003fe20003800000 */
.L_x_4121:
        /* <DEDUP_REMOVED lines=10> */
[----:B0-----:R-:W-:-:S07]  /*1bcf0*/  IMAD.MOV.U32 R4, RZ, RZ, R14 ;  /* 0x000000ffff047224 */ /* 0x001fce00078e000e */
[----:B------:R-:W-:Y:S05]  /*1bd00*/  WARPSYNC.COLLECTIVE R15, `(.L_x_4122) ;  /* 0x000000000f087348 */ /* 0x000fea0003c00000 */
[----:B------:R0:W1:Y:S02]  /*1bd10*/  SHFL.IDX P6, R14, R13, R12, R11 ;  /* 0x0000000c0d0e7389 */ /* 0x00006400000c000b */
[----:B01----:R-:W-:Y:S01]  /*1bd20*/  ENDCOLLECTIVE ;  /* 0x000000000000791b */ /* 0x003fe20003800000 */
.L_x_4122:
[----:B------:R-:W-:Y:S01]  /*1bd30*/  IMAD.MOV.U32 R0, RZ, RZ, R14 ;  /* 0x000000ffff007224 */ /* 0x000fe200078e000e */
[----:B------:R-:W-:Y:S06]  /*1bd40*/  BRA `(.L_x_4123) ;  /* 0xffffffb800a47947 */ /* 0x000fec000383ffff */
.L_x_4013:
[----:B0-----:R0:W1:Y:S02]  /*1bd50*/  SYNCS.PHASECHK.TRANS64.TRYWAIT P0, [R17+URZ+0x28c20], R0 ;  /* 0x028c2000110075a7 */ /* 0x001064000800017f */
[----:B-1----:R-:W-:Y:S05]  /*1bd60*/  @!P0 NANOSLEEP.SYNCS 0x989680 ;  /* 0x009896800000895d */ /* 0x002fea0003900000 */
[----:B------:R-:W1:Y:S02]  /*1bd70*/  @!P0 SYNCS.PHASECHK.TRANS64 P0, [R17+URZ+0x28c20], R0 ;  /* 0x028c2000110085a7 */ /* 0x000e64000800007f */
[----:B-1----:R-:W-:Y:S05]  /*1bd80*/  @!P0 BRA `(.L_x_4013) ;  /* 0xfffffffc00f08947 */ /* 0x002fea000383ffff */
[----:B------:R-:W-:Y:S05]  /*1bd90*/  BRA `(.L_x_4124) ;  /* 0xffffffbc00007947 */ /* 0x000fea000383ffff */
.L_x_4016:
[----:B0-----:R0:W1:Y:S02]  /*1bda0*/  SYNCS.PHASECHK.TRANS64.TRYWAIT P0, [R30+URZ+0x28c60], R0 ;  /* 0x028c60001e0075a7 */ /* 0x001064000800017f */
[----:B-1----:R-:W-:Y:S05]  /*1bdb0*/  @!P0 NANOSLEEP.SYNCS 0x989680 ;  /* 0x009896800000895d */ /* 0x002fea0003900000 */
[----:B------:R-:W1:Y:S02]  /*1bdc0*/  @!P0 SYNCS.PHASECHK.TRANS64 P0, [R30+URZ+0x28c60], R0 ;  /* 0x028c60001e0085a7 */ /* 0x000e64000800007f */
[----:B-1----:R-:W-:Y:S05]  /*1bdd0*/  @!P0 BRA `(.L_x_4016) ;  /* 0xfffffffc00f08947 */ /* 0x002fea000383ffff */
[----:B------:R-:W-:Y:S05]  /*1bde0*/  BRA `(.L_x_4125) ;  /* 0xffffffbc00107947 */ /* 0x000fea000383ffff */
.L_x_4017:
        /* <DEDUP_REMOVED lines=8> */
.L_x_4127:
[----:B------:R-:W-:Y:S05]  /*1be70*/  BSYNC B0 ;  /* 0x0000000000007941 */ /* 0x000fea0003800000 */
.L_x_4126:
[----:B------:R0:W5:Y:S01]  /*1be80*/  LDL R8, [R1+0x8] ;  /* 0x0000080001087983 */ /* 0x0001620000100800 */
        /* <DEDUP_REMOVED lines=14> */
.L_x_4128:
        /* <DEDUP_REMOVED lines=40> */
.L_x_4129:
[----:B------:R-:W-:Y:S02]  /*1c1f0*/  IMAD.MOV.U32 R13, RZ, RZ, R5 ;  /* 0x000000ffff0d7224 */ /* 0x000fe400078e0005 */
[----:B------:R-:W-:-:S07]  /*1c200*/  IMAD.MOV.U32 R3, RZ, RZ, R14 ;  /* 0x000000ffff037224 */ /* 0x000fce00078e000e */
[----:B------:R-:W-:Y:S05]  /*1c210*/  WARPSYNC.COLLECTIVE R15, `(.L_x_4130) ;  /* 0x000000000f087348 */ /* 0x000fea0003c00000 */
[----:B------:R0:W1:Y:S02]  /*1c220*/  SHFL.IDX P6, R14, R13, R12, R11 ;  /* 0x0000000c0d0e7389 */ /* 0x00006400000c000b */
[----:B01----:R-:W-:Y:S01]  /*1c230*/  ENDCOLLECTIVE ;  /* 0x000000000000791b */ /* 0x003fe20003800000 */
.L_x_4130:
        /* <DEDUP_REMOVED lines=29> */
.L_x_4131:
[----:B------:R-:W-:Y:S02]  /*1c410*/  IMAD.MOV.U32 R13, RZ, RZ, R5 ;  /* 0x000000ffff0d7224 */ /* 0x000fe400078e0005 */
[----:B------:R-:W-:-:S07]  /*1c420*/  IMAD.MOV.U32 R7, RZ, RZ, R14 ;  /* 0x000000ffff077224 */ /* 0x000fce00078e000e */
[----:B------:R-:W-:Y:S05]  /*1c430*/  WARPSYNC.COLLECTIVE R15, `(.L_x_4132) ;  /* 0x000000000f087348 */ /* 0x000fea0003c00000 */
[----:B------:R0:W1:Y:S02]  /*1c440*/  SHFL.IDX P6, R14, R13, R12, R11 ;  /* 0x0000000c0d0e7389 */ /* 0x00006400000c000b */
[----:B01----:R-:W-:Y:S01]  /*1c450*/  ENDCOLLECTIVE ;  /* 0x000000000000791b */ /* 0x003fe20003800000 */
.L_x_4132:
        /* <DEDUP_REMOVED lines=29> */
.L_x_4133:
[----:B------:R-:W-:Y:S02]  /*1c630*/  IMAD.MOV.U32 R13, RZ, RZ, R5 ;  /* 0x000000ffff0d7224 */ /* 0x000fe400078e0005 */
[----:B------:R-:W-:-:S07]  /*1c640*/  IMAD.MOV.U32 R6, RZ, RZ, R14 ;  /* 0x000000ffff067224 */ /* 0x000fce00078e000e */
[----:B------:R-:W-:Y:S05]  /*1c650*/  WARPSYNC.COLLECTIVE R15, `(.L_x_4134) ;  /* 0x000000000f087348 */ /* 0x000fea0003c00000 */
[----:B------:R0:W1:Y:S02]  /*1c660*/  SHFL.IDX P6, R14, R13, R12, R11 ;  /* 0x0000000c0d0e7389 */ /* 0x00006400000c000b */
[----:B01----:R-:W-:Y:S01]  /*1c670*/  ENDCOLLECTIVE ;  /* 0x000000000000791b */ /* 0x003fe20003800000 */
.L_x_4134:
[----:B------:R-:W-:Y:S01]  /*1c680*/  IMAD.MOV.U32 R2, RZ, RZ, R14 ;  /* 0x000000ffff027224 */ /* 0x000fe200078e000e */
[----:B------:R-:W-:Y:S06]  /*1c690*/  BRA `(.L_x_4135) ;  /* 0xffffffb8009c7947 */ /* 0x000fec000383ffff */
.L_x_4024:
[----:B0-----:R0:W1:Y:S02]  /*1c6a0*/  SYNCS.PHASECHK.TRANS64.TRYWAIT P0, [R6+URZ+0x28c40], R20 ;  /* 0x028c4014060075a7 */ /* 0x001064000800017f */
[----:B-1----:R-:W-:Y:S05]  /*1c6b0*/  @!P0 NANOSLEEP.SYNCS 0x989680 ;  /* 0x009896800000895d */ /* 0x002fea0003900000 */
[----:B------:R-:W1:Y:S02]  /*1c6c0*/  @!P0 SYNCS.PHASECHK.TRANS64 P0, [R6+URZ+0x28c40], R20 ;  /* 0x028c4014060085a7 */ /* 0x000e64000800007f */
[----:B-1----:R-:W-:Y:S05]  /*1c6d0*/  @!P0 BRA `(.L_x_4024) ;  /* 0xfffffffc00f08947 */ /* 0x002fea000383ffff */
[----:B------:R-:W-:Y:S05]  /*1c6e0*/  BRA `(.L_x_4136) ;  /* 0xffffffc0002c7947 */ /* 0x000fea000383ffff */
.L_x_4025:
        /* <DEDUP_REMOVED lines=8> */
.L_x_4138:
[----:B------:R-:W-:Y:S05]  /*1c770*/  BSYNC B1 ;  /* 0x0000000000017941 */ /* 0x000fea0003800000 */
.L_x_4137:
        /* <DEDUP_REMOVED lines=9> */
.L_x_4139:
[----:B------:R-:W-:Y:S02]  /*1c810*/  IMAD.MOV.U32 R13, RZ, RZ, R25 ;  /* 0x000000ffff0d7224 */ /* 0x000fe400078e0019 */
[----:B------:R-:W-:Y:S02]  /*1c820*/  IMAD.MOV.U32 R12, RZ, RZ, 0x1 ;  /* 0x00000001ff0c7424 */ /* 0x000fe400078e00ff */
[----:B------:R-:W-:-:S07]  /*1c830*/  IMAD.MOV.U32 R2, RZ, RZ, R14 ;  /* 0x000000ffff027224 */ /* 0x000fce00078e000e */
[----:B------:R-:W-:Y:S05]  /*1c840*/  WARPSYNC.COLLECTIVE R15, `(.L_x_4140) ;  /* 0x000000000f087348 */ /* 0x000fea0003c00000 */
[----:B------:R0:W1:Y:S02]  /*1c850*/  SHFL.IDX P6, R14, R13, R12, R11 ;  /* 0x0000000c0d0e7389 */ /* 0x00006400000c000b */
[----:B01----:R-:W-:Y:S01]  /*1c860*/  ENDCOLLECTIVE ;  /* 0x000000000000791b */ /* 0x003fe20003800000 */
.L_x_4140:
        /* <DEDUP_REMOVED lines=11> */
.L_x_4141:
[----:B------:R-:W-:Y:S02]  /*1c920*/  IMAD.MOV.U32 R13, RZ, RZ, R25 ;  /* 0x000000ffff0d7224 */ /* 0x000fe400078e0019 */
[----:B------:R-:W-:Y:S02]  /*1c930*/  IMAD.MOV.U32 R12, RZ, RZ, 0x2 ;  /* 0x00000002ff0c7424 */ /* 0x000fe400078e00ff */
[----:B------:R-:W-:-:S07]  /*1c940*/  IMAD.MOV.U32 R2, RZ, RZ, R14 ;  /* 0x000000ffff027224 */ /* 0x000fce00078e000e */
[----:B------:R-:W-:Y:S05]  /*1c950*/  WARPSYNC.COLLECTIVE R15, `(.L_x_4142) ;  /* 0x000000000f087348 */ /* 0x000fea0003c00000 */
[----:B------:R0:W1:Y:S02]  /*1c960*/  SHFL.IDX P6, R14, R13, R12, R11 ;  /* 0x0000000c0d0e7389 */ /* 0x00006400000c000b */
[----:B01----:R-:W-:Y:S01]  /*1c970*/  ENDCOLLECTIVE ;  /* 0x000000000000791b */ /* 0x003fe20003800000 */
.L_x_4142:
        /* <DEDUP_REMOVED lines=11> */
.L_x_4143:
[----:B------:R-:W-:Y:S02]  /*1ca30*/  IMAD.MOV.U32 R13, RZ, RZ, R25 ;  /* 0x000000ffff0d7224 */ /* 0x000fe400078e0019 */
[----:B------:R-:W-:Y:S02]  /*1ca40*/  IMAD.MOV.U32 R12, RZ, RZ, 0x3 ;  /* 0x00000003ff0c7424 */ /* 0x000fe400078e00ff */
[----:B------:R-:W-:-:S07]  /*1ca50*/  IMAD.MOV.U32 R2, RZ, RZ, R14 ;  /* 0x000000ffff027224 */ /* 0x000fce00078e000e */
[----:B------:R-:W-:Y:S05]  /*1ca60*/  WARPSYNC.COLLECTIVE R15, `(.L_x_4144) ;  /* 0x000000000f087348 */ /* 0x000fea0003c00000 */
[----:B------:R0:W1:Y:S02]  /*1ca70*/  SHFL.IDX P6, R14, R13, R12, R11 ;  /* 0x0000000c0d0e7389 */ /* 0x00006400000c000b */
[----:B01----:R-:W-:Y:S01]  /*1ca80*/  ENDCOLLECTIVE ;  /* 0x000000000000791b */ /* 0x003fe20003800000 */
.L_x_4144:
        /* <DEDUP_REMOVED lines=11> */
.L_x_4145:
[----:B------:R-:W-:Y:S01]  /*1cb40*/  IMAD.MOV.U32 R2, RZ, RZ, R14 ;  /* 0x000000ffff027224 */ /* 0x000fe200078e000e */
[----:B------:R-:W-:Y:S06]  /*1cb50*/  BRA `(.L_x_4146) ;  /* 0xffffffbc00b47947 */ /* 0x000fec000383ffff */
.L_x_4030:
[----:B---3--:R3:W4:Y:S02]  /*1cb60*/  SYNCS.PHASECHK.TRANS64.TRYWAIT P0, [R6+URZ+0x28c60], R20 ;  /* 0x028c6014060075a7 */ /* 0x008724000800017f */
[----:B----4-:R-:W-:Y:S05]  /*1cb70*/  @!P0 NANOSLEEP.SYNCS 0x989680 ;  /* 0x009896800000895d */ /* 0x010fea0003900000 */
[----:B------:R-:W4:Y:S02]  /*1cb80*/  @!P0 SYNCS.PHASECHK.TRANS64 P0, [R6+URZ+0x28c60], R20 ;  /* 0x028c6014060085a7 */ /* 0x000f24000800007f */
[----:B----4-:R-:W-:Y:S05]  /*1cb90*/  @!P0 BRA `(.L_x_4030) ;  /* 0xfffffffc00f08947 */ /* 0x010fea000383ffff */
[----:B------:R-:W-:Y:S05]  /*1cba0*/  BRA `(.L_x_4147) ;  /* 0xffffffc000047947 */ /* 0x000fea000383ffff */
.L_x_4031:
[----:B------:R-:W-:Y:S01]  /*1cbb0*/  BSSY B1, `(.L_x_4148) ;  /* 0x0000008000017945 */ /* 0x000fe20003800000 */
[----:B------:R-:W-:Y:S02]  /*1cbc0*/  IMAD.MOV.U32 R13, RZ, RZ, R10 ;  /* 0x000000ffff0d7224 */ /* 0x000fe400078e000a */
[----:B------:R-:W-:Y:S02]  /*1cbd0*/  IMAD.MOV.U32 R12, RZ, RZ, RZ ;  /* 0x000000ffff0c7224 */ /* 0x000fe400078e00ff */
[----:B------:R-:W-:Y:S02]  /*1cbe0*/  IMAD.MOV.U32 R11, RZ, RZ, 0x181f ;  /* 0x0000181fff0b7424 */ /* 0x000fe400078e00ff */
[----:B------:R-:W-:-:S07]  /*1cbf0*/  IMAD.MOV.U32 R15, RZ, RZ, -0x1 ;  /* 0xffffffffff0f7424 */ /* 0x000fce00078e00ff */
[----:B0-23--:R-:W-:Y:S05]  /*1cc00*/  WARPSYNC.COLLECTIVE R15, `(.L_x_4149) ;  /* 0x000000000f087348 */ /* 0x00dfea0003c00000 */
[----:B------:R1:W4:Y:S02]  /*1cc10*/  SHFL.IDX P6, R14, R13, R12, R11 ;  /* 0x0000000c0d0e7389 */ /* 0x00032400000c000b */
[----:B01234-:R-:W-:Y:S01]  /*1cc20*/  ENDCOLLECTIVE ;  /* 0x000000000000791b */ /* 0x01ffe20003800000 */
.L_x_4149:
[----:B------:R-:W-:Y:S05]  /*1cc30*/  BSYNC B1 ;  /* 0x0000000000017941 */ /* 0x000fea0003800000 */
.L_x_4148:
        /* <DEDUP_REMOVED lines=13> */
.L_x_4150:
        /* <DEDUP_REMOVED lines=17> */
.L_x_4151:
        /* <DEDUP_REMOVED lines=16> */
.L_x_4152:
        /* <DEDUP_REMOVED lines=19> */
.L_x_4153:
        /* <DEDUP_REMOVED lines=14> */
.L_x_4154:
        /* <DEDUP_REMOVED lines=16> */
.L_x_4155:
        /* <DEDUP_REMOVED lines=14> */
.L_x_4156:
[----:B------:R-:W-:Y:S05]  /*1d310*/  BRA `(.L_x_4157) ;  /* 0xffffffbc00687947 */ /* 0x000fea000383ffff */
.L_x_4039:
        /* <DEDUP_REMOVED lines=8> */
.L_x_4159:
[----:B------:R-:W-:Y:S05]  /*1d3a0*/  BSYNC B0 ;  /* 0x0000000000007941 */ /* 0x000fea0003800000 */
.L_x_4158:
        /* <DEDUP_REMOVED lines=9> */
.L_x_4160:
        /* <DEDUP_REMOVED lines=24> */
.L_x_4161:
[----:B------:R-:W-:Y:S01]  /*1d5c0*/  IMAD.MOV.U32 R12, RZ, RZ, 0x2 ;  /* 0x00000002ff0c7424 */ /* 0x000fe200078e00ff */
[----:B------:R-:W-:-:S05]  /*1d5d0*/  SEL R14, R14, RZ, P1 ;  /* 0x000000ff0e0e7207 */ /* 0x000fca0000800000 */
[----:B------:R-:W-:-:S04]  /*1d5e0*/  IMAD.IADD R5, R13, 0x1, R14 ;  /* 0x000000010d057824 */ /* 0x000fc800078e020e */
[----:B------:R-:W-:-:S07]  /*1d5f0*/  IMAD.MOV.U32 R13, RZ, RZ, R5 ;  /* 0x000000ffff0d7224 */ /* 0x000fce00078e0005 */
[----:B------:R-:W-:Y:S05]  /*1d600*/  WARPSYNC.COLLECTIVE R15, `(.L_x_4162) ;  /* 0x000000000f087348 */ /* 0x000fea0003c00000 */
[----:B------:R0:W1:Y:S02]  /*1d610*/  SHFL.UP P6, R14, R13, R12, R11 ;  /* 0x0400000c0d0e7389 */ /* 0x00006400000c000b */
[----:B01----:R-:W-:Y:S01]  /*1d620*/  ENDCOLLECTIVE ;  /* 0x000000000000791b */ /* 0x003fe20003800000 */
.L_x_4162:
[----:B------:R-:W-:Y:S01]  /*1d630*/  IMAD.MOV.U32 R12, RZ, RZ, 0x4 ;  /* 0x00000004ff0c7424 */ /* 0x000fe200078e00ff */
[----:B------:R-:W-:-:S05]  /*1d640*/  SEL R2, R14, RZ, P2 ;  /* 0x000000ff0e027207 */ /* 0x000fca0001000000 */
[----:B------:R-:W-:-:S04]  /*1d650*/  IMAD.IADD R2, R5, 0x1, R2 ;  /* 0x0000000105027824 */ /* 0x000fc800078e0202 */
[----:B------:R-:W-:-:S07]  /*1d660*/  IMAD.MOV.U32 R13, RZ, RZ, R2 ;  /* 0x000000ffff0d7224 */ /* 0x000fce00078e0002 */
[----:B------:R-:W-:Y:S05]  /*1d670*/  WARPSYNC.COLLECTIVE R15, `(.L_x_4163) ;  /* 0x000000000f087348 */ /* 0x000fea0003c00000 */
[----:B------:R0:W1:Y:S02]  /*1d680*/  SHFL.UP P6, R14, R13, R12, R11 ;  /* 0x0400000c0d0e7389 */ /* 0x00006400000c000b */
[----:B01----:R-:W-:Y:S01]  /*1d690*/  ENDCOLLECTIVE ;  /* 0x000000000000791b */ /* 0x003fe20003800000 */
.L_x_4163:
[----:B------:R-:W-:Y:S01]  /*1d6a0*/  IMAD.MOV.U32 R12, RZ, RZ, 0x8 ;  /* 0x00000008ff0c7424 */ /* 0x000fe200078e00ff */
[----:B------:R-:W-:-:S05]  /*1d6b0*/  SEL R3, R14, RZ, P3 ;  /* 0x000000ff0e037207 */ /* 0x000fca0001800000 */
[----:B------:R-:W-:-:S04]  /*1d6c0*/  IMAD.IADD R8, R2, 0x1, R3 ;  /* 0x0000000102087824 */ /* 0x000fc800078e0203 */
[----:B------:R-:W-:-:S07]  /*1d6d0*/  IMAD.MOV.U32 R13, RZ, RZ, R8 ;  /* 0x000000ffff0d7224 */ /* 0x000fce00078e0008 */
[----:B------:R-:W-:Y:S05]  /*1d6e0*/  WARPSYNC.COLLECTIVE R15, `(.L_x_4164) ;  /* 0x000000000f087348 */ /* 0x000fea0003c00000 */
[----:B------:R0:W1:Y:S02]  /*1d6f0*/  SHFL.UP P6, R14, R13, R12, R11 ;  /* 0x0400000c0d0e7389 */ /* 0x00006400000c000b */
[----:B01----:R-:W-:Y:S01]  /*1d700*/  ENDCOLLECTIVE ;  /* 0x000000000000791b */ /* 0x003fe20003800000 */
.L_x_4164:
[----:B------:R-:W-:Y:S01]  /*1d710*/  IMAD.MOV.U32 R12, RZ, RZ, 0x10 ;  /* 0x00000010ff0c7424 */ /* 0x000fe200078e00ff */
[----:B------:R-:W-:-:S05]  /*1d720*/  SEL R5, R14, RZ, P4 ;  /* 0x000000ff0e057207 */ /* 0x000fca0002000000 */
[----:B------:R-:W-:-:S04]  /*1d730*/  IMAD.IADD R5, R8, 0x1, R5 ;  /* 0x0000000108057824 */ /* 0x000fc800078e0205 */
[----:B------:R-:W-:-:S07]  /*1d740*/  IMAD.MOV.U32 R13, RZ, RZ, R5 ;  /* 0x000000ffff0d7224 */ /* 0x000fce00078e0005 */
[----:B------:R-:W-:Y:S05]  /*1d750*/  WARPSYNC.COLLECTIVE R15, `(.L_x_4165) ;  /* 0x000000000f087348 */ /* 0x000fea0003c00000 */
[----:B------:R0:W1:Y:S02]  /*1d760*/  SHFL.UP P6, R14, R13, R12, R11 ;  /* 0x0400000c0d0e7389 */ /* 0x00006400000c000b */
[----:B01----:R-:W-:Y:S01]  /*1d770*/  ENDCOLLECTIVE ;  /* 0x000000000000791b */ /* 0x003fe20003800000 */
.L_x_4165:
        /* <DEDUP_REMOVED lines=8> */
.L_x_4166:
[----:B------:R-:W-:Y:S05]  /*1d800*/  BRA `(.L_x_4167) ;  /* 0xffffffc000007947 */ /* 0x000fea000383ffff */
.L_x_4042:
[----:B------:R-:W-:Y:S01]  /*1d810*/  BSSY B0, `(.L_x_4168) ;  /* 0x0000007000007945 */ /* 0x000fe20003800000 */
[----:B------:R-:W-:Y:S02]  /*1d820*/  IMAD.MOV.U32 R12, RZ, RZ, 0x1 ;  /* 0x00000001ff0c7424 */ /* 0x000fe400078e00ff */
[----:B------:R-:W-:Y:S02]  /*1d830*/  IMAD.MOV.U32 R11, RZ, RZ, RZ ;  /* 0x000000ffff0b7224 */ /* 0x000fe400078e00ff */
[----:B------:R-:W-:-:S07]  /*1d840*/  IMAD.MOV.U32 R15, RZ, RZ, -0x1 ;  /* 0xffffffffff0f7424 */ /* 0x000fce00078e00ff */
[----:B------:R-:W-:Y:S05]  /*1d850*/  WARPSYNC.COLLECTIVE R15, `(.L_x_4169) ;  /* 0x000000000f087348 */ /* 0x000fea0003c00000 */
[----:B------:R0:W1:Y:S02]  /*1d860*/  SHFL.UP P6, R14, R13, R12, R11 ;  /* 0x0400000c0d0e7389 */ /* 0x00006400000c000b */
[----:B01----:R-:W-:Y:S01]  /*1d870*/  ENDCOLLECTIVE ;  /* 0x000000000000791b */ /* 0x003fe20003800000 */
.L_x_4169:
[----:B------:R-:W-:Y:S05]  /*1d880*/  BSYNC B0 ;  /* 0x0000000000007941 */ /* 0x000fea0003800000 */
.L_x_4168:
        /* <DEDUP_REMOVED lines=8> */
.L_x_4170:
[----:B------:R-:W-:Y:S01]  /*1d910*/  IMAD.MOV.U32 R12, RZ, RZ, 0x4 ;  /* 0x00000004ff0c7424 */ /* 0x000fe200078e00ff */
[----:B------:R-:W-:-:S05]  /*1d920*/  SEL R2, R14, RZ, P2 ;  /* 0x000000ff0e027207 */ /* 0x000fca0001000000 */
[----:B------:R-:W-:-:S04]  /*1d930*/  IMAD.IADD R2, R13, 0x1, R2 ;  /* 0x000000010d027824 */ /* 0x000fc800078e0202 */
[----:B------:R-:W-:-:S07]  /*1d940*/  IMAD.MOV.U32 R13, RZ, RZ, R2 ;  /* 0x000000ffff0d7224 */ /* 0x000fce00078e0002 */
[----:B------:R-:W-:Y:S05]  /*1d950*/  WARPSYNC.COLLECTIVE R15, `(.L_x_4171) ;  /* 0x000000000f087348 */ /* 0x000fea0003c00000 */
[----:B------:R0:W1:Y:S02]  /*1d960*/  SHFL.UP P6, R14, R13, R12, R11 ;  /* 0x0400000c0d0e7389 */ /* 0x00006400000c000b */
[----:B01----:R-:W-:Y:S01]  /*1d970*/  ENDCOLLECTIVE ;  /* 0x000000000000791b */ /* 0x003fe20003800000 */
.L_x_4171:
[----:B------:R-:W-:Y:S01]  /*1d980*/  IMAD.MOV.U32 R12, RZ, RZ, 0x8 ;  /* 0x00000008ff0c7424 */ /* 0x000fe200078e00ff */
[----:B------:R-:W-:-:S05]  /*1d990*/  SEL R3, R14, RZ, P3 ;  /* 0x000000ff0e037207 */ /* 0x000fca0001800000 */
[----:B------:R-:W-:-:S04]  /*1d9a0*/  IMAD.IADD R3, R2, 0x1, R3 ;  /* 0x0000000102037824 */ /* 0x000fc800078e0203 */
[----:B------:R-:W-:-:S07]  /*1d9b0*/  IMAD.MOV.U32 R13, RZ, RZ, R3 ;  /* 0x000000ffff0d7224 */ /* 0x000fce00078e0003 */
[----:B------:R-:W-:Y:S05]  /*1d9c0*/  WARPSYNC.COLLECTIVE R15, `(.L_x_4172) ;  /* 0x000000000f087348 */ /* 0x000fea0003c00000 */
[----:B------:R0:W1:Y:S02]  /*1d9d0*/  SHFL.UP P6, R14, R13, R12, R11 ;  /* 0x0400000c0d0e7389 */ /* 0x00006400000c000b */
[----:B01----:R-:W-:Y:S01]  /*1d9e0*/  ENDCOLLECTIVE ;  /* 0x000000000000791b */ /* 0x003fe20003800000 */
.L_x_4172:
[----:B------:R-:W-:Y:S01]  /*1d9f0*/  IMAD.MOV.U32 R12, RZ, RZ, 0x10 ;  /* 0x00000010ff0c7424 */ /* 0x000fe200078e00ff */
[----:B------:R-:W-:-:S05]  /*1da00*/  SEL R14, R14, RZ, P4 ;  /* 0x000000ff0e0e7207 */ /* 0x000fca0002000000 */
[----:B------:R-:W-:-:S04]  /*1da10*/  IMAD.IADD R5, R3, 0x1, R14 ;  /* 0x0000000103057824 */ /* 0x000fc800078e020e */
[----:B------:R-:W-:-:S07]  /*1da20*/  IMAD.MOV.U32 R13, RZ, RZ, R5 ;  /* 0x000000ffff0d7224 */ /* 0x000fce00078e0005 */
[----:B------:R-:W-:Y:S05]  /*1da30*/  WARPSYNC.COLLECTIVE R15, `(.L_x_4173) ;  /* 0x000000000f087348 */ /* 0x000fea0003c00000 */
[----:B------:R0:W1:Y:S02]  /*1da40*/  SHFL.UP P6, R14, R13, R12, R11 ;  /* 0x0400000c0d0e7389 */ /* 0x00006400000c000b */
[----:B01----:R-:W-:Y:S01]  /*1da50*/  ENDCOLLECTIVE ;  /* 0x000000000000791b */ /* 0x003fe20003800000 */
.L_x_4173:
        /* <DEDUP_REMOVED lines=8> */
.L_x_4174:
[----:B------:R-:W-:Y:S05]  /*1dae0*/  BRA `(.L_x_4175) ;  /* 0xffffffbc00ec7947 */ /* 0x000fea000383ffff */
.L_x_4044:
[----:B------:R-:W-:Y:S01]  /*1daf0*/  BSSY B0, `(.L_x_4176) ;  /* 0x0000006000007945 */ /* 0x000fe20003800000 */
[----:B------:R-:W-:Y:S01]  /*1db00*/  PLOP3.LUT P6, PT, P6, PT, PT, 0x8, 0x0 ;  /* 0x000000000000781c */ /* 0x000fe200037ce170 */
[----:B------:R-:W-:-:S12]  /*1db10*/  IMAD.MOV.U32 R15, RZ, RZ, -0x1 ;  /* 0xffffffffff0f7424 */ /* 0x000fd800078e00ff */
[----:B0-----:R-:W-:Y:S05]  /*1db20*/  WARPSYNC.COLLECTIVE R15, `(.L_x_4177) ;  /* 0x000000000f087348 */ /* 0x001fea0003c00000 */
[----:B------:R-:W-:Y:S01]  /*1db30*/  VOTE.ANY R14, PT, P6 ;  /* 0x00000000000e7806 */ /* 0x000fe200030e0100 */
[----:B0-----:R-:W-:Y:S06]  /*1db40*/  ENDCOLLECTIVE ;  /* 0x000000000000791b */ /* 0x001fec0003800000 */
.L_x_4177:
[----:B------:R-:W-:Y:S05]  /*1db50*/  BSYNC B0 ;  /* 0x0000000000007941 */ /* 0x000fea0003800000 */
.L_x_4176:
        /* <DEDUP_REMOVED lines=9> */
.L_x_4178:
[----:B------:R-:W-:Y:S02]  /*1dbf0*/  IMAD.MOV.U32 R13, RZ, RZ, R4 ;  /* 0x000000ffff0d7224 */ /* 0x000fe400078e0004 */
[----:B------:R-:W-:-:S07]  /*1dc00*/  IMAD.MOV.U32 R7, RZ, RZ, R14 ;  /* 0x000000ffff077224 */ /* 0x000fce00078e000e */
[----:B------:R-:W-:Y:S05]  /*1dc10*/  WARPSYNC.COLLECTIVE R15, `(.L_x_4179) ;  /* 0x000000000f087348 */ /* 0x000fea0003c00000 */
[----:B------:R0:W1:Y:S02]  /*1dc20*/  SHFL.IDX P6, R14, R13, R12, R11 ;  /* 0x0000000c0d0e7389 */ /* 0x00006400000c000b */
[----:B01----:R-:W-:Y:S01]  /*1dc30*/  ENDCOLLECTIVE ;  /* 0x000000000000791b */ /* 0x003fe20003800000 */
.L_x_4179:
[----:B------:R-:W-:Y:S01]  /*1dc40*/  IMAD.MOV.U32 R4, RZ, RZ, R14 ;  /* 0x000000ffff047224 */ /* 0x000fe200078e000e */
[----:B------:R-:W-:Y:S06]  /*1dc50*/  BRA `(.L_x_4180) ;  /* 0xffffffbc00cc7947 */ /* 0x000fec000383ffff */
.L_x_4046:
[----:B------:R-:W-:Y:S01]  /*1dc60*/  BSSY B0, `(.L_x_4181) ;  /* 0x0000007000007945 */ /* 0x000fe20003800000 */
[----:B------:R-:W-:Y:S02]  /*1dc70*/  IMAD.MOV.U32 R13, RZ, RZ, R3 ;  /* 0x000000ffff0d7224 */ /* 0x000fe400078e0003 */
[----:B------:R-:W-:Y:S02]  /*1dc80*/  IMAD.MOV.U32 R11, RZ, RZ, 0x1f ;  /* 0x0000001fff0b7424 */ /* 0x000fe400078e00ff */
[----:B------:R-:W-:-:S07]  /*1dc90*/  IMAD.MOV.U32 R15, RZ, RZ, -0x1 ;  /* 0xffffffffff0f7424 */ /* 0x000fce00078e00ff */
[----:B0123--:R-:W-:Y:S05]  /*1dca0*/  WARPSYNC.COLLECTIVE R15, `(.L_x_4182) ;  /* 0x000000000f087348 */ /* 0x00ffea0003c00000 */
[----:B------:R4:W0:Y:S02]  /*1dcb0*/  SHFL.IDX P6, R14, R13, R12, R11 ;  /* 0x0000000c0d0e7389 */ /* 0x00082400000c000b */
[----:B01234-:R-:W-:Y:S01]  /*1dcc0*/  ENDCOLLECTIVE ;  /* 0x000000000000791b */ /* 0x01ffe20003800000 */
.L_x_4182:
[----:B------:R-:W-:Y:S05]  /*1dcd0*/  BSYNC B0 ;  /* 0x0000000000007941 */ /* 0x000fea0003800000 */
.L_x_4181:
[----:B------:R-:W-:Y:S01]  /*1dce0*/  IMAD.MOV.U32 R24, RZ, RZ, R14 ;  /* 0x000000ffff187224 */ /* 0x000fe200078e000e */
[----:B------:R-:W-:Y:S06]  /*1dcf0*/  BRA `(.L_x_4045) ;  /* 0xffffffbc00bc7947 */ /* 0x000fec000383ffff */
.L_x_4050:
[----:B-1----:R1:W4:Y:S02]  /*1dd00*/  SYNCS.PHASECHK.TRANS64.TRYWAIT P0, [R7+URZ+0x28c20], R0 ;  /* 0x028c2000070075a7 */ /* 0x002324000800017f */
[----:B----4-:R-:W-:Y:S05]  /*1dd10*/  @!P0 NANOSLEEP.SYNCS 0x989680 ;  /* 0x009896800000895d */ /* 0x010fea0003900000 */
[----:B------:R-:W4:Y:S02]  /*1dd20*/  @!P0 SYNCS.PHASECHK.TRANS64 P0, [R7+URZ+0x28c20], R0 ;  /* 0x028c2000070085a7 */ /* 0x000f24000800007f */
[----:B----4-:R-:W-:Y:S05]  /*1dd30*/  @!P0 BRA `(.L_x_4050) ;  /* 0xfffffffc00f08947 */ /* 0x010fea000383ffff */
[----:B------:R-:W-:Y:S05]  /*1dd40*/  BRA `(.L_x_4183) ;  /* 0xffffffc400147947 */ /* 0x000fea000383ffff */
.L_x_4051:
[----:B------:R-:W4:Y:S01]  /*1dd50*/  S2R R2, SR_TID.X ;  /* 0x0000000000027919 */ /* 0x000f220000002100 */
[----:B------:R-:W-:Y:S01]  /*1dd60*/  BSSY B0, `(.L_x_4184) ;  /* 0x000000a000007945 */ /* 0x000fe20003800000 */
[----:B------:R-:W-:Y:S02]  /*1dd70*/  IMAD.MOV.U32 R12, RZ, RZ, RZ ;  /* 0x000000ffff0c7224 */ /* 0x000fe400078e00ff */
[----:B------:R-:W-:Y:S02]  /*1dd80*/  IMAD.MOV.U32 R11, RZ, RZ, 0x1f ;  /* 0x0000001fff0b7424 */ /* 0x000fe400078e00ff */
[----:B------:R-:W-:Y:S01]  /*1dd90*/  IMAD.MOV.U32 R15, RZ, RZ, -0x1 ;  /* 0xffffffffff0f7424 */ /* 0x000fe200078e00ff */
[----:B----4-:R-:W-:-:S04]  /*1dda0*/  SHF.R.U32.HI R2, RZ, 0x5, R2 ;  /* 0x00000005ff027819 */ /* 0x010fc80000011602 */
[----:B------:R-:W-:-:S05]  /*1ddb0*/  LOP3.LUT R2, R2, 0x3, RZ, 0xc0, !PT ;  /* 0x0000000302027812 */ /* 0x000fca00078ec0ff */
[----:B------:R-:W-:-:S07]  /*1ddc0*/  IMAD.MOV.U32 R13, RZ, RZ, R2 ;  /* 0x000000ffff0d7224 */ /* 0x000fce00078e0002 */
[----:B0123--:R-:W-:Y:S05]  /*1ddd0*/  WARPSYNC.COLLECTIVE R15, `(.L_x_4185) ;  /* 0x000000000f087348 */ /* 0x00ffea0003c00000 */
[----:B------:R4:W0:Y:S02]  /*1dde0*/  SHFL.IDX P6, R14, R13, R12, R11 ;  /* 0x0000000c0d0e7389 */ /* 0x00082400000c000b */
[----:B01234-:R-:W-:Y:S01]  /*1ddf0*/  ENDCOLLECTIVE ;  /* 0x000000000000791b */ /* 0x01ffe20003800000 */
.L_x_4185:
[----:B------:R-:W-:Y:S05]  /*1de00*/  BSYNC B0 ;  /* 0x0000000000007941 */ /* 0x000fea0003800000 */
.L_x_4184:
[----:B------:R-:W-:Y:S05]  /*1de10*/  BRA `(.L_x_4186) ;  /* 0xffffffc000fc7947 */ /* 0x000fea000383ffff */
.L_x_4052:
[----:B------:R-:W-:Y:S01]  /*1de20*/  BSSY B0, `(.L_x_4187) ;  /* 0x0000006000007945 */ /* 0x000fe20003800000 */
[----:B------:R-:W-:-:S07]  /*1de30*/  IMAD.MOV.U32 R15, RZ, RZ, -0x1 ;  /* 0xffffffffff0f7424 */ /* 0x000fce00078e00ff */
[----:B0123--:R-:W-:Y:S05]  /*1de40*/  WARPSYNC.COLLECTIVE R15, `(.L_x_4188) ;  /* 0x000000000f0c7348 */ /* 0x00ffea0003c00000 */
[----:B------:R-:W-:Y:S02]  /*1de50*/  ELECT P6, UR62, PT ;  /* 0x00000000003e782f */ /* 0x000fe400038c0000 */
[----:B------:R-:W-:Y:S01]  /*1de60*/  MOV R14, UR62 ;  /* 0x0000003e000e7c02 */ /* 0x000fe20008000f00 */
[----:B0123--:R-:W-:Y:S10]  /*1de70*/  ENDCOLLECTIVE ;  /* 0x000000000000791b */ /* 0x00fff40003800000 */
.L_x_4188:
[----:B------:R-:W-:Y:S05]  /*1de80*/  BSYNC B0 ;  /* 0x0000000000007941 */ /* 0x000fea0003800000 */
.L_x_4187:
[----:B------:R-:W-:Y:S05]  /*1de90*/  BRA `(.L_x_4189) ;  /* 0xffffffc000f07947 */ /* 0x000fea000383ffff */
.L_x_4054:
[----:B-1----:R1:W4:Y:S02]  /*1dea0*/  SYNCS.PHASECHK.TRANS64.TRYWAIT P1, [R5+URZ+0x28c40], R0 ;  /* 0x028c4000050075a7 */ /* 0x002324000802017f */
[----:B----4-:R-:W-:Y:S05]  /*1deb0*/  @!P1 NANOSLEEP.SYNCS 0x989680 ;  /* 0x009896800000995d */ /* 0x010fea0003900000 */
[----:B------:R-:W4:Y:S02]  /*1dec0*/  @!P1 SYNCS.PHASECHK.TRANS64 P1, [R5+URZ+0x28c40], R0 ;  /* 0x028c4000050095a7 */ /* 0x000f24000802007f */
[----:B----4-:R-:W-:Y:S05]  /*1ded0*/  @!P1 BRA `(.L_x_4054) ;  /* 0xfffffffc00f09947 */ /* 0x010fea000383ffff */
[----:B------:R-:W-:Y:S05]  /*1dee0*/  BRA `(.L_x_4190) ;  /* 0xffffffc400107947 */ /* 0x000fea000383ffff */
.L_x_4056:
[----:B----4-:R4:W0:Y:S02]  /*1def0*/  SYNCS.PHASECHK.TRANS64.TRYWAIT P1, [R3+URZ+0x28c40], R2 ;  /* 0x028c4002030075a7 */ /* 0x010824000802017f */
[----:B0-----:R-:W-:Y:S05]  /*1df00*/  @!P1 NANOSLEEP.SYNCS 0x989680 ;  /* 0x009896800000995d */ /* 0x001fea0003900000 */
[----:B------:R-:W0:Y:S02]  /*1df10*/  @!P1 SYNCS.PHASECHK.TRANS64 P1, [R3+URZ+0x28c40], R2 ;  /* 0x028c4002030095a7 */ /* 0x000e24000802007f */
[----:B0-----:R-:W-:Y:S05]  /*1df20*/  @!P1 BRA `(.L_x_4056) ;  /* 0xfffffffc00f09947 */ /* 0x001fea000383ffff */
[----:B------:R-:W-:Y:S05]  /*1df30*/  BRA `(.L_x_4191) ;  /* 0xffffffc4001c7947 */ /* 0x000fea000383ffff */
.L_x_4058:
[----:B------:R0:W0:Y:S02]  /*1df40*/  SYNCS.PHASECHK.TRANS64.TRYWAIT P1, [R5+URZ+0x28c60], R0 ;  /* 0x028c6000050075a7 */ /* 0x000024000802017f */
[----:B0-----:R-:W-:Y:S05]  /*1df50*/  @!P1 NANOSLEEP.SYNCS 0x989680 ;  /* 0x009896800000995d */ /* 0x001fea0003900000 */
[----:B------:R-:W0:Y:S02]  /*1df60*/  @!P1 SYNCS.PHASECHK.TRANS64 P1, [R5+URZ+0x28c60], R0 ;  /* 0x028c6000050095a7 */ /* 0x000e24000802007f */
[----:B0-----:R-:W-:Y:S05]  /*1df70*/  @!P1 BRA `(.L_x_4058) ;  /* 0xfffffffc00f09947 */ /* 0x001fea000383ffff */
[----:B------:R-:W-:Y:S05]  /*1df80*/  BRA `(.L_x_4192) ;  /* 0xffffffc400187947 */ /* 0x000fea000383ffff */
.L_x_4193:
        /* <DEDUP_REMOVED lines=15> */
.L_x_15643:


//--------------------- .text._ZN7cutlass13device_kernelIN5flash11enable_sm90INS1_16FlashAttnFwdSm90INS1_25CollectiveMainloopFwdSm90ILi2EN4cute5tupleIJNS5_1CILi1EEES8_S8_EEENS6_IJNS7_ILi64EEESA_SA_EEELi512ENS_10bfloat16_tEfNS_4arch4Sm90ELb0ELb0ELb0ELb1ELb1ELb0ELb1ELb0ELb0ELb1ELb1ELb0EEENS1_21CollectiveEpilogueFwdINS6_IJSA_NS7_ILi512EEESA_EEES9_SC_SE_Li256ELb1ELb1ELb1ELb0EEENS1_36VarlenDynamicPersistentTileSchedulerILi64ELi64ELi256ELi128ELb1ELb1ELb1ELb0ELb1ELb1EEEEEEEEEvNT_6ParamsE --------------------------
	.section	.text._ZN7cutlass13device_kernelIN5flash11enable_sm90INS1_16FlashAttnFwdSm90INS1_25CollectiveMainloopFwdSm90ILi2EN4cute5tupleIJNS5_1CILi1EEES8_S8_EEENS6_IJNS7_ILi64EEESA_SA_EEELi512ENS_10bfloat16_tEfNS_4arch4Sm90ELb0ELb0ELb0ELb1ELb1ELb0ELb1ELb0ELb0ELb1ELb1ELb0EEENS1_21CollectiveEpilogueFwdINS6_IJSA_NS7_ILi512EEESA_EEES9_SC_SE_Li256ELb1ELb1ELb1ELb0EEENS1_36VarlenDynamicPersistentTileSchedulerILi64ELi64ELi256ELi128ELb1ELb1ELb1ELb0ELb1ELb1EEEEEEEEEvNT_6ParamsE,"ax",@progbits
	.align	128
.text._ZN7cutlass13device_kernelIN5flash11enable_sm90INS1_16FlashAttnFwdSm90INS1_25CollectiveMainloopFwdSm90ILi2EN4cute5tupleIJNS5_1CILi1EEES8_S8_EEENS6_IJNS7_ILi64EEESA_SA_EEELi512ENS_10bfloat16_tEfNS_4arch4Sm90ELb0ELb0ELb0ELb1ELb1ELb0ELb1ELb0ELb0ELb1ELb1ELb0EEENS1_21CollectiveEpilogueFwdINS6_IJSA_NS7_ILi512EEESA_EEES9_SC_SE_Li256ELb1ELb1ELb1ELb0EEENS1_36VarlenDynamicPersistentTileSchedulerILi64ELi64ELi256ELi128ELb1ELb1ELb1ELb0ELb1ELb1EEEEEEEEEvNT_6ParamsE:
        .type           _ZN7cutlass13device_kernelIN5flash11enable_sm90INS1_16FlashAttnFwdSm90INS1_25CollectiveMainloopFwdSm90ILi2EN4cute5tupleIJNS5_1CILi1EEES8_S8_EEENS6_IJNS7_ILi64EEESA_SA_EEELi512ENS_10bfloat16_tEfNS_4arch4Sm90ELb0ELb0ELb0ELb1ELb1ELb0ELb1ELb0ELb0ELb1ELb1ELb0EEENS1_21CollectiveEpilogueFwdINS6_IJSA_NS7_ILi512EEESA_EEES9_SC_SE_Li256ELb1ELb1ELb1ELb0EEENS1_36VarlenDynamicPersistentTileSchedulerILi64ELi64ELi256ELi128ELb1ELb1ELb1ELb0ELb1ELb1EEEEEEEEEvNT_6ParamsE,@function
        .size           _ZN7cutlass13device_kernelIN5flash11enable_sm90INS1_16FlashAttnFwdSm90INS1_25CollectiveMainloopFwdSm90ILi2EN4cute5tupleIJNS5_1CILi1EEES8_S8_EEENS6_IJNS7_ILi64EEESA_SA_EEELi512ENS_10bfloat16_tEfNS_4arch4Sm90ELb0ELb0ELb0ELb1ELb1ELb0ELb1ELb0ELb0ELb1ELb1ELb0EEENS1_21CollectiveEpilogueFwdINS6_IJSA_NS7_ILi512EEESA_EEES9_SC_SE_Li256ELb1ELb1ELb1ELb0EEENS1_36VarlenDynamicPersistentTileSchedulerILi64ELi64ELi256ELi128ELb1ELb1ELb1ELb0ELb1ELb1EEEEEEEEEvNT_6ParamsE,(.L_x_15644 - _ZN7cutlass13device_kernelIN5flash11enable_sm90INS1_16FlashAttnFwdSm90INS1_25CollectiveMainloopFwdSm90ILi2EN4cute5tupleIJNS5_1CILi1EEES8_S8_EEENS6_IJNS7_ILi64EEESA_SA_EEELi512ENS_10bfloat16_tEfNS_4arch4Sm90ELb0ELb0ELb0ELb1ELb1ELb0ELb1ELb0ELb0ELb1ELb1ELb0EEENS1_21CollectiveEpilogueFwdINS6_IJSA_NS7_ILi512EEESA_EEES9_SC_SE_Li256ELb1ELb1ELb1ELb0EEENS1_36VarlenDynamicPersistentTileSchedulerILi64ELi64ELi256ELi128ELb1ELb1ELb1ELb0ELb1ELb1EEEEEEEEEvNT_6ParamsE)
        .other          _ZN7cutlass13device_kernelIN5flash11enable_sm90INS1_16FlashAttnFwdSm90INS1_25CollectiveMainloopFwdSm90ILi2EN4cute5tupleIJNS5_1CILi1EEES8_S8_EEENS6_IJNS7_ILi64EEESA_SA_EEELi512ENS_10bfloat16_tEfNS_4arch4Sm90ELb0ELb0ELb0ELb1ELb1ELb0ELb1ELb0ELb0ELb1ELb1ELb0EEENS1_21CollectiveEpilogueFwdINS6_IJSA_NS7_ILi512EEESA_EEES9_SC_SE_Li256ELb1ELb1ELb1ELb0EEENS1_36VarlenDynamicPersistentTileSchedulerILi64ELi64ELi256ELi128ELb1ELb1ELb1ELb0ELb1ELb1EEEEEEEEEvNT_6ParamsE,@"STO_CUDA_ENTRY STV_DEFAULT"
_ZN7cutlass13device_kernelIN5flash11enable_sm90INS1_16FlashAttnFwdSm90INS1_25CollectiveMainloopFwdSm90ILi2EN4cute5tupleIJNS5_1CILi1EEES8_S8_EEENS6_IJNS7_ILi64EEESA_SA_EEELi512ENS_10bfloat16_tEfNS_4arch4Sm90ELb0ELb0ELb0ELb1ELb1ELb0ELb1ELb0ELb0ELb1ELb1ELb0EEENS1_21CollectiveEpilogueFwdINS6_IJSA_NS7_ILi512EEESA_EEES9_SC_SE_Li256ELb1ELb1ELb1ELb0EEENS1_36VarlenDynamicPersistentTileSchedulerILi64ELi64ELi256ELi128ELb1ELb1ELb1ELb0ELb1ELb1EEEEEEEEEvNT_6ParamsE:
        /* <DEDUP_REMOVED lines=43> */
.L_x_4194:
        /* <DEDUP_REMOVED lines=22> */
.L_x_4195:
        /* <DEDUP_REMOVED lines=18> */
.L_x_4196:
        /* <DEDUP_REMOVED lines=22> */
.L_x_4197:
        /* <DEDUP_REMOVED lines=23> */
.L_x_4198:
        /* <DEDUP_REMOVED lines=8> */
.L_x_4200:
        /* <DEDUP_REMOVED lines=24> */
[----:B------:R-:W-:-:S03]  /*0a00*/  UMOV UR37, URZ ;  /* 0x0000003f00257c82 */ /* 0x000fc60008000000 */
[CC--:B------:R-:W-:Y:S02]  /*0a10*/  LEA.HI R7, R3.reuse, R0.reuse, RZ, 0x3 ;  /* 0x0000000003077211 */ /* 0x0c0fe400078f18ff */
[CC--:B------:R-:W-:Y:S02]  /*0a20*/  LEA.HI R4, R3.reuse, R0.reuse, RZ, 0x4 ;  /* 0x0000000003047211 */ /* 0x0c0fe400078f20ff */
[CC--:B------:R-:W-:Y:S02]  /*0a30*/  LEA.HI R5, R3.reuse, R0.reuse, RZ, 0x5 ;  /* 0x0000000003057211 */ /* 0x0c0fe400078f28ff */
[-C--:B------:R-:W-:Y:S02]  /*0a40*/  LEA.HI R2, R3, R0.reuse, RZ, 0x7 ;  /* 0x0000000003027211 */ /* 0x080fe400078f38ff */
[----:B------:R-:W-:Y:S02]  /*0a50*/  LOP3.LUT R11, R7, 0xfffffff8, RZ, 0xc0, !PT ;  /* 0xfffffff8070b7812 */ /* 0x000fe400078ec0ff */
[----:B------:R-:W-:-:S02]  /*0a60*/  LEA.HI R3, R3, R0, RZ, 0x2 ;  /* 0x0000000003037211 */ /* 0x000fc400078f10ff */
[----:B------:R-:W-:Y:S01]  /*0a70*/  SHF.R.S32.HI R7, RZ, 0x4, R4 ;  /* 0x00000004ff077819 */ /* 0x000fe20000011404 */
[----:B------:R-:W-:Y:S01]  /*0a80*/  IMAD.IADD R11, R0, 0x1, -R11 ;  /* 0x00000001000b7824 */ /* 0x000fe200078e0a0b */
[--C-:B------:R-:W-:Y:S02]  /*0a90*/  SHF.R.S32.HI R9, RZ, 0x5, R5.reuse ;  /* 0x00000005ff097819 */ /* 0x100fe40000011405 */
[----:B------:R-:W-:Y:S02]  /*0aa0*/  SHF.R.S32.HI R6, RZ, 0x1f, R5 ;  /* 0x0000001fff067819 */ /* 0x000fe40000011405 */
[C---:B------:R-:W-:Y:S02]  /*0ab0*/  LOP3.LUT R5, R4.reuse, 0xfffffff0, RZ, 0xc0, !PT ;  /* 0xfffffff004057812 */ /* 0x040fe400078ec0ff */
[----:B------:R-:W-:Y:S02]  /*0ac0*/  LOP3.LUT R13, R3, 0xfffffffc, RZ, 0xc0, !PT ;  /* 0xfffffffc030d7812 */ /* 0x000fe400078ec0ff */
[----:B------:R-:W-:Y:S01]  /*0ad0*/  LEA.HI R4, R4, R7, RZ, 0x1 ;  /* 0x0000000704047211 */ /* 0x000fe200078f08ff */
[----:B------:R-:W-:Y:S01]  /*0ae0*/  IMAD.IADD R5, R0, 0x1, -R5 ;  /* 0x0000000100057824 */ /* 0x000fe200078e0a05 */
[----:B------:R-:W-:Y:S01]  /*0af0*/  LOP3.LUT R3, R2, 0xffffff80, RZ, 0xc0, !PT ;  /* 0xffffff8002037812 */ /* 0x000fe200078ec0ff */
[----:B------:R-:W-:Y:S01]  /*0b00*/  IMAD.IADD R13, R0, 0x1, -R13 ;  /* 0x00000001000d7824 */ /* 0x000fe200078e0a0d */
[----:B------:R-:W-:-:S02]  /*0b10*/  LOP3.LUT R4, R4, 0x1ffffffe, RZ, 0xc0, !PT ;  /* 0x1ffffffe04047812 */ /* 0x000fc400078ec0ff */
[----:B------:R-:W-:Y:S01]  /*0b20*/  LEA.HI R6, R6, R9, RZ, 0x2 ;  /* 0x0000000906067211 */ /* 0x000fe200078f10ff */
[----:B------:R-:W-:Y:S01]  /*0b30*/  IMAD.IADD R3, R0, 0x1, -R3 ;  /* 0x0000000100037824 */ /* 0x000fe200078e0a03 */
[----:B------:R-:W-:Y:S01]  /*0b40*/  SHF.R.S32.HI R18, RZ, 0x7, R2 ;  /* 0x00000007ff127819 */ /* 0x000fe20000011402 */
[----:B------:R-:W-:Y:S01]  /*0b50*/  IMAD.IADD R7, R7, 0x1, -R4 ;  /* 0x0000000107077824 */ /* 0x000fe200078e0a04 */
[----:B------:R-:W-:Y:S02]  /*0b60*/  LOP3.LUT R8, R6, 0x3ffffc, RZ, 0xc0, !PT ;  /* 0x003ffffc06087812 */ /* 0x000fe400078ec0ff */
[--C-:B------:R-:W-:Y:S01]  /*0b70*/  SHF.R.S32.HI R4, RZ, 0x1f, R5.reuse ;  /* 0x0000001fff047819 */ /* 0x100fe20000011405 */
[----:B------:R-:W-:Y:S01]  /*0b80*/  IMAD R15, R18, 0x100, R5 ;  /* 0x00000100120f7824 */ /* 0x000fe200078e0205 */
[----:B------:R-:W-:Y:S01]  /*0b90*/  SHF.R.S32.HI R0, RZ, 0x1f, R3 ;  /* 0x0000001fff007819 */ /* 0x000fe20000011403 */
[----:B------:R-:W-:Y:S01]  /*0ba0*/  IMAD.IADD R10, R9, 0x1, -R8 ;  /* 0x00000001090a7824 */ /* 0x000fe200078e0a08 */
[----:B------:R-:W-:Y:S01]  /*0bb0*/  LEA.HI R6, R4, R5, RZ, 0x3 ;  /* 0x0000000504067211 */ /* 0x000fe200078f18ff */
[----:B------:R-:W-:Y:S01]  /*0bc0*/  IMAD.SHL.U32 R7, R7, 0x8, RZ ;  /* 0x0000000807077824 */ /* 0x000fe200078e00ff */
[----:B------:R-:W-:Y:S01]  /*0bd0*/  LEA.HI R4, R0, R3, RZ, 0x2 ;  /* 0x0000000300047211 */ /* 0x000fe200078f10ff */
[----:B------:R-:W-:Y:S01]  /*0be0*/  IMAD R16, R10, 0x10, R15 ;  /* 0x000000100a107824 */ /* 0x000fe200078e020f */
[C---:B------:R-:W-:Y:S01]  /*0bf0*/  LOP3.LUT R8, R6.reuse, 0xfffffff8, RZ, 0xc0, !PT ;  /* 0xfffffff806087812 */ /* 0x040fe200078ec0ff */
[----:B------:R-:W-:Y:S01]  /*0c00*/  IMAD.SHL.U32 R6, R6, 0x40, RZ ;  /* 0x0000004006067824 */ /* 0x000fe200078e00ff */
[----:B------:R-:W-:Y:S01]  /*0c10*/  LOP3.LUT R10, R4, 0x7ffffffc, RZ, 0xc0, !PT ;  /* 0x7ffffffc040a7812 */ /* 0x000fe200078ec0ff */
[----:B------:R-:W-:Y:S01]  /*0c20*/  STL [R1+0x8], R18 ;  /* 0x0000081201007387 */ /* 0x000fe20000100800 */
[----:B------:R-:W-:Y:S01]  /*0c30*/  LEA.HI R12, R13, R13, RZ, 0x1 ;  /* 0x0000000d0d0c7211 */ /* 0x000fe200078f08ff */
[----:B------:R-:W-:Y:S01]  /*0c40*/  IMAD.IADD R8, R5, 0x1, -R8 ;  /* 0x0000000105087824 */ /* 0x000fe200078e0a08 */
[----:B------:R-:W-:Y:S01]  /*0c50*/  LEA.HI R5, R0, R3, RZ, 0x5 ;  /* 0x0000000300057211 */ /* 0x000fe200078f28ff */
[----:B------:R-:W-:Y:S01]  /*0c60*/  IMAD.IADD R10, R3, 0x1, -R10 ;  /* 0x00000001030a7824 */ /* 0x000fe200078e0a0a */
[----:B------:R-:W-:-:S02]  /*0c70*/  SHF.R.S32.HI R0, RZ, 0x2, R4 ;  /* 0x00000002ff007819 */ /* 0x000fc40000011404 */
[----:B------:R-:W-:Y:S01]  /*0c80*/  SHF.R.S32.HI R3, RZ, 0x1f, R4 ;  /* 0x0000001fff037819 */ /* 0x000fe20000011404 */
[----:B------:R-:W-:Y:S01]  /*0c90*/  IMAD.SHL.U32 R4, R8, 0x40, RZ ;  /* 0x0000004008047824 */ /* 0x000fe200078e00ff */
[----:B------:R-:W-:Y:S02]  /*0ca0*/  SHF.R.S32.HI R5, RZ, 0x5, R5 ;  /* 0x00000005ff057819 */ /* 0x000fe40000011405 */
[----:B------:R-:W-:Y:S02]  /*0cb0*/  LEA.HI R3, R3, R0, RZ, 0x3 ;  /* 0x0000000003037211 */ /* 0x000fe400078f18ff */
[----:B------:R-:W-:Y:S02]  /*0cc0*/  LOP3.LUT R12, R12, 0x1ffffffe, RZ, 0xc0, !PT ;  /* 0x1ffffffe0c0c7812 */ /* 0x000fe400078ec0ff */
[----:B------:R-:W-:Y:S02]  /*0cd0*/  LOP3.LUT R3, R3, 0xfffffff8, RZ, 0xc0, !PT ;  /* 0xfffffff803037812 */ /* 0x000fe400078ec0ff */
[----:B------:R-:W-:Y:S01]  /*0ce0*/  LEA.HI R2, R2, R18, RZ, 0x1 ;  /* 0x0000001202027211 */ /* 0x000fe200078f08ff */
[----:B------:R-:W-:Y:S01]  /*0cf0*/  IMAD.IADD R12, R13, 0x1, -R12 ;  /* 0x000000010d0c7824 */ /* 0x000fe200078e0a0c */
[----:B------:R-:W-:Y:S01]  /*0d00*/  LOP3.LUT R4, R4, 0x1c0, RZ, 0xc0, !PT ;  /* 0x000001c004047812 */ /* 0x000fe200078ec0ff */
[----:B------:R-:W-:Y:S01]  /*0d10*/  IMAD.IADD R0, R0, 0x1, -R3 ;  /* 0x0000000100007824 */ /* 0x000fe200078e0a03 */
[----:B------:R-:W-:Y:S01]  /*0d20*/  LOP3.LUT R6, R6, 0x7ffffe00, RZ, 0xc0, !PT ;  /* 0x7ffffe0006067812 */ /* 0x000fe200078ec0ff */
[--C-:B------:R-:W-:Y:S01]  /*0d30*/  IMAD.U32 R13, R16, 0x40, R7.reuse ;  /* 0x00000040100d7824 */ /* 0x100fe200078e0007 */
[----:B------:R-:W-:Y:S01]  /*0d40*/  LOP3.LUT R7, R4, 0x8, R7, 0xf8, !PT ;  /* 0x0000000804077812 */ /* 0x000fe200078ef807 */
[----:B------:R-:W-:Y:S01]  /*0d50*/  IMAD R17, R5, 0x10, R0 ;  /* 0x0000001005117824 */ /* 0x000fe200078e0200 */
[----:B------:R-:W-:Y:S01]  /*0d60*/  LOP3.LUT R0, R2, 0xfffffe, RZ, 0xc0, !PT ;  /* 0x00fffffe02007812 */ /* 0x000fe200078ec0ff */
[----:B------:R-:W-:Y:S01]  /*0d70*/  IMAD.SHL.U32 R16, R11, 0x8, RZ ;  /* 0x000000080b107824 */ /* 0x000fe200078e00ff */
[----:B------:R-:W-:Y:S01]  /*0d80*/  SHF.R.U32.HI R4, RZ, 0x3, R4 ;  /* 0x00000003ff047819 */ /* 0x000fe20000011604 */
[----:B------:R-:W-:Y:S01]  /*0d90*/  IMAD.SHL.U32 R3, R10, 0x2, RZ ;  /* 0x000000020a037824 */ /* 0x000fe200078e00ff */
[----:B------:R-:W-:Y:S01]  /*0da0*/  STL [R1+0x34], R13 ;  /* 0x0000340d01007387 */ /* 0x000fe20000100800 */
[----:B------:R-:W-:Y:S01]  /*0db0*/  IMAD.IADD R0, R18, 0x1, -R0 ;  /* 0x0000000112007824 */ /* 0x000fe200078e0a00 */
[----:B------:R-:W-:Y:S01]  /*0dc0*/  LOP3.LUT R7, R7, R4, RZ, 0x3c, !PT ;  /* 0x0000000407077212 */ /* 0x000fe200078e3cff */
[----:B------:R-:W-:Y:S01]  /*0dd0*/  IMAD R6, R9, 0x400, R6 ;  /* 0x0000040009067824 */ /* 0x000fe200078e0206 */
[----:B------:R-:W-:Y:S01]  /*0de0*/  R2P PR, R8, 0x6 ;  /* 0x0000000608007804 */ /* 0x000fe20000000000 */
[----:B------:R-:W-:-:S02]  /*0df0*/  IMAD.SHL.U32 R4, R0, 0x100, RZ ;  /* 0x0000010000047824 */ /* 0x000fc400078e00ff */
[----:B------:R-:W-:Y:S02]  /*0e00*/  VIADD R198, R16, 0x40 ;  /* 0x0000004010c67836 */ /* 0x000fe40000000000 */
[----:B------:R-:W-:Y:S01]  /*0e10*/  IMAD.IADD R19, R3, 0x1, R4 ;  /* 0x0000000103137824 */ /* 0x000fe200078e0204 */
[----:B------:R0:W-:Y:S01]  /*0e20*/  STL [R1+0x30], R4 ;  /* 0x0000300401007387 */ /* 0x0001e20000100800 */
[----:B------:R-:W-:Y:S01]  /*0e30*/  IMAD.IADD R7, R6, 0x1, R7 ;  /* 0x0000000106077824 */ /* 0x000fe200078e0207 */
[----:B------:R-:W-:Y:S01]  /*0e40*/  SEL R186, R186, 0xffffffe0, !P1 ;  /* 0xffffffe0baba7807 */ /* 0x000fe20004800000 */
[----:B------:R-:W-:Y:S01]  /*0e50*/  VIADD R0, R16, 0x180 ;  /* 0x0000018010007836 */ /* 0x000fe20000000000 */
[----:B------:R1:W-:Y:S01]  /*0e60*/  STL [R1+0x14], R3 ;  /* 0x0000140301007387 */ /* 0x0003e20000100800 */
[----:B------:R-:W-:Y:S01]  /*0e70*/  SHF.R.S32.HI R0, RZ, 0x1f, R198 ;  /* 0x0000001fff007819 */ /* 0x000fe200000114c6 */
[----:B------:R-:W-:Y:S01]  /*0e80*/  VIADD R0, R19, 0x10 ;  /* 0x0000001013007836 */ /* 0x000fe20000000000 */
[----:B------:R-:W-:Y:S01]  /*0e90*/  LEA R184, R7, UR41, 0x1 ;  /* 0x0000002907b87c11 */ /* 0x000fe2000f8e08ff */
[C---:B------:R-:W-:Y:S01]  /*0ea0*/  VIADD R228, R19.reuse, 0x20 ;  /* 0x0000002013e47836 */ /* 0x040fe20000000000 */
[----:B0-----:R-:W-:Y:S01]  /*0eb0*/  SHF.R.S32.HI R4, RZ, 0x1f, R19 ;  /* 0x0000001fff047819 */ /* 0x001fe20000011413 */
[----:B------:R-:W-:Y:S01]  /*0ec0*/  VIADD R227, R19, 0x28 ;  /* 0x0000002813e37836 */ /* 0x000fe20000000000 */
[----:B------:R-:W-:Y:S01]  /*0ed0*/  SHF.R.S32.HI R0, RZ, 0x1f, R0 ;  /* 0x0000001fff007819 */ /* 0x000fe20000011400 */
[----:B------:R-:W-:-:S02]  /*0ee0*/  IMAD R4, R12, 0x8, R17 ;  /* 0x000000080c047824 */ /* 0x000fc400078e0211 */
[----:B-1----:R-:W-:Y:S01]  /*0ef0*/  VIADD R3, R16, 0x1c0 ;  /* 0x000001c010037836 */ /* 0x002fe20000000000 */
[----:B------:R-:W-:Y:S01]  /*0f00*/  SHF.R.S32.HI R0, RZ, 0x1f, R227 ;  /* 0x0000001fff007819 */ /* 0x000fe200000114e3 */
[C---:B------:R-:W-:Y:S01]  /*0f10*/  VIADD R3, R19.reuse, 0x8 ;  /* 0x0000000813037836 */ /* 0x040fe20000000000 */
[----:B------:R0:W-:Y:S01]  /*0f20*/  STL [R1+0x2c], R4 ;  /* 0x00002c0401007387 */ /* 0x0001e20000100800 */
        /* <DEDUP_REMOVED lines=59> */
[----:B------:R-:W-:-:S02]  /*12e0*/  IMAD.IADD R187, R187, 0x1, R186 ;  /* 0x00000001bbbb7824 */ /* 0x000fc400078e02ba */
[----:B------:R-:W-:Y:S02]  /*12f0*/  IMAD.MOV.U32 R6, RZ, RZ, R14 ;  /* 0x000000ffff067224 */ /* 0x000fe400078e000e */
[----:B------:R-:W-:Y:S02]  /*1300*/  IMAD.MOV.U32 R2, RZ, RZ, RZ ;  /* 0x000000ffff027224 */ /* 0x000fe400078e00ff */
[C---:B------:R-:W-:Y:S02]  /*1310*/  VIADD R197, R16.reuse, 0x80 ;  /* 0x0000008010c57836 */ /* 0x040fe40000000000 */
[C---:B------:R-:W-:Y:S02]  /*1320*/  VIADD R196, R16.reuse, 0xc0 ;  /* 0x000000c010c47836 */ /* 0x040fe40000000000 */
[C---:B------:R-:W-:Y:S02]  /*1330*/  VIADD R195, R16.reuse, 0x100 ;  /* 0x0000010010c37836 */ /* 0x040fe40000000000 */
[----:B------:R-:W-:-:S02]  /*1340*/  VIADD R194, R16, 0x140 ;  /* 0x0000014010c27836 */ /* 0x000fc40000000000 */
[----:B------:R-:W-:-:S07]  /*1350*/  IMAD.IADD R186, R186, 0x1, R185 ;  /* 0x00000001baba7824 */ /* 0x000fce00078e02b9 */
.L_x_4250:
[----:B------:R-:W-:Y:S01]  /*1360*/  ULDC.64 UR6, c[0x0][0xd88] ;  /* 0x0003620000067ab9 */ /* 0x000fe20000000a00 */
[----:B012---:R-:W0:Y:S01]  /*1370*/  LDC.64 R8, c[0x0][0x418] ;  /* 0x00010600ff087b82 */ /* 0x007e220000000a00 */
[----:B------:R-:W-:-:S06]  /*1380*/  UIMAD.WIDE UR6, UR5, 0x4, UR6 ;  /* 0x00000004050678a5 */ /* 0x000fcc000f8e0206 */
[----:B------:R-:W-:Y:S01]  /*1390*/  IMAD.U32 R192, RZ, RZ, UR6 ;  /* 0x00000006ffc07e24 */ /* 0x000fe2000f8e00ff */
[----:B------:R-:W1:Y:S01]  /*13a0*/  LDC R0, c[0x0][0x424] ;  /* 0x00010900ff007b82 */ /* 0x000e620000000800 */
[----:B------:R-:W-:Y:S01]  /*13b0*/  IMAD.U32 R193, RZ, RZ, UR7 ;  /* 0x00000007ffc17e24 */ /* 0x000fe2000f8e00ff */
[----:B------:R-:W-:-:S04]  /*13c0*/  ULDC.64 UR6, c[0x0][0xb20] ;  /* 0x0002c80000067ab9 */ /* 0x000fc80000000a00 */
[----:B------:R-:W2:Y:S01]  /*13d0*/  LDG.E R192, desc[UR44][R192.64] ;  /* 0x0000002cc0c07981 */ /* 0x000ea2000c1e1900 */
[----:B------:R-:W-:Y:S01]  /*13e0*/  ISETP.NE.U32.AND P0, PT, RZ, UR6, PT ;  /* 0x00000006ff007c0c */ /* 0x000fe2000bf05070 */
[----:B---3--:R-:W3:Y:S01]  /*13f0*/  LDC R153, c[0x0][0x2f0] ;  /* 0x0000bc00ff997b82 */ /* 0x008ee20000000800 */
[----:B------:R-:W-:Y:S02]  /*1400*/  IMAD.MOV.U32 R10, RZ, RZ, RZ ;  /* 0x000000ffff0a7224 */ /* 0x000fe400078e00ff */
[----:B------:R-:W-:-:S05]  /*1410*/  ISETP.NE.AND.EX P0, PT, RZ, UR7, PT, P0 ;  /* 0x00000007ff007c0c */ /* 0x000fca000bf05300 */
[----:B----4-:R-:W4:Y:S01]  /*1420*/  LDC R7, c[0x0][0xae8] ;  /* 0x0002ba00ff077b82 */ /* 0x010f220000000800 */
[----:B--2---:R-:W-:-:S07]  /*1430*/  SHF.R.S32.HI R200, RZ, 0x1f, R192 ;  /* 0x0000001fffc87819 */ /* 0x004fce00000114c0 */
[----:B------:R-:W-:-:S04]  /*1440*/  @P0 LEA R4, P1, R192, UR6, 0x2 ;  /* 0x00000006c0040c11 */ /* 0x000fc8000f8210ff */
[----:B------:R-:W-:Y:S01]  /*1450*/  @P0 LEA.HI.X R5, R192, UR7, R200, 0x2, P1 ;  /* 0x00000007c0050c11 */ /* 0x000fe200088f14c8 */
[----:B------:R-:W-:Y:S02]  /*1460*/  ULDC.64 UR6, c[0x0][0xb18] ;  /* 0x0002c60000067ab9 */ /* 0x000fe40000000a00 */
[----:B------:R-:W-:Y:S02]  /*1470*/  ISETP.NE.U32.AND P1, PT, RZ, UR6, PT ;  /* 0x00000006ff007c0c */ /* 0x000fe4000bf25070 */
[----:B-----5:R2:W5:Y:S01]  /*1480*/  @P0 LDG.E R10, desc[UR44][R4.64] ;  /* 0x0000002c040a0981 */ /* 0x020562000c1e1900 */
[----:B0-----:R-:W-:Y:S02]  /*1490*/  ISETP.NE.U32.AND P0, PT, R8, RZ, PT ;  /* 0x000000ff0800720c */ /* 0x001fe40003f05070 */
[----:B------:R-:W-:Y:S02]  /*14a0*/  ISETP.NE.AND.EX P1, PT, RZ, UR7, PT, P1 ;  /* 0x00000007ff007c0c */ /* 0x000fe4000bf25310 */
[----:B------:R-:W-:-:S04]  /*14b0*/  ISETP.NE.AND.EX P0, PT, R9, RZ, PT, P0 ;  /* 0x000000ff0900720c */ /* 0x000fc80003f05300 */
[----:B-1----:R-:W-:-:S05]  /*14c0*/  SEL R0, R0, 0x1, P0 ;  /* 0x0000000100007807 */ /* 0x002fca0000000000 */
[----:B---3--:R-:W-:Y:S02]  /*14d0*/  IMAD R153, R0, R153, RZ ;  /* 0x0000009900997224 */ /* 0x008fe400078e02ff */
[----:B------:R-:W-:-:S04]  /*14e0*/  @P1 LEA R8, P0, R192, UR6, 0x2 ;  /* 0x00000006c0081c11 */ /* 0x000fc8000f8010ff */
[----:B------:R-:W-:-:S05]  /*14f0*/  @P1 LEA.HI.X R9, R192, UR7, R200, 0x2, P0 ;  /* 0x00000007c0091c11 */ /* 0x000fca00080f14c8 */
[----:B------:R2:W5:Y:S01]  /*1500*/  @P1 LDG.E R153, desc[UR44][R8.64] ;  /* 0x0000002c08991981 */ /* 0x000562000c1e1900 */
[C---:B------:R-:W-:Y:S01]  /*1510*/  LOP3.LUT R0, R6.reuse, 0xff000000, RZ, 0xc0, !PT ;  /* 0xff00000006007812 */ /* 0x040fe200078ec0ff */
[----:B------:R-:W-:Y:S01]  /*1520*/  UMOV UR42, UR4 ;  /* 0x00000004002a7c82 */ /* 0x000fe20008000000 */
[----:B------:R-:W-:Y:S02]  /*1530*/  LOP3.LUT R3, R6, 0xff0000, RZ, 0xc0, !PT ;  /* 0x00ff000006037812 */ /* 0x000fe400078ec0ff */
[----:B------:R-:W-:Y:S01]  /*1540*/  SHF.R.U32.HI R12, RZ, 0x8, R0 ;  /* 0x00000008ff0c7819 */ /* 0x000fe20000011600 */
[----:B----4-:R-:W-:Y:S06]  /*1550*/  @P1 BRA `(.L_x_4201) ;  /* 0x0000000000241947 */ /* 0x010fec0003800000 */
[----:B------:R-:W-:Y:S02]  /*1560*/  ULDC.64 UR4, c[0x0][0xb00] ;  /* 0x0002c00000047ab9 */ /* 0x000fe40000000a00 */
[----:B------:R-:W-:-:S04]  /*1570*/  ISETP.NE.U32.AND P0, PT, RZ, UR4, PT ;  /* 0x00000004ff007c0c */ /* 0x000fc8000bf05070 */
[----:B------:R-:W-:-:S13]  /*1580*/  ISETP.NE.AND.EX P0, PT, RZ, UR5, PT, P0 ;  /* 0x00000005ff007c0c */ /* 0x000fda000bf05300 */
[----:B------:R-:W-:Y:S05]  /*1590*/  @!P0 BRA `(.L_x_4201) ;  /* 0x0000000000148947 */ /* 0x000fea0003800000 */
[----:B--2---:R-:W0:Y:S02]  /*15a0*/  LDC.64 R4, c[0x0][0xb00] ;  /* 0x0002c000ff047b82 */ /* 0x004e240000000a00 */
[----:B0-----:R-:W-:-:S05]  /*15b0*/  IMAD.WIDE R4, R192, 0x4, R4 ;  /* 0x00000004c0047825 */ /* 0x001fca00078e0204 */
[----:B-----5:R-:W2:Y:S04]  /*15c0*/  LDG.E R153, desc[UR44][R4.64] ;  /* 0x0000002c04997981 */ /* 0x020ea8000c1e1900 */
[----:B------:R-:W2:Y:S02]  /*15d0*/  LDG.E R0, desc[UR44][R4.64+0x4] ;  /* 0x0000042c04007981 */ /* 0x000ea4000c1e1900 */
[----:B--2---:R-:W-:-:S07]  /*15e0*/  IMAD.IADD R153, R0, 0x1, -R153 ;  /* 0x0000000100997824 */ /* 0x004fce00078e0a99 */
.L_x_4201:
[----:B------:R-:W-:Y:S01]  /*15f0*/  UISETP.NE.AND UP0, UPT, UR38, 0x1, UPT ;  /* 0x000000012600788c */ /* 0x000fe2000bf05270 */
[----:B-----5:R-:W-:Y:S01]  /*1600*/  IMAD.IADD R153, R153, 0x1, -R10 ;  /* 0x0000000199997824 */ /* 0x020fe200078e0a0a */
[----:B------:R-:W-:Y:S02]  /*1610*/  LEA.HI R3, R3, R12, RZ, 0x10 ;  /* 0x0000000c03037211 */ /* 0x000fe400078f80ff */
[----:B------:R-:W-:Y:S01]  /*1620*/  LOP3.LUT R193, R6, 0xffff, RZ, 0xc0, !PT ;  /* 0x0000ffff06c17812 */ /* 0x000fe200078ec0ff */
[----:B------:R-:W-:Y:S01]  /*1630*/  VIADD R0, R153, 0x3f ;  /* 0x0000003f99007836 */ /* 0x000fe20000000000 */
[----:B------:R-:W-:Y:S02]  /*1640*/  PLOP3.LUT P1, PT, PT, PT, UP0, 0x80, 0x0 ;  /* 0x000000000000781c */ /* 0x000fe40003f2f008 */
[----:B------:R-:W-:Y:S02]  /*1650*/  SHF.R.U32.HI R22, RZ, 0x10, R3 ;  /* 0x00000010ff167819 */ /* 0x000fe40000011603 */
[----:B--2---:R-:W-:-:S02]  /*1660*/  SHF.R.S32.HI R5, RZ, 0x1f, R0 ;  /* 0x0000001fff057819 */ /* 0x004fc40000011400 */
[C---:B------:R-:W-:Y:S02]  /*1670*/  ISETP.NE.AND P0, PT, R22.reuse, RZ, PT ;  /* 0x000000ff1600720c */ /* 0x040fe40003f05270 */
[----:B------:R-:W-:Y:S02]  /*1680*/  LEA.HI R5, R5, R0, RZ, 0x6 ;  /* 0x0000000005057211 */ /* 0x000fe400078f30ff */
[----:B------:R-:W-:Y:S02]  /*1690*/  LOP3.LUT R199, R3, 0xff, RZ, 0xc0, !PT ;  /* 0x000000ff03c77812 */ /* 0x000fe400078ec0ff */
[----:B------:R-:W-:Y:S02]  /*16a0*/  SEL R10, R22, R7, P0 ;  /* 0x00000007160a7207 */ /* 0x000fe40000000000 */
[----:B------:R-:W-:Y:S01]  /*16b0*/  SHF.R.S32.HI R9, RZ, 0x6, R5 ;  /* 0x00000006ff097819 */ /* 0x000fe20000011405 */
[----:B------:R-:W-:Y:S06]  /*16c0*/  @!P1 BRA `(.L_x_4202) ;  /* 0x0000001c007c9947 */ /* 0x000fec0003800000 */
[----:B------:R-:W-:Y:S01]  /*16d0*/  ISETP.GE.AND P0, PT, R153, 0x1, PT ;  /* 0x000000019900780c */ /* 0x000fe20003f06270 */
[----:B------:R-:W-:-:S12]  /*16e0*/  IMAD.MOV.U32 R3, RZ, RZ, RZ ;  /* 0x000000ffff037224 */ /* 0x000fd800078e00ff */
[----:B------:R-:W-:Y:S05]  /*16f0*/  @!P0 BRA `(.L_x_4203) ;  /* 0x0000000000688947 */ /* 0x000fea0003800000 */
        /* <DEDUP_REMOVED lines=26> */
.L_x_4203:
[-C--:B------:R-:W-:Y:S01]  /*18a0*/  IMAD R0, R199, R3.reuse, RZ ;  /* 0x00000003c7007224 */ /* 0x080fe200078e02ff */
[----:B------:R-:W-:Y:S01]  /*18b0*/  PLOP3.LUT P0, PT, PT, PT, PT, 0x80, 0x0 ;  /* 0x000000000000781c */ /* 0x000fe20003f0f070 */
[----:B------:R-:W-:Y:S01]  /*18c0*/  IMAD.MOV.U32 R152, RZ, RZ, RZ ;  /* 0x000000ffff987224 */ /* 0x000fe200078e00ff */
[----:B------:R-:W-:Y:S02]  /*18d0*/  CS2R R150, SRZ ;  /* 0x0000000000967805 */ /* 0x000fe4000001ff00 */
[----:B------:R-:W-:Y:S02]  /*18e0*/  CS2R R148, SRZ ;  /* 0x0000000000947805 */ /* 0x000fe4000001ff00 */
[----:B------:R-:W-:Y:S02]  /*18f0*/  VIADDMNMX R3, R0, R3, R9, PT ;  /* 0x0000000300037246 */ /* 0x000fe40003800109 */
[----:B------:R-:W-:Y:S02]  /*1900*/  CS2R R146, SRZ ;  /* 0x0000000000927805 */ /* 0x000fe4000001ff00 */
[----:B------:R-:W-:-:S02]  /*1910*/  CS2R R144, SRZ ;  /* 0x0000000000907805 */ /* 0x000fc4000001ff00 */
[----:B------:R-:W-:Y:S02]  /*1920*/  CS2R R142, SRZ ;  /* 0x00000000008e7805 */ /* 0x000fe4000001ff00 */
[----:B------:R-:W-:Y:S01]  /*1930*/  R2UR UR21, R3 ;  /* 0x00000000031572ca */ /* 0x000fe200000e0000 */
        /* <DEDUP_REMOVED lines=12> */
[----:B------:R-:W-:Y:S02]  /*1a00*/  ISETP.LT.AND P1, PT, R0, UR21, PT ;  /* 0x0000001500007c0c */ /* 0x000fe4000bf21270 */
        /* <DEDUP_REMOVED lines=48> */
[----:B------:R-:W-:Y:S06]  /*1d10*/  @!P1 BRA `(.L_x_4204) ;  /* 0x0000007800749947 */ /* 0x000fec0003800000 */
[----:B------:R-:W2:Y:S01]  /*1d20*/  LDL R4, [R1+0x8] ;  /* 0x0000080001047983 */ /* 0x000ea20000100800 */
[----:B------:R-:W-:Y:S01]  /*1d30*/  UMOV UR9, 0x40000040 ;  /* 0x4000004000097882 */ /* 0x000fe20000000000 */
[----:B------:R-:W-:Y:S01]  /*1d40*/  UMOV UR11, 0x40000040 ;  /* 0x40000040000b7882 */ /* 0x000fe20000000000 */
[----:B------:R-:W-:Y:S01]  /*1d50*/  UMOV UR13, 0x40000040 ;  /* 0x40000040000d7882 */ /* 0x000fe20000000000 */
[----:B------:R-:W-:Y:S01]  /*1d60*/  BAR.SYNC.DEFER_BLOCKING 0xe, 0x100 ;  /* 0x0384000000007b1d */ /* 0x000fe20000010000 */
[----:B------:R-:W-:-:S05]  /*1d70*/  ISETP.NE.AND P0, PT, RZ, UR38, PT ;  /* 0x00000026ff007c0c */ /* 0x000fca000bf05270 */
[----:B------:R-:W-:Y:S01]  /*1d80*/  UMOV UR15, 0x40000040 ;  /* 0x40000040000f7882 */ /* 0x000fe20000000000 */
[----:B------:R-:W-:Y:S01]  /*1d90*/  UMOV UR17, 0x40000040 ;  /* 0x4000004000117882 */ /* 0x000fe20000000000 */
[----:B------:R-:W-:Y:S01]  /*1da0*/  UMOV UR19, 0x40000040 ;  /* 0x4000004000137882 */ /* 0x000fe20000000000 */
[----:B------:R-:W-:Y:S01]  /*1db0*/  UMOV UR7, 0x40000040 ;  /* 0x4000004000077882 */ /* 0x000fe20000000000 */
[----:B------:R-:W-:Y:S01]  /*1dc0*/  WARPGROUP.ARRIVE ;  /* 0x00000000000079c5 */ /* 0x000fe20000000000 */
[----:B--2---:R-:W0:Y:S02]  /*1dd0*/  SHFL.IDX PT, R3, R4, RZ, 0x1f ;  /* 0x00001fff04037589 */ /* 0x004e2400000e0000 */
[----:B0-----:R-:W-:Y:S01]  /*1de0*/  R2UR UR4, R3 ;  /* 0x00000000030472ca */ /* 0x001fe200000e0000 */
[----:B------:R-:W-:-:S05]  /*1df0*/  IMAD.MOV.U32 R3, RZ, RZ, 0x1 ;  /* 0x00000001ff037424 */ /* 0x000fca00078e00ff */
[----:B------:R-:W-:-:S04]  /*1e00*/  SEL R3, R3, 0x2, !P0 ;  /* 0x0000000203037807 */ /* 0x000fc80004000000 */
[----:B------:R-:W-:-:S03]  /*1e10*/  LOP3.LUT R3, R3, 0x1, RZ, 0xfc, !PT ;  /* 0x0000000103037812 */ /* 0x000fc600078efcff */
[----:B------:R-:W-:Y:S01]  /*1e20*/  ULEA.HI UR5, UR4, UR4, URZ, 0x1 ;  /* 0x0000000404057291 */ /* 0x000fe2000f8f083f */
[----:B------:R-:W-:-:S03]  /*1e30*/  ISETP.NE.AND P1, PT, R3, 0x3, PT ;  /* 0x000000030300780c */ /* 0x000fc60003f25270 */
[----:B------:R-:W-:-:S04]  /*1e40*/  ULOP3.LUT UR5, UR5, 0x1fffe, URZ, 0xc0, !UPT ;  /* 0x0001fffe05057892 */ /* 0x000fc8000f8ec03f */
[----:B------:R-:W-:Y:S02]  /*1e50*/  UIADD3 UR5, UR4, -UR5, URZ ;  /* 0x8000000504057290 */ /* 0x000fe4000fffe03f */
[----:B------:R-:W-:Y:S02]  /*1e60*/  UIADD3 UR4, UR41, 0x36400, URZ ;  /* 0x0003640029047890 */ /* 0x000fe4000fffe03f */
[----:B------:R-:W-:Y:S02]  /*1e70*/  ULEA UR5, UR5, UR41, 0xf ;  /* 0x0000002905057291 */ /* 0x000fe4000f8e783f */
[----:B------:R-:W-:Y:S02]  /*1e80*/  USHF.R.U32.HI UR4, URZ, 0x4, UR4 ;  /* 0x000000043f047899 */ /* 0x000fe40008011604 */
[----:B------:R-:W-:Y:S02]  /*1e90*/  UIADD3 UR5, UR5, 0x400, URZ ;  /* 0x0000040005057890 */ /* 0x000fe4000fffe03f */
[----:B------:R-:W-:-:S02]  /*1ea0*/  ULOP3.LUT UR4, UR4, 0x3fff, URZ, 0xc0, !UPT ;  /* 0x00003fff04047892 */ /* 0x000fc4000f8ec03f */
[----:B------:R-:W-:Y:S02]  /*1eb0*/  USHF.R.U32.HI UR5, URZ, 0x4, UR5 ;  /* 0x000000043f057899 */ /* 0x000fe40008011605 */
[----:B------:R-:W-:Y:S02]  /*1ec0*/  ULOP3.LUT UR8, UR4, 0x10000, URZ, 0xfc, !UPT ;  /* 0x0001000004087892 */ /* 0x000fe4000f8efc3f */
[----:B------:R-:W-:Y:S02]  /*1ed0*/  ULOP3.LUT UR5, UR5, 0x3fff, URZ, 0xc0, !UPT ;  /* 0x00003fff05057892 */ /* 0x000fe4000f8ec03f */
[----:B------:R-:W-:Y:S02]  /*1ee0*/  UIADD3 UR12, UR8, 0x2, URZ ;  /* 0x00000002080c7890 */ /* 0x000fe4000fffe03f */
[----:B------:R-:W-:Y:S02]  /*1ef0*/  ULOP3.LUT UR20, UR5, 0x2000000, URZ, 0xfc, !UPT ;  /* 0x0200000005147892 */ /* 0x000fe4000f8efc3f */
[----:B------:R-:W-:-:S02]  /*1f00*/  UIADD3 UR16, UR8, 0x4, URZ ;  /* 0x0000000408107890 */ /* 0x000fc4000fffe03f */
[----:B------:R-:W-:Y:S02]  /*1f10*/  ULEA UR10, UR36, UR20, 0xc ;  /* 0x00000014240a7291 */ /* 0x000fe4000f8e603f */
[----:B------:R-:W-:Y:S02]  /*1f20*/  UIADD3 UR4, UR8, 0x6, URZ ;  /* 0x0000000608047890 */ /* 0x000fe4000fffe03f */
[----:B------:R-:W-:Y:S02]  /*1f30*/  UIADD3 UR14, UR10, 0x80, URZ ;  /* 0x000000800a0e7890 */ /* 0x000fe4000fffe03f */
[----:B------:R-:W-:Y:S02]  /*1f40*/  UIADD3 UR18, UR10, 0x100, URZ ;  /* 0x000001000a127890 */ /* 0x000fe4000fffe03f */
[----:B------:R-:W-:Y:S02]  /*1f50*/  UIADD3 UR6, UR10, 0x180, URZ ;  /* 0x000001800a067890 */ /* 0x000fe4000fffe03f */
[----:B------:R-:W-:Y:S01]  /*1f60*/  HGMMA.64x256x16.F32.BF16 R24, gdesc[UR8].tnspB, RZ, !UPT, gsb0 ;  /* 0x43e00000081879f0 */ /* 0x000fe2000c0018ff */
[----:B------:R-:W-:-:S02]  /*1f70*/  UMOV UR5, 0x40000040 ;  /* 0x4000004000057882 */ /* 0x000fc40000000000 */
        /* <DEDUP_REMOVED lines=16> */
.L_x_4205:
[----:B------:R-:W-:-:S04]  /*2080*/  ULEA UR6, UR36, UR41, 0x3 ;  /* 0x0000002924067291 */ /* 0x000fc8000f8e183f */
[----:B------:R-:W-:-:S04]  /*2090*/  UIADD3 UR6, UR6, 0x38860, URZ ;  /* 0x0003886006067890 */ /* 0x000fc8000fffe03f */
[----:B------:R-:W-:-:S09]  /*20a0*/  UPRMT UR6, UR40, 0x654, UR6 ;  /* 0x0000065428067896 */ /* 0x000fd20008000006 */
[----:B------:R-:W-:Y:S01]  /*20b0*/  SYNCS.ARRIVE.TRANS64.RED.A1T0 RZ, [UR6], RZ ;  /* 0x000000ffffff79a7 */ /* 0x000fe20008100406 */
[----:B------:R-:W-:-:S06]  /*20c0*/  UIADD3 UR6, UR21, -0x2, URZ ;  /* 0xfffffffe15067890 */ /* 0x000fcc000fffe03f */
[----:B------:R-:W-:-:S13]  /*20d0*/  ISETP.LE.AND P0, PT, R0, UR6, PT ;  /* 0x0000000600007c0c */ /* 0x000fda000bf03270 */
[----:B------:R-:W-:Y:S05]  /*20e0*/  @!P0 BRA `(.L_x_4206) ;  /* 0x0000000800b48947 */ /* 0x000fea0003800000 */
[----:B------:R-:W-:-:S05]  /*20f0*/  UMOV UR21, UR6 ;  /* 0x0000000600157c82 */ /* 0x000fca0008000000 */
.L_x_4208:
[----:B------:R-:W-:Y:S01]  /*2100*/  BAR.SYNC.DEFER_BLOCKING 0xe, 0x100 ;  /* 0x0384000000007b1d */ /* 0x000fe20000010000 */
[----:B------:R-:W-:Y:S01]  /*2110*/  IMAD.U32 R4, RZ, RZ, UR36 ;  /* 0x00000024ff047e24 */ /* 0x000fe2000f8e00ff */
[----:B------:R-:W-:Y:S01]  /*2120*/  UIADD3 UR36, UR36, 0x1, URZ ;  /* 0x0000000124247890 */ /* 0x000fe2000fffe03f */
[----:B------:R-:W-:Y:S01]  /*2130*/  ISETP.LT.AND P0, PT, R0, UR21, PT ;  /* 0x0000001500007c0c */ /* 0x000fe2000bf01270 */
[----:B------:R-:W-:Y:S01]  /*2140*/  UIADD3 UR21, UR21, -0x1, URZ ;  /* 0xffffffff15157890 */ /* 0x000fe2000fffe03f */
        /* <DEDUP_REMOVED lines=10> */
[----:B------:R-:W-:Y:S02]  /*21f0*/  UIADD3 UR18, UR10, 0x100, URZ ;  /* 0x000001000a127890 */ /* 0x000fe4000fffe03f */
[----:B------:R-:W-:Y:S01]  /*2200*/  UIADD3 UR6, UR10, 0x180, URZ ;  /* 0x000001800a067890 */ /* 0x000fe2000fffe03f */
        /* <DEDUP_REMOVED lines=143> */
[----:B------:R-:W-:Y:S01]  /*2b00*/  HGMMA.64x256x16.F32.BF16 R24, gdesc[UR4].tnspB, R24, gsb0 ;  /* 0x43e00000041879f0 */ /* 0x000fe20008001818 */
[----:B------:R-:W-:-:S06]  /*2b10*/  USEL UR6, URZ, 0x1, UP0 ;  /* 0x000000013f067887 */ /* 0x000fcc0008000000 */
[----:B------:R-:W-:Y:S01]  /*2b20*/  LOP3.LUT R2, R2, UR6, RZ, 0x3c, !PT ;  /* 0x0000000602027c12 */ /* 0x000fe2000f8e3cff */
[----:B------:R-:W-:Y:S02]  /*2b30*/  WARPGROUP.DEPBAR.LE gsb0, 0x0 ;  /* 0x00008000000079c5 */ /* 0x000fe40000010000 */
[----:B------:R-:W-:Y:S06]  /*2b40*/  BAR.ARV 0xf, 0x100 ;  /* 0x03c4000000007b1d */ /* 0x000fec0000002000 */
[----:B------:R-:W-:Y:S05]  /*2b50*/  @!P1 BRA `(.L_x_4207) ;  /* 0x0000000000049947 */ /* 0x000fea0003800000 */
[----:B------:R-:W-:Y:S01]  /*2b60*/  BPT.TRAP 0x1 ;  /* 0x000000040000795c */ /* 0x000fe20000300000 */
.L_x_4207:
[----:B------:R-:W-:-:S04]  /*2b70*/  ULEA UR6, UR36, UR41, 0x3 ;  /* 0x0000002924067291 */ /* 0x000fc8000f8e183f */
[----:B------:R-:W-:-:S04]  /*2b80*/  UIADD3 UR6, UR6, 0x38860, URZ ;  /* 0x0003886006067890 */ /* 0x000fc8000fffe03f */
[----:B------:R-:W-:-:S09]  /*2b90*/  UPRMT UR6, UR40, 0x654, UR6 ;  /* 0x0000065428067896 */ /* 0x000fd20008000006 */
[----:B------:R-:W-:Y:S01]  /*2ba0*/  SYNCS.ARRIVE.TRANS64.RED.A1T0 RZ, [UR6], RZ ;  /* 0x000000ffffff79a7 */ /* 0x000fe20008100406 */
[----:B------:R-:W-:Y:S05]  /*2bb0*/  @P0 BRA `(.L_x_4208) ;  /* 0xfffffff400500947 */ /* 0x000fea000383ffff */
.L_x_4206:
[----:B------:R-:W-:Y:S01]  /*2bc0*/  BAR.SYNC.DEFER_BLOCKING 0xe, 0x100 ;  /* 0x0384000000007b1d */ /* 0x000fe20000010000 */
[----:B------:R-:W-:Y:S01]  /*2bd0*/  IMAD.U32 R0, RZ, RZ, UR36 ;  /* 0x00000024ff007e24 */ /* 0x000fe2000f8e00ff */
[----:B------:R-:W-:Y:S01]  /*2be0*/  UIADD3 UR36, UR36, 0x1, URZ ;  /* 0x0000000124247890 */ /* 0x000fe2000fffe03f */
[----:B------:R-:W-:Y:S01]  /*2bf0*/  PLOP3.LUT P0, PT, PT, PT, PT, 0x8, 0x0 ;  /* 0x000000000000781c */ /* 0x000fe20003f0e170 */
[----:B------:R-:W-:Y:S02]  /*2c00*/  IMAD.MOV.U32 R152, RZ, RZ, RZ ;  /* 0x000000ffff987224 */ /* 0x000fe400078e00ff */
[----:B------:R-:W-:Y:S01]  /*2c10*/  IMAD R0, R0, 0x40, R17 ;  /* 0x0000004000007824 */ /* 0x000fe200078e0211 */
[----:B------:R-:W-:-:S04]  /*2c20*/  UISETP.NE.AND UP0, UPT, UR36, 0x2, UPT ;  /* 0x000000022400788c */ /* 0x000fc8000bf05270 */
        /* <DEDUP_REMOVED lines=137> */
.L_x_4202:
[----:B------:R-:W-:Y:S01]  /*34c0*/  ISETP.GE.AND P0, PT, R153, 0x1, PT ;  /* 0x000000019900780c */ /* 0x000fe20003f06270 */
[----:B------:R-:W-:-:S12]  /*34d0*/  IMAD.MOV.U32 R23, RZ, RZ, RZ ;  /* 0x000000ffff177224 */ /* 0x000fd800078e00ff */
[----:B------:R-:W-:Y:S05]  /*34e0*/  @!P0 BRA `(.L_x_4209) ;  /* 0x0000000000688947 */ /* 0x000fea0003800000 */
[-C--:B------:R-:W-:Y:S02]  /*34f0*/  IABS R0, R10.reuse ;  /* 0x0000000a00007213 */ /* 0x080fe40000000000 */
        /* <DEDUP_REMOVED lines=25> */
.L_x_4209:
[-C--:B------:R-:W-:Y:S01]  /*3690*/  IMAD R18, R199, R23.reuse, RZ ;  /* 0x00000017c7127224 */ /* 0x080fe200078e02ff */
[----:B------:R-:W-:Y:S01]  /*36a0*/  PLOP3.LUT P0, PT, PT, PT, PT, 0x80, 0x0 ;  /* 0x000000000000781c */ /* 0x000fe20003f0f070 */
[----:B------:R-:W-:Y:S01]  /*36b0*/  IMAD.MOV.U32 R152, RZ, RZ, RZ ;  /* 0x000000ffff987224 */ /* 0x000fe200078e00ff */
        /* <DEDUP_REMOVED lines=68> */
[----:B------:R-:W2:Y:S04]  /*3b00*/  LDL R0, [R1+0x8] ;  /* 0x0000080001007983 */ /* 0x000ea80000100800 */
[----:B--2---:R-:W0:Y:S02]  /*3b10*/  SHFL.IDX PT, R0, R0, RZ, 0x1f ;  /* 0x00001fff00007589 */ /* 0x004e2400000e0000 */
        /* <DEDUP_REMOVED lines=28> */
.L_x_4210:
        /* <DEDUP_REMOVED lines=12> */
.L_x_4339:
[----:B------:R-:W-:Y:S05]  /*3da0*/  @!P0 BRA `(.L_x_4212) ;  /* 0x0000000000048947 */ /* 0x000fea0003800000 */
[----:B------:R-:W-:Y:S01]  /*3db0*/  BPT.TRAP 0x1 ;  /* 0x000000040000795c */ /* 0x000fe20000300000 */
.L_x_4212:
[----:B------:R-:W-:Y:S01]  /*3dc0*/  IMAD.U32 R7, RZ, RZ, UR36 ;  /* 0x00000024ff077e24 */ /* 0x000fe2000f8e00ff */
[----:B------:R-:W-:-:S04]  /*3dd0*/  SHF.L.U32 R4, R2, 0x1f, RZ ;  /* 0x0000001f02047819 */ /* 0x000fc800000006ff */
[----:B------:R-:W-:-:S04]  /*3de0*/  LEA R7, R7, UR41, 0x3 ;  /* 0x0000002907077c11 */ /* 0x000fc8000f8e18ff */
[----:B------:R1:W2:Y:S01]  /*3df0*/  SYNCS.PHASECHK.TRANS64.TRYWAIT P1, [R7+URZ+0x38830], R4 ;  /* 0x03883004070075a7 */ /* 0x0002a2000802017f */
[----:B------:R-:W-:Y:S05]  /*3e00*/  @!P0 BRA `(.L_x_4213) ;  /* 0x0000000000048947 */ /* 0x000fea0003800000 */
[----:B------:R-:W-:Y:S01]  /*3e10*/  BPT.TRAP 0x1 ;  /* 0x000000040000795c */ /* 0x000fe20000300000 */
.L_x_4213:
[----:B--2---:R-:W-:Y:S05]  /*3e20*/  @P1 BRA `(.L_x_4214) ;  /* 0x0000000000081947 */ /* 0x004fea0003800000 */
[----:B------:R-:W2:Y:S02]  /*3e30*/  SYNCS.PHASECHK.TRANS64.TRYWAIT P1, [R7+URZ+0x38830], R4 ;  /* 0x03883004070075a7 */ /* 0x000ea4000802017f */
[----:B--2---:R-:W-:Y:S05]  /*3e40*/  @!P1 BRA `(.L_x_4215) ;  /* 0x0000010800e49947 */ /* 0x004fea0003800000 */
.L_x_4214:
        /* <DEDUP_REMOVED lines=15> */
[----:B------:R-:W-:Y:S01]  /*3f40*/  UMOV UR15, 0x40000040 ;  /* 0x40000040000f7882 */ /* 0x000fe20000000000 */
[----:B------:R-:W-:-:S02]  /*3f50*/  UMOV UR13, 0x40000040 ;  /* 0x40000040000d7882 */ /* 0x000fc40000000000 */
[----:B------:R-:W-:Y:S02]  /*3f60*/  ULEA UR6, UR36, UR6, 0x9 ;  /* 0x0000000624067291 */ /* 0x000fe4000f8e483f */
[----:B------:R-:W-:Y:S02]  /*3f70*/  ULOP3.LUT UR4, UR4, 0x10000, URZ, 0xfc, !UPT ;  /* 0x0001000004047892 */ /* 0x000fe4000f8efc3f */
[----:B------:R-:W-:Y:S02]  /*3f80*/  UIADD3 UR10, UR6, 0x2, URZ ;  /* 0x00000002060a7890 */ /* 0x000fe4000fffe03f */
[----:B------:R-:W-:Y:S02]  /*3f90*/  UIADD3 UR8, UR4, 0x2, URZ ;  /* 0x0000000204087890 */ /* 0x000fe4000fffe03f */
[----:B------:R-:W-:Y:S02]  /*3fa0*/  UIADD3 UR14, UR6, 0x4, URZ ;  /* 0x00000004060e7890 */ /* 0x000fe4000fffe03f */
[----:B------:R-:W-:-:S02]  /*3fb0*/  UIADD3 UR12, UR4, 0x4, URZ ;  /* 0x00000004040c7890 */ /* 0x000fc4000fffe03f */
[----:B------:R-:W-:Y:S01]  /*3fc0*/  HGMMA.64x64x16.F32.BF16 R24, gdesc[UR4], RZ, !UPT, gsb0 ;  /* 0x00e00000041879f0 */ /* 0x000fe2000c0018ff */
[----:B------:R-:W-:Y:S02]  /*3fd0*/  UIADD3 UR18, UR6, 0x6, URZ ;  /* 0x0000000606127890 */ /* 0x000fe4000fffe03f */
        /* <DEDUP_REMOVED lines=13> */
[----:B------:R-:W0:Y:S02]  /*40b0*/  SYNCS.PHASECHK.TRANS64.TRYWAIT P1, [UR41+0x38810], R3 ;  /* 0x03881003ff0075a7 */ /* 0x000e240008020169 */
[----:B0-----:R-:W-:Y:S05]  /*40c0*/  @!P1 BRA `(.L_x_4216) ;  /* 0x0000010800589947 */ /* 0x001fea0003800000 */
.L_x_4340:
[----:B------:R-:W-:Y:S05]  /*40d0*/  @!P0 BRA `(.L_x_4217) ;  /* 0x0000000000048947 */ /* 0x000fea0003800000 */
[----:B------:R-:W-:Y:S01]  /*40e0*/  BPT.TRAP 0x1 ;  /* 0x000000040000795c */ /* 0x000fe20000300000 */
.L_x_4217:
[----:B------:R3:W4:Y:S01]  /*40f0*/  SYNCS.PHASECHK.TRANS64.TRYWAIT P1, [R7+URZ+0x38850], R4 ;  /* 0x03885004070075a7 */ /* 0x000722000802017f */
[----:B------:R-:W-:Y:S05]  /*4100*/  @!P0 BRA `(.L_x_4218) ;  /* 0x0000000000048947 */ /* 0x000fea0003800000 */
[----:B------:R-:W-:Y:S01]  /*4110*/  BPT.TRAP 0x1 ;  /* 0x000000040000795c */ /* 0x000fe20000300000 */
.L_x_4218:
[----:B----4-:R-:W-:Y:S05]  /*4120*/  @P1 BRA `(.L_x_4219) ;  /* 0x0000000000081947 */ /* 0x010fea0003800000 */
[----:B------:R-:W4:Y:S02]  /*4130*/  SYNCS.PHASECHK.TRANS64.TRYWAIT P1, [R7+URZ+0x38850], R4 ;  /* 0x03885004070075a7 */ /* 0x000f24000802017f */
[----:B----4-:R-:W-:Y:S05]  /*4140*/  @!P1 BRA `(.L_x_4220) ;  /* 0x0000010800509947 */ /* 0x010fea0003800000 */
.L_x_4219:
[----:B------:R-:W-:Y:S01]  /*4150*/  UIADD3 UR4, UR41, 0x400, URZ ;  /* 0x0000040029047890 */ /* 0x000fe2000fffe03f */
[----:B------:R-:W-:Y:S01]  /*4160*/  WARPGROUP.ARRIVE ;  /* 0x00000000000079c5 */ /* 0x000fe20000000000 */
[----:B------:R-:W-:-:S05]  /*4170*/  UIADD3 UR5, UR41, 0x26400, URZ ;  /* 0x0002640029057890 */ /* 0x000fca000fffe03f */
[----:B0-----:R-:W0:Y:S01]  /*4180*/  S2R R3, SR_TID.X ;  /* 0x0000000000037919 */ /* 0x001e220000002100 */
[----:B------:R-:W-:Y:S02]  /*4190*/  USHF.R.U32.HI UR4, URZ, 0x4, UR4 ;  /* 0x000000043f047899 */ /* 0x000fe40008011604 */
[----:B------:R-:W-:Y:S02]  /*41a0*/  USHF.R.U32.HI UR5, URZ, 0x4, UR5 ;  /* 0x000000043f057899 */ /* 0x000fe40008011605 */
[----:B------:R-:W-:Y:S02]  /*41b0*/  ULOP3.LUT UR4, UR4, 0x3fff, URZ, 0xc0, !UPT ;  /* 0x00003fff04047892 */ /* 0x000fe4000f8ec03f */
[----:B------:R-:W-:Y:S02]  /*41c0*/  ULOP3.LUT UR5, UR5, 0x3fff, URZ, 0xc0, !UPT ;  /* 0x00003fff05057892 */ /* 0x000fe4000f8ec03f */
[----:B------:R-:W-:Y:S02]  /*41d0*/  ULOP3.LUT UR4, UR4, 0x10000, URZ, 0xfc, !UPT ;  /* 0x0001000004047892 */ /* 0x000fe4000f8efc3f */
[----:B------:R-:W-:-:S02]  /*41e0*/  ULOP3.LUT UR6, UR5, 0x10000, URZ, 0xfc, !UPT ;  /* 0x0001000005067892 */ /* 0x000fc4000f8efc3f */
[----:B------:R-:W-:Y:S01]  /*41f0*/  ULEA UR5, UR36, UR4, 0xc ;  /* 0x0000000424057291 */ /* 0x000fe2000f8e603f */
[----:B------:R-:W-:Y:S01]  /*4200*/  UMOV UR21, 0x40000040 ;  /* 0x4000004000157882 */ /* 0x000fe20000000000 */
[----:B------:R-:W-:Y:S01]  /*4210*/  UMOV UR23, 0x40000040 ;  /* 0x4000004000177882 */ /* 0x000fe20000000000 */
[----:B------:R-:W-:Y:S02]  /*4220*/  UIADD3 UR14, UR6, 0x800, URZ ;  /* 0x00000800060e7890 */ /* 0x000fe4000fffe03f */
[----:B------:R-:W-:Y:S02]  /*4230*/  UMOV UR20, UR6 ;  /* 0x0000000600147c82 */ /* 0x000fe40008000000 */
[----:B------:R-:W-:Y:S01]  /*4240*/  UMOV UR22, UR5 ;  /* 0x0000000500167c82 */ /* 0x000fe20008000000 */
[----:B------:R-:W-:Y:S01]  /*4250*/  UIADD3 UR15, UR5, 0x800, URZ ;  /* 0x00000800050f7890 */ /* 0x000fe2000fffe03f */
[----:B------:R-:W-:Y:S01]  /*4260*/  HGMMA.64x64x16.F32.BF16 R24, gdesc[UR20], R24, gsb0 ;  /* 0x00e00000141879f0 */ /* 0x000fe20008001818 */
[----:B------:R-:W-:-:S02]  /*4270*/  UIADD3 UR20, UR6, 0x2, URZ ;  /* 0x0000000206147890 */ /* 0x000fc4000fffe03f */
[----:B------:R-:W-:Y:S01]  /*4280*/  UIADD3 UR22, UR5, 0x2, URZ ;  /* 0x0000000205167890 */ /* 0x000fe2000fffe03f */
[----:B------:R-:W-:Y:S01]  /*4290*/  UMOV UR21, 0x40000040 ;  /* 0x4000004000157882 */ /* 0x000fe20000000000 */
[----:B------:R-:W-:Y:S01]  /*42a0*/  UMOV UR23, 0x40000040 ;  /* 0x4000004000177882 */ /* 0x000fe20000000000 */
[----:B0-----:R-:W-:-:S06]  /*42b0*/  SHF.R.U32.HI R3, RZ, 0x7, R3 ;  /* 0x00000007ff037819 */ /* 0x001fcc0000011603 */
[----:B------:R-:W0:Y:S02]  /*42c0*/  SHFL.IDX PT, R3, R3, RZ, 0x1f ;  /* 0x00001fff03037589 */ /* 0x000e2400000e0000 */
[----:B0-----:R-:W-:-:S13]  /*42d0*/  R2UR UR7, R3 ;  /* 0x00000000030772ca */ /* 0x001fda00000e0000 */
[----:B------:R-:W-:-:S03]  /*42e0*/  UISETP.GT.AND UP0, UPT, UR7, 0x7f, UPT ;  /* 0x0000007f0700788c */ /* 0x000fc6000bf04270 */
[----:B------:R-:W-:Y:S01]  /*42f0*/  UMOV UR7, 0x4 ;  /* 0x0000000400077882 */ /* 0x000fe20000000000 */
[----:B------:R-:W-:Y:S02]  /*4300*/  USEL UR11, URZ, 0x2, !UP0 ;  /* 0x000000023f0b7887 */ /* 0x000fe4000c000000 */
[----:B------:R-:W-:Y:S02]  /*4310*/  USEL UR10, UR7, 0x2, UP0 ;  /* 0x00000002070a7887 */ /* 0x000fe40008000000 */
[----:B------:R-:W-:Y:S01]  /*4320*/  USEL UR7, UR7, 0x6, !UP0 ;  /* 0x0000000607077887 */ /* 0x000fe2000c000000 */
[----:B------:R-:W-:Y:S02]  /*4330*/  WARPGROUP.DEPBAR.LE gsb0, 0x0 ;  /* 0x00008000000079c5 */ /* 0x000fe40000010000 */
[----:B------:R-:W-:-:S06]  /*4340*/  WARPGROUP.ARRIVE ;  /* 0x00000000000079c5 */ /* 0x000fcc0000000000 */
[----:B------:R-:W-:Y:S01]  /*4350*/  HGMMA.64x64x16.F32.BF16 R24, gdesc[UR20], R24, gsb0 ;  /* 0x00e00000141879f0 */ /* 0x000fe20008001818 */
[----:B------:R-:W-:Y:S02]  /*4360*/  UIADD3 UR20, UR6, 0x4, URZ ;  /* 0x0000000406147890 */ /* 0x000fe4000fffe03f */
[----:B------:R-:W-:Y:S01]  /*4370*/  UIADD3 UR22, UR5, 0x4, URZ ;  /* 0x0000000405167890 */ /* 0x000fe2000fffe03f */
[----:B------:R-:W-:Y:S01]  /*4380*/  UMOV UR21, 0x40000040 ;  /* 0x4000004000157882 */ /* 0x000fe20000000000 */
[----:B------:R-:W-:Y:S01]  /*4390*/  UMOV UR23, 0x40000040 ;  /* 0x4000004000177882 */ /* 0x000fe20000000000 */
        /* <DEDUP_REMOVED lines=94> */
[----:B------:R-:W-:Y:S02]  /*4980*/  UIADD3 UR20, UR11, UR14, URZ ;  /* 0x0000000e0b147290 */ /* 0x000fe4000fffe03f */
[----:B------:R-:W-:Y:S01]  /*4990*/  UIADD3 UR22, UR11, UR15, URZ ;  /* 0x0000000f0b167290 */ /* 0x000fe2000fffe03f */
        /* <DEDUP_REMOVED lines=16> */
[----:B------:R-:W-:Y:S01]  /*4aa0*/  UMOV UR14, 0x28 ;  /* 0x00000028000e7882 */ /* 0x000fe20000000000 */
[----:B------:R-:W-:Y:S01]  /*4ab0*/  UMOV UR15, 0xa00 ;  /* 0x00000a00000f7882 */ /* 0x000fe20000000000 */
[----:B------:R-:W-:Y:S02]  /*4ac0*/  USEL UR14, UR14, 0x26, UP0 ;  /* 0x000000260e0e7887 */ /* 0x000fe40008000000 */
[----:B------:R-:W-:-:S02]  /*4ad0*/  USEL UR15, UR15, 0x980, UP0 ;  /* 0x000009800f0f7887 */ /* 0x000fc40008000000 */
[----:B------:R-:W-:Y:S02]  /*4ae0*/  ULOP3.LUT UR14, UR14, 0x6, URZ, 0xc0, !UPT ;  /* 0x000000060e0e7892 */ /* 0x000fe4000f8ec03f */
[----:B------:R-:W-:Y:S01]  /*4af0*/  ULOP3.LUT UR15, UR15, 0xa00, URZ, 0xc0, !UPT ;  /* 0x00000a000f0f7892 */ /* 0x000fe2000f8ec03f */
[----:B------:R-:W-:Y:S02]  /*4b00*/  WARPGROUP.DEPBAR.LE gsb0, 0x0 ;  /* 0x00008000000079c5 */ /* 0x000fe40000010000 */
[----:B------:R-:W-:-:S06]  /*4b10*/  WARPGROUP.ARRIVE ;  /* 0x00000000000079c5 */ /* 0x000fcc0000000000 */
[----:B------:R-:W-:Y:S01]  /*4b20*/  HGMMA.64x64x16.F32.BF16 R24, gdesc[UR20], R24, gsb0 ;  /* 0x00e00000141879f0 */ /* 0x000fe20008001818 */
[----:B------:R-:W-:Y:S02]  /*4b30*/  UIADD3 UR20, UR14, UR15, UR6 ;  /* 0x0000000f0e147290 */ /* 0x000fe4000fffe006 */
[----:B------:R-:W-:Y:S01]  /*4b40*/  UIADD3 UR22, UR14, UR15, UR5 ;  /* 0x0000000f0e167290 */ /* 0x000fe2000fffe005 */
[----:B------:R-:W-:Y:S01]  /*4b50*/  UMOV UR21, 0x40000040 ;  /* 0x4000004000157882 */ /* 0x000fe20000000000 */
[----:B------:R-:W-:Y:S01]  /*4b60*/  UMOV UR23, 0x40000040 ;  /* 0x4000004000177882 */ /* 0x000fe20000000000 */
[----:B------:R-:W-:Y:S02]  /*4b70*/  UIADD3 UR14, UR6, 0xa00, URZ ;  /* 0x00000a00060e7890 */ /* 0x000fe4000fffe03f */
[----:B------:R-:W-:Y:S01]  /*4b80*/  UIADD3 UR15, UR5, 0xa00, URZ ;  /* 0x00000a00050f7890 */ /* 0x000fe2000fffe03f */
        /* <DEDUP_REMOVED lines=86> */
[----:B------:R-:W-:Y:S02]  /*50f0*/  UMOV UR10, 0x1000 ;  /* 0x00001000000a7882 */ /* 0x000fe40000000000 */
[----:B------:R-:W-:-:S04]  /*5100*/  USEL UR10, UR10, 0xf80, UP0 ;  /* 0x00000f800a0a7887 */ /* 0x000fc80008000000 */
[----:B------:R-:W-:Y:S01]  /*5110*/  ULOP3.LUT UR10, UR10, 0x1e00, URZ, 0xc0, !UPT ;  /* 0x00001e000a0a7892 */ /* 0x000fe2000f8ec03f */
        /* <DEDUP_REMOVED lines=17> */
[----:B------:R-:W-:Y:S02]  /*5230*/  WARPGROUP.DEPBAR.LE gsb0, 0x0 ;  /* 0x00008000000079c5 */ /* 0x000fe40000010000 */
[----:B------:R-:W-:-:S06]  /*5240*/  WARPGROUP.ARRIVE ;  /* 0x00000000000079c5 */ /* 0x000fcc0000000000 */
[----:B------:R-:W-:Y:S03]  /*5250*/  HGMMA.64x64x16.F32.BF16 R24, gdesc[UR20], R24, gsb0 ;  /* 0x00e00000141879f0 */ /* 0x000fe60008001818 */
[----:B------:R-:W-:Y:S02]  /*5260*/  WARPGROUP.DEPBAR.LE gsb0, 0x0 ;  /* 0x00008000000079c5 */ /* 0x000fe40000010000 */
[----:B------:R-:W-:Y:S05]  /*5270*/  @!P0 BRA `(.L_x_4221) ;  /* 0x0000000000048947 */ /* 0x000fea0003800000 */
[----:B------:R-:W-:Y:S01]  /*5280*/  BPT.TRAP 0x1 ;  /* 0x000000040000795c */ /* 0x000fe20000300000 */
.L_x_4221:
[----:B------:R-:W5:Y:S01]  /*5290*/  LDL R3, [R1+0x14] ;  /* 0x0000140001037983 */ /* 0x000f620000100800 */
[----:B------:R-:W-:Y:S01]  /*52a0*/  IMAD R153, R23, -0x40, R153 ;  /* 0xffffffc017997824 */ /* 0x000fe200078e0299 */
[----:B------:R-:W-:Y:S01]  /*52b0*/  ULDC UR18, c[0x0][0xa80] ;  /* 0x0002a00000127ab9 */ /* 0x000fe20000000800 */
[----:B------:R-:W-:Y:S01]  /*52c0*/  R2UR UR5, R7 ;  /* 0x00000000070572ca */ /* 0x000fe200000e0000 */
[----:B------:R-:W-:Y:S01]  /*52d0*/  ULOP3.LUT UR43, UR43, 0x2000000, URZ, 0xfc, !UPT ;  /* 0x020000002b2b7892 */ /* 0x000fe2000f8efc3f */
[----:B------:R-:W-:Y:S01]  /*52e0*/  UMOV UR11, 0x40000040 ;  /* 0x40000040000b7882 */ /* 0x000fe20000000000 */
[----:B------:R-:W-:Y:S02]  /*52f0*/  UMOV UR15, 0x40000040 ;  /* 0x40000040000f7882 */ /* 0x000fe40000000000 */
[----:B------:R-:W-:-:S04]  /*5300*/  ULEA UR10, UR36, UR43, 0xc ;  /* 0x0000002b240a7291 */ /* 0x000fc8000f8e603f */
[----:B------:R-:W-:-:S04]  /*5310*/  UIADD3 UR14, UR10, 0x80, URZ ;  /* 0x000000800a0e7890 */ /* 0x000fc8000fffe03f */
[----:B------:R-:W-:-:S04]  /*5320*/  UIADD3 UR5, UR5, 0x38840, URZ ;  /* 0x0003884005057890 */ /* 0x000fc8000fffe03f */
[----:B------:R-:W-:-:S09]  /*5330*/  UPRMT UR5, UR40, 0x654, UR5 ;  /* 0x0000065428057896 */ /* 0x000fd20008000005 */
[----:B------:R-:W-:Y:S01]  /*5340*/  SYNCS.ARRIVE.TRANS64.RED.A1T0 RZ, [UR5], RZ ;  /* 0x000000ffffff79a7 */ /* 0x000fe20008100405 */
[----:B------:R-:W-:Y:S01]  /*5350*/  BAR.SYNC.DEFER_BLOCKING 0xf, 0x100 ;  /* 0x03c4000000007b1d */ /* 0x000fe20000010000 */
[----:B-----5:R-:W-:-:S04]  /*5360*/  IADD3 R153, -R3, 0x40, R153 ;  /* 0x0000004003997810 */ /* 0x020fc80007ffe199 */
        /* <DEDUP_REMOVED lines=10> */
[----:B-1234-:R-:W-:Y:S02]  /*5410*/  FMNMX.FTZ R4, R28, R3, !PT ;  /* 0x000000031c047209 */ /* 0x01efe40007810000 */
        /* <DEDUP_REMOVED lines=45> */
[----:B------:R-:W-:Y:S02]  /*56f0*/  FMNMX.FTZ R3, R26, R27, !PT ;  /* 0x0000001b1a037209 */ /* 0x000fe40007810000 */
[----:B------:R-:W-:Y:S02]  /*5700*/  FMNMX.FTZ R5, R53, R4, !PT ;  /* 0x0000000435057209 */ /* 0x000fe40007810000 */
[----:B------:R-:W-:Y:S02]  /*5710*/  FSEL R46, R46, -INF , P1 ;  /* 0xff8000002e2e7808 */ /* 0x000fe40000800000 */
[----:B------:R-:W-:Y:S01]  /*5720*/  FSEL R47, R47, -INF , P6 ;  /* 0xff8000002f2f7808 */ /* 0x000fe20003000000 */
[----:B------:R-:W0:Y:S01]  /*5730*/  SHFL.BFLY PT, R4, R5, 0x2, 0x1f ;  /* 0x0c401f0005047f89 */ /* 0x000e2200000e0000 */
[----:B------:R-:W-:-:S02]  /*5740*/  FSEL R50, R50, -INF , P5 ;  /* 0xff80000032327808 */ /* 0x000fc40002800000 */
[----:B------:R-:W-:Y:S02]  /*5750*/  FSEL R51, R51, -INF , P4 ;  /* 0xff80000033337808 */ /* 0x000fe40002000000 */
        /* <DEDUP_REMOVED lines=34> */
[----:B------:R-:W1:Y:S01]  /*5980*/  MUFU.EX2 R25, R25 ;  /* 0x0000001900197308 */ /* 0x000e620000000800 */
[--C-:B------:R-:W-:Y:S01]  /*5990*/  FFMA.FTZ R44, R44, UR18, -R8.reuse ;  /* 0x000000122c2c7c23 */ /* 0x100fe20008010808 */
[--C-:B------:R-:W-:Y:S01]  /*59a0*/  FFMA.FTZ R45, R45, UR18, -R8.reuse ;  /* 0x000000122d2d7c23 */ /* 0x100fe20008010808 */
[--C-:B------:R-:W-:Y:S01]  /*59b0*/  FFMA.FTZ R48, R48, UR18, -R8.reuse ;  /* 0x0000001230307c23 */ /* 0x100fe20008010808 */
[--C-:B------:R-:W-:Y:S01]  /*59c0*/  FFMA.FTZ R49, R49, UR18, -R8.reuse ;  /* 0x0000001231317c23 */ /* 0x100fe20008010808 */
[--C-:B------:R-:W-:Y:S01]  /*59d0*/  FFMA.FTZ R52, R52, UR18, -R8.reuse ;  /* 0x0000001234347c23 */ /* 0x100fe20008010808 */
[----:B------:R-:W-:-:S02]  /*59e0*/  FFMA.FTZ R8, R53, UR18, -R8 ;  /* 0x0000001235087c23 */ /* 0x000fc40008010808 */
[----:B------:R-:W-:Y:S08]  /*59f0*/  MUFU.EX2 R28, R28 ;  /* 0x0000001c001c7308 */ /* 0x000ff00000000800 */
[----:B------:R-:W2:Y:S01]  /*5a00*/  MUFU.EX2 R29, R29 ;  /* 0x0000001d001d7308 */ /* 0x000ea20000000800 */
[----:B-1----:R-:W-:Y:S01]  /*5a10*/  FADD.FTZ R11, R24, R25 ;  /* 0x00000019180b7221 */ /* 0x002fe20000010000 */
[----:B------:R-:W-:-:S02]  /*5a20*/  F2FP.BF16.F32.PACK_AB R152, R25, R24 ;  /* 0x000000181998723e */ /* 0x000fc400000010ff */
[----:B0-----:R-:W-:-:S04]  /*5a30*/  FMNMX.FTZ R3, R6, R3, !PT ;  /* 0x0000000306037209 */ /* 0x001fc80007810000 */
[----:B------:R-:W-:Y:S01]  /*5a40*/  MUFU.EX2 R32, R32 ;  /* 0x0000002000207308 */ /* 0x000fe20000000800 */
[----:B------:R-:W0:Y:S07]  /*5a50*/  SHFL.BFLY PT, R6, R3, 0x1, 0x1f ;  /* 0x0c201f0003067f89 */ /* 0x000e2e00000e0000 */
[----:B------:R-:W1:Y:S01]  /*5a60*/  MUFU.EX2 R33, R33 ;  /* 0x0000002100217308 */ /* 0x000e620000000800 */
[----:B--2---:R-:W-:-:S07]  /*5a70*/  F2FP.BF16.F32.PACK_AB R154, R29, R28 ;  /* 0x0000001c1d9a723e */ /* 0x004fce00000010ff */
[----:B------:R-:W2:Y:S08]  /*5a80*/  MUFU.EX2 R36, R36 ;  /* 0x0000002400247308 */ /* 0x000eb00000000800 */
[----:B------:R-:W-:Y:S01]  /*5a90*/  MUFU.EX2 R9, R8 ;  /* 0x0000000800097308 */ /* 0x000fe20000000800 */
[----:B-1----:R-:W-:Y:S02]  /*5aa0*/  F2FP.BF16.F32.PACK_AB R156, R33, R32 ;  /* 0x00000020219c723e */ /* 0x002fe400000010ff */
[----:B0-----:R-:W-:Y:S01]  /*5ab0*/  FMNMX.FTZ R5, R3, R6, !PT ;  /* 0x0000000603057209 */ /* 0x001fe20007810000 */
[----:B------:R-:W-:-:S03]  /*5ac0*/  FADD.FTZ R6, R28, R11 ;  /* 0x0000000b1c067221 */ /* 0x000fc60000010000 */
[C---:B------:R-:W-:Y:S01]  /*5ad0*/  FSETP.NEU.FTZ.AND P1, PT, R5.reuse, -INF , PT ;  /* 0xff8000000500780b */ /* 0x040fe20003f3d000 */
[----:B------:R-:W-:Y:S01]  /*5ae0*/  FMUL.FTZ R3, R5, UR18 ;  /* 0x0000001205037c20 */ /* 0x000fe20008410000 */
[----:B------:R-:W0:Y:S01]  /*5af0*/  MUFU.EX2 R37, R37 ;  /* 0x0000002500257308 */ /* 0x000e220000000800 */
[----:B------:R-:W-:-:S03]  /*5b00*/  FADD.FTZ R11, R29, R6 ;  /* 0x000000061d0b7221 */ /* 0x000fc60000010000 */
[----:B------:R-:W-:Y:S01]  /*5b10*/  FSEL R3, R3, RZ, P1 ;  /* 0x000000ff03037208 */ /* 0x000fe20000800000 */
[----:B------:R-:W-:-:S03]  /*5b20*/  FADD.FTZ R6, R32, R11 ;  /* 0x0000000b20067221 */ /* 0x000fc60000010000 */
[----:B------:R-:W1:Y:S01]  /*5b30*/  MUFU.EX2 R40, R40 ;  /* 0x0000002800287308 */ /* 0x000e620000000800 */
        /* <DEDUP_REMOVED lines=12> */
[----:B------:R-:W-:Y:S01]  /*5c00*/  FADD.FTZ R11, R33, R6 ;  /* 0x00000006210b7221 */ /* 0x000fe20000010000 */
[--C-:B------:R-:W-:Y:S01]  /*5c10*/  FFMA.FTZ R47, R47, UR18, -R3.reuse ;  /* 0x000000122f2f7c23 */ /* 0x100fe20008010803 */
[----:B------:R-:W-:Y:S01]  /*5c20*/  FFMA.FTZ R50, R50, UR18, -R3 ;  /* 0x0000001232327c23 */ /* 0x000fe20008010803 */
[----:B------:R-:W3:Y:S01]  /*5c30*/  MUFU.EX2 R27, R27 ;  /* 0x0000001b001b7308 */ /* 0x000ee20000000800 */
[----:B--2---:R-:W-:Y:S01]  /*5c40*/  FADD.FTZ R6, R36, R11 ;  /* 0x0000000b24067221 */ /* 0x004fe20000010000 */
[--C-:B------:R-:W-:Y:S01]  /*5c50*/  FFMA.FTZ R51, R51, UR18, -R3.reuse ;  /* 0x0000001233337c23 */ /* 0x100fe20008010803 */
[--C-:B------:R-:W-:Y:S01]  /*5c60*/  FFMA.FTZ R54, R54, UR18, -R3.reuse ;  /* 0x0000001236367c23 */ /* 0x100fe20008010803 */
[----:B------:R-:W-:Y:S01]  /*5c70*/  FFMA.FTZ R3, R55, UR18, -R3 ;  /* 0x0000001237037c23 */ /* 0x000fe20008010803 */
[C---:B0-----:R-:W-:Y:S01]  /*5c80*/  FADD.FTZ R11, R37.reuse, R6 ;  /* 0x00000006250b7221 */ /* 0x041fe20000010000 */
[----:B------:R-:W-:-:S02]  /*5c90*/  F2FP.BF16.F32.PACK_AB R158, R37, R36 ;  /* 0x00000024259e723e */ /* 0x000fc400000010ff */
[----:B------:R-:W0:Y:S01]  /*5ca0*/  MUFU.EX2 R30, R30 ;  /* 0x0000001e001e7308 */ /* 0x000e220000000800 */
[----:B-1----:R-:W-:-:S07]  /*5cb0*/  FADD.FTZ R6, R40, R11 ;  /* 0x0000000b28067221 */ /* 0x002fce0000010000 */
[----:B------:R-:W1:Y:S01]  /*5cc0*/  MUFU.EX2 R31, R31 ;  /* 0x0000001f001f7308 */ /* 0x000e620000000800 */
[----:B---3--:R-:W-:Y:S01]  /*5cd0*/  FADD.FTZ R13, R26, R27 ;  /* 0x0000001b1a0d7221 */ /* 0x008fe20000010000 */
[----:B------:R-:W-:-:S06]  /*5ce0*/  F2FP.BF16.F32.PACK_AB R153, R27, R26 ;  /* 0x0000001a1b99723e */ /* 0x000fcc00000010ff */
[----:B------:R-:W2:Y:S01]  /*5cf0*/  MUFU.EX2 R34, R34 ;  /* 0x0000002200227308 */ /* 0x000ea20000000800 */
[----:B0-----:R-:W-:-:S07]  /*5d00*/  FADD.FTZ R8, R30, R13 ;  /* 0x0000000d1e087221 */ /* 0x001fce0000010000 */
[----:B------:R-:W0:Y:S01]  /*5d10*/  MUFU.EX2 R35, R35 ;  /* 0x0000002300237308 */ /* 0x000e220000000800 */
[C---:B-1----:R-:W-:Y:S01]  /*5d20*/  FADD.FTZ R13, R31.reuse, R8 ;  /* 0x000000081f0d7221 */ /* 0x042fe20000010000 */
[----:B------:R-:W-:-:S05]  /*5d30*/  F2FP.BF16.F32.PACK_AB R155, R31, R30 ;  /* 0x0000001e1f9b723e */ /* 0x000fca00000010ff */
[----:B------:R1:W-:Y:S01]  /*5d40*/  STSM.16.M88.4 [R184+0x36400], R152 ;  /* 0x03640098b8007844 */ /* 0x0003e20000000200 */
[----:B------:R-:W3:Y:S01]  /*5d50*/  MUFU.EX2 R38, R38 ;  /* 0x0000002600267308 */ /* 0x000ee20000000800 */
[----:B--2---:R-:W-:-:S07]  /*5d60*/  FADD.FTZ R8, R34, R13 ;  /* 0x0000000d22087221 */ /* 0x004fce0000010000 */
[----:B------:R-:W2:Y:S01]  /*5d70*/  MUFU.EX2 R39, R39 ;  /* 0x0000002700277308 */ /* 0x000ea20000000800 */
[C---:B0-----:R-:W-:Y:S01]  /*5d80*/  FADD.FTZ R13, R35.reuse, R8 ;  /* 0x00000008230d7221 */ /* 0x041fe20000010000 */
[----:B------:R-:W-:-:S06]  /*5d90*/  F2FP.BF16.F32.PACK_AB R157, R35, R34 ;  /* 0x00000022239d723e */ /* 0x000fcc00000010ff */
[----:B------:R-:W0:Y:S01]  /*5da0*/  MUFU.EX2 R42, R42 ;  /* 0x0000002a002a7308 */ /* 0x000e220000000800 */
[----:B---3--:R-:W-:-:S07]  /*5db0*/  FADD.FTZ R8, R38, R13 ;  /* 0x0000000d26087221 */ /* 0x008fce0000010000 */
[----:B------:R-:W3:Y:S01]  /*5dc0*/  MUFU.EX2 R41, R41 ;  /* 0x0000002900297308 */ /* 0x000ee20000000800 */
[C---:B--2---:R-:W-:Y:S01]  /*5dd0*/  FADD.FTZ R13, R39.reuse, R8 ;  /* 0x00000008270d7221 */ /* 0x044fe20000010000 */
[----:B------:R-:W-:-:S05]  /*5de0*/  F2FP.BF16.F32.PACK_AB R159, R39, R38 ;  /* 0x00000026279f723e */ /* 0x000fca00000010ff */
[----:B------:R1:W-:Y:S01]  /*5df0*/  STSM.16.M88.4 [R187], R156 ;  /* 0x0000009cbb007844 */ /* 0x0003e20000000200 */
[----:B------:R-:W2:Y:S01]  /*5e00*/  MUFU.EX2 R43, R43 ;  /* 0x0000002b002b7308 */ /* 0x000ea20000000800 */
[----:B0-----:R-:W-:-:S07]  /*5e10*/  FADD.FTZ R8, R42, R13 ;  /* 0x0000000d2a087221 */ /* 0x001fce0000010000 */
[----:B------:R-:W0:Y:S01]  /*5e20*/  MUFU.EX2 R44, R44 ;  /* 0x0000002c002c7308 */ /* 0x000e220000000800 */
[C---:B---3--:R-:W-:Y:S01]  /*5e30*/  FADD.FTZ R11, R41.reuse, R6 ;  /* 0x00000006290b7221 */ /* 0x048fe20000010000 */
[----:B------:R-:W-:-:S06]  /*5e40*/  F2FP.BF16.F32.PACK_AB R160, R41, R40 ;  /* 0x0000002829a0723e */ /* 0x000fcc00000010ff */
[----:B------:R-:W3:Y:S01]  /*5e50*/  MUFU.EX2 R46, R46 ;  /* 0x0000002e002e7308 */ /* 0x000ee20000000800 */
[C---:B--2---:R-:W-:Y:S01]  /*5e60*/  FADD.FTZ R13, R43.reuse, R8 ;  /* 0x000000082b0d7221 */ /* 0x044fe20000010000 */
[----:B------:R-:W-:-:S06]  /*5e70*/  F2FP.BF16.F32.PACK_AB R161, R43, R42 ;  /* 0x0000002a2ba1723e */ /* 0x000fcc00000010ff */
[----:B------:R-:W2:Y:S01]  /*5e80*/  MUFU.EX2 R45, R45 ;  /* 0x0000002d002d7308 */ /* 0x000ea20000000800 */
[----:B0-----:R-:W-:-:S07]  /*5e90*/  FADD.FTZ R6, R44, R11 ;  /* 0x0000000b2c067221 */ /* 0x001fce0000010000 */
[----:B------:R-:W0:Y:S01]  /*5ea0*/  MUFU.EX2 R47, R47 ;  /* 0x0000002f002f7308 */ /* 0x000e220000000800 */
[----:B---3--:R-:W-:-:S07]  /*5eb0*/  FADD.FTZ R8, R46, R13 ;  /* 0x0000000d2e087221 */ /* 0x008fce0000010000 */
[----:B------:R-:W3:Y:S01]  /*5ec0*/  MUFU.EX2 R48, R48 ;  /* 0x0000003000307308 */ /* 0x000ee20000000800 */
[C---:B--2---:R-:W-:Y:S01]  /*5ed0*/  FADD.FTZ R11, R45.reuse, R6 ;  /* 0x000000062d0b7221 */ /* 0x044fe20000010000 */
[----:B------:R-:W-:-:S06]  /*5ee0*/  F2FP.BF16.F32.PACK_AB R162, R45, R44 ;  /* 0x0000002c2da2723e */ /* 0x000fcc00000010ff */
[----:B------:R-:W2:Y:S01]  /*5ef0*/  MUFU.EX2 R50, R50 ;  /* 0x0000003200327308 */ /* 0x000ea20000000800 */
[C---:B0-----:R-:W-:Y:S01]  /*5f00*/  FADD.FTZ R13, R47.reuse, R8 ;  /* 0x000000082f0d7221 */ /* 0x041fe20000010000 */
[----:B------:R-:W-:-:S05]  /*5f10*/  F2FP.BF16.F32.PACK_AB R163, R47, R46 ;  /* 0x0000002e2fa3723e */ /* 0x000fca00000010ff */
[----:B------:R1:W-:Y:S01]  /*5f20*/  STSM.16.M88.4 [R185], R160 ;  /* 0x000000a0b9007844 */ /* 0x0003e20000000200 */
[----:B------:R-:W0:Y:S01]  /*5f30*/  MUFU.EX2 R49, R49 ;  /* 0x0000003100317308 */ /* 0x000e220000000800 */
[----:B---3--:R-:W-:-:S07]  /*5f40*/  FADD.FTZ R6, R48, R11 ;  /* 0x0000000b30067221 */ /* 0x008fce0000010000 */
[----:B------:R-:W3:Y:S01]  /*5f50*/  MUFU.EX2 R51, R51 ;  /* 0x0000003300337308 */ /* 0x000ee20000000800 */
[----:B--2---:R-:W-:-:S07]  /*5f60*/  FADD.FTZ R8, R50, R13 ;  /* 0x0000000d32087221 */ /* 0x004fce0000010000 */
[----:B------:R-:W2:Y:S01]  /*5f70*/  MUFU.EX2 R52, R52 ;  /* 0x0000003400347308 */ /* 0x000ea20000000800 */
[C---:B0-----:R-:W-:Y:S01]  /*5f80*/  FADD.FTZ R11, R49.reuse, R6 ;  /* 0x00000006310b7221 */ /* 0x041fe20000010000 */
[----:B------:R-:W-:-:S06]  /*5f90*/  F2FP.BF16.F32.PACK_AB R164, R49, R48 ;  /* 0x0000003031a4723e */ /* 0x000fcc00000010ff */
[----:B------:R-:W0:Y:S01]  /*5fa0*/  MUFU.EX2 R54, R54 ;  /* 0x0000003600367308 */ /* 0x000e220000000800 */
[C---:B---3--:R-:W-:Y:S01]  /*5fb0*/  FADD.FTZ R13, R51.reuse, R8 ;  /* 0x00000008330d7221 */ /* 0x048fe20000010000 */
[----:B------:R-:W-:-:S06]  /*5fc0*/  F2FP.BF16.F32.PACK_AB R165, R51, R50 ;  /* 0x0000003233a5723e */ /* 0x000fcc00000010ff */
[----:B------:R3:W4:Y:S01]  /*5fd0*/  MUFU.EX2 R167, R3 ;  /* 0x0000000300a77308 */ /* 0x0007220000000800 */
[----:B--2---:R-:W-:Y:S01]  /*5fe0*/  FADD.FTZ R6, R52, R11 ;  /* 0x0000000b34067221 */ /* 0x004fe20000010000 */
[C---:B------:R-:W-:Y:S01]  /*5ff0*/  F2FP.BF16.F32.PACK_AB R166, R9.reuse, R52 ;  /* 0x0000003409a6723e */ /* 0x040fe200000010ff */
[----:B0-----:R-:W-:Y:S02]  /*6000*/  FADD.FTZ R8, R54, R13 ;  /* 0x0000000d36087221 */ /* 0x001fe40000010000 */
[----:B---3--:R-:W-:Y:S02]  /*6010*/  FADD.FTZ R3, R9, R6 ;  /* 0x0000000609037221 */ /* 0x008fe40000010000 */
[C---:B----4-:R-:W-:Y:S01]  /*6020*/  FADD.FTZ R6, R167.reuse, R8 ;  /* 0x00000008a7067221 */ /* 0x050fe20000010000 */
[----:B------:R-:W-:-:S05]  /*6030*/  F2FP.BF16.F32.PACK_AB R167, R167, R54 ;  /* 0x00000036a7a7723e */ /* 0x000fca00000010ff */
[----:B------:R1:W-:Y:S01]  /*6040*/  STSM.16.M88.4 [R186], R164 ;  /* 0x000000a4ba007844 */ /* 0x0003e20000000200 */
[----:B------:R-:W-:-:S06]  /*6050*/  WARPGROUP.ARRIVE ;  /* 0x00000000000079c5 */ /* 0x000fcc0000000000 */
[----:B------:R-:W-:Y:S01]  /*6060*/  HGMMA.64x256x16.F32.BF16 R24, R152, gdesc[UR8].tnspB, RZ, !UPT, gsb0 ;  /* 0x43e0000898187df0 */ /* 0x000fe2000c0018ff */
[----:B------:R-:W-:Y:S02]  /*6070*/  UMOV UR11, 0x40000040 ;  /* 0x40000040000b7882 */ /* 0x000fe40000000000 */
        /* <DEDUP_REMOVED lines=10> */
[----:B------:R-:W-:Y:S03]  /*6120*/  HGMMA.64x256x16.F32.BF16 R24, R160, gdesc[UR12].tnspB, R24, gsb0 ;  /* 0x43e0000ca0187df0 */ /* 0x000fe60008001818 */
        /* <DEDUP_REMOVED lines=9> */
[----:B-1----:R-:W-:Y:S05]  /*61c0*/  @!P0 BRA `(.L_x_4222) ;  /* 0x0000000000048947 */ /* 0x002fea0003800000 */
[----:B------:R-:W-:Y:S01]  /*61d0*/  BPT.TRAP 0x1 ;  /* 0x000000040000795c */ /* 0x000fe20000300000 */
.L_x_4222:
[----:B------:R-:W-:Y:S01]  /*61e0*/  R2UR UR5, R7 ;  /* 0x00000000070572ca */ /* 0x000fe200000e0000 */
[----:B------:R-:W-:-:S05]  /*61f0*/  VIADD R7, R23, 0xfffffffe ;  /* 0xfffffffe17077836 */ /* 0x000fca0000000000 */
[----:B------:R-:W-:-:S07]  /*6200*/  ISETP.GE.AND P1, PT, R7, R18, PT ;  /* 0x000000120700720c */ /* 0x000fce0003f26270 */
[----:B------:R-:W-:-:S04]  /*6210*/  UIADD3 UR5, UR5, 0x38860, URZ ;  /* 0x0003886005057890 */ /* 0x000fc8000fffe03f */
[----:B------:R-:W-:-:S09]  /*6220*/  UPRMT UR5, UR40, 0x654, UR5 ;  /* 0x0000065428057896 */ /* 0x000fd20008000005 */
[----:B------:R-:W-:Y:S01]  /*6230*/  SYNCS.ARRIVE.TRANS64.RED.A1T0 RZ, [UR5], RZ ;  /* 0x000000ffffff79a7 */ /* 0x000fe20008100405 */
[----:B------:R-:W-:Y:S05]  /*6240*/  @!P1 BRA `(.L_x_4223) ;  /* 0x0000002800809947 */ /* 0x000fea0003800000 */
[----:B------:R-:W-:Y:S01]  /*6250*/  IMAD.MOV.U32 R8, RZ, RZ, R5 ;  /* 0x000000ffff087224 */ /* 0x000fe200078e0005 */
[----:B------:R-:W-:Y:S01]  /*6260*/  UMOV UR7, UR36 ;  /* 0x0000002400077c82 */ /* 0x000fe20008000000 */
[----:B------:R-:W-:-:S07]  /*6270*/  IMAD.MOV.U32 R9, RZ, RZ, R4 ;  /* 0x000000ffff097224 */ /* 0x000fce00078e0004 */
.L_x_4234:
[----:B------:R-:W-:Y:S01]  /*6280*/  UIADD3 UR36, UR7, 0x1, URZ ;  /* 0x0000000107247890 */ /* 0x000fe2000fffe03f */
[C---:B------:R-:W-:Y:S01]  /*6290*/  ISETP.GT.AND P1, PT, R7.reuse, R18, PT ;  /* 0x000000120700720c */ /* 0x040fe20003f24270 */
[----:B------:R-:W-:Y:S02]  /*62a0*/  VIADD R7, R7, 0xffffffff ;  /* 0xffffffff07077836 */ /* 0x000fe40000000000 */
[----:B------:R-:W-:-:S04]  /*62b0*/  UISETP.NE.AND UP0, UPT, UR36, 0x2, UPT ;  /* 0x000000022400788c */ /* 0x000fc8000bf05270 */
[----:B------:R-:W-:Y:S02]  /*62c0*/  USEL UR5, URZ, 0x1, UP0 ;  /* 0x000000013f057887 */ /* 0x000fe40008000000 */
[----:B------:R-:W-:-:S04]  /*62d0*/  USEL UR36, UR36, URZ, UP0 ;  /* 0x0000003f24247287 */ /* 0x000fc80008000000 */
[----:B------:R-:W-:Y:S01]  /*62e0*/  LOP3.LUT R2, R2, UR5, RZ, 0x3c, !PT ;  /* 0x0000000502027c12 */ /* 0x000fe2000f8e3cff */
[----:B------:R-:W-:Y:S07]  /*62f0*/  @!P0 BRA `(.L_x_4224) ;  /* 0x0000000000048947 */ /* 0x000fee0003800000 */
[----:B------:R-:W-:Y:S01]  /*6300*/  BPT.TRAP 0x1 ;  /* 0x000000040000795c */ /* 0x000fe20000300000 */
.L_x_4224:
[----:B------:R-:W-:Y:S01]  /*6310*/  ULEA UR5, UR36, UR41, 0x3 ;  /* 0x0000002924057291 */ /* 0x000fe2000f8e183f */
[----:B------:R-:W-:-:S08]  /*6320*/  SHF.L.U32 R4, R2, 0x1f, RZ ;  /* 0x0000001f02047819 */ /* 0x000fd000000006ff */
[----:B------:R0:W1:Y:S01]  /*6330*/  SYNCS.PHASECHK.TRANS64.TRYWAIT P2, [UR5+0x38830], R4 ;  /* 0x03883004ff0075a7 */ /* 0x0000620008040145 */
[----:B------:R-:W-:Y:S05]  /*6340*/  @!P0 BRA `(.L_x_4225) ;  /* 0x0000000000048947 */ /* 0x000fea0003800000 */
[----:B------:R-:W-:Y:S01]  /*6350*/  BPT.TRAP 0x1 ;  /* 0x000000040000795c */ /* 0x000fe20000300000 */
.L_x_4225:
[----:B-1----:R-:W-:Y:S05]  /*6360*/  @P2 BRA `(.L_x_4226) ;  /* 0x0000000000082947 */ /* 0x002fea0003800000 */
[----:B------:R-:W1:Y:S02]  /*6370*/  SYNCS.PHASECHK.TRANS64.TRYWAIT P2, [UR5+0x38830], R4 ;  /* 0x03883004ff0075a7 */ /* 0x000e640008040145 */
[----:B-1----:R-:W-:Y:S05]  /*6380*/  @!P2 BRA `(.L_x_4227) ;  /* 0x000000e400d4a947 */ /* 0x002fea0003800000 */
.L_x_4226:
        /* <DEDUP_REMOVED lines=28> */
.L_x_4228:
[----:B------:R2:W3:Y:S01]  /*6550*/  SYNCS.PHASECHK.TRANS64.TRYWAIT P2, [UR5+0x38850], R4 ;  /* 0x03885004ff0075a7 */ /* 0x0004e20008040145 */
[----:B------:R-:W-:Y:S05]  /*6560*/  @!P0 BRA `(.L_x_4229) ;  /* 0x0000000000048947 */ /* 0x000fea0003800000 */
[----:B------:R-:W-:Y:S01]  /*6570*/  BPT.TRAP 0x1 ;  /* 0x000000040000795c */ /* 0x000fe20000300000 */
.L_x_4229:
[----:B---3--:R-:W-:Y:S05]  /*6580*/  @P2 BRA `(.L_x_4230) ;  /* 0x0000000000082947 */ /* 0x008fea0003800000 */
[----:B------:R-:W3:Y:S02]  /*6590*/  SYNCS.PHASECHK.TRANS64.TRYWAIT P2, [UR5+0x38850], R4 ;  /* 0x03885004ff0075a7 */ /* 0x000ee40008040145 */
[----:B---3--:R-:W-:Y:S05]  /*65a0*/  @!P2 BRA `(.L_x_4231) ;  /* 0x000000e40064a947 */ /* 0x008fea0003800000 */
.L_x_4230:
[----:B------:R-:W-:Y:S01]  /*65b0*/  UIADD3 UR10, UR41, 0x26400, URZ ;  /* 0x00026400290a7890 */ /* 0x000fe2000fffe03f */
[----:B------:R-:W-:Y:S01]  /*65c0*/  WARPGROUP.ARRIVE ;  /* 0x00000000000079c5 */ /* 0x000fe20000000000 */
[----:B------:R-:W-:-:S05]  /*65d0*/  UIADD3 UR15, UR6, 0x2, URZ ;  /* 0x00000002060f7890 */ /* 0x000fca000fffe03f */
[----:B-1----:R-:W1:Y:S01]  /*65e0*/  S2R R5, SR_TID.X ;  /* 0x0000000000057919 */ /* 0x002e620000002100 */
[----:B------:R-:W-:Y:S02]  /*65f0*/  USHF.R.U32.HI UR10, URZ, 0x4, UR10 ;  /* 0x000000043f0a7899 */ /* 0x000fe4000801160a */
[----:B------:R-:W-:Y:S02]  /*6600*/  UIADD3 UR11, UR6, 0x6, URZ ;  /* 0x00000006060b7890 */ /* 0x000fe4000fffe03f */
[----:B------:R-:W-:Y:S02]  /*6610*/  ULOP3.LUT UR18, UR10, 0x3fff, URZ, 0xc0, !UPT ;  /* 0x00003fff0a127892 */ /* 0x000fe4000f8ec03f */
[----:B------:R-:W-:Y:S02]  /*6620*/  UIADD3 UR14, UR6, 0x4, URZ ;  /* 0x00000004060e7890 */ /* 0x000fe4000fffe03f */
[----:B------:R-:W-:Y:S02]  /*6630*/  ULEA UR10, UR36, UR4, 0xc ;  /* 0x00000004240a7291 */ /* 0x000fe4000f8e603f */
[----:B------:R-:W-:Y:S01]  /*6640*/  ULOP3.LUT UR6, UR18, 0x10000, URZ, 0xfc, !UPT ;  /* 0x0001000012067892 */ /* 0x000fe2000f8efc3f */
[----:B------:R-:W-:Y:S01]  /*6650*/  UMOV UR23, 0x40000040 ;  /* 0x4000004000177882 */ /* 0x000fe20000000000 */
[----:B------:R-:W-:Y:S01]  /*6660*/  UMOV UR21, 0x40000040 ;  /* 0x4000004000157882 */ /* 0x000fe20000000000 */
[----:B------:R-:W-:-:S02]  /*6670*/  UIADD3 UR18, UR10, 0x800, URZ ;  /* 0x000008000a127890 */ /* 0x000fc4000fffe03f */
[----:B------:R-:W-:Y:S02]  /*6680*/  UMOV UR22, UR10 ;  /* 0x0000000a00167c82 */ /* 0x000fe40008000000 */
[----:B------:R-:W-:Y:S01]  /*6690*/  UMOV UR20, UR6 ;  /* 0x0000000600147c82 */ /* 0x000fe20008000000 */
[----:B------:R-:W-:Y:S01]  /*66a0*/  UIADD3 UR19, UR6, 0x800, URZ ;  /* 0x0000080006137890 */ /* 0x000fe2000fffe03f */
[----:B------:R-:W-:Y:S01]  /*66b0*/  HGMMA.64x64x16.F32.BF16 R152, gdesc[UR20], R152, gsb0 ;  /* 0x00e00000149879f0 */ /* 0x000fe20008001898 */
[----:B------:R-:W-:Y:S01]  /*66c0*/  UIADD3 UR22, UR10, 0x2, URZ ;  /* 0x000000020a167890 */ /* 0x000fe2000fffe03f */
[----:B------:R-:W-:Y:S01]  /*66d0*/  UMOV UR20, UR15 ;  /* 0x0000000f00147c82 */ /* 0x000fe20008000000 */
[----:B------:R-:W-:Y:S01]  /*66e0*/  UMOV UR21, 0x40000040 ;  /* 0x4000004000157882 */ /* 0x000fe20000000000 */
[----:B------:R-:W-:Y:S01]  /*66f0*/  UMOV UR23, 0x40000040 ;  /* 0x4000004000177882 */ /* 0x000fe20000000000 */
[----:B-1----:R-:W-:-:S05]  /*6700*/  SHF.R.U32.HI R5, RZ, 0x7, R5 ;  /* 0x00000007ff057819 */ /* 0x002fca0000011605 */
[----:B0-2---:R-:W0:Y:S01]  /*6710*/  SHFL.IDX PT, R4, R5, RZ, 0x1f ;  /* 0x00001fff05047589 */ /* 0x005e2200000e0000 */
[----:B------:R-:W-:Y:S02]  /*6720*/  WARPGROUP.DEPBAR.LE gsb0, 0x0 ;  /* 0x00008000000079c5 */ /* 0x000fe40000010000 */
[----:B------:R-:W-:-:S06]  /*6730*/  WARPGROUP.ARRIVE ;  /* 0x00000000000079c5 */ /* 0x000fcc0000000000 */
[----:B------:R-:W-:Y:S01]  /*6740*/  HGMMA.64x64x16.F32.BF16 R152, gdesc[UR20], R152, gsb0 ;  /* 0x00e00000149879f0 */ /* 0x000fe20008001898 */
[----:B------:R-:W-:Y:S01]  /*6750*/  UIADD3 UR22, UR10, 0x4, URZ ;  /* 0x000000040a167890 */ /* 0x000fe2000fffe03f */
[----:B------:R-:W-:Y:S01]  /*6760*/  UMOV UR20, UR14 ;  /* 0x0000000e00147c82 */ /* 0x000fe20008000000 */
[----:B------:R-:W-:Y:S01]  /*6770*/  UMOV UR21, 0x40000040 ;  /* 0x4000004000157882 */ /* 0x000fe20000000000 */
[----:B------:R-:W-:Y:S01]  /*6780*/  UMOV UR23, 0x40000040 ;  /* 0x4000004000177882 */ /* 0x000fe20000000000 */
[----:B------:R-:W-:Y:S02]  /*6790*/  WARPGROUP.DEPBAR.LE gsb0, 0x0 ;  /* 0x00008000000079c5 */ /* 0x000fe40000010000 */
[----:B------:R-:W-:-:S06]  /*67a0*/  WARPGROUP.ARRIVE ;  /* 0x00000000000079c5 */ /* 0x000fcc0000000000 */
[----:B------:R-:W-:Y:S01]  /*67b0*/  HGMMA.64x64x16.F32.BF16 R152, gdesc[UR20], R152, gsb0 ;  /* 0x00e00000149879f0 */ /* 0x000fe20008001898 */
[----:B------:R-:W-:Y:S01]  /*67c0*/  UIADD3 UR22, UR10, 0x6, URZ ;  /* 0x000000060a167890 */ /* 0x000fe2000fffe03f */
[----:B------:R-:W-:Y:S01]  /*67d0*/  UMOV UR20, UR11 ;  /* 0x0000000b00147c82 */ /* 0x000fe20008000000 */
[----:B------:R-:W-:Y:S01]  /*67e0*/  UMOV UR21, 0x40000040 ;  /* 0x4000004000157882 */ /* 0x000fe20000000000 */
[----:B------:R-:W-:Y:S01]  /*67f0*/  UMOV UR23, 0x40000040 ;  /* 0x4000004000177882 */ /* 0x000fe20000000000 */
        /* <DEDUP_REMOVED lines=238> */
.L_x_4232:
[----:B------:R-:W-:Y:S01]  /*76e0*/  FMNMX.FTZ R4, R152, R9, !PT ;  /* 0x0000000998047209 */ /* 0x000fe20007810000 */
[----:B------:R-:W-:Y:S01]  /*76f0*/  ULDC UR18, c[0x0][0xa80] ;  /* 0x0002a00000127ab9 */ /* 0x000fe20000000800 */
[----:B------:R-:W-:Y:S01]  /*7700*/  ISETP.NE.AND P2, PT, R19, RZ, PT ;  /* 0x000000ff1300720c */ /* 0x000fe20003f45270 */
[----:B------:R-:W-:Y:S01]  /*7710*/  UIADD3 UR10, UR5, 0x38840, URZ ;  /* 0x00038840050a7890 */ /* 0x000fe2000fffe03f */
[----:B------:R-:W-:Y:S01]  /*7720*/  FMNMX.FTZ R4, R153, R4, !PT ;  /* 0x0000000499047209 */ /* 0x000fe20007810000 */
[----:B------:R-:W-:Y:S01]  /*7730*/  IMAD.U32 R13, RZ, RZ, UR7 ;  /* 0x00000007ff0d7e24 */ /* 0x000fe2000f8e00ff */
[----:B------:R-:W-:Y:S01]  /*7740*/  UMOV UR11, 0x40000040 ;  /* 0x40000040000b7882 */ /* 0x000fe20000000000 */
[----:B------:R-:W-:Y:S01]  /*7750*/  UPRMT UR10, UR40, 0x654, UR10 ;  /* 0x00000654280a7896 */ /* 0x000fe2000800000a */
[----:B------:R-:W-:Y:S01]  /*7760*/  FMNMX.FTZ R4, R156, R4, !PT ;  /* 0x000000049c047209 */ /* 0x000fe20007810000 */
[----:B------:R-:W-:-:S03]  /*7770*/  UMOV UR15, 0x40000040 ;  /* 0x40000040000f7882 */ /* 0x000fc60000000000 */
[----:B------:R-:W-:-:S03]  /*7780*/  FMNMX.FTZ R4, R157, R4, !PT ;  /* 0x000000049d047209 */ /* 0x000fc60007810000 */
[----:B------:R-:W-:Y:S01]  /*7790*/  @!P2 IMAD R13, R13, 0x40, R17 ;  /* 0x000000400d0da824 */ /* 0x000fe200078e0211 */
[----:B------:R-:W-:Y:S01]  /*77a0*/  FMNMX.FTZ R4, R160, R4, !PT ;  /* 0x00000004a0047209 */ /* 0x000fe20007810000 */
[----:B------:R-:W-:Y:S01]  /*77b0*/  SYNCS.ARRIVE.TRANS64.RED.A1T0 RZ, [UR10], RZ ;  /* 0x000000ffffff79a7 */ /* 0x000fe2000810040a */
[----:B------:R-:W-:Y:S02]  /*77c0*/  ULEA UR10, UR36, UR43, 0xc ;  /* 0x0000002b240a7291 */ /* 0x000fe4000f8e603f */
[----:B------:R-:W-:Y:S02]  /*77d0*/  FMNMX.FTZ R4, R161, R4, !PT ;  /* 0x00000004a1047209 */ /* 0x000fe40007810000 */
[----:B------:R-:W-:Y:S01]  /*77e0*/  @!P2 LEA R13, R13, UR41, 0x2 ;  /* 0x000000290d0dac11 */ /* 0x000fe2000f8e10ff */
[----:B------:R-:W-:Y:S01]  /*77f0*/  UIADD3 UR14, UR10, 0x80, URZ ;  /* 0x000000800a0e7890 */ /* 0x000fe2000fffe03f */
        /* <DEDUP_REMOVED lines=32> */
[----:B------:R-:W-:Y:S01]  /*7a00*/  FMNMX.FTZ R5, R154, R8, !PT ;  /* 0x000000089a057209 */ /* 0x000fe20007810000 */
[----:B------:R-:W-:Y:S01]  /*7a10*/  FMUL.FTZ R9, R9, UR18 ;  /* 0x0000001209097c20 */ /* 0x000fe20008410000 */
        /* <DEDUP_REMOVED lines=9> */
[----:B------:R-:W2:Y:S01]  /*7ab0*/  MUFU.EX2 R156, R156 ;  /* 0x0000009c009c7308 */ /* 0x000ea20000000800 */
[----:B0-----:R-:W-:Y:S01]  /*7ac0*/  FFMA.FTZ R3, R9, R3, R152 ;  /* 0x0000000309037223 */ /* 0x001fe20000010098 */
[----:B------:R-:W-:Y:S01]  /*7ad0*/  FMNMX.FTZ R5, R167, R5, !PT ;  /* 0x00000005a7057209 */ /* 0x000fe20007810000 */
[----:B------:R-:W-:Y:S01]  /*7ae0*/  @!P2 STS [R13+0x38400], R9 ;  /* 0x038400090d00a388 */ /* 0x000fe20000000800 */
[-C--:B------:R-:W-:Y:S01]  /*7af0*/  FMUL.FTZ R24, R24, R9.reuse ;  /* 0x0000000918187220 */ /* 0x080fe20000410000 */
[----:B------:R-:W-:Y:S01]  /*7b00*/  FMUL.FTZ R25, R25, R9 ;  /* 0x0000000919197220 */ /* 0x000fe20000410000 */
[----:B------:R-:W-:Y:S01]  /*7b10*/  FMNMX.FTZ R5, R170, R5, !PT ;  /* 0x00000005aa057209 */ /* 0x000fe20007810000 */
[----:B------:R-:W-:Y:S01]  /*7b20*/  FMUL.FTZ R28, R28, R9 ;  /* 0x000000091c1c7220 */ /* 0x000fe20000410000 */
[----:B------:R-:W0:Y:S01]  /*7b30*/  MUFU.EX2 R157, R157 ;  /* 0x0000009d009d7308 */ /* 0x000e220000000800 */
[C---:B-1----:R-:W-:Y:S01]  /*7b40*/  F2FP.BF16.F32.PACK_AB R188, R153.reuse, R152 ;  /* 0x0000009899bc723e */ /* 0x042fe200000010ff */
[----:B------:R-:W-:Y:S01]  /*7b50*/  FADD.FTZ R3, R153, R3 ;  /* 0x0000000399037221 */ /* 0x000fe20000010000 */
[----:B------:R-:W-:Y:S01]  /*7b60*/  FMNMX.FTZ R5, R171, R5, !PT ;  /* 0x00000005ab057209 */ /* 0x000fe20007810000 */
[-C--:B------:R-:W-:Y:S01]  /*7b70*/  FMUL.FTZ R29, R29, R9.reuse ;  /* 0x000000091d1d7220 */ /* 0x080fe20000410000 */
[-C--:B------:R-:W-:Y:S01]  /*7b80*/  FMUL.FTZ R32, R32, R9.reuse ;  /* 0x0000000920207220 */ /* 0x080fe20000410000 */
[----:B------:R-:W-:Y:S01]  /*7b90*/  FMUL.FTZ R33, R33, R9 ;  /* 0x0000000921217220 */ /* 0x000fe20000410000 */
[----:B------:R-:W-:Y:S01]  /*7ba0*/  FMNMX.FTZ R5, R174, R5, !PT ;  /* 0x00000005ae057209 */ /* 0x000fe20007810000 */
[----:B------:R-:W1:Y:S01]  /*7bb0*/  MUFU.EX2 R152, R160 ;  /* 0x000000a000987308 */ /* 0x000e620000000800 */
[----:B--2---:R-:W-:Y:S01]  /*7bc0*/  FADD.FTZ R3, R156, R3 ;  /* 0x000000039c037221 */ /* 0x004fe20000010000 */
[----:B------:R-:W-:Y:S01]  /*7bd0*/  FMUL.FTZ R36, R36, R9 ;  /* 0x0000000924247220 */ /* 0x000fe20000410000 */
[----:B------:R-:W-:Y:S01]  /*7be0*/  FMNMX.FTZ R5, R175, R5, !PT ;  /* 0x00000005af057209 */ /* 0x000fe20007810000 */
[-C--:B------:R-:W-:Y:S01]  /*7bf0*/  FMUL.FTZ R37, R37, R9.reuse ;  /* 0x0000000925257220 */ /* 0x080fe20000410000 */
[-C--:B------:R-:W-:Y:S01]  /*7c00*/  FMUL.FTZ R40, R40, R9.reuse ;  /* 0x0000000928287220 */ /* 0x080fe20000410000 */
[----:B------:R-:W-:Y:S01]  /*7c10*/  FMUL.FTZ R41, R41, R9 ;  /* 0x0000000929297220 */ /* 0x000fe20000410000 */
[----:B------:R-:W-:Y:S01]  /*7c20*/  FMNMX.FTZ R5, R178, R5, !PT ;  /* 0x00000005b2057209 */ /* 0x000fe20007810000 */
[----:B------:R-:W2:Y:S01]  /*7c30*/  MUFU.EX2 R161, R161 ;  /* 0x000000a100a17308 */ /* 0x000ea20000000800 */
[C---:B0-----:R-:W-:Y:S01]  /*7c40*/  FADD.FTZ R3, R157.reuse, R3 ;  /* 0x000000039d037221 */ /* 0x041fe20000010000 */
[----:B------:R-:W-:Y:S01]  /*7c50*/  F2FP.BF16.F32.PACK_AB R190, R157, R156 ;  /* 0x0000009c9dbe723e */ /* 0x000fe200000010ff */
[----:B------:R-:W-:Y:S01]  /*7c60*/  FMUL.FTZ R44, R44, R9 ;  /* 0x000000092c2c7220 */ /* 0x000fe20000410000 */
[----:B------:R-:W-:Y:S01]  /*7c70*/  FMNMX.FTZ R5, R179, R5, !PT ;  /* 0x00000005b3057209 */ /* 0x000fe20007810000 */
[-C--:B------:R-:W-:Y:S01]  /*7c80*/  FMUL.FTZ R45, R45, R9.reuse ;  /* 0x000000092d2d7220 */ /* 0x080fe20000410000 */
[-C--:B------:R-:W-:Y:S01]  /*7c90*/  FMUL.FTZ R48, R48, R9.reuse ;  /* 0x0000000930307220 */ /* 0x080fe20000410000 */
[----:B------:R-:W-:Y:S01]  /*7ca0*/  FMUL.FTZ R49, R49, R9 ;  /* 0x0000000931317220 */ /* 0x000fe20000410000 */
[----:B------:R-:W-:Y:S01]  /*7cb0*/  FMNMX.FTZ R5, R182, R5, !PT ;  /* 0x00000005b6057209 */ /* 0x000fe20007810000 */
[----:B------:R-:W0:Y:S01]  /*7cc0*/  MUFU.EX2 R164, R164 ;  /* 0x000000a400a47308 */ /* 0x000e220000000800 */
[----:B-1----:R-:W-:Y:S01]  /*7cd0*/  FADD.FTZ R3, R152, R3 ;  /* 0x0000000398037221 */ /* 0x002fe20000010000 */
[----:B------:R-:W-:Y:S01]  /*7ce0*/  FMUL.FTZ R52, R52, R9 ;  /* 0x0000000934347220 */ /* 0x000fe20000410000 */
[----:B------:R-:W-:Y:S01]  /*7cf0*/  FMNMX.FTZ R5, R183, R5, !PT ;  /* 0x00000005b7057209 */ /* 0x000fe20007810000 */
[-C--:B------:R-:W-:Y:S01]  /*7d00*/  FMUL.FTZ R53, R53, R9.reuse ;  /* 0x0000000935357220 */ /* 0x080fe20000410000 */
[-C--:B------:R-:W-:Y:S01]  /*7d10*/  FMUL.FTZ R56, R56, R9.reuse ;  /* 0x0000000938387220 */ /* 0x080fe20000410000 */
[-C--:B------:R-:W-:Y:S01]  /*7d20*/  FMUL.FTZ R57, R57, R9.reuse ;  /* 0x0000000939397220 */ /* 0x080fe20000410000 */
[-C--:B------:R-:W-:Y:S01]  /*7d30*/  FMUL.FTZ R60, R60, R9.reuse ;  /* 0x000000093c3c7220 */ /* 0x080fe20000410000 */
[----:B------:R-:W1:Y:S01]  /*7d40*/  SHFL.BFLY PT, R10, R5, 0x2, 0x1f ;  /* 0x0c401f00050a7f89 */ /* 0x000e6200000e0000 */
        /* <DEDUP_REMOVED lines=9> */
[----:B0-----:R-:W-:Y:S01]  /*7de0*/  FADD.FTZ R3, R164, R3 ;  /* 0x00000003a4037221 */ /* 0x001fe20000010000 */
[-C--:B------:R-:W-:Y:S01]  /*7df0*/  FMUL.FTZ R72, R72, R9.reuse ;  /* 0x0000000948487220 */ /* 0x080fe20000410000 */
[-C--:B------:R-:W-:Y:S01]  /*7e00*/  FMUL.FTZ R73, R73, R9.reuse ;  /* 0x0000000949497220 */ /* 0x080fe20000410000 */
[-C--:B------:R-:W-:Y:S01]  /*7e10*/  FMUL.FTZ R76, R76, R9.reuse ;  /* 0x000000094c4c7220 */ /* 0x080fe20000410000 */
[-C--:B------:R-:W-:Y:S01]  /*7e20*/  FMUL.FTZ R77, R77, R9.reuse ;  /* 0x000000094d4d7220 */ /* 0x080fe20000410000 */
[-C--:B------:R-:W-:Y:S01]  /*7e30*/  FMUL.FTZ R80, R80, R9.reuse ;  /* 0x0000000950507220 */ /* 0x080fe20000410000 */
[-C--:B------:R-:W-:Y:S01]  /*7e40*/  FMUL.FTZ R81, R81, R9.reuse ;  /* 0x0000000951517220 */ /* 0x080fe20000410000 */
[----:B------:R-:W0:Y:S01]  /*7e50*/  MUFU.EX2 R169, R169 ;  /* 0x000000a900a97308 */ /* 0x000e220000000800 */
[----:B---3--:R-:W-:Y:S01]  /*7e60*/  FADD.FTZ R3, R165, R3 ;  /* 0x00000003a5037221 */ /* 0x008fe20000010000 */
[-C--:B------:R-:W-:Y:S01]  /*7e70*/  FMUL.FTZ R84, R84, R9.reuse ;  /* 0x0000000954547220 */ /* 0x080fe20000410000 */
[-C--:B------:R-:W-:Y:S01]  /*7e80*/  FMUL.FTZ R85, R85, R9.reuse ;  /* 0x0000000955557220 */ /* 0x080fe20000410000 */
[-C--:B------:R-:W-:Y:S01]  /*7e90*/  FMUL.FTZ R88, R88, R9.reuse ;  /* 0x0000000958587220 */ /* 0x080fe20000410000 */
[-C--:B------:R-:W-:Y:S01]  /*7ea0*/  FMUL.FTZ R89, R89, R9.reuse ;  /* 0x0000000959597220 */ /* 0x080fe20000410000 */
[-C--:B------:R-:W-:Y:S01]  /*7eb0*/  FMUL.FTZ R92, R92, R9.reuse ;  /* 0x000000095c5c7220 */ /* 0x080fe20000410000 */
[----:B-1----:R-:W-:Y:S01]  /*7ec0*/  FMNMX.FTZ R5, R5, R10, !PT ;  /* 0x0000000a05057209 */ /* 0x002fe20007810000 */
[----:B------:R-:W-:Y:S01]  /*7ed0*/  MUFU.EX2 R173, R173 ;  /* 0x000000ad00ad7308 */ /* 0x000fe20000000800 */
[----:B--2---:R-:W-:Y:S01]  /*7ee0*/  FADD.FTZ R3, R156, R3 ;  /* 0x000000039c037221 */ /* 0x004fe20000010000 */
[-C--:B------:R-:W-:Y:S01]  /*7ef0*/  FMUL.FTZ R93, R93, R9.reuse ;  /* 0x000000095d5d7220 */ /* 0x080fe20000410000 */
[-C--:B------:R-:W-:Y:S01]  /*7f00*/  FMUL.FTZ R96, R96, R9.reuse ;  /* 0x0000000960607220 */ /* 0x080fe20000410000 */
[----:B------:R-:W1:Y:S01]  /*7f10*/  SHFL.BFLY PT, R10, R5, 0x1, 0x1f ;  /* 0x0c201f00050a7f89 */ /* 0x000e6200000e0000 */
[-C--:B------:R-:W-:Y:S01]  /*7f20*/  FMUL.FTZ R97, R97, R9.reuse ;  /* 0x0000000961617220 */ /* 0x080fe20000410000 */
[-C--:B------:R-:W-:Y:S01]  /*7f30*/  FMUL.FTZ R100, R100, R9.reuse ;  /* 0x0000000964647220 */ /* 0x080fe20000410000 */
[-C--:B------:R-:W-:Y:S01]  /*7f40*/  FMUL.FTZ R101, R101, R9.reuse ;  /* 0x0000000965657220 */ /* 0x080fe20000410000 */
[----:B------:R-:W-:Y:S01]  /*7f50*/  MUFU.EX2 R160, R176 ;  /* 0x000000b000a07308 */ /* 0x000fe20000000800 */
[C---:B0-----:R-:W-:Y:S01]  /*7f60*/  FADD.FTZ R3, R169.reuse, R3 ;  /* 0x00000003a9037221 */ /* 0x041fe20000010000 */
[----:B------:R-:W-:Y:S01]  /*7f70*/  F2FP.BF16.F32.PACK_AB R156, R169, R156 ;  /* 0x0000009ca99c723e */ /* 0x000fe200000010ff */
        /* <DEDUP_REMOVED lines=17> */
[----:B-1----:R-:W-:Y:S01]  /*8090*/  FMNMX.FTZ R5, R5, R10, !PT ;  /* 0x0000000a05057209 */ /* 0x002fe20007810000 */
[-C--:B------:R-:W-:Y:S01]  /*80a0*/  FMUL.FTZ R133, R133, R9.reuse ;  /* 0x0000000985857220 */ /* 0x080fe20000410000 */
[-C--:B------:R-:W-:Y:S01]  /*80b0*/  FMUL.FTZ R136, R136, R9.reuse ;  /* 0x0000000988887220 */ /* 0x080fe20000410000 */
[-C--:B------:R-:W-:Y:S01]  /*80c0*/  FMUL.FTZ R137, R137, R9.reuse ;  /* 0x0000000989897220 */ /* 0x080fe20000410000 */
[----:B------:R-:W-:Y:S01]  /*80d0*/  MUFU.EX2 R181, R181 ;  /* 0x000000b500b57308 */ /* 0x000fe20000000800 */
[C---:B------:R-:W-:Y:S01]  /*80e0*/  FADD.FTZ R8, -R5.reuse, R8 ;  /* 0x0000000805087221 */ /* 0x040fe20000010100 */
[----:B------:R-:W-:Y:S01]  /*80f0*/  FMUL.FTZ R10, R5, UR18 ;  /* 0x00000012050a7c20 */ /* 0x000fe20008410000 */
[-C--:B------:R-:W-:Y:S01]  /*8100*/  FMUL.FTZ R140, R140, R9.reuse ;  /* 0x000000098c8c7220 */ /* 0x080fe20000410000 */
[-C--:B------:R-:W-:Y:S01]  /*8110*/  FMUL.FTZ R141, R141, R9.reuse ;  /* 0x000000098d8d7220 */ /* 0x080fe20000410000 */
        /* <DEDUP_REMOVED lines=17> */
[--C-:B------:R-:W-:Y:S01]  /*8230*/  FFMA.FTZ R182, R182, UR18, -R10.reuse ;  /* 0x00000012b6b67c23 */ /* 0x100fe2000801080a */
[----:B------:R-:W-:Y:S01]  /*8240*/  FFMA.FTZ R10, R183, UR18, -R10 ;  /* 0x00000012b70a7c23 */ /* 0x000fe2000801080a */
[-C--:B------:R-:W-:Y:S01]  /*8250*/  FMUL.FTZ R144, R144, R9.reuse ;  /* 0x0000000990907220 */ /* 0x080fe20000410000 */
[-C--:B------:R-:W-:Y:S01]  /*8260*/  FMUL.FTZ R145, R145, R9.reuse ;  /* 0x0000000991917220 */ /* 0x080fe20000410000 */
[----:B------:R-:W2:Y:S01]  /*8270*/  MUFU.EX2 R154, R154 ;  /* 0x0000009a009a7308 */ /* 0x000ea20000000800 */
[----:B0-----:R-:W-:Y:S01]  /*8280*/  FADD.FTZ R3, R158, R3 ;  /* 0x000000039e037221 */ /* 0x001fe20000010000 */
[----:B------:R-:W-:Y:S01]  /*8290*/  F2FP.BF16.F32.PACK_AB R158, R173, R158 ;  /* 0x0000009ead9e723e */ /* 0x000fe200000010ff */
[-C--:B------:R-:W-:Y:S01]  /*82a0*/  FMUL.FTZ R148, R148, R9.reuse ;  /* 0x0000000994947220 */ /* 0x080fe20000410000 */
[----:B------:R-:W-:Y:S01]  /*82b0*/  FMUL.FTZ R149, R149, R9 ;  /* 0x0000000995957220 */ /* 0x000fe20000410000 */
[----:B------:R-:W-:-:S03]  /*82c0*/  FADD.FTZ R3, R173, R3 ;  /* 0x00000003ad037221 */ /* 0x000fc60000010000 */
[----:B------:R-:W0:Y:S01]  /*82d0*/  MUFU.EX2 R155, R155 ;  /* 0x0000009b009b7308 */ /* 0x000e220000000800 */
[----:B-1----:R1:W-:Y:S01]  /*82e0*/  @!P2 STS [R13+0x38420], R8 ;  /* 0x038420080d00a388 */ /* 0x0023e20000000800 */
[----:B------:R-:W-:Y:S01]  /*82f0*/  FADD.FTZ R3, R160, R3 ;  /* 0x00000003a0037221 */ /* 0x000fe20000010000 */
[----:B------:R-:W-:Y:S01]  /*8300*/  F2FP.BF16.F32.PACK_AB R160, R177, R160 ;  /* 0x000000a0b1a0723e */ /* 0x000fe200000010ff */
[-C--:B------:R-:W-:Y:S01]  /*8310*/  FMUL.FTZ R26, R26, R8.reuse ;  /* 0x000000081a1a7220 */ /* 0x080fe20000410000 */
[-C--:B------:R-:W-:Y:S01]  /*8320*/  FMUL.FTZ R27, R27, R8.reuse ;  /* 0x000000081b1b7220 */ /* 0x080fe20000410000 */
[-C--:B------:R-:W-:Y:S01]  /*8330*/  FMUL.FTZ R30, R30, R8.reuse ;  /* 0x000000081e1e7220 */ /* 0x080fe20000410000 */
[----:B------:R-:W-:Y:S01]  /*8340*/  FMUL.FTZ R31, R31, R8 ;  /* 0x000000081f1f7220 */ /* 0x000fe20000410000 */
[----:B------:R-:W3:Y:S01]  /*8350*/  MUFU.EX2 R191, R11 ;  /* 0x0000000b00bf7308 */ /* 0x000ee20000000800 */
[----:B--2---:R-:W-:Y:S01]  /*8360*/  FFMA.FTZ R12, R8, R6, R154 ;  /* 0x00000006080c7223 */ /* 0x004fe2000001009a */
[-C--:B------:R-:W-:Y:S01]  /*8370*/  FMUL.FTZ R34, R34, R8.reuse ;  /* 0x0000000822227220 */ /* 0x080fe20000410000 */
[-C--:B------:R-:W-:Y:S01]  /*8380*/  FMUL.FTZ R35, R35, R8.reuse ;  /* 0x0000000823237220 */ /* 0x080fe20000410000 */
[-C--:B------:R-:W-:Y:S01]  /*8390*/  FMUL.FTZ R38, R38, R8.reuse ;  /* 0x0000000826267220 */ /* 0x080fe20000410000 */
[-C--:B------:R-:W-:Y:S01]  /*83a0*/  FMUL.FTZ R39, R39, R8.reuse ;  /* 0x0000000827277220 */ /* 0x080fe20000410000 */
[-C--:B------:R-:W-:Y:S01]  /*83b0*/  FMUL.FTZ R42, R42, R8.reuse ;  /* 0x000000082a2a7220 */ /* 0x080fe20000410000 */
[----:B------:R-:W-:Y:S01]  /*83c0*/  FMUL.FTZ R43, R43, R8 ;  /* 0x000000082b2b7220 */ /* 0x000fe20000410000 */
[----:B------:R-:W2:Y:S01]  /*83d0*/  MUFU.EX2 R159, R159 ;  /* 0x0000009f009f7308 */ /* 0x000ea20000000800 */
[C---:B0-----:R-:W-:Y:S01]  /*83e0*/  FADD.FTZ R12, R155.reuse, R12 ;  /* 0x0000000c9b0c7221 */ /* 0x041fe20000010000 */
[----:B------:R-:W-:Y:S01]  /*83f0*/  F2FP.BF16.F32.PACK_AB R189, R155, R154 ;  /* 0x0000009a9bbd723e */ /* 0x000fe200000010ff */
[----:B------:R-:W-:Y:S01]  /*8400*/  FMUL.FTZ R46, R46, R8 ;  /* 0x000000082e2e7220 */ /* 0x000fe20000410000 */
[----:B------:R-:W-:Y:S01]  /*8410*/  F2FP.BF16.F32.PACK_AB R154, R165, R164 ;  /* 0x000000a4a59a723e */ /* 0x000fe200000010ff */
[-C--:B------:R-:W-:Y:S01]  /*8420*/  FMUL.FTZ R47, R47, R8.reuse ;  /* 0x000000082f2f7220 */ /* 0x080fe20000410000 */
[-C--:B------:R-:W-:Y:S01]  /*8430*/  FMUL.FTZ R50, R50, R8.reuse ;  /* 0x0000000832327220 */ /* 0x080fe20000410000 */
[-C--:B------:R-:W-:Y:S01]  /*8440*/  FMUL.FTZ R51, R51, R8.reuse ;  /* 0x0000000833337220 */ /* 0x080fe20000410000 */
[----:B------:R0:W-:Y:S01]  /*8450*/  MUFU.EX2 R6, R162 ;  /* 0x000000a200067308 */ /* 0x0001e20000000800 */
        /* <DEDUP_REMOVED lines=8> */
[C---:B--2---:R-:W-:Y:S01]  /*84e0*/  F2FP.BF16.F32.PACK_AB R191, R159.reuse, R191 ;  /* 0x000000bf9fbf723e */ /* 0x044fe200000010ff */
[----:B------:R-:W-:Y:S01]  /*84f0*/  BAR.SYNC.DEFER_BLOCKING 0xf, 0x100 ;  /* 0x03c4000000007b1d */ /* 0x000fe20000010000 */
[----:B------:R-:W-:Y:S01]  /*8500*/  FADD.FTZ R12, R159, R12 ;  /* 0x0000000c9f0c7221 */ /* 0x000fe20000010000 */
[----:B0-----:R-:W-:Y:S01]  /*8510*/  F2FP.BF16.F32.PACK_AB R162, R181, R180 ;  /* 0x000000b4b5a2723e */ /* 0x001fe200000010ff */
        /* <DEDUP_REMOVED lines=12> */
[----:B---3--:R-:W-:Y:S01]  /*85e0*/  F2FP.BF16.F32.PACK_AB R153, R11, R6 ;  /* 0x000000060b99723e */ /* 0x008fe200000010ff */
        /* <DEDUP_REMOVED lines=14> */
[----:B------:R-:W2:Y:S01]  /*86d0*/  MUFU.EX2 R171, R171 ;  /* 0x000000ab00ab7308 */ /* 0x000ea20000000800 */
        /* <DEDUP_REMOVED lines=16> */
[----:B--2---:R-:W-:Y:S01]  /*87e0*/  F2FP.BF16.F32.PACK_AB R157, R171, R170 ;  /* 0x000000aaab9d723e */ /* 0x004fe200000010ff */
        /* <DEDUP_REMOVED lines=9> */
[----:B------:R1:W-:Y:S01]  /*8880*/  STSM.16.M88.4 [R184+0x36400], R188 ;  /* 0x036400bcb8007844 */ /* 0x0003e20000000200 */
[----:B------:R-:W-:Y:S01]  /*8890*/  FADD.FTZ R12, R6, R12 ;  /* 0x0000000c060c7221 */ /* 0x000fe20000010000 */
[----:B------:R-:W-:-:S02]  /*88a0*/  FADD.FTZ R3, R177, R3 ;  /* 0x00000003b1037221 */ /* 0x000fc40000010000 */
[----:B------:R1:W-:Y:S01]  /*88b0*/  STSM.16.M88.4 [R187], R152 ;  /* 0x00000098bb007844 */ /* 0x0003e20000000200 */
        /* <DEDUP_REMOVED lines=8> */
[----:B------:R-:W-:-:S04]  /*8940*/  FADD.FTZ R12, R167, R12 ;  /* 0x0000000ca70c7221 */ /* 0x000fc80000010000 */
[----:B------:R-:W-:Y:S01]  /*8950*/  FADD.FTZ R12, R170, R12 ;  /* 0x0000000caa0c7221 */ /* 0x000fe20000010000 */
[----:B------:R-:W0:Y:S01]  /*8960*/  MUFU.EX2 R10, R10 ;  /* 0x0000000a000a7308 */ /* 0x000e220000000800 */
[----:B--2---:R-:W-:Y:S02]  /*8970*/  F2FP.BF16.F32.PACK_AB R161, R179, R178 ;  /* 0x000000b2b3a1723e */ /* 0x004fe400000010ff */
[----:B------:R-:W-:-:S04]  /*8980*/  FADD.FTZ R12, R171, R12 ;  /* 0x0000000cab0c7221 */ /* 0x000fc80000010000 */
[----:B------:R-:W-:-:S04]  /*8990*/  FADD.FTZ R12, R174, R12 ;  /* 0x0000000cae0c7221 */ /* 0x000fc80000010000 */
[----:B------:R-:W-:-:S04]  /*89a0*/  FADD.FTZ R175, R175, R12 ;  /* 0x0000000cafaf7221 */ /* 0x000fc80000010000 */
[----:B------:R-:W-:Y:S01]  /*89b0*/  FADD.FTZ R178, R178, R175 ;  /* 0x000000afb2b27221 */ /* 0x000fe20000010000 */
[----:B0-----:R-:W-:-:S03]  /*89c0*/  F2FP.BF16.F32.PACK_AB R163, R10, R182 ;  /* 0x000000b60aa3723e */ /* 0x001fc600000010ff */
[----:B------:R-:W-:Y:S02]  /*89d0*/  FADD.FTZ R179, R179, R178 ;  /* 0x000000b2b3b37221 */ /* 0x000fe40000010000 */
[----:B------:R1:W-:Y:S01]  /*89e0*/  STSM.16.M88.4 [R186], R160 ;  /* 0x000000a0ba007844 */ /* 0x0003e20000000200 */
[----:B------:R-:W-:Y:S01]  /*89f0*/  WARPGROUP.ARRIVE ;  /* 0x00000000000079c5 */ /* 0x000fe20000000000 */
[----:B------:R-:W-:-:S04]  /*8a00*/  FADD.FTZ R179, R182, R179 ;  /* 0x000000b3b6b37221 */ /* 0x000fc80000010000 */
[----:B------:R-:W-:Y:S01]  /*8a10*/  FADD.FTZ R6, R10, R179 ;  /* 0x000000b30a067221 */ /* 0x000fe20000010000 */
[----:B------:R-:W-:Y:S01]  /*8a20*/  HGMMA.64x256x16.F32.BF16 R24, R188, gdesc[UR8].tnspB, R24, gsb0 ;  /* 0x43e00008bc187df0 */ /* 0x000fe20008001818 */
        /* <DEDUP_REMOVED lines=27> */
.L_x_4233:
[----:B------:R-:W-:Y:S01]  /*8be0*/  UIADD3 UR5, UR5, 0x38860, URZ ;  /* 0x0003886005057890 */ /* 0x000fe2000fffe03f */
[----:B------:R-:W-:Y:S01]  /*8bf0*/  IMAD.MOV.U32 R8, RZ, RZ, R5 ;  /* 0x000000ffff087224 */ /* 0x000fe200078e0005 */
[----:B------:R-:W-:Y:S01]  /*8c00*/  UMOV UR7, UR36 ;  /* 0x0000002400077c82 */ /* 0x000fe20008000000 */
[----:B------:R-:W-:Y:S01]  /*8c10*/  IMAD.MOV.U32 R9, RZ, RZ, R4 ;  /* 0x000000ffff097224 */ /* 0x000fe200078e0004 */
[----:B------:R-:W-:-:S09]  /*8c20*/  UPRMT UR5, UR40, 0x654, UR5 ;  /* 0x0000065428057896 */ /* 0x000fd20008000005 */
[----:B------:R-:W-:Y:S01]  /*8c30*/  SYNCS.ARRIVE.TRANS64.RED.A1T0 RZ, [UR5], RZ ;  /* 0x000000ffffff79a7 */ /* 0x000fe20008100405 */
[----:B------:R-:W-:Y:S05]  /*8c40*/  @P1 BRA `(.L_x_4234) ;  /* 0xffffffd4008c1947 */ /* 0x000fea000383ffff */
.L_x_4223:
[----:B------:R-:W0:Y:S01]  /*8c50*/  SHFL.BFLY PT, R0, R3, 0x2, 0x1f ;  /* 0x0c401f0003007f89 */ /* 0x000e2200000e0000 */
[----:B------:R-:W-:Y:S01]  /*8c60*/  IMAD.MOV.U32 R152, RZ, RZ, -0x800000 ;  /* 0xff800000ff987424 */ /* 0x000fe200078e00ff */
[----:B------:R-:W-:Y:S02]  /*8c70*/  UIADD3 UR37, UR37, 0x1, URZ ;  /* 0x0000000125257890 */ /* 0x000fe4000fffe03f */
[----:B------:R-:W1:Y:S01]  /*8c80*/  SHFL.BFLY PT, R7, R6, 0x2, 0x1f ;  /* 0x0c401f0006077f89 */ /* 0x000e6200000e0000 */
[----:B------:R-:W-:Y:S08]  /*8c90*/  BAR.ARV 0x8, 0x100 ;  /* 0x0204000000007b1d */ /* 0x000ff00000002000 */
[----:B------:R-:W-:Y:S01]  /*8ca0*/  BAR.SYNC.DEFER_BLOCKING 0xf, 0x100 ;  /* 0x03c4000000007b1d */ /* 0x000fe20000010000 */
[----:B0-----:R-:W-:Y:S01]  /*8cb0*/  FADD.FTZ R9, R0, R3 ;  /* 0x0000000300097221 */ /* 0x001fe20000010000 */
[----:B------:R-:W-:-:S02]  /*8cc0*/  IMAD.MOV.U32 R3, RZ, RZ, -0x800000 ;  /* 0xff800000ff037424 */ /* 0x000fc400078e00ff */
[----:B-1----:R-:W-:Y:S02]  /*8cd0*/  FADD.FTZ R10, R7, R6 ;  /* 0x00000006070a7221 */ /* 0x002fe40000010000 */
[----:B------:R-:W0:Y:S01]  /*8ce0*/  SHFL.BFLY PT, R0, R9, 0x1, 0x1f ;  /* 0x0c201f0009007f89 */ /* 0x000e2200000e0000 */
[----:B------:R-:W-:Y:S01]  /*8cf0*/  IMAD.U32 R6, RZ, RZ, UR36 ;  /* 0x00000024ff067e24 */ /* 0x000fe2000f8e00ff */
[----:B------:R-:W-:Y:S02]  /*8d00*/  UIADD3 UR36, UR36, 0x1, URZ ;  /* 0x0000000124247890 */ /* 0x000fe4000fffe03f */
[----:B------:R-:W1:Y:S02]  /*8d10*/  SHFL.BFLY PT, R11, R10, 0x1, 0x1f ;  /* 0x0c201f000a0b7f89 */ /* 0x000e6400000e0000 */
[----:B------:R-:W-:-:S04]  /*8d20*/  UISETP.NE.AND UP0, UPT, UR36, 0x2, UPT ;  /* 0x000000022400788c */ /* 0x000fc8000bf05270 */
[----:B------:R-:W-:Y:S02]  /*8d30*/  USEL UR4, URZ, 0x1, UP0 ;  /* 0x000000013f047887 */ /* 0x000fe40008000000 */
[----:B------:R-:W-:-:S04]  /*8d40*/  USEL UR36, UR36, URZ, UP0 ;  /* 0x0000003f24247287 */ /* 0x000fc80008000000 */
[----:B------:R-:W-:Y:S01]  /*8d50*/  LOP3.LUT R2, R2, UR4, RZ, 0x3c, !PT ;  /* 0x0000000402027c12 */ /* 0x000fe2000f8e3cff */
[----:B0-----:R-:W-:Y:S01]  /*8d60*/  FADD.FTZ R7, R9, R0 ;  /* 0x0000000009077221 */ /* 0x001fe20000010000 */
[----:B------:R-:W-:Y:S02]  /*8d70*/  IMAD.U32 R9, RZ, RZ, UR18 ;  /* 0x00000012ff097e24 */ /* 0x000fe4000f8e00ff */
[----:B-1----:R-:W-:Y:S02]  /*8d80*/  FADD.FTZ R8, R10, R11 ;  /* 0x0000000b0a087221 */ /* 0x002fe40000010000 */
[----:B------:R-:W-:Y:S01]  /*8d90*/  FSETP.NE.FTZ.AND P0, PT, R7, RZ, PT ;  /* 0x000000ff0700720b */ /* 0x000fe20003f15000 */
[----:B------:R-:W-:Y:S02]  /*8da0*/  IMAD.U32 R11, RZ, RZ, UR18 ;  /* 0x00000012ff0b7e24 */ /* 0x000fe4000f8e00ff */
[----:B------:R-:W-:-:S10]  /*8db0*/  FSETP.NE.FTZ.AND P1, PT, R8, RZ, PT ;  /* 0x000000ff0800720b */ /* 0x000fd40003f35000 */
[----:B------:R-:W0:Y:S01]  /*8dc0*/  @P0 MUFU.LG2 R12, R7 ;  /* 0x00000007000c0308 */ /* 0x000e220000000c00 */
[----:B------:R-:W-:Y:S02]  /*8dd0*/  @P0 FMUL.FTZ R11, R11, 0.69314718246459960938 ;  /* 0x3f3172180b0b0820 */ /* 0x000fe40000410000 */
[----:B------:R-:W-:-:S05]  /*8de0*/  @P1 FMUL.FTZ R9, R9, 0.69314718246459960938 ;  /* 0x3f31721809091820 */ /* 0x000fca0000410000 */
[----:B------:R-:W1:Y:S01]  /*8df0*/  @P1 MUFU.LG2 R0, R8 ;  /* 0x0000000800001308 */ /* 0x000e620000000c00 */
[----:B0-----:R-:W-:-:S04]  /*8e00*/  @P0 FMUL.FTZ R12, R12, 0.69314718246459960938 ;  /* 0x3f3172180c0c0820 */ /* 0x001fc80000410000 */
[----:B------:R-:W-:Y:S01]  /*8e10*/  @P0 FFMA.FTZ R3, R11, R4, R12 ;  /* 0x000000040b030223 */ /* 0x000fe2000001000c */
[----:B------:R-:W-:Y:S02]  /*8e20*/  IMAD.MOV.U32 R4, RZ, RZ, RZ ;  /* 0x000000ffff047224 */ /* 0x000fe400078e00ff */
[----:B-1----:R-:W-:-:S04]  /*8e30*/  @P1 FMUL.FTZ R0, R0, 0.69314718246459960938 ;  /* 0x3f31721800001820 */ /* 0x002fc80000410000 */
[----:B------:R-:W0:Y:S01]  /*8e40*/  @P0 MUFU.RCP R4, R7 ;  /* 0x0000000700040308 */ /* 0x000e220000001000 */
[----:B------:R-:W-:Y:S01]  /*8e50*/  @P1 FFMA.FTZ R152, R9, R5, R0 ;  /* 0x0000000509981223 */ /* 0x000fe20000010000 */
[----:B------:R-:W-:Y:S01]  /*8e60*/  ISETP.NE.AND P0, PT, R19, RZ, PT ;  /* 0x000000ff1300720c */ /* 0x000fe20003f05270 */
[----:B------:R-:W-:-:S06]  /*8e70*/  IMAD.MOV.U32 R0, RZ, RZ, RZ ;  /* 0x000000ffff007224 */ /* 0x000fcc00078e00ff */
[----:B------:R-:W1:Y:S06]  /*8e80*/  @P1 MUFU.RCP R0, R8 ;  /* 0x0000000800001308 */ /* 0x000e6c0000001000 */
[----:B------:R-:W-:Y:S02]  /*8e90*/  @!P0 IMAD R5, R6, 0x40, R17 ;  /* 0x0000004006058824 */ /* 0x000fe400078e0211 */
[-C--:B0-----:R-:W-:Y:S01]  /*8ea0*/  FMUL.FTZ R24, R24, R4.reuse ;  /* 0x0000000418187220 */ /* 0x081fe20000410000 */
[-C--:B------:R-:W-:Y:S01]  /*8eb0*/  FMUL.FTZ R25, R25, R4.reuse ;  /* 0x0000000419197220 */ /* 0x080fe20000410000 */
[-C--:B------:R-:W-:Y:S01]  /*8ec0*/  FMUL.FTZ R28, R28, R4.reuse ;  /* 0x000000041c1c7220 */ /* 0x080fe20000410000 */
[----:B------:R-:W-:Y:S01]  /*8ed0*/  @!P0 LEA R5, R5, UR41, 0x2 ;  /* 0x0000002905058c11 */ /* 0x000fe2000f8e10ff */
[-C--:B------:R-:W-:Y:S01]  /*8ee0*/  FMUL.FTZ R29, R29, R4.reuse ;  /* 0x000000041d1d7220 */ /* 0x080fe20000410000 */
[-C--:B------:R-:W-:Y:S01]  /*8ef0*/  FMUL.FTZ R32, R32, R4.reuse ;  /* 0x0000000420207220 */ /* 0x080fe20000410000 */
[-C--:B------:R-:W-:Y:S01]  /*8f00*/  FMUL.FTZ R33, R33, R4.reuse ;  /* 0x0000000421217220 */ /* 0x080fe20000410000 */
[-C--:B------:R-:W-:Y:S01]  /*8f10*/  FMUL.FTZ R36, R36, R4.reuse ;  /* 0x0000000424247220 */ /* 0x080fe20000410000 */
[----:B------:R0:W-:Y:S01]  /*8f20*/  @!P0 STS [R5+0x38400], R4 ;  /* 0x0384000405008388 */ /* 0x0001e20000000800 */
        /* <DEDUP_REMOVED lines=123> */
[----:B0-----:R-:W-:Y:S06]  /*96e0*/  BAR.ARV 0xe, 0x100 ;  /* 0x0384000000007b1d */ /* 0x001fec0000002000 */
.L_x_4204:
[----:B------:R-:W0:Y:S08]  /*96f0*/  S2UR UR40, SR_CgaCtaId ;  /* 0x00000000002879c3 */ /* 0x000e300000008800 */
[----:B------:R-:W-:Y:S06]  /*9700*/  BAR.SYNC.DEFER_BLOCKING 0x5, 0x180 ;  /* 0x0146000000007b1d */ /* 0x000fec0000010000 */
[----:B------:R-:W-:Y:S01]  /*9710*/  UMOV UR41, 0x400 ;  /* 0x0000040000297882 */ /* 0x000fe20000000000 */
[----:B------:R-:W-:Y:S01]  /*9720*/  BSSY B0, `(.L_x_4235) ;  /* 0x0000491000007945 */ /* 0x000fe20003800000 */
[----:B0-----:R-:W-:-:S09]  /*9730*/  ULEA UR41, UR40, UR41, 0x18 ;  /* 0x0000002928297291 */ /* 0x001fd2000f8ec03f */
[----:B------:R-:W0:Y:S02]  /*9740*/  LDS.128 R4, [UR41+0x388d0] ;  /* 0x0388d029ff047984 */ /* 0x000e240008000c00 */
[----:B0-----:R-:W-:Y:S02]  /*9750*/  R2UR UR4, R5 ;  /* 0x00000000050472ca */ /* 0x001fe400000e0000 */
[----:B------:R-:W-:Y:S01]  /*9760*/  R2UR UR5, R7 ;  /* 0x00000000070572ca */ /* 0x000fe200000e0000 */
[----:B------:R-:W-:Y:S06]  /*9770*/  BAR.ARV 0x4, 0x180 ;  /* 0x0106000000007b1d */ /* 0x000fec0000002000 */
[----:B------:R-:W-:Y:S08]  /*9780*/  @P0 BRA `(.L_x_4236) ;  /* 0x00000038005c0947 */ /* 0x000ff00003800000 */
[----:B------:R-:W2:Y:S01]  /*9790*/  LDL R0, [R1+0x34] ;  /* 0x0000340001007983 */ /* 0x000ea20000100800 */
[----:B------:R-:W0:Y:S01]  /*97a0*/  S2UR UR8, SR_SWINHI ;  /* 0x00000000000879c3 */ /* 0x000e220000002f00 */
[----:B------:R-:W-:Y:S01]  /*97b0*/  F2FP.BF16.F32.PACK_AB R23, R71, R70 ;  /* 0x000000464717723e */ /* 0x000fe200000010ff */
[----:B------:R-:W-:Y:S01]  /*97c0*/  UMOV UR6, UR41 ;  /* 0x0000002900067c82 */ /* 0x000fe20008000000 */
[----:B0-----:R-:W-:Y:S01]  /*97d0*/  UMOV UR7, UR8 ;  /* 0x0000000800077c82 */ /* 0x001fe20008000000 */
[----:B------:R-:W-:Y:S02]  /*97e0*/  IMAD.U32 R4, RZ, RZ, UR6 ;  /* 0x00000006ff047e24 */ /* 0x000fe4000f8e00ff */
[----:B------:R-:W-:Y:S01]  /*97f0*/  IMAD.U32 R5, RZ, RZ, UR7 ;  /* 0x00000007ff057e24 */ /* 0x000fe2000f8e00ff */
[----:B------:R-:W-:Y:S01]  /*9800*/  ULDC.64 UR6, c[0x0][0xd08] ;  /* 0x0003420000067ab9 */ /* 0x000fe20000000a00 */
[----:B------:R-:W-:Y:S01]  /*9810*/  BAR.SYNC.DEFER_BLOCKING 0x1, 0x100 ;  /* 0x0044000000007b1d */ /* 0x000fe20000010000 */
[----:B--2---:R-:W-:-:S03]  /*9820*/  IMAD.WIDE R20, R0, 0x2, R4 ;  /* 0x0000000200147825 */ /* 0x004fc600078e0204 */
[C---:B------:R-:W-:Y:S02]  /*9830*/  IADD3 R9, P6, R20.reuse, 0x6060, RZ ;  /* 0x0000606014097810 */ /* 0x040fe40007fde0ff */
[C---:B------:R-:W-:Y:S02]  /*9840*/  IADD3 R12, P1, R20.reuse, 0x6020, RZ ;  /* 0x00006020140c7810 */ /* 0x040fe40007f3e0ff */
[----:B------:R-:W-:Y:S02]  /*9850*/  LOP3.LUT R8, R9, 0x380, RZ, 0xc0, !PT ;  /* 0x0000038009087812 */ /* 0x000fe400078ec0ff */
[----:B------:R-:W-:Y:S02]  /*9860*/  IADD3 R10, P0, R20, 0x6040, RZ ;  /* 0x00006040140a7810 */ /* 0x000fe40007f1e0ff */
[----:B------:R-:W-:Y:S02]  /*9870*/  SHF.R.U64 R8, R8, 0x3, RZ ;  /* 0x0000000308087819 */ /* 0x000fe400000012ff */
[----:B------:R-:W-:-:S02]  /*9880*/  LOP3.LUT R13, R12, 0x380, RZ, 0xc0, !PT ;  /* 0x000003800c0d7812 */ /* 0x000fc400078ec0ff */
[----:B------:R-:W-:Y:S01]  /*9890*/  LOP3.LUT R8, R8, R9, RZ, 0x3c, !PT ;  /* 0x0000000908087212 */ /* 0x000fe200078e3cff */
[----:B------:R-:W-:Y:S01]  /*98a0*/  IMAD.X R9, RZ, RZ, R21, P6 ;  /* 0x000000ffff097224 */ /* 0x000fe200030e0615 */
[----:B------:R-:W-:Y:S02]  /*98b0*/  LOP3.LUT R11, R10, 0x380, RZ, 0xc0, !PT ;  /* 0x000003800a0b7812 */ /* 0x000fe400078ec0ff */
[----:B------:R-:W-:Y:S02]  /*98c0*/  LOP3.LUT R0, R20, 0x380, RZ, 0xc0, !PT ;  /* 0x0000038014007812 */ /* 0x000fe400078ec0ff */
[----:B------:R-:W-:Y:S02]  /*98d0*/  SHF.R.U64 R13, R13, 0x3, RZ ;  /* 0x000000030d0d7819 */ /* 0x000fe400000012ff */
[----:B------:R-:W-:Y:S02]  /*98e0*/  SHF.R.U64 R11, R11, 0x3, RZ ;  /* 0x000000030b0b7819 */ /* 0x000fe400000012ff */
[----:B------:R-:W-:-:S02]  /*98f0*/  SHF.R.U64 R0, R0, 0x3, RZ ;  /* 0x0000000300007819 */ /* 0x000fc400000012ff */
[----:B------:R-:W-:Y:S01]  /*9900*/  LOP3.LUT R12, R13, R12, RZ, 0x3c, !PT ;  /* 0x0000000c0d0c7212 */ /* 0x000fe200078e3cff */
[--C-:B------:R-:W-:Y:S01]  /*9910*/  IMAD.X R13, RZ, RZ, R21.reuse, P1 ;  /* 0x000000ffff0d7224 */ /* 0x100fe200008e0615 */
[----:B------:R-:W-:Y:S01]  /*9920*/  MOV R165, R8 ;  /* 0x0000000800a57202 */ /* 0x000fe20000000f00 */
[--C-:B------:R-:W-:Y:S01]  /*9930*/  IMAD.MOV.U32 R9, RZ, RZ, R21.reuse ;  /* 0x000000ffff097224 */ /* 0x100fe200078e0015 */
[----:B------:R-:W-:Y:S01]  /*9940*/  LOP3.LUT R10, R11, R10, RZ, 0x3c, !PT ;  /* 0x0000000a0b0a7212 */ /* 0x000fe200078e3cff */
[----:B------:R-:W-:Y:S01]  /*9950*/  IMAD.X R11, RZ, RZ, R21, P0 ;  /* 0x000000ffff0b7224 */ /* 0x000fe200000e0615 */
[----:B------:R-:W-:Y:S02]  /*9960*/  LOP3.LUT R8, R0, R20, RZ, 0x3c, !PT ;  /* 0x0000001400087212 */ /* 0x000fe400078e3cff */
[----:B------:R-:W-:Y:S02]  /*9970*/  IADD3 R162, P0, R20, 0x2060, RZ ;  /* 0x0000206014a27810 */ /* 0x000fe40007f1e0ff */
[----:B------:R-:W-:-:S02]  /*9980*/  MOV R153, R12 ;  /* 0x0000000c00997202 */ /* 0x000fc40000000f00 */
[----:B------:R-:W-:Y:S02]  /*9990*/  MOV R12, R8 ;  /* 0x00000008000c7202 */ /* 0x000fe40000000f00 */
[----:B------:R-:W0:Y:S01]  /*99a0*/  LDC R9, c[0x0][0xbd4] ;  /* 0x0002f500ff097b82 */ /* 0x000e220000000800 */
[----:B------:R-:W-:Y:S02]  /*99b0*/  LOP3.LUT R163, R162, 0x380, RZ, 0xc0, !PT ;  /* 0x00000380a2a37812 */ /* 0x000fe400078ec0ff */
[----:B------:R-:W-:Y:S02]  /*99c0*/  ISETP.NE.AND P1, PT, R22, RZ, PT ;  /* 0x000000ff1600720c */ /* 0x000fe40003f25270 */
[----:B------:R-:W-:Y:S02]  /*99d0*/  SHF.R.U64 R163, R163, 0x3, RZ ;  /* 0x00000003a3a37819 */ /* 0x000fe400000012ff */
[C---:B------:R-:W-:Y:S02]  /*99e0*/  IADD3 R154, P3, R20.reuse, 0x4060, RZ ;  /* 0x00004060149a7810 */ /* 0x040fe40007f7e0ff */
[----:B------:R-:W-:Y:S01]  /*99f0*/  LOP3.LUT R162, R163, R162, RZ, 0x3c, !PT ;  /* 0x000000a2a3a27212 */ /* 0x000fe200078e3cff */
[----:B------:R-:W-:Y:S01]  /*9a00*/  IMAD.X R163, RZ, RZ, R21, P0 ;  /* 0x000000ffffa37224 */ /* 0x000fe200000e0615 */
[----:B------:R-:W-:-:S02]  /*9a10*/  IADD3 R8, P0, R20, 0x2040, RZ ;  /* 0x0000204014087810 */ /* 0x000fc40007f1e0ff */
[----:B------:R-:W-:Y:S02]  /*9a20*/  LOP3.LUT R155, R154, 0x380, RZ, 0xc0, !PT ;  /* 0x000003809a9b7812 */ /* 0x000fe400078ec0ff */
[----:B------:R-:W-:Y:S02]  /*9a30*/  LOP3.LUT R0, R8, 0x380, RZ, 0xc0, !PT ;  /* 0x0000038008007812 */ /* 0x000fe400078ec0ff */
[----:B------:R-:W-:Y:S02]  /*9a40*/  SHF.R.U64 R155, R155, 0x3, RZ ;  /* 0x000000039b9b7819 */ /* 0x000fe400000012ff */
[----:B------:R-:W-:Y:S02]  /*9a50*/  SHF.R.U64 R0, R0, 0x3, RZ ;  /* 0x0000000300007819 */ /* 0x000fe400000012ff */
[----:B------:R-:W-:Y:S01]  /*9a60*/  LOP3.LUT R154, R155, R154, RZ, 0x3c, !PT ;  /* 0x0000009a9b9a7212 */ /* 0x000fe200078e3cff */
[----:B------:R-:W-:Y:S01]  /*9a70*/  IMAD.X R155, RZ, RZ, R21, P3 ;  /* 0x000000ffff9b7224 */ /* 0x000fe200018e0615 */
[----:B------:R-:W-:-:S02]  /*9a80*/  LOP3.LUT R8, R0, R8, RZ, 0x3c, !PT ;  /* 0x0000000800087212 */ /* 0x000fc400078e3cff */
[----:B0-----:R-:W-:Y:S01]  /*9a90*/  SEL R0, R22, R9, P1 ;  /* 0x0000000916007207 */ /* 0x001fe20000800000 */
[----:B------:R-:W-:Y:S01]  /*9aa0*/  IMAD.X R9, RZ, RZ, R21, P0 ;  /* 0x000000ffff097224 */ /* 0x000fe200000e0615 */
[----:B------:R-:W-:Y:S02]  /*9ab0*/  MOV R154, R154 ;  /* 0x0000009a009a7202 */ /* 0x000fe40000000f00 */
[----:B------:R-:W-:Y:S02]  /*9ac0*/  MOV R164, R10 ;  /* 0x0000000a00a47202 */ /* 0x000fe40000000f00 */
[----:B------:R-:W-:Y:S02]  /*9ad0*/  MOV R18, R8 ;  /* 0x0000000800127202 */ /* 0x000fe40000000f00 */
[----:B------:R-:W-:Y:S02]  /*9ae0*/  IADD3 R8, P0, R20, 0x2020, RZ ;  /* 0x0000202014087810 */ /* 0x000fe40007f1e0ff */
[----:B------:R-:W-:-:S02]  /*9af0*/  F2FP.BF16.F32.PACK_AB R10, R29, R28 ;  /* 0x0000001c1d0a723e */ /* 0x000fc400000010ff */
[----:B------:R-:W-:Y:S02]  /*9b00*/  LOP3.LUT R9, R8, 0x380, RZ, 0xc0, !PT ;  /* 0x0000038008097812 */ /* 0x000fe400078ec0ff */
[----:B------:R-:W-:Y:S02]  /*9b10*/  F2FP.BF16.F32.PACK_AB R11, R31, R30 ;  /* 0x0000001e1f0b723e */ /* 0x000fe400000010ff */
[----:B------:R-:W-:Y:S02]  /*9b20*/  SHF.R.U64 R9, R9, 0x3, RZ ;  /* 0x0000000309097819 */ /* 0x000fe400000012ff */
[----:B------:R-:W-:Y:S02]  /*9b30*/  IADD3 R14, P2, R20, 0x6000, RZ ;  /* 0x00006000140e7810 */ /* 0x000fe40007f5e0ff */
[----:B------:R-:W-:Y:S01]  /*9b40*/  LOP3.LUT R8, R9, R8, RZ, 0x3c, !PT ;  /* 0x0000000809087212 */ /* 0x000fe200078e3cff */
[----:B------:R-:W-:Y:S01]  /*9b50*/  IMAD.X R9, RZ, RZ, R21, P0 ;  /* 0x000000ffff097224 */ /* 0x000fe200000e0615 */
[----:B------:R-:W-:-:S02]  /*9b60*/  LOP3.LUT R15, R14, 0x380, RZ, 0xc0, !PT ;  /* 0x000003800e0f7812 */ /* 0x000fc400078ec0ff */
[----:B------:R-:W-:Y:S02]  /*9b70*/  F2FP.BF16.F32.PACK_AB R13, R35, R34 ;  /* 0x00000022230d723e */ /* 0x000fe400000010ff */
[----:B------:R-:W-:Y:S02]  /*9b80*/  MOV R155, R8 ;  /* 0x00000008009b7202 */ /* 0x000fe40000000f00 */
[----:B------:R-:W-:Y:S02]  /*9b90*/  F2FP.BF16.F32.PACK_AB R8, R25, R24 ;  /* 0x000000181908723e */ /* 0x000fe400000010ff */
[----:B------:R-:W-:Y:S02]  /*9ba0*/  F2FP.BF16.F32.PACK_AB R9, R27, R26 ;  /* 0x0000001a1b09723e */ /* 0x000fe400000010ff */
[----:B------:R-:W-:Y:S02]  /*9bb0*/  SHF.R.U64 R15, R15, 0x3, RZ ;  /* 0x000000030f0f7819 */ /* 0x000fe400000012ff */
[C---:B------:R-:W-:Y:S01]  /*9bc0*/  IADD3 R156, P4, R20.reuse, 0x4040, RZ ;  /* 0x00004040149c7810 */ /* 0x040fe20007f9e0ff */
[----:B------:R0:W-:Y:S01]  /*9bd0*/  STSM.16.M88.4 [R12], R8 ;  /* 0x000000080c007844 */ /* 0x0001e20000000200 */
[----:B------:R-:W-:Y:S01]  /*9be0*/  LOP3.LUT R14, R15, R14, RZ, 0x3c, !PT ;  /* 0x0000000e0f0e7212 */ /* 0x000fe200078e3cff */
[----:B------:R-:W-:Y:S01]  /*9bf0*/  IMAD.X R15, RZ, RZ, R21, P2 ;  /* 0x000000ffff0f7224 */ /* 0x000fe200010e0615 */
[----:B------:R-:W-:-:S02]  /*9c00*/  IADD3 R158, P5, R20, 0x4020, RZ ;  /* 0x00004020149e7810 */ /* 0x000fc40007fbe0ff */
[----:B------:R-:W-:Y:S02]  /*9c10*/  IADD3 R160, P6, R20, 0x4000, RZ ;  /* 0x0000400014a07810 */ /* 0x000fe40007fde0ff */
[----:B------:R-:W-:Y:S02]  /*9c20*/  MOV R7, R14 ;  /* 0x0000000e00077202 */ /* 0x000fe40000000f00 */
[----:B------:R-:W-:Y:S02]  /*9c30*/  F2FP.BF16.F32.PACK_AB R14, R37, R36 ;  /* 0x00000024250e723e */ /* 0x000fe400000010ff */
[----:B------:R-:W-:Y:S02]  /*9c40*/  F2FP.BF16.F32.PACK_AB R15, R39, R38 ;  /* 0x00000026270f723e */ /* 0x000fe400000010ff */
[----:B------:R-:W-:Y:S02]  /*9c50*/  LOP3.LUT R157, R156, 0x380, RZ, 0xc0, !PT ;  /* 0x000003809c9d7812 */ /* 0x000fe400078ec0ff */
[----:B------:R-:W-:-:S02]  /*9c60*/  LOP3.LUT R159, R158, 0x380, RZ, 0xc0, !PT ;  /* 0x000003809e9f7812 */ /* 0x000fc400078ec0ff */
[----:B0-----:R-:W-:Y:S02]  /*9c70*/  IADD3 R8, P0, R20, 0x20, RZ ;  /* 0x0000002014087810 */ /* 0x001fe40007f1e0ff */
[----:B------:R-:W-:Y:S02]  /*9c80*/  F2FP.BF16.F32.PACK_AB R12, R33, R32 ;  /* 0x00000020210c723e */ /* 0x000fe400000010ff */
[----:B------:R-:W-:Y:S02]  /*9c90*/  LOP3.LUT R9, R8, 0x380, RZ, 0xc0, !PT ;  /* 0x0000038008097812 */ /* 0x000fe400078ec0ff */
[----:B------:R-:W-:Y:S02]  /*9ca0*/  F2FP.BF16.F32.PACK_AB R10, R45, R44 ;  /* 0x0000002c2d0a723e */ /* 0x000fe400000010ff */
[----:B------:R-:W-:Y:S02]  /*9cb0*/  SHF.R.U64 R9, R9, 0x3, RZ ;  /* 0x0000000309097819 */ /* 0x000fe400000012ff */
[----:B------:R-:W-:-:S02]  /*9cc0*/  F2FP.BF16.F32.PACK_AB R11, R47, R46 ;  /* 0x0000002e2f0b723e */ /* 0x000fc400000010ff */
[----:B------:R-:W-:Y:S01]  /*9cd0*/  LOP3.LUT R8, R9, R8, RZ, 0x3c, !PT ;  /* 0x0000000809087212 */ /* 0x000fe200078e3cff */
[--C-:B------:R-:W-:Y:S01]  /*9ce0*/  IMAD.X R9, RZ, RZ, R21.reuse, P0 ;  /* 0x000000ffff097224 */ /* 0x100fe200000e0615 */
[----:B------:R-:W-:Y:S02]  /*9cf0*/  LOP3.LUT R161, R160, 0x380, RZ, 0xc0, !PT ;  /* 0x00000380a0a17812 */ /* 0x000fe400078ec0ff */
[----:B------:R-:W-:Y:S02]  /*9d00*/  SHF.R.U64 R157, R157, 0x3, RZ ;  /* 0x000000039d9d7819 */ /* 0x000fe400000012ff */
[----:B------:R-:W-:Y:S02]  /*9d10*/  MOV R8, R8 ;  /* 0x0000000800087202 */ /* 0x000fe40000000f00 */
[----:B------:R-:W-:Y:S02]  /*9d20*/  SHF.R.U64 R159, R159, 0x3, RZ ;  /* 0x000000039f9f7819 */ /* 0x000fe400000012ff */
[----:B------:R-:W-:Y:S01]  /*9d30*/  SHF.R.U64 R161, R161, 0x3, RZ ;  /* 0x00000003a1a17819 */ /* 0x000fe200000012ff */
[----:B------:R0:W-:Y:S01]  /*9d40*/  STSM.16.M88.4 [R8], R12 ;  /* 0x0000000c08007844 */ /* 0x0001e20000000200 */
[----:B------:R-:W-:Y:S01]  /*9d50*/  LOP3.LUT R156, R157, R156, RZ, 0x3c, !PT ;  /* 0x0000009c9d9c7212 */ /* 0x000fe200078e3cff */
[--C-:B------:R-:W-:Y:S01]  /*9d60*/  IMAD.X R157, RZ, RZ, R21.reuse, P4 ;  /* 0x000000ffff9d7224 */ /* 0x100fe200020e0615 */
[----:B------:R-:W-:Y:S01]  /*9d70*/  LOP3.LUT R158, R159, R158, RZ, 0x3c, !PT ;  /* 0x0000009e9f9e7212 */ /* 0x000fe200078e3cff */
[--C-:B------:R-:W-:Y:S01]  /*9d80*/  IMAD.X R159, RZ, RZ, R21.reuse, P5 ;  /* 0x000000ffff9f7224 */ /* 0x100fe200028e0615 */
[----:B------:R-:W-:Y:S01]  /*9d90*/  LOP3.LUT R160, R161, R160, RZ, 0x3c, !PT ;  /* 0x000000a0a1a07212 */ /* 0x000fe200078e3cff */
[----:B------:R-:W-:Y:S01]  /*9da0*/  IMAD.X R161, RZ, RZ, R21, P6 ;  /* 0x000000ffffa17224 */ /* 0x000fe200030e0615 */
[----:B------:R-:W-:-:S02]  /*9db0*/  MOV R162, R162 ;  /* 0x000000a200a27202 */ /* 0x000fc40000000f00 */
[----:B------:R-:W-:Y:S02]  /*9dc0*/  MOV R158, R158 ;  /* 0x0000009e009e7202 */ /* 0x000fe40000000f00 */
[----:B------:R-:W-:Y:S02]  /*9dd0*/  MOV R160, R160 ;  /* 0x000000a000a07202 */ /* 0x000fe40000000f00 */
[----:B------:R-:W-:Y:S02]  /*9de0*/  MOV R156, R156 ;  /* 0x0000009c009c7202 */ /* 0x000fe40000000f00 */
[----:B0-----:R-:W-:Y:S02]  /*9df0*/  IADD3 R8, P0, R20, 0x40, RZ ;  /* 0x0000004014087810 */ /* 0x001fe40007f1e0ff */
[----:B------:R-:W-:Y:S02]  /*9e00*/  F2FP.BF16.F32.PACK_AB R13, R59, R58 ;  /* 0x0000003a3b0d723e */ /* 0x000fe400000010ff */
[----:B------:R-:W-:-:S02]  /*9e10*/  LOP3.LUT R9, R8, 0x380, RZ, 0xc0, !PT ;  /* 0x0000038008097812 */ /* 0x000fc400078ec0ff */
[----:B------:R-:W-:Y:S02]  /*9e20*/  F2FP.BF16.F32.PACK_AB R14, R61, R60 ;  /* 0x0000003c3d0e723e */ /* 0x000fe400000010ff */
[----:B------:R-:W-:Y:S02]  /*9e30*/  SHF.R.U64 R9, R9, 0x3, RZ ;  /* 0x0000000309097819 */ /* 0x000fe400000012ff */
[----:B------:R-:W-:Y:S02]  /*9e40*/  F2FP.BF16.F32.PACK_AB R15, R63, R62 ;  /* 0x0000003e3f0f723e */ /* 0x000fe400000010ff */
[----:B------:R-:W-:Y:S01]  /*9e50*/  LOP3.LUT R8, R9, R8, RZ, 0x3c, !PT ;  /* 0x0000000809087212 */ /* 0x000fe200078e3cff */
[----:B------:R-:W-:-:S05]  /*9e60*/  IMAD.X R9, RZ, RZ, R21, P0 ;  /* 0x000000ffff097224 */ /* 0x000fca00000e0615 */
[----:B------:R-:W-:Y:S02]  /*9e70*/  MOV R12, R8 ;  /* 0x00000008000c7202 */ /* 0x000fe40000000f00 */
[----:B------:R-:W-:Y:S02]  /*9e80*/  F2FP.BF16.F32.PACK_AB R8, R41, R40 ;  /* 0x000000282908723e */ /* 0x000fe400000010ff */
[----:B------:R-:W-:-:S05]  /*9e90*/  F2FP.BF16.F32.PACK_AB R9, R43, R42 ;  /* 0x0000002a2b09723e */ /* 0x000fca00000010ff */
[----:B------:R0:W-:Y:S02]  /*9ea0*/  STSM.16.M88.4 [R12], R8 ;  /* 0x000000080c007844 */ /* 0x0001e40000000200 */
[C---:B0-----:R-:W-:Y:S02]  /*9eb0*/  IADD3 R8, P0, R20.reuse, 0x2000, RZ ;  /* 0x0000200014087810 */ /* 0x041fe40007f1e0ff */
[----:B------:R-:W-:Y:S02]  /*9ec0*/  IADD3 R10, P1, R20, 0x60, RZ ;  /* 0x00000060140a7810 */ /* 0x000fe40007f3e0ff */
[----:B------:R-:W-:Y:S02]  /*9ed0*/  LOP3.LUT R9, R8, 0x380, RZ, 0xc0, !PT ;  /* 0x0000038008097812 */ /* 0x000fe400078ec0ff */
[----:B------:R-:W-:Y:S02]  /*9ee0*/  F2FP.BF16.F32.PACK_AB R11, R55, R54 ;  /* 0x00000036370b723e */ /* 0x000fe400000010ff */
[----:B------:R-:W-:-:S02]  /*9ef0*/  SHF.R.U64 R9, R9, 0x3, RZ ;  /* 0x0000000309097819 */ /* 0x000fc400000012ff */
[----:B------:R-:W-:Y:S02]  /*9f00*/  F2FP.BF16.F32.PACK_AB R12, R57, R56 ;  /* 0x00000038390c723e */ /* 0x000fe400000010ff */
[----:B------:R-:W-:Y:S01]  /*9f10*/  LOP3.LUT R8, R9, R8, RZ, 0x3c, !PT ;  /* 0x0000000809087212 */ /* 0x000fe200078e3cff */
[--C-:B------:R-:W-:Y:S01]  /*9f20*/  IMAD.X R9, RZ, RZ, R21.reuse, P0 ;  /* 0x000000ffff097224 */ /* 0x100fe200000e0615 */
[----:B------:R-:W-:Y:S01]  /*9f30*/  ISETP.NE.U32.AND P0, PT, RZ, UR6, PT ;  /* 0x00000006ff007c0c */ /* 0x000fe2000bf05070 */
[----:B------:R-:W-:-:S03]  /*9f40*/  IMAD.X R21, RZ, RZ, R21, P1 ;  /* 0x000000ffff157224 */ /* 0x000fc600008e0615 */
[----:B------:R-:W-:Y:S02]  /*9f50*/  MOV R22, R8 ;  /* 0x0000000800167202 */ /* 0x000fe40000000f00 */
[----:B------:R-:W-:Y:S02]  /*9f60*/  LOP3.LUT R8, R10, 0x380, RZ, 0xc0, !PT ;  /* 0x000003800a087812 */ /* 0x000fe400078ec0ff */
[----:B------:R-:W-:Y:S02]  /*9f70*/  F2FP.BF16.F32.PACK_AB R9, R51, R50 ;  /* 0x000000323309723e */ /* 0x000fe400000010ff */
[----:B------:R-:W-:Y:S02]  /*9f80*/  SHF.R.U64 R8, R8, 0x3, RZ ;  /* 0x0000000308087819 */ /* 0x000fe400000012ff */
[----:B------:R-:W-:Y:S02]  /*9f90*/  ISETP.NE.AND.EX P0, PT, RZ, UR7, PT, P0 ;  /* 0x00000007ff007c0c */ /* 0x000fe4000bf05300 */
[----:B------:R-:W-:-:S02]  /*9fa0*/  LOP3.LUT R20, R8, R10, RZ, 0x3c, !PT ;  /* 0x0000000a08147212 */ /* 0x000fc400078e3cff */
[----:B------:R-:W-:Y:S02]  /*9fb0*/  F2FP.BF16.F32.PACK_AB R8, R49, R48 ;  /* 0x000000303108723e */ /* 0x000fe400000010ff */
[----:B------:R-:W-:Y:S02]  /*9fc0*/  MOV R20, R20 ;  /* 0x0000001400147202 */ /* 0x000fe40000000f00 */
[----:B------:R-:W-:Y:S02]  /*9fd0*/  F2FP.BF16.F32.PACK_AB R10, R53, R52 ;  /* 0x00000034350a723e */ /* 0x000fe400000010ff */
[----:B------:R-:W-:-:S03]  /*9fe0*/  F2FP.BF16.F32.PACK_AB R21, R67, R66 ;  /* 0x000000424315723e */ /* 0x000fc600000010ff */
[----:B------:R0:W-:Y:S04]  /*9ff0*/  STSM.16.M88.4 [R20], R8 ;  /* 0x0000000814007844 */ /* 0x0001e80000000200 */
[----:B------:R1:W-:Y:S01]  /*a000*/  STSM.16.M88.4 [R22], R12 ;  /* 0x0000000c16007844 */ /* 0x0003e20000000200 */
[----:B0-----:R-:W-:Y:S02]  /*a010*/  F2FP.BF16.F32.PACK_AB R20, R65, R64 ;  /* 0x000000404114723e */ /* 0x001fe400000010ff */
[----:B------:R-:W-:Y:S02]  /*a020*/  F2FP.BF16.F32.PACK_AB R8, R73, R72 ;  /* 0x000000484908723e */ /* 0x000fe400000010ff */
[----:B-1----:R-:W-:Y:S02]  /*a030*/  F2FP.BF16.F32.PACK_AB R22, R69, R68 ;  /* 0x000000444516723e */ /* 0x002fe400000010ff */
[----:B------:R-:W-:-:S02]  /*a040*/  F2FP.BF16.F32.PACK_AB R9, R75, R74 ;  /* 0x0000004a4b09723e */ /* 0x000fc400000010ff */
[----:B------:R-:W-:Y:S01]  /*a050*/  F2FP.BF16.F32.PACK_AB R10, R77, R76 ;  /* 0x0000004c4d0a723e */ /* 0x000fe200000010ff */
[----:B------:R0:W-:Y:S01]  /*a060*/  STSM.16.M88.4 [R155], R20 ;  /* 0x000000149b007844 */ /* 0x0001e20000000200 */
[----:B------:R-:W-:Y:S02]  /*a070*/  F2FP.BF16.F32.PACK_AB R11, R79, R78 ;  /* 0x0000004e4f0b723e */ /* 0x000fe400000010ff */
[----:B------:R-:W-:Y:S02]  /*a080*/  F2FP.BF16.F32.PACK_AB R12, R81, R80 ;  /* 0x00000050510c723e */ /* 0x000fe400000010ff */
[----:B------:R-:W-:Y:S01]  /*a090*/  F2FP.BF16.F32.PACK_AB R13, R83, R82 ;  /* 0x00000052530d723e */ /* 0x000fe200000010ff */
[----:B------:R1:W-:Y:S01]  /*a0a0*/  STSM.16.M88.4 [R18], R8 ;  /* 0x0000000812007844 */ /* 0x0003e20000000200 */
[----:B------:R-:W-:Y:S02]  /*a0b0*/  F2FP.BF16.F32.PACK_AB R14, R85, R84 ;  /* 0x00000054550e723e */ /* 0x000fe400000010ff */
[----:B------:R-:W-:-:S05]  /*a0c0*/  F2FP.BF16.F32.PACK_AB R15, R87, R86 ;  /* 0x00000056570f723e */ /* 0x000fca00000010ff */
[----:B------:R2:W-:Y:S01]  /*a0d0*/  STSM.16.M88.4 [R162], R12 ;  /* 0x0000000ca2007844 */ /* 0x0005e20000000200 */
[----:B0-----:R-:W-:Y:S02]  /*a0e0*/  F2FP.BF16.F32.PACK_AB R20, R89, R88 ;  /* 0x000000585914723e */ /* 0x001fe400000010ff */
[----:B------:R-:W-:Y:S02]  /*a0f0*/  F2FP.BF16.F32.PACK_AB R21, R91, R90 ;  /* 0x0000005a5b15723e */ /* 0x000fe400000010ff */
[----:B------:R-:W-:Y:S02]  /*a100*/  F2FP.BF16.F32.PACK_AB R22, R93, R92 ;  /* 0x0000005c5d16723e */ /* 0x000fe400000010ff */
[----:B------:R-:W-:Y:S02]  /*a110*/  F2FP.BF16.F32.PACK_AB R23, R95, R94 ;  /* 0x0000005e5f17723e */ /* 0x000fe400000010ff */
[----:B-1----:R-:W-:Y:S02]  /*a120*/  F2FP.BF16.F32.PACK_AB R8, R97, R96 ;  /* 0x000000606108723e */ /* 0x002fe400000010ff */
[----:B------:R-:W-:Y:S01]  /*a130*/  F2FP.BF16.F32.PACK_AB R9, R99, R98 ;  /* 0x000000626309723e */ /* 0x000fe200000010ff */
[----:B------:R0:W-:Y:S01]  /*a140*/  STSM.16.M88.4 [R160], R20 ;  /* 0x00000014a0007844 */ /* 0x0001e20000000200 */
[----:B------:R-:W-:-:S02]  /*a150*/  F2FP.BF16.F32.PACK_AB R10, R101, R100 ;  /* 0x00000064650a723e */ /* 0x000fc400000010ff */
[----:B------:R-:W-:Y:S02]  /*a160*/  F2FP.BF16.F32.PACK_AB R11, R103, R102 ;  /* 0x00000066670b723e */ /* 0x000fe400000010ff */
[----:B--2---:R-:W-:Y:S02]  /*a170*/  F2FP.BF16.F32.PACK_AB R12, R105, R104 ;  /* 0x00000068690c723e */ /* 0x004fe400000010ff */
[----:B------:R-:W-:Y:S01]  /*a180*/  F2FP.BF16.F32.PACK_AB R13, R107, R106 ;  /* 0x0000006a6b0d723e */ /* 0x000fe200000010ff */
[----:B------:R1:W-:Y:S01]  /*a190*/  STSM.16.M88.4 [R158], R8 ;  /* 0x000000089e007844 */ /* 0x0003e20000000200 */
[----:B------:R-:W-:Y:S02]  /*a1a0*/  F2FP.BF16.F32.PACK_AB R14, R109, R108 ;  /* 0x0000006c6d0e723e */ /* 0x000fe400000010ff */
[----:B------:R-:W-:Y:S02]  /*a1b0*/  F2FP.BF16.F32.PACK_AB R15, R111, R110 ;  /* 0x0000006e6f0f723e */ /* 0x000fe400000010ff */
[----:B0-----:R-:W-:-:S03]  /*a1c0*/  F2FP.BF16.F32.PACK_AB R20, R113, R112 ;  /* 0x000000707114723e */ /* 0x001fc600000010ff */
[----:B------:R0:W-:Y:S01]  /*a1d0*/  STSM.16.M88.4 [R156], R12 ;  /* 0x0000000c9c007844 */ /* 0x0001e20000000200 */
        /* <DEDUP_REMOVED lines=8> */
[----:B0-----:R-:W-:Y:S02]  /*a260*/  F2FP.BF16.F32.PACK_AB R12, R129, R128 ;  /* 0x00000080810c723e */ /* 0x001fe400000010ff */
[----:B------:R-:W-:Y:S01]  /*a270*/  F2FP.BF16.F32.PACK_AB R13, R131, R130 ;  /* 0x00000082830d723e */ /* 0x000fe200000010ff */
[----:B------:R0:W-:Y:S01]  /*a280*/  STSM.16.M88.4 [R7], R8 ;  /* 0x0000000807007844 */ /* 0x0001e20000000200 */
[----:B------:R-:W-:Y:S02]  /*a290*/  F2FP.BF16.F32.PACK_AB R14, R133, R132 ;  /* 0x00000084850e723e */ /* 0x000fe400000010ff */
[----:B------:R-:W-:Y:S02]  /*a2a0*/  F2FP.BF16.F32.PACK_AB R15, R135, R134 ;  /* 0x00000086870f723e */ /* 0x000fe400000010ff */
[----:B-1----:R-:W-:-:S03]  /*a2b0*/  F2FP.BF16.F32.PACK_AB R20, R137, R136 ;  /* 0x000000888914723e */ /* 0x002fc600000010ff */
[----:B------:R1:W-:Y:S01]  /*a2c0*/  STSM.16.M88.4 [R153], R12 ;  /* 0x0000000c99007844 */ /* 0x0003e20000000200 */
[----:B------:R-:W-:Y:S02]  /*a2d0*/  F2FP.BF16.F32.PACK_AB R21, R139, R138 ;  /* 0x0000008a8b15723e */ /* 0x000fe400000010ff */
[----:B------:R-:W-:Y:S02]  /*a2e0*/  F2FP.BF16.F32.PACK_AB R22, R141, R140 ;  /* 0x0000008c8d16723e */ /* 0x000fe400000010ff */
[----:B------:R-:W-:Y:S02]  /*a2f0*/  F2FP.BF16.F32.PACK_AB R23, R143, R142 ;  /* 0x0000008e8f17723e */ /* 0x000fe400000010ff */
[----:B0-----:R-:W-:Y:S02]  /*a300*/  F2FP.BF16.F32.PACK_AB R8, R145, R144 ;  /* 0x000000909108723e */ /* 0x001fe400000010ff */
[----:B------:R-:W-:Y:S01]  /*a310*/  F2FP.BF16.F32.PACK_AB R9, R147, R146 ;  /* 0x000000929309723e */ /* 0x000fe200000010ff */
[----:B------:R-:W-:Y:S01]  /*a320*/  STSM.16.M88.4 [R164], R20 ;  /* 0x00000014a4007844 */ /* 0x000fe20000000200 */
[----:B------:R-:W-:-:S02]  /*a330*/  F2FP.BF16.F32.PACK_AB R10, R149, R148 ;  /* 0x00000094950a723e */ /* 0x000fc400000010ff */
[----:B------:R-:W-:Y:S01]  /*a340*/  F2FP.BF16.F32.PACK_AB R11, R151, R150 ;  /* 0x00000096970b723e */ /* 0x000fe200000010ff */
[C---:B-1----:R-:W-:Y:S01]  /*a350*/  IMAD.SHL.U32 R13, R192.reuse, 0x4, RZ ;  /* 0x00000004c00d7824 */ /* 0x042fe200078e00ff */
[----:B------:R-:W-:-:S03]  /*a360*/  SHF.L.U64.HI R7, R192, 0x2, R200 ;  /* 0x00000002c0077819 */ /* 0x000fc600000102c8 */
[----:B------:R0:W-:Y:S02]  /*a370*/  STSM.16.M88.4 [R165], R8 ;  /* 0x00000008a5007844 */ /* 0x0001e40000000200 */
[----:B0-----:R-:W0:Y:S08]  /*a380*/  LDC.64 R10, c[0x0][0xd00] ;  /* 0x00034000ff0a7b82 */ /* 0x001e300000000a00 */
[----:B------:R-:W-:Y:S01]  /*a390*/  BAR.SYNC.DEFER_BLOCKING 0x1, 0x100 ;  /* 0x0044000000007b1d */ /* 0x000fe20000010000 */
[----:B------:R-:W-:-:S04]  /*a3a0*/  @P0 IADD3 R8, P2, R13, UR6, RZ ;  /* 0x000000060d080c10 */ /* 0x000fc8000ff5e0ff */
[----:B------:R-:W-:Y:S02]  /*a3b0*/  @P0 IADD3.X R9, R7, UR7, RZ, P2, !PT ;  /* 0x0000000707090c10 */ /* 0x000fe400097fe4ff */
[----:B0-----:R-:W-:-:S04]  /*a3c0*/  ISETP.NE.U32.AND P1, PT, R10, RZ, PT ;  /* 0x000000ff0a00720c */ /* 0x001fc80003f25070 */
[----:B------:R0:W2:Y:S01]  /*a3d0*/  @P0 LDG.E R9, desc[UR44][R8.64] ;  /* 0x0000002c08090981 */ /* 0x0000a2000c1e1900 */
[----:B------:R-:W-:Y:S02]  /*a3e0*/  IADD3 R12, P2, R13, R10, RZ ;  /* 0x0000000a0d0c7210 */ /* 0x000fe40007f5e0ff */
[----:B------:R-:W-:-:S03]  /*a3f0*/  ISETP.NE.AND.EX P1, PT, R11, RZ, PT, P1 ;  /* 0x000000ff0b00720c */ /* 0x000fc60003f25310 */
[----:B------:R-:W-:Y:S02]  /*a400*/  IMAD.X R13, R7, 0x1, R11, P2 ;  /* 0x00000001070d7824 */ /* 0x000fe400010e060b */
[----:B0-----:R-:W-:-:S08]  /*a410*/  IMAD.MOV.U32 R8, RZ, RZ, RZ ;  /* 0x000000ffff087224 */ /* 0x001fd000078e00ff */
[----:B------:R0:W5:Y:S01]  /*a420*/  @P1 LDG.E R8, desc[UR44][R12.64] ;  /* 0x0000002c0c081981 */ /* 0x000162000c1e1900 */
[----:B------:R-:W-:Y:S01]  /*a430*/  ULDC UR6, c[0x0][0xb88] ;  /* 0x0002e20000067ab9 */ /* 0x000fe20000000800 */
[----:B--2---:R-:W-:Y:S01]  /*a440*/  @P0 R2UR UR6, R9 ;  /* 0x00000000090602ca */ /* 0x004fe200000e0000 */
[----:B0-----:R-:W-:-:S14]  /*a450*/  @P0 BRA `(.L_x_4237) ;  /* 0x0000000000180947 */ /* 0x001fdc0003800000 */
[----:B------:R-:W-:Y:S05]  /*a460*/  @!P1 BRA `(.L_x_4237) ;  /* 0x0000000000149947 */ /* 0x000fea0003800000 */
[----:B------:R-:W2:Y:S04]  /*a470*/  LDG.E R7, desc[UR44][R12.64] ;  /* 0x0000002c0c077981 */ /* 0x000ea8000c1e1900 */
[----:B------:R-:W3:Y:S01]  /*a480*/  LDG.E R9, desc[UR44][R12.64+0x4] ;  /* 0x0000042c0c097981 */ /* 0x000ee2000c1e1900 */
[----:B--2---:R-:W-:Y:S02]  /*a490*/  R2UR UR7, R7 ;  /* 0x00000000070772ca */ /* 0x004fe400000e0000 */
[----:B---3--:R-:W-:-:S13]  /*a4a0*/  R2UR UR6, R9 ;  /* 0x00000000090672ca */ /* 0x008fda00000e0000 */
[----:B------:R-:W-:-:S12]  /*a4b0*/  UIADD3 UR6, -UR7, UR6, URZ ;  /* 0x0000000607067290 */ /* 0x000fd8000fffe13f */
.L_x_4237:
[----:B------:R-:W2:Y:S04]  /*a4c0*/  LDL R7, [R1+0x8] ;  /* 0x0000080001077983 */ /* 0x000ea80000100800 */
[----:B--2---:R-:W0:Y:S02]  /*a4d0*/  SHFL.IDX PT, R7, R7, RZ, 0x1f ;  /* 0x00001fff07077589 */ /* 0x004e2400000e0000 */
[----:B0-----:R-:W-:Y:S02]  /*a4e0*/  ISETP.NE.AND P0, PT, R7, RZ, PT ;  /* 0x000000ff0700720c */ /* 0x001fe40003f05270 */
[----:B-----5:R-:W-:-:S11]  /*a4f0*/  SHF.R.S32.HI R7, RZ, 0x1f, R8 ;  /* 0x0000001fff077819 */ /* 0x020fd60000011408 */
[----:B------:R-:W-:Y:S05]  /*a500*/  @P0 BRA `(.L_x_4238) ;  /* 0x0000000400040947 */ /* 0x000fea0003800000 */
[----:B------:R-:W2:Y:S04]  /*a510*/  LDL R23, [R1+0x2c] ;  /* 0x00002c0001177983 */ /* 0x000ea80000100800 */
[----:B------:R-:W3:Y:S04]  /*a520*/  LDL R155, [R1+0x30] ;  /* 0x00003000019b7983 */ /* 0x000ee80000100800 */
[----:B------:R-:W4:Y:S01]  /*a530*/  LDL R154, [R1+0x14] ;  /* 0x00001400019a7983 */ /* 0x000f220000100800 */
[----:B------:R-:W-:Y:S01]  /*a540*/  IMAD.MOV.U32 R9, RZ, RZ, 0xab8 ;  /* 0x00000ab8ff097424 */ /* 0x000fe200078e00ff */
[----:B------:R-:W-:Y:S01]  /*a550*/  ISETP.GT.AND P1, PT, R0, 0x1, PT ;  /* 0x000000010000780c */ /* 0x000fe20003f24270 */
[----:B------:R-:W0:Y:S01]  /*a560*/  LDC R153, c[0x0][0xce8] ;  /* 0x00033a00ff997b82 */ /* 0x000e220000000800 */
[----:B------:R-:W-:Y:S01]  /*a570*/  ISETP.NE.U32.AND P0, PT, R10, RZ, PT ;  /* 0x000000ff0a00720c */ /* 0x000fe20003f05070 */
[----:B------:R-:W-:Y:S01]  /*a580*/  IMAD.U32 R22, RZ, RZ, UR42 ;  /* 0x0000002aff167e24 */ /* 0x000fe2000f8e00ff */
[----:B------:R-:W-:-:S02]  /*a590*/  SEL R9, R9, 0xa78, P1 ;  /* 0x00000a7809097807 */ /* 0x000fc40000800000 */
[----:B------:R-:W-:-:S03]  /*a5a0*/  ISETP.NE.AND.EX P0, PT, R11, RZ, PT, P0 ;  /* 0x000000ff0b00720c */ /* 0x000fc60003f05300 */
[----:B------:R-:W1:Y:S01]  /*a5b0*/  LDC.64 R12, c[0x0][R9+0x220] ;  /* 0x00008800090c7b82 */ /* 0x000e620000000a00 */
[----:B------:R-:W-:Y:S02]  /*a5c0*/  SEL R20, R192, RZ, !P0 ;  /* 0x000000ffc0147207 */ /* 0x000fe40004000000 */
[----:B------:R-:W-:-:S05]  /*a5d0*/  SEL R18, R200, RZ, !P0 ;  /* 0x000000ffc8127207 */ /* 0x000fca0004000000 */
[----:B------:R-:W5:Y:S01]  /*a5e0*/  LDC.64 R14, c[0x0][R9+0x218] ;  /* 0x00008600090e7b82 */ /* 0x000f620000000a00 */
[----:B0-----:R-:W-:Y:S01]  /*a5f0*/  ISETP.NE.AND P0, PT, R153, 0x1, PT ;  /* 0x000000019900780c */ /* 0x001fe20003f05270 */
[----:B-1----:R-:W-:-:S04]  /*a600*/  IMAD R13, R13, R20, RZ ;  /* 0x000000140d0d7224 */ /* 0x002fc800078e02ff */
[C---:B------:R-:W-:Y:S02]  /*a610*/  IMAD R18, R12.reuse, R18, R13 ;  /* 0x000000120c127224 */ /* 0x040fe400078e020d */
[----:B------:R-:W-:-:S04]  /*a620*/  IMAD.WIDE.U32 R12, R12, R20, RZ ;  /* 0x000000140c0c7225 */ /* 0x000fc800078e00ff */
[-C--:B-----5:R-:W-:Y:S02]  /*a630*/  IMAD R20, R15, R193.reuse, RZ ;  /* 0x000000c10f147224 */ /* 0x0a0fe400078e02ff */
[----:B------:R-:W-:-:S04]  /*a640*/  IMAD.WIDE.U32 R14, R14, R193, RZ ;  /* 0x000000c10e0e7225 */ /* 0x000fc800078e00ff */
[----:B------:R-:W-:Y:S01]  /*a650*/  IMAD.IADD R18, R13, 0x1, R18 ;  /* 0x000000010d127824 */ /* 0x000fe200078e0212 */
[----:B------:R-:W-:Y:S01]  /*a660*/  IADD3 R21, P2, P3, R12, R14, R8 ;  /* 0x0000000e0c157210 */ /* 0x000fe20007b5e008 */
[----:B------:R-:W0:Y:S01]  /*a670*/  @P0 LDC R13, c[0x0][0xcec] ;  /* 0x00033b00ff0d0b82 */ /* 0x000e220000000800 */
[----:B------:R-:W-:-:S05]  /*a680*/  IMAD.IADD R20, R15, 0x1, R20 ;  /* 0x000000010f147824 */ /* 0x000fca00078e0214 */
[----:B------:R-:W-:Y:S02]  /*a690*/  IADD3.X R18, R18, R20, R7, P2, P3 ;  /* 0x0000001412127210 */ /* 0x000fe400017e6407 */
[----:B------:R-:W1:Y:S01]  /*a6a0*/  @P0 LDC R12, c[0x0][0xcf0] ;  /* 0x00033c00ff0c0b82 */ /* 0x000e620000000800 */
[----:B--2---:R-:W-:Y:S01]  /*a6b0*/  IMAD R22, R22, 0x40, R23 ;  /* 0x0000004016167824 */ /* 0x004fe200078e0217 */
[----:B------:R-:W-:-:S03]  /*a6c0*/  SEL R23, R199, RZ, P1 ;  /* 0x000000ffc7177207 */ /* 0x000fc60000800000 */
[----:B0-----:R-:W-:-:S04]  /*a6d0*/  @P0 IMAD.HI.U32 R13, R22, R13, RZ ;  /* 0x0000000d160d0227 */ /* 0x001fc800078e00ff */
[----:B------:R-:W-:Y:S01]  /*a6e0*/  IMAD.MOV.U32 R20, RZ, RZ, R22 ;  /* 0x000000ffff147224 */ /* 0x000fe200078e0016 */
[----:B-1----:R-:W-:Y:S02]  /*a6f0*/  @P0 SHF.R.U32.HI R20, RZ, R12, R13 ;  /* 0x0000000cff140219 */ /* 0x002fe4000001160d */
[----:B------:R-:W0:Y:S02]  /*a700*/  LDC.64 R12, c[0x0][R9+0x228] ;  /* 0x00008a00090c7b82 */ /* 0x000e240000000a00 */
[----:B0-----:R-:W-:-:S04]  /*a710*/  IMAD.WIDE.U32 R14, R12, R23, RZ ;  /* 0x000000170c0e7225 */ /* 0x001fc800078e00ff */
[----:B------:R-:W-:Y:S01]  /*a720*/  IMAD R12, R13, R23, RZ ;  /* 0x000000170d0c7224 */ /* 0x000fe200078e02ff */
[----:B------:R-:W-:Y:S01]  /*a730*/  IADD3 R14, P0, P2, R20, R21, R14 ;  /* 0x00000015140e7210 */ /* 0x000fe20007a1e00e */
[--C-:B------:R-:W-:Y:S01]  /*a740*/  IMAD.MOV R21, RZ, RZ, -R20.reuse ;  /* 0x000000ffff157224 */ /* 0x100fe200078e0a14 */
[----:B------:R-:W-:Y:S01]  /*a750*/  SHF.R.S32.HI R20, RZ, 0x1f, R20 ;  /* 0x0000001fff147819 */ /* 0x000fe20000011414 */
[----:B------:R-:W-:Y:S02]  /*a760*/  IMAD.IADD R15, R15, 0x1, R12 ;  /* 0x000000010f0f7824 */ /* 0x000fe400078e020c */
[----:B------:R0:W1:Y:S01]  /*a770*/  LDC.64 R12, c[0x0][R9+0x210] ;  /* 0x00008400090c7b82 */ /* 0x0000620000000a00 */
[----:B------:R-:W-:Y:S02]  /*a780*/  IMAD R21, R153, R21, R22 ;  /* 0x0000001599157224 */ /* 0x000fe400078e0216 */
[----:B------:R-:W-:Y:S01]  /*a790*/  IADD3.X R15, R20, R18, R15, P0, P2 ;  /* 0x00000012140f7210 */ /* 0x000fe200007e440f */
[----:B------:R-:W-:-:S02]  /*a7a0*/  IMAD.U32 R18, RZ, RZ, UR42 ;  /* 0x0000002aff127e24 */ /* 0x000fc4000f8e00ff */
[----:B0-----:R-:W-:Y:S02]  /*a7b0*/  SHF.R.S32.HI R9, RZ, 0x1f, R21 ;  /* 0x0000001fff097819 */ /* 0x001fe40000011415 */
[----:B------:R-:W-:Y:S02]  /*a7c0*/  IMAD R18, R18, 0x40, R17 ;  /* 0x0000004012127824 */ /* 0x000fe400078e0211 */
[-C--:B-1----:R-:W-:Y:S02]  /*a7d0*/  IMAD R13, R13, R21.reuse, RZ ;  /* 0x000000150d0d7224 */ /* 0x082fe400078e02ff */
[----:B------:R-:W-:-:S04]  /*a7e0*/  IMAD.WIDE.U32 R14, R12, R21, R14 ;  /* 0x000000150c0e7225 */ /* 0x000fc800078e000e */
[----:B------:R-:W-:Y:S02]  /*a7f0*/  IMAD R9, R12, R9, R13 ;  /* 0x000000090c097224 */ /* 0x000fe400078e020d */
[----:B------:R-:W0:Y:S02]  /*a800*/  LDC.64 R12, c[0x0][0xca8] ;  /* 0x00032a00ff0c7b82 */ /* 0x000e240000000a00 */
[----:B------:R-:W-:-:S06]  /*a810*/  IMAD.IADD R9, R15, 0x1, R9 ;  /* 0x000000010f097824 */ /* 0x000fcc00078e0209 */
[----:B0-----:R-:W0:Y:S08]  /*a820*/  @!P1 LDC R12, c[0x0][0xc50] ;  /* 0x00031400ff0c9b82 */ /* 0x001e300000000800 */
[----:B------:R-:W1:Y:S01]  /*a830*/  @!P1 LDC R13, c[0x0][0xc54] ;  /* 0x00031500ff0d9b82 */ /* 0x000e620000000800 */
[----:B0-----:R-:W-:Y:S01]  /*a840*/  LEA R15, P0, R14, R12, 0x2 ;  /* 0x0000000c0e0f7211 */ /* 0x001fe200078010ff */
[----:B---3--:R-:W-:-:S03]  /*a850*/  IMAD.MOV R12, RZ, RZ, -R155 ;  /* 0x000000ffff0c7224 */ /* 0x008fc600078e0a9b */
[----:B-1----:R-:W-:Y:S02]  /*a860*/  LEA.HI.X R9, R14, R13, R9, 0x2, P0 ;  /* 0x0000000d0e097211 */ /* 0x002fe400000f1409 */
[----:B----4-:R-:W-:Y:S01]  /*a870*/  ISETP.NE.AND P0, PT, R154, R12, PT ;  /* 0x0000000c9a00720c */ /* 0x010fe20003f05270 */
[----:B------:R-:W-:Y:S04]  /*a880*/  SHFL.IDX PT, R14, R15, 0x1, 0x1c1f ;  /* 0x003c1f000f0e7f89 */ /* 0x000fe800000e0000 */
[----:B------:R-:W-:Y:S04]  /*a890*/  SHFL.IDX PT, R12, R15, RZ, 0x1c1f ;  /* 0x001c1fff0f0c7589 */ /* 0x000fe800000e0000 */
[----:B------:R-:W0:Y:S04]  /*a8a0*/  SHFL.IDX PT, R13, R9, RZ, 0x1c1f ;  /* 0x001c1fff090d7589 */ /* 0x000e2800000e0000 */
[----:B------:R1:W2:Y:S02]  /*a8b0*/  SHFL.IDX PT, R15, R9, 0x1, 0x1c1f ;  /* 0x003c1f00090f7f89 */ /* 0x0002a400000e0000 */
[----:B-1----:R-:W-:-:S05]  /*a8c0*/  IMAD R9, R153, UR6, RZ ;  /* 0x0000000699097c24 */ /* 0x002fca000f8e02ff */
[C---:B------:R-:W-:Y:S01]  /*a8d0*/  ISETP.GE.OR P1, PT, R18.reuse, R9, P0 ;  /* 0x000000091200720c */ /* 0x040fe20000726670 */
[----:B------:R-:W-:-:S05]  /*a8e0*/  VIADD R18, R18, 0x8 ;  /* 0x0000000812127836 */ /* 0x000fca0000000000 */
[----:B------:R-:W-:-:S07]  /*a8f0*/  ISETP.GE.OR P0, PT, R18, R9, P0 ;  /* 0x000000091200720c */ /* 0x000fce0000706670 */
[----:B0-----:R0:W-:Y:S06]  /*a900*/  @!P1 ST.E desc[UR44][R12.64], R3 ;  /* 0x000000030c009985 */ /* 0x0011ec000c10192c */
[----:B--2---:R0:W-:Y:S02]  /*a910*/  @!P0 ST.E desc[UR44][R14.64], R152 ;  /* 0x000000980e008985 */ /* 0x0041e4000c10192c */
.L_x_4238:
[----:B------:R-:W-:Y:S02]  /*a920*/  ISETP.GT.AND P1, PT, R0, 0x1, PT ;  /* 0x000000010000780c */ /* 0x000fe40003f24270 */
[----:B------:R-:W-:-:S04]  /*a930*/  ISETP.NE.U32.AND P0, PT, R10, RZ, PT ;  /* 0x000000ff0a00720c */ /* 0x000fc80003f05070 */
[----:B------:R-:W-:-:S04]  /*a940*/  ISETP.NE.AND.EX P0, PT, R11, RZ, PT, P0 ;  /* 0x000000ff0b00720c */ /* 0x000fc80003f05300 */
[----:B------:R-:W-:-:S03]  /*a950*/  SEL R192, R192, RZ, !P0 ;  /* 0x000000ffc0c07207 */ /* 0x000fc60004000000 */
[----:B------:R-:W-:Y:S06]  /*a960*/  @P1 BRA `(.L_x_4239) ;  /* 0x00000010004c1947 */ /* 0x000fec0003800000 */
[----:B------:R-:W1:Y:S01]  /*a970*/  S2R R0, SR_TID.X ;  /* 0x0000000000007919 */ /* 0x000e620000002100 */
[----:B------:R-:W2:Y:S01]  /*a980*/  LDC R18, c[0x0][0xce8] ;  /* 0x00033a00ff127b82 */ /* 0x000ea20000000800 */
[----:B------:R-:W-:Y:S01]  /*a990*/  ULDC.64 UR8, c[0x0][0xba0] ;  /* 0x0002e80000087ab9 */ /* 0x000fe20000000a00 */
[----:B------:R-:W-:Y:S01]  /*a9a0*/  ULDC UR10, c[0x0][0xbc8] ;  /* 0x0002f200000a7ab9 */ /* 0x000fe20000000800 */
[----:B-1----:R-:W-:-:S05]  /*a9b0*/  VIADD R0, R0, 0xffffff80 ;  /* 0xffffff8000007836 */ /* 0x002fca0000000000 */
[----:B0-----:R-:W-:-:S04]  /*a9c0*/  SHF.R.S32.HI R3, RZ, 0x1f, R0 ;  /* 0x0000001fff037819 */ /* 0x001fc80000011400 */
[----:B------:R-:W-:-:S04]  /*a9d0*/  LEA.HI R10, R3, R0, RZ, 0x3 ;  /* 0x00000000030a7211 */ /* 0x000fc800078f18ff */
[----:B------:R-:W-:-:S05]  /*a9e0*/  SHF.R.S32.HI R3, RZ, 0x3, R10 ;  /* 0x00000003ff037819 */ /* 0x000fca000001140a */
[----:B------:R-:W-:-:S04]  /*a9f0*/  IMAD R9, R3, 0x40, R16 ;  /* 0x0000004003097824 */ /* 0x000fc800078e0210 */
[----:B------:R-:W-:-:S03]  /*aa00*/  IMAD.WIDE R4, R9, 0x2, R4 ;  /* 0x0000000209047825 */ /* 0x000fc600078e0204 */
[C---:B------:R-:W-:Y:S02]  /*aa10*/  IADD3 R21, P3, R4.reuse, 0x1000, RZ ;  /* 0x0000100004157810 */ /* 0x040fe40007f7e0ff */
[----:B------:R-:W-:Y:S02]  /*aa20*/  IADD3 R45, P2, R4, 0x7000, RZ ;  /* 0x00007000042d7810 */ /* 0x000fe40007f5e0ff */
[----:B------:R-:W-:Y:S02]  /*aa30*/  LOP3.LUT R20, R21, 0x380, RZ, 0xc0, !PT ;  /* 0x0000038015147812 */ /* 0x000fe400078ec0ff */
[----:B------:R-:W-:Y:S02]  /*aa40*/  LOP3.LUT R44, R45, 0x380, RZ, 0xc0, !PT ;  /* 0x000003802d2c7812 */ /* 0x000fe400078ec0ff */
[----:B------:R-:W-:Y:S02]  /*aa50*/  SHF.R.U64 R20, R20, 0x3, RZ ;  /* 0x0000000314147819 */ /* 0x000fe400000012ff */
[----:B------:R-:W-:-:S02]  /*aa60*/  IADD3 R37, P0, R4, 0x5000, RZ ;  /* 0x0000500004257810 */ /* 0x000fc40007f1e0ff */
[----:B------:R-:W-:Y:S02]  /*aa70*/  SHF.R.U64 R44, R44, 0x3, RZ ;  /* 0x000000032c2c7819 */ /* 0x000fe400000012ff */
[----:B------:R-:W-:Y:S01]  /*aa80*/  LOP3.LUT R20, R20, R21, RZ, 0x3c, !PT ;  /* 0x0000001514147212 */ /* 0x000fe200078e3cff */
[----:B------:R-:W-:Y:S01]  /*aa90*/  IMAD.X R21, RZ, RZ, R5, P3 ;  /* 0x000000ffff157224 */ /* 0x000fe200018e0605 */
[C---:B------:R-:W-:Y:S02]  /*aaa0*/  IADD3 R25, P4, R4.reuse, 0x2000, RZ ;  /* 0x0000200004197810 */ /* 0x040fe40007f9e0ff */
[C---:B------:R-:W-:Y:S02]  /*aab0*/  IADD3 R29, P5, R4.reuse, 0x3000, RZ ;  /* 0x00003000041d7810 */ /* 0x040fe40007fbe0ff */
[C---:B------:R-:W-:Y:S01]  /*aac0*/  IADD3 R33, P6, R4.reuse, 0x4000, RZ ;  /* 0x0000400004217810 */ /* 0x040fe20007fde0ff */
[----:B------:R-:W-:Y:S01]  /*aad0*/  IMAD R7, R7, UR8, RZ ;  /* 0x0000000807077c24 */ /* 0x000fe2000f8e02ff */
[----:B------:R-:W-:Y:S01]  /*aae0*/  IADD3 R41, P1, R4, 0x6000, RZ ;  /* 0x0000600004297810 */ /* 0x000fe20007f3e0ff */
[----:B------:R-:W-:Y:S01]  /*aaf0*/  VIADD R153, R16, 0x180 ;  /* 0x0000018010997836 */ /* 0x000fe20000000000 */
[----:B------:R-:W-:Y:S01]  /*ab00*/  LOP3.LUT R36, R37, 0x380, RZ, 0xc0, !PT ;  /* 0x0000038025247812 */ /* 0x000fe200078ec0ff */
[----:B------:R-:W5:Y:S01]  /*ab10*/  LD.E.128 R20, desc[UR44][R20.64] ;  /* 0x0000002c14147980 */ /* 0x000f62000c101d00 */
[----:B------:R-:W-:-:S02]  /*ab20*/  IADD3 R49, P3, R4, 0x8000, RZ ;  /* 0x0000800004317810 */ /* 0x000fc40007f7e0ff */
[----:B------:R-:W-:Y:S01]  /*ab30*/  LOP3.LUT R44, R44, R45, RZ, 0x3c, !PT ;  /* 0x0000002d2c2c7212 */ /* 0x000fe200078e3cff */
[----:B------:R-:W-:Y:S01]  /*ab40*/  IMAD.X R45, RZ, RZ, R5, P2 ;  /* 0x000000ffff2d7224 */ /* 0x000fe200010e0605 */
[C---:B------:R-:W-:Y:S02]  /*ab50*/  IADD3 R73, P2, R4.reuse, 0xe000, RZ ;  /* 0x0000e00004497810 */ /* 0x040fe40007f5e0ff */
[----:B------:R-:W-:Y:S02]  /*ab60*/  LOP3.LUT R24, R25, 0x380, RZ, 0xc0, !PT ;  /* 0x0000038019187812 */ /* 0x000fe400078ec0ff */
[----:B------:R-:W-:Y:S02]  /*ab70*/  LOP3.LUT R28, R29, 0x380, RZ, 0xc0, !PT ;  /* 0x000003801d1c7812 */ /* 0x000fe400078ec0ff */
[----:B------:R-:W-:Y:S02]  /*ab80*/  LOP3.LUT R32, R33, 0x380, RZ, 0xc0, !PT ;  /* 0x0000038021207812 */ /* 0x000fe400078ec0ff */
[----:B------:R-:W-:Y:S01]  /*ab90*/  LOP3.LUT R11, R4, 0x380, RZ, 0xc0, !PT ;  /* 0x00000380040b7812 */ /* 0x000fe200078ec0ff */
[----:B------:R-:W-:Y:S01]  /*aba0*/  IMAD R7, R8, UR9, R7 ;  /* 0x0000000908077c24 */ /* 0x000fe2000f8e0207 */
[----:B------:R-:W-:Y:S01]  /*abb0*/  LOP3.LUT R40, R41, 0x380, RZ, 0xc0, !PT ;  /* 0x0000038029287812 */ /* 0x000fe200078ec0ff */
[----:B------:R-:W5:Y:S01]  /*abc0*/  LD.E.128 R44, desc[UR44][R44.64] ;  /* 0x0000002c2c2c7980 */ /* 0x000f62000c101d00 */
[----:B------:R-:W-:-:S02]  /*abd0*/  SHF.R.U64 R36, R36, 0x3, RZ ;  /* 0x0000000324247819 */ /* 0x000fc400000012ff */
[----:B------:R-:W-:Y:S02]  /*abe0*/  LOP3.LUT R48, R49, 0x380, RZ, 0xc0, !PT ;  /* 0x0000038031307812 */ /* 0x000fe400078ec0ff */
[----:B------:R-:W-:Y:S02]  /*abf0*/  LOP3.LUT R72, R73, 0x380, RZ, 0xc0, !PT ;  /* 0x0000038049487812 */ /* 0x000fe400078ec0ff */
[----:B------:R-:W-:Y:S02]  /*ac00*/  SHF.R.U64 R24, R24, 0x3, RZ ;  /* 0x0000000318187819 */ /* 0x000fe400000012ff */
[----:B------:R-:W-:Y:S02]  /*ac10*/  SHF.R.U64 R28, R28, 0x3, RZ ;  /* 0x000000031c1c7819 */ /* 0x000fe400000012ff */
[----:B------:R-:W-:Y:S02]  /*ac20*/  SHF.R.U64 R32, R32, 0x3, RZ ;  /* 0x0000000320207819 */ /* 0x000fe400000012ff */
[----:B------:R-:W-:-:S02]  /*ac30*/  SHF.R.U64 R40, R40, 0x3, RZ ;  /* 0x0000000328287819 */ /* 0x000fc400000012ff */
[----:B------:R-:W-:Y:S01]  /*ac40*/  LOP3.LUT R36, R36, R37, RZ, 0x3c, !PT ;  /* 0x0000002524247212 */ /* 0x000fe200078e3cff */
[--C-:B------:R-:W-:Y:S01]  /*ac50*/  IMAD.X R37, RZ, RZ, R5.reuse, P0 ;  /* 0x000000ffff257224 */ /* 0x100fe200000e0605 */
[----:B------:R-:W-:Y:S02]  /*ac60*/  SHF.R.U64 R48, R48, 0x3, RZ ;  /* 0x0000000330307819 */ /* 0x000fe400000012ff */
[----:B------:R-:W-:Y:S02]  /*ac70*/  IADD3 R65, P0, R4, 0xc000, RZ ;  /* 0x0000c00004417810 */ /* 0x000fe40007f1e0ff */
[----:B------:R-:W-:Y:S01]  /*ac80*/  SHF.R.U64 R72, R72, 0x3, RZ ;  /* 0x0000000348487819 */ /* 0x000fe200000012ff */
[----:B------:R-:W5:Y:S01]  /*ac90*/  LD.E.128 R36, desc[UR44][R36.64] ;  /* 0x0000002c24247980 */ /* 0x000f62000c101d00 */
        /* <DEDUP_REMOVED lines=10> */
[C---:B------:R-:W-:Y:S01]  /*ad40*/  IADD3 R53, P4, R4.reuse, 0x9000, RZ ;  /* 0x0000900004357810 */ /* 0x040fe20007f9e0ff */
[----:B------:R-:W5:Y:S01]  /*ad50*/  LD.E.128 R24, desc[UR44][R24.64] ;  /* 0x0000002c18187980 */ /* 0x000f62000c101d00 */
[----:B------:R-:W-:-:S02]  /*ad60*/  IADD3 R57, P5, R4, 0xa000, RZ ;  /* 0x0000a00004397810 */ /* 0x000fc40007fbe0ff */
[C---:B------:R-:W-:Y:S01]  /*ad70*/  IADD3 R61, P6, R4.reuse, 0xb000, RZ ;  /* 0x0000b000043d7810 */ /* 0x040fe20007fde0ff */
[----:B------:R-:W5:Y:S01]  /*ad80*/  LD.E.128 R28, desc[UR44][R28.64] ;  /* 0x0000002c1c1c7980 */ /* 0x000f62000c101d00 */
[----:B------:R-:W-:Y:S02]  /*ad90*/  IADD3 R69, P1, R4, 0xd000, RZ ;  /* 0x0000d00004457810 */ /* 0x000fe40007f3e0ff */
[----:B------:R-:W-:Y:S01]  /*ada0*/  LOP3.LUT R64, R65, 0x380, RZ, 0xc0, !PT ;  /* 0x0000038041407812 */ /* 0x000fe200078ec0ff */
[----:B------:R-:W5:Y:S01]  /*adb0*/  LD.E.128 R32, desc[UR44][R32.64] ;  /* 0x0000002c20207980 */ /* 0x000f62000c101d00 */
[----:B------:R-:W-:Y:S01]  /*adc0*/  LOP3.LUT R72, R72, R73, RZ, 0x3c, !PT ;  /* 0x0000004948487212 */ /* 0x000fe200078e3cff */
[----:B------:R-:W-:Y:S01]  /*add0*/  IMAD.X R73, RZ, RZ, R5, P2 ;  /* 0x000000ffff497224 */ /* 0x000fe200010e0605 */
[----:B------:R-:W-:Y:S01]  /*ade0*/  IADD3 R12, P3, R4, 0xf000, RZ ;  /* 0x0000f000040c7810 */ /* 0x000fe20007f7e0ff */
[----:B------:R-:W5:Y:S01]  /*adf0*/  LD.E.128 R40, desc[UR44][R40.64] ;  /* 0x0000002c28287980 */ /* 0x000f62000c101d00 */
[----:B--2---:R-:W-:-:S02]  /*ae00*/  ISETP.NE.AND P2, PT, R18, 0x1, PT ;  /* 0x000000011200780c */ /* 0x004fc40003f45270 */
[----:B------:R-:W-:Y:S01]  /*ae10*/  LOP3.LUT R52, R53, 0x380, RZ, 0xc0, !PT ;  /* 0x0000038035347812 */ /* 0x000fe200078ec0ff */
[----:B------:R-:W-:Y:S01]  /*ae20*/  IMAD.X R77, RZ, RZ, R5, P3 ;  /* 0x000000ffff4d7224 */ /* 0x000fe200018e0605 */
[----:B------:R-:W-:Y:S01]  /*ae30*/  LOP3.LUT R56, R57, 0x380, RZ, 0xc0, !PT ;  /* 0x0000038039387812 */ /* 0x000fe200078ec0ff */
[----:B------:R-:W5:Y:S01]  /*ae40*/  LD.E.128 R48, desc[UR44][R48.64] ;  /* 0x0000002c30307980 */ /* 0x000f62000c101d00 */
[----:B------:R-:W-:Y:S02]  /*ae50*/  LOP3.LUT R60, R61, 0x380, RZ, 0xc0, !PT ;  /* 0x000003803d3c7812 */ /* 0x000fe400078ec0ff */
[----:B------:R-:W-:Y:S01]  /*ae60*/  LOP3.LUT R68, R69, 0x380, RZ, 0xc0, !PT ;  /* 0x0000038045447812 */ /* 0x000fe200078ec0ff */
[----:B------:R-:W5:Y:S01]  /*ae70*/  LD.E.128 R72, desc[UR44][R72.64] ;  /* 0x0000002c48487980 */ /* 0x000f62000c101d00 */
[----:B------:R-:W-:Y:S02]  /*ae80*/  SHF.R.U64 R64, R64, 0x3, RZ ;  /* 0x0000000340407819 */ /* 0x000fe400000012ff */
[----:B------:R-:W-:Y:S01]  /*ae90*/  SHF.R.U64 R11, R11, 0x3, RZ ;  /* 0x000000030b0b7819 */ /* 0x000fe200000012ff */
[----:B------:R-:W0:Y:S01]  /*aea0*/  @P2 LDC R81, c[0x0][0xcec] ;  /* 0x00033b00ff512b82 */ /* 0x000e220000000800 */
[----:B------:R-:W-:-:S02]  /*aeb0*/  LOP3.LUT R9, R12, 0x380, RZ, 0xc0, !PT ;  /* 0x000003800c097812 */ /* 0x000fc400078ec0ff */
[----:B------:R-:W-:Y:S02]  /*aec0*/  SHF.R.U64 R52, R52, 0x3, RZ ;  /* 0x0000000334347819 */ /* 0x000fe400000012ff */
[----:B------:R-:W-:Y:S02]  /*aed0*/  SHF.R.U64 R56, R56, 0x3, RZ ;  /* 0x0000000338387819 */ /* 0x000fe400000012ff */
[----:B------:R-:W-:Y:S01]  /*aee0*/  SHF.R.U64 R60, R60, 0x3, RZ ;  /* 0x000000033c3c7819 */ /* 0x000fe200000012ff */
[----:B------:R-:W1:Y:S01]  /*aef0*/  @P2 LDC R83, c[0x0][0xcf0] ;  /* 0x00033c00ff532b82 */ /* 0x000e620000000800 */
[----:B------:R-:W-:Y:S02]  /*af00*/  SHF.R.U64 R68, R68, 0x3, RZ ;  /* 0x0000000344447819 */ /* 0x000fe400000012ff */
[----:B------:R-:W-:Y:S01]  /*af10*/  LOP3.LUT R64, R64, R65, RZ, 0x3c, !PT ;  /* 0x0000004140407212 */ /* 0x000fe200078e3cff */
[----:B------:R-:W-:Y:S01]  /*af20*/  IMAD.X R65, RZ, RZ, R5, P0 ;  /* 0x000000ffff417224 */ /* 0x000fe200000e0605 */
[----:B------:R-:W-:-:S02]  /*af30*/  LOP3.LUT R4, R11, R4, RZ, 0x3c, !PT ;  /* 0x000000040b047212 */ /* 0x000fc400078e3cff */
[----:B------:R-:W-:Y:S02]  /*af40*/  SHF.R.U64 R9, R9, 0x3, RZ ;  /* 0x0000000309097819 */ /* 0x000fe400000012ff */
[----:B------:R-:W-:Y:S01]  /*af50*/  ISETP.GE.AND P0, PT, R198, UR10, PT ;  /* 0x0000000ac6007c0c */ /* 0x000fe2000bf06270 */
        /* <DEDUP_REMOVED lines=10> */
[----:B------:R-:W-:Y:S01]  /*b000*/  IMAD.WIDE.U32 R8, R8, UR8, RZ ;  /* 0x0000000808087c25 */ /* 0x000fe2000f8e00ff */
[----:B------:R2:W5:Y:S01]  /*b010*/  LD.E.128 R12, desc[UR44][R4.64] ;  /* 0x0000002c040c7980 */ /* 0x000562000c101d00 */
[----:B------:R-:W-:Y:S01]  /*b020*/  ISETP.GE.AND P1, PT, R16, UR10, PT ;  /* 0x0000000a10007c0c */ /* 0x000fe2000bf26270 */
[----:B------:R-:W-:Y:S01]  /*b030*/  ULDC.64 UR8, c[0x0][0xbe8] ;  /* 0x0002fa0000087ab9 */ /* 0x000fe20000000a00 */
[----:B------:R-:W-:Y:S01]  /*b040*/  IMAD.IADD R9, R9, 0x1, R7 ;  /* 0x0000000109097824 */ /* 0x000fe200078e0207 */
[----:B------:R-:W-:Y:S01]  /*b050*/  LOP3.LUT R7, R10, 0xfffffff8, RZ, 0xc0, !PT ;  /* 0xfffffff80a077812 */ /* 0x000fe200078ec0ff */
[----:B------:R-:W5:Y:S01]  /*b060*/  LD.E.128 R52, desc[UR44][R52.64] ;  /* 0x0000002c34347980 */ /* 0x000f62000c101d00 */
[----:B------:R-:W-:-:S03]  /*b070*/  VIADD R152, R16, 0x1c0 ;  /* 0x000001c010987836 */ /* 0x000fc60000000000 */
[----:B------:R-:W5:Y:S01]  /*b080*/  LD.E.128 R56, desc[UR44][R56.64] ;  /* 0x0000002c38387980 */ /* 0x000f62000c101d00 */
[----:B--2---:R-:W-:Y:S02]  /*b090*/  SEL R5, RZ, 0xffffffff, P0 ;  /* 0xffffffffff057807 */ /* 0x004fe40000000000 */
[----:B------:R-:W-:Y:S01]  /*b0a0*/  ISETP.GE.AND P0, PT, R197, UR10, PT ;  /* 0x0000000ac5007c0c */ /* 0x000fe2000bf06270 */
[----:B------:R-:W5:Y:S02]  /*b0b0*/  LD.E.128 R60, desc[UR44][R60.64] ;  /* 0x0000002c3c3c7980 */ /* 0x000f64000c101d00 */
[----:B------:R-:W-:Y:S01]  /*b0c0*/  IMAD.SHL.U32 R11, R5, 0x2, RZ ;  /* 0x00000002050b7824 */ /* 0x000fe200078e00ff */
[----:B------:R-:W-:Y:S01]  /*b0d0*/  SEL R5, RZ, 0xffffffff, P0 ;  /* 0xffffffffff057807 */ /* 0x000fe20000000000 */
[----:B------:R-:W5:Y:S01]  /*b0e0*/  LD.E.128 R68, desc[UR44][R68.64] ;  /* 0x0000002c44447980 */ /* 0x000f62000c101d00 */
[----:B------:R-:W-:Y:S01]  /*b0f0*/  ISETP.GE.AND P0, PT, R196, UR10, PT ;  /* 0x0000000ac4007c0c */ /* 0x000fe2000bf06270 */
[----:B------:R-:W-:Y:S01]  /*b100*/  IMAD.IADD R10, R0, 0x1, -R7 ;  /* 0x00000001000a7824 */ /* 0x000fe200078e0a07 */
[----:B------:R-:W-:Y:S01]  /*b110*/  SEL R4, RZ, 0x1, P1 ;  /* 0x00000001ff047807 */ /* 0x000fe20000800000 */
[----:B------:R-:W5:Y:S01]  /*b120*/  LD.E.128 R76, desc[UR44][R76.64] ;  /* 0x0000002c4c4c7980 */ /* 0x000f62000c101d00 */
[----:B------:R-:W-:Y:S01]  /*b130*/  SEL R0, RZ, 0xffffffff, P0 ;  /* 0xffffffffff007807 */ /* 0x000fe20000000000 */
[----:B------:R-:W-:Y:S01]  /*b140*/  IMAD.SHL.U32 R5, R5, 0x4, RZ ;  /* 0x0000000405057824 */ /* 0x000fe200078e00ff */
[----:B------:R-:W-:Y:S01]  /*b150*/  LOP3.LUT R4, R11, 0x2, R4, 0xe2, !PT ;  /* 0x000000020b047812 */ /* 0x000fe200078ee204 */
[----:B------:R-:W-:Y:S01]  /*b160*/  IMAD.WIDE.U32 R8, R193, UR8, R8 ;  /* 0x00000008c1087c25 */ /* 0x000fe2000f8e0008 */
[----:B------:R-:W-:Y:S01]  /*b170*/  ISETP.GE.AND P1, PT, R195, UR10, PT ;  /* 0x0000000ac3007c0c */ /* 0x000fe2000bf26270 */
[----:B------:R-:W-:Y:S01]  /*b180*/  @!PT LDS RZ, [RZ] ;  /* 0x00000000fffff984 */ /* 0x000fe20000000800 */
[----:B------:R-:W-:Y:S01]  /*b190*/  @!PT LDS RZ, [RZ] ;  /* 0x00000000fffff984 */ /* 0x000fe20000000800 */
[----:B------:R-:W-:Y:S01]  /*b1a0*/  @!PT LDS RZ, [RZ] ;  /* 0x00000000fffff984 */ /* 0x000fe20000000800 */
[----:B------:R-:W-:Y:S01]  /*b1b0*/  @!PT LDS RZ, [RZ] ;  /* 0x00000000fffff984 */ /* 0x000fe20000000800 */
[----:B------:R2:W-:Y:S06]  /*b1c0*/  MEMBAR.ALL.CTA ;  /* 0x0000000000007992 */ /* 0x0005ec0000008000 */
[----:B--2---:R-:W2:Y:S01]  /*b1d0*/  FENCE.VIEW.ASYNC.S ;  /* 0x00000000000073c6 */ /* 0x004ea20000000000 */
[----:B------:R-:W-:Y:S01]  /*b1e0*/  IMAD.SHL.U32 R7, R0, 0x8, RZ ;  /* 0x0000000800077824 */ /* 0x000fe200078e00ff */
[----:B------:R-:W-:Y:S01]  /*b1f0*/  LOP3.LUT R4, R5, 0x4, R4, 0xe2, !PT ;  /* 0x0000000405047812 */ /* 0x000fe200078ee204 */
[----:B------:R-:W-:-:S02]  /*b200*/  IMAD.U32 R11, RZ, RZ, UR42 ;  /* 0x0000002aff0b7e24 */ /* 0x000fc4000f8e00ff */
[----:B------:R-:W-:Y:S01]  /*b210*/  IMAD R0, R10, 0x20, R3 ;  /* 0x000000200a007824 */ /* 0x000fe200078e0203 */
[----:B------:R-:W-:Y:S01]  /*b220*/  SHF.R.S32.HI R5, RZ, 0x1f, R192 ;  /* 0x0000001fff057819 */ /* 0x000fe200000114c0 */
[----:B------:R-:W-:Y:S01]  /*b230*/  IMAD R9, R193, UR9, R9 ;  /* 0x00000009c1097c24 */ /* 0x000fe2000f8e0209 */
[----:B------:R-:W-:Y:S01]  /*b240*/  LOP3.LUT R4, R7, 0x8, R4, 0xe2, !PT ;  /* 0x0000000807047812 */ /* 0x000fe200078ee204 */
[----:B------:R-:W-:Y:S01]  /*b250*/  IMAD R10, R11, 0x40, R0 ;  /* 0x000000400b0a7824 */ /* 0x000fe200078e0200 */
[----:B------:R-:W-:Y:S01]  /*b260*/  ULDC.64 UR8, c[0x0][0xbf0] ;  /* 0x0002fc0000087ab9 */ /* 0x000fe20000000a00 */
[----:B------:R-:W-:Y:S01]  /*b270*/  SEL R7, RZ, 0xffffffff, P1 ;  /* 0xffffffffff077807 */ /* 0x000fe20000800000 */
[----:B------:R-:W-:Y:S01]  /*b280*/  IMAD R5, R5, UR8, RZ ;  /* 0x0000000805057c24 */ /* 0x000fe2000f8e02ff */
[----:B------:R-:W-:Y:S01]  /*b290*/  ISETP.GE.AND P0, PT, R194, UR10, PT ;  /* 0x0000000ac2007c0c */ /* 0x000fe2000bf06270 */
[----:B0-----:R-:W-:-:S04]  /*b2a0*/  @P2 IMAD.HI.U32 R0, R10, R81, RZ ;  /* 0x000000510a002227 */ /* 0x001fc800078e00ff */
[----:B------:R-:W-:Y:S02]  /*b2b0*/  IMAD R11, R192, UR9, R5 ;  /* 0x00000009c00b7c24 */ /* 0x000fe4000f8e0205 */
[----:B------:R-:W-:Y:S01]  /*b2c0*/  IMAD.SHL.U32 R81, R7, 0x10, RZ ;  /* 0x0000001007517824 */ /* 0x000fe200078e00ff */
[----:B------:R-:W-:Y:S01]  /*b2d0*/  SEL R7, RZ, 0xffffffff, P0 ;  /* 0xffffffffff077807 */ /* 0x000fe20000000000 */
[----:B------:R-:W-:Y:S01]  /*b2e0*/  IMAD.MOV.U32 R5, RZ, RZ, R10 ;  /* 0x000000ffff057224 */ /* 0x000fe200078e000a */
[----:B-1----:R-:W-:Y:S02]  /*b2f0*/  @P2 SHF.R.U32.HI R5, RZ, R83, R0 ;  /* 0x00000053ff052219 */ /* 0x002fe40000011600 */
[----:B------:R-:W-:Y:S01]  /*b300*/  LOP3.LUT R4, R81, 0x10, R4, 0xe2, !PT ;  /* 0x0000001051047812 */ /* 0x000fe200078ee204 */
[----:B------:R-:W-:Y:S01]  /*b310*/  IMAD.SHL.U32 R81, R7, 0x20, RZ ;  /* 0x0000002007517824 */ /* 0x000fe200078e00ff */
[--C-:B------:R-:W-:Y:S01]  /*b320*/  SHF.R.S32.HI R0, RZ, 0x1f, R5.reuse ;  /* 0x0000001fff007819 */ /* 0x100fe20000011405 */
[----:B------:R-:W-:-:S02]  /*b330*/  IMAD.MOV R7, RZ, RZ, -R5 ;  /* 0x000000ffff077224 */ /* 0x000fc400078e0a05 */
[----:B------:R-:W-:Y:S01]  /*b340*/  IMAD.WIDE.U32 R8, R192, UR8, R8 ;  /* 0x00000008c0087c25 */ /* 0x000fe2000f8e0008 */
[----:B------:R-:W-:-:S03]  /*b350*/  ULDC.64 UR8, c[0x0][0xbe0] ;  /* 0x0002f80000087ab9 */ /* 0x000fc60000000a00 */
[----:B------:R-:W-:Y:S02]  /*b360*/  IMAD R0, R0, UR8, RZ ;  /* 0x0000000800007c24 */ /* 0x000fe4000f8e02ff */
[----:B------:R-:W-:Y:S02]  /*b370*/  IMAD R7, R18, R7, R10 ;  /* 0x0000000712077224 */ /* 0x000fe400078e020a */
[----:B------:R-:W-:Y:S01]  /*b380*/  IMAD.IADD R9, R9, 0x1, R11 ;  /* 0x0000000109097824 */ /* 0x000fe200078e020b */
[----:B------:R-:W-:Y:S01]  /*b390*/  ISETP.GE.AND P0, PT, R153, UR10, PT ;  /* 0x0000000a99007c0c */ /* 0x000fe2000bf06270 */
[C---:B------:R-:W-:Y:S01]  /*b3a0*/  IMAD R11, R5.reuse, UR9, R0 ;  /* 0x00000009050b7c24 */ /* 0x040fe2000f8e0200 */
[----:B------:R-:W-:Y:S01]  /*b3b0*/  SHF.R.S32.HI R0, RZ, 0x1f, R7 ;  /* 0x0000001fff007819 */ /* 0x000fe20000011407 */
[----:B------:R-:W-:Y:S01]  /*b3c0*/  IMAD.WIDE.U32 R8, R5, UR8, R8 ;  /* 0x0000000805087c25 */ /* 0x000fe2000f8e0008 */
[----:B------:R-:W-:Y:S01]  /*b3d0*/  ULDC.64 UR8, c[0x0][0xbd8] ;  /* 0x0002f60000087ab9 */ /* 0x000fe20000000a00 */
[----:B------:R-:W-:-:S02]  /*b3e0*/  LOP3.LUT R4, R81, 0x20, R4, 0xe2, !PT ;  /* 0x0000002051047812 */ /* 0x000fc400078ee204 */
[----:B------:R-:W-:Y:S01]  /*b3f0*/  IMAD.U32 R80, RZ, RZ, UR42 ;  /* 0x0000002aff507e24 */ /* 0x000fe2000f8e00ff */
[----:B------:R-:W-:Y:S01]  /*b400*/  SEL R5, RZ, 0x40, P0 ;  /* 0x00000040ff057807 */ /* 0x000fe20000000000 */
[----:B------:R-:W-:Y:S01]  /*b410*/  IMAD.IADD R9, R9, 0x1, R11 ;  /* 0x0000000109097824 */ /* 0x000fe200078e020b */
[----:B------:R-:W-:Y:S01]  /*b420*/  ISETP.GE.AND P0, PT, R152, UR10, PT ;  /* 0x0000000a98007c0c */ /* 0x000fe2000bf06270 */
[----:B------:R-:W-:Y:S02]  /*b430*/  IMAD R10, R0, UR8, RZ ;  /* 0x00000008000a7c24 */ /* 0x000fe4000f8e02ff */
[----:B------:R-:W-:Y:S02]  /*b440*/  IMAD R81, R80, 0x40, R3 ;  /* 0x0000004050517824 */ /* 0x000fe400078e0203 */
        /* <DEDUP_REMOVED lines=12> */
[----:B--2---:R0:W1:Y:S01]  /*b510*/  SHFL.IDX PT, R4, R18, RZ, 0x181f ;  /* 0x00181fff12047589 */ /* 0x00406200000e0000 */
[----:B------:R-:W-:Y:S02]  /*b520*/  BSSY B1, `(.L_x_4240) ;  /* 0x000002b000017945 */ /* 0x000fe40003800000 */
[----:B------:R-:W-:Y:S01]  /*b530*/  SYNCS.ARRIVE.TRANS64.RED.A1T0 RZ, [UR7], RZ ;  /* 0x000000ffffff79a7 */ /* 0x000fe20008100407 */
[----:B------:R0:W2:Y:S01]  /*b540*/  SHFL.IDX PT, R5, R80, RZ, 0x181f ;  /* 0x00181fff50057589 */ /* 0x0000a200000e0000 */
[----:B------:R-:W-:Y:S02]  /*b550*/  LOP3.LUT R3, R0, R3, RZ, 0xfc, !PT ;  /* 0x0000000300037212 */ /* 0x000fe400078efcff */
[----:B------:R-:W-:Y:S01]  /*b560*/  SHF.R.S32.HI R154, RZ, 0x1f, R198 ;  /* 0x0000001fff9a7819 */ /* 0x000fe200000114c6 */
        /* <DEDUP_REMOVED lines=8> */
[----:B-1----:R-:W-:Y:S01]  /*b5f0*/  @!P1 LEA R8, P2, R198, R4, 0x1 ;  /* 0x00000004c6089211 */ /* 0x002fe200078408ff */
[----:B--2---:R-:W-:-:S03]  /*b600*/  @!P0 IMAD.WIDE R10, R16, 0x2, R4 ;  /* 0x00000002100a8825 */ /* 0x004fc600078e0204 */
[----:B------:R-:W-:Y:S02]  /*b610*/  @!P1 LEA.HI.X R9, R198, R5, R154, 0x1, P2 ;  /* 0x00000005c6099211 */ /* 0x000fe400010f0c9a */
[----:B------:R-:W-:Y:S01]  /*b620*/  ISETP.GE.AND P2, PT, R195, UR10, PT ;  /* 0x0000000ac3007c0c */ /* 0x000fe2000bf46270 */
[----:B-----5:R1:W-:Y:S01]  /*b630*/  @!P0 ST.E.128 desc[UR44][R10.64], R12 ;  /* 0x0000000c0a008985 */ /* 0x0203e2000c101d2c */
[----:B------:R-:W-:-:S03]  /*b640*/  LOP3.LUT P0, RZ, R0, 0x40, RZ, 0xc0, !PT ;  /* 0x0000004000ff7812 */ /* 0x000fc6000780c0ff */
[----:B------:R2:W-:Y:S01]  /*b650*/  @!P1 ST.E.128 desc[UR44][R8.64], R24 ;  /* 0x0000001808009985 */ /* 0x0005e2000c101d2c */
[----:B------:R-:W-:Y:S02]  /*b660*/  ISETP.GE.AND P1, PT, R194, UR10, PT ;  /* 0x0000000ac2007c0c */ /* 0x000fe4000bf26270 */
[CC--:B-1----:R-:W-:Y:S02]  /*b670*/  @!P3 LEA R14, P6, R196.reuse, R4.reuse, 0x1 ;  /* 0x00000004c40eb211 */ /* 0x0c2fe400078c08ff */
[CC--:B--2---:R-:W-:Y:S02]  /*b680*/  @!P4 LEA R24, P5, R197.reuse, R4.reuse, 0x1 ;  /* 0x00000004c518c211 */ /* 0x0c4fe400078a08ff */
[-C--:B------:R-:W-:Y:S02]  /*b690*/  @!P3 LEA.HI.X R15, R196, R5.reuse, R85, 0x1, P6 ;  /* 0x00000005c40fb211 */ /* 0x080fe400030f0c55 */
[----:B------:R-:W-:Y:S02]  /*b6a0*/  @!P4 LEA.HI.X R25, R197, R5, R7, 0x1, P5 ;  /* 0x00000005c519c211 */ /* 0x000fe400028f0c07 */
[----:B------:R-:W-:-:S02]  /*b6b0*/  @!P2 LEA R12, P5, R195, R4, 0x1 ;  /* 0x00000004c30ca211 */ /* 0x000fc400078a08ff */
[----:B------:R-:W-:Y:S01]  /*b6c0*/  LOP3.LUT P6, RZ, R3, 0x80, RZ, 0xc0, !PT ;  /* 0x0000008003ff7812 */ /* 0x000fe200078cc0ff */
[----:B------:R3:W-:Y:S01]  /*b6d0*/  @!P4 ST.E.128 desc[UR44][R24.64], R32 ;  /* 0x000000201800c985 */ /* 0x0007e2000c101d2c */
[-C--:B------:R-:W-:Y:S02]  /*b6e0*/  @!P2 LEA.HI.X R13, R195, R5.reuse, R83, 0x1, P5 ;  /* 0x00000005c30da211 */ /* 0x080fe400028f0c53 */
[----:B------:R-:W-:Y:S01]  /*b6f0*/  SHF.R.S32.HI R7, RZ, 0x1f, R194 ;  /* 0x0000001fff077819 */ /* 0x000fe200000114c2 */
[----:B------:R3:W-:Y:S01]  /*b700*/  @!P3 ST.E.128 desc[UR44][R14.64], R40 ;  /* 0x000000280e00b985 */ /* 0x0007e2000c101d2c */
[C---:B------:R-:W-:Y:S02]  /*b710*/  @!P1 LEA R10, P5, R194.reuse, R4, 0x1 ;  /* 0x00000004c20a9211 */ /* 0x040fe400078a08ff */
[----:B------:R-:W-:Y:S01]  /*b720*/  SHF.R.S32.HI R9, RZ, 0x1f, R153 ;  /* 0x0000001fff097819 */ /* 0x000fe20000011499 */
[----:B------:R3:W-:Y:S01]  /*b730*/  @!P2 ST.E.128 desc[UR44][R12.64], R48 ;  /* 0x000000300c00a985 */ /* 0x0007e2000c101d2c */
[----:B------:R-:W-:-:S02]  /*b740*/  @!P1 LEA.HI.X R11, R194, R5, R7, 0x1, P5 ;  /* 0x00000005c20b9211 */ /* 0x000fc400028f0c07 */
[CC--:B------:R-:W-:Y:S02]  /*b750*/  @P0 LEA R8, P5, R153.reuse, R4.reuse, 0x1 ;  /* 0x0000000499080211 */ /* 0x0c0fe400078a08ff */
[----:B------:R-:W-:Y:S01]  /*b760*/  SHF.R.S32.HI R7, RZ, 0x1f, R152 ;  /* 0x0000001fff077819 */ /* 0x000fe20000011498 */
[----:B------:R3:W-:Y:S01]  /*b770*/  @!P1 ST.E.128 desc[UR44][R10.64], R56 ;  /* 0x000000380a009985 */ /* 0x0007e2000c101d2c */
[----:B------:R-:W-:Y:S02]  /*b780*/  @P0 LEA.HI.X R9, R153, R5, R9, 0x1, P5 ;  /* 0x0000000599090211 */ /* 0x000fe400028f0c09 */
[----:B------:R-:W-:-:S03]  /*b790*/  @P6 LEA R4, P5, R152, R4, 0x1 ;  /* 0x0000000498046211 */ /* 0x000fc600078a08ff */
[----:B------:R3:W-:Y:S01]  /*b7a0*/  @P0 ST.E.128 desc[UR44][R8.64], R64 ;  /* 0x0000004008000985 */ /* 0x0007e2000c101d2c */
[----:B------:R-:W-:-:S05]  /*b7b0*/  @P6 LEA.HI.X R5, R152, R5, R7, 0x1, P5 ;  /* 0x0000000598056211 */ /* 0x000fca00028f0c07 */
[----:B------:R3:W-:Y:S04]  /*b7c0*/  @P6 ST.E.128 desc[UR44][R4.64], R72 ;  /* 0x0000004804006985 */ /* 0x0007e8000c101d2c */
.L_x_4241:
[----:B------:R-:W-:Y:S05]  /*b7d0*/  BSYNC B1 ;  /* 0x0000000000017941 */ /* 0x000fea0003800000 */
.L_x_4240:
[----:B------:R-:W-:Y:S01]  /*b7e0*/  VIADD R7, R81, 0x20 ;  /* 0x0000002051077836 */ /* 0x000fe20000000000 */
[----:B--23--:R2:W3:Y:S04]  /*b7f0*/  SHFL.IDX PT, R5, R80, 0x1, 0x181f ;  /* 0x00381f0050057f89 */ /* 0x00c4e800000e0000 */
[----:B------:R-:W-:Y:S01]  /*b800*/  ISETP.GE.AND P0, PT, R7, R82, PT ;  /* 0x000000520700720c */ /* 0x000fe20003f06270 */
[----:B-1----:R2:W1:-:S12]  /*b810*/  SHFL.IDX PT, R4, R18, 0x1, 0x181f ;  /* 0x00381f0012047f89 */ /* 0x00245800000e0000 */
[----:B--2---:R-:W-:Y:S05]  /*b820*/  @P0 BRA `(.L_x_4242) ;  /* 0x0000002800000947 */ /* 0x004fea0003800000 */
[----:B------:R-:W-:Y:S02]  /*b830*/  ISETP.GE.AND P0, PT, R198, UR10, PT ;  /* 0x0000000ac6007c0c */ /* 0x000fe4000bf06270 */
[----:B------:R-:W-:Y:S02]  /*b840*/  ISETP.GE.AND P5, PT, R16, UR10, PT ;  /* 0x0000000a10007c0c */ /* 0x000fe4000bfa6270 */
[----:B------:R-:W-:Y:S02]  /*b850*/  ISETP.GE.AND P2, PT, R197, UR10, PT ;  /* 0x0000000ac5007c0c */ /* 0x000fe4000bf46270 */
[----:B------:R-:W-:Y:S02]  /*b860*/  ISETP.GE.AND P1, PT, R196, UR10, PT ;  /* 0x0000000ac4007c0c */ /* 0x000fe4000bf26270 */
[----:B------:R-:W-:Y:S02]  /*b870*/  ISETP.GE.AND P3, PT, R195, UR10, PT ;  /* 0x0000000ac3007c0c */ /* 0x000fe4000bf66270 */
[----:B------:R-:W-:-:S02]  /*b880*/  SHF.R.S32.HI R7, RZ, 0x1f, R197 ;  /* 0x0000001fff077819 */ /* 0x000fc400000114c5 */
[----:B-----5:R-:W-:Y:S02]  /*b890*/  SHF.R.S32.HI R27, RZ, 0x1f, R194 ;  /* 0x0000001fff1b7819 */ /* 0x020fe400000114c2 */
[----:B-1----:R-:W-:Y:S01]  /*b8a0*/  @!P0 LEA R10, P4, R198, R4, 0x1 ;  /* 0x00000004c60a8211 */ /* 0x002fe200078808ff */
[----:B---3--:R-:W-:Y:S01]  /*b8b0*/  @!P5 IMAD.WIDE R8, R16, 0x2, R4 ;  /* 0x000000021008d825 */ /* 0x008fe200078e0204 */
[----:B------:R-:W-:Y:S02]  /*b8c0*/  SHF.R.S32.HI R33, RZ, 0x1f, R153 ;  /* 0x0000001fff217819 */ /* 0x000fe40000011499 */
[----:B------:R-:W-:Y:S02]  /*b8d0*/  @!P0 LEA.HI.X R11, R198, R5, R154, 0x1, P4 ;  /* 0x00000005c60b8211 */ /* 0x000fe400020f0c9a */
[----:B------:R-:W-:Y:S01]  /*b8e0*/  ISETP.GE.AND P4, PT, R194, UR10, PT ;  /* 0x0000000ac2007c0c */ /* 0x000fe2000bf86270 */
[----:B------:R1:W-:Y:S01]  /*b8f0*/  @!P5 ST.E.128 desc[UR44][R8.64], R20 ;  /* 0x000000140800d985 */ /* 0x0003e2000c101d2c */
[----:B------:R-:W-:-:S02]  /*b900*/  LOP3.LUT P5, RZ, R0, 0x40, RZ, 0xc0, !PT ;  /* 0x0000004000ff7812 */ /* 0x000fc400078ac0ff */
[CC--:B------:R-:W-:Y:S01]  /*b910*/  @!P2 LEA R12, P6, R197.reuse, R4.reuse, 0x1 ;  /* 0x00000004c50ca211 */ /* 0x0c0fe200078c08ff */
[----:B------:R2:W-:Y:S01]  /*b920*/  @!P0 ST.E.128 desc[UR44][R10.64], R28 ;  /* 0x0000001c0a008985 */ /* 0x0005e2000c101d2c */
[----:B------:R-:W-:Y:S02]  /*b930*/  SHF.R.S32.HI R0, RZ, 0x1f, R195 ;  /* 0x0000001fff007819 */ /* 0x000fe400000114c3 */
[----:B------:R-:W-:Y:S02]  /*b940*/  @!P2 LEA.HI.X R13, R197, R5, R7, 0x1, P6 ;  /* 0x00000005c50da211 */ /* 0x000fe400030f0c07 */
[----:B------:R-:W-:Y:S02]  /*b950*/  SHF.R.S32.HI R7, RZ, 0x1f, R196 ;  /* 0x0000001fff077819 */ /* 0x000fe400000114c4 */
[-C--:B------:R-:W-:Y:S01]  /*b960*/  @!P1 LEA R14, P6, R196, R4.reuse, 0x1 ;  /* 0x00000004c40e9211 */ /* 0x080fe200078c08ff */
[----:B------:R2:W-:Y:S01]  /*b970*/  @!P2 ST.E.128 desc[UR44][R12.64], R36 ;  /* 0x000000240c00a985 */ /* 0x0005e2000c101d2c */
[----:B------:R-:W-:-:S02]  /*b980*/  @!P3 LEA R24, P2, R195, R4, 0x1 ;  /* 0x00000004c318b211 */ /* 0x000fc400078408ff */
[-C--:B------:R-:W-:Y:S02]  /*b990*/  @!P4 LEA R26, P0, R194, R4.reuse, 0x1 ;  /* 0x00000004c21ac211 */ /* 0x080fe400078008ff */
[-C--:B------:R-:W-:Y:S02]  /*b9a0*/  @!P1 LEA.HI.X R15, R196, R5.reuse, R7, 0x1, P6 ;  /* 0x00000005c40f9211 */ /* 0x080fe400030f0c07 */
[----:B-1----:R-:W-:Y:S02]  /*b9b0*/  @P5 LEA R8, P6, R153, R4, 0x1 ;  /* 0x0000000499085211 */ /* 0x002fe400078c08ff */
[-C--:B------:R-:W-:Y:S01]  /*b9c0*/  @!P3 LEA.HI.X R25, R195, R5.reuse, R0, 0x1, P2 ;  /* 0x00000005c319b211 */ /* 0x080fe200010f0c00 */
[----:B------:R2:W-:Y:S01]  /*b9d0*/  @!P1 ST.E.128 desc[UR44][R14.64], R44 ;  /* 0x0000002c0e009985 */ /* 0x0005e2000c101d2c */
[-C--:B------:R-:W-:Y:S02]  /*b9e0*/  @!P4 LEA.HI.X R27, R194, R5.reuse, R27, 0x1, P0 ;  /* 0x00000005c21bc211 */ /* 0x080fe400000f0c1b */
[----:B------:R-:W-:Y:S01]  /*b9f0*/  @P5 LEA.HI.X R9, R153, R5, R33, 0x1, P6 ;  /* 0x0000000599095211 */ /* 0x000fe200030f0c21 */
[----:B------:R2:W-:Y:S01]  /*ba00*/  @!P3 ST.E.128 desc[UR44][R24.64], R52 ;  /* 0x000000341800b985 */ /* 0x0005e2000c101d2c */
[----:B------:R-:W-:-:S03]  /*ba10*/  LOP3.LUT P0, RZ, R3, 0x80, RZ, 0xc0, !PT ;  /* 0x0000008003ff7812 */ /* 0x000fc6000780c0ff */
[----:B------:R2:W-:Y:S04]  /*ba20*/  @!P4 ST.E.128 desc[UR44][R26.64], R60 ;  /* 0x0000003c1a00c985 */ /* 0x0005e8000c101d2c */
[----:B------:R2:W-:Y:S06]  /*ba30*/  @P5 ST.E.128 desc[UR44][R8.64], R68 ;  /* 0x0000004408005985 */ /* 0x0005ec000c101d2c */
[----:B------:R-:W-:Y:S05]  /*ba40*/  @!P0 BRA `(.L_x_4242) ;  /* 0x0000002400788947 */ /* 0x000fea0003800000 */
[----:B------:R-:W-:Y:S02]  /*ba50*/  LEA R4, P0, R152, R4, 0x1 ;  /* 0x0000000498047211 */ /* 0x000fe400078008ff */
[----:B------:R-:W-:-:S04]  /*ba60*/  SHF.R.S32.HI R3, RZ, 0x1f, R152 ;  /* 0x0000001fff037819 */ /* 0x000fc80000011498 */
[----:B------:R-:W-:-:S05]  /*ba70*/  LEA.HI.X R5, R152, R5, R3, 0x1, P0 ;  /* 0x0000000598057211 */ /* 0x000fca00000f0c03 */
[----:B------:R4:W-:Y:S01]  /*ba80*/  ST.E.128 desc[UR44][R4.64], R76 ;  /* 0x0000004c04007985 */ /* 0x0009e2000c101d2c */
[----:B------:R-:W-:Y:S05]  /*ba90*/  BRA `(.L_x_4242) ;  /* 0x0000002400647947 */ /* 0x000fea0003800000 */
.L_x_4239:
[----:B------:R-:W2:Y:S01]  /*baa0*/  LDL R0, [R1+0x2c] ;  /* 0x00002c0001007983 */ /* 0x000ea20000100800 */
[----:B------:R-:W-:Y:S01]  /*bab0*/  ULDC.64 UR8, c[0x0][0xc08] ;  /* 0x0003020000087ab9 */ /* 0x000fe20000000a00 */
[----:B0-----:R-:W-:Y:S01]  /*bac0*/  SHF.R.S32.HI R3, RZ, 0x1f, R192 ;  /* 0x0000001fff037819 */ /* 0x001fe200000114c0 */
[----:B------:R-:W-:Y:S01]  /*bad0*/  IMAD R7, R7, UR8, RZ ;  /* 0x0000000807077c24 */ /* 0x000fe2000f8e02ff */
[----:B------:R-:W-:Y:S01]  /*bae0*/  ULDC.64 UR10, c[0x0][0xc40] ;  /* 0x00031000000a7ab9 */ /* 0x000fe20000000a00 */
[----:B------:R-:W-:Y:S01]  /*baf0*/  IMAD.U32 R4, RZ, RZ, UR42 ;  /* 0x0000002aff047e24 */ /* 0x000fe2000f8e00ff */
[----:B------:R-:W-:Y:S01]  /*bb00*/  ULDC.64 UR12, c[0x0][0xc30] ;  /* 0x00030c00000c7ab9 */ /* 0x000fe20000000a00 */
[C---:B------:R-:W-:Y:S01]  /*bb10*/  IMAD R7, R8.reuse, UR9, R7 ;  /* 0x0000000908077c24 */ /* 0x040fe2000f8e0207 */
[----:B------:R-:W-:Y:S01]  /*bb20*/  BSSY B1, `(.L_x_4243) ;  /* 0x00000d5000017945 */ /* 0x000fe20003800000 */
[----:B------:R-:W-:Y:S01]  /*bb30*/  IMAD.WIDE.U32 R8, R8, UR8, RZ ;  /* 0x0000000808087c25 */ /* 0x000fe2000f8e00ff */
[----:B------:R-:W-:Y:S01]  /*bb40*/  ULDC.64 UR8, c[0x0][0xc38] ;  /* 0x00030e0000087ab9 */ /* 0x000fe20000000a00 */
[----:B------:R-:W-:-:S02]  /*bb50*/  SHF.R.S32.HI R22, RZ, 0x1f, R201 ;  /* 0x0000001fff167819 */ /* 0x000fc400000114c9 */
[----:B------:R-:W-:Y:S01]  /*bb60*/  IMAD.IADD R9, R9, 0x1, R7 ;  /* 0x0000000109097824 */ /* 0x000fe200078e0207 */
[----:B------:R-:W-:Y:S01]  /*bb70*/  SHF.R.S32.HI R23, RZ, 0x1f, R202 ;  /* 0x0000001fff177819 */ /* 0x000fe200000114ca */
[----:B------:R-:W-:Y:S01]  /*bb80*/  IMAD R3, R3, UR10, RZ ;  /* 0x0000000a03037c24 */ /* 0x000fe2000f8e02ff */
[----:B------:R-:W-:Y:S01]  /*bb90*/  SHF.R.S32.HI R152, RZ, 0x1f, R203 ;  /* 0x0000001fff987819 */ /* 0x000fe200000114cb */
[C---:B------:R-:W-:Y:S01]  /*bba0*/  IMAD.WIDE.U32 R8, R193.reuse, UR8, R8 ;  /* 0x00000008c1087c25 */ /* 0x040fe2000f8e0008 */
[----:B------:R-:W-:Y:S01]  /*bbb0*/  ULDC UR8, c[0x0][0xce8] ;  /* 0x00033a0000087ab9 */ /* 0x000fe20000000800 */
[----:B------:R-:W-:Y:S01]  /*bbc0*/  SHF.R.S32.HI R153, RZ, 0x1f, R204 ;  /* 0x0000001fff997819 */ /* 0x000fe200000114cc */
[----:B------:R-:W-:Y:S01]  /*bbd0*/  UISETP.NE.AND UP0, UPT, UR8, 0x1, UPT ;  /* 0x000000010800788c */ /* 0x000fe2000bf05270 */
[----:B------:R-:W-:Y:S01]  /*bbe0*/  IMAD R9, R193, UR9, R9 ;  /* 0x00000009c1097c24 */ /* 0x000fe2000f8e0209 */
[----:B------:R-:W-:Y:S01]  /*bbf0*/  UIMAD UR6, UR6, UR8, URZ ;  /* 0x00000008060672a4 */ /* 0x000fe2000f8e023f */
[C---:B------:R-:W-:Y:S01]  /*bc00*/  IMAD R3, R192.reuse, UR11, R3 ;  /* 0x0000000bc0037c24 */ /* 0x040fe2000f8e0203 */
[----:B------:R-:W-:Y:S01]  /*bc10*/  SHF.R.S32.HI R154, RZ, 0x1f, R205 ;  /* 0x0000001fff9a7819 */ /* 0x000fe200000114cd */
[----:B------:R-:W-:Y:S01]  /*bc20*/  IMAD.WIDE.U32 R8, R192, UR10, R8 ;  /* 0x0000000ac0087c25 */ /* 0x000fe2000f8e0008 */
[----:B------:R-:W-:Y:S01]  /*bc30*/  PLOP3.LUT P0, PT, PT, PT, UP0, 0x80, 0x0 ;  /* 0x000000000000781c */ /* 0x000fe20003f0f008 */
[----:B------:R-:W-:Y:S01]  /*bc40*/  ULDC.64 UR10, c[0x0][0xc48] ;  /* 0x00031200000a7ab9 */ /* 0x000fe20000000a00 */
[----:B------:R-:W-:Y:S01]  /*bc50*/  SHF.R.S32.HI R155, RZ, 0x1f, R206 ;  /* 0x0000001fff9b7819 */ /* 0x000fe200000114ce */
[----:B------:R-:W-:Y:S01]  /*bc60*/  IMAD.IADD R9, R9, 0x1, R3 ;  /* 0x0000000109097824 */ /* 0x000fe200078e0203 */
[----:B------:R-:W-:Y:S01]  /*bc70*/  SHF.R.S32.HI R156, RZ, 0x1f, R207 ;  /* 0x0000001fff9c7819 */ /* 0x000fe200000114cf */
[----:B------:R-:W-:Y:S01]  /*bc80*/  @UP0 ULDC UR7, c[0x0][0xcec] ;  /* 0x00033b0000070ab9 */ /* 0x000fe20000000800 */
[----:B------:R-:W-:Y:S01]  /*bc90*/  VIADD R178, R19, 0x10 ;  /* 0x0000001013b27836 */ /* 0x000fe20000000000 */
[----:B------:R-:W-:Y:S01]  /*bca0*/  SHF.R.S32.HI R157, RZ, 0x1f, R208 ;  /* 0x0000001fff9d7819 */ /* 0x000fe200000114d0 */
[----:B------:R-:W-:Y:S01]  /*bcb0*/  IMAD.WIDE.U32 R8, R199, UR10, R8 ;  /* 0x0000000ac7087c25 */ /* 0x000fe2000f8e0008 */
[----:B------:R-:W-:-:S02]  /*bcc0*/  SHF.R.S32.HI R158, RZ, 0x1f, R209 ;  /* 0x0000001fff9e7819 */ /* 0x000fc400000114d1 */
[----:B------:R-:W-:Y:S01]  /*bcd0*/  SHF.R.S32.HI R159, RZ, 0x1f, R210 ;  /* 0x0000001fff9f7819 */ /* 0x000fe200000114d2 */
[----:B------:R-:W-:Y:S01]  /*bce0*/  IMAD R9, R199, UR11, R9 ;  /* 0x0000000bc7097c24 */ /* 0x000fe2000f8e0209 */
[----:B------:R-:W-:Y:S01]  /*bcf0*/  ULDC.64 UR10, c[0x0][0xc28] ;  /* 0x00030a00000a7ab9 */ /* 0x000fe20000000a00 */
[C---:B------:R-:W-:Y:S01]  /*bd00*/  VIADD R180, R19.reuse, 0x8 ;  /* 0x0000000813b47836 */ /* 0x040fe20000000000 */
[----:B------:R-:W-:Y:S01]  /*bd10*/  SHF.R.S32.HI R160, RZ, 0x1f, R211 ;  /* 0x0000001fffa07819 */ /* 0x000fe200000114d3 */
[C---:B------:R-:W-:Y:S01]  /*bd20*/  VIADD R177, R19.reuse, 0x10 ;  /* 0x0000001013b17836 */ /* 0x040fe20000000000 */
[----:B------:R-:W-:Y:S01]  /*bd30*/  SHF.R.S32.HI R161, RZ, 0x1f, R212 ;  /* 0x0000001fffa17819 */ /* 0x000fe200000114d4 */
[----:B------:R-:W-:Y:S01]  /*bd40*/  VIADD R179, R19, 0x8 ;  /* 0x0000000813b37836 */ /* 0x000fe20000000000 */
        /* <DEDUP_REMOVED lines=19> */
[----:B------:R-:W-:Y:S01]  /*be80*/  SHF.R.S32.HI R181, RZ, 0x1f, R19 ;  /* 0x0000001fffb57819 */ /* 0x000fe20000011413 */
[----:B--2---:R-:W-:-:S04]  /*be90*/  IMAD R4, R4, 0x40, R0 ;  /* 0x0000004004047824 */ /* 0x004fc800078e0200 */
[----:B------:R-:W-:Y:S01]  /*bea0*/  @P0 IMAD.HI.U32 R0, R4, UR7, RZ ;  /* 0x0000000704000c27 */ /* 0x000fe2000f8e00ff */
[----:B------:R-:W-:-:S03]  /*beb0*/  @UP0 ULDC UR7, c[0x0][0xcf0] ;  /* 0x00033c0000070ab9 */ /* 0x000fc60000000800 */
[----:B------:R-:W-:Y:S01]  /*bec0*/  IMAD.MOV.U32 R3, RZ, RZ, R4 ;  /* 0x000000ffff037224 */ /* 0x000fe200078e0004 */
[----:B------:R-:W-:Y:S01]  /*bed0*/  @P0 SHF.R.U32.HI R3, RZ, UR7, R0 ;  /* 0x00000007ff030c19 */ /* 0x000fe20008011600 */
[----:B------:R-:W-:-:S03]  /*bee0*/  UIADD3 UR7, UR41, 0x38820, URZ ;  /* 0x0003882029077890 */ /* 0x000fc6000fffe03f */
[--C-:B------:R-:W-:Y:S01]  /*bef0*/  SHF.R.S32.HI R0, RZ, 0x1f, R3.reuse ;  /* 0x0000001fff007819 */ /* 0x100fe20000011403 */
[----:B------:R-:W-:Y:S01]  /*bf00*/  IMAD.MOV R5, RZ, RZ, -R3 ;  /* 0x000000ffff057224 */ /* 0x000fe200078e0a03 */
[----:B------:R-:W-:Y:S01]  /*bf10*/  UPRMT UR7, URZ, 0x654, UR7 ;  /* 0x000006543f077896 */ /* 0x000fe20008000007 */
[----:B------:R-:W-:-:S04]  /*bf20*/  IMAD.WIDE.U32 R8, R3, UR12, R8 ;  /* 0x0000000c03087c25 */ /* 0x000fc8000f8e0008 */
[----:B------:R-:W-:Y:S02]  /*bf30*/  IMAD R0, R0, UR12, RZ ;  /* 0x0000000c00007c24 */ /* 0x000fe4000f8e02ff */
[----:B------:R-:W-:Y:S02]  /*bf40*/  IMAD R5, R5, UR8, R4 ;  /* 0x0000000805057c24 */ /* 0x000fe4000f8e0204 */
[----:B------:R-:W-:Y:S01]  /*bf50*/  IMAD R7, R3, UR13, R0 ;  /* 0x0000000d03077c24 */ /* 0x000fe2000f8e0200 */
[----:B------:R-:W-:Y:S01]  /*bf60*/  SYNCS.ARRIVE.TRANS64.RED.A1T0 RZ, [UR7], RZ ;  /* 0x000000ffffff79a7 */ /* 0x000fe20008100407 */
[----:B------:R-:W-:Y:S01]  /*bf70*/  IMAD.U32 R4, RZ, RZ, UR42 ;  /* 0x0000002aff047e24 */ /* 0x000fe2000f8e00ff */
[----:B------:R-:W-:Y:S01]  /*bf80*/  SHF.R.S32.HI R0, RZ, 0x1f, R5 ;  /* 0x0000001fff007819 */ /* 0x000fe20000011405 */
[----:B------:R-:W-:Y:S02]  /*bf90*/  IMAD.IADD R9, R9, 0x1, R7 ;  /* 0x0000000109097824 */ /* 0x000fe400078e0207 */
[----:B------:R-:W-:-:S02]  /*bfa0*/  IMAD R7, R4, 0x40, R17 ;  /* 0x0000004004077824 */ /* 0x000fc400078e0211 */
[----:B------:R-:W-:Y:S02]  /*bfb0*/  IMAD R0, R0, UR10, RZ ;  /* 0x0000000a00007c24 */ /* 0x000fe4000f8e02ff */
[----:B------:R-:W-:-:S04]  /*bfc0*/  IMAD.WIDE.U32 R8, R5, UR10, R8 ;  /* 0x0000000a05087c25 */ /* 0x000fc8000f8e0008 */
[----:B------:R-:W-:Y:S01]  /*bfd0*/  IMAD R3, R5, UR11, R0 ;  /* 0x0000000b05037c24 */ /* 0x000fe2000f8e0200 */
[----:B------:R-:W-:Y:S02]  /*bfe0*/  ULDC.64 UR10, c[0x0][0xc00] ;  /* 0x00030000000a7ab9 */ /* 0x000fe40000000a00 */
[----:B------:R-:W-:Y:S01]  /*bff0*/  LEA R0, P0, R8, UR10, 0x2 ;  /* 0x0000000a08007c11 */ /* 0x000fe2000f8010ff */
[----:B------:R-:W-:-:S04]  /*c000*/  IMAD.IADD R3, R9, 0x1, R3 ;  /* 0x0000000109037824 */ /* 0x000fc800078e0203 */
[----:B------:R0:W1:Y:S01]  /*c010*/  SHFL.IDX PT, R13, R0, RZ, 0x1c1f ;  /* 0x001c1fff000d7589 */ /* 0x00006200000e0000 */
[----:B------:R-:W-:Y:S02]  /*c020*/  LEA.HI.X R3, R8, UR11, R3, 0x2, P0 ;  /* 0x0000000b08037c11 */ /* 0x000fe400080f1403 */
[----:B------:R-:W-:-:S03]  /*c030*/  ISETP.GE.AND P0, PT, R7, UR6, PT ;  /* 0x0000000607007c0c */ /* 0x000fc6000bf06270 */
[----:B------:R0:W2:Y:S10]  /*c040*/  SHFL.IDX PT, R12, R3, RZ, 0x1c1f ;  /* 0x001c1fff030c7589 */ /* 0x0000b400000e0000 */
[----:B0-----:R-:W-:Y:S05]  /*c050*/  @P0 BRA `(.L_x_4244) ;  /* 0x0000000800040947 */ /* 0x001fea0003800000 */
[----:B------:R-:W-:Y:S02]  /*c060*/  ULDC UR7, c[0x0][0xbc8] ;  /* 0x0002f20000077ab9 */ /* 0x000fe40000000800 */
[----:B------:R-:W-:Y:S02]  /*c070*/  ISETP.GE.AND P0, PT, R19, UR7, PT ;  /* 0x0000000713007c0c */ /* 0x000fe4000bf06270 */
[----:B------:R-:W-:Y:S02]  /*c080*/  ISETP.GE.AND P1, PT, R179, UR7, PT ;  /* 0x00000007b3007c0c */ /* 0x000fe4000bf26270 */
[----:B------:R-:W-:Y:S02]  /*c090*/  ISETP.GE.AND P4, PT, R223, UR7, PT ;  /* 0x00000007df007c0c */ /* 0x000fe4000bf86270 */
[----:B------:R-:W-:-:S07]  /*c0a0*/  ISETP.GE.AND P5, PT, R222, UR7, PT ;  /* 0x00000007de007c0c */ /* 0x000fce000bfa6270 */
[----:B-1----:R-:W-:-:S04]  /*c0b0*/  @!P0 LEA R4, P2, R19, R13, 0x2 ;  /* 0x0000000d13048211 */ /* 0x002fc800078410ff */
[----:B--2---:R-:W-:-:S05]  /*c0c0*/  @!P0 LEA.HI.X R5, R19, R12, R181, 0x2, P2 ;  /* 0x0000000c13058211 */ /* 0x004fca00010f14b5 */
[----:B------:R0:W-:Y:S01]  /*c0d0*/  @!P0 ST.E.64 desc[UR44][R4.64], R24 ;  /* 0x0000001804008985 */ /* 0x0001e2000c101b2c */
[----:B------:R-:W-:Y:S02]  /*c0e0*/  ISETP.GE.AND P0, PT, R177, UR7, PT ;  /* 0x00000007b1007c0c */ /* 0x000fe4000bf06270 */
[----:B0-----:R-:W-:-:S04]  /*c0f0*/  @!P1 LEA R4, P2, R179, R13, 0x2 ;  /* 0x0000000db3049211 */ /* 0x001fc800078410ff */
[----:B------:R-:W-:-:S05]  /*c100*/  @!P1 LEA.HI.X R5, R179, R12, R180, 0x2, P2 ;  /* 0x0000000cb3059211 */ /* 0x000fca00010f14b4 */
[----:B------:R0:W-:Y:S01]  /*c110*/  @!P1 ST.E.64 desc[UR44][R4.64], R28 ;  /* 0x0000001c04009985 */ /* 0x0001e2000c101b2c */
[----:B------:R-:W-:Y:S02]  /*c120*/  ISETP.GE.AND P1, PT, R229, UR7, PT ;  /* 0x00000007e5007c0c */ /* 0x000fe4000bf26270 */
[----:B0-----:R-:W-:-:S04]  /*c130*/  @!P0 LEA R4, P2, R177, R13, 0x2 ;  /* 0x0000000db1048211 */ /* 0x001fc800078410ff */
[----:B------:R-:W-:-:S05]  /*c140*/  @!P0 LEA.HI.X R5, R177, R12, R178, 0x2, P2 ;  /* 0x0000000cb1058211 */ /* 0x000fca00010f14b2 */
[----:B------:R0:W-:Y:S01]  /*c150*/  @!P0 ST.E.64 desc[UR44][R4.64], R32 ;  /* 0x0000002004008985 */ /* 0x0001e2000c101b2c */
[----:B------:R-:W-:Y:S02]  /*c160*/  ISETP.GE.AND P0, PT, R228, UR7, PT ;  /* 0x00000007e4007c0c */ /* 0x000fe4000bf06270 */
[----:B0-----:R-:W-:-:S04]  /*c170*/  @!P1 LEA R4, P2, R229, R13, 0x2 ;  /* 0x0000000de5049211 */ /* 0x001fc800078410ff */
[----:B------:R-:W-:Y:S02]  /*c180*/  @!P1 LEA.HI.X R5, R229, R12, R176, 0x2, P2 ;  /* 0x0000000ce5059211 */ /* 0x000fe400010f14b0 */
[----:B------:R-:W-:-:S03]  /*c190*/  ISETP.GE.AND P2, PT, R227, UR7, PT ;  /* 0x00000007e3007c0c */ /* 0x000fc6000bf46270 */
[----:B------:R0:W-:Y:S02]  /*c1a0*/  @!P1 ST.E.64 desc[UR44][R4.64], R36 ;  /* 0x0000002404009985 */ /* 0x0001e4000c101b2c */
[----:B0-----:R-:W-:-:S04]  /*c1b0*/  @!P0 LEA R4, P1, R228, R13, 0x2 ;  /* 0x0000000de4048211 */ /* 0x001fc800078210ff */
[----:B------:R-:W-:Y:S02]  /*c1c0*/  @!P0 LEA.HI.X R5, R228, R12, R175, 0x2, P1 ;  /* 0x0000000ce4058211 */ /* 0x000fe400008f14af */
[----:B------:R-:W-:-:S03]  /*c1d0*/  ISETP.GE.AND P1, PT, R225, UR7, PT ;  /* 0x00000007e1007c0c */ /* 0x000fc6000bf26270 */
[----:B------:R0:W-:Y:S01]  /*c1e0*/  @!P0 ST.E.64 desc[UR44][R4.64], R40 ;  /* 0x0000002804008985 */ /* 0x0001e2000c101b2c */
[----:B------:R-:W-:-:S09]  /*c1f0*/  ISETP.GE.AND P0, PT, R226, UR7, PT ;  /* 0x00000007e2007c0c */ /* 0x000fd2000bf06270 */
[-C--:B------:R-:W-:Y:S02]  /*c200*/  @!P1 LEA R8, P6, R225, R13.reuse, 0x2 ;  /* 0x0000000de1089211 */ /* 0x080fe400078c10ff */
[----:B0-----:R-:W-:Y:S02]  /*c210*/  @!P2 LEA R4, P3, R227, R13, 0x2 ;  /* 0x0000000de304a211 */ /* 0x001fe400078610ff */
[-C--:B------:R-:W-:Y:S02]  /*c220*/  @!P1 LEA.HI.X R9, R225, R12.reuse, R20, 0x2, P6 ;  /* 0x0000000ce1099211 */ /* 0x080fe400030f1414 */
[----:B------:R-:W-:Y:S02]  /*c230*/  @!P2 LEA.HI.X R5, R227, R12, R174, 0x2, P3 ;  /* 0x0000000ce305a211 */ /* 0x000fe400018f14ae */
[----:B------:R-:W-:-:S03]  /*c240*/  ISETP.GE.AND P3, PT, R224, UR7, PT ;  /* 0x00000007e0007c0c */ /* 0x000fc6000bf66270 */
[----:B------:R0:W-:Y:S02]  /*c250*/  @!P2 ST.E.64 desc[UR44][R4.64], R44 ;  /* 0x0000002c0400a985 */ /* 0x0001e4000c101b2c */
[----:B0-----:R-:W-:-:S04]  /*c260*/  @!P0 LEA R4, P2, R226, R13, 0x2 ;  /* 0x0000000de2048211 */ /* 0x001fc800078410ff */
[----:B------:R-:W-:-:S05]  /*c270*/  @!P0 LEA.HI.X R5, R226, R12, R21, 0x2, P2 ;  /* 0x0000000ce2058211 */ /* 0x000fca00010f1415 */
[----:B------:R0:W-:Y:S01]  /*c280*/  @!P0 ST.E.64 desc[UR44][R4.64], R48 ;  /* 0x0000003004008985 */ /* 0x0001e2000c101b2c */
[----:B------:R-:W-:-:S03]  /*c290*/  ISETP.GE.AND P0, PT, R221, UR7, PT ;  /* 0x00000007dd007c0c */ /* 0x000fc6000bf06270 */
[----:B------:R1:W-:Y:S01]  /*c2a0*/  @!P1 ST.E.64 desc[UR44][R8.64], R52 ;  /* 0x0000003408009985 */ /* 0x0003e2000c101b2c */
[----:B------:R-:W-:Y:S02]  /*c2b0*/  ISETP.GE.AND P1, PT, R220, UR7, PT ;  /* 0x00000007dc007c0c */ /* 0x000fe4000bf26270 */
[CC--:B0-----:R-:W-:Y:S02]  /*c2c0*/  @!P3 LEA R4, P6, R224.reuse, R13.reuse, 0x2 ;  /* 0x0000000de004b211 */ /* 0x0c1fe400078c10ff */
[CC--:B-1----:R-:W-:Y:S02]  /*c2d0*/  @!P4 LEA R8, P2, R223.reuse, R13.reuse, 0x2 ;  /* 0x0000000ddf08c211 */ /* 0x0c2fe400078410ff */
[-C--:B------:R-:W-:Y:S02]  /*c2e0*/  @!P3 LEA.HI.X R5, R224, R12.reuse, R173, 0x2, P6 ;  /* 0x0000000ce005b211 */ /* 0x080fe400030f14ad */
[----:B------:R-:W-:Y:S02]  /*c2f0*/  @!P5 LEA R10, P6, R222, R13, 0x2 ;  /* 0x0000000dde0ad211 */ /* 0x000fe400078c10ff */
        /* <DEDUP_REMOVED lines=8> */
[CC--:B0-----:R-:W-:Y:S02]  /*c380*/  @!P0 LEA R4, P6, R221.reuse, R13.reuse, 0x2 ;  /* 0x0000000ddd048211 */ /* 0x0c1fe400078c10ff */
[----:B-1----:R-:W-:Y:S02]  /*c390*/  @!P1 LEA R8, P5, R220, R13, 0x2 ;  /* 0x0000000ddc089211 */ /* 0x002fe400078a10ff */
[----:B------:R-:W-:-:S02]  /*c3a0*/  @!P0 LEA.HI.X R5, R221, R12, R170, 0x2, P6 ;  /* 0x0000000cdd058211 */ /* 0x000fc400030f14aa */
[-C--:B------:R-:W-:Y:S02]  /*c3b0*/  @!P1 LEA.HI.X R9, R220, R12.reuse, R169, 0x2, P5 ;  /* 0x0000000cdc099211 */ /* 0x080fe400028f14a9 */
[----:B------:R-:W-:Y:S01]  /*c3c0*/  ISETP.GE.AND P5, PT, R216, UR7, PT ;  /* 0x00000007d8007c0c */ /* 0x000fe2000bfa6270 */
[----:B------:R0:W-:Y:S01]  /*c3d0*/  @!P0 ST.E.64 desc[UR44][R4.64], R68 ;  /* 0x0000004404008985 */ /* 0x0001e2000c101b2c */
[----:B--2---:R-:W-:Y:S02]  /*c3e0*/  @!P2 LEA R10, P6, R219, R13, 0x2 ;  /* 0x0000000ddb0aa211 */ /* 0x004fe400078c10ff */
[----:B------:R-:W-:Y:S01]  /*c3f0*/  ISETP.GE.AND P0, PT, R215, UR7, PT ;  /* 0x00000007d7007c0c */ /* 0x000fe2000bf06270 */
[----:B------:R1:W-:Y:S01]  /*c400*/  @!P1 ST.E.64 desc[UR44][R8.64], R72 ;  /* 0x0000004808009985 */ /* 0x0003e2000c101b2c */
[----:B------:R-:W-:-:S05]  /*c410*/  @!P2 LEA.HI.X R11, R219, R12, R168, 0x2, P6 ;  /* 0x0000000cdb0ba211 */ /* 0x000fca00030f14a8 */
[----:B------:R2:W-:Y:S01]  /*c420*/  @!P2 ST.E.64 desc[UR44][R10.64], R76 ;  /* 0x0000004c0a00a985 */ /* 0x0005e2000c101b2c */
[----:B0-----:R-:W-:-:S04]  /*c430*/  @!P3 LEA R4, P1, R218, R13, 0x2 ;  /* 0x0000000dda04b211 */ /* 0x001fc800078210ff */
[-C--:B------:R-:W-:Y:S02]  /*c440*/  @!P3 LEA.HI.X R5, R218, R12.reuse, R167, 0x2, P1 ;  /* 0x0000000cda05b211 */ /* 0x080fe400008f14a7 */
[----:B------:R-:W-:Y:S02]  /*c450*/  ISETP.GE.AND P1, PT, R214, UR7, PT ;  /* 0x00000007d6007c0c */ /* 0x000fe4000bf26270 */
[CC--:B-1----:R-:W-:Y:S01]  /*c460*/  @!P4 LEA R8, P2, R217.reuse, R13.reuse, 0x2 ;  /* 0x0000000dd908c211 */ /* 0x0c2fe200078410ff */
[----:B------:R0:W-:Y:S01]  /*c470*/  @!P3 ST.E.64 desc[UR44][R4.64], R80 ;  /* 0x000000500400b985 */ /* 0x0001e2000c101b2c */
[----:B--2---:R-:W-:Y:S02]  /*c480*/  @!P5 LEA R10, P6, R216, R13, 0x2 ;  /* 0x0000000dd80ad211 */ /* 0x004fe400078c10ff */
[----:B------:R-:W-:Y:S02]  /*c490*/  @!P4 LEA.HI.X R9, R217, R12, R166, 0x2, P2 ;  /* 0x0000000cd909c211 */ /* 0x000fe400010f14a6 */
[----:B------:R-:W-:-:S02]  /*c4a0*/  ISETP.GE.AND P2, PT, R213, UR7, PT ;  /* 0x00000007d5007c0c */ /* 0x000fc4000bf46270 */
[----:B------:R-:W-:Y:S01]  /*c4b0*/  @!P5 LEA.HI.X R11, R216, R12, R165, 0x2, P6 ;  /* 0x0000000cd80bd211 */ /* 0x000fe200030f14a5 */
[----:B------:R1:W-:Y:S01]  /*c4c0*/  @!P4 ST.E.64 desc[UR44][R8.64], R84 ;  /* 0x000000540800c985 */ /* 0x0003e2000c101b2c */
[----:B------:R-:W-:-:S03]  /*c4d0*/  ISETP.GE.AND P4, PT, R211, UR7, PT ;  /* 0x00000007d3007c0c */ /* 0x000fc6000bf86270 */
[----:B------:R2:W-:Y:S01]  /*c4e0*/  @!P5 ST.E.64 desc[UR44][R10.64], R88 ;  /* 0x000000580a00d985 */ /* 0x0005e2000c101b2c */
[----:B------:R-:W-:Y:S02]  /*c4f0*/  ISETP.GE.AND P5, PT, R212, UR7, PT ;  /* 0x00000007d4007c0c */ /* 0x000fe4000bfa6270 */
[----:B0-----:R-:W-:-:S04]  /*c500*/  @!P0 LEA R4, P6, R215, R13, 0x2 ;  /* 0x0000000dd7048211 */ /* 0x001fc800078c10ff */
[----:B------:R-:W-:Y:S02]  /*c510*/  @!P0 LEA.HI.X R5, R215, R12, R164, 0x2, P6 ;  /* 0x0000000cd7058211 */ /* 0x000fe400030f14a4 */
[----:B-1----:R-:W-:-:S03]  /*c520*/  @!P1 LEA R8, P3, R214, R13, 0x2 ;  /* 0x0000000dd6089211 */ /* 0x002fc600078610ff */
[----:B------:R0:W-:Y:S01]  /*c530*/  @!P0 ST.E.64 desc[UR44][R4.64], R92 ;  /* 0x0000005c04008985 */ /* 0x0001e2000c101b2c */
[-C--:B------:R-:W-:Y:S02]  /*c540*/  @!P1 LEA.HI.X R9, R214, R12.reuse, R163, 0x2, P3 ;  /* 0x0000000cd6099211 */ /* 0x080fe400018f14a3 */
[----:B------:R-:W-:Y:S02]  /*c550*/  ISETP.GE.AND P3, PT, R210, UR7, PT ;  /* 0x00000007d2007c0c */ /* 0x000fe4000bf66270 */
[CC--:B--2---:R-:W-:Y:S01]  /*c560*/  @!P2 LEA R10, P6, R213.reuse, R13.reuse, 0x2 ;  /* 0x0000000dd50aa211 */ /* 0x0c4fe200078c10ff */
[----:B------:R1:W-:Y:S01]  /*c570*/  @!P1 ST.E.64 desc[UR44][R8.64], R96 ;  /* 0x0000006008009985 */ /* 0x0003e2000c101b2c */
[----:B------:R-:W-:Y:S02]  /*c580*/  ISETP.GE.AND P1, PT, R208, UR7, PT ;  /* 0x00000007d0007c0c */ /* 0x000fe4000bf26270 */
[----:B------:R-:W-:Y:S02]  /*c590*/  @!P2 LEA.HI.X R11, R213, R12, R162, 0x2, P6 ;  /* 0x0000000cd50ba211 */ /* 0x000fe400030f14a2 */
[----:B0-----:R-:W-:-:S03]  /*c5a0*/  @!P5 LEA R4, P6, R212, R13, 0x2 ;  /* 0x0000000dd404d211 */ /* 0x001fc600078c10ff */
[----:B------:R0:W-:Y:S01]  /*c5b0*/  @!P2 ST.E.64 desc[UR44][R10.64], R100 ;  /* 0x000000640a00a985 */ /* 0x0001e2000c101b2c */
[----:B------:R-:W-:Y:S02]  /*c5c0*/  ISETP.GE.AND P2, PT, R209, UR7, PT ;  /* 0x00000007d1007c0c */ /* 0x000fe4000bf46270 */
[----:B------:R-:W-:Y:S02]  /*c5d0*/  @!P5 LEA.HI.X R5, R212, R12, R161, 0x2, P6 ;  /* 0x0000000cd405d211 */ /* 0x000fe400030f14a1 */
[----:B-1----:R-:W-:-:S03]  /*c5e0*/  @!P4 LEA R8, P0, R211, R13, 0x2 ;  /* 0x0000000dd308c211 */ /* 0x002fc600078010ff */
[----:B------:R1:W-:Y:S01]  /*c5f0*/  @!P5 ST.E.64 desc[UR44][R4.64], R104 ;  /* 0x000000680400d985 */ /* 0x0003e2000c101b2c */
[-C--:B------:R-:W-:Y:S02]  /*c600*/  @!P4 LEA.HI.X R9, R211, R12.reuse, R160, 0x2, P0 ;  /* 0x0000000cd309c211 */ /* 0x080fe400000f14a0 */
[----:B------:R-:W-:Y:S02]  /*c610*/  ISETP.GE.AND P0, PT, R207, UR7, PT ;  /* 0x00000007cf007c0c */ /* 0x000fe4000bf06270 */
[CC--:B0-----:R-:W-:Y:S01]  /*c620*/  @!P3 LEA R10, P6, R210.reuse, R13.reuse, 0x2 ;  /* 0x0000000dd20ab211 */ /* 0x0c1fe200078c10ff */
[----:B------:R0:W-:Y:S03]  /*c630*/  @!P4 ST.E.64 desc[UR44][R8.64], R108 ;  /* 0x0000006c0800c985 */ /* 0x0001e6000c101b2c */
[----:B------:R-:W-:Y:S02]  /*c640*/  @!P3 LEA.HI.X R11, R210, R12, R159, 0x2, P6 ;  /* 0x0000000cd20bb211 */ /* 0x000fe400030f149f */
[----:B-1----:R-:W-:-:S03]  /*c650*/  @!P2 LEA R4, P4, R209, R13, 0x2 ;  /* 0x0000000dd104a211 */ /* 0x002fc600078810ff */
[----:B------:R1:W-:Y:S01]  /*c660*/  @!P3 ST.E.64 desc[UR44][R10.64], R112 ;  /* 0x000000700a00b985 */ /* 0x0003e2000c101b2c */
[----:B------:R-:W-:Y:S02]  /*c670*/  ISETP.GE.AND P3, PT, R206, UR7, PT ;  /* 0x00000007ce007c0c */ /* 0x000fe4000bf66270 */
[-C--:B------:R-:W-:Y:S02]  /*c680*/  @!P2 LEA.HI.X R5, R209, R12.reuse, R158, 0x2, P4 ;  /* 0x0000000cd105a211 */ /* 0x080fe400020f149e */
[----:B------:R-:W-:Y:S02]  /*c690*/  ISETP.GE.AND P4, PT, R205, UR7, PT ;  /* 0x00000007cd007c0c */ /* 0x000fe4000bf86270 */
[----:B0-----:R-:W-:Y:S01]  /*c6a0*/  @!P1 LEA R8, P5, R208, R13, 0x2 ;  /* 0x0000000dd0089211 */ /* 0x001fe200078a10ff */
[----:B------:R0:W-:Y:S01]  /*c6b0*/  @!P2 ST.E.64 desc[UR44][R4.64], R116 ;  /* 0x000000740400a985 */ /* 0x0001e2000c101b2c */
[----:B------:R-:W-:Y:S02]  /*c6c0*/  ISETP.GE.AND P2, PT, R204, UR7, PT ;  /* 0x00000007cc007c0c */ /* 0x000fe4000bf46270 */
[----:B------:R-:W-:-:S02]  /*c6d0*/  @!P1 LEA.HI.X R9, R208, R12, R157, 0x2, P5 ;  /* 0x0000000cd0099211 */ /* 0x000fc400028f149d */
[----:B-1----:R-:W-:-:S03]  /*c6e0*/  @!P0 LEA R10, P6, R207, R13, 0x2 ;  /* 0x0000000dcf0a8211 */ /* 0x002fc600078c10ff */
[----:B------:R1:W-:Y:S01]  /*c6f0*/  @!P1 ST.E.64 desc[UR44][R8.64], R120 ;  /* 0x0000007808009985 */ /* 0x0003e2000c101b2c */
[----:B------:R-:W-:Y:S02]  /*c700*/  ISETP.GE.AND P1, PT, R203, UR7, PT ;  /* 0x00000007cb007c0c */ /* 0x000fe4000bf26270 */
[----:B------:R-:W-:Y:S02]  /*c710*/  @!P0 LEA.HI.X R11, R207, R12, R156, 0x2, P6 ;  /* 0x0000000ccf0b8211 */ /* 0x000fe400030f149c */
[----:B0-----:R-:W-:-:S03]  /*c720*/  @!P3 LEA R4, P5, R206, R13, 0x2 ;  /* 0x0000000dce04b211 */ /* 0x001fc600078a10ff */
[----:B------:R0:W-:Y:S01]  /*c730*/  @!P0 ST.E.64 desc[UR44][R10.64], R124 ;  /* 0x0000007c0a008985 */ /* 0x0001e2000c101b2c */
[----:B------:R-:W-:Y:S02]  /*c740*/  ISETP.GE.AND P0, PT, R202, UR7, PT ;  /* 0x00000007ca007c0c */ /* 0x000fe4000bf06270 */
[-C--:B------:R-:W-:Y:S02]  /*c750*/  @!P3 LEA.HI.X R5, R206, R12.reuse, R155, 0x2, P5 ;  /* 0x0000000cce05b211 */ /* 0x080fe400028f149b */
[----:B------:R-:W-:Y:S02]  /*c760*/  ISETP.GE.AND P5, PT, R201, UR7, PT ;  /* 0x00000007c9007c0c */ /* 0x000fe4000bfa6270 */
[C---:B-1----:R-:W-:Y:S01]  /*c770*/  @!P4 LEA R8, P6, R205.reuse, R13, 0x2 ;  /* 0x0000000dcd08c211 */ /* 0x042fe200078c10ff */
[----:B------:R1:W-:Y:S03]  /*c780*/  @!P3 ST.E.64 desc[UR44][R4.64], R128 ;  /* 0x000000800400b985 */ /* 0x0003e6000c101b2c */
[----:B------:R-:W-:-:S02]  /*c790*/  @!P4 LEA.HI.X R9, R205, R12, R154, 0x2, P6 ;  /* 0x0000000ccd09c211 */ /* 0x000fc400030f149a */
[----:B0-----:R-:W-:-:S03]  /*c7a0*/  @!P1 LEA R10, P6, R203, R13, 0x2 ;  /* 0x0000000dcb0a9211 */ /* 0x001fc600078c10ff */
[----:B------:R0:W-:Y:S01]  /*c7b0*/  @!P4 ST.E.64 desc[UR44][R8.64], R132 ;  /* 0x000000840800c985 */ /* 0x0001e2000c101b2c */
[----:B------:R-:W-:Y:S02]  /*c7c0*/  @!P1 LEA.HI.X R11, R203, R12, R152, 0x2, P6 ;  /* 0x0000000ccb0b9211 */ /* 0x000fe400030f1498 */
[----:B-1----:R-:W-:-:S04]  /*c7d0*/  @!P2 LEA R4, P3, R204, R13, 0x2 ;  /* 0x0000000dcc04a211 */ /* 0x002fc800078610ff */
[-C--:B------:R-:W-:Y:S02]  /*c7e0*/  @!P2 LEA.HI.X R5, R204, R12.reuse, R153, 0x2, P3 ;  /* 0x0000000ccc05a211 */ /* 0x080fe400018f1499 */
[CC--:B------:R-:W-:Y:S02]  /*c7f0*/  @!P5 LEA R14, P3, R201.reuse, R13.reuse, 0x2 ;  /* 0x0000000dc90ed211 */ /* 0x0c0fe400078610ff */
[C---:B0-----:R-:W-:Y:S01]  /*c800*/  @!P0 LEA R8, P4, R202.reuse, R13, 0x2 ;  /* 0x0000000dca088211 */ /* 0x041fe200078810ff */
[----:B------:R0:W-:Y:S01]  /*c810*/  @!P2 ST.E.64 desc[UR44][R4.64], R136 ;  /* 0x000000880400a985 */ /* 0x0001e2000c101b2c */
[-C--:B------:R-:W-:Y:S02]  /*c820*/  @!P5 LEA.HI.X R15, R201, R12.reuse, R22, 0x2, P3 ;  /* 0x0000000cc90fd211 */ /* 0x080fe400018f1416 */
[----:B------:R-:W-:Y:S01]  /*c830*/  @!P0 LEA.HI.X R9, R202, R12, R23, 0x2, P4 ;  /* 0x0000000cca098211 */ /* 0x000fe200020f1417 */
[----:B------:R0:W-:Y:S04]  /*c840*/  @!P1 ST.E.64 desc[UR44][R10.64], R140 ;  /* 0x0000008c0a009985 */ /* 0x0001e8000c101b2c */
[----:B------:R0:W-:Y:S04]  /*c850*/  @!P0 ST.E.64 desc[UR44][R8.64], R144 ;  /* 0x0000009008008985 */ /* 0x0001e8000c101b2c */
[----:B------:R0:W-:Y:S02]  /*c860*/  @!P5 ST.E.64 desc[UR44][R14.64], R148 ;  /* 0x000000940e00d985 */ /* 0x0001e4000c101b2c */
.L_x_4244:
[----:B------:R-:W-:Y:S05]  /*c870*/  BSYNC B1 ;  /* 0x0000000000017941 */ /* 0x000fea0003800000 */
.L_x_4243:
[----:B------:R-:W-:Y:S01]  /*c880*/  VIADD R7, R7, 0x8 ;  /* 0x0000000807077836 */ /* 0x000fe20000000000 */
[----:B------:R3:W4:Y:S04]  /*c890*/  SHFL.IDX PT, R18, R3, 0x1, 0x1c1f ;  /* 0x003c1f0003127f89 */ /* 0x00072800000e0000 */
[----:B------:R-:W-:Y:S01]  /*c8a0*/  ISETP.GE.AND P0, PT, R7, UR6, PT ;  /* 0x0000000607007c0c */ /* 0x000fe2000bf06270 */
[----:B------:R-:W0:-:S12]  /*c8b0*/  SHFL.IDX PT, R0, R0, 0x1, 0x1c1f ;  /* 0x003c1f0000007f89 */ /* 0x000e1800000e0000 */
[----:B---3--:R-:W-:Y:S05]  /*c8c0*/  @P0 BRA `(.L_x_4242) ;  /* 0x0000001400d80947 */ /* 0x008fea0003800000 */
[----:B------:R-:W-:Y:S02]  /*c8d0*/  ULDC UR6, c[0x0][0xbc8] ;  /* 0x0002f20000067ab9 */ /* 0x000fe40000000800 */
[----:B------:R-:W-:Y:S02]  /*c8e0*/  ISETP.GE.AND P4, PT, R19, UR6, PT ;  /* 0x0000000613007c0c */ /* 0x000fe4000bf86270 */
[----:B------:R-:W-:Y:S02]  /*c8f0*/  ISETP.GE.AND P2, PT, R179, UR6, PT ;  /* 0x00000006b3007c0c */ /* 0x000fe4000bf46270 */
[----:B------:R-:W-:Y:S02]  /*c900*/  ISETP.GE.AND P1, PT, R177, UR6, PT ;  /* 0x00000006b1007c0c */ /* 0x000fe4000bf26270 */
[----:B------:R-:W-:-:S07]  /*c910*/  ISETP.GE.AND P0, PT, R229, UR6, PT ;  /* 0x00000006e5007c0c */ /* 0x000fce000bf06270 */
[----:B0-----:R-:W-:-:S04]  /*c920*/  @!P4 LEA R4, P3, R19, R0, 0x2 ;  /* 0x000000001304c211 */ /* 0x001fc800078610ff */
[----:B----4-:R-:W-:Y:S02]  /*c930*/  @!P4 LEA.HI.X R5, R19, R18, R181, 0x2, P3 ;  /* 0x000000121305c211 */ /* 0x010fe400018f14b5 */
[----:B------:R-:W-:Y:S02]  /*c940*/  ISETP.GE.AND P3, PT, R228, UR6, PT ;  /* 0x00000006e4007c0c */ /* 0x000fe4000bf66270 */
[----:B------:R-:W-:Y:S01]  /*c950*/  @!P1 LEA R8, P5, R177, R0, 0x2 ;  /* 0x00000000b1089211 */ /* 0x000fe200078a10ff */
[----:B------:R0:W-:Y:S01]  /*c960*/  @!P4 ST.E.64 desc[UR44][R4.64], R26 ;  /* 0x0000001a0400c985 */ /* 0x0001e2000c101b2c */
[----:B------:R-:W-:Y:S02]  /*c970*/  ISETP.GE.AND P4, PT, R227, UR6, PT ;  /* 0x00000006e3007c0c */ /* 0x000fe4000bf86270 */
[----:B------:R-:W-:Y:S02]  /*c980*/  @!P1 LEA.HI.X R9, R177, R18, R178, 0x2, P5 ;  /* 0x00000012b1099211 */ /* 0x000fe400028f14b2 */
[----:B------:R-:W-:-:S02]  /*c990*/  ISETP.GE.AND P5, PT, R226, UR6, PT ;  /* 0x00000006e2007c0c */ /* 0x000fc4000bfa6270 */
[----:B0-----:R-:W-:-:S04]  /*c9a0*/  @!P2 LEA R4, P6, R179, R0, 0x2 ;  /* 0x00000000b304a211 */ /* 0x001fc800078c10ff */
[----:B------:R-:W-:Y:S02]  /*c9b0*/  @!P2 LEA.HI.X R5, R179, R18, R180, 0x2, P6 ;  /* 0x00000012b305a211 */ /* 0x000fe400030f14b4 */
[----:B------:R-:W-:-:S03]  /*c9c0*/  @!P0 LEA R10, P6, R229, R0, 0x2 ;  /* 0x00000000e50a8211 */ /* 0x000fc600078c10ff */
[----:B------:R0:W-:Y:S01]  /*c9d0*/  @!P2 ST.E.64 desc[UR44][R4.64], R30 ;  /* 0x0000001e0400a985 */ /* 0x0001e2000c101b2c */
[----:B------:R-:W-:-:S03]  /*c9e0*/  @!P0 LEA.HI.X R11, R229, R18, R176, 0x2, P6 ;  /* 0x00000012e50b8211 */ /* 0x000fc600030f14b0 */
[----:B------:R3:W-:Y:S04]  /*c9f0*/  @!P1 ST.E.64 desc[UR44][R8.64], R34 ;  /* 0x0000002208009985 */ /* 0x0007e8000c101b2c */
[----:B------:R4:W-:Y:S01]  /*ca00*/  @!P0 ST.E.64 desc[UR44][R10.64], R38 ;  /* 0x000000260a008985 */ /* 0x0009e2000c101b2c */
[----:B------:R-:W-:Y:S02]  /*ca10*/  ISETP.GE.AND P0, PT, R225, UR6, PT ;  /* 0x00000006e1007c0c */ /* 0x000fe4000bf06270 */
[CC--:B0-----:R-:W-:Y:S02]  /*ca20*/  @!P3 LEA R4, P1, R228.reuse, R0.reuse, 0x2 ;  /* 0x00000000e404b211 */ /* 0x0c1fe400078210ff */
[----:B---3--:R-:W-:Y:S02]  /*ca30*/  @!P4 LEA R8, P2, R227, R0, 0x2 ;  /* 0x00000000e308c211 */ /* 0x008fe400078410ff */
[----:B------:R-:W-:-:S02]  /*ca40*/  @!P3 LEA.HI.X R5, R228, R18, R175, 0x2, P1 ;  /* 0x00000012e405b211 */ /* 0x000fc400008f14af */
[----:B------:R-:W-:Y:S02]  /*ca50*/  ISETP.GE.AND P1, PT, R224, UR6, PT ;  /* 0x00000006e0007c0c */ /* 0x000fe4000bf26270 */
[----:B------:R-:W-:Y:S01]  /*ca60*/  @!P4 LEA.HI.X R9, R227, R18, R174, 0x2, P2 ;  /* 0x00000012e309c211 */ /* 0x000fe200010f14ae */
[----:B------:R0:W-:Y:S01]  /*ca70*/  @!P3 ST.E.64 desc[UR44][R4.64], R42 ;  /* 0x0000002a0400b985 */ /* 0x0001e2000c101b2c */
[----:B------:R-:W-:Y:S02]  /*ca80*/  ISETP.GE.AND P2, PT, R223, UR6, PT ;  /* 0x00000006df007c0c */ /* 0x000fe4000bf46270 */
[----:B----4-:R-:W-:Y:S01]  /*ca90*/  @!P5 LEA R10, P6, R226, R0, 0x2 ;  /* 0x00000000e20ad211 */ /* 0x010fe200078c10ff */
[----:B------:R3:W-:Y:S01]  /*caa0*/  @!P4 ST.E.64 desc[UR44][R8.64], R46 ;  /* 0x0000002e0800c985 */ /* 0x0007e2000c101b2c */
[----:B------:R-:W-:Y:S02]  /*cab0*/  ISETP.GE.AND P3, PT, R222, UR6, PT ;  /* 0x00000006de007c0c */ /* 0x000fe4000bf66270 */
[----:B------:R-:W-:-:S02]  /*cac0*/  @!P5 LEA.HI.X R11, R226, R18, R21, 0x2, P6 ;  /* 0x00000012e20bd211 */ /* 0x000fc400030f1415 */
[-C--:B--2---:R-:W-:Y:S02]  /*cad0*/  @!P0 LEA R12, P6, R225, R0.reuse, 0x2 ;  /* 0x00000000e10c8211 */ /* 0x084fe400078c10ff */
[----:B------:R-:W-:Y:S01]  /*cae0*/  ISETP.GE.AND P4, PT, R221, UR6, PT ;  /* 0x00000006dd007c0c */ /* 0x000fe2000bf86270 */
[----:B------:R2:W-:Y:S01]  /*caf0*/  @!P5 ST.E.64 desc[UR44][R10.64], R50 ;  /* 0x000000320a00d985 */ /* 0x0005e2000c101b2c */
[C---:B------:R-:W-:Y:S02]  /*cb00*/  @!P1 LEA R14, P5, R224.reuse, R0, 0x2 ;  /* 0x00000000e00e9211 */ /* 0x040fe400078a10ff */
[----:B-1----:R-:W-:Y:S02]  /*cb10*/  @!P0 LEA.HI.X R13, R225, R18, R20, 0x2, P6 ;  /* 0x00000012e10d8211 */ /* 0x002fe400030f1414 */
[----:B------:R-:W-:Y:S02]  /*cb20*/  @!P2 LEA R20, P6, R223, R0, 0x2 ;  /* 0x00000000df14a211 */ /* 0x000fe400078c10ff */
[----:B------:R-:W-:Y:S01]  /*cb30*/  @!P1 LEA.HI.X R15, R224, R18, R173, 0x2, P5 ;  /* 0x00000012e00f9211 */ /* 0x000fe200028f14ad */
[----:B------:R1:W-:Y:S01]  /*cb40*/  @!P0 ST.E.64 desc[UR44][R12.64], R54 ;  /* 0x000000360c008985 */ /* 0x0003e2000c101b2c */
[----:B------:R-:W-:-:S02]  /*cb50*/  ISETP.GE.AND P5, PT, R220, UR6, PT ;  /* 0x00000006dc007c0c */ /* 0x000fc4000bfa6270 */
[----:B------:R-:W-:Y:S01]  /*cb60*/  @!P2 LEA.HI.X R21, R223, R18, R172, 0x2, P6 ;  /* 0x00000012df15a211 */ /* 0x000fe200030f14ac */
[----:B------:R4:W-:Y:S01]  /*cb70*/  @!P1 ST.E.64 desc[UR44][R14.64], R58 ;  /* 0x0000003a0e009985 */ /* 0x0009e2000c101b2c */
[----:B------:R-:W-:Y:S02]  /*cb80*/  ISETP.GE.AND P0, PT, R219, UR6, PT ;  /* 0x00000006db007c0c */ /* 0x000fe4000bf06270 */
[-C--:B0-----:R-:W-:Y:S01]  /*cb90*/  @!P3 LEA R4, P6, R222, R0.reuse, 0x2 ;  /* 0x00000000de04b211 */ /* 0x081fe200078c10ff */
[----:B------:R0:W-:Y:S01]  /*cba0*/  @!P2 ST.E.64 desc[UR44][R20.64], R62 ;  /* 0x0000003e1400a985 */ /* 0x0001e2000c101b2c */
[----:B---3--:R-:W-:Y:S02]  /*cbb0*/  @!P4 LEA R8, P2, R221, R0, 0x2 ;  /* 0x00000000dd08c211 */ /* 0x008fe400078410ff */
[----:B------:R-:W-:Y:S02]  /*cbc0*/  ISETP.GE.AND P1, PT, R218, UR6, PT ;  /* 0x00000006da007c0c */ /* 0x000fe4000bf26270 */
[----:B------:R-:W-:-:S02]  /*cbd0*/  @!P3 LEA.HI.X R5, R222, R18, R171, 0x2, P6 ;  /* 0x00000012de05b211 */ /* 0x000fc400030f14ab */
[----:B------:R-:W-:Y:S02]  /*cbe0*/  @!P4 LEA.HI.X R9, R221, R18, R170, 0x2, P2 ;  /* 0x00000012dd09c211 */ /* 0x000fe400010f14aa */
[----:B------:R-:W-:Y:S01]  /*cbf0*/  ISETP.GE.AND P2, PT, R217, UR6, PT ;  /* 0x00000006d9007c0c */ /* 0x000fe2000bf46270 */
[----:B------:R-:W-:Y:S01]  /*cc00*/  @!P3 ST.E.64 desc[UR44][R4.64], R66 ;  /* 0x000000420400b985 */ /* 0x000fe2000c101b2c */
[----:B--2---:R-:W-:-:S03]  /*cc10*/  @!P5 LEA R10, P6, R220, R0, 0x2 ;  /* 0x00000000dc0ad211 */ /* 0x004fc600078c10ff */
[----:B------:R2:W-:Y:S01]  /*cc20*/  @!P4 ST.E.64 desc[UR44][R8.64], R70 ;  /* 0x000000460800c985 */ /* 0x0005e2000c101b2c */
[----:B------:R-:W-:Y:S02]  /*cc30*/  @!P5 LEA.HI.X R11, R220, R18, R169, 0x2, P6 ;  /* 0x00000012dc0bd211 */ /* 0x000fe400030f14a9 */
[CC--:B-1----:R-:W-:Y:S02]  /*cc40*/  @!P0 LEA R12, P4, R219.reuse, R0.reuse, 0x2 ;  /* 0x00000000db0c8211 */ /* 0x0c2fe400078810ff */
[----:B----4-:R-:W-:Y:S01]  /*cc50*/  @!P1 LEA R14, P3, R218, R0, 0x2 ;  /* 0x00000000da0e9211 */ /* 0x010fe200078610ff */
[----:B------:R1:W-:Y:S01]  /*cc60*/  @!P5 ST.E.64 desc[UR44][R10.64], R74 ;  /* 0x0000004a0a00d985 */ /* 0x0003e2000c101b2c */
[----:B------:R-:W-:Y:S02]  /*cc70*/  @!P0 LEA.HI.X R13, R219, R18, R168, 0x2, P4 ;  /* 0x00000012db0d8211 */ /* 0x000fe400020f14a8 */
[----:B------:R-:W-:Y:S02]  /*cc80*/  ISETP.GE.AND P4, PT, R215, UR6, PT ;  /* 0x00000006d7007c0c */ /* 0x000fe4000bf86270 */
[----:B------:R-:W-:Y:S01]  /*cc90*/  ISETP.GE.AND P5, PT, R216, UR6, PT ;  /* 0x00000006d8007c0c */ /* 0x000fe2000bfa6270 */
[----:B------:R3:W-:Y:S01]  /*cca0*/  @!P0 ST.E.64 desc[UR44][R12.64], R78 ;  /* 0x0000004e0c008985 */ /* 0x0007e2000c101b2c */
[----:B0-----:R-:W-:-:S02]  /*ccb0*/  @!P2 LEA R20, P6, R217, R0, 0x2 ;  /* 0x00000000d914a211 */ /* 0x001fc400078c10ff */
[-C--:B------:R-:W-:Y:S02]  /*ccc0*/  @!P1 LEA.HI.X R15, R218, R18.reuse, R167, 0x2, P3 ;  /* 0x00000012da0f9211 */ /* 0x080fe400018f14a7 */
[----:B------:R-:W-:Y:S02]  /*ccd0*/  ISETP.GE.AND P3, PT, R214, UR6, PT ;  /* 0x00000006d6007c0c */ /* 0x000fe4000bf66270 */
[----:B------:R-:W-:Y:S01]  /*cce0*/  @!P2 LEA.HI.X R21, R217, R18, R166, 0x2, P6 ;  /* 0x00000012d915a211 */ /* 0x000fe200030f14a6 */
[----:B------:R0:W-:Y:S01]  /*ccf0*/  @!P1 ST.E.64 desc[UR44][R14.64], R82 ;  /* 0x000000520e009985 */ /* 0x0001e2000c101b2c */
[----:B------:R-:W-:Y:S02]  /*cd00*/  ISETP.GE.AND P1, PT, R212, UR6, PT ;  /* 0x00000006d4007c0c */ /* 0x000fe4000bf26270 */
[----:B--2---:R-:W-:Y:S01]  /*cd10*/  @!P4 LEA R8, P0, R215, R0, 0x2 ;  /* 0x00000000d708c211 */ /* 0x004fe200078010ff */
[----:B------:R2:W-:Y:S01]  /*cd20*/  @!P2 ST.E.64 desc[UR44][R20.64], R86 ;  /* 0x000000561400a985 */ /* 0x0005e2000c101b2c */
[----:B------:R-:W-:-:S02]  /*cd30*/  ISETP.GE.AND P2, PT, R213, UR6, PT ;  /* 0x00000006d5007c0c */ /* 0x000fc4000bf46270 */
[C---:B------:R-:W-:Y:S02]  /*cd40*/  @!P5 LEA R4, P6, R216.reuse, R0, 0x2 ;  /* 0x00000000d804d211 */ /* 0x040fe400078c10ff */
[-C--:B------:R-:W-:Y:S02]  /*cd50*/  @!P4 LEA.HI.X R9, R215, R18.reuse, R164, 0x2, P0 ;  /* 0x00000012d709c211 */ /* 0x080fe400000f14a4 */
[----:B------:R-:W-:Y:S02]  /*cd60*/  @!P5 LEA.HI.X R5, R216, R18, R165, 0x2, P6 ;  /* 0x00000012d805d211 */ /* 0x000fe400030f14a5 */
[----:B------:R-:W-:Y:S02]  /*cd70*/  ISETP.GE.AND P0, PT, R211, UR6, PT ;  /* 0x00000006d3007c0c */ /* 0x000fe4000bf06270 */
[----:B-1----:R-:W-:Y:S01]  /*cd80*/  @!P3 LEA R10, P6, R214, R0, 0x2 ;  /* 0x00000000d60ab211 */ /* 0x002fe200078c10ff */
[----:B------:R1:W-:Y:S01]  /*cd90*/  @!P5 ST.E.64 desc[UR44][R4.64], R90 ;  /* 0x0000005a0400d985 */ /* 0x0003e2000c101b2c */
[----:B------:R-:W-:-:S02]  /*cda0*/  ISETP.GE.AND P5, PT, R210, UR6, PT ;  /* 0x00000006d2007c0c */ /* 0x000fc4000bfa6270 */
[----:B------:R-:W-:Y:S01]  /*cdb0*/  @!P3 LEA.HI.X R11, R214, R18, R163, 0x2, P6 ;  /* 0x00000012d60bb211 */ /* 0x000fe200030f14a3 */
[----:B------:R4:W-:Y:S01]  /*cdc0*/  @!P4 ST.E.64 desc[UR44][R8.64], R94 ;  /* 0x0000005e0800c985 */ /* 0x0009e2000c101b2c */
[-C--:B---3--:R-:W-:Y:S02]  /*cdd0*/  @!P2 LEA R12, P6, R213, R0.reuse, 0x2 ;  /* 0x00000000d50ca211 */ /* 0x088fe400078c10ff */
[----:B------:R-:W-:Y:S01]  /*cde0*/  ISETP.GE.AND P4, PT, R209, UR6, PT ;  /* 0x00000006d1007c0c */ /* 0x000fe2000bf86270 */
[----:B------:R3:W-:Y:S01]  /*cdf0*/  @!P3 ST.E.64 desc[UR44][R10.64], R98 ;  /* 0x000000620a00b985 */ /* 0x0007e2000c101b2c */
[----:B0-----:R-:W-:Y:S02]  /*ce00*/  @!P1 LEA R14, P3, R212, R0, 0x2 ;  /* 0x00000000d40e9211 */ /* 0x001fe400078610ff */
[----:B------:R-:W-:Y:S02]  /*ce10*/  @!P2 LEA.HI.X R13, R213, R18, R162, 0x2, P6 ;  /* 0x00000012d50da211 */ /* 0x000fe400030f14a2 */
[----:B--2---:R-:W-:-:S02]  /*ce20*/  @!P0 LEA R20, P6, R211, R0, 0x2 ;  /* 0x00000000d3148211 */ /* 0x004fc400078c10ff */
[-C--:B------:R-:W-:Y:S01]  /*ce30*/  @!P1 LEA.HI.X R15, R212, R18.reuse, R161, 0x2, P3 ;  /* 0x00000012d40f9211 */ /* 0x080fe200018f14a1 */
[----:B------:R0:W-:Y:S01]  /*ce40*/  @!P2 ST.E.64 desc[UR44][R12.64], R102 ;  /* 0x000000660c00a985 */ /* 0x0001e2000c101b2c */
[----:B------:R-:W-:Y:S02]  /*ce50*/  ISETP.GE.AND P3, PT, R208, UR6, PT ;  /* 0x00000006d0007c0c */ /* 0x000fe4000bf66270 */
[----:B------:R-:W-:Y:S01]  /*ce60*/  @!P0 LEA.HI.X R21, R211, R18, R160, 0x2, P6 ;  /* 0x00000012d3158211 */ /* 0x000fe200030f14a0 */
[----:B------:R2:W-:Y:S01]  /*ce70*/  @!P1 ST.E.64 desc[UR44][R14.64], R106 ;  /* 0x0000006a0e009985 */ /* 0x0005e2000c101b2c */
[-C--:B-1----:R-:W-:Y:S02]  /*ce80*/  @!P5 LEA R4, P1, R210, R0.reuse, 0x2 ;  /* 0x00000000d204d211 */ /* 0x082fe400078210ff */
[----:B----4-:R-:W-:Y:S01]  /*ce90*/  @!P4 LEA R8, P2, R209, R0, 0x2 ;  /* 0x00000000d108c211 */ /* 0x010fe200078410ff */
[----:B------:R-:W-:Y:S01]  /*cea0*/  @!P0 ST.E.64 desc[UR44][R20.64], R110 ;  /* 0x0000006e14008985 */ /* 0x000fe2000c101b2c */
[----:B------:R-:W-:-:S02]  /*ceb0*/  ISETP.GE.AND P0, PT, R207, UR6, PT ;  /* 0x00000006cf007c0c */ /* 0x000fc4000bf06270 */
[----:B------:R-:W-:Y:S02]  /*cec0*/  @!P5 LEA.HI.X R5, R210, R18, R159, 0x2, P1 ;  /* 0x00000012d205d211 */ /* 0x000fe400008f149f */
[----:B------:R-:W-:Y:S02]  /*ced0*/  ISETP.GE.AND P1, PT, R206, UR6, PT ;  /* 0x00000006ce007c0c */ /* 0x000fe4000bf26270 */
[C---:B---3--:R-:W-:Y:S01]  /*cee0*/  @!P3 LEA R10, P6, R208.reuse, R0, 0x2 ;  /* 0x00000000d00ab211 */ /* 0x048fe200078c10ff */
[----:B------:R1:W-:Y:S01]  /*cef0*/  @!P5 ST.E.64 desc[UR44][R4.64], R114 ;  /* 0x000000720400d985 */ /* 0x0003e2000c101b2c */
[-C--:B------:R-:W-:Y:S02]  /*cf00*/  @!P4 LEA.HI.X R9, R209, R18.reuse, R158, 0x2, P2 ;  /* 0x00000012d109c211 */ /* 0x080fe400010f149e */
[----:B------:R-:W-:Y:S02]  /*cf10*/  @!P3 LEA.HI.X R11, R208, R18, R157, 0x2, P6 ;  /* 0x00000012d00bb211 */ /* 0x000fe400030f149d */
[----:B------:R-:W-:Y:S01]  /*cf20*/  ISETP.GE.AND P2, PT, R203, UR6, PT ;  /* 0x00000006cb007c0c */ /* 0x000fe2000bf46270 */
[----:B------:R3:W-:Y:S01]  /*cf30*/  @!P4 ST.E.64 desc[UR44][R8.64], R118 ;  /* 0x000000760800c985 */ /* 0x0007e2000c101b2c */
[----:B------:R-:W-:-:S02]  /*cf40*/  ISETP.GE.AND P4, PT, R205, UR6, PT ;  /* 0x00000006cd007c0c */ /* 0x000fc4000bf86270 */
[C---:B0-----:R-:W-:Y:S01]  /*cf50*/  @!P0 LEA R12, P5, R207.reuse, R0, 0x2 ;  /* 0x00000000cf0c8211 */ /* 0x041fe200078a10ff */
[----:B------:R0:W-:Y:S01]  /*cf60*/  @!P3 ST.E.64 desc[UR44][R10.64], R122 ;  /* 0x0000007a0a00b985 */ /* 0x0001e2000c101b2c */
[----:B------:R-:W-:Y:S02]  /*cf70*/  ISETP.GE.AND P3, PT, R204, UR6, PT ;  /* 0x00000006cc007c0c */ /* 0x000fe4000bf66270 */
[----:B------:R-:W-:Y:S02]  /*cf80*/  @!P0 LEA.HI.X R13, R207, R18, R156, 0x2, P5 ;  /* 0x00000012cf0d8211 */ /* 0x000fe400028f149c */
[----:B------:R-:W-:Y:S02]  /*cf90*/  ISETP.GE.AND P5, PT, R202, UR6, PT ;  /* 0x00000006ca007c0c */ /* 0x000fe4000bfa6270 */
[-C--:B--2---:R-:W-:Y:S01]  /*cfa0*/  @!P1 LEA R14, P6, R206, R0.reuse, 0x2 ;  /* 0x00000000ce0e9211 */ /* 0x084fe200078c10ff */
[----:B------:R2:W-:Y:S02]  /*cfb0*/  @!P0 ST.E.64 desc[UR44][R12.64], R126 ;  /* 0x0000007e0c008985 */ /* 0x0005e4000c101b2c */
[----:B-1----:R-:W-:-:S02]  /*cfc0*/  @!P4 LEA R4, P0, R205, R0, 0x2 ;  /* 0x00000000cd04c211 */ /* 0x002fc400078010ff */
[----:B------:R-:W-:Y:S02]  /*cfd0*/  @!P1 LEA.HI.X R15, R206, R18, R155, 0x2, P6 ;  /* 0x00000012ce0f9211 */ /* 0x000fe400030f149b */
[----:B---3--:R-:W-:Y:S02]  /*cfe0*/  @!P3 LEA R8, P6, R204, R0, 0x2 ;  /* 0x00000000cc08b211 */ /* 0x008fe400078c10ff */
[----:B------:R-:W-:Y:S01]  /*cff0*/  @!P4 LEA.HI.X R5, R205, R18, R154, 0x2, P0 ;  /* 0x00000012cd05c211 */ /* 0x000fe200000f149a */
[----:B------:R2:W-:Y:S01]  /*d000*/  @!P1 ST.E.64 desc[UR44][R14.64], R130 ;  /* 0x000000820e009985 */ /* 0x0005e2000c101b2c */
[-C--:B0-----:R-:W-:Y:S02]  /*d010*/  @!P2 LEA R10, P1, R203, R0.reuse, 0x2 ;  /* 0x00000000cb0aa211 */ /* 0x081fe400078210ff */
[----:B------:R-:W-:Y:S01]  /*d020*/  @!P5 LEA R20, P0, R202, R0, 0x2 ;  /* 0x00000000ca14d211 */ /* 0x000fe200078010ff */
        /* <DEDUP_REMOVED lines=9> */
[----:B--2---:R-:W-:-:S04]  /*d0c0*/  LEA R4, P0, R201, R0, 0x2 ;  /* 0x00000000c9047211 */ /* 0x004fc800078010ff */
[----:B------:R-:W-:-:S05]  /*d0d0*/  LEA.HI.X R5, R201, R18, R22, 0x2, P0 ;  /* 0x00000012c9057211 */ /* 0x000fca00000f1416 */
[----:B------:R0:W-:Y:S01]  /*d0e0*/  ST.E.64 desc[UR44][R4.64], R150 ;  /* 0x0000009604007985 */ /* 0x0001e2000c101b2c */
[----:B------:R-:W-:Y:S05]  /*d0f0*/  BRA `(.L_x_4242) ;  /* 0x0000000c00cc7947 */ /* 0x000fea0003800000 */
.L_x_4236:
[----:B------:R-:W0:Y:S01]  /*d100*/  LDC.64 R8, c[0x0][0xd00] ;  /* 0x00034000ff087b82 */ /* 0x000e220000000a00 */
[----:B------:R-:W-:Y:S01]  /*d110*/  ULDC.64 UR6, c[0x0][0xd08] ;  /* 0x0003420000067ab9 */ /* 0x000fe20000000a00 */
[----:B------:R-:W-:Y:S01]  /*d120*/  IMAD.MOV.U32 R3, RZ, RZ, RZ ;  /* 0x000000ffff037224 */ /* 0x000fe200078e00ff */
[----:B------:R-:W-:-:S04]  /*d130*/  ISETP.NE.U32.AND P1, PT, RZ, UR6, PT ;  /* 0x00000006ff007c0c */ /* 0x000fc8000bf25070 */
[----:B------:R-:W-:Y:S01]  /*d140*/  ISETP.NE.AND.EX P1, PT, RZ, UR7, PT, P1 ;  /* 0x00000007ff007c0c */ /* 0x000fe2000bf25310 */
[----:B------:R-:W1:Y:S01]  /*d150*/  LDC.64 R4, c[0x0][0xd00] ;  /* 0x00034000ff047b82 */ /* 0x000e620000000a00 */
[----:B0-----:R-:W-:-:S04]  /*d160*/  ISETP.NE.U32.AND P0, PT, R8, RZ, PT ;  /* 0x000000ff0800720c */ /* 0x001fc80003f05070 */
[----:B------:R-:W-:Y:S01]  /*d170*/  ISETP.NE.AND.EX P0, PT, R9, RZ, PT, P0 ;  /* 0x000000ff0900720c */ /* 0x000fe20003f05300 */
[----:B-1----:R-:W-:-:S06]  /*d180*/  IMAD.WIDE R8, R192, 0x4, R4 ;  /* 0x00000004c0087825 */ /* 0x002fcc00078e0204 */
[C---:B------:R-:W-:Y:S01]  /*d190*/  @P1 LEA R4, P2, R192.reuse, UR6, 0x2 ;  /* 0x00000006c0041c11 */ /* 0x040fe2000f8410ff */
[----:B------:R-:W-:Y:S02]  /*d1a0*/  ULDC UR6, c[0x0][0xb88] ;  /* 0x0002e20000067ab9 */ /* 0x000fe40000000800 */
[----:B------:R-:W-:Y:S01]  /*d1b0*/  IMAD.U32 R0, RZ, RZ, UR6 ;  /* 0x00000006ff007e24 */ /* 0x000fe2000f8e00ff */
[----:B------:R-:W-:Y:S02]  /*d1c0*/  @P1 LEA.HI.X R5, R192, UR7, R200, 0x2, P2 ;  /* 0x00000007c0051c11 */ /* 0x000fe400090f14c8 */
[----:B------:R0:W5:Y:S04]  /*d1d0*/  @P0 LDG.E R3, desc[UR44][R8.64] ;  /* 0x0000002c08030981 */ /* 0x000168000c1e1900 */
[----:B------:R0:W5:Y:S01]  /*d1e0*/  @P1 LDG.E R0, desc[UR44][R4.64] ;  /* 0x0000002c04001981 */ /* 0x000162000c1e1900 */
[----:B------:R-:W-:Y:S01]  /*d1f0*/  ISETP.NE.AND P2, PT, R22, RZ, PT ;  /* 0x000000ff1600720c */ /* 0x000fe20003f45270 */
[----:B------:R-:W1:-:S12]  /*d200*/  S2R R7, SR_TID.X ;  /* 0x0000000000077919 */ /* 0x000e580000002100 */
[----:B------:R-:W2:Y:S01]  /*d210*/  @!P2 LDC R22, c[0x0][0xbd4] ;  /* 0x0002f500ff16ab82 */ /* 0x000ea20000000800 */
[----:B-1----:R-:W-:Y:S01]  /*d220*/  VIADD R28, R7, 0xffffff80 ;  /* 0xffffff80071c7836 */ /* 0x002fe20000000000 */
[----:B--2---:R-:W-:-:S04]  /*d230*/  ISETP.GT.AND P2, PT, R22, 0x1, PT ;  /* 0x000000011600780c */ /* 0x004fc80003f44270 */
[----:B------:R-:W-:Y:S01]  /*d240*/  ISETP.GT.AND P3, PT, R28, 0x3f, PT ;  /* 0x0000003f1c00780c */ /* 0x000fe20003f64270 */
[----:B0-----:R-:W-:-:S12]  /*d250*/  @P1 BRA `(.L_x_4245) ;  /* 0x0000000000101947 */ /* 0x001fd80003800000 */
[----:B------:R-:W-:Y:S05]  /*d260*/  @!P0 BRA `(.L_x_4245) ;  /* 0x00000000000c8947 */ /* 0x000fea0003800000 */
[----:B------:R-:W2:Y:S04]  /*d270*/  LDG.E R5, desc[UR44][R8.64] ;  /* 0x0000002c08057981 */ /* 0x000ea8000c1e1900 */
[----:B-----5:R-:W2:Y:S02]  /*d280*/  LDG.E R0, desc[UR44][R8.64+0x4] ;  /* 0x0000042c08007981 */ /* 0x020ea4000c1e1900 */
[----:B--2---:R-:W-:-:S07]  /*d290*/  IMAD.IADD R0, R0, 0x1, -R5 ;  /* 0x0000000100007824 */ /* 0x004fce00078e0a05 */
.L_x_4245:
[----:B------:R-:W-:Y:S01]  /*d2a0*/  BSSY B1, `(.L_x_4246) ;  /* 0x0000038000017945 */ /* 0x000fe20003800000 */
[----:B------:R-:W-:Y:S02]  /*d2b0*/  SEL R25, R192, RZ, !P0 ;  /* 0x000000ffc0197207 */ /* 0x000fe40004000000 */
[----:B------:R-:W-:Y:S02]  /*d2c0*/  SEL R200, R200, RZ, !P0 ;  /* 0x000000ffc8c87207 */ /* 0x000fe40004000000 */
[----:B-----5:R-:W-:Y:S01]  /*d2d0*/  SHF.R.S32.HI R24, RZ, 0x1f, R3 ;  /* 0x0000001fff187819 */ /* 0x020fe20000011403 */
[----:B------:R-:W-:Y:S06]  /*d2e0*/  @P3 BRA `(.L_x_4247) ;  /* 0x0000000000cc3947 */ /* 0x000fec0003800000 */
[----:B------:R-:W0:Y:S01]  /*d2f0*/  S2R R4, SR_TID.X ;  /* 0x0000000000047919 */ /* 0x000e220000002100 */
[----:B------:R-:W1:Y:S01]  /*d300*/  LDC R27, c[0x0][0xce8] ;  /* 0x00033a00ff1b7b82 */ /* 0x000e620000000800 */
[----:B------:R-:W-:-:S04]  /*d310*/  IMAD.U32 R5, RZ, RZ, UR42 ;  /* 0x0000002aff057e24 */ /* 0x000fc8000f8e00ff */
[----:B0-----:R-:W-:Y:S02]  /*d320*/  IMAD R4, R5, 0x40, R4 ;  /* 0x0000004005047824 */ /* 0x001fe400078e0204 */
[----:B-1----:R-:W-:Y:S02]  /*d330*/  IMAD R5, R0, R27, RZ ;  /* 0x0000001b00057224 */ /* 0x002fe400078e02ff */
[----:B------:R-:W-:-:S05]  /*d340*/  VIADD R26, R4, 0xffffff80 ;  /* 0xffffff80041a7836 */ /* 0x000fca0000000000 */
[----:B------:R-:W-:-:S13]  /*d350*/  ISETP.GE.AND P0, PT, R26, R5, PT ;  /* 0x000000051a00720c */ /* 0x000fda0003f06270 */
[----:B------:R-:W-:Y:S05]  /*d360*/  @P0 BRA `(.L_x_4247) ;  /* 0x0000000000ac0947 */ /* 0x000fea0003800000 */
[----:B------:R-:W-:Y:S01]  /*d370*/  ISETP.NE.AND P1, PT, R27, 0x1, PT ;  /* 0x000000011b00780c */ /* 0x000fe20003f25270 */
[----:B------:R-:W0:Y:S01]  /*d380*/  LDC.64 R4, c[0x0][0xca8] ;  /* 0x00032a00ff047b82 */ /* 0x000e220000000a00 */
[----:B------:R-:W-:Y:S01]  /*d390*/  ISETP.GT.AND P0, PT, R22, 0x1, PT ;  /* 0x000000011600780c */ /* 0x000fe20003f04270 */
[----:B------:R-:W-:Y:S02]  /*d3a0*/  IMAD.MOV.U32 R22, RZ, RZ, 0xab8 ;  /* 0x00000ab8ff167424 */ /* 0x000fe400078e00ff */
[----:B------:R-:W-:Y:S01]  /*d3b0*/  IMAD.MOV.U32 R7, RZ, RZ, R26 ;  /* 0x000000ffff077224 */ /* 0x000fe200078e001a */
[----:B------:R-:W-:Y:S02]  /*d3c0*/  SEL R199, R199, RZ, P0 ;  /* 0x000000ffc7c77207 */ /* 0x000fe40000000000 */
[----:B------:R-:W-:-:S04]  /*d3d0*/  SEL R22, R22, 0xa78, P0 ;  /* 0x00000a7816167807 */ /* 0x000fc80000000000 */
[----:B------:R-:W1:Y:S08]  /*d3e0*/  LDC.64 R14, c[0x0][R22+0x220] ;  /* 0x00008800160e7b82 */ /* 0x000e700000000a00 */
[----:B------:R-:W2:Y:S08]  /*d3f0*/  @P1 LDC R21, c[0x0][0xcec] ;  /* 0x00033b00ff151b82 */ /* 0x000eb00000000800 */
[----:B------:R-:W3:Y:S08]  /*d400*/  LDC.64 R12, c[0x0][R22+0x218] ;  /* 0x00008600160c7b82 */ /* 0x000ef00000000a00 */
[----:B------:R-:W4:Y:S01]  /*d410*/  @P1 LDC R29, c[0x0][0xcf0] ;  /* 0x00033c00ff1d1b82 */ /* 0x000f220000000800 */
[----:B-1----:R-:W-:-:S04]  /*d420*/  IMAD R15, R15, R25, RZ ;  /* 0x000000190f0f7224 */ /* 0x002fc800078e02ff */
[----:B------:R-:W-:-:S03]  /*d430*/  IMAD R15, R14, R200, R15 ;  /* 0x000000c80e0f7224 */ /* 0x000fc600078e020f */
[----:B------:R-:W1:Y:S01]  /*d440*/  LDC.64 R10, c[0x0][R22+0x228] ;  /* 0x00008a00160a7b82 */ /* 0x000e620000000a00 */
[----:B--2---:R-:W-:-:S04]  /*d450*/  @P1 IMAD.HI.U32 R18, R26, R21, RZ ;  /* 0x000000151a121227 */ /* 0x004fc800078e00ff */
[----:B------:R-:W-:-:S03]  /*d460*/  IMAD.WIDE.U32 R20, R14, R25, RZ ;  /* 0x000000190e147225 */ /* 0x000fc600078e00ff */
[----:B------:R-:W2:Y:S01]  /*d470*/  LDC.64 R8, c[0x0][R22+0x210] ;  /* 0x0000840016087b82 */ /* 0x000ea20000000a00 */
[-C--:B---3--:R-:W-:Y:S02]  /*d480*/  IMAD R23, R13, R193.reuse, RZ ;  /* 0x000000c10d177224 */ /* 0x088fe400078e02ff */
[----:B------:R-:W-:-:S04]  /*d490*/  IMAD.WIDE.U32 R12, R12, R193, RZ ;  /* 0x000000c10c0c7225 */ /* 0x000fc800078e00ff */
[----:B------:R-:W-:Y:S01]  /*d4a0*/  IMAD.IADD R14, R21, 0x1, R15 ;  /* 0x00000001150e7824 */ /* 0x000fe200078e020f */
[----:B----4-:R-:W-:Y:S01]  /*d4b0*/  @P1 SHF.R.U32.HI R7, RZ, R29, R18 ;  /* 0x0000001dff071219 */ /* 0x010fe20000011612 */
[----:B0-----:R-:W0:Y:S01]  /*d4c0*/  @!P0 LDC R4, c[0x0][0xc50] ;  /* 0x00031400ff048b82 */ /* 0x001e220000000800 */
[----:B------:R-:W-:Y:S01]  /*d4d0*/  IMAD.IADD R23, R13, 0x1, R23 ;  /* 0x000000010d177824 */ /* 0x000fe200078e0217 */
[----:B------:R-:W-:Y:S02]  /*d4e0*/  IADD3 R12, P1, P3, R20, R12, R3 ;  /* 0x0000000c140c7210 */ /* 0x000fe40007b3e003 */
[----:B------:R-:W-:Y:S02]  /*d4f0*/  IMAD.MOV R13, RZ, RZ, -R7 ;  /* 0x000000ffff0d7224 */ /* 0x000fe400078e0a07 */
[----:B------:R-:W-:Y:S01]  /*d500*/  IADD3.X R14, R14, R23, R24, P1, P3 ;  /* 0x000000170e0e7210 */ /* 0x000fe20000fe6418 */
[-C--:B-1----:R-:W-:Y:S01]  /*d510*/  IMAD R15, R11, R199.reuse, RZ ;  /* 0x000000c70b0f7224 */ /* 0x082fe200078e02ff */
[----:B------:R-:W1:Y:S01]  /*d520*/  @!P0 LDC R5, c[0x0][0xc54] ;  /* 0x00031500ff058b82 */ /* 0x000e620000000800 */
[----:B------:R-:W-:-:S04]  /*d530*/  IMAD.WIDE.U32 R10, R10, R199, RZ ;  /* 0x000000c70a0a7225 */ /* 0x000fc800078e00ff */
[----:B------:R-:W-:Y:S01]  /*d540*/  IMAD.IADD R15, R11, 0x1, R15 ;  /* 0x000000010b0f7824 */ /* 0x000fe200078e020f */
[----:B------:R-:W-:Y:S01]  /*d550*/  IADD3 R10, P0, P1, R7, R12, R10 ;  /* 0x0000000c070a7210 */ /* 0x000fe2000791e00a */
[----:B------:R-:W-:Y:S01]  /*d560*/  IMAD R13, R27, R13, R26 ;  /* 0x0000000d1b0d7224 */ /* 0x000fe200078e021a */
[----:B------:R-:W-:-:S03]  /*d570*/  SHF.R.S32.HI R7, RZ, 0x1f, R7 ;  /* 0x0000001fff077819 */ /* 0x000fc60000011407 */
[----:B--2---:R-:W-:Y:S01]  /*d580*/  IMAD R9, R9, R13, RZ ;  /* 0x0000000d09097224 */ /* 0x004fe200078e02ff */
        /* <DEDUP_REMOVED lines=9> */
.L_x_4247:
[----:B------:R-:W-:Y:S05]  /*d620*/  BSYNC B1 ;  /* 0x0000000000017941 */ /* 0x000fea0003800000 */
.L_x_4246:
[----:B------:R-:W-:Y:S05]  /*d630*/  @P2 BRA `(.L_x_4242) ;  /* 0x00000008007c2947 */ /* 0x000fea0003800000 */
[----:B------:R-:W1:Y:S01]  /*d640*/  LDC R11, c[0x0][0xce8] ;  /* 0x00033a00ff0b7b82 */ /* 0x000e620000000800 */
[----:B------:R-:W-:Y:S01]  /*d650*/  ULDC.64 UR6, c[0x0][0xba0] ;  /* 0x0002e80000067ab9 */ /* 0x000fe20000000a00 */
[----:B0-----:R-:W-:Y:S01]  /*d660*/  SHF.R.S32.HI R7, RZ, 0x1f, R28 ;  /* 0x0000001fff077819 */ /* 0x001fe2000001141c */
[----:B------:R-:W-:Y:S01]  /*d670*/  IMAD R8, R24, UR6, RZ ;  /* 0x0000000618087c24 */ /* 0x000fe2000f8e02ff */
[----:B------:R-:W-:Y:S01]  /*d680*/  ULDC UR8, c[0x0][0xbc8] ;  /* 0x0002f20000087ab9 */ /* 0x000fe20000000800 */
[----:B------:R-:W-:Y:S01]  /*d690*/  IMAD.WIDE.U32 R4, R3, UR6, RZ ;  /* 0x0000000603047c25 */ /* 0x000fe2000f8e00ff */
[----:B------:R-:W-:Y:S01]  /*d6a0*/  ISETP.GE.AND P2, PT, R198, UR8, PT ;  /* 0x00000008c6007c0c */ /* 0x000fe2000bf46270 */
[----:B------:R-:W-:Y:S01]  /*d6b0*/  BSSY B1, `(.L_x_4248) ;  /* 0x0000073000017945 */ /* 0x000fe20003800000 */
[----:B------:R-:W-:Y:S01]  /*d6c0*/  ISETP.GE.AND P1, PT, R197, UR8, PT ;  /* 0x00000008c5007c0c */ /* 0x000fe2000bf26270 */
[----:B------:R-:W-:Y:S01]  /*d6d0*/  IMAD R3, R3, UR7, R8 ;  /* 0x0000000703037c24 */ /* 0x000fe2000f8e0208 */
[----:B------:R-:W-:Y:S01]  /*d6e0*/  LEA.HI R8, R7, R28, RZ, 0x3 ;  /* 0x0000001c07087211 */ /* 0x000fe200078f18ff */
[----:B------:R-:W-:Y:S01]  /*d6f0*/  ULDC.64 UR6, c[0x0][0xbe8] ;  /* 0x0002fa0000067ab9 */ /* 0x000fe20000000a00 */
[----:B------:R-:W-:Y:S01]  /*d700*/  IMAD.U32 R10, RZ, RZ, UR42 ;  /* 0x0000002aff0a7e24 */ /* 0x000fe2000f8e00ff */
[----:B------:R-:W-:Y:S01]  /*d710*/  SEL R13, RZ, 0xffffffff, P2 ;  /* 0xffffffffff0d7807 */ /* 0x000fe20001000000 */
[----:B------:R-:W-:Y:S01]  /*d720*/  IMAD.IADD R5, R5, 0x1, R3 ;  /* 0x0000000105057824 */ /* 0x000fe200078e0203 */
[----:B------:R-:W-:Y:S01]  /*d730*/  LOP3.LUT R3, R8, 0xfffffff8, RZ, 0xc0, !PT ;  /* 0xfffffff808037812 */ /* 0x000fe200078ec0ff */
[C---:B------:R-:W-:Y:S01]  /*d740*/  VIADD R32, R16.reuse, 0x180 ;  /* 0x0000018010207836 */ /* 0x040fe20000000000 */
[----:B------:R-:W-:Y:S01]  /*d750*/  SHF.R.S32.HI R24, RZ, 0x3, R8 ;  /* 0x00000003ff187819 */ /* 0x000fe20000011408 */
[----:B------:R-:W-:Y:S01]  /*d760*/  IMAD.WIDE.U32 R4, R193, UR6, R4 ;  /* 0x00000006c1047c25 */ /* 0x000fe2000f8e0004 */
[----:B------:R-:W-:-:S02]  /*d770*/  ISETP.GE.AND P3, PT, R16, UR8, PT ;  /* 0x0000000810007c0c */ /* 0x000fc4000bf66270 */
[----:B------:R-:W-:Y:S01]  /*d780*/  SHF.R.S32.HI R27, RZ, 0x1f, R194 ;  /* 0x0000001fff1b7819 */ /* 0x000fe200000114c2 */
[----:B------:R-:W-:Y:S01]  /*d790*/  IMAD.IADD R3, R28, 0x1, -R3 ;  /* 0x000000011c037824 */ /* 0x000fe200078e0a03 */
[----:B------:R-:W-:Y:S01]  /*d7a0*/  SEL R12, RZ, 0x1, P3 ;  /* 0x00000001ff0c7807 */ /* 0x000fe20001800000 */
[----:B------:R-:W-:Y:S01]  /*d7b0*/  IMAD R5, R193, UR7, R5 ;  /* 0x00000007c1057c24 */ /* 0x000fe2000f8e0205 */
[----:B-1----:R-:W-:Y:S01]  /*d7c0*/  ISETP.NE.AND P0, PT, R11, 0x1, PT ;  /* 0x000000010b00780c */ /* 0x002fe20003f05270 */
[----:B------:R-:W-:Y:S01]  /*d7d0*/  IMAD R3, R3, 0x20, R24 ;  /* 0x0000002003037824 */ /* 0x000fe200078e0218 */
[----:B------:R-:W-:Y:S01]  /*d7e0*/  ULDC.64 UR6, c[0x0][0xbf0] ;  /* 0x0002fc0000067ab9 */ /* 0x000fe20000000a00 */
[----:B------:R-:W-:Y:S01]  /*d7f0*/  IMAD.SHL.U32 R15, R13, 0x2, RZ ;  /* 0x000000020d0f7824 */ /* 0x000fe200078e00ff */
[----:B------:R-:W-:Y:S01]  /*d800*/  SEL R13, RZ, 0xffffffff, P1 ;  /* 0xffffffffff0d7807 */ /* 0x000fe20000800000 */
[----:B------:R-:W-:Y:S01]  /*d810*/  IMAD R10, R10, 0x40, R3 ;  /* 0x000000400a0a7824 */ /* 0x000fe200078e0203 */
[----:B------:R-:W-:Y:S01]  /*d820*/  SHF.R.S32.HI R26, RZ, 0x1f, R195 ;  /* 0x0000001fff1a7819 */ /* 0x000fe200000114c3 */
[----:B------:R-:W-:Y:S01]  /*d830*/  IMAD R3, R200, UR6, RZ ;  /* 0x00000006c8037c24 */ /* 0x000fe2000f8e02ff */
[----:B------:R-:W-:Y:S01]  /*d840*/  LOP3.LUT R12, R15, 0x2, R12, 0xe2, !PT ;  /* 0x000000020f0c7812 */ /* 0x000fe200078ee20c */
[----:B------:R-:W-:Y:S01]  /*d850*/  IMAD.WIDE.U32 R4, R25, UR6, R4 ;  /* 0x0000000619047c25 */ /* 0x000fe2000f8e0004 */
[----:B------:R-:W-:-:S02]  /*d860*/  SHF.R.S32.HI R31, RZ, 0x1f, R32 ;  /* 0x0000001fff1f7819 */ /* 0x000fc40000011420 */
[----:B------:R-:W-:Y:S01]  /*d870*/  SHF.R.S32.HI R28, RZ, 0x1f, R197 ;  /* 0x0000001fff1c7819 */ /* 0x000fe200000114c5 */
[----:B------:R-:W0:Y:S01]  /*d880*/  @P0 LDC R7, c[0x0][0xcec] ;  /* 0x00033b00ff070b82 */ /* 0x000e220000000800 */
[----:B------:R-:W-:Y:S01]  /*d890*/  IMAD R9, R25, UR7, R3 ;  /* 0x0000000719097c24 */ /* 0x000fe2000f8e0203 */
[----:B------:R-:W-:Y:S01]  /*d8a0*/  ULDC.64 UR6, c[0x0][0xbe0] ;  /* 0x0002f80000067ab9 */ /* 0x000fe20000000a00 */
[----:B------:R-:W-:Y:S01]  /*d8b0*/  IMAD.MOV.U32 R3, RZ, RZ, R10 ;  /* 0x000000ffff037224 */ /* 0x000fe200078e000a */
[----:B------:R-:W-:Y:S01]  /*d8c0*/  SHF.R.S32.HI R25, RZ, 0x1f, R196 ;  /* 0x0000001fff197819 */ /* 0x000fe200000114c4 */
[----:B------:R-:W-:Y:S01]  /*d8d0*/  IMAD.SHL.U32 R13, R13, 0x4, RZ ;  /* 0x000000040d0d7824 */ /* 0x000fe200078e00ff */
[----:B------:R-:W-:Y:S01]  /*d8e0*/  SHF.R.S32.HI R33, RZ, 0x1f, R198 ;  /* 0x0000001fff217819 */ /* 0x000fe200000114c6 */
[----:B------:R-:W-:Y:S01]  /*d8f0*/  IMAD.IADD R5, R5, 0x1, R9 ;  /* 0x0000000105057824 */ /* 0x000fe200078e0209 */
[----:B------:R-:W1:Y:S01]  /*d900*/  @P0 LDC R8, c[0x0][0xcf0] ;  /* 0x00033c00ff080b82 */ /* 0x000e620000000800 */
[----:B------:R-:W-:Y:S01]  /*d910*/  IMAD R23, R0, R11, RZ ;  /* 0x0000000b00177224 */ /* 0x000fe200078e02ff */
[----:B------:R-:W-:Y:S01]  /*d920*/  LOP3.LUT R12, R13, 0x4, R12, 0xe2, !PT ;  /* 0x000000040d0c7812 */ /* 0x000fe200078ee20c */
[----:B------:R-:W-:-:S05]  /*d930*/  VIADD R30, R16, 0x1c0 ;  /* 0x000001c0101e7836 */ /* 0x000fca0000000000 */
[----:B------:R-:W-:Y:S02]  /*d940*/  ISETP.GE.AND P1, PT, R30, UR8, PT ;  /* 0x000000081e007c0c */ /* 0x000fe4000bf26270 */
[----:B------:R-:W-:Y:S01]  /*d950*/  SHF.R.S32.HI R29, RZ, 0x1f, R30 ;  /* 0x0000001fff1d7819 */ /* 0x000fe2000001141e */
[----:B0-----:R-:W-:-:S05]  /*d960*/  @P0 IMAD.HI.U32 R7, R10, R7, RZ ;  /* 0x000000070a070227 */ /* 0x001fca00078e00ff */
[----:B-1----:R-:W-:Y:S02]  /*d970*/  @P0 SHF.R.U32.HI R3, RZ, R8, R7 ;  /* 0x00000008ff030219 */ /* 0x002fe40000011607 */
[----:B------:R-:W-:Y:S02]  /*d980*/  ISETP.GE.AND P0, PT, R196, UR8, PT ;  /* 0x00000008c4007c0c */ /* 0x000fe4000bf06270 */
[--C-:B------:R-:W-:Y:S01]  /*d990*/  SHF.R.S32.HI R7, RZ, 0x1f, R3.reuse ;  /* 0x0000001fff077819 */ /* 0x100fe20000011403 */
[----:B------:R-:W-:Y:S01]  /*d9a0*/  IMAD.MOV R9, RZ, RZ, -R3 ;  /* 0x000000ffff097224 */ /* 0x000fe200078e0a03 */
[----:B------:R-:W-:Y:S01]  /*d9b0*/  SEL R13, RZ, 0xffffffff, P0 ;  /* 0xffffffffff0d7807 */ /* 0x000fe20000000000 */
[----:B------:R-:W-:Y:S01]  /*d9c0*/  IMAD.WIDE.U32 R4, R3, UR6, R4 ;  /* 0x0000000603047c25 */ /* 0x000fe2000f8e0004 */
[----:B------:R-:W-:-:S03]  /*d9d0*/  ISETP.GE.AND P0, PT, R195, UR8, PT ;  /* 0x00000008c3007c0c */ /* 0x000fc6000bf06270 */
[----:B------:R-:W-:Y:S02]  /*d9e0*/  IMAD R8, R7, UR6, RZ ;  /* 0x0000000607087c24 */ /* 0x000fe4000f8e02ff */
[----:B------:R-:W-:Y:S02]  /*d9f0*/  IMAD R7, R11, R9, R10 ;  /* 0x000000090b077224 */ /* 0x000fe400078e020a */
[----:B------:R-:W-:Y:S01]  /*da00*/  IMAD R9, R3, UR7, R8 ;  /* 0x0000000703097c24 */ /* 0x000fe2000f8e0208 */
[----:B------:R-:W-:Y:S01]  /*da10*/  SEL R8, RZ, 0xffffffff, P0 ;  /* 0xffffffffff087807 */ /* 0x000fe20000000000 */
[----:B------:R-:W-:Y:S01]  /*da20*/  IMAD.SHL.U32 R13, R13, 0x8, RZ ;  /* 0x000000080d0d7824 */ /* 0x000fe200078e00ff */
[----:B------:R-:W-:Y:S01]  /*da30*/  ISETP.GE.AND P0, PT, R194, UR8, PT ;  /* 0x00000008c2007c0c */ /* 0x000fe2000bf06270 */
[----:B------:R-:W-:Y:S01]  /*da40*/  IMAD.IADD R5, R5, 0x1, R9 ;  /* 0x0000000105057824 */ /* 0x000fe200078e0209 */
[----:B------:R-:W-:Y:S01]  /*da50*/  SHF.R.S32.HI R3, RZ, 0x1f, R7 ;  /* 0x0000001fff037819 */ /* 0x000fe20000011407 */
[----:B------:R-:W-:Y:S01]  /*da60*/  ULDC.64 UR6, c[0x0][0xbd8] ;  /* 0x0002f60000067ab9 */ /* 0x000fe20000000a00 */
[----:B------:R-:W-:Y:S01]  /*da70*/  LOP3.LUT R12, R13, 0x8, R12, 0xe2, !PT ;  /* 0x000000080d0c7812 */ /* 0x000fe200078ee20c */
[----:B------:R-:W-:Y:S01]  /*da80*/  IMAD.SHL.U32 R13, R8, 0x10, RZ ;  /* 0x00000010080d7824 */ /* 0x000fe200078e00ff */
[----:B------:R-:W-:Y:S01]  /*da90*/  SEL R9, RZ, 0xffffffff, P0 ;  /* 0xffffffffff097807 */ /* 0x000fe20000000000 */
[----:B------:R-:W-:Y:S01]  /*daa0*/  IMAD R8, R3, UR6, RZ ;  /* 0x0000000603087c24 */ /* 0x000fe2000f8e02ff */
[----:B------:R-:W-:Y:S01]  /*dab0*/  ISETP.GE.AND P0, PT, R32, UR8, PT ;  /* 0x0000000820007c0c */ /* 0x000fe2000bf06270 */
[----:B------:R-:W-:Y:S01]  /*dac0*/  IMAD.WIDE.U32 R4, R7, UR6, R4 ;  /* 0x0000000607047c25 */ /* 0x000fe2000f8e0004 */
[----:B------:R-:W-:-:S03]  /*dad0*/  LOP3.LUT R12, R13, 0x10, R12, 0xe2, !PT ;  /* 0x000000100d0c7812 */ /* 0x000fc600078ee20c */
[----:B------:R-:W-:Y:S02]  /*dae0*/  IMAD.SHL.U32 R9, R9, 0x20, RZ ;  /* 0x0000002009097824 */ /* 0x000fe400078e00ff */
[----:B------:R-:W-:Y:S01]  /*daf0*/  IMAD R3, R7, UR7, R8 ;  /* 0x0000000707037c24 */ /* 0x000fe2000f8e0208 */
[----:B------:R-:W-:Y:S01]  /*db00*/  ULDC.64 UR6, c[0x0][0xb80] ;  /* 0x0002e00000067ab9 */ /* 0x000fe20000000a00 */
[----:B------:R-:W-:Y:S01]  /*db10*/  IMAD.U32 R13, RZ, RZ, UR42 ;  /* 0x0000002aff0d7e24 */ /* 0x000fe2000f8e00ff */
[----:B------:R-:W-:Y:S01]  /*db20*/  LOP3.LUT R12, R9, 0x20, R12, 0xe2, !PT ;  /* 0x00000020090c7812 */ /* 0x000fe200078ee20c */
[----:B------:R-:W-:Y:S01]  /*db30*/  IMAD.IADD R3, R5, 0x1, R3 ;  /* 0x0000000105037824 */ /* 0x000fe200078e0203 */
[----:B------:R-:W-:Y:S01]  /*db40*/  SEL R9, RZ, 0x40, P0 ;  /* 0x00000040ff097807 */ /* 0x000fe20000000000 */
[----:B------:R-:W-:Y:S01]  /*db50*/  IMAD R24, R13, 0x40, R24 ;  /* 0x000000400d187824 */ /* 0x000fe200078e0218 */
[----:B------:R-:W-:Y:S02]  /*db60*/  LEA R7, P0, R4, UR6, 0x1 ;  /* 0x0000000604077c11 */ /* 0x000fe4000f8008ff */
[----:B------:R-:W-:-:S02]  /*db70*/  LOP3.LUT R18, R12, R9, RZ, 0xfc, !PT ;  /* 0x000000090c127212 */ /* 0x000fc400078efcff */
[----:B------:R-:W-:Y:S01]  /*db80*/  LEA.HI.X R3, R4, UR7, R3, 0x1, P0 ;  /* 0x0000000704037c11 */ /* 0x000fe200080f0c03 */
[----:B------:R0:W1:Y:S01]  /*db90*/  SHFL.IDX PT, R8, R7, RZ, 0x181f ;  /* 0x00181fff07087589 */ /* 0x00006200000e0000 */
[----:B------:R-:W-:Y:S02]  /*dba0*/  ISETP.GE.AND P0, PT, R24, R23, PT ;  /* 0x000000171800720c */ /* 0x000fe40003f06270 */
[----:B------:R-:W-:Y:S01]  /*dbb0*/  SEL R5, RZ, 0x80, P1 ;  /* 0x00000080ff057807 */ /* 0x000fe20000800000 */
[----:B------:R0:W2:Y:S03]  /*dbc0*/  SHFL.IDX PT, R9, R3, RZ, 0x181f ;  /* 0x00181fff03097589 */ /* 0x0000a600000e0000 */
[----:B------:R-:W-:-:S07]  /*dbd0*/  LOP3.LUT R22, R18, R5, RZ, 0xfc, !PT ;  /* 0x0000000512167212 */ /* 0x000fce00078efcff */
[----:B0-----:R-:W-:Y:S05]  /*dbe0*/  @P0 BRA `(.L_x_4249) ;  /* 0x00000000007c0947 */ /* 0x001fea0003800000 */
[----:B------:R-:W-:Y:S02]  /*dbf0*/  ISETP.GE.AND P2, PT, R198, UR8, PT ;  /* 0x00000008c6007c0c */ /* 0x000fe4000bf46270 */
[----:B------:R-:W-:Y:S02]  /*dc00*/  ISETP.GE.AND P1, PT, R16, UR8, PT ;  /* 0x0000000810007c0c */ /* 0x000fe4000bf26270 */
[----:B------:R-:W-:Y:S02]  /*dc10*/  ISETP.GE.AND P5, PT, R197, UR8, PT ;  /* 0x00000008c5007c0c */ /* 0x000fe4000bfa6270 */
[----:B------:R-:W-:-:S07]  /*dc20*/  ISETP.GE.AND P3, PT, R196, UR8, PT ;  /* 0x00000008c4007c0c */ /* 0x000fce000bf66270 */
[-C--:B-1----:R-:W-:Y:S02]  /*dc30*/  @!P2 LEA R10, P0, R198, R8.reuse, 0x1 ;  /* 0x00000008c60aa211 */ /* 0x082fe400078008ff */
[----:B--2---:R-:W-:Y:S02]  /*dc40*/  @!P1 IMAD.WIDE R4, R16, 0x2, R8 ;  /* 0x0000000210049825 */ /* 0x004fe400078e0208 */
        /* <DEDUP_REMOVED lines=12> */
[----:B0-----:R-:W-:-:S02]  /*dd10*/  @!P1 LEA R10, P6, R194, R8, 0x1 ;  /* 0x00000008c20a9211 */ /* 0x001fc400078c08ff */
[CC--:B------:R-:W-:Y:S01]  /*dd20*/  @!P2 LEA R4, P5, R195.reuse, R8.reuse, 0x1 ;  /* 0x00000008c304a211 */ /* 0x0c0fe200078a08ff */
        /* <DEDUP_REMOVED lines=11> */
.L_x_4249:
[----:B------:R-:W-:Y:S05]  /*dde0*/  BSYNC B1 ;  /* 0x0000000000017941 */ /* 0x000fea0003800000 */
.L_x_4248:
[----:B------:R-:W-:Y:S01]  /*ddf0*/  VIADD R0, R24, 0x20 ;  /* 0x0000002018007836 */ /* 0x000fe20000000000 */
[----:B--23--:R0:W2:Y:S04]  /*de00*/  SHFL.IDX PT, R9, R3, 0x1, 0x181f ;  /* 0x00381f0003097f89 */ /* 0x00c0a800000e0000 */
[----:B------:R-:W-:Y:S01]  /*de10*/  ISETP.GE.AND P0, PT, R0, R23, PT ;  /* 0x000000170000720c */ /* 0x000fe20003f06270 */
[----:B-1----:R0:W1:-:S12]  /*de20*/  SHFL.IDX PT, R8, R7, 0x1, 0x181f ;  /* 0x00381f0007087f89 */ /* 0x00205800000e0000 */
[----:B0-----:R-:W-:Y:S05]  /*de30*/  @P0 BRA `(.L_x_4242) ;  /* 0x00000000007c0947 */ /* 0x001fea0003800000 */
[----:B------:R-:W-:Y:S02]  /*de40*/  ISETP.GE.AND P1, PT, R16, UR8, PT ;  /* 0x0000000810007c0c */ /* 0x000fe4000bf26270 */
[----:B------:R-:W-:Y:S02]  /*de50*/  ISETP.GE.AND P5, PT, R198, UR8, PT ;  /* 0x00000008c6007c0c */ /* 0x000fe4000bfa6270 */
[----:B------:R-:W-:Y:S02]  /*de60*/  ISETP.GE.AND P4, PT, R197, UR8, PT ;  /* 0x00000008c5007c0c */ /* 0x000fe4000bf86270 */
[----:B------:R-:W-:Y:S02]  /*de70*/  ISETP.GE.AND P3, PT, R196, UR8, PT ;  /* 0x00000008c4007c0c */ /* 0x000fe4000bf66270 */
[----:B------:R-:W-:-:S05]  /*de80*/  ISETP.GE.AND P2, PT, R195, UR8, PT ;  /* 0x00000008c3007c0c */ /* 0x000fca000bf46270 */
[----:B-12---:R-:W-:Y:S02]  /*de90*/  @!P1 IMAD.WIDE R4, R16, 0x2, R8 ;  /* 0x0000000210049825 */ /* 0x006fe400078e0208 */
        /* <DEDUP_REMOVED lines=9> */
[CC--:B------:R-:W-:Y:S02]  /*df30*/  @!P2 LEA R20, P6, R195.reuse, R8.reuse, 0x1 ;  /* 0x00000008c314a211 */ /* 0x0c0fe400078c08ff */
[-C--:B------:R-:W-:Y:S01]  /*df40*/  @!P3 LEA.HI.X R15, R196, R9.reuse, R25, 0x1, P5 ;  /* 0x00000009c40fb211 */ /* 0x080fe200028f0c19 */
[----:B------:R1:W-:Y:S01]  /*df50*/  @!P4 ST.E.128 desc[UR44][R12.64], RZ ;  /* 0x000000ff0c00c985 */ /* 0x0003e2000c101d2c */
[----:B------:R-:W-:Y:S02]  /*df60*/  LOP3.LUT P5, RZ, R22, 0x80, RZ, 0xc0, !PT ;  /* 0x0000008016ff7812 */ /* 0x000fe400078ac0ff */
[----:B------:R-:W-:Y:S01]  /*df70*/  @!P2 LEA.HI.X R21, R195, R9, R26, 0x1, P6 ;  /* 0x00000009c315a211 */ /* 0x000fe200030f0c1a */
[----:B------:R1:W-:Y:S01]  /*df80*/  @!P3 ST.E.128 desc[UR44][R14.64], RZ ;  /* 0x000000ff0e00b985 */ /* 0x0003e2000c101d2c */
[----:B0-----:R-:W-:-:S03]  /*df90*/  @!P1 LEA R4, P6, R194, R8, 0x1 ;  /* 0x00000008c2049211 */ /* 0x001fc600078c08ff */
        /* <DEDUP_REMOVED lines=9> */
.L_x_4242:
[----:B------:R-:W-:Y:S05]  /*e030*/  BSYNC B0 ;  /* 0x0000000000007941 */ /* 0x000fea0003800000 */
.L_x_4235:
[----:B------:R-:W-:Y:S02]  /*e040*/  ULDC UR6, c[0x0][0xd3c] ;  /* 0x00034f0000067ab9 */ /* 0x000fe40000000800 */
[----:B------:R-:W-:-:S06]  /*e050*/  UISETP.GE.AND UP0, UPT, UR5, UR6, UPT ;  /* 0x000000060500728c */ /* 0x000fcc000bf06270 */
[----:B------:R-:W-:-:S13]  /*e060*/  PLOP3.LUT P0, PT, PT, PT, UP0, 0x80, 0x0 ;  /* 0x000000000000781c */ /* 0x000fda0003f0f008 */
[----:B------:R-:W-:Y:S05]  /*e070*/  @!P0 BRA `(.L_x_4250) ;  /* 0xffffff3000b88947 */ /* 0x000fea000383ffff */
[----:B------:R-:W-:Y:S05]  /*e080*/  EXIT ;  /* 0x000000000000794d */ /* 0x000fea0003800000 */
.L_x_4199:
        /* <DEDUP_REMOVED lines=16> */
.L_x_4251:
        /* <DEDUP_REMOVED lines=43> */
.L_x_4255:
        /* <DEDUP_REMOVED lines=35> */
.L_x_4253:
        /* <DEDUP_REMOVED lines=18> */
.L_x_4256:
        /* <DEDUP_REMOVED lines=57> */
.L_x_4254:
[----:B------:R-:W-:Y:S01]  /*eb20*/  ULDC UR4, c[0x0][0xd3c] ;  /* 0x00034f0000047ab9 */ /* 0x000fe20000000800 */
[----:B------:R-:W-:Y:S02]  /*eb30*/  IMAD.MOV.U32 R25, RZ, RZ, RZ ;  /* 0x000000ffff197224 */ /* 0x000fe400078e00ff */
[----:B------:R-:W-:Y:S02]  /*eb40*/  IMAD.U32 R24, RZ, RZ, UR6 ;  /* 0x00000006ff187e24 */ /* 0x000fe4000f8e00ff */
[----:B------:R-:W-:Y:S02]  /*eb50*/  IMAD.MOV.U32 R26, RZ, RZ, RZ ;  /* 0x000000ffff1a7224 */ /* 0x000fe400078e00ff */
[----:B------:R-:W-:-:S07]  /*eb60*/  IMAD.U32 R27, RZ, RZ, UR4 ;  /* 0x00000004ff1b7e24 */ /* 0x000fce000f8e00ff */
.L_x_4257:
[----:B------:R-:W-:-:S13]  /*eb70*/  ISETP.NE.AND P0, PT, R7, RZ, PT ;  /* 0x000000ff0700720c */ /* 0x000fda0003f05270 */
[----:B------:R-:W0:Y:S01]  /*eb80*/  @!P0 S2R R3, SR_CgaCtaId ;  /* 0x0000000000038919 */ /* 0x000e220000008800 */
[----:B------:R-:W-:-:S04]  /*eb90*/  @!P0 MOV R2, 0x400 ;  /* 0x0000040000028802 */ /* 0x000fc80000000f00 */
[----:B0-----:R-:W-:-:S05]  /*eba0*/  @!P0 LEA R2, R3, R2, 0x18 ;  /* 0x0000000203028211 */ /* 0x001fca00078ec0ff */
[----:B------:R1:W-:Y:S01]  /*ebb0*/  @!P0 STS.128 [R2+0x388d0], R24 ;  /* 0x0388d01802008388 */ /* 0x0003e20000000c00 */
[----:B------:R-:W-:Y:S06]  /*ebc0*/  BAR.ARV 0x5, 0x180 ;  /* 0x0146000000007b1d */ /* 0x000fec0000002000 */
.L_x_4252:
        /* <DEDUP_REMOVED lines=9> */
[----:B------:R-:W-:Y:S01]  /*ec60*/  UMOV UR4, 0x400 ;  /* 0x0000040000047882 */ /* 0x000fe20000000000 */
[----:B------:R-:W-:Y:S01]  /*ec70*/  LOP3.LUT R4, R0, 0x7f, RZ, 0xc0, !PT ;  /* 0x0000007f00047812 */ /* 0x000fe200078ec0ff */
[----:B------:R-:W-:Y:S01]  /*ec80*/  BSSY B8, `(.L_x_4258) ;  /* 0x0000595000087945 */ /* 0x000fe20003800000 */
[----:B------:R-:W-:Y:S01]  /*ec90*/  IMAD.MOV.U32 R23, RZ, RZ, 0x1 ;  /* 0x00000001ff177424 */ /* 0x000fe200078e00ff */
[----:B------:R-:W-:Y:S01]  /*eca0*/  LOP3.LUT R3, R2, 0x1f8, RZ, 0xc0, !PT ;  /* 0x000001f802037812 */ /* 0x000fe200078ec0ff */
[----:B------:R-:W-:Y:S01]  /*ecb0*/  IMAD.MOV.U32 R18, RZ, RZ, RZ ;  /* 0x000000ffff127224 */ /* 0x000fe200078e00ff */
[----:B------:R-:W-:Y:S01]  /*ecc0*/  SHF.R.U32.HI R5, RZ, 0x3, R4 ;  /* 0x00000003ff057819 */ /* 0x000fe20000011604 */
[----:B------:R-:W-:Y:S01]  /*ecd0*/  ULOP3.LUT UR36, UR39, 0x2, URZ, 0xfc, !UPT ;  /* 0x0000000227247892 */ /* 0x000fe2000f8efc3f */
[----:B------:R-:W-:Y:S01]  /*ece0*/  LOP3.LUT R3, R3, 0x38, R0, 0x78, !PT ;  /* 0x0000003803037812 */ /* 0x000fe200078e7800 */
[----:B------:R-:W-:Y:S01]  /*ecf0*/  IMAD.SHL.U32 R0, R0, 0x10, RZ ;  /* 0x0000001000007824 */ /* 0x000fe200078e00ff */
[----:B------:R-:W-:Y:S01]  /*ed00*/  LOP3.LUT R4, R2, 0x38, RZ, 0xc0, !PT ;  /* 0x0000003802047812 */ /* 0x000fe200078ec0ff */
[----:B------:R-:W-:Y:S01]  /*ed10*/  ULDC UR37, c[0x0][0xc] ;  /* 0x0000030000257ab9 */ /* 0x000fe20000000800 */
[----:B------:R-:W-:-:S02]  /*ed20*/  LOP3.LUT R34, R3, 0x200, R2, 0xf8, !PT ;  /* 0x0000020003227812 */ /* 0x000fc400078ef802 */
[----:B------:R-:W-:Y:S02]  /*ed30*/  LOP3.LUT R2, R5, 0x70, R0, 0xf8, !PT ;  /* 0x0000007005027812 */ /* 0x000fe400078ef800 */
[C---:B------:R-:W-:Y:S02]  /*ed40*/  LOP3.LUT R0, R4.reuse, 0x40, RZ, 0xfc, !PT ;  /* 0x0000004004007812 */ /* 0x040fe400078efcff */
[C---:B------:R-:W-:Y:S02]  /*ed50*/  LOP3.LUT R3, R4.reuse, 0x80, RZ, 0xfc, !PT ;  /* 0x0000008004037812 */ /* 0x040fe400078efcff */
[C---:B------:R-:W-:Y:S01]  /*ed60*/  LOP3.LUT R2, R4.reuse, 0xc0, RZ, 0xfc, !PT ;  /* 0x000000c004027812 */ /* 0x040fe200078efcff */
[----:B0-----:R-:W-:Y:S01]  /*ed70*/  ULEA UR4, UR5, UR4, 0x18 ;  /* 0x0000000405047291 */ /* 0x001fe2000f8ec03f */
[C---:B------:R-:W-:Y:S02]  /*ed80*/  LOP3.LUT R0, R4.reuse, 0x100, RZ, 0xfc, !PT ;  /* 0x0000010004007812 */ /* 0x040fe400078efcff */
[----:B------:R-:W-:-:S02]  /*ed90*/  LOP3.LUT R3, R4, 0x140, RZ, 0xfc, !PT ;  /* 0x0000014004037812 */ /* 0x000fc400078efcff */
[C---:B------:R-:W-:Y:S01]  /*eda0*/  LOP3.LUT R2, R4.reuse, 0x180, RZ, 0xfc, !PT ;  /* 0x0000018004027812 */ /* 0x040fe200078efcff */
[----:B------:R-:W-:Y:S01]  /*edb0*/  IMAD.U32 R17, RZ, RZ, UR4 ;  /* 0x00000004ff117e24 */ /* 0x000fe2000f8e00ff */
[----:B------:R-:W-:-:S03]  /*edc0*/  LOP3.LUT R0, R4, 0x1c0, RZ, 0xfc, !PT ;  /* 0x000001c004007812 */ /* 0x000fc600078efcff */
[----:B--2---:R-:W-:-:S07]  /*edd0*/  IMAD R19, R34, 0x2, R17 ;  /* 0x0000000222137824 */ /* 0x004fce00078e0211 */
.L_x_4325:
[----:B------:R-:W0:Y:S02]  /*ede0*/  LDC.64 R2, c[0x0][0xd88] ;  /* 0x00036200ff027b82 */ /* 0x000e240000000a00 */
[----:B0-----:R-:W-:-:S05]  /*edf0*/  IMAD.WIDE R2, R27, 0x4, R2 ;  /* 0x000000041b027825 */ /* 0x001fca00078e0202 */
        /* <DEDUP_REMOVED lines=15> */
[----:B-1----:R1:W5:Y:S01]  /*eef0*/  @P0 LDG.E R32, desc[UR44][R2.64] ;  /* 0x0000002c02200981 */ /* 0x002362000c1e1900 */
        /* <DEDUP_REMOVED lines=30> */
.L_x_4259:
        /* <DEDUP_REMOVED lines=9> */
.L_x_4260:
[----:B------:R-:W-:Y:S02]  /*f170*/  ULDC.64 UR4, c[0x0][0xb00] ;  /* 0x0002c00000047ab9 */ /* 0x000fe40000000a00 */
[----:B------:R-:W-:-:S04]  /*f180*/  ISETP.NE.U32.AND P0, PT, RZ, UR4, PT ;  /* 0x00000004ff007c0c */ /* 0x000fc8000bf05070 */
[----:B------:R-:W-:-:S13]  /*f190*/  ISETP.NE.AND.EX P0, PT, RZ, UR5, PT, P0 ;  /* 0x00000005ff007c0c */ /* 0x000fda000bf05300 */
[----:B------:R-:W-:Y:S05]  /*f1a0*/  @!P0 BRA `(.L_x_4261) ;  /* 0x0000000000148947 */ /* 0x000fea0003800000 */
[----:B-1----:R-:W1:Y:S02]  /*f1b0*/  LDC.64 R2, c[0x0][0xb00] ;  /* 0x0002c000ff027b82 */ /* 0x002e640000000a00 */
[----:B-1----:R-:W-:-:S05]  /*f1c0*/  IMAD.WIDE R2, R28, 0x4, R2 ;  /* 0x000000041c027825 */ /* 0x002fca00078e0202 */
[----:B------:R-:W3:Y:S04]  /*f1d0*/  LDG.E R29, desc[UR44][R2.64] ;  /* 0x0000002c021d7981 */ /* 0x000ee8000c1e1900 */
[----:B0-2---:R-:W3:Y:S02]  /*f1e0*/  LDG.E R0, desc[UR44][R2.64+0x4] ;  /* 0x0000042c02007981 */ /* 0x005ee4000c1e1900 */
[----:B---3--:R-:W-:-:S07]  /*f1f0*/  IMAD.IADD R29, R0, 0x1, -R29 ;  /* 0x00000001001d7824 */ /* 0x008fce00078e0a1d */
.L_x_4261:
[----:B-----5:R-:W-:Y:S01]  /*f200*/  IMAD.IADD R29, R29, 0x1, -R32 ;  /* 0x000000011d1d7824 */ /* 0x020fe200078e0a20 */
[C---:B012---:R-:W-:Y:S01]  /*f210*/  LOP3.LUT R0, R26.reuse, 0xff000000, RZ, 0xc0, !PT ;  /* 0xff0000001a007812 */ /* 0x047fe200078ec0ff */
[----:B------:R-:W-:Y:S01]  /*f220*/  BSSY B0, `(.L_x_4262) ;  /* 0x0000028000007945 */ /* 0x000fe20003800000 */
[----:B------:R-:W-:Y:S01]  /*f230*/  LOP3.LUT R4, R26, 0xff0000, RZ, 0xc0, !PT ;  /* 0x00ff00001a047812 */ /* 0x000fe200078ec0ff */
[----:B------:R-:W-:Y:S01]  /*f240*/  IMAD.MOV.U32 R2, RZ, RZ, RZ ;  /* 0x000000ffff027224 */ /* 0x000fe200078e00ff */
[C---:B------:R-:W-:Y:S02]  /*f250*/  ISETP.GE.AND P0, PT, R29.reuse, 0x1, PT ;  /* 0x000000011d00780c */ /* 0x040fe40003f06270 */
[----:B------:R-:W-:Y:S01]  /*f260*/  SHF.R.U32.HI R3, RZ, 0x8, R0 ;  /* 0x00000008ff037819 */ /* 0x000fe20000011600 */
[----:B------:R-:W-:-:S03]  /*f270*/  VIADD R0, R29, 0x3f ;  /* 0x0000003f1d007836 */ /* 0x000fc60000000000 */
[----:B------:R-:W-:Y:S02]  /*f280*/  LEA.HI R4, R4, R3, RZ, 0x10 ;  /* 0x0000000304047211 */ /* 0x000fe400078f80ff */
[----:B------:R-:W-:-:S04]  /*f290*/  SHF.R.S32.HI R3, RZ, 0x1f, R0 ;  /* 0x0000001fff037819 */ /* 0x000fc80000011400 */
[----:B------:R-:W-:-:S04]  /*f2a0*/  LEA.HI R0, R3, R0, RZ, 0x6 ;  /* 0x0000000003007211 */ /* 0x000fc800078f30ff */
        /* <DEDUP_REMOVED lines=31> */
.L_x_4263:
[----:B------:R-:W-:Y:S05]  /*f4a0*/  BSYNC B0 ;  /* 0x0000000000007941 */ /* 0x000fea0003800000 */
.L_x_4262:
        /* <DEDUP_REMOVED lines=24> */
.L_x_4265:
        /* <DEDUP_REMOVED lines=20> */
.L_x_4268:
[----:B------:R-:W-:Y:S05]  /*f770*/  BSYNC B6 ;  /* 0x0000000000067941 */ /* 0x000fea0003800000 */
.L_x_4267:
        /* <DEDUP_REMOVED lines=20> */
.L_x_4271:
        /* <DEDUP_REMOVED lines=15> */
.L_x_4270:
[----:B------:R-:W-:Y:S05]  /*f9b0*/  BSYNC B6 ;  /* 0x0000000000067941 */ /* 0x000fea0003800000 */
.L_x_4269:
[----:B------:R-:W2:Y:S01]  /*f9c0*/  LDL R33, [R1+0x18] ;  /* 0x0000180001217983 */ /* 0x000ea20000100800 */
[----:B------:R-:W-:Y:S01]  /*f9d0*/  ULDC.64 UR4, c[0x0][0xaf0] ;  /* 0x0002bc0000047ab9 */ /* 0x000fe20000000a00 */
[----:B------:R-:W0:Y:S01]  /*f9e0*/  LDC R20, c[0x0][0x430] ;  /* 0x00010c00ff147b82 */ /* 0x000e220000000800 */
[----:B------:R-:W-:Y:S01]  /*f9f0*/  ISETP.NE.U32.AND P0, PT, RZ, UR4, PT ;  /* 0x00000004ff007c0c */ /* 0x000fe2000bf05070 */
[----:B------:R-:W1:Y:S03]  /*fa00*/  S2R R4, SR_TID.X ;  /* 0x0000000000047919 */ /* 0x000e660000002100 */
[----:B------:R-:W-:Y:S01]  /*fa10*/  ISETP.NE.AND.EX P0, PT, RZ, UR5, PT, P0 ;  /* 0x00000005ff007c0c */ /* 0x000fe2000bf05300 */
[----:B------:R-:W3:-:S12]  /*fa20*/  S2R R0, SR_TID.X ;  /* 0x0000000000007919 */ /* 0x000ed80000002100 */
[----:B------:R-:W-:Y:S01]  /*fa30*/  @P0 IADD3 R2, P1, R22, UR4, RZ ;  /* 0x0000000416020c10 */ /* 0x000fe2000ff3e0ff */
[----:B------:R-:W-:-:S03]  /*fa40*/  ULDC UR4, c[0x0][0x320] ;  /* 0x0000c80000047ab9 */ /* 0x000fc60000000800 */
[----:B------:R-:W-:Y:S01]  /*fa50*/  @P0 IADD3.X R3, R30, UR5, RZ, P1, !PT ;  /* 0x000000051e030c10 */ /* 0x000fe20008ffe4ff */
[----:B------:R-:W4:Y:S04]  /*fa60*/  S2R R21, SR_TID.X ;  /* 0x0000000000157919 */ /* 0x000f280000002100 */
[----:B------:R0:W5:Y:S01]  /*fa70*/  @P0 LDG.E R28, desc[UR44][R2.64] ;  /* 0x0000002c021c0981 */ /* 0x000162000c1e1900 */
[----:B------:R-:W-:Y:S01]  /*fa80*/  LOP3.LUT R16, R16, 0xfffffdff, RZ, 0xc0, !PT ;  /* 0xfffffdff10107812 */ /* 0x000fe200078ec0ff */
[----:B------:R-:W-:Y:S01]  /*fa90*/  UMOV UR5, 0xffffffff ;  /* 0xffffffff00057882 */ /* 0x000fe20000000000 */
[----:B-1----:R-:W-:Y:S02]  /*faa0*/  IMAD.SHL.U32 R4, R4, 0x8, RZ ;  /* 0x0000000804047824 */ /* 0x002fe400078e00ff */
[----:B---3--:R-:W-:-:S03]  /*fab0*/  IMAD.SHL.U32 R0, R0, 0x8, RZ ;  /* 0x0000000800007824 */ /* 0x008fc600078e00ff */
[----:B------:R-:W-:-:S04]  /*fac0*/  LOP3.LUT R4, R4, 0x38, RZ, 0xc0, !PT ;  /* 0x0000003804047812 */ /* 0x000fc800078ec0ff */
[C---:B------:R-:W-:Y:S02]  /*fad0*/  LOP3.LUT R5, R4.reuse, 0x40, RZ, 0xfc, !PT ;  /* 0x0000004004057812 */ /* 0x040fe400078efcff */
[----:B------:R-:W-:Y:S02]  /*fae0*/  LOP3.LUT R4, R4, 0x180, RZ, 0xfc, !PT ;  /* 0x0000018004047812 */ /* 0x000fe400078efcff */
[----:B------:R-:W-:Y:S02]  /*faf0*/  ISETP.GE.AND P0, PT, R5, UR4, PT ;  /* 0x0000000405007c0c */ /* 0x000fe4000bf06270 */
[----:B------:R-:W-:Y:S02]  /*fb00*/  LOP3.LUT R0, R0, 0x38, RZ, 0xc0, !PT ;  /* 0x0000003800007812 */ /* 0x000fe400078ec0ff */
[----:B------:R-:W-:Y:S02]  /*fb10*/  ISETP.GE.AND P1, PT, R4, UR4, PT ;  /* 0x0000000404007c0c */ /* 0x000fe4000bf26270 */
[----:B------:R-:W-:-:S02]  /*fb20*/  LOP3.LUT R4, R0, 0x1c0, RZ, 0xfc, !PT ;  /* 0x000001c000047812 */ /* 0x000fc400078efcff */
[----:B------:R-:W-:Y:S01]  /*fb30*/  LOP3.LUT R0, R0, 0x80, RZ, 0xfc, !PT ;  /* 0x0000008000007812 */ /* 0x000fe200078efcff */
[----:B----4-:R-:W-:Y:S01]  /*fb40*/  IMAD.SHL.U32 R21, R21, 0x8, RZ ;  /* 0x0000000815157824 */ /* 0x010fe200078e00ff */
[----:B------:R-:W-:Y:S02]  /*fb50*/  SEL R8, RZ, 0x40, P1 ;  /* 0x00000040ff087807 */ /* 0x000fe40000800000 */
[----:B------:R-:W-:Y:S02]  /*fb60*/  ISETP.GE.AND P5, PT, R0, UR4, PT ;  /* 0x0000000400007c0c */ /* 0x000fe4000bfa6270 */
[----:B------:R-:W-:Y:S01]  /*fb70*/  @P0 LOP3.LUT R16, R16, 0x200, RZ, 0xfc, !PT ;  /* 0x0000020010100812 */ /* 0x000fe200078efcff */
[----:B------:R-:W1:Y:S01]  /*fb80*/  S2R R0, SR_TID.X ;  /* 0x0000000000007919 */ /* 0x000e620000002100 */
[----:B------:R-:W-:Y:S02]  /*fb90*/  ISETP.GE.AND P0, PT, R4, UR4, PT ;  /* 0x0000000404007c0c */ /* 0x000fe4000bf06270 */
[----:B------:R-:W-:Y:S01]  /*fba0*/  LOP3.LUT R21, R21, 0x38, RZ, 0xc0, !PT ;  /* 0x0000003815157812 */ /* 0x000fe200078ec0ff */
[----:B------:R-:W3:Y:S01]  /*fbb0*/  S2R R4, SR_TID.X ;  /* 0x0000000000047919 */ /* 0x000ee20000002100 */
        /* <DEDUP_REMOVED lines=8> */
[----:B-1----:R-:W-:-:S03]  /*fc40*/  IMAD.SHL.U32 R0, R0, 0x8, RZ ;  /* 0x0000000800007824 */ /* 0x002fc600078e00ff */
[----:B------:R-:W-:Y:S01]  /*fc50*/  LOP3.LUT R16, R16, 0xffffffef, RZ, 0xc0, !PT ;  /* 0xffffffef10107812 */ /* 0x000fe200078ec0ff */
[----:B---3--:R-:W-:Y:S01]  /*fc60*/  IMAD.SHL.U32 R4, R4, 0x8, RZ ;  /* 0x0000000804047824 */ /* 0x008fe200078e00ff */
[----:B------:R-:W-:-:S04]  /*fc70*/  LOP3.LUT R0, R0, 0x38, RZ, 0xc0, !PT ;  /* 0x0000003800007812 */ /* 0x000fc800078ec0ff */
[----:B------:R-:W-:Y:S02]  /*fc80*/  LOP3.LUT R4, R4, 0x38, RZ, 0xc0, !PT ;  /* 0x0000003804047812 */ /* 0x000fe400078ec0ff */
[----:B------:R-:W-:Y:S02]  /*fc90*/  LOP3.LUT R0, R0, 0x100, RZ, 0xfc, !PT ;  /* 0x0000010000007812 */ /* 0x000fe400078efcff */
[----:B------:R-:W-:Y:S02]  /*fca0*/  LOP3.LUT R4, R4, 0xc0, RZ, 0xfc, !PT ;  /* 0x000000c004047812 */ /* 0x000fe400078efcff */
[----:B------:R-:W-:Y:S02]  /*fcb0*/  ISETP.GE.AND P3, PT, R0, UR4, PT ;  /* 0x0000000400007c0c */ /* 0x000fe4000bf66270 */
[----:B------:R-:W-:-:S13]  /*fcc0*/  ISETP.GE.AND P4, PT, R4, UR4, PT ;  /* 0x0000000404007c0c */ /* 0x000fda000bf86270 */
[----:B------:R-:W-:-:S04]  /*fcd0*/  @P4 LOP3.LUT R16, R16, 0x10, RZ, 0xfc, !PT ;  /* 0x0000001010104812 */ /* 0x000fc800078efcff */
[----:B------:R-:W-:-:S04]  /*fce0*/  LOP3.LUT R16, R16, 0xfffffffb, RZ, 0xc0, !PT ;  /* 0xfffffffb10107812 */ /* 0x000fc800078ec0ff */
[----:B------:R-:W-:-:S04]  /*fcf0*/  LOP3.LUT R16, R16, 0xfffffff7, RZ, 0xc0, !PT ;  /* 0xfffffff710107812 */ /* 0x000fc800078ec0ff */
[----:B------:R-:W-:-:S04]  /*fd00*/  @P3 LOP3.LUT R16, R16, 0x8, RZ, 0xfc, !PT ;  /* 0x0000000810103812 */ /* 0x000fc800078efcff */
[----:B------:R-:W-:Y:S02]  /*fd10*/  @P2 LOP3.LUT R16, R16, 0x4, RZ, 0xfc, !PT ;  /* 0x0000000410102812 */ /* 0x000fe400078efcff */
[----:B--2---:R-:W-:Y:S01]  /*fd20*/  LEA R0, R33, 0xffffffc0, 0x6 ;  /* 0xffffffc021007811 */ /* 0x004fe200078e30ff */
[----:B0-----:R-:W-:Y:S06]  /*fd30*/  BRA.DIV UR5, `(.L_x_4272) ;  /* 0x0000004e05987947 */ /* 0x001fec000b800000 */
.L_x_4343:
[----:B------:R-:W0:Y:S01]  /*fd40*/  S2R R2, SR_TID.X ;  /* 0x0000000000027919 */ /* 0x000e220000002100 */
[----:B------:R-:W-:Y:S01]  /*fd50*/  ISETP.NE.AND P1, PT, R20, 0x1, PT ;  /* 0x000000011400780c */ /* 0x000fe20003f25270 */
[----:B------:R-:W-:Y:S01]  /*fd60*/  IMAD.MOV.U32 R37, RZ, RZ, RZ ;  /* 0x000000ffff257224 */ /* 0x000fe200078e00ff */
[----:B-----5:R-:W-:Y:S01]  /*fd70*/  SHF.R.S32.HI R33, RZ, 0x1f, R28 ;  /* 0x0000001fff217819 */ /* 0x020fe2000001141c */
[----:B------:R-:W1:Y:S01]  /*fd80*/  S2R R10, SR_TID.X ;  /* 0x00000000000a7919 */ /* 0x000e620000002100 */
[C---:B------:R-:W-:Y:S02]  /*fd90*/  LOP3.LUT P6, RZ, R16.reuse, 0x400, RZ, 0xc0, !PT ;  /* 0x0000040010ff7812 */ /* 0x040fe400078cc0ff */
[----:B------:R-:W-:-:S07]  /*fda0*/  LOP3.LUT R16, R16, 0xffffdfff, RZ, 0xc0, !PT ;  /* 0xffffdfff10107812 */ /* 0x000fce00078ec0ff */
[----:B------:R-:W2:Y:S01]  /*fdb0*/  @P1 LDC R3, c[0x0][0x434] ;  /* 0x00010d00ff031b82 */ /* 0x000ea20000000800 */
[----:B------:R-:W-:Y:S02]  /*fdc0*/  @P1 LOP3.LUT R16, R16, 0x2000, RZ, 0xfc, !PT ;  /* 0x0000200010101812 */ /* 0x000fe400078efcff */
[----:B0-----:R-:W-:Y:S01]  /*fdd0*/  LOP3.LUT R2, R2, 0x7f, RZ, 0xc0, !PT ;  /* 0x0000007f02027812 */ /* 0x001fe200078ec0ff */
[----:B-1----:R-:W-:-:S03]  /*fde0*/  IMAD.SHL.U32 R10, R10, 0x10, RZ ;  /* 0x000000100a0a7824 */ /* 0x002fc600078e00ff */
[----:B------:R-:W-:-:S04]  /*fdf0*/  SHF.R.U32.HI R2, RZ, 0x3, R2 ;  /* 0x00000003ff027819 */ /* 0x000fc80000011602 */
[----:B------:R-:W-:Y:S02]  /*fe00*/  LOP3.LUT R10, R2, 0x70, R10, 0xf8, !PT ;  /* 0x00000070020a7812 */ /* 0x000fe400078ef80a */
[----:B------:R-:W0:Y:S03]  /*fe10*/  @P1 LDC R2, c[0x0][0x438] ;  /* 0x00010e00ff021b82 */ /* 0x000e260000000800 */
[----:B------:R-:W-:-:S05]  /*fe20*/  IMAD.IADD R6, R10, 0x1, R0 ;  /* 0x000000010a067824 */ /* 0x000fca00078e0200 */
[C---:B------:R-:W-:Y:S01]  /*fe30*/  ISETP.GE.AND P0, PT, R6.reuse, R29, PT ;  /* 0x0000001d0600720c */ /* 0x040fe20003f06270 */
[----:B------:R-:W-:-:S03]  /*fe40*/  IMAD.IADD R6, R6, 0x1, R32 ;  /* 0x0000000106067824 */ /* 0x000fc600078e0220 */
[----:B------:R-:W-:Y:S01]  /*fe50*/  ISETP.GT.U32.OR P0, PT, R10, 0x3f, P0 ;  /* 0x0000003f0a00780c */ /* 0x000fe20000704470 */
[----:B--2---:R-:W-:-:S04]  /*fe60*/  @P1 IMAD.HI.U32 R3, R6, R3, RZ ;  /* 0x0000000306031227 */ /* 0x004fc800078e00ff */
[----:B------:R-:W-:Y:S01]  /*fe70*/  IMAD.MOV.U32 R7, RZ, RZ, R6 ;  /* 0x000000ffff077224 */ /* 0x000fe200078e0006 */
[----:B0-----:R-:W-:-:S07]  /*fe80*/  @P1 SHF.R.U32.HI R7, RZ, R2, R3 ;  /* 0x00000002ff071219 */ /* 0x001fce0000011603 */
        /* <DEDUP_REMOVED lines=28> */
[----:B------:R-:W-:Y:S02]  /*10050*/  ISETP.NE.AND P0, PT, R3, 0x3, PT ;  /* 0x000000030300780c */ /* 0x000fe40003f05270 */
[----:B------:R-:W-:Y:S01]  /*10060*/  LOP3.LUT R30, R8, R30, RZ, 0xfc, !PT ;  /* 0x0000001e081e7212 */ /* 0x000fe200078efcff */
[----:B------:R-:W-:Y:S01]  /*10070*/  IMAD R2, R20, R2, R6 ;  /* 0x0000000214027224 */ /* 0x000fe200078e0206 */
[----:B------:R0:W-:Y:S04]  /*10080*/  STL [R1+0x28], R8 ;  /* 0x0000280801007387 */ /* 0x0001e80000100800 */
[----:B------:R0:W-:Y:S05]  /*10090*/  STL [R1], R2 ;  /* 0x0000000201007387 */ /* 0x0001ea0000100800 */
[----:B------:R-:W-:-:S04]  /*100a0*/  @P0 LOP3.LUT R16, R16, 0x1000, RZ, 0xfc, !PT ;  /* 0x0000100010100812 */ /* 0x000fc800078efcff */
[----:B------:R-:W-:-:S04]  /*100b0*/  LOP3.LUT R16, R16, 0xfffffffe, RZ, 0xc0, !PT ;  /* 0xfffffffe10107812 */ /* 0x000fc800078ec0ff */
[----:B------:R-:W-:Y:S01]  /*100c0*/  @P1 LOP3.LUT R16, R16, 0x1, RZ, 0xfc, !PT ;  /* 0x0000000110101812 */ /* 0x000fe200078efcff */
[----:B0-----:R-:W-:Y:S06]  /*100d0*/  @!P0 BRA `(.L_x_4273) ;  /* 0x0000000000048947 */ /* 0x001fec0003800000 */
[----:B------:R-:W-:Y:S01]  /*100e0*/  BPT.TRAP 0x1 ;  /* 0x000000040000795c */ /* 0x000fe20000300000 */
.L_x_4273:
        /* <DEDUP_REMOVED lines=9> */
.L_x_4344:
[----:B------:R-:W-:Y:S05]  /*10180*/  BSYNC B0 ;  /* 0x0000000000007941 */ /* 0x000fea0003800000 */
.L_x_4274:
[----:B------:R-:W0:Y:S01]  /*10190*/  LDL R2, [R1] ;  /* 0x0000000001027983 */ /* 0x000e220000100800 */
[----:B------:R-:W-:Y:S01]  /*101a0*/  ULDC.64 UR4, c[0x0][0x300] ;  /* 0x0000c00000047ab9 */ /* 0x000fe20000000a00 */
[----:B-----5:R-:W-:Y:S01]  /*101b0*/  SHF.R.S32.HI R4, RZ, 0x1f, R37 ;  /* 0x0000001fff047819 */ /* 0x020fe20000011425 */
[----:B------:R-:W-:Y:S01]  /*101c0*/  ULDC.64 UR6, c[0x0][0x2e8] ;  /* 0x0000ba0000067ab9 */ /* 0x000fe20000000a00 */
[----:B------:R-:W1:Y:S01]  /*101d0*/  S2R R7, SR_TID.X ;  /* 0x0000000000077919 */ /* 0x000e620000002100 */
[----:B------:R-:W-:Y:S01]  /*101e0*/  LOP3.LUT R16, R16, 0xfffffffd, RZ, 0xc0, !PT ;  /* 0xfffffffd10107812 */ /* 0x000fe200078ec0ff */
[----:B-1----:R-:W-:-:S05]  /*101f0*/  IMAD.SHL.U32 R7, R7, 0x8, RZ ;  /* 0x0000000807077824 */ /* 0x002fca00078e00ff */
[----:B------:R-:W-:Y:S02]  /*10200*/  LOP3.LUT R7, R7, 0x38, RZ, 0xc0, !PT ;  /* 0x0000003807077812 */ /* 0x000fe400078ec0ff */
[----:B0-----:R-:W-:-:S05]  /*10210*/  SHF.R.S32.HI R0, RZ, 0x1f, R2 ;  /* 0x0000001fff007819 */ /* 0x001fca0000011402 */
[----:B------:R0:W-:Y:S04]  /*10220*/  STL [R1+0x1c], R0 ;  /* 0x00001c0001007387 */ /* 0x0001e80000100800 */
[----:B------:R1:W-:Y:S01]  /*10230*/  STL [R1+0x20], R4 ;  /* 0x0000200401007387 */ /* 0x0003e20000100800 */
[----:B0-----:R-:W-:-:S04]  /*10240*/  IMAD R0, R0, UR4, RZ ;  /* 0x0000000400007c24 */ /* 0x001fc8000f8e02ff */
[C---:B------:R-:W-:Y:S02]  /*10250*/  IMAD R0, R2.reuse, UR5, R0 ;  /* 0x0000000502007c24 */ /* 0x040fe4000f8e0200 */
[----:B------:R-:W-:Y:S01]  /*10260*/  IMAD.WIDE.U32 R2, R2, UR4, RZ ;  /* 0x0000000402027c25 */ /* 0x000fe2000f8e00ff */
[----:B------:R-:W-:-:S03]  /*10270*/  ULDC.64 UR4, c[0x0][0x310] ;  /* 0x0000c40000047ab9 */ /* 0x000fc60000000a00 */
[----:B------:R-:W-:Y:S02]  /*10280*/  IMAD.IADD R3, R3, 0x1, R0 ;  /* 0x0000000103037824 */ /* 0x000fe400078e0200 */
[----:B------:R-:W-:Y:S02]  /*10290*/  IMAD R0, R4, UR4, RZ ;  /* 0x0000000404007c24 */ /* 0x000fe4000f8e02ff */
[----:B------:R-:W-:-:S04]  /*102a0*/  IMAD.WIDE.U32 R2, R37, UR4, R2 ;  /* 0x0000000425027c25 */ /* 0x000fc8000f8e0002 */
[----:B------:R-:W-:Y:S01]  /*102b0*/  IMAD R0, R37, UR5, R0 ;  /* 0x0000000525007c24 */ /* 0x000fe2000f8e0200 */
[----:B------:R-:W-:Y:S01]  /*102c0*/  ULDC.64 UR4, c[0x0][0x308] ;  /* 0x0000c20000047ab9 */ /* 0x000fe20000000a00 */
[----:B-1----:R-:W-:Y:S02]  /*102d0*/  IMAD R4, R18, 0x1000, R34 ;  /* 0x0000100012047824 */ /* 0x002fe400078e0222 */
[----:B------:R-:W-:Y:S02]  /*102e0*/  IMAD.IADD R3, R3, 0x1, R0 ;  /* 0x0000000103037824 */ /* 0x000fe400078e0200 */
        /* <DEDUP_REMOVED lines=42> */
.L_x_4354:
        /* <DEDUP_REMOVED lines=10> */
.L_x_4277:
        /* <DEDUP_REMOVED lines=11> */
.L_x_4278:
[----:B------:R1:W5:Y:S01]  /*106e0*/  LDL.LU R0, [R1+0xc] ;  /* 0x00000c0001007983 */ /* 0x0003620000300800 */
[----:B------:R-:W-:Y:S01]  /*106f0*/  LOP3.LUT P0, RZ, R16, 0x40, RZ, 0xc0, !PT ;  /* 0x0000004010ff7812 */ /* 0x000fe2000780c0ff */
[----:B------:R1:W-:-:S12]  /*10700*/  SYNCS.ARRIVE.TRANS64.A1T0 RZ, [R22+URZ+0x38830], RZ ;  /* 0x038830ff16ff79a7 */ /* 0x0003d8000810003f */
[----:B------:R-:W-:Y:S05]  /*10710*/  WARPSYNC.ALL ;  /* 0x0000000000007948 */ /* 0x000fea0003800000 */
[----:B0-----:R-:W-:Y:S01]  /*10720*/  SEL R2, R35, RZ, !P0 ;  /* 0x000000ff23027207 */ /* 0x001fe20004000000 */
[----:B------:R-:W-:Y:S04]  /*10730*/  BSSY B6, `(.L_x_4279) ;  /* 0x000001a000067945 */ /* 0x000fe80003800000 */
[----:B------:R0:W-:Y:S01]  /*10740*/  STL [R1+0x4], R2 ;  /* 0x0000040201007387 */ /* 0x0001e20000100800 */
[----:B------:R-:W-:Y:S01]  /*10750*/  BAR.SYNC.DEFER_BLOCKING 0x8, 0x100 ;  /* 0x0204000000007b1d */ /* 0x000fe20000010000 */
[----:B-----5:R-:W-:Y:S01]  /*10760*/  SEL R35, R0, RZ, !P0 ;  /* 0x000000ff00237207 */ /* 0x020fe20004000000 */
[----:B------:R-:W-:-:S04]  /*10770*/  VIADD R0, R17, 0x20400 ;  /* 0x0002040011007836 */ /* 0x000fc80000000000 */
[----:B------:R0:W-:Y:S01]  /*10780*/  STL [R1+0x14], R35 ;  /* 0x0000142301007387 */ /* 0x0001e20000100800 */
[----:B------:R-:W-:Y:S02]  /*10790*/  LOP3.LUT P0, RZ, R0, 0x3ff, RZ, 0xc0, !PT ;  /* 0x000003ff00ff7812 */ /* 0x000fe4000780c0ff */
[----:B------:R-:W-:-:S05]  /*107a0*/  SHF.R.S32.HI R0, RZ, 0x1f, R36 ;  /* 0x0000001fff007819 */ /* 0x000fca0000011424 */
[----:B------:R0:W-:Y:S06]  /*107b0*/  STL [R1+0xc], R0 ;  /* 0x00000c0001007387 */ /* 0x0001ec0000100800 */
[----:B------:R-:W-:Y:S05]  /*107c0*/  @!P0 BRA `(.L_x_4280) ;  /* 0x0000000000408947 */ /* 0x000fea0003800000 */
[----:B0-----:R-:W-:Y:S01]  /*107d0*/  MOV R2, 0x0 ;  /* 0x0000000000027802 */ /* 0x001fe20000000f00 */
        /* <DEDUP_REMOVED lines=15> */
.L_x_4280:
[----:B------:R-:W-:Y:S05]  /*108d0*/  BSYNC B6 ;  /* 0x0000000000067941 */ /* 0x000fea0003800000 */
.L_x_4279:
[----:B------:R-:W2:Y:S01]  /*108e0*/  LDL R4, [R1+0xc] ;  /* 0x00000c0001047983 */ /* 0x000ea20000100800 */
[----:B------:R-:W3:Y:S01]  /*108f0*/  LDC R10, c[0x0][0x448] ;  /* 0x00011200ff0a7b82 */ /* 0x000ee20000000800 */
[----:B------:R-:W-:Y:S01]  /*10900*/  IMAD.MOV.U32 R21, RZ, RZ, R35 ;  /* 0x000000ffff157224 */ /* 0x000fe200078e0023 */
[----:B------:R-:W-:Y:S01]  /*10910*/  ULDC.64 UR4, c[0x0][0x298] ;  /* 0x0000a60000047ab9 */ /* 0x000fe20000000a00 */
[----:B------:R-:W4:Y:S04]  /*10920*/  LDL R20, [R1+0x4] ;  /* 0x0000040001147983 */ /* 0x000f280000100800 */
[----:B------:R1:W5:Y:S01]  /*10930*/  LDL R9, [R1+0x10] ;  /* 0x0000100001097983 */ /* 0x0003620000100800 */
[----:B0-----:R-:W0:Y:S01]  /*10940*/  S2R R2, SR_TID.X ;  /* 0x0000000000027919 */ /* 0x001e220000002100 */
[----:B------:R-:W1:Y:S01]  /*10950*/  S2R R35, SR_TID.X ;  /* 0x0000000000237919 */ /* 0x000e620000002100 */
[----:B---3--:R-:W-:-:S13]  /*10960*/  ISETP.NE.AND P0, PT, R10, 0x1, PT ;  /* 0x000000010a00780c */ /* 0x008fda0003f05270 */
[----:B------:R-:W3:Y:S01]  /*10970*/  @P0 LDC R3, c[0x0][0x44c] ;  /* 0x00011300ff030b82 */ /* 0x000ee20000000800 */
[----:B0-----:R-:W-:-:S04]  /*10980*/  LOP3.LUT R2, R2, 0x7f, RZ, 0xc0, !PT ;  /* 0x0000007f02027812 */ /* 0x001fc800078ec0ff */
[----:B------:R-:W-:Y:S01]  /*10990*/  SHF.R.U32.HI R2, RZ, 0x3, R2 ;  /* 0x00000003ff027819 */ /* 0x000fe20000011602 */
[----:B-1----:R-:W-:-:S05]  /*109a0*/  IMAD.SHL.U32 R35, R35, 0x10, RZ ;  /* 0x0000001023237824 */ /* 0x002fca00078e00ff */
[----:B------:R-:W-:Y:S02]  /*109b0*/  LOP3.LUT R35, R2, 0x70, R35, 0xf8, !PT ;  /* 0x0000007002237812 */ /* 0x000fe400078ef823 */
[----:B------:R-:W0:Y:S03]  /*109c0*/  @P0 LDC R2, c[0x0][0x450] ;  /* 0x00011400ff020b82 */ /* 0x000e260000000800 */
[----:B------:R-:W-:-:S04]  /*109d0*/  IMAD R35, R25, 0x40, R35 ;  /* 0x0000004019237824 */ /* 0x000fc800078e0223 */
[----:B---3--:R-:W-:-:S04]  /*109e0*/  @P0 IMAD.HI.U32 R3, R35, R3, RZ ;  /* 0x0000000323030227 */ /* 0x008fc800078e00ff */
[----:B------:R-:W-:Y:S01]  /*109f0*/  IMAD.MOV.U32 R0, RZ, RZ, R35 ;  /* 0x000000ffff007224 */ /* 0x000fe200078e0023 */
[----:B0-----:R-:W-:Y:S01]  /*10a00*/  @P0 SHF.R.U32.HI R0, RZ, R2, R3 ;  /* 0x00000002ff000219 */ /* 0x001fe20000011603 */
[----:B------:R-:W-:Y:S01]  /*10a10*/  IMAD.WIDE.U32 R2, R36, UR4, RZ ;  /* 0x0000000424027c25 */ /* 0x000fe2000f8e00ff */
[----:B------:R-:W0:Y:S01]  /*10a20*/  S2R R7, SR_TID.X ;  /* 0x0000000000077919 */ /* 0x000e220000002100 */
[----:B------:R-:W-:-:S04]  /*10a30*/  LOP3.LUT R16, R16, 0xfffff7ff, RZ, 0xc0, !PT ;  /* 0xfffff7ff10107812 */ /* 0x000fc800078ec0ff */
[----:B------:R-:W-:Y:S01]  /*10a40*/  @P0 LOP3.LUT R16, R16, 0x800, RZ, 0xfc, !PT ;  /* 0x0000080010100812 */ /* 0x000fe200078efcff */
[----:B0-----:R-:W-:-:S05]  /*10a50*/  IMAD.SHL.U32 R7, R7, 0x8, RZ ;  /* 0x0000000807077824 */ /* 0x001fca00078e00ff */
[----:B------:R-:W-:Y:S01]  /*10a60*/  LOP3.LUT R7, R7, 0x38, RZ, 0xc0, !PT ;  /* 0x0000003807077812 */ /* 0x000fe200078ec0ff */
[----:B--2---:R-:W-:-:S04]  /*10a70*/  IMAD R4, R4, UR4, RZ ;  /* 0x0000000404047c24 */ /* 0x004fc8000f8e02ff */
[----:B------:R-:W-:Y:S01]  /*10a80*/  IMAD R4, R36, UR5, R4 ;  /* 0x0000000524047c24 */ /* 0x000fe2000f8e0204 */
[----:B------:R-:W-:-:S03]  /*10a90*/  ULDC.64 UR4, c[0x0][0x2d8] ;  /* 0x0000b60000047ab9 */ /* 0x000fc60000000a00 */
[----:B------:R-:W-:Y:S02]  /*10aa0*/  IMAD.IADD R3, R3, 0x1, R4 ;  /* 0x0000000103037824 */ /* 0x000fe400078e0204 */
[----:B------:R-:W-:-:S04]  /*10ab0*/  IMAD.WIDE.U32 R2, R26, UR4, R2 ;  /* 0x000000041a027c25 */ /* 0x000fc8000f8e0002 */
[----:B------:R-:W-:Y:S01]  /*10ac0*/  IMAD R3, R26, UR5, R3 ;  /* 0x000000051a037c24 */ /* 0x000fe2000f8e0203 */
[----:B------:R-:W-:Y:S02]  /*10ad0*/  ULDC.64 UR4, c[0x0][0x2e0] ;  /* 0x0000b80000047ab9 */ /* 0x000fe40000000a00 */
[----:B------:R-:W-:Y:S02]  /*10ae0*/  IMAD R4, R21, UR4, RZ ;  /* 0x0000000415047c24 */ /* 0x000fe4000f8e02ff */
[----:B----4-:R-:W-:-:S04]  /*10af0*/  IMAD.WIDE.U32 R2, R20, UR4, R2 ;  /* 0x0000000414027c25 */ /* 0x010fc8000f8e0002 */
[----:B------:R-:W-:Y:S01]  /*10b00*/  IMAD R4, R20, UR5, R4 ;  /* 0x0000000514047c24 */ /* 0x000fe2000f8e0204 */
[----:B------:R-:W-:-:S03]  /*10b10*/  ULDC.64 UR4, c[0x0][0x2d0] ;  /* 0x0000b40000047ab9 */ /* 0x000fc60000000a00 */
[----:B------:R-:W-:Y:S01]  /*10b20*/  IMAD.IADD R3, R3, 0x1, R4 ;  /* 0x0000000103037824 */ /* 0x000fe200078e0204 */
[----:B------:R-:W-:Y:S01]  /*10b30*/  SHF.R.S32.HI R4, RZ, 0x1f, R0 ;  /* 0x0000001fff047819 */ /* 0x000fe20000011400 */
[----:B------:R-:W0:Y:S04]  /*10b40*/  S2R R20, SR_TID.X ;  /* 0x0000000000147919 */ /* 0x000e280000002100 */
[----:B------:R-:W-:Y:S02]  /*10b50*/  IMAD R4, R4, UR4, RZ ;  /* 0x0000000404047c24 */ /* 0x000fe4000f8e02ff */
[----:B------:R-:W-:-:S04]  /*10b60*/  IMAD.WIDE.U32 R2, R0, UR4, R2 ;  /* 0x0000000400027c25 */ /* 0x000fc8000f8e0002 */
[----:B------:R-:W-:Y:S01]  /*10b70*/  IMAD R4, R0, UR5, R4 ;  /* 0x0000000500047c24 */ /* 0x000fe2000f8e0204 */
[----:B------:R-:W-:Y:S01]  /*10b80*/  ULDC.64 UR4, c[0x0][0x2c8] ;  /* 0x0000b20000047ab9 */ /* 0x000fe20000000a00 */
[----:B------:R-:W-:-:S04]  /*10b90*/  IMAD.MOV R0, RZ, RZ, -R0 ;  /* 0x000000ffff007224 */ /* 0x000fc800078e0a00 */
[----:B------:R-:W-:Y:S02]  /*10ba0*/  IMAD R0, R10, R0, R35 ;  /* 0x000000000a007224 */ /* 0x000fe400078e0223 */
[----:B------:R-:W-:-:S03]  /*10bb0*/  IMAD.IADD R3, R3, 0x1, R4 ;  /* 0x0000000103037824 */ /* 0x000fc600078e0204 */
[----:B------:R-:W-:Y:S01]  /*10bc0*/  SHF.R.S32.HI R4, RZ, 0x1f, R0 ;  /* 0x0000001fff047819 */ /* 0x000fe20000011400 */
[----:B------:R-:W-:-:S04]  /*10bd0*/  IMAD.WIDE.U32 R2, R0, UR4, R2 ;  /* 0x0000000400027c25 */ /* 0x000fc8000f8e0002 */
[----:B------:R-:W-:-:S04]  /*10be0*/  IMAD R4, R4, UR4, RZ ;  /* 0x0000000404047c24 */ /* 0x000fc8000f8e02ff */
[----:B------:R-:W-:Y:S01]  /*10bf0*/  IMAD R4, R0, UR5, R4 ;  /* 0x0000000500047c24 */ /* 0x000fe2000f8e0204 */
[----:B------:R-:W-:Y:S02]  /*10c00*/  ULDC.64 UR4, c[0x0][0x280] ;  /* 0x0000a00000047ab9 */ /* 0x000fe40000000a00 */
[----:B------:R-:W-:Y:S01]  /*10c10*/  LEA R0, P0, R2, UR4, 0x1 ;  /* 0x0000000402007c11 */ /* 0x000fe2000f8008ff */
[----:B------:R-:W-:Y:S01]  /*10c20*/  IMAD.IADD R3, R3, 0x1, R4 ;  /* 0x0000000103037824 */ /* 0x000fe200078e0204 */
[----:B------:R-:W-:Y:S01]  /*10c30*/  ULDC UR4, c[0x0][0x2b8] ;  /* 0x0000ae0000047ab9 */ /* 0x000fe20000000800 */
[----:B0-----:R-:W-:-:S03]  /*10c40*/  LOP3.LUT R20, R20, 0x7f, RZ, 0xc0, !PT ;  /* 0x0000007f14147812 */ /* 0x001fc600078ec0ff */
[----:B------:R-:W-:Y:S01]  /*10c50*/  LEA.HI.X R2, R2, UR5, R3, 0x1, P0 ;  /* 0x0000000502027c11 */ /* 0x000fe200080f0c03 */
[----:B------:R-:W-:Y:S01]  /*10c60*/  UMOV UR5, 0xffffffff ;  /* 0xffffffff00057882 */ /* 0x000fe20000000000 */
[----:B------:R-:W-:Y:S02]  /*10c70*/  ISETP.GE.AND P0, PT, R7, UR4, PT ;  /* 0x0000000407007c0c */ /* 0x000fe4000bf06270 */
[----:B------:R-:W-:Y:S01]  /*10c80*/  SHF.R.U32.HI R8, RZ, 0x3, R20 ;  /* 0x00000003ff087819 */ /* 0x000fe20000011614 */
[----:B------:R-:W-:Y:S10]  /*10c90*/  BRA.DIV UR5, `(.L_x_4281) ;  /* 0x0000004605587947 */ /* 0x000ff4000b800000 */
[----:B------:R-:W0:Y:S01]  /*10ca0*/  SHFL.IDX PT, R5, R0, RZ, 0x181f ;  /* 0x00181fff00057589 */ /* 0x000e2200000e0000 */
[----:B-----5:R-:W-:Y:S01]  /*10cb0*/  IMAD R3, R9, R10, RZ ;  /* 0x0000000a09037224 */ /* 0x020fe200078e02ff */
[----:B------:R-:W-:Y:S01]  /*10cc0*/  LOP3.LUT R16, R16, 0xfffffeff, RZ, 0xc0, !PT ;  /* 0xfffffeff10107812 */ /* 0x000fe200078ec0ff */
[----:B------:R-:W-:Y:S01]  /*10cd0*/  IMAD R25, R25, 0x40, R8 ;  /* 0x0000004019197824 */ /* 0x000fe200078e0208 */
[----:B------:R-:W1:Y:S04]  /*10ce0*/  SHFL.IDX PT, R4, R2, RZ, 0x181f ;  /* 0x00181fff02047589 */ /* 0x000e6800000e0000 */
[----:B------:R-:W-:-:S13]  /*10cf0*/  ISETP.GE.AND P2, PT, R25, R3, PT ;  /* 0x000000031900720c */ /* 0x000fda0003f46270 */
[----:B------:R-:W-:Y:S02]  /*10d00*/  @P2 LOP3.LUT R16, R16, 0x100, RZ, 0xfc, !PT ;  /* 0x0000010010102812 */ /* 0x000fe400078efcff */
[----:B0-----:R-:W-:Y:S02]  /*10d10*/  @!P2 LEA R5, P1, R7, R5, 0x1 ;  /* 0x000000050705a211 */ /* 0x001fe400078208ff */
[----:B------:R-:W-:-:S03]  /*10d20*/  LOP3.LUT R16, R16, 0xffffff7f, RZ, 0xc0, !PT ;  /* 0xffffff7f10107812 */ /* 0x000fc600078ec0ff */
        /* <DEDUP_REMOVED lines=10> */
[----:B------:R-:W-:-:S04]  /*10dd0*/  @P2 LOP3.LUT R16, R16, 0x80, RZ, 0xfc, !PT ;  /* 0x0000008010102812 */ /* 0x000fc800078efcff */
[----:B------:R-:W-:Y:S02]  /*10de0*/  LOP3.LUT R16, R16, 0xffffffbf, RZ, 0xc0, !PT ;  /* 0xffffffbf10107812 */ /* 0x000fe400078ec0ff */
        /* <DEDUP_REMOVED lines=11> */
[----:B------:R-:W-:-:S02]  /*10ea0*/  @P2 LOP3.LUT R16, R16, 0x40, RZ, 0xfc, !PT ;  /* 0x0000004010102812 */ /* 0x000fc400078efcff */
[----:B0-----:R-:W-:-:S05]  /*10eb0*/  @!P2 LEA R5, P1, R7, R5, 0x1 ;  /* 0x000000050705a211 */ /* 0x001fca00078208ff */
[----:B-1----:R-:W-:-:S05]  /*10ec0*/  @!P2 IMAD.X R4, RZ, RZ, R4, P1 ;  /* 0x000000ffff04a224 */ /* 0x002fca00008e0604 */
[----:B------:R-:W-:-:S04]  /*10ed0*/  @!P2 LOP3.LUT R5, R5, R4, RZ, 0x3c, !PT ;  /* 0x000000040505a212 */ /* 0x000fc800078e3cff */
[----:B------:R-:W-:-:S04]  /*10ee0*/  @!P2 LOP3.LUT R4, R5, R4, RZ, 0x3c, !PT ;  /* 0x000000040504a212 */ /* 0x000fc800078e3cff */
[----:B------:R-:W-:-:S05]  /*10ef0*/  @!P2 LOP3.LUT R5, R5, R4, RZ, 0x3c, !PT ;  /* 0x000000040505a212 */ /* 0x000fca00078e3cff */
[----:B------:R0:W-:Y:S04]  /*10f00*/  @!P2 LDGSTS.E.BYPASS.LTC128B.128 [R19+0x21400], desc[UR44][R4.64], !P0 ;  /* 0x214000000413afae */ /* 0x0001e8000c101d6c */
[----:B0-----:R0:W1:Y:S02]  /*10f10*/  SHFL.IDX PT, R4, R2, 0x3, 0x181f ;  /* 0x00781f0002047f89 */ /* 0x00106400000e0000 */
.L_x_4363:
[----:B------:R-:W-:Y:S01]  /*10f20*/  VIADD R25, R25, 0x30 ;  /* 0x0000003019197836 */ /* 0x000fe20000000000 */
[----:B------:R-:W-:-:S04]  /*10f30*/  LOP3.LUT R16, R16, 0xfffeffff, RZ, 0xc0, !PT ;  /* 0xfffeffff10107812 */ /* 0x000fc800078ec0ff */
[----:B------:R-:W-:-:S13]  /*10f40*/  ISETP.GE.AND P2, PT, R25, R3, PT ;  /* 0x000000031900720c */ /* 0x000fda0003f46270 */
[----:B0-----:R-:W-:Y:S02]  /*10f50*/  @!P2 LEA R2, P1, R7, R0, 0x1 ;  /* 0x000000000702a211 */ /* 0x001fe400078208ff */
[----:B------:R-:W-:-:S03]  /*10f60*/  @P2 LOP3.LUT R16, R16, 0x10000, RZ, 0xfc, !PT ;  /* 0x0001000010102812 */ /* 0x000fc600078efcff */
[----:B-1----:R-:W-:-:S05]  /*10f70*/  @!P2 IMAD.X R3, RZ, RZ, R4, P1 ;  /* 0x000000ffff03a224 */ /* 0x002fca00008e0604 */
[----:B------:R-:W-:Y:S01]  /*10f80*/  @!PT LDS RZ, [RZ] ;  /* 0x00000000fffff984 */ /* 0x000fe20000000800 */
[----:B------:R-:W-:Y:S01]  /*10f90*/  @!PT LDS RZ, [RZ] ;  /* 0x00000000fffff984 */ /* 0x000fe20000000800 */
[----:B------:R-:W-:Y:S01]  /*10fa0*/  @!PT LDS RZ, [RZ] ;  /* 0x00000000fffff984 */ /* 0x000fe20000000800 */
[----:B------:R0:W-:Y:S01]  /*10fb0*/  @!P2 LDGSTS.E.BYPASS.LTC128B.128 [R19+0x21c00], desc[UR44][R2.64], !P0 ;  /* 0x21c000000213afae */ /* 0x0001e2000c101d6c */
[----:B------:R-:W-:Y:S01]  /*10fc0*/  PLOP3.LUT P0, PT, PT, PT, PT, 0x80, 0x0 ;  /* 0x000000000000781c */ /* 0x000fe20003f0f070 */
[----:B------:R-:W-:-:S12]  /*10fd0*/  NOP ;  /* 0x0000000000007918 */ /* 0x000fd80000000000 */
.L_x_4282:
[----:B------:R-:W-:Y:S02]  /*10fe0*/  PLOP3.LUT P1, PT, P1, P0, PT, 0xa2, 0x0 ;  /* 0x000000000000781c */ /* 0x000fe40000f21472 */
[----:B------:R-:W-:-:S08]  /*10ff0*/  @P0 R2UR P1, UR4, R17 ;  /* 0x00000000110402ca */ /* 0x000fd00000020000 */
[----:B------:R-:W-:-:S05]  /*11000*/  @P0 PLOP3.LUT P0, PT, P1, PT, PT, 0x80, 0x0 ;  /* 0x000000000000081c */ /* 0x000fca0000f0f070 */
[----:B------:R-:W-:Y:S01]  /*11010*/  @!P1 SYNCS.ARRIVE.TRANS64.RED.A0T1 RZ, [UR4+0x38800], RZ ;  /* 0x038800ffffff99a7 */ /* 0x000fe20008200404 */
[----:B------:R-:W-:Y:S07]  /*11020*/  @!P1 ARRIVES.LDGSTSBAR.64.TRANSCNT [UR4+0x38800] ;  /* 0x03880000ff0099b0 */ /* 0x000fee0008000a84 */
[----:B------:R-:W-:Y:S05]  /*11030*/  @P0 BRA.U.ANY `(.L_x_4282) ;  /* 0xfffffffd00e80947 */ /* 0x000fea000393ffff */
[----:B------:R-:W-:Y:S01]  /*11040*/  NOP ;  /* 0x0000000000007918 */ /* 0x000fe20000000000 */
[----:B------:R-:W-:Y:S01]  /*11050*/  VIADD R0, R17, 0x26400 ;  /* 0x0002640011007836 */ /* 0x000fe20000000000 */
[----:B------:R1:W-:Y:S01]  /*11060*/  SYNCS.ARRIVE.TRANS64.A1T0 RZ, [R17+URZ+0x38800], RZ ;  /* 0x038800ff11ff79a7 */ /* 0x0003e2000810003f */
[----:B------:R-:W-:Y:S03]  /*11070*/  BSSY B6, `(.L_x_4283) ;  /* 0x0000013000067945 */ /* 0x000fe60003800000 */
[----:B------:R-:W-:-:S13]  /*11080*/  LOP3.LUT P0, RZ, R0, 0x3ff, RZ, 0xc0, !PT ;  /* 0x000003ff00ff7812 */ /* 0x000fda000780c0ff */
[----:B-1----:R-:W-:Y:S05]  /*11090*/  @!P0 BRA `(.L_x_4284) ;  /* 0x0000000000408947 */ /* 0x002fea0003800000 */
        /* <DEDUP_REMOVED lines=16> */
.L_x_4284:
[----:B------:R-:W-:Y:S05]  /*111a0*/  BSYNC B6 ;  /* 0x0000000000067941 */ /* 0x000fea0003800000 */
.L_x_4283:
[----:B------:R-:W2:Y:S01]  /*111b0*/  LDL.LU R25, [R1+0xc] ;  /* 0x00000c0001197983 */ /* 0x000ea20000300800 */
[----:B0-----:R-:W0:Y:S01]  /*111c0*/  LDC R2, c[0x0][0x448] ;  /* 0x00011200ff027b82 */ /* 0x001e220000000800 */
[----:B------:R-:W-:Y:S02]  /*111d0*/  ULDC.64 UR4, c[0x0][0x398] ;  /* 0x0000e60000047ab9 */ /* 0x000fe40000000a00 */
[----:B------:R-:W3:Y:S04]  /*111e0*/  LDL.LU R21, [R1+0x14] ;  /* 0x0000140001157983 */ /* 0x000ee80000300800 */
[----:B------:R-:W4:Y:S01]  /*111f0*/  LDL.LU R20, [R1+0x4] ;  /* 0x0000040001147983 */ /* 0x000f220000300800 */
[----:B0-----:R-:W-:-:S13]  /*11200*/  ISETP.NE.AND P6, PT, R2, 0x1, PT ;  /* 0x000000010200780c */ /* 0x001fda0003fc5270 */
[----:B------:R-:W0:Y:S08]  /*11210*/  @P6 LDC R3, c[0x0][0x44c] ;  /* 0x00011300ff036b82 */ /* 0x000e300000000800 */
[----:B------:R-:W1:Y:S01]  /*11220*/  @P6 LDC R2, c[0x0][0x450] ;  /* 0x00011400ff026b82 */ /* 0x000e620000000800 */
[----:B------:R-:W-:Y:S02]  /*11230*/  IMAD.MOV.U32 R0, RZ, RZ, R35 ;  /* 0x000000ffff007224 */ /* 0x000fe400078e0023 */
[----:B0-----:R-:W-:-:S05]  /*11240*/  @P6 IMAD.HI.U32 R3, R35, R3, RZ ;  /* 0x0000000323036227 */ /* 0x001fca00078e00ff */
[----:B-1----:R-:W-:Y:S01]  /*11250*/  @P6 SHF.R.U32.HI R0, RZ, R2, R3 ;  /* 0x00000002ff006219 */ /* 0x002fe20000011603 */
[----:B------:R-:W-:-:S03]  /*11260*/  IMAD.WIDE.U32 R2, R36, UR4, RZ ;  /* 0x0000000424027c25 */ /* 0x000fc6000f8e00ff */
[----:B------:R-:W-:Y:S01]  /*11270*/  SHF.R.S32.HI R5, RZ, 0x1f, R0 ;  /* 0x0000001fff057819 */ /* 0x000fe20000011400 */
[----:B------:R-:W0:Y:S01]  /*11280*/  S2R R8, SR_TID.X ;  /* 0x0000000000087919 */ /* 0x000e220000002100 */
[----:B------:R-:W-:Y:S01]  /*11290*/  LOP3.LUT R16, R16, 0xfffff7ff, RZ, 0xc0, !PT ;  /* 0xfffff7ff10107812 */ /* 0x000fe200078ec0ff */
        /* <DEDUP_REMOVED lines=9> */
[----:B---3--:R-:W-:Y:S02]  /*11330*/  IMAD R4, R21, UR4, RZ ;  /* 0x0000000415047c24 */ /* 0x008fe4000f8e02ff */
[----:B------:R-:W0:Y:S01]  /*11340*/  S2R R21, SR_TID.X ;  /* 0x0000000000157919 */ /* 0x000e220000002100 */
[----:B----4-:R-:W-:Y:S01]  /*11350*/  IMAD.WIDE.U32 R2, R20, UR4, R2 ;  /* 0x0000000414027c25 */ /* 0x010fe2000f8e0002 */
[----:B------:R-:W-:-:S03]  /*11360*/  ULDC UR4, c[0x0][0x448] ;  /* 0x0001120000047ab9 */ /* 0x000fc60000000800 */
[----:B------:R-:W-:Y:S02]  /*11370*/  IMAD R4, R20, UR5, R4 ;  /* 0x0000000514047c24 */ /* 0x000fe4000f8e0204 */
[----:B------:R-:W1:Y:S02]  /*11380*/  S2R R20, SR_TID.X ;  /* 0x0000000000147919 */ /* 0x000e640000002100 */
[----:B------:R-:W-:Y:S02]  /*11390*/  IMAD.IADD R3, R3, 0x1, R4 ;  /* 0x0000000103037824 */ /* 0x000fe400078e0204 */
[----:B------:R-:W-:-:S04]  /*113a0*/  IMAD.MOV R4, RZ, RZ, -R0 ;  /* 0x000000ffff047224 */ /* 0x000fc800078e0a00 */
[----:B------:R-:W-:Y:S01]  /*113b0*/  IMAD R4, R4, UR4, R35 ;  /* 0x0000000404047c24 */ /* 0x000fe2000f8e0223 */
[----:B------:R-:W-:Y:S02]  /*113c0*/  ULDC.64 UR4, c[0x0][0x3d0] ;  /* 0x0000f40000047ab9 */ /* 0x000fe40000000a00 */
[----:B------:R-:W-:Y:S02]  /*113d0*/  IMAD R5, R5, UR4, RZ ;  /* 0x0000000405057c24 */ /* 0x000fe4000f8e02ff */
[----:B------:R-:W-:-:S04]  /*113e0*/  IMAD.WIDE.U32 R2, R0, UR4, R2 ;  /* 0x0000000400027c25 */ /* 0x000fc8000f8e0002 */
[----:B------:R-:W-:Y:S01]  /*113f0*/  IMAD R5, R0, UR5, R5 ;  /* 0x0000000500057c24 */ /* 0x000fe2000f8e0205 */
[----:B------:R-:W-:Y:S01]  /*11400*/  SHF.R.S32.HI R0, RZ, 0x1f, R4 ;  /* 0x0000001fff007819 */ /* 0x000fe20000011404 */
[----:B------:R-:W-:Y:S02]  /*11410*/  ULDC.64 UR4, c[0x0][0x3c8] ;  /* 0x0000f20000047ab9 */ /* 0x000fe40000000a00 */
[----:B------:R-:W-:Y:S02]  /*11420*/  IMAD.IADD R3, R3, 0x1, R5 ;  /* 0x0000000103037824 */ /* 0x000fe400078e0205 */
[----:B------:R-:W-:Y:S02]  /*11430*/  IMAD R0, R0, UR4, RZ ;  /* 0x0000000400007c24 */ /* 0x000fe4000f8e02ff */
[----:B0-----:R-:W-:Y:S02]  /*11440*/  IMAD.SHL.U32 R21, R21, 0x8, RZ ;  /* 0x0000000815157824 */ /* 0x001fe400078e00ff */
[----:B------:R-:W-:-:S02]  /*11450*/  IMAD R0, R4, UR5, R0 ;  /* 0x0000000504007c24 */ /* 0x000fc4000f8e0200 */
[----:B------:R-:W-:Y:S01]  /*11460*/  IMAD.WIDE.U32 R2, R4, UR4, R2 ;  /* 0x0000000404027c25 */ /* 0x000fe2000f8e0002 */
[----:B------:R-:W-:Y:S01]  /*11470*/  LOP3.LUT R21, R21, 0x38, RZ, 0xc0, !PT ;  /* 0x0000003815157812 */ /* 0x000fe200078ec0ff */
[----:B------:R-:W-:Y:S02]  /*11480*/  ULDC.64 UR4, c[0x0][0x390] ;  /* 0x0000e40000047ab9 */ /* 0x000fe40000000a00 */
[----:B-1----:R-:W-:Y:S01]  /*11490*/  IMAD.SHL.U32 R20, R20, 0x8, RZ ;  /* 0x0000000814147824 */ /* 0x002fe200078e00ff */
[----:B------:R-:W-:Y:S01]  /*114a0*/  LOP3.LUT R7, R21, 0x80, RZ, 0xfc, !PT ;  /* 0x0000008015077812 */ /* 0x000fe200078efcff */
[----:B------:R-:W-:Y:S01]  /*114b0*/  IMAD.IADD R6, R3, 0x1, R0 ;  /* 0x0000000103067824 */ /* 0x000fe200078e0200 */
[----:B------:R-:W0:Y:S01]  /*114c0*/  S2R R25, SR_TID.X ;  /* 0x0000000000197919 */ /* 0x000e220000002100 */
[----:B------:R-:W-:Y:S01]  /*114d0*/  LEA R0, P0, R2, UR4, 0x1 ;  /* 0x0000000402007c11 */ /* 0x000fe2000f8008ff */
[----:B------:R-:W-:Y:S01]  /*114e0*/  ULDC UR4, c[0x0][0x3b8] ;  /* 0x0000ee0000047ab9 */ /* 0x000fe20000000800 */
[----:B------:R-:W-:Y:S01]  /*114f0*/  LOP3.LUT R20, R20, 0x38, RZ, 0xc0, !PT ;  /* 0x0000003814147812 */ /* 0x000fe200078ec0ff */
[----:B------:R-:W1:Y:S01]  /*11500*/  S2R R21, SR_TID.X ;  /* 0x0000000000157919 */ /* 0x000e620000002100 */
[----:B------:R-:W-:-:S02]  /*11510*/  ISETP.GE.AND P4, PT, R7, UR4, PT ;  /* 0x0000000407007c0c */ /* 0x000fc4000bf86270 */
[C---:B------:R-:W-:Y:S02]  /*11520*/  LOP3.LUT R9, R20.reuse, 0x40, RZ, 0xfc, !PT ;  /* 0x0000004014097812 */ /* 0x040fe400078efcff */
[----:B------:R-:W-:Y:S02]  /*11530*/  LOP3.LUT R7, R20, 0x100, RZ, 0xfc, !PT ;  /* 0x0000010014077812 */ /* 0x000fe400078efcff */
[----:B------:R-:W2:Y:S01]  /*11540*/  S2R R20, SR_TID.X ;  /* 0x0000000000147919 */ /* 0x000ea20000002100 */
[----:B------:R-:W-:Y:S02]  /*11550*/  ISETP.GE.AND P1, PT, R8, UR4, PT ;  /* 0x0000000408007c0c */ /* 0x000fe4000bf26270 */
[----:B------:R-:W-:Y:S02]  /*11560*/  ISETP.GE.AND P5, PT, R9, UR4, PT ;  /* 0x0000000409007c0c */ /* 0x000fe4000bfa6270 */
[----:B------:R-:W-:Y:S02]  /*11570*/  ISETP.GE.AND P2, PT, R7, UR4, PT ;  /* 0x0000000407007c0c */ /* 0x000fe4000bf46270 */
[----:B------:R-:W-:-:S02]  /*11580*/  LEA.HI.X R6, R2, UR5, R6, 0x1, P0 ;  /* 0x0000000502067c11 */ /* 0x000fc400080f0c06 */
[----:B------:R-:W-:Y:S01]  /*11590*/  SEL R2, RZ, 0x1, P1 ;  /* 0x00000001ff027807 */ /* 0x000fe20000800000 */
[----:B0-----:R-:W-:Y:S02]  /*115a0*/  IMAD.SHL.U32 R25, R25, 0x8, RZ ;  /* 0x0000000819197824 */ /* 0x001fe400078e00ff */
[----:B-1----:R-:W-:-:S03]  /*115b0*/  IMAD.SHL.U32 R21, R21, 0x8, RZ ;  /* 0x0000000815157824 */ /* 0x002fc600078e00ff */
[----:B------:R-:W-:Y:S01]  /*115c0*/  LOP3.LUT R25, R25, 0x38, RZ, 0xc0, !PT ;  /* 0x0000003819197812 */ /* 0x000fe200078ec0ff */
[----:B--2---:R-:W-:-:S03]  /*115d0*/  IMAD.SHL.U32 R20, R20, 0x8, RZ ;  /* 0x0000000814147824 */ /* 0x004fc600078e00ff */
[----:B------:R-:W-:Y:S02]  /*115e0*/  LOP3.LUT R7, R25, 0xc0, RZ, 0xfc, !PT ;  /* 0x000000c019077812 */ /* 0x000fe400078efcff */
[----:B------:R-:W-:Y:S02]  /*115f0*/  LOP3.LUT R21, R21, 0x38, RZ, 0xc0, !PT ;  /* 0x0000003815157812 */ /* 0x000fe400078ec0ff */
[----:B------:R-:W-:Y:S02]  /*11600*/  LOP3.LUT R20, R20, 0x38, RZ, 0xc0, !PT ;  /* 0x0000003814147812 */ /* 0x000fe400078ec0ff */
[----:B------:R-:W-:Y:S02]  /*11610*/  SEL R3, RZ, 0x4, P4 ;  /* 0x00000004ff037807 */ /* 0x000fe40002000000 */
[----:B------:R-:W-:Y:S02]  /*11620*/  SEL R4, RZ, 0x2, P5 ;  /* 0x00000002ff047807 */ /* 0x000fe40002800000 */
[----:B------:R-:W-:-:S02]  /*11630*/  ISETP.GE.AND P3, PT, R7, UR4, PT ;  /* 0x0000000407007c0c */ /* 0x000fc4000bf66270 */
[----:B------:R-:W-:Y:S02]  /*11640*/  LOP3.LUT R7, R21, 0x180, RZ, 0xfc, !PT ;  /* 0x0000018015077812 */ /* 0x000fe400078efcff */
[----:B------:R-:W-:Y:S02]  /*11650*/  LOP3.LUT R9, R20, 0x140, RZ, 0xfc, !PT ;  /* 0x0000014014097812 */ /* 0x000fe400078efcff */
[----:B------:R-:W-:Y:S02]  /*11660*/  IADD3 R2, R3, R4, R2 ;  /* 0x0000000403027210 */ /* 0x000fe40007ffe002 */
[----:B------:R-:W-:Y:S02]  /*11670*/  SEL R3, RZ, 0x10, P2 ;  /* 0x00000010ff037807 */ /* 0x000fe40001000000 */
[----:B------:R-:W-:Y:S02]  /*11680*/  SEL R4, RZ, 0x8, P3 ;  /* 0x00000008ff047807 */ /* 0x000fe40001800000 */
[----:B------:R-:W-:-:S02]  /*11690*/  @P1 LOP3.LUT R16, R16, 0x800, RZ, 0xfc, !PT ;  /* 0x0000080010101812 */ /* 0x000fc400078efcff */
[----:B------:R-:W-:Y:S02]  /*116a0*/  ISETP.GE.AND P0, PT, R7, UR4, PT ;  /* 0x0000000407007c0c */ /* 0x000fe4000bf06270 */
[----:B------:R-:W-:Y:S02]  /*116b0*/  LOP3.LUT R7, R20, 0x1c0, RZ, 0xfc, !PT ;  /* 0x000001c014077812 */ /* 0x000fe400078efcff */
[----:B------:R-:W-:Y:S02]  /*116c0*/  ISETP.GE.AND P1, PT, R9, UR4, PT ;  /* 0x0000000409007c0c */ /* 0x000fe4000bf26270 */
[----:B------:R-:W-:Y:S02]  /*116d0*/  IADD3 R4, R3, R2, R4 ;  /* 0x0000000203047210 */ /* 0x000fe40007ffe004 */
[----:B------:R-:W-:Y:S02]  /*116e0*/  SEL R2, RZ, 0x40, P0 ;  /* 0x00000040ff027807 */ /* 0x000fe40000000000 */
[----:B------:R-:W-:-:S02]  /*116f0*/  SEL R3, RZ, 0x20, P1 ;  /* 0x00000020ff037807 */ /* 0x000fc40000800000 */
[----:B------:R-:W-:Y:S01]  /*11700*/  ISETP.GE.AND P0, PT, R7, UR4, PT ;  /* 0x0000000407007c0c */ /* 0x000fe2000bf06270 */
[----:B------:R-:W-:Y:S01]  /*11710*/  UMOV UR4, 0xffffffff ;  /* 0xffffffff00047882 */ /* 0x000fe20000000000 */
[----:B------:R-:W-:Y:S02]  /*11720*/  IADD3 R4, R2, R4, R3 ;  /* 0x0000000402047210 */ /* 0x000fe40007ffe003 */
[----:B------:R-:W-:-:S05]  /*11730*/  SEL R5, RZ, 0x80, P0 ;  /* 0x00000080ff057807 */ /* 0x000fca0000000000 */
[----:B------:R-:W-:Y:S01]  /*11740*/  IMAD.IADD R5, R4, 0x1, R5 ;  /* 0x0000000104057824 */ /* 0x000fe200078e0205 */
[----:B------:R-:W-:Y:S06]  /*11750*/  BRA.DIV UR4, `(.L_x_4285) ;  /* 0x0000004204047947 */ /* 0x000fec000b800000 */
[C---:B------:R-:W-:Y:S01]  /*11760*/  LOP3.LUT P6, RZ, R16.reuse, 0x40, RZ, 0xc0, !PT ;  /* 0x0000004010ff7812 */ /* 0x040fe200078cc0ff */
[----:B------:R-:W0:Y:S01]  /*11770*/  SHFL.IDX PT, R3, R0, RZ, 0x181f ;  /* 0x00181fff00037589 */ /* 0x000e2200000e0000 */
[----:B------:R-:W-:-:S03]  /*11780*/  LOP3.LUT R16, R16, 0xffbfffff, RZ, 0xc0, !PT ;  /* 0xffbfffff10107812 */ /* 0x000fc600078ec0ff */
[----:B------:R-:W1:Y:S08]  /*11790*/  SHFL.IDX PT, R2, R6, RZ, 0x181f ;  /* 0x00181fff06027589 */ /* 0x000e7000000e0000 */
[----:B------:R-:W-:-:S04]  /*117a0*/  @P6 LOP3.LUT R16, R16, 0x400000, RZ, 0xfc, !PT ;  /* 0x0040000010106812 */ /* 0x000fc800078efcff */
[C---:B------:R-:W-:Y:S02]  /*117b0*/  LOP3.LUT P6, RZ, R16.reuse, 0x80, RZ, 0xc0, !PT ;  /* 0x0000008010ff7812 */ /* 0x040fe400078cc0ff */
[----:B------:R-:W-:-:S11]  /*117c0*/  LOP3.LUT R16, R16, 0xff7fffff, RZ, 0xc0, !PT ;  /* 0xff7fffff10107812 */ /* 0x000fd600078ec0ff */
[----:B------:R-:W-:-:S04]  /*117d0*/  @P6 LOP3.LUT R16, R16, 0x800000, RZ, 0xfc, !PT ;  /* 0x0080000010106812 */ /* 0x000fc800078efcff */
[----:B------:R-:W-:-:S13]  /*117e0*/  LOP3.LUT P6, RZ, R16, 0x100, RZ, 0xc0, !PT ;  /* 0x0000010010ff7812 */ /* 0x000fda00078cc0ff */
[----:B0-----:R-:W-:Y:S02]  /*117f0*/  @!P6 LEA R3, P0, R8, R3, 0x1 ;  /* 0x000000030803e211 */ /* 0x001fe400078008ff */
[----:B------:R-:W-:-:S03]  /*11800*/  @!P6 LOP3.LUT R7, R4, 0x40, RZ, 0xc0, !PT ;  /* 0x000000400407e812 */ /* 0x000fc600078ec0ff */
[----:B-1----:R-:W-:Y:S01]  /*11810*/  @!P6 IMAD.X R2, RZ, RZ, R2, P0 ;  /* 0x000000ffff02e224 */ /* 0x002fe200000e0602 */
[----:B------:R-:W-:Y:S02]  /*11820*/  LOP3.LUT P0, RZ, R16, 0x800, RZ, 0xc0, !PT ;  /* 0x0000080010ff7812 */ /* 0x000fe4000780c0ff */
[----:B------:R-:W-:Y:S02]  /*11830*/  @!P6 SHF.R.U32.HI R7, RZ, 0x2, R7 ;  /* 0x00000002ff07e819 */ /* 0x000fe40000011607 */
[----:B------:R-:W-:-:S04]  /*11840*/  @!P6 LOP3.LUT R3, R3, R2, RZ, 0x3c, !PT ;  /* 0x000000020303e212 */ /* 0x000fc800078e3cff */
[----:B------:R-:W-:-:S04]  /*11850*/  @!P6 LOP3.LUT R2, R3, R2, RZ, 0x3c, !PT ;  /* 0x000000020302e212 */ /* 0x000fc800078e3cff */
[----:B------:R-:W-:-:S05]  /*11860*/  @!P6 LOP3.LUT R3, R3, R2, RZ, 0x3c, !PT ;  /* 0x000000020303e212 */ /* 0x000fca00078e3cff */
[----:B------:R-:W-:Y:S01]  /*11870*/  @!PT LDS RZ, [RZ] ;  /* 0x00000000fffff984 */ /* 0x000fe20000000800 */
[----:B------:R-:W-:Y:S01]  /*11880*/  @!P6 LDGSTS.E.BYPASS.LTC128B.128 [R19+0x26400], desc[UR44][R2.64], !P0 ;  /* 0x264000000213efae */ /* 0x000fe2000c101d6c */
[----:B------:R-:W-:Y:S02]  /*11890*/  @!P6 ISETP.NE.U32.AND P0, PT, R7, RZ, PT ;  /* 0x000000ff0700e20c */ /* 0x000fe40003f05070 */
[----:B------:R-:W-:Y:S01]  /*118a0*/  @!P6 LOP3.LUT R7, R5, 0x80, RZ, 0xc0, !PT ;  /* 0x000000800507e812 */ /* 0x000fe200078ec0ff */
[----:B------:R-:W-:Y:S03]  /*118b0*/  @!P6 LDGSTS.E.BYPASS.LTC128B.128 [R19+0x28400], desc[UR44][R2.64+0x80], !P5 ;  /* 0x284000800213efae */ /* 0x000fe6000e901d6c */
[----:B------:R-:W-:Y:S01]  /*118c0*/  @!P6 SHF.R.U32.HI R7, RZ, 0x3, R7 ;  /* 0x00000003ff07e819 */ /* 0x000fe20000011607 */
[----:B------:R-:W-:Y:S04]  /*118d0*/  @!P6 LDGSTS.E.BYPASS.LTC128B.128 [R19+0x2a400], desc[UR44][R2.64+0x100], !P4 ;  /* 0x2a4001000213efae */ /* 0x000fe8000e101d6c */
[----:B------:R-:W-:Y:S04]  /*118e0*/  @!P6 LDGSTS.E.BYPASS.LTC128B.128 [R19+0x2c400], desc[UR44][R2.64+0x180], !P3 ;  /* 0x2c4001800213efae */ /* 0x000fe8000d901d6c */
[----:B------:R-:W-:Y:S04]  /*118f0*/  @!P6 LDGSTS.E.BYPASS.LTC128B.128 [R19+0x2e400], desc[UR44][R2.64+0x200], !P2 ;  /* 0x2e4002000213efae */ /* 0x000fe8000d101d6c */
[----:B------:R-:W-:Y:S04]  /*11900*/  @!P6 LDGSTS.E.BYPASS.LTC128B.128 [R19+0x30400], desc[UR44][R2.64+0x280], !P1 ;  /* 0x304002800213efae */ /* 0x000fe8000c901d6c */
[----:B------:R-:W-:Y:S01]  /*11910*/  @!P6 LDGSTS.E.BYPASS.LTC128B.128 [R19+0x32400], desc[UR44][R2.64+0x300], P0 ;  /* 0x324003000213efae */ /* 0x000fe20008101d6c */
[----:B------:R-:W-:-:S03]  /*11920*/  @!P6 ISETP.NE.U32.AND P0, PT, R7, RZ, PT ;  /* 0x000000ff0700e20c */ /* 0x000fc60003f05070 */
[----:B------:R-:W-:Y:S10]  /*11930*/  SHFL.IDX PT, R7, R6, 0x1, 0x181f ;  /* 0x00381f0006077f89 */ /* 0x000ff400000e0000 */
[----:B------:R0:W-:Y:S01]  /*11940*/  @!P6 LDGSTS.E.BYPASS.LTC128B.128 [R19+0x34400], desc[UR44][R2.64+0x380], P0 ;  /* 0x344003800213efae */ /* 0x0001e20008101d6c */
[----:B------:R-:W-:-:S03]  /*11950*/  LOP3.LUT P6, RZ, R16, 0x800000, RZ, 0xc0, !PT ;  /* 0x0080000010ff7812 */ /* 0x000fc600078cc0ff */
[----:B0-----:R-:W0:Y:S10]  /*11960*/  SHFL.IDX PT, R2, R0, 0x1, 0x181f ;  /* 0x00381f0000027f89 */ /* 0x001e3400000e0000 */
[----:B0-----:R-:W-:-:S05]  /*11970*/  @!P6 LEA R2, P0, R8, R2, 0x1 ;  /* 0x000000020802e211 */ /* 0x001fca00078008ff */
[----:B------:R-:W-:Y:S01]  /*11980*/  @!P6 IMAD.X R3, RZ, RZ, R7, P0 ;  /* 0x000000ffff03e224 */ /* 0x000fe200000e0607 */
[----:B------:R-:W-:Y:S02]  /*11990*/  LOP3.LUT P0, RZ, R16, 0x800, RZ, 0xc0, !PT ;  /* 0x0000080010ff7812 */ /* 0x000fe4000780c0ff */
[----:B------:R-:W-:-:S04]  /*119a0*/  @!P6 LOP3.LUT R7, R4, 0x40, RZ, 0xc0, !PT ;  /* 0x000000400407e812 */ /* 0x000fc800078ec0ff */
[----:B------:R-:W-:-:S07]  /*119b0*/  @!P6 SHF.R.U32.HI R7, RZ, 0x2, R7 ;  /* 0x00000002ff07e819 */ /* 0x000fce0000011607 */
        /* <DEDUP_REMOVED lines=11> */
[----:B------:R-:W-:Y:S04]  /*11a70*/  SHFL.IDX PT, R7, R6, 0x2, 0x181f ;  /* 0x00581f0006077f89 */ /* 0x000fe800000e0000 */
[----:B------:R-:W-:Y:S06]  /*11a80*/  SHFL.IDX PT, R6, R6, 0x3, 0x181f ;  /* 0x00781f0006067f89 */ /* 0x000fec00000e0000 */
[----:B------:R0:W-:Y:S01]  /*11a90*/  @!P6 LDGSTS.E.BYPASS.LTC128B.128 [R19+0x34c00], desc[UR44][R2.64+0x380], P0 ;  /* 0x34c003800213efae */ /* 0x0001e20008101d6c */
[----:B------:R-:W-:-:S03]  /*11aa0*/  LOP3.LUT P6, RZ, R16, 0x400000, RZ, 0xc0, !PT ;  /* 0x0040000010ff7812 */ /* 0x000fc600078cc0ff */
[----:B0-----:R-:W0:Y:S04]  /*11ab0*/  SHFL.IDX PT, R2, R0, 0x2, 0x181f ;  /* 0x00581f0000027f89 */ /* 0x001e2800000e0000 */
[----:B------:R-:W1:Y:S06]  /*11ac0*/  SHFL.IDX PT, R0, R0, 0x3, 0x181f ;  /* 0x00781f0000007f89 */ /* 0x000e6c00000e0000 */
[----:B0-----:R-:W-:-:S05]  /*11ad0*/  @!P6 LEA R2, P0, R8, R2, 0x1 ;  /* 0x000000020802e211 */ /* 0x001fca00078008ff */
[----:B------:R-:W-:Y:S01]  /*11ae0*/  @!P6 IMAD.X R3, RZ, RZ, R7, P0 ;  /* 0x000000ffff03e224 */ /* 0x000fe200000e0607 */
[----:B------:R-:W-:Y:S02]  /*11af0*/  LOP3.LUT P0, RZ, R16, 0x800, RZ, 0xc0, !PT ;  /* 0x0000080010ff7812 */ /* 0x000fe4000780c0ff */
[----:B------:R-:W-:-:S04]  /*11b00*/  @!P6 LOP3.LUT R7, R4, 0x40, RZ, 0xc0, !PT ;  /* 0x000000400407e812 */ /* 0x000fc800078ec0ff */
[----:B------:R-:W-:-:S07]  /*11b10*/  @!P6 SHF.R.U32.HI R7, RZ, 0x2, R7 ;  /* 0x00000002ff07e819 */ /* 0x000fce0000011607 */
[----:B------:R0:W-:Y:S01]  /*11b20*/  @!P6 LDGSTS.E.BYPASS.LTC128B.128 [R19+0x27400], desc[UR44][R2.64], !P0 ;  /* 0x274000000213efae */ /* 0x0001e2000c101d6c */
[----:B------:R-:W-:Y:S02]  /*11b30*/  @!P6 ISETP.NE.U32.AND P0, PT, R7, RZ, PT ;  /* 0x000000ff0700e20c */ /* 0x000fe40003f05070 */
[----:B------:R-:W-:Y:S01]  /*11b40*/  @!P6 LOP3.LUT R7, R5, 0x80, RZ, 0xc0, !PT ;  /* 0x000000800507e812 */ /* 0x000fe200078ec0ff */
[----:B------:R0:W-:Y:S03]  /*11b50*/  @!P6 LDGSTS.E.BYPASS.LTC128B.128 [R19+0x29400], desc[UR44][R2.64+0x80], !P5 ;  /* 0x294000800213efae */ /* 0x0001e6000e901d6c */
[----:B------:R-:W-:Y:S01]  /*11b60*/  @!P6 SHF.R.U32.HI R7, RZ, 0x3, R7 ;  /* 0x00000003ff07e819 */ /* 0x000fe20000011607 */
[----:B------:R0:W-:Y:S04]  /*11b70*/  @!P6 LDGSTS.E.BYPASS.LTC128B.128 [R19+0x2b400], desc[UR44][R2.64+0x100], !P4 ;  /* 0x2b4001000213efae */ /* 0x0001e8000e101d6c */
[----:B------:R0:W-:Y:S04]  /*11b80*/  @!P6 LDGSTS.E.BYPASS.LTC128B.128 [R19+0x2d400], desc[UR44][R2.64+0x180], !P3 ;  /* 0x2d4001800213efae */ /* 0x0001e8000d901d6c */
[----:B------:R0:W-:Y:S04]  /*11b90*/  @!P6 LDGSTS.E.BYPASS.LTC128B.128 [R19+0x2f400], desc[UR44][R2.64+0x200], !P2 ;  /* 0x2f4002000213efae */ /* 0x0001e8000d101d6c */
[----:B------:R0:W-:Y:S04]  /*11ba0*/  @!P6 LDGSTS.E.BYPASS.LTC128B.128 [R19+0x31400], desc[UR44][R2.64+0x280], !P1 ;  /* 0x314002800213efae */ /* 0x0001e8000c901d6c */
[----:B------:R0:W-:Y:S01]  /*11bb0*/  @!P6 LDGSTS.E.BYPASS.LTC128B.128 [R19+0x33400], desc[UR44][R2.64+0x300], P0 ;  /* 0x334003000213efae */ /* 0x0001e20008101d6c */
[----:B------:R-:W-:-:S13]  /*11bc0*/  @!P6 ISETP.NE.U32.AND P0, PT, R7, RZ, PT ;  /* 0x000000ff0700e20c */ /* 0x000fda0003f05070 */
[----:B-1----:R0:W-:Y:S02]  /*11bd0*/  @!P6 LDGSTS.E.BYPASS.LTC128B.128 [R19+0x35400], desc[UR44][R2.64+0x380], P0 ;  /* 0x354003800213efae */ /* 0x0021e40008101d6c */
.L_x_4373:
[----:B------:R-:W-:Y:S01]  /*11be0*/  LOP3.LUT P0, RZ, R16, 0x10000, RZ, 0xc0, !PT ;  /* 0x0001000010ff7812 */ /* 0x000fe2000780c0ff */
[----:B------:R-:W-:-:S12]  /*11bf0*/  BSSY B0, `(.L_x_4286) ;  /* 0x0000016000007945 */ /* 0x000fd80003800000 */
[----:B------:R-:W-:Y:S05]  /*11c00*/  @P0 BRA `(.L_x_4287) ;  /* 0x0000000000500947 */ /* 0x000fea0003800000 */
[----:B------:R-:W-:Y:S02]  /*11c10*/  LOP3.LUT R4, R4, 0x40, RZ, 0xc0, !PT ;  /* 0x0000004004047812 */ /* 0x000fe400078ec0ff */
[----:B------:R-:W-:Y:S02]  /*11c20*/  LOP3.LUT P6, RZ, R16, 0x800, RZ, 0xc0, !PT ;  /* 0x0000080010ff7812 */ /* 0x000fe400078cc0ff */
[----:B0-----:R-:W-:Y:S02]  /*11c30*/  LEA R2, P0, R8, R0, 0x1 ;  /* 0x0000000008027211 */ /* 0x001fe400078008ff */
[----:B------:R-:W-:Y:S02]  /*11c40*/  SHF.R.U32.HI R4, RZ, 0x2, R4 ;  /* 0x00000002ff047819 */ /* 0x000fe40000011604 */
[----:B------:R-:W-:Y:S01]  /*11c50*/  LOP3.LUT R5, R5, 0x80, RZ, 0xc0, !PT ;  /* 0x0000008005057812 */ /* 0x000fe200078ec0ff */
[----:B------:R-:W-:Y:S01]  /*11c60*/  IMAD.X R3, RZ, RZ, R6, P0 ;  /* 0x000000ffff037224 */ /* 0x000fe200000e0606 */
[----:B------:R-:W-:-:S02]  /*11c70*/  ISETP.NE.U32.AND P0, PT, R4, RZ, PT ;  /* 0x000000ff0400720c */ /* 0x000fc40003f05070 */
[----:B------:R-:W-:-:S03]  /*11c80*/  SHF.R.U32.HI R5, RZ, 0x3, R5 ;  /* 0x00000003ff057819 */ /* 0x000fc60000011605 */
[----:B------:R-:W-:Y:S01]  /*11c90*/  @!PT LDS RZ, [RZ] ;  /* 0x00000000fffff984 */ /* 0x000fe20000000800 */
[----:B------:R-:W-:Y:S01]  /*11ca0*/  @!PT LDS RZ, [RZ] ;  /* 0x00000000fffff984 */ /* 0x000fe20000000800 */
[----:B------:R-:W-:Y:S01]  /*11cb0*/  @!PT LDS RZ, [RZ] ;  /* 0x00000000fffff984 */ /* 0x000fe20000000800 */
[----:B------:R1:W-:Y:S04]  /*11cc0*/  LDGSTS.E.BYPASS.LTC128B.128 [R19+0x27c00], desc[UR44][R2.64], !P6 ;  /* 0x27c0000002137fae */ /* 0x0003e8000f101d6c */
        /* <DEDUP_REMOVED lines=8> */
.L_x_4287:
[----:B------:R-:W-:Y:S05]  /*11d50*/  BSYNC B0 ;  /* 0x0000000000007941 */ /* 0x000fea0003800000 */
.L_x_4286:
[----:B------:R-:W-:Y:S01]  /*11d60*/  NOP ;  /* 0x0000000000007918 */ /* 0x000fe20000000000 */
[----:B------:R-:W-:-:S13]  /*11d70*/  PLOP3.LUT P0, PT, PT, PT, PT, 0x80, 0x0 ;  /* 0x000000000000781c */ /* 0x000fda0003f0f070 */
.L_x_4288:
        /* <DEDUP_REMOVED lines=18> */
.L_x_4374:
[----:B------:R-:W-:Y:S05]  /*11ea0*/  BSYNC B0 ;  /* 0x0000000000007941 */ /* 0x000fea0003800000 */
.L_x_4289:
[----:B------:R-:W-:-:S05]  /*11eb0*/  IMAD.U32 R2, RZ, RZ, UR36 ;  /* 0x00000024ff027e24 */ /* 0x000fca000f8e00ff */
[----:B------:R-:W-:-:S13]  /*11ec0*/  ISETP.NE.AND P0, PT, R2, 0x3, PT ;  /* 0x000000030200780c */ /* 0x000fda0003f05270 */
[----:B------:R-:W-:Y:S05]  /*11ed0*/  @!P0 BRA `(.L_x_4291) ;  /* 0x0000000000048947 */ /* 0x000fea0003800000 */
[----:B------:R-:W-:Y:S01]  /*11ee0*/  BPT.TRAP 0x1 ;  /* 0x000000040000795c */ /* 0x000fe20000300000 */
.L_x_4291:
[----:B0-----:R-:W-:Y:S01]  /*11ef0*/  SHF.L.U32 R0, R23, 0x1f, RZ ;  /* 0x0000001f17007819 */ /* 0x001fe200000006ff */
[----:B------:R-:W-:Y:S03]  /*11f00*/  BSSY B0, `(.L_x_4292) ;  /* 0x0000003000007945 */ /* 0x000fe60003800000 */
[----:B------:R-:W0:Y:S02]  /*11f10*/  SYNCS.PHASECHK.TRANS64.TRYWAIT P0, [R22+URZ+0x38860], R0 ;  /* 0x03886000160075a7 */ /* 0x000e24000800017f */
[----:B0-----:R-:W-:Y:S05]  /*11f20*/  @!P0 BRA `(.L_x_4293) ;  /* 0x0000004000e08947 */ /* 0x001fea0003800000 */
.L_x_4375:
[----:B------:R-:W-:Y:S05]  /*11f30*/  BSYNC B0 ;  /* 0x0000000000007941 */ /* 0x000fea0003800000 */
.L_x_4292:
[----:B------:R-:W0:Y:S01]  /*11f40*/  LDL.LU R3, [R1+0x1c] ;  /* 0x00001c0001037983 */ /* 0x000e220000300800 */
[----:B------:R-:W-:Y:S01]  /*11f50*/  ULDC.64 UR4, c[0x0][0x328] ;  /* 0x0000ca0000047ab9 */ /* 0x000fe20000000a00 */
[----:B------:R-:W-:Y:S02]  /*11f60*/  ULDC.64 UR6, c[0x0][0x318] ;  /* 0x0000c60000067ab9 */ /* 0x000fe40000000a00 */
[----:B------:R-:W2:Y:S04]  /*11f70*/  LDL.LU R2, [R1] ;  /* 0x0000000001027983 */ /* 0x000ea80000300800 */
[----:B------:R-:W3:Y:S01]  /*11f80*/  LDL.LU R4, [R1+0x20] ;  /* 0x0000200001047983 */ /* 0x000ee20000300800 */
[----:B------:R-:W-:Y:S02]  /*11f90*/  IMAD R5, R18, 0x8000, R34 ;  /* 0x0000800012057824 */ /* 0x000fe400078e0222 */
[----:B0-----:R-:W-:-:S04]  /*11fa0*/  IMAD R0, R3, UR4, RZ ;  /* 0x0000000403007c24 */ /* 0x001fc8000f8e02ff */
[C---:B--2---:R-:W-:Y:S02]  /*11fb0*/  IMAD R0, R2.reuse, UR5, R0 ;  /* 0x0000000502007c24 */ /* 0x044fe4000f8e0200 */
[----:B------:R-:W-:Y:S01]  /*11fc0*/  IMAD.WIDE.U32 R2, R2, UR4, RZ ;  /* 0x0000000402027c25 */ /* 0x000fe2000f8e00ff */
[----:B------:R-:W-:-:S03]  /*11fd0*/  ULDC.64 UR4, c[0x0][0x338] ;  /* 0x0000ce0000047ab9 */ /* 0x000fc60000000a00 */
[----:B------:R-:W-:Y:S02]  /*11fe0*/  IMAD.IADD R3, R3, 0x1, R0 ;  /* 0x0000000103037824 */ /* 0x000fe400078e0200 */
[----:B---3--:R-:W-:Y:S02]  /*11ff0*/  IMAD R0, R4, UR4, RZ ;  /* 0x0000000404007c24 */ /* 0x008fe4000f8e02ff */
        /* <DEDUP_REMOVED lines=12> */
[C---:B------:R-:W-:Y:S01]  /*120c0*/  LOP3.LUT P5, RZ, R30.reuse, 0x2, RZ, 0xc0, !PT ;  /* 0x000000021eff7812 */ /* 0x040fe200078ac0ff */
[----:B------:R-:W1:Y:S01]  /*120d0*/  SHFL.IDX PT, R2, R4, RZ, 0x181f ;  /* 0x00181fff04027589 */ /* 0x000e6200000e0000 */
[C---:B------:R-:W-:Y:S02]  /*120e0*/  LOP3.LUT P4, RZ, R30.reuse, 0x4, RZ, 0xc0, !PT ;  /* 0x000000041eff7812 */ /* 0x040fe4000788c0ff */
[C---:B------:R-:W-:Y:S01]  /*120f0*/  LOP3.LUT P3, RZ, R30.reuse, 0x8, RZ, 0xc0, !PT ;  /* 0x000000081eff7812 */ /* 0x040fe2000786c0ff */
[----:B------:R-:W2:Y:S01]  /*12100*/  SHFL.IDX PT, R3, R6, RZ, 0x181f ;  /* 0x00181fff06037589 */ /* 0x000ea200000e0000 */
[----:B------:R-:W-:Y:S02]  /*12110*/  LOP3.LUT P2, RZ, R30, 0x10, RZ, 0xc0, !PT ;  /* 0x000000101eff7812 */ /* 0x000fe4000784c0ff */
[----:B------:R-:W-:Y:S01]  /*12120*/  LOP3.LUT R16, R16, 0xffffffbf, RZ, 0xc0, !PT ;  /* 0xffffffbf10107812 */ /* 0x000fe200078ec0ff */
[----:B0-----:R-:W-:-:S05]  /*12130*/  IMAD.SHL.U32 R7, R7, 0x8, RZ ;  /* 0x0000000807077824 */ /* 0x001fca00078e00ff */
[----:B------:R-:W-:-:S05]  /*12140*/  LOP3.LUT R7, R7, 0x38, RZ, 0xc0, !PT ;  /* 0x0000003807077812 */ /* 0x000fca00078ec0ff */
[----:B------:R-:W-:Y:S01]  /*12150*/  IMAD.SHL.U32 R0, R7, 0x2, RZ ;  /* 0x0000000207007824 */ /* 0x000fe200078e00ff */
[----:B------:R-:W-:-:S04]  /*12160*/  LOP3.LUT R7, R30, 0x1, RZ, 0xc0, !PT ;  /* 0x000000011e077812 */ /* 0x000fc800078ec0ff */
[----:B-1----:R-:W-:Y:S02]  /*12170*/  IADD3 R2, P0, R2, R0, RZ ;  /* 0x0000000002027210 */ /* 0x002fe40007f1e0ff */
[----:B------:R-:W-:Y:S02]  /*12180*/  ISETP.NE.U32.AND P1, PT, R7, 0x1, PT ;  /* 0x000000010700780c */ /* 0x000fe40003f25070 */
[----:B------:R-:W-:Y:S01]  /*12190*/  PRMT R7, R30, 0x8880, RZ ;  /* 0x000088801e077816 */ /* 0x000fe200000000ff */
[----:B--2---:R-:W-:Y:S01]  /*121a0*/  IMAD.X R3, RZ, RZ, R3, P0 ;  /* 0x000000ffff037224 */ /* 0x004fe200000e0603 */
[----:B------:R-:W-:-:S09]  /*121b0*/  ISETP.LT.OR P0, PT, R29, 0x1, P1 ;  /* 0x000000011d00780c */ /* 0x000fd20000f01670 */
[----:B------:R-:W-:Y:S02]  /*121c0*/  @P1 LOP3.LUT R16, R16, 0x40, RZ, 0xfc, !PT ;  /* 0x0000004010101812 */ /* 0x000fe400078efcff */
[----:B------:R-:W-:Y:S02]  /*121d0*/  LOP3.LUT P1, RZ, R30, 0x20, RZ, 0xc0, !PT ;  /* 0x000000201eff7812 */ /* 0x000fe4000782c0ff */
[----:B------:R-:W-:Y:S01]  /*121e0*/  @!PT LDS RZ, [RZ] ;  /* 0x00000000fffff984 */ /* 0x000fe20000000800 */
[----:B------:R-:W-:Y:S01]  /*121f0*/  LDGSTS.E.BYPASS.LTC128B.128 [R5+0x400], desc[UR44][R2.64], !P0 ;  /* 0x0040000002057fae */ /* 0x000fe2000c101d6c */
[----:B------:R-:W-:Y:S02]  /*12200*/  ISETP.LT.OR P0, PT, R29, 0x1, !P5 ;  /* 0x000000011d00780c */ /* 0x000fe40006f01670 */
[----:B------:R-:W-:-:S11]  /*12210*/  LOP3.LUT R16, R16, 0xffffff7f, RZ, 0xc0, !PT ;  /* 0xffffff7f10107812 */ /* 0x000fd600078ec0ff */
        /* <DEDUP_REMOVED lines=62> */
.L_x_4385:
        /* <DEDUP_REMOVED lines=34> */
.L_x_4295:
        /* <DEDUP_REMOVED lines=11> */
.L_x_4296:
[----:B------:R-:W2:Y:S01]  /*128d0*/  LDL.LU R2, [R1+0x18] ;  /* 0x0000180001027983 */ /* 0x000ea20000300800 */
[----:B------:R1:W-:Y:S01]  /*128e0*/  SYNCS.ARRIVE.TRANS64.A1T0 RZ, [R22+URZ+0x38850], RZ ;  /* 0x038850ff16ff79a7 */ /* 0x0003e2000810003f */
[----:B------:R-:W-:Y:S01]  /*128f0*/  BSSY B0, `(.L_x_4297) ;  /* 0x00000f3000007945 */ /* 0x000fe20003800000 */
[----:B--2---:R-:W-:-:S05]  /*12900*/  VIADD R7, R2, 0xfffffffe ;  /* 0xfffffffe02077836 */ /* 0x004fca0000000000 */
[----:B------:R-:W-:-:S13]  /*12910*/  ISETP.GE.AND P0, PT, R7, R31, PT ;  /* 0x0000001f0700720c */ /* 0x000fda0003f06270 */
[----:B-1----:R-:W-:Y:S05]  /*12920*/  @!P0 BRA `(.L_x_4298) ;  /* 0x0000000c00bc8947 */ /* 0x002fea0003800000 */
[----:B------:R-:W2:Y:S01]  /*12930*/  LDL.LU R2, [R1+0x28] ;  /* 0x0000280001027983 */ /* 0x000ea20000300800 */
[----:B------:R-:W-:-:S04]  /*12940*/  LOP3.LUT R29, R30, 0x80, RZ, 0xc0, !PT ;  /* 0x000000801e1d7812 */ /* 0x000fc800078ec0ff */
[----:B------:R-:W-:Y:S02]  /*12950*/  SHF.R.U32.HI R29, RZ, 0x3, R29 ;  /* 0x00000003ff1d7819 */ /* 0x000fe4000001161d */
[----:B--2---:R-:W-:-:S04]  /*12960*/  LOP3.LUT R2, R2, 0x40, RZ, 0xc0, !PT ;  /* 0x0000004002027812 */ /* 0x004fc800078ec0ff */
[----:B------:R-:W-:-:S07]  /*12970*/  SHF.R.U32.HI R30, RZ, 0x2, R2 ;  /* 0x00000002ff1e7819 */ /* 0x000fce0000011602 */
.L_x_4311:
[----:B-1----:R-:W1:Y:S01]  /*12980*/  S2R R2, SR_TID.X ;  /* 0x0000000000027919 */ /* 0x002e620000002100 */
[----:B--2---:R-:W2:Y:S01]  /*12990*/  LDC R3, c[0x0][0x430] ;  /* 0x00010c00ff037b82 */ /* 0x004ea20000000800 */
[----:B---3--:R-:W-:Y:S01]  /*129a0*/  IMAD R6, R7, 0x40, R32 ;  /* 0x0000004007067824 */ /* 0x008fe200078e0220 */
[----:B------:R-:W-:Y:S05]  /*129b0*/  YIELD ;  /* 0x0000000000007946 */ /* 0x000fea0003800000 */
[----:B0-----:R-:W0:Y:S01]  /*129c0*/  S2R R4, SR_TID.X ;  /* 0x0000000000047919 */ /* 0x001e220000002100 */
[----:B------:R-:W-:Y:S01]  /*129d0*/  IMAD.U32 R11, RZ, RZ, UR36 ;  /* 0x00000024ff0b7e24 */ /* 0x000fe2000f8e00ff */
[----:B------:R-:W-:Y:S01]  /*129e0*/  ULDC UR4, c[0x0][0x430] ;  /* 0x00010c0000047ab9 */ /* 0x000fe20000000800 */
[----:B------:R-:W-:Y:S01]  /*129f0*/  VIADD R18, R18, 0x1 ;  /* 0x0000000112127836 */ /* 0x000fe20000000000 */
[----:B--2---:R-:W-:-:S02]  /*12a00*/  ISETP.NE.AND P0, PT, R3, 0x1, PT ;  /* 0x000000010300780c */ /* 0x004fc40003f05270 */
[----:B-1----:R-:W-:-:S04]  /*12a10*/  LOP3.LUT R2, R2, 0x7f, RZ, 0xc0, !PT ;  /* 0x0000007f02027812 */ /* 0x002fc800078ec0ff */
[----:B------:R-:W-:-:S07]  /*12a20*/  SHF.R.U32.HI R2, RZ, 0x3, R2 ;  /* 0x00000003ff027819 */ /* 0x000fce0000011602 */
[----:B------:R-:W1:Y:S01]  /*12a30*/  @P0 LDC R3, c[0x0][0x434] ;  /* 0x00010d00ff030b82 */ /* 0x000e620000000800 */
[----:B0-----:R-:W-:-:S05]  /*12a40*/  IMAD.SHL.U32 R4, R4, 0x10, RZ ;  /* 0x0000001004047824 */ /* 0x001fca00078e00ff */
[----:B------:R-:W-:Y:S02]  /*12a50*/  LOP3.LUT R4, R2, 0x70, R4, 0xf8, !PT ;  /* 0x0000007002047812 */ /* 0x000fe400078ef804 */
[----:B------:R-:W0:Y:S02]  /*12a60*/  @P0 LDC R2, c[0x0][0x438] ;  /* 0x00010e00ff020b82 */ /* 0x000e240000000800 */
[C---:B------:R-:W-:Y:S01]  /*12a70*/  ISETP.GT.U32.AND P1, PT, R4.reuse, 0x3f, PT ;  /* 0x0000003f0400780c */ /* 0x040fe20003f24070 */
[----:B------:R-:W-:-:S04]  /*12a80*/  IMAD.IADD R6, R4, 0x1, R6 ;  /* 0x0000000104067824 */ /* 0x000fc800078e0206 */
[----:B------:R-:W-:-:S08]  /*12a90*/  IMAD.MOV.U32 R10, RZ, RZ, R6 ;  /* 0x000000ffff0a7224 */ /* 0x000fd000078e0006 */
[----:B------:R-:W2:Y:S01]  /*12aa0*/  @!P1 LDC.64 R4, c[0x0][0x428] ;  /* 0x00010a00ff049b82 */ /* 0x000ea20000000a00 */
[----:B-1----:R-:W-:-:S07]  /*12ab0*/  @P0 IMAD.HI.U32 R3, R6, R3, RZ ;  /* 0x0000000306030227 */ /* 0x002fce00078e00ff */
[----:B------:R-:W1:Y:S01]  /*12ac0*/  @!P1 LDC.64 R8, c[0x0][0x418] ;  /* 0x00010600ff089b82 */ /* 0x000e620000000a00 */
[----:B0-----:R-:W-:-:S04]  /*12ad0*/  @P0 SHF.R.U32.HI R10, RZ, R2, R3 ;  /* 0x00000002ff0a0219 */ /* 0x001fc80000011603 */
[--C-:B------:R-:W-:Y:S01]  /*12ae0*/  @!P1 SHF.R.S32.HI R3, RZ, 0x1f, R10.reuse ;  /* 0x0000001fff039819 */ /* 0x100fe2000001140a */
[----:B------:R-:W-:-:S04]  /*12af0*/  @!P1 IMAD.MOV.U32 R2, RZ, RZ, R10 ;  /* 0x000000ffff029224 */ /* 0x000fc800078e000a */
[----:B--2---:R-:W-:-:S04]  /*12b00*/  @!P1 IMAD.WIDE.U32 R2, R28, R4, R2 ;  /* 0x000000041c029225 */ /* 0x004fc800078e0002 */
[----:B------:R-:W-:-:S04]  /*12b10*/  @!P1 IMAD R4, R33, R4, RZ ;  /* 0x0000000421049224 */ /* 0x000fc800078e02ff */
[----:B------:R-:W-:Y:S01]  /*12b20*/  @!P1 IMAD R5, R28, R5, R4 ;  /* 0x000000051c059224 */ /* 0x000fe200078e0204 */
[----:B-1----:R-:W-:Y:S01]  /*12b30*/  @!P1 LEA R8, P0, R2, R8, 0x2 ;  /* 0x0000000802089211 */ /* 0x002fe200078010ff */
[----:B------:R-:W-:Y:S02]  /*12b40*/  IMAD.MOV.U32 R4, RZ, RZ, RZ ;  /* 0x000000ffff047224 */ /* 0x000fe400078e00ff */
[----:B------:R-:W-:Y:S02]  /*12b50*/  @!P1 IMAD.IADD R3, R5, 0x1, R3 ;  /* 0x0000000105039824 */ /* 0x000fe400078e0203 */
[----:B------:R-:W-:-:S03]  /*12b60*/  IMAD.MOV R5, RZ, RZ, -R10 ;  /* 0x000000ffff057224 */ /* 0x000fc600078e0a0a */
[----:B------:R-:W-:Y:S01]  /*12b70*/  @!P1 LEA.HI.X R9, R2, R9, R3, 0x2, P0 ;  /* 0x0000000902099211 */ /* 0x000fe200000f1403 */
[----:B------:R-:W-:Y:S01]  /*12b80*/  IMAD R5, R5, UR4, R6 ;  /* 0x0000000405057c24 */ /* 0x000fe2000f8e0206 */
[----:B------:R-:W-:-:S03]  /*12b90*/  ISETP.NE.AND P0, PT, R18, 0x2, PT ;  /* 0x000000021200780c */ /* 0x000fc60003f05270 */
[----:B------:R0:W5:Y:S01]  /*12ba0*/  @!P1 LDG.E R4, desc[UR44][R8.64] ;  /* 0x0000002c08049981 */ /* 0x000162000c1e1900 */
[----:B------:R-:W-:Y:S02]  /*12bb0*/  ISETP.NE.AND P1, PT, R11, 0x3, PT ;  /* 0x000000030b00780c */ /* 0x000fe40003f25270 */
[----:B------:R-:W-:Y:S02]  /*12bc0*/  SEL R2, RZ, 0x1, P0 ;  /* 0x00000001ff027807 */ /* 0x000fe40000000000 */
[----:B------:R-:W-:Y:S02]  /*12bd0*/  SEL R18, R18, RZ, P0 ;  /* 0x000000ff12127207 */ /* 0x000fe40000000000 */
[----:B------:R-:W-:Y:S01]  /*12be0*/  LOP3.LUT R23, R23, R2, RZ, 0x3c, !PT ;  /* 0x0000000217177212 */ /* 0x000fe200078e3cff */
[----:B------:R-:W-:Y:S02]  /*12bf0*/  IMAD.MOV.U32 R2, RZ, RZ, R7 ;  /* 0x000000ffff027224 */ /* 0x000fe400078e0007 */
[----:B------:R-:W-:-:S03]  /*12c00*/  VIADD R7, R7, 0xffffffff ;  /* 0xffffffff07077836 */ /* 0x000fc60000000000 */
[----:B------:R-:W-:Y:S01]  /*12c10*/  ISETP.GT.AND P3, PT, R2, R31, PT ;  /* 0x0000001f0200720c */ /* 0x000fe20003f64270 */
[----:B0-----:R-:W-:-:S12]  /*12c20*/  @!P1 BRA `(.L_x_4299) ;  /* 0x0000000000049947 */ /* 0x001fd80003800000 */
[----:B------:R-:W-:Y:S01]  /*12c30*/  BPT.TRAP 0x1 ;  /* 0x000000040000795c */ /* 0x000fe20000300000 */
.L_x_4299:
[----:B------:R-:W-:Y:S01]  /*12c40*/  IMAD R6, R18, 0x8, R17 ;  /* 0x0000000812067824 */ /* 0x000fe200078e0211 */
[----:B------:R-:W-:Y:S01]  /*12c50*/  SHF.L.U32 R20, R23, 0x1f, RZ ;  /* 0x0000001f17147819 */ /* 0x000fe200000006ff */
[----:B------:R-:W-:Y:S01]  /*12c60*/  BSSY B1, `(.L_x_4300) ;  /* 0x0000004000017945 */ /* 0x000fe20003800000 */
[----:B------:R-:W-:Y:S02]  /*12c70*/  SHF.R.S32.HI R9, RZ, 0x1f, R5 ;  /* 0x0000001fff097819 */ /* 0x000fe40000011405 */
[----:B------:R-:W0:Y:S02]  /*12c80*/  SYNCS.PHASECHK.TRANS64.TRYWAIT P0, [R6+URZ+0x38840], R20 ;  /* 0x03884014060075a7 */ /* 0x000e24000800017f */
[----:B0-----:R-:W-:Y:S05]  /*12c90*/  @!P0 BRA `(.L_x_4301) ;  /* 0x0000003c00c08947 */ /* 0x001fea0003800000 */
.L_x_4386:
[----:B------:R-:W-:Y:S05]  /*12ca0*/  BSYNC B1 ;  /* 0x0000000000017941 */ /* 0x000fea0003800000 */
.L_x_4300:
        /* <DEDUP_REMOVED lines=40> */
.L_x_4396:
        /* <DEDUP_REMOVED lines=8> */
.L_x_4303:
        /* <DEDUP_REMOVED lines=11> */
.L_x_4304:
[----:B------:R2:W-:Y:S01]  /*13060*/  SYNCS.ARRIVE.TRANS64.A1T0 RZ, [R6+URZ+0x38830], RZ ;  /* 0x038830ff06ff79a7 */ /* 0x0005e2000810003f */
[----:B------:R-:W-:Y:S05]  /*13070*/  @!P2 BRA `(.L_x_4305) ;  /* 0x000000000004a947 */ /* 0x000fea0003800000 */
[----:B------:R-:W-:Y:S01]  /*13080*/  BPT.TRAP 0x1 ;  /* 0x000000040000795c */ /* 0x000fe20000300000 */
.L_x_4305:
[----:B------:R-:W3:Y:S01]  /*13090*/  SYNCS.PHASECHK.TRANS64.TRYWAIT P0, [R6+URZ+0x38860], R20 ;  /* 0x03886014060075a7 */ /* 0x000ee2000800017f */
[----:B------:R-:W-:Y:S04]  /*130a0*/  BSSY B1, `(.L_x_4306) ;  /* 0x0000002000017945 */ /* 0x000fe80003800000 */
[----:B---3--:R-:W-:Y:S05]  /*130b0*/  @!P0 BRA `(.L_x_4307) ;  /* 0x0000003c00e88947 */ /* 0x008fea0003800000 */
.L_x_4397:
[----:B------:R-:W-:Y:S05]  /*130c0*/  BSYNC B1 ;  /* 0x0000000000017941 */ /* 0x000fea0003800000 */
.L_x_4306:
        /* <DEDUP_REMOVED lines=79> */
.L_x_4407:
        /* <DEDUP_REMOVED lines=25> */
.L_x_4309:
        /* <DEDUP_REMOVED lines=11> */
.L_x_4310:
[----:B------:R1:W-:Y:S01]  /*13800*/  SYNCS.ARRIVE.TRANS64.A1T0 RZ, [R6+URZ+0x38850], RZ ;  /* 0x038850ff06ff79a7 */ /* 0x0003e2000810003f */
[----:B------:R-:W-:Y:S05]  /*13810*/  @P3 BRA `(.L_x_4311) ;  /* 0xfffffff000583947 */ /* 0x000fea000383ffff */
.L_x_4298:
[----:B------:R-:W-:Y:S05]  /*13820*/  BSYNC B0 ;  /* 0x0000000000007941 */ /* 0x000fea0003800000 */
.L_x_4297:
        /* <DEDUP_REMOVED lines=21> */
.L_x_4313:
[----:B------:R-:W-:Y:S05]  /*13980*/  BSYNC B0 ;  /* 0x0000000000007941 */ /* 0x000fea0003800000 */
.L_x_4312:
[----:B------:R-:W-:-:S07]  /*13990*/  SEL R18, R18, RZ, P0 ;  /* 0x000000ff12127207 */ /* 0x000fce0000000000 */
.L_x_4266:
[----:B------:R-:W-:Y:S05]  /*139a0*/  BSYNC B7 ;  /* 0x0000000000077941 */ /* 0x000fea0003800000 */
.L_x_4264:
        /* <DEDUP_REMOVED lines=11> */
.L_x_4314:
        /* <DEDUP_REMOVED lines=43> */
.L_x_4417:
[----:B------:R-:W-:Y:S02]  /*13d10*/  ULDC UR4, c[0x0][0xd38] ;  /* 0x00034e0000047ab9 */ /* 0x000fe40000000800 */
[----:B------:R-:W-:-:S04]  /*13d20*/  IMAD.U32 R5, RZ, RZ, UR4 ;  /* 0x00000004ff057e24 */ /* 0x000fc8000f8e00ff */
[----:B-1----:R-:W-:-:S04]  /*13d30*/  IMAD R9, R14, R5, RZ ;  /* 0x000000050e097224 */ /* 0x002fc800078e02ff */
[----:B------:R-:W-:-:S05]  /*13d40*/  IMAD.IADD R6, R6, 0x1, R9 ;  /* 0x0000000106067824 */ /* 0x000fca00078e0209 */
[----:B------:R-:W-:-:S13]  /*13d50*/  ISETP.GT.AND P6, PT, R6, R0, PT ;  /* 0x000000000600720c */ /* 0x000fda0003fc4270 */
[----:B------:R-:W-:Y:S05]  /*13d60*/  @P6 BRA `(.L_x_4317) ;  /* 0x0000000000a46947 */ /* 0x000fea0003800000 */
.L_x_4320:
        /* <DEDUP_REMOVED lines=35> */
.L_x_4425:
[----:B------:R-:W-:Y:S02]  /*13fa0*/  ULDC UR4, c[0x0][0xd38] ;  /* 0x00034e0000047ab9 */ /* 0x000fe40000000800 */
[----:B------:R-:W-:-:S04]  /*13fb0*/  IMAD.U32 R5, RZ, RZ, UR4 ;  /* 0x00000004ff057e24 */ /* 0x000fc8000f8e00ff */
[----:B-1----:R-:W-:-:S04]  /*13fc0*/  IMAD R9, R14, R5, RZ ;  /* 0x000000050e097224 */ /* 0x002fc800078e02ff */
[----:B------:R-:W-:-:S05]  /*13fd0*/  IMAD.IADD R6, R9, 0x1, R6 ;  /* 0x0000000109067824 */ /* 0x000fca00078e0206 */
[----:B------:R-:W-:-:S13]  /*13fe0*/  ISETP.GT.AND P6, PT, R6, R0, PT ;  /* 0x000000000600720c */ /* 0x000fda0003fc4270 */
[----:B------:R-:W-:Y:S05]  /*13ff0*/  @!P6 BRA `(.L_x_4320) ;  /* 0xfffffffc005ce947 */ /* 0x000fea000383ffff */
.L_x_4317:
        /* <DEDUP_REMOVED lines=9> */
.L_x_4430:
[----:B------:R-:W-:-:S13]  /*14090*/  ISETP.NE.AND P0, PT, R8, RZ, PT ;  /* 0x000000ff0800720c */ /* 0x000fda0003f05270 */
[----:B------:R-:W-:Y:S05]  /*140a0*/  @!P0 BRA `(.L_x_4322) ;  /* 0x0000000000108947 */ /* 0x000fea0003800000 */
[----:B------:R-:W-:Y:S01]  /*140b0*/  UMOV UR4, 0xffffffff ;  /* 0xffffffff00047882 */ /* 0x000fe20000000000 */
[----:B------:R-:W-:Y:S02]  /*140c0*/  VIADD R12, R6, 0xffffffff ;  /* 0xffffffff060c7836 */ /* 0x000fe40000000000 */
[----:B------:R-:W-:Y:S05]  /*140d0*/  BRA.DIV UR4, `(.L_x_4323) ;  /* 0x0000004204207947 */ /* 0x000fea000b800000 */
[----:B------:R4:W0:Y:S02]  /*140e0*/  SHFL.IDX PT, R24, R3, R12, 0x1f ;  /* 0x00001f0c03187589 */ /* 0x00082400000e0000 */
.L_x_4322:
        /* <DEDUP_REMOVED lines=58> */
.L_x_4318:
[----:B------:R-:W-:Y:S01]  /*14490*/  UMOV UR4, URZ ;  /* 0x0000003f00047c82 */ /* 0x000fe20008000000 */
[----:B------:R-:W-:Y:S01]  /*144a0*/  UMOV UR5, URZ ;  /* 0x0000003f00057c82 */ /* 0x000fe20008000000 */
[----:B------:R-:W-:Y:S01]  /*144b0*/  ULDC UR6, c[0x0][0xd3c] ;  /* 0x00034f0000067ab9 */ /* 0x000fe20000000800 */
[----:B------:R-:W-:Y:S02]  /*144c0*/  IMAD.MOV.U32 R24, RZ, RZ, R0 ;  /* 0x000000ffff187224 */ /* 0x000fe400078e0000 */
[----:B------:R-:W-:Y:S02]  /*144d0*/  IMAD.U32 R25, RZ, RZ, UR4 ;  /* 0x00000004ff197e24 */ /* 0x000fe4000f8e00ff */
[----:B------:R-:W-:Y:S02]  /*144e0*/  IMAD.U32 R26, RZ, RZ, UR5 ;  /* 0x00000005ff1a7e24 */ /* 0x000fe4000f8e00ff */
[----:B------:R-:W-:-:S07]  /*144f0*/  IMAD.U32 R27, RZ, RZ, UR6 ;  /* 0x00000006ff1b7e24 */ /* 0x000fce000f8e00ff */
.L_x_4324:
        /* <DEDUP_REMOVED lines=10> */
.L_x_4315:
[----:B------:R-:W-:Y:S02]  /*145a0*/  ULDC UR4, c[0x0][0xd3c] ;  /* 0x00034f0000047ab9 */ /* 0x000fe40000000800 */
[----:B0-----:R-:W-:-:S13]  /*145b0*/  ISETP.GE.AND P0, PT, R27, UR4, PT ;  /* 0x000000041b007c0c */ /* 0x001fda000bf06270 */
[----:B------:R-:W-:Y:S05]  /*145c0*/  @!P0 BRA `(.L_x_4325) ;  /* 0xffffffa800048947 */ /* 0x000fea000383ffff */
[----:B------:R-:W-:Y:S05]  /*145d0*/  BSYNC B8 ;  /* 0x0000000000087941 */ /* 0x000fea0003800000 */
.L_x_4258:
        /* <DEDUP_REMOVED lines=12> */
.L_x_4433:
[----:B------:R-:W-:Y:S05]  /*146a0*/  BSYNC B0 ;  /* 0x0000000000007941 */ /* 0x000fea0003800000 */
.L_x_4326:
[----:B------:R-:W-:-:S03]  /*146b0*/  UMOV UR4, 0xffffffff ;  /* 0xffffffff00047882 */ /* 0x000fc60000000000 */
[----:B------:R-:W-:Y:S05]  /*146c0*/  BRA.DIV UR4, `(.L_x_4328) ;  /* 0x0000003a04e07947 */ /* 0x000fea000b800000 */
[----:B0-----:R-:W0:Y:S02]  /*146d0*/  S2R R0, SR_TID.X ;  /* 0x0000000000007919 */ /* 0x001e240000002100 */
[----:B0-----:R-:W-:-:S04]  /*146e0*/  SHF.R.U32.HI R0, RZ, 0x5, R0 ;  /* 0x00000005ff007819 */ /* 0x001fc80000011600 */
[----:B------:R-:W-:-:S05]  /*146f0*/  LOP3.LUT R0, R0, 0x3, RZ, 0xc0, !PT ;  /* 0x0000000300007812 */ /* 0x000fca00078ec0ff */
[----:B------:R0:W1:Y:S02]  /*14700*/  SHFL.IDX PT, R14, R0, RZ, 0x1f ;  /* 0x00001fff000e7589 */ /* 0x00006400000e0000 */
.L_x_4436:
[----:B-1----:R-:W-:Y:S01]  /*14710*/  ISETP.NE.AND P0, PT, R14, RZ, PT ;  /* 0x000000ff0e00720c */ /* 0x002fe20003f05270 */
[----:B------:R-:W-:-:S12]  /*14720*/  BSSY B0, `(.L_x_4329) ;  /* 0x0000024000007945 */ /* 0x000fd80003800000 */
[----:B------:R-:W-:Y:S05]  /*14730*/  @P0 BRA `(.L_x_4330) ;  /* 0x0000000000880947 */ /* 0x000fea0003800000 */
[----:B------:R-:W-:-:S03]  /*14740*/  UMOV UR4, 0xffffffff ;  /* 0xffffffff00047882 */ /* 0x000fc60000000000 */
[----:B------:R-:W-:Y:S05]  /*14750*/  BRA.DIV UR4, `(.L_x_4331) ;  /* 0x0000003a04f07947 */ /* 0x000fea000b800000 */
[----:B------:R-:W-:-:S13]  /*14760*/  ELECT P6, URZ, PT ;  /* 0x00000000003f782f */ /* 0x000fda00038c0000 */
.L_x_4439:
[----:B------:R-:W-:Y:S05]  /*14770*/  @!P6 BRA `(.L_x_4330) ;  /* 0x000000000078e947 */ /* 0x000fea0003800000 */
[----:B------:R-:W-:-:S06]  /*14780*/  ULOP3.LUT UR4, UR39, 0x2, URZ, 0xfc, !UPT ;  /* 0x0000000227047892 */ /* 0x000fcc000f8efc3f */
[----:B0-----:R-:W-:-:S05]  /*14790*/  IMAD.U32 R0, RZ, RZ, UR4 ;  /* 0x00000004ff007e24 */ /* 0x001fca000f8e00ff */
[----:B------:R-:W-:-:S13]  /*147a0*/  ISETP.NE.AND P0, PT, R0, 0x3, PT ;  /* 0x000000030000780c */ /* 0x000fda0003f05270 */
[----:B------:R-:W-:Y:S05]  /*147b0*/  @!P0 BRA `(.L_x_4332) ;  /* 0x0000000000048947 */ /* 0x000fea0003800000 */
[----:B------:R-:W-:Y:S01]  /*147c0*/  BPT.TRAP 0x1 ;  /* 0x000000040000795c */ /* 0x000fe20000300000 */
.L_x_4332:
[C---:B------:R-:W-:Y:S01]  /*147d0*/  IMAD R3, R18.reuse, 0x8, R5 ;  /* 0x0000000812037824 */ /* 0x040fe200078e0205 */
[----:B------:R-:W-:Y:S01]  /*147e0*/  SHF.L.U32 R2, R23, 0x1f, RZ ;  /* 0x0000001f17027819 */ /* 0x000fe200000006ff */
[----:B------:R-:W-:-:S03]  /*147f0*/  VIADD R18, R18, 0x1 ;  /* 0x0000000112127836 */ /* 0x000fc60000000000 */
[----:B------:R-:W0:Y:S02]  /*14800*/  SYNCS.PHASECHK.TRANS64.TRYWAIT P1, [R3+URZ+0x38840], R2 ;  /* 0x03884002030075a7 */ /* 0x000e24000802017f */
[----:B------:R-:W-:-:S04]  /*14810*/  ISETP.NE.AND P2, PT, R18, 0x2, PT ;  /* 0x000000021200780c */ /* 0x000fc80003f45270 */
[----:B------:R-:W-:Y:S01]  /*14820*/  SEL R0, RZ, 0x1, P2 ;  /* 0x00000001ff007807 */ /* 0x000fe20001000000 */
[----:B0-----:R-:W-:Y:S08]  /*14830*/  @!P1 BRA `(.L_x_4333) ;  /* 0x0000003800d89947 */ /* 0x001ff00003800000 */
.L_x_4440:
[----:B------:R-:W-:Y:S02]  /*14840*/  SEL R18, R18, RZ, P2 ;  /* 0x000000ff12127207 */ /* 0x000fe40001000000 */
[----:B------:R-:W-:Y:S01]  /*14850*/  LOP3.LUT R0, R23, R0, RZ, 0x3c, !PT ;  /* 0x0000000017007212 */ /* 0x000fe200078e3cff */
[----:B------:R-:W-:Y:S06]  /*14860*/  @!P0 BRA `(.L_x_4334) ;  /* 0x0000000000048947 */ /* 0x000fec0003800000 */
[----:B------:R-:W-:Y:S01]  /*14870*/  BPT.TRAP 0x1 ;  /* 0x000000040000795c */ /* 0x000fe20000300000 */
.L_x_4334:
[----:B------:R-:W-:Y:S01]  /*14880*/  IMAD R5, R18, 0x8, R5 ;  /* 0x0000000812057824 */ /* 0x000fe200078e0205 */
[----:B------:R-:W-:-:S04]  /*14890*/  SHF.L.U32 R0, R0, 0x1f, RZ ;  /* 0x0000001f00007819 */ /* 0x000fc800000006ff */
[----:B------:R-:W1:Y:S02]  /*148a0*/  SYNCS.PHASECHK.TRANS64.TRYWAIT P1, [R5+URZ+0x38840], R0 ;  /* 0x03884000050075a7 */ /* 0x000e64000802017f */
[----:B-1----:R-:W-:Y:S05]  /*148b0*/  @!P1 BRA `(.L_x_4335) ;  /* 0x0000003800cc9947 */ /* 0x002fea0003800000 */
.L_x_4441:
[----:B------:R-:W-:Y:S05]  /*148c0*/  @!P0 BRA `(.L_x_4336) ;  /* 0x0000000000048947 */ /* 0x000fea0003800000 */
[----:B------:R-:W-:Y:S01]  /*148d0*/  BPT.TRAP 0x1 ;  /* 0x000000040000795c */ /* 0x000fe20000300000 */
.L_x_4336:
[----:B------:R-:W5:Y:S02]  /*148e0*/  SYNCS.PHASECHK.TRANS64.TRYWAIT P1, [R3+URZ+0x38860], R2 ;  /* 0x03886002030075a7 */ /* 0x000f64000802017f */
[----:B-----5:R-:W-:Y:S05]  /*148f0*/  @!P1 BRA `(.L_x_4337) ;  /* 0x0000003800d09947 */ /* 0x020fea0003800000 */
.L_x_4442:
[----:B------:R-:W-:Y:S05]  /*14900*/  @!P0 BRA `(.L_x_4338) ;  /* 0x0000000000048947 */ /* 0x000fea0003800000 */
[----:B------:R-:W-:Y:S01]  /*14910*/  BPT.TRAP 0x1 ;  /* 0x000000040000795c */ /* 0x000fe20000300000 */
.L_x_4338:
[----:B------:R0:W0:Y:S02]  /*14920*/  SYNCS.PHASECHK.TRANS64.TRYWAIT P0, [R5+URZ+0x38860], R0 ;  /* 0x03886000050075a7 */ /* 0x000024000800017f */
[----:B0-----:R-:W-:Y:S05]  /*14930*/  @!P0 NANOSLEEP.SYNCS 0x989680 ;  /* 0x009896800000895d */ /* 0x001fea0003900000 */
[----:B------:R-:W0:Y:S02]  /*14940*/  @!P0 SYNCS.PHASECHK.TRANS64 P0, [R5+URZ+0x38860], R0 ;  /* 0x03886000050085a7 */ /* 0x000e24000800007f */
[----:B0-----:R-:W-:Y:S05]  /*14950*/  @!P0 BRA `(.L_x_4338) ;  /* 0xfffffffc00f08947 */ /* 0x001fea000383ffff */
.L_x_4330:
[----:B------:R-:W-:Y:S05]  /*14960*/  BSYNC B0 ;  /* 0x0000000000007941 */ /* 0x000fea0003800000 */
.L_x_4329:
[----:B------:R-:W-:Y:S05]  /*14970*/  EXIT ;  /* 0x000000000000794d */ /* 0x000fea0003800000 */
.L_x_4211:
[----:B0-----:R-:W-:-:S04]  /*14980*/  IMAD.U32 R0, RZ, RZ, UR41 ;  /* 0x00000029ff007e24 */ /* 0x001fc8000f8e00ff */
[----:B------:R0:W1:Y:S03]  /*14990*/  SYNCS.PHASECHK.TRANS64.TRYWAIT P1, [R0+URZ+0x38800], R3 ;  /* 0x03880003000075a7 */ /* 0x000066000802017f */
[----:B-1----:R-:W-:Y:S05]  /*149a0*/  @!P1 NANOSLEEP.SYNCS 0x989680 ;  /* 0x009896800000995d */ /* 0x002fea0003900000 */
[----:B------:R-:W1:Y:S02]  /*149b0*/  @!P1 SYNCS.PHASECHK.TRANS64 P1, [R0+URZ+0x38800], R3 ;  /* 0x03880003000095a7 */ /* 0x000e64000802007f */
[----:B-1----:R-:W-:Y:S05]  /*149c0*/  @!P1 BRA `(.L_x_4211) ;  /* 0xfffffffc00ec9947 */ /* 0x002fea000383ffff */
[----:B------:R-:W-:Y:S05]  /*149d0*/  BRA `(.L_x_4339) ;  /* 0xfffffef000f07947 */ /* 0x000fea000383ffff */
.L_x_4215:
[----:B--2---:R2:W3:Y:S02]  /*149e0*/  SYNCS.PHASECHK.TRANS64.TRYWAIT P1, [R7+URZ+0x38830], R4 ;  /* 0x03883004070075a7 */ /* 0x0044e4000802017f */
[----:B---3--:R-:W-:Y:S05]  /*149f0*/  @!P1 NANOSLEEP.SYNCS 0x989680 ;  /* 0x009896800000995d */ /* 0x008fea0003900000 */
[----:B------:R-:W3:Y:S02]  /*14a00*/  @!P1 SYNCS.PHASECHK.TRANS64 P1, [R7+URZ+0x38830], R4 ;  /* 0x03883004070095a7 */ /* 0x000ee4000802007f */
[----:B---3--:R-:W-:Y:S05]  /*14a10*/  @!P1 BRA `(.L_x_4215) ;  /* 0xfffffffc00f09947 */ /* 0x008fea000383ffff */
[----:B------:R-:W-:Y:S05]  /*14a20*/  BRA `(.L_x_4214) ;  /* 0xfffffef400087947 */ /* 0x000fea000383ffff */
.L_x_4216:
[----:B0-----:R-:W-:-:S04]  /*14a30*/  IMAD.U32 R6, RZ, RZ, UR41 ;  /* 0x00000029ff067e24 */ /* 0x001fc8000f8e00ff */
[----:B------:R0:W3:Y:S03]  /*14a40*/  SYNCS.PHASECHK.TRANS64.TRYWAIT P1, [R6+URZ+0x38810], R3 ;  /* 0x03881003060075a7 */ /* 0x0000e6000802017f */
[----:B---3--:R-:W-:Y:S05]  /*14a50*/  @!P1 NANOSLEEP.SYNCS 0x989680 ;  /* 0x009896800000995d */ /* 0x008fea0003900000 */
[----:B------:R-:W3:Y:S02]  /*14a60*/  @!P1 SYNCS.PHASECHK.TRANS64 P1, [R6+URZ+0x38810], R3 ;  /* 0x03881003060095a7 */ /* 0x000ee4000802007f */
[----:B---3--:R-:W-:Y:S05]  /*14a70*/  @!P1 BRA `(.L_x_4216) ;  /* 0xfffffffc00ec9947 */ /* 0x008fea000383ffff */
[----:B------:R-:W-:Y:S05]  /*14a80*/  BRA `(.L_x_4340) ;  /* 0xfffffef400907947 */ /* 0x000fea000383ffff */
.L_x_4220:
[----:B----4-:R4:W0:Y:S02]  /*14a90*/  SYNCS.PHASECHK.TRANS64.TRYWAIT P1, [R7+URZ+0x38850], R4 ;  /* 0x03885004070075a7 */ /* 0x010824000802017f */
[----:B0-----:R-:W-:Y:S05]  /*14aa0*/  @!P1 NANOSLEEP.SYNCS 0x989680 ;  /* 0x009896800000995d */ /* 0x001fea0003900000 */
[----:B------:R-:W0:Y:S02]  /*14ab0*/  @!P1 SYNCS.PHASECHK.TRANS64 P1, [R7+URZ+0x38850], R4 ;  /* 0x03885004070095a7 */ /* 0x000e24000802007f */
[----:B0-----:R-:W-:Y:S05]  /*14ac0*/  @!P1 BRA `(.L_x_4220) ;  /* 0xfffffffc00f09947 */ /* 0x001fea000383ffff */
[----:B------:R-:W-:Y:S05]  /*14ad0*/  BRA `(.L_x_4219) ;  /* 0xfffffef4009c7947 */ /* 0x000fea000383ffff */
.L_x_4227:
[----:B-1----:R-:W-:-:S04]  /*14ae0*/  IMAD.U32 R5, RZ, RZ, UR5 ;  /* 0x00000005ff057e24 */ /* 0x002fc8000f8e00ff */
[----:B------:R1:W2:Y:S03]  /*14af0*/  SYNCS.PHASECHK.TRANS64.TRYWAIT P2, [R5+URZ+0x38830], R4 ;  /* 0x03883004050075a7 */ /* 0x0002a6000804017f */
[----:B--2---:R-:W-:Y:S05]  /*14b00*/  @!P2 NANOSLEEP.SYNCS 0x989680 ;  /* 0x009896800000a95d */ /* 0x004fea0003900000 */
[----:B------:R-:W2:Y:S02]  /*14b10*/  @!P2 SYNCS.PHASECHK.TRANS64 P2, [R5+URZ+0x38830], R4 ;  /* 0x038830040500a5a7 */ /* 0x000ea4000804007f */
[----:B--2---:R-:W-:Y:S05]  /*14b20*/  @!P2 BRA `(.L_x_4227) ;  /* 0xfffffffc00eca947 */ /* 0x004fea000383ffff */
[----:B------:R-:W-:Y:S05]  /*14b30*/  BRA `(.L_x_4226) ;  /* 0xffffff1800147947 */ /* 0x000fea000383ffff */
.L_x_4231:
[----:B-1----:R-:W-:-:S04]  /*14b40*/  IMAD.U32 R5, RZ, RZ, UR5 ;  /* 0x00000005ff057e24 */ /* 0x002fc8000f8e00ff */
[----:B------:R1:W3:Y:S03]  /*14b50*/  SYNCS.PHASECHK.TRANS64.TRYWAIT P2, [R5+URZ+0x38850], R4 ;  /* 0x03885004050075a7 */ /* 0x0002e6000804017f */
[----:B---3--:R-:W-:Y:S05]  /*14b60*/  @!P2 NANOSLEEP.SYNCS 0x989680 ;  /* 0x009896800000a95d */ /* 0x008fea0003900000 */
[----:B------:R-:W3:Y:S02]  /*14b70*/  @!P2 SYNCS.PHASECHK.TRANS64 P2, [R5+URZ+0x38850], R4 ;  /* 0x038850040500a5a7 */ /* 0x000ee4000804007f */
[----:B---3--:R-:W-:Y:S05]  /*14b80*/  @!P2 BRA `(.L_x_4231) ;  /* 0xfffffffc00eca947 */ /* 0x008fea000383ffff */
[----:B------:R-:W-:Y:S05]  /*14b90*/  BRA `(.L_x_4230) ;  /* 0xffffff1800847947 */ /* 0x000fea000383ffff */
.L_x_4272:
        /* <DEDUP_REMOVED lines=11> */
.L_x_4342:
[----:B------:R-:W-:Y:S05]  /*14c50*/  BSYNC B0 ;  /* 0x0000000000007941 */ /* 0x000fea0003800000 */
.L_x_4341:
[----:B------:R-:W-:Y:S05]  /*14c60*/  BRA `(.L_x_4343) ;  /* 0xffffffb000347947 */ /* 0x000fea000383ffff */
.L_x_4275:
[----:B0-----:R0:W1:Y:S02]  /*14c70*/  SYNCS.PHASECHK.TRANS64.TRYWAIT P0, [R22+URZ+0x38840], R0 ;  /* 0x03884000160075a7 */ /* 0x001064000800017f */
[----:B-1----:R-:W-:Y:S05]  /*14c80*/  @!P0 NANOSLEEP.SYNCS 0x989680 ;  /* 0x009896800000895d */ /* 0x002fea0003900000 */
[----:B------:R-:W1:Y:S02]  /*14c90*/  @!P0 SYNCS.PHASECHK.TRANS64 P0, [R22+URZ+0x38840], R0 ;  /* 0x03884000160085a7 */ /* 0x000e64000800007f */
[----:B-1----:R-:W-:Y:S05]  /*14ca0*/  @!P0 BRA `(.L_x_4275) ;  /* 0xfffffffc00f08947 */ /* 0x002fea000383ffff */
[----:B------:R-:W-:Y:S05]  /*14cb0*/  BRA `(.L_x_4344) ;  /* 0xffffffb400307947 */ /* 0x000fea000383ffff */
.L_x_4276:
        /* <DEDUP_REMOVED lines=8> */
.L_x_4346:
[----:B------:R-:W-:Y:S05]  /*14d40*/  BSYNC B0 ;  /* 0x0000000000007941 */ /* 0x000fea0003800000 */
.L_x_4345:
        /* <DEDUP_REMOVED lines=9> */
.L_x_4347:
[----:B------:R-:W-:Y:S02]  /*14de0*/  IMAD.MOV.U32 R13, RZ, RZ, R5 ;  /* 0x000000ffff0d7224 */ /* 0x000fe400078e0005 */
[----:B------:R-:W-:Y:S02]  /*14df0*/  IMAD.MOV.U32 R12, RZ, RZ, 0x1 ;  /* 0x00000001ff0c7424 */ /* 0x000fe400078e00ff */
[----:B------:R-:W-:-:S07]  /*14e00*/  IMAD.MOV.U32 R3, RZ, RZ, R14 ;  /* 0x000000ffff037224 */ /* 0x000fce00078e000e */
[----:B------:R-:W-:Y:S05]  /*14e10*/  WARPSYNC.COLLECTIVE R15, `(.L_x_4348) ;  /* 0x000000000f087348 */ /* 0x000fea0003c00000 */
[----:B------:R0:W1:Y:S02]  /*14e20*/  SHFL.IDX P6, R14, R13, R12, R11 ;  /* 0x0000000c0d0e7389 */ /* 0x00006400000c000b */
[----:B01----:R-:W-:Y:S01]  /*14e30*/  ENDCOLLECTIVE ;  /* 0x000000000000791b */ /* 0x003fe20003800000 */
.L_x_4348:
        /* <DEDUP_REMOVED lines=15> */
.L_x_4349:
[----:B------:R-:W-:Y:S02]  /*14f30*/  @P0 IMAD R6, R4, 0x2, R17 ;  /* 0x0000000204060824 */ /* 0x000fe400078e0211 */
[----:B------:R-:W-:Y:S02]  /*14f40*/  IMAD.MOV.U32 R13, RZ, RZ, R5 ;  /* 0x000000ffff0d7224 */ /* 0x000fe400078e0005 */
[----:B------:R-:W-:Y:S02]  /*14f50*/  IMAD.MOV.U32 R12, RZ, RZ, 0x2 ;  /* 0x00000002ff0c7424 */ /* 0x000fe400078e00ff */
[----:B------:R-:W-:-:S07]  /*14f60*/  IMAD.MOV.U32 R3, RZ, RZ, R14 ;  /* 0x000000ffff037224 */ /* 0x000fce00078e000e */
[----:B------:R-:W-:Y:S05]  /*14f70*/  WARPSYNC.COLLECTIVE R15, `(.L_x_4350) ;  /* 0x000000000f087348 */ /* 0x000fea0003c00000 */
[----:B------:R0:W1:Y:S02]  /*14f80*/  SHFL.IDX P6, R14, R13, R12, R11 ;  /* 0x0000000c0d0e7389 */ /* 0x00006400000c000b */
[----:B01----:R-:W-:Y:S01]  /*14f90*/  ENDCOLLECTIVE ;  /* 0x000000000000791b */ /* 0x003fe20003800000 */
.L_x_4350:
        /* <DEDUP_REMOVED lines=15> */
.L_x_4351:
[----:B------:R-:W-:Y:S02]  /*15090*/  @P0 IMAD R6, R4, 0x2, R17 ;  /* 0x0000000204060824 */ /* 0x000fe400078e0211 */
[----:B------:R-:W-:Y:S02]  /*150a0*/  IMAD.MOV.U32 R13, RZ, RZ, R5 ;  /* 0x000000ffff0d7224 */ /* 0x000fe400078e0005 */
[----:B------:R-:W-:Y:S02]  /*150b0*/  IMAD.MOV.U32 R12, RZ, RZ, 0x3 ;  /* 0x00000003ff0c7424 */ /* 0x000fe400078e00ff */
[----:B------:R-:W-:-:S07]  /*150c0*/  IMAD.MOV.U32 R3, RZ, RZ, R14 ;  /* 0x000000ffff037224 */ /* 0x000fce00078e000e */
[----:B------:R-:W-:Y:S05]  /*150d0*/  WARPSYNC.COLLECTIVE R15, `(.L_x_4352) ;  /* 0x000000000f087348 */ /* 0x000fea0003c00000 */
[----:B------:R0:W1:Y:S02]  /*150e0*/  SHFL.IDX P6, R14, R13, R12, R11 ;  /* 0x0000000c0d0e7389 */ /* 0x00006400000c000b */
[----:B01----:R-:W-:Y:S01]  /*150f0*/  ENDCOLLECTIVE ;  /* 0x000000000000791b */ /* 0x003fe20003800000 */
.L_x_4352:
        /* <DEDUP_REMOVED lines=10> */
.L_x_4353:
[----:B------:R-:W-:Y:S01]  /*151a0*/  @!PT LDS RZ, [RZ] ;  /* 0x00000000fffff984 */ /* 0x000fe20000000800 */
[----:B------:R-:W-:Y:S01]  /*151b0*/  @!PT LDS RZ, [RZ] ;  /* 0x00000000fffff984 */ /* 0x000fe20000000800 */
[----:B------:R-:W-:Y:S01]  /*151c0*/  @!PT LDS RZ, [RZ] ;  /* 0x00000000fffff984 */ /* 0x000fe20000000800 */
[----:B------:R0:W-:Y:S01]  /*151d0*/  @P0 LDGSTS.E.BYPASS.LTC128B.128 [R6+0x23400], desc[UR44][R2.64], !P2 ;  /* 0x2340000002060fae */ /* 0x0001e2000d101d6c */
[----:B------:R-:W-:Y:S01]  /*151e0*/  IMAD.MOV.U32 R0, RZ, RZ, R14 ;  /* 0x000000ffff007224 */ /* 0x000fe200078e000e */
[----:B------:R-:W-:Y:S06]  /*151f0*/  BRA `(.L_x_4354) ;  /* 0xffffffb000e47947 */ /* 0x000fec000383ffff */
.L_x_4281:
[----:B------:R-:W-:Y:S01]  /*15200*/  IMAD.MOV.U32 R13, RZ, RZ, R2 ;  /* 0x000000ffff0d7224 */ /* 0x000fe200078e0002 */
[----:B------:R-:W-:Y:S01]  /*15210*/  LOP3.LUT R16, R16, 0xfffffeff, RZ, 0xc0, !PT ;  /* 0xfffffeff10107812 */ /* 0x000fe200078ec0ff */
        /* <DEDUP_REMOVED lines=8> */
.L_x_4355:
[C---:B------:R-:W-:Y:S01]  /*152a0*/  VIADD R6, R25.reuse, 0x10 ;  /* 0x0000001019067836 */ /* 0x040fe20000000000 */
[----:B------:R-:W-:Y:S01]  /*152b0*/  ISETP.GE.AND P2, PT, R25, R3, PT ;  /* 0x000000031900720c */ /* 0x000fe20003f46270 */
[----:B------:R-:W-:-:S12]  /*152c0*/  IMAD.MOV.U32 R13, RZ, RZ, R0 ;  /* 0x000000ffff0d7224 */ /* 0x000fd800078e0000 */
[----:B------:R-:W-:-:S04]  /*152d0*/  @P2 LOP3.LUT R16, R16, 0x100, RZ, 0xfc, !PT ;  /* 0x0000010010102812 */ /* 0x000fc800078efcff */
[----:B------:R-:W-:Y:S01]  /*152e0*/  LOP3.LUT R16, R16, 0xffffff7f, RZ, 0xc0, !PT ;  /* 0xffffff7f10107812 */ /* 0x000fe200078ec0ff */
[----:B------:R-:W-:-:S07]  /*152f0*/  IMAD.MOV.U32 R4, RZ, RZ, R14 ;  /* 0x000000ffff047224 */ /* 0x000fce00078e000e */
[----:B------:R-:W-:Y:S05]  /*15300*/  WARPSYNC.COLLECTIVE R15, `(.L_x_4356) ;  /* 0x000000000f087348 */ /* 0x000fea0003c00000 */
[----:B------:R0:W1:Y:S02]  /*15310*/  SHFL.IDX P6, R14, R13, R12, R11 ;  /* 0x0000000c0d0e7389 */ /* 0x00006400000c000b */
[----:B01----:R-:W-:Y:S01]  /*15320*/  ENDCOLLECTIVE ;  /* 0x000000000000791b */ /* 0x003fe20003800000 */
.L_x_4356:
[----:B------:R-:W-:Y:S02]  /*15330*/  IMAD.MOV.U32 R13, RZ, RZ, R2 ;  /* 0x000000ffff0d7224 */ /* 0x000fe400078e0002 */
[----:B------:R-:W-:Y:S02]  /*15340*/  IMAD.MOV.U32 R12, RZ, RZ, 0x1 ;  /* 0x00000001ff0c7424 */ /* 0x000fe400078e00ff */
[----:B------:R-:W-:-:S07]  /*15350*/  IMAD.MOV.U32 R5, RZ, RZ, R14 ;  /* 0x000000ffff057224 */ /* 0x000fce00078e000e */
[----:B------:R-:W-:Y:S05]  /*15360*/  WARPSYNC.COLLECTIVE R15, `(.L_x_4357) ;  /* 0x000000000f087348 */ /* 0x000fea0003c00000 */
[----:B------:R0:W1:Y:S02]  /*15370*/  SHFL.IDX P6, R14, R13, R12, R11 ;  /* 0x0000000c0d0e7389 */ /* 0x00006400000c000b */
[----:B01----:R-:W-:Y:S01]  /*15380*/  ENDCOLLECTIVE ;  /* 0x000000000000791b */ /* 0x003fe20003800000 */
.L_x_4357:
        /* <DEDUP_REMOVED lines=15> */
.L_x_4358:
[----:B------:R-:W-:-:S04]  /*15480*/  @P2 LOP3.LUT R16, R16, 0x80, RZ, 0xfc, !PT ;  /* 0x0000008010102812 */ /* 0x000fc800078efcff */
[----:B------:R-:W-:Y:S01]  /*15490*/  LOP3.LUT R16, R16, 0xffffffbf, RZ, 0xc0, !PT ;  /* 0xffffffbf10107812 */ /* 0x000fe200078ec0ff */
[----:B------:R-:W-:Y:S02]  /*154a0*/  IMAD.MOV.U32 R13, RZ, RZ, R2 ;  /* 0x000000ffff0d7224 */ /* 0x000fe400078e0002 */
[----:B------:R-:W-:Y:S02]  /*154b0*/  IMAD.MOV.U32 R12, RZ, RZ, 0x2 ;  /* 0x00000002ff0c7424 */ /* 0x000fe400078e00ff */
[----:B------:R-:W-:-:S07]  /*154c0*/  IMAD.MOV.U32 R5, RZ, RZ, R14 ;  /* 0x000000ffff057224 */ /* 0x000fce00078e000e */
[----:B------:R-:W-:Y:S05]  /*154d0*/  WARPSYNC.COLLECTIVE R15, `(.L_x_4359) ;  /* 0x000000000f087348 */ /* 0x000fea0003c00000 */
[----:B------:R0:W1:Y:S02]  /*154e0*/  SHFL.IDX P6, R14, R13, R12, R11 ;  /* 0x0000000c0d0e7389 */ /* 0x00006400000c000b */
[----:B01----:R-:W-:Y:S01]  /*154f0*/  ENDCOLLECTIVE ;  /* 0x000000000000791b */ /* 0x003fe20003800000 */
.L_x_4359:
        /* <DEDUP_REMOVED lines=16> */
.L_x_4360:
[----:B------:R-:W-:Y:S01]  /*15600*/  @P2 LOP3.LUT R16, R16, 0x40, RZ, 0xfc, !PT ;  /* 0x0000004010102812 */ /* 0x000fe200078efcff */
[----:B------:R-:W-:Y:S02]  /*15610*/  IMAD.MOV.U32 R13, RZ, RZ, R2 ;  /* 0x000000ffff0d7224 */ /* 0x000fe400078e0002 */
[----:B------:R-:W-:Y:S02]  /*15620*/  IMAD.MOV.U32 R12, RZ, RZ, 0x3 ;  /* 0x00000003ff0c7424 */ /* 0x000fe400078e00ff */
[----:B------:R-:W-:-:S07]  /*15630*/  IMAD.MOV.U32 R5, RZ, RZ, R14 ;  /* 0x000000ffff057224 */ /* 0x000fce00078e000e */
[----:B------:R-:W-:Y:S05]  /*15640*/  WARPSYNC.COLLECTIVE R15, `(.L_x_4361) ;  /* 0x000000000f087348 */ /* 0x000fea0003c00000 */
[----:B------:R0:W1:Y:S02]  /*15650*/  SHFL.IDX P6, R14, R13, R12, R11 ;  /* 0x0000000c0d0e7389 */ /* 0x00006400000c000b */
[----:B01----:R-:W-:Y:S01]  /*15660*/  ENDCOLLECTIVE ;  /* 0x000000000000791b */ /* 0x003fe20003800000 */
.L_x_4361:
        /* <DEDUP_REMOVED lines=14> */
.L_x_4362:
[----:B------:R-:W-:Y:S01]  /*15750*/  IMAD.MOV.U32 R0, RZ, RZ, R14 ;  /* 0x000000ffff007224 */ /* 0x000fe200078e000e */
[----:B------:R-:W-:Y:S06]  /*15760*/  BRA `(.L_x_4363) ;  /* 0xffffffb400ec7947 */ /* 0x000fec000383ffff */
.L_x_4285:
[----:B------:R-:W-:Y:S01]  /*15770*/  LOP3.LUT R16, R16, 0xff7fffff, RZ, 0xc0, !PT ;  /* 0xff7fffff10107812 */ /* 0x000fe200078ec0ff */
[----:B------:R-:W-:Y:S01]  /*15780*/  BSSY B0, `(.L_x_4364) ;  /* 0x000002e000007945 */ /* 0x000fe20003800000 */
[----:B------:R-:W-:Y:S02]  /*15790*/  IMAD.MOV.U32 R13, RZ, RZ, R6 ;  /* 0x000000ffff0d7224 */ /* 0x000fe400078e0006 */
[----:B------:R-:W-:Y:S01]  /*157a0*/  @P2 LOP3.LUT R16, R16, 0x800000, RZ, 0xfc, !PT ;  /* 0x0080000010102812 */ /* 0x000fe200078efcff */
[----:B------:R-:W-:Y:S02]  /*157b0*/  IMAD.MOV.U32 R12, RZ, RZ, RZ ;  /* 0x000000ffff0c7224 */ /* 0x000fe400078e00ff */
[----:B------:R-:W-:Y:S01]  /*157c0*/  IMAD.MOV.U32 R11, RZ, RZ, 0x181f ;  /* 0x0000181fff0b7424 */ /* 0x000fe200078e00ff */
[----:B------:R-:W-:Y:S01]  /*157d0*/  LOP3.LUT R16, R16, 0xffbfffff, RZ, 0xc0, !PT ;  /* 0xffbfffff10107812 */ /* 0x000fe200078ec0ff */
[----:B------:R-:W-:-:S03]  /*157e0*/  IMAD.MOV.U32 R15, RZ, RZ, -0x1 ;  /* 0xffffffffff0f7424 */ /* 0x000fc600078e00ff */
[----:B------:R-:W-:-:S04]  /*157f0*/  @P1 LOP3.LUT R16, R16, 0x400000, RZ, 0xfc, !PT ;  /* 0x0040000010101812 */ /* 0x000fc800078efcff */
[C---:B------:R-:W-:Y:S02]  /*15800*/  LOP3.LUT P1, RZ, R16.reuse, 0x100, RZ, 0xc0, !PT ;  /* 0x0000010010ff7812 */ /* 0x040fe4000782c0ff */
[C---:B------:R-:W-:Y:S02]  /*15810*/  LOP3.LUT P0, RZ, R16.reuse, 0x80, RZ, 0xc0, !PT ;  /* 0x0000008010ff7812 */ /* 0x040fe4000780c0ff */
[C---:B------:R-:W-:Y:S02]  /*15820*/  LOP3.LUT P6, RZ, R16.reuse, 0x40, RZ, 0xc0, !PT ;  /* 0x0000004010ff7812 */ /* 0x040fe400078cc0ff */
[----:B------:R-:W-:-:S07]  /*15830*/  LOP3.LUT R16, R16, 0xffff7fff, RZ, 0xc0, !PT ;  /* 0xffff7fff10107812 */ /* 0x000fce00078ec0ff */
[----:B------:R-:W-:-:S04]  /*15840*/  @!P1 LOP3.LUT R7, R4, 0x40, RZ, 0xc0, !PT ;  /* 0x0000004004079812 */ /* 0x000fc800078ec0ff */
[----:B------:R-:W-:-:S04]  /*15850*/  @!P1 SHF.R.U32.HI R7, RZ, 0x2, R7 ;  /* 0x00000002ff079819 */ /* 0x000fc80000011607 */
[----:B------:R-:W-:Y:S02]  /*15860*/  @!P1 ISETP.NE.U32.AND P2, PT, R7, RZ, PT ;  /* 0x000000ff0700920c */ /* 0x000fe40003f45070 */
[----:B------:R-:W-:-:S04]  /*15870*/  @!P1 LOP3.LUT R7, R5, 0x80, RZ, 0xc0, !PT ;  /* 0x0000008005079812 */ /* 0x000fc800078ec0ff */
[----:B------:R-:W-:-:S04]  /*15880*/  @!P1 SHF.R.U32.HI R7, RZ, 0x3, R7 ;  /* 0x00000003ff079819 */ /* 0x000fc80000011607 */
[----:B------:R-:W-:Y:S02]  /*15890*/  @!P1 ISETP.NE.U32.AND P1, PT, R7, RZ, PT ;  /* 0x000000ff0700920c */ /* 0x000fe40003f25070 */
[----:B------:R-:W-:Y:S02]  /*158a0*/  @!P0 LOP3.LUT R7, R4, 0x40, RZ, 0xc0, !PT ;  /* 0x0000004004078812 */ /* 0x000fe400078ec0ff */
[----:B------:R-:W-:Y:S02]  /*158b0*/  @P2 LOP3.LUT R16, R16, 0x8000, RZ, 0xfc, !PT ;  /* 0x0000800010102812 */ /* 0x000fe400078efcff */
[----:B------:R-:W-:Y:S02]  /*158c0*/  @!P0 SHF.R.U32.HI R7, RZ, 0x2, R7 ;  /* 0x00000002ff078819 */ /* 0x000fe40000011607 */
[C---:B------:R-:W-:Y:S02]  /*158d0*/  LOP3.LUT P2, RZ, R16.reuse, 0x800000, RZ, 0xc0, !PT ;  /* 0x0080000010ff7812 */ /* 0x040fe4000784c0ff */
[----:B------:R-:W-:-:S04]  /*158e0*/  LOP3.LUT R16, R16, 0xffffbfff, RZ, 0xc0, !PT ;  /* 0xffffbfff10107812 */ /* 0x000fc800078ec0ff */
[----:B------:R-:W-:Y:S02]  /*158f0*/  @P1 LOP3.LUT R16, R16, 0x4000, RZ, 0xfc, !PT ;  /* 0x0000400010101812 */ /* 0x000fe400078efcff */
[----:B------:R-:W-:Y:S02]  /*15900*/  @!P0 ISETP.NE.U32.AND P1, PT, R7, RZ, PT ;  /* 0x000000ff0700820c */ /* 0x000fe40003f25070 */
[----:B------:R-:W-:Y:S02]  /*15910*/  @!P0 LOP3.LUT R7, R5, 0x80, RZ, 0xc0, !PT ;  /* 0x0000008005078812 */ /* 0x000fe400078ec0ff */
[----:B------:R-:W-:Y:S02]  /*15920*/  LOP3.LUT R16, R16, 0xfffbffff, RZ, 0xc0, !PT ;  /* 0xfffbffff10107812 */ /* 0x000fe400078ec0ff */
        /* <DEDUP_REMOVED lines=11> */
[----:B------:R-:W-:-:S07]  /*159e0*/  @!P6 SHF.R.U32.HI R7, RZ, 0x3, R7 ;  /* 0x00000003ff07e819 */ /* 0x000fce0000011607 */
[----:B------:R-:W-:Y:S02]  /*159f0*/  @P0 LOP3.LUT R16, R16, 0x100000, RZ, 0xfc, !PT ;  /* 0x0010000010100812 */ /* 0x000fe400078efcff */
[----:B------:R-:W-:Y:S02]  /*15a00*/  @!P6 ISETP.NE.U32.AND P0, PT, R7, RZ, PT ;  /* 0x000000ff0700e20c */ /* 0x000fe40003f05070 */
[----:B------:R-:W-:-:S11]  /*15a10*/  LOP3.LUT R16, R16, 0xfff7ffff, RZ, 0xc0, !PT ;  /* 0xfff7ffff10107812 */ /* 0x000fd600078ec0ff */
[----:B------:R-:W-:-:S07]  /*15a20*/  @P0 LOP3.LUT R16, R16, 0x80000, RZ, 0xfc, !PT ;  /* 0x0008000010100812 */ /* 0x000fce00078efcff */
[----:B------:R-:W-:Y:S05]  /*15a30*/  WARPSYNC.COLLECTIVE R15, `(.L_x_4365) ;  /* 0x000000000f087348 */ /* 0x000fea0003c00000 */
[----:B------:R0:W1:Y:S02]  /*15a40*/  SHFL.IDX P6, R14, R13, R12, R11 ;  /* 0x0000000c0d0e7389 */ /* 0x00006400000c000b */
[----:B01----:R-:W-:Y:S01]  /*15a50*/  ENDCOLLECTIVE ;  /* 0x000000000000791b */ /* 0x003fe20003800000 */
.L_x_4365:
[----:B------:R-:W-:Y:S05]  /*15a60*/  BSYNC B0 ;  /* 0x0000000000007941 */ /* 0x000fea0003800000 */
.L_x_4364:
[----:B------:R-:W-:Y:S01]  /*15a70*/  IMAD.MOV.U32 R13, RZ, RZ, R0 ;  /* 0x000000ffff0d7224 */ /* 0x000fe200078e0000 */
[----:B------:R-:W-:Y:S01]  /*15a80*/  LOP3.LUT R16, R16, 0xbfffffff, RZ, 0xc0, !PT ;  /* 0xbfffffff10107812 */ /* 0x000fe200078ec0ff */
[----:B------:R-:W-:Y:S02]  /*15a90*/  IMAD.MOV.U32 R12, RZ, RZ, RZ ;  /* 0x000000ffff0c7224 */ /* 0x000fe400078e00ff */
[----:B------:R-:W-:Y:S01]  /*15aa0*/  IMAD.MOV.U32 R11, RZ, RZ, 0x181f ;  /* 0x0000181fff0b7424 */ /* 0x000fe200078e00ff */
[----:B------:R-:W-:Y:S01]  /*15ab0*/  @P2 LOP3.LUT R16, R16, 0x40000000, RZ, 0xfc, !PT ;  /* 0x4000000010102812 */ /* 0x000fe200078efcff */
[----:B------:R-:W-:Y:S02]  /*15ac0*/  IMAD.MOV.U32 R15, RZ, RZ, -0x1 ;  /* 0xffffffffff0f7424 */ /* 0x000fe400078e00ff */
[----:B------:R-:W-:Y:S01]  /*15ad0*/  IMAD.MOV.U32 R2, RZ, RZ, R14 ;  /* 0x000000ffff027224 */ /* 0x000fe200078e000e */
[----:B------:R-:W-:-:S13]  /*15ae0*/  LOP3.LUT P2, RZ, R16, 0x100, RZ, 0xc0, !PT ;  /* 0x0000010010ff7812 */ /* 0x000fda000784c0ff */
[----:B------:R-:W-:Y:S05]  /*15af0*/  WARPSYNC.COLLECTIVE R15, `(.L_x_4366) ;  /* 0x000000000f087348 */ /* 0x000fea0003c00000 */
[----:B------:R0:W1:Y:S02]  /*15b00*/  SHFL.IDX P6, R14, R13, R12, R11 ;  /* 0x0000000c0d0e7389 */ /* 0x00006400000c000b */
[----:B01----:R-:W-:Y:S01]  /*15b10*/  ENDCOLLECTIVE ;  /* 0x000000000000791b */ /* 0x003fe20003800000 */
.L_x_4366:
[----:B------:R-:W-:-:S04]  /*15b20*/  LOP3.LUT R16, R16, 0xdfffffff, RZ, 0xc0, !PT ;  /* 0xdfffffff10107812 */ /* 0x000fc800078ec0ff */
[----:B------:R-:W-:-:S04]  /*15b30*/  @P1 LOP3.LUT R16, R16, 0x20000000, RZ, 0xfc, !PT ;  /* 0x2000000010101812 */ /* 0x000fc800078efcff */
[C---:B------:R-:W-:Y:S01]  /*15b40*/  LOP3.LUT P1, RZ, R16.reuse, 0x800, RZ, 0xc0, !PT ;  /* 0x0000080010ff7812 */ /* 0x040fe2000782c0ff */
[----:B------:R-:W-:Y:S02]  /*15b50*/  IMAD.MOV.U32 R13, RZ, RZ, R6 ;  /* 0x000000ffff0d7224 */ /* 0x000fe400078e0006 */
[----:B------:R-:W-:Y:S01]  /*15b60*/  IMAD.MOV.U32 R12, RZ, RZ, 0x1 ;  /* 0x00000001ff0c7424 */ /* 0x000fe200078e00ff */
[C---:B------:R-:W-:Y:S01]  /*15b70*/  LOP3.LUT P6, RZ, R16.reuse, 0x4000, RZ, 0xc0, !PT ;  /* 0x0000400010ff7812 */ /* 0x040fe200078cc0ff */
[----:B------:R-:W-:Y:S01]  /*15b80*/  IMAD.MOV.U32 R3, RZ, RZ, R14 ;  /* 0x000000ffff037224 */ /* 0x000fe200078e000e */
[----:B------:R-:W-:-:S04]  /*15b90*/  LOP3.LUT R16, R16, 0xefffffff, RZ, 0xc0, !PT ;  /* 0xefffffff10107812 */ /* 0x000fc800078ec0ff */
[----:B------:R-:W-:-:S05]  /*15ba0*/  @!P2 LEA R3, P0, R8, R3, 0x1 ;  /* 0x000000030803a211 */ /* 0x000fca00078008ff */
[----:B------:R-:W-:Y:S02]  /*15bb0*/  @!P2 IMAD.X R2, RZ, RZ, R2, P0 ;  /* 0x000000ffff02a224 */ /* 0x000fe400000e0602 */
[----:B------:R-:W-:-:S04]  /*15bc0*/  @P6 LOP3.LUT R16, R16, 0x10000000, RZ, 0xfc, !PT ;  /* 0x1000000010106812 */ /* 0x000fc800078efcff */
[C---:B------:R-:W-:Y:S02]  /*15bd0*/  LOP3.LUT P0, RZ, R16.reuse, 0x100, RZ, 0xc0, !PT ;  /* 0x0000010010ff7812 */ /* 0x040fe4000780c0ff */
[C---:B------:R-:W-:Y:S02]  /*15be0*/  LOP3.LUT P6, RZ, R16.reuse, 0x8000, RZ, 0xc0, !PT ;  /* 0x0000800010ff7812 */ /* 0x040fe400078cc0ff */
[----:B------:R-:W-:-:S09]  /*15bf0*/  LOP3.LUT P2, RZ, R16, 0x40000000, RZ, 0xc0, !PT ;  /* 0x4000000010ff7812 */ /* 0x000fd2000784c0ff */
[----:B------:R-:W-:-:S04]  /*15c00*/  @!P0 LOP3.LUT R3, R3, R2, RZ, 0x3c, !PT ;  /* 0x0000000203038212 */ /* 0x000fc800078e3cff */
[----:B------:R-:W-:-:S04]  /*15c10*/  @!P0 LOP3.LUT R2, R3, R2, RZ, 0x3c, !PT ;  /* 0x0000000203028212 */ /* 0x000fc800078e3cff */
[----:B------:R-:W-:-:S05]  /*15c20*/  @!P0 LOP3.LUT R3, R3, R2, RZ, 0x3c, !PT ;  /* 0x0000000203038212 */ /* 0x000fca00078e3cff */
[----:B------:R-:W-:Y:S01]  /*15c30*/  @!PT LDS RZ, [RZ] ;  /* 0x00000000fffff984 */ /* 0x000fe20000000800 */
[----:B------:R-:W-:Y:S01]  /*15c40*/  @!PT LDS RZ, [RZ] ;  /* 0x00000000fffff984 */ /* 0x000fe20000000800 */
[----:B------:R-:W-:Y:S01]  /*15c50*/  @!PT LDS RZ, [RZ] ;  /* 0x00000000fffff984 */ /* 0x000fe20000000800 */
[----:B------:R0:W-:Y:S01]  /*15c60*/  @!P0 LDGSTS.E.BYPASS.LTC128B.128 [R19+0x26400], desc[UR44][R2.64], !P1 ;  /* 0x2640000002138fae */ /* 0x0001e2000c901d6c */
[C---:B------:R-:W-:Y:S02]  /*15c70*/  LOP3.LUT P1, RZ, R16.reuse, 0x20000000, RZ, 0xc0, !PT ;  /* 0x2000000010ff7812 */ /* 0x040fe4000782c0ff */
[----:B------:R-:W-:Y:S01]  /*15c80*/  LOP3.LUT R16, R16, 0xfbffffff, RZ, 0xc0, !PT ;  /* 0xfbffffff10107812 */ /* 0x000fe200078ec0ff */
[----:B------:R0:W-:Y:S03]  /*15c90*/  @!P0 LDGSTS.E.BYPASS.LTC128B.128 [R19+0x28400], desc[UR44][R2.64+0x80], !P5 ;  /* 0x2840008002138fae */ /* 0x0001e6000e901d6c */
[----:B------:R-:W-:Y:S01]  /*15ca0*/  @P5 LOP3.LUT R16, R16, 0x4000000, RZ, 0xfc, !PT ;  /* 0x0400000010105812 */ /* 0x000fe200078efcff */
[----:B------:R0:W-:Y:S03]  /*15cb0*/  @!P0 LDGSTS.E.BYPASS.LTC128B.128 [R19+0x2a400], desc[UR44][R2.64+0x100], !P4 ;  /* 0x2a40010002138fae */ /* 0x0001e6000e101d6c */
[C---:B------:R-:W-:Y:S01]  /*15cc0*/  LOP3.LUT P5, RZ, R16.reuse, 0x800, RZ, 0xc0, !PT ;  /* 0x0000080010ff7812 */ /* 0x040fe200078ac0ff */
[----:B------:R0:W-:Y:S01]  /*15cd0*/  @!P0 LDGSTS.E.BYPASS.LTC128B.128 [R19+0x2c400], desc[UR44][R2.64+0x180], !P3 ;  /* 0x2c40018002138fae */ /* 0x0001e2000d901d6c */
[----:B------:R-:W-:-:S03]  /*15ce0*/  LOP3.LUT R16, R16, 0xf7ffffff, RZ, 0xc0, !PT ;  /* 0xf7ffffff10107812 */ /* 0x000fc600078ec0ff */
[----:B------:R0:W-:Y:S04]  /*15cf0*/  @!P0 LDGSTS.E.BYPASS.LTC128B.128 [R19+0x2e400], desc[UR44][R2.64+0x200], !P2 ;  /* 0x2e40020002138fae */ /* 0x0001e8000d101d6c */
[----:B------:R0:W-:Y:S04]  /*15d00*/  @!P0 LDGSTS.E.BYPASS.LTC128B.128 [R19+0x30400], desc[UR44][R2.64+0x280], !P1 ;  /* 0x3040028002138fae */ /* 0x0001e8000c901d6c */
[----:B------:R-:W-:Y:S01]  /*15d10*/  @P5 LOP3.LUT R16, R16, 0x8000000, RZ, 0xfc, !PT ;  /* 0x0800000010105812 */ /* 0x000fe200078efcff */
[----:B------:R0:W-:Y:S03]  /*15d20*/  @!P0 LDGSTS.E.BYPASS.LTC128B.128 [R19+0x32400], desc[UR44][R2.64+0x300], P6 ;  /* 0x3240030002138fae */ /* 0x0001e6000b101d6c */
[----:B------:R-:W-:-:S02]  /*15d30*/  LOP3.LUT P6, RZ, R16, 0x10000000, RZ, 0xc0, !PT ;  /* 0x1000000010ff7812 */ /* 0x000fc400078cc0ff */
[----:B------:R-:W-:-:S11]  /*15d40*/  LOP3.LUT P5, RZ, R16, 0x80, RZ, 0xc0, !PT ;  /* 0x0000008010ff7812 */ /* 0x000fd600078ac0ff */
[----:B------:R0:W-:Y:S02]  /*15d50*/  @!P0 LDGSTS.E.BYPASS.LTC128B.128 [R19+0x34400], desc[UR44][R2.64+0x380], P6 ;  /* 0x3440038002138fae */ /* 0x0001e4000b101d6c */
[----:B0-----:R-:W-:Y:S05]  /*15d60*/  WARPSYNC.COLLECTIVE R15, `(.L_x_4367) ;  /* 0x000000000f087348 */ /* 0x001fea0003c00000 */
[----:B------:R1:W2:Y:S02]  /*15d70*/  SHFL.IDX P6, R14, R13, R12, R11 ;  /* 0x0000000c0d0e7389 */ /* 0x0002a400000c000b */
[----:B012---:R-:W-:Y:S01]  /*15d80*/  ENDCOLLECTIVE ;  /* 0x000000000000791b */ /* 0x007fe20003800000 */
.L_x_4367:
[----:B------:R-:W-:Y:S02]  /*15d90*/  IMAD.MOV.U32 R13, RZ, RZ, R0 ;  /* 0x000000ffff0d7224 */ /* 0x000fe400078e0000 */
[----:B------:R-:W-:-:S07]  /*15da0*/  IMAD.MOV.U32 R7, RZ, RZ, R14 ;  /* 0x000000ffff077224 */ /* 0x000fce00078e000e */
[----:B------:R-:W-:Y:S05]  /*15db0*/  WARPSYNC.COLLECTIVE R15, `(.L_x_4368) ;  /* 0x000000000f087348 */ /* 0x000fea0003c00000 */
[----:B------:R0:W1:Y:S02]  /*15dc0*/  SHFL.IDX P6, R14, R13, R12, R11 ;  /* 0x0000000c0d0e7389 */ /* 0x00006400000c000b */
[----:B01----:R-:W-:Y:S01]  /*15dd0*/  ENDCOLLECTIVE ;  /* 0x000000000000791b */ /* 0x003fe20003800000 */
.L_x_4368:
        /* <DEDUP_REMOVED lines=10> */
[----:B------:R-:W-:-:S11]  /*15e80*/  LOP3.LUT P6, RZ, R16, 0x40000, RZ, 0xc0, !PT ;  /* 0x0004000010ff7812 */ /* 0x000fd600078cc0ff */
[----:B------:R-:W-:Y:S01]  /*15e90*/  @!PT LDS RZ, [RZ] ;  /* 0x00000000fffff984 */ /* 0x000fe20000000800 */
[----:B------:R-:W-:Y:S01]  /*15ea0*/  @!PT LDS RZ, [RZ] ;  /* 0x00000000fffff984 */ /* 0x000fe20000000800 */
[----:B------:R-:W-:Y:S01]  /*15eb0*/  @!PT LDS RZ, [RZ] ;  /* 0x00000000fffff984 */ /* 0x000fe20000000800 */
[----:B------:R0:W-:Y:S01]  /*15ec0*/  @!P0 LDGSTS.E.BYPASS.LTC128B.128 [R19+0x26c00], desc[UR44][R2.64], !P5 ;  /* 0x26c0000002138fae */ /* 0x0001e2000e901d6c */
[C---:B------:R-:W-:Y:S02]  /*15ed0*/  LOP3.LUT P5, RZ, R16.reuse, 0x4000000, RZ, 0xc0, !PT ;  /* 0x0400000010ff7812 */ /* 0x040fe400078ac0ff */
[----:B------:R-:W-:-:S11]  /*15ee0*/  LOP3.LUT R16, R16, 0xff7fffff, RZ, 0xc0, !PT ;  /* 0xff7fffff10107812 */ /* 0x000fd600078ec0ff */
        /* <DEDUP_REMOVED lines=8> */
[----:B------:R0:W-:Y:S03]  /*15f70*/  @!P0 LDGSTS.E.BYPASS.LTC128B.128 [R19+0x30c00], desc[UR44][R2.64+0x280], !P1 ;  /* 0x30c0028002138fae */ /* 0x0001e6000c901d6c */
[C---:B------:R-:W-:Y:S01]  /*15f80*/  LOP3.LUT P5, RZ, R16.reuse, 0x40, RZ, 0xc0, !PT ;  /* 0x0000004010ff7812 */ /* 0x040fe200078ac0ff */
[----:B------:R0:W-:Y:S01]  /*15f90*/  @!P0 LDGSTS.E.BYPASS.LTC128B.128 [R19+0x32c00], desc[UR44][R2.64+0x300], P6 ;  /* 0x32c0030002138fae */ /* 0x0001e2000b101d6c */
[----:B------:R-:W-:-:S13]  /*15fa0*/  LOP3.LUT P6, RZ, R16, 0x2000000, RZ, 0xc0, !PT ;  /* 0x0200000010ff7812 */ /* 0x000fda00078cc0ff */
[----:B------:R0:W-:Y:S02]  /*15fb0*/  @!P0 LDGSTS.E.BYPASS.LTC128B.128 [R19+0x34c00], desc[UR44][R2.64+0x380], P6 ;  /* 0x34c0038002138fae */ /* 0x0001e4000b101d6c */
[----:B0-----:R-:W-:Y:S05]  /*15fc0*/  WARPSYNC.COLLECTIVE R15, `(.L_x_4369) ;  /* 0x000000000f087348 */ /* 0x001fea0003c00000 */
[----:B------:R1:W2:Y:S02]  /*15fd0*/  SHFL.IDX P6, R14, R13, R12, R11 ;  /* 0x0000000c0d0e7389 */ /* 0x0002a400000c000b */
[----:B012---:R-:W-:Y:S01]  /*15fe0*/  ENDCOLLECTIVE ;  /* 0x000000000000791b */ /* 0x007fe20003800000 */
.L_x_4369:
[----:B------:R-:W-:Y:S02]  /*15ff0*/  IMAD.MOV.U32 R13, RZ, RZ, R0 ;  /* 0x000000ffff0d7224 */ /* 0x000fe400078e0000 */
[----:B------:R-:W-:-:S07]  /*16000*/  IMAD.MOV.U32 R7, RZ, RZ, R14 ;  /* 0x000000ffff077224 */ /* 0x000fce00078e000e */
[----:B------:R-:W-:Y:S05]  /*16010*/  WARPSYNC.COLLECTIVE R15, `(.L_x_4370) ;  /* 0x000000000f087348 */ /* 0x000fea0003c00000 */
[----:B------:R0:W1:Y:S02]  /*16020*/  SHFL.IDX P6, R14, R13, R12, R11 ;  /* 0x0000000c0d0e7389 */ /* 0x00006400000c000b */
[----:B01----:R-:W-:Y:S01]  /*16030*/  ENDCOLLECTIVE ;  /* 0x000000000000791b */ /* 0x003fe20003800000 */
.L_x_4370:
        /* <DEDUP_REMOVED lines=15> */
[----:B------:R-:W-:-:S13]  /*16130*/  LOP3.LUT P5, RZ, R16, 0x800000, RZ, 0xc0, !PT ;  /* 0x0080000010ff7812 */ /* 0x000fda00078ac0ff */
[----:B------:R0:W-:Y:S04]  /*16140*/  @!P0 LDGSTS.E.BYPASS.LTC128B.128 [R19+0x29400], desc[UR44][R2.64+0x80], !P5 ;  /* 0x2940008002138fae */ /* 0x0001e8000e901d6c */
[----:B------:R0:W-:Y:S04]  /*16150*/  @!P0 LDGSTS.E.BYPASS.LTC128B.128 [R19+0x2b400], desc[UR44][R2.64+0x100], !P4 ;  /* 0x2b40010002138fae */ /* 0x0001e8000e101d6c */
[----:B------:R0:W-:Y:S04]  /*16160*/  @!P0 LDGSTS.E.BYPASS.LTC128B.128 [R19+0x2d400], desc[UR44][R2.64+0x180], !P3 ;  /* 0x2d40018002138fae */ /* 0x0001e8000d901d6c */
[----:B------:R0:W-:Y:S04]  /*16170*/  @!P0 LDGSTS.E.BYPASS.LTC128B.128 [R19+0x2f400], desc[UR44][R2.64+0x200], !P2 ;  /* 0x2f40020002138fae */ /* 0x0001e8000d101d6c */
[----:B------:R0:W-:Y:S04]  /*16180*/  @!P0 LDGSTS.E.BYPASS.LTC128B.128 [R19+0x31400], desc[UR44][R2.64+0x280], !P1 ;  /* 0x3140028002138fae */ /* 0x0001e8000c901d6c */
[----:B------:R0:W-:Y:S01]  /*16190*/  @!P0 LDGSTS.E.BYPASS.LTC128B.128 [R19+0x33400], desc[UR44][R2.64+0x300], P6 ;  /* 0x3340030002138fae */ /* 0x0001e2000b101d6c */
[----:B------:R-:W-:-:S13]  /*161a0*/  LOP3.LUT P6, RZ, R16, 0x400000, RZ, 0xc0, !PT ;  /* 0x0040000010ff7812 */ /* 0x000fda00078cc0ff */
[----:B------:R0:W-:Y:S02]  /*161b0*/  @!P0 LDGSTS.E.BYPASS.LTC128B.128 [R19+0x35400], desc[UR44][R2.64+0x380], P6 ;  /* 0x3540038002138fae */ /* 0x0001e4000b101d6c */
[----:B0-----:R-:W-:Y:S05]  /*161c0*/  WARPSYNC.COLLECTIVE R15, `(.L_x_4371) ;  /* 0x000000000f087348 */ /* 0x001fea0003c00000 */
[----:B------:R1:W2:Y:S02]  /*161d0*/  SHFL.IDX P6, R14, R13, R12, R11 ;  /* 0x0000000c0d0e7389 */ /* 0x0002a400000c000b */
[----:B012---:R-:W-:Y:S01]  /*161e0*/  ENDCOLLECTIVE ;  /* 0x000000000000791b */ /* 0x007fe20003800000 */
.L_x_4371:
[----:B------:R-:W-:Y:S02]  /*161f0*/  IMAD.MOV.U32 R13, RZ, RZ, R0 ;  /* 0x000000ffff0d7224 */ /* 0x000fe400078e0000 */
[----:B------:R-:W-:-:S07]  /*16200*/  IMAD.MOV.U32 R6, RZ, RZ, R14 ;  /* 0x000000ffff067224 */ /* 0x000fce00078e000e */
[----:B------:R-:W-:Y:S05]  /*16210*/  WARPSYNC.COLLECTIVE R15, `(.L_x_4372) ;  /* 0x000000000f087348 */ /* 0x000fea0003c00000 */
[----:B------:R0:W1:Y:S02]  /*16220*/  SHFL.IDX P6, R14, R13, R12, R11 ;  /* 0x0000000c0d0e7389 */ /* 0x00006400000c000b */
[----:B01----:R-:W-:Y:S01]  /*16230*/  ENDCOLLECTIVE ;  /* 0x000000000000791b */ /* 0x003fe20003800000 */
.L_x_4372:
[----:B------:R-:W-:Y:S01]  /*16240*/  IMAD.MOV.U32 R0, RZ, RZ, R14 ;  /* 0x000000ffff007224 */ /* 0x000fe200078e000e */
[----:B------:R-:W-:Y:S06]  /*16250*/  BRA `(.L_x_4373) ;  /* 0xffffffb800607947 */ /* 0x000fec000383ffff */
.L_x_4290:
[----:B0-----:R0:W1:Y:S02]  /*16260*/  SYNCS.PHASECHK.TRANS64.TRYWAIT P0, [R17+URZ+0x38820], R0 ;  /* 0x03882000110075a7 */ /* 0x001064000800017f */
[----:B-1----:R-:W-:Y:S05]  /*16270*/  @!P0 NANOSLEEP.SYNCS 0x989680 ;  /* 0x009896800000895d */ /* 0x002fea0003900000 */
[----:B------:R-:W1:Y:S02]  /*16280*/  @!P0 SYNCS.PHASECHK.TRANS64 P0, [R17+URZ+0x38820], R0 ;  /* 0x03882000110085a7 */ /* 0x000e64000800007f */
[----:B-1----:R-:W-:Y:S05]  /*16290*/  @!P0 BRA `(.L_x_4290) ;  /* 0xfffffffc00f08947 */ /* 0x002fea000383ffff */
[----:B------:R-:W-:Y:S05]  /*162a0*/  BRA `(.L_x_4374) ;  /* 0xffffffb800fc7947 */ /* 0x000fea000383ffff */
.L_x_4293:
[----:B0-----:R0:W1:Y:S02]  /*162b0*/  SYNCS.PHASECHK.TRANS64.TRYWAIT P0, [R22+URZ+0x38860], R0 ;  /* 0x03886000160075a7 */ /* 0x001064000800017f */
[----:B-1----:R-:W-:Y:S05]  /*162c0*/  @!P0 NANOSLEEP.SYNCS 0x989680 ;  /* 0x009896800000895d */ /* 0x002fea0003900000 */
[----:B------:R-:W1:Y:S02]  /*162d0*/  @!P0 SYNCS.PHASECHK.TRANS64 P0, [R22+URZ+0x38860], R0 ;  /* 0x03886000160085a7 */ /* 0x000e64000800007f */
[----:B-1----:R-:W-:Y:S05]  /*162e0*/  @!P0 BRA `(.L_x_4293) ;  /* 0xfffffffc00f08947 */ /* 0x002fea000383ffff */
[----:B------:R-:W-:Y:S05]  /*162f0*/  BRA `(.L_x_4375) ;  /* 0xffffffbc000c7947 */ /* 0x000fea000383ffff */
.L_x_4294:
        /* <DEDUP_REMOVED lines=8> */
.L_x_4377:
[----:B------:R-:W-:Y:S05]  /*16380*/  BSYNC B0 ;  /* 0x0000000000007941 */ /* 0x000fea0003800000 */
.L_x_4376:
[----:B------:R-:W0:Y:S01]  /*16390*/  S2R R7, SR_TID.X ;  /* 0x0000000000077919 */ /* 0x000e220000002100 */
[----:B------:R-:W-:Y:S01]  /*163a0*/  IMAD.MOV.U32 R13, RZ, RZ, R4 ;  /* 0x000000ffff0d7224 */ /* 0x000fe200078e0004 */
[C---:B------:R-:W-:Y:S01]  /*163b0*/  LOP3.LUT P5, RZ, R30.reuse, 0x2, RZ, 0xc0, !PT ;  /* 0x000000021eff7812 */ /* 0x040fe200078ac0ff */
[----:B------:R-:W-:Y:S01]  /*163c0*/  IMAD.MOV.U32 R12, RZ, RZ, RZ ;  /* 0x000000ffff0c7224 */ /* 0x000fe200078e00ff */
[C---:B------:R-:W-:Y:S01]  /*163d0*/  LOP3.LUT P4, RZ, R30.reuse, 0x4, RZ, 0xc0, !PT ;  /* 0x000000041eff7812 */ /* 0x040fe2000788c0ff */
[----:B------:R-:W-:Y:S01]  /*163e0*/  IMAD.MOV.U32 R11, RZ, RZ, 0x181f ;  /* 0x0000181fff0b7424 */ /* 0x000fe200078e00ff */
[C---:B------:R-:W-:Y:S01]  /*163f0*/  LOP3.LUT P3, RZ, R30.reuse, 0x8, RZ, 0xc0, !PT ;  /* 0x000000081eff7812 */ /* 0x040fe2000786c0ff */
[----:B------:R-:W-:Y:S01]  /*16400*/  IMAD.MOV.U32 R15, RZ, RZ, -0x1 ;  /* 0xffffffffff0f7424 */ /* 0x000fe200078e00ff */
[----:B------:R-:W-:Y:S01]  /*16410*/  LOP3.LUT P2, RZ, R30, 0x10, RZ, 0xc0, !PT ;  /* 0x000000101eff7812 */ /* 0x000fe2000784c0ff */
[----:B------:R-:W-:Y:S01]  /*16420*/  IMAD.MOV.U32 R3, RZ, RZ, R14 ;  /* 0x000000ffff037224 */ /* 0x000fe200078e000e */
[----:B------:R-:W-:Y:S01]  /*16430*/  LOP3.LUT R16, R16, 0xffffffbf, RZ, 0xc0, !PT ;  /* 0xffffffbf10107812 */ /* 0x000fe200078ec0ff */
[----:B------:R-:W-:-:S10]  /*16440*/  IMAD R5, R5, 0x2, R17 ;  /* 0x0000000205057824 */ /* 0x000fd400078e0211 */
[----:B0-----:R-:W-:Y:S05]  /*16450*/  WARPSYNC.COLLECTIVE R15, `(.L_x_4378) ;  /* 0x000000000f087348 */ /* 0x001fea0003c00000 */
[----:B------:R1:W2:Y:S02]  /*16460*/  SHFL.IDX P6, R14, R13, R12, R11 ;  /* 0x0000000c0d0e7389 */ /* 0x0002a400000c000b */
[----:B012---:R-:W-:Y:S01]  /*16470*/  ENDCOLLECTIVE ;  /* 0x000000000000791b */ /* 0x007fe20003800000 */
.L_x_4378:
        /* <DEDUP_REMOVED lines=8> */
[----:B------:R-:W-:Y:S02]  /*16500*/  ISETP.NE.U32.AND P1, PT, R7, 0x1, PT ;  /* 0x000000010700780c */ /* 0x000fe40003f25070 */
[----:B------:R-:W-:Y:S01]  /*16510*/  PRMT R7, R30, 0x8880, RZ ;  /* 0x000088801e077816 */ /* 0x000fe200000000ff */
        /* <DEDUP_REMOVED lines=8> */
[----:B------:R-:W-:Y:S02]  /*165a0*/  ISETP.LT.OR P0, PT, R29, 0x1, !P5 ;  /* 0x000000011d00780c */ /* 0x000fe40006f01670 */
[----:B------:R-:W-:-:S11]  /*165b0*/  LOP3.LUT R16, R16, 0xffffff7f, RZ, 0xc0, !PT ;  /* 0xffffff7f10107812 */ /* 0x000fd600078ec0ff */
        /* <DEDUP_REMOVED lines=12> */
[----:B------:R-:W-:-:S13]  /*16680*/  ISETP.GT.AND P6, PT, R7, -0x1, PT ;  /* 0xffffffff0700780c */ /* 0x000fda0003fc4270 */
[----:B------:R-:W-:Y:S02]  /*16690*/  @P6 LOP3.LUT R16, R16, 0x80, RZ, 0xfc, !PT ;  /* 0x0000008010106812 */ /* 0x000fe400078efcff */
[----:B------:R-:W-:-:S13]  /*166a0*/  ISETP.LT.OR P6, PT, R29, 0x1, P6 ;  /* 0x000000011d00780c */ /* 0x000fda00037c1670 */
[----:B------:R0:W-:Y:S02]  /*166b0*/  LDGSTS.E.BYPASS.LTC128B.128 [R5+0xe400], desc[UR44][R2.64+0x380], !P6 ;  /* 0x0e40038002057fae */ /* 0x0001e4000f101d6c */
[----:B0-----:R-:W-:Y:S05]  /*166c0*/  WARPSYNC.COLLECTIVE R15, `(.L_x_4379) ;  /* 0x000000000f087348 */ /* 0x001fea0003c00000 */
[----:B------:R1:W2:Y:S02]  /*166d0*/  SHFL.IDX P6, R14, R13, R12, R11 ;  /* 0x0000000c0d0e7389 */ /* 0x0002a400000c000b */
[----:B012---:R-:W-:Y:S01]  /*166e0*/  ENDCOLLECTIVE ;  /* 0x000000000000791b */ /* 0x007fe20003800000 */
.L_x_4379:
[----:B------:R-:W-:Y:S02]  /*166f0*/  IMAD.MOV.U32 R13, RZ, RZ, R4 ;  /* 0x000000ffff0d7224 */ /* 0x000fe400078e0004 */
[----:B------:R-:W-:-:S07]  /*16700*/  IMAD.MOV.U32 R3, RZ, RZ, R14 ;  /* 0x000000ffff037224 */ /* 0x000fce00078e000e */
[----:B------:R-:W-:Y:S05]  /*16710*/  WARPSYNC.COLLECTIVE R15, `(.L_x_4380) ;  /* 0x000000000f087348 */ /* 0x000fea0003c00000 */
[----:B------:R0:W1:Y:S02]  /*16720*/  SHFL.IDX P6, R14, R13, R12, R11 ;  /* 0x0000000c0d0e7389 */ /* 0x00006400000c000b */
[----:B01----:R-:W-:Y:S01]  /*16730*/  ENDCOLLECTIVE ;  /* 0x000000000000791b */ /* 0x003fe20003800000 */
.L_x_4380:
        /* <DEDUP_REMOVED lines=29> */
.L_x_4381:
[----:B------:R-:W-:Y:S02]  /*16910*/  IMAD.MOV.U32 R13, RZ, RZ, R4 ;  /* 0x000000ffff0d7224 */ /* 0x000fe400078e0004 */
[----:B------:R-:W-:-:S07]  /*16920*/  IMAD.MOV.U32 R7, RZ, RZ, R14 ;  /* 0x000000ffff077224 */ /* 0x000fce00078e000e */
[----:B------:R-:W-:Y:S05]  /*16930*/  WARPSYNC.COLLECTIVE R15, `(.L_x_4382) ;  /* 0x000000000f087348 */ /* 0x000fea0003c00000 */
[----:B------:R0:W1:Y:S02]  /*16940*/  SHFL.IDX P6, R14, R13, R12, R11 ;  /* 0x0000000c0d0e7389 */ /* 0x00006400000c000b */
[----:B01----:R-:W-:Y:S01]  /*16950*/  ENDCOLLECTIVE ;  /* 0x000000000000791b */ /* 0x003fe20003800000 */
.L_x_4382:
        /* <DEDUP_REMOVED lines=29> */
.L_x_4383:
[----:B------:R-:W-:Y:S02]  /*16b30*/  IMAD.MOV.U32 R13, RZ, RZ, R4 ;  /* 0x000000ffff0d7224 */ /* 0x000fe400078e0004 */
[----:B------:R-:W-:-:S07]  /*16b40*/  IMAD.MOV.U32 R6, RZ, RZ, R14 ;  /* 0x000000ffff067224 */ /* 0x000fce00078e000e */
[----:B------:R-:W-:Y:S05]  /*16b50*/  WARPSYNC.COLLECTIVE R15, `(.L_x_4384) ;  /* 0x000000000f087348 */ /* 0x000fea0003c00000 */
[----:B------:R0:W1:Y:S02]  /*16b60*/  SHFL.IDX P6, R14, R13, R12, R11 ;  /* 0x0000000c0d0e7389 */ /* 0x00006400000c000b */
[----:B01----:R-:W-:Y:S01]  /*16b70*/  ENDCOLLECTIVE ;  /* 0x000000000000791b */ /* 0x003fe20003800000 */
.L_x_4384:
[----:B------:R-:W-:Y:S01]  /*16b80*/  IMAD.MOV.U32 R2, RZ, RZ, R14 ;  /* 0x000000ffff027224 */ /* 0x000fe200078e000e */
[----:B------:R-:W-:Y:S06]  /*16b90*/  BRA `(.L_x_4385) ;  /* 0xffffffb800987947 */ /* 0x000fec000383ffff */
.L_x_4301:
[----:B0-----:R0:W1:Y:S02]  /*16ba0*/  SYNCS.PHASECHK.TRANS64.TRYWAIT P0, [R6+URZ+0x38840], R20 ;  /* 0x03884014060075a7 */ /* 0x001064000800017f */
[----:B-1----:R-:W-:Y:S05]  /*16bb0*/  @!P0 NANOSLEEP.SYNCS 0x989680 ;  /* 0x009896800000895d */ /* 0x002fea0003900000 */
[----:B------:R-:W1:Y:S02]  /*16bc0*/  @!P0 SYNCS.PHASECHK.TRANS64 P0, [R6+URZ+0x38840], R20 ;  /* 0x03884014060085a7 */ /* 0x000e64000800007f */
[----:B-1----:R-:W-:Y:S05]  /*16bd0*/  @!P0 BRA `(.L_x_4301) ;  /* 0xfffffffc00f08947 */ /* 0x002fea000383ffff */
[----:B------:R-:W-:Y:S05]  /*16be0*/  BRA `(.L_x_4386) ;  /* 0xffffffc0002c7947 */ /* 0x000fea000383ffff */
.L_x_4302:
        /* <DEDUP_REMOVED lines=8> */
.L_x_4388:
[----:B------:R-:W-:Y:S05]  /*16c70*/  BSYNC B1 ;  /* 0x0000000000017941 */ /* 0x000fea0003800000 */
.L_x_4387:
        /* <DEDUP_REMOVED lines=9> */
.L_x_4389:
[----:B------:R-:W-:Y:S02]  /*16d10*/  IMAD.MOV.U32 R13, RZ, RZ, R25 ;  /* 0x000000ffff0d7224 */ /* 0x000fe400078e0019 */
[----:B------:R-:W-:Y:S02]  /*16d20*/  IMAD.MOV.U32 R12, RZ, RZ, 0x1 ;  /* 0x00000001ff0c7424 */ /* 0x000fe400078e00ff */
[----:B------:R-:W-:-:S07]  /*16d30*/  IMAD.MOV.U32 R2, RZ, RZ, R14 ;  /* 0x000000ffff027224 */ /* 0x000fce00078e000e */
[----:B------:R-:W-:Y:S05]  /*16d40*/  WARPSYNC.COLLECTIVE R15, `(.L_x_4390) ;  /* 0x000000000f087348 */ /* 0x000fea0003c00000 */
[----:B------:R0:W1:Y:S02]  /*16d50*/  SHFL.IDX P6, R14, R13, R12, R11 ;  /* 0x0000000c0d0e7389 */ /* 0x00006400000c000b */
[----:B01----:R-:W-:Y:S01]  /*16d60*/  ENDCOLLECTIVE ;  /* 0x000000000000791b */ /* 0x003fe20003800000 */
.L_x_4390:
        /* <DEDUP_REMOVED lines=11> */
.L_x_4391:
[----:B------:R-:W-:Y:S02]  /*16e20*/  IMAD.MOV.U32 R13, RZ, RZ, R25 ;  /* 0x000000ffff0d7224 */ /* 0x000fe400078e0019 */
[----:B------:R-:W-:Y:S02]  /*16e30*/  IMAD.MOV.U32 R12, RZ, RZ, 0x2 ;  /* 0x00000002ff0c7424 */ /* 0x000fe400078e00ff */
[----:B------:R-:W-:-:S07]  /*16e40*/  IMAD.MOV.U32 R2, RZ, RZ, R14 ;  /* 0x000000ffff027224 */ /* 0x000fce00078e000e */
[----:B------:R-:W-:Y:S05]  /*16e50*/  WARPSYNC.COLLECTIVE R15, `(.L_x_4392) ;  /* 0x000000000f087348 */ /* 0x000fea0003c00000 */
[----:B------:R0:W1:Y:S02]  /*16e60*/  SHFL.IDX P6, R14, R13, R12, R11 ;  /* 0x0000000c0d0e7389 */ /* 0x00006400000c000b */
[----:B01----:R-:W-:Y:S01]  /*16e70*/  ENDCOLLECTIVE ;  /* 0x000000000000791b */ /* 0x003fe20003800000 */
.L_x_4392:
        /* <DEDUP_REMOVED lines=11> */
.L_x_4393:
[----:B------:R-:W-:Y:S02]  /*16f30*/  IMAD.MOV.U32 R13, RZ, RZ, R25 ;  /* 0x000000ffff0d7224 */ /* 0x000fe400078e0019 */
[----:B------:R-:W-:Y:S02]  /*16f40*/  IMAD.MOV.U32 R12, RZ, RZ, 0x3 ;  /* 0x00000003ff0c7424 */ /* 0x000fe400078e00ff */
[----:B------:R-:W-:-:S07]  /*16f50*/  IMAD.MOV.U32 R2, RZ, RZ, R14 ;  /* 0x000000ffff027224 */ /* 0x000fce00078e000e */
[----:B------:R-:W-:Y:S05]  /*16f60*/  WARPSYNC.COLLECTIVE R15, `(.L_x_4394) ;  /* 0x000000000f087348 */ /* 0x000fea0003c00000 */
[----:B------:R0:W1:Y:S02]  /*16f70*/  SHFL.IDX P6, R14, R13, R12, R11 ;  /* 0x0000000c0d0e7389 */ /* 0x00006400000c000b */
[----:B01----:R-:W-:Y:S01]  /*16f80*/  ENDCOLLECTIVE ;  /* 0x000000000000791b */ /* 0x003fe20003800000 */
.L_x_4394:
        /* <DEDUP_REMOVED lines=11> */
.L_x_4395:
[----:B------:R-:W-:Y:S01]  /*17040*/  IMAD.MOV.U32 R2, RZ, RZ, R14 ;  /* 0x000000ffff027224 */ /* 0x000fe200078e000e */
[----:B------:R-:W-:Y:S06]  /*17050*/  BRA `(.L_x_4396) ;  /* 0xffffffbc00b47947 */ /* 0x000fec000383ffff */
.L_x_4307:
[----:B---3--:R3:W4:Y:S02]  /*17060*/  SYNCS.PHASECHK.TRANS64.TRYWAIT P0, [R6+URZ+0x38860], R20 ;  /* 0x03886014060075a7 */ /* 0x008724000800017f */
[----:B----4-:R-:W-:Y:S05]  /*17070*/  @!P0 NANOSLEEP.SYNCS 0x989680 ;  /* 0x009896800000895d */ /* 0x010fea0003900000 */
[----:B------:R-:W4:Y:S02]  /*17080*/  @!P0 SYNCS.PHASECHK.TRANS64 P0, [R6+URZ+0x38860], R20 ;  /* 0x03886014060085a7 */ /* 0x000f24000800007f */
[----:B----4-:R-:W-:Y:S05]  /*17090*/  @!P0 BRA `(.L_x_4307) ;  /* 0xfffffffc00f08947 */ /* 0x010fea000383ffff */
[----:B------:R-:W-:Y:S05]  /*170a0*/  BRA `(.L_x_4397) ;  /* 0xffffffc000047947 */ /* 0x000fea000383ffff */
.L_x_4308:
        /* <DEDUP_REMOVED lines=8> */
.L_x_4399:
[----:B------:R-:W-:Y:S05]  /*17130*/  BSYNC B1 ;  /* 0x0000000000017941 */ /* 0x000fea0003800000 */
.L_x_4398:
        /* <DEDUP_REMOVED lines=13> */
.L_x_4400:
        /* <DEDUP_REMOVED lines=17> */
.L_x_4401:
        /* <DEDUP_REMOVED lines=16> */
.L_x_4402:
        /* <DEDUP_REMOVED lines=19> */
.L_x_4403:
        /* <DEDUP_REMOVED lines=14> */
.L_x_4404:
        /* <DEDUP_REMOVED lines=16> */
.L_x_4405:
        /* <DEDUP_REMOVED lines=14> */
.L_x_4406:
[----:B------:R-:W-:Y:S05]  /*17810*/  BRA `(.L_x_4407) ;  /* 0xffffffbc00687947 */ /* 0x000fea000383ffff */
.L_x_4316:
        /* <DEDUP_REMOVED lines=8> */
.L_x_4409:
[----:B------:R-:W-:Y:S05]  /*178a0*/  BSYNC B0 ;  /* 0x0000000000007941 */ /* 0x000fea0003800000 */
.L_x_4408:
        /* <DEDUP_REMOVED lines=9> */
.L_x_4410:
        /* <DEDUP_REMOVED lines=24> */
.L_x_4411:
[----:B------:R-:W-:Y:S01]  /*17ac0*/  IMAD.MOV.U32 R12, RZ, RZ, 0x2 ;  /* 0x00000002ff0c7424 */ /* 0x000fe200078e00ff */
[----:B------:R-:W-:-:S05]  /*17ad0*/  SEL R14, R14, RZ, P1 ;  /* 0x000000ff0e0e7207 */ /* 0x000fca0000800000 */
[----:B------:R-:W-:-:S04]  /*17ae0*/  IMAD.IADD R5, R13, 0x1, R14 ;  /* 0x000000010d057824 */ /* 0x000fc800078e020e */
[----:B------:R-:W-:-:S07]  /*17af0*/  IMAD.MOV.U32 R13, RZ, RZ, R5 ;  /* 0x000000ffff0d7224 */ /* 0x000fce00078e0005 */
[----:B------:R-:W-:Y:S05]  /*17b00*/  WARPSYNC.COLLECTIVE R15, `(.L_x_4412) ;  /* 0x000000000f087348 */ /* 0x000fea0003c00000 */
[----:B------:R0:W1:Y:S02]  /*17b10*/  SHFL.UP P6, R14, R13, R12, R11 ;  /* 0x0400000c0d0e7389 */ /* 0x00006400000c000b */
[----:B01----:R-:W-:Y:S01]  /*17b20*/  ENDCOLLECTIVE ;  /* 0x000000000000791b */ /* 0x003fe20003800000 */
.L_x_4412:
[----:B------:R-:W-:Y:S01]  /*17b30*/  IMAD.MOV.U32 R12, RZ, RZ, 0x4 ;  /* 0x00000004ff0c7424 */ /* 0x000fe200078e00ff */
[----:B------:R-:W-:-:S05]  /*17b40*/  SEL R2, R14, RZ, P2 ;  /* 0x000000ff0e027207 */ /* 0x000fca0001000000 */
[----:B------:R-:W-:-:S04]  /*17b50*/  IMAD.IADD R2, R5, 0x1, R2 ;  /* 0x0000000105027824 */ /* 0x000fc800078e0202 */
[----:B------:R-:W-:-:S07]  /*17b60*/  IMAD.MOV.U32 R13, RZ, RZ, R2 ;  /* 0x000000ffff0d7224 */ /* 0x000fce00078e0002 */
[----:B------:R-:W-:Y:S05]  /*17b70*/  WARPSYNC.COLLECTIVE R15, `(.L_x_4413) ;  /* 0x000000000f087348 */ /* 0x000fea0003c00000 */
[----:B------:R0:W1:Y:S02]  /*17b80*/  SHFL.UP P6, R14, R13, R12, R11 ;  /* 0x0400000c0d0e7389 */ /* 0x00006400000c000b */
[----:B01----:R-:W-:Y:S01]  /*17b90*/  ENDCOLLECTIVE ;  /* 0x000000000000791b */ /* 0x003fe20003800000 */
.L_x_4413:
[----:B------:R-:W-:Y:S01]  /*17ba0*/  IMAD.MOV.U32 R12, RZ, RZ, 0x8 ;  /* 0x00000008ff0c7424 */ /* 0x000fe200078e00ff */
[----:B------:R-:W-:-:S05]  /*17bb0*/  SEL R3, R14, RZ, P3 ;  /* 0x000000ff0e037207 */ /* 0x000fca0001800000 */
[----:B------:R-:W-:-:S04]  /*17bc0*/  IMAD.IADD R3, R2, 0x1, R3 ;  /* 0x0000000102037824 */ /* 0x000fc800078e0203 */
[----:B------:R-:W-:-:S07]  /*17bd0*/  IMAD.MOV.U32 R13, RZ, RZ, R3 ;  /* 0x000000ffff0d7224 */ /* 0x000fce00078e0003 */
[----:B------:R-:W-:Y:S05]  /*17be0*/  WARPSYNC.COLLECTIVE R15, `(.L_x_4414) ;  /* 0x000000000f087348 */ /* 0x000fea0003c00000 */
[----:B------:R0:W1:Y:S02]  /*17bf0*/  SHFL.UP P6, R14, R13, R12, R11 ;  /* 0x0400000c0d0e7389 */ /* 0x00006400000c000b */
[----:B01----:R-:W-:Y:S01]  /*17c00*/  ENDCOLLECTIVE ;  /* 0x000000000000791b */ /* 0x003fe20003800000 */
.L_x_4414:
[----:B------:R-:W-:Y:S01]  /*17c10*/  IMAD.MOV.U32 R12, RZ, RZ, 0x10 ;  /* 0x00000010ff0c7424 */ /* 0x000fe200078e00ff */
[----:B------:R-:W-:-:S05]  /*17c20*/  SEL R14, R14, RZ, P4 ;  /* 0x000000ff0e0e7207 */ /* 0x000fca0002000000 */
[----:B------:R-:W-:-:S04]  /*17c30*/  IMAD.IADD R5, R3, 0x1, R14 ;  /* 0x0000000103057824 */ /* 0x000fc800078e020e */
[----:B------:R-:W-:-:S07]  /*17c40*/  IMAD.MOV.U32 R13, RZ, RZ, R5 ;  /* 0x000000ffff0d7224 */ /* 0x000fce00078e0005 */
[----:B------:R-:W-:Y:S05]  /*17c50*/  WARPSYNC.COLLECTIVE R15, `(.L_x_4415) ;  /* 0x000000000f087348 */ /* 0x000fea0003c00000 */
[----:B------:R0:W1:Y:S02]  /*17c60*/  SHFL.UP P6, R14, R13, R12, R11 ;  /* 0x0400000c0d0e7389 */ /* 0x00006400000c000b */
[----:B01----:R-:W-:Y:S01]  /*17c70*/  ENDCOLLECTIVE ;  /* 0x000000000000791b */ /* 0x003fe20003800000 */
.L_x_4415:
        /* <DEDUP_REMOVED lines=8> */
.L_x_4416:
[----:B------:R-:W-:Y:S05]  /*17d00*/  BRA `(.L_x_4417) ;  /* 0xffffffc000007947 */ /* 0x000fea000383ffff */
.L_x_4319:
[----:B------:R-:W-:Y:S01]  /*17d10*/  BSSY B0, `(.L_x_4418) ;  /* 0x0000007000007945 */ /* 0x000fe20003800000 */
[----:B------:R-:W-:Y:S02]  /*17d20*/  IMAD.MOV.U32 R12, RZ, RZ, 0x1 ;  /* 0x00000001ff0c7424 */ /* 0x000fe400078e00ff */
[----:B------:R-:W-:Y:S02]  /*17d30*/  IMAD.MOV.U32 R11, RZ, RZ, RZ ;  /* 0x000000ffff0b7224 */ /* 0x000fe400078e00ff */
[----:B------:R-:W-:-:S07]  /*17d40*/  IMAD.MOV.U32 R15, RZ, RZ, -0x1 ;  /* 0xffffffffff0f7424 */ /* 0x000fce00078e00ff */
[----:B------:R-:W-:Y:S05]  /*17d50*/  WARPSYNC.COLLECTIVE R15, `(.L_x_4419) ;  /* 0x000000000f087348 */ /* 0x000fea0003c00000 */
[----:B------:R0:W1:Y:S02]  /*17d60*/  SHFL.UP P6, R14, R13, R12, R11 ;  /* 0x0400000c0d0e7389 */ /* 0x00006400000c000b */
[----:B01----:R-:W-:Y:S01]  /*17d70*/  ENDCOLLECTIVE ;  /* 0x000000000000791b */ /* 0x003fe20003800000 */
.L_x_4419:
[----:B------:R-:W-:Y:S05]  /*17d80*/  BSYNC B0 ;  /* 0x0000000000007941 */ /* 0x000fea0003800000 */
.L_x_4418:
        /* <DEDUP_REMOVED lines=8> */
.L_x_4420:
[----:B------:R-:W-:Y:S01]  /*17e10*/  IMAD.MOV.U32 R12, RZ, RZ, 0x4 ;  /* 0x00000004ff0c7424 */ /* 0x000fe200078e00ff */
[----:B------:R-:W-:-:S05]  /*17e20*/  SEL R2, R14, RZ, P2 ;  /* 0x000000ff0e027207 */ /* 0x000fca0001000000 */
[----:B------:R-:W-:-:S04]  /*17e30*/  IMAD.IADD R2, R13, 0x1, R2 ;  /* 0x000000010d027824 */ /* 0x000fc800078e0202 */
[----:B------:R-:W-:-:S07]  /*17e40*/  IMAD.MOV.U32 R13, RZ, RZ, R2 ;  /* 0x000000ffff0d7224 */ /* 0x000fce00078e0002 */
[----:B------:R-:W-:Y:S05]  /*17e50*/  WARPSYNC.COLLECTIVE R15, `(.L_x_4421) ;  /* 0x000000000f087348 */ /* 0x000fea0003c00000 */
[----:B------:R0:W1:Y:S02]  /*17e60*/  SHFL.UP P6, R14, R13, R12, R11 ;  /* 0x0400000c0d0e7389 */ /* 0x00006400000c000b */
[----:B01----:R-:W-:Y:S01]  /*17e70*/  ENDCOLLECTIVE ;  /* 0x000000000000791b */ /* 0x003fe20003800000 */
.L_x_4421:
[----:B------:R-:W-:Y:S01]  /*17e80*/  IMAD.MOV.U32 R12, RZ, RZ, 0x8 ;  /* 0x00000008ff0c7424 */ /* 0x000fe200078e00ff */
[----:B------:R-:W-:-:S05]  /*17e90*/  SEL R3, R14, RZ, P3 ;  /* 0x000000ff0e037207 */ /* 0x000fca0001800000 */
[----:B------:R-:W-:-:S04]  /*17ea0*/  IMAD.IADD R3, R2, 0x1, R3 ;  /* 0x0000000102037824 */ /* 0x000fc800078e0203 */
[----:B------:R-:W-:-:S07]  /*17eb0*/  IMAD.MOV.U32 R13, RZ, RZ, R3 ;  /* 0x000000ffff0d7224 */ /* 0x000fce00078e0003 */
[----:B------:R-:W-:Y:S05]  /*17ec0*/  WARPSYNC.COLLECTIVE R15, `(.L_x_4422) ;  /* 0x000000000f087348 */ /* 0x000fea0003c00000 */
[----:B------:R0:W1:Y:S02]  /*17ed0*/  SHFL.UP P6, R14, R13, R12, R11 ;  /* 0x0400000c0d0e7389 */ /* 0x00006400000c000b */
[----:B01----:R-:W-:Y:S01]  /*17ee0*/  ENDCOLLECTIVE ;  /* 0x000000000000791b */ /* 0x003fe20003800000 */
.L_x_4422:
[----:B------:R-:W-:Y:S01]  /*17ef0*/  IMAD.MOV.U32 R12, RZ, RZ, 0x10 ;  /* 0x00000010ff0c7424 */ /* 0x000fe200078e00ff */
[----:B------:R-:W-:-:S05]  /*17f00*/  SEL R14, R14, RZ, P4 ;  /* 0x000000ff0e0e7207 */ /* 0x000fca0002000000 */
[----:B------:R-:W-:-:S04]  /*17f10*/  IMAD.IADD R5, R3, 0x1, R14 ;  /* 0x0000000103057824 */ /* 0x000fc800078e020e */
[----:B------:R-:W-:-:S07]  /*17f20*/  IMAD.MOV.U32 R13, RZ, RZ, R5 ;  /* 0x000000ffff0d7224 */ /* 0x000fce00078e0005 */
[----:B------:R-:W-:Y:S05]  /*17f30*/  WARPSYNC.COLLECTIVE R15, `(.L_x_4423) ;  /* 0x000000000f087348 */ /* 0x000fea0003c00000 */
[----:B------:R0:W1:Y:S02]  /*17f40*/  SHFL.UP P6, R14, R13, R12, R11 ;  /* 0x0400000c0d0e7389 */ /* 0x00006400000c000b */
[----:B01----:R-:W-:Y:S01]  /*17f50*/  ENDCOLLECTIVE ;  /* 0x000000000000791b */ /* 0x003fe20003800000 */
.L_x_4423:
        /* <DEDUP_REMOVED lines=8> */
.L_x_4424:
[----:B------:R-:W-:Y:S05]  /*17fe0*/  BRA `(.L_x_4425) ;  /* 0xffffffbc00ec7947 */ /* 0x000fea000383ffff */
.L_x_4321:
[----:B------:R-:W-:Y:S01]  /*17ff0*/  BSSY B0, `(.L_x_4426) ;  /* 0x0000006000007945 */ /* 0x000fe20003800000 */
[----:B------:R-:W-:Y:S01]  /*18000*/  PLOP3.LUT P6, PT, P6, PT, PT, 0x8, 0x0 ;  /* 0x000000000000781c */ /* 0x000fe200037ce170 */
[----:B------:R-:W-:-:S12]  /*18010*/  IMAD.MOV.U32 R15, RZ, RZ, -0x1 ;  /* 0xffffffffff0f7424 */ /* 0x000fd800078e00ff */
[----:B0-----:R-:W-:Y:S05]  /*18020*/  WARPSYNC.COLLECTIVE R15, `(.L_x_4427) ;  /* 0x000000000f087348 */ /* 0x001fea0003c00000 */
[----:B------:R-:W-:Y:S01]  /*18030*/  VOTE.ANY R14, PT, P6 ;  /* 0x00000000000e7806 */ /* 0x000fe200030e0100 */
[----:B0-----:R-:W-:Y:S06]  /*18040*/  ENDCOLLECTIVE ;  /* 0x000000000000791b */ /* 0x001fec0003800000 */
.L_x_4427:
[----:B------:R-:W-:Y:S05]  /*18050*/  BSYNC B0 ;  /* 0x0000000000007941 */ /* 0x000fea0003800000 */
.L_x_4426:
        /* <DEDUP_REMOVED lines=9> */
.L_x_4428:
[----:B------:R-:W-:Y:S02]  /*180f0*/  IMAD.MOV.U32 R13, RZ, RZ, R4 ;  /* 0x000000ffff0d7224 */ /* 0x000fe400078e0004 */
[----:B------:R-:W-:-:S07]  /*18100*/  IMAD.MOV.U32 R7, RZ, RZ, R14 ;  /* 0x000000ffff077224 */ /* 0x000fce00078e000e */
[----:B------:R-:W-:Y:S05]  /*18110*/  WARPSYNC.COLLECTIVE R15, `(.L_x_4429) ;  /* 0x000000000f087348 */ /* 0x000fea0003c00000 */
[----:B------:R0:W1:Y:S02]  /*18120*/  SHFL.IDX P6, R14, R13, R12, R11 ;  /* 0x0000000c0d0e7389 */ /* 0x00006400000c000b */
[----:B01----:R-:W-:Y:S01]  /*18130*/  ENDCOLLECTIVE ;  /* 0x000000000000791b */ /* 0x003fe20003800000 */
.L_x_4429:
[----:B------:R-:W-:Y:S01]  /*18140*/  IMAD.MOV.U32 R4, RZ, RZ, R14 ;  /* 0x000000ffff047224 */ /* 0x000fe200078e000e */
[----:B------:R-:W-:Y:S06]  /*18150*/  BRA `(.L_x_4430) ;  /* 0xffffffbc00cc7947 */ /* 0x000fec000383ffff */
.L_x_4323:
[----:B------:R-:W-:Y:S01]  /*18160*/  BSSY B0, `(.L_x_4431) ;  /* 0x0000007000007945 */ /* 0x000fe20003800000 */
[----:B------:R-:W-:Y:S02]  /*18170*/  IMAD.MOV.U32 R13, RZ, RZ, R3 ;  /* 0x000000ffff0d7224 */ /* 0x000fe400078e0003 */
[----:B------:R-:W-:Y:S02]  /*18180*/  IMAD.MOV.U32 R11, RZ, RZ, 0x1f ;  /* 0x0000001fff0b7424 */ /* 0x000fe400078e00ff */
[----:B------:R-:W-:-:S07]  /*18190*/  IMAD.MOV.U32 R15, RZ, RZ, -0x1 ;  /* 0xffffffffff0f7424 */ /* 0x000fce00078e00ff */
[----:B0123--:R-:W-:Y:S05]  /*181a0*/  WARPSYNC.COLLECTIVE R15, `(.L_x_4432) ;  /* 0x000000000f087348 */ /* 0x00ffea0003c00000 */
[----:B------:R4:W0:Y:S02]  /*181b0*/  SHFL.IDX P6, R14, R13, R12, R11 ;  /* 0x0000000c0d0e7389 */ /* 0x00082400000c000b */
[----:B01234-:R-:W-:Y:S01]  /*181c0*/  ENDCOLLECTIVE ;  /* 0x000000000000791b */ /* 0x01ffe20003800000 */
.L_x_4432:
[----:B------:R-:W-:Y:S05]  /*181d0*/  BSYNC B0 ;  /* 0x0000000000007941 */ /* 0x000fea0003800000 */
.L_x_4431:
[----:B------:R-:W-:Y:S01]  /*181e0*/  IMAD.MOV.U32 R24, RZ, RZ, R14 ;  /* 0x000000ffff187224 */ /* 0x000fe200078e000e */
[----:B------:R-:W-:Y:S06]  /*181f0*/  BRA `(.L_x_4322) ;  /* 0xffffffbc00bc7947 */ /* 0x000fec000383ffff */
.L_x_4327:
[----:B0-----:R0:W1:Y:S02]  /*18200*/  SYNCS.PHASECHK.TRANS64.TRYWAIT P0, [R5+URZ+0x38820], R0 ;  /* 0x03882000050075a7 */ /* 0x001064000800017f */
[----:B-1----:R-:W-:Y:S05]  /*18210*/  @!P0 NANOSLEEP.SYNCS 0x989680 ;  /* 0x009896800000895d */ /* 0x002fea0003900000 */
[----:B------:R-:W1:Y:S02]  /*18220*/  @!P0 SYNCS.PHASECHK.TRANS64 P0, [R5+URZ+0x38820], R0 ;  /* 0x03882000050085a7 */ /* 0x000e64000800007f */
[----:B-1----:R-:W-:Y:S05]  /*18230*/  @!P0 BRA `(.L_x_4327) ;  /* 0xfffffffc00f08947 */ /* 0x002fea000383ffff */
[----:B------:R-:W-:Y:S05]  /*18240*/  BRA `(.L_x_4433) ;  /* 0xffffffc400147947 */ /* 0x000fea000383ffff */
.L_x_4328:
        /* <DEDUP_REMOVED lines=11> */
.L_x_4435:
[----:B------:R-:W-:Y:S05]  /*18300*/  BSYNC B0 ;  /* 0x0000000000007941 */ /* 0x000fea0003800000 */
.L_x_4434:
[----:B------:R-:W-:Y:S05]  /*18310*/  BRA `(.L_x_4436) ;  /* 0xffffffc000fc7947 */ /* 0x000fea000383ffff */
.L_x_4331:
[----:B------:R-:W-:Y:S01]  /*18320*/  BSSY B1, `(.L_x_4437) ;  /* 0x0000006000017945 */ /* 0x000fe20003800000 */
[----:B------:R-:W-:-:S07]  /*18330*/  IMAD.MOV.U32 R15, RZ, RZ, -0x1 ;  /* 0xffffffffff0f7424 */ /* 0x000fce00078e00ff */
[----:B0-234-:R-:W-:Y:S05]  /*18340*/  WARPSYNC.COLLECTIVE R15, `(.L_x_4438) ;  /* 0x000000000f0c7348 */ /* 0x01dfea0003c00000 */
[----:B------:R-:W-:Y:S02]  /*18350*/  ELECT P6, UR62, PT ;  /* 0x00000000003e782f */ /* 0x000fe400038c0000 */
[----:B------:R-:W-:Y:S01]  /*18360*/  MOV R14, UR62 ;  /* 0x0000003e000e7c02 */ /* 0x000fe20008000f00 */
[----:B0-234-:R-:W-:Y:S10]  /*18370*/  ENDCOLLECTIVE ;  /* 0x000000000000791b */ /* 0x01dff40003800000 */
.L_x_4438:
[----:B------:R-:W-:Y:S05]  /*18380*/  BSYNC B1 ;  /* 0x0000000000017941 */ /* 0x000fea0003800000 */
.L_x_4437:
[----:B------:R-:W-:Y:S05]  /*18390*/  BRA `(.L_x_4439) ;  /* 0xffffffc000f47947 */ /* 0x000fea000383ffff */
.L_x_4333:
[----:B0-----:R0:W1:Y:S02]  /*183a0*/  SYNCS.PHASECHK.TRANS64.TRYWAIT P1, [R3+URZ+0x38840], R2 ;  /* 0x03884002030075a7 */ /* 0x001064000802017f */
[----:B-1----:R-:W-:Y:S05]  /*183b0*/  @!P1 NANOSLEEP.SYNCS 0x989680 ;  /* 0x009896800000995d */ /* 0x002fea0003900000 */
[----:B------:R-:W1:Y:S02]  /*183c0*/  @!P1 SYNCS.PHASECHK.TRANS64 P1, [R3+URZ+0x38840], R2 ;  /* 0x03884002030095a7 */ /* 0x000e64000802007f */
[----:B-1----:R-:W-:Y:S05]  /*183d0*/  @!P1 BRA `(.L_x_4333) ;  /* 0xfffffffc00f09947 */ /* 0x002fea000383ffff */
[----:B------:R-:W-:Y:S05]  /*183e0*/  BRA `(.L_x_4440) ;  /* 0xffffffc400147947 */ /* 0x000fea000383ffff */
.L_x_4335:
[----:B-1----:R1:W0:Y:S02]  /*183f0*/  SYNCS.PHASECHK.TRANS64.TRYWAIT P1, [R5+URZ+0x38840], R0 ;  /* 0x03884000050075a7 */ /* 0x002224000802017f */
[----:B0-----:R-:W-:Y:S05]  /*18400*/  @!P1 NANOSLEEP.SYNCS 0x989680 ;  /* 0x009896800000995d */ /* 0x001fea0003900000 */
[----:B------:R-:W0:Y:S02]  /*18410*/  @!P1 SYNCS.PHASECHK.TRANS64 P1, [R5+URZ+0x38840], R0 ;  /* 0x03884000050095a7 */ /* 0x000e24000802007f */
[----:B0-----:R-:W-:Y:S05]  /*18420*/  @!P1 BRA `(.L_x_4335) ;  /* 0xfffffffc00f09947 */ /* 0x001fea000383ffff */
[----:B------:R-:W-:Y:S05]  /*18430*/  BRA `(.L_x_4441) ;  /* 0xffffffc400207947 */ /* 0x000fea000383ffff */
.L_x_4337:
[----:B------:R0:W0:Y:S02]  /*18440*/  SYNCS.PHASECHK.TRANS64.TRYWAIT P1, [R3+URZ+0x38860], R2 ;  /* 0x03886002030075a7 */ /* 0x000024000802017f */
[----:B0-----:R-:W-:Y:S05]  /*18450*/  @!P1 NANOSLEEP.SYNCS 0x989680 ;  /* 0x009896800000995d */ /* 0x001fea0003900000 */
[----:B------:R-:W0:Y:S02]  /*18460*/  @!P1 SYNCS.PHASECHK.TRANS64 P1, [R3+URZ+0x38860], R2 ;  /* 0x03886002030095a7 */ /* 0x000e24000802007f */
[----:B0-----:R-:W-:Y:S05]  /*18470*/  @!P1 BRA `(.L_x_4337) ;  /* 0xfffffffc00f09947 */ /* 0x001fea000383ffff */
[----:B------:R-:W-:Y:S05]  /*18480*/  BRA `(.L_x_4442) ;  /* 0xffffffc4001c7947 */ /* 0x000fea000383ffff */
.L_x_4443:
        /* <DEDUP_REMOVED lines=15> */
.L_x_15644:


//--------------------- .text._ZN7cutlass13device_kernelIN5flash11enable_sm90INS1_16FlashAttnFwdSm90INS1_25CollectiveMainloopFwdSm90ILi2EN4cute5tupleIJNS5_1CILi1EEES8_S8_EEENS6_IJNS7_ILi64EEESA_SA_EEELi512ENS_10bfloat16_tEfNS_4arch4Sm90ELb0ELb0ELb0ELb1ELb1ELb1ELb1ELb0ELb0ELb1ELb1ELb0EEENS1_21CollectiveEpilogueFwdINS6_IJSA_NS7_ILi512EEESA_EEES9_SC_SE_Li256ELb1ELb1ELb1ELb0EEENS1_36VarlenDynamicPersistentTileSchedulerILi64ELi64ELi256ELi128ELb1ELb1ELb1ELb0ELb1ELb1EEEEEEEEEvNT_6ParamsE --------------------------
	.section	.text._ZN7cutlass13device_kernelIN5flash11enable_sm90INS1_16FlashAttnFwdSm90INS1_25CollectiveMainloopFwdSm90ILi2EN4cute5tupleIJNS5_1CILi1EEES8_S8_EEENS6_IJNS7_ILi64EEESA_SA_EEELi512ENS_10bfloat16_tEfNS_4arch4Sm90ELb0ELb0ELb0ELb1ELb1ELb1ELb1ELb0ELb0ELb1ELb1ELb0EEENS1_21CollectiveEpilogueFwdINS6_IJSA_NS7_ILi512EEESA_EEES9_SC_SE_Li256ELb1ELb1ELb1ELb0EEENS1_36VarlenDynamicPersistentTileSchedulerILi64ELi64ELi256ELi128ELb1ELb1ELb1ELb0ELb1ELb1EEEEEEEEEvNT_6ParamsE,"ax",@progbits
	.align	128
.text._ZN7cutlass13device_kernelIN5flash11enable_sm90INS1_16FlashAttnFwdSm90INS1_25CollectiveMainloopFwdSm90ILi2EN4cute5tupleIJNS5_1CILi1EEES8_S8_EEENS6_IJNS7_ILi64EEESA_SA_EEELi512ENS_10bfloat16_tEfNS_4arch4Sm90ELb0ELb0ELb0ELb1ELb1ELb1ELb1ELb0ELb0ELb1ELb1ELb0EEENS1_21CollectiveEpilogueFwdINS6_IJSA_NS7_ILi512EEESA_EEES9_SC_SE_Li256ELb1ELb1ELb1ELb0EEENS1_36VarlenDynamicPersistentTileSchedulerILi64ELi64ELi256ELi128ELb1ELb1ELb1ELb0ELb1ELb1EEEEEEEEEvNT_6ParamsE:
        .type           _ZN7cutlass13device_kernelIN5flash11enable_sm90INS1_16FlashAttnFwdSm90INS1_25CollectiveMainloopFwdSm90ILi2EN4cute5tupleIJNS5_1CILi1EEES8_S8_EEENS6_IJNS7_ILi64EEESA_SA_EEELi512ENS_10bfloat16_tEfNS_4arch4Sm90ELb0ELb0ELb0ELb1ELb1ELb1ELb1ELb0ELb0ELb1ELb1ELb0EEENS1_21CollectiveEpilogueFwdINS6_IJSA_NS7_ILi512EEESA_EEES9_SC_SE_Li256ELb1ELb1ELb1ELb0EEENS1_36VarlenDynamicPersistentTileSchedulerILi64ELi64ELi256ELi128ELb1ELb1ELb1ELb0ELb1ELb1EEEEEEEEEvNT_6ParamsE,@function
        .size           _ZN7cutlass13device_kernelIN5flash11enable_sm90INS1_16FlashAttnFwdSm90INS1_25CollectiveMainloopFwdSm90ILi2EN4cute5tupleIJNS5_1CILi1EEES8_S8_EEENS6_IJNS7_ILi64EEESA_SA_EEELi512ENS_10bfloat16_tEfNS_4arch4Sm90ELb0ELb0ELb0ELb1ELb1ELb1ELb1ELb0ELb0ELb1ELb1ELb0EEENS1_21CollectiveEpilogueFwdINS6_IJSA_NS7_ILi512EEESA_EEES9_SC_SE_Li256ELb1ELb1ELb1ELb0EEENS1_36VarlenDynamicPersistentTileSchedulerILi64ELi64ELi256ELi128ELb1ELb1ELb1ELb0ELb1ELb1EEEEEEEEEvNT_6ParamsE,(.L_x_15645 - _ZN7cutlass13device_kernelIN5flash11enable_sm90INS1_16FlashAttnFwdSm90INS1_25CollectiveMainloopFwdSm90ILi2EN4cute5tupleIJNS5_1CILi1EEES8_S8_EEENS6_IJNS7_ILi64EEESA_SA_EEELi512ENS_10bfloat16_tEfNS_4arch4Sm90ELb0ELb0ELb0ELb1ELb1ELb1ELb1ELb0ELb0ELb1ELb1ELb0EEENS1_21CollectiveEpilogueFwdINS6_IJSA_NS7_ILi512EEESA_EEES9_SC_SE_Li256ELb1ELb1ELb1ELb0EEENS1_36VarlenDynamicPersistentTileSchedulerILi64ELi64ELi256ELi128ELb1ELb1ELb1ELb0ELb1ELb1EEEEEEEEEvNT_6ParamsE)
        .other          _ZN7cutlass13device_kernelIN5flash11enable_sm90INS1_16FlashAttnFwdSm90INS1_25CollectiveMainloopFwdSm90ILi2EN4cute5tupleIJNS5_1CILi1EEES8_S8_EEENS6_IJNS7_ILi64EEESA_SA_EEELi512ENS_10bfloat16_tEfNS_4arch4Sm90ELb0ELb0ELb0ELb1ELb1ELb1ELb1ELb0ELb0ELb1ELb1ELb0EEENS1_21CollectiveEpilogueFwdINS6_IJSA_NS7_ILi512EEESA_EEES9_SC_SE_Li256ELb1ELb1ELb1ELb0EEENS1_36VarlenDynamicPersistentTileSchedulerILi64ELi64ELi256ELi128ELb1ELb1ELb1ELb0ELb1ELb1EEEEEEEEEvNT_6ParamsE,@"STO_CUDA_ENTRY STV_DEFAULT"
_ZN7cutlass13device_kernelIN5flash11enable_sm90INS1_16FlashAttnFwdSm90INS1_25CollectiveMainloopFwdSm90ILi2EN4cute5tupleIJNS5_1CILi1EEES8_S8_EEENS6_IJNS7_ILi64EEESA_SA_EEELi512ENS_10bfloat16_tEfNS_4arch4Sm90ELb0ELb0ELb0ELb1ELb1ELb1ELb1ELb0ELb0ELb1ELb1ELb0EEENS1_21CollectiveEpilogueFwdINS6_IJSA_NS7_ILi512EEESA_EEES9_SC_SE_Li256ELb1ELb1ELb1ELb0EEENS1_36VarlenDynamicPersistentTileSchedulerILi64ELi64ELi256ELi128ELb1ELb1ELb1ELb0ELb1ELb1EEEEEEEEEvNT_6ParamsE:
[----:B------:R-:W0:Y:S02]  /*0000*/  LDC R1, c[0x0][0x28] ;  /* 0x00000a00ff017b82 */ /* 0x000e240000000800 */
[----:B0-----:R-:W-:Y:S01]  /*0010*/  VIADD R1, R1, 0xffffff90 ;  /* 0xffffff9001017836 */ /* 0x001fe20000000000 */
[----:B------:R-:W0:Y:S01]  /*0020*/  S2R R0, SR_TID.X ;  /* 0x0000000000007919 */ /* 0x000e220000002100 */
[----:B------:R-:W-:Y:S01]  /*0030*/  ELECT P0, URZ, PT ;  /* 0x00000000003f782f */ /* 0x000fe20003800000 */
[----:B------:R-:W-:Y:S01]  /*0040*/  BSSY B0, `(.L_x_4444) ;  /* 0x000000e000007945 */ /* 0x000fe20003800000 */
[--C-:B0-----:R-:W-:Y:S02]  /*0050*/  SHF.R.U32.HI R2, RZ, 0x5, R0.reuse ;  /* 0x00000005ff027819 */ /* 0x101fe40000011600 */
[----:B------:R-:W-:-:S03]  /*0060*/  SHF.R.U32.HI R4, RZ, 0x7, R0 ;  /* 0x00000007ff047819 */ /* 0x000fc60000011600 */
[----:B------:R-:W0:Y:S02]  /*0070*/  SHFL.IDX PT, R3, R2, RZ, 0x1f ;  /* 0x00001fff02037589 */ /* 0x000e2400000e0000 */
[----:B0-----:R-:W-:-:S13]  /*0080*/  ISETP.EQ.AND P0, PT, R3, RZ, P0 ;  /* 0x000000ff0300720c */ /* 0x001fda0000702270 */
        /* <DEDUP_REMOVED lines=9> */
.L_x_4445:
[----:B------:R-:W-:Y:S05]  /*0120*/  BSYNC B0 ;  /* 0x0000000000007941 */ /* 0x000fea0003800000 */
.L_x_4444:
        /* <DEDUP_REMOVED lines=21> */
[----:B0-----:R0:W1:Y:S01]  /*0280*/  @UP1 SYNCS.EXCH.64 URZ, [UR8+0x38800], UR4 ;  /* 0x03880004083f15b2 */ /* 0x0010620008000100 */
[----:B------:R0:W2:Y:S04]  /*0290*/  @UP2 SYNCS.EXCH.64 URZ, [UR8+0x38810], UR4 ;  /* 0x03881004083f25b2 */ /* 0x0000a80008000100 */
[----:B------:R0:W3:Y:S01]  /*02a0*/  @UP3 SYNCS.EXCH.64 URZ, [UR8+0x38820], UR6 ;  /* 0x03882006083f35b2 */ /* 0x0000e20008000100 */
        /* <DEDUP_REMOVED lines=14> */
[----:B----4-:R-:W-:Y:S01]  /*0390*/  NOP ;  /* 0x0000000000007918 */ /* 0x010fe20000000000 */
.L_x_4446:
[----:B------:R-:W4:Y:S01]  /*03a0*/  SHFL.IDX PT, R3, R2, RZ, 0x1f ;  /* 0x00001fff02037589 */ /* 0x000f2200000e0000 */
[----:B------:R-:W-:Y:S01]  /*03b0*/  NOP ;  /* 0x0000000000007918 */ /* 0x000fe20000000000 */
[----:B----4-:R-:W-:-:S13]  /*03c0*/  ISETP.NE.AND P0, PT, R3, RZ, PT ;  /* 0x000000ff0300720c */ /* 0x010fda0003f05270 */
        /* <DEDUP_REMOVED lines=18> */
[----:B----4-:R-:W-:Y:S01]  /*04f0*/  NOP ;  /* 0x0000000000007918 */ /* 0x010fe20000000000 */
.L_x_4447:
[----:B------:R-:W4:Y:S01]  /*0500*/  SHFL.IDX PT, R3, R2, RZ, 0x1f ;  /* 0x00001fff02037589 */ /* 0x000f2200000e0000 */
[----:B------:R-:W-:Y:S01]  /*0510*/  NOP ;  /* 0x0000000000007918 */ /* 0x000fe20000000000 */
[----:B----4-:R-:W-:-:S13]  /*0520*/  ISETP.NE.AND P0, PT, R3, RZ, PT ;  /* 0x000000ff0300720c */ /* 0x010fda0003f05270 */
        /* <DEDUP_REMOVED lines=15> */
.L_x_4448:
        /* <DEDUP_REMOVED lines=22> */
.L_x_4449:
        /* <DEDUP_REMOVED lines=22> */
.L_x_4450:
[----:B------:R-:W-:Y:S01]  /*08e0*/  PLOP3.LUT P0, PT, PT, PT, UP0, 0x80, 0x0 ;  /* 0x000000000000781c */ /* 0x000fe20003f0f008 */
[----:B------:R-:W-:Y:S01]  /*08f0*/  UMOV UR36, 0x1 ;  /* 0x0000000100247882 */ /* 0x000fe20000000000 */
[----:B------:R-:W-:Y:S01]  /*0900*/  NOP ;  /* 0x0000000000007918 */ /* 0x000fe20000000000 */
[----:B------:R-:W-:Y:S01]  /*0910*/  USEL UR36, UR36, 0x2, !UP0 ;  /* 0x0000000224247887 */ /* 0x000fe2000c000000 */
[----:B------:R-:W-:Y:S01]  /*0920*/  BSSY B9, `(.L_x_4451) ;  /* 0x0001d9f000097945 */ /* 0x000fe20003800000 */
[----:B------:R-:W-:Y:S01]  /*0930*/  ULDC.64 UR42, c[0x0][0x208] ;  /* 0x00008200002a7ab9 */ /* 0x000fe20000000a00 */
[----:B0123--:R-:W-:Y:S07]  /*0940*/  BAR.SYNC.DEFER_BLOCKING 0x0 ;  /* 0x0000000000007b1d */ /* 0x00ffee0000010000 */
[----:B------:R-:W-:Y:S05]  /*0950*/  @!P0 BRA `(.L_x_4452) ;  /* 0x00000150005c8947 */ /* 0x000fea0003800000 */
.L_x_4453:
[----:B------:R-:W-:-:S08]  /*0960*/  NOP ;  /* 0x0000000000007918 */ /* 0x000fd00000000000 */
[----:B------:R-:W0:Y:S02]  /*0970*/  USETMAXREG.TRY_ALLOC.CTAPOOL UP0, 0xe8 ;  /* 0x000000e8000079c8 */ /* 0x000e240008000600 */
[----:B0-----:R-:W-:-:S13]  /*0980*/  PLOP3.LUT P0, PT, PT, PT, UP0, 0x80, 0x0 ;  /* 0x000000000000781c */ /* 0x001fda0003f0f008 */
[----:B------:R-:W-:Y:S05]  /*0990*/  @!P0 BRA `(.L_x_4453) ;  /* 0xfffffffc00f08947 */ /* 0x000fea000383ffff */
[----:B------:R-:W-:Y:S01]  /*09a0*/  SHF.R.U32.HI R2, RZ, 0x7, R0 ;  /* 0x00000007ff027819 */ /* 0x000fe20000011600 */
[----:B------:R-:W0:Y:S01]  /*09b0*/  S2UR UR4, SR_CgaCtaId ;  /* 0x00000000000479c3 */ /* 0x000e220000008800 */
[----:B------:R-:W-:Y:S02]  /*09c0*/  MOV R3, 0x400 ;  /* 0x0000040000037802 */ /* 0x000fe40000000f00 */
[----:B------:R-:W-:-:S13]  /*09d0*/  ISETP.NE.AND P0, PT, R2, 0x1, PT ;  /* 0x000000010200780c */ /* 0x000fda0003f05270 */
        /* <DEDUP_REMOVED lines=21> */
[CC--:B------:R-:W-:Y:S02]  /*0b30*/  LEA.HI R4, R3.reuse, R0.reuse, RZ, 0x7 ;  /* 0x0000000003047211 */ /* 0x0c0fe400078f38ff */
[CC--:B------:R-:W-:Y:S02]  /*0b40*/  LEA.HI R13, R3.reuse, R0.reuse, RZ, 0x2 ;  /* 0x00000000030d7211 */ /* 0x0c0fe400078f10ff */
[----:B------:R-:W-:Y:S02]  /*0b50*/  LEA.HI R3, R3, R0, RZ, 0x3 ;  /* 0x0000000003037211 */ /* 0x000fe400078f18ff */
[--C-:B------:R-:W-:Y:S02]  /*0b60*/  SHF.R.S32.HI R223, RZ, 0x5, R7.reuse ;  /* 0x00000005ffdf7819 */ /* 0x100fe40000011407 */
[----:B------:R-:W-:Y:S02]  /*0b70*/  SHF.R.S32.HI R12, RZ, 0x1f, R7 ;  /* 0x0000001fff0c7819 */ /* 0x000fe40000011407 */
[----:B------:R-:W-:-:S02]  /*0b80*/  LOP3.LUT R7, R5, 0xfffffff0, RZ, 0xc0, !PT ;  /* 0xfffffff005077812 */ /* 0x000fc400078ec0ff */
[----:B------:R-:W-:Y:S02]  /*0b90*/  LOP3.LUT R11, R3, 0xfffffff8, RZ, 0xc0, !PT ;  /* 0xfffffff8030b7812 */ /* 0x000fe400078ec0ff */
[----:B------:R-:W-:Y:S01]  /*0ba0*/  SHF.R.S32.HI R6, RZ, 0x4, R5 ;  /* 0x00000004ff067819 */ /* 0x000fe20000011405 */
[----:B------:R-:W-:Y:S01]  /*0bb0*/  IMAD.IADD R8, R0, 0x1, -R7 ;  /* 0x0000000100087824 */ /* 0x000fe200078e0a07 */
[----:B------:R-:W-:Y:S01]  /*0bc0*/  LOP3.LUT R3, R4, 0xffffff80, RZ, 0xc0, !PT ;  /* 0xffffff8004037812 */ /* 0x000fe200078ec0ff */
[C---:B------:R-:W-:Y:S01]  /*0bd0*/  IMAD.IADD R192, R0.reuse, 0x1, -R11 ;  /* 0x0000000100c07824 */ /* 0x040fe200078e0a0b */
[----:B------:R-:W-:Y:S02]  /*0be0*/  LEA.HI R5, R5, R6, RZ, 0x1 ;  /* 0x0000000605057211 */ /* 0x000fe400078f08ff */
[----:B------:R-:W-:Y:S01]  /*0bf0*/  LOP3.LUT R9, R13, 0xfffffffc, RZ, 0xc0, !PT ;  /* 0xfffffffc0d097812 */ /* 0x000fe200078ec0ff */
[----:B------:R-:W-:Y:S01]  /*0c00*/  IMAD.IADD R3, R0, 0x1, -R3 ;  /* 0x0000000100037824 */ /* 0x000fe200078e0a03 */
[----:B------:R-:W-:Y:S01]  /*0c10*/  LOP3.LUT R5, R5, 0x1ffffffe, RZ, 0xc0, !PT ;  /* 0x1ffffffe05057812 */ /* 0x000fe200078ec0ff */
[----:B------:R-:W-:Y:S01]  /*0c20*/  IMAD.SHL.U32 R192, R192, 0x8, RZ ;  /* 0x00000008c0c07824 */ /* 0x000fe200078e00ff */
[----:B------:R-:W-:Y:S01]  /*0c30*/  SHF.R.S32.HI R7, RZ, 0x1f, R8 ;  /* 0x0000001fff077819 */ /* 0x000fe20000011408 */
[----:B------:R-:W-:Y:S01]  /*0c40*/  IMAD.IADD R186, R0, 0x1, -R9 ;  /* 0x0000000100ba7824 */ /* 0x000fe200078e0a09 */
[----:B------:R-:W-:Y:S01]  /*0c50*/  SHF.R.S32.HI R0, RZ, 0x1f, R3 ;  /* 0x0000001fff007819 */ /* 0x000fe20000011403 */
[----:B------:R-:W-:Y:S01]  /*0c60*/  IMAD.IADD R10, R6, 0x1, -R5 ;  /* 0x00000001060a7824 */ /* 0x000fe200078e0a05 */
[----:B------:R-:W-:Y:S01]  /*0c70*/  LEA.HI R9, R7, R8, RZ, 0x3 ;  /* 0x0000000807097211 */ /* 0x000fe200078f18ff */
[----:B------:R-:W-:Y:S01]  /*0c80*/  IMAD.SHL.U32 R18, R186, 0x8, RZ ;  /* 0x00000008ba127824 */ /* 0x000fe200078e00ff */
[----:B------:R-:W-:Y:S01]  /*0c90*/  LEA.HI R5, R0, R3, RZ, 0x2 ;  /* 0x0000000300057211 */ /* 0x000fe200078f10ff */
[----:B------:R-:W-:Y:S01]  /*0ca0*/  IMAD.SHL.U32 R10, R10, 0x8, RZ ;  /* 0x000000080a0a7824 */ /* 0x000fe200078e00ff */
[----:B------:R-:W-:Y:S01]  /*0cb0*/  SHF.R.S32.HI R16, RZ, 0x7, R4 ;  /* 0x00000007ff107819 */ /* 0x000fe20000011404 */
[----:B------:R-:W-:Y:S01]  /*0cc0*/  VIADD R214, R18, 0x40 ;  /* 0x0000004012d67836 */ /* 0x000fe20000000000 */
[C---:B------:R-:W-:Y:S01]  /*0cd0*/  LOP3.LUT R11, R9.reuse, 0xfffffff8, RZ, 0xc0, !PT ;  /* 0xfffffff8090b7812 */ /* 0x040fe200078ec0ff */
[----:B------:R-:W-:Y:S01]  /*0ce0*/  IMAD.SHL.U32 R9, R9, 0x40, RZ ;  /* 0x0000004009097824 */ /* 0x000fe200078e00ff */
[--C-:B------:R-:W-:Y:S01]  /*0cf0*/  SHF.R.S32.HI R6, RZ, 0x2, R5.reuse ;  /* 0x00000002ff067819 */ /* 0x100fe20000011405 */
[----:B------:R-:W-:Y:S01]  /*0d00*/  IMAD R15, R16, 0x100, R8 ;  /* 0x00000100100f7824 */ /* 0x000fe200078e0208 */
[----:B------:R-:W-:Y:S01]  /*0d10*/  SHF.R.S32.HI R7, RZ, 0x1f, R5 ;  /* 0x0000001fff077819 */ /* 0x000fe20000011405 */
[----:B------:R-:W-:Y:S01]  /*0d20*/  IMAD.IADD R11, R8, 0x1, -R11 ;  /* 0x00000001080b7824 */ /* 0x000fe200078e0a0b */
[----:B------:R-:W-:Y:S01]  /*0d30*/  SHF.R.S32.HI R189, RZ, 0x2, R13 ;  /* 0x00000002ffbd7819 */ /* 0x000fe2000001140d */
[----:B------:R-:W-:Y:S01]  /*0d40*/  STL [R1+0x54], R16 ;  /* 0x0000541001007387 */ /* 0x000fe20000100800 */
[----:B------:R-:W-:Y:S01]  /*0d50*/  LEA.HI R12, R12, R223, RZ, 0x2 ;  /* 0x000000df0c0c7211 */ /* 0x000fe200078f10ff */
[C---:B------:R-:W-:Y:S01]  /*0d60*/  VIADD R212, R18.reuse, 0x80 ;  /* 0x0000008012d47836 */ /* 0x040fe20000000000 */
[----:B------:R-:W-:Y:S01]  /*0d70*/  LEA.HI R7, R7, R6, RZ, 0x3 ;  /* 0x0000000607077211 */ /* 0x000fe200078f18ff */
[----:B------:R-:W-:Y:S01]  /*0d80*/  VIADD R14, R189, 0x20 ;  /* 0x00000020bd0e7836 */ /* 0x000fe20000000000 */
[----:B------:R-:W-:Y:S01]  /*0d90*/  LOP3.LUT R8, R5, 0x7ffffffc, RZ, 0xc0, !PT ;  /* 0x7ffffffc05087812 */ /* 0x000fe200078ec0ff */
[----:B------:R-:W-:Y:S01]  /*0da0*/  VIADD R211, R18, 0xa0 ;  /* 0x000000a012d37836 */ /* 0x000fe20000000000 */
[----:B------:R-:W-:Y:S01]  /*0db0*/  LOP3.LUT R12, R12, 0x3ffffc, RZ, 0xc0, !PT ;  /* 0x003ffffc0c0c7812 */ /* 0x000fe200078ec0ff */
[----:B------:R-:W-:Y:S01]  /*0dc0*/  IMAD.SHL.U32 R5, R14, 0x40, RZ ;  /* 0x000000400e057824 */ /* 0x000fe200078e00ff */
[----:B------:R-:W-:Y:S01]  /*0dd0*/  LOP3.LUT R7, R7, 0xfffffff8, RZ, 0xc0, !PT ;  /* 0xfffffff807077812 */ /* 0x000fe200078ec0ff */
[----:B------:R-:W-:Y:S01]  /*0de0*/  IMAD.IADD R8, R3, 0x1, -R8 ;  /* 0x0000000103087824 */ /* 0x000fe200078e0a08 */
[----:B------:R-:W-:Y:S01]  /*0df0*/  LEA.HI R0, R0, R3, RZ, 0x5 ;  /* 0x0000000300007211 */ /* 0x000fe200078f28ff */
[----:B------:R-:W-:Y:S01]  /*0e00*/  IMAD.IADD R12, R223, 0x1, -R12 ;  /* 0x00000001df0c7824 */ /* 0x000fe200078e0a0c */
[----:B------:R-:W-:Y:S01]  /*0e10*/  SHF.R.S32.HI R3, RZ, 0x1f, R14 ;  /* 0x0000001fff037819 */ /* 0x000fe2000001140e */
[----:B------:R-:W-:Y:S01]  /*0e20*/  IMAD.IADD R7, R6, 0x1, -R7 ;  /* 0x0000000106077824 */ /* 0x000fe200078e0a07 */
[----:B------:R-:W-:Y:S01]  /*0e30*/  LOP3.LUT R5, R5, 0x1c0, RZ, 0xc0, !PT ;  /* 0x000001c005057812 */ /* 0x000fe200078ec0ff */
[----:B------:R-:W-:Y:S01]  /*0e40*/  IMAD R15, R12, 0x10, R15 ;  /* 0x000000100c0f7824 */ /* 0x000fe200078e020f */
[----:B------:R-:W-:Y:S01]  /*0e50*/  LEA.HI R6, R3, R14, RZ, 0x3 ;  /* 0x0000000e03067211 */ /* 0x000fe200078f18ff */
[----:B------:R-:W-:Y:S01]  /*0e60*/  IMAD.SHL.U32 R3, R11, 0x40, RZ ;  /* 0x000000400b037824 */ /* 0x000fe200078e00ff */
[----:B------:R-:W-:Y:S01]  /*0e70*/  SHF.R.U32.HI R14, RZ, 0x3, R5 ;  /* 0x00000003ff0e7819 */ /* 0x000fe20000011605 */
[----:B------:R-:W-:Y:S01]  /*0e80*/  VIADD R213, R18, 0x60 ;  /* 0x0000006012d57836 */ /* 0x000fe20000000000 */
[----:B------:R-:W-:Y:S01]  /*0e90*/  LOP3.LUT R5, R5, 0x38, R18, 0xf8, !PT ;  /* 0x0000003805057812 */ /* 0x000fe200078ef812 */
[----:B------:R-:W-:Y:S01]  /*0ea0*/  IMAD.SHL.U32 R12, R6, 0x40, RZ ;  /* 0x00000040060c7824 */ /* 0x000fe200078e00ff */
[----:B------:R-:W-:Y:S01]  /*0eb0*/  LOP3.LUT R3, R3, 0x1c0, RZ, 0xc0, !PT ;  /* 0x000001c003037812 */ /* 0x000fe200078ec0ff */
[----:B------:R-:W-:Y:S01]  /*0ec0*/  IMAD.U32 R6, R15, 0x40, R10 ;  /* 0x000000400f067824 */ /* 0x000fe200078e000a */
[----:B------:R-:W-:Y:S01]  /*0ed0*/  SHF.R.S32.HI R0, RZ, 0x5, R0 ;  /* 0x00000005ff007819 */ /* 0x000fe20000011400 */
[----:B------:R-:W-:Y:S01]  /*0ee0*/  VIADD R210, R18, 0xc0 ;  /* 0x000000c012d27836 */ /* 0x000fe20000000000 */
[----:B------:R-:W-:Y:S01]  /*0ef0*/  LOP3.LUT R12, R12, 0xfffffe00, RZ, 0xc0, !PT ;  /* 0xfffffe000c0c7812 */ /* 0x000fe200078ec0ff */
[----:B------:R-:W-:Y:S01]  /*0f00*/  VIADD R209, R18, 0xe0 ;  /* 0x000000e012d17836 */ /* 0x000fe20000000000 */
[----:B------:R0:W-:Y:S01]  /*0f10*/  STL [R1+0x68], R6 ;  /* 0x0000680601007387 */ /* 0x0001e20000100800 */
[----:B------:R-:W-:Y:S01]  /*0f20*/  LOP3.LUT R10, R3, 0x8, R10, 0xf8, !PT ;  /* 0x00000008030a7812 */ /* 0x000fe200078ef80a */
[----:B------:R-:W-:Y:S01]  /*0f30*/  IMAD R195, R0, 0x10, R7 ;  /* 0x0000001000c37824 */ /* 0x000fe200078e0207 */
[----:B------:R-:W-:Y:S01]  /*0f40*/  LEA.HI R4, R4, R16, RZ, 0x1 ;  /* 0x0000001004047211 */ /* 0x000fe200078f08ff */
[C---:B------:R-:W-:Y:S01]  /*0f50*/  VIADD R208, R18.reuse, 0x100 ;  /* 0x0000010012d07836 */ /* 0x040fe20000000000 */
[----:B------:R-:W-:Y:S01]  /*0f60*/  SHF.R.U32.HI R3, RZ, 0x3, R3 ;  /* 0x00000003ff037819 */ /* 0x000fe20000011603 */
[----:B------:R-:W-:Y:S01]  /*0f70*/  VIADD R207, R18, 0x120 ;  /* 0x0000012012cf7836 */ /* 0x000fe20000000000 */
[----:B------:R-:W-:Y:S01]  /*0f80*/  SHF.R.S32.HI R0, RZ, 0x1f, R13 ;  /* 0x0000001fff007819 */ /* 0x000fe2000001140d */
[----:B------:R-:W-:Y:S01]  /*0f90*/  STL [R1+0x4c], RZ ;  /* 0x00004cff01007387 */ /* 0x000fe20000100800 */
[----:B------:R-:W-:Y:S01]  /*0fa0*/  LOP3.LUT R4, R4, 0xfffffe, RZ, 0xc0, !PT ;  /* 0x00fffffe04047812 */ /* 0x000fe200078ec0ff */
[C---:B------:R-:W-:Y:S01]  /*0fb0*/  VIADD R206, R18.reuse, 0x140 ;  /* 0x0000014012ce7836 */ /* 0x040fe20000000000 */
[----:B0-----:R-:W-:Y:S01]  /*0fc0*/  LOP3.LUT R6, R9, 0x7ffffe00, RZ, 0xc0, !PT ;  /* 0x7ffffe0009067812 */ /* 0x001fe200078ec0ff */
[----:B------:R-:W-:Y:S01]  /*0fd0*/  VIADD R203, R18, 0x160 ;  /* 0x0000016012cb7836 */ /* 0x000fe20000000000 */
[----:B------:R-:W-:Y:S01]  /*0fe0*/  LOP3.LUT R9, R12, R5, R14, 0xf6, !PT ;  /* 0x000000050c097212 */ /* 0x000fe200078ef60e */
[----:B------:R-:W-:Y:S01]  /*0ff0*/  IMAD.IADD R4, R16, 0x1, -R4 ;  /* 0x0000000110047824 */ /* 0x000fe200078e0a04 */
[----:B------:R-:W-:Y:S01]  /*1000*/  LEA.HI R5, R186, R186, RZ, 0x1 ;  /* 0x000000baba057211 */ /* 0x000fe200078f08ff */
[----:B------:R-:W-:Y:S01]  /*1010*/  IMAD R6, R223, 0x400, R6 ;  /* 0x00000400df067824 */ /* 0x000fe200078e0206 */
[----:B------:R-:W-:Y:S01]  /*1020*/  LOP3.LUT R3, R10, R3, RZ, 0x3c, !PT ;  /* 0x000000030a037212 */ /* 0x000fe200078e3cff */
[----:B------:R-:W-:Y:S01]  /*1030*/  IMAD.SHL.U32 R20, R4, 0x100, RZ ;  /* 0x0000010004147824 */ /* 0x000fe200078e00ff */
[----:B------:R-:W-:Y:S01]  /*1040*/  LOP3.LUT R5, R5, 0x1ffffffe, RZ, 0xc0, !PT ;  /* 0x1ffffffe05057812 */ /* 0x000fe200078ec0ff */
[----:B------:R-:W-:Y:S01]  /*1050*/  VIADD R202, R18, 0x180 ;  /* 0x0000018012ca7836 */ /* 0x000fe20000000000 */
[----:B------:R-:W-:Y:S01]  /*1060*/  LEA.HI R0, R0, R189, RZ, 0x3 ;  /* 0x000000bd00007211 */ /* 0x000fe200078f18ff */
[----:B------:R-:W-:Y:S01]  /*1070*/  IMAD.IADD R3, R6, 0x1, R3 ;  /* 0x0000000106037824 */ /* 0x000fe200078e0203 */
[----:B------:R-:W-:Y:S01]  /*1080*/  SHF.R.S32.HI R7, RZ, 0x1f, R212 ;  /* 0x0000001fff077819 */ /* 0x000fe200000114d4 */
[----:B------:R-:W-:Y:S01]  /*1090*/  IMAD.IADD R6, R186, 0x1, -R5 ;  /* 0x00000001ba067824 */ /* 0x000fe200078e0a05 */
[----:B------:R-:W-:Y:S01]  /*10a0*/  LOP3.LUT R0, R0, 0xfffffff8, RZ, 0xc0, !PT ;  /* 0xfffffff800007812 */ /* 0x000fe200078ec0ff */
[----:B------:R-:W-:Y:S01]  /*10b0*/  STL [R1+0x64], R20 ;  /* 0x0000641401007387 */ /* 0x000fe20000100800 */
[----:B------:R-:W-:Y:S01]  /*10c0*/  SHF.R.S32.HI R5, RZ, 0x1f, R214 ;  /* 0x0000001fff057819 */ /* 0x000fe200000114d6 */
[----:B------:R-:W-:Y:S01]  /*10d0*/  VIADD R218, R18, 0x1a0 ;  /* 0x000001a012da7836 */ /* 0x000fe20000000000 */
[----:B------:R-:W-:Y:S01]  /*10e0*/  SHF.R.S32.HI R4, RZ, 0x1f, R211 ;  /* 0x0000001fff047819 */ /* 0x000fe200000114d3 */
[----:B------:R-:W-:Y:S01]  /*10f0*/  IMAD.IADD R191, R189, 0x1, -R0 ;  /* 0x00000001bdbf7824 */ /* 0x000fe200078e0a00 */
[----:B------:R-:W-:Y:S01]  /*1100*/  SHF.L.U64.HI R228, R214, 0x1, R5 ;  /* 0x00000001d6e47819 */ /* 0x000fe20000010205 */
[C---:B------:R-:W-:Y:S01]  /*1110*/  VIADD R217, R18.reuse, 0x1c0 ;  /* 0x000001c012d97836 */ /* 0x040fe20000000000 */
[----:B------:R-:W-:Y:S01]  /*1120*/  R2P PR, R11, 0x6 ;  /* 0x000000060b007804 */ /* 0x000fe20000000000 */
[----:B------:R-:W-:Y:S01]  /*1130*/  VIADD R216, R18, 0x1e0 ;  /* 0x000001e012d87836 */ /* 0x000fe20000000000 */
[----:B------:R-:W-:Y:S01]  /*1140*/  SHF.R.S32.HI R0, RZ, 0x1f, R213 ;  /* 0x0000001fff007819 */ /* 0x000fe200000114d5 */
[----:B------:R-:W-:Y:S01]  /*1150*/  VIADD R32, R192, 0x40 ;  /* 0x00000040c0207836 */ /* 0x000fe20000000000 */
[----:B------:R-:W-:Y:S01]  /*1160*/  SHF.L.U64.HI R5, R212, 0x1, R7 ;  /* 0x00000001d4057819 */ /* 0x000fe20000010207 */
[C---:B------:R-:W-:Y:S01]  /*1170*/  VIADD R29, R192.reuse, 0x100 ;  /* 0x00000100c01d7836 */ /* 0x040fe20000000000 */
[----:B------:R-:W-:Y:S01]  /*1180*/  SHF.R.S32.HI R11, RZ, 0x1f, R210 ;  /* 0x0000001fff0b7819 */ /* 0x000fe200000114d2 */
[----:B------:R-:W-:Y:S01]  /*1190*/  VIADD R26, R192, 0x180 ;  /* 0x00000180c01a7836 */ /* 0x000fe20000000000 */
[----:B------:R-:W-:Y:S01]  /*11a0*/  SHF.L.U64.HI R4, R211, 0x1, R4 ;  /* 0x00000001d3047819 */ /* 0x000fe20000010204 */
[----:B------:R0:W-:Y:S01]  /*11b0*/  STL [R1], R5 ;  /* 0x0000000501007387 */ /* 0x0001e20000100800 */
[----:B------:R-:W-:Y:S01]  /*11c0*/  SHF.R.S32.HI R10, RZ, 0x1f, R209 ;  /* 0x0000001fff0a7819 */ /* 0x000fe200000114d1 */
[----:B------:R-:W-:Y:S01]  /*11d0*/  IMAD R6, R6, 0x8, R195 ;  /* 0x0000000806067824 */ /* 0x000fe200078e02c3 */
[----:B------:R-:W-:Y:S01]  /*11e0*/  SHF.R.S32.HI R13, RZ, 0x1f, R208 ;  /* 0x0000001fff0d7819 */ /* 0x000fe200000114d0 */
[----:B------:R1:W-:Y:S01]  /*11f0*/  STL [R1+0x4], R4 ;  /* 0x0000040401007387 */ /* 0x0003e20000100800 */
[----:B------:R-:W-:Y:S01]  /*1200*/  SHF.L.U64.HI R229, R213, 0x1, R0 ;  /* 0x00000001d5e57819 */ /* 0x000fe20000010200 */
[----:B------:R-:W-:Y:S01]  /*1210*/  IMAD R224, R3, 0x2, R2 ;  /* 0x0000000203e07824 */ /* 0x000fe200078e0202 */
[----:B------:R-:W-:Y:S01]  /*1220*/  SHF.L.U64.HI R0, R210, 0x1, R11 ;  /* 0x00000001d2007819 */ /* 0x000fe2000001020b */
[C---:B------:R-:W-:Y:S01]  /*1230*/  VIADD R31, R192.reuse, 0x80 ;  /* 0x00000080c01f7836 */ /* 0x040fe20000000000 */
[----:B------:R-:W-:Y:S01]  /*1240*/  SHF.R.S32.HI R12, RZ, 0x1f, R207 ;  /* 0x0000001fff0c7819 */ /* 0x000fe200000114cf */
[C---:B------:R-:W-:Y:S01]  /*1250*/  VIADD R30, R192.reuse, 0xc0 ;  /* 0x000000c0c01e7836 */ /* 0x040fe20000000000 */
[----:B0-----:R-:W-:Y:S01]  /*1260*/  SHF.L.U64.HI R5, R209, 0x1, R10 ;  /* 0x00000001d1057819 */ /* 0x001fe2000001020a */
[----:B------:R0:W-:Y:S01]  /*1270*/  STL [R1+0x8], R0 ;  /* 0x0000080001007387 */ /* 0x0001e20000100800 */
[----:B------:R-:W-:Y:S01]  /*1280*/  SHF.R.S32.HI R15, RZ, 0x1f, R206 ;  /* 0x0000001fff0f7819 */ /* 0x000fe200000114ce */
[----:B------:R-:W-:Y:S01]  /*1290*/  VIADD R28, R192, 0x140 ;  /* 0x00000140c01c7836 */ /* 0x000fe20000000000 */
[----:B-1----:R-:W-:Y:S01]  /*12a0*/  SHF.L.U64.HI R4, R208, 0x1, R13 ;  /* 0x00000001d0047819 */ /* 0x002fe2000001020d */
[----:B------:R1:W-:Y:S01]  /*12b0*/  STL [R1+0xc], R5 ;  /* 0x00000c0501007387 */ /* 0x0003e20000100800 */
[----:B------:R-:W-:Y:S01]  /*12c0*/  SHF.R.S32.HI R14, RZ, 0x1f, R203 ;  /* 0x0000001fff0e7819 */ /* 0x000fe200000114cb */
[----:B------:R-:W-:Y:S01]  /*12d0*/  VIADD R24, R192, 0x1c0 ;  /* 0x000001c0c0187836 */ /* 0x000fe20000000000 */
[----:B------:R-:W-:Y:S01]  /*12e0*/  SHF.R.S32.HI R21, RZ, 0x1f, R202 ;  /* 0x0000001fff157819 */ /* 0x000fe200000114ca */
[----:B------:R2:W-:Y:S01]  /*12f0*/  STL [R1+0x10], R4 ;  /* 0x0000100401007387 */ /* 0x0005e20000100800 */
[----:B------:R-:W-:Y:S01]  /*1300*/  SHF.R.S32.HI R25, RZ, 0x1f, R218 ;  /* 0x0000001fff197819 */ /* 0x000fe200000114da */
[----:B------:R-:W-:Y:S01]  /*1310*/  VIADD R227, R224, 0x36400 ;  /* 0x00036400e0e37836 */ /* 0x000fe20000000000 */
[----:B0-----:R-:W-:Y:S01]  /*1320*/  SHF.L.U64.HI R0, R207, 0x1, R12 ;  /* 0x00000001cf007819 */ /* 0x001fe2000001020c */
[----:B------:R-:W-:Y:S01]  /*1330*/  VIADD R22, R18, 0x20 ;  /* 0x0000002012167836 */ /* 0x000fe20000000000 */
[----:B------:R-:W-:Y:S01]  /*1340*/  SHF.R.S32.HI R16, RZ, 0x1f, R217 ;  /* 0x0000001fff107819 */ /* 0x000fe200000114d9 */
[----:B------:R-:W-:Y:S01]  /*1350*/  VIADD R225, R224, 0x36440 ;  /* 0x00036440e0e17836 */ /* 0x000fe20000000000 */
[----:B-1----:R-:W-:Y:S01]  /*1360*/  SHF.L.U64.HI R5, R206, 0x1, R15 ;  /* 0x00000001ce057819 */ /* 0x002fe2000001020f */
[----:B------:R0:W-:Y:S01]  /*1370*/  STL [R1+0x14], R0 ;  /* 0x0000140001007387 */ /* 0x0001e20000100800 */
[----:B------:R-:W-:Y:S01]  /*1380*/  SHF.L.U64.HI R7, R202, 0x1, R21 ;  /* 0x00000001ca077819 */ /* 0x000fe20000010215 */
[----:B------:R-:W-:Y:S01]  /*1390*/  IMAD.SHL.U32 R186, R186, 0x4, RZ ;  /* 0x00000004baba7824 */ /* 0x000fe200078e00ff */
[----:B--2---:R-:W-:Y:S01]  /*13a0*/  SHF.L.U64.HI R4, R203, 0x1, R14 ;  /* 0x00000001cb047819 */ /* 0x004fe2000001020e */
[----:B------:R1:W-:Y:S01]  /*13b0*/  STL [R1+0x18], R5 ;  /* 0x0000180501007387 */ /* 0x0003e20000100800 */
[----:B------:R-:W-:Y:S01]  /*13c0*/  SHF.R.S32.HI R27, RZ, 0x1f, R216 ;  /* 0x0000001fff1b7819 */ /* 0x000fe200000114d8 */
[----:B------:R-:W-:Y:S01]  /*13d0*/  @P2 VIADD R225, R227, 0xffffffc0 ;  /* 0xffffffc0e3e12836 */ /* 0x000fe20000000000 */
[----:B------:R-:W-:Y:S01]  /*13e0*/  SHF.R.S32.HI R32, RZ, 0x1f, R32 ;  /* 0x0000001fff207819 */ /* 0x000fe20000011420 */
[----:B------:R2:W-:Y:S01]  /*13f0*/  STL [R1+0x1c], R4 ;  /* 0x00001c0401007387 */ /* 0x0005e20000100800 */
[----:B------:R-:W-:Y:S01]  /*1400*/  SHF.R.S32.HI R29, RZ, 0x1f, R29 ;  /* 0x0000001fff1d7819 */ /* 0x000fe2000001141d */
[----:B0-----:R-:W-:Y:S01]  /*1410*/  IMAD.SHL.U32 R0, R8, 0x2, RZ ;  /* 0x0000000208007824 */ /* 0x001fe200078e00ff */
[----:B------:R-:W-:Y:S01]  /*1420*/  SHF.R.S32.HI R26, RZ, 0x1f, R26 ;  /* 0x0000001fff1a7819 */ /* 0x000fe2000001141a */
[----:B------:R-:W-:Y:S01]  /*1430*/  STL [R1+0x20], R7 ;  /* 0x0000200701007387 */ /* 0x000fe20000100800 */
[----:B------:R-:W-:Y:S01]  /*1440*/  SHF.R.S32.HI R31, RZ, 0x1f, R31 ;  /* 0x0000001fff1f7819 */ /* 0x000fe2000001141f */
[----:B------:R-:W-:Y:S01]  /*1450*/  IMAD.IADD R222, R0, 0x1, R20 ;  /* 0x0000000100de7824 */ /* 0x000fe200078e0214 */
[----:B-1----:R-:W-:Y:S01]  /*1460*/  SHF.L.U64.HI R5, R218, 0x1, R25 ;  /* 0x00000001da057819 */ /* 0x002fe20000010219 */
[----:B------:R0:W-:Y:S01]  /*1470*/  STL [R1+0x58], R0 ;  /* 0x0000580001007387 */ /* 0x0001e20000100800 */
[----:B------:R-:W-:Y:S01]  /*1480*/  SHF.R.S32.HI R30, RZ, 0x1f, R30 ;  /* 0x0000001fff1e7819 */ /* 0x000fe2000001141e */
[C---:B------:R-:W-:Y:S01]  /*1490*/  VIADD R38, R222.reuse, 0x10 ;  /* 0x00000010de267836 */ /* 0x040fe20000000000 */
[----:B--2---:R-:W-:Y:S01]  /*14a0*/  SHF.L.U64.HI R4, R217, 0x1, R16 ;  /* 0x00000001d9047819 */ /* 0x004fe20000010210 */
[----:B------:R-:W-:Y:S01]  /*14b0*/  STL [R1+0x24], R5 ;  /* 0x0000240501007387 */ /* 0x000fe20000100800 */
[C---:B------:R-:W-:Y:S01]  /*14c0*/  VIADD R35, R222.reuse, 0x28 ;  /* 0x00000028de237836 */ /* 0x040fe20000000000 */
[----:B------:R-:W-:Y:S01]  /*14d0*/  SHF.R.S32.HI R28, RZ, 0x1f, R28 ;  /* 0x0000001fff1c7819 */ /* 0x000fe2000001141c */
[C---:B------:R-:W-:Y:S01]  /*14e0*/  VIADD R32, R222.reuse, 0x40 ;  /* 0x00000040de207836 */ /* 0x040fe20000000000 */
[----:B------:R1:W-:Y:S01]  /*14f0*/  STL [R1+0x28], R4 ;  /* 0x0000280401007387 */ /* 0x0003e20000100800 */
[----:B------:R-:W-:Y:S01]  /*1500*/  VIADD R29, R222, 0x58 ;  /* 0x00000058de1d7836 */ /* 0x000fe20000000000 */
[----:B0-----:R-:W-:Y:S01]  /*1510*/  SHF.L.U64.HI R0, R216, 0x1, R27 ;  /* 0x00000001d8007819 */ /* 0x001fe2000001021b */
[C---:B------:R-:W-:Y:S01]  /*1520*/  VIADD R26, R222.reuse, 0x70 ;  /* 0x00000070de1a7836 */ /* 0x040fe20000000000 */
[----:B------:R-:W-:Y:S01]  /*1530*/  SHF.R.S32.HI R24, RZ, 0x1f, R24 ;  /* 0x0000001fff187819 */ /* 0x000fe20000011418 */
[----:B------:R-:W-:Y:S01]  /*1540*/  VIADD R21, R222, 0x88 ;  /* 0x00000088de157836 */ /* 0x000fe20000000000 */
[----:B------:R-:W-:Y:S01]  /*1550*/  SEL R226, R226, 0xffffffe0, !P1 ;  /* 0xffffffe0e2e27807 */ /* 0x000fe20004800000 */
[----:B------:R0:W-:Y:S01]  /*1560*/  STL [R1+0x2c], R0 ;  /* 0x00002c0001007387 */ /* 0x0001e20000100800 */
[C---:B------:R-:W-:Y:S01]  /*1570*/  VIADD R15, R222.reuse, 0xa0 ;  /* 0x000000a0de0f7836 */ /* 0x040fe20000000000 */
[----:B------:R-:W-:Y:S01]  /*1580*/  SHF.R.S32.HI R19, RZ, 0x1f, R18 ;  /* 0x0000001fff137819 */ /* 0x000fe20000011412 */
[----:B-1----:R-:W-:Y:S01]  /*1590*/  IMAD R4, R9, 0x2, R2 ;  /* 0x0000000209047824 */ /* 0x002fe200078e0202 */
[----:B------:R-:W-:Y:S01]  /*15a0*/  SHF.R.S32.HI R193, RZ, 0x1f, R22 ;  /* 0x0000001fffc17819 */ /* 0x000fe20000011416 */
[----:B------:R-:W-:-:S02]  /*15b0*/  VIADD R12, R222, 0xb8 ;  /* 0x000000b8de0c7836 */ /* 0x000fc40000000000 */
[C---:B------:R-:W-:Y:S01]  /*15c0*/  VIADD R9, R222.reuse, 0xd0 ;  /* 0x000000d0de097836 */ /* 0x040fe20000000000 */
[----:B------:R-:W-:Y:S01]  /*15d0*/  STL [R1+0x5c], R4 ;  /* 0x00005c0401007387 */ /* 0x000fe20000100800 */
[C---:B------:R-:W-:Y:S01]  /*15e0*/  VIADD R10, R222.reuse, 0xc8 ;  /* 0x000000c8de0a7836 */ /* 0x040fe20000000000 */
[----:B0-----:R-:W-:Y:S01]  /*15f0*/  SHF.R.S32.HI R0, RZ, 0x1f, R222 ;  /* 0x0000001fff007819 */ /* 0x001fe200000114de */
[C---:B------:R-:W-:Y:S01]  /*1600*/  VIADD R7, R222.reuse, 0xe0 ;  /* 0x000000e0de077836 */ /* 0x040fe20000000000 */
[----:B------:R0:W-:Y:S01]  /*1610*/  STL [R1+0x60], R6 ;  /* 0x0000600601007387 */ /* 0x0001e20000100800 */
        /* <DEDUP_REMOVED lines=53> */
[----:B------:R-:W-:-:S07]  /*1970*/  SHF.R.S32.HI R0, RZ, 0x1f, R0 ;  /* 0x0000001fff007819 */ /* 0x000fce0000011400 */
.L_x_4584:
[----:B01-34-:R-:W0:Y:S01]  /*1980*/  LDC.64 R4, c[0x0][0xd88] ;  /* 0x00036200ff047b82 */ /* 0x01be220000000a00 */
[----:B------:R-:W-:Y:S01]  /*1990*/  ULDC.64 UR4, c[0x0][0xb20] ;  /* 0x0002c80000047ab9 */ /* 0x000fe20000000a00 */
[----:B------:R-:W-:Y:S01]  /*19a0*/  ULDC.64 UR8, c[0x0][0xb10] ;  /* 0x0002c40000087ab9 */ /* 0x000fe20000000a00 */
[----:B------:R-:W-:Y:S01]  /*19b0*/  ULDC.64 UR6, c[0x0][0xb00] ;  /* 0x0002c00000067ab9 */ /* 0x000fe20000000a00 */
[----:B0-----:R-:W-:-:S05]  /*19c0*/  IMAD.WIDE R4, R87, 0x4, R4 ;  /* 0x0000000457047825 */ /* 0x001fca00078e0204 */
[----:B--2---:R-:W2:Y:S01]  /*19d0*/  LDG.E R26, desc[UR42][R4.64] ;  /* 0x0000002a041a7981 */ /* 0x004ea2000c1e1900 */
        /* <DEDUP_REMOVED lines=53> */
.L_x_4455:
[----:B------:R-:W-:Y:S02]  /*1d30*/  IMAD.U32 R36, RZ, RZ, UR5 ;  /* 0x00000005ff247e24 */ /* 0x000fe4000f8e00ff */
[----:B------:R-:W-:Y:S01]  /*1d40*/  IMAD.U32 R25, RZ, RZ, UR4 ;  /* 0x00000004ff197e24 */ /* 0x000fe2000f8e00ff */
[----:B------:R-:W-:Y:S06]  /*1d50*/  @!P2 BRA `(.L_x_4456) ;  /* 0x000000000010a947 */ /* 0x000fec0003800000 */
[----:B------:R-:W-:-:S04]  /*1d60*/  IADD3 R4, P0, R28, UR8, RZ ;  /* 0x000000081c047c10 */ /* 0x000fc8000ff1e0ff */
[----:B------:R-:W-:-:S05]  /*1d70*/  IADD3.X R5, R27, UR9, RZ, P0, !PT ;  /* 0x000000091b057c10 */ /* 0x000fca00087fe4ff */
[----:B------:R0:W5:Y:S01]  /*1d80*/  LDG.E R25, desc[UR42][R4.64] ;  /* 0x0000002a04197981 */ /* 0x000162000c1e1900 */
[----:B------:R-:W-:Y:S05]  /*1d90*/  BRA `(.L_x_4457) ;  /* 0x0000000000107947 */ /* 0x000fea0003800000 */
.L_x_4456:
[----:B------:R-:W-:Y:S05]  /*1da0*/  @!P0 BRA `(.L_x_4457) ;  /* 0x00000000000c8947 */ /* 0x000fea0003800000 */
[----:B------:R-:W2:Y:S04]  /*1db0*/  LDG.E R0, desc[UR42][R4.64] ;  /* 0x0000002a04007981 */ /* 0x000ea8000c1e1900 */
[----:B------:R-:W2:Y:S02]  /*1dc0*/  LDG.E R25, desc[UR42][R4.64+0x4] ;  /* 0x0000042a04197981 */ /* 0x000ea4000c1e1900 */
[----:B--2---:R-:W-:-:S07]  /*1dd0*/  IMAD.IADD R25, R25, 0x1, -R0 ;  /* 0x0000000119197824 */ /* 0x004fce00078e0a00 */
.L_x_4457:
        /* <DEDUP_REMOVED lines=19> */
[----:B------:R0:W-:Y:S04]  /*1f10*/  STL [R1+0x48], R12 ;  /* 0x0000480c01007387 */ /* 0x0001e80000100800 */
[----:B------:R0:W-:Y:S01]  /*1f20*/  STL [R1+0x34], R6 ;  /* 0x0000340601007387 */ /* 0x0001e20000100800 */
[----:B--2---:R-:W-:-:S04]  /*1f30*/  @P0 IMAD.IADD R36, R3, 0x1, -R0 ;  /* 0x0000000103240824 */ /* 0x004fc800078e0a00 */
[----:B------:R-:W-:-:S04]  /*1f40*/  IMAD.IADD R84, R11, 0x1, R36 ;  /* 0x000000010b547824 */ /* 0x000fc800078e0224 */
[C---:B------:R-:W-:Y:S01]  /*1f50*/  VIADD R0, R84.reuse, 0x3f ;  /* 0x0000003f54007836 */ /* 0x040fe20000000000 */
[----:B------:R-:W-:-:S04]  /*1f60*/  ISETP.GE.AND P3, PT, R84, 0x1, PT ;  /* 0x000000015400780c */ /* 0x000fc80003f66270 */
[----:B------:R-:W-:-:S04]  /*1f70*/  SHF.R.S32.HI R3, RZ, 0x1f, R0 ;  /* 0x0000001fff037819 */ /* 0x000fc80000011400 */
[----:B------:R-:W-:Y:S01]  /*1f80*/  LEA.HI R3, R3, R0, RZ, 0x6 ;  /* 0x0000000003037211 */ /* 0x000fe200078f30ff */
[----:B------:R-:W-:-:S03]  /*1f90*/  IMAD.MOV.U32 R0, RZ, RZ, RZ ;  /* 0x000000ffff007224 */ /* 0x000fc600078e00ff */
        /* <DEDUP_REMOVED lines=32> */
.L_x_4459:
[----:B------:R-:W-:Y:S05]  /*21a0*/  BSYNC B0 ;  /* 0x0000000000007941 */ /* 0x000fea0003800000 */
.L_x_4458:
        /* <DEDUP_REMOVED lines=36> */
.L_x_4462:
[----:B------:R-:W-:Y:S05]  /*23f0*/  BSYNC B6 ;  /* 0x0000000000067941 */ /* 0x000fea0003800000 */
.L_x_4461:
        /* <DEDUP_REMOVED lines=20> */
.L_x_4464:
[----:B------:R-:W-:Y:S05]  /*2540*/  BSYNC B6 ;  /* 0x0000000000067941 */ /* 0x000fea0003800000 */
.L_x_4463:
        /* <DEDUP_REMOVED lines=8> */
[----:B------:R-:W-:Y:S01]  /*25d0*/  SHF.R.S32.HI R7, RZ, 0x1f, R189 ;  /* 0x0000001fff077819 */ /* 0x000fe200000114bd */
[----:B------:R-:W3:Y:S01]  /*25e0*/  S2R R12, SR_TID.X ;  /* 0x00000000000c7919 */ /* 0x000ee20000002100 */
[----:B------:R-:W-:-:S02]  /*25f0*/  @P0 IADD3.X R5, R27, UR5, RZ, P1, !PT ;  /* 0x000000051b050c10 */ /* 0x000fc40008ffe4ff */
[--C-:B------:R-:W-:Y:S01]  /*2600*/  SHF.R.S32.HI R187, RZ, 0x1f, R186.reuse ;  /* 0x0000001fffbb7819 */ /* 0x100fe200000114ba */
[----:B------:R-:W-:Y:S01]  /*2610*/  IMAD.SHL.U32 R38, R191, 0x40, RZ ;  /* 0x00000040bf267824 */ /* 0x000fe200078e00ff */
[----:B------:R-:W-:Y:S01]  /*2620*/  ULDC UR4, c[0x0][0x2f4] ;  /* 0x0000bd0000047ab9 */ /* 0x000fe20000000800 */
[----:B------:R4:W3:Y:S01]  /*2630*/  @P0 LDG.E R0, desc[UR42][R4.64] ;  /* 0x0000002a04000981 */ /* 0x0008e2000c1e1900 */
[-C--:B-1----:R-:W-:Y:S01]  /*2640*/  IMAD R6, R7, R40.reuse, RZ ;  /* 0x0000002807067224 */ /* 0x082fe200078e02ff */
[----:B------:R-:W-:Y:S01]  /*2650*/  ISETP.GE.AND P2, PT, R18, UR4, PT ;  /* 0x0000000412007c0c */ /* 0x000fe2000bf46270 */
[-C--:B------:R-:W-:Y:S01]  /*2660*/  IMAD.WIDE.U32 R20, R189, R40.reuse, R186 ;  /* 0x00000028bd147225 */ /* 0x080fe200078e00ba */
[----:B------:R-:W-:Y:S02]  /*2670*/  LOP3.LUT R38, R38, 0x1c0, RZ, 0xc0, !PT ;  /* 0x000001c026267812 */ /* 0x000fe400078ec0ff */
[----:B------:R-:W-:Y:S01]  /*2680*/  SHF.L.U64.HI R39, R40, 0x6, R41 ;  /* 0x0000000628277819 */ /* 0x000fe20000010229 */
[----:B0-----:R-:W-:Y:S01]  /*2690*/  VIADD R8, R3, 0xffffff80 ;  /* 0xffffff8003087836 */ /* 0x001fe20000000000 */
[----:B--2---:R-:W-:Y:S01]  /*26a0*/  ISETP.GE.AND P0, PT, R18, R45, PT ;  /* 0x0000002d1200720c */ /* 0x004fe20003f06270 */
[----:B------:R-:W-:Y:S01]  /*26b0*/  IMAD.WIDE.U32 R28, R189, R40, R18 ;  /* 0x00000028bd1c7225 */ /* 0x000fe200078e0012 */
[----:B----4-:R-:W0:Y:S01]  /*26c0*/  LDC.64 R4, c[0x0][0x408] ;  /* 0x00010200ff047b82 */ /* 0x010e220000000a00 */
[----:B------:R-:W-:-:S02]  /*26d0*/  SHF.R.U32.HI R42, RZ, 0x3, R38 ;  /* 0x00000003ff2a7819 */ /* 0x000fc40000011626 */
[----:B------:R-:W-:Y:S02]  /*26e0*/  SHF.R.S32.HI R3, RZ, 0x1f, R8 ;  /* 0x0000001fff037819 */ /* 0x000fe40000011408 */
[----:B------:R-:W-:Y:S02]  /*26f0*/  ISETP.GE.AND P1, PT, R22, UR4, PT ;  /* 0x0000000416007c0c */ /* 0x000fe4000bf26270 */
[----:B------:R-:W-:Y:S01]  /*2700*/  LEA.HI R9, R3, R8, RZ, 0x2 ;  /* 0x0000000803097211 */ /* 0x000fe200078f10ff */
[----:B------:R-:W-:Y:S01]  /*2710*/  IMAD.IADD R3, R24, 0x1, R25 ;  /* 0x0000000118037824 */ /* 0x000fe200078e0219 */
[----:B------:R-:W-:Y:S02]  /*2720*/  LOP3.LUT R16, R16, 0xfffffffd, RZ, 0xc0, !PT ;  /* 0xfffffffd10107812 */ /* 0x000fe400078ec0ff */
[----:B------:R-:W-:Y:S01]  /*2730*/  LOP3.LUT R11, R9, 0xfffffffc, RZ, 0xc0, !PT ;  /* 0xfffffffc090b7812 */ /* 0x000fe200078ec0ff */
[----:B------:R-:W-:Y:S01]  /*2740*/  IMAD R9, R189, R41, R6 ;  /* 0x00000029bd097224 */ /* 0x000fe200078e0206 */
[----:B------:R-:W-:-:S03]  /*2750*/  @P2 LOP3.LUT R16, R16, 0x2, RZ, 0xfc, !PT ;  /* 0x0000000210102812 */ /* 0x000fc600078efcff */
[----:B------:R-:W-:Y:S01]  /*2760*/  IMAD.IADD R21, R21, 0x1, R9 ;  /* 0x0000000115157824 */ /* 0x000fe200078e0209 */
[----:B---3--:R-:W-:Y:S01]  /*2770*/  SHF.R.U32.HI R12, RZ, 0x7, R12 ;  /* 0x00000007ff0c7819 */ /* 0x008fe2000001160c */
[----:B------:R-:W-:Y:S01]  /*2780*/  IMAD.IADD R29, R9, 0x1, R29 ;  /* 0x00000001091d7824 */ /* 0x000fe200078e021d */
[----:B-----5:R-:W-:Y:S01]  /*2790*/  SHF.R.S32.HI R9, RZ, 0x1f, R86 ;  /* 0x0000001fff097819 */ /* 0x020fe20000011456 */
[----:B------:R-:W-:Y:S01]  /*27a0*/  IMAD.IADD R10, R8, 0x1, -R11 ;  /* 0x00000001080a7824 */ /* 0x000fe200078e0a0b */
[----:B------:R-:W-:Y:S01]  /*27b0*/  LOP3.LUT R16, R16, 0xfffffffe, RZ, 0xc0, !PT ;  /* 0xfffffffe10107812 */ /* 0x000fe200078ec0ff */
[----:B------:R-:W-:-:S03]  /*27c0*/  IMAD.WIDE.U32 R20, R86, R40, R20 ;  /* 0x0000002856147225 */ /* 0x000fc600078e0014 */
[----:B------:R-:W-:Y:S01]  /*27d0*/  @P1 LOP3.LUT R16, R16, 0x1, RZ, 0xfc, !PT ;  /* 0x0000000110101812 */ /* 0x000fe200078efcff */
[----:B0-----:R-:W-:Y:S01]  /*27e0*/  IMAD R6, R7, R4, RZ ;  /* 0x0000000407067224 */ /* 0x001fe200078e02ff */
[----:B------:R-:W-:Y:S01]  /*27f0*/  SEL R7, R45, RZ, P0 ;  /* 0x000000ff2d077207 */ /* 0x000fe20000000000 */
[C---:B------:R-:W-:Y:S02]  /*2800*/  IMAD R8, R9.reuse, R40, RZ ;  /* 0x0000002809087224 */ /* 0x040fe400078e02ff */
[-C--:B------:R-:W-:Y:S02]  /*2810*/  IMAD R9, R9, R4.reuse, RZ ;  /* 0x0000000409097224 */ /* 0x080fe400078e02ff */
[----:B------:R-:W-:Y:S02]  /*2820*/  IMAD.IADD R7, R18, 0x1, R7 ;  /* 0x0000000112077824 */ /* 0x000fe400078e0207 */
[C---:B------:R-:W-:Y:S02]  /*2830*/  IMAD R11, R189.reuse, R5, R6 ;  /* 0x00000005bd0b7224 */ /* 0x040fe400078e0206 */
[C---:B------:R-:W-:Y:S01]  /*2840*/  IMAD R49, R86.reuse, R41, R8 ;  /* 0x0000002956317224 */ /* 0x040fe200078e0208 */
[----:B------:R-:W-:Y:S01]  /*2850*/  SHF.R.S32.HI R6, RZ, 0x1f, R7 ;  /* 0x0000001fff067819 */ /* 0x000fe20000011407 */
[----:B------:R-:W-:Y:S01]  /*2860*/  IMAD R9, R86, R5, R9 ;  /* 0x0000000556097224 */ /* 0x000fe200078e0209 */
[----:B------:R-:W-:Y:S01]  /*2870*/  SHF.L.U64.HI R41, R4, 0x6, R5 ;  /* 0x0000000604297819 */ /* 0x000fe20000010205 */
[----:B------:R-:W-:Y:S01]  /*2880*/  IMAD.WIDE.U32 R30, R189, R4, R186 ;  /* 0x00000004bd1e7225 */ /* 0x000fe200078e00ba */
[----:B------:R-:W-:-:S02]  /*2890*/  LOP3.LUT R5, R38, 0x18, R18, 0xf8, !PT ;  /* 0x0000001826057812 */ /* 0x000fc400078ef812 */
[----:B------:R-:W-:Y:S01]  /*28a0*/  LEA.HI R37, R6, R7, RZ, 0x3 ;  /* 0x0000000706257211 */ /* 0x000fe200078f18ff */
[----:B------:R-:W-:Y:S01]  /*28b0*/  IMAD.WIDE.U32 R32, R189, R4, R18 ;  /* 0x00000004bd207225 */ /* 0x000fe200078e0012 */
[----:B------:R-:W-:Y:S02]  /*28c0*/  LOP3.LUT R46, R5, R42, RZ, 0x3c, !PT ;  /* 0x0000002a052e7212 */ /* 0x000fe400078e3cff */
[----:B------:R-:W-:Y:S01]  /*28d0*/  LOP3.LUT R5, R38, 0x38, R37, 0xf8, !PT ;  /* 0x0000003826057812 */ /* 0x000fe200078ef825 */
[----:B------:R-:W-:Y:S01]  /*28e0*/  IMAD.IADD R31, R31, 0x1, R11 ;  /* 0x000000011f1f7824 */ /* 0x000fe200078e020b */
[----:B------:R-:W-:Y:S01]  /*28f0*/  LOP3.LUT R51, R37, 0xfffffff8, RZ, 0xc0, !PT ;  /* 0xfffffff825337812 */ /* 0x000fe200078ec0ff */
[----:B------:R-:W-:Y:S02]  /*2900*/  IMAD.IADD R33, R11, 0x1, R33 ;  /* 0x000000010b217824 */ /* 0x000fe400078e0221 */
[----:B------:R-:W-:Y:S01]  /*2910*/  IMAD.WIDE.U32 R30, R86, R4, R30 ;  /* 0x00000004561e7225 */ /* 0x000fe200078e001e */
[----:B------:R-:W-:-:S03]  /*2920*/  SHF.R.S32.HI R54, RZ, 0x1f, R51 ;  /* 0x0000001fff367819 */ /* 0x000fc60000011433 */
[----:B------:R-:W-:-:S04]  /*2930*/  IMAD.WIDE.U32 R32, R86, R4, R32 ;  /* 0x0000000456207225 */ /* 0x000fc800078e0020 */
[----:B------:R-:W-:Y:S01]  /*2940*/  IMAD.SHL.U32 R43, R4, 0x40, RZ ;  /* 0x00000040042b7824 */ /* 0x000fe200078e00ff */
[----:B------:R-:W-:Y:S01]  /*2950*/  LOP3.LUT R4, R5, R42, RZ, 0x3c, !PT ;  /* 0x0000002a05047212 */ /* 0x000fe200078e3cff */
[----:B------:R-:W-:-:S04]  /*2960*/  IMAD.WIDE.U32 R28, R86, R40, R28 ;  /* 0x00000028561c7225 */ /* 0x000fc800078e001c */
[----:B------:R-:W-:Y:S02]  /*2970*/  IMAD.IADD R48, R21, 0x1, R49 ;  /* 0x0000000115307824 */ /* 0x000fe400078e0231 */
[----:B------:R-:W-:Y:S02]  /*2980*/  IMAD.SHL.U32 R40, R40, 0x40, RZ ;  /* 0x0000004028287824 */ /* 0x000fe400078e00ff */
[----:B------:R-:W-:Y:S02]  /*2990*/  VIADD R44, R12, 0x8 ;  /* 0x000000080c2c7836 */ /* 0x000fe40000000000 */
[----:B------:R-:W-:Y:S02]  /*29a0*/  IMAD.SHL.U32 R45, R45, 0x2, RZ ;  /* 0x000000022d2d7824 */ /* 0x000fe400078e00ff */
[----:B------:R-:W-:Y:S02]  /*29b0*/  IMAD R46, R223, 0x200, R46 ;  /* 0x00000200df2e7824 */ /* 0x000fe400078e022e */
[----:B------:R-:W-:-:S02]  /*29c0*/  IMAD R47, R10, 0x40, R189 ;  /* 0x000000400a2f7824 */ /* 0x000fc400078e02bd */
[----:B------:R-:W-:Y:S02]  /*29d0*/  IMAD.IADD R49, R49, 0x1, R29 ;  /* 0x0000000131317824 */ /* 0x000fe400078e021d */
[----:B------:R-:W-:Y:S02]  /*29e0*/  IMAD.IADD R50, R31, 0x1, R9 ;  /* 0x000000011f327824 */ /* 0x000fe400078e0209 */
[----:B------:R-:W-:Y:S02]  /*29f0*/  IMAD.IADD R52, R9, 0x1, R33 ;  /* 0x0000000109347824 */ /* 0x000fe400078e0221 */
[----:B------:R-:W-:Y:S01]  /*2a00*/  IMAD R55, R223, 0x200, R4 ;  /* 0x00000200df377824 */ /* 0x000fe200078e0204 */
[----:B------:R-:W-:-:S07]  /*2a10*/  SHF.R.S32.HI R53, RZ, 0x1f, R0 ;  /* 0x0000001fff357819 */ /* 0x000fce0000011400 */
.L_x_4497:
        /* <DEDUP_REMOVED lines=91> */
.L_x_4469:
[----:B------:R-:W-:Y:S05]  /*2fd0*/  BSYNC B1 ;  /* 0x0000000000017941 */ /* 0x000fea0003800000 */
.L_x_4468:
        /* <DEDUP_REMOVED lines=12> */
[----:B------:R-:W-:-:S05]  /*30a0*/  IMAD.MOV.U32 R6, RZ, RZ, R56 ;  /* 0x000000ffff067224 */ /* 0x000fca00078e0038 */
[----:B------:R-:W-:Y:S01]  /*30b0*/  PRMT R72, R6, 0x5410, R4 ;  /* 0x0000541006487816 */ /* 0x000fe20000000004 */
[----:B------:R-:W-:Y:S06]  /*30c0*/  @!P3 BRA `(.L_x_4470) ;  /* 0x000000000004b947 */ /* 0x000fec0003800000 */
[----:B------:R-:W-:Y:S01]  /*30d0*/  BPT.TRAP 0x1 ;  /* 0x000000040000795c */ /* 0x000fe20000300000 */
.L_x_4470:
[----:B------:R-:W-:Y:S01]  /*30e0*/  IMAD R58, R23, 0x8, R2 ;  /* 0x00000008173a7824 */ /* 0x000fe200078e0202 */
[----:B------:R-:W-:Y:S01]  /*30f0*/  SHF.L.U32 R65, R188, 0x1f, RZ ;  /* 0x0000001fbc417819 */ /* 0x000fe200000006ff */
[----:B------:R-:W-:Y:S03]  /*3100*/  BSSY B1, `(.L_x_4471) ;  /* 0x0000003000017945 */ /* 0x000fe60003800000 */
[----:B------:R-:W0:Y:S02]  /*3110*/  SYNCS.PHASECHK.TRANS64.TRYWAIT P4, [R58+URZ+0x38890], R65 ;  /* 0x038890413a0075a7 */ /* 0x000e24000808017f */
[----:B0-----:R-:W-:Y:S05]  /*3120*/  @!P4 BRA `(.L_x_4472) ;  /* 0x000001b00080c947 */ /* 0x001fea0003800000 */
.L_x_4719:
[----:B------:R-:W-:Y:S05]  /*3130*/  BSYNC B1 ;  /* 0x0000000000017941 */ /* 0x000fea0003800000 */
.L_x_4471:
[----:B------:R-:W-:-:S03]  /*3140*/  UMOV UR4, 0xffffffff ;  /* 0xffffffff00047882 */ /* 0x000fc60000000000 */
[----:B------:R-:W-:Y:S05]  /*3150*/  BRA.DIV UR4, `(.L_x_4473) ;  /* 0x000001b204887947 */ /* 0x000fea000b800000 */
[----:B------:R1:W2:Y:S04]  /*3160*/  SHFL.IDX PT, R69, R13, RZ, 0x1c1f ;  /* 0x001c1fff0d457589 */ /* 0x0002a800000e0000 */
[----:B------:R1:W3:Y:S02]  /*3170*/  SHFL.IDX PT, R14, R68, RZ, 0x1c1f ;  /* 0x001c1fff440e7589 */ /* 0x0002e400000e0000 */
.L_x_4723:
        /* <DEDUP_REMOVED lines=10> */
[----:B------:R-:W-:Y:S01]  /*3220*/  SHF.R.U64 R15, R56, 0x10, R57 ;  /* 0x00000010380f7819 */ /* 0x000fe20000001239 */
[----:B0-----:R-:W-:Y:S01]  /*3230*/  IMAD.U32 R12, R5, 0x10000, RZ ;  /* 0x00010000050c7824 */ /* 0x001fe200078e00ff */
[----:B-1----:R-:W-:Y:S02]  /*3240*/  SHF.R.U64 R13, R26, 0x10, R27 ;  /* 0x000000101a0d7819 */ /* 0x002fe4000000121b */
        /* <DEDUP_REMOVED lines=12> */
[-C--:B------:R-:W-:Y:S02]  /*3310*/  FMUL.FTZ R26, R26, R27.reuse ;  /* 0x0000001b1a1a7220 */ /* 0x080fe40000410000 */
[----:B------:R-:W-:Y:S01]  /*3320*/  FFMA.FTZ R5, R12, R27, -R5 ;  /* 0x0000001b0c057223 */ /* 0x000fe20000010805 */
[----:B------:R-:W-:-:S02]  /*3330*/  IMAD.U32 R27, R6, 0x10000, RZ ;  /* 0x00010000061b7824 */ /* 0x000fc400078e00ff */
[----:B------:R-:W-:Y:S01]  /*3340*/  FFMA.FTZ R12, R12, R57, R26 ;  /* 0x000000390c0c7223 */ /* 0x000fe2000001001a */
[----:B------:R-:W-:Y:S01]  /*3350*/  LOP3.LUT R26, R6, 0xffff0000, RZ, 0xc0, !PT ;  /* 0xffff0000061a7812 */ /* 0x000fe200078ec0ff */
[C---:B------:R-:W-:Y:S01]  /*3360*/  IMAD.U32 R68, R67.reuse, 0x10000, RZ ;  /* 0x0001000043447824 */ /* 0x040fe200078e00ff */
[----:B------:R-:W-:Y:S01]  /*3370*/  LOP3.LUT R67, R67, 0xffff0000, RZ, 0xc0, !PT ;  /* 0xffff000043437812 */ /* 0x000fe200078ec0ff */
[C---:B------:R-:W-:Y:S01]  /*3380*/  IMAD.U32 R57, R56.reuse, 0x10000, RZ ;  /* 0x0001000038397824 */ /* 0x040fe200078e00ff */
[----:B------:R-:W-:Y:S01]  /*3390*/  LOP3.LUT R56, R56, 0xffff0000, RZ, 0xc0, !PT ;  /* 0xffff000038387812 */ /* 0x000fe200078ec0ff */
[----:B------:R-:W-:Y:S01]  /*33a0*/  FMUL.FTZ R6, R26, R68 ;  /* 0x000000441a067220 */ /* 0x000fe20000410000 */
[----:B------:R-:W-:Y:S01]  /*33b0*/  F2FP.BF16.F32.PACK_AB R5, R12, R5 ;  /* 0x000000050c05723e */ /* 0x000fe200000010ff */
[-C--:B------:R-:W-:Y:S01]  /*33c0*/  FMUL.FTZ R71, R26, R57.reuse ;  /* 0x000000391a477220 */ /* 0x080fe20000410000 */
[----:B------:R-:W-:Y:S01]  /*33d0*/  LOP3.LUT R26, R7, 0xffff0000, RZ, 0xc0, !PT ;  /* 0xffff0000071a7812 */ /* 0x000fe200078ec0ff */
[----:B------:R-:W-:Y:S01]  /*33e0*/  FFMA.FTZ R6, R27, R57, -R6 ;  /* 0x000000391b067223 */ /* 0x000fe20000010806 */
[----:B------:R-:W-:-:S02]  /*33f0*/  IMAD.U32 R7, R7, 0x10000, RZ ;  /* 0x0001000007077824 */ /* 0x000fc400078e00ff */
[----:B------:R-:W-:Y:S01]  /*3400*/  FFMA.FTZ R27, R27, R68, R71 ;  /* 0x000000441b1b7223 */ /* 0x000fe20000010047 */
[C---:B------:R-:W-:Y:S01]  /*3410*/  FMUL.FTZ R68, R26.reuse, R67 ;  /* 0x000000431a447220 */ /* 0x040fe20000410000 */
[----:B------:R-:W-:-:S03]  /*3420*/  FMUL.FTZ R26, R26, R56 ;  /* 0x000000381a1a7220 */ /* 0x000fc60000410000 */
[----:B------:R-:W-:Y:S01]  /*3430*/  F2FP.BF16.F32.PACK_AB R6, R27, R6 ;  /* 0x000000061b06723e */ /* 0x000fe200000010ff */
[C---:B------:R-:W-:Y:S01]  /*3440*/  FFMA.FTZ R68, R7.reuse, R56, -R68 ;  /* 0x0000003807447223 */ /* 0x040fe20000010844 */
[----:B------:R-:W-:Y:S01]  /*3450*/  FFMA.FTZ R67, R7, R67, R26 ;  /* 0x0000004307437223 */ /* 0x000fe2000001001a */
[C---:B------:R-:W-:Y:S01]  /*3460*/  LOP3.LUT R7, R4.reuse, 0xffff0000, RZ, 0xc0, !PT ;  /* 0xffff000004077812 */ /* 0x040fe200078ec0ff */
[----:B------:R-:W-:-:S04]  /*3470*/  IMAD.U32 R4, R4, 0x10000, RZ ;  /* 0x0001000004047824 */ /* 0x000fc800078e00ff */
[C---:B------:R-:W-:Y:S01]  /*3480*/  FMUL.FTZ R57, R7.reuse, R15 ;  /* 0x0000000f07397220 */ /* 0x040fe20000410000 */
[-C--:B------:R-:W-:Y:S01]  /*3490*/  FMUL.FTZ R26, R7, R13.reuse ;  /* 0x0000000d071a7220 */ /* 0x080fe20000410000 */
[----:B------:R-:W-:Y:S02]  /*34a0*/  F2FP.BF16.F32.PACK_AB R7, R67, R68 ;  /* 0x000000444307723e */ /* 0x000fe400000010ff */
[C---:B------:R-:W-:Y:S01]  /*34b0*/  FFMA.FTZ R57, R4.reuse, R13, -R57 ;  /* 0x0000000d04397223 */ /* 0x040fe20000010839 */
[----:B------:R-:W-:-:S05]  /*34c0*/  FFMA.FTZ R26, R4, R15, R26 ;  /* 0x0000000f041a7223 */ /* 0x000fca000001001a */
[----:B------:R-:W-:-:S07]  /*34d0*/  F2FP.BF16.F32.PACK_AB R4, R26, R57 ;  /* 0x000000391a04723e */ /* 0x000fce00000010ff */
.L_x_4478:
[----:B------:R-:W-:Y:S05]  /*34e0*/  BSYNC B2 ;  /* 0x0000000000027941 */ /* 0x000fea0003800000 */
.L_x_4477:
[----:B0-----:R4:W-:Y:S02]  /*34f0*/  ST.E.128 desc[UR42][R10.64], R4 ;  /* 0x000000040a007985 */ /* 0x0019e4000c101d2a */
.L_x_4476:
[----:B------:R-:W-:Y:S05]  /*3500*/  BSYNC B1 ;  /* 0x0000000000017941 */ /* 0x000fea0003800000 */
.L_x_4475:
        /* <DEDUP_REMOVED lines=58> */
.L_x_4480:
[----:B------:R-:W-:Y:S05]  /*38b0*/  BSYNC B1 ;  /* 0x0000000000017941 */ /* 0x000fea0003800000 */
.L_x_4479:
[----:B--2---:R2:W-:Y:S01]  /*38c0*/  ST.E.128 desc[UR42][R10.64], R4 ;  /* 0x000000040a007985 */ /* 0x0045e2000c101d2a */
[----:B------:R-:W-:Y:S05]  /*38d0*/  BRA `(.L_x_4474) ;  /* 0x0000000c00a47947 */ /* 0x000fea0003800000 */
.L_x_4467:
        /* <DEDUP_REMOVED lines=44> */
.L_x_4481:
[----:B------:R-:W-:Y:S01]  /*3ba0*/  IMAD R58, R23, 0x8, R2 ;  /* 0x00000008173a7824 */ /* 0x000fe200078e0202 */
[----:B------:R-:W-:Y:S01]  /*3bb0*/  SHF.L.U32 R65, R188, 0x1f, RZ ;  /* 0x0000001fbc417819 */ /* 0x000fe200000006ff */
[----:B------:R-:W-:Y:S03]  /*3bc0*/  BSSY B1, `(.L_x_4482) ;  /* 0x0000003000017945 */ /* 0x000fe60003800000 */
[----:B------:R-:W0:Y:S02]  /*3bd0*/  SYNCS.PHASECHK.TRANS64.TRYWAIT P5, [R58+URZ+0x38890], R65 ;  /* 0x038890413a0075a7 */ /* 0x000e2400080a017f */
[----:B0-----:R-:W-:Y:S05]  /*3be0*/  @!P5 BRA `(.L_x_4483) ;  /* 0x000001a80028d947 */ /* 0x001fea0003800000 */
.L_x_4724:
[----:B------:R-:W-:Y:S05]  /*3bf0*/  BSYNC B1 ;  /* 0x0000000000017941 */ /* 0x000fea0003800000 */
.L_x_4482:
[----:B------:R-:W-:-:S03]  /*3c00*/  UMOV UR4, 0xffffffff ;  /* 0xffffffff00047882 */ /* 0x000fc60000000000 */
[----:B------:R-:W-:Y:S05]  /*3c10*/  BRA.DIV UR4, `(.L_x_4484) ;  /* 0x000001aa04307947 */ /* 0x000fea000b800000 */
[----:B------:R1:W2:Y:S04]  /*3c20*/  SHFL.IDX PT, R56, R13, RZ, 0x1c1f ;  /* 0x001c1fff0d387589 */ /* 0x0002a800000e0000 */
[----:B------:R-:W3:Y:S02]  /*3c30*/  SHFL.IDX PT, R68, R68, RZ, 0x1c1f ;  /* 0x001c1fff44447589 */ /* 0x000ee400000e0000 */
.L_x_4728:
[----:B------:R-:W4:Y:S02]  /*3c40*/  LDC R66, c[0x0][0x2f4] ;  /* 0x0000bd00ff427b82 */ /* 0x000f240000000800 */
[----:B----4-:R-:W-:-:S13]  /*3c50*/  ISETP.GE.OR P2, PT, R18, R66, P2 ;  /* 0x000000421200720c */ /* 0x010fda0001746670 */
[----:B------:R-:W-:Y:S05]  /*3c60*/  @P2 BRA `(.L_x_4474) ;  /* 0x0000000800c02947 */ /* 0x000fea0003800000 */
[----:B------:R-:W-:Y:S01]  /*3c70*/  IMAD.IADD R8, R66, 0x1, -R45 ;  /* 0x0000000142087824 */ /* 0x000fe200078e0a2d */
[----:B------:R-:W-:Y:S04]  /*3c80*/  BSSY B1, `(.L_x_4485) ;  /* 0x000006f000017945 */ /* 0x000fe80003800000 */
[----:B------:R-:W-:-:S04]  /*3c90*/  SEL R8, R45, R8, !P0 ;  /* 0x000000082d087207 */ /* 0x000fc80004000000 */
[----:B------:R-:W-:-:S04]  /*3ca0*/  SHF.R.S32.HI R9, RZ, 0x1f, R8 ;  /* 0x0000001fff097819 */ /* 0x000fc80000011408 */
[----:B------:R-:W-:-:S04]  /*3cb0*/  LEA.HI R9, R9, R8, RZ, 0x4 ;  /* 0x0000000809097211 */ /* 0x000fc800078f20ff */
[----:B------:R-:W-:-:S04]  /*3cc0*/  SHF.R.S32.HI R8, RZ, 0x4, R9 ;  /* 0x00000004ff087819 */ /* 0x000fc80000011409 */
[----:B------:R-:W-:-:S05]  /*3cd0*/  LEA.HI.SX32 R8, R37, R8, 0x1d ;  /* 0x0000000825087211 */ /* 0x000fca00078feaff */
[----:B------:R-:W-:-:S05]  /*3ce0*/  IMAD.SHL.U32 R57, R8, 0x8, RZ ;  /* 0x0000000808397824 */ /* 0x000fca00078e00ff */
[----:B------:R-:W-:-:S04]  /*3cf0*/  LOP3.LUT R9, R38, 0x38, R57, 0xf8, !PT ;  /* 0x0000003826097812 */ /* 0x000fc800078ef839 */
[----:B------:R-:W-:Y:S01]  /*3d00*/  LOP3.LUT R8, R9, R42, RZ, 0x3c, !PT ;  /* 0x0000002a09087212 */ /* 0x000fe200078e3cff */
[----:B------:R-:W-:-:S04]  /*3d10*/  IMAD.IADD R9, R55, 0x1, R64 ;  /* 0x0000000137097824 */ /* 0x000fc800078e0240 */
[----:B------:R-:W-:Y:S02]  /*3d20*/  IMAD R11, R223, 0x200, R8 ;  /* 0x00000200df0b7824 */ /* 0x000fe400078e0208 */
[----:B------:R-:W-:Y:S02]  /*3d30*/  IMAD R9, R9, 0x2, R2 ;  /* 0x0000000209097824 */ /* 0x000fe400078e0202 */
[----:B------:R-:W-:-:S04]  /*3d40*/  IMAD.IADD R11, R64, 0x1, R11 ;  /* 0x00000001400b7824 */ /* 0x000fc800078e020b */
[----:B------:R-:W-:Y:S02]  /*3d50*/  IMAD R12, R11, 0x2, R2 ;  /* 0x000000020b0c7824 */ /* 0x000fe400078e0202 */
[----:B------:R-:W4:Y:S04]  /*3d60*/  LDS.128 R8, [R9+0x22400] ;  /* 0x0224000009087984 */ /* 0x000f280000000c00 */
[----:B-1----:R-:W1:Y:S01]  /*3d70*/  LDS.128 R12, [R12+0x22400] ;  /* 0x022400000c0c7984 */ /* 0x002e620000000c00 */
[----:B------:R-:W-:Y:S05]  /*3d80*/  @P4 BRA `(.L_x_4486) ;  /* 0x0000000400784947 */ /* 0x000fea0003800000 */
[----:B------:R-:W-:Y:S01]  /*3d90*/  SHF.R.U32.HI R71, RZ, 0x10, R25 ;  /* 0x00000010ff477819 */ /* 0x000fe20000011619 */
[----:B-1----:R-:W-:Y:S01]  /*3da0*/  IMAD.U32 R64, R13, 0x10000, RZ ;  /* 0x000100000d407824 */ /* 0x002fe200078e00ff */
[----:B------:R-:W-:Y:S02]  /*3db0*/  SHF.R.U32.HI R67, RZ, 0x10, R5 ;  /* 0x00000010ff437819 */ /* 0x000fe40000011605 */
[----:B------:R-:W-:Y:S01]  /*3dc0*/  PRMT R71, R70, 0x5410, R71 ;  /* 0x0000541046477816 */ /* 0x000fe20000000047 */
[----:B----4-:R-:W-:Y:S01]  /*3dd0*/  IMAD.U32 R70, R9, 0x10000, RZ ;  /* 0x0001000009467824 */ /* 0x010fe200078e00ff */
        /* <DEDUP_REMOVED lines=89> */
.L_x_4486:
[----:B------:R-:W-:Y:S05]  /*4370*/  BSYNC B1 ;  /* 0x0000000000017941 */ /* 0x000fea0003800000 */
.L_x_4485:
[----:B---3--:R-:W-:-:S04]  /*4380*/  LEA R4, P2, R51, R68, 0x1 ;  /* 0x0000004433047211 */ /* 0x008fc800078408ff */
[----:B--2---:R-:W-:Y:S02]  /*4390*/  LEA.HI.X R5, R51, R56, R54, 0x1, P2 ;  /* 0x0000003833057211 */ /* 0x004fe400010f0c36 */
[----:B------:R-:W-:-:S03]  /*43a0*/  ISETP.GE.AND P2, PT, R57, R66, PT ;  /* 0x000000423900720c */ /* 0x000fc60003f46270 */
[----:B----4-:R2:W-:Y:S02]  /*43b0*/  ST.E.128 desc[UR42][R4.64], R8 ;  /* 0x0000000804007985 */ /* 0x0105e4000c101d2a */
[----:B--2---:R-:W-:Y:S02]  /*43c0*/  IMAD.MOV.U32 R4, RZ, RZ, R68 ;  /* 0x000000ffff047224 */ /* 0x004fe400078e0044 */
[----:B------:R-:W-:-:S06]  /*43d0*/  IMAD.MOV.U32 R5, RZ, RZ, R56 ;  /* 0x000000ffff057224 */ /* 0x000fcc00078e0038 */
[----:B------:R-:W-:Y:S05]  /*43e0*/  @P2 BRA `(.L_x_4474) ;  /* 0x0000000000e02947 */ /* 0x000fea0003800000 */
[----:B------:R-:W-:-:S05]  /*43f0*/  IMAD.WIDE R4, R57, 0x2, R4 ;  /* 0x0000000239047825 */ /* 0x000fca00078e0204 */
[----:B-1----:R1:W-:Y:S01]  /*4400*/  ST.E.128 desc[UR42][R4.64], R12 ;  /* 0x0000000c04007985 */ /* 0x0023e2000c101d2a */
[----:B------:R-:W-:Y:S05]  /*4410*/  BRA `(.L_x_4474) ;  /* 0x0000000000d47947 */ /* 0x000fea0003800000 */
.L_x_4466:
[----:B------:R-:W-:-:S06]  /*4420*/  UISETP.NE.AND UP0, UPT, UR37, 0x3, UPT ;  /* 0x000000032500788c */ /* 0x000fcc000bf05270 */
[----:B------:R-:W-:-:S13]  /*4430*/  PLOP3.LUT P3, PT, PT, PT, UP0, 0x80, 0x0 ;  /* 0x000000000000781c */ /* 0x000fda0003f6f008 */
[----:B------:R-:W-:Y:S05]  /*4440*/  @!P3 BRA `(.L_x_4487) ;  /* 0x000000000004b947 */ /* 0x000fea0003800000 */
[----:B------:R-:W-:Y:S01]  /*4450*/  BPT.TRAP 0x1 ;  /* 0x000000040000795c */ /* 0x000fe20000300000 */
.L_x_4487:
[----:B------:R-:W-:Y:S01]  /*4460*/  IMAD R58, R23, 0x8, R2 ;  /* 0x00000008173a7824 */ /* 0x000fe200078e0202 */
[----:B------:R-:W-:Y:S01]  /*4470*/  SHF.L.U32 R65, R188, 0x1f, RZ ;  /* 0x0000001fbc417819 */ /* 0x000fe200000006ff */
[----:B------:R-:W-:Y:S01]  /*4480*/  BSSY B1, `(.L_x_4488) ;  /* 0x0000004000017945 */ /* 0x000fe20003800000 */
[----:B------:R-:W-:Y:S02]  /*4490*/  SHF.R.S32.HI R62, RZ, 0x1f, R60 ;  /* 0x0000001fff3e7819 */ /* 0x000fe4000001143c */
[----:B------:R-:W1:Y:S02]  /*44a0*/  SYNCS.PHASECHK.TRANS64.TRYWAIT P2, [R58+URZ+0x38890], R65 ;  /* 0x038890413a0075a7 */ /* 0x000e64000804017f */
[----:B-1----:R-:W-:Y:S05]  /*44b0*/  @!P2 BRA `(.L_x_4489) ;  /* 0x000001a00050a947 */ /* 0x002fea0003800000 */
.L_x_4729:
[----:B------:R-:W-:Y:S05]  /*44c0*/  BSYNC B1 ;  /* 0x0000000000017941 */ /* 0x000fea0003800000 */
.L_x_4488:
        /* <DEDUP_REMOVED lines=24> */
.L_x_4733:
        /* <DEDUP_REMOVED lines=18> */
.L_x_4474:
[----:B------:R-:W-:Y:S05]  /*4770*/  BSYNC B0 ;  /* 0x0000000000007941 */ /* 0x000fea0003800000 */
.L_x_4465:
        /* <DEDUP_REMOVED lines=17> */
.L_x_4492:
[----:B------:R-:W-:Y:S05]  /*4890*/  BSYNC B0 ;  /* 0x0000000000007941 */ /* 0x000fea0003800000 */
.L_x_4491:
[----:B------:R-:W1:Y:S01]  /*48a0*/  SYNCS.PHASECHK.TRANS64.TRYWAIT P3, [R58+URZ+0x388b0], R65 ;  /* 0x0388b0413a0075a7 */ /* 0x000e62000806017f */
[----:B------:R-:W-:Y:S04]  /*48b0*/  BSSY B0, `(.L_x_4493) ;  /* 0x0000002000007945 */ /* 0x000fe80003800000 */
[----:B-1----:R-:W-:Y:S05]  /*48c0*/  @!P3 BRA `(.L_x_4494) ;  /* 0x0000019c00a4b947 */ /* 0x002fea0003800000 */
.L_x_4734:
[----:B------:R-:W-:Y:S05]  /*48d0*/  BSYNC B0 ;  /* 0x0000000000007941 */ /* 0x000fea0003800000 */
.L_x_4493:
        /* <DEDUP_REMOVED lines=21> */
[----:B------:R-:W4:Y:S04]  /*4a30*/  LDL R64, [R1] ;  /* 0x0000000001407983 */ /* 0x000f280000100800 */
[----:B------:R-:W5:Y:S04]  /*4a40*/  LDL R57, [R1+0x4] ;  /* 0x0000040001397983 */ /* 0x000f680000100800 */
[----:B------:R-:W5:Y:S01]  /*4a50*/  LDL R56, [R1+0x8] ;  /* 0x0000080001387983 */ /* 0x000f620000100800 */
[----:B------:R-:W-:Y:S01]  /*4a60*/  LOP3.LUT P3, RZ, R191, 0x4, RZ, 0xc0, !PT ;  /* 0x00000004bfff7812 */ /* 0x000fe2000786c0ff */
[----:B------:R-:W-:Y:S01]  /*4a70*/  IMAD R5, R23, 0x8000, R46 ;  /* 0x0000800017057824 */ /* 0x000fe200078e022e */
[----:B------:R-:W-:Y:S01]  /*4a80*/  ULDC UR4, c[0x0][0x320] ;  /* 0x0000c80000047ab9 */ /* 0x000fe20000000800 */
[----:B------:R-:W5:Y:S02]  /*4a90*/  LDL R27, [R1+0xc] ;  /* 0x00000c00011b7983 */ /* 0x000f640000100800 */
[----:B------:R-:W-:-:S02]  /*4aa0*/  VIADD R15, R5, 0x20 ;  /* 0x00000020050f7836 */ /* 0x000fc40000000000 */
[----:B------:R-:W5:Y:S01]  /*4ab0*/  LDL R26, [R1+0x10] ;  /* 0x00001000011a7983 */ /* 0x000f620000100800 */
[C-C-:B---3--:R-:W-:Y:S01]  /*4ac0*/  IMAD R14, R5.reuse, 0x2, R2.reuse ;  /* 0x00000002050e7824 */ /* 0x148fe200078e0202 */
[----:B------:R-:W-:Y:S02]  /*4ad0*/  ISETP.GE.AND P5, PT, R22, UR4, PT ;  /* 0x0000000416007c0c */ /* 0x000fe4000bfa6270 */
[----:B------:R-:W3:Y:S02]  /*4ae0*/  LDL R61, [R1+0x14] ;  /* 0x00001400013d7983 */ /* 0x000ee40000100800 */
[----:B------:R-:W-:Y:S01]  /*4af0*/  @P3 VIADD R15, R5, 0xffffffe0 ;  /* 0xffffffe0050f3836 */ /* 0x000fe20000000000 */
[----:B------:R-:W-:Y:S01]  /*4b00*/  ISETP.GE.AND P3, PT, R18, UR4, PT ;  /* 0x0000000412007c0c */ /* 0x000fe2000bf66270 */
[----:B------:R-:W3:Y:S02]  /*4b10*/  LDL R60, [R1+0x18] ;  /* 0x00001800013c7983 */ /* 0x000ee40000100800 */
[----:B------:R-:W-:-:S02]  /*4b20*/  IMAD R15, R15, 0x2, R2 ;  /* 0x000000020f0f7824 */ /* 0x000fc400078e0202 */
[----:B------:R-:W3:Y:S08]  /*4b30*/  LDL R59, [R1+0x1c] ;  /* 0x00001c00013b7983 */ /* 0x000ef00000100800 */
[----:B------:R-:W1:Y:S01]  /*4b40*/  @!P3 LDS.128 R4, [R14+0x400] ;  /* 0x000400000e04b984 */ /* 0x000e620000000c00 */
[----:B0-----:R-:W-:-:S04]  /*4b50*/  @!P3 LEA R8, P4, R18, R25, 0x1 ;  /* 0x000000191208b211 */ /* 0x001fc800078808ff */
[----:B--2---:R-:W-:Y:S02]  /*4b60*/  @!P3 LEA.HI.X R9, R18, R24, R19, 0x1, P4 ;  /* 0x000000181209b211 */ /* 0x004fe400020f0c13 */
[----:B------:R-:W-:-:S04]  /*4b70*/  @!P5 LEA R12, P4, R22, R25, 0x1 ;  /* 0x00000019160cd211 */ /* 0x000fc800078808ff */
[----:B------:R-:W-:Y:S02]  /*4b80*/  @!P5 LEA.HI.X R13, R22, R24, R193, 0x1, P4 ;  /* 0x00000018160dd211 */ /* 0x000fe400020f0cc1 */
[C---:B------:R-:W-:Y:S01]  /*4b90*/  ISETP.GE.AND P4, PT, R214.reuse, UR4, PT ;  /* 0x00000004d6007c0c */ /* 0x040fe2000bf86270 */
[----:B-1----:R0:W-:Y:S04]  /*4ba0*/  @!P3 ST.E.128 desc[UR42][R8.64], R4 ;  /* 0x000000040800b985 */ /* 0x0021e8000c101d2a */
[----:B------:R-:W1:Y:S08]  /*4bb0*/  @!P5 LDS.128 R4, [R15+0x400] ;  /* 0x000400000f04d984 */ /* 0x000e700000000c00 */
[----:B0-----:R-:W-:-:S05]  /*4bc0*/  @!P4 LEA R8, P3, R214, R25, 0x1 ;  /* 0x00000019d608c211 */ /* 0x001fca00078608ff */
[----:B------:R-:W-:Y:S01]  /*4bd0*/  @!P4 IMAD.X R9, R24, 0x1, R228, P3 ;  /* 0x000000011809c824 */ /* 0x000fe200018e06e4 */
[----:B------:R-:W-:-:S13]  /*4be0*/  ISETP.GE.AND P3, PT, R213, UR4, PT ;  /* 0x00000004d5007c0c */ /* 0x000fda000bf66270 */
[----:B------:R-:W-:-:S05]  /*4bf0*/  @!P3 LEA R10, P6, R213, R25, 0x1 ;  /* 0x00000019d50ab211 */ /* 0x000fca00078c08ff */
[----:B------:R-:W-:Y:S01]  /*4c00*/  @!P3 IMAD.X R11, R24, 0x1, R229, P6 ;  /* 0x00000001180bb824 */ /* 0x000fe200030e06e5 */
[----:B-1----:R0:W-:Y:S01]  /*4c10*/  @!P5 ST.E.128 desc[UR42][R12.64], R4 ;  /* 0x000000040c00d985 */ /* 0x0021e2000c101d2a */
[----:B------:R-:W-:-:S03]  /*4c20*/  ISETP.GE.AND P5, PT, R212, UR4, PT ;  /* 0x00000004d4007c0c */ /* 0x000fc6000bfa6270 */
[----:B------:R-:W1:Y:S10]  /*4c30*/  @!P4 LDS.128 R4, [R14+0x2400] ;  /* 0x002400000e04c984 */ /* 0x000e740000000c00 */
[----:B0-----:R-:W-:Y:S01]  /*4c40*/  @!P5 LEA R12, P6, R212, R25, 0x1 ;  /* 0x00000019d40cd211 */ /* 0x001fe200078c08ff */
[----:B-1----:R-:W-:Y:S04]  /*4c50*/  @!P4 ST.E.128 desc[UR42][R8.64], R4 ;  /* 0x000000040800c985 */ /* 0x002fe8000c101d2a */
[----:B------:R-:W0:Y:S01]  /*4c60*/  @!P3 LDS.128 R4, [R15+0x2400] ;  /* 0x002400000f04b984 */ /* 0x000e220000000c00 */
[----:B------:R-:W-:-:S03]  /*4c70*/  ISETP.GE.AND P4, PT, R211, UR4, PT ;  /* 0x00000004d3007c0c */ /* 0x000fc6000bf86270 */
[----:B0-----:R-:W-:Y:S04]  /*4c80*/  @!P3 ST.E.128 desc[UR42][R10.64], R4 ;  /* 0x000000040a00b985 */ /* 0x001fe8000c101d2a */
[----:B------:R-:W0:Y:S01]  /*4c90*/  @!P5 LDS.128 R4, [R14+0x4400] ;  /* 0x004400000e04d984 */ /* 0x000e220000000c00 */
[----:B------:R-:W-:Y:S01]  /*4ca0*/  ISETP.GE.AND P3, PT, R210, UR4, PT ;  /* 0x00000004d2007c0c */ /* 0x000fe2000bf66270 */
[----:B----4-:R-:W-:-:S05]  /*4cb0*/  @!P5 IMAD.X R13, R24, 0x1, R64, P6 ;  /* 0x00000001180dd824 */ /* 0x010fca00030e0640 */
[----:B0-----:R-:W-:Y:S04]  /*4cc0*/  @!P5 ST.E.128 desc[UR42][R12.64], R4 ;  /* 0x000000040c00d985 */ /* 0x001fe8000c101d2a */
[----:B------:R-:W0:Y:S01]  /*4cd0*/  @!P4 LDS.128 R4, [R15+0x4400] ;  /* 0x004400000f04c984 */ /* 0x000e220000000c00 */
[----:B------:R-:W-:-:S05]  /*4ce0*/  @!P4 LEA R8, P6, R211, R25, 0x1 ;  /* 0x00000019d308c211 */ /* 0x000fca00078c08ff */
[----:B-----5:R-:W-:Y:S02]  /*4cf0*/  @!P4 IMAD.X R9, R24, 0x1, R57, P6 ;  /* 0x000000011809c824 */ /* 0x020fe400030e0639 */
[----:B------:R-:W2:Y:S01]  /*4d00*/  LDL R57, [R1+0x20] ;  /* 0x0000200001397983 */ /* 0x000ea20000100800 */
[----:B------:R-:W-:-:S05]  /*4d10*/  @!P3 LEA R10, P6, R210, R25, 0x1 ;  /* 0x00000019d20ab211 */ /* 0x000fca00078c08ff */
[----:B------:R-:W-:Y:S02]  /*4d20*/  @!P3 IMAD.X R11, R24, 0x1, R56, P6 ;  /* 0x00000001180bb824 */ /* 0x000fe400030e0638 */
[----:B------:R-:W4:Y:S04]  /*4d30*/  LDL R56, [R1+0x24] ;  /* 0x0000240001387983 */ /* 0x000f280000100800 */
[----:B0-----:R-:W-:Y:S04]  /*4d40*/  @!P4 ST.E.128 desc[UR42][R8.64], R4 ;  /* 0x000000040800c985 */ /* 0x001fe8000c101d2a */
[----:B------:R-:W0:Y:S01]  /*4d50*/  @!P3 LDS.128 R4, [R14+0x6400] ;  /* 0x006400000e04b984 */ /* 0x000e220000000c00 */
[----:B------:R-:W-:-:S13]  /*4d60*/  ISETP.GE.AND P5, PT, R209, UR4, PT ;  /* 0x00000004d1007c0c */ /* 0x000fda000bfa6270 */
[----:B------:R-:W-:Y:S01]  /*4d70*/  @!P5 LEA R12, P6, R209, R25, 0x1 ;  /* 0x00000019d10cd211 */ /* 0x000fe200078c08ff */
[----:B0-----:R-:W-:Y:S04]  /*4d80*/  @!P3 ST.E.128 desc[UR42][R10.64], R4 ;  /* 0x000000040a00b985 */ /* 0x001fe8000c101d2a */
[----:B------:R-:W0:Y:S01]  /*4d90*/  @!P5 LDS.128 R4, [R15+0x6400] ;  /* 0x006400000f04d984 */ /* 0x000e220000000c00 */
[----:B------:R-:W-:-:S03]  /*4da0*/  @!P5 IMAD.X R13, R24, 0x1, R27, P6 ;  /* 0x00000001180dd824 */ /* 0x000fc600030e061b */
[----:B------:R-:W5:Y:S01]  /*4db0*/  LDL R27, [R1+0x28] ;  /* 0x00002800011b7983 */ /* 0x000f620000100800 */
[----:B------:R-:W-:-:S13]  /*4dc0*/  ISETP.GE.AND P4, PT, R208, UR4, PT ;  /* 0x00000004d0007c0c */ /* 0x000fda000bf86270 */
[----:B------:R-:W-:Y:S01]  /*4dd0*/  @!P4 LEA R8, P6, R208, R25, 0x1 ;  /* 0x00000019d008c211 */ /* 0x000fe200078c08ff */
[----:B0-----:R-:W-:Y:S04]  /*4de0*/  @!P5 ST.E.128 desc[UR42][R12.64], R4 ;  /* 0x000000040c00d985 */ /* 0x001fe8000c101d2a */
[----:B------:R-:W0:Y:S01]  /*4df0*/  @!P4 LDS.128 R4, [R14+0x8400] ;  /* 0x008400000e04c984 */ /* 0x000e220000000c00 */
[----:B------:R-:W-:-:S03]  /*4e00*/  @!P4 IMAD.X R9, R24, 0x1, R26, P6 ;  /* 0x000000011809c824 */ /* 0x000fc600030e061a */
[----:B------:R-:W5:Y:S01]  /*4e10*/  LDL R26, [R1+0x2c] ;  /* 0x00002c00011a7983 */ /* 0x000f620000100800 */
[C---:B------:R-:W-:Y:S02]  /*4e20*/  ISETP.GE.AND P3, PT, R207.reuse, UR4, PT ;  /* 0x00000004cf007c0c */ /* 0x040fe4000bf66270 */
[----:B------:R-:W-:Y:S01]  /*4e30*/  ISETP.GE.AND P5, PT, R206, UR4, PT ;  /* 0x00000004ce007c0c */ /* 0x000fe2000bfa6270 */
[----:B0-----:R-:W-:Y:S10]  /*4e40*/  @!P4 ST.E.128 desc[UR42][R8.64], R4 ;  /* 0x000000040800c985 */ /* 0x001ff4000c101d2a */
[----:B------:R-:W0:Y:S01]  /*4e50*/  @!P3 LDS.128 R4, [R15+0x8400] ;  /* 0x008400000f04b984 */ /* 0x000e220000000c00 */
[----:B------:R-:W-:-:S05]  /*4e60*/  @!P3 LEA R10, P6, R207, R25, 0x1 ;  /* 0x00000019cf0ab211 */ /* 0x000fca00078c08ff */
[----:B---3--:R-:W-:Y:S01]  /*4e70*/  @!P3 IMAD.X R11, R24, 0x1, R61, P6 ;  /* 0x00000001180bb824 */ /* 0x008fe200030e063d */
[----:B------:R-:W-:Y:S02]  /*4e80*/  ISETP.GE.AND P4, PT, R203, UR4, PT ;  /* 0x00000004cb007c0c */ /* 0x000fe4000bf86270 */
[----:B------:R-:W-:Y:S02]  /*4e90*/  @!P5 LEA R12, P6, R206, R25, 0x1 ;  /* 0x00000019ce0cd211 */ /* 0x000fe400078c08ff */
[----:B0-----:R-:W-:Y:S04]  /*4ea0*/  @!P3 ST.E.128 desc[UR42][R10.64], R4 ;  /* 0x000000040a00b985 */ /* 0x001fe8000c101d2a */
[----:B------:R-:W0:Y:S01]  /*4eb0*/  @!P5 LDS.128 R4, [R14+0xa400] ;  /* 0x00a400000e04d984 */ /* 0x000e220000000c00 */
[----:B------:R-:W-:Y:S01]  /*4ec0*/  @!P5 IMAD.X R13, R24, 0x1, R60, P6 ;  /* 0x00000001180dd824 */ /* 0x000fe200030e063c */
[----:B------:R-:W-:-:S03]  /*4ed0*/  ISETP.GE.AND P3, PT, R202, UR4, PT ;  /* 0x00000004ca007c0c */ /* 0x000fc6000bf66270 */
[----:B------:R-:W-:Y:S01]  /*4ee0*/  @!P4 LEA R8, P6, R203, R25, 0x1 ;  /* 0x00000019cb08c211 */ /* 0x000fe200078c08ff */
[----:B0-----:R-:W-:Y:S04]  /*4ef0*/  @!P5 ST.E.128 desc[UR42][R12.64], R4 ;  /* 0x000000040c00d985 */ /* 0x001fe8000c101d2a */
[----:B------:R-:W0:Y:S01]  /*4f00*/  @!P4 LDS.128 R4, [R15+0xa400] ;  /* 0x00a400000f04c984 */ /* 0x000e220000000c00 */
[----:B------:R-:W-:Y:S01]  /*4f10*/  @!P4 IMAD.X R9, R24, 0x1, R59, P6 ;  /* 0x000000011809c824 */ /* 0x000fe200030e063b */
[----:B------:R-:W-:-:S03]  /*4f20*/  ISETP.GE.AND P5, PT, R218, UR4, PT ;  /* 0x00000004da007c0c */ /* 0x000fc6000bfa6270 */
[----:B------:R-:W-:Y:S01]  /*4f30*/  @!P3 LEA R10, P6, R202, R25, 0x1 ;  /* 0x00000019ca0ab211 */ /* 0x000fe200078c08ff */
[----:B0-----:R-:W-:Y:S04]  /*4f40*/  @!P4 ST.E.128 desc[UR42][R8.64], R4 ;  /* 0x000000040800c985 */ /* 0x001fe8000c101d2a */
[----:B------:R-:W0:Y:S01]  /*4f50*/  @!P3 LDS.128 R4, [R14+0xc400] ;  /* 0x00c400000e04b984 */ /* 0x000e220000000c00 */
[----:B--2---:R-:W-:Y:S01]  /*4f60*/  @!P3 IMAD.X R11, R24, 0x1, R57, P6 ;  /* 0x00000001180bb824 */ /* 0x004fe200030e0639 */
[----:B------:R-:W-:-:S03]  /*4f70*/  ISETP.GE.AND P4, PT, R217, UR4, PT ;  /* 0x00000004d9007c0c */ /* 0x000fc6000bf86270 */
[----:B------:R-:W-:Y:S01]  /*4f80*/  @!P5 LEA R12, P6, R218, R25, 0x1 ;  /* 0x00000019da0cd211 */ /* 0x000fe200078c08ff */
[----:B0-----:R-:W-:Y:S04]  /*4f90*/  @!P3 ST.E.128 desc[UR42][R10.64], R4 ;  /* 0x000000040a00b985 */ /* 0x001fe8000c101d2a */
[----:B------:R-:W0:Y:S01]  /*4fa0*/  @!P5 LDS.128 R4, [R15+0xc400] ;  /* 0x00c400000f04d984 */ /* 0x000e220000000c00 */
[----:B----4-:R-:W-:Y:S01]  /*4fb0*/  @!P5 IMAD.X R13, R24, 0x1, R56, P6 ;  /* 0x00000001180dd824 */ /* 0x010fe200030e0638 */
[----:B------:R-:W-:-:S03]  /*4fc0*/  ISETP.GE.AND P3, PT, R216, UR4, PT ;  /* 0x00000004d8007c0c */ /* 0x000fc6000bf66270 */
[----:B------:R-:W-:Y:S01]  /*4fd0*/  @!P4 LEA R8, P6, R217, R25, 0x1 ;  /* 0x00000019d908c211 */ /* 0x000fe200078c08ff */
[----:B0-----:R-:W-:Y:S04]  /*4fe0*/  @!P5 ST.E.128 desc[UR42][R12.64], R4 ;  /* 0x000000040c00d985 */ /* 0x001fe8000c101d2a */
[----:B------:R-:W0:Y:S01]  /*4ff0*/  @!P4 LDS.128 R4, [R14+0xe400] ;  /* 0x00e400000e04c984 */ /* 0x000e220000000c00 */
[----:B-----5:R-:W-:-:S04]  /*5000*/  @!P4 IMAD.X R9, R24, 0x1, R27, P6 ;  /* 0x000000011809c824 */ /* 0x020fc800030e061b */
[----:B------:R-:W-:Y:S01]  /*5010*/  @!P3 LEA R10, P6, R216, R25, 0x1 ;  /* 0x00000019d80ab211 */ /* 0x000fe200078c08ff */
[----:B0-----:R-:W-:Y:S04]  /*5020*/  @!P4 ST.E.128 desc[UR42][R8.64], R4 ;  /* 0x000000040800c985 */ /* 0x001fe8000c101d2a */
[----:B------:R-:W0:Y:S01]  /*5030*/  @!P3 LDS.128 R4, [R15+0xe400] ;  /* 0x00e400000f04b984 */ /* 0x000e220000000c00 */
[----:B------:R-:W-:-:S05]  /*5040*/  @!P3 IMAD.X R11, R24, 0x1, R26, P6 ;  /* 0x00000001180bb824 */ /* 0x000fca00030e061a */
[----:B0-----:R4:W-:Y:S02]  /*5050*/  @!P3 ST.E.128 desc[UR42][R10.64], R4 ;  /* 0x000000040a00b985 */ /* 0x0019e4000c101d2a */
.L_x_4496:
[----:B------:R-:W-:Y:S05]  /*5060*/  BSYNC B0 ;  /* 0x0000000000007941 */ /* 0x000fea0003800000 */
.L_x_4495:
        /* <DEDUP_REMOVED lines=17> */
.L_x_4460:
[----:B------:R-:W-:Y:S04]  /*5180*/  BSSY B0, `(.L_x_4498) ;  /* 0x0000004000007945 */ /* 0x000fe80003800000 */
[----:B------:R-:W-:Y:S05]  /*5190*/  @P2 BRA `(.L_x_4499) ;  /* 0x0000000000082947 */ /* 0x000fea0003800000 */
[----:B------:R-:W4:Y:S02]  /*51a0*/  FENCE.VIEW.ASYNC.G ;  /* 0x00000000000073c6 */ /* 0x000f240000000100 */
[----:B----4-:R-:W-:Y:S06]  /*51b0*/  BAR.ARV 0xc, 0x180 ;  /* 0x0306000000007b1d */ /* 0x010fec0000002000 */
.L_x_4499:
[----:B------:R-:W-:Y:S05]  /*51c0*/  BSYNC B0 ;  /* 0x0000000000007941 */ /* 0x000fea0003800000 */
.L_x_4498:
        /* <DEDUP_REMOVED lines=15> */
[----:B------:R-:W-:Y:S02]  /*52c0*/  IABS R9, R10 ;  /* 0x0000000a00097213 */ /* 0x000fe40000000000 */
        /* <DEDUP_REMOVED lines=22> */
.L_x_4503:
[----:B------:R-:W-:Y:S05]  /*5430*/  BSYNC B0 ;  /* 0x0000000000007941 */ /* 0x000fea0003800000 */
.L_x_4502:
[----:B------:R-:W4:Y:S01]  /*5440*/  LDL R0, [R1+0x48] ;  /* 0x0000480001007983 */ /* 0x000f220000100800 */
[----:B------:R-:W-:Y:S02]  /*5450*/  PLOP3.LUT P0, PT, PT, PT, PT, 0x80, 0x0 ;  /* 0x000000000000781c */ /* 0x000fe40003f0f070 */
        /* <DEDUP_REMOVED lines=42> */
[----:B---3--:R-:W-:Y:S02]  /*5700*/  CS2R R68, SRZ ;  /* 0x0000000000447805 */ /* 0x008fe4000001ff00 */
[----:B------:R-:W-:Y:S02]  /*5710*/  CS2R R66, SRZ ;  /* 0x0000000000427805 */ /* 0x000fe4000001ff00 */
[----:B------:R-:W-:Y:S02]  /*5720*/  CS2R R64, SRZ ;  /* 0x0000000000407805 */ /* 0x000fe4000001ff00 */
[----:B------:R-:W-:Y:S02]  /*5730*/  CS2R R62, SRZ ;  /* 0x00000000003e7805 */ /* 0x000fe4000001ff00 */
[----:B------:R-:W-:-:S02]  /*5740*/  CS2R R60, SRZ ;  /* 0x00000000003c7805 */ /* 0x000fc4000001ff00 */
[----:B-1----:R-:W-:Y:S02]  /*5750*/  CS2R R58, SRZ ;  /* 0x00000000003a7805 */ /* 0x002fe4000001ff00 */
        /* <DEDUP_REMOVED lines=22> */
[----:B------:R-:W-:Y:S02]  /*58c0*/  IMAD.MOV.U32 R7, RZ, RZ, 0x40000040 ;  /* 0x40000040ff077424 */ /* 0x000fe400078e00ff */
[----:B------:R-:W-:Y:S01]  /*58d0*/  IMAD.MOV.U32 R11, RZ, RZ, 0x40000040 ;  /* 0x40000040ff0b7424 */ /* 0x000fe200078e00ff */
[----:B------:R-:W-:Y:S01]  /*58e0*/  BAR.SYNC.DEFER_BLOCKING 0xe, 0x100 ;  /* 0x0384000000007b1d */ /* 0x000fe20000010000 */
[----:B------:R-:W-:Y:S01]  /*58f0*/  IMAD.MOV.U32 R9, RZ, RZ, 0x40000040 ;  /* 0x40000040ff097424 */ /* 0x000fe200078e00ff */
[----:B------:R-:W-:Y:S01]  /*5900*/  R2UR UR7, R7 ;  /* 0x00000000070772ca */ /* 0x000fe200000e0000 */
[----:B------:R-:W-:Y:S01]  /*5910*/  IMAD.MOV.U32 R7, RZ, RZ, 0x40000040 ;  /* 0x40000040ff077424 */ /* 0x000fe200078e00ff */
[----:B------:R-:W-:Y:S01]  /*5920*/  R2UR UR15, R11 ;  /* 0x000000000b0f72ca */ /* 0x000fe200000e0000 */
[----:B------:R-:W-:Y:S01]  /*5930*/  IMAD.MOV.U32 R11, RZ, RZ, 0x40000040 ;  /* 0x40000040ff0b7424 */ /* 0x000fe200078e00ff */
[----:B------:R-:W-:Y:S01]  /*5940*/  R2UR UR11, R9 ;  /* 0x00000000090b72ca */ /* 0x000fe200000e0000 */
[----:B------:R-:W-:-:S03]  /*5950*/  IMAD.MOV.U32 R9, RZ, RZ, 0x40000040 ;  /* 0x40000040ff097424 */ /* 0x000fc600078e00ff */
[----:B------:R-:W-:Y:S02]  /*5960*/  R2UR UR9, R11 ;  /* 0x000000000b0972ca */ /* 0x000fe400000e0000 */
[----:B------:R-:W-:Y:S01]  /*5970*/  R2UR UR13, R9 ;  /* 0x00000000090d72ca */ /* 0x000fe200000e0000 */
[----:B-----5:R-:W-:Y:S01]  /*5980*/  WARPGROUP.ARRIVE ;  /* 0x00000000000079c5 */ /* 0x020fe20000000000 */
[----:B--2---:R-:W0:Y:S02]  /*5990*/  SHFL.IDX PT, R4, R8, RZ, 0x1f ;  /* 0x00001fff08047589 */ /* 0x004e2400000e0000 */
[----:B0-----:R-:W-:-:S04]  /*59a0*/  LEA.HI R5, R4, R4, RZ, 0x1 ;  /* 0x0000000404057211 */ /* 0x001fc800078f08ff */
[----:B------:R-:W-:-:S05]  /*59b0*/  LOP3.LUT R5, R5, 0x1fffe, RZ, 0xc0, !PT ;  /* 0x0001fffe05057812 */ /* 0x000fca00078ec0ff */
[----:B------:R-:W-:Y:S02]  /*59c0*/  IMAD.IADD R5, R4, 0x1, -R5 ;  /* 0x0000000104057824 */ /* 0x000fe400078e0a05 */
[----:B------:R-:W-:Y:S02]  /*59d0*/  VIADD R4, R2, 0x36400 ;  /* 0x0003640002047836 */ /* 0x000fe40000000000 */
[----:B------:R-:W-:-:S03]  /*59e0*/  IMAD R5, R5, 0x8000, R2 ;  /* 0x0000800005057824 */ /* 0x000fc600078e0202 */
[----:B------:R-:W-:Y:S01]  /*59f0*/  SHF.R.U32.HI R4, RZ, 0x4, R4 ;  /* 0x00000004ff047819 */ /* 0x000fe20000011604 */
[----:B------:R-:W-:-:S03]  /*5a00*/  VIADD R5, R5, 0x400 ;  /* 0x0000040005057836 */ /* 0x000fc60000000000 */
[----:B------:R-:W-:Y:S02]  /*5a10*/  LOP3.LUT R4, R4, 0x3fff, RZ, 0xc0, !PT ;  /* 0x00003fff04047812 */ /* 0x000fe400078ec0ff */
[----:B------:R-:W-:Y:S02]  /*5a20*/  SHF.R.U32.HI R5, RZ, 0x4, R5 ;  /* 0x00000004ff057819 */ /* 0x000fe40000011605 */
[----:B------:R-:W-:Y:S02]  /*5a30*/  LOP3.LUT R4, R4, 0x10000, RZ, 0xfc, !PT ;  /* 0x0001000004047812 */ /* 0x000fe400078efcff */
[----:B------:R-:W-:Y:S02]  /*5a40*/  LOP3.LUT R5, R5, 0x3fff, RZ, 0xc0, !PT ;  /* 0x00003fff05057812 */ /* 0x000fe400078ec0ff */
[----:B------:R-:W-:Y:S02]  /*5a50*/  R2UR UR4, R4 ;  /* 0x00000000040472ca */ /* 0x000fe400000e0000 */
[----:B------:R-:W-:Y:S01]  /*5a60*/  LOP3.LUT R20, R5, 0x2000000, RZ, 0xfc, !PT ;  /* 0x0200000005147812 */ /* 0x000fe200078efcff */
[----:B------:R-:W-:-:S04]  /*5a70*/  IMAD.MOV.U32 R5, RZ, RZ, 0x40000040 ;  /* 0x40000040ff057424 */ /* 0x000fc800078e00ff */
[----:B------:R-:W-:Y:S01]  /*5a80*/  IMAD R6, R17, 0x1000, R20 ;  /* 0x0000100011067824 */ /* 0x000fe200078e0214 */
[----:B------:R-:W-:-:S03]  /*5a90*/  R2UR UR5, R5 ;  /* 0x00000000050572ca */ /* 0x000fc600000e0000 */
[C---:B------:R-:W-:Y:S01]  /*5aa0*/  VIADD R10, R6.reuse, 0x100 ;  /* 0x00000100060a7836 */ /* 0x040fe20000000000 */
[C---:B------:R-:W-:Y:S01]  /*5ab0*/  R2UR UR6, R6.reuse ;  /* 0x00000000060672ca */ /* 0x040fe200000e0000 */
[C---:B------:R-:W-:Y:S02]  /*5ac0*/  VIADD R8, R6.reuse, 0x80 ;  /* 0x0000008006087836 */ /* 0x040fe40000000000 */
[----:B------:R-:W-:Y:S01]  /*5ad0*/  VIADD R6, R6, 0x180 ;  /* 0x0000018006067836 */ /* 0x000fe20000000000 */
[----:B------:R-:W-:Y:S01]  /*5ae0*/  R2UR UR14, R10 ;  /* 0x000000000a0e72ca */ /* 0x000fe200000e0000 */
[----:B------:R-:W-:Y:S01]  /*5af0*/  VIADD R10, R4, 0x2 ;  /* 0x00000002040a7836 */ /* 0x000fe20000000000 */
[----:B------:R-:W-:Y:S01]  /*5b00*/  R2UR UR10, R8 ;  /* 0x00000000080a72ca */ /* 0x000fe200000e0000 */
[----:B------:R-:W-:-:S03]  /*5b10*/  VIADD R8, R4, 0x4 ;  /* 0x0000000404087836 */ /* 0x000fc60000000000 */
[----:B------:R-:W-:Y:S02]  /*5b20*/  R2UR UR8, R10 ;  /* 0x000000000a0872ca */ /* 0x000fe400000e0000 */
[----:B------:R-:W-:Y:S01]  /*5b30*/  R2UR UR12, R8 ;  /* 0x00000000080c72ca */ /* 0x000fe200000e0000 */
[----:B------:R-:W-:Y:S01]  /*5b40*/  HGMMA.64x256x16.F32.BF16 R24, gdesc[UR4].tnspB, RZ, !UPT, gsb0 ;  /* 0x43e00000041879f0 */ /* 0x000fe2000c0018ff */
[----:B------:R-:W-:Y:S01]  /*5b50*/  R2UR UR6, R6 ;  /* 0x00000000060672ca */ /* 0x000fe200000e0000 */
[----:B------:R-:W-:Y:S01]  /*5b60*/  IMAD.U32 R6, RZ, RZ, UR37 ;  /* 0x00000025ff067e24 */ /* 0x000fe2000f8e00ff */
[----:B------:R-:W-:Y:S01]  /*5b70*/  R2UR UR7, R7 ;  /* 0x00000000070772ca */ /* 0x000fe200000e0000 */
[----:B------:R-:W-:-:S03]  /*5b80*/  IMAD.MOV.U32 R7, RZ, RZ, 0x40000040 ;  /* 0x40000040ff077424 */ /* 0x000fc600078e00ff */
[----:B------:R-:W-:Y:S01]  /*5b90*/  ISETP.NE.AND P2, PT, R6, 0x3, PT ;  /* 0x000000030600780c */ /* 0x000fe20003f45270 */
[----:B------:R-:W-:Y:S01]  /*5ba0*/  VIADD R6, R4, 0x6 ;  /* 0x0000000604067836 */ /* 0x000fe20000000000 */
[----:B------:R-:W-:-:S04]  /*5bb0*/  R2UR UR5, R7 ;  /* 0x00000000070572ca */ /* 0x000fc800000e0000 */
[----:B------:R-:W-:Y:S01]  /*5bc0*/  R2UR UR4, R6 ;  /* 0x00000000060472ca */ /* 0x000fe200000e0000 */
[----:B------:R-:W-:Y:S02]  /*5bd0*/  WARPGROUP.DEPBAR.LE gsb0, 0x0 ;  /* 0x00008000000079c5 */ /* 0x000fe40000010000 */
[----:B------:R-:W-:-:S12]  /*5be0*/  WARPGROUP.ARRIVE ;  /* 0x00000000000079c5 */ /* 0x000fd80000000000 */
        /* <DEDUP_REMOVED lines=13> */
.L_x_4505:
[----:B------:R-:W-:Y:S01]  /*5cc0*/  VIADD R3, R3, 0xfffffffe ;  /* 0xfffffffe03037836 */ /* 0x000fe20000000000 */
[----:B------:R-:W-:Y:S01]  /*5cd0*/  BSSY B0, `(.L_x_4506) ;  /* 0x00000c1000007945 */ /* 0x000fe20003800000 */
[----:B------:R-:W-:-:S03]  /*5ce0*/  IMAD R12, R17, 0x8, R2 ;  /* 0x00000008110c7824 */ /* 0x000fc600078e0202 */
[----:B------:R-:W-:Y:S01]  /*5cf0*/  ISETP.GE.AND P0, PT, R3, R0, PT ;  /* 0x000000000300720c */ /* 0x000fe20003f06270 */
[----:B------:R-:W-:-:S05]  /*5d00*/  VIADD R12, R12, 0x38860 ;  /* 0x000388600c0c7836 */ /* 0x000fca0000000000 */
[----:B------:R-:W-:-:S04]  /*5d10*/  PRMT R12, R190, 0x654, R12 ;  /* 0x00000654be0c7816 */ /* 0x000fc8000000000c */
[----:B------:R0:W-:Y:S03]  /*5d20*/  SYNCS.ARRIVE.TRANS64.RED.A1T0 RZ, [R12+URZ], RZ ;  /* 0x000000ff0cff79a7 */ /* 0x0001e6000810043f */
[----:B------:R-:W-:Y:S05]  /*5d30*/  @!P0 BRA `(.L_x_4507) ;  /* 0x0000000800e88947 */ /* 0x000fea0003800000 */
.L_x_4509:
[----:B------:R-:W-:Y:S01]  /*5d40*/  BAR.SYNC.DEFER_BLOCKING 0xe, 0x100 ;  /* 0x0384000000007b1d */ /* 0x000fe20000010000 */
[C---:B01----:R-:W-:Y:S01]  /*5d50*/  IMAD R12, R17.reuse, 0x40, R195 ;  /* 0x00000040110c7824 */ /* 0x043fe200078e02c3 */
[----:B------:R-:W-:Y:S01]  /*5d60*/  R2UR UR4, R4 ;  /* 0x00000000040472ca */ /* 0x000fe200000e0000 */
[----:B------:R-:W-:Y:S01]  /*5d70*/  VIADD R17, R17, 0x1 ;  /* 0x0000000111117836 */ /* 0x000fe20000000000 */
[----:B------:R-:W-:Y:S01]  /*5d80*/  R2UR UR5, R5 ;  /* 0x00000000050572ca */ /* 0x000fe200000e0000 */
[----:B------:R-:W-:Y:S01]  /*5d90*/  IMAD R12, R12, 0x4, R2 ;  /* 0x000000040c0c7824 */ /* 0x000fe200078e0202 */
[----:B------:R-:W-:Y:S01]  /*5da0*/  ISETP.GT.AND P1, PT, R3, R0, PT ;  /* 0x000000000300720c */ /* 0x000fe20003f24270 */
[----:B------:R-:W-:Y:S01]  /*5db0*/  IMAD.MOV.U32 R15, RZ, RZ, 0x40000040 ;  /* 0x40000040ff0f7424 */ /* 0x000fe200078e00ff */
[----:B------:R-:W-:Y:S01]  /*5dc0*/  ISETP.NE.AND P0, PT, R17, 0x2, PT ;  /* 0x000000021100780c */ /* 0x000fe20003f05270 */
[----:B------:R-:W-:-:S03]  /*5dd0*/  VIADD R3, R3, 0xffffffff ;  /* 0xffffffff03037836 */ /* 0x000fc60000000000 */
[----:B------:R-:W-:Y:S01]  /*5de0*/  SEL R17, R17, RZ, P0 ;  /* 0x000000ff11117207 */ /* 0x000fe20000000000 */
        /* <DEDUP_REMOVED lines=130> */
[----:B------:R-:W-:-:S02]  /*6610*/  IMAD R12, R17, 0x1000, R20 ;  /* 0x00001000110c7824 */ /* 0x000fc400078e0214 */
[----:B------:R-:W-:Y:S02]  /*6620*/  IMAD.MOV.U32 R13, RZ, RZ, 0x40000040 ;  /* 0x40000040ff0d7424 */ /* 0x000fe400078e00ff */
[C---:B------:R-:W-:Y:S01]  /*6630*/  VIADD R14, R12.reuse, 0x80 ;  /* 0x000000800c0e7836 */ /* 0x040fe20000000000 */
[----:B------:R-:W-:Y:S01]  /*6640*/  R2UR UR6, R12 ;  /* 0x000000000c0672ca */ /* 0x000fe200000e0000 */
[----:B------:R-:W-:Y:S01]  /*6650*/  WARPGROUP.ARRIVE ;  /* 0x00000000000079c5 */ /* 0x000fe20000000000 */
[----:B------:R-:W-:Y:S01]  /*6660*/  R2UR UR7, R13 ;  /* 0x000000000d0772ca */ /* 0x000fe200000e0000 */
[----:B------:R-:W-:-:S12]  /*6670*/  IMAD.MOV.U32 R13, RZ, RZ, 0x40000040 ;  /* 0x40000040ff0d7424 */ /* 0x000fd800078e00ff */
[----:B------:R-:W-:Y:S01]  /*6680*/  HGMMA.64x256x16.F32.BF16 R24, gdesc[UR4].tnspB, R24, gsb0 ;  /* 0x43e00000041879f0 */ /* 0x000fe20008001818 */
[----:B------:R-:W-:Y:S01]  /*6690*/  R2UR UR6, R14 ;  /* 0x000000000e0672ca */ /* 0x000fe200000e0000 */
[----:B------:R-:W-:Y:S01]  /*66a0*/  VIADD R14, R12, 0x100 ;  /* 0x000001000c0e7836 */ /* 0x000fe20000000000 */
[----:B------:R-:W-:Y:S01]  /*66b0*/  R2UR UR7, R15 ;  /* 0x000000000f0772ca */ /* 0x000fe200000e0000 */
[----:B------:R-:W-:Y:S01]  /*66c0*/  IMAD.MOV.U32 R15, RZ, RZ, 0x40000040 ;  /* 0x40000040ff0f7424 */ /* 0x000fe200078e00ff */
[----:B------:R-:W-:Y:S01]  /*66d0*/  R2UR UR4, R10 ;  /* 0x000000000a0472ca */ /* 0x000fe200000e0000 */
[----:B------:R-:W-:Y:S01]  /*66e0*/  VIADD R12, R12, 0x180 ;  /* 0x000001800c0c7836 */ /* 0x000fe20000000000 */
[----:B------:R-:W-:Y:S01]  /*66f0*/  R2UR UR5, R11 ;  /* 0x000000000b0572ca */ /* 0x000fe200000e0000 */
[----:B------:R-:W-:Y:S02]  /*6700*/  WARPGROUP.DEPBAR.LE gsb0, 0x0 ;  /* 0x00008000000079c5 */ /* 0x000fe40000010000 */
[----:B------:R-:W-:-:S15]  /*6710*/  WARPGROUP.ARRIVE ;  /* 0x00000000000079c5 */ /* 0x000fde0000000000 */
[----:B------:R-:W-:-:S03]  /*6720*/  NOP ;  /* 0x0000000000007918 */ /* 0x000fc60000000000 */
[----:B------:R-:W-:Y:S01]  /*6730*/  HGMMA.64x256x16.F32.BF16 R24, gdesc[UR4].tnspB, R24, gsb0 ;  /* 0x43e00000041879f0 */ /* 0x000fe20008001818 */
[----:B------:R-:W-:Y:S02]  /*6740*/  R2UR UR6, R14 ;  /* 0x000000000e0672ca */ /* 0x000fe400000e0000 */
[----:B------:R-:W-:Y:S02]  /*6750*/  R2UR UR7, R15 ;  /* 0x000000000f0772ca */ /* 0x000fe400000e0000 */
[----:B------:R-:W-:Y:S02]  /*6760*/  R2UR UR4, R8 ;  /* 0x00000000080472ca */ /* 0x000fe400000e0000 */
        /* <DEDUP_REMOVED lines=8> */
[----:B------:R-:W-:Y:S02]  /*67f0*/  R2UR UR5, R7 ;  /* 0x00000000070572ca */ /* 0x000fe400000e0000 */
[----:B------:R-:W-:-:S04]  /*6800*/  SEL R12, RZ, 0x1, P0 ;  /* 0x00000001ff0c7807 */ /* 0x000fc80000000000 */
[----:B------:R-:W-:Y:S01]  /*6810*/  LOP3.LUT R185, R185, R12, RZ, 0x3c, !PT ;  /* 0x0000000cb9b97212 */ /* 0x000fe200078e3cff */
[----:B------:R-:W-:Y:S02]  /*6820*/  WARPGROUP.DEPBAR.LE gsb0, 0x0 ;  /* 0x00008000000079c5 */ /* 0x000fe40000010000 */
[----:B------:R-:W-:-:S12]  /*6830*/  WARPGROUP.ARRIVE ;  /* 0x00000000000079c5 */ /* 0x000fd80000000000 */
[----:B------:R-:W-:Y:S03]  /*6840*/  HGMMA.64x256x16.F32.BF16 R24, gdesc[UR4].tnspB, R24, gsb0 ;  /* 0x43e00000041879f0 */ /* 0x000fe60008001818 */
[----:B------:R-:W-:Y:S02]  /*6850*/  WARPGROUP.DEPBAR.LE gsb0, 0x0 ;  /* 0x00008000000079c5 */ /* 0x000fe40000010000 */
[----:B------:R-:W-:Y:S06]  /*6860*/  BAR.ARV 0xf, 0x100 ;  /* 0x03c4000000007b1d */ /* 0x000fec0000002000 */
[----:B------:R-:W-:Y:S05]  /*6870*/  @!P2 BRA `(.L_x_4508) ;  /* 0x000000000004a947 */ /* 0x000fea0003800000 */
[----:B------:R-:W-:Y:S01]  /*6880*/  BPT.TRAP 0x1 ;  /* 0x000000040000795c */ /* 0x000fe20000300000 */
.L_x_4508:
[----:B------:R-:W-:-:S04]  /*6890*/  IMAD R12, R17, 0x8, R2 ;  /* 0x00000008110c7824 */ /* 0x000fc800078e0202 */
[----:B------:R-:W-:-:S05]  /*68a0*/  VIADD R12, R12, 0x38860 ;  /* 0x000388600c0c7836 */ /* 0x000fca0000000000 */
[----:B------:R-:W-:-:S04]  /*68b0*/  PRMT R12, R190, 0x654, R12 ;  /* 0x00000654be0c7816 */ /* 0x000fc8000000000c */
[----:B------:R1:W-:Y:S01]  /*68c0*/  SYNCS.ARRIVE.TRANS64.RED.A1T0 RZ, [R12+URZ], RZ ;  /* 0x000000ff0cff79a7 */ /* 0x0003e2000810043f */
[----:B------:R-:W-:Y:S05]  /*68d0*/  @P1 BRA `(.L_x_4509) ;  /* 0xfffffff400181947 */ /* 0x000fea000383ffff */
.L_x_4507:
[----:B------:R-:W-:Y:S05]  /*68e0*/  BSYNC B0 ;  /* 0x0000000000007941 */ /* 0x000fea0003800000 */
.L_x_4506:
[----:B------:R-:W-:Y:S01]  /*68f0*/  BAR.SYNC.DEFER_BLOCKING 0xe, 0x100 ;  /* 0x0384000000007b1d */ /* 0x000fe20000010000 */
[C---:B------:R-:W-:Y:S01]  /*6900*/  IMAD R0, R17.reuse, 0x40, R195 ;  /* 0x0000004011007824 */ /* 0x040fe200078e02c3 */
[----:B------:R-:W-:Y:S01]  /*6910*/  PLOP3.LUT P0, PT, PT, PT, PT, 0x8, 0x0 ;  /* 0x000000000000781c */ /* 0x000fe20003f0e170 */
[----:B------:R-:W-:Y:S01]  /*6920*/  VIADD R17, R17, 0x1 ;  /* 0x0000000111117836 */ /* 0x000fe20000000000 */
[----:B------:R-:W-:Y:S01]  /*6930*/  CS2R R154, SRZ ;  /* 0x00000000009a7805 */ /* 0x000fe2000001ff00 */
[----:B------:R-:W-:-:S03]  /*6940*/  IMAD R2, R0, 0x4, R2 ;  /* 0x0000000400027824 */ /* 0x000fc600078e0202 */
[----:B------:R-:W-:-:S04]  /*6950*/  ISETP.NE.AND P1, PT, R17, 0x2, PT ;  /* 0x000000021100780c */ /* 0x000fc80003f25270 */
        /* <DEDUP_REMOVED lines=135> */
.L_x_4501:
        /* <DEDUP_REMOVED lines=31> */
.L_x_4511:
[----:B------:R-:W-:Y:S05]  /*73c0*/  BSYNC B0 ;  /* 0x0000000000007941 */ /* 0x000fea0003800000 */
.L_x_4510:
        /* <DEDUP_REMOVED lines=100> */
.L_x_4513:
[----:B------:R-:W-:Y:S05]  /*7a10*/  BSYNC B6 ;  /* 0x0000000000067941 */ /* 0x000fea0003800000 */
.L_x_4512:
        /* <DEDUP_REMOVED lines=13> */
.L_x_4517:
[----:B-1----:R1:W2:Y:S02]  /*7af0*/  SYNCS.PHASECHK.TRANS64.TRYWAIT P0, [R2+URZ+0x38800], R3 ;  /* 0x03880003020075a7 */ /* 0x0022a4000800017f */
[----:B--2---:R-:W-:Y:S05]  /*7b00*/  @!P0 NANOSLEEP.SYNCS 0x989680 ;  /* 0x009896800000895d */ /* 0x004fea0003900000 */
[----:B------:R-:W2:Y:S02]  /*7b10*/  @!P0 SYNCS.PHASECHK.TRANS64 P0, [R2+URZ+0x38800], R3 ;  /* 0x03880003020085a7 */ /* 0x000ea4000800007f */
[----:B--2---:R-:W-:Y:S05]  /*7b20*/  @!P0 BRA `(.L_x_4517) ;  /* 0xfffffffc00f08947 */ /* 0x004fea000383ffff */
.L_x_4516:
[----:B------:R-:W-:Y:S05]  /*7b30*/  BSYNC B0 ;  /* 0x0000000000007941 */ /* 0x000fea0003800000 */
.L_x_4515:
[----:B------:R-:W-:Y:S05]  /*7b40*/  BRA `(.L_x_4518) ;  /* 0x0000002000c07947 */ /* 0x000fea0003800000 */
.L_x_4514:
        /* <DEDUP_REMOVED lines=37> */
.L_x_4520:
[----:B------:R-:W-:Y:S05]  /*7da0*/  BSYNC B6 ;  /* 0x0000000000067941 */ /* 0x000fea0003800000 */
.L_x_4519:
        /* <DEDUP_REMOVED lines=11> */
.L_x_4740:
        /* <DEDUP_REMOVED lines=38> */
.L_x_4525:
[----:B------:R-:W-:Y:S05]  /*80c0*/  BSYNC B1 ;  /* 0x0000000000017941 */ /* 0x000fea0003800000 */
.L_x_4524:
[----:B------:R-:W4:Y:S01]  /*80d0*/  SYNCS.PHASECHK.TRANS64.TRYWAIT P0, [R2+URZ+0x38800], R25 ;  /* 0x03880019020075a7 */ /* 0x000f22000800017f */
[----:B-1----:R-:W-:Y:S01]  /*80e0*/  LOP3.LUT R3, R27, 0x18, R18, 0xf8, !PT ;  /* 0x000000181b037812 */ /* 0x002fe200078ef812 */
[----:B0----5:R-:W-:Y:S01]  /*80f0*/  IMAD.MOV.U32 R13, RZ, RZ, R6 ;  /* 0x000000ffff0d7224 */ /* 0x021fe200078e0006 */
[----:B------:R-:W-:Y:S01]  /*8100*/  SHF.R.U32.HI R12, RZ, 0x3, R27 ;  /* 0x00000003ff0c7819 */ /* 0x000fe2000001161b */
[--C-:B------:R-:W-:Y:S01]  /*8110*/  IMAD.MOV.U32 R14, RZ, RZ, R7.reuse ;  /* 0x000000ffff0e7224 */ /* 0x100fe200078e0007 */
[----:B------:R-:W-:Y:S01]  /*8120*/  SHF.R.U32.HI R27, RZ, 0x10, R7 ;  /* 0x00000010ff1b7819 */ /* 0x000fe20000011607 */
[----:B--2---:R-:W-:Y:S01]  /*8130*/  IMAD.MOV.U32 R20, RZ, RZ, R11 ;  /* 0x000000ffff147224 */ /* 0x004fe200078e000b */
[----:B------:R-:W-:Y:S01]  /*8140*/  LOP3.LUT R30, R3, R12, RZ, 0x3c, !PT ;  /* 0x0000000c031e7212 */ /* 0x000fe200078e3cff */
[----:B------:R-:W-:Y:S01]  /*8150*/  IMAD.MOV.U32 R3, RZ, RZ, R4 ;  /* 0x000000ffff037224 */ /* 0x000fe200078e0004 */
[----:B------:R-:W-:Y:S01]  /*8160*/  SHF.R.U64 R12, R6, 0x10, R7 ;  /* 0x00000010060c7819 */ /* 0x000fe20000001207 */
[--C-:B------:R-:W-:Y:S01]  /*8170*/  IMAD.MOV.U32 R6, RZ, RZ, R5.reuse ;  /* 0x000000ffff067224 */ /* 0x100fe200078e0005 */
[----:B------:R-:W-:Y:S01]  /*8180*/  SHF.R.U64 R4, R4, 0x10, R5 ;  /* 0x0000001004047819 */ /* 0x000fe20000001205 */
[----:B---3--:R-:W-:Y:S01]  /*8190*/  IMAD R24, R85, -0x40, R87 ;  /* 0xffffffc055187824 */ /* 0x008fe200078e0257 */
[----:B----4-:R-:W-:Y:S01]  /*81a0*/  SHF.R.U32.HI R21, RZ, 0x10, R5 ;  /* 0x00000010ff157819 */ /* 0x010fe20000011605 */
[----:B------:R-:W-:Y:S01]  /*81b0*/  IMAD.MOV.U32 R15, RZ, RZ, R10 ;  /* 0x000000ffff0f7224 */ /* 0x000fe200078e000a */
[--C-:B------:R-:W-:Y:S01]  /*81c0*/  SHF.R.U64 R28, R10, 0x10, R11.reuse ;  /* 0x000000100a1c7819 */ /* 0x100fe2000000120b */
[----:B------:R-:W-:Y:S01]  /*81d0*/  BSSY B1, `(.L_x_4526) ;  /* 0x0000013000017945 */ /* 0x000fe20003800000 */
[----:B------:R-:W-:Y:S01]  /*81e0*/  SHF.R.U32.HI R7, RZ, 0x10, R11 ;  /* 0x00000010ff077819 */ /* 0x000fe2000001160b */
[--C-:B------:R-:W-:Y:S01]  /*81f0*/  IMAD.MOV.U32 R11, RZ, RZ, R9.reuse ;  /* 0x000000ffff0b7224 */ /* 0x100fe200078e0009 */
[--C-:B------:R-:W-:Y:S01]  /*8200*/  SHF.R.U64 R5, R8, 0x10, R9.reuse ;  /* 0x0000001008057819 */ /* 0x100fe20000001209 */
[----:B------:R-:W-:Y:S01]  /*8210*/  IMAD.MOV.U32 R10, RZ, RZ, R8 ;  /* 0x000000ffff0a7224 */ /* 0x000fe200078e0008 */
[----:B------:R-:W-:Y:S01]  /*8220*/  SHF.R.U32.HI R26, RZ, 0x10, R9 ;  /* 0x00000010ff1a7819 */ /* 0x000fe20000011609 */
[----:B------:R-:W-:Y:S01]  /*8230*/  IMAD R9, R223, 0x200, R30 ;  /* 0x00000200df097824 */ /* 0x000fe200078e021e */
[----:B------:R-:W-:-:S02]  /*8240*/  PRMT R13, R13, 0x5410, R12 ;  /* 0x000054100d0d7816 */ /* 0x000fc4000000000c */
[----:B------:R-:W-:Y:S01]  /*8250*/  VIMNMX R24, R24, 0x40, PT ;  /* 0x0000004018187848 */ /* 0x000fe20003fe0100 */
[----:B------:R-:W-:Y:S01]  /*8260*/  IMAD R12, R9, 0x2, R2 ;  /* 0x00000002090c7824 */ /* 0x000fe200078e0202 */
[----:B------:R-:W-:Y:S02]  /*8270*/  PRMT R8, R3, 0x5410, R4 ;  /* 0x0000541003087816 */ /* 0x000fe40000000004 */
[----:B------:R-:W-:Y:S01]  /*8280*/  LOP3.LUT P2, RZ, R191, 0x4, RZ, 0xc0, !PT ;  /* 0x00000004bfff7812 */ /* 0x000fe2000784c0ff */
[C---:B------:R-:W-:Y:S01]  /*8290*/  VIADD R4, R12.reuse, 0x20400 ;  /* 0x000204000c047836 */ /* 0x040fe20000000000 */
[----:B------:R-:W-:Y:S01]  /*82a0*/  ISETP.GE.AND P1, PT, R189, R24, PT ;  /* 0x00000018bd00720c */ /* 0x000fe20003f26270 */
[----:B------:R-:W-:Y:S01]  /*82b0*/  VIADD R3, R12, 0x20440 ;  /* 0x000204400c037836 */ /* 0x000fe20000000000 */
[----:B------:R-:W-:Y:S02]  /*82c0*/  PRMT R14, R14, 0x5410, R27 ;  /* 0x000054100e0e7816 */ /* 0x000fe4000000001b */
[----:B------:R-:W-:-:S02]  /*82d0*/  PRMT R9, R6, 0x5410, R21 ;  /* 0x0000541006097816 */ /* 0x000fc40000000015 */
[----:B------:R-:W-:Y:S01]  /*82e0*/  PRMT R15, R15, 0x5410, R28 ;  /* 0x000054100f0f7816 */ /* 0x000fe2000000001c */
[----:B------:R-:W-:Y:S06]  /*82f0*/  @!P0 BRA `(.L_x_4527) ;  /* 0x0000016400a08947 */ /* 0x000fec0003800000 */
.L_x_4741:
[----:B------:R-:W-:Y:S05]  /*8300*/  BSYNC B1 ;  /* 0x0000000000017941 */ /* 0x000fea0003800000 */
.L_x_4526:
        /* <DEDUP_REMOVED lines=12> */
[C---:B------:R-:W-:Y:S01]  /*83d0*/  IMAD.U32 R29, R15.reuse, 0x10000, RZ ;  /* 0x000100000f1d7824 */ /* 0x040fe200078e00ff */
[----:B------:R-:W-:Y:S01]  /*83e0*/  LOP3.LUT R32, R15, 0xffff0000, RZ, 0xc0, !PT ;  /* 0xffff00000f207812 */ /* 0x000fe200078ec0ff */
[C---:B------:R-:W-:Y:S01]  /*83f0*/  IMAD.U32 R28, R13.reuse, 0x10000, RZ ;  /* 0x000100000d1c7824 */ /* 0x040fe200078e00ff */
[----:B------:R-:W-:Y:S01]  /*8400*/  LOP3.LUT R30, R13, 0xffff0000, RZ, 0xc0, !PT ;  /* 0xffff00000d1e7812 */ /* 0x000fe200078ec0ff */
[C---:B-1----:R-:W-:Y:S01]  /*8410*/  IMAD.U32 R21, R4.reuse, 0x10000, RZ ;  /* 0x0001000004157824 */ /* 0x042fe200078e00ff */
[----:B------:R-:W-:Y:S01]  /*8420*/  LOP3.LUT R4, R4, 0xffff0000, RZ, 0xc0, !PT ;  /* 0xffff000004047812 */ /* 0x000fe200078ec0ff */
[C---:B0-----:R-:W-:Y:S01]  /*8430*/  IMAD.U32 R25, R5.reuse, 0x10000, RZ ;  /* 0x0001000005197824 */ /* 0x041fe200078e00ff */
        /* <DEDUP_REMOVED lines=30> */
.L_x_4531:
[----:B------:R-:W-:Y:S05]  /*8620*/  BSYNC B2 ;  /* 0x0000000000027941 */ /* 0x000fea0003800000 */
.L_x_4530:
[----:B------:R-:W-:Y:S05]  /*8630*/  @P1 BRA `(.L_x_4529) ;  /* 0x0000000000981947 */ /* 0x000fea0003800000 */
[----:B-1----:R-:W1:Y:S01]  /*8640*/  LDS.128 R4, [R3] ;  /* 0x0000000003047984 */ /* 0x002e620000000c00 */
        /* <DEDUP_REMOVED lines=37> */
.L_x_4529:
[----:B------:R-:W-:Y:S05]  /*88a0*/  BSYNC B1 ;  /* 0x0000000000017941 */ /* 0x000fea0003800000 */
.L_x_4528:
        /* <DEDUP_REMOVED lines=23> */
[----:B0-----:R-:W-:Y:S01]  /*8a20*/  FMUL.FTZ R25, R32, R5 ;  /* 0x0000000520197220 */ /* 0x001fe20000410000 */
        /* <DEDUP_REMOVED lines=22> */
.L_x_4534:
[----:B------:R-:W-:Y:S05]  /*8b90*/  BSYNC B1 ;  /* 0x0000000000017941 */ /* 0x000fea0003800000 */
.L_x_4533:
[----:B------:R-:W-:Y:S05]  /*8ba0*/  @P1 BRA `(.L_x_4532) ;  /* 0x0000001000841947 */ /* 0x000fea0003800000 */
[----:B-1----:R-:W1:Y:S01]  /*8bb0*/  LDS.128 R4, [R3+0x1000] ;  /* 0x0010000003047984 */ /* 0x002e620000000c00 */
[----:B------:R-:W-:Y:S01]  /*8bc0*/  IMAD.U32 R20, R8, 0x10000, RZ ;  /* 0x0001000008147824 */ /* 0x000fe200078e00ff */
[C---:B------:R-:W-:Y:S01]  /*8bd0*/  LOP3.LUT R27, R10.reuse, 0xffff0000, RZ, 0xc0, !PT ;  /* 0xffff00000a1b7812 */ /* 0x040fe200078ec0ff */
[----:B------:R-:W-:Y:S01]  /*8be0*/  IMAD.U32 R24, R10, 0x10000, RZ ;  /* 0x000100000a187824 */ /* 0x000fe200078e00ff */
[----:B0-----:R-:W-:Y:S02]  /*8bf0*/  LOP3.LUT R25, R8, 0xffff0000, RZ, 0xc0, !PT ;  /* 0xffff000008197812 */ /* 0x001fe400078ec0ff */
        /* <DEDUP_REMOVED lines=34> */
.L_x_4522:
[----:B------:R-:W-:-:S03]  /*8e20*/  UMOV UR4, 0xffffffff ;  /* 0xffffffff00047882 */ /* 0x000fc60000000000 */
[----:B------:R-:W-:Y:S05]  /*8e30*/  BRA.DIV UR4, `(.L_x_4535) ;  /* 0x0000015a04e47947 */ /* 0x000fea000b800000 */
[----:B------:R0:W1:Y:S04]  /*8e40*/  SHFL.IDX PT, R3, R26, RZ, 0x1c1f ;  /* 0x001c1fff1a037589 */ /* 0x00006800000e0000 */
[----:B------:R0:W2:Y:S04]  /*8e50*/  SHFL.IDX PT, R20, R25, RZ, 0x1c1f ;  /* 0x001c1fff19147589 */ /* 0x0000a800000e0000 */
[----:B------:R0:W3:Y:S04]  /*8e60*/  SHFL.IDX PT, R21, R24, RZ, 0x1c1f ;  /* 0x001c1fff18157589 */ /* 0x0000e800000e0000 */
[----:B------:R0:W4:Y:S02]  /*8e70*/  SHFL.IDX PT, R14, R27, RZ, 0x1c1f ;  /* 0x001c1fff1b0e7589 */ /* 0x00012400000e0000 */
.L_x_4747:
[----:B------:R-:W5:Y:S01]  /*8e80*/  LDL R5, [R1+0x4c] ;  /* 0x00004c0001057983 */ /* 0x000f620000100800 */
[----:B------:R-:W-:Y:S01]  /*8e90*/  ULDC UR4, c[0x0][0x448] ;  /* 0x0001120000047ab9 */ /* 0x000fe20000000800 */
[----:B0-----:R-:W0:Y:S01]  /*8ea0*/  LDC R25, c[0x0][0x3f4] ;  /* 0x0000fd00ff197b82 */ /* 0x001e220000000800 */
[----:B------:R-:W-:Y:S01]  /*8eb0*/  IMAD R87, R87, UR4, RZ ;  /* 0x0000000457577c24 */ /* 0x000fe2000f8e02ff */
[----:B------:R-:W-:Y:S01]  /*8ec0*/  BSSY B1, `(.L_x_4536) ;  /* 0x0000017000017945 */ /* 0x000fe20003800000 */
[----:B------:R-:W-:Y:S02]  /*8ed0*/  CS2R R6, SRZ ;  /* 0x0000000000067805 */ /* 0x000fe4000001ff00 */
[----:B------:R-:W-:Y:S02]  /*8ee0*/  CS2R R8, SRZ ;  /* 0x0000000000087805 */ /* 0x000fe4000001ff00 */
[----:B------:R-:W-:Y:S02]  /*8ef0*/  CS2R R10, SRZ ;  /* 0x00000000000a7805 */ /* 0x000fe4000001ff00 */
[----:B------:R-:W-:-:S02]  /*8f00*/  ISETP.GE.AND P0, PT, R0, R87, PT ;  /* 0x000000570000720c */ /* 0x000fc40003f06270 */
[----:B-----5:R-:W-:-:S04]  /*8f10*/  LEA.HI R4, R5, R5, RZ, 0x1 ;  /* 0x0000000505047211 */ /* 0x020fc800078f08ff */
[----:B------:R-:W-:-:S05]  /*8f20*/  LOP3.LUT R4, R4, 0xfffffffe, RZ, 0xc0, !PT ;  /* 0xfffffffe04047812 */ /* 0x000fca00078ec0ff */
[----:B------:R-:W-:Y:S01]  /*8f30*/  IMAD.IADD R0, R5, 0x1, -R4 ;  /* 0x0000000105007824 */ /* 0x000fe200078e0a04 */
[----:B------:R-:W-:-:S04]  /*8f40*/  CS2R R4, SRZ ;  /* 0x0000000000047805 */ /* 0x000fc8000001ff00 */
[----:B------:R-:W-:Y:S01]  /*8f50*/  SHF.L.U32 R27, R0, 0x1f, RZ ;  /* 0x0000001f001b7819 */ /* 0x000fe200000006ff */
[----:B0-----:R-:W-:Y:S06]  /*8f60*/  @P0 BRA `(.L_x_4537) ;  /* 0x0000000000300947 */ /* 0x001fec0003800000 */
        /* <DEDUP_REMOVED lines=12> */
.L_x_4537:
[----:B------:R-:W-:Y:S05]  /*9030*/  BSYNC B1 ;  /* 0x0000000000017941 */ /* 0x000fea0003800000 */
.L_x_4536:
[----:B------:R-:W3:Y:S01]  /*9040*/  SYNCS.PHASECHK.TRANS64.TRYWAIT P1, [R2+URZ+0x38800], R27 ;  /* 0x0388001b020075a7 */ /* 0x000ee2000802017f */
[----:B-1----:R-:W-:Y:S01]  /*9050*/  IMAD R3, R85, -0x40, R87 ;  /* 0xffffffc055037824 */ /* 0x002fe200078e0257 */
[--C-:B-----5:R-:W-:Y:S01]  /*9060*/  SHF.R.U64 R33, R4, 0x10, R5.reuse ;  /* 0x0000001004217819 */ /* 0x120fe20000001205 */
[----:B0-----:R-:W-:Y:S01]  /*9070*/  IMAD.MOV.U32 R12, RZ, RZ, R4 ;  /* 0x000000ffff0c7224 */ /* 0x001fe200078e0004 */
[--C-:B------:R-:W-:Y:S01]  /*9080*/  SHF.R.U32.HI R26, RZ, 0x10, R5.reuse ;  /* 0x00000010ff1a7819 */ /* 0x100fe20000011605 */
[----:B------:R-:W-:Y:S01]  /*9090*/  IMAD.MOV.U32 R13, RZ, RZ, R5 ;  /* 0x000000ffff0d7224 */ /* 0x000fe200078e0005 */
[--C-:B------:R-:W-:Y:S01]  /*90a0*/  SHF.R.U64 R31, R6, 0x10, R7.reuse ;  /* 0x00000010061f7819 */ /* 0x100fe20000001207 */
[----:B------:R-:W-:Y:S01]  /*90b0*/  IMAD.MOV.U32 R4, RZ, RZ, R6 ;  /* 0x000000ffff047224 */ /* 0x000fe200078e0006 */
[--C-:B------:R-:W-:Y:S01]  /*90c0*/  SHF.R.U32.HI R29, RZ, 0x10, R7.reuse ;  /* 0x00000010ff1d7819 */ /* 0x100fe20000011607 */
[----:B----4-:R-:W-:Y:S01]  /*90d0*/  IMAD.MOV.U32 R14, RZ, RZ, R7 ;  /* 0x000000ffff0e7224 */ /* 0x010fe200078e0007 */
[----:B------:R-:W-:Y:S01]  /*90e0*/  ISETP.GE.AND P0, PT, R18, R25, PT ;  /* 0x000000191200720c */ /* 0x000fe20003f06270 */
[----:B------:R-:W-:Y:S01]  /*90f0*/  IMAD.MOV.U32 R15, RZ, RZ, R8 ;  /* 0x000000ffff0f7224 */ /* 0x000fe200078e0008 */
[----:B------:R-:W-:Y:S01]  /*9100*/  VIMNMX R28, R3, 0x40, PT ;  /* 0x00000040031c7848 */ /* 0x000fe20003fe0100 */
[--C-:B--2---:R-:W-:Y:S01]  /*9110*/  IMAD.MOV.U32 R20, RZ, RZ, R9.reuse ;  /* 0x000000ffff147224 */ /* 0x104fe200078e0009 */
[--C-:B------:R-:W-:Y:S01]  /*9120*/  SHF.R.U64 R8, R8, 0x10, R9.reuse ;  /* 0x0000001008087819 */ /* 0x100fe20000001209 */
[----:B---3--:R-:W-:Y:S01]  /*9130*/  IMAD.MOV.U32 R21, RZ, RZ, R10 ;  /* 0x000000ffff157224 */ /* 0x008fe200078e000a */
[----:B------:R-:W-:Y:S01]  /*9140*/  SHF.R.U32.HI R7, RZ, 0x10, R9 ;  /* 0x00000010ff077819 */ /* 0x000fe20000011609 */
[--C-:B------:R-:W-:Y:S01]  /*9150*/  IMAD.MOV.U32 R24, RZ, RZ, R11.reuse ;  /* 0x000000ffff187224 */ /* 0x100fe200078e000b */
[--C-:B------:R-:W-:Y:S01]  /*9160*/  SHF.R.U64 R6, R10, 0x10, R11.reuse ;  /* 0x000000100a067819 */ /* 0x100fe2000000120b */
[----:B------:R-:W-:Y:S01]  /*9170*/  VIADD R30, R189, 0x20 ;  /* 0x00000020bd1e7836 */ /* 0x000fe20000000000 */
        /* <DEDUP_REMOVED lines=13> */
.L_x_4748:
[----:B------:R-:W-:Y:S05]  /*9250*/  BSYNC B1 ;  /* 0x0000000000017941 */ /* 0x000fea0003800000 */
.L_x_4538:
[----:B------:R-:W-:Y:S04]  /*9260*/  BSSY B1, `(.L_x_4540) ;  /* 0x000005a000017945 */ /* 0x000fe80003800000 */
[----:B------:R-:W-:Y:S05]  /*9270*/  @P2 BRA `(.L_x_4541) ;  /* 0x0000000400602947 */ /* 0x000fea0003800000 */
[----:B------:R-:W-:Y:S01]  /*9280*/  IMAD.SHL.U32 R4, R191, 0x40, RZ ;  /* 0x00000040bf047824 */ /* 0x000fe200078e00ff */
[C---:B------:R-:W-:Y:S01]  /*9290*/  LOP3.LUT R38, R15.reuse, 0xffff0000, RZ, 0xc0, !PT ;  /* 0xffff00000f267812 */ /* 0x040fe200078ec0ff */
[----:B------:R-:W-:Y:S02]  /*92a0*/  IMAD.IADD R5, R18, 0x1, R25 ;  /* 0x0000000112057824 */ /* 0x000fe400078e0219 */
[----:B------:R-:W-:Y:S01]  /*92b0*/  IMAD.U32 R37, R15, 0x10000, RZ ;  /* 0x000100000f257824 */ /* 0x000fe200078e00ff */
[----:B------:R-:W-:Y:S01]  /*92c0*/  LOP3.LUT R6, R4, 0x1c0, RZ, 0xc0, !PT ;  /* 0x000001c004067812 */ /* 0x000fe200078ec0ff */
[----:B------:R-:W-:-:S03]  /*92d0*/  IMAD.U32 R36, R3, 0x10000, RZ ;  /* 0x0001000003247824 */ /* 0x000fc600078e00ff */
[C---:B------:R-:W-:Y:S02]  /*92e0*/  LOP3.LUT R4, R6.reuse, 0x38, R18, 0xf8, !PT ;  /* 0x0000003806047812 */ /* 0x040fe400078ef812 */
[----:B------:R-:W-:Y:S02]  /*92f0*/  SHF.R.U32.HI R7, RZ, 0x3, R6 ;  /* 0x00000003ff077819 */ /* 0x000fe40000011606 */
[----:B------:R-:W-:Y:S02]  /*9300*/  LOP3.LUT R6, R6, 0x38, R5, 0xf8, !PT ;  /* 0x0000003806067812 */ /* 0x000fe400078ef805 */
[-C--:B------:R-:W-:Y:S02]  /*9310*/  LOP3.LUT R4, R4, R7.reuse, RZ, 0x3c, !PT ;  /* 0x0000000704047212 */ /* 0x080fe400078e3cff */
[----:B------:R-:W-:-:S03]  /*9320*/  LOP3.LUT R6, R6, R7, RZ, 0x3c, !PT ;  /* 0x0000000706067212 */ /* 0x000fc600078e3cff */
[C---:B------:R-:W-:Y:S02]  /*9330*/  IMAD R5, R223.reuse, 0x200, R4 ;  /* 0x00000200df057824 */ /* 0x040fe400078e0204 */
[----:B0-----:R-:W-:Y:S02]  /*9340*/  IMAD R27, R223, 0x200, R6 ;  /* 0x00000200df1b7824 */ /* 0x001fe400078e0206 */
        /* <DEDUP_REMOVED lines=27> */
[----:B------:R-:W-:Y:S01]  /*9500*/  LOP3.LUT R37, R21, 0xffff0000, RZ, 0xc0, !PT ;  /* 0xffff000015257812 */ /* 0x000fe200078ec0ff */
[----:B------:R-:W-:Y:S01]  /*9510*/  FMUL.FTZ R43, R34, R28 ;  /* 0x0000001c222b7220 */ /* 0x000fe20000410000 */
[----:B------:R-:W-:Y:S01]  /*9520*/  LOP3.LUT R7, R13, 0xffff0000, RZ, 0xc0, !PT ;  /* 0xffff00000d077812 */ /* 0x000fe200078ec0ff */
[----:B------:R-:W-:Y:S01]  /*9530*/  FFMA.FTZ R38, R29, R38, R8 ;  /* 0x000000261d267223 */ /* 0x000fe20000010008 */
[----:B------:R-:W-:Y:S01]  /*9540*/  FFMA.FTZ R42, R5, R28, -R42 ;  /* 0x0000001c052a7223 */ /* 0x000fe2000001082a */
[----:B------:R-:W-:-:S02]  /*9550*/  IMAD.U32 R33, R9, 0x10000, RZ ;  /* 0x0001000009217824 */ /* 0x000fc400078e00ff */
[----:B------:R-:W-:Y:S01]  /*9560*/  FFMA.FTZ R43, R5, R36, R43 ;  /* 0x00000024052b7223 */ /* 0x000fe2000001002b */
[----:B------:R-:W-:Y:S01]  /*9570*/  FMUL.FTZ R28, R10, R37 ;  /* 0x000000250a1c7220 */ /* 0x000fe20000410000 */
[----:B------:R-:W-:Y:S02]  /*9580*/  IMAD.U32 R8, R20, 0x10000, RZ ;  /* 0x0001000014087824 */ /* 0x000fe400078e00ff */
[-C--:B------:R-:W-:Y:S01]  /*9590*/  FMUL.FTZ R34, R10, R7.reuse ;  /* 0x000000070a227220 */ /* 0x080fe20000410000 */
[----:B------:R-:W-:Y:S02]  /*95a0*/  IMAD.U32 R5, R12, 0x10000, RZ ;  /* 0x000100000c057824 */ /* 0x000fe400078e00ff */
[----:B------:R-:W-:Y:S01]  /*95b0*/  FFMA.FTZ R45, R31, R7, -R28 ;  /* 0x000000071f2d7223 */ /* 0x000fe2000001081c */
[----:B------:R-:W-:Y:S02]  /*95c0*/  IMAD.U32 R35, R11, 0x10000, RZ ;  /* 0x000100000b237824 */ /* 0x000fe400078e00ff */
[----:B------:R-:W-:Y:S01]  /*95d0*/  FMUL.FTZ R29, R33, R8 ;  /* 0x00000008211d7220 */ /* 0x000fe20000410000 */
[----:B------:R-:W-:-:S02]  /*95e0*/  IMAD.U32 R10, R24, 0x10000, RZ ;  /* 0x00010000180a7824 */ /* 0x000fc400078e00ff */
[----:B------:R-:W-:Y:S01]  /*95f0*/  FMUL.FTZ R33, R33, R5 ;  /* 0x0000000521217220 */ /* 0x000fe20000410000 */
[----:B------:R-:W-:Y:S02]  /*9600*/  IMAD.U32 R7, R14, 0x10000, RZ ;  /* 0x000100000e077824 */ /* 0x000fe400078e00ff */
[----:B------:R-:W-:Y:S01]  /*9610*/  FFMA.FTZ R34, R31, R37, R34 ;  /* 0x000000251f227223 */ /* 0x000fe20000010022 */
[C---:B------:R-:W-:Y:S01]  /*9620*/  FMUL.FTZ R31, R35.reuse, R10 ;  /* 0x0000000a231f7220 */ /* 0x040fe20000410000 */
[C---:B------:R-:W-:Y:S01]  /*9630*/  FFMA.FTZ R33, R30.reuse, R8, R33 ;  /* 0x000000081e217223 */ /* 0x040fe20000010021 */
[----:B------:R-:W-:Y:S01]  /*9640*/  FMUL.FTZ R37, R35, R7 ;  /* 0x0000000723257220 */ /* 0x000fe20000410000 */
        /* <DEDUP_REMOVED lines=11> */
[----:B------:R-:W-:Y:S01]  /*9700*/  F2FP.BF16.F32.PACK_AB R10, R34, R43 ;  /* 0x0000002b220a723e */ /* 0x000fe200000010ff */
[-C--:B------:R-:W-:Y:S01]  /*9710*/  FMUL.FTZ R9, R9, R5.reuse ;  /* 0x0000000509097220 */ /* 0x080fe20000410000 */
[----:B------:R-:W-:Y:S01]  /*9720*/  FFMA.FTZ R30, R4, R5, -R31 ;  /* 0x00000005041e7223 */ /* 0x000fe2000001081f */
[-C--:B------:R-:W-:Y:S01]  /*9730*/  FMUL.FTZ R11, R11, R7.reuse ;  /* 0x000000070b0b7220 */ /* 0x080fe20000410000 */
[----:B------:R-:W-:Y:S01]  /*9740*/  FFMA.FTZ R36, R6, R7, -R47 ;  /* 0x0000000706247223 */ /* 0x000fe2000001082f */
[----:B------:R-:W-:Y:S01]  /*9750*/  FFMA.FTZ R32, R4, R8, R9 ;  /* 0x0000000804207223 */ /* 0x000fe20000010009 */
[----:B------:R-:W-:Y:S01]  /*9760*/  F2FP.BF16.F32.PACK_AB R4, R40, R39 ;  /* 0x000000272804723e */ /* 0x000fe200000010ff */
[----:B------:R-:W-:Y:S01]  /*9770*/  FFMA.FTZ R28, R6, R28, R11 ;  /* 0x0000001c061c7223 */ /* 0x000fe2000001000b */
[----:B------:R-:W-:-:S02]  /*9780*/  F2FP.BF16.F32.PACK_AB R6, R45, R42 ;  /* 0x0000002a2d06723e */ /* 0x000fc400000010ff */
[----:B------:R-:W-:Y:S02]  /*9790*/  F2FP.BF16.F32.PACK_AB R5, R30, R29 ;  /* 0x0000001d1e05723e */ /* 0x000fe400000010ff */
[----:B------:R-:W-:Y:S02]  /*97a0*/  F2FP.BF16.F32.PACK_AB R7, R36, R35 ;  /* 0x000000232407723e */ /* 0x000fe400000010ff */
[----:B------:R-:W-:Y:S02]  /*97b0*/  F2FP.BF16.F32.PACK_AB R8, R38, R41 ;  /* 0x000000292608723e */ /* 0x000fe400000010ff */
[----:B------:R-:W-:Y:S01]  /*97c0*/  F2FP.BF16.F32.PACK_AB R9, R32, R33 ;  /* 0x000000212009723e */ /* 0x000fe200000010ff */
[----:B------:R1:W-:Y:S01]  /*97d0*/  STS.128 [R26+0x20400], R4 ;  /* 0x020400041a007388 */ /* 0x0003e20000000c00 */
[----:B------:R-:W-:-:S05]  /*97e0*/  F2FP.BF16.F32.PACK_AB R11, R28, R37 ;  /* 0x000000251c0b723e */ /* 0x000fca00000010ff */
[----:B------:R1:W-:Y:S02]  /*97f0*/  STS.128 [R27+0x20400], R8 ;  /* 0x020400081b007388 */ /* 0x0003e40000000c00 */
.L_x_4541:
[----:B------:R-:W-:Y:S05]  /*9800*/  BSYNC B1 ;  /* 0x0000000000017941 */ /* 0x000fea0003800000 */
.L_x_4540:
[----:B------:R-:W-:Y:S05]  /*9810*/  @P0 BRA `(.L_x_4532) ;  /* 0x0000000400680947 */ /* 0x000fea0003800000 */
[----:B------:R-:W2:Y:S01]  /*9820*/  LDL R42, [R1+0x5c] ;  /* 0x00005c00012a7983 */ /* 0x000ea20000100800 */
[----:B-1----:R-:W-:-:S04]  /*9830*/  VIADD R7, R189, 0x20 ;  /* 0x00000020bd077836 */ /* 0x002fc80000000000 */
[----:B------:R-:W-:Y:S01]  /*9840*/  IMAD.SHL.U32 R5, R7, 0x40, RZ ;  /* 0x0000004007057824 */ /* 0x000fe200078e00ff */
[----:B------:R-:W-:Y:S01]  /*9850*/  SHF.R.S32.HI R6, RZ, 0x1f, R7 ;  /* 0x0000001fff067819 */ /* 0x000fe20000011407 */
[----:B------:R-:W-:-:S03]  /*9860*/  IMAD.IADD R4, R18, 0x1, R25 ;  /* 0x0000000112047824 */ /* 0x000fc600078e0219 */
[----:B------:R-:W-:Y:S02]  /*9870*/  LEA.HI R6, R6, R7, RZ, 0x3 ;  /* 0x0000000706067211 */ /* 0x000fe400078f18ff */
[----:B------:R-:W-:-:S03]  /*9880*/  LOP3.LUT R5, R5, 0x1c0, RZ, 0xc0, !PT ;  /* 0x000001c005057812 */ /* 0x000fc600078ec0ff */
[----:B------:R-:W-:Y:S01]  /*9890*/  IMAD.SHL.U32 R6, R6, 0x40, RZ ;  /* 0x0000004006067824 */ /* 0x000fe200078e00ff */
[----:B------:R-:W-:Y:S02]  /*98a0*/  LOP3.LUT R4, R5, 0x38, R4, 0xf8, !PT ;  /* 0x0000003805047812 */ /* 0x000fe400078ef804 */
[----:B------:R-:W-:Y:S02]  /*98b0*/  SHF.R.U32.HI R5, RZ, 0x3, R5 ;  /* 0x00000003ff057819 */ /* 0x000fe40000011605 */
[----:B------:R-:W-:Y:S02]  /*98c0*/  LOP3.LUT R25, R6, 0xfffffe00, RZ, 0xc0, !PT ;  /* 0xfffffe0006197812 */ /* 0x000fe400078ec0ff */
[----:B------:R-:W-:-:S05]  /*98d0*/  LOP3.LUT R4, R4, R5, RZ, 0x3c, !PT ;  /* 0x0000000504047212 */ /* 0x000fca00078e3cff */
[----:B------:R-:W-:-:S04]  /*98e0*/  IMAD.IADD R25, R25, 0x1, R4 ;  /* 0x0000000119197824 */ /* 0x000fc800078e0204 */
[----:B------:R-:W-:-:S05]  /*98f0*/  IMAD R25, R25, 0x2, R2 ;  /* 0x0000000219197824 */ /* 0x000fca00078e0202 */
[----:B------:R-:W1:Y:S01]  /*9900*/  LDS.128 R8, [R25+0x20400] ;  /* 0x0204000019087984 */ /* 0x000e620000000c00 */
[----:B------:R-:W-:Y:S02]  /*9910*/  IMAD.U32 R36, R15, 0x10000, RZ ;  /* 0x000100000f247824 */ /* 0x000fe400078e00ff */
[----:B------:R-:W-:Y:S01]  /*9920*/  IMAD.U32 R34, R3, 0x10000, RZ ;  /* 0x0001000003227824 */ /* 0x000fe200078e00ff */
[----:B------:R-:W-:Y:S01]  /*9930*/  LOP3.LUT R38, R15, 0xffff0000, RZ, 0xc0, !PT ;  /* 0xffff00000f267812 */ /* 0x000fe200078ec0ff */
[----:B------:R-:W-:Y:S02]  /*9940*/  IMAD.U32 R41, R20, 0x10000, RZ ;  /* 0x0001000014297824 */ /* 0x000fe400078e00ff */
[----:B------:R-:W-:Y:S02]  /*9950*/  IMAD.U32 R39, R12, 0x10000, RZ ;  /* 0x000100000c277824 */ /* 0x000fe400078e00ff */
[----:B------:R-:W-:Y:S02]  /*9960*/  IMAD.U32 R40, R21, 0x10000, RZ ;  /* 0x0001000015287824 */ /* 0x000fe400078e00ff */
[C---:B-1----:R-:W-:Y:S01]  /*9970*/  IMAD.U32 R30, R8.reuse, 0x10000, RZ ;  /* 0x00010000081e7824 */ /* 0x042fe200078e00ff */
[----:B------:R-:W-:-:S03]  /*9980*/  LOP3.LUT R8, R8, 0xffff0000, RZ, 0xc0, !PT ;  /* 0xffff000008087812 */ /* 0x000fc600078ec0ff */
[-C--:B------:R-:W-:Y:S01]  /*9990*/  FMUL.FTZ R35, R36, R30.reuse ;  /* 0x0000001e24237220 */ /* 0x080fe20000410000 */
[----:B------:R-:W-:Y:S01]  /*99a0*/  FMUL.FTZ R15, R34, R30 ;  /* 0x0000001e220f7220 */ /* 0x000fe20000410000 */
[----:B------:R-:W-:Y:S01]  /*99b0*/  LOP3.LUT R30, R3, 0xffff0000, RZ, 0xc0, !PT ;  /* 0xffff0000031e7812 */ /* 0x000fe200078ec0ff */
[-C--:B------:R-:W-:Y:S01]  /*99c0*/  FMUL.FTZ R3, R38, R8.reuse ;  /* 0x0000000826037220 */ /* 0x080fe20000410000 */
[----:B------:R-:W-:Y:S02]  /*99d0*/  IMAD.U32 R31, R9, 0x10000, RZ ;  /* 0x00010000091f7824 */ /* 0x000fe400078e00ff */
[----:B------:R-:W-:Y:S02]  /*99e0*/  IMAD.U32 R32, R10, 0x10000, RZ ;  /* 0x000100000a207824 */ /* 0x000fe400078e00ff */
[----:B------:R-:W-:Y:S01]  /*99f0*/  FMUL.FTZ R37, R30, R8 ;  /* 0x000000081e257220 */ /* 0x000fe20000410000 */
[----:B------:R-:W-:Y:S01]  /*9a00*/  LOP3.LUT R10, R10, 0xffff0000, RZ, 0xc0, !PT ;  /* 0xffff00000a0a7812 */ /* 0x000fe200078ec0ff */
[----:B------:R-:W-:Y:S01]  /*9a10*/  IMAD.U32 R33, R11, 0x10000, RZ ;  /* 0x000100000b217824 */ /* 0x000fe200078e00ff */
[----:B------:R-:W-:-:S02]  /*9a20*/  LOP3.LUT R9, R9, 0xffff0000, RZ, 0xc0, !PT ;  /* 0xffff000009097812 */ /* 0x000fc400078ec0ff */
[----:B------:R-:W-:Y:S01]  /*9a30*/  LOP3.LUT R11, R11, 0xffff0000, RZ, 0xc0, !PT ;  /* 0xffff00000b0b7812 */ /* 0x000fe200078ec0ff */
[----:B--2---:R-:W1:Y:S02]  /*9a40*/  LDS.128 R4, [R42+0x20400] ;  /* 0x020400002a047984 */ /* 0x004e640000000c00 */
[C---:B-1----:R-:W-:Y:S01]  /*9a50*/  IMAD.U32 R26, R4.reuse, 0x10000, RZ ;  /* 0x00010000041a7824 */ /* 0x042fe200078e00ff */
[----:B------:R-:W-:Y:S01]  /*9a60*/  LOP3.LUT R4, R4, 0xffff0000, RZ, 0xc0, !PT ;  /* 0xffff000004047812 */ /* 0x000fe200078ec0ff */
[----:B0-----:R-:W-:Y:S02]  /*9a70*/  IMAD.U32 R27, R5, 0x10000, RZ ;  /* 0x00010000051b7824 */ /* 0x001fe400078e00ff */
[-C--:B------:R-:W-:Y:S01]  /*9a80*/  FFMA.FTZ R35, R34, R26.reuse, -R35 ;  /* 0x0000001a22237223 */ /* 0x080fe20000010823 */
[----:B------:R-:W-:Y:S01]  /*9a90*/  FFMA.FTZ R15, R36, R26, R15 ;  /* 0x0000001a240f7223 */ /* 0x000fe2000001000f */
[-C--:B------:R-:W-:Y:S01]  /*9aa0*/  FFMA.FTZ R8, R30, R4.reuse, -R3 ;  /* 0x000000041e087223 */ /* 0x080fe20000010803 */
[----:B------:R-:W-:Y:S01]  /*9ab0*/  FFMA.FTZ R26, R38, R4, R37 ;  /* 0x00000004261a7223 */ /* 0x000fe20000010025 */
[----:B------:R-:W-:-:S02]  /*9ac0*/  IMAD.U32 R28, R6, 0x10000, RZ ;  /* 0x00010000061c7824 */ /* 0x000fc400078e00ff */
[-C--:B------:R-:W-:Y:S01]  /*9ad0*/  FMUL.FTZ R30, R41, R31.reuse ;  /* 0x0000001f291e7220 */ /* 0x080fe20000410000 */
[----:B------:R-:W-:Y:S01]  /*9ae0*/  FMUL.FTZ R34, R39, R31 ;  /* 0x0000001f27227220 */ /* 0x000fe20000410000 */
[C---:B------:R-:W-:Y:S02]  /*9af0*/  IMAD.U32 R4, R13.reuse, 0x10000, RZ ;  /* 0x000100000d047824 */ /* 0x040fe400078e00ff */
[-C--:B------:R-:W-:Y:S01]  /*9b00*/  FMUL.FTZ R3, R40, R32.reuse ;  /* 0x0000002028037220 */ /* 0x080fe20000410000 */
[----:B------:R-:W-:Y:S02]  /*9b10*/  LOP3.LUT R36, R13, 0xffff0000, RZ, 0xc0, !PT ;  /* 0xffff00000d247812 */ /* 0x000fe400078ec0ff */
[----:B------:R-:W-:Y:S01]  /*9b20*/  LOP3.LUT R38, R21, 0xffff0000, RZ, 0xc0, !PT ;  /* 0xffff000015267812 */ /* 0x000fe200078ec0ff */
[----:B------:R-:W-:Y:S01]  /*9b30*/  IMAD.U32 R37, R24, 0x10000, RZ ;  /* 0x0001000018257824 */ /* 0x000fe200078e00ff */
[----:B------:R-:W-:Y:S01]  /*9b40*/  LOP3.LUT R6, R6, 0xffff0000, RZ, 0xc0, !PT ;  /* 0xffff000006067812 */ /* 0x000fe200078ec0ff */
[-C--:B------:R-:W-:Y:S01]  /*9b50*/  FFMA.FTZ R30, R39, R27.reuse, -R30 ;  /* 0x0000001b271e7223 */ /* 0x080fe2000001081e */
[----:B------:R-:W-:Y:S01]  /*9b60*/  FFMA.FTZ R34, R41, R27, R34 ;  /* 0x0000001b29227223 */ /* 0x000fe20000010022 */
[C---:B------:R-:W-:Y:S01]  /*9b70*/  FMUL.FTZ R21, R4.reuse, R32 ;  /* 0x0000002004157220 */ /* 0x040fe20000410000 */
[----:B------:R-:W-:Y:S01]  /*9b80*/  FFMA.FTZ R13, R4, R28, -R3 ;  /* 0x0000001c040d7223 */ /* 0x000fe20000010803 */
[-C--:B------:R-:W-:Y:S01]  /*9b90*/  FMUL.FTZ R3, R38, R10.reuse ;  /* 0x0000000a26037220 */ /* 0x080fe20000410000 */
[----:B------:R-:W-:Y:S01]  /*9ba0*/  FMUL.FTZ R27, R36, R10 ;  /* 0x0000000a241b7220 */ /* 0x000fe20000410000 */
[----:B------:R-:W-:-:S02]  /*9bb0*/  IMAD.U32 R31, R14, 0x10000, RZ ;  /* 0x000100000e1f7824 */ /* 0x000fc400078e00ff */
[-C--:B------:R-:W-:Y:S01]  /*9bc0*/  FMUL.FTZ R4, R37, R33.reuse ;  /* 0x0000002125047220 */ /* 0x080fe20000410000 */
[----:B------:R-:W-:Y:S02]  /*9bd0*/  IMAD.U32 R29, R7, 0x10000, RZ ;  /* 0x00010000071d7824 */ /* 0x000fe400078e00ff */
[----:B------:R-:W-:Y:S01]  /*9be0*/  FFMA.FTZ R10, R40, R28, R21 ;  /* 0x0000001c280a7223 */ /* 0x000fe20000010015 */
[-C--:B------:R-:W-:Y:S01]  /*9bf0*/  FFMA.FTZ R28, R36, R6.reuse, -R3 ;  /* 0x00000006241c7223 */ /* 0x080fe20000010803 */
[----:B------:R-:W-:Y:S01]  /*9c00*/  FFMA.FTZ R27, R38, R6, R27 ;  /* 0x00000006261b7223 */ /* 0x000fe2000001001b */
[C---:B------:R-:W-:Y:S01]  /*9c10*/  FMUL.FTZ R6, R31.reuse, R33 ;  /* 0x000000211f067220 */ /* 0x040fe20000410000 */
[----:B------:R-:W-:Y:S01]  /*9c20*/  FFMA.FTZ R21, R31, R29, -R4 ;  /* 0x0000001d1f157223 */ /* 0x000fe20000010804 */
[----:B------:R-:W-:Y:S02]  /*9c30*/  LOP3.LUT R33, R20, 0xffff0000, RZ, 0xc0, !PT ;  /* 0xffff000014217812 */ /* 0x000fe400078ec0ff */
[----:B------:R-:W-:-:S02]  /*9c40*/  LOP3.LUT R39, R24, 0xffff0000, RZ, 0xc0, !PT ;  /* 0xffff000018277812 */ /* 0x000fc400078ec0ff */
[----:B------:R-:W-:Y:S02]  /*9c50*/  LOP3.LUT R3, R12, 0xffff0000, RZ, 0xc0, !PT ;  /* 0xffff00000c037812 */ /* 0x000fe400078ec0ff */
[----:B------:R-:W-:Y:S01]  /*9c60*/  LOP3.LUT R31, R14, 0xffff0000, RZ, 0xc0, !PT ;  /* 0xffff00000e1f7812 */ /* 0x000fe200078ec0ff */
[----:B------:R-:W-:Y:S01]  /*9c70*/  FFMA.FTZ R29, R37, R29, R6 ;  /* 0x0000001d251d7223 */ /* 0x000fe20000010006 */
[----:B------:R-:W-:Y:S01]  /*9c80*/  LOP3.LUT R5, R5, 0xffff0000, RZ, 0xc0, !PT ;  /* 0xffff000005057812 */ /* 0x000fe200078ec0ff */
[----:B------:R-:W-:Y:S01]  /*9c90*/  FMUL.FTZ R4, R33, R9 ;  /* 0x0000000921047220 */ /* 0x000fe20000410000 */
[----:B------:R-:W-:Y:S01]  /*9ca0*/  LOP3.LUT R7, R7, 0xffff0000, RZ, 0xc0, !PT ;  /* 0xffff000007077812 */ /* 0x000fe200078ec0ff */
[----:B------:R-:W-:Y:S01]  /*9cb0*/  FMUL.FTZ R12, R39, R11 ;  /* 0x0000000b270c7220 */ /* 0x000fe20000410000 */
        /* <DEDUP_REMOVED lines=14> */
[----:B------:R3:W-:Y:S04]  /*9da0*/  STS.128 [R42+0x20400], R4 ;  /* 0x020400042a007388 */ /* 0x0007e80000000c00 */
[----:B------:R3:W-:Y:S02]  /*9db0*/  STS.128 [R25+0x20400], R8 ;  /* 0x0204000819007388 */ /* 0x0007e40000000c00 */
.L_x_4532:
[----:B------:R-:W-:Y:S05]  /*9dc0*/  BSYNC B0 ;  /* 0x0000000000007941 */ /* 0x000fea0003800000 */
.L_x_4521:
        /* <DEDUP_REMOVED lines=8> */
.L_x_4518:
[----:B012---:R-:W-:-:S05]  /*9e50*/  IMAD.U32 R3, RZ, RZ, UR37 ;  /* 0x00000025ff037e24 */ /* 0x007fca000f8e00ff */
[----:B------:R-:W-:-:S13]  /*9e60*/  ISETP.NE.AND P0, PT, R3, 0x3, PT ;  /* 0x000000030300780c */ /* 0x000fda0003f05270 */
[----:B------:R-:W-:Y:S05]  /*9e70*/  @!P0 BRA `(.L_x_4542) ;  /* 0x0000000000048947 */ /* 0x000fea0003800000 */
[----:B------:R-:W-:Y:S01]  /*9e80*/  BPT.TRAP 0x1 ;  /* 0x000000040000795c */ /* 0x000fe20000300000 */
.L_x_4542:
[----:B------:R-:W-:Y:S01]  /*9e90*/  IMAD R13, R17, 0x8, R2 ;  /* 0x00000008110d7824 */ /* 0x000fe200078e0202 */
[----:B------:R-:W-:-:S04]  /*9ea0*/  SHF.L.U32 R12, R185, 0x1f, RZ ;  /* 0x0000001fb90c7819 */ /* 0x000fc800000006ff */
[----:B------:R0:W1:Y:S01]  /*9eb0*/  SYNCS.PHASECHK.TRANS64.TRYWAIT P1, [R13+URZ+0x38830], R12 ;  /* 0x0388300c0d0075a7 */ /* 0x000062000802017f */
[----:B------:R-:W-:Y:S05]  /*9ec0*/  @!P0 BRA `(.L_x_4543) ;  /* 0x0000000000048947 */ /* 0x000fea0003800000 */
[----:B------:R-:W-:Y:S01]  /*9ed0*/  BPT.TRAP 0x1 ;  /* 0x000000040000795c */ /* 0x000fe20000300000 */
.L_x_4543:
[C---:B------:R-:W-:Y:S02]  /*9ee0*/  VIADD R3, R2.reuse, 0x22400 ;  /* 0x0002240002037836 */ /* 0x040fe40000000000 */
[----:B---3--:R-:W-:-:S03]  /*9ef0*/  VIADD R4, R2, 0x20400 ;  /* 0x0002040002047836 */ /* 0x008fc60000000000 */
[----:B------:R-:W-:Y:S02]  /*9f00*/  SHF.R.U32.HI R3, RZ, 0x4, R3 ;  /* 0x00000004ff037819 */ /* 0x000fe40000011603 */
[----:B------:R-:W-:Y:S02]  /*9f10*/  SHF.R.U32.HI R4, RZ, 0x4, R4 ;  /* 0x00000004ff047819 */ /* 0x000fe40000011604 */
[----:B------:R-:W-:Y:S02]  /*9f20*/  LOP3.LUT R3, R3, 0x3fff, RZ, 0xc0, !PT ;  /* 0x00003fff03037812 */ /* 0x000fe400078ec0ff */
[----:B------:R-:W-:Y:S02]  /*9f30*/  LOP3.LUT R4, R4, 0x3fff, RZ, 0xc0, !PT ;  /* 0x00003fff04047812 */ /* 0x000fe400078ec0ff */
[----:B------:R-:W-:Y:S01]  /*9f40*/  LOP3.LUT R219, R3, 0x10000, RZ, 0xfc, !PT ;  /* 0x0001000003db7812 */ /* 0x000fe200078efcff */
[----:B-1----:R-:W-:Y:S06]  /*9f50*/  @P1 BRA `(.L_x_4544) ;  /* 0x0000000000081947 */ /* 0x002fec0003800000 */
[----:B------:R-:W1:Y:S02]  /*9f60*/  SYNCS.PHASECHK.TRANS64.TRYWAIT P1, [R13+URZ+0x38830], R12 ;  /* 0x0388300c0d0075a7 */ /* 0x000e64000802017f */
[----:B-1----:R-:W-:Y:S05]  /*9f70*/  @!P1 BRA `(.L_x_4545) ;  /* 0x0000014c00189947 */ /* 0x002fea0003800000 */
.L_x_4544:
[----:B------:R-:W-:Y:S01]  /*9f80*/  IMAD R10, R17, 0x200, R219 ;  /* 0x00000200110a7824 */ /* 0x000fe200078e02db */
        /* <DEDUP_REMOVED lines=11> */
[----:B------:R-:W-:Y:S01]  /*a040*/  IMAD.MOV.U32 R5, RZ, RZ, 0x40000040 ;  /* 0x40000040ff057424 */ /* 0x000fe200078e00ff */
[----:B------:R-:W-:Y:S01]  /*a050*/  SHF.L.U32 R3, R0, 0x1f, RZ ;  /* 0x0000001f00037819 */ /* 0x000fe200000006ff */
[----:B------:R-:W-:Y:S01]  /*a060*/  IMAD.MOV.U32 R7, RZ, RZ, 0x40000040 ;  /* 0x40000040ff077424 */ /* 0x000fe200078e00ff */
[----:B------:R-:W-:Y:S01]  /*a070*/  BSSY B0, `(.L_x_4546) ;  /* 0x0000022000007945 */ /* 0x000fe20003800000 */
[----:B------:R-:W-:-:S02]  /*a080*/  VIADD R14, R10, 0x4 ;  /* 0x000000040a0e7836 */ /* 0x000fc40000000000 */
[----:B------:R-:W-:Y:S02]  /*a090*/  IMAD.MOV.U32 R15, RZ, RZ, 0x40000040 ;  /* 0x40000040ff0f7424 */ /* 0x000fe400078e00ff */
[----:B------:R-:W-:Y:S02]  /*a0a0*/  VIADD R10, R10, 0x6 ;  /* 0x000000060a0a7836 */ /* 0x000fe40000000000 */
[----:B------:R-:W-:Y:S02]  /*a0b0*/  IMAD.MOV.U32 R9, RZ, RZ, 0x40000040 ;  /* 0x40000040ff097424 */ /* 0x000fe400078e00ff */
[----:B------:R-:W-:Y:S01]  /*a0c0*/  HGMMA.64x64x16.F32.BF16 R24, gdesc[UR4], RZ, !UPT, gsb0 ;  /* 0x00e00000041879f0 */ /* 0x000fe2000c0018ff */
[----:B------:R-:W-:Y:S01]  /*a0d0*/  R2UR UR4, R4 ;  /* 0x00000000040472ca */ /* 0x000fe200000e0000 */
[----:B------:R-:W-:Y:S01]  /*a0e0*/  IMAD.MOV.U32 R11, RZ, RZ, 0x40000040 ;  /* 0x40000040ff0b7424 */ /* 0x000fe200078e00ff */
[----:B------:R-:W-:Y:S02]  /*a0f0*/  R2UR UR5, R5 ;  /* 0x00000000050572ca */ /* 0x000fe400000e0000 */
[----:B------:R-:W-:Y:S01]  /*a100*/  R2UR UR6, R6 ;  /* 0x00000000060672ca */ /* 0x000fe200000e0000 */
[----:B------:R-:W-:Y:S01]  /*a110*/  VIADD R6, R8, 0x4 ;  /* 0x0000000408067836 */ /* 0x000fe20000000000 */
[----:B------:R-:W-:Y:S01]  /*a120*/  R2UR UR7, R7 ;  /* 0x00000000070772ca */ /* 0x000fe200000e0000 */
[----:B------:R-:W-:-:S02]  /*a130*/  IMAD.MOV.U32 R7, RZ, RZ, 0x40000040 ;  /* 0x40000040ff077424 */ /* 0x000fc400078e00ff */
        /* <DEDUP_REMOVED lines=19> */
[----:B------:R-:W2:Y:S02]  /*a270*/  SYNCS.PHASECHK.TRANS64.TRYWAIT P1, [R2+URZ+0x38810], R3 ;  /* 0x03881003020075a7 */ /* 0x000ea4000802017f */
[----:B--2---:R-:W-:Y:S05]  /*a280*/  @!P1 BRA `(.L_x_4547) ;  /* 0x0000014800689947 */ /* 0x004fea0003800000 */
.L_x_4749:
[----:B------:R-:W-:Y:S05]  /*a290*/  BSYNC B0 ;  /* 0x0000000000007941 */ /* 0x000fea0003800000 */
.L_x_4546:
[----:B------:R-:W-:Y:S05]  /*a2a0*/  @!P0 BRA `(.L_x_4548) ;  /* 0x0000000000048947 */ /* 0x000fea0003800000 */
[----:B------:R-:W-:Y:S01]  /*a2b0*/  BPT.TRAP 0x1 ;  /* 0x000000040000795c */ /* 0x000fe20000300000 */
.L_x_4548:
[----:B------:R3:W4:Y:S01]  /*a2c0*/  SYNCS.PHASECHK.TRANS64.TRYWAIT P1, [R13+URZ+0x38850], R12 ;  /* 0x0388500c0d0075a7 */ /* 0x000722000802017f */
[----:B------:R-:W-:Y:S05]  /*a2d0*/  @!P0 BRA `(.L_x_4549) ;  /* 0x0000000000048947 */ /* 0x000fea0003800000 */
[----:B------:R-:W-:Y:S01]  /*a2e0*/  BPT.TRAP 0x1 ;  /* 0x000000040000795c */ /* 0x000fe20000300000 */
.L_x_4549:
[C---:B------:R-:W-:Y:S02]  /*a2f0*/  VIADD R0, R2.reuse, 0x400 ;  /* 0x0000040002007836 */ /* 0x040fe40000000000 */
[----:B--2---:R-:W-:-:S03]  /*a300*/  VIADD R3, R2, 0x26400 ;  /* 0x0002640002037836 */ /* 0x004fc60000000000 */
[----:B------:R-:W-:Y:S02]  /*a310*/  SHF.R.U32.HI R0, RZ, 0x4, R0 ;  /* 0x00000004ff007819 */ /* 0x000fe40000011600 */
[----:B------:R-:W-:Y:S02]  /*a320*/  SHF.R.U32.HI R3, RZ, 0x4, R3 ;  /* 0x00000004ff037819 */ /* 0x000fe40000011603 */
[----:B------:R-:W-:Y:S02]  /*a330*/  LOP3.LUT R0, R0, 0x3fff, RZ, 0xc0, !PT ;  /* 0x00003fff00007812 */ /* 0x000fe400078ec0ff */
[----:B------:R-:W-:Y:S02]  /*a340*/  LOP3.LUT R3, R3, 0x3fff, RZ, 0xc0, !PT ;  /* 0x00003fff03037812 */ /* 0x000fe400078ec0ff */
[----:B------:R-:W-:Y:S01]  /*a350*/  LOP3.LUT R220, R0, 0x10000, RZ, 0xfc, !PT ;  /* 0x0001000000dc7812 */ /* 0x000fe200078efcff */
[----:B----4-:R-:W-:Y:S06]  /*a360*/  @P1 BRA `(.L_x_4550) ;  /* 0x0000000000081947 */ /* 0x010fec0003800000 */
[----:B------:R-:W2:Y:S02]  /*a370*/  SYNCS.PHASECHK.TRANS64.TRYWAIT P1, [R13+URZ+0x38850], R12 ;  /* 0x0388500c0d0075a7 */ /* 0x000ea4000802017f */
[----:B--2---:R-:W-:Y:S05]  /*a380*/  @!P1 BRA `(.L_x_4551) ;  /* 0x00000148003c9947 */ /* 0x004fea0003800000 */
.L_x_4550:
[----:B------:R-:W-:Y:S01]  /*a390*/  LOP3.LUT R0, R3, 0x10000, RZ, 0xfc, !PT ;  /* 0x0001000003007812 */ /* 0x000fe200078efcff */
[----:B------:R-:W-:Y:S01]  /*a3a0*/  IMAD R10, R17, 0x1000, R220 ;  /* 0x00001000110a7824 */ /* 0x000fe200078e02dc */
[----:B------:R-:W-:Y:S05]  /*a3b0*/  WARPSYNC.ALL ;  /* 0x0000000000007948 */ /* 0x000fea0003800000 */
[----:B------:R-:W-:Y:S01]  /*a3c0*/  IMAD.MOV.U32 R14, RZ, RZ, R0 ;  /* 0x000000ffff0e7224 */ /* 0x000fe200078e0000 */
[----:B------:R-:W-:Y:S01]  /*a3d0*/  R2UR UR6, R10 ;  /* 0x000000000a0672ca */ /* 0x000fe200000e0000 */
[----:B------:R-:W-:Y:S01]  /*a3e0*/  IMAD.MOV.U32 R15, RZ, RZ, 0x40000040 ;  /* 0x40000040ff0f7424 */ /* 0x000fe200078e00ff */
[----:B------:R-:W-:Y:S01]  /*a3f0*/  WARPGROUP.ARRIVE ;  /* 0x00000000000079c5 */ /* 0x000fe20000000000 */
[----:B------:R-:W-:Y:S01]  /*a400*/  IMAD.MOV.U32 R11, RZ, RZ, 0x40000040 ;  /* 0x40000040ff0b7424 */ /* 0x000fe200078e00ff */
[----:B------:R-:W-:Y:S01]  /*a410*/  R2UR UR4, R14 ;  /* 0x000000000e0472ca */ /* 0x000fe200000e0000 */
[----:B------:R-:W-:Y:S01]  /*a420*/  VIADD R14, R0, 0x2 ;  /* 0x00000002000e7836 */ /* 0x000fe20000000000 */
[----:B------:R-:W-:Y:S01]  /*a430*/  R2UR UR5, R15 ;  /* 0x000000000f0572ca */ /* 0x000fe200000e0000 */
[----:B------:R-:W-:Y:S01]  /*a440*/  VIADD R20, R10, 0x2 ;  /* 0x000000020a147836 */ /* 0x000fe20000000000 */
[----:B------:R-:W-:Y:S01]  /*a450*/  R2UR UR7, R11 ;  /* 0x000000000b0772ca */ /* 0x000fe200000e0000 */
[----:B------:R-:W-:Y:S01]  /*a460*/  IMAD.MOV.U32 R15, RZ, RZ, 0x40000040 ;  /* 0x40000040ff0f7424 */ /* 0x000fe200078e00ff */
[----:B------:R-:W4:Y:S01]  /*a470*/  S2R R56, SR_TID.X ;  /* 0x0000000000387919 */ /* 0x000f220000002100 */
[----:B------:R-:W-:-:S02]  /*a480*/  IMAD.MOV.U32 R21, RZ, RZ, 0x40000040 ;  /* 0x40000040ff157424 */ /* 0x000fc400078e00ff */
[----:B------:R-:W-:Y:S02]  /*a490*/  VIADD R58, R10, 0x800 ;  /* 0x000008000a3a7836 */ /* 0x000fe40000000000 */
[----:B0123--:R-:W-:-:S06]  /*a4a0*/  IMAD.MOV.U32 R12, RZ, RZ, 0x4 ;  /* 0x00000004ff0c7424 */ /* 0x00ffcc00078e00ff */
[----:B------:R-:W-:Y:S01]  /*a4b0*/  HGMMA.64x64x16.F32.BF16 R24, gdesc[UR4], R24, gsb0 ;  /* 0x00e00000041879f0 */ /* 0x000fe20008001818 */
        /* <DEDUP_REMOVED lines=8> */
[----:B----4-:R-:W-:-:S05]  /*a540*/  SHF.R.U32.HI R56, RZ, 0x7, R56 ;  /* 0x00000007ff387819 */ /* 0x010fca0000011638 */
[----:B------:R0:W1:Y:S02]  /*a550*/  SHFL.IDX PT, R3, R56, RZ, 0x1f ;  /* 0x00001fff38037589 */ /* 0x00006400000e0000 */
[----:B0-----:R-:W-:Y:S01]  /*a560*/  VIADD R56, R0, 0x800 ;  /* 0x0000080000387836 */ /* 0x001fe20000000000 */
[----:B-1----:R-:W-:-:S04]  /*a570*/  ISETP.GT.AND P1, PT, R3, 0x7f, PT ;  /* 0x0000007f0300780c */ /* 0x002fc80003f24270 */
[----:B------:R-:W-:Y:S02]  /*a580*/  SEL R3, RZ, 0x2, !P1 ;  /* 0x00000002ff037807 */ /* 0x000fe40004800000 */
[C---:B------:R-:W-:Y:S02]  /*a590*/  SEL R11, R12.reuse, 0x2, P1 ;  /* 0x000000020c0b7807 */ /* 0x040fe40000800000 */
[----:B------:R-:W-:Y:S01]  /*a5a0*/  SEL R12, R12, 0x6, !P1 ;  /* 0x000000060c0c7807 */ /* 0x000fe20004800000 */
[----:B------:R-:W-:Y:S02]  /*a5b0*/  WARPGROUP.DEPBAR.LE gsb0, 0x0 ;  /* 0x00008000000079c5 */ /* 0x000fe40000010000 */
[----:B------:R-:W-:-:S06]  /*a5c0*/  WARPGROUP.ARRIVE ;  /* 0x00000000000079c5 */ /* 0x000fcc0000000000 */
        /* <DEDUP_REMOVED lines=9> */
[----:B------:R-:W-:Y:S02]  /*a660*/  WARPGROUP.DEPBAR.LE gsb0, 0x0 ;  /* 0x00008000000079c5 */ /* 0x000fe40000010000 */
[----:B------:R-:W-:-:S09]  /*a670*/  WARPGROUP.ARRIVE ;  /* 0x00000000000079c5 */ /* 0x000fd20000000000 */
        /* <DEDUP_REMOVED lines=134> */
[----:B------:R-:W-:Y:S01]  /*aee0*/  IMAD.IADD R14, R3, 0x1, R58 ;  /* 0x00000001030e7824 */ /* 0x000fe200078e023a */
[----:B------:R-:W-:Y:S01]  /*aef0*/  R2UR UR5, R15 ;  /* 0x000000000f0572ca */ /* 0x000fe200000e0000 */
[----:B------:R-:W-:Y:S01]  /*af00*/  IMAD.MOV.U32 R15, RZ, RZ, 0x40000040 ;  /* 0x40000040ff0f7424 */ /* 0x000fe200078e00ff */
[----:B------:R-:W-:Y:S01]  /*af10*/  R2UR UR6, R20 ;  /* 0x00000000140672ca */ /* 0x000fe200000e0000 */
[----:B------:R-:W-:Y:S01]  /*af20*/  IMAD.IADD R20, R3, 0x1, R56 ;  /* 0x0000000103147824 */ /* 0x000fe200078e0238 */
[----:B------:R-:W-:Y:S01]  /*af30*/  R2UR UR7, R21 ;  /* 0x00000000150772ca */ /* 0x000fe200000e0000 */
[----:B------:R-:W-:Y:S01]  /*af40*/  IMAD.MOV.U32 R21, RZ, RZ, 0x40000040 ;  /* 0x40000040ff157424 */ /* 0x000fe200078e00ff */
[----:B------:R-:W-:Y:S02]  /*af50*/  WARPGROUP.DEPBAR.LE gsb0, 0x0 ;  /* 0x00008000000079c5 */ /* 0x000fe40000010000 */
[----:B------:R-:W-:-:S09]  /*af60*/  WARPGROUP.ARRIVE ;  /* 0x00000000000079c5 */ /* 0x000fd20000000000 */
[----:B------:R-:W-:Y:S01]  /*af70*/  HGMMA.64x64x16.F32.BF16 R24, gdesc[UR4], R24, gsb0 ;  /* 0x00e00000041879f0 */ /* 0x000fe20008001818 */
[----:B------:R-:W-:Y:S01]  /*af80*/  R2UR UR6, R14 ;  /* 0x000000000e0672ca */ /* 0x000fe200000e0000 */
[--C-:B------:R-:W-:Y:S01]  /*af90*/  IMAD.IADD R14, R58, 0x1, R11.reuse ;  /* 0x000000013a0e7824 */ /* 0x100fe200078e020b */
        /* <DEDUP_REMOVED lines=16> */
[----:B------:R-:W-:Y:S02]  /*b0a0*/  IMAD.MOV.U32 R21, RZ, RZ, 0x40000040 ;  /* 0x40000040ff157424 */ /* 0x000fe400078e00ff */
[----:B------:R-:W-:-:S02]  /*b0b0*/  VIADD R56, R0, 0xa00 ;  /* 0x00000a0000387836 */ /* 0x000fc40000000000 */
[----:B------:R-:W-:Y:S01]  /*b0c0*/  VIADD R58, R10, 0xa00 ;  /* 0x00000a000a3a7836 */ /* 0x000fe20000000000 */
[----:B------:R-:W-:Y:S02]  /*b0d0*/  WARPGROUP.DEPBAR.LE gsb0, 0x0 ;  /* 0x00008000000079c5 */ /* 0x000fe40000010000 */
[----:B------:R-:W-:-:S06]  /*b0e0*/  WARPGROUP.ARRIVE ;  /* 0x00000000000079c5 */ /* 0x000fcc0000000000 */
[----:B------:R-:W-:Y:S01]  /*b0f0*/  HGMMA.64x64x16.F32.BF16 R24, gdesc[UR4], R24, gsb0 ;  /* 0x00e00000041879f0 */ /* 0x000fe20008001818 */
[----:B------:R-:W-:Y:S01]  /*b100*/  R2UR UR4, R14 ;  /* 0x000000000e0472ca */ /* 0x000fe200000e0000 */
[----:B------:R-:W-:Y:S01]  /*b110*/  IMAD.MOV.U32 R14, RZ, RZ, 0x28 ;  /* 0x00000028ff0e7424 */ /* 0x000fe200078e00ff */
[----:B------:R-:W-:Y:S01]  /*b120*/  R2UR UR5, R15 ;  /* 0x000000000f0572ca */ /* 0x000fe200000e0000 */
[----:B------:R-:W-:Y:S01]  /*b130*/  IMAD.MOV.U32 R15, RZ, RZ, 0xa00 ;  /* 0x00000a00ff0f7424 */ /* 0x000fe200078e00ff */
[----:B------:R-:W-:Y:S02]  /*b140*/  R2UR UR6, R20 ;  /* 0x00000000140672ca */ /* 0x000fe400000e0000 */
[----:B------:R-:W-:Y:S02]  /*b150*/  R2UR UR7, R21 ;  /* 0x00000000150772ca */ /* 0x000fe400000e0000 */
[----:B------:R-:W-:Y:S02]  /*b160*/  SEL R14, R14, 0x26, P1 ;  /* 0x000000260e0e7807 */ /* 0x000fe40000800000 */
[----:B------:R-:W-:-:S02]  /*b170*/  SEL R15, R15, 0x980, P1 ;  /* 0x000009800f0f7807 */ /* 0x000fc40000800000 */
[----:B------:R-:W-:Y:S02]  /*b180*/  LOP3.LUT R21, R14, 0x6, RZ, 0xc0, !PT ;  /* 0x000000060e157812 */ /* 0x000fe400078ec0ff */
[----:B------:R-:W-:-:S04]  /*b190*/  LOP3.LUT R15, R15, 0xa00, RZ, 0xc0, !PT ;  /* 0x00000a000f0f7812 */ /* 0x000fc800078ec0ff */
[CC--:B------:R-:W-:Y:S02]  /*b1a0*/  IADD3 R14, R21.reuse, R15.reuse, R0 ;  /* 0x0000000f150e7210 */ /* 0x0c0fe40007ffe000 */
[----:B------:R-:W-:Y:S01]  /*b1b0*/  IADD3 R20, R21, R15, R10 ;  /* 0x0000000f15147210 */ /* 0x000fe20007ffe00a */
[----:B------:R-:W-:Y:S02]  /*b1c0*/  IMAD.MOV.U32 R15, RZ, RZ, 0x40000040 ;  /* 0x40000040ff0f7424 */ /* 0x000fe400078e00ff */
[----:B------:R-:W-:Y:S01]  /*b1d0*/  IMAD.MOV.U32 R21, RZ, RZ, 0x40000040 ;  /* 0x40000040ff157424 */ /* 0x000fe200078e00ff */
[----:B------:R-:W-:Y:S02]  /*b1e0*/  WARPGROUP.DEPBAR.LE gsb0, 0x0 ;  /* 0x00008000000079c5 */ /* 0x000fe40000010000 */
[----:B------:R-:W-:-:S06]  /*b1f0*/  WARPGROUP.ARRIVE ;  /* 0x00000000000079c5 */ /* 0x000fcc0000000000 */
        /* <DEDUP_REMOVED lines=113> */
[----:B------:R-:W-:-:S05]  /*b910*/  IMAD.MOV.U32 R3, RZ, RZ, 0x40 ;  /* 0x00000040ff037424 */ /* 0x000fca00078e00ff */
[----:B------:R-:W-:-:S04]  /*b920*/  SEL R3, R3, 0x3e, P1 ;  /* 0x0000003e03037807 */ /* 0x000fc80000800000 */
[----:B------:R-:W-:Y:S01]  /*b930*/  LOP3.LUT R3, R3, 0x6, RZ, 0xc0, !PT ;  /* 0x0000000603037812 */ /* 0x000fe200078ec0ff */
        /* <DEDUP_REMOVED lines=13> */
[----:B------:R-:W-:-:S04]  /*ba10*/  LOP3.LUT R11, R11, 0x1e00, RZ, 0xc0, !PT ;  /* 0x00001e000b0b7812 */ /* 0x000fc800078ec0ff */
[----:B------:R-:W-:Y:S01]  /*ba20*/  IADD3 R10, R3, R11, R10 ;  /* 0x0000000b030a7210 */ /* 0x000fe20007ffe00a */
        /* <DEDUP_REMOVED lines=14> */
[----:B------:R-:W-:Y:S02]  /*bb10*/  R2UR UR4, R14 ;  /* 0x000000000e0472ca */ /* 0x000fe400000e0000 */
[----:B------:R-:W-:Y:S01]  /*bb20*/  R2UR UR5, R15 ;  /* 0x000000000f0572ca */ /* 0x000fe200000e0000 */
[----:B------:R-:W-:Y:S01]  /*bb30*/  IMAD.MOV.U32 R15, RZ, RZ, 0x40000040 ;  /* 0x40000040ff0f7424 */ /* 0x000fe200078e00ff */
[----:B------:R-:W-:Y:S02]  /*bb40*/  R2UR UR6, R20 ;  /* 0x00000000140672ca */ /* 0x000fe400000e0000 */
[----:B------:R-:W-:Y:S02]  /*bb50*/  R2UR UR7, R21 ;  /* 0x00000000150772ca */ /* 0x000fe400000e0000 */
[----:B------:R-:W-:Y:S01]  /*bb60*/  IADD3 R14, R3, R11, R0 ;  /* 0x0000000b030e7210 */ /* 0x000fe20007ffe000 */
[----:B------:R-:W-:Y:S01]  /*bb70*/  IMAD.MOV.U32 R11, RZ, RZ, 0x40000040 ;  /* 0x40000040ff0b7424 */ /* 0x000fe200078e00ff */
[----:B------:R-:W-:-:S02]  /*bb80*/  WARPGROUP.DEPBAR.LE gsb0, 0x0 ;  /* 0x00008000000079c5 */ /* 0x000fc40000010000 */
        /* <DEDUP_REMOVED lines=12> */
.L_x_4552:
[----:B------:R-:W2:Y:S01]  /*bc50*/  LDL R3, [R1+0x58] ;  /* 0x0000580001037983 */ /* 0x000ea20000100800 */
[----:B------:R-:W-:Y:S01]  /*bc60*/  IMAD R84, R169, -0x40, R84 ;  /* 0xffffffc0a9547824 */ /* 0x000fe200078e0254 */
[----:B------:R-:W-:Y:S01]  /*bc70*/  ULDC UR4, c[0x0][0xa80] ;  /* 0x0002a00000047ab9 */ /* 0x000fe20000000800 */
[----:B------:R-:W-:-:S03]  /*bc80*/  LOP3.LUT R215, R215, 0x2000000, RZ, 0xfc, !PT ;  /* 0x02000000d7d77812 */ /* 0x000fc600078efcff */
        /* <DEDUP_REMOVED lines=61> */
[----:B------:R-:W0:Y:S01]  /*c060*/  SHFL.BFLY PT, R10, R21, 0x2, 0x1f ;  /* 0x0c401f00150a7f89 */ /* 0x000e2200000e0000 */
        /* <DEDUP_REMOVED lines=19> */
[----:B0-----:R-:W-:-:S04]  /*c1a0*/  FMNMX.FTZ R10, R25, R10, !PT ;  /* 0x0000000a190a7209 */ /* 0x001fc80007810000 */
[C---:B------:R-:W-:Y:S01]  /*c1b0*/  FSETP.NEU.FTZ.AND P1, PT, R10.reuse, -INF , PT ;  /* 0xff8000000a00780b */ /* 0x040fe20003f3d000 */
[----:B------:R-:W-:-:S05]  /*c1c0*/  FMUL.FTZ R25, R10, R3 ;  /* 0x000000030a197220 */ /* 0x000fca0000410000 */
[----:B------:R-:W-:-:S05]  /*c1d0*/  FSEL R15, R25, RZ, P1 ;  /* 0x000000ff190f7208 */ /* 0x000fca0000800000 */
[-CC-:B------:R-:W-:Y:S01]  /*c1e0*/  FFMA.FTZ R31, R60, R3.reuse, -R15.reuse ;  /* 0x000000033c1f7223 */ /* 0x180fe2000001080f */
[----:B------:R-:W-:Y:S01]  /*c1f0*/  FSEL R60, R55, -INF , P2 ;  /* 0xff800000373c7808 */ /* 0x000fe20001000000 */
[-CC-:B------:R-:W-:Y:S01]  /*c200*/  FFMA.FTZ R166, R56, R3.reuse, -R15.reuse ;  /* 0x0000000338a67223 */ /* 0x180fe2000001080f */
[-CC-:B------:R-:W-:Y:S01]  /*c210*/  FFMA.FTZ R164, R11, R3.reuse, -R15.reuse ;  /* 0x000000030ba47223 */ /* 0x180fe2000001080f */
[--C-:B------:R-:W-:Y:S01]  /*c220*/  FFMA.FTZ R37, R58, R3, -R15.reuse ;  /* 0x000000033a257223 */ /* 0x100fe2000001080f */
[----:B------:R-:W-:Y:S01]  /*c230*/  FMNMX.FTZ R21, R60, R21, !PT ;  /* 0x000000153c157209 */ /* 0x000fe20007810000 */
[----:B------:R-:W-:Y:S01]  /*c240*/  MUFU.EX2 R31, R31 ;  /* 0x0000001f001f7308 */ /* 0x000fe20000000800 */
[-CC-:B------:R-:W-:Y:S01]  /*c250*/  FFMA.FTZ R152, R32, R3.reuse, -R15.reuse ;  /* 0x0000000320987223 */ /* 0x180fe2000001080f */
[-CC-:B------:R-:W-:Y:S01]  /*c260*/  FFMA.FTZ R39, R62, R3.reuse, -R15.reuse ;  /* 0x000000033e277223 */ /* 0x180fe2000001080f */
[-CC-:B------:R-:W-:Y:S01]  /*c270*/  FFMA.FTZ R154, R36, R3.reuse, -R15.reuse ;  /* 0x00000003249a7223 */ /* 0x180fe2000001080f */
[----:B------:R-:W0:Y:S01]  /*c280*/  SHFL.BFLY PT, R56, R21, 0x2, 0x1f ;  /* 0x0c401f0015387f89 */ /* 0x000e2200000e0000 */
        /* <DEDUP_REMOVED lines=13> */
[----:B------:R-:W3:Y:S01]  /*c360*/  MUFU.EX2 R37, R37 ;  /* 0x0000002500257308 */ /* 0x000ee20000000800 */
[----:B------:R4:W-:Y:S01]  /*c370*/  SYNCS.ARRIVE.TRANS64.RED.A1T0 RZ, [R15+URZ], RZ ;  /* 0x000000ff0fff79a7 */ /* 0x0009e2000810043f */
[----:B0-----:R-:W-:-:S06]  /*c380*/  FMNMX.FTZ R56, R21, R56, !PT ;  /* 0x0000003815387209 */ /* 0x001fcc0007810000 */
[----:B------:R-:W0:Y:S01]  /*c390*/  MUFU.EX2 R152, R152 ;  /* 0x0000009800987308 */ /* 0x000e220000000800 */
[----:B------:R-:W0:Y:S01]  /*c3a0*/  SHFL.BFLY PT, R21, R56, 0x1, 0x1f ;  /* 0x0c201f0038157f89 */ /* 0x000e2200000e0000 */
[----:B----4-:R-:W-:-:S05]  /*c3b0*/  IMAD.MOV.U32 R15, RZ, RZ, 0x40000040 ;  /* 0x40000040ff0f7424 */ /* 0x010fca00078e00ff */
[----:B------:R-:W-:Y:S01]  /*c3c0*/  R2UR UR7, R15 ;  /* 0x000000000f0772ca */ /* 0x000fe200000e0000 */
[----:B-1----:R-:W-:Y:S01]  /*c3d0*/  FADD.FTZ R15, R164, R31 ;  /* 0x0000001fa40f7221 */ /* 0x002fe20000010000 */
[----:B------:R-:W-:Y:S01]  /*c3e0*/  MUFU.EX2 R39, R39 ;  /* 0x0000002700277308 */ /* 0x000fe20000000800 */
[----:B------:R-:W-:Y:S02]  /*c3f0*/  F2FP.BF16.F32.PACK_AB R164, R31, R164 ;  /* 0x000000a41fa4723e */ /* 0x000fe400000010ff */
[----:B--2---:R-:W-:Y:S01]  /*c400*/  FADD.FTZ R36, R166, R15 ;  /* 0x0000000fa6247221 */ /* 0x004fe20000010000 */
[----:B---3--:R-:W-:-:S04]  /*c410*/  F2FP.BF16.F32.PACK_AB R166, R37, R166 ;  /* 0x000000a625a6723e */ /* 0x008fc800000010ff */
        /* <DEDUP_REMOVED lines=16> */
[----:B------:R-:W-:Y:S01]  /*c520*/  FFMA.FTZ R157, R42, R3, -R21 ;  /* 0x000000032a9d7223 */ /* 0x000fe20000010815 */
[----:B------:R-:W-:-:S02]  /*c530*/  IMAD R14, R17, 0x1000, R215 ;  /* 0x00001000110e7824 */ /* 0x000fc400078e02d7 */
[-CC-:B------:R-:W-:Y:S01]  /*c540*/  FFMA.FTZ R24, R24, R3.reuse, -R21.reuse ;  /* 0x0000000318187223 */ /* 0x180fe20000010815 */
[-CC-:B------:R-:W-:Y:S01]  /*c550*/  FFMA.FTZ R159, R46, R3.reuse, -R21.reuse ;  /* 0x000000032e9f7223 */ /* 0x180fe20000010815 */
[-CC-:B------:R-:W-:Y:S01]  /*c560*/  FFMA.FTZ R28, R28, R3.reuse, -R21.reuse ;  /* 0x000000031c1c7223 */ /* 0x180fe20000010815 */
[----:B------:R-:W0:Y:S01]  /*c570*/  MUFU.EX2 R26, R26 ;  /* 0x0000001a001a7308 */ /* 0x000e220000000800 */
[-CC-:B------:R-:W-:Y:S01]  /*c580*/  FFMA.FTZ R161, R50, R3.reuse, -R21.reuse ;  /* 0x0000000332a17223 */ /* 0x180fe20000010815 */
[-CC-:B------:R-:W-:Y:S01]  /*c590*/  FFMA.FTZ R72, R72, R3.reuse, -R21.reuse ;  /* 0x0000000348487223 */ /* 0x180fe20000010815 */
[-CC-:B------:R-:W-:Y:S01]  /*c5a0*/  FFMA.FTZ R54, R54, R3.reuse, -R21.reuse ;  /* 0x0000000336367223 */ /* 0x180fe20000010815 */
[----:B------:R-:W-:Y:S01]  /*c5b0*/  FFMA.FTZ R60, R60, R3, -R21 ;  /* 0x000000033c3c7223 */ /* 0x000fe20000010815 */
[----:B------:R-:W-:Y:S01]  /*c5c0*/  IMAD.MOV.U32 R21, RZ, RZ, 0x40000040 ;  /* 0x40000040ff157424 */ /* 0x000fe200078e00ff */
[C---:B------:R-:W-:Y:S01]  /*c5d0*/  R2UR UR6, R14.reuse ;  /* 0x000000000e0672ca */ /* 0x040fe200000e0000 */
[----:B------:R-:W-:Y:S01]  /*c5e0*/  VIADD R20, R14, 0x80 ;  /* 0x000000800e147836 */ /* 0x000fe20000000000 */
[----:B------:R-:W1:Y:S02]  /*c5f0*/  MUFU.EX2 R167, R167 ;  /* 0x000000a700a77308 */ /* 0x000e640000000800 */
[----:B------:R-:W-:Y:S01]  /*c600*/  R2UR UR11, R21 ;  /* 0x00000000150b72ca */ /* 0x000fe200000e0000 */
[----:B------:R-:W-:Y:S01]  /*c610*/  FADD.FTZ R21, R37, R36 ;  /* 0x0000002425157221 */ /* 0x000fe20000010000 */
[----:B------:R-:W-:Y:S01]  /*c620*/  R2UR UR10, R20 ;  /* 0x00000000140a72ca */ /* 0x000fe200000e0000 */
[----:B------:R-:W-:-:S02]  /*c630*/  VIADD R20, R14, 0x100 ;  /* 0x000001000e147836 */ /* 0x000fc40000000000 */
[----:B------:R-:W-:Y:S01]  /*c640*/  FADD.FTZ R36, R152, R21 ;  /* 0x0000001598247221 */ /* 0x000fe20000010000 */
[----:B------:R-:W2:Y:S01]  /*c650*/  MUFU.EX2 R12, R12 ;  /* 0x0000000c000c7308 */ /* 0x000ea20000000800 */
[----:B0-----:R-:W-:Y:S01]  /*c660*/  FADD.FTZ R34, R165, R26 ;  /* 0x0000001aa5227221 */ /* 0x001fe20000010000 */
[----:B------:R-:W-:Y:S01]  /*c670*/  IMAD.MOV.U32 R21, RZ, RZ, 0x40000040 ;  /* 0x40000040ff157424 */ /* 0x000fe200078e00ff */
[----:B------:R-:W-:Y:S01]  /*c680*/  R2UR UR14, R20 ;  /* 0x00000000140e72ca */ /* 0x000fe200000e0000 */
[----:B------:R-:W-:Y:S01]  /*c690*/  VIADD R14, R14, 0x180 ;  /* 0x000001800e0e7836 */ /* 0x000fe20000000000 */
[----:B------:R-:W-:Y:S02]  /*c6a0*/  F2FP.BF16.F32.PACK_AB R165, R26, R165 ;  /* 0x000000a51aa5723e */ /* 0x000fe400000010ff */
[----:B------:R-:W-:Y:S01]  /*c6b0*/  R2UR UR15, R21 ;  /* 0x00000000150f72ca */ /* 0x000fe200000e0000 */
[----:B------:R-:W0:Y:S01]  /*c6c0*/  MUFU.EX2 R153, R153 ;  /* 0x0000009900997308 */ /* 0x000e220000000800 */
[----:B-1----:R-:W-:Y:S01]  /*c6d0*/  FADD.FTZ R15, R167, R34 ;  /* 0x00000022a70f7221 */ /* 0x002fe20000010000 */
[----:B------:R-:W-:Y:S01]  /*c6e0*/  FADD.FTZ R21, R39, R36 ;  /* 0x0000002427157221 */ /* 0x000fe20000010000 */
[----:B------:R-:W-:-:S02]  /*c6f0*/  R2UR UR18, R14 ;  /* 0x000000000e1272ca */ /* 0x000fc400000e0000 */
[----:B------:R-:W-:-:S03]  /*c700*/  F2FP.BF16.F32.PACK_AB R152, R39, R152 ;  /* 0x000000982798723e */ /* 0x000fc600000010ff */
[----:B------:R-:W1:Y:S01]  /*c710*/  MUFU.EX2 R30, R30 ;  /* 0x0000001e001e7308 */ /* 0x000e620000000800 */
[C---:B--2---:R-:W-:Y:S01]  /*c720*/  FADD.FTZ R34, R12.reuse, R15 ;  /* 0x0000000f0c227221 */ /* 0x044fe20000010000 */
[----:B------:R-:W-:Y:S01]  /*c730*/  F2FP.BF16.F32.PACK_AB R167, R12, R167 ;  /* 0x000000a70ca7723e */ /* 0x000fe200000010ff */
[----:B------:R-:W-:Y:S06]  /*c740*/  BAR.SYNC.DEFER_BLOCKING 0xf, 0x100 ;  /* 0x03c4000000007b1d */ /* 0x000fec0000010000 */
[----:B------:R-:W2:Y:S01]  /*c750*/  MUFU.EX2 R155, R155 ;  /* 0x0000009b009b7308 */ /* 0x000ea20000000800 */
[----:B0-----:R-:W-:Y:S01]  /*c760*/  FADD.FTZ R15, R153, R34 ;  /* 0x00000022990f7221 */ /* 0x001fe20000010000 */
[----:B------:R-:W-:Y:S01]  /*c770*/  FADD.FTZ R34, R154, R21 ;  /* 0x000000159a227221 */ /* 0x000fe20000010000 */
[----:B------:R-:W-:-:S03]  /*c780*/  F2FP.BF16.F32.PACK_AB R154, R11, R154 ;  /* 0x0000009a0b9a723e */ /* 0x000fc600000010ff */
[----:B------:R-:W-:Y:S02]  /*c790*/  FADD.FTZ R21, R11, R34 ;  /* 0x000000220b157221 */ /* 0x000fe40000010000 */
[----:B------:R-:W0:Y:S01]  /*c7a0*/  MUFU.EX2 R32, R32 ;  /* 0x0000002000207308 */ /* 0x000e220000000800 */
[C---:B-1----:R-:W-:Y:S01]  /*c7b0*/  FADD.FTZ R20, R30.reuse, R15 ;  /* 0x0000000f1e147221 */ /* 0x042fe20000010000 */
[----:B------:R-:W-:Y:S01]  /*c7c0*/  IMAD.MOV.U32 R15, RZ, RZ, 0x40000040 ;  /* 0x40000040ff0f7424 */ /* 0x000fe200078e00ff */
[----:B------:R-:W-:-:S04]  /*c7d0*/  F2FP.BF16.F32.PACK_AB R153, R30, R153 ;  /* 0x000000991e99723e */ /* 0x000fc800000010ff */
[----:B------:R-:W-:Y:S01]  /*c7e0*/  R2UR UR19, R15 ;  /* 0x000000000f1372ca */ /* 0x000fe200000e0000 */
[----:B------:R-:W1:Y:S01]  /*c7f0*/  MUFU.EX2 R157, R157 ;  /* 0x0000009d009d7308 */ /* 0x000e620000000800 */
[----:B--2---:R-:W-:Y:S01]  /*c800*/  FADD.FTZ R15, R155, R20 ;  /* 0x000000149b0f7221 */ /* 0x004fe20000010000 */
[----:B------:R-:W-:Y:S01]  /*c810*/  FADD.FTZ R20, R156, R21 ;  /* 0x000000159c147221 */ /* 0x000fe20000010000 */
[----:B------:R2:W-:Y:S05]  /*c820*/  STSM.16.M88.4 [R224+0x36400], R164 ;  /* 0x036400a4e0007844 */ /* 0x0005ea0000000200 */
[----:B------:R-:W3:Y:S01]  /*c830*/  MUFU.EX2 R33, R33 ;  /* 0x0000002100217308 */ /* 0x000ee20000000800 */
[C---:B0-----:R-:W-:Y:S01]  /*c840*/  FADD.FTZ R14, R32.reuse, R15 ;  /* 0x0000000f200e7221 */ /* 0x041fe20000010000 */
[----:B------:R-:W-:-:S05]  /*c850*/  F2FP.BF16.F32.PACK_AB R155, R32, R155 ;  /* 0x0000009b209b723e */ /* 0x000fca00000010ff */
[----:B------:R2:W-:Y:S01]  /*c860*/  STSM.16.M88.4 [R227], R152 ;  /* 0x00000098e3007844 */ /* 0x0005e20000000200 */
[----:B------:R-:W0:Y:S01]  /*c870*/  MUFU.EX2 R24, R24 ;  /* 0x0000001800187308 */ /* 0x000e220000000800 */
[----:B-1----:R-:W-:-:S07]  /*c880*/  FADD.FTZ R15, R157, R14 ;  /* 0x0000000e9d0f7221 */ /* 0x002fce0000010000 */
[----:B------:R-:W1:Y:S01]  /*c890*/  MUFU.EX2 R158, R158 ;  /* 0x0000009e009e7308 */ /* 0x000e620000000800 */
[C---:B---3--:R-:W-:Y:S01]  /*c8a0*/  FADD.FTZ R21, R33.reuse, R20 ;  /* 0x0000001421157221 */ /* 0x048fe20000010000 */
[----:B------:R-:W-:-:S06]  /*c8b0*/  F2FP.BF16.F32.PACK_AB R156, R33, R156 ;  /* 0x0000009c219c723e */ /* 0x000fcc00000010ff */
[----:B------:R-:W3:Y:S01]  /*c8c0*/  MUFU.EX2 R159, R159 ;  /* 0x0000009f009f7308 */ /* 0x000ee20000000800 */
[C---:B0-----:R-:W-:Y:S01]  /*c8d0*/  FADD.FTZ R14, R24.reuse, R15 ;  /* 0x0000000f180e7221 */ /* 0x041fe20000010000 */
[----:B------:R-:W-:-:S06]  /*c8e0*/  F2FP.BF16.F32.PACK_AB R157, R24, R157 ;  /* 0x0000009d189d723e */ /* 0x000fcc00000010ff */
[----:B------:R-:W0:Y:S01]  /*c8f0*/  MUFU.EX2 R35, R35 ;  /* 0x0000002300237308 */ /* 0x000e220000000800 */
[----:B-1----:R-:W-:-:S07]  /*c900*/  FADD.FTZ R12, R158, R21 ;  /* 0x000000159e0c7221 */ /* 0x002fce0000010000 */
[----:B------:R-:W1:Y:S01]  /*c910*/  MUFU.EX2 R28, R28 ;  /* 0x0000001c001c7308 */ /* 0x000e620000000800 */
[----:B---3--:R-:W-:-:S07]  /*c920*/  FADD.FTZ R15, R159, R14 ;  /* 0x0000000e9f0f7221 */ /* 0x008fce0000010000 */
[----:B------:R-:W3:Y:S01]  /*c930*/  MUFU.EX2 R160, R160 ;  /* 0x000000a000a07308 */ /* 0x000ee20000000800 */
[C---:B0-----:R-:W-:Y:S01]  /*c940*/  FADD.FTZ R11, R35.reuse, R12 ;  /* 0x0000000c230b7221 */ /* 0x041fe20000010000 */
[----:B------:R-:W-:-:S06]  /*c950*/  F2FP.BF16.F32.PACK_AB R158, R35, R158 ;  /* 0x0000009e239e723e */ /* 0x000fcc00000010ff */
[----:B------:R-:W0:Y:S01]  /*c960*/  MUFU.EX2 R161, R161 ;  /* 0x000000a100a17308 */ /* 0x000e220000000800 */
[C---:B-1----:R-:W-:Y:S01]  /*c970*/  FADD.FTZ R12, R28.reuse, R15 ;  /* 0x0000000f1c0c7221 */ /* 0x042fe20000010000 */
[----:B------:R-:W-:-:S05]  /*c980*/  F2FP.BF16.F32.PACK_AB R159, R28, R159 ;  /* 0x0000009f1c9f723e */ /* 0x000fca00000010ff */
[----:B------:R2:W-:Y:S01]  /*c990*/  STSM.16.M88.4 [R225], R156 ;  /* 0x0000009ce1007844 */ /* 0x0005e20000000200 */
[----:B------:R-:W1:Y:S01]  /*c9a0*/  MUFU.EX2 R29, R29 ;  /* 0x0000001d001d7308 */ /* 0x000e620000000800 */
[----:B---3--:R-:W-:-:S07]  /*c9b0*/  FADD.FTZ R14, R160, R11 ;  /* 0x0000000ba00e7221 */ /* 0x008fce0000010000 */
[----:B------:R-:W3:Y:S01]  /*c9c0*/  MUFU.EX2 R72, R72 ;  /* 0x0000004800487308 */ /* 0x000ee20000000800 */
[----:B0-----:R-:W-:-:S07]  /*c9d0*/  FADD.FTZ R11, R161, R12 ;  /* 0x0000000ca10b7221 */ /* 0x001fce0000010000 */
[----:B------:R-:W0:Y:S01]  /*c9e0*/  MUFU.EX2 R162, R162 ;  /* 0x000000a200a27308 */ /* 0x000e220000000800 */
[C---:B-1----:R-:W-:Y:S01]  /*c9f0*/  FADD.FTZ R15, R29.reuse, R14 ;  /* 0x0000000e1d0f7221 */ /* 0x042fe20000010000 */
[----:B------:R-:W-:-:S06]  /*ca00*/  F2FP.BF16.F32.PACK_AB R160, R29, R160 ;  /* 0x000000a01da0723e */ /* 0x000fcc00000010ff */
[----:B------:R-:W1:Y:S01]  /*ca10*/  MUFU.EX2 R54, R54 ;  /* 0x0000003600367308 */ /* 0x000e620000000800 */
[C---:B---3--:R-:W-:Y:S01]  /*ca20*/  FADD.FTZ R11, R72.reuse, R11 ;  /* 0x0000000b480b7221 */ /* 0x048fe20000010000 */
[----:B------:R-:W-:-:S06]  /*ca30*/  F2FP.BF16.F32.PACK_AB R161, R72, R161 ;  /* 0x000000a148a1723e */ /* 0x000fcc00000010ff */
[----:B------:R-:W3:Y:S01]  /*ca40*/  MUFU.EX2 R25, R25 ;  /* 0x0000001900197308 */ /* 0x000ee20000000800 */
[----:B0-----:R-:W-:-:S07]  /*ca50*/  FADD.FTZ R12, R162, R15 ;  /* 0x0000000fa20c7221 */ /* 0x001fce0000010000 */
[----:B------:R-:W0:Y:S01]  /*ca60*/  MUFU.EX2 R163, R60 ;  /* 0x0000003c00a37308 */ /* 0x000e220000000800 */
[----:B-1----:R-:W-:Y:S01]  /*ca70*/  FADD.FTZ R14, R54, R11 ;  /* 0x0000000b360e7221 */ /* 0x002fe20000010000 */
[C---:B---3--:R-:W-:Y:S01]  /*ca80*/  FADD.FTZ R11, R25.reuse, R12 ;  /* 0x0000000c190b7221 */ /* 0x048fe20000010000 */
[----:B------:R-:W-:Y:S02]  /*ca90*/  F2FP.BF16.F32.PACK_AB R162, R25, R162 ;  /* 0x000000a219a2723e */ /* 0x000fe400000010ff */
[C---:B0-----:R-:W-:Y:S01]  /*caa0*/  FADD.FTZ R12, R163.reuse, R14 ;  /* 0x0000000ea30c7221 */ /* 0x041fe20000010000 */
[----:B------:R-:W-:-:S05]  /*cab0*/  F2FP.BF16.F32.PACK_AB R163, R163, R54 ;  /* 0x00000036a3a3723e */ /* 0x000fca00000010ff */
[----:B------:R2:W-:Y:S01]  /*cac0*/  STSM.16.M88.4 [R226], R160 ;  /* 0x000000a0e2007844 */ /* 0x0005e20000000200 */
[----:B-----5:R-:W-:-:S06]  /*cad0*/  WARPGROUP.ARRIVE ;  /* 0x00000000000079c5 */ /* 0x020fcc0000000000 */
        /* <DEDUP_REMOVED lines=22> */
[----:B--2---:R-:W-:Y:S05]  /*cc40*/  @!P0 BRA `(.L_x_4553) ;  /* 0x0000000000048947 */ /* 0x004fea0003800000 */
[----:B------:R-:W-:Y:S01]  /*cc50*/  BPT.TRAP 0x1 ;  /* 0x000000040000795c */ /* 0x000fe20000300000 */
.L_x_4553:
[----:B------:R-:W-:Y:S01]  /*cc60*/  VIADD R13, R13, 0x38860 ;  /* 0x000388600d0d7836 */ /* 0x000fe20000000000 */
[----:B------:R-:W-:Y:S01]  /*cc70*/  ULDC UR38, c[0x0][0xa80] ;  /* 0x0002a00000267ab9 */ /* 0x000fe20000000800 */
[----:B------:R-:W-:Y:S03]  /*cc80*/  BSSY B0, `(.L_x_4554) ;  /* 0x000033a000007945 */ /* 0x000fe60003800000 */
[----:B------:R-:W-:-:S04]  /*cc90*/  PRMT R13, R190, 0x654, R13 ;  /* 0x00000654be0d7816 */ /* 0x000fc8000000000d */
[----:B------:R0:W-:Y:S02]  /*cca0*/  SYNCS.ARRIVE.TRANS64.RED.A1T0 RZ, [R13+URZ], RZ ;  /* 0x000000ff0dff79a7 */ /* 0x0001e4000810043f */
[----:B0-----:R-:W-:-:S05]  /*ccb0*/  VIADD R13, R169, 0xfffffffe ;  /* 0xfffffffea90d7836 */ /* 0x001fca0000000000 */
[----:B------:R-:W-:-:S13]  /*ccc0*/  ISETP.GE.AND P1, PT, R13, R221, PT ;  /* 0x000000dd0d00720c */ /* 0x000fda0003f26270 */
[----:B------:R-:W-:Y:S05]  /*ccd0*/  @!P1 BRA `(.L_x_4555) ;  /* 0x0000003000d09947 */ /* 0x000fea0003800000 */
[----:B------:R-:W-:Y:S02]  /*cce0*/  IMAD.MOV.U32 R15, RZ, RZ, R168 ;  /* 0x000000ffff0f7224 */ /* 0x000fe400078e00a8 */
[----:B------:R-:W-:Y:S02]  /*ccf0*/  IMAD.MOV.U32 R21, RZ, RZ, R10 ;  /* 0x000000ffff157224 */ /* 0x000fe400078e000a */
[----:B------:R-:W-:-:S07]  /*cd00*/  IMAD.MOV.U32 R20, RZ, RZ, R17 ;  /* 0x000000ffff147224 */ /* 0x000fce00078e0011 */
.L_x_4568:
        /* <DEDUP_REMOVED lines=8> */
[----:B0-----:R-:W-:Y:S06]  /*cd90*/  @!P0 BRA `(.L_x_4556) ;  /* 0x0000000000048947 */ /* 0x001fec0003800000 */
[----:B------:R-:W-:Y:S01]  /*cda0*/  BPT.TRAP 0x1 ;  /* 0x000000040000795c */ /* 0x000fe20000300000 */
.L_x_4556:
[----:B------:R-:W-:Y:S01]  /*cdb0*/  IMAD R14, R17, 0x8, R2 ;  /* 0x00000008110e7824 */ /* 0x000fe200078e0202 */
[----:B------:R-:W-:-:S04]  /*cdc0*/  SHF.L.U32 R3, R185, 0x1f, RZ ;  /* 0x0000001fb9037819 */ /* 0x000fc800000006ff */
[----:B------:R0:W1:Y:S01]  /*cdd0*/  SYNCS.PHASECHK.TRANS64.TRYWAIT P2, [R14+URZ+0x38830], R3 ;  /* 0x038830030e0075a7 */ /* 0x000062000804017f */
[----:B------:R-:W-:Y:S05]  /*cde0*/  @!P0 BRA `(.L_x_4557) ;  /* 0x0000000000048947 */ /* 0x000fea0003800000 */
[----:B------:R-:W-:Y:S01]  /*cdf0*/  BPT.TRAP 0x1 ;  /* 0x000000040000795c */ /* 0x000fe20000300000 */
.L_x_4557:
[----:B------:R-:W-:Y:S01]  /*ce00*/  VIADD R10, R2, 0x20400 ;  /* 0x00020400020a7836 */ /* 0x000fe20000000000 */
[----:B------:R-:W-:Y:S01]  /*ce10*/  BSSY B1, `(.L_x_4558) ;  /* 0x0000009000017945 */ /* 0x000fe20003800000 */
[----:B------:R-:W-:Y:S02]  /*ce20*/  IMAD R156, R17, 0x200, R219 ;  /* 0x00000200119c7824 */ /* 0x000fe400078e02db */
[----:B------:R-:W-:Y:S01]  /*ce30*/  IMAD.MOV.U32 R157, RZ, RZ, 0x40000040 ;  /* 0x40000040ff9d7424 */ /* 0x000fe200078e00ff */
[----:B------:R-:W-:-:S04]  /*ce40*/  SHF.R.U32.HI R10, RZ, 0x4, R10 ;  /* 0x00000004ff0a7819 */ /* 0x000fc8000001160a */
[----:B------:R-:W-:-:S04]  /*ce50*/  LOP3.LUT R10, R10, 0x3fff, RZ, 0xc0, !PT ;  /* 0x00003fff0a0a7812 */ /* 0x000fc800078ec0ff */
[----:B------:R-:W-:Y:S01]  /*ce60*/  LOP3.LUT R152, R10, 0x10000, RZ, 0xfc, !PT ;  /* 0x000100000a987812 */ /* 0x000fe200078efcff */
[----:B-1----:R-:W-:Y:S06]  /*ce70*/  @P2 BRA `(.L_x_4559) ;  /* 0x0000000000082947 */ /* 0x002fec0003800000 */
[----:B------:R-:W1:Y:S02]  /*ce80*/  SYNCS.PHASECHK.TRANS64.TRYWAIT P2, [R14+URZ+0x38830], R3 ;  /* 0x038830030e0075a7 */ /* 0x000e64000804017f */
[----:B-1----:R-:W-:Y:S05]  /*ce90*/  @!P2 BRA `(.L_x_4560) ;  /* 0x0000011c008ca947 */ /* 0x002fea0003800000 */
.L_x_4559:
[----:B------:R-:W-:Y:S05]  /*cea0*/  BSYNC B1 ;  /* 0x0000000000017941 */ /* 0x000fea0003800000 */
.L_x_4558:
        /* <DEDUP_REMOVED lines=36> */
.L_x_4561:
[----:B------:R2:W3:Y:S01]  /*d0f0*/  SYNCS.PHASECHK.TRANS64.TRYWAIT P2, [R14+URZ+0x38850], R3 ;  /* 0x038850030e0075a7 */ /* 0x0004e2000804017f */
[----:B------:R-:W-:Y:S05]  /*d100*/  @!P0 BRA `(.L_x_4562) ;  /* 0x0000000000048947 */ /* 0x000fea0003800000 */
[----:B------:R-:W-:Y:S01]  /*d110*/  BPT.TRAP 0x1 ;  /* 0x000000040000795c */ /* 0x000fe20000300000 */
.L_x_4562:
[----:B------:R-:W-:Y:S01]  /*d120*/  VIADD R10, R2, 0x26400 ;  /* 0x00026400020a7836 */ /* 0x000fe20000000000 */
[----:B------:R-:W-:Y:S04]  /*d130*/  BSSY B1, `(.L_x_4563) ;  /* 0x0000005000017945 */ /* 0x000fe80003800000 */
[----:B------:R-:W-:Y:S01]  /*d140*/  SHF.R.U32.HI R10, RZ, 0x4, R10 ;  /* 0x00000004ff0a7819 */ /* 0x000fe2000001160a */
[----:B---3--:R-:W-:Y:S06]  /*d150*/  @P2 BRA `(.L_x_4564) ;  /* 0x0000000000082947 */ /* 0x008fec0003800000 */
[----:B------:R-:W3:Y:S02]  /*d160*/  SYNCS.PHASECHK.TRANS64.TRYWAIT P2, [R14+URZ+0x38850], R3 ;  /* 0x038850030e0075a7 */ /* 0x000ee4000804017f */
[----:B---3--:R-:W-:Y:S05]  /*d170*/  @!P2 BRA `(.L_x_4565) ;  /* 0x0000011800e8a947 */ /* 0x008fea0003800000 */
.L_x_4564:
[----:B------:R-:W-:Y:S05]  /*d180*/  BSYNC B1 ;  /* 0x0000000000017941 */ /* 0x000fea0003800000 */
.L_x_4563:
[----:B0123--:R-:W-:Y:S01]  /*d190*/  LOP3.LUT R3, R10, 0x3fff, RZ, 0xc0, !PT ;  /* 0x00003fff0a037812 */ /* 0x00ffe200078ec0ff */
[C---:B------:R-:W-:Y:S01]  /*d1a0*/  VIADD R200, R0.reuse, 0x4 ;  /* 0x0000000400c87836 */ /* 0x040fe20000000000 */
[----:B------:R-:W-:Y:S01]  /*d1b0*/  WARPGROUP.ARRIVE ;  /* 0x00000000000079c5 */ /* 0x000fe20000000000 */
[----:B------:R-:W-:Y:S01]  /*d1c0*/  VIADD R198, R0, 0x6 ;  /* 0x0000000600c67836 */ /* 0x000fe20000000000 */
[----:B------:R-:W-:Y:S01]  /*d1d0*/  LOP3.LUT R0, R3, 0x10000, RZ, 0xfc, !PT ;  /* 0x0001000003007812 */ /* 0x000fe200078efcff */
[----:B------:R-:W-:-:S03]  /*d1e0*/  IMAD R196, R17, 0x1000, R220 ;  /* 0x0000100011c47824 */ /* 0x000fc600078e02dc */
[----:B------:R-:W0:Y:S01]  /*d1f0*/  S2R R10, SR_TID.X ;  /* 0x00000000000a7919 */ /* 0x000e220000002100 */
[----:B------:R-:W-:Y:S02]  /*d200*/  IMAD.MOV.U32 R197, RZ, RZ, 0x40000040 ;  /* 0x40000040ffc57424 */ /* 0x000fe400078e00ff */
[----:B------:R-:W-:Y:S01]  /*d210*/  IMAD.MOV.U32 R204, RZ, RZ, R0 ;  /* 0x000000ffffcc7224 */ /* 0x000fe200078e0000 */
[----:B------:R-:W-:Y:S01]  /*d220*/  R2UR UR6, R196 ;  /* 0x00000000c40672ca */ /* 0x000fe200000e0000 */
[----:B------:R-:W-:Y:S01]  /*d230*/  IMAD.MOV.U32 R205, RZ, RZ, 0x40000040 ;  /* 0x40000040ffcd7424 */ /* 0x000fe200078e00ff */
[----:B------:R-:W-:Y:S01]  /*d240*/  R2UR UR7, R197 ;  /* 0x00000000c50772ca */ /* 0x000fe200000e0000 */
[----:B------:R-:W-:Y:S01]  /*d250*/  IMAD.MOV.U32 R201, RZ, RZ, 0x40000040 ;  /* 0x40000040ffc97424 */ /* 0x000fe200078e00ff */
[----:B------:R-:W-:Y:S01]  /*d260*/  R2UR UR4, R204 ;  /* 0x00000000cc0472ca */ /* 0x000fe200000e0000 */
[----:B------:R-:W-:Y:S01]  /*d270*/  VIADD R204, R196, 0x2 ;  /* 0x00000002c4cc7836 */ /* 0x000fe20000000000 */
[----:B------:R-:W-:Y:S01]  /*d280*/  R2UR UR5, R205 ;  /* 0x00000000cd0572ca */ /* 0x000fe200000e0000 */
[----:B------:R-:W-:-:S02]  /*d290*/  IMAD.MOV.U32 R205, RZ, RZ, 0x40000040 ;  /* 0x40000040ffcd7424 */ /* 0x000fc400078e00ff */
[----:B------:R-:W-:-:S10]  /*d2a0*/  IMAD.MOV.U32 R199, RZ, RZ, 0x40000040 ;  /* 0x40000040ffc77424 */ /* 0x000fd400078e00ff */
[----:B------:R-:W-:Y:S01]  /*d2b0*/  HGMMA.64x64x16.F32.BF16 R152, gdesc[UR4], R152, gsb0 ;  /* 0x00e00000049879f0 */ /* 0x000fe20008001898 */
[----:B------:R-:W-:Y:S01]  /*d2c0*/  R2UR UR6, R204 ;  /* 0x00000000cc0672ca */ /* 0x000fe200000e0000 */
[----:B------:R-:W-:Y:S01]  /*d2d0*/  VIADD R204, R0, 0x2 ;  /* 0x0000000200cc7836 */ /* 0x000fe20000000000 */
[----:B------:R-:W-:Y:S01]  /*d2e0*/  R2UR UR7, R205 ;  /* 0x00000000cd0772ca */ /* 0x000fe200000e0000 */
[----:B------:R-:W-:-:S03]  /*d2f0*/  IMAD.MOV.U32 R205, RZ, RZ, 0x40000040 ;  /* 0x40000040ffcd7424 */ /* 0x000fc600078e00ff */
[----:B------:R-:W-:Y:S02]  /*d300*/  R2UR UR4, R204 ;  /* 0x00000000cc0472ca */ /* 0x000fe400000e0000 */
[----:B------:R-:W-:Y:S02]  /*d310*/  R2UR UR5, R205 ;  /* 0x00000000cd0572ca */ /* 0x000fe400000e0000 */
[----:B0-----:R-:W-:-:S05]  /*d320*/  SHF.R.U32.HI R10, RZ, 0x7, R10 ;  /* 0x00000007ff0a7819 */ /* 0x001fca000001160a */
[----:B------:R0:W1:Y:S02]  /*d330*/  SHFL.IDX PT, R3, R10, RZ, 0x1f ;  /* 0x00001fff0a037589 */ /* 0x00006400000e0000 */
[----:B0-----:R-:W-:Y:S01]  /*d340*/  IMAD.MOV.U32 R10, RZ, RZ, 0x4 ;  /* 0x00000004ff0a7424 */ /* 0x001fe200078e00ff */
        /* <DEDUP_REMOVED lines=10> */
[----:B------:R-:W-:-:S03]  /*d3f0*/  IMAD.MOV.U32 R201, RZ, RZ, 0x40000040 ;  /* 0x40000040ffc97424 */ /* 0x000fc600078e00ff */
[----:B------:R-:W-:Y:S01]  /*d400*/  R2UR UR6, R200 ;  /* 0x00000000c80672ca */ /* 0x000fe200000e0000 */
[----:B------:R-:W-:Y:S01]  /*d410*/  VIADD R200, R196, 0x800 ;  /* 0x00000800c4c87836 */ /* 0x000fe20000000000 */
[----:B------:R-:W-:Y:S01]  /*d420*/  R2UR UR7, R201 ;  /* 0x00000000c90772ca */ /* 0x000fe200000e0000 */
[----:B------:R-:W-:Y:S01]  /*d430*/  VIADD R201, R0, 0x800 ;  /* 0x0000080000c97836 */ /* 0x000fe20000000000 */
[----:B------:R-:W-:Y:S02]  /*d440*/  WARPGROUP.DEPBAR.LE gsb0, 0x0 ;  /* 0x00008000000079c5 */ /* 0x000fe40000010000 */
[----:B------:R-:W-:-:S09]  /*d450*/  WARPGROUP.ARRIVE ;  /* 0x00000000000079c5 */ /* 0x000fd20000000000 */
        /* <DEDUP_REMOVED lines=172> */
[----:B------:R-:W-:Y:S02]  /*df20*/  IMAD.MOV.U32 R199, RZ, RZ, 0x40000040 ;  /* 0x40000040ffc77424 */ /* 0x000fe400078e00ff */
[----:B------:R-:W-:Y:S01]  /*df30*/  IMAD.MOV.U32 R200, RZ, RZ, 0x28 ;  /* 0x00000028ffc87424 */ /* 0x000fe200078e00ff */
[----:B------:R-:W-:Y:S02]  /*df40*/  R2UR UR6, R198 ;  /* 0x00000000c60672ca */ /* 0x000fe400000e0000 */
[----:B------:R-:W-:Y:S01]  /*df50*/  R2UR UR7, R199 ;  /* 0x00000000c70772ca */ /* 0x000fe200000e0000 */
[----:B------:R-:W-:Y:S01]  /*df60*/  IMAD.MOV.U32 R199, RZ, RZ, 0x40000040 ;  /* 0x40000040ffc77424 */ /* 0x000fe200078e00ff */
[----:B------:R-:W-:-:S04]  /*df70*/  SEL R200, R200, 0x26, P2 ;  /* 0x00000026c8c87807 */ /* 0x000fc80001000000 */
[----:B------:R-:W-:-:S04]  /*df80*/  LOP3.LUT R200, R200, 0x6, RZ, 0xc0, !PT ;  /* 0x00000006c8c87812 */ /* 0x000fc800078ec0ff */
[CC--:B------:R-:W-:Y:S02]  /*df90*/  IADD3 R198, R200.reuse, R201.reuse, R0 ;  /* 0x000000c9c8c67210 */ /* 0x0c0fe40007ffe000 */
[----:B------:R-:W-:Y:S01]  /*dfa0*/  IADD3 R200, R200, R201, R196 ;  /* 0x000000c9c8c87210 */ /* 0x000fe20007ffe0c4 */
[----:B------:R-:W-:Y:S01]  /*dfb0*/  IMAD.MOV.U32 R201, RZ, RZ, 0x40000040 ;  /* 0x40000040ffc97424 */ /* 0x000fe200078e00ff */
[----:B------:R-:W-:Y:S02]  /*dfc0*/  WARPGROUP.DEPBAR.LE gsb0, 0x0 ;  /* 0x00008000000079c5 */ /* 0x000fe40000010000 */
[----:B------:R-:W-:-:S06]  /*dfd0*/  WARPGROUP.ARRIVE ;  /* 0x00000000000079c5 */ /* 0x000fcc0000000000 */
[----:B------:R-:W-:Y:S01]  /*dfe0*/  HGMMA.64x64x16.F32.BF16 R152, gdesc[UR4], R152, gsb0 ;  /* 0x00e00000049879f0 */ /* 0x000fe20008001898 */
[----:B------:R-:W-:Y:S02]  /*dff0*/  R2UR UR4, R198 ;  /* 0x00000000c60472ca */ /* 0x000fe400000e0000 */
[----:B------:R-:W-:Y:S01]  /*e000*/  R2UR UR5, R199 ;  /* 0x00000000c70572ca */ /* 0x000fe200000e0000 */
[----:B------:R-:W-:Y:S01]  /*e010*/  IMAD.MOV.U32 R199, RZ, RZ, 0x40000040 ;  /* 0x40000040ffc77424 */ /* 0x000fe200078e00ff */
[----:B------:R-:W-:Y:S01]  /*e020*/  R2UR UR6, R200 ;  /* 0x00000000c80672ca */ /* 0x000fe200000e0000 */
[----:B------:R-:W-:Y:S01]  /*e030*/  VIADD R200, R0, 0xa00 ;  /* 0x00000a0000c87836 */ /* 0x000fe20000000000 */
[----:B------:R-:W-:Y:S01]  /*e040*/  R2UR UR7, R201 ;  /* 0x00000000c90772ca */ /* 0x000fe200000e0000 */
[----:B------:R-:W-:Y:S02]  /*e050*/  VIADD R201, R196, 0xa00 ;  /* 0x00000a00c4c97836 */ /* 0x000fe40000000000 */
[----:B------:R-:W-:Y:S01]  /*e060*/  IMAD.IADD R198, R200, 0x1, R3 ;  /* 0x00000001c8c67824 */ /* 0x000fe200078e0203 */
[----:B------:R-:W-:-:S02]  /*e070*/  WARPGROUP.DEPBAR.LE gsb0, 0x0 ;  /* 0x00008000000079c5 */ /* 0x000fc40000010000 */
[----:B------:R-:W-:-:S07]  /*e080*/  WARPGROUP.ARRIVE ;  /* 0x00000000000079c5 */ /* 0x000fce0000000000 */
        /* <DEDUP_REMOVED lines=108> */
[----:B------:R-:W-:Y:S02]  /*e750*/  IMAD.MOV.U32 R199, RZ, RZ, 0x40000040 ;  /* 0x40000040ffc77424 */ /* 0x000fe400078e00ff */
[----:B------:R-:W-:Y:S01]  /*e760*/  IMAD.MOV.U32 R3, RZ, RZ, 0x1000 ;  /* 0x00001000ff037424 */ /* 0x000fe200078e00ff */
[----:B------:R-:W-:Y:S01]  /*e770*/  R2UR UR4, R198 ;  /* 0x00000000c60472ca */ /* 0x000fe200000e0000 */
[----:B------:R-:W-:Y:S01]  /*e780*/  IMAD.IADD R198, R201, 0x1, R197 ;  /* 0x00000001c9c67824 */ /* 0x000fe200078e02c5 */
[----:B------:R-:W-:Y:S01]  /*e790*/  R2UR UR5, R199 ;  /* 0x00000000c70572ca */ /* 0x000fe200000e0000 */
[----:B------:R-:W-:Y:S01]  /*e7a0*/  IMAD.MOV.U32 R199, RZ, RZ, 0x40000040 ;  /* 0x40000040ffc77424 */ /* 0x000fe200078e00ff */
[----:B------:R-:W-:-:S04]  /*e7b0*/  SEL R3, R3, 0xf80, P2 ;  /* 0x00000f8003037807 */ /* 0x000fc80001000000 */
[----:B------:R-:W-:Y:S01]  /*e7c0*/  LOP3.LUT R3, R3, 0x1e00, RZ, 0xc0, !PT ;  /* 0x00001e0003037812 */ /* 0x000fe200078ec0ff */
[----:B------:R-:W-:Y:S02]  /*e7d0*/  WARPGROUP.DEPBAR.LE gsb0, 0x0 ;  /* 0x00008000000079c5 */ /* 0x000fe40000010000 */
[----:B------:R-:W-:-:S06]  /*e7e0*/  WARPGROUP.ARRIVE ;  /* 0x00000000000079c5 */ /* 0x000fcc0000000000 */
[----:B------:R-:W-:Y:S01]  /*e7f0*/  HGMMA.64x64x16.F32.BF16 R152, gdesc[UR4], R152, gsb0 ;  /* 0x00e00000049879f0 */ /* 0x000fe20008001898 */
[----:B------:R-:W-:Y:S01]  /*e800*/  R2UR UR4, R198 ;  /* 0x00000000c60472ca */ /* 0x000fe200000e0000 */
[--C-:B------:R-:W-:Y:S01]  /*e810*/  IMAD.IADD R198, R197, 0x1, R200.reuse ;  /* 0x00000001c5c67824 */ /* 0x100fe200078e02c8 */
[----:B------:R-:W-:Y:S01]  /*e820*/  R2UR UR5, R199 ;  /* 0x00000000c70572ca */ /* 0x000fe200000e0000 */
[----:B------:R-:W-:Y:S02]  /*e830*/  IMAD.MOV.U32 R199, RZ, RZ, 0x40000040 ;  /* 0x40000040ffc77424 */ /* 0x000fe400078e00ff */
[----:B------:R-:W-:Y:S01]  /*e840*/  IMAD.IADD R200, R10, 0x1, R200 ;  /* 0x000000010ac87824 */ /* 0x000fe200078e02c8 */
[----:B------:R-:W-:Y:S01]  /*e850*/  R2UR UR6, R198 ;  /* 0x00000000c60672ca */ /* 0x000fe200000e0000 */
[----:B------:R-:W-:Y:S01]  /*e860*/  IMAD.IADD R198, R201, 0x1, R10 ;  /* 0x00000001c9c67824 */ /* 0x000fe200078e020a */
[----:B------:R-:W-:Y:S01]  /*e870*/  R2UR UR7, R199 ;  /* 0x00000000c70772ca */ /* 0x000fe200000e0000 */
[----:B------:R-:W-:-:S02]  /*e880*/  IMAD.MOV.U32 R199, RZ, RZ, 0x40000040 ;  /* 0x40000040ffc77424 */ /* 0x000fc400078e00ff */
        /* <DEDUP_REMOVED lines=28> */
.L_x_4566:
        /* <DEDUP_REMOVED lines=22> */
[----:B0-----:R-:W-:Y:S01]  /*ebb0*/  FMNMX.FTZ R10, R10, R3, !PT ;  /* 0x000000030a0a7209 */ /* 0x001fe20007810000 */
[----:B------:R-:W-:-:S04]  /*ebc0*/  IMAD.U32 R3, RZ, RZ, UR38 ;  /* 0x00000026ff037e24 */ /* 0x000fc8000f8e00ff */
[C---:B------:R-:W-:Y:S01]  /*ebd0*/  FMUL.FTZ R204, R10.reuse, R3 ;  /* 0x000000030acc7220 */ /* 0x040fe20000410000 */
[----:B------:R-:W-:-:S03]  /*ebe0*/  FADD.FTZ R199, -R10, R21 ;  /* 0x000000150ac77221 */ /* 0x000fc60000010100 */
        /* <DEDUP_REMOVED lines=18> */
[----:B------:R-:W-:-:S05]  /*ed10*/  FFMA.FTZ R204, R181, R3, -R204 ;  /* 0x00000003b5cc7223 */ /* 0x000fca00000108cc */
[----:B------:R-:W1:Y:S08]  /*ed20*/  MUFU.EX2 R198, R198 ;  /* 0x000000c600c67308 */ /* 0x000e700000000800 */
[----:B------:R-:W-:Y:S01]  /*ed30*/  MUFU.EX2 R180, R165 ;  /* 0x000000a500b47308 */ /* 0x000fe20000000800 */
[----:B0-----:R-:W-:Y:S01]  /*ed40*/  FFMA.FTZ R176, R153, R11, R152 ;  /* 0x0000000b99b07223 */ /* 0x001fe20000010098 */
[----:B------:R-:W-:-:S02]  /*ed50*/  VIADD R11, R14, 0x38840 ;  /* 0x000388400e0b7836 */ /* 0x000fc40000000000 */
[-C--:B------:R-:W-:Y:S01]  /*ed60*/  FMUL.FTZ R24, R24, R153.reuse ;  /* 0x0000009918187220 */ /* 0x080fe20000410000 */
[-C--:B------:R-:W-:Y:S01]  /*ed70*/  FMUL.FTZ R25, R25, R153.reuse ;  /* 0x0000009919197220 */ /* 0x080fe20000410000 */
[-C--:B------:R-:W-:Y:S01]  /*ed80*/  FMUL.FTZ R28, R28, R153.reuse ;  /* 0x000000991c1c7220 */ /* 0x080fe20000410000 */
[-C--:B------:R-:W-:Y:S01]  /*ed90*/  FMUL.FTZ R29, R29, R153.reuse ;  /* 0x000000991d1d7220 */ /* 0x080fe20000410000 */
[----:B------:R-:W-:Y:S01]  /*eda0*/  PRMT R11, R190, 0x654, R11 ;  /* 0x00000654be0b7816 */ /* 0x000fe2000000000b */
[----:B------:R0:W-:Y:S01]  /*edb0*/  MUFU.EX2 R165, R168 ;  /* 0x000000a800a57308 */ /* 0x0001e20000000800 */
[C---:B-1----:R-:W-:Y:S01]  /*edc0*/  FADD.FTZ R176, R198.reuse, R176 ;  /* 0x000000b0c6b07221 */ /* 0x042fe20000010000 */
[----:B------:R-:W-:Y:S01]  /*edd0*/  F2FP.BF16.F32.PACK_AB R152, R198, R152 ;  /* 0x00000098c698723e */ /* 0x000fe200000010ff */
[----:B------:R1:W-:Y:S01]  /*ede0*/  SYNCS.ARRIVE.TRANS64.RED.A1T0 RZ, [R11+URZ], RZ ;  /* 0x000000ff0bff79a7 */ /* 0x0003e2000810043f */
[----:B------:R-:W-:Y:S01]  /*edf0*/  @!P2 STS [R20+0x38400], R153 ;  /* 0x038400991400a388 */ /* 0x000fe20000000800 */
        /* <DEDUP_REMOVED lines=67> */
[-C--:B------:R-:W-:Y:S01]  /*f230*/  FMUL.FTZ R117, R117, R153.reuse ;  /* 0x0000009975757220 */ /* 0x080fe20000410000 */
[-C--:B------:R-:W-:Y:S01]  /*f240*/  FMUL.FTZ R120, R120, R153.reuse ;  /* 0x0000009978787220 */ /* 0x080fe20000410000 */
[-C--:B------:R-:W-:Y:S01]  /*f250*/  FMUL.FTZ R121, R121, R153.reuse ;  /* 0x0000009979797220 */ /* 0x080fe20000410000 */
[-C--:B------:R-:W-:Y:S01]  /*f260*/  FMUL.FTZ R124, R124, R153.reuse ;  /* 0x000000997c7c7220 */ /* 0x080fe20000410000 */
[----:B------:R-:W1:Y:S01]  /*f270*/  SHFL.BFLY PT, R177, R11, 0x2, 0x1f ;  /* 0x0c401f000bb17f89 */ /* 0x000e6200000e0000 */
        /* <DEDUP_REMOVED lines=13> */
[----:B-1----:R-:W-:-:S02]  /*f350*/  FMNMX.FTZ R11, R11, R177, !PT ;  /* 0x000000b10b0b7209 */ /* 0x002fc40007810000 */
[----:B------:R-:W-:Y:S03]  /*f360*/  MUFU.EX2 R177, R21 ;  /* 0x0000001500b17308 */ /* 0x000fe60000000800 */
[----:B------:R-:W0:Y:S02]  /*f370*/  SHFL.BFLY PT, R198, R11, 0x1, 0x1f ;  /* 0x0c201f000bc67f89 */ /* 0x000e2400000e0000 */
[----:B0-----:R-:W-:-:S05]  /*f380*/  FMNMX.FTZ R168, R11, R198, !PT ;  /* 0x000000c60ba87209 */ /* 0x001fca0007810000 */
[----:B------:R-:W-:-:S04]  /*f390*/  FADD.FTZ R11, -R168, R15 ;  /* 0x0000000fa80b7221 */ /* 0x000fc80000010100 */
[----:B------:R-:W-:-:S04]  /*f3a0*/  FMUL.FTZ R11, R11, R3 ;  /* 0x000000030b0b7220 */ /* 0x000fc80000410000 */
[----:B------:R-:W0:Y:S08]  /*f3b0*/  MUFU.EX2 R15, R11 ;  /* 0x0000000b000f7308 */ /* 0x000e300000000800 */
[----:B------:R1:W-:Y:S01]  /*f3c0*/  MUFU.EX2 R11, R173 ;  /* 0x000000ad000b7308 */ /* 0x0003e20000000800 */
        /* <DEDUP_REMOVED lines=10> */
[----:B0-----:R-:W-:Y:S01]  /*f470*/  FMUL.FTZ R20, R168, R3 ;  /* 0x00000003a8147220 */ /* 0x001fe20000410000 */
[-C--:B------:R-:W-:Y:S01]  /*f480*/  FMUL.FTZ R43, R43, R15.reuse ;  /* 0x0000000f2b2b7220 */ /* 0x080fe20000410000 */
[-C--:B------:R-:W-:Y:S01]  /*f490*/  FMUL.FTZ R46, R46, R15.reuse ;  /* 0x0000000f2e2e7220 */ /* 0x080fe20000410000 */
[----:B------:R-:W-:Y:S01]  /*f4a0*/  FMUL.FTZ R47, R47, R15 ;  /* 0x0000000f2f2f7220 */ /* 0x000fe20000410000 */
[-CC-:B------:R-:W-:Y:S01]  /*f4b0*/  FFMA.FTZ R21, R154, R3.reuse, -R20.reuse ;  /* 0x000000039a157223 */ /* 0x180fe20000010814 */
[-CC-:B-1----:R-:W-:Y:S01]  /*f4c0*/  FFMA.FTZ R173, R159, R3.reuse, -R20.reuse ;  /* 0x000000039fad7223 */ /* 0x182fe20000010814 */
[-CC-:B------:R-:W-:Y:S01]  /*f4d0*/  FFMA.FTZ R169, R155, R3.reuse, -R20.reuse ;  /* 0x000000039ba97223 */ /* 0x180fe20000010814 */
[-CC-:B------:R-:W-:Y:S01]  /*f4e0*/  FFMA.FTZ R154, R167, R3.reuse, -R20.reuse ;  /* 0x00000003a79a7223 */ /* 0x180fe20000010814 */
[----:B------:R0:W1:Y:S01]  /*f4f0*/  MUFU.EX2 R159, R21 ;  /* 0x00000015009f7308 */ /* 0x0000620000000800 */
[-CC-:B------:R-:W-:Y:S01]  /*f500*/  FFMA.FTZ R199, R162, R3.reuse, -R20.reuse ;  /* 0x00000003a2c77223 */ /* 0x180fe20000010814 */
[-CC-:B------:R-:W-:Y:S01]  /*f510*/  FFMA.FTZ R200, R163, R3.reuse, -R20.reuse ;  /* 0x00000003a3c87223 */ /* 0x180fe20000010814 */
[-CC-:B------:R-:W-:Y:S01]  /*f520*/  FFMA.FTZ R201, R166, R3.reuse, -R20.reuse ;  /* 0x00000003a6c97223 */ /* 0x180fe20000010814 */
[-CC-:B------:R-:W-:Y:S01]  /*f530*/  FFMA.FTZ R179, R179, R3.reuse, -R20.reuse ;  /* 0x00000003b3b37223 */ /* 0x180fe20000010814 */
[-CC-:B------:R-:W-:Y:S01]  /*f540*/  FFMA.FTZ R182, R182, R3.reuse, -R20.reuse ;  /* 0x00000003b6b67223 */ /* 0x180fe20000010814 */
[-CC-:B------:R-:W-:Y:S01]  /*f550*/  FFMA.FTZ R183, R183, R3.reuse, -R20.reuse ;  /* 0x00000003b7b77223 */ /* 0x180fe20000010814 */
[----:B------:R-:W-:Y:S01]  /*f560*/  FFMA.FTZ R198, R170, R3, -R20 ;  /* 0x00000003aac67223 */ /* 0x000fe20000010814 */
[----:B------:R2:W-:Y:S01]  /*f570*/  MUFU.EX2 R155, R172 ;  /* 0x000000ac009b7308 */ /* 0x0005e20000000800 */
[----:B0-----:R-:W-:-:S02]  /*f580*/  IMAD.MOV.U32 R21, RZ, RZ, 0x40000040 ;  /* 0x40000040ff157424 */ /* 0x001fc400078e00ff */
[-CC-:B------:R-:W-:Y:S01]  /*f590*/  FFMA.FTZ R167, R171, R3.reuse, -R20.reuse ;  /* 0x00000003aba77223 */ /* 0x180fe20000010814 */
[-CC-:B------:R-:W-:Y:S01]  /*f5a0*/  FFMA.FTZ R162, R175, R3.reuse, -R20.reuse ;  /* 0x00000003afa27223 */ /* 0x180fe20000010814 */
[----:B------:R-:W-:Y:S01]  /*f5b0*/  FFMA.FTZ R163, R178, R3, -R20 ;  /* 0x00000003b2a37223 */ /* 0x000fe20000010814 */
[----:B------:R-:W-:Y:S01]  /*f5c0*/  FMUL.FTZ R50, R50, R15 ;  /* 0x0000000f32327220 */ /* 0x000fe20000410000 */
[----:B------:R-:W-:Y:S01]  /*f5d0*/  R2UR UR7, R21 ;  /* 0x00000000150772ca */ /* 0x000fe200000e0000 */
[----:B------:R-:W-:Y:S01]  /*f5e0*/  FADD.FTZ R21, R197, R176 ;  /* 0x000000b0c5157221 */ /* 0x000fe20000010000 */
[----:B------:R-:W-:Y:S01]  /*f5f0*/  MUFU.EX2 R166, R204 ;  /* 0x000000cc00a67308 */ /* 0x000fe20000000800 */
[-CC-:B--2---:R-:W-:Y:S01]  /*f600*/  FFMA.FTZ R172, R158, R3.reuse, -R20.reuse ;  /* 0x000000039eac7223 */ /* 0x184fe20000010814 */
[----:B------:R-:W-:Y:S01]  /*f610*/  FFMA.FTZ R158, R174, R3, -R20 ;  /* 0x00000003ae9e7223 */ /* 0x000fe20000010814 */
[----:B------:R-:W-:Y:S01]  /*f620*/  FADD.FTZ R21, R177, R21 ;  /* 0x00000015b1157221 */ /* 0x000fe20000010000 */
[----:B------:R-:W-:-:S02]  /*f630*/  IMAD R20, R17, 0x1000, R215 ;  /* 0x0000100011147824 */ /* 0x000fc400078e02d7 */
[----:B-1----:R-:W-:Y:S01]  /*f640*/  FFMA.FTZ R12, R15, R12, R159 ;  /* 0x0000000c0f0c7223 */ /* 0x002fe2000001009f */
[-C--:B------:R-:W-:Y:S01]  /*f650*/  FMUL.FTZ R51, R51, R15.reuse ;  /* 0x0000000f33337220 */ /* 0x080fe20000410000 */
[----:B------:R-:W-:Y:S01]  /*f660*/  FADD.FTZ R21, R196, R21 ;  /* 0x00000015c4157221 */ /* 0x000fe20000010000 */
[----:B------:R-:W0:Y:S01]  /*f670*/  MUFU.EX2 R169, R169 ;  /* 0x000000a900a97308 */ /* 0x000e220000000800 */
[----:B------:R-:W-:Y:S01]  /*f680*/  R2UR UR6, R20 ;  /* 0x00000000140672ca */ /* 0x000fe200000e0000 */
[-C--:B------:R-:W-:Y:S01]  /*f690*/  FMUL.FTZ R54, R54, R15.reuse ;  /* 0x0000000f36367220 */ /* 0x080fe20000410000 */
[C---:B------:R-:W-:Y:S01]  /*f6a0*/  FADD.FTZ R21, R156.reuse, R21 ;  /* 0x000000159c157221 */ /* 0x040fe20000010000 */
[----:B------:R-:W-:Y:S01]  /*f6b0*/  F2FP.BF16.F32.PACK_AB R156, R156, R196 ;  /* 0x000000c49c9c723e */ /* 0x000fe200000010ff */
[-C--:B------:R-:W-:Y:S01]  /*f6c0*/  FMUL.FTZ R55, R55, R15.reuse ;  /* 0x0000000f37377220 */ /* 0x080fe20000410000 */
[-C--:B------:R-:W-:Y:S01]  /*f6d0*/  FMUL.FTZ R58, R58, R15.reuse ;  /* 0x0000000f3a3a7220 */ /* 0x080fe20000410000 */
[----:B------:R-:W-:Y:S01]  /*f6e0*/  FADD.FTZ R21, R181, R21 ;  /* 0x00000015b5157221 */ /* 0x000fe20000010000 */
[----:B------:R-:W-:Y:S01]  /*f6f0*/  MUFU.EX2 R170, R172 ;  /* 0x000000ac00aa7308 */ /* 0x000fe20000000800 */
[-C--:B------:R-:W-:Y:S01]  /*f700*/  FMUL.FTZ R59, R59, R15.reuse ;  /* 0x0000000f3b3b7220 */ /* 0x080fe20000410000 */
[-C--:B------:R-:W-:Y:S01]  /*f710*/  FMUL.FTZ R62, R62, R15.reuse ;  /* 0x0000000f3e3e7220 */ /* 0x080fe20000410000 */
[----:B------:R-:W-:Y:S01]  /*f720*/  FADD.FTZ R21, R180, R21 ;  /* 0x00000015b4157221 */ /* 0x000fe20000010000 */
[-C--:B------:R-:W-:Y:S01]  /*f730*/  FMUL.FTZ R63, R63, R15.reuse ;  /* 0x0000000f3f3f7220 */ /* 0x080fe20000410000 */
[-C--:B------:R-:W-:Y:S01]  /*f740*/  FMUL.FTZ R66, R66, R15.reuse ;  /* 0x0000000f42427220 */ /* 0x080fe20000410000 */
[----:B------:R-:W-:Y:S01]  /*f750*/  FMUL.FTZ R67, R67, R15 ;  /* 0x0000000f43437220 */ /* 0x000fe20000410000 */
[----:B------:R-:W-:Y:S01]  /*f760*/  FADD.FTZ R21, R165, R21 ;  /* 0x00000015a5157221 */ /* 0x000fe20000010000 */
[----:B------:R-:W-:Y:S01]  /*f770*/  MUFU.EX2 R171, R173 ;  /* 0x000000ad00ab7308 */ /* 0x000fe20000000800 */
[----:B0-----:R-:W-:Y:S01]  /*f780*/  F2FP.BF16.F32.PACK_AB R153, R169, R159 ;  /* 0x0000009fa999723e */ /* 0x001fe200000010ff */
[----:B------:R-:W-:Y:S01]  /*f790*/  FMUL.FTZ R70, R70, R15 ;  /* 0x0000000f46467220 */ /* 0x000fe20000410000 */
[C---:B------:R-:W-:Y:S01]  /*f7a0*/  FADD.FTZ R21, R160.reuse, R21 ;  /* 0x00000015a0157221 */ /* 0x040fe20000010000 */
[----:B------:R-:W-:Y:S01]  /*f7b0*/  F2FP.BF16.F32.PACK_AB R160, R160, R165 ;  /* 0x000000a5a0a0723e */ /* 0x000fe200000010ff */
[-C--:B------:R-:W-:Y:S01]  /*f7c0*/  FMUL.FTZ R71, R71, R15.reuse ;  /* 0x0000000f47477220 */ /* 0x080fe20000410000 */
[-C--:B------:R-:W-:Y:S01]  /*f7d0*/  FMUL.FTZ R74, R74, R15.reuse ;  /* 0x0000000f4a4a7220 */ /* 0x080fe20000410000 */
[----:B------:R-:W-:Y:S01]  /*f7e0*/  FADD.FTZ R21, R161, R21 ;  /* 0x00000015a1157221 */ /* 0x000fe20000010000 */
[----:B------:R0:W-:Y:S01]  /*f7f0*/  MUFU.EX2 R175, R154 ;  /* 0x0000009a00af7308 */ /* 0x0001e20000000800 */
[-C--:B------:R-:W-:Y:S01]  /*f800*/  FMUL.FTZ R75, R75, R15.reuse ;  /* 0x0000000f4b4b7220 */ /* 0x080fe20000410000 */
[-C--:B------:R-:W-:Y:S01]  /*f810*/  FMUL.FTZ R78, R78, R15.reuse ;  /* 0x0000000f4e4e7220 */ /* 0x080fe20000410000 */
[----:B------:R-:W-:Y:S01]  /*f820*/  FADD.FTZ R21, R11, R21 ;  /* 0x000000150b157221 */ /* 0x000fe20000010000 */
[-C--:B------:R-:W-:Y:S01]  /*f830*/  FMUL.FTZ R79, R79, R15.reuse ;  /* 0x0000000f4f4f7220 */ /* 0x080fe20000410000 */
[-C--:B------:R-:W-:Y:S01]  /*f840*/  FMUL.FTZ R82, R82, R15.reuse ;  /* 0x0000000f52527220 */ /* 0x080fe20000410000 */
[----:B------:R-:W-:Y:S01]  /*f850*/  FMUL.FTZ R83, R83, R15 ;  /* 0x0000000f53537220 */ /* 0x000fe20000410000 */
[----:B------:R-:W-:Y:S01]  /*f860*/  FADD.FTZ R21, R157, R21 ;  /* 0x000000159d157221 */ /* 0x000fe20000010000 */
[----:B------:R1:W-:Y:S01]  /*f870*/  MUFU.EX2 R178, R158 ;  /* 0x0000009e00b27308 */ /* 0x0003e20000000800 */
[----:B0-----:R-:W-:Y:S01]  /*f880*/  F2FP.BF16.F32.PACK_AB R154, R177, R197 ;  /* 0x000000c5b19a723e */ /* 0x001fe200000010ff */
[----:B------:R-:W-:Y:S01]  /*f890*/  FMUL.FTZ R86, R86, R15 ;  /* 0x0000000f56567220 */ /* 0x000fe20000410000 */
[C---:B------:R-:W-:Y:S01]  /*f8a0*/  FADD.FTZ R21, R164.reuse, R21 ;  /* 0x00000015a4157221 */ /* 0x040fe20000010000 */
[----:B------:R-:W-:Y:S01]  /*f8b0*/  F2FP.BF16.F32.PACK_AB R164, R164, R157 ;  /* 0x0000009da4a4723e */ /* 0x000fe200000010ff */
[-C--:B------:R-:W-:Y:S01]  /*f8c0*/  FMUL.FTZ R87, R87, R15.reuse ;  /* 0x0000000f57577220 */ /* 0x080fe20000410000 */
[----:B------:R-:W-:Y:S01]  /*f8d0*/  FMUL.FTZ R90, R90, R15 ;  /* 0x0000000f5a5a7220 */ /* 0x000fe20000410000 */
[----:B------:R-:W-:Y:S01]  /*f8e0*/  FADD.FTZ R21, R155, R21 ;  /* 0x000000159b157221 */ /* 0x000fe20000010000 */
[----:B------:R-:W-:Y:S01]  /*f8f0*/  MUFU.EX2 R172, R199 ;  /* 0x000000c700ac7308 */ /* 0x000fe20000000800 */
[----:B-1----:R-:W-:Y:S01]  /*f900*/  F2FP.BF16.F32.PACK_AB R158, R180, R181 ;  /* 0x000000b5b49e723e */ /* 0x002fe200000010ff */
[-C--:B------:R-:W-:Y:S01]  /*f910*/  FMUL.FTZ R91, R91, R15.reuse ;  /* 0x0000000f5b5b7220 */ /* 0x080fe20000410000 */
[-C--:B------:R-:W-:Y:S01]  /*f920*/  FMUL.FTZ R94, R94, R15.reuse ;  /* 0x0000000f5e5e7220 */ /* 0x080fe20000410000 */
[-C--:B------:R-:W-:Y:S01]  /*f930*/  FMUL.FTZ R95, R95, R15.reuse ;  /* 0x0000000f5f5f7220 */ /* 0x080fe20000410000 */
[-C--:B------:R-:W-:Y:S01]  /*f940*/  FMUL.FTZ R98, R98, R15.reuse ;  /* 0x0000000f62627220 */ /* 0x080fe20000410000 */
[-C--:B------:R-:W-:Y:S01]  /*f950*/  FMUL.FTZ R99, R99, R15.reuse ;  /* 0x0000000f63637220 */ /* 0x080fe20000410000 */
[-C--:B------:R-:W-:Y:S01]  /*f960*/  FMUL.FTZ R102, R102, R15.reuse ;  /* 0x0000000f66667220 */ /* 0x080fe20000410000 */
[----:B------:R-:W0:Y:S01]  /*f970*/  MUFU.EX2 R173, R200 ;  /* 0x000000c800ad7308 */ /* 0x000e220000000800 */
        /* <DEDUP_REMOVED lines=23> */
[----:B------:R-:W0:Y:S01]  /*faf0*/  MUFU.EX2 R177, R167 ;  /* 0x000000a700b17308 */ /* 0x000e220000000800 */
[----:B-1----:R-:W-:Y:S01]  /*fb00*/  F2FP.BF16.F32.PACK_AB R159, R175, R174 ;  /* 0x000000aeaf9f723e */ /* 0x002fe200000010ff */
[-C--:B------:R-:W-:Y:S01]  /*fb10*/  FMUL.FTZ R143, R143, R15.reuse ;  /* 0x0000000f8f8f7220 */ /* 0x080fe20000410000 */
[-C--:B------:R-:W-:Y:S01]  /*fb20*/  FMUL.FTZ R146, R146, R15.reuse ;  /* 0x0000000f92927220 */ /* 0x080fe20000410000 */
[-C--:B------:R-:W-:Y:S01]  /*fb30*/  FMUL.FTZ R147, R147, R15.reuse ;  /* 0x0000000f93937220 */ /* 0x080fe20000410000 */
[-C--:B------:R-:W-:Y:S01]  /*fb40*/  FMUL.FTZ R150, R150, R15.reuse ;  /* 0x0000000f96967220 */ /* 0x080fe20000410000 */
[----:B------:R-:W-:Y:S01]  /*fb50*/  FMUL.FTZ R151, R151, R15 ;  /* 0x0000000f97977220 */ /* 0x000fe20000410000 */
[----:B------:R-:W-:Y:S01]  /*fb60*/  FADD.FTZ R12, R169, R12 ;  /* 0x0000000ca90c7221 */ /* 0x000fe20000010000 */
[----:B------:R1:W2:Y:S03]  /*fb70*/  MUFU.EX2 R180, R162 ;  /* 0x000000a200b47308 */ /* 0x0002a60000000800 */
[----:B------:R-:W-:-:S04]  /*fb80*/  FADD.FTZ R12, R170, R12 ;  /* 0x0000000caa0c7221 */ /* 0x000fc80000010000 */
[----:B------:R-:W-:Y:S01]  /*fb90*/  FADD.FTZ R12, R171, R12 ;  /* 0x0000000cab0c7221 */ /* 0x000fe20000010000 */
[----:B------:R2:W-:Y:S01]  /*fba0*/  MUFU.EX2 R181, R163 ;  /* 0x000000a300b57308 */ /* 0x0005e20000000800 */
[----:B-1----:R-:W-:Y:S01]  /*fbb0*/  F2FP.BF16.F32.PACK_AB R162, R11, R161 ;  /* 0x000000a10ba2723e */ /* 0x002fe200000010ff */
[C---:B------:R-:W-:Y:S01]  /*fbc0*/  FADD.FTZ R11, R166.reuse, R21 ;  /* 0x00000015a60b7221 */ /* 0x040fe20000010000 */
[----:B------:R-:W-:Y:S01]  /*fbd0*/  F2FP.BF16.F32.PACK_AB R166, R166, R155 ;  /* 0x0000009ba6a6723e */ /* 0x000fe200000010ff */
[----:B------:R-:W-:Y:S01]  /*fbe0*/  IMAD.MOV.U32 R21, RZ, RZ, 0x40000040 ;  /* 0x40000040ff157424 */ /* 0x000fe200078e00ff */
[----:B------:R-:W-:Y:S01]  /*fbf0*/  F2FP.BF16.F32.PACK_AB R155, R171, R170 ;  /* 0x000000aaab9b723e */ /* 0x000fe200000010ff */
[----:B------:R-:W-:Y:S01]  /*fc00*/  BAR.SYNC.DEFER_BLOCKING 0xf, 0x100 ;  /* 0x03c4000000007b1d */ /* 0x000fe20000010000 */
[----:B0-----:R-:W-:Y:S01]  /*fc10*/  F2FP.BF16.F32.PACK_AB R161, R177, R176 ;  /* 0x000000b0b1a1723e */ /* 0x001fe200000010ff */
[----:B------:R-:W-:Y:S01]  /*fc20*/  FADD.FTZ R12, R172, R12 ;  /* 0x0000000cac0c7221 */ /* 0x000fe20000010000 */
[----:B--2---:R-:W-:-:S03]  /*fc30*/  F2FP.BF16.F32.PACK_AB R163, R180, R178 ;  /* 0x000000b2b4a3723e */ /* 0x004fc600000010ff */
[----:B------:R-:W0:Y:S01]  /*fc40*/  MUFU.EX2 R179, R179 ;  /* 0x000000b300b37308 */ /* 0x000e220000000800 */
[----:B------:R-:W-:-:S04]  /*fc50*/  FADD.FTZ R12, R173, R12 ;  /* 0x0000000cad0c7221 */ /* 0x000fc80000010000 */
[----:B------:R-:W-:-:S03]  /*fc60*/  FADD.FTZ R12, R174, R12 ;  /* 0x0000000cae0c7221 */ /* 0x000fc60000010000 */
[----:B------:R-:W-:Y:S01]  /*fc70*/  MUFU.EX2 R182, R182 ;  /* 0x000000b600b67308 */ /* 0x000fe20000000800 */
[----:B------:R-:W-:-:S04]  /*fc80*/  FADD.FTZ R12, R175, R12 ;  /* 0x0000000caf0c7221 */ /* 0x000fc80000010000 */
[----:B------:R-:W-:-:S03]  /*fc90*/  FADD.FTZ R12, R176, R12 ;  /* 0x0000000cb00c7221 */ /* 0x000fc60000010000 */
[----:B------:R-:W1:Y:S01]  /*fca0*/  MUFU.EX2 R183, R183 ;  /* 0x000000b700b77308 */ /* 0x000e620000000800 */
[----:B0-----:R-:W-:Y:S01]  /*fcb0*/  F2FP.BF16.F32.PACK_AB R165, R179, R181 ;  /* 0x000000b5b3a5723e */ /* 0x001fe200000010ff */
[----:B------:R0:W-:Y:S01]  /*fcc0*/  STSM.16.M88.4 [R224+0x36400], R152 ;  /* 0x03640098e0007844 */ /* 0x0001e20000000200 */
[----:B------:R-:W-:-:S03]  /*fcd0*/  FADD.FTZ R12, R177, R12 ;  /* 0x0000000cb10c7221 */ /* 0x000fc60000010000 */
[----:B------:R2:W-:Y:S01]  /*fce0*/  STSM.16.M88.4 [R227], R156 ;  /* 0x0000009ce3007844 */ /* 0x0005e20000000200 */
[----:B------:R-:W-:-:S03]  /*fcf0*/  FADD.FTZ R12, R178, R12 ;  /* 0x0000000cb20c7221 */ /* 0x000fc60000010000 */
[----:B------:R2:W-:Y:S01]  /*fd00*/  STSM.16.M88.4 [R225], R160 ;  /* 0x000000a0e1007844 */ /* 0x0005e20000000200 */
[----:B------:R-:W-:-:S04]  /*fd10*/  FADD.FTZ R12, R180, R12 ;  /* 0x0000000cb40c7221 */ /* 0x000fc80000010000 */
[----:B------:R-:W-:Y:S01]  /*fd20*/  FADD.FTZ R12, R181, R12 ;  /* 0x0000000cb50c7221 */ /* 0x000fe20000010000 */
[----:B-1----:R-:W-:-:S03]  /*fd30*/  F2FP.BF16.F32.PACK_AB R167, R183, R182 ;  /* 0x000000b6b7a7723e */ /* 0x002fc600000010ff */
[----:B------:R-:W-:Y:S02]  /*fd40*/  FADD.FTZ R12, R179, R12 ;  /* 0x0000000cb30c7221 */ /* 0x000fe40000010000 */
[----:B------:R2:W-:Y:S01]  /*fd50*/  STSM.16.M88.4 [R226], R164 ;  /* 0x000000a4e2007844 */ /* 0x0005e20000000200 */
[----:B------:R-:W-:Y:S01]  /*fd60*/  WARPGROUP.ARRIVE ;  /* 0x00000000000079c5 */ /* 0x000fe20000000000 */
[----:B------:R-:W-:-:S04]  /*fd70*/  FADD.FTZ R12, R182, R12 ;  /* 0x0000000cb60c7221 */ /* 0x000fc80000010000 */
[----:B------:R-:W-:Y:S01]  /*fd80*/  FADD.FTZ R12, R183, R12 ;  /* 0x0000000cb70c7221 */ /* 0x000fe20000010000 */
[----:B------:R-:W-:Y:S03]  /*fd90*/  HGMMA.64x256x16.F32.BF16 R24, R152, gdesc[UR4].tnspB, R24, gsb0 ;  /* 0x43e0000498187df0 */ /* 0x000fe60008001818 */
[----:B------:R-:W-:Y:S02]  /*fda0*/  WARPGROUP.DEPBAR.LE gsb0, 0x0 ;  /* 0x00008000000079c5 */ /* 0x000fe40000010000 */
[----:B0-----:R-:W-:Y:S01]  /*fdb0*/  VIADD R152, R20, 0x80 ;  /* 0x0000008014987836 */ /* 0x001fe20000000000 */
        /* <DEDUP_REMOVED lines=31> */
.L_x_4567:
[----:B------:R-:W-:Y:S02]  /*ffb0*/  VIADD R14, R14, 0x38860 ;  /* 0x000388600e0e7836 */ /* 0x000fe40000000000 */
[----:B------:R-:W-:Y:S02]  /*ffc0*/  IMAD.MOV.U32 R15, RZ, RZ, R168 ;  /* 0x000000ffff0f7224 */ /* 0x000fe400078e00a8 */
[----:B------:R-:W-:Y:S01]  /*ffd0*/  IMAD.MOV.U32 R21, RZ, RZ, R10 ;  /* 0x000000ffff157224 */ /* 0x000fe200078e000a */
[----:B------:R-:W-:Y:S01]  /*ffe0*/  PRMT R14, R190, 0x654, R14 ;  /* 0x00000654be0e7816 */ /* 0x000fe2000000000e */
[----:B------:R-:W-:-:S03]  /*fff0*/  IMAD.MOV.U32 R20, RZ, RZ, R17 ;  /* 0x000000ffff147224 */ /* 0x000fc600078e0011 */
[----:B------:R0:W-:Y:S01]  /*10000*/  SYNCS.ARRIVE.TRANS64.RED.A1T0 RZ, [R14+URZ], RZ ;  /* 0x000000ff0eff79a7 */ /* 0x0001e2000810043f */
[----:B------:R-:W-:Y:S05]  /*10010*/  @P1 BRA `(.L_x_4568) ;  /* 0xffffffcc003c1947 */ /* 0x000fea000383ffff */
.L_x_4555:
[----:B------:R-:W-:Y:S05]  /*10020*/  BSYNC B0 ;  /* 0x0000000000007941 */ /* 0x000fea0003800000 */
.L_x_4554:
[----:B0-----:R-:W2:Y:S01]  /*10030*/  LDL.LU R14, [R1+0x4c] ;  /* 0x00004c00010e7983 */ /* 0x001ea20000300800 */
[----:B------:R-:W-:Y:S02]  /*10040*/  IMAD.MOV.U32 R155, RZ, RZ, -0x800000 ;  /* 0xff800000ff9b7424 */ /* 0x000fe400078e00ff */
[----:B------:R-:W-:Y:S01]  /*10050*/  IMAD.MOV.U32 R154, RZ, RZ, -0x800000 ;  /* 0xff800000ff9a7424 */ /* 0x000fe200078e00ff */
        /* <DEDUP_REMOVED lines=121> */
[----:B------:R0:W-:Y:S01]  /*107f0*/  @!P0 STS [R3+0x38400], R4 ;  /* 0x0384000403008388 */ /* 0x0001e20000000800 */
        /* <DEDUP_REMOVED lines=37> */
[----:B-1----:R-:W-:Y:S01]  /*10a50*/  SEL R0, RZ, 0x1, P1 ;  /* 0x00000001ff007807 */ /* 0x002fe20000800000 */
[----:B------:R-:W-:Y:S06]  /*10a60*/  BAR.ARV 0xe, 0x100 ;  /* 0x0384000000007b1d */ /* 0x000fec0000002000 */
[----:B------:R-:W-:-:S02]  /*10a70*/  PLOP3.LUT P0, PT, PT, PT, PT, 0x8, 0x0 ;  /* 0x000000000000781c */ /* 0x000fc40003f0e170 */
[----:B------:R-:W-:Y:S02]  /*10a80*/  LOP3.LUT R185, R185, R0, RZ, 0x3c, !PT ;  /* 0x00000000b9b97212 */ /* 0x000fe400078e3cff */
[----:B------:R-:W-:Y:S01]  /*10a90*/  SEL R17, R17, RZ, P1 ;  /* 0x000000ff11117207 */ /* 0x000fe20000800000 */
[----:B--2---:R-:W-:-:S05]  /*10aa0*/  VIADD R14, R14, 0x1 ;  /* 0x000000010e0e7836 */ /* 0x004fca0000000000 */
[----:B------:R2:W-:Y:S03]  /*10ab0*/  STL [R1+0x4c], R14 ;  /* 0x00004c0e01007387 */ /* 0x0005e60000100800 */
.L_x_4504:
[----:B------:R-:W-:Y:S05]  /*10ac0*/  BSYNC B7 ;  /* 0x0000000000077941 */ /* 0x000fea0003800000 */
.L_x_4500:
[----:B------:R-:W3:Y:S08]  /*10ad0*/  S2UR UR4, SR_CgaCtaId ;  /* 0x00000000000479c3 */ /* 0x000ef00000008800 */
[----:B------:R-:W-:Y:S01]  /*10ae0*/  BAR.SYNC.DEFER_BLOCKING 0x5, 0x180 ;  /* 0x0146000000007b1d */ /* 0x000fe20000010000 */
[----:B------:R-:W-:-:S05]  /*10af0*/  MOV R2, 0x400 ;  /* 0x0000040000027802 */ /* 0x000fca0000000f00 */
[----:B------:R-:W-:Y:S01]  /*10b00*/  BSSY B0, `(.L_x_4569) ;  /* 0x00004f8000007945 */ /* 0x000fe20003800000 */
[----:B---3--:R-:W-:-:S05]  /*10b10*/  IMAD.U32 R190, RZ, RZ, UR4 ;  /* 0x00000004ffbe7e24 */ /* 0x008fca000f8e00ff */
[----:B------:R-:W-:-:S05]  /*10b20*/  LEA R2, R190, R2, 0x18 ;  /* 0x00000002be027211 */ /* 0x000fca00078ec0ff */
[----:B-----5:R3:W4:Y:S01]  /*10b30*/  LDS.128 R84, [R2+0x388d0] ;  /* 0x0388d00002547984 */ /* 0x0207220000000c00 */
[----:B------:R-:W-:Y:S06]  /*10b40*/  BAR.ARV 0x4, 0x180 ;  /* 0x0106000000007b1d */ /* 0x000fec0000002000 */
[----:B------:R-:W-:Y:S05]  /*10b50*/  @P0 BRA `(.L_x_4570) ;  /* 0x0000003c00b40947 */ /* 0x000fea0003800000 */
[----:B------:R-:W3:Y:S01]  /*10b60*/  LDL R3, [R1+0x68] ;  /* 0x0000680001037983 */ /* 0x000ee20000100800 */
[----:B------:R-:W2:Y:S01]  /*10b70*/  S2R R0, SR_SWINHI ;  /* 0x0000000000007919 */ /* 0x000ea20000002f00 */
[----:B------:R-:W-:Y:S01]  /*10b80*/  F2FP.BF16.F32.PACK_AB R10, R29, R28 ;  /* 0x0000001c1d0a723e */ /* 0x000fe200000010ff */
[----:B------:R-:W-:Y:S01]  /*10b90*/  ULDC.64 UR6, c[0x0][0xd00] ;  /* 0x0003400000067ab9 */ /* 0x000fe20000000a00 */
[----:B------:R-:W-:Y:S01]  /*10ba0*/  F2FP.BF16.F32.PACK_AB R11, R31, R30 ;  /* 0x0000001e1f0b723e */ /* 0x000fe200000010ff */
[----:B------:R-:W3:Y:S01]  /*10bb0*/  LDL.LU R156, [R1+0x38] ;  /* 0x00003800019c7983 */ /* 0x000ee20000300800 */
[----:B01----:R-:W-:Y:S01]  /*10bc0*/  F2FP.BF16.F32.PACK_AB R12, R33, R32 ;  /* 0x00000020210c723e */ /* 0x003fe200000010ff */
[----:B------:R-:W-:Y:S01]  /*10bd0*/  ULDC.64 UR4, c[0x0][0xd08] ;  /* 0x0003420000047ab9 */ /* 0x000fe20000000a00 */
[----:B------:R-:W-:Y:S01]  /*10be0*/  F2FP.BF16.F32.PACK_AB R13, R35, R34 ;  /* 0x00000022230d723e */ /* 0x000fe200000010ff */
[----:B----4-:R-:W4:Y:S01]  /*10bf0*/  LDL.LU R84, [R1+0x3c] ;  /* 0x00003c0001547983 */ /* 0x010f220000300800 */
[----:B------:R-:W-:-:S02]  /*10c00*/  MOV R152, R2 ;  /* 0x0000000200987202 */ /* 0x000fc40000000f00 */
[----:B--2---:R-:W-:Y:S02]  /*10c10*/  MOV R153, R0 ;  /* 0x0000000000997202 */ /* 0x004fe40000000f00 */
[----:B------:R-:W-:Y:S02]  /*10c20*/  F2FP.BF16.F32.PACK_AB R14, R37, R36 ;  /* 0x00000024250e723e */ /* 0x000fe400000010ff */
[----:B------:R-:W-:Y:S01]  /*10c30*/  F2FP.BF16.F32.PACK_AB R15, R39, R38 ;  /* 0x00000026270f723e */ /* 0x000fe200000010ff */
[----:B------:R-:W-:Y:S01]  /*10c40*/  BAR.SYNC.DEFER_BLOCKING 0x1, 0x100 ;  /* 0x0044000000007b1d */ /* 0x000fe20000010000 */
[----:B---3--:R-:W-:-:S03]  /*10c50*/  IMAD.WIDE R20, R3, 0x2, R152 ;  /* 0x0000000203147825 */ /* 0x008fc600078e0298 */
        /* <DEDUP_REMOVED lines=164> */
[----:B------:R-:W-:Y:S02]  /*116a0*/  IADD3 R10, P0, R156, UR6, RZ ;  /* 0x000000069c0a7c10 */ /* 0x000fe4000ff1e0ff */
[----:B------:R-:W-:Y:S02]  /*116b0*/  MOV R20, R20 ;  /* 0x0000001400147202 */ /* 0x000fe40000000f00 */
[----:B------:R-:W-:Y:S02]  /*116c0*/  F2FP.BF16.F32.PACK_AB R13, R147, R146 ;  /* 0x00000092930d723e */ /* 0x000fe400000010ff */
[----:B------:R-:W-:Y:S02]  /*116d0*/  F2FP.BF16.F32.PACK_AB R14, R149, R148 ;  /* 0x00000094950e723e */ /* 0x000fe400000010ff */
[----:B------:R-:W-:-:S02]  /*116e0*/  F2FP.BF16.F32.PACK_AB R15, R151, R150 ;  /* 0x00000096970f723e */ /* 0x000fc400000010ff */
[----:B----4-:R-:W-:Y:S02]  /*116f0*/  IADD3.X R11, R84, UR7, RZ, P0, !PT ;  /* 0x00000007540b7c10 */ /* 0x010fe400087fe4ff */
        /* <DEDUP_REMOVED lines=18> */
.L_x_4571:
        /* <DEDUP_REMOVED lines=26> */
[----:B--2---:R-:W-:Y:S02]  /*119c0*/  SEL R15, R15, RZ, !P0 ;  /* 0x000000ff0f0f7207 */ /* 0x004fe40004000000 */
[----:B-1----:R-:W-:-:S03]  /*119d0*/  ISETP.NE.AND P0, PT, R157, 0x1, PT ;  /* 0x000000019d00780c */ /* 0x002fc60003f05270 */
[C---:B------:R-:W-:Y:S02]  /*119e0*/  IMAD R15, R12.reuse, R15, R13 ;  /* 0x0000000f0c0f7224 */ /* 0x040fe400078e020d */
[----:B------:R-:W-:-:S04]  /*119f0*/  IMAD.WIDE.U32 R12, R12, R20, RZ ;  /* 0x000000140c0c7225 */ /* 0x000fc800078e00ff */
[-C--:B------:R-:W-:Y:S02]  /*11a00*/  IMAD R20, R11, R184.reuse, RZ ;  /* 0x000000b80b147224 */ /* 0x080fe400078e02ff */
[----:B------:R-:W-:-:S04]  /*11a10*/  IMAD.WIDE.U32 R10, R10, R184, RZ ;  /* 0x000000b80a0a7225 */ /* 0x000fc800078e00ff */
[----:B------:R-:W-:Y:S02]  /*11a20*/  IMAD.IADD R20, R11, 0x1, R20 ;  /* 0x000000010b147824 */ /* 0x000fe400078e0214 */
[----:B------:R-:W0:Y:S01]  /*11a30*/  @P0 LDC R11, c[0x0][0xcec] ;  /* 0x00033b00ff0b0b82 */ /* 0x000e220000000800 */
[----:B------:R-:W-:-:S07]  /*11a40*/  IADD3 R21, P2, P3, R12, R10, R8 ;  /* 0x0000000a0c157210 */ /* 0x000fce0007b5e008 */
[----:B------:R-:W1:Y:S01]  /*11a50*/  @P0 LDC R10, c[0x0][0xcf0] ;  /* 0x00033c00ff0a0b82 */ /* 0x000e620000000800 */
[----:B---3--:R-:W-:Y:S02]  /*11a60*/  IMAD R84, R160, 0x40, R84 ;  /* 0x00000040a0547824 */ /* 0x008fe400078e0254 */
[----:B------:R-:W-:-:S05]  /*11a70*/  IMAD.IADD R15, R13, 0x1, R15 ;  /* 0x000000010d0f7824 */ /* 0x000fca00078e020f */
[----:B------:R-:W-:Y:S01]  /*11a80*/  IADD3.X R15, R15, R20, R9, P2, P3 ;  /* 0x000000140f0f7210 */ /* 0x000fe200017e6409 */
[----:B------:R-:W-:Y:S02]  /*11a90*/  IMAD.MOV.U32 R20, RZ, RZ, R84 ;  /* 0x000000ffff147224 */ /* 0x000fe400078e0054 */
[----:B0-----:R-:W-:-:S05]  /*11aa0*/  @P0 IMAD.HI.U32 R11, R84, R11, RZ ;  /* 0x0000000b540b0227 */ /* 0x001fca00078e00ff */
[----:B-1----:R-:W-:Y:S02]  /*11ab0*/  @P0 SHF.R.U32.HI R20, RZ, R10, R11 ;  /* 0x0000000aff140219 */ /* 0x002fe4000001160b */
[----:B------:R-:W0:Y:S01]  /*11ac0*/  LDC.64 R10, c[0x0][R14+0x228] ;  /* 0x00008a000e0a7b82 */ /* 0x000e220000000a00 */
[----:B----4-:R-:W-:-:S05]  /*11ad0*/  SEL R156, R156, RZ, P1 ;  /* 0x000000ff9c9c7207 */ /* 0x010fca0000800000 */
        /* <DEDUP_REMOVED lines=18> */
[----:B0-----:R-:W-:Y:S01]  /*11c00*/  LEA R13, P0, R12, R10, 0x2 ;  /* 0x0000000a0c0d7211 */ /* 0x001fe200078010ff */
[----:B-----5:R-:W-:-:S03]  /*11c10*/  IMAD.MOV R10, RZ, RZ, -R161 ;  /* 0x000000ffff0a7224 */ /* 0x020fc600078e0aa1 */
[----:B-1----:R-:W-:Y:S02]  /*11c20*/  LEA.HI.X R14, R12, R11, R14, 0x2, P0 ;  /* 0x0000000b0c0e7211 */ /* 0x002fe400000f140e */
[----:B------:R-:W-:Y:S01]  /*11c30*/  ISETP.NE.AND P0, PT, R159, R10, PT ;  /* 0x0000000a9f00720c */ /* 0x000fe20003f05270 */
[----:B------:R-:W-:Y:S04]  /*11c40*/  SHFL.IDX PT, R12, R13, 0x1, 0x1c1f ;  /* 0x003c1f000d0c7f89 */ /* 0x000fe800000e0000 */
[----:B------:R-:W-:Y:S04]  /*11c50*/  SHFL.IDX PT, R10, R13, RZ, 0x1c1f ;  /* 0x001c1fff0d0a7589 */ /* 0x000fe800000e0000 */
[----:B------:R-:W0:Y:S04]  /*11c60*/  SHFL.IDX PT, R11, R14, RZ, 0x1c1f ;  /* 0x001c1fff0e0b7589 */ /* 0x000e2800000e0000 */
[----:B------:R1:W2:Y:S02]  /*11c70*/  SHFL.IDX PT, R13, R14, 0x1, 0x1c1f ;  /* 0x003c1f000e0d7f89 */ /* 0x0002a400000e0000 */
[----:B-1----:R-:W-:-:S05]  /*11c80*/  IMAD R14, R3, R157, RZ ;  /* 0x0000009d030e7224 */ /* 0x002fca00078e02ff */
[C---:B------:R-:W-:Y:S01]  /*11c90*/  ISETP.GE.OR P1, PT, R15.reuse, R14, P0 ;  /* 0x0000000e0f00720c */ /* 0x040fe20000726670 */
[----:B------:R-:W-:-:S05]  /*11ca0*/  VIADD R15, R15, 0x8 ;  /* 0x000000080f0f7836 */ /* 0x000fca0000000000 */
[----:B------:R-:W-:-:S07]  /*11cb0*/  ISETP.GE.OR P0, PT, R15, R14, P0 ;  /* 0x0000000e0f00720c */ /* 0x000fce0000706670 */
[----:B0-----:R1:W-:Y:S06]  /*11cc0*/  @!P1 ST.E desc[UR42][R10.64], R155 ;  /* 0x0000009b0a009985 */ /* 0x0013ec000c10192a */
[----:B--2---:R1:W-:Y:S02]  /*11cd0*/  @!P0 ST.E desc[UR42][R12.64], R154 ;  /* 0x0000009a0c008985 */ /* 0x0043e4000c10192a */
.L_x_4572:
[----:B------:R-:W-:Y:S02]  /*11ce0*/  ISETP.GT.AND P1, PT, R0, 0x1, PT ;  /* 0x000000010000780c */ /* 0x000fe40003f24270 */
[----:B------:R-:W-:-:S04]  /*11cf0*/  ISETP.NE.U32.AND P0, PT, RZ, UR6, PT ;  /* 0x00000006ff007c0c */ /* 0x000fc8000bf05070 */
[----:B------:R-:W-:-:S04]  /*11d00*/  ISETP.NE.AND.EX P0, PT, RZ, UR7, PT, P0 ;  /* 0x00000007ff007c0c */ /* 0x000fc8000bf05300 */
[----:B------:R-:W-:-:S03]  /*11d10*/  SEL R0, R158, RZ, !P0 ;  /* 0x000000ff9e007207 */ /* 0x000fc60004000000 */
[----:B------:R-:W-:Y:S06]  /*11d20*/  @P1 BRA `(.L_x_4573) ;  /* 0x0000001000601947 */ /* 0x000fec0003800000 */
[----:B------:R-:W2:Y:S01]  /*11d30*/  S2R R20, SR_TID.X ;  /* 0x0000000000147919 */ /* 0x000ea20000002100 */
[----:B------:R-:W3:Y:S01]  /*11d40*/  LDC R80, c[0x0][0xce8] ;  /* 0x00033a00ff507b82 */ /* 0x000ee20000000800 */
[----:B------:R-:W-:Y:S01]  /*11d50*/  ULDC.64 UR4, c[0x0][0xba0] ;  /* 0x0002e80000047ab9 */ /* 0x000fe20000000a00 */
[----:B--2---:R-:W-:-:S05]  /*11d60*/  VIADD R20, R20, 0xffffff80 ;  /* 0xffffff8014147836 */ /* 0x004fca0000000000 */
[----:B01----:R-:W-:-:S04]  /*11d70*/  SHF.R.S32.HI R11, RZ, 0x1f, R20 ;  /* 0x0000001fff0b7819 */ /* 0x003fc80000011414 */
        /* <DEDUP_REMOVED lines=11> */
[----:B------:R-:W-:-:S02]  /*11e30*/  IADD3 R41, P1, R152, 0x6000, RZ ;  /* 0x0000600098297810 */ /* 0x000fc40007f3e0ff */
[----:B------:R-:W-:Y:S01]  /*11e40*/  LOP3.LUT R36, R36, R37, RZ, 0x3c, !PT ;  /* 0x0000002524247212 */ /* 0x000fe200078e3cff */
[----:B------:R-:W-:Y:S01]  /*11e50*/  IMAD.X R37, RZ, RZ, R153, P0 ;  /* 0x000000ffff257224 */ /* 0x000fe200000e0699 */
[----:B------:R-:W-:Y:S01]  /*11e60*/  IADD3 R65, P0, R152, 0xc000, RZ ;  /* 0x0000c00098417810 */ /* 0x000fe20007f1e0ff */
[----:B------:R-:W-:Y:S01]  /*11e70*/  IMAD.WIDE.U32 R8, R8, UR4, RZ ;  /* 0x0000000408087c25 */ /* 0x000fe2000f8e00ff */
[----:B------:R-:W-:Y:S01]  /*11e80*/  ULDC.64 UR4, c[0x0][0xbe8] ;  /* 0x0002fa0000047ab9 */ /* 0x000fe20000000a00 */
[----:B------:R-:W-:Y:S02]  /*11e90*/  LOP3.LUT R12, R13, 0x380, RZ, 0xc0, !PT ;  /* 0x000003800d0c7812 */ /* 0x000fe400078ec0ff */
[----:B------:R-:W-:Y:S01]  /*11ea0*/  LOP3.LUT R64, R65, 0x380, RZ, 0xc0, !PT ;  /* 0x0000038041407812 */ /* 0x000fe200078ec0ff */
[----:B------:R-:W-:Y:S01]  /*11eb0*/  IMAD.IADD R9, R9, 0x1, R21 ;  /* 0x0000000109097824 */ /* 0x000fe200078e0215 */
[----:B------:R-:W-:Y:S01]  /*11ec0*/  LOP3.LUT R40, R41, 0x380, RZ, 0xc0, !PT ;  /* 0x0000038029287812 */ /* 0x000fe200078ec0ff */
[----:B------:R-:W-:Y:S01]  /*11ed0*/  IMAD.IADD R11, R20, 0x1, -R11 ;  /* 0x00000001140b7824 */ /* 0x000fe200078e0a0b */
[----:B------:R-:W-:Y:S01]  /*11ee0*/  SHF.R.U64 R64, R64, 0x3, RZ ;  /* 0x0000000340407819 */ /* 0x000fe200000012ff */
[----:B------:R-:W-:Y:S01]  /*11ef0*/  IMAD.WIDE.U32 R8, R184, UR4, R8 ;  /* 0x00000004b8087c25 */ /* 0x000fe2000f8e0008 */
[----:B------:R-:W-:Y:S01]  /*11f00*/  SHF.R.U64 R12, R12, 0x3, RZ ;  /* 0x000000030c0c7819 */ /* 0x000fe200000012ff */
[----:B------:R-:W5:Y:S01]  /*11f10*/  LD.E.128 R36, desc[UR42][R36.64] ;  /* 0x0000002a24247980 */ /* 0x000f62000c101d00 */
[----:B------:R-:W-:Y:S01]  /*11f20*/  LOP3.LUT R64, R64, R65, RZ, 0x3c, !PT ;  /* 0x0000004140407212 */ /* 0x000fe200078e3cff */
[----:B------:R-:W-:Y:S01]  /*11f30*/  IMAD.X R65, RZ, RZ, R153, P0 ;  /* 0x000000ffff417224 */ /* 0x000fe200000e0699 */
[----:B---3--:R-:W-:-:S02]  /*11f40*/  ISETP.NE.AND P0, PT, R80, 0x1, PT ;  /* 0x000000015000780c */ /* 0x008fc40003f05270 */
[----:B------:R-:W-:Y:S01]  /*11f50*/  SHF.R.S32.HI R20, RZ, 0x1f, R0 ;  /* 0x0000001fff147819 */ /* 0x000fe20000011400 */
[----:B------:R-:W-:Y:S01]  /*11f60*/  IMAD R9, R184, UR5, R9 ;  /* 0x00000005b8097c24 */ /* 0x000fe2000f8e0209 */
[----:B------:R-:W-:Y:S01]  /*11f70*/  ULDC.64 UR4, c[0x0][0xbf0] ;  /* 0x0002fc0000047ab9 */ /* 0x000fe20000000a00 */
[----:B------:R-:W-:Y:S01]  /*11f80*/  IMAD R11, R11, 0x20, R10 ;  /* 0x000000200b0b7824 */ /* 0x000fe200078e020a */
[----:B------:R-:W-:Y:S01]  /*11f90*/  SHF.R.U64 R40, R40, 0x3, RZ ;  /* 0x0000000328287819 */ /* 0x000fe200000012ff */
[----:B------:R-:W-:Y:S01]  /*11fa0*/  VIADD R159, R192, 0x40 ;  /* 0x00000040c09f7836 */ /* 0x000fe20000000000 */
[----:B------:R-:W-:Y:S01]  /*11fb0*/  LOP3.LUT R12, R12, R13, RZ, 0x3c, !PT ;  /* 0x0000000d0c0c7212 */ /* 0x000fe200078e3cff */
[----:B------:R-:W-:Y:S01]  /*11fc0*/  VIADD R158, R192, 0x80 ;  /* 0x00000080c09e7836 */ /* 0x000fe20000000000 */
[----:B------:R-:W-:Y:S01]  /*11fd0*/  IADD3 R25, P4, R152, 0x2000, RZ ;  /* 0x0000200098197810 */ /* 0x000fe20007f9e0ff */
[----:B------:R-:W-:Y:S01]  /*11fe0*/  VIADD R157, R192, 0xc0 ;  /* 0x000000c0c09d7836 */ /* 0x000fe20000000000 */
[C---:B------:R-:W-:Y:S01]  /*11ff0*/  IADD3 R29, P5, R152.reuse, 0x3000, RZ ;  /* 0x00003000981d7810 */ /* 0x040fe20007fbe0ff */
[----:B------:R-:W0:Y:S01]  /*12000*/  @P0 LDC R83, c[0x0][0xcec] ;  /* 0x00033b00ff530b82 */ /* 0x000e220000000800 */
[----:B------:R-:W-:Y:S01]  /*12010*/  IADD3 R33, P6, R152, 0x4000, RZ ;  /* 0x0000400098217810 */ /* 0x000fe20007fde0ff */
[----:B------:R-:W-:Y:S01]  /*12020*/  VIADD R156, R192, 0x100 ;  /* 0x00000100c09c7836 */ /* 0x000fe20000000000 */
[----:B------:R-:W-:Y:S01]  /*12030*/  LOP3.LUT R40, R40, R41, RZ, 0x3c, !PT ;  /* 0x0000002928287212 */ /* 0x000fe200078e3cff */
[----:B------:R-:W-:Y:S01]  /*12040*/  VIADD R155, R192, 0x140 ;  /* 0x00000140c09b7836 */ /* 0x000fe20000000000 */
[C---:B------:R-:W-:Y:S01]  /*12050*/  IADD3 R45, P2, R152.reuse, 0x7000, RZ ;  /* 0x00007000982d7810 */ /* 0x040fe20007f5e0ff */
[----:B------:R-:W5:Y:S01]  /*12060*/  LD.E.128 R64, desc[UR42][R64.64] ;  /* 0x0000002a40407980 */ /* 0x000f62000c101d00 */
[----:B------:R-:W-:Y:S01]  /*12070*/  LOP3.LUT R5, R152, 0x380, RZ, 0xc0, !PT ;  /* 0x0000038098057812 */ /* 0x000fe200078ec0ff */
[----:B------:R-:W1:Y:S01]  /*12080*/  @P0 LDC R21, c[0x0][0xcf0] ;  /* 0x00033c00ff150b82 */ /* 0x000e620000000800 */
[----:B------:R-:W-:Y:S01]  /*12090*/  IMAD R81, R20, UR4, RZ ;  /* 0x0000000414517c24 */ /* 0x000fe2000f8e02ff */
[----:B------:R-:W-:Y:S01]  /*120a0*/  LOP3.LUT R24, R25, 0x380, RZ, 0xc0, !PT ;  /* 0x0000038019187812 */ /* 0x000fe200078ec0ff */
[----:B------:R-:W-:Y:S01]  /*120b0*/  IMAD R20, R160, 0x40, R11 ;  /* 0x00000040a0147824 */ /* 0x000fe200078e020b */
[----:B------:R-:W-:Y:S01]  /*120c0*/  LOP3.LUT R28, R29, 0x380, RZ, 0xc0, !PT ;  /* 0x000003801d1c7812 */ /* 0x000fe200078ec0ff */
[C---:B------:R-:W-:Y:S01]  /*120d0*/  IMAD R81, R0.reuse, UR5, R81 ;  /* 0x0000000500517c24 */ /* 0x040fe2000f8e0251 */
[----:B------:R-:W-:Y:S01]  /*120e0*/  LOP3.LUT R32, R33, 0x380, RZ, 0xc0, !PT ;  /* 0x0000038021207812 */ /* 0x000fe200078ec0ff */
[----:B------:R-:W-:Y:S01]  /*120f0*/  IMAD.WIDE.U32 R8, R0, UR4, R8 ;  /* 0x0000000400087c25 */ /* 0x000fe2000f8e0008 */
[----:B------:R-:W-:Y:S01]  /*12100*/  ULDC.64 UR4, c[0x0][0xbe0] ;  /* 0x0002f80000047ab9 */ /* 0x000fe20000000a00 */
[----:B------:R-:W-:-:S02]  /*12110*/  LOP3.LUT R44, R45, 0x380, RZ, 0xc0, !PT ;  /* 0x000003802d2c7812 */ /* 0x000fc400078ec0ff */
[----:B------:R-:W-:Y:S01]  /*12120*/  IMAD.MOV.U32 R11, RZ, RZ, R20 ;  /* 0x000000ffff0b7224 */ /* 0x000fe200078e0014 */
[----:B------:R-:W-:Y:S01]  /*12130*/  SHF.R.U64 R24, R24, 0x3, RZ ;  /* 0x0000000318187819 */ /* 0x000fe200000012ff */
[--C-:B------:R-:W-:Y:S01]  /*12140*/  IMAD.X R13, RZ, RZ, R153.reuse, P3 ;  /* 0x000000ffff0d7224 */ /* 0x100fe200018e0699 */
[C---:B------:R-:W-:Y:S01]  /*12150*/  IADD3 R49, P3, R152.reuse, 0x8000, RZ ;  /* 0x0000800098317810 */ /* 0x040fe20007f7e0ff */
[----:B------:R-:W-:Y:S01]  /*12160*/  IMAD.X R41, RZ, RZ, R153, P1 ;  /* 0x000000ffff297224 */ /* 0x000fe200008e0699 */
[----:B------:R-:W-:Y:S01]  /*12170*/  IADD3 R69, P1, R152, 0xd000, RZ ;  /* 0x0000d00098457810 */ /* 0x000fe20007f3e0ff */
[----:B0-----:R-:W-:Y:S01]  /*12180*/  @P0 IMAD.HI.U32 R0, R20, R83, RZ ;  /* 0x0000005314000227 */ /* 0x001fe200078e00ff */
[----:B------:R-:W-:Y:S01]  /*12190*/  LOP3.LUT R48, R49, 0x380, RZ, 0xc0, !PT ;  /* 0x0000038031307812 */ /* 0x000fe200078ec0ff */
[----:B------:R-:W5:Y:S01]  /*121a0*/  LD.E.128 R12, desc[UR42][R12.64] ;  /* 0x0000002a0c0c7980 */ /* 0x000f62000c101d00 */
[----:B------:R-:W-:Y:S01]  /*121b0*/  LOP3.LUT R68, R69, 0x380, RZ, 0xc0, !PT ;  /* 0x0000038045447812 */ /* 0x000fe200078ec0ff */
[----:B------:R-:W-:Y:S01]  /*121c0*/  IMAD.IADD R9, R9, 0x1, R81 ;  /* 0x0000000109097824 */ /* 0x000fe200078e0251 */
[----:B------:R-:W-:Y:S01]  /*121d0*/  SHF.R.U64 R28, R28, 0x3, RZ ;  /* 0x000000031c1c7819 */ /* 0x000fe200000012ff */
[----:B------:R-:W5:Y:S01]  /*121e0*/  LD.E.128 R40, desc[UR42][R40.64] ;  /* 0x0000002a28287980 */ /* 0x000f62000c101d00 */
[----:B-1----:R-:W-:-:S02]  /*121f0*/  @P0 SHF.R.U32.HI R11, RZ, R21, R0 ;  /* 0x00000015ff0b0219 */ /* 0x002fc40000011600 */
[----:B------:R-:W-:Y:S02]  /*12200*/  SHF.R.U64 R32, R32, 0x3, RZ ;  /* 0x0000000320207819 */ /* 0x000fe400000012ff */
[--C-:B------:R-:W-:Y:S01]  /*12210*/  SHF.R.S32.HI R0, RZ, 0x1f, R11.reuse ;  /* 0x0000001fff007819 */ /* 0x100fe2000001140b */
[----:B------:R-:W-:Y:S01]  /*12220*/  IMAD.MOV R21, RZ, RZ, -R11 ;  /* 0x000000ffff157224 */ /* 0x000fe200078e0a0b */
[----:B------:R-:W-:Y:S01]  /*12230*/  SHF.R.U64 R44, R44, 0x3, RZ ;  /* 0x000000032c2c7819 */ /* 0x000fe200000012ff */
[C---:B------:R-:W-:Y:S01]  /*12240*/  IMAD.WIDE.U32 R8, R11.reuse, UR4, R8 ;  /* 0x000000040b087c25 */ /* 0x040fe2000f8e0008 */
[----:B------:R-:W-:Y:S02]  /*12250*/  SHF.R.U64 R48, R48, 0x3, RZ ;  /* 0x0000000330307819 */ /* 0x000fe400000012ff */
[----:B------:R-:W-:Y:S01]  /*12260*/  SHF.R.U64 R68, R68, 0x3, RZ ;  /* 0x0000000344447819 */ /* 0x000fe200000012ff */
[----:B------:R-:W-:Y:S01]  /*12270*/  IMAD R21, R80, R21, R20 ;  /* 0x0000001550157224 */ /* 0x000fe200078e0214 */
[----:B------:R-:W-:Y:S01]  /*12280*/  LOP3.LUT R24, R24, R25, RZ, 0x3c, !PT ;  /* 0x0000001918187212 */ /* 0x000fe200078e3cff */
[----:B------:R-:W-:Y:S01]  /*12290*/  IMAD R0, R0, UR4, RZ ;  /* 0x0000000400007c24 */ /* 0x000fe2000f8e02ff */
[----:B------:R-:W0:Y:S01]  /*122a0*/  LDC R20, c[0x0][0xbc8] ;  /* 0x0002f200ff147b82 */ /* 0x000e220000000800 */
[----:B------:R-:W-:Y:S01]  /*122b0*/  LOP3.LUT R28, R28, R29, RZ, 0x3c, !PT ;  /* 0x0000001d1c1c7212 */ /* 0x000fe200078e3cff */
[----:B------:R-:W-:Y:S01]  /*122c0*/  IMAD.X R25, RZ, RZ, R153, P4 ;  /* 0x000000ffff197224 */ /* 0x000fe200020e0699 */
[----:B------:R-:W-:Y:S01]  /*122d0*/  LOP3.LUT R32, R32, R33, RZ, 0x3c, !PT ;  /* 0x0000002120207212 */ /* 0x000fe200078e3cff */
[----:B------:R-:W-:Y:S01]  /*122e0*/  IMAD R11, R11, UR5, R0 ;  /* 0x000000050b0b7c24 */ /* 0x000fe2000f8e0200 */
[----:B------:R-:W-:Y:S01]  /*122f0*/  SHF.R.S32.HI R0, RZ, 0x1f, R21 ;  /* 0x0000001fff007819 */ /* 0x000fe20000011415 */
[----:B------:R-:W-:Y:S01]  /*12300*/  ULDC.64 UR4, c[0x0][0xbd8] ;  /* 0x0002f60000047ab9 */ /* 0x000fe20000000a00 */
[----:B------:R-:W-:Y:S01]  /*12310*/  LOP3.LUT R44, R44, R45, RZ, 0x3c, !PT ;  /* 0x0000002d2c2c7212 */ /* 0x000fe200078e3cff */
[----:B------:R-:W-:Y:S01]  /*12320*/  IMAD.IADD R9, R9, 0x1, R11 ;  /* 0x0000000109097824 */ /* 0x000fe200078e020b */
[----:B------:R-:W-:Y:S01]  /*12330*/  LOP3.LUT R48, R48, R49, RZ, 0x3c, !PT ;  /* 0x0000003130307212 */ /* 0x000fe200078e3cff */
[----:B------:R-:W-:Y:S01]  /*12340*/  IMAD R0, R0, UR4, RZ ;  /* 0x0000000400007c24 */ /* 0x000fe2000f8e02ff */
[----:B------:R-:W-:Y:S01]  /*12350*/  IADD3 R53, P4, R152, 0x9000, RZ ;  /* 0x0000900098357810 */ /* 0x000fe20007f9e0ff */
[----:B------:R-:W-:Y:S01]  /*12360*/  IMAD.WIDE.U32 R8, R21, UR4, R8 ;  /* 0x0000000415087c25 */ /* 0x000fe2000f8e0008 */
[----:B------:R-:W-:Y:S01]  /*12370*/  LOP3.LUT R68, R68, R69, RZ, 0x3c, !PT ;  /* 0x0000004544447212 */ /* 0x000fe200078e3cff */
[----:B------:R-:W5:Y:S01]  /*12380*/  LD.E.128 R24, desc[UR42][R24.64] ;  /* 0x0000002a18187980 */ /* 0x000f62000c101d00 */
[----:B------:R-:W-:Y:S01]  /*12390*/  LOP3.LUT R52, R53, 0x380, RZ, 0xc0, !PT ;  /* 0x0000038035347812 */ /* 0x000fe200078ec0ff */
[----:B------:R-:W-:Y:S01]  /*123a0*/  IMAD R81, R21, UR5, R0 ;  /* 0x0000000515517c24 */ /* 0x000fe2000f8e0200 */
[----:B------:R-:W-:Y:S01]  /*123b0*/  ULDC.64 UR4, c[0x0][0xb80] ;  /* 0x0002e00000047ab9 */ /* 0x000fe20000000a00 */
[----:B------:R-:W-:Y:S01]  /*123c0*/  IMAD.X R29, RZ, RZ, R153, P5 ;  /* 0x000000ffff1d7224 */ /* 0x000fe200028e0699 */
[----:B------:R-:W-:Y:S01]  /*123d0*/  LEA R21, P0, R8, UR4, 0x1 ;  /* 0x0000000408157c11 */ /* 0x000fe2000f8008ff */
[----:B------:R-:W-:Y:S01]  /*123e0*/  IMAD.IADD R81, R9, 0x1, R81 ;  /* 0x0000000109517824 */ /* 0x000fe200078e0251 */
[C---:B------:R-:W-:Y:S01]  /*123f0*/  IADD3 R57, P5, R152.reuse, 0xa000, RZ ;  /* 0x0000a00098397810 */ /* 0x040fe20007fbe0ff */
[--C-:B------:R-:W-:Y:S01]  /*12400*/  IMAD.X R33, RZ, RZ, R153.reuse, P6 ;  /* 0x000000ffff217224 */ /* 0x100fe200030e0699 */
[----:B------:R-:W-:Y:S01]  /*12410*/  IADD3 R61, P6, R152, 0xb000, RZ ;  /* 0x0000b000983d7810 */ /* 0x000fe20007fde0ff */
[----:B------:R-:W-:Y:S01]  /*12420*/  IMAD.X R45, RZ, RZ, R153, P2 ;  /* 0x000000ffff2d7224 */ /* 0x000fe200010e0699 */
[----:B------:R-:W-:Y:S01]  /*12430*/  LEA.HI.X R81, R8, UR5, R81, 0x1, P0 ;  /* 0x0000000508517c11 */ /* 0x000fe200080f0c51 */
[--C-:B------:R-:W-:Y:S01]  /*12440*/  IMAD.X R49, RZ, RZ, R153.reuse, P3 ;  /* 0x000000ffff317224 */ /* 0x100fe200018e0699 */
[----:B0-----:R-:W-:Y:S01]  /*12450*/  ISETP.GE.AND P0, PT, R159, R20, PT ;  /* 0x000000149f00720c */ /* 0x001fe20003f06270 */
[----:B------:R-:W-:Y:S01]  /*12460*/  IMAD.X R69, RZ, RZ, R153, P1 ;  /* 0x000000ffff457224 */ /* 0x000fe200008e0699 */
[----:B------:R-:W-:Y:S01]  /*12470*/  IADD3 R73, P2, R152, 0xe000, RZ ;  /* 0x0000e00098497810 */ /* 0x000fe20007f5e0ff */
[----:B------:R-:W5:Y:S01]  /*12480*/  LD.E.128 R28, desc[UR42][R28.64] ;  /* 0x0000002a1c1c7980 */ /* 0x000f62000c101d00 */
[----:B------:R-:W-:-:S02]  /*12490*/  SEL R0, RZ, 0xffffffff, P0 ;  /* 0xffffffffff007807 */ /* 0x000fc40000000000 */
[----:B------:R-:W-:Y:S01]  /*124a0*/  IADD3 R7, P3, R152, 0xf000, RZ ;  /* 0x0000f00098077810 */ /* 0x000fe20007f7e0ff */
[----:B------:R-:W5:Y:S01]  /*124b0*/  LD.E.128 R32, desc[UR42][R32.64] ;  /* 0x0000002a20207980 */ /* 0x000f62000c101d00 */
[-C--:B------:R-:W-:Y:S02]  /*124c0*/  ISETP.GE.AND P1, PT, R192, R20.reuse, PT ;  /* 0x00000014c000720c */ /* 0x080fe40003f26270 */
[----:B------:R-:W-:Y:S01]  /*124d0*/  ISETP.GE.AND P0, PT, R158, R20, PT ;  /* 0x000000149e00720c */ /* 0x000fe20003f06270 */
[----:B------:R-:W-:Y:S01]  /*124e0*/  IMAD.SHL.U32 R9, R0, 0x2, RZ ;  /* 0x0000000200097824 */ /* 0x000fe200078e00ff */
[----:B------:R-:W-:Y:S01]  /*124f0*/  LOP3.LUT R56, R57, 0x380, RZ, 0xc0, !PT ;  /* 0x0000038039387812 */ /* 0x000fe200078ec0ff */
[----:B------:R-:W-:Y:S01]  /*12500*/  IMAD.X R77, RZ, RZ, R153, P3 ;  /* 0x000000ffff4d7224 */ /* 0x000fe200018e0699 */
[----:B------:R-:W-:Y:S01]  /*12510*/  LOP3.LUT R60, R61, 0x380, RZ, 0xc0, !PT ;  /* 0x000003803d3c7812 */ /* 0x000fe200078ec0ff */
[----:B------:R-:W5:Y:S01]  /*12520*/  LD.E.128 R44, desc[UR42][R44.64] ;  /* 0x0000002a2c2c7980 */ /* 0x000f62000c101d00 */
[----:B------:R-:W-:-:S02]  /*12530*/  LOP3.LUT R72, R73, 0x380, RZ, 0xc0, !PT ;  /* 0x0000038049487812 */ /* 0x000fc400078ec0ff */
[----:B------:R-:W-:Y:S01]  /*12540*/  LOP3.LUT R6, R7, 0x380, RZ, 0xc0, !PT ;  /* 0x0000038007067812 */ /* 0x000fe200078ec0ff */
[----:B------:R-:W5:Y:S01]  /*12550*/  LD.E.128 R48, desc[UR42][R48.64] ;  /* 0x0000002a30307980 */ /* 0x000f62000c101d00 */
[----:B------:R-:W-:Y:S02]  /*12560*/  SEL R0, RZ, 0x1, P1 ;  /* 0x00000001ff007807 */ /* 0x000fe40000800000 */
[----:B------:R-:W-:Y:S01]  /*12570*/  SEL R8, RZ, 0xffffffff, P0 ;  /* 0xffffffffff087807 */ /* 0x000fe20000000000 */
[----:B------:R-:W5:Y:S01]  /*12580*/  LD.E.128 R68, desc[UR42][R68.64] ;  /* 0x0000002a44447980 */ /* 0x000f62000c101d00 */
[----:B------:R-:W-:Y:S02]  /*12590*/  SHF.R.U64 R52, R52, 0x3, RZ ;  /* 0x0000000334347819 */ /* 0x000fe400000012ff */
[----:B------:R-:W-:Y:S02]  /*125a0*/  SHF.R.U64 R56, R56, 0x3, RZ ;  /* 0x0000000338387819 */ /* 0x000fe400000012ff */
[----:B------:R-:W-:-:S02]  /*125b0*/  SHF.R.U64 R60, R60, 0x3, RZ ;  /* 0x000000033c3c7819 */ /* 0x000fc400000012ff */
[----:B------:R-:W-:Y:S02]  /*125c0*/  SHF.R.U64 R72, R72, 0x3, RZ ;  /* 0x0000000348487819 */ /* 0x000fe400000012ff */
[----:B------:R-:W-:Y:S02]  /*125d0*/  SHF.R.U64 R5, R5, 0x3, RZ ;  /* 0x0000000305057819 */ /* 0x000fe400000012ff */
[----:B------:R-:W-:Y:S02]  /*125e0*/  ISETP.GE.AND P0, PT, R157, R20, PT ;  /* 0x000000149d00720c */ /* 0x000fe40003f06270 */
[----:B------:R-:W-:Y:S02]  /*125f0*/  SHF.R.U64 R6, R6, 0x3, RZ ;  /* 0x0000000306067819 */ /* 0x000fe400000012ff */
[----:B------:R-:W-:Y:S01]  /*12600*/  LOP3.LUT R0, R9, 0x2, R0, 0xe2, !PT ;  /* 0x0000000209007812 */ /* 0x000fe200078ee200 */
        /* <DEDUP_REMOVED lines=11> */
[----:B------:R-:W-:Y:S01]  /*126c0*/  SEL R8, RZ, 0xffffffff, P0 ;  /* 0xffffffffff087807 */ /* 0x000fe20000000000 */
[----:B------:R-:W5:Y:S01]  /*126d0*/  LD.E.128 R52, desc[UR42][R52.64] ;  /* 0x0000002a34347980 */ /* 0x000f62000c101d00 */
[----:B------:R-:W-:-:S02]  /*126e0*/  LOP3.LUT R76, R6, R7, RZ, 0x3c, !PT ;  /* 0x00000007064c7212 */ /* 0x000fc400078e3cff */
[-C--:B------:R-:W-:Y:S01]  /*126f0*/  ISETP.GE.AND P0, PT, R156, R20.reuse, PT ;  /* 0x000000149c00720c */ /* 0x080fe20003f06270 */
[----:B------:R-:W5:Y:S01]  /*12700*/  LD.E.128 R4, desc[UR42][R4.64] ;  /* 0x0000002a04047980 */ /* 0x000f62000c101d00 */
[----:B------:R-:W-:Y:S01]  /*12710*/  LOP3.LUT R0, R9, 0x4, R0, 0xe2, !PT ;  /* 0x0000000409007812 */ /* 0x000fe200078ee200 */
[----:B------:R-:W-:Y:S01]  /*12720*/  IMAD.SHL.U32 R9, R8, 0x8, RZ ;  /* 0x0000000808097824 */ /* 0x000fe200078e00ff */
[----:B------:R-:W-:Y:S01]  /*12730*/  SEL R8, RZ, 0xffffffff, P0 ;  /* 0xffffffffff087807 */ /* 0x000fe20000000000 */
[----:B------:R-:W5:Y:S01]  /*12740*/  LD.E.128 R56, desc[UR42][R56.64] ;  /* 0x0000002a38387980 */ /* 0x000f62000c101d00 */
[----:B------:R-:W-:-:S03]  /*12750*/  ISETP.GE.AND P0, PT, R155, R20, PT ;  /* 0x000000149b00720c */ /* 0x000fc60003f06270 */
[----:B------:R-:W5:Y:S01]  /*12760*/  LD.E.128 R60, desc[UR42][R60.64] ;  /* 0x0000002a3c3c7980 */ /* 0x000f62000c101d00 */
[----:B------:R-:W-:-:S03]  /*12770*/  LOP3.LUT R0, R9, 0x8, R0, 0xe2, !PT ;  /* 0x0000000809007812 */ /* 0x000fc600078ee200 */
[----:B------:R-:W5:Y:S04]  /*12780*/  LD.E.128 R72, desc[UR42][R72.64] ;  /* 0x0000002a48487980 */ /* 0x000f68000c101d00 */
[----:B------:R-:W5:Y:S01]  /*12790*/  LD.E.128 R76, desc[UR42][R76.64] ;  /* 0x0000002a4c4c7980 */ /* 0x000f62000c101d00 */
[----:B------:R-:W-:Y:S01]  /*127a0*/  IMAD.SHL.U32 R9, R8, 0x10, RZ ;  /* 0x0000001008097824 */ /* 0x000fe200078e00ff */
[----:B------:R-:W-:Y:S01]  /*127b0*/  @!PT LDS RZ, [RZ] ;  /* 0x00000000fffff984 */ /* 0x000fe20000000800 */
[----:B------:R-:W-:Y:S01]  /*127c0*/  @!PT LDS RZ, [RZ] ;  /* 0x00000000fffff984 */ /* 0x000fe20000000800 */
[----:B------:R-:W-:Y:S01]  /*127d0*/  @!PT LDS RZ, [RZ] ;  /* 0x00000000fffff984 */ /* 0x000fe20000000800 */
[----:B------:R-:W-:Y:S01]  /*127e0*/  @!PT LDS RZ, [RZ] ;  /* 0x00000000fffff984 */ /* 0x000fe20000000800 */
[----:B------:R0:W-:Y:S06]  /*127f0*/  MEMBAR.ALL.CTA ;  /* 0x0000000000007992 */ /* 0x0001ec0000008000 */
[----:B0-----:R-:W0:Y:S01]  /*12800*/  FENCE.VIEW.ASYNC.S ;  /* 0x00000000000073c6 */ /* 0x001e220000000000 */
[----:B------:R-:W-:Y:S01]  /*12810*/  SEL R8, RZ, 0xffffffff, P0 ;  /* 0xffffffffff087807 */ /* 0x000fe20000000000 */
[----:B------:R-:W-:Y:S01]  /*12820*/  VIADD R154, R192, 0x180 ;  /* 0x00000180c09a7836 */ /* 0x000fe20000000000 */
[----:B------:R-:W-:Y:S01]  /*12830*/  LOP3.LUT R0, R9, 0x10, R0, 0xe2, !PT ;  /* 0x0000001009007812 */ /* 0x000fe200078ee200 */
[----:B------:R-:W-:-:S02]  /*12840*/  IMAD R82, R160, 0x40, R10 ;  /* 0x00000040a0527824 */ /* 0x000fc400078e020a */
[----:B------:R-:W-:Y:S02]  /*12850*/  IMAD.SHL.U32 R9, R8, 0x20, RZ ;  /* 0x0000002008097824 */ /* 0x000fe400078e00ff */
[----:B------:R-:W-:Y:S01]  /*12860*/  IMAD R80, R3, R80, RZ ;  /* 0x0000005003507224 */ /* 0x000fe200078e02ff */
[----:B------:R-:W-:Y:S01]  /*12870*/  ISETP.GE.AND P0, PT, R154, R20, PT ;  /* 0x000000149a00720c */ /* 0x000fe20003f06270 */
[----:B------:R-:W-:Y:S01]  /*12880*/  VIADD R84, R192, 0x1c0 ;  /* 0x000001c0c0547836 */ /* 0x000fe20000000000 */
[----:B------:R-:W-:Y:S01]  /*12890*/  LOP3.LUT R3, R9, 0x20, R0, 0xe2, !PT ;  /* 0x0000002009037812 */ /* 0x000fe200078ee200 */
[----:B------:R-:W-:Y:S01]  /*128a0*/  VIADD R0, R2, 0x38820 ;  /* 0x0003882002007836 */ /* 0x000fe20000000000 */
[----:B------:R-:W-:Y:S02]  /*128b0*/  ISETP.GE.AND P1, PT, R82, R80, PT ;  /* 0x000000505200720c */ /* 0x000fe40003f26270 */
[----:B------:R-:W-:Y:S02]  /*128c0*/  SEL R8, RZ, 0x40, P0 ;  /* 0x00000040ff087807 */ /* 0x000fe40000000000 */
[----:B------:R-:W-:-:S02]  /*128d0*/  ISETP.GE.AND P0, PT, R84, R20, PT ;  /* 0x000000145400720c */ /* 0x000fc40003f06270 */
[----:B------:R-:W-:Y:S02]  /*128e0*/  LOP3.LUT R3, R3, R8, RZ, 0xfc, !PT ;  /* 0x0000000803037212 */ /* 0x000fe400078efcff */
[----:B------:R-:W-:Y:S02]  /*128f0*/  PRMT R0, RZ, 0x654, R0 ;  /* 0x00000654ff007816 */ /* 0x000fe40000000000 */
[----:B------:R-:W-:Y:S01]  /*12900*/  SEL R8, RZ, 0x80, P0 ;  /* 0x00000080ff087807 */ /* 0x000fe20000000000 */
[C---:B------:R-:W-:Y:S01]  /*12910*/  VIADD R83, R192.reuse, 0x1c0 ;  /* 0x000001c0c0537836 */ /* 0x040fe20000000000 */
[----:B0-----:R0:W-:Y:S01]  /*12920*/  SYNCS.ARRIVE.TRANS64.RED.A1T0 RZ, [R0+URZ], RZ ;  /* 0x000000ff00ff79a7 */ /* 0x0011e2000810043f */
[C---:B------:R-:W-:Y:S02]  /*12930*/  VIADD R88, R192.reuse, 0x180 ;  /* 0x00000180c0587836 */ /* 0x040fe40000000000 */
[C---:B------:R-:W-:Y:S02]  /*12940*/  VIADD R89, R192.reuse, 0x140 ;  /* 0x00000140c0597836 */ /* 0x040fe40000000000 */
[----:B------:R-:W-:-:S02]  /*12950*/  VIADD R90, R192, 0x100 ;  /* 0x00000100c05a7836 */ /* 0x000fc40000000000 */
[C---:B------:R-:W-:Y:S01]  /*12960*/  VIADD R91, R192.reuse, 0xc0 ;  /* 0x000000c0c05b7836 */ /* 0x040fe20000000000 */
[----:B0-----:R-:W-:Y:S01]  /*12970*/  LOP3.LUT R0, R3, R8, RZ, 0xfc, !PT ;  /* 0x0000000803007212 */ /* 0x001fe200078efcff */
[C---:B------:R-:W-:Y:S02]  /*12980*/  VIADD R92, R192.reuse, 0x80 ;  /* 0x00000080c05c7836 */ /* 0x040fe40000000000 */
[----:B------:R-:W-:Y:S01]  /*12990*/  VIADD R93, R192, 0x40 ;  /* 0x00000040c05d7836 */ /* 0x000fe20000000000 */
[----:B------:R0:W1:Y:S01]  /*129a0*/  SHFL.IDX PT, R8, R21, RZ, 0x181f ;  /* 0x00181fff15087589 */ /* 0x00006200000e0000 */
[----:B------:R-:W-:Y:S03]  /*129b0*/  BSSY B1, `(.L_x_4574) ;  /* 0x0000029000017945 */ /* 0x000fe60003800000 */
[----:B------:R0:W2:Y:S01]  /*129c0*/  SHFL.IDX PT, R9, R81, RZ, 0x181f ;  /* 0x00181fff51097589 */ /* 0x0000a200000e0000 */
[----:B------:R-:W-:-:S02]  /*129d0*/  SHF.R.S32.HI R83, RZ, 0x1f, R83 ;  /* 0x0000001fff537819 */ /* 0x000fc40000011453 */
[----:B------:R-:W-:Y:S02]  /*129e0*/  SHF.R.S32.HI R88, RZ, 0x1f, R88 ;  /* 0x0000001fff587819 */ /* 0x000fe40000011458 */
[----:B------:R-:W-:Y:S02]  /*129f0*/  SHF.R.S32.HI R89, RZ, 0x1f, R89 ;  /* 0x0000001fff597819 */ /* 0x000fe40000011459 */
        /* <DEDUP_REMOVED lines=36> */
.L_x_4575:
[----:B------:R-:W-:Y:S05]  /*12c40*/  BSYNC B1 ;  /* 0x0000000000017941 */ /* 0x000fea0003800000 */
.L_x_4574:
[----:B0----5:R-:W-:Y:S01]  /*12c50*/  VIADD R7, R82, 0x20 ;  /* 0x0000002052077836 */ /* 0x021fe20000000000 */
[----:B------:R0:W3:Y:S04]  /*12c60*/  SHFL.IDX PT, R5, R81, 0x1, 0x181f ;  /* 0x00381f0051057f89 */ /* 0x0000e800000e0000 */
[----:B------:R-:W-:Y:S01]  /*12c70*/  ISETP.GE.AND P0, PT, R7, R80, PT ;  /* 0x000000500700720c */ /* 0x000fe20003f06270 */
[----:B------:R0:W4:-:S12]  /*12c80*/  SHFL.IDX PT, R4, R21, 0x1, 0x181f ;  /* 0x00381f0015047f89 */ /* 0x00011800000e0000 */
[----:B0-----:R-:W-:Y:S05]  /*12c90*/  @P0 BRA `(.L_x_4576) ;  /* 0x0000002c00780947 */ /* 0x001fea0003800000 */
[-C--:B------:R-:W-:Y:S02]  /*12ca0*/  ISETP.GE.AND P6, PT, R192, R20.reuse, PT ;  /* 0x00000014c000720c */ /* 0x080fe40003fc6270 */
[-C--:B------:R-:W-:Y:S02]  /*12cb0*/  ISETP.GE.AND P5, PT, R159, R20.reuse, PT ;  /* 0x000000149f00720c */ /* 0x080fe40003fa6270 */
[-C--:B------:R-:W-:Y:S02]  /*12cc0*/  ISETP.GE.AND P3, PT, R158, R20.reuse, PT ;  /* 0x000000149e00720c */ /* 0x080fe40003f66270 */
[-C--:B------:R-:W-:Y:S02]  /*12cd0*/  ISETP.GE.AND P2, PT, R157, R20.reuse, PT ;  /* 0x000000149d00720c */ /* 0x080fe40003f46270 */
[-C--:B------:R-:W-:Y:S02]  /*12ce0*/  ISETP.GE.AND P1, PT, R156, R20.reuse, PT ;  /* 0x000000149c00720c */ /* 0x080fe40003f26270 */
[----:B------:R-:W-:-:S03]  /*12cf0*/  ISETP.GE.AND P0, PT, R155, R20, PT ;  /* 0x000000149b00720c */ /* 0x000fc60003f06270 */
[----:B---34-:R-:W-:Y:S02]  /*12d00*/  @!P6 IMAD.WIDE R6, R192, 0x2, R4 ;  /* 0x00000002c006e825 */ /* 0x018fe400078e0204 */
[----:B-1----:R-:W-:-:S03]  /*12d10*/  @!P5 LEA R8, P4, R159, R4, 0x1 ;  /* 0x000000049f08d211 */ /* 0x002fc600078808ff */
[----:B------:R0:W-:Y:S01]  /*12d20*/  @!P6 ST.E.128 desc[UR42][R6.64], R12 ;  /* 0x0000000c0600e985 */ /* 0x0001e2000c101d2a */
[----:B--2---:R-:W-:Y:S02]  /*12d30*/  @!P5 LEA.HI.X R9, R159, R5, R93, 0x1, P4 ;  /* 0x000000059f09d211 */ /* 0x004fe400020f0c5d */
        /* <DEDUP_REMOVED lines=8> */
[CC--:B------:R-:W-:Y:S02]  /*12dc0*/  @P4 LEA R12, P5, R154.reuse, R4.reuse, 0x1 ;  /* 0x000000049a0c4211 */ /* 0x0c0fe400078a08ff */
        /* <DEDUP_REMOVED lines=14> */
.L_x_4573:
[----:B01----:R-:W2:Y:S01]  /*12eb0*/  LDL.LU R12, [R1+0x48] ;  /* 0x00004800010c7983 */ /* 0x003ea20000300800 */
        /* <DEDUP_REMOVED lines=25> */
[C---:B------:R-:W-:Y:S02]  /*13050*/  VIADD R156, R222.reuse, 0xe8 ;  /* 0x000000e8de9c7836 */ /* 0x040fe40000000000 */
        /* <DEDUP_REMOVED lines=101> */
[----:B------:R-:W-:Y:S01]  /*136b0*/  VIADD R15, R222, 0x8 ;  /* 0x00000008de0f7836 */ /* 0x000fe20000000000 */
[----:B------:R-:W-:Y:S01]  /*136c0*/  ISETP.GE.AND P3, PT, R200, UR4, PT ;  /* 0x00000004c8007c0c */ /* 0x000fe2000bf66270 */
[----:B------:R-:W-:Y:S01]  /*136d0*/  VIADD R14, R222, 0x18 ;  /* 0x00000018de0e7836 */ /* 0x000fe20000000000 */
[----:B------:R-:W-:Y:S02]  /*136e0*/  ISETP.GE.AND P4, PT, R198, UR4, PT ;  /* 0x00000004c6007c0c */ /* 0x000fe4000bf86270 */
[----:B------:R-:W-:-:S07]  /*136f0*/  SHF.R.S32.HI R15, RZ, 0x1f, R15 ;  /* 0x0000001fff0f7819 */ /* 0x000fce000001140f */
[----:B01----:R-:W-:-:S04]  /*13700*/  @!P0 LEA R8, P1, R222, R21, 0x2 ;  /* 0x00000015de088211 */ /* 0x003fc800078210ff */
[C---:B--2---:R-:W-:Y:S01]  /*13710*/  @!P0 LEA.HI.X R9, R222.reuse, R20, R10, 0x2, P1 ;  /* 0x00000014de098211 */ /* 0x044fe200008f140a */
[----:B------:R-:W-:-:S04]  /*13720*/  VIADD R10, R222, 0x10 ;  /* 0x00000010de0a7836 */ /* 0x000fc80000000000 */
[----:B------:R0:W-:Y:S01]  /*13730*/  @!P0 ST.E.64 desc[UR42][R8.64], R24 ;  /* 0x0000001808008985 */ /* 0x0001e2000c101b2a */
[----:B------:R-:W-:-:S13]  /*13740*/  ISETP.GE.AND P0, PT, R11, UR4, PT ;  /* 0x000000040b007c0c */ /* 0x000fda000bf06270 */
[----:B0-----:R-:W-:-:S04]  /*13750*/  @!P0 LEA R8, P1, R11, R21, 0x2 ;  /* 0x000000150b088211 */ /* 0x001fc800078210ff */
[----:B------:R-:W-:Y:S01]  /*13760*/  @!P0 LEA.HI.X R9, R11, R20, R15, 0x2, P1 ;  /* 0x000000140b098211 */ /* 0x000fe200008f140f */
[----:B------:R-:W-:Y:S01]  /*13770*/  VIADD R15, R222, 0x10 ;  /* 0x00000010de0f7836 */ /* 0x000fe20000000000 */
        /* <DEDUP_REMOVED lines=35> */
[----:B------:R-:W-:-:S04]  /*139b0*/  VIADD R14, R222, 0x38 ;  /* 0x00000038de0e7836 */ /* 0x000fc80000000000 */
[----:B------:R0:W-:Y:S01]  /*139c0*/  @!P0 ST.E.64 desc[UR42][R8.64], R48 ;  /* 0x0000003008008985 */ /* 0x0001e2000c101b2a */
[----:B------:R-:W-:Y:S02]  /*139d0*/  SHF.R.S32.HI R14, RZ, 0x1f, R14 ;  /* 0x0000001fff0e7819 */ /* 0x000fe4000001140e */
[----:B------:R-:W-:Y:S02]  /*139e0*/  ISETP.GE.AND P0, PT, R10, UR4, PT ;  /* 0x000000040a007c0c */ /* 0x000fe4000bf06270 */
[----:B0-----:R-:W-:-:S04]  /*139f0*/  @!P1 LEA R8, P2, R11, R21, 0x2 ;  /* 0x000000150b089211 */ /* 0x001fc800078410ff */
[----:B------:R-:W-:Y:S01]  /*13a00*/  @!P1 LEA.HI.X R9, R11, R20, R14, 0x2, P2 ;  /* 0x000000140b099211 */ /* 0x000fe200010f140e */
[----:B------:R-:W-:-:S04]  /*13a10*/  VIADD R11, R222, 0x40 ;  /* 0x00000040de0b7836 */ /* 0x000fc80000000000 */
[----:B------:R0:W-:Y:S01]  /*13a20*/  @!P1 ST.E.64 desc[UR42][R8.64], R52 ;  /* 0x0000003408009985 */ /* 0x0001e2000c101b2a */
[----:B------:R-:W-:Y:S02]  /*13a30*/  ISETP.GE.AND P1, PT, R220, UR4, PT ;  /* 0x00000004dc007c0c */ /* 0x000fe4000bf26270 */
[----:B------:R-:W-:Y:S02]  /*13a40*/  SHF.R.S32.HI R11, RZ, 0x1f, R11 ;  /* 0x0000001fff0b7819 */ /* 0x000fe4000001140b */
[----:B0-----:R-:W-:-:S04]  /*13a50*/  @!P0 LEA R8, P2, R10, R21, 0x2 ;  /* 0x000000150a088211 */ /* 0x001fc800078410ff */
[----:B------:R-:W-:Y:S02]  /*13a60*/  @!P0 LEA.HI.X R9, R10, R20, R11, 0x2, P2 ;  /* 0x000000140a098211 */ /* 0x000fe400010f140b */
[----:B------:R-:W-:-:S03]  /*13a70*/  @!P4 LEA R10, P6, R198, R21, 0x2 ;  /* 0x00000015c60ac211 */ /* 0x000fc600078c10ff */
[----:B------:R0:W-:Y:S01]  /*13a80*/  @!P0 ST.E.64 desc[UR42][R8.64], R56 ;  /* 0x0000003808008985 */ /* 0x0001e2000c101b2a */
[----:B------:R-:W-:Y:S02]  /*13a90*/  ISETP.GE.AND P0, PT, R215, UR4, PT ;  /* 0x00000004d7007c0c */ /* 0x000fe4000bf06270 */
[----:B------:R-:W-:Y:S02]  /*13aa0*/  @!P4 LEA.HI.X R11, R198, R20, R199, 0x2, P6 ;  /* 0x00000014c60bc211 */ /* 0x000fe400030f14c7 */
[----:B0-----:R-:W-:-:S04]  /*13ab0*/  @!P1 LEA R8, P2, R220, R21, 0x2 ;  /* 0x00000015dc089211 */ /* 0x001fc800078410ff */
[----:B------:R-:W-:-:S05]  /*13ac0*/  @!P1 LEA.HI.X R9, R220, R20, R221, 0x2, P2 ;  /* 0x00000014dc099211 */ /* 0x000fca00010f14dd */
[----:B------:R0:W-:Y:S01]  /*13ad0*/  @!P1 ST.E.64 desc[UR42][R8.64], R60 ;  /* 0x0000003c08009985 */ /* 0x0001e2000c101b2a */
[----:B------:R-:W-:Y:S02]  /*13ae0*/  ISETP.GE.AND P1, PT, R204, UR4, PT ;  /* 0x00000004cc007c0c */ /* 0x000fe4000bf26270 */
[----:B0-----:R-:W-:-:S04]  /*13af0*/  @!P0 LEA R8, P2, R215, R21, 0x2 ;  /* 0x00000015d7088211 */ /* 0x001fc800078410ff */
[----:B------:R-:W-:Y:S02]  /*13b00*/  @!P0 LEA.HI.X R9, R215, R20, R219, 0x2, P2 ;  /* 0x00000014d7098211 */ /* 0x000fe400010f14db */
[----:B------:R-:W-:-:S03]  /*13b10*/  ISETP.GE.AND P2, PT, R181, UR4, PT ;  /* 0x00000004b5007c0c */ /* 0x000fc6000bf46270 */
[----:B------:R0:W-:Y:S10]  /*13b20*/  @!P0 ST.E.64 desc[UR42][R8.64], R64 ;  /* 0x0000004008008985 */ /* 0x0001f4000c101b2a */
[----:B------:R-:W-:-:S02]  /*13b30*/  @!P2 LEA R14, P6, R181, R21, 0x2 ;  /* 0x00000015b50ea211 */ /* 0x000fc400078c10ff */
[C---:B0-----:R-:W-:Y:S02]  /*13b40*/  @!P1 LEA R8, P0, R204.reuse, R21, 0x2 ;  /* 0x00000015cc089211 */ /* 0x041fe400078010ff */
[-C--:B------:R-:W-:Y:S02]  /*13b50*/  @!P2 LEA.HI.X R15, R181, R20.reuse, R182, 0x2, P6 ;  /* 0x00000014b50fa211 */ /* 0x080fe400030f14b6 */
[----:B------:R-:W-:Y:S02]  /*13b60*/  @!P1 LEA.HI.X R9, R204, R20, R205, 0x2, P0 ;  /* 0x00000014cc099211 */ /* 0x000fe400000f14cd */
[----:B------:R-:W-:-:S03]  /*13b70*/  ISETP.GE.AND P0, PT, R196, UR4, PT ;  /* 0x00000004c4007c0c */ /* 0x000fc6000bf06270 */
[----:B------:R0:W-:Y:S01]  /*13b80*/  @!P1 ST.E.64 desc[UR42][R8.64], R68 ;  /* 0x0000004408009985 */ /* 0x0001e2000c101b2a */
[----:B------:R-:W-:Y:S02]  /*13b90*/  ISETP.GE.AND P1, PT, R183, UR4, PT ;  /* 0x00000004b7007c0c */ /* 0x000fe4000bf26270 */
[----:B0-----:R-:W-:-:S04]  /*13ba0*/  @!P3 LEA R8, P5, R200, R21, 0x2 ;  /* 0x00000015c808b211 */ /* 0x001fc800078a10ff */
[----:B------:R-:W-:-:S05]  /*13bb0*/  @!P3 LEA.HI.X R9, R200, R20, R201, 0x2, P5 ;  /* 0x00000014c809b211 */ /* 0x000fca00028f14c9 */
[----:B------:R0:W-:Y:S01]  /*13bc0*/  @!P3 ST.E.64 desc[UR42][R8.64], R72 ;  /* 0x000000480800b985 */ /* 0x0001e2000c101b2a */
[----:B------:R-:W-:-:S03]  /*13bd0*/  ISETP.GE.AND P3, PT, R179, UR4, PT ;  /* 0x00000004b3007c0c */ /* 0x000fc6000bf66270 */
[----:B------:R1:W-:Y:S01]  /*13be0*/  @!P4 ST.E.64 desc[UR42][R10.64], R76 ;  /* 0x0000004c0a00c985 */ /* 0x0003e2000c101b2a */
[CC--:B0-----:R-:W-:Y:S02]  /*13bf0*/  @!P0 LEA R8, P4, R196.reuse, R21.reuse, 0x2 ;  /* 0x00000015c4088211 */ /* 0x0c1fe400078810ff */
        /* <DEDUP_REMOVED lines=9> */
[----:B------:R-:W-:Y:S02]  /*13c90*/  @!P2 ST.E.64 desc[UR42][R14.64], R88 ;  /* 0x000000580e00a985 */ /* 0x000fe4000c101b2a */
[-C--:B0-----:R-:W-:Y:S02]  /*13ca0*/  @!P4 LEA R8, P2, R177, R21.reuse, 0x2 ;  /* 0x00000015b108c211 */ /* 0x081fe400078410ff */
[-C--:B-1----:R-:W-:Y:S02]  /*13cb0*/  @!P3 LEA R6, P6, R179, R21.reuse, 0x2 ;  /* 0x00000015b306b211 */ /* 0x082fe400078c10ff */
[-C--:B------:R-:W-:Y:S02]  /*13cc0*/  @!P4 LEA.HI.X R9, R177, R20.reuse, R178, 0x2, P2 ;  /* 0x00000014b109c211 */ /* 0x080fe400010f14b2 */
[----:B------:R-:W-:Y:S02]  /*13cd0*/  @!P3 LEA.HI.X R7, R179, R20, R180, 0x2, P6 ;  /* 0x00000014b307b211 */ /* 0x000fe400030f14b4 */
[----:B------:R-:W-:-:S02]  /*13ce0*/  @!P5 LEA R10, P6, R175, R21, 0x2 ;  /* 0x00000015af0ad211 */ /* 0x000fc400078c10ff */
[----:B------:R-:W-:Y:S01]  /*13cf0*/  ISETP.GE.AND P2, PT, R169, UR4, PT ;  /* 0x00000004a9007c0c */ /* 0x000fe2000bf46270 */
[----:B------:R0:W-:Y:S01]  /*13d00*/  @!P3 ST.E.64 desc[UR42][R6.64], R92 ;  /* 0x0000005c0600b985 */ /* 0x0001e2000c101b2a */
[----:B------:R-:W-:-:S03]  /*13d10*/  @!P5 LEA.HI.X R11, R175, R20, R176, 0x2, P6 ;  /* 0x00000014af0bd211 */ /* 0x000fc600030f14b0 */
        /* <DEDUP_REMOVED lines=39> */
[CC--:B------:R-:W-:Y:S02]  /*13f90*/  @!P5 LEA R14, P0, R84.reuse, R21.reuse, 0x2 ;  /* 0x00000015540ed211 */ /* 0x0c0fe400078010ff */
[C---:B-1----:R-:W-:Y:S01]  /*13fa0*/  @!P2 LEA R8, P1, R153.reuse, R21, 0x2 ;  /* 0x000000159908a211 */ /* 0x042fe200078210ff */
[----:B------:R3:W-:Y:S01]  /*13fb0*/  @!P4 ST.E.64 desc[UR42][R6.64], R136 ;  /* 0x000000880600c985 */ /* 0x0007e2000c101b2a */
[-C--:B------:R-:W-:Y:S02]  /*13fc0*/  @!P5 LEA.HI.X R15, R84, R20.reuse, R152, 0x2, P0 ;  /* 0x00000014540fd211 */ /* 0x080fe400000f1498 */
[----:B------:R-:W-:Y:S01]  /*13fd0*/  @!P2 LEA.HI.X R9, R153, R20, R154, 0x2, P1 ;  /* 0x000000149909a211 */ /* 0x000fe200008f149a */
[----:B------:R3:W-:Y:S04]  /*13fe0*/  @!P3 ST.E.64 desc[UR42][R10.64], R140 ;  /* 0x0000008c0a00b985 */ /* 0x0007e8000c101b2a */
[----:B------:R3:W-:Y:S04]  /*13ff0*/  @!P2 ST.E.64 desc[UR42][R8.64], R144 ;  /* 0x000000900800a985 */ /* 0x0007e8000c101b2a */
[----:B------:R3:W-:Y:S02]  /*14000*/  @!P5 ST.E.64 desc[UR42][R14.64], R148 ;  /* 0x000000940e00d985 */ /* 0x0007e4000c101b2a */
.L_x_4578:
[----:B------:R-:W-:Y:S05]  /*14010*/  BSYNC B1 ;  /* 0x0000000000017941 */ /* 0x000fea0003800000 */
.L_x_4577:
[----:B---3--:R-:W-:Y:S01]  /*14020*/  VIADD R6, R13, 0x8 ;  /* 0x000000080d067836 */ /* 0x008fe20000000000 */
[----:B0-----:R-:W0:Y:S04]  /*14030*/  SHFL.IDX PT, R12, R12, 0x1, 0x1c1f ;  /* 0x003c1f000c0c7f89 */ /* 0x001e2800000e0000 */
[----:B------:R-:W-:Y:S01]  /*14040*/  ISETP.GE.AND P0, PT, R6, R3, PT ;  /* 0x000000030600720c */ /* 0x000fe20003f06270 */
[----:B------:R-:W3:-:S12]  /*14050*/  SHFL.IDX PT, R0, R0, 0x1, 0x1c1f ;  /* 0x003c1f0000007f89 */ /* 0x000ed800000e0000 */
[----:B------:R-:W-:Y:S05]  /*14060*/  @P0 BRA `(.L_x_4576) ;  /* 0x0000001800840947 */ /* 0x000fea0003800000 */
[----:B------:R-:W-:Y:S01]  /*14070*/  ULDC UR4, c[0x0][0xbc8] ;  /* 0x0002f20000047ab9 */ /* 0x000fe20000000800 */
[C---:B------:R-:W-:Y:S01]  /*14080*/  VIADD R10, R222.reuse, 0x8 ;  /* 0x00000008de0a7836 */ /* 0x040fe20000000000 */
[C---:B------:R-:W-:Y:S01]  /*14090*/  ISETP.GE.AND P4, PT, R222.reuse, UR4, PT ;  /* 0x00000004de007c0c */ /* 0x040fe2000bf86270 */
[C---:B------:R-:W-:Y:S01]  /*140a0*/  VIADD R25, R222.reuse, 0x10 ;  /* 0x00000010de197836 */ /* 0x040fe20000000000 */
[----:B------:R-:W-:Y:S01]  /*140b0*/  SHF.R.S32.HI R8, RZ, 0x1f, R222 ;  /* 0x0000001fff087819 */ /* 0x000fe200000114de */
[----:B------:R-:W-:Y:S01]  /*140c0*/  VIADD R14, R222, 0x18 ;  /* 0x00000018de0e7836 */ /* 0x000fe20000000000 */
[----:B------:R-:W-:Y:S01]  /*140d0*/  ISETP.GE.AND P2, PT, R10, UR4, PT ;  /* 0x000000040a007c0c */ /* 0x000fe2000bf46270 */
[C---:B-1----:R-:W-:Y:S01]  /*140e0*/  VIADD R21, R222.reuse, 0x20 ;  /* 0x00000020de157836 */ /* 0x042fe20000000000 */
[----:B------:R-:W-:Y:S01]  /*140f0*/  ISETP.GE.AND P1, PT, R25, UR4, PT ;  /* 0x0000000419007c0c */ /* 0x000fe2000bf26270 */
[----:B------:R-:W-:Y:S01]  /*14100*/  VIADD R11, R222, 0x8 ;  /* 0x00000008de0b7836 */ /* 0x000fe20000000000 */
[----:B------:R-:W-:Y:S01]  /*14110*/  ISETP.GE.AND P0, PT, R14, UR4, PT ;  /* 0x000000040e007c0c */ /* 0x000fe2000bf06270 */
[----:B------:R-:W-:-:S02]  /*14120*/  VIADD R28, R222, 0x10 ;  /* 0x00000010de1c7836 */ /* 0x000fc40000000000 */
[C---:B------:R-:W-:Y:S01]  /*14130*/  VIADD R24, R222.reuse, 0x28 ;  /* 0x00000028de187836 */ /* 0x040fe20000000000 */
[----:B------:R-:W-:Y:S01]  /*14140*/  SHF.R.S32.HI R11, RZ, 0x1f, R11 ;  /* 0x0000001fff0b7819 */ /* 0x000fe2000001140b */
[C---:B------:R-:W-:Y:S01]  /*14150*/  VIADD R15, R222.reuse, 0x30 ;  /* 0x00000030de0f7836 */ /* 0x040fe20000000000 */
[C---:B---3--:R-:W-:Y:S01]  /*14160*/  @!P4 LEA R6, P3, R222.reuse, R0, 0x2 ;  /* 0x00000000de06c211 */ /* 0x048fe200078610ff */
[C---:B--2---:R-:W-:Y:S01]  /*14170*/  VIADD R20, R222.reuse, 0x18 ;  /* 0x00000018de147836 */ /* 0x044fe20000000000 */
[----:B------:R-:W-:Y:S02]  /*14180*/  SHF.R.S32.HI R28, RZ, 0x1f, R28 ;  /* 0x0000001fff1c7819 */ /* 0x000fe4000001141c */
[----:B0-----:R-:W-:Y:S02]  /*14190*/  @!P4 LEA.HI.X R7, R222, R12, R8, 0x2, P3 ;  /* 0x0000000cde07c211 */ /* 0x001fe400018f1408 */
[----:B------:R-:W-:Y:S02]  /*141a0*/  ISETP.GE.AND P3, PT, R21, UR4, PT ;  /* 0x0000000415007c0c */ /* 0x000fe4000bf66270 */
[----:B------:R-:W-:Y:S01]  /*141b0*/  @!P1 LEA R8, P5, R25, R0, 0x2 ;  /* 0x0000000019089211 */ /* 0x000fe200078a10ff */
[----:B------:R0:W-:Y:S01]  /*141c0*/  @!P4 ST.E.64 desc[UR42][R6.64], R26 ;  /* 0x0000001a0600c985 */ /* 0x0001e2000c101b2a */
[----:B------:R-:W-:-:S02]  /*141d0*/  ISETP.GE.AND P4, PT, R24, UR4, PT ;  /* 0x0000000418007c0c */ /* 0x000fc4000bf86270 */
[----:B------:R-:W-:Y:S01]  /*141e0*/  @!P1 LEA.HI.X R9, R25, R12, R28, 0x2, P5 ;  /* 0x0000000c19099211 */ /* 0x000fe200028f141c */
[----:B------:R-:W-:Y:S01]  /*141f0*/  VIADD R25, R222, 0x20 ;  /* 0x00000020de197836 */ /* 0x000fe20000000000 */
[----:B------:R-:W-:Y:S02]  /*14200*/  SHF.R.S32.HI R20, RZ, 0x1f, R20 ;  /* 0x0000001fff147819 */ /* 0x000fe40000011414 */
[----:B------:R-:W-:Y:S02]  /*14210*/  ISETP.GE.AND P5, PT, R15, UR4, PT ;  /* 0x000000040f007c0c */ /* 0x000fe4000bfa6270 */
[----:B------:R-:W-:Y:S02]  /*14220*/  SHF.R.S32.HI R25, RZ, 0x1f, R25 ;  /* 0x0000001fff197819 */ /* 0x000fe40000011419 */
[----:B0-----:R-:W-:-:S04]  /*14230*/  @!P2 LEA R6, P6, R10, R0, 0x2 ;  /* 0x000000000a06a211 */ /* 0x001fc800078c10ff */
[----:B------:R-:W-:Y:S02]  /*14240*/  @!P2 LEA.HI.X R7, R10, R12, R11, 0x2, P6 ;  /* 0x0000000c0a07a211 */ /* 0x000fe400030f140b */
[----:B------:R-:W-:-:S03]  /*14250*/  @!P0 LEA R10, P6, R14, R0, 0x2 ;  /* 0x000000000e0a8211 */ /* 0x000fc600078c10ff */
[----:B------:R0:W-:Y:S01]  /*14260*/  @!P2 ST.E.64 desc[UR42][R6.64], R30 ;  /* 0x0000001e0600a985 */ /* 0x0001e2000c101b2a */
[----:B------:R-:W-:Y:S01]  /*14270*/  @!P0 LEA.HI.X R11, R14, R12, R20, 0x2, P6 ;  /* 0x0000000c0e0b8211 */ /* 0x000fe200030f1414 */
[C---:B------:R-:W-:Y:S02]  /*14280*/  VIADD R20, R222.reuse, 0x38 ;  /* 0x00000038de147836 */ /* 0x040fe40000000000 */
[----:B------:R1:W-:Y:S01]  /*14290*/  @!P1 ST.E.64 desc[UR42][R8.64], R34 ;  /* 0x0000002208009985 */ /* 0x0003e2000c101b2a */
[----:B------:R-:W-:-:S03]  /*142a0*/  VIADD R14, R222, 0x40 ;  /* 0x00000040de0e7836 */ /* 0x000fc60000000000 */
[----:B------:R2:W-:Y:S01]  /*142b0*/  @!P0 ST.E.64 desc[UR42][R10.64], R38 ;  /* 0x000000260a008985 */ /* 0x0005e2000c101b2a */
[----:B------:R-:W-:Y:S02]  /*142c0*/  ISETP.GE.AND P0, PT, R20, UR4, PT ;  /* 0x0000000414007c0c */ /* 0x000fe4000bf06270 */
[----:B0-----:R-:W-:-:S04]  /*142d0*/  @!P3 LEA R6, P1, R21, R0, 0x2 ;  /* 0x000000001506b211 */ /* 0x001fc800078210ff */
[----:B------:R-:W-:Y:S01]  /*142e0*/  @!P3 LEA.HI.X R7, R21, R12, R25, 0x2, P1 ;  /* 0x0000000c1507b211 */ /* 0x000fe200008f1419 */
[----:B------:R-:W-:Y:S01]  /*142f0*/  VIADD R25, R222, 0x28 ;  /* 0x00000028de197836 */ /* 0x000fe20000000000 */
[-C--:B-1----:R-:W-:Y:S01]  /*14300*/  @!P4 LEA R8, P2, R24, R0.reuse, 0x2 ;  /* 0x000000001808c211 */ /* 0x082fe200078410ff */
[----:B------:R-:W-:Y:S01]  /*14310*/  VIADD R21, R222, 0x30 ;  /* 0x00000030de157836 */ /* 0x000fe20000000000 */
[----:B--2---:R-:W-:Y:S01]  /*14320*/  @!P5 LEA R10, P6, R15, R0, 0x2 ;  /* 0x000000000f0ad211 */ /* 0x004fe200078c10ff */
[----:B------:R0:W-:Y:S01]  /*14330*/  @!P3 ST.E.64 desc[UR42][R6.64], R42 ;  /* 0x0000002a0600b985 */ /* 0x0001e2000c101b2a */
[----:B------:R-:W-:Y:S02]  /*14340*/  SHF.R.S32.HI R25, RZ, 0x1f, R25 ;  /* 0x0000001fff197819 */ /* 0x000fe40000011419 */
[----:B------:R-:W-:Y:S02]  /*14350*/  SHF.R.S32.HI R21, RZ, 0x1f, R21 ;  /* 0x0000001fff157819 */ /* 0x000fe40000011415 */
[----:B------:R-:W-:-:S02]  /*14360*/  ISETP.GE.AND P1, PT, R14, UR4, PT ;  /* 0x000000040e007c0c */ /* 0x000fc4000bf26270 */
[-C--:B------:R-:W-:Y:S02]  /*14370*/  @!P4 LEA.HI.X R9, R24, R12.reuse, R25, 0x2, P2 ;  /* 0x0000000c1809c211 */ /* 0x080fe400010f1419 */
[----:B------:R-:W-:Y:S02]  /*14380*/  ISETP.GE.AND P2, PT, R220, UR4, PT ;  /* 0x00000004dc007c0c */ /* 0x000fe4000bf46270 */
[----:B------:R-:W-:Y:S01]  /*14390*/  @!P5 LEA.HI.X R11, R15, R12, R21, 0x2, P6 ;  /* 0x0000000c0f0bd211 */ /* 0x000fe200030f1415 */
[C---:B------:R-:W-:Y:S01]  /*143a0*/  VIADD R21, R222.reuse, 0x38 ;  /* 0x00000038de157836 */ /* 0x040fe20000000000 */
[----:B------:R1:W-:Y:S01]  /*143b0*/  @!P4 ST.E.64 desc[UR42][R8.64], R46 ;  /* 0x0000002e0800c985 */ /* 0x0003e2000c101b2a */
[----:B------:R-:W-:Y:S01]  /*143c0*/  VIADD R15, R222, 0x40 ;  /* 0x00000040de0f7836 */ /* 0x000fe20000000000 */
[----:B0-----:R-:W-:Y:S02]  /*143d0*/  @!P0 LEA R6, P6, R20, R0, 0x2 ;  /* 0x0000000014068211 */ /* 0x001fe400078c10ff */
[----:B------:R-:W-:Y:S01]  /*143e0*/  SHF.R.S32.HI R21, RZ, 0x1f, R21 ;  /* 0x0000001fff157819 */ /* 0x000fe20000011415 */
[----:B------:R0:W-:Y:S01]  /*143f0*/  @!P5 ST.E.64 desc[UR42][R10.64], R50 ;  /* 0x000000320a00d985 */ /* 0x0001e2000c101b2a */
[----:B------:R-:W-:-:S02]  /*14400*/  ISETP.GE.AND P3, PT, R215, UR4, PT ;  /* 0x00000004d7007c0c */ /* 0x000fc4000bf66270 */
[----:B------:R-:W-:Y:S02]  /*14410*/  ISETP.GE.AND P4, PT, R204, UR4, PT ;  /* 0x00000004cc007c0c */ /* 0x000fe4000bf86270 */
[----:B------:R-:W-:Y:S02]  /*14420*/  SHF.R.S32.HI R15, RZ, 0x1f, R15 ;  /* 0x0000001fff0f7819 */ /* 0x000fe4000001140f */
[----:B------:R-:W-:Y:S02]  /*14430*/  @!P0 LEA.HI.X R7, R20, R12, R21, 0x2, P6 ;  /* 0x0000000c14078211 */ /* 0x000fe400030f1415 */
[----:B-1----:R-:W-:-:S03]  /*14440*/  @!P1 LEA R8, P5, R14, R0, 0x2 ;  /* 0x000000000e089211 */ /* 0x002fc600078a10ff */
[----:B------:R1:W-:Y:S01]  /*14450*/  @!P0 ST.E.64 desc[UR42][R6.64], R54 ;  /* 0x0000003606008985 */ /* 0x0003e2000c101b2a */
[----:B------:R-:W-:Y:S02]  /*14460*/  @!P1 LEA.HI.X R9, R14, R12, R15, 0x2, P5 ;  /* 0x0000000c0e099211 */ /* 0x000fe400028f140f */
[----:B0-----:R-:W-:Y:S02]  /*14470*/  @!P2 LEA R10, P6, R220, R0, 0x2 ;  /* 0x00000000dc0aa211 */ /* 0x001fe400078c10ff */
[----:B------:R-:W-:Y:S01]  /*14480*/  ISETP.GE.AND P5, PT, R200, UR4, PT ;  /* 0x00000004c8007c0c */ /* 0x000fe2000bfa6270 */
[----:B------:R0:W-:Y:S01]  /*14490*/  @!P1 ST.E.64 desc[UR42][R8.64], R58 ;  /* 0x0000003a08009985 */ /* 0x0001e2000c101b2a */
[----:B------:R-:W-:Y:S02]  /*144a0*/  @!P2 LEA.HI.X R11, R220, R12, R221, 0x2, P6 ;  /* 0x0000000cdc0ba211 */ /* 0x000fe400030f14dd */
[----:B------:R-:W-:Y:S02]  /*144b0*/  ISETP.GE.AND P0, PT, R198, UR4, PT ;  /* 0x00000004c6007c0c */ /* 0x000fe4000bf06270 */
[----:B------:R-:W-:Y:S01]  /*144c0*/  ISETP.GE.AND P1, PT, R196, UR4, PT ;  /* 0x00000004c4007c0c */ /* 0x000fe2000bf26270 */
[----:B------:R2:W-:Y:S01]  /*144d0*/  @!P2 ST.E.64 desc[UR42][R10.64], R62 ;  /* 0x0000003e0a00a985 */ /* 0x0005e2000c101b2a */
[----:B-1----:R-:W-:-:S04]  /*144e0*/  @!P3 LEA R6, P6, R215, R0, 0x2 ;  /* 0x00000000d706b211 */ /* 0x002fc800078c10ff */
[----:B------:R-:W-:Y:S02]  /*144f0*/  @!P3 LEA.HI.X R7, R215, R12, R219, 0x2, P6 ;  /* 0x0000000cd707b211 */ /* 0x000fe400030f14db */
[----:B0-----:R-:W-:-:S03]  /*14500*/  @!P4 LEA R8, P2, R204, R0, 0x2 ;  /* 0x00000000cc08c211 */ /* 0x001fc600078410ff */
[----:B------:R0:W-:Y:S01]  /*14510*/  @!P3 ST.E.64 desc[UR42][R6.64], R66 ;  /* 0x000000420600b985 */ /* 0x0001e2000c101b2a */
[----:B------:R-:W-:Y:S02]  /*14520*/  @!P4 LEA.HI.X R9, R204, R12, R205, 0x2, P2 ;  /* 0x0000000ccc09c211 */ /* 0x000fe400010f14cd */
[----:B------:R-:W-:Y:S02]  /*14530*/  ISETP.GE.AND P2, PT, R183, UR4, PT ;  /* 0x00000004b7007c0c */ /* 0x000fe4000bf46270 */
[C---:B--2---:R-:W-:Y:S01]  /*14540*/  @!P5 LEA R10, P6, R200.reuse, R0, 0x2 ;  /* 0x00000000c80ad211 */ /* 0x044fe200078c10ff */
[----:B------:R1:W-:Y:S03]  /*14550*/  @!P4 ST.E.64 desc[UR42][R8.64], R70 ;  /* 0x000000460800c985 */ /* 0x0003e6000c101b2a */
[----:B------:R-:W-:Y:S02]  /*14560*/  @!P5 LEA.HI.X R11, R200, R12, R201, 0x2, P6 ;  /* 0x0000000cc80bd211 */ /* 0x000fe400030f14c9 */
[----:B0-----:R-:W-:-:S03]  /*14570*/  @!P0 LEA R6, P4, R198, R0, 0x2 ;  /* 0x00000000c6068211 */ /* 0x001fc600078810ff */
[----:B------:R0:W-:Y:S01]  /*14580*/  @!P5 ST.E.64 desc[UR42][R10.64], R74 ;  /* 0x0000004a0a00d985 */ /* 0x0001e2000c101b2a */
[----:B------:R-:W-:Y:S02]  /*14590*/  ISETP.GE.AND P5, PT, R181, UR4, PT ;  /* 0x00000004b5007c0c */ /* 0x000fe4000bfa6270 */
[----:B------:R-:W-:Y:S02]  /*145a0*/  @!P0 LEA.HI.X R7, R198, R12, R199, 0x2, P4 ;  /* 0x0000000cc6078211 */ /* 0x000fe400020f14c7 */
[----:B------:R-:W-:Y:S02]  /*145b0*/  ISETP.GE.AND P4, PT, R179, UR4, PT ;  /* 0x00000004b3007c0c */ /* 0x000fe4000bf86270 */
[C---:B-1----:R-:W-:Y:S01]  /*145c0*/  @!P1 LEA R8, P3, R196.reuse, R0, 0x2 ;  /* 0x00000000c4089211 */ /* 0x042fe200078610ff */
[----:B------:R1:W-:Y:S03]  /*145d0*/  @!P0 ST.E.64 desc[UR42][R6.64], R78 ;  /* 0x0000004e06008985 */ /* 0x0003e6000c101b2a */
[----:B------:R-:W-:-:S02]  /*145e0*/  @!P1 LEA.HI.X R9, R196, R12, R197, 0x2, P3 ;  /* 0x0000000cc4099211 */ /* 0x000fc400018f14c5 */
[----:B------:R-:W-:Y:S02]  /*145f0*/  ISETP.GE.AND P3, PT, R177, UR4, PT ;  /* 0x00000004b1007c0c */ /* 0x000fe4000bf66270 */
[----:B0-----:R-:W-:Y:S01]  /*14600*/  @!P2 LEA R10, P6, R183, R0, 0x2 ;  /* 0x00000000b70aa211 */ /* 0x001fe200078c10ff */
[----:B------:R-:W-:Y:S01]  /*14610*/  @!P1 ST.E.64 desc[UR42][R8.64], R82 ;  /* 0x0000005208009985 */ /* 0x000fe2000c101b2a */
[----:B------:R-:W-:Y:S02]  /*14620*/  ISETP.GE.AND P1, PT, R173, UR4, PT ;  /* 0x00000004ad007c0c */ /* 0x000fe4000bf26270 */
[----:B------:R-:W-:Y:S02]  /*14630*/  @!P2 LEA.HI.X R11, R183, R12, R184, 0x2, P6 ;  /* 0x0000000cb70ba211 */ /* 0x000fe400030f14b8 */
[----:B-1----:R-:W-:-:S03]  /*14640*/  @!P4 LEA R6, P0, R179, R0, 0x2 ;  /* 0x00000000b306c211 */ /* 0x002fc600078010ff */
        /* <DEDUP_REMOVED lines=13> */
[-C--:B0-----:R-:W-:Y:S02]  /*14720*/  @!P2 LEA R4, P6, R175, R0.reuse, 0x2 ;  /* 0x00000000af04a211 */ /* 0x081fe400078c10ff */
[----:B-1----:R-:W-:Y:S02]  /*14730*/  @!P1 LEA R6, P3, R173, R0, 0x2 ;  /* 0x00000000ad069211 */ /* 0x002fe400078610ff */
[----:B------:R-:W-:Y:S02]  /*14740*/  @!P2 LEA.HI.X R5, R175, R12, R176, 0x2, P6 ;  /* 0x0000000caf05a211 */ /* 0x000fe400030f14b0 */
[----:B--2---:R-:W-:Y:S02]  /*14750*/  @!P0 LEA R8, P6, R171, R0, 0x2 ;  /* 0x00000000ab088211 */ /* 0x004fe400078c10ff */
[----:B------:R-:W-:Y:S01]  /*14760*/  @!P1 LEA.HI.X R7, R173, R12, R174, 0x2, P3 ;  /* 0x0000000cad079211 */ /* 0x000fe200018f14ae */
[----:B------:R0:W-:Y:S01]  /*14770*/  @!P2 ST.E.64 desc[UR42][R4.64], R102 ;  /* 0x000000660400a985 */ /* 0x0001e2000c101b2a */
[----:B------:R-:W-:-:S02]  /*14780*/  ISETP.GE.AND P3, PT, R165, UR4, PT ;  /* 0x00000004a5007c0c */ /* 0x000fc4000bf66270 */
[----:B------:R-:W-:Y:S01]  /*14790*/  @!P0 LEA.HI.X R9, R171, R12, R172, 0x2, P6 ;  /* 0x0000000cab098211 */ /* 0x000fe200030f14ac */
[----:B------:R1:W-:Y:S04]  /*147a0*/  @!P1 ST.E.64 desc[UR42][R6.64], R106 ;  /* 0x0000006a06009985 */ /* 0x0003e8000c101b2a */
[----:B------:R2:W-:Y:S01]  /*147b0*/  @!P0 ST.E.64 desc[UR42][R8.64], R110 ;  /* 0x0000006e08008985 */ /* 0x0005e2000c101b2a */
[----:B------:R-:W-:Y:S02]  /*147c0*/  ISETP.GE.AND P0, PT, R163, UR4, PT ;  /* 0x00000004a3007c0c */ /* 0x000fe4000bf06270 */
[-C--:B0-----:R-:W-:Y:S02]  /*147d0*/  @!P5 LEA R4, P1, R169, R0.reuse, 0x2 ;  /* 0x00000000a904d211 */ /* 0x081fe400078210ff */
[----:B-1----:R-:W-:-:S02]  /*147e0*/  @!P4 LEA R6, P2, R167, R0, 0x2 ;  /* 0x00000000a706c211 */ /* 0x002fc400078410ff */
[----:B------:R-:W-:Y:S02]  /*147f0*/  @!P5 LEA.HI.X R5, R169, R12, R170, 0x2, P1 ;  /* 0x0000000ca905d211 */ /* 0x000fe400008f14aa */
[----:B--2---:R-:W-:Y:S02]  /*14800*/  @!P3 LEA R8, P6, R165, R0, 0x2 ;  /* 0x00000000a508b211 */ /* 0x004fe400078c10ff */
[----:B------:R-:W-:Y:S01]  /*14810*/  ISETP.GE.AND P1, PT, R161, UR4, PT ;  /* 0x00000004a1007c0c */ /* 0x000fe2000bf26270 */
[----:B------:R0:W-:Y:S01]  /*14820*/  @!P5 ST.E.64 desc[UR42][R4.64], R114 ;  /* 0x000000720400d985 */ /* 0x0001e2000c101b2a */
[-C--:B------:R-:W-:Y:S02]  /*14830*/  @!P4 LEA.HI.X R7, R167, R12.reuse, R168, 0x2, P2 ;  /* 0x0000000ca707c211 */ /* 0x080fe400010f14a8 */
[----:B------:R-:W-:Y:S02]  /*14840*/  @!P3 LEA.HI.X R9, R165, R12, R166, 0x2, P6 ;  /* 0x0000000ca509b211 */ /* 0x000fe400030f14a6 */
[----:B------:R-:W-:Y:S01]  /*14850*/  ISETP.GE.AND P2, PT, R155, UR4, PT ;  /* 0x000000049b007c0c */ /* 0x000fe2000bf46270 */
[----:B------:R1:W-:Y:S01]  /*14860*/  @!P4 ST.E.64 desc[UR42][R6.64], R118 ;  /* 0x000000760600c985 */ /* 0x0003e2000c101b2a */
[----:B------:R-:W-:-:S03]  /*14870*/  ISETP.GE.AND P4, PT, R159, UR4, PT ;  /* 0x000000049f007c0c */ /* 0x000fc6000bf86270 */
[----:B------:R2:W-:Y:S01]  /*14880*/  @!P3 ST.E.64 desc[UR42][R8.64], R122 ;  /* 0x0000007a0800b985 */ /* 0x0005e2000c101b2a */
[----:B------:R-:W-:Y:S02]  /*14890*/  ISETP.GE.AND P3, PT, R157, UR4, PT ;  /* 0x000000049d007c0c */ /* 0x000fe4000bf66270 */
[----:B0-----:R-:W-:-:S04]  /*148a0*/  @!P1 LEA R4, P6, R161, R0, 0x2 ;  /* 0x00000000a1049211 */ /* 0x001fc800078c10ff */
[----:B------:R-:W-:Y:S02]  /*148b0*/  @!P1 LEA.HI.X R5, R161, R12, R162, 0x2, P6 ;  /* 0x0000000ca1059211 */ /* 0x000fe400030f14a2 */
[----:B-1----:R-:W-:-:S04]  /*148c0*/  @!P0 LEA R6, P5, R163, R0, 0x2 ;  /* 0x00000000a3068211 */ /* 0x002fc800078a10ff */
[----:B------:R-:W-:Y:S02]  /*148d0*/  @!P0 LEA.HI.X R7, R163, R12, R164, 0x2, P5 ;  /* 0x0000000ca3078211 */ /* 0x000fe400028f14a4 */
[----:B------:R-:W-:-:S03]  /*148e0*/  ISETP.GE.AND P5, PT, R153, UR4, PT ;  /* 0x0000000499007c0c */ /* 0x000fc6000bfa6270 */
[----:B------:R0:W-:Y:S04]  /*148f0*/  @!P0 ST.E.64 desc[UR42][R6.64], R126 ;  /* 0x0000007e06008985 */ /* 0x0001e8000c101b2a */
[----:B------:R1:W-:Y:S01]  /*14900*/  @!P1 ST.E.64 desc[UR42][R4.64], R130 ;  /* 0x0000008204009985 */ /* 0x0003e2000c101b2a */
[----:B--2---:R-:W-:-:S04]  /*14910*/  @!P2 LEA R8, P1, R155, R0, 0x2 ;  /* 0x000000009b08a211 */ /* 0x004fc800078210ff */
[----:B------:R-:W-:Y:S02]  /*14920*/  @!P2 LEA.HI.X R9, R155, R12, R156, 0x2, P1 ;  /* 0x0000000c9b09a211 */ /* 0x000fe400008f149c */
[-C--:B0-----:R-:W-:Y:S02]  /*14930*/  @!P4 LEA R6, P0, R159, R0.reuse, 0x2 ;  /* 0x000000009f06c211 */ /* 0x081fe400078010ff */
[----:B-1----:R-:W-:Y:S02]  /*14940*/  @!P3 LEA R4, P6, R157, R0, 0x2 ;  /* 0x000000009d04b211 */ /* 0x002fe400078c10ff */
[----:B------:R-:W-:Y:S02]  /*14950*/  @!P4 LEA.HI.X R7, R159, R12, R160, 0x2, P0 ;  /* 0x0000000c9f07c211 */ /* 0x000fe400000f14a0 */
[----:B------:R-:W-:Y:S02]  /*14960*/  @!P5 LEA R10, P0, R153, R0, 0x2 ;  /* 0x00000000990ad211 */ /* 0x000fe400078010ff */
        /* <DEDUP_REMOVED lines=8> */
[----:B0-----:R-:W-:-:S04]  /*149f0*/  LEA R4, P0, R84, R0, 0x2 ;  /* 0x0000000054047211 */ /* 0x001fc800078010ff */
[----:B------:R-:W-:-:S05]  /*14a00*/  LEA.HI.X R5, R84, R12, R152, 0x2, P0 ;  /* 0x0000000c54057211 */ /* 0x000fca00000f1498 */
[----:B------:R0:W-:Y:S01]  /*14a10*/  ST.E.64 desc[UR42][R4.64], R150 ;  /* 0x0000009604007985 */ /* 0x0001e2000c101b2a */
[----:B------:R-:W-:Y:S05]  /*14a20*/  BRA `(.L_x_4576) ;  /* 0x0000001000147947 */ /* 0x000fea0003800000 */
.L_x_4570:
[----:B------:R-:W2:Y:S01]  /*14a30*/  LDL.LU R6, [R1+0x38] ;  /* 0x0000380001067983 */ /* 0x000ea20000300800 */
[----:B------:R-:W-:Y:S01]  /*14a40*/  ULDC.64 UR6, c[0x0][0xd08] ;  /* 0x0003420000067ab9 */ /* 0x000fe20000000a00 */
[----:B------:R-:W-:Y:S02]  /*14a50*/  ULDC.64 UR4, c[0x0][0xd00] ;  /* 0x0003400000047ab9 */ /* 0x000fe40000000a00 */
[----:B------:R-:W3:Y:S04]  /*14a60*/  LDL.LU R0, [R1+0x3c] ;  /* 0x00003c0001007983 */ /* 0x000ee80000300800 */
[----:B------:R-:W4:Y:S01]  /*14a70*/  LDL R9, [R1+0x34] ;  /* 0x0000340001097983 */ /* 0x000f220000100800 */
[----:B------:R-:W-:Y:S01]  /*14a80*/  ISETP.NE.U32.AND P1, PT, RZ, UR6, PT ;  /* 0x00000006ff007c0c */ /* 0x000fe2000bf25070 */
[----:B------:R-:W-:Y:S01]  /*14a90*/  IMAD.MOV.U32 R3, RZ, RZ, RZ ;  /* 0x000000ffff037224 */ /* 0x000fe200078e00ff */
[----:B------:R-:W-:-:S02]  /*14aa0*/  ISETP.NE.U32.AND P0, PT, RZ, UR4, PT ;  /* 0x00000004ff007c0c */ /* 0x000fc4000bf05070 */
[----:B------:R-:W-:Y:S02]  /*14ab0*/  ISETP.NE.AND.EX P1, PT, RZ, UR7, PT, P1 ;  /* 0x00000007ff007c0c */ /* 0x000fe4000bf25310 */
[----:B------:R-:W-:Y:S01]  /*14ac0*/  ISETP.NE.AND.EX P0, PT, RZ, UR5, PT, P0 ;  /* 0x00000005ff007c0c */ /* 0x000fe2000bf05300 */
[----:B------:R-:W0:Y:S01]  /*14ad0*/  S2R R8, SR_TID.X ;  /* 0x0000000000087919 */ /* 0x000e220000002100 */
[----:B--2---:R-:W-:-:S04]  /*14ae0*/  IADD3 R4, P2, R6, UR4, RZ ;  /* 0x0000000406047c10 */ /* 0x004fc8000ff5e0ff */
[----:B---3--:R-:W-:-:S05]  /*14af0*/  IADD3.X R5, R0, UR5, RZ, P2, !PT ;  /* 0x0000000500057c10 */ /* 0x008fca00097fe4ff */
[----:B------:R-:W-:Y:S01]  /*14b00*/  @P1 IADD3 R6, P2, R6, UR6, RZ ;  /* 0x0000000606061c10 */ /* 0x000fe2000ff5e0ff */
[----:B------:R-:W-:Y:S01]  /*14b10*/  ULDC UR4, c[0x0][0xb88] ;  /* 0x0002e20000047ab9 */ /* 0x000fe20000000800 */
[----:B------:R2:W5:Y:S02]  /*14b20*/  @P0 LDG.E R3, desc[UR42][R4.64] ;  /* 0x0000002a04030981 */ /* 0x000564000c1e1900 */
[----:B------:R-:W-:Y:S01]  /*14b30*/  @P1 IADD3.X R7, R0, UR7, RZ, P2, !PT ;  /* 0x0000000700071c10 */ /* 0x000fe200097fe4ff */
[----:B------:R-:W-:-:S06]  /*14b40*/  IMAD.U32 R0, RZ, RZ, UR4 ;  /* 0x00000004ff007e24 */ /* 0x000fcc000f8e00ff */
[----:B------:R2:W5:Y:S01]  /*14b50*/  @P1 LDG.E R0, desc[UR42][R6.64] ;  /* 0x0000002a06001981 */ /* 0x000562000c1e1900 */
[----:B----4-:R-:W-:Y:S01]  /*14b60*/  ISETP.NE.AND P2, PT, R9, RZ, PT ;  /* 0x000000ff0900720c */ /* 0x010fe20003f45270 */
[----:B0-----:R-:W-:-:S05]  /*14b70*/  VIADD R32, R8, 0xffffff80 ;  /* 0xffffff8008207836 */ /* 0x001fca0000000000 */
[----:B------:R-:W-:-:S07]  /*14b80*/  ISETP.GT.AND P3, PT, R32, 0x3f, PT ;  /* 0x0000003f2000780c */ /* 0x000fce0003f64270 */
[----:B------:R-:W0:Y:S02]  /*14b90*/  @!P2 LDC R9, c[0x0][0xbd4] ;  /* 0x0002f500ff09ab82 */ /* 0x000e240000000800 */
[----:B0-----:R2:W-:Y:S01]  /*14ba0*/  @!P2 STL [R1+0x34], R9 ;  /* 0x000034090100a387 */ /* 0x0015e20000100800 */
[----:B------:R-:W-:Y:S01]  /*14bb0*/  ISETP.GT.AND P2, PT, R9, 0x1, PT ;  /* 0x000000010900780c */ /* 0x000fe20003f44270 */
[----:B------:R-:W-:-:S12]  /*14bc0*/  @P1 BRA `(.L_x_4579) ;  /* 0x0000000000101947 */ /* 0x000fd80003800000 */
[----:B------:R-:W-:Y:S05]  /*14bd0*/  @!P0 BRA `(.L_x_4579) ;  /* 0x00000000000c8947 */ /* 0x000fea0003800000 */
[----:B--2---:R-:W2:Y:S04]  /*14be0*/  LDG.E R7, desc[UR42][R4.64] ;  /* 0x0000002a04077981 */ /* 0x004ea8000c1e1900 */
[----:B-----5:R-:W2:Y:S02]  /*14bf0*/  LDG.E R0, desc[UR42][R4.64+0x4] ;  /* 0x0000042a04007981 */ /* 0x020ea4000c1e1900 */
[----:B--2---:R-:W-:-:S07]  /*14c00*/  IMAD.IADD R0, R0, 0x1, -R7 ;  /* 0x0000000100007824 */ /* 0x004fce00078e0a07 */
.L_x_4579:
[----:B--2---:R-:W2:Y:S04]  /*14c10*/  LDL.LU R5, [R1+0x30] ;  /* 0x0000300001057983 */ /* 0x004ea80000300800 */
[----:B------:R-:W3:Y:S01]  /*14c20*/  LDL.LU R4, [R1+0x50] ;  /* 0x0000500001047983 */ /* 0x000ee20000300800 */
[----:B------:R-:W-:Y:S01]  /*14c30*/  BSSY B1, `(.L_x_4580) ;  /* 0x0000039000017945 */ /* 0x000fe20003800000 */
[----:B-----5:R-:W-:Y:S02]  /*14c40*/  SHF.R.S32.HI R26, RZ, 0x1f, R3 ;  /* 0x0000001fff1a7819 */ /* 0x020fe40000011403 */
[----:B--2---:R-:W-:Y:S02]  /*14c50*/  SEL R29, R5, RZ, !P0 ;  /* 0x000000ff051d7207 */ /* 0x004fe40004000000 */
[----:B---3--:R-:W-:Y:S01]  /*14c60*/  SEL R28, R4, RZ, !P0 ;  /* 0x000000ff041c7207 */ /* 0x008fe20004000000 */
[----:B------:R-:W-:Y:S06]  /*14c70*/  @P3 BRA `(.L_x_4581) ;  /* 0x0000000000d03947 */ /* 0x000fec0003800000 */
[----:B------:R-:W2:Y:S01]  /*14c80*/  LDL R5, [R1+0x40] ;  /* 0x0000400001057983 */ /* 0x000ea20000100800 */
[----:B------:R-:W0:Y:S01]  /*14c90*/  LDC R31, c[0x0][0xce8] ;  /* 0x00033a00ff1f7b82 */ /* 0x000e220000000800 */
[----:B------:R-:W2:Y:S02]  /*14ca0*/  S2R R4, SR_TID.X ;  /* 0x0000000000047919 */ /* 0x000ea40000002100 */
[----:B--2---:R-:W-:Y:S02]  /*14cb0*/  IMAD R4, R5, 0x40, R4 ;  /* 0x0000004005047824 */ /* 0x004fe400078e0204 */
[----:B0-----:R-:W-:Y:S02]  /*14cc0*/  IMAD R5, R0, R31, RZ ;  /* 0x0000001f00057224 */ /* 0x001fe400078e02ff */
[----:B------:R-:W-:-:S05]  /*14cd0*/  VIADD R30, R4, 0xffffff80 ;  /* 0xffffff80041e7836 */ /* 0x000fca0000000000 */
[----:B------:R-:W-:-:S13]  /*14ce0*/  ISETP.GE.AND P0, PT, R30, R5, PT ;  /* 0x000000051e00720c */ /* 0x000fda0003f06270 */
[----:B------:R-:W-:Y:S05]  /*14cf0*/  @P0 BRA `(.L_x_4581) ;  /* 0x0000000000b00947 */ /* 0x000fea0003800000 */
[----:B------:R-:W2:Y:S01]  /*14d00*/  LDL.LU R33, [R1+0x48] ;  /* 0x0000480001217983 */ /* 0x000ea20000300800 */
[----:B------:R-:W-:Y:S01]  /*14d10*/  IMAD.MOV.U32 R24, RZ, RZ, 0xab8 ;  /* 0x00000ab8ff187424 */ /* 0x000fe200078e00ff */
[----:B------:R-:W-:Y:S01]  /*14d20*/  ISETP.GT.AND P0, PT, R9, 0x1, PT ;  /* 0x000000010900780c */ /* 0x000fe20003f04270 */
[----:B------:R-:W0:Y:S01]  /*14d30*/  LDC.64 R10, c[0x0][0xca8] ;  /* 0x00032a00ff0a7b82 */ /* 0x000e220000000a00 */
[----:B------:R-:W-:Y:S01]  /*14d40*/  ISETP.NE.AND P1, PT, R31, 0x1, PT ;  /* 0x000000011f00780c */ /* 0x000fe20003f25270 */
[----:B------:R-:W-:Y:S01]  /*14d50*/  IMAD.MOV.U32 R21, RZ, RZ, R30 ;  /* 0x000000ffff157224 */ /* 0x000fe200078e001e */
[----:B------:R-:W-:-:S05]  /*14d60*/  SEL R24, R24, 0xa78, P0 ;  /* 0x00000a7818187807 */ /* 0x000fca0000000000 */
[----:B------:R-:W3:Y:S08]  /*14d70*/  LDC.64 R4, c[0x0][R24+0x220] ;  /* 0x0000880018047b82 */ /* 0x000ef00000000a00 */
[----:B-1----:R-:W1:Y:S08]  /*14d80*/  LDC.64 R12, c[0x0][R24+0x218] ;  /* 0x00008600180c7b82 */ /* 0x002e700000000a00 */
[----:B------:R-:W4:Y:S08]  /*14d90*/  LDC.64 R6, c[0x0][R24+0x228] ;  /* 0x00008a0018067b82 */ /* 0x000f300000000a00 */
[----:B------:R-:W5:Y:S08]  /*14da0*/  @P1 LDC R15, c[0x0][0xcec] ;  /* 0x00033b00ff0f1b82 */ /* 0x000f700000000800 */
[----:B------:R-:W4:Y:S08]  /*14db0*/  LDC.64 R8, c[0x0][R24+0x210] ;  /* 0x0000840018087b82 */ /* 0x000f300000000a00 */
[----:B------:R-:W4:Y:S01]  /*14dc0*/  @P1 LDC R27, c[0x0][0xcf0] ;  /* 0x00033c00ff1b1b82 */ /* 0x000f220000000800 */
[----:B-----5:R-:W-:-:S07]  /*14dd0*/  @P1 IMAD.HI.U32 R20, R30, R15, RZ ;  /* 0x0000000f1e141227 */ /* 0x020fce00078e00ff */
[----:B0-----:R-:W0:Y:S01]  /*14de0*/  @!P0 LDC R10, c[0x0][0xc50] ;  /* 0x00031400ff0a8b82 */ /* 0x001e220000000800 */
[-C--:B---3--:R-:W-:Y:S02]  /*14df0*/  IMAD R5, R5, R29.reuse, RZ ;  /* 0x0000001d05057224 */ /* 0x088fe400078e02ff */
[----:B------:R-:W-:-:S05]  /*14e00*/  IMAD.WIDE.U32 R14, R4, R29, RZ ;  /* 0x0000001d040e7225 */ /* 0x000fca00078e00ff */
[----:B------:R-:W3:Y:S01]  /*14e10*/  @!P0 LDC R11, c[0x0][0xc54] ;  /* 0x00031500ff0b8b82 */ /* 0x000ee20000000800 */
[-C--:B-1----:R-:W-:Y:S02]  /*14e20*/  IMAD R25, R13, R184.reuse, RZ ;  /* 0x000000b80d197224 */ /* 0x082fe400078e02ff */
        /* <DEDUP_REMOVED lines=23> */
[----:B---3--:R-:W-:-:S05]  /*14fa0*/  LEA.HI.X R11, R6, R11, R4, 0x2, P0 ;  /* 0x0000000b060b7211 */ /* 0x008fca00000f1404 */
[----:B------:R0:W-:Y:S02]  /*14fb0*/  STG.E desc[UR42][R10.64], R5 ;  /* 0x000000050a007986 */ /* 0x0001e4000c10192a */
.L_x_4581:
[----:B------:R-:W-:Y:S05]  /*14fc0*/  BSYNC B1 ;  /* 0x0000000000017941 */ /* 0x000fea0003800000 */
.L_x_4580:
[----:B------:R-:W-:Y:S05]  /*14fd0*/  @P2 BRA `(.L_x_4576) ;  /* 0x0000000800a82947 */ /* 0x000fea0003800000 */
[----:B0-----:R-:W2:Y:S01]  /*14fe0*/  LDL.LU R10, [R1+0x40] ;  /* 0x00004000010a7983 */ /* 0x001ea20000300800 */
[----:B------:R-:W0:Y:S01]  /*14ff0*/  LDC R11, c[0x0][0xce8] ;  /* 0x00033a00ff0b7b82 */ /* 0x000e220000000800 */
[----:B------:R-:W-:Y:S01]  /*15000*/  ULDC.64 UR4, c[0x0][0xba0] ;  /* 0x0002e80000047ab9 */ /* 0x000fe20000000a00 */
[----:B------:R-:W-:Y:S01]  /*15010*/  SHF.R.S32.HI R9, RZ, 0x1f, R32 ;  /* 0x0000001fff097819 */ /* 0x000fe20000011420 */
[----:B------:R-:W-:Y:S01]  /*15020*/  IMAD R6, R26, UR4, RZ ;  /* 0x000000041a067c24 */ /* 0x000fe2000f8e02ff */
[----:B------:R-:W-:Y:S01]  /*15030*/  BSSY B1, `(.L_x_4582) ;  /* 0x0000080000017945 */ /* 0x000fe20003800000 */
[----:B------:R-:W-:-:S04]  /*15040*/  IMAD.WIDE.U32 R4, R3, UR4, RZ ;  /* 0x0000000403047c25 */ /* 0x000fc8000f8e00ff */
[----:B------:R-:W-:Y:S01]  /*15050*/  IMAD R7, R3, UR5, R6 ;  /* 0x0000000503077c24 */ /* 0x000fe2000f8e0206 */
[----:B------:R-:W-:Y:S01]  /*15060*/  LEA.HI R6, R9, R32, RZ, 0x3 ;  /* 0x0000002009067211 */ /* 0x000fe200078f18ff */
[----:B------:R-:W3:Y:S01]  /*15070*/  LDC R3, c[0x0][0xbc8] ;  /* 0x0002f200ff037b82 */ /* 0x000ee20000000800 */
[----:B------:R-:W-:Y:S01]  /*15080*/  ULDC.64 UR4, c[0x0][0xbe8] ;  /* 0x0002fa0000047ab9 */ /* 0x000fe20000000a00 */
[----:B------:R-:W-:Y:S01]  /*15090*/  IMAD.IADD R5, R5, 0x1, R7 ;  /* 0x0000000105057824 */ /* 0x000fe200078e0207 */
[----:B------:R-:W-:Y:S01]  /*150a0*/  LOP3.LUT R7, R6, 0xfffffff8, RZ, 0xc0, !PT ;  /* 0xfffffff806077812 */ /* 0x000fe200078ec0ff */
[----:B------:R-:W-:Y:S01]  /*150b0*/  VIADD R40, R192, 0x40 ;  /* 0x00000040c0287836 */ /* 0x000fe20000000000 */
[----:B------:R-:W-:Y:S01]  /*150c0*/  SHF.R.S32.HI R20, RZ, 0x3, R6 ;  /* 0x00000003ff147819 */ /* 0x000fe20000011406 */
[----:B------:R-:W-:-:S04]  /*150d0*/  IMAD.WIDE.U32 R4, R184, UR4, R4 ;  /* 0x00000004b8047c25 */ /* 0x000fc8000f8e0004 */
[----:B------:R-:W-:Y:S02]  /*150e0*/  IMAD.IADD R7, R32, 0x1, -R7 ;  /* 0x0000000120077824 */ /* 0x000fe400078e0a07 */
[----:B------:R-:W-:Y:S01]  /*150f0*/  IMAD R5, R184, UR5, R5 ;  /* 0x00000005b8057c24 */ /* 0x000fe2000f8e0205 */
[----:B0-----:R-:W-:Y:S01]  /*15100*/  ISETP.NE.AND P0, PT, R11, 0x1, PT ;  /* 0x000000010b00780c */ /* 0x001fe20003f05270 */
[----:B------:R-:W-:Y:S01]  /*15110*/  IMAD R8, R7, 0x20, R20 ;  /* 0x0000002007087824 */ /* 0x000fe200078e0214 */
[----:B------:R-:W-:Y:S01]  /*15120*/  ULDC.64 UR4, c[0x0][0xbf0] ;  /* 0x0002fc0000047ab9 */ /* 0x000fe20000000a00 */
[----:B------:R-:W-:Y:S02]  /*15130*/  VIADD R38, R192, 0x80 ;  /* 0x00000080c0267836 */ /* 0x000fe40000000000 */
[----:B------:R-:W-:Y:S02]  /*15140*/  IMAD R6, R28, UR4, RZ ;  /* 0x000000041c067c24 */ /* 0x000fe4000f8e02ff */
[----:B------:R-:W-:Y:S01]  /*15150*/  IMAD.WIDE.U32 R4, R29, UR4, R4 ;  /* 0x000000041d047c25 */ /* 0x000fe2000f8e0004 */
[----:B---3--:R-:W-:-:S03]  /*15160*/  ISETP.GE.AND P1, PT, R40, R3, PT ;  /* 0x000000032800720c */ /* 0x008fc60003f26270 */
[----:B------:R-:W-:Y:S02]  /*15170*/  IMAD R7, R29, UR5, R6 ;  /* 0x000000051d077c24 */ /* 0x000fe4000f8e0206 */
[----:B------:R-:W0:Y:S01]  /*15180*/  @P0 LDC R9, c[0x0][0xcec] ;  /* 0x00033b00ff090b82 */ /* 0x000e220000000800 */
[C---:B------:R-:W-:Y:S01]  /*15190*/  ISETP.GE.AND P2, PT, R192.reuse, R3, PT ;  /* 0x00000003c000720c */ /* 0x040fe20003f46270 */
[C---:B------:R-:W-:Y:S01]  /*151a0*/  VIADD R36, R192.reuse, 0xc0 ;  /* 0x000000c0c0247836 */ /* 0x040fe20000000000 */
[----:B------:R-:W-:Y:S01]  /*151b0*/  ULDC.64 UR4, c[0x0][0xbe0] ;  /* 0x0002f80000047ab9 */ /* 0x000fe20000000a00 */
[----:B------:R-:W-:Y:S02]  /*151c0*/  IMAD.IADD R5, R5, 0x1, R7 ;  /* 0x0000000105057824 */ /* 0x000fe400078e0207 */
[----:B------:R-:W-:Y:S02]  /*151d0*/  VIADD R34, R192, 0x100 ;  /* 0x00000100c0227836 */ /* 0x000fe40000000000 */
[----:B------:R-:W3:Y:S01]  /*151e0*/  @P0 LDC R13, c[0x0][0xcf0] ;  /* 0x00033c00ff0d0b82 */ /* 0x000ee20000000800 */
[----:B------:R-:W-:-:S02]  /*151f0*/  IMAD R21, R0, R11, RZ ;  /* 0x0000000b00157224 */ /* 0x000fc400078e02ff */
[C---:B------:R-:W-:Y:S02]  /*15200*/  VIADD R31, R192.reuse, 0x140 ;  /* 0x00000140c01f7836 */ /* 0x040fe40000000000 */
[C---:B------:R-:W-:Y:S02]  /*15210*/  VIADD R27, R192.reuse, 0x180 ;  /* 0x00000180c01b7836 */ /* 0x040fe40000000000 */
[C---:B------:R-:W-:Y:S02]  /*15220*/  VIADD R24, R192.reuse, 0x1c0 ;  /* 0x000001c0c0187836 */ /* 0x040fe40000000000 */
[C---:B------:R-:W-:Y:S02]  /*15230*/  VIADD R25, R192.reuse, 0x1c0 ;  /* 0x000001c0c0197836 */ /* 0x040fe40000000000 */
        /* <DEDUP_REMOVED lines=10> */
[----:B------:R-:W-:-:S02]  /*152e0*/  SHF.R.S32.HI R37, RZ, 0x1f, R37 ;  /* 0x0000001fff257819 */ /* 0x000fc40000011425 */
[----:B------:R-:W-:Y:S02]  /*152f0*/  SHF.R.S32.HI R39, RZ, 0x1f, R39 ;  /* 0x0000001fff277819 */ /* 0x000fe40000011427 */
[----:B------:R-:W-:Y:S01]  /*15300*/  SHF.R.S32.HI R41, RZ, 0x1f, R41 ;  /* 0x0000001fff297819 */ /* 0x000fe20000011429 */
[C---:B--2---:R-:W-:Y:S02]  /*15310*/  IMAD R8, R10.reuse, 0x40, R8 ;  /* 0x000000400a087824 */ /* 0x044fe400078e0208 */
[----:B------:R-:W-:Y:S01]  /*15320*/  IMAD R20, R10, 0x40, R20 ;  /* 0x000000400a147824 */ /* 0x000fe200078e0214 */
[----:B------:R-:W-:Y:S01]  /*15330*/  SEL R10, RZ, 0xffffffff, P1 ;  /* 0xffffffffff0a7807 */ /* 0x000fe20000800000 */
[----:B0-----:R-:W-:Y:S01]  /*15340*/  @P0 IMAD.HI.U32 R6, R8, R9, RZ ;  /* 0x0000000908060227 */ /* 0x001fe200078e00ff */
[----:B------:R-:W-:Y:S02]  /*15350*/  ISETP.GE.AND P1, PT, R38, R3, PT ;  /* 0x000000032600720c */ /* 0x000fe40003f26270 */
[----:B------:R-:W-:Y:S01]  /*15360*/  SEL R9, RZ, 0x1, P2 ;  /* 0x00000001ff097807 */ /* 0x000fe20001000000 */
[----:B------:R-:W-:Y:S01]  /*15370*/  IMAD.MOV.U32 R7, RZ, RZ, R8 ;  /* 0x000000ffff077224 */ /* 0x000fe200078e0008 */
[----:B---3--:R-:W-:Y:S01]  /*15380*/  @P0 SHF.R.U32.HI R7, RZ, R13, R6 ;  /* 0x0000000dff070219 */ /* 0x008fe20000011606 */
[----:B------:R-:W-:Y:S01]  /*15390*/  IMAD.SHL.U32 R10, R10, 0x2, RZ ;  /* 0x000000020a0a7824 */ /* 0x000fe200078e00ff */
[----:B-1----:R-:W-:-:S02]  /*153a0*/  SEL R12, RZ, 0xffffffff, P1 ;  /* 0xffffffffff0c7807 */ /* 0x002fc40000800000 */
[----:B------:R-:W-:Y:S01]  /*153b0*/  SHF.R.S32.HI R6, RZ, 0x1f, R7 ;  /* 0x0000001fff067819 */ /* 0x000fe20000011407 */
[----:B------:R-:W-:Y:S01]  /*153c0*/  IMAD.WIDE.U32 R4, R7, UR4, R4 ;  /* 0x0000000407047c25 */ /* 0x000fe2000f8e0004 */
[----:B------:R-:W-:Y:S02]  /*153d0*/  LOP3.LUT R10, R10, 0x2, R9, 0xe2, !PT ;  /* 0x000000020a0a7812 */ /* 0x000fe400078ee209 */
[-C--:B------:R-:W-:Y:S01]  /*153e0*/  ISETP.GE.AND P0, PT, R36, R3.reuse, PT ;  /* 0x000000032400720c */ /* 0x080fe20003f06270 */
[----:B------:R-:W-:Y:S01]  /*153f0*/  IMAD.MOV R9, RZ, RZ, -R7 ;  /* 0x000000ffff097224 */ /* 0x000fe200078e0a07 */
[-C--:B------:R-:W-:Y:S01]  /*15400*/  ISETP.GE.AND P1, PT, R34, R3.reuse, PT ;  /* 0x000000032200720c */ /* 0x080fe20003f26270 */
[----:B------:R-:W-:Y:S01]  /*15410*/  IMAD.SHL.U32 R13, R12, 0x4, RZ ;  /* 0x000000040c0d7824 */ /* 0x000fe200078e00ff */
[----:B------:R-:W-:Y:S01]  /*15420*/  SEL R0, RZ, 0xffffffff, P0 ;  /* 0xffffffffff007807 */ /* 0x000fe20000000000 */
[----:B------:R-:W-:Y:S01]  /*15430*/  IMAD R6, R6, UR4, RZ ;  /* 0x0000000406067c24 */ /* 0x000fe2000f8e02ff */
[----:B------:R-:W-:Y:S01]  /*15440*/  ISETP.GE.AND P0, PT, R31, R3, PT ;  /* 0x000000031f00720c */ /* 0x000fe20003f06270 */
[----:B------:R-:W-:Y:S01]  /*15450*/  IMAD R9, R11, R9, R8 ;  /* 0x000000090b097224 */ /* 0x000fe200078e0208 */
[----:B------:R-:W-:Y:S01]  /*15460*/  LOP3.LUT R10, R13, 0x4, R10, 0xe2, !PT ;  /* 0x000000040d0a7812 */ /* 0x000fe200078ee20a */
[----:B------:R-:W-:Y:S01]  /*15470*/  IMAD R11, R7, UR5, R6 ;  /* 0x00000005070b7c24 */ /* 0x000fe2000f8e0206 */
[----:B------:R-:W-:Y:S01]  /*15480*/  SEL R6, RZ, 0xffffffff, P1 ;  /* 0xffffffffff067807 */ /* 0x000fe20000800000 */
[----:B------:R-:W-:Y:S01]  /*15490*/  IMAD.SHL.U32 R13, R0, 0x8, RZ ;  /* 0x00000008000d7824 */ /* 0x000fe200078e00ff */
[----:B------:R-:W-:Y:S01]  /*154a0*/  SHF.R.S32.HI R0, RZ, 0x1f, R9 ;  /* 0x0000001fff007819 */ /* 0x000fe20000011409 */
[----:B------:R-:W-:Y:S01]  /*154b0*/  ULDC.64 UR4, c[0x0][0xbd8] ;  /* 0x0002f60000047ab9 */ /* 0x000fe20000000a00 */
[----:B------:R-:W-:Y:S01]  /*154c0*/  IMAD.IADD R5, R5, 0x1, R11 ;  /* 0x0000000105057824 */ /* 0x000fe200078e020b */
[-C--:B------:R-:W-:Y:S01]  /*154d0*/  ISETP.GE.AND P2, PT, R24, R3.reuse, PT ;  /* 0x000000031800720c */ /* 0x080fe20003f46270 */
[----:B------:R-:W-:Y:S01]  /*154e0*/  IMAD.SHL.U32 R7, R6, 0x10, RZ ;  /* 0x0000001006077824 */ /* 0x000fe200078e00ff */
[----:B------:R-:W-:Y:S01]  /*154f0*/  LOP3.LUT R10, R13, 0x8, R10, 0xe2, !PT ;  /* 0x000000080d0a7812 */ /* 0x000fe200078ee20a */
[----:B------:R-:W-:Y:S01]  /*15500*/  IMAD R0, R0, UR4, RZ ;  /* 0x0000000400007c24 */ /* 0x000fe2000f8e02ff */
[----:B------:R-:W-:Y:S01]  /*15510*/  SEL R6, RZ, 0xffffffff, P0 ;  /* 0xffffffffff067807 */ /* 0x000fe20000000000 */
[----:B------:R-:W-:Y:S01]  /*15520*/  IMAD.WIDE.U32 R4, R9, UR4, R4 ;  /* 0x0000000409047c25 */ /* 0x000fe2000f8e0004 */
[----:B------:R-:W-:-:S02]  /*15530*/  ISETP.GE.AND P0, PT, R27, R3, PT ;  /* 0x000000031b00720c */ /* 0x000fc40003f06270 */
[----:B------:R-:W-:Y:S01]  /*15540*/  LOP3.LUT R10, R7, 0x10, R10, 0xe2, !PT ;  /* 0x00000010070a7812 */ /* 0x000fe200078ee20a */
[----:B------:R-:W-:Y:S01]  /*15550*/  IMAD R7, R9, UR5, R0 ;  /* 0x0000000509077c24 */ /* 0x000fe2000f8e0200 */
[----:B------:R-:W-:Y:S01]  /*15560*/  SEL R9, RZ, 0x40, P0 ;  /* 0x00000040ff097807 */ /* 0x000fe20000000000 */
[----:B------:R-:W-:Y:S01]  /*15570*/  IMAD.SHL.U32 R11, R6, 0x20, RZ ;  /* 0x00000020060b7824 */ /* 0x000fe200078e00ff */
[----:B------:R-:W-:Y:S01]  /*15580*/  ISETP.GE.AND P0, PT, R20, R21, PT ;  /* 0x000000151400720c */ /* 0x000fe20003f06270 */
[----:B------:R-:W-:Y:S01]  /*15590*/  ULDC.64 UR4, c[0x0][0xb80] ;  /* 0x0002e00000047ab9 */ /* 0x000fe20000000a00 */
[----:B------:R-:W-:Y:S01]  /*155a0*/  IMAD.IADD R5, R5, 0x1, R7 ;  /* 0x0000000105057824 */ /* 0x000fe200078e0207 */
[C---:B------:R-:W-:Y:S02]  /*155b0*/  LEA R12, P1, R4.reuse, UR4, 0x1 ;  /* 0x00000004040c7c11 */ /* 0x040fe4000f8208ff */
[----:B------:R-:W-:Y:S02]  /*155c0*/  LOP3.LUT R10, R11, 0x20, R10, 0xe2, !PT ;  /* 0x000000200b0a7812 */ /* 0x000fe400078ee20a */
[----:B------:R-:W-:-:S02]  /*155d0*/  LEA.HI.X R13, R4, UR5, R5, 0x1, P1 ;  /* 0x00000005040d7c11 */ /* 0x000fc400088f0c05 */
[----:B------:R-:W-:Y:S02]  /*155e0*/  LOP3.LUT R14, R10, R9, RZ, 0xfc, !PT ;  /* 0x000000090a0e7212 */ /* 0x000fe400078efcff */
[----:B------:R-:W-:Y:S01]  /*155f0*/  SEL R7, RZ, 0x80, P2 ;  /* 0x00000080ff077807 */ /* 0x000fe20001000000 */
[----:B------:R0:W1:Y:S03]  /*15600*/  SHFL.IDX PT, R10, R12, RZ, 0x181f ;  /* 0x00181fff0c0a7589 */ /* 0x00006600000e0000 */
[----:B------:R-:W-:Y:S01]  /*15610*/  LOP3.LUT R15, R14, R7, RZ, 0xfc, !PT ;  /* 0x000000070e0f7212 */ /* 0x000fe200078efcff */
[----:B------:R0:W2:Y:S01]  /*15620*/  SHFL.IDX PT, R11, R13, RZ, 0x181f ;  /* 0x00181fff0d0b7589 */ /* 0x0000a200000e0000 */
[----:B------:R-:W-:Y:S05]  /*15630*/  @P0 BRA `(.L_x_4583) ;  /* 0x00000000007c0947 */ /* 0x000fea0003800000 */
[-C--:B------:R-:W-:Y:S02]  /*15640*/  ISETP.GE.AND P2, PT, R40, R3.reuse, PT ;  /* 0x000000032800720c */ /* 0x080fe40003f46270 */
[-C--:B------:R-:W-:Y:S02]  /*15650*/  ISETP.GE.AND P1, PT, R192, R3.reuse, PT ;  /* 0x00000003c000720c */ /* 0x080fe40003f26270 */
[-C--:B------:R-:W-:Y:S02]  /*15660*/  ISETP.GE.AND P5, PT, R38, R3.reuse, PT ;  /* 0x000000032600720c */ /* 0x080fe40003fa6270 */
[----:B------:R-:W-:-:S07]  /*15670*/  ISETP.GE.AND P3, PT, R36, R3, PT ;  /* 0x000000032400720c */ /* 0x000fce0003f66270 */
[----:B-1----:R-:W-:Y:S02]  /*15680*/  @!P2 LEA R4, P0, R40, R10, 0x1 ;  /* 0x0000000a2804a211 */ /* 0x002fe400078008ff */
        /* <DEDUP_REMOVED lines=26> */
.L_x_4583:
[----:B------:R-:W-:Y:S05]  /*15830*/  BSYNC B1 ;  /* 0x0000000000017941 */ /* 0x000fea0003800000 */
.L_x_4582:
[----:B------:R-:W-:Y:S01]  /*15840*/  VIADD R0, R20, 0x20 ;  /* 0x0000002014007836 */ /* 0x000fe20000000000 */
[----:B--23--:R2:W3:Y:S04]  /*15850*/  SHFL.IDX PT, R11, R13, 0x1, 0x181f ;  /* 0x00381f000d0b7f89 */ /* 0x00c4e800000e0000 */
[----:B------:R-:W-:Y:S01]  /*15860*/  ISETP.GE.AND P0, PT, R0, R21, PT ;  /* 0x000000150000720c */ /* 0x000fe20003f06270 */
[----:B-1----:R2:W4:-:S12]  /*15870*/  SHFL.IDX PT, R10, R12, 0x1, 0x181f ;  /* 0x00381f000c0a7f89 */ /* 0x00251800000e0000 */
[----:B--2---:R-:W-:Y:S05]  /*15880*/  @P0 BRA `(.L_x_4576) ;  /* 0x00000000007c0947 */ /* 0x004fea0003800000 */
[-C--:B------:R-:W-:Y:S02]  /*15890*/  ISETP.GE.AND P6, PT, R192, R3.reuse, PT ;  /* 0x00000003c000720c */ /* 0x080fe40003fc6270 */
[-C--:B------:R-:W-:Y:S02]  /*158a0*/  ISETP.GE.AND P5, PT, R40, R3.reuse, PT ;  /* 0x000000032800720c */ /* 0x080fe40003fa6270 */
[-C--:B------:R-:W-:Y:S02]  /*158b0*/  ISETP.GE.AND P4, PT, R38, R3.reuse, PT ;  /* 0x000000032600720c */ /* 0x080fe40003f86270 */
[-C--:B------:R-:W-:Y:S02]  /*158c0*/  ISETP.GE.AND P3, PT, R36, R3.reuse, PT ;  /* 0x000000032400720c */ /* 0x080fe40003f66270 */
[-C--:B------:R-:W-:Y:S02]  /*158d0*/  ISETP.GE.AND P2, PT, R34, R3.reuse, PT ;  /* 0x000000032200720c */ /* 0x080fe40003f46270 */
[----:B------:R-:W-:-:S03]  /*158e0*/  ISETP.GE.AND P1, PT, R31, R3, PT ;  /* 0x000000031f00720c */ /* 0x000fc60003f26270 */
[----:B---34-:R-:W-:Y:S02]  /*158f0*/  @!P6 IMAD.WIDE R6, R192, 0x2, R10 ;  /* 0x00000002c006e825 */ /* 0x018fe400078e020a */
        /* <DEDUP_REMOVED lines=24> */
.L_x_4576:
[----:B------:R-:W-:Y:S05]  /*15a80*/  BSYNC B0 ;  /* 0x0000000000007941 */ /* 0x000fea0003800000 */
.L_x_4569:
[----:B------:R-:W-:Y:S02]  /*15a90*/  ULDC UR4, c[0x0][0xd3c] ;  /* 0x00034f0000047ab9 */ /* 0x000fe40000000800 */
[----:B------:R-:W-:-:S13]  /*15aa0*/  ISETP.GE.AND P0, PT, R87, UR4, PT ;  /* 0x0000000457007c0c */ /* 0x000fda000bf06270 */
[----:B------:R-:W-:Y:S05]  /*15ab0*/  @!P0 BRA `(.L_x_4584) ;  /* 0xfffffebc00b08947 */ /* 0x000fea000383ffff */
[----:B------:R-:W-:Y:S05]  /*15ac0*/  BRA `(.L_x_4454) ;  /* 0x0000008800107947 */ /* 0x000fea0003800000 */
.L_x_4452:
        /* <DEDUP_REMOVED lines=16> */
.L_x_4585:
        /* <DEDUP_REMOVED lines=43> */
.L_x_4589:
        /* <DEDUP_REMOVED lines=37> */
.L_x_4587:
        /* <DEDUP_REMOVED lines=18> */
.L_x_4590:
        /* <DEDUP_REMOVED lines=58> */
.L_x_4588:
[----:B------:R-:W-:Y:S02]  /*16590*/  IMAD.MOV.U32 R25, RZ, RZ, RZ ;  /* 0x000000ffff197224 */ /* 0x000fe400078e00ff */
[----:B------:R-:W-:Y:S02]  /*165a0*/  IMAD.U32 R24, RZ, RZ, UR6 ;  /* 0x00000006ff187e24 */ /* 0x000fe4000f8e00ff */
[----:B------:R-:W-:-:S07]  /*165b0*/  IMAD.MOV.U32 R26, RZ, RZ, RZ ;  /* 0x000000ffff1a7224 */ /* 0x000fce00078e00ff */
.L_x_4591:
[----:B------:R-:W-:-:S13]  /*165c0*/  ISETP.NE.AND P0, PT, R7, RZ, PT ;  /* 0x000000ff0700720c */ /* 0x000fda0003f05270 */
[----:B------:R-:W0:Y:S01]  /*165d0*/  @!P0 S2R R3, SR_CgaCtaId ;  /* 0x0000000000038919 */ /* 0x000e220000008800 */
[----:B------:R-:W-:-:S04]  /*165e0*/  @!P0 MOV R2, 0x400 ;  /* 0x0000040000028802 */ /* 0x000fc80000000f00 */
[----:B0-----:R-:W-:-:S05]  /*165f0*/  @!P0 LEA R2, R3, R2, 0x18 ;  /* 0x0000000203028211 */ /* 0x001fca00078ec0ff */
[----:B------:R1:W-:Y:S01]  /*16600*/  @!P0 STS.128 [R2+0x388d0], R24 ;  /* 0x0388d01802008388 */ /* 0x0003e20000000c00 */
[----:B------:R-:W-:Y:S06]  /*16610*/  BAR.ARV 0x5, 0x180 ;  /* 0x0146000000007b1d */ /* 0x000fec0000002000 */
.L_x_4586:
        /* <DEDUP_REMOVED lines=8> */
[----:B------:R1:W-:Y:S01]  /*166a0*/  STL [R1+0x28], RZ ;  /* 0x000028ff01007387 */ /* 0x0003e20000100800 */
[----:B------:R-:W-:Y:S01]  /*166b0*/  LOP3.LUT R4, R0, 0x7f, RZ, 0xc0, !PT ;  /* 0x0000007f00047812 */ /* 0x000fe200078ec0ff */
[----:B------:R-:W-:Y:S01]  /*166c0*/  UMOV UR4, 0x400 ;  /* 0x0000040000047882 */ /* 0x000fe20000000000 */
[----:B------:R-:W-:Y:S01]  /*166d0*/  BSSY B8, `(.L_x_4592) ;  /* 0x000078c000087945 */ /* 0x000fe20003800000 */
[C---:B------:R-:W-:Y:S01]  /*166e0*/  LOP3.LUT R3, R2.reuse, 0x1f8, RZ, 0xc0, !PT ;  /* 0x000001f802037812 */ /* 0x040fe200078ec0ff */
[----:B------:R-:W-:Y:S01]  /*166f0*/  IMAD.MOV.U32 R29, RZ, RZ, 0x1 ;  /* 0x00000001ff1d7424 */ /* 0x000fe200078e00ff */
[----:B------:R-:W-:Y:S01]  /*16700*/  LOP3.LUT R2, R2, 0x38, RZ, 0xc0, !PT ;  /* 0x0000003802027812 */ /* 0x000fe200078ec0ff */
[----:B------:R-:W-:Y:S01]  /*16710*/  IMAD.SHL.U32 R36, R4, 0x8, RZ ;  /* 0x0000000804247824 */ /* 0x000fe200078e00ff */
[----:B------:R-:W-:Y:S01]  /*16720*/  LOP3.LUT R3, R3, 0x38, R0, 0x78, !PT ;  /* 0x0000003803037812 */ /* 0x000fe200078e7800 */
[----:B------:R-:W-:Y:S01]  /*16730*/  IMAD.SHL.U32 R0, R0, 0x10, RZ ;  /* 0x0000001000007824 */ /* 0x000fe200078e00ff */
[----:B------:R-:W-:Y:S01]  /*16740*/  ULDC.64 UR40, c[0x0][0x198] ;  /* 0x0000660000287ab9 */ /* 0x000fe20000000a00 */
[----:B------:R-:W-:Y:S01]  /*16750*/  IMAD.MOV.U32 R19, RZ, RZ, RZ ;  /* 0x000000ffff137224 */ /* 0x000fe200078e00ff */
[----:B------:R-:W-:Y:S01]  /*16760*/  LOP3.LUT R36, R3, 0x200, R36, 0xf8, !PT ;  /* 0x0000020003247812 */ /* 0x000fe200078ef824 */
[----:B------:R-:W-:Y:S01]  /*16770*/  IMAD.MOV.U32 R22, RZ, RZ, RZ ;  /* 0x000000ffff167224 */ /* 0x000fe200078e00ff */
[----:B------:R-:W-:Y:S01]  /*16780*/  SHF.R.U32.HI R3, RZ, 0x3, R4 ;  /* 0x00000003ff037819 */ /* 0x000fe20000011604 */
[----:B------:R-:W-:Y:S01]  /*16790*/  IMAD.MOV.U32 R28, RZ, RZ, 0x1 ;  /* 0x00000001ff1c7424 */ /* 0x000fe200078e00ff */
[C---:B------:R-:W-:Y:S01]  /*167a0*/  LOP3.LUT R4, R2.reuse, 0x80, RZ, 0xfc, !PT ;  /* 0x0000008002047812 */ /* 0x040fe200078efcff */
[----:B------:R-:W-:Y:S01]  /*167b0*/  ULOP3.LUT UR38, UR36, 0x2, URZ, 0xfc, !UPT ;  /* 0x0000000224267892 */ /* 0x000fe2000f8efc3f */
[----:B------:R-:W-:Y:S01]  /*167c0*/  LOP3.LUT R3, R3, 0x70, R0, 0xf8, !PT ;  /* 0x0000007003037812 */ /* 0x000fe200078ef800 */
[----:B------:R-:W-:Y:S01]  /*167d0*/  ULDC UR37, c[0x0][0xc] ;  /* 0x0000030000257ab9 */ /* 0x000fe20000000800 */
[C---:B------:R-:W-:Y:S01]  /*167e0*/  LOP3.LUT R0, R2.reuse, 0x40, RZ, 0xfc, !PT ;  /* 0x0000004002007812 */ /* 0x040fe200078efcff */
[----:B0-----:R-:W-:Y:S01]  /*167f0*/  ULEA UR4, UR5, UR4, 0x18 ;  /* 0x0000000405047291 */ /* 0x001fe2000f8ec03f */
[----:B------:R-:W-:-:S02]  /*16800*/  LOP3.LUT R3, R2, 0xc0, RZ, 0xfc, !PT ;  /* 0x000000c002037812 */ /* 0x000fc400078efcff */
[C---:B------:R-:W-:Y:S02]  /*16810*/  LOP3.LUT R0, R2.reuse, 0x100, RZ, 0xfc, !PT ;  /* 0x0000010002007812 */ /* 0x040fe400078efcff */
[C---:B------:R-:W-:Y:S01]  /*16820*/  LOP3.LUT R4, R2.reuse, 0x140, RZ, 0xfc, !PT ;  /* 0x0000014002047812 */ /* 0x040fe200078efcff */
[----:B------:R-:W-:Y:S01]  /*16830*/  IMAD.U32 R18, RZ, RZ, UR4 ;  /* 0x00000004ff127e24 */ /* 0x000fe2000f8e00ff */
[C---:B------:R-:W-:Y:S02]  /*16840*/  LOP3.LUT R3, R2.reuse, 0x180, RZ, 0xfc, !PT ;  /* 0x0000018002037812 */ /* 0x040fe400078efcff */
[----:B------:R-:W-:Y:S01]  /*16850*/  LOP3.LUT R0, R2, 0x1c0, RZ, 0xfc, !PT ;  /* 0x000001c002007812 */ /* 0x000fe200078efcff */
[----:B-1----:R-:W-:-:S07]  /*16860*/  IMAD R23, R36, 0x2, R18 ;  /* 0x0000000224177824 */ /* 0x002fce00078e0212 */
.L_x_4707:
[----:B0-----:R-:W0:Y:S02]  /*16870*/  LDC.64 R2, c[0x0][0xd88] ;  /* 0x00036200ff027b82 */ /* 0x001e240000000a00 */
[----:B0-----:R-:W-:-:S05]  /*16880*/  IMAD.WIDE R2, R27, 0x4, R2 ;  /* 0x000000041b027825 */ /* 0x001fca00078e0202 */
[----:B--2---:R-:W2:Y:S01]  /*16890*/  LDG.E R37, desc[UR42][R2.64] ;  /* 0x0000002a02257981 */ /* 0x004ea2000c1e1900 */
[----:B------:R-:W-:Y:S05]  /*168a0*/  YIELD ;  /* 0x0000000000007946 */ /* 0x000fea0003800000 */
[----:B------:R-:W-:Y:S01]  /*168b0*/  ULDC.64 UR4, c[0x0][0xb20] ;  /* 0x0002c80000047ab9 */ /* 0x000fe20000000a00 */
[----:B------:R-:W-:Y:S01]  /*168c0*/  IMAD.MOV.U32 R34, RZ, RZ, RZ ;  /* 0x000000ffff227224 */ /* 0x000fe200078e00ff */
[----:B------:R-:W-:Y:S01]  /*168d0*/  ISETP.NE.U32.AND P0, PT, RZ, UR4, PT ;  /* 0x00000004ff007c0c */ /* 0x000fe2000bf05070 */
[----:B-1----:R-:W-:Y:S01]  /*168e0*/  IMAD.MOV.U32 R6, RZ, RZ, RZ ;  /* 0x000000ffff067224 */ /* 0x002fe200078e00ff */
[----:B------:R-:W-:Y:S01]  /*168f0*/  ULDC.64 UR8, c[0x0][0xb10] ;  /* 0x0002c40000087ab9 */ /* 0x000fe20000000a00 */
[----:B------:R-:W-:Y:S01]  /*16900*/  ULDC.64 UR6, c[0x0][0xb08] ;  /* 0x0002c20000067ab9 */ /* 0x000fe20000000a00 */
[----:B------:R-:W-:-:S02]  /*16910*/  ISETP.NE.AND.EX P0, PT, RZ, UR5, PT, P0 ;  /* 0x00000005ff007c0c */ /* 0x000fc4000bf05300 */
        /* <DEDUP_REMOVED lines=24> */
[----:B--2---:R0:W-:Y:S02]  /*16aa0*/  STL [R1], R6 ;  /* 0x0000000601007387 */ /* 0x0041e40000100800 */
        /* <DEDUP_REMOVED lines=13> */
[----:B---3--:R-:W-:Y:S06]  /*16b80*/  @P1 BRA `(.L_x_4593) ;  /* 0x0000000000141947 */ /* 0x008fec0003800000 */
[----:B------:R-:W-:Y:S05]  /*16b90*/  @!P0 BRA `(.L_x_4593) ;  /* 0x0000000000108947 */ /* 0x000fea0003800000 */
[----:B------:R-:W2:Y:S04]  /*16ba0*/  LDG.E R7, desc[UR42][R2.64] ;  /* 0x0000002a02077981 */ /* 0x000ea8000c1e1900 */
[----:B------:R-:W2:Y:S02]  /*16bb0*/  LDG.E R2, desc[UR42][R2.64+0x4] ;  /* 0x0000042a02027981 */ /* 0x000ea4000c1e1900 */
[----:B--2---:R-:W-:-:S05]  /*16bc0*/  IMAD.IADD R2, R2, 0x1, -R7 ;  /* 0x0000000102027824 */ /* 0x004fca00078e0a07 */
[----:B------:R0:W-:Y:S02]  /*16bd0*/  STL [R1+0x14], R2 ;  /* 0x0000140201007387 */ /* 0x0001e40000100800 */
.L_x_4593:
[----:B------:R-:W-:Y:S01]  /*16be0*/  ULDC.64 UR4, c[0x0][0xb18] ;  /* 0x0002c60000047ab9 */ /* 0x000fe20000000a00 */
[C---:B------:R-:W-:Y:S01]  /*16bf0*/  LOP3.LUT R7, R26.reuse, 0xff000000, RZ, 0xc0, !PT ;  /* 0xff0000001a077812 */ /* 0x040fe200078ec0ff */
[----:B------:R-:W-:Y:S01]  /*16c00*/  IMAD.MOV.U32 R30, RZ, RZ, R37 ;  /* 0x000000ffff1e7224 */ /* 0x000fe200078e0025 */
[----:B------:R-:W-:Y:S02]  /*16c10*/  ISETP.NE.U32.AND P0, PT, RZ, UR4, PT ;  /* 0x00000004ff007c0c */ /* 0x000fe4000bf05070 */
[----:B------:R-:W-:Y:S02]  /*16c20*/  SHF.R.U32.HI R7, RZ, 0x8, R7 ;  /* 0x00000008ff077819 */ /* 0x000fe40000011607 */
[----:B------:R-:W-:Y:S02]  /*16c30*/  ISETP.NE.AND.EX P0, PT, RZ, UR5, PT, P0 ;  /* 0x00000005ff007c0c */ /* 0x000fe4000bf05300 */
[C---:B0-----:R-:W-:Y:S02]  /*16c40*/  LOP3.LUT R2, R26.reuse, 0xff0000, RZ, 0xc0, !PT ;  /* 0x00ff00001a027812 */ /* 0x041fe400078ec0ff */
[----:B------:R-:W-:-:S02]  /*16c50*/  LOP3.LUT R17, R26, 0xffff, RZ, 0xc0, !PT ;  /* 0x0000ffff1a117812 */ /* 0x000fc400078ec0ff */
[----:B------:R-:W-:-:S07]  /*16c60*/  LEA.HI R7, R2, R7, RZ, 0x10 ;  /* 0x0000000702077211 */ /* 0x000fce00078f80ff */
[----:B------:R-:W-:Y:S05]  /*16c70*/  @!P0 BRA `(.L_x_4594) ;  /* 0x0000000000108947 */ /* 0x000fea0003800000 */
[----:B------:R-:W-:-:S04]  /*16c80*/  IADD3 R2, P0, R31, UR4, RZ ;  /* 0x000000041f027c10 */ /* 0x000fc8000ff1e0ff */
[----:B------:R-:W-:-:S05]  /*16c90*/  IADD3.X R3, R32, UR5, RZ, P0, !PT ;  /* 0x0000000520037c10 */ /* 0x000fca00087fe4ff */
[----:B------:R0:W5:Y:S01]  /*16ca0*/  LDG.E R8, desc[UR42][R2.64] ;  /* 0x0000002a02087981 */ /* 0x000162000c1e1900 */
[----:B------:R-:W-:Y:S05]  /*16cb0*/  BRA `(.L_x_4595) ;  /* 0x0000000000247947 */ /* 0x000fea0003800000 */
.L_x_4594:
        /* <DEDUP_REMOVED lines=9> */
.L_x_4595:
[----:B0-----:R-:W2:Y:S04]  /*16d50*/  @P2 LDG.E R2, desc[UR42][R4.64] ;  /* 0x0000002a04022981 */ /* 0x001ea8000c1e1900 */
[----:B------:R0:W2:Y:S01]  /*16d60*/  @P2 LDG.E R4, desc[UR42][R4.64+0x4] ;  /* 0x0000042a04042981 */ /* 0x0000a2000c1e1900 */
[----:B-----5:R-:W-:Y:S01]  /*16d70*/  IMAD.IADD R8, R8, 0x1, -R34 ;  /* 0x0000000108087824 */ /* 0x020fe200078e0a22 */
[----:B------:R-:W-:Y:S01]  /*16d80*/  BSSY B0, `(.L_x_4596) ;  /* 0x0000029000007945 */ /* 0x000fe20003800000 */
[----:B------:R-:W-:Y:S01]  /*16d90*/  LOP3.LUT R33, R7, 0xff, RZ, 0xc0, !PT ;  /* 0x000000ff07217812 */ /* 0x000fe200078ec0ff */
[----:B------:R-:W-:Y:S01]  /*16da0*/  IMAD.MOV.U32 R3, RZ, RZ, RZ ;  /* 0x000000ffff037224 */ /* 0x000fe200078e00ff */
[----:B0-----:R-:W-:Y:S01]  /*16db0*/  SHF.R.U32.HI R5, RZ, 0x10, R7 ;  /* 0x00000010ff057819 */ /* 0x001fe20000011607 */
[----:B--2---:R-:W-:-:S04]  /*16dc0*/  @P2 IMAD.IADD R6, R4, 0x1, -R2 ;  /* 0x0000000104062824 */ /* 0x004fc800078e0a02 */
[----:B------:R-:W-:-:S04]  /*16dd0*/  IMAD.IADD R26, R8, 0x1, R6 ;  /* 0x00000001081a7824 */ /* 0x000fc800078e0206 */
[C---:B------:R-:W-:Y:S01]  /*16de0*/  VIADD R4, R26.reuse, 0x3f ;  /* 0x0000003f1a047836 */ /* 0x040fe20000000000 */
[----:B------:R-:W-:-:S04]  /*16df0*/  ISETP.GE.AND P1, PT, R26, 0x1, PT ;  /* 0x000000011a00780c */ /* 0x000fc80003f26270 */
[----:B------:R-:W-:-:S04]  /*16e00*/  SHF.R.S32.HI R2, RZ, 0x1f, R4 ;  /* 0x0000001fff027819 */ /* 0x000fc80000011404 */
[----:B------:R-:W-:-:S04]  /*16e10*/  LEA.HI R4, R2, R4, RZ, 0x6 ;  /* 0x0000000402047211 */ /* 0x000fc800078f30ff */
        /* <DEDUP_REMOVED lines=31> */
.L_x_4597:
[----:B------:R-:W-:Y:S05]  /*17010*/  BSYNC B0 ;  /* 0x0000000000007941 */ /* 0x000fea0003800000 */
.L_x_4596:
        /* <DEDUP_REMOVED lines=24> */
.L_x_4752:
[----:B-1----:R-:W-:Y:S02]  /*171a0*/  ISETP.NE.AND P0, PT, R14, RZ, PT ;  /* 0x000000ff0e00720c */ /* 0x002fe40003f05270 */
[----:B------:R-:W-:-:S11]  /*171b0*/  PLOP3.LUT P6, PT, PT, PT, PT, 0x8, 0x0 ;  /* 0x000000000000781c */ /* 0x000fd60003fce170 */
[----:B------:R-:W-:Y:S05]  /*171c0*/  @P0 BRA `(.L_x_4601) ;  /* 0x00000000000c0947 */ /* 0x000fea0003800000 */
[----:B------:R-:W-:-:S03]  /*171d0*/  UMOV UR4, 0xffffffff ;  /* 0xffffffff00047882 */ /* 0x000fc60000000000 */
[----:B------:R-:W-:Y:S05]  /*171e0*/  BRA.DIV UR4, `(.L_x_4602) ;  /* 0x0000007e04147947 */ /* 0x000fea000b800000 */
[----:B------:R-:W-:-:S13]  /*171f0*/  ELECT P6, URZ, PT ;  /* 0x00000000003f782f */ /* 0x000fda00038c0000 */
.L_x_4601:
        /* <DEDUP_REMOVED lines=9> */
.L_x_4755:
[----:B------:R-:W-:Y:S05]  /*17290*/  BSYNC B1 ;  /* 0x0000000000017941 */ /* 0x000fea0003800000 */
.L_x_4603:
        /* <DEDUP_REMOVED lines=10> */
.L_x_4756:
[----:B------:R-:W-:Y:S05]  /*17340*/  BSYNC B2 ;  /* 0x0000000000027941 */ /* 0x000fea0003800000 */
.L_x_4607:
        /* <DEDUP_REMOVED lines=9> */
.L_x_4610:
[----:B------:R-:W-:Y:S05]  /*173e0*/  BSYNC B2 ;  /* 0x0000000000027941 */ /* 0x000fea0003800000 */
.L_x_4609:
        /* <DEDUP_REMOVED lines=12> */
.L_x_4611:
        /* <DEDUP_REMOVED lines=13> */
.L_x_4757:
[----:B------:R-:W-:Y:S05]  /*17580*/  BSYNC B2 ;  /* 0x0000000000027941 */ /* 0x000fea0003800000 */
.L_x_4612:
        /* <DEDUP_REMOVED lines=11> */
.L_x_4615:
[----:B------:R-:W-:Y:S05]  /*17640*/  BSYNC B2 ;  /* 0x0000000000027941 */ /* 0x000fea0003800000 */
.L_x_4614:
        /* <DEDUP_REMOVED lines=9> */
.L_x_4616:
        /* <DEDUP_REMOVED lines=15> */
.L_x_4617:
        /* <DEDUP_REMOVED lines=15> */
.L_x_4618:
        /* <DEDUP_REMOVED lines=15> */
.L_x_4619:
        /* <DEDUP_REMOVED lines=15> */
.L_x_4620:
        /* <DEDUP_REMOVED lines=15> */
.L_x_4621:
        /* <DEDUP_REMOVED lines=15> */
.L_x_4622:
        /* <DEDUP_REMOVED lines=15> */
.L_x_4623:
        /* <DEDUP_REMOVED lines=10> */
.L_x_4606:
[----:B------:R-:W-:Y:S05]  /*17e10*/  BSYNC B1 ;  /* 0x0000000000017941 */ /* 0x000fea0003800000 */
.L_x_4605:
        /* <DEDUP_REMOVED lines=9> */
.L_x_4643:
        /* <DEDUP_REMOVED lines=11> */
.L_x_4758:
[----:B------:R-:W-:Y:S05]  /*17f60*/  BSYNC B2 ;  /* 0x0000000000027941 */ /* 0x000fea0003800000 */
.L_x_4626:
        /* <DEDUP_REMOVED lines=9> */
.L_x_4629:
[----:B------:R-:W-:Y:S05]  /*18000*/  BSYNC B2 ;  /* 0x0000000000027941 */ /* 0x000fea0003800000 */
.L_x_4628:
        /* <DEDUP_REMOVED lines=11> */
.L_x_4630:
        /* <DEDUP_REMOVED lines=13> */
.L_x_4759:
[----:B------:R-:W-:Y:S05]  /*18190*/  BSYNC B2 ;  /* 0x0000000000027941 */ /* 0x000fea0003800000 */
.L_x_4631:
        /* <DEDUP_REMOVED lines=11> */
.L_x_4634:
[----:B------:R-:W-:Y:S05]  /*18250*/  BSYNC B2 ;  /* 0x0000000000027941 */ /* 0x000fea0003800000 */
.L_x_4633:
        /* <DEDUP_REMOVED lines=9> */
.L_x_4635:
        /* <DEDUP_REMOVED lines=15> */
.L_x_4636:
        /* <DEDUP_REMOVED lines=15> */
.L_x_4637:
        /* <DEDUP_REMOVED lines=15> */
.L_x_4638:
        /* <DEDUP_REMOVED lines=15> */
.L_x_4639:
        /* <DEDUP_REMOVED lines=15> */
.L_x_4640:
        /* <DEDUP_REMOVED lines=15> */
.L_x_4641:
        /* <DEDUP_REMOVED lines=15> */
.L_x_4642:
        /* <DEDUP_REMOVED lines=10> */
.L_x_4625:
[----:B------:R-:W-:Y:S05]  /*18a20*/  BSYNC B1 ;  /* 0x0000000000017941 */ /* 0x000fea0003800000 */
.L_x_4624:
        /* <DEDUP_REMOVED lines=8> */
.L_x_4599:
[----:B------:R-:W-:Y:S05]  /*18ab0*/  BSYNC B0 ;  /* 0x0000000000007941 */ /* 0x000fea0003800000 */
.L_x_4598:
        /* <DEDUP_REMOVED lines=33> */
.L_x_4645:
[----:B------:R-:W-:Y:S05]  /*18cd0*/  BSYNC B0 ;  /* 0x0000000000007941 */ /* 0x000fea0003800000 */
.L_x_4644:
        /* <DEDUP_REMOVED lines=23> */
.L_x_4647:
        /* <DEDUP_REMOVED lines=20> */
.L_x_4650:
[----:B------:R-:W-:Y:S05]  /*18f90*/  BSYNC B6 ;  /* 0x0000000000067941 */ /* 0x000fea0003800000 */
.L_x_4649:
        /* <DEDUP_REMOVED lines=20> */
.L_x_4653:
        /* <DEDUP_REMOVED lines=15> */
.L_x_4652:
[----:B------:R-:W-:Y:S05]  /*191d0*/  BSYNC B6 ;  /* 0x0000000000067941 */ /* 0x000fea0003800000 */
.L_x_4651:
[----:B------:R-:W2:Y:S01]  /*191e0*/  LDL R21, [R1+0x30] ;  /* 0x0000300001157983 */ /* 0x000ea20000100800 */
[----:B------:R-:W-:Y:S01]  /*191f0*/  ULDC.64 UR4, c[0x0][0xaf0] ;  /* 0x0002bc0000047ab9 */ /* 0x000fe20000000a00 */
[----:B------:R-:W1:Y:S01]  /*19200*/  LDC R9, c[0x0][0x430] ;  /* 0x00010c00ff097b82 */ /* 0x000e620000000800 */
[----:B------:R-:W-:Y:S01]  /*19210*/  ISETP.NE.U32.AND P0, PT, RZ, UR4, PT ;  /* 0x00000004ff007c0c */ /* 0x000fe2000bf05070 */
[----:B------:R-:W3:Y:S03]  /*19220*/  S2R R20, SR_TID.X ;  /* 0x0000000000147919 */ /* 0x000ee60000002100 */
[----:B------:R-:W-:-:S13]  /*19230*/  ISETP.NE.AND.EX P0, PT, RZ, UR5, PT, P0 ;  /* 0x00000005ff007c0c */ /* 0x000fda000bf05300 */
[----:B------:R-:W-:Y:S01]  /*19240*/  @P0 IADD3 R2, P1, R31, UR4, RZ ;  /* 0x000000041f020c10 */ /* 0x000fe2000ff3e0ff */
[----:B------:R-:W-:-:S03]  /*19250*/  ULDC UR4, c[0x0][0x320] ;  /* 0x0000c80000047ab9 */ /* 0x000fc60000000800 */
[----:B0-----:R-:W-:-:S05]  /*19260*/  @P0 IADD3.X R3, R32, UR5, RZ, P1, !PT ;  /* 0x0000000520030c10 */ /* 0x001fca0008ffe4ff */
[----:B------:R0:W4:Y:S01]  /*19270*/  @P0 LDG.E R30, desc[UR42][R2.64] ;  /* 0x0000002a021e0981 */ /* 0x000122000c1e1900 */
[----:B---3--:R-:W-:-:S04]  /*19280*/  LOP3.LUT R20, R20, 0x7f, RZ, 0xc0, !PT ;  /* 0x0000007f14147812 */ /* 0x008fc800078ec0ff */
[----:B------:R-:W-:Y:S02]  /*19290*/  SHF.R.U32.HI R35, RZ, 0x3, R20 ;  /* 0x00000003ff237819 */ /* 0x000fe40000011614 */
[----:B------:R-:W3:Y:S02]  /*192a0*/  S2R R20, SR_TID.X ;  /* 0x0000000000147919 */ /* 0x000ee40000002100 */
[----:B---3--:R-:W-:-:S05]  /*192b0*/  IMAD.SHL.U32 R20, R20, 0x10, RZ ;  /* 0x0000001014147824 */ /* 0x008fca00078e00ff */
[----:B------:R-:W-:Y:S02]  /*192c0*/  LOP3.LUT R20, R35, 0x70, R20, 0xf8, !PT ;  /* 0x0000007023147812 */ /* 0x000fe400078ef814 */
[----:B------:R-:W3:Y:S01]  /*192d0*/  S2R R35, SR_TID.X ;  /* 0x0000000000237919 */ /* 0x000ee20000002100 */
[----:B-1----:R-:W-:Y:S01]  /*192e0*/  ISETP.NE.AND P1, PT, R9, 0x1, PT ;  /* 0x000000010900780c */ /* 0x002fe20003f25270 */
[----:B------:R-:W1:-:S12]  /*192f0*/  S2R R4, SR_TID.X ;  /* 0x0000000000047919 */ /* 0x000e580000002100 */
[----:B0-----:R-:W0:Y:S08]  /*19300*/  @P1 LDC R3, c[0x0][0x434] ;  /* 0x00010d00ff031b82 */ /* 0x001e300000000800 */
[----:B------:R-:W5:Y:S01]  /*19310*/  @P1 LDC R2, c[0x0][0x438] ;  /* 0x00010e00ff021b82 */ /* 0x000f620000000800 */
[----:B---3--:R-:W-:-:S05]  /*19320*/  IMAD.SHL.U32 R35, R35, 0x8, RZ ;  /* 0x0000000823237824 */ /* 0x008fca00078e00ff */
[----:B------:R-:W-:-:S04]  /*19330*/  LOP3.LUT R35, R35, 0x38, RZ, 0xc0, !PT ;  /* 0x0000003823237812 */ /* 0x000fc800078ec0ff */
[----:B------:R-:W-:-:S04]  /*19340*/  LOP3.LUT R35, R35, 0x40, RZ, 0xfc, !PT ;  /* 0x0000004023237812 */ /* 0x000fc800078efcff */
[----:B------:R-:W-:Y:S02]  /*19350*/  ISETP.GE.AND P2, PT, R35, UR4, PT ;  /* 0x0000000423007c0c */ /* 0x000fe4000bf46270 */
[----:B------:R-:W3:Y:S01]  /*19360*/  S2R R35, SR_TID.X ;  /* 0x0000000000237919 */ /* 0x000ee20000002100 */
[----:B-1----:R-:W-:Y:S01]  /*19370*/  IMAD.SHL.U32 R4, R4, 0x8, RZ ;  /* 0x0000000804047824 */ /* 0x002fe200078e00ff */
[----:B------:R-:W-:-:S04]  /*19380*/  LOP3.LUT R16, R16, 0xffffffbf, RZ, 0xc0, !PT ;  /* 0xffffffbf10107812 */ /* 0x000fc800078ec0ff */
[----:B------:R-:W-:Y:S02]  /*19390*/  LOP3.LUT R4, R4, 0x38, RZ, 0xc0, !PT ;  /* 0x0000003804047812 */ /* 0x000fe400078ec0ff */
[----:B------:R-:W-:Y:S02]  /*193a0*/  SEL R8, RZ, 0xffffffff, P2 ;  /* 0xffffffffff087807 */ /* 0x000fe40001000000 */
[----:B------:R-:W-:Y:S02]  /*193b0*/  LOP3.LUT R4, R4, 0x80, RZ, 0xfc, !PT ;  /* 0x0000008004047812 */ /* 0x000fe400078efcff */
[----:B------:R-:W-:Y:S01]  /*193c0*/  @P2 LOP3.LUT R16, R16, 0x40, RZ, 0xfc, !PT ;  /* 0x0000004010102812 */ /* 0x000fe200078efcff */
[----:B------:R-:W-:Y:S01]  /*193d0*/  IMAD.SHL.U32 R8, R8, 0x2, RZ ;  /* 0x0000000208087824 */ /* 0x000fe200078e00ff */
[----:B------:R-:W-:Y:S01]  /*193e0*/  ISETP.GE.AND P2, PT, R4, UR4, PT ;  /* 0x0000000404007c0c */ /* 0x000fe2000bf46270 */
[----:B---3--:R-:W-:-:S05]  /*193f0*/  IMAD.SHL.U32 R35, R35, 0x8, RZ ;  /* 0x0000000823237824 */ /* 0x008fca00078e00ff */
[----:B------:R-:W-:-:S04]  /*19400*/  LOP3.LUT R35, R35, 0x38, RZ, 0xc0, !PT ;  /* 0x0000003823237812 */ /* 0x000fc800078ec0ff */
[----:B------:R-:W-:Y:S02]  /*19410*/  LOP3.LUT R35, R35, 0xc0, RZ, 0xfc, !PT ;  /* 0x000000c023237812 */ /* 0x000fe400078efcff */
[----:B------:R-:W-:Y:S02]  /*19420*/  LOP3.LUT R16, R16, 0xffffff7f, RZ, 0xc0, !PT ;  /* 0xffffff7f10107812 */ /* 0x000fe400078ec0ff */
[----:B--2---:R-:W-:Y:S02]  /*19430*/  LEA R31, R21, 0xffffffc0, 0x6 ;  /* 0xffffffc0151f7811 */ /* 0x004fe400078e30ff */
[----:B------:R-:W1:Y:S03]  /*19440*/  S2R R21, SR_TID.X ;  /* 0x0000000000157919 */ /* 0x000e660000002100 */
[----:B------:R-:W-:-:S05]  /*19450*/  IMAD.IADD R0, R20, 0x1, R31 ;  /* 0x0000000114007824 */ /* 0x000fca00078e021f */
[C---:B------:R-:W-:Y:S01]  /*19460*/  ISETP.GE.AND P0, PT, R0.reuse, R26, PT ;  /* 0x0000001a0000720c */ /* 0x040fe20003f06270 */
[----:B------:R-:W-:-:S03]  /*19470*/  IMAD.IADD R0, R0, 0x1, R34 ;  /* 0x0000000100007824 */ /* 0x000fc600078e0222 */
[----:B------:R-:W-:Y:S01]  /*19480*/  ISETP.GT.U32.OR P0, PT, R20, 0x3f, P0 ;  /* 0x0000003f1400780c */ /* 0x000fe20000704470 */
[----:B0-----:R-:W-:-:S04]  /*19490*/  @P1 IMAD.HI.U32 R3, R0, R3, RZ ;  /* 0x0000000300031227 */ /* 0x001fc800078e00ff */
[----:B------:R-:W-:Y:S01]  /*194a0*/  IMAD.MOV.U32 R6, RZ, RZ, R0 ;  /* 0x000000ffff067224 */ /* 0x000fe200078e0000 */
[----:B-----5:R-:W-:-:S07]  /*194b0*/  @P1 SHF.R.U32.HI R6, RZ, R2, R3 ;  /* 0x00000002ff061219 */ /* 0x020fce0000011603 */
[----:B------:R-:W0:Y:S01]  /*194c0*/  @!P0 LDC.64 R2, c[0x0][0x428] ;  /* 0x00010a00ff028b82 */ /* 0x000e220000000a00 */
[----:B-1----:R-:W-:-:S05]  /*194d0*/  IMAD.SHL.U32 R21, R21, 0x8, RZ ;  /* 0x0000000815157824 */ /* 0x002fca00078e00ff */
[----:B------:R-:W-:-:S04]  /*194e0*/  LOP3.LUT R21, R21, 0x38, RZ, 0xc0, !PT ;  /* 0x0000003815157812 */ /* 0x000fc800078ec0ff */
[----:B------:R-:W-:Y:S02]  /*194f0*/  ISETP.GE.AND P3, PT, R21, UR4, PT ;  /* 0x0000000415007c0c */ /* 0x000fe4000bf66270 */
[----:B------:R-:W-:Y:S02]  /*19500*/  ISETP.GE.AND P1, PT, R35, UR4, PT ;  /* 0x0000000423007c0c */ /* 0x000fe4000bf26270 */
[----:B------:R-:W-:Y:S02]  /*19510*/  SEL R4, RZ, 0x1, P3 ;  /* 0x00000001ff047807 */ /* 0x000fe40001800000 */
[----:B------:R-:W-:Y:S02]  /*19520*/  SEL R5, RZ, 0x8, P1 ;  /* 0x00000008ff057807 */ /* 0x000fe40000800000 */
[----:B------:R-:W-:Y:S02]  /*19530*/  LOP3.LUT R8, R8, 0x2, R4, 0xe2, !PT ;  /* 0x0000000208087812 */ /* 0x000fe400078ee204 */
[----:B------:R-:W-:-:S02]  /*19540*/  SEL R4, RZ, 0x4, P2 ;  /* 0x00000004ff047807 */ /* 0x000fc40001000000 */
[----:B----4-:R-:W-:Y:S02]  /*19550*/  SHF.R.S32.HI R35, RZ, 0x1f, R30 ;  /* 0x0000001fff237819 */ /* 0x010fe4000001141e */
[----:B------:R-:W-:Y:S01]  /*19560*/  LOP3.LUT R8, R5, R8, R4, 0xfe, !PT ;  /* 0x0000000805087212 */ /* 0x000fe200078efe04 */
[--C-:B------:R-:W-:Y:S01]  /*19570*/  @!P0 IMAD.MOV.U32 R4, RZ, RZ, R6.reuse ;  /* 0x000000ffff048224 */ /* 0x100fe200078e0006 */
[----:B------:R-:W-:Y:S01]  /*19580*/  @!P0 SHF.R.S32.HI R5, RZ, 0x1f, R6 ;  /* 0x0000001fff058819 */ /* 0x000fe20000011406 */
[----:B0-----:R-:W-:-:S04]  /*19590*/  @!P0 IMAD R7, R35, R2, RZ ;  /* 0x0000000223078224 */ /* 0x001fc800078e02ff */
[C---:B------:R-:W-:Y:S02]  /*195a0*/  @!P0 IMAD R7, R30.reuse, R3, R7 ;  /* 0x000000031e078224 */ /* 0x040fe400078e0207 */
[----:B------:R-:W-:Y:S02]  /*195b0*/  @!P0 IMAD.WIDE.U32 R4, R30, R2, R4 ;  /* 0x000000021e048225 */ /* 0x000fe400078e0004 */
[----:B------:R-:W0:Y:S01]  /*195c0*/  @!P0 LDC.64 R2, c[0x0][0x418] ;  /* 0x00010600ff028b82 */ /* 0x000e220000000a00 */
[----:B------:R-:W-:-:S04]  /*195d0*/  @P3 LOP3.LUT R16, R16, 0x80, RZ, 0xfc, !PT ;  /* 0x0000008010103812 */ /* 0x000fc800078efcff */
[----:B------:R-:W-:-:S04]  /*195e0*/  LOP3.LUT R16, R16, 0xffffffdf, RZ, 0xc0, !PT ;  /* 0xffffffdf10107812 */ /* 0x000fc800078ec0ff */
[----:B------:R-:W-:-:S04]  /*195f0*/  @P2 LOP3.LUT R16, R16, 0x20, RZ, 0xfc, !PT ;  /* 0x0000002010102812 */ /* 0x000fc800078efcff */
[----:B------:R-:W-:Y:S01]  /*19600*/  LOP3.LUT R16, R16, 0xffffffef, RZ, 0xc0, !PT ;  /* 0xffffffef10107812 */ /* 0x000fe200078ec0ff */
[----:B------:R-:W-:-:S03]  /*19610*/  @!P0 IMAD.IADD R7, R5, 0x1, R7 ;  /* 0x0000000105078824 */ /* 0x000fc600078e0207 */
[----:B------:R-:W-:Y:S02]  /*19620*/  @P1 LOP3.LUT R16, R16, 0x10, RZ, 0xfc, !PT ;  /* 0x0000001010101812 */ /* 0x000fe400078efcff */
[----:B0-----:R-:W-:-:S04]  /*19630*/  @!P0 LEA R2, P1, R4, R2, 0x2 ;  /* 0x0000000204028211 */ /* 0x001fc800078210ff */
[----:B------:R-:W-:Y:S01]  /*19640*/  @!P0 LEA.HI.X R3, R4, R3, R7, 0x2, P1 ;  /* 0x0000000304038211 */ /* 0x000fe200008f1407 */
[----:B------:R-:W-:-:S06]  /*19650*/  IMAD.MOV.U32 R4, RZ, RZ, RZ ;  /* 0x000000ffff047224 */ /* 0x000fcc00078e00ff */
[----:B------:R0:W2:Y:S01]  /*19660*/  @!P0 LDG.E R4, desc[UR42][R2.64] ;  /* 0x0000002a02048981 */ /* 0x0000a2000c1e1900 */
[----:B------:R-:W1:Y:S01]  /*19670*/  S2R R11, SR_TID.X ;  /* 0x00000000000b7919 */ /* 0x000e620000002100 */
[----:B------:R-:W3:Y:S01]  /*19680*/  S2R R10, SR_TID.X ;  /* 0x00000000000a7919 */ /* 0x000ee20000002100 */
[----:B-1----:R-:W-:Y:S02]  /*19690*/  IMAD.SHL.U32 R11, R11, 0x8, RZ ;  /* 0x000000080b0b7824 */ /* 0x002fe400078e00ff */
[----:B---3--:R-:W-:-:S03]  /*196a0*/  IMAD.SHL.U32 R10, R10, 0x8, RZ ;  /* 0x000000080a0a7824 */ /* 0x008fc600078e00ff */
[----:B------:R-:W-:-:S04]  /*196b0*/  LOP3.LUT R11, R11, 0x38, RZ, 0xc0, !PT ;  /* 0x000000380b0b7812 */ /* 0x000fc800078ec0ff */
[----:B------:R-:W-:Y:S02]  /*196c0*/  LOP3.LUT R11, R11, 0x180, RZ, 0xfc, !PT ;  /* 0x000001800b0b7812 */ /* 0x000fe400078efcff */
[----:B------:R-:W-:Y:S02]  /*196d0*/  LOP3.LUT R10, R10, 0x38, RZ, 0xc0, !PT ;  /* 0x000000380a0a7812 */ /* 0x000fe400078ec0ff */
[----:B------:R-:W-:Y:S02]  /*196e0*/  ISETP.GE.AND P0, PT, R11, UR4, PT ;  /* 0x000000040b007c0c */ /* 0x000fe4000bf06270 */
[C---:B------:R-:W-:Y:S02]  /*196f0*/  LOP3.LUT R12, R10.reuse, 0x1c0, RZ, 0xfc, !PT ;  /* 0x000001c00a0c7812 */ /* 0x040fe400078efcff */
[C---:B------:R-:W-:Y:S02]  /*19700*/  LOP3.LUT R11, R10.reuse, 0x100, RZ, 0xfc, !PT ;  /* 0x000001000a0b7812 */ /* 0x040fe400078efcff */
[----:B------:R-:W-:-:S02]  /*19710*/  LOP3.LUT R10, R10, 0x140, RZ, 0xfc, !PT ;  /* 0x000001400a0a7812 */ /* 0x000fc400078efcff */
[----:B------:R-:W-:Y:S02]  /*19720*/  ISETP.GE.AND P3, PT, R11, UR4, PT ;  /* 0x000000040b007c0c */ /* 0x000fe4000bf66270 */
[----:B------:R-:W-:Y:S02]  /*19730*/  ISETP.GE.AND P2, PT, R10, UR4, PT ;  /* 0x000000040a007c0c */ /* 0x000fe4000bf46270 */
[----:B0-----:R-:W-:Y:S02]  /*19740*/  SEL R3, RZ, 0x10, P3 ;  /* 0x00000010ff037807 */ /* 0x001fe40001800000 */
[----:B------:R-:W-:Y:S02]  /*19750*/  SEL R2, RZ, 0x40, P0 ;  /* 0x00000040ff027807 */ /* 0x000fe40000000000 */
[----:B------:R-:W-:Y:S02]  /*19760*/  LOP3.LUT R16, R16, 0xfffffff7, RZ, 0xc0, !PT ;  /* 0xfffffff710107812 */ /* 0x000fe400078ec0ff */
[----:B------:R-:W-:Y:S01]  /*19770*/  ISETP.GE.AND P0, PT, R12, UR4, PT ;  /* 0x000000040c007c0c */ /* 0x000fe2000bf06270 */
[----:B------:R-:W-:-:S02]  /*19780*/  ULDC UR4, c[0x0][0x2f4] ;  /* 0x0000bd0000047ab9 */ /* 0x000fc40000000800 */
[----:B------:R-:W-:Y:S02]  /*19790*/  @P3 LOP3.LUT R16, R16, 0x8, RZ, 0xfc, !PT ;  /* 0x0000000810103812 */ /* 0x000fe400078efcff */
[----:B------:R-:W-:Y:S02]  /*197a0*/  SEL R32, RZ, 0x80, P0 ;  /* 0x00000080ff207807 */ /* 0x000fe40000000000 */
[----:B------:R-:W-:Y:S02]  /*197b0*/  ISETP.GE.AND P0, PT, R21, UR4, PT ;  /* 0x0000000415007c0c */ /* 0x000fe4000bf06270 */
[----:B------:R-:W-:Y:S01]  /*197c0*/  LOP3.LUT R16, R16, 0xfffffffb, RZ, 0xc0, !PT ;  /* 0xfffffffb10107812 */ /* 0x000fe200078ec0ff */
[----:B------:R-:W-:-:S03]  /*197d0*/  UMOV UR5, 0xffffffff ;  /* 0xffffffff00057882 */ /* 0x000fc60000000000 */
[----:B------:R-:W-:-:S04]  /*197e0*/  @P2 LOP3.LUT R16, R16, 0x4, RZ, 0xfc, !PT ;  /* 0x0000000410102812 */ /* 0x000fc800078efcff */
[----:B------:R-:W-:-:S04]  /*197f0*/  LOP3.LUT R16, R16, 0xfffffffd, RZ, 0xc0, !PT ;  /* 0xfffffffd10107812 */ /* 0x000fc800078ec0ff */
[----:B------:R-:W-:Y:S01]  /*19800*/  @P0 LOP3.LUT R16, R16, 0x2, RZ, 0xfc, !PT ;  /* 0x0000000210100812 */ /* 0x000fe200078efcff */
[----:B--2---:R0:W-:Y:S02]  /*19810*/  STL [R1+0x4], R4 ;  /* 0x0000040401007387 */ /* 0x0041e40000100800 */
[----:B0-----:R-:W-:-:S04]  /*19820*/  SEL R4, RZ, 0x20, P2 ;  /* 0x00000020ff047807 */ /* 0x001fc80001000000 */
[----:B------:R-:W-:-:S04]  /*19830*/  LOP3.LUT R3, R4, R8, R3, 0xfe, !PT ;  /* 0x0000000804037212 */ /* 0x000fc800078efe03 */
[----:B------:R-:W-:Y:S01]  /*19840*/  LOP3.LUT R5, R3, R2, RZ, 0xfc, !PT ;  /* 0x0000000203057212 */ /* 0x000fe200078efcff */
[----:B------:R-:W-:-:S04]  /*19850*/  IMAD.MOV R2, RZ, RZ, -R6 ;  /* 0x000000ffff027224 */ /* 0x000fc800078e0a06 */
[----:B------:R-:W-:Y:S01]  /*19860*/  IMAD R0, R9, R2, R0 ;  /* 0x0000000209007224 */ /* 0x000fe200078e0200 */
[----:B------:R0:W-:Y:S04]  /*19870*/  STL [R1+0x44], R5 ;  /* 0x0000440501007387 */ /* 0x0001e80000100800 */
[----:B------:R0:W-:Y:S01]  /*19880*/  STL [R1+0x8], R0 ;  /* 0x0000080001007387 */ /* 0x0001e20000100800 */
[----:B------:R-:W-:Y:S01]  /*19890*/  IMAD.U32 R3, RZ, RZ, UR38 ;  /* 0x00000026ff037e24 */ /* 0x000fe2000f8e00ff */
[----:B------:R-:W-:Y:S06]  /*198a0*/  BRA.DIV UR5, `(.L_x_4654) ;  /* 0x0000005605e87947 */ /* 0x000fec000b800000 */
.L_x_4762:
[----:B------:R-:W-:Y:S02]  /*198b0*/  ISETP.NE.AND P0, PT, R3, 0x3, PT ;  /* 0x000000030300780c */ /* 0x000fe40003f05270 */
[----:B------:R-:W-:Y:S02]  /*198c0*/  ISETP.GT.U32.AND P1, PT, R20, 0x3f, PT ;  /* 0x0000003f1400780c */ /* 0x000fe40003f24070 */
[----:B------:R-:W-:Y:S02]  /*198d0*/  LOP3.LUT R16, R16, 0xffff7fff, RZ, 0xc0, !PT ;  /* 0xffff7fff10107812 */ /* 0x000fe400078ec0ff */
[----:B------:R-:W-:-:S07]  /*198e0*/  LOP3.LUT R32, R5, R32, RZ, 0xfc, !PT ;  /* 0x0000002005207212 */ /* 0x000fce00078efcff */
[----:B------:R-:W-:-:S04]  /*198f0*/  @P0 LOP3.LUT R16, R16, 0x8000, RZ, 0xfc, !PT ;  /* 0x0000800010100812 */ /* 0x000fc800078efcff */
[----:B------:R-:W-:-:S04]  /*19900*/  LOP3.LUT R16, R16, 0xfffffffe, RZ, 0xc0, !PT ;  /* 0xfffffffe10107812 */ /* 0x000fc800078ec0ff */
[----:B------:R-:W-:Y:S01]  /*19910*/  @P1 LOP3.LUT R16, R16, 0x1, RZ, 0xfc, !PT ;  /* 0x0000000110101812 */ /* 0x000fe200078efcff */
[----:B------:R-:W-:Y:S06]  /*19920*/  @!P0 BRA `(.L_x_4655) ;  /* 0x0000000000048947 */ /* 0x000fec0003800000 */
[----:B------:R-:W-:Y:S01]  /*19930*/  BPT.TRAP 0x1 ;  /* 0x000000040000795c */ /* 0x000fe20000300000 */
.L_x_4655:
[----:B0-----:R-:W0:Y:S01]  /*19940*/  S2R R0, SR_TID.X ;  /* 0x0000000000007919 */ /* 0x001e220000002100 */
[----:B------:R-:W-:Y:S01]  /*19950*/  BSSY B0, `(.L_x_4656) ;  /* 0x0000008000007945 */ /* 0x000fe20003800000 */
[----:B0-----:R-:W-:-:S04]  /*19960*/  LOP3.LUT R0, R0, 0x7f, RZ, 0xc0, !PT ;  /* 0x0000007f00007812 */ /* 0x001fc800078ec0ff */
[----:B------:R-:W-:-:S04]  /*19970*/  SHF.R.U32.HI R0, RZ, 0x3, R0 ;  /* 0x00000003ff007819 */ /* 0x000fc80000011600 */
[----:B------:R-:W-:Y:S01]  /*19980*/  IADD3 R31, -R0, R26, -R31 ;  /* 0x0000001a001f7210 */ /* 0x000fe20007ffe91f */
[----:B------:R-:W-:Y:S01]  /*19990*/  IMAD R26, R22, 0x8, R18 ;  /* 0x00000008161a7824 */ /* 0x000fe200078e0212 */
[----:B------:R-:W-:-:S04]  /*199a0*/  SHF.L.U32 R0, R28, 0x1f, RZ ;  /* 0x0000001f1c007819 */ /* 0x000fc800000006ff */
[----:B------:R-:W0:Y:S02]  /*199b0*/  SYNCS.PHASECHK.TRANS64.TRYWAIT P0, [R26+URZ+0x38840], R0 ;  /* 0x038840001a0075a7 */ /* 0x000e24000800017f */
[----:B0-----:R-:W-:Y:S05]  /*199c0*/  @!P0 BRA `(.L_x_4657) ;  /* 0x0000005400d48947 */ /* 0x001fea0003800000 */
.L_x_4763:
[----:B------:R-:W-:Y:S05]  /*199d0*/  BSYNC B0 ;  /* 0x0000000000007941 */ /* 0x000fea0003800000 */
.L_x_4656:
[----:B------:R-:W0:Y:S01]  /*199e0*/  LDL R2, [R1+0x8] ;  /* 0x0000080001027983 */ /* 0x000e220000100800 */
[----:B------:R-:W-:Y:S01]  /*199f0*/  ULDC.64 UR4, c[0x0][0x300] ;  /* 0x0000c00000047ab9 */ /* 0x000fe20000000a00 */
[----:B------:R-:W-:Y:S02]  /*19a00*/  ULDC.64 UR6, c[0x0][0x2e8] ;  /* 0x0000ba0000067ab9 */ /* 0x000fe40000000a00 */
[----:B------:R-:W2:Y:S01]  /*19a10*/  LDL R4, [R1+0x4] ;  /* 0x0000040001047983 */ /* 0x000ea20000100800 */
[----:B------:R-:W-:Y:S01]  /*19a20*/  LOP3.LUT P2, RZ, R16, 0x2, RZ, 0xc0, !PT ;  /* 0x0000000210ff7812 */ /* 0x000fe2000784c0ff */
[----:B------:R-:W1:Y:S02]  /*19a30*/  S2R R7, SR_TID.X ;  /* 0x0000000000077919 */ /* 0x000e640000002100 */
[----:B-1----:R-:W-:-:S05]  /*19a40*/  IMAD.SHL.U32 R7, R7, 0x8, RZ ;  /* 0x0000000807077824 */ /* 0x002fca00078e00ff */
[----:B------:R-:W-:Y:S02]  /*19a50*/  LOP3.LUT R7, R7, 0x38, RZ, 0xc0, !PT ;  /* 0x0000003807077812 */ /* 0x000fe400078ec0ff */
[----:B0-----:R-:W-:Y:S02]  /*19a60*/  SHF.R.S32.HI R0, RZ, 0x1f, R2 ;  /* 0x0000001fff007819 */ /* 0x001fe40000011402 */
[----:B--2---:R-:W-:-:S03]  /*19a70*/  SHF.R.S32.HI R5, RZ, 0x1f, R4 ;  /* 0x0000001fff057819 */ /* 0x004fc60000011404 */
        /* <DEDUP_REMOVED lines=52> */
.L_x_4773:
        /* <DEDUP_REMOVED lines=10> */
.L_x_4659:
        /* <DEDUP_REMOVED lines=11> */
.L_x_4660:
[----:B------:R1:W5:Y:S01]  /*19f10*/  LDL.LU R0, [R1+0x18] ;  /* 0x0000180001007983 */ /* 0x0003620000300800 */
[----:B------:R1:W-:Y:S03]  /*19f20*/  SYNCS.ARRIVE.TRANS64.A1T0 RZ, [R26+URZ+0x38830], RZ ;  /* 0x038830ff1aff79a7 */ /* 0x0003e6000810003f */
[----:B0-----:R1:W5:Y:S02]  /*19f30*/  LDL R2, [R1] ;  /* 0x0000000001027983 */ /* 0x0013640000100800 */
[----:B------:R-:W-:Y:S05]  /*19f40*/  WARPSYNC.ALL ;  /* 0x0000000000007948 */ /* 0x000fea0003800000 */
[----:B------:R-:W-:Y:S01]  /*19f50*/  ULDC.64 UR4, c[0x0][0xaf8] ;  /* 0x0002be0000047ab9 */ /* 0x000fe20000000a00 */
[----:B------:R-:W-:Y:S01]  /*19f60*/  BSSY B6, `(.L_x_4661) ;  /* 0x000001d000067945 */ /* 0x000fe20003800000 */
[----:B------:R-:W-:Y:S01]  /*19f70*/  BAR.SYNC.DEFER_BLOCKING 0x8, 0x100 ;  /* 0x0204000000007b1d */ /* 0x000fe20000010000 */
[----:B------:R-:W-:-:S04]  /*19f80*/  ISETP.NE.U32.AND P0, PT, RZ, UR4, PT ;  /* 0x00000004ff007c0c */ /* 0x000fc8000bf05070 */
[----:B------:R-:W-:-:S04]  /*19f90*/  ISETP.NE.AND.EX P0, PT, RZ, UR5, PT, P0 ;  /* 0x00000005ff007c0c */ /* 0x000fc8000bf05300 */
[----:B------:R-:W-:-:S05]  /*19fa0*/  SEL R4, R37, RZ, !P0 ;  /* 0x000000ff25047207 */ /* 0x000fca0004000000 */
[----:B------:R0:W-:Y:S01]  /*19fb0*/  STL [R1+0xc], R4 ;  /* 0x00000c0401007387 */ /* 0x0001e20000100800 */
[----:B-----5:R-:W-:Y:S01]  /*19fc0*/  SEL R3, R0, RZ, !P0 ;  /* 0x000000ff00037207 */ /* 0x020fe20004000000 */
[----:B------:R-:W-:-:S04]  /*19fd0*/  VIADD R0, R18, 0x20400 ;  /* 0x0002040012007836 */ /* 0x000fc80000000000 */
[----:B------:R0:W-:Y:S01]  /*19fe0*/  STL [R1+0x24], R3 ;  /* 0x0000240301007387 */ /* 0x0001e20000100800 */
[----:B------:R-:W-:Y:S02]  /*19ff0*/  LOP3.LUT P0, RZ, R0, 0x3ff, RZ, 0xc0, !PT ;  /* 0x000003ff00ff7812 */ /* 0x000fe4000780c0ff */
[----:B------:R-:W-:-:S05]  /*1a000*/  SHF.R.S32.HI R0, RZ, 0x1f, R2 ;  /* 0x0000001fff007819 */ /* 0x000fca0000011402 */
[----:B------:R0:W-:Y:S06]  /*1a010*/  STL [R1+0x20], R0 ;  /* 0x0000200001007387 */ /* 0x0001ec0000100800 */
        /* <DEDUP_REMOVED lines=17> */
.L_x_4662:
[----:B------:R-:W-:Y:S05]  /*1a130*/  BSYNC B6 ;  /* 0x0000000000067941 */ /* 0x000fea0003800000 */
.L_x_4661:
[----:B------:R-:W2:Y:S01]  /*1a140*/  LDL R20, [R1+0x24] ;  /* 0x0000240001147983 */ /* 0x000ea20000100800 */
[----:B------:R-:W3:Y:S01]  /*1a150*/  LDC R6, c[0x0][0x448] ;  /* 0x00011200ff067b82 */ /* 0x000ee20000000800 */
[----:B------:R-:W-:Y:S02]  /*1a160*/  ULDC.64 UR4, c[0x0][0x298] ;  /* 0x0000a60000047ab9 */ /* 0x000fe40000000a00 */
[----:B0-----:R-:W4:Y:S04]  /*1a170*/  LDL R4, [R1+0x20] ;  /* 0x0000200001047983 */ /* 0x001f280000100800 */
[----:B------:R-:W4:Y:S04]  /*1a180*/  LDL R5, [R1] ;  /* 0x0000000001057983 */ /* 0x000f280000100800 */
[----:B------:R0:W5:Y:S01]  /*1a190*/  LDL R9, [R1+0x14] ;  /* 0x0000140001097983 */ /* 0x0001620000100800 */
[----:B------:R-:W1:Y:S01]  /*1a1a0*/  S2R R2, SR_TID.X ;  /* 0x0000000000027919 */ /* 0x000e620000002100 */
[----:B------:R-:W0:Y:S01]  /*1a1b0*/  S2R R0, SR_TID.X ;  /* 0x0000000000007919 */ /* 0x000e220000002100 */
[----:B---3--:R-:W-:-:S13]  /*1a1c0*/  ISETP.NE.AND P0, PT, R6, 0x1, PT ;  /* 0x000000010600780c */ /* 0x008fda0003f05270 */
[----:B------:R-:W3:Y:S01]  /*1a1d0*/  @P0 LDC R3, c[0x0][0x450] ;  /* 0x00011400ff030b82 */ /* 0x000ee20000000800 */
[----:B-1----:R-:W-:-:S04]  /*1a1e0*/  LOP3.LUT R2, R2, 0x7f, RZ, 0xc0, !PT ;  /* 0x0000007f02027812 */ /* 0x002fc800078ec0ff */
[----:B------:R-:W-:Y:S01]  /*1a1f0*/  SHF.R.U32.HI R2, RZ, 0x3, R2 ;  /* 0x00000003ff027819 */ /* 0x000fe20000011602 */
[----:B0-----:R-:W-:Y:S02]  /*1a200*/  IMAD.SHL.U32 R0, R0, 0x10, RZ ;  /* 0x0000001000007824 */ /* 0x001fe400078e00ff */
[----:B--2---:R-:W-:Y:S02]  /*1a210*/  IMAD.MOV.U32 R21, RZ, RZ, R20 ;  /* 0x000000ffff157224 */ /* 0x004fe400078e0014 */
[----:B------:R-:W2:Y:S01]  /*1a220*/  LDL R20, [R1+0xc] ;  /* 0x00000c0001147983 */ /* 0x000ea20000100800 */
[----:B------:R-:W-:Y:S02]  /*1a230*/  LOP3.LUT R0, R2, 0x70, R0, 0xf8, !PT ;  /* 0x0000007002007812 */ /* 0x000fe400078ef800 */
[----:B------:R-:W0:Y:S03]  /*1a240*/  @P0 LDC R2, c[0x0][0x44c] ;  /* 0x00011300ff020b82 */ /* 0x000e260000000800 */
[----:B------:R-:W-:-:S02]  /*1a250*/  IMAD R37, R25, 0x40, R0 ;  /* 0x0000004019257824 */ /* 0x000fc400078e0200 */
[----:B----4-:R-:W-:Y:S02]  /*1a260*/  IMAD R4, R4, UR4, RZ ;  /* 0x0000000404047c24 */ /* 0x010fe4000f8e02ff */
[----:B------:R-:W-:Y:S02]  /*1a270*/  IMAD.MOV.U32 R0, RZ, RZ, R37 ;  /* 0x000000ffff007224 */ /* 0x000fe400078e0025 */
[----:B------:R-:W-:Y:S02]  /*1a280*/  IMAD R4, R5, UR5, R4 ;  /* 0x0000000505047c24 */ /* 0x000fe4000f8e0204 */
[----:B0-----:R-:W-:-:S05]  /*1a290*/  @P0 IMAD.HI.U32 R2, R37, R2, RZ ;  /* 0x0000000225020227 */ /* 0x001fca00078e00ff */
[----:B---3--:R-:W-:Y:S01]  /*1a2a0*/  @P0 SHF.R.U32.HI R0, RZ, R3, R2 ;  /* 0x00000003ff000219 */ /* 0x008fe20000011602 */
[----:B------:R-:W-:Y:S01]  /*1a2b0*/  IMAD.WIDE.U32 R2, R5, UR4, RZ ;  /* 0x0000000405027c25 */ /* 0x000fe2000f8e00ff */
[----:B------:R-:W-:-:S03]  /*1a2c0*/  ULDC.64 UR4, c[0x0][0x2d8] ;  /* 0x0000b60000047ab9 */ /* 0x000fc60000000a00 */
[----:B------:R-:W-:Y:S02]  /*1a2d0*/  IMAD.IADD R3, R3, 0x1, R4 ;  /* 0x0000000103037824 */ /* 0x000fe400078e0204 */
[----:B------:R-:W-:-:S04]  /*1a2e0*/  IMAD.WIDE.U32 R2, R17, UR4, R2 ;  /* 0x0000000411027c25 */ /* 0x000fc8000f8e0002 */
[----:B------:R-:W-:Y:S01]  /*1a2f0*/  IMAD R3, R17, UR5, R3 ;  /* 0x0000000511037c24 */ /* 0x000fe2000f8e0203 */
[----:B------:R-:W-:Y:S02]  /*1a300*/  ULDC.64 UR4, c[0x0][0x2e0] ;  /* 0x0000b80000047ab9 */ /* 0x000fe40000000a00 */
[----:B------:R-:W-:Y:S01]  /*1a310*/  IMAD R4, R21, UR4, RZ ;  /* 0x0000000415047c24 */ /* 0x000fe2000f8e02ff */
[----:B------:R-:W0:Y:S02]  /*1a320*/  S2R R7, SR_TID.X ;  /* 0x0000000000077919 */ /* 0x000e240000002100 */
[----:B0-----:R-:W-:-:S05]  /*1a330*/  IMAD.SHL.U32 R7, R7, 0x8, RZ ;  /* 0x0000000807077824 */ /* 0x001fca00078e00ff */
[----:B------:R-:W-:Y:S01]  /*1a340*/  LOP3.LUT R7, R7, 0x38, RZ, 0xc0, !PT ;  /* 0x0000003807077812 */ /* 0x000fe200078ec0ff */
[C---:B--2---:R-:W-:Y:S02]  /*1a350*/  IMAD R4, R20.reuse, UR5, R4 ;  /* 0x0000000514047c24 */ /* 0x044fe4000f8e0204 */
[----:B------:R-:W-:Y:S01]  /*1a360*/  IMAD.WIDE.U32 R2, R20, UR4, R2 ;  /* 0x0000000414027c25 */ /* 0x000fe2000f8e0002 */
        /* <DEDUP_REMOVED lines=26> */
[----:B-----5:R-:W-:Y:S02]  /*1a510*/  IMAD R3, R9, R6, RZ ;  /* 0x0000000609037224 */ /* 0x020fe400078e02ff */
[----:B------:R-:W-:Y:S01]  /*1a520*/  IMAD R25, R25, 0x40, R8 ;  /* 0x0000004019197824 */ /* 0x000fe200078e0208 */
[----:B------:R-:W1:Y:S03]  /*1a530*/  SHFL.IDX PT, R5, R2, RZ, 0x181f ;  /* 0x00181fff02057589 */ /* 0x000e6600000e0000 */
[C---:B------:R-:W-:Y:S01]  /*1a540*/  VIADD R6, R25.reuse, 0x10 ;  /* 0x0000001019067836 */ /* 0x040fe20000000000 */
[C---:B------:R-:W-:Y:S01]  /*1a550*/  ISETP.GE.AND P0, PT, R25.reuse, R3, PT ;  /* 0x000000031900720c */ /* 0x040fe20003f06270 */
[----:B------:R-:W-:-:S03]  /*1a560*/  VIADD R8, R25, 0x20 ;  /* 0x0000002019087836 */ /* 0x000fc60000000000 */
[----:B------:R-:W-:Y:S04]  /*1a570*/  STL [R1+0x18], R6 ;  /* 0x0000180601007387 */ /* 0x000fe80000100800 */
[----:B------:R-:W-:Y:S05]  /*1a580*/  STL [R1+0x1c], R8 ;  /* 0x00001c0801007387 */ /* 0x000fea0000100800 */
[----:B0-----:R-:W-:-:S05]  /*1a590*/  @!P0 LEA R4, P2, R7, R4, 0x1 ;  /* 0x0000000407048211 */ /* 0x001fca00078408ff */
[----:B-1----:R-:W-:-:S05]  /*1a5a0*/  @!P0 IMAD.X R5, RZ, RZ, R5, P2 ;  /* 0x000000ffff058224 */ /* 0x002fca00010e0605 */
[----:B------:R-:W-:Y:S01]  /*1a5b0*/  @!PT LDS RZ, [RZ] ;  /* 0x00000000fffff984 */ /* 0x000fe20000000800 */
[----:B------:R0:W-:Y:S01]  /*1a5c0*/  @!P0 LDGSTS.E.BYPASS.LTC128B.128 [R23+0x20400], desc[UR42][R4.64], !P1 ;  /* 0x2040000004178fae */ /* 0x0001e2000c901d6a */
[----:B------:R-:W-:-:S03]  /*1a5d0*/  ISETP.GE.AND P0, PT, R6, R3, PT ;  /* 0x000000030600720c */ /* 0x000fc60003f06270 */
[----:B------:R-:W-:Y:S04]  /*1a5e0*/  SHFL.IDX PT, R6, R2, 0x2, 0x181f ;  /* 0x00581f0002067f89 */ /* 0x000fe800000e0000 */
[----:B0-----:R-:W0:Y:S04]  /*1a5f0*/  SHFL.IDX PT, R5, R0, 0x1, 0x181f ;  /* 0x00381f0000057f89 */ /* 0x001e2800000e0000 */
[----:B------:R-:W1:Y:S02]  /*1a600*/  SHFL.IDX PT, R4, R2, 0x1, 0x181f ;  /* 0x00381f0002047f89 */ /* 0x000e6400000e0000 */
[----:B0-----:R-:W-:-:S05]  /*1a610*/  @!P0 LEA R5, P2, R7, R5, 0x1 ;  /* 0x0000000507058211 */ /* 0x001fca00078408ff */
[----:B-1----:R-:W-:-:S05]  /*1a620*/  @!P0 IMAD.X R4, RZ, RZ, R4, P2 ;  /* 0x000000ffff048224 */ /* 0x002fca00010e0604 */
[----:B------:R-:W-:-:S04]  /*1a630*/  @!P0 LOP3.LUT R5, R5, R4, RZ, 0x3c, !PT ;  /* 0x0000000405058212 */ /* 0x000fc800078e3cff */
[----:B------:R-:W-:-:S04]  /*1a640*/  @!P0 LOP3.LUT R4, R5, R4, RZ, 0x3c, !PT ;  /* 0x0000000405048212 */ /* 0x000fc800078e3cff */
[----:B------:R-:W-:-:S05]  /*1a650*/  @!P0 LOP3.LUT R5, R5, R4, RZ, 0x3c, !PT ;  /* 0x0000000405058212 */ /* 0x000fca00078e3cff */
[----:B------:R0:W-:Y:S01]  /*1a660*/  @!P0 LDGSTS.E.BYPASS.LTC128B.128 [R23+0x20c00], desc[UR42][R4.64], !P1 ;  /* 0x20c0000004178fae */ /* 0x0001e2000c901d6a */
[----:B------:R-:W-:-:S03]  /*1a670*/  ISETP.GE.AND P0, PT, R8, R3, PT ;  /* 0x000000030800720c */ /* 0x000fc60003f06270 */
[----:B0-----:R-:W0:Y:S04]  /*1a680*/  SHFL.IDX PT, R4, R0, 0x2, 0x181f ;  /* 0x00581f0000047f89 */ /* 0x001e2800000e0000 */
[----:B------:R-:W1:Y:S06]  /*1a690*/  SHFL.IDX PT, R0, R0, 0x3, 0x181f ;  /* 0x00781f0000007f89 */ /* 0x000e6c00000e0000 */
[----:B0-----:R-:W-:-:S05]  /*1a6a0*/  @!P0 LEA R5, P2, R7, R4, 0x1 ;  /* 0x0000000407058211 */ /* 0x001fca00078408ff */
[----:B------:R-:W-:-:S05]  /*1a6b0*/  @!P0 IMAD.X R4, RZ, RZ, R6, P2 ;  /* 0x000000ffff048224 */ /* 0x000fca00010e0606 */
[----:B------:R-:W-:-:S04]  /*1a6c0*/  @!P0 LOP3.LUT R5, R5, R4, RZ, 0x3c, !PT ;  /* 0x0000000405058212 */ /* 0x000fc800078e3cff */
[----:B------:R-:W-:-:S04]  /*1a6d0*/  @!P0 LOP3.LUT R4, R5, R4, RZ, 0x3c, !PT ;  /* 0x0000000405048212 */ /* 0x000fc800078e3cff */
[----:B------:R-:W-:-:S05]  /*1a6e0*/  @!P0 LOP3.LUT R5, R5, R4, RZ, 0x3c, !PT ;  /* 0x0000000405058212 */ /* 0x000fca00078e3cff */
[----:B------:R0:W-:Y:S04]  /*1a6f0*/  @!P0 LDGSTS.E.BYPASS.LTC128B.128 [R23+0x21400], desc[UR42][R4.64], !P1 ;  /* 0x2140000004178fae */ /* 0x0001e8000c901d6a */
[----:B01----:R0:W2:Y:S02]  /*1a700*/  SHFL.IDX PT, R4, R2, 0x3, 0x181f ;  /* 0x00781f0002047f89 */ /* 0x0030a400000e0000 */
.L_x_4782:
[----:B0-----:R-:W-:-:S05]  /*1a710*/  VIADD R2, R25, 0x30 ;  /* 0x0000003019027836 */ /* 0x001fca0000000000 */
[----:B------:R-:W-:Y:S01]  /*1a720*/  ISETP.GE.AND P0, PT, R2, R3, PT ;  /* 0x000000030200720c */ /* 0x000fe20003f06270 */
[----:B------:R0:W-:-:S12]  /*1a730*/  STL [R1+0x2c], R2 ;  /* 0x00002c0201007387 */ /* 0x0001d80000100800 */
[----:B0-----:R-:W-:-:S05]  /*1a740*/  @!P0 LEA R2, P2, R7, R0, 0x1 ;  /* 0x0000000007028211 */ /* 0x001fca00078408ff */
[----:B--2---:R-:W-:-:S05]  /*1a750*/  @!P0 IMAD.X R3, RZ, RZ, R4, P2 ;  /* 0x000000ffff038224 */ /* 0x004fca00010e0604 */
[----:B------:R-:W-:Y:S01]  /*1a760*/  @!PT LDS RZ, [RZ] ;  /* 0x00000000fffff984 */ /* 0x000fe20000000800 */
[----:B------:R-:W-:Y:S01]  /*1a770*/  @!PT LDS RZ, [RZ] ;  /* 0x00000000fffff984 */ /* 0x000fe20000000800 */
[----:B------:R-:W-:Y:S01]  /*1a780*/  @!PT LDS RZ, [RZ] ;  /* 0x00000000fffff984 */ /* 0x000fe20000000800 */
[----:B------:R0:W-:Y:S01]  /*1a790*/  @!P0 LDGSTS.E.BYPASS.LTC128B.128 [R23+0x21c00], desc[UR42][R2.64], !P1 ;  /* 0x21c0000002178fae */ /* 0x0001e2000c901d6a */
[----:B------:R-:W-:Y:S01]  /*1a7a0*/  PLOP3.LUT P0, PT, PT, PT, PT, 0x80, 0x0 ;  /* 0x000000000000781c */ /* 0x000fe20003f0f070 */
[----:B------:R-:W-:-:S12]  /*1a7b0*/  NOP ;  /* 0x0000000000007918 */ /* 0x000fd80000000000 */
.L_x_4664:
        /* <DEDUP_REMOVED lines=28> */
.L_x_4666:
[----:B------:R-:W-:Y:S05]  /*1a980*/  BSYNC B6 ;  /* 0x0000000000067941 */ /* 0x000fea0003800000 */
.L_x_4665:
[----:B------:R-:W2:Y:S01]  /*1a990*/  LDL.LU R0, [R1+0x20] ;  /* 0x0000200001007983 */ /* 0x000ea20000300800 */
[----:B------:R-:W1:Y:S01]  /*1a9a0*/  LDC R7, c[0x0][0x448] ;  /* 0x00011200ff077b82 */ /* 0x000e620000000800 */
[----:B------:R-:W-:Y:S02]  /*1a9b0*/  ULDC.64 UR4, c[0x0][0x398] ;  /* 0x0000e60000047ab9 */ /* 0x000fe40000000a00 */
[----:B0-----:R-:W3:Y:S04]  /*1a9c0*/  LDL.LU R2, [R1] ;  /* 0x0000000001027983 */ /* 0x001ee80000300800 */
[----:B------:R-:W4:Y:S04]  /*1a9d0*/  LDL.LU R21, [R1+0x24] ;  /* 0x0000240001157983 */ /* 0x000f280000300800 */
[----:B------:R-:W5:Y:S01]  /*1a9e0*/  LDL.LU R20, [R1+0xc] ;  /* 0x00000c0001147983 */ /* 0x000f620000300800 */
[----:B------:R-:W-:Y:S01]  /*1a9f0*/  IMAD.MOV.U32 R4, RZ, RZ, R37 ;  /* 0x000000ffff047224 */ /* 0x000fe200078e0025 */
[----:B------:R-:W-:Y:S01]  /*1aa00*/  LOP3.LUT R16, R16, 0xfffffbff, RZ, 0xc0, !PT ;  /* 0xfffffbff10107812 */ /* 0x000fe200078ec0ff */
[----:B------:R-:W0:Y:S01]  /*1aa10*/  S2R R9, SR_TID.X ;  /* 0x0000000000097919 */ /* 0x000e220000002100 */
[----:B-1----:R-:W-:-:S13]  /*1aa20*/  ISETP.NE.AND P0, PT, R7, 0x1, PT ;  /* 0x000000010700780c */ /* 0x002fda0003f05270 */
[----:B------:R-:W1:Y:S01]  /*1aa30*/  @P0 LDC R5, c[0x0][0x450] ;  /* 0x00011400ff050b82 */ /* 0x000e620000000800 */
[----:B0-----:R-:W-:-:S05]  /*1aa40*/  IMAD.SHL.U32 R9, R9, 0x8, RZ ;  /* 0x0000000809097824 */ /* 0x001fca00078e00ff */
[----:B------:R-:W-:-:S04]  /*1aa50*/  LOP3.LUT R9, R9, 0x38, RZ, 0xc0, !PT ;  /* 0x0000003809097812 */ /* 0x000fc800078ec0ff */
[----:B------:R-:W-:Y:S01]  /*1aa60*/  LOP3.LUT R9, R9, 0xc0, RZ, 0xfc, !PT ;  /* 0x000000c009097812 */ /* 0x000fe200078efcff */
[----:B--2---:R-:W-:-:S04]  /*1aa70*/  IMAD R0, R0, UR4, RZ ;  /* 0x0000000400007c24 */ /* 0x004fc8000f8e02ff */
[C---:B---3--:R-:W-:Y:S02]  /*1aa80*/  IMAD R0, R2.reuse, UR5, R0 ;  /* 0x0000000502007c24 */ /* 0x048fe4000f8e0200 */
[----:B------:R-:W-:Y:S01]  /*1aa90*/  IMAD.WIDE.U32 R2, R2, UR4, RZ ;  /* 0x0000000402027c25 */ /* 0x000fe2000f8e00ff */
[----:B------:R-:W-:-:S03]  /*1aaa0*/  ULDC.64 UR4, c[0x0][0x3d8] ;  /* 0x0000f60000047ab9 */ /* 0x000fc60000000a00 */
[----:B------:R-:W-:Y:S02]  /*1aab0*/  IMAD.IADD R3, R3, 0x1, R0 ;  /* 0x0000000103037824 */ /* 0x000fe400078e0200 */
[----:B------:R-:W-:-:S04]  /*1aac0*/  IMAD.WIDE.U32 R2, R17, UR4, R2 ;  /* 0x0000000411027c25 */ /* 0x000fc8000f8e0002 */
[----:B------:R-:W-:Y:S01]  /*1aad0*/  IMAD R3, R17, UR5, R3 ;  /* 0x0000000511037c24 */ /* 0x000fe2000f8e0203 */
[----:B------:R-:W-:Y:S02]  /*1aae0*/  ULDC.64 UR4, c[0x0][0x3e0] ;  /* 0x0000f80000047ab9 */ /* 0x000fe40000000a00 */
[----:B----4-:R-:W-:Y:S02]  /*1aaf0*/  IMAD R0, R21, UR4, RZ ;  /* 0x0000000415007c24 */ /* 0x010fe4000f8e02ff */
[C---:B-----5:R-:W-:Y:S01]  /*1ab00*/  IMAD.WIDE.U32 R2, R20.reuse, UR4, R2 ;  /* 0x0000000414027c25 */ /* 0x060fe2000f8e0002 */
[----:B------:R-:W0:Y:S03]  /*1ab10*/  S2R R21, SR_TID.X ;  /* 0x0000000000157919 */ /* 0x000e260000002100 */
[----:B------:R-:W-:Y:S01]  /*1ab20*/  IMAD R0, R20, UR5, R0 ;  /* 0x0000000514007c24 */ /* 0x000fe2000f8e0200 */
[----:B------:R-:W-:Y:S01]  /*1ab30*/  ULDC.64 UR4, c[0x0][0x3d0] ;  /* 0x0000f40000047ab9 */ /* 0x000fe20000000a00 */
[----:B------:R-:W2:Y:S02]  /*1ab40*/  S2R R20, SR_TID.X ;  /* 0x0000000000147919 */ /* 0x000ea40000002100 */
[----:B------:R-:W-:-:S02]  /*1ab50*/  IMAD.IADD R3, R3, 0x1, R0 ;  /* 0x0000000103037824 */ /* 0x000fc400078e0200 */
[----:B------:R-:W3:Y:S01]  /*1ab60*/  @P0 LDC R0, c[0x0][0x44c] ;  /* 0x00011300ff000b82 */ /* 0x000ee20000000800 */
[----:B0-----:R-:W-:Y:S02]  /*1ab70*/  IMAD.SHL.U32 R21, R21, 0x8, RZ ;  /* 0x0000000815157824 */ /* 0x001fe400078e00ff */
[----:B---3--:R-:W-:-:S03]  /*1ab80*/  @P0 IMAD.HI.U32 R0, R37, R0, RZ ;  /* 0x0000000025000227 */ /* 0x008fc600078e00ff */
[----:B------:R-:W-:Y:S01]  /*1ab90*/  LOP3.LUT R21, R21, 0x38, RZ, 0xc0, !PT ;  /* 0x0000003815157812 */ /* 0x000fe200078ec0ff */
[----:B--2---:R-:W-:Y:S01]  /*1aba0*/  IMAD.SHL.U32 R20, R20, 0x8, RZ ;  /* 0x0000000814147824 */ /* 0x004fe200078e00ff */
[----:B-1----:R-:W-:Y:S02]  /*1abb0*/  @P0 SHF.R.U32.HI R4, RZ, R5, R0 ;  /* 0x00000005ff040219 */ /* 0x002fe40000011600 */
[----:B------:R-:W-:Y:S02]  /*1abc0*/  LOP3.LUT R8, R21, 0x80, RZ, 0xfc, !PT ;  /* 0x0000008015087812 */ /* 0x000fe400078efcff */
[--C-:B------:R-:W-:Y:S01]  /*1abd0*/  SHF.R.S32.HI R5, RZ, 0x1f, R4.reuse ;  /* 0x0000001fff057819 */ /* 0x100fe20000011404 */
[----:B------:R-:W-:Y:S01]  /*1abe0*/  IMAD.MOV R0, RZ, RZ, -R4 ;  /* 0x000000ffff007224 */ /* 0x000fe200078e0a04 */
[----:B------:R-:W0:Y:S01]  /*1abf0*/  S2R R21, SR_TID.X ;  /* 0x0000000000157919 */ /* 0x000e220000002100 */
[----:B------:R-:W-:Y:S01]  /*1ac00*/  IMAD.WIDE.U32 R2, R4, UR4, R2 ;  /* 0x0000000404027c25 */ /* 0x000fe2000f8e0002 */
[----:B------:R-:W-:-:S03]  /*1ac10*/  LOP3.LUT R20, R20, 0x38, RZ, 0xc0, !PT ;  /* 0x0000003814147812 */ /* 0x000fc600078ec0ff */
[----:B------:R-:W-:Y:S02]  /*1ac20*/  IMAD R0, R7, R0, R37 ;  /* 0x0000000007007224 */ /* 0x000fe400078e0225 */
        /* <DEDUP_REMOVED lines=14> */
[----:B0-----:R-:W-:Y:S01]  /*1ad10*/  IMAD.SHL.U32 R21, R21, 0x8, RZ ;  /* 0x0000000815157824 */ /* 0x001fe200078e00ff */
[----:B------:R-:W-:-:S02]  /*1ad20*/  ISETP.GE.AND P0, PT, R8, UR4, PT ;  /* 0x0000000408007c0c */ /* 0x000fc4000bf06270 */
[----:B------:R-:W0:Y:S01]  /*1ad30*/  S2R R8, SR_TID.X ;  /* 0x0000000000087919 */ /* 0x000e220000002100 */
[----:B------:R-:W-:Y:S02]  /*1ad40*/  SEL R2, RZ, 0x1, P1 ;  /* 0x00000001ff027807 */ /* 0x000fe40000800000 */
[----:B------:R-:W-:Y:S02]  /*1ad50*/  LOP3.LUT R21, R21, 0x38, RZ, 0xc0, !PT ;  /* 0x0000003815157812 */ /* 0x000fe400078ec0ff */
[----:B------:R-:W-:Y:S02]  /*1ad60*/  SEL R3, RZ, 0x4, P0 ;  /* 0x00000004ff037807 */ /* 0x000fe40000000000 */
[----:B------:R-:W-:Y:S02]  /*1ad70*/  @P1 LOP3.LUT R16, R16, 0x400, RZ, 0xfc, !PT ;  /* 0x0000040010101812 */ /* 0x000fe400078efcff */
[----:B------:R-:W-:Y:S02]  /*1ad80*/  ISETP.GE.AND P5, PT, R9, UR4, PT ;  /* 0x0000000409007c0c */ /* 0x000fe4000bfa6270 */
[----:B------:R-:W-:-:S04]  /*1ad90*/  LOP3.LUT R16, R16, 0xfffffeff, RZ, 0xc0, !PT ;  /* 0xfffffeff10107812 */ /* 0x000fc800078ec0ff */
[----:B------:R-:W-:-:S04]  /*1ada0*/  @P0 LOP3.LUT R16, R16, 0x100, RZ, 0xfc, !PT ;  /* 0x0000010010100812 */ /* 0x000fc800078efcff */
[----:B------:R-:W-:Y:S01]  /*1adb0*/  LOP3.LUT R16, R16, 0xfffffdff, RZ, 0xc0, !PT ;  /* 0xfffffdff10107812 */ /* 0x000fe200078ec0ff */
[----:B0-----:R-:W-:-:S05]  /*1adc0*/  IMAD.SHL.U32 R8, R8, 0x8, RZ ;  /* 0x0000000808087824 */ /* 0x001fca00078e00ff */
[----:B------:R-:W-:-:S04]  /*1add0*/  LOP3.LUT R8, R8, 0x38, RZ, 0xc0, !PT ;  /* 0x0000003808087812 */ /* 0x000fc800078ec0ff */
[----:B------:R-:W-:-:S04]  /*1ade0*/  LOP3.LUT R8, R8, 0x40, RZ, 0xfc, !PT ;  /* 0x0000004008087812 */ /* 0x000fc800078efcff */
[----:B------:R-:W-:Y:S02]  /*1adf0*/  ISETP.GE.AND P0, PT, R8, UR4, PT ;  /* 0x0000000408007c0c */ /* 0x000fe4000bf06270 */
[----:B------:R-:W-:Y:S02]  /*1ae00*/  LOP3.LUT R8, R21, 0x100, RZ, 0xfc, !PT ;  /* 0x0000010015087812 */ /* 0x000fe400078efcff */
[----:B------:R-:W0:Y:S01]  /*1ae10*/  S2R R21, SR_TID.X ;  /* 0x0000000000157919 */ /* 0x000e220000002100 */
[----:B------:R-:W-:Y:S02]  /*1ae20*/  SEL R4, RZ, 0x2, P0 ;  /* 0x00000002ff047807 */ /* 0x000fe40000000000 */
[----:B------:R-:W-:Y:S02]  /*1ae30*/  ISETP.GE.AND P4, PT, R8, UR4, PT ;  /* 0x0000000408007c0c */ /* 0x000fe4000bf86270 */
[----:B------:R-:W1:Y:S01]  /*1ae40*/  S2R R8, SR_TID.X ;  /* 0x0000000000087919 */ /* 0x000e620000002100 */
[----:B------:R-:W-:-:S02]  /*1ae50*/  IADD3 R2, R3, R4, R2 ;  /* 0x0000000403027210 */ /* 0x000fc40007ffe002 */
[----:B------:R-:W-:Y:S02]  /*1ae60*/  SEL R3, RZ, 0x10, P4 ;  /* 0x00000010ff037807 */ /* 0x000fe40002000000 */
[----:B------:R-:W-:Y:S02]  /*1ae70*/  @P0 LOP3.LUT R16, R16, 0x200, RZ, 0xfc, !PT ;  /* 0x0000020010100812 */ /* 0x000fe400078efcff */
[----:B------:R-:W-:-:S04]  /*1ae80*/  SEL R4, RZ, 0x8, P5 ;  /* 0x00000008ff047807 */ /* 0x000fc80002800000 */
[----:B------:R-:W-:Y:S01]  /*1ae90*/  IADD3 R4, R3, R2, R4 ;  /* 0x0000000203047210 */ /* 0x000fe20007ffe004 */
[----:B0-----:R-:W-:Y:S02]  /*1aea0*/  IMAD.SHL.U32 R21, R21, 0x8, RZ ;  /* 0x0000000815157824 */ /* 0x001fe400078e00ff */
[----:B-1----:R-:W-:-:S03]  /*1aeb0*/  IMAD.SHL.U32 R8, R8, 0x8, RZ ;  /* 0x0000000808087824 */ /* 0x002fc600078e00ff */
[----:B------:R-:W-:Y:S02]  /*1aec0*/  LOP3.LUT R21, R21, 0x38, RZ, 0xc0, !PT ;  /* 0x0000003815157812 */ /* 0x000fe400078ec0ff */
[----:B------:R-:W-:Y:S02]  /*1aed0*/  LOP3.LUT R8, R8, 0x38, RZ, 0xc0, !PT ;  /* 0x0000003808087812 */ /* 0x000fe400078ec0ff */
[----:B------:R-:W-:Y:S02]  /*1aee0*/  LOP3.LUT R9, R21, 0x140, RZ, 0xfc, !PT ;  /* 0x0000014015097812 */ /* 0x000fe400078efcff */
[----:B------:R-:W-:Y:S02]  /*1aef0*/  LOP3.LUT R8, R8, 0x180, RZ, 0xfc, !PT ;  /* 0x0000018008087812 */ /* 0x000fe400078efcff */
[----:B------:R-:W-:Y:S02]  /*1af00*/  ISETP.GE.AND P3, PT, R9, UR4, PT ;  /* 0x0000000409007c0c */ /* 0x000fe4000bf66270 */
[----:B------:R-:W-:-:S02]  /*1af10*/  ISETP.GE.AND P0, PT, R8, UR4, PT ;  /* 0x0000000408007c0c */ /* 0x000fc4000bf06270 */
[----:B------:R-:W-:Y:S02]  /*1af20*/  LOP3.LUT R8, R21, 0x1c0, RZ, 0xfc, !PT ;  /* 0x000001c015087812 */ /* 0x000fe400078efcff */
[----:B------:R-:W-:Y:S02]  /*1af30*/  SEL R2, RZ, 0x40, P0 ;  /* 0x00000040ff027807 */ /* 0x000fe40000000000 */
[----:B------:R-:W-:Y:S02]  /*1af40*/  SEL R3, RZ, 0x20, P3 ;  /* 0x00000020ff037807 */ /* 0x000fe40001800000 */
[----:B------:R-:W-:Y:S01]  /*1af50*/  ISETP.GE.AND P0, PT, R8, UR4, PT ;  /* 0x0000000408007c0c */ /* 0x000fe2000bf06270 */
[----:B------:R-:W-:Y:S01]  /*1af60*/  UMOV UR4, 0xffffffff ;  /* 0xffffffff00047882 */ /* 0x000fe20000000000 */
[----:B------:R-:W-:Y:S02]  /*1af70*/  IADD3 R4, R2, R4, R3 ;  /* 0x0000000402047210 */ /* 0x000fe40007ffe003 */
[----:B------:R-:W-:-:S05]  /*1af80*/  SEL R5, RZ, 0x80, P0 ;  /* 0x00000080ff057807 */ /* 0x000fca0000000000 */
[----:B------:R-:W-:Y:S01]  /*1af90*/  IMAD.IADD R5, R4, 0x1, R5 ;  /* 0x0000000104057824 */ /* 0x000fe200078e0205 */
[----:B------:R-:W-:Y:S06]  /*1afa0*/  BRA.DIV UR4, `(.L_x_4667) ;  /* 0x0000004e04007947 */ /* 0x000fec000b800000 */
[----:B------:R-:W2:Y:S04]  /*1afb0*/  LDL.LU R3, [R1+0x14] ;  /* 0x0000140001037983 */ /* 0x000ea80000300800 */
[----:B------:R-:W3:Y:S04]  /*1afc0*/  LDL.LU R2, [R1+0x1c] ;  /* 0x00001c0001027983 */ /* 0x000ee80000300800 */
[----:B------:R-:W4:Y:S01]  /*1afd0*/  LDL.LU R8, [R1+0x18] ;  /* 0x0000180001087983 */ /* 0x000f220000300800 */
[----:B------:R-:W-:-:S03]  /*1afe0*/  LOP3.LUT R16, R16, 0xffbfffff, RZ, 0xc0, !PT ;  /* 0xffbfffff10107812 */ /* 0x000fc600078ec0ff */
[----:B------:R-:W-:Y:S01]  /*1aff0*/  SHFL.IDX PT, R14, R0, 0x2, 0x181f ;  /* 0x00581f00000e7f89 */ /* 0x000fe200000e0000 */
[----:B------:R-:W-:-:S04]  /*1b000*/  @P4 LOP3.LUT R16, R16, 0x400000, RZ, 0xfc, !PT ;  /* 0x0040000010104812 */ /* 0x000fc800078efcff */
[C---:B------:R-:W-:Y:S02]  /*1b010*/  LOP3.LUT P4, RZ, R16.reuse, 0x400, RZ, 0xc0, !PT ;  /* 0x0000040010ff7812 */ /* 0x040fe4000788c0ff */
[----:B------:R-:W-:-:S04]  /*1b020*/  LOP3.LUT R16, R16, 0xffdfffff, RZ, 0xc0, !PT ;  /* 0xffdfffff10107812 */ /* 0x000fc800078ec0ff */
[----:B------:R-:W-:-:S04]  /*1b030*/  @P3 LOP3.LUT R16, R16, 0x200000, RZ, 0xfc, !PT ;  /* 0x0020000010103812 */ /* 0x000fc800078efcff */
[----:B------:R-:W-:Y:S01]  /*1b040*/  LOP3.LUT P3, RZ, R16, 0x200, RZ, 0xc0, !PT ;  /* 0x0000020010ff7812 */ /* 0x000fe2000786c0ff */
[----:B--2---:R-:W-:Y:S02]  /*1b050*/  IMAD R7, R3, R7, RZ ;  /* 0x0000000703077224 */ /* 0x004fe400078e02ff */
[----:B------:R-:W0:Y:S01]  /*1b060*/  SHFL.IDX PT, R3, R0, RZ, 0x181f ;  /* 0x00181fff00037589 */ /* 0x000e2200000e0000 */
[----:B---3--:R-:W-:Y:S02]  /*1b070*/  IMAD.MOV.U32 R9, RZ, RZ, R2 ;  /* 0x000000ffff097224 */ /* 0x008fe400078e0002 */
[----:B------:R-:W-:-:S13]  /*1b080*/  ISETP.GE.AND P0, PT, R25, R7, PT ;  /* 0x000000071900720c */ /* 0x000fda0003f06270 */
[----:B------:R-:W-:-:S04]  /*1b090*/  @!P0 LOP3.LUT R2, R4, 0x40, RZ, 0xc0, !PT ;  /* 0x0000004004028812 */ /* 0x000fc800078ec0ff */
[----:B------:R-:W-:-:S04]  /*1b0a0*/  @!P0 SHF.R.U32.HI R2, RZ, 0x2, R2 ;  /* 0x00000002ff028819 */ /* 0x000fc80000011602 */
[----:B------:R-:W-:Y:S02]  /*1b0b0*/  @!P0 ISETP.NE.U32.AND P2, PT, R2, RZ, PT ;  /* 0x000000ff0200820c */ /* 0x000fe40003f45070 */
[----:B------:R-:W-:Y:S02]  /*1b0c0*/  @!P0 LOP3.LUT R2, R5, 0x80, RZ, 0xc0, !PT ;  /* 0x0000008005028812 */ /* 0x000fe400078ec0ff */
[----:B0-----:R-:W-:Y:S02]  /*1b0d0*/  @!P0 LEA R3, P6, R20, R3, 0x1 ;  /* 0x0000000314038211 */ /* 0x001fe400078c08ff */
[----:B------:R-:W-:-:S04]  /*1b0e0*/  @!P0 SHF.R.U32.HI R2, RZ, 0x3, R2 ;  /* 0x00000003ff028819 */ /* 0x000fc80000011602 */
[----:B------:R-:W-:Y:S02]  /*1b0f0*/  @!P0 ISETP.NE.U32.AND P1, PT, R2, RZ, PT ;  /* 0x000000ff0200820c */ /* 0x000fe40003f25070 */
[----:B------:R-:W0:Y:S02]  /*1b100*/  SHFL.IDX PT, R2, R6, RZ, 0x181f ;  /* 0x00181fff06027589 */ /* 0x000e2400000e0000 */
[----:B0-----:R-:W-:Y:S01]  /*1b110*/  @!P0 IMAD.X R2, RZ, RZ, R2, P6 ;  /* 0x000000ffff028224 */ /* 0x001fe200030e0602 */
[----:B------:R-:W-:-:S04]  /*1b120*/  LOP3.LUT P6, RZ, R16, 0x100, RZ, 0xc0, !PT ;  /* 0x0000010010ff7812 */ /* 0x000fc800078cc0ff */
[----:B------:R-:W-:-:S04]  /*1b130*/  @!P0 LOP3.LUT R3, R3, R2, RZ, 0x3c, !PT ;  /* 0x0000000203038212 */ /* 0x000fc800078e3cff */
[----:B------:R-:W-:-:S04]  /*1b140*/  @!P0 LOP3.LUT R2, R3, R2, RZ, 0x3c, !PT ;  /* 0x0000000203028212 */ /* 0x000fc800078e3cff */
[----:B------:R-:W-:-:S05]  /*1b150*/  @!P0 LOP3.LUT R3, R3, R2, RZ, 0x3c, !PT ;  /* 0x0000000203038212 */ /* 0x000fca00078e3cff */
[----:B------:R-:W-:Y:S01]  /*1b160*/  @!P0 LDGSTS.E.BYPASS.LTC128B.128 [R23+0x26400], desc[UR42][R2.64], !P4 ;  /* 0x2640000002178fae */ /* 0x000fe2000e101d6a */
[----:B------:R-:W-:-:S03]  /*1b170*/  LOP3.LUT P4, RZ, R16, 0x400000, RZ, 0xc0, !PT ;  /* 0x0040000010ff7812 */ /* 0x000fc6000788c0ff */
[----:B------:R-:W-:Y:S01]  /*1b180*/  @!P0 LDGSTS.E.BYPASS.LTC128B.128 [R23+0x28400], desc[UR42][R2.64+0x80], !P3 ;  /* 0x2840008002178fae */ /* 0x000fe2000d901d6a */
[C---:B------:R-:W-:Y:S02]  /*1b190*/  LOP3.LUT P3, RZ, R16.reuse, 0x200000, RZ, 0xc0, !PT ;  /* 0x0020000010ff7812 */ /* 0x040fe4000786c0ff */
[----:B------:R-:W-:Y:S01]  /*1b1a0*/  LOP3.LUT R16, R16, 0xffefffff, RZ, 0xc0, !PT ;  /* 0xffefffff10107812 */ /* 0x000fe200078ec0ff */
[----:B------:R-:W-:Y:S03]  /*1b1b0*/  @!P0 LDGSTS.E.BYPASS.LTC128B.128 [R23+0x2a400], desc[UR42][R2.64+0x100], !P6 ;  /* 0x2a40010002178fae */ /* 0x000fe6000f101d6a */
[----:B------:R-:W-:Y:S01]  /*1b1c0*/  @P6 LOP3.LUT R16, R16, 0x100000, RZ, 0xfc, !PT ;  /* 0x0010000010106812 */ /* 0x000fe200078efcff */
[----:B------:R-:W-:Y:S03]  /*1b1d0*/  @!P0 LDGSTS.E.BYPASS.LTC128B.128 [R23+0x2c400], desc[UR42][R2.64+0x180], !P5 ;  /* 0x2c40018002178fae */ /* 0x000fe6000e901d6a */
[C---:B------:R-:W-:Y:S01]  /*1b1e0*/  LOP3.LUT P6, RZ, R16.reuse, 0x400, RZ, 0xc0, !PT ;  /* 0x0000040010ff7812 */ /* 0x040fe200078cc0ff */
[----:B------:R-:W-:Y:S01]  /*1b1f0*/  @!P0 LDGSTS.E.BYPASS.LTC128B.128 [R23+0x2e400], desc[UR42][R2.64+0x200], !P4 ;  /* 0x2e40020002178fae */ /* 0x000fe2000e101d6a */
[----:B------:R-:W-:-:S03]  /*1b200*/  LOP3.LUT R16, R16, 0xffffbfff, RZ, 0xc0, !PT ;  /* 0xffffbfff10107812 */ /* 0x000fc600078ec0ff */
[----:B------:R-:W-:Y:S04]  /*1b210*/  @!P0 LDGSTS.E.BYPASS.LTC128B.128 [R23+0x30400], desc[UR42][R2.64+0x280], !P3 ;  /* 0x3040028002178fae */ /* 0x000fe8000d901d6a */
[----:B------:R-:W-:Y:S04]  /*1b220*/  @!P0 LDGSTS.E.BYPASS.LTC128B.128 [R23+0x32400], desc[UR42][R2.64+0x300], P2 ;  /* 0x3240030002178fae */ /* 0x000fe80009101d6a */
[----:B------:R0:W-:Y:S01]  /*1b230*/  @!P0 LDGSTS.E.BYPASS.LTC128B.128 [R23+0x34400], desc[UR42][R2.64+0x380], P1 ;  /* 0x3440038002178fae */ /* 0x0001e20008901d6a */
[----:B----4-:R-:W-:-:S03]  /*1b240*/  ISETP.GE.AND P0, PT, R8, R7, PT ;  /* 0x000000070800720c */ /* 0x010fc60003f06270 */
[----:B------:R-:W-:Y:S10]  /*1b250*/  SHFL.IDX PT, R8, R6, 0x2, 0x181f ;  /* 0x00581f0006087f89 */ /* 0x000ff400000e0000 */
[----:B0-----:R-:W-:-:S02]  /*1b260*/  @!P0 LOP3.LUT R3, R4, 0x40, RZ, 0xc0, !PT ;  /* 0x0000004004038812 */ /* 0x001fc400078ec0ff */
[----:B------:R-:W-:Y:S02]  /*1b270*/  @!P0 LOP3.LUT R2, R5, 0x80, RZ, 0xc0, !PT ;  /* 0x0000008005028812 */ /* 0x000fe400078ec0ff */
[----:B------:R-:W-:Y:S02]  /*1b280*/  @!P0 SHF.R.U32.HI R3, RZ, 0x2, R3 ;  /* 0x00000002ff038819 */ /* 0x000fe40000011603 */
[----:B------:R-:W-:Y:S02]  /*1b290*/  @!P0 SHF.R.U32.HI R2, RZ, 0x3, R2 ;  /* 0x00000003ff028819 */ /* 0x000fe40000011602 */
[----:B------:R-:W-:Y:S02]  /*1b2a0*/  @!P0 ISETP.NE.U32.AND P2, PT, R3, RZ, PT ;  /* 0x000000ff0300820c */ /* 0x000fe40003f45070 */
[----:B------:R-:W0:Y:S01]  /*1b2b0*/  SHFL.IDX PT, R3, R0, 0x1, 0x181f ;  /* 0x00381f0000037f89 */ /* 0x000e2200000e0000 */
[----:B------:R-:W-:-:S03]  /*1b2c0*/  @!P0 ISETP.NE.U32.AND P1, PT, R2, RZ, PT ;  /* 0x000000ff0200820c */ /* 0x000fc60003f25070 */
[----:B------:R-:W1:Y:S04]  /*1b2d0*/  SHFL.IDX PT, R2, R6, 0x1, 0x181f ;  /* 0x00381f0006027f89 */ /* 0x000e6800000e0000 */
[----:B------:R-:W2:Y:S03]  /*1b2e0*/  SHFL.IDX PT, R0, R0, 0x3, 0x181f ;  /* 0x00781f0000007f89 */ /* 0x000ea600000e0000 */
[----:B------:R-:W-:Y:S01]  /*1b2f0*/  @P2 LOP3.LUT R16, R16, 0x4000, RZ, 0xfc, !PT ;  /* 0x0000400010102812 */ /* 0x000fe200078efcff */
[----:B------:R-:W3:Y:S03]  /*1b300*/  SHFL.IDX PT, R6, R6, 0x3, 0x181f ;  /* 0x00781f0006067f89 */ /* 0x000ee600000e0000 */
[----:B------:R-:W-:-:S04]  /*1b310*/  LOP3.LUT R16, R16, 0xfff7ffff, RZ, 0xc0, !PT ;  /* 0xfff7ffff10107812 */ /* 0x000fc800078ec0ff */
[----:B------:R-:W-:-:S04]  /*1b320*/  @P1 LOP3.LUT R16, R16, 0x80000, RZ, 0xfc, !PT ;  /* 0x0008000010101812 */ /* 0x000fc800078efcff */
[----:B------:R-:W-:Y:S02]  /*1b330*/  LOP3.LUT P1, RZ, R16, 0x4000, RZ, 0xc0, !PT ;  /* 0x0000400010ff7812 */ /* 0x000fe4000782c0ff */
[----:B0-----:R-:W-:-:S05]  /*1b340*/  @!P0 LEA R3, P2, R20, R3, 0x1 ;  /* 0x0000000314038211 */ /* 0x001fca00078408ff */
[----:B-1----:R-:W-:Y:S01]  /*1b350*/  @!P0 IMAD.X R2, RZ, RZ, R2, P2 ;  /* 0x000000ffff028224 */ /* 0x002fe200010e0602 */
[----:B------:R-:W-:-:S04]  /*1b360*/  LOP3.LUT P2, RZ, R16, 0x200, RZ, 0xc0, !PT ;  /* 0x0000020010ff7812 */ /* 0x000fc8000784c0ff */
[----:B------:R-:W-:-:S04]  /*1b370*/  @!P0 LOP3.LUT R3, R3, R2, RZ, 0x3c, !PT ;  /* 0x0000000203038212 */ /* 0x000fc800078e3cff */
[----:B------:R-:W-:-:S04]  /*1b380*/  @!P0 LOP3.LUT R2, R3, R2, RZ, 0x3c, !PT ;  /* 0x0000000203028212 */ /* 0x000fc800078e3cff */
[----:B------:R-:W-:-:S05]  /*1b390*/  @!P0 LOP3.LUT R3, R3, R2, RZ, 0x3c, !PT ;  /* 0x0000000203038212 */ /* 0x000fca00078e3cff */
[----:B------:R-:W-:Y:S01]  /*1b3a0*/  @!P0 LDGSTS.E.BYPASS.LTC128B.128 [R23+0x26c00], desc[UR42][R2.64], !P6 ;  /* 0x26c0000002178fae */ /* 0x000fe2000f101d6a */
[----:B------:R-:W-:-:S03]  /*1b3b0*/  LOP3.LUT P6, RZ, R16, 0x100000, RZ, 0xc0, !PT ;  /* 0x0010000010ff7812 */ /* 0x000fc600078cc0ff */
[----:B------:R-:W-:Y:S10]  /*1b3c0*/  @!P0 LDGSTS.E.BYPASS.LTC128B.128 [R23+0x28c00], desc[UR42][R2.64+0x80], !P2 ;  /* 0x28c0008002178fae */ /* 0x000ff4000d101d6a */
[----:B------:R-:W-:Y:S04]  /*1b3d0*/  @!P0 LDGSTS.E.BYPASS.LTC128B.128 [R23+0x2ac00], desc[UR42][R2.64+0x100], !P6 ;  /* 0x2ac0010002178fae */ /* 0x000fe8000f101d6a */
[----:B------:R-:W-:Y:S04]  /*1b3e0*/  @!P0 LDGSTS.E.BYPASS.LTC128B.128 [R23+0x2cc00], desc[UR42][R2.64+0x180], !P5 ;  /* 0x2cc0018002178fae */ /* 0x000fe8000e901d6a */
[----:B------:R-:W-:Y:S04]  /*1b3f0*/  @!P0 LDGSTS.E.BYPASS.LTC128B.128 [R23+0x2ec00], desc[UR42][R2.64+0x200], !P4 ;  /* 0x2ec0020002178fae */ /* 0x000fe8000e101d6a */
[----:B------:R-:W-:Y:S04]  /*1b400*/  @!P0 LDGSTS.E.BYPASS.LTC128B.128 [R23+0x30c00], desc[UR42][R2.64+0x280], !P3 ;  /* 0x30c0028002178fae */ /* 0x000fe8000d901d6a */
[----:B------:R-:W-:Y:S01]  /*1b410*/  @!P0 LDGSTS.E.BYPASS.LTC128B.128 [R23+0x32c00], desc[UR42][R2.64+0x300], P1 ;  /* 0x32c0030002178fae */ /* 0x000fe20008901d6a */
[----:B------:R-:W-:-:S13]  /*1b420*/  LOP3.LUT P1, RZ, R16, 0x80000, RZ, 0xc0, !PT ;  /* 0x0008000010ff7812 */ /* 0x000fda000782c0ff */
[----:B------:R0:W-:Y:S01]  /*1b430*/  @!P0 LDGSTS.E.BYPASS.LTC128B.128 [R23+0x34c00], desc[UR42][R2.64+0x380], P1 ;  /* 0x34c0038002178fae */ /* 0x0001e20008901d6a */
[----:B------:R-:W-:-:S13]  /*1b440*/  ISETP.GE.AND P0, PT, R9, R7, PT ;  /* 0x000000070900720c */ /* 0x000fda0003f06270 */
[----:B------:R-:W-:-:S05]  /*1b450*/  @!P0 LEA R9, P1, R20, R14, 0x1 ;  /* 0x0000000e14098211 */ /* 0x000fca00078208ff */
[----:B------:R-:W-:Y:S01]  /*1b460*/  @!P0 IMAD.X R10, RZ, RZ, R8, P1 ;  /* 0x000000ffff0a8224 */ /* 0x000fe200008e0608 */
[----:B------:R-:W-:Y:S01]  /*1b470*/  LOP3.LUT P1, RZ, R16, 0x400, RZ, 0xc0, !PT ;  /* 0x0000040010ff7812 */ /* 0x000fe2000782c0ff */
[----:B0-----:R-:W-:Y:S01]  /*1b480*/  @!P0 IMAD.MOV.U32 R2, RZ, RZ, R9 ;  /* 0x000000ffff028224 */ /* 0x001fe200078e0009 */
[----:B------:R-:W-:Y:S01]  /*1b490*/  @!P0 LOP3.LUT R8, R4, 0x40, RZ, 0xc0, !PT ;  /* 0x0000004004088812 */ /* 0x000fe200078ec0ff */
[----:B------:R-:W-:-:S03]  /*1b4a0*/  @!P0 IMAD.MOV.U32 R3, RZ, RZ, R10 ;  /* 0x000000ffff038224 */ /* 0x000fc600078e000a */
        /* <DEDUP_REMOVED lines=12> */
[----:B--23--:R0:W-:Y:S02]  /*1b570*/  @!P0 LDGSTS.E.BYPASS.LTC128B.128 [R23+0x35400], desc[UR42][R2.64+0x380], P1 ;  /* 0x3540038002178fae */ /* 0x00c1e40008901d6a */
.L_x_4792:
[----:B0-----:R-:W2:Y:S01]  /*1b580*/  LDL.LU R2, [R1+0x2c] ;  /* 0x00002c0001027983 */ /* 0x001ea20000300800 */
[----:B------:R-:W-:Y:S01]  /*1b590*/  BSSY B0, `(.L_x_4668) ;  /* 0x0000019000007945 */ /* 0x000fe20003800000 */
[----:B--2---:R-:W-:-:S13]  /*1b5a0*/  ISETP.GE.AND P0, PT, R2, R7, PT ;  /* 0x000000070200720c */ /* 0x004fda0003f06270 */
[----:B------:R-:W-:Y:S05]  /*1b5b0*/  @P0 BRA `(.L_x_4669) ;  /* 0x0000000000580947 */ /* 0x000fea0003800000 */
[----:B------:R-:W-:Y:S02]  /*1b5c0*/  LOP3.LUT R4, R4, 0x40, RZ, 0xc0, !PT ;  /* 0x0000004004047812 */ /* 0x000fe400078ec0ff */
[----:B------:R-:W-:Y:S02]  /*1b5d0*/  LOP3.LUT P6, RZ, R16, 0x400, RZ, 0xc0, !PT ;  /* 0x0000040010ff7812 */ /* 0x000fe400078cc0ff */
[----:B------:R-:W-:Y:S02]  /*1b5e0*/  LEA R2, P0, R20, R0, 0x1 ;  /* 0x0000000014027211 */ /* 0x000fe400078008ff */
[C---:B------:R-:W-:Y:S02]  /*1b5f0*/  LOP3.LUT P2, RZ, R16.reuse, 0x200, RZ, 0xc0, !PT ;  /* 0x0000020010ff7812 */ /* 0x040fe4000784c0ff */
[----:B------:R-:W-:Y:S01]  /*1b600*/  LOP3.LUT P1, RZ, R16, 0x100, RZ, 0xc0, !PT ;  /* 0x0000010010ff7812 */ /* 0x000fe2000782c0ff */
[----:B------:R-:W-:Y:S01]  /*1b610*/  IMAD.X R3, RZ, RZ, R6, P0 ;  /* 0x000000ffff037224 */ /* 0x000fe200000e0606 */
[----:B------:R-:W-:-:S02]  /*1b620*/  SHF.R.U32.HI R4, RZ, 0x2, R4 ;  /* 0x00000002ff047819 */ /* 0x000fc40000011604 */
[----:B------:R-:W-:Y:S02]  /*1b630*/  LOP3.LUT R5, R5, 0x80, RZ, 0xc0, !PT ;  /* 0x0000008005057812 */ /* 0x000fe400078ec0ff */
[----:B------:R-:W-:Y:S01]  /*1b640*/  ISETP.NE.U32.AND P0, PT, R4, RZ, PT ;  /* 0x000000ff0400720c */ /* 0x000fe20003f05070 */
        /* <DEDUP_REMOVED lines=13> */
.L_x_4669:
[----:B------:R-:W-:Y:S05]  /*1b720*/  BSYNC B0 ;  /* 0x0000000000007941 */ /* 0x000fea0003800000 */
.L_x_4668:
[----:B------:R-:W-:Y:S01]  /*1b730*/  NOP ;  /* 0x0000000000007918 */ /* 0x000fe20000000000 */
[----:B------:R-:W-:-:S13]  /*1b740*/  PLOP3.LUT P0, PT, PT, PT, PT, 0x80, 0x0 ;  /* 0x000000000000781c */ /* 0x000fda0003f0f070 */
.L_x_4670:
        /* <DEDUP_REMOVED lines=18> */
.L_x_4793:
[----:B------:R-:W-:Y:S05]  /*1b870*/  BSYNC B0 ;  /* 0x0000000000007941 */ /* 0x000fea0003800000 */
.L_x_4671:
[----:B------:R-:W-:-:S05]  /*1b880*/  IMAD.U32 R2, RZ, RZ, UR38 ;  /* 0x00000026ff027e24 */ /* 0x000fca000f8e00ff */
[----:B------:R-:W-:-:S13]  /*1b890*/  ISETP.NE.AND P0, PT, R2, 0x3, PT ;  /* 0x000000030200780c */ /* 0x000fda0003f05270 */
[----:B------:R-:W-:Y:S05]  /*1b8a0*/  @!P0 BRA `(.L_x_4673) ;  /* 0x0000000000048947 */ /* 0x000fea0003800000 */
[----:B------:R-:W-:Y:S01]  /*1b8b0*/  BPT.TRAP 0x1 ;  /* 0x000000040000795c */ /* 0x000fe20000300000 */
.L_x_4673:
[----:B0-----:R-:W-:Y:S01]  /*1b8c0*/  SHF.L.U32 R0, R28, 0x1f, RZ ;  /* 0x0000001f1c007819 */ /* 0x001fe200000006ff */
[----:B------:R-:W-:Y:S03]  /*1b8d0*/  BSSY B0, `(.L_x_4674) ;  /* 0x0000003000007945 */ /* 0x000fe60003800000 */
[----:B------:R-:W0:Y:S02]  /*1b8e0*/  SYNCS.PHASECHK.TRANS64.TRYWAIT P0, [R26+URZ+0x38860], R0 ;  /* 0x038860001a0075a7 */ /* 0x000e24000800017f */
[----:B0-----:R-:W-:Y:S05]  /*1b8f0*/  @!P0 BRA `(.L_x_4675) ;  /* 0x0000004c00808947 */ /* 0x001fea0003800000 */
.L_x_4794:
[----:B------:R-:W-:Y:S05]  /*1b900*/  BSYNC B0 ;  /* 0x0000000000007941 */ /* 0x000fea0003800000 */
.L_x_4674:
[----:B------:R-:W0:Y:S01]  /*1b910*/  LDL.LU R3, [R1+0x38] ;  /* 0x0000380001037983 */ /* 0x000e220000300800 */
[----:B------:R-:W-:Y:S01]  /*1b920*/  ULDC.64 UR4, c[0x0][0x328] ;  /* 0x0000ca0000047ab9 */ /* 0x000fe20000000a00 */
[----:B------:R-:W-:Y:S02]  /*1b930*/  ULDC.64 UR6, c[0x0][0x318] ;  /* 0x0000c60000067ab9 */ /* 0x000fe40000000a00 */
[----:B------:R-:W2:Y:S04]  /*1b940*/  LDL.LU R2, [R1+0x8] ;  /* 0x0000080001027983 */ /* 0x000ea80000300800 */
[----:B------:R-:W3:Y:S04]  /*1b950*/  LDL.LU R5, [R1+0x3c] ;  /* 0x00003c0001057983 */ /* 0x000ee80000300800 */
[----:B------:R-:W4:Y:S01]  /*1b960*/  LDL.LU R4, [R1+0x4] ;  /* 0x0000040001047983 */ /* 0x000f220000300800 */
[----:B0-----:R-:W-:-:S04]  /*1b970*/  IMAD R0, R3, UR4, RZ ;  /* 0x0000000403007c24 */ /* 0x001fc8000f8e02ff */
[C---:B--2---:R-:W-:Y:S02]  /*1b980*/  IMAD R0, R2.reuse, UR5, R0 ;  /* 0x0000000502007c24 */ /* 0x044fe4000f8e0200 */
[----:B------:R-:W-:Y:S01]  /*1b990*/  IMAD.WIDE.U32 R2, R2, UR4, RZ ;  /* 0x0000000402027c25 */ /* 0x000fe2000f8e00ff */
[----:B------:R-:W-:-:S03]  /*1b9a0*/  ULDC.64 UR4, c[0x0][0x338] ;  /* 0x0000ce0000047ab9 */ /* 0x000fc60000000a00 */
[----:B------:R-:W-:Y:S02]  /*1b9b0*/  IMAD.IADD R3, R3, 0x1, R0 ;  /* 0x0000000103037824 */ /* 0x000fe400078e0200 */
[----:B---3--:R-:W-:Y:S02]  /*1b9c0*/  IMAD R0, R5, UR4, RZ ;  /* 0x0000000405007c24 */ /* 0x008fe4000f8e02ff */
[----:B----4-:R-:W-:-:S04]  /*1b9d0*/  IMAD.WIDE.U32 R2, R4, UR4, R2 ;  /* 0x0000000404027c25 */ /* 0x010fc8000f8e0002 */
        /* <DEDUP_REMOVED lines=96> */
.L_x_4804:
        /* <DEDUP_REMOVED lines=34> */
.L_x_4677:
        /* <DEDUP_REMOVED lines=11> */
.L_x_4678:
        /* <DEDUP_REMOVED lines=11> */
.L_x_4693:
        /* <DEDUP_REMOVED lines=32> */
[----:B------:R-:W-:Y:S02]  /*1c560*/  ISETP.NE.AND P1, PT, R10, 0x3, PT ;  /* 0x000000030a00780c */ /* 0x000fe40003f25270 */
[----:B------:R-:W-:Y:S01]  /*1c570*/  SEL R2, RZ, 0x1, P0 ;  /* 0x00000001ff027807 */ /* 0x000fe20000000000 */
[----:B------:R-:W-:Y:S05]  /*1c580*/  YIELD ;  /* 0x0000000000007946 */ /* 0x000fea0003800000 */
[----:B------:R-:W-:Y:S01]  /*1c590*/  LOP3.LUT R28, R28, R2, RZ, 0x3c, !PT ;  /* 0x000000021c1c7212 */ /* 0x000fe200078e3cff */
[----:B------:R-:W-:Y:S01]  /*1c5a0*/  IMAD.MOV.U32 R2, RZ, RZ, R7 ;  /* 0x000000ffff027224 */ /* 0x000fe200078e0007 */
[----:B------:R-:W-:Y:S01]  /*1c5b0*/  SEL R22, R22, RZ, P0 ;  /* 0x000000ff16167207 */ /* 0x000fe20000000000 */
[----:B------:R-:W-:-:S03]  /*1c5c0*/  VIADD R7, R7, 0xffffffff ;  /* 0xffffffff07077836 */ /* 0x000fc60000000000 */
[----:B------:R-:W-:Y:S01]  /*1c5d0*/  ISETP.GT.AND P3, PT, R2, R33, PT ;  /* 0x000000210200720c */ /* 0x000fe20003f64270 */
[----:B0-----:R-:W-:-:S12]  /*1c5e0*/  @!P1 BRA `(.L_x_4681) ;  /* 0x0000000000049947 */ /* 0x001fd80003800000 */
[----:B------:R-:W-:Y:S01]  /*1c5f0*/  BPT.TRAP 0x1 ;  /* 0x000000040000795c */ /* 0x000fe20000300000 */
.L_x_4681:
[----:B------:R-:W-:Y:S01]  /*1c600*/  IMAD R6, R22, 0x8, R18 ;  /* 0x0000000816067824 */ /* 0x000fe200078e0212 */
[----:B------:R-:W-:Y:S01]  /*1c610*/  SHF.L.U32 R25, R28, 0x1f, RZ ;  /* 0x0000001f1c197819 */ /* 0x000fe200000006ff */
[----:B------:R-:W-:Y:S01]  /*1c620*/  BSSY B1, `(.L_x_4682) ;  /* 0x0000004000017945 */ /* 0x000fe20003800000 */
[----:B------:R-:W-:Y:S02]  /*1c630*/  SHF.R.S32.HI R9, RZ, 0x1f, R5 ;  /* 0x0000001fff097819 */ /* 0x000fe40000011405 */
[----:B------:R-:W0:Y:S02]  /*1c640*/  SYNCS.PHASECHK.TRANS64.TRYWAIT P0, [R6+URZ+0x38840], R25 ;  /* 0x03884019060075a7 */ /* 0x000e24000800017f */
[----:B0-----:R-:W-:Y:S05]  /*1c650*/  @!P0 BRA `(.L_x_4683) ;  /* 0x0000004800648947 */ /* 0x001fea0003800000 */
.L_x_4805:
[----:B------:R-:W-:Y:S05]  /*1c660*/  BSYNC B1 ;  /* 0x0000000000017941 */ /* 0x000fea0003800000 */
.L_x_4682:
        /* <DEDUP_REMOVED lines=40> */
.L_x_4815:
        /* <DEDUP_REMOVED lines=8> */
.L_x_4685:
        /* <DEDUP_REMOVED lines=11> */
.L_x_4686:
[----:B------:R2:W-:Y:S01]  /*1ca20*/  SYNCS.ARRIVE.TRANS64.A1T0 RZ, [R6+URZ+0x38830], RZ ;  /* 0x038830ff06ff79a7 */ /* 0x0005e2000810003f */
[----:B------:R-:W-:Y:S05]  /*1ca30*/  @!P2 BRA `(.L_x_4687) ;  /* 0x000000000004a947 */ /* 0x000fea0003800000 */
[----:B------:R-:W-:Y:S01]  /*1ca40*/  BPT.TRAP 0x1 ;  /* 0x000000040000795c */ /* 0x000fe20000300000 */
.L_x_4687:
[----:B------:R-:W3:Y:S01]  /*1ca50*/  SYNCS.PHASECHK.TRANS64.TRYWAIT P0, [R6+URZ+0x38860], R25 ;  /* 0x03886019060075a7 */ /* 0x000ee2000800017f */
[----:B------:R-:W-:Y:S04]  /*1ca60*/  BSSY B1, `(.L_x_4688) ;  /* 0x0000002000017945 */ /* 0x000fe80003800000 */
[----:B---3--:R-:W-:Y:S05]  /*1ca70*/  @!P0 BRA `(.L_x_4689) ;  /* 0x00000048008c8947 */ /* 0x008fea0003800000 */
.L_x_4816:
[----:B------:R-:W-:Y:S05]  /*1ca80*/  BSYNC B1 ;  /* 0x0000000000017941 */ /* 0x000fea0003800000 */
.L_x_4688:
        /* <DEDUP_REMOVED lines=8> */
[----:B------:R-:W-:Y:S02]  /*1cb10*/  IMAD R21, R22, 0x7000, R8 ;  /* 0x0000700016157824 */ /* 0x000fe400078e0208 */
        /* <DEDUP_REMOVED lines=12> */
[----:B------:R-:W4:Y:S01]  /*1cbe0*/  SHFL.IDX PT, R2, R9, RZ, 0x181f ;  /* 0x00181fff09027589 */ /* 0x000f2200000e0000 */
[C---:B------:R-:W-:Y:S01]  /*1cbf0*/  LOP3.LUT P1, RZ, R16.reuse, 0x80, RZ, 0xc0, !PT ;  /* 0x0000008010ff7812 */ /* 0x040fe2000782c0ff */
[----:B------:R-:W-:Y:S01]  /*1cc00*/  IMAD R21, R21, 0x2, R18 ;  /* 0x0000000215157824 */ /* 0x000fe200078e0212 */
[C---:B------:R-:W-:Y:S01]  /*1cc10*/  LOP3.LUT P2, RZ, R16.reuse, 0x40, RZ, 0xc0, !PT ;  /* 0x0000004010ff7812 */ /* 0x040fe2000784c0ff */
[----:B------:R-:W5:Y:S01]  /*1cc20*/  SHFL.IDX PT, R3, R10, RZ, 0x181f ;  /* 0x00181fff0a037589 */ /* 0x000f6200000e0000 */
[----:B------:R-:W-:-:S03]  /*1cc30*/  LOP3.LUT R16, R16, 0xfff7ffff, RZ, 0xc0, !PT ;  /* 0xfff7ffff10107812 */ /* 0x000fc600078ec0ff */
[----:B------:R-:W0:Y:S01]  /*1cc40*/  SHFL.IDX PT, R14, R9, 0x1, 0x181f ;  /* 0x00381f00090e7f89 */ /* 0x000e2200000e0000 */
[----:B------:R-:W-:-:S03]  /*1cc50*/  @P3 LOP3.LUT R16, R16, 0x80000, RZ, 0xfc, !PT ;  /* 0x0008000010103812 */ /* 0x000fc600078efcff */
[----:B------:R-:W1:Y:S01]  /*1cc60*/  SHFL.IDX PT, R5, R10, 0x1, 0x181f ;  /* 0x00381f000a057f89 */ /* 0x000e6200000e0000 */
[C---:B------:R-:W-:Y:S02]  /*1cc70*/  LOP3.LUT P3, RZ, R16.reuse, 0x20, RZ, 0xc0, !PT ;  /* 0x0000002010ff7812 */ /* 0x040fe4000786c0ff */
[C---:B------:R-:W-:Y:S01]  /*1cc80*/  LOP3.LUT P6, RZ, R16.reuse, 0x10, RZ, 0xc0, !PT ;  /* 0x0000001010ff7812 */ /* 0x040fe200078cc0ff */
[----:B------:R-:W-:Y:S01]  /*1cc90*/  SHFL.IDX PT, R8, R10, 0x2, 0x181f ;  /* 0x00581f000a087f89 */ /* 0x000fe200000e0000 */
[----:B------:R-:W-:-:S03]  /*1cca0*/  LOP3.LUT R16, R16, 0xffdfffff, RZ, 0xc0, !PT ;  /* 0xffdfffff10107812 */ /* 0x000fc600078ec0ff */
[----:B------:R-:W-:Y:S01]  /*1ccb0*/  SHFL.IDX PT, R10, R10, 0x3, 0x181f ;  /* 0x00781f000a0a7f89 */ /* 0x000fe200000e0000 */
[----:B----4-:R-:W-:-:S05]  /*1ccc0*/  IADD3 R2, P0, R2, R0, RZ ;  /* 0x0000000002027210 */ /* 0x010fca0007f1e0ff */
[----:B------:R-:W-:Y:S01]  /*1ccd0*/  @P3 LOP3.LUT R16, R16, 0x200000, RZ, 0xfc, !PT ;  /* 0x0020000010103812 */ /* 0x000fe200078efcff */
[----:B-----5:R-:W-:Y:S01]  /*1cce0*/  IMAD.X R3, RZ, RZ, R3, P0 ;  /* 0x000000ffff037224 */ /* 0x020fe200000e0603 */
[----:B------:R-:W-:-:S04]  /*1ccf0*/  ISETP.NE.U32.AND P0, PT, R32, RZ, PT ;  /* 0x000000ff2000720c */ /* 0x000fc80003f05070 */
[----:B------:R-:W-:Y:S01]  /*1cd00*/  LDGSTS.E.BYPASS.LTC128B.128 [R21+0x400], desc[UR42][R2.64], !P1 ;  /* 0x0040000002157fae */ /* 0x000fe2000c901d6a */
[----:B------:R-:W-:-:S03]  /*1cd10*/  ISETP.NE.U32.AND P1, PT, R31, RZ, PT ;  /* 0x000000ff1f00720c */ /* 0x000fc60003f25070 */
[----:B------:R-:W-:Y:S01]  /*1cd20*/  LDGSTS.E.BYPASS.LTC128B.128 [R21+0x2400], desc[UR42][R2.64+0x80], !P2 ;  /* 0x0240008002157fae */ /* 0x000fe2000d101d6a */
[----:B0-----:R-:W-:-:S03]  /*1cd30*/  IADD3 R4, P2, R14, R0, RZ ;  /* 0x000000000e047210 */ /* 0x001fc60007f5e0ff */
[----:B------:R-:W-:Y:S01]  /*1cd40*/  LDGSTS.E.BYPASS.LTC128B.128 [R21+0x4400], desc[UR42][R2.64+0x100], !P3 ;  /* 0x0440010002157fae */ /* 0x000fe2000d901d6a */
[C---:B------:R-:W-:Y:S01]  /*1cd50*/  LOP3.LUT P3, RZ, R16.reuse, 0x80, RZ, 0xc0, !PT ;  /* 0x0000008010ff7812 */ /* 0x040fe2000786c0ff */
[----:B-1----:R-:W-:Y:S01]  /*1cd60*/  IMAD.X R5, RZ, RZ, R5, P2 ;  /* 0x000000ffff057224 */ /* 0x002fe200010e0605 */
        /* <DEDUP_REMOVED lines=33> */
.L_x_4826:
        /* <DEDUP_REMOVED lines=25> */
.L_x_4691:
        /* <DEDUP_REMOVED lines=11> */
.L_x_4692:
[----:B------:R1:W-:Y:S01]  /*1d1c0*/  SYNCS.ARRIVE.TRANS64.A1T0 RZ, [R6+URZ+0x38850], RZ ;  /* 0x038850ff06ff79a7 */ /* 0x0003e2000810003f */
[----:B------:R-:W-:Y:S05]  /*1d1d0*/  @P3 BRA `(.L_x_4693) ;  /* 0xfffffff000603947 */ /* 0x000fea000383ffff */
.L_x_4680:
[----:B------:R-:W-:Y:S05]  /*1d1e0*/  BSYNC B0 ;  /* 0x0000000000007941 */ /* 0x000fea0003800000 */
.L_x_4679:
        /* <DEDUP_REMOVED lines=21> */
.L_x_4695:
[----:B------:R-:W-:Y:S05]  /*1d340*/  BSYNC B0 ;  /* 0x0000000000007941 */ /* 0x000fea0003800000 */
.L_x_4694:
[----:B------:R-:W-:-:S07]  /*1d350*/  SEL R22, R22, RZ, P0 ;  /* 0x000000ff16167207 */ /* 0x000fce0000000000 */
.L_x_4648:
[----:B------:R-:W-:Y:S05]  /*1d360*/  BSYNC B7 ;  /* 0x0000000000077941 */ /* 0x000fea0003800000 */
.L_x_4646:
        /* <DEDUP_REMOVED lines=8> */
[----:B---3--:R3:W4:Y:S01]  /*1d3f0*/  LDS.128 R24, [R18+0x388d0] ;  /* 0x0388d00012187984 */ /* 0x0087220000000c00 */
[----:B------:R-:W-:Y:S06]  /*1d400*/  BAR.ARV 0x4, 0x180 ;  /* 0x0106000000007b1d */ /* 0x000fec0000002000 */
[----:B------:R-:W-:Y:S05]  /*1d410*/  BRA `(.L_x_4697) ;  /* 0x0000000800d07947 */ /* 0x000fea0003800000 */
.L_x_4696:
        /* <DEDUP_REMOVED lines=43> */
.L_x_4836:
[----:B------:R-:W-:Y:S02]  /*1d6d0*/  ULDC UR4, c[0x0][0xd38] ;  /* 0x00034e0000047ab9 */ /* 0x000fe40000000800 */
[----:B------:R-:W-:-:S04]  /*1d6e0*/  IMAD.U32 R2, RZ, RZ, UR4 ;  /* 0x00000004ff027e24 */ /* 0x000fc8000f8e00ff */
[----:B-1----:R-:W-:-:S04]  /*1d6f0*/  IMAD R5, R14, R2, RZ ;  /* 0x000000020e057224 */ /* 0x002fc800078e02ff */
[----:B------:R-:W-:-:S05]  /*1d700*/  IMAD.IADD R6, R6, 0x1, R5 ;  /* 0x0000000106067824 */ /* 0x000fca00078e0205 */
[----:B------:R-:W-:-:S13]  /*1d710*/  ISETP.GT.AND P6, PT, R6, R0, PT ;  /* 0x000000000600720c */ /* 0x000fda0003fc4270 */
[----:B------:R-:W-:Y:S05]  /*1d720*/  @P6 BRA `(.L_x_4699) ;  /* 0x0000000000a46947 */ /* 0x000fea0003800000 */
.L_x_4702:
        /* <DEDUP_REMOVED lines=35> */
.L_x_4844:
[----:B------:R-:W-:Y:S02]  /*1d960*/  ULDC UR4, c[0x0][0xd38] ;  /* 0x00034e0000047ab9 */ /* 0x000fe40000000800 */
[----:B------:R-:W-:-:S04]  /*1d970*/  IMAD.U32 R2, RZ, RZ, UR4 ;  /* 0x00000004ff027e24 */ /* 0x000fc8000f8e00ff */
[----:B-1----:R-:W-:-:S04]  /*1d980*/  IMAD R5, R14, R2, RZ ;  /* 0x000000020e057224 */ /* 0x002fc800078e02ff */
[----:B------:R-:W-:-:S05]  /*1d990*/  IMAD.IADD R6, R5, 0x1, R6 ;  /* 0x0000000105067824 */ /* 0x000fca00078e0206 */
[----:B------:R-:W-:-:S13]  /*1d9a0*/  ISETP.GT.AND P6, PT, R6, R0, PT ;  /* 0x000000000600720c */ /* 0x000fda0003fc4270 */
[----:B------:R-:W-:Y:S05]  /*1d9b0*/  @!P6 BRA `(.L_x_4702) ;  /* 0xfffffffc005ce947 */ /* 0x000fea000383ffff */
.L_x_4699:
        /* <DEDUP_REMOVED lines=9> */
.L_x_4849:
[----:B------:R-:W-:-:S13]  /*1da50*/  ISETP.NE.AND P0, PT, R8, RZ, PT ;  /* 0x000000ff0800720c */ /* 0x000fda0003f05270 */
[----:B------:R-:W-:Y:S05]  /*1da60*/  @!P0 BRA `(.L_x_4704) ;  /* 0x0000000000108947 */ /* 0x000fea0003800000 */
[----:B------:R-:W-:Y:S01]  /*1da70*/  UMOV UR4, 0xffffffff ;  /* 0xffffffff00047882 */ /* 0x000fe20000000000 */
[----:B------:R-:W-:Y:S02]  /*1da80*/  VIADD R12, R5, 0xffffffff ;  /* 0xffffffff050c7836 */ /* 0x000fe40000000000 */
[----:B------:R-:W-:Y:S05]  /*1da90*/  BRA.DIV UR4, `(.L_x_4705) ;  /* 0x0000004a04c47947 */ /* 0x000fea000b800000 */
[----:B------:R4:W0:Y:S02]  /*1daa0*/  SHFL.IDX PT, R24, R3, R12, 0x1f ;  /* 0x00001f0c03187589 */ /* 0x00082400000e0000 */
.L_x_4704:
        /* <DEDUP_REMOVED lines=58> */
.L_x_4700:
[----:B------:R-:W-:Y:S01]  /*1de50*/  UMOV UR4, URZ ;  /* 0x0000003f00047c82 */ /* 0x000fe20008000000 */
[----:B------:R-:W-:Y:S01]  /*1de60*/  UMOV UR5, URZ ;  /* 0x0000003f00057c82 */ /* 0x000fe20008000000 */
[----:B------:R-:W-:Y:S01]  /*1de70*/  ULDC UR6, c[0x0][0xd3c] ;  /* 0x00034f0000067ab9 */ /* 0x000fe20000000800 */
[----:B------:R-:W-:Y:S02]  /*1de80*/  IMAD.MOV.U32 R24, RZ, RZ, R0 ;  /* 0x000000ffff187224 */ /* 0x000fe400078e0000 */
[----:B------:R-:W-:Y:S02]  /*1de90*/  IMAD.U32 R25, RZ, RZ, UR4 ;  /* 0x00000004ff197e24 */ /* 0x000fe4000f8e00ff */
[----:B------:R-:W-:Y:S02]  /*1dea0*/  IMAD.U32 R26, RZ, RZ, UR5 ;  /* 0x00000005ff1a7e24 */ /* 0x000fe4000f8e00ff */
[----:B------:R-:W-:-:S07]  /*1deb0*/  IMAD.U32 R27, RZ, RZ, UR6 ;  /* 0x00000006ff1b7e24 */ /* 0x000fce000f8e00ff */
.L_x_4706:
        /* <DEDUP_REMOVED lines=10> */
.L_x_4697:
[----:B------:R-:W-:Y:S02]  /*1df60*/  ULDC UR4, c[0x0][0xd3c] ;  /* 0x00034f0000047ab9 */ /* 0x000fe40000000800 */
[----:B----4-:R-:W-:-:S13]  /*1df70*/  ISETP.GE.AND P0, PT, R27, UR4, PT ;  /* 0x000000041b007c0c */ /* 0x010fda000bf06270 */
[----:B------:R-:W-:Y:S05]  /*1df80*/  @!P0 BRA `(.L_x_4707) ;  /* 0xffffff8800388947 */ /* 0x000fea000383ffff */
[----:B------:R-:W-:Y:S05]  /*1df90*/  BSYNC B8 ;  /* 0x0000000000087941 */ /* 0x000fea0003800000 */
.L_x_4592:
        /* <DEDUP_REMOVED lines=12> */
.L_x_4852:
[----:B------:R-:W-:Y:S05]  /*1e060*/  BSYNC B0 ;  /* 0x0000000000007941 */ /* 0x000fea0003800000 */
.L_x_4708:
[----:B------:R-:W-:-:S03]  /*1e070*/  UMOV UR4, 0xffffffff ;  /* 0xffffffff00047882 */ /* 0x000fc60000000000 */
[----:B------:R-:W-:Y:S05]  /*1e080*/  BRA.DIV UR4, `(.L_x_4710) ;  /* 0x0000004604847947 */ /* 0x000fea000b800000 */
[----:B-1----:R-:W1:Y:S02]  /*1e090*/  S2R R0, SR_TID.X ;  /* 0x0000000000007919 */ /* 0x002e640000002100 */
[----:B-1----:R-:W-:-:S04]  /*1e0a0*/  SHF.R.U32.HI R0, RZ, 0x5, R0 ;  /* 0x00000005ff007819 */ /* 0x002fc80000011600 */
[----:B------:R-:W-:-:S05]  /*1e0b0*/  LOP3.LUT R0, R0, 0x3, RZ, 0xc0, !PT ;  /* 0x0000000300007812 */ /* 0x000fca00078ec0ff */
[----:B------:R1:W4:Y:S02]  /*1e0c0*/  SHFL.IDX PT, R14, R0, RZ, 0x1f ;  /* 0x00001fff000e7589 */ /* 0x00032400000e0000 */
.L_x_4855:
[----:B----4-:R-:W-:-:S13]  /*1e0d0*/  ISETP.NE.AND P0, PT, R14, RZ, PT ;  /* 0x000000ff0e00720c */ /* 0x010fda0003f05270 */
[----:B------:R-:W-:Y:S05]  /*1e0e0*/  @P0 BRA `(.L_x_4454) ;  /* 0x0000000000880947 */ /* 0x000fea0003800000 */
[----:B------:R-:W-:-:S03]  /*1e0f0*/  UMOV UR4, 0xffffffff ;  /* 0xffffffff00047882 */ /* 0x000fc60000000000 */
[----:B------:R-:W-:Y:S05]  /*1e100*/  BRA.DIV UR4, `(.L_x_4711) ;  /* 0x0000004604987947 */ /* 0x000fea000b800000 */
[----:B------:R-:W-:-:S13]  /*1e110*/  ELECT P6, URZ, PT ;  /* 0x00000000003f782f */ /* 0x000fda00038c0000 */
.L_x_4858:
[----:B------:R-:W-:Y:S05]  /*1e120*/  @!P6 BRA `(.L_x_4454) ;  /* 0x000000000078e947 */ /* 0x000fea0003800000 */
[----:B------:R-:W-:-:S06]  /*1e130*/  ULOP3.LUT UR4, UR36, 0x2, URZ, 0xfc, !UPT ;  /* 0x0000000224047892 */ /* 0x000fcc000f8efc3f */
[----:B-1----:R-:W-:-:S05]  /*1e140*/  IMAD.U32 R0, RZ, RZ, UR4 ;  /* 0x00000004ff007e24 */ /* 0x002fca000f8e00ff */
[----:B------:R-:W-:-:S13]  /*1e150*/  ISETP.NE.AND P0, PT, R0, 0x3, PT ;  /* 0x000000030000780c */ /* 0x000fda0003f05270 */
[----:B------:R-:W-:Y:S05]  /*1e160*/  @!P0 BRA `(.L_x_4712) ;  /* 0x0000000000048947 */ /* 0x000fea0003800000 */
[----:B------:R-:W-:Y:S01]  /*1e170*/  BPT.TRAP 0x1 ;  /* 0x000000040000795c */ /* 0x000fe20000300000 */
.L_x_4712:
[----:B------:R-:W-:Y:S01]  /*1e180*/  IMAD R5, R22, 0x8, R7 ;  /* 0x0000000816057824 */ /* 0x000fe200078e0207 */
[----:B------:R-:W-:Y:S01]  /*1e190*/  SHF.L.U32 R0, R28, 0x1f, RZ ;  /* 0x0000001f1c007819 */ /* 0x000fe200000006ff */
[----:B------:R-:W-:-:S03]  /*1e1a0*/  VIADD R22, R22, 0x1 ;  /* 0x0000000116167836 */ /* 0x000fc60000000000 */
[----:B------:R-:W1:Y:S02]  /*1e1b0*/  SYNCS.PHASECHK.TRANS64.TRYWAIT P1, [R5+URZ+0x38840], R0 ;  /* 0x03884000050075a7 */ /* 0x000e64000802017f */
[----:B------:R-:W-:-:S04]  /*1e1c0*/  ISETP.NE.AND P2, PT, R22, 0x2, PT ;  /* 0x000000021600780c */ /* 0x000fc80003f45270 */
[----:B------:R-:W-:Y:S01]  /*1e1d0*/  SEL R3, RZ, 0x1, P2 ;  /* 0x00000001ff037807 */ /* 0x000fe20001000000 */
[----:B-1----:R-:W-:Y:S08]  /*1e1e0*/  @!P1 BRA `(.L_x_4713) ;  /* 0x0000004400809947 */ /* 0x002ff00003800000 */
.L_x_4859:
[----:B------:R-:W-:Y:S02]  /*1e1f0*/  SEL R22, R22, RZ, P2 ;  /* 0x000000ff16167207 */ /* 0x000fe40001000000 */
[----:B------:R-:W-:Y:S01]  /*1e200*/  LOP3.LUT R2, R28, R3, RZ, 0x3c, !PT ;  /* 0x000000031c027212 */ /* 0x000fe200078e3cff */
[----:B------:R-:W-:Y:S06]  /*1e210*/  @!P0 BRA `(.L_x_4714) ;  /* 0x0000000000048947 */ /* 0x000fec0003800000 */
[----:B------:R-:W-:Y:S01]  /*1e220*/  BPT.TRAP 0x1 ;  /* 0x000000040000795c */ /* 0x000fe20000300000 */
.L_x_4714:
[----:B------:R-:W-:Y:S01]  /*1e230*/  IMAD R3, R22, 0x8, R7 ;  /* 0x0000000816037824 */ /* 0x000fe200078e0207 */
[----:B------:R-:W-:-:S04]  /*1e240*/  SHF.L.U32 R2, R2, 0x1f, RZ ;  /* 0x0000001f02027819 */ /* 0x000fc800000006ff */
[----:B------:R-:W4:Y:S02]  /*1e250*/  SYNCS.PHASECHK.TRANS64.TRYWAIT P1, [R3+URZ+0x38840], R2 ;  /* 0x03884002030075a7 */ /* 0x000f24000802017f */
[----:B----4-:R-:W-:Y:S05]  /*1e260*/  @!P1 BRA `(.L_x_4715) ;  /* 0x0000004400749947 */ /* 0x010fea0003800000 */
.L_x_4860:
[----:B------:R-:W-:Y:S05]  /*1e270*/  @!P0 BRA `(.L_x_4716) ;  /* 0x0000000000048947 */ /* 0x000fea0003800000 */
[----:B------:R-:W-:Y:S01]  /*1e280*/  BPT.TRAP 0x1 ;  /* 0x000000040000795c */ /* 0x000fe20000300000 */
.L_x_4716:
[----:B------:R-:W5:Y:S02]  /*1e290*/  SYNCS.PHASECHK.TRANS64.TRYWAIT P1, [R5+URZ+0x38860], R0 ;  /* 0x03886000050075a7 */ /* 0x000f64000802017f */
[----:B-----5:R-:W-:Y:S05]  /*1e2a0*/  @!P1 BRA `(.L_x_4717) ;  /* 0x0000004400789947 */ /* 0x020fea0003800000 */
.L_x_4861:
[----:B------:R-:W-:Y:S05]  /*1e2b0*/  @!P0 BRA `(.L_x_4718) ;  /* 0x0000000000048947 */ /* 0x000fea0003800000 */
[----:B------:R-:W-:Y:S01]  /*1e2c0*/  BPT.TRAP 0x1 ;  /* 0x000000040000795c */ /* 0x000fe20000300000 */
.L_x_4718:
[----:B------:R0:W0:Y:S02]  /*1e2d0*/  SYNCS.PHASECHK.TRANS64.TRYWAIT P0, [R3+URZ+0x38860], R2 ;  /* 0x03886002030075a7 */ /* 0x000024000800017f */
[----:B0-----:R-:W-:Y:S05]  /*1e2e0*/  @!P0 NANOSLEEP.SYNCS 0x989680 ;  /* 0x009896800000895d */ /* 0x001fea0003900000 */
[----:B------:R-:W0:Y:S02]  /*1e2f0*/  @!P0 SYNCS.PHASECHK.TRANS64 P0, [R3+URZ+0x38860], R2 ;  /* 0x03886002030085a7 */ /* 0x000e24000800007f */
[----:B0-----:R-:W-:Y:S05]  /*1e300*/  @!P0 BRA `(.L_x_4718) ;  /* 0xfffffffc00f08947 */ /* 0x001fea000383ffff */
.L_x_4454:
[----:B------:R-:W-:Y:S05]  /*1e310*/  BSYNC B9 ;  /* 0x0000000000097941 */ /* 0x000fea0003800000 */
.L_x_4451:
[----:B------:R-:W-:Y:S05]  /*1e320*/  EXIT ;  /* 0x000000000000794d */ /* 0x000fea0003800000 */
.L_x_4472:
[----:B0-----:R0:W1:Y:S02]  /*1e330*/  SYNCS.PHASECHK.TRANS64.TRYWAIT P4, [R58+URZ+0x38890], R65 ;  /* 0x038890413a0075a7 */ /* 0x001064000808017f */
[----:B-1----:R-:W-:Y:S05]  /*1e340*/  @!P4 NANOSLEEP.SYNCS 0x989680 ;  /* 0x009896800000c95d */ /* 0x002fea0003900000 */
[----:B------:R-:W1:Y:S02]  /*1e350*/  @!P4 SYNCS.PHASECHK.TRANS64 P4, [R58+URZ+0x38890], R65 ;  /* 0x038890413a00c5a7 */ /* 0x000e64000808007f */
[----:B-1----:R-:W-:Y:S05]  /*1e360*/  @!P4 BRA `(.L_x_4472) ;  /* 0xfffffffc00f0c947 */ /* 0x002fea000383ffff */
[----:B------:R-:W-:Y:S05]  /*1e370*/  BRA `(.L_x_4719) ;  /* 0xfffffe4c006c7947 */ /* 0x000fea000383ffff */
.L_x_4473:
[----:B------:R-:W-:Y:S01]  /*1e380*/  BSSY B1, `(.L_x_4720) ;  /* 0x0000007000017945 */ /* 0x000fe20003800000 */
[----:B------:R-:W-:Y:S02]  /*1e390*/  IMAD.MOV.U32 R12, RZ, RZ, RZ ;  /* 0x000000ffff0c7224 */ /* 0x000fe400078e00ff */
[----:B------:R-:W-:Y:S02]  /*1e3a0*/  IMAD.MOV.U32 R11, RZ, RZ, 0x1c1f ;  /* 0x00001c1fff0b7424 */ /* 0x000fe400078e00ff */
[----:B------:R-:W-:-:S07]  /*1e3b0*/  IMAD.MOV.U32 R15, RZ, RZ, -0x1 ;  /* 0xffffffffff0f7424 */ /* 0x000fce00078e00ff */
[----:B0-----:R-:W-:Y:S05]  /*1e3c0*/  WARPSYNC.COLLECTIVE R15, `(.L_x_4721) ;  /* 0x000000000f087348 */ /* 0x001fea0003c00000 */
[----:B------:R1:W2:Y:S02]  /*1e3d0*/  SHFL.IDX P6, R14, R13, R12, R11 ;  /* 0x0000000c0d0e7389 */ /* 0x0002a400000c000b */
[----:B012---:R-:W-:Y:S01]  /*1e3e0*/  ENDCOLLECTIVE ;  /* 0x000000000000791b */ /* 0x007fe20003800000 */
.L_x_4721:
[----:B------:R-:W-:Y:S05]  /*1e3f0*/  BSYNC B1 ;  /* 0x0000000000017941 */ /* 0x000fea0003800000 */
.L_x_4720:
        /* <DEDUP_REMOVED lines=8> */
.L_x_4722:
[----:B------:R-:W-:Y:S05]  /*1e480*/  BRA `(.L_x_4723) ;  /* 0xfffffe4c003c7947 */ /* 0x000fea000383ffff */
.L_x_4483:
[----:B0-----:R0:W1:Y:S02]  /*1e490*/  SYNCS.PHASECHK.TRANS64.TRYWAIT P5, [R58+URZ+0x38890], R65 ;  /* 0x038890413a0075a7 */ /* 0x00106400080a017f */
[----:B-1----:R-:W-:Y:S05]  /*1e4a0*/  @!P5 NANOSLEEP.SYNCS 0x989680 ;  /* 0x009896800000d95d */ /* 0x002fea0003900000 */
[----:B------:R-:W1:Y:S02]  /*1e4b0*/  @!P5 SYNCS.PHASECHK.TRANS64 P5, [R58+URZ+0x38890], R65 ;  /* 0x038890413a00d5a7 */ /* 0x000e6400080a007f */
[----:B-1----:R-:W-:Y:S05]  /*1e4c0*/  @!P5 BRA `(.L_x_4483) ;  /* 0xfffffffc00f0d947 */ /* 0x002fea000383ffff */
[----:B------:R-:W-:Y:S05]  /*1e4d0*/  BRA `(.L_x_4724) ;  /* 0xfffffe5400c47947 */ /* 0x000fea000383ffff */
.L_x_4484:
[----:B------:R-:W-:Y:S01]  /*1e4e0*/  BSSY B1, `(.L_x_4725) ;  /* 0x0000007000017945 */ /* 0x000fe20003800000 */
[----:B------:R-:W-:Y:S02]  /*1e4f0*/  IMAD.MOV.U32 R12, RZ, RZ, RZ ;  /* 0x000000ffff0c7224 */ /* 0x000fe400078e00ff */
[----:B------:R-:W-:Y:S02]  /*1e500*/  IMAD.MOV.U32 R11, RZ, RZ, 0x1c1f ;  /* 0x00001c1fff0b7424 */ /* 0x000fe400078e00ff */
[----:B------:R-:W-:-:S07]  /*1e510*/  IMAD.MOV.U32 R15, RZ, RZ, -0x1 ;  /* 0xffffffffff0f7424 */ /* 0x000fce00078e00ff */
[----:B0-----:R-:W-:Y:S05]  /*1e520*/  WARPSYNC.COLLECTIVE R15, `(.L_x_4726) ;  /* 0x000000000f087348 */ /* 0x001fea0003c00000 */
[----:B------:R1:W2:Y:S02]  /*1e530*/  SHFL.IDX P6, R14, R13, R12, R11 ;  /* 0x0000000c0d0e7389 */ /* 0x0002a400000c000b */
[----:B012---:R-:W-:Y:S01]  /*1e540*/  ENDCOLLECTIVE ;  /* 0x000000000000791b */ /* 0x007fe20003800000 */
.L_x_4726:
[----:B------:R-:W-:Y:S05]  /*1e550*/  BSYNC B1 ;  /* 0x0000000000017941 */ /* 0x000fea0003800000 */
.L_x_4725:
        /* <DEDUP_REMOVED lines=8> */
.L_x_4727:
[----:B------:R-:W-:Y:S01]  /*1e5e0*/  IMAD.MOV.U32 R68, RZ, RZ, R14 ;  /* 0x000000ffff447224 */ /* 0x000fe200078e000e */
[----:B------:R-:W-:Y:S06]  /*1e5f0*/  BRA `(.L_x_4728) ;  /* 0xfffffe5400907947 */ /* 0x000fec000383ffff */
.L_x_4489:
[----:B-1----:R1:W2:Y:S02]  /*1e600*/  SYNCS.PHASECHK.TRANS64.TRYWAIT P2, [R58+URZ+0x38890], R65 ;  /* 0x038890413a0075a7 */ /* 0x0022a4000804017f */
[----:B--2---:R-:W-:Y:S05]  /*1e610*/  @!P2 NANOSLEEP.SYNCS 0x989680 ;  /* 0x009896800000a95d */ /* 0x004fea0003900000 */
[----:B------:R-:W2:Y:S02]  /*1e620*/  @!P2 SYNCS.PHASECHK.TRANS64 P2, [R58+URZ+0x38890], R65 ;  /* 0x038890413a00a5a7 */ /* 0x000ea4000804007f */
[----:B--2---:R-:W-:Y:S05]  /*1e630*/  @!P2 BRA `(.L_x_4489) ;  /* 0xfffffffc00f0a947 */ /* 0x004fea000383ffff */
[----:B------:R-:W-:Y:S05]  /*1e640*/  BRA `(.L_x_4729) ;  /* 0xfffffe5c009c7947 */ /* 0x000fea000383ffff */
.L_x_4490:
[----:B------:R-:W-:Y:S01]  /*1e650*/  BSSY B1, `(.L_x_4730) ;  /* 0x0000007000017945 */ /* 0x000fe20003800000 */
[----:B------:R-:W-:Y:S02]  /*1e660*/  IMAD.MOV.U32 R12, RZ, RZ, RZ ;  /* 0x000000ffff0c7224 */ /* 0x000fe400078e00ff */
[----:B------:R-:W-:Y:S02]  /*1e670*/  IMAD.MOV.U32 R11, RZ, RZ, 0x1c1f ;  /* 0x00001c1fff0b7424 */ /* 0x000fe400078e00ff */
[----:B------:R-:W-:-:S07]  /*1e680*/  IMAD.MOV.U32 R15, RZ, RZ, -0x1 ;  /* 0xffffffffff0f7424 */ /* 0x000fce00078e00ff */
[----:B-1----:R-:W-:Y:S05]  /*1e690*/  WARPSYNC.COLLECTIVE R15, `(.L_x_4731) ;  /* 0x000000000f087348 */ /* 0x002fea0003c00000 */
[----:B------:R0:W2:Y:S02]  /*1e6a0*/  SHFL.IDX P6, R14, R13, R12, R11 ;  /* 0x0000000c0d0e7389 */ /* 0x0000a400000c000b */
[----:B012---:R-:W-:Y:S01]  /*1e6b0*/  ENDCOLLECTIVE ;  /* 0x000000000000791b */ /* 0x007fe20003800000 */
.L_x_4731:
[----:B------:R-:W-:Y:S05]  /*1e6c0*/  BSYNC B1 ;  /* 0x0000000000017941 */ /* 0x000fea0003800000 */
.L_x_4730:
        /* <DEDUP_REMOVED lines=8> */
.L_x_4732:
[----:B------:R-:W-:Y:S05]  /*1e750*/  BRA `(.L_x_4733) ;  /* 0xfffffe5c00bc7947 */ /* 0x000fea000383ffff */
.L_x_4494:
[----:B-1----:R1:W2:Y:S02]  /*1e760*/  SYNCS.PHASECHK.TRANS64.TRYWAIT P3, [R58+URZ+0x388b0], R65 ;  /* 0x0388b0413a0075a7 */ /* 0x0022a4000806017f */
[----:B--2---:R-:W-:Y:S05]  /*1e770*/  @!P3 NANOSLEEP.SYNCS 0x989680 ;  /* 0x009896800000b95d */ /* 0x004fea0003900000 */
[----:B------:R-:W2:Y:S02]  /*1e780*/  @!P3 SYNCS.PHASECHK.TRANS64 P3, [R58+URZ+0x388b0], R65 ;  /* 0x0388b0413a00b5a7 */ /* 0x000ea4000806007f */
[----:B--2---:R-:W-:Y:S05]  /*1e790*/  @!P3 BRA `(.L_x_4494) ;  /* 0xfffffffc00f0b947 */ /* 0x004fea000383ffff */
[----:B------:R-:W-:Y:S05]  /*1e7a0*/  BRA `(.L_x_4734) ;  /* 0xfffffe6000487947 */ /* 0x000fea000383ffff */
.L_x_4523:
        /* <DEDUP_REMOVED lines=8> */
.L_x_4736:
[----:B------:R-:W-:Y:S05]  /*1e830*/  BSYNC B1 ;  /* 0x0000000000017941 */ /* 0x000fea0003800000 */
.L_x_4735:
        /* <DEDUP_REMOVED lines=8> */
.L_x_4737:
[----:B------:R-:W-:Y:S02]  /*1e8c0*/  IMAD.MOV.U32 R13, RZ, RZ, R24 ;  /* 0x000000ffff0d7224 */ /* 0x000fe400078e0018 */
[----:B------:R-:W-:-:S07]  /*1e8d0*/  IMAD.MOV.U32 R20, RZ, RZ, R14 ;  /* 0x000000ffff147224 */ /* 0x000fce00078e000e */
[----:B------:R-:W-:Y:S05]  /*1e8e0*/  WARPSYNC.COLLECTIVE R15, `(.L_x_4738) ;  /* 0x000000000f087348 */ /* 0x000fea0003c00000 */
[----:B------:R0:W1:Y:S02]  /*1e8f0*/  SHFL.IDX P6, R14, R13, R12, R11 ;  /* 0x0000000c0d0e7389 */ /* 0x00006400000c000b */
[----:B01----:R-:W-:Y:S01]  /*1e900*/  ENDCOLLECTIVE ;  /* 0x000000000000791b */ /* 0x003fe20003800000 */
.L_x_4738:
[----:B------:R-:W-:Y:S02]  /*1e910*/  IMAD.MOV.U32 R13, RZ, RZ, R27 ;  /* 0x000000ffff0d7224 */ /* 0x000fe400078e001b */
[----:B------:R-:W-:-:S07]  /*1e920*/  IMAD.MOV.U32 R24, RZ, RZ, R14 ;  /* 0x000000ffff187224 */ /* 0x000fce00078e000e */
[----:B------:R-:W-:Y:S05]  /*1e930*/  WARPSYNC.COLLECTIVE R15, `(.L_x_4739) ;  /* 0x000000000f087348 */ /* 0x000fea0003c00000 */
[----:B------:R0:W1:Y:S02]  /*1e940*/  SHFL.IDX P6, R14, R13, R12, R11 ;  /* 0x0000000c0d0e7389 */ /* 0x00006400000c000b */
[----:B01----:R-:W-:Y:S01]  /*1e950*/  ENDCOLLECTIVE ;  /* 0x000000000000791b */ /* 0x003fe20003800000 */
.L_x_4739:
[----:B------:R-:W-:Y:S01]  /*1e960*/  IMAD.MOV.U32 R21, RZ, RZ, R14 ;  /* 0x000000ffff157224 */ /* 0x000fe200078e000e */
[----:B------:R-:W-:Y:S06]  /*1e970*/  BRA `(.L_x_4740) ;  /* 0xfffffe9400387947 */ /* 0x000fec000383ffff */
.L_x_4527:
[----:B0-----:R0:W1:Y:S02]  /*1e980*/  SYNCS.PHASECHK.TRANS64.TRYWAIT P0, [R2+URZ+0x38800], R25 ;  /* 0x03880019020075a7 */ /* 0x001064000800017f */
[----:B-1----:R-:W-:Y:S05]  /*1e990*/  @!P0 NANOSLEEP.SYNCS 0x989680 ;  /* 0x009896800000895d */ /* 0x002fea0003900000 */
[----:B------:R-:W1:Y:S02]  /*1e9a0*/  @!P0 SYNCS.PHASECHK.TRANS64 P0, [R2+URZ+0x38800], R25 ;  /* 0x03880019020085a7 */ /* 0x000e64000800007f */
[----:B-1----:R-:W-:Y:S05]  /*1e9b0*/  @!P0 BRA `(.L_x_4527) ;  /* 0xfffffffc00f08947 */ /* 0x002fea000383ffff */
[----:B------:R-:W-:Y:S05]  /*1e9c0*/  BRA `(.L_x_4741) ;  /* 0xfffffe98004c7947 */ /* 0x000fea000383ffff */
.L_x_4535:
        /* <DEDUP_REMOVED lines=8> */
.L_x_4743:
[----:B------:R-:W-:Y:S05]  /*1ea50*/  BSYNC B1 ;  /* 0x0000000000017941 */ /* 0x000fea0003800000 */
.L_x_4742:
        /* <DEDUP_REMOVED lines=8> */
.L_x_4744:
[----:B------:R-:W-:Y:S02]  /*1eae0*/  IMAD.MOV.U32 R13, RZ, RZ, R24 ;  /* 0x000000ffff0d7224 */ /* 0x000fe400078e0018 */
[----:B------:R-:W-:-:S07]  /*1eaf0*/  IMAD.MOV.U32 R20, RZ, RZ, R14 ;  /* 0x000000ffff147224 */ /* 0x000fce00078e000e */
[----:B------:R-:W-:Y:S05]  /*1eb00*/  WARPSYNC.COLLECTIVE R15, `(.L_x_4745) ;  /* 0x000000000f087348 */ /* 0x000fea0003c00000 */
[----:B------:R0:W1:Y:S02]  /*1eb10*/  SHFL.IDX P6, R14, R13, R12, R11 ;  /* 0x0000000c0d0e7389 */ /* 0x00006400000c000b */
[----:B01----:R-:W-:Y:S01]  /*1eb20*/  ENDCOLLECTIVE ;  /* 0x000000000000791b */ /* 0x003fe20003800000 */
.L_x_4745:
[----:B------:R-:W-:Y:S02]  /*1eb30*/  IMAD.MOV.U32 R13, RZ, RZ, R27 ;  /* 0x000000ffff0d7224 */ /* 0x000fe400078e001b */
[----:B------:R-:W-:-:S07]  /*1eb40*/  IMAD.MOV.U32 R21, RZ, RZ, R14 ;  /* 0x000000ffff157224 */ /* 0x000fce00078e000e */
[----:B------:R-:W-:Y:S05]  /*1eb50*/  WARPSYNC.COLLECTIVE R15, `(.L_x_4746) ;  /* 0x000000000f087348 */ /* 0x000fea0003c00000 */
[----:B------:R0:W1:Y:S02]  /*1eb60*/  SHFL.IDX P6, R14, R13, R12, R11 ;  /* 0x0000000c0d0e7389 */ /* 0x00006400000c000b */
[----:B01----:R-:W-:Y:S01]  /*1eb70*/  ENDCOLLECTIVE ;  /* 0x000000000000791b */ /* 0x003fe20003800000 */
.L_x_4746:
[----:B------:R-:W-:Y:S05]  /*1eb80*/  BRA `(.L_x_4747) ;  /* 0xfffffea000bc7947 */ /* 0x000fea000383ffff */
.L_x_4539:
[----:B0-----:R0:W1:Y:S02]  /*1eb90*/  SYNCS.PHASECHK.TRANS64.TRYWAIT P1, [R2+URZ+0x38800], R27 ;  /* 0x0388001b020075a7 */ /* 0x001064000802017f */
[----:B-1----:R-:W-:Y:S05]  /*1eba0*/  @!P1 NANOSLEEP.SYNCS 0x989680 ;  /* 0x009896800000995d */ /* 0x002fea0003900000 */
[----:B------:R-:W1:Y:S02]  /*1ebb0*/  @!P1 SYNCS.PHASECHK.TRANS64 P1, [R2+URZ+0x38800], R27 ;  /* 0x0388001b020095a7 */ /* 0x000e64000802007f */
[----:B-1----:R-:W-:Y:S05]  /*1ebc0*/  @!P1 BRA `(.L_x_4539) ;  /* 0xfffffffc00f09947 */ /* 0x002fea000383ffff */
[----:B------:R-:W-:Y:S05]  /*1ebd0*/  BRA `(.L_x_4748) ;  /* 0xfffffea4009c7947 */ /* 0x000fea000383ffff */
.L_x_4545:
[----:B-1----:R1:W2:Y:S02]  /*1ebe0*/  SYNCS.PHASECHK.TRANS64.TRYWAIT P1, [R13+URZ+0x38830], R12 ;  /* 0x0388300c0d0075a7 */ /* 0x0022a4000802017f */
[----:B--2---:R-:W-:Y:S05]  /*1ebf0*/  @!P1 NANOSLEEP.SYNCS 0x989680 ;  /* 0x009896800000995d */ /* 0x004fea0003900000 */
[----:B------:R-:W2:Y:S02]  /*1ec00*/  @!P1 SYNCS.PHASECHK.TRANS64 P1, [R13+URZ+0x38830], R12 ;  /* 0x0388300c0d0095a7 */ /* 0x000ea4000802007f */
[----:B--2---:R-:W-:Y:S05]  /*1ec10*/  @!P1 BRA `(.L_x_4545) ;  /* 0xfffffffc00f09947 */ /* 0x004fea000383ffff */
[----:B------:R-:W-:Y:S05]  /*1ec20*/  BRA `(.L_x_4544) ;  /* 0xfffffeb000d47947 */ /* 0x000fea000383ffff */
.L_x_4547:
[----:B--2---:R2:W3:Y:S02]  /*1ec30*/  SYNCS.PHASECHK.TRANS64.TRYWAIT P1, [R2+URZ+0x38810], R3 ;  /* 0x03881003020075a7 */ /* 0x0044e4000802017f */
[----:B---3--:R-:W-:Y:S05]  /*1ec40*/  @!P1 NANOSLEEP.SYNCS 0x989680 ;  /* 0x009896800000995d */ /* 0x008fea0003900000 */
[----:B------:R-:W3:Y:S02]  /*1ec50*/  @!P1 SYNCS.PHASECHK.TRANS64 P1, [R2+URZ+0x38810], R3 ;  /* 0x03881003020095a7 */ /* 0x000ee4000802007f */
[----:B---3--:R-:W-:Y:S05]  /*1ec60*/  @!P1 BRA `(.L_x_4547) ;  /* 0xfffffffc00f09947 */ /* 0x008fea000383ffff */
[----:B------:R-:W-:Y:S05]  /*1ec70*/  BRA `(.L_x_4749) ;  /* 0xfffffeb400847947 */ /* 0x000fea000383ffff */
.L_x_4551:
[----:B--2---:R2:W4:Y:S02]  /*1ec80*/  SYNCS.PHASECHK.TRANS64.TRYWAIT P1, [R13+URZ+0x38850], R12 ;  /* 0x0388500c0d0075a7 */ /* 0x004524000802017f */
[----:B----4-:R-:W-:Y:S05]  /*1ec90*/  @!P1 NANOSLEEP.SYNCS 0x989680 ;  /* 0x009896800000995d */ /* 0x010fea0003900000 */
[----:B------:R-:W4:Y:S02]  /*1eca0*/  @!P1 SYNCS.PHASECHK.TRANS64 P1, [R13+URZ+0x38850], R12 ;  /* 0x0388500c0d0095a7 */ /* 0x000f24000802007f */
[----:B----4-:R-:W-:Y:S05]  /*1ecb0*/  @!P1 BRA `(.L_x_4551) ;  /* 0xfffffffc00f09947 */ /* 0x010fea000383ffff */
[----:B------:R-:W-:Y:S05]  /*1ecc0*/  BRA `(.L_x_4550) ;  /* 0xfffffeb400b07947 */ /* 0x000fea000383ffff */
.L_x_4560:
[----:B-1----:R1:W2:Y:S02]  /*1ecd0*/  SYNCS.PHASECHK.TRANS64.TRYWAIT P2, [R14+URZ+0x38830], R3 ;  /* 0x038830030e0075a7 */ /* 0x0022a4000804017f */
[----:B--2---:R-:W-:Y:S05]  /*1ece0*/  @!P2 NANOSLEEP.SYNCS 0x989680 ;  /* 0x009896800000a95d */ /* 0x004fea0003900000 */
[----:B------:R-:W2:Y:S02]  /*1ecf0*/  @!P2 SYNCS.PHASECHK.TRANS64 P2, [R14+URZ+0x38830], R3 ;  /* 0x038830030e00a5a7 */ /* 0x000ea4000804007f */
[----:B--2---:R-:W-:Y:S05]  /*1ed00*/  @!P2 BRA `(.L_x_4560) ;  /* 0xfffffffc00f0a947 */ /* 0x004fea000383ffff */
[----:B------:R-:W-:Y:S05]  /*1ed10*/  BRA `(.L_x_4559) ;  /* 0xfffffee000607947 */ /* 0x000fea000383ffff */
.L_x_4565:
[----:B---3--:R3:W4:Y:S02]  /*1ed20*/  SYNCS.PHASECHK.TRANS64.TRYWAIT P2, [R14+URZ+0x38850], R3 ;  /* 0x038850030e0075a7 */ /* 0x008724000804017f */
[----:B----4-:R-:W-:Y:S05]  /*1ed30*/  @!P2 NANOSLEEP.SYNCS 0x989680 ;  /* 0x009896800000a95d */ /* 0x010fea0003900000 */
[----:B------:R-:W4:Y:S02]  /*1ed40*/  @!P2 SYNCS.PHASECHK.TRANS64 P2, [R14+URZ+0x38850], R3 ;  /* 0x038850030e00a5a7 */ /* 0x000f24000804007f */
[----:B----4-:R-:W-:Y:S05]  /*1ed50*/  @!P2 BRA `(.L_x_4565) ;  /* 0xfffffffc00f0a947 */ /* 0x010fea000383ffff */
[----:B------:R-:W-:Y:S05]  /*1ed60*/  BRA `(.L_x_4564) ;  /* 0xfffffee400047947 */ /* 0x000fea000383ffff */
.L_x_4600:
        /* <DEDUP_REMOVED lines=11> */
.L_x_4751:
[----:B------:R-:W-:Y:S05]  /*1ee20*/  BSYNC B1 ;  /* 0x0000000000017941 */ /* 0x000fea0003800000 */
.L_x_4750:
[----:B------:R-:W-:Y:S05]  /*1ee30*/  BRA `(.L_x_4752) ;  /* 0xffffff8000d87947 */ /* 0x000fea000383ffff */
.L_x_4602:
[----:B------:R-:W-:Y:S01]  /*1ee40*/  BSSY B1, `(.L_x_4753) ;  /* 0x0000006000017945 */ /* 0x000fe20003800000 */
[----:B------:R-:W-:-:S07]  /*1ee50*/  IMAD.MOV.U32 R15, RZ, RZ, -0x1 ;  /* 0xffffffffff0f7424 */ /* 0x000fce00078e00ff */
[----:B0-----:R-:W-:Y:S05]  /*1ee60*/  WARPSYNC.COLLECTIVE R15, `(.L_x_4754) ;  /* 0x000000000f0c7348 */ /* 0x001fea0003c00000 */
[----:B------:R-:W-:Y:S02]  /*1ee70*/  ELECT P6, UR62, PT ;  /* 0x00000000003e782f */ /* 0x000fe400038c0000 */
[----:B------:R-:W-:Y:S01]  /*1ee80*/  MOV R14, UR62 ;  /* 0x0000003e000e7c02 */ /* 0x000fe20008000f00 */
[----:B0-----:R-:W-:Y:S10]  /*1ee90*/  ENDCOLLECTIVE ;  /* 0x000000000000791b */ /* 0x001ff40003800000 */
.L_x_4754:
[----:B------:R-:W-:Y:S05]  /*1eea0*/  BSYNC B1 ;  /* 0x0000000000017941 */ /* 0x000fea0003800000 */
.L_x_4753:
[----:B------:R-:W-:Y:S05]  /*1eeb0*/  BRA `(.L_x_4601) ;  /* 0xffffff8000d07947 */ /* 0x000fea000383ffff */
.L_x_4604:
[----:B0-----:R0:W1:Y:S02]  /*1eec0*/  SYNCS.PHASECHK.TRANS64.TRYWAIT P0, [R18+URZ+0x38820], R3 ;  /* 0x03882003120075a7 */ /* 0x001064000800017f */
[----:B-1----:R-:W-:Y:S05]  /*1eed0*/  @!P0 NANOSLEEP.SYNCS 0x989680 ;  /* 0x009896800000895d */ /* 0x002fea0003900000 */
[----:B------:R-:W1:Y:S02]  /*1eee0*/  @!P0 SYNCS.PHASECHK.TRANS64 P0, [R18+URZ+0x38820], R3 ;  /* 0x03882003120085a7 */ /* 0x000e64000800007f */
[----:B-1----:R-:W-:Y:S05]  /*1eef0*/  @!P0 BRA `(.L_x_4604) ;  /* 0xfffffffc00f08947 */ /* 0x002fea000383ffff */
[----:B------:R-:W-:Y:S05]  /*1ef00*/  BRA `(.L_x_4755) ;  /* 0xffffff8000e07947 */ /* 0x000fea000383ffff */
.L_x_4608:
[----:B0-----:R0:W1:Y:S02]  /*1ef10*/  SYNCS.PHASECHK.TRANS64.TRYWAIT P0, [R3+URZ+0x388a0], R8 ;  /* 0x0388a008030075a7 */ /* 0x001064000800017f */
[----:B-1----:R-:W-:Y:S05]  /*1ef20*/  @!P0 NANOSLEEP.SYNCS 0x989680 ;  /* 0x009896800000895d */ /* 0x002fea0003900000 */
[----:B------:R-:W1:Y:S02]  /*1ef30*/  @!P0 SYNCS.PHASECHK.TRANS64 P0, [R3+URZ+0x388a0], R8 ;  /* 0x0388a008030085a7 */ /* 0x000e64000800007f */
[----:B-1----:R-:W-:Y:S05]  /*1ef40*/  @!P0 BRA `(.L_x_4608) ;  /* 0xfffffffc00f08947 */ /* 0x002fea000383ffff */
[----:B------:R-:W-:Y:S05]  /*1ef50*/  BRA `(.L_x_4756) ;  /* 0xffffff8000f87947 */ /* 0x000fea000383ffff */
.L_x_4613:
[----:B-1----:R1:W2:Y:S02]  /*1ef60*/  SYNCS.PHASECHK.TRANS64.TRYWAIT P0, [R3+URZ+0x388c0], R8 ;  /* 0x0388c008030075a7 */ /* 0x0022a4000800017f */
[----:B--2---:R-:W-:Y:S05]  /*1ef70*/  @!P0 NANOSLEEP.SYNCS 0x989680 ;  /* 0x009896800000895d */ /* 0x004fea0003900000 */
[----:B------:R-:W2:Y:S02]  /*1ef80*/  @!P0 SYNCS.PHASECHK.TRANS64 P0, [R3+URZ+0x388c0], R8 ;  /* 0x0388c008030085a7 */ /* 0x000ea4000800007f */
[----:B--2---:R-:W-:Y:S05]  /*1ef90*/  @!P0 BRA `(.L_x_4613) ;  /* 0xfffffffc00f08947 */ /* 0x004fea000383ffff */
[----:B------:R-:W-:Y:S05]  /*1efa0*/  BRA `(.L_x_4757) ;  /* 0xffffff8400747947 */ /* 0x000fea000383ffff */
.L_x_4627:
[----:B0-----:R0:W1:Y:S02]  /*1efb0*/  SYNCS.PHASECHK.TRANS64.TRYWAIT P2, [R8+URZ+0x388a0], R2 ;  /* 0x0388a002080075a7 */ /* 0x001064000804017f */
[----:B-1----:R-:W-:Y:S05]  /*1efc0*/  @!P2 NANOSLEEP.SYNCS 0x989680 ;  /* 0x009896800000a95d */ /* 0x002fea0003900000 */
[----:B------:R-:W1:Y:S02]  /*1efd0*/  @!P2 SYNCS.PHASECHK.TRANS64 P2, [R8+URZ+0x388a0], R2 ;  /* 0x0388a0020800a5a7 */ /* 0x000e64000804007f */
[----:B-1----:R-:W-:Y:S05]  /*1efe0*/  @!P2 BRA `(.L_x_4627) ;  /* 0xfffffffc00f0a947 */ /* 0x002fea000383ffff */
[----:B------:R-:W-:Y:S05]  /*1eff0*/  BRA `(.L_x_4758) ;  /* 0xffffff8c00d87947 */ /* 0x000fea000383ffff */
.L_x_4632:
[----:B-1----:R1:W2:Y:S02]  /*1f000*/  SYNCS.PHASECHK.TRANS64.TRYWAIT P2, [R8+URZ+0x388c0], R2 ;  /* 0x0388c002080075a7 */ /* 0x0022a4000804017f */
[----:B--2---:R-:W-:Y:S05]  /*1f010*/  @!P2 NANOSLEEP.SYNCS 0x989680 ;  /* 0x009896800000a95d */ /* 0x004fea0003900000 */
[----:B------:R-:W2:Y:S02]  /*1f020*/  @!P2 SYNCS.PHASECHK.TRANS64 P2, [R8+URZ+0x388c0], R2 ;  /* 0x0388c0020800a5a7 */ /* 0x000ea4000804007f */
[----:B--2---:R-:W-:Y:S05]  /*1f030*/  @!P2 BRA `(.L_x_4632) ;  /* 0xfffffffc00f0a947 */ /* 0x004fea000383ffff */
[----:B------:R-:W-:Y:S05]  /*1f040*/  BRA `(.L_x_4759) ;  /* 0xffffff9000507947 */ /* 0x000fea000383ffff */
.L_x_4654:
        /* <DEDUP_REMOVED lines=8> */
[----:B0-----:R-:W-:Y:S05]  /*1f0d0*/  WARPSYNC.COLLECTIVE R15, `(.L_x_4761) ;  /* 0x000000000f087348 */ /* 0x001fea0003c00000 */
[----:B------:R1:W2:Y:S02]  /*1f0e0*/  SHFL.IDX P6, R14, R13, R12, R11 ;  /* 0x0000000c0d0e7389 */ /* 0x0002a400000c000b */
[----:B012---:R-:W-:Y:S01]  /*1f0f0*/  ENDCOLLECTIVE ;  /* 0x000000000000791b */ /* 0x007fe20003800000 */
.L_x_4761:
[----:B------:R-:W-:Y:S05]  /*1f100*/  BSYNC B0 ;  /* 0x0000000000007941 */ /* 0x000fea0003800000 */
.L_x_4760:
[----:B------:R-:W-:Y:S05]  /*1f110*/  BRA `(.L_x_4762) ;  /* 0xffffffa400e47947 */ /* 0x000fea000383ffff */
.L_x_4657:
[----:B0-----:R0:W1:Y:S02]  /*1f120*/  SYNCS.PHASECHK.TRANS64.TRYWAIT P0, [R26+URZ+0x38840], R0 ;  /* 0x038840001a0075a7 */ /* 0x001064000800017f */
[----:B-1----:R-:W-:Y:S05]  /*1f130*/  @!P0 NANOSLEEP.SYNCS 0x989680 ;  /* 0x009896800000895d */ /* 0x002fea0003900000 */
[----:B------:R-:W1:Y:S02]  /*1f140*/  @!P0 SYNCS.PHASECHK.TRANS64 P0, [R26+URZ+0x38840], R0 ;  /* 0x038840001a0085a7 */ /* 0x000e64000800007f */
[----:B-1----:R-:W-:Y:S05]  /*1f150*/  @!P0 BRA `(.L_x_4657) ;  /* 0xfffffffc00f08947 */ /* 0x002fea000383ffff */
[----:B------:R-:W-:Y:S05]  /*1f160*/  BRA `(.L_x_4763) ;  /* 0xffffffa800187947 */ /* 0x000fea000383ffff */
.L_x_4658:
        /* <DEDUP_REMOVED lines=8> */
.L_x_4765:
[----:B------:R-:W-:Y:S05]  /*1f1f0*/  BSYNC B0 ;  /* 0x0000000000007941 */ /* 0x000fea0003800000 */
.L_x_4764:
        /* <DEDUP_REMOVED lines=9> */
.L_x_4766:
[----:B------:R-:W-:Y:S02]  /*1f290*/  IMAD.MOV.U32 R13, RZ, RZ, R4 ;  /* 0x000000ffff0d7224 */ /* 0x000fe400078e0004 */
[----:B------:R-:W-:Y:S02]  /*1f2a0*/  IMAD.MOV.U32 R12, RZ, RZ, 0x1 ;  /* 0x00000001ff0c7424 */ /* 0x000fe400078e00ff */
[----:B------:R-:W-:-:S07]  /*1f2b0*/  IMAD.MOV.U32 R3, RZ, RZ, R14 ;  /* 0x000000ffff037224 */ /* 0x000fce00078e000e */
[----:B------:R-:W-:Y:S05]  /*1f2c0*/  WARPSYNC.COLLECTIVE R15, `(.L_x_4767) ;  /* 0x000000000f087348 */ /* 0x000fea0003c00000 */
[----:B------:R0:W1:Y:S02]  /*1f2d0*/  SHFL.IDX P6, R14, R13, R12, R11 ;  /* 0x0000000c0d0e7389 */ /* 0x00006400000c000b */
[----:B01----:R-:W-:Y:S01]  /*1f2e0*/  ENDCOLLECTIVE ;  /* 0x000000000000791b */ /* 0x003fe20003800000 */
.L_x_4767:
        /* <DEDUP_REMOVED lines=15> */
.L_x_4768:
[----:B------:R-:W-:Y:S02]  /*1f3e0*/  @P0 IMAD R6, R5, 0x2, R18 ;  /* 0x0000000205060824 */ /* 0x000fe400078e0212 */
[----:B------:R-:W-:Y:S02]  /*1f3f0*/  IMAD.MOV.U32 R13, RZ, RZ, R4 ;  /* 0x000000ffff0d7224 */ /* 0x000fe400078e0004 */
[----:B------:R-:W-:Y:S02]  /*1f400*/  IMAD.MOV.U32 R12, RZ, RZ, 0x2 ;  /* 0x00000002ff0c7424 */ /* 0x000fe400078e00ff */
[----:B------:R-:W-:-:S07]  /*1f410*/  IMAD.MOV.U32 R3, RZ, RZ, R14 ;  /* 0x000000ffff037224 */ /* 0x000fce00078e000e */
[----:B------:R-:W-:Y:S05]  /*1f420*/  WARPSYNC.COLLECTIVE R15, `(.L_x_4769) ;  /* 0x000000000f087348 */ /* 0x000fea0003c00000 */
[----:B------:R0:W1:Y:S02]  /*1f430*/  SHFL.IDX P6, R14, R13, R12, R11 ;  /* 0x0000000c0d0e7389 */ /* 0x00006400000c000b */
[----:B01----:R-:W-:Y:S01]  /*1f440*/  ENDCOLLECTIVE ;  /* 0x000000000000791b */ /* 0x003fe20003800000 */
.L_x_4769:
        /* <DEDUP_REMOVED lines=15> */
.L_x_4770:
[----:B------:R-:W-:Y:S02]  /*1f540*/  @P0 IMAD R6, R5, 0x2, R18 ;  /* 0x0000000205060824 */ /* 0x000fe400078e0212 */
[----:B------:R-:W-:Y:S02]  /*1f550*/  IMAD.MOV.U32 R13, RZ, RZ, R4 ;  /* 0x000000ffff0d7224 */ /* 0x000fe400078e0004 */
[----:B------:R-:W-:Y:S02]  /*1f560*/  IMAD.MOV.U32 R12, RZ, RZ, 0x3 ;  /* 0x00000003ff0c7424 */ /* 0x000fe400078e00ff */
[----:B------:R-:W-:-:S07]  /*1f570*/  IMAD.MOV.U32 R3, RZ, RZ, R14 ;  /* 0x000000ffff037224 */ /* 0x000fce00078e000e */
[----:B------:R-:W-:Y:S05]  /*1f580*/  WARPSYNC.COLLECTIVE R15, `(.L_x_4771) ;  /* 0x000000000f087348 */ /* 0x000fea0003c00000 */
[----:B------:R0:W1:Y:S02]  /*1f590*/  SHFL.IDX P6, R14, R13, R12, R11 ;  /* 0x0000000c0d0e7389 */ /* 0x00006400000c000b */
[----:B01----:R-:W-:Y:S01]  /*1f5a0*/  ENDCOLLECTIVE ;  /* 0x000000000000791b */ /* 0x003fe20003800000 */
.L_x_4771:
        /* <DEDUP_REMOVED lines=10> */
.L_x_4772:
[----:B------:R-:W-:Y:S01]  /*1f650*/  @!PT LDS RZ, [RZ] ;  /* 0x00000000fffff984 */ /* 0x000fe20000000800 */
[----:B------:R-:W-:Y:S01]  /*1f660*/  @!PT LDS RZ, [RZ] ;  /* 0x00000000fffff984 */ /* 0x000fe20000000800 */
[----:B------:R-:W-:Y:S01]  /*1f670*/  @!PT LDS RZ, [RZ] ;  /* 0x00000000fffff984 */ /* 0x000fe20000000800 */
[----:B------:R0:W-:Y:S01]  /*1f680*/  @P0 LDGSTS.E.BYPASS.LTC128B.128 [R6+0x23400], desc[UR42][R2.64], !P2 ;  /* 0x2340000002060fae */ /* 0x0001e2000d101d6a */
[----:B------:R-:W-:Y:S01]  /*1f690*/  IMAD.MOV.U32 R0, RZ, RZ, R14 ;  /* 0x000000ffff007224 */ /* 0x000fe200078e000e */
[----:B------:R-:W-:Y:S06]  /*1f6a0*/  BRA `(.L_x_4773) ;  /* 0xffffffa400c47947 */ /* 0x000fec000383ffff */
.L_x_4663:
        /* <DEDUP_REMOVED lines=9> */
.L_x_4774:
[C---:B------:R-:W-:Y:S01]  /*1f740*/  VIADD R10, R25.reuse, 0x10 ;  /* 0x00000010190a7836 */ /* 0x040fe20000000000 */
[C---:B------:R-:W-:Y:S01]  /*1f750*/  ISETP.GE.AND P0, PT, R25.reuse, R3, PT ;  /* 0x000000031900720c */ /* 0x040fe20003f06270 */
[----:B------:R-:W-:-:S03]  /*1f760*/  VIADD R8, R25, 0x20 ;  /* 0x0000002019087836 */ /* 0x000fc60000000000 */
[----:B------:R0:W-:Y:S04]  /*1f770*/  STL [R1+0x18], R10 ;  /* 0x0000180a01007387 */ /* 0x0001e80000100800 */
[----:B------:R0:W-:Y:S01]  /*1f780*/  STL [R1+0x1c], R8 ;  /* 0x00001c0801007387 */ /* 0x0001e20000100800 */
[----:B------:R-:W-:Y:S02]  /*1f790*/  IMAD.MOV.U32 R13, RZ, RZ, R0 ;  /* 0x000000ffff0d7224 */ /* 0x000fe400078e0000 */
[----:B------:R-:W-:-:S07]  /*1f7a0*/  IMAD.MOV.U32 R5, RZ, RZ, R14 ;  /* 0x000000ffff057224 */ /* 0x000fce00078e000e */
[----:B0-----:R-:W-:Y:S05]  /*1f7b0*/  WARPSYNC.COLLECTIVE R15, `(.L_x_4775) ;  /* 0x000000000f087348 */ /* 0x001fea0003c00000 */
[----:B------:R1:W2:Y:S02]  /*1f7c0*/  SHFL.IDX P6, R14, R13, R12, R11 ;  /* 0x0000000c0d0e7389 */ /* 0x0002a400000c000b */
[----:B012---:R-:W-:Y:S01]  /*1f7d0*/  ENDCOLLECTIVE ;  /* 0x000000000000791b */ /* 0x007fe20003800000 */
.L_x_4775:
[----:B------:R-:W-:Y:S02]  /*1f7e0*/  IMAD.MOV.U32 R13, RZ, RZ, R2 ;  /* 0x000000ffff0d7224 */ /* 0x000fe400078e0002 */
[----:B------:R-:W-:Y:S02]  /*1f7f0*/  IMAD.MOV.U32 R12, RZ, RZ, 0x1 ;  /* 0x00000001ff0c7424 */ /* 0x000fe400078e00ff */
[----:B------:R-:W-:-:S07]  /*1f800*/  IMAD.MOV.U32 R4, RZ, RZ, R14 ;  /* 0x000000ffff047224 */ /* 0x000fce00078e000e */
[----:B------:R-:W-:Y:S05]  /*1f810*/  WARPSYNC.COLLECTIVE R15, `(.L_x_4776) ;  /* 0x000000000f087348 */ /* 0x000fea0003c00000 */
[----:B------:R0:W1:Y:S02]  /*1f820*/  SHFL.IDX P6, R14, R13, R12, R11 ;  /* 0x0000000c0d0e7389 */ /* 0x00006400000c000b */
[----:B01----:R-:W-:Y:S01]  /*1f830*/  ENDCOLLECTIVE ;  /* 0x000000000000791b */ /* 0x003fe20003800000 */
.L_x_4776:
[----:B------:R-:W-:-:S05]  /*1f840*/  @!P0 LEA R4, P2, R7, R4, 0x1 ;  /* 0x0000000407048211 */ /* 0x000fca00078408ff */
[----:B------:R-:W-:-:S05]  /*1f850*/  @!P0 IMAD.X R5, RZ, RZ, R5, P2 ;  /* 0x000000ffff058224 */ /* 0x000fca00010e0605 */
[----:B------:R-:W-:Y:S01]  /*1f860*/  @!PT LDS RZ, [RZ] ;  /* 0x00000000fffff984 */ /* 0x000fe20000000800 */
[----:B------:R-:W-:Y:S01]  /*1f870*/  @!PT LDS RZ, [RZ] ;  /* 0x00000000fffff984 */ /* 0x000fe20000000800 */
[----:B------:R-:W-:Y:S01]  /*1f880*/  @!PT LDS RZ, [RZ] ;  /* 0x00000000fffff984 */ /* 0x000fe20000000800 */
[----:B------:R0:W-:Y:S01]  /*1f890*/  @!P0 LDGSTS.E.BYPASS.LTC128B.128 [R23+0x20400], desc[UR42][R4.64], !P1 ;  /* 0x2040000004178fae */ /* 0x0001e2000c901d6a */
[----:B------:R-:W-:Y:S01]  /*1f8a0*/  IMAD.MOV.U32 R13, RZ, RZ, R0 ;  /* 0x000000ffff0d7224 */ /* 0x000fe200078e0000 */
[----:B------:R-:W-:Y:S01]  /*1f8b0*/  ISETP.GE.AND P0, PT, R10, R3, PT ;  /* 0x000000030a00720c */ /* 0x000fe20003f06270 */
[----:B0-----:R-:W-:-:S12]  /*1f8c0*/  IMAD.MOV.U32 R4, RZ, RZ, R14 ;  /* 0x000000ffff047224 */ /* 0x001fd800078e000e */
[----:B------:R-:W-:Y:S05]  /*1f8d0*/  WARPSYNC.COLLECTIVE R15, `(.L_x_4777) ;  /* 0x000000000f087348 */ /* 0x000fea0003c00000 */
[----:B------:R0:W1:Y:S02]  /*1f8e0*/  SHFL.IDX P6, R14, R13, R12, R11 ;  /* 0x0000000c0d0e7389 */ /* 0x00006400000c000b */
[----:B01----:R-:W-:Y:S01]  /*1f8f0*/  ENDCOLLECTIVE ;  /* 0x000000000000791b */ /* 0x003fe20003800000 */
.L_x_4777:
[----:B------:R-:W-:Y:S02]  /*1f900*/  IMAD.MOV.U32 R13, RZ, RZ, R2 ;  /* 0x000000ffff0d7224 */ /* 0x000fe400078e0002 */
[----:B------:R-:W-:Y:S02]  /*1f910*/  IMAD.MOV.U32 R12, RZ, RZ, 0x2 ;  /* 0x00000002ff0c7424 */ /* 0x000fe400078e00ff */
[----:B------:R-:W-:-:S07]  /*1f920*/  IMAD.MOV.U32 R5, RZ, RZ, R14 ;  /* 0x000000ffff057224 */ /* 0x000fce00078e000e */
[----:B------:R-:W-:Y:S05]  /*1f930*/  WARPSYNC.COLLECTIVE R15, `(.L_x_4778) ;  /* 0x000000000f087348 */ /* 0x000fea0003c00000 */
[----:B------:R0:W1:Y:S02]  /*1f940*/  SHFL.IDX P6, R14, R13, R12, R11 ;  /* 0x0000000c0d0e7389 */ /* 0x00006400000c000b */
[----:B01----:R-:W-:Y:S01]  /*1f950*/  ENDCOLLECTIVE ;  /* 0x000000000000791b */ /* 0x003fe20003800000 */
.L_x_4778:
        /* <DEDUP_REMOVED lines=10> */
.L_x_4779:
[----:B------:R-:W-:Y:S01]  /*1fa00*/  @!PT LDS RZ, [RZ] ;  /* 0x00000000fffff984 */ /* 0x000fe20000000800 */
[----:B------:R-:W-:Y:S01]  /*1fa10*/  @!PT LDS RZ, [RZ] ;  /* 0x00000000fffff984 */ /* 0x000fe20000000800 */
[----:B------:R-:W-:Y:S01]  /*1fa20*/  @!PT LDS RZ, [RZ] ;  /* 0x00000000fffff984 */ /* 0x000fe20000000800 */
[----:B------:R0:W-:Y:S01]  /*1fa30*/  @!P0 LDGSTS.E.BYPASS.LTC128B.128 [R23+0x20c00], desc[UR42][R4.64], !P1 ;  /* 0x20c0000004178fae */ /* 0x0001e2000c901d6a */
[----:B------:R-:W-:Y:S01]  /*1fa40*/  ISETP.GE.AND P0, PT, R8, R3, PT ;  /* 0x000000030800720c */ /* 0x000fe20003f06270 */
[----:B------:R-:W-:Y:S02]  /*1fa50*/  IMAD.MOV.U32 R13, RZ, RZ, R2 ;  /* 0x000000ffff0d7224 */ /* 0x000fe400078e0002 */
[----:B------:R-:W-:Y:S02]  /*1fa60*/  IMAD.MOV.U32 R12, RZ, RZ, 0x3 ;  /* 0x00000003ff0c7424 */ /* 0x000fe400078e00ff */
[----:B0-----:R-:W-:-:S08]  /*1fa70*/  IMAD.MOV.U32 R4, RZ, RZ, R14 ;  /* 0x000000ffff047224 */ /* 0x001fd000078e000e */
[----:B------:R-:W-:Y:S05]  /*1fa80*/  WARPSYNC.COLLECTIVE R15, `(.L_x_4780) ;  /* 0x000000000f087348 */ /* 0x000fea0003c00000 */
[----:B------:R0:W1:Y:S02]  /*1fa90*/  SHFL.IDX P6, R14, R13, R12, R11 ;  /* 0x0000000c0d0e7389 */ /* 0x00006400000c000b */
[----:B01----:R-:W-:Y:S01]  /*1faa0*/  ENDCOLLECTIVE ;  /* 0x000000000000791b */ /* 0x003fe20003800000 */
.L_x_4780:
        /* <DEDUP_REMOVED lines=14> */
.L_x_4781:
[----:B------:R-:W-:Y:S01]  /*1fb90*/  IMAD.MOV.U32 R0, RZ, RZ, R14 ;  /* 0x000000ffff007224 */ /* 0x000fe200078e000e */
[----:B------:R-:W-:Y:S06]  /*1fba0*/  BRA `(.L_x_4782) ;  /* 0xffffffa800d87947 */ /* 0x000fec000383ffff */
.L_x_4667:
[----:B------:R-:W2:Y:S04]  /*1fbb0*/  LDL.LU R10, [R1+0x14] ;  /* 0x00001400010a7983 */ /* 0x000ea80000300800 */
[----:B------:R-:W3:Y:S04]  /*1fbc0*/  LDL.LU R9, [R1+0x18] ;  /* 0x0000180001097983 */ /* 0x000ee80000300800 */
[----:B------:R-:W4:Y:S01]  /*1fbd0*/  LDL.LU R8, [R1+0x1c] ;  /* 0x00001c0001087983 */ /* 0x000f220000300800 */
[----:B------:R-:W-:Y:S01]  /*1fbe0*/  LOP3.LUT R16, R16, 0xffffefff, RZ, 0xc0, !PT ;  /* 0xffffefff10107812 */ /* 0x000fe200078ec0ff */
[----:B------:R-:W-:Y:S01]  /*1fbf0*/  BSSY B0, `(.L_x_4783) ;  /* 0x0000029000007945 */ /* 0x000fe20003800000 */
[----:B------:R-:W-:-:S02]  /*1fc00*/  IMAD.MOV.U32 R13, RZ, RZ, R6 ;  /* 0x000000ffff0d7224 */ /* 0x000fc400078e0006 */
[----:B------:R-:W-:Y:S02]  /*1fc10*/  IMAD.MOV.U32 R12, RZ, RZ, RZ ;  /* 0x000000ffff0c7224 */ /* 0x000fe400078e00ff */
[----:B------:R-:W-:Y:S02]  /*1fc20*/  IMAD.MOV.U32 R11, RZ, RZ, 0x181f ;  /* 0x0000181fff0b7424 */ /* 0x000fe400078e00ff */
[----:B------:R-:W-:Y:S02]  /*1fc30*/  IMAD.MOV.U32 R15, RZ, RZ, -0x1 ;  /* 0xffffffffff0f7424 */ /* 0x000fe400078e00ff */
[----:B--2---:R-:W-:-:S05]  /*1fc40*/  IMAD R7, R10, R7, RZ ;  /* 0x000000070a077224 */ /* 0x004fca00078e02ff */
[-C--:B------:R-:W-:Y:S02]  /*1fc50*/  ISETP.GE.AND P2, PT, R25, R7.reuse, PT ;  /* 0x000000071900720c */ /* 0x080fe40003f46270 */
[-C--:B---3--:R-:W-:Y:S02]  /*1fc60*/  ISETP.GE.AND P1, PT, R9, R7.reuse, PT ;  /* 0x000000070900720c */ /* 0x088fe40003f26270 */
[----:B----4-:R-:W-:-:S09]  /*1fc70*/  ISETP.GE.AND P0, PT, R8, R7, PT ;  /* 0x000000070800720c */ /* 0x010fd20003f06270 */
[C---:B------:R-:W-:Y:S02]  /*1fc80*/  @!P2 LOP3.LUT R2, R4.reuse, 0x40, RZ, 0xc0, !PT ;  /* 0x000000400402a812 */ /* 0x040fe400078ec0ff */
[----:B------:R-:W-:Y:S02]  /*1fc90*/  @!P1 LOP3.LUT R3, R4, 0x40, RZ, 0xc0, !PT ;  /* 0x0000004004039812 */ /* 0x000fe400078ec0ff */
[----:B------:R-:W-:Y:S02]  /*1fca0*/  @!P2 SHF.R.U32.HI R2, RZ, 0x2, R2 ;  /* 0x00000002ff02a819 */ /* 0x000fe40000011602 */
[----:B------:R-:W-:Y:S02]  /*1fcb0*/  @!P1 SHF.R.U32.HI R3, RZ, 0x2, R3 ;  /* 0x00000002ff039819 */ /* 0x000fe40000011603 */
[----:B------:R-:W-:Y:S02]  /*1fcc0*/  @!P2 ISETP.NE.U32.AND P6, PT, R2, RZ, PT ;  /* 0x000000ff0200a20c */ /* 0x000fe40003fc5070 */
[----:B------:R-:W-:-:S02]  /*1fcd0*/  @!P2 LOP3.LUT R2, R5, 0x80, RZ, 0xc0, !PT ;  /* 0x000000800502a812 */ /* 0x000fc400078ec0ff */
[----:B------:R-:W-:Y:S02]  /*1fce0*/  @!P0 LOP3.LUT R8, R4, 0x40, RZ, 0xc0, !PT ;  /* 0x0000004004088812 */ /* 0x000fe400078ec0ff */
[----:B------:R-:W-:Y:S02]  /*1fcf0*/  @!P2 SHF.R.U32.HI R2, RZ, 0x3, R2 ;  /* 0x00000003ff02a819 */ /* 0x000fe40000011602 */
[----:B------:R-:W-:-:S05]  /*1fd00*/  @!P0 SHF.R.U32.HI R8, RZ, 0x2, R8 ;  /* 0x00000002ff088819 */ /* 0x000fca0000011608 */
[----:B------:R-:W-:Y:S02]  /*1fd10*/  @P6 LOP3.LUT R16, R16, 0x1000, RZ, 0xfc, !PT ;  /* 0x0000100010106812 */ /* 0x000fe400078efcff */
[----:B------:R-:W-:Y:S02]  /*1fd20*/  @!P2 ISETP.NE.U32.AND P6, PT, R2, RZ, PT ;  /* 0x000000ff0200a20c */ /* 0x000fe40003fc5070 */
[----:B------:R-:W-:Y:S02]  /*1fd30*/  LOP3.LUT R16, R16, 0xfffff7ff, RZ, 0xc0, !PT ;  /* 0xfffff7ff10107812 */ /* 0x000fe400078ec0ff */
[----:B------:R-:W-:-:S04]  /*1fd40*/  @!P1 LOP3.LUT R2, R5, 0x80, RZ, 0xc0, !PT ;  /* 0x0000008005029812 */ /* 0x000fc800078ec0ff */
[----:B------:R-:W-:-:S05]  /*1fd50*/  @!P1 SHF.R.U32.HI R2, RZ, 0x3, R2 ;  /* 0x00000003ff029819 */ /* 0x000fca0000011602 */
[----:B------:R-:W-:Y:S02]  /*1fd60*/  @P6 LOP3.LUT R16, R16, 0x800, RZ, 0xfc, !PT ;  /* 0x0000080010106812 */ /* 0x000fe400078efcff */
[----:B------:R-:W-:Y:S02]  /*1fd70*/  @!P1 ISETP.NE.U32.AND P6, PT, R3, RZ, PT ;  /* 0x000000ff0300920c */ /* 0x000fe40003fc5070 */
[----:B------:R-:W-:-:S11]  /*1fd80*/  LOP3.LUT R16, R16, 0xffffbfff, RZ, 0xc0, !PT ;  /* 0xffffbfff10107812 */ /* 0x000fd600078ec0ff */
[----:B------:R-:W-:Y:S02]  /*1fd90*/  @P6 LOP3.LUT R16, R16, 0x4000, RZ, 0xfc, !PT ;  /* 0x0000400010106812 */ /* 0x000fe400078efcff */
[----:B------:R-:W-:Y:S02]  /*1fda0*/  @!P1 ISETP.NE.U32.AND P6, PT, R2, RZ, PT ;  /* 0x000000ff0200920c */ /* 0x000fe40003fc5070 */
[----:B------:R-:W-:-:S11]  /*1fdb0*/  LOP3.LUT R16, R16, 0xffffdfff, RZ, 0xc0, !PT ;  /* 0xffffdfff10107812 */ /* 0x000fd600078ec0ff */
        /* <DEDUP_REMOVED lines=12> */
.L_x_4784:
[----:B------:R-:W-:Y:S05]  /*1fe80*/  BSYNC B0 ;  /* 0x0000000000007941 */ /* 0x000fea0003800000 */
.L_x_4783:
        /* <DEDUP_REMOVED lines=11> */
.L_x_4785:
[----:B------:R-:W-:-:S04]  /*1ff40*/  LOP3.LUT R16, R16, 0xfdffffff, RZ, 0xc0, !PT ;  /* 0xfdffffff10107812 */ /* 0x000fc800078ec0ff */
[----:B------:R-:W-:-:S04]  /*1ff50*/  @P3 LOP3.LUT R16, R16, 0x2000000, RZ, 0xfc, !PT ;  /* 0x0200000010103812 */ /* 0x000fc800078efcff */
[C---:B------:R-:W-:Y:S02]  /*1ff60*/  LOP3.LUT P3, RZ, R16.reuse, 0x200, RZ, 0xc0, !PT ;  /* 0x0000020010ff7812 */ /* 0x040fe4000786c0ff */
[----:B------:R-:W-:Y:S01]  /*1ff70*/  LOP3.LUT R16, R16, 0xfeffffff, RZ, 0xc0, !PT ;  /* 0xfeffffff10107812 */ /* 0x000fe200078ec0ff */
[----:B------:R-:W-:-:S03]  /*1ff80*/  IMAD.MOV.U32 R13, RZ, RZ, R6 ;  /* 0x000000ffff0d7224 */ /* 0x000fc600078e0006 */
[----:B------:R-:W-:Y:S01]  /*1ff90*/  @P1 LOP3.LUT R16, R16, 0x1000000, RZ, 0xfc, !PT ;  /* 0x0100000010101812 */ /* 0x000fe200078efcff */
[----:B------:R-:W-:-:S03]  /*1ffa0*/  IMAD.MOV.U32 R12, RZ, RZ, 0x1 ;  /* 0x00000001ff0c7424 */ /* 0x000fc600078e00ff */
[C---:B------:R-:W-:Y:S02]  /*1ffb0*/  LOP3.LUT P1, RZ, R16.reuse, 0x100, RZ, 0xc0, !PT ;  /* 0x0000010010ff7812 */ /* 0x040fe4000782c0ff */
[----:B------:R-:W-:Y:S01]  /*1ffc0*/  LOP3.LUT R16, R16, 0xffdfffff, RZ, 0xc0, !PT ;  /* 0xffdfffff10107812 */ /* 0x000fe200078ec0ff */
[----:B------:R-:W-:-:S03]  /*1ffd0*/  IMAD.MOV.U32 R3, RZ, RZ, R14 ;  /* 0x000000ffff037224 */ /* 0x000fc600078e000e */
[----:B------:R-:W-:Y:S02]  /*1ffe0*/  @P0 LOP3.LUT R16, R16, 0x200000, RZ, 0xfc, !PT ;  /* 0x0020000010100812 */ /* 0x000fe400078efcff */
[----:B------:R-:W-:Y:S02]  /*1fff0*/  @!P2 LEA R3, P6, R20, R3, 0x1 ;  /* 0x000000031403a211 */ /* 0x000fe400078c08ff */
[----:B------:R-:W-:-:S03]  /*20000*/  LOP3.LUT P0, RZ, R16, 0x1000, RZ, 0xc0, !PT ;  /* 0x0000100010ff7812 */ /* 0x000fc6000780c0ff */
[----:B------:R-:W-:Y:S01]  /*20010*/  @!P2 IMAD.X R2, RZ, RZ, R2, P6 ;  /* 0x000000ffff02a224 */ /* 0x000fe200030e0602 */
[----:B------:R-:W-:-:S04]  /*20020*/  LOP3.LUT P6, RZ, R16, 0x800, RZ, 0xc0, !PT ;  /* 0x0000080010ff7812 */ /* 0x000fc800078cc0ff */
[----:B------:R-:W-:-:S04]  /*20030*/  @!P2 LOP3.LUT R3, R3, R2, RZ, 0x3c, !PT ;  /* 0x000000020303a212 */ /* 0x000fc800078e3cff */
[----:B------:R-:W-:-:S04]  /*20040*/  @!P2 LOP3.LUT R2, R3, R2, RZ, 0x3c, !PT ;  /* 0x000000020302a212 */ /* 0x000fc800078e3cff */
[----:B------:R-:W-:-:S05]  /*20050*/  @!P2 LOP3.LUT R3, R3, R2, RZ, 0x3c, !PT ;  /* 0x000000020303a212 */ /* 0x000fca00078e3cff */
[----:B------:R-:W-:Y:S01]  /*20060*/  @!PT LDS RZ, [RZ] ;  /* 0x00000000fffff984 */ /* 0x000fe20000000800 */
[----:B------:R-:W-:Y:S01]  /*20070*/  @!PT LDS RZ, [RZ] ;  /* 0x00000000fffff984 */ /* 0x000fe20000000800 */
[----:B------:R-:W-:Y:S01]  /*20080*/  @!PT LDS RZ, [RZ] ;  /* 0x00000000fffff984 */ /* 0x000fe20000000800 */
[----:B------:R0:W-:Y:S01]  /*20090*/  @!P2 LDGSTS.E.BYPASS.LTC128B.128 [R23+0x26400], desc[UR42][R2.64], !P4 ;  /* 0x264000000217afae */ /* 0x0001e2000e101d6a */
[----:B------:R-:W-:-:S03]  /*200a0*/  LOP3.LUT P4, RZ, R16, 0x4000000, RZ, 0xc0, !PT ;  /* 0x0400000010ff7812 */ /* 0x000fc6000788c0ff */
[----:B------:R0:W-:Y:S01]  /*200b0*/  @!P2 LDGSTS.E.BYPASS.LTC128B.128 [R23+0x28400], desc[UR42][R2.64+0x80], !P3 ;  /* 0x284000800217afae */ /* 0x0001e2000d901d6a */
[----:B------:R-:W-:-:S03]  /*200c0*/  LOP3.LUT P3, RZ, R16, 0x2000000, RZ, 0xc0, !PT ;  /* 0x0200000010ff7812 */ /* 0x000fc6000786c0ff */
        /* <DEDUP_REMOVED lines=9> */
[----:B------:R0:W-:Y:S04]  /*20160*/  @!P2 LDGSTS.E.BYPASS.LTC128B.128 [R23+0x32400], desc[UR42][R2.64+0x300], P0 ;  /* 0x324003000217afae */ /* 0x0001e80008101d6a */
[----:B------:R0:W-:Y:S04]  /*20170*/  @!P2 LDGSTS.E.BYPASS.LTC128B.128 [R23+0x34400], desc[UR42][R2.64+0x380], P6 ;  /* 0x344003800217afae */ /* 0x0001e8000b101d6a */
[----:B0-----:R-:W-:Y:S05]  /*20180*/  WARPSYNC.COLLECTIVE R15, `(.L_x_4786) ;  /* 0x000000000f087348 */ /* 0x001fea0003c00000 */
[----:B------:R1:W2:Y:S02]  /*20190*/  SHFL.IDX P6, R14, R13, R12, R11 ;  /* 0x0000000c0d0e7389 */ /* 0x0002a400000c000b */
[----:B012---:R-:W-:Y:S01]  /*201a0*/  ENDCOLLECTIVE ;  /* 0x000000000000791b */ /* 0x007fe20003800000 */
.L_x_4786:
[----:B------:R-:W-:-:S04]  /*201b0*/  @P5 LOP3.LUT R16, R16, 0x800000, RZ, 0xfc, !PT ;  /* 0x0080000010105812 */ /* 0x000fc800078efcff */
[C---:B------:R-:W-:Y:S02]  /*201c0*/  LOP3.LUT P5, RZ, R16.reuse, 0x400, RZ, 0xc0, !PT ;  /* 0x0000040010ff7812 */ /* 0x040fe400078ac0ff */
[----:B------:R-:W-:Y:S01]  /*201d0*/  LOP3.LUT P0, RZ, R16, 0x4000, RZ, 0xc0, !PT ;  /* 0x0000400010ff7812 */ /* 0x000fe2000780c0ff */
[----:B------:R-:W-:Y:S02]  /*201e0*/  IMAD.MOV.U32 R13, RZ, RZ, R0 ;  /* 0x000000ffff0d7224 */ /* 0x000fe400078e0000 */
[----:B------:R-:W-:-:S10]  /*201f0*/  IMAD.MOV.U32 R2, RZ, RZ, R14 ;  /* 0x000000ffff027224 */ /* 0x000fd400078e000e */
[----:B------:R-:W-:Y:S05]  /*20200*/  WARPSYNC.COLLECTIVE R15, `(.L_x_4787) ;  /* 0x000000000f087348 */ /* 0x000fea0003c00000 */
[----:B------:R0:W1:Y:S02]  /*20210*/  SHFL.IDX P6, R14, R13, R12, R11 ;  /* 0x0000000c0d0e7389 */ /* 0x00006400000c000b */
[----:B01----:R-:W-:Y:S01]  /*20220*/  ENDCOLLECTIVE ;  /* 0x000000000000791b */ /* 0x003fe20003800000 */
.L_x_4787:
[----:B------:R-:W-:Y:S02]  /*20230*/  IMAD.MOV.U32 R13, RZ, RZ, R6 ;  /* 0x000000ffff0d7224 */ /* 0x000fe400078e0006 */
[----:B------:R-:W-:Y:S02]  /*20240*/  IMAD.MOV.U32 R12, RZ, RZ, 0x2 ;  /* 0x00000002ff0c7424 */ /* 0x000fe400078e00ff */
[----:B------:R-:W-:Y:S01]  /*20250*/  IMAD.MOV.U32 R3, RZ, RZ, R14 ;  /* 0x000000ffff037224 */ /* 0x000fe200078e000e */
[----:B------:R-:W-:-:S04]  /*20260*/  LOP3.LUT P6, RZ, R16, 0x2000, RZ, 0xc0, !PT ;  /* 0x0000200010ff7812 */ /* 0x000fc800078cc0ff */
[----:B------:R-:W-:-:S05]  /*20270*/  @!P1 LEA R3, P2, R20, R3, 0x1 ;  /* 0x0000000314039211 */ /* 0x000fca00078408ff */
[----:B------:R-:W-:Y:S01]  /*20280*/  @!P1 IMAD.X R2, RZ, RZ, R2, P2 ;  /* 0x000000ffff029224 */ /* 0x000fe200010e0602 */
[C---:B------:R-:W-:Y:S02]  /*20290*/  LOP3.LUT P2, RZ, R16.reuse, 0x10000, RZ, 0xc0, !PT ;  /* 0x0001000010ff7812 */ /* 0x040fe4000784c0ff */
[----:B------:R-:W-:Y:S02]  /*202a0*/  LOP3.LUT R16, R16, 0xfff7ffff, RZ, 0xc0, !PT ;  /* 0xfff7ffff10107812 */ /* 0x000fe400078ec0ff */
[----:B------:R-:W-:-:S04]  /*202b0*/  @!P1 LOP3.LUT R3, R3, R2, RZ, 0x3c, !PT ;  /* 0x0000000203039212 */ /* 0x000fc800078e3cff */
[----:B------:R-:W-:-:S04]  /*202c0*/  @!P1 LOP3.LUT R2, R3, R2, RZ, 0x3c, !PT ;  /* 0x0000000203029212 */ /* 0x000fc800078e3cff */
[----:B------:R-:W-:Y:S02]  /*202d0*/  @!P1 LOP3.LUT R3, R3, R2, RZ, 0x3c, !PT ;  /* 0x0000000203039212 */ /* 0x000fe400078e3cff */
[----:B------:R-:W-:-:S03]  /*202e0*/  @P2 LOP3.LUT R16, R16, 0x80000, RZ, 0xfc, !PT ;  /* 0x0008000010102812 */ /* 0x000fc600078efcff */
[----:B------:R-:W-:Y:S01]  /*202f0*/  @!PT LDS RZ, [RZ] ;  /* 0x00000000fffff984 */ /* 0x000fe20000000800 */
[----:B------:R-:W-:Y:S01]  /*20300*/  @!PT LDS RZ, [RZ] ;  /* 0x00000000fffff984 */ /* 0x000fe20000000800 */
[----:B------:R-:W-:Y:S01]  /*20310*/  @!PT LDS RZ, [RZ] ;  /* 0x00000000fffff984 */ /* 0x000fe20000000800 */
[----:B------:R0:W-:Y:S01]  /*20320*/  @!P1 LDGSTS.E.BYPASS.LTC128B.128 [R23+0x26c00], desc[UR42][R2.64], !P5 ;  /* 0x26c0000002179fae */ /* 0x0001e2000e901d6a */
[C---:B------:R-:W-:Y:S02]  /*20330*/  LOP3.LUT P2, RZ, R16.reuse, 0x200, RZ, 0xc0, !PT ;  /* 0x0000020010ff7812 */ /* 0x040fe4000784c0ff */
[C---:B------:R-:W-:Y:S02]  /*20340*/  LOP3.LUT P5, RZ, R16.reuse, 0x800000, RZ, 0xc0, !PT ;  /* 0x0080000010ff7812 */ /* 0x040fe400078ac0ff */
[----:B------:R-:W-:-:S09]  /*20350*/  LOP3.LUT R16, R16, 0xffefffff, RZ, 0xc0, !PT ;  /* 0xffefffff10107812 */ /* 0x000fd200078ec0ff */
[----:B------:R-:W-:Y:S01]  /*20360*/  @P2 LOP3.LUT R16, R16, 0x100000, RZ, 0xfc, !PT ;  /* 0x0010000010102812 */ /* 0x000fe200078efcff */
[----:B------:R0:W-:Y:S03]  /*20370*/  @!P1 LDGSTS.E.BYPASS.LTC128B.128 [R23+0x28c00], desc[UR42][R2.64+0x80], !P2 ;  /* 0x28c0008002179fae */ /* 0x0001e6000d101d6a */
[C---:B------:R-:W-:Y:S01]  /*20380*/  LOP3.LUT P2, RZ, R16.reuse, 0x400, RZ, 0xc0, !PT ;  /* 0x0000040010ff7812 */ /* 0x040fe2000784c0ff */
[----:B------:R0:W-:Y:S01]  /*20390*/  @!P1 LDGSTS.E.BYPASS.LTC128B.128 [R23+0x2ac00], desc[UR42][R2.64+0x100], !P5 ;  /* 0x2ac0010002179fae */ /* 0x0001e2000e901d6a */
[----:B------:R-:W-:-:S13]  /*203a0*/  LOP3.LUT P5, RZ, R16, 0x400000, RZ, 0xc0, !PT ;  /* 0x0040000010ff7812 */ /* 0x000fda00078ac0ff */
[----:B------:R0:W-:Y:S04]  /*203b0*/  @!P1 LDGSTS.E.BYPASS.LTC128B.128 [R23+0x2cc00], desc[UR42][R2.64+0x180], !P5 ;  /* 0x2cc0018002179fae */ /* 0x0001e8000e901d6a */
[----:B------:R0:W-:Y:S04]  /*203c0*/  @!P1 LDGSTS.E.BYPASS.LTC128B.128 [R23+0x2ec00], desc[UR42][R2.64+0x200], !P4 ;  /* 0x2ec0020002179fae */ /* 0x0001e8000e101d6a */
[----:B------:R0:W-:Y:S04]  /*203d0*/  @!P1 LDGSTS.E.BYPASS.LTC128B.128 [R23+0x30c00], desc[UR42][R2.64+0x280], !P3 ;  /* 0x30c0028002179fae */ /* 0x0001e8000d901d6a */
[----:B------:R0:W-:Y:S01]  /*203e0*/  @!P1 LDGSTS.E.BYPASS.LTC128B.128 [R23+0x32c00], desc[UR42][R2.64+0x300], P0 ;  /* 0x32c0030002179fae */ /* 0x0001e20008101d6a */
[----:B------:R-:W-:-:S03]  /*203f0*/  LOP3.LUT P0, RZ, R16, 0x200000, RZ, 0xc0, !PT ;  /* 0x0020000010ff7812 */ /* 0x000fc6000780c0ff */
[----:B------:R0:W-:Y:S10]  /*20400*/  @!P1 LDGSTS.E.BYPASS.LTC128B.128 [R23+0x34c00], desc[UR42][R2.64+0x380], P6 ;  /* 0x34c0038002179fae */ /* 0x0001f4000b101d6a */
[----:B0-----:R-:W-:Y:S05]  /*20410*/  WARPSYNC.COLLECTIVE R15, `(.L_x_4788) ;  /* 0x000000000f087348 */ /* 0x001fea0003c00000 */
[----:B------:R1:W2:Y:S02]  /*20420*/  SHFL.IDX P6, R14, R13, R12, R11 ;  /* 0x0000000c0d0e7389 */ /* 0x0002a400000c000b */
[----:B012---:R-:W-:Y:S01]  /*20430*/  ENDCOLLECTIVE ;  /* 0x000000000000791b */ /* 0x007fe20003800000 */
.L_x_4788:
[----:B------:R-:W-:Y:S02]  /*20440*/  IMAD.MOV.U32 R13, RZ, RZ, R0 ;  /* 0x000000ffff0d7224 */ /* 0x000fe400078e0000 */
[----:B------:R-:W-:-:S07]  /*20450*/  IMAD.MOV.U32 R8, RZ, RZ, R14 ;  /* 0x000000ffff087224 */ /* 0x000fce00078e000e */
[----:B------:R-:W-:Y:S05]  /*20460*/  WARPSYNC.COLLECTIVE R15, `(.L_x_4789) ;  /* 0x000000000f087348 */ /* 0x000fea0003c00000 */
[----:B------:R0:W1:Y:S02]  /*20470*/  SHFL.IDX P6, R14, R13, R12, R11 ;  /* 0x0000000c0d0e7389 */ /* 0x00006400000c000b */
[----:B01----:R-:W-:Y:S01]  /*20480*/  ENDCOLLECTIVE ;  /* 0x000000000000791b */ /* 0x003fe20003800000 */
.L_x_4789:
[----:B------:R-:W-:Y:S02]  /*20490*/  IMAD.MOV.U32 R13, RZ, RZ, R6 ;  /* 0x000000ffff0d7224 */ /* 0x000fe400078e0006 */
[----:B------:R-:W-:Y:S01]  /*204a0*/  IMAD.MOV.U32 R12, RZ, RZ, 0x3 ;  /* 0x00000003ff0c7424 */ /* 0x000fe200078e00ff */
[----:B------:R-:W-:Y:S02]  /*204b0*/  @!P0 LEA R9, P1, R20, R14, 0x1 ;  /* 0x0000000e14098211 */ /* 0x000fe400078208ff */
[----:B------:R-:W-:-:S03]  /*204c0*/  LOP3.LUT P6, RZ, R16, 0x20000, RZ, 0xc0, !PT ;  /* 0x0002000010ff7812 */ /* 0x000fc600078cc0ff */
[----:B------:R-:W-:Y:S01]  /*204d0*/  @!P0 IMAD.X R10, RZ, RZ, R8, P1 ;  /* 0x000000ffff0a8224 */ /* 0x000fe200008e0608 */
[----:B------:R-:W-:Y:S01]  /*204e0*/  LOP3.LUT P1, RZ, R16, 0x100, RZ, 0xc0, !PT ;  /* 0x0000010010ff7812 */ /* 0x000fe2000782c0ff */
[----:B------:R-:W-:Y:S02]  /*204f0*/  @!P0 IMAD.MOV.U32 R2, RZ, RZ, R9 ;  /* 0x000000ffff028224 */ /* 0x000fe400078e0009 */
[----:B------:R-:W-:-:S05]  /*20500*/  @!P0 IMAD.MOV.U32 R3, RZ, RZ, R10 ;  /* 0x000000ffff038224 */ /* 0x000fca00078e000a */
[----:B------:R-:W-:Y:S01]  /*20510*/  @!PT LDS RZ, [RZ] ;  /* 0x00000000fffff984 */ /* 0x000fe20000000800 */
[----:B------:R-:W-:Y:S01]  /*20520*/  @!PT LDS RZ, [RZ] ;  /* 0x00000000fffff984 */ /* 0x000fe20000000800 */
[----:B------:R-:W-:Y:S01]  /*20530*/  @!PT LDS RZ, [RZ] ;  /* 0x00000000fffff984 */ /* 0x000fe20000000800 */
[----:B------:R0:W-:Y:S01]  /*20540*/  @!P0 LDGSTS.E.BYPASS.LTC128B.128 [R23+0x27400], desc[UR42][R2.64], !P2 ;  /* 0x2740000002178fae */ /* 0x0001e2000d101d6a */
[----:B------:R-:W-:-:S13]  /*20550*/  LOP3.LUT P2, RZ, R16, 0x100000, RZ, 0xc0, !PT ;  /* 0x0010000010ff7812 */ /* 0x000fda000784c0ff */
[----:B------:R0:W-:Y:S01]  /*20560*/  @!P0 LDGSTS.E.BYPASS.LTC128B.128 [R23+0x29400], desc[UR42][R2.64+0x80], !P2 ;  /* 0x2940008002178fae */ /* 0x0001e2000d101d6a */
[----:B------:R-:W-:-:S03]  /*20570*/  LOP3.LUT P2, RZ, R16, 0x80000, RZ, 0xc0, !PT ;  /* 0x0008000010ff7812 */ /* 0x000fc6000784c0ff */
[----:B------:R0:W-:Y:S04]  /*20580*/  @!P0 LDGSTS.E.BYPASS.LTC128B.128 [R23+0x2b400], desc[UR42][R2.64+0x100], !P1 ;  /* 0x2b40010002178fae */ /* 0x0001e8000c901d6a */
[----:B------:R0:W-:Y:S04]  /*20590*/  @!P0 LDGSTS.E.BYPASS.LTC128B.128 [R23+0x2d400], desc[UR42][R2.64+0x180], !P5 ;  /* 0x2d40018002178fae */ /* 0x0001e8000e901d6a */
[----:B------:R0:W-:Y:S04]  /*205a0*/  @!P0 LDGSTS.E.BYPASS.LTC128B.128 [R23+0x2f400], desc[UR42][R2.64+0x200], !P4 ;  /* 0x2f40020002178fae */ /* 0x0001e8000e101d6a */
[----:B------:R0:W-:Y:S04]  /*205b0*/  @!P0 LDGSTS.E.BYPASS.LTC128B.128 [R23+0x31400], desc[UR42][R2.64+0x280], !P3 ;  /* 0x3140028002178fae */ /* 0x0001e8000d901d6a */
[----:B------:R0:W-:Y:S02]  /*205c0*/  @!P0 LDGSTS.E.BYPASS.LTC128B.128 [R23+0x33400], desc[UR42][R2.64+0x300], P6 ;  /* 0x3340030002178fae */ /* 0x0001e4000b101d6a */
[----:B0-----:R-:W-:Y:S05]  /*205d0*/  WARPSYNC.COLLECTIVE R15, `(.L_x_4790) ;  /* 0x000000000f087348 */ /* 0x001fea0003c00000 */
[----:B------:R1:W2:Y:S02]  /*205e0*/  SHFL.IDX P6, R14, R13, R12, R11 ;  /* 0x0000000c0d0e7389 */ /* 0x0002a400000c000b */
[----:B012---:R-:W-:Y:S01]  /*205f0*/  ENDCOLLECTIVE ;  /* 0x000000000000791b */ /* 0x007fe20003800000 */
.L_x_4790:
[----:B------:R-:W-:Y:S01]  /*20600*/  @!PT LDS RZ, [RZ] ;  /* 0x00000000fffff984 */ /* 0x000fe20000000800 */
[----:B------:R-:W-:Y:S01]  /*20610*/  @!PT LDS RZ, [RZ] ;  /* 0x00000000fffff984 */ /* 0x000fe20000000800 */
[----:B------:R-:W-:Y:S01]  /*20620*/  @!PT LDS RZ, [RZ] ;  /* 0x00000000fffff984 */ /* 0x000fe20000000800 */
[----:B------:R0:W-:Y:S01]  /*20630*/  @!P0 LDGSTS.E.BYPASS.LTC128B.128 [R23+0x35400], desc[UR42][R2.64+0x380], P2 ;  /* 0x3540038002178fae */ /* 0x0001e20009101d6a */
[----:B------:R-:W-:Y:S02]  /*20640*/  IMAD.MOV.U32 R13, RZ, RZ, R0 ;  /* 0x000000ffff0d7224 */ /* 0x000fe400078e0000 */
[----:B------:R-:W-:-:S07]  /*20650*/  IMAD.MOV.U32 R6, RZ, RZ, R14 ;  /* 0x000000ffff067224 */ /* 0x000fce00078e000e */
[----:B0-----:R-:W-:Y:S05]  /*20660*/  WARPSYNC.COLLECTIVE R15, `(.L_x_4791) ;  /* 0x000000000f087348 */ /* 0x001fea0003c00000 */
[----:B------:R1:W2:Y:S02]  /*20670*/  SHFL.IDX P6, R14, R13, R12, R11 ;  /* 0x0000000c0d0e7389 */ /* 0x0002a400000c000b */
[----:B012---:R-:W-:Y:S01]  /*20680*/  ENDCOLLECTIVE ;  /* 0x000000000000791b */ /* 0x007fe20003800000 */
.L_x_4791:
[----:B------:R-:W-:Y:S01]  /*20690*/  IMAD.MOV.U32 R0, RZ, RZ, R14 ;  /* 0x000000ffff007224 */ /* 0x000fe200078e000e */
[----:B------:R-:W-:Y:S06]  /*206a0*/  BRA `(.L_x_4792) ;  /* 0xffffffac00b47947 */ /* 0x000fec000383ffff */
.L_x_4672:
[----:B0-----:R0:W1:Y:S02]  /*206b0*/  SYNCS.PHASECHK.TRANS64.TRYWAIT P0, [R18+URZ+0x38820], R0 ;  /* 0x03882000120075a7 */ /* 0x001064000800017f */
[----:B-1----:R-:W-:Y:S05]  /*206c0*/  @!P0 NANOSLEEP.SYNCS 0x989680 ;  /* 0x009896800000895d */ /* 0x002fea0003900000 */
[----:B------:R-:W1:Y:S02]  /*206d0*/  @!P0 SYNCS.PHASECHK.TRANS64 P0, [R18+URZ+0x38820], R0 ;  /* 0x03882000120085a7 */ /* 0x000e64000800007f */
[----:B-1----:R-:W-:Y:S05]  /*206e0*/  @!P0 BRA `(.L_x_4672) ;  /* 0xfffffffc00f08947 */ /* 0x002fea000383ffff */
[----:B------:R-:W-:Y:S05]  /*206f0*/  BRA `(.L_x_4793) ;  /* 0xffffffb0005c7947 */ /* 0x000fea000383ffff */
.L_x_4675:
[----:B0-----:R0:W1:Y:S02]  /*20700*/  SYNCS.PHASECHK.TRANS64.TRYWAIT P0, [R26+URZ+0x38860], R0 ;  /* 0x038860001a0075a7 */ /* 0x001064000800017f */
[----:B-1----:R-:W-:Y:S05]  /*20710*/  @!P0 NANOSLEEP.SYNCS 0x989680 ;  /* 0x009896800000895d */ /* 0x002fea0003900000 */
[----:B------:R-:W1:Y:S02]  /*20720*/  @!P0 SYNCS.PHASECHK.TRANS64 P0, [R26+URZ+0x38860], R0 ;  /* 0x038860001a0085a7 */ /* 0x000e64000800007f */
[----:B-1----:R-:W-:Y:S05]  /*20730*/  @!P0 BRA `(.L_x_4675) ;  /* 0xfffffffc00f08947 */ /* 0x002fea000383ffff */
[----:B------:R-:W-:Y:S05]  /*20740*/  BRA `(.L_x_4794) ;  /* 0xffffffb0006c7947 */ /* 0x000fea000383ffff */
.L_x_4676:
        /* <DEDUP_REMOVED lines=8> */
.L_x_4796:
[----:B------:R-:W-:Y:S05]  /*207d0*/  BSYNC B0 ;  /* 0x0000000000007941 */ /* 0x000fea0003800000 */
.L_x_4795:
        /* <DEDUP_REMOVED lines=15> */
.L_x_4797:
        /* <DEDUP_REMOVED lines=39> */
.L_x_4798:
[----:B------:R-:W-:Y:S02]  /*20b40*/  IMAD.MOV.U32 R13, RZ, RZ, R5 ;  /* 0x000000ffff0d7224 */ /* 0x000fe400078e0005 */
[----:B------:R-:W-:-:S07]  /*20b50*/  IMAD.MOV.U32 R3, RZ, RZ, R14 ;  /* 0x000000ffff037224 */ /* 0x000fce00078e000e */
[----:B------:R-:W-:Y:S05]  /*20b60*/  WARPSYNC.COLLECTIVE R15, `(.L_x_4799) ;  /* 0x000000000f087348 */ /* 0x000fea0003c00000 */
[----:B------:R0:W1:Y:S02]  /*20b70*/  SHFL.IDX P6, R14, R13, R12, R11 ;  /* 0x0000000c0d0e7389 */ /* 0x00006400000c000b */
[----:B01----:R-:W-:Y:S01]  /*20b80*/  ENDCOLLECTIVE ;  /* 0x000000000000791b */ /* 0x003fe20003800000 */
.L_x_4799:
        /* <DEDUP_REMOVED lines=29> */
.L_x_4800:
[----:B------:R-:W-:Y:S02]  /*20d60*/  IMAD.MOV.U32 R13, RZ, RZ, R5 ;  /* 0x000000ffff0d7224 */ /* 0x000fe400078e0005 */
[----:B------:R-:W-:-:S07]  /*20d70*/  IMAD.MOV.U32 R7, RZ, RZ, R14 ;  /* 0x000000ffff077224 */ /* 0x000fce00078e000e */
[----:B------:R-:W-:Y:S05]  /*20d80*/  WARPSYNC.COLLECTIVE R15, `(.L_x_4801) ;  /* 0x000000000f087348 */ /* 0x000fea0003c00000 */
[----:B------:R0:W1:Y:S02]  /*20d90*/  SHFL.IDX P6, R14, R13, R12, R11 ;  /* 0x0000000c0d0e7389 */ /* 0x00006400000c000b */
[----:B01----:R-:W-:Y:S01]  /*20da0*/  ENDCOLLECTIVE ;  /* 0x000000000000791b */ /* 0x003fe20003800000 */
.L_x_4801:
        /* <DEDUP_REMOVED lines=29> */
.L_x_4802:
[----:B------:R-:W-:Y:S02]  /*20f80*/  IMAD.MOV.U32 R13, RZ, RZ, R5 ;  /* 0x000000ffff0d7224 */ /* 0x000fe400078e0005 */
[----:B------:R-:W-:-:S07]  /*20f90*/  IMAD.MOV.U32 R6, RZ, RZ, R14 ;  /* 0x000000ffff067224 */ /* 0x000fce00078e000e */
[----:B------:R-:W-:Y:S05]  /*20fa0*/  WARPSYNC.COLLECTIVE R15, `(.L_x_4803) ;  /* 0x000000000f087348 */ /* 0x000fea0003c00000 */
[----:B------:R0:W1:Y:S02]  /*20fb0*/  SHFL.IDX P6, R14, R13, R12, R11 ;  /* 0x0000000c0d0e7389 */ /* 0x00006400000c000b */
[----:B01----:R-:W-:Y:S01]  /*20fc0*/  ENDCOLLECTIVE ;  /* 0x000000000000791b */ /* 0x003fe20003800000 */
.L_x_4803:
[----:B------:R-:W-:Y:S01]  /*20fd0*/  IMAD.MOV.U32 R2, RZ, RZ, R14 ;  /* 0x000000ffff027224 */ /* 0x000fe200078e000e */
[----:B------:R-:W-:Y:S06]  /*20fe0*/  BRA `(.L_x_4804) ;  /* 0xffffffac00fc7947 */ /* 0x000fec000383ffff */
.L_x_4683:
[----:B0-----:R0:W1:Y:S02]  /*20ff0*/  SYNCS.PHASECHK.TRANS64.TRYWAIT P0, [R6+URZ+0x38840], R25 ;  /* 0x03884019060075a7 */ /* 0x001064000800017f */
[----:B-1----:R-:W-:Y:S05]  /*21000*/  @!P0 NANOSLEEP.SYNCS 0x989680 ;  /* 0x009896800000895d */ /* 0x002fea0003900000 */
[----:B------:R-:W1:Y:S02]  /*21010*/  @!P0 SYNCS.PHASECHK.TRANS64 P0, [R6+URZ+0x38840], R25 ;  /* 0x03884019060085a7 */ /* 0x000e64000800007f */
[----:B-1----:R-:W-:Y:S05]  /*21020*/  @!P0 BRA `(.L_x_4683) ;  /* 0xfffffffc00f08947 */ /* 0x002fea000383ffff */
[----:B------:R-:W-:Y:S05]  /*21030*/  BRA `(.L_x_4805) ;  /* 0xffffffb400887947 */ /* 0x000fea000383ffff */
.L_x_4684:
        /* <DEDUP_REMOVED lines=8> */
.L_x_4807:
[----:B------:R-:W-:Y:S05]  /*210c0*/  BSYNC B1 ;  /* 0x0000000000017941 */ /* 0x000fea0003800000 */
.L_x_4806:
        /* <DEDUP_REMOVED lines=9> */
.L_x_4808:
[----:B------:R-:W-:Y:S02]  /*21160*/  IMAD.MOV.U32 R13, RZ, RZ, R26 ;  /* 0x000000ffff0d7224 */ /* 0x000fe400078e001a */
[----:B------:R-:W-:Y:S02]  /*21170*/  IMAD.MOV.U32 R12, RZ, RZ, 0x1 ;  /* 0x00000001ff0c7424 */ /* 0x000fe400078e00ff */
[----:B------:R-:W-:-:S07]  /*21180*/  IMAD.MOV.U32 R2, RZ, RZ, R14 ;  /* 0x000000ffff027224 */ /* 0x000fce00078e000e */
[----:B------:R-:W-:Y:S05]  /*21190*/  WARPSYNC.COLLECTIVE R15, `(.L_x_4809) ;  /* 0x000000000f087348 */ /* 0x000fea0003c00000 */
[----:B------:R0:W1:Y:S02]  /*211a0*/  SHFL.IDX P6, R14, R13, R12, R11 ;  /* 0x0000000c0d0e7389 */ /* 0x00006400000c000b */
[----:B01----:R-:W-:Y:S01]  /*211b0*/  ENDCOLLECTIVE ;  /* 0x000000000000791b */ /* 0x003fe20003800000 */
.L_x_4809:
        /* <DEDUP_REMOVED lines=11> */
.L_x_4810:
[----:B------:R-:W-:Y:S02]  /*21270*/  IMAD.MOV.U32 R13, RZ, RZ, R26 ;  /* 0x000000ffff0d7224 */ /* 0x000fe400078e001a */
[----:B------:R-:W-:Y:S02]  /*21280*/  IMAD.MOV.U32 R12, RZ, RZ, 0x2 ;  /* 0x00000002ff0c7424 */ /* 0x000fe400078e00ff */
[----:B------:R-:W-:-:S07]  /*21290*/  IMAD.MOV.U32 R2, RZ, RZ, R14 ;  /* 0x000000ffff027224 */ /* 0x000fce00078e000e */
[----:B------:R-:W-:Y:S05]  /*212a0*/  WARPSYNC.COLLECTIVE R15, `(.L_x_4811) ;  /* 0x000000000f087348 */ /* 0x000fea0003c00000 */
[----:B------:R0:W1:Y:S02]  /*212b0*/  SHFL.IDX P6, R14, R13, R12, R11 ;  /* 0x0000000c0d0e7389 */ /* 0x00006400000c000b */
[----:B01----:R-:W-:Y:S01]  /*212c0*/  ENDCOLLECTIVE ;  /* 0x000000000000791b */ /* 0x003fe20003800000 */
.L_x_4811:
        /* <DEDUP_REMOVED lines=11> */
.L_x_4812:
[----:B------:R-:W-:Y:S02]  /*21380*/  IMAD.MOV.U32 R13, RZ, RZ, R26 ;  /* 0x000000ffff0d7224 */ /* 0x000fe400078e001a */
[----:B------:R-:W-:Y:S02]  /*21390*/  IMAD.MOV.U32 R12, RZ, RZ, 0x3 ;  /* 0x00000003ff0c7424 */ /* 0x000fe400078e00ff */
[----:B------:R-:W-:-:S07]  /*213a0*/  IMAD.MOV.U32 R2, RZ, RZ, R14 ;  /* 0x000000ffff027224 */ /* 0x000fce00078e000e */
[----:B------:R-:W-:Y:S05]  /*213b0*/  WARPSYNC.COLLECTIVE R15, `(.L_x_4813) ;  /* 0x000000000f087348 */ /* 0x000fea0003c00000 */
[----:B------:R0:W1:Y:S02]  /*213c0*/  SHFL.IDX P6, R14, R13, R12, R11 ;  /* 0x0000000c0d0e7389 */ /* 0x00006400000c000b */
[----:B01----:R-:W-:Y:S01]  /*213d0*/  ENDCOLLECTIVE ;  /* 0x000000000000791b */ /* 0x003fe20003800000 */
.L_x_4813:
        /* <DEDUP_REMOVED lines=11> */
.L_x_4814:
[----:B------:R-:W-:Y:S01]  /*21490*/  IMAD.MOV.U32 R2, RZ, RZ, R14 ;  /* 0x000000ffff027224 */ /* 0x000fe200078e000e */
[----:B------:R-:W-:Y:S06]  /*214a0*/  BRA `(.L_x_4815) ;  /* 0xffffffb400107947 */ /* 0x000fec000383ffff */
.L_x_4689:
[----:B---3--:R3:W4:Y:S02]  /*214b0*/  SYNCS.PHASECHK.TRANS64.TRYWAIT P0, [R6+URZ+0x38860], R25 ;  /* 0x03886019060075a7 */ /* 0x008724000800017f */
[----:B----4-:R-:W-:Y:S05]  /*214c0*/  @!P0 NANOSLEEP.SYNCS 0x989680 ;  /* 0x009896800000895d */ /* 0x010fea0003900000 */
[----:B------:R-:W4:Y:S02]  /*214d0*/  @!P0 SYNCS.PHASECHK.TRANS64 P0, [R6+URZ+0x38860], R25 ;  /* 0x03886019060085a7 */ /* 0x000f24000800007f */
[----:B----4-:R-:W-:Y:S05]  /*214e0*/  @!P0 BRA `(.L_x_4689) ;  /* 0xfffffffc00f08947 */ /* 0x010fea000383ffff */
[----:B------:R-:W-:Y:S05]  /*214f0*/  BRA `(.L_x_4816) ;  /* 0xffffffb400607947 */ /* 0x000fea000383ffff */
.L_x_4690:
        /* <DEDUP_REMOVED lines=8> */
.L_x_4818:
[----:B------:R-:W-:Y:S05]  /*21580*/  BSYNC B1 ;  /* 0x0000000000017941 */ /* 0x000fea0003800000 */
.L_x_4817:
        /* <DEDUP_REMOVED lines=13> */
.L_x_4819:
        /* <DEDUP_REMOVED lines=17> */
.L_x_4820:
        /* <DEDUP_REMOVED lines=16> */
.L_x_4821:
        /* <DEDUP_REMOVED lines=19> */
.L_x_4822:
        /* <DEDUP_REMOVED lines=14> */
.L_x_4823:
        /* <DEDUP_REMOVED lines=16> */
.L_x_4824:
        /* <DEDUP_REMOVED lines=14> */
.L_x_4825:
[----:B------:R-:W-:Y:S05]  /*21c60*/  BRA `(.L_x_4826) ;  /* 0xffffffb000c47947 */ /* 0x000fea000383ffff */
.L_x_4698:
        /* <DEDUP_REMOVED lines=8> */
.L_x_4828:
[----:B------:R-:W-:Y:S05]  /*21cf0*/  BSYNC B0 ;  /* 0x0000000000007941 */ /* 0x000fea0003800000 */
.L_x_4827:
        /* <DEDUP_REMOVED lines=9> */
.L_x_4829:
        /* <DEDUP_REMOVED lines=24> */
.L_x_4830:
[----:B------:R-:W-:Y:S01]  /*21f10*/  IMAD.MOV.U32 R12, RZ, RZ, 0x2 ;  /* 0x00000002ff0c7424 */ /* 0x000fe200078e00ff */
[----:B------:R-:W-:-:S05]  /*21f20*/  SEL R14, R14, RZ, P1 ;  /* 0x000000ff0e0e7207 */ /* 0x000fca0000800000 */
[----:B------:R-:W-:-:S04]  /*21f30*/  IMAD.IADD R5, R13, 0x1, R14 ;  /* 0x000000010d057824 */ /* 0x000fc800078e020e */
[----:B------:R-:W-:-:S07]  /*21f40*/  IMAD.MOV.U32 R13, RZ, RZ, R5 ;  /* 0x000000ffff0d7224 */ /* 0x000fce00078e0005 */
[----:B------:R-:W-:Y:S05]  /*21f50*/  WARPSYNC.COLLECTIVE R15, `(.L_x_4831) ;  /* 0x000000000f087348 */ /* 0x000fea0003c00000 */
[----:B------:R0:W1:Y:S02]  /*21f60*/  SHFL.UP P6, R14, R13, R12, R11 ;  /* 0x0400000c0d0e7389 */ /* 0x00006400000c000b */
[----:B01----:R-:W-:Y:S01]  /*21f70*/  ENDCOLLECTIVE ;  /* 0x000000000000791b */ /* 0x003fe20003800000 */
.L_x_4831:
[----:B------:R-:W-:Y:S01]  /*21f80*/  IMAD.MOV.U32 R12, RZ, RZ, 0x4 ;  /* 0x00000004ff0c7424 */ /* 0x000fe200078e00ff */
[----:B------:R-:W-:-:S05]  /*21f90*/  SEL R2, R14, RZ, P2 ;  /* 0x000000ff0e027207 */ /* 0x000fca0001000000 */
[----:B------:R-:W-:-:S04]  /*21fa0*/  IMAD.IADD R2, R5, 0x1, R2 ;  /* 0x0000000105027824 */ /* 0x000fc800078e0202 */
[----:B------:R-:W-:-:S07]  /*21fb0*/  IMAD.MOV.U32 R13, RZ, RZ, R2 ;  /* 0x000000ffff0d7224 */ /* 0x000fce00078e0002 */
[----:B------:R-:W-:Y:S05]  /*21fc0*/  WARPSYNC.COLLECTIVE R15, `(.L_x_4832) ;  /* 0x000000000f087348 */ /* 0x000fea0003c00000 */
[----:B------:R0:W1:Y:S02]  /*21fd0*/  SHFL.UP P6, R14, R13, R12, R11 ;  /* 0x0400000c0d0e7389 */ /* 0x00006400000c000b */
[----:B01----:R-:W-:Y:S01]  /*21fe0*/  ENDCOLLECTIVE ;  /* 0x000000000000791b */ /* 0x003fe20003800000 */
.L_x_4832:
[----:B------:R-:W-:Y:S01]  /*21ff0*/  IMAD.MOV.U32 R12, RZ, RZ, 0x8 ;  /* 0x00000008ff0c7424 */ /* 0x000fe200078e00ff */
[----:B------:R-:W-:-:S05]  /*22000*/  SEL R3, R14, RZ, P3 ;  /* 0x000000ff0e037207 */ /* 0x000fca0001800000 */
[----:B------:R-:W-:-:S04]  /*22010*/  IMAD.IADD R8, R2, 0x1, R3 ;  /* 0x0000000102087824 */ /* 0x000fc800078e0203 */
[----:B------:R-:W-:-:S07]  /*22020*/  IMAD.MOV.U32 R13, RZ, RZ, R8 ;  /* 0x000000ffff0d7224 */ /* 0x000fce00078e0008 */
[----:B------:R-:W-:Y:S05]  /*22030*/  WARPSYNC.COLLECTIVE R15, `(.L_x_4833) ;  /* 0x000000000f087348 */ /* 0x000fea0003c00000 */
[----:B------:R0:W1:Y:S02]  /*22040*/  SHFL.UP P6, R14, R13, R12, R11 ;  /* 0x0400000c0d0e7389 */ /* 0x00006400000c000b */
[----:B01----:R-:W-:Y:S01]  /*22050*/  ENDCOLLECTIVE ;  /* 0x000000000000791b */ /* 0x003fe20003800000 */
.L_x_4833:
[----:B------:R-:W-:Y:S01]  /*22060*/  IMAD.MOV.U32 R12, RZ, RZ, 0x10 ;  /* 0x00000010ff0c7424 */ /* 0x000fe200078e00ff */
[----:B------:R-:W-:-:S05]  /*22070*/  SEL R5, R14, RZ, P4 ;  /* 0x000000ff0e057207 */ /* 0x000fca0002000000 */
[----:B------:R-:W-:-:S04]  /*22080*/  IMAD.IADD R5, R8, 0x1, R5 ;  /* 0x0000000108057824 */ /* 0x000fc800078e0205 */
[----:B------:R-:W-:-:S07]  /*22090*/  IMAD.MOV.U32 R13, RZ, RZ, R5 ;  /* 0x000000ffff0d7224 */ /* 0x000fce00078e0005 */
[----:B------:R-:W-:Y:S05]  /*220a0*/  WARPSYNC.COLLECTIVE R15, `(.L_x_4834) ;  /* 0x000000000f087348 */ /* 0x000fea0003c00000 */
[----:B------:R0:W1:Y:S02]  /*220b0*/  SHFL.UP P6, R14, R13, R12, R11 ;  /* 0x0400000c0d0e7389 */ /* 0x00006400000c000b */
[----:B01----:R-:W-:Y:S01]  /*220c0*/  ENDCOLLECTIVE ;  /* 0x000000000000791b */ /* 0x003fe20003800000 */
.L_x_4834:
        /* <DEDUP_REMOVED lines=8> */
.L_x_4835:
[----:B------:R-:W-:Y:S05]  /*22150*/  BRA `(.L_x_4836) ;  /* 0xffffffb4005c7947 */ /* 0x000fea000383ffff */
.L_x_4701:
[----:B------:R-:W-:Y:S01]  /*22160*/  BSSY B0, `(.L_x_4837) ;  /* 0x0000007000007945 */ /* 0x000fe20003800000 */
[----:B------:R-:W-:Y:S02]  /*22170*/  IMAD.MOV.U32 R12, RZ, RZ, 0x1 ;  /* 0x00000001ff0c7424 */ /* 0x000fe400078e00ff */
[----:B------:R-:W-:Y:S02]  /*22180*/  IMAD.MOV.U32 R11, RZ, RZ, RZ ;  /* 0x000000ffff0b7224 */ /* 0x000fe400078e00ff */
[----:B------:R-:W-:-:S07]  /*22190*/  IMAD.MOV.U32 R15, RZ, RZ, -0x1 ;  /* 0xffffffffff0f7424 */ /* 0x000fce00078e00ff */
[----:B------:R-:W-:Y:S05]  /*221a0*/  WARPSYNC.COLLECTIVE R15, `(.L_x_4838) ;  /* 0x000000000f087348 */ /* 0x000fea0003c00000 */
[----:B------:R0:W1:Y:S02]  /*221b0*/  SHFL.UP P6, R14, R13, R12, R11 ;  /* 0x0400000c0d0e7389 */ /* 0x00006400000c000b */
[----:B01----:R-:W-:Y:S01]  /*221c0*/  ENDCOLLECTIVE ;  /* 0x000000000000791b */ /* 0x003fe20003800000 */
.L_x_4838:
[----:B------:R-:W-:Y:S05]  /*221d0*/  BSYNC B0 ;  /* 0x0000000000007941 */ /* 0x000fea0003800000 */
.L_x_4837:
        /* <DEDUP_REMOVED lines=8> */
.L_x_4839:
[----:B------:R-:W-:Y:S01]  /*22260*/  IMAD.MOV.U32 R12, RZ, RZ, 0x4 ;  /* 0x00000004ff0c7424 */ /* 0x000fe200078e00ff */
[----:B------:R-:W-:-:S05]  /*22270*/  SEL R2, R14, RZ, P2 ;  /* 0x000000ff0e027207 */ /* 0x000fca0001000000 */
[----:B------:R-:W-:-:S04]  /*22280*/  IMAD.IADD R2, R13, 0x1, R2 ;  /* 0x000000010d027824 */ /* 0x000fc800078e0202 */
[----:B------:R-:W-:-:S07]  /*22290*/  IMAD.MOV.U32 R13, RZ, RZ, R2 ;  /* 0x000000ffff0d7224 */ /* 0x000fce00078e0002 */
[----:B------:R-:W-:Y:S05]  /*222a0*/  WARPSYNC.COLLECTIVE R15, `(.L_x_4840) ;  /* 0x000000000f087348 */ /* 0x000fea0003c00000 */
[----:B------:R0:W1:Y:S02]  /*222b0*/  SHFL.UP P6, R14, R13, R12, R11 ;  /* 0x0400000c0d0e7389 */ /* 0x00006400000c000b */
[----:B01----:R-:W-:Y:S01]  /*222c0*/  ENDCOLLECTIVE ;  /* 0x000000000000791b */ /* 0x003fe20003800000 */
.L_x_4840:
[----:B------:R-:W-:Y:S01]  /*222d0*/  IMAD.MOV.U32 R12, RZ, RZ, 0x8 ;  /* 0x00000008ff0c7424 */ /* 0x000fe200078e00ff */
[----:B------:R-:W-:-:S05]  /*222e0*/  SEL R3, R14, RZ, P3 ;  /* 0x000000ff0e037207 */ /* 0x000fca0001800000 */
[----:B------:R-:W-:-:S04]  /*222f0*/  IMAD.IADD R3, R2, 0x1, R3 ;  /* 0x0000000102037824 */ /* 0x000fc800078e0203 */
[----:B------:R-:W-:-:S07]  /*22300*/  IMAD.MOV.U32 R13, RZ, RZ, R3 ;  /* 0x000000ffff0d7224 */ /* 0x000fce00078e0003 */
[----:B------:R-:W-:Y:S05]  /*22310*/  WARPSYNC.COLLECTIVE R15, `(.L_x_4841) ;  /* 0x000000000f087348 */ /* 0x000fea0003c00000 */
[----:B------:R0:W1:Y:S02]  /*22320*/  SHFL.UP P6, R14, R13, R12, R11 ;  /* 0x0400000c0d0e7389 */ /* 0x00006400000c000b */
[----:B01----:R-:W-:Y:S01]  /*22330*/  ENDCOLLECTIVE ;  /* 0x000000000000791b */ /* 0x003fe20003800000 */
.L_x_4841:
[----:B------:R-:W-:Y:S01]  /*22340*/  IMAD.MOV.U32 R12, RZ, RZ, 0x10 ;  /* 0x00000010ff0c7424 */ /* 0x000fe200078e00ff */
[----:B------:R-:W-:-:S05]  /*22350*/  SEL R14, R14, RZ, P4 ;  /* 0x000000ff0e0e7207 */ /* 0x000fca0002000000 */
[----:B------:R-:W-:-:S04]  /*22360*/  IMAD.IADD R5, R3, 0x1, R14 ;  /* 0x0000000103057824 */ /* 0x000fc800078e020e */
[----:B------:R-:W-:-:S07]  /*22370*/  IMAD.MOV.U32 R13, RZ, RZ, R5 ;  /* 0x000000ffff0d7224 */ /* 0x000fce00078e0005 */
[----:B------:R-:W-:Y:S05]  /*22380*/  WARPSYNC.COLLECTIVE R15, `(.L_x_4842) ;  /* 0x000000000f087348 */ /* 0x000fea0003c00000 */
[----:B------:R0:W1:Y:S02]  /*22390*/  SHFL.UP P6, R14, R13, R12, R11 ;  /* 0x0400000c0d0e7389 */ /* 0x00006400000c000b */
[----:B01----:R-:W-:Y:S01]  /*223a0*/  ENDCOLLECTIVE ;  /* 0x000000000000791b */ /* 0x003fe20003800000 */
.L_x_4842:
        /* <DEDUP_REMOVED lines=8> */
.L_x_4843:
[----:B------:R-:W-:Y:S05]  /*22430*/  BRA `(.L_x_4844) ;  /* 0xffffffb400487947 */ /* 0x000fea000383ffff */
.L_x_4703:
[----:B------:R-:W-:Y:S01]  /*22440*/  BSSY B0, `(.L_x_4845) ;  /* 0x0000006000007945 */ /* 0x000fe20003800000 */
[----:B------:R-:W-:Y:S01]  /*22450*/  PLOP3.LUT P6, PT, P6, PT, PT, 0x8, 0x0 ;  /* 0x000000000000781c */ /* 0x000fe200037ce170 */
[----:B------:R-:W-:-:S12]  /*22460*/  IMAD.MOV.U32 R15, RZ, RZ, -0x1 ;  /* 0xffffffffff0f7424 */ /* 0x000fd800078e00ff */
[----:B0-----:R-:W-:Y:S05]  /*22470*/  WARPSYNC.COLLECTIVE R15, `(.L_x_4846) ;  /* 0x000000000f087348 */ /* 0x001fea0003c00000 */
[----:B------:R-:W-:Y:S01]  /*22480*/  VOTE.ANY R14, PT, P6 ;  /* 0x00000000000e7806 */ /* 0x000fe200030e0100 */
[----:B0-----:R-:W-:Y:S06]  /*22490*/  ENDCOLLECTIVE ;  /* 0x000000000000791b */ /* 0x001fec0003800000 */
.L_x_4846:
[----:B------:R-:W-:Y:S05]  /*224a0*/  BSYNC B0 ;  /* 0x0000000000007941 */ /* 0x000fea0003800000 */
.L_x_4845:
        /* <DEDUP_REMOVED lines=9> */
.L_x_4847:
[----:B------:R-:W-:Y:S02]  /*22540*/  IMAD.MOV.U32 R13, RZ, RZ, R4 ;  /* 0x000000ffff0d7224 */ /* 0x000fe400078e0004 */
[----:B------:R-:W-:-:S07]  /*22550*/  IMAD.MOV.U32 R7, RZ, RZ, R14 ;  /* 0x000000ffff077224 */ /* 0x000fce00078e000e */
[----:B------:R-:W-:Y:S05]  /*22560*/  WARPSYNC.COLLECTIVE R15, `(.L_x_4848) ;  /* 0x000000000f087348 */ /* 0x000fea0003c00000 */
[----:B------:R0:W1:Y:S02]  /*22570*/  SHFL.IDX P6, R14, R13, R12, R11 ;  /* 0x0000000c0d0e7389 */ /* 0x00006400000c000b */
[----:B01----:R-:W-:Y:S01]  /*22580*/  ENDCOLLECTIVE ;  /* 0x000000000000791b */ /* 0x003fe20003800000 */
.L_x_4848:
[----:B------:R-:W-:Y:S01]  /*22590*/  IMAD.MOV.U32 R4, RZ, RZ, R14 ;  /* 0x000000ffff047224 */ /* 0x000fe200078e000e */
[----:B------:R-:W-:Y:S06]  /*225a0*/  BRA `(.L_x_4849) ;  /* 0xffffffb400287947 */ /* 0x000fec000383ffff */
.L_x_4705:
[----:B------:R-:W-:Y:S01]  /*225b0*/  BSSY B0, `(.L_x_4850) ;  /* 0x0000007000007945 */ /* 0x000fe20003800000 */
[----:B------:R-:W-:Y:S02]  /*225c0*/  IMAD.MOV.U32 R13, RZ, RZ, R3 ;  /* 0x000000ffff0d7224 */ /* 0x000fe400078e0003 */
[----:B------:R-:W-:Y:S02]  /*225d0*/  IMAD.MOV.U32 R11, RZ, RZ, 0x1f ;  /* 0x0000001fff0b7424 */ /* 0x000fe400078e00ff */
[----:B------:R-:W-:-:S07]  /*225e0*/  IMAD.MOV.U32 R15, RZ, RZ, -0x1 ;  /* 0xffffffffff0f7424 */ /* 0x000fce00078e00ff */
[----:B0123--:R-:W-:Y:S05]  /*225f0*/  WARPSYNC.COLLECTIVE R15, `(.L_x_4851) ;  /* 0x000000000f087348 */ /* 0x00ffea0003c00000 */
[----:B------:R4:W0:Y:S02]  /*22600*/  SHFL.IDX P6, R14, R13, R12, R11 ;  /* 0x0000000c0d0e7389 */ /* 0x00082400000c000b */
[----:B01234-:R-:W-:Y:S01]  /*22610*/  ENDCOLLECTIVE ;  /* 0x000000000000791b */ /* 0x01ffe20003800000 */
.L_x_4851:
[----:B------:R-:W-:Y:S05]  /*22620*/  BSYNC B0 ;  /* 0x0000000000007941 */ /* 0x000fea0003800000 */
.L_x_4850:
[----:B------:R-:W-:Y:S01]  /*22630*/  IMAD.MOV.U32 R24, RZ, RZ, R14 ;  /* 0x000000ffff187224 */ /* 0x000fe200078e000e */
[----:B------:R-:W-:Y:S06]  /*22640*/  BRA `(.L_x_4704) ;  /* 0xffffffb400187947 */ /* 0x000fec000383ffff */
.L_x_4709:
[----:B-1----:R1:W4:Y:S02]  /*22650*/  SYNCS.PHASECHK.TRANS64.TRYWAIT P0, [R7+URZ+0x38820], R0 ;  /* 0x03882000070075a7 */ /* 0x002324000800017f */
[----:B----4-:R-:W-:Y:S05]  /*22660*/  @!P0 NANOSLEEP.SYNCS 0x989680 ;  /* 0x009896800000895d */ /* 0x010fea0003900000 */
[----:B------:R-:W4:Y:S02]  /*22670*/  @!P0 SYNCS.PHASECHK.TRANS64 P0, [R7+URZ+0x38820], R0 ;  /* 0x03882000070085a7 */ /* 0x000f24000800007f */
[----:B----4-:R-:W-:Y:S05]  /*22680*/  @!P0 BRA `(.L_x_4709) ;  /* 0xfffffffc00f08947 */ /* 0x010fea000383ffff */
[----:B------:R-:W-:Y:S05]  /*22690*/  BRA `(.L_x_4852) ;  /* 0xffffffb800707947 */ /* 0x000fea000383ffff */
.L_x_4710:
        /* <DEDUP_REMOVED lines=11> */
.L_x_4854:
[----:B------:R-:W-:Y:S05]  /*22750*/  BSYNC B0 ;  /* 0x0000000000007941 */ /* 0x000fea0003800000 */
.L_x_4853:
[----:B------:R-:W-:Y:S05]  /*22760*/  BRA `(.L_x_4855) ;  /* 0xffffffb800587947 */ /* 0x000fea000383ffff */
.L_x_4711:
[----:B------:R-:W-:Y:S01]  /*22770*/  BSSY B0, `(.L_x_4856) ;  /* 0x0000006000007945 */ /* 0x000fe20003800000 */
[----:B------:R-:W-:-:S07]  /*22780*/  IMAD.MOV.U32 R15, RZ, RZ, -0x1 ;  /* 0xffffffffff0f7424 */ /* 0x000fce00078e00ff */
[----:B0123--:R-:W-:Y:S05]  /*22790*/  WARPSYNC.COLLECTIVE R15, `(.L_x_4857) ;  /* 0x000000000f0c7348 */ /* 0x00ffea0003c00000 */
[----:B------:R-:W-:Y:S02]  /*227a0*/  ELECT P6, UR62, PT ;  /* 0x00000000003e782f */ /* 0x000fe400038c0000 */
[----:B------:R-:W-:Y:S01]  /*227b0*/  MOV R14, UR62 ;  /* 0x0000003e000e7c02 */ /* 0x000fe20008000f00 */
[----:B0123--:R-:W-:Y:S10]  /*227c0*/  ENDCOLLECTIVE ;  /* 0x000000000000791b */ /* 0x00fff40003800000 */
.L_x_4857:
[----:B------:R-:W-:Y:S05]  /*227d0*/  BSYNC B0 ;  /* 0x0000000000007941 */ /* 0x000fea0003800000 */
.L_x_4856:
[----:B------:R-:W-:Y:S05]  /*227e0*/  BRA `(.L_x_4858) ;  /* 0xffffffb8004c7947 */ /* 0x000fea000383ffff */
.L_x_4713:
[----:B-1----:R1:W4:Y:S02]  /*227f0*/  SYNCS.PHASECHK.TRANS64.TRYWAIT P1, [R5+URZ+0x38840], R0 ;  /* 0x03884000050075a7 */ /* 0x002324000802017f */
[----:B----4-:R-:W-:Y:S05]  /*22800*/  @!P1 NANOSLEEP.SYNCS 0x989680 ;  /* 0x009896800000995d */ /* 0x010fea0003900000 */
[----:B------:R-:W4:Y:S02]  /*22810*/  @!P1 SYNCS.PHASECHK.TRANS64 P1, [R5+URZ+0x38840], R0 ;  /* 0x03884000050095a7 */ /* 0x000f24000802007f */
[----:B----4-:R-:W-:Y:S05]  /*22820*/  @!P1 BRA `(.L_x_4713) ;  /* 0xfffffffc00f09947 */ /* 0x010fea000383ffff */
[----:B------:R-:W-:Y:S05]  /*22830*/  BRA `(.L_x_4859) ;  /* 0xffffffb8006c7947 */ /* 0x000fea000383ffff */
.L_x_4715:
[----:B----4-:R4:W0:Y:S02]  /*22840*/  SYNCS.PHASECHK.TRANS64.TRYWAIT P1, [R3+URZ+0x38840], R2 ;  /* 0x03884002030075a7 */ /* 0x010824000802017f */
[----:B0-----:R-:W-:Y:S05]  /*22850*/  @!P1 NANOSLEEP.SYNCS 0x989680 ;  /* 0x009896800000995d */ /* 0x001fea0003900000 */
[----:B------:R-:W0:Y:S02]  /*22860*/  @!P1 SYNCS.PHASECHK.TRANS64 P1, [R3+URZ+0x38840], R2 ;  /* 0x03884002030095a7 */ /* 0x000e24000802007f */
[----:B0-----:R-:W-:Y:S05]  /*22870*/  @!P1 BRA `(.L_x_4715) ;  /* 0xfffffffc00f09947 */ /* 0x001fea000383ffff */
[----:B------:R-:W-:Y:S05]  /*22880*/  BRA `(.L_x_4860) ;  /* 0xffffffb800787947 */ /* 0x000fea000383ffff */
.L_x_4717:
[----:B------:R0:W0:Y:S02]  /*22890*/  SYNCS.PHASECHK.TRANS64.TRYWAIT P1, [R5+URZ+0x38860], R0 ;  /* 0x03886000050075a7 */ /* 0x000024000802017f */
[----:B0-----:R-:W-:Y:S05]  /*228a0*/  @!P1 NANOSLEEP.SYNCS 0x989680 ;  /* 0x009896800000995d */ /* 0x001fea0003900000 */
[----:B------:R-:W0:Y:S02]  /*228b0*/  @!P1 SYNCS.PHASECHK.TRANS64 P1, [R5+URZ+0x38860], R0 ;  /* 0x03886000050095a7 */ /* 0x000e24000802007f */
[----:B0-----:R-:W-:Y:S05]  /*228c0*/  @!P1 BRA `(.L_x_4717) ;  /* 0xfffffffc00f09947 */ /* 0x001fea000383ffff */
[----:B------:R-:W-:Y:S05]  /*228d0*/  BRA `(.L_x_4861) ;  /* 0xffffffb800747947 */ /* 0x000fea000383ffff */
.L_x_4862:
        /* <DEDUP_REMOVED lines=10> */
.L_x_15645:


//--------------------- .text._ZN7cutlass13device_kernelIN5flash11enable_sm90INS1_16FlashAttnFwdSm90INS1_25CollectiveMainloopFwdSm90ILi2EN4cute5tupleIJNS5_1CILi1EEES8_S8_EEENS6_IJNS7_ILi64EEESA_SA_EEELi512ENS_10bfloat16_tEfNS_4arch4Sm90ELb0ELb1ELb0ELb0ELb1ELb0ELb0ELb0ELb0ELb1ELb1ELb0EEENS1_21CollectiveEpilogueFwdINS6_IJSA_NS7_ILi512EEESA_EEES9_SC_SE_Li256ELb0ELb1ELb1ELb0EEENS1_19SingleTileSchedulerILb0ELb1ELb1ELi64EEEEEEEEEvNT_6ParamsE --------------------------
	.section	.text._ZN7cutlass13device_kernelIN5flash11enable_sm90INS1_16FlashAttnFwdSm90INS1_25CollectiveMainloopFwdSm90ILi2EN4cute5tupleIJNS5_1CILi1EEES8_S8_EEENS6_IJNS7_ILi64EEESA_SA_EEELi512ENS_10bfloat16_tEfNS_4arch4Sm90ELb0ELb1ELb0ELb0ELb1ELb0ELb0ELb0ELb0ELb1ELb1ELb0EEENS1_21CollectiveEpilogueFwdINS6_IJSA_NS7_ILi512EEESA_EEES9_SC_SE_Li256ELb0ELb1ELb1ELb0EEENS1_19SingleTileSchedulerILb0ELb1ELb1ELi64EEEEEEEEEvNT_6ParamsE,"ax",@progbits
	.align	128
.text._ZN7cutlass13device_kernelIN5flash11enable_sm90INS1_16FlashAttnFwdSm90INS1_25CollectiveMainloopFwdSm90ILi2EN4cute5tupleIJNS5_1CILi1EEES8_S8_EEENS6_IJNS7_ILi64EEESA_SA_EEELi512ENS_10bfloat16_tEfNS_4arch4Sm90ELb0ELb1ELb0ELb0ELb1ELb0ELb0ELb0ELb0ELb1ELb1ELb0EEENS1_21CollectiveEpilogueFwdINS6_IJSA_NS7_ILi512EEESA_EEES9_SC_SE_Li256ELb0ELb1ELb1ELb0EEENS1_19SingleTileSchedulerILb0ELb1ELb1ELi64EEEEEEEEEvNT_6ParamsE:
        .type           _ZN7cutlass13device_kernelIN5flash11enable_sm90INS1_16FlashAttnFwdSm90INS1_25CollectiveMainloopFwdSm90ILi2EN4cute5tupleIJNS5_1CILi1EEES8_S8_EEENS6_IJNS7_ILi64EEESA_SA_EEELi512ENS_10bfloat16_tEfNS_4arch4Sm90ELb0ELb1ELb0ELb0ELb1ELb0ELb0ELb0ELb0ELb1ELb1ELb0EEENS1_21CollectiveEpilogueFwdINS6_IJSA_NS7_ILi512EEESA_EEES9_SC_SE_Li256ELb0ELb1ELb1ELb0EEENS1_19SingleTileSchedulerILb0ELb1ELb1ELi64EEEEEEEEEvNT_6ParamsE,@function
        .size           _ZN7cutlass13device_kernelIN5flash11enable_sm90INS1_16FlashAttnFwdSm90INS1_25CollectiveMainloopFwdSm90ILi2EN4cute5tupleIJNS5_1CILi1EEES8_S8_EEENS6_IJNS7_ILi64EEESA_SA_EEELi512ENS_10bfloat16_tEfNS_4arch4Sm90ELb0ELb1ELb0ELb0ELb1ELb0ELb0ELb0ELb0ELb1ELb1ELb0EEENS1_21CollectiveEpilogueFwdINS6_IJSA_NS7_ILi512EEESA_EEES9_SC_SE_Li256ELb0ELb1ELb1ELb0EEENS1_19SingleTileSchedulerILb0ELb1ELb1ELi64EEEEEEEEEvNT_6ParamsE,(.L_x_15646 - _ZN7cutlass13device_kernelIN5flash11enable_sm90INS1_16FlashAttnFwdSm90INS1_25CollectiveMainloopFwdSm90ILi2EN4cute5tupleIJNS5_1CILi1EEES8_S8_EEENS6_IJNS7_ILi64EEESA_SA_EEELi512ENS_10bfloat16_tEfNS_4arch4Sm90ELb0ELb1ELb0ELb0ELb1ELb0ELb0ELb0ELb0ELb1ELb1ELb0EEENS1_21CollectiveEpilogueFwdINS6_IJSA_NS7_ILi512EEESA_EEES9_SC_SE_Li256ELb0ELb1ELb1ELb0EEENS1_19SingleTileSchedulerILb0ELb1ELb1ELi64EEEEEEEEEvNT_6ParamsE)
        .other          _ZN7cutlass13device_kernelIN5flash11enable_sm90INS1_16FlashAttnFwdSm90INS1_25CollectiveMainloopFwdSm90ILi2EN4cute5tupleIJNS5_1CILi1EEES8_S8_EEENS6_IJNS7_ILi64EEESA_SA_EEELi512ENS_10bfloat16_tEfNS_4arch4Sm90ELb0ELb1ELb0ELb0ELb1ELb0ELb0ELb0ELb0ELb1ELb1ELb0EEENS1_21CollectiveEpilogueFwdINS6_IJSA_NS7_ILi512EEESA_EEES9_SC_SE_Li256ELb0ELb1ELb1ELb0EEENS1_19SingleTileSchedulerILb0ELb1ELb1ELi64EEEEEEEEEvNT_6ParamsE,@"STO_CUDA_ENTRY STV_DEFAULT"
_ZN7cutlass13device_kernelIN5flash11enable_sm90INS1_16FlashAttnFwdSm90INS1_25CollectiveMainloopFwdSm90ILi2EN4cute5tupleIJNS5_1CILi1EEES8_S8_EEENS6_IJNS7_ILi64EEESA_SA_EEELi512ENS_10bfloat16_tEfNS_4arch4Sm90ELb0ELb1ELb0ELb0ELb1ELb0ELb0ELb0ELb0ELb1ELb1ELb0EEENS1_21CollectiveEpilogueFwdINS6_IJSA_NS7_ILi512EEESA_EEES9_SC_SE_Li256ELb0ELb1ELb1ELb0EEENS1_19SingleTileSchedulerILb0ELb1ELb1ELi64EEEEEEEEEvNT_6ParamsE:
        /* <DEDUP_REMOVED lines=40> */
.L_x_4863:
        /* <DEDUP_REMOVED lines=22> */
.L_x_4864:
        /* <DEDUP_REMOVED lines=18> */
.L_x_4865:
        /* <DEDUP_REMOVED lines=22> */
.L_x_4866:
        /* <DEDUP_REMOVED lines=23> */
.L_x_4867:
        /* <DEDUP_REMOVED lines=9> */
.L_x_4870:
[----:B------:R-:W-:-:S08]  /*0860*/  NOP ;  /* 0x0000000000007918 */ /* 0x000fd00000000000 */
[----:B------:R-:W0:Y:S02]  /*0870*/  USETMAXREG.TRY_ALLOC.CTAPOOL UP0, 0xe8 ;  /* 0x000000e8000079c8 */ /* 0x000e240008000600 */
[----:B0-----:R-:W-:-:S13]  /*0880*/  PLOP3.LUT P0, PT, PT, PT, UP0, 0x80, 0x0 ;  /* 0x000000000000781c */ /* 0x001fda0003f0f008 */
[----:B------:R-:W-:Y:S05]  /*0890*/  @!P0 BRA `(.L_x_4870) ;  /* 0xfffffffc00f08947 */ /* 0x000fea000383ffff */
[----:B------:R-:W0:Y:S01]  /*08a0*/  LDC R2, c[0x0][0xc50] ;  /* 0x00031400ff027b82 */ /* 0x000e220000000800 */
[----:B------:R-:W-:-:S04]  /*08b0*/  LOP3.LUT R0, R30, 0xffffff80, RZ, 0xc0, !PT ;  /* 0xffffff801e007812 */ /* 0x000fc800078ec0ff */
[----:B------:R-:W-:-:S03]  /*08c0*/  ISETP.NE.AND P0, PT, R0, 0x80, PT ;  /* 0x000000800000780c */ /* 0x000fc60003f05270 */
[----:B------:R-:W1:Y:S08]  /*08d0*/  S2UR UR4, SR_CTAID.Y ;  /* 0x00000000000479c3 */ /* 0x000e700000002600 */
[----:B------:R-:W2:Y:S08]  /*08e0*/  S2UR UR5, SR_CTAID.Z ;  /* 0x00000000000579c3 */ /* 0x000eb00000002700 */
[----:B------:R-:W-:Y:S06]  /*08f0*/  @!P0 BAR.ARV 0x8, 0x100 ;  /* 0x0204000000008b1d */ /* 0x000fec0000002000 */
[----:B0-----:R-:W-:-:S02]  /*0900*/  ISETP.NE.AND P1, PT, R2, 0x1, PT ;  /* 0x000000010200780c */ /* 0x001fc40003f25270 */
[----:B------:R-:W-:Y:S01]  /*0910*/  ISETP.GE.U32.AND P0, PT, R30, 0x100, PT ;  /* 0x000001001e00780c */ /* 0x000fe20003f06070 */
[----:B-1----:R-:W-:-:S10]  /*0920*/  IMAD.U32 R18, RZ, RZ, UR4 ;  /* 0x00000004ff127e24 */ /* 0x002fd4000f8e00ff */
[----:B------:R-:W0:Y:S08]  /*0930*/  @P1 LDC R0, c[0x0][0xc54] ;  /* 0x00031500ff001b82 */ /* 0x000e300000000800 */
[----:B------:R-:W-:Y:S08]  /*0940*/  @P0 BAR.ARV 0xf, 0x100 ;  /* 0x03c4000000000b1d */ /* 0x000ff00000002000 */
[----:B------:R-:W1:Y:S01]  /*0950*/  @P1 LDC R3, c[0x0][0xc58] ;  /* 0x00031600ff031b82 */ /* 0x000e620000000800 */
[----:B--2---:R-:W-:Y:S01]  /*0960*/  ISETP.LE.AND P0, PT, RZ, UR5, PT ;  /* 0x00000005ff007c0c */ /* 0x004fe2000bf03270 */
[----:B0-----:R-:W-:-:S05]  /*0970*/  @P1 IMAD.HI.U32 R0, R0, UR4, RZ ;  /* 0x0000000400001c27 */ /* 0x001fca000f8e00ff */
[----:B-1----:R-:W-:-:S05]  /*0980*/  @P1 SHF.R.U32.HI R18, RZ, R3, R0 ;  /* 0x00000003ff121219 */ /* 0x002fca0000011600 */
[----:B------:R-:W-:-:S04]  /*0990*/  IMAD.MOV R3, RZ, RZ, -R18 ;  /* 0x000000ffff037224 */ /* 0x000fc800078e0a12 */
[----:B------:R-:W-:Y:S01]  /*09a0*/  IMAD R8, R2, R3, UR4 ;  /* 0x0000000402087e24 */ /* 0x000fe2000f8e0203 */
[----:B------:R-:W-:Y:S06]  /*09b0*/  @!P0 BRA `(.L_x_4871) ;  /* 0x0000012800048947 */ /* 0x000fec0003800000 */
[----:B------:R-:W0:Y:S01]  /*09c0*/  S2R R152, SR_CTAID.X ;  /* 0x0000000000987919 */ /* 0x000e220000002500 */
[----:B------:R-:W-:Y:S01]  /*09d0*/  ULDC.64 UR4, c[0x0][0x418] ;  /* 0x0001060000047ab9 */ /* 0x000fe20000000a00 */
[----:B------:R-:W-:Y:S01]  /*09e0*/  ULDC UR41, c[0x0][0x424] ;  /* 0x0001090000297ab9 */ /* 0x000fe20000000800 */
[----:B------:R-:W-:Y:S01]  /*09f0*/  UISETP.NE.U32.AND UP0, UPT, UR4, URZ, UPT ;  /* 0x0000003f0400728c */ /* 0x000fe2000bf05070 */
[----:B------:R-:W1:Y:S01]  /*0a00*/  S2UR UR42, SR_CgaCtaId ;  /* 0x00000000002a79c3 */ /* 0x000e620000008800 */
[----:B------:R-:W-:Y:S01]  /*0a10*/  ULDC UR6, c[0x0][0x2f0] ;  /* 0x0000bc0000067ab9 */ /* 0x000fe20000000800 */
[----:B------:R-:W-:Y:S01]  /*0a20*/  VIADD R22, R30, 0xffffff80 ;  /* 0xffffff801e167836 */ /* 0x000fe20000000000 */
[----:B------:R-:W-:-:S04]  /*0a30*/  UISETP.NE.AND.EX UP0, UPT, UR5, URZ, UPT, UP0 ;  /* 0x0000003f0500728c */ /* 0x000fc8000bf05300 */
[----:B------:R-:W-:Y:S02]  /*0a40*/  USEL UR41, UR41, 0x1, UP0 ;  /* 0x0000000129297887 */ /* 0x000fe40008000000 */
[----:B------:R-:W-:Y:S02]  /*0a50*/  UISETP.NE.AND UP0, UPT, UR9, 0x1, UPT ;  /* 0x000000010900788c */ /* 0x000fe4000bf05270 */
[----:B------:R-:W-:-:S04]  /*0a60*/  UIMAD UR4, UR41, UR6, 0x3f ;  /* 0x0000003f290474a4 */ /* 0x000fc8000f8e0206 */
[----:B------:R-:W-:Y:S01]  /*0a70*/  PLOP3.LUT P0, PT, PT, PT, UP0, 0x80, 0x0 ;  /* 0x000000000000781c */ /* 0x000fe20003f0f008 */
[----:B------:R-:W-:-:S04]  /*0a80*/  USHF.R.S32.HI UR5, URZ, 0x1f, UR4 ;  /* 0x0000001f3f057899 */ /* 0x000fc80008011404 */
[----:B------:R-:W-:-:S04]  /*0a90*/  ULEA.HI UR5, UR5, UR4, URZ, 0x6 ;  /* 0x0000000405057291 */ /* 0x000fc8000f8f303f */
[----:B------:R-:W-:Y:S01]  /*0aa0*/  USHF.R.S32.HI UR5, URZ, 0x6, UR5 ;  /* 0x000000063f057899 */ /* 0x000fe20008011405 */
[----:B0-----:R-:W-:-:S03]  /*0ab0*/  IMAD.SHL.U32 R152, R152, 0x40, RZ ;  /* 0x0000004098987824 */ /* 0x001fc600078e00ff */
[----:B-1----:R-:W-:Y:S08]  /*0ac0*/  @!P0 BRA `(.L_x_4872) ;  /* 0x0000002000f48947 */ /* 0x002ff00003800000 */
[----:B------:R-:W0:Y:S01]  /*0ad0*/  LDC R0, c[0x0][0x448] ;  /* 0x00011200ff007b82 */ /* 0x000e220000000800 */
[----:B------:R-:W-:Y:S02]  /*0ae0*/  ULDC UR7, c[0x0][0x288] ;  /* 0x0000a20000077ab9 */ /* 0x000fe40000000800 */
[----:B------:R-:W-:-:S04]  /*0af0*/  UIADD3 UR4, -UR7, 0x1, URZ ;  /* 0x0000000107047890 */ /* 0x000fc8000fffe13f */
[----:B------:R-:W-:Y:S01]  /*0b00*/  UIMAD UR4, UR41, UR6, UR4 ;  /* 0x00000006290472a4 */ /* 0x000fe2000f8e0204 */
[----:B------:R-:W1:Y:S01]  /*0b10*/  LDC.64 R6, c[0x0][0x9e0] ;  /* 0x00027800ff067b82 */ /* 0x000e620000000a00 */
[----:B0-----:R-:W-:Y:S02]  /*0b20*/  ISETP.NE.AND P1, PT, R0, 0x1, PT ;  /* 0x000000010000780c */ /* 0x001fe40003f25270 */
[----:B------:R-:W-:Y:S02]  /*0b30*/  IADD3 R0, R152, 0x3f, RZ ;  /* 0x0000003f98007810 */ /* 0x000fe40007ffe0ff */
[----:B-1----:R-:W-:-:S09]  /*0b40*/  ISETP.GE.AND P2, PT, R7, 0x1, PT ;  /* 0x000000010700780c */ /* 0x002fd20003f46270 */
[----:B------:R-:W0:Y:S08]  /*0b50*/  @P1 LDC R3, c[0x0][0x44c] ;  /* 0x00011300ff031b82 */ /* 0x000e300000000800 */
[----:B------:R-:W1:Y:S01]  /*0b60*/  @P1 LDC R5, c[0x0][0x450] ;  /* 0x00011400ff051b82 */ /* 0x000e620000000800 */
[----:B0-----:R-:W-:-:S05]  /*0b70*/  @P1 IMAD.HI.U32 R2, R0, R3, RZ ;  /* 0x0000000300021227 */ /* 0x001fca00078e00ff */
[----:B-1----:R-:W-:-:S05]  /*0b80*/  @P1 SHF.R.U32.HI R0, RZ, R5, R2 ;  /* 0x00000005ff001219 */ /* 0x002fca0000011602 */
[----:B------:R-:W-:-:S04]  /*0b90*/  VIADD R3, R0, UR4 ;  /* 0x0000000400037c36 */ /* 0x000fc80008000000 */
        /* <DEDUP_REMOVED lines=12> */
.L_x_4874:
[----:B------:R-:W-:-:S13]  /*0c60*/  ISETP.NE.AND P0, PT, R7, 0x1, PT ;  /* 0x000000010700780c */ /* 0x000fda0003f05270 */
[----:B------:R-:W0:Y:S02]  /*0c70*/  @P0 LDC.64 R4, c[0x0][0x9e8] ;  /* 0x00027a00ff040b82 */ /* 0x000e240000000a00 */
[----:B0-----:R-:W-:-:S05]  /*0c80*/  @P0 IMAD.HI.U32 R4, R2, R4, RZ ;  /* 0x0000000402040227 */ /* 0x001fca00078e00ff */
[----:B------:R-:W-:-:S07]  /*0c90*/  @P0 SHF.R.U32.HI R2, RZ, R5, R4 ;  /* 0x00000005ff020219 */ /* 0x000fce0000011604 */
.L_x_4875:
[----:B------:R-:W-:-:S05]  /*0ca0*/  IMAD R3, R2, R7, R7 ;  /* 0x0000000702037224 */ /* 0x000fca00078e0207 */
[----:B------:R-:W-:-:S07]  /*0cb0*/  VIMNMX R0, R0, R3, PT ;  /* 0x0000000300007248 */ /* 0x000fce0003fe0100 */
.L_x_4873:
[----:B------:R-:W0:Y:S01]  /*0cc0*/  @P1 LDC R5, c[0x0][0x44c] ;  /* 0x00011300ff051b82 */ /* 0x000e220000000800 */
[----:B------:R-:W-:Y:S01]  /*0cd0*/  IADD3 R0, R0, 0x3f, RZ ;  /* 0x0000003f00007810 */ /* 0x000fe20007ffe0ff */
[----:B------:R-:W-:Y:S01]  /*0ce0*/  UIMAD UR41, UR41, UR6, -UR7 ;  /* 0x00000006292972a4 */ /* 0x000fe2000f8e0a07 */
[----:B------:R-:W-:Y:S02]  /*0cf0*/  ULDC UR4, c[0x0][0x9dc] ;  /* 0x0002770000047ab9 */ /* 0x000fe40000000800 */
[----:B------:R-:W-:-:S03]  /*0d00*/  SHF.R.S32.HI R3, RZ, 0x1f, R0 ;  /* 0x0000001fff037819 */ /* 0x000fc60000011400 */
[----:B------:R-:W1:Y:S01]  /*0d10*/  @P1 LDC R9, c[0x0][0x450] ;  /* 0x00011400ff091b82 */ /* 0x000e620000000800 */
[----:B------:R-:W-:-:S04]  /*0d20*/  LEA.HI R3, R3, R0, RZ, 0x6 ;  /* 0x0000000003037211 */ /* 0x000fc800078f30ff */
[----:B------:R-:W-:-:S04]  /*0d30*/  SHF.R.S32.HI R3, RZ, 0x6, R3 ;  /* 0x00000006ff037819 */ /* 0x000fc80000011403 */
[----:B------:R-:W-:Y:S01]  /*0d40*/  VIMNMX R11, R3, UR5, PT ;  /* 0x00000005030b7c48 */ /* 0x000fe2000bfe0100 */
[----:B0-----:R-:W-:-:S05]  /*0d50*/  @P1 IMAD.HI.U32 R2, R152, R5, RZ ;  /* 0x0000000598021227 */ /* 0x001fca00078e00ff */
[----:B-1----:R-:W-:-:S05]  /*0d60*/  @P1 SHF.R.U32.HI R152, RZ, R9, R2 ;  /* 0x00000009ff981219 */ /* 0x002fca0000011602 */
[----:B------:R-:W-:-:S04]  /*0d70*/  VIADD R152, R152, UR41 ;  /* 0x0000002998987c36 */ /* 0x000fc80008000000 */
        /* <DEDUP_REMOVED lines=11> */
.L_x_4877:
[----:B------:R-:W-:-:S13]  /*0e30*/  ISETP.NE.AND P0, PT, R7, 0x1, PT ;  /* 0x000000010700780c */ /* 0x000fda0003f05270 */
[----:B------:R-:W0:Y:S02]  /*0e40*/  @P0 LDC.64 R2, c[0x0][0x9e8] ;  /* 0x00027a00ff020b82 */ /* 0x000e240000000a00 */
[----:B0-----:R-:W-:-:S05]  /*0e50*/  @P0 IMAD.HI.U32 R2, R152, R2, RZ ;  /* 0x0000000298020227 */ /* 0x001fca00078e00ff */
[----:B------:R-:W-:-:S07]  /*0e60*/  @P0 SHF.R.U32.HI R152, RZ, R3, R2 ;  /* 0x00000003ff980219 */ /* 0x000fce0000011602 */
.L_x_4878:
[----:B------:R-:W-:-:S05]  /*0e70*/  IMAD R3, R152, R7, RZ ;  /* 0x0000000798037224 */ /* 0x000fca00078e02ff */
[----:B------:R-:W-:-:S07]  /*0e80*/  VIMNMX R0, R0, R3, !PT ;  /* 0x0000000300007248 */ /* 0x000fce0007fe0100 */
.L_x_4876:
[----:B------:R-:W-:Y:S01]  /*0e90*/  SHF.R.S32.HI R3, RZ, 0x1f, R0 ;  /* 0x0000001fff037819 */ /* 0x000fe20000011400 */
[----:B------:R-:W-:Y:S01]  /*0ea0*/  IMAD.MOV.U32 R4, RZ, RZ, RZ ;  /* 0x000000ffff047224 */ /* 0x000fe200078e00ff */
[----:B------:R-:W-:Y:S02]  /*0eb0*/  LOP3.LUT R7, R8, 0xffff, RZ, 0xc0, !PT ;  /* 0x0000ffff08077812 */ /* 0x000fe400078ec0ff */
[----:B------:R-:W-:Y:S02]  /*0ec0*/  LEA.HI R3, R3, R0, RZ, 0x6 ;  /* 0x0000000003037211 */ /* 0x000fe400078f30ff */
[----:B------:R-:W-:Y:S02]  /*0ed0*/  SHF.R.U32.HI R0, RZ, 0x10, R8 ;  /* 0x00000010ff007819 */ /* 0x000fe40000011608 */
[----:B------:R-:W-:Y:S02]  /*0ee0*/  SHF.R.S32.HI R3, RZ, 0x6, R3 ;  /* 0x00000006ff037819 */ /* 0x000fe40000011403 */
[----:B------:R-:W-:-:S02]  /*0ef0*/  ISETP.NE.AND P0, PT, R0, RZ, PT ;  /* 0x000000ff0000720c */ /* 0x000fc40003f05270 */
[----:B------:R-:W-:-:S04]  /*0f00*/  VIMNMX R10, RZ, R3, !PT ;  /* 0x00000003ff0a7248 */ /* 0x000fc80007fe0100 */
[----:B------:R-:W-:-:S07]  /*0f10*/  ISETP.GT.AND P1, PT, R11, R10, PT ;  /* 0x0000000a0b00720c */ /* 0x000fce0003f24270 */
[----:B------:R-:W0:Y:S06]  /*0f20*/  @!P0 LDC R0, c[0x0][0x9f0] ;  /* 0x00027c00ff008b82 */ /* 0x000e2c0000000800 */
        /* <DEDUP_REMOVED lines=14> */
[----:B0-----:R-:W-:-:S05]  /*1010*/  IADD3 R9, RZ, -R3, RZ ;  /* 0x80000003ff097210 */ /* 0x001fca0007ffe0ff */
[----:B------:R-:W-:-:S04]  /*1020*/  IMAD R9, R9, R6, RZ ;  /* 0x0000000609097224 */ /* 0x000fc800078e02ff */
[----:B------:R-:W-:-:S04]  /*1030*/  IMAD.HI.U32 R2, R3, R9, R2 ;  /* 0x0000000903027227 */ /* 0x000fc800078e0002 */
[----:B------:R-:W-:-:S04]  /*1040*/  IMAD.MOV.U32 R3, RZ, RZ, R8 ;  /* 0x000000ffff037224 */ /* 0x000fc800078e0008 */
[----:B------:R-:W-:-:S04]  /*1050*/  IMAD.HI.U32 R2, R2, R3, RZ ;  /* 0x0000000302027227 */ /* 0x000fc800078e00ff */
[----:B------:R-:W-:-:S05]  /*1060*/  IMAD R3, R2, R4, R3 ;  /* 0x0000000402037224 */ /* 0x000fca00078e0203 */
[----:B------:R-:W-:-:S13]  /*1070*/  ISETP.GT.U32.AND P1, PT, R6, R3, PT ;  /* 0x000000030600720c */ /* 0x000fda0003f24070 */
[-C--:B------:R-:W-:Y:S01]  /*1080*/  @!P1 IADD3 R3, R3, -R6.reuse, RZ ;  /* 0x8000000603039210 */ /* 0x080fe20007ffe0ff */
[----:B------:R-:W-:Y:S01]  /*1090*/  @!P1 VIADD R2, R2, 0x1 ;  /* 0x0000000102029836 */ /* 0x000fe20000000000 */
[----:B------:R-:W-:Y:S02]  /*10a0*/  ISETP.NE.AND P1, PT, R0, RZ, PT ;  /* 0x000000ff0000720c */ /* 0x000fe40003f25270 */
[----:B------:R-:W-:-:S13]  /*10b0*/  ISETP.GE.U32.AND P0, PT, R3, R6, PT ;  /* 0x000000060300720c */ /* 0x000fda0003f06070 */
[----:B------:R-:W-:-:S04]  /*10c0*/  @P0 VIADD R2, R2, 0x1 ;  /* 0x0000000102020836 */ /* 0x000fc80000000000 */
[----:B------:R-:W-:Y:S01]  /*10d0*/  @!P2 IMAD.MOV R2, RZ, RZ, -R2 ;  /* 0x000000ffff02a224 */ /* 0x000fe200078e0a02 */
[----:B------:R-:W-:-:S05]  /*10e0*/  @!P1 LOP3.LUT R2, RZ, R0, RZ, 0x33, !PT ;  /* 0x00000000ff029212 */ /* 0x000fca00078e33ff */
[----:B------:R-:W-:-:S07]  /*10f0*/  IMAD.MOV.U32 R4, RZ, RZ, R2 ;  /* 0x000000ffff047224 */ /* 0x000fce00078e0002 */
.L_x_4879:
[-C--:B------:R-:W-:Y:S01]  /*1100*/  IMAD R3, R7, R4.reuse, R10 ;  /* 0x0000000407037224 */ /* 0x080fe200078e020a */
[----:B------:R-:W-:Y:S02]  /*1110*/  PLOP3.LUT P0, PT, PT, PT, PT, 0x80, 0x0 ;  /* 0x000000000000781c */ /* 0x000fe40003f0f070 */
[----:B------:R-:W-:Y:S02]  /*1120*/  CS2R R150, SRZ ;  /* 0x0000000000967805 */ /* 0x000fe4000001ff00 */
[----:B------:R-:W-:Y:S02]  /*1130*/  MOV R2, RZ ;  /* 0x000000ff00027202 */ /* 0x000fe40000000f00 */
[----:B------:R-:W-:Y:S02]  /*1140*/  CS2R R148, SRZ ;  /* 0x0000000000947805 */ /* 0x000fe4000001ff00 */
[----:B0-----:R-:W-:Y:S01]  /*1150*/  VIADDMNMX R0, R3, R4, R11, PT ;  /* 0x0000000403007246 */ /* 0x001fe2000380010b */
[----:B------:R-:W-:Y:S01]  /*1160*/  IMAD.MOV.U32 R4, RZ, RZ, RZ ;  /* 0x000000ffff047224 */ /* 0x000fe200078e00ff */
[----:B------:R-:W-:-:S02]  /*1170*/  CS2R R146, SRZ ;  /* 0x0000000000927805 */ /* 0x000fc4000001ff00 */
[----:B------:R-:W-:Y:S02]  /*1180*/  CS2R R144, SRZ ;  /* 0x0000000000907805 */ /* 0x000fe4000001ff00 */
[----:B------:R-:W-:Y:S02]  /*1190*/  ISETP.GT.AND P1, PT, R0, R3, PT ;  /* 0x000000030000720c */ /* 0x000fe40003f24270 */
        /* <DEDUP_REMOVED lines=93> */
.L_x_4881:
[----:B------:R-:W-:-:S04]  /*1770*/  SHF.L.U32 R2, RZ, 0x1f, RZ ;  /* 0x0000001fff027819 */ /* 0x000fc800000006ff */
[----:B------:R-:W0:Y:S02]  /*1780*/  SYNCS.PHASECHK.TRANS64.TRYWAIT P1, [UR5+0x28c50], R2 ;  /* 0x028c5002ff0075a7 */ /* 0x000e240008020145 */
[----:B0-----:R-:W-:Y:S05]  /*1790*/  @!P1 BRA `(.L_x_4882) ;  /* 0x0000011800949947 */ /* 0x001fea0003800000 */
.L_x_5032:
        /* <DEDUP_REMOVED lines=39> */
.L_x_4883:
        /* <DEDUP_REMOVED lines=9> */
.L_x_4890:
[----:B------:R-:W-:Y:S01]  /*1aa0*/  BAR.SYNC.DEFER_BLOCKING 0xe, 0x100 ;  /* 0x0384000000007b1d */ /* 0x000fe20000010000 */
[----:B01----:R-:W-:Y:S01]  /*1ab0*/  IMAD.U32 R5, RZ, RZ, UR4 ;  /* 0x00000004ff057e24 */ /* 0x003fe2000f8e00ff */
[----:B------:R-:W-:Y:S01]  /*1ac0*/  UIADD3 UR4, UR4, 0x1, URZ ;  /* 0x0000000104047890 */ /* 0x000fe2000fffe03f */
[C---:B------:R-:W-:Y:S01]  /*1ad0*/  ISETP.GT.AND P2, PT, R0.reuse, R3, PT ;  /* 0x000000030000720c */ /* 0x040fe20003f44270 */
[----:B------:R-:W-:Y:S02]  /*1ae0*/  VIADD R0, R0, 0xffffffff ;  /* 0xffffffff00007836 */ /* 0x000fe40000000000 */
        /* <DEDUP_REMOVED lines=138> */
.L_x_4885:
[----:B------:R-:W-:Y:S01]  /*2390*/  ULEA UR7, UR4, UR5, 0x3 ;  /* 0x0000000504077291 */ /* 0x000fe2000f8e183f */
[----:B------:R-:W-:-:S08]  /*23a0*/  SHF.L.U32 R2, R7, 0x1f, RZ ;  /* 0x0000001f07027819 */ /* 0x000fd000000006ff */
[----:B------:R0:W1:Y:S01]  /*23b0*/  SYNCS.PHASECHK.TRANS64.TRYWAIT P1, [UR7+0x28c50], R2 ;  /* 0x028c5002ff0075a7 */ /* 0x0000620008020147 */
[----:B------:R-:W-:Y:S05]  /*23c0*/  @!P0 BRA `(.L_x_4886) ;  /* 0x0000000000048947 */ /* 0x000fea0003800000 */
[----:B------:R-:W-:Y:S01]  /*23d0*/  BPT.TRAP 0x1 ;  /* 0x000000040000795c */ /* 0x000fe20000300000 */
.L_x_4886:
[----:B-1----:R-:W-:Y:S05]  /*23e0*/  @P1 BRA `(.L_x_4887) ;  /* 0x0000000000081947 */ /* 0x002fea0003800000 */
[----:B------:R-:W1:Y:S02]  /*23f0*/  SYNCS.PHASECHK.TRANS64.TRYWAIT P1, [UR7+0x28c50], R2 ;  /* 0x028c5002ff0075a7 */ /* 0x000e640008020147 */
[----:B-1----:R-:W-:Y:S05]  /*2400*/  @!P1 BRA `(.L_x_4888) ;  /* 0x0000010c00909947 */ /* 0x002fea0003800000 */
.L_x_4887:
        /* <DEDUP_REMOVED lines=26> */
.L_x_4889:
[----:B------:R-:W-:-:S04]  /*25b0*/  UIADD3 UR7, UR7, 0x28c60, URZ ;  /* 0x00028c6007077890 */ /* 0x000fc8000fffe03f */
[----:B------:R-:W-:-:S09]  /*25c0*/  UPRMT UR7, UR42, 0x654, UR7 ;  /* 0x000006542a077896 */ /* 0x000fd20008000007 */
[----:B------:R-:W-:Y:S01]  /*25d0*/  SYNCS.ARRIVE.TRANS64.RED.A1T0 RZ, [UR7], RZ ;  /* 0x000000ffffff79a7 */ /* 0x000fe20008100407 */
[----:B------:R-:W-:Y:S05]  /*25e0*/  @P2 BRA `(.L_x_4890) ;  /* 0xfffffff4002c2947 */ /* 0x000fea000383ffff */
[----:B------:R-:W-:-:S12]  /*25f0*/  USHF.L.U32 UR4, UR4, 0x6, URZ ;  /* 0x0000000604047899 */ /* 0x000fd8000800063f */
.L_x_4884:
[----:B------:R-:W-:Y:S01]  /*2600*/  BAR.SYNC.DEFER_BLOCKING 0xe, 0x100 ;  /* 0x0384000000007b1d */ /* 0x000fe20000010000 */
[----:B------:R-:W-:Y:S02]  /*2610*/  IADD3 R4, R4, UR4, RZ ;  /* 0x0000000404047c10 */ /* 0x000fe4000fffe0ff */
[----:B------:R-:W-:Y:S02]  /*2620*/  PLOP3.LUT P0, PT, PT, PT, PT, 0x8, 0x0 ;  /* 0x000000000000781c */ /* 0x000fe40003f0e170 */
        /* <DEDUP_REMOVED lines=135> */
.L_x_4872:
[----:B------:R-:W0:Y:S01]  /*2ea0*/  LDC R19, c[0x0][0x448] ;  /* 0x00011200ff137b82 */ /* 0x000e220000000800 */
[----:B------:R-:W-:Y:S01]  /*2eb0*/  VIADD R0, R152, 0x3f ;  /* 0x0000003f98007836 */ /* 0x000fe20000000000 */
[----:B------:R-:W-:Y:S01]  /*2ec0*/  ULDC UR4, c[0x0][0x288] ;  /* 0x0000a20000047ab9 */ /* 0x000fe20000000800 */
[----:B------:R-:W-:Y:S01]  /*2ed0*/  LOP3.LUT R16, R16, 0xfffffffd, RZ, 0xc0, !PT ;  /* 0xfffffffd10107812 */ /* 0x000fe200078ec0ff */
[----:B------:R-:W-:-:S04]  /*2ee0*/  UIADD3 UR7, -UR4, 0x1, URZ ;  /* 0x0000000104077890 */ /* 0x000fc8000fffe13f */
[----:B------:R-:W1:Y:S01]  /*2ef0*/  LDC.64 R4, c[0x0][0x9e0] ;  /* 0x00027800ff047b82 */ /* 0x000e620000000a00 */
[----:B------:R-:W-:Y:S01]  /*2f00*/  UIMAD UR7, UR41, UR6, UR7 ;  /* 0x00000006290772a4 */ /* 0x000fe2000f8e0207 */
[----:B0-----:R-:W-:Y:S02]  /*2f10*/  ISETP.NE.AND P2, PT, R19, 0x1, PT ;  /* 0x000000011300780c */ /* 0x001fe40003f45270 */
[----:B-1----:R-:W-:-:S11]  /*2f20*/  ISETP.GE.AND P1, PT, R5, 0x1, PT ;  /* 0x000000010500780c */ /* 0x002fd60003f26270 */
[----:B------:R-:W0:Y:S01]  /*2f30*/  @P2 LDC R3, c[0x0][0x44c] ;  /* 0x00011300ff032b82 */ /* 0x000e220000000800 */
[----:B------:R-:W-:-:S04]  /*2f40*/  @P2 LOP3.LUT R16, R16, 0x2, RZ, 0xfc, !PT ;  /* 0x0000000210102812 */ /* 0x000fc800078efcff */
[----:B------:R-:W-:-:S03]  /*2f50*/  LOP3.LUT R16, R16, 0xfffffffe, RZ, 0xc0, !PT ;  /* 0xfffffffe10107812 */ /* 0x000fc600078ec0ff */
[----:B------:R-:W1:Y:S01]  /*2f60*/  @P2 LDC R2, c[0x0][0x450] ;  /* 0x00011400ff022b82 */ /* 0x000e620000000800 */
[----:B------:R-:W-:Y:S01]  /*2f70*/  @P1 LOP3.LUT R16, R16, 0x1, RZ, 0xfc, !PT ;  /* 0x0000000110101812 */ /* 0x000fe200078efcff */
[----:B0-----:R-:W-:-:S05]  /*2f80*/  @P2 IMAD.HI.U32 R3, R0, R3, RZ ;  /* 0x0000000300032227 */ /* 0x001fca00078e00ff */
[----:B-1----:R-:W-:-:S05]  /*2f90*/  @P2 SHF.R.U32.HI R0, RZ, R2, R3 ;  /* 0x00000002ff002219 */ /* 0x002fca0000011603 */
[----:B------:R-:W-:-:S05]  /*2fa0*/  VIADD R3, R0, UR7 ;  /* 0x0000000700037c36 */ /* 0x000fca0008000000 */
[----:B------:R-:W-:Y:S01]  /*2fb0*/  IADD3 R0, R3, R4, RZ ;  /* 0x0000000403007210 */ /* 0x000fe20007ffe0ff */
        /* <DEDUP_REMOVED lines=11> */
.L_x_4892:
[----:B------:R-:W-:-:S13]  /*3070*/  ISETP.NE.AND P0, PT, R5, 0x1, PT ;  /* 0x000000010500780c */ /* 0x000fda0003f05270 */
[----:B------:R-:W0:Y:S02]  /*3080*/  @P0 LDC.64 R6, c[0x0][0x9e8] ;  /* 0x00027a00ff060b82 */ /* 0x000e240000000a00 */
[----:B0-----:R-:W-:-:S05]  /*3090*/  @P0 IMAD.HI.U32 R4, R2, R6, RZ ;  /* 0x0000000602040227 */ /* 0x001fca00078e00ff */
[----:B------:R-:W-:-:S07]  /*30a0*/  @P0 SHF.R.U32.HI R2, RZ, R7, R4 ;  /* 0x00000007ff020219 */ /* 0x000fce0000011604 */
.L_x_4893:
[----:B------:R-:W-:-:S05]  /*30b0*/  IMAD R3, R2, R5, R5 ;  /* 0x0000000502037224 */ /* 0x000fca00078e0205 */
[----:B------:R-:W-:-:S07]  /*30c0*/  VIMNMX R0, R0, R3, PT ;  /* 0x0000000300007248 */ /* 0x000fce0003fe0100 */
.L_x_4891:
[----:B------:R-:W0:Y:S01]  /*30d0*/  @P2 LDC R7, c[0x0][0x44c] ;  /* 0x00011300ff072b82 */ /* 0x000e220000000800 */
[----:B------:R-:W-:Y:S01]  /*30e0*/  VIADD R0, R0, 0x3f ;  /* 0x0000003f00007836 */ /* 0x000fe20000000000 */
[----:B------:R-:W-:Y:S01]  /*30f0*/  UIMAD UR4, UR41, UR6, -UR4 ;  /* 0x00000006290472a4 */ /* 0x000fe2000f8e0a04 */
[----:B------:R-:W-:-:S03]  /*3100*/  IMAD.MOV.U32 R2, RZ, RZ, R152 ;  /* 0x000000ffff027224 */ /* 0x000fc600078e0098 */
[----:B------:R-:W-:Y:S02]  /*3110*/  SHF.R.S32.HI R3, RZ, 0x1f, R0 ;  /* 0x0000001fff037819 */ /* 0x000fe40000011400 */
[----:B------:R-:W1:Y:S02]  /*3120*/  @P2 LDC R4, c[0x0][0x450] ;  /* 0x00011400ff042b82 */ /* 0x000e640000000800 */
[----:B------:R-:W-:-:S04]  /*3130*/  LEA.HI R3, R3, R0, RZ, 0x6 ;  /* 0x0000000003037211 */ /* 0x000fc800078f30ff */
[----:B------:R-:W-:-:S04]  /*3140*/  SHF.R.S32.HI R3, RZ, 0x6, R3 ;  /* 0x00000006ff037819 */ /* 0x000fc80000011403 */
[----:B------:R-:W-:Y:S01]  /*3150*/  VIMNMX R6, R3, UR5, PT ;  /* 0x0000000503067c48 */ /* 0x000fe2000bfe0100 */
[----:B0-----:R-:W-:-:S05]  /*3160*/  @P2 IMAD.HI.U32 R7, R152, R7, RZ ;  /* 0x0000000798072227 */ /* 0x001fca00078e00ff */
[----:B-1----:R-:W-:-:S04]  /*3170*/  @P2 SHF.R.U32.HI R2, RZ, R4, R7 ;  /* 0x00000004ff022219 */ /* 0x002fc80000011607 */
[----:B------:R-:W-:Y:S01]  /*3180*/  IADD3 R0, R2, UR4, RZ ;  /* 0x0000000402007c10 */ /* 0x000fe2000fffe0ff */
[----:B------:R-:W-:-:S04]  /*3190*/  ULDC UR4, c[0x0][0x9dc] ;  /* 0x0002770000047ab9 */ /* 0x000fc80000000800 */
        /* <DEDUP_REMOVED lines=11> */
.L_x_4895:
[----:B------:R-:W-:-:S13]  /*3250*/  ISETP.NE.AND P0, PT, R5, 0x1, PT ;  /* 0x000000010500780c */ /* 0x000fda0003f05270 */
[----:B------:R-:W0:Y:S02]  /*3260*/  @P0 LDC.64 R10, c[0x0][0x9e8] ;  /* 0x00027a00ff0a0b82 */ /* 0x000e240000000a00 */
[----:B0-----:R-:W-:-:S05]  /*3270*/  @P0 IMAD.HI.U32 R4, R0, R10, RZ ;  /* 0x0000000a00040227 */ /* 0x001fca00078e00ff */
[----:B------:R-:W-:-:S07]  /*3280*/  @P0 SHF.R.U32.HI R0, RZ, R11, R4 ;  /* 0x0000000bff000219 */ /* 0x000fce0000011604 */
.L_x_4896:
[----:B------:R-:W-:-:S05]  /*3290*/  IMAD R3, R0, R5, RZ ;  /* 0x0000000500037224 */ /* 0x000fca00078e02ff */
[----:B------:R-:W-:-:S07]  /*32a0*/  VIMNMX R2, R2, R3, !PT ;  /* 0x0000000302027248 */ /* 0x000fce0007fe0100 */
.L_x_4894:
[----:B------:R-:W-:Y:S01]  /*32b0*/  SHF.R.U32.HI R9, RZ, 0x10, R8 ;  /* 0x00000010ff097819 */ /* 0x000fe20000011608 */
[----:B------:R-:W-:Y:S01]  /*32c0*/  IMAD.MOV.U32 R0, RZ, RZ, RZ ;  /* 0x000000ffff007224 */ /* 0x000fe200078e00ff */
[----:B------:R-:W-:Y:S02]  /*32d0*/  SHF.R.S32.HI R3, RZ, 0x1f, R2 ;  /* 0x0000001fff037819 */ /* 0x000fe40000011402 */
[----:B------:R-:W-:Y:S02]  /*32e0*/  ISETP.NE.AND P1, PT, R9, RZ, PT ;  /* 0x000000ff0900720c */ /* 0x000fe40003f25270 */
[----:B------:R-:W-:Y:S02]  /*32f0*/  LEA.HI R3, R3, R2, RZ, 0x6 ;  /* 0x0000000203037211 */ /* 0x000fe400078f30ff */
[----:B------:R-:W-:Y:S02]  /*3300*/  LOP3.LUT R8, R8, 0xffff, RZ, 0xc0, !PT ;  /* 0x0000ffff08087812 */ /* 0x000fe400078ec0ff */
[----:B------:R-:W-:-:S04]  /*3310*/  SHF.R.S32.HI R3, RZ, 0x6, R3 ;  /* 0x00000006ff037819 */ /* 0x000fc80000011403 */
[----:B------:R-:W-:-:S03]  /*3320*/  VIMNMX R17, RZ, R3, !PT ;  /* 0x00000003ff117248 */ /* 0x000fc60007fe0100 */
[----:B------:R-:W0:Y:S01]  /*3330*/  @!P1 LDC R9, c[0x0][0x9f0] ;  /* 0x00027c00ff099b82 */ /* 0x000e220000000800 */
[----:B------:R-:W-:-:S13]  /*3340*/  ISETP.GT.AND P0, PT, R6, R17, PT ;  /* 0x000000110600720c */ /* 0x000fda0003f04270 */
[----:B------:R-:W-:Y:S05]  /*3350*/  @!P0 BRA `(.L_x_4897) ;  /* 0x0000000000708947 */ /* 0x000fea0003800000 */
[-C--:B0-----:R-:W-:Y:S02]  /*3360*/  IABS R5, R9.reuse ;  /* 0x0000000900057213 */ /* 0x081fe40000000000 */
[----:B------:R-:W-:Y:S02]  /*3370*/  IADD3 R0, R9, -0x1, R6 ;  /* 0xffffffff09007810 */ /* 0x000fe40007ffe006 */
[----:B------:R-:W0:Y:S01]  /*3380*/  I2F.RP R4, R5 ;  /* 0x0000000500047306 */ /* 0x000e220000209400 */
[----:B------:R-:W-:Y:S02]  /*3390*/  IABS R11, R9 ;  /* 0x00000009000b7213 */ /* 0x000fe40000000000 */
[----:B------:R-:W-:-:S05]  /*33a0*/  IADD3 R0, -R17, R0, RZ ;  /* 0x0000000011007210 */ /* 0x000fca0007ffe1ff */
[----:B0-----:R-:W0:Y:S02]  /*33b0*/  MUFU.RCP R4, R4 ;  /* 0x0000000400047308 */ /* 0x001e240000001000 */
[----:B0-----:R-:W-:Y:S02]  /*33c0*/  VIADD R2, R4, 0xffffffe ;  /* 0x0ffffffe04027836 */ /* 0x001fe40000000000 */
[----:B------:R-:W-:-:S04]  /*33d0*/  IMAD.MOV R4, RZ, RZ, -R11 ;  /* 0x000000ffff047224 */ /* 0x000fc800078e0a0b */
[----:B------:R0:W1:Y:S02]  /*33e0*/  F2I.FTZ.U32.TRUNC.NTZ R3, R2 ;  /* 0x0000000200037305 */ /* 0x000064000021f000 */
[----:B0-----:R-:W-:Y:S02]  /*33f0*/  IMAD.MOV.U32 R2, RZ, RZ, RZ ;  /* 0x000000ffff027224 */ /* 0x001fe400078e00ff */
[----:B-1----:R-:W-:-:S04]  /*3400*/  IMAD.MOV R10, RZ, RZ, -R3 ;  /* 0x000000ffff0a7224 */ /* 0x002fc800078e0a03 */
[----:B------:R-:W-:Y:S01]  /*3410*/  IMAD R7, R10, R5, RZ ;  /* 0x000000050a077224 */ /* 0x000fe200078e02ff */
[----:B------:R-:W-:Y:S02]  /*3420*/  IABS R10, R0 ;  /* 0x00000000000a7213 */ /* 0x000fe40000000000 */
[----:B------:R-:W-:Y:S01]  /*3430*/  LOP3.LUT R0, R0, R9, RZ, 0x3c, !PT ;  /* 0x0000000900007212 */ /* 0x000fe200078e3cff */
[----:B------:R-:W-:-:S03]  /*3440*/  IMAD.HI.U32 R3, R3, R7, R2 ;  /* 0x0000000703037227 */ /* 0x000fc600078e0002 */
[----:B------:R-:W-:Y:S01]  /*3450*/  ISETP.GE.AND P2, PT, R0, RZ, PT ;  /* 0x000000ff0000720c */ /* 0x000fe20003f46270 */
[----:B------:R-:W-:-:S04]  /*3460*/  IMAD.MOV.U32 R2, RZ, RZ, R10 ;  /* 0x000000ffff027224 */ /* 0x000fc800078e000a */
        /* <DEDUP_REMOVED lines=8> */
[----:B------:R-:W-:-:S04]  /*34f0*/  IMAD.MOV.U32 R0, RZ, RZ, R3 ;  /* 0x000000ffff007224 */ /* 0x000fc800078e0003 */
[----:B------:R-:W-:Y:S01]  /*3500*/  @!P2 IMAD.MOV R0, RZ, RZ, -R0 ;  /* 0x000000ffff00a224 */ /* 0x000fe200078e0a00 */
[----:B------:R-:W-:-:S07]  /*3510*/  @!P1 LOP3.LUT R0, RZ, R9, RZ, 0x33, !PT ;  /* 0x00000009ff009212 */ /* 0x000fce00078e33ff */
.L_x_4897:
[-C--:B------:R-:W-:Y:S01]  /*3520*/  IMAD R17, R8, R0.reuse, R17 ;  /* 0x0000000008117224 */ /* 0x080fe200078e0211 */
[----:B------:R-:W-:Y:S01]  /*3530*/  PLOP3.LUT P0, PT, PT, PT, PT, 0x80, 0x0 ;  /* 0x000000000000781c */ /* 0x000fe20003f0f070 */
[----:B------:R-:W-:Y:S01]  /*3540*/  IMAD.MOV.U32 R2, RZ, RZ, RZ ;  /* 0x000000ffff027224 */ /* 0x000fe200078e00ff */
[----:B------:R-:W-:Y:S02]  /*3550*/  MOV R4, RZ ;  /* 0x000000ff00047202 */ /* 0x000fe40000000f00 */
[----:B------:R-:W-:Y:S02]  /*3560*/  CS2R R150, SRZ ;  /* 0x0000000000967805 */ /* 0x000fe4000001ff00 */
[----:B------:R-:W-:Y:S02]  /*3570*/  VIADDMNMX R0, R17, R0, R6, PT ;  /* 0x0000000011007246 */ /* 0x000fe40003800106 */
[----:B------:R-:W-:Y:S02]  /*3580*/  CS2R R148, SRZ ;  /* 0x0000000000947805 */ /* 0x000fe4000001ff00 */
[----:B------:R-:W-:-:S02]  /*3590*/  CS2R R146, SRZ ;  /* 0x0000000000927805 */ /* 0x000fc4000001ff00 */
[----:B------:R-:W-:Y:S02]  /*35a0*/  CS2R R144, SRZ ;  /* 0x0000000000907805 */ /* 0x000fe4000001ff00 */
[----:B------:R-:W-:Y:S02]  /*35b0*/  R2UR UR43, R0 ;  /* 0x00000000002b72ca */ /* 0x000fe400000e0000 */
        /* <DEDUP_REMOVED lines=12> */
[----:B------:R-:W-:Y:S02]  /*3680*/  ISETP.LT.AND P1, PT, R17, UR43, PT ;  /* 0x0000002b11007c0c */ /* 0x000fe4000bf21270 */
        /* <DEDUP_REMOVED lines=54> */
[----:B------:R-:W1:Y:S02]  /*39f0*/  SHFL.IDX PT, R0, R25, RZ, 0x1f ;  /* 0x00001fff19007589 */ /* 0x000e6400000e0000 */
[----:B-1----:R-:W-:-:S13]  /*3a00*/  R2UR UR4, R0 ;  /* 0x00000000000472ca */ /* 0x002fda00000e0000 */
        /* <DEDUP_REMOVED lines=9> */
[----:B------:R-:W-:-:S04]  /*3aa0*/  ULOP3.LUT UR5, UR5, 0x3fff, URZ, 0xc0, !UPT ;  /* 0x00003fff05057892 */ /* 0x000fc8000f8ec03f */
[----:B------:R-:W-:-:S04]  /*3ab0*/  ULOP3.LUT UR38, UR5, 0x2000000, URZ, 0xfc, !UPT ;  /* 0x0200000005267892 */ /* 0x000fc8000f8efc3f */
[----:B------:R-:W-:Y:S08]  /*3ac0*/  @!P0 BRA `(.L_x_4898) ;  /* 0x0000000000408947 */ /* 0x000ff00003800000 */
[----:B------:R-:W-:Y:S01]  /*3ad0*/  MOV R0, 0x0 ;  /* 0x0000000000007802 */ /* 0x000fe20000000f00 */
[----:B------:R-:W-:Y:S01]  /*3ae0*/  ULDC.64 UR4, c[0x4][0xf0] ;  /* 0x01003c0000047ab9 */ /* 0x000fe20000000a00 */
[----:B------:R-:W-:Y:S01]  /*3af0*/  ULDC.64 UR6, c[0x4][0x58] ;  /* 0x0100160000067ab9 */ /* 0x000fe20000000a00 */
[----:B------:R-:W-:Y:S01]  /*3b00*/  IMAD.U32 R4, RZ, RZ, UR4 ;  /* 0x00000004ff047e24 */ /* 0x000fe2000f8e00ff */
[----:B------:R1:W2:Y:S01]  /*3b10*/  LDC.64 R2, c[0x4][R0] ;  /* 0x0100000000027b82 */ /* 0x0002a20000000a00 */
[----:B------:R-:W-:Y:S01]  /*3b20*/  IMAD.U32 R5, RZ, RZ, UR5 ;  /* 0x00000005ff057e24 */ /* 0x000fe2000f8e00ff */
[----:B------:R-:W-:Y:S01]  /*3b30*/  ULDC.64 UR4, c[0x4][0xf8] ;  /* 0x01003e0000047ab9 */ /* 0x000fe20000000a00 */
[----:B------:R-:W-:Y:S01]  /*3b40*/  MOV R10, UR6 ;  /* 0x00000006000a7c02 */ /* 0x000fe20008000f00 */
[----:B------:R-:W-:Y:S02]  /*3b50*/  IMAD.U32 R6, RZ, RZ, UR4 ;  /* 0x00000004ff067e24 */ /* 0x000fe4000f8e00ff */
[----:B------:R-:W-:-:S02]  /*3b60*/  IMAD.U32 R7, RZ, RZ, UR5 ;  /* 0x00000005ff077e24 */ /* 0x000fc4000f8e00ff */
[----:B------:R-:W-:Y:S02]  /*3b70*/  IMAD.U32 R11, RZ, RZ, UR7 ;  /* 0x00000007ff0b7e24 */ /* 0x000fe4000f8e00ff */
[----:B------:R-:W-:Y:S02]  /*3b80*/  IMAD.MOV.U32 R8, RZ, RZ, 0x70 ;  /* 0x00000070ff087424 */ /* 0x000fe400078e00ff */
[----:B------:R-:W-:Y:S02]  /*3b90*/  IMAD.MOV.U32 R12, RZ, RZ, 0x1 ;  /* 0x00000001ff0c7424 */ /* 0x000fe400078e00ff */
[----:B-1----:R-:W-:-:S07]  /*3ba0*/  IMAD.MOV.U32 R13, RZ, RZ, RZ ;  /* 0x000000ffff0d7224 */ /* 0x002fce00078e00ff */
[----:B------:R-:W-:-:S07]  /*3bb0*/  LEPC R20, `(.L_x_4898) ;  /* 0x000000001014794e */ /* 0x000fce0000000000 */
[----:B0-2---:R-:W-:Y:S05]  /*3bc0*/  CALL.ABS.NOINC R2 ;  /* 0x0000000002007343 */ /* 0x005fea0003c00000 */
.L_x_4898:
[----:B------:R-:W-:Y:S02]  /*3bd0*/  SHF.L.U32 R13, RZ, 0x1f, RZ ;  /* 0x0000001fff0d7819 */ /* 0x000fe400000006ff */
[----:B------:R-:W-:Y:S02]  /*3be0*/  LOP3.LUT R3, R24, 0xffffff80, RZ, 0xc0, !PT ;  /* 0xffffff8018037812 */ /* 0x000fe400078ec0ff */
[----:B------:R-:W1:Y:S01]  /*3bf0*/  SYNCS.PHASECHK.TRANS64.TRYWAIT P0, [UR40+0x28c00], R13 ;  /* 0x028c000dff0075a7 */ /* 0x000e620008000168 */
[----:B------:R-:W-:Y:S02]  /*3c00*/  LEA.HI R0, R25, R25, RZ, 0x1 ;  /* 0x0000001919007211 */ /* 0x000fe400078f08ff */
[----:B------:R-:W-:Y:S02]  /*3c10*/  IADD3 R5, R22, -R3, RZ ;  /* 0x8000000316057210 */ /* 0x000fe40007ffe0ff */
[----:B------:R-:W-:Y:S02]  /*3c20*/  LOP3.LUT R2, R0, 0xfffffe, RZ, 0xc0, !PT ;  /* 0x00fffffe00027812 */ /* 0x000fe400078ec0ff */
[----:B------:R-:W-:-:S04]  /*3c30*/  SHF.R.S32.HI R4, RZ, 0x1f, R5 ;  /* 0x0000001fff047819 */ /* 0x000fc80000011405 */
[----:B------:R-:W-:-:S04]  /*3c40*/  LEA.HI R3, R4, R5, RZ, 0x2 ;  /* 0x0000000504037211 */ /* 0x000fc800078f10ff */
[--C-:B------:R-:W-:Y:S02]  /*3c50*/  SHF.R.S32.HI R6, RZ, 0x2, R3.reuse ;  /* 0x00000002ff067819 */ /* 0x100fe40000011403 */
[----:B------:R-:W-:Y:S01]  /*3c60*/  SHF.R.S32.HI R7, RZ, 0x1f, R3 ;  /* 0x0000001fff077819 */ /* 0x000fe20000011403 */
[----:B-1----:R-:W-:Y:S06]  /*3c70*/  @!P0 BRA `(.L_x_4899) ;  /* 0x000000f4008c8947 */ /* 0x002fec0003800000 */
.L_x_5033:
[----:B------:R-:W-:Y:S01]  /*3c80*/  ULOP3.LUT UR4, UR39, 0x1, URZ, 0xfc, !UPT ;  /* 0x0000000127047892 */ /* 0x000fe2000f8efc3f */
[----:B-1----:R-:W-:Y:S01]  /*3c90*/  LOP3.LUT R0, R3, 0x7ffffffc, RZ, 0xc0, !PT ;  /* 0x7ffffffc03007812 */ /* 0x002fe200078ec0ff */
[----:B------:R-:W-:Y:S01]  /*3ca0*/  IMAD.IADD R3, R25, 0x1, -R2 ;  /* 0x0000000119037824 */ /* 0x000fe200078e0a02 */
[----:B------:R-:W-:Y:S02]  /*3cb0*/  LEA.HI R7, R7, R6, RZ, 0x3 ;  /* 0x0000000607077211 */ /* 0x000fe400078f18ff */
[----:B------:R-:W-:Y:S01]  /*3cc0*/  LEA.HI R4, R4, R5, RZ, 0x5 ;  /* 0x0000000504047211 */ /* 0x000fe200078f28ff */
[----:B------:R-:W-:Y:S01]  /*3cd0*/  IMAD.U32 R2, RZ, RZ, UR4 ;  /* 0x00000004ff027e24 */ /* 0x000fe2000f8e00ff */
[----:B------:R-:W-:Y:S01]  /*3ce0*/  LOP3.LUT R7, R7, 0xfffffff8, RZ, 0xc0, !PT ;  /* 0xfffffff807077812 */ /* 0x000fe200078ec0ff */
[----:B------:R-:W-:Y:S01]  /*3cf0*/  IMAD.IADD R0, R5, 0x1, -R0 ;  /* 0x0000000105007824 */ /* 0x000fe200078e0a00 */
[----:B------:R-:W-:Y:S02]  /*3d00*/  SHF.R.S32.HI R4, RZ, 0x5, R4 ;  /* 0x00000005ff047819 */ /* 0x000fe40000011404 */
[----:B------:R-:W-:Y:S01]  /*3d10*/  ISETP.NE.AND P4, PT, R2, 0x3, PT ;  /* 0x000000030200780c */ /* 0x000fe20003f85270 */
[----:B------:R-:W-:Y:S01]  /*3d20*/  IMAD.IADD R7, R6, 0x1, -R7 ;  /* 0x0000000106077824 */ /* 0x000fe200078e0a07 */
[----:B------:R-:W-:-:S03]  /*3d30*/  SHF.L.U32 R0, R0, 0x1, RZ ;  /* 0x0000000100007819 */ /* 0x000fc600000006ff */
[----:B0-----:R-:W-:Y:S02]  /*3d40*/  IMAD R9, R4, 0x10, R7 ;  /* 0x0000001004097824 */ /* 0x001fe400078e0207 */
[----:B------:R-:W-:-:S06]  /*3d50*/  IMAD R10, R3, 0x100, R0 ;  /* 0x00000100030a7824 */ /* 0x000fcc00078e0200 */
[----:B------:R-:W-:Y:S05]  /*3d60*/  @!P4 BRA `(.L_x_4900) ;  /* 0x000000000004c947 */ /* 0x000fea0003800000 */
[----:B------:R-:W-:Y:S01]  /*3d70*/  BPT.TRAP 0x1 ;  /* 0x000000040000795c */ /* 0x000fe20000300000 */
.L_x_4900:
[----:B------:R0:W1:Y:S01]  /*3d80*/  SYNCS.PHASECHK.TRANS64.TRYWAIT P0, [UR40+0x28c30], R13 ;  /* 0x028c300dff0075a7 */ /* 0x0000620008000168 */
[----:B------:R-:W-:Y:S05]  /*3d90*/  @!P4 BRA `(.L_x_4901) ;  /* 0x000000000004c947 */ /* 0x000fea0003800000 */
[----:B------:R-:W-:Y:S01]  /*3da0*/  BPT.TRAP 0x1 ;  /* 0x000000040000795c */ /* 0x000fe20000300000 */
.L_x_4901:
[----:B-1----:R-:W-:Y:S05]  /*3db0*/  @P0 BRA `(.L_x_4902) ;  /* 0x0000000000080947 */ /* 0x002fea0003800000 */
[----:B------:R-:W1:Y:S02]  /*3dc0*/  SYNCS.PHASECHK.TRANS64.TRYWAIT P0, [UR40+0x28c30], R13 ;  /* 0x028c300dff0075a7 */ /* 0x000e640008000168 */
[----:B-1----:R-:W-:Y:S05]  /*3dd0*/  @!P0 BRA `(.L_x_4903) ;  /* 0x000000f4004c8947 */ /* 0x002fea0003800000 */
.L_x_4902:
        /* <DEDUP_REMOVED lines=12> */
[----:B------:R-:W-:Y:S02]  /*3ea0*/  UIADD3 UR12, UR4, 0x2, URZ ;  /* 0x00000002040c7890 */ /* 0x000fe4000fffe03f */
[----:B------:R-:W-:-:S02]  /*3eb0*/  UMOV UR8, UR4 ;  /* 0x0000000400087c82 */ /* 0x000fc40008000000 */
[----:B------:R-:W-:Y:S01]  /*3ec0*/  UMOV UR10, UR24 ;  /* 0x00000018000a7c82 */ /* 0x000fe20008000000 */
[----:B------:R-:W-:Y:S01]  /*3ed0*/  UIADD3 UR14, UR24, 0x2, URZ ;  /* 0x00000002180e7890 */ /* 0x000fe2000fffe03f */
        /* <DEDUP_REMOVED lines=23> */
.L_x_4904:
[----:B------:R-:W-:Y:S01]  /*4050*/  ISETP.NE.AND P0, PT, R19, 0x1, PT ;  /* 0x000000011300780c */ /* 0x000fe20003f05270 */
[----:B------:R-:W-:Y:S01]  /*4060*/  UMOV UR6, 0xffffffc0 ;  /* 0xffffffc000067882 */ /* 0x000fe20000000000 */
[----:B-1----:R-:W-:Y:S01]  /*4070*/  LEA.HI R2, R23, R22, RZ, 0x2 ;  /* 0x0000001617027211 */ /* 0x002fe200078f10ff */
[----:B------:R-:W-:Y:S01]  /*4080*/  UIMAD UR5, UR43, UR6, 0x41 ;  /* 0x000000412b0574a4 */ /* 0x000fe2000f8e0206 */
[----:B------:R-:W-:Y:S01]  /*4090*/  LOP3.LUT P1, RZ, R16, 0x1, RZ, 0xc0, !PT ;  /* 0x0000000110ff7812 */ /* 0x000fe2000782c0ff */
[----:B------:R-:W-:Y:S01]  /*40a0*/  UIADD3 UR4, UR40, 0x28c40, URZ ;  /* 0x00028c4028047890 */ /* 0x000fe2000fffe03f */
[----:B------:R-:W-:Y:S01]  /*40b0*/  LOP3.LUT R3, R2, 0xfffffffc, RZ, 0xc0, !PT ;  /* 0xfffffffc02037812 */ /* 0x000fe200078ec0ff */
[----:B------:R-:W-:Y:S01]  /*40c0*/  ULDC UR11, c[0x0][0x2f0] ;  /* 0x0000bc00000b7ab9 */ /* 0x000fe20000000800 */
[----:B------:R-:W-:Y:S02]  /*40d0*/  ULEA UR10, UR43, 0xffffffc0, 0x6 ;  /* 0xffffffc02b0a7891 */ /* 0x000fe4000f8e303f */
[----:B------:R-:W-:Y:S01]  /*40e0*/  UIMAD UR5, UR41, UR11, UR5 ;  /* 0x0000000b290572a4 */ /* 0x000fe2000f8e0205 */
[----:B------:R-:W-:Y:S01]  /*40f0*/  IMAD.IADD R3, R22, 0x1, -R3 ;  /* 0x0000000116037824 */ /* 0x000fe200078e0a03 */
[----:B------:R-:W-:Y:S01]  /*4100*/  UPRMT UR4, UR42, 0x654, UR4 ;  /* 0x000006542a047896 */ /* 0x000fe20008000004 */
[----:B------:R-:W1:Y:S01]  /*4110*/  @P0 LDC R5, c[0x0][0x44c] ;  /* 0x00011300ff050b82 */ /* 0x000e620000000800 */
[----:B------:R-:W-:Y:S01]  /*4120*/  ULDC UR7, c[0x0][0x9dc] ;  /* 0x0002770000077ab9 */ /* 0x000fe20000000800 */
[----:B------:R-:W-:Y:S01]  /*4130*/  ULDC UR14, c[0x0][0x288] ;  /* 0x0000a200000e7ab9 */ /* 0x000fe20000000800 */
[----:B------:R-:W-:Y:S01]  /*4140*/  LEA.HI R2, R3, R3, RZ, 0x1 ;  /* 0x0000000303027211 */ /* 0x000fe200078f08ff */
[----:B------:R-:W-:Y:S01]  /*4150*/  ULOP3.LUT UR7, URZ, UR7, URZ, 0x33, !UPT ;  /* 0x000000073f077292 */ /* 0x000fe2000f8e333f */
[----:B------:R-:W-:-:S02]  /*4160*/  ULDC UR15, c[0x0][0x9e0] ;  /* 0x00027800000f7ab9 */ /* 0x000fc40000000800 */
[----:B------:R-:W-:Y:S01]  /*4170*/  LOP3.LUT R2, R2, 0x1ffffffe, RZ, 0xc0, !PT ;  /* 0x1ffffffe02027812 */ /* 0x000fe200078ec0ff */
[----:B------:R-:W2:Y:S04]  /*4180*/  @P0 LDC R7, c[0x0][0x450] ;  /* 0x00011400ff070b82 */ /* 0x000ea80000000800 */
[----:B------:R-:W-:Y:S01]  /*4190*/  IMAD.IADD R2, R3, 0x1, -R2 ;  /* 0x0000000103027824 */ /* 0x000fe200078e0a02 */
[----:B------:R-:W-:Y:S01]  /*41a0*/  IADD3 R3, R152, R9, RZ ;  /* 0x0000000998037210 */ /* 0x000fe20007ffe0ff */
[----:B------:R-:W-:Y:S01]  /*41b0*/  SYNCS.ARRIVE.TRANS64.RED.A1T0 RZ, [UR4], RZ ;  /* 0x000000ffffff79a7 */ /* 0x000fe20008100404 */
[----:B------:R-:W-:-:S03]  /*41c0*/  UIMAD UR4, UR41, UR11, -UR10 ;  /* 0x0000000b290472a4 */ /* 0x000fc6000f8e0a0a */
[----:B------:R-:W-:-:S04]  /*41d0*/  IMAD R2, R2, 0x8, R3 ;  /* 0x0000000802027824 */ /* 0x000fc800078e0203 */
[----:B------:R-:W-:Y:S01]  /*41e0*/  IMAD.MOV.U32 R3, RZ, RZ, R2 ;  /* 0x000000ffff037224 */ /* 0x000fe200078e0002 */
[----:B------:R-:W-:Y:S01]  /*41f0*/  IADD3 R8, -R0, UR4, RZ ;  /* 0x0000000400087c10 */ /* 0x000fe2000fffe1ff */
[----:B-1----:R-:W-:-:S04]  /*4200*/  @P0 IMAD.HI.U32 R4, R2, R5, RZ ;  /* 0x0000000502040227 */ /* 0x002fc800078e00ff */
[----:B------:R-:W-:Y:S01]  /*4210*/  IMAD.U32 R5, RZ, RZ, UR5 ;  /* 0x00000005ff057e24 */ /* 0x000fe2000f8e00ff */
[----:B--2---:R-:W-:-:S04]  /*4220*/  @P0 SHF.R.U32.HI R3, RZ, R7, R4 ;  /* 0x00000007ff030219 */ /* 0x004fc80000011604 */
[----:B------:R-:W-:Y:S01]  /*4230*/  IADD3 R4, R5, -UR14, -R0 ;  /* 0x8000000e05047c10 */ /* 0x000fe2000fffe800 */
[----:B------:R-:W1:Y:S03]  /*4240*/  SHFL.IDX PT, R7, R3, RZ, 0x1c1f ;  /* 0x001c1fff03077589 */ /* 0x000e6600000e0000 */
[C---:B------:R-:W-:Y:S01]  /*4250*/  IADD3 R12, R4.reuse, UR7, RZ ;  /* 0x00000007040c7c10 */ /* 0x040fe2000fffe0ff */
[----:B------:R-:W-:-:S05]  /*4260*/  VIADD R11, R4, UR15 ;  /* 0x0000000f040b7c36 */ /* 0x000fca0008000000 */
[----:B-1----:R-:W-:Y:S01]  /*4270*/  VIADDMNMX R4, R7, R11, R8, PT ;  /* 0x0000000b07047246 */ /* 0x002fe20003800108 */
[----:B------:R-:W-:Y:S01]  /*4280*/  IMAD.IADD R5, R12, 0x1, R7 ;  /* 0x000000010c057824 */ /* 0x000fe200078e0207 */
[----:B------:R-:W-:Y:S06]  /*4290*/  @!P1 BRA `(.L_x_4905) ;  /* 0x0000000000689947 */ /* 0x000fec0003800000 */
[----:B------:R-:W-:Y:S01]  /*42a0*/  IMAD.U32 R6, RZ, RZ, UR11 ;  /* 0x0000000bff067e24 */ /* 0x000fe2000f8e00ff */
[----:B------:R-:W-:Y:S03]  /*42b0*/  BSSY B0, `(.L_x_4906) ;  /* 0x0000014000007945 */ /* 0x000fe60003800000 */
[----:B------:R-:W-:-:S04]  /*42c0*/  IMAD R6, R6, UR41, R7 ;  /* 0x0000002906067c24 */ /* 0x000fc8000f8e0207 */
[----:B------:R-:W-:-:S05]  /*42d0*/  VIADD R7, R6, -UR14 ;  /* 0x8000000e06077c36 */ /* 0x000fca0008000000 */
[----:B------:R-:W-:-:S13]  /*42e0*/  ISETP.GT.AND P0, PT, R7, -0x1, PT ;  /* 0xffffffff0700780c */ /* 0x000fda0003f04270 */
[----:B------:R-:W-:Y:S05]  /*42f0*/  @P0 BRA `(.L_x_4907) ;  /* 0x0000000000240947 */ /* 0x000fea0003800000 */
[----:B------:R-:W-:Y:S01]  /*4300*/  ULDC UR4, c[0x0][0x9e4] ;  /* 0x0002790000047ab9 */ /* 0x000fe20000000800 */
[----:B------:R-:W-:Y:S01]  /*4310*/  LOP3.LUT R7, RZ, R7, RZ, 0x33, !PT ;  /* 0x00000007ff077212 */ /* 0x000fe200078e33ff */
[----:B------:R-:W-:-:S05]  /*4320*/  IMAD.U32 R14, RZ, RZ, UR4 ;  /* 0x00000004ff0e7e24 */ /* 0x000fca000f8e00ff */
[----:B------:R-:W-:-:S13]  /*4330*/  ISETP.NE.AND P0, PT, R14, 0x1, PT ;  /* 0x000000010e00780c */ /* 0x000fda0003f05270 */
[----:B------:R-:W1:Y:S02]  /*4340*/  @P0 LDC.64 R20, c[0x0][0x9e8] ;  /* 0x00027a00ff140b82 */ /* 0x000e640000000a00 */
[----:B-1----:R-:W-:-:S05]  /*4350*/  @P0 IMAD.HI.U32 R6, R7, R20, RZ ;  /* 0x0000001407060227 */ /* 0x002fca00078e00ff */
[----:B------:R-:W-:-:S04]  /*4360*/  @P0 SHF.R.U32.HI R7, RZ, R21, R6 ;  /* 0x00000015ff070219 */ /* 0x000fc80000011606 */
[----:B------:R-:W-:Y:S01]  /*4370*/  LOP3.LUT R7, RZ, R7, RZ, 0x33, !PT ;  /* 0x00000007ff077212 */ /* 0x000fe200078e33ff */
[----:B------:R-:W-:Y:S06]  /*4380*/  BRA `(.L_x_4908) ;  /* 0x0000000000187947 */ /* 0x000fec0003800000 */
.L_x_4907:
[----:B------:R-:W-:Y:S02]  /*4390*/  ULDC UR4, c[0x0][0x9e4] ;  /* 0x0002790000047ab9 */ /* 0x000fe40000000800 */
[----:B------:R-:W-:-:S04]  /*43a0*/  MOV R14, UR4 ;  /* 0x00000004000e7c02 */ /* 0x000fc80008000f00 */
[----:B------:R-:W-:-:S13]  /*43b0*/  ISETP.NE.AND P0, PT, R14, 0x1, PT ;  /* 0x000000010e00780c */ /* 0x000fda0003f05270 */
[----:B------:R-:W1:Y:S02]  /*43c0*/  @P0 LDC.64 R20, c[0x0][0x9e8] ;  /* 0x00027a00ff140b82 */ /* 0x000e640000000a00 */
[----:B-1----:R-:W-:-:S05]  /*43d0*/  @P0 IMAD.HI.U32 R6, R7, R20, RZ ;  /* 0x0000001407060227 */ /* 0x002fca00078e00ff */
[----:B------:R-:W-:-:S07]  /*43e0*/  @P0 SHF.R.U32.HI R7, RZ, R21, R6 ;  /* 0x00000015ff070219 */ /* 0x000fce0000011606 */
.L_x_4908:
[----:B------:R-:W-:Y:S05]  /*43f0*/  BSYNC B0 ;  /* 0x0000000000007941 */ /* 0x000fea0003800000 */
.L_x_4906:
[----:B------:R-:W-:-:S04]  /*4400*/  IMAD R7, R7, R14, -UR10 ;  /* 0x8000000a07077e24 */ /* 0x000fc8000f8e020e */
[----:B------:R-:W-:-:S05]  /*4410*/  IMAD.IADD R7, R7, 0x1, -R0 ;  /* 0x0000000107077824 */ /* 0x000fca00078e0a00 */
[----:B------:R-:W-:Y:S02]  /*4420*/  VIADDMNMX R4, R7, R14, R4, PT ;  /* 0x0000000e07047246 */ /* 0x000fe40003800104 */
[----:B------:R-:W-:-:S07]  /*4430*/  VIMNMX R5, R5, R7, !PT ;  /* 0x0000000705057248 */ /* 0x000fce0007fe0100 */
.L_x_4905:
[----:B------:R-:W1:Y:S02]  /*4440*/  SHFL.IDX PT, R3, R3, 0x1, 0x1c1f ;  /* 0x003c1f0003037f89 */ /* 0x000e6400000e0000 */
        /* <DEDUP_REMOVED lines=10> */
[----:B------:R-:W-:Y:S02]  /*44f0*/  LOP3.LUT R3, RZ, R3, RZ, 0x33, !PT ;  /* 0x00000003ff037212 */ /* 0x000fe400078e33ff */
[----:B------:R-:W-:-:S04]  /*4500*/  MOV R12, UR4 ;  /* 0x00000004000c7c02 */ /* 0x000fc80008000f00 */
[----:B------:R-:W-:-:S13]  /*4510*/  ISETP.NE.AND P0, PT, R12, 0x1, PT ;  /* 0x000000010c00780c */ /* 0x000fda0003f05270 */
[----:B------:R-:W1:Y:S02]  /*4520*/  @P0 LDC.64 R14, c[0x0][0x9e8] ;  /* 0x00027a00ff0e0b82 */ /* 0x000e640000000a00 */
[----:B-1----:R-:W-:-:S05]  /*4530*/  @P0 IMAD.HI.U32 R8, R3, R14, RZ ;  /* 0x0000000e03080227 */ /* 0x002fca00078e00ff */
[----:B------:R-:W-:-:S04]  /*4540*/  @P0 SHF.R.U32.HI R3, RZ, R15, R8 ;  /* 0x0000000fff030219 */ /* 0x000fc80000011608 */
[----:B------:R-:W-:Y:S01]  /*4550*/  LOP3.LUT R3, RZ, R3, RZ, 0x33, !PT ;  /* 0x00000003ff037212 */ /* 0x000fe200078e33ff */
[----:B------:R-:W-:Y:S06]  /*4560*/  BRA `(.L_x_4912) ;  /* 0x0000000000187947 */ /* 0x000fec0003800000 */
.L_x_4911:
[----:B------:R-:W-:Y:S02]  /*4570*/  ULDC UR4, c[0x0][0x9e4] ;  /* 0x0002790000047ab9 */ /* 0x000fe40000000800 */
[----:B------:R-:W-:-:S05]  /*4580*/  IMAD.U32 R12, RZ, RZ, UR4 ;  /* 0x00000004ff0c7e24 */ /* 0x000fca000f8e00ff */
[----:B------:R-:W-:-:S13]  /*4590*/  ISETP.NE.AND P0, PT, R12, 0x1, PT ;  /* 0x000000010c00780c */ /* 0x000fda0003f05270 */
[----:B------:R-:W1:Y:S02]  /*45a0*/  @P0 LDC.64 R14, c[0x0][0x9e8] ;  /* 0x00027a00ff0e0b82 */ /* 0x000e640000000a00 */
[----:B-1----:R-:W-:-:S05]  /*45b0*/  @P0 IMAD.HI.U32 R8, R3, R14, RZ ;  /* 0x0000000e03080227 */ /* 0x002fca00078e00ff */
[----:B------:R-:W-:-:S07]  /*45c0*/  @P0 SHF.R.U32.HI R3, RZ, R15, R8 ;  /* 0x0000000fff030219 */ /* 0x000fce0000011608 */
.L_x_4912:
[----:B------:R-:W-:Y:S05]  /*45d0*/  BSYNC B0 ;  /* 0x0000000000007941 */ /* 0x000fea0003800000 */
.L_x_4910:
[----:B------:R-:W-:-:S04]  /*45e0*/  IMAD R3, R3, R12, -UR10 ;  /* 0x8000000a03037e24 */ /* 0x000fc8000f8e020c */
[----:B------:R-:W-:-:S05]  /*45f0*/  IMAD.IADD R3, R3, 0x1, -R0 ;  /* 0x0000000103037824 */ /* 0x000fca00078e0a00 */
[----:B------:R-:W-:Y:S02]  /*4600*/  VIADDMNMX R6, R3, R12, R6, PT ;  /* 0x0000000c03067246 */ /* 0x000fe40003800106 */
[----:B------:R-:W-:-:S07]  /*4610*/  VIMNMX R7, R7, R3, !PT ;  /* 0x0000000307077248 */ /* 0x000fce0007fe0100 */
.L_x_4909:
[----:B------:R-:W-:Y:S01]  /*4620*/  UIMAD UR4, UR43, UR6, 0x40 ;  /* 0x000000402b0474a4 */ /* 0x000fe2000f8e0206 */
[----:B------:R-:W-:Y:S03]  /*4630*/  BAR.SYNC.DEFER_BLOCKING 0xf, 0x100 ;  /* 0x03c4000000007b1d */ /* 0x000fe60000010000 */
[----:B------:R-:W-:Y:S02]  /*4640*/  UISETP.GE.AND UP5, UPT, UR4, 0x1, UPT ;  /* 0x000000010400788c */ /* 0x000fe4000bfa6270 */
[----:B------:R-:W-:Y:S02]  /*4650*/  UISETP.GE.AND UP6, UPT, UR4, 0x2, UPT ;  /* 0x000000020400788c */ /* 0x000fe4000bfc6270 */
[----:B------:R-:W-:Y:S02]  /*4660*/  UISETP.GE.AND UP0, UPT, UR4, 0x9, UPT ;  /* 0x000000090400788c */ /* 0x000fe4000bf06270 */
[----:B------:R-:W-:Y:S01]  /*4670*/  PLOP3.LUT P1, PT, PT, PT, UP5, 0x40, 0x0 ;  /* 0x000000000000781c */ /* 0x000fe20003f2e858 */
[----:B------:R-:W-:Y:S01]  /*4680*/  UISETP.GE.AND UP1, UPT, UR4, 0xa, UPT ;  /* 0x0000000a0400788c */ /* 0x000fe2000bf26270 */
[----:B------:R-:W-:Y:S01]  /*4690*/  PLOP3.LUT P3, PT, PT, PT, UP6, 0x40, 0x0 ;  /* 0x000000000000781c */ /* 0x000fe20003f6e868 */
[----:B------:R-:W-:Y:S01]  /*46a0*/  UISETP.GE.AND UP2, UPT, UR4, 0x11, UPT ;  /* 0x000000110400788c */ /* 0x000fe2000bf46270 */
[C---:B------:R-:W-:Y:S01]  /*46b0*/  ISETP.GT.AND P1, PT, R5.reuse, RZ, P1 ;  /* 0x000000ff0500720c */ /* 0x040fe20000f24270 */
[----:B------:R-:W-:Y:S01]  /*46c0*/  UISETP.GE.AND UP3, UPT, UR4, 0x12, UPT ;  /* 0x000000120400788c */ /* 0x000fe2000bf66270 */
[----:B------:R-:W-:Y:S01]  /*46d0*/  ISETP.GT.AND P3, PT, R5, 0x1, P3 ;  /* 0x000000010500780c */ /* 0x000fe20001f64270 */
[----:B------:R-:W-:Y:S01]  /*46e0*/  UISETP.GE.AND UP4, UPT, UR4, 0x19, UPT ;  /* 0x000000190400788c */ /* 0x000fe2000bf86270 */
[----:B------:R-:W-:Y:S01]  /*46f0*/  ISETP.LT.OR P1, PT, R4, 0x1, P1 ;  /* 0x000000010400780c */ /* 0x000fe20000f21670 */
[----:B------:R-:W-:Y:S01]  /*4700*/  ULDC UR10, c[0x0][0x988] ;  /* 0x00026200000a7ab9 */ /* 0x000fe20000000800 */
[----:B------:R-:W-:Y:S01]  /*4710*/  PLOP3.LUT P2, PT, PT, PT, UP6, 0x40, 0x0 ;  /* 0x000000000000781c */ /* 0x000fe20003f4e868 */
[----:B------:R-:W-:Y:S01]  /*4720*/  UISETP.GE.AND UP6, UPT, UR4, 0x21, UPT ;  /* 0x000000210400788c */ /* 0x000fe2000bfc6270 */
[----:B------:R-:W-:-:S02]  /*4730*/  FSEL R24, R24, -INF , !P1 ;  /* 0xff80000018187808 */ /* 0x000fc40004800000 */
[----:B------:R-:W-:Y:S02]  /*4740*/  PLOP3.LUT P1, PT, PT, PT, UP0, 0x40, 0x0 ;  /* 0x000000000000781c */ /* 0x000fe40003f2e808 */
[----:B------:R-:W-:Y:S02]  /*4750*/  ISETP.LT.OR P3, PT, R4, 0x2, P3 ;  /* 0x000000020400780c */ /* 0x000fe40001f61670 */
[----:B------:R-:W-:Y:S02]  /*4760*/  ISETP.GT.AND P2, PT, R7, 0x1, P2 ;  /* 0x000000010700780c */ /* 0x000fe40001744270 */
[----:B------:R-:W-:Y:S02]  /*4770*/  ISETP.GT.AND P1, PT, R5, 0x8, P1 ;  /* 0x000000080500780c */ /* 0x000fe40000f24270 */
[----:B------:R-:W-:Y:S01]  /*4780*/  PLOP3.LUT P0, PT, PT, PT, UP5, 0x40, 0x0 ;  /* 0x000000000000781c */ /* 0x000fe20003f0e858 */
[----:B------:R-:W-:Y:S01]  /*4790*/  UISETP.GE.AND UP5, UPT, UR4, 0x1a, UPT ;  /* 0x0000001a0400788c */ /* 0x000fe2000bfa6270 */
[----:B------:R-:W-:-:S02]  /*47a0*/  FSEL R25, R25, -INF , !P3 ;  /* 0xff80000019197808 */ /* 0x000fc40005800000 */
[----:B------:R-:W-:Y:S02]  /*47b0*/  PLOP3.LUT P3, PT, PT, PT, UP1, 0x40, 0x0 ;  /* 0x000000000000781c */ /* 0x000fe40003f6e818 */
[----:B------:R-:W-:Y:S02]  /*47c0*/  ISETP.LT.OR P2, PT, R6, 0x2, P2 ;  /* 0x000000020600780c */ /* 0x000fe40001741670 */
[----:B------:R-:W-:Y:S02]  /*47d0*/  ISETP.LT.OR P1, PT, R4, 0x9, P1 ;  /* 0x000000090400780c */ /* 0x000fe40000f21670 */
[----:B------:R-:W-:Y:S02]  /*47e0*/  ISETP.GT.AND P0, PT, R7, RZ, P0 ;  /* 0x000000ff0700720c */ /* 0x000fe40000704270 */
[----:B------:R-:W-:Y:S02]  /*47f0*/  ISETP.GT.AND P3, PT, R5, 0x9, P3 ;  /* 0x000000090500780c */ /* 0x000fe40001f64270 */
[----:B------:R-:W-:-:S02]  /*4800*/  FSEL R27, R27, -INF , !P2 ;  /* 0xff8000001b1b7808 */ /* 0x000fc40005000000 */
[----:B------:R-:W-:Y:S02]  /*4810*/  FSEL R28, R28, -INF , !P1 ;  /* 0xff8000001c1c7808 */ /* 0x000fe40004800000 */
[----:B------:R-:W-:Y:S01]  /*4820*/  PLOP3.LUT P2, PT, PT, PT, UP1, 0x40, 0x0 ;  /* 0x000000000000781c */ /* 0x000fe20003f4e818 */
[----:B------:R-:W-:Y:S01]  /*4830*/  UISETP.GE.AND UP1, UPT, UR4, 0x29, UPT ;  /* 0x000000290400788c */ /* 0x000fe2000bf26270 */
[----:B------:R-:W-:Y:S02]  /*4840*/  PLOP3.LUT P1, PT, PT, PT, UP2, 0x40, 0x0 ;  /* 0x000000000000781c */ /* 0x000fe40003f2e828 */
[----:B------:R-:W-:Y:S02]  /*4850*/  ISETP.LT.OR P0, PT, R6, 0x1, P0 ;  /* 0x000000010600780c */ /* 0x000fe40000701670 */
[----:B------:R-:W-:Y:S02]  /*4860*/  ISETP.LT.OR P3, PT, R4, 0xa, P3 ;  /* 0x0000000a0400780c */ /* 0x000fe40001f61670 */
[----:B------:R-:W-:-:S02]  /*4870*/  ISETP.GT.AND P2, PT, R7, 0x9, P2 ;  /* 0x000000090700780c */ /* 0x000fc40001744270 */
[----:B------:R-:W-:Y:S02]  /*4880*/  ISETP.GT.AND P1, PT, R5, 0x10, P1 ;  /* 0x000000100500780c */ /* 0x000fe40000f24270 */
[----:B------:R-:W-:Y:S02]  /*4890*/  FSEL R26, R26, -INF , !P0 ;  /* 0xff8000001a1a7808 */ /* 0x000fe40004000000 */
[----:B------:R-:W-:Y:S01]  /*48a0*/  PLOP3.LUT P0, PT, PT, PT, UP0, 0x40, 0x0 ;  /* 0x000000000000781c */ /* 0x000fe20003f0e808 */
[----:B------:R-:W-:Y:S01]  /*48b0*/  UISETP.GE.AND UP0, UPT, UR4, 0x22, UPT ;  /* 0x000000220400788c */ /* 0x000fe2000bf06270 */
[----:B------:R-:W-:Y:S02]  /*48c0*/  FSEL R29, R29, -INF , !P3 ;  /* 0xff8000001d1d7808 */ /* 0x000fe40005800000 */
[----:B------:R-:W-:Y:S01]  /*48d0*/  PLOP3.LUT P3, PT, PT, PT, UP3, 0x40, 0x0 ;  /* 0x000000000000781c */ /* 0x000fe20003f6e838 */
[----:B------:R-:W-:Y:S01]  /*48e0*/  UP2UR UR5, UPR, URZ, 0x1 ;  /* 0x000000013f057883 */ /* 0x000fe20008000000 */
[----:B------:R-:W-:-:S02]  /*48f0*/  ISETP.LT.OR P2, PT, R6, 0xa, P2 ;  /* 0x0000000a0600780c */ /* 0x000fc40001741670 */
[----:B------:R-:W-:Y:S02]  /*4900*/  ISETP.LT.OR P1, PT, R4, 0x11, P1 ;  /* 0x000000110400780c */ /* 0x000fe40000f21670 */
[----:B------:R-:W-:Y:S02]  /*4910*/  ISETP.GT.AND P0, PT, R7, 0x8, P0 ;  /* 0x000000080700780c */ /* 0x000fe40000704270 */
[----:B------:R-:W-:Y:S02]  /*4920*/  ISETP.GT.AND P3, PT, R5, 0x11, P3 ;  /* 0x000000110500780c */ /* 0x000fe40001f64270 */
[----:B------:R-:W-:Y:S02]  /*4930*/  FSEL R31, R31, -INF , !P2 ;  /* 0xff8000001f1f7808 */ /* 0x000fe40005000000 */
[----:B------:R-:W-:Y:S02]  /*4940*/  FSEL R32, R32, -INF , !P1 ;  /* 0xff80000020207808 */ /* 0x000fe40004800000 */
[----:B------:R-:W-:-:S02]  /*4950*/  PLOP3.LUT P2, PT, PT, PT, UP4, 0x40, 0x0 ;  /* 0x000000000000781c */ /* 0x000fc40003f4e848 */
[----:B------:R-:W-:Y:S02]  /*4960*/  PLOP3.LUT P1, PT, PT, PT, UP5, 0x40, 0x0 ;  /* 0x000000000000781c */ /* 0x000fe40003f2e858 */
[----:B------:R-:W-:Y:S02]  /*4970*/  ISETP.LT.OR P0, PT, R6, 0x9, P0 ;  /* 0x000000090600780c */ /* 0x000fe40000701670 */
[----:B------:R-:W-:Y:S02]  /*4980*/  ISETP.LT.OR P3, PT, R4, 0x12, P3 ;  /* 0x000000120400780c */ /* 0x000fe40001f61670 */
[C---:B------:R-:W-:Y:S02]  /*4990*/  ISETP.GT.AND P2, PT, R5.reuse, 0x18, P2 ;  /* 0x000000180500780c */ /* 0x040fe40001744270 */
[----:B------:R-:W-:Y:S02]  /*49a0*/  ISETP.GT.AND P1, PT, R5, 0x19, P1 ;  /* 0x000000190500780c */ /* 0x000fe40000f24270 */
[----:B------:R-:W-:-:S02]  /*49b0*/  FSEL R30, R30, -INF , !P0 ;  /* 0xff8000001e1e7808 */ /* 0x000fc40004000000 */
[----:B------:R-:W-:Y:S01]  /*49c0*/  PLOP3.LUT P0, PT, PT, PT, UP2, 0x40, 0x0 ;  /* 0x000000000000781c */ /* 0x000fe20003f0e828 */
[----:B------:R-:W-:Y:S01]  /*49d0*/  UISETP.GE.AND UP2, UPT, UR4, 0x2a, UPT ;  /* 0x0000002a0400788c */ /* 0x000fe2000bf46270 */
[----:B------:R-:W-:Y:S02]  /*49e0*/  FSEL R33, R33, -INF , !P3 ;  /* 0xff80000021217808 */ /* 0x000fe40005800000 */
[----:B------:R-:W-:Y:S01]  /*49f0*/  PLOP3.LUT P3, PT, PT, PT, UP6, 0x40, 0x0 ;  /* 0x000000000000781c */ /* 0x000fe20003f6e868 */
[----:B------:R-:W-:Y:S01]  /*4a00*/  UISETP.GE.AND UP6, UPT, UR4, 0x3a, UPT ;  /* 0x0000003a0400788c */ /* 0x000fe2000bfc6270 */
[C---:B------:R-:W-:Y:S02]  /*4a10*/  ISETP.LT.OR P2, PT, R4.reuse, 0x19, P2 ;  /* 0x000000190400780c */ /* 0x040fe40001741670 */
[----:B------:R-:W-:Y:S02]  /*4a20*/  ISETP.LT.OR P1, PT, R4, 0x1a, P1 ;  /* 0x0000001a0400780c */ /* 0x000fe40000f21670 */
[----:B------:R-:W-:-:S02]  /*4a30*/  ISETP.GT.AND P0, PT, R7, 0x10, P0 ;  /* 0x000000100700780c */ /* 0x000fc40000704270 */
[----:B------:R-:W-:Y:S02]  /*4a40*/  ISETP.GT.AND P3, PT, R5, 0x20, P3 ;  /* 0x000000200500780c */ /* 0x000fe40001f64270 */
[----:B------:R-:W-:Y:S02]  /*4a50*/  FSEL R36, R36, -INF , !P2 ;  /* 0xff80000024247808 */ /* 0x000fe40005000000 */
[----:B------:R-:W-:Y:S02]  /*4a60*/  FSEL R37, R37, -INF , !P1 ;  /* 0xff80000025257808 */ /* 0x000fe40004800000 */
[----:B------:R-:W-:Y:S01]  /*4a70*/  PLOP3.LUT P2, PT, PT, PT, UP0, 0x40, 0x0 ;  /* 0x000000000000781c */ /* 0x000fe20003f4e808 */
[----:B------:R-:W-:Y:S01]  /*4a80*/  UISETP.GE.AND UP0, UPT, UR4, 0x21, UPT ;  /* 0x000000210400788c */ /* 0x000fe2000bf06270 */
[----:B------:R-:W-:Y:S02]  /*4a90*/  PLOP3.LUT P1, PT, PT, PT, UP1, 0x40, 0x0 ;  /* 0x000000000000781c */ /* 0x000fe40003f2e818 */
[----:B------:R-:W-:-:S02]  /*4aa0*/  ISETP.LT.OR P0, PT, R6, 0x11, P0 ;  /* 0x000000110600780c */ /* 0x000fc40000701670 */
[----:B------:R-:W-:Y:S02]  /*4ab0*/  ISETP.LT.OR P3, PT, R4, 0x21, P3 ;  /* 0x000000210400780c */ /* 0x000fe40001f61670 */
[C---:B------:R-:W-:Y:S02]  /*4ac0*/  ISETP.GT.AND P2, PT, R5.reuse, 0x21, P2 ;  /* 0x000000210500780c */ /* 0x040fe40001744270 */
[----:B------:R-:W-:Y:S02]  /*4ad0*/  ISETP.GT.AND P1, PT, R5, 0x28, P1 ;  /* 0x000000280500780c */ /* 0x000fe40000f24270 */
[----:B------:R-:W-:Y:S02]  /*4ae0*/  FSEL R34, R34, -INF , !P0 ;  /* 0xff80000022227808 */ /* 0x000fe40004000000 */
[----:B------:R-:W-:Y:S01]  /*4af0*/  PLOP3.LUT P0, PT, PT, PT, UP3, 0x40, 0x0 ;  /* 0x000000000000781c */ /* 0x000fe20003f0e838 */
[----:B------:R-:W-:Y:S01]  /*4b00*/  UISETP.GE.AND UP3, UPT, UR4, 0x31, UPT ;  /* 0x000000310400788c */ /* 0x000fe2000bf66270 */
[----:B------:R-:W-:-:S02]  /*4b10*/  FSEL R40, R40, -INF , !P3 ;  /* 0xff80000028287808 */ /* 0x000fc40005800000 */
[----:B------:R-:W-:Y:S02]  /*4b20*/  PLOP3.LUT P3, PT, PT, PT, UP2, 0x40, 0x0 ;  /* 0x000000000000781c */ /* 0x000fe40003f6e828 */
[C---:B------:R-:W-:Y:S02]  /*4b30*/  ISETP.LT.OR P2, PT, R4.reuse, 0x22, P2 ;  /* 0x000000220400780c */ /* 0x040fe40001741670 */
[----:B------:R-:W-:Y:S02]  /*4b40*/  ISETP.LT.OR P1, PT, R4, 0x29, P1 ;  /* 0x000000290400780c */ /* 0x000fe40000f21670 */
[----:B------:R-:W-:Y:S02]  /*4b50*/  ISETP.GT.AND P3, PT, R5, 0x29, P3 ;  /* 0x000000290500780c */ /* 0x000fe40001f64270 */
[----:B------:R-:W-:Y:S02]  /*4b60*/  FSEL R41, R41, -INF , !P2 ;  /* 0xff80000029297808 */ /* 0x000fe40005000000 */
[----:B------:R-:W-:-:S02]  /*4b70*/  FSEL R44, R44, -INF , !P1 ;  /* 0xff8000002c2c7808 */ /* 0x000fc40004800000 */
[----:B------:R-:W-:Y:S01]  /*4b80*/  PLOP3.LUT P2, PT, PT, PT, UP4, 0x40, 0x0 ;  /* 0x000000000000781c */ /* 0x000fe20003f4e848 */
[----:B------:R-:W-:Y:S01]  /*4b90*/  UISETP.GE.AND UP4, UPT, UR4, 0x32, UPT ;  /* 0x000000320400788c */ /* 0x000fe2000bf86270 */
[----:B------:R-:W-:Y:S02]  /*4ba0*/  PLOP3.LUT P1, PT, PT, PT, UP3, 0x40, 0x0 ;  /* 0x000000000000781c */ /* 0x000fe40003f2e838 */
[----:B------:R-:W-:Y:S02]  /*4bb0*/  ISETP.LT.OR P3, PT, R4, 0x2a, P3 ;  /* 0x0000002a0400780c */ /* 0x000fe40001f61670 */
[----:B------:R-:W-:Y:S02]  /*4bc0*/  ISETP.GT.AND P1, PT, R5, 0x30, P1 ;  /* 0x000000300500780c */ /* 0x000fe40000f24270 */
[----:B------:R-:W-:Y:S02]  /*4bd0*/  FSEL R45, R45, -INF , !P3 ;  /* 0xff8000002d2d7808 */ /* 0x000fe40005800000 */
[----:B------:R-:W-:-:S02]  /*4be0*/  PLOP3.LUT P3, PT, PT, PT, UP4, 0x40, 0x0 ;  /* 0x000000000000781c */ /* 0x000fc40003f6e848 */
[----:B------:R-:W-:Y:S02]  /*4bf0*/  ISETP.LT.OR P1, PT, R4, 0x31, P1 ;  /* 0x000000310400780c */ /* 0x000fe40000f21670 */
[----:B------:R-:W-:Y:S02]  /*4c00*/  ISETP.GT.AND P3, PT, R5, 0x31, P3 ;  /* 0x000000310500780c */ /* 0x000fe40001f64270 */
[----:B------:R-:W-:Y:S02]  /*4c10*/  FSEL R48, R48, -INF , !P1 ;  /* 0xff80000030307808 */ /* 0x000fe40004800000 */
[----:B------:R-:W-:Y:S01]  /*4c20*/  PLOP3.LUT P1, PT, PT, PT, UP5, 0x40, 0x0 ;  /* 0x000000000000781c */ /* 0x000fe20003f2e858 */
[----:B------:R-:W-:Y:S01]  /*4c30*/  UISETP.GE.AND UP5, UPT, UR4, 0x39, UPT ;  /* 0x000000390400788c */ /* 0x000fe2000bfa6270 */
[----:B------:R-:W-:Y:S02]  /*4c40*/  ISETP.LT.OR P3, PT, R4, 0x32, P3 ;  /* 0x000000320400780c */ /* 0x000fe40001f61670 */
[----:B------:R-:W-:-:S02]  /*4c50*/  FMNMX.FTZ R3, R24, R25, !PT ;  /* 0x0000001918037209 */ /* 0x000fc40007810000 */
[----:B------:R-:W-:Y:S02]  /*4c60*/  FSEL R49, R49, -INF , !P3 ;  /* 0xff80000031317808 */ /* 0x000fe40005800000 */
[----:B------:R-:W-:Y:S02]  /*4c70*/  PLOP3.LUT P3, PT, PT, PT, UP5, 0x40, 0x0 ;  /* 0x000000000000781c */ /* 0x000fe40003f6e858 */
[----:B------:R-:W-:Y:S02]  /*4c80*/  ISETP.GT.AND P0, PT, R7, 0x11, P0 ;  /* 0x000000110700780c */ /* 0x000fe40000704270 */
[----:B------:R-:W-:Y:S02]  /*4c90*/  ISETP.GT.AND P3, PT, R5, 0x38, P3 ;  /* 0x000000380500780c */ /* 0x000fe40001f64270 */
[----:B------:R-:W-:Y:S02]  /*4ca0*/  ISETP.GT.AND P2, PT, R7, 0x18, P2 ;  /* 0x000000180700780c */ /* 0x000fe40001744270 */
[----:B------:R-:W-:-:S02]  /*4cb0*/  ISETP.LT.OR P3, PT, R4, 0x39, P3 ;  /* 0x000000390400780c */ /* 0x000fc40001f61670 */
[----:B------:R-:W-:Y:S02]  /*4cc0*/  ISETP.LT.OR P0, PT, R6, 0x12, P0 ;  /* 0x000000120600780c */ /* 0x000fe40000701670 */
[----:B------:R-:W-:Y:S02]  /*4cd0*/  FSEL R52, R52, -INF , !P3 ;  /* 0xff80000034347808 */ /* 0x000fe40005800000 */
[----:B------:R-:W-:Y:S02]  /*4ce0*/  PLOP3.LUT P3, PT, PT, PT, UP6, 0x40, 0x0 ;  /* 0x000000000000781c */ /* 0x000fe40003f6e868 */
[----:B------:R-:W-:Y:S02]  /*4cf0*/  ISETP.LT.OR P2, PT, R6, 0x19, P2 ;  /* 0x000000190600780c */ /* 0x000fe40001741670 */
[----:B------:R-:W-:Y:S02]  /*4d00*/  ISETP.GT.AND P3, PT, R5, 0x39, P3 ;  /* 0x000000390500780c */ /* 0x000fe40001f64270 */
[----:B------:R-:W-:-:S02]  /*4d10*/  FSEL R35, R35, -INF , !P0 ;  /* 0xff80000023237808 */ /* 0x000fc40004000000 */
[----:B------:R-:W-:Y:S02]  /*4d20*/  ISETP.LT.OR P3, PT, R4, 0x3a, P3 ;  /* 0x0000003a0400780c */ /* 0x000fe40001f61670 */
[----:B------:R-:W-:Y:S02]  /*4d30*/  FMNMX.FTZ R4, R28, R3, !PT ;  /* 0x000000031c047209 */ /* 0x000fe40007810000 */
[----:B------:R-:W-:Y:S02]  /*4d40*/  FSEL R53, R53, -INF , !P3 ;  /* 0xff80000035357808 */ /* 0x000fe40005800000 */
[----:B------:R-:W-:Y:S02]  /*4d50*/  FMNMX.FTZ R3, R29, R4, !PT ;  /* 0x000000041d037209 */ /* 0x000fe40007810000 */
[----:B------:R-:W-:Y:S01]  /*4d60*/  PLOP3.LUT P3, PT, PT, PT, UP0, 0x40, 0x0 ;  /* 0x000000000000781c */ /* 0x000fe20003f6e808 */
[----:B------:R-:W-:Y:S01]  /*4d70*/  UISETP.NE.AND UP0, UPT, UR5, URZ, UPT ;  /* 0x0000003f0500728c */ /* 0x000fe2000bf05270 */
[----:B------:R-:W-:-:S02]  /*4d80*/  FMNMX.FTZ R4, R32, R3, !PT ;  /* 0x0000000320047209 */ /* 0x000fc40007810000 */
[----:B------:R-:W-:Y:S02]  /*4d90*/  ISETP.GT.AND P1, PT, R7, 0x19, P1 ;  /* 0x000000190700780c */ /* 0x000fe40000f24270 */
[----:B------:R-:W-:Y:S02]  /*4da0*/  FMNMX.FTZ R3, R33, R4, !PT ;  /* 0x0000000421037209 */ /* 0x000fe40007810000 */
[----:B------:R-:W-:Y:S02]  /*4db0*/  PLOP3.LUT P0, PT, PT, PT, UP0, 0x40, 0x0 ;  /* 0x000000000000781c */ /* 0x000fe40003f0e808 */
[----:B------:R-:W-:Y:S02]  /*4dc0*/  FMNMX.FTZ R4, R36, R3, !PT ;  /* 0x0000000324047209 */ /* 0x000fe40007810000 */
[----:B------:R-:W-:Y:S02]  /*4dd0*/  FSEL R38, R38, -INF , !P2 ;  /* 0xff80000026267808 */ /* 0x000fe40005000000 */
[----:B------:R-:W-:-:S02]  /*4de0*/  FMNMX.FTZ R3, R37, R4, !PT ;  /* 0x0000000425037209 */ /* 0x000fc40007810000 */
[----:B------:R-:W-:Y:S02]  /*4df0*/  ISETP.GT.AND P3, PT, R7, 0x20, P3 ;  /* 0x000000200700780c */ /* 0x000fe40001f64270 */
[----:B------:R-:W-:Y:S02]  /*4e00*/  FMNMX.FTZ R4, R40, R3, !PT ;  /* 0x0000000328047209 */ /* 0x000fe40007810000 */
[----:B------:R-:W-:Y:S02]  /*4e10*/  ISETP.LT.OR P1, PT, R6, 0x1a, P1 ;  /* 0x0000001a0600780c */ /* 0x000fe40000f21670 */
[----:B------:R-:W-:Y:S02]  /*4e20*/  FMNMX.FTZ R3, R41, R4, !PT ;  /* 0x0000000429037209 */ /* 0x000fe40007810000 */
[----:B------:R-:W-:Y:S02]  /*4e30*/  PLOP3.LUT P2, PT, PT, PT, UP1, 0x40, 0x0 ;  /* 0x000000000000781c */ /* 0x000fe40003f4e818 */
[----:B------:R-:W-:-:S02]  /*4e40*/  FMNMX.FTZ R4, R44, R3, !PT ;  /* 0x000000032c047209 */ /* 0x000fc40007810000 */
[----:B------:R-:W-:Y:S02]  /*4e50*/  ISETP.GT.AND P0, PT, R7, 0x21, P0 ;  /* 0x000000210700780c */ /* 0x000fe40000704270 */
[----:B------:R-:W-:Y:S02]  /*4e60*/  FMNMX.FTZ R3, R45, R4, !PT ;  /* 0x000000042d037209 */ /* 0x000fe40007810000 */
[----:B------:R-:W-:Y:S02]  /*4e70*/  ISETP.LT.OR P3, PT, R6, 0x21, P3 ;  /* 0x000000210600780c */ /* 0x000fe40001f61670 */
[----:B------:R-:W-:Y:S02]  /*4e80*/  FMNMX.FTZ R4, R48, R3, !PT ;  /* 0x0000000330047209 */ /* 0x000fe40007810000 */
[----:B------:R-:W-:Y:S02]  /*4e90*/  FSEL R39, R39, -INF , !P1 ;  /* 0xff80000027277808 */ /* 0x000fe40004800000 */
[----:B------:R-:W-:-:S02]  /*4ea0*/  FMNMX.FTZ R3, R49, R4, !PT ;  /* 0x0000000431037209 */ /* 0x000fc40007810000 */
[----:B------:R-:W-:Y:S02]  /*4eb0*/  PLOP3.LUT P1, PT, PT, PT, UP2, 0x40, 0x0 ;  /* 0x000000000000781c */ /* 0x000fe40003f2e828 */
[----:B------:R-:W-:Y:S02]  /*4ec0*/  FMNMX.FTZ R4, R52, R3, !PT ;  /* 0x0000000334047209 */ /* 0x000fe40007810000 */
[----:B------:R-:W-:Y:S02]  /*4ed0*/  ISETP.LT.OR P0, PT, R6, 0x22, P0 ;  /* 0x000000220600780c */ /* 0x000fe40000701670 */
[----:B------:R-:W-:Y:S02]  /*4ee0*/  FMNMX.FTZ R4, R53, R4, !PT ;  /* 0x0000000435047209 */ /* 0x000fe40007810000 */
[----:B------:R-:W-:Y:S02]  /*4ef0*/  FSEL R42, R42, -INF , !P3 ;  /* 0xff8000002a2a7808 */ /* 0x000fe40005800000 */
[----:B------:R-:W-:Y:S01]  /*4f00*/  ISETP.GT.AND P2, PT, R7, 0x28, P2 ;  /* 0x000000280700780c */ /* 0x000fe20001744270 */
[----:B------:R-:W1:Y:S01]  /*4f10*/  SHFL.BFLY PT, R3, R4, 0x2, 0x1f ;  /* 0x0c401f0004037f89 */ /* 0x000e6200000e0000 */
[----:B------:R-:W-:-:S02]  /*4f20*/  PLOP3.LUT P3, PT, PT, PT, UP3, 0x40, 0x0 ;  /* 0x000000000000781c */ /* 0x000fc40003f6e838 */
[----:B------:R-:W-:Y:S02]  /*4f30*/  FSEL R43, R43, -INF , !P0 ;  /* 0xff8000002b2b7808 */ /* 0x000fe40004000000 */
[C---:B------:R-:W-:Y:S02]  /*4f40*/  ISETP.GT.AND P1, PT, R7.reuse, 0x29, P1 ;  /* 0x000000290700780c */ /* 0x040fe40000f24270 */
[C---:B------:R-:W-:Y:S02]  /*4f50*/  ISETP.LT.OR P2, PT, R6.reuse, 0x29, P2 ;  /* 0x000000290600780c */ /* 0x040fe40001741670 */
[----:B------:R-:W-:Y:S02]  /*4f60*/  PLOP3.LUT P0, PT, PT, PT, UP4, 0x40, 0x0 ;  /* 0x000000000000781c */ /* 0x000fe40003f0e848 */
[----:B------:R-:W-:Y:S02]  /*4f70*/  ISETP.GT.AND P3, PT, R7, 0x30, P3 ;  /* 0x000000300700780c */ /* 0x000fe40001f64270 */
[----:B------:R-:W-:-:S02]  /*4f80*/  ISETP.LT.OR P1, PT, R6, 0x2a, P1 ;  /* 0x0000002a0600780c */ /* 0x000fc40000f21670 */
[----:B------:R-:W-:Y:S02]  /*4f90*/  FSEL R46, R46, -INF , !P2 ;  /* 0xff8000002e2e7808 */ /* 0x000fe40005000000 */
[----:B------:R-:W-:Y:S02]  /*4fa0*/  ISETP.LT.OR P3, PT, R6, 0x31, P3 ;  /* 0x000000310600780c */ /* 0x000fe40001f61670 */
[----:B------:R-:W-:Y:S02]  /*4fb0*/  PLOP3.LUT P2, PT, PT, PT, UP5, 0x40, 0x0 ;  /* 0x000000000000781c */ /* 0x000fe40003f4e858 */
[----:B------:R-:W-:Y:S02]  /*4fc0*/  FSEL R47, R47, -INF , !P1 ;  /* 0xff8000002f2f7808 */ /* 0x000fe40004800000 */
[----:B------:R-:W-:Y:S02]  /*4fd0*/  ISETP.GT.AND P0, PT, R7, 0x31, P0 ;  /* 0x000000310700780c */ /* 0x000fe40000704270 */
[----:B-1----:R-:W-:-:S02]  /*4fe0*/  FMNMX.FTZ R3, R4, R3, !PT ;  /* 0x0000000304037209 */ /* 0x002fc40007810000 */
[----:B------:R-:W-:Y:S02]  /*4ff0*/  FSEL R50, R50, -INF , !P3 ;  /* 0xff80000032327808 */ /* 0x000fe40005800000 */
[----:B------:R-:W-:Y:S01]  /*5000*/  PLOP3.LUT P1, PT, PT, PT, UP6, 0x40, 0x0 ;  /* 0x000000000000781c */ /* 0x000fe20003f2e868 */
[----:B------:R-:W1:Y:S01]  /*5010*/  SHFL.BFLY PT, R8, R3, 0x1, 0x1f ;  /* 0x0c201f0003087f89 */ /* 0x000e6200000e0000 */
[C---:B------:R-:W-:Y:S02]  /*5020*/  ISETP.GT.AND P2, PT, R7.reuse, 0x38, P2 ;  /* 0x000000380700780c */ /* 0x040fe40001744270 */
[C---:B------:R-:W-:Y:S02]  /*5030*/  ISETP.LT.OR P0, PT, R6.reuse, 0x32, P0 ;  /* 0x000000320600780c */ /* 0x040fe40000701670 */
[----:B------:R-:W-:Y:S02]  /*5040*/  ISETP.GT.AND P1, PT, R7, 0x39, P1 ;  /* 0x000000390700780c */ /* 0x000fe40000f24270 */
[----:B------:R-:W-:-:S02]  /*5050*/  ISETP.LT.OR P2, PT, R6, 0x39, P2 ;  /* 0x000000390600780c */ /* 0x000fc40001741670 */
[----:B------:R-:W-:Y:S02]  /*5060*/  FSEL R51, R51, -INF , !P0 ;  /* 0xff80000033337808 */ /* 0x000fe40004000000 */
[----:B------:R-:W-:Y:S02]  /*5070*/  ISETP.LT.OR P1, PT, R6, 0x3a, P1 ;  /* 0x0000003a0600780c */ /* 0x000fe40000f21670 */
[----:B------:R-:W-:Y:S02]  /*5080*/  FSEL R54, R54, -INF , !P2 ;  /* 0xff80000036367808 */ /* 0x000fe40005000000 */
[----:B------:R-:W-:Y:S02]  /*5090*/  FSEL R55, R55, -INF , !P1 ;  /* 0xff80000037377808 */ /* 0x000fe40004800000 */
[----:B-1----:R-:W-:Y:S02]  /*50a0*/  FMNMX.FTZ R11, R3, R8, !PT ;  /* 0x00000008030b7209 */ /* 0x002fe40007810000 */
[----:B------:R-:W-:-:S02]  /*50b0*/  FMNMX.FTZ R3, R26, R27, !PT ;  /* 0x0000001b1a037209 */ /* 0x000fc40007810000 */
        /* <DEDUP_REMOVED lines=26> */
[----:B------:R-:W-:Y:S01]  /*5260*/  FFMA.FTZ R5, R53, UR10, -R5 ;  /* 0x0000000a35057c23 */ /* 0x000fe20008010805 */
[----:B------:R-:W-:Y:S01]  /*5270*/  FMNMX.FTZ R4, R46, R3, !PT ;  /* 0x000000032e047209 */ /* 0x000fe20007810000 */
[----:B------:R-:W-:Y:S03]  /*5280*/  MUFU.EX2 R24, R24 ;  /* 0x0000001800187308 */ /* 0x000fe60000000800 */
[----:B------:R-:W-:-:S04]  /*5290*/  FMNMX.FTZ R3, R47, R4, !PT ;  /* 0x000000042f037209 */ /* 0x000fc80007810000 */
[----:B------:R-:W-:Y:S01]  /*52a0*/  FMNMX.FTZ R4, R50, R3, !PT ;  /* 0x0000000332047209 */ /* 0x000fe20007810000 */
[----:B------:R-:W-:Y:S03]  /*52b0*/  MUFU.EX2 R15, R5 ;  /* 0x00000005000f7308 */ /* 0x000fe60000000800 */
[----:B------:R-:W-:-:S04]  /*52c0*/  FMNMX.FTZ R3, R51, R4, !PT ;  /* 0x0000000433037209 */ /* 0x000fc80007810000 */
[----:B------:R-:W-:Y:S01]  /*52d0*/  FMNMX.FTZ R4, R54, R3, !PT ;  /* 0x0000000336047209 */ /* 0x000fe20007810000 */
[----:B------:R-:W1:Y:S03]  /*52e0*/  MUFU.EX2 R25, R25 ;  /* 0x0000001900197308 */ /* 0x000e660000000800 */
[----:B------:R-:W-:-:S05]  /*52f0*/  FMNMX.FTZ R4, R55, R4, !PT ;  /* 0x0000000437047209 */ /* 0x000fca0007810000 */
[----:B------:R-:W2:Y:S01]  /*5300*/  SHFL.BFLY PT, R3, R4, 0x2, 0x1f ;  /* 0x0c401f0004037f89 */ /* 0x000ea200000e0000 */
[----:B------:R-:W-:Y:S08]  /*5310*/  MUFU.EX2 R28, R28 ;  /* 0x0000001c001c7308 */ /* 0x000ff00000000800 */
[----:B------:R-:W3:Y:S01]  /*5320*/  MUFU.EX2 R29, R29 ;  /* 0x0000001d001d7308 */ /* 0x000ee20000000800 */
[----:B-1----:R-:W-:-:S07]  /*5330*/  F2FP.BF16.F32.PACK_AB R152, R25, R24 ;  /* 0x000000181998723e */ /* 0x002fce00000010ff */
[----:B------:R-:W-:Y:S01]  /*5340*/  MUFU.EX2 R32, R32 ;  /* 0x0000002000207308 */ /* 0x000fe20000000800 */
[----:B--2---:R-:W-:-:S07]  /*5350*/  FMNMX.FTZ R3, R4, R3, !PT ;  /* 0x0000000304037209 */ /* 0x004fce0007810000 */
[----:B------:R-:W1:Y:S01]  /*5360*/  MUFU.EX2 R33, R33 ;  /* 0x0000002100217308 */ /* 0x000e620000000800 */
[----:B---3--:R-:W-:Y:S01]  /*5370*/  F2FP.BF16.F32.PACK_AB R154, R29, R28 ;  /* 0x0000001c1d9a723e */ /* 0x008fe200000010ff */
[----:B------:R-:W2:Y:S06]  /*5380*/  SHFL.BFLY PT, R12, R3, 0x1, 0x1f ;  /* 0x0c201f00030c7f89 */ /* 0x000eac00000e0000 */
[----:B------:R-:W-:Y:S08]  /*5390*/  MUFU.EX2 R36, R36 ;  /* 0x0000002400247308 */ /* 0x000ff00000000800 */
[----:B------:R-:W3:Y:S01]  /*53a0*/  MUFU.EX2 R37, R37 ;  /* 0x0000002500257308 */ /* 0x000ee20000000800 */
[----:B-1----:R-:W-:-:S07]  /*53b0*/  F2FP.BF16.F32.PACK_AB R156, R33, R32 ;  /* 0x00000020219c723e */ /* 0x002fce00000010ff */
[----:B------:R-:W-:Y:S01]  /*53c0*/  MUFU.EX2 R40, R40 ;  /* 0x0000002800287308 */ /* 0x000fe20000000800 */
[----:B--2---:R-:W-:-:S04]  /*53d0*/  FMNMX.FTZ R12, R3, R12, !PT ;  /* 0x0000000c030c7209 */ /* 0x004fc80007810000 */
[C---:B------:R-:W-:Y:S01]  /*53e0*/  FSETP.NEU.FTZ.AND P0, PT, R12.reuse, -INF , PT ;  /* 0xff8000000c00780b */ /* 0x040fe20003f1d000 */
[----:B------:R-:W-:Y:S02]  /*53f0*/  FMUL.FTZ R3, R12, UR10 ;  /* 0x0000000a0c037c20 */ /* 0x000fe40008410000 */
[----:B------:R-:W-:Y:S01]  /*5400*/  MUFU.EX2 R41, R41 ;  /* 0x0000002900297308 */ /* 0x000fe20000000800 */
[----:B---3--:R-:W-:Y:S02]  /*5410*/  F2FP.BF16.F32.PACK_AB R158, R37, R36 ;  /* 0x00000024259e723e */ /* 0x008fe400000010ff */
[----:B------:R-:W-:Y:S02]  /*5420*/  FSEL R7, R3, RZ, P0 ;  /* 0x000000ff03077208 */ /* 0x000fe40000000000 */
[----:B------:R-:W-:-:S03]  /*5430*/  LEA.HI R3, R23, R22, RZ, 0x4 ;  /* 0x0000001617037211 */ /* 0x000fc600078f20ff */
[----:B------:R-:W-:Y:S01]  /*5440*/  MUFU.EX2 R44, R44 ;  /* 0x0000002c002c7308 */ /* 0x000fe20000000800 */
[--C-:B------:R-:W-:Y:S01]  /*5450*/  FFMA.FTZ R26, R26, UR10, -R7.reuse ;  /* 0x0000000a1a1a7c23 */ /* 0x100fe20008010807 */
[----:B------:R-:W-:Y:S01]  /*5460*/  LOP3.LUT R5, R3, 0xfffffff0, RZ, 0xc0, !PT ;  /* 0xfffffff003057812 */ /* 0x000fe200078ec0ff */
[--C-:B------:R-:W-:Y:S01]  /*5470*/  FFMA.FTZ R27, R27, UR10, -R7.reuse ;  /* 0x0000000a1b1b7c23 */ /* 0x100fe20008010807 */
[--C-:B------:R-:W-:Y:S01]  /*5480*/  FFMA.FTZ R30, R30, UR10, -R7.reuse ;  /* 0x0000000a1e1e7c23 */ /* 0x100fe20008010807 */
[--C-:B------:R-:W-:Y:S01]  /*5490*/  FFMA.FTZ R31, R31, UR10, -R7.reuse ;  /* 0x0000000a1f1f7c23 */ /* 0x100fe20008010807 */
[----:B------:R-:W-:Y:S01]  /*54a0*/  FFMA.FTZ R34, R34, UR10, -R7 ;  /* 0x0000000a22227c23 */ /* 0x000fe20008010807 */
[----:B------:R-:W-:Y:S01]  /*54b0*/  IMAD.IADD R5, R22, 0x1, -R5 ;  /* 0x0000000116057824 */ /* 0x000fe200078e0a05 */
[----:B------:R-:W-:Y:S01]  /*54c0*/  MUFU.EX2 R26, R26 ;  /* 0x0000001a001a7308 */ /* 0x000fe20000000800 */
[----:B------:R-:W-:Y:S01]  /*54d0*/  LEA.HI R22, R23, R22, RZ, 0x5 ;  /* 0x0000001617167211 */ /* 0x000fe200078f28ff */
[--C-:B------:R-:W-:Y:S01]  /*54e0*/  FFMA.FTZ R35, R35, UR10, -R7.reuse ;  /* 0x0000000a23237c23 */ /* 0x100fe20008010807 */
[----:B------:R-:W-:Y:S01]  /*54f0*/  FFMA.FTZ R38, R38, UR10, -R7 ;  /* 0x0000000a26267c23 */ /* 0x000fe20008010807 */
[----:B------:R-:W-:Y:S01]  /*5500*/  SHF.R.S32.HI R4, RZ, 0x1f, R5 ;  /* 0x0000001fff047819 */ /* 0x000fe20000011405 */
[----:B------:R-:W-:Y:S01]  /*5510*/  FFMA.FTZ R39, R39, UR10, -R7 ;  /* 0x0000000a27277c23 */ /* 0x000fe20008010807 */
[----:B------:R-:W-:-:S02]  /*5520*/  IMAD.SHL.U32 R22, R22, 0x20, RZ ;  /* 0x0000002016167824 */ /* 0x000fc400078e00ff */
[--C-:B------:R-:W-:Y:S01]  /*5530*/  FFMA.FTZ R42, R42, UR10, -R7.reuse ;  /* 0x0000000a2a2a7c23 */ /* 0x100fe20008010807 */
[----:B------:R-:W-:Y:S01]  /*5540*/  LEA.HI R4, R4, R5, RZ, 0x3 ;  /* 0x0000000504047211 */ /* 0x000fe200078f18ff */
[----:B------:R-:W1:Y:S01]  /*5550*/  MUFU.EX2 R27, R27 ;  /* 0x0000001b001b7308 */ /* 0x000e620000000800 */
[--C-:B------:R-:W-:Y:S01]  /*5560*/  FFMA.FTZ R43, R43, UR10, -R7.reuse ;  /* 0x0000000a2b2b7c23 */ /* 0x100fe20008010807 */
[--C-:B------:R-:W-:Y:S01]  /*5570*/  FFMA.FTZ R46, R46, UR10, -R7.reuse ;  /* 0x0000000a2e2e7c23 */ /* 0x100fe20008010807 */
[C---:B------:R-:W-:Y:S01]  /*5580*/  LOP3.LUT R6, R4.reuse, 0xfffffff8, RZ, 0xc0, !PT ;  /* 0xfffffff804067812 */ /* 0x040fe200078ec0ff */
[----:B------:R-:W-:Y:S02]  /*5590*/  IMAD.SHL.U32 R14, R4, 0x40, RZ ;  /* 0x00000040040e7824 */ /* 0x000fe400078e00ff */
[--C-:B------:R-:W-:Y:S01]  /*55a0*/  FFMA.FTZ R47, R47, UR10, -R7.reuse ;  /* 0x0000000a2f2f7c23 */ /* 0x100fe20008010807 */
[--C-:B------:R-:W-:Y:S01]  /*55b0*/  FFMA.FTZ R50, R50, UR10, -R7.reuse ;  /* 0x0000000a32327c23 */ /* 0x100fe20008010807 */
[----:B------:R-:W-:Y:S01]  /*55c0*/  FFMA.FTZ R51, R51, UR10, -R7 ;  /* 0x0000000a33337c23 */ /* 0x000fe20008010807 */
[----:B------:R-:W-:Y:S01]  /*55d0*/  IMAD.IADD R6, R5, 0x1, -R6 ;  /* 0x0000000105067824 */ /* 0x000fe200078e0a06 */
[----:B------:R-:W-:Y:S01]  /*55e0*/  SHF.R.S32.HI R5, RZ, 0x4, R3 ;  /* 0x00000004ff057819 */ /* 0x000fe20000011403 */
[----:B------:R-:W-:Y:S01]  /*55f0*/  MUFU.EX2 R30, R30 ;  /* 0x0000001e001e7308 */ /* 0x000fe20000000800 */
[----:B------:R-:W-:Y:S01]  /*5600*/  LOP3.LUT R14, R14, 0x7ffffe00, RZ, 0xc0, !PT ;  /* 0x7ffffe000e0e7812 */ /* 0x000fe200078ec0ff */
[--C-:B------:R-:W-:Y:S01]  /*5610*/  FFMA.FTZ R54, R54, UR10, -R7.reuse ;  /* 0x0000000a36367c23 */ /* 0x100fe20008010807 */
[----:B------:R-:W-:Y:S01]  /*5620*/  SHF.L.U32 R3, R6, 0x6, RZ ;  /* 0x0000000606037819 */ /* 0x000fe200000006ff */
[----:B------:R-:W-:Y:S01]  /*5630*/  IMAD.SHL.U32 R8, R5, 0x8, RZ ;  /* 0x0000000805087824 */ /* 0x000fe200078e00ff */
[----:B------:R-:W-:Y:S01]  /*5640*/  LOP3.LUT R5, R22, 0x7ffffc00, RZ, 0xc0, !PT ;  /* 0x7ffffc0016057812 */ /* 0x000fe200078ec0ff */
[----:B------:R-:W-:Y:S01]  /*5650*/  FFMA.FTZ R55, R55, UR10, -R7 ;  /* 0x0000000a37377c23 */ /* 0x000fe20008010807 */
[----:B------:R-:W-:Y:S01]  /*5660*/  LOP3.LUT R3, R3, 0x1c0, RZ, 0xc0, !PT ;  /* 0x000001c003037812 */ /* 0x000fe200078ec0ff */
[----:B------:R-:W2:Y:S01]  /*5670*/  MUFU.EX2 R31, R31 ;  /* 0x0000001f001f7308 */ /* 0x000ea20000000800 */
[----:B------:R-:W-:Y:S01]  /*5680*/  LOP3.LUT P0, RZ, R6, 0x2, RZ, 0xc0, !PT ;  /* 0x0000000206ff7812 */ /* 0x000fe2000780c0ff */
[----:B------:R-:W-:Y:S01]  /*5690*/  IMAD.MOV.U32 R7, RZ, RZ, 0x20 ;  /* 0x00000020ff077424 */ /* 0x000fe200078e00ff */
[----:B------:R-:W-:-:S02]  /*56a0*/  LOP3.LUT R8, R3, 0x8, R8, 0xf8, !PT ;  /* 0x0000000803087812 */ /* 0x000fc400078ef808 */
[----:B------:R-:W-:Y:S02]  /*56b0*/  SHF.R.U32.HI R3, RZ, 0x3, R3 ;  /* 0x00000003ff037819 */ /* 0x000fe40000011603 */
[----:B------:R-:W-:Y:S01]  /*56c0*/  LOP3.LUT P1, RZ, R6, 0x4, RZ, 0xc0, !PT ;  /* 0x0000000406ff7812 */ /* 0x000fe2000782c0ff */
[----:B------:R-:W-:Y:S01]  /*56d0*/  MUFU.EX2 R34, R34 ;  /* 0x0000002200227308 */ /* 0x000fe20000000800 */
[----:B------:R-:W-:Y:S01]  /*56e0*/  LOP3.LUT R8, R8, R3, RZ, 0x3c, !PT ;  /* 0x0000000308087212 */ /* 0x000fe200078e3cff */
[----:B------:R-:W-:Y:S01]  /*56f0*/  FADD.FTZ R3, R24, R25 ;  /* 0x0000001918037221 */ /* 0x000fe20000010000 */
[----:B------:R-:W-:Y:S02]  /*5700*/  SEL R7, R7, 0xffffffe0, !P0 ;  /* 0xffffffe007077807 */ /* 0x000fe40004000000 */
[----:B------:R-:W-:Y:S01]  /*5710*/  IADD3 R8, R8, R14, R5 ;  /* 0x0000000e08087210 */ /* 0x000fe20007ffe005 */
[----:B------:R-:W-:Y:S01]  /*5720*/  FADD.FTZ R4, R28, R3 ;  /* 0x000000031c047221 */ /* 0x000fe20000010000 */
[----:B-1----:R-:W-:Y:S01]  /*5730*/  F2FP.BF16.F32.PACK_AB R153, R27, R26 ;  /* 0x0000001a1b99723e */ /* 0x002fe200000010ff */
[----:B------:R-:W1:Y:S01]  /*5740*/  MUFU.EX2 R35, R35 ;  /* 0x0000002300237308 */ /* 0x000e620000000800 */
[----:B--2---:R-:W-:Y:S01]  /*5750*/  F2FP.BF16.F32.PACK_AB R155, R31, R30 ;  /* 0x0000001e1f9b723e */ /* 0x004fe200000010ff */
[----:B------:R-:W-:Y:S01]  /*5760*/  FADD.FTZ R3, R29, R4 ;  /* 0x000000041d037221 */ /* 0x000fe20000010000 */
[----:B------:R-:W-:-:S03]  /*5770*/  F2FP.BF16.F32.PACK_AB R160, R41, R40 ;  /* 0x0000002829a0723e */ /* 0x000fc600000010ff */
[----:B------:R-:W-:Y:S01]  /*5780*/  FADD.FTZ R4, R32, R3 ;  /* 0x0000000320047221 */ /* 0x000fe20000010000 */
[----:B------:R-:W-:Y:S01]  /*5790*/  FADD.FTZ R3, R26, R27 ;  /* 0x0000001b1a037221 */ /* 0x000fe20000010000 */
[----:B------:R-:W2:Y:S02]  /*57a0*/  MUFU.EX2 R38, R38 ;  /* 0x0000002600267308 */ /* 0x000ea40000000800 */
[----:B------:R-:W-:Y:S01]  /*57b0*/  FADD.FTZ R5, R33, R4 ;  /* 0x0000000421057221 */ /* 0x000fe20000010000 */
[----:B------:R-:W-:-:S03]  /*57c0*/  FADD.FTZ R4, R30, R3 ;  /* 0x000000031e047221 */ /* 0x000fc60000010000 */
[----:B------:R-:W-:Y:S01]  /*57d0*/  FADD.FTZ R6, R36, R5 ;  /* 0x0000000524067221 */ /* 0x000fe20000010000 */
[----:B------:R-:W-:Y:S01]  /*57e0*/  FADD.FTZ R3, R31, R4 ;  /* 0x000000041f037221 */ /* 0x000fe20000010000 */
[----:B------:R-:W3:Y:S01]  /*57f0*/  MUFU.EX2 R39, R39 ;  /* 0x0000002700277308 */ /* 0x000ee20000000800 */
[----:B-1----:R-:W-:Y:S01]  /*5800*/  F2FP.BF16.F32.PACK_AB R157, R35, R34 ;  /* 0x00000022239d723e */ /* 0x002fe200000010ff */
[----:B------:R-:W-:Y:S01]  /*5810*/  FADD.FTZ R5, R37, R6 ;  /* 0x0000000625057221 */ /* 0x000fe20000010000 */
[----:B------:R-:W-:-:S03]  /*5820*/  FADD.FTZ R4, R34, R3 ;  /* 0x0000000322047221 */ /* 0x000fc60000010000 */
[----:B------:R-:W-:Y:S01]  /*5830*/  FADD.FTZ R6, R40, R5 ;  /* 0x0000000528067221 */ /* 0x000fe20000010000 */
[----:B------:R-:W-:Y:S01]  /*5840*/  FADD.FTZ R3, R35, R4 ;  /* 0x0000000423037221 */ /* 0x000fe20000010000 */
[----:B------:R-:W1:Y:S02]  /*5850*/  MUFU.EX2 R42, R42 ;  /* 0x0000002a002a7308 */ /* 0x000e640000000800 */
[----:B------:R-:W-:Y:S01]  /*5860*/  FADD.FTZ R21, R41, R6 ;  /* 0x0000000629157221 */ /* 0x000fe20000010000 */
[----:B--2---:R-:W-:Y:S01]  /*5870*/  FADD.FTZ R4, R38, R3 ;  /* 0x0000000326047221 */ /* 0x004fe20000010000 */
[----:B------:R-:W-:-:S04]  /*5880*/  LEA R6, R8, UR40, 0x1 ;  /* 0x0000002808067c11 */ /* 0x000fc8000f8e08ff */
[----:B------:R-:W2:Y:S01]  /*5890*/  MUFU.EX2 R43, R43 ;  /* 0x0000002b002b7308 */ /* 0x000ea20000000800 */
[C---:B---3--:R-:W-:Y:S01]  /*58a0*/  FADD.FTZ R3, R39.reuse, R4 ;  /* 0x0000000427037221 */ /* 0x048fe20000010000 */
[C---:B------:R-:W-:Y:S01]  /*58b0*/  IADD3 R8, R6.reuse, 0x26800, RZ ;  /* 0x0002680006087810 */ /* 0x040fe20007ffe0ff */
[----:B------:R-:W-:Y:S01]  /*58c0*/  VIADD R5, R6, 0x26840 ;  /* 0x0002684006057836 */ /* 0x000fe20000000000 */
[----:B------:R-:W-:Y:S01]  /*58d0*/  F2FP.BF16.F32.PACK_AB R159, R39, R38 ;  /* 0x00000026279f723e */ /* 0x000fe200000010ff */
[----:B------:R3:W-:Y:S02]  /*58e0*/  STSM.16.M88.4 [R6+0x26800], R152 ;  /* 0x0268009806007844 */ /* 0x0007e40000000200 */
[----:B------:R-:W-:Y:S01]  /*58f0*/  @P1 VIADD R5, R8, 0xffffffc0 ;  /* 0xffffffc008051836 */ /* 0x000fe20000000000 */
[----:B------:R-:W4:Y:S01]  /*5900*/  MUFU.EX2 R46, R46 ;  /* 0x0000002e002e7308 */ /* 0x000f220000000800 */
[----:B-1----:R-:W-:Y:S01]  /*5910*/  FADD.FTZ R4, R42, R3 ;  /* 0x000000032a047221 */ /* 0x002fe20000010000 */
[----:B------:R-:W-:-:S02]  /*5920*/  IMAD.IADD R8, R8, 0x1, R7 ;  /* 0x0000000108087824 */ /* 0x000fc400078e0207 */
[----:B------:R-:W-:-:S03]  /*5930*/  IMAD.IADD R7, R7, 0x1, R5 ;  /* 0x0000000107077824 */ /* 0x000fc600078e0205 */
[----:B------:R3:W-:Y:S01]  /*5940*/  STSM.16.M88.4 [R8], R156 ;  /* 0x0000009c08007844 */ /* 0x0007e20000000200 */
[----:B------:R-:W1:Y:S01]  /*5950*/  MUFU.EX2 R45, R45 ;  /* 0x0000002d002d7308 */ /* 0x000e620000000800 */
[C---:B--2---:R-:W-:Y:S01]  /*5960*/  FADD.FTZ R3, R43.reuse, R4 ;  /* 0x000000042b037221 */ /* 0x044fe20000010000 */
[----:B------:R-:W-:Y:S01]  /*5970*/  FADD.FTZ R4, R44, R21 ;  /* 0x000000152c047221 */ /* 0x000fe20000010000 */
[----:B------:R-:W-:-:S05]  /*5980*/  F2FP.BF16.F32.PACK_AB R161, R43, R42 ;  /* 0x0000002a2ba1723e */ /* 0x000fca00000010ff */
[----:B------:R-:W2:Y:S01]  /*5990*/  MUFU.EX2 R47, R47 ;  /* 0x0000002f002f7308 */ /* 0x000ea20000000800 */
[----:B----4-:R-:W-:-:S07]  /*59a0*/  FADD.FTZ R14, R46, R3 ;  /* 0x000000032e0e7221 */ /* 0x010fce0000010000 */
[----:B------:R-:W-:Y:S01]  /*59b0*/  MUFU.EX2 R48, R48 ;  /* 0x0000003000307308 */ /* 0x000fe20000000800 */
[C---:B-1----:R-:W-:Y:S01]  /*59c0*/  F2FP.BF16.F32.PACK_AB R162, R45.reuse, R44 ;  /* 0x0000002c2da2723e */ /* 0x042fe200000010ff */
[----:B------:R-:W-:-:S06]  /*59d0*/  FADD.FTZ R45, R45, R4 ;  /* 0x000000042d2d7221 */ /* 0x000fcc0000010000 */
[----:B------:R-:W1:Y:S01]  /*59e0*/  MUFU.EX2 R49, R49 ;  /* 0x0000003100317308 */ /* 0x000e620000000800 */
[C---:B--2---:R-:W-:Y:S01]  /*59f0*/  F2FP.BF16.F32.PACK_AB R163, R47.reuse, R46 ;  /* 0x0000002e2fa3723e */ /* 0x044fe200000010ff */
[----:B------:R-:W-:-:S04]  /*5a00*/  FADD.FTZ R47, R47, R14 ;  /* 0x0000000e2f2f7221 */ /* 0x000fc80000010000 */
[----:B------:R3:W-:Y:S02]  /*5a10*/  STSM.16.M88.4 [R5], R160 ;  /* 0x000000a005007844 */ /* 0x0007e40000000200 */
[----:B------:R-:W-:Y:S08]  /*5a20*/  MUFU.EX2 R50, R50 ;  /* 0x0000003200327308 */ /* 0x000ff00000000800 */
[----:B------:R-:W2:Y:S01]  /*5a30*/  MUFU.EX2 R51, R51 ;  /* 0x0000003300337308 */ /* 0x000ea20000000800 */
[----:B-1----:R-:W-:Y:S01]  /*5a40*/  F2FP.BF16.F32.PACK_AB R164, R49, R48 ;  /* 0x0000003031a4723e */ /* 0x002fe200000010ff */
[----:B------:R-:W-:-:S04]  /*5a50*/  FADD.FTZ R48, R48, R45 ;  /* 0x0000002d30307221 */ /* 0x000fc80000010000 */
[----:B------:R-:W-:Y:S02]  /*5a60*/  FADD.FTZ R49, R49, R48 ;  /* 0x0000003031317221 */ /* 0x000fe40000010000 */
[----:B------:R-:W1:Y:S08]  /*5a70*/  MUFU.EX2 R52, R52 ;  /* 0x0000003400347308 */ /* 0x000e700000000800 */
[----:B------:R-:W4:Y:S01]  /*5a80*/  MUFU.EX2 R54, R54 ;  /* 0x0000003600367308 */ /* 0x000f220000000800 */
[----:B--2---:R-:W-:Y:S01]  /*5a90*/  F2FP.BF16.F32.PACK_AB R165, R51, R50 ;  /* 0x0000003233a5723e */ /* 0x004fe200000010ff */
[----:B------:R-:W-:-:S04]  /*5aa0*/  FADD.FTZ R50, R50, R47 ;  /* 0x0000002f32327221 */ /* 0x000fc80000010000 */
[----:B------:R-:W-:Y:S02]  /*5ab0*/  FADD.FTZ R51, R51, R50 ;  /* 0x0000003233337221 */ /* 0x000fe40000010000 */
[----:B------:R-:W2:Y:S01]  /*5ac0*/  MUFU.EX2 R55, R55 ;  /* 0x0000003700377308 */ /* 0x000ea20000000800 */
[----:B-1----:R-:W-:Y:S01]  /*5ad0*/  F2FP.BF16.F32.PACK_AB R166, R15, R52 ;  /* 0x000000340fa6723e */ /* 0x002fe200000010ff */
[----:B------:R-:W-:-:S04]  /*5ae0*/  FADD.FTZ R52, R52, R49 ;  /* 0x0000003134347221 */ /* 0x000fc80000010000 */
[----:B------:R-:W-:Y:S01]  /*5af0*/  FADD.FTZ R3, R15, R52 ;  /* 0x000000340f037221 */ /* 0x000fe20000010000 */
[----:B----4-:R-:W-:Y:S01]  /*5b00*/  FADD.FTZ R4, R54, R51 ;  /* 0x0000003336047221 */ /* 0x010fe20000010000 */
[----:B--2---:R-:W-:-:S03]  /*5b10*/  F2FP.BF16.F32.PACK_AB R167, R55, R54 ;  /* 0x0000003637a7723e */ /* 0x004fc600000010ff */
[----:B------:R-:W-:Y:S02]  /*5b20*/  FADD.FTZ R4, R55, R4 ;  /* 0x0000000437047221 */ /* 0x000fe40000010000 */
[----:B------:R3:W-:Y:S01]  /*5b30*/  STSM.16.M88.4 [R7], R164 ;  /* 0x000000a407007844 */ /* 0x0007e20000000200 */
[----:B------:R-:W-:Y:S05]  /*5b40*/  @!P4 BRA `(.L_x_4913) ;  /* 0x000000000004c947 */ /* 0x000fea0003800000 */
[----:B------:R-:W-:Y:S01]  /*5b50*/  BPT.TRAP 0x1 ;  /* 0x000000040000795c */ /* 0x000fe20000300000 */
.L_x_4913:
[----:B------:R1:W2:Y:S01]  /*5b60*/  SYNCS.PHASECHK.TRANS64.TRYWAIT P0, [UR40+0x28c50], R13 ;  /* 0x028c500dff0075a7 */ /* 0x0002a20008000168 */
[----:B------:R-:W-:Y:S05]  /*5b70*/  @!P4 BRA `(.L_x_4914) ;  /* 0x000000000004c947 */ /* 0x000fea0003800000 */
[----:B------:R-:W-:Y:S01]  /*5b80*/  BPT.TRAP 0x1 ;  /* 0x000000040000795c */ /* 0x000fe20000300000 */
.L_x_4914:
[----:B--2---:R-:W-:Y:S05]  /*5b90*/  @P0 BRA `(.L_x_4915) ;  /* 0x0000000000080947 */ /* 0x004fea0003800000 */
[----:B------:R-:W2:Y:S02]  /*5ba0*/  SYNCS.PHASECHK.TRANS64.TRYWAIT P0, [UR40+0x28c50], R13 ;  /* 0x028c500dff0075a7 */ /* 0x000ea40008000168 */
[----:B--2---:R-:W-:Y:S05]  /*5bb0*/  @!P0 BRA `(.L_x_4916) ;  /* 0x000000d400ec8947 */ /* 0x004fea0003800000 */
.L_x_4915:
        /* <DEDUP_REMOVED lines=36> */
.L_x_4917:
[----:B------:R-:W-:Y:S01]  /*5e00*/  ISETP.NE.AND P1, PT, R19, 0x1, PT ;  /* 0x000000011300780c */ /* 0x000fe20003f25270 */
[----:B012---:R-:W0:Y:S01]  /*5e10*/  S2R R13, SR_CTAID.X ;  /* 0x00000000000d7919 */ /* 0x007e220000002500 */
[----:B------:R-:W-:Y:S01]  /*5e20*/  UIMAD UR5, UR41, UR11, -UR14 ;  /* 0x0000000b290572a4 */ /* 0x000fe2000f8e0a0e */
[----:B------:R-:W-:Y:S01]  /*5e30*/  LOP3.LUT P0, RZ, R16, 0x1, RZ, 0xc0, !PT ;  /* 0x0000000110ff7812 */ /* 0x000fe2000780c0ff */
[----:B------:R-:W-:Y:S02]  /*5e40*/  UIADD3 UR4, UR40, 0x28c60, URZ ;  /* 0x00028c6028047890 */ /* 0x000fe4000fffe03f */
[----:B------:R-:W-:Y:S02]  /*5e50*/  UIADD3 UR43, UR43, -0x2, URZ ;  /* 0xfffffffe2b2b7890 */ /* 0x000fe4000fffe03f */
[----:B------:R-:W-:-:S05]  /*5e60*/  UPRMT UR4, UR42, 0x654, UR4 ;  /* 0x000006542a047896 */ /* 0x000fca0008000004 */
[----:B------:R-:W1:Y:S08]  /*5e70*/  @P1 LDC R14, c[0x0][0x44c] ;  /* 0x00011300ff0e1b82 */ /* 0x000e700000000800 */
[----:B------:R-:W2:Y:S01]  /*5e80*/  @P1 LDC R15, c[0x0][0x450] ;  /* 0x00011400ff0f1b82 */ /* 0x000ea20000000800 */
[----:B------:R-:W-:Y:S01]  /*5e90*/  SYNCS.ARRIVE.TRANS64.RED.A1T0 RZ, [UR4], RZ ;  /* 0x000000ffffff79a7 */ /* 0x000fe20008100404 */
[----:B0-----:R-:W-:-:S05]  /*5ea0*/  SHF.L.U32 R13, R13, 0x6, RZ ;  /* 0x000000060d0d7819 */ /* 0x001fca00000006ff */
[----:B-1----:R-:W-:-:S05]  /*5eb0*/  @P1 IMAD.HI.U32 R14, R13, R14, RZ ;  /* 0x0000000e0d0e1227 */ /* 0x002fca00078e00ff */
[----:B--2---:R-:W-:-:S05]  /*5ec0*/  @P1 SHF.R.U32.HI R13, RZ, R15, R14 ;  /* 0x0000000fff0d1219 */ /* 0x004fca000001160e */
[----:B------:R-:W-:-:S04]  /*5ed0*/  VIADD R13, R13, UR5 ;  /* 0x000000050d0d7c36 */ /* 0x000fc80008000000 */
[----:B------:R-:W-:-:S05]  /*5ee0*/  VIADD R14, R13, UR15 ;  /* 0x0000000f0d0e7c36 */ /* 0x000fca0008000000 */
[----:B------:R-:W-:Y:S01]  /*5ef0*/  R2UR UR6, R14 ;  /* 0x000000000e0672ca */ /* 0x000fe200000e0000 */
[----:B------:R-:W-:-:S14]  /*5f00*/  @!P0 BRA `(.L_x_4918) ;  /* 0x0000000000548947 */ /* 0x000fdc0003800000 */
[C---:B------:R-:W-:Y:S01]  /*5f10*/  ISETP.GT.AND P0, PT, R13.reuse, RZ, PT ;  /* 0x000000ff0d00720c */ /* 0x040fe20003f04270 */
[----:B------:R-:W-:-:S05]  /*5f20*/  VIADD R14, R13, 0xffffffff ;  /* 0xffffffff0d0e7836 */ /* 0x000fca0000000000 */
[----:B------:R-:W-:-:S07]  /*5f30*/  R2UR UR15, R14 ;  /* 0x000000000e0f72ca */ /* 0x000fce00000e0000 */
[----:B------:R-:W-:Y:S08]  /*5f40*/  @P0 BRA `(.L_x_4919) ;  /* 0x0000000000240947 */ /* 0x000ff00003800000 */
[----:B------:R-:W-:Y:S01]  /*5f50*/  R2UR UR15, R13 ;  /* 0x000000000d0f72ca */ /* 0x000fe200000e0000 */
[----:B------:R-:W-:Y:S02]  /*5f60*/  ULDC UR18, c[0x0][0x9e4] ;  /* 0x0002790000127ab9 */ /* 0x000fe40000000800 */
[----:B------:R-:W-:-:S10]  /*5f70*/  UISETP.NE.AND UP0, UPT, UR18, 0x1, UPT ;  /* 0x000000011200788c */ /* 0x000fd4000bf05270 */
[----:B------:R-:W-:Y:S01]  /*5f80*/  UIADD3 UR15, -UR15, URZ, URZ ;  /* 0x0000003f0f0f7290 */ /* 0x000fe2000fffe13f */
[----:B------:R-:W-:-:S03]  /*5f90*/  @UP0 ULDC.64 UR22, c[0x0][0x9e8] ;  /* 0x00027a0000160ab9 */ /* 0x000fc60000000a00 */
[----:B------:R-:W-:-:S04]  /*5fa0*/  UIMAD.WIDE.U32 UR4, UR15, UR22, URZ ;  /* 0x000000160f0472a5 */ /* 0x000fc8000f8e003f */
[----:B------:R-:W-:-:S04]  /*5fb0*/  @UP0 USHF.R.U32.HI UR15, URZ, UR23, UR5 ;  /* 0x000000173f0f0299 */ /* 0x000fc80008011605 */
[----:B------:R-:W-:Y:S01]  /*5fc0*/  ULOP3.LUT UR15, URZ, UR15, URZ, 0x33, !UPT ;  /* 0x0000000f3f0f7292 */ /* 0x000fe2000f8e333f */
[----:B------:R-:W-:Y:S11]  /*5fd0*/  BRA `(.L_x_4920) ;  /* 0x0000000000147947 */ /* 0x000ff60003800000 */
.L_x_4919:
[----:B------:R-:W-:Y:S02]  /*5fe0*/  ULDC UR18, c[0x0][0x9e4] ;  /* 0x0002790000127ab9 */ /* 0x000fe40000000800 */
[----:B------:R-:W-:-:S11]  /*5ff0*/  UISETP.NE.AND UP0, UPT, UR18, 0x1, UPT ;  /* 0x000000011200788c */ /* 0x000fd6000bf05270 */
[----:B------:R-:W-:Y:S02]  /*6000*/  @UP0 ULDC.64 UR22, c[0x0][0x9e8] ;  /* 0x00027a0000160ab9 */ /* 0x000fe40000000a00 */
[----:B------:R-:W-:-:S04]  /*6010*/  UIMAD.WIDE.U32 UR4, UR15, UR22, URZ ;  /* 0x000000160f0472a5 */ /* 0x000fc8000f8e003f */
[----:B------:R-:W-:-:S12]  /*6020*/  @UP0 USHF.R.U32.HI UR15, URZ, UR23, UR5 ;  /* 0x000000173f0f0299 */ /* 0x000fd80008011605 */
.L_x_4920:
[----:B------:R-:W-:-:S04]  /*6030*/  UIMAD UR15, UR15, UR18, UR18 ;  /* 0x000000120f0f72a4 */ /* 0x000fc8000f8e0212 */
[----:B------:R-:W-:-:S04]  /*6040*/  UISETP.LT.AND UP0, UPT, UR6, UR15, UPT ;  /* 0x0000000f0600728c */ /* 0x000fc8000bf01270 */
[----:B------:R-:W-:-:S12]  /*6050*/  USEL UR6, UR6, UR15, UP0 ;  /* 0x0000000f06067287 */ /* 0x000fd80008000000 */
.L_x_4918:
[----:B------:R-:W-:Y:S01]  /*6060*/  R2UR UR25, R17 ;  /* 0x00000000111972ca */ /* 0x000fe200000e0000 */
[----:B------:R-:W-:Y:S01]  /*6070*/  USHF.R.S32.HI UR4, URZ, 0x1f, UR6 ;  /* 0x0000001f3f047899 */ /* 0x000fe20008011406 */
[----:B------:R-:W-:-:S03]  /*6080*/  UMOV UR5, URZ ;  /* 0x0000003f00057c82 */ /* 0x000fc60008000000 */
[----:B------:R-:W-:-:S04]  /*6090*/  ULEA.HI UR4, UR4, UR6, URZ, 0x6 ;  /* 0x0000000604047291 */ /* 0x000fc8000f8f303f */
[----:B------:R-:W-:-:S04]  /*60a0*/  USHF.R.S32.HI UR4, URZ, 0x6, UR4 ;  /* 0x000000063f047899 */ /* 0x000fc80008011404 */
[----:B------:R-:W-:-:S04]  /*60b0*/  UISETP.LT.AND UP0, UPT, UR25, UR4, UPT ;  /* 0x000000041900728c */ /* 0x000fc8000bf01270 */
[----:B------:R-:W-:-:S03]  /*60c0*/  USEL UR25, UR25, UR4, !UP0 ;  /* 0x0000000419197287 */ /* 0x000fc6000c000000 */
[----:B------:R-:W-:Y:S01]  /*60d0*/  UMOV UR4, URZ ;  /* 0x0000003f00047c82 */ /* 0x000fe20008000000 */
[----:B------:R-:W-:-:S06]  /*60e0*/  UISETP.GE.AND UP0, UPT, UR43, UR25, UPT ;  /* 0x000000192b00728c */ /* 0x000fcc000bf06270 */
[----:B------:R-:W-:-:S13]  /*60f0*/  PLOP3.LUT P0, PT, PT, PT, UP0, 0x80, 0x0 ;  /* 0x000000000000781c */ /* 0x000fda0003f0f008 */
[----:B------:R-:W-:Y:S05]  /*6100*/  @!P0 BRA `(.L_x_4921) ;  /* 0x00000024000c8947 */ /* 0x000fea0003800000 */
[----:B------:R-:W-:Y:S01]  /*6110*/  IMAD.MOV.U32 R14, RZ, RZ, R12 ;  /* 0x000000ffff0e7224 */ /* 0x000fe200078e000c */
[----:B------:R-:W-:Y:S01]  /*6120*/  MOV R15, R11 ;  /* 0x0000000b000f7202 */ /* 0x000fe20000000f00 */
[----:B------:R-:W-:Y:S01]  /*6130*/  UMOV UR5, URZ ;  /* 0x0000003f00057c82 */ /* 0x000fe20008000000 */
[----:B------:R-:W-:Y:S01]  /*6140*/  UMOV UR6, URZ ;  /* 0x0000003f00067c82 */ /* 0x000fe20008000000 */
[----:B------:R-:W-:Y:S01]  /*6150*/  ULDC UR30, c[0x0][0x9e4] ;  /* 0x00027900001e7ab9 */ /* 0x000fe20000000800 */
[----:B------:R-:W-:Y:S01]  /*6160*/  ULDC UR28, c[0x0][0x288] ;  /* 0x0000a200001c7ab9 */ /* 0x000fe20000000800 */
[----:B------:R-:W-:Y:S01]  /*6170*/  ULDC UR27, c[0x0][0x2f0] ;  /* 0x0000bc00001b7ab9 */ /* 0x000fe20000000800 */
[----:B------:R-:W-:Y:S01]  /*6180*/  ULDC UR26, c[0x0][0x988] ;  /* 0x00026200001a7ab9 */ /* 0x000fe20000000800 */
[----:B------:R-:W-:-:S05]  /*6190*/  ULDC UR29, c[0x0][0x9e0] ;  /* 0x00027800001d7ab9 */ /* 0x000fca0000000800 */
.L_x_4940:
[----:B------:R-:W-:-:S04]  /*61a0*/  UIADD3 UR4, UR6, 0x1, URZ ;  /* 0x0000000106047890 */ /* 0x000fc8000fffe03f */
[----:B------:R-:W-:-:S04]  /*61b0*/  UISETP.NE.AND UP0, UPT, UR4, 0x2, UPT ;  /* 0x000000020400788c */ /* 0x000fc8000bf05270 */
[----:B------:R-:W-:Y:S02]  /*61c0*/  USEL UR10, URZ, 0x1, UP0 ;  /* 0x000000013f0a7887 */ /* 0x000fe40008000000 */
[----:B------:R-:W-:Y:S02]  /*61d0*/  USEL UR4, UR4, URZ, UP0 ;  /* 0x0000003f04047287 */ /* 0x000fe40008000000 */
[----:B------:R-:W-:Y:S01]  /*61e0*/  ULOP3.LUT UR5, UR5, UR10, URZ, 0x3c, !UPT ;  /* 0x0000000a05057292 */ /* 0x000fe2000f8e3c3f */
[----:B0-----:R-:W-:Y:S11]  /*61f0*/  @!P4 BRA `(.L_x_4922) ;  /* 0x000000000004c947 */ /* 0x001ff60003800000 */
[----:B------:R-:W-:Y:S01]  /*6200*/  BPT.TRAP 0x1 ;  /* 0x000000040000795c */ /* 0x000fe20000300000 */
.L_x_4922:
[----:B------:R-:W-:Y:S01]  /*6210*/  ULEA UR31, UR4, UR40, 0x3 ;  /* 0x00000028041f7291 */ /* 0x000fe2000f8e183f */
[----:B------:R-:W-:-:S05]  /*6220*/  IMAD.U32 R13, RZ, RZ, UR5 ;  /* 0x00000005ff0d7e24 */ /* 0x000fca000f8e00ff */
[----:B------:R-:W-:-:S04]  /*6230*/  SHF.L.U32 R13, R13, 0x1f, RZ ;  /* 0x0000001f0d0d7819 */ /* 0x000fc800000006ff */
[----:B------:R0:W1:Y:S01]  /*6240*/  SYNCS.PHASECHK.TRANS64.TRYWAIT P0, [UR31+0x28c30], R13 ;  /* 0x028c300dff0075a7 */ /* 0x000062000800015f */
[----:B------:R-:W-:Y:S05]  /*6250*/  @!P4 BRA `(.L_x_4923) ;  /* 0x000000000004c947 */ /* 0x000fea0003800000 */
[----:B------:R-:W-:Y:S01]  /*6260*/  BPT.TRAP 0x1 ;  /* 0x000000040000795c */ /* 0x000fe20000300000 */
.L_x_4923:
[----:B-1----:R-:W-:Y:S05]  /*6270*/  @P0 BRA `(.L_x_4924) ;  /* 0x0000000000080947 */ /* 0x002fea0003800000 */
[----:B------:R-:W1:Y:S02]  /*6280*/  SYNCS.PHASECHK.TRANS64.TRYWAIT P0, [UR31+0x28c30], R13 ;  /* 0x028c300dff0075a7 */ /* 0x000e64000800015f */
[----:B-1----:R-:W-:Y:S05]  /*6290*/  @!P0 BRA `(.L_x_4925) ;  /* 0x000000d0004c8947 */ /* 0x002fea0003800000 */
.L_x_4924:
        /* <DEDUP_REMOVED lines=22> */
.L_x_4926:
[----:B------:R-:W-:Y:S01]  /*6400*/  ISETP.NE.AND P0, PT, R19, 0x1, PT ;  /* 0x000000011300780c */ /* 0x000fe20003f05270 */
[----:B------:R-:W-:Y:S01]  /*6410*/  USHF.L.U32 UR15, UR43, 0x6, URZ ;  /* 0x000000062b0f7899 */ /* 0x000fe2000800063f */
[----:B------:R-:W-:Y:S01]  /*6420*/  LOP3.LUT P5, RZ, R16, 0x1, RZ, 0xc0, !PT ;  /* 0x0000000110ff7812 */ /* 0x000fe200078ac0ff */
[----:B------:R-:W-:Y:S01]  /*6430*/  UMOV UR11, UR27 ;  /* 0x0000001b000b7c82 */ /* 0x000fe20008000000 */
[----:B------:R-:W-:Y:S01]  /*6440*/  UIADD3 UR10, UR31, 0x28c40, URZ ;  /* 0x00028c401f0a7890 */ /* 0x000fe2000fffe03f */
[----:B------:R-:W-:Y:S02]  /*6450*/  UMOV UR14, UR28 ;  /* 0x0000001c000e7c82 */ /* 0x000fe40008000000 */
[----:B------:R-:W-:Y:S01]  /*6460*/  IMAD.U32 R23, RZ, RZ, UR15 ;  /* 0x0000000fff177e24 */ /* 0x000fe2000f8e00ff */
[----:B------:R-:W-:-:S05]  /*6470*/  UPRMT UR10, UR42, 0x654, UR10 ;  /* 0x000006542a0a7896 */ /* 0x000fca000800000a */
[----:B------:R-:W1:Y:S08]  /*6480*/  @P0 LDC R11, c[0x0][0x44c] ;  /* 0x00011300ff0b0b82 */ /* 0x000e700000000800 */
[----:B------:R-:W2:Y:S01]  /*6490*/  @P0 LDC R21, c[0x0][0x450] ;  /* 0x00011400ff150b82 */ /* 0x000ea20000000800 */
[----:B------:R-:W-:Y:S01]  /*64a0*/  SYNCS.ARRIVE.TRANS64.RED.A1T0 RZ, [UR10], RZ ;  /* 0x000000ffffff79a7 */ /* 0x000fe2000810040a */
[----:B-1----:R-:W-:-:S04]  /*64b0*/  @P0 IMAD.HI.U32 R12, R2, R11, RZ ;  /* 0x0000000b020c0227 */ /* 0x002fc800078e00ff */
[----:B------:R-:W-:Y:S01]  /*64c0*/  IMAD.MOV.U32 R11, RZ, RZ, R2 ;  /* 0x000000ffff0b7224 */ /* 0x000fe200078e0002 */
[----:B--2---:R-:W-:Y:S01]  /*64d0*/  @P0 SHF.R.U32.HI R11, RZ, R21, R12 ;  /* 0x00000015ff0b0219 */ /* 0x004fe2000001160c */
[----:B------:R-:W-:Y:S01]  /*64e0*/  IMAD.U32 R21, RZ, RZ, UR11 ;  /* 0x0000000bff157e24 */ /* 0x000fe2000f8e00ff */
[----:B------:R-:W-:-:S03]  /*64f0*/  IADD3 R12, -R0, 0x1, -R23 ;  /* 0x00000001000c7810 */ /* 0x000fc60007ffe917 */
[----:B------:R-:W1:Y:S02]  /*6500*/  SHFL.IDX PT, R22, R11, RZ, 0x1c1f ;  /* 0x001c1fff0b167589 */ /* 0x000e6400000e0000 */
[----:B------:R-:W-:-:S05]  /*6510*/  IMAD R12, R21, UR41, R12 ;  /* 0x00000029150c7c24 */ /* 0x000fca000f8e020c */
[----:B------:R-:W-:-:S05]  /*6520*/  IADD3 R12, R12, -UR14, RZ ;  /* 0x8000000e0c0c7c10 */ /* 0x000fca000fffe0ff */
[C---:B------:R-:W-:Y:S02]  /*6530*/  VIADD R23, R12.reuse, UR29 ;  /* 0x0000001d0c177c36 */ /* 0x040fe40008000000 */
[----:B------:R-:W-:Y:S02]  /*6540*/  VIADD R185, R12, UR7 ;  /* 0x000000070cb97c36 */ /* 0x000fe40008000000 */
[----:B-1----:R-:W-:Y:S02]  /*6550*/  IMAD.IADD R12, R23, 0x1, R22 ;  /* 0x00000001170c7824 */ /* 0x002fe400078e0216 */
[----:B------:R-:W-:Y:S01]  /*6560*/  IMAD.IADD R20, R22, 0x1, R185 ;  /* 0x0000000116147824 */ /* 0x000fe200078e02b9 */
[----:B------:R-:W-:Y:S06]  /*6570*/  @!P5 BRA `(.L_x_4927) ;  /* 0x000000000060d947 */ /* 0x000fec0003800000 */
[----:B------:R-:W-:Y:S01]  /*6580*/  MOV R21, UR11 ;  /* 0x0000000b00157c02 */ /* 0x000fe20008000f00 */
[----:B------:R-:W-:Y:S04]  /*6590*/  BSSY B0, `(.L_x_4928) ;  /* 0x0000012000007945 */ /* 0x000fe80003800000 */
[----:B------:R-:W-:-:S04]  /*65a0*/  IMAD R21, R21, UR41, R22 ;  /* 0x0000002915157c24 */ /* 0x000fc8000f8e0216 */
[----:B------:R-:W-:-:S05]  /*65b0*/  VIADD R21, R21, -UR14 ;  /* 0x8000000e15157c36 */ /* 0x000fca0008000000 */
[----:B------:R-:W-:-:S13]  /*65c0*/  ISETP.GT.AND P0, PT, R21, -0x1, PT ;  /* 0xffffffff1500780c */ /* 0x000fda0003f04270 */
[----:B------:R-:W-:Y:S05]  /*65d0*/  @P0 BRA `(.L_x_4929) ;  /* 0x0000000000200947 */ /* 0x000fea0003800000 */
[----:B------:R-:W-:Y:S01]  /*65e0*/  IMAD.U32 R184, RZ, RZ, UR30 ;  /* 0x0000001effb87e24 */ /* 0x000fe2000f8e00ff */
[----:B------:R-:W-:-:S04]  /*65f0*/  LOP3.LUT R21, RZ, R21, RZ, 0x33, !PT ;  /* 0x00000015ff157212 */ /* 0x000fc800078e33ff */
[----:B------:R-:W-:-:S13]  /*6600*/  ISETP.NE.AND P0, PT, R184, 0x1, PT ;  /* 0x00000001b800780c */ /* 0x000fda0003f05270 */
[----:B------:R-:W1:Y:S02]  /*6610*/  @P0 LDC.64 R186, c[0x0][0x9e8] ;  /* 0x00027a00ffba0b82 */ /* 0x000e640000000a00 */
[----:B-1----:R-:W-:-:S05]  /*6620*/  @P0 IMAD.HI.U32 R22, R21, R186, RZ ;  /* 0x000000ba15160227 */ /* 0x002fca00078e00ff */
[----:B------:R-:W-:-:S04]  /*6630*/  @P0 SHF.R.U32.HI R21, RZ, R187, R22 ;  /* 0x000000bbff150219 */ /* 0x000fc80000011616 */
[----:B------:R-:W-:Y:S01]  /*6640*/  LOP3.LUT R21, RZ, R21, RZ, 0x33, !PT ;  /* 0x00000015ff157212 */ /* 0x000fe200078e33ff */
[----:B------:R-:W-:Y:S06]  /*6650*/  BRA `(.L_x_4930) ;  /* 0x0000000000147947 */ /* 0x000fec0003800000 */
.L_x_4929:
[----:B------:R-:W-:-:S05]  /*6660*/  IMAD.U32 R184, RZ, RZ, UR30 ;  /* 0x0000001effb87e24 */ /* 0x000fca000f8e00ff */
[----:B------:R-:W-:-:S13]  /*6670*/  ISETP.NE.AND P0, PT, R184, 0x1, PT ;  /* 0x00000001b800780c */ /* 0x000fda0003f05270 */
[----:B------:R-:W1:Y:S02]  /*6680*/  @P0 LDC.64 R186, c[0x0][0x9e8] ;  /* 0x00027a00ffba0b82 */ /* 0x000e640000000a00 */
[----:B-1----:R-:W-:-:S05]  /*6690*/  @P0 IMAD.HI.U32 R22, R21, R186, RZ ;  /* 0x000000ba15160227 */ /* 0x002fca00078e00ff */
[----:B------:R-:W-:-:S07]  /*66a0*/  @P0 SHF.R.U32.HI R21, RZ, R187, R22 ;  /* 0x000000bbff150219 */ /* 0x000fce0000011616 */
.L_x_4930:
[----:B------:R-:W-:Y:S05]  /*66b0*/  BSYNC B0 ;  /* 0x0000000000007941 */ /* 0x000fea0003800000 */
.L_x_4928:
[----:B------:R-:W-:-:S04]  /*66c0*/  IMAD R21, R21, R184, -UR15 ;  /* 0x8000000f15157e24 */ /* 0x000fc8000f8e02b8 */
[----:B------:R-:W-:-:S05]  /*66d0*/  IMAD.IADD R21, R21, 0x1, -R0 ;  /* 0x0000000115157824 */ /* 0x000fca00078e0a00 */
[----:B------:R-:W-:Y:S02]  /*66e0*/  VIADDMNMX R12, R21, R184, R12, PT ;  /* 0x000000b8150c7246 */ /* 0x000fe4000380010c */
[----:B------:R-:W-:-:S07]  /*66f0*/  VIMNMX R20, R20, R21, !PT ;  /* 0x0000001514147248 */ /* 0x000fce0007fe0100 */
.L_x_4927:
[----:B------:R-:W-:Y:S01]  /*6700*/  UISETP.GT.AND UP0, UPT, UR43, -0x1, UPT ;  /* 0xffffffff2b00788c */ /* 0x000fe2000bf04270 */
[----:B------:R-:W1:Y:S05]  /*6710*/  SHFL.IDX PT, R22, R11, 0x1, 0x1c1f ;  /* 0x003c1f000b167f89 */ /* 0x000e6a00000e0000 */
[----:B------:R-:W-:-:S04]  /*6720*/  PLOP3.LUT P0, PT, PT, PT, UP0, 0x80, 0x0 ;  /* 0x000000000000781c */ /* 0x000fc80003f0f008 */
[C---:B------:R-:W-:Y:S02]  /*6730*/  ISETP.GT.AND P1, PT, R20.reuse, RZ, P0 ;  /* 0x000000ff1400720c */ /* 0x040fe40000724270 */
[----:B------:R-:W-:Y:S02]  /*6740*/  ISETP.GT.AND P3, PT, R20, 0x1, P0 ;  /* 0x000000011400780c */ /* 0x000fe40000764270 */
[----:B------:R-:W-:Y:S02]  /*6750*/  ISETP.LT.OR P2, PT, R12, 0x1, P1 ;  /* 0x000000010c00780c */ /* 0x000fe40000f41670 */
[----:B------:R-:W-:Y:S02]  /*6760*/  ISETP.GT.AND P1, PT, R20, 0x8, P0 ;  /* 0x000000081400780c */ /* 0x000fe40000724270 */
[----:B------:R-:W-:Y:S02]  /*6770*/  FSEL R152, R152, -INF , !P2 ;  /* 0xff80000098987808 */ /* 0x000fe40005000000 */
[----:B------:R-:W-:-:S02]  /*6780*/  ISETP.GT.AND P2, PT, R20, 0x9, P0 ;  /* 0x000000091400780c */ /* 0x000fc40000744270 */
[C---:B------:R-:W-:Y:S02]  /*6790*/  ISETP.LT.OR P3, PT, R12.reuse, 0x2, P3 ;  /* 0x000000020c00780c */ /* 0x040fe40001f61670 */
[C---:B------:R-:W-:Y:S02]  /*67a0*/  ISETP.LT.OR P1, PT, R12.reuse, 0x9, P1 ;  /* 0x000000090c00780c */ /* 0x040fe40000f21670 */
[----:B------:R-:W-:Y:S02]  /*67b0*/  ISETP.LT.OR P2, PT, R12, 0xa, P2 ;  /* 0x0000000a0c00780c */ /* 0x000fe40001741670 */
[----:B------:R-:W-:Y:S02]  /*67c0*/  FSEL R153, R153, -INF , !P3 ;  /* 0xff80000099997808 */ /* 0x000fe40005800000 */
[----:B------:R-:W-:Y:S02]  /*67d0*/  FSEL R156, R156, -INF , !P1 ;  /* 0xff8000009c9c7808 */ /* 0x000fe40004800000 */
[----:B------:R-:W-:-:S02]  /*67e0*/  FSEL R157, R157, -INF , !P2 ;  /* 0xff8000009d9d7808 */ /* 0x000fc40005000000 */
[C---:B------:R-:W-:Y:S02]  /*67f0*/  ISETP.GT.AND P3, PT, R20.reuse, 0x10, P0 ;  /* 0x000000101400780c */ /* 0x040fe40000764270 */
[C---:B------:R-:W-:Y:S02]  /*6800*/  ISETP.GT.AND P1, PT, R20.reuse, 0x11, P0 ;  /* 0x000000111400780c */ /* 0x040fe40000724270 */
[----:B------:R-:W-:Y:S02]  /*6810*/  ISETP.GT.AND P2, PT, R20, 0x18, P0 ;  /* 0x000000181400780c */ /* 0x000fe40000744270 */
[C---:B------:R-:W-:Y:S02]  /*6820*/  ISETP.LT.OR P3, PT, R12.reuse, 0x11, P3 ;  /* 0x000000110c00780c */ /* 0x040fe40001f61670 */
[C---:B------:R-:W-:Y:S02]  /*6830*/  ISETP.LT.OR P1, PT, R12.reuse, 0x12, P1 ;  /* 0x000000120c00780c */ /* 0x040fe40000f21670 */
[----:B------:R-:W-:-:S02]  /*6840*/  ISETP.LT.OR P2, PT, R12, 0x19, P2 ;  /* 0x000000190c00780c */ /* 0x000fc40001741670 */
[----:B------:R-:W-:Y:S02]  /*6850*/  FSEL R160, R160, -INF , !P3 ;  /* 0xff800000a0a07808 */ /* 0x000fe40005800000 */
[----:B------:R-:W-:Y:S02]  /*6860*/  FSEL R161, R161, -INF , !P1 ;  /* 0xff800000a1a17808 */ /* 0x000fe40004800000 */
[----:B------:R-:W-:Y:S02]  /*6870*/  FSEL R164, R164, -INF , !P2 ;  /* 0xff800000a4a47808 */ /* 0x000fe40005000000 */
[C---:B------:R-:W-:Y:S02]  /*6880*/  ISETP.GT.AND P3, PT, R20.reuse, 0x19, P0 ;  /* 0x000000191400780c */ /* 0x040fe40000764270 */
[C---:B------:R-:W-:Y:S02]  /*6890*/  ISETP.GT.AND P1, PT, R20.reuse, 0x20, P0 ;  /* 0x000000201400780c */ /* 0x040fe40000724270 */
        /* <DEDUP_REMOVED lines=18> */
[----:B------:R-:W-:Y:S01]  /*69c0*/  ISETP.GT.AND P2, PT, R20, 0x39, P0 ;  /* 0x000000391400780c */ /* 0x000fe20000744270 */
[----:B-1----:R-:W-:Y:S01]  /*69d0*/  IMAD.IADD R20, R185, 0x1, R22 ;  /* 0x00000001b9147824 */ /* 0x002fe200078e0216 */
[----:B------:R-:W-:-:S02]  /*69e0*/  ISETP.LT.OR P3, PT, R12, 0x32, P3 ;  /* 0x000000320c00780c */ /* 0x000fc40001f61670 */
[C---:B------:R-:W-:Y:S02]  /*69f0*/  ISETP.LT.OR P1, PT, R12.reuse, 0x39, P1 ;  /* 0x000000390c00780c */ /* 0x040fe40000f21670 */
[----:B------:R-:W-:Y:S02]  /*6a00*/  ISETP.LT.OR P2, PT, R12, 0x3a, P2 ;  /* 0x0000003a0c00780c */ /* 0x000fe40001741670 */
[----:B------:R-:W-:Y:S02]  /*6a10*/  IADD3 R12, R23, R22, RZ ;  /* 0x00000016170c7210 */ /* 0x000fe40007ffe0ff */
[----:B------:R-:W-:Y:S02]  /*6a20*/  FSEL R177, R177, -INF , !P3 ;  /* 0xff800000b1b17808 */ /* 0x000fe40005800000 */
[----:B------:R-:W-:Y:S02]  /*6a30*/  FSEL R180, R180, -INF , !P1 ;  /* 0xff800000b4b47808 */ /* 0x000fe40004800000 */
[----:B------:R-:W-:Y:S01]  /*6a40*/  FSEL R181, R181, -INF , !P2 ;  /* 0xff800000b5b57808 */ /* 0x000fe20005000000 */
[----:B------:R-:W-:Y:S06]  /*6a50*/  @!P5 BRA `(.L_x_4931) ;  /* 0x000000000060d947 */ /* 0x000fec0003800000 */
[----:B------:R-:W-:Y:S01]  /*6a60*/  IMAD.U32 R11, RZ, RZ, UR11 ;  /* 0x0000000bff0b7e24 */ /* 0x000fe2000f8e00ff */
[----:B------:R-:W-:Y:S03]  /*6a70*/  BSSY B0, `(.L_x_4932) ;  /* 0x0000012000007945 */ /* 0x000fe60003800000 */
        /* <DEDUP_REMOVED lines=12> */
.L_x_4933:
[----:B------:R-:W-:-:S04]  /*6b40*/  MOV R184, UR30 ;  /* 0x0000001e00b87c02 */ /* 0x000fc80008000f00 */
[----:B------:R-:W-:-:S13]  /*6b50*/  ISETP.NE.AND P1, PT, R184, 0x1, PT ;  /* 0x00000001b800780c */ /* 0x000fda0003f25270 */
[----:B------:R-:W1:Y:S02]  /*6b60*/  @P1 LDC.64 R22, c[0x0][0x9e8] ;  /* 0x00027a00ff161b82 */ /* 0x000e640000000a00 */
[----:B-1----:R-:W-:-:S05]  /*6b70*/  @P1 IMAD.HI.U32 R22, R11, R22, RZ ;  /* 0x000000160b161227 */ /* 0x002fca00078e00ff */
[----:B------:R-:W-:-:S07]  /*6b80*/  @P1 SHF.R.U32.HI R11, RZ, R23, R22 ;  /* 0x00000017ff0b1219 */ /* 0x000fce0000011616 */
.L_x_4934:
[----:B------:R-:W-:Y:S05]  /*6b90*/  BSYNC B0 ;  /* 0x0000000000007941 */ /* 0x000fea0003800000 */
.L_x_4932:
[----:B------:R-:W-:-:S04]  /*6ba0*/  IMAD R11, R11, R184, -UR15 ;  /* 0x8000000f0b0b7e24 */ /* 0x000fc8000f8e02b8 */
[----:B------:R-:W-:-:S05]  /*6bb0*/  IMAD.IADD R11, R11, 0x1, -R0 ;  /* 0x000000010b0b7824 */ /* 0x000fca00078e0a00 */
[----:B------:R-:W-:Y:S02]  /*6bc0*/  VIADDMNMX R12, R11, R184, R12, PT ;  /* 0x000000b80b0c7246 */ /* 0x000fe4000380010c */
[----:B------:R-:W-:-:S07]  /*6bd0*/  VIMNMX R20, R20, R11, !PT ;  /* 0x0000000b14147248 */ /* 0x000fce0007fe0100 */
.L_x_4931:
[----:B------:R-:W-:Y:S01]  /*6be0*/  FMNMX.FTZ R22, R152, R15, !PT ;  /* 0x0000000f98167209 */ /* 0x000fe20007810000 */
[----:B------:R-:W-:Y:S01]  /*6bf0*/  UMOV UR10, UR26 ;  /* 0x0000001a000a7c82 */ /* 0x000fe20008000000 */
[----:B------:R-:W-:Y:S02]  /*6c00*/  ISETP.GT.AND P1, PT, R20, 0x1, P0 ;  /* 0x000000011400780c */ /* 0x000fe40000724270 */
[----:B------:R-:W-:Y:S02]  /*6c10*/  FMNMX.FTZ R11, R153, R22, !PT ;  /* 0x00000016990b7209 */ /* 0x000fe40007810000 */
[----:B------:R-:W-:Y:S02]  /*6c20*/  ISETP.LT.OR P1, PT, R12, 0x2, P1 ;  /* 0x000000020c00780c */ /* 0x000fe40000f21670 */
[----:B------:R-:W-:Y:S02]  /*6c30*/  FMNMX.FTZ R22, R156, R11, !PT ;  /* 0x0000000b9c167209 */ /* 0x000fe40007810000 */
[----:B------:R-:W-:-:S02]  /*6c40*/  FSEL R155, R155, -INF , !P1 ;  /* 0xff8000009b9b7808 */ /* 0x000fc40004800000 */
[----:B------:R-:W-:Y:S02]  /*6c50*/  FMNMX.FTZ R11, R157, R22, !PT ;  /* 0x000000169d0b7209 */ /* 0x000fe40007810000 */
[----:B------:R-:W-:Y:S02]  /*6c60*/  ISETP.GT.AND P1, PT, R20, RZ, P0 ;  /* 0x000000ff1400720c */ /* 0x000fe40000724270 */
[----:B------:R-:W-:Y:S02]  /*6c70*/  FMNMX.FTZ R22, R160, R11, !PT ;  /* 0x0000000ba0167209 */ /* 0x000fe40007810000 */
[----:B------:R-:W-:Y:S02]  /*6c80*/  ISETP.GT.AND P3, PT, R20, 0x9, P0 ;  /* 0x000000091400780c */ /* 0x000fe40000764270 */
[----:B------:R-:W-:Y:S02]  /*6c90*/  FMNMX.FTZ R11, R161, R22, !PT ;  /* 0x00000016a10b7209 */ /* 0x000fe40007810000 */
[----:B------:R-:W-:-:S02]  /*6ca0*/  ISETP.LT.OR P1, PT, R12, 0x1, P1 ;  /* 0x000000010c00780c */ /* 0x000fc40000f21670 */
[----:B------:R-:W-:Y:S02]  /*6cb0*/  FMNMX.FTZ R22, R164, R11, !PT ;  /* 0x0000000ba4167209 */ /* 0x000fe40007810000 */
[----:B------:R-:W-:Y:S02]  /*6cc0*/  ISETP.GT.AND P2, PT, R20, 0x8, P0 ;  /* 0x000000081400780c */ /* 0x000fe40000744270 */
[----:B------:R-:W-:Y:S02]  /*6cd0*/  FMNMX.FTZ R11, R165, R22, !PT ;  /* 0x00000016a50b7209 */ /* 0x000fe40007810000 */
[----:B------:R-:W-:Y:S02]  /*6ce0*/  ISETP.LT.OR P3, PT, R12, 0xa, P3 ;  /* 0x0000000a0c00780c */ /* 0x000fe40001f61670 */
[----:B------:R-:W-:Y:S02]  /*6cf0*/  FMNMX.FTZ R22, R168, R11, !PT ;  /* 0x0000000ba8167209 */ /* 0x000fe40007810000 */
[----:B------:R-:W-:-:S02]  /*6d00*/  ISETP.LT.OR P2, PT, R12, 0x9, P2 ;  /* 0x000000090c00780c */ /* 0x000fc40001741670 */
[----:B------:R-:W-:Y:S02]  /*6d10*/  FMNMX.FTZ R11, R169, R22, !PT ;  /* 0x00000016a90b7209 */ /* 0x000fe40007810000 */
[----:B------:R-:W-:Y:S02]  /*6d20*/  FSEL R159, R159, -INF , !P3 ;  /* 0xff8000009f9f7808 */ /* 0x000fe40005800000 */
[----:B------:R-:W-:Y:S02]  /*6d30*/  FMNMX.FTZ R22, R172, R11, !PT ;  /* 0x0000000bac167209 */ /* 0x000fe40007810000 */
[----:B------:R-:W-:Y:S02]  /*6d40*/  ISETP.GT.AND P3, PT, R20, 0x11, P0 ;  /* 0x000000111400780c */ /* 0x000fe40000764270 */
[----:B------:R-:W-:Y:S02]  /*6d50*/  FMNMX.FTZ R11, R173, R22, !PT ;  /* 0x00000016ad0b7209 */ /* 0x000fe40007810000 */
[----:B------:R-:W-:-:S02]  /*6d60*/  FSEL R158, R158, -INF , !P2 ;  /* 0xff8000009e9e7808 */ /* 0x000fc40005000000 */
        /* <DEDUP_REMOVED lines=8> */
[----:B------:R-:W-:Y:S01]  /*6df0*/  ISETP.GT.AND P3, PT, R20, 0x20, P0 ;  /* 0x000000201400780c */ /* 0x000fe20000764270 */
[----:B------:R-:W1:Y:S01]  /*6e00*/  SHFL.BFLY PT, R11, R22, 0x2, 0x1f ;  /* 0x0c401f00160b7f89 */ /* 0x000e6200000e0000 */
[----:B------:R-:W-:Y:S02]  /*6e10*/  FSEL R162, R162, -INF , !P2 ;  /* 0xff800000a2a27808 */ /* 0x000fe40005000000 */
[----:B------:R-:W-:Y:S02]  /*6e20*/  ISETP.LT.OR P3, PT, R12, 0x21, P3 ;  /* 0x000000210c00780c */ /* 0x000fe40001f61670 */
[----:B------:R-:W-:-:S02]  /*6e30*/  ISETP.GT.AND P2, PT, R20, 0x19, P0 ;  /* 0x000000191400780c */ /* 0x000fc40000744270 */
[----:B------:R-:W-:Y:S02]  /*6e40*/  FSEL R170, R170, -INF , !P3 ;  /* 0xff800000aaaa7808 */ /* 0x000fe40005800000 */
[----:B------:R-:W-:-:S04]  /*6e50*/  ISETP.LT.OR P2, PT, R12, 0x1a, P2 ;  /* 0x0000001a0c00780c */ /* 0x000fc80001741670 */
[----:B------:R-:W-:Y:S02]  /*6e60*/  FSEL R167, R167, -INF , !P2 ;  /* 0xff800000a7a77808 */ /* 0x000fe40005000000 */
[----:B------:R-:W-:-:S04]  /*6e70*/  ISETP.GT.AND P2, PT, R20, 0x28, P0 ;  /* 0x000000281400780c */ /* 0x000fc80000744270 */
[----:B------:R-:W-:-:S04]  /*6e80*/  ISETP.LT.OR P2, PT, R12, 0x29, P2 ;  /* 0x000000290c00780c */ /* 0x000fc80001741670 */
[----:B------:R-:W-:Y:S02]  /*6e90*/  FSEL R174, R174, -INF , !P2 ;  /* 0xff800000aeae7808 */ /* 0x000fe40005000000 */
[----:B-1----:R-:W-:Y:S02]  /*6ea0*/  FMNMX.FTZ R21, R22, R11, !PT ;  /* 0x0000000b16157209 */ /* 0x002fe40007810000 */
[----:B------:R-:W-:-:S03]  /*6eb0*/  ISETP.GT.AND P2, PT, R20, 0x30, P0 ;  /* 0x000000301400780c */ /* 0x000fc60000744270 */
[----:B------:R-:W1:Y:S01]  /*6ec0*/  SHFL.BFLY PT, R184, R21, 0x1, 0x1f ;  /* 0x0c201f0015b87f89 */ /* 0x000e6200000e0000 */
[----:B------:R-:W-:-:S04]  /*6ed0*/  ISETP.LT.OR P2, PT, R12, 0x31, P2 ;  /* 0x000000310c00780c */ /* 0x000fc80001741670 */
[----:B------:R-:W-:Y:S02]  /*6ee0*/  FSEL R178, R178, -INF , !P2 ;  /* 0xff800000b2b27808 */ /* 0x000fe40005000000 */
[----:B------:R-:W-:-:S04]  /*6ef0*/  ISETP.GT.AND P2, PT, R20, 0x38, P0 ;  /* 0x000000381400780c */ /* 0x000fc80000744270 */
[----:B------:R-:W-:-:S04]  /*6f00*/  ISETP.LT.OR P2, PT, R12, 0x39, P2 ;  /* 0x000000390c00780c */ /* 0x000fc80001741670 */
[----:B------:R-:W-:Y:S02]  /*6f10*/  FSEL R182, R182, -INF , !P2 ;  /* 0xff800000b6b67808 */ /* 0x000fe40005000000 */
[----:B-1----:R-:W-:Y:S02]  /*6f20*/  FMNMX.FTZ R11, R21, R184, !PT ;  /* 0x000000b8150b7209 */ /* 0x002fe40007810000 */
[----:B------:R-:W-:Y:S02]  /*6f30*/  FSEL R21, R154, -INF , !P1 ;  /* 0xff8000009a157808 */ /* 0x000fe40004800000 */
[----:B------:R-:W-:Y:S01]  /*6f40*/  ISETP.GT.AND P1, PT, R20, 0x18, P0 ;  /* 0x000000181400780c */ /* 0x000fe20000724270 */
[----:B------:R-:W-:Y:S01]  /*6f50*/  FMUL.FTZ R154, R11, UR10 ;  /* 0x0000000a0b9a7c20 */ /* 0x000fe20008410000 */
[----:B------:R-:W-:Y:S02]  /*6f60*/  FMNMX.FTZ R22, R21, R14, !PT ;  /* 0x0000000e15167209 */ /* 0x000fe40007810000 */
[----:B------:R-:W-:-:S02]  /*6f70*/  ISETP.LT.OR P1, PT, R12, 0x19, P1 ;  /* 0x000000190c00780c */ /* 0x000fc40000f21670 */
[----:B------:R-:W-:Y:S02]  /*6f80*/  FMNMX.FTZ R23, R155, R22, !PT ;  /* 0x000000169b177209 */ /* 0x000fe40007810000 */
[----:B------:R-:W-:Y:S02]  /*6f90*/  FSETP.NEU.FTZ.AND P3, PT, R11, -INF , PT ;  /* 0xff8000000b00780b */ /* 0x000fe40003f7d000 */
[----:B------:R-:W-:Y:S02]  /*6fa0*/  FMNMX.FTZ R22, R158, R23, !PT ;  /* 0x000000179e167209 */ /* 0x000fe40007810000 */
[----:B------:R-:W-:Y:S02]  /*6fb0*/  FSEL R166, R166, -INF , !P1 ;  /* 0xff800000a6a67808 */ /* 0x000fe40004800000 */
[----:B------:R-:W-:Y:S02]  /*6fc0*/  FMNMX.FTZ R23, R159, R22, !PT ;  /* 0x000000169f177209 */ /* 0x000fe40007810000 */
[----:B------:R-:W-:-:S02]  /*6fd0*/  ISETP.GT.AND P1, PT, R20, 0x21, P0 ;  /* 0x000000211400780c */ /* 0x000fc40000724270 */
[----:B------:R-:W-:Y:S02]  /*6fe0*/  FMNMX.FTZ R22, R162, R23, !PT ;  /* 0x00000017a2167209 */ /* 0x000fe40007810000 */
[----:B------:R-:W-:Y:S02]  /*6ff0*/  ISETP.LT.OR P1, PT, R12, 0x22, P1 ;  /* 0x000000220c00780c */ /* 0x000fe40000f21670 */
[----:B------:R-:W-:Y:S02]  /*7000*/  FMNMX.FTZ R23, R163, R22, !PT ;  /* 0x00000016a3177209 */ /* 0x000fe40007810000 */
[----:B------:R-:W-:Y:S02]  /*7010*/  FSEL R22, R154, RZ, P3 ;  /* 0x000000ff9a167208 */ /* 0x000fe40001800000 */
[----:B------:R-:W-:Y:S02]  /*7020*/  FMNMX.FTZ R154, R166, R23, !PT ;  /* 0x00000017a69a7209 */ /* 0x000fe40007810000 */
[----:B------:R-:W-:Y:S01]  /*7030*/  FSEL R171, R171, -INF , !P1 ;  /* 0xff800000abab7808 */ /* 0x000fe20004800000 */
[--C-:B------:R-:W-:Y:S01]  /*7040*/  FFMA.FTZ R184, R160, UR10, -R22.reuse ;  /* 0x0000000aa0b87c23 */ /* 0x100fe20008010816 */
[----:B------:R-:W-:Y:S01]  /*7050*/  FMNMX.FTZ R23, R167, R154, !PT ;  /* 0x0000009aa7177209 */ /* 0x000fe20007810000 */
[--C-:B------:R-:W-:Y:S01]  /*7060*/  FFMA.FTZ R160, R168, UR10, -R22.reuse ;  /* 0x0000000aa8a07c23 */ /* 0x100fe20008010816 */
[----:B------:R-:W-:Y:S01]  /*7070*/  ISETP.GT.AND P1, PT, R20, 0x29, P0 ;  /* 0x000000291400780c */ /* 0x000fe20000724270 */
[--C-:B------:R-:W-:Y:S01]  /*7080*/  FFMA.FTZ R152, R152, UR10, -R22.reuse ;  /* 0x0000000a98987c23 */ /* 0x100fe20008010816 */
[----:B------:R-:W-:Y:S01]  /*7090*/  FMNMX.FTZ R154, R170, R23, !PT ;  /* 0x00000017aa9a7209 */ /* 0x000fe20007810000 */
[--C-:B------:R-:W-:Y:S01]  /*70a0*/  FFMA.FTZ R23, R153, UR10, -R22.reuse ;  /* 0x0000000a99177c23 */ /* 0x100fe20008010816 */
[----:B------:R-:W-:Y:S01]  /*70b0*/  ISETP.LT.OR P1, PT, R12, 0x2a, P1 ;  /* 0x0000002a0c00780c */ /* 0x000fe20000f21670 */
[--C-:B------:R-:W-:Y:S01]  /*70c0*/  FFMA.FTZ R156, R156, UR10, -R22.reuse ;  /* 0x0000000a9c9c7c23 */ /* 0x100fe20008010816 */
[----:B------:R-:W-:Y:S01]  /*70d0*/  FMNMX.FTZ R153, R171, R154, !PT ;  /* 0x0000009aab997209 */ /* 0x000fe20007810000 */
[----:B------:R-:W-:Y:S01]  /*70e0*/  MUFU.EX2 R152, R152 ;  /* 0x0000009800987308 */ /* 0x000fe20000000800 */
[----:B------:R-:W-:Y:S01]  /*70f0*/  FSEL R175, R175, -INF , !P1 ;  /* 0xff800000afaf7808 */ /* 0x000fe20004800000 */
[----:B------:R-:W-:Y:S01]  /*7100*/  FFMA.FTZ R181, R181, UR10, -R22 ;  /* 0x0000000ab5b57c23 */ /* 0x000fe20008010816 */
[----:B------:R-:W-:-:S02]  /*7110*/  ISETP.GT.AND P1, PT, R20, 0x31, P0 ;  /* 0x000000311400780c */ /* 0x000fc40000724270 */
[----:B------:R-:W-:Y:S02]  /*7120*/  FMNMX.FTZ R154, R174, R153, !PT ;  /* 0x00000099ae9a7209 */ /* 0x000fe40007810000 */
[----:B------:R-:W-:Y:S01]  /*7130*/  ISETP.LT.OR P1, PT, R12, 0x32, P1 ;  /* 0x000000320c00780c */ /* 0x000fe20000f21670 */
[----:B------:R-:W-:Y:S01]  /*7140*/  MUFU.EX2 R23, R23 ;  /* 0x0000001700177308 */ /* 0x000fe20000000800 */
[----:B------:R-:W-:Y:S02]  /*7150*/  FMNMX.FTZ R153, R175, R154, !PT ;  /* 0x0000009aaf997209 */ /* 0x000fe40007810000 */
[----:B------:R-:W-:Y:S02]  /*7160*/  ISETP.GT.AND P0, PT, R20, 0x39, P0 ;  /* 0x000000391400780c */ /* 0x000fe40000704270 */
[----:B------:R-:W-:Y:S02]  /*7170*/  FSEL R179, R179, -INF , !P1 ;  /* 0xff800000b3b37808 */ /* 0x000fe40004800000 */
[----:B------:R-:W-:Y:S01]  /*7180*/  FMNMX.FTZ R20, R178, R153, !PT ;  /* 0x00000099b2147209 */ /* 0x000fe20007810000 */
[--C-:B------:R-:W-:Y:S01]  /*7190*/  FFMA.FTZ R153, R157, UR10, -R22.reuse ;  /* 0x0000000a9d997c23 */ /* 0x100fe20008010816 */
[----:B------:R-:W-:Y:S01]  /*71a0*/  ISETP.LT.OR P0, PT, R12, 0x3a, P0 ;  /* 0x0000003a0c00780c */ /* 0x000fe20000701670 */
[----:B------:R-:W-:Y:S01]  /*71b0*/  MUFU.EX2 R154, R156 ;  /* 0x0000009c009a7308 */ /* 0x000fe20000000800 */
[----:B------:R-:W-:Y:S01]  /*71c0*/  FMNMX.FTZ R157, R179, R20, !PT ;  /* 0x00000014b39d7209 */ /* 0x000fe20007810000 */
[--C-:B------:R-:W-:Y:S01]  /*71d0*/  FFMA.FTZ R20, R164, UR10, -R22.reuse ;  /* 0x0000000aa4147c23 */ /* 0x100fe20008010816 */
[----:B------:R-:W-:Y:S01]  /*71e0*/  FSEL R183, R183, -INF , !P0 ;  /* 0xff800000b7b77808 */ /* 0x000fe20004000000 */
[--C-:B------:R-:W-:Y:S01]  /*71f0*/  FFMA.FTZ R164, R172, UR10, -R22.reuse ;  /* 0x0000000aaca47c23 */ /* 0x100fe20008010816 */
[----:B------:R-:W-:Y:S01]  /*7200*/  FMNMX.FTZ R12, R182, R157, !PT ;  /* 0x0000009db60c7209 */ /* 0x000fe20007810000 */
[--C-:B------:R-:W-:Y:S01]  /*7210*/  FFMA.FTZ R157, R161, UR10, -R22.reuse ;  /* 0x0000000aa19d7c23 */ /* 0x100fe20008010816 */
[----:B------:R-:W-:Y:S01]  /*7220*/  FSEL R168, R11, RZ, P3 ;  /* 0x000000ff0ba87208 */ /* 0x000fe20001800000 */
[----:B------:R-:W-:Y:S01]  /*7230*/  MUFU.EX2 R153, R153 ;  /* 0x0000009900997308 */ /* 0x000fe20000000800 */
[----:B------:R-:W-:Y:S01]  /*7240*/  FMNMX.FTZ R12, R183, R12, !PT ;  /* 0x0000000cb70c7209 */ /* 0x000fe20007810000 */
[--C-:B------:R-:W-:Y:S01]  /*7250*/  FFMA.FTZ R161, R165, UR10, -R22.reuse ;  /* 0x0000000aa5a17c23 */ /* 0x100fe20008010816 */
[--C-:B------:R-:W-:Y:S01]  /*7260*/  FFMA.FTZ R165, R169, UR10, -R22.reuse ;  /* 0x0000000aa9a57c23 */ /* 0x100fe20008010816 */
[----:B------:R-:W-:Y:S01]  /*7270*/  FADD.FTZ R168, -R168, R15 ;  /* 0x0000000fa8a87221 */ /* 0x000fe20000010100 */
[--C-:B------:R-:W-:Y:S01]  /*7280*/  FFMA.FTZ R169, R173, UR10, -R22.reuse ;  /* 0x0000000aada97c23 */ /* 0x100fe20008010816 */
[----:B------:R-:W1:Y:S01]  /*7290*/  SHFL.BFLY PT, R185, R12, 0x2, 0x1f ;  /* 0x0c401f000cb97f89 */ /* 0x000e6200000e0000 */
[--C-:B------:R-:W-:Y:S01]  /*72a0*/  FFMA.FTZ R173, R177, UR10, -R22.reuse ;  /* 0x0000000ab1ad7c23 */ /* 0x100fe20008010816 */
[----:B------:R-:W-:Y:S01]  /*72b0*/  FMUL.FTZ R15, R168, UR10 ;  /* 0x0000000aa80f7c20 */ /* 0x000fe20008410000 */
[----:B------:R-:W-:Y:S01]  /*72c0*/  MUFU.EX2 R156, R184 ;  /* 0x000000b8009c7308 */ /* 0x000fe20000000800 */
[--C-:B------:R-:W-:Y:S01]  /*72d0*/  FFMA.FTZ R168, R176, UR10, -R22.reuse ;  /* 0x0000000ab0a87c23 */ /* 0x100fe20008010816 */
[----:B------:R-:W-:Y:S01]  /*72e0*/  FFMA.FTZ R172, R180, UR10, -R22 ;  /* 0x0000000ab4ac7c23 */ /* 0x000fe20008010816 */
[----:B------:R-:W-:-:S05]  /*72f0*/  ISETP.NE.AND P0, PT, R10, RZ, PT ;  /* 0x000000ff0a00720c */ /* 0x000fca0003f05270 */
[----:B------:R-:W2:Y:S08]  /*7300*/  MUFU.EX2 R15, R15 ;  /* 0x0000000f000f7308 */ /* 0x000eb00000000800 */
[----:B------:R-:W3:Y:S01]  /*7310*/  MUFU.EX2 R157, R157 ;  /* 0x0000009d009d7308 */ /* 0x000ee20000000800 */
[----:B-1----:R-:W-:-:S07]  /*7320*/  FMNMX.FTZ R185, R12, R185, !PT ;  /* 0x000000b90cb97209 */ /* 0x002fce0007810000 */
[----:B------:R-:W1:Y:S01]  /*7330*/  MUFU.EX2 R20, R20 ;  /* 0x0000001400147308 */ /* 0x000e620000000800 */
[----:B--2---:R-:W-:Y:S01]  /*7340*/  FFMA.FTZ R22, R15, R3, R152 ;  /* 0x000000030f167223 */ /* 0x004fe20000010098 */
[----:B------:R-:W2:Y:S01]  /*7350*/  SHFL.BFLY PT, R12, R185, 0x1, 0x1f ;  /* 0x0c201f00b90c7f89 */ /* 0x000ea200000e0000 */
[C---:B------:R-:W-:Y:S01]  /*7360*/  F2FP.BF16.F32.PACK_AB R152, R23.reuse, R152 ;  /* 0x000000981798723e */ /* 0x040fe200000010ff */
[-C--:B------:R-:W-:Y:S01]  /*7370*/  FMUL.FTZ R24, R24, R15.reuse ;  /* 0x0000000f18187220 */ /* 0x080fe20000410000 */
[----:B------:R-:W-:Y:S01]  /*7380*/  FADD.FTZ R177, R23, R22 ;  /* 0x0000001617b17221 */ /* 0x000fe20000010000 */
[-C--:B------:R-:W-:Y:S01]  /*7390*/  FMUL.FTZ R25, R25, R15.reuse ;  /* 0x0000000f19197220 */ /* 0x080fe20000410000 */
[-C--:B------:R-:W-:Y:S01]  /*73a0*/  FMUL.FTZ R28, R28, R15.reuse ;  /* 0x0000000f1c1c7220 */ /* 0x080fe20000410000 */
[----:B------:R-:W4:Y:S01]  /*73b0*/  MUFU.EX2 R161, R161 ;  /* 0x000000a100a17308 */ /* 0x000f220000000800 */
[----:B------:R-:W-:Y:S01]  /*73c0*/  FADD.FTZ R22, R154, R177 ;  /* 0x000000b19a167221 */ /* 0x000fe20000010000 */
[----:B------:R-:W-:Y:S01]  /*73d0*/  F2FP.BF16.F32.PACK_AB R154, R153, R154 ;  /* 0x0000009a999a723e */ /* 0x000fe200000010ff */
[-C--:B------:R-:W-:Y:S01]  /*73e0*/  FMUL.FTZ R29, R29, R15.reuse ;  /* 0x0000000f1d1d7220 */ /* 0x080fe20000410000 */
[----:B------:R-:W-:Y:S01]  /*73f0*/  FMUL.FTZ R32, R32, R15 ;  /* 0x0000000f20207220 */ /* 0x000fe20000410000 */
[----:B------:R-:W-:Y:S01]  /*7400*/  FADD.FTZ R177, R153, R22 ;  /* 0x0000001699b17221 */ /* 0x000fe20000010000 */
[----:B------:R-:W-:-:S02]  /*7410*/  IMAD.U32 R22, RZ, RZ, UR6 ;  /* 0x00000006ff167e24 */ /* 0x000fc4000f8e00ff */
[-C--:B------:R-:W-:Y:S01]  /*7420*/  FMUL.FTZ R33, R33, R15.reuse ;  /* 0x0000000f21217220 */ /* 0x080fe20000410000 */
[----:B------:R-:W5:Y:S01]  /*7430*/  MUFU.EX2 R160, R160 ;  /* 0x000000a000a07308 */ /* 0x000f620000000800 */
[----:B------:R-:W-:Y:S01]  /*7440*/  FADD.FTZ R180, R156, R177 ;  /* 0x000000b19cb47221 */ /* 0x000fe20000010000 */
[----:B------:R-:W-:Y:S01]  /*7450*/  @!P0 IMAD R22, R22, 0x40, R9 ;  /* 0x0000004016168824 */ /* 0x000fe200078e0209 */
[----:B---3--:R-:W-:Y:S01]  /*7460*/  F2FP.BF16.F32.PACK_AB R156, R157, R156 ;  /* 0x0000009c9d9c723e */ /* 0x008fe200000010ff */
[-C--:B------:R-:W-:Y:S01]  /*7470*/  FMUL.FTZ R36, R36, R15.reuse ;  /* 0x0000000f24247220 */ /* 0x080fe20000410000 */
[-C--:B------:R-:W-:Y:S01]  /*7480*/  FMUL.FTZ R37, R37, R15.reuse ;  /* 0x0000000f25257220 */ /* 0x080fe20000410000 */
[-C--:B------:R-:W-:Y:S01]  /*7490*/  FMUL.FTZ R40, R40, R15.reuse ;  /* 0x0000000f28287220 */ /* 0x080fe20000410000 */
[-C--:B------:R-:W-:Y:S01]  /*74a0*/  FMUL.FTZ R41, R41, R15.reuse ;  /* 0x0000000f29297220 */ /* 0x080fe20000410000 */
[----:B------:R-:W3:Y:S01]  /*74b0*/  MUFU.EX2 R165, R165 ;  /* 0x000000a500a57308 */ /* 0x000ee20000000800 */
[-C--:B------:R-:W-:Y:S01]  /*74c0*/  FMUL.FTZ R44, R44, R15.reuse ;  /* 0x0000000f2c2c7220 */ /* 0x080fe20000410000 */
[----:B--2---:R-:W-:Y:S01]  /*74d0*/  FMNMX.FTZ R12, R185, R12, !PT ;  /* 0x0000000cb90c7209 */ /* 0x004fe20007810000 */
[----:B------:R-:W-:Y:S01]  /*74e0*/  FADD.FTZ R185, R157, R180 ;  /* 0x000000b49db97221 */ /* 0x000fe20000010000 */
[-C--:B------:R-:W-:Y:S01]  /*74f0*/  FMUL.FTZ R45, R45, R15.reuse ;  /* 0x0000000f2d2d7220 */ /* 0x080fe20000410000 */
[-C--:B------:R-:W-:Y:S01]  /*7500*/  FMUL.FTZ R48, R48, R15.reuse ;  /* 0x0000000f30307220 */ /* 0x080fe20000410000 */
[C---:B------:R-:W-:Y:S01]  /*7510*/  FSETP.NEU.FTZ.AND P1, PT, R12.reuse, -INF , PT ;  /* 0xff8000000c00780b */ /* 0x040fe20003f3d000 */
[----:B------:R-:W-:Y:S01]  /*7520*/  FMUL.FTZ R3, R12, UR10 ;  /* 0x0000000a0c037c20 */ /* 0x000fe20008410000 */
[----:B------:R-:W2:Y:S01]  /*7530*/  MUFU.EX2 R164, R164 ;  /* 0x000000a400a47308 */ /* 0x000ea20000000800 */
[-C--:B------:R-:W-:Y:S01]  /*7540*/  FMUL.FTZ R49, R49, R15.reuse ;  /* 0x0000000f31317220 */ /* 0x080fe20000410000 */
[-C--:B------:R-:W-:Y:S01]  /*7550*/  FMUL.FTZ R52, R52, R15.reuse ;  /* 0x0000000f34347220 */ /* 0x080fe20000410000 */
[-C--:B------:R-:W-:Y:S01]  /*7560*/  FMUL.FTZ R53, R53, R15.reuse ;  /* 0x0000000f35357220 */ /* 0x080fe20000410000 */
[----:B------:R-:W-:Y:S01]  /*7570*/  FSEL R176, R3, RZ, P1 ;  /* 0x000000ff03b07208 */ /* 0x000fe20000800000 */
[-C--:B------:R-:W-:Y:S01]  /*7580*/  FMUL.FTZ R56, R56, R15.reuse ;  /* 0x0000000f38387220 */ /* 0x080fe20000410000 */
[----:B------:R-:W-:Y:S01]  /*7590*/  FSEL R3, R12, RZ, P1 ;  /* 0x000000ff0c037208 */ /* 0x000fe20000800000 */
[-C--:B------:R-:W-:Y:S01]  /*75a0*/  FMUL.FTZ R57, R57, R15.reuse ;  /* 0x0000000f39397220 */ /* 0x080fe20000410000 */
[----:B------:R-:W0:Y:S01]  /*75b0*/  MUFU.EX2 R169, R169 ;  /* 0x000000a900a97308 */ /* 0x000e220000000800 */
[--C-:B------:R-:W-:Y:S01]  /*75c0*/  FFMA.FTZ R177, R155, UR10, -R176.reuse ;  /* 0x0000000a9bb17c23 */ /* 0x100fe200080108b0 */
[----:B------:R-:W-:Y:S01]  /*75d0*/  @!P0 LEA R155, R22, UR40, 0x2 ;  /* 0x00000028169b8c11 */ /* 0x000fe2000f8e10ff */
[----:B-1----:R-:W-:Y:S01]  /*75e0*/  FADD.FTZ R22, R20, R185 ;  /* 0x000000b914167221 */ /* 0x002fe20000010000 */
[--C-:B------:R-:W-:Y:S01]  /*75f0*/  FFMA.FTZ R180, R159, UR10, -R176.reuse ;  /* 0x0000000a9fb47c23 */ /* 0x100fe200080108b0 */
[----:B------:R-:W-:Y:S01]  /*7600*/  FFMA.FTZ R184, R162, UR10, -R176 ;  /* 0x0000000aa2b87c23 */ /* 0x000fe200080108b0 */
[----:B------:R-:W-:Y:S01]  /*7610*/  FADD.FTZ R3, -R3, R14 ;  /* 0x0000000e03037221 */ /* 0x000fe20000010100 */
[----:B----4-:R-:W-:Y:S01]  /*7620*/  FADD.FTZ R159, R161, R22 ;  /* 0x00000016a19f7221 */ /* 0x010fe20000010000 */
[----:B------:R-:W-:Y:S01]  /*7630*/  MUFU.EX2 R168, R168 ;  /* 0x000000a800a87308 */ /* 0x000fe20000000800 */
[--C-:B------:R-:W-:Y:S01]  /*7640*/  FFMA.FTZ R21, R21, UR10, -R176.reuse ;  /* 0x0000000a15157c23 */ /* 0x100fe200080108b0 */
[----:B------:R-:W-:Y:S01]  /*7650*/  FMUL.FTZ R3, R3, UR10 ;  /* 0x0000000a03037c20 */ /* 0x000fe20008410000 */
[----:B-----5:R-:W-:Y:S01]  /*7660*/  FADD.FTZ R162, R160, R159 ;  /* 0x0000009fa0a27221 */ /* 0x020fe20000010000 */
        /* <DEDUP_REMOVED lines=10> */
[----:B---3--:R-:W-:Y:S01]  /*7710*/  F2FP.BF16.F32.PACK_AB R160, R165, R160 ;  /* 0x000000a0a5a0723e */ /* 0x008fe200000010ff */
[--C-:B------:R-:W-:Y:S01]  /*7720*/  FFMA.FTZ R179, R179, UR10, -R176.reuse ;  /* 0x0000000ab3b37c23 */ /* 0x100fe200080108b0 */
[----:B------:R1:W-:Y:S01]  /*7730*/  MUFU.EX2 R14, R177 ;  /* 0x000000b1000e7308 */ /* 0x0003e20000000800 */
[--C-:B------:R-:W-:Y:S01]  /*7740*/  FFMA.FTZ R182, R182, UR10, -R176.reuse ;  /* 0x0000000ab6b67c23 */ /* 0x100fe200080108b0 */
[----:B------:R-:W-:Y:S01]  /*7750*/  FFMA.FTZ R176, R183, UR10, -R176 ;  /* 0x0000000ab7b07c23 */ /* 0x000fe200080108b0 */
[----:B------:R-:W-:Y:S01]  /*7760*/  @!P0 STS [R155+0x28800], R15 ;  /* 0x0288000f9b008388 */ /* 0x000fe20000000800 */
[-C--:B------:R-:W-:Y:S01]  /*7770*/  FMUL.FTZ R60, R60, R15.reuse ;  /* 0x0000000f3c3c7220 */ /* 0x080fe20000410000 */
[-C--:B------:R-:W-:Y:S01]  /*7780*/  FMUL.FTZ R61, R61, R15.reuse ;  /* 0x0000000f3d3d7220 */ /* 0x080fe20000410000 */
[-C--:B------:R-:W-:Y:S01]  /*7790*/  FMUL.FTZ R64, R64, R15.reuse ;  /* 0x0000000f40407220 */ /* 0x080fe20000410000 */
[-C--:B------:R-:W-:Y:S01]  /*77a0*/  FMUL.FTZ R65, R65, R15.reuse ;  /* 0x0000000f41417220 */ /* 0x080fe20000410000 */
[----:B------:R-:W-:Y:S01]  /*77b0*/  MUFU.EX2 R172, R172 ;  /* 0x000000ac00ac7308 */ /* 0x000fe20000000800 */
[----:B-1----:R-:W-:Y:S01]  /*77c0*/  FADD.FTZ R177, R165, R162 ;  /* 0x000000a2a5b17221 */ /* 0x002fe20000010000 */
[-C--:B------:R-:W-:Y:S01]  /*77d0*/  FMUL.FTZ R68, R68, R15.reuse ;  /* 0x0000000f44447220 */ /* 0x080fe20000410000 */
[-C--:B------:R-:W-:Y:S01]  /*77e0*/  FMUL.FTZ R69, R69, R15.reuse ;  /* 0x0000000f45457220 */ /* 0x080fe20000410000 */
[-C--:B------:R-:W-:Y:S01]  /*77f0*/  FMUL.FTZ R72, R72, R15.reuse ;  /* 0x0000000f48487220 */ /* 0x080fe20000410000 */
[----:B--2---:R-:W-:Y:S01]  /*7800*/  FADD.FTZ R162, R164, R177 ;  /* 0x000000b1a4a27221 */ /* 0x004fe20000010000 */
        /* <DEDUP_REMOVED lines=10> */
[----:B------:R0:W2:Y:S01]  /*78b0*/  MUFU.EX2 R22, R3 ;  /* 0x0000000300167308 */ /* 0x0000a20000000800 */
[-C--:B------:R-:W-:Y:S01]  /*78c0*/  FMUL.FTZ R92, R92, R15.reuse ;  /* 0x0000000f5c5c7220 */ /* 0x080fe20000410000 */
[-C--:B------:R-:W-:Y:S01]  /*78d0*/  FMUL.FTZ R93, R93, R15.reuse ;  /* 0x0000000f5d5d7220 */ /* 0x080fe20000410000 */
[-C--:B------:R-:W-:Y:S01]  /*78e0*/  FMUL.FTZ R96, R96, R15.reuse ;  /* 0x0000000f60607220 */ /* 0x080fe20000410000 */
[-C--:B------:R-:W-:Y:S01]  /*78f0*/  FMUL.FTZ R97, R97, R15.reuse ;  /* 0x0000000f61617220 */ /* 0x080fe20000410000 */
[-C--:B------:R-:W-:Y:S01]  /*7900*/  FMUL.FTZ R100, R100, R15.reuse ;  /* 0x0000000f64647220 */ /* 0x080fe20000410000 */
[-C--:B------:R-:W-:Y:S01]  /*7910*/  FMUL.FTZ R101, R101, R15.reuse ;  /* 0x0000000f65657220 */ /* 0x080fe20000410000 */
[----:B------:R-:W-:Y:S01]  /*7920*/  FMUL.FTZ R104, R104, R15 ;  /* 0x0000000f68687220 */ /* 0x000fe20000410000 */
[----:B------:R-:W3:Y:S01]  /*7930*/  MUFU.EX2 R181, R181 ;  /* 0x000000b500b57308 */ /* 0x000ee20000000800 */
[----:B0-----:R-:W-:Y:S01]  /*7940*/  FADD.FTZ R3, R169, R162 ;  /* 0x000000a2a9037221 */ /* 0x001fe20000010000 */
[----:B-1----:R-:W-:Y:S01]  /*7950*/  F2FP.BF16.F32.PACK_AB R153, R14, R21 ;  /* 0x000000150e99723e */ /* 0x002fe200000010ff */
[-C--:B------:R-:W-:Y:S01]  /*7960*/  FMUL.FTZ R105, R105, R15.reuse ;  /* 0x0000000f69697220 */ /* 0x080fe20000410000 */
[-C--:B------:R-:W-:Y:S01]  /*7970*/  FMUL.FTZ R108, R108, R15.reuse ;  /* 0x0000000f6c6c7220 */ /* 0x080fe20000410000 */
[----:B------:R-:W-:Y:S01]  /*7980*/  FADD.FTZ R162, R168, R3 ;  /* 0x00000003a8a27221 */ /* 0x000fe20000010000 */
[-C--:B------:R-:W-:Y:S01]  /*7990*/  FMUL.FTZ R109, R109, R15.reuse ;  /* 0x0000000f6d6d7220 */ /* 0x080fe20000410000 */
[-C--:B------:R-:W-:Y:S01]  /*79a0*/  FMUL.FTZ R112, R112, R15.reuse ;  /* 0x0000000f70707220 */ /* 0x080fe20000410000 */
[----:B------:R0:W1:Y:S01]  /*79b0*/  MUFU.EX2 R159, R158 ;  /* 0x0000009e009f7308 */ /* 0x0000620000000800 */
[----:B------:R-:W-:Y:S01]  /*79c0*/  FADD.FTZ R3, R173, R162 ;  /* 0x000000a2ad037221 */ /* 0x000fe20000010000 */
[----:B--2---:R-:W-:Y:S01]  /*79d0*/  FFMA.FTZ R23, R22, R4, R21 ;  /* 0x0000000416177223 */ /* 0x004fe20000010015 */
[----:B------:R-:W-:Y:S01]  /*79e0*/  F2FP.BF16.F32.PACK_AB R162, R169, R164 ;  /* 0x000000a4a9a2723e */ /* 0x000fe200000010ff */
[----:B------:R2:W-:Y:S01]  /*79f0*/  @!P0 STS [R155+0x28820], R22 ;  /* 0x028820169b008388 */ /* 0x0005e20000000800 */
[----:B------:R-:W-:Y:S01]  /*7a00*/  F2FP.BF16.F32.PACK_AB R164, R173, R168 ;  /* 0x000000a8ada4723e */ /* 0x000fe200000010ff */
[----:B------:R-:W-:Y:S01]  /*7a10*/  FADD.FTZ R4, R14, R23 ;  /* 0x000000170e047221 */ /* 0x000fe20000010000 */
[-C--:B------:R-:W-:Y:S01]  /*7a20*/  FMUL.FTZ R113, R113, R15.reuse ;  /* 0x0000000f71717220 */ /* 0x080fe20000410000 */
[----:B------:R-:W2:Y:S01]  /*7a30*/  MUFU.EX2 R180, R180 ;  /* 0x000000b400b47308 */ /* 0x000ea20000000800 */
[----:B0-----:R-:W-:Y:S01]  /*7a40*/  F2FP.BF16.F32.PACK_AB R158, R161, R20 ;  /* 0x00000014a19e723e */ /* 0x001fe200000010ff */
[----:B------:R-:W-:Y:S01]  /*7a50*/  FADD.FTZ R20, R172, R3 ;  /* 0x00000003ac147221 */ /* 0x000fe20000010000 */
[----:B---3--:R-:W-:Y:S01]  /*7a60*/  F2FP.BF16.F32.PACK_AB R166, R181, R172 ;  /* 0x000000acb5a6723e */ /* 0x008fe200000010ff */
[-C--:B------:R-:W-:Y:S01]  /*7a70*/  FMUL.FTZ R116, R116, R15.reuse ;  /* 0x0000000f74747220 */ /* 0x080fe20000410000 */
[-C--:B------:R-:W-:Y:S01]  /*7a80*/  FMUL.FTZ R117, R117, R15.reuse ;  /* 0x0000000f75757220 */ /* 0x080fe20000410000 */
[----:B------:R-:W-:Y:S01]  /*7a90*/  FADD.FTZ R3, R181, R20 ;  /* 0x00000014b5037221 */ /* 0x000fe20000010000 */
[-C--:B------:R-:W-:Y:S01]  /*7aa0*/  FMUL.FTZ R120, R120, R15.reuse ;  /* 0x0000000f78787220 */ /* 0x080fe20000410000 */
[----:B------:R-:W-:Y:S01]  /*7ab0*/  MUFU.EX2 R157, R184 ;  /* 0x000000b8009d7308 */ /* 0x000fe20000000800 */
[----:B-1----:R-:W-:Y:S01]  /*7ac0*/  FADD.FTZ R23, R159, R4 ;  /* 0x000000049f177221 */ /* 0x002fe20000010000 */
[-C--:B------:R-:W-:Y:S01]  /*7ad0*/  FMUL.FTZ R121, R121, R15.reuse ;  /* 0x0000000f79797220 */ /* 0x080fe20000410000 */
[-C--:B------:R-:W-:Y:S01]  /*7ae0*/  FMUL.FTZ R124, R124, R15.reuse ;  /* 0x0000000f7c7c7220 */ /* 0x080fe20000410000 */
[-C--:B------:R-:W-:Y:S01]  /*7af0*/  FMUL.FTZ R125, R125, R15.reuse ;  /* 0x0000000f7d7d7220 */ /* 0x080fe20000410000 */
[-C--:B------:R-:W-:Y:S01]  /*7b00*/  FMUL.FTZ R128, R128, R15.reuse ;  /* 0x0000000f80807220 */ /* 0x080fe20000410000 */
[-C--:B------:R-:W-:Y:S01]  /*7b10*/  FMUL.FTZ R129, R129, R15.reuse ;  /* 0x0000000f81817220 */ /* 0x080fe20000410000 */
[----:B------:R-:W-:Y:S01]  /*7b20*/  FMUL.FTZ R132, R132, R15 ;  /* 0x0000000f84847220 */ /* 0x000fe20000410000 */
[----:B------:R-:W-:Y:S01]  /*7b30*/  MUFU.EX2 R20, R163 ;  /* 0x000000a300147308 */ /* 0x000fe20000000800 */
[----:B--2---:R-:W-:Y:S01]  /*7b40*/  F2FP.BF16.F32.PACK_AB R155, R180, R159 ;  /* 0x0000009fb49b723e */ /* 0x004fe200000010ff */
        /* <DEDUP_REMOVED lines=10> */
[----:B------:R-:W-:Y:S01]  /*7bf0*/  FMUL.FTZ R149, R149, R15 ;  /* 0x0000000f95957220 */ /* 0x000fe20000410000 */
        /* <DEDUP_REMOVED lines=13> */
[----:B------:R3:W-:Y:S01]  /*7cd0*/  STSM.16.M88.4 [R6+0x26800], R152 ;  /* 0x0268009806007844 */ /* 0x0007e20000000200 */
[-C--:B------:R-:W-:Y:S01]  /*7ce0*/  FMUL.FTZ R47, R47, R22.reuse ;  /* 0x000000162f2f7220 */ /* 0x080fe20000410000 */
[-C--:B------:R-:W-:Y:S01]  /*7cf0*/  FMUL.FTZ R50, R50, R22.reuse ;  /* 0x0000001632327220 */ /* 0x080fe20000410000 */
[-C--:B------:R-:W-:Y:S01]  /*7d00*/  FMUL.FTZ R51, R51, R22.reuse ;  /* 0x0000001633337220 */ /* 0x080fe20000410000 */
[-C--:B------:R-:W-:Y:S01]  /*7d10*/  FMUL.FTZ R54, R54, R22.reuse ;  /* 0x0000001636367220 */ /* 0x080fe20000410000 */
[-C--:B------:R-:W-:Y:S01]  /*7d20*/  FMUL.FTZ R55, R55, R22.reuse ;  /* 0x0000001637377220 */ /* 0x080fe20000410000 */
[----:B------:R-:W4:Y:S01]  /*7d30*/  MUFU.EX2 R172, R171 ;  /* 0x000000ab00ac7308 */ /* 0x000f220000000800 */
[----:B-1----:R-:W-:Y:S01]  /*7d40*/  FADD.FTZ R170, R180, R23 ;  /* 0x00000017b4aa7221 */ /* 0x002fe20000010000 */
[----:B0-----:R-:W-:Y:S01]  /*7d50*/  F2FP.BF16.F32.PACK_AB R159, R168, R185 ;  /* 0x000000b9a89f723e */ /* 0x001fe200000010ff */
[-C--:B------:R-:W-:Y:S01]  /*7d60*/  FMUL.FTZ R58, R58, R22.reuse ;  /* 0x000000163a3a7220 */ /* 0x080fe20000410000 */
[-C--:B------:R-:W-:Y:S01]  /*7d70*/  FMUL.FTZ R59, R59, R22.reuse ;  /* 0x000000163b3b7220 */ /* 0x080fe20000410000 */
[----:B------:R-:W-:Y:S01]  /*7d80*/  FADD.FTZ R23, R157, R170 ;  /* 0x000000aa9d177221 */ /* 0x000fe20000010000 */
[----:B------:R-:W-:Y:S01]  /*7d90*/  F2FP.BF16.F32.PACK_AB R157, R20, R157 ;  /* 0x0000009d149d723e */ /* 0x000fe200000010ff */
[-C--:B------:R-:W-:Y:S01]  /*7da0*/  FMUL.FTZ R62, R62, R22.reuse ;  /* 0x000000163e3e7220 */ /* 0x080fe20000410000 */
[----:B------:R0:W1:Y:S01]  /*7db0*/  MUFU.EX2 R163, R174 ;  /* 0x000000ae00a37308 */ /* 0x0000620000000800 */
[----:B------:R-:W-:Y:S01]  /*7dc0*/  FADD.FTZ R170, R20, R23 ;  /* 0x0000001714aa7221 */ /* 0x000fe20000010000 */
[-C--:B------:R-:W-:Y:S01]  /*7dd0*/  FMUL.FTZ R63, R63, R22.reuse ;  /* 0x000000163f3f7220 */ /* 0x080fe20000410000 */
[----:B------:R3:W-:Y:S01]  /*7de0*/  STSM.16.M88.4 [R8], R156 ;  /* 0x0000009c08007844 */ /* 0x0007e20000000200 */
[-C--:B------:R-:W-:Y:S01]  /*7df0*/  FMUL.FTZ R66, R66, R22.reuse ;  /* 0x0000001642427220 */ /* 0x080fe20000410000 */
[----:B------:R-:W-:Y:S01]  /*7e00*/  FADD.FTZ R23, R185, R170 ;  /* 0x000000aab9177221 */ /* 0x000fe20000010000 */
[-C--:B------:R-:W-:Y:S01]  /*7e10*/  FMUL.FTZ R67, R67, R22.reuse ;  /* 0x0000001643437220 */ /* 0x080fe20000410000 */
[-C--:B------:R-:W-:Y:S01]  /*7e20*/  FMUL.FTZ R70, R70, R22.reuse ;  /* 0x0000001646467220 */ /* 0x080fe20000410000 */
[----:B------:R-:W5:Y:S01]  /*7e30*/  MUFU.EX2 R4, R175 ;  /* 0x000000af00047308 */ /* 0x000f620000000800 */
[----:B0-----:R-:W-:Y:S01]  /*7e40*/  FADD.FTZ R174, R168, R23 ;  /* 0x00000017a8ae7221 */ /* 0x001fe20000010000 */
[-C--:B------:R-:W-:Y:S01]  /*7e50*/  FMUL.FTZ R71, R71, R22.reuse ;  /* 0x0000001647477220 */ /* 0x080fe20000410000 */
[-C--:B------:R-:W-:Y:S01]  /*7e60*/  FMUL.FTZ R74, R74, R22.reuse ;  /* 0x000000164a4a7220 */ /* 0x080fe20000410000 */
[-C--:B------:R-:W-:Y:S01]  /*7e70*/  FMUL.FTZ R75, R75, R22.reuse ;  /* 0x000000164b4b7220 */ /* 0x080fe20000410000 */
[----:B--2---:R-:W-:Y:S01]  /*7e80*/  FADD.FTZ R23, R161, R174 ;  /* 0x000000aea1177221 */ /* 0x004fe20000010000 */
[----:B----4-:R-:W-:Y:S01]  /*7e90*/  F2FP.BF16.F32.PACK_AB R161, R172, R161 ;  /* 0x000000a1aca1723e */ /* 0x010fe200000010ff */
[-C--:B------:R-:W-:Y:S01]  /*7ea0*/  FMUL.FTZ R78, R78, R22.reuse ;  /* 0x000000164e4e7220 */ /* 0x080fe20000410000 */
[----:B------:R-:W0:Y:S01]  /*7eb0*/  MUFU.EX2 R165, R178 ;  /* 0x000000b200a57308 */ /* 0x000e220000000800 */
[----:B------:R-:W-:Y:S01]  /*7ec0*/  FADD.FTZ R174, R172, R23 ;  /* 0x00000017acae7221 */ /* 0x000fe20000010000 */
[-C--:B------:R-:W-:Y:S01]  /*7ed0*/  FMUL.FTZ R79, R79, R22.reuse ;  /* 0x000000164f4f7220 */ /* 0x080fe20000410000 */
[-C--:B------:R-:W-:Y:S01]  /*7ee0*/  FMUL.FTZ R82, R82, R22.reuse ;  /* 0x0000001652527220 */ /* 0x080fe20000410000 */
[-C--:B------:R-:W-:Y:S01]  /*7ef0*/  FMUL.FTZ R83, R83, R22.reuse ;  /* 0x0000001653537220 */ /* 0x080fe20000410000 */
[----:B-1----:R-:W-:Y:S01]  /*7f00*/  FADD.FTZ R23, R163, R174 ;  /* 0x000000aea3177221 */ /* 0x002fe20000010000 */
[-C--:B------:R-:W-:Y:S01]  /*7f10*/  FMUL.FTZ R86, R86, R22.reuse ;  /* 0x0000001656567220 */ /* 0x080fe20000410000 */
[-C--:B------:R-:W-:Y:S01]  /*7f20*/  FMUL.FTZ R87, R87, R22.reuse ;  /* 0x0000001657577220 */ /* 0x080fe20000410000 */
[----:B------:R-:W1:Y:S01]  /*7f30*/  MUFU.EX2 R170, R179 ;  /* 0x000000b300aa7308 */ /* 0x000e620000000800 */
[C---:B-----5:R-:W-:Y:S01]  /*7f40*/  FADD.FTZ R174, R4.reuse, R23 ;  /* 0x0000001704ae7221 */ /* 0x060fe20000010000 */
[----:B------:R-:W-:Y:S01]  /*7f50*/  F2FP.BF16.F32.PACK_AB R163, R4, R163 ;  /* 0x000000a304a3723e */ /* 0x000fe200000010ff */
[-C--:B------:R-:W-:Y:S01]  /*7f60*/  FMUL.FTZ R90, R90, R22.reuse ;  /* 0x000000165a5a7220 */ /* 0x080fe20000410000 */
[-C--:B------:R-:W-:Y:S01]  /*7f70*/  FMUL.FTZ R91, R91, R22.reuse ;  /* 0x000000165b5b7220 */ /* 0x080fe20000410000 */
[-C--:B------:R-:W-:Y:S01]  /*7f80*/  FMUL.FTZ R94, R94, R22.reuse ;  /* 0x000000165e5e7220 */ /* 0x080fe20000410000 */
[-C--:B------:R-:W-:Y:S01]  /*7f90*/  FMUL.FTZ R95, R95, R22.reuse ;  /* 0x000000165f5f7220 */ /* 0x080fe20000410000 */
[----:B------:R3:W-:Y:S01]  /*7fa0*/  STSM.16.M88.4 [R5], R160 ;  /* 0x000000a005007844 */ /* 0x0007e20000000200 */
        /* <DEDUP_REMOVED lines=9> */
[C---:B-1----:R-:W-:Y:S01]  /*8040*/  FADD.FTZ R14, R170.reuse, R23 ;  /* 0x00000017aa0e7221 */ /* 0x042fe20000010000 */
[----:B------:R-:W-:Y:S01]  /*8050*/  F2FP.BF16.F32.PACK_AB R165, R170, R165 ;  /* 0x000000a5aaa5723e */ /* 0x000fe200000010ff */
[-C--:B------:R-:W-:Y:S01]  /*8060*/  FMUL.FTZ R110, R110, R22.reuse ;  /* 0x000000166e6e7220 */ /* 0x080fe20000410000 */
[-C--:B------:R-:W-:Y:S01]  /*8070*/  FMUL.FTZ R111, R111, R22.reuse ;  /* 0x000000166f6f7220 */ /* 0x080fe20000410000 */
[-C--:B------:R-:W-:Y:S01]  /*8080*/  FMUL.FTZ R114, R114, R22.reuse ;  /* 0x0000001672727220 */ /* 0x080fe20000410000 */
[-C--:B------:R-:W-:Y:S01]  /*8090*/  FMUL.FTZ R115, R115, R22.reuse ;  /* 0x0000001673737220 */ /* 0x080fe20000410000 */
[-C--:B------:R-:W-:Y:S01]  /*80a0*/  FMUL.FTZ R118, R118, R22.reuse ;  /* 0x0000001676767220 */ /* 0x080fe20000410000 */
[-C--:B------:R-:W-:Y:S01]  /*80b0*/  FMUL.FTZ R119, R119, R22.reuse ;  /* 0x0000001677777220 */ /* 0x080fe20000410000 */
[----:B--2---:R-:W-:Y:S01]  /*80c0*/  FADD.FTZ R15, R167, R14 ;  /* 0x0000000ea70f7221 */ /* 0x004fe20000010000 */
[-C--:B------:R-:W-:Y:S01]  /*80d0*/  FMUL.FTZ R122, R122, R22.reuse ;  /* 0x000000167a7a7220 */ /* 0x080fe20000410000 */
[-C--:B------:R-:W-:Y:S01]  /*80e0*/  FMUL.FTZ R123, R123, R22.reuse ;  /* 0x000000167b7b7220 */ /* 0x080fe20000410000 */
[-C--:B------:R-:W-:Y:S01]  /*80f0*/  FMUL.FTZ R126, R126, R22.reuse ;  /* 0x000000167e7e7220 */ /* 0x080fe20000410000 */
[-C--:B------:R-:W-:Y:S01]  /*8100*/  FMUL.FTZ R127, R127, R22.reuse ;  /* 0x000000167f7f7220 */ /* 0x080fe20000410000 */
[-C--:B------:R-:W-:Y:S01]  /*8110*/  FMUL.FTZ R130, R130, R22.reuse ;  /* 0x0000001682827220 */ /* 0x080fe20000410000 */
[-C--:B------:R-:W-:Y:S01]  /*8120*/  FMUL.FTZ R131, R131, R22.reuse ;  /* 0x0000001683837220 */ /* 0x080fe20000410000 */
[-C--:B------:R-:W-:Y:S01]  /*8130*/  FMUL.FTZ R134, R134, R22.reuse ;  /* 0x0000001686867220 */ /* 0x080fe20000410000 */
[C---:B0-----:R-:W-:Y:S01]  /*8140*/  F2FP.BF16.F32.PACK_AB R167, R176.reuse, R167 ;  /* 0x000000a7b0a7723e */ /* 0x041fe200000010ff */
[----:B------:R-:W-:Y:S01]  /*8150*/  FADD.FTZ R4, R176, R15 ;  /* 0x0000000fb0047221 */ /* 0x000fe20000010000 */
[-C--:B------:R-:W-:Y:S01]  /*8160*/  FMUL.FTZ R135, R135, R22.reuse ;  /* 0x0000001687877220 */ /* 0x080fe20000410000 */
[-C--:B------:R-:W-:Y:S01]  /*8170*/  FMUL.FTZ R138, R138, R22.reuse ;  /* 0x000000168a8a7220 */ /* 0x080fe20000410000 */
[-C--:B------:R-:W-:Y:S01]  /*8180*/  FMUL.FTZ R139, R139, R22.reuse ;  /* 0x000000168b8b7220 */ /* 0x080fe20000410000 */
[----:B------:R3:W-:Y:S01]  /*8190*/  STSM.16.M88.4 [R7], R164 ;  /* 0x000000a407007844 */ /* 0x0007e20000000200 */
        /* <DEDUP_REMOVED lines=8> */
.L_x_4935:
[----:B------:R0:W1:Y:S01]  /*8220*/  SYNCS.PHASECHK.TRANS64.TRYWAIT P0, [UR31+0x28c50], R13 ;  /* 0x028c500dff0075a7 */ /* 0x000062000800015f */
[----:B------:R-:W-:Y:S05]  /*8230*/  @!P4 BRA `(.L_x_4936) ;  /* 0x000000000004c947 */ /* 0x000fea0003800000 */
[----:B------:R-:W-:Y:S01]  /*8240*/  BPT.TRAP 0x1 ;  /* 0x000000040000795c */ /* 0x000fe20000300000 */
.L_x_4936:
[----:B-1----:R-:W-:Y:S05]  /*8250*/  @P0 BRA `(.L_x_4937) ;  /* 0x0000000000080947 */ /* 0x002fea0003800000 */
[----:B------:R-:W1:Y:S02]  /*8260*/  SYNCS.PHASECHK.TRANS64.TRYWAIT P0, [UR31+0x28c50], R13 ;  /* 0x028c500dff0075a7 */ /* 0x000e64000800015f */
[----:B-1----:R-:W-:Y:S05]  /*8270*/  @!P0 BRA `(.L_x_4938) ;  /* 0x000000b0006c8947 */ /* 0x002fea0003800000 */
.L_x_4937:
        /* <DEDUP_REMOVED lines=29> */
[----:B--2---:R-:W2:Y:S02]  /*8450*/  FENCE.VIEW.ASYNC.S ;  /* 0x00000000000073c6 */ /* 0x004ea40000000000 */
[----:B--2---:R-:W-:Y:S01]  /*8460*/  NOP ;  /* 0x0000000000007918 */ /* 0x004fe20000000000 */
[----:B------:R-:W-:Y:S06]  /*8470*/  BAR.ARV 0xe, 0x100 ;  /* 0x0384000000007b1d */ /* 0x000fec0000002000 */
[----:B------:R-:W-:Y:S05]  /*8480*/  @!P4 BRA `(.L_x_4939) ;  /* 0x000000000004c947 */ /* 0x000fea0003800000 */
[----:B------:R-:W-:Y:S01]  /*8490*/  BPT.TRAP 0x1 ;  /* 0x000000040000795c */ /* 0x000fe20000300000 */
.L_x_4939:
[----:B------:R-:W-:Y:S01]  /*84a0*/  UISETP.GT.AND UP0, UPT, UR43, UR25, UPT ;  /* 0x000000192b00728c */ /* 0x000fe2000bf04270 */
[----:B-1----:R-:W-:Y:S01]  /*84b0*/  IMAD.MOV.U32 R14, RZ, RZ, R12 ;  /* 0x000000ffff0e7224 */ /* 0x002fe200078e000c */
[----:B------:R-:W-:Y:S01]  /*84c0*/  UIADD3 UR6, UR31, 0x28c60, URZ ;  /* 0x00028c601f067890 */ /* 0x000fe2000fffe03f */
[----:B------:R-:W-:Y:S01]  /*84d0*/  MOV R15, R11 ;  /* 0x0000000b000f7202 */ /* 0x000fe20000000f00 */
[----:B------:R-:W-:Y:S02]  /*84e0*/  UIADD3 UR43, UR43, -0x1, URZ ;  /* 0xffffffff2b2b7890 */ /* 0x000fe4000fffe03f */
[----:B------:R-:W-:Y:S01]  /*84f0*/  PLOP3.LUT P0, PT, PT, PT, UP0, 0x80, 0x0 ;  /* 0x000000000000781c */ /* 0x000fe20003f0f008 */
[----:B------:R-:W-:-:S09]  /*8500*/  UPRMT UR6, UR42, 0x654, UR6 ;  /* 0x000006542a067896 */ /* 0x000fd20008000006 */
[----:B------:R-:W-:Y:S01]  /*8510*/  SYNCS.ARRIVE.TRANS64.RED.A1T0 RZ, [UR6], RZ ;  /* 0x000000ffffff79a7 */ /* 0x000fe20008100406 */
[----:B------:R-:W-:Y:S02]  /*8520*/  UMOV UR6, UR4 ;  /* 0x0000000400067c82 */ /* 0x000fe40008000000 */
[----:B------:R-:W-:Y:S05]  /*8530*/  @P0 BRA `(.L_x_4940) ;  /* 0xffffffdc00180947 */ /* 0x000fea000383ffff */
.L_x_4921:
[----:B------:R-:W-:Y:S01]  /*8540*/  ISETP.NE.AND P1, PT, R19, 0x1, PT ;  /* 0x000000011300780c */ /* 0x000fe20003f25270 */
[----:B0-----:R-:W0:Y:S01]  /*8550*/  S2R R13, SR_CTAID.X ;  /* 0x00000000000d7919 */ /* 0x001e220000002500 */
[----:B------:R-:W-:Y:S01]  /*8560*/  UIADD3 UR14, -UR14, 0x1, URZ ;  /* 0x000000010e0e7890 */ /* 0x000fe2000fffe13f */
[----:B------:R-:W-:Y:S01]  /*8570*/  LOP3.LUT P0, RZ, R16, 0x1, RZ, 0xc0, !PT ;  /* 0x0000000110ff7812 */ /* 0x000fe2000780c0ff */
[----:B------:R-:W-:Y:S02]  /*8580*/  ULDC UR6, c[0x0][0x9dc] ;  /* 0x0002770000067ab9 */ /* 0x000fe40000000800 */
[----:B------:R-:W-:-:S07]  /*8590*/  UIMAD UR14, UR41, UR11, UR14 ;  /* 0x0000000b290e72a4 */ /* 0x000fce000f8e020e */
[----:B------:R-:W1:Y:S08]  /*85a0*/  @P1 LDC R14, c[0x0][0x44c] ;  /* 0x00011300ff0e1b82 */ /* 0x000e700000000800 */
[----:B------:R-:W2:Y:S01]  /*85b0*/  @P1 LDC R15, c[0x0][0x450] ;  /* 0x00011400ff0f1b82 */ /* 0x000ea20000000800 */
[----:B0-----:R-:W-:-:S05]  /*85c0*/  LEA R13, R13, 0x3f, 0x6 ;  /* 0x0000003f0d0d7811 */ /* 0x001fca00078e30ff */
[----:B-1----:R-:W-:-:S05]  /*85d0*/  @P1 IMAD.HI.U32 R14, R13, R14, RZ ;  /* 0x0000000e0d0e1227 */ /* 0x002fca00078e00ff */
[----:B--2---:R-:W-:-:S05]  /*85e0*/  @P1 SHF.R.U32.HI R13, RZ, R15, R14 ;  /* 0x0000000fff0d1219 */ /* 0x004fca000001160e */
[----:B------:R-:W-:-:S04]  /*85f0*/  VIADD R13, R13, UR14 ;  /* 0x0000000e0d0d7c36 */ /* 0x000fc80008000000 */
        /* <DEDUP_REMOVED lines=12> */
.L_x_4942:
[----:B------:R-:W0:Y:S02]  /*86c0*/  LDC R22, c[0x0][0x9e4] ;  /* 0x00027900ff167b82 */ /* 0x000e240000000800 */
[----:B0-----:R-:W-:-:S13]  /*86d0*/  ISETP.NE.AND P0, PT, R22, 0x1, PT ;  /* 0x000000011600780c */ /* 0x001fda0003f05270 */
[----:B------:R-:W0:Y:S02]  /*86e0*/  @P0 LDC.64 R20, c[0x0][0x9e8] ;  /* 0x00027a00ff140b82 */ /* 0x000e240000000a00 */
[----:B0-----:R-:W-:-:S05]  /*86f0*/  @P0 IMAD.HI.U32 R20, R13, R20, RZ ;  /* 0x000000140d140227 */ /* 0x001fca00078e00ff */
[----:B------:R-:W-:-:S07]  /*8700*/  @P0 SHF.R.U32.HI R13, RZ, R21, R20 ;  /* 0x00000015ff0d0219 */ /* 0x000fce0000011614 */
.L_x_4943:
[----:B------:R-:W-:-:S05]  /*8710*/  IMAD R13, R13, R22, RZ ;  /* 0x000000160d0d7224 */ /* 0x000fca00078e02ff */
[----:B------:R-:W-:-:S07]  /*8720*/  VIMNMX R14, R14, R13, !PT ;  /* 0x0000000d0e0e7248 */ /* 0x000fce0007fe0100 */
.L_x_4941:
[----:B------:R-:W-:-:S05]  /*8730*/  VIADD R14, R14, 0x3f ;  /* 0x0000003f0e0e7836 */ /* 0x000fca0000000000 */
[----:B------:R-:W-:-:S04]  /*8740*/  SHF.R.S32.HI R13, RZ, 0x1f, R14 ;  /* 0x0000001fff0d7819 */ /* 0x000fc8000001140e */
[----:B------:R-:W-:-:S04]  /*8750*/  LEA.HI R13, R13, R14, RZ, 0x6 ;  /* 0x0000000e0d0d7211 */ /* 0x000fc800078f30ff */
[----:B------:R-:W-:-:S04]  /*8760*/  SHF.R.S32.HI R14, RZ, 0x6, R13 ;  /* 0x00000006ff0e7819 */ /* 0x000fc8000001140d */
[----:B------:R-:W-:-:S04]  /*8770*/  VIMNMX R13, R17, R14, !PT ;  /* 0x0000000e110d7248 */ /* 0x000fc80007fe0100 */
[----:B------:R-:W-:-:S13]  /*8780*/  ISETP.LE.AND P0, PT, R13, UR43, PT ;  /* 0x0000002b0d007c0c */ /* 0x000fda000bf03270 */
[----:B------:R-:W-:Y:S05]  /*8790*/  @!P0 BRA `(.L_x_4944) ;  /* 0x00000018003c8947 */ /* 0x000fea0003800000 */
[----:B------:R-:W-:Y:S01]  /*87a0*/  IMAD.MOV.U32 R15, RZ, RZ, R12 ;  /* 0x000000ffff0f7224 */ /* 0x000fe200078e000c */
[----:B------:R-:W-:Y:S01]  /*87b0*/  MOV R20, R11 ;  /* 0x0000000b00147202 */ /* 0x000fe20000000f00 */
[----:B------:R-:W-:Y:S01]  /*87c0*/  UMOV UR27, UR4 ;  /* 0x00000004001b7c82 */ /* 0x000fe20008000000 */
[----:B------:R-:W-:-:S05]  /*87d0*/  ULDC UR25, c[0x0][0x988] ;  /* 0x0002620000197ab9 */ /* 0x000fca0000000800 */
.L_x_4955:
[----:B------:R-:W-:Y:S01]  /*87e0*/  UIADD3 UR4, UR27, 0x1, URZ ;  /* 0x000000011b047890 */ /* 0x000fe2000fffe03f */
[----:B------:R-:W-:Y:S01]  /*87f0*/  IMAD.U32 R12, RZ, RZ, UR43 ;  /* 0x0000002bff0c7e24 */ /* 0x000fe2000f8e00ff */
[----:B------:R-:W-:Y:S02]  /*8800*/  UIADD3 UR6, UR43, -0x1, URZ ;  /* 0xffffffff2b067890 */ /* 0x000fe4000fffe03f */
[----:B------:R-:W-:Y:S02]  /*8810*/  UISETP.NE.AND UP0, UPT, UR4, 0x2, UPT ;  /* 0x000000020400788c */ /* 0x000fe4000bf05270 */
[----:B------:R-:W-:Y:S02]  /*8820*/  ISETP.GT.AND P0, PT, R12, R13, PT ;  /* 0x0000000d0c00720c */ /* 0x000fe40003f04270 */
[----:B------:R-:W-:Y:S02]  /*8830*/  USEL UR10, URZ, 0x1, UP0 ;  /* 0x000000013f0a7887 */ /* 0x000fe40008000000 */
[----:B------:R-:W-:-:S02]  /*8840*/  USEL UR4, UR4, URZ, UP0 ;  /* 0x0000003f04047287 */ /* 0x000fc40008000000 */
[----:B------:R-:W-:Y:S01]  /*8850*/  ULOP3.LUT UR5, UR5, UR10, URZ, 0x3c, !UPT ;  /* 0x0000000a05057292 */ /* 0x000fe2000f8e3c3f */
[----:B------:R-:W-:Y:S01]  /*8860*/  UMOV UR43, UR6 ;  /* 0x00000006002b7c82 */ /* 0x000fe20008000000 */
[----:B012---:R-:W-:Y:S10]  /*8870*/  @!P4 BRA `(.L_x_4945) ;  /* 0x000000000004c947 */ /* 0x007ff40003800000 */
[----:B------:R-:W-:Y:S01]  /*8880*/  BPT.TRAP 0x1 ;  /* 0x000000040000795c */ /* 0x000fe20000300000 */
.L_x_4945:
[----:B------:R-:W-:Y:S01]  /*8890*/  ULEA UR26, UR4, UR40, 0x3 ;  /* 0x00000028041a7291 */ /* 0x000fe2000f8e183f */
[----:B------:R-:W-:-:S05]  /*88a0*/  IMAD.U32 R14, RZ, RZ, UR5 ;  /* 0x00000005ff0e7e24 */ /* 0x000fca000f8e00ff */
[----:B------:R-:W-:-:S04]  /*88b0*/  SHF.L.U32 R14, R14, 0x1f, RZ ;  /* 0x0000001f0e0e7819 */ /* 0x000fc800000006ff */
[----:B------:R0:W1:Y:S01]  /*88c0*/  SYNCS.PHASECHK.TRANS64.TRYWAIT P1, [UR26+0x28c30], R14 ;  /* 0x028c300eff0075a7 */ /* 0x000062000802015a */
[----:B------:R-:W-:Y:S05]  /*88d0*/  @!P4 BRA `(.L_x_4946) ;  /* 0x000000000004c947 */ /* 0x000fea0003800000 */
[----:B------:R-:W-:Y:S01]  /*88e0*/  BPT.TRAP 0x1 ;  /* 0x000000040000795c */ /* 0x000fe20000300000 */
.L_x_4946:
[----:B-1----:R-:W-:Y:S05]  /*88f0*/  @P1 BRA `(.L_x_4947) ;  /* 0x0000000000081947 */ /* 0x002fea0003800000 */
[----:B------:R-:W1:Y:S02]  /*8900*/  SYNCS.PHASECHK.TRANS64.TRYWAIT P1, [UR26+0x28c30], R14 ;  /* 0x028c300eff0075a7 */ /* 0x000e64000802015a */
[----:B-1----:R-:W-:Y:S05]  /*8910*/  @!P1 BRA `(.L_x_4948) ;  /* 0x000000a800dc9947 */ /* 0x002fea0003800000 */
.L_x_4947:
        /* <DEDUP_REMOVED lines=22> */
.L_x_4949:
[----:B------:R-:W-:Y:S01]  /*8a80*/  FMNMX.FTZ R12, R152, R20, !PT ;  /* 0x00000014980c7209 */ /* 0x000fe20007810000 */
[----:B------:R-:W-:Y:S01]  /*8a90*/  UMOV UR10, UR25 ;  /* 0x00000019000a7c82 */ /* 0x000fe20008000000 */
[----:B------:R-:W-:Y:S01]  /*8aa0*/  ISETP.NE.AND P1, PT, R10, RZ, PT ;  /* 0x000000ff0a00720c */ /* 0x000fe20003f25270 */
[----:B------:R-:W-:Y:S01]  /*8ab0*/  UIADD3 UR11, UR26, 0x28c40, URZ ;  /* 0x00028c401a0b7890 */ /* 0x000fe2000fffe03f */
[----:B-1----:R-:W-:-:S03]  /*8ac0*/  FMNMX.FTZ R11, R153, R12, !PT ;  /* 0x0000000c990b7209 */ /* 0x002fc60007810000 */
        /* <DEDUP_REMOVED lines=40> */
[----:B------:R-:W-:Y:S01]  /*8d50*/  FMUL.FTZ R20, R20, UR10 ;  /* 0x0000000a14147c20 */ /* 0x000fe20008410000 */
[----:B------:R-:W-:Y:S01]  /*8d60*/  FMNMX.FTZ R12, R178, R23, !PT ;  /* 0x00000017b20c7209 */ /* 0x000fe20007810000 */
[--C-:B------:R-:W-:Y:S01]  /*8d70*/  FFMA.FTZ R168, R172, UR10, -R184.reuse ;  /* 0x0000000aaca87c23 */ /* 0x100fe200080108b8 */
[--C-:B------:R-:W-:Y:S01]  /*8d80*/  FFMA.FTZ R172, R176, UR10, -R184.reuse ;  /* 0x0000000ab0ac7c23 */ /* 0x100fe200080108b8 */
[--C-:B------:R-:W-:Y:S01]  /*8d90*/  FFMA.FTZ R176, R180, UR10, -R184.reuse ;  /* 0x0000000ab4b07c23 */ /* 0x100fe200080108b8 */
[----:B------:R-:W-:Y:S01]  /*8da0*/  FMNMX.FTZ R23, R179, R12, !PT ;  /* 0x0000000cb3177209 */ /* 0x000fe20007810000 */
[----:B------:R-:W1:Y:S01]  /*8db0*/  MUFU.EX2 R20, R20 ;  /* 0x0000001400147308 */ /* 0x000e620000000800 */
[----:B------:R-:W-:-:S02]  /*8dc0*/  FFMA.FTZ R181, R181, UR10, -R184 ;  /* 0x0000000ab5b57c23 */ /* 0x000fc400080108b8 */
[----:B------:R-:W-:Y:S01]  /*8dd0*/  FMNMX.FTZ R12, R182, R23, !PT ;  /* 0x00000017b60c7209 */ /* 0x000fe20007810000 */
[--C-:B------:R-:W-:Y:S01]  /*8de0*/  FFMA.FTZ R23, R157, UR10, -R184.reuse ;  /* 0x0000000a9d177c23 */ /* 0x100fe200080108b8 */
[--C-:B------:R-:W-:Y:S01]  /*8df0*/  FFMA.FTZ R157, R161, UR10, -R184.reuse ;  /* 0x0000000aa19d7c23 */ /* 0x100fe200080108b8 */
[--C-:B------:R-:W-:Y:S01]  /*8e00*/  FFMA.FTZ R161, R165, UR10, -R184.reuse ;  /* 0x0000000aa5a17c23 */ /* 0x100fe200080108b8 */
[----:B------:R-:W-:Y:S01]  /*8e10*/  FMNMX.FTZ R12, R183, R12, !PT ;  /* 0x0000000cb70c7209 */ /* 0x000fe20007810000 */
[----:B------:R-:W2:Y:S01]  /*8e20*/  MUFU.EX2 R21, R21 ;  /* 0x0000001500157308 */ /* 0x000ea20000000800 */
[--C-:B------:R-:W-:Y:S01]  /*8e30*/  FFMA.FTZ R165, R169, UR10, -R184.reuse ;  /* 0x0000000aa9a57c23 */ /* 0x100fe200080108b8 */
[--C-:B------:R-:W-:Y:S01]  /*8e40*/  FFMA.FTZ R169, R173, UR10, -R184.reuse ;  /* 0x0000000aada97c23 */ /* 0x100fe200080108b8 */
[----:B------:R-:W-:Y:S01]  /*8e50*/  FFMA.FTZ R173, R177, UR10, -R184 ;  /* 0x0000000ab1ad7c23 */ /* 0x000fe200080108b8 */
[----:B------:R-:W3:Y:S04]  /*8e60*/  SHFL.BFLY PT, R153, R12, 0x2, 0x1f ;  /* 0x0c401f000c997f89 */ /* 0x000ee800000e0000 */
[----:B------:R-:W4:Y:S01]  /*8e70*/  MUFU.EX2 R152, R152 ;  /* 0x0000009800987308 */ /* 0x000f220000000800 */
[-C--:B-1----:R-:W-:Y:S01]  /*8e80*/  FMUL.FTZ R24, R24, R20.reuse ;  /* 0x0000001418187220 */ /* 0x082fe20000410000 */
[-C--:B------:R-:W-:Y:S01]  /*8e90*/  FMUL.FTZ R25, R25, R20.reuse ;  /* 0x0000001419197220 */ /* 0x080fe20000410000 */
[-C--:B------:R-:W-:Y:S01]  /*8ea0*/  FMUL.FTZ R28, R28, R20.reuse ;  /* 0x000000141c1c7220 */ /* 0x080fe20000410000 */
[-C--:B------:R-:W-:Y:S01]  /*8eb0*/  FMUL.FTZ R29, R29, R20.reuse ;  /* 0x000000141d1d7220 */ /* 0x080fe20000410000 */
[-C--:B------:R-:W-:Y:S01]  /*8ec0*/  FMUL.FTZ R32, R32, R20.reuse ;  /* 0x0000001420207220 */ /* 0x080fe20000410000 */
[-C--:B------:R-:W-:Y:S01]  /*8ed0*/  FMUL.FTZ R33, R33, R20.reuse ;  /* 0x0000001421217220 */ /* 0x080fe20000410000 */
[-C--:B------:R-:W-:Y:S01]  /*8ee0*/  FMUL.FTZ R36, R36, R20.reuse ;  /* 0x0000001424247220 */ /* 0x080fe20000410000 */
[----:B------:R-:W-:Y:S01]  /*8ef0*/  MUFU.EX2 R22, R22 ;  /* 0x0000001600167308 */ /* 0x000fe20000000800 */
[----:B--2---:R-:W-:Y:S01]  /*8f00*/  FFMA.FTZ R3, R20, R3, R21 ;  /* 0x0000000314037223 */ /* 0x004fe20000010015 */
[-C--:B------:R-:W-:Y:S01]  /*8f10*/  FMUL.FTZ R37, R37, R20.reuse ;  /* 0x0000001425257220 */ /* 0x080fe20000410000 */
[-C--:B------:R-:W-:Y:S01]  /*8f20*/  FMUL.FTZ R40, R40, R20.reuse ;  /* 0x0000001428287220 */ /* 0x080fe20000410000 */
[-C--:B------:R-:W-:Y:S01]  /*8f30*/  FMUL.FTZ R41, R41, R20.reuse ;  /* 0x0000001429297220 */ /* 0x080fe20000410000 */
[-C--:B------:R-:W-:Y:S01]  /*8f40*/  FMUL.FTZ R44, R44, R20.reuse ;  /* 0x000000142c2c7220 */ /* 0x080fe20000410000 */
[-C--:B------:R-:W-:Y:S01]  /*8f50*/  FMUL.FTZ R45, R45, R20.reuse ;  /* 0x000000142d2d7220 */ /* 0x080fe20000410000 */
[-C--:B------:R-:W-:Y:S01]  /*8f60*/  FMUL.FTZ R48, R48, R20.reuse ;  /* 0x0000001430307220 */ /* 0x080fe20000410000 */
[----:B------:R-:W-:Y:S01]  /*8f70*/  MUFU.EX2 R23, R23 ;  /* 0x0000001700177308 */ /* 0x000fe20000000800 */
[C---:B----4-:R-:W-:Y:S01]  /*8f80*/  FADD.FTZ R3, R152.reuse, R3 ;  /* 0x0000000398037221 */ /* 0x050fe20000010000 */
[----:B------:R-:W-:Y:S01]  /*8f90*/  F2FP.BF16.F32.PACK_AB R152, R152, R21 ;  /* 0x000000159898723e */ /* 0x000fe200000010ff */
[-C--:B------:R-:W-:Y:S01]  /*8fa0*/  FMUL.FTZ R49, R49, R20.reuse ;  /* 0x0000001431317220 */ /* 0x080fe20000410000 */
[----:B---3--:R-:W-:Y:S01]  /*8fb0*/  FMNMX.FTZ R153, R12, R153, !PT ;  /* 0x000000990c997209 */ /* 0x008fe20007810000 */
[-C--:B------:R-:W-:Y:S01]  /*8fc0*/  FMUL.FTZ R52, R52, R20.reuse ;  /* 0x0000001434347220 */ /* 0x080fe20000410000 */
[-C--:B------:R-:W-:Y:S01]  /*8fd0*/  FMUL.FTZ R53, R53, R20.reuse ;  /* 0x0000001435357220 */ /* 0x080fe20000410000 */
[-C--:B------:R-:W-:Y:S01]  /*8fe0*/  FMUL.FTZ R56, R56, R20.reuse ;  /* 0x0000001438387220 */ /* 0x080fe20000410000 */
[----:B------:R-:W-:Y:S01]  /*8ff0*/  MUFU.EX2 R156, R156 ;  /* 0x0000009c009c7308 */ /* 0x000fe20000000800 */
[----:B------:R-:W1:Y:S01]  /*9000*/  SHFL.BFLY PT, R12, R153, 0x1, 0x1f ;  /* 0x0c201f00990c7f89 */ /* 0x000e6200000e0000 */
        /* <DEDUP_REMOVED lines=22> */
[----:B------:R-:W-:Y:S01]  /*9170*/  MUFU.EX2 R161, R161 ;  /* 0x000000a100a17308 */ /* 0x000fe20000000800 */
[----:B-1----:R-:W-:Y:S01]  /*9180*/  FMNMX.FTZ R12, R153, R12, !PT ;  /* 0x0000000c990c7209 */ /* 0x002fe20007810000 */
[-C--:B------:R-:W-:Y:S01]  /*9190*/  FMUL.FTZ R97, R97, R20.reuse ;  /* 0x0000001461617220 */ /* 0x080fe20000410000 */
[-C--:B------:R-:W-:Y:S01]  /*91a0*/  FMUL.FTZ R100, R100, R20.reuse ;  /* 0x0000001464647220 */ /* 0x080fe20000410000 */
[-C--:B------:R-:W-:Y:S01]  /*91b0*/  FMUL.FTZ R101, R101, R20.reuse ;  /* 0x0000001465657220 */ /* 0x080fe20000410000 */
[-C--:B------:R-:W-:Y:S01]  /*91c0*/  FMUL.FTZ R104, R104, R20.reuse ;  /* 0x0000001468687220 */ /* 0x080fe20000410000 */
[C---:B------:R-:W-:Y:S01]  /*91d0*/  FMUL.FTZ R186, R12.reuse, UR10 ;  /* 0x0000000a0cba7c20 */ /* 0x040fe20008410000 */
[----:B------:R-:W-:Y:S01]  /*91e0*/  FADD.FTZ R153, -R12, R15 ;  /* 0x0000000f0c997221 */ /* 0x000fe20000010100 */
[----:B------:R-:W-:Y:S01]  /*91f0*/  MUFU.EX2 R164, R164 ;  /* 0x000000a400a47308 */ /* 0x000fe20000000800 */
[-C--:B------:R-:W-:Y:S01]  /*9200*/  FMUL.FTZ R105, R105, R20.reuse ;  /* 0x0000001469697220 */ /* 0x080fe20000410000 */
        /* <DEDUP_REMOVED lines=18> */
[----:B------:R-:W-:Y:S01]  /*9330*/  FFMA.FTZ R183, R183, UR10, -R186 ;  /* 0x0000000ab7b77c23 */ /* 0x000fe200080108ba */
[-C--:B------:R-:W-:Y:S01]  /*9340*/  FMUL.FTZ R108, R108, R20.reuse ;  /* 0x000000146c6c7220 */ /* 0x080fe20000410000 */
[-C--:B------:R-:W-:Y:S01]  /*9350*/  FMUL.FTZ R109, R109, R20.reuse ;  /* 0x000000146d6d7220 */ /* 0x080fe20000410000 */
[-C--:B------:R-:W-:Y:S01]  /*9360*/  FMUL.FTZ R112, R112, R20.reuse ;  /* 0x0000001470707220 */ /* 0x080fe20000410000 */
[----:B------:R-:W2:Y:S01]  /*9370*/  MUFU.EX2 R155, R155 ;  /* 0x0000009b009b7308 */ /* 0x000ea20000000800 */
[-C--:B------:R-:W-:Y:S01]  /*9380*/  FMUL.FTZ R113, R113, R20.reuse ;  /* 0x0000001471717220 */ /* 0x080fe20000410000 */
[-C--:B------:R-:W-:Y:S01]  /*9390*/  FMUL.FTZ R116, R116, R20.reuse ;  /* 0x0000001474747220 */ /* 0x080fe20000410000 */
[-C--:B------:R-:W-:Y:S01]  /*93a0*/  FMUL.FTZ R117, R117, R20.reuse ;  /* 0x0000001475757220 */ /* 0x080fe20000410000 */
[-C--:B------:R-:W-:Y:S01]  /*93b0*/  FMUL.FTZ R120, R120, R20.reuse ;  /* 0x0000001478787220 */ /* 0x080fe20000410000 */
[-C--:B------:R-:W-:Y:S01]  /*93c0*/  FMUL.FTZ R121, R121, R20.reuse ;  /* 0x0000001479797220 */ /* 0x080fe20000410000 */
[-C--:B------:R-:W-:Y:S01]  /*93d0*/  FMUL.FTZ R124, R124, R20.reuse ;  /* 0x000000147c7c7220 */ /* 0x080fe20000410000 */
[----:B------:R-:W-:Y:S01]  /*93e0*/  FMUL.FTZ R125, R125, R20 ;  /* 0x000000147d7d7220 */ /* 0x000fe20000410000 */
[----:B------:R3:W4:Y:S01]  /*93f0*/  MUFU.EX2 R184, R154 ;  /* 0x0000009a00b87308 */ /* 0x0007220000000800 */
[----:B-1----:R-:W-:Y:S01]  /*9400*/  FFMA.FTZ R4, R177, R4, R180 ;  /* 0x00000004b1047223 */ /* 0x002fe200000100b4 */
[-C--:B------:R-:W-:Y:S01]  /*9410*/  FMUL.FTZ R128, R128, R20.reuse ;  /* 0x0000001480807220 */ /* 0x080fe20000410000 */
[-C--:B------:R-:W-:Y:S01]  /*9420*/  FMUL.FTZ R129, R129, R20.reuse ;  /* 0x0000001481817220 */ /* 0x080fe20000410000 */
[-C--:B------:R-:W-:Y:S01]  /*9430*/  FMUL.FTZ R132, R132, R20.reuse ;  /* 0x0000001484847220 */ /* 0x080fe20000410000 */
[-C--:B------:R-:W-:Y:S01]  /*9440*/  FMUL.FTZ R133, R133, R20.reuse ;  /* 0x0000001485857220 */ /* 0x080fe20000410000 */
[-C--:B------:R-:W-:Y:S01]  /*9450*/  FMUL.FTZ R136, R136, R20.reuse ;  /* 0x0000001488887220 */ /* 0x080fe20000410000 */
[----:B------:R-:W-:Y:S01]  /*9460*/  FMUL.FTZ R137, R137, R20 ;  /* 0x0000001489897220 */ /* 0x000fe20000410000 */
[----:B------:R-:W1:Y:S01]  /*9470*/  MUFU.EX2 R185, R185 ;  /* 0x000000b900b97308 */ /* 0x000e620000000800 */
[----:B---3--:R-:W-:-:S02]  /*9480*/  IMAD.U32 R154, RZ, RZ, UR27 ;  /* 0x0000001bff9a7e24 */ /* 0x008fc4000f8e00ff */
[----:B--2---:R-:W-:Y:S01]  /*9490*/  FADD.FTZ R167, R155, R4 ;  /* 0x000000049ba77221 */ /* 0x004fe20000010000 */
[----:B------:R-:W-:Y:S01]  /*94a0*/  FADD.FTZ R4, R22, R3 ;  /* 0x0000000316047221 */ /* 0x000fe20000010000 */
[-C--:B------:R-:W-:Y:S01]  /*94b0*/  FMUL.FTZ R140, R140, R20.reuse ;  /* 0x000000148c8c7220 */ /* 0x080fe20000410000 */
[----:B------:R-:W-:Y:S02]  /*94c0*/  @!P1 IMAD R153, R154, 0x40, R9 ;  /* 0x000000409a999824 */ /* 0x000fe400078e0209 */
[-C--:B------:R-:W-:Y:S01]  /*94d0*/  FMUL.FTZ R141, R141, R20.reuse ;  /* 0x000000148d8d7220 */ /* 0x080fe20000410000 */
[----:B------:R-:W-:Y:S01]  /*94e0*/  FADD.FTZ R3, R23, R4 ;  /* 0x0000000417037221 */ /* 0x000fe20000010000 */
[----:B------:R-:W2:Y:S01]  /*94f0*/  MUFU.EX2 R158, R158 ;  /* 0x0000009e009e7308 */ /* 0x000ea20000000800 */
[----:B----4-:R-:W-:Y:S01]  /*9500*/  FADD.FTZ R154, R184, R167 ;  /* 0x000000a7b89a7221 */ /* 0x010fe20000010000 */
[-C--:B------:R-:W-:Y:S01]  /*9510*/  FMUL.FTZ R144, R144, R20.reuse ;  /* 0x0000001490907220 */ /* 0x080fe20000410000 */
[----:B------:R-:W-:Y:S01]  /*9520*/  FADD.FTZ R4, R156, R3 ;  /* 0x000000039c047221 */ /* 0x000fe20000010000 */
[----:B------:R-:W-:Y:S01]  /*9530*/  @!P1 LEA R3, R153, UR40, 0x2 ;  /* 0x0000002899039c11 */ /* 0x000fe2000f8e10ff */
[----:B------:R-:W-:Y:S01]  /*9540*/  FMUL.FTZ R145, R145, R20 ;  /* 0x0000001491917220 */ /* 0x000fe20000410000 */
[C---:B------:R-:W-:Y:S01]  /*9550*/  F2FP.BF16.F32.PACK_AB R156, R157.reuse, R156 ;  /* 0x0000009c9d9c723e */ /* 0x040fe200000010ff */
[----:B------:R-:W-:Y:S01]  /*9560*/  FADD.FTZ R153, R157, R4 ;  /* 0x000000049d997221 */ /* 0x000fe20000010000 */
[----:B------:R-:W-:Y:S01]  /*9570*/  MUFU.EX2 R15, R181 ;  /* 0x000000b5000f7308 */ /* 0x000fe20000000800 */
[----:B-1----:R-:W-:Y:S01]  /*9580*/  FADD.FTZ R167, R185, R154 ;  /* 0x0000009ab9a77221 */ /* 0x002fe20000010000 */
[----:B------:R-:W-:Y:S01]  /*9590*/  @!P1 STS [R3+0x28800], R20 ;  /* 0x0288001403009388 */ /* 0x000fe20000000800 */
[----:B------:R-:W-:Y:S01]  /*95a0*/  FADD.FTZ R4, R160, R153 ;  /* 0x00000099a0047221 */ /* 0x000fe20000010000 */
[-C--:B------:R-:W-:Y:S01]  /*95b0*/  FMUL.FTZ R148, R148, R20.reuse ;  /* 0x0000001494947220 */ /* 0x080fe20000410000 */
[----:B------:R-:W-:Y:S01]  /*95c0*/  FMUL.FTZ R149, R149, R20 ;  /* 0x0000001495957220 */ /* 0x000fe20000410000 */
[----:B------:R1:W-:Y:S01]  /*95d0*/  @!P1 STS [R3+0x28820], R177 ;  /* 0x028820b103009388 */ /* 0x0003e20000000800 */
[----:B------:R-:W-:Y:S01]  /*95e0*/  FADD.FTZ R21, R161, R4 ;  /* 0x00000004a1157221 */ /* 0x000fe20000010000 */
[----:B------:R-:W3:Y:S01]  /*95f0*/  MUFU.EX2 R181, R163 ;  /* 0x000000a300b57308 */ /* 0x000ee20000000800 */
[----:B--2---:R-:W-:Y:S01]  /*9600*/  FADD.FTZ R154, R158, R167 ;  /* 0x000000a79e9a7221 */ /* 0x004fe20000010000 */
[-C--:B------:R-:W-:Y:S01]  /*9610*/  FMUL.FTZ R26, R26, R177.reuse ;  /* 0x000000b11a1a7220 */ /* 0x080fe20000410000 */
[----:B------:R-:W-:Y:S01]  /*9620*/  FADD.FTZ R4, R164, R21 ;  /* 0x00000015a4047221 */ /* 0x000fe20000010000 */
[-C--:B------:R-:W-:Y:S01]  /*9630*/  FMUL.FTZ R27, R27, R177.reuse ;  /* 0x000000b11b1b7220 */ /* 0x080fe20000410000 */
        /* <DEDUP_REMOVED lines=10> */
[-C--:B------:R-:W-:Y:S01]  /*96e0*/  FMUL.FTZ R47, R47, R177.reuse ;  /* 0x000000b12f2f7220 */ /* 0x080fe20000410000 */
[----:B------:R-:W4:Y:S01]  /*96f0*/  MUFU.EX2 R166, R166 ;  /* 0x000000a600a67308 */ /* 0x000f220000000800 */
[C---:B---3--:R-:W-:Y:S01]  /*9700*/  FADD.FTZ R154, R181.reuse, R154 ;  /* 0x0000009ab59a7221 */ /* 0x048fe20000010000 */
[----:B------:R-:W-:Y:S01]  /*9710*/  F2FP.BF16.F32.PACK_AB R157, R181, R158 ;  /* 0x0000009eb59d723e */ /* 0x000fe200000010ff */
[-C--:B------:R-:W-:Y:S01]  /*9720*/  FMUL.FTZ R50, R50, R177.reuse ;  /* 0x000000b132327220 */ /* 0x080fe20000410000 */
[----:B------:R-:W-:Y:S01]  /*9730*/  F2FP.BF16.F32.PACK_AB R158, R161, R160 ;  /* 0x000000a0a19e723e */ /* 0x000fe200000010ff */
[-C--:B------:R-:W-:Y:S01]  /*9740*/  FMUL.FTZ R51, R51, R177.reuse ;  /* 0x000000b133337220 */ /* 0x080fe20000410000 */
[-C--:B------:R-:W-:Y:S01]  /*9750*/  FMUL.FTZ R54, R54, R177.reuse ;  /* 0x000000b136367220 */ /* 0x080fe20000410000 */
[-C--:B------:R-:W-:Y:S01]  /*9760*/  FMUL.FTZ R55, R55, R177.reuse ;  /* 0x000000b137377220 */ /* 0x080fe20000410000 */
[----:B------:R-:W1:Y:S01]  /*9770*/  MUFU.EX2 R165, R165 ;  /* 0x000000a500a57308 */ /* 0x000e620000000800 */
[----:B--2---:R-:W-:Y:S01]  /*9780*/  FADD.FTZ R153, R159, R154 ;  /* 0x0000009a9f997221 */ /* 0x004fe20000010000 */
[----:B------:R-:W-:Y:S01]  /*9790*/  F2FP.BF16.F32.PACK_AB R154, R23, R22 ;  /* 0x00000016179a723e */ /* 0x000fe200000010ff */
        /* <DEDUP_REMOVED lines=9> */
[----:B------:R-:W-:Y:S01]  /*9830*/  F2FP.BF16.F32.PACK_AB R153, R155, R180 ;  /* 0x000000b49b99723e */ /* 0x000fe200000010ff */
[-C--:B------:R-:W-:Y:S01]  /*9840*/  FMUL.FTZ R70, R70, R177.reuse ;  /* 0x000000b146467220 */ /* 0x080fe20000410000 */
[----:B------:R-:W-:Y:S01]  /*9850*/  F2FP.BF16.F32.PACK_AB R155, R185, R184 ;  /* 0x000000b8b99b723e */ /* 0x000fe200000010ff */
[----:B------:R-:W-:Y:S01]  /*9860*/  BAR.SYNC.DEFER_BLOCKING 0xf, 0x100 ;  /* 0x03c4000000007b1d */ /* 0x000fe20000010000 */
[-C--:B------:R-:W-:Y:S01]  /*9870*/  FMUL.FTZ R71, R71, R177.reuse ;  /* 0x000000b147477220 */ /* 0x080fe20000410000 */
[C---:B-1----:R-:W-:Y:S01]  /*9880*/  FADD.FTZ R3, R165.reuse, R4 ;  /* 0x00000004a5037221 */ /* 0x042fe20000010000 */
[----:B------:R-:W-:Y:S01]  /*9890*/  F2FP.BF16.F32.PACK_AB R160, R165, R164 ;  /* 0x000000a4a5a0723e */ /* 0x000fe200000010ff */
[-C--:B------:R-:W-:Y:S01]  /*98a0*/  FMUL.FTZ R74, R74, R177.reuse ;  /* 0x000000b14a4a7220 */ /* 0x080fe20000410000 */
[-C--:B------:R-:W-:Y:S01]  /*98b0*/  FMUL.FTZ R75, R75, R177.reuse ;  /* 0x000000b14b4b7220 */ /* 0x080fe20000410000 */
[----:B------:R-:W1:Y:S01]  /*98c0*/  MUFU.EX2 R168, R168 ;  /* 0x000000a800a87308 */ /* 0x000e620000000800 */
[-C--:B------:R-:W-:Y:S01]  /*98d0*/  FMUL.FTZ R78, R78, R177.reuse ;  /* 0x000000b14e4e7220 */ /* 0x080fe20000410000 */
[-C--:B------:R-:W-:Y:S01]  /*98e0*/  FMUL.FTZ R79, R79, R177.reuse ;  /* 0x000000b14f4f7220 */ /* 0x080fe20000410000 */
[-C--:B------:R-:W-:Y:S01]  /*98f0*/  FMUL.FTZ R82, R82, R177.reuse ;  /* 0x000000b152527220 */ /* 0x080fe20000410000 */
[----:B--2---:R-:W-:Y:S01]  /*9900*/  FADD.FTZ R22, R162, R167 ;  /* 0x000000a7a2167221 */ /* 0x004fe20000010000 */
        /* <DEDUP_REMOVED lines=11> */
[----:B------:R-:W3:Y:S01]  /*99c0*/  MUFU.EX2 R169, R169 ;  /* 0x000000a900a97308 */ /* 0x000ee20000000800 */
[----:B-1----:R-:W-:Y:S01]  /*99d0*/  FADD.FTZ R4, R168, R3 ;  /* 0x00000003a8047221 */ /* 0x002fe20000010000 */
[----:B------:R1:W-:Y:S01]  /*99e0*/  STSM.16.M88.4 [R6+0x26800], R152 ;  /* 0x0268009806007844 */ /* 0x0003e20000000200 */
[-C--:B------:R-:W-:Y:S01]  /*99f0*/  FMUL.FTZ R103, R103, R177.reuse ;  /* 0x000000b167677220 */ /* 0x080fe20000410000 */
[-C--:B------:R-:W-:Y:S01]  /*9a00*/  FMUL.FTZ R106, R106, R177.reuse ;  /* 0x000000b16a6a7220 */ /* 0x080fe20000410000 */
[-C--:B------:R-:W-:Y:S01]  /*9a10*/  FMUL.FTZ R107, R107, R177.reuse ;  /* 0x000000b16b6b7220 */ /* 0x080fe20000410000 */
[----:B------:R1:W-:Y:S01]  /*9a20*/  STSM.16.M88.4 [R8], R156 ;  /* 0x0000009c08007844 */ /* 0x0003e20000000200 */
[-C--:B------:R-:W-:Y:S01]  /*9a30*/  FMUL.FTZ R110, R110, R177.reuse ;  /* 0x000000b16e6e7220 */ /* 0x080fe20000410000 */
        /* <DEDUP_REMOVED lines=30> */
[----:B------:R-:W-:-:S02]  /*9c20*/  FMUL.FTZ R151, R151, R177 ;  /* 0x000000b197977220 */ /* 0x000fc40000410000 */
[----:B------:R-:W2:Y:S01]  /*9c30*/  MUFU.EX2 R178, R178 ;  /* 0x000000b200b27308 */ /* 0x000ea20000000800 */
[C---:B---3--:R-:W-:Y:S01]  /*9c40*/  FADD.FTZ R21, R175.reuse, R170 ;  /* 0x000000aaaf157221 */ /* 0x048fe20000010000 */
[----:B------:R-:W-:-:S05]  /*9c50*/  F2FP.BF16.F32.PACK_AB R163, R175, R174 ;  /* 0x000000aeafa3723e */ /* 0x000fca00000010ff */
[----:B------:R1:W-:Y:S01]  /*9c60*/  STSM.16.M88.4 [R5], R160 ;  /* 0x000000a005007844 */ /* 0x0003e20000000200 */
[----:B------:R-:W3:Y:S01]  /*9c70*/  MUFU.EX2 R176, R176 ;  /* 0x000000b000b07308 */ /* 0x000ee20000000800 */
[----:B----4-:R-:W-:-:S07]  /*9c80*/  FADD.FTZ R3, R173, R4 ;  /* 0x00000004ad037221 */ /* 0x010fce0000010000 */
[----:B------:R-:W4:Y:S01]  /*9c90*/  MUFU.EX2 R179, R179 ;  /* 0x000000b300b37308 */ /* 0x000f220000000800 */
[----:B--2---:R-:W-:-:S07]  /*9ca0*/  FADD.FTZ R164, R178, R21 ;  /* 0x00000015b2a47221 */ /* 0x004fce0000010000 */
[----:B------:R-:W2:Y:S01]  /*9cb0*/  MUFU.EX2 R167, R182 ;  /* 0x000000b600a77308 */ /* 0x000ea20000000800 */
[----:B---3--:R-:W-:-:S04]  /*9cc0*/  FADD.FTZ R166, R176, R3 ;  /* 0x00000003b0a67221 */ /* 0x008fc80000010000 */
[C---:B------:R-:W-:Y:S01]  /*9cd0*/  FADD.FTZ R3, R15.reuse, R166 ;  /* 0x000000a60f037221 */ /* 0x040fe20000010000 */
[----:B------:R-:W-:Y:S02]  /*9ce0*/  F2FP.BF16.F32.PACK_AB R166, R15, R176 ;  /* 0x000000b00fa6723e */ /* 0x000fe400000010ff */
[----:B------:R-:W3:Y:S01]  /*9cf0*/  MUFU.EX2 R22, R183 ;  /* 0x000000b700167308 */ /* 0x000ee20000000800 */
[----:B----4-:R-:W-:Y:S01]  /*9d00*/  FADD.FTZ R4, R179, R164 ;  /* 0x000000a4b3047221 */ /* 0x010fe20000010000 */
[----:B------:R-:W-:Y:S02]  /*9d10*/  F2FP.BF16.F32.PACK_AB R164, R173, R172 ;  /* 0x000000acada4723e */ /* 0x000fe400000010ff */
[----:B------:R-:W-:Y:S01]  /*9d20*/  F2FP.BF16.F32.PACK_AB R165, R179, R178 ;  /* 0x000000b2b3a5723e */ /* 0x000fe200000010ff */
[----:B--2---:R-:W-:Y:S01]  /*9d30*/  FADD.FTZ R21, R167, R4 ;  /* 0x00000004a7157221 */ /* 0x004fe20000010000 */
[----:B---3--:R-:W-:-:S03]  /*9d40*/  F2FP.BF16.F32.PACK_AB R167, R22, R167 ;  /* 0x000000a716a7723e */ /* 0x008fc600000010ff */
[----:B------:R-:W-:Y:S02]  /*9d50*/  FADD.FTZ R4, R22, R21 ;  /* 0x0000001516047221 */ /* 0x000fe40000010000 */
[----:B------:R1:W-:Y:S01]  /*9d60*/  STSM.16.M88.4 [R7], R164 ;  /* 0x000000a407007844 */ /* 0x0003e20000000200 */
[----:B------:R-:W-:Y:S05]  /*9d70*/  @!P4 BRA `(.L_x_4950) ;  /* 0x000000000004c947 */ /* 0x000fea0003800000 */
[----:B------:R-:W-:Y:S01]  /*9d80*/  BPT.TRAP 0x1 ;  /* 0x000000040000795c */ /* 0x000fe20000300000 */
.L_x_4950:
[----:B------:R2:W3:Y:S01]  /*9d90*/  SYNCS.PHASECHK.TRANS64.TRYWAIT P1, [UR26+0x28c50], R14 ;  /* 0x028c500eff0075a7 */ /* 0x0004e2000802015a */
[----:B------:R-:W-:Y:S05]  /*9da0*/  @!P4 BRA `(.L_x_4951) ;  /* 0x000000000004c947 */ /* 0x000fea0003800000 */
[----:B------:R-:W-:Y:S01]  /*9db0*/  BPT.TRAP 0x1 ;  /* 0x000000040000795c */ /* 0x000fe20000300000 */
.L_x_4951:
[----:B---3--:R-:W-:Y:S05]  /*9dc0*/  @P1 BRA `(.L_x_4952) ;  /* 0x0000000000081947 */ /* 0x008fea0003800000 */
[----:B------:R-:W3:Y:S02]  /*9dd0*/  SYNCS.PHASECHK.TRANS64.TRYWAIT P1, [UR26+0x28c50], R14 ;  /* 0x028c500eff0075a7 */ /* 0x000ee4000802015a */
[----:B---3--:R-:W-:Y:S05]  /*9de0*/  @!P1 BRA `(.L_x_4953) ;  /* 0x0000009400c09947 */ /* 0x008fea0003800000 */
.L_x_4952:
        /* <DEDUP_REMOVED lines=34> */
.L_x_4954:
[----:B------:R-:W-:Y:S01]  /*a010*/  UIADD3 UR26, UR26, 0x28c60, URZ ;  /* 0x00028c601a1a7890 */ /* 0x000fe2000fffe03f */
[----:B---3--:R-:W-:Y:S01]  /*a020*/  MOV R15, R12 ;  /* 0x0000000c000f7202 */ /* 0x008fe20000000f00 */
[----:B------:R-:W-:Y:S01]  /*a030*/  UMOV UR27, UR4 ;  /* 0x00000004001b7c82 */ /* 0x000fe20008000000 */
[----:B------:R-:W-:Y:S01]  /*a040*/  IMAD.MOV.U32 R20, RZ, RZ, R11 ;  /* 0x000000ffff147224 */ /* 0x000fe200078e000b */
[----:B------:R-:W-:-:S09]  /*a050*/  UPRMT UR26, UR42, 0x654, UR26 ;  /* 0x000006542a1a7896 */ /* 0x000fd2000800001a */
[----:B------:R-:W-:Y:S01]  /*a060*/  SYNCS.ARRIVE.TRANS64.RED.A1T0 RZ, [UR26], RZ ;  /* 0x000000ffffff79a7 */ /* 0x000fe2000810041a */
[----:B------:R-:W-:Y:S05]  /*a070*/  @P0 BRA `(.L_x_4955) ;  /* 0xffffffe400d80947 */ /* 0x000fea000383ffff */
[----:B------:R-:W-:-:S05]  /*a080*/  UMOV UR43, UR6 ;  /* 0x00000006002b7c82 */ /* 0x000fca0008000000 */
.L_x_4944:
[----:B------:R-:W-:-:S13]  /*a090*/  ISETP.LE.AND P0, PT, R17, UR43, PT ;  /* 0x0000002b11007c0c */ /* 0x000fda000bf03270 */
[----:B------:R-:W-:Y:S05]  /*a0a0*/  @!P0 BRA `(.L_x_4956) ;  /* 0x0000002000f48947 */ /* 0x000fea0003800000 */
[----:B0-2---:R-:W-:Y:S01]  /*a0b0*/  IMAD.MOV.U32 R14, RZ, RZ, R12 ;  /* 0x000000ffff0e7224 */ /* 0x005fe200078e000c */
[----:B------:R-:W-:Y:S01]  /*a0c0*/  UMOV UR26, UR4 ;  /* 0x00000004001a7c82 */ /* 0x000fe20008000000 */
[----:B------:R-:W-:Y:S01]  /*a0d0*/  IMAD.MOV.U32 R15, RZ, RZ, R11 ;  /* 0x000000ffff0f7224 */ /* 0x000fe200078e000b */
[----:B------:R-:W-:Y:S01]  /*a0e0*/  ULDC UR27, c[0x0][0x9e4] ;  /* 0x00027900001b7ab9 */ /* 0x000fe20000000800 */
[----:B------:R-:W-:Y:S01]  /*a0f0*/  ULDC UR28, c[0x0][0x288] ;  /* 0x0000a200001c7ab9 */ /* 0x000fe20000000800 */
[----:B------:R-:W-:Y:S01]  /*a100*/  ULDC UR29, c[0x0][0x2f0] ;  /* 0x0000bc00001d7ab9 */ /* 0x000fe20000000800 */
[----:B------:R-:W-:Y:S01]  /*a110*/  ULDC UR6, c[0x0][0x988] ;  /* 0x0002620000067ab9 */ /* 0x000fe20000000800 */
[----:B------:R-:W-:-:S05]  /*a120*/  ULDC UR30, c[0x0][0x9e0] ;  /* 0x00027800001e7ab9 */ /* 0x000fca0000000800 */
.L_x_4975:
[----:B------:R-:W-:-:S04]  /*a130*/  UIADD3 UR4, UR26, 0x1, URZ ;  /* 0x000000011a047890 */ /* 0x000fc8000fffe03f */
[----:B------:R-:W-:-:S04]  /*a140*/  UISETP.NE.AND UP0, UPT, UR4, 0x2, UPT ;  /* 0x000000020400788c */ /* 0x000fc8000bf05270 */
[----:B------:R-:W-:Y:S02]  /*a150*/  USEL UR10, URZ, 0x1, UP0 ;  /* 0x000000013f0a7887 */ /* 0x000fe40008000000 */
[----:B------:R-:W-:Y:S02]  /*a160*/  USEL UR4, UR4, URZ, UP0 ;  /* 0x0000003f04047287 */ /* 0x000fe40008000000 */
[----:B------:R-:W-:Y:S01]  /*a170*/  ULOP3.LUT UR5, UR5, UR10, URZ, 0x3c, !UPT ;  /* 0x0000000a05057292 */ /* 0x000fe2000f8e3c3f */
[----:B0-----:R-:W-:Y:S11]  /*a180*/  @!P4 BRA `(.L_x_4957) ;  /* 0x000000000004c947 */ /* 0x001ff60003800000 */
[----:B------:R-:W-:Y:S01]  /*a190*/  BPT.TRAP 0x1 ;  /* 0x000000040000795c */ /* 0x000fe20000300000 */
.L_x_4957:
[----:B------:R-:W-:Y:S01]  /*a1a0*/  ULEA UR25, UR4, UR40, 0x3 ;  /* 0x0000002804197291 */ /* 0x000fe2000f8e183f */
[----:B------:R-:W-:-:S05]  /*a1b0*/  IMAD.U32 R13, RZ, RZ, UR5 ;  /* 0x00000005ff0d7e24 */ /* 0x000fca000f8e00ff */
[----:B------:R-:W-:-:S04]  /*a1c0*/  SHF.L.U32 R13, R13, 0x1f, RZ ;  /* 0x0000001f0d0d7819 */ /* 0x000fc800000006ff */
[----:B------:R0:W2:Y:S01]  /*a1d0*/  SYNCS.PHASECHK.TRANS64.TRYWAIT P0, [UR25+0x28c30], R13 ;  /* 0x028c300dff0075a7 */ /* 0x0000a20008000159 */
[----:B------:R-:W-:Y:S05]  /*a1e0*/  @!P4 BRA `(.L_x_4958) ;  /* 0x000000000004c947 */ /* 0x000fea0003800000 */
[----:B------:R-:W-:Y:S01]  /*a1f0*/  BPT.TRAP 0x1 ;  /* 0x000000040000795c */ /* 0x000fe20000300000 */
.L_x_4958:
[----:B--2---:R-:W-:Y:S05]  /*a200*/  @P0 BRA `(.L_x_4959) ;  /* 0x0000000000080947 */ /* 0x004fea0003800000 */
[----:B------:R-:W2:Y:S02]  /*a210*/  SYNCS.PHASECHK.TRANS64.TRYWAIT P0, [UR25+0x28c30], R13 ;  /* 0x028c300dff0075a7 */ /* 0x000ea40008000159 */
[----:B--2---:R-:W-:Y:S05]  /*a220*/  @!P0 BRA `(.L_x_4960) ;  /* 0x0000009000c88947 */ /* 0x004fea0003800000 */
.L_x_4959:
[----:B------:R-:W-:Y:S01]  /*a230*/  ULEA UR10, UR4, UR24, 0x9 ;  /* 0x00000018040a7291 */ /* 0x000fe2000f8e483f */
[----:B-1-3--:R-:W-:Y:S01]  /*a240*/  WARPGROUP.ARRIVE ;  /* 0x00000000000079c5 */ /* 0x00afe20000000000 */
        /* <DEDUP_REMOVED lines=20> */
.L_x_4961:
[----:B------:R-:W-:Y:S01]  /*a390*/  ISETP.NE.AND P0, PT, R19, 0x1, PT ;  /* 0x000000011300780c */ /* 0x000fe20003f05270 */
[----:B------:R-:W-:Y:S01]  /*a3a0*/  USHF.L.U32 UR11, UR43, 0x6, URZ ;  /* 0x000000062b0b7899 */ /* 0x000fe2000800063f */
[----:B------:R-:W-:Y:S01]  /*a3b0*/  IMAD.U32 R190, RZ, RZ, UR29 ;  /* 0x0000001dffbe7e24 */ /* 0x000fe2000f8e00ff */
[----:B------:R-:W-:Y:S01]  /*a3c0*/  UIADD3 UR10, UR25, 0x28c40, URZ ;  /* 0x00028c40190a7890 */ /* 0x000fe2000fffe03f */
[----:B------:R-:W-:-:S03]  /*a3d0*/  LOP3.LUT P5, RZ, R16, 0x1, RZ, 0xc0, !PT ;  /* 0x0000000110ff7812 */ /* 0x000fc600078ac0ff */
[----:B------:R-:W-:Y:S01]  /*a3e0*/  IMAD.U32 R23, RZ, RZ, UR11 ;  /* 0x0000000bff177e24 */ /* 0x000fe2000f8e00ff */
[----:B------:R-:W-:-:S05]  /*a3f0*/  UPRMT UR10, UR42, 0x654, UR10 ;  /* 0x000006542a0a7896 */ /* 0x000fca000800000a */
[----:B------:R-:W2:Y:S08]  /*a400*/  @P0 LDC R11, c[0x0][0x44c] ;  /* 0x00011300ff0b0b82 */ /* 0x000eb00000000800 */
[----:B------:R-:W1:Y:S01]  /*a410*/  @P0 LDC R21, c[0x0][0x450] ;  /* 0x00011400ff150b82 */ /* 0x000e620000000800 */
[----:B------:R-:W-:Y:S01]  /*a420*/  SYNCS.ARRIVE.TRANS64.RED.A1T0 RZ, [UR10], RZ ;  /* 0x000000ffffff79a7 */ /* 0x000fe2000810040a */
[----:B--2---:R-:W-:Y:S01]  /*a430*/  @P0 IMAD.HI.U32 R12, R2, R11, RZ ;  /* 0x0000000b020c0227 */ /* 0x004fe200078e00ff */
[----:B------:R-:W-:-:S04]  /*a440*/  MOV R11, R2 ;  /* 0x00000002000b7202 */ /* 0x000fc80000000f00 */
[----:B-1----:R-:W-:Y:S02]  /*a450*/  @P0 SHF.R.U32.HI R11, RZ, R21, R12 ;  /* 0x00000015ff0b0219 */ /* 0x002fe4000001160c */
[----:B------:R-:W-:-:S03]  /*a460*/  IADD3 R12, -R0, 0x1, -R23 ;  /* 0x00000001000c7810 */ /* 0x000fc60007ffe917 */
[----:B------:R-:W1:Y:S02]  /*a470*/  SHFL.IDX PT, R21, R11, RZ, 0x1c1f ;  /* 0x001c1fff0b157589 */ /* 0x000e6400000e0000 */
[----:B------:R-:W-:-:S04]  /*a480*/  IMAD R12, R190, UR41, R12 ;  /* 0x00000029be0c7c24 */ /* 0x000fc8000f8e020c */
[----:B------:R-:W-:-:S04]  /*a490*/  VIADD R12, R12, -UR28 ;  /* 0x8000001c0c0c7c36 */ /* 0x000fc80008000000 */
[C---:B------:R-:W-:Y:S01]  /*a4a0*/  VIADD R23, R12.reuse, UR30 ;  /* 0x0000001e0c177c36 */ /* 0x040fe20008000000 */
[----:B------:R-:W-:-:S03]  /*a4b0*/  IADD3 R184, R12, UR7, RZ ;  /* 0x000000070cb87c10 */ /* 0x000fc6000fffe0ff */
[--C-:B-1----:R-:W-:Y:S02]  /*a4c0*/  IMAD.IADD R12, R23, 0x1, R21.reuse ;  /* 0x00000001170c7824 */ /* 0x102fe400078e0215 */
        /* <DEDUP_REMOVED lines=15> */
.L_x_4964:
[----:B------:R-:W-:-:S04]  /*a5c0*/  MOV R186, UR27 ;  /* 0x0000001b00ba7c02 */ /* 0x000fc80008000f00 */
[----:B------:R-:W-:-:S13]  /*a5d0*/  ISETP.NE.AND P0, PT, R186, 0x1, PT ;  /* 0x00000001ba00780c */ /* 0x000fda0003f05270 */
[----:B------:R-:W1:Y:S02]  /*a5e0*/  @P0 LDC.64 R188, c[0x0][0x9e8] ;  /* 0x00027a00ffbc0b82 */ /* 0x000e640000000a00 */
[----:B-1----:R-:W-:-:S05]  /*a5f0*/  @P0 IMAD.HI.U32 R22, R21, R188, RZ ;  /* 0x000000bc15160227 */ /* 0x002fca00078e00ff */
[----:B------:R-:W-:-:S07]  /*a600*/  @P0 SHF.R.U32.HI R21, RZ, R189, R22 ;  /* 0x000000bdff150219 */ /* 0x000fce0000011616 */
.L_x_4965:
[----:B------:R-:W-:Y:S05]  /*a610*/  BSYNC B0 ;  /* 0x0000000000007941 */ /* 0x000fea0003800000 */
.L_x_4963:
[----:B------:R-:W-:-:S04]  /*a620*/  IMAD R21, R21, R186, -UR11 ;  /* 0x8000000b15157e24 */ /* 0x000fc8000f8e02ba */
[----:B------:R-:W-:-:S05]  /*a630*/  IMAD.IADD R21, R21, 0x1, -R0 ;  /* 0x0000000115157824 */ /* 0x000fca00078e0a00 */
[----:B------:R-:W-:Y:S02]  /*a640*/  VIADDMNMX R12, R21, R186, R12, PT ;  /* 0x000000ba150c7246 */ /* 0x000fe4000380010c */
[----:B------:R-:W-:-:S07]  /*a650*/  VIMNMX R20, R20, R21, !PT ;  /* 0x0000001514147248 */ /* 0x000fce0007fe0100 */
.L_x_4962:
        /* <DEDUP_REMOVED lines=48> */
[----:B------:R-:W-:Y:S01]  /*a960*/  ISETP.LT.OR P2, PT, R12, 0x3a, P2 ;  /* 0x0000003a0c00780c */ /* 0x000fe20001741670 */
[----:B------:R-:W-:Y:S01]  /*a970*/  IMAD.IADD R12, R23, 0x1, R11 ;  /* 0x00000001170c7824 */ /* 0x000fe200078e020b */
[----:B------:R-:W-:Y:S02]  /*a980*/  FSEL R177, R177, -INF , !P3 ;  /* 0xff800000b1b17808 */ /* 0x000fe40005800000 */
[----:B------:R-:W-:Y:S02]  /*a990*/  FSEL R180, R180, -INF , !P1 ;  /* 0xff800000b4b47808 */ /* 0x000fe40004800000 */
[----:B------:R-:W-:Y:S01]  /*a9a0*/  FSEL R181, R181, -INF , !P2 ;  /* 0xff800000b5b57808 */ /* 0x000fe20005000000 */
[----:B------:R-:W-:Y:S06]  /*a9b0*/  @!P5 BRA `(.L_x_4966) ;  /* 0x00000000005cd947 */ /* 0x000fec0003800000 */
[----:B------:R-:W-:Y:S01]  /*a9c0*/  IMAD R11, R190, UR41, R11 ;  /* 0x00000029be0b7c24 */ /* 0x000fe2000f8e020b */
[----:B------:R-:W-:Y:S03]  /*a9d0*/  BSSY B0, `(.L_x_4967) ;  /* 0x0000011000007945 */ /* 0x000fe60003800000 */
[----:B------:R-:W-:-:S05]  /*a9e0*/  VIADD R11, R11, -UR28 ;  /* 0x8000001c0b0b7c36 */ /* 0x000fca0008000000 */
[----:B------:R-:W-:-:S13]  /*a9f0*/  ISETP.GT.AND P1, PT, R11, -0x1, PT ;  /* 0xffffffff0b00780c */ /* 0x000fda0003f24270 */
[----:B------:R-:W-:Y:S05]  /*aa00*/  @P1 BRA `(.L_x_4968) ;  /* 0x0000000000201947 */ /* 0x000fea0003800000 */
[----:B------:R-:W-:Y:S02]  /*aa10*/  MOV R184, UR27 ;  /* 0x0000001b00b87c02 */ /* 0x000fe40008000f00 */
[----:B------:R-:W-:Y:S02]  /*aa20*/  LOP3.LUT R11, RZ, R11, RZ, 0x33, !PT ;  /* 0x0000000bff0b7212 */ /* 0x000fe400078e33ff */
[----:B------:R-:W-:-:S13]  /*aa30*/  ISETP.NE.AND P1, PT, R184, 0x1, PT ;  /* 0x00000001b800780c */ /* 0x000fda0003f25270 */
[----:B------:R-:W1:Y:S02]  /*aa40*/  @P1 LDC.64 R22, c[0x0][0x9e8] ;  /* 0x00027a00ff161b82 */ /* 0x000e640000000a00 */
[----:B-1----:R-:W-:-:S05]  /*aa50*/  @P1 IMAD.HI.U32 R22, R11, R22, RZ ;  /* 0x000000160b161227 */ /* 0x002fca00078e00ff */
[----:B------:R-:W-:-:S04]  /*aa60*/  @P1 SHF.R.U32.HI R11, RZ, R23, R22 ;  /* 0x00000017ff0b1219 */ /* 0x000fc80000011616 */
[----:B------:R-:W-:Y:S01]  /*aa70*/  LOP3.LUT R11, RZ, R11, RZ, 0x33, !PT ;  /* 0x0000000bff0b7212 */ /* 0x000fe200078e33ff */
[----:B------:R-:W-:Y:S06]  /*aa80*/  BRA `(.L_x_4969) ;  /* 0x0000000000147947 */ /* 0x000fec0003800000 */
.L_x_4968:
[----:B------:R-:W-:-:S05]  /*aa90*/  IMAD.U32 R184, RZ, RZ, UR27 ;  /* 0x0000001bffb87e24 */ /* 0x000fca000f8e00ff */
[----:B------:R-:W-:-:S13]  /*aaa0*/  ISETP.NE.AND P1, PT, R184, 0x1, PT ;  /* 0x00000001b800780c */ /* 0x000fda0003f25270 */
[----:B------:R-:W1:Y:S02]  /*aab0*/  @P1 LDC.64 R22, c[0x0][0x9e8] ;  /* 0x00027a00ff161b82 */ /* 0x000e640000000a00 */
[----:B-1----:R-:W-:-:S05]  /*aac0*/  @P1 IMAD.HI.U32 R22, R11, R22, RZ ;  /* 0x000000160b161227 */ /* 0x002fca00078e00ff */
[----:B------:R-:W-:-:S07]  /*aad0*/  @P1 SHF.R.U32.HI R11, RZ, R23, R22 ;  /* 0x00000017ff0b1219 */ /* 0x000fce0000011616 */
.L_x_4969:
[----:B------:R-:W-:Y:S05]  /*aae0*/  BSYNC B0 ;  /* 0x0000000000007941 */ /* 0x000fea0003800000 */
.L_x_4967:
[----:B------:R-:W-:-:S04]  /*aaf0*/  IMAD R11, R11, R184, -UR11 ;  /* 0x8000000b0b0b7e24 */ /* 0x000fc8000f8e02b8 */
[----:B------:R-:W-:-:S05]  /*ab00*/  IMAD.IADD R11, R11, 0x1, -R0 ;  /* 0x000000010b0b7824 */ /* 0x000fca00078e0a00 */
[----:B------:R-:W-:Y:S02]  /*ab10*/  VIADDMNMX R12, R11, R184, R12, PT ;  /* 0x000000b80b0c7246 */ /* 0x000fe4000380010c */
[----:B------:R-:W-:-:S07]  /*ab20*/  VIMNMX R20, R20, R11, !PT ;  /* 0x0000000b14147248 */ /* 0x000fce0007fe0100 */
.L_x_4966:
        /* <DEDUP_REMOVED lines=148> */
[C---:B------:R-:W-:Y:S01]  /*b470*/  FMUL.FTZ R176, R12.reuse, UR10 ;  /* 0x0000000a0cb07c20 */ /* 0x040fe20008410000 */
[----:B------:R-:W2:Y:S01]  /*b480*/  MUFU.EX2 R164, R164 ;  /* 0x000000a400a47308 */ /* 0x000ea20000000800 */
[-C--:B------:R-:W-:Y:S01]  /*b490*/  FMUL.FTZ R49, R49, R15.reuse ;  /* 0x0000000f31317220 */ /* 0x080fe20000410000 */
[----:B------:R-:W-:Y:S01]  /*b4a0*/  FSEL R3, R12, RZ, P0 ;  /* 0x000000ff0c037208 */ /* 0x000fe20000000000 */
[-C--:B------:R-:W-:Y:S01]  /*b4b0*/  FMUL.FTZ R52, R52, R15.reuse ;  /* 0x0000000f34347220 */ /* 0x080fe20000410000 */
[----:B------:R-:W-:Y:S01]  /*b4c0*/  FSEL R176, R176, RZ, P0 ;  /* 0x000000ffb0b07208 */ /* 0x000fe20000000000 */
[-C--:B------:R-:W-:Y:S01]  /*b4d0*/  FMUL.FTZ R53, R53, R15.reuse ;  /* 0x0000000f35357220 */ /* 0x080fe20000410000 */
[-C--:B------:R-:W-:Y:S01]  /*b4e0*/  FMUL.FTZ R56, R56, R15.reuse ;  /* 0x0000000f38387220 */ /* 0x080fe20000410000 */
[----:B------:R-:W-:Y:S01]  /*b4f0*/  FADD.FTZ R3, -R3, R14 ;  /* 0x0000000e03037221 */ /* 0x000fe20000010100 */
[----:B------:R-:W0:Y:S01]  /*b500*/  MUFU.EX2 R169, R169 ;  /* 0x000000a900a97308 */ /* 0x000e220000000800 */
[--C-:B------:R-:W-:Y:S01]  /*b510*/  FFMA.FTZ R177, R155, UR10, -R176.reuse ;  /* 0x0000000a9bb17c23 */ /* 0x100fe200080108b0 */
[----:B------:R-:W-:Y:S01]  /*b520*/  @!P1 LEA R155, R22, UR40, 0x2 ;  /* 0x00000028169b9c11 */ /* 0x000fe2000f8e10ff */
[----:B-1----:R-:W-:Y:S01]  /*b530*/  FADD.FTZ R22, R20, R185 ;  /* 0x000000b914167221 */ /* 0x002fe20000010000 */
[--C-:B------:R-:W-:Y:S01]  /*b540*/  FFMA.FTZ R180, R159, UR10, -R176.reuse ;  /* 0x0000000a9fb47c23 */ /* 0x100fe200080108b0 */
[--C-:B------:R-:W-:Y:S01]  /*b550*/  FFMA.FTZ R184, R162, UR10, -R176.reuse ;  /* 0x0000000aa2b87c23 */ /* 0x100fe200080108b0 */
[----:B------:R-:W-:Y:S01]  /*b560*/  FFMA.FTZ R21, R21, UR10, -R176 ;  /* 0x0000000a15157c23 */ /* 0x000fe200080108b0 */
[----:B----4-:R-:W-:Y:S01]  /*b570*/  FADD.FTZ R159, R161, R22 ;  /* 0x00000016a19f7221 */ /* 0x010fe20000010000 */
[----:B------:R-:W-:Y:S01]  /*b580*/  MUFU.EX2 R168, R168 ;  /* 0x000000a800a87308 */ /* 0x000fe20000000800 */
[----:B------:R-:W-:Y:S01]  /*b590*/  FMUL.FTZ R3, R3, UR10 ;  /* 0x0000000a03037c20 */ /* 0x000fe20008410000 */
[--C-:B------:R-:W-:Y:S01]  /*b5a0*/  FFMA.FTZ R158, R158, UR10, -R176.reuse ;  /* 0x0000000a9e9e7c23 */ /* 0x100fe200080108b0 */
        /* <DEDUP_REMOVED lines=10> */
[----:B---3--:R-:W-:Y:S01]  /*b650*/  F2FP.BF16.F32.PACK_AB R160, R165, R160 ;  /* 0x000000a0a5a0723e */ /* 0x008fe200000010ff */
[--C-:B------:R-:W-:Y:S01]  /*b660*/  FFMA.FTZ R179, R179, UR10, -R176.reuse ;  /* 0x0000000ab3b37c23 */ /* 0x100fe200080108b0 */
[--C-:B------:R-:W-:Y:S01]  /*b670*/  FFMA.FTZ R182, R182, UR10, -R176.reuse ;  /* 0x0000000ab6b67c23 */ /* 0x100fe200080108b0 */
[----:B------:R1:W-:Y:S01]  /*b680*/  MUFU.EX2 R14, R177 ;  /* 0x000000b1000e7308 */ /* 0x0003e20000000800 */
[----:B------:R-:W-:Y:S01]  /*b690*/  FFMA.FTZ R176, R183, UR10, -R176 ;  /* 0x0000000ab7b07c23 */ /* 0x000fe200080108b0 */
[----:B------:R-:W-:Y:S01]  /*b6a0*/  @!P1 STS [R155+0x28800], R15 ;  /* 0x0288000f9b009388 */ /* 0x000fe20000000800 */
[-C--:B------:R-:W-:Y:S01]  /*b6b0*/  FMUL.FTZ R57, R57, R15.reuse ;  /* 0x0000000f39397220 */ /* 0x080fe20000410000 */
        /* <DEDUP_REMOVED lines=171> */
.L_x_4970:
[----:B------:R0:W1:Y:S01]  /*c170*/  SYNCS.PHASECHK.TRANS64.TRYWAIT P0, [UR25+0x28c50], R13 ;  /* 0x028c500dff0075a7 */ /* 0x0000620008000159 */
[----:B------:R-:W-:Y:S05]  /*c180*/  @!P4 BRA `(.L_x_4971) ;  /* 0x000000000004c947 */ /* 0x000fea0003800000 */
[----:B------:R-:W-:Y:S01]  /*c190*/  BPT.TRAP 0x1 ;  /* 0x000000040000795c */ /* 0x000fe20000300000 */
.L_x_4971:
[----:B-1----:R-:W-:Y:S05]  /*c1a0*/  @P0 BRA `(.L_x_4972) ;  /* 0x0000000000080947 */ /* 0x002fea0003800000 */
[----:B------:R-:W1:Y:S02]  /*c1b0*/  SYNCS.PHASECHK.TRANS64.TRYWAIT P0, [UR25+0x28c50], R13 ;  /* 0x028c500dff0075a7 */ /* 0x000e640008000159 */
[----:B-1----:R-:W-:Y:S05]  /*c1c0*/  @!P0 BRA `(.L_x_4973) ;  /* 0x0000007000f88947 */ /* 0x002fea0003800000 */
.L_x_4972:
        /* <DEDUP_REMOVED lines=34> */
.L_x_4974:
[----:B------:R-:W-:Y:S01]  /*c3f0*/  UIADD3 UR25, UR25, 0x28c60, URZ ;  /* 0x00028c6019197890 */ /* 0x000fe2000fffe03f */
[----:B------:R-:W-:Y:S01]  /*c400*/  ISETP.LT.AND P0, PT, R17, UR43, PT ;  /* 0x0000002b11007c0c */ /* 0x000fe2000bf01270 */
[----:B------:R-:W-:Y:S01]  /*c410*/  UIADD3 UR43, UR43, -0x1, URZ ;  /* 0xffffffff2b2b7890 */ /* 0x000fe2000fffe03f */
[----:B-1----:R-:W-:Y:S01]  /*c420*/  MOV R14, R12 ;  /* 0x0000000c000e7202 */ /* 0x002fe20000000f00 */
[----:B------:R-:W-:Y:S01]  /*c430*/  UPRMT UR25, UR42, 0x654, UR25 ;  /* 0x000006542a197896 */ /* 0x000fe20008000019 */
[----:B------:R-:W-:Y:S01]  /*c440*/  IMAD.MOV.U32 R15, RZ, RZ, R11 ;  /* 0x000000ffff0f7224 */ /* 0x000fe200078e000b */
[----:B------:R-:W-:-:S07]  /*c450*/  UMOV UR26, UR4 ;  /* 0x00000004001a7c82 */ /* 0x000fce0008000000 */
[----:B------:R-:W-:Y:S01]  /*c460*/  SYNCS.ARRIVE.TRANS64.RED.A1T0 RZ, [UR25], RZ ;  /* 0x000000ffffff79a7 */ /* 0x000fe20008100419 */
[----:B------:R-:W-:Y:S05]  /*c470*/  @P0 BRA `(.L_x_4975) ;  /* 0xffffffdc002c0947 */ /* 0x000fea000383ffff */
.L_x_4956:
[----:B------:R-:W4:Y:S01]  /*c480*/  SHFL.BFLY PT, R0, R3, 0x2, 0x1f ;  /* 0x0c401f0003007f89 */ /* 0x000f2200000e0000 */
[----:B------:R-:W-:Y:S08]  /*c490*/  BAR.ARV 0x8, 0x100 ;  /* 0x0204000000007b1d */ /* 0x000ff00000002000 */
[----:B------:R-:W-:Y:S01]  /*c4a0*/  BAR.SYNC.DEFER_BLOCKING 0xf, 0x100 ;  /* 0x03c4000000007b1d */ /* 0x000fe20000010000 */
[----:B------:R-:W-:-:S05]  /*c4b0*/  ISETP.NE.AND P0, PT, R10, RZ, PT ;  /* 0x000000ff0a00720c */ /* 0x000fca0003f05270 */
[----:B-1-3--:R-:W1:Y:S01]  /*c4c0*/  SHFL.BFLY PT, R7, R4, 0x2, 0x1f ;  /* 0x0c401f0004077f89 */ /* 0x00ae6200000e0000 */
[----:B----4-:R-:W-:-:S05]  /*c4d0*/  FADD.FTZ R2, R0, R3 ;  /* 0x0000000300027221 */ /* 0x010fca0000010000 */
[----:B------:R-:W3:Y:S01]  /*c4e0*/  SHFL.BFLY PT, R5, R2, 0x1, 0x1f ;  /* 0x0c201f0002057f89 */ /* 0x000ee200000e0000 */
[----:B-1----:R-:W-:Y:S01]  /*c4f0*/  FADD.FTZ R7, R7, R4 ;  /* 0x0000000407077221 */ /* 0x002fe20000010000 */
[----:B------:R-:W-:-:S04]  /*c500*/  IMAD.MOV.U32 R4, RZ, RZ, -0x800000 ;  /* 0xff800000ff047424 */ /* 0x000fc800078e00ff */
[----:B------:R-:W1:Y:S01]  /*c510*/  SHFL.BFLY PT, R0, R7, 0x1, 0x1f ;  /* 0x0c201f0007007f89 */ /* 0x000e6200000e0000 */
[----:B---3--:R-:W-:Y:S01]  /*c520*/  FADD.FTZ R6, R2, R5 ;  /* 0x0000000502067221 */ /* 0x008fe20000010000 */
[----:B------:R-:W-:Y:S02]  /*c530*/  IMAD.MOV.U32 R5, RZ, RZ, RZ ;  /* 0x000000ffff057224 */ /* 0x000fe400078e00ff */
[----:B------:R-:W-:Y:S02]  /*c540*/  IMAD.U32 R2, RZ, RZ, UR4 ;  /* 0x00000004ff027e24 */ /* 0x000fe4000f8e00ff */
[----:B------:R-:W-:-:S03]  /*c550*/  FSETP.NE.FTZ.AND P1, PT, R6, RZ, PT ;  /* 0x000000ff0600720b */ /* 0x000fc60003f35000 */
[----:B------:R-:W-:-:S04]  /*c560*/  LEA R2, R2, R9, 0x6 ;  /* 0x0000000902027211 */ /* 0x000fc800078e30ff */
[----:B------:R-:W-:-:S06]  /*c570*/  @!P0 LEA R2, R2, UR40, 0x2 ;  /* 0x0000002802028c11 */ /* 0x000fcc000f8e10ff */
[----:B------:R-:W3:Y:S01]  /*c580*/  @P1 MUFU.RCP R5, R6 ;  /* 0x0000000600051308 */ /* 0x000ee20000001000 */
[----:B-1----:R-:W-:Y:S01]  /*c590*/  FADD.FTZ R8, R7, R0 ;  /* 0x0000000007087221 */ /* 0x002fe20000010000 */
[----:B------:R-:W-:-:S04]  /*c5a0*/  IMAD.MOV.U32 R0, RZ, RZ, RZ ;  /* 0x000000ffff007224 */ /* 0x000fc800078e00ff */
[----:B------:R-:W-:Y:S02]  /*c5b0*/  FSETP.NE.FTZ.AND P2, PT, R8, RZ, PT ;  /* 0x000000ff0800720b */ /* 0x000fe40003f55000 */
[----:B------:R1:W4:Y:S01]  /*c5c0*/  @P1 MUFU.LG2 R3, R6 ;  /* 0x0000000600031308 */ /* 0x0003220000000c00 */
[----:B---3--:R-:W-:Y:S01]  /*c5d0*/  @!P0 STS [R2+0x28800], R5 ;  /* 0x0288000502008388 */ /* 0x008fe20000000800 */
[----:B-1----:R-:W-:Y:S02]  /*c5e0*/  IMAD.U32 R6, RZ, RZ, UR10 ;  /* 0x0000000aff067e24 */ /* 0x002fe4000f8e00ff */
[----:B------:R-:W-:-:S07]  /*c5f0*/  FMUL.FTZ R24, R24, R5 ;  /* 0x0000000518187220 */ /* 0x000fce0000410000 */
[----:B------:R-:W1:Y:S01]  /*c600*/  @P2 MUFU.RCP R0, R8 ;  /* 0x0000000800002308 */ /* 0x000e620000001000 */
[-C--:B------:R-:W-:Y:S01]  /*c610*/  FMUL.FTZ R25, R25, R5.reuse ;  /* 0x0000000519197220 */ /* 0x080fe20000410000 */
[----:B------:R-:W-:Y:S01]  /*c620*/  @P1 FMUL.FTZ R6, R6, 0.69314718246459960938 ;  /* 0x3f31721806061820 */ /* 0x000fe20000410000 */
[-C--:B------:R-:W-:Y:S01]  /*c630*/  FMUL.FTZ R28, R28, R5.reuse ;  /* 0x000000051c1c7220 */ /* 0x080fe20000410000 */
[-C--:B------:R-:W-:Y:S01]  /*c640*/  FMUL.FTZ R29, R29, R5.reuse ;  /* 0x000000051d1d7220 */ /* 0x080fe20000410000 */
[----:B----4-:R-:W-:Y:S01]  /*c650*/  @P1 FMUL.FTZ R3, R3, 0.69314718246459960938 ;  /* 0x3f31721803031820 */ /* 0x010fe20000410000 */
[-C--:B------:R-:W-:Y:S01]  /*c660*/  FMUL.FTZ R32, R32, R5.reuse ;  /* 0x0000000520207220 */ /* 0x080fe20000410000 */
[-C--:B------:R-:W-:Y:S01]  /*c670*/  FMUL.FTZ R33, R33, R5.reuse ;  /* 0x0000000521217220 */ /* 0x080fe20000410000 */
[----:B------:R3:W4:Y:S01]  /*c680*/  @P2 MUFU.LG2 R7, R8 ;  /* 0x0000000800072308 */ /* 0x0007220000000c00 */
        /* <DEDUP_REMOVED lines=8> */
[----:B-1----:R1:W-:Y:S01]  /*c710*/  @!P0 STS [R2+0x28820], R0 ;  /* 0x0288200002008388 */ /* 0x0023e20000000800 */
[----:B---3--:R-:W-:-:S02]  /*c720*/  IMAD.U32 R8, RZ, RZ, UR10 ;  /* 0x0000000aff087e24 */ /* 0x008fc4000f8e00ff */
[-C--:B------:R-:W-:Y:S01]  /*c730*/  FMUL.FTZ R52, R52, R5.reuse ;  /* 0x0000000534347220 */ /* 0x080fe20000410000 */
[-C--:B------:R-:W-:Y:S01]  /*c740*/  FMUL.FTZ R53, R53, R5.reuse ;  /* 0x0000000535357220 */ /* 0x080fe20000410000 */
[-C--:B------:R-:W-:Y:S01]  /*c750*/  FMUL.FTZ R56, R56, R5.reuse ;  /* 0x0000000538387220 */ /* 0x080fe20000410000 */
[----:B------:R-:W-:Y:S01]  /*c760*/  @P2 FMUL.FTZ R8, R8, 0.69314718246459960938 ;  /* 0x3f31721808082820 */ /* 0x000fe20000410000 */
[-C--:B------:R-:W-:Y:S01]  /*c770*/  FMUL.FTZ R57, R57, R5.reuse ;  /* 0x0000000539397220 */ /* 0x080fe20000410000 */
[-C--:B------:R-:W-:Y:S01]  /*c780*/  FMUL.FTZ R60, R60, R5.reuse ;  /* 0x000000053c3c7220 */ /* 0x080fe20000410000 */
[----:B----4-:R-:W-:Y:S01]  /*c790*/  @P2 FMUL.FTZ R7, R7, 0.69314718246459960938 ;  /* 0x3f31721807072820 */ /* 0x010fe20000410000 */
[-C--:B------:R-:W-:Y:S01]  /*c7a0*/  FMUL.FTZ R61, R61, R5.reuse ;  /* 0x000000053d3d7220 */ /* 0x080fe20000410000 */
[----:B-1----:R-:W-:Y:S02]  /*c7b0*/  IMAD.MOV.U32 R2, RZ, RZ, -0x800000 ;  /* 0xff800000ff027424 */ /* 0x002fe400078e00ff */
        /* <DEDUP_REMOVED lines=112> */
.L_x_4880:
[----:B------:R-:W-:Y:S05]  /*cec0*/  @P0 BRA `(.L_x_4976) ;  /* 0x0000002000e00947 */ /* 0x000fea0003800000 */
[----:B------:R-:W1:Y:S01]  /*ced0*/  S2R R0, SR_TID.X ;  /* 0x0000000000007919 */ /* 0x000e620000002100 */
[----:B------:R-:W3:Y:S01]  /*cee0*/  S2UR UR5, SR_CgaCtaId ;  /* 0x00000000000579c3 */ /* 0x000ee20000008800 */
[----:B------:R-:W-:Y:S01]  /*cef0*/  UMOV UR4, 0x400 ;  /* 0x0000040000047882 */ /* 0x000fe20000000000 */
[----:B------:R-:W-:-:S06]  /*cf00*/  IMAD.MOV R3, RZ, RZ, -R18 ;  /* 0x000000ffff037224 */ /* 0x000fcc00078e0a12 */
[----:B------:R-:W-:Y:S01]  /*cf10*/  BAR.SYNC.DEFER_BLOCKING 0x1, 0x100 ;  /* 0x0044000000007b1d */ /* 0x000fe20000010000 */
[----:B0-----:R-:W-:-:S07]  /*cf20*/  SHF.R.S32.HI R9, RZ, 0x1f, R18 ;  /* 0x0000001fff097819 */ /* 0x001fce0000011412 */
[----:B------:R-:W0:Y:S08]  /*cf30*/  S2UR UR6, SR_CTAID.Y ;  /* 0x00000000000679c3 */ /* 0x000e300000002600 */
[----:B------:R-:W0:Y:S01]  /*cf40*/  LDC R12, c[0x0][0xc50] ;  /* 0x00031400ff0c7b82 */ /* 0x000e220000000800 */
[----:B---3--:R-:W-:-:S07]  /*cf50*/  ULEA UR4, UR5, UR4, 0x18 ;  /* 0x0000000405047291 */ /* 0x008fce000f8ec03f */
[----:B------:R-:W3:Y:S01]  /*cf60*/  LDC R6, c[0x0][0xbe8] ;  /* 0x0002fa00ff067b82 */ /* 0x000ee20000000800 */
[----:B------:R-:W-:Y:S01]  /*cf70*/  UIADD3 UR4, UR4, 0x28c20, URZ ;  /* 0x00028c2004047890 */ /* 0x000fe2000fffe03f */
[----:B-1----:R-:W-:-:S03]  /*cf80*/  IADD3 R152, R0, -0x80, RZ ;  /* 0xffffff8000987810 */ /* 0x002fc60007ffe0ff */
[----:B------:R-:W-:Y:S01]  /*cf90*/  UPRMT UR4, URZ, 0x654, UR4 ;  /* 0x000006543f047896 */ /* 0x000fe20008000004 */
[----:B------:R-:W-:-:S04]  /*cfa0*/  SHF.R.S32.HI R153, RZ, 0x1f, R152 ;  /* 0x0000001fff997819 */ /* 0x000fc80000011498 */
[----:B------:R-:W-:Y:S01]  /*cfb0*/  LEA.HI R10, R153, R152, RZ, 0x7 ;  /* 0x00000098990a7211 */ /* 0x000fe200078f38ff */
[----:B0-----:R-:W-:-:S03]  /*cfc0*/  IMAD R3, R12, R3, UR6 ;  /* 0x000000060c037e24 */ /* 0x001fc6000f8e0203 */
[----:B------:R-:W-:Y:S01]  /*cfd0*/  SYNCS.ARRIVE.TRANS64.RED.A1T0 RZ, [UR4], RZ ;  /* 0x000000ffffff79a7 */ /* 0x000fe20008100404 */
[----:B------:R-:W-:Y:S02]  /*cfe0*/  SHF.R.S32.HI R8, RZ, 0x7, R10 ;  /* 0x00000007ff087819 */ /* 0x000fe4000001140a */
[----:B------:R-:W-:-:S03]  /*cff0*/  LOP3.LUT R5, R10, 0xffffff80, RZ, 0xc0, !PT ;  /* 0xffffff800a057812 */ /* 0x000fc600078ec0ff */
[----:B------:R-:W0:Y:S02]  /*d000*/  SHFL.IDX PT, R7, R8, RZ, 0x1f ;  /* 0x00001fff08077589 */ /* 0x000e2400000e0000 */
[----:B------:R-:W-:Y:S01]  /*d010*/  IMAD.IADD R0, R152, 0x1, -R5 ;  /* 0x0000000198007824 */ /* 0x000fe200078e0a05 */
[----:B------:R-:W-:-:S04]  /*d020*/  SHF.R.S32.HI R5, RZ, 0x1f, R3 ;  /* 0x0000001fff057819 */ /* 0x000fc80000011403 */
[----:B------:R-:W-:Y:S02]  /*d030*/  SHF.R.S32.HI R157, RZ, 0x1f, R0 ;  /* 0x0000001fff9d7819 */ /* 0x000fe40000011400 */
[----:B0-----:R-:W-:Y:S02]  /*d040*/  ISETP.NE.AND P0, PT, R7, RZ, PT ;  /* 0x000000ff0700720c */ /* 0x001fe40003f05270 */
[----:B------:R-:W-:-:S11]  /*d050*/  LEA.HI R7, R157, R0, RZ, 0x2 ;  /* 0x000000009d077211 */ /* 0x000fd600078f10ff */
[----:B---3--:R-:W-:Y:S05]  /*d060*/  @P0 BRA `(.L_x_4977) ;  /* 0x0000000400380947 */ /* 0x008fea0003800000 */
[----:B------:R-:W0:Y:S01]  /*d070*/  LDC R19, c[0x0][0xbe8] ;  /* 0x0002fa00ff137b82 */ /* 0x000e220000000800 */
[----:B------:R-:W-:Y:S01]  /*d080*/  LOP3.LUT R11, R10, 0xffffff80, RZ, 0xc0, !PT ;  /* 0xffffff800a0b7812 */ /* 0x000fe200078ec0ff */
[----:B------:R-:W1:Y:S01]  /*d090*/  S2R R155, SR_CTAID.X ;  /* 0x00000000009b7919 */ /* 0x000e620000002500 */
[----:B------:R-:W-:Y:S01]  /*d0a0*/  LEA.HI R12, R153, R152, RZ, 0x2 ;  /* 0x00000098990c7211 */ /* 0x000fe200078f10ff */
[----:B------:R-:W-:Y:S02]  /*d0b0*/  ULDC.64 UR4, c[0x0][0xbd0] ;  /* 0x0002f40000047ab9 */ /* 0x000fe40000000a00 */
[----:B------:R-:W-:Y:S01]  /*d0c0*/  IMAD.IADD R16, R152, 0x1, -R11 ;  /* 0x0000000198107824 */ /* 0x000fe200078e0a0b */
[----:B------:R-:W-:Y:S01]  /*d0d0*/  LOP3.LUT R15, R12, 0xfffffffc, RZ, 0xc0, !PT ;  /* 0xfffffffc0c0f7812 */ /* 0x000fe200078ec0ff */
[----:B------:R-:W3:Y:S03]  /*d0e0*/  S2UR UR6, SR_CTAID.Z ;  /* 0x00000000000679c3 */ /* 0x000ee60000002700 */
[----:B------:R-:W-:Y:S01]  /*d0f0*/  SHF.R.S32.HI R11, RZ, 0x1f, R16 ;  /* 0x0000001fff0b7819 */ /* 0x000fe20000011410 */
[----:B------:R-:W-:-:S03]  /*d100*/  IMAD.IADD R15, R152, 0x1, -R15 ;  /* 0x00000001980f7824 */ /* 0x000fc600078e0a0f */
[-C--:B------:R-:W-:Y:S01]  /*d110*/  LEA.HI R20, R11, R16.reuse, RZ, 0x2 ;  /* 0x000000100b147211 */ /* 0x080fe200078f10ff */
[----:B------:R-:W2:Y:S01]  /*d120*/  LDC.64 R22, c[0x0][0xbd8] ;  /* 0x0002f600ff167b82 */ /* 0x000ea20000000a00 */
[----:B------:R-:W-:Y:S02]  /*d130*/  LEA.HI R12, R15, R15, RZ, 0x1 ;  /* 0x0000000f0f0c7211 */ /* 0x000fe400078f08ff */
[--C-:B------:R-:W-:Y:S02]  /*d140*/  SHF.R.S32.HI R10, RZ, 0x2, R20.reuse ;  /* 0x00000002ff0a7819 */ /* 0x100fe40000011414 */
[----:B------:R-:W-:Y:S02]  /*d150*/  SHF.R.S32.HI R13, RZ, 0x1f, R20 ;  /* 0x0000001fff0d7819 */ /* 0x000fe40000011414 */
[----:B------:R-:W-:Y:S02]  /*d160*/  LEA.HI R11, R11, R16, RZ, 0x5 ;  /* 0x000000100b0b7211 */ /* 0x000fe400078f28ff */
[----:B0-----:R-:W-:-:S02]  /*d170*/  ISETP.NE.AND P0, PT, R19, 0x1, PT ;  /* 0x000000011300780c */ /* 0x001fc40003f05270 */
[----:B------:R-:W-:Y:S02]  /*d180*/  LEA.HI R13, R13, R10, RZ, 0x3 ;  /* 0x0000000a0d0d7211 */ /* 0x000fe400078f18ff */
[----:B------:R-:W-:Y:S02]  /*d190*/  LOP3.LUT R12, R12, 0x1ffffffe, RZ, 0xc0, !PT ;  /* 0x1ffffffe0c0c7812 */ /* 0x000fe400078ec0ff */
[----:B------:R-:W-:Y:S02]  /*d1a0*/  LOP3.LUT R13, R13, 0xfffffff8, RZ, 0xc0, !PT ;  /* 0xfffffff80d0d7812 */ /* 0x000fe400078ec0ff */
[----:B------:R-:W-:Y:S01]  /*d1b0*/  SHF.R.S32.HI R11, RZ, 0x5, R11 ;  /* 0x00000005ff0b7819 */ /* 0x000fe2000001140b */
[----:B------:R-:W-:Y:S01]  /*d1c0*/  IMAD.IADD R15, R15, 0x1, -R12 ;  /* 0x000000010f0f7824 */ /* 0x000fe200078e0a0c */
[----:B------:R-:W-:Y:S01]  /*d1d0*/  IADD3 R10, R10, -R13, RZ ;  /* 0x8000000d0a0a7210 */ /* 0x000fe20007ffe0ff */
[----:B------:R-:W-:Y:S02]  /*d1e0*/  IMAD R13, R9, UR4, RZ ;  /* 0x00000004090d7c24 */ /* 0x000fe4000f8e02ff */
[----:B------:R-:W0:Y:S02]  /*d1f0*/  @P0 LDC R17, c[0x0][0xbec] ;  /* 0x0002fb00ff110b82 */ /* 0x000e240000000800 */
[----:B------:R-:W-:-:S02]  /*d200*/  IMAD R154, R11, 0x10, R10 ;  /* 0x000000100b9a7824 */ /* 0x000fc400078e020a */
[----:B------:R-:W-:Y:S01]  /*d210*/  IMAD.WIDE.U32 R10, R18, UR4, RZ ;  /* 0x00000004120a7c25 */ /* 0x000fe2000f8e00ff */
[----:B---3--:R-:W-:-:S03]  /*d220*/  USHF.R.S32.HI UR4, URZ, 0x1f, UR6 ;  /* 0x0000001f3f047899 */ /* 0x008fc60008011406 */
[----:B------:R-:W3:Y:S01]  /*d230*/  @P0 LDC R21, c[0x0][0xbf0] ;  /* 0x0002fc00ff150b82 */ /* 0x000ee20000000800 */
[----:B------:R-:W-:Y:S02]  /*d240*/  IMAD R12, R15, 0x8, R154 ;  /* 0x000000080f0c7824 */ /* 0x000fe400078e029a */
[----:B--2---:R-:W-:Y:S02]  /*d250*/  IMAD R14, R22, UR4, RZ ;  /* 0x00000004160e7c24 */ /* 0x004fe4000f8e02ff */
[----:B------:R-:W-:Y:S01]  /*d260*/  IMAD R13, R18, UR5, R13 ;  /* 0x00000005120d7c24 */ /* 0x000fe2000f8e020d */
[----:B-1----:R-:W-:Y:S01]  /*d270*/  LEA R12, R155, R12, 0x6 ;  /* 0x0000000c9b0c7211 */ /* 0x002fe200078e30ff */
[----:B------:R-:W-:Y:S01]  /*d280*/  IMAD R15, R23, UR6, R14 ;  /* 0x00000006170f7c24 */ /* 0x000fe2000f8e020e */
[----:B------:R-:W-:Y:S01]  /*d290*/  ULDC.64 UR4, c[0x0][0xbe0] ;  /* 0x0002f80000047ab9 */ /* 0x000fe20000000a00 */
[----:B------:R-:W-:Y:S02]  /*d2a0*/  IMAD.IADD R11, R11, 0x1, R13 ;  /* 0x000000010b0b7824 */ /* 0x000fe400078e020d */
[----:B------:R-:W-:-:S02]  /*d2b0*/  IMAD.MOV.U32 R13, RZ, RZ, R12 ;  /* 0x000000ffff0d7224 */ /* 0x000fc400078e000c */
[----:B------:R-:W-:-:S04]  /*d2c0*/  IMAD.WIDE.U32 R10, R22, UR6, R10 ;  /* 0x00000006160a7c25 */ /* 0x000fc8000f8e000a */
[----:B0-----:R-:W-:-:S04]  /*d2d0*/  @P0 IMAD.HI.U32 R14, R12, R17, RZ ;  /* 0x000000110c0e0227 */ /* 0x001fc800078e00ff */
[----:B------:R-:W-:Y:S01]  /*d2e0*/  IMAD.IADD R11, R11, 0x1, R15 ;  /* 0x000000010b0b7824 */ /* 0x000fe200078e020f */
[----:B---3--:R-:W-:Y:S01]  /*d2f0*/  @P0 SHF.R.U32.HI R13, RZ, R21, R14 ;  /* 0x00000015ff0d0219 */ /* 0x008fe2000001160e */
[----:B------:R-:W-:Y:S02]  /*d300*/  IMAD R14, R5, UR4, RZ ;  /* 0x00000004050e7c24 */ /* 0x000fe4000f8e02ff */
[----:B------:R-:W-:Y:S01]  /*d310*/  IMAD.WIDE.U32 R10, R3, UR4, R10 ;  /* 0x00000004030a7c25 */ /* 0x000fe2000f8e000a */
[----:B------:R-:W-:-:S03]  /*d320*/  SHF.R.S32.HI R17, RZ, 0x1f, R13 ;  /* 0x0000001fff117819 */ /* 0x000fc6000001140d */
[----:B------:R-:W-:Y:S01]  /*d330*/  IMAD.MOV R15, RZ, RZ, -R13 ;  /* 0x000000ffff0f7224 */ /* 0x000fe200078e0a0d */
[----:B------:R-:W-:Y:S01]  /*d340*/  IADD3 R10, P0, R13, R10, RZ ;  /* 0x0000000a0d0a7210 */ /* 0x000fe20007f1e0ff */
[----:B------:R-:W-:Y:S01]  /*d350*/  IMAD R14, R3, UR5, R14 ;  /* 0x00000005030e7c24 */ /* 0x000fe2000f8e020e */
[----:B------:R-:W-:Y:S01]  /*d360*/  ULDC.64 UR4, c[0x0][0xbc8] ;  /* 0x0002f20000047ab9 */ /* 0x000fe20000000a00 */
[----:B------:R-:W-:Y:S01]  /*d370*/  IMAD R15, R19, R15, R12 ;  /* 0x0000000f130f7224 */ /* 0x000fe200078e020c */
[----:B------:R-:W-:Y:S02]  /*d380*/  LOP3.LUT R13, R20, 0x7ffffffc, RZ, 0xc0, !PT ;  /* 0x7ffffffc140d7812 */ /* 0x000fe400078ec0ff */
[----:B------:R-:W-:Y:S01]  /*d390*/  IADD3.X R11, R17, R11, R14, P0, !PT ;  /* 0x0000000b110b7210 */ /* 0x000fe200007fe40e */
[----:B------:R-:W-:Y:S01]  /*d3a0*/  IMAD R14, R155, 0x40, R154 ;  /* 0x000000409b0e7824 */ /* 0x000fe200078e029a */
[----:B------:R-:W-:Y:S01]  /*d3b0*/  SHF.R.S32.HI R12, RZ, 0x1f, R15 ;  /* 0x0000001fff0c7819 */ /* 0x000fe2000001140f */
[----:B------:R-:W-:-:S04]  /*d3c0*/  IMAD.WIDE.U32 R10, R15, UR4, R10 ;  /* 0x000000040f0a7c25 */ /* 0x000fc8000f8e000a */
[----:B------:R-:W-:-:S04]  /*d3d0*/  IMAD R12, R12, UR4, RZ ;  /* 0x000000040c0c7c24 */ /* 0x000fc8000f8e02ff */
        /* <DEDUP_REMOVED lines=10> */
[----:B------:R-:W-:-:S02]  /*d480*/  IMAD.IADD R15, R16, 0x1, -R13 ;  /* 0x00000001100f7824 */ /* 0x000fc400078e0a0d */
[----:B------:R-:W-:Y:S02]  /*d490*/  SHFL.IDX PT, R10, R17, RZ, 0x1c1f ;  /* 0x001c1fff110a7589 */ /* 0x000fe400000e0000 */
[----:B------:R-:W-:Y:S02]  /*d4a0*/  IMAD.U32 R16, R21, -0x100, RZ ;  /* 0xffffff0015107824 */ /* 0x000fe400078e00ff */
[----:B------:R-:W0:Y:S01]  /*d4b0*/  SHFL.IDX PT, R11, R20, RZ, 0x1c1f ;  /* 0x001c1fff140b7589 */ /* 0x000e2200000e0000 */
[----:B------:R-:W-:Y:S02]  /*d4c0*/  IMAD.SHL.U32 R21, R15, 0x2, RZ ;  /* 0x000000020f157824 */ /* 0x000fe400078e00ff */
[----:B------:R-:W-:Y:S01]  /*d4d0*/  IMAD R15, R19, UR4, RZ ;  /* 0x00000004130f7c24 */ /* 0x000fe2000f8e02ff */
[----:B------:R-:W1:Y:S02]  /*d4e0*/  SHFL.IDX PT, R13, R20, 0x1, 0x1c1f ;  /* 0x003c1f00140d7f89 */ /* 0x000e6400000e0000 */
[----:B------:R-:W-:-:S02]  /*d4f0*/  ISETP.NE.AND P0, PT, R21, R16, PT ;  /* 0x000000101500720c */ /* 0x000fc40003f05270 */
[C---:B------:R-:W-:Y:S02]  /*d500*/  IADD3 R16, R14.reuse, 0x8, RZ ;  /* 0x000000080e107810 */ /* 0x040fe40007ffe0ff */
[-C--:B------:R-:W-:Y:S02]  /*d510*/  ISETP.GE.OR P1, PT, R14, R15.reuse, P0 ;  /* 0x0000000f0e00720c */ /* 0x080fe40000726670 */
[----:B------:R-:W-:-:S11]  /*d520*/  ISETP.GE.OR P0, PT, R16, R15, P0 ;  /* 0x0000000f1000720c */ /* 0x000fd60000706670 */
[----:B0-----:R0:W-:Y:S04]  /*d530*/  @!P1 ST.E desc[UR36][R10.64], R4 ;  /* 0x000000040a009985 */ /* 0x0011e8000c101924 */
[----:B-1----:R0:W-:Y:S02]  /*d540*/  @!P0 ST.E desc[UR36][R12.64], R2 ;  /* 0x000000020c008985 */ /* 0x0021e4000c101924 */
.L_x_4977:
[----:B------:R-:W-:Y:S01]  /*d550*/  ISETP.NE.AND P0, PT, R6, 0x1, PT ;  /* 0x000000010600780c */ /* 0x000fe20003f05270 */
[----:B--2---:R-:W1:Y:S01]  /*d560*/  S2R R14, SR_CTAID.X ;  /* 0x00000000000e7919 */ /* 0x004e620000002500 */
[--C-:B0-----:R-:W-:Y:S01]  /*d570*/  SHF.R.S32.HI R2, RZ, 0x2, R7.reuse ;  /* 0x00000002ff027819 */ /* 0x101fe20000011407 */
[----:B------:R-:W0:Y:S01]  /*d580*/  S2UR UR6, SR_CTAID.Z ;  /* 0x00000000000679c3 */ /* 0x000e220000002700 */
[----:B------:R-:W-:Y:S01]  /*d590*/  SHF.R.S32.HI R11, RZ, 0x1f, R7 ;  /* 0x0000001fff0b7819 */ /* 0x000fe20000011407 */
[----:B------:R-:W-:Y:S01]  /*d5a0*/  ULDC.64 UR4, c[0x0][0xb38] ;  /* 0x0002ce0000047ab9 */ /* 0x000fe20000000a00 */
[----:B------:R-:W-:Y:S01]  /*d5b0*/  LEA.HI R153, R153, R152, RZ, 0x2 ;  /* 0x0000009899997211 */ /* 0x000fe200078f10ff */
[----:B------:R-:W-:Y:S01]  /*d5c0*/  IMAD R9, R9, UR4, RZ ;  /* 0x0000000409097c24 */ /* 0x000fe2000f8e02ff */
[----:B------:R-:W-:Y:S01]  /*d5d0*/  LEA.HI R11, R11, R2, RZ, 0x3 ;  /* 0x000000020b0b7211 */ /* 0x000fe200078f18ff */
[----:B------:R-:W-:Y:S01]  /*d5e0*/  BSSY B0, `(.L_x_4978) ;  /* 0x00000ff000007945 */ /* 0x000fe20003800000 */
[----:B------:R-:W-:Y:S01]  /*d5f0*/  LOP3.LUT R153, R153, 0xfffffffc, RZ, 0xc0, !PT ;  /* 0xfffffffc99997812 */ /* 0x000fe200078ec0ff */
[----:B------:R-:W2:Y:S01]  /*d600*/  LDC.64 R12, c[0x0][0xb40] ;  /* 0x0002d000ff0c7b82 */ /* 0x000ea20000000a00 */
[----:B------:R-:W-:Y:S01]  /*d610*/  LOP3.LUT R11, R11, 0xfffffff8, RZ, 0xc0, !PT ;  /* 0xfffffff80b0b7812 */ /* 0x000fe200078ec0ff */
[----:B------:R-:W-:Y:S01]  /*d620*/  IMAD R9, R18, UR5, R9 ;  /* 0x0000000512097c24 */ /* 0x000fe2000f8e0209 */
[----:B------:R-:W-:Y:S01]  /*d630*/  LEA.HI R157, R157, R0, RZ, 0x5 ;  /* 0x000000009d9d7211 */ /* 0x000fe200078f28ff */
[----:B------:R-:W-:-:S02]  /*d640*/  IMAD.IADD R153, R152, 0x1, -R153 ;  /* 0x0000000198997824 */ /* 0x000fc400078e0a99 */
[----:B------:R-:W-:Y:S01]  /*d650*/  IMAD.IADD R4, R2, 0x1, -R11 ;  /* 0x0000000102047824 */ /* 0x000fe200078e0a0b */
[----:B------:R-:W-:Y:S01]  /*d660*/  SHF.R.S32.HI R157, RZ, 0x5, R157 ;  /* 0x00000005ff9d7819 */ /* 0x000fe2000001149d */
[----:B------:R-:W3:Y:S01]  /*d670*/  @P0 LDC R16, c[0x0][0xbec] ;  /* 0x0002fb00ff100b82 */ /* 0x000ee20000000800 */
[----:B------:R-:W-:Y:S01]  /*d680*/  LEA.HI R2, R153, R153, RZ, 0x1 ;  /* 0x0000009999027211 */ /* 0x000fe200078f08ff */
[----:B------:R-:W-:-:S03]  /*d690*/  IMAD.WIDE.U32 R18, R18, UR4, RZ ;  /* 0x0000000412127c25 */ /* 0x000fc6000f8e00ff */
[----:B------:R-:W-:Y:S01]  /*d6a0*/  LOP3.LUT R2, R2, 0x1ffffffe, RZ, 0xc0, !PT ;  /* 0x1ffffffe02027812 */ /* 0x000fe200078ec0ff */
[----:B------:R-:W-:Y:S02]  /*d6b0*/  IMAD R157, R157, 0x10, R4 ;  /* 0x000000109d9d7824 */ /* 0x000fe400078e0204 */
[----:B------:R-:W4:Y:S01]  /*d6c0*/  @P0 LDC R17, c[0x0][0xbf0] ;  /* 0x0002fc00ff110b82 */ /* 0x000f220000000800 */
[----:B0-----:R-:W-:Y:S01]  /*d6d0*/  USHF.R.S32.HI UR4, URZ, 0x1f, UR6 ;  /* 0x0000001f3f047899 */ /* 0x001fe20008011406 */
[----:B------:R-:W-:Y:S02]  /*d6e0*/  IMAD.IADD R2, R153, 0x1, -R2 ;  /* 0x0000000199027824 */ /* 0x000fe400078e0a02 */
[----:B------:R-:W-:-:S03]  /*d6f0*/  IMAD.IADD R19, R19, 0x1, R9 ;  /* 0x0000000113137824 */ /* 0x000fc600078e0209 */
[----:B------:R-:W-:Y:S01]  /*d700*/  LEA R11, R2, R157, 0x3 ;  /* 0x0000009d020b7211 */ /* 0x000fe200078e18ff */
[----:B--2---:R-:W-:Y:S01]  /*d710*/  IMAD R2, R12, UR4, RZ ;  /* 0x000000040c027c24 */ /* 0x004fe2000f8e02ff */
[----:B------:R-:W-:-:S03]  /*d720*/  ULDC.64 UR4, c[0x0][0xb48] ;  /* 0x0002d20000047ab9 */ /* 0x000fc60000000a00 */
[----:B-1----:R-:W-:Y:S02]  /*d730*/  IMAD R15, R14, 0x40, R11 ;  /* 0x000000400e0f7824 */ /* 0x002fe400078e020b */
[----:B------:R-:W-:Y:S02]  /*d740*/  IMAD R13, R13, UR6, R2 ;  /* 0x000000060d0d7c24 */ /* 0x000fe4000f8e0202 */
[----:B---3--:R-:W-:-:S04]  /*d750*/  @P0 IMAD.HI.U32 R16, R15, R16, RZ ;  /* 0x000000100f100227 */ /* 0x008fc800078e00ff */
[----:B------:R-:W-:-:S04]  /*d760*/  IMAD.WIDE.U32 R10, R12, UR6, R18 ;  /* 0x000000060c0a7c25 */ /* 0x000fc8000f8e0012 */
[----:B------:R-:W-:Y:S01]  /*d770*/  IMAD.MOV.U32 R9, RZ, RZ, R15 ;  /* 0x000000ffff097224 */ /* 0x000fe200078e000f */
[----:B----4-:R-:W-:Y:S01]  /*d780*/  @P0 SHF.R.U32.HI R9, RZ, R17, R16 ;  /* 0x00000011ff090219 */ /* 0x010fe20000011610 */
[----:B------:R-:W-:Y:S02]  /*d790*/  IMAD R2, R5, UR4, RZ ;  /* 0x0000000405027c24 */ /* 0x000fe4000f8e02ff */
[----:B------:R-:W-:Y:S01]  /*d7a0*/  IMAD.IADD R11, R11, 0x1, R13 ;  /* 0x000000010b0b7824 */ /* 0x000fe200078e020d */
[----:B------:R-:W-:Y:S01]  /*d7b0*/  IADD3 R5, -R9, RZ, RZ ;  /* 0x000000ff09057210 */ /* 0x000fe20007ffe1ff */
[C---:B------:R-:W-:Y:S01]  /*d7c0*/  IMAD R13, R3.reuse, UR5, R2 ;  /* 0x00000005030d7c24 */ /* 0x040fe2000f8e0202 */
[----:B------:R-:W-:Y:S01]  /*d7d0*/  SHF.R.S32.HI R4, RZ, 0x1f, R9 ;  /* 0x0000001fff047819 */ /* 0x000fe20000011409 */
[----:B------:R-:W-:Y:S01]  /*d7e0*/  IMAD.WIDE.U32 R2, R3, UR4, R10 ;  /* 0x0000000403027c25 */ /* 0x000fe2000f8e000a */
[----:B------:R-:W-:-:S03]  /*d7f0*/  ULDC.64 UR4, c[0x0][0xb30] ;  /* 0x0002cc0000047ab9 */ /* 0x000fc60000000a00 */
        /* <DEDUP_REMOVED lines=13> */
[-C--:B------:R-:W-:Y:S02]  /*d8d0*/  LEA.HI R9, R8, R8.reuse, RZ, 0x1 ;  /* 0x0000000808097211 */ /* 0x080fe400078f08ff */
[----:B------:R-:W-:Y:S01]  /*d8e0*/  LEA R4, P0, R2, UR4, 0x2 ;  /* 0x0000000402047c11 */ /* 0x000fe2000f8010ff */
[----:B------:R-:W-:Y:S01]  /*d8f0*/  ULDC UR4, c[0x0][0xa88] ;  /* 0x0002a20000047ab9 */ /* 0x000fe20000000800 */
[----:B------:R-:W-:Y:S01]  /*d900*/  LOP3.LUT R11, R9, 0xfffffe, RZ, 0xc0, !PT ;  /* 0x00fffffe090b7812 */ /* 0x000fe200078ec0ff */
[----:B------:R-:W-:Y:S01]  /*d910*/  IMAD R6, R6, UR4, RZ ;  /* 0x0000000406067c24 */ /* 0x000fe2000f8e02ff */
[----:B------:R-:W-:Y:S01]  /*d920*/  LOP3.LUT R9, R7, 0x7ffffffc, RZ, 0xc0, !PT ;  /* 0x7ffffffc07097812 */ /* 0x000fe200078ec0ff */
[----:B------:R-:W-:Y:S01]  /*d930*/  IMAD R7, R14, 0x40, R157 ;  /* 0x000000400e077824 */ /* 0x000fe200078e029d */
[----:B------:R-:W-:Y:S02]  /*d940*/  LEA.HI.X R5, R2, UR5, R5, 0x2, P0 ;  /* 0x0000000502057c11 */ /* 0x000fe400080f1405 */
[----:B------:R-:W-:Y:S01]  /*d950*/  IADD3 R11, -R11, R8, RZ ;  /* 0x000000080b0b7210 */ /* 0x000fe20007ffe1ff */
[----:B------:R-:W-:Y:S01]  /*d960*/  IMAD.IADD R0, R0, 0x1, -R9 ;  /* 0x0000000100007824 */ /* 0x000fe200078e0a09 */
[----:B------:R-:W-:Y:S01]  /*d970*/  ISETP.GE.AND P0, PT, R7, R6, PT ;  /* 0x000000060700720c */ /* 0x000fe20003f06270 */
[----:B------:R0:W1:Y:S02]  /*d980*/  SHFL.IDX PT, R2, R4, RZ, 0x1c1f ;  /* 0x001c1fff04027589 */ /* 0x00006400000e0000 */
[----:B------:R-:W-:-:S02]  /*d990*/  IMAD R0, R11, 0x80, R0 ;  /* 0x000000800b007824 */ /* 0x000fc400078e0200 */
[----:B------:R0:W2:Y:S02]  /*d9a0*/  SHFL.IDX PT, R3, R5, RZ, 0x1c1f ;  /* 0x001c1fff05037589 */ /* 0x0000a400000e0000 */
[----:B------:R-:W-:-:S06]  /*d9b0*/  IMAD.SHL.U32 R0, R0, 0x2, RZ ;  /* 0x0000000200007824 */ /* 0x000fcc00078e00ff */
[----:B0-----:R-:W-:Y:S05]  /*d9c0*/  @P0 BRA `(.L_x_4979) ;  /* 0x0000000c00000947 */ /* 0x001fea0003800000 */
[C---:B------:R-:W-:Y:S01]  /*d9d0*/  VIADD R9, R0.reuse, 0x8 ;  /* 0x0000000800097836 */ /* 0x040fe20000000000 */
[----:B------:R-:W-:Y:S01]  /*d9e0*/  ULDC UR4, c[0x0][0xac8] ;  /* 0x0002b20000047ab9 */ /* 0x000fe20000000800 */
[C---:B------:R-:W-:Y:S01]  /*d9f0*/  IADD3 R11, R0.reuse, 0x10, RZ ;  /* 0x00000010000b7810 */ /* 0x040fe20007ffe0ff */
        /* <DEDUP_REMOVED lines=36> */
[----:B------:R-:W-:Y:S02]  /*dc40*/  ISETP.GE.AND P5, PT, R21, UR4, PT ;  /* 0x0000000415007c0c */ /* 0x000fe4000bfa6270 */
[----:B------:R-:W-:Y:S02]  /*dc50*/  @!P1 LEA.HI R17, R17, R17, RZ, 0x1 ;  /* 0x0000001111119211 */ /* 0x000fe400078f08ff */
[----:B0-----:R-:W-:Y:S02]  /*dc60*/  @!P0 LOP3.LUT R9, R16, 0xfffffffe, RZ, 0xc0, !PT ;  /* 0xfffffffe10098812 */ /* 0x001fe400078ec0ff */
        /* <DEDUP_REMOVED lines=16> */
[----:B------:R-:W-:Y:S02]  /*dd70*/  @!P6 LOP3.LUT R17, R22, 0xfffffffe, RZ, 0xc0, !PT ;  /* 0xfffffffe1611e812 */ /* 0x000fe400078ec0ff */
[----:B------:R-:W-:Y:S01]  /*dd80*/  IADD3 R24, R0, 0x60, RZ ;  /* 0x0000006000187810 */ /* 0x000fe20007ffe0ff */
[--C-:B0-----:R-:W-:Y:S01]  /*dd90*/  @!P2 IMAD.WIDE R8, R13, 0x4, R2.reuse ;  /* 0x000000040d08a825 */ /* 0x101fe200078e0202 */
[----:B------:R-:W-:Y:S02]  /*dda0*/  ISETP.GE.AND P1, PT, R23, UR4, PT ;  /* 0x0000000417007c0c */ /* 0x000fe4000bf26270 */
[----:B------:R-:W-:Y:S01]  /*ddb0*/  ISETP.GE.AND P0, PT, R24, UR4, PT ;  /* 0x0000000418007c0c */ /* 0x000fe2000bf06270 */
[--C-:B-1----:R-:W-:Y:S01]  /*ddc0*/  @!P3 IMAD.WIDE R10, R19, 0x4, R2.reuse ;  /* 0x00000004130ab825 */ /* 0x102fe200078e0202 */
[----:B------:R0:W-:Y:S01]  /*ddd0*/  @!P2 ST.E.64 desc[UR36][R8.64], R48 ;  /* 0x000000300800a985 */ /* 0x0001e2000c101b24 */
[----:B------:R-:W-:Y:S02]  /*dde0*/  IADD3 R22, R0, 0x88, RZ ;  /* 0x0000008800167810 */ /* 0x000fe40007ffe0ff */
[----:B------:R-:W-:Y:S01]  /*ddf0*/  @!P4 IMAD.WIDE R12, R15, 0x4, R2 ;  /* 0x000000040f0cc825 */ /* 0x000fe200078e0202 */
[----:B------:R1:W-:Y:S01]  /*de00*/  @!P3 ST.E.64 desc[UR36][R10.64], R52 ;  /* 0x000000340a00b985 */ /* 0x0003e2000c101b24 */
[----:B------:R-:W-:-:S02]  /*de10*/  ISETP.GE.AND P2, PT, R18, UR4, PT ;  /* 0x0000000412007c0c */ /* 0x000fc4000bf46270 */
        /* <DEDUP_REMOVED lines=29> */
[----:B---3--:R-:W-:-:S02]  /*dff0*/  @!P5 LOP3.LUT R15, R20, 0xfffffffe, RZ, 0xc0, !PT ;  /* 0xfffffffe140fd812 */ /* 0x008fc400078ec0ff */
[----:B------:R-:W-:Y:S02]  /*e000*/  @!P4 LOP3.LUT R21, R21, 0xfffffffe, RZ, 0xc0, !PT ;  /* 0xfffffffe1515c812 */ /* 0x000fe400078ec0ff */
[----:B----4-:R-:W-:Y:S01]  /*e010*/  @!P3 LOP3.LUT R17, R22, 0xfffffffe, RZ, 0xc0, !PT ;  /* 0xfffffffe1611b812 */ /* 0x010fe200078ec0ff */
[----:B------:R-:W-:Y:S01]  /*e020*/  VIADD R22, R0, 0xc0 ;  /* 0x000000c000167836 */ /* 0x000fe20000000000 */
[----:B------:R-:W-:Y:S01]  /*e030*/  ISETP.GE.AND P0, PT, R23, UR4, PT ;  /* 0x0000000417007c0c */ /* 0x000fe2000bf06270 */
[--C-:B0-----:R-:W-:Y:S01]  /*e040*/  @!P2 IMAD.WIDE R8, R13, 0x4, R2.reuse ;  /* 0x000000040d08a825 */ /* 0x101fe200078e0202 */
[----:B------:R-:W-:Y:S02]  /*e050*/  ISETP.GE.AND P1, PT, R24, UR4, PT ;  /* 0x0000000418007c0c */ /* 0x000fe4000bf26270 */
[----:B------:R-:W-:Y:S01]  /*e060*/  IADD3 R20, R0, 0xb0, RZ ;  /* 0x000000b000147810 */ /* 0x000fe20007ffe0ff */
[----:B-1----:R-:W-:Y:S01]  /*e070*/  @!P6 IMAD.WIDE R10, R19, 0x4, R2 ;  /* 0x00000004130ae825 */ /* 0x002fe200078e0202 */
[----:B------:R0:W-:Y:S01]  /*e080*/  @!P2 ST.E.64 desc[UR36][R8.64], R76 ;  /* 0x0000004c0800a985 */ /* 0x0001e2000c101b24 */
[----:B------:R-:W-:-:S02]  /*e090*/  ISETP.GE.AND P2, PT, R18, UR4, PT ;  /* 0x0000000412007c0c */ /* 0x000fc4000bf46270 */
[--C-:B------:R-:W-:Y:S01]  /*e0a0*/  @!P5 IMAD.WIDE R12, R15, 0x4, R2.reuse ;  /* 0x000000040f0cd825 */ /* 0x100fe200078e0202 */
        /* <DEDUP_REMOVED lines=8> */
[C---:B------:R-:W-:Y:S01]  /*e130*/  VIADD R19, R0.reuse, 0xa8 ;  /* 0x000000a800137836 */ /* 0x040fe20000000000 */
[----:B------:R4:W-:Y:S01]  /*e140*/  @!P3 ST.E.64 desc[UR36][R16.64], R92 ;  /* 0x0000005c1000b985 */ /* 0x0009e2000c101b24 */
[----:B------:R-:W-:Y:S01]  /*e150*/  VIADD R21, R0, 0xb8 ;  /* 0x000000b800157836 */ /* 0x000fe20000000000 */
[----:B------:R-:W-:Y:S02]  /*e160*/  @!P1 LEA.HI R24, R24, R24, RZ, 0x1 ;  /* 0x0000001818189211 */ /* 0x000fe400078f08ff */
[----:B------:R-:W-:Y:S02]  /*e170*/  ISETP.GE.AND P3, PT, R19, UR4, PT ;  /* 0x0000000413007c0c */ /* 0x000fe4000bf66270 */
[----:B------:R-:W-:Y:S02]  /*e180*/  ISETP.GE.AND P5, PT, R21, UR4, PT ;  /* 0x0000000415007c0c */ /* 0x000fe4000bfa6270 */
[----:B0-----:R-:W-:Y:S02]  /*e190*/  @!P0 LOP3.LUT R9, R23, 0xfffffffe, RZ, 0xc0, !PT ;  /* 0xfffffffe17098812 */ /* 0x001fe400078ec0ff */
[----:B------:R-:W-:-:S02]  /*e1a0*/  @!P2 LEA.HI R18, R18, R18, RZ, 0x1 ;  /* 0x000000121212a211 */ /* 0x000fc400078f08ff */
        /* <DEDUP_REMOVED lines=14> */
[----:B------:R-:W-:Y:S01]  /*e290*/  @!P2 ST.E.64 desc[UR36][R12.64], R104 ;  /* 0x000000680c00a985 */ /* 0x000fe2000c101b24 */
[----:B------:R-:W-:-:S02]  /*e2a0*/  @!P5 LOP3.LUT R21, R21, 0xfffffffe, RZ, 0xc0, !PT ;  /* 0xfffffffe1515d812 */ /* 0x000fc400078ec0ff */
[----:B----4-:R-:W-:Y:S02]  /*e2b0*/  @!P6 LOP3.LUT R17, R22, 0xfffffffe, RZ, 0xc0, !PT ;  /* 0xfffffffe1611e812 */ /* 0x010fe400078ec0ff */
[----:B------:R-:W-:Y:S01]  /*e2c0*/  IADD3 R20, R0, 0xd8, RZ ;  /* 0x000000d800147810 */ /* 0x000fe20007ffe0ff */
[--C-:B0-----:R-:W-:Y:S01]  /*e2d0*/  @!P3 IMAD.WIDE R8, R19, 0x4, R2.reuse ;  /* 0x000000041308b825 */ /* 0x101fe200078e0202 */
[----:B------:R-:W-:Y:S02]  /*e2e0*/  ISETP.GE.AND P0, PT, R18, UR4, PT ;  /* 0x0000000412007c0c */ /* 0x000fe4000bf06270 */
[----:B------:R-:W-:Y:S01]  /*e2f0*/  ISETP.GE.AND P2, PT, R20, UR4, PT ;  /* 0x0000000414007c0c */ /* 0x000fe2000bf46270 */
[--C-:B-1----:R-:W-:Y:S01]  /*e300*/  @!P4 IMAD.WIDE R10, R15, 0x4, R2.reuse ;  /* 0x000000040f0ac825 */ /* 0x102fe200078e0202 */
[----:B------:R0:W-:Y:S03]  /*e310*/  @!P3 ST.E.64 desc[UR36][R8.64], R108 ;  /* 0x0000006c0800b985 */ /* 0x0001e6000c101b24 */
[--C-:B------:R-:W-:Y:S01]  /*e320*/  @!P5 IMAD.WIDE R14, R21, 0x4, R2.reuse ;  /* 0x00000004150ed825 */ /* 0x100fe200078e0202 */
[----:B------:R1:W-:Y:S03]  /*e330*/  @!P4 ST.E.64 desc[UR36][R10.64], R112 ;  /* 0x000000700a00c985 */ /* 0x0003e6000c101b24 */
[----:B------:R-:W-:Y:S01]  /*e340*/  VIADD R19, R0, 0xd0 ;  /* 0x000000d000137836 */ /* 0x000fe20000000000 */
[----:B------:R2:W-:Y:S01]  /*e350*/  @!P5 ST.E.64 desc[UR36][R14.64], R116 ;  /* 0x000000740e00d985 */ /* 0x0005e2000c101b24 */
[----:B------:R-:W-:Y:S01]  /*e360*/  @!P6 IMAD.WIDE R16, R17, 0x4, R2 ;  /* 0x000000041110e825 */ /* 0x000fe200078e0202 */
[----:B------:R-:W-:-:S02]  /*e370*/  @!P0 LEA.HI R18, R18, R18, RZ, 0x1 ;  /* 0x0000001212128211 */ /* 0x000fc400078f08ff */
[----:B------:R-:W-:Y:S01]  /*e380*/  ISETP.GE.AND P1, PT, R19, UR4, PT ;  /* 0x0000000413007c0c */ /* 0x000fe2000bf26270 */
[C---:B------:R-:W-:Y:S01]  /*e390*/  VIADD R21, R0.reuse, 0xe0 ;  /* 0x000000e000157836 */ /* 0x040fe20000000000 */
[----:B------:R3:W-:Y:S01]  /*e3a0*/  @!P6 ST.E.64 desc[UR36][R16.64], R120 ;  /* 0x000000781000e985 */ /* 0x0007e2000c101b24 */
[----:B0-----:R-:W-:Y:S01]  /*e3b0*/  VIADD R9, R0, 0xf8 ;  /* 0x000000f800097836 */ /* 0x001fe20000000000 */
[----:B------:R-:W-:Y:S01]  /*e3c0*/  @!P2 LEA.HI R20, R20, R20, RZ, 0x1 ;  /* 0x000000141414a211 */ /* 0x000fe200078f08ff */
[C---:B------:R-:W-:Y:S01]  /*e3d0*/  VIADD R12, R0.reuse, 0xe8 ;  /* 0x000000e8000c7836 */ /* 0x040fe20000000000 */
[----:B------:R-:W-:Y:S01]  /*e3e0*/  ISETP.GE.AND P3, PT, R21, UR4, PT ;  /* 0x0000000415007c0c */ /* 0x000fe2000bf66270 */
[----:B------:R-:W-:Y:S01]  /*e3f0*/  VIADD R13, R0, 0xf0 ;  /* 0x000000f0000d7836 */ /* 0x000fe20000000000 */
[----:B------:R-:W-:Y:S02]  /*e400*/  ISETP.GE.AND P6, PT, R9, UR4, PT ;  /* 0x0000000409007c0c */ /* 0x000fe4000bfc6270 */
[----:B------:R-:W-:-:S02]  /*e410*/  ISETP.GE.AND P4, PT, R12, UR4, PT ;  /* 0x000000040c007c0c */ /* 0x000fc4000bf86270 */
[----:B------:R-:W-:Y:S02]  /*e420*/  ISETP.GE.AND P5, PT, R13, UR4, PT ;  /* 0x000000040d007c0c */ /* 0x000fe4000bfa6270 */
[----:B------:R-:W-:-:S04]  /*e430*/  @!P1 LEA.HI R19, R19, R19, RZ, 0x1 ;  /* 0x0000001313139211 */ /* 0x000fc800078f08ff */
[----:B-1----:R-:W-:Y:S02]  /*e440*/  @!P1 LOP3.LUT R11, R19, 0xfffffffe, RZ, 0xc0, !PT ;  /* 0xfffffffe130b9812 */ /* 0x002fe400078ec0ff */
[----:B------:R-:W-:Y:S02]  /*e450*/  @!P3 LEA.HI R21, R21, R21, RZ, 0x1 ;  /* 0x000000151515b211 */ /* 0x000fe400078f08ff */
[----:B------:R-:W-:Y:S02]  /*e460*/  @!P6 LEA.HI R10, R9, R9, RZ, 0x1 ;  /* 0x00000009090ae211 */ /* 0x000fe400078f08ff */
[----:B------:R-:W-:Y:S02]  /*e470*/  @!P4 LEA.HI R12, R12, R12, RZ, 0x1 ;  /* 0x0000000c0c0cc211 */ /* 0x000fe400078f08ff */
[----:B------:R-:W-:Y:S02]  /*e480*/  @!P5 LEA.HI R8, R13, R13, RZ, 0x1 ;  /* 0x0000000d0d08d211 */ /* 0x000fe400078f08ff */
[----:B------:R-:W-:-:S02]  /*e490*/  @!P0 LOP3.LUT R9, R18, 0xfffffffe, RZ, 0xc0, !PT ;  /* 0xfffffffe12098812 */ /* 0x000fc400078ec0ff */
[----:B------:R-:W-:Y:S02]  /*e4a0*/  @!P2 LOP3.LUT R13, R20, 0xfffffffe, RZ, 0xc0, !PT ;  /* 0xfffffffe140da812 */ /* 0x000fe400078ec0ff */
[----:B--2---:R-:W-:Y:S02]  /*e4b0*/  @!P3 LOP3.LUT R15, R21, 0xfffffffe, RZ, 0xc0, !PT ;  /* 0xfffffffe150fb812 */ /* 0x004fe400078ec0ff */
[----:B---3--:R-:W-:Y:S01]  /*e4c0*/  @!P4 LOP3.LUT R17, R12, 0xfffffffe, RZ, 0xc0, !PT ;  /* 0xfffffffe0c11c812 */ /* 0x008fe200078ec0ff */
        /* <DEDUP_REMOVED lines=16> */
.L_x_4979:
[----:B------:R-:W-:Y:S05]  /*e5d0*/  BSYNC B0 ;  /* 0x0000000000007941 */ /* 0x000fea0003800000 */
.L_x_4978:
[----:B------:R-:W-:Y:S01]  /*e5e0*/  IADD3 R7, R7, 0x8, RZ ;  /* 0x0000000807077810 */ /* 0x000fe20007ffe0ff */
[----:B0-2---:R3:W4:Y:S03]  /*e5f0*/  SHFL.IDX PT, R3, R5, 0x1, 0x1c1f ;  /* 0x003c1f0005037f89 */ /* 0x00572600000e0000 */
[----:B------:R-:W-:Y:S01]  /*e600*/  ISETP.GE.AND P0, PT, R7, R6, PT ;  /* 0x000000060700720c */ /* 0x000fe20003f06270 */
[----:B-1----:R3:W0:-:S12]  /*e610*/  SHFL.IDX PT, R2, R4, 0x1, 0x1c1f ;  /* 0x003c1f0004027f89 */ /* 0x00261800000e0000 */
[----:B---3--:R-:W-:Y:S05]  /*e620*/  @P0 BRA `(.L_x_4871) ;  /* 0x0000004800e80947 */ /* 0x008fea0003800000 */
        /* <DEDUP_REMOVED lines=15> */
[C---:B------:R-:W-:Y:S01]  /*e720*/  IADD3 R18, R0.reuse, 0x50, RZ ;  /* 0x0000005000127810 */ /* 0x040fe20007ffe0ff */
[C---:B------:R-:W-:Y:S01]  /*e730*/  VIADD R19, R0.reuse, 0x58 ;  /* 0x0000005800137836 */ /* 0x040fe20000000000 */
[C---:B------:R-:W-:Y:S01]  /*e740*/  @!P0 LEA.HI R4, R0.reuse, R0, RZ, 0x1 ;  /* 0x0000000000048211 */ /* 0x040fe200078f08ff */
[----:B------:R-:W-:Y:S01]  /*e750*/  VIADD R20, R0, 0x80 ;  /* 0x0000008000147836 */ /* 0x000fe20000000000 */
[----:B------:R-:W-:-:S02]  /*e760*/  @!P1 LEA.HI R6, R5, R5, RZ, 0x1 ;  /* 0x0000000505069211 */ /* 0x000fc400078f08ff */
[----:B------:R-:W-:Y:S02]  /*e770*/  @!P2 LEA.HI R8, R7, R7, RZ, 0x1 ;  /* 0x000000070708a211 */ /* 0x000fe400078f08ff */
[----:B------:R-:W-:Y:S02]  /*e780*/  @!P0 LOP3.LUT R5, R4, 0xfffffffe, RZ, 0xc0, !PT ;  /* 0xfffffffe04058812 */ /* 0x000fe400078ec0ff */
[----:B------:R-:W-:Y:S02]  /*e790*/  @!P1 LOP3.LUT R7, R6, 0xfffffffe, RZ, 0xc0, !PT ;  /* 0xfffffffe06079812 */ /* 0x000fe400078ec0ff */
[----:B------:R-:W-:Y:S01]  /*e7a0*/  @!P2 LOP3.LUT R9, R8, 0xfffffffe, RZ, 0xc0, !PT ;  /* 0xfffffffe0809a812 */ /* 0x000fe200078ec0ff */
[--C-:B0---4-:R-:W-:Y:S01]  /*e7b0*/  @!P0 IMAD.WIDE R4, R5, 0x4, R2.reuse ;  /* 0x0000000405048825 */ /* 0x111fe200078e0202 */
[----:B------:R-:W-:Y:S02]  /*e7c0*/  ISETP.GE.AND P3, PT, R15, UR4, PT ;  /* 0x000000040f007c0c */ /* 0x000fe4000bf66270 */
[----:B------:R-:W-:Y:S01]  /*e7d0*/  ISETP.GE.AND P4, PT, R16, UR4, PT ;  /* 0x0000000410007c0c */ /* 0x000fe2000bf86270 */
[----:B------:R-:W-:Y:S01]  /*e7e0*/  @!P1 IMAD.WIDE R6, R7, 0x4, R2 ;  /* 0x0000000407069825 */ /* 0x000fe200078e0202 */
[----:B------:R0:W-:Y:S01]  /*e7f0*/  @!P0 ST.E.64 desc[UR36][R4.64], R26 ;  /* 0x0000001a04008985 */ /* 0x0001e2000c101b24 */
[----:B------:R-:W-:-:S02]  /*e800*/  ISETP.GE.AND P0, PT, R12, UR4, PT ;  /* 0x000000040c007c0c */ /* 0x000fc4000bf06270 */
[----:B------:R-:W-:Y:S01]  /*e810*/  @!P2 IMAD.WIDE R8, R9, 0x4, R2 ;  /* 0x000000040908a825 */ /* 0x000fe200078e0202 */
[----:B------:R1:W-:Y:S01]  /*e820*/  @!P1 ST.E.64 desc[UR36][R6.64], R30 ;  /* 0x0000001e06009985 */ /* 0x0003e2000c101b24 */
[----:B------:R-:W-:Y:S02]  /*e830*/  ISETP.GE.AND P1, PT, R13, UR4, PT ;  /* 0x000000040d007c0c */ /* 0x000fe4000bf26270 */
[----:B------:R-:W-:Y:S01]  /*e840*/  @!P5 LEA.HI R10, R10, R10, RZ, 0x1 ;  /* 0x0000000a0a0ad211 */ /* 0x000fe200078f08ff */
[----:B------:R2:W-:Y:S01]  /*e850*/  @!P2 ST.E.64 desc[UR36][R8.64], R34 ;  /* 0x000000220800a985 */ /* 0x0005e2000c101b24 */
[----:B------:R-:W-:Y:S02]  /*e860*/  ISETP.GE.AND P2, PT, R14, UR4, PT ;  /* 0x000000040e007c0c */ /* 0x000fe4000bf46270 */
[----:B------:R-:W-:Y:S02]  /*e870*/  @!P6 LEA.HI R11, R11, R11, RZ, 0x1 ;  /* 0x0000000b0b0be211 */ /* 0x000fe400078f08ff */
[----:B------:R-:W-:-:S02]  /*e880*/  @!P3 LEA.HI R15, R15, R15, RZ, 0x1 ;  /* 0x0000000f0f0fb211 */ /* 0x000fc400078f08ff */
[----:B0-----:R-:W-:Y:S02]  /*e890*/  @!P5 LOP3.LUT R5, R10, 0xfffffffe, RZ, 0xc0, !PT ;  /* 0xfffffffe0a05d812 */ /* 0x001fe400078ec0ff */
[----:B------:R-:W-:Y:S02]  /*e8a0*/  @!P0 LEA.HI R12, R12, R12, RZ, 0x1 ;  /* 0x0000000c0c0c8211 */ /* 0x000fe400078f08ff */
[----:B-1----:R-:W-:Y:S01]  /*e8b0*/  @!P6 LOP3.LUT R7, R11, 0xfffffffe, RZ, 0xc0, !PT ;  /* 0xfffffffe0b07e812 */ /* 0x002fe200078ec0ff */
[--C-:B------:R-:W-:Y:S01]  /*e8c0*/  @!P5 IMAD.WIDE R4, R5, 0x4, R2.reuse ;  /* 0x000000040504d825 */ /* 0x100fe200078e0202 */
[----:B------:R-:W-:Y:S02]  /*e8d0*/  @!P1 LEA.HI R13, R13, R13, RZ, 0x1 ;  /* 0x0000000d0d0d9211 */ /* 0x000fe400078f08ff */
[----:B------:R-:W-:Y:S01]  /*e8e0*/  @!P2 LEA.HI R14, R14, R14, RZ, 0x1 ;  /* 0x0000000e0e0ea211 */ /* 0x000fe200078f08ff */
[----:B------:R-:W-:Y:S01]  /*e8f0*/  @!P6 IMAD.WIDE R6, R7, 0x4, R2 ;  /* 0x000000040706e825 */ /* 0x000fe200078e0202 */
[----:B------:R-:W-:Y:S01]  /*e900*/  @!P4 LEA.HI R16, R16, R16, RZ, 0x1 ;  /* 0x000000101010c211 */ /* 0x000fe200078f08ff */
[----:B------:R0:W-:Y:S01]  /*e910*/  @!P5 ST.E.64 desc[UR36][R4.64], R38 ;  /* 0x000000260400d985 */ /* 0x0001e2000c101b24 */
[----:B--2---:R-:W-:-:S02]  /*e920*/  @!P0 LOP3.LUT R9, R12, 0xfffffffe, RZ, 0xc0, !PT ;  /* 0xfffffffe0c098812 */ /* 0x004fc400078ec0ff */
[----:B------:R-:W-:Y:S01]  /*e930*/  @!P1 LOP3.LUT R13, R13, 0xfffffffe, RZ, 0xc0, !PT ;  /* 0xfffffffe0d0d9812 */ /* 0x000fe200078ec0ff */
[----:B------:R1:W-:Y:S01]  /*e940*/  @!P6 ST.E.64 desc[UR36][R6.64], R42 ;  /* 0x0000002a0600e985 */ /* 0x0003e2000c101b24 */
[----:B------:R-:W-:Y:S01]  /*e950*/  @!P2 LOP3.LUT R11, R14, 0xfffffffe, RZ, 0xc0, !PT ;  /* 0xfffffffe0e0ba812 */ /* 0x000fe200078ec0ff */
[----:B------:R-:W-:Y:S01]  /*e960*/  VIADD R14, R0, 0x60 ;  /* 0x00000060000e7836 */ /* 0x000fe20000000000 */
[----:B------:R-:W-:Y:S02]  /*e970*/  @!P3 LOP3.LUT R15, R15, 0xfffffffe, RZ, 0xc0, !PT ;  /* 0xfffffffe0f0fb812 */ /* 0x000fe400078ec0ff */
        /* <DEDUP_REMOVED lines=16> */
[C---:B------:R-:W-:Y:S02]  /*ea80*/  IADD3 R17, R0.reuse, 0x78, RZ ;  /* 0x0000007800117810 */ /* 0x040fe40007ffe0ff */
[----:B------:R-:W-:Y:S01]  /*ea90*/  VIADD R15, R0, 0x68 ;  /* 0x00000068000f7836 */ /* 0x000fe20000000000 */
[----:B------:R4:W-:Y:S01]  /*eaa0*/  @!P4 ST.E.64 desc[UR36][R12.64], R62 ;  /* 0x0000003e0c00c985 */ /* 0x0009e2000c101b24 */
        /* <DEDUP_REMOVED lines=46> */
[----:B0-----:R-:W-:Y:S01]  /*ed90*/  @!P6 LOP3.LUT R5, R18, 0xfffffffe, RZ, 0xc0, !PT ;  /* 0xfffffffe1205e812 */ /* 0x001fe200078ec0ff */
[----:B------:R-:W-:Y:S01]  /*eda0*/  VIADD R18, R0, 0xc0 ;  /* 0x000000c000127836 */ /* 0x000fe20000000000 */
        /* <DEDUP_REMOVED lines=16> */
[----:B----4-:R-:W-:Y:S02]  /*eeb0*/  @!P1 LOP3.LUT R13, R20, 0xfffffffe, RZ, 0xc0, !PT ;  /* 0xfffffffe140d9812 */ /* 0x010fe400078ec0ff */
[----:B------:R-:W-:Y:S01]  /*eec0*/  IADD3 R19, R0, 0xc8, RZ ;  /* 0x000000c800137810 */ /* 0x000fe20007ffe0ff */
        /* <DEDUP_REMOVED lines=15> */
[C---:B------:R-:W-:Y:S01]  /*efc0*/  VIADD R15, R0.reuse, 0xd8 ;  /* 0x000000d8000f7836 */ /* 0x040fe20000000000 */
[----:B------:R4:W-:Y:S01]  /*efd0*/  @!P1 ST.E.64 desc[UR36][R12.64], R118 ;  /* 0x000000760c009985 */ /* 0x0009e2000c101b24 */
[----:B------:R-:W-:Y:S01]  /*efe0*/  VIADD R17, R0, 0xe8 ;  /* 0x000000e800117836 */ /* 0x000fe20000000000 */
[----:B------:R-:W-:Y:S01]  /*eff0*/  @!P5 LEA.HI R18, R18, R18, RZ, 0x1 ;  /* 0x000000121212d211 */ /* 0x000fe200078f08ff */
[----:B------:R-:W-:Y:S01]  /*f000*/  VIADD R0, R0, 0xf8 ;  /* 0x000000f800007836 */ /* 0x000fe20000000000 */
[----:B------:R-:W-:Y:S02]  /*f010*/  ISETP.GE.AND P1, PT, R15, UR4, PT ;  /* 0x000000040f007c0c */ /* 0x000fe4000bf26270 */
        /* <DEDUP_REMOVED lines=31> */
[----:B---3--:R-:W-:-:S05]  /*f210*/  LOP3.LUT R5, R0, 0xfffffffe, RZ, 0xc0, !PT ;  /* 0xfffffffe00057812 */ /* 0x008fca00078ec0ff */
[----:B------:R-:W-:-:S05]  /*f220*/  IMAD.WIDE R2, R5, 0x4, R2 ;  /* 0x0000000405027825 */ /* 0x000fca00078e0202 */
[----:B------:R0:W-:Y:S01]  /*f230*/  ST.E.64 desc[UR36][R2.64], R150 ;  /* 0x0000009602007985 */ /* 0x0001e2000c101b24 */
[----:B------:R-:W-:Y:S05]  /*f240*/  BRA `(.L_x_4871) ;  /* 0x0000003c00e07947 */ /* 0x000fea0003800000 */
.L_x_4976:
[----:B------:R-:W1:Y:S02]  /*f250*/  S2R R0, SR_TID.X ;  /* 0x0000000000007919 */ /* 0x000e640000002100 */
[----:B-1----:R-:W-:-:S05]  /*f260*/  VIADD R2, R0, 0xffffff80 ;  /* 0xffffff8000027836 */ /* 0x002fca0000000000 */
[----:B------:R-:W-:-:S13]  /*f270*/  ISETP.GT.AND P0, PT, R2, 0x3f, PT ;  /* 0x0000003f0200780c */ /* 0x000fda0003f04270 */
[----:B------:R-:W-:Y:S05]  /*f280*/  @P0 BRA `(.L_x_4871) ;  /* 0x0000003c00d00947 */ /* 0x000fea0003800000 */
[----:B------:R-:W1:Y:S01]  /*f290*/  S2R R3, SR_CTAID.X ;  /* 0x0000000000037919 */ /* 0x000e620000002500 */
[----:B------:R-:W3:Y:S01]  /*f2a0*/  LDC R6, c[0x0][0xbe8] ;  /* 0x0002fa00ff067b82 */ /* 0x000ee20000000800 */
[----:B------:R-:W-:Y:S01]  /*f2b0*/  ULDC UR4, c[0x0][0xa88] ;  /* 0x0002a20000047ab9 */ /* 0x000fe20000000800 */
[----:B-1----:R-:W-:Y:S02]  /*f2c0*/  IMAD R0, R3, 0x40, R0 ;  /* 0x0000004003007824 */ /* 0x002fe400078e0200 */
[----:B---3--:R-:W-:Y:S02]  /*f2d0*/  IMAD R3, R6, UR4, RZ ;  /* 0x0000000406037c24 */ /* 0x008fe4000f8e02ff */
        /* <DEDUP_REMOVED lines=8> */
[----:B0-----:R-:W0:Y:S01]  /*f360*/  LDC.64 R12, c[0x0][0xbd8] ;  /* 0x0002f600ff0c7b82 */ /* 0x001e220000000a00 */
[----:B------:R-:W-:-:S04]  /*f370*/  IMAD R5, R5, UR6, RZ ;  /* 0x0000000605057c24 */ /* 0x000fc8000f8e02ff */
[C---:B------:R-:W-:Y:S01]  /*f380*/  IMAD R5, R18.reuse, UR7, R5 ;  /* 0x0000000712057c24 */ /* 0x040fe2000f8e0205 */
[----:B------:R-:W-:Y:S02]  /*f390*/  IADD3 R18, -R18, RZ, RZ ;  /* 0x000000ff12127210 */ /* 0x000fe40007ffe1ff */
[----:B------:R-:W3:Y:S01]  /*f3a0*/  @P0 LDC R9, c[0x0][0xbec] ;  /* 0x0002fb00ff090b82 */ /* 0x000ee20000000800 */
[----:B------:R-:W-:Y:S02]  /*f3b0*/  IMAD.IADD R3, R3, 0x1, R5 ;  /* 0x0000000103037824 */ /* 0x000fe400078e0205 */
[----:B------:R-:W-:-:S05]  /*f3c0*/  IMAD.MOV.U32 R5, RZ, RZ, R0 ;  /* 0x000000ffff057224 */ /* 0x000fca00078e0000 */
[----:B------:R-:W4:Y:S01]  /*f3d0*/  S2UR UR8, SR_CTAID.Y ;  /* 0x00000000000879c3 */ /* 0x000f220000002600 */
[----:B-1----:R-:W-:-:S07]  /*f3e0*/  USHF.R.S32.HI UR5, URZ, 0x1f, UR4 ;  /* 0x0000001f3f057899 */ /* 0x002fce0008011404 */
[----:B------:R-:W4:Y:S01]  /*f3f0*/  LDC R7, c[0x0][0xc50] ;  /* 0x00031400ff077b82 */ /* 0x000f220000000800 */
[C---:B0-----:R-:W-:Y:S02]  /*f400*/  IMAD R8, R12.reuse, UR5, RZ ;  /* 0x000000050c087c24 */ /* 0x041fe4000f8e02ff */
[----:B------:R-:W-:-:S04]  /*f410*/  IMAD.WIDE.U32 R2, R12, UR4, R2 ;  /* 0x000000040c027c25 */ /* 0x000fc8000f8e0002 */
[----:B------:R-:W-:Y:S01]  /*f420*/  IMAD R13, R13, UR4, R8 ;  /* 0x000000040d0d7c24 */ /* 0x000fe2000f8e0208 */
[----:B------:R-:W0:Y:S01]  /*f430*/  @P0 LDC R11, c[0x0][0xbf0] ;  /* 0x0002fc00ff0b0b82 */ /* 0x000e220000000800 */
[----:B---3--:R-:W-:Y:S01]  /*f440*/  @P0 IMAD.HI.U32 R4, R0, R9, RZ ;  /* 0x0000000900040227 */ /* 0x008fe200078e00ff */
[----:B------:R-:W-:-:S03]  /*f450*/  ULDC.64 UR4, c[0x0][0xbe0] ;  /* 0x0002f80000047ab9 */ /* 0x000fc60000000a00 */
[----:B------:R-:W-:Y:S02]  /*f460*/  IMAD.IADD R3, R13, 0x1, R3 ;  /* 0x000000010d037824 */ /* 0x000fe400078e0203 */
[----:B----4-:R-:W-:-:S04]  /*f470*/  IMAD R9, R7, R18, UR8 ;  /* 0x0000000807097e24 */ /* 0x010fc8000f8e0212 */
[----:B------:R-:W-:Y:S01]  /*f480*/  IMAD.WIDE.U32 R2, R9, UR4, R2 ;  /* 0x0000000409027c25 */ /* 0x000fe2000f8e0002 */
[----:B0-----:R-:W-:Y:S02]  /*f490*/  @P0 SHF.R.U32.HI R5, RZ, R11, R4 ;  /* 0x0000000bff050219 */ /* 0x001fe40000011604 */
        /* <DEDUP_REMOVED lines=14> */
[----:B------:R-:W-:Y:S02]  /*f580*/  LEA R4, P0, R2, UR4, 0x2 ;  /* 0x0000000402047c11 */ /* 0x000fe4000f8010ff */
[----:B------:R-:W-:-:S04]  /*f590*/  IADD3 R3, R3, R5, RZ ;  /* 0x0000000503037210 */ /* 0x000fc80007ffe0ff */
[----:B------:R-:W-:Y:S01]  /*f5a0*/  LEA.HI.X R5, R2, UR5, R3, 0x2, P0 ;  /* 0x0000000502057c11 */ /* 0x000fe200080f1403 */
[----:B------:R-:W-:-:S05]  /*f5b0*/  IMAD.MOV.U32 R3, RZ, RZ, -0x800000 ;  /* 0xff800000ff037424 */ /* 0x000fca00078e00ff */
[----:B------:R1:W-:Y:S01]  /*f5c0*/  STG.E desc[UR36][R4.64], R3 ;  /* 0x0000000304007986 */ /* 0x0003e2000c101924 */
[----:B------:R-:W-:Y:S05]  /*f5d0*/  BRA `(.L_x_4871) ;  /* 0x0000003800fc7947 */ /* 0x000fea0003800000 */
.L_x_4869:
        /* <DEDUP_REMOVED lines=18> */
.L_x_4980:
[----:B------:R-:W-:Y:S01]  /*f700*/  ULDC UR7, c[0x0][0xc50] ;  /* 0x0003140000077ab9 */ /* 0x000fe20000000800 */
[----:B------:R-:W-:Y:S01]  /*f710*/  UMOV UR40, UR6 ;  /* 0x0000000600287c82 */ /* 0x000fe20008000000 */
[----:B------:R-:W-:-:S11]  /*f720*/  UISETP.NE.AND UP0, UPT, UR7, 0x1, UPT ;  /* 0x000000010700788c */ /* 0x000fd6000bf05270 */
[----:B------:R-:W-:Y:S01]  /*f730*/  @UP0 ULDC UR4, c[0x0][0xc54] ;  /* 0x0003150000040ab9 */ /* 0x000fe20000000800 */
[----:B------:R-:W-:Y:S01]  /*f740*/  @UP0 ULDC UR8, c[0x0][0xc58] ;  /* 0x0003160000080ab9 */ /* 0x000fe20000000800 */
[----:B------:R-:W-:-:S04]  /*f750*/  UIMAD.WIDE.U32 UR4, UR6, UR4, URZ ;  /* 0x00000004060472a5 */ /* 0x000fc8000f8e003f */
[----:B------:R-:W-:-:S12]  /*f760*/  @UP0 USHF.R.U32.HI UR40, URZ, UR8, UR5 ;  /* 0x000000083f280299 */ /* 0x000fd80008011605 */
.L_x_4981:
        /* <DEDUP_REMOVED lines=8> */
[----:B------:R-:W-:Y:S01]  /*f7f0*/  MOV R28, RZ ;  /* 0x000000ff001c7202 */ /* 0x000fe20000000f00 */
[----:B------:R-:W-:Y:S01]  /*f800*/  ULDC.64 UR4, c[0x0][0x418] ;  /* 0x0001060000047ab9 */ /* 0x000fe20000000a00 */
        /* <DEDUP_REMOVED lines=9> */
[----:B------:R-:W-:Y:S02]  /*f8a0*/  UISETP.NE.U32.AND UP0, UPT, UR4, URZ, UPT ;  /* 0x0000003f0400728c */ /* 0x000fe4000bf05070 */
[----:B------:R-:W-:Y:S02]  /*f8b0*/  UISETP.NE.AND UP1, UPT, UR6, 0x1, UPT ;  /* 0x000000010600788c */ /* 0x000fe4000bf25270 */
[----:B------:R-:W-:Y:S01]  /*f8c0*/  UISETP.NE.AND.EX UP0, UPT, UR5, URZ, UPT, UP0 ;  /* 0x0000003f0500728c */ /* 0x000fe2000bf05300 */
[----:B------:R-:W-:Y:S02]  /*f8d0*/  ULDC UR6, c[0x0][0x424] ;  /* 0x0001090000067ab9 */ /* 0x000fe40000000800 */
[----:B------:R-:W-:Y:S01]  /*f8e0*/  ULDC.64 UR4, c[0x0][0x9e0] ;  /* 0x0002780000047ab9 */ /* 0x000fe20000000a00 */
[----:B------:R-:W-:-:S02]  /*f8f0*/  USEL UR9, UR6, 0x1, UP0 ;  /* 0x0000000106097887 */ /* 0x000fc40008000000 */
[----:B------:R-:W-:Y:S02]  /*f900*/  UISETP.GE.AND UP0, UPT, UR5, 0x1, UPT ;  /* 0x000000010500788c */ /* 0x000fe4000bf06270 */
[----:B------:R-:W-:Y:S01]  /*f910*/  UIMAD UR47, UR9, UR10, URZ ;  /* 0x0000000a092f72a4 */ /* 0x000fe2000f8e023f */
[----:B------:R-:W-:Y:S01]  /*f920*/  @UP1 ULDC UR7, c[0x0][0x44c] ;  /* 0x0001130000071ab9 */ /* 0x000fe20000000800 */
[----:B------:R-:W-:Y:S02]  /*f930*/  UIMAD UR9, UR9, UR10, 0x3f ;  /* 0x0000003f090974a4 */ /* 0x000fe4000f8e020a */
[----:B------:R-:W-:Y:S01]  /*f940*/  PLOP3.LUT P1, PT, PT, PT, UP0, 0x80, 0x0 ;  /* 0x000000000000781c */ /* 0x000fe20003f2f008 */
[----:B------:R-:W-:Y:S01]  /*f950*/  @UP1 ULDC UR12, c[0x0][0x450] ;  /* 0x00011400000c1ab9 */ /* 0x000fe20000000800 */
[----:B------:R-:W-:Y:S02]  /*f960*/  UP2UR UR48, UPR, URZ, 0x2 ;  /* 0x000000023f307883 */ /* 0x000fe40008000000 */
[----:B-1----:R-:W-:-:S04]  /*f970*/  USHF.L.U32 UR41, UR41, 0x6, URZ ;  /* 0x0000000629297899 */ /* 0x002fc8000800063f */
[----:B------:R-:W-:-:S04]  /*f980*/  UIADD3 UR8, UR41, 0x3f, URZ ;  /* 0x0000003f29087890 */ /* 0x000fc8000fffe03f */
[----:B------:R-:W-:Y:S02]  /*f990*/  UIMAD.WIDE.U32 UR6, UR8, UR7, URZ ;  /* 0x00000007080672a5 */ /* 0x000fe4000f8e003f */
[----:B------:R-:W-:Y:S02]  /*f9a0*/  UIADD3 UR6, UR47, 0x1, -UR11 ;  /* 0x000000012f067890 */ /* 0x000fe4000fffe80b */
[----:B------:R-:W-:Y:S02]  /*f9b0*/  @UP1 USHF.R.U32.HI UR8, URZ, UR12, UR7 ;  /* 0x0000000c3f081299 */ /* 0x000fe40008011607 */
[----:B------:R-:W-:Y:S02]  /*f9c0*/  USHF.R.S32.HI UR7, URZ, 0x1f, UR9 ;  /* 0x0000001f3f077899 */ /* 0x000fe40008011409 */
[----:B------:R-:W-:Y:S02]  /*f9d0*/  UIADD3 UR6, UR6, UR8, URZ ;  /* 0x0000000806067290 */ /* 0x000fe4000fffe03f */
[----:B------:R-:W-:-:S02]  /*f9e0*/  ULEA.HI UR7, UR7, UR9, URZ, 0x6 ;  /* 0x0000000907077291 */ /* 0x000fc4000f8f303f */
[----:B------:R-:W-:Y:S02]  /*f9f0*/  UIADD3 UR4, UR6, UR4, URZ ;  /* 0x0000000406047290 */ /* 0x000fe4000fffe03f */
[----:B------:R-:W-:Y:S01]  /*fa00*/  USHF.R.S32.HI UR42, URZ, 0x6, UR7 ;  /* 0x000000063f2a7899 */ /* 0x000fe20008011407 */
[----:B0-----:R-:W-:Y:S11]  /*fa10*/  @!P1 BRA `(.L_x_4983) ;  /* 0x0000000000449947 */ /* 0x001ff60003800000 */
        /* <DEDUP_REMOVED lines=10> */
.L_x_4984:
[----:B------:R-:W-:-:S11]  /*fac0*/  UISETP.NE.AND UP0, UPT, UR5, 0x1, UPT ;  /* 0x000000010500788c */ /* 0x000fd6000bf05270 */
[----:B------:R-:W-:Y:S02]  /*fad0*/  @UP0 ULDC.64 UR12, c[0x0][0x9e8] ;  /* 0x00027a00000c0ab9 */ /* 0x000fe40000000a00 */
[----:B------:R-:W-:-:S04]  /*fae0*/  UIMAD.WIDE.U32 UR6, UR8, UR12, URZ ;  /* 0x0000000c080672a5 */ /* 0x000fc8000f8e003f */
[----:B------:R-:W-:-:S12]  /*faf0*/  @UP0 USHF.R.U32.HI UR8, URZ, UR13, UR7 ;  /* 0x0000000d3f080299 */ /* 0x000fd80008011607 */
.L_x_4985:
[----:B------:R-:W-:-:S04]  /*fb00*/  UIMAD UR8, UR8, UR5, UR5 ;  /* 0x00000005080872a4 */ /* 0x000fc8000f8e0205 */
[----:B------:R-:W-:-:S04]  /*fb10*/  UISETP.LT.AND UP0, UPT, UR4, UR8, UPT ;  /* 0x000000080400728c */ /* 0x000fc8000bf01270 */
[----:B------:R-:W-:-:S12]  /*fb20*/  USEL UR4, UR4, UR8, UP0 ;  /* 0x0000000804047287 */ /* 0x000fd80008000000 */
.L_x_4983:
[----:B------:R-:W-:Y:S02]  /*fb30*/  UISETP.NE.AND UP0, UPT, UR48, URZ, UPT ;  /* 0x0000003f3000728c */ /* 0x000fe4000bf05270 */
[----:B------:R-:W-:-:S04]  /*fb40*/  UIADD3 UR4, UR4, 0x3f, URZ ;  /* 0x0000003f04047890 */ /* 0x000fc8000fffe03f */
[----:B------:R-:W-:-:S04]  /*fb50*/  USHF.R.S32.HI UR8, URZ, 0x1f, UR4 ;  /* 0x0000001f3f087899 */ /* 0x000fc80008011404 */
[----:B------:R-:W-:Y:S01]  /*fb60*/  ULEA.HI UR8, UR8, UR4, URZ, 0x6 ;  /* 0x0000000408087291 */ /* 0x000fe2000f8f303f */
[----:B------:R-:W-:Y:S01]  /*fb70*/  @UP0 ULDC UR6, c[0x0][0x44c] ;  /* 0x0001130000060ab9 */ /* 0x000fe20000000800 */
[----:B------:R-:W-:Y:S01]  /*fb80*/  @UP0 ULDC UR9, c[0x0][0x450] ;  /* 0x0001140000090ab9 */ /* 0x000fe20000000800 */
[----:B------:R-:W-:Y:S02]  /*fb90*/  UIMAD.WIDE.U32 UR6, UR41, UR6, URZ ;  /* 0x00000006290672a5 */ /* 0x000fe4000f8e003f */
[----:B------:R-:W-:Y:S01]  /*fba0*/  UMOV UR4, UR41 ;  /* 0x0000002900047c82 */ /* 0x000fe20008000000 */
[----:B------:R-:W-:Y:S02]  /*fbb0*/  USHF.R.S32.HI UR43, URZ, 0x6, UR8 ;  /* 0x000000063f2b7899 */ /* 0x000fe40008011408 */
        /* <DEDUP_REMOVED lines=17> */
.L_x_4987:
[----:B------:R-:W-:-:S11]  /*fcd0*/  UISETP.NE.AND UP0, UPT, UR5, 0x1, UPT ;  /* 0x000000010500788c */ /* 0x000fd6000bf05270 */
[----:B------:R-:W-:Y:S02]  /*fce0*/  @UP0 ULDC.64 UR10, c[0x0][0x9e8] ;  /* 0x00027a00000a0ab9 */ /* 0x000fe40000000a00 */
[----:B------:R-:W-:-:S04]  /*fcf0*/  UIMAD.WIDE.U32 UR6, UR4, UR10, URZ ;  /* 0x0000000a040672a5 */ /* 0x000fc8000f8e003f */
[----:B------:R-:W-:-:S12]  /*fd00*/  @UP0 USHF.R.U32.HI UR4, URZ, UR11, UR7 ;  /* 0x0000000b3f040299 */ /* 0x000fd80008011607 */
.L_x_4988:
[----:B------:R-:W-:-:S04]  /*fd10*/  UIMAD UR4, UR4, UR5, URZ ;  /* 0x00000005040472a4 */ /* 0x000fc8000f8e023f */
[----:B------:R-:W-:-:S04]  /*fd20*/  UISETP.LT.AND UP0, UPT, UR8, UR4, UPT ;  /* 0x000000040800728c */ /* 0x000fc8000bf01270 */
[----:B------:R-:W-:-:S12]  /*fd30*/  USEL UR8, UR8, UR4, !UP0 ;  /* 0x0000000408087287 */ /* 0x000fd8000c000000 */
.L_x_4986:
[----:B------:R-:W-:Y:S02]  /*fd40*/  USHF.R.S32.HI UR4, URZ, 0x1f, UR8 ;  /* 0x0000001f3f047899 */ /* 0x000fe40008011408 */
[----:B------:R-:W-:Y:S02]  /*fd50*/  USHF.R.U32.HI UR9, URZ, 0x10, UR45 ;  /* 0x000000103f097899 */ /* 0x000fe4000801162d */
[----:B------:R-:W-:Y:S02]  /*fd60*/  ULEA.HI UR4, UR4, UR8, URZ, 0x6 ;  /* 0x0000000804047291 */ /* 0x000fe4000f8f303f */
[----:B------:R-:W-:Y:S02]  /*fd70*/  ULOP3.LUT UR45, UR45, 0xffff, URZ, 0xc0, !UPT ;  /* 0x0000ffff2d2d7892 */ /* 0x000fe4000f8ec03f */
[----:B------:R-:W-:Y:S01]  /*fd80*/  USHF.R.S32.HI UR4, URZ, 0x6, UR4 ;  /* 0x000000063f047899 */ /* 0x000fe20008011404 */
        /* <DEDUP_REMOVED lines=39> */
.L_x_4989:
[----:B------:R-:W-:Y:S02]  /*10000*/  UIMAD UR49, UR45, UR38, UR44 ;  /* 0x000000262d3172a4 */ /* 0x000fe4000f8e022c */
[----:B------:R-:W-:Y:S02]  /*10010*/  IMAD.U32 R0, RZ, RZ, UR38 ;  /* 0x00000026ff007e24 */ /* 0x000fe4000f8e00ff */
[----:B------:R-:W-:Y:S02]  /*10020*/  IMAD.MOV.U32 R21, RZ, RZ, 0x1 ;  /* 0x00000001ff157424 */ /* 0x000fe400078e00ff */
        /* <DEDUP_REMOVED lines=29> */
.L_x_4990:
        /* <DEDUP_REMOVED lines=20> */
.L_x_4992:
        /* <DEDUP_REMOVED lines=15> */
.L_x_4991:
[----:B------:R-:W0:Y:S01]  /*10430*/  LDC.64 R2, c[0x0][0x9f8] ;  /* 0x00027e00ff027b82 */ /* 0x000e220000000a00 */
[----:B------:R-:W-:-:S07]  /*10440*/  MOV R24, R17 ;  /* 0x0000001100187202 */ /* 0x000fce0000000f00 */
        /* <DEDUP_REMOVED lines=15> */
[----:B------:R-:W-:-:S04]  /*10540*/  IMAD.IADD R5, R31, 0x1, R18 ;  /* 0x000000011f057824 */ /* 0x000fc800078e0212 */
[C---:B-----5:R-:W-:Y:S01]  /*10550*/  IMAD.IADD R19, R5.reuse, 0x1, R28 ;  /* 0x0000000105137824 */ /* 0x060fe200078e021c */
[----:B------:R-:W-:-:S04]  /*10560*/  ISETP.GE.AND P0, PT, R5, UR47, PT ;  /* 0x0000002f05007c0c */ /* 0x000fc8000bf06270 */
[----:B------:R-:W-:Y:S01]  /*10570*/  ISETP.GT.U32.OR P0, PT, R31, 0x3f, P0 ;  /* 0x0000003f1f00780c */ /* 0x000fe20000704470 */
[----:B------:R-:W1:Y:S01]  /*10580*/  @P1 LDC R0, c[0x0][0x434] ;  /* 0x00010d00ff001b82 */ /* 0x000e620000000800 */
[----:B------:R-:W-:Y:S02]  /*10590*/  MOV R7, R19 ;  /* 0x0000001300077202 */ /* 0x000fe40000000f00 */
[----:B------:R-:W-:-:S05]  /*105a0*/  @P1 LOP3.LUT R16, R16, 0x400, RZ, 0xfc, !PT ;  /* 0x0000040010101812 */ /* 0x000fca00078efcff */
        /* <DEDUP_REMOVED lines=15> */
[----:B------:R-:W-:Y:S01]  /*106a0*/  IMAD.MOV R0, RZ, RZ, -R7 ;  /* 0x000000ffff007224 */ /* 0x000fe200078e0a07 */
[----:B------:R-:W-:Y:S02]  /*106b0*/  LOP3.LUT R16, R16, 0xffffffdf, RZ, 0xc0, !PT ;  /* 0xffffffdf10107812 */ /* 0x000fe400078ec0ff */
[----:B------:R-:W-:Y:S01]  /*106c0*/  CS2R R26, SRZ ;  /* 0x00000000001a7805 */ /* 0x000fe2000001ff00 */
[----:B------:R-:W-:Y:S01]  /*106d0*/  IMAD R19, R37, R0, R19 ;  /* 0x0000000025137224 */ /* 0x000fe200078e0213 */
[----:B0-----:R-:W-:-:S04]  /*106e0*/  SHF.L.U32 R4, R30, 0x3, RZ ;  /* 0x000000031e047819 */ /* 0x001fc800000006ff */
        /* <DEDUP_REMOVED lines=8> */
[----:B------:R-:W-:Y:S02]  /*10770*/  ISETP.GE.AND P2, PT, R2, UR4, PT ;  /* 0x0000000402007c0c */ /* 0x000fe4000bf46270 */
[----:B------:R-:W-:Y:S02]  /*10780*/  LOP3.LUT R3, R22, 0x180, RZ, 0xfc, !PT ;  /* 0x0000018016037812 */ /* 0x000fe400078efcff */
[----:B------:R-:W-:Y:S02]  /*10790*/  @P6 LOP3.LUT R16, R16, 0x20, RZ, 0xfc, !PT ;  /* 0x0000002010106812 */ /* 0x000fe400078efcff */
[----:B------:R-:W-:Y:S02]  /*107a0*/  ISETP.GE.AND P5, PT, R22, UR4, PT ;  /* 0x0000000416007c0c */ /* 0x000fe4000bfa6270 */
[----:B------:R-:W-:-:S02]  /*107b0*/  LOP3.LUT R16, R16, 0xffffffef, RZ, 0xc0, !PT ;  /* 0xffffffef10107812 */ /* 0x000fc400078ec0ff */
[----:B------:R-:W-:Y:S02]  /*107c0*/  SEL R0, RZ, 0xffffffff, P6 ;  /* 0xffffffffff007807 */ /* 0x000fe40003000000 */
[----:B------:R-:W-:Y:S02]  /*107d0*/  @P4 LOP3.LUT R16, R16, 0x10, RZ, 0xfc, !PT ;  /* 0x0000001010104812 */ /* 0x000fe400078efcff */
[----:B------:R-:W-:Y:S02]  /*107e0*/  LOP3.LUT R2, R22, 0x140, RZ, 0xfc, !PT ;  /* 0x0000014016027812 */ /* 0x000fe400078efcff */
[----:B------:R-:W-:-:S04]  /*107f0*/  LOP3.LUT R16, R16, 0xfffffff7, RZ, 0xc0, !PT ;  /* 0xfffffff710107812 */ /* 0x000fc800078ec0ff */
[----:B------:R-:W-:-:S04]  /*10800*/  @P3 LOP3.LUT R16, R16, 0x8, RZ, 0xfc, !PT ;  /* 0x0000000810103812 */ /* 0x000fc800078efcff */
[----:B------:R-:W-:-:S04]  /*10810*/  LOP3.LUT R16, R16, 0xfffffffb, RZ, 0xc0, !PT ;  /* 0xfffffffb10107812 */ /* 0x000fc800078ec0ff */
[----:B------:R-:W-:-:S04]  /*10820*/  @P2 LOP3.LUT R16, R16, 0x4, RZ, 0xfc, !PT ;  /* 0x0000000410102812 */ /* 0x000fc800078efcff */
[----:B------:R-:W-:-:S04]  /*10830*/  LOP3.LUT R16, R16, 0xffffffbf, RZ, 0xc0, !PT ;  /* 0xffffffbf10107812 */ /* 0x000fc800078ec0ff */
[----:B------:R-:W-:-:S04]  /*10840*/  @P5 LOP3.LUT R16, R16, 0x40, RZ, 0xfc, !PT ;  /* 0x0000004010105812 */ /* 0x000fc800078efcff */
[----:B------:R-:W-:Y:S02]  /*10850*/  LOP3.LUT R16, R16, 0xfffffffd, RZ, 0xc0, !PT ;  /* 0xfffffffd10107812 */ /* 0x000fe400078ec0ff */
[--C-:B--2---:R-:W-:Y:S01]  /*10860*/  @!P0 SHF.R.S32.HI R27, RZ, 0x1f, R5.reuse ;  /* 0x0000001fff1b8819 */ /* 0x104fe20000011405 */
[----:B------:R-:W-:Y:S01]  /*10870*/  @!P0 IMAD.MOV.U32 R26, RZ, RZ, R5 ;  /* 0x000000ffff1a8224 */ /* 0x000fe200078e0005 */
[----:B------:R-:W-:Y:S01]  /*10880*/  ISETP.GE.AND P0, PT, R3, UR4, PT ;  /* 0x0000000403007c0c */ /* 0x000fe2000bf06270 */
[----:B------:R-:W-:Y:S01]  /*10890*/  IMAD.SHL.U32 R3, R0, 0x2, RZ ;  /* 0x0000000200037824 */ /* 0x000fe200078e00ff */
[----:B------:R-:W-:Y:S02]  /*108a0*/  SEL R0, RZ, 0x1, P5 ;  /* 0x00000001ff007807 */ /* 0x000fe40002800000 */
[----:B------:R-:W-:Y:S02]  /*108b0*/  SEL R34, RZ, 0x40, P0 ;  /* 0x00000040ff227807 */ /* 0x000fe40000000000 */
[----:B------:R-:W-:-:S02]  /*108c0*/  ISETP.GE.AND P0, PT, R2, UR4, PT ;  /* 0x0000000402007c0c */ /* 0x000fc4000bf06270 */
[----:B------:R-:W-:Y:S02]  /*108d0*/  LOP3.LUT R5, R22, 0x1c0, RZ, 0xfc, !PT ;  /* 0x000001c016057812 */ /* 0x000fe400078efcff */
[----:B------:R-:W-:Y:S02]  /*108e0*/  LOP3.LUT R0, R3, 0x2, R0, 0xe2, !PT ;  /* 0x0000000203007812 */ /* 0x000fe400078ee200 */
[----:B------:R-:W-:Y:S02]  /*108f0*/  SEL R3, RZ, 0x4, P4 ;  /* 0x00000004ff037807 */ /* 0x000fe40002000000 */
[----:B------:R-:W-:Y:S02]  /*10900*/  SEL R2, RZ, 0x8, P3 ;  /* 0x00000008ff027807 */ /* 0x000fe40001800000 */
[----:B------:R-:W-:Y:S01]  /*10910*/  ISETP.GE.AND P1, PT, R5, UR4, PT ;  /* 0x0000000405007c0c */ /* 0x000fe2000bf26270 */
[----:B------:R-:W-:Y:S01]  /*10920*/  UMOV UR4, 0xffffffff ;  /* 0xffffffff00047882 */ /* 0x000fe20000000000 */
[----:B------:R-:W-:-:S02]  /*10930*/  LOP3.LUT R0, R2, R0, R3, 0xfe, !PT ;  /* 0x0000000002007212 */ /* 0x000fc400078efe03 */
[----:B------:R-:W-:Y:S02]  /*10940*/  SEL R3, RZ, 0x10, P2 ;  /* 0x00000010ff037807 */ /* 0x000fe40001000000 */
[----:B------:R-:W-:Y:S02]  /*10950*/  SEL R2, RZ, 0x20, P0 ;  /* 0x00000020ff027807 */ /* 0x000fe40000000000 */
[----:B------:R-:W-:Y:S02]  /*10960*/  SEL R17, RZ, 0x80, P1 ;  /* 0x00000080ff117807 */ /* 0x000fe40000800000 */
[----:B------:R-:W-:Y:S02]  /*10970*/  @P0 LOP3.LUT R16, R16, 0x2, RZ, 0xfc, !PT ;  /* 0x0000000210100812 */ /* 0x000fe400078efcff */
[----:B------:R-:W-:Y:S01]  /*10980*/  LOP3.LUT R3, R2, R0, R3, 0xfe, !PT ;  /* 0x0000000002037212 */ /* 0x000fe200078efe03 */
[----:B------:R-:W-:Y:S06]  /*10990*/  BRA.DIV UR4, `(.L_x_4993) ;  /* 0x0000002e041c7947 */ /* 0x000fec000b800000 */
.L_x_5035:
[----:B------:R-:W-:Y:S01]  /*109a0*/  ULOP3.LUT UR4, UR39, 0x2, URZ, 0xfc, !UPT ;  /* 0x0000000227047892 */ /* 0x000fe2000f8efc3f */
[----:B------:R-:W-:Y:S01]  /*109b0*/  ISETP.GT.U32.AND P1, PT, R31, 0x3f, PT ;  /* 0x0000003f1f00780c */ /* 0x000fe20003f24070 */
[----:B------:R-:W-:Y:S01]  /*109c0*/  IMAD.U32 R23, RZ, RZ, UR40 ;  /* 0x00000028ff177e24 */ /* 0x000fe2000f8e00ff */
[----:B------:R-:W-:Y:S02]  /*109d0*/  LOP3.LUT R16, R16, 0xffffff7f, RZ, 0xc0, !PT ;  /* 0xffffff7f10107812 */ /* 0x000fe400078ec0ff */
[----:B------:R-:W-:Y:S02]  /*109e0*/  LOP3.LUT R34, R3, R34, RZ, 0xfc, !PT ;  /* 0x0000002203227212 */ /* 0x000fe400078efcff */
[----:B------:R-:W-:Y:S02]  /*109f0*/  MOV R33, UR4 ;  /* 0x0000000400217c02 */ /* 0x000fe40008000f00 */
[----:B------:R-:W-:Y:S02]  /*10a00*/  SHF.R.S32.HI R23, RZ, 0x1f, R23 ;  /* 0x0000001fff177819 */ /* 0x000fe40000011417 */
[----:B------:R-:W-:-:S02]  /*10a10*/  ISETP.NE.AND P0, PT, R33, 0x3, PT ;  /* 0x000000032100780c */ /* 0x000fc40003f05270 */
[----:B------:R-:W-:-:S11]  /*10a20*/  LOP3.LUT R17, R34, R17, RZ, 0xfc, !PT ;  /* 0x0000001122117212 */ /* 0x000fd600078efcff */
[----:B------:R-:W-:-:S04]  /*10a30*/  @P0 LOP3.LUT R16, R16, 0x80, RZ, 0xfc, !PT ;  /* 0x0000008010100812 */ /* 0x000fc800078efcff */
[----:B------:R-:W-:-:S04]  /*10a40*/  LOP3.LUT R16, R16, 0xfffff7ff, RZ, 0xc0, !PT ;  /* 0xfffff7ff10107812 */ /* 0x000fc800078ec0ff */
[----:B------:R-:W-:Y:S01]  /*10a50*/  @P1 LOP3.LUT R16, R16, 0x800, RZ, 0xfc, !PT ;  /* 0x0000080010101812 */ /* 0x000fe200078efcff */
[----:B------:R-:W-:Y:S06]  /*10a60*/  @!P0 BRA `(.L_x_4994) ;  /* 0x0000000000048947 */ /* 0x000fec0003800000 */
[----:B------:R-:W-:Y:S01]  /*10a70*/  BPT.TRAP 0x1 ;  /* 0x000000040000795c */ /* 0x000fe20000300000 */
.L_x_4994:
[----:B------:R-:W-:-:S05]  /*10a80*/  IMAD.MOV.U32 R0, RZ, RZ, 0x1 ;  /* 0x00000001ff007424 */ /* 0x000fca00078e00ff */
[----:B------:R-:W-:-:S04]  /*10a90*/  SHF.L.U32 R0, R0, 0x1f, RZ ;  /* 0x0000001f00007819 */ /* 0x000fc800000006ff */
[----:B------:R-:W0:Y:S02]  /*10aa0*/  SYNCS.PHASECHK.TRANS64.TRYWAIT P0, [UR46+0x28c40], R0 ;  /* 0x028c4000ff0075a7 */ /* 0x000e24000800016e */
[----:B0-----:R-:W-:Y:S05]  /*10ab0*/  @!P0 BRA `(.L_x_4995) ;  /* 0x0000002800f48947 */ /* 0x001fea0003800000 */
.L_x_5036:
        /* <DEDUP_REMOVED lines=19> */
[----:B------:R-:W-:Y:S01]  /*10bf0*/  IMAD.WIDE.U32 R2, R5, UR40, R2 ;  /* 0x0000002805027c25 */ /* 0x000fe2000f8e0002 */
[----:B------:R-:W-:-:S03]  /*10c00*/  UMOV UR5, 0xffffffff ;  /* 0xffffffff00057882 */ /* 0x000fc60000000000 */
[----:B------:R-:W-:Y:S01]  /*10c10*/  VIADD R5, R3, UR4 ;  /* 0x0000000403057c36 */ /* 0x000fe20008000000 */
[----:B------:R-:W-:Y:S01]  /*10c20*/  ULDC UR4, c[0x0][0x2f4] ;  /* 0x0000bd0000047ab9 */ /* 0x000fe20000000800 */
[----:B------:R-:W-:Y:S02]  /*10c30*/  LOP3.LUT R3, R4, 0x1c0, RZ, 0xc0, !PT ;  /* 0x000001c004037812 */ /* 0x000fe400078ec0ff */
[----:B------:R-:W-:Y:S02]  /*10c40*/  ISETP.GE.AND P2, PT, R22, UR4, PT ;  /* 0x0000000416007c0c */ /* 0x000fe4000bf46270 */
[----:B------:R-:W-:Y:S02]  /*10c50*/  LOP3.LUT R3, R3, 0x38, R4, 0xf8, !PT ;  /* 0x0000003803037812 */ /* 0x000fe400078ef804 */
[----:B------:R-:W-:Y:S02]  /*10c60*/  LEA R0, P0, R2, UR6, 0x1 ;  /* 0x0000000602007c11 */ /* 0x000fe4000f8008ff */
[----:B------:R-:W-:Y:S01]  /*10c70*/  LOP3.LUT R3, R3, 0x38, R30, 0x78, !PT ;  /* 0x0000003803037812 */ /* 0x000fe200078e781e */
[----:B------:R-:W-:Y:S01]  /*10c80*/  IMAD.SHL.U32 R30, R6, 0x8, RZ ;  /* 0x00000008061e7824 */ /* 0x000fe200078e00ff */
[----:B------:R-:W-:-:S02]  /*10c90*/  LEA.HI.X R5, R2, UR7, R5, 0x1, P0 ;  /* 0x0000000702057c11 */ /* 0x000fc400080f0c05 */
[----:B------:R-:W-:Y:S02]  /*10ca0*/  ISETP.GE.AND P0, PT, R18, 0x1, PT ;  /* 0x000000011200780c */ /* 0x000fe40003f06270 */
[----:B------:R-:W-:Y:S02]  /*10cb0*/  LOP3.LUT R30, R3, 0x200, R30, 0xf8, !PT ;  /* 0x00000200031e7812 */ /* 0x000fe400078ef81e */
[----:B------:R-:W-:Y:S01]  /*10cc0*/  @P2 LOP3.LUT R16, R16, 0x1, RZ, 0xfc, !PT ;  /* 0x0000000110102812 */ /* 0x000fe200078efcff */
[----:B------:R-:W-:Y:S08]  /*10cd0*/  BRA.DIV UR5, `(.L_x_4996) ;  /* 0x0000002a05847947 */ /* 0x000ff0000b800000 */
[----:B------:R-:W0:Y:S01]  /*10ce0*/  SHFL.IDX PT, R14, R0, RZ, 0x181f ;  /* 0x00181fff000e7589 */ /* 0x000e2200000e0000 */
[----:B------:R-:W-:-:S03]  /*10cf0*/  @P0 LEA R7, R30, UR46, 0x1 ;  /* 0x0000002e1e070c11 */ /* 0x000fc6000f8e08ff */
[----:B------:R-:W1:Y:S04]  /*10d00*/  SHFL.IDX PT, R2, R5, RZ, 0x181f ;  /* 0x00181fff05027589 */ /* 0x000e6800000e0000 */
[----:B------:R-:W-:Y:S01]  /*10d10*/  SHFL.IDX PT, R4, R5, 0x1, 0x181f ;  /* 0x00381f0005047f89 */ /* 0x000fe200000e0000 */
[----:B0-----:R-:W-:-:S05]  /*10d20*/  @P0 LEA R14, P1, R22, R14, 0x1 ;  /* 0x0000000e160e0211 */ /* 0x001fca00078208ff */
[----:B-1----:R-:W-:Y:S01]  /*10d30*/  @P0 IMAD.X R3, RZ, RZ, R2, P1 ;  /* 0x000000ffff030224 */ /* 0x002fe200008e0602 */
[----:B------:R-:W-:Y:S02]  /*10d40*/  @P0 MOV R2, R14 ;  /* 0x0000000e00020202 */ /* 0x000fe40000000f00 */
        /* <DEDUP_REMOVED lines=16> */
.L_x_5046:
[----:B------:R-:W-:-:S13]  /*10e50*/  ISETP.GE.AND P0, PT, R18, 0x31, PT ;  /* 0x000000311200780c */ /* 0x000fda0003f06270 */
[----:B0-2---:R-:W-:Y:S02]  /*10e60*/  @P0 LEA R2, P1, R22, R14, 0x1 ;  /* 0x0000000e16020211 */ /* 0x005fe400078208ff */
[----:B------:R-:W-:-:S03]  /*10e70*/  @P0 LEA R5, R30, UR46, 0x1 ;  /* 0x0000002e1e050c11 */ /* 0x000fc6000f8e08ff */
[----:B-1----:R-:W-:-:S05]  /*10e80*/  @P0 IMAD.X R3, RZ, RZ, R4, P1 ;  /* 0x000000ffff030224 */ /* 0x002fca00008e0604 */
        /* <DEDUP_REMOVED lines=11> */
.L_x_4997:
        /* <DEDUP_REMOVED lines=11> */
[----:B------:R-:W-:Y:S01]  /*10ff0*/  MOV R4, UR4 ;  /* 0x0000000400047c02 */ /* 0x000fe20008000f00 */
[----:B------:R-:W-:Y:S01]  /*11000*/  IMAD.U32 R5, RZ, RZ, UR5 ;  /* 0x00000005ff057e24 */ /* 0x000fe2000f8e00ff */
[----:B------:R-:W0:Y:S01]  /*11010*/  LDC.64 R2, c[0x4][R2] ;  /* 0x0100000002027b82 */ /* 0x000e220000000a00 */
[----:B------:R-:W-:Y:S01]  /*11020*/  IMAD.U32 R6, RZ, RZ, UR6 ;  /* 0x00000006ff067e24 */ /* 0x000fe2000f8e00ff */
[----:B------:R-:W-:Y:S01]  /*11030*/  MOV R10, UR8 ;  /* 0x00000008000a7c02 */ /* 0x000fe20008000f00 */
[----:B------:R-:W-:Y:S01]  /*11040*/  IMAD.U32 R7, RZ, RZ, UR7 ;  /* 0x00000007ff077e24 */ /* 0x000fe2000f8e00ff */
[----:B------:R-:W-:Y:S01]  /*11050*/  MOV R13, RZ ;  /* 0x000000ff000d7202 */ /* 0x000fe20000000f00 */
[----:B------:R-:W-:-:S02]  /*11060*/  IMAD.U32 R11, RZ, RZ, UR9 ;  /* 0x00000009ff0b7e24 */ /* 0x000fc4000f8e00ff */
[----:B------:R-:W-:Y:S02]  /*11070*/  IMAD.MOV.U32 R8, RZ, RZ, 0x70 ;  /* 0x00000070ff087424 */ /* 0x000fe400078e00ff */
[----:B------:R-:W-:-:S07]  /*11080*/  IMAD.MOV.U32 R12, RZ, RZ, 0x1 ;  /* 0x00000001ff0c7424 */ /* 0x000fce00078e00ff */
[----:B------:R-:W-:-:S07]  /*11090*/  LEPC R20, `(.L_x_4998) ;  /* 0x000000001014794e */ /* 0x000fce0000000000 */
[----:B0-----:R-:W-:Y:S05]  /*110a0*/  CALL.ABS.NOINC R2 ;  /* 0x0000000002007343 */ /* 0x001fea0003c00000 */
.L_x_4998:
[----:B------:R-:W-:Y:S01]  /*110b0*/  UISETP.NE.AND UP0, UPT, UR48, URZ, UPT ;  /* 0x0000003f3000728c */ /* 0x000fe2000bf05270 */
[----:B------:R-:W0:Y:S01]  /*110c0*/  S2R R20, SR_CTAID.Z ;  /* 0x0000000000147919 */ /* 0x000e220000002700 */
[----:B------:R-:W-:Y:S01]  /*110d0*/  VIADD R9, R31, UR41 ;  /* 0x000000291f097c36 */ /* 0x000fe20008000000 */
[----:B------:R-:W-:Y:S01]  /*110e0*/  R2UR UR6, R23 ;  /* 0x00000000170672ca */ /* 0x000fe200000e0000 */
[----:B------:R-:W-:Y:S02]  /*110f0*/  ULDC.64 UR8, c[0x0][0x2d8] ;  /* 0x0000b60000087ab9 */ /* 0x000fe40000000a00 */
[----:B------:R-:W-:Y:S01]  /*11100*/  PLOP3.LUT P0, PT, PT, PT, UP0, 0x80, 0x0 ;  /* 0x000000000000781c */ /* 0x000fe20003f0f008 */
[----:B------:R-:W-:-:S04]  /*11110*/  IMAD.MOV.U32 R7, RZ, RZ, R9 ;  /* 0x000000ffff077224 */ /* 0x000fc800078e0009 */
[----:B------:R-:W-:-:S05]  /*11120*/  @UP0 ULDC UR4, c[0x0][0x44c] ;  /* 0x0001130000040ab9 */ /* 0x000fca0000000800 */
[----:B------:R-:W-:-:S03]  /*11130*/  UIMAD UR6, UR6, UR8, URZ ;  /* 0x00000008060672a4 */ /* 0x000fc6000f8e023f */
[----:B------:R-:W-:Y:S01]  /*11140*/  @P0 IMAD.HI.U32 R0, R9, UR4, RZ ;  /* 0x0000000409000c27 */ /* 0x000fe2000f8e00ff */
[----:B------:R-:W-:Y:S01]  /*11150*/  PLOP3.LUT P0, PT, PT, PT, UP0, 0x80, 0x0 ;  /* 0x000000000000781c */ /* 0x000fe20003f0f008 */
[----:B------:R-:W-:Y:S01]  /*11160*/  @UP0 ULDC UR4, c[0x0][0x450] ;  /* 0x0001140000040ab9 */ /* 0x000fe20000000800 */
[----:B------:R-:W-:-:S11]  /*11170*/  UIMAD UR6, UR40, UR9, UR6 ;  /* 0x00000009280672a4 */ /* 0x000fd6000f8e0206 */
[----:B------:R-:W-:Y:S01]  /*11180*/  @P0 SHF.R.U32.HI R7, RZ, UR4, R0 ;  /* 0x00000004ff070c19 */ /* 0x000fe20008011600 */
[----:B------:R-:W-:Y:S01]  /*11190*/  UIMAD.WIDE.U32 UR4, UR40, UR8, URZ ;  /* 0x00000008280472a5 */ /* 0x000fe2000f8e003f */
[----:B------:R-:W1:Y:S01]  /*111a0*/  LDC R0, c[0x0][0x448] ;  /* 0x00011200ff007b82 */ /* 0x000e620000000800 */
[----:B0-----:R-:W-:Y:S01]  /*111b0*/  SHF.R.S32.HI R6, RZ, 0x1f, R20 ;  /* 0x0000001fff067819 */ /* 0x001fe20000011414 */
[----:B------:R-:W-:Y:S01]  /*111c0*/  ULDC.64 UR8, c[0x0][0x2e0] ;  /* 0x0000b80000087ab9 */ /* 0x000fe20000000a00 */
[----:B------:R-:W-:Y:S02]  /*111d0*/  UIADD3 UR6, UR5, UR6, URZ ;  /* 0x0000000605067290 */ /* 0x000fe4000fffe03f */
[----:B------:R-:W-:Y:S01]  /*111e0*/  MOV R4, UR4 ;  /* 0x0000000400047c02 */ /* 0x000fe20008000f00 */
[----:B------:R-:W-:Y:S02]  /*111f0*/  IMAD R6, R6, UR8, RZ ;  /* 0x0000000806067c24 */ /* 0x000fe4000f8e02ff */
[----:B------:R-:W-:Y:S01]  /*11200*/  IMAD.U32 R5, RZ, RZ, UR5 ;  /* 0x00000005ff057e24 */ /* 0x000fe2000f8e00ff */
[----:B------:R-:W-:Y:S01]  /*11210*/  ULDC.64 UR4, c[0x0][0x2d0] ;  /* 0x0000b40000047ab9 */ /* 0x000fe20000000a00 */
[----:B------:R-:W-:-:S02]  /*11220*/  IMAD.U32 R3, RZ, RZ, UR6 ;  /* 0x00000006ff037e24 */ /* 0x000fc4000f8e00ff */
[----:B------:R-:W-:Y:S01]  /*11230*/  IMAD.MOV.U32 R2, RZ, RZ, R4 ;  /* 0x000000ffff027224 */ /* 0x000fe200078e0004 */
[----:B------:R-:W-:Y:S01]  /*11240*/  SHF.R.S32.HI R4, RZ, 0x1f, R7 ;  /* 0x0000001fff047819 */ /* 0x000fe20000011407 */
[C---:B------:R-:W-:Y:S02]  /*11250*/  IMAD R5, R20.reuse, UR9, R6 ;  /* 0x0000000914057c24 */ /* 0x040fe4000f8e0206 */
[----:B------:R-:W-:-:S04]  /*11260*/  IMAD.WIDE.U32 R2, R20, UR8, R2 ;  /* 0x0000000814027c25 */ /* 0x000fc8000f8e0002 */
[----:B------:R-:W-:Y:S01]  /*11270*/  IMAD.IADD R3, R3, 0x1, R5 ;  /* 0x0000000103037824 */ /* 0x000fe200078e0205 */
[C---:B------:R-:W-:Y:S01]  /*11280*/  IADD3 R5, -R7.reuse, RZ, RZ ;  /* 0x000000ff07057210 */ /* 0x040fe20007ffe1ff */
[----:B------:R-:W-:Y:S02]  /*11290*/  IMAD R4, R4, UR4, RZ ;  /* 0x0000000404047c24 */ /* 0x000fe4000f8e02ff */
[----:B------:R-:W-:-:S04]  /*112a0*/  IMAD.WIDE.U32 R2, R7, UR4, R2 ;  /* 0x0000000407027c25 */ /* 0x000fc8000f8e0002 */
[----:B-1----:R-:W-:Y:S02]  /*112b0*/  IMAD R5, R0, R5, R9 ;  /* 0x0000000500057224 */ /* 0x002fe400078e0209 */
        /* <DEDUP_REMOVED lines=17> */
[----:B------:R-:W-:Y:S02]  /*113d0*/  VIADD R7, R35, UR41 ;  /* 0x0000002923077c36 */ /* 0x000fe40008000000 */
[----:B------:R-:W1:Y:S01]  /*113e0*/  SHFL.IDX PT, R2, R5, RZ, 0x181f ;  /* 0x00181fff05027589 */ /* 0x000e6200000e0000 */
[----:B------:R-:W-:Y:S02]  /*113f0*/  IMAD R0, R0, UR4, RZ ;  /* 0x0000000400007c24 */ /* 0x000fe4000f8e02ff */
[C---:B------:R-:W-:Y:S01]  /*11400*/  VIADD R11, R7.reuse, 0x10 ;  /* 0x00000010070b7836 */ /* 0x040fe20000000000 */
[----:B------:R-:W-:Y:S02]  /*11410*/  SHFL.IDX PT, R6, R5, 0x1, 0x181f ;  /* 0x00381f0005067f89 */ /* 0x000fe400000e0000 */
[----:B------:R-:W-:-:S13]  /*11420*/  ISETP.GE.AND P0, PT, R7, R0, PT ;  /* 0x000000000700720c */ /* 0x000fda0003f06270 */
[----:B------:R-:W-:Y:S02]  /*11430*/  @!P0 LEA R9, R30, UR46, 0x1 ;  /* 0x0000002e1e098c11 */ /* 0x000fe4000f8e08ff */
[----:B0-----:R-:W-:-:S04]  /*11440*/  @!P0 LEA R14, P2, R22, R14, 0x1 ;  /* 0x0000000e160e8211 */ /* 0x001fc800078408ff */
[----:B-1----:R-:W-:Y:S01]  /*11450*/  @!P0 IADD3.X R3, RZ, R2, RZ, P2, !PT ;  /* 0x00000002ff038210 */ /* 0x002fe200017fe4ff */
[----:B------:R-:W-:Y:S02]  /*11460*/  @!P0 IMAD.MOV.U32 R2, RZ, RZ, R14 ;  /* 0x000000ffff028224 */ /* 0x000fe400078e000e */
[----:B------:R-:W0:Y:S04]  /*11470*/  SHFL.IDX PT, R14, R4, 0x1, 0x181f ;  /* 0x00381f00040e7f89 */ /* 0x000e2800000e0000 */
[----:B------:R1:W-:Y:S01]  /*11480*/  @!P0 LDGSTS.E.BYPASS.LTC128B.128 [R9+0x20400], desc[UR36][R2.64], !P1 ;  /* 0x2040000002098fae */ /* 0x0003e2000c901d64 */
[----:B------:R-:W-:Y:S02]  /*11490*/  ISETP.GE.AND P0, PT, R11, R0, PT ;  /* 0x000000000b00720c */ /* 0x000fe40003f06270 */
[----:B-1----:R-:W-:-:S11]  /*114a0*/  IADD3 R9, R7, 0x20, RZ ;  /* 0x0000002007097810 */ /* 0x002fd60007ffe0ff */
[----:B------:R-:W-:Y:S02]  /*114b0*/  @!P0 LEA R21, R30, UR46, 0x1 ;  /* 0x0000002e1e158c11 */ /* 0x000fe4000f8e08ff */
[----:B0-----:R-:W-:Y:S02]  /*114c0*/  @!P0 LEA R2, P2, R22, R14, 0x1 ;  /* 0x0000000e16028211 */ /* 0x001fe400078408ff */
[----:B------:R-:W0:Y:S03]  /*114d0*/  SHFL.IDX PT, R14, R4, 0x2, 0x181f ;  /* 0x00581f00040e7f89 */ /* 0x000e2600000e0000 */
[----:B------:R-:W-:Y:S02]  /*114e0*/  @!P0 IMAD.X R3, RZ, RZ, R6, P2 ;  /* 0x000000ffff038224 */ /* 0x000fe400010e0606 */
        /* <DEDUP_REMOVED lines=9> */
.L_x_5055:
[----:B------:R-:W-:-:S05]  /*11580*/  VIADD R7, R7, 0x30 ;  /* 0x0000003007077836 */ /* 0x000fca0000000000 */
[----:B------:R-:W-:Y:S02]  /*11590*/  ISETP.GE.AND P0, PT, R7, R0, PT ;  /* 0x000000000700720c */ /* 0x000fe40003f06270 */
[----:B------:R-:W-:-:S04]  /*115a0*/  MOV R0, 0x1 ;  /* 0x0000000100007802 */ /* 0x000fc80000000f00 */
[----:B------:R-:W-:-:S07]  /*115b0*/  SHF.L.U32 R0, R0, 0x1f, RZ ;  /* 0x0000001f00007819 */ /* 0x000fce00000006ff */
[----:B0-2---:R-:W-:Y:S02]  /*115c0*/  @!P0 LEA R2, P2, R22, R14, 0x1 ;  /* 0x0000000e16028211 */ /* 0x005fe400078408ff */
[----:B------:R-:W-:-:S03]  /*115d0*/  @!P0 LEA R5, R30, UR46, 0x1 ;  /* 0x0000002e1e058c11 */ /* 0x000fc6000f8e08ff */
[----:B-1----:R-:W-:-:S05]  /*115e0*/  @!P0 IMAD.X R3, RZ, RZ, R6, P2 ;  /* 0x000000ffff038224 */ /* 0x002fca00010e0606 */
        /* <DEDUP_REMOVED lines=11> */
.L_x_5056:
[----:B------:R-:W-:-:S13]  /*116a0*/  ISETP.NE.AND P0, PT, R33, 0x3, PT ;  /* 0x000000032100780c */ /* 0x000fda0003f05270 */
[----:B------:R-:W-:Y:S05]  /*116b0*/  @!P0 BRA `(.L_x_5001) ;  /* 0x0000000000048947 */ /* 0x000fea0003800000 */
[----:B------:R-:W-:Y:S01]  /*116c0*/  BPT.TRAP 0x1 ;  /* 0x000000040000795c */ /* 0x000fe20000300000 */
.L_x_5001:
[----:B------:R-:W1:Y:S02]  /*116d0*/  SYNCS.PHASECHK.TRANS64.TRYWAIT P0, [UR46+0x28c60], R0 ;  /* 0x028c6000ff0075a7 */ /* 0x000e64000800016e */
[----:B-1----:R-:W-:Y:S05]  /*116e0*/  @!P0 BRA `(.L_x_5002) ;  /* 0x0000002800608947 */ /* 0x002fea0003800000 */
.L_x_5057:
        /* <DEDUP_REMOVED lines=66> */
[----:B------:R0:W1:Y:S02]  /*11b10*/  SHFL.IDX PT, R14, R0, 0x3, 0x181f ;  /* 0x00781f00000e7f89 */ /* 0x00006400000e0000 */
[----:B------:R-:W-:Y:S02]  /*11b20*/  IADD3.X R3, RZ, R9, RZ, P6, !PT ;  /* 0x00000009ff037210 */ /* 0x000fe400037fe4ff */
        /* <DEDUP_REMOVED lines=37> */
.L_x_5067:
        /* <DEDUP_REMOVED lines=30> */
.L_x_5004:
[----:B------:R-:W-:Y:S01]  /*11f60*/  VIADD R25, R25, 0xfffffffe ;  /* 0xfffffffe19197836 */ /* 0x000fe20000000000 */
[----:B------:R-:W-:Y:S01]  /*11f70*/  SYNCS.ARRIVE.TRANS64.A1T0 RZ, [UR46+0x28c50], RZ ;  /* 0x028c50ffffff79a7 */ /* 0x000fe2000810002e */
[----:B------:R-:W-:Y:S01]  /*11f80*/  BSSY B0, `(.L_x_4982) ;  /* 0x00000f2000007945 */ /* 0x000fe20003800000 */
[----:B------:R-:W-:Y:S01]  /*11f90*/  MOV R0, 0x1 ;  /* 0x0000000100007802 */ /* 0x000fe20000000f00 */
[----:B------:R-:W-:Y:S01]  /*11fa0*/  IMAD.MOV.U32 R21, RZ, RZ, 0x1 ;  /* 0x00000001ff157424 */ /* 0x000fe200078e00ff */
[----:B------:R-:W-:-:S13]  /*11fb0*/  ISETP.GE.AND P0, PT, R25, UR49, PT ;  /* 0x0000003119007c0c */ /* 0x000fda000bf06270 */
[----:B------:R-:W-:Y:S05]  /*11fc0*/  @!P0 BRA `(.L_x_5005) ;  /* 0x0000000c00b48947 */ /* 0x000fea0003800000 */
[----:B------:R-:W-:Y:S01]  /*11fd0*/  UIADD3 UR4, UR45, 0x1, URZ ;  /* 0x000000012d047890 */ /* 0x000fe2000fffe03f */
[----:B------:R-:W-:Y:S01]  /*11fe0*/  LOP3.LUT R3, RZ, UR43, RZ, 0x33, !PT ;  /* 0x0000002bff037c12 */ /* 0x000fe2000f8e33ff */
[----:B------:R-:W-:Y:S01]  /*11ff0*/  IMAD.MOV.U32 R21, RZ, RZ, 0x1 ;  /* 0x00000001ff157424 */ /* 0x000fe200078e00ff */
[----:B------:R-:W-:Y:S01]  /*12000*/  LOP3.LUT R5, RZ, UR42, RZ, 0x33, !PT ;  /* 0x0000002aff057c12 */ /* 0x000fe2000f8e33ff */
[----:B------:R-:W-:Y:S01]  /*12010*/  UIMAD UR4, UR4, UR38, URZ ;  /* 0x00000026040472a4 */ /* 0x000fe2000f8e023f */
[----:B------:R-:W-:Y:S02]  /*12020*/  IADD3 R35, R36, R28, R35 ;  /* 0x0000001c24237210 */ /* 0x000fe40007ffe023 */
[----:B------:R-:W-:Y:S02]  /*12030*/  LOP3.LUT R28, R34, 0x40, RZ, 0xc0, !PT ;  /* 0x00000040221c7812 */ /* 0x000fe400078ec0ff */
[----:B------:R-:W-:Y:S01]  /*12040*/  LOP3.LUT R25, R17, 0x80, RZ, 0xc0, !PT ;  /* 0x0000008011197812 */ /* 0x000fe200078ec0ff */
[----:B------:R-:W-:Y:S01]  /*12050*/  VIADD R2, R35, 0xffffff40 ;  /* 0xffffff4023027836 */ /* 0x000fe20000000000 */
[----:B------:R-:W-:-:S02]  /*12060*/  LOP3.LUT R0, RZ, UR4, RZ, 0x33, !PT ;  /* 0x00000004ff007c12 */ /* 0x000fc4000f8e33ff */
[----:B------:R-:W-:Y:S02]  /*12070*/  SHF.R.U32.HI R28, RZ, 0x2, R28 ;  /* 0x00000002ff1c7819 */ /* 0x000fe4000001161c */
[----:B------:R-:W-:Y:S02]  /*12080*/  VIADDMNMX R0, R0, -UR44, R3, !PT ;  /* 0x8000002c00007c46 */ /* 0x000fe4000f800103 */
[----:B------:R-:W-:Y:S02]  /*12090*/  SHF.R.U32.HI R25, RZ, 0x3, R25 ;  /* 0x00000003ff197819 */ /* 0x000fe40000011619 */
[----:B------:R-:W-:Y:S02]  /*120a0*/  VIMNMX R5, R0, R5, !PT ;  /* 0x0000000500057248 */ /* 0x000fe40007fe0100 */
[----:B------:R-:W-:Y:S02]  /*120b0*/  MOV R0, 0x1 ;  /* 0x0000000100007802 */ /* 0x000fe40000000f00 */
[C---:B------:R-:W-:Y:S01]  /*120c0*/  IADD3 R22, -R5.reuse, -0x2, RZ ;  /* 0xfffffffe05167810 */ /* 0x040fe20007ffe1ff */
[----:B------:R-:W-:-:S07]  /*120d0*/  IMAD R9, R5, -0x40, R2 ;  /* 0xffffffc005097824 */ /* 0x000fce00078e0202 */
.L_x_5020:
[----:B------:R-:W-:Y:S01]  /*120e0*/  ISETP.NE.AND P1, PT, R37, 0x1, PT ;  /* 0x000000012500780c */ /* 0x000fe20003f25270 */
[----:B------:R-:W-:Y:S01]  /*120f0*/  BSSY B1, `(.L_x_5006) ;  /* 0x0000014000017945 */ /* 0x000fe20003800000 */
[----:B------:R-:W-:Y:S01]  /*12100*/  ISETP.GT.U32.AND P0, PT, R31, 0x3f, PT ;  /* 0x0000003f1f00780c */ /* 0x000fe20003f04070 */
[----:B------:R-:W-:Y:S02]  /*12110*/  IMAD.MOV.U32 R7, RZ, RZ, R9 ;  /* 0x000000ffff077224 */ /* 0x000fe400078e0009 */
[----:B------:R-:W-:-:S08]  /*12120*/  IMAD.MOV.U32 R6, RZ, RZ, RZ ;  /* 0x000000ffff067224 */ /* 0x000fd000078e00ff */
        /* <DEDUP_REMOVED lines=11> */
[----:B------:R-:W-:-:S04]  /*121e0*/  ULDC.64 UR4, c[0x0][0x418] ;  /* 0x0001060000047ab9 */ /* 0x000fc80000000a00 */
[----:B------:R-:W-:Y:S02]  /*121f0*/  IADD3 R3, R5, R3, RZ ;  /* 0x0000000305037210 */ /* 0x000fe40007ffe0ff */
[----:B------:R-:W-:-:S04]  /*12200*/  LEA R4, P0, R2, UR4, 0x2 ;  /* 0x0000000402047c11 */ /* 0x000fc8000f8010ff */
[----:B------:R-:W-:-:S05]  /*12210*/  LEA.HI.X R5, R2, UR5, R3, 0x2, P0 ;  /* 0x0000000502057c11 */ /* 0x000fca00080f1403 */
[----:B------:R0:W5:Y:S04]  /*12220*/  LDG.E R6, desc[UR36][R4.64] ;  /* 0x0000002404067981 */ /* 0x000168000c1e1900 */
.L_x_5007:
[----:B------:R-:W-:Y:S05]  /*12230*/  BSYNC B1 ;  /* 0x0000000000017941 */ /* 0x000fea0003800000 */
.L_x_5006:
[----:B------:R-:W-:-:S13]  /*12240*/  ISETP.NE.AND P0, PT, R33, 0x3, PT ;  /* 0x000000032100780c */ /* 0x000fda0003f05270 */
[----:B------:R-:W-:Y:S05]  /*12250*/  @!P0 BRA `(.L_x_5008) ;  /* 0x0000000000048947 */ /* 0x000fea0003800000 */
[----:B------:R-:W-:Y:S01]  /*12260*/  BPT.TRAP 0x1 ;  /* 0x000000040000795c */ /* 0x000fe20000300000 */
.L_x_5008:
[----:B------:R-:W-:Y:S01]  /*12270*/  LEA R10, R0, UR46, 0x3 ;  /* 0x0000002e000a7c11 */ /* 0x000fe2000f8e18ff */
[----:B------:R-:W-:Y:S01]  /*12280*/  BSSY B1, `(.L_x_5009) ;  /* 0x0000004000017945 */ /* 0x000fe20003800000 */
[----:B------:R-:W-:-:S04]  /*12290*/  SHF.L.U32 R20, R21, 0x1f, RZ ;  /* 0x0000001f15147819 */ /* 0x000fc800000006ff */
[----:B------:R-:W1:Y:S02]  /*122a0*/  SYNCS.PHASECHK.TRANS64.TRYWAIT P0, [R10+URZ+0x28c40], R20 ;  /* 0x028c40140a0075a7 */ /* 0x000e64000800017f */
[----:B-1----:R-:W-:Y:S05]  /*122b0*/  @!P0 BRA `(.L_x_5010) ;  /* 0x0000002400948947 */ /* 0x002fea0003800000 */
.L_x_5068:
[----:B------:R-:W-:Y:S05]  /*122c0*/  BSYNC B1 ;  /* 0x0000000000017941 */ /* 0x000fea0003800000 */
.L_x_5009:
        /* <DEDUP_REMOVED lines=25> */
[----:B------:R-:W-:Y:S01]  /*12460*/  IADD3 R29, R3, UR4, RZ ;  /* 0x00000004031d7c10 */ /* 0x000fe2000fffe0ff */
[----:B------:R-:W-:-:S03]  /*12470*/  UMOV UR4, 0xffffffff ;  /* 0xffffffff00047882 */ /* 0x000fc60000000000 */
        /* <DEDUP_REMOVED lines=17> */
[----:B------:R3:W0:Y:S01]  /*12590*/  SHFL.IDX PT, R14, R26, 0x3, 0x181f ;  /* 0x00781f001a0e7f89 */ /* 0x00062200000e0000 */
[----:B--2---:R-:W-:-:S05]  /*125a0*/  IADD3.X R3, RZ, R3, RZ, P0, !PT ;  /* 0x00000003ff037210 */ /* 0x004fca00007fe4ff */
[----:B------:R3:W-:Y:S04]  /*125b0*/  LDGSTS.E.BYPASS.LTC128B.128 [R27+0x23400], desc[UR36][R2.64], !P1 ;  /* 0x23400000021b7fae */ /* 0x0007e8000c901d64 */
.L_x_5078:
        /* <DEDUP_REMOVED lines=8> */
.L_x_5012:
        /* <DEDUP_REMOVED lines=10> */
.L_x_5013:
[----:B------:R2:W-:Y:S01]  /*126e0*/  SYNCS.ARRIVE.TRANS64.A1T0 RZ, [R10+URZ+0x28c30], RZ ;  /* 0x028c30ff0aff79a7 */ /* 0x0005e2000810003f */
[----:B------:R-:W-:Y:S05]  /*126f0*/  @!P2 BRA `(.L_x_5014) ;  /* 0x000000000004a947 */ /* 0x000fea0003800000 */
[----:B------:R-:W-:Y:S01]  /*12700*/  BPT.TRAP 0x1 ;  /* 0x000000040000795c */ /* 0x000fe20000300000 */
.L_x_5014:
[----:B------:R-:W3:Y:S01]  /*12710*/  SYNCS.PHASECHK.TRANS64.TRYWAIT P0, [R10+URZ+0x28c60], R20 ;  /* 0x028c60140a0075a7 */ /* 0x000ee2000800017f */
[----:B------:R-:W-:Y:S04]  /*12720*/  BSSY B1, `(.L_x_5015) ;  /* 0x0000002000017945 */ /* 0x000fe80003800000 */
[----:B---3--:R-:W-:Y:S05]  /*12730*/  @!P0 BRA `(.L_x_5016) ;  /* 0x0000002400948947 */ /* 0x008fea0003800000 */
.L_x_5079:
[----:B------:R-:W-:Y:S05]  /*12740*/  BSYNC B1 ;  /* 0x0000000000017941 */ /* 0x000fea0003800000 */
.L_x_5015:
        /* <DEDUP_REMOVED lines=51> */
[----:B------:R0:W1:Y:S01]  /*12a80*/  SHFL.IDX PT, R14, R18, 0x3, 0x181f ;  /* 0x00781f00120e7f89 */ /* 0x00006200000e0000 */
[----:B------:R-:W-:Y:S02]  /*12a90*/  IADD3.X R3, RZ, R20, RZ, P0, !PT ;  /* 0x00000014ff037210 */ /* 0x000fe400007fe4ff */
        /* <DEDUP_REMOVED lines=24> */
.L_x_5089:
        /* <DEDUP_REMOVED lines=20> */
.L_x_5018:
        /* <DEDUP_REMOVED lines=10> */
.L_x_5019:
[----:B------:R-:W-:Y:S01]  /*12e00*/  VIADD R0, R0, 0x1 ;  /* 0x0000000100007836 */ /* 0x000fe20000000000 */
[----:B------:R-:W-:Y:S01]  /*12e10*/  IADD3 R22, R22, -0x1, RZ ;  /* 0xffffffff16167810 */ /* 0x000fe20007ffe0ff */
[----:B------:R1:W-:Y:S01]  /*12e20*/  SYNCS.ARRIVE.TRANS64.A1T0 RZ, [R10+URZ+0x28c50], RZ ;  /* 0x028c50ff0aff79a7 */ /* 0x0003e2000810003f */
[----:B------:R-:W-:Y:S02]  /*12e30*/  VIADD R9, R9, 0xffffffc0 ;  /* 0xffffffc009097836 */ /* 0x000fe40000000000 */
[----:B------:R-:W-:-:S04]  /*12e40*/  ISETP.NE.AND P0, PT, R0, 0x2, PT ;  /* 0x000000020000780c */ /* 0x000fc80003f05270 */
[----:B------:R-:W-:Y:S02]  /*12e50*/  SEL R0, R0, RZ, P0 ;  /* 0x000000ff00007207 */ /* 0x000fe40000000000 */
[----:B0-----:R-:W-:Y:S02]  /*12e60*/  SEL R2, RZ, 0x1, P0 ;  /* 0x00000001ff027807 */ /* 0x001fe40000000000 */
[----:B------:R-:W-:Y:S02]  /*12e70*/  ISETP.GT.AND P0, PT, R22, UR49, PT ;  /* 0x0000003116007c0c */ /* 0x000fe4000bf04270 */
[----:B------:R-:W-:-:S11]  /*12e80*/  LOP3.LUT R21, R21, R2, RZ, 0x3c, !PT ;  /* 0x0000000215157212 */ /* 0x000fd600078e3cff */
[----:B-1----:R-:W-:Y:S05]  /*12e90*/  @P0 BRA `(.L_x_5020) ;  /* 0xfffffff000900947 */ /* 0x002fea000383ffff */
.L_x_5005:
[----:B------:R-:W-:Y:S05]  /*12ea0*/  BSYNC B0 ;  /* 0x0000000000007941 */ /* 0x000fea0003800000 */
.L_x_4982:
[----:B------:R-:W0:Y:S01]  /*12eb0*/  S2R R3, SR_CgaCtaId ;  /* 0x0000000000037919 */ /* 0x000e220000008800 */
[----:B------:R-:W-:Y:S01]  /*12ec0*/  MOV R2, 0x400 ;  /* 0x0000040000027802 */ /* 0x000fe20000000f00 */
[----:B------:R-:W-:Y:S01]  /*12ed0*/  BSSY B0, `(.L_x_5021) ;  /* 0x0000005000007945 */ /* 0x000fe20003800000 */
[----:B------:R-:W-:Y:S02]  /*12ee0*/  SHF.L.U32 R4, R4, 0x1f, RZ ;  /* 0x0000001f04047819 */ /* 0x000fe400000006ff */
[----:B0-----:R-:W-:-:S04]  /*12ef0*/  LEA R5, R3, R2, 0x18 ;  /* 0x0000000203057211 */ /* 0x001fc800078ec0ff */
[----:B------:R-:W0:Y:S02]  /*12f00*/  SYNCS.PHASECHK.TRANS64.TRYWAIT P0, [R5+URZ+0x28c20], R4 ;  /* 0x028c2004050075a7 */ /* 0x000e24000800017f */
[----:B0-----:R-:W-:Y:S05]  /*12f10*/  @!P0 BRA `(.L_x_5022) ;  /* 0x0000002400748947 */ /* 0x001fea0003800000 */
.L_x_5090:
[----:B------:R-:W-:Y:S05]  /*12f20*/  BSYNC B0 ;  /* 0x0000000000007941 */ /* 0x000fea0003800000 */
.L_x_5021:
[----:B------:R-:W-:-:S03]  /*12f30*/  UMOV UR4, 0xffffffff ;  /* 0xffffffff00047882 */ /* 0x000fc60000000000 */
[----:B------:R-:W-:Y:S05]  /*12f40*/  BRA.DIV UR4, `(.L_x_5023) ;  /* 0x00000026047c7947 */ /* 0x000fea000b800000 */
[----:B------:R-:W1:Y:S02]  /*12f50*/  S2R R2, SR_TID.X ;  /* 0x0000000000027919 */ /* 0x000e640000002100 */
[----:B-1----:R-:W-:-:S04]  /*12f60*/  SHF.R.U32.HI R2, RZ, 0x5, R2 ;  /* 0x00000005ff027819 */ /* 0x002fc80000011602 */
[----:B------:R-:W-:-:S05]  /*12f70*/  LOP3.LUT R2, R2, 0x3, RZ, 0xc0, !PT ;  /* 0x0000000302027812 */ /* 0x000fca00078ec0ff */
[----:B------:R1:W3:Y:S02]  /*12f80*/  SHFL.IDX PT, R14, R2, RZ, 0x1f ;  /* 0x00001fff020e7589 */ /* 0x0002e400000e0000 */
.L_x_5093:
[----:B---3--:R-:W-:-:S13]  /*12f90*/  ISETP.NE.AND P0, PT, R14, RZ, PT ;  /* 0x000000ff0e00720c */ /* 0x008fda0003f05270 */
[----:B------:R-:W-:Y:S05]  /*12fa0*/  @P0 BRA `(.L_x_4871) ;  /* 0x0000000000880947 */ /* 0x000fea0003800000 */
[----:B------:R-:W-:-:S03]  /*12fb0*/  UMOV UR4, 0xffffffff ;  /* 0xffffffff00047882 */ /* 0x000fc60000000000 */
[----:B------:R-:W-:Y:S05]  /*12fc0*/  BRA.DIV UR4, `(.L_x_5024) ;  /* 0x0000002604907947 */ /* 0x000fea000b800000 */
[----:B------:R-:W-:-:S13]  /*12fd0*/  ELECT P6, URZ, PT ;  /* 0x00000000003f782f */ /* 0x000fda00038c0000 */
.L_x_5096:
[----:B------:R-:W-:Y:S05]  /*12fe0*/  @!P6 BRA `(.L_x_4871) ;  /* 0x000000000078e947 */ /* 0x000fea0003800000 */
[----:B------:R-:W-:-:S06]  /*12ff0*/  ULOP3.LUT UR4, UR39, 0x2, URZ, 0xfc, !UPT ;  /* 0x0000000227047892 */ /* 0x000fcc000f8efc3f */
[----:B-1----:R-:W-:-:S05]  /*13000*/  IMAD.U32 R2, RZ, RZ, UR4 ;  /* 0x00000004ff027e24 */ /* 0x002fca000f8e00ff */
[----:B------:R-:W-:-:S13]  /*13010*/  ISETP.NE.AND P0, PT, R2, 0x3, PT ;  /* 0x000000030200780c */ /* 0x000fda0003f05270 */
[----:B------:R-:W-:Y:S05]  /*13020*/  @!P0 BRA `(.L_x_5025) ;  /* 0x0000000000048947 */ /* 0x000fea0003800000 */
[----:B------:R-:W-:Y:S01]  /*13030*/  BPT.TRAP 0x1 ;  /* 0x000000040000795c */ /* 0x000fe20000300000 */
.L_x_5025:
[C---:B0-----:R-:W-:Y:S01]  /*13040*/  IMAD R4, R0.reuse, 0x8, R5 ;  /* 0x0000000800047824 */ /* 0x041fe200078e0205 */
[----:B------:R-:W-:Y:S02]  /*13050*/  SHF.L.U32 R3, R21, 0x1f, RZ ;  /* 0x0000001f15037819 */ /* 0x000fe400000006ff */
[----:B------:R-:W-:Y:S02]  /*13060*/  IADD3 R0, R0, 0x1, RZ ;  /* 0x0000000100007810 */ /* 0x000fe40007ffe0ff */
[----:B------:R-:W0:Y:S02]  /*13070*/  SYNCS.PHASECHK.TRANS64.TRYWAIT P1, [R4+URZ+0x28c40], R3 ;  /* 0x028c4003040075a7 */ /* 0x000e24000802017f */
[----:B------:R-:W-:-:S04]  /*13080*/  ISETP.NE.AND P2, PT, R0, 0x2, PT ;  /* 0x000000020000780c */ /* 0x000fc80003f45270 */
[----:B------:R-:W-:Y:S01]  /*13090*/  SEL R2, RZ, 0x1, P2 ;  /* 0x00000001ff027807 */ /* 0x000fe20001000000 */
[----:B0-----:R-:W-:Y:S08]  /*130a0*/  @!P1 BRA `(.L_x_5026) ;  /* 0x0000002400789947 */ /* 0x001ff00003800000 */
.L_x_5097:
[----:B------:R-:W-:Y:S02]  /*130b0*/  SEL R0, R0, RZ, P2 ;  /* 0x000000ff00007207 */ /* 0x000fe40001000000 */
[----:B------:R-:W-:Y:S01]  /*130c0*/  LOP3.LUT R2, R21, R2, RZ, 0x3c, !PT ;  /* 0x0000000215027212 */ /* 0x000fe200078e3cff */
[----:B------:R-:W-:Y:S06]  /*130d0*/  @!P0 BRA `(.L_x_5027) ;  /* 0x0000000000048947 */ /* 0x000fec0003800000 */
[----:B------:R-:W-:Y:S01]  /*130e0*/  BPT.TRAP 0x1 ;  /* 0x000000040000795c */ /* 0x000fe20000300000 */
.L_x_5027:
[----:B------:R-:W-:Y:S01]  /*130f0*/  IMAD R5, R0, 0x8, R5 ;  /* 0x0000000800057824 */ /* 0x000fe200078e0205 */
[----:B------:R-:W-:-:S04]  /*13100*/  SHF.L.U32 R0, R2, 0x1f, RZ ;  /* 0x0000001f02007819 */ /* 0x000fc800000006ff */
[----:B------:R-:W1:Y:S02]  /*13110*/  SYNCS.PHASECHK.TRANS64.TRYWAIT P1, [R5+URZ+0x28c40], R0 ;  /* 0x028c4000050075a7 */ /* 0x000e64000802017f */
[----:B-1----:R-:W-:Y:S05]  /*13120*/  @!P1 BRA `(.L_x_5028) ;  /* 0x00000024006c9947 */ /* 0x002fea0003800000 */
.L_x_5098:
[----:B------:R-:W-:Y:S05]  /*13130*/  @!P0 BRA `(.L_x_5029) ;  /* 0x0000000000048947 */ /* 0x000fea0003800000 */
[----:B------:R-:W-:Y:S01]  /*13140*/  BPT.TRAP 0x1 ;  /* 0x000000040000795c */ /* 0x000fe20000300000 */
.L_x_5029:
[----:B------:R-:W3:Y:S02]  /*13150*/  SYNCS.PHASECHK.TRANS64.TRYWAIT P1, [R4+URZ+0x28c60], R3 ;  /* 0x028c6003040075a7 */ /* 0x000ee4000802017f */
[----:B---3--:R-:W-:Y:S05]  /*13160*/  @!P1 BRA `(.L_x_5030) ;  /* 0x0000002400709947 */ /* 0x008fea0003800000 */
.L_x_5099:
[----:B------:R-:W-:Y:S05]  /*13170*/  @!P0 BRA `(.L_x_5031) ;  /* 0x0000000000048947 */ /* 0x000fea0003800000 */
[----:B------:R-:W-:Y:S01]  /*13180*/  BPT.TRAP 0x1 ;  /* 0x000000040000795c */ /* 0x000fe20000300000 */
.L_x_5031:
[----:B----4-:R4:W0:Y:S02]  /*13190*/  SYNCS.PHASECHK.TRANS64.TRYWAIT P0, [R5+URZ+0x28c60], R0 ;  /* 0x028c6000050075a7 */ /* 0x010824000800017f */
[----:B0-----:R-:W-:Y:S05]  /*131a0*/  @!P0 NANOSLEEP.SYNCS 0x989680 ;  /* 0x009896800000895d */ /* 0x001fea0003900000 */
[----:B------:R-:W0:Y:S02]  /*131b0*/  @!P0 SYNCS.PHASECHK.TRANS64 P0, [R5+URZ+0x28c60], R0 ;  /* 0x028c6000050085a7 */ /* 0x000e24000800007f */
[----:B0-----:R-:W-:Y:S05]  /*131c0*/  @!P0 BRA `(.L_x_5031) ;  /* 0xfffffffc00f08947 */ /* 0x001fea000383ffff */
.L_x_4871:
[----:B------:R-:W-:Y:S05]  /*131d0*/  BSYNC B6 ;  /* 0x0000000000067941 */ /* 0x000fea0003800000 */
.L_x_4868:
[----:B------:R-:W-:Y:S05]  /*131e0*/  EXIT ;  /* 0x000000000000794d */ /* 0x000fea0003800000 */
.L_x_4882:
[----:B0-----:R-:W-:-:S04]  /*131f0*/  IMAD.U32 R5, RZ, RZ, UR5 ;  /* 0x00000005ff057e24 */ /* 0x001fc8000f8e00ff */
[----:B------:R0:W1:Y:S03]  /*13200*/  SYNCS.PHASECHK.TRANS64.TRYWAIT P1, [R5+URZ+0x28c50], R2 ;  /* 0x028c5002050075a7 */ /* 0x000066000802017f */
[----:B-1----:R-:W-:Y:S05]  /*13210*/  @!P1 NANOSLEEP.SYNCS 0x989680 ;  /* 0x009896800000995d */ /* 0x002fea0003900000 */
[----:B------:R-:W1:Y:S02]  /*13220*/  @!P1 SYNCS.PHASECHK.TRANS64 P1, [R5+URZ+0x28c50], R2 ;  /* 0x028c5002050095a7 */ /* 0x000e64000802007f */
[----:B-1----:R-:W-:Y:S05]  /*13230*/  @!P1 BRA `(.L_x_4882) ;  /* 0xfffffffc00ec9947 */ /* 0x002fea000383ffff */
[----:B------:R-:W-:Y:S05]  /*13240*/  BRA `(.L_x_5032) ;  /* 0xfffffee400547947 */ /* 0x000fea000383ffff */
.L_x_4888:
[----:B-1----:R-:W-:-:S04]  /*13250*/  IMAD.U32 R5, RZ, RZ, UR7 ;  /* 0x00000007ff057e24 */ /* 0x002fc8000f8e00ff */
[----:B------:R1:W2:Y:S03]  /*13260*/  SYNCS.PHASECHK.TRANS64.TRYWAIT P1, [R5+URZ+0x28c50], R2 ;  /* 0x028c5002050075a7 */ /* 0x0002a6000802017f */
[----:B--2---:R-:W-:Y:S05]  /*13270*/  @!P1 NANOSLEEP.SYNCS 0x989680 ;  /* 0x009896800000995d */ /* 0x004fea0003900000 */
[----:B------:R-:W2:Y:S02]  /*13280*/  @!P1 SYNCS.PHASECHK.TRANS64 P1, [R5+URZ+0x28c50], R2 ;  /* 0x028c5002050095a7 */ /* 0x000ea4000802007f */
[----:B--2---:R-:W-:Y:S05]  /*13290*/  @!P1 BRA `(.L_x_4888) ;  /* 0xfffffffc00ec9947 */ /* 0x004fea000383ffff */
[----:B------:R-:W-:Y:S05]  /*132a0*/  BRA `(.L_x_4887) ;  /* 0xfffffef000587947 */ /* 0x000fea000383ffff */
.L_x_4899:
[----:B-1----:R-:W-:-:S04]  /*132b0*/  MOV R0, UR40 ;  /* 0x0000002800007c02 */ /* 0x002fc80008000f00 */
[----:B------:R1:W2:Y:S03]  /*132c0*/  SYNCS.PHASECHK.TRANS64.TRYWAIT P0, [R0+URZ+0x28c00], R13 ;  /* 0x028c000d000075a7 */ /* 0x0002a6000800017f */
[----:B--2---:R-:W-:Y:S05]  /*132d0*/  @!P0 NANOSLEEP.SYNCS 0x989680 ;  /* 0x009896800000895d */ /* 0x004fea0003900000 */
[----:B------:R-:W2:Y:S02]  /*132e0*/  @!P0 SYNCS.PHASECHK.TRANS64 P0, [R0+URZ+0x28c00], R13 ;  /* 0x028c000d000085a7 */ /* 0x000ea4000800007f */
[----:B--2---:R-:W-:Y:S05]  /*132f0*/  @!P0 BRA `(.L_x_4899) ;  /* 0xfffffffc00ec8947 */ /* 0x004fea000383ffff */
[----:B------:R-:W-:Y:S05]  /*13300*/  BRA `(.L_x_5033) ;  /* 0xffffff08005c7947 */ /* 0x000fea000383ffff */
.L_x_4903:
[----:B-1----:R-:W-:-:S04]  /*13310*/  IMAD.U32 R2, RZ, RZ, UR40 ;  /* 0x00000028ff027e24 */ /* 0x002fc8000f8e00ff */
[----:B------:R1:W2:Y:S03]  /*13320*/  SYNCS.PHASECHK.TRANS64.TRYWAIT P0, [R2+URZ+0x28c30], R13 ;  /* 0x028c300d020075a7 */ /* 0x0002a6000800017f */
[----:B--2---:R-:W-:Y:S05]  /*13330*/  @!P0 NANOSLEEP.SYNCS 0x989680 ;  /* 0x009896800000895d */ /* 0x004fea0003900000 */
[----:B------:R-:W2:Y:S02]  /*13340*/  @!P0 SYNCS.PHASECHK.TRANS64 P0, [R2+URZ+0x28c30], R13 ;  /* 0x028c300d020085a7 */ /* 0x000ea4000800007f */
[----:B--2---:R-:W-:Y:S05]  /*13350*/  @!P0 BRA `(.L_x_4903) ;  /* 0xfffffffc00ec8947 */ /* 0x004fea000383ffff */
[----:B------:R-:W-:Y:S05]  /*13360*/  BRA `(.L_x_4902) ;  /* 0xffffff08009c7947 */ /* 0x000fea000383ffff */
.L_x_4916:
[----:B--2---:R-:W-:-:S04]  /*13370*/  IMAD.U32 R14, RZ, RZ, UR40 ;  /* 0x00000028ff0e7e24 */ /* 0x004fc8000f8e00ff */
[----:B------:R2:W4:Y:S03]  /*13380*/  SYNCS.PHASECHK.TRANS64.TRYWAIT P0, [R14+URZ+0x28c50], R13 ;  /* 0x028c500d0e0075a7 */ /* 0x000526000800017f */
[----:B----4-:R-:W-:Y:S05]  /*13390*/  @!P0 NANOSLEEP.SYNCS 0x989680 ;  /* 0x009896800000895d */ /* 0x010fea0003900000 */
[----:B------:R-:W4:Y:S02]  /*133a0*/  @!P0 SYNCS.PHASECHK.TRANS64 P0, [R14+URZ+0x28c50], R13 ;  /* 0x028c500d0e0085a7 */ /* 0x000f24000800007f */
[----:B----4-:R-:W-:Y:S05]  /*133b0*/  @!P0 BRA `(.L_x_4916) ;  /* 0xfffffffc00ec8947 */ /* 0x010fea000383ffff */
[----:B------:R-:W-:Y:S05]  /*133c0*/  BRA `(.L_x_4915) ;  /* 0xffffff2400fc7947 */ /* 0x000fea000383ffff */
.L_x_4925:
[----:B-1----:R-:W-:-:S04]  /*133d0*/  IMAD.U32 R12, RZ, RZ, UR31 ;  /* 0x0000001fff0c7e24 */ /* 0x002fc8000f8e00ff */
[----:B------:R1:W2:Y:S03]  /*133e0*/  SYNCS.PHASECHK.TRANS64.TRYWAIT P0, [R12+URZ+0x28c30], R13 ;  /* 0x028c300d0c0075a7 */ /* 0x0002a6000800017f */
[----:B--2---:R-:W-:Y:S05]  /*133f0*/  @!P0 NANOSLEEP.SYNCS 0x989680 ;  /* 0x009896800000895d */ /* 0x004fea0003900000 */
[----:B------:R-:W2:Y:S02]  /*13400*/  @!P0 SYNCS.PHASECHK.TRANS64 P0, [R12+URZ+0x28c30], R13 ;  /* 0x028c300d0c0085a7 */ /* 0x000ea4000800007f */
[----:B--2---:R-:W-:Y:S05]  /*13410*/  @!P0 BRA `(.L_x_4925) ;  /* 0xfffffffc00ec8947 */ /* 0x004fea000383ffff */
[----:B------:R-:W-:Y:S05]  /*13420*/  BRA `(.L_x_4924) ;  /* 0xffffff2c009c7947 */ /* 0x000fea000383ffff */
.L_x_4938:
[----:B-1----:R-:W-:-:S04]  /*13430*/  MOV R14, UR31 ;  /* 0x0000001f000e7c02 */ /* 0x002fc80008000f00 */
[----:B------:R1:W2:Y:S03]  /*13440*/  SYNCS.PHASECHK.TRANS64.TRYWAIT P0, [R14+URZ+0x28c50], R13 ;  /* 0x028c500d0e0075a7 */ /* 0x0002a6000800017f */
[----:B--2---:R-:W-:Y:S05]  /*13450*/  @!P0 NANOSLEEP.SYNCS 0x989680 ;  /* 0x009896800000895d */ /* 0x004fea0003900000 */
[----:B------:R-:W2:Y:S02]  /*13460*/  @!P0 SYNCS.PHASECHK.TRANS64 P0, [R14+URZ+0x28c50], R13 ;  /* 0x028c500d0e0085a7 */ /* 0x000ea4000800007f */
[----:B--2---:R-:W-:Y:S05]  /*13470*/  @!P0 BRA `(.L_x_4938) ;  /* 0xfffffffc00ec8947 */ /* 0x004fea000383ffff */
[----:B------:R-:W-:Y:S05]  /*13480*/  BRA `(.L_x_4937) ;  /* 0xffffff4c007c7947 */ /* 0x000fea000383ffff */
.L_x_4948:
[----:B-1----:R-:W-:-:S04]  /*13490*/  IMAD.U32 R11, RZ, RZ, UR26 ;  /* 0x0000001aff0b7e24 */ /* 0x002fc8000f8e00ff */
[----:B------:R1:W2:Y:S03]  /*134a0*/  SYNCS.PHASECHK.TRANS64.TRYWAIT P1, [R11+URZ+0x28c30], R14 ;  /* 0x028c300e0b0075a7 */ /* 0x0002a6000802017f */
[----:B--2---:R-:W-:Y:S05]  /*134b0*/  @!P1 NANOSLEEP.SYNCS 0x989680 ;  /* 0x009896800000995d */ /* 0x004fea0003900000 */
[----:B------:R-:W2:Y:S02]  /*134c0*/  @!P1 SYNCS.PHASECHK.TRANS64 P1, [R11+URZ+0x28c30], R14 ;  /* 0x028c300e0b0095a7 */ /* 0x000ea4000802007f */
[----:B--2---:R-:W-:Y:S05]  /*134d0*/  @!P1 BRA `(.L_x_4948) ;  /* 0xfffffffc00ec9947 */ /* 0x004fea000383ffff */
[----:B------:R-:W-:Y:S05]  /*134e0*/  BRA `(.L_x_4947) ;  /* 0xffffff54000c7947 */ /* 0x000fea000383ffff */
.L_x_4953:
[----:B---3--:R-:W-:-:S04]  /*134f0*/  IMAD.U32 R15, RZ, RZ, UR26 ;  /* 0x0000001aff0f7e24 */ /* 0x008fc8000f8e00ff */
[----:B------:R3:W4:Y:S03]  /*13500*/  SYNCS.PHASECHK.TRANS64.TRYWAIT P1, [R15+URZ+0x28c50], R14 ;  /* 0x028c500e0f0075a7 */ /* 0x000726000802017f */
[----:B----4-:R-:W-:Y:S05]  /*13510*/  @!P1 NANOSLEEP.SYNCS 0x989680 ;  /* 0x009896800000995d */ /* 0x010fea0003900000 */
[----:B------:R-:W4:Y:S02]  /*13520*/  @!P1 SYNCS.PHASECHK.TRANS64 P1, [R15+URZ+0x28c50], R14 ;  /* 0x028c500e0f0095a7 */ /* 0x000f24000802007f */
[----:B----4-:R-:W-:Y:S05]  /*13530*/  @!P1 BRA `(.L_x_4953) ;  /* 0xfffffffc00ec9947 */ /* 0x010fea000383ffff */
[----:B------:R-:W-:Y:S05]  /*13540*/  BRA `(.L_x_4952) ;  /* 0xffffff6800287947 */ /* 0x000fea000383ffff */
.L_x_4960:
[----:B--2---:R-:W-:-:S04]  /*13550*/  IMAD.U32 R12, RZ, RZ, UR25 ;  /* 0x00000019ff0c7e24 */ /* 0x004fc8000f8e00ff */
[----:B------:R2:W4:Y:S03]  /*13560*/  SYNCS.PHASECHK.TRANS64.TRYWAIT P0, [R12+URZ+0x28c30], R13 ;  /* 0x028c300d0c0075a7 */ /* 0x000526000800017f */
[----:B----4-:R-:W-:Y:S05]  /*13570*/  @!P0 NANOSLEEP.SYNCS 0x989680 ;  /* 0x009896800000895d */ /* 0x010fea0003900000 */
[----:B------:R-:W4:Y:S02]  /*13580*/  @!P0 SYNCS.PHASECHK.TRANS64 P0, [R12+URZ+0x28c30], R13 ;  /* 0x028c300d0c0085a7 */ /* 0x000f24000800007f */
[----:B----4-:R-:W-:Y:S05]  /*13590*/  @!P0 BRA `(.L_x_4960) ;  /* 0xfffffffc00ec8947 */ /* 0x010fea000383ffff */
[----:B------:R-:W-:Y:S05]  /*135a0*/  BRA `(.L_x_4959) ;  /* 0xffffff6c00207947 */ /* 0x000fea000383ffff */
.L_x_4973:
[----:B-1----:R-:W-:-:S04]  /*135b0*/  MOV R14, UR25 ;  /* 0x00000019000e7c02 */ /* 0x002fc80008000f00 */
[----:B------:R1:W2:Y:S03]  /*135c0*/  SYNCS.PHASECHK.TRANS64.TRYWAIT P0, [R14+URZ+0x28c50], R13 ;  /* 0x028c500d0e0075a7 */ /* 0x0002a6000800017f */
[----:B--2---:R-:W-:Y:S05]  /*135d0*/  @!P0 NANOSLEEP.SYNCS 0x989680 ;  /* 0x009896800000895d */ /* 0x004fea0003900000 */
[----:B------:R-:W2:Y:S02]  /*135e0*/  @!P0 SYNCS.PHASECHK.TRANS64 P0, [R14+URZ+0x28c50], R13 ;  /* 0x028c500d0e0085a7 */ /* 0x000ea4000800007f */
[----:B--2---:R-:W-:Y:S05]  /*135f0*/  @!P0 BRA `(.L_x_4973) ;  /* 0xfffffffc00ec8947 */ /* 0x004fea000383ffff */
[----:B------:R-:W-:Y:S05]  /*13600*/  BRA `(.L_x_4972) ;  /* 0xffffff8800f07947 */ /* 0x000fea000383ffff */
.L_x_4993:
[----:B------:R-:W-:Y:S01]  /*13610*/  IMAD.MOV.U32 R13, RZ, RZ, R23 ;  /* 0x000000ffff0d7224 */ /* 0x000fe200078e0017 */
[----:B------:R-:W-:Y:S01]  /*13620*/  MOV R15, 0xffffffff ;  /* 0xffffffff000f7802 */ /* 0x000fe20000000f00 */
[----:B------:R-:W-:Y:S02]  /*13630*/  IMAD.MOV.U32 R12, RZ, RZ, RZ ;  /* 0x000000ffff0c7224 */ /* 0x000fe400078e00ff */
[----:B------:R-:W-:-:S07]  /*13640*/  IMAD.MOV.U32 R11, RZ, RZ, 0x1f ;  /* 0x0000001fff0b7424 */ /* 0x000fce00078e00ff */
[----:B------:R-:W-:Y:S05]  /*13650*/  WARPSYNC.COLLECTIVE R15, `(.L_x_5034) ;  /* 0x000000000f087348 */ /* 0x000fea0003c00000 */
[----:B------:R0:W1:Y:S02]  /*13660*/  SHFL.IDX P6, R14, R13, R12, R11 ;  /* 0x0000000c0d0e7389 */ /* 0x00006400000c000b */
[----:B01----:R-:W-:Y:S01]  /*13670*/  ENDCOLLECTIVE ;  /* 0x000000000000791b */ /* 0x003fe20003800000 */
.L_x_5034:
[----:B------:R-:W-:Y:S05]  /*13680*/  BRA `(.L_x_5035) ;  /* 0xffffffd000c47947 */ /* 0x000fea000383ffff */
.L_x_4995:
[----:B0-----:R-:W-:-:S04]  /*13690*/  IMAD.U32 R3, RZ, RZ, UR46 ;  /* 0x0000002eff037e24 */ /* 0x001fc8000f8e00ff */
[----:B------:R0:W1:Y:S03]  /*136a0*/  SYNCS.PHASECHK.TRANS64.TRYWAIT P0, [R3+URZ+0x28c40], R0 ;  /* 0x028c4000030075a7 */ /* 0x000066000800017f */
[----:B-1----:R-:W-:Y:S05]  /*136b0*/  @!P0 NANOSLEEP.SYNCS 0x989680 ;  /* 0x009896800000895d */ /* 0x002fea0003900000 */
[----:B------:R-:W1:Y:S02]  /*136c0*/  @!P0 SYNCS.PHASECHK.TRANS64 P0, [R3+URZ+0x28c40], R0 ;  /* 0x028c4000030085a7 */ /* 0x000e64000800007f */
[----:B-1----:R-:W-:Y:S05]  /*136d0*/  @!P0 BRA `(.L_x_4995) ;  /* 0xfffffffc00ec8947 */ /* 0x002fea000383ffff */
[----:B------:R-:W-:Y:S05]  /*136e0*/  BRA `(.L_x_5036) ;  /* 0xffffffd000f47947 */ /* 0x000fea000383ffff */
.L_x_4996:
        /* <DEDUP_REMOVED lines=8> */
.L_x_5038:
[----:B------:R-:W-:Y:S05]  /*13770*/  BSYNC B0 ;  /* 0x0000000000007941 */ /* 0x000fea0003800000 */
.L_x_5037:
[----:B------:R-:W-:Y:S01]  /*13780*/  IMAD.MOV.U32 R13, RZ, RZ, R0 ;  /* 0x000000ffff0d7224 */ /* 0x000fe200078e0000 */
[----:B------:R-:W-:Y:S01]  /*13790*/  MOV R12, RZ ;  /* 0x000000ff000c7202 */ /* 0x000fe20000000f00 */
[----:B------:R-:W-:Y:S01]  /*137a0*/  IMAD.MOV.U32 R11, RZ, RZ, 0x181f ;  /* 0x0000181fff0b7424 */ /* 0x000fe200078e00ff */
[----:B------:R-:W-:Y:S01]  /*137b0*/  @P0 LEA R7, R30, UR46, 0x1 ;  /* 0x0000002e1e070c11 */ /* 0x000fe2000f8e08ff */
[----:B------:R-:W-:Y:S02]  /*137c0*/  IMAD.MOV.U32 R15, RZ, RZ, -0x1 ;  /* 0xffffffffff0f7424 */ /* 0x000fe400078e00ff */
[----:B------:R-:W-:-:S07]  /*137d0*/  IMAD.MOV.U32 R2, RZ, RZ, R14 ;  /* 0x000000ffff027224 */ /* 0x000fce00078e000e */
[----:B------:R-:W-:Y:S05]  /*137e0*/  WARPSYNC.COLLECTIVE R15, `(.L_x_5039) ;  /* 0x000000000f087348 */ /* 0x000fea0003c00000 */
[----:B------:R0:W1:Y:S02]  /*137f0*/  SHFL.IDX P6, R14, R13, R12, R11 ;  /* 0x0000000c0d0e7389 */ /* 0x00006400000c000b */
[----:B01----:R-:W-:Y:S01]  /*13800*/  ENDCOLLECTIVE ;  /* 0x000000000000791b */ /* 0x003fe20003800000 */
.L_x_5039:
        /* <DEDUP_REMOVED lines=8> */
.L_x_5040:
        /* <DEDUP_REMOVED lines=11> */
.L_x_5041:
[----:B------:R-:W-:Y:S02]  /*13940*/  IMAD.MOV.U32 R13, RZ, RZ, R5 ;  /* 0x000000ffff0d7224 */ /* 0x000fe400078e0005 */
[----:B------:R-:W-:Y:S01]  /*13950*/  IMAD.MOV.U32 R12, RZ, RZ, 0x2 ;  /* 0x00000002ff0c7424 */ /* 0x000fe200078e00ff */
[----:B------:R-:W-:-:S13]  /*13960*/  @P0 LEA R2, P1, R22, R14, 0x1 ;  /* 0x0000000e16020211 */ /* 0x000fda00078208ff */
[----:B------:R-:W-:Y:S05]  /*13970*/  WARPSYNC.COLLECTIVE R15, `(.L_x_5042) ;  /* 0x000000000f087348 */ /* 0x000fea0003c00000 */
[----:B------:R0:W1:Y:S02]  /*13980*/  SHFL.IDX P6, R14, R13, R12, R11 ;  /* 0x0000000c0d0e7389 */ /* 0x00006400000c000b */
[----:B01----:R-:W-:Y:S01]  /*13990*/  ENDCOLLECTIVE ;  /* 0x000000000000791b */ /* 0x003fe20003800000 */
.L_x_5042:
[----:B------:R-:W-:-:S05]  /*139a0*/  @P0 IMAD.X R3, RZ, RZ, R4, P1 ;  /* 0x000000ffff030224 */ /* 0x000fca00008e0604 */
        /* <DEDUP_REMOVED lines=11> */
.L_x_5043:
[----:B------:R-:W-:Y:S01]  /*13a60*/  IMAD.MOV.U32 R13, RZ, RZ, R5 ;  /* 0x000000ffff0d7224 */ /* 0x000fe200078e0005 */
[----:B------:R-:W-:Y:S02]  /*13a70*/  MOV R12, 0x3 ;  /* 0x00000003000c7802 */ /* 0x000fe40000000f00 */
[----:B------:R-:W-:-:S13]  /*13a80*/  @P0 LEA R2, P1, R22, R14, 0x1 ;  /* 0x0000000e16020211 */ /* 0x000fda00078208ff */
[----:B------:R-:W-:Y:S05]  /*13a90*/  WARPSYNC.COLLECTIVE R15, `(.L_x_5044) ;  /* 0x000000000f087348 */ /* 0x000fea0003c00000 */
[----:B------:R0:W1:Y:S02]  /*13aa0*/  SHFL.IDX P6, R14, R13, R12, R11 ;  /* 0x0000000c0d0e7389 */ /* 0x00006400000c000b */
[----:B01----:R-:W-:Y:S01]  /*13ab0*/  ENDCOLLECTIVE ;  /* 0x000000000000791b */ /* 0x003fe20003800000 */
.L_x_5044:
        /* <DEDUP_REMOVED lines=10> */
.L_x_5045:
[----:B------:R-:W-:Y:S05]  /*13b60*/  BRA `(.L_x_5046) ;  /* 0xffffffd000b87947 */ /* 0x000fea000383ffff */
.L_x_4999:
[----:B------:R-:W-:Y:S01]  /*13b70*/  IMAD.MOV.U32 R13, RZ, RZ, R5 ;  /* 0x000000ffff0d7224 */ /* 0x000fe200078e0005 */
[----:B------:R-:W-:Y:S01]  /*13b80*/  MOV R12, RZ ;  /* 0x000000ff000c7202 */ /* 0x000fe20000000f00 */
[----:B------:R-:W-:Y:S02]  /*13b90*/  IMAD.MOV.U32 R11, RZ, RZ, 0x181f ;  /* 0x0000181fff0b7424 */ /* 0x000fe400078e00ff */
[----:B------:R-:W-:Y:S02]  /*13ba0*/  IMAD.MOV.U32 R15, RZ, RZ, -0x1 ;  /* 0xffffffffff0f7424 */ /* 0x000fe400078e00ff */
[----:B------:R-:W-:-:S07]  /*13bb0*/  VIADD R7, R35, UR41 ;  /* 0x0000002923077c36 */ /* 0x000fce0008000000 */
[----:B------:R-:W-:Y:S05]  /*13bc0*/  WARPSYNC.COLLECTIVE R15, `(.L_x_5047) ;  /* 0x000000000f087348 */ /* 0x000fea0003c00000 */
[----:B------:R0:W1:Y:S02]  /*13bd0*/  SHFL.IDX P6, R14, R13, R12, R11 ;  /* 0x0000000c0d0e7389 */ /* 0x00006400000c000b */
[----:B01----:R-:W-:Y:S01]  /*13be0*/  ENDCOLLECTIVE ;  /* 0x000000000000791b */ /* 0x003fe20003800000 */
.L_x_5047:
[----:B------:R-:W-:Y:S01]  /*13bf0*/  MOV R13, R4 ;  /* 0x00000004000d7202 */ /* 0x000fe20000000f00 */
[----:B------:R-:W-:-:S07]  /*13c00*/  IMAD.MOV.U32 R2, RZ, RZ, R14 ;  /* 0x000000ffff027224 */ /* 0x000fce00078e000e */
[----:B------:R-:W-:Y:S05]  /*13c10*/  WARPSYNC.COLLECTIVE R15, `(.L_x_5048) ;  /* 0x000000000f087348 */ /* 0x000fea0003c00000 */
[----:B------:R0:W1:Y:S02]  /*13c20*/  SHFL.IDX P6, R14, R13, R12, R11 ;  /* 0x0000000c0d0e7389 */ /* 0x00006400000c000b */
[----:B01----:R-:W-:Y:S01]  /*13c30*/  ENDCOLLECTIVE ;  /* 0x000000000000791b */ /* 0x003fe20003800000 */
.L_x_5048:
[----:B------:R-:W-:Y:S02]  /*13c40*/  ULDC UR4, c[0x0][0x288] ;  /* 0x0000a20000047ab9 */ /* 0x000fe40000000800 */
[----:B------:R-:W-:-:S05]  /*13c50*/  IMAD R0, R0, UR4, RZ ;  /* 0x0000000400007c24 */ /* 0x000fca000f8e02ff */
[C---:B------:R-:W-:Y:S02]  /*13c60*/  ISETP.GE.AND P0, PT, R7.reuse, R0, PT ;  /* 0x000000000700720c */ /* 0x040fe40003f06270 */
[----:B------:R-:W-:Y:S01]  /*13c70*/  IADD3 R11, R7, 0x10, RZ ;  /* 0x00000010070b7810 */ /* 0x000fe20007ffe0ff */
[----:B------:R-:W-:Y:S02]  /*13c80*/  IMAD.MOV.U32 R13, RZ, RZ, R5 ;  /* 0x000000ffff0d7224 */ /* 0x000fe400078e0005 */
[----:B------:R-:W-:-:S08]  /*13c90*/  IMAD.MOV.U32 R12, RZ, RZ, 0x1 ;  /* 0x00000001ff0c7424 */ /* 0x000fd000078e00ff */
[----:B------:R-:W-:Y:S02]  /*13ca0*/  @!P0 LEA R9, R30, UR46, 0x1 ;  /* 0x0000002e1e098c11 */ /* 0x000fe4000f8e08ff */
[----:B------:R-:W-:-:S05]  /*13cb0*/  @!P0 LEA R14, P2, R22, R14, 0x1 ;  /* 0x0000000e160e8211 */ /* 0x000fca00078408ff */
[----:B------:R-:W-:Y:S02]  /*13cc0*/  @!P0 IMAD.X R3, RZ, RZ, R2, P2 ;  /* 0x000000ffff038224 */ /* 0x000fe400010e0602 */
[----:B------:R-:W-:-:S05]  /*13cd0*/  @!P0 IMAD.MOV.U32 R2, RZ, RZ, R14 ;  /* 0x000000ffff028224 */ /* 0x000fca00078e000e */
[----:B------:R-:W-:Y:S01]  /*13ce0*/  @!PT LDS RZ, [RZ] ;  /* 0x00000000fffff984 */ /* 0x000fe20000000800 */
[----:B------:R-:W-:Y:S01]  /*13cf0*/  @!PT LDS RZ, [RZ] ;  /* 0x00000000fffff984 */ /* 0x000fe20000000800 */
[----:B------:R-:W-:Y:S01]  /*13d00*/  @!PT LDS RZ, [RZ] ;  /* 0x00000000fffff984 */ /* 0x000fe20000000800 */
[----:B------:R0:W-:Y:S01]  /*13d10*/  @!P0 LDGSTS.E.BYPASS.LTC128B.128 [R9+0x20400], desc[UR36][R2.64], !P1 ;  /* 0x2040000002098fae */ /* 0x0001e2000c901d64 */
[----:B------:R-:W-:Y:S01]  /*13d20*/  ISETP.GE.AND P0, PT, R11, R0, PT ;  /* 0x000000000b00720c */ /* 0x000fe20003f06270 */
[----:B------:R-:W-:-:S12]  /*13d30*/  IMAD.MOV.U32 R11, RZ, RZ, 0x181f ;  /* 0x0000181fff0b7424 */ /* 0x000fd800078e00ff */
[----:B0-----:R-:W-:Y:S05]  /*13d40*/  WARPSYNC.COLLECTIVE R15, `(.L_x_5049) ;  /* 0x000000000f087348 */ /* 0x001fea0003c00000 */
[----:B------:R1:W2:Y:S02]  /*13d50*/  SHFL.IDX P6, R14, R13, R12, R11 ;  /* 0x0000000c0d0e7389 */ /* 0x0002a400000c000b */
[----:B012---:R-:W-:Y:S01]  /*13d60*/  ENDCOLLECTIVE ;  /* 0x000000000000791b */ /* 0x007fe20003800000 */
.L_x_5049:
[----:B------:R-:W-:Y:S01]  /*13d70*/  VIADD R9, R7, 0x20 ;  /* 0x0000002007097836 */ /* 0x000fe20000000000 */
[----:B------:R-:W-:Y:S01]  /*13d80*/  @!P0 LEA R21, R30, UR46, 0x1 ;  /* 0x0000002e1e158c11 */ /* 0x000fe2000f8e08ff */
[----:B------:R-:W-:Y:S01]  /*13d90*/  IMAD.MOV.U32 R13, RZ, RZ, R4 ;  /* 0x000000ffff0d7224 */ /* 0x000fe200078e0004 */
[----:B------:R-:W-:-:S07]  /*13da0*/  MOV R6, R14 ;  /* 0x0000000e00067202 */ /* 0x000fce0000000f00 */
[----:B------:R-:W-:Y:S05]  /*13db0*/  WARPSYNC.COLLECTIVE R15, `(.L_x_5050) ;  /* 0x000000000f087348 */ /* 0x000fea0003c00000 */
[----:B------:R0:W1:Y:S02]  /*13dc0*/  SHFL.IDX P6, R14, R13, R12, R11 ;  /* 0x0000000c0d0e7389 */ /* 0x00006400000c000b */
[----:B01----:R-:W-:Y:S01]  /*13dd0*/  ENDCOLLECTIVE ;  /* 0x000000000000791b */ /* 0x003fe20003800000 */
.L_x_5050:
[----:B------:R-:W-:Y:S01]  /*13de0*/  MOV R13, R5 ;  /* 0x00000005000d7202 */ /* 0x000fe20000000f00 */
[----:B------:R-:W-:Y:S01]  /*13df0*/  IMAD.MOV.U32 R12, RZ, RZ, 0x2 ;  /* 0x00000002ff0c7424 */ /* 0x000fe200078e00ff */
[----:B------:R-:W-:-:S13]  /*13e00*/  @!P0 LEA R2, P2, R22, R14, 0x1 ;  /* 0x0000000e16028211 */ /* 0x000fda00078408ff */
[----:B------:R-:W-:Y:S05]  /*13e10*/  WARPSYNC.COLLECTIVE R15, `(.L_x_5051) ;  /* 0x000000000f087348 */ /* 0x000fea0003c00000 */
[----:B------:R0:W1:Y:S02]  /*13e20*/  SHFL.IDX P6, R14, R13, R12, R11 ;  /* 0x0000000c0d0e7389 */ /* 0x00006400000c000b */
[----:B01----:R-:W-:Y:S01]  /*13e30*/  ENDCOLLECTIVE ;  /* 0x000000000000791b */ /* 0x003fe20003800000 */
.L_x_5051:
[----:B------:R-:W-:-:S05]  /*13e40*/  @!P0 IMAD.X R3, RZ, RZ, R6, P2 ;  /* 0x000000ffff038224 */ /* 0x000fca00010e0606 */
[----:B------:R-:W-:Y:S01]  /*13e50*/  @!PT LDS RZ, [RZ] ;  /* 0x00000000fffff984 */ /* 0x000fe20000000800 */
[----:B------:R-:W-:Y:S01]  /*13e60*/  @!PT LDS RZ, [RZ] ;  /* 0x00000000fffff984 */ /* 0x000fe20000000800 */
[----:B------:R-:W-:Y:S01]  /*13e70*/  @!PT LDS RZ, [RZ] ;  /* 0x00000000fffff984 */ /* 0x000fe20000000800 */
[----:B------:R0:W-:Y:S01]  /*13e80*/  @!P0 LDGSTS.E.BYPASS.LTC128B.128 [R21+0x20c00], desc[UR36][R2.64], !P1 ;  /* 0x20c0000002158fae */ /* 0x0001e2000c901d64 */
[----:B------:R-:W-:Y:S01]  /*13e90*/  ISETP.GE.AND P0, PT, R9, R0, PT ;  /* 0x000000000900720c */ /* 0x000fe20003f06270 */
[----:B------:R-:W-:-:S12]  /*13ea0*/  IMAD.MOV.U32 R13, RZ, RZ, R4 ;  /* 0x000000ffff0d7224 */ /* 0x000fd800078e0004 */
[----:B------:R-:W-:Y:S01]  /*13eb0*/  @!P0 LEA R9, R30, UR46, 0x1 ;  /* 0x0000002e1e098c11 */ /* 0x000fe2000f8e08ff */
[----:B0-----:R-:W-:-:S07]  /*13ec0*/  IMAD.MOV.U32 R6, RZ, RZ, R14 ;  /* 0x000000ffff067224 */ /* 0x001fce00078e000e */
[----:B------:R-:W-:Y:S05]  /*13ed0*/  WARPSYNC.COLLECTIVE R15, `(.L_x_5052) ;  /* 0x000000000f087348 */ /* 0x000fea0003c00000 */
[----:B------:R0:W1:Y:S02]  /*13ee0*/  SHFL.IDX P6, R14, R13, R12, R11 ;  /* 0x0000000c0d0e7389 */ /* 0x00006400000c000b */
[----:B01----:R-:W-:Y:S01]  /*13ef0*/  ENDCOLLECTIVE ;  /* 0x000000000000791b */ /* 0x003fe20003800000 */
.L_x_5052:
[----:B------:R-:W-:Y:S02]  /*13f00*/  IMAD.MOV.U32 R13, RZ, RZ, R5 ;  /* 0x000000ffff0d7224 */ /* 0x000fe400078e0005 */
[----:B------:R-:W-:Y:S01]  /*13f10*/  IMAD.MOV.U32 R12, RZ, RZ, 0x3 ;  /* 0x00000003ff0c7424 */ /* 0x000fe200078e00ff */
[----:B------:R-:W-:-:S13]  /*13f20*/  @!P0 LEA R2, P2, R22, R14, 0x1 ;  /* 0x0000000e16028211 */ /* 0x000fda00078408ff */
[----:B------:R-:W-:Y:S05]  /*13f30*/  WARPSYNC.COLLECTIVE R15, `(.L_x_5053) ;  /* 0x000000000f087348 */ /* 0x000fea0003c00000 */
[----:B------:R0:W1:Y:S02]  /*13f40*/  SHFL.IDX P6, R14, R13, R12, R11 ;  /* 0x0000000c0d0e7389 */ /* 0x00006400000c000b */
[----:B01----:R-:W-:Y:S01]  /*13f50*/  ENDCOLLECTIVE ;  /* 0x000000000000791b */ /* 0x003fe20003800000 */
.L_x_5053:
[----:B------:R-:W-:-:S05]  /*13f60*/  @!P0 IADD3.X R3, RZ, R6, RZ, P2, !PT ;  /* 0x00000006ff038210 */ /* 0x000fca00017fe4ff */
        /* <DEDUP_REMOVED lines=9> */
.L_x_5054:
[----:B------:R-:W-:Y:S05]  /*14000*/  BRA `(.L_x_5055) ;  /* 0xffffffd4005c7947 */ /* 0x000fea000383ffff */
.L_x_5000:
[----:B0-----:R-:W-:-:S04]  /*14010*/  IMAD.U32 R3, RZ, RZ, UR46 ;  /* 0x0000002eff037e24 */ /* 0x001fc8000f8e00ff */
[----:B------:R0:W1:Y:S03]  /*14020*/  SYNCS.PHASECHK.TRANS64.TRYWAIT P0, [R3+URZ+0x28c20], R0 ;  /* 0x028c2000030075a7 */ /* 0x000066000800017f */
[----:B-1----:R-:W-:Y:S05]  /*14030*/  @!P0 NANOSLEEP.SYNCS 0x989680 ;  /* 0x009896800000895d */ /* 0x002fea0003900000 */
[----:B------:R-:W1:Y:S02]  /*14040*/  @!P0 SYNCS.PHASECHK.TRANS64 P0, [R3+URZ+0x28c20], R0 ;  /* 0x028c2000030085a7 */ /* 0x000e64000800007f */
[----:B-1----:R-:W-:Y:S05]  /*14050*/  @!P0 BRA `(.L_x_5000) ;  /* 0xfffffffc00ec8947 */ /* 0x002fea000383ffff */
[----:B------:R-:W-:Y:S05]  /*14060*/  BRA `(.L_x_5056) ;  /* 0xffffffd4008c7947 */ /* 0x000fea000383ffff */
.L_x_5002:
[----:B0-----:R-:W-:-:S04]  /*14070*/  IMAD.U32 R3, RZ, RZ, UR46 ;  /* 0x0000002eff037e24 */ /* 0x001fc8000f8e00ff */
[----:B------:R0:W1:Y:S03]  /*14080*/  SYNCS.PHASECHK.TRANS64.TRYWAIT P0, [R3+URZ+0x28c60], R0 ;  /* 0x028c6000030075a7 */ /* 0x000066000800017f */
[----:B-1----:R-:W-:Y:S05]  /*14090*/  @!P0 NANOSLEEP.SYNCS 0x989680 ;  /* 0x009896800000895d */ /* 0x002fea0003900000 */
[----:B------:R-:W1:Y:S02]  /*140a0*/  @!P0 SYNCS.PHASECHK.TRANS64 P0, [R3+URZ+0x28c60], R0 ;  /* 0x028c6000030085a7 */ /* 0x000e64000800007f */
[----:B-1----:R-:W-:Y:S05]  /*140b0*/  @!P0 BRA `(.L_x_5002) ;  /* 0xfffffffc00ec8947 */ /* 0x002fea000383ffff */
[----:B------:R-:W-:Y:S05]  /*140c0*/  BRA `(.L_x_5057) ;  /* 0xffffffd400887947 */ /* 0x000fea000383ffff */
.L_x_5003:
        /* <DEDUP_REMOVED lines=8> */
.L_x_5059:
[----:B------:R-:W-:Y:S05]  /*14150*/  BSYNC B0 ;  /* 0x0000000000007941 */ /* 0x000fea0003800000 */
.L_x_5058:
[----:B------:R-:W-:Y:S01]  /*14160*/  MOV R13, R0 ;  /* 0x00000000000d7202 */ /* 0x000fe20000000f00 */
[----:B------:R-:W-:Y:S01]  /*14170*/  IMAD.MOV.U32 R12, RZ, RZ, RZ ;  /* 0x000000ffff0c7224 */ /* 0x000fe200078e00ff */
[----:B------:R-:W-:Y:S01]  /*14180*/  SHF.L.U32 R8, R22, 0x1, RZ ;  /* 0x0000000116087819 */ /* 0x000fe200000006ff */
[----:B------:R-:W-:Y:S01]  /*14190*/  IMAD.MOV.U32 R11, RZ, RZ, 0x181f ;  /* 0x0000181fff0b7424 */ /* 0x000fe200078e00ff */
[----:B------:R-:W-:Y:S01]  /*141a0*/  LOP3.LUT R4, R17, 0x1, RZ, 0xc0, !PT ;  /* 0x0000000111047812 */ /* 0x000fe200078ec0ff */
[----:B------:R-:W-:Y:S01]  /*141b0*/  IMAD.MOV.U32 R15, RZ, RZ, -0x1 ;  /* 0xffffffffff0f7424 */ /* 0x000fe200078e00ff */
[----:B------:R-:W-:Y:S01]  /*141c0*/  LEA R7, R30, UR46, 0x1 ;  /* 0x0000002e1e077c11 */ /* 0x000fe2000f8e08ff */
[----:B------:R-:W-:Y:S01]  /*141d0*/  IMAD.MOV.U32 R3, RZ, RZ, R14 ;  /* 0x000000ffff037224 */ /* 0x000fe200078e000e */
[----:B------:R-:W-:-:S13]  /*141e0*/  ISETP.NE.U32.AND P1, PT, R4, 0x1, PT ;  /* 0x000000010400780c */ /* 0x000fda0003f25070 */
[----:B------:R-:W-:Y:S05]  /*141f0*/  WARPSYNC.COLLECTIVE R15, `(.L_x_5060) ;  /* 0x000000000f087348 */ /* 0x000fea0003c00000 */
[----:B------:R0:W1:Y:S02]  /*14200*/  SHFL.IDX P6, R14, R13, R12, R11 ;  /* 0x0000000c0d0e7389 */ /* 0x00006400000c000b */
[----:B01----:R-:W-:Y:S01]  /*14210*/  ENDCOLLECTIVE ;  /* 0x000000000000791b */ /* 0x003fe20003800000 */
.L_x_5060:
[C---:B------:R-:W-:Y:S02]  /*14220*/  LOP3.LUT P5, RZ, R17.reuse, 0x2, RZ, 0xc0, !PT ;  /* 0x0000000211ff7812 */ /* 0x040fe400078ac0ff */
[C---:B------:R-:W-:Y:S02]  /*14230*/  LOP3.LUT P4, RZ, R17.reuse, 0x4, RZ, 0xc0, !PT ;  /* 0x0000000411ff7812 */ /* 0x040fe4000788c0ff */
[C---:B------:R-:W-:Y:S02]  /*14240*/  LOP3.LUT P3, RZ, R17.reuse, 0x8, RZ, 0xc0, !PT ;  /* 0x0000000811ff7812 */ /* 0x040fe4000786c0ff */
[C---:B------:R-:W-:Y:S02]  /*14250*/  LOP3.LUT P2, RZ, R17.reuse, 0x10, RZ, 0xc0, !PT ;  /* 0x0000001011ff7812 */ /* 0x040fe4000784c0ff */
[----:B------:R-:W-:Y:S02]  /*14260*/  LOP3.LUT R16, R16, 0xfffffeff, RZ, 0xc0, !PT ;  /* 0xfffffeff10107812 */ /* 0x000fe400078ec0ff */
[----:B------:R-:W-:-:S02]  /*14270*/  PRMT R4, R17, 0x8880, RZ ;  /* 0x0000888011047816 */ /* 0x000fc400000000ff */
[----:B------:R-:W-:Y:S01]  /*14280*/  @P1 LOP3.LUT R16, R16, 0x100, RZ, 0xfc, !PT ;  /* 0x0000010010101812 */ /* 0x000fe200078efcff */
[----:B------:R-:W-:Y:S02]  /*14290*/  IMAD.MOV.U32 R13, RZ, RZ, R6 ;  /* 0x000000ffff0d7224 */ /* 0x000fe400078e0006 */
[----:B------:R-:W-:Y:S01]  /*142a0*/  IMAD.MOV.U32 R12, RZ, RZ, 0x1 ;  /* 0x00000001ff0c7424 */ /* 0x000fe200078e00ff */
        /* <DEDUP_REMOVED lines=22> */
[----:B------:R-:W-:Y:S02]  /*14410*/  ISETP.GT.AND P6, PT, R4, -0x1, PT ;  /* 0xffffffff0400780c */ /* 0x000fe40003fc4270 */
[----:B------:R-:W-:-:S11]  /*14420*/  MOV R4, RZ ;  /* 0x000000ff00047202 */ /* 0x000fd60000000f00 */
[----:B------:R-:W-:Y:S02]  /*14430*/  @P6 LOP3.LUT R16, R16, 0x200, RZ, 0xfc, !PT ;  /* 0x0000020010106812 */ /* 0x000fe400078efcff */
[----:B------:R-:W-:-:S13]  /*14440*/  ISETP.LT.OR P6, PT, R18, 0x1, P6 ;  /* 0x000000011200780c */ /* 0x000fda00037c1670 */
[----:B------:R0:W-:Y:S02]  /*14450*/  LDGSTS.E.BYPASS.LTC128B.128 [R7+0xe400], desc[UR36][R2.64+0x380], !P6 ;  /* 0x0e40038002077fae */ /* 0x0001e4000f101d64 */
[----:B0-----:R-:W-:Y:S05]  /*14460*/  WARPSYNC.COLLECTIVE R15, `(.L_x_5061) ;  /* 0x000000000f087348 */ /* 0x001fea0003c00000 */
[----:B------:R1:W2:Y:S02]  /*14470*/  SHFL.IDX P6, R14, R13, R12, R11 ;  /* 0x0000000c0d0e7389 */ /* 0x0002a400000c000b */
[----:B012---:R-:W-:Y:S01]  /*14480*/  ENDCOLLECTIVE ;  /* 0x000000000000791b */ /* 0x007fe20003800000 */
.L_x_5061:
[----:B------:R-:W-:Y:S01]  /*14490*/  IMAD.MOV.U32 R13, RZ, RZ, R0 ;  /* 0x000000ffff0d7224 */ /* 0x000fe200078e0000 */
[----:B------:R-:W-:-:S07]  /*144a0*/  MOV R5, R14 ;  /* 0x0000000e00057202 */ /* 0x000fce0000000f00 */
[----:B------:R-:W-:Y:S05]  /*144b0*/  WARPSYNC.COLLECTIVE R15, `(.L_x_5062) ;  /* 0x000000000f087348 */ /* 0x000fea0003c00000 */
[----:B------:R0:W1:Y:S02]  /*144c0*/  SHFL.IDX P6, R14, R13, R12, R11 ;  /* 0x0000000c0d0e7389 */ /* 0x00006400000c000b */
[----:B01----:R-:W-:Y:S01]  /*144d0*/  ENDCOLLECTIVE ;  /* 0x000000000000791b */ /* 0x003fe20003800000 */
.L_x_5062:
[----:B------:R-:W-:Y:S01]  /*144e0*/  IMAD.MOV.U32 R13, RZ, RZ, R6 ;  /* 0x000000ffff0d7224 */ /* 0x000fe200078e0006 */
[----:B------:R-:W-:Y:S02]  /*144f0*/  MOV R12, 0x2 ;  /* 0x00000002000c7802 */ /* 0x000fe40000000f00 */
        /* <DEDUP_REMOVED lines=26> */
.L_x_5063:
[----:B------:R-:W-:Y:S02]  /*146a0*/  IMAD.MOV.U32 R13, RZ, RZ, R0 ;  /* 0x000000ffff0d7224 */ /* 0x000fe400078e0000 */
[----:B------:R-:W-:-:S07]  /*146b0*/  IMAD.MOV.U32 R9, RZ, RZ, R14 ;  /* 0x000000ffff097224 */ /* 0x000fce00078e000e */
[----:B------:R-:W-:Y:S05]  /*146c0*/  WARPSYNC.COLLECTIVE R15, `(.L_x_5064) ;  /* 0x000000000f087348 */ /* 0x000fea0003c00000 */
[----:B------:R0:W1:Y:S02]  /*146d0*/  SHFL.IDX P6, R14, R13, R12, R11 ;  /* 0x0000000c0d0e7389 */ /* 0x00006400000c000b */
[----:B01----:R-:W-:Y:S01]  /*146e0*/  ENDCOLLECTIVE ;  /* 0x000000000000791b */ /* 0x003fe20003800000 */
.L_x_5064:
        /* <DEDUP_REMOVED lines=28> */
.L_x_5065:
[----:B------:R-:W-:Y:S02]  /*148b0*/  IMAD.MOV.U32 R13, RZ, RZ, R0 ;  /* 0x000000ffff0d7224 */ /* 0x000fe400078e0000 */
[----:B------:R-:W-:-:S07]  /*148c0*/  IMAD.MOV.U32 R6, RZ, RZ, R14 ;  /* 0x000000ffff067224 */ /* 0x000fce00078e000e */
[----:B------:R-:W-:Y:S05]  /*148d0*/  WARPSYNC.COLLECTIVE R15, `(.L_x_5066) ;  /* 0x000000000f087348 */ /* 0x000fea0003c00000 */
[----:B------:R0:W1:Y:S02]  /*148e0*/  SHFL.IDX P6, R14, R13, R12, R11 ;  /* 0x0000000c0d0e7389 */ /* 0x00006400000c000b */
[----:B01----:R-:W-:Y:S01]  /*148f0*/  ENDCOLLECTIVE ;  /* 0x000000000000791b */ /* 0x003fe20003800000 */
.L_x_5066:
[----:B------:R-:W-:Y:S05]  /*14900*/  BRA `(.L_x_5067) ;  /* 0xffffffd4001c7947 */ /* 0x000fea000383ffff */
.L_x_5010:
[----:B-1----:R1:W2:Y:S02]  /*14910*/  SYNCS.PHASECHK.TRANS64.TRYWAIT P0, [R10+URZ+0x28c40], R20 ;  /* 0x028c40140a0075a7 */ /* 0x0022a4000800017f */
[----:B--2---:R-:W-:Y:S05]  /*14920*/  @!P0 NANOSLEEP.SYNCS 0x989680 ;  /* 0x009896800000895d */ /* 0x004fea0003900000 */
[----:B------:R-:W2:Y:S02]  /*14930*/  @!P0 SYNCS.PHASECHK.TRANS64 P0, [R10+URZ+0x28c40], R20 ;  /* 0x028c40140a0085a7 */ /* 0x000ea4000800007f */
[----:B--2---:R-:W-:Y:S05]  /*14940*/  @!P0 BRA `(.L_x_5010) ;  /* 0xfffffffc00f08947 */ /* 0x004fea000383ffff */
[----:B------:R-:W-:Y:S05]  /*14950*/  BRA `(.L_x_5068) ;  /* 0xffffffd800587947 */ /* 0x000fea000383ffff */
.L_x_5011:
[----:B------:R-:W-:Y:S01]  /*14960*/  BSSY B1, `(.L_x_5069) ;  /* 0x0000008000017945 */ /* 0x000fe20003800000 */
[----:B------:R-:W-:Y:S01]  /*14970*/  IMAD.MOV.U32 R13, RZ, RZ, R29 ;  /* 0x000000ffff0d7224 */ /* 0x000fe200078e001d */
[----:B------:R-:W-:Y:S01]  /*14980*/  MOV R15, 0xffffffff ;  /* 0xffffffff000f7802 */ /* 0x000fe20000000f00 */
[----:B------:R-:W-:Y:S02]  /*14990*/  IMAD.MOV.U32 R12, RZ, RZ, RZ ;  /* 0x000000ffff0c7224 */ /* 0x000fe400078e00ff */
[----:B------:R-:W-:-:S07]  /*149a0*/  IMAD.MOV.U32 R11, RZ, RZ, 0x181f ;  /* 0x0000181fff0b7424 */ /* 0x000fce00078e00ff */
[----:B-1----:R-:W-:Y:S05]  /*149b0*/  WARPSYNC.COLLECTIVE R15, `(.L_x_5070) ;  /* 0x000000000f087348 */ /* 0x002fea0003c00000 */
[----:B------:R0:W2:Y:S02]  /*149c0*/  SHFL.IDX P6, R14, R13, R12, R11 ;  /* 0x0000000c0d0e7389 */ /* 0x0000a400000c000b */
[----:B012---:R-:W-:Y:S01]  /*149d0*/  ENDCOLLECTIVE ;  /* 0x000000000000791b */ /* 0x007fe20003800000 */
.L_x_5070:
[----:B------:R-:W-:Y:S05]  /*149e0*/  BSYNC B1 ;  /* 0x0000000000017941 */ /* 0x000fea0003800000 */
.L_x_5069:
[----:B------:R-:W-:Y:S01]  /*149f0*/  IMAD.MOV.U32 R13, RZ, RZ, R26 ;  /* 0x000000ffff0d7224 */ /* 0x000fe200078e001a */
[----:B------:R-:W-:Y:S01]  /*14a00*/  MOV R11, 0x181f ;  /* 0x0000181f000b7802 */ /* 0x000fe20000000f00 */
[----:B------:R-:W-:Y:S01]  /*14a10*/  IMAD.MOV.U32 R12, RZ, RZ, RZ ;  /* 0x000000ffff0c7224 */ /* 0x000fe200078e00ff */
[----:B------:R-:W-:Y:S01]  /*14a20*/  LEA R27, R17, UR46, 0x1 ;  /* 0x0000002e111b7c11 */ /* 0x000fe2000f8e08ff */
[----:B------:R-:W-:Y:S02]  /*14a30*/  IMAD.MOV.U32 R15, RZ, RZ, -0x1 ;  /* 0xffffffffff0f7424 */ /* 0x000fe400078e00ff */
[----:B------:R-:W-:-:S07]  /*14a40*/  IMAD.MOV.U32 R3, RZ, RZ, R14 ;  /* 0x000000ffff037224 */ /* 0x000fce00078e000e */
[----:B------:R-:W-:Y:S05]  /*14a50*/  WARPSYNC.COLLECTIVE R15, `(.L_x_5071) ;  /* 0x000000000f087348 */ /* 0x000fea0003c00000 */
[----:B------:R0:W1:Y:S02]  /*14a60*/  SHFL.IDX P6, R14, R13, R12, R11 ;  /* 0x0000000c0d0e7389 */ /* 0x00006400000c000b */
[----:B01----:R-:W-:Y:S01]  /*14a70*/  ENDCOLLECTIVE ;  /* 0x000000000000791b */ /* 0x003fe20003800000 */
.L_x_5071:
[----:B------:R-:W-:Y:S01]  /*14a80*/  IMAD.MOV.U32 R13, RZ, RZ, R29 ;  /* 0x000000ffff0d7224 */ /* 0x000fe200078e001d */
[----:B------:R-:W-:Y:S02]  /*14a90*/  MOV R12, 0x1 ;  /* 0x00000001000c7802 */ /* 0x000fe40000000f00 */
[----:B------:R-:W-:-:S13]  /*14aa0*/  IADD3 R2, P0, R14, R8, RZ ;  /* 0x000000080e027210 */ /* 0x000fda0007f1e0ff */
[----:B------:R-:W-:Y:S05]  /*14ab0*/  WARPSYNC.COLLECTIVE R15, `(.L_x_5072) ;  /* 0x000000000f087348 */ /* 0x000fea0003c00000 */
[----:B------:R0:W1:Y:S02]  /*14ac0*/  SHFL.IDX P6, R14, R13, R12, R11 ;  /* 0x0000000c0d0e7389 */ /* 0x00006400000c000b */
[----:B01----:R-:W-:Y:S01]  /*14ad0*/  ENDCOLLECTIVE ;  /* 0x000000000000791b */ /* 0x003fe20003800000 */
.L_x_5072:
        /* <DEDUP_REMOVED lines=10> */
.L_x_5073:
[----:B------:R-:W-:Y:S01]  /*14b80*/  MOV R13, R29 ;  /* 0x0000001d000d7202 */ /* 0x000fe20000000f00 */
[----:B------:R-:W-:Y:S01]  /*14b90*/  IMAD.MOV.U32 R12, RZ, RZ, 0x2 ;  /* 0x00000002ff0c7424 */ /* 0x000fe200078e00ff */
[----:B------:R-:W-:-:S13]  /*14ba0*/  IADD3 R2, P0, R14, R8, RZ ;  /* 0x000000080e027210 */ /* 0x000fda0007f1e0ff */
[----:B------:R-:W-:Y:S05]  /*14bb0*/  WARPSYNC.COLLECTIVE R15, `(.L_x_5074) ;  /* 0x000000000f087348 */ /* 0x000fea0003c00000 */
[----:B------:R0:W1:Y:S02]  /*14bc0*/  SHFL.IDX P6, R14, R13, R12, R11 ;  /* 0x0000000c0d0e7389 */ /* 0x00006400000c000b */
[----:B01----:R-:W-:Y:S01]  /*14bd0*/  ENDCOLLECTIVE ;  /* 0x000000000000791b */ /* 0x003fe20003800000 */
.L_x_5074:
        /* <DEDUP_REMOVED lines=10> */
.L_x_5075:
[----:B------:R-:W-:Y:S02]  /*14c80*/  IMAD.MOV.U32 R13, RZ, RZ, R29 ;  /* 0x000000ffff0d7224 */ /* 0x000fe400078e001d */
[----:B------:R-:W-:Y:S01]  /*14c90*/  IMAD.MOV.U32 R12, RZ, RZ, 0x3 ;  /* 0x00000003ff0c7424 */ /* 0x000fe200078e00ff */
[----:B------:R-:W-:-:S13]  /*14ca0*/  IADD3 R2, P0, R14, R8, RZ ;  /* 0x000000080e027210 */ /* 0x000fda0007f1e0ff */
[----:B------:R-:W-:Y:S05]  /*14cb0*/  WARPSYNC.COLLECTIVE R15, `(.L_x_5076) ;  /* 0x000000000f087348 */ /* 0x000fea0003c00000 */
[----:B------:R0:W1:Y:S02]  /*14cc0*/  SHFL.IDX P6, R14, R13, R12, R11 ;  /* 0x0000000c0d0e7389 */ /* 0x00006400000c000b */
[----:B01----:R-:W-:Y:S01]  /*14cd0*/  ENDCOLLECTIVE ;  /* 0x000000000000791b */ /* 0x003fe20003800000 */
.L_x_5076:
[----:B------:R-:W-:-:S05]  /*14ce0*/  IADD3.X R3, RZ, R3, RZ, P0, !PT ;  /* 0x00000003ff037210 */ /* 0x000fca00007fe4ff */
[----:B------:R-:W-:Y:S01]  /*14cf0*/  @!PT LDS RZ, [RZ] ;  /* 0x00000000fffff984 */ /* 0x000fe20000000800 */
[----:B------:R-:W-:Y:S01]  /*14d00*/  @!PT LDS RZ, [RZ] ;  /* 0x00000000fffff984 */ /* 0x000fe20000000800 */
[----:B------:R-:W-:Y:S01]  /*14d10*/  @!PT LDS RZ, [RZ] ;  /* 0x00000000fffff984 */ /* 0x000fe20000000800 */
[----:B------:R0:W-:Y:S01]  /*14d20*/  LDGSTS.E.BYPASS.LTC128B.128 [R27+0x23400], desc[UR36][R2.64], !P1 ;  /* 0x23400000021b7fae */ /* 0x0001e2000c901d64 */
[----:B------:R-:W-:Y:S01]  /*14d30*/  MOV R13, R26 ;  /* 0x0000001a000d7202 */ /* 0x000fe20000000f00 */
[----:B------:R-:W-:-:S07]  /*14d40*/  IMAD.MOV.U32 R34, RZ, RZ, R14 ;  /* 0x000000ffff227224 */ /* 0x000fce00078e000e */
[----:B0-----:R-:W-:Y:S05]  /*14d50*/  WARPSYNC.COLLECTIVE R15, `(.L_x_5077) ;  /* 0x000000000f087348 */ /* 0x001fea0003c00000 */
[----:B------:R1:W2:Y:S02]  /*14d60*/  SHFL.IDX P6, R14, R13, R12, R11 ;  /* 0x0000000c0d0e7389 */ /* 0x0002a400000c000b */
[----:B012---:R-:W-:Y:S01]  /*14d70*/  ENDCOLLECTIVE ;  /* 0x000000000000791b */ /* 0x007fe20003800000 */
.L_x_5077:
[----:B------:R-:W-:Y:S05]  /*14d80*/  BRA `(.L_x_5078) ;  /* 0xffffffd8000c7947 */ /* 0x000fea000383ffff */
.L_x_5016:
[----:B---3--:R3:W4:Y:S02]  /*14d90*/  SYNCS.PHASECHK.TRANS64.TRYWAIT P0, [R10+URZ+0x28c60], R20 ;  /* 0x028c60140a0075a7 */ /* 0x008724000800017f */
[----:B----4-:R-:W-:Y:S05]  /*14da0*/  @!P0 NANOSLEEP.SYNCS 0x989680 ;  /* 0x009896800000895d */ /* 0x010fea0003900000 */
[----:B------:R-:W4:Y:S02]  /*14db0*/  @!P0 SYNCS.PHASECHK.TRANS64 P0, [R10+URZ+0x28c60], R20 ;  /* 0x028c60140a0085a7 */ /* 0x000f24000800007f */
[----:B----4-:R-:W-:Y:S05]  /*14dc0*/  @!P0 BRA `(.L_x_5016) ;  /* 0xfffffffc00f08947 */ /* 0x010fea000383ffff */
[----:B------:R-:W-:Y:S05]  /*14dd0*/  BRA `(.L_x_5079) ;  /* 0xffffffd800587947 */ /* 0x000fea000383ffff */
.L_x_5017:
[----:B------:R-:W-:Y:S01]  /*14de0*/  BSSY B1, `(.L_x_5080) ;  /* 0x0000008000017945 */ /* 0x000fe20003800000 */
[----:B------:R-:W-:Y:S01]  /*14df0*/  IMAD.MOV.U32 R13, RZ, RZ, R19 ;  /* 0x000000ffff0d7224 */ /* 0x000fe200078e0013 */
[----:B------:R-:W-:Y:S01]  /*14e00*/  MOV R15, 0xffffffff ;  /* 0xffffffff000f7802 */ /* 0x000fe20000000f00 */
[----:B------:R-:W-:Y:S02]  /*14e10*/  IMAD.MOV.U32 R12, RZ, RZ, RZ ;  /* 0x000000ffff0c7224 */ /* 0x000fe400078e00ff */
[----:B------:R-:W-:-:S07]  /*14e20*/  IMAD.MOV.U32 R11, RZ, RZ, 0x181f ;  /* 0x0000181fff0b7424 */ /* 0x000fce00078e00ff */
[----:B-123--:R-:W-:Y:S05]  /*14e30*/  WARPSYNC.COLLECTIVE R15, `(.L_x_5081) ;  /* 0x000000000f087348 */ /* 0x00efea0003c00000 */
[----:B------:R0:W4:Y:S02]  /*14e40*/  SHFL.IDX P6, R14, R13, R12, R11 ;  /* 0x0000000c0d0e7389 */ /* 0x00012400000c000b */
[----:B01234-:R-:W-:Y:S01]  /*14e50*/  ENDCOLLECTIVE ;  /* 0x000000000000791b */ /* 0x01ffe20003800000 */
.L_x_5081:
[----:B------:R-:W-:Y:S05]  /*14e60*/  BSYNC B1 ;  /* 0x0000000000017941 */ /* 0x000fea0003800000 */
.L_x_5080:
[----:B------:R-:W-:Y:S01]  /*14e70*/  IMAD.MOV.U32 R13, RZ, RZ, R18 ;  /* 0x000000ffff0d7224 */ /* 0x000fe200078e0012 */
[----:B------:R-:W-:Y:S01]  /*14e80*/  MOV R11, 0x181f ;  /* 0x0000181f000b7802 */ /* 0x000fe20000000f00 */
[----:B------:R-:W-:Y:S01]  /*14e90*/  IMAD.MOV.U32 R12, RZ, RZ, RZ ;  /* 0x000000ffff0c7224 */ /* 0x000fe200078e00ff */
[----:B------:R-:W-:Y:S01]  /*14ea0*/  LEA R17, R17, UR46, 0x1 ;  /* 0x0000002e11117c11 */ /* 0x000fe2000f8e08ff */
[----:B------:R-:W-:Y:S01]  /*14eb0*/  IMAD.MOV.U32 R15, RZ, RZ, -0x1 ;  /* 0xffffffffff0f7424 */ /* 0x000fe200078e00ff */
[C---:B------:R-:W-:Y:S01]  /*14ec0*/  LOP3.LUT P2, RZ, R16.reuse, 0x20, RZ, 0xc0, !PT ;  /* 0x0000002010ff7812 */ /* 0x040fe2000784c0ff */
[----:B------:R-:W-:Y:S01]  /*14ed0*/  IMAD.MOV.U32 R3, RZ, RZ, R14 ;  /* 0x000000ffff037224 */ /* 0x000fe200078e000e */
[----:B------:R-:W-:-:S13]  /*14ee0*/  LOP3.LUT P1, RZ, R16, 0x10, RZ, 0xc0, !PT ;  /* 0x0000001010ff7812 */ /* 0x000fda000782c0ff */
[----:B------:R-:W-:Y:S05]  /*14ef0*/  WARPSYNC.COLLECTIVE R15, `(.L_x_5082) ;  /* 0x000000000f087348 */ /* 0x000fea0003c00000 */
[----:B------:R0:W1:Y:S02]  /*14f00*/  SHFL.IDX P6, R14, R13, R12, R11 ;  /* 0x0000000c0d0e7389 */ /* 0x00006400000c000b */
[----:B01----:R-:W-:Y:S01]  /*14f10*/  ENDCOLLECTIVE ;  /* 0x000000000000791b */ /* 0x003fe20003800000 */
.L_x_5082:
[----:B------:R-:W-:Y:S01]  /*14f20*/  P2R R4, PR, RZ, 0x20 ;  /* 0x00000020ff047803 */ /* 0x000fe20000000000 */
[----:B------:R-:W-:Y:S01]  /*14f30*/  IMAD.MOV.U32 R13, RZ, RZ, R19 ;  /* 0x000000ffff0d7224 */ /* 0x000fe200078e0013 */
[----:B------:R-:W-:Y:S02]  /*14f40*/  MOV R12, 0x1 ;  /* 0x00000001000c7802 */ /* 0x000fe40000000f00 */
        /* <DEDUP_REMOVED lines=11> */
.L_x_5083:
        /* <DEDUP_REMOVED lines=16> */
.L_x_5084:
[----:B------:R-:W-:Y:S01]  /*15100*/  @!PT LDS RZ, [RZ] ;  /* 0x00000000fffff984 */ /* 0x000fe20000000800 */
[----:B------:R-:W-:Y:S01]  /*15110*/  @!PT LDS RZ, [RZ] ;  /* 0x00000000fffff984 */ /* 0x000fe20000000800 */
[----:B------:R-:W-:Y:S01]  /*15120*/  @!PT LDS RZ, [RZ] ;  /* 0x00000000fffff984 */ /* 0x000fe20000000800 */
[----:B------:R0:W-:Y:S01]  /*15130*/  LDGSTS.E.BYPASS.LTC128B.128 [R17+0xe400], desc[UR36][R2.64+0x380], P1 ;  /* 0x0e40038002117fae */ /* 0x0001e20008901d64 */
[----:B------:R-:W-:Y:S01]  /*15140*/  MOV R13, R19 ;  /* 0x00000013000d7202 */ /* 0x000fe20000000f00 */
[----:B------:R-:W-:Y:S01]  /*15150*/  IMAD.MOV.U32 R12, RZ, RZ, 0x2 ;  /* 0x00000002ff0c7424 */ /* 0x000fe200078e00ff */
        /* <DEDUP_REMOVED lines=12> */
.L_x_5085:
        /* <DEDUP_REMOVED lines=14> */
.L_x_5086:
        /* <DEDUP_REMOVED lines=17> */
.L_x_5087:
[----:B------:R-:W-:Y:S01]  /*15410*/  @!PT LDS RZ, [RZ] ;  /* 0x00000000fffff984 */ /* 0x000fe20000000800 */
[----:B------:R-:W-:Y:S01]  /*15420*/  @!PT LDS RZ, [RZ] ;  /* 0x00000000fffff984 */ /* 0x000fe20000000800 */
[----:B------:R-:W-:Y:S01]  /*15430*/  @!PT LDS RZ, [RZ] ;  /* 0x00000000fffff984 */ /* 0x000fe20000000800 */
[----:B------:R0:W-:Y:S04]  /*15440*/  LDGSTS.E.BYPASS.LTC128B.128 [R17+0x7400], desc[UR36][R2.64+0x180], !P5 ;  /* 0x0740018002117fae */ /* 0x0001e8000e901d64 */
[----:B------:R0:W-:Y:S04]  /*15450*/  LDGSTS.E.BYPASS.LTC128B.128 [R17+0x9400], desc[UR36][R2.64+0x200], !P4 ;  /* 0x0940020002117fae */ /* 0x0001e8000e101d64 */
[----:B------:R0:W-:Y:S01]  /*15460*/  LDGSTS.E.BYPASS.LTC128B.128 [R17+0xb400], desc[UR36][R2.64+0x280], !P3 ;  /* 0x0b40028002117fae */ /* 0x0001e2000d901d64 */
[----:B------:R-:W-:-:S03]  /*15470*/  MOV R13, R18 ;  /* 0x00000012000d7202 */ /* 0x000fc60000000f00 */
[----:B------:R0:W-:Y:S04]  /*15480*/  LDGSTS.E.BYPASS.LTC128B.128 [R17+0xd400], desc[UR36][R2.64+0x300], P0 ;  /* 0x0d40030002117fae */ /* 0x0001e80008101d64 */
[----:B------:R0:W-:Y:S01]  /*15490*/  LDGSTS.E.BYPASS.LTC128B.128 [R17+0xf400], desc[UR36][R2.64+0x380], P1 ;  /* 0x0f40038002117fae */ /* 0x0001e20008901d64 */
[----:B------:R-:W-:-:S07]  /*154a0*/  IMAD.MOV.U32 R19, RZ, RZ, R14 ;  /* 0x000000ffff137224 */ /* 0x000fce00078e000e */
[----:B0-----:R-:W-:Y:S05]  /*154b0*/  WARPSYNC.COLLECTIVE R15, `(.L_x_5088) ;  /* 0x000000000f087348 */ /* 0x001fea0003c00000 */
[----:B------:R1:W2:Y:S02]  /*154c0*/  SHFL.IDX P6, R14, R13, R12, R11 ;  /* 0x0000000c0d0e7389 */ /* 0x0002a400000c000b */
[----:B012---:R-:W-:Y:S01]  /*154d0*/  ENDCOLLECTIVE ;  /* 0x000000000000791b */ /* 0x007fe20003800000 */
.L_x_5088:
[----:B------:R-:W-:Y:S05]  /*154e0*/  BRA `(.L_x_5089) ;  /* 0xffffffd400cc7947 */ /* 0x000fea000383ffff */
.L_x_5022:
[----:B0-----:R0:W1:Y:S02]  /*154f0*/  SYNCS.PHASECHK.TRANS64.TRYWAIT P0, [R5+URZ+0x28c20], R4 ;  /* 0x028c2004050075a7 */ /* 0x001064000800017f */
[----:B-1----:R-:W-:Y:S05]  /*15500*/  @!P0 NANOSLEEP.SYNCS 0x989680 ;  /* 0x009896800000895d */ /* 0x002fea0003900000 */
[----:B------:R-:W1:Y:S02]  /*15510*/  @!P0 SYNCS.PHASECHK.TRANS64 P0, [R5+URZ+0x28c20], R4 ;  /* 0x028c2004050085a7 */ /* 0x000e64000800007f */
[----:B-1----:R-:W-:Y:S05]  /*15520*/  @!P0 BRA `(.L_x_5022) ;  /* 0xfffffffc00f08947 */ /* 0x002fea000383ffff */
[----:B------:R-:W-:Y:S05]  /*15530*/  BRA `(.L_x_5090) ;  /* 0xffffffd800787947 */ /* 0x000fea000383ffff */
.L_x_5023:
[----:B------:R-:W1:Y:S01]  /*15540*/  S2R R2, SR_TID.X ;  /* 0x0000000000027919 */ /* 0x000e620000002100 */
[----:B------:R-:W-:Y:S01]  /*15550*/  BSSY B0, `(.L_x_5091) ;  /* 0x000000a000007945 */ /* 0x000fe20003800000 */
[----:B------:R-:W-:Y:S01]  /*15560*/  IMAD.MOV.U32 R12, RZ, RZ, RZ ;  /* 0x000000ffff0c7224 */ /* 0x000fe200078e00ff */
[----:B------:R-:W-:Y:S01]  /*15570*/  MOV R11, 0x1f ;  /* 0x0000001f000b7802 */ /* 0x000fe20000000f00 */
[----:B------:R-:W-:Y:S01]  /*15580*/  IMAD.MOV.U32 R15, RZ, RZ, -0x1 ;  /* 0xffffffffff0f7424 */ /* 0x000fe200078e00ff */
[----:B-1----:R-:W-:-:S04]  /*15590*/  SHF.R.U32.HI R2, RZ, 0x5, R2 ;  /* 0x00000005ff027819 */ /* 0x002fc80000011602 */
[----:B------:R-:W-:-:S05]  /*155a0*/  LOP3.LUT R2, R2, 0x3, RZ, 0xc0, !PT ;  /* 0x0000000302027812 */ /* 0x000fca00078ec0ff */
[----:B------:R-:W-:-:S07]  /*155b0*/  IMAD.MOV.U32 R13, RZ, RZ, R2 ;  /* 0x000000ffff0d7224 */ /* 0x000fce00078e0002 */
[----:B0-2--5:R-:W-:Y:S05]  /*155c0*/  WARPSYNC.COLLECTIVE R15, `(.L_x_5092) ;  /* 0x000000000f087348 */ /* 0x025fea0003c00000 */
[----:B------:R1:W3:Y:S02]  /*155d0*/  SHFL.IDX P6, R14, R13, R12, R11 ;  /* 0x0000000c0d0e7389 */ /* 0x0002e400000c000b */
[----:B0123-5:R-:W-:Y:S01]  /*155e0*/  ENDCOLLECTIVE ;  /* 0x000000000000791b */ /* 0x02ffe20003800000 */
.L_x_5092:
[----:B------:R-:W-:Y:S05]  /*155f0*/  BSYNC B0 ;  /* 0x0000000000007941 */ /* 0x000fea0003800000 */
.L_x_5091:
[----:B------:R-:W-:Y:S05]  /*15600*/  BRA `(.L_x_5093) ;  /* 0xffffffd800607947 */ /* 0x000fea000383ffff */
.L_x_5024:
[----:B------:R-:W-:Y:S01]  /*15610*/  BSSY B0, `(.L_x_5094) ;  /* 0x0000006000007945 */ /* 0x000fe20003800000 */
[----:B------:R-:W-:-:S07]  /*15620*/  IMAD.MOV.U32 R15, RZ, RZ, -0x1 ;  /* 0xffffffffff0f7424 */ /* 0x000fce00078e00ff */
[----:B012--5:R-:W-:Y:S05]  /*15630*/  WARPSYNC.COLLECTIVE R15, `(.L_x_5095) ;  /* 0x000000000f0c7348 */ /* 0x027fea0003c00000 */
[----:B------:R-:W-:Y:S02]  /*15640*/  ELECT P6, UR62, PT ;  /* 0x00000000003e782f */ /* 0x000fe400038c0000 */
[----:B------:R-:W-:Y:S01]  /*15650*/  MOV R14, UR62 ;  /* 0x0000003e000e7c02 */ /* 0x000fe20008000f00 */
[----:B012--5:R-:W-:Y:S10]  /*15660*/  ENDCOLLECTIVE ;  /* 0x000000000000791b */ /* 0x027ff40003800000 */
.L_x_5095:
[----:B------:R-:W-:Y:S05]  /*15670*/  BSYNC B0 ;  /* 0x0000000000007941 */ /* 0x000fea0003800000 */
.L_x_5094:
[----:B------:R-:W-:Y:S05]  /*15680*/  BRA `(.L_x_5096) ;  /* 0xffffffd800547947 */ /* 0x000fea000383ffff */
.L_x_5026:
[----:B0-----:R0:W1:Y:S02]  /*15690*/  SYNCS.PHASECHK.TRANS64.TRYWAIT P1, [R4+URZ+0x28c40], R3 ;  /* 0x028c4003040075a7 */ /* 0x001064000802017f */
[----:B-1----:R-:W-:Y:S05]  /*156a0*/  @!P1 NANOSLEEP.SYNCS 0x989680 ;  /* 0x009896800000995d */ /* 0x002fea0003900000 */
[----:B------:R-:W1:Y:S02]  /*156b0*/  @!P1 SYNCS.PHASECHK.TRANS64 P1, [R4+URZ+0x28c40], R3 ;  /* 0x028c4003040095a7 */ /* 0x000e64000802007f */
[----:B-1----:R-:W-:Y:S05]  /*156c0*/  @!P1 BRA `(.L_x_5026) ;  /* 0xfffffffc00f09947 */ /* 0x002fea000383ffff */
[----:B------:R-:W-:Y:S05]  /*156d0*/  BRA `(.L_x_5097) ;  /* 0xffffffd800747947 */ /* 0x000fea000383ffff */
.L_x_5028:
[----:B-1----:R1:W3:Y:S02]  /*156e0*/  SYNCS.PHASECHK.TRANS64.TRYWAIT P1, [R5+URZ+0x28c40], R0 ;  /* 0x028c4000050075a7 */ /* 0x0022e4000802017f */
[----:B---3--:R-:W-:Y:S05]  /*156f0*/  @!P1 NANOSLEEP.SYNCS 0x989680 ;  /* 0x009896800000995d */ /* 0x008fea0003900000 */
[----:B------:R-:W3:Y:S02]  /*15700*/  @!P1 SYNCS.PHASECHK.TRANS64 P1, [R5+URZ+0x28c40], R0 ;  /* 0x028c4000050095a7 */ /* 0x000ee4000802007f */
[----:B---3--:R-:W-:Y:S05]  /*15710*/  @!P1 BRA `(.L_x_5028) ;  /* 0xfffffffc00f09947 */ /* 0x008fea000383ffff */
[----:B------:R-:W-:Y:S05]  /*15720*/  BRA `(.L_x_5098) ;  /* 0xffffffd800807947 */ /* 0x000fea000383ffff */
.L_x_5030:
[----:B---3--:R3:W4:Y:S02]  /*15730*/  SYNCS.PHASECHK.TRANS64.TRYWAIT P1, [R4+URZ+0x28c60], R3 ;  /* 0x028c6003040075a7 */ /* 0x008724000802017f */
[----:B----4-:R-:W-:Y:S05]  /*15740*/  @!P1 NANOSLEEP.SYNCS 0x989680 ;  /* 0x009896800000995d */ /* 0x010fea0003900000 */
[----:B------:R-:W4:Y:S02]  /*15750*/  @!P1 SYNCS.PHASECHK.TRANS64 P1, [R4+URZ+0x28c60], R3 ;  /* 0x028c6003040095a7 */ /* 0x000f24000802007f */
[----:B----4-:R-:W-:Y:S05]  /*15760*/  @!P1 BRA `(.L_x_5030) ;  /* 0xfffffffc00f09947 */ /* 0x010fea000383ffff */
[----:B------:R-:W-:Y:S05]  /*15770*/  BRA `(.L_x_5099) ;  /* 0xffffffd8007c7947 */ /* 0x000fea000383ffff */
.L_x_5100:
        /* <DEDUP_REMOVED lines=16> */
.L_x_15646:


//--------------------- .text._ZN7cutlass13device_kernelIN5flash11enable_sm90INS1_16FlashAttnFwdSm90INS1_25CollectiveMainloopFwdSm90ILi2EN4cute5tupleIJNS5_1CILi1EEES8_S8_EEENS6_IJNS7_ILi64EEESA_SA_EEELi512ENS_10bfloat16_tEfNS_4arch4Sm90ELb0ELb1ELb0ELb0ELb1ELb0ELb1ELb0ELb0ELb1ELb1ELb0EEENS1_21CollectiveEpilogueFwdINS6_IJSA_NS7_ILi512EEESA_EEES9_SC_SE_Li256ELb0ELb1ELb1ELb0EEENS1_19SingleTileSchedulerILb0ELb1ELb1ELi64EEEEEEEEEvNT_6ParamsE --------------------------
	.section	.text._ZN7cutlass13device_kernelIN5flash11enable_sm90INS1_16FlashAttnFwdSm90INS1_25CollectiveMainloopFwdSm90ILi2EN4cute5tupleIJNS5_1CILi1EEES8_S8_EEENS6_IJNS7_ILi64EEESA_SA_EEELi512ENS_10bfloat16_tEfNS_4arch4Sm90ELb0ELb1ELb0ELb0ELb1ELb0ELb1ELb0ELb0ELb1ELb1ELb0EEENS1_21CollectiveEpilogueFwdINS6_IJSA_NS7_ILi512EEESA_EEES9_SC_SE_Li256ELb0ELb1ELb1ELb0EEENS1_19SingleTileSchedulerILb0ELb1ELb1ELi64EEEEEEEEEvNT_6ParamsE,"ax",@progbits
	.align	128
.text._ZN7cutlass13device_kernelIN5flash11enable_sm90INS1_16FlashAttnFwdSm90INS1_25CollectiveMainloopFwdSm90ILi2EN4cute5tupleIJNS5_1CILi1EEES8_S8_EEENS6_IJNS7_ILi64EEESA_SA_EEELi512ENS_10bfloat16_tEfNS_4arch4Sm90ELb0ELb1ELb0ELb0ELb1ELb0ELb1ELb0ELb0ELb1ELb1ELb0EEENS1_21CollectiveEpilogueFwdINS6_IJSA_NS7_ILi512EEESA_EEES9_SC_SE_Li256ELb0ELb1ELb1ELb0EEENS1_19SingleTileSchedulerILb0ELb1ELb1ELi64EEEEEEEEEvNT_6ParamsE:
        .type           _ZN7cutlass13device_kernelIN5flash11enable_sm90INS1_16FlashAttnFwdSm90INS1_25CollectiveMainloopFwdSm90ILi2EN4cute5tupleIJNS5_1CILi1EEES8_S8_EEENS6_IJNS7_ILi64EEESA_SA_EEELi512ENS_10bfloat16_tEfNS_4arch4Sm90ELb0ELb1ELb0ELb0ELb1ELb0ELb1ELb0ELb0ELb1ELb1ELb0EEENS1_21CollectiveEpilogueFwdINS6_IJSA_NS7_ILi512EEESA_EEES9_SC_SE_Li256ELb0ELb1ELb1ELb0EEENS1_19SingleTileSchedulerILb0ELb1ELb1ELi64EEEEEEEEEvNT_6ParamsE,@function
        .size           _ZN7cutlass13device_kernelIN5flash11enable_sm90INS1_16FlashAttnFwdSm90INS1_25CollectiveMainloopFwdSm90ILi2EN4cute5tupleIJNS5_1CILi1EEES8_S8_EEENS6_IJNS7_ILi64EEESA_SA_EEELi512ENS_10bfloat16_tEfNS_4arch4Sm90ELb0ELb1ELb0ELb0ELb1ELb0ELb1ELb0ELb0ELb1ELb1ELb0EEENS1_21CollectiveEpilogueFwdINS6_IJSA_NS7_ILi512EEESA_EEES9_SC_SE_Li256ELb0ELb1ELb1ELb0EEENS1_19SingleTileSchedulerILb0ELb1ELb1ELi64EEEEEEEEEvNT_6ParamsE,(.L_x_15647 - _ZN7cutlass13device_kernelIN5flash11enable_sm90INS1_16FlashAttnFwdSm90INS1_25CollectiveMainloopFwdSm90ILi2EN4cute5tupleIJNS5_1CILi1EEES8_S8_EEENS6_IJNS7_ILi64EEESA_SA_EEELi512ENS_10bfloat16_tEfNS_4arch4Sm90ELb0ELb1ELb0ELb0ELb1ELb0ELb1ELb0ELb0ELb1ELb1ELb0EEENS1_21CollectiveEpilogueFwdINS6_IJSA_NS7_ILi512EEESA_EEES9_SC_SE_Li256ELb0ELb1ELb1ELb0EEENS1_19SingleTileSchedulerILb0ELb1ELb1ELi64EEEEEEEEEvNT_6ParamsE)
        .other          _ZN7cutlass13device_kernelIN5flash11enable_sm90INS1_16FlashAttnFwdSm90INS1_25CollectiveMainloopFwdSm90ILi2EN4cute5tupleIJNS5_1CILi1EEES8_S8_EEENS6_IJNS7_ILi64EEESA_SA_EEELi512ENS_10bfloat16_tEfNS_4arch4Sm90ELb0ELb1ELb0ELb0ELb1ELb0ELb1ELb0ELb0ELb1ELb1ELb0EEENS1_21CollectiveEpilogueFwdINS6_IJSA_NS7_ILi512EEESA_EEES9_SC_SE_Li256ELb0ELb1ELb1ELb0EEENS1_19SingleTileSchedulerILb0ELb1ELb1ELi64EEEEEEEEEvNT_6ParamsE,@"STO_CUDA_ENTRY STV_DEFAULT"
_ZN7cutlass13device_kernelIN5flash11enable_sm90INS1_16FlashAttnFwdSm90INS1_25CollectiveMainloopFwdSm90ILi2EN4cute5tupleIJNS5_1CILi1EEES8_S8_EEENS6_IJNS7_ILi64EEESA_SA_EEELi512ENS_10bfloat16_tEfNS_4arch4Sm90ELb0ELb1ELb0ELb0ELb1ELb0ELb1ELb0ELb0ELb1ELb1ELb0EEENS1_21CollectiveEpilogueFwdINS6_IJSA_NS7_ILi512EEESA_EEES9_SC_SE_Li256ELb0ELb1ELb1ELb0EEENS1_19SingleTileSchedulerILb0ELb1ELb1ELi64EEEEEEEEEvNT_6ParamsE:
        /* <DEDUP_REMOVED lines=43> */
.L_x_5101:
        /* <DEDUP_REMOVED lines=22> */
.L_x_5102:
        /* <DEDUP_REMOVED lines=18> */
.L_x_5103:
        /* <DEDUP_REMOVED lines=22> */
.L_x_5104:
        /* <DEDUP_REMOVED lines=23> */
.L_x_5105:
[----:B------:R-:W-:Y:S01]  /*0800*/  UISETP.NE.AND UP0, UPT, UR9, URZ, UPT ;  /* 0x0000003f0900728c */ /* 0x000fe2000bf05270 */
[----:B------:R-:W-:Y:S01]  /*0810*/  NOP ;  /* 0x0000000000007918 */ /* 0x000fe20000000000 */
[----:B0-----:R-:W-:Y:S01]  /*0820*/  ULDC UR4, c[0x0][0x20] ;  /* 0x0000080000047ab9 */ /* 0x001fe20000000800 */
[----:B------:R-:W-:Y:S01]  /*0830*/  ULDC UR5, c[0x0][0x24] ;  /* 0x0000090000057ab9 */ /* 0x000fe20000000800 */
[----:B-1234-:R-:W-:Y:S01]  /*0840*/  BAR.SYNC.DEFER_BLOCKING 0x0 ;  /* 0x0000000000007b1d */ /* 0x01efe20000010000 */
[----:B------:R-:W-:Y:S02]  /*0850*/  IADD3 R50, P0, R1, UR4, RZ ;  /* 0x0000000401327c10 */ /* 0x000fe4000ff1e0ff */
[----:B------:R-:W-:Y:S02]  /*0860*/  PLOP3.LUT P3, PT, PT, PT, UP0, 0x80, 0x0 ;  /* 0x000000000000781c */ /* 0x000fe40003f6f008 */
[C---:B------:R-:W-:Y:S01]  /*0870*/  IADD3 R41, P1, R50.reuse, 0x1cc, RZ ;  /* 0x000001cc32297810 */ /* 0x040fe20007f3e0ff */
[----:B------:R-:W-:Y:S01]  /*0880*/  IMAD.X R35, RZ, RZ, UR5, P0 ;  /* 0x00000005ff237e24 */ /* 0x000fe200080e06ff */
[----:B------:R-:W-:Y:S01]  /*0890*/  UMOV UR61, 0x1 ;  /* 0x00000001003d7882 */ /* 0x000fe20000000000 */
[C---:B------:R-:W-:Y:S01]  /*08a0*/  IADD3 R19, P0, R50.reuse, 0x50, RZ ;  /* 0x0000005032137810 */ /* 0x040fe20007f1e0ff */
[----:B------:R-:W-:Y:S01]  /*08b0*/  USEL UR61, UR61, 0x2, !UP0 ;  /* 0x000000023d3d7887 */ /* 0x000fe2000c000000 */
[----:B------:R-:W-:Y:S01]  /*08c0*/  IADD3 R33, P2, R50, 0x200, RZ ;  /* 0x0000020032217810 */ /* 0x000fe20007f5e0ff */
[----:B------:R-:W-:Y:S01]  /*08d0*/  ULDC.64 UR36, c[0x0][0x208] ;  /* 0x0000820000247ab9 */ /* 0x000fe20000000a00 */
[----:B------:R-:W-:Y:S01]  /*08e0*/  BSSY B6, `(.L_x_5106) ;  /* 0x0002815000067945 */ /* 0x000fe20003800000 */
[----:B------:R-:W-:-:S02]  /*08f0*/  IMAD.X R18, RZ, RZ, R35, P0 ;  /* 0x000000ffff127224 */ /* 0x000fc400000e0623 */
[--C-:B------:R-:W-:Y:S02]  /*0900*/  IMAD.X R52, RZ, RZ, R35.reuse, P1 ;  /* 0x000000ffff347224 */ /* 0x100fe400008e0623 */
[----:B------:R-:W-:Y:S01]  /*0910*/  IMAD.X R48, RZ, RZ, R35, P2 ;  /* 0x000000ffff307224 */ /* 0x000fe200010e0623 */
[----:B------:R-:W-:Y:S06]  /*0920*/  @!P3 BRA `(.L_x_5107) ;  /* 0x0000023400a0b947 */ /* 0x000fec0003800000 */
.L_x_5108:
[----:B------:R-:W-:-:S08]  /*0930*/  NOP ;  /* 0x0000000000007918 */ /* 0x000fd00000000000 */
[----:B------:R-:W0:Y:S02]  /*0940*/  USETMAXREG.TRY_ALLOC.CTAPOOL UP0, 0xe8 ;  /* 0x000000e8000079c8 */ /* 0x000e240008000600 */
[----:B0-----:R-:W-:-:S13]  /*0950*/  PLOP3.LUT P0, PT, PT, PT, UP0, 0x80, 0x0 ;  /* 0x000000000000781c */ /* 0x001fda0003f0f008 */
[----:B------:R-:W-:Y:S05]  /*0960*/  @!P0 BRA `(.L_x_5108) ;  /* 0xfffffffc00f08947 */ /* 0x000fea000383ffff */
[----:B------:R-:W0:Y:S01]  /*0970*/  LDC R2, c[0x0][0xd50] ;  /* 0x00035400ff027b82 */ /* 0x000e220000000800 */
[----:B------:R-:W-:Y:S01]  /*0980*/  LOP3.LUT R0, R37, 0xffffff80, RZ, 0xc0, !PT ;  /* 0xffffff8025007812 */ /* 0x000fe200078ec0ff */
[----:B------:R1:W-:Y:S03]  /*0990*/  STL.64 [R1+0x1c0], RZ ;  /* 0x0001c0ff01007387 */ /* 0x0003e60000100a00 */
[----:B------:R-:W-:Y:S01]  /*09a0*/  ISETP.NE.AND P0, PT, R0, 0x80, PT ;  /* 0x000000800000780c */ /* 0x000fe20003f05270 */
[----:B------:R1:W-:Y:S02]  /*09b0*/  STL [R1+0x1c8], RZ ;  /* 0x0001c8ff01007387 */ /* 0x0003e40000100800 */
[----:B------:R-:W2:Y:S02]  /*09c0*/  S2UR UR4, SR_CTAID.Y ;  /* 0x00000000000479c3 */ /* 0x000ea40000002600 */
[----:B------:R1:W-:Y:S06]  /*09d0*/  STL [R1+0x1cc], RZ ;  /* 0x0001ccff01007387 */ /* 0x0003ec0000100800 */
[----:B------:R-:W3:Y:S08]  /*09e0*/  S2UR UR5, SR_CTAID.Z ;  /* 0x00000000000579c3 */ /* 0x000ef00000002700 */
[----:B------:R-:W-:Y:S06]  /*09f0*/  @!P0 BAR.ARV 0x8, 0x100 ;  /* 0x0204000000008b1d */ /* 0x000fec0000002000 */
[----:B0-----:R-:W-:-:S02]  /*0a00*/  ISETP.NE.AND P1, PT, R2, 0x1, PT ;  /* 0x000000010200780c */ /* 0x001fc40003f25270 */
[----:B------:R-:W-:Y:S01]  /*0a10*/  ISETP.GE.U32.AND P0, PT, R37, 0x100, PT ;  /* 0x000001002500780c */ /* 0x000fe20003f06070 */
[----:B--2---:R-:W-:-:S10]  /*0a20*/  IMAD.U32 R152, RZ, RZ, UR4 ;  /* 0x00000004ff987e24 */ /* 0x004fd4000f8e00ff */
[----:B------:R-:W0:Y:S08]  /*0a30*/  @P1 LDC R0, c[0x0][0xd54] ;  /* 0x00035500ff001b82 */ /* 0x000e300000000800 */
[----:B------:R-:W-:Y:S08]  /*0a40*/  @P0 BAR.ARV 0xf, 0x100 ;  /* 0x03c4000000000b1d */ /* 0x000ff00000002000 */
[----:B------:R-:W2:Y:S01]  /*0a50*/  @P1 LDC R3, c[0x0][0xd58] ;  /* 0x00035600ff031b82 */ /* 0x000ea20000000800 */
[----:B---3--:R-:W-:Y:S01]  /*0a60*/  ISETP.LE.AND P0, PT, RZ, UR5, PT ;  /* 0x00000005ff007c0c */ /* 0x008fe2000bf03270 */
[----:B0-----:R-:W-:-:S05]  /*0a70*/  @P1 IMAD.HI.U32 R0, R0, UR4, RZ ;  /* 0x0000000400001c27 */ /* 0x001fca000f8e00ff */
[----:B--2---:R-:W-:Y:S02]  /*0a80*/  @P1 SHF.R.U32.HI R152, RZ, R3, R0 ;  /* 0x00000003ff981219 */ /* 0x004fe40000011600 */
[----:B------:R-:W-:-:S03]  /*0a90*/  IADD3 R44, P1, R50, 0x1c0, RZ ;  /* 0x000001c0322c7810 */ /* 0x000fc60007f3e0ff */
[----:B------:R-:W-:Y:S02]  /*0aa0*/  IMAD.MOV R23, RZ, RZ, -R152 ;  /* 0x000000ffff177224 */ /* 0x000fe400078e0a98 */
[----:B------:R-:W-:Y:S02]  /*0ab0*/  IMAD.X R45, RZ, RZ, R35, P1 ;  /* 0x000000ffff2d7224 */ /* 0x000fe400008e0623 */
[----:B------:R-:W-:Y:S01]  /*0ac0*/  IMAD R23, R2, R23, UR4 ;  /* 0x0000000402177e24 */ /* 0x000fe2000f8e0217 */
[----:B-1----:R-:W-:Y:S06]  /*0ad0*/  @!P0 BRA `(.L_x_5109) ;  /* 0x0000027c00d48947 */ /* 0x002fec0003800000 */
[----:B------:R-:W0:Y:S01]  /*0ae0*/  S2UR UR7, SR_CTAID.Z ;  /* 0x00000000000779c3 */ /* 0x000e220000002700 */
[C---:B------:R-:W-:Y:S01]  /*0af0*/  IADD3 R42, P0, R50.reuse, 0xc8, RZ ;  /* 0x000000c8322a7810 */ /* 0x040fe20007f1e0ff */
[----:B------:R-:W-:Y:S01]  /*0b00*/  UISETP.NE.AND UP1, UPT, UR9, 0x1, UPT ;  /* 0x000000010900788c */ /* 0x000fe2000bf25270 */
[----:B------:R-:W-:Y:S01]  /*0b10*/  STL.128 [R1+0x1d0], RZ ;  /* 0x0001d0ff01007387 */ /* 0x000fe20000100c00 */
[----:B------:R-:W-:Y:S01]  /*0b20*/  ULDC.64 UR4, c[0x0][0x418] ;  /* 0x0001060000047ab9 */ /* 0x000fe20000000a00 */
[C---:B------:R-:W-:Y:S01]  /*0b30*/  IADD3 R38, P5, R50.reuse, 0x1d0, RZ ;  /* 0x000001d032267810 */ /* 0x040fe20007fbe0ff */
[--C-:B------:R-:W-:Y:S01]  /*0b40*/  IMAD.X R69, RZ, RZ, R35.reuse, P0 ;  /* 0x000000ffff457224 */ /* 0x100fe200000e0623 */
[C---:B------:R-:W-:Y:S01]  /*0b50*/  IADD3 R64, P0, R50.reuse, 0x80, RZ ;  /* 0x0000008032407810 */ /* 0x040fe20007f1e0ff */
[----:B------:R-:W1:Y:S01]  /*0b60*/  LDC R0, c[0x0][0xa80] ;  /* 0x0002a000ff007b82 */ /* 0x000e620000000800 */
[----:B------:R-:W-:Y:S01]  /*0b70*/  STL.128 [R1+0x1e0], RZ ;  /* 0x0001e0ff01007387 */ /* 0x000fe20000100c00 */
[C---:B------:R-:W-:Y:S01]  /*0b80*/  IADD3 R32, P4, R50.reuse, 0x118, RZ ;  /* 0x0000011832207810 */ /* 0x040fe20007f9e0ff */
[----:B------:R-:W-:Y:S01]  /*0b90*/  UISETP.NE.U32.AND UP0, UPT, UR4, URZ, UPT ;  /* 0x0000003f0400728c */ /* 0x000fe2000bf05070 */
[C---:B------:R-:W-:Y:S01]  /*0ba0*/  IADD3 R34, P3, R50.reuse, 0x100, RZ ;  /* 0x0000010032227810 */ /* 0x040fe20007f7e0ff */
[----:B------:R-:W-:Y:S01]  /*0bb0*/  STL.128 [R1+0x200], RZ ;  /* 0x000200ff01007387 */ /* 0x000fe20000100c00 */
[C---:B------:R-:W-:Y:S01]  /*0bc0*/  IADD3 R40, P2, R50.reuse, 0xfc, RZ ;  /* 0x000000fc32287810 */ /* 0x040fe20007f5e0ff */
[--C-:B------:R-:W-:Y:S01]  /*0bd0*/  IMAD.X R65, RZ, RZ, R35.reuse, P0 ;  /* 0x000000ffff417224 */ /* 0x100fe200000e0623 */
[C---:B------:R-:W-:Y:S01]  /*0be0*/  IADD3 R16, P1, R50.reuse, 0xcc, RZ ;  /* 0x000000cc32107810 */ /* 0x040fe20007f3e0ff */
[----:B------:R-:W-:Y:S01]  /*0bf0*/  STL.128 [R1+0x210], RZ ;  /* 0x000210ff01007387 */ /* 0x000fe20000100c00 */
[----:B------:R-:W-:Y:S01]  /*0c00*/  PLOP3.LUT P0, PT, PT, PT, UP1, 0x80, 0x0 ;  /* 0x000000000000781c */ /* 0x000fe20003f0f018 */
[--C-:B------:R-:W-:Y:S01]  /*0c10*/  IMAD.X R39, RZ, RZ, R35.reuse, P5 ;  /* 0x000000ffff277224 */ /* 0x100fe200028e0623 */
[----:B------:R-:W-:Y:S01]  /*0c20*/  UISETP.NE.AND.EX UP0, UPT, UR5, URZ, UPT, UP0 ;  /* 0x0000003f0500728c */ /* 0x000fe2000bf05300 */
[----:B------:R-:W-:Y:S01]  /*0c30*/  STL.128 [R1+0x220], RZ ;  /* 0x000220ff01007387 */ /* 0x000fe20000100c00 */
[--C-:B------:R-:W-:Y:S01]  /*0c40*/  IMAD.X R43, RZ, RZ, R35.reuse, P4 ;  /* 0x000000ffff2b7224 */ /* 0x100fe200020e0623 */
[C---:B------:R-:W-:Y:S01]  /*0c50*/  IADD3 R36, P6, R50.reuse, 0xb8, RZ ;  /* 0x000000b832247810 */ /* 0x040fe20007fde0ff */
[--C-:B------:R-:W-:Y:S01]  /*0c60*/  IMAD.X R51, RZ, RZ, R35.reuse, P3 ;  /* 0x000000ffff337224 */ /* 0x100fe200018e0623 */
[----:B------:R-:W-:Y:S01]  /*0c70*/  STL.128 [R1+0x230], RZ ;  /* 0x000230ff01007387 */ /* 0x000fe20000100c00 */
[--C-:B------:R-:W-:Y:S01]  /*0c80*/  IMAD.X R55, RZ, RZ, R35.reuse, P2 ;  /* 0x000000ffff377224 */ /* 0x100fe200010e0623 */
[C---:B------:R-:W-:Y:S01]  /*0c90*/  IADD3 R28, P5, R50.reuse, 0xb0, RZ ;  /* 0x000000b0321c7810 */ /* 0x040fe20007fbe0ff */
[--C-:B------:R-:W-:Y:S01]  /*0ca0*/  IMAD.X R2, RZ, RZ, R35.reuse, P1 ;  /* 0x000000ffff027224 */ /* 0x100fe200008e0623 */
[----:B------:R-:W-:Y:S01]  /*0cb0*/  STL.128 [R1+0x240], RZ ;  /* 0x000240ff01007387 */ /* 0x000fe20000100c00 */
[C---:B------:R-:W-:Y:S01]  /*0cc0*/  IADD3 R24, P4, R50.reuse, 0xa0, RZ ;  /* 0x000000a032187810 */ /* 0x040fe20007f9e0ff */
[----:B0-----:R-:W-:Y:S01]  /*0cd0*/  USHF.R.S32.HI UR5, URZ, 0x1f, UR7 ;  /* 0x0000001f3f057899 */ /* 0x001fe20008011407 */
[C---:B------:R-:W-:Y:S01]  /*0ce0*/  IADD3 R56, P3, R50.reuse, 0x98, RZ ;  /* 0x0000009832387810 */ /* 0x040fe20007f7e0ff */
[----:B------:R-:W-:Y:S01]  /*0cf0*/  STL.128 [R1+0x250], RZ ;  /* 0x000250ff01007387 */ /* 0x000fe20000100c00 */
[C---:B------:R-:W-:Y:S01]  /*0d00*/  IADD3 R58, P2, R50.reuse, 0x90, RZ ;  /* 0x00000090323a7810 */ /* 0x040fe20007f5e0ff */
[----:B------:R-:W-:Y:S01]  /*0d10*/  ULDC UR42, c[0x0][0x424] ;  /* 0x00010900002a7ab9 */ /* 0x000fe20000000800 */
[C---:B------:R-:W-:Y:S01]  /*0d20*/  IADD3 R49, P1, R50.reuse, 0x88, RZ ;  /* 0x0000008832317810 */ /* 0x040fe20007f3e0ff */
[----:B------:R-:W-:Y:S01]  /*0d30*/  STL.128 [R1+0x260], RZ ;  /* 0x000260ff01007387 */ /* 0x000fe20000100c00 */
[----:B------:R-:W-:Y:S01]  /*0d40*/  USEL UR42, UR42, 0x1, UP0 ;  /* 0x000000012a2a7887 */ /* 0x000fe20008000000 */
[--C-:B------:R-:W-:Y:S01]  /*0d50*/  IMAD.X R53, RZ, RZ, R35.reuse, P6 ;  /* 0x000000ffff357224 */ /* 0x100fe200030e0623 */
[----:B------:R-:W-:Y:S01]  /*0d60*/  ULDC UR4, c[0x0][0x2f0] ;  /* 0x0000bc0000047ab9 */ /* 0x000fe20000000800 */
        /* <DEDUP_REMOVED lines=9> */
[----:B------:R-:W-:Y:S01]  /*0e00*/  IMAD.X R54, RZ, RZ, R35, P1 ;  /* 0x000000ffff367224 */ /* 0x000fe200008e0623 */
[C---:B------:R-:W-:Y:S01]  /*0e10*/  IADD3 R60, P4, R50.reuse, 0x68, RZ ;  /* 0x00000068323c7810 */ /* 0x040fe20007f9e0ff */
[----:B------:R-:W0:Y:S01]  /*0e20*/  S2UR UR6, SR_CTAID.X ;  /* 0x00000000000679c3 */ /* 0x000e220000002500 */
[----:B------:R-:W-:Y:S01]  /*0e30*/  STL.128 [R1+0x2a0], RZ ;  /* 0x0002a0ff01007387 */ /* 0x000fe20000100c00 */
[C---:B------:R-:W-:Y:S01]  /*0e40*/  IADD3 R46, P3, R50.reuse, 0x60, RZ ;  /* 0x00000060322e7810 */ /* 0x040fe20007f7e0ff */
[----:B------:R-:W-:Y:S01]  /*0e50*/  UIMAD UR42, UR42, UR4, URZ ;  /* 0x000000042a2a72a4 */ /* 0x000fe2000f8e023f */
[C---:B------:R-:W-:Y:S01]  /*0e60*/  IADD3 R26, P2, R50.reuse, 0x58, RZ ;  /* 0x00000058321a7810 */ /* 0x040fe20007f5e0ff */
[----:B------:R-:W-:Y:S01]  /*0e70*/  STL.128 [R1+0x2b0], RZ ;  /* 0x0002b0ff01007387 */ /* 0x000fe20000100c00 */
[C---:B------:R-:W-:Y:S01]  /*0e80*/  IADD3 R62, P1, R50.reuse, 0x28, RZ ;  /* 0x00000028323e7810 */ /* 0x040fe20007f3e0ff */
[----:B------:R-:W-:Y:S01]  /*0e90*/  VIADD R17, R50, 0x120 ;  /* 0x0000012032117836 */ /* 0x000fe20000000000 */
[----:B------:R-:W2:Y:S01]  /*0ea0*/  S2UR UR43, SR_CgaCtaId ;  /* 0x00000000002b79c3 */ /* 0x000ea20000008800 */
[----:B------:R-:W-:Y:S01]  /*0eb0*/  STL.128 [R1+0x2c0], RZ ;  /* 0x0002c0ff01007387 */ /* 0x000fe20000100c00 */
[----:B------:R-:W-:-:S02]  /*0ec0*/  VIADD R154, R37, 0xffffff80 ;  /* 0xffffff80259a7836 */ /* 0x000fc40000000000 */
[--C-:B------:R-:W-:Y:S01]  /*0ed0*/  IMAD.X R66, RZ, RZ, R35.reuse, P6 ;  /* 0x000000ffff427224 */ /* 0x100fe200030e0623 */
[----:B------:R-:W-:Y:S01]  /*0ee0*/  STL.128 [R1+0x2d0], RZ ;  /* 0x0002d0ff01007387 */ /* 0x000fe20000100c00 */
[--C-:B------:R-:W-:Y:S02]  /*0ef0*/  IMAD.X R31, RZ, RZ, R35.reuse, P5 ;  /* 0x000000ffff1f7224 */ /* 0x100fe400028e0623 */
[--C-:B------:R-:W-:Y:S01]  /*0f00*/  IMAD.X R61, RZ, RZ, R35.reuse, P4 ;  /* 0x000000ffff3d7224 */ /* 0x100fe200020e0623 */
[----:B------:R-:W-:Y:S01]  /*0f10*/  STL.128 [R1+0x2e0], RZ ;  /* 0x0002e0ff01007387 */ /* 0x000fe20000100c00 */
[--C-:B------:R-:W-:Y:S02]  /*0f20*/  IMAD.X R47, RZ, RZ, R35.reuse, P3 ;  /* 0x000000ffff2f7224 */ /* 0x100fe400018e0623 */
[--C-:B------:R-:W-:Y:S01]  /*0f30*/  IMAD.X R27, RZ, RZ, R35.reuse, P2 ;  /* 0x000000ffff1b7224 */ /* 0x100fe200010e0623 */
[----:B------:R-:W-:Y:S01]  /*0f40*/  STL.128 [R1+0x2f0], RZ ;  /* 0x0002f0ff01007387 */ /* 0x000fe20000100c00 */
[----:B------:R-:W-:-:S03]  /*0f50*/  IMAD.X R63, RZ, RZ, R35, P1 ;  /* 0x000000ffff3f7224 */ /* 0x000fc600008e0623 */
[----:B------:R-:W-:Y:S04]  /*0f60*/  STL.128 [R1+0x300], RZ ;  /* 0x000300ff01007387 */ /* 0x000fe80000100c00 */
        /* <DEDUP_REMOVED lines=15> */
[----:B-1----:R1:W-:Y:S02]  /*1060*/  STL [R1+0x1f0], R0 ;  /* 0x0001f00001007387 */ /* 0x0023e40000100800 */
[----:B-1----:R-:W-:Y:S01]  /*1070*/  IMAD.U32 R0, RZ, RZ, UR5 ;  /* 0x00000005ff007e24 */ /* 0x002fe2000f8e00ff */
[----:B0-2---:R-:W-:Y:S06]  /*1080*/  @!P0 BRA `(.L_x_5110) ;  /* 0x0000008000c08947 */ /* 0x005fec0003800000 */
[----:B------:R-:W0:Y:S01]  /*1090*/  LDC.64 R4, c[0x0][0xad8] ;  /* 0x0002b600ff047b82 */ /* 0x000e220000000a00 */
[----:B------:R-:W-:Y:S01]  /*10a0*/  ULDC UR4, c[0x0][0x448] ;  /* 0x0001120000047ab9 */ /* 0x000fe20000000800 */
[----:B------:R-:W-:Y:S02]  /*10b0*/  USHF.L.U32 UR6, UR6, 0x6, URZ ;  /* 0x0000000606067899 */ /* 0x000fe4000800063f */
[----:B------:R-:W-:Y:S01]  /*10c0*/  UISETP.NE.AND UP0, UPT, UR4, 0x1, UPT ;  /* 0x000000010400788c */ /* 0x000fe2000bf05270 */
[----:B------:R-:W-:Y:S01]  /*10d0*/  ULDC UR9, c[0x0][0x288] ;  /* 0x0000a20000097ab9 */ /* 0x000fe20000000800 */
[----:B------:R-:W-:Y:S02]  /*10e0*/  UIADD3 UR7, UR6, 0x3f, URZ ;  /* 0x0000003f06077890 */ /* 0x000fe4000fffe03f */
[----:B------:R-:W-:-:S07]  /*10f0*/  UIADD3 UR8, UR42, 0x1, -UR9 ;  /* 0x000000012a087890 */ /* 0x000fce000fffe809 */
[----:B------:R-:W-:Y:S01]  /*1100*/  @UP0 UIADD3 UR4, UR6, 0x3f, URZ ;  /* 0x0000003f06040890 */ /* 0x000fe2000fffe03f */
[----:B------:R-:W-:Y:S01]  /*1110*/  @UP0 ULDC UR5, c[0x0][0x44c] ;  /* 0x0001130000050ab9 */ /* 0x000fe20000000800 */
[----:B------:R-:W-:Y:S02]  /*1120*/  @UP0 ULDC UR10, c[0x0][0x450] ;  /* 0x00011400000a0ab9 */ /* 0x000fe40000000800 */
[----:B------:R-:W-:-:S04]  /*1130*/  UIMAD.WIDE.U32 UR4, UR4, UR5, URZ ;  /* 0x00000005040472a5 */ /* 0x000fc8000f8e003f */
[----:B------:R-:W-:Y:S01]  /*1140*/  @UP0 USHF.R.U32.HI UR7, URZ, UR10, UR5 ;  /* 0x0000000a3f070299 */ /* 0x000fe20008011605 */
[----:B0-----:R-:W-:-:S03]  /*1150*/  ISETP.GE.AND P1, PT, R5, 0x1, PT ;  /* 0x000000010500780c */ /* 0x001fc60003f26270 */
[----:B------:R-:W-:-:S06]  /*1160*/  UIADD3 UR7, UR8, UR7, URZ ;  /* 0x0000000708077290 */ /* 0x000fcc000fffe03f */
[----:B------:R-:W-:-:S04]  /*1170*/  VIADD R0, R4, UR7 ;  /* 0x0000000704007c36 */ /* 0x000fc80008000000 */
[----:B------:R-:W-:Y:S05]  /*1180*/  @!P1 BRA `(.L_x_5111) ;  /* 0x0000000000449947 */ /* 0x000fea0003800000 */
[----:B------:R-:W-:Y:S01]  /*1190*/  ISETP.LT.AND P0, PT, RZ, UR7, PT ;  /* 0x00000007ff007c0c */ /* 0x000fe2000bf01270 */
[----:B------:R-:W-:-:S06]  /*11a0*/  UIADD3 UR4, UR7, -0x1, URZ ;  /* 0xffffffff07047890 */ /* 0x000fcc000fffe03f */
[----:B------:R-:W-:-:S06]  /*11b0*/  IMAD.U32 R2, RZ, RZ, UR4 ;  /* 0x00000004ff027e24 */ /* 0x000fcc000f8e00ff */
[----:B------:R-:W-:Y:S05]  /*11c0*/  @P0 BRA `(.L_x_5112) ;  /* 0x00000000001c0947 */ /* 0x000fea0003800000 */
[----:B------:R-:W-:Y:S01]  /*11d0*/  ISETP.NE.AND P0, PT, R5, 0x1, PT ;  /* 0x000000010500780c */ /* 0x000fe20003f05270 */
[----:B------:R-:W-:-:S12]  /*11e0*/  IMAD R3, RZ, RZ, -UR7 ;  /* 0x80000007ff037e24 */ /* 0x000fd8000f8e02ff */
[----:B------:R-:W0:Y:S02]  /*11f0*/  @P0 LDC.64 R6, c[0x0][0xae0] ;  /* 0x0002b800ff060b82 */ /* 0x000e240000000a00 */
[----:B0-----:R-:W-:-:S05]  /*1200*/  @P0 IMAD.HI.U32 R2, R3, R6, RZ ;  /* 0x0000000603020227 */ /* 0x001fca00078e00ff */
[----:B------:R-:W-:-:S04]  /*1210*/  @P0 SHF.R.U32.HI R3, RZ, R7, R2 ;  /* 0x00000007ff030219 */ /* 0x000fc80000011602 */
[----:B------:R-:W-:Y:S01]  /*1220*/  LOP3.LUT R2, RZ, R3, RZ, 0x33, !PT ;  /* 0x00000003ff027212 */ /* 0x000fe200078e33ff */
[----:B------:R-:W-:Y:S06]  /*1230*/  BRA `(.L_x_5113) ;  /* 0x0000000000107947 */ /* 0x000fec0003800000 */
.L_x_5112:
[----:B------:R-:W-:-:S13]  /*1240*/  ISETP.NE.AND P0, PT, R5, 0x1, PT ;  /* 0x000000010500780c */ /* 0x000fda0003f05270 */
[----:B------:R-:W0:Y:S02]  /*1250*/  @P0 LDC.64 R6, c[0x0][0xae0] ;  /* 0x0002b800ff060b82 */ /* 0x000e240000000a00 */
[----:B0-----:R-:W-:-:S05]  /*1260*/  @P0 IMAD.HI.U32 R4, R2, R6, RZ ;  /* 0x0000000602040227 */ /* 0x001fca00078e00ff */
[----:B------:R-:W-:-:S07]  /*1270*/  @P0 SHF.R.U32.HI R2, RZ, R7, R4 ;  /* 0x00000007ff020219 */ /* 0x000fce0000011604 */
.L_x_5113:
[----:B------:R-:W-:-:S05]  /*1280*/  IMAD R3, R2, R5, R5 ;  /* 0x0000000502037224 */ /* 0x000fca00078e0205 */
[----:B------:R-:W-:-:S07]  /*1290*/  VIMNMX R0, R0, R3, PT ;  /* 0x0000000300007248 */ /* 0x000fce0003fe0100 */
.L_x_5111:
[----:B------:R-:W-:Y:S01]  /*12a0*/  @UP0 ULDC UR4, c[0x0][0x44c] ;  /* 0x0001130000040ab9 */ /* 0x000fe20000000800 */
[----:B------:R-:W-:Y:S01]  /*12b0*/  UIADD3 UR7, UR42, 0x3f, URZ ;  /* 0x0000003f2a077890 */ /* 0x000fe2000fffe03f */
[----:B------:R-:W-:Y:S01]  /*12c0*/  VIADD R0, R0, 0x3f ;  /* 0x0000003f00007836 */ /* 0x000fe20000000000 */
[----:B------:R-:W-:Y:S01]  /*12d0*/  UIMAD.WIDE.U32 UR4, UR6, UR4, URZ ;  /* 0x00000004060472a5 */ /* 0x000fe2000f8e003f */
[----:B------:R-:W-:Y:S01]  /*12e0*/  @UP0 ULDC UR10, c[0x0][0x450] ;  /* 0x00011400000a0ab9 */ /* 0x000fe20000000800 */
[----:B------:R-:W-:Y:S02]  /*12f0*/  USHF.R.S32.HI UR8, URZ, 0x1f, UR7 ;  /* 0x0000001f3f087899 */ /* 0x000fe40008011407 */
[----:B------:R-:W-:Y:S01]  /*1300*/  SHF.R.S32.HI R3, RZ, 0x1f, R0 ;  /* 0x0000001fff037819 */ /* 0x000fe20000011400 */
[----:B------:R-:W-:Y:S02]  /*1310*/  @UP0 USHF.R.U32.HI UR6, URZ, UR10, UR5 ;  /* 0x0000000a3f060299 */ /* 0x000fe40008011605 */
[----:B------:R-:W-:Y:S01]  /*1320*/  ULEA.HI UR8, UR8, UR7, URZ, 0x6 ;  /* 0x0000000708087291 */ /* 0x000fe2000f8f303f */
[----:B------:R-:W-:Y:S01]  /*1330*/  LEA.HI R3, R3, R0, RZ, 0x6 ;  /* 0x0000000003037211 */ /* 0x000fe200078f30ff */
[----:B------:R-:W-:Y:S01]  /*1340*/  UIADD3 UR6, UR6, -UR9, UR42 ;  /* 0x8000000906067290 */ /* 0x000fe2000fffe02a */
[----:B------:R-:W-:Y:S01]  /*1350*/  ULDC UR4, c[0x0][0xad4] ;  /* 0x0002b50000047ab9 */ /* 0x000fe20000000800 */
[----:B------:R-:W-:Y:S01]  /*1360*/  USHF.R.S32.HI UR8, URZ, 0x6, UR8 ;  /* 0x000000063f087899 */ /* 0x000fe20008011408 */
[----:B------:R-:W-:Y:S01]  /*1370*/  SHF.R.S32.HI R3, RZ, 0x6, R3 ;  /* 0x00000006ff037819 */ /* 0x000fe20000011403 */
[----:B------:R-:W-:-:S04]  /*1380*/  UIADD3 UR4, UR6, -UR4, URZ ;  /* 0x8000000406047290 */ /* 0x000fc8000fffe03f */
[----:B------:R-:W-:Y:S02]  /*1390*/  VIMNMX R9, R3, UR8, PT ;  /* 0x0000000803097c48 */ /* 0x000fe4000bfe0100 */
[----:B------:R-:W-:Y:S01]  /*13a0*/  IMAD.U32 R2, RZ, RZ, UR4 ;  /* 0x00000004ff027e24 */ /* 0x000fe2000f8e00ff */
[----:B------:R-:W-:Y:S06]  /*13b0*/  @!P1 BRA `(.L_x_5114) ;  /* 0x0000000000409947 */ /* 0x000fec0003800000 */
[----:B------:R-:W-:-:S05]  /*13c0*/  IMAD.U32 R0, RZ, RZ, UR6 ;  /* 0x00000006ff007e24 */ /* 0x000fca000f8e00ff */
        /* <DEDUP_REMOVED lines=9> */
.L_x_5115:
[----:B------:R-:W-:-:S13]  /*1460*/  ISETP.NE.AND P0, PT, R5, 0x1, PT ;  /* 0x000000010500780c */ /* 0x000fda0003f05270 */
[----:B------:R-:W0:Y:S02]  /*1470*/  @P0 LDC.64 R6, c[0x0][0xae0] ;  /* 0x0002b800ff060b82 */ /* 0x000e240000000a00 */
[----:B0-----:R-:W-:-:S05]  /*1480*/  @P0 IMAD.HI.U32 R4, R0, R6, RZ ;  /* 0x0000000600040227 */ /* 0x001fca00078e00ff */
[----:B------:R-:W-:-:S07]  /*1490*/  @P0 SHF.R.U32.HI R0, RZ, R7, R4 ;  /* 0x00000007ff000219 */ /* 0x000fce0000011604 */
.L_x_5116:
[----:B------:R-:W-:-:S05]  /*14a0*/  IMAD R3, R0, R5, RZ ;  /* 0x0000000500037224 */ /* 0x000fca00078e02ff */
[----:B------:R-:W-:-:S07]  /*14b0*/  VIMNMX R2, R2, R3, !PT ;  /* 0x0000000302027248 */ /* 0x000fce0007fe0100 */
.L_x_5114:
[----:B------:R-:W-:Y:S01]  /*14c0*/  SHF.R.S32.HI R3, RZ, 0x1f, R2 ;  /* 0x0000001fff037819 */ /* 0x000fe20000011402 */
[----:B------:R-:W-:Y:S01]  /*14d0*/  IMAD.MOV.U32 R225, RZ, RZ, RZ ;  /* 0x000000ffffe17224 */ /* 0x000fe200078e00ff */
[----:B------:R-:W-:Y:S02]  /*14e0*/  LOP3.LUT R6, R23, 0xffff, RZ, 0xc0, !PT ;  /* 0x0000ffff17067812 */ /* 0x000fe400078ec0ff */
[----:B------:R-:W-:-:S04]  /*14f0*/  LEA.HI R3, R3, R2, RZ, 0x6 ;  /* 0x0000000203037211 */ /* 0x000fc800078f30ff */
[----:B------:R-:W-:-:S04]  /*1500*/  SHF.R.S32.HI R3, RZ, 0x6, R3 ;  /* 0x00000006ff037819 */ /* 0x000fc80000011403 */
[----:B------:R-:W-:-:S04]  /*1510*/  VIMNMX R10, RZ, R3, !PT ;  /* 0x00000003ff0a7248 */ /* 0x000fc80007fe0100 */
[----:B------:R-:W-:-:S13]  /*1520*/  ISETP.GT.AND P0, PT, R9, R10, PT ;  /* 0x0000000a0900720c */ /* 0x000fda0003f04270 */
[----:B------:R-:W-:Y:S05]  /*1530*/  @!P0 BRA `(.L_x_5117) ;  /* 0x00000000007c8947 */ /* 0x000fea0003800000 */
[----:B------:R-:W-:-:S04]  /*1540*/  SHF.R.U32.HI R0, RZ, 0x10, R23 ;  /* 0x00000010ff007819 */ /* 0x000fc80000011617 */
[----:B------:R-:W-:-:S13]  /*1550*/  ISETP.NE.AND P0, PT, R0, RZ, PT ;  /* 0x000000ff0000720c */ /* 0x000fda0003f05270 */
[----:B------:R-:W0:Y:S02]  /*1560*/  @!P0 LDC R0, c[0x0][0xae8] ;  /* 0x0002ba00ff008b82 */ /* 0x000e240000000800 */
        /* <DEDUP_REMOVED lines=28> */
.L_x_5117:
[----:B------:R-:W-:Y:S01]  /*1730*/  IMAD R0, R6, R225, R10 ;  /* 0x000000e106007224 */ /* 0x000fe200078e020a */
[----:B------:R-:W-:-:S04]  /*1740*/  PRMT R3, RZ, 0x7610, R3 ;  /* 0x00007610ff037816 */ /* 0x000fc80000000003 */
[----:B------:R-:W-:-:S04]  /*1750*/  VIADDMNMX R225, R0, R225, R9, PT ;  /* 0x000000e100e17246 */ /* 0x000fc80003800109 */
[----:B------:R-:W-:-:S13]  /*1760*/  ISETP.GT.AND P0, PT, R225, R0, PT ;  /* 0x00000000e100720c */ /* 0x000fda0003f04270 */
[----:B------:R-:W-:Y:S05]  /*1770*/  @!P0 BRA `(.L_x_5118) ;  /* 0x000001fc00348947 */ /* 0x000fea0003800000 */
[----:B------:R-:W2:Y:S04]  /*1780*/  LDL R25, [R1+0x1c0] ;  /* 0x0001c00001197983 */ /* 0x000ea80000100800 */
[----:B------:R-:W3:Y:S04]  /*1790*/  LDL R24, [R1+0x200] ;  /* 0x0002000001187983 */ /* 0x000ee80000100800 */
[----:B------:R-:W4:Y:S04]  /*17a0*/  LDL R40, [R1+0x204] ;  /* 0x0002040001287983 */ /* 0x000f280000100800 */
        /* <DEDUP_REMOVED lines=125> */
[----:B------:R-:W4:Y:S01]  /*1f80*/  LDL R219, [R1+0x3fc] ;  /* 0x0003fc0001db7983 */ /* 0x000f220000100800 */
[----:B------:R-:W-:-:S04]  /*1f90*/  SHF.R.S32.HI R223, RZ, 0x1f, R154 ;  /* 0x0000001fffdf7819 */ /* 0x000fc8000001149a */
[----:B------:R-:W-:-:S04]  /*1fa0*/  LEA.HI R223, R223, R154, RZ, 0x7 ;  /* 0x0000009adfdf7211 */ /* 0x000fc800078f38ff */
[----:B------:R-:W-:-:S06]  /*1fb0*/  SHF.R.S32.HI R2, RZ, 0x7, R223 ;  /* 0x00000007ff027819 */ /* 0x000fcc00000114df */
[----:B------:R-:W0:Y:S01]  /*1fc0*/  SHFL.IDX PT, R2, R2, RZ, 0x1f ;  /* 0x00001fff02027589 */ /* 0x000e2200000e0000 */
[----:B------:R-:W-:Y:S02]  /*1fd0*/  UMOV UR4, 0x400 ;  /* 0x0000040000047882 */ /* 0x000fe40000000000 */
[----:B------:R-:W-:Y:S01]  /*1fe0*/  ULEA UR43, UR43, UR4, 0x18 ;  /* 0x000000042b2b7291 */ /* 0x000fe2000f8ec03f */
[----:B0-----:R-:W-:-:S04]  /*1ff0*/  LEA.HI R4, R2, R2, RZ, 0x1 ;  /* 0x0000000202047211 */ /* 0x001fc800078f08ff */
[----:B------:R-:W-:-:S05]  /*2000*/  LOP3.LUT R5, R4, 0x1fffe, RZ, 0xc0, !PT ;  /* 0x0001fffe04057812 */ /* 0x000fca00078ec0ff */
[----:B------:R-:W-:-:S05]  /*2010*/  IMAD.IADD R5, R2, 0x1, -R5 ;  /* 0x0000000102057824 */ /* 0x000fca00078e0a05 */
[----:B------:R-:W-:-:S05]  /*2020*/  LEA R5, R5, UR43, 0xf ;  /* 0x0000002b05057c11 */ /* 0x000fca000f8e78ff */
[----:B------:R-:W-:-:S05]  /*2030*/  VIADD R5, R5, 0x400 ;  /* 0x0000040005057836 */ /* 0x000fca0000000000 */
[----:B------:R-:W-:-:S04]  /*2040*/  SHF.R.U32.HI R5, RZ, 0x4, R5 ;  /* 0x00000004ff057819 */ /* 0x000fc80000011605 */
[----:B------:R-:W-:Y:S01]  /*2050*/  LOP3.LUT R2, R5, 0x3fff, RZ, 0xc0, !PT ;  /* 0x00003fff05027812 */ /* 0x000fe200078ec0ff */
[----:B------:R-:W-:-:S03]  /*2060*/  UIADD3 UR4, UR43, 0x36400, URZ ;  /* 0x000364002b047890 */ /* 0x000fc6000fffe03f */
[----:B------:R-:W-:Y:S01]  /*2070*/  LOP3.LUT R2, R2, 0x2000000, RZ, 0xfc, !PT ;  /* 0x0200000002027812 */ /* 0x000fe200078efcff */
[----:B------:R-:W-:Y:S01]  /*2080*/  IMAD.MOV.U32 R5, RZ, RZ, 0x40000040 ;  /* 0x40000040ff057424 */ /* 0x000fe200078e00ff */
[----:B------:R-:W-:-:S03]  /*2090*/  USHF.R.U32.HI UR4, URZ, 0x4, UR4 ;  /* 0x000000043f047899 */ /* 0x000fc60008011604 */
[----:B--2---:R-:W-:Y:S01]  /*20a0*/  IMAD R4, R25, 0x1000, R2 ;  /* 0x0000100019047824 */ /* 0x004fe200078e0202 */
[----:B------:R-:W-:Y:S01]  /*20b0*/  R2UR UR7, R5 ;  /* 0x00000000050772ca */ /* 0x000fe200000e0000 */
[----:B------:R-:W-:-:S03]  /*20c0*/  ULOP3.LUT UR4, UR4, 0x3fff, URZ, 0xc0, !UPT ;  /* 0x00003fff04047892 */ /* 0x000fc6000f8ec03f */
[----:B------:R-:W-:Y:S01]  /*20d0*/  R2UR UR6, R4 ;  /* 0x00000000040672ca */ /* 0x000fe200000e0000 */
[----:B------:R-:W-:Y:S01]  /*20e0*/  ULOP3.LUT UR16, UR4, 0x10000, URZ, 0xfc, !UPT ;  /* 0x0001000004107892 */ /* 0x000fe2000f8efc3f */
[----:B---3--:R-:W-:Y:S04]  /*20f0*/  STL [R1+0x200], R24 ;  /* 0x0002001801007387 */ /* 0x008fe80000100800 */
[----:B----4-:R-:W-:Y:S04]  /*2100*/  STL [R1+0x204], R40 ;  /* 0x0002042801007387 */ /* 0x010fe80000100800 */
[----:B------:R-:W-:Y:S04]  /*2110*/  STL [R1+0x208], R42 ;  /* 0x0002082a01007387 */ /* 0x000fe80000100800 */
        /* <DEDUP_REMOVED lines=32> */
[----:B------:R0:W-:Y:S01]  /*2320*/  STL [R1+0x294], R94 ;  /* 0x0002945e01007387 */ /* 0x0001e20000100800 */
[----:B------:R-:W-:Y:S06]  /*2330*/  BAR.SYNC.DEFER_BLOCKING 0xe, 0x100 ;  /* 0x0384000000007b1d */ /* 0x000fec0000010000 */
[----:B------:R-:W-:Y:S01]  /*2340*/  UMOV UR4, UR16 ;  /* 0x0000001000047c82 */ /* 0x000fe20008000000 */
[----:B------:R-:W-:Y:S01]  /*2350*/  UMOV UR5, 0x40000040 ;  /* 0x4000004000057882 */ /* 0x000fe20000000000 */
[----:B0-----:R-:W-:-:S06]  /*2360*/  WARPGROUP.ARRIVE ;  /* 0x00000000000079c5 */ /* 0x001fcc0000000000 */
[----:B------:R-:W-:Y:S01]  /*2370*/  HGMMA.64x256x16.F32.BF16 R24, gdesc[UR4].tnspB, RZ, !UPT, gsb0 ;  /* 0x43e00000041879f0 */ /* 0x000fe2000c0018ff */
[----:B------:R0:W-:Y:S04]  /*2380*/  STL [R1+0x298], R6 ;  /* 0x0002980601007387 */ /* 0x0001e80000100800 */
[----:B------:R1:W-:Y:S01]  /*2390*/  STL [R1+0x354], R7 ;  /* 0x0003540701007387 */ /* 0x0003e20000100800 */
[----:B0-----:R-:W-:Y:S02]  /*23a0*/  VIADD R6, R4, 0x80 ;  /* 0x0000008004067836 */ /* 0x001fe40000000000 */
[----:B-1----:R-:W-:-:S03]  /*23b0*/  IMAD.MOV.U32 R7, RZ, RZ, 0x40000040 ;  /* 0x40000040ff077424 */ /* 0x002fc600078e00ff */
[----:B------:R-:W-:Y:S02]  /*23c0*/  R2UR UR10, R6 ;  /* 0x00000000060a72ca */ /* 0x000fe400000e0000 */
[----:B------:R-:W-:Y:S01]  /*23d0*/  R2UR UR11, R7 ;  /* 0x00000000070b72ca */ /* 0x000fe200000e0000 */
[----:B------:R-:W-:Y:S01]  /*23e0*/  UIADD3 UR8, UR16, 0x2, URZ ;  /* 0x0000000210087890 */ /* 0x000fe2000fffe03f */
        /* <DEDUP_REMOVED lines=60> */
[----:B------:R-:W-:Y:S01]  /*27b0*/  STL [R1+0x388], R163 ;  /* 0x000388a301007387 */ /* 0x000fe20000100800 */
[----:B------:R-:W-:-:S03]  /*27c0*/  WARPGROUP.DEPBAR.LE gsb0, 0x0 ;  /* 0x00008000000079c5 */ /* 0x000fc60000010000 */
        /* <DEDUP_REMOVED lines=29> */
[----:B------:R-:W-:Y:S04]  /*29a0*/  STL.128 [R1+0x200], R24 ;  /* 0x0002001801007387 */ /* 0x000fe80000100c00 */
        /* <DEDUP_REMOVED lines=30> */
[----:B------:R0:W-:Y:S01]  /*2b90*/  STL.128 [R1+0x3f0], R148 ;  /* 0x0003f09401007387 */ /* 0x0001e20000100c00 */
[----:B------:R-:W-:Y:S01]  /*2ba0*/  UMOV UR9, 0x40000040 ;  /* 0x4000004000097882 */ /* 0x000fe20000000000 */
[----:B0-----:R-:W-:-:S06]  /*2bb0*/  WARPGROUP.ARRIVE ;  /* 0x00000000000079c5 */ /* 0x001fcc0000000000 */
[----:B------:R-:W-:Y:S01]  /*2bc0*/  HGMMA.64x256x16.F32.BF16 R24, gdesc[UR8].tnspB, R24, gsb0 ;  /* 0x43e00000081879f0 */ /* 0x000fe20008001818 */
[----:B------:R-:W-:Y:S02]  /*2bd0*/  VIADD R6, R4, 0x100 ;  /* 0x0000010004067836 */ /* 0x000fe40000000000 */
[----:B------:R-:W-:-:S03]  /*2be0*/  IMAD.MOV.U32 R7, RZ, RZ, 0x40000040 ;  /* 0x40000040ff077424 */ /* 0x000fc600078e00ff */
[----:B------:R-:W-:Y:S02]  /*2bf0*/  R2UR UR14, R6 ;  /* 0x00000000060e72ca */ /* 0x000fe400000e0000 */
[----:B------:R-:W-:Y:S01]  /*2c00*/  R2UR UR15, R7 ;  /* 0x00000000070f72ca */ /* 0x000fe200000e0000 */
[----:B------:R-:W-:Y:S01]  /*2c10*/  UIADD3 UR12, UR16, 0x4, URZ ;  /* 0x00000004100c7890 */ /* 0x000fe2000fffe03f */
[----:B------:R-:W-:Y:S01]  /*2c20*/  UMOV UR13, 0x40000040 ;  /* 0x40000040000d7882 */ /* 0x000fe20000000000 */
[----:B------:R-:W-:Y:S02]  /*2c30*/  VIADD R4, R4, 0x180 ;  /* 0x0000018004047836 */ /* 0x000fe40000000000 */
[----:B------:R-:W-:Y:S01]  /*2c40*/  IMAD.MOV.U32 R5, RZ, RZ, 0x40000040 ;  /* 0x40000040ff057424 */ /* 0x000fe200078e00ff */
[----:B------:R-:W-:Y:S01]  /*2c50*/  UMOV UR17, 0x40000040 ;  /* 0x4000004000117882 */ /* 0x000fe20000000000 */
[----:B------:R0:W5:Y:S01]  /*2c60*/  LDL R7, [R1+0x1c0] ;  /* 0x0001c00001077983 */ /* 0x0001620000100800 */
[----:B------:R-:W-:-:S02]  /*2c70*/  R2UR UR18, R4 ;  /* 0x00000000041272ca */ /* 0x000fc400000e0000 */
[----:B------:R-:W-:Y:S01]  /*2c80*/  R2UR UR19, R5 ;  /* 0x00000000051372ca */ /* 0x000fe200000e0000 */
[----:B------:R-:W-:Y:S01]  /*2c90*/  UIADD3 UR16, UR16, 0x6, URZ ;  /* 0x0000000610107890 */ /* 0x000fe2000fffe03f */
[----:B------:R-:W-:Y:S02]  /*2ca0*/  WARPGROUP.DEPBAR.LE gsb0, 0x0 ;  /* 0x00008000000079c5 */ /* 0x000fe40000010000 */
        /* <DEDUP_REMOVED lines=31> */
[----:B------:R1:W-:Y:S02]  /*2ea0*/  STL.128 [R1+0x3f0], R148 ;  /* 0x0003f09401007387 */ /* 0x0003e40000100c00 */
[----:B-1----:R-:W-:-:S06]  /*2eb0*/  WARPGROUP.ARRIVE ;  /* 0x00000000000079c5 */ /* 0x002fcc0000000000 */
[----:B------:R-:W-:Y:S03]  /*2ec0*/  HGMMA.64x256x16.F32.BF16 R24, gdesc[UR12].tnspB, R24, gsb0 ;  /* 0x43e000000c1879f0 */ /* 0x000fe60008001818 */
        /* <DEDUP_REMOVED lines=37> */
[----:B------:R-:W2:Y:S04]  /*3120*/  LDL R4, [R1+0x200] ;  /* 0x0002000001047983 */ /* 0x000ea80000100800 */
[----:B------:R-:W-:Y:S04]  /*3130*/  STL.128 [R1+0x390], R124 ;  /* 0x0003907c01007387 */ /* 0x000fe80000100c00 */
[----:B------:R-:W3:Y:S04]  /*3140*/  LDL R3, [R1+0x39c] ;  /* 0x00039c0001037983 */ /* 0x000ee80000100800 */
        /* <DEDUP_REMOVED lines=10> */
[----:B------:R1:W-:Y:S04]  /*31f0*/  STL.128 [R1+0x2b0], R68 ;  /* 0x0002b04401007387 */ /* 0x0003e80000100c00 */
        /* <DEDUP_REMOVED lines=18> */
[----:B------:R-:W-:Y:S04]  /*3320*/  STL.128 [R1+0x3f0], R148 ;  /* 0x0003f09401007387 */ /* 0x000fe80000100c00 */
[----:B-1----:R-:W3:Y:S04]  /*3330*/  LDL R68, [R1+0x204] ;  /* 0x0002040001447983 */ /* 0x002ee80000100800 */
[----:B------:R-:W3:Y:S04]  /*3340*/  LDL R70, [R1+0x208] ;  /* 0x0002080001467983 */ /* 0x000ee80000100800 */
[----:B----4-:R-:W4:Y:S04]  /*3350*/  LDL R72, [R1+0x20c] ;  /* 0x00020c0001487983 */ /* 0x010f280000100800 */
[----:B------:R-:W4:Y:S04]  /*3360*/  LDL R74, [R1+0x214] ;  /* 0x00021400014a7983 */ /* 0x000f280000100800 */
[----:B0-----:R-:W4:Y:S04]  /*3370*/  LDL R76, [R1+0x218] ;  /* 0x00021800014c7983 */ /* 0x001f280000100800 */
        /* <DEDUP_REMOVED lines=41> */
[----:B--2---:R-:W2:Y:S04]  /*3610*/  LDL R140, [R1+0x2c4] ;  /* 0x0002c400018c7983 */ /* 0x004ea80000100800 */
[----:B------:R-:W2:Y:S04]  /*3620*/  LDL R142, [R1+0x2c8] ;  /* 0x0002c800018e7983 */ /* 0x000ea80000100800 */
        /* <DEDUP_REMOVED lines=77> */
[----:B------:R-:W2:Y:S01]  /*3b00*/  LDL R22, [R1+0x290] ;  /* 0x0002900001167983 */ /* 0x000ea20000100800 */
[----:B------:R-:W-:-:S05]  /*3b10*/  LOP3.LUT R223, R223, 0xffffff80, RZ, 0xc0, !PT ;  /* 0xffffff80dfdf7812 */ /* 0x000fca00078ec0ff */
[----:B------:R-:W-:Y:S01]  /*3b20*/  IMAD.IADD R223, R154, 0x1, -R223 ;  /* 0x000000019adf7824 */ /* 0x000fe200078e0adf */
[----:B------:R0:W-:Y:S01]  /*3b30*/  STL [R1+0x200], R4 ;  /* 0x0002000401007387 */ /* 0x0001e20000100800 */
[----:B------:R-:W-:-:S03]  /*3b40*/  ULOP3.LUT UR6, UR61, 0x1, URZ, 0xfc, !UPT ;  /* 0x000000013d067892 */ /* 0x000fc6000f8efc3f */
[----:B---3--:R1:W-:Y:S01]  /*3b50*/  STL [R1+0x39c], R3 ;  /* 0x00039c0301007387 */ /* 0x0083e20000100800 */
[----:B------:R-:W-:Y:S01]  /*3b60*/  UISETP.NE.AND UP0, UPT, UR6, 0x3, UPT ;  /* 0x000000030600788c */ /* 0x000fe2000bf05270 */
[----:B0-----:R-:W-:Y:S02]  /*3b70*/  SHF.R.S32.HI R4, RZ, 0x1f, R223 ;  /* 0x0000001fff047819 */ /* 0x001fe400000114df */
[----:B------:R-:W-:Y:S02]  /*3b80*/  STL [R1+0x204], R68 ;  /* 0x0002044401007387 */ /* 0x000fe40000100800 */
[----:B-1----:R-:W-:Y:S02]  /*3b90*/  LEA.HI R3, R4, R223, RZ, 0x2 ;  /* 0x000000df04037211 */ /* 0x002fe400078f10ff */
[----:B------:R-:W-:Y:S04]  /*3ba0*/  STL [R1+0x208], R70 ;  /* 0x0002084601007387 */ /* 0x000fe80000100800 */
        /* <DEDUP_REMOVED lines=44> */
[----:B--2---:R-:W-:Y:S04]  /*3e70*/  STL [R1+0x2c4], R140 ;  /* 0x0002c48c01007387 */ /* 0x004fe80000100800 */
        /* <DEDUP_REMOVED lines=76> */
[----:B------:R-:W-:Y:S06]  /*4340*/  BAR.ARV 0xf, 0x100 ;  /* 0x03c4000000007b1d */ /* 0x000fec0000002000 */
[----:B------:R0:W-:Y:S01]  /*4350*/  STL [R1+0x210], R6 ;  /* 0x0002100601007387 */ /* 0x0001e20000100800 */
[----:B------:R-:W-:-:S03]  /*4360*/  PLOP3.LUT P1, PT, PT, PT, UP0, 0x80, 0x0 ;  /* 0x000000000000781c */ /* 0x000fc60003f2f008 */
[----:B------:R1:W-:Y:S01]  /*4370*/  STL [R1+0x3a4], R5 ;  /* 0x0003a40501007387 */ /* 0x0003e20000100800 */
[--C-:B0-----:R-:W-:Y:S02]  /*4380*/  SHF.R.S32.HI R6, RZ, 0x1f, R3.reuse ;  /* 0x0000001fff067819 */ /* 0x101fe40000011403 */
[----:B-1----:R-:W-:-:S04]  /*4390*/  SHF.R.S32.HI R5, RZ, 0x2, R3 ;  /* 0x00000002ff057819 */ /* 0x002fc80000011403 */
[----:B------:R-:W-:Y:S02]  /*43a0*/  LEA.HI R6, R6, R5, RZ, 0x3 ;  /* 0x0000000506067211 */ /* 0x000fe400078f18ff */
[----:B------:R-:W-:Y:S02]  /*43b0*/  LEA.HI R4, R4, R223, RZ, 0x5 ;  /* 0x000000df04047211 */ /* 0x000fe400078f28ff */
[----:B------:R-:W-:Y:S02]  /*43c0*/  LOP3.LUT R6, R6, 0xfffffff8, RZ, 0xc0, !PT ;  /* 0xfffffff806067812 */ /* 0x000fe400078ec0ff */
[----:B------:R-:W-:-:S03]  /*43d0*/  SHF.R.S32.HI R3, RZ, 0x5, R4 ;  /* 0x00000005ff037819 */ /* 0x000fc60000011404 */
[----:B------:R-:W-:Y:S01]  /*43e0*/  IMAD.IADD R6, R5, 0x1, -R6 ;  /* 0x0000000105067824 */ /* 0x000fe200078e0a06 */
[----:B------:R0:W-:Y:S03]  /*43f0*/  STL [R1+0x290], R22 ;  /* 0x0002901601007387 */ /* 0x0001e60000100800 */
[----:B0-----:R-:W-:Y:S01]  /*4400*/  IMAD R22, R3, 0x10, R6 ;  /* 0x0000001003167824 */ /* 0x001fe200078e0206 */
[----:B------:R-:W-:Y:S06]  /*4410*/  @!P1 BRA `(.L_x_5119) ;  /* 0x0000000000049947 */ /* 0x000fec0003800000 */
[----:B------:R-:W-:Y:S01]  /*4420*/  BPT.TRAP 0x1 ;  /* 0x000000040000795c */ /* 0x000fe20000300000 */
.L_x_5119:
[----:B------:R-:W0:Y:S01]  /*4430*/  S2R R153, SR_CgaCtaId ;  /* 0x0000000000997919 */ /* 0x000e220000008800 */
[----:B------:R-:W-:Y:S01]  /*4440*/  VIADD R3, R225, 0xfffffffe ;  /* 0xfffffffee1037836 */ /* 0x000fe20000000000 */
[----:B-----5:R-:W-:-:S04]  /*4450*/  LEA R7, R7, UR43, 0x3 ;  /* 0x0000002b07077c11 */ /* 0x020fc8000f8e18ff */
[----:B------:R-:W-:Y:S01]  /*4460*/  ISETP.GE.AND P0, PT, R3, R0, PT ;  /* 0x000000000300720c */ /* 0x000fe20003f06270 */
[----:B------:R-:W-:-:S05]  /*4470*/  VIADD R4, R7, 0x38860 ;  /* 0x0003886007047836 */ /* 0x000fca0000000000 */
[----:B0-----:R-:W-:-:S04]  /*4480*/  PRMT R4, R153, 0x654, R4 ;  /* 0x0000065499047816 */ /* 0x001fc80000000004 */
[----:B------:R0:W-:Y:S03]  /*4490*/  SYNCS.ARRIVE.TRANS64.RED.A1T0 RZ, [R4+URZ], RZ ;  /* 0x000000ff04ff79a7 */ /* 0x0001e6000810043f */
[----:B------:R-:W-:Y:S05]  /*44a0*/  @!P0 BRA `(.L_x_5120) ;  /* 0x0000003c005c8947 */ /* 0x000fea0003800000 */
.L_x_5122:
[----:B------:R-:W2:Y:S04]  /*44b0*/  LDL R155, [R1+0x1c0] ;  /* 0x0001c000019b7983 */ /* 0x000ea80000100800 */
[----:B------:R-:W3:Y:S04]  /*44c0*/  LDL.64 R64, [R1+0x210] ;  /* 0x0002100001407983 */ /* 0x000ee80000100a00 */
[----:B------:R-:W4:Y:S04]  /*44d0*/  LDL.64 R66, [R1+0x220] ;  /* 0x0002200001427983 */ /* 0x000f280000100a00 */
        /* <DEDUP_REMOVED lines=57> */
[----:B01----:R-:W4:Y:S04]  /*4870*/  LDL.64 R4, [R1+0x3b8] ;  /* 0x0003b80001047983 */ /* 0x003f280000100a00 */
[----:B------:R-:W4:Y:S04]  /*4880*/  LDL.64 R12, [R1+0x3c8] ;  /* 0x0003c800010c7983 */ /* 0x000f280000100a00 */
[----:B------:R-:W4:Y:S04]  /*4890*/  LDL.64 R10, [R1+0x3d8] ;  /* 0x0003d800010a7983 */ /* 0x000f280000100a00 */
[----:B------:R-:W4:Y:S04]  /*48a0*/  LDL.64 R8, [R1+0x3e8] ;  /* 0x0003e80001087983 */ /* 0x000f280000100a00 */
[----:B------:R-:W4:Y:S01]  /*48b0*/  LDL.64 R6, [R1+0x3f8] ;  /* 0x0003f80001067983 */ /* 0x000f220000100a00 */
[----:B--2---:R-:W-:-:S05]  /*48c0*/  IMAD R58, R155, 0x40, R22 ;  /* 0x000000409b3a7824 */ /* 0x004fca00078e0216 */
[----:B------:R-:W-:Y:S01]  /*48d0*/  LEA R58, R58, UR43, 0x2 ;  /* 0x0000002b3a3a7c11 */ /* 0x000fe2000f8e10ff */
[----:B------:R-:W-:Y:S06]  /*48e0*/  BAR.SYNC.DEFER_BLOCKING 0xe, 0x100 ;  /* 0x0384000000007b1d */ /* 0x000fec0000010000 */
[----:B------:R-:W3:Y:S04]  /*48f0*/  LDS R61, [R58+0x38400] ;  /* 0x038400003a3d7984 */ /* 0x000ee80000000800 */
[----:B------:R0:W1:Y:S01]  /*4900*/  LDS R60, [R58+0x38420] ;  /* 0x038420003a3c7984 */ /* 0x0000620000000800 */
[C---:B---3--:R-:W-:Y:S01]  /*4910*/  FMUL.FTZ R65, R61.reuse, R65 ;  /* 0x000000413d417220 */ /* 0x048fe20000410000 */
[C---:B------:R-:W-:Y:S01]  /*4920*/  FMUL.FTZ R64, R61.reuse, R64 ;  /* 0x000000403d407220 */ /* 0x040fe20000410000 */
[C---:B----4-:R-:W-:Y:S01]  /*4930*/  FMUL.FTZ R67, R61.reuse, R67 ;  /* 0x000000433d437220 */ /* 0x050fe20000410000 */
[C---:B------:R-:W-:Y:S01]  /*4940*/  FMUL.FTZ R66, R61.reuse, R66 ;  /* 0x000000423d427220 */ /* 0x040fe20000410000 */
        /* <DEDUP_REMOVED lines=55> */
[----:B------:R-:W-:Y:S01]  /*4cc0*/  FMUL.FTZ R122, R61, R122 ;  /* 0x0000007a3d7a7220 */ /* 0x000fe20000410000 */
[-C--:B0-----:R-:W-:Y:S01]  /*4cd0*/  FMUL.FTZ R58, R62, R61.reuse ;  /* 0x0000003d3e3a7220 */ /* 0x081fe20000410000 */
[----:B------:R-:W-:Y:S01]  /*4ce0*/  FMUL.FTZ R59, R63, R61 ;  /* 0x0000003d3f3b7220 */ /* 0x000fe20000410000 */
[C---:B------:R-:W-:Y:S01]  /*4cf0*/  FMUL.FTZ R125, R61.reuse, R125 ;  /* 0x0000007d3d7d7220 */ /* 0x040fe20000410000 */
[----:B------:R-:W-:Y:S01]  /*4d00*/  FMUL.FTZ R124, R61, R124 ;  /* 0x0000007c3d7c7220 */ /* 0x000fe20000410000 */
[C---:B-1----:R-:W-:Y:S01]  /*4d10*/  FMUL.FTZ R127, R60.reuse, R127 ;  /* 0x0000007f3c7f7220 */ /* 0x042fe20000410000 */
[C---:B------:R-:W-:Y:S01]  /*4d20*/  FMUL.FTZ R126, R60.reuse, R126 ;  /* 0x0000007e3c7e7220 */ /* 0x040fe20000410000 */
[C---:B------:R-:W-:Y:S01]  /*4d30*/  FMUL.FTZ R129, R60.reuse, R129 ;  /* 0x000000813c817220 */ /* 0x040fe20000410000 */
[C---:B------:R-:W-:Y:S01]  /*4d40*/  FMUL.FTZ R128, R60.reuse, R128 ;  /* 0x000000803c807220 */ /* 0x040fe20000410000 */
[----:B------:R-:W-:Y:S01]  /*4d50*/  STL.64 [R1+0x210], R64 ;  /* 0x0002104001007387 */ /* 0x000fe20000100a00 */
[C---:B------:R-:W-:Y:S01]  /*4d60*/  FMUL.FTZ R131, R60.reuse, R131 ;  /* 0x000000833c837220 */ /* 0x040fe20000410000 */
[----:B------:R-:W-:-:S02]  /*4d70*/  FMUL.FTZ R130, R60, R130 ;  /* 0x000000823c827220 */ /* 0x000fc40000410000 */
[----:B------:R-:W-:Y:S01]  /*4d80*/  STL.64 [R1+0x220], R66 ;  /* 0x0002204201007387 */ /* 0x000fe20000100a00 */
[C---:B------:R-:W-:Y:S01]  /*4d90*/  FMUL.FTZ R133, R60.reuse, R133 ;  /* 0x000000853c857220 */ /* 0x040fe20000410000 */
[C---:B------:R-:W-:Y:S02]  /*4da0*/  FMUL.FTZ R132, R60.reuse, R132 ;  /* 0x000000843c847220 */ /* 0x040fe40000410000 */
[----:B------:R-:W-:Y:S01]  /*4db0*/  STL.64 [R1+0x230], R68 ;  /* 0x0002304401007387 */ /* 0x000fe20000100a00 */
[C---:B------:R-:W-:Y:S01]  /*4dc0*/  FMUL.FTZ R135, R60.reuse, R135 ;  /* 0x000000873c877220 */ /* 0x040fe20000410000 */
[C---:B------:R-:W-:Y:S02]  /*4dd0*/  FMUL.FTZ R134, R60.reuse, R134 ;  /* 0x000000863c867220 */ /* 0x040fe40000410000 */
[----:B------:R0:W-:Y:S01]  /*4de0*/  STL.64 [R1+0x240], R70 ;  /* 0x0002404601007387 */ /* 0x0001e20000100a00 */
[C---:B------:R-:W-:Y:S01]  /*4df0*/  FMUL.FTZ R137, R60.reuse, R137 ;  /* 0x000000893c897220 */ /* 0x040fe20000410000 */
[----:B------:R-:W-:-:S02]  /*4e00*/  FMUL.FTZ R136, R60, R136 ;  /* 0x000000883c887220 */ /* 0x000fc40000410000 */
[----:B------:R1:W-:Y:S01]  /*4e10*/  STL.64 [R1+0x250], R72 ;  /* 0x0002504801007387 */ /* 0x0003e20000100a00 */
[C---:B------:R-:W-:Y:S01]  /*4e20*/  FMUL.FTZ R57, R60.reuse, R57 ;  /* 0x000000393c397220 */ /* 0x040fe20000410000 */
[C---:B------:R-:W-:Y:S02]  /*4e30*/  FMUL.FTZ R56, R60.reuse, R56 ;  /* 0x000000383c387220 */ /* 0x040fe40000410000 */
[----:B------:R2:W-:Y:S01]  /*4e40*/  STL.64 [R1+0x260], R74 ;  /* 0x0002604a01007387 */ /* 0x0005e20000100a00 */
[C---:B------:R-:W-:Y:S01]  /*4e50*/  FMUL.FTZ R47, R60.reuse, R47 ;  /* 0x0000002f3c2f7220 */ /* 0x040fe20000410000 */
[C---:B------:R-:W-:Y:S02]  /*4e60*/  FMUL.FTZ R46, R60.reuse, R46 ;  /* 0x0000002e3c2e7220 */ /* 0x040fe40000410000 */
        /* <DEDUP_REMOVED lines=71> */
[----:B------:R-:W-:Y:S02]  /*52e0*/  FMUL.FTZ R6, R60, R6 ;  /* 0x000000063c067220 */ /* 0x000fe40000410000 */
[----:B------:R-:W-:Y:S04]  /*52f0*/  STL.64 [R1+0x200], R58 ;  /* 0x0002003a01007387 */ /* 0x000fe80000100a00 */
        /* <DEDUP_REMOVED lines=23> */
[----:B------:R3:W-:Y:S04]  /*5470*/  STL.64 [R1+0x368], R14 ;  /* 0x0003680e01007387 */ /* 0x0007e80000100a00 */
        /* <DEDUP_REMOVED lines=8> */
[----:B------:R4:W-:Y:S04]  /*5500*/  STL.64 [R1+0x3f8], R6 ;  /* 0x0003f80601007387 */ /* 0x0009e80000100a00 */
[----:B0-----:R-:W4:Y:S04]  /*5510*/  LDL R70, [R1+0x204] ;  /* 0x0002040001467983 */ /* 0x001f280000100800 */
[----:B-1----:R-:W4:Y:S04]  /*5520*/  LDL R72, [R1+0x208] ;  /* 0x0002080001487983 */ /* 0x002f280000100800 */
[----:B--2---:R-:W2:Y:S04]  /*5530*/  LDL R74, [R1+0x20c] ;  /* 0x00020c00014a7983 */ /* 0x004ea80000100800 */
[----:B---3--:R-:W3:Y:S04]  /*5540*/  LDL R14, [R1+0x210] ;  /* 0x00021000010e7983 */ /* 0x008ee80000100800 */
[----:B------:R-:W3:Y:S04]  /*5550*/  LDL R76, [R1+0x214] ;  /* 0x00021400014c7983 */ /* 0x000ee80000100800 */
[----:B------:R-:W3:Y:S04]  /*5560*/  LDL R78, [R1+0x218] ;  /* 0x00021800014e7983 */ /* 0x000ee80000100800 */
[----:B------:R-:W3:Y:S04]  /*5570*/  LDL R80, [R1+0x21c] ;  /* 0x00021c0001507983 */ /* 0x000ee80000100800 */
[----:B----4-:R-:W4:Y:S04]  /*5580*/  LDL R4, [R1+0x220] ;  /* 0x0002200001047983 */ /* 0x010f280000100800 */
        /* <DEDUP_REMOVED lines=119> */
[----:B------:R-:W-:Y:S04]  /*5d00*/  STL [R1+0x200], R58 ;  /* 0x0002003a01007387 */ /* 0x000fe80000100800 */
[----:B------:R-:W-:Y:S04]  /*5d10*/  STL [R1+0x204], R70 ;  /* 0x0002044601007387 */ /* 0x000fe80000100800 */
[----:B------:R-:W-:Y:S04]  /*5d20*/  STL [R1+0x208], R72 ;  /* 0x0002084801007387 */ /* 0x000fe80000100800 */
[----:B--2---:R-:W-:Y:S04]  /*5d30*/  STL [R1+0x20c], R74 ;  /* 0x00020c4a01007387 */ /* 0x004fe80000100800 */
[----:B---3--:R-:W-:Y:S04]  /*5d40*/  STL [R1+0x210], R14 ;  /* 0x0002100e01007387 */ /* 0x008fe80000100800 */
[----:B------:R-:W-:Y:S04]  /*5d50*/  STL [R1+0x214], R76 ;  /* 0x0002144c01007387 */ /* 0x000fe80000100800 */
[----:B------:R-:W-:Y:S04]  /*5d60*/  STL [R1+0x218], R78 ;  /* 0x0002184e01007387 */ /* 0x000fe80000100800 */
        /* <DEDUP_REMOVED lines=37> */
[----:B------:R0:W-:Y:S04]  /*5fc0*/  STL [R1+0x2b0], R26 ;  /* 0x0002b01a01007387 */ /* 0x0001e80000100800 */
        /* <DEDUP_REMOVED lines=74> */
[----:B------:R2:W-:Y:S04]  /*6470*/  STL [R1+0x3dc], R33 ;  /* 0x0003dc2101007387 */ /* 0x0005e80000100800 */
[----:B------:R-:W-:Y:S04]  /*6480*/  STL [R1+0x3e0], R66 ;  /* 0x0003e04201007387 */ /* 0x000fe80000100800 */
[----:B------:R3:W-:Y:S04]  /*6490*/  STL [R1+0x3e4], R41 ;  /* 0x0003e42901007387 */ /* 0x0007e80000100800 */
[----:B------:R4:W-:Y:S04]  /*64a0*/  STL [R1+0x3e8], R45 ;  /* 0x0003e82d01007387 */ /* 0x0009e80000100800 */
[----:B------:R4:W-:Y:S04]  /*64b0*/  STL [R1+0x3ec], R49 ;  /* 0x0003ec3101007387 */ /* 0x0009e80000100800 */
[----:B------:R-:W-:Y:S04]  /*64c0*/  STL [R1+0x3f0], R68 ;  /* 0x0003f04401007387 */ /* 0x000fe80000100800 */
[----:B------:R4:W-:Y:S04]  /*64d0*/  STL [R1+0x3f4], R57 ;  /* 0x0003f43901007387 */ /* 0x0009e80000100800 */
[----:B------:R4:W-:Y:S04]  /*64e0*/  STL [R1+0x3f8], R61 ;  /* 0x0003f83d01007387 */ /* 0x0009e80000100800 */
[----:B------:R4:W-:Y:S04]  /*64f0*/  STL [R1+0x3fc], R65 ;  /* 0x0003fc4101007387 */ /* 0x0009e80000100800 */
[----:B0-----:R-:W4:Y:S04]  /*6500*/  LDL.128 R24, [R1+0x200] ;  /* 0x0002000001187983 */ /* 0x001f280000100c00 */
[----:B-1----:R-:W4:Y:S04]  /*6510*/  LDL.128 R28, [R1+0x210] ;  /* 0x00021000011c7983 */ /* 0x002f280000100c00 */
[----:B--2---:R-:W2:Y:S04]  /*6520*/  LDL.128 R32, [R1+0x220] ;  /* 0x0002200001207983 */ /* 0x004ea80000100c00 */
[----:B------:R-:W2:Y:S04]  /*6530*/  LDL.128 R36, [R1+0x230] ;  /* 0x0002300001247983 */ /* 0x000ea80000100c00 */
[----:B---3--:R-:W2:Y:S04]  /*6540*/  LDL.128 R40, [R1+0x240] ;  /* 0x0002400001287983 */ /* 0x008ea80000100c00 */
[----:B----4-:R-:W2:Y:S04]  /*6550*/  LDL.128 R44, [R1+0x250] ;  /* 0x00025000012c7983 */ /* 0x010ea80000100c00 */
[----:B------:R-:W2:Y:S04]  /*6560*/  LDL.128 R48, [R1+0x260] ;  /* 0x0002600001307983 */ /* 0x000ea80000100c00 */
        /* <DEDUP_REMOVED lines=24> */
[----:B------:R-:W2:Y:S01]  /*66f0*/  LDL.128 R148, [R1+0x3f0] ;  /* 0x0003f00001947983 */ /* 0x000ea20000100c00 */
[----:B------:R-:W-:-:S02]  /*6700*/  VIADD R155, R155, 0x1 ;  /* 0x000000019b9b7836 */ /* 0x000fc40000000000 */
[----:B------:R-:W-:Y:S02]  /*6710*/  IMAD.MOV.U32 R5, RZ, RZ, 0x40000040 ;  /* 0x40000040ff057424 */ /* 0x000fe400078e00ff */
[----:B------:R-:W-:Y:S01]  /*6720*/  IMAD.MOV.U32 R7, RZ, RZ, 0x40000040 ;  /* 0x40000040ff077424 */ /* 0x000fe200078e00ff */
[----:B------:R-:W-:Y:S01]  /*6730*/  ISETP.NE.AND P0, PT, R155, 0x2, PT ;  /* 0x000000029b00780c */ /* 0x000fe20003f05270 */
[----:B------:R0:W-:Y:S01]  /*6740*/  STL [R1+0x1c0], R155 ;  /* 0x0001c09b01007387 */ /* 0x0001e20000100800 */
[----:B------:R-:W-:Y:S01]  /*6750*/  R2UR UR7, R5 ;  /* 0x00000000050772ca */ /* 0x000fe200000e0000 */
[----:B------:R-:W-:Y:S01]  /*6760*/  IMAD.MOV.U32 R5, RZ, RZ, 0x40000040 ;  /* 0x40000040ff057424 */ /* 0x000fe200078e00ff */
[----:B------:R-:W-:Y:S01]  /*6770*/  R2UR UR11, R7 ;  /* 0x00000000070b72ca */ /* 0x000fe200000e0000 */
[----:B------:R-:W-:-:S03]  /*6780*/  IMAD.MOV.U32 R7, RZ, RZ, 0x40000040 ;  /* 0x40000040ff077424 */ /* 0x000fc600078e00ff */
[----:B------:R-:W-:Y:S02]  /*6790*/  R2UR UR19, R5 ;  /* 0x00000000051372ca */ /* 0x000fe400000e0000 */
[----:B------:R-:W-:-:S03]  /*67a0*/  R2UR UR15, R7 ;  /* 0x00000000070f72ca */ /* 0x000fc600000e0000 */
[----:B0-----:R-:W-:-:S04]  /*67b0*/  @!P0 IMAD.MOV.U32 R155, RZ, RZ, RZ ;  /* 0x000000ffff9b8224 */ /* 0x001fc800078e00ff */
[----:B------:R-:W-:-:S04]  /*67c0*/  IMAD R4, R155, 0x1000, R2 ;  /* 0x000010009b047824 */ /* 0x000fc800078e0202 */
[C---:B------:R-:W-:Y:S01]  /*67d0*/  VIADD R6, R4.reuse, 0x80 ;  /* 0x0000008004067836 */ /* 0x040fe20000000000 */
[----:B------:R-:W-:-:S04]  /*67e0*/  R2UR UR6, R4 ;  /* 0x00000000040672ca */ /* 0x000fc800000e0000 */
[----:B------:R-:W-:Y:S01]  /*67f0*/  R2UR UR10, R6 ;  /* 0x00000000060a72ca */ /* 0x000fe200000e0000 */
[C---:B------:R-:W-:Y:S02]  /*6800*/  VIADD R6, R4.reuse, 0x100 ;  /* 0x0000010004067836 */ /* 0x040fe40000000000 */
[----:B------:R-:W-:-:S03]  /*6810*/  VIADD R4, R4, 0x180 ;  /* 0x0000018004047836 */ /* 0x000fc60000000000 */
[----:B------:R-:W-:Y:S02]  /*6820*/  R2UR UR14, R6 ;  /* 0x00000000060e72ca */ /* 0x000fe400000e0000 */
[----:B------:R-:W-:Y:S01]  /*6830*/  R2UR UR18, R4 ;  /* 0x00000000041272ca */ /* 0x000fe200000e0000 */
[----:B------:R-:W3:Y:S04]  /*6840*/  @!P0 LDL R6, [R1+0x1c4] ;  /* 0x0001c40001068983 */ /* 0x000ee80000100800 */
[----:B------:R-:W4:Y:S01]  /*6850*/  LDL R4, [R1+0x1c8] ;  /* 0x0001c80001047983 */ /* 0x000f220000100800 */
[----:B--2---:R-:W-:-:S06]  /*6860*/  WARPGROUP.ARRIVE ;  /* 0x00000000000079c5 */ /* 0x004fcc0000000000 */
        /* <DEDUP_REMOVED lines=34> */
[----:B0-----:R-:W-:-:S06]  /*6a90*/  WARPGROUP.ARRIVE ;  /* 0x00000000000079c5 */ /* 0x001fcc0000000000 */
        /* <DEDUP_REMOVED lines=35> */
[----:B------:R-:W-:Y:S01]  /*6cd0*/  HGMMA.64x256x16.F32.BF16 R24, gdesc[UR12].tnspB, R24, gsb0 ;  /* 0x43e000000c1879f0 */ /* 0x000fe20008001818 */
[----:B------:R-:W-:Y:S04]  /*6ce0*/  @!P0 STL [R1+0x1c0], RZ ;  /* 0x0001c0ff01008387 */ /* 0x000fe80000100800 */
[----:B------:R0:W5:Y:S01]  /*6cf0*/  LDL R5, [R1+0x1c0] ;  /* 0x0001c00001057983 */ /* 0x0001620000100800 */
[----:B------:R-:W-:-:S03]  /*6d00*/  WARPGROUP.DEPBAR.LE gsb0, 0x0 ;  /* 0x00008000000079c5 */ /* 0x000fc60000010000 */
        /* <DEDUP_REMOVED lines=67> */
[----:B------:R-:W4:Y:S04]  /*7140*/  LDL R8, [R1+0x200] ;  /* 0x0002000001087983 */ /* 0x000f280000100800 */
[----:B-1----:R-:W4:Y:S04]  /*7150*/  LDL R74, [R1+0x204] ;  /* 0x00020400014a7983 */ /* 0x002f280000100800 */
[----:B--2---:R-:W2:Y:S04]  /*7160*/  LDL R76, [R1+0x208] ;  /* 0x00020800014c7983 */ /* 0x004ea80000100800 */
[----:B------:R-:W2:Y:S04]  /*7170*/  LDL R78, [R1+0x20c] ;  /* 0x00020c00014e7983 */ /* 0x000ea80000100800 */
[----:B------:R-:W2:Y:S04]  /*7180*/  LDL R10, [R1+0x210] ;  /* 0x00021000010a7983 */ /* 0x000ea80000100800 */
[----:B---3--:R-:W3:Y:S04]  /*7190*/  LDL R80, [R1+0x214] ;  /* 0x0002140001507983 */ /* 0x008ee80000100800 */
[----:B------:R-:W3:Y:S04]  /*71a0*/  LDL R82, [R1+0x218] ;  /* 0x0002180001527983 */ /* 0x000ee80000100800 */
[----:B----4-:R-:W4:Y:S04]  /*71b0*/  LDL R84, [R1+0x21c] ;  /* 0x00021c0001547983 */ /* 0x010f280000100800 */
[----:B------:R-:W4:Y:S04]  /*71c0*/  LDL R12, [R1+0x220] ;  /* 0x00022000010c7983 */ /* 0x000f280000100800 */
        /* <DEDUP_REMOVED lines=119> */
[----:B------:R-:W-:-:S03]  /*7940*/  VIADD R4, R4, 0x1 ;  /* 0x0000000104047836 */ /* 0x000fc60000000000 */
[----:B------:R0:W-:Y:S04]  /*7950*/  STL [R1+0x200], R8 ;  /* 0x0002000801007387 */ /* 0x0001e80000100800 */
[----:B------:R0:W-:Y:S04]  /*7960*/  STL [R1+0x1c8], R4 ;  /* 0x0001c80401007387 */ /* 0x0001e80000100800 */
[----:B------:R0:W-:Y:S04]  /*7970*/  STL [R1+0x204], R74 ;  /* 0x0002044a01007387 */ /* 0x0001e80000100800 */
[----:B--2---:R0:W-:Y:S04]  /*7980*/  STL [R1+0x208], R76 ;  /* 0x0002084c01007387 */ /* 0x0041e80000100800 */
[----:B------:R0:W-:Y:S04]  /*7990*/  STL [R1+0x20c], R78 ;  /* 0x00020c4e01007387 */ /* 0x0001e80000100800 */
[----:B------:R0:W-:Y:S04]  /*79a0*/  STL [R1+0x210], R10 ;  /* 0x0002100a01007387 */ /* 0x0001e80000100800 */
[----:B---3--:R0:W-:Y:S04]  /*79b0*/  STL [R1+0x214], R80 ;  /* 0x0002145001007387 */ /* 0x0081e80000100800 */
[----:B------:R0:W-:Y:S04]  /*79c0*/  STL [R1+0x218], R82 ;  /* 0x0002185201007387 */ /* 0x0001e80000100800 */
[----:B----4-:R0:W-:Y:S04]  /*79d0*/  STL [R1+0x21c], R84 ;  /* 0x00021c5401007387 */ /* 0x0101e80000100800 */
[----:B------:R0:W-:Y:S04]  /*79e0*/  STL [R1+0x220], R12 ;  /* 0x0002200c01007387 */ /* 0x0001e80000100800 */
        /* <DEDUP_REMOVED lines=118> */
[----:B------:R0:W-:Y:S01]  /*8150*/  STL [R1+0x3fc], R45 ;  /* 0x0003fc2d01007387 */ /* 0x0001e20000100800 */
[----:B------:R-:W-:-:S05]  /*8160*/  @!P0 LOP3.LUT R6, R6, 0x1, RZ, 0x3c, !PT ;  /* 0x0000000106068812 */ /* 0x000fca00078e3cff */
[----:B------:R0:W-:Y:S01]  /*8170*/  @!P0 STL [R1+0x1c4], R6 ;  /* 0x0001c40601008387 */ /* 0x0001e20000100800 */
[----:B------:R-:W-:Y:S06]  /*8180*/  BAR.ARV 0xf, 0x100 ;  /* 0x03c4000000007b1d */ /* 0x000fec0000002000 */
[C---:B------:R-:W-:Y:S01]  /*8190*/  ISETP.GT.AND P0, PT, R3.reuse, R0, PT ;  /* 0x000000000300720c */ /* 0x040fe20003f04270 */
[----:B------:R-:W-:Y:S01]  /*81a0*/  VIADD R3, R3, 0xffffffff ;  /* 0xffffffff03037836 */ /* 0x000fe20000000000 */
[----:B------:R-:W-:Y:S11]  /*81b0*/  @!P1 BRA `(.L_x_5121) ;  /* 0x0000000000049947 */ /* 0x000ff60003800000 */
[----:B------:R-:W-:Y:S01]  /*81c0*/  BPT.TRAP 0x1 ;  /* 0x000000040000795c */ /* 0x000fe20000300000 */
.L_x_5121:
[----:B-----5:R-:W-:-:S05]  /*81d0*/  LEA R5, R5, UR43, 0x3 ;  /* 0x0000002b05057c11 */ /* 0x020fca000f8e18ff */
[----:B0-----:R-:W-:-:S05]  /*81e0*/  VIADD R4, R5, 0x38860 ;  /* 0x0003886005047836 */ /* 0x001fca0000000000 */
[----:B------:R-:W-:-:S04]  /*81f0*/  PRMT R4, R153, 0x654, R4 ;  /* 0x0000065499047816 */ /* 0x000fc80000000004 */
[----:B------:R1:W-:Y:S01]  /*8200*/  SYNCS.ARRIVE.TRANS64.RED.A1T0 RZ, [R4+URZ], RZ ;  /* 0x000000ff04ff79a7 */ /* 0x0003e2000810043f */
[----:B------:R-:W-:Y:S05]  /*8210*/  @P0 BRA `(.L_x_5122) ;  /* 0xffffffc000a40947 */ /* 0x000fea000383ffff */
.L_x_5120:
[----:B------:R-:W2:Y:S04]  /*8220*/  LDL R51, [R1+0x1c0] ;  /* 0x0001c00001337983 */ /* 0x000ea80000100800 */
[----:B------:R-:W3:Y:S04]  /*8230*/  LDL.64 R18, [R1+0x338] ;  /* 0x0003380001127983 */ /* 0x000ee80000100a00 */
[----:B------:R-:W4:Y:S04]  /*8240*/  LDL.64 R54, [R1+0x200] ;  /* 0x0002000001367983 */ /* 0x000f280000100a00 */
[----:B------:R-:W5:Y:S04]  /*8250*/  LDL.64 R56, [R1+0x210] ;  /* 0x0002100001387983 */ /* 0x000f680000100a00 */
        /* <DEDUP_REMOVED lines=60> */
[----:B01----:R-:W5:Y:S04]  /*8620*/  LDL.64 R4, [R1+0x3f8] ;  /* 0x0003f80001047983 */ /* 0x003f680000100a00 */
[----:B------:R-:W5:Y:S04]  /*8630*/  LDL R50, [R1+0x1c8] ;  /* 0x0001c80001327983 */ /* 0x000f680000100800 */
[----:B------:R-:W5:Y:S01]  /*8640*/  LDL R0, [R1+0x1c0] ;  /* 0x0001c00001007983 */ /* 0x000f620000100800 */
[----:B--2---:R-:W-:-:S05]  /*8650*/  IMAD R22, R51, 0x40, R22 ;  /* 0x0000004033167824 */ /* 0x004fca00078e0216 */
[----:B------:R-:W-:Y:S01]  /*8660*/  LEA R22, R22, UR43, 0x2 ;  /* 0x0000002b16167c11 */ /* 0x000fe2000f8e10ff */
[----:B------:R-:W-:Y:S06]  /*8670*/  BAR.SYNC.DEFER_BLOCKING 0xe, 0x100 ;  /* 0x0384000000007b1d */ /* 0x000fec0000010000 */
[----:B------:R-:W-:Y:S04]  /*8680*/  LDS R51, [R22+0x38400] ;  /* 0x0384000016337984 */ /* 0x000fe80000000800 */
[----:B------:R-:W3:Y:S01]  /*8690*/  LDS R22, [R22+0x38420] ;  /* 0x0384200016167984 */ /* 0x000ee20000000800 */
[----:B------:R-:W-:Y:S01]  /*86a0*/  BSSY B0, `(.L_x_5123) ;  /* 0x00000cd000007945 */ /* 0x000fe20003800000 */
[C---:B---3--:R-:W-:Y:S01]  /*86b0*/  FMUL.FTZ R19, R22.reuse, R19 ;  /* 0x0000001316137220 */ /* 0x048fe20000410000 */
[C---:B------:R-:W-:Y:S01]  /*86c0*/  FMUL.FTZ R18, R22.reuse, R18 ;  /* 0x0000001216127220 */ /* 0x040fe20000410000 */
[C---:B----4-:R-:W-:Y:S01]  /*86d0*/  FMUL.FTZ R55, R51.reuse, R55 ;  /* 0x0000003733377220 */ /* 0x050fe20000410000 */
[C---:B------:R-:W-:Y:S01]  /*86e0*/  FMUL.FTZ R54, R51.reuse, R54 ;  /* 0x0000003633367220 */ /* 0x040fe20000410000 */
[C---:B-----5:R-:W-:Y:S01]  /*86f0*/  FMUL.FTZ R57, R51.reuse, R57 ;  /* 0x0000003933397220 */ /* 0x060fe20000410000 */
[C---:B------:R-:W-:Y:S01]  /*8700*/  FMUL.FTZ R56, R51.reuse, R56 ;  /* 0x0000003833387220 */ /* 0x040fe20000410000 */
[----:B------:R0:W-:Y:S01]  /*8710*/  STL.64 [R1+0x338], R18 ;  /* 0x0003381201007387 */ /* 0x0001e20000100a00 */
        /* <DEDUP_REMOVED lines=116> */
[C---:B0-----:R-:W-:Y:S01]  /*8e60*/  FMUL.FTZ R19, R22.reuse, R3 ;  /* 0x0000000316137220 */ /* 0x041fe20000410000 */
[C---:B------:R-:W-:Y:S01]  /*8e70*/  FMUL.FTZ R18, R22.reuse, R2 ;  /* 0x0000000216127220 */ /* 0x040fe20000410000 */
[C---:B------:R-:W-:Y:S01]  /*8e80*/  FMUL.FTZ R7, R22.reuse, R7 ;  /* 0x0000000716077220 */ /* 0x040fe20000410000 */
[C---:B------:R-:W-:Y:S01]  /*8e90*/  FMUL.FTZ R6, R22.reuse, R6 ;  /* 0x0000000616067220 */ /* 0x040fe20000410000 */
[C---:B------:R-:W-:Y:S01]  /*8ea0*/  FMUL.FTZ R5, R22.reuse, R5 ;  /* 0x0000000516057220 */ /* 0x040fe20000410000 */
[----:B------:R-:W-:Y:S01]  /*8eb0*/  FMUL.FTZ R4, R22, R4 ;  /* 0x0000000416047220 */ /* 0x000fe20000410000 */
[----:B------:R-:W-:-:S02]  /*8ec0*/  VIADD R50, R50, 0x1 ;  /* 0x0000000132327836 */ /* 0x000fc40000000000 */
[----:B------:R-:W-:Y:S01]  /*8ed0*/  VIADD R0, R0, 0x1 ;  /* 0x0000000100007836 */ /* 0x000fe20000000000 */
[----:B------:R0:W-:Y:S04]  /*8ee0*/  STL.64 [R1+0x200], R54 ;  /* 0x0002003601007387 */ /* 0x0001e80000100a00 */
        /* <DEDUP_REMOVED lines=62> */
[----:B------:R0:W-:Y:S04]  /*92d0*/  STL [R1+0x1c8], R50 ;  /* 0x0001c83201007387 */ /* 0x0001e80000100800 */
[----:B------:R0:W-:Y:S01]  /*92e0*/  STL [R1+0x1c0], R0 ;  /* 0x0001c00001007387 */ /* 0x0001e20000100800 */
[----:B------:R-:W-:Y:S06]  /*92f0*/  BAR.ARV 0xf, 0x100 ;  /* 0x03c4000000007b1d */ /* 0x000fec0000002000 */
[----:B------:R-:W-:Y:S01]  /*9300*/  ISETP.NE.AND P0, PT, R0, 0x2, PT ;  /* 0x000000020000780c */ /* 0x000fe20003f05270 */
[----:B------:R-:W-:-:S12]  /*9310*/  IMAD.MOV.U32 R3, RZ, RZ, 0x1 ;  /* 0x00000001ff037424 */ /* 0x000fd800078e00ff */
[----:B0-----:R-:W-:Y:S05]  /*9320*/  @P0 BRA `(.L_x_5124) ;  /* 0x0000000000100947 */ /* 0x001fea0003800000 */
[----:B------:R-:W2:Y:S04]  /*9330*/  LDL R0, [R1+0x1c4] ;  /* 0x0001c40001007983 */ /* 0x000ea80000100800 */
[----:B------:R0:W-:Y:S01]  /*9340*/  STL [R1+0x1c0], RZ ;  /* 0x0001c0ff01007387 */ /* 0x0001e20000100800 */
[----:B--2---:R-:W-:-:S05]  /*9350*/  LOP3.LUT R0, R0, 0x1, RZ, 0x3c, !PT ;  /* 0x0000000100007812 */ /* 0x004fca00078e3cff */
[----:B------:R0:W-:Y:S02]  /*9360*/  STL [R1+0x1c4], R0 ;  /* 0x0001c40001007387 */ /* 0x0001e40000100800 */
.L_x_5124:
[----:B------:R-:W-:Y:S05]  /*9370*/  BSYNC B0 ;  /* 0x0000000000007941 */ /* 0x000fea0003800000 */
.L_x_5123:
[----:B------:R-:W-:Y:S05]  /*9380*/  BRA `(.L_x_5118) ;  /* 0x0000018000307947 */ /* 0x000fea0003800000 */
.L_x_5110:
[----:B------:R-:W0:Y:S01]  /*9390*/  S2UR UR4, SR_SWINHI ;  /* 0x00000000000479c3 */ /* 0x000e220000002f00 */
[----:B------:R-:W1:Y:S01]  /*93a0*/  S2R R15, SR_CgaCtaId ;  /* 0x00000000000f7919 */ /* 0x000e620000008800 */
[----:B------:R-:W-:Y:S01]  /*93b0*/  UMOV UR5, 0x400 ;  /* 0x0000040000057882 */ /* 0x000fe20000000000 */
[----:B------:R-:W-:Y:S01]  /*93c0*/  ULDC UR7, c[0x0][0x448] ;  /* 0x0001120000077ab9 */ /* 0x000fe20000000800 */
[----:B------:R-:W-:Y:S01]  /*93d0*/  ULEA UR43, UR43, UR5, 0x18 ;  /* 0x000000052b2b7291 */ /* 0x000fe2000f8ec03f */
[----:B------:R-:W2:Y:S01]  /*93e0*/  S2R R4, SR_CTAID.X ;  /* 0x0000000000047919 */ /* 0x000ea20000002500 */
[----:B------:R-:W-:Y:S01]  /*93f0*/  UISETP.NE.AND UP2, UPT, UR7, 0x1, UPT ;  /* 0x000000010700788c */ /* 0x000fe2000bf45270 */
[----:B------:R-:W-:Y:S01]  /*9400*/  IMAD.U32 R6, RZ, RZ, UR61 ;  /* 0x0000003dff067e24 */ /* 0x000fe2000f8e00ff */
[----:B------:R-:W-:Y:S01]  /*9410*/  USHF.L.U32 UR6, UR6, 0x6, URZ ;  /* 0x0000000606067899 */ /* 0x000fe2000800063f */
[----:B------:R-:W-:Y:S01]  /*9420*/  IMAD.MOV.U32 R7, RZ, RZ, 0x80 ;  /* 0x00000080ff077424 */ /* 0x000fe200078e00ff */
[----:B------:R-:W-:Y:S01]  /*9430*/  STL [R1+0x10], RZ ;  /* 0x000010ff01007387 */ /* 0x000fe20000100800 */
[----:B------:R-:W-:Y:S01]  /*9440*/  IMAD.MOV.U32 R8, RZ, RZ, 0x100 ;  /* 0x00000100ff087424 */ /* 0x000fe200078e00ff */
[----:B------:R-:W-:Y:S01]  /*9450*/  ULDC UR44, c[0x0][0x288] ;  /* 0x0000a200002c7ab9 */ /* 0x000fe20000000800 */
[----:B------:R-:W-:Y:S01]  /*9460*/  IMAD.U32 R12, RZ, RZ, UR61 ;  /* 0x0000003dff0c7e24 */ /* 0x000fe2000f8e00ff */
[----:B------:R3:W-:Y:S01]  /*9470*/  STL.64 [R1+0x28], R6 ;  /* 0x0000280601007387 */ /* 0x0007e20000100a00 */
[----:B------:R-:W-:Y:S01]  /*9480*/  IMAD.MOV.U32 R13, RZ, RZ, 0x80 ;  /* 0x00000080ff0d7424 */ /* 0x000fe200078e00ff */
[----:B------:R-:W-:Y:S01]  /*9490*/  UIADD3 UR40, UR42, 0x1, -UR44 ;  /* 0x000000012a287890 */ /* 0x000fe2000fffe82c */
[----:B------:R-:W-:Y:S01]  /*94a0*/  IMAD.MOV.U32 R14, RZ, RZ, 0x80 ;  /* 0x00000080ff0e7424 */ /* 0x000fe200078e00ff */
[----:B------:R-:W-:Y:S01]  /*94b0*/  STL [R1+0x38], RZ ;  /* 0x000038ff01007387 */ /* 0x000fe20000100800 */
[----:B------:R-:W-:Y:S01]  /*94c0*/  @UP2 ULDC UR10, c[0x0][0x450] ;  /* 0x00011400000a2ab9 */ /* 0x000fe20000000800 */
[----:B------:R-:W-:Y:S01]  /*94d0*/  UP2UR UR41, UPR, URZ, 0x4 ;  /* 0x000000043f297883 */ /* 0x000fe20008000000 */
[----:B------:R-:W-:Y:S01]  /*94e0*/  UMOV UR38, UR43 ;  /* 0x0000002b00267c82 */ /* 0x000fe20008000000 */
[----:B0-----:R-:W-:Y:S01]  /*94f0*/  UMOV UR39, UR4 ;  /* 0x0000000400277c82 */ /* 0x001fe20008000000 */
[----:B------:R-:W-:-:S02]  /*9500*/  UIADD3 UR7, UP0, UR38, 0x38850, URZ ;  /* 0x0003885026077890 */ /* 0x000fc4000ff1e03f */
[----:B------:R-:W-:Y:S02]  /*9510*/  UIADD3 UR4, UP1, UR38, 0x38860, URZ ;  /* 0x0003886026047890 */ /* 0x000fe4000ff3e03f */
[----:B------:R-:W-:Y:S02]  /*9520*/  UIADD3.X UR8, URZ, UR39, URZ, UP0, !UPT ;  /* 0x000000273f087290 */ /* 0x000fe400087fe43f */
[----:B------:R-:W-:Y:S01]  /*9530*/  UIADD3.X UR5, URZ, UR39, URZ, UP1, !UPT ;  /* 0x000000273f057290 */ /* 0x000fe20008ffe43f */
[----:B------:R-:W-:Y:S01]  /*9540*/  IMAD.U32 R0, RZ, RZ, UR7 ;  /* 0x00000007ff007e24 */ /* 0x000fe2000f8e00ff */
[----:B------:R-:W-:Y:S01]  /*9550*/  UIADD3 UR7, UP1, UR38, 0x38840, URZ ;  /* 0x0003884026077890 */ /* 0x000fe2000ff3e03f */
[----:B------:R-:W-:Y:S01]  /*9560*/  IMAD.U32 R10, RZ, RZ, UR4 ;  /* 0x00000004ff0a7e24 */ /* 0x000fe2000f8e00ff */
[----:B------:R-:W-:Y:S01]  /*9570*/  UIADD3 UR9, UP0, UR38, 0x38830, URZ ;  /* 0x0003883026097890 */ /* 0x000fe2000ff1e03f */
[----:B------:R-:W-:Y:S01]  /*9580*/  IMAD.U32 R3, RZ, RZ, UR8 ;  /* 0x00000008ff037e24 */ /* 0x000fe2000f8e00ff */
[----:B------:R-:W-:Y:S01]  /*9590*/  UIADD3.X UR8, URZ, UR39, URZ, UP1, !UPT ;  /* 0x000000273f087290 */ /* 0x000fe20008ffe43f */
[----:B-1----:R-:W-:Y:S01]  /*95a0*/  IMAD.MOV.U32 R9, RZ, RZ, R15 ;  /* 0x000000ffff097224 */ /* 0x002fe200078e000f */
[----:B------:R-:W-:Y:S01]  /*95b0*/  UIADD3.X UR4, URZ, UR39, URZ, UP0, !UPT ;  /* 0x000000273f047290 */ /* 0x000fe200087fe43f */
[----:B--2---:R0:W-:Y:S01]  /*95c0*/  STL [R1+0x50], R4 ;  /* 0x0000500401007387 */ /* 0x0041e20000100800 */
[----:B------:R-:W-:-:S02]  /*95d0*/  IMAD.U32 R11, RZ, RZ, UR5 ;  /* 0x00000005ff0b7e24 */ /* 0x000fc4000f8e00ff */
[----:B---3--:R-:W-:Y:S01]  /*95e0*/  IMAD.U32 R7, RZ, RZ, UR8 ;  /* 0x00000008ff077e24 */ /* 0x008fe2000f8e00ff */
[----:B------:R1:W-:Y:S01]  /*95f0*/  STL.64 [R1+0x30], R8 ;  /* 0x0000300801007387 */ /* 0x0003e20000100a00 */
[----:B------:R-:W-:Y:S01]  /*9600*/  IMAD.U32 R5, RZ, RZ, UR4 ;  /* 0x00000004ff057e24 */ /* 0x000fe2000f8e00ff */
[----:B------:R-:W-:Y:S01]  /*9610*/  @UP2 UIADD3 UR8, UR6, 0x3f, URZ ;  /* 0x0000003f06082890 */ /* 0x000fe2000fffe03f */
[----:B------:R-:W-:Y:S01]  /*9620*/  IMAD.U32 R6, RZ, RZ, UR7 ;  /* 0x00000007ff067e24 */ /* 0x000fe2000f8e00ff */
[----:B------:R-:W-:Y:S01]  /*9630*/  ULDC.64 UR4, c[0x0][0xad8] ;  /* 0x0002b60000047ab9 */ /* 0x000fe20000000a00 */
[----:B------:R2:W-:Y:S01]  /*9640*/  STL.128 [R1], R12 ;  /* 0x0000000c01007387 */ /* 0x0005e20000100c00 */
[----:B0-----:R-:W-:Y:S01]  /*9650*/  IMAD.U32 R4, RZ, RZ, UR9 ;  /* 0x00000009ff047e24 */ /* 0x001fe2000f8e00ff */
[----:B------:R-:W-:Y:S01]  /*9660*/  @UP2 ULDC UR9, c[0x0][0x44c] ;  /* 0x0001130000092ab9 */ /* 0x000fe20000000800 */
[----:B------:R-:W-:Y:S01]  /*9670*/  UISETP.GE.AND UP0, UPT, UR5, 0x1, UPT ;  /* 0x000000010500788c */ /* 0x000fe2000bf06270 */
[----:B------:R2:W-:Y:S01]  /*9680*/  STL.64 [R1+0x20], R6 ;  /* 0x0000200601007387 */ /* 0x0005e20000100a00 */
[----:B------:R-:W-:Y:S01]  /*9690*/  UIMAD.WIDE.U32 UR8, UR8, UR9, URZ ;  /* 0x00000009080872a5 */ /* 0x000fe2000f8e003f */
[----:B-1----:R-:W-:-:S02]  /*96a0*/  IMAD.MOV.U32 R8, RZ, RZ, R0 ;  /* 0x000000ffff087224 */ /* 0x002fc400078e0000 */
[----:B------:R2:W-:Y:S01]  /*96b0*/  STL.64 [R1+0x18], R4 ;  /* 0x0000180401007387 */ /* 0x0005e20000100a00 */
[----:B------:R-:W-:Y:S01]  /*96c0*/  IMAD.MOV.U32 R9, RZ, RZ, R3 ;  /* 0x000000ffff097224 */ /* 0x000fe200078e0003 */
[----:B------:R-:W-:Y:S01]  /*96d0*/  UIADD3 UR7, UR6, 0x3f, URZ ;  /* 0x0000003f06077890 */ /* 0x000fe2000fffe03f */
[----:B------:R-:W-:Y:S01]  /*96e0*/  PLOP3.LUT P0, PT, PT, PT, UP0, 0x40, 0x0 ;  /* 0x000000000000781c */ /* 0x000fe20003f0e808 */
[----:B------:R-:W-:Y:S02]  /*96f0*/  @UP2 USHF.R.U32.HI UR7, URZ, UR10, UR9 ;  /* 0x0000000a3f072299 */ /* 0x000fe40008011609 */
[----:B------:R2:W-:Y:S01]  /*9700*/  STL.128 [R1+0x40], R8 ;  /* 0x0000400801007387 */ /* 0x0005e20000100c00 */
[----:B------:R-:W-:Y:S02]  /*9710*/  UP2UR UR60, UPR, URZ, 0x1 ;  /* 0x000000013f3c7883 */ /* 0x000fe40008000000 */
[----:B------:R-:W-:-:S04]  /*9720*/  UIADD3 UR7, UR40, UR7, URZ ;  /* 0x0000000728077290 */ /* 0x000fc8000fffe03f */
[----:B------:R-:W-:-:S06]  /*9730*/  UIADD3 UR4, UR7, UR4, URZ ;  /* 0x0000000407047290 */ /* 0x000fcc000fffe03f */
[----:B------:R-:W-:Y:S01]  /*9740*/  IMAD.U32 R0, RZ, RZ, UR4 ;  /* 0x00000004ff007e24 */ /* 0x000fe2000f8e00ff */
[----:B------:R-:W-:Y:S06]  /*9750*/  @P0 BRA `(.L_x_5125) ;  /* 0x0000000000400947 */ /* 0x000fec0003800000 */
        /* <DEDUP_REMOVED lines=10> */
.L_x_5126:
[----:B------:R-:W-:-:S11]  /*9800*/  UISETP.NE.AND UP0, UPT, UR5, 0x1, UPT ;  /* 0x000000010500788c */ /* 0x000fd6000bf05270 */
[----:B------:R-:W-:Y:S02]  /*9810*/  @UP0 ULDC.64 UR10, c[0x0][0xae0] ;  /* 0x0002b800000a0ab9 */ /* 0x000fe40000000a00 */
[----:B------:R-:W-:-:S04]  /*9820*/  UIMAD.WIDE.U32 UR8, UR4, UR10, URZ ;  /* 0x0000000a040872a5 */ /* 0x000fc8000f8e003f */
[----:B------:R-:W-:-:S12]  /*9830*/  @UP0 USHF.R.U32.HI UR4, URZ, UR11, UR9 ;  /* 0x0000000b3f040299 */ /* 0x000fd80008011609 */
.L_x_5127:
[----:B------:R-:W-:-:S06]  /*9840*/  UIMAD UR4, UR4, UR5, UR5 ;  /* 0x00000005040472a4 */ /* 0x000fcc000f8e0205 */
[----:B------:R-:W-:-:S07]  /*9850*/  VIMNMX R0, R0, UR4, PT ;  /* 0x0000000400007c48 */ /* 0x000fce000bfe0100 */
.L_x_5125:
[----:B------:R-:W-:Y:S01]  /*9860*/  UISETP.NE.AND UP0, UPT, UR41, URZ, UPT ;  /* 0x0000003f2900728c */ /* 0x000fe2000bf05270 */
[----:B------:R-:W-:Y:S01]  /*9870*/  VIADD R0, R0, 0x3f ;  /* 0x0000003f00007836 */ /* 0x000fe20000000000 */
[----:B------:R-:W-:Y:S02]  /*9880*/  UIADD3 UR4, UR42, 0x3f, URZ ;  /* 0x0000003f2a047890 */ /* 0x000fe4000fffe03f */
[----:B------:R-:W-:Y:S02]  /*9890*/  UIADD3 UR44, UR42, -UR44, URZ ;  /* 0x8000002c2a2c7290 */ /* 0x000fe4000fffe03f */
[----:B------:R-:W-:Y:S01]  /*98a0*/  USHF.R.S32.HI UR7, URZ, 0x1f, UR4 ;  /* 0x0000001f3f077899 */ /* 0x000fe20008011404 */
[----:B------:R-:W-:Y:S01]  /*98b0*/  SHF.R.S32.HI R3, RZ, 0x1f, R0 ;  /* 0x0000001fff037819 */ /* 0x000fe20000011400 */
[----:B------:R-:W-:Y:S02]  /*98c0*/  ULDC UR10, c[0x0][0xad4] ;  /* 0x0002b500000a7ab9 */ /* 0x000fe40000000800 */
[----:B------:R-:W-:Y:S01]  /*98d0*/  ULEA.HI UR7, UR7, UR4, URZ, 0x6 ;  /* 0x0000000407077291 */ /* 0x000fe2000f8f303f */
[----:B------:R-:W-:Y:S01]  /*98e0*/  LEA.HI R3, R3, R0, RZ, 0x6 ;  /* 0x0000000003037211 */ /* 0x000fe200078f30ff */
[----:B------:R-:W-:Y:S01]  /*98f0*/  @UP0 ULDC UR8, c[0x0][0x44c] ;  /* 0x0001130000080ab9 */ /* 0x000fe20000000800 */
[----:B------:R-:W-:Y:S01]  /*9900*/  @UP0 ULDC UR11, c[0x0][0x450] ;  /* 0x00011400000b0ab9 */ /* 0x000fe20000000800 */
[----:B------:R-:W-:Y:S01]  /*9910*/  UIMAD.WIDE.U32 UR8, UR6, UR8, URZ ;  /* 0x00000008060872a5 */ /* 0x000fe2000f8e003f */
[----:B------:R-:W-:Y:S01]  /*9920*/  SHF.R.S32.HI R3, RZ, 0x6, R3 ;  /* 0x00000006ff037819 */ /* 0x000fe20000011403 */
[----:B------:R-:W-:-:S02]  /*9930*/  USHF.R.S32.HI UR7, URZ, 0x6, UR7 ;  /* 0x000000063f077899 */ /* 0x000fc40008011407 */
[----:B------:R-:W-:Y:S02]  /*9940*/  @UP0 USHF.R.U32.HI UR6, URZ, UR11, UR9 ;  /* 0x0000000b3f060299 */ /* 0x000fe40008011609 */
[----:B------:R-:W-:Y:S02]  /*9950*/  UISETP.GE.AND UP0, UPT, UR5, 0x1, UPT ;  /* 0x000000010500788c */ /* 0x000fe4000bf06270 */
[----:B------:R-:W-:Y:S01]  /*9960*/  UIADD3 UR6, UR44, UR6, URZ ;  /* 0x000000062c067290 */ /* 0x000fe2000fffe03f */
[----:B------:R-:W-:-:S03]  /*9970*/  VIMNMX R178, R3, UR7, PT ;  /* 0x0000000703b27c48 */ /* 0x000fc6000bfe0100 */
[----:B------:R-:W-:Y:S01]  /*9980*/  PLOP3.LUT P0, PT, PT, PT, UP0, 0x40, 0x0 ;  /* 0x000000000000781c */ /* 0x000fe20003f0e808 */
[----:B------:R-:W-:-:S06]  /*9990*/  UIADD3 UR4, UR6, -UR10, URZ ;  /* 0x8000000a06047290 */ /* 0x000fcc000fffe03f */
[----:B------:R-:W-:-:S06]  /*99a0*/  IMAD.U32 R0, RZ, RZ, UR4 ;  /* 0x00000004ff007e24 */ /* 0x000fcc000f8e00ff */
[----:B------:R-:W-:Y:S05]  /*99b0*/  @P0 BRA `(.L_x_5128) ;  /* 0x0000000000440947 */ /* 0x000fea0003800000 */
[----:B------:R-:W-:Y:S02]  /*99c0*/  UMOV UR4, UR6 ;  /* 0x0000000600047c82 */ /* 0x000fe40008000000 */
        /* <DEDUP_REMOVED lines=10> */
.L_x_5129:
[----:B------:R-:W-:-:S11]  /*9a70*/  UISETP.NE.AND UP0, UPT, UR5, 0x1, UPT ;  /* 0x000000010500788c */ /* 0x000fd6000bf05270 */
[----:B------:R-:W-:Y:S02]  /*9a80*/  @UP0 ULDC.64 UR8, c[0x0][0xae0] ;  /* 0x0002b80000080ab9 */ /* 0x000fe40000000a00 */
[----:B------:R-:W-:-:S04]  /*9a90*/  UIMAD.WIDE.U32 UR6, UR4, UR8, URZ ;  /* 0x00000008040672a5 */ /* 0x000fc8000f8e003f */
[----:B------:R-:W-:-:S12]  /*9aa0*/  @UP0 USHF.R.U32.HI UR4, URZ, UR9, UR7 ;  /* 0x000000093f040299 */ /* 0x000fd80008011607 */
.L_x_5130:
[----:B------:R-:W-:-:S06]  /*9ab0*/  UIMAD UR4, UR4, UR5, URZ ;  /* 0x00000005040472a4 */ /* 0x000fcc000f8e023f */
[----:B------:R-:W-:-:S07]  /*9ac0*/  VIMNMX R0, R0, UR4, !PT ;  /* 0x0000000400007c48 */ /* 0x000fce000ffe0100 */
.L_x_5128:
[----:B------:R-:W-:Y:S02]  /*9ad0*/  SHF.R.S32.HI R3, RZ, 0x1f, R0 ;  /* 0x0000001fff037819 */ /* 0x000fe40000011400 */
[----:B------:R-:W-:Y:S02]  /*9ae0*/  LOP3.LUT R22, R23, 0xffff, RZ, 0xc0, !PT ;  /* 0x0000ffff17167812 */ /* 0x000fe400078ec0ff */
[----:B------:R-:W-:-:S04]  /*9af0*/  LEA.HI R3, R3, R0, RZ, 0x6 ;  /* 0x0000000003037211 */ /* 0x000fc800078f30ff */
[----:B------:R-:W-:-:S04]  /*9b00*/  SHF.R.S32.HI R3, RZ, 0x6, R3 ;  /* 0x00000006ff037819 */ /* 0x000fc80000011403 */
[----:B--2---:R-:W-:Y:S01]  /*9b10*/  VIMNMX R9, RZ, R3, !PT ;  /* 0x00000003ff097248 */ /* 0x004fe20007fe0100 */
[----:B------:R-:W-:-:S03]  /*9b20*/  IMAD.MOV.U32 R3, RZ, RZ, RZ ;  /* 0x000000ffff037224 */ /* 0x000fc600078e00ff */
[----:B------:R-:W-:-:S13]  /*9b30*/  ISETP.GT.AND P0, PT, R178, R9, PT ;  /* 0x00000009b200720c */ /* 0x000fda0003f04270 */
[----:B------:R-:W-:Y:S05]  /*9b40*/  @!P0 BRA `(.L_x_5131) ;  /* 0x00000000007c8947 */ /* 0x000fea0003800000 */
[----:B------:R-:W-:-:S04]  /*9b50*/  SHF.R.U32.HI R11, RZ, 0x10, R23 ;  /* 0x00000010ff0b7819 */ /* 0x000fc80000011617 */
[----:B------:R-:W-:-:S13]  /*9b60*/  ISETP.NE.AND P0, PT, R11, RZ, PT ;  /* 0x000000ff0b00720c */ /* 0x000fda0003f05270 */
[----:B------:R-:W0:Y:S02]  /*9b70*/  @!P0 LDC R11, c[0x0][0xae8] ;  /* 0x0002ba00ff0b8b82 */ /* 0x000e240000000800 */
[-C--:B0-----:R-:W-:Y:S02]  /*9b80*/  IABS R6, R11.reuse ;  /* 0x0000000b00067213 */ /* 0x081fe40000000000 */
        /* <DEDUP_REMOVED lines=27> */
.L_x_5131:
[----:B------:R-:W-:-:S05]  /*9d40*/  IMAD R22, R22, R3, R9 ;  /* 0x0000000316167224 */ /* 0x000fca00078e0209 */
[----:B------:R-:W-:Y:S02]  /*9d50*/  VIADDMNMX R178, R22, R3, R178, PT ;  /* 0x0000000316b27246 */ /* 0x000fe400038001b2 */
[----:B------:R-:W-:Y:S02]  /*9d60*/  PRMT R3, RZ, 0x7610, R3 ;  /* 0x00007610ff037816 */ /* 0x000fe40000000003 */
[----:B------:R-:W-:-:S13]  /*9d70*/  ISETP.GT.AND P0, PT, R178, R22, PT ;  /* 0x00000016b200720c */ /* 0x000fda0003f04270 */
[----:B------:R-:W-:Y:S05]  /*9d80*/  @!P0 BRA `(.L_x_5118) ;  /* 0x0000017400b08947 */ /* 0x000fea0003800000 */
[----:B------:R-:W-:Y:S01]  /*9d90*/  SHF.R.S32.HI R3, RZ, 0x1f, R154 ;  /* 0x0000001fff037819 */ /* 0x000fe2000001149a */
[----:B------:R-:W-:Y:S01]  /*9da0*/  UIADD3 UR8, UR43, 0x400, URZ ;  /* 0x000004002b087890 */ /* 0x000fe2000fffe03f */
[----:B------:R-:W-:Y:S01]  /*9db0*/  IMAD.MOV.U32 R4, RZ, RZ, 0x1 ;  /* 0x00000001ff047424 */ /* 0x000fe200078e00ff */
[----:B------:R-:W-:Y:S01]  /*9dc0*/  UIADD3 UR6, UR43, 0x26400, URZ ;  /* 0x000264002b067890 */ /* 0x000fe2000fffe03f */
[----:B------:R-:W-:Y:S01]  /*9dd0*/  LEA.HI R68, R3, R154, RZ, 0x7 ;  /* 0x0000009a03447211 */ /* 0x000fe200078f38ff */
[----:B------:R-:W-:Y:S01]  /*9de0*/  UIADD3 UR5, UR43, 0x22400, URZ ;  /* 0x000224002b057890 */ /* 0x000fe2000fffe03f */
[----:B------:R-:W-:Y:S01]  /*9df0*/  IMAD.MOV.U32 R5, RZ, RZ, RZ ;  /* 0x000000ffff057224 */ /* 0x000fe200078e00ff */
[----:B------:R-:W-:Y:S01]  /*9e00*/  UIADD3 UR4, UR43, 0x20400, URZ ;  /* 0x000204002b047890 */ /* 0x000fe2000fffe03f */
[----:B------:R-:W-:Y:S01]  /*9e10*/  SHF.R.S32.HI R70, RZ, 0x7, R68 ;  /* 0x00000007ff467819 */ /* 0x000fe20000011444 */
[----:B------:R-:W-:Y:S01]  /*9e20*/  USHF.R.U32.HI UR6, URZ, 0x4, UR6 ;  /* 0x000000043f067899 */ /* 0x000fe20008011606 */
[----:B------:R-:W-:Y:S01]  /*9e30*/  IMAD.MOV.U32 R6, RZ, RZ, 0x1 ;  /* 0x00000001ff067424 */ /* 0x000fe200078e00ff */
[----:B------:R-:W-:Y:S01]  /*9e40*/  USHF.R.U32.HI UR7, URZ, 0x4, UR8 ;  /* 0x000000043f077899 */ /* 0x000fe20008011608 */
[----:B------:R-:W-:Y:S01]  /*9e50*/  IMAD.MOV.U32 R7, RZ, RZ, RZ ;  /* 0x000000ffff077224 */ /* 0x000fe200078e00ff */
[----:B------:R-:W0:Y:S01]  /*9e60*/  SHFL.IDX PT, R0, R70, RZ, 0x1f ;  /* 0x00001fff46007589 */ /* 0x000e2200000e0000 */
[----:B------:R-:W-:Y:S01]  /*9e70*/  USHF.R.U32.HI UR5, URZ, 0x4, UR5 ;  /* 0x000000043f057899 */ /* 0x000fe20008011605 */
[----:B------:R-:W-:Y:S01]  /*9e80*/  IMAD.MOV.U32 R13, RZ, RZ, 0x40000040 ;  /* 0x40000040ff0d7424 */ /* 0x000fe200078e00ff */
[----:B------:R-:W-:Y:S01]  /*9e90*/  UIADD3 UR9, UP0, UR38, 0x38400, URZ ;  /* 0x0003840026097890 */ /* 0x000fe2000ff1e03f */
[----:B------:R1:W-:Y:S01]  /*9ea0*/  STL.128 [R1+0x60], R4 ;  /* 0x0000600401007387 */ /* 0x0003e20000100c00 */
[----:B------:R-:W-:-:S02]  /*9eb0*/  USHF.R.U32.HI UR4, URZ, 0x4, UR4 ;  /* 0x000000043f047899 */ /* 0x000fc40008011604 */
[----:B------:R-:W-:Y:S01]  /*9ec0*/  ULOP3.LUT UR6, UR6, 0x3fff, URZ, 0xc0, !UPT ;  /* 0x00003fff06067892 */ /* 0x000fe2000f8ec03f */
[----:B------:R-:W-:Y:S01]  /*9ed0*/  STL [R1+0x74], R154 ;  /* 0x0000749a01007387 */ /* 0x000fe20000100800 */
[----:B------:R-:W-:Y:S01]  /*9ee0*/  ULOP3.LUT UR7, UR7, 0x3fff, URZ, 0xc0, !UPT ;  /* 0x00003fff07077892 */ /* 0x000fe2000f8ec03f */
[----:B------:R-:W-:Y:S01]  /*9ef0*/  IMAD.U32 R8, RZ, RZ, UR9 ;  /* 0x00000009ff087e24 */ /* 0x000fe2000f8e00ff */
[----:B------:R-:W-:Y:S02]  /*9f00*/  ULOP3.LUT UR5, UR5, 0x3fff, URZ, 0xc0, !UPT ;  /* 0x00003fff05057892 */ /* 0x000fe4000f8ec03f */
[----:B------:R-:W-:Y:S02]  /*9f10*/  UIADD3.X UR10, URZ, UR39, URZ, UP0, !UPT ;  /* 0x000000273f0a7290 */ /* 0x000fe400087fe43f */
[----:B------:R-:W-:Y:S02]  /*9f20*/  ULOP3.LUT UR4, UR4, 0x3fff, URZ, 0xc0, !UPT ;  /* 0x00003fff04047892 */ /* 0x000fe4000f8ec03f */
[----:B------:R-:W-:-:S02]  /*9f30*/  ULOP3.LUT UR6, UR6, 0x10000, URZ, 0xfc, !UPT ;  /* 0x0001000006067892 */ /* 0x000fc4000f8efc3f */
[----:B------:R-:W-:Y:S01]  /*9f40*/  ULOP3.LUT UR7, UR7, 0x10000, URZ, 0xfc, !UPT ;  /* 0x0001000007077892 */ /* 0x000fe2000f8efc3f */
[----:B------:R-:W-:Y:S01]  /*9f50*/  IMAD.U32 R9, RZ, RZ, UR10 ;  /* 0x0000000aff097e24 */ /* 0x000fe2000f8e00ff */
[----:B------:R-:W-:Y:S01]  /*9f60*/  ULOP3.LUT UR5, UR5, 0x10000, URZ, 0xfc, !UPT ;  /* 0x0001000005057892 */ /* 0x000fe2000f8efc3f */
[----:B-1----:R-:W-:Y:S01]  /*9f70*/  IMAD.MOV.U32 R5, RZ, RZ, 0x40000040 ;  /* 0x40000040ff057424 */ /* 0x002fe200078e00ff */
[----:B------:R-:W-:Y:S01]  /*9f80*/  ULOP3.LUT UR4, UR4, 0x10000, URZ, 0xfc, !UPT ;  /* 0x0001000004047892 */ /* 0x000fe2000f8efc3f */
[----:B0-----:R-:W-:Y:S01]  /*9f90*/  LEA.HI R3, R0, R0, RZ, 0x1 ;  /* 0x0000000000037211 */ /* 0x001fe200078f08ff */
[----:B------:R-:W-:Y:S01]  /*9fa0*/  IMAD.U32 R10, RZ, RZ, UR6 ;  /* 0x00000006ff0a7e24 */ /* 0x000fe2000f8e00ff */
[----:B------:R0:W-:Y:S01]  /*9fb0*/  STL.64 [R1+0x58], R8 ;  /* 0x0000580801007387 */ /* 0x0001e20000100a00 */
[----:B------:R-:W-:Y:S01]  /*9fc0*/  IMAD.U32 R11, RZ, RZ, UR7 ;  /* 0x00000007ff0b7e24 */ /* 0x000fe2000f8e00ff */
[----:B------:R-:W-:Y:S01]  /*9fd0*/  LOP3.LUT R3, R3, 0x6, RZ, 0xc0, !PT ;  /* 0x0000000603037812 */ /* 0x000fe200078ec0ff */
[----:B------:R-:W-:Y:S01]  /*9fe0*/  IMAD.U32 R12, RZ, RZ, UR4 ;  /* 0x00000004ff0c7e24 */ /* 0x000fe2000f8e00ff */
[----:B------:R-:W-:Y:S01]  /*9ff0*/  UIADD3 UR4, UR43, 0x36400, URZ ;  /* 0x000364002b047890 */ /* 0x000fe2000fffe03f */
[----:B------:R-:W-:-:S02]  /*a000*/  IMAD.MOV.U32 R4, RZ, RZ, R10 ;  /* 0x000000ffff047224 */ /* 0x000fc400078e000a */
[----:B------:R-:W-:Y:S01]  /*a010*/  IMAD.IADD R0, R0, 0x1, -R3 ;  /* 0x0000000100007824 */ /* 0x000fe200078e0a03 */
[----:B------:R-:W-:Y:S01]  /*a020*/  ULOP3.LUT UP0, URZ, UR4, 0x3ff, URZ, 0xc0, !UPT ;  /* 0x000003ff043f7892 */ /* 0x000fe2000f80c03f */
[----:B------:R-:W-:Y:S01]  /*a030*/  IMAD.U32 R3, RZ, RZ, UR5 ;  /* 0x00000005ff037e24 */ /* 0x000fe2000f8e00ff */
[----:B------:R1:W-:Y:S01]  /*a040*/  STL.64 [R1+0x78], R12 ;  /* 0x0000780c01007387 */ /* 0x0003e20000100a00 */
[----:B------:R-:W-:Y:S01]  /*a050*/  IMAD.MOV.U32 R6, RZ, RZ, R11 ;  /* 0x000000ffff067224 */ /* 0x000fe200078e000b */
[----:B------:R-:W-:Y:S01]  /*a060*/  LEA R0, R0, UR8, 0xf ;  /* 0x0000000800007c11 */ /* 0x000fe2000f8e78ff */
[----:B------:R-:W-:Y:S01]  /*a070*/  IMAD.MOV.U32 R7, RZ, RZ, 0x40000040 ;  /* 0x40000040ff077424 */ /* 0x000fe200078e00ff */
[----:B------:R-:W-:Y:S01]  /*a080*/  PLOP3.LUT P0, PT, PT, PT, UP0, 0x80, 0x0 ;  /* 0x000000000000781c */ /* 0x000fe20003f0f008 */
[----:B0-----:R-:W-:Y:S01]  /*a090*/  IMAD.MOV.U32 R8, RZ, RZ, R3 ;  /* 0x000000ffff087224 */ /* 0x001fe200078e0003 */
[----:B------:R-:W-:Y:S01]  /*a0a0*/  SHF.R.U32.HI R0, RZ, 0x4, R0 ;  /* 0x00000004ff007819 */ /* 0x000fe20000011600 */
[----:B------:R-:W-:Y:S01]  /*a0b0*/  IMAD.MOV.U32 R9, RZ, RZ, 0x40000040 ;  /* 0x40000040ff097424 */ /* 0x000fe200078e00ff */
[----:B------:R1:W-:Y:S01]  /*a0c0*/  STL.128 [R1+0x90], R4 ;  /* 0x0000900401007387 */ /* 0x0003e20000100c00 */
[----:B------:R-:W-:Y:S01]  /*a0d0*/  IMAD.MOV.U32 R11, RZ, RZ, 0x40000040 ;  /* 0x40000040ff0b7424 */ /* 0x000fe200078e00ff */
[----:B------:R-:W-:-:S04]  /*a0e0*/  LOP3.LUT R0, R0, 0x3fff, RZ, 0xc0, !PT ;  /* 0x00003fff00007812 */ /* 0x000fc800078ec0ff */
[----:B------:R-:W-:Y:S01]  /*a0f0*/  LOP3.LUT R10, R0, 0x2000000, RZ, 0xfc, !PT ;  /* 0x02000000000a7812 */ /* 0x000fe200078efcff */
[----:B------:R-:W-:-:S04]  /*a100*/  IMAD.MOV.U32 R0, RZ, RZ, R154 ;  /* 0x000000ffff007224 */ /* 0x000fc800078e009a */
[----:B------:R1:W-:Y:S01]  /*a110*/  STL.128 [R1+0x80], R8 ;  /* 0x0000800801007387 */ /* 0x0003e20000100c00 */
[----:B------:R-:W-:Y:S05]  /*a120*/  @!P0 BRA `(.L_x_5132) ;  /* 0x0000000000448947 */ /* 0x000fea0003800000 */
[----:B------:R-:W-:Y:S01]  /*a130*/  MOV R0, 0x0 ;  /* 0x0000000000007802 */ /* 0x000fe20000000f00 */
[----:B------:R-:W-:Y:S01]  /*a140*/  ULDC.64 UR4, c[0x4][0xf0] ;  /* 0x01003c0000047ab9 */ /* 0x000fe20000000a00 */
[----:B------:R-:W-:Y:S01]  /*a150*/  ULDC.64 UR6, c[0x4][0x58] ;  /* 0x0100160000067ab9 */ /* 0x000fe20000000a00 */
[----:B-1----:R-:W-:Y:S01]  /*a160*/  IMAD.U32 R4, RZ, RZ, UR4 ;  /* 0x00000004ff047e24 */ /* 0x002fe2000f8e00ff */
        /* <DEDUP_REMOVED lines=12> */
.L_x_5133:
[----:B------:R0:W5:Y:S02]  /*a230*/  LDL R0, [R1+0x74] ;  /* 0x0000740001007983 */ /* 0x0001640000100800 */
.L_x_5132:
[----:B------:R-:W2:Y:S01]  /*a240*/  LDL R71, [R1+0x1cc] ;  /* 0x0001cc0001477983 */ /* 0x000ea20000100800 */
[----:B-----5:R-:W-:Y:S01]  /*a250*/  SHF.R.S32.HI R3, RZ, 0x1f, R0 ;  /* 0x0000001fff037819 */ /* 0x020fe20000011400 */
[----:B------:R-:W-:Y:S01]  /*a260*/  VIADD R14, R37, 0xffffff80 ;  /* 0xffffff80250e7836 */ /* 0x000fe20000000000 */
[----:B-1----:R-:W-:Y:S01]  /*a270*/  LOP3.LUT R7, R68, 0xffffff80, RZ, 0xc0, !PT ;  /* 0xffffff8044077812 */ /* 0x002fe200078ec0ff */
[----:B------:R-:W1:Y:S01]  /*a280*/  LDC.64 R172, c[0x0][0xae0] ;  /* 0x0002b800ffac7b82 */ /* 0x000e620000000a00 */
[CC--:B------:R-:W-:Y:S01]  /*a290*/  LEA.HI R4, R3.reuse, R0.reuse, RZ, 0x4 ;  /* 0x0000000003047211 */ /* 0x0c0fe200078f20ff */
[----:B------:R-:W-:Y:S01]  /*a2a0*/  STL.64 [R1+0xb8], R28 ;  /* 0x0000b81c01007387 */ /* 0x000fe20000100a00 */
[----:B------:R-:W-:Y:S01]  /*a2b0*/  LEA.HI R3, R3, R0, RZ, 0x5 ;  /* 0x0000000003037211 */ /* 0x000fe200078f28ff */
[----:B------:R-:W-:Y:S01]  /*a2c0*/  IMAD.IADD R10, R154, 0x1, -R7 ;  /* 0x000000019a0a7824 */ /* 0x000fe200078e0a07 */
[----:B------:R-:W-:Y:S01]  /*a2d0*/  LOP3.LUT R5, R4, 0xfffffff0, RZ, 0xc0, !PT ;  /* 0xfffffff004057812 */ /* 0x000fe200078ec0ff */
[----:B------:R3:W-:Y:S01]  /*a2e0*/  STL [R1+0xcc], R14 ;  /* 0x0000cc0e01007387 */ /* 0x0007e20000100800 */
[----:B------:R-:W-:Y:S01]  /*a2f0*/  LEA.HI R7, R70, R70, RZ, 0x1 ;  /* 0x0000004646077211 */ /* 0x000fe200078f08ff */
[----:B------:R-:W-:Y:S01]  /*a300*/  IMAD.SHL.U32 R3, R3, 0x20, RZ ;  /* 0x0000002003037824 */ /* 0x000fe200078e00ff */
[----:B------:R-:W-:Y:S01]  /*a310*/  SHF.R.S32.HI R9, RZ, 0x1f, R10 ;  /* 0x0000001fff097819 */ /* 0x000fe2000001140a */
[----:B------:R-:W-:Y:S01]  /*a320*/  IMAD.IADD R5, R0, 0x1, -R5 ;  /* 0x0000000100057824 */ /* 0x000fe200078e0a05 */
[----:B------:R-:W-:Y:S01]  /*a330*/  SHF.R.U32.HI R13, RZ, 0x1, R4 ;  /* 0x00000001ff0d7819 */ /* 0x000fe20000011604 */
[----:B------:R-:W4:Y:S01]  /*a340*/  LDC.64 R154, c[0x0][0xad8] ;  /* 0x0002b600ff9a7b82 */ /* 0x000f220000000a00 */
[-C--:B------:R-:W-:Y:S01]  /*a350*/  LEA.HI R11, R9, R10.reuse, RZ, 0x2 ;  /* 0x0000000a090b7211 */ /* 0x080fe200078f10ff */
[----:B------:R-:W-:Y:S01]  /*a360*/  STL.64 [R1+0xc0], R26 ;  /* 0x0000c01a01007387 */ /* 0x000fe20000100a00 */
[----:B------:R-:W-:Y:S01]  /*a370*/  SHF.R.S32.HI R6, RZ, 0x1f, R5 ;  /* 0x0000001fff067819 */ /* 0x000fe20000011405 */
[----:B------:R-:W-:Y:S01]  /*a380*/  BSSY B0, `(.L_x_5134) ;  /* 0x0000044000007945 */ /* 0x000fe20003800000 */
[----:B------:R-:W-:Y:S01]  /*a390*/  SHF.R.S32.HI R12, RZ, 0x2, R11 ;  /* 0x00000002ff0c7819 */ /* 0x000fe2000001140b */
[----:B------:R0:W-:Y:S01]  /*a3a0*/  STL.64 [R1+0x110], R24 ;  /* 0x0001101801007387 */ /* 0x0001e20000100a00 */
[----:B------:R-:W-:Y:S01]  /*a3b0*/  LEA.HI R6, R6, R5, RZ, 0x3 ;  /* 0x0000000506067211 */ /* 0x000fe200078f18ff */
[----:B------:R-:W1:Y:S01]  /*a3c0*/  LDC R229, c[0x0][0x450] ;  /* 0x00011400ffe57b82 */ /* 0x000e620000000800 */
[----:B------:R-:W-:Y:S01]  /*a3d0*/  LOP3.LUT R7, R7, 0xfffffe, RZ, 0xc0, !PT ;  /* 0x00fffffe07077812 */ /* 0x000fe200078ec0ff */
[----:B------:R0:W-:Y:S01]  /*a3e0*/  STL.U8 [R1+0xc8], RZ ;  /* 0x0000c8ff01007387 */ /* 0x0001e20000100000 */
[C---:B------:R-:W-:Y:S01]  /*a3f0*/  LOP3.LUT R8, R6.reuse, 0xfffffff8, RZ, 0xc0, !PT ;  /* 0xfffffff806087812 */ /* 0x040fe200078ec0ff */
[----:B------:R-:W-:Y:S01]  /*a400*/  IMAD.SHL.U32 R6, R6, 0x40, RZ ;  /* 0x0000004006067824 */ /* 0x000fe200078e00ff */
[----:B------:R-:W-:Y:S01]  /*a410*/  LEA.HI R9, R9, R10, RZ, 0x5 ;  /* 0x0000000a09097211 */ /* 0x000fe200078f28ff */
[----:B------:R-:W-:Y:S01]  /*a420*/  IMAD.IADD R7, R70, 0x1, -R7 ;  /* 0x0000000146077824 */ /* 0x000fe200078e0a07 */
[----:B------:R-:W-:Y:S01]  /*a430*/  LOP3.LUT R3, R3, 0xfffffc00, RZ, 0xc0, !PT ;  /* 0xfffffc0003037812 */ /* 0x000fe200078ec0ff */
[----:B------:R-:W-:Y:S01]  /*a440*/  IMAD.IADD R8, R5, 0x1, -R8 ;  /* 0x0000000105087824 */ /* 0x000fe200078e0a08 */
[----:B------:R-:W-:Y:S01]  /*a450*/  LOP3.LUT R5, R11, 0x7ffffffc, RZ, 0xc0, !PT ;  /* 0x7ffffffc0b057812 */ /* 0x000fe200078ec0ff */
[----:B---3--:R-:W3:Y:S01]  /*a460*/  LDC R14, c[0x0][0xad4] ;  /* 0x0002b500ff0e7b82 */ /* 0x008ee20000000800 */
[----:B------:R-:W-:Y:S01]  /*a470*/  SHF.R.S32.HI R11, RZ, 0x1f, R11 ;  /* 0x0000001fff0b7819 */ /* 0x000fe2000001140b */
[----:B------:R-:W-:Y:S01]  /*a480*/  IMAD.SHL.U32 R0, R8, 0x40, RZ ;  /* 0x0000004008007824 */ /* 0x000fe200078e00ff */
[----:B------:R-:W-:Y:S01]  /*a490*/  LOP3.LUT R6, R6, 0xfffffe00, RZ, 0xc0, !PT ;  /* 0xfffffe0006067812 */ /* 0x000fe200078ec0ff */
[----:B------:R-:W-:Y:S01]  /*a4a0*/  IMAD.IADD R4, R10, 0x1, -R5 ;  /* 0x000000010a047824 */ /* 0x000fe200078e0a05 */
[----:B------:R-:W-:Y:S01]  /*a4b0*/  LEA.HI R11, R11, R12, RZ, 0x3 ;  /* 0x0000000c0b0b7211 */ /* 0x000fe200078f18ff */
[----:B0-----:R-:W-:Y:S01]  /*a4c0*/  IMAD.MOV.U32 R24, RZ, RZ, RZ ;  /* 0x000000ffff187224 */ /* 0x001fe200078e00ff */
[----:B------:R-:W-:Y:S01]  /*a4d0*/  LOP3.LUT R0, R0, 0x1c0, RZ, 0xc0, !PT ;  /* 0x000001c000007812 */ /* 0x000fe200078ec0ff */
[----:B------:R-:W-:Y:S01]  /*a4e0*/  IMAD R7, R7, 0x80, R4 ;  /* 0x0000008007077824 */ /* 0x000fe200078e0204 */
[----:B------:R-:W-:Y:S01]  /*a4f0*/  LOP3.LUT R11, R11, 0xfffffff8, RZ, 0xc0, !PT ;  /* 0xfffffff80b0b7812 */ /* 0x000fe200078ec0ff */
[----:B------:R-:W0:Y:S01]  /*a500*/  LDC.64 R4, c[0x0][0x448] ;  /* 0x00011200ff047b82 */ /* 0x000e220000000a00 */
[----:B------:R-:W-:Y:S01]  /*a510*/  LOP3.LUT R13, R0, 0x8, R13, 0xf8, !PT ;  /* 0x00000008000d7812 */ /* 0x000fe200078ef80d */
[----:B------:R-:W-:Y:S01]  /*a520*/  IMAD.SHL.U32 R21, R7, 0x2, RZ ;  /* 0x0000000207157824 */ /* 0x000fe200078e00ff */
[----:B------:R-:W-:Y:S01]  /*a530*/  SHF.R.U32.HI R0, RZ, 0x3, R0 ;  /* 0x00000003ff007819 */ /* 0x000fe20000011600 */
[----:B------:R-:W-:Y:S01]  /*a540*/  IMAD.IADD R20, R12, 0x1, -R11 ;  /* 0x000000010c147824 */ /* 0x000fe200078e0a0b */
[----:B------:R-:W-:Y:S01]  /*a550*/  SHF.R.S32.HI R9, RZ, 0x5, R9 ;  /* 0x00000005ff097819 */ /* 0x000fe20000011409 */
[----:B----4-:R-:W-:Y:S01]  /*a560*/  IMAD.MOV.U32 R15, RZ, RZ, R154 ;  /* 0x000000ffff0f7224 */ /* 0x010fe200078e009a */
[----:B------:R-:W-:Y:S01]  /*a570*/  LOP3.LUT R0, R13, R0, RZ, 0x3c, !PT ;  /* 0x000000000d007212 */ /* 0x000fe200078e3cff */
[----:B------:R-:W3:Y:S01]  /*a580*/  LDC R12, c[0x0][0x288] ;  /* 0x0000a200ff0c7b82 */ /* 0x000ee20000000800 */
[----:B------:R-:W-:Y:S01]  /*a590*/  LOP3.LUT P1, RZ, R8, 0x4, RZ, 0xc0, !PT ;  /* 0x0000000408ff7812 */ /* 0x000fe2000782c0ff */
[----:B------:R-:W-:Y:S01]  /*a5a0*/  IMAD R20, R9, 0x10, R20 ;  /* 0x0000001009147824 */ /* 0x000fe200078e0214 */
[----:B------:R-:W-:Y:S01]  /*a5b0*/  IADD3 R3, R0, R6, R3 ;  /* 0x0000000600037210 */ /* 0x000fe20007ffe003 */
[----:B------:R-:W-:Y:S01]  /*a5c0*/  IMAD.MOV.U32 R0, RZ, RZ, 0x20 ;  /* 0x00000020ff007424 */ /* 0x000fe200078e00ff */
[----:B------:R-:W-:Y:S01]  /*a5d0*/  LOP3.LUT P0, RZ, R8, 0x2, RZ, 0xc0, !PT ;  /* 0x0000000208ff7812 */ /* 0x000fe2000780c0ff */
[----:B------:R-:W-:Y:S01]  /*a5e0*/  IMAD.U32 R8, RZ, RZ, UR38 ;  /* 0x00000026ff087e24 */ /* 0x000fe2000f8e00ff */
[----:B------:R-:W-:Y:S01]  /*a5f0*/  IADD3 R28, P2, R50, 0x70, RZ ;  /* 0x00000070321c7810 */ /* 0x000fe20007f5e0ff */
[----:B------:R-:W-:Y:S01]  /*a600*/  IMAD.U32 R9, RZ, RZ, UR39 ;  /* 0x00000027ff097e24 */ /* 0x000fe2000f8e00ff */
[----:B------:R-:W-:Y:S01]  /*a610*/  SEL R7, R0, 0xffffffe0, !P1 ;  /* 0xffffffe000077807 */ /* 0x000fe20004800000 */
[----:B------:R-:W-:Y:S01]  /*a620*/  IMAD.MOV.U32 R6, RZ, RZ, 0x10 ;  /* 0x00000010ff067424 */ /* 0x000fe200078e00ff */
[----:B------:R4:W-:Y:S01]  /*a630*/  STL.64 [R1+0xb0], R20 ;  /* 0x0000b01401007387 */ /* 0x0009e20000100a00 */
[----:B------:R-:W-:-:S03]  /*a640*/  IMAD.WIDE.U32 R10, R3, 0x2, R8 ;  /* 0x00000002030a7825 */ /* 0x000fc600078e0008 */
[----:B------:R-:W-:Y:S01]  /*a650*/  SEL R6, R6, 0xfffffff0, !P0 ;  /* 0xfffffff006067807 */ /* 0x000fe20004000000 */
[----:B------:R-:W-:Y:S01]  /*a660*/  IMAD.X R29, RZ, RZ, R35, P2 ;  /* 0x000000ffff1d7224 */ /* 0x000fe200010e0623 */
[----:B------:R-:W-:Y:S01]  /*a670*/  IADD3 R10, P0, R10, 0x36400, RZ ;  /* 0x000364000a0a7810 */ /* 0x000fe20007f1e0ff */
[----:B------:R-:W-:Y:S01]  /*a680*/  IMAD.U32 R13, RZ, RZ, UR42 ;  /* 0x0000002aff0d7e24 */ /* 0x000fe2000f8e00ff */
[----:B0-----:R4:W-:Y:S01]  /*a690*/  STL.64 [R1+0xf0], R4 ;  /* 0x0000f00401007387 */ /* 0x0019e20000100a00 */
[----:B------:R-:W-:Y:S02]  /*a6a0*/  IMAD.MOV.U32 R25, RZ, RZ, R155 ;  /* 0x000000ffff197224 */ /* 0x000fe400078e009b */
[----:B------:R-:W-:Y:S01]  /*a6b0*/  IMAD.X R11, RZ, RZ, R11, P0 ;  /* 0x000000ffff0b7224 */ /* 0x000fe200000e060b */
[----:B------:R4:W-:Y:S01]  /*a6c0*/  STL.128 [R1+0x100], R28 ;  /* 0x0001001c01007387 */ /* 0x0009e20000100c00 */
[----:B-1----:R-:W-:Y:S02]  /*a6d0*/  IMAD.MOV.U32 R26, RZ, RZ, R172 ;  /* 0x000000ffff1a7224 */ /* 0x002fe400078e00ac */
[----:B------:R-:W-:Y:S01]  /*a6e0*/  IMAD.MOV.U32 R27, RZ, RZ, R173 ;  /* 0x000000ffff1b7224 */ /* 0x000fe200078e00ad */
[----:B------:R4:W-:Y:S04]  /*a6f0*/  STL.64 [R1+0xa0], R6 ;  /* 0x0000a00601007387 */ /* 0x0009e80000100a00 */
[----:B------:R4:W-:Y:S04]  /*a700*/  STL.64 [R1+0xa8], R10 ;  /* 0x0000a80a01007387 */ /* 0x0009e80000100a00 */
[----:B---3--:R4:W-:Y:S04]  /*a710*/  STL.128 [R1+0xd0], R12 ;  /* 0x0000d00c01007387 */ /* 0x0089e80000100c00 */
[----:B------:R4:W-:Y:S04]  /*a720*/  STL.128 [R1+0xe0], R24 ;  /* 0x0000e01801007387 */ /* 0x0009e80000100c00 */
[----:B------:R4:W-:Y:S04]  /*a730*/  STL.U8 [R1+0xfc], RZ ;  /* 0x0000fcff01007387 */ /* 0x0009e80000100000 */
[----:B------:R4:W-:Y:S04]  /*a740*/  STL.U8 [R1+0x118], RZ ;  /* 0x000118ff01007387 */ /* 0x0009e80000100000 */
[----:B------:R4:W-:Y:S01]  /*a750*/  STL [R1+0xf8], R229 ;  /* 0x0000f8e501007387 */ /* 0x0009e20000100800 */
[----:B--2---:R-:W-:-:S04]  /*a760*/  LEA.HI R0, R71, R71, RZ, 0x1 ;  /* 0x0000004747007211 */ /* 0x004fc800078f08ff */
[----:B------:R-:W-:-:S05]  /*a770*/  LOP3.LUT R0, R0, 0xfffffffe, RZ, 0xc0, !PT ;  /* 0xfffffffe00007812 */ /* 0x000fca00078ec0ff */
[----:B------:R-:W-:-:S05]  /*a780*/  IMAD.IADD R0, R71, 0x1, -R0 ;  /* 0x0000000147007824 */ /* 0x000fca00078e0a00 */
[----:B------:R-:W-:-:S04]  /*a790*/  SHF.L.U32 R0, R0, 0x1f, RZ ;  /* 0x0000001f00007819 */ /* 0x000fc800000006ff */
[----:B------:R-:W0:Y:S02]  /*a7a0*/  SYNCS.PHASECHK.TRANS64.TRYWAIT P0, [UR43+0x38800], R0 ;  /* 0x03880000ff0075a7 */ /* 0x000e24000800016b */
[----:B0---4-:R-:W-:Y:S05]  /*a7b0*/  @!P0 BRA `(.L_x_5135) ;  /* 0x000001e000a48947 */ /* 0x011fea0003800000 */
.L_x_5299:
[----:B------:R-:W-:Y:S05]  /*a7c0*/  BSYNC B0 ;  /* 0x0000000000007941 */ /* 0x000fea0003800000 */
.L_x_5134:
[----:B------:R-:W2:Y:S04]  /*a7d0*/  LDL R4, [R1] ;  /* 0x0000000001047983 */ /* 0x000ea80000100800 */
[----:B------:R1:W5:Y:S01]  /*a7e0*/  LDL.64 R6, [R1+0x1c0] ;  /* 0x0001c00001067983 */ /* 0x0003620000100a00 */
[----:B------:R-:W-:Y:S01]  /*a7f0*/  IMAD.MOV.U32 R10, RZ, RZ, R41 ;  /* 0x000000ffff0a7224 */ /* 0x000fe200078e0029 */
[----:B0-----:R-:W-:Y:S01]  /*a800*/  IADD3 R0, P0, R50, 0x400, RZ ;  /* 0x0000040032007810 */ /* 0x001fe20007f1e0ff */
[----:B------:R-:W-:Y:S01]  /*a810*/  IMAD.MOV.U32 R11, RZ, RZ, R52 ;  /* 0x000000ffff0b7224 */ /* 0x000fe200078e0034 */
[----:B------:R-:W-:Y:S01]  /*a820*/  STL.128 [R1+0x120], R44 ;  /* 0x0001202c01007387 */ /* 0x000fe20000100c00 */
[----:B------:R-:W-:Y:S01]  /*a830*/  IMAD.MOV.U32 R12, RZ, RZ, R42 ;  /* 0x000000ffff0c7224 */ /* 0x000fe200078e002a */
[----:B------:R-:W-:Y:S01]  /*a840*/  BSSY B0, `(.L_x_5136) ;  /* 0x000002e000007945 */ /* 0x000fe20003800000 */
[----:B------:R-:W-:Y:S01]  /*a850*/  IMAD.X R3, RZ, RZ, R35, P0 ;  /* 0x000000ffff037224 */ /* 0x000fe200000e0623 */
[----:B------:R0:W-:Y:S01]  /*a860*/  STL.128 [R1+0x150], R8 ;  /* 0x0001500801007387 */ /* 0x0001e20000100c00 */
[----:B------:R-:W-:-:S02]  /*a870*/  IMAD.MOV.U32 R13, RZ, RZ, R69 ;  /* 0x000000ffff0d7224 */ /* 0x000fc400078e0045 */
[----:B------:R-:W-:Y:S02]  /*a880*/  IMAD.MOV.U32 R14, RZ, RZ, R50 ;  /* 0x000000ffff0e7224 */ /* 0x000fe400078e0032 */
[----:B------:R-:W-:-:S05]  /*a890*/  IMAD.MOV.U32 R15, RZ, RZ, R35 ;  /* 0x000000ffff0f7224 */ /* 0x000fca00078e0023 */
[----:B------:R3:W-:Y:S01]  /*a8a0*/  STL.128 [R1+0x130], R12 ;  /* 0x0001300c01007387 */ /* 0x0007e20000100c00 */
[----:B0-----:R-:W-:Y:S02]  /*a8b0*/  IMAD.MOV.U32 R8, RZ, RZ, R62 ;  /* 0x000000ffff087224 */ /* 0x001fe400078e003e */
[----:B------:R-:W-:Y:S02]  /*a8c0*/  IMAD.MOV.U32 R9, RZ, RZ, R63 ;  /* 0x000000ffff097224 */ /* 0x000fe400078e003f */
[----:B------:R-:W-:Y:S02]  /*a8d0*/  IMAD.MOV.U32 R10, RZ, RZ, R60 ;  /* 0x000000ffff0a7224 */ /* 0x000fe400078e003c */
[----:B------:R-:W-:Y:S02]  /*a8e0*/  IMAD.MOV.U32 R11, RZ, RZ, R61 ;  /* 0x000000ffff0b7224 */ /* 0x000fe400078e003d */
[----:B---3--:R-:W-:-:S03]  /*a8f0*/  IMAD.MOV.U32 R12, RZ, RZ, R67 ;  /* 0x000000ffff0c7224 */ /* 0x008fc600078e0043 */
[----:B------:R0:W-:Y:S01]  /*a900*/  STL.128 [R1+0x160], R8 ;  /* 0x0001600801007387 */ /* 0x0001e20000100c00 */
[----:B------:R-:W-:Y:S02]  /*a910*/  IMAD.MOV.U32 R13, RZ, RZ, R66 ;  /* 0x000000ffff0d7224 */ /* 0x000fe400078e0042 */
[----:B------:R-:W-:Y:S02]  /*a920*/  IMAD.MOV.U32 R14, RZ, RZ, R64 ;  /* 0x000000ffff0e7224 */ /* 0x000fe400078e0040 */
[----:B------:R-:W-:-:S05]  /*a930*/  IMAD.MOV.U32 R15, RZ, RZ, R65 ;  /* 0x000000ffff0f7224 */ /* 0x000fca00078e0041 */
[----:B------:R-:W-:Y:S01]  /*a940*/  STL.128 [R1+0x140], R12 ;  /* 0x0001400c01007387 */ /* 0x000fe20000100c00 */
[----:B0-----:R-:W-:Y:S02]  /*a950*/  IMAD.MOV.U32 R8, RZ, RZ, R58 ;  /* 0x000000ffff087224 */ /* 0x001fe400078e003a */
[----:B------:R-:W-:Y:S02]  /*a960*/  IMAD.MOV.U32 R9, RZ, RZ, R59 ;  /* 0x000000ffff097224 */ /* 0x000fe400078e003b */
[----:B------:R-:W-:Y:S02]  /*a970*/  IMAD.MOV.U32 R10, RZ, RZ, R56 ;  /* 0x000000ffff0a7224 */ /* 0x000fe400078e0038 */
[----:B------:R-:W-:-:S05]  /*a980*/  IMAD.MOV.U32 R11, RZ, RZ, R57 ;  /* 0x000000ffff0b7224 */ /* 0x000fca00078e0039 */
[----:B------:R0:W-:Y:S02]  /*a990*/  STL.128 [R1+0x170], R8 ;  /* 0x0001700801007387 */ /* 0x0001e40000100c00 */
        /* <DEDUP_REMOVED lines=19> */
[----:B------:R1:W-:Y:S01]  /*aad0*/  STL.128 [R1+0x1b0], R8 ;  /* 0x0001b00801007387 */ /* 0x0003e20000100c00 */
[----:B--2---:R-:W-:-:S04]  /*aae0*/  LOP3.LUT R0, R4, 0x1, RZ, 0xfc, !PT ;  /* 0x0000000104007812 */ /* 0x004fc800078efcff */
[----:B------:R-:W-:-:S13]  /*aaf0*/  ISETP.NE.AND P1, PT, R0, 0x3, PT ;  /* 0x000000030000780c */ /* 0x000fda0003f25270 */
[----:B-1----:R-:W-:Y:S05]  /*ab00*/  @!P1 BRA `(.L_x_5137) ;  /* 0x0000000000049947 */ /* 0x002fea0003800000 */
[----:B------:R-:W-:Y:S01]  /*ab10*/  BPT.TRAP 0x1 ;  /* 0x000000040000795c */ /* 0x000fe20000300000 */
.L_x_5137:
[----:B------:R-:W-:Y:S05]  /*ab20*/  BSYNC B0 ;  /* 0x0000000000007941 */ /* 0x000fea0003800000 */
.L_x_5136:
[----:B------:R-:W2:Y:S01]  /*ab30*/  LDL.64 R8, [R1+0x18] ;  /* 0x0000180001087983 */ /* 0x000ea20000100a00 */
[----:B-----5:R-:W-:Y:S01]  /*ab40*/  SHF.L.U32 R7, R7, 0x1f, RZ ;  /* 0x0000001f07077819 */ /* 0x020fe200000006ff */
[----:B------:R-:W-:Y:S01]  /*ab50*/  BSSY B0, `(.L_x_5138) ;  /* 0x0000006000007945 */ /* 0x000fe20003800000 */
[----:B--2---:R-:W-:-:S05]  /*ab60*/  MOV R3, R8 ;  /* 0x0000000800037202 */ /* 0x004fca0000000f00 */
[----:B------:R-:W-:-:S04]  /*ab70*/  IMAD R6, R6, 0x8, R3 ;  /* 0x0000000806067824 */ /* 0x000fc800078e0203 */
[----:B------:R0:W1:Y:S01]  /*ab80*/  SYNCS.PHASECHK.TRANS64.TRYWAIT P0, [R6+URZ], R7 ;  /* 0x00000007060075a7 */ /* 0x000062000800017f */
[----:B------:R-:W-:Y:S05]  /*ab90*/  @!P1 BRA `(.L_x_5139) ;  /* 0x0000000000049947 */ /* 0x000fea0003800000 */
[----:B------:R-:W-:Y:S01]  /*aba0*/  BPT.TRAP 0x1 ;  /* 0x000000040000795c */ /* 0x000fe20000300000 */
.L_x_5139:
[----:B------:R-:W-:Y:S05]  /*abb0*/  BSYNC B0 ;  /* 0x0000000000007941 */ /* 0x000fea0003800000 */
.L_x_5138:
[----:B------:R-:W-:Y:S04]  /*abc0*/  BSSY B0, `(.L_x_5140) ;  /* 0x0000004000007945 */ /* 0x000fe80003800000 */
[----:B-1----:R-:W-:Y:S05]  /*abd0*/  @P0 BRA `(.L_x_5141) ;  /* 0x0000000000080947 */ /* 0x002fea0003800000 */
[----:B------:R-:W1:Y:S02]  /*abe0*/  SYNCS.PHASECHK.TRANS64.TRYWAIT P0, [R6+URZ], R7 ;  /* 0x00000007060075a7 */ /* 0x000e64000800017f */
[----:B-1----:R-:W-:Y:S05]  /*abf0*/  @!P0 BRA `(.L_x_5142) ;  /* 0x000001dc00ac8947 */ /* 0x002fea0003800000 */
.L_x_5141:
[----:B------:R-:W-:Y:S05]  /*ac00*/  BSYNC B0 ;  /* 0x0000000000007941 */ /* 0x000fea0003800000 */
.L_x_5140:
[----:B------:R-:W2:Y:S04]  /*ac10*/  LDL R11, [R1+0x1c0] ;  /* 0x0001c000010b7983 */ /* 0x000ea80000100800 */
[----:B01----:R-:W2:Y:S01]  /*ac20*/  LDL.64 R6, [R1+0x80] ;  /* 0x0000800001067983 */ /* 0x003ea20000100a00 */
[----:B------:R-:W-:Y:S05]  /*ac30*/  WARPSYNC.ALL ;  /* 0x0000000000007948 */ /* 0x000fea0003800000 */
[----:B------:R-:W3:Y:S04]  /*ac40*/  LDL.64 R20, [R1+0x78] ;  /* 0x0000780001147983 */ /* 0x000ee80000100a00 */
[----:B------:R-:W4:Y:S04]  /*ac50*/  LDL.64 R8, [R1+0x78] ;  /* 0x0000780001087983 */ /* 0x000f280000100a00 */
[----:B------:R-:W5:Y:S04]  /*ac60*/  LDL.64 R12, [R1+0x78] ;  /* 0x00007800010c7983 */ /* 0x000f680000100a00 */
[----:B------:R-:W5:Y:S01]  /*ac70*/  LDL.64 R14, [R1+0x78] ;  /* 0x00007800010e7983 */ /* 0x000f620000100a00 */
[----:B--2---:R-:W-:Y:S01]  /*ac80*/  IMAD R6, R11, 0x200, R6 ;  /* 0x000002000b067824 */ /* 0x004fe200078e0206 */
[----:B------:R-:W-:-:S02]  /*ac90*/  R2UR UR7, R7 ;  /* 0x00000000070772ca */ /* 0x000fc400000e0000 */
[----:B------:R-:W2:Y:S01]  /*aca0*/  LDL R3, [R1+0x1cc] ;  /* 0x0001cc0001037983 */ /* 0x000ea20000100800 */
[----:B------:R-:W-:Y:S01]  /*acb0*/  WARPGROUP.ARRIVE ;  /* 0x00000000000079c5 */ /* 0x000fe20000000000 */
[C---:B------:R-:W-:Y:S01]  /*acc0*/  R2UR UR6, R6.reuse ;  /* 0x00000000060672ca */ /* 0x040fe200000e0000 */
[----:B------:R-:W-:Y:S01]  /*acd0*/  VIADD R10, R6, 0x2 ;  /* 0x00000002060a7836 */ /* 0x000fe20000000000 */
[----:B------:R0:W-:Y:S01]  /*ace0*/  STL [R1+0x60], RZ ;  /* 0x000060ff01007387 */ /* 0x0001e20000100800 */
[----:B------:R-:W-:Y:S01]  /*acf0*/  IMAD.MOV.U32 R11, RZ, RZ, R7 ;  /* 0x000000ffff0b7224 */ /* 0x000fe200078e0007 */
[----:B------:R-:W-:Y:S01]  /*ad00*/  BSSY B0, `(.L_x_5143) ;  /* 0x000002b000007945 */ /* 0x000fe20003800000 */
[----:B---3--:R-:W-:Y:S02]  /*ad10*/  R2UR UR4, R20 ;  /* 0x00000000140472ca */ /* 0x008fe400000e0000 */
[----:B------:R-:W-:Y:S01]  /*ad20*/  R2UR UR5, R21 ;  /* 0x00000000150572ca */ /* 0x000fe200000e0000 */
[----:B----4-:R-:W-:-:S02]  /*ad30*/  VIADD R8, R8, 0x2 ;  /* 0x0000000208087836 */ /* 0x010fc40000000000 */
[----:B-----5:R-:W-:Y:S02]  /*ad40*/  VIADD R12, R12, 0x4 ;  /* 0x000000040c0c7836 */ /* 0x020fe40000000000 */
[----:B------:R-:W-:-:S08]  /*ad50*/  VIADD R14, R14, 0x6 ;  /* 0x000000060e0e7836 */ /* 0x000fd00000000000 */
[----:B------:R-:W-:Y:S01]  /*ad60*/  HGMMA.64x64x16.F32.BF16 R24, gdesc[UR4], RZ, !UPT, gsb0 ;  /* 0x00e00000041879f0 */ /* 0x000fe2000c0018ff */
[----:B------:R-:W-:Y:S02]  /*ad70*/  R2UR UR6, R10 ;  /* 0x000000000a0672ca */ /* 0x000fe400000e0000 */
[----:B------:R-:W-:Y:S02]  /*ad80*/  R2UR UR7, R11 ;  /* 0x000000000b0772ca */ /* 0x000fe400000e0000 */
[----:B------:R-:W-:Y:S01]  /*ad90*/  R2UR UR4, R8 ;  /* 0x00000000080472ca */ /* 0x000fe200000e0000 */
[C---:B------:R-:W-:Y:S01]  /*ada0*/  VIADD R8, R6.reuse, 0x4 ;  /* 0x0000000406087836 */ /* 0x040fe20000000000 */
[----:B------:R-:W-:Y:S01]  /*adb0*/  R2UR UR5, R9 ;  /* 0x00000000090572ca */ /* 0x000fe200000e0000 */
[----:B------:R-:W-:Y:S01]  /*adc0*/  IMAD.MOV.U32 R9, RZ, RZ, R7 ;  /* 0x000000ffff097224 */ /* 0x000fe200078e0007 */
[----:B--2---:R-:W-:Y:S01]  /*add0*/  LEA.HI R0, R3, R3, RZ, 0x1 ;  /* 0x0000000303007211 */ /* 0x004fe200078f08ff */
[----:B------:R-:W-:-:S03]  /*ade0*/  VIADD R6, R6, 0x6 ;  /* 0x0000000606067836 */ /* 0x000fc60000000000 */
[----:B------:R-:W-:Y:S01]  /*adf0*/  LOP3.LUT R4, R0, 0xfffffffe, RZ, 0xc0, !PT ;  /* 0xfffffffe00047812 */ /* 0x000fe200078ec0ff */
[----:B------:R-:W-:-:S04]  /*ae00*/  IMAD.MOV.U32 R0, RZ, RZ, 0x1 ;  /* 0x00000001ff007424 */ /* 0x000fc800078e00ff */
[----:B------:R-:W-:Y:S01]  /*ae10*/  IMAD.IADD R3, R3, 0x1, -R4 ;  /* 0x0000000103037824 */ /* 0x000fe200078e0a04 */
[----:B------:R0:W-:Y:S04]  /*ae20*/  STL [R1+0x60], R0 ;  /* 0x0000600001007387 */ /* 0x0001e80000100800 */
[----:B------:R-:W-:Y:S01]  /*ae30*/  SHF.L.U32 R3, R3, 0x1f, RZ ;  /* 0x0000001f03037819 */ /* 0x000fe200000006ff */
[----:B------:R0:W-:Y:S04]  /*ae40*/  STL [R1+0x60], R0 ;  /* 0x0000600001007387 */ /* 0x0001e80000100800 */
[----:B------:R0:W-:Y:S04]  /*ae50*/  STL [R1+0x60], R0 ;  /* 0x0000600001007387 */ /* 0x0001e80000100800 */
[----:B------:R0:W-:Y:S01]  /*ae60*/  STL [R1+0x60], R0 ;  /* 0x0000600001007387 */ /* 0x0001e20000100800 */
[----:B------:R-:W-:-:S02]  /*ae70*/  WARPGROUP.DEPBAR.LE gsb0, 0x0 ;  /* 0x00008000000079c5 */ /* 0x000fc40000010000 */
[----:B------:R-:W-:-:S06]  /*ae80*/  WARPGROUP.ARRIVE ;  /* 0x00000000000079c5 */ /* 0x000fcc0000000000 */
        /* <DEDUP_REMOVED lines=16> */
[----:B------:R-:W1:Y:S02]  /*af90*/  SYNCS.PHASECHK.TRANS64.TRYWAIT P0, [UR43+0x38810], R3 ;  /* 0x03881003ff0075a7 */ /* 0x000e64000800016b */
[----:B01----:R-:W-:Y:S05]  /*afa0*/  @!P0 BRA `(.L_x_5144) ;  /* 0x000001d800d48947 */ /* 0x003fea0003800000 */
.L_x_5300:
[----:B------:R-:W-:Y:S05]  /*afb0*/  BSYNC B0 ;  /* 0x0000000000007941 */ /* 0x000fea0003800000 */
.L_x_5143:
[----:B0-----:R-:W2:Y:S04]  /*afc0*/  LDL R3, [R1+0x28] ;  /* 0x0000280001037983 */ /* 0x001ea80000100800 */
[----:B------:R0:W5:Y:S01]  /*afd0*/  LDL.64 R6, [R1+0x1c0] ;  /* 0x0001c00001067983 */ /* 0x0001620000100a00 */
[----:B------:R-:W-:Y:S01]  /*afe0*/  BSSY B0, `(.L_x_5145) ;  /* 0x0000005000007945 */ /* 0x000fe20003800000 */
[----:B--2---:R-:W-:-:S04]  /*aff0*/  LOP3.LUT R3, R3, 0x1, RZ, 0xfc, !PT ;  /* 0x0000000103037812 */ /* 0x004fc800078efcff */
[----:B------:R-:W-:-:S13]  /*b000*/  ISETP.NE.AND P1, PT, R3, 0x3, PT ;  /* 0x000000030300780c */ /* 0x000fda0003f25270 */
[----:B0-----:R-:W-:Y:S05]  /*b010*/  @!P1 BRA `(.L_x_5146) ;  /* 0x0000000000049947 */ /* 0x001fea0003800000 */
[----:B------:R-:W-:Y:S01]  /*b020*/  BPT.TRAP 0x1 ;  /* 0x000000040000795c */ /* 0x000fe20000300000 */
.L_x_5146:
[----:B------:R-:W-:Y:S05]  /*b030*/  BSYNC B0 ;  /* 0x0000000000007941 */ /* 0x000fea0003800000 */
.L_x_5145:
        /* <DEDUP_REMOVED lines=8> */
.L_x_5148:
[----:B------:R-:W-:Y:S05]  /*b0c0*/  BSYNC B0 ;  /* 0x0000000000007941 */ /* 0x000fea0003800000 */
.L_x_5147:
[----:B------:R-:W-:Y:S04]  /*b0d0*/  BSSY B0, `(.L_x_5149) ;  /* 0x0000004000007945 */ /* 0x000fe80003800000 */
[----:B-1----:R-:W-:Y:S05]  /*b0e0*/  @P0 BRA `(.L_x_5150) ;  /* 0x0000000000080947 */ /* 0x002fea0003800000 */
[----:B------:R-:W1:Y:S02]  /*b0f0*/  SYNCS.PHASECHK.TRANS64.TRYWAIT P0, [R6+URZ], R7 ;  /* 0x00000007060075a7 */ /* 0x000e64000800017f */
[----:B-1----:R-:W-:Y:S05]  /*b100*/  @!P0 BRA `(.L_x_5151) ;  /* 0x000001d800948947 */ /* 0x002fea0003800000 */
.L_x_5150:
[----:B------:R-:W-:Y:S05]  /*b110*/  BSYNC B0 ;  /* 0x0000000000007941 */ /* 0x000fea0003800000 */
.L_x_5149:
[----:B------:R-:W2:Y:S04]  /*b120*/  LDL R4, [R1+0x68] ;  /* 0x0000680001047983 */ /* 0x000ea80000100800 */
[----:B------:R-:W3:Y:S04]  /*b130*/  LDL R3, [R1+0x1c0] ;  /* 0x0001c00001037983 */ /* 0x000ee80000100800 */
[----:B01----:R-:W3:Y:S04]  /*b140*/  LDL.64 R6, [R1+0x98] ;  /* 0x0000980001067983 */ /* 0x003ee80000100a00 */
[----:B------:R-:W4:Y:S04]  /*b150*/  LDL.64 R8, [R1+0x90] ;  /* 0x0000900001087983 */ /* 0x000f280000100a00 */
[----:B------:R-:W4:Y:S04]  /*b160*/  LDL.64 R10, [R1+0x90] ;  /* 0x00009000010a7983 */ /* 0x000f280000100a00 */
[----:B------:R-:W4:Y:S04]  /*b170*/  LDL.64 R12, [R1+0x90] ;  /* 0x00009000010c7983 */ /* 0x000f280000100a00 */
[----:B------:R-:W4:Y:S01]  /*b180*/  LDL.64 R14, [R1+0x90] ;  /* 0x00009000010e7983 */ /* 0x000f220000100a00 */
[----:B------:R-:W-:Y:S05]  /*b190*/  WARPSYNC.ALL ;  /* 0x0000000000007948 */ /* 0x000fea0003800000 */
[----:B------:R-:W-:Y:S01]  /*b1a0*/  WARPGROUP.ARRIVE ;  /* 0x00000000000079c5 */ /* 0x000fe20000000000 */
[----:B------:R-:W4:Y:S04]  /*b1b0*/  LDL.64 R20, [R1+0x90] ;  /* 0x0000900001147983 */ /* 0x000f280000100a00 */
[----:B------:R-:W4:Y:S01]  /*b1c0*/  LDL.64 R56, [R1+0x90] ;  /* 0x0000900001387983 */ /* 0x000f220000100a00 */
[----:B------:R-:W0:Y:S03]  /*b1d0*/  S2R R58, SR_TID.X ;  /* 0x00000000003a7919 */ /* 0x000e260000002100 */
[----:B------:R-:W4:Y:S04]  /*b1e0*/  LDL.64 R60, [R1+0x90] ;  /* 0x00009000013c7983 */ /* 0x000f280000100a00 */
[----:B------:R-:W4:Y:S01]  /*b1f0*/  LDL.64 R62, [R1+0x90] ;  /* 0x00009000013e7983 */ /* 0x000f220000100a00 */
[----:B--2---:R-:W-:Y:S01]  /*b200*/  ISETP.NE.U32.AND P0, PT, R4, RZ, PT ;  /* 0x000000ff0400720c */ /* 0x004fe20003f05070 */
[----:B---3--:R-:W-:Y:S01]  /*b210*/  IMAD R6, R3, 0x1000, R6 ;  /* 0x0000100003067824 */ /* 0x008fe200078e0206 */
[----:B------:R-:W-:-:S02]  /*b220*/  R2UR UR7, R7 ;  /* 0x00000000070772ca */ /* 0x000fc400000e0000 */
[----:B----4-:R-:W-:Y:S02]  /*b230*/  R2UR UR4, R8 ;  /* 0x00000000080472ca */ /* 0x010fe400000e0000 */
[----:B------:R-:W-:Y:S02]  /*b240*/  R2UR UR6, R6 ;  /* 0x00000000060672ca */ /* 0x000fe400000e0000 */
[----:B------:R-:W-:-:S05]  /*b250*/  R2UR UR5, R9 ;  /* 0x00000000090572ca */ /* 0x000fca00000e0000 */
[----:B------:R-:W-:-:S08]  /*b260*/  VOTEU.ANY UP0, P0 ;  /* 0x00000000003f7886 */ /* 0x000fd00000000100 */
[----:B------:R-:W-:Y:S01]  /*b270*/  HGMMA.64x64x16.F32.BF16 R24, gdesc[UR4], R24, UP0, gsb0 ;  /* 0x00e00000041879f0 */ /* 0x000fe2000b801818 */
[----:B------:R-:W-:Y:S02]  /*b280*/  VIADD R10, R10, 0x2 ;  /* 0x000000020a0a7836 */ /* 0x000fe40000000000 */
[----:B------:R-:W-:Y:S02]  /*b290*/  VIADD R8, R6, 0x2 ;  /* 0x0000000206087836 */ /* 0x000fe40000000000 */
[----:B------:R-:W-:Y:S01]  /*b2a0*/  IMAD.MOV.U32 R9, RZ, RZ, R7 ;  /* 0x000000ffff097224 */ /* 0x000fe200078e0007 */
[----:B------:R-:W-:Y:S02]  /*b2b0*/  R2UR UR4, R10 ;  /* 0x000000000a0472ca */ /* 0x000fe400000e0000 */
[----:B------:R-:W-:Y:S02]  /*b2c0*/  R2UR UR6, R8 ;  /* 0x00000000080672ca */ /* 0x000fe400000e0000 */
[----:B------:R-:W-:-:S02]  /*b2d0*/  R2UR UR7, R9 ;  /* 0x00000000090772ca */ /* 0x000fc400000e0000 */
[----:B------:R-:W-:Y:S01]  /*b2e0*/  R2UR UR5, R11 ;  /* 0x000000000b0572ca */ /* 0x000fe200000e0000 */
[----:B------:R-:W-:Y:S02]  /*b2f0*/  WARPGROUP.DEPBAR.LE gsb0, 0x0 ;  /* 0x00008000000079c5 */ /* 0x000fe40000010000 */
[----:B------:R-:W-:Y:S01]  /*b300*/  WARPGROUP.ARRIVE ;  /* 0x00000000000079c5 */ /* 0x000fe20000000000 */
[----:B------:R-:W-:Y:S01]  /*b310*/  VIADD R12, R12, 0x4 ;  /* 0x000000040c0c7836 */ /* 0x000fe20000000000 */
[----:B------:R-:W2:Y:S08]  /*b320*/  LDL.64 R10, [R1+0x90] ;  /* 0x00009000010a7983 */ /* 0x000eb00000100a00 */
[----:B------:R-:W-:Y:S01]  /*b330*/  HGMMA.64x64x16.F32.BF16 R24, gdesc[UR4], R24, gsb0 ;  /* 0x00e00000041879f0 */ /* 0x000fe20008001818 */
[----:B------:R-:W-:-:S02]  /*b340*/  VIADD R8, R6, 0x4 ;  /* 0x0000000406087836 */ /* 0x000fc40000000000 */
[----:B------:R-:W-:Y:S01]  /*b350*/  IMAD.MOV.U32 R9, RZ, RZ, R7 ;  /* 0x000000ffff097224 */ /* 0x000fe200078e0007 */
[----:B------:R-:W-:Y:S02]  /*b360*/  R2UR UR4, R12 ;  /* 0x000000000c0472ca */ /* 0x000fe400000e0000 */
[----:B------:R-:W-:Y:S02]  /*b370*/  R2UR UR6, R8 ;  /* 0x00000000080672ca */ /* 0x000fe400000e0000 */
[----:B------:R-:W-:Y:S02]  /*b380*/  R2UR UR7, R9 ;  /* 0x00000000090772ca */ /* 0x000fe400000e0000 */
[----:B------:R-:W-:Y:S01]  /*b390*/  R2UR UR5, R13 ;  /* 0x000000000d0572ca */ /* 0x000fe200000e0000 */
[----:B------:R-:W-:Y:S02]  /*b3a0*/  WARPGROUP.DEPBAR.LE gsb0, 0x0 ;  /* 0x00008000000079c5 */ /* 0x000fe40000010000 */
[----:B------:R-:W-:Y:S01]  /*b3b0*/  WARPGROUP.ARRIVE ;  /* 0x00000000000079c5 */ /* 0x000fe20000000000 */
[----:B------:R-:W-:Y:S01]  /*b3c0*/  VIADD R14, R14, 0x6 ;  /* 0x000000060e0e7836 */ /* 0x000fe20000000000 */
[----:B------:R-:W3:Y:S08]  /*b3d0*/  LDL.64 R12, [R1+0x90] ;  /* 0x00009000010c7983 */ /* 0x000ef00000100a00 */
        /* <DEDUP_REMOVED lines=10> */
[----:B------:R-:W4:Y:S08]  /*b480*/  LDL.64 R14, [R1+0x90] ;  /* 0x00009000010e7983 */ /* 0x000f300000100a00 */
        /* <DEDUP_REMOVED lines=20> */
[----:B--2---:R-:W-:Y:S01]  /*b5d0*/  VIADD R10, R10, 0x204 ;  /* 0x000002040a0a7836 */ /* 0x004fe20000000000 */
        /* <DEDUP_REMOVED lines=10> */
[----:B---3--:R-:W-:Y:S01]  /*b680*/  VIADD R12, R12, 0x206 ;  /* 0x000002060c0c7836 */ /* 0x008fe20000000000 */
        /* <DEDUP_REMOVED lines=10> */
[----:B----4-:R-:W-:Y:S01]  /*b730*/  VIADD R14, R14, 0x400 ;  /* 0x000004000e0e7836 */ /* 0x010fe20000000000 */
        /* <DEDUP_REMOVED lines=84> */
[----:B------:R-:W-:Y:S02]  /*bc80*/  R2UR UR5, R57 ;  /* 0x00000000390572ca */ /* 0x000fe400000e0000 */
[----:B0-----:R-:W-:Y:S01]  /*bc90*/  SHF.R.U32.HI R58, RZ, 0x7, R58 ;  /* 0x00000007ff3a7819 */ /* 0x001fe2000001163a */
[----:B------:R-:W-:-:S02]  /*bca0*/  WARPGROUP.DEPBAR.LE gsb0, 0x0 ;  /* 0x00008000000079c5 */ /* 0x000fc40000010000 */
[----:B------:R-:W-:Y:S01]  /*bcb0*/  WARPGROUP.ARRIVE ;  /* 0x00000000000079c5 */ /* 0x000fe20000000000 */
[----:B------:R-:W-:Y:S01]  /*bcc0*/  VIADD R4, R6, 0x800 ;  /* 0x0000080006047836 */ /* 0x000fe20000000000 */
[----:B----4-:R-:W-:Y:S01]  /*bcd0*/  R2UR UR9, R11 ;  /* 0x000000000b0972ca */ /* 0x010fe200000e0000 */
[----:B------:R-:W-:Y:S01]  /*bce0*/  IMAD.MOV.U32 R9, RZ, RZ, R7 ;  /* 0x000000ffff097224 */ /* 0x000fe200078e0007 */
[----:B------:R-:W4:Y:S04]  /*bcf0*/  LDL.64 R56, [R1+0x90] ;  /* 0x0000900001387983 */ /* 0x000f280000100a00 */
[----:B------:R-:W-:Y:S01]  /*bd00*/  HGMMA.64x64x16.F32.BF16 R24, gdesc[UR4], R24, gsb0 ;  /* 0x00e00000041879f0 */ /* 0x000fe20008001818 */
[----:B------:R0:W1:Y:S01]  /*bd10*/  SHFL.IDX PT, R3, R58, RZ, 0x1f ;  /* 0x00001fff3a037589 */ /* 0x00006200000e0000 */
[----:B------:R-:W-:Y:S01]  /*bd20*/  R2UR UR11, R9 ;  /* 0x00000000090b72ca */ /* 0x000fe200000e0000 */
[----:B------:R-:W-:-:S02]  /*bd30*/  UMOV UR4, 0x1 ;  /* 0x0000000100047882 */ /* 0x000fc40000000000 */
[----:B------:R-:W-:Y:S01]  /*bd40*/  UISETP.NE.U32.AND UP0, UPT, UR4, URZ, UPT ;  /* 0x0000003f0400728c */ /* 0x000fe2000bf05070 */
[----:B0-----:R-:W4:Y:S01]  /*bd50*/  LDL.64 R58, [R1+0x90] ;  /* 0x00009000013a7983 */ /* 0x001f220000100a00 */
[----:B-1----:R-:W-:-:S04]  /*bd60*/  ISETP.GT.AND P0, PT, R3, 0x7f, PT ;  /* 0x0000007f0300780c */ /* 0x002fc80003f04270 */
[----:B------:R-:W-:-:S04]  /*bd70*/  SEL R3, RZ, 0x2, !P0 ;  /* 0x00000002ff037807 */ /* 0x000fc80004000000 */
[----:B------:R-:W-:Y:S01]  /*bd80*/  IADD3 R10, R10, 0x800, R3 ;  /* 0x000008000a0a7810 */ /* 0x000fe20007ffe003 */
[----:B------:R-:W-:-:S03]  /*bd90*/  IMAD.IADD R8, R3, 0x1, R4 ;  /* 0x0000000103087824 */ /* 0x000fc600078e0204 */
[----:B------:R-:W-:Y:S02]  /*bda0*/  R2UR UR8, R10 ;  /* 0x000000000a0872ca */ /* 0x000fe400000e0000 */
[----:B------:R-:W-:Y:S01]  /*bdb0*/  R2UR UR10, R8 ;  /* 0x00000000080a72ca */ /* 0x000fe200000e0000 */
[----:B------:R-:W-:Y:S02]  /*bdc0*/  WARPGROUP.DEPBAR.LE gsb0, 0x0 ;  /* 0x00008000000079c5 */ /* 0x000fe40000010000 */
[----:B------:R-:W-:-:S10]  /*bdd0*/  WARPGROUP.ARRIVE ;  /* 0x00000000000079c5 */ /* 0x000fd40000000000 */
[----:B------:R-:W-:Y:S01]  /*bde0*/  HGMMA.64x64x16.F32.BF16 R24, gdesc[UR8], R24, UP0, gsb0 ;  /* 0x00e00000081879f0 */ /* 0x000fe2000b801818 */
[----:B------:R-:W-:-:S05]  /*bdf0*/  IMAD.MOV.U32 R8, RZ, RZ, 0x4 ;  /* 0x00000004ff087424 */ /* 0x000fca00078e00ff */
[----:B------:R-:W-:Y:S01]  /*be00*/  SEL R9, R8, 0x2, P0 ;  /* 0x0000000208097807 */ /* 0x000fe20000000000 */
[----:B------:R-:W-:-:S03]  /*be10*/  IMAD.MOV.U32 R11, RZ, RZ, R7 ;  /* 0x000000ffff0b7224 */ /* 0x000fc600078e0007 */
[----:B------:R-:W-:Y:S01]  /*be20*/  IADD3 R12, R9, 0x800, R12 ;  /* 0x00000800090c7810 */ /* 0x000fe20007ffe00c */
[----:B------:R-:W-:Y:S01]  /*be30*/  IMAD.IADD R10, R4, 0x1, R9 ;  /* 0x00000001040a7824 */ /* 0x000fe200078e0209 */
[----:B------:R-:W-:Y:S02]  /*be40*/  R2UR UR7, R11 ;  /* 0x000000000b0772ca */ /* 0x000fe400000e0000 */
[----:B------:R-:W-:Y:S02]  /*be50*/  R2UR UR4, R12 ;  /* 0x000000000c0472ca */ /* 0x000fe400000e0000 */
[----:B------:R-:W-:Y:S02]  /*be60*/  R2UR UR6, R10 ;  /* 0x000000000a0672ca */ /* 0x000fe400000e0000 */
[----:B------:R-:W-:Y:S01]  /*be70*/  R2UR UR5, R13 ;  /* 0x000000000d0572ca */ /* 0x000fe200000e0000 */
[----:B------:R-:W-:Y:S02]  /*be80*/  WARPGROUP.DEPBAR.LE gsb0, 0x0 ;  /* 0x00008000000079c5 */ /* 0x000fe40000010000 */
[----:B------:R-:W-:Y:S01]  /*be90*/  WARPGROUP.ARRIVE ;  /* 0x00000000000079c5 */ /* 0x000fe20000000000 */
[----:B------:R-:W-:Y:S01]  /*bea0*/  SEL R11, R8, 0x6, !P0 ;  /* 0x00000006080b7807 */ /* 0x000fe20004000000 */
[----:B------:R0:W5:Y:S08]  /*beb0*/  LDL R10, [R1+0xc] ;  /* 0x00000c00010a7983 */ /* 0x0001700000100800 */
[----:B------:R-:W-:Y:S01]  /*bec0*/  HGMMA.64x64x16.F32.BF16 R24, gdesc[UR4], R24, gsb0 ;  /* 0x00e00000041879f0 */ /* 0x000fe20008001818 */
[----:B------:R-:W-:Y:S01]  /*bed0*/  IMAD.IADD R12, R4, 0x1, R11 ;  /* 0x00000001040c7824 */ /* 0x000fe200078e020b */
[----:B--2---:R-:W-:Y:S01]  /*bee0*/  IADD3 R14, R11, 0x800, R14 ;  /* 0x000008000b0e7810 */ /* 0x004fe20007ffe00e */
[----:B------:R-:W-:Y:S01]  /*bef0*/  IMAD.MOV.U32 R13, RZ, RZ, R7 ;  /* 0x000000ffff0d7224 */ /* 0x000fe200078e0007 */
[----:B------:R-:W-:-:S02]  /*bf00*/  R2UR UR5, R15 ;  /* 0x000000000f0572ca */ /* 0x000fc400000e0000 */
[----:B------:R-:W-:Y:S02]  /*bf10*/  R2UR UR6, R12 ;  /* 0x000000000c0672ca */ /* 0x000fe400000e0000 */
[----:B------:R-:W-:Y:S02]  /*bf20*/  R2UR UR7, R13 ;  /* 0x000000000d0772ca */ /* 0x000fe400000e0000 */
[----:B------:R-:W-:Y:S01]  /*bf30*/  R2UR UR4, R14 ;  /* 0x000000000e0472ca */ /* 0x000fe200000e0000 */
[----:B------:R-:W-:Y:S02]  /*bf40*/  IMAD.MOV.U32 R4, RZ, RZ, 0x28 ;  /* 0x00000028ff047424 */ /* 0x000fe400078e00ff */
[----:B------:R-:W-:-:S03]  /*bf50*/  IMAD.MOV.U32 R13, RZ, RZ, 0xa00 ;  /* 0x00000a00ff0d7424 */ /* 0x000fc600078e00ff */
[----:B------:R-:W-:Y:S02]  /*bf60*/  SEL R4, R4, 0x26, P0 ;  /* 0x0000002604047807 */ /* 0x000fe40000000000 */
[----:B------:R-:W-:Y:S01]  /*bf70*/  SEL R13, R13, 0x980, P0 ;  /* 0x000009800d0d7807 */ /* 0x000fe20000000000 */
[----:B------:R-:W-:Y:S02]  /*bf80*/  WARPGROUP.DEPBAR.LE gsb0, 0x0 ;  /* 0x00008000000079c5 */ /* 0x000fe40000010000 */
[----:B------:R-:W-:-:S06]  /*bf90*/  WARPGROUP.ARRIVE ;  /* 0x00000000000079c5 */ /* 0x000fcc0000000000 */
[----:B------:R-:W-:Y:S01]  /*bfa0*/  HGMMA.64x64x16.F32.BF16 R24, gdesc[UR4], R24, gsb0 ;  /* 0x00e00000041879f0 */ /* 0x000fe20008001818 */
[----:B------:R-:W-:-:S05]  /*bfb0*/  IMAD.IADD R4, R4, 0x1, R13 ;  /* 0x0000000104047824 */ /* 0x000fca00078e020d */
[----:B------:R-:W-:-:S05]  /*bfc0*/  LOP3.LUT R13, R4, 0xa06, RZ, 0xc0, !PT ;  /* 0x00000a06040d7812 */ /* 0x000fca00078ec0ff */
[----:B---3--:R-:W-:Y:S02]  /*bfd0*/  IMAD.IADD R20, R13, 0x1, R20 ;  /* 0x000000010d147824 */ /* 0x008fe400078e0214 */
[----:B------:R-:W-:Y:S02]  /*bfe0*/  IMAD.IADD R12, R6, 0x1, R13 ;  /* 0x00000001060c7824 */ /* 0x000fe400078e020d */
[----:B------:R-:W-:Y:S01]  /*bff0*/  IMAD.MOV.U32 R13, RZ, RZ, R7 ;  /* 0x000000ffff0d7224 */ /* 0x000fe200078e0007 */
[----:B------:R-:W-:Y:S02]  /*c000*/  R2UR UR4, R20 ;  /* 0x00000000140472ca */ /* 0x000fe400000e0000 */
[----:B------:R-:W-:Y:S02]  /*c010*/  R2UR UR6, R12 ;  /* 0x000000000c0672ca */ /* 0x000fe400000e0000 */
[----:B------:R-:W-:Y:S02]  /*c020*/  R2UR UR7, R13 ;  /* 0x000000000d0772ca */ /* 0x000fe400000e0000 */
[----:B------:R-:W-:Y:S01]  /*c030*/  R2UR UR5, R21 ;  /* 0x00000000150572ca */ /* 0x000fe200000e0000 */
[----:B------:R-:W-:-:S02]  /*c040*/  WARPGROUP.DEPBAR.LE gsb0, 0x0 ;  /* 0x00008000000079c5 */ /* 0x000fc40000010000 */
[----:B------:R-:W-:Y:S01]  /*c050*/  WARPGROUP.ARRIVE ;  /* 0x00000000000079c5 */ /* 0x000fe20000000000 */
[----:B------:R-:W-:Y:S01]  /*c060*/  VIADD R4, R6, 0xa00 ;  /* 0x00000a0006047836 */ /* 0x000fe20000000000 */
[C---:B----4-:R-:W-:Y:S01]  /*c070*/  IADD3 R12, R3.reuse, 0xa00, R58 ;  /* 0x00000a00030c7810 */ /* 0x050fe20007ffe03a */
[----:B------:R-:W-:Y:S01]  /*c080*/  IMAD.MOV.U32 R13, RZ, RZ, R59 ;  /* 0x000000ffff0d7224 */ /* 0x000fe200078e003b */
[----:B------:R-:W2:Y:S06]  /*c090*/  LDL.64 R20, [R1+0x90] ;  /* 0x0000900001147983 */ /* 0x000eac0000100a00 */
[----:B------:R-:W-:Y:S01]  /*c0a0*/  HGMMA.64x64x16.F32.BF16 R24, gdesc[UR4], R24, gsb0 ;  /* 0x00e00000041879f0 */ /* 0x000fe20008001818 */
[----:B------:R-:W-:-:S02]  /*c0b0*/  IMAD.IADD R14, R3, 0x1, R4 ;  /* 0x00000001030e7824 */ /* 0x000fc400078e0204 */
[----:B------:R-:W-:Y:S01]  /*c0c0*/  IMAD.MOV.U32 R15, RZ, RZ, R7 ;  /* 0x000000ffff0f7224 */ /* 0x000fe200078e0007 */
[----:B------:R-:W-:Y:S01]  /*c0d0*/  R2UR UR4, R12 ;  /* 0x000000000c0472ca */ /* 0x000fe200000e0000 */
[----:B------:R-:W3:Y:S01]  /*c0e0*/  LDL.64 R58, [R1+0x90] ;  /* 0x00009000013a7983 */ /* 0x000ee20000100a00 */
[----:B------:R-:W-:Y:S02]  /*c0f0*/  R2UR UR6, R14 ;  /* 0x000000000e0672ca */ /* 0x000fe400000e0000 */
[----:B------:R-:W-:Y:S02]  /*c100*/  R2UR UR7, R15 ;  /* 0x000000000f0772ca */ /* 0x000fe400000e0000 */
[----:B------:R-:W-:Y:S01]  /*c110*/  R2UR UR5, R13 ;  /* 0x000000000d0572ca */ /* 0x000fe200000e0000 */
[----:B------:R-:W-:Y:S02]  /*c120*/  WARPGROUP.DEPBAR.LE gsb0, 0x0 ;  /* 0x00008000000079c5 */ /* 0x000fe40000010000 */
[----:B------:R-:W-:-:S10]  /*c130*/  WARPGROUP.ARRIVE ;  /* 0x00000000000079c5 */ /* 0x000fd40000000000 */
[----:B------:R-:W-:Y:S01]  /*c140*/  HGMMA.64x64x16.F32.BF16 R24, gdesc[UR4], R24, gsb0 ;  /* 0x00e00000041879f0 */ /* 0x000fe20008001818 */
[C---:B------:R-:W-:Y:S01]  /*c150*/  IMAD.IADD R14, R9.reuse, 0x1, R4 ;  /* 0x00000001090e7824 */ /* 0x040fe200078e0204 */
[----:B------:R-:W-:Y:S01]  /*c160*/  IADD3 R12, R9, 0xa00, R60 ;  /* 0x00000a00090c7810 */ /* 0x000fe20007ffe03c */
[----:B------:R-:W-:Y:S02]  /*c170*/  IMAD.MOV.U32 R13, RZ, RZ, R61 ;  /* 0x000000ffff0d7224 */ /* 0x000fe400078e003d */
[----:B------:R-:W-:Y:S01]  /*c180*/  IMAD.MOV.U32 R15, RZ, RZ, R7 ;  /* 0x000000ffff0f7224 */ /* 0x000fe200078e0007 */
[----:B------:R-:W-:Y:S01]  /*c190*/  R2UR UR6, R14 ;  /* 0x000000000e0672ca */ /* 0x000fe200000e0000 */
[----:B------:R-:W4:Y:S01]  /*c1a0*/  LDL.64 R60, [R1+0x90] ;  /* 0x00009000013c7983 */ /* 0x000f220000100a00 */
[----:B------:R-:W-:Y:S02]  /*c1b0*/  R2UR UR4, R12 ;  /* 0x000000000c0472ca */ /* 0x000fe400000e0000 */
[----:B------:R-:W-:-:S02]  /*c1c0*/  R2UR UR7, R15 ;  /* 0x000000000f0772ca */ /* 0x000fc400000e0000 */
[----:B------:R-:W-:Y:S01]  /*c1d0*/  R2UR UR5, R13 ;  /* 0x000000000d0572ca */ /* 0x000fe200000e0000 */
[----:B------:R-:W-:Y:S02]  /*c1e0*/  WARPGROUP.DEPBAR.LE gsb0, 0x0 ;  /* 0x00008000000079c5 */ /* 0x000fe40000010000 */
[----:B------:R-:W-:Y:S01]  /*c1f0*/  WARPGROUP.ARRIVE ;  /* 0x00000000000079c5 */ /* 0x000fe20000000000 */
[C---:B------:R-:W-:Y:S01]  /*c200*/  IMAD.IADD R12, R11.reuse, 0x1, R4 ;  /* 0x000000010b0c7824 */ /* 0x040fe200078e0204 */
[----:B------:R-:W-:Y:S01]  /*c210*/  IADD3 R56, R11, 0xa00, R56 ;  /* 0x00000a000b387810 */ /* 0x000fe20007ffe038 */
[----:B------:R-:W4:Y:S07]  /*c220*/  LDL.64 R14, [R1+0x90] ;  /* 0x00009000010e7983 */ /* 0x000f2e0000100a00 */
[----:B------:R-:W-:Y:S01]  /*c230*/  HGMMA.64x64x16.F32.BF16 R24, gdesc[UR4], R24, gsb0 ;  /* 0x00e00000041879f0 */ /* 0x000fe20008001818 */
        /* <DEDUP_REMOVED lines=13> */
[----:B------:R-:W-:Y:S01]  /*c310*/  LOP3.LUT R57, R4, 0xe06, RZ, 0xc0, !PT ;  /* 0x00000e0604397812 */ /* 0x000fe200078ec0ff */
[----:B------:R-:W-:-:S04]  /*c320*/  IMAD.MOV.U32 R13, RZ, RZ, R63 ;  /* 0x000000ffff0d7224 */ /* 0x000fc800078e003f */
[----:B------:R-:W-:Y:S02]  /*c330*/  IMAD.IADD R12, R57, 0x1, R62 ;  /* 0x00000001390c7824 */ /* 0x000fe400078e023e */
        /* <DEDUP_REMOVED lines=9> */
[C---:B--2---:R-:W-:Y:S01]  /*c3d0*/  IADD3 R20, R3.reuse, 0xc00, R20 ;  /* 0x00000c0003147810 */ /* 0x044fe20007ffe014 */
[----:B------:R-:W2:Y:S07]  /*c3e0*/  LDL.64 R56, [R1+0x90] ;  /* 0x0000900001387983 */ /* 0x000eae0000100a00 */
[----:B------:R-:W-:Y:S01]  /*c3f0*/  HGMMA.64x64x16.F32.BF16 R24, gdesc[UR4], R24, gsb0 ;  /* 0x00e00000041879f0 */ /* 0x000fe20008001818 */
[----:B------:R-:W-:-:S02]  /*c400*/  IMAD.IADD R12, R3, 0x1, R4 ;  /* 0x00000001030c7824 */ /* 0x000fc400078e0204 */
[--C-:B------:R-:W-:Y:S01]  /*c410*/  IMAD.MOV.U32 R13, RZ, RZ, R7.reuse ;  /* 0x000000ffff0d7224 */ /* 0x100fe200078e0007 */
[----:B------:R-:W-:Y:S02]  /*c420*/  R2UR UR4, R20 ;  /* 0x00000000140472ca */ /* 0x000fe400000e0000 */
[----:B------:R-:W-:Y:S02]  /*c430*/  R2UR UR6, R12 ;  /* 0x000000000c0672ca */ /* 0x000fe400000e0000 */
[----:B------:R-:W-:Y:S02]  /*c440*/  R2UR UR7, R13 ;  /* 0x000000000d0772ca */ /* 0x000fe400000e0000 */
[----:B------:R-:W-:Y:S01]  /*c450*/  R2UR UR5, R21 ;  /* 0x00000000150572ca */ /* 0x000fe200000e0000 */
[----:B------:R-:W-:Y:S02]  /*c460*/  WARPGROUP.DEPBAR.LE gsb0, 0x0 ;  /* 0x00008000000079c5 */ /* 0x000fe40000010000 */
[----:B------:R-:W-:Y:S01]  /*c470*/  WARPGROUP.ARRIVE ;  /* 0x00000000000079c5 */ /* 0x000fe20000000000 */
[C---:B------:R-:W-:Y:S01]  /*c480*/  IMAD.IADD R12, R9.reuse, 0x1, R4 ;  /* 0x00000001090c7824 */ /* 0x040fe200078e0204 */
[----:B---3--:R-:W-:Y:S01]  /*c490*/  IADD3 R58, R9, 0xc00, R58 ;  /* 0x00000c00093a7810 */ /* 0x008fe20007ffe03a */
[----:B------:R-:W-:Y:S01]  /*c4a0*/  IMAD.MOV.U32 R13, RZ, RZ, R7 ;  /* 0x000000ffff0d7224 */ /* 0x000fe200078e0007 */
[----:B------:R-:W3:Y:S06]  /*c4b0*/  LDL.64 R20, [R1+0x90] ;  /* 0x0000900001147983 */ /* 0x000eec0000100a00 */
[----:B------:R-:W-:Y:S01]  /*c4c0*/  HGMMA.64x64x16.F32.BF16 R24, gdesc[UR4], R24, gsb0 ;  /* 0x00e00000041879f0 */ /* 0x000fe20008001818 */
[----:B------:R-:W-:-:S02]  /*c4d0*/  R2UR UR6, R12 ;  /* 0x000000000c0672ca */ /* 0x000fc400000e0000 */
[----:B------:R-:W-:Y:S02]  /*c4e0*/  R2UR UR7, R13 ;  /* 0x000000000d0772ca */ /* 0x000fe400000e0000 */
[----:B------:R-:W-:Y:S02]  /*c4f0*/  R2UR UR4, R58 ;  /* 0x000000003a0472ca */ /* 0x000fe400000e0000 */
[----:B------:R-:W-:Y:S01]  /*c500*/  R2UR UR5, R59 ;  /* 0x000000003b0572ca */ /* 0x000fe200000e0000 */
[----:B------:R-:W-:Y:S02]  /*c510*/  WARPGROUP.DEPBAR.LE gsb0, 0x0 ;  /* 0x00008000000079c5 */ /* 0x000fe40000010000 */
[----:B------:R-:W-:Y:S01]  /*c520*/  WARPGROUP.ARRIVE ;  /* 0x00000000000079c5 */ /* 0x000fe20000000000 */
[C---:B------:R-:W-:Y:S01]  /*c530*/  IMAD.IADD R12, R11.reuse, 0x1, R4 ;  /* 0x000000010b0c7824 */ /* 0x040fe200078e0204 */
[----:B----4-:R-:W-:Y:S01]  /*c540*/  IADD3 R14, R11, 0xc00, R14 ;  /* 0x00000c000b0e7810 */ /* 0x010fe20007ffe00e */
[----:B------:R-:W-:Y:S01]  /*c550*/  IMAD.MOV.U32 R13, RZ, RZ, R7 ;  /* 0x000000ffff0d7224 */ /* 0x000fe200078e0007 */
[----:B------:R-:W4:Y:S06]  /*c560*/  LDL.64 R58, [R1+0x90] ;  /* 0x00009000013a7983 */ /* 0x000f2c0000100a00 */
[----:B------:R-:W-:Y:S01]  /*c570*/  HGMMA.64x64x16.F32.BF16 R24, gdesc[UR4], R24, gsb0 ;  /* 0x00e00000041879f0 */ /* 0x000fe20008001818 */
        /* <DEDUP_REMOVED lines=15> */
[----:B------:R-:W-:Y:S01]  /*c670*/  IMAD.IADD R14, R6, 0x1, R15 ;  /* 0x00000001060e7824 */ /* 0x000fe200078e020f */
[----:B------:R-:W-:Y:S01]  /*c680*/  R2UR UR5, R13 ;  /* 0x000000000d0572ca */ /* 0x000fe200000e0000 */
[----:B------:R-:W-:Y:S01]  /*c690*/  IMAD.MOV.U32 R15, RZ, RZ, R7 ;  /* 0x000000ffff0f7224 */ /* 0x000fe200078e0007 */
[----:B------:R-:W-:Y:S01]  /*c6a0*/  R2UR UR4, R12 ;  /* 0x000000000c0472ca */ /* 0x000fe200000e0000 */
[----:B------:R-:W4:Y:S01]  /*c6b0*/  LDL.64 R60, [R1+0x90] ;  /* 0x00009000013c7983 */ /* 0x000f220000100a00 */
[----:B------:R-:W-:Y:S02]  /*c6c0*/  R2UR UR6, R14 ;  /* 0x000000000e0672ca */ /* 0x000fe400000e0000 */
[----:B------:R-:W-:Y:S01]  /*c6d0*/  R2UR UR7, R15 ;  /* 0x000000000f0772ca */ /* 0x000fe200000e0000 */
[----:B------:R-:W-:-:S02]  /*c6e0*/  WARPGROUP.DEPBAR.LE gsb0, 0x0 ;  /* 0x00008000000079c5 */ /* 0x000fc40000010000 */
[----:B------:R-:W-:-:S10]  /*c6f0*/  WARPGROUP.ARRIVE ;  /* 0x00000000000079c5 */ /* 0x000fd40000000000 */
[----:B------:R-:W-:Y:S01]  /*c700*/  HGMMA.64x64x16.F32.BF16 R24, gdesc[UR4], R24, gsb0 ;  /* 0x00e00000041879f0 */ /* 0x000fe20008001818 */
[----:B------:R-:W-:Y:S01]  /*c710*/  VIADD R4, R6, 0xe00 ;  /* 0x00000e0006047836 */ /* 0x000fe20000000000 */
[C---:B--2---:R-:W-:Y:S01]  /*c720*/  IADD3 R56, R3.reuse, 0xe00, R56 ;  /* 0x00000e0003387810 */ /* 0x044fe20007ffe038 */
[----:B------:R-:W-:Y:S02]  /*c730*/  IMAD.MOV.U32 R13, RZ, RZ, R7 ;  /* 0x000000ffff0d7224 */ /* 0x000fe400078e0007 */
[----:B------:R-:W-:Y:S01]  /*c740*/  IMAD.IADD R12, R3, 0x1, R4 ;  /* 0x00000001030c7824 */ /* 0x000fe200078e0204 */
[----:B------:R-:W-:Y:S01]  /*c750*/  R2UR UR4, R56 ;  /* 0x00000000380472ca */ /* 0x000fe200000e0000 */
[----:B------:R0:W5:Y:S01]  /*c760*/  LDL R3, [R1+0x1c0] ;  /* 0x0001c00001037983 */ /* 0x0001620000100800 */
[----:B------:R-:W-:Y:S02]  /*c770*/  R2UR UR7, R13 ;  /* 0x000000000d0772ca */ /* 0x000fe400000e0000 */
[----:B------:R-:W-:-:S02]  /*c780*/  R2UR UR6, R12 ;  /* 0x000000000c0672ca */ /* 0x000fc400000e0000 */
[----:B------:R-:W-:Y:S01]  /*c790*/  R2UR UR5, R57 ;  /* 0x00000000390572ca */ /* 0x000fe200000e0000 */
[----:B------:R-:W2:Y:S01]  /*c7a0*/  LDL R12, [R1] ;  /* 0x00000000010c7983 */ /* 0x000ea20000100800 */
[----:B------:R-:W-:Y:S02]  /*c7b0*/  WARPGROUP.DEPBAR.LE gsb0, 0x0 ;  /* 0x00008000000079c5 */ /* 0x000fe40000010000 */
[----:B------:R-:W-:-:S09]  /*c7c0*/  WARPGROUP.ARRIVE ;  /* 0x00000000000079c5 */ /* 0x000fd20000000000 */
[----:B------:R-:W-:Y:S01]  /*c7d0*/  HGMMA.64x64x16.F32.BF16 R24, gdesc[UR4], R24, gsb0 ;  /* 0x00e00000041879f0 */ /* 0x000fe20008001818 */
[C---:B---3--:R-:W-:Y:S01]  /*c7e0*/  IADD3 R20, R9.reuse, 0xe00, R20 ;  /* 0x00000e0009147810 */ /* 0x048fe20007ffe014 */
[----:B------:R-:W-:Y:S02]  /*c7f0*/  IMAD.IADD R8, R9, 0x1, R4 ;  /* 0x0000000109087824 */ /* 0x000fe400078e0204 */
[----:B------:R-:W-:Y:S01]  /*c800*/  IMAD.MOV.U32 R9, RZ, RZ, R7 ;  /* 0x000000ffff097224 */ /* 0x000fe200078e0007 */
[----:B------:R-:W-:Y:S02]  /*c810*/  R2UR UR4, R20 ;  /* 0x00000000140472ca */ /* 0x000fe400000e0000 */
[----:B------:R-:W-:Y:S02]  /*c820*/  R2UR UR6, R8 ;  /* 0x00000000080672ca */ /* 0x000fe400000e0000 */
[----:B------:R-:W-:Y:S02]  /*c830*/  R2UR UR7, R9 ;  /* 0x00000000090772ca */ /* 0x000fe400000e0000 */
[----:B------:R-:W-:Y:S01]  /*c840*/  R2UR UR5, R21 ;  /* 0x00000000150572ca */ /* 0x000fe200000e0000 */
[----:B------:R-:W-:-:S02]  /*c850*/  WARPGROUP.DEPBAR.LE gsb0, 0x0 ;  /* 0x00008000000079c5 */ /* 0x000fc40000010000 */
[----:B------:R-:W-:-:S10]  /*c860*/  WARPGROUP.ARRIVE ;  /* 0x00000000000079c5 */ /* 0x000fd40000000000 */
[----:B------:R-:W-:Y:S01]  /*c870*/  HGMMA.64x64x16.F32.BF16 R24, gdesc[UR4], R24, gsb0 ;  /* 0x00e00000041879f0 */ /* 0x000fe20008001818 */
[C---:B------:R-:W-:Y:S01]  /*c880*/  IMAD.IADD R8, R11.reuse, 0x1, R4 ;  /* 0x000000010b087824 */ /* 0x040fe200078e0204 */
[----:B----4-:R-:W-:Y:S01]  /*c890*/  IADD3 R58, R11, 0xe00, R58 ;  /* 0x00000e000b3a7810 */ /* 0x010fe20007ffe03a */
[----:B------:R-:W-:Y:S01]  /*c8a0*/  IMAD.MOV.U32 R9, RZ, RZ, R7 ;  /* 0x000000ffff097224 */ /* 0x000fe200078e0007 */
[----:B------:R-:W-:Y:S02]  /*c8b0*/  R2UR UR5, R59 ;  /* 0x000000003b0572ca */ /* 0x000fe400000e0000 */
[----:B------:R-:W-:Y:S02]  /*c8c0*/  R2UR UR6, R8 ;  /* 0x00000000080672ca */ /* 0x000fe400000e0000 */
[----:B------:R-:W-:Y:S02]  /*c8d0*/  R2UR UR7, R9 ;  /* 0x00000000090772ca */ /* 0x000fe400000e0000 */
[----:B------:R-:W-:Y:S01]  /*c8e0*/  R2UR UR4, R58 ;  /* 0x000000003a0472ca */ /* 0x000fe200000e0000 */
[----:B------:R-:W-:-:S02]  /*c8f0*/  IMAD.MOV.U32 R4, RZ, RZ, 0x40 ;  /* 0x00000040ff047424 */ /* 0x000fc400078e00ff */
        /* <DEDUP_REMOVED lines=8> */
[----:B------:R-:W-:Y:S02]  /*c980*/  IMAD.IADD R8, R6, 0x1, R9 ;  /* 0x0000000106087824 */ /* 0x000fe400078e0209 */
[----:B------:R-:W-:Y:S02]  /*c990*/  IMAD.IADD R6, R9, 0x1, R60 ;  /* 0x0000000109067824 */ /* 0x000fe400078e023c */
[----:B------:R-:W-:Y:S02]  /*c9a0*/  IMAD.MOV.U32 R9, RZ, RZ, R7 ;  /* 0x000000ffff097224 */ /* 0x000fe400078e0007 */
[----:B------:R-:W-:Y:S01]  /*c9b0*/  IMAD.MOV.U32 R7, RZ, RZ, R61 ;  /* 0x000000ffff077224 */ /* 0x000fe200078e003d */
[----:B------:R-:W-:Y:S02]  /*c9c0*/  R2UR UR6, R8 ;  /* 0x00000000080672ca */ /* 0x000fe400000e0000 */
[----:B------:R-:W-:Y:S02]  /*c9d0*/  R2UR UR7, R9 ;  /* 0x00000000090772ca */ /* 0x000fe400000e0000 */
[----:B------:R-:W-:-:S02]  /*c9e0*/  R2UR UR4, R6 ;  /* 0x00000000060472ca */ /* 0x000fc400000e0000 */
[----:B------:R-:W-:Y:S01]  /*c9f0*/  R2UR UR5, R7 ;  /* 0x00000000070572ca */ /* 0x000fe200000e0000 */
[----:B------:R0:W-:Y:S04]  /*ca00*/  STL [R1+0x68], R0 ;  /* 0x0000680001007387 */ /* 0x0001e80000100800 */
[----:B------:R0:W-:Y:S04]  /*ca10*/  STL [R1+0x68], R0 ;  /* 0x0000680001007387 */ /* 0x0001e80000100800 */
[----:B------:R0:W-:Y:S04]  /*ca20*/  STL [R1+0x68], R0 ;  /* 0x0000680001007387 */ /* 0x0001e80000100800 */
[----:B------:R0:W-:Y:S01]  /*ca30*/  STL [R1+0x68], R0 ;  /* 0x0000680001007387 */ /* 0x0001e20000100800 */
[----:B------:R-:W-:-:S02]  /*ca40*/  WARPGROUP.DEPBAR.LE gsb0, 0x0 ;  /* 0x00008000000079c5 */ /* 0x000fc40000010000 */
[----:B------:R-:W-:-:S06]  /*ca50*/  WARPGROUP.ARRIVE ;  /* 0x00000000000079c5 */ /* 0x000fcc0000000000 */
[----:B------:R-:W-:Y:S01]  /*ca60*/  HGMMA.64x64x16.F32.BF16 R24, gdesc[UR4], R24, gsb0 ;  /* 0x00e00000041879f0 */ /* 0x000fe20008001818 */
        /* <DEDUP_REMOVED lines=25> */
[----:B--2---:R-:W-:-:S03]  /*cc00*/  LOP3.LUT R4, R12, 0x1, RZ, 0xfc, !PT ;  /* 0x000000010c047812 */ /* 0x004fc600078efcff */
[----:B------:R0:W-:Y:S04]  /*cc10*/  STL [R1+0x68], R0 ;  /* 0x0000680001007387 */ /* 0x0001e80000100800 */
[----:B------:R0:W-:Y:S04]  /*cc20*/  STL [R1+0x68], R0 ;  /* 0x0000680001007387 */ /* 0x0001e80000100800 */
[----:B------:R0:W-:Y:S01]  /*cc30*/  STL [R1+0x68], R0 ;  /* 0x0000680001007387 */ /* 0x0001e20000100800 */
[----:B------:R-:W-:Y:S01]  /*cc40*/  ISETP.NE.AND P0, PT, R4, 0x3, PT ;  /* 0x000000030400780c */ /* 0x000fe20003f05270 */
[----:B------:R-:W-:-:S02]  /*cc50*/  WARPGROUP.DEPBAR.LE gsb0, 0x0 ;  /* 0x00008000000079c5 */ /* 0x000fc40000010000 */
[----:B------:R-:W-:Y:S10]  /*cc60*/  BSSY B0, `(.L_x_5152) ;  /* 0x0000003000007945 */ /* 0x000ff40003800000 */
[----:B0-----:R-:W-:Y:S05]  /*cc70*/  @!P0 BRA `(.L_x_5153) ;  /* 0x0000000000048947 */ /* 0x001fea0003800000 */
[----:B------:R-:W-:Y:S01]  /*cc80*/  BPT.TRAP 0x1 ;  /* 0x000000040000795c */ /* 0x000fe20000300000 */
.L_x_5153:
[----:B------:R-:W-:Y:S05]  /*cc90*/  BSYNC B0 ;  /* 0x0000000000007941 */ /* 0x000fea0003800000 */
.L_x_5152:
[----:B------:R-:W2:Y:S02]  /*cca0*/  LDL.64 R6, [R1+0x20] ;  /* 0x0000200001067983 */ /* 0x000ea40000100a00 */
[----:B--2---:R-:W-:-:S05]  /*ccb0*/  MOV R0, R6 ;  /* 0x0000000600007202 */ /* 0x004fca0000000f00 */
[----:B-----5:R-:W-:-:S05]  /*ccc0*/  IMAD R3, R3, 0x8, R0 ;  /* 0x0000000803037824 */ /* 0x020fca00078e0200 */
[----:B------:R-:W-:-:S04]  /*ccd0*/  PRMT R3, R10, 0x654, R3 ;  /* 0x000006540a037816 */ /* 0x000fc80000000003 */
[----:B------:R0:W-:Y:S01]  /*cce0*/  SYNCS.ARRIVE.TRANS64.RED.A1T0 RZ, [R3+URZ], RZ ;  /* 0x000000ff03ff79a7 */ /* 0x0001e2000810043f */
[----:B------:R-:W0:Y:S04]  /*ccf0*/  LDL R0, [R1+0xcc] ;  /* 0x0000cc0001007983 */ /* 0x000e280000100800 */
[----:B------:R-:W2:Y:S04]  /*cd00*/  LDL.64 R58, [R1+0xf0] ;  /* 0x0000f000013a7983 */ /* 0x000ea80000100a00 */
[----:B------:R-:W3:Y:S04]  /*cd10*/  LDL R21, [R1+0x50] ;  /* 0x0000500001157983 */ /* 0x000ee80000100800 */
[----:B------:R-:W4:Y:S04]  /*cd20*/  LDL R60, [R1+0xf8] ;  /* 0x0000f800013c7983 */ /* 0x000f280000100800 */
[----:B------:R-:W4:Y:S04]  /*cd30*/  LDL.128 R12, [R1+0xd0] ;  /* 0x0000d000010c7983 */ /* 0x000f280000100c00 */
[----:B------:R-:W4:Y:S01]  /*cd40*/  LDL.128 R8, [R1+0xe0] ;  /* 0x0000e00001087983 */ /* 0x000f220000100c00 */
[----:B------:R-:W-:Y:S01]  /*cd50*/  BSSY B0, `(.L_x_5154) ;  /* 0x000003f000007945 */ /* 0x000fe20003800000 */
[----:B0-----:R-:W-:-:S04]  /*cd60*/  SHF.R.S32.HI R3, RZ, 0x1f, R0 ;  /* 0x0000001fff037819 */ /* 0x001fc80000011400 */
[----:B------:R-:W-:-:S04]  /*cd70*/  LEA.HI R4, R3, R0, RZ, 0x7 ;  /* 0x0000000003047211 */ /* 0x000fc800078f38ff */
[----:B------:R-:W-:-:S05]  /*cd80*/  LOP3.LUT R7, R4, 0xffffff80, RZ, 0xc0, !PT ;  /* 0xffffff8004077812 */ /* 0x000fca00078ec0ff */
[----:B------:R-:W-:Y:S01]  /*cd90*/  IMAD.IADD R7, R0, 0x1, -R7 ;  /* 0x0000000100077824 */ /* 0x000fe200078e0a07 */
[----:B------:R-:W-:-:S04]  /*cda0*/  LEA.HI R56, R3, R0, RZ, 0x2 ;  /* 0x0000000003387211 */ /* 0x000fc800078f10ff */
[----:B------:R-:W-:-:S04]  /*cdb0*/  SHF.R.S32.HI R4, RZ, 0x1f, R7 ;  /* 0x0000001fff047819 */ /* 0x000fc80000011407 */
[-C--:B------:R-:W-:Y:S02]  /*cdc0*/  LEA.HI R6, R4, R7.reuse, RZ, 0x2 ;  /* 0x0000000704067211 */ /* 0x080fe400078f10ff */
[----:B------:R-:W-:Y:S02]  /*cdd0*/  LOP3.LUT R57, R56, 0xfffffffc, RZ, 0xc0, !PT ;  /* 0xfffffffc38397812 */ /* 0x000fe400078ec0ff */
[--C-:B------:R-:W-:Y:S02]  /*cde0*/  SHF.R.S32.HI R3, RZ, 0x2, R6.reuse ;  /* 0x00000002ff037819 */ /* 0x100fe40000011406 */
[----:B------:R-:W-:Y:S01]  /*cdf0*/  SHF.R.S32.HI R20, RZ, 0x1f, R6 ;  /* 0x0000001fff147819 */ /* 0x000fe20000011406 */
[----:B------:R-:W-:Y:S01]  /*ce00*/  IMAD.IADD R57, R0, 0x1, -R57 ;  /* 0x0000000100397824 */ /* 0x000fe200078e0a39 */
[----:B------:R-:W-:Y:S02]  /*ce10*/  LEA.HI R4, R4, R7, RZ, 0x5 ;  /* 0x0000000704047211 */ /* 0x000fe400078f28ff */
[----:B------:R-:W-:-:S02]  /*ce20*/  LEA.HI R20, R20, R3, RZ, 0x3 ;  /* 0x0000000314147211 */ /* 0x000fc400078f18ff */
[----:B------:R-:W-:Y:S02]  /*ce30*/  SHF.R.S32.HI R4, RZ, 0x5, R4 ;  /* 0x00000005ff047819 */ /* 0x000fe40000011404 */
[----:B------:R-:W-:Y:S02]  /*ce40*/  LOP3.LUT R20, R20, 0xfffffff8, RZ, 0xc0, !PT ;  /* 0xfffffff814147812 */ /* 0x000fe400078ec0ff */
[----:B------:R-:W-:Y:S02]  /*ce50*/  LEA.HI R0, R57, R57, RZ, 0x1 ;  /* 0x0000003939007211 */ /* 0x000fe400078f08ff */
[----:B--2---:R-:W-:Y:S01]  /*ce60*/  ISETP.NE.AND P0, PT, R58, 0x1, PT ;  /* 0x000000013a00780c */ /* 0x004fe20003f05270 */
[----:B------:R-:W-:Y:S01]  /*ce70*/  IMAD.IADD R20, R3, 0x1, -R20 ;  /* 0x0000000103147824 */ /* 0x000fe200078e0a14 */
[----:B------:R-:W-:Y:S01]  /*ce80*/  LOP3.LUT R0, R0, 0x1ffffffe, RZ, 0xc0, !PT ;  /* 0x1ffffffe00007812 */ /* 0x000fe200078ec0ff */
[----:B---3--:R-:W-:-:S04]  /*ce90*/  IMAD R3, R21, 0x4, R4 ;  /* 0x0000000415037824 */ /* 0x008fc800078e0204 */
[----:B------:R-:W-:Y:S02]  /*cea0*/  IMAD.IADD R0, R57, 0x1, -R0 ;  /* 0x0000000139007824 */ /* 0x000fe400078e0a00 */
[----:B------:R-:W-:-:S04]  /*ceb0*/  IMAD.U32 R3, R3, 0x10, R20 ;  /* 0x0000001003037824 */ /* 0x000fc800078e0014 */
[----:B------:R-:W-:-:S04]  /*cec0*/  IMAD R0, R0, 0x8, R3 ;  /* 0x0000000800007824 */ /* 0x000fc800078e0203 */
[----:B------:R-:W-:-:S05]  /*ced0*/  @P0 IMAD.HI.U32 R59, R0, R59, RZ ;  /* 0x0000003b003b0227 */ /* 0x000fca00078e00ff */
[----:B----4-:R-:W-:Y:S01]  /*cee0*/  @P0 SHF.R.U32.HI R0, RZ, R60, R59 ;  /* 0x0000003cff000219 */ /* 0x010fe2000001163b */
[----:B------:R-:W-:Y:S01]  /*cef0*/  IMAD.MOV.U32 R3, RZ, RZ, -0x40 ;  /* 0xffffffc0ff037424 */ /* 0x000fe200078e00ff */
[----:B------:R-:W-:-:S03]  /*cf00*/  LOP3.LUT R6, R6, 0x7ffffffc, RZ, 0xc0, !PT ;  /* 0x7ffffffc06067812 */ /* 0x000fc600078ec0ff */
[----:B------:R-:W0:Y:S01]  /*cf10*/  SHFL.IDX PT, R58, R0, RZ, 0x1c1f ;  /* 0x001c1fff003a7589 */ /* 0x000e2200000e0000 */
[C---:B------:R-:W-:Y:S02]  /*cf20*/  IMAD R4, R178.reuse, R3, 0x41 ;  /* 0x00000041b2047424 */ /* 0x040fe400078e0203 */
[----:B------:R-:W-:Y:S02]  /*cf30*/  IMAD.IADD R6, R7, 0x1, -R6 ;  /* 0x0000000107067824 */ /* 0x000fe400078e0a06 */
[----:B------:R-:W-:Y:S01]  /*cf40*/  IMAD.IADD R3, R13, 0x1, R4 ;  /* 0x000000010d037824 */ /* 0x000fe200078e0204 */
[----:B------:R-:W-:Y:S02]  /*cf50*/  ISETP.GE.AND P1, PT, R9, 0x1, PT ;  /* 0x000000010900780c */ /* 0x000fe40003f26270 */
[----:B------:R-:W-:Y:S01]  /*cf60*/  LEA R20, R178, 0xffffffc0, 0x6 ;  /* 0xffffffc0b2147811 */ /* 0x000fe200078e30ff */
[----:B------:R-:W-:-:S04]  /*cf70*/  IMAD R7, R6, -0x2, R3 ;  /* 0xfffffffe06077824 */ /* 0x000fc800078e0203 */
[----:B------:R-:W-:Y:S01]  /*cf80*/  IMAD.IADD R4, R7, 0x1, -R12 ;  /* 0x0000000107047824 */ /* 0x000fe200078e0a0c */
[----:B------:R-:W-:Y:S01]  /*cf90*/  LOP3.LUT R7, RZ, R14, RZ, 0x33, !PT ;  /* 0x0000000eff077212 */ /* 0x000fe200078e33ff */
[--C-:B------:R-:W-:Y:S02]  /*cfa0*/  IMAD.IADD R3, R13, 0x1, -R20.reuse ;  /* 0x000000010d037824 */ /* 0x100fe400078e0a14 */
[----:B------:R-:W-:Y:S02]  /*cfb0*/  IMAD.IADD R15, R4, 0x1, R15 ;  /* 0x00000001040f7824 */ /* 0x000fe400078e020f */
[----:B------:R-:W-:Y:S02]  /*cfc0*/  IMAD R14, R6, -0x2, R3 ;  /* 0xfffffffe060e7824 */ /* 0x000fe400078e0203 */
[----:B------:R-:W-:Y:S02]  /*cfd0*/  IMAD.IADD R21, R4, 0x1, R7 ;  /* 0x0000000104157824 */ /* 0x000fe400078e0207 */
[----:B------:R-:W-:Y:S01]  /*cfe0*/  IMAD.IADD R56, R8, 0x1, -R20 ;  /* 0x0000000108387824 */ /* 0x000fe200078e0a14 */
[----:B0-----:R-:W-:Y:S01]  /*cff0*/  VIADDMNMX R4, R58, R15, R14, PT ;  /* 0x0000000f3a047246 */ /* 0x001fe2000380010e */
[----:B------:R-:W-:Y:S01]  /*d000*/  IMAD.IADD R3, R21, 0x1, R58 ;  /* 0x0000000115037824 */ /* 0x000fe200078e023a */
[----:B------:R-:W-:Y:S06]  /*d010*/  @!P1 BRA `(.L_x_5155) ;  /* 0x0000000000489947 */ /* 0x000fec0003800000 */
[----:B------:R-:W-:Y:S01]  /*d020*/  IADD3 R7, -R12, R13, R58 ;  /* 0x0000000d0c077210 */ /* 0x000fe20007ffe13a */
[----:B------:R-:W-:Y:S03]  /*d030*/  BSSY B1, `(.L_x_5156) ;  /* 0x000000c000017945 */ /* 0x000fe60003800000 */
[----:B------:R-:W-:-:S13]  /*d040*/  ISETP.GT.AND P0, PT, R7, -0x1, PT ;  /* 0xffffffff0700780c */ /* 0x000fda0003f04270 */
[----:B------:R-:W-:Y:S05]  /*d050*/  @P0 BRA `(.L_x_5157) ;  /* 0x0000000000180947 */ /* 0x000fea0003800000 */
[----:B------:R-:W-:Y:S02]  /*d060*/  ISETP.NE.AND P0, PT, R9, 0x1, PT ;  /* 0x000000010900780c */ /* 0x000fe40003f05270 */
[----:B------:R-:W-:-:S11]  /*d070*/  LOP3.LUT R7, RZ, R7, RZ, 0x33, !PT ;  /* 0x00000007ff077212 */ /* 0x000fd600078e33ff */
[----:B------:R-:W-:-:S05]  /*d080*/  @P0 IMAD.HI.U32 R8, R7, R10, RZ ;  /* 0x0000000a07080227 */ /* 0x000fca00078e00ff */
[----:B------:R-:W-:-:S04]  /*d090*/  @P0 SHF.R.U32.HI R7, RZ, R11, R8 ;  /* 0x0000000bff070219 */ /* 0x000fc80000011608 */
[----:B------:R-:W-:Y:S01]  /*d0a0*/  LOP3.LUT R7, RZ, R7, RZ, 0x33, !PT ;  /* 0x00000007ff077212 */ /* 0x000fe200078e33ff */
[----:B------:R-:W-:Y:S06]  /*d0b0*/  BRA `(.L_x_5158) ;  /* 0x00000000000c7947 */ /* 0x000fec0003800000 */
.L_x_5157:
[----:B------:R-:W-:-:S13]  /*d0c0*/  ISETP.NE.AND P0, PT, R9, 0x1, PT ;  /* 0x000000010900780c */ /* 0x000fda0003f05270 */
[----:B------:R-:W-:-:S05]  /*d0d0*/  @P0 IMAD.HI.U32 R8, R7, R10, RZ ;  /* 0x0000000a07080227 */ /* 0x000fca00078e00ff */
[----:B------:R-:W-:-:S07]  /*d0e0*/  @P0 SHF.R.U32.HI R7, RZ, R11, R8 ;  /* 0x0000000bff070219 */ /* 0x000fce0000011608 */
.L_x_5158:
[----:B------:R-:W-:Y:S05]  /*d0f0*/  BSYNC B1 ;  /* 0x0000000000017941 */ /* 0x000fea0003800000 */
.L_x_5156:
[----:B------:R-:W-:-:S04]  /*d100*/  IMAD R7, R7, R9, -R20 ;  /* 0x0000000907077224 */ /* 0x000fc800078e0a14 */
[----:B------:R-:W-:-:S05]  /*d110*/  IMAD R8, R6, -0x2, R7 ;  /* 0xfffffffe06087824 */ /* 0x000fca00078e0207 */
[----:B------:R-:W-:Y:S02]  /*d120*/  VIMNMX R3, R3, R8, !PT ;  /* 0x0000000803037248 */ /* 0x000fe40007fe0100 */
[----:B------:R-:W-:-:S07]  /*d130*/  VIADDMNMX R4, R8, R9, R4, PT ;  /* 0x0000000908047246 */ /* 0x000fce0003800104 */
.L_x_5155:
[----:B------:R-:W-:Y:S05]  /*d140*/  BSYNC B0 ;  /* 0x0000000000007941 */ /* 0x000fea0003800000 */
.L_x_5154:
[C---:B------:R-:W-:Y:S01]  /*d150*/  ISETP.GE.AND P1, PT, R56.reuse, 0x9, PT ;  /* 0x000000093800780c */ /* 0x040fe20003f26270 */
[----:B------:R-:W0:Y:S01]  /*d160*/  SHFL.IDX PT, R0, R0, 0x1, 0x1c1f ;  /* 0x003c1f0000007f89 */ /* 0x000e2200000e0000 */
[----:B------:R-:W-:Y:S01]  /*d170*/  ISETP.GE.AND P0, PT, R56, 0x2, PT ;  /* 0x000000023800780c */ /* 0x000fe20003f06270 */
[----:B------:R-:W-:Y:S01]  /*d180*/  BSSY B0, `(.L_x_5159) ;  /* 0x000005f000007945 */ /* 0x000fe20003800000 */
        /* <DEDUP_REMOVED lines=11> */
[C---:B------:R-:W-:Y:S02]  /*d240*/  ISETP.GT.AND P3, PT, R3.reuse, 0x9, !P5 ;  /* 0x000000090300780c */ /* 0x040fe40006f64270 */
        /* <DEDUP_REMOVED lines=31> */
[----:B------:R-:W-:Y:S02]  /*d440*/  P2R R29, PR, RZ, 0x10 ;  /* 0x00000010ff1d7803 */ /* 0x000fe40000000000 */
[----:B------:R-:W-:Y:S02]  /*d450*/  FSEL R44, R44, -INF , !P2 ;  /* 0xff8000002c2c7808 */ /* 0x000fe40005000000 */
[----:B------:R-:W-:-:S02]  /*d460*/  ISETP.GE.AND P2, PT, R56, 0x2a, PT ;  /* 0x0000002a3800780c */ /* 0x000fc40003f46270 */
        /* <DEDUP_REMOVED lines=40> */
.L_x_5162:
[----:B------:R-:W-:-:S13]  /*d6f0*/  ISETP.NE.AND P6, PT, R9, 0x1, PT ;  /* 0x000000010900780c */ /* 0x000fda0003fc5270 */
[----:B------:R-:W-:-:S05]  /*d700*/  @P6 IMAD.HI.U32 R10, R12, R10, RZ ;  /* 0x0000000a0c0a6227 */ /* 0x000fca00078e00ff */
[----:B------:R-:W-:-:S07]  /*d710*/  @P6 SHF.R.U32.HI R12, RZ, R11, R10 ;  /* 0x0000000bff0c6219 */ /* 0x000fce000001160a */
.L_x_5163:
[----:B------:R-:W-:Y:S05]  /*d720*/  BSYNC B1 ;  /* 0x0000000000017941 */ /* 0x000fea0003800000 */
.L_x_5161:
[----:B------:R-:W-:-:S04]  /*d730*/  IMAD R7, R12, R9, -R20 ;  /* 0x000000090c077224 */ /* 0x000fc800078e0a14 */
[----:B------:R-:W-:-:S05]  /*d740*/  IMAD R6, R6, -0x2, R7 ;  /* 0xfffffffe06067824 */ /* 0x000fca00078e0207 */
[----:B------:R-:W-:Y:S02]  /*d750*/  VIADDMNMX R4, R6, R9, R4, PT ;  /* 0x0000000906047246 */ /* 0x000fe40003800104 */
[----:B------:R-:W-:-:S07]  /*d760*/  VIMNMX R3, R3, R6, !PT ;  /* 0x0000000603037248 */ /* 0x000fce0007fe0100 */
.L_x_5160:
[----:B------:R-:W-:Y:S05]  /*d770*/  BSYNC B0 ;  /* 0x0000000000007941 */ /* 0x000fea0003800000 */
.L_x_5159:
[----:B------:R-:W-:Y:S01]  /*d780*/  ISETP.GT.AND P0, PT, R3, 0x1, !P0 ;  /* 0x000000010300780c */ /* 0x000fe20004704270 */
[----:B------:R-:W-:Y:S01]  /*d790*/  BAR.SYNC.DEFER_BLOCKING 0xf, 0x100 ;  /* 0x03c4000000007b1d */ /* 0x000fe20000010000 */
[----:B------:R-:W-:Y:S02]  /*d7a0*/  FMNMX.FTZ R0, R156, R58, !PT ;  /* 0x0000003a9c007209 */ /* 0x000fe40007810000 */
[----:B------:R-:W-:Y:S02]  /*d7b0*/  ISETP.LT.OR P0, PT, R4, 0x2, P0 ;  /* 0x000000020400780c */ /* 0x000fe40000701670 */
[----:B------:R-:W-:Y:S02]  /*d7c0*/  FMNMX.FTZ R0, R28, R0, !PT ;  /* 0x000000001c007209 */ /* 0x000fe40007810000 */
[----:B------:R-:W-:Y:S01]  /*d7d0*/  FSEL R27, R27, -INF , !P0 ;  /* 0xff8000001b1b7808 */ /* 0x000fe20004000000 */
[----:B------:R-:W2:Y:S01]  /*d7e0*/  LDL R72, [R1+0x228] ;  /* 0x0002280001487983 */ /* 0x000ea20000100800 */
[----:B------:R-:W-:-:S02]  /*d7f0*/  ISETP.NE.AND P0, PT, R25, RZ, PT ;  /* 0x000000ff1900720c */ /* 0x000fc40003f05270 */
[C---:B------:R-:W-:Y:S01]  /*d800*/  ISETP.GT.AND P1, PT, R3.reuse, 0x8, !P1 ;  /* 0x000000080300780c */ /* 0x040fe20004f24270 */
[----:B------:R-:W3:Y:S01]  /*d810*/  LDL R74, [R1+0x22c] ;  /* 0x00022c00014a7983 */ /* 0x000ee20000100800 */
[----:B------:R-:W-:Y:S02]  /*d820*/  ISETP.GT.AND P0, PT, R3, 0x9, !P0 ;  /* 0x000000090300780c */ /* 0x000fe40004704270 */
[----:B------:R-:W-:Y:S01]  /*d830*/  FMNMX.FTZ R0, R60, R0, !PT ;  /* 0x000000003c007209 */ /* 0x000fe20007810000 */
[----:B------:R-:W4:Y:S01]  /*d840*/  LDL R76, [R1+0x234] ;  /* 0x00023400014c7983 */ /* 0x000f220000100800 */
[C---:B------:R-:W-:Y:S02]  /*d850*/  ISETP.LT.OR P0, PT, R4.reuse, 0xa, P0 ;  /* 0x0000000a0400780c */ /* 0x040fe40000701670 */
[----:B------:R-:W-:Y:S01]  /*d860*/  ISETP.LT.OR P1, PT, R4, 0x9, P1 ;  /* 0x000000090400780c */ /* 0x000fe20000f21670 */
[----:B------:R-:W4:Y:S01]  /*d870*/  LDL R78, [R1+0x238] ;  /* 0x00023800014e7983 */ /* 0x000f220000100800 */
[----:B------:R-:W-:-:S02]  /*d880*/  FSEL R31, R31, -INF , !P0 ;  /* 0xff8000001f1f7808 */ /* 0x000fc40004000000 */
[----:B------:R-:W-:Y:S01]  /*d890*/  ISETP.NE.AND P0, PT, R57, RZ, PT ;  /* 0x000000ff3900720c */ /* 0x000fe20003f05270 */
[----:B------:R-:W4:Y:S01]  /*d8a0*/  LDL R80, [R1+0x23c] ;  /* 0x00023c0001507983 */ /* 0x000f220000100800 */
[----:B------:R-:W-:Y:S02]  /*d8b0*/  FMNMX.FTZ R0, R32, R0, !PT ;  /* 0x0000000020007209 */ /* 0x000fe40007810000 */
[----:B------:R-:W-:Y:S01]  /*d8c0*/  ISETP.GT.AND P0, PT, R3, 0x10, !P0 ;  /* 0x000000100300780c */ /* 0x000fe20004704270 */
[----:B------:R-:W4:Y:S01]  /*d8d0*/  LDL R82, [R1+0x244] ;  /* 0x0002440001527983 */ /* 0x000f220000100800 */
[----:B------:R-:W-:Y:S02]  /*d8e0*/  FSEL R30, R30, -INF , !P1 ;  /* 0xff8000001e1e7808 */ /* 0x000fe40004800000 */
[----:B------:R-:W-:Y:S01]  /*d8f0*/  ISETP.LT.OR P0, PT, R4, 0x11, P0 ;  /* 0x000000110400780c */ /* 0x000fe20000701670 */
[----:B------:R-:W4:Y:S01]  /*d900*/  LDL R84, [R1+0x248] ;  /* 0x0002480001547983 */ /* 0x000f220000100800 */
[----:B------:R-:W-:-:S02]  /*d910*/  ISETP.NE.AND P1, PT, R59, RZ, PT ;  /* 0x000000ff3b00720c */ /* 0x000fc40003f25270 */
[----:B------:R-:W-:Y:S01]  /*d920*/  FSEL R34, R34, -INF , !P0 ;  /* 0xff80000022227808 */ /* 0x000fe20004000000 */
[----:B------:R-:W4:Y:S01]  /*d930*/  LDL R86, [R1+0x24c] ;  /* 0x00024c0001567983 */ /* 0x000f220000100800 */
[----:B------:R-:W-:Y:S02]  /*d940*/  ISETP.NE.AND P0, PT, R29, RZ, PT ;  /* 0x000000ff1d00720c */ /* 0x000fe40003f05270 */
[----:B------:R-:W-:Y:S01]  /*d950*/  FMNMX.FTZ R0, R62, R0, !PT ;  /* 0x000000003e007209 */ /* 0x000fe20007810000 */
[----:B------:R-:W4:Y:S01]  /*d960*/  LDL R88, [R1+0x254] ;  /* 0x0002540001587983 */ /* 0x000f220000100800 */
[----:B------:R-:W-:Y:S02]  /*d970*/  ISETP.GT.AND P0, PT, R3, 0x11, !P0 ;  /* 0x000000110300780c */ /* 0x000fe40004704270 */
[----:B------:R-:W-:Y:S01]  /*d980*/  FMNMX.FTZ R0, R36, R0, !PT ;  /* 0x0000000024007209 */ /* 0x000fe20007810000 */
[----:B------:R-:W4:Y:S01]  /*d990*/  LDL R90, [R1+0x258] ;  /* 0x00025800015a7983 */ /* 0x000f220000100800 */
[----:B------:R-:W-:-:S02]  /*d9a0*/  ISETP.LT.OR P0, PT, R4, 0x12, P0 ;  /* 0x000000120400780c */ /* 0x000fc40000701670 */
[----:B------:R-:W-:Y:S01]  /*d9b0*/  FMNMX.FTZ R0, R64, R0, !PT ;  /* 0x0000000040007209 */ /* 0x000fe20007810000 */
[----:B------:R-:W4:Y:S01]  /*d9c0*/  LDL R92, [R1+0x25c] ;  /* 0x00025c00015c7983 */ /* 0x000f220000100800 */
[----:B------:R-:W-:Y:S02]  /*d9d0*/  FSEL R11, R35, -INF , !P0 ;  /* 0xff800000230b7808 */ /* 0x000fe40004000000 */
[----:B------:R-:W-:Y:S01]  /*d9e0*/  ISETP.NE.AND P0, PT, R33, RZ, PT ;  /* 0x000000ff2100720c */ /* 0x000fe20003f05270 */
[----:B------:R-:W4:Y:S01]  /*d9f0*/  LDL R94, [R1+0x264] ;  /* 0x00026400015e7983 */ /* 0x000f220000100800 */
[----:B------:R-:W-:Y:S02]  /*da00*/  FMNMX.FTZ R0, R40, R0, !PT ;  /* 0x0000000028007209 */ /* 0x000fe40007810000 */
[----:B------:R-:W-:Y:S01]  /*da10*/  ISETP.GT.AND P0, PT, R3, 0x18, !P0 ;  /* 0x000000180300780c */ /* 0x000fe20004704270 */
[----:B------:R-:W4:Y:S01]  /*da20*/  LDL R96, [R1+0x268] ;  /* 0x0002680001607983 */ /* 0x000f220000100800 */
[----:B------:R-:W-:-:S02]  /*da30*/  FMNMX.FTZ R0, R66, R0, !PT ;  /* 0x0000000042007209 */ /* 0x000fc40007810000 */
[----:B------:R-:W-:Y:S01]  /*da40*/  ISETP.LT.OR P0, PT, R4, 0x19, P0 ;  /* 0x000000190400780c */ /* 0x000fe20000701670 */
[----:B------:R-:W4:Y:S01]  /*da50*/  LDL R98, [R1+0x26c] ;  /* 0x00026c0001627983 */ /* 0x000f220000100800 */
[----:B------:R-:W-:Y:S02]  /*da60*/  FMNMX.FTZ R0, R44, R0, !PT ;  /* 0x000000002c007209 */ /* 0x000fe40007810000 */
[----:B------:R-:W-:Y:S01]  /*da70*/  FSEL R38, R38, -INF , !P0 ;  /* 0xff80000026267808 */ /* 0x000fe20004000000 */
[----:B------:R-:W4:Y:S01]  /*da80*/  LDL R100, [R1+0x274] ;  /* 0x0002740001647983 */ /* 0x000f220000100800 */
[----:B------:R-:W-:Y:S02]  /*da90*/  ISETP.GT.AND P0, PT, R3, 0x19, !P1 ;  /* 0x000000190300780c */ /* 0x000fe40004f04270 */
[----:B------:R-:W-:Y:S01]  /*daa0*/  ISETP.NE.AND P6, PT, R8, RZ, PT ;  /* 0x000000ff0800720c */ /* 0x000fe20003fc5270 */
        /* <DEDUP_REMOVED lines=16> */
[----:B------:R-:W-:Y:S02]  /*dbb0*/  ISETP.GT.AND P0, PT, R3, RZ, !P6 ;  /* 0x000000ff0300720c */ /* 0x000fe40007704270 */
[----:B------:R-:W-:Y:S01]  /*dbc0*/  FMNMX.FTZ R6, R56, R0, !PT ;  /* 0x0000000038067209 */ /* 0x000fe20007810000 */
[----:B------:R-:W4:Y:S01]  /*dbd0*/  LDL R114, [R1+0x298] ;  /* 0x0002980001727983 */ /* 0x000f220000100800 */
[----:B------:R-:W-:-:S02]  /*dbe0*/  ISETP.LT.OR P0, PT, R4, 0x1, P0 ;  /* 0x000000010400780c */ /* 0x000fc40000701670 */
[----:B------:R-:W-:Y:S01]  /*dbf0*/  ISETP.NE.AND P1, PT, R41, RZ, PT ;  /* 0x000000ff2900720c */ /* 0x000fe20003f25270 */
[----:B------:R-:W0:Y:S01]  /*dc00*/  SHFL.BFLY PT, R9, R6, 0x2, 0x1f ;  /* 0x0c401f0006097f89 */ /* 0x000e2200000e0000 */
[----:B------:R-:W-:Y:S02]  /*dc10*/  FSEL R26, R26, -INF , !P0 ;  /* 0xff8000001a1a7808 */ /* 0x000fe40004000000 */
[----:B------:R-:W-:Y:S01]  /*dc20*/  ISETP.NE.AND P0, PT, R61, RZ, PT ;  /* 0x000000ff3d00720c */ /* 0x000fe20003f05270 */
[----:B------:R-:W4:Y:S01]  /*dc30*/  LDL R116, [R1+0x29c] ;  /* 0x00029c0001747983 */ /* 0x000f220000100800 */
[----:B------:R-:W-:Y:S02]  /*dc40*/  FMNMX.FTZ R7, R26, R27, !PT ;  /* 0x0000001b1a077209 */ /* 0x000fe40007810000 */
[----:B------:R-:W-:Y:S01]  /*dc50*/  ISETP.GT.AND P0, PT, R3, 0x21, !P0 ;  /* 0x000000210300780c */ /* 0x000fe20004704270 */
[----:B------:R-:W4:Y:S01]  /*dc60*/  LDL R118, [R1+0x2a4] ;  /* 0x0002a40001767983 */ /* 0x000f220000100800 */
[----:B------:R-:W-:-:S02]  /*dc70*/  FMNMX.FTZ R0, R30, R7, !PT ;  /* 0x000000071e007209 */ /* 0x000fc40007810000 */
[----:B------:R-:W-:Y:S01]  /*dc80*/  ISETP.GT.AND P1, PT, R3, 0x28, !P1 ;  /* 0x000000280300780c */ /* 0x000fe20004f24270 */
[----:B------:R-:W4:Y:S01]  /*dc90*/  LDL R120, [R1+0x2a8] ;  /* 0x0002a80001787983 */ /* 0x000f220000100800 */
[----:B------:R-:W-:Y:S02]  /*dca0*/  FMNMX.FTZ R7, R31, R0, !PT ;  /* 0x000000001f077209 */ /* 0x000fe40007810000 */
[----:B------:R-:W-:Y:S01]  /*dcb0*/  ISETP.LT.OR P0, PT, R4, 0x22, P0 ;  /* 0x000000220400780c */ /* 0x000fe20000701670 */
        /* <DEDUP_REMOVED lines=10> */
[----:B------:R-:W-:Y:S02]  /*dd60*/  FMNMX.FTZ R7, R12, R7, !PT ;  /* 0x000000070c077209 */ /* 0x000fe40007810000 */
[----:B------:R-:W-:Y:S01]  /*dd70*/  ISETP.GT.AND P3, PT, R3, 0x30, !P3 ;  /* 0x000000300300780c */ /* 0x000fe20005f64270 */
[----:B------:R-:W4:Y:S01]  /*dd80*/  LDL R130, [R1+0x2c4] ;  /* 0x0002c40001827983 */ /* 0x000f220000100800 */
[----:B------:R-:W-:-:S02]  /*dd90*/  FMNMX.FTZ R0, R42, R7, !PT ;  /* 0x000000072a007209 */ /* 0x000fc40007810000 */
[----:B------:R-:W-:Y:S01]  /*dda0*/  ISETP.LT.OR P2, PT, R4, 0x2a, P2 ;  /* 0x0000002a0400780c */ /* 0x000fe20001741670 */
[----:B------:R-:W4:Y:S01]  /*ddb0*/  LDL R132, [R1+0x2c8] ;  /* 0x0002c80001847983 */ /* 0x000f220000100800 */
[----:B------:R-:W-:Y:S02]  /*ddc0*/  FSEL R46, R46, -INF , !P1 ;  /* 0xff8000002e2e7808 */ /* 0x000fe40004800000 */
[----:B------:R-:W-:Y:S01]  /*ddd0*/  FMNMX.FTZ R7, R13, R0, !PT ;  /* 0x000000000d077209 */ /* 0x000fe20007810000 */
[----:B------:R-:W4:Y:S01]  /*dde0*/  LDL R134, [R1+0x2cc] ;  /* 0x0002cc0001867983 */ /* 0x000f220000100800 */
[----:B------:R-:W-:Y:S02]  /*ddf0*/  ISETP.GT.AND P4, PT, R3, 0x31, !P4 ;  /* 0x000000310300780c */ /* 0x000fe40006784270 */
[----:B------:R-:W-:Y:S01]  /*de00*/  ISETP.LT.OR P3, PT, R4, 0x31, P3 ;  /* 0x000000310400780c */ /* 0x000fe20001f61670 */
[----:B------:R-:W4:Y:S01]  /*de10*/  LDL R136, [R1+0x2d4] ;  /* 0x0002d40001887983 */ /* 0x000f220000100800 */
[----:B------:R-:W-:-:S02]  /*de20*/  FSEL R14, R47, -INF , !P2 ;  /* 0xff8000002f0e7808 */ /* 0x000fc40005000000 */
[----:B------:R-:W-:Y:S01]  /*de30*/  FMNMX.FTZ R7, R46, R7, !PT ;  /* 0x000000072e077209 */ /* 0x000fe20007810000 */
[----:B------:R-:W4:Y:S01]  /*de40*/  LDL R138, [R1+0x2d8] ;  /* 0x0002d800018a7983 */ /* 0x000f220000100800 */
[----:B------:R-:W-:Y:S02]  /*de50*/  ISETP.NE.AND P6, PT, R24, RZ, PT ;  /* 0x000000ff1800720c */ /* 0x000fe40003fc5270 */
[----:B0-----:R-:W-:Y:S01]  /*de60*/  FMNMX.FTZ R9, R6, R9, !PT ;  /* 0x0000000906097209 */ /* 0x001fe20007810000 */
[----:B------:R-:W2:Y:S01]  /*de70*/  LDL R24, [R1+0x1f0] ;  /* 0x0001f00001187983 */ /* 0x000ea20000100800 */
[----:B------:R-:W-:Y:S02]  /*de80*/  ISETP.GT.AND P5, PT, R3, 0x38, !P5 ;  /* 0x000000380300780c */ /* 0x000fe40006fa4270 */
[----:B------:R-:W-:Y:S01]  /*de90*/  ISETP.LT.OR P4, PT, R4, 0x32, P4 ;  /* 0x000000320400780c */ /* 0x000fe20002781670 */
[----:B------:R-:W0:Y:S01]  /*dea0*/  SHFL.BFLY PT, R8, R9, 0x1, 0x1f ;  /* 0x0c201f0009087f89 */ /* 0x000e2200000e0000 */
[----:B------:R-:W-:-:S02]  /*deb0*/  FSEL R50, R50, -INF , !P3 ;  /* 0xff80000032327808 */ /* 0x000fc40005800000 */
[----:B------:R-:W-:Y:S01]  /*dec0*/  FMNMX.FTZ R7, R14, R7, !PT ;  /* 0x000000070e077209 */ /* 0x000fe20007810000 */
[----:B------:R-:W4:Y:S01]  /*ded0*/  LDL R140, [R1+0x2dc] ;  /* 0x0002dc00018c7983 */ /* 0x000f220000100800 */
[----:B------:R-:W-:Y:S02]  /*dee0*/  ISETP.GT.AND P0, PT, R3, 0x39, !P6 ;  /* 0x000000390300780c */ /* 0x000fe40007704270 */
[----:B------:R-:W-:Y:S01]  /*def0*/  ISETP.LT.OR P5, PT, R4, 0x39, P5 ;  /* 0x000000390400780c */ /* 0x000fe20002fa1670 */
[----:B------:R-:W4:Y:S01]  /*df00*/  LDL R142, [R1+0x2e4] ;  /* 0x0002e400018e7983 */ /* 0x000f220000100800 */
[----:B------:R-:W-:Y:S02]  /*df10*/  FSEL R15, R51, -INF , !P4 ;  /* 0xff800000330f7808 */ /* 0x000fe40006000000 */
[----:B------:R-:W-:Y:S01]  /*df20*/  FMNMX.FTZ R0, R50, R7, !PT ;  /* 0x0000000732007209 */ /* 0x000fe20007810000 */
[----:B------:R-:W4:Y:S01]  /*df30*/  LDL R144, [R1+0x2e8] ;  /* 0x0002e80001907983 */ /* 0x000f220000100800 */
[----:B------:R-:W-:-:S02]  /*df40*/  ISETP.LT.OR P0, PT, R4, 0x3a, P0 ;  /* 0x0000003a0400780c */ /* 0x000fc40000701670 */
[----:B------:R-:W-:Y:S01]  /*df50*/  FSEL R54, R54, -INF , !P5 ;  /* 0xff80000036367808 */ /* 0x000fe20006800000 */
[----:B------:R-:W4:Y:S01]  /*df60*/  LDL R146, [R1+0x2ec] ;  /* 0x0002ec0001927983 */ /* 0x000f220000100800 */
[----:B------:R-:W-:Y:S02]  /*df70*/  FMNMX.FTZ R3, R15, R0, !PT ;  /* 0x000000000f037209 */ /* 0x000fe40007810000 */
[----:B------:R-:W-:Y:S01]  /*df80*/  FSEL R20, R55, -INF , !P0 ;  /* 0xff80000037147808 */ /* 0x000fe20004000000 */
[----:B------:R-:W4:Y:S01]  /*df90*/  LDL R228, [R1+0x2f0] ;  /* 0x0002f00001e47983 */ /* 0x000f220000100800 */
[----:B------:R-:W-:Y:S02]  /*dfa0*/  FMNMX.FTZ R3, R54, R3, !PT ;  /* 0x0000000336037209 */ /* 0x000fe40007810000 */
[----:B0-----:R-:W-:Y:S01]  /*dfb0*/  FMNMX.FTZ R0, R9, R8, !PT ;  /* 0x0000000809007209 */ /* 0x001fe20007810000 */
[----:B------:R-:W4:Y:S01]  /*dfc0*/  LDL R21, [R1+0x324] ;  /* 0x0003240001157983 */ /* 0x000f220000100800 */
[----:B------:R-:W-:-:S03]  /*dfd0*/  FMNMX.FTZ R7, R20, R3, !PT ;  /* 0x0000000314077209 */ /* 0x000fc60007810000 */
[----:B------:R-:W3:Y:S04]  /*dfe0*/  LDL.64 R8, [R1+0x110] ;  /* 0x0001100001087983 */ /* 0x000ee80000100a00 */
[----:B------:R-:W-:Y:S04]  /*dff0*/  STL.64 [R1+0x1d0], R6 ;  /* 0x0001d00601007387 */ /* 0x000fe80000100a00 */
[----:B------:R-:W2:Y:S04]  /*e000*/  LDL R4, [R1+0x1d4] ;  /* 0x0001d40001047983 */ /* 0x000ea80000100800 */
[----:B------:R0:W-:Y:S04]  /*e010*/  STL [R1+0x1d0], R0 ;  /* 0x0001d00001007387 */ /* 0x0001e80000100800 */
[----:B------:R-:W4:Y:S04]  /*e020*/  LDL R10, [R1+0x1d0] ;  /* 0x0001d000010a7983 */ /* 0x000f280000100800 */
[----:B------:R-:W3:Y:S04]  /*e030*/  LDL R153, [R1+0x328] ;  /* 0x0003280001997983 */ /* 0x000ee80000100800 */
        /* <DEDUP_REMOVED lines=53> */
[----:B--2---:R-:W1:Y:S01]  /*e390*/  SHFL.BFLY PT, R7, R4, 0x2, 0x1f ;  /* 0x0c401f0004077f89 */ /* 0x004e6200000e0000 */
[----:B----4-:R-:W-:Y:S01]  /*e3a0*/  FMUL.FTZ R3, R24, R10 ;  /* 0x0000000a18037220 */ /* 0x010fe20000410000 */
[----:B------:R-:W-:-:S04]  /*e3b0*/  FSETP.NEU.FTZ.AND P0, PT, R10, -INF , PT ;  /* 0xff8000000a00780b */ /* 0x000fc80003f1d000 */
[----:B------:R-:W-:-:S05]  /*e3c0*/  FSEL R3, R3, RZ, P0 ;  /* 0x000000ff03037208 */ /* 0x000fca0000000000 */
[----:B0-----:R-:W-:Y:S01]  /*e3d0*/  FFMA.FTZ R0, R60, R24, -R3 ;  /* 0x000000183c007223 */ /* 0x001fe20000010803 */
[----:B-1----:R-:W-:-:S03]  /*e3e0*/  FMNMX.FTZ R7, R7, R4, !PT ;  /* 0x0000000407077209 */ /* 0x002fc60007810000 */
        /* <DEDUP_REMOVED lines=9> */
[----:B0-----:R-:W0:Y:S01]  /*e480*/  SHFL.BFLY PT, R0, R7, 0x1, 0x1f ;  /* 0x0c201f0007007f89 */ /* 0x001e2200000e0000 */
[-CC-:B------:R-:W-:Y:S01]  /*e490*/  FFMA.FTZ R39, R66, R24.reuse, -R3.reuse ;  /* 0x0000001842277223 */ /* 0x180fe20000010803 */
[-CC-:B------:R-:W-:Y:S01]  /*e4a0*/  FFMA.FTZ R166, R44, R24.reuse, -R3.reuse ;  /* 0x000000182ca67223 */ /* 0x180fe20000010803 */
[-CC-:B------:R-:W-:Y:S01]  /*e4b0*/  FFMA.FTZ R41, R68, R24.reuse, -R3.reuse ;  /* 0x0000001844297223 */ /* 0x180fe20000010803 */
[-CC-:B------:R-:W-:Y:S01]  /*e4c0*/  FFMA.FTZ R168, R48, R24.reuse, -R3.reuse ;  /* 0x0000001830a87223 */ /* 0x180fe20000010803 */
[-CC-:B------:R-:W-:Y:S01]  /*e4d0*/  FFMA.FTZ R43, R70, R24.reuse, -R3.reuse ;  /* 0x00000018462b7223 */ /* 0x180fe20000010803 */
[-CC-:B------:R-:W-:Y:S01]  /*e4e0*/  FFMA.FTZ R170, R52, R24.reuse, -R3.reuse ;  /* 0x0000001834aa7223 */ /* 0x180fe20000010803 */
[----:B------:R-:W-:Y:S01]  /*e4f0*/  FFMA.FTZ R45, R56, R24, -R3 ;  /* 0x00000018382d7223 */ /* 0x000fe20000010803 */
[----:B------:R-:W-:Y:S01]  /*e500*/  MUFU.EX2 R156, R156 ;  /* 0x0000009c009c7308 */ /* 0x000fe20000000800 */
[----:B------:R-:W2:Y:S04]  /*e510*/  LDL R28, [R1+0x200] ;  /* 0x00020000011c7983 */ /* 0x000ea80000100800 */
[----:B------:R-:W4:Y:S03]  /*e520*/  LDL R58, [R1+0x204] ;  /* 0x00020400013a7983 */ /* 0x000f260000100800 */
[----:B------:R-:W1:Y:S01]  /*e530*/  MUFU.EX2 R29, R29 ;  /* 0x0000001d001d7308 */ /* 0x000e620000000800 */
[----:B------:R-:W4:Y:S04]  /*e540*/  LDL R60, [R1+0x208] ;  /* 0x00020800013c7983 */ /* 0x000f280000100800 */
[----:B------:R-:W4:Y:S01]  /*e550*/  LDL R62, [R1+0x20c] ;  /* 0x00020c00013e7983 */ /* 0x000f220000100800 */
[----:B0-----:R-:W-:-:S02]  /*e560*/  FMNMX.FTZ R0, R7, R0, !PT ;  /* 0x0000000007007209 */ /* 0x001fc40007810000 */
[----:B------:R-:W-:Y:S01]  /*e570*/  MUFU.EX2 R158, R158 ;  /* 0x0000009e009e7308 */ /* 0x000fe20000000800 */
[----:B------:R-:W4:Y:S01]  /*e580*/  LDL R64, [R1+0x214] ;  /* 0x0002140001407983 */ /* 0x000f220000100800 */
[C---:B------:R-:W-:Y:S01]  /*e590*/  FSETP.NEU.FTZ.AND P0, PT, R0.reuse, -INF , PT ;  /* 0xff8000000000780b */ /* 0x040fe20003f1d000 */
[-C--:B------:R-:W-:Y:S02]  /*e5a0*/  FMUL.FTZ R4, R0, R24.reuse ;  /* 0x0000001800047220 */ /* 0x080fe40000410000 */
[----:B------:R-:W4:Y:S03]  /*e5b0*/  LDL R66, [R1+0x218] ;  /* 0x0002180001427983 */ /* 0x000f260000100800 */
[----:B------:R-:W-:Y:S01]  /*e5c0*/  FSEL R3, R4, RZ, P0 ;  /* 0x000000ff04037208 */ /* 0x000fe20000000000 */
[----:B------:R-:W-:Y:S01]  /*e5d0*/  MUFU.EX2 R160, R160 ;  /* 0x000000a000a07308 */ /* 0x000fe20000000800 */
[----:B------:R-:W4:Y:S03]  /*e5e0*/  LDL R68, [R1+0x21c] ;  /* 0x00021c0001447983 */ /* 0x000f260000100800 */
[-CC-:B------:R-:W-:Y:S01]  /*e5f0*/  FFMA.FTZ R157, R26, R24.reuse, -R3.reuse ;  /* 0x000000181a9d7223 */ /* 0x180fe20000010803 */
[-CC-:B------:R-:W-:Y:S01]  /*e600*/  FFMA.FTZ R148, R27, R24.reuse, -R3.reuse ;  /* 0x000000181b947223 */ /* 0x180fe20000010803 */
[-CC-:B------:R-:W-:Y:S01]  /*e610*/  FFMA.FTZ R159, R30, R24.reuse, -R3.reuse ;  /* 0x000000181e9f7223 */ /* 0x180fe20000010803 */
[-CC-:B------:R-:W-:Y:S01]  /*e620*/  FFMA.FTZ R150, R31, R24.reuse, -R3.reuse ;  /* 0x000000181f967223 */ /* 0x180fe20000010803 */
[-CC-:B------:R-:W-:Y:S01]  /*e630*/  FFMA.FTZ R161, R34, R24.reuse, -R3.reuse ;  /* 0x0000001822a17223 */ /* 0x180fe20000010803 */
[-CC-:B------:R-:W-:Y:S01]  /*e640*/  FFMA.FTZ R47, R11, R24.reuse, -R3.reuse ;  /* 0x000000180b2f7223 */ /* 0x180fe20000010803 */
[----:B------:R-:W-:Y:S01]  /*e650*/  MUFU.EX2 R157, R157 ;  /* 0x0000009d009d7308 */ /* 0x000fe20000000800 */
[-C--:B------:R-:W-:Y:S01]  /*e660*/  FFMA.FTZ R163, R38, R24.reuse, -R3 ;  /* 0x0000001826a37223 */ /* 0x080fe20000010803 */
[----:B-1----:R-:W-:Y:S01]  /*e670*/  FADD.FTZ R7, R156, R29 ;  /* 0x0000001d9c077221 */ /* 0x002fe20000010000 */
[-CC-:B------:R-:W-:Y:S01]  /*e680*/  FFMA.FTZ R49, R12, R24.reuse, -R3.reuse ;  /* 0x000000180c317223 */ /* 0x180fe20000010803 */
[----:B------:R-:W4:Y:S04]  /*e690*/  LDL R32, [R1+0x220] ;  /* 0x0002200001207983 */ /* 0x000f280000100800 */
[----:B------:R-:W0:Y:S01]  /*e6a0*/  MUFU.EX2 R148, R148 ;  /* 0x0000009400947308 */ /* 0x000e220000000800 */
[----:B------:R-:W-:-:S07]  /*e6b0*/  FFMA.FTZ R165, R42, R24, -R3 ;  /* 0x000000182aa57223 */ /* 0x000fce0000010803 */
[----:B------:R-:W-:Y:S01]  /*e6c0*/  MUFU.EX2 R35, R35 ;  /* 0x0000002300237308 */ /* 0x000fe20000000800 */
[-CC-:B------:R-:W-:Y:S01]  /*e6d0*/  FFMA.FTZ R51, R13, R24.reuse, -R3.reuse ;  /* 0x000000180d337223 */ /* 0x180fe20000010803 */
[----:B------:R-:W4:Y:S06]  /*e6e0*/  LDL R36, [R1+0x240] ;  /* 0x0002400001247983 */ /* 0x000f2c0000100800 */
[----:B------:R-:W-:Y:S01]  /*e6f0*/  MUFU.EX2 R162, R162 ;  /* 0x000000a200a27308 */ /* 0x000fe20000000800 */
        /* <DEDUP_REMOVED lines=9> */
[----:B------:R-:W-:Y:S08]  /*e790*/  MUFU.EX2 R166, R166 ;  /* 0x000000a600a67308 */ /* 0x000ff00000000800 */
[----:B------:R-:W-:Y:S01]  /*e7a0*/  MUFU.EX2 R41, R41 ;  /* 0x0000002900297308 */ /* 0x000fe20000000800 */
[----:B------:R-:W-:Y:S01]  /*e7b0*/  FFMA.FTZ R54, R54, R24, -R3 ;  /* 0x0000001836367223 */ /* 0x000fe20000010803 */
[----:B------:R-:W4:Y:S04]  /*e7c0*/  LDL R70, [R1+0x224] ;  /* 0x0002240001467983 */ /* 0x000f280000100800 */
[----:B------:R-:W4:Y:S02]  /*e7d0*/  LDL R48, [R1+0x2a0] ;  /* 0x0002a00001307983 */ /* 0x000f240000100800 */
[----:B------:R-:W1:Y:S02]  /*e7e0*/  MUFU.EX2 R159, R159 ;  /* 0x0000009f009f7308 */ /* 0x000e640000000800 */
[----:B------:R-:W4:Y:S04]  /*e7f0*/  LDL R52, [R1+0x2c0] ;  /* 0x0002c00001347983 */ /* 0x000f280000100800 */
[----:B------:R-:W4:Y:S02]  /*e800*/  LDL R56, [R1+0x2e0] ;  /* 0x0002e00001387983 */ /* 0x000f240000100800 */
[----:B------:R-:W1:Y:S01]  /*e810*/  MUFU.EX2 R150, R150 ;  /* 0x0000009600967308 */ /* 0x000e620000000800 */
[----:B0-----:R-:W-:-:S07]  /*e820*/  FADD.FTZ R4, R157, R148 ;  /* 0x000000949d047221 */ /* 0x001fce0000010000 */
[----:B------:R-:W-:Y:S08]  /*e830*/  MUFU.EX2 R168, R168 ;  /* 0x000000a800a87308 */ /* 0x000ff00000000800 */
[----:B------:R-:W-:Y:S08]  /*e840*/  MUFU.EX2 R43, R43 ;  /* 0x0000002b002b7308 */ /* 0x000ff00000000800 */
[----:B------:R-:W-:Y:S08]  /*e850*/  MUFU.EX2 R170, R170 ;  /* 0x000000aa00aa7308 */ /* 0x000ff00000000800 */
[----:B------:R-:W-:Y:S01]  /*e860*/  MUFU.EX2 R45, R45 ;  /* 0x0000002d002d7308 */ /* 0x000fe20000000800 */
[----:B------:R0:W-:Y:S04]  /*e870*/  STL [R1+0x1d4], R0 ;  /* 0x0001d40001007387 */ /* 0x0001e80000100800 */
[----:B------:R-:W4:Y:S03]  /*e880*/  LDL R31, [R1+0x1c0] ;  /* 0x0001c000011f7983 */ /* 0x000f260000100800 */
[----:B------:R-:W0:Y:S01]  /*e890*/  MUFU.EX2 R161, R161 ;  /* 0x000000a100a17308 */ /* 0x000e220000000800 */
[----:B------:R-:W-:Y:S01]  /*e8a0*/  FADD.FTZ R6, R158, R7 ;  /* 0x000000079e067221 */ /* 0x000fe20000010000 */
[----:B-1----:R-:W-:Y:S01]  /*e8b0*/  FADD.FTZ R7, R159, R4 ;  /* 0x000000049f077221 */ /* 0x002fe20000010000 */
[----:B------:R-:W4:Y:S04]  /*e8c0*/  LDL R30, [R1+0x210] ;  /* 0x00021000011e7983 */ /* 0x000f280000100800 */
[----:B------:R-:W4:Y:S01]  /*e8d0*/  LDL R34, [R1+0x230] ;  /* 0x0002300001227983 */ /* 0x000f220000100800 */
[----:B------:R-:W1:Y:S01]  /*e8e0*/  MUFU.EX2 R47, R47 ;  /* 0x0000002f002f7308 */ /* 0x000e620000000800 */
[----:B------:R-:W-:Y:S01]  /*e8f0*/  FADD.FTZ R11, R33, R6 ;  /* 0x00000006210b7221 */ /* 0x000fe20000010000 */
[----:B------:R-:W-:Y:S01]  /*e900*/  FADD.FTZ R4, R150, R7 ;  /* 0x0000000796047221 */ /* 0x000fe20000010000 */
[----:B------:R-:W4:Y:S04]  /*e910*/  LDL R38, [R1+0x250] ;  /* 0x0002500001267983 */ /* 0x000f280000100800 */
[----:B------:R-:W4:Y:S01]  /*e920*/  LDL R12, [R1+0x310] ;  /* 0x00031000010c7983 */ /* 0x000f220000100800 */
[----:B------:R-:W3:Y:S01]  /*e930*/  MUFU.EX2 R163, R163 ;  /* 0x000000a300a37308 */ /* 0x000ee20000000800 */
[----:B------:R-:W-:Y:S01]  /*e940*/  FADD.FTZ R6, R160, R11 ;  /* 0x0000000ba0067221 */ /* 0x000fe20000010000 */
[----:B0-----:R-:W-:Y:S01]  /*e950*/  FADD.FTZ R4, R161, R4 ;  /* 0x00000004a1047221 */ /* 0x001fe20000010000 */
[----:B------:R-:W4:Y:S05]  /*e960*/  LDL R42, [R1+0x270] ;  /* 0x00027000012a7983 */ /* 0x000f2a0000100800 */
[----:B------:R-:W0:Y:S01]  /*e970*/  MUFU.EX2 R49, R49 ;  /* 0x0000003100317308 */ /* 0x000e220000000800 */
[----:B------:R-:W-:Y:S01]  /*e980*/  FADD.FTZ R7, R35, R6 ;  /* 0x0000000623077221 */ /* 0x000fe20000010000 */
[----:B-1----:R-:W-:Y:S01]  /*e990*/  FADD.FTZ R4, R47, R4 ;  /* 0x000000042f047221 */ /* 0x002fe20000010000 */
[----:B------:R-:W4:Y:S04]  /*e9a0*/  LDL R46, [R1+0x290] ;  /* 0x00029000012e7983 */ /* 0x000f280000100800 */
[----:B------:R-:W4:Y:S01]  /*e9b0*/  LDL R13, [R1+0x314] ;  /* 0x00031400010d7983 */ /* 0x000f220000100800 */
[----:B------:R-:W1:Y:S01]  /*e9c0*/  MUFU.EX2 R165, R165 ;  /* 0x000000a500a57308 */ /* 0x000e620000000800 */
[----:B------:R-:W-:Y:S01]  /*e9d0*/  FADD.FTZ R6, R162, R7 ;  /* 0x00000007a2067221 */ /* 0x000fe20000010000 */
[----:B---3--:R-:W-:Y:S01]  /*e9e0*/  FADD.FTZ R4, R163, R4 ;  /* 0x00000004a3047221 */ /* 0x008fe20000010000 */
[----:B------:R-:W3:Y:S05]  /*e9f0*/  LDL R50, [R1+0x2b0] ;  /* 0x0002b00001327983 */ /* 0x000eea0000100800 */
[----:B------:R-:W1:Y:S01]  /*ea00*/  MUFU.EX2 R51, R51 ;  /* 0x0000003300337308 */ /* 0x000e620000000800 */
[----:B------:R-:W-:Y:S01]  /*ea10*/  FADD.FTZ R7, R37, R6 ;  /* 0x0000000625077221 */ /* 0x000fe20000010000 */
[----:B0-----:R-:W-:Y:S01]  /*ea20*/  FADD.FTZ R4, R49, R4 ;  /* 0x0000000431047221 */ /* 0x001fe20000010000 */
[----:B------:R-:W3:Y:S05]  /*ea30*/  LDL R14, [R1+0x318] ;  /* 0x00031800010e7983 */ /* 0x000eea0000100800 */
[----:B------:R-:W0:Y:S01]  /*ea40*/  MUFU.EX2 R167, R167 ;  /* 0x000000a700a77308 */ /* 0x000e220000000800 */
[----:B------:R-:W-:Y:S01]  /*ea50*/  FADD.FTZ R6, R164, R7 ;  /* 0x00000007a4067221 */ /* 0x000fe20000010000 */
[----:B-1----:R-:W-:-:S06]  /*ea60*/  FADD.FTZ R4, R165, R4 ;  /* 0x00000004a5047221 */ /* 0x002fcc0000010000 */
[----:B------:R-:W1:Y:S01]  /*ea70*/  MUFU.EX2 R53, R53 ;  /* 0x0000003500357308 */ /* 0x000e620000000800 */
[----:B------:R-:W-:Y:S01]  /*ea80*/  FADD.FTZ R7, R39, R6 ;  /* 0x0000000627077221 */ /* 0x000fe20000010000 */
[----:B------:R-:W-:-:S06]  /*ea90*/  FADD.FTZ R4, R51, R4 ;  /* 0x0000000433047221 */ /* 0x000fcc0000010000 */
[----:B------:R-:W1:Y:S01]  /*eaa0*/  MUFU.EX2 R169, R169 ;  /* 0x000000a900a97308 */ /* 0x000e620000000800 */
[----:B------:R-:W-:Y:S01]  /*eab0*/  FFMA.FTZ R3, R20, R24, -R3 ;  /* 0x0000001814037223 */ /* 0x000fe20000010803 */
[----:B------:R-:W-:Y:S01]  /*eac0*/  FADD.FTZ R6, R166, R7 ;  /* 0x00000007a6067221 */ /* 0x000fe20000010000 */
[----:B0-----:R-:W-:Y:S01]  /*ead0*/  FADD.FTZ R4, R167, R4 ;  /* 0x00000004a7047221 */ /* 0x001fe20000010000 */
[----:B------:R-:W3:Y:S04]  /*eae0*/  LDL R0, [R1+0x2f4] ;  /* 0x0002f40001007983 */ /* 0x000ee80000100800 */
[----:B------:R-:W0:Y:S01]  /*eaf0*/  MUFU.EX2 R55, R55 ;  /* 0x0000003700377308 */ /* 0x000e220000000800 */
[----:B------:R-:W-:Y:S01]  /*eb00*/  FADD.FTZ R7, R41, R6 ;  /* 0x0000000629077221 */ /* 0x000fe20000010000 */
[----:B-1----:R-:W-:Y:S01]  /*eb10*/  FADD.FTZ R4, R53, R4 ;  /* 0x0000000435047221 */ /* 0x002fe20000010000 */
[----:B------:R-:W3:Y:S04]  /*eb20*/  LDL R15, [R1+0x31c] ;  /* 0x00031c00010f7983 */ /* 0x000ee80000100800 */
[----:B------:R-:W3:Y:S01]  /*eb30*/  LDL R20, [R1+0x320] ;  /* 0x0003200001147983 */ /* 0x000ee20000100800 */
[----:B------:R1:W1:Y:S01]  /*eb40*/  MUFU.EX2 R171, R54 ;  /* 0x0000003600ab7308 */ /* 0x0002620000000800 */
[----:B------:R-:W-:Y:S01]  /*eb50*/  FADD.FTZ R6, R168, R7 ;  /* 0x00000007a8067221 */ /* 0x000fe20000010000 */
[----:B------:R-:W-:-:S06]  /*eb60*/  FADD.FTZ R4, R169, R4 ;  /* 0x00000004a9047221 */ /* 0x000fcc0000010000 */
[----:B------:R1:W1:Y:S01]  /*eb70*/  MUFU.EX2 R57, R3 ;  /* 0x0000000300397308 */ /* 0x0002620000000800 */
[----:B------:R-:W-:Y:S01]  /*eb80*/  FADD.FTZ R7, R43, R6 ;  /* 0x000000062b077221 */ /* 0x000fe20000010000 */
[----:B0-----:R-:W-:Y:S01]  /*eb90*/  FADD.FTZ R4, R55, R4 ;  /* 0x0000000437047221 */ /* 0x001fe20000010000 */
[----:B-1----:R-:W3:Y:S02]  /*eba0*/  LDL R54, [R1+0x2d0] ;  /* 0x0002d00001367983 */ /* 0x002ee40000100800 */
[----:B------:R-:W-:Y:S02]  /*ebb0*/  FADD.FTZ R10, R170, R7 ;  /* 0x00000007aa0a7221 */ /* 0x000fe40000010000 */
[----:B------:R-:W3:Y:S01]  /*ebc0*/  LDL.64 R6, [R1+0x88] ;  /* 0x0000880001067983 */ /* 0x000ee20000100a00 */
[----:B------:R-:W-:Y:S01]  /*ebd0*/  FADD.FTZ R4, R171, R4 ;  /* 0x00000004ab047221 */ /* 0x000fe20000010000 */
[----:B------:R-:W-:Y:S02]  /*ebe0*/  FADD.FTZ R10, R45, R10 ;  /* 0x0000000a2d0a7221 */ /* 0x000fe40000010000 */
[----:B------:R-:W3:Y:S01]  /*ebf0*/  LDL R3, [R1+0x2f8] ;  /* 0x0002f80001037983 */ /* 0x000ee20000100800 */
[----:B------:R-:W-:-:S03]  /*ec00*/  FADD.FTZ R11, R57, R4 ;  /* 0x00000004390b7221 */ /* 0x000fc60000010000 */
[----:B------:R-:W3:Y:S04]  /*ec10*/  LDL R4, [R1+0x2fc] ;  /* 0x0002fc0001047983 */ /* 0x000ee80000100800 */
[----:B------:R0:W-:Y:S04]  /*ec20*/  STL.64 [R1+0x1e0], R10 ;  /* 0x0001e00a01007387 */ /* 0x0001e80000100a00 */
[----:B------:R-:W3:Y:S04]  /*ec30*/  LD.E.64 R26, desc[UR36][R8.64+0x8] ;  /* 0x00000824081a7980 */ /* 0x000ee8000c101b00 */
[----:B------:R-:W3:Y:S04]  /*ec40*/  LD.E.64 R24, desc[UR36][R8.64] ;  /* 0x0000002408187980 */ /* 0x000ee8000c101b00 */
[----:B0-----:R-:W3:Y:S04]  /*ec50*/  LDL R10, [R1+0x308] ;  /* 0x00030800010a7983 */ /* 0x001ee80000100800 */
[----:B------:R-:W3:Y:S04]  /*ec60*/  LDL R11, [R1+0x30c] ;  /* 0x00030c00010b7983 */ /* 0x000ee80000100800 */
[----:B------:R-:W3:Y:S04]  /*ec70*/  LDL R8, [R1+0x300] ;  /* 0x0003000001087983 */ /* 0x000ee80000100800 */
[----:B------:R-:W3:Y:S01]  /*ec80*/  LDL R9, [R1+0x304] ;  /* 0x0003040001097983 */ /* 0x000ee20000100800 */
        /* <DEDUP_REMOVED lines=15> */
[----:B------:R-:W-:Y:S01]  /*ed80*/  F2FP.BF16.F32.PACK_AB R171, R57, R171 ;  /* 0x000000ab39ab723e */ /* 0x000fe200000010ff */
[----:B--2---:R-:W-:Y:S04]  /*ed90*/  STL [R1+0x200], R28 ;  /* 0x0002001c01007387 */ /* 0x004fe80000100800 */
        /* <DEDUP_REMOVED lines=43> */
[----:B---3--:R-:W-:Y:S04]  /*f050*/  STL [R1+0x2b0], R50 ;  /* 0x0002b03201007387 */ /* 0x008fe80000100800 */
        /* <DEDUP_REMOVED lines=10> */
[----:B------:R-:W-:Y:S01]  /*f100*/  IMAD R6, R31, 0x1000, R6 ;  /* 0x000010001f067824 */ /* 0x000fe200078e0206 */
[----:B------:R-:W-:-:S04]  /*f110*/  R2UR UR7, R7 ;  /* 0x00000000070772ca */ /* 0x000fc800000e0000 */
[----:B------:R-:W-:Y:S01]  /*f120*/  R2UR UR6, R6 ;  /* 0x00000000060672ca */ /* 0x000fe200000e0000 */
[----:B------:R-:W-:Y:S01]  /*f130*/  STL [R1+0x2d0], R54 ;  /* 0x0002d03601007387 */ /* 0x000fe20000100800 */
[----:B------:R-:W-:-:S05]  /*f140*/  MOV R26, R26 ;  /* 0x0000001a001a7202 */ /* 0x000fca0000000f00 */
[--C-:B------:R-:W-:Y:S02]  /*f150*/  IMAD R27, R25, 0x2, R26.reuse ;  /* 0x00000002191b7824 */ /* 0x100fe400078e021a */
[C---:B------:R-:W-:Y:S02]  /*f160*/  IMAD R25, R24.reuse, 0x2, R26 ;  /* 0x0000000218197824 */ /* 0x040fe400078e021a */
[----:B------:R-:W-:Y:S01]  /*f170*/  IMAD R24, R24, 0x2, R27 ;  /* 0x0000000218187824 */ /* 0x000fe200078e021b */
[----:B------:R-:W-:Y:S04]  /*f180*/  STSM.16.M88.4 [R26], R156 ;  /* 0x0000009c1a007844 */ /* 0x000fe80000000200 */
[----:B------:R-:W-:Y:S04]  /*f190*/  STSM.16.M88.4 [R25], R160 ;  /* 0x000000a019007844 */ /* 0x000fe80000000200 */
[----:B------:R-:W-:Y:S04]  /*f1a0*/  STSM.16.M88.4 [R27], R164 ;  /* 0x000000a41b007844 */ /* 0x000fe80000000200 */
[----:B------:R-:W-:Y:S04]  /*f1b0*/  STSM.16.M88.4 [R24], R168 ;  /* 0x000000a818007844 */ /* 0x000fe80000000200 */
[----:B------:R-:W-:Y:S04]  /*f1c0*/  STL [R1+0x2e0], R56 ;  /* 0x0002e03801007387 */ /* 0x000fe80000100800 */
[----:B------:R-:W-:Y:S04]  /*f1d0*/  STL [R1+0x2e4], R142 ;  /* 0x0002e48e01007387 */ /* 0x000fe80000100800 */
[----:B------:R-:W-:Y:S04]  /*f1e0*/  STL [R1+0x2e8], R144 ;  /* 0x0002e89001007387 */ /* 0x000fe80000100800 */
[----:B------:R0:W-:Y:S02]  /*f1f0*/  STL [R1+0x2ec], R146 ;  /* 0x0002ec9201007387 */ /* 0x0001e40000100800 */
[----:B0-----:R-:W-:-:S06]  /*f200*/  WARPGROUP.ARRIVE ;  /* 0x00000000000079c5 */ /* 0x001fcc0000000000 */
[----:B------:R-:W-:Y:S01]  /*f210*/  HGMMA.64x256x16.F32.BF16 R24, R156, gdesc[UR4].tnspB, RZ, !UPT, gsb0 ;  /* 0x43e000049c187df0 */ /* 0x000fe2000c0018ff */
[----:B------:R0:W-:Y:S04]  /*f220*/  STL [R1+0x300], R8 ;  /* 0x0003000801007387 */ /* 0x0001e80000100800 */
[----:B------:R1:W-:Y:S01]  /*f230*/  STL [R1+0x304], R9 ;  /* 0x0003040901007387 */ /* 0x0003e20000100800 */
[----:B0-----:R-:W-:Y:S02]  /*f240*/  VIADD R8, R6, 0x80 ;  /* 0x0000008006087836 */ /* 0x001fe40000000000 */
[----:B-1----:R-:W-:-:S03]  /*f250*/  IMAD.MOV.U32 R9, RZ, RZ, R7 ;  /* 0x000000ffff097224 */ /* 0x002fc600078e0007 */
[----:B------:R-:W-:Y:S02]  /*f260*/  R2UR UR6, R8 ;  /* 0x00000000080672ca */ /* 0x000fe400000e0000 */
[----:B------:R-:W-:Y:S01]  /*f270*/  R2UR UR7, R9 ;  /* 0x00000000090772ca */ /* 0x000fe200000e0000 */
        /* <DEDUP_REMOVED lines=100> */
[----:B------:R-:W-:Y:S01]  /*f8c0*/  HGMMA.64x256x16.F32.BF16 R24, R160, gdesc[UR4].tnspB, R24, gsb0 ;  /* 0x43e00004a0187df0 */ /* 0x000fe20008001818 */
[----:B------:R-:W-:Y:S02]  /*f8d0*/  VIADD R8, R6, 0x100 ;  /* 0x0000010006087836 */ /* 0x000fe40000000000 */
[----:B------:R-:W-:-:S03]  /*f8e0*/  IMAD.MOV.U32 R9, RZ, RZ, R7 ;  /* 0x000000ffff097224 */ /* 0x000fc600078e0007 */
[----:B------:R-:W-:Y:S02]  /*f8f0*/  R2UR UR6, R8 ;  /* 0x00000000080672ca */ /* 0x000fe400000e0000 */
[----:B------:R-:W-:Y:S01]  /*f900*/  R2UR UR7, R9 ;  /* 0x00000000090772ca */ /* 0x000fe200000e0000 */
[----:B------:R-:W-:Y:S01]  /*f910*/  VIADD R6, R6, 0x180 ;  /* 0x0000018006067836 */ /* 0x000fe20000000000 */
        /* <DEDUP_REMOVED lines=35> */
[----:B------:R-:W-:Y:S02]  /*fb50*/  R2UR UR6, R6 ;  /* 0x00000000060672ca */ /* 0x000fe400000e0000 */
[----:B------:R-:W-:Y:S01]  /*fb60*/  R2UR UR7, R7 ;  /* 0x00000000070772ca */ /* 0x000fe200000e0000 */
        /* <DEDUP_REMOVED lines=34> */
[----:B------:R-:W-:Y:S03]  /*fd90*/  HGMMA.64x256x16.F32.BF16 R24, R168, gdesc[UR4].tnspB, R24, gsb0 ;  /* 0x43e00004a8187df0 */ /* 0x000fe60008001818 */
        /* <DEDUP_REMOVED lines=34> */
[----:B0-----:R-:W4:Y:S04]  /*ffc0*/  LDL R72, [R1+0x204] ;  /* 0x0002040001487983 */ /* 0x001f280000100800 */
[----:B------:R-:W4:Y:S04]  /*ffd0*/  LDL R74, [R1+0x208] ;  /* 0x00020800014a7983 */ /* 0x000f280000100800 */
[----:B-1----:R-:W4:Y:S04]  /*ffe0*/  LDL R76, [R1+0x20c] ;  /* 0x00020c00014c7983 */ /* 0x002f280000100800 */
[----:B------:R-:W4:Y:S04]  /*fff0*/  LDL R4, [R1+0x210] ;  /* 0x0002100001047983 */ /* 0x000f280000100800 */
[----:B------:R-:W4:Y:S04]  /*10000*/  LDL R78, [R1+0x214] ;  /* 0x00021400014e7983 */ /* 0x000f280000100800 */
        /* <DEDUP_REMOVED lines=122> */
[----:B------:R-:W-:Y:S01]  /*107b0*/  @!PT LDS RZ, [RZ] ;  /* 0x00000000fffff984 */ /* 0x000fe20000000800 */
[----:B------:R-:W-:Y:S01]  /*107c0*/  @!PT LDS RZ, [RZ] ;  /* 0x00000000fffff984 */ /* 0x000fe20000000800 */
[----:B------:R-:W-:Y:S01]  /*107d0*/  @!PT LDS RZ, [RZ] ;  /* 0x00000000fffff984 */ /* 0x000fe20000000800 */
[----:B------:R-:W-:Y:S01]  /*107e0*/  @!PT LDS RZ, [RZ] ;  /* 0x00000000fffff984 */ /* 0x000fe20000000800 */
[----:B------:R0:W-:Y:S06]  /*107f0*/  MEMBAR.ALL.CTA ;  /* 0x0000000000007992 */ /* 0x0001ec0000008000 */
[----:B0-----:R-:W0:Y:S04]  /*10800*/  FENCE.VIEW.ASYNC.S ;  /* 0x00000000000073c6 */ /* 0x001e280000000000 */
        /* <DEDUP_REMOVED lines=9> */
[----:B---3--:R-:W-:Y:S04]  /*108a0*/  STL [R1+0x224], R84 ;  /* 0x0002245401007387 */ /* 0x008fe80000100800 */
        /* <DEDUP_REMOVED lines=118> */
[----:B0-----:R-:W-:-:S03]  /*11010*/  NOP ;  /* 0x0000000000007918 */ /* 0x001fc60000000000 */
[----:B-1----:R-:W3:Y:S04]  /*11020*/  LDL R3, [R1+0x28] ;  /* 0x0000280001037983 */ /* 0x002ee80000100800 */
[----:B------:R2:W5:Y:S01]  /*11030*/  LDL R0, [R1+0x1c0] ;  /* 0x0001c00001007983 */ /* 0x0005620000100800 */
[----:B------:R-:W-:Y:S01]  /*11040*/  BSSY B0, `(.L_x_5164) ;  /* 0x0000006000007945 */ /* 0x000fe20003800000 */
[----:B------:R-:W-:Y:S06]  /*11050*/  BAR.ARV 0xe, 0x100 ;  /* 0x0384000000007b1d */ /* 0x000fec0000002000 */
[----:B---3--:R-:W-:-:S04]  /*11060*/  LOP3.LUT R3, R3, 0x1, RZ, 0xfc, !PT ;  /* 0x0000000103037812 */ /* 0x008fc800078efcff */
[----:B------:R-:W-:-:S13]  /*11070*/  ISETP.NE.AND P0, PT, R3, 0x3, PT ;  /* 0x000000030300780c */ /* 0x000fda0003f05270 */
[----:B--2---:R-:W-:Y:S05]  /*11080*/  @!P0 BRA `(.L_x_5165) ;  /* 0x0000000000048947 */ /* 0x004fea0003800000 */
[----:B------:R-:W-:Y:S01]  /*11090*/  BPT.TRAP 0x1 ;  /* 0x000000040000795c */ /* 0x000fe20000300000 */
.L_x_5165:
[----:B------:R-:W-:Y:S05]  /*110a0*/  BSYNC B0 ;  /* 0x0000000000007941 */ /* 0x000fea0003800000 */
.L_x_5164:
[----:B------:R-:W2:Y:S01]  /*110b0*/  LDL.64 R6, [R1+0x48] ;  /* 0x0000480001067983 */ /* 0x000ea20000100a00 */
[----:B------:R-:W-:Y:S02]  /*110c0*/  UISETP.NE.AND UP1, UPT, UR41, URZ, UPT ;  /* 0x0000003f2900728c */ /* 0x000fe4000bf25270 */
[----:B------:R-:W-:Y:S01]  /*110d0*/  UISETP.NE.AND UP0, UPT, UR60, URZ, UPT ;  /* 0x0000003f3c00728c */ /* 0x000fe2000bf05270 */
[----:B------:R-:W3:Y:S01]  /*110e0*/  LDL R3, [R1+0x34] ;  /* 0x0000340001037983 */ /* 0x000ee20000100800 */
[----:B--2---:R-:W-:-:S05]  /*110f0*/  MOV R7, R6 ;  /* 0x0000000600077202 */ /* 0x004fca0000000f00 */
[----:B-----5:R-:W-:-:S05]  /*11100*/  IMAD R0, R0, 0x8, R7 ;  /* 0x0000000800007824 */ /* 0x020fca00078e0207 */
[----:B---3--:R-:W-:-:S04]  /*11110*/  PRMT R0, R3, 0x654, R0 ;  /* 0x0000065403007816 */ /* 0x008fc80000000000 */
[----:B------:R0:W-:Y:S02]  /*11120*/  SYNCS.ARRIVE.TRANS64.RED.A1T0 RZ, [R0+URZ], RZ ;  /* 0x000000ff00ff79a7 */ /* 0x0001e4000810043f */
[----:B0-----:R-:W2:Y:S01]  /*11130*/  LDL R0, [R1+0x50] ;  /* 0x0000500001007983 */ /* 0x001ea20000100800 */
[----:B------:R-:W-:Y:S02]  /*11140*/  PLOP3.LUT P0, PT, PT, PT, UP1, 0x80, 0x0 ;  /* 0x000000000000781c */ /* 0x000fe40003f0f018 */
[----:B------:R-:W-:Y:S01]  /*11150*/  PLOP3.LUT P1, PT, PT, PT, UP1, 0x80, 0x0 ;  /* 0x000000000000781c */ /* 0x000fe20003f2f018 */
[----:B--2---:R-:W-:-:S10]  /*11160*/  IMAD.SHL.U32 R4, R0, 0x40, RZ ;  /* 0x0000004000047824 */ /* 0x004fd400078e00ff */
[----:B------:R-:W-:Y:S01]  /*11170*/  @P0 IMAD.HI.U32 R6, R4, R5, RZ ;  /* 0x0000000504060227 */ /* 0x000fe200078e00ff */
[----:B------:R-:W-:-:S03]  /*11180*/  PLOP3.LUT P0, PT, PT, PT, UP0, 0x40, 0x0 ;  /* 0x000000000000781c */ /* 0x000fc60003f0e808 */
[----:B------:R-:W-:Y:S01]  /*11190*/  IMAD.MOV.U32 R0, RZ, RZ, R4 ;  /* 0x000000ffff007224 */ /* 0x000fe200078e0004 */
[----:B------:R-:W-:-:S05]  /*111a0*/  @P1 SHF.R.U32.HI R0, RZ, R229, R6 ;  /* 0x000000e5ff001219 */ /* 0x000fca0000011606 */
[----:B------:R-:W-:Y:S02]  /*111b0*/  VIADD R3, R0, UR44 ;  /* 0x0000002c00037c36 */ /* 0x000fe40008000000 */
[----:B------:R-:W-:Y:S02]  /*111c0*/  VIADD R0, R178, 0xfffffffe ;  /* 0xfffffffeb2007836 */ /* 0x000fe40000000000 */
[----:B------:R-:W-:Y:S01]  /*111d0*/  IMAD.IADD R154, R3, 0x1, R154 ;  /* 0x00000001039a7824 */ /* 0x000fe200078e029a */
[----:B------:R-:W-:Y:S06]  /*111e0*/  @P0 BRA `(.L_x_5166) ;  /* 0x0000000000400947 */ /* 0x000fec0003800000 */
[C---:B------:R-:W-:Y:S01]  /*111f0*/  ISETP.GT.AND P0, PT, R3.reuse, RZ, PT ;  /* 0x000000ff0300720c */ /* 0x040fe20003f04270 */
[----:B------:R-:W-:Y:S01]  /*11200*/  BSSY B0, `(.L_x_5167) ;  /* 0x000000c000007945 */ /* 0x000fe20003800000 */
[----:B------:R-:W-:-:S11]  /*11210*/  VIADD R5, R3, 0xffffffff ;  /* 0xffffffff03057836 */ /* 0x000fd60000000000 */
[----:B------:R-:W-:Y:S05]  /*11220*/  @P0 BRA `(.L_x_5168) ;  /* 0x0000000000180947 */ /* 0x000fea0003800000 */
[----:B------:R-:W-:Y:S01]  /*11230*/  ISETP.NE.AND P0, PT, R155, 0x1, PT ;  /* 0x000000019b00780c */ /* 0x000fe20003f05270 */
[----:B------:R-:W-:-:S12]  /*11240*/  IMAD.MOV R3, RZ, RZ, -R3 ;  /* 0x000000ffff037224 */ /* 0x000fd800078e0a03 */
[----:B------:R-:W-:-:S05]  /*11250*/  @P0 IMAD.HI.U32 R172, R3, R172, RZ ;  /* 0x000000ac03ac0227 */ /* 0x000fca00078e00ff */
[----:B------:R-:W-:-:S04]  /*11260*/  @P0 SHF.R.U32.HI R3, RZ, R173, R172 ;  /* 0x000000adff030219 */ /* 0x000fc800000116ac */
[----:B------:R-:W-:Y:S01]  /*11270*/  LOP3.LUT R5, RZ, R3, RZ, 0x33, !PT ;  /* 0x00000003ff057212 */ /* 0x000fe200078e33ff */
[----:B------:R-:W-:Y:S06]  /*11280*/  BRA `(.L_x_5169) ;  /* 0x00000000000c7947 */ /* 0x000fec0003800000 */
.L_x_5168:
[----:B------:R-:W-:-:S13]  /*11290*/  ISETP.NE.AND P0, PT, R155, 0x1, PT ;  /* 0x000000019b00780c */ /* 0x000fda0003f05270 */
[----:B------:R-:W-:-:S05]  /*112a0*/  @P0 IMAD.HI.U32 R172, R5, R172, RZ ;  /* 0x000000ac05ac0227 */ /* 0x000fca00078e00ff */
[----:B------:R-:W-:-:S07]  /*112b0*/  @P0 SHF.R.U32.HI R5, RZ, R173, R172 ;  /* 0x000000adff050219 */ /* 0x000fce00000116ac */
.L_x_5169:
[----:B------:R-:W-:Y:S05]  /*112c0*/  BSYNC B0 ;  /* 0x0000000000007941 */ /* 0x000fea0003800000 */
.L_x_5167:
[----:B------:R-:W-:-:S05]  /*112d0*/  IMAD R5, R5, R155, R155 ;  /* 0x0000009b05057224 */ /* 0x000fca00078e029b */
[----:B------:R-:W-:-:S07]  /*112e0*/  VIMNMX R154, R154, R5, PT ;  /* 0x000000059a9a7248 */ /* 0x000fce0003fe0100 */
.L_x_5166:
[----:B------:R-:W-:Y:S01]  /*112f0*/  SHF.R.S32.HI R3, RZ, 0x1f, R154 ;  /* 0x0000001fff037819 */ /* 0x000fe2000001149a */
[----:B------:R-:W-:Y:S03]  /*11300*/  BSSY B1, `(.L_x_5170) ;  /* 0x000000f000017945 */ /* 0x000fe60003800000 */
[----:B------:R-:W-:-:S04]  /*11310*/  LEA.HI R3, R3, R154, RZ, 0x6 ;  /* 0x0000009a03037211 */ /* 0x000fc800078f30ff */
[----:B------:R-:W-:-:S04]  /*11320*/  SHF.R.S32.HI R3, RZ, 0x6, R3 ;  /* 0x00000006ff037819 */ /* 0x000fc80000011403 */
[----:B------:R-:W-:-:S04]  /*11330*/  VIMNMX R3, R22, R3, !PT ;  /* 0x0000000316037248 */ /* 0x000fc80007fe0100 */
[----:B------:R-:W-:-:S13]  /*11340*/  ISETP.GE.AND P0, PT, R0, R3, PT ;  /* 0x000000030000720c */ /* 0x000fda0003f06270 */
[----:B------:R-:W-:Y:S05]  /*11350*/  @!P0 BRA `(.L_x_5171) ;  /* 0x0000000000248947 */ /* 0x000fea0003800000 */
[----:B------:R-:W-:Y:S01]  /*11360*/  BSSY B0, `(.L_x_5172) ;  /* 0x0000006000007945 */ /* 0x000fe20003800000 */
.L_x_5173:
[----:B------:R-:W-:-:S07]  /*11370*/  MOV R6, 0x11390 ;  /* 0x0001139000067802 */ /* 0x000fce0000000f00 */
[----:B------:R-:W-:Y:S05]  /*11380*/  CALL.REL.NOINC `($_ZN7cutlass13device_kernelIN5flash11enable_sm90INS1_16FlashAttnFwdSm90INS1_25CollectiveMainloopFwdSm90ILi2EN4cute5tupleIJNS5_1CILi1EEES8_S8_EEENS6_IJNS7_ILi64EEESA_SA_EEELi512ENS_10bfloat16_tEfNS_4arch4Sm90ELb0ELb1ELb0ELb0ELb1ELb0ELb1ELb0ELb0ELb1ELb1ELb0EEENS1_21CollectiveEpilogueFwdINS6_IJSA_NS7_ILi512EEESA_EEES9_SC_SE_Li256ELb0ELb1ELb1ELb0EEENS1_19SingleTileSchedulerILb0ELb1ELb1ELi64EEEEEEEEEvNT_6ParamsE$_ZZN5flash25CollectiveMainloopFwdSm90ILi2EN4cute5tupleIJNS1_1CILi1EEES4_S4_EEENS2_IJNS3_ILi64EEES6_S6_EEELi512EN7cutlass10bfloat16_tEfNS8_4arch4Sm90ELb0ELb1ELb0ELb0ELb1ELb0ELb1ELb0ELb0ELb1ELb1ELb0EE3mmaINS_16FlashAttnFwdSm90ISC_NS_21CollectiveEpilogueFwdINS2_IJS6_NS3_ILi512EEES6_EEES5_S9_SB_Li256ELb0ELb1ELb1ELb0EEENS_19SingleTileSchedulerILb0ELb1ELb1ELi64EEEE13SharedStorageENS1_6TensorINS1_11ArrayEngineIfLm128EEENS1_6LayoutINS2_IJNS2_IJNS3_ILi2EEESR_NS3_ILi32EEEEEES4_S4_EEENS2_IJNS2_IJS4_SR_NS3_ILi4EEEEEENS3_ILi0EEESX_EEEEEEENS_7SoftmaxILi2ELi0EEEEEbRKNSC_6ParamsENS8_13PipelineAsyncILi2EEES17_RNS8_13PipelineStateILj2EEERT0_RT1_iRiRKNS_16SeqlenInfoQKNewKILb0ELb0EEENS2_IJiiiiEEERT_ENKUliT_T0_T1_E_clIZSD_ISM_S10_S12_EbS15_S17_S17_S1A_S1C_S1E_iS1F_S1J_S1K_S1M_EUlRS1N_iE1_NS3_ILb0EEENS3_ILb1EEEEEDaiS1N_S1O_S1P_) ;  /* 0x000001a400347944 */ /* 0x000fea0003c00000 */
[C---:B------:R-:W-:Y:S01]  /*11390*/  ISETP.GT.AND P0, PT, R0.reuse, R3, PT ;  /* 0x000000030000720c */ /* 0x040fe20003f04270 */
[----:B------:R-:W-:-:S12]  /*113a0*/  VIADD R0, R0, 0xffffffff ;  /* 0xffffffff00007836 */ /* 0x000fd80000000000 */
[----:B------:R-:W-:Y:S05]  /*113b0*/  @P0 BRA `(.L_x_5173) ;  /* 0xfffffffc00ec0947 */ /* 0x000fea000383ffff */
[----:B------:R-:W-:Y:S05]  /*113c0*/  BSYNC B0 ;  /* 0x0000000000007941 */ /* 0x000fea0003800000 */
.L_x_5172:
[----:B------:R-:W2:Y:S02]  /*113d0*/  LDL R4, [R1+0x50] ;  /* 0x0000500001047983 */ /* 0x000ea40000100800 */
[----:B--2---:R-:W-:-:S07]  /*113e0*/  IMAD.SHL.U32 R4, R4, 0x40, RZ ;  /* 0x0000004004047824 */ /* 0x004fce00078e00ff */
.L_x_5171:
[----:B------:R-:W-:Y:S05]  /*113f0*/  BSYNC B1 ;  /* 0x0000000000017941 */ /* 0x000fea0003800000 */
.L_x_5170:
[----:B------:R-:W-:Y:S01]  /*11400*/  UISETP.NE.AND UP1, UPT, UR41, URZ, UPT ;  /* 0x0000003f2900728c */ /* 0x000fe2000bf25270 */
[----:B------:R-:W-:Y:S01]  /*11410*/  VIADD R4, R4, 0x3f ;  /* 0x0000003f04047836 */ /* 0x000fe20000000000 */
[----:B------:R-:W-:-:S04]  /*11420*/  UISETP.NE.AND UP0, UPT, UR60, URZ, UPT ;  /* 0x0000003f3c00728c */ /* 0x000fc8000bf05270 */
[----:B------:R-:W-:Y:S02]  /*11430*/  PLOP3.LUT P0, PT, PT, PT, UP1, 0x80, 0x0 ;  /* 0x000000000000781c */ /* 0x000fe40003f0f018 */
[----:B------:R-:W-:-:S03]  /*11440*/  PLOP3.LUT P1, PT, PT, PT, UP1, 0x80, 0x0 ;  /* 0x000000000000781c */ /* 0x000fc60003f2f018 */
[----:B------:R-:W-:-:S08]  /*11450*/  @UP1 ULDC UR4, c[0x0][0x44c] ;  /* 0x0001130000041ab9 */ /* 0x000fd00000000800 */
[----:B------:R-:W-:Y:S01]  /*11460*/  @P0 IMAD.HI.U32 R2, R4, UR4, RZ ;  /* 0x0000000404020c27 */ /* 0x000fe2000f8e00ff */
[----:B------:R-:W-:Y:S01]  /*11470*/  PLOP3.LUT P0, PT, PT, PT, UP0, 0x40, 0x0 ;  /* 0x000000000000781c */ /* 0x000fe20003f0e808 */
[----:B------:R-:W-:-:S03]  /*11480*/  @UP1 ULDC UR4, c[0x0][0x450] ;  /* 0x0001140000041ab9 */ /* 0x000fc60000000800 */
[----:B------:R-:W-:Y:S01]  /*11490*/  @P1 SHF.R.U32.HI R4, RZ, UR4, R2 ;  /* 0x00000004ff041c19 */ /* 0x000fe20008011602 */
[----:B------:R-:W-:-:S04]  /*114a0*/  ULDC UR4, c[0x0][0xad4] ;  /* 0x0002b50000047ab9 */ /* 0x000fc80000000800 */
[----:B------:R-:W-:-:S04]  /*114b0*/  VIADD R4, R4, UR40 ;  /* 0x0000002804047c36 */ /* 0x000fc80008000000 */
[----:B------:R-:W-:Y:S01]  /*114c0*/  VIADD R2, R4, -UR4 ;  /* 0x8000000404027c36 */ /* 0x000fe20008000000 */
[----:B------:R-:W-:Y:S06]  /*114d0*/  @P0 BRA `(.L_x_5174) ;  /* 0x0000000000540947 */ /* 0x000fec0003800000 */
[----:B------:R-:W-:Y:S01]  /*114e0*/  ISETP.GT.AND P0, PT, R4, -0x1, PT ;  /* 0xffffffff0400780c */ /* 0x000fe20003f04270 */
[----:B------:R-:W-:-:S12]  /*114f0*/  BSSY B0, `(.L_x_5175) ;  /* 0x0000011000007945 */ /* 0x000fd80003800000 */
        /* <DEDUP_REMOVED lines=10> */
.L_x_5176:
[----:B------:R-:W-:Y:S02]  /*115a0*/  ULDC UR4, c[0x0][0xadc] ;  /* 0x0002b70000047ab9 */ /* 0x000fe40000000800 */
[----:B------:R-:W-:-:S05]  /*115b0*/  IMAD.U32 R5, RZ, RZ, UR4 ;  /* 0x00000004ff057e24 */ /* 0x000fca000f8e00ff */
[----:B------:R-:W-:-:S13]  /*115c0*/  ISETP.NE.AND P0, PT, R5, 0x1, PT ;  /* 0x000000010500780c */ /* 0x000fda0003f05270 */
[----:B------:R-:W0:Y:S02]  /*115d0*/  @P0 LDC.64 R6, c[0x0][0xae0] ;  /* 0x0002b800ff060b82 */ /* 0x000e240000000a00 */
[----:B0-----:R-:W-:-:S05]  /*115e0*/  @P0 IMAD.HI.U32 R6, R4, R6, RZ ;  /* 0x0000000604060227 */ /* 0x001fca00078e00ff */
[----:B------:R-:W-:-:S07]  /*115f0*/  @P0 SHF.R.U32.HI R4, RZ, R7, R6 ;  /* 0x00000007ff040219 */ /* 0x000fce0000011606 */
.L_x_5177:
[----:B------:R-:W-:Y:S05]  /*11600*/  BSYNC B0 ;  /* 0x0000000000007941 */ /* 0x000fea0003800000 */
.L_x_5175:
[----:B------:R-:W-:-:S05]  /*11610*/  IMAD R3, R4, R5, RZ ;  /* 0x0000000504037224 */ /* 0x000fca00078e02ff */
[----:B------:R-:W-:-:S07]  /*11620*/  VIMNMX R2, R2, R3, !PT ;  /* 0x0000000302027248 */ /* 0x000fce0007fe0100 */
.L_x_5174:
[----:B------:R-:W-:-:S05]  /*11630*/  VIADD R2, R2, 0x3f ;  /* 0x0000003f02027836 */ /* 0x000fca0000000000 */
[----:B------:R-:W-:-:S04]  /*11640*/  SHF.R.S32.HI R3, RZ, 0x1f, R2 ;  /* 0x0000001fff037819 */ /* 0x000fc80000011402 */
[----:B------:R-:W-:-:S04]  /*11650*/  LEA.HI R3, R3, R2, RZ, 0x6 ;  /* 0x0000000203037211 */ /* 0x000fc800078f30ff */
[----:B------:R-:W-:-:S04]  /*11660*/  SHF.R.S32.HI R3, RZ, 0x6, R3 ;  /* 0x00000006ff037819 */ /* 0x000fc80000011403 */
[----:B------:R-:W-:-:S04]  /*11670*/  VIMNMX R21, R22, R3, !PT ;  /* 0x0000000316157248 */ /* 0x000fc80007fe0100 */
[----:B------:R-:W-:-:S13]  /*11680*/  ISETP.GE.AND P0, PT, R0, R21, PT ;  /* 0x000000150000720c */ /* 0x000fda0003f06270 */
[----:B------:R-:W-:Y:S05]  /*11690*/  @!P0 BRA `(.L_x_5178) ;  /* 0x0000006c00508947 */ /* 0x000fea0003800000 */
.L_x_5201:
[----:B------:R-:W2:Y:S04]  /*116a0*/  LDL R20, [R1+0x1c0] ;  /* 0x0001c00001147983 */ /* 0x000ea80000100800 */
[----:B0-----:R-:W3:Y:S04]  /*116b0*/  LDL R2, [R1+0x1c8] ;  /* 0x0001c80001027983 */ /* 0x001ee80000100800 */
[----:B------:R-:W4:Y:S01]  /*116c0*/  LDL R3, [R1] ;  /* 0x0000000001037983 */ /* 0x000f220000100800 */
[----:B--2---:R-:W-:-:S05]  /*116d0*/  VIADD R4, R20, 0x1 ;  /* 0x0000000114047836 */ /* 0x004fca0000000000 */
[----:B------:R-:W-:-:S13]  /*116e0*/  ISETP.NE.AND P0, PT, R4, 0x2, PT ;  /* 0x000000020400780c */ /* 0x000fda0003f05270 */
[----:B------:R0:W5:Y:S04]  /*116f0*/  @P0 LDL R6, [R1+0x1c4] ;  /* 0x0001c40001060983 */ /* 0x0001680000100800 */
[----:B------:R-:W2:Y:S01]  /*11700*/  @!P0 LDL R5, [R1+0x1c4] ;  /* 0x0001c40001058983 */ /* 0x000ea20000100800 */
[----:B---3--:R-:W-:Y:S01]  /*11710*/  VIADD R2, R2, 0x1 ;  /* 0x0000000102027836 */ /* 0x008fe20000000000 */
[----:B----4-:R-:W-:Y:S02]  /*11720*/  LOP3.LUT R3, R3, 0x1, RZ, 0xfc, !PT ;  /* 0x0000000103037812 */ /* 0x010fe400078efcff */
[----:B------:R1:W-:Y:S04]  /*11730*/  STL [R1+0x1c0], R4 ;  /* 0x0001c00401007387 */ /* 0x0003e80000100800 */
[----:B------:R0:W-:Y:S04]  /*11740*/  STL [R1+0x1c8], R2 ;  /* 0x0001c80201007387 */ /* 0x0001e80000100800 */
[----:B------:R0:W-:Y:S01]  /*11750*/  @!P0 STL [R1+0x1c0], RZ ;  /* 0x0001c0ff01008387 */ /* 0x0001e20000100800 */
[----:B------:R-:W-:Y:S01]  /*11760*/  ISETP.NE.AND P1, PT, R3, 0x3, PT ;  /* 0x000000030300780c */ /* 0x000fe20003f25270 */
[----:B------:R-:W-:Y:S05]  /*11770*/  YIELD ;  /* 0x0000000000007946 */ /* 0x000fea0003800000 */
[----:B------:R-:W-:Y:S01]  /*11780*/  BSSY B0, `(.L_x_5179) ;  /* 0x0000006000007945 */ /* 0x000fe20003800000 */
[----:B-1----:R-:W-:Y:S01]  /*11790*/  @!P0 IMAD.MOV.U32 R4, RZ, RZ, RZ ;  /* 0x000000ffff048224 */ /* 0x002fe200078e00ff */
[----:B--2---:R-:W-:-:S05]  /*117a0*/  @!P0 LOP3.LUT R6, R5, 0x1, RZ, 0x3c, !PT ;  /* 0x0000000105068812 */ /* 0x004fca00078e3cff */
[----:B------:R0:W-:Y:S01]  /*117b0*/  @!P0 STL [R1+0x1c4], R6 ;  /* 0x0001c40601008387 */ /* 0x0001e20000100800 */
[----:B------:R-:W-:Y:S05]  /*117c0*/  @!P1 BRA `(.L_x_5180) ;  /* 0x0000000000049947 */ /* 0x000fea0003800000 */
[----:B------:R-:W-:Y:S01]  /*117d0*/  BPT.TRAP 0x1 ;  /* 0x000000040000795c */ /* 0x000fe20000300000 */
.L_x_5180:
[----:B------:R-:W-:Y:S05]  /*117e0*/  BSYNC B0 ;  /* 0x0000000000007941 */ /* 0x000fea0003800000 */
.L_x_5179:
[----:B0-----:R-:W2:Y:S01]  /*117f0*/  LDL.64 R2, [R1+0x18] ;  /* 0x0000180001027983 */ /* 0x001ea20000100a00 */
[----:B-----5:R-:W-:Y:S02]  /*11800*/  SHF.L.U32 R5, R6, 0x1f, RZ ;  /* 0x0000001f06057819 */ /* 0x020fe400000006ff */
[----:B--2---:R-:W-:-:S05]  /*11810*/  MOV R3, R2 ;  /* 0x0000000200037202 */ /* 0x004fca0000000f00 */
[----:B------:R-:W-:-:S04]  /*11820*/  IMAD R4, R4, 0x8, R3 ;  /* 0x0000000804047824 */ /* 0x000fc800078e0203 */
[----:B------:R0:W1:Y:S01]  /*11830*/  SYNCS.PHASECHK.TRANS64.TRYWAIT P0, [R4+URZ], R5 ;  /* 0x00000005040075a7 */ /* 0x000062000800017f */
[----:B------:R0:W5:Y:S01]  /*11840*/  LDL.64 R6, [R1+0x1c0] ;  /* 0x0001c00001067983 */ /* 0x0001620000100a00 */
[----:B------:R-:W-:Y:S04]  /*11850*/  BSSY B0, `(.L_x_5181) ;  /* 0x0000003000007945 */ /* 0x000fe80003800000 */
[----:B------:R-:W-:Y:S05]  /*11860*/  @!P1 BRA `(.L_x_5182) ;  /* 0x0000000000049947 */ /* 0x000fea0003800000 */
[----:B------:R-:W-:Y:S01]  /*11870*/  BPT.TRAP 0x1 ;  /* 0x000000040000795c */ /* 0x000fe20000300000 */
.L_x_5182:
[----:B------:R-:W-:Y:S05]  /*11880*/  BSYNC B0 ;  /* 0x0000000000007941 */ /* 0x000fea0003800000 */
.L_x_5181:
[----:B------:R-:W-:Y:S04]  /*11890*/  BSSY B0, `(.L_x_5183) ;  /* 0x0000006000007945 */ /* 0x000fe80003800000 */
[----:B-1----:R-:W-:Y:S05]  /*118a0*/  @P0 BRA `(.L_x_5184) ;  /* 0x0000000000100947 */ /* 0x002fea0003800000 */
[----:B-----5:R-:W-:Y:S01]  /*118b0*/  IMAD R6, R6, 0x8, R3 ;  /* 0x0000000806067824 */ /* 0x020fe200078e0203 */
[----:B------:R-:W-:-:S04]  /*118c0*/  SHF.L.U32 R7, R7, 0x1f, RZ ;  /* 0x0000001f07077819 */ /* 0x000fc800000006ff */
[----:B------:R-:W1:Y:S02]  /*118d0*/  SYNCS.PHASECHK.TRANS64.TRYWAIT P0, [R6+URZ], R7 ;  /* 0x00000007060075a7 */ /* 0x000e64000800017f */
[----:B-1----:R-:W-:Y:S05]  /*118e0*/  @!P0 BRA `(.L_x_5185) ;  /* 0x0000017000b08947 */ /* 0x002fea0003800000 */
.L_x_5184:
[----:B------:R-:W-:Y:S05]  /*118f0*/  BSYNC B0 ;  /* 0x0000000000007941 */ /* 0x000fea0003800000 */
.L_x_5183:
[----:B-1---5:R-:W2:Y:S04]  /*11900*/  LDL R7, [R1+0x1c0] ;  /* 0x0001c00001077983 */ /* 0x022ea80000100800 */
[----:B------:R-:W2:Y:S01]  /*11910*/  LDL.64 R2, [R1+0x80] ;  /* 0x0000800001027983 */ /* 0x000ea20000100a00 */
[----:B------:R-:W-:Y:S05]  /*11920*/  WARPSYNC.ALL ;  /* 0x0000000000007948 */ /* 0x000fea0003800000 */
[----:B------:R-:W3:Y:S04]  /*11930*/  LDL.64 R12, [R1+0x78] ;  /* 0x00007800010c7983 */ /* 0x000ee80000100a00 */
[----:B0-----:R-:W4:Y:S04]  /*11940*/  LDL.64 R4, [R1+0x78] ;  /* 0x0000780001047983 */ /* 0x001f280000100a00 */
[----:B------:R-:W4:Y:S04]  /*11950*/  LDL.64 R8, [R1+0x78] ;  /* 0x0000780001087983 */ /* 0x000f280000100a00 */
[----:B------:R-:W4:Y:S01]  /*11960*/  LDL.64 R10, [R1+0x78] ;  /* 0x00007800010a7983 */ /* 0x000f220000100a00 */
[----:B--2---:R-:W-:Y:S01]  /*11970*/  IMAD R2, R7, 0x200, R2 ;  /* 0x0000020007027824 */ /* 0x004fe200078e0202 */
[----:B------:R-:W-:-:S02]  /*11980*/  R2UR UR7, R3 ;  /* 0x00000000030772ca */ /* 0x000fc400000e0000 */
[----:B------:R-:W2:Y:S02]  /*11990*/  LDL R14, [R1+0x28] ;  /* 0x00002800010e7983 */ /* 0x000ea40000100800 */
[C---:B------:R-:W-:Y:S01]  /*119a0*/  R2UR UR6, R2.reuse ;  /* 0x00000000020672ca */ /* 0x040fe200000e0000 */
[----:B------:R-:W-:Y:S01]  /*119b0*/  WARPGROUP.ARRIVE ;  /* 0x00000000000079c5 */ /* 0x000fe20000000000 */
[----:B------:R-:W-:Y:S02]  /*119c0*/  VIADD R6, R2, 0x2 ;  /* 0x0000000202067836 */ /* 0x000fe40000000000 */
[----:B------:R-:W-:Y:S01]  /*119d0*/  IMAD.MOV.U32 R7, RZ, RZ, R3 ;  /* 0x000000ffff077224 */ /* 0x000fe200078e0003 */
[----:B---3--:R-:W-:Y:S02]  /*119e0*/  R2UR UR4, R12 ;  /* 0x000000000c0472ca */ /* 0x008fe400000e0000 */
[----:B------:R-:W-:Y:S02]  /*119f0*/  R2UR UR5, R13 ;  /* 0x000000000d0572ca */ /* 0x000fe400000e0000 */
[----:B------:R0:W5:Y:S11]  /*11a00*/  LDL.64 R12, [R1+0x1c0] ;  /* 0x0001c000010c7983 */ /* 0x0001760000100a00 */
[----:B------:R-:W-:Y:S01]  /*11a10*/  HGMMA.64x64x16.F32.BF16 R24, gdesc[UR4], RZ, !UPT, gsb0 ;  /* 0x00e00000041879f0 */ /* 0x000fe2000c0018ff */
[----:B----4-:R-:W-:Y:S01]  /*11a20*/  VIADD R4, R4, 0x2 ;  /* 0x0000000204047836 */ /* 0x010fe20000000000 */
[----:B------:R-:W-:-:S02]  /*11a30*/  R2UR UR6, R6 ;  /* 0x00000000060672ca */ /* 0x000fc400000e0000 */
[----:B------:R-:W-:Y:S02]  /*11a40*/  R2UR UR7, R7 ;  /* 0x00000000070772ca */ /* 0x000fe400000e0000 */
[----:B------:R-:W-:Y:S02]  /*11a50*/  R2UR UR4, R4 ;  /* 0x00000000040472ca */ /* 0x000fe400000e0000 */
[----:B------:R-:W-:Y:S01]  /*11a60*/  R2UR UR5, R5 ;  /* 0x00000000050572ca */ /* 0x000fe200000e0000 */
[----:B------:R-:W-:Y:S02]  /*11a70*/  WARPGROUP.DEPBAR.LE gsb0, 0x0 ;  /* 0x00008000000079c5 */ /* 0x000fe40000010000 */
[----:B------:R-:W-:-:S10]  /*11a80*/  WARPGROUP.ARRIVE ;  /* 0x00000000000079c5 */ /* 0x000fd40000000000 */
[----:B------:R-:W-:Y:S01]  /*11a90*/  HGMMA.64x64x16.F32.BF16 R24, gdesc[UR4], R24, gsb0 ;  /* 0x00e00000041879f0 */ /* 0x000fe20008001818 */
        /* <DEDUP_REMOVED lines=8> */
[----:B------:R-:W-:-:S10]  /*11b20*/  WARPGROUP.ARRIVE ;  /* 0x00000000000079c5 */ /* 0x000fd40000000000 */
[----:B------:R-:W-:Y:S01]  /*11b30*/  HGMMA.64x64x16.F32.BF16 R24, gdesc[UR4], R24, gsb0 ;  /* 0x00e00000041879f0 */ /* 0x000fe20008001818 */
[----:B------:R-:W-:Y:S02]  /*11b40*/  VIADD R2, R2, 0x6 ;  /* 0x0000000602027836 */ /* 0x000fe40000000000 */
[----:B------:R-:W-:Y:S01]  /*11b50*/  VIADD R10, R10, 0x6 ;  /* 0x000000060a0a7836 */ /* 0x000fe20000000000 */
[----:B------:R-:W-:Y:S02]  /*11b60*/  R2UR UR7, R3 ;  /* 0x00000000030772ca */ /* 0x000fe400000e0000 */
[----:B------:R-:W-:Y:S02]  /*11b70*/  R2UR UR6, R2 ;  /* 0x00000000020672ca */ /* 0x000fe400000e0000 */
[----:B------:R-:W-:Y:S02]  /*11b80*/  R2UR UR4, R10 ;  /* 0x000000000a0472ca */ /* 0x000fe400000e0000 */
[----:B------:R-:W-:Y:S01]  /*11b90*/  R2UR UR5, R11 ;  /* 0x000000000b0572ca */ /* 0x000fe200000e0000 */
[----:B------:R-:W-:Y:S01]  /*11ba0*/  IMAD.MOV.U32 R4, RZ, RZ, 0x1 ;  /* 0x00000001ff047424 */ /* 0x000fe200078e00ff */
[----:B------:R0:W-:Y:S01]  /*11bb0*/  STL [R1+0x60], RZ ;  /* 0x000060ff01007387 */ /* 0x0001e20000100800 */
[----:B------:R-:W-:-:S02]  /*11bc0*/  WARPGROUP.DEPBAR.LE gsb0, 0x0 ;  /* 0x00008000000079c5 */ /* 0x000fc40000010000 */
[----:B------:R-:W-:-:S08]  /*11bd0*/  WARPGROUP.ARRIVE ;  /* 0x00000000000079c5 */ /* 0x000fd00000000000 */
[----:B------:R-:W-:Y:S01]  /*11be0*/  HGMMA.64x64x16.F32.BF16 R24, gdesc[UR4], R24, gsb0 ;  /* 0x00e00000041879f0 */ /* 0x000fe20008001818 */
[----:B------:R0:W-:Y:S01]  /*11bf0*/  STL [R1+0x60], R4 ;  /* 0x0000600401007387 */ /* 0x0001e20000100800 */
[----:B--2---:R-:W-:-:S03]  /*11c00*/  LOP3.LUT R14, R14, 0x1, RZ, 0xfc, !PT ;  /* 0x000000010e0e7812 */ /* 0x004fc600078efcff */
[----:B------:R0:W-:Y:S04]  /*11c10*/  STL [R1+0x60], R4 ;  /* 0x0000600401007387 */ /* 0x0001e80000100800 */
[----:B------:R0:W-:Y:S04]  /*11c20*/  STL [R1+0x60], R4 ;  /* 0x0000600401007387 */ /* 0x0001e80000100800 */
[----:B------:R0:W-:Y:S01]  /*11c30*/  STL [R1+0x60], R4 ;  /* 0x0000600401007387 */ /* 0x0001e20000100800 */
[----:B------:R-:W-:Y:S01]  /*11c40*/  ISETP.NE.AND P1, PT, R14, 0x3, PT ;  /* 0x000000030e00780c */ /* 0x000fe20003f25270 */
[----:B------:R-:W-:Y:S01]  /*11c50*/  BSSY B0, `(.L_x_5186) ;  /* 0x0000004000007945 */ /* 0x000fe20003800000 */
[----:B------:R-:W-:-:S11]  /*11c60*/  WARPGROUP.DEPBAR.LE gsb0, 0x0 ;  /* 0x00008000000079c5 */ /* 0x000fd60000010000 */
[----:B0-----:R-:W-:Y:S05]  /*11c70*/  @!P1 BRA `(.L_x_5187) ;  /* 0x0000000000049947 */ /* 0x001fea0003800000 */
[----:B------:R-:W-:Y:S01]  /*11c80*/  BPT.TRAP 0x1 ;  /* 0x000000040000795c */ /* 0x000fe20000300000 */
.L_x_5187:
[----:B------:R-:W-:Y:S05]  /*11c90*/  BSYNC B0 ;  /* 0x0000000000007941 */ /* 0x000fea0003800000 */
.L_x_5186:
        /* <DEDUP_REMOVED lines=8> */
.L_x_5189:
[----:B------:R-:W-:Y:S05]  /*11d20*/  BSYNC B0 ;  /* 0x0000000000007941 */ /* 0x000fea0003800000 */
.L_x_5188:
[----:B------:R-:W-:Y:S04]  /*11d30*/  BSSY B0, `(.L_x_5190) ;  /* 0x0000004000007945 */ /* 0x000fe80003800000 */
[----:B-1----:R-:W-:Y:S05]  /*11d40*/  @P0 BRA `(.L_x_5191) ;  /* 0x0000000000080947 */ /* 0x002fea0003800000 */
[----:B------:R-:W1:Y:S02]  /*11d50*/  SYNCS.PHASECHK.TRANS64.TRYWAIT P0, [R12+URZ], R13 ;  /* 0x0000000d0c0075a7 */ /* 0x000e64000800017f */
[----:B-1----:R-:W-:Y:S05]  /*11d60*/  @!P0 BRA `(.L_x_5192) ;  /* 0x0000016c00a48947 */ /* 0x002fea0003800000 */
.L_x_5191:
[----:B------:R-:W-:Y:S05]  /*11d70*/  BSYNC B0 ;  /* 0x0000000000007941 */ /* 0x000fea0003800000 */
.L_x_5190:
[----:B------:R-:W2:Y:S04]  /*11d80*/  LDL R14, [R1+0x68] ;  /* 0x00006800010e7983 */ /* 0x000ea80000100800 */
[----:B------:R-:W3:Y:S04]  /*11d90*/  LDL R5, [R1+0x1c0] ;  /* 0x0001c00001057983 */ /* 0x000ee80000100800 */
[----:B------:R-:W3:Y:S04]  /*11da0*/  LDL.64 R2, [R1+0x98] ;  /* 0x0000980001027983 */ /* 0x000ee80000100a00 */
[----:B------:R-:W4:Y:S04]  /*11db0*/  LDL.64 R6, [R1+0x90] ;  /* 0x0000900001067983 */ /* 0x000f280000100a00 */
[----:B------:R-:W4:Y:S04]  /*11dc0*/  LDL.64 R8, [R1+0x90] ;  /* 0x0000900001087983 */ /* 0x000f280000100a00 */
[----:B------:R-:W4:Y:S04]  /*11dd0*/  LDL.64 R10, [R1+0x90] ;  /* 0x00009000010a7983 */ /* 0x000f280000100a00 */
[----:B01----:R-:W4:Y:S01]  /*11de0*/  LDL.64 R12, [R1+0x90] ;  /* 0x00009000010c7983 */ /* 0x003f220000100a00 */
[----:B------:R-:W-:Y:S05]  /*11df0*/  WARPSYNC.ALL ;  /* 0x0000000000007948 */ /* 0x000fea0003800000 */
[----:B------:R-:W-:Y:S01]  /*11e00*/  WARPGROUP.ARRIVE ;  /* 0x00000000000079c5 */ /* 0x000fe20000000000 */
[----:B------:R-:W4:Y:S05]  /*11e10*/  LDL.64 R16, [R1+0x90] ;  /* 0x0000900001107983 */ /* 0x000f2a0000100a00 */
[----:B------:R-:W0:Y:S01]  /*11e20*/  S2R R18, SR_TID.X ;  /* 0x0000000000127919 */ /* 0x000e220000002100 */
[----:B------:R-:W4:Y:S04]  /*11e30*/  LDL.64 R56, [R1+0x90] ;  /* 0x0000900001387983 */ /* 0x000f280000100a00 */
[----:B------:R-:W4:Y:S01]  /*11e40*/  LDL.64 R58, [R1+0x90] ;  /* 0x00009000013a7983 */ /* 0x000f220000100a00 */
[----:B--2---:R-:W-:-:S03]  /*11e50*/  ISETP.NE.U32.AND P0, PT, R14, RZ, PT ;  /* 0x000000ff0e00720c */ /* 0x004fc60003f05070 */
[----:B------:R-:W2:Y:S01]  /*11e60*/  LDL.64 R14, [R1+0x90] ;  /* 0x00009000010e7983 */ /* 0x000ea20000100a00 */
[----:B---3--:R-:W-:Y:S01]  /*11e70*/  IMAD R2, R5, 0x1000, R2 ;  /* 0x0000100005027824 */ /* 0x008fe200078e0202 */
[----:B------:R-:W-:Y:S02]  /*11e80*/  R2UR UR7, R3 ;  /* 0x00000000030772ca */ /* 0x000fe400000e0000 */
[----:B----4-:R-:W-:Y:S02]  /*11e90*/  R2UR UR4, R6 ;  /* 0x00000000060472ca */ /* 0x010fe400000e0000 */
[----:B------:R-:W-:Y:S02]  /*11ea0*/  R2UR UR6, R2 ;  /* 0x00000000020672ca */ /* 0x000fe400000e0000 */
[----:B------:R-:W-:Y:S02]  /*11eb0*/  R2UR UR5, R7 ;  /* 0x00000000070572ca */ /* 0x000fe400000e0000 */
[----:B------:R-:W-:-:S11]  /*11ec0*/  VOTEU.ANY UP0, P0 ;  /* 0x00000000003f7886 */ /* 0x000fd60000000100 */
        /* <DEDUP_REMOVED lines=25> */
[--C-:B------:R-:W-:Y:S01]  /*12060*/  IMAD.MOV.U32 R7, RZ, RZ, R3.reuse ;  /* 0x000000ffff077224 */ /* 0x100fe200078e0003 */
        /* <DEDUP_REMOVED lines=9> */
[----:B------:R-:W-:Y:S01]  /*12100*/  IMAD.MOV.U32 R7, RZ, RZ, R3 ;  /* 0x000000ffff077224 */ /* 0x000fe200078e0003 */
[----:B------:R-:W-:-:S04]  /*12110*/  R2UR UR6, R6 ;  /* 0x00000000060672ca */ /* 0x000fc800000e0000 */
[----:B------:R-:W-:Y:S01]  /*12120*/  R2UR UR7, R7 ;  /* 0x00000000070772ca */ /* 0x000fe200000e0000 */
[----:B--2---:R-:W-:Y:S01]  /*12130*/  VIADD R14, R14, 0x200 ;  /* 0x000002000e0e7836 */ /* 0x004fe20000000000 */
[----:B------:R-:W-:-:S04]  /*12140*/  R2UR UR5, R15 ;  /* 0x000000000f0572ca */ /* 0x000fc800000e0000 */
        /* <DEDUP_REMOVED lines=121> */
[----:B------:R-:W-:Y:S02]  /*128e0*/  R2UR UR5, R17 ;  /* 0x00000000110572ca */ /* 0x000fe400000e0000 */
[----:B0-----:R-:W-:-:S05]  /*128f0*/  SHF.R.U32.HI R18, RZ, 0x7, R18 ;  /* 0x00000007ff127819 */ /* 0x001fca0000011612 */
[----:B------:R0:W1:Y:S01]  /*12900*/  SHFL.IDX PT, R5, R18, RZ, 0x1f ;  /* 0x00001fff12057589 */ /* 0x00006200000e0000 */
[----:B------:R-:W-:Y:S02]  /*12910*/  WARPGROUP.DEPBAR.LE gsb0, 0x0 ;  /* 0x00008000000079c5 */ /* 0x000fe40000010000 */
[----:B------:R-:W-:Y:S01]  /*12920*/  WARPGROUP.ARRIVE ;  /* 0x00000000000079c5 */ /* 0x000fe20000000000 */
[----:B------:R-:W-:Y:S01]  /*12930*/  VIADD R6, R2, 0x800 ;  /* 0x0000080002067836 */ /* 0x000fe20000000000 */
[----:B------:R-:W-:Y:S01]  /*12940*/  R2UR UR9, R9 ;  /* 0x00000000090972ca */ /* 0x000fe200000e0000 */
[----:B------:R-:W-:Y:S01]  /*12950*/  IMAD.MOV.U32 R17, RZ, RZ, R3 ;  /* 0x000000ffff117224 */ /* 0x000fe200078e0003 */
[----:B0-----:R-:W4:Y:S02]  /*12960*/  LDL.64 R18, [R1+0x90] ;  /* 0x0000900001127983 */ /* 0x001f240000100a00 */
[----:B------:R-:W-:Y:S01]  /*12970*/  HGMMA.64x64x16.F32.BF16 R24, gdesc[UR4], R24, gsb0 ;  /* 0x00e00000041879f0 */ /* 0x000fe20008001818 */
[----:B-1----:R-:W-:-:S04]  /*12980*/  ISETP.GT.AND P0, PT, R5, 0x7f, PT ;  /* 0x0000007f0500780c */ /* 0x002fc80003f04270 */
[----:B------:R-:W-:-:S04]  /*12990*/  SEL R5, RZ, 0x2, !P0 ;  /* 0x00000002ff057807 */ /* 0x000fc80004000000 */
[----:B------:R-:W-:Y:S01]  /*129a0*/  IADD3 R8, R8, 0x800, R5 ;  /* 0x0000080008087810 */ /* 0x000fe20007ffe005 */
[----:B------:R-:W-:Y:S01]  /*129b0*/  IMAD.IADD R16, R5, 0x1, R6 ;  /* 0x0000000105107824 */ /* 0x000fe200078e0206 */
[----:B------:R-:W-:Y:S01]  /*129c0*/  R2UR UR11, R17 ;  /* 0x00000000110b72ca */ /* 0x000fe200000e0000 */
[----:B------:R-:W-:Y:S01]  /*129d0*/  UMOV UR4, 0x1 ;  /* 0x0000000100047882 */ /* 0x000fe20000000000 */
[----:B------:R-:W-:Y:S02]  /*129e0*/  R2UR UR8, R8 ;  /* 0x00000000080872ca */ /* 0x000fe400000e0000 */
[----:B------:R-:W-:Y:S01]  /*129f0*/  R2UR UR10, R16 ;  /* 0x00000000100a72ca */ /* 0x000fe200000e0000 */
[----:B------:R-:W-:Y:S01]  /*12a00*/  UISETP.NE.U32.AND UP0, UPT, UR4, URZ, UPT ;  /* 0x0000003f0400728c */ /* 0x000fe2000bf05070 */
[----:B------:R-:W-:Y:S02]  /*12a10*/  WARPGROUP.DEPBAR.LE gsb0, 0x0 ;  /* 0x00008000000079c5 */ /* 0x000fe40000010000 */
[----:B------:R-:W-:-:S09]  /*12a20*/  WARPGROUP.ARRIVE ;  /* 0x00000000000079c5 */ /* 0x000fd20000000000 */
[----:B------:R-:W-:Y:S01]  /*12a30*/  HGMMA.64x64x16.F32.BF16 R24, gdesc[UR8], R24, UP0, gsb0 ;  /* 0x00e00000081879f0 */ /* 0x000fe2000b801818 */
[----:B------:R-:W-:-:S05]  /*12a40*/  IMAD.MOV.U32 R16, RZ, RZ, 0x4 ;  /* 0x00000004ff107424 */ /* 0x000fca00078e00ff */
[----:B------:R-:W-:Y:S01]  /*12a50*/  SEL R7, R16, 0x2, P0 ;  /* 0x0000000210077807 */ /* 0x000fe20000000000 */
[----:B------:R-:W-:-:S03]  /*12a60*/  IMAD.MOV.U32 R9, RZ, RZ, R3 ;  /* 0x000000ffff097224 */ /* 0x000fc600078e0003 */
[----:B--2---:R-:W-:Y:S01]  /*12a70*/  IADD3 R10, R7, 0x800, R10 ;  /* 0x00000800070a7810 */ /* 0x004fe20007ffe00a */
        /* <DEDUP_REMOVED lines=8> */
[----:B------:R-:W-:Y:S01]  /*12b00*/  IMAD.MOV.U32 R11, RZ, RZ, R3 ;  /* 0x000000ffff0b7224 */ /* 0x000fe200078e0003 */
[----:B------:R-:W2:Y:S07]  /*12b10*/  LDL.64 R16, [R1+0x90] ;  /* 0x0000900001107983 */ /* 0x000eae0000100a00 */
[----:B------:R-:W-:Y:S01]  /*12b20*/  HGMMA.64x64x16.F32.BF16 R24, gdesc[UR4], R24, gsb0 ;  /* 0x00e00000041879f0 */ /* 0x000fe20008001818 */
[----:B------:R-:W-:Y:S01]  /*12b30*/  IMAD.IADD R10, R6, 0x1, R9 ;  /* 0x00000001060a7824 */ /* 0x000fe200078e0209 */
[----:B---3--:R-:W-:Y:S01]  /*12b40*/  IADD3 R12, R9, 0x800, R12 ;  /* 0x00000800090c7810 */ /* 0x008fe20007ffe00c */
[----:B------:R0:W5:Y:S01]  /*12b50*/  LDL R8, [R1+0xc] ;  /* 0x00000c0001087983 */ /* 0x0001620000100800 */
        /* <DEDUP_REMOVED lines=13> */
[----:B----4-:R-:W-:Y:S02]  /*12c30*/  IMAD.IADD R14, R11, 0x1, R14 ;  /* 0x000000010b0e7824 */ /* 0x010fe400078e020e */
        /* <DEDUP_REMOVED lines=9> */
[C---:B------:R-:W-:Y:S01]  /*12cd0*/  IADD3 R10, R5.reuse, 0xa00, R18 ;  /* 0x00000a00050a7810 */ /* 0x040fe20007ffe012 */
[----:B------:R-:W-:Y:S01]  /*12ce0*/  IMAD.MOV.U32 R11, RZ, RZ, R19 ;  /* 0x000000ffff0b7224 */ /* 0x000fe200078e0013 */
[----:B------:R-:W3:Y:S06]  /*12cf0*/  LDL.64 R14, [R1+0x90] ;  /* 0x00009000010e7983 */ /* 0x000eec0000100a00 */
[----:B------:R-:W-:Y:S01]  /*12d00*/  HGMMA.64x64x16.F32.BF16 R24, gdesc[UR4], R24, gsb0 ;  /* 0x00e00000041879f0 */ /* 0x000fe20008001818 */
[----:B------:R-:W-:-:S02]  /*12d10*/  IMAD.IADD R12, R5, 0x1, R6 ;  /* 0x00000001050c7824 */ /* 0x000fc400078e0206 */
[----:B------:R-:W-:Y:S01]  /*12d20*/  IMAD.MOV.U32 R13, RZ, RZ, R3 ;  /* 0x000000ffff0d7224 */ /* 0x000fe200078e0003 */
[----:B------:R-:W-:Y:S01]  /*12d30*/  R2UR UR4, R10 ;  /* 0x000000000a0472ca */ /* 0x000fe200000e0000 */
[----:B------:R-:W4:Y:S01]  /*12d40*/  LDL.64 R18, [R1+0x90] ;  /* 0x0000900001127983 */ /* 0x000f220000100a00 */
        /* <DEDUP_REMOVED lines=18> */
[----:B--2---:R-:W-:Y:S01]  /*12e70*/  IADD3 R16, R9, 0xa00, R16 ;  /* 0x00000a0009107810 */ /* 0x004fe20007ffe010 */
[----:B------:R-:W2:Y:S07]  /*12e80*/  LDL.64 R12, [R1+0x90] ;  /* 0x00009000010c7983 */ /* 0x000eae0000100a00 */
        /* <DEDUP_REMOVED lines=26> */
[C---:B---3--:R-:W-:Y:S01]  /*13030*/  IADD3 R14, R5.reuse, 0xc00, R14 ;  /* 0x00000c00050e7810 */ /* 0x048fe20007ffe00e */
[----:B------:R-:W3:Y:S07]  /*13040*/  LDL.64 R16, [R1+0x90] ;  /* 0x0000900001107983 */ /* 0x000eee0000100a00 */
        /* <DEDUP_REMOVED lines=21> */
[----:B--2---:R-:W-:Y:S01]  /*131a0*/  IADD3 R12, R9, 0xc00, R12 ;  /* 0x00000c00090c7810 */ /* 0x004fe20007ffe00c */
[----:B------:R-:W-:Y:S01]  /*131b0*/  IMAD.MOV.U32 R11, RZ, RZ, R3 ;  /* 0x000000ffff0b7224 */ /* 0x000fe200078e0003 */
[----:B------:R-:W2:Y:S06]  /*131c0*/  LDL.64 R18, [R1+0x90] ;  /* 0x0000900001127983 */ /* 0x000eac0000100a00 */
        /* <DEDUP_REMOVED lines=20> */
[----:B------:R-:W2:Y:S01]  /*13310*/  LDL.64 R56, [R1+0x90] ;  /* 0x0000900001387983 */ /* 0x000ea20000100a00 */
[----:B------:R-:W-:Y:S02]  /*13320*/  R2UR UR6, R12 ;  /* 0x000000000c0672ca */ /* 0x000fe400000e0000 */
[----:B------:R-:W-:Y:S01]  /*13330*/  R2UR UR7, R13 ;  /* 0x000000000d0772ca */ /* 0x000fe200000e0000 */
[----:B------:R-:W-:-:S02]  /*13340*/  WARPGROUP.DEPBAR.LE gsb0, 0x0 ;  /* 0x00008000000079c5 */ /* 0x000fc40000010000 */
[----:B------:R-:W-:Y:S01]  /*13350*/  WARPGROUP.ARRIVE ;  /* 0x00000000000079c5 */ /* 0x000fe20000000000 */
[----:B------:R-:W-:Y:S01]  /*13360*/  VIADD R6, R2, 0xe00 ;  /* 0x00000e0002067836 */ /* 0x000fe20000000000 */
[C---:B---3--:R-:W-:Y:S01]  /*13370*/  IADD3 R16, R5.reuse, 0xe00, R16 ;  /* 0x00000e0005107810 */ /* 0x048fe20007ffe010 */
[----:B------:R-:W-:Y:S01]  /*13380*/  IMAD.MOV.U32 R11, RZ, RZ, R3 ;  /* 0x000000ffff0b7224 */ /* 0x000fe200078e0003 */
[----:B------:R-:W3:Y:S06]  /*13390*/  LDL R12, [R1] ;  /* 0x00000000010c7983 */ /* 0x000eec0000100800 */
[----:B------:R-:W-:Y:S01]  /*133a0*/  HGMMA.64x64x16.F32.BF16 R24, gdesc[UR4], R24, gsb0 ;  /* 0x00e00000041879f0 */ /* 0x000fe20008001818 */
[----:B------:R-:W-:Y:S01]  /*133b0*/  IMAD.IADD R10, R5, 0x1, R6 ;  /* 0x00000001050a7824 */ /* 0x000fe200078e0206 */
[----:B------:R-:W-:Y:S01]  /*133c0*/  R2UR UR7, R11 ;  /* 0x000000000b0772ca */ /* 0x000fe200000e0000 */
[----:B------:R0:W5:Y:S01]  /*133d0*/  LDL R5, [R1+0x1c0] ;  /* 0x0001c00001057983 */ /* 0x0001620000100800 */
[----:B------:R-:W-:-:S02]  /*133e0*/  R2UR UR4, R16 ;  /* 0x00000000100472ca */ /* 0x000fc400000e0000 */
[----:B------:R-:W-:Y:S02]  /*133f0*/  R2UR UR6, R10 ;  /* 0x000000000a0672ca */ /* 0x000fe400000e0000 */
[----:B------:R-:W-:Y:S01]  /*13400*/  R2UR UR5, R17 ;  /* 0x00000000110572ca */ /* 0x000fe200000e0000 */
[----:B------:R-:W-:Y:S02]  /*13410*/  WARPGROUP.DEPBAR.LE gsb0, 0x0 ;  /* 0x00008000000079c5 */ /* 0x000fe40000010000 */
        /* <DEDUP_REMOVED lines=13> */
[----:B--2---:R-:W-:Y:S01]  /*134f0*/  IADD3 R18, R9, 0xe00, R18 ;  /* 0x00000e0009127810 */ /* 0x004fe20007ffe012 */
        /* <DEDUP_REMOVED lines=54> */
[----:B---3--:R-:W-:-:S03]  /*13860*/  LOP3.LUT R2, R12, 0x1, RZ, 0xfc, !PT ;  /* 0x000000010c027812 */ /* 0x008fc600078efcff */
        /* <DEDUP_REMOVED lines=8> */
.L_x_5194:
[----:B------:R-:W-:Y:S05]  /*138f0*/  BSYNC B0 ;  /* 0x0000000000007941 */ /* 0x000fea0003800000 */
.L_x_5193:
[----:B------:R-:W2:Y:S02]  /*13900*/  LDL.64 R2, [R1+0x20] ;  /* 0x0000200001027983 */ /* 0x000ea40000100a00 */
[----:B--2---:R-:W-:-:S05]  /*13910*/  MOV R2, R2 ;  /* 0x0000000200027202 */ /* 0x004fca0000000f00 */
[----:B-----5:R-:W-:-:S05]  /*13920*/  IMAD R5, R5, 0x8, R2 ;  /* 0x0000000805057824 */ /* 0x020fca00078e0202 */
[----:B------:R-:W-:-:S04]  /*13930*/  PRMT R5, R8, 0x654, R5 ;  /* 0x0000065408057816 */ /* 0x000fc80000000005 */
[----:B------:R0:W-:Y:S01]  /*13940*/  SYNCS.ARRIVE.TRANS64.RED.A1T0 RZ, [R5+URZ], RZ ;  /* 0x000000ff05ff79a7 */ /* 0x0001e2000810043f */
[----:B------:R-:W2:Y:S04]  /*13950*/  LDL.64 R2, [R1+0x1d0] ;  /* 0x0001d00001027983 */ /* 0x000ea80000100a00 */
[----:B------:R-:W3:Y:S04]  /*13960*/  LDL R9, [R1+0x1f0] ;  /* 0x0001f00001097983 */ /* 0x000ee80000100800 */
[----:B------:R-:W4:Y:S04]  /*13970*/  LDL.64 R10, [R1+0x1e0] ;  /* 0x0001e000010a7983 */ /* 0x000f280000100a00 */
[----:B------:R-:W4:Y:S01]  /*13980*/  LDL.64 R12, [R1+0xb8] ;  /* 0x0000b800010c7983 */ /* 0x000f220000100a00 */
[----:B--2---:R-:W-:-:S02]  /*13990*/  FMNMX.FTZ R4, R24, R2, !PT ;  /* 0x0000000218047209 */ /* 0x004fc40007810000 */
[----:B------:R-:W-:Y:S02]  /*139a0*/  FMNMX.FTZ R6, R26, R3, !PT ;  /* 0x000000031a067209 */ /* 0x000fe40007810000 */
[----:B0-----:R-:W-:Y:S02]  /*139b0*/  FMNMX.FTZ R5, R25, R4, !PT ;  /* 0x0000000419057209 */ /* 0x001fe40007810000 */
        /* <DEDUP_REMOVED lines=28> */
[----:B------:R-:W-:-:S03]  /*13b80*/  FMNMX.FTZ R5, R55, R6, !PT ;  /* 0x0000000637057209 */ /* 0x000fc60007810000 */
[----:B------:R-:W0:Y:S04]  /*13b90*/  SHFL.BFLY PT, R7, R4, 0x2, 0x1f ;  /* 0x0c401f0004077f89 */ /* 0x000e2800000e0000 */
[----:B------:R-:W-:Y:S04]  /*13ba0*/  STL.64 [R1+0x1d0], R4 ;  /* 0x0001d00401007387 */ /* 0x000fe80000100a00 */
[----:B------:R-:W2:Y:S01]  /*13bb0*/  LDL R14, [R1+0x1d4] ;  /* 0x0001d400010e7983 */ /* 0x000ea20000100800 */
[----:B0-----:R-:W-:-:S05]  /*13bc0*/  FMNMX.FTZ R7, R4, R7, !PT ;  /* 0x0000000704077209 */ /* 0x001fca0007810000 */
[----:B------:R-:W0:Y:S02]  /*13bd0*/  SHFL.BFLY PT, R6, R7, 0x1, 0x1f ;  /* 0x0c201f0007067f89 */ /* 0x000e2400000e0000 */
[----:B0-----:R-:W-:-:S05]  /*13be0*/  FMNMX.FTZ R6, R7, R6, !PT ;  /* 0x0000000607067209 */ /* 0x001fca0007810000 */
[----:B------:R-:W-:Y:S04]  /*13bf0*/  STL [R1+0x1d0], R6 ;  /* 0x0001d00601007387 */ /* 0x000fe80000100800 */
[----:B------:R-:W3:Y:S04]  /*13c00*/  LDL R15, [R1+0x1d0] ;  /* 0x0001d000010f7983 */ /* 0x000ee80000100800 */
[----:B--2---:R-:W0:Y:S02]  /*13c10*/  SHFL.BFLY PT, R5, R14, 0x2, 0x1f ;  /* 0x0c401f000e057f89 */ /* 0x004e2400000e0000 */
[----:B0-----:R-:W-:-:S05]  /*13c20*/  FMNMX.FTZ R5, R5, R14, !PT ;  /* 0x0000000e05057209 */ /* 0x001fca0007810000 */
[----:B------:R-:W0:Y:S02]  /*13c30*/  SHFL.BFLY PT, R4, R5, 0x1, 0x1f ;  /* 0x0c201f0005047f89 */ /* 0x000e2400000e0000 */
[----:B0-----:R-:W-:Y:S01]  /*13c40*/  FMNMX.FTZ R4, R5, R4, !PT ;  /* 0x0000000405047209 */ /* 0x001fe20007810000 */
[----:B---3--:R-:W-:-:S04]  /*13c50*/  FADD.FTZ R2, R2, -R15 ;  /* 0x8000000f02027221 */ /* 0x008fc80000010000 */
[----:B------:R-:W-:Y:S01]  /*13c60*/  FADD.FTZ R8, R3, -R4 ;  /* 0x8000000403087221 */ /* 0x000fe20000010000 */
[----:B------:R-:W-:-:S03]  /*13c70*/  FMUL.FTZ R2, R2, R9 ;  /* 0x0000000902027220 */ /* 0x000fc60000410000 */
[----:B------:R-:W-:Y:S01]  /*13c80*/  FMUL.FTZ R8, R9, R8 ;  /* 0x0000000809087220 */ /* 0x000fe20000410000 */
[----:B------:R-:W4:Y:S08]  /*13c90*/  MUFU.EX2 R171, R2 ;  /* 0x0000000200ab7308 */ /* 0x000f300000000800 */
[----:B------:R-:W0:Y:S01]  /*13ca0*/  MUFU.EX2 R160, R8 ;  /* 0x0000000800a07308 */ /* 0x000e220000000800 */
[----:B------:R1:W-:Y:S01]  /*13cb0*/  STL [R1+0x1d4], R4 ;  /* 0x0001d40401007387 */ /* 0x0003e20000100800 */
[----:B----4-:R-:W-:Y:S01]  /*13cc0*/  FMUL.FTZ R10, R171, R10 ;  /* 0x0000000aab0a7220 */ /* 0x010fe20000410000 */
[----:B0-----:R-:W-:-:S05]  /*13cd0*/  FMUL.FTZ R11, R11, R160 ;  /* 0x000000a00b0b7220 */ /* 0x001fca0000410000 */
[----:B------:R1:W-:Y:S04]  /*13ce0*/  STL.64 [R1+0x1e0], R10 ;  /* 0x0001e00a01007387 */ /* 0x0003e80000100a00 */
[----:B------:R-:W2:Y:S01]  /*13cf0*/  LD.E R3, desc[UR36][R12.64+0x4] ;  /* 0x000004240c037980 */ /* 0x000ea2000c101900 */
[----:B------:R-:W-:Y:S01]  /*13d00*/  BSSY B0, `(.L_x_5195) ;  /* 0x000000c000007945 */ /* 0x000fe20003800000 */
[----:B--2---:R-:W-:-:S13]  /*13d10*/  ISETP.NE.AND P0, PT, R3, RZ, PT ;  /* 0x000000ff0300720c */ /* 0x004fda0003f05270 */
[----:B-1----:R-:W-:Y:S05]  /*13d20*/  @P0 BRA `(.L_x_5196) ;  /* 0x0000000000240947 */ /* 0x002fea0003800000 */
[----:B------:R-:W2:Y:S04]  /*13d30*/  LDL.64 R6, [R1+0xc0] ;  /* 0x0000c00001067983 */ /* 0x000ea80000100a00 */
[----:B------:R-:W3:Y:S04]  /*13d40*/  LD.E R13, desc[UR36][R12.64] ;  /* 0x000000240c0d7980 */ /* 0x000ee8000c101900 */
[----:B--2---:R-:W2:Y:S01]  /*13d50*/  LD.E.64 R4, desc[UR36][R6.64] ;  /* 0x0000002406047980 */ /* 0x004ea2000c101b00 */
[----:B---3--:R-:W-:-:S04]  /*13d60*/  IMAD R2, R20, 0x40, R13 ;  /* 0x0000004014027824 */ /* 0x008fc800078e020d */
[----:B--2---:R-:W-:-:S05]  /*13d70*/  IMAD.WIDE R2, R2, 0x4, R4 ;  /* 0x0000000402027825 */ /* 0x004fca00078e0204 */
[----:B------:R0:W-:Y:S04]  /*13d80*/  ST.E desc[UR36][R2.64], R171 ;  /* 0x000000ab02007985 */ /* 0x0001e8000c101924 */
[----:B------:R-:W2:Y:S04]  /*13d90*/  LDL.64 R12, [R1+0xb8] ;  /* 0x0000b800010c7983 */ /* 0x000ea80000100a00 */
[----:B--2---:R-:W2:Y:S02]  /*13da0*/  LD.E R4, desc[UR36][R12.64+0x4] ;  /* 0x000004240c047980 */ /* 0x004ea4000c101900 */
[----:B0-2---:R-:W-:-:S13]  /*13db0*/  ISETP.NE.AND P0, PT, R4, RZ, PT ;  /* 0x000000ff0400720c */ /* 0x005fda0003f05270 */
.L_x_5196:
[----:B------:R-:W-:Y:S05]  /*13dc0*/  BSYNC B0 ;  /* 0x0000000000007941 */ /* 0x000fea0003800000 */
.L_x_5195:
[----:B------:R-:W-:Y:S04]  /*13dd0*/  BSSY B0, `(.L_x_5197) ;  /* 0x0000009000007945 */ /* 0x000fe80003800000 */
[----:B------:R-:W-:Y:S05]  /*13de0*/  @P0 BRA `(.L_x_5198) ;  /* 0x00000000001c0947 */ /* 0x000fea0003800000 */
[----:B------:R-:W2:Y:S04]  /*13df0*/  LDL.64 R4, [R1+0xc0] ;  /* 0x0000c00001047983 */ /* 0x000ea80000100a00 */
[----:B------:R-:W3:Y:S04]  /*13e00*/  LD.E R13, desc[UR36][R12.64] ;  /* 0x000000240c0d7980 */ /* 0x000ee8000c101900 */
[----:B--2---:R-:W2:Y:S01]  /*13e10*/  LD.E.64 R2, desc[UR36][R4.64] ;  /* 0x0000002404027980 */ /* 0x004ea2000c101b00 */
[----:B---3--:R-:W-:-:S04]  /*13e20*/  IMAD R20, R20, 0x40, R13 ;  /* 0x0000004014147824 */ /* 0x008fc800078e020d */
[----:B------:R-:W-:-:S04]  /*13e30*/  VIADD R20, R20, 0x8 ;  /* 0x0000000814147836 */ /* 0x000fc80000000000 */
[----:B--2---:R-:W-:-:S05]  /*13e40*/  IMAD.WIDE R2, R20, 0x4, R2 ;  /* 0x0000000414027825 */ /* 0x004fca00078e0202 */
[----:B------:R0:W-:Y:S02]  /*13e50*/  ST.E desc[UR36][R2.64], R160 ;  /* 0x000000a002007985 */ /* 0x0001e4000c101924 */
.L_x_5198:
[----:B------:R-:W-:Y:S05]  /*13e60*/  BSYNC B0 ;  /* 0x0000000000007941 */ /* 0x000fea0003800000 */
.L_x_5197:
[----:B------:R-:W2:Y:S04]  /*13e70*/  LDL R173, [R1+0x1f0] ;  /* 0x0001f00001ad7983 */ /* 0x000ea80000100800 */
[----:B------:R-:W2:Y:S04]  /*13e80*/  LDL.64 R18, [R1+0x1d0] ;  /* 0x0001d00001127983 */ /* 0x000ea80000100a00 */
        /* <DEDUP_REMOVED lines=56> */
[----:B------:R-:W4:Y:S01]  /*14210*/  LDL.64 R182, [R1+0x3d8] ;  /* 0x0003d80001b67983 */ /* 0x000f220000100a00 */
[----:B--2---:R-:W-:-:S04]  /*14220*/  FMUL.FTZ R18, R18, R173 ;  /* 0x000000ad12127220 */ /* 0x004fc80000410000 */
[-CC-:B0-----:R-:W-:Y:S01]  /*14230*/  FFMA.FTZ R2, R40, R173.reuse, -R18.reuse ;  /* 0x000000ad28027223 */ /* 0x181fe20000010812 */
[-CC-:B------:R-:W-:Y:S02]  /*14240*/  FFMA.FTZ R11, R41, R173.reuse, -R18.reuse ;  /* 0x000000ad290b7223 */ /* 0x180fe40000010812 */
[----:B------:R-:W2:Y:S01]  /*14250*/  LDL.64 R40, [R1+0x2b8] ;  /* 0x0002b80001287983 */ /* 0x000ea20000100a00 */
        /* <DEDUP_REMOVED lines=15> */
[-CC-:B------:R-:W-:Y:S01]  /*14350*/  FFMA.FTZ R16, R26, R173.reuse, -R162.reuse ;  /* 0x000000ad1a107223 */ /* 0x180fe200000108a2 */
[-CC-:B------:R-:W-:Y:S01]  /*14360*/  FFMA.FTZ R157, R27, R173.reuse, -R162.reuse ;  /* 0x000000ad1b9d7223 */ /* 0x180fe200000108a2 */
        /* <DEDUP_REMOVED lines=8> */
[----:B------:R-:W3:Y:S01]  /*143f0*/  MUFU.EX2 R16, R16 ;  /* 0x0000001000107308 */ /* 0x000ee20000000800 */
[-CC-:B------:R-:W-:Y:S01]  /*14400*/  FFMA.FTZ R159, R30, R173.reuse, -R162.reuse ;  /* 0x000000ad1e9f7223 */ /* 0x180fe200000108a2 */
[----:B------:R-:W-:-:S06]  /*14410*/  FFMA.FTZ R20, R31, R173, -R162 ;  /* 0x000000ad1f147223 */ /* 0x000fcc00000108a2 */
[----:B------:R-:W0:Y:S01]  /*14420*/  MUFU.EX2 R5, R5 ;  /* 0x0000000500057308 */ /* 0x000e220000000800 */
[----:B------:R-:W-:-:S07]  /*14430*/  FFMA.FTZ R161, R34, R173, -R162 ;  /* 0x000000ad22a17223 */ /* 0x000fce00000108a2 */
[----:B------:R-:W1:Y:S08]  /*14440*/  MUFU.EX2 R157, R157 ;  /* 0x0000009d009d7308 */ /* 0x000e700000000800 */
[----:B------:R-:W1:Y:S08]  /*14450*/  MUFU.EX2 R156, R156 ;  /* 0x0000009c009c7308 */ /* 0x000e700000000800 */
[----:B------:R-:W1:Y:S08]  /*14460*/  MUFU.EX2 R159, R159 ;  /* 0x0000009f009f7308 */ /* 0x000e700000000800 */
[----:B------:R-:W1:Y:S01]  /*14470*/  MUFU.EX2 R158, R158 ;  /* 0x0000009e009e7308 */ /* 0x000e620000000800 */
[----:B---3--:R-:W-:Y:S01]  /*14480*/  FADD.FTZ R30, R16, R155 ;  /* 0x0000009b101e7221 */ /* 0x008fe20000010000 */
[----:B------:R-:W-:-:S06]  /*14490*/  FFMA.FTZ R163, R38, R173, -R162 ;  /* 0x000000ad26a37223 */ /* 0x000fcc00000108a2 */
[----:B------:R-:W3:Y:S01]  /*144a0*/  MUFU.EX2 R20, R20 ;  /* 0x0000001400147308 */ /* 0x000ee20000000800 */
[----:B0-----:R-:W-:-:S07]  /*144b0*/  FADD.FTZ R31, R5, R154 ;  /* 0x0000009a051f7221 */ /* 0x001fce0000010000 */
[----:B------:R-:W0:Y:S08]  /*144c0*/  MUFU.EX2 R7, R7 ;  /* 0x0000000700077308 */ /* 0x000e300000000800 */
[----:B------:R3:W-:Y:S01]  /*144d0*/  MUFU.EX2 R19, R18 ;  /* 0x0000001200137308 */ /* 0x0007e20000000800 */
[----:B-1----:R-:W-:Y:S01]  /*144e0*/  FADD.FTZ R30, R157, R30 ;  /* 0x0000001e9d1e7221 */ /* 0x002fe20000010000 */
[----:B---3--:R-:W-:-:S06]  /*144f0*/  FFMA.FTZ R18, R35, R173, -R162 ;  /* 0x000000ad23127223 */ /* 0x008fcc00000108a2 */
[----:B------:R-:W1:Y:S01]  /*14500*/  MUFU.EX2 R161, R161 ;  /* 0x000000a100a17308 */ /* 0x000e620000000800 */
[----:B------:R-:W-:Y:S01]  /*14510*/  FADD.FTZ R31, R156, R31 ;  /* 0x0000001f9c1f7221 */ /* 0x000fe20000010000 */
[----:B------:R-:W-:-:S06]  /*14520*/  FFMA.FTZ R164, R39, R173, -R162 ;  /* 0x000000ad27a47223 */ /* 0x000fcc00000108a2 */
[----:B------:R-:W3:Y:S01]  /*14530*/  MUFU.EX2 R3, R3 ;  /* 0x0000000300037308 */ /* 0x000ee20000000800 */
[----:B------:R-:W-:Y:S01]  /*14540*/  FADD.FTZ R35, R159, R30 ;  /* 0x0000001e9f237221 */ /* 0x000fe20000010000 */
[----:B------:R-:W-:-:S06]  /*14550*/  FADD.FTZ R30, R158, R31 ;  /* 0x0000001f9e1e7221 */ /* 0x000fcc0000010000 */
[----:B------:R-:W3:Y:S01]  /*14560*/  MUFU.EX2 R18, R18 ;  /* 0x0000001200127308 */ /* 0x000ee20000000800 */
[----:B------:R-:W-:-:S07]  /*14570*/  FFMA.FTZ R165, R42, R173, -R162 ;  /* 0x000000ad2aa57223 */ /* 0x000fce00000108a2 */
[----:B------:R-:W3:Y:S01]  /*14580*/  MUFU.EX2 R6, R6 ;  /* 0x0000000600067308 */ /* 0x000ee20000000800 */
[----:B------:R-:W-:Y:S01]  /*14590*/  FADD.FTZ R34, R20, R35 ;  /* 0x0000002314227221 */ /* 0x000fe20000010000 */
[----:B0-----:R-:W-:-:S06]  /*145a0*/  FADD.FTZ R30, R7, R30 ;  /* 0x0000001e071e7221 */ /* 0x001fcc0000010000 */
[----:B------:R-:W0:Y:S01]  /*145b0*/  MUFU.EX2 R163, R163 ;  /* 0x000000a300a37308 */ /* 0x000e220000000800 */
[----:B------:R-:W-:-:S07]  /*145c0*/  FFMA.FTZ R166, R43, R173, -R162 ;  /* 0x000000ad2ba67223 */ /* 0x000fce00000108a2 */
[----:B------:R-:W0:Y:S01]  /*145d0*/  MUFU.EX2 R4, R4 ;  /* 0x0000000400047308 */ /* 0x000e220000000800 */
[----:B-1----:R-:W-:Y:S01]  /*145e0*/  FADD.FTZ R35, R161, R34 ;  /* 0x00000022a1237221 */ /* 0x002fe20000010000 */
[----:B---3--:R-:W-:-:S06]  /*145f0*/  FADD.FTZ R31, R3, R30 ;  /* 0x0000001e031f7221 */ /* 0x008fcc0000010000 */
[----:B------:R-:W-:Y:S01]  /*14600*/  MUFU.EX2 R9, R9 ;  /* 0x0000000900097308 */ /* 0x000fe20000000800 */
[----:B------:R-:W-:-:S07]  /*14610*/  FFMA.FTZ R167, R46, R173, -R162 ;  /* 0x000000ad2ea77223 */ /* 0x000fce00000108a2 */
[----:B------:R-:W1:Y:S01]  /*14620*/  MUFU.EX2 R164, R164 ;  /* 0x000000a400a47308 */ /* 0x000e620000000800 */
[----:B------:R-:W-:Y:S01]  /*14630*/  FADD.FTZ R30, R18, R35 ;  /* 0x00000023121e7221 */ /* 0x000fe20000010000 */
[----:B------:R-:W-:-:S06]  /*14640*/  FADD.FTZ R31, R6, R31 ;  /* 0x0000001f061f7221 */ /* 0x000fcc0000010000 */
[----:B------:R-:W-:Y:S01]  /*14650*/  MUFU.EX2 R2, R2 ;  /* 0x0000000200027308 */ /* 0x000fe20000000800 */
[----:B------:R-:W-:-:S07]  /*14660*/  FFMA.FTZ R168, R47, R173, -R162 ;  /* 0x000000ad2fa87223 */ /* 0x000fce00000108a2 */
[----:B------:R-:W3:Y:S01]  /*14670*/  MUFU.EX2 R165, R165 ;  /* 0x000000a500a57308 */ /* 0x000ee20000000800 */
[----:B0-----:R-:W-:Y:S01]  /*14680*/  FADD.FTZ R35, R163, R30 ;  /* 0x0000001ea3237221 */ /* 0x001fe20000010000 */
[----:B------:R-:W-:-:S06]  /*14690*/  FADD.FTZ R30, R4, R31 ;  /* 0x0000001f041e7221 */ /* 0x000fcc0000010000 */
[----:B------:R-:W-:Y:S01]  /*146a0*/  MUFU.EX2 R11, R11 ;  /* 0x0000000b000b7308 */ /* 0x000fe20000000800 */
[----:B------:R-:W-:-:S07]  /*146b0*/  FFMA.FTZ R153, R50, R173, -R162 ;  /* 0x000000ad32997223 */ /* 0x000fce00000108a2 */
[----:B------:R-:W0:Y:S01]  /*146c0*/  MUFU.EX2 R166, R166 ;  /* 0x000000a600a67308 */ /* 0x000e220000000800 */
[----:B-1----:R-:W-:Y:S01]  /*146d0*/  FADD.FTZ R34, R164, R35 ;  /* 0x00000023a4227221 */ /* 0x002fe20000010000 */
[----:B------:R-:W-:-:S06]  /*146e0*/  FADD.FTZ R31, R9, R30 ;  /* 0x0000001e091f7221 */ /* 0x000fcc0000010000 */
[----:B------:R-:W-:Y:S01]  /*146f0*/  MUFU.EX2 R8, R8 ;  /* 0x0000000800087308 */ /* 0x000fe20000000800 */
[----:B------:R-:W-:-:S07]  /*14700*/  FFMA.FTZ R170, R51, R173, -R162 ;  /* 0x000000ad33aa7223 */ /* 0x000fce00000108a2 */
[----:B------:R-:W1:Y:S01]  /*14710*/  MUFU.EX2 R167, R167 ;  /* 0x000000a700a77308 */ /* 0x000e620000000800 */
[----:B---3--:R-:W-:Y:S01]  /*14720*/  FADD.FTZ R35, R165, R34 ;  /* 0x00000022a5237221 */ /* 0x008fe20000010000 */
        /* <DEDUP_REMOVED lines=11> */
[----:B------:R-:W-:Y:S08]  /*147e0*/  MUFU.EX2 R17, R17 ;  /* 0x0000001100117308 */ /* 0x000ff00000000800 */
[----:B------:R-:W1:Y:S01]  /*147f0*/  MUFU.EX2 R170, R170 ;  /* 0x000000aa00aa7308 */ /* 0x000e620000000800 */
[----:B---3--:R-:W-:Y:S01]  /*14800*/  FADD.FTZ R34, R168, R35 ;  /* 0x00000023a8227221 */ /* 0x008fe20000010000 */
[----:B------:R-:W-:-:S06]  /*14810*/  FADD.FTZ R31, R15, R30 ;  /* 0x0000001e0f1f7221 */ /* 0x000fcc0000010000 */
[----:B------:R-:W3:Y:S08]  /*14820*/  MUFU.EX2 R14, R14 ;  /* 0x0000000e000e7308 */ /* 0x000ef00000000800 */
[----:B------:R-:W2:Y:S01]  /*14830*/  MUFU.EX2 R169, R169 ;  /* 0x000000a900a97308 */ /* 0x000ea20000000800 */
[----:B0-----:R-:W-:Y:S01]  /*14840*/  FADD.FTZ R35, R153, R34 ;  /* 0x0000002299237221 */ /* 0x001fe20000010000 */
[----:B------:R-:W-:-:S06]  /*14850*/  FADD.FTZ R30, R10, R31 ;  /* 0x0000001f0a1e7221 */ /* 0x000fcc0000010000 */
[----:B------:R-:W0:Y:S01]  /*14860*/  MUFU.EX2 R172, R172 ;  /* 0x000000ac00ac7308 */ /* 0x000e220000000800 */
[----:B-1----:R-:W-:Y:S01]  /*14870*/  FADD.FTZ R34, R170, R35 ;  /* 0x00000023aa227221 */ /* 0x002fe20000010000 */
[----:B------:R-:W-:-:S04]  /*14880*/  FADD.FTZ R31, R17, R30 ;  /* 0x0000001e111f7221 */ /* 0x000fc80000010000 */
[----:B---3--:R-:W-:Y:S01]  /*14890*/  FADD.FTZ R30, R14, R31 ;  /* 0x0000001f0e1e7221 */ /* 0x008fe20000010000 */
[----:B--2---:R-:W-:-:S03]  /*148a0*/  FADD.FTZ R35, R169, R34 ;  /* 0x00000022a9237221 */ /* 0x004fc60000010000 */
[----:B------:R-:W-:Y:S01]  /*148b0*/  FADD.FTZ R30, R19, R30 ;  /* 0x0000001e131e7221 */ /* 0x000fe20000010000 */
[C---:B------:R-:W-:Y:S01]  /*148c0*/  FMUL.FTZ R41, R160.reuse, R41 ;  /* 0x00000029a0297220 */ /* 0x040fe20000410000 */
[C---:B------:R-:W-:Y:S01]  /*148d0*/  FMUL.FTZ R40, R160.reuse, R40 ;  /* 0x00000028a0287220 */ /* 0x040fe20000410000 */
[C---:B----4-:R-:W-:Y:S01]  /*148e0*/  FMUL.FTZ R175, R160.reuse, R175 ;  /* 0x000000afa0af7220 */ /* 0x050fe20000410000 */
[----:B------:R-:W-:Y:S01]  /*148f0*/  FMUL.FTZ R174, R160, R174 ;  /* 0x000000aea0ae7220 */ /* 0x000fe20000410000 */
[----:B0-----:R-:W-:Y:S01]  /*14900*/  FADD.FTZ R31, R172, R35 ;  /* 0x00000023ac1f7221 */ /* 0x001fe20000010000 */
[C---:B------:R-:W-:Y:S01]  /*14910*/  FMUL.FTZ R35, R171.reuse, R13 ;  /* 0x0000000dab237220 */ /* 0x040fe20000410000 */
[----:B------:R-:W-:-:S03]  /*14920*/  FMUL.FTZ R34, R171, R12 ;  /* 0x0000000cab227220 */ /* 0x000fc60000410000 */
[----:B------:R-:W-:Y:S01]  /*14930*/  STL.64 [R1+0x1e0], R30 ;  /* 0x0001e01e01007387 */ /* 0x000fe20000100a00 */
[----:B------:R-:W-:Y:S01]  /*14940*/  BAR.SYNC.DEFER_BLOCKING 0xf, 0x100 ;  /* 0x03c4000000007b1d */ /* 0x000fe20000010000 */
        /* <DEDUP_REMOVED lines=16> */
[----:B------:R-:W2:Y:S04]  /*14a50*/  LD.E.64 R12, desc[UR36][R96.64+0x8] ;  /* 0x00000824600c7980 */ /* 0x000ea8000c101b00 */
[----:B------:R-:W3:Y:S04]  /*14a60*/  LD.E.64 R154, desc[UR36][R96.64] ;  /* 0x00000024609a7980 */ /* 0x000ee8000c101b00 */
[----:B------:R-:W-:Y:S04]  /*14a70*/  STL.64 [R1+0x2b8], R40 ;  /* 0x0002b82801007387 */ /* 0x000fe80000100a00 */
[----:B------:R0:W-:Y:S01]  /*14a80*/  STL.64 [R1+0x398], R174 ;  /* 0x000398ae01007387 */ /* 0x0001e20000100a00 */
[C---:B------:R-:W-:Y:S01]  /*14a90*/  FMUL.FTZ R77, R171.reuse, R77 ;  /* 0x0000004dab4d7220 */ /* 0x040fe20000410000 */
[C---:B------:R-:W-:Y:S01]  /*14aa0*/  FMUL.FTZ R76, R171.reuse, R76 ;  /* 0x0000004cab4c7220 */ /* 0x040fe20000410000 */
[C---:B------:R-:W-:Y:S01]  /*14ab0*/  FMUL.FTZ R85, R171.reuse, R85 ;  /* 0x00000055ab557220 */ /* 0x040fe20000410000 */
[C---:B------:R-:W-:Y:S01]  /*14ac0*/  FMUL.FTZ R84, R171.reuse, R84 ;  /* 0x00000054ab547220 */ /* 0x040fe20000410000 */
[C---:B------:R-:W-:Y:S01]  /*14ad0*/  FMUL.FTZ R83, R171.reuse, R83 ;  /* 0x00000053ab537220 */ /* 0x040fe20000410000 */
[C---:B------:R-:W-:Y:S01]  /*14ae0*/  FMUL.FTZ R82, R171.reuse, R82 ;  /* 0x00000052ab527220 */ /* 0x040fe20000410000 */
[----:B0-----:R-:W4:Y:S01]  /*14af0*/  LDL R174, [R1+0x2b8] ;  /* 0x0002b80001ae7983 */ /* 0x001f220000100800 */
        /* <DEDUP_REMOVED lines=162> */
[----:B0-----:R-:W3:Y:S04]  /*15520*/  LDL R24, [R1+0x200] ;  /* 0x0002000001187983 */ /* 0x001ee80000100800 */
[----:B------:R-:W3:Y:S04]  /*15530*/  LDL R88, [R1+0x204] ;  /* 0x0002040001587983 */ /* 0x000ee80000100800 */
[----:B------:R-:W3:Y:S04]  /*15540*/  LDL R90, [R1+0x208] ;  /* 0x00020800015a7983 */ /* 0x000ee80000100800 */
[----:B------:R-:W3:Y:S04]  /*15550*/  LDL R92, [R1+0x20c] ;  /* 0x00020c00015c7983 */ /* 0x000ee80000100800 */
[----:B-1----:R-:W3:Y:S04]  /*15560*/  LDL R28, [R1+0x210] ;  /* 0x00021000011c7983 */ /* 0x002ee80000100800 */
[----:B------:R-:W3:Y:S04]  /*15570*/  LDL R94, [R1+0x214] ;  /* 0x00021400015e7983 */ /* 0x000ee80000100800 */
[----:B------:R-:W3:Y:S04]  /*15580*/  LDL R96, [R1+0x218] ;  /* 0x0002180001607983 */ /* 0x000ee80000100800 */
[----:B------:R-:W3:Y:S04]  /*15590*/  LDL R98, [R1+0x21c] ;  /* 0x00021c0001627983 */ /* 0x000ee80000100800 */
[----:B------:R-:W3:Y:S04]  /*155a0*/  LDL R30, [R1+0x220] ;  /* 0x00022000011e7983 */ /* 0x000ee80000100800 */
[----:B------:R-:W3:Y:S04]  /*155b0*/  LDL R100, [R1+0x224] ;  /* 0x0002240001647983 */ /* 0x000ee80000100800 */
[----:B------:R-:W3:Y:S04]  /*155c0*/  LDL R102, [R1+0x228] ;  /* 0x0002280001667983 */ /* 0x000ee80000100800 */
[----:B------:R-:W3:Y:S04]  /*155d0*/  LDL R104, [R1+0x22c] ;  /* 0x00022c0001687983 */ /* 0x000ee80000100800 */
        /* <DEDUP_REMOVED lines=115> */
[----:B----4-:R0:W-:Y:S04]  /*15d10*/  STL [R1+0x2b8], R174 ;  /* 0x0002b8ae01007387 */ /* 0x0101e80000100800 */
[----:B------:R-:W4:Y:S04]  /*15d20*/  LDL R171, [R1+0x1c0] ;  /* 0x0001c00001ab7983 */ /* 0x000f280000100800 */
[----:B0-----:R-:W4:Y:S04]  /*15d30*/  LDL.64 R174, [R1+0x88] ;  /* 0x0000880001ae7983 */ /* 0x001f280000100a00 */
        /* <DEDUP_REMOVED lines=86> */
[----:B------:R1:W-:Y:S04]  /*162a0*/  STL [R1+0x35c], R31 ;  /* 0x00035c1f01007387 */ /* 0x0003e80000100800 */
[----:B------:R-:W-:Y:S04]  /*162b0*/  STL [R1+0x360], R68 ;  /* 0x0003604401007387 */ /* 0x000fe80000100800 */
[----:B------:R-:W-:Y:S04]  /*162c0*/  STL [R1+0x364], R33 ;  /* 0x0003642101007387 */ /* 0x000fe80000100800 */
[----:B------:R2:W-:Y:S04]  /*162d0*/  STL [R1+0x368], R35 ;  /* 0x0003682301007387 */ /* 0x0005e80000100800 */
        /* <DEDUP_REMOVED lines=37> */
[----:B0-----:R-:W4:Y:S04]  /*16530*/  LDL.128 R24, [R1+0x200] ;  /* 0x0002000001187983 */ /* 0x001f280000100c00 */
[----:B-1----:R-:W4:Y:S04]  /*16540*/  LDL.128 R28, [R1+0x210] ;  /* 0x00021000011c7983 */ /* 0x002f280000100c00 */
[----:B--2---:R-:W2:Y:S04]  /*16550*/  LDL.128 R32, [R1+0x220] ;  /* 0x0002200001207983 */ /* 0x004ea80000100c00 */
        /* <DEDUP_REMOVED lines=29> */
[----:B------:R-:W-:Y:S01]  /*16730*/  MOV R13, R12 ;  /* 0x0000000c000d7202 */ /* 0x000fe20000000f00 */
[----:B------:R-:W-:Y:S01]  /*16740*/  IMAD R174, R171, 0x1000, R174 ;  /* 0x00001000abae7824 */ /* 0x000fe200078e02ae */
[----:B------:R-:W-:-:S02]  /*16750*/  F2FP.BF16.F32.PACK_AB R156, R156, R5 ;  /* 0x000000059c9c723e */ /* 0x000fc400000010ff */
[----:B------:R-:W-:Y:S01]  /*16760*/  F2FP.BF16.F32.PACK_AB R157, R157, R16 ;  /* 0x000000109d9d723e */ /* 0x000fe200000010ff */
[--C-:B------:R-:W-:Y:S01]  /*16770*/  IMAD R155, R155, 0x2, R13.reuse ;  /* 0x000000029b9b7824 */ /* 0x100fe200078e020d */
[----:B------:R-:W-:Y:S01]  /*16780*/  F2FP.BF16.F32.PACK_AB R158, R7, R158 ;  /* 0x0000009e079e723e */ /* 0x000fe200000010ff */
[----:B------:R-:W-:Y:S01]  /*16790*/  IMAD R12, R154, 0x2, R13 ;  /* 0x000000029a0c7824 */ /* 0x000fe200078e020d */
[----:B------:R-:W-:Y:S02]  /*167a0*/  F2FP.BF16.F32.PACK_AB R159, R20, R159 ;  /* 0x0000009f149f723e */ /* 0x000fe400000010ff */
[----:B------:R-:W-:Y:S02]  /*167b0*/  F2FP.BF16.F32.PACK_AB R160, R6, R3 ;  /* 0x0000000306a0723e */ /* 0x000fe400000010ff */
[----:B------:R-:W-:Y:S02]  /*167c0*/  F2FP.BF16.F32.PACK_AB R161, R18, R161 ;  /* 0x000000a112a1723e */ /* 0x000fe400000010ff */
[----:B------:R-:W-:-:S02]  /*167d0*/  F2FP.BF16.F32.PACK_AB R162, R9, R4 ;  /* 0x0000000409a2723e */ /* 0x000fc400000010ff */
[----:B------:R-:W-:Y:S02]  /*167e0*/  F2FP.BF16.F32.PACK_AB R163, R164, R163 ;  /* 0x000000a3a4a3723e */ /* 0x000fe400000010ff */
[----:B------:R-:W-:Y:S01]  /*167f0*/  F2FP.BF16.F32.PACK_AB R165, R166, R165 ;  /* 0x000000a5a6a5723e */ /* 0x000fe200000010ff */
[----:B------:R-:W-:Y:S01]  /*16800*/  IMAD R154, R154, 0x2, R155 ;  /* 0x000000029a9a7824 */ /* 0x000fe200078e029b */
[----:B------:R-:W-:Y:S02]  /*16810*/  R2UR UR6, R174 ;  /* 0x00000000ae0672ca */ /* 0x000fe400000e0000 */
[----:B------:R-:W-:Y:S02]  /*16820*/  R2UR UR7, R175 ;  /* 0x00000000af0772ca */ /* 0x000fe400000e0000 */
[----:B------:R-:W-:Y:S02]  /*16830*/  F2FP.BF16.F32.PACK_AB R164, R11, R2 ;  /* 0x000000020ba4723e */ /* 0x000fe400000010ff */
[----:B------:R-:W-:-:S02]  /*16840*/  F2FP.BF16.F32.PACK_AB R166, R15, R8 ;  /* 0x000000080fa6723e */ /* 0x000fc400000010ff */
[----:B------:R-:W-:Y:S02]  /*16850*/  F2FP.BF16.F32.PACK_AB R167, R168, R167 ;  /* 0x000000a7a8a7723e */ /* 0x000fe400000010ff */
[----:B------:R-:W-:Y:S02]  /*16860*/  F2FP.BF16.F32.PACK_AB R176, R17, R10 ;  /* 0x0000000a11b0723e */ /* 0x000fe400000010ff */
[----:B------:R-:W-:Y:S02]  /*16870*/  F2FP.BF16.F32.PACK_AB R177, R170, R153 ;  /* 0x00000099aab1723e */ /* 0x000fe400000010ff */
[----:B------:R-:W-:Y:S02]  /*16880*/  F2FP.BF16.F32.PACK_AB R178, R19, R14 ;  /* 0x0000000e13b2723e */ /* 0x000fe400000010ff */
[----:B------:R-:W-:Y:S01]  /*16890*/  F2FP.BF16.F32.PACK_AB R179, R172, R169 ;  /* 0x000000a9acb3723e */ /* 0x000fe200000010ff */
[----:B------:R-:W-:Y:S04]  /*168a0*/  STSM.16.M88.4 [R13], R156 ;  /* 0x0000009c0d007844 */ /* 0x000fe80000000200 */
[----:B------:R-:W-:Y:S04]  /*168b0*/  STSM.16.M88.4 [R12], R160 ;  /* 0x000000a00c007844 */ /* 0x000fe80000000200 */
[----:B------:R-:W-:Y:S04]  /*168c0*/  STSM.16.M88.4 [R155], R164 ;  /* 0x000000a49b007844 */ /* 0x000fe80000000200 */
[----:B------:R-:W-:Y:S01]  /*168d0*/  STSM.16.M88.4 [R154], R176 ;  /* 0x000000b09a007844 */ /* 0x000fe20000000200 */
[----:B------:R-:W-:-:S02]  /*168e0*/  VIADD R2, R174, 0x80 ;  /* 0x00000080ae027836 */ /* 0x000fc40000000000 */
[----:B------:R-:W-:Y:S01]  /*168f0*/  IMAD.MOV.U32 R3, RZ, RZ, R175 ;  /* 0x000000ffff037224 */ /* 0x000fe200078e00af */
[----:B--2---:R-:W-:-:S06]  /*16900*/  WARPGROUP.ARRIVE ;  /* 0x00000000000079c5 */ /* 0x004fcc0000000000 */
[----:B------:R-:W-:Y:S01]  /*16910*/  HGMMA.64x256x16.F32.BF16 R24, R156, gdesc[UR4].tnspB, R24, gsb0 ;  /* 0x43e000049c187df0 */ /* 0x000fe20008001818 */
[----:B------:R-:W-:Y:S02]  /*16920*/  R2UR UR6, R2 ;  /* 0x00000000020672ca */ /* 0x000fe400000e0000 */
[----:B------:R-:W-:Y:S01]  /*16930*/  R2UR UR7, R3 ;  /* 0x00000000030772ca */ /* 0x000fe200000e0000 */
[----:B------:R-:W-:Y:S02]  /*16940*/  VIADD R2, R174, 0x100 ;  /* 0x00000100ae027836 */ /* 0x000fe40000000000 */
[----:B------:R-:W-:Y:S01]  /*16950*/  IMAD.MOV.U32 R3, RZ, RZ, R175 ;  /* 0x000000ffff037224 */ /* 0x000fe200078e00af */
        /* <DEDUP_REMOVED lines=414> */
.L_x_5200:
[----:B------:R-:W-:Y:S05]  /*18340*/  BSYNC B0 ;  /* 0x0000000000007941 */ /* 0x000fea0003800000 */
.L_x_5199:
[----:B------:R-:W2:Y:S04]  /*18350*/  LDL.64 R4, [R1+0x48] ;  /* 0x0000480001047983 */ /* 0x000ea80000100a00 */
[----:B------:R-:W3:Y:S01]  /*18360*/  LDL R3, [R1+0x34] ;  /* 0x0000340001037983 */ /* 0x000ee20000100800 */
[C---:B------:R-:W-:Y:S01]  /*18370*/  ISETP.GT.AND P0, PT, R0.reuse, R21, PT ;  /* 0x000000150000720c */ /* 0x040fe20003f04270 */
[----:B------:R-:W-:Y:S01]  /*18380*/  VIADD R0, R0, 0xffffffff ;  /* 0xffffffff00007836 */ /* 0x000fe20000000000 */
[----:B--2---:R-:W-:-:S05]  /*18390*/  MOV R5, R4 ;  /* 0x0000000400057202 */ /* 0x004fca0000000f00 */
[----:B-----5:R-:W-:-:S05]  /*183a0*/  IMAD R2, R2, 0x8, R5 ;  /* 0x0000000802027824 */ /* 0x020fca00078e0205 */
[----:B---3--:R-:W-:-:S04]  /*183b0*/  PRMT R2, R3, 0x654, R2 ;  /* 0x0000065403027816 */ /* 0x008fc80000000002 */
[----:B------:R0:W-:Y:S01]  /*183c0*/  SYNCS.ARRIVE.TRANS64.RED.A1T0 RZ, [R2+URZ], RZ ;  /* 0x000000ff02ff79a7 */ /* 0x0001e2000810043f */
[----:B------:R-:W-:Y:S05]  /*183d0*/  @P0 BRA `(.L_x_5201) ;  /* 0xffffff9000b00947 */ /* 0x000fea000383ffff */
.L_x_5178:
[----:B------:R-:W-:-:S13]  /*183e0*/  ISETP.GE.AND P0, PT, R0, R22, PT ;  /* 0x000000160000720c */ /* 0x000fda0003f06270 */
[----:B------:R-:W-:Y:S05]  /*183f0*/  @!P0 BRA `(.L_x_5202) ;  /* 0x0000007800ec8947 */ /* 0x000fea0003800000 */
.L_x_5235:
[----:B------:R-:W2:Y:S04]  /*18400*/  LDL R20, [R1+0x1c0] ;  /* 0x0001c00001147983 */ /* 0x000ea80000100800 */
[----:B01----:R-:W3:Y:S04]  /*18410*/  LDL R2, [R1+0x1c8] ;  /* 0x0001c80001027983 */ /* 0x003ee80000100800 */
        /* <DEDUP_REMOVED lines=18> */
.L_x_5204:
[----:B------:R-:W-:Y:S05]  /*18540*/  BSYNC B0 ;  /* 0x0000000000007941 */ /* 0x000fea0003800000 */
.L_x_5203:
        /* <DEDUP_REMOVED lines=9> */
.L_x_5206:
[----:B------:R-:W-:Y:S05]  /*185e0*/  BSYNC B0 ;  /* 0x0000000000007941 */ /* 0x000fea0003800000 */
.L_x_5205:
[----:B------:R-:W-:Y:S04]  /*185f0*/  BSSY B0, `(.L_x_5207) ;  /* 0x0000006000007945 */ /* 0x000fe80003800000 */
[----:B-1----:R-:W-:Y:S05]  /*18600*/  @P0 BRA `(.L_x_5208) ;  /* 0x0000000000100947 */ /* 0x002fea0003800000 */
[----:B-----5:R-:W-:Y:S01]  /*18610*/  IMAD R6, R6, 0x8, R3 ;  /* 0x0000000806067824 */ /* 0x020fe200078e0203 */
[----:B------:R-:W-:-:S04]  /*18620*/  SHF.L.U32 R7, R7, 0x1f, RZ ;  /* 0x0000001f07077819 */ /* 0x000fc800000006ff */
[----:B------:R-:W1:Y:S02]  /*18630*/  SYNCS.PHASECHK.TRANS64.TRYWAIT P0, [R6+URZ], R7 ;  /* 0x00000007060075a7 */ /* 0x000e64000800017f */
[----:B-1----:R-:W-:Y:S05]  /*18640*/  @!P0 BRA `(.L_x_5209) ;  /* 0x0000010400808947 */ /* 0x002fea0003800000 */
.L_x_5208:
[----:B------:R-:W-:Y:S05]  /*18650*/  BSYNC B0 ;  /* 0x0000000000007941 */ /* 0x000fea0003800000 */
.L_x_5207:
        /* <DEDUP_REMOVED lines=57> */
.L_x_5211:
[----:B------:R-:W-:Y:S05]  /*189f0*/  BSYNC B0 ;  /* 0x0000000000007941 */ /* 0x000fea0003800000 */
.L_x_5210:
        /* <DEDUP_REMOVED lines=8> */
.L_x_5213:
[----:B------:R-:W-:Y:S05]  /*18a80*/  BSYNC B0 ;  /* 0x0000000000007941 */ /* 0x000fea0003800000 */
.L_x_5212:
[----:B------:R-:W-:Y:S04]  /*18a90*/  BSSY B0, `(.L_x_5214) ;  /* 0x0000004000007945 */ /* 0x000fe80003800000 */
[----:B-1----:R-:W-:Y:S05]  /*18aa0*/  @P0 BRA `(.L_x_5215) ;  /* 0x0000000000080947 */ /* 0x002fea0003800000 */
[----:B------:R-:W1:Y:S02]  /*18ab0*/  SYNCS.PHASECHK.TRANS64.TRYWAIT P0, [R12+URZ], R13 ;  /* 0x0000000d0c0075a7 */ /* 0x000e64000800017f */
[----:B-1----:R-:W-:Y:S05]  /*18ac0*/  @!P0 BRA `(.L_x_5216) ;  /* 0x0000010000748947 */ /* 0x002fea0003800000 */
.L_x_5215:
[----:B------:R-:W-:Y:S05]  /*18ad0*/  BSYNC B0 ;  /* 0x0000000000007941 */ /* 0x000fea0003800000 */
.L_x_5214:
        /* <DEDUP_REMOVED lines=439> */
.L_x_5218:
[----:B------:R-:W-:Y:S05]  /*1a650*/  BSYNC B0 ;  /* 0x0000000000007941 */ /* 0x000fea0003800000 */
.L_x_5217:
[----:B------:R-:W2:Y:S02]  /*1a660*/  LDL.64 R2, [R1+0x20] ;  /* 0x0000200001027983 */ /* 0x000ea40000100a00 */
[----:B--2---:R-:W-:-:S05]  /*1a670*/  MOV R2, R2 ;  /* 0x0000000200027202 */ /* 0x004fca0000000f00 */
[----:B-----5:R-:W-:-:S05]  /*1a680*/  IMAD R5, R5, 0x8, R2 ;  /* 0x0000000805057824 */ /* 0x020fca00078e0202 */
[----:B------:R-:W-:-:S04]  /*1a690*/  PRMT R5, R8, 0x654, R5 ;  /* 0x0000065408057816 */ /* 0x000fc80000000005 */
[----:B------:R0:W-:Y:S01]  /*1a6a0*/  SYNCS.ARRIVE.TRANS64.RED.A1T0 RZ, [R5+URZ], RZ ;  /* 0x000000ff05ff79a7 */ /* 0x0001e2000810043f */
[----:B------:R-:W2:Y:S04]  /*1a6b0*/  LDL R2, [R1+0xcc] ;  /* 0x0000cc0001027983 */ /* 0x000ea80000100800 */
[----:B------:R-:W3:Y:S04]  /*1a6c0*/  LDL.64 R18, [R1+0xf0] ;  /* 0x0000f00001127983 */ /* 0x000ee80000100a00 */
[----:B------:R-:W4:Y:S04]  /*1a6d0*/  LDL R15, [R1+0x50] ;  /* 0x00005000010f7983 */ /* 0x000f280000100800 */
[----:B------:R-:W4:Y:S04]  /*1a6e0*/  LDL R21, [R1+0xf8] ;  /* 0x0000f80001157983 */ /* 0x000f280000100800 */
[----:B------:R-:W4:Y:S04]  /*1a6f0*/  LDL.128 R8, [R1+0xe0] ;  /* 0x0000e00001087983 */ /* 0x000f280000100c00 */
[----:B0-----:R-:W4:Y:S01]  /*1a700*/  LDL.128 R4, [R1+0xd0] ;  /* 0x0000d00001047983 */ /* 0x001f220000100c00 */
[----:B------:R-:W-:Y:S01]  /*1a710*/  BSSY B0, `(.L_x_5219) ;  /* 0x000003b000007945 */ /* 0x000fe20003800000 */
[----:B--2---:R-:W-:-:S04]  /*1a720*/  SHF.R.S32.HI R3, RZ, 0x1f, R2 ;  /* 0x0000001fff037819 */ /* 0x004fc80000011402 */
        /* <DEDUP_REMOVED lines=15> */
[----:B---3--:R-:W-:Y:S01]  /*1a820*/  ISETP.NE.AND P0, PT, R18, 0x1, PT ;  /* 0x000000011200780c */ /* 0x008fe20003f05270 */
[----:B------:R-:W-:Y:S01]  /*1a830*/  IMAD.IADD R16, R3, 0x1, -R16 ;  /* 0x0000000103107824 */ /* 0x000fe200078e0a10 */
[----:B------:R-:W-:Y:S01]  /*1a840*/  LOP3.LUT R2, R2, 0x1ffffffe, RZ, 0xc0, !PT ;  /* 0x1ffffffe02027812 */ /* 0x000fe200078ec0ff */
[----:B----4-:R-:W-:-:S04]  /*1a850*/  IMAD R3, R15, 0x4, R12 ;  /* 0x000000040f037824 */ /* 0x010fc800078e020c */
[----:B------:R-:W-:Y:S02]  /*1a860*/  IMAD.IADD R2, R17, 0x1, -R2 ;  /* 0x0000000111027824 */ /* 0x000fe400078e0a02 */
[----:B------:R-:W-:-:S04]  /*1a870*/  IMAD.U32 R3, R3, 0x10, R16 ;  /* 0x0000001003037824 */ /* 0x000fc800078e0010 */
[----:B------:R-:W-:-:S04]  /*1a880*/  IMAD R2, R2, 0x8, R3 ;  /* 0x0000000802027824 */ /* 0x000fc800078e0203 */
[----:B------:R-:W-:-:S05]  /*1a890*/  @P0 IMAD.HI.U32 R12, R2, R19, RZ ;  /* 0x00000013020c0227 */ /* 0x000fca00078e00ff */
[----:B------:R-:W-:Y:S01]  /*1a8a0*/  @P0 SHF.R.U32.HI R2, RZ, R21, R12 ;  /* 0x00000015ff020219 */ /* 0x000fe2000001160c */
[----:B------:R-:W-:Y:S01]  /*1a8b0*/  IMAD.SHL.U32 R16, R0, 0x40, RZ ;  /* 0x0000004000107824 */ /* 0x000fe200078e00ff */
[----:B------:R-:W-:-:S03]  /*1a8c0*/  LOP3.LUT R14, R14, 0x7ffffffc, RZ, 0xc0, !PT ;  /* 0x7ffffffc0e0e7812 */ /* 0x000fc600078ec0ff */
[----:B------:R-:W0:Y:S01]  /*1a8d0*/  SHFL.IDX PT, R15, R2, RZ, 0x1c1f ;  /* 0x001c1fff020f7589 */ /* 0x000e2200000e0000 */
[----:B------:R-:W-:Y:S01]  /*1a8e0*/  IADD3 R3, -R16, 0x1, RZ ;  /* 0x0000000110037810 */ /* 0x000fe20007ffe1ff */
[----:B------:R-:W-:Y:S01]  /*1a8f0*/  IMAD.IADD R14, R13, 0x1, -R14 ;  /* 0x000000010d0e7824 */ /* 0x000fe200078e0a0e */
[----:B------:R-:W-:-:S03]  /*1a900*/  ISETP.GE.AND P1, PT, R9, 0x1, PT ;  /* 0x000000010900780c */ /* 0x000fc60003f26270 */
[----:B------:R-:W-:-:S05]  /*1a910*/  IMAD R3, R14, -0x2, R3 ;  /* 0xfffffffe0e037824 */ /* 0x000fca00078e0203 */
[----:B------:R-:W-:Y:S02]  /*1a920*/  IADD3 R12, -R4, R3, R5 ;  /* 0x00000003040c7210 */ /* 0x000fe40007ffe105 */
[----:B------:R-:W-:-:S03]  /*1a930*/  LOP3.LUT R3, RZ, R6, RZ, 0x33, !PT ;  /* 0x00000006ff037212 */ /* 0x000fc600078e33ff */
[C---:B------:R-:W-:Y:S02]  /*1a940*/  IMAD.IADD R13, R12.reuse, 0x1, R7 ;  /* 0x000000010c0d7824 */ /* 0x040fe400078e0207 */
[----:B------:R-:W-:Y:S02]  /*1a950*/  IMAD.IADD R12, R12, 0x1, R3 ;  /* 0x000000010c0c7824 */ /* 0x000fe400078e0203 */
[----:B------:R-:W-:Y:S02]  /*1a960*/  IMAD.IADD R18, R8, 0x1, -R16 ;  /* 0x0000000108127824 */ /* 0x000fe400078e0a10 */
[--C-:B0-----:R-:W-:Y:S02]  /*1a970*/  IMAD.IADD R6, R13, 0x1, R15.reuse ;  /* 0x000000010d067824 */ /* 0x101fe400078e020f */
        /* <DEDUP_REMOVED lines=12> */
.L_x_5222:
[----:B------:R-:W-:-:S13]  /*1aa40*/  ISETP.NE.AND P0, PT, R9, 0x1, PT ;  /* 0x000000010900780c */ /* 0x000fda0003f05270 */
[----:B------:R-:W-:-:S05]  /*1aa50*/  @P0 IMAD.HI.U32 R8, R7, R10, RZ ;  /* 0x0000000a07080227 */ /* 0x000fca00078e00ff */
[----:B------:R-:W-:-:S07]  /*1aa60*/  @P0 SHF.R.U32.HI R7, RZ, R11, R8 ;  /* 0x0000000bff070219 */ /* 0x000fce0000011608 */
.L_x_5223:
[----:B------:R-:W-:Y:S05]  /*1aa70*/  BSYNC B1 ;  /* 0x0000000000017941 */ /* 0x000fea0003800000 */
.L_x_5221:
[----:B------:R-:W-:-:S04]  /*1aa80*/  IMAD R7, R7, R9, -R16 ;  /* 0x0000000907077224 */ /* 0x000fc800078e0a10 */
[----:B------:R-:W-:-:S05]  /*1aa90*/  IMAD R8, R14, -0x2, R7 ;  /* 0xfffffffe0e087824 */ /* 0x000fca00078e0207 */
[----:B------:R-:W-:Y:S02]  /*1aaa0*/  VIMNMX R3, R3, R8, !PT ;  /* 0x0000000803037248 */ /* 0x000fe40007fe0100 */
[----:B------:R-:W-:-:S07]  /*1aab0*/  VIADDMNMX R6, R8, R9, R6, PT ;  /* 0x0000000908067246 */ /* 0x000fce0003800106 */
.L_x_5220:
[----:B------:R-:W-:Y:S05]  /*1aac0*/  BSYNC B0 ;  /* 0x0000000000007941 */ /* 0x000fea0003800000 */
.L_x_5219:
        /* <DEDUP_REMOVED lines=8> */
[----:B------:R-:W-:Y:S02]  /*1ab50*/  ISETP.LT.OR P3, PT, R6, 0x2, P3 ;  /* 0x000000020600780c */ /* 0x000fe40001f61670 */
[----:B------:R-:W-:Y:S02]  /*1ab60*/  FSEL R75, R28, -INF , !P2 ;  /* 0xff8000001c4b7808 */ /* 0x000fe40005000000 */
[----:B------:R-:W-:Y:S02]  /*1ab70*/  ISETP.GT.AND P2, PT, R3, 0x10, !P4 ;  /* 0x000000100300780c */ /* 0x000fe40006744270 */
[----:B------:R-:W-:Y:S02]  /*1ab80*/  ISETP.GE.AND P5, PT, R18, 0xa, PT ;  /* 0x0000000a1200780c */ /* 0x000fe40003fa6270 */
[----:B------:R-:W-:Y:S02]  /*1ab90*/  FSEL R71, R25, -INF , !P3 ;  /* 0xff80000019477808 */ /* 0x000fe40005800000 */
[----:B------:R-:W-:-:S02]  /*1aba0*/  P2R R25, PR, RZ, 0x10 ;  /* 0x00000010ff197803 */ /* 0x000fc40000000000 */
[----:B------:R-:W-:Y:S01]  /*1abb0*/  ISETP.LT.OR P2, PT, R6, 0x11, P2 ;  /* 0x000000110600780c */ /* 0x000fe20001741670 */
[----:B0-----:R-:W-:Y:S01]  /*1abc0*/  IMAD.IADD R7, R12, 0x1, R2 ;  /* 0x000000010c077824 */ /* 0x001fe200078e0202 */
        /* <DEDUP_REMOVED lines=74> */
.L_x_5227:
[----:B------:R-:W-:-:S13]  /*1b070*/  ISETP.NE.AND P6, PT, R9, 0x1, PT ;  /* 0x000000010900780c */ /* 0x000fda0003fc5270 */
[----:B------:R-:W-:-:S05]  /*1b080*/  @P6 IMAD.HI.U32 R10, R4, R10, RZ ;  /* 0x0000000a040a6227 */ /* 0x000fca00078e00ff */
[----:B------:R-:W-:-:S07]  /*1b090*/  @P6 SHF.R.U32.HI R4, RZ, R11, R10 ;  /* 0x0000000bff046219 */ /* 0x000fce000001160a */
.L_x_5228:
[----:B------:R-:W-:Y:S05]  /*1b0a0*/  BSYNC B1 ;  /* 0x0000000000017941 */ /* 0x000fea0003800000 */
.L_x_5226:
[----:B------:R-:W-:-:S04]  /*1b0b0*/  IMAD R3, R4, R9, -R16 ;  /* 0x0000000904037224 */ /* 0x000fc800078e0a10 */
[----:B------:R-:W-:-:S05]  /*1b0c0*/  IMAD R14, R14, -0x2, R3 ;  /* 0xfffffffe0e0e7824 */ /* 0x000fca00078e0203 */
[----:B------:R-:W-:Y:S02]  /*1b0d0*/  VIADDMNMX R6, R14, R9, R6, PT ;  /* 0x000000090e067246 */ /* 0x000fe40003800106 */
[----:B------:R-:W-:-:S07]  /*1b0e0*/  VIMNMX R7, R7, R14, !PT ;  /* 0x0000000e07077248 */ /* 0x000fce0007fe0100 */
.L_x_5225:
[----:B------:R-:W-:Y:S05]  /*1b0f0*/  BSYNC B0 ;  /* 0x0000000000007941 */ /* 0x000fea0003800000 */
.L_x_5224:
[C---:B------:R-:W-:Y:S01]  /*1b100*/  ISETP.GT.AND P1, PT, R7.reuse, 0x8, !P1 ;  /* 0x000000080700780c */ /* 0x040fe20004f24270 */
[----:B------:R-:W2:Y:S01]  /*1b110*/  LDL.64 R10, [R1+0x1e0] ;  /* 0x0001e000010a7983 */ /* 0x000ea20000100a00 */
[----:B------:R-:W-:Y:S02]  /*1b120*/  ISETP.GT.AND P0, PT, R7, 0x1, !P0 ;  /* 0x000000010700780c */ /* 0x000fe40004704270 */
[C---:B------:R-:W-:Y:S01]  /*1b130*/  ISETP.LT.OR P1, PT, R6.reuse, 0x9, P1 ;  /* 0x000000090600780c */ /* 0x040fe20000f21670 */
[----:B------:R-:W3:Y:S01]  /*1b140*/  LDL.64 R12, [R1+0xb8] ;  /* 0x0000b800010c7983 */ /* 0x000ee20000100a00 */
[----:B------:R-:W-:Y:S02]  /*1b150*/  ISETP.LT.OR P0, PT, R6, 0x2, P0 ;  /* 0x000000020600780c */ /* 0x000fe40000701670 */
[----:B------:R-:W-:Y:S02]  /*1b160*/  FSEL R159, R30, -INF , !P1 ;  /* 0xff8000001e9f7808 */ /* 0x000fe40004800000 */
[----:B------:R-:W-:-:S02]  /*1b170*/  ISETP.NE.AND P1, PT, R25, RZ, PT ;  /* 0x000000ff1900720c */ /* 0x000fc40003f25270 */
[----:B------:R-:W4:Y:S01]  /*1b180*/  LDL.64 R24, [R1+0x1d0] ;  /* 0x0001d00001187983 */ /* 0x000f220000100a00 */
[----:B------:R-:W-:Y:S02]  /*1b190*/  FSEL R151, R27, -INF , !P0 ;  /* 0xff8000001b977808 */ /* 0x000fe40004000000 */
[----:B------:R-:W-:Y:S02]  /*1b1a0*/  ISETP.NE.AND P0, PT, R21, RZ, PT ;  /* 0x000000ff1500720c */ /* 0x000fe40003f05270 */
[----:B------:R-:W-:Y:S02]  /*1b1b0*/  ISETP.NE.AND P6, PT, R32, RZ, PT ;  /* 0x000000ff2000720c */ /* 0x000fe40003fc5270 */
[----:B------:R-:W-:-:S04]  /*1b1c0*/  ISETP.GT.AND P0, PT, R7, 0x9, !P0 ;  /* 0x000000090700780c */ /* 0x000fc80004704270 */
[----:B------:R-:W-:-:S04]  /*1b1d0*/  ISETP.LT.OR P0, PT, R6, 0xa, P0 ;  /* 0x0000000a0600780c */ /* 0x000fc80000701670 */
[----:B------:R-:W-:Y:S02]  /*1b1e0*/  FSEL R163, R31, -INF , !P0 ;  /* 0xff8000001fa37808 */ /* 0x000fe40004000000 */
[----:B------:R-:W-:Y:S02]  /*1b1f0*/  ISETP.GT.AND P0, PT, R7, 0x10, !P1 ;  /* 0x000000100700780c */ /* 0x000fe40004f04270 */
[----:B------:R-:W-:Y:S02]  /*1b200*/  ISETP.NE.AND P1, PT, R37, RZ, PT ;  /* 0x000000ff2500720c */ /* 0x000fe40003f25270 */
        /* <DEDUP_REMOVED lines=10> */
[C---:B------:R-:W-:Y:S02]  /*1b2b0*/  ISETP.GT.AND P0, PT, R7.reuse, 0x19, !P6 ;  /* 0x000000190700780c */ /* 0x040fe40007704270 */
[C---:B------:R-:W-:Y:S02]  /*1b2c0*/  ISETP.GT.AND P1, PT, R7.reuse, 0x28, !P1 ;  /* 0x000000280700780c */ /* 0x040fe40004f24270 */
[----:B------:R-:W-:Y:S02]  /*1b2d0*/  ISETP.LT.OR P0, PT, R6, 0x1a, P0 ;  /* 0x0000001a0600780c */ /* 0x000fe40000701670 */
[----:B------:R-:W-:Y:S02]  /*1b2e0*/  ISETP.GT.AND P2, PT, R7, 0x29, !P2 ;  /* 0x000000290700780c */ /* 0x000fe40005744270 */
[----:B------:R-:W-:-:S02]  /*1b2f0*/  FSEL R153, R39, -INF , !P0 ;  /* 0xff80000027997808 */ /* 0x000fc40004000000 */
[----:B------:R-:W-:Y:S02]  /*1b300*/  ISETP.NE.AND P0, PT, R33, RZ, PT ;  /* 0x000000ff2100720c */ /* 0x000fe40003f05270 */
[C---:B------:R-:W-:Y:S02]  /*1b310*/  ISETP.GT.AND P3, PT, R7.reuse, 0x30, !P3 ;  /* 0x000000300700780c */ /* 0x040fe40005f64270 */
[C---:B------:R-:W-:Y:S02]  /*1b320*/  ISETP.GT.AND P0, PT, R7.reuse, 0x20, !P0 ;  /* 0x000000200700780c */ /* 0x040fe40004704270 */
[----:B------:R-:W-:Y:S02]  /*1b330*/  ISETP.GT.AND P4, PT, R7, 0x31, !P4 ;  /* 0x000000310700780c */ /* 0x000fe40006784270 */
[----:B------:R-:W-:Y:S02]  /*1b340*/  ISETP.LT.OR P0, PT, R6, 0x21, P0 ;  /* 0x000000210600780c */ /* 0x000fe40000701670 */
[----:B------:R-:W-:-:S02]  /*1b350*/  ISETP.NE.AND P6, PT, R18, RZ, PT ;  /* 0x000000ff1200720c */ /* 0x000fc40003fc5270 */
[----:B------:R-:W-:Y:S02]  /*1b360*/  FSEL R155, R42, -INF , !P0 ;  /* 0xff8000002a9b7808 */ /* 0x000fe40004000000 */
[----:B------:R-:W-:Y:S02]  /*1b370*/  ISETP.NE.AND P0, PT, R8, RZ, PT ;  /* 0x000000ff0800720c */ /* 0x000fe40003f05270 */
[----:B------:R-:W-:Y:S01]  /*1b380*/  ISETP.LT.OR P1, PT, R6, 0x29, P1 ;  /* 0x000000290600780c */ /* 0x000fe20000f21670 */
[----:B------:R-:W5:Y:S01]  /*1b390*/  LDL R8, [R1+0x1f0] ;  /* 0x0001f00001087983 */ /* 0x000f620000100800 */
[----:B------:R-:W-:-:S04]  /*1b3a0*/  ISETP.GT.AND P0, PT, R7, RZ, !P0 ;  /* 0x000000ff0700720c */ /* 0x000fc80004704270 */
[----:B------:R-:W-:-:S04]  /*1b3b0*/  ISETP.LT.OR P0, PT, R6, 0x1, P0 ;  /* 0x000000010600780c */ /* 0x000fc80000701670 */
[----:B------:R-:W-:Y:S02]  /*1b3c0*/  FSEL R16, R26, -INF , !P0 ;  /* 0xff8000001a107808 */ /* 0x000fe40004000000 */
[----:B------:R-:W-:-:S04]  /*1b3d0*/  ISETP.NE.AND P0, PT, R36, RZ, PT ;  /* 0x000000ff2400720c */ /* 0x000fc80003f05270 */
[----:B------:R-:W-:-:S04]  /*1b3e0*/  ISETP.GT.AND P0, PT, R7, 0x21, !P0 ;  /* 0x000000210700780c */ /* 0x000fc80004704270 */
[----:B------:R-:W-:-:S04]  /*1b3f0*/  ISETP.LT.OR P0, PT, R6, 0x22, P0 ;  /* 0x000000220600780c */ /* 0x000fc80000701670 */
[----:B------:R-:W-:Y:S02]  /*1b400*/  FSEL R166, R43, -INF , !P0 ;  /* 0xff8000002ba67808 */ /* 0x000fe40004000000 */
[----:B------:R-:W-:Y:S02]  /*1b410*/  ISETP.LT.OR P2, PT, R6, 0x2a, P2 ;  /* 0x0000002a0600780c */ /* 0x000fe40001741670 */
[----:B------:R-:W-:Y:S02]  /*1b420*/  FSEL R167, R46, -INF , !P1 ;  /* 0xff8000002ea77808 */ /* 0x000fe40004800000 */
[----:B------:R-:W-:Y:S02]  /*1b430*/  ISETP.LT.OR P3, PT, R6, 0x31, P3 ;  /* 0x000000310600780c */ /* 0x000fe40001f61670 */
[----:B------:R-:W-:Y:S02]  /*1b440*/  FSEL R168, R47, -INF , !P2 ;  /* 0xff8000002fa87808 */ /* 0x000fe40005000000 */
[----:B------:R-:W-:-:S02]  /*1b450*/  ISETP.GT.AND P5, PT, R7, 0x38, !P5 ;  /* 0x000000380700780c */ /* 0x000fc40006fa4270 */
[----:B------:R-:W-:Y:S02]  /*1b460*/  ISETP.LT.OR P4, PT, R6, 0x32, P4 ;  /* 0x000000320600780c */ /* 0x000fe40002781670 */
[----:B------:R-:W-:Y:S02]  /*1b470*/  FSEL R170, R50, -INF , !P3 ;  /* 0xff80000032aa7808 */ /* 0x000fe40005800000 */
[----:B------:R-:W-:Y:S02]  /*1b480*/  ISETP.GT.AND P6, PT, R7, 0x39, !P6 ;  /* 0x000000390700780c */ /* 0x000fe400077c4270 */
[C---:B------:R-:W-:Y:S02]  /*1b490*/  ISETP.LT.OR P5, PT, R6.reuse, 0x39, P5 ;  /* 0x000000390600780c */ /* 0x040fe40002fa1670 */
[----:B------:R-:W-:Y:S02]  /*1b4a0*/  FSEL R162, R51, -INF , !P4 ;  /* 0xff80000033a27808 */ /* 0x000fe40006000000 */
[----:B------:R-:W-:-:S02]  /*1b4b0*/  ISETP.LT.OR P6, PT, R6, 0x3a, P6 ;  /* 0x0000003a0600780c */ /* 0x000fc400037c1670 */
[----:B------:R-:W-:Y:S02]  /*1b4c0*/  FSEL R169, R54, -INF , !P5 ;  /* 0xff80000036a97808 */ /* 0x000fe40006800000 */
[----:B------:R-:W-:Y:S02]  /*1b4d0*/  FSEL R171, R55, -INF , !P6 ;  /* 0xff80000037ab7808 */ /* 0x000fe40007000000 */
[----:B----4-:R-:W-:-:S04]  /*1b4e0*/  FMNMX.FTZ R2, R19, R24, !PT ;  /* 0x0000001813027209 */ /* 0x010fc80007810000 */
        /* <DEDUP_REMOVED lines=30> */
[----:B------:R-:W0:Y:S01]  /*1b6d0*/  SHFL.BFLY PT, R5, R2, 0x2, 0x1f ;  /* 0x0c401f0002057f89 */ /* 0x000e2200000e0000 */
[----:B------:R-:W-:-:S05]  /*1b6e0*/  FMNMX.FTZ R3, R171, R4, !PT ;  /* 0x00000004ab037209 */ /* 0x000fca0007810000 */
[----:B------:R-:W-:Y:S04]  /*1b6f0*/  STL.64 [R1+0x1d0], R2 ;  /* 0x0001d00201007387 */ /* 0x000fe80000100a00 */
[----:B------:R-:W4:Y:S01]  /*1b700*/  LDL R18, [R1+0x1d4] ;  /* 0x0001d40001127983 */ /* 0x000f220000100800 */
[----:B0-----:R-:W-:-:S05]  /*1b710*/  FMNMX.FTZ R4, R2, R5, !PT ;  /* 0x0000000502047209 */ /* 0x001fca0007810000 */
[----:B------:R-:W0:Y:S02]  /*1b720*/  SHFL.BFLY PT, R5, R4, 0x1, 0x1f ;  /* 0x0c201f0004057f89 */ /* 0x000e2400000e0000 */
[----:B0-----:R-:W-:-:S05]  /*1b730*/  FMNMX.FTZ R6, R4, R5, !PT ;  /* 0x0000000504067209 */ /* 0x001fca0007810000 */
[----:B------:R-:W-:Y:S04]  /*1b740*/  STL [R1+0x1d0], R6 ;  /* 0x0001d00601007387 */ /* 0x000fe80000100800 */
[----:B------:R-:W2:Y:S04]  /*1b750*/  LDL R7, [R1+0x1d0] ;  /* 0x0001d00001077983 */ /* 0x000ea80000100800 */
[----:B----4-:R-:W0:Y:S02]  /*1b760*/  SHFL.BFLY PT, R5, R18, 0x2, 0x1f ;  /* 0x0c401f0012057f89 */ /* 0x010e2400000e0000 */
[----:B0-----:R-:W-:-:S05]  /*1b770*/  FMNMX.FTZ R5, R5, R18, !PT ;  /* 0x0000001205057209 */ /* 0x001fca0007810000 */
[----:B------:R-:W0:Y:S01]  /*1b780*/  SHFL.BFLY PT, R2, R5, 0x1, 0x1f ;  /* 0x0c201f0005027f89 */ /* 0x000e2200000e0000 */
[----:B--2---:R-:W-:Y:S02]  /*1b790*/  FSETP.NEU.FTZ.AND P0, PT, R7, -INF , PT ;  /* 0xff8000000700780b */ /* 0x004fe40003f1d000 */
[----:B0-----:R-:W-:Y:S02]  /*1b7a0*/  FMNMX.FTZ R2, R5, R2, !PT ;  /* 0x0000000205027209 */ /* 0x001fe40007810000 */
[----:B------:R-:W-:Y:S02]  /*1b7b0*/  FSEL R3, R7, RZ, P0 ;  /* 0x000000ff07037208 */ /* 0x000fe40000000000 */
[----:B------:R-:W-:-:S04]  /*1b7c0*/  FSETP.NEU.FTZ.AND P0, PT, R2, -INF , PT ;  /* 0xff8000000200780b */ /* 0x000fc80003f1d000 */
[----:B------:R-:W-:Y:S01]  /*1b7d0*/  FSEL R4, R2, RZ, P0 ;  /* 0x000000ff02047208 */ /* 0x000fe20000000000 */
[----:B------:R-:W-:-:S04]  /*1b7e0*/  FADD.FTZ R3, R24, -R3 ;  /* 0x8000000318037221 */ /* 0x000fc80000010000 */
[----:B------:R-:W-:Y:S01]  /*1b7f0*/  FADD.FTZ R25, R25, -R4 ;  /* 0x8000000419197221 */ /* 0x000fe20000010000 */
[----:B-----5:R-:W-:-:S03]  /*1b800*/  FMUL.FTZ R3, R3, R8 ;  /* 0x0000000803037220 */ /* 0x020fc60000410000 */
[----:B------:R-:W-:Y:S01]  /*1b810*/  FMUL.FTZ R25, R8, R25 ;  /* 0x0000001908197220 */ /* 0x000fe20000410000 */
[----:B------:R-:W0:Y:S08]  /*1b820*/  MUFU.EX2 R173, R3 ;  /* 0x0000000300ad7308 */ /* 0x000e300000000800 */
[----:B------:R-:W1:Y:S01]  /*1b830*/  MUFU.EX2 R174, R25 ;  /* 0x0000001900ae7308 */ /* 0x000e620000000800 */
[----:B------:R2:W-:Y:S01]  /*1b840*/  STL [R1+0x1d4], R2 ;  /* 0x0001d40201007387 */ /* 0x0005e20000100800 */
[----:B0-----:R-:W-:Y:S01]  /*1b850*/  FMUL.FTZ R10, R173, R10 ;  /* 0x0000000aad0a7220 */ /* 0x001fe20000410000 */
[----:B-1----:R-:W-:-:S05]  /*1b860*/  FMUL.FTZ R11, R11, R174 ;  /* 0x000000ae0b0b7220 */ /* 0x002fca0000410000 */
[----:B------:R2:W-:Y:S04]  /*1b870*/  STL.64 [R1+0x1e0], R10 ;  /* 0x0001e00a01007387 */ /* 0x0005e80000100a00 */
[----:B---3--:R-:W3:Y:S01]  /*1b880*/  LD.E R4, desc[UR36][R12.64+0x4] ;  /* 0x000004240c047980 */ /* 0x008ee2000c101900 */
[----:B------:R-:W-:Y:S01]  /*1b890*/  BSSY B0, `(.L_x_5229) ;  /* 0x000000c000007945 */ /* 0x000fe20003800000 */
[----:B---3--:R-:W-:-:S13]  /*1b8a0*/  ISETP.NE.AND P0, PT, R4, RZ, PT ;  /* 0x000000ff0400720c */ /* 0x008fda0003f05270 */
[----:B--2---:R-:W-:Y:S05]  /*1b8b0*/  @P0 BRA `(.L_x_5230) ;  /* 0x0000000000240947 */ /* 0x004fea0003800000 */
        /* <DEDUP_REMOVED lines=9> */
.L_x_5230:
[----:B------:R-:W-:Y:S05]  /*1b950*/  BSYNC B0 ;  /* 0x0000000000007941 */ /* 0x000fea0003800000 */
.L_x_5229:
        /* <DEDUP_REMOVED lines=9> */
.L_x_5232:
[----:B------:R-:W-:Y:S05]  /*1b9f0*/  BSYNC B0 ;  /* 0x0000000000007941 */ /* 0x000fea0003800000 */
.L_x_5231:
[----:B------:R-:W2:Y:S04]  /*1ba00*/  LDL R175, [R1+0x1f0] ;  /* 0x0001f00001af7983 */ /* 0x000ea80000100800 */
[----:B------:R-:W2:Y:S04]  /*1ba10*/  LDL.64 R6, [R1+0x1d0] ;  /* 0x0001d00001067983 */ /* 0x000ea80000100a00 */
[----:B------:R-:W3:Y:S04]  /*1ba20*/  LDL.64 R148, [R1+0x1e0] ;  /* 0x0001e00001947983 */ /* 0x000ee80000100a00 */
[----:B------:R-:W4:Y:S04]  /*1ba30*/  LDL.64 R64, [R1+0x200] ;  /* 0x0002000001407983 */ /* 0x000f280000100a00 */
[----:B------:R-:W4:Y:S04]  /*1ba40*/  LDL.64 R20, [R1+0x220] ;  /* 0x0002200001147983 */ /* 0x000f280000100a00 */
[----:B------:R-:W4:Y:S04]  /*1ba50*/  LDL.64 R128, [R1+0x348] ;  /* 0x0003480001807983 */ /* 0x000f280000100a00 */
[----:B0-----:R-:W4:Y:S04]  /*1ba60*/  LDL.64 R2, [R1+0x3f0] ;  /* 0x0003f00001027983 */ /* 0x001f280000100a00 */
        /* <DEDUP_REMOVED lines=46> */
[CC--:B--2---:R-:W-:Y:S01]  /*1bd50*/  FMUL.FTZ R4, R6.reuse, R175.reuse ;  /* 0x000000af06047220 */ /* 0x0c4fe20000410000 */
[----:B------:R-:W-:Y:S01]  /*1bd60*/  FSETP.NEU.FTZ.AND P0, PT, R6, -INF , PT ;  /* 0xff8000000600780b */ /* 0x000fe20003f1d000 */
[----:B------:R-:W-:-:S03]  /*1bd70*/  FMUL.FTZ R18, R7, R175 ;  /* 0x000000af07127220 */ /* 0x000fc60000410000 */
[----:B------:R-:W-:Y:S02]  /*1bd80*/  FSEL R4, R4, RZ, P0 ;  /* 0x000000ff04047208 */ /* 0x000fe40000000000 */
[----:B------:R-:W-:-:S03]  /*1bd90*/  FSETP.NEU.FTZ.AND P0, PT, R7, -INF , PT ;  /* 0xff8000000700780b */ /* 0x000fc60003f1d000 */
[-CC-:B------:R-:W-:Y:S01]  /*1bda0*/  FFMA.FTZ R146, R135, R175.reuse, -R4.reuse ;  /* 0x000000af87927223 */ /* 0x180fe20000010804 */
[----:B------:R-:W-:Y:S01]  /*1bdb0*/  FSEL R176, R18, RZ, P0 ;  /* 0x000000ff12b07208 */ /* 0x000fe20000000000 */
        /* <DEDUP_REMOVED lines=14> */
[----:B------:R0:W-:Y:S01]  /*1bea0*/  MUFU.EX2 R7, R146 ;  /* 0x0000009200077308 */ /* 0x0001e20000000800 */
[-C--:B------:R-:W-:Y:S01]  /*1beb0*/  FFMA.FTZ R4, R139, R175.reuse, -R4 ;  /* 0x000000af8b047223 */ /* 0x080fe20000010804 */
[-CC-:B------:R-:W-:Y:S01]  /*1bec0*/  FFMA.FTZ R157, R151, R175.reuse, -R176.reuse ;  /* 0x000000af979d7223 */ /* 0x180fe200000108b0 */
[----:B------:R-:W2:Y:S04]  /*1bed0*/  LDL.64 R70, [R1+0x360] ;  /* 0x0003600001467983 */ /* 0x000ea80000100a00 */
        /* <DEDUP_REMOVED lines=12> */
[----:B0-----:R-:W2:Y:S04]  /*1bfa0*/  LDL.64 R146, [R1+0x3d8] ;  /* 0x0003d80001927983 */ /* 0x001ea80000100a00 */
[----:B------:R-:W2:Y:S01]  /*1bfb0*/  LDL.64 R150, [R1+0x3e8] ;  /* 0x0003e80001967983 */ /* 0x000ea20000100a00 */
[-CC-:B------:R-:W-:Y:S01]  /*1bfc0*/  FFMA.FTZ R18, R16, R175.reuse, -R176.reuse ;  /* 0x000000af10127223 */ /* 0x180fe200000108b0 */
[----:B------:R-:W-:Y:S01]  /*1bfd0*/  MUFU.EX2 R19, R19 ;  /* 0x0000001300137308 */ /* 0x000fe20000000800 */
[-CC-:B------:R-:W-:Y:S01]  /*1bfe0*/  FFMA.FTZ R159, R159, R175.reuse, -R176.reuse ;  /* 0x000000af9f9f7223 */ /* 0x180fe200000108b0 */
[----:B------:R-:W-:-:S06]  /*1bff0*/  FFMA.FTZ R16, R163, R175, -R176 ;  /* 0x000000afa3107223 */ /* 0x000fcc00000108b0 */
[----:B------:R-:W3:Y:S01]  /*1c000*/  MUFU.EX2 R18, R18 ;  /* 0x0000001200127308 */ /* 0x000ee20000000800 */
[----:B------:R-:W-:-:S07]  /*1c010*/  FFMA.FTZ R161, R161, R175, -R176 ;  /* 0x000000afa1a17223 */ /* 0x000fce00000108b0 */
[----:B------:R-:W0:Y:S08]  /*1c020*/  MUFU.EX2 R157, R157 ;  /* 0x0000009d009d7308 */ /* 0x000e300000000800 */
[----:B------:R-:W1:Y:S01]  /*1c030*/  MUFU.EX2 R156, R156 ;  /* 0x0000009c009c7308 */ /* 0x000e620000000800 */
[----:B------:R-:W-:-:S07]  /*1c040*/  FFMA.FTZ R14, R14, R175, -R176 ;  /* 0x000000af0e0e7223 */ /* 0x000fce00000108b0 */
[----:B------:R-:W1:Y:S01]  /*1c050*/  MUFU.EX2 R159, R159 ;  /* 0x0000009f009f7308 */ /* 0x000e620000000800 */
[----:B------:R-:W-:-:S07]  /*1c060*/  FFMA.FTZ R163, R154, R175, -R176 ;  /* 0x000000af9aa37223 */ /* 0x000fce00000108b0 */
[----:B------:R-:W1:Y:S01]  /*1c070*/  MUFU.EX2 R158, R158 ;  /* 0x0000009e009e7308 */ /* 0x000e620000000800 */
[----:B---3--:R-:W-:Y:S01]  /*1c080*/  FADD.FTZ R154, R18, R149 ;  /* 0x00000095129a7221 */ /* 0x008fe20000010000 */
[----:B------:R-:W-:-:S06]  /*1c090*/  FADD.FTZ R149, R19, R148 ;  /* 0x0000009413957221 */ /* 0x000fcc0000010000 */
[----:B------:R-:W3:Y:S08]  /*1c0a0*/  MUFU.EX2 R16, R16 ;  /* 0x0000001000107308 */ /* 0x000ef00000000800 */
[----:B------:R-:W3:Y:S01]  /*1c0b0*/  MUFU.EX2 R17, R17 ;  /* 0x0000001100117308 */ /* 0x000ee20000000800 */
[----:B0-----:R-:W-:Y:S01]  /*1c0c0*/  FADD.FTZ R154, R157, R154 ;  /* 0x0000009a9d9a7221 */ /* 0x001fe20000010000 */
[----:B------:R-:W-:-:S06]  /*1c0d0*/  FFMA.FTZ R164, R153, R175, -R176 ;  /* 0x000000af99a47223 */ /* 0x000fcc00000108b0 */
[----:B------:R-:W0:Y:S01]  /*1c0e0*/  MUFU.EX2 R161, R161 ;  /* 0x000000a100a17308 */ /* 0x000e220000000800 */
[----:B-1----:R-:W-:-:S07]  /*1c0f0*/  FADD.FTZ R149, R156, R149 ;  /* 0x000000959c957221 */ /* 0x002fce0000010000 */
[----:B------:R-:W1:Y:S01]  /*1c100*/  MUFU.EX2 R160, R160 ;  /* 0x000000a000a07308 */ /* 0x000e620000000800 */
[----:B------:R-:W-:Y:S01]  /*1c110*/  FADD.FTZ R153, R159, R154 ;  /* 0x0000009a9f997221 */ /* 0x000fe20000010000 */
[----:B------:R-:W-:-:S06]  /*1c120*/  FFMA.FTZ R165, R155, R175, -R176 ;  /* 0x000000af9ba57223 */ /* 0x000fcc00000108b0 */
[----:B------:R-:W1:Y:S01]  /*1c130*/  MUFU.EX2 R14, R14 ;  /* 0x0000000e000e7308 */ /* 0x000e620000000800 */
[----:B------:R-:W-:-:S07]  /*1c140*/  FADD.FTZ R148, R158, R149 ;  /* 0x000000959e947221 */ /* 0x000fce0000010000 */
[----:B------:R-:W4:Y:S01]  /*1c150*/  MUFU.EX2 R15, R15 ;  /* 0x0000000f000f7308 */ /* 0x000f220000000800 */
[----:B---3--:R-:W-:Y:S01]  /*1c160*/  FADD.FTZ R154, R16, R153 ;  /* 0x00000099109a7221 */ /* 0x008fe20000010000 */
[----:B------:R-:W-:-:S06]  /*1c170*/  FFMA.FTZ R166, R166, R175, -R176 ;  /* 0x000000afa6a67223 */ /* 0x000fcc00000108b0 */
[----:B------:R-:W3:Y:S01]  /*1c180*/  MUFU.EX2 R163, R163 ;  /* 0x000000a300a37308 */ /* 0x000ee20000000800 */
[----:B------:R-:W-:-:S07]  /*1c190*/  FADD.FTZ R149, R17, R148 ;  /* 0x0000009411957221 */ /* 0x000fce0000010000 */
        /* <DEDUP_REMOVED lines=9> */
[----:B----4-:R-:W-:-:S07]  /*1c230*/  FADD.FTZ R149, R15, R148 ;  /* 0x000000940f957221 */ /* 0x010fce0000010000 */
[----:B------:R-:W4:Y:S01]  /*1c240*/  MUFU.EX2 R10, R10 ;  /* 0x0000000a000a7308 */ /* 0x000f220000000800 */
[----:B---3--:R-:W-:Y:S01]  /*1c250*/  FADD.FTZ R155, R163, R154 ;  /* 0x0000009aa39b7221 */ /* 0x008fe20000010000 */
[----:B------:R-:W-:-:S06]  /*1c260*/  FFMA.FTZ R153, R170, R175, -R176 ;  /* 0x000000afaa997223 */ /* 0x000fcc00000108b0 */
[----:B------:R-:W3:Y:S01]  /*1c270*/  MUFU.EX2 R166, R166 ;  /* 0x000000a600a67308 */ /* 0x000ee20000000800 */
[----:B------:R-:W-:-:S07]  /*1c280*/  FADD.FTZ R148, R12, R149 ;  /* 0x000000950c947221 */ /* 0x000fce0000010000 */
[----:B------:R-:W3:Y:S01]  /*1c290*/  MUFU.EX2 R11, R11 ;  /* 0x0000000b000b7308 */ /* 0x000ee20000000800 */
[----:B0-----:R-:W-:Y:S01]  /*1c2a0*/  FADD.FTZ R154, R164, R155 ;  /* 0x0000009ba49a7221 */ /* 0x001fe20000010000 */
[----:B-1----:R-:W-:-:S06]  /*1c2b0*/  FADD.FTZ R149, R13, R148 ;  /* 0x000000940d957221 */ /* 0x002fcc0000010000 */
[----:B------:R-:W0:Y:S01]  /*1c2c0*/  MUFU.EX2 R167, R167 ;  /* 0x000000a700a77308 */ /* 0x000e220000000800 */
[----:B------:R-:W-:-:S07]  /*1c2d0*/  FFMA.FTZ R168, R162, R175, -R176 ;  /* 0x000000afa2a87223 */ /* 0x000fce00000108b0 */
[----:B------:R-:W1:Y:S01]  /*1c2e0*/  MUFU.EX2 R9, R9 ;  /* 0x0000000900097308 */ /* 0x000e620000000800 */
[----:B------:R-:W-:Y:S01]  /*1c2f0*/  FADD.FTZ R155, R165, R154 ;  /* 0x0000009aa59b7221 */ /* 0x000fe20000010000 */
[----:B----4-:R-:W-:-:S06]  /*1c300*/  FADD.FTZ R148, R10, R149 ;  /* 0x000000950a947221 */ /* 0x010fcc0000010000 */
[----:B------:R-:W4:Y:S01]  /*1c310*/  MUFU.EX2 R172, R172 ;  /* 0x000000ac00ac7308 */ /* 0x000f220000000800 */
[----:B------:R-:W-:-:S07]  /*1c320*/  FFMA.FTZ R169, R169, R175, -R176 ;  /* 0x000000afa9a97223 */ /* 0x000fce00000108b0 */
[----:B------:R-:W4:Y:S01]  /*1c330*/  MUFU.EX2 R8, R8 ;  /* 0x0000000800087308 */ /* 0x000f220000000800 */
[----:B---3--:R-:W-:Y:S01]  /*1c340*/  FADD.FTZ R154, R166, R155 ;  /* 0x0000009ba69a7221 */ /* 0x008fe20000010000 */
[----:B------:R-:W-:-:S06]  /*1c350*/  FADD.FTZ R148, R11, R148 ;  /* 0x000000940b947221 */ /* 0x000fcc0000010000 */
[----:B------:R-:W3:Y:S01]  /*1c360*/  MUFU.EX2 R153, R153 ;  /* 0x0000009900997308 */ /* 0x000ee20000000800 */
[----:B------:R-:W-:-:S07]  /*1c370*/  FFMA.FTZ R170, R171, R175, -R176 ;  /* 0x000000afabaa7223 */ /* 0x000fce00000108b0 */
[----:B------:R-:W3:Y:S01]  /*1c380*/  MUFU.EX2 R6, R6 ;  /* 0x0000000600067308 */ /* 0x000ee20000000800 */
[----:B0-----:R-:W-:Y:S01]  /*1c390*/  FADD.FTZ R155, R167, R154 ;  /* 0x0000009aa79b7221 */ /* 0x001fe20000010000 */
[----:B-1----:R-:W-:Y:S01]  /*1c3a0*/  FADD.FTZ R149, R9, R148 ;  /* 0x0000009409957221 */ /* 0x002fe20000010000 */
[C---:B------:R-:W-:Y:S01]  /*1c3b0*/  FMUL.FTZ R65, R173.reuse, R65 ;  /* 0x00000041ad417220 */ /* 0x040fe20000410000 */
[----:B------:R-:W-:-:S04]  /*1c3c0*/  FMUL.FTZ R64, R173, R64 ;  /* 0x00000040ad407220 */ /* 0x000fc80000410000 */
[----:B------:R-:W-:Y:S08]  /*1c3d0*/  MUFU.EX2 R5, R5 ;  /* 0x0000000500057308 */ /* 0x000ff00000000800 */
[----:B------:R-:W0:Y:S01]  /*1c3e0*/  MUFU.EX2 R168, R168 ;  /* 0x000000a800a87308 */ /* 0x000e220000000800 */
[----:B----4-:R-:W-:Y:S01]  /*1c3f0*/  FADD.FTZ R148, R172, R155 ;  /* 0x0000009bac947221 */ /* 0x010fe20000010000 */
[----:B------:R-:W-:Y:S01]  /*1c400*/  FADD.FTZ R149, R8, R149 ;  /* 0x0000009508957221 */ /* 0x000fe20000010000 */
[C---:B------:R-:W-:Y:S01]  /*1c410*/  FMUL.FTZ R21, R173.reuse, R21 ;  /* 0x00000015ad157220 */ /* 0x040fe20000410000 */
[C---:B------:R-:W-:Y:S01]  /*1c420*/  FMUL.FTZ R20, R173.reuse, R20 ;  /* 0x00000014ad147220 */ /* 0x040fe20000410000 */
[C---:B------:R-:W-:Y:S01]  /*1c430*/  FMUL.FTZ R129, R174.reuse, R129 ;  /* 0x00000081ae817220 */ /* 0x040fe20000410000 */
[----:B------:R-:W-:Y:S01]  /*1c440*/  FMUL.FTZ R128, R174, R128 ;  /* 0x00000080ae807220 */ /* 0x000fe20000410000 */
[----:B------:R-:W-:Y:S01]  /*1c450*/  FMUL.FTZ R177, R173, R3 ;  /* 0x00000003adb17220 */ /* 0x000fe20000410000 */
[----:B------:R-:W1:Y:S01]  /*1c460*/  MUFU.EX2 R169, R169 ;  /* 0x000000a900a97308 */ /* 0x000e620000000800 */
[----:B---3--:R-:W-:Y:S01]  /*1c470*/  FADD.FTZ R155, R153, R148 ;  /* 0x00000094999b7221 */ /* 0x008fe20000010000 */
[----:B------:R-:W-:Y:S01]  /*1c480*/  FADD.FTZ R148, R6, R149 ;  /* 0x0000009506947221 */ /* 0x000fe20000010000 */
[C---:B------:R-:W-:Y:S01]  /*1c490*/  FMUL.FTZ R63, R174.reuse, R63 ;  /* 0x0000003fae3f7220 */ /* 0x040fe20000410000 */
[----:B------:R-:W-:Y:S01]  /*1c4a0*/  FMUL.FTZ R62, R174, R62 ;  /* 0x0000003eae3e7220 */ /* 0x000fe20000410000 */
[C---:B------:R-:W-:Y:S01]  /*1c4b0*/  FMUL.FTZ R67, R173.reuse, R67 ;  /* 0x00000043ad437220 */ /* 0x040fe20000410000 */
[C---:B------:R-:W-:Y:S01]  /*1c4c0*/  FMUL.FTZ R66, R173.reuse, R66 ;  /* 0x00000042ad427220 */ /* 0x040fe20000410000 */
[C---:B------:R-:W-:Y:S01]  /*1c4d0*/  FMUL.FTZ R25, R173.reuse, R25 ;  /* 0x00000019ad197220 */ /* 0x040fe20000410000 */
[----:B------:R-:W3:Y:S01]  /*1c4e0*/  MUFU.EX2 R4, R4 ;  /* 0x0000000400047308 */ /* 0x000ee20000000800 */
[C---:B------:R-:W-:Y:S01]  /*1c4f0*/  FMUL.FTZ R24, R173.reuse, R24 ;  /* 0x00000018ad187220 */ /* 0x040fe20000410000 */
[C---:B------:R-:W-:Y:S01]  /*1c500*/  FMUL.FTZ R27, R173.reuse, R27 ;  /* 0x0000001bad1b7220 */ /* 0x040fe20000410000 */
[C---:B------:R-:W-:Y:S01]  /*1c510*/  FMUL.FTZ R26, R173.reuse, R26 ;  /* 0x0000001aad1a7220 */ /* 0x040fe20000410000 */
[C---:B------:R-:W-:Y:S01]  /*1c520*/  FMUL.FTZ R29, R173.reuse, R29 ;  /* 0x0000001dad1d7220 */ /* 0x040fe20000410000 */
[C---:B------:R-:W-:Y:S01]  /*1c530*/  FMUL.FTZ R28, R173.reuse, R28 ;  /* 0x0000001cad1c7220 */ /* 0x040fe20000410000 */
[C---:B------:R-:W-:Y:S01]  /*1c540*/  FMUL.FTZ R31, R173.reuse, R31 ;  /* 0x0000001fad1f7220 */ /* 0x040fe20000410000 */
[----:B------:R-:W-:Y:S01]  /*1c550*/  FMUL.FTZ R30, R173, R30 ;  /* 0x0000001ead1e7220 */ /* 0x000fe20000410000 */
[----:B------:R-:W4:Y:S01]  /*1c560*/  MUFU.EX2 R170, R170 ;  /* 0x000000aa00aa7308 */ /* 0x000f220000000800 */
[----:B0-----:R-:W-:Y:S01]  /*1c570*/  FADD.FTZ R154, R168, R155 ;  /* 0x0000009ba89a7221 */ /* 0x001fe20000010000 */
[----:B------:R-:W-:Y:S01]  /*1c580*/  FADD.FTZ R148, R5, R148 ;  /* 0x0000009405947221 */ /* 0x000fe20000010000 */
[C---:B------:R-:W-:Y:S01]  /*1c590*/  FMUL.FTZ R33, R173.reuse, R33 ;  /* 0x00000021ad217220 */ /* 0x040fe20000410000 */
[----:B------:R-:W-:Y:S01]  /*1c5a0*/  FMUL.FTZ R32, R173, R32 ;  /* 0x00000020ad207220 */ /* 0x000fe20000410000 */
[----:B-1----:R-:W-:Y:S01]  /*1c5b0*/  FADD.FTZ R149, R169, R154 ;  /* 0x0000009aa9957221 */ /* 0x002fe20000010000 */
[----:B------:R-:W-:Y:S01]  /*1c5c0*/  FADD.FTZ R155, R7, R148 ;  /* 0x00000094079b7221 */ /* 0x000fe20000010000 */
[C---:B------:R-:W-:Y:S01]  /*1c5d0*/  FMUL.FTZ R35, R173.reuse, R35 ;  /* 0x00000023ad237220 */ /* 0x040fe20000410000 */
[C---:B------:R-:W-:Y:S01]  /*1c5e0*/  FMUL.FTZ R34, R173.reuse, R34 ;  /* 0x00000022ad227220 */ /* 0x040fe20000410000 */
[C---:B------:R-:W-:Y:S01]  /*1c5f0*/  FMUL.FTZ R37, R173.reuse, R37 ;  /* 0x00000025ad257220 */ /* 0x040fe20000410000 */
[----:B---3--:R-:W-:Y:S01]  /*1c600*/  FADD.FTZ R148, R4, R155 ;  /* 0x0000009b04947221 */ /* 0x008fe20000010000 */
[C---:B------:R-:W-:Y:S01]  /*1c610*/  FMUL.FTZ R176, R173.reuse, R2 ;  /* 0x00000002adb07220 */ /* 0x040fe20000410000 */
[C---:B------:R-:W-:Y:S01]  /*1c620*/  FMUL.FTZ R36, R173.reuse, R36 ;  /* 0x00000024ad247220 */ /* 0x040fe20000410000 */
[C---:B------:R-:W-:Y:S01]  /*1c630*/  FMUL.FTZ R39, R173.reuse, R39 ;  /* 0x00000027ad277220 */ /* 0x040fe20000410000 */
[C---:B------:R-:W-:Y:S01]  /*1c640*/  FMUL.FTZ R38, R173.reuse, R38 ;  /* 0x00000026ad267220 */ /* 0x040fe20000410000 */
[C---:B------:R-:W-:Y:S01]  /*1c650*/  FMUL.FTZ R41, R173.reuse, R41 ;  /* 0x00000029ad297220 */ /* 0x040fe20000410000 */
[C---:B------:R-:W-:Y:S01]  /*1c660*/  FMUL.FTZ R40, R173.reuse, R40 ;  /* 0x00000028ad287220 */ /* 0x040fe20000410000 */
[----:B----4-:R-:W-:Y:S01]  /*1c670*/  FADD.FTZ R149, R170, R149 ;  /* 0x00000095aa957221 */ /* 0x010fe20000010000 */
[C---:B------:R-:W-:Y:S01]  /*1c680*/  FMUL.FTZ R43, R173.reuse, R43 ;  /* 0x0000002bad2b7220 */ /* 0x040fe20000410000 */
[C---:B------:R-:W-:Y:S01]  /*1c690*/  FMUL.FTZ R42, R173.reuse, R42 ;  /* 0x0000002aad2a7220 */ /* 0x040fe20000410000 */
[C---:B------:R-:W-:Y:S01]  /*1c6a0*/  FMUL.FTZ R45, R173.reuse, R45 ;  /* 0x0000002dad2d7220 */ /* 0x040fe20000410000 */
[C---:B------:R-:W-:Y:S01]  /*1c6b0*/  FMUL.FTZ R44, R173.reuse, R44 ;  /* 0x0000002cad2c7220 */ /* 0x040fe20000410000 */
        /* <DEDUP_REMOVED lines=18> */
[C---:B--2---:R-:W-:Y:S01]  /*1c7e0*/  FMUL.FTZ R71, R173.reuse, R71 ;  /* 0x00000047ad477220 */ /* 0x044fe20000410000 */
        /* <DEDUP_REMOVED lines=9> */
[----:B------:R0:W-:Y:S04]  /*1c880*/  STL.64 [R1+0x220], R20 ;  /* 0x0002201401007387 */ /* 0x0001e80000100a00 */
[----:B------:R-:W-:Y:S01]  /*1c890*/  STL.64 [R1+0x348], R128 ;  /* 0x0003488001007387 */ /* 0x000fe20000100a00 */
[C---:B------:R-:W-:Y:S01]  /*1c8a0*/  FMUL.FTZ R76, R173.reuse, R76 ;  /* 0x0000004cad4c7220 */ /* 0x040fe20000410000 */
[C---:B------:R-:W-:Y:S01]  /*1c8b0*/  FMUL.FTZ R79, R173.reuse, R79 ;  /* 0x0000004fad4f7220 */ /* 0x040fe20000410000 */
[C---:B------:R-:W-:Y:S01]  /*1c8c0*/  FMUL.FTZ R78, R173.reuse, R78 ;  /* 0x0000004ead4e7220 */ /* 0x040fe20000410000 */
[C---:B------:R-:W-:Y:S01]  /*1c8d0*/  FMUL.FTZ R81, R173.reuse, R81 ;  /* 0x00000051ad517220 */ /* 0x040fe20000410000 */
[C---:B------:R-:W-:Y:S01]  /*1c8e0*/  FMUL.FTZ R80, R173.reuse, R80 ;  /* 0x00000050ad507220 */ /* 0x040fe20000410000 */
[C---:B------:R-:W-:Y:S01]  /*1c8f0*/  FMUL.FTZ R83, R173.reuse, R83 ;  /* 0x00000053ad537220 */ /* 0x040fe20000410000 */
[C---:B------:R-:W-:Y:S01]  /*1c900*/  FMUL.FTZ R82, R173.reuse, R82 ;  /* 0x00000052ad527220 */ /* 0x040fe20000410000 */
[----:B0-----:R-:W4:Y:S04]  /*1c910*/  LDL R20, [R1+0x200] ;  /* 0x0002000001147983 */ /* 0x001f280000100800 */
[----:B------:R-:W2:Y:S01]  /*1c920*/  LDL R21, [R1+0x34c] ;  /* 0x00034c0001157983 */ /* 0x000ea20000100800 */
        /* <DEDUP_REMOVED lines=125> */
[----:B0-----:R-:W2:Y:S04]  /*1d100*/  LDL R86, [R1+0x204] ;  /* 0x0002040001567983 */ /* 0x001ea80000100800 */
[----:B-1----:R-:W2:Y:S04]  /*1d110*/  LDL R88, [R1+0x208] ;  /* 0x0002080001587983 */ /* 0x002ea80000100800 */
        /* <DEDUP_REMOVED lines=10> */
[----:B---3--:R-:W3:Y:S04]  /*1d1c0*/  LDL R104, [R1+0x234] ;  /* 0x0002340001687983 */ /* 0x008ee80000100800 */
        /* <DEDUP_REMOVED lines=113> */
[----:B------:R-:W-:Y:S04]  /*1d8e0*/  STL [R1+0x200], R20 ;  /* 0x0002001401007387 */ /* 0x000fe80000100800 */
[----:B------:R0:W-:Y:S04]  /*1d8f0*/  STL [R1+0x34c], R21 ;  /* 0x00034c1501007387 */ /* 0x0001e80000100800 */
[----:B------:R-:W2:Y:S04]  /*1d900*/  LDL R171, [R1+0x1c0] ;  /* 0x0001c00001ab7983 */ /* 0x000ea80000100800 */
[----:B0-----:R-:W2:Y:S04]  /*1d910*/  LDL.64 R20, [R1+0x88] ;  /* 0x0000880001147983 */ /* 0x001ea80000100a00 */
        /* <DEDUP_REMOVED lines=182> */
[----:B------:R0:W-:Y:S04]  /*1e480*/  STSM.16.M88.4 [R2], R160 ;  /* 0x000000a002007844 */ /* 0x0001e80000000200 */
        /* <DEDUP_REMOVED lines=8> */
[----:B0-----:R-:W-:Y:S02]  /*1e510*/  VIADD R2, R20, 0x100 ;  /* 0x0000010014027836 */ /* 0x001fe40000000000 */
        /* <DEDUP_REMOVED lines=415> */
.L_x_5234:
[----:B------:R-:W-:Y:S05]  /*1ff10*/  BSYNC B0 ;  /* 0x0000000000007941 */ /* 0x000fea0003800000 */
.L_x_5233:
        /* <DEDUP_REMOVED lines=9> */
.L_x_5202:
[----:B------:R-:W-:Y:S05]  /*1ffb0*/  WARPSYNC.ALL ;  /* 0x0000000000007948 */ /* 0x000fea0003800000 */
[----:B------:R-:W2:Y:S04]  /*1ffc0*/  LDL R5, [R1+0x1e0] ;  /* 0x0001e00001057983 */ /* 0x000ea80000100800 */
[----:B------:R-:W3:Y:S04]  /*1ffd0*/  LDL R6, [R1+0x1e4] ;  /* 0x0001e40001067983 */ /* 0x000ee80000100800 */
[----:B------:R-:W4:Y:S01]  /*1ffe0*/  LDL.64 R14, [R1+0xb8] ;  /* 0x0000b800010e7983 */ /* 0x000f220000100a00 */
[----:B------:R-:W-:Y:S01]  /*1fff0*/  IMAD.MOV.U32 R8, RZ, RZ, -0x800000 ;  /* 0xff800000ff087424 */ /* 0x000fe200078e00ff */
[----:B------:R-:W-:Y:S08]  /*20000*/  BAR.ARV 0x8, 0x100 ;  /* 0x0204000000007b1d */ /* 0x000ff00000002000 */
[----:B------:R-:W-:Y:S06]  /*20010*/  BAR.SYNC.DEFER_BLOCKING 0xf, 0x100 ;  /* 0x03c4000000007b1d */ /* 0x000fec0000010000 */
[----:B--2---:R-:W2:Y:S02]  /*20020*/  SHFL.BFLY PT, R0, R5, 0x2, 0x1f ;  /* 0x0c401f0005007f89 */ /* 0x004ea400000e0000 */
[----:B--2---:R-:W-:-:S05]  /*20030*/  FADD.FTZ R0, R5, R0 ;  /* 0x0000000005007221 */ /* 0x004fca0000010000 */
[----:B------:R-:W0:Y:S02]  /*20040*/  SHFL.BFLY PT, R3, R0, 0x1, 0x1f ;  /* 0x0c201f0000037f89 */ /* 0x000e2400000e0000 */
[----:B01----:R-:W-:-:S05]  /*20050*/  FADD.FTZ R2, R0, R3 ;  /* 0x0000000300027221 */ /* 0x003fca0000010000 */
[----:B------:R-:W-:Y:S04]  /*20060*/  STL [R1+0x1e0], R2 ;  /* 0x0001e00201007387 */ /* 0x000fe80000100800 */
[----:B------:R-:W2:Y:S04]  /*20070*/  LDL R13, [R1+0x1e0] ;  /* 0x0001e000010d7983 */ /* 0x000ea80000100800 */
[----:B---3--:R-:W0:Y:S02]  /*20080*/  SHFL.BFLY PT, R3, R6, 0x2, 0x1f ;  /* 0x0c401f0006037f89 */ /* 0x008e2400000e0000 */
[----:B0-----:R-:W-:-:S05]  /*20090*/  FADD.FTZ R3, R3, R6 ;  /* 0x0000000603037221 */ /* 0x001fca0000010000 */
[----:B------:R-:W0:Y:S02]  /*200a0*/  SHFL.BFLY PT, R4, R3, 0x1, 0x1f ;  /* 0x0c201f0003047f89 */ /* 0x000e2400000e0000 */
[----:B0-----:R-:W-:-:S05]  /*200b0*/  FADD.FTZ R4, R3, R4 ;  /* 0x0000000403047221 */ /* 0x001fca0000010000 */
[----:B------:R-:W-:-:S13]  /*200c0*/  FSETP.NE.FTZ.AND P2, PT, R4, RZ, PT ;  /* 0x000000ff0400720b */ /* 0x000fda0003f55000 */
[----:B------:R-:W3:Y:S04]  /*200d0*/  @P2 LDL R7, [R1+0x1f0] ;  /* 0x0001f00001072983 */ /* 0x000ee80000100800 */
[----:B------:R-:W5:Y:S01]  /*200e0*/  @P2 LDL R10, [R1+0x1d4] ;  /* 0x0001d400010a2983 */ /* 0x000f620000100800 */
[----:B--2---:R-:W-:-:S13]  /*200f0*/  FSETP.NE.FTZ.AND P1, PT, R13, RZ, PT ;  /* 0x000000ff0d00720b */ /* 0x004fda0003f35000 */
[----:B------:R-:W2:Y:S04]  /*20100*/  @P1 LDL R5, [R1+0x1f0] ;  /* 0x0001f00001051983 */ /* 0x000ea80000100800 */
[----:B------:R-:W4:Y:S01]  /*20110*/  @P1 LDL R2, [R1+0x1d0] ;  /* 0x0001d00001021983 */ /* 0x000f220000100800 */
[----:B------:R-:W0:Y:S08]  /*20120*/  @P2 MUFU.LG2 R9, R4 ;  /* 0x0000000400092308 */ /* 0x000e300000000c00 */
[----:B------:R-:W1:Y:S01]  /*20130*/  @P1 MUFU.LG2 R6, R13 ;  /* 0x0000000d00061308 */ /* 0x000e620000000c00 */
[----:B------:R-:W-:-:S02]  /*20140*/  IMAD.MOV.U32 R0, RZ, RZ, -0x800000 ;  /* 0xff800000ff007424 */ /* 0x000fc400078e00ff */
[----:B0-----:R-:W-:Y:S01]  /*20150*/  @P2 FMUL.FTZ R12, R9, 0.69314718246459960938 ;  /* 0x3f317218090c2820 */ /* 0x001fe20000410000 */
[----:B-1----:R-:W-:Y:S01]  /*20160*/  @P1 FMUL.FTZ R6, R6, 0.69314718246459960938 ;  /* 0x3f31721806061820 */ /* 0x002fe20000410000 */
[----:B------:R-:W-:Y:S01]  /*20170*/  STL [R1+0x1e4], R4 ;  /* 0x0001e40401007387 */ /* 0x000fe20000100800 */
[----:B---3--:R-:W-:-:S04]  /*20180*/  @P2 FMUL.FTZ R7, R7, 0.69314718246459960938 ;  /* 0x3f31721807072820 */ /* 0x008fc80000410000 */
[----:B-----5:R-:W-:-:S05]  /*20190*/  @P2 FFMA.FTZ R8, R7, R10, R12 ;  /* 0x0000000a07082223 */ /* 0x020fca000001000c */
[----:B------:R0:W-:Y:S01]  /*201a0*/  STL [R1+0x1e4], R8 ;  /* 0x0001e40801007387 */ /* 0x0001e20000100800 */
[----:B--2---:R-:W-:-:S04]  /*201b0*/  @P1 FMUL.FTZ R5, R5, 0.69314718246459960938 ;  /* 0x3f31721805051820 */ /* 0x004fc80000410000 */
[----:B----4-:R-:W-:-:S05]  /*201c0*/  @P1 FFMA.FTZ R0, R5, R2, R6 ;  /* 0x0000000205001223 */ /* 0x010fca0000010006 */
[----:B------:R1:W-:Y:S04]  /*201d0*/  STL [R1+0x1e0], R0 ;  /* 0x0001e00001007387 */ /* 0x0003e80000100800 */
[----:B------:R-:W2:Y:S02]  /*201e0*/  LD.E R2, desc[UR36][R14.64+0x4] ;  /* 0x000004240e027980 */ /* 0x000ea4000c101900 */
[----:B--2---:R-:W-:Y:S02]  /*201f0*/  ISETP.NE.AND P0, PT, R2, RZ, PT ;  /* 0x000000ff0200720c */ /* 0x004fe40003f05270 */
[----:B------:R-:W2:Y:S11]  /*20200*/  LDL R2, [R1+0x1c0] ;  /* 0x0001c00001027983 */ /* 0x000eb60000100800 */
[----:B------:R-:W3:Y:S04]  /*20210*/  @!P0 LDL.64 R6, [R1+0xc0] ;  /* 0x0000c00001068983 */ /* 0x000ee80000100a00 */
[----:B------:R-:W2:Y:S01]  /*20220*/  @!P0 LD.E R3, desc[UR36][R14.64] ;  /* 0x000000240e038980 */ /* 0x000ea2000c101900 */
[----:B------:R-:W-:-:S06]  /*20230*/  IMAD.MOV.U32 R47, RZ, RZ, RZ ;  /* 0x000000ffff2f7224 */ /* 0x000fcc00078e00ff */
[----:B------:R-:W4:Y:S01]  /*20240*/  @P1 MUFU.RCP R47, R13 ;  /* 0x0000000d002f1308 */ /* 0x000f220000001000 */
[----:B---3--:R-:W0:Y:S01]  /*20250*/  @!P0 LD.E.64 R6, desc[UR36][R6.64] ;  /* 0x0000002406068980 */ /* 0x008e22000c101b00 */
[----:B--2---:R-:W-:-:S04]  /*20260*/  @!P0 IMAD R3, R2, 0x40, R3 ;  /* 0x0000004002038824 */ /* 0x004fc800078e0203 */
[----:B0-----:R-:W-:-:S05]  /*20270*/  @!P0 IMAD.WIDE R8, R3, 0x4, R6 ;  /* 0x0000000403088825 */ /* 0x001fca00078e0206 */
[----:B----4-:R0:W-:Y:S04]  /*20280*/  @!P0 ST.E desc[UR36][R8.64], R47 ;  /* 0x0000002f08008985 */ /* 0x0101e8000c101924 */
[----:B------:R-:W1:Y:S04]  /*20290*/  @!P0 LDL.64 R14, [R1+0xb8] ;  /* 0x0000b800010e8983 */ /* 0x000e680000100a00 */
[----:B-1----:R-:W2:Y:S02]  /*202a0*/  @!P0 LD.E R0, desc[UR36][R14.64+0x4] ;  /* 0x000004240e008980 */ /* 0x002ea4000c101900 */
[----:B--2---:R-:W-:-:S13]  /*202b0*/  @!P0 ISETP.NE.AND P0, PT, R0, RZ, PT ;  /* 0x000000ff0000820c */ /* 0x004fda0003f05270 */
[----:B------:R-:W2:Y:S04]  /*202c0*/  @!P0 LDL.64 R10, [R1+0xc0] ;  /* 0x0000c000010a8983 */ /* 0x000ea80000100a00 */
[----:B------:R-:W3:Y:S01]  /*202d0*/  @!P0 LD.E R3, desc[UR36][R14.64] ;  /* 0x000000240e038980 */ /* 0x000ee2000c101900 */
[----:B------:R-:W-:-:S06]  /*202e0*/  IMAD.MOV.U32 R0, RZ, RZ, RZ ;  /* 0x000000ffff007224 */ /* 0x000fcc00078e00ff */
[----:B------:R-:W1:Y:S01]  /*202f0*/  @P2 MUFU.RCP R0, R4 ;  /* 0x0000000400002308 */ /* 0x000e620000001000 */
[----:B--2---:R-:W2:Y:S01]  /*20300*/  @!P0 LD.E.64 R10, desc[UR36][R10.64] ;  /* 0x000000240a0a8980 */ /* 0x004ea2000c101b00 */
[----:B---3--:R-:W-:-:S04]  /*20310*/  @!P0 IMAD R3, R2, 0x40, R3 ;  /* 0x0000004002038824 */ /* 0x008fc800078e0203 */
[----:B------:R-:W-:-:S04]  /*20320*/  @!P0 VIADD R3, R3, 0x8 ;  /* 0x0000000803038836 */ /* 0x000fc80000000000 */
[----:B--2---:R-:W-:-:S05]  /*20330*/  @!P0 IMAD.WIDE R2, R3, 0x4, R10 ;  /* 0x0000000403028825 */ /* 0x004fca00078e020a */
[----:B-1----:R1:W-:Y:S04]  /*20340*/  @!P0 ST.E desc[UR36][R2.64], R0 ;  /* 0x0000000002008985 */ /* 0x0023e8000c101924 */
        /* <DEDUP_REMOVED lines=28> */
[----:B0-----:R-:W5:Y:S04]  /*20510*/  LDL.64 R8, [R1+0x3a8] ;  /* 0x0003a80001087983 */ /* 0x001f680000100a00 */
[----:B------:R-:W5:Y:S04]  /*20520*/  LDL.64 R4, [R1+0x3b8] ;  /* 0x0003b80001047983 */ /* 0x000f680000100a00 */
[----:B------:R-:W5:Y:S04]  /*20530*/  LDL.64 R10, [R1+0x3c8] ;  /* 0x0003c800010a7983 */ /* 0x000f680000100a00 */
[----:B-1----:R-:W5:Y:S04]  /*20540*/  LDL.64 R2, [R1+0x3d8] ;  /* 0x0003d80001027983 */ /* 0x002f680000100a00 */
        /* <DEDUP_REMOVED lines=33> */
[----:B------:R-:W5:Y:S04]  /*20760*/  LDL R45, [R1+0x1c8] ;  /* 0x0001c800012d7983 */ /* 0x000f680000100800 */
[----:B------:R-:W5:Y:S01]  /*20770*/  LDL R22, [R1+0x1cc] ;  /* 0x0001cc0001167983 */ /* 0x000f620000100800 */
[----:B--2---:R-:W-:-:S05]  /*20780*/  VIADD R46, R46, 0x1 ;  /* 0x000000012e2e7836 */ /* 0x004fca0000000000 */
[----:B------:R-:W-:-:S13]  /*20790*/  ISETP.NE.AND P0, PT, R46, 0x2, PT ;  /* 0x000000022e00780c */ /* 0x000fda0003f05270 */
[----:B------:R-:W2:Y:S01]  /*207a0*/  @!P0 LDL R44, [R1+0x1c4] ;  /* 0x0001c400012c8983 */ /* 0x000ea20000100800 */
[-C--:B---3--:R-:W-:Y:S01]  /*207b0*/  FMUL.FTZ R135, R135, R0.reuse ;  /* 0x0000000087877220 */ /* 0x088fe20000410000 */
[-C--:B------:R-:W-:Y:S01]  /*207c0*/  FMUL.FTZ R134, R134, R0.reuse ;  /* 0x0000000086867220 */ /* 0x080fe20000410000 */
[-C--:B----4-:R-:W-:Y:S01]  /*207d0*/  FMUL.FTZ R119, R119, R0.reuse ;  /* 0x0000000077777220 */ /* 0x090fe20000410000 */
[-C--:B------:R-:W-:Y:S01]  /*207e0*/  FMUL.FTZ R118, R118, R0.reuse ;  /* 0x0000000076767220 */ /* 0x080fe20000410000 */
[-C--:B-----5:R-:W-:Y:S01]  /*207f0*/  FMUL.FTZ R121, R121, R0.reuse ;  /* 0x0000000079797220 */ /* 0x0a0fe20000410000 */
        /* <DEDUP_REMOVED lines=123> */
[----:B------:R-:W-:-:S02]  /*20fb0*/  VIADD R0, R45, 0x1 ;  /* 0x000000012d007836 */ /* 0x000fc40000000000 */
[----:B------:R-:W-:Y:S01]  /*20fc0*/  VIADD R22, R22, 0x1 ;  /* 0x0000000116167836 */ /* 0x000fe20000000000 */
[----:B------:R-:W-:Y:S04]  /*20fd0*/  STL [R1+0x1c0], R46 ;  /* 0x0001c02e01007387 */ /* 0x000fe80000100800 */
        /* <DEDUP_REMOVED lines=11> */
[----:B------:R-:W-:Y:S01]  /*21090*/  STL.64 [R1+0x290], R72 ;  /* 0x0002904801007387 */ /* 0x000fe20000100a00 */
[----:B--2---:R-:W-:-:S03]  /*210a0*/  @!P0 LOP3.LUT R44, R44, 0x1, RZ, 0x3c, !PT ;  /* 0x000000012c2c8812 */ /* 0x004fc600078e3cff */
        /* <DEDUP_REMOVED lines=51> */
[----:B------:R-:W-:Y:S04]  /*213e0*/  STL [R1+0x1c8], R0 ;  /* 0x0001c80001007387 */ /* 0x000fe80000100800 */
[----:B------:R-:W-:Y:S04]  /*213f0*/  @!P0 STL [R1+0x1c4], R44 ;  /* 0x0001c42c01008387 */ /* 0x000fe80000100800 */
[----:B------:R-:W-:Y:S04]  /*21400*/  STL [R1+0x1cc], R22 ;  /* 0x0001cc1601007387 */ /* 0x000fe80000100800 */
[----:B------:R-:W-:Y:S04]  /*21410*/  @!P0 STL [R1+0x1c0], RZ ;  /* 0x0001c0ff01008387 */ /* 0x000fe80000100800 */
[----:B------:R0:W-:Y:S02]  /*21420*/  STL.64 [R1+0x3d8], R2 ;  /* 0x0003d80201007387 */ /* 0x0001e40000100a00 */
[----:B0-----:R-:W-:Y:S01]  /*21430*/  IMAD.MOV.U32 R3, RZ, RZ, 0x1 ;  /* 0x00000001ff037424 */ /* 0x001fe200078e00ff */
[----:B------:R-:W-:Y:S06]  /*21440*/  BAR.ARV 0xe, 0x100 ;  /* 0x0384000000007b1d */ /* 0x000fec0000002000 */
.L_x_5118:
[----:B0-----:R-:W-:-:S04]  /*21450*/  PRMT R0, R3, 0x9910, RZ ;  /* 0x0000991003007816 */ /* 0x001fc800000000ff */
[----:B------:R-:W-:-:S13]  /*21460*/  ISETP.NE.AND P0, PT, R0, RZ, PT ;  /* 0x000000ff0000720c */ /* 0x000fda0003f05270 */
[----:B------:R-:W-:Y:S05]  /*21470*/  @!P0 BRA `(.L_x_5236) ;  /* 0x0000002400f88947 */ /* 0x000fea0003800000 */
[----:B------:R-:W0:Y:S01]  /*21480*/  S2R R0, SR_TID.X ;  /* 0x0000000000007919 */ /* 0x000e220000002100 */
[----:B------:R-:W1:Y:S01]  /*21490*/  S2UR UR5, SR_CgaCtaId ;  /* 0x00000000000579c3 */ /* 0x000e620000008800 */
[----:B------:R-:W-:Y:S01]  /*214a0*/  UMOV UR4, 0x400 ;  /* 0x0000040000047882 */ /* 0x000fe20000000000 */
[----:B------:R-:W-:-:S06]  /*214b0*/  SHF.R.S32.HI R14, RZ, 0x1f, R152 ;  /* 0x0000001fff0e7819 */ /* 0x000fcc0000011498 */
[----:B------:R-:W-:Y:S01]  /*214c0*/  BAR.SYNC.DEFER_BLOCKING 0x1, 0x100 ;  /* 0x0044000000007b1d */ /* 0x000fe20000010000 */
[----:B------:R-:W-:-:S07]  /*214d0*/  SHF.R.S32.HI R16, RZ, 0x1f, R23 ;  /* 0x0000001fff107819 */ /* 0x000fce0000011417 */
[----:B------:R-:W2:Y:S01]  /*214e0*/  LDC R29, c[0x0][0xce8] ;  /* 0x00033a00ff1d7b82 */ /* 0x000ea20000000800 */
[----:B------:R-:W3:Y:S07]  /*214f0*/  S2R R20, SR_CTAID.X ;  /* 0x0000000000147919 */ /* 0x000eee0000002500 */
[----:B------:R-:W4:Y:S01]  /*21500*/  LDC.64 R18, c[0x0][0xc40] ;  /* 0x00031000ff127b82 */ /* 0x000f220000000a00 */
[----:B-1----:R-:W-:-:S04]  /*21510*/  ULEA UR4, UR5, UR4, 0x18 ;  /* 0x0000000405047291 */ /* 0x002fc8000f8ec03f */
[----:B------:R-:W-:Y:S01]  /*21520*/  UIADD3 UR4, UR4, 0x38820, URZ ;  /* 0x0003882004047890 */ /* 0x000fe2000fffe03f */
[----:B0-----:R-:W-:-:S03]  /*21530*/  VIADD R5, R0, 0xffffff80 ;  /* 0xffffff8000057836 */ /* 0x001fc60000000000 */
[----:B------:R-:W-:Y:S01]  /*21540*/  UPRMT UR4, URZ, 0x654, UR4 ;  /* 0x000006543f047896 */ /* 0x000fe20008000004 */
[----:B--2---:R-:W-:Y:S02]  /*21550*/  ISETP.NE.AND P1, PT, R29, 0x1, PT ;  /* 0x000000011d00780c */ /* 0x004fe40003f25270 */
[----:B------:R-:W-:-:S04]  /*21560*/  SHF.R.S32.HI R2, RZ, 0x1f, R5 ;  /* 0x0000001fff027819 */ /* 0x000fc80000011405 */
[----:B------:R-:W-:Y:S02]  /*21570*/  LEA.HI R0, R2, R5, RZ, 0x7 ;  /* 0x0000000502007211 */ /* 0x000fe400078f38ff */
[----:B------:R-:W-:Y:S02]  /*21580*/  SYNCS.ARRIVE.TRANS64.RED.A1T0 RZ, [UR4], RZ ;  /* 0x000000ffffff79a7 */ /* 0x000fe40008100404 */
[----:B------:R-:W-:Y:S02]  /*21590*/  SHF.R.S32.HI R24, RZ, 0x7, R0 ;  /* 0x00000007ff187819 */ /* 0x000fe40000011400 */
[----:B------:R-:W-:-:S03]  /*215a0*/  LOP3.LUT R4, R0, 0xffffff80, RZ, 0xc0, !PT ;  /* 0xffffff8000047812 */ /* 0x000fc600078ec0ff */
[----:B------:R-:W0:Y:S02]  /*215b0*/  SHFL.IDX PT, R3, R24, RZ, 0x1f ;  /* 0x00001fff18037589 */ /* 0x000e2400000e0000 */
[----:B------:R-:W-:Y:S01]  /*215c0*/  IMAD.IADD R25, R5, 0x1, -R4 ;  /* 0x0000000105197824 */ /* 0x000fe200078e0a04 */
[----:B------:R-:W-:-:S04]  /*215d0*/  LEA.HI R4, R2, R5, RZ, 0x2 ;  /* 0x0000000502047211 */ /* 0x000fc800078f10ff */
[----:B------:R-:W-:Y:S02]  /*215e0*/  SHF.R.S32.HI R22, RZ, 0x1f, R25 ;  /* 0x0000001fff167819 */ /* 0x000fe40000011419 */
[----:B------:R-:W-:Y:S02]  /*215f0*/  LOP3.LUT R4, R4, 0xfffffffc, RZ, 0xc0, !PT ;  /* 0xfffffffc04047812 */ /* 0x000fe400078ec0ff */
[----:B------:R-:W-:-:S03]  /*21600*/  LEA.HI R21, R22, R25, RZ, 0x2 ;  /* 0x0000001916157211 */ /* 0x000fc600078f10ff */
[----:B------:R-:W-:Y:S01]  /*21610*/  IMAD.IADD R28, R5, 0x1, -R4 ;  /* 0x00000001051c7824 */ /* 0x000fe200078e0a04 */
[--C-:B------:R-:W-:Y:S02]  /*21620*/  SHF.R.S32.HI R26, RZ, 0x2, R21.reuse ;  /* 0x00000002ff1a7819 */ /* 0x100fe40000011415 */
[----:B0-----:R-:W-:Y:S02]  /*21630*/  ISETP.NE.AND P0, PT, R3, RZ, PT ;  /* 0x000000ff0300720c */ /* 0x001fe40003f05270 */
[----:B------:R-:W-:-:S04]  /*21640*/  SHF.R.S32.HI R3, RZ, 0x1f, R21 ;  /* 0x0000001fff037819 */ /* 0x000fc80000011415 */
[----:B------:R-:W-:-:S04]  /*21650*/  LEA.HI R3, R3, R26, RZ, 0x3 ;  /* 0x0000001a03037211 */ /* 0x000fc800078f18ff */
[----:B------:R-:W-:-:S03]  /*21660*/  LOP3.LUT R27, R3, 0xfffffff8, RZ, 0xc0, !PT ;  /* 0xfffffff8031b7812 */ /* 0x000fc600078ec0ff */
[----:B---34-:R-:W-:Y:S05]  /*21670*/  @P0 BRA `(.L_x_5237) ;  /* 0x0000000400500947 */ /* 0x018fea0003800000 */
[----:B------:R-:W-:Y:S01]  /*21680*/  LOP3.LUT R0, R0, 0xffffff80, RZ, 0xc0, !PT ;  /* 0xffffff8000007812 */ /* 0x000fe200078ec0ff */
[----:B------:R-:W0:Y:S01]  /*21690*/  S2R R11, SR_CTAID.X ;  /* 0x00000000000b7919 */ /* 0x000e220000002500 */
[----:B------:R-:W1:Y:S01]  /*216a0*/  LDC R12, c[0x0][0xce8] ;  /* 0x00033a00ff0c7b82 */ /* 0x000e620000000800 */
[----:B------:R-:W-:Y:S01]  /*216b0*/  LEA.HI R9, R24, R24, RZ, 0x1 ;  /* 0x0000001818097211 */ /* 0x000fe200078f08ff */
[----:B------:R-:W-:Y:S01]  /*216c0*/  ULDC UR4, c[0x0][0xb88] ;  /* 0x0002e20000047ab9 */ /* 0x000fe20000000800 */
[----:B------:R-:W-:Y:S02]  /*216d0*/  IMAD.IADD R0, R5, 0x1, -R0 ;  /* 0x0000000105007824 */ /* 0x000fe400078e0a00 */
[----:B------:R-:W-:-:S03]  /*216e0*/  LOP3.LUT R13, R9, 0xfffffe, RZ, 0xc0, !PT ;  /* 0x00fffffe090d7812 */ /* 0x000fc600078ec0ff */
[----:B------:R-:W-:Y:S02]  /*216f0*/  SHF.R.S32.HI R3, RZ, 0x1f, R0 ;  /* 0x0000001fff037819 */ /* 0x000fe40000011400 */
[----:B------:R-:W-:Y:S02]  /*21700*/  IMAD.IADD R13, R24, 0x1, -R13 ;  /* 0x00000001180d7824 */ /* 0x000fe400078e0a0d */
[CC--:B------:R-:W-:Y:S02]  /*21710*/  LEA.HI R4, R3.reuse, R0.reuse, RZ, 0x2 ;  /* 0x0000000003047211 */ /* 0x0c0fe400078f10ff */
[----:B------:R-:W-:Y:S02]  /*21720*/  LEA.HI R3, R3, R0, RZ, 0x5 ;  /* 0x0000000003037211 */ /* 0x000fe400078f28ff */
[--C-:B------:R-:W-:Y:S02]  /*21730*/  SHF.R.S32.HI R6, RZ, 0x2, R4.reuse ;  /* 0x00000002ff067819 */ /* 0x100fe40000011404 */
[----:B------:R-:W-:-:S04]  /*21740*/  SHF.R.S32.HI R7, RZ, 0x1f, R4 ;  /* 0x0000001fff077819 */ /* 0x000fc80000011404 */
[----:B------:R-:W-:Y:S02]  /*21750*/  LEA.HI R8, R7, R6, RZ, 0x3 ;  /* 0x0000000607087211 */ /* 0x000fe400078f18ff */
[----:B------:R-:W-:Y:S02]  /*21760*/  LOP3.LUT R7, R4, 0x7ffffffc, RZ, 0xc0, !PT ;  /* 0x7ffffffc04077812 */ /* 0x000fe400078ec0ff */
[----:B------:R-:W-:Y:S01]  /*21770*/  LOP3.LUT R9, R8, 0xfffffff8, RZ, 0xc0, !PT ;  /* 0xfffffff808097812 */ /* 0x000fe200078ec0ff */
[----:B-1----:R-:W-:Y:S01]  /*21780*/  IMAD R8, R12, UR4, RZ ;  /* 0x000000040c087c24 */ /* 0x002fe2000f8e02ff */
[----:B------:R-:W-:Y:S01]  /*21790*/  SHF.R.S32.HI R4, RZ, 0x5, R3 ;  /* 0x00000005ff047819 */ /* 0x000fe20000011403 */
[----:B------:R-:W-:Y:S01]  /*217a0*/  IMAD.IADD R0, R0, 0x1, -R7 ;  /* 0x0000000100007824 */ /* 0x000fe200078e0a07 */
[----:B------:R-:W1:Y:S01]  /*217b0*/  S2UR UR6, SR_CTAID.Z ;  /* 0x00000000000679c3 */ /* 0x000e620000002700 */
[----:B------:R-:W-:Y:S01]  /*217c0*/  IMAD.IADD R9, R6, 0x1, -R9 ;  /* 0x0000000106097824 */ /* 0x000fe200078e0a09 */
[----:B------:R-:W-:Y:S01]  /*217d0*/  ISETP.NE.AND P3, PT, R12, 0x1, PT ;  /* 0x000000010c00780c */ /* 0x000fe20003f65270 */
[----:B------:R-:W-:Y:S01]  /*217e0*/  IMAD.U32 R3, R13, -0x100, RZ ;  /* 0xffffff000d037824 */ /* 0x000fe200078e00ff */
[----:B------:R-:W-:Y:S01]  /*217f0*/  ULDC.64 UR4, c[0x0][0xcd0] ;  /* 0x0003340000047ab9 */ /* 0x000fe20000000a00 */
[----:B------:R-:W-:-:S02]  /*21800*/  IMAD.SHL.U32 R0, R0, 0x2, RZ ;  /* 0x0000000200007824 */ /* 0x000fc400078e00ff */
[----:B------:R-:W-:Y:S01]  /*21810*/  IMAD R10, R4, 0x10, R9 ;  /* 0x00000010040a7824 */ /* 0x000fe200078e0209 */
[----:B------:R-:W2:Y:S02]  /*21820*/  LDC.64 R6, c[0x0][0xcd8] ;  /* 0x00033600ff067b82 */ /* 0x000ea40000000a00 */
[----:B------:R-:W-:Y:S01]  /*21830*/  ISETP.NE.AND P0, PT, R0, R3, PT ;  /* 0x000000030000720c */ /* 0x000fe20003f05270 */
[----:B0-----:R-:W-:-:S05]  /*21840*/  IMAD R13, R11, 0x40, R10 ;  /* 0x000000400b0d7824 */ /* 0x001fca00078e020a */
[----:B------:R-:W-:Y:S01]  /*21850*/  ISETP.GE.OR P2, PT, R13, R8, P0 ;  /* 0x000000080d00720c */ /* 0x000fe20000746670 */
[----:B------:R-:W0:-:S12]  /*21860*/  @P3 LDC R4, c[0x0][0xcec] ;  /* 0x00033b00ff043b82 */ /* 0x000e180000000800 */
[----:B------:R-:W3:Y:S01]  /*21870*/  @!P2 LDL R15, [R1+0x1e0] ;  /* 0x0001e000010fa983 */ /* 0x000ee20000100800 */
[----:B------:R-:W-:Y:S01]  /*21880*/  LEA.HI R0, R2, R5, RZ, 0x2 ;  /* 0x0000000502007211 */ /* 0x000fe200078f10ff */
[----:B-1----:R-:W-:Y:S01]  /*21890*/  USHF.R.S32.HI UR7, URZ, 0x1f, UR6 ;  /* 0x0000001f3f077899 */ /* 0x002fe20008011406 */
[----:B------:R-:W1:Y:S01]  /*218a0*/  S2UR UR6, SR_CTAID.Z ;  /* 0x00000000000679c3 */ /* 0x000e620000002700 */
[----:B------:R-:W-:Y:S01]  /*218b0*/  IMAD R9, R14, UR4, RZ ;  /* 0x000000040e097c24 */ /* 0x000fe2000f8e02ff */
[----:B------:R-:W-:Y:S01]  /*218c0*/  LOP3.LUT R0, R0, 0xfffffffc, RZ, 0xc0, !PT ;  /* 0xfffffffc00007812 */ /* 0x000fe200078ec0ff */
[----:B------:R-:W-:Y:S01]  /*218d0*/  VIADD R13, R13, 0x8 ;  /* 0x000000080d0d7836 */ /* 0x000fe20000000000 */
[----:B------:R-:W-:Y:S01]  /*218e0*/  BSSY B0, `(.L_x_5237) ;  /* 0x000002d000007945 */ /* 0x000fe20003800000 */
[----:B------:R-:W-:Y:S02]  /*218f0*/  IMAD R9, R152, UR5, R9 ;  /* 0x0000000598097c24 */ /* 0x000fe4000f8e0209 */
[----:B------:R-:W-:Y:S01]  /*21900*/  IMAD.IADD R0, R5, 0x1, -R0 ;  /* 0x0000000105007824 */ /* 0x000fe200078e0a00 */
[----:B------:R-:W-:Y:S01]  /*21910*/  ISETP.GE.OR P0, PT, R13, R8, P0 ;  /* 0x000000080d00720c */ /* 0x000fe20000706670 */
[----:B------:R-:W4:Y:S03]  /*21920*/  @P3 LDC R5, c[0x0][0xcf0] ;  /* 0x00033c00ff053b82 */ /* 0x000f260000000800 */
[----:B------:R-:W-:-:S04]  /*21930*/  LEA.HI R2, R0, R0, RZ, 0x1 ;  /* 0x0000000000027211 */ /* 0x000fc800078f08ff */
[----:B------:R-:W-:-:S05]  /*21940*/  LOP3.LUT R3, R2, 0x1ffffffe, RZ, 0xc0, !PT ;  /* 0x1ffffffe02037812 */ /* 0x000fca00078ec0ff */
[----:B------:R-:W-:Y:S02]  /*21950*/  IMAD.IADD R0, R0, 0x1, -R3 ;  /* 0x0000000100007824 */ /* 0x000fe400078e0a03 */
[----:B------:R-:W-:Y:S01]  /*21960*/  IMAD.WIDE.U32 R2, R152, UR4, RZ ;  /* 0x0000000498027c25 */ /* 0x000fe2000f8e00ff */
[----:B------:R-:W-:-:S03]  /*21970*/  ULDC.64 UR4, c[0x0][0xce0] ;  /* 0x0003380000047ab9 */ /* 0x000fc60000000a00 */
[----:B------:R-:W-:Y:S02]  /*21980*/  IMAD R0, R0, 0x8, R10 ;  /* 0x0000000800007824 */ /* 0x000fe400078e020a */
[----:B------:R-:W-:Y:S02]  /*21990*/  IMAD.IADD R3, R3, 0x1, R9 ;  /* 0x0000000103037824 */ /* 0x000fe400078e0209 */
[----:B------:R-:W-:Y:S02]  /*219a0*/  IMAD R9, R11, 0x40, R0 ;  /* 0x000000400b097824 */ /* 0x000fe400078e0200 */
[----:B--2---:R-:W-:Y:S02]  /*219b0*/  IMAD R10, R6, UR7, RZ ;  /* 0x00000007060a7c24 */ /* 0x004fe4000f8e02ff */
[----:B0-----:R-:W-:-:S04]  /*219c0*/  @P3 IMAD.HI.U32 R4, R9, R4, RZ ;  /* 0x0000000409043227 */ /* 0x001fc800078e00ff */
[----:B-1----:R-:W-:Y:S02]  /*219d0*/  IMAD R17, R7, UR6, R10 ;  /* 0x0000000607117c24 */ /* 0x002fe4000f8e020a */
[----:B------:R-:W-:Y:S01]  /*219e0*/  IMAD.MOV.U32 R11, RZ, RZ, R9 ;  /* 0x000000ffff0b7224 */ /* 0x000fe200078e0009 */
[----:B----4-:R-:W-:Y:S01]  /*219f0*/  @P3 SHF.R.U32.HI R11, RZ, R5, R4 ;  /* 0x00000005ff0b3219 */ /* 0x010fe20000011604 */
[----:B------:R-:W-:-:S04]  /*21a00*/  IMAD.WIDE.U32 R6, R6, UR6, R2 ;  /* 0x0000000606067c25 */ /* 0x000fc8000f8e0002 */
[----:B------:R-:W-:Y:S02]  /*21a10*/  IMAD.IADD R7, R7, 0x1, R17 ;  /* 0x0000000107077824 */ /* 0x000fe400078e0211 */
[----:B------:R-:W-:Y:S02]  /*21a20*/  IMAD.MOV R5, RZ, RZ, -R11 ;  /* 0x000000ffff057224 */ /* 0x000fe400078e0a0b */
[----:B------:R-:W-:Y:S02]  /*21a30*/  IMAD R0, R16, UR4, RZ ;  /* 0x0000000410007c24 */ /* 0x000fe4000f8e02ff */
[----:B------:R-:W-:Y:S01]  /*21a40*/  IMAD.WIDE.U32 R2, R23, UR4, R6 ;  /* 0x0000000417027c25 */ /* 0x000fe2000f8e0006 */
[----:B------:R-:W-:-:S03]  /*21a50*/  SHF.R.S32.HI R7, RZ, 0x1f, R11 ;  /* 0x0000001fff077819 */ /* 0x000fc6000001140b */
[----:B------:R-:W-:Y:S01]  /*21a60*/  IMAD R5, R12, R5, R9 ;  /* 0x000000050c057224 */ /* 0x000fe200078e0209 */
[----:B------:R-:W-:Y:S01]  /*21a70*/  IADD3 R2, P3, R11, R2, RZ ;  /* 0x000000020b027210 */ /* 0x000fe20007f7e0ff */
        /* <DEDUP_REMOVED lines=9> */
[----:B------:R-:W-:-:S04]  /*21b10*/  IMAD.IADD R3, R3, 0x1, R5 ;  /* 0x0000000103037824 */ /* 0x000fc800078e0205 */
[----:B------:R-:W-:Y:S01]  /*21b20*/  SHFL.IDX PT, R4, R0, 0x1, 0x1c1f ;  /* 0x003c1f0000047f89 */ /* 0x000fe200000e0000 */
[----:B------:R-:W-:-:S03]  /*21b30*/  LEA.HI.X R6, R2, UR5, R3, 0x2, P3 ;  /* 0x0000000502067c11 */ /* 0x000fc600098f1403 */
[----:B------:R-:W-:Y:S04]  /*21b40*/  SHFL.IDX PT, R2, R0, RZ, 0x1c1f ;  /* 0x001c1fff00027589 */ /* 0x000fe800000e0000 */
[----:B------:R-:W3:Y:S04]  /*21b50*/  SHFL.IDX PT, R3, R6, RZ, 0x1c1f ;  /* 0x001c1fff06037589 */ /* 0x000ee800000e0000 */
[----:B------:R0:W1:Y:S04]  /*21b60*/  SHFL.IDX PT, R5, R6, 0x1, 0x1c1f ;  /* 0x003c1f0006057f89 */ /* 0x00006800000e0000 */
[----:B---3--:R0:W-:Y:S01]  /*21b70*/  @!P2 ST.E desc[UR36][R2.64], R15 ;  /* 0x0000000f0200a985 */ /* 0x0081e2000c101924 */
[----:B-1----:R-:W-:Y:S05]  /*21b80*/  @P0 BRA `(.L_x_5238) ;  /* 0x0000000000080947 */ /* 0x002fea0003800000 */
[----:B0-----:R-:W2:Y:S04]  /*21b90*/  LDL R3, [R1+0x1e4] ;  /* 0x0001e40001037983 */ /* 0x001ea80000100800 */
[----:B--2---:R1:W-:Y:S02]  /*21ba0*/  ST.E desc[UR36][R4.64], R3 ;  /* 0x0000000304007985 */ /* 0x0043e4000c101924 */
.L_x_5238:
[----:B------:R-:W-:Y:S05]  /*21bb0*/  BSYNC B0 ;  /* 0x0000000000007941 */ /* 0x000fea0003800000 */
.L_x_5237:
[----:B------:R-:W2:Y:S01]  /*21bc0*/  S2UR UR6, SR_CTAID.Z ;  /* 0x00000000000679c3 */ /* 0x000ea20000002700 */
[----:B------:R-:W-:Y:S01]  /*21bd0*/  LEA.HI R0, R28, R28, RZ, 0x1 ;  /* 0x0000001c1c007211 */ /* 0x000fe200078f08ff */
[----:B------:R-:W-:Y:S01]  /*21be0*/  ULDC.64 UR4, c[0x0][0xc38] ;  /* 0x00030e0000047ab9 */ /* 0x000fe20000000a00 */
[----:B------:R-:W-:Y:S01]  /*21bf0*/  LEA.HI R22, R22, R25, RZ, 0x5 ;  /* 0x0000001916167211 */ /* 0x000fe200078f28ff */
[----:B01----:R-:W-:Y:S01]  /*21c00*/  IMAD R3, R14, UR4, RZ ;  /* 0x000000040e037c24 */ /* 0x003fe2000f8e02ff */
[----:B------:R-:W-:Y:S01]  /*21c10*/  LOP3.LUT R7, R0, 0x1ffffffe, RZ, 0xc0, !PT ;  /* 0x1ffffffe00077812 */ /* 0x000fe200078ec0ff */
[----:B------:R-:W-:Y:S01]  /*21c20*/  IMAD.IADD R27, R26, 0x1, -R27 ;  /* 0x000000011a1b7824 */ /* 0x000fe200078e0a1b */
[----:B------:R-:W-:Y:S01]  /*21c30*/  SHF.R.S32.HI R22, RZ, 0x5, R22 ;  /* 0x00000005ff167819 */ /* 0x000fe20000011416 */
[----:B------:R-:W0:Y:S01]  /*21c40*/  @P1 LDC R4, c[0x0][0xcec] ;  /* 0x00033b00ff041b82 */ /* 0x000e220000000800 */
[C---:B------:R-:W-:Y:S01]  /*21c50*/  IMAD R5, R152.reuse, UR5, R3 ;  /* 0x0000000598057c24 */ /* 0x040fe2000f8e0203 */
[----:B------:R-:W-:Y:S01]  /*21c60*/  BSSY B0, `(.L_x_5239) ;  /* 0x0000115000007945 */ /* 0x000fe20003800000 */
[----:B------:R-:W-:Y:S01]  /*21c70*/  IMAD.WIDE.U32 R2, R152, UR4, RZ ;  /* 0x0000000498027c25 */ /* 0x000fe2000f8e00ff */
[----:B------:R-:W-:-:S03]  /*21c80*/  ULDC.64 UR4, c[0x0][0xc48] ;  /* 0x0003120000047ab9 */ /* 0x000fc60000000a00 */
[----:B------:R-:W-:Y:S01]  /*21c90*/  IMAD.IADD R28, R28, 0x1, -R7 ;  /* 0x000000011c1c7824 */ /* 0x000fe200078e0a07 */
[----:B------:R-:W1:Y:S01]  /*21ca0*/  @P1 LDC R11, c[0x0][0xcf0] ;  /* 0x00033c00ff0b1b82 */ /* 0x000e620000000800 */
[----:B------:R-:W-:Y:S02]  /*21cb0*/  IMAD R27, R22, 0x10, R27 ;  /* 0x00000010161b7824 */ /* 0x000fe400078e021b */
[----:B------:R-:W-:Y:S02]  /*21cc0*/  IMAD.IADD R3, R3, 0x1, R5 ;  /* 0x0000000103037824 */ /* 0x000fe400078e0205 */
[----:B------:R-:W-:Y:S01]  /*21cd0*/  IMAD R5, R28, 0x8, R27 ;  /* 0x000000081c057824 */ /* 0x000fe200078e021b */
[----:B--2---:R-:W-:Y:S02]  /*21ce0*/  USHF.R.S32.HI UR7, URZ, 0x1f, UR6 ;  /* 0x0000001f3f077899 */ /* 0x004fe40008011406 */
[----:B------:R-:W2:Y:S01]  /*21cf0*/  S2UR UR6, SR_CTAID.Z ;  /* 0x00000000000679c3 */ /* 0x000ea20000002700 */
[----:B------:R-:W-:-:S02]  /*21d00*/  IMAD R9, R20, 0x40, R5 ;  /* 0x0000004014097824 */ /* 0x000fc400078e0205 */
[----:B------:R-:W-:Y:S02]  /*21d10*/  IMAD R20, R20, 0x40, R27 ;  /* 0x0000004014147824 */ /* 0x000fe400078e021b */
[----:B------:R-:W-:Y:S02]  /*21d20*/  IMAD R0, R18, UR7, RZ ;  /* 0x0000000712007c24 */ /* 0x000fe4000f8e02ff */
[----:B0-----:R-:W-:-:S04]  /*21d30*/  @P1 IMAD.HI.U32 R4, R9, R4, RZ ;  /* 0x0000000409041227 */ /* 0x001fc800078e00ff */
[----:B------:R-:W-:Y:S01]  /*21d40*/  IMAD.MOV.U32 R5, RZ, RZ, R9 ;  /* 0x000000ffff057224 */ /* 0x000fe200078e0009 */
[----:B-1----:R-:W-:-:S05]  /*21d50*/  @P1 SHF.R.U32.HI R5, RZ, R11, R4 ;  /* 0x0000000bff051219 */ /* 0x002fca0000011604 */
[----:B------:R-:W-:Y:S02]  /*21d60*/  IMAD.MOV R4, RZ, RZ, -R5 ;  /* 0x000000ffff047224 */ /* 0x000fe400078e0a05 */
[----:B--2---:R-:W-:Y:S02]  /*21d70*/  IMAD R7, R19, UR6, R0 ;  /* 0x0000000613077c24 */ /* 0x004fe4000f8e0200 */
[----:B------:R-:W-:-:S04]  /*21d80*/  IMAD.WIDE.U32 R2, R18, UR6, R2 ;  /* 0x0000000612027c25 */ /* 0x000fc8000f8e0002 */
[----:B------:R-:W-:Y:S02]  /*21d90*/  IMAD R0, R16, UR4, RZ ;  /* 0x0000000410007c24 */ /* 0x000fe4000f8e02ff */
[----:B------:R-:W-:Y:S02]  /*21da0*/  IMAD.IADD R3, R3, 0x1, R7 ;  /* 0x0000000103037824 */ /* 0x000fe400078e0207 */
        /* <DEDUP_REMOVED lines=13> */
[C---:B------:R-:W-:Y:S01]  /*21e80*/  IMAD R5, R23.reuse, UR5, R0 ;  /* 0x0000000517057c24 */ /* 0x040fe2000f8e0200 */
[----:B------:R-:W-:Y:S01]  /*21e90*/  LEA.HI R0, R24, R24, RZ, 0x1 ;  /* 0x0000001818007211 */ /* 0x000fe200078f08ff */
[----:B------:R-:W-:Y:S01]  /*21ea0*/  IMAD.WIDE.U32 R22, R23, UR4, R2 ;  /* 0x0000000417167c25 */ /* 0x000fe2000f8e0002 */
[----:B------:R-:W-:-:S03]  /*21eb0*/  ULDC.64 UR4, c[0x0][0xc00] ;  /* 0x0003000000047ab9 */ /* 0x000fc60000000a00 */
[----:B------:R-:W-:Y:S01]  /*21ec0*/  IMAD.IADD R3, R23, 0x1, R5 ;  /* 0x0000000117037824 */ /* 0x000fe200078e0205 */
[----:B------:R-:W-:Y:S01]  /*21ed0*/  LEA R19, P0, R22, UR4, 0x2 ;  /* 0x0000000416137c11 */ /* 0x000fe2000f8010ff */
[----:B------:R-:W-:-:S03]  /*21ee0*/  ULDC UR4, c[0x0][0xb88] ;  /* 0x0002e20000047ab9 */ /* 0x000fc60000000800 */
[----:B------:R-:W-:Y:S01]  /*21ef0*/  LEA.HI.X R22, R22, UR5, R3, 0x2, P0 ;  /* 0x0000000516167c11 */ /* 0x000fe200080f1403 */
[----:B------:R0:W1:Y:S01]  /*21f00*/  SHFL.IDX PT, R14, R19, RZ, 0x1c1f ;  /* 0x001c1fff130e7589 */ /* 0x00006200000e0000 */
[----:B------:R-:W-:Y:S02]  /*21f10*/  LOP3.LUT R3, R0, 0xfffffe, RZ, 0xc0, !PT ;  /* 0x00fffffe00037812 */ /* 0x000fe400078ec0ff */
[----:B------:R-:W-:Y:S01]  /*21f20*/  LOP3.LUT R0, R21, 0x7ffffffc, RZ, 0xc0, !PT ;  /* 0x7ffffffc15007812 */ /* 0x000fe200078ec0ff */
[----:B------:R-:W-:Y:S01]  /*21f30*/  IMAD R21, R29, UR4, RZ ;  /* 0x000000041d157c24 */ /* 0x000fe2000f8e02ff */
[----:B------:R0:W2:Y:S01]  /*21f40*/  SHFL.IDX PT, R15, R22, RZ, 0x1c1f ;  /* 0x001c1fff160f7589 */ /* 0x0000a200000e0000 */
[----:B------:R-:W-:Y:S02]  /*21f50*/  IMAD.IADD R3, R24, 0x1, -R3 ;  /* 0x0000000118037824 */ /* 0x000fe400078e0a03 */
[----:B------:R-:W-:Y:S01]  /*21f60*/  IMAD.IADD R0, R25, 0x1, -R0 ;  /* 0x0000000119007824 */ /* 0x000fe200078e0a00 */
[----:B------:R-:W-:-:S03]  /*21f70*/  ISETP.GE.AND P0, PT, R20, R21, PT ;  /* 0x000000151400720c */ /* 0x000fc60003f06270 */
[----:B------:R-:W-:-:S04]  /*21f80*/  IMAD R0, R3, 0x80, R0 ;  /* 0x0000008003007824 */ /* 0x000fc800078e0200 */
[----:B------:R-:W-:-:S06]  /*21f90*/  IMAD.SHL.U32 R18, R0, 0x2, RZ ;  /* 0x0000000200127824 */ /* 0x000fcc00078e00ff */
[----:B0-----:R-:W-:Y:S05]  /*21fa0*/  @P0 BRA `(.L_x_5240) ;  /* 0x0000000c00800947 */ /* 0x001fea0003800000 */
[----:B------:R-:W-:Y:S02]  /*21fb0*/  ULDC UR4, c[0x0][0xbc8] ;  /* 0x0002f20000047ab9 */ /* 0x000fe40000000800 */
[----:B------:R-:W-:-:S13]  /*21fc0*/  ISETP.GE.AND P0, PT, R18, UR4, PT ;  /* 0x0000000412007c0c */ /* 0x000fda000bf06270 */
[----:B------:R-:W3:Y:S01]  /*21fd0*/  @!P0 LDL.64 R12, [R1+0x200] ;  /* 0x00020000010c8983 */ /* 0x000ee20000100a00 */
[C---:B------:R-:W-:Y:S01]  /*21fe0*/  VIADD R4, R18.reuse, 0x8 ;  /* 0x0000000812047836 */ /* 0x040fe20000000000 */
[----:B------:R-:W-:-:S04]  /*21ff0*/  @!P0 LEA.HI R0, R18, R18, RZ, 0x1 ;  /* 0x0000001212008211 */ /* 0x000fc800078f08ff */
[----:B------:R-:W-:Y:S02]  /*22000*/  ISETP.GE.AND P1, PT, R4, UR4, PT ;  /* 0x0000000404007c0c */ /* 0x000fe4000bf26270 */
[----:B------:R-:W-:-:S05]  /*22010*/  @!P0 LOP3.LUT R0, R0, 0xfffffffe, RZ, 0xc0, !PT ;  /* 0xfffffffe00008812 */ /* 0x000fca00078ec0ff */
[----:B-12---:R-:W-:-:S05]  /*22020*/  @!P0 IMAD.WIDE R2, R0, 0x4, R14 ;  /* 0x0000000400028825 */ /* 0x006fca00078e020e */
[----:B---3--:R0:W-:Y:S04]  /*22030*/  @!P0 ST.E.64 desc[UR36][R2.64], R12 ;  /* 0x0000000c02008985 */ /* 0x0081e8000c101b24 */
[----:B------:R-:W2:Y:S01]  /*22040*/  @!P1 LDL.64 R6, [R1+0x210] ;  /* 0x0002100001069983 */ /* 0x000ea20000100a00 */
[----:B------:R-:W-:Y:S01]  /*22050*/  VIADD R0, R18, 0x10 ;  /* 0x0000001012007836 */ /* 0x000fe20000000000 */
[----:B------:R-:W-:-:S04]  /*22060*/  @!P1 LEA.HI R4, R4, R4, RZ, 0x1 ;  /* 0x0000000404049211 */ /* 0x000fc800078f08ff */
[----:B------:R-:W-:Y:S02]  /*22070*/  ISETP.GE.AND P0, PT, R0, UR4, PT ;  /* 0x0000000400007c0c */ /* 0x000fe4000bf06270 */
[----:B------:R-:W-:-:S05]  /*22080*/  @!P1 LOP3.LUT R4, R4, 0xfffffffe, RZ, 0xc0, !PT ;  /* 0xfffffffe04049812 */ /* 0x000fca00078ec0ff */
[----:B------:R-:W-:-:S05]  /*22090*/  @!P1 IMAD.WIDE R4, R4, 0x4, R14 ;  /* 0x0000000404049825 */ /* 0x000fca00078e020e */
[----:B--2---:R1:W-:Y:S04]  /*220a0*/  @!P1 ST.E.64 desc[UR36][R4.64], R6 ;  /* 0x0000000604009985 */ /* 0x0043e8000c101b24 */
[----:B------:R-:W2:Y:S01]  /*220b0*/  @!P0 LDL.64 R8, [R1+0x220] ;  /* 0x0002200001088983 */ /* 0x000ea20000100a00 */
[----:B------:R-:W-:Y:S01]  /*220c0*/  VIADD R10, R18, 0x18 ;  /* 0x00000018120a7836 */ /* 0x000fe20000000000 */
[----:B------:R-:W-:-:S04]  /*220d0*/  @!P0 LEA.HI R0, R0, R0, RZ, 0x1 ;  /* 0x0000000000008211 */ /* 0x000fc800078f08ff */
[----:B------:R-:W-:Y:S02]  /*220e0*/  ISETP.GE.AND P1, PT, R10, UR4, PT ;  /* 0x000000040a007c0c */ /* 0x000fe4000bf26270 */
[----:B------:R-:W-:-:S05]  /*220f0*/  @!P0 LOP3.LUT R0, R0, 0xfffffffe, RZ, 0xc0, !PT ;  /* 0xfffffffe00008812 */ /* 0x000fca00078ec0ff */
[----:B0-----:R-:W-:-:S05]  /*22100*/  @!P0 IMAD.WIDE R2, R0, 0x4, R14 ;  /* 0x0000000400028825 */ /* 0x001fca00078e020e */
[----:B--2---:R0:W-:Y:S04]  /*22110*/  @!P0 ST.E.64 desc[UR36][R2.64], R8 ;  /* 0x0000000802008985 */ /* 0x0041e8000c101b24 */
[----:B------:R-:W2:Y:S01]  /*22120*/  @!P1 LDL.64 R12, [R1+0x230] ;  /* 0x00023000010c9983 */ /* 0x000ea20000100a00 */
[----:B------:R-:W-:Y:S01]  /*22130*/  VIADD R0, R18, 0x20 ;  /* 0x0000002012007836 */ /* 0x000fe20000000000 */
[----:B------:R-:W-:-:S04]  /*22140*/  @!P1 LEA.HI R10, R10, R10, RZ, 0x1 ;  /* 0x0000000a0a0a9211 */ /* 0x000fc800078f08ff */
[----:B------:R-:W-:Y:S02]  /*22150*/  ISETP.GE.AND P0, PT, R0, UR4, PT ;  /* 0x0000000400007c0c */ /* 0x000fe4000bf06270 */
[----:B------:R-:W-:-:S05]  /*22160*/  @!P1 LOP3.LUT R10, R10, 0xfffffffe, RZ, 0xc0, !PT ;  /* 0xfffffffe0a0a9812 */ /* 0x000fca00078ec0ff */
[----:B------:R-:W-:-:S05]  /*22170*/  @!P1 IMAD.WIDE R10, R10, 0x4, R14 ;  /* 0x000000040a0a9825 */ /* 0x000fca00078e020e */
[----:B--2---:R2:W-:Y:S04]  /*22180*/  @!P1 ST.E.64 desc[UR36][R10.64], R12 ;  /* 0x0000000c0a009985 */ /* 0x0045e8000c101b24 */
[----:B-1----:R-:W3:Y:S01]  /*22190*/  @!P0 LDL.64 R4, [R1+0x240] ;  /* 0x0002400001048983 */ /* 0x002ee20000100a00 */
[----:B------:R-:W-:Y:S01]  /*221a0*/  VIADD R6, R18, 0x28 ;  /* 0x0000002812067836 */ /* 0x000fe20000000000 */
[----:B------:R-:W-:-:S04]  /*221b0*/  @!P0 LEA.HI R0, R0, R0, RZ, 0x1 ;  /* 0x0000000000008211 */ /* 0x000fc800078f08ff */
[----:B------:R-:W-:Y:S02]  /*221c0*/  ISETP.GE.AND P1, PT, R6, UR4, PT ;  /* 0x0000000406007c0c */ /* 0x000fe4000bf26270 */
[----:B------:R-:W-:-:S05]  /*221d0*/  @!P0 LOP3.LUT R0, R0, 0xfffffffe, RZ, 0xc0, !PT ;  /* 0xfffffffe00008812 */ /* 0x000fca00078ec0ff */
[----:B0-----:R-:W-:-:S05]  /*221e0*/  @!P0 IMAD.WIDE R2, R0, 0x4, R14 ;  /* 0x0000000400028825 */ /* 0x001fca00078e020e */
[----:B---3--:R0:W-:Y:S04]  /*221f0*/  @!P0 ST.E.64 desc[UR36][R2.64], R4 ;  /* 0x0000000402008985 */ /* 0x0081e8000c101b24 */
[----:B------:R-:W3:Y:S01]  /*22200*/  @!P1 LDL.64 R8, [R1+0x250] ;  /* 0x0002500001089983 */ /* 0x000ee20000100a00 */
[----:B------:R-:W-:Y:S01]  /*22210*/  VIADD R0, R18, 0x30 ;  /* 0x0000003012007836 */ /* 0x000fe20000000000 */
[----:B------:R-:W-:-:S04]  /*22220*/  @!P1 LEA.HI R6, R6, R6, RZ, 0x1 ;  /* 0x0000000606069211 */ /* 0x000fc800078f08ff */
[----:B------:R-:W-:Y:S02]  /*22230*/  ISETP.GE.AND P0, PT, R0, UR4, PT ;  /* 0x0000000400007c0c */ /* 0x000fe4000bf06270 */
[----:B------:R-:W-:-:S05]  /*22240*/  @!P1 LOP3.LUT R6, R6, 0xfffffffe, RZ, 0xc0, !PT ;  /* 0xfffffffe06069812 */ /* 0x000fca00078ec0ff */
[----:B------:R-:W-:-:S05]  /*22250*/  @!P1 IMAD.WIDE R6, R6, 0x4, R14 ;  /* 0x0000000406069825 */ /* 0x000fca00078e020e */
[----:B---3--:R1:W-:Y:S04]  /*22260*/  @!P1 ST.E.64 desc[UR36][R6.64], R8 ;  /* 0x0000000806009985 */ /* 0x0083e8000c101b24 */
[----:B--2---:R-:W2:Y:S01]  /*22270*/  @!P0 LDL.64 R10, [R1+0x260] ;  /* 0x00026000010a8983 */ /* 0x004ea20000100a00 */
        /* <DEDUP_REMOVED lines=129> */
[----:B0-----:R-:W-:-:S05]  /*22a90*/  @!P0 LOP3.LUT R3, R0, 0xfffffffe, RZ, 0xc0, !PT ;  /* 0xfffffffe00038812 */ /* 0x001fca00078ec0ff */
[----:B------:R-:W-:-:S05]  /*22aa0*/  @!P0 IMAD.WIDE R2, R3, 0x4, R14 ;  /* 0x0000000403028825 */ /* 0x000fca00078e020e */
        /* <DEDUP_REMOVED lines=12> */
[----:B0-----:R-:W-:-:S05]  /*22b70*/  @!P0 LOP3.LUT R3, R0, 0xfffffffe, RZ, 0xc0, !PT ;  /* 0xfffffffe00038812 */ /* 0x001fca00078ec0ff */
[----:B------:R-:W-:-:S05]  /*22b80*/  @!P0 IMAD.WIDE R2, R3, 0x4, R14 ;  /* 0x0000000403028825 */ /* 0x000fca00078e020e */
[----:B--2---:R0:W-:Y:S04]  /*22b90*/  @!P0 ST.E.64 desc[UR36][R2.64], R6 ;  /* 0x0000000602008985 */ /* 0x0041e8000c101b24 */
[----:B------:R-:W2:Y:S01]  /*22ba0*/  @!P1 LDL.64 R8, [R1+0x3b0] ;  /* 0x0003b00001089983 */ /* 0x000ea20000100a00 */
[----:B------:R-:W-:Y:S01]  /*22bb0*/  VIADD R0, R18, 0xe0 ;  /* 0x000000e012007836 */ /* 0x000fe20000000000 */
[----:B------:R-:W-:-:S04]  /*22bc0*/  @!P1 LEA.HI R10, R10, R10, RZ, 0x1 ;  /* 0x0000000a0a0a9211 */ /* 0x000fc800078f08ff */
[----:B------:R-:W-:Y:S02]  /*22bd0*/  ISETP.GE.AND P0, PT, R0, UR4, PT ;  /* 0x0000000400007c0c */ /* 0x000fe4000bf06270 */
[----:B-1----:R-:W-:-:S05]  /*22be0*/  @!P1 LOP3.LUT R5, R10, 0xfffffffe, RZ, 0xc0, !PT ;  /* 0xfffffffe0a059812 */ /* 0x002fca00078ec0ff */
[----:B------:R-:W-:-:S05]  /*22bf0*/  @!P1 IMAD.WIDE R4, R5, 0x4, R14 ;  /* 0x0000000405049825 */ /* 0x000fca00078e020e */
[----:B--2---:R1:W-:Y:S04]  /*22c00*/  @!P1 ST.E.64 desc[UR36][R4.64], R8 ;  /* 0x0000000804009985 */ /* 0x0043e8000c101b24 */
[----:B------:R-:W2:Y:S01]  /*22c10*/  @!P0 LDL.64 R10, [R1+0x3c0] ;  /* 0x0003c000010a8983 */ /* 0x000ea20000100a00 */
        /* <DEDUP_REMOVED lines=21> */
[----:B------:R-:W-:-:S04]  /*22d70*/  @!P1 LEA.HI R12, R12, R12, RZ, 0x1 ;  /* 0x0000000c0c0c9211 */ /* 0x000fc800078f08ff */
[----:B------:R-:W-:-:S05]  /*22d80*/  @!P1 LOP3.LUT R11, R12, 0xfffffffe, RZ, 0xc0, !PT ;  /* 0xfffffffe0c0b9812 */ /* 0x000fca00078ec0ff */
[----:B------:R-:W-:-:S05]  /*22d90*/  @!P1 IMAD.WIDE R14, R11, 0x4, R14 ;  /* 0x000000040b0e9825 */ /* 0x000fca00078e020e */
[----:B--2---:R3:W-:Y:S02]  /*22da0*/  @!P1 ST.E.64 desc[UR36][R14.64], R16 ;  /* 0x000000100e009985 */ /* 0x0047e4000c101b24 */
.L_x_5240:
[----:B------:R-:W-:Y:S05]  /*22db0*/  BSYNC B0 ;  /* 0x0000000000007941 */ /* 0x000fea0003800000 */
.L_x_5239:
[----:B------:R-:W-:Y:S01]  /*22dc0*/  VIADD R20, R20, 0x8 ;  /* 0x0000000814147836 */ /* 0x000fe20000000000 */
[----:B--23--:R2:W3:Y:S04]  /*22dd0*/  SHFL.IDX PT, R15, R22, 0x1, 0x1c1f ;  /* 0x003c1f00160f7f89 */ /* 0x00c4e800000e0000 */
[----:B------:R-:W-:Y:S01]  /*22de0*/  ISETP.GE.AND P0, PT, R20, R21, PT ;  /* 0x000000151400720c */ /* 0x000fe20003f06270 */
[----:B-1----:R2:W1:-:S12]  /*22df0*/  SHFL.IDX PT, R14, R19, 0x1, 0x1c1f ;  /* 0x003c1f00130e7f89 */ /* 0x00245800000e0000 */
[----:B--2---:R-:W-:Y:S05]  /*22e00*/  @P0 BRA `(.L_x_5109) ;  /* 0x0000005c00080947 */ /* 0x004fea0003800000 */
[----:B------:R-:W0:Y:S02]  /*22e10*/  LDC R17, c[0x0][0xbc8] ;  /* 0x0002f200ff117b82 */ /* 0x000e240000000800 */
[----:B0-----:R-:W-:-:S13]  /*22e20*/  ISETP.GE.AND P0, PT, R18, R17, PT ;  /* 0x000000111200720c */ /* 0x001fda0003f06270 */
[----:B------:R-:W2:Y:S01]  /*22e30*/  @!P0 LDL.64 R10, [R1+0x208] ;  /* 0x00020800010a8983 */ /* 0x000ea20000100a00 */
[C---:B------:R-:W-:Y:S01]  /*22e40*/  VIADD R4, R18.reuse, 0x8 ;  /* 0x0000000812047836 */ /* 0x040fe20000000000 */
[----:B------:R-:W-:-:S04]  /*22e50*/  @!P0 LEA.HI R0, R18, R18, RZ, 0x1 ;  /* 0x0000001212008211 */ /* 0x000fc800078f08ff */
[----:B------:R-:W-:Y:S02]  /*22e60*/  ISETP.GE.AND P1, PT, R4, R17, PT ;  /* 0x000000110400720c */ /* 0x000fe40003f26270 */
[----:B------:R-:W-:-:S05]  /*22e70*/  @!P0 LOP3.LUT R0, R0, 0xfffffffe, RZ, 0xc0, !PT ;  /* 0xfffffffe00008812 */ /* 0x000fca00078ec0ff */
[----:B-1-3--:R-:W-:-:S05]  /*22e80*/  @!P0 IMAD.WIDE R2, R0, 0x4, R14 ;  /* 0x0000000400028825 */ /* 0x00afca00078e020e */
[----:B--2---:R0:W-:Y:S04]  /*22e90*/  @!P0 ST.E.64 desc[UR36][R2.64], R10 ;  /* 0x0000000a02008985 */ /* 0x0041e8000c101b24 */
[----:B------:R-:W2:Y:S01]  /*22ea0*/  @!P1 LDL.64 R6, [R1+0x218] ;  /* 0x0002180001069983 */ /* 0x000ea20000100a00 */
[----:B------:R-:W-:Y:S01]  /*22eb0*/  VIADD R0, R18, 0x10 ;  /* 0x0000001012007836 */ /* 0x000fe20000000000 */
[----:B------:R-:W-:-:S04]  /*22ec0*/  @!P1 LEA.HI R4, R4, R4, RZ, 0x1 ;  /* 0x0000000404049211 */ /* 0x000fc800078f08ff */
[----:B------:R-:W-:Y:S02]  /*22ed0*/  ISETP.GE.AND P0, PT, R0, R17, PT ;  /* 0x000000110000720c */ /* 0x000fe40003f06270 */
[----:B------:R-:W-:-:S05]  /*22ee0*/  @!P1 LOP3.LUT R4, R4, 0xfffffffe, RZ, 0xc0, !PT ;  /* 0xfffffffe04049812 */ /* 0x000fca00078ec0ff */
[----:B------:R-:W-:-:S05]  /*22ef0*/  @!P1 IMAD.WIDE R4, R4, 0x4, R14 ;  /* 0x0000000404049825 */ /* 0x000fca00078e020e */
[----:B--2---:R1:W-:Y:S04]  /*22f00*/  @!P1 ST.E.64 desc[UR36][R4.64], R6 ;  /* 0x0000000604009985 */ /* 0x0043e8000c101b24 */
[----:B------:R-:W2:Y:S01]  /*22f10*/  @!P0 LDL.64 R8, [R1+0x228] ;  /* 0x0002280001088983 */ /* 0x000ea20000100a00 */
[----:B------:R-:W-:Y:S01]  /*22f20*/  VIADD R12, R18, 0x18 ;  /* 0x00000018120c7836 */ /* 0x000fe20000000000 */
[----:B------:R-:W-:-:S04]  /*22f30*/  @!P0 LEA.HI R0, R0, R0, RZ, 0x1 ;  /* 0x0000000000008211 */ /* 0x000fc800078f08ff */
[----:B------:R-:W-:Y:S02]  /*22f40*/  ISETP.GE.AND P1, PT, R12, R17, PT ;  /* 0x000000110c00720c */ /* 0x000fe40003f26270 */
[----:B------:R-:W-:-:S05]  /*22f50*/  @!P0 LOP3.LUT R0, R0, 0xfffffffe, RZ, 0xc0, !PT ;  /* 0xfffffffe00008812 */ /* 0x000fca00078ec0ff */
[----:B0-----:R-:W-:-:S05]  /*22f60*/  @!P0 IMAD.WIDE R2, R0, 0x4, R14 ;  /* 0x0000000400028825 */ /* 0x001fca00078e020e */
[----:B--2---:R0:W-:Y:S04]  /*22f70*/  @!P0 ST.E.64 desc[UR36][R2.64], R8 ;  /* 0x0000000802008985 */ /* 0x0041e8000c101b24 */
[----:B------:R-:W2:Y:S01]  /*22f80*/  @!P1 LDL.64 R10, [R1+0x238] ;  /* 0x00023800010a9983 */ /* 0x000ea20000100a00 */
[----:B------:R-:W-:Y:S01]  /*22f90*/  VIADD R0, R18, 0x20 ;  /* 0x0000002012007836 */ /* 0x000fe20000000000 */
[----:B------:R-:W-:-:S04]  /*22fa0*/  @!P1 LEA.HI R12, R12, R12, RZ, 0x1 ;  /* 0x0000000c0c0c9211 */ /* 0x000fc800078f08ff */
[----:B------:R-:W-:Y:S02]  /*22fb0*/  ISETP.GE.AND P0, PT, R0, R17, PT ;  /* 0x000000110000720c */ /* 0x000fe40003f06270 */
[----:B-1----:R-:W-:-:S05]  /*22fc0*/  @!P1 LOP3.LUT R4, R12, 0xfffffffe, RZ, 0xc0, !PT ;  /* 0xfffffffe0c049812 */ /* 0x002fca00078ec0ff */
        /* <DEDUP_REMOVED lines=90> */
[----:B0-----:R-:W-:-:S05]  /*23570*/  @!P0 LOP3.LUT R3, R0, 0xfffffffe, RZ, 0xc0, !PT ;  /* 0xfffffffe00038812 */ /* 0x001fca00078ec0ff */
[----:B------:R-:W-:-:S05]  /*23580*/  @!P0 IMAD.WIDE R2, R3, 0x4, R14 ;  /* 0x0000000403028825 */ /* 0x000fca00078e020e */
        /* <DEDUP_REMOVED lines=83> */
[----:B------:R-:W-:-:S04]  /*23ac0*/  @!P0 IMAD.WIDE R2, R3, 0x4, R14 ;  /* 0x0000000403028825 */ /* 0x000fc800078e020e */
[----:B------:R-:W-:Y:S01]  /*23ad0*/  VIADD R0, R18, 0xf0 ;  /* 0x000000f012007836 */ /* 0x000fe20000000000 */
[----:B--2---:R0:W-:Y:S04]  /*23ae0*/  @!P0 ST.E.64 desc[UR36][R2.64], R6 ;  /* 0x0000000602008985 */ /* 0x0041e8000c101b24 */
[----:B------:R-:W2:Y:S01]  /*23af0*/  @!P1 LDL.64 R8, [R1+0x3d8] ;  /* 0x0003d80001089983 */ /* 0x000ea20000100a00 */
[----:B------:R-:W-:Y:S01]  /*23b00*/  @!P1 LEA.HI R12, R12, R12, RZ, 0x1 ;  /* 0x0000000c0c0c9211 */ /* 0x000fe200078f08ff */
[----:B------:R-:W-:Y:S01]  /*23b10*/  VIADD R18, R18, 0xf8 ;  /* 0x000000f812127836 */ /* 0x000fe20000000000 */
[----:B------:R-:W-:Y:S01]  /*23b20*/  ISETP.GE.AND P0, PT, R0, R17, PT ;  /* 0x000000110000720c */ /* 0x000fe20003f06270 */
[----:B------:R-:W-:Y:S01]  /*23b30*/  BSSY B0, `(.L_x_5241) ;  /* 0x000000b000007945 */ /* 0x000fe20003800000 */
[----:B------:R-:W-:-:S05]  /*23b40*/  @!P1 LOP3.LUT R13, R12, 0xfffffffe, RZ, 0xc0, !PT ;  /* 0xfffffffe0c0d9812 */ /* 0x000fca00078ec0ff */
[----:B-1----:R-:W-:-:S05]  /*23b50*/  @!P1 IMAD.WIDE R4, R13, 0x4, R14 ;  /* 0x000000040d049825 */ /* 0x002fca00078e020e */
[----:B--2---:R0:W-:Y:S01]  /*23b60*/  @!P1 ST.E.64 desc[UR36][R4.64], R8 ;  /* 0x0000000804009985 */ /* 0x0041e2000c101b24 */
[----:B------:R-:W-:Y:S01]  /*23b70*/  ISETP.GE.AND P1, PT, R18, R17, PT ;  /* 0x000000111200720c */ /* 0x000fe20003f26270 */
[----:B------:R-:W-:-:S12]  /*23b80*/  @P0 BRA `(.L_x_5242) ;  /* 0x0000000000140947 */ /* 0x000fd80003800000 */
[----:B0-----:R-:W2:Y:S01]  /*23b90*/  LDL.64 R4, [R1+0x3e8] ;  /* 0x0003e80001047983 */ /* 0x001ea20000100a00 */
[----:B------:R-:W-:-:S04]  /*23ba0*/  LEA.HI R0, R0, R0, RZ, 0x1 ;  /* 0x0000000000007211 */ /* 0x000fc800078f08ff */
[----:B------:R-:W-:-:S05]  /*23bb0*/  LOP3.LUT R3, R0, 0xfffffffe, RZ, 0xc0, !PT ;  /* 0xfffffffe00037812 */ /* 0x000fca00078ec0ff */
[----:B------:R-:W-:-:S05]  /*23bc0*/  IMAD.WIDE R2, R3, 0x4, R14 ;  /* 0x0000000403027825 */ /* 0x000fca00078e020e */
[----:B--2---:R1:W-:Y:S02]  /*23bd0*/  ST.E.64 desc[UR36][R2.64], R4 ;  /* 0x0000000402007985 */ /* 0x0043e4000c101b24 */
.L_x_5242:
[----:B------:R-:W-:Y:S05]  /*23be0*/  BSYNC B0 ;  /* 0x0000000000007941 */ /* 0x000fea0003800000 */
.L_x_5241:
[----:B------:R-:W-:Y:S05]  /*23bf0*/  @P1 BRA `(.L_x_5109) ;  /* 0x0000004c008c1947 */ /* 0x000fea0003800000 */
[----:B01----:R-:W2:Y:S01]  /*23c00*/  LDL.64 R4, [R1+0x3f8] ;  /* 0x0003f80001047983 */ /* 0x003ea20000100a00 */
[----:B------:R-:W-:-:S04]  /*23c10*/  LEA.HI R18, R18, R18, RZ, 0x1 ;  /* 0x0000001212127211 */ /* 0x000fc800078f08ff */
[----:B------:R-:W-:-:S05]  /*23c20*/  LOP3.LUT R3, R18, 0xfffffffe, RZ, 0xc0, !PT ;  /* 0xfffffffe12037812 */ /* 0x000fca00078ec0ff */
[----:B------:R-:W-:-:S05]  /*23c30*/  IMAD.WIDE R2, R3, 0x4, R14 ;  /* 0x0000000403027825 */ /* 0x000fca00078e020e */
[----:B--2---:R2:W-:Y:S01]  /*23c40*/  ST.E.64 desc[UR36][R2.64], R4 ;  /* 0x0000000402007985 */ /* 0x0045e2000c101b24 */
[----:B------:R-:W-:Y:S05]  /*23c50*/  BRA `(.L_x_5109) ;  /* 0x0000004c00747947 */ /* 0x000fea0003800000 */
.L_x_5236:
[----:B------:R-:W0:Y:S02]  /*23c60*/  S2R R0, SR_TID.X ;  /* 0x0000000000007919 */ /* 0x000e240000002100 */
[----:B0-----:R-:W-:-:S05]  /*23c70*/  VIADD R0, R0, 0xffffff80 ;  /* 0xffffff8000007836 */ /* 0x001fca0000000000 */
[----:B------:R-:W-:-:S13]  /*23c80*/  ISETP.GT.AND P0, PT, R0, 0x3f, PT ;  /* 0x0000003f0000780c */ /* 0x000fda0003f04270 */
[----:B------:R-:W-:Y:S05]  /*23c90*/  @P0 BRA `(.L_x_5109) ;  /* 0x0000004c00640947 */ /* 0x000fea0003800000 */
[----:B------:R-:W0:Y:S01]  /*23ca0*/  S2R R3, SR_CTAID.X ;  /* 0x0000000000037919 */ /* 0x000e220000002500 */
[----:B------:R-:W1:Y:S01]  /*23cb0*/  LDC R6, c[0x0][0xce8] ;  /* 0x00033a00ff067b82 */ /* 0x000e620000000800 */
[----:B------:R-:W-:Y:S02]  /*23cc0*/  ULDC UR4, c[0x0][0xb88] ;  /* 0x0002e20000047ab9 */ /* 0x000fe40000000800 */
[----:B-1----:R-:W-:Y:S02]  /*23cd0*/  IMAD R5, R6, UR4, RZ ;  /* 0x0000000406057c24 */ /* 0x002fe4000f8e02ff */
[----:B0-----:R-:W-:-:S05]  /*23ce0*/  IMAD R0, R3, 0x40, R0 ;  /* 0x0000004003007824 */ /* 0x001fca00078e0200 */
[----:B------:R-:W-:-:S13]  /*23cf0*/  ISETP.GE.AND P0, PT, R0, R5, PT ;  /* 0x000000050000720c */ /* 0x000fda0003f06270 */
[----:B------:R-:W-:Y:S05]  /*23d00*/  @P0 BRA `(.L_x_5109) ;  /* 0x0000004c00480947 */ /* 0x000fea0003800000 */
[----:B------:R-:W0:Y:S01]  /*23d10*/  S2UR UR6, SR_CTAID.Z ;  /* 0x00000000000679c3 */ /* 0x000e220000002700 */
[----:B------:R-:W-:Y:S01]  /*23d20*/  ISETP.NE.AND P0, PT, R6, 0x1, PT ;  /* 0x000000010600780c */ /* 0x000fe20003f05270 */
[----:B------:R-:W-:Y:S01]  /*23d30*/  ULDC.64 UR4, c[0x0][0xcd0] ;  /* 0x0003340000047ab9 */ /* 0x000fe20000000a00 */
[----:B------:R-:W-:Y:S01]  /*23d40*/  SHF.R.S32.HI R3, RZ, 0x1f, R152 ;  /* 0x0000001fff037819 */ /* 0x000fe20000011498 */
[----:B------:R-:W-:-:S04]  /*23d50*/  IMAD.MOV.U32 R5, RZ, RZ, R0 ;  /* 0x000000ffff057224 */ /* 0x000fc800078e0000 */
[----:B------:R-:W1:Y:S01]  /*23d60*/  LDC.64 R12, c[0x0][0xcd8] ;  /* 0x00033600ff0c7b82 */ /* 0x000e620000000a00 */
[----:B------:R-:W-:-:S04]  /*23d70*/  IMAD R3, R3, UR4, RZ ;  /* 0x0000000403037c24 */ /* 0x000fc8000f8e02ff */
[C---:B------:R-:W-:Y:S02]  /*23d80*/  IMAD R7, R152.reuse, UR5, R3 ;  /* 0x0000000598077c24 */ /* 0x040fe4000f8e0203 */
[----:B------:R-:W-:Y:S01]  /*23d90*/  IMAD.WIDE.U32 R2, R152, UR4, RZ ;  /* 0x0000000498027c25 */ /* 0x000fe2000f8e00ff */
[----:B------:R-:W2:Y:S01]  /*23da0*/  @P0 LDC R9, c[0x0][0xcec] ;  /* 0x00033b00ff090b82 */ /* 0x000ea20000000800 */
[----:B------:R-:W-:Y:S02]  /*23db0*/  ULDC.64 UR4, c[0x0][0xce0] ;  /* 0x0003380000047ab9 */ /* 0x000fe40000000a00 */
[----:B------:R-:W-:-:S05]  /*23dc0*/  IMAD.IADD R3, R3, 0x1, R7 ;  /* 0x0000000103037824 */ /* 0x000fca00078e0207 */
[----:B------:R-:W3:Y:S01]  /*23dd0*/  @P0 LDC R11, c[0x0][0xcf0] ;  /* 0x00033c00ff0b0b82 */ /* 0x000ee20000000800 */
[----:B0-----:R-:W-:-:S07]  /*23de0*/  USHF.R.S32.HI UR7, URZ, 0x1f, UR6 ;  /* 0x0000001f3f077899 */ /* 0x001fce0008011406 */
[----:B------:R-:W0:Y:S01]  /*23df0*/  S2UR UR6, SR_CTAID.Z ;  /* 0x00000000000679c3 */ /* 0x000e220000002700 */
[----:B-1----:R-:W-:Y:S02]  /*23e00*/  IMAD R8, R12, UR7, RZ ;  /* 0x000000070c087c24 */ /* 0x002fe4000f8e02ff */
[----:B--2---:R-:W-:-:S05]  /*23e10*/  @P0 IMAD.HI.U32 R4, R0, R9, RZ ;  /* 0x0000000900040227 */ /* 0x004fca00078e00ff */
[----:B---3--:R-:W-:Y:S02]  /*23e20*/  @P0 SHF.R.U32.HI R5, RZ, R11, R4 ;  /* 0x0000000bff050219 */ /* 0x008fe40000011604 */
[----:B------:R-:W-:Y:S02]  /*23e30*/  SHF.R.S32.HI R4, RZ, 0x1f, R23 ;  /* 0x0000001fff047819 */ /* 0x000fe40000011417 */
[--C-:B------:R-:W-:Y:S01]  /*23e40*/  SHF.R.S32.HI R9, RZ, 0x1f, R5.reuse ;  /* 0x0000001fff097819 */ /* 0x100fe20000011405 */
[----:B------:R-:W-:Y:S02]  /*23e50*/  IMAD.MOV R7, RZ, RZ, -R5 ;  /* 0x000000ffff077224 */ /* 0x000fe400078e0a05 */
[----:B------:R-:W-:Y:S02]  /*23e60*/  IMAD R4, R4, UR4, RZ ;  /* 0x0000000404047c24 */ /* 0x000fe4000f8e02ff */
[----:B0-----:R-:W-:Y:S02]  /*23e70*/  IMAD R13, R13, UR6, R8 ;  /* 0x000000060d0d7c24 */ /* 0x001fe4000f8e0208 */
[----:B------:R-:W-:-:S04]  /*23e80*/  IMAD.WIDE.U32 R2, R12, UR6, R2 ;  /* 0x000000060c027c25 */ /* 0x000fc8000f8e0002 */
[----:B------:R-:W-:Y:S02]  /*23e90*/  IMAD.IADD R3, R13, 0x1, R3 ;  /* 0x000000010d037824 */ /* 0x000fe400078e0203 */
[----:B------:R-:W-:Y:S02]  /*23ea0*/  IMAD R7, R6, R7, R0 ;  /* 0x0000000706077224 */ /* 0x000fe400078e0200 */
[----:B------:R-:W-:-:S03]  /*23eb0*/  IMAD.WIDE.U32 R2, R23, UR4, R2 ;  /* 0x0000000417027c25 */ /* 0x000fc6000f8e0002 */
[----:B------:R-:W-:Y:S01]  /*23ec0*/  SHF.R.S32.HI R0, RZ, 0x1f, R7 ;  /* 0x0000001fff007819 */ /* 0x000fe20000011407 */
[----:B------:R-:W-:Y:S01]  /*23ed0*/  IMAD R4, R23, UR5, R4 ;  /* 0x0000000517047c24 */ /* 0x000fe2000f8e0204 */
[----:B------:R-:W-:Y:S01]  /*23ee0*/  IADD3 R2, P0, R5, R2, RZ ;  /* 0x0000000205027210 */ /* 0x000fe20007f1e0ff */
        /* <DEDUP_REMOVED lines=12> */
.L_x_5107:
        /* <DEDUP_REMOVED lines=18> */
.L_x_5243:
[----:B------:R-:W-:Y:S01]  /*240d0*/  ULDC UR7, c[0x0][0xd50] ;  /* 0x0003540000077ab9 */ /* 0x000fe20000000800 */
[----:B------:R-:W-:Y:S01]  /*240e0*/  UMOV UR39, UR6 ;  /* 0x0000000600277c82 */ /* 0x000fe20008000000 */
[----:B------:R-:W-:-:S11]  /*240f0*/  UISETP.NE.AND UP0, UPT, UR7, 0x1, UPT ;  /* 0x000000010700788c */ /* 0x000fd6000bf05270 */
[----:B------:R-:W-:Y:S01]  /*24100*/  @UP0 ULDC UR4, c[0x0][0xd54] ;  /* 0x0003550000040ab9 */ /* 0x000fe20000000800 */
[----:B------:R-:W-:Y:S01]  /*24110*/  @UP0 ULDC UR8, c[0x0][0xd58] ;  /* 0x0003560000080ab9 */ /* 0x000fe20000000800 */
[----:B------:R-:W-:-:S04]  /*24120*/  UIMAD.WIDE.U32 UR4, UR6, UR4, URZ ;  /* 0x00000004060472a5 */ /* 0x000fc8000f8e003f */
[----:B------:R-:W-:-:S12]  /*24130*/  @UP0 USHF.R.U32.HI UR39, URZ, UR8, UR5 ;  /* 0x000000083f270299 */ /* 0x000fd80008011605 */
.L_x_5244:
        /* <DEDUP_REMOVED lines=35> */
[----:B------:R-:W-:Y:S02]  /*24370*/  USHF.R.S32.HI UR6, URZ, 0x1f, UR9 ;  /* 0x0000001f3f067899 */ /* 0x000fe40008011409 */
[----:B------:R-:W-:Y:S02]  /*24380*/  @UP1 USHF.R.U32.HI UR8, URZ, UR12, UR7 ;  /* 0x0000000c3f081299 */ /* 0x000fe40008011607 */
[----:B------:R-:W-:Y:S02]  /*24390*/  UIADD3 UR7, UR46, 0x1, -UR11 ;  /* 0x000000012e077890 */ /* 0x000fe4000fffe80b */
[----:B------:R-:W-:Y:S02]  /*243a0*/  ULEA.HI UR6, UR6, UR9, URZ, 0x6 ;  /* 0x0000000906067291 */ /* 0x000fe4000f8f303f */
[----:B------:R-:W-:-:S02]  /*243b0*/  UIADD3 UR7, UR7, UR8, URZ ;  /* 0x0000000807077290 */ /* 0x000fc4000fffe03f */
[----:B------:R-:W-:Y:S02]  /*243c0*/  USHF.R.S32.HI UR41, URZ, 0x6, UR6 ;  /* 0x000000063f297899 */ /* 0x000fe40008011406 */
[----:B------:R-:W-:Y:S01]  /*243d0*/  UIADD3 UR4, UR7, UR4, URZ ;  /* 0x0000000407047290 */ /* 0x000fe2000fffe03f */
        /* <DEDUP_REMOVED lines=11> */
.L_x_5247:
[----:B------:R-:W-:-:S11]  /*24490*/  UISETP.NE.AND UP0, UPT, UR5, 0x1, UPT ;  /* 0x000000010500788c */ /* 0x000fd6000bf05270 */
[----:B------:R-:W-:Y:S02]  /*244a0*/  @UP0 ULDC.64 UR12, c[0x0][0xae0] ;  /* 0x0002b800000c0ab9 */ /* 0x000fe40000000a00 */
[----:B------:R-:W-:-:S04]  /*244b0*/  UIMAD.WIDE.U32 UR6, UR8, UR12, URZ ;  /* 0x0000000c080672a5 */ /* 0x000fc8000f8e003f */
[----:B------:R-:W-:-:S12]  /*244c0*/  @UP0 USHF.R.U32.HI UR8, URZ, UR13, UR7 ;  /* 0x0000000d3f080299 */ /* 0x000fd80008011607 */
.L_x_5248:
[----:B------:R-:W-:-:S04]  /*244d0*/  UIMAD UR8, UR8, UR5, UR5 ;  /* 0x00000005080872a4 */ /* 0x000fc8000f8e0205 */
[----:B------:R-:W-:-:S04]  /*244e0*/  UISETP.LT.AND UP0, UPT, UR4, UR8, UPT ;  /* 0x000000080400728c */ /* 0x000fc8000bf01270 */
[----:B------:R-:W-:-:S12]  /*244f0*/  USEL UR4, UR4, UR8, UP0 ;  /* 0x0000000804047287 */ /* 0x000fd80008000000 */
.L_x_5246:
        /* <DEDUP_REMOVED lines=26> */
.L_x_5250:
[----:B------:R-:W-:-:S11]  /*246a0*/  UISETP.NE.AND UP0, UPT, UR5, 0x1, UPT ;  /* 0x000000010500788c */ /* 0x000fd6000bf05270 */
[----:B------:R-:W-:Y:S02]  /*246b0*/  @UP0 ULDC.64 UR10, c[0x0][0xae0] ;  /* 0x0002b800000a0ab9 */ /* 0x000fe40000000a00 */
[----:B------:R-:W-:-:S04]  /*246c0*/  UIMAD.WIDE.U32 UR6, UR4, UR10, URZ ;  /* 0x0000000a040672a5 */ /* 0x000fc8000f8e003f */
[----:B------:R-:W-:-:S12]  /*246d0*/  @UP0 USHF.R.U32.HI UR4, URZ, UR11, UR7 ;  /* 0x0000000b3f040299 */ /* 0x000fd80008011607 */
.L_x_5251:
[----:B------:R-:W-:-:S04]  /*246e0*/  UIMAD UR4, UR4, UR5, URZ ;  /* 0x00000005040472a4 */ /* 0x000fc8000f8e023f */
[----:B------:R-:W-:-:S04]  /*246f0*/  UISETP.LT.AND UP0, UPT, UR8, UR4, UPT ;  /* 0x000000040800728c */ /* 0x000fc8000bf01270 */
[----:B------:R-:W-:-:S12]  /*24700*/  USEL UR8, UR8, UR4, !UP0 ;  /* 0x0000000408087287 */ /* 0x000fd8000c000000 */
.L_x_5249:
        /* <DEDUP_REMOVED lines=44> */
.L_x_5252:
[----:B------:R-:W-:Y:S02]  /*249d0*/  UIMAD UR48, UR44, UR38, UR43 ;  /* 0x000000262c3072a4 */ /* 0x000fe4000f8e022b */
[----:B------:R-:W-:Y:S02]  /*249e0*/  IMAD.U32 R3, RZ, RZ, UR38 ;  /* 0x00000026ff037e24 */ /* 0x000fe4000f8e00ff */
[----:B------:R-:W-:Y:S02]  /*249f0*/  IMAD.MOV.U32 R8, RZ, RZ, RZ ;  /* 0x000000ffff087224 */ /* 0x000fe400078e00ff */
[----:B------:R-:W-:Y:S02]  /*24a00*/  IMAD.MOV.U32 R21, RZ, RZ, 0x1 ;  /* 0x00000001ff157424 */ /* 0x000fe400078e00ff */
[----:B------:R-:W-:Y:S02]  /*24a10*/  IMAD.U32 R28, RZ, RZ, UR48 ;  /* 0x00000030ff1c7e24 */ /* 0x000fe4000f8e00ff */
[----:B------:R-:W-:-:S03]  /*24a20*/  IMAD.MOV.U32 R4, RZ, RZ, 0x1 ;  /* 0x00000001ff047424 */ /* 0x000fc600078e00ff */
        /* <DEDUP_REMOVED lines=26> */
.L_x_5253:
        /* <DEDUP_REMOVED lines=20> */
.L_x_5255:
        /* <DEDUP_REMOVED lines=15> */
.L_x_5254:
        /* <DEDUP_REMOVED lines=19> */
[----:B------:R-:W-:-:S03]  /*24f30*/  ISETP.GE.AND P0, PT, R4, UR46, PT ;  /* 0x0000002e04007c0c */ /* 0x000fc6000bf06270 */
[----:B------:R-:W-:Y:S01]  /*24f40*/  IMAD.MOV.U32 R7, RZ, RZ, R10 ;  /* 0x000000ffff077224 */ /* 0x000fe200078e000a */
[----:B------:R-:W-:Y:S01]  /*24f50*/  ISETP.GT.U32.OR P0, PT, R31, 0x3f, P0 ;  /* 0x0000003f1f00780c */ /* 0x000fe20000704470 */
[----:B------:R-:W1:Y:S01]  /*24f60*/  @P1 LDC R0, c[0x0][0x434] ;  /* 0x00010d00ff001b82 */ /* 0x000e620000000800 */
[----:B------:R-:W-:-:S07]  /*24f70*/  @P1 LOP3.LUT R16, R16, 0x2000, RZ, 0xfc, !PT ;  /* 0x0000200010101812 */ /* 0x000fce00078efcff */
        /* <DEDUP_REMOVED lines=51> */
[----:B------:R-:W-:-:S02]  /*252b0*/  LOP3.LUT R2, R22, 0x1c0, RZ, 0xfc, !PT ;  /* 0x000001c016027812 */ /* 0x000fc400078efcff */
[----:B------:R-:W-:Y:S02]  /*252c0*/  @P2 LOP3.LUT R16, R16, 0x4, RZ, 0xfc, !PT ;  /* 0x0000000410102812 */ /* 0x000fe400078efcff */
[----:B------:R-:W-:Y:S02]  /*252d0*/  SEL R34, RZ, 0x40, P0 ;  /* 0x00000040ff227807 */ /* 0x000fe40000000000 */
[----:B------:R-:W-:Y:S01]  /*252e0*/  ISETP.GE.AND P0, PT, R2, UR4, PT ;  /* 0x0000000402007c0c */ /* 0x000fe2000bf06270 */
[----:B------:R-:W-:Y:S01]  /*252f0*/  UMOV UR4, 0xffffffff ;  /* 0xffffffff00047882 */ /* 0x000fe20000000000 */
[----:B------:R-:W-:Y:S02]  /*25300*/  SEL R3, RZ, 0x10, P2 ;  /* 0x00000010ff037807 */ /* 0x000fe40001000000 */
[----:B------:R-:W-:Y:S02]  /*25310*/  LOP3.LUT R16, R16, 0xfffffffd, RZ, 0xc0, !PT ;  /* 0xfffffffd10107812 */ /* 0x000fe400078ec0ff */
[----:B------:R-:W-:-:S02]  /*25320*/  SEL R2, RZ, 0x20, P1 ;  /* 0x00000020ff027807 */ /* 0x000fc40000800000 */
[----:B------:R-:W-:Y:S02]  /*25330*/  SEL R17, RZ, 0x80, P0 ;  /* 0x00000080ff117807 */ /* 0x000fe40000000000 */
[----:B------:R-:W-:Y:S02]  /*25340*/  @P1 LOP3.LUT R16, R16, 0x2, RZ, 0xfc, !PT ;  /* 0x0000000210101812 */ /* 0x000fe400078efcff */
[----:B------:R-:W-:Y:S01]  /*25350*/  LOP3.LUT R3, R2, R0, R3, 0xfe, !PT ;  /* 0x0000000002037212 */ /* 0x000fe200078efe03 */
[----:B------:R-:W-:Y:S06]  /*25360*/  BRA.DIV UR4, `(.L_x_5256) ;  /* 0x0000003a04607947 */ /* 0x000fec000b800000 */
.L_x_5302:
[----:B------:R-:W-:Y:S01]  /*25370*/  ULOP3.LUT UR4, UR61, 0x2, URZ, 0xfc, !UPT ;  /* 0x000000023d047892 */ /* 0x000fe2000f8efc3f */
[----:B------:R-:W-:Y:S01]  /*25380*/  ISETP.GT.U32.AND P1, PT, R31, 0x3f, PT ;  /* 0x0000003f1f00780c */ /* 0x000fe20003f24070 */
[----:B------:R-:W-:Y:S01]  /*25390*/  IMAD.U32 R24, RZ, RZ, UR39 ;  /* 0x00000027ff187e24 */ /* 0x000fe2000f8e00ff */
[----:B------:R-:W-:Y:S02]  /*253a0*/  LOP3.LUT R16, R16, 0xfffffbff, RZ, 0xc0, !PT ;  /* 0xfffffbff10107812 */ /* 0x000fe400078ec0ff */
[----:B------:R-:W-:Y:S01]  /*253b0*/  LOP3.LUT R34, R3, R34, RZ, 0xfc, !PT ;  /* 0x0000002203227212 */ /* 0x000fe200078efcff */
[----:B------:R-:W-:Y:S01]  /*253c0*/  IMAD.U32 R33, RZ, RZ, UR4 ;  /* 0x00000004ff217e24 */ /* 0x000fe2000f8e00ff */
[----:B------:R-:W-:Y:S02]  /*253d0*/  SHF.R.S32.HI R24, RZ, 0x1f, R24 ;  /* 0x0000001fff187819 */ /* 0x000fe40000011418 */
[----:B------:R-:W-:Y:S02]  /*253e0*/  LOP3.LUT R17, R34, R17, RZ, 0xfc, !PT ;  /* 0x0000001122117212 */ /* 0x000fe400078efcff */
[----:B------:R-:W-:-:S13]  /*253f0*/  ISETP.NE.AND P0, PT, R33, 0x3, PT ;  /* 0x000000032100780c */ /* 0x000fda0003f05270 */
[----:B------:R-:W-:-:S04]  /*25400*/  @P0 LOP3.LUT R16, R16, 0x400, RZ, 0xfc, !PT ;  /* 0x0000040010100812 */ /* 0x000fc800078efcff */
[----:B------:R-:W-:-:S04]  /*25410*/  LOP3.LUT R16, R16, 0xffffbfff, RZ, 0xc0, !PT ;  /* 0xffffbfff10107812 */ /* 0x000fc800078ec0ff */
[----:B------:R-:W-:Y:S01]  /*25420*/  @P1 LOP3.LUT R16, R16, 0x4000, RZ, 0xfc, !PT ;  /* 0x0000400010101812 */ /* 0x000fe200078efcff */
[----:B------:R-:W-:Y:S06]  /*25430*/  @!P0 BRA `(.L_x_5257) ;  /* 0x0000000000048947 */ /* 0x000fec0003800000 */
[----:B------:R-:W-:Y:S01]  /*25440*/  BPT.TRAP 0x1 ;  /* 0x000000040000795c */ /* 0x000fe20000300000 */
.L_x_5257:
[----:B------:R-:W-:-:S05]  /*25450*/  IMAD.MOV.U32 R0, RZ, RZ, 0x1 ;  /* 0x00000001ff007424 */ /* 0x000fca00078e00ff */
[----:B------:R-:W-:-:S04]  /*25460*/  SHF.L.U32 R0, R0, 0x1f, RZ ;  /* 0x0000001f00007819 */ /* 0x000fc800000006ff */
[----:B------:R-:W0:Y:S02]  /*25470*/  SYNCS.PHASECHK.TRANS64.TRYWAIT P0, [UR45+0x38840], R0 ;  /* 0x03884000ff0075a7 */ /* 0x000e24000800016d */
[----:B0-----:R-:W-:Y:S05]  /*25480*/  @!P0 BRA `(.L_x_5258) ;  /* 0x0000003800388947 */ /* 0x001fea0003800000 */
.L_x_5303:
[----:B------:R-:W-:Y:S01]  /*25490*/  SHF.R.S32.HI R30, RZ, 0x1f, R19 ;  /* 0x0000001fff1e7819 */ /* 0x000fe20000011413 */
[----:B------:R-:W-:Y:S01]  /*254a0*/  ULDC.64 UR4, c[0x0][0x300] ;  /* 0x0000c00000047ab9 */ /* 0x000fe20000000a00 */
[----:B------:R-:W-:Y:S01]  /*254b0*/  R2UR UR6, R24 ;  /* 0x00000000180672ca */ /* 0x000fe200000e0000 */
[C---:B0-----:R-:W-:Y:S01]  /*254c0*/  IMAD.WIDE.U32 R2, R19.reuse, UR4, RZ ;  /* 0x0000000413027c25 */ /* 0x041fe2000f8e00ff */
[----:B------:R-:W-:Y:S02]  /*254d0*/  SHF.R.U32.HI R8, RZ, 0x3, R6 ;  /* 0x00000003ff087819 */ /* 0x000fe40000011606 */
[----:B------:R-:W-:Y:S01]  /*254e0*/  LOP3.LUT R16, R16, 0xfffffffe, RZ, 0xc0, !PT ;  /* 0xfffffffe10107812 */ /* 0x000fe200078ec0ff */
[----:B------:R-:W-:Y:S01]  /*254f0*/  IMAD R0, R30, UR4, RZ ;  /* 0x000000041e007c24 */ /* 0x000fe2000f8e02ff */
[----:B------:R-:W-:Y:S01]  /*25500*/  IADD3 R18, -R8, UR46, -R18 ;  /* 0x0000002e08127c10 */ /* 0x000fe2000fffe912 */
[----:B------:R-:W-:Y:S02]  /*25510*/  IMAD.SHL.U32 R23, R6, 0x8, RZ ;  /* 0x0000000806177824 */ /* 0x000fe400078e00ff */
        /* <DEDUP_REMOVED lines=22> */
[----:B------:R-:W-:Y:S02]  /*25680*/  LOP3.LUT R2, R2, 0x38, R37, 0x78, !PT ;  /* 0x0000003802027812 */ /* 0x000fe400078e7825 */
[----:B------:R-:W-:Y:S02]  /*25690*/  @P2 LOP3.LUT R16, R16, 0x1, RZ, 0xfc, !PT ;  /* 0x0000000110102812 */ /* 0x000fe400078efcff */
        /* <DEDUP_REMOVED lines=25> */
.L_x_5313:
        /* <DEDUP_REMOVED lines=15> */
.L_x_5260:
[----:B------:R-:W-:Y:S01]  /*25920*/  SYNCS.ARRIVE.TRANS64.A1T0 RZ, [UR45+0x38830], RZ ;  /* 0x038830ffffff79a7 */ /* 0x000fe2000810002d */
[----:B------:R-:W-:Y:S05]  /*25930*/  WARPSYNC.ALL ;  /* 0x0000000000007948 */ /* 0x000fea0003800000 */
[----:B------:R-:W-:Y:S01]  /*25940*/  UIADD3 UR4, UR45, 0x20400, URZ ;  /* 0x000204002d047890 */ /* 0x000fe2000fffe03f */
[----:B------:R-:W-:Y:S03]  /*25950*/  BAR.SYNC.DEFER_BLOCKING 0x8, 0x100 ;  /* 0x0204000000007b1d */ /* 0x000fe60000010000 */
[----:B------:R-:W-:-:S06]  /*25960*/  ULOP3.LUT UP0, URZ, UR4, 0x3ff, URZ, 0xc0, !UPT ;  /* 0x000003ff043f7892 */ /* 0x000fcc000f80c03f */
[----:B------:R-:W-:-:S13]  /*25970*/  PLOP3.LUT P0, PT, PT, PT, UP0, 0x80, 0x0 ;  /* 0x000000000000781c */ /* 0x000fda0003f0f008 */
        /* <DEDUP_REMOVED lines=17> */
.L_x_5261:
[----:B------:R-:W0:Y:S01]  /*25a90*/  S2R R20, SR_CTAID.Z ;  /* 0x0000000000147919 */ /* 0x000e220000002700 */
[----:B------:R-:W-:Y:S01]  /*25aa0*/  UISETP.NE.AND UP0, UPT, UR47, URZ, UPT ;  /* 0x0000003f2f00728c */ /* 0x000fe2000bf05270 */
[----:B------:R-:W-:Y:S01]  /*25ab0*/  VIADD R37, R31, UR40 ;  /* 0x000000281f257c36 */ /* 0x000fe20008000000 */
[----:B------:R-:W-:Y:S01]  /*25ac0*/  R2UR UR6, R24 ;  /* 0x00000000180672ca */ /* 0x000fe200000e0000 */
[----:B------:R-:W-:Y:S01]  /*25ad0*/  ULDC.64 UR8, c[0x0][0x2d8] ;  /* 0x0000b60000087ab9 */ /* 0x000fe20000000a00 */
[----:B------:R-:W1:Y:S01]  /*25ae0*/  LDC R6, c[0x0][0x448] ;  /* 0x00011200ff067b82 */ /* 0x000e620000000800 */
[----:B------:R-:W-:Y:S01]  /*25af0*/  IMAD.MOV.U32 R0, RZ, RZ, R37 ;  /* 0x000000ffff007224 */ /* 0x000fe200078e0025 */
[----:B------:R-:W-:-:S05]  /*25b00*/  PLOP3.LUT P0, PT, PT, PT, UP0, 0x80, 0x0 ;  /* 0x000000000000781c */ /* 0x000fca0003f0f008 */
[----:B------:R-:W-:-:S04]  /*25b10*/  @UP0 ULDC UR4, c[0x0][0x44c] ;  /* 0x0001130000040ab9 */ /* 0x000fc80000000800 */
[----:B------:R-:W-:-:S04]  /*25b20*/  UIMAD UR6, UR6, UR8, URZ ;  /* 0x00000008060672a4 */ /* 0x000fc8000f8e023f */
[----:B------:R-:W-:Y:S01]  /*25b30*/  @P0 IMAD.HI.U32 R2, R37, UR4, RZ ;  /* 0x0000000425020c27 */ /* 0x000fe2000f8e00ff */
[----:B------:R-:W-:Y:S01]  /*25b40*/  PLOP3.LUT P0, PT, PT, PT, UP0, 0x80, 0x0 ;  /* 0x000000000000781c */ /* 0x000fe20003f0f008 */
[----:B------:R-:W-:Y:S01]  /*25b50*/  @UP0 ULDC UR4, c[0x0][0x450] ;  /* 0x0001140000040ab9 */ /* 0x000fe20000000800 */
[----:B------:R-:W-:Y:S01]  /*25b60*/  UIMAD UR6, UR39, UR9, UR6 ;  /* 0x00000009270672a4 */ /* 0x000fe2000f8e0206 */
[----:B0-----:R-:W-:Y:S02]  /*25b70*/  SHF.R.S32.HI R21, RZ, 0x1f, R20 ;  /* 0x0000001fff157819 */ /* 0x001fe40000011414 */
[----:B------:R-:W0:Y:S08]  /*25b80*/  S2R R20, SR_CTAID.Z ;  /* 0x0000000000147919 */ /* 0x000e300000002700 */
[----:B------:R-:W-:Y:S01]  /*25b90*/  @P0 SHF.R.U32.HI R0, RZ, UR4, R2 ;  /* 0x00000004ff000c19 */ /* 0x000fe20008011602 */
[----:B------:R-:W-:-:S04]  /*25ba0*/  UIMAD.WIDE.U32 UR4, UR39, UR8, URZ ;  /* 0x00000008270472a5 */ /* 0x000fc8000f8e003f */
[----:B------:R-:W-:Y:S02]  /*25bb0*/  UIADD3 UR6, UR5, UR6, URZ ;  /* 0x0000000605067290 */ /* 0x000fe4000fffe03f */
[----:B------:R-:W-:Y:S02]  /*25bc0*/  IMAD.U32 R4, RZ, RZ, UR4 ;  /* 0x00000004ff047e24 */ /* 0x000fe4000f8e00ff */
[----:B------:R-:W-:Y:S01]  /*25bd0*/  IMAD.U32 R5, RZ, RZ, UR5 ;  /* 0x00000005ff057e24 */ /* 0x000fe2000f8e00ff */
[----:B------:R-:W-:Y:S01]  /*25be0*/  ULDC.64 UR4, c[0x0][0x2e0] ;  /* 0x0000b80000047ab9 */ /* 0x000fe20000000a00 */
[----:B------:R-:W-:Y:S01]  /*25bf0*/  IMAD.MOV.U32 R2, RZ, RZ, R4 ;  /* 0x000000ffff027224 */ /* 0x000fe200078e0004 */
[----:B------:R-:W-:Y:S01]  /*25c00*/  SHF.R.S32.HI R5, RZ, 0x1f, R0 ;  /* 0x0000001fff057819 */ /* 0x000fe20000011400 */
[----:B------:R-:W-:Y:S02]  /*25c10*/  IMAD.U32 R3, RZ, RZ, UR6 ;  /* 0x00000006ff037e24 */ /* 0x000fe4000f8e00ff */
[----:B------:R-:W-:-:S04]  /*25c20*/  IMAD R4, R21, UR4, RZ ;  /* 0x0000000415047c24 */ /* 0x000fc8000f8e02ff */
[C---:B0-----:R-:W-:Y:S02]  /*25c30*/  IMAD R4, R20.reuse, UR5, R4 ;  /* 0x0000000514047c24 */ /* 0x041fe4000f8e0204 */
[----:B------:R-:W-:Y:S01]  /*25c40*/  IMAD.WIDE.U32 R2, R20, UR4, R2 ;  /* 0x0000000414027c25 */ /* 0x000fe2000f8e0002 */
[----:B------:R-:W-:Y:S01]  /*25c50*/  ULDC.64 UR4, c[0x0][0x2d0] ;  /* 0x0000b40000047ab9 */ /* 0x000fe20000000a00 */
[----:B------:R-:W0:Y:S02]  /*25c60*/  S2R R20, SR_TID.X ;  /* 0x0000000000147919 */ /* 0x000e240000002100 */
[----:B------:R-:W-:Y:S02]  /*25c70*/  IMAD.IADD R3, R3, 0x1, R4 ;  /* 0x0000000103037824 */ /* 0x000fe400078e0204 */
[----:B------:R-:W-:Y:S02]  /*25c80*/  IMAD.MOV R4, RZ, RZ, -R0 ;  /* 0x000000ffff047224 */ /* 0x000fe400078e0a00 */
[----:B------:R-:W-:-:S02]  /*25c90*/  IMAD R5, R5, UR4, RZ ;  /* 0x0000000405057c24 */ /* 0x000fc4000f8e02ff */
[----:B-1----:R-:W-:Y:S02]  /*25ca0*/  IMAD R4, R6, R4, R37 ;  /* 0x0000000406047224 */ /* 0x002fe400078e0225 */
        /* <DEDUP_REMOVED lines=8> */
[----:B------:R-:W-:-:S03]  /*25d30*/  ULDC.64 UR4, c[0x0][0x280] ;  /* 0x0000a00000047ab9 */ /* 0x000fc60000000a00 */
[----:B------:R-:W-:Y:S01]  /*25d40*/  IMAD.IADD R3, R3, 0x1, R0 ;  /* 0x0000000103037824 */ /* 0x000fe200078e0200 */
[----:B------:R-:W-:Y:S01]  /*25d50*/  LEA R0, P0, R2, UR4, 0x1 ;  /* 0x0000000402007c11 */ /* 0x000fe2000f8008ff */
[----:B------:R-:W-:Y:S01]  /*25d60*/  ULDC UR4, c[0x0][0x2b8] ;  /* 0x0000ae0000047ab9 */ /* 0x000fe20000000800 */
[----:B0-----:R-:W-:Y:S02]  /*25d70*/  LOP3.LUT R20, R20, 0x7f, RZ, 0xc0, !PT ;  /* 0x0000007f14147812 */ /* 0x001fe400078ec0ff */
[----:B------:R-:W-:Y:S01]  /*25d80*/  LEA.HI.X R4, R2, UR5, R3, 0x1, P0 ;  /* 0x0000000502047c11 */ /* 0x000fe200080f0c03 */
[----:B------:R-:W-:Y:S01]  /*25d90*/  UMOV UR5, 0xffffffff ;  /* 0xffffffff00057882 */ /* 0x000fe20000000000 */
[----:B------:R-:W-:Y:S02]  /*25da0*/  ISETP.GE.AND P0, PT, R22, UR4, PT ;  /* 0x0000000416007c0c */ /* 0x000fe4000bf06270 */
[----:B------:R-:W-:Y:S01]  /*25db0*/  SHF.R.U32.HI R20, RZ, 0x3, R20 ;  /* 0x00000003ff147819 */ /* 0x000fe20000011614 */
[----:B------:R-:W-:Y:S10]  /*25dc0*/  BRA.DIV UR5, `(.L_x_5262) ;  /* 0x0000003605207947 */ /* 0x000ff4000b800000 */
[----:B------:R-:W0:Y:S01]  /*25dd0*/  SHFL.IDX PT, R3, R0, RZ, 0x181f ;  /* 0x00181fff00037589 */ /* 0x000e2200000e0000 */
[----:B------:R-:W-:Y:S01]  /*25de0*/  ULDC UR4, c[0x0][0x288] ;  /* 0x0000a20000047ab9 */ /* 0x000fe20000000800 */
[----:B------:R-:W-:Y:S01]  /*25df0*/  LOP3.LUT R16, R16, 0xfffffeff, RZ, 0xc0, !PT ;  /* 0xfffffeff10107812 */ /* 0x000fe200078ec0ff */
[----:B------:R-:W-:Y:S01]  /*25e00*/  IMAD R5, R6, UR4, RZ ;  /* 0x0000000406057c24 */ /* 0x000fe2000f8e02ff */
[----:B------:R-:W1:Y:S01]  /*25e10*/  SHFL.IDX PT, R2, R4, RZ, 0x181f ;  /* 0x00181fff04027589 */ /* 0x000e6200000e0000 */
[----:B------:R-:W-:-:S03]  /*25e20*/  VIADD R6, R20, UR40 ;  /* 0x0000002814067c36 */ /* 0x000fc60008000000 */
[----:B------:R-:W-:Y:S02]  /*25e30*/  SHFL.IDX PT, R14, R0, 0x3, 0x181f ;  /* 0x00781f00000e7f89 */ /* 0x000fe400000e0000 */
[----:B------:R-:W-:-:S13]  /*25e40*/  ISETP.GE.AND P2, PT, R6, R5, PT ;  /* 0x000000050600720c */ /* 0x000fda0003f46270 */
[----:B------:R-:W-:Y:S02]  /*25e50*/  @!P2 LEA R7, R23, UR45, 0x1 ;  /* 0x0000002d1707ac11 */ /* 0x000fe4000f8e08ff */
[----:B0-----:R-:W-:Y:S02]  /*25e60*/  @!P2 LEA R3, P1, R22, R3, 0x1 ;  /* 0x000000031603a211 */ /* 0x001fe400078208ff */
[----:B------:R-:W-:-:S03]  /*25e70*/  @P2 LOP3.LUT R16, R16, 0x100, RZ, 0xfc, !PT ;  /* 0x0000010010102812 */ /* 0x000fc600078efcff */
[----:B-1----:R-:W-:Y:S01]  /*25e80*/  @!P2 IMAD.X R2, RZ, RZ, R2, P1 ;  /* 0x000000ffff02a224 */ /* 0x002fe200008e0602 */
[----:B------:R-:W-:-:S04]  /*25e90*/  LOP3.LUT R16, R16, 0xffffff7f, RZ, 0xc0, !PT ;  /* 0xffffff7f10107812 */ /* 0x000fc800078ec0ff */
[----:B------:R-:W-:-:S04]  /*25ea0*/  @!P2 LOP3.LUT R3, R3, R2, RZ, 0x3c, !PT ;  /* 0x000000020303a212 */ /* 0x000fc800078e3cff */
[----:B------:R-:W-:-:S04]  /*25eb0*/  @!P2 LOP3.LUT R2, R3, R2, RZ, 0x3c, !PT ;  /* 0x000000020302a212 */ /* 0x000fc800078e3cff */
[----:B------:R-:W-:-:S05]  /*25ec0*/  @!P2 LOP3.LUT R3, R3, R2, RZ, 0x3c, !PT ;  /* 0x000000020303a212 */ /* 0x000fca00078e3cff */
[----:B------:R0:W-:Y:S04]  /*25ed0*/  @!P2 LDGSTS.E.BYPASS.LTC128B.128 [R7+0x20400], desc[UR36][R2.64], !P0 ;  /* 0x204000000207afae */ /* 0x0001e8000c101d64 */
[----:B0-----:R-:W0:Y:S01]  /*25ee0*/  SHFL.IDX PT, R3, R0, 0x1, 0x181f ;  /* 0x00381f0000037f89 */ /* 0x001e2200000e0000 */
[----:B------:R-:W-:-:S03]  /*25ef0*/  VIADD R7, R6, 0x10 ;  /* 0x0000001006077836 */ /* 0x000fc60000000000 */
[----:B------:R-:W1:Y:S02]  /*25f00*/  SHFL.IDX PT, R2, R4, 0x1, 0x181f ;  /* 0x00381f0004027f89 */ /* 0x000e6400000e0000 */
[----:B------:R-:W-:-:S13]  /*25f10*/  ISETP.GE.AND P2, PT, R7, R5, PT ;  /* 0x000000050700720c */ /* 0x000fda0003f46270 */
[----:B------:R-:W-:Y:S02]  /*25f20*/  @!P2 LEA R7, R23, UR45, 0x1 ;  /* 0x0000002d1707ac11 */ /* 0x000fe4000f8e08ff */
[----:B------:R-:W-:Y:S02]  /*25f30*/  @P2 LOP3.LUT R16, R16, 0x80, RZ, 0xfc, !PT ;  /* 0x0000008010102812 */ /* 0x000fe400078efcff */
[----:B0-----:R-:W-:Y:S02]  /*25f40*/  @!P2 LEA R3, P1, R22, R3, 0x1 ;  /* 0x000000031603a211 */ /* 0x001fe400078208ff */
[----:B------:R-:W-:-:S03]  /*25f50*/  LOP3.LUT R16, R16, 0xffffffbf, RZ, 0xc0, !PT ;  /* 0xffffffbf10107812 */ /* 0x000fc600078ec0ff */
[----:B-1----:R-:W-:-:S05]  /*25f60*/  @!P2 IMAD.X R2, RZ, RZ, R2, P1 ;  /* 0x000000ffff02a224 */ /* 0x002fca00008e0602 */
[----:B------:R-:W-:-:S04]  /*25f70*/  @!P2 LOP3.LUT R3, R3, R2, RZ, 0x3c, !PT ;  /* 0x000000020303a212 */ /* 0x000fc800078e3cff */
[----:B------:R-:W-:-:S04]  /*25f80*/  @!P2 LOP3.LUT R2, R3, R2, RZ, 0x3c, !PT ;  /* 0x000000020302a212 */ /* 0x000fc800078e3cff */
[----:B------:R-:W-:-:S05]  /*25f90*/  @!P2 LOP3.LUT R3, R3, R2, RZ, 0x3c, !PT ;  /* 0x000000020303a212 */ /* 0x000fca00078e3cff */
[----:B------:R0:W-:Y:S04]  /*25fa0*/  @!P2 LDGSTS.E.BYPASS.LTC128B.128 [R7+0x20c00], desc[UR36][R2.64], !P0 ;  /* 0x20c000000207afae */ /* 0x0001e8000c101d64 */
[----:B0-----:R-:W0:Y:S01]  /*25fb0*/  SHFL.IDX PT, R3, R0, 0x2, 0x181f ;  /* 0x00581f0000037f89 */ /* 0x001e2200000e0000 */
[----:B------:R-:W-:-:S03]  /*25fc0*/  VIADD R7, R6, 0x20 ;  /* 0x0000002006077836 */ /* 0x000fc60000000000 */
[----:B------:R-:W1:Y:S02]  /*25fd0*/  SHFL.IDX PT, R2, R4, 0x2, 0x181f ;  /* 0x00581f0004027f89 */ /* 0x000e6400000e0000 */
[----:B------:R-:W-:Y:S02]  /*25fe0*/  ISETP.GE.AND P2, PT, R7, R5, PT ;  /* 0x000000050700720c */ /* 0x000fe40003f46270 */
[----:B------:R-:W2:Y:S11]  /*25ff0*/  SHFL.IDX PT, R4, R4, 0x3, 0x181f ;  /* 0x00781f0004047f89 */ /* 0x000eb600000e0000 */
[----:B------:R-:W-:-:S02]  /*26000*/  @!P2 LEA R7, R23, UR45, 0x1 ;  /* 0x0000002d1707ac11 */ /* 0x000fc4000f8e08ff */
[----:B------:R-:W-:Y:S02]  /*26010*/  @P2 LOP3.LUT R16, R16, 0x40, RZ, 0xfc, !PT ;  /* 0x0000004010102812 */ /* 0x000fe400078efcff */
[----:B0-----:R-:W-:-:S05]  /*26020*/  @!P2 LEA R3, P1, R22, R3, 0x1 ;  /* 0x000000031603a211 */ /* 0x001fca00078208ff */
[----:B-1----:R-:W-:-:S05]  /*26030*/  @!P2 IMAD.X R2, RZ, RZ, R2, P1 ;  /* 0x000000ffff02a224 */ /* 0x002fca00008e0602 */
[----:B------:R-:W-:-:S04]  /*26040*/  @!P2 LOP3.LUT R3, R3, R2, RZ, 0x3c, !PT ;  /* 0x000000020303a212 */ /* 0x000fc800078e3cff */
[----:B------:R-:W-:-:S04]  /*26050*/  @!P2 LOP3.LUT R2, R3, R2, RZ, 0x3c, !PT ;  /* 0x000000020302a212 */ /* 0x000fc800078e3cff */
[----:B------:R-:W-:-:S05]  /*26060*/  @!P2 LOP3.LUT R3, R3, R2, RZ, 0x3c, !PT ;  /* 0x000000020303a212 */ /* 0x000fca00078e3cff */
[----:B--2---:R0:W-:Y:S02]  /*26070*/  @!P2 LDGSTS.E.BYPASS.LTC128B.128 [R7+0x21400], desc[UR36][R2.64], !P0 ;  /* 0x214000000207afae */ /* 0x0041e4000c101d64 */
.L_x_5322:
        /* <DEDUP_REMOVED lines=36> */
.L_x_5263:
[----:B------:R-:W-:Y:S01]  /*262c0*/  UISETP.NE.AND UP0, UPT, UR47, URZ, UPT ;  /* 0x0000003f2f00728c */ /* 0x000fe2000bf05270 */
[----:B------:R-:W0:Y:S01]  /*262d0*/  S2R R20, SR_CTAID.Z ;  /* 0x0000000000147919 */ /* 0x000e220000002700 */
[----:B------:R-:W-:Y:S01]  /*262e0*/  R2UR UR6, R24 ;  /* 0x00000000180672ca */ /* 0x000fe200000e0000 */
[----:B------:R-:W-:Y:S01]  /*262f0*/  ULDC.64 UR8, c[0x0][0x3d8] ;  /* 0x0000f60000087ab9 */ /* 0x000fe20000000a00 */
[----:B------:R-:W-:Y:S01]  /*26300*/  IMAD.MOV.U32 R0, RZ, RZ, R37 ;  /* 0x000000ffff007224 */ /* 0x000fe200078e0025 */
[C---:B------:R-:W-:Y:S02]  /*26310*/  LOP3.LUT R8, R22.reuse, 0x80, RZ, 0xfc, !PT ;  /* 0x0000008016087812 */ /* 0x040fe400078efcff */
[----:B------:R-:W-:Y:S02]  /*26320*/  PLOP3.LUT P0, PT, PT, PT, UP0, 0x80, 0x0 ;  /* 0x000000000000781c */ /* 0x000fe40003f0f008 */
[C---:B------:R-:W-:Y:S02]  /*26330*/  LOP3.LUT R7, R22.reuse, 0x40, RZ, 0xfc, !PT ;  /* 0x0000004016077812 */ /* 0x040fe400078efcff */
[----:B------:R-:W-:Y:S01]  /*26340*/  @UP0 ULDC UR4, c[0x0][0x44c] ;  /* 0x0001130000040ab9 */ /* 0x000fe20000000800 */
[----:B------:R-:W-:-:S02]  /*26350*/  LOP3.LUT R21, R22, 0x180, RZ, 0xfc, !PT ;  /* 0x0000018016157812 */ /* 0x000fc400078efcff */
[----:B------:R-:W-:Y:S01]  /*26360*/  LOP3.LUT R16, R16, 0xfffff7ff, RZ, 0xc0, !PT ;  /* 0xfffff7ff10107812 */ /* 0x000fe200078ec0ff */
[----:B------:R-:W-:-:S04]  /*26370*/  UIMAD UR6, UR6, UR8, URZ ;  /* 0x00000008060672a4 */ /* 0x000fc8000f8e023f */
[----:B------:R-:W-:Y:S01]  /*26380*/  UIMAD UR6, UR39, UR9, UR6 ;  /* 0x00000009270672a4 */ /* 0x000fe2000f8e0206 */
[----:B------:R-:W-:Y:S01]  /*26390*/  @P0 IMAD.HI.U32 R2, R37, UR4, RZ ;  /* 0x0000000425020c27 */ /* 0x000fe2000f8e00ff */
[----:B------:R-:W-:Y:S01]  /*263a0*/  PLOP3.LUT P0, PT, PT, PT, UP0, 0x80, 0x0 ;  /* 0x000000000000781c */ /* 0x000fe20003f0f008 */
[----:B------:R-:W-:Y:S01]  /*263b0*/  @UP0 ULDC UR4, c[0x0][0x450] ;  /* 0x0001140000040ab9 */ /* 0x000fe20000000800 */
[----:B0-----:R-:W-:-:S11]  /*263c0*/  SHF.R.S32.HI R20, RZ, 0x1f, R20 ;  /* 0x0000001fff147819 */ /* 0x001fd60000011414 */
[----:B------:R-:W-:Y:S01]  /*263d0*/  @P0 SHF.R.U32.HI R0, RZ, UR4, R2 ;  /* 0x00000004ff000c19 */ /* 0x000fe20008011602 */
[----:B------:R-:W-:-:S03]  /*263e0*/  UIMAD.WIDE.U32 UR4, UR39, UR8, URZ ;  /* 0x00000008270472a5 */ /* 0x000fc6000f8e003f */
[----:B------:R-:W-:Y:S01]  /*263f0*/  ULDC.64 UR8, c[0x0][0x3e0] ;  /* 0x0000f80000087ab9 */ /* 0x000fe20000000a00 */
[----:B------:R-:W-:Y:S01]  /*26400*/  UIADD3 UR6, UR5, UR6, URZ ;  /* 0x0000000605067290 */ /* 0x000fe2000fffe03f */
[----:B------:R-:W-:Y:S02]  /*26410*/  IMAD R6, R20, UR8, RZ ;  /* 0x0000000814067c24 */ /* 0x000fe4000f8e02ff */
[----:B------:R-:W0:Y:S01]  /*26420*/  S2R R20, SR_CTAID.Z ;  /* 0x0000000000147919 */ /* 0x000e220000002700 */
[----:B------:R-:W-:Y:S02]  /*26430*/  IMAD.U32 R4, RZ, RZ, UR4 ;  /* 0x00000004ff047e24 */ /* 0x000fe4000f8e00ff */
[----:B------:R-:W-:Y:S01]  /*26440*/  IMAD.U32 R3, RZ, RZ, UR6 ;  /* 0x00000006ff037e24 */ /* 0x000fe2000f8e00ff */
[----:B------:R-:W-:Y:S01]  /*26450*/  ULDC UR6, c[0x0][0x448] ;  /* 0x0001120000067ab9 */ /* 0x000fe20000000800 */
[----:B------:R-:W-:Y:S01]  /*26460*/  IMAD.MOV.U32 R2, RZ, RZ, R4 ;  /* 0x000000ffff027224 */ /* 0x000fe200078e0004 */
[----:B------:R-:W-:Y:S01]  /*26470*/  SHF.R.S32.HI R4, RZ, 0x1f, R0 ;  /* 0x0000001fff047819 */ /* 0x000fe20000011400 */
[----:B------:R-:W-:Y:S01]  /*26480*/  IMAD.U32 R5, RZ, RZ, UR5 ;  /* 0x00000005ff057e24 */ /* 0x000fe2000f8e00ff */
[----:B------:R-:W-:Y:S01]  /*26490*/  ULDC.64 UR4, c[0x0][0x3d0] ;  /* 0x0000f40000047ab9 */ /* 0x000fe20000000a00 */
[----:B0-----:R-:W-:-:S02]  /*264a0*/  IMAD R5, R20, UR9, R6 ;  /* 0x0000000914057c24 */ /* 0x001fc4000f8e0206 */
[----:B------:R-:W-:Y:S01]  /*264b0*/  IMAD.WIDE.U32 R2, R20, UR8, R2 ;  /* 0x0000000814027c25 */ /* 0x000fe2000f8e0002 */
[----:B------:R-:W-:-:S03]  /*264c0*/  LOP3.LUT R20, R22, 0x1c0, RZ, 0xfc, !PT ;  /* 0x000001c016147812 */ /* 0x000fc600078efcff */
[----:B------:R-:W-:Y:S02]  /*264d0*/  IMAD.MOV R6, RZ, RZ, -R0 ;  /* 0x000000ffff067224 */ /* 0x000fe400078e0a00 */
[----:B------:R-:W-:Y:S02]  /*264e0*/  IMAD.IADD R3, R3, 0x1, R5 ;  /* 0x0000000103037824 */ /* 0x000fe400078e0205 */
[----:B------:R-:W-:Y:S02]  /*264f0*/  IMAD R5, R4, UR4, RZ ;  /* 0x0000000404057c24 */ /* 0x000fe4000f8e02ff */
[----:B------:R-:W-:Y:S02]  /*26500*/  IMAD R4, R6, UR6, R37 ;  /* 0x0000000606047c24 */ /* 0x000fe4000f8e0225 */
[C---:B------:R-:W-:Y:S02]  /*26510*/  IMAD R5, R0.reuse, UR5, R5 ;  /* 0x0000000500057c24 */ /* 0x040fe4000f8e0205 */
[----:B------:R-:W-:Y:S01]  /*26520*/  IMAD.WIDE.U32 R2, R0, UR4, R2 ;  /* 0x0000000400027c25 */ /* 0x000fe2000f8e0002 */
[----:B------:R-:W-:Y:S01]  /*26530*/  SHF.R.S32.HI R0, RZ, 0x1f, R4 ;  /* 0x0000001fff007819 */ /* 0x000fe20000011404 */
[----:B------:R-:W-:-:S02]  /*26540*/  ULDC.64 UR4, c[0x0][0x3c8] ;  /* 0x0000f20000047ab9 */ /* 0x000fc40000000a00 */
[----:B------:R-:W-:Y:S02]  /*26550*/  IMAD.IADD R3, R3, 0x1, R5 ;  /* 0x0000000103037824 */ /* 0x000fe400078e0205 */
        /* <DEDUP_REMOVED lines=65> */
[C---:B------:R-:W-:Y:S01]  /*26970*/  LOP3.LUT P0, RZ, R16.reuse, 0x800, RZ, 0xc0, !PT ;  /* 0x0000080010ff7812 */ /* 0x040fe2000780c0ff */
        /* <DEDUP_REMOVED lines=47> */
.L_x_5332:
        /* <DEDUP_REMOVED lines=24> */
.L_x_5266:
[----:B------:R-:W-:Y:S05]  /*26df0*/  BSYNC B0 ;  /* 0x0000000000007941 */ /* 0x000fea0003800000 */
.L_x_5265:
[----:B------:R-:W-:Y:S01]  /*26e00*/  NOP ;  /* 0x0000000000007918 */ /* 0x000fe20000000000 */
[----:B------:R-:W-:Y:S01]  /*26e10*/  SYNCS.ARRIVE.TRANS64.RED.A0T1 RZ, [UR45+0x38810], RZ ;  /* 0x038810ffffff79a7 */ /* 0x000fe2000820042d */
[----:B0-----:R-:W-:Y:S01]  /*26e20*/  IMAD.MOV.U32 R0, RZ, RZ, 0x1 ;  /* 0x00000001ff007424 */ /* 0x001fe200078e00ff */
[----:B------:R-:W-:Y:S04]  /*26e30*/  ARRIVES.LDGSTSBAR.64.TRANSCNT [UR45+0x38810] ;  /* 0x03881000ff0079b0 */ /* 0x000fe80008000aad */
[----:B------:R-:W-:Y:S01]  /*26e40*/  SHF.L.U32 R0, R0, 0x1f, RZ ;  /* 0x0000001f00007819 */ /* 0x000fe200000006ff */
[----:B------:R-:W-:Y:S01]  /*26e50*/  NOP ;  /* 0x0000000000007918 */ /* 0x000fe20000000000 */
[----:B------:R-:W-:Y:S02]  /*26e60*/  SYNCS.ARRIVE.TRANS64.A1T0 RZ, [UR45+0x38810], RZ ;  /* 0x038810ffffff79a7 */ /* 0x000fe4000810002d */
[----:B------:R-:W0:Y:S02]  /*26e70*/  SYNCS.PHASECHK.TRANS64.TRYWAIT P0, [UR45+0x38820], R0 ;  /* 0x03882000ff0075a7 */ /* 0x000e24000800016d */
[----:B0-----:R-:W-:Y:S05]  /*26e80*/  @!P0 BRA `(.L_x_5267) ;  /* 0x0000003000988947 */ /* 0x001fea0003800000 */
.L_x_5333:
[----:B------:R-:W-:-:S13]  /*26e90*/  ISETP.NE.AND P0, PT, R33, 0x3, PT ;  /* 0x000000032100780c */ /* 0x000fda0003f05270 */
[----:B------:R-:W-:Y:S05]  /*26ea0*/  @!P0 BRA `(.L_x_5268) ;  /* 0x0000000000048947 */ /* 0x000fea0003800000 */
[----:B------:R-:W-:Y:S01]  /*26eb0*/  BPT.TRAP 0x1 ;  /* 0x000000040000795c */ /* 0x000fe20000300000 */
.L_x_5268:
[----:B------:R-:W2:Y:S02]  /*26ec0*/  SYNCS.PHASECHK.TRANS64.TRYWAIT P0, [UR45+0x38860], R0 ;  /* 0x03886000ff0075a7 */ /* 0x000ea4000800016d */
[----:B--2---:R-:W-:Y:S05]  /*26ed0*/  @!P0 BRA `(.L_x_5269) ;  /* 0x00000030009c8947 */ /* 0x004fea0003800000 */
.L_x_5334:
        /* <DEDUP_REMOVED lines=24> */
[----:B------:R-:W-:Y:S02]  /*27060*/  LOP3.LUT R4, R17, 0x1, RZ, 0xc0, !PT ;  /* 0x0000000111047812 */ /* 0x000fe400078ec0ff */
        /* <DEDUP_REMOVED lines=80> */
.L_x_5344:
        /* <DEDUP_REMOVED lines=30> */
.L_x_5271:
        /* <DEDUP_REMOVED lines=13> */
[----:B------:R-:W-:Y:S01]  /*27820*/  LOP3.LUT R5, RZ, UR41, RZ, 0x33, !PT ;  /* 0x00000029ff057c12 */ /* 0x000fe2000f8e33ff */
[----:B------:R-:W-:Y:S01]  /*27830*/  IMAD.MOV.U32 R8, RZ, RZ, 0x1 ;  /* 0x00000001ff087424 */ /* 0x000fe200078e00ff */
[----:B------:R-:W-:Y:S02]  /*27840*/  LOP3.LUT R30, R34, 0x40, RZ, 0xc0, !PT ;  /* 0x00000040221e7812 */ /* 0x000fe400078ec0ff */
[----:B------:R-:W-:-:S02]  /*27850*/  LOP3.LUT R28, R17, 0x80, RZ, 0xc0, !PT ;  /* 0x00000080111c7812 */ /* 0x000fc400078ec0ff */
[----:B------:R-:W-:Y:S02]  /*27860*/  LOP3.LUT R2, RZ, UR4, RZ, 0x33, !PT ;  /* 0x00000004ff027c12 */ /* 0x000fe4000f8e33ff */
[----:B------:R-:W-:Y:S02]  /*27870*/  SHF.R.U32.HI R30, RZ, 0x2, R30 ;  /* 0x00000002ff1e7819 */ /* 0x000fe4000001161e */
[----:B------:R-:W-:Y:S02]  /*27880*/  VIADDMNMX R2, R2, -UR43, R3, !PT ;  /* 0x8000002b02027c46 */ /* 0x000fe4000f800103 */
[----:B------:R-:W-:Y:S02]  /*27890*/  SHF.R.U32.HI R28, RZ, 0x3, R28 ;  /* 0x00000003ff1c7819 */ /* 0x000fe4000001161c */
[----:B------:R-:W-:-:S04]  /*278a0*/  VIMNMX R2, R2, R5, !PT ;  /* 0x0000000502027248 */ /* 0x000fc80007fe0100 */
        /* <DEDUP_REMOVED lines=8> */
.L_x_5287:
        /* <DEDUP_REMOVED lines=22> */
.L_x_5274:
[----:B------:R-:W-:Y:S05]  /*27a90*/  BSYNC B1 ;  /* 0x0000000000017941 */ /* 0x000fea0003800000 */
.L_x_5273:
[----:B------:R-:W-:-:S13]  /*27aa0*/  ISETP.NE.AND P0, PT, R33, 0x3, PT ;  /* 0x000000032100780c */ /* 0x000fda0003f05270 */
[----:B------:R-:W-:Y:S05]  /*27ab0*/  @!P0 BRA `(.L_x_5275) ;  /* 0x0000000000048947 */ /* 0x000fea0003800000 */
[----:B------:R-:W-:Y:S01]  /*27ac0*/  BPT.TRAP 0x1 ;  /* 0x000000040000795c */ /* 0x000fe20000300000 */
.L_x_5275:
[----:B------:R-:W-:Y:S01]  /*27ad0*/  LEA R10, R8, UR45, 0x3 ;  /* 0x0000002d080a7c11 */ /* 0x000fe2000f8e18ff */
[----:B------:R-:W-:Y:S01]  /*27ae0*/  BSSY B1, `(.L_x_5276) ;  /* 0x0000004000017945 */ /* 0x000fe20003800000 */
[----:B------:R-:W-:-:S04]  /*27af0*/  SHF.L.U32 R20, R21, 0x1f, RZ ;  /* 0x0000001f15147819 */ /* 0x000fc800000006ff */
[----:B------:R-:W1:Y:S02]  /*27b00*/  SYNCS.PHASECHK.TRANS64.TRYWAIT P0, [R10+URZ+0x38840], R20 ;  /* 0x038840140a0075a7 */ /* 0x000e64000800017f */
[----:B-1----:R-:W-:Y:S05]  /*27b10*/  @!P0 BRA `(.L_x_5277) ;  /* 0x0000002c00b48947 */ /* 0x002fea0003800000 */
.L_x_5345:
[----:B------:R-:W-:Y:S05]  /*27b20*/  BSYNC B1 ;  /* 0x0000000000017941 */ /* 0x000fea0003800000 */
.L_x_5276:
        /* <DEDUP_REMOVED lines=47> */
.L_x_5355:
        /* <DEDUP_REMOVED lines=8> */
.L_x_5279:
        /* <DEDUP_REMOVED lines=10> */
.L_x_5280:
[----:B------:R2:W-:Y:S01]  /*27f40*/  SYNCS.ARRIVE.TRANS64.A1T0 RZ, [R10+URZ+0x38830], RZ ;  /* 0x038830ff0aff79a7 */ /* 0x0005e2000810003f */
[----:B------:R-:W-:Y:S05]  /*27f50*/  @!P2 BRA `(.L_x_5281) ;  /* 0x000000000004a947 */ /* 0x000fea0003800000 */
[----:B------:R-:W-:Y:S01]  /*27f60*/  BPT.TRAP 0x1 ;  /* 0x000000040000795c */ /* 0x000fe20000300000 */
.L_x_5281:
[----:B------:R-:W3:Y:S01]  /*27f70*/  SYNCS.PHASECHK.TRANS64.TRYWAIT P0, [R10+URZ+0x38860], R20 ;  /* 0x038860140a0075a7 */ /* 0x000ee2000800017f */
[----:B------:R-:W-:Y:S04]  /*27f80*/  BSSY B1, `(.L_x_5282) ;  /* 0x0000002000017945 */ /* 0x000fe80003800000 */
[----:B---3--:R-:W-:Y:S05]  /*27f90*/  @!P0 BRA `(.L_x_5283) ;  /* 0x0000002c00b48947 */ /* 0x008fea0003800000 */
.L_x_5356:
[----:B------:R-:W-:Y:S05]  /*27fa0*/  BSYNC B1 ;  /* 0x0000000000017941 */ /* 0x000fea0003800000 */
.L_x_5282:
        /* <DEDUP_REMOVED lines=77> */
.L_x_5366:
        /* <DEDUP_REMOVED lines=20> */
.L_x_5285:
        /* <DEDUP_REMOVED lines=10> */
.L_x_5286:
        /* <DEDUP_REMOVED lines=10> */
.L_x_5272:
[----:B------:R-:W-:Y:S05]  /*28700*/  BSYNC B0 ;  /* 0x0000000000007941 */ /* 0x000fea0003800000 */
.L_x_5245:
[----:B------:R-:W0:Y:S01]  /*28710*/  S2R R3, SR_CgaCtaId ;  /* 0x0000000000037919 */ /* 0x000e220000008800 */
[----:B------:R-:W-:Y:S01]  /*28720*/  MOV R0, 0x400 ;  /* 0x0000040000007802 */ /* 0x000fe20000000f00 */
[----:B------:R-:W-:Y:S01]  /*28730*/  BSSY B0, `(.L_x_5288) ;  /* 0x0000005000007945 */ /* 0x000fe20003800000 */
[----:B------:R-:W-:Y:S02]  /*28740*/  SHF.L.U32 R4, R4, 0x1f, RZ ;  /* 0x0000001f04047819 */ /* 0x000fe400000006ff */
[----:B0-----:R-:W-:-:S04]  /*28750*/  LEA R5, R3, R0, 0x18 ;  /* 0x0000000003057211 */ /* 0x001fc800078ec0ff */
[----:B------:R-:W0:Y:S02]  /*28760*/  SYNCS.PHASECHK.TRANS64.TRYWAIT P0, [R5+URZ+0x38820], R4 ;  /* 0x03882004050075a7 */ /* 0x000e24000800017f */
[----:B0-----:R-:W-:Y:S05]  /*28770*/  @!P0 BRA `(.L_x_5289) ;  /* 0x0000002c00948947 */ /* 0x001fea0003800000 */
.L_x_5367:
[----:B------:R-:W-:Y:S05]  /*28780*/  BSYNC B0 ;  /* 0x0000000000007941 */ /* 0x000fea0003800000 */
.L_x_5288:
[----:B------:R-:W-:-:S03]  /*28790*/  UMOV UR4, 0xffffffff ;  /* 0xffffffff00047882 */ /* 0x000fc60000000000 */
[----:B------:R-:W-:Y:S05]  /*287a0*/  BRA.DIV UR4, `(.L_x_5290) ;  /* 0x0000002e049c7947 */ /* 0x000fea000b800000 */
[----:B------:R-:W1:Y:S02]  /*287b0*/  S2R R0, SR_TID.X ;  /* 0x0000000000007919 */ /* 0x000e640000002100 */
[----:B-1----:R-:W-:-:S04]  /*287c0*/  SHF.R.U32.HI R0, RZ, 0x5, R0 ;  /* 0x00000005ff007819 */ /* 0x002fc80000011600 */
[----:B------:R-:W-:-:S05]  /*287d0*/  LOP3.LUT R0, R0, 0x3, RZ, 0xc0, !PT ;  /* 0x0000000300007812 */ /* 0x000fca00078ec0ff */
[----:B------:R1:W3:Y:S02]  /*287e0*/  SHFL.IDX PT, R14, R0, RZ, 0x1f ;  /* 0x00001fff000e7589 */ /* 0x0002e400000e0000 */
.L_x_5370:
[----:B---3--:R-:W-:-:S13]  /*287f0*/  ISETP.NE.AND P0, PT, R14, RZ, PT ;  /* 0x000000ff0e00720c */ /* 0x008fda0003f05270 */
[----:B------:R-:W-:Y:S05]  /*28800*/  @P0 BRA `(.L_x_5109) ;  /* 0x0000000000880947 */ /* 0x000fea0003800000 */
[----:B------:R-:W-:-:S03]  /*28810*/  UMOV UR4, 0xffffffff ;  /* 0xffffffff00047882 */ /* 0x000fc60000000000 */
[----:B------:R-:W-:Y:S05]  /*28820*/  BRA.DIV UR4, `(.L_x_5291) ;  /* 0x0000002e04b07947 */ /* 0x000fea000b800000 */
[----:B------:R-:W-:-:S13]  /*28830*/  ELECT P6, URZ, PT ;  /* 0x00000000003f782f */ /* 0x000fda00038c0000 */
.L_x_5373:
[----:B------:R-:W-:Y:S05]  /*28840*/  @!P6 BRA `(.L_x_5109) ;  /* 0x000000000078e947 */ /* 0x000fea0003800000 */
[----:B------:R-:W-:-:S06]  /*28850*/  ULOP3.LUT UR4, UR61, 0x2, URZ, 0xfc, !UPT ;  /* 0x000000023d047892 */ /* 0x000fcc000f8efc3f */
[----:B-1----:R-:W-:-:S05]  /*28860*/  IMAD.U32 R0, RZ, RZ, UR4 ;  /* 0x00000004ff007e24 */ /* 0x002fca000f8e00ff */
[----:B------:R-:W-:-:S13]  /*28870*/  ISETP.NE.AND P0, PT, R0, 0x3, PT ;  /* 0x000000030000780c */ /* 0x000fda0003f05270 */
[----:B------:R-:W-:Y:S05]  /*28880*/  @!P0 BRA `(.L_x_5292) ;  /* 0x0000000000048947 */ /* 0x000fea0003800000 */
[----:B------:R-:W-:Y:S01]  /*28890*/  BPT.TRAP 0x1 ;  /* 0x000000040000795c */ /* 0x000fe20000300000 */
.L_x_5292:
[C---:B------:R-:W-:Y:S01]  /*288a0*/  IMAD R3, R8.reuse, 0x8, R5 ;  /* 0x0000000808037824 */ /* 0x040fe200078e0205 */
[----:B------:R-:W-:Y:S01]  /*288b0*/  SHF.L.U32 R2, R21, 0x1f, RZ ;  /* 0x0000001f15027819 */ /* 0x000fe200000006ff */
[----:B------:R-:W-:-:S03]  /*288c0*/  VIADD R8, R8, 0x1 ;  /* 0x0000000108087836 */ /* 0x000fc60000000000 */
[----:B------:R-:W1:Y:S02]  /*288d0*/  SYNCS.PHASECHK.TRANS64.TRYWAIT P1, [R3+URZ+0x38840], R2 ;  /* 0x03884002030075a7 */ /* 0x000e64000802017f */
[----:B------:R-:W-:-:S04]  /*288e0*/  ISETP.NE.AND P2, PT, R8, 0x2, PT ;  /* 0x000000020800780c */ /* 0x000fc80003f45270 */
[----:B------:R-:W-:Y:S01]  /*288f0*/  SEL R0, RZ, 0x1, P2 ;  /* 0x00000001ff007807 */ /* 0x000fe20001000000 */
[----:B-1----:R-:W-:Y:S08]  /*28900*/  @!P1 BRA `(.L_x_5293) ;  /* 0x0000002c00989947 */ /* 0x002ff00003800000 */
.L_x_5374:
[----:B------:R-:W-:Y:S02]  /*28910*/  SEL R8, R8, RZ, P2 ;  /* 0x000000ff08087207 */ /* 0x000fe40001000000 */
[----:B------:R-:W-:Y:S01]  /*28920*/  LOP3.LUT R0, R21, R0, RZ, 0x3c, !PT ;  /* 0x0000000015007212 */ /* 0x000fe200078e3cff */
[----:B------:R-:W-:Y:S06]  /*28930*/  @!P0 BRA `(.L_x_5294) ;  /* 0x0000000000048947 */ /* 0x000fec0003800000 */
[----:B------:R-:W-:Y:S01]  /*28940*/  BPT.TRAP 0x1 ;  /* 0x000000040000795c */ /* 0x000fe20000300000 */
.L_x_5294:
[----:B0-----:R-:W-:Y:S01]  /*28950*/  IMAD R5, R8, 0x8, R5 ;  /* 0x0000000808057824 */ /* 0x001fe200078e0205 */
[----:B------:R-:W-:-:S04]  /*28960*/  SHF.L.U32 R0, R0, 0x1f, RZ ;  /* 0x0000001f00007819 */ /* 0x000fc800000006ff */
[----:B------:R-:W0:Y:S02]  /*28970*/  SYNCS.PHASECHK.TRANS64.TRYWAIT P1, [R5+URZ+0x38840], R0 ;  /* 0x03884000050075a7 */ /* 0x000e24000802017f */
[----:B0-----:R-:W-:Y:S05]  /*28980*/  @!P1 BRA `(.L_x_5295) ;  /* 0x0000002c008c9947 */ /* 0x001fea0003800000 */
.L_x_5375:
[----:B------:R-:W-:Y:S05]  /*28990*/  @!P0 BRA `(.L_x_5296) ;  /* 0x0000000000048947 */ /* 0x000fea0003800000 */
[----:B------:R-:W-:Y:S01]  /*289a0*/  BPT.TRAP 0x1 ;  /* 0x000000040000795c */ /* 0x000fe20000300000 */
.L_x_5296:
[----:B------:R-:W3:Y:S02]  /*289b0*/  SYNCS.PHASECHK.TRANS64.TRYWAIT P1, [R3+URZ+0x38860], R2 ;  /* 0x03886002030075a7 */ /* 0x000ee4000802017f */
[----:B---3--:R-:W-:Y:S05]  /*289c0*/  @!P1 BRA `(.L_x_5297) ;  /* 0x0000002c00909947 */ /* 0x008fea0003800000 */
.L_x_5376:
[----:B------:R-:W-:Y:S05]  /*289d0*/  @!P0 BRA `(.L_x_5298) ;  /* 0x0000000000048947 */ /* 0x000fea0003800000 */
[----:B------:R-:W-:Y:S01]  /*289e0*/  BPT.TRAP 0x1 ;  /* 0x000000040000795c */ /* 0x000fe20000300000 */
.L_x_5298:
[----:B----4-:R4:W0:Y:S02]  /*289f0*/  SYNCS.PHASECHK.TRANS64.TRYWAIT P0, [R5+URZ+0x38860], R0 ;  /* 0x03886000050075a7 */ /* 0x010824000800017f */
[----:B0-----:R-:W-:Y:S05]  /*28a00*/  @!P0 NANOSLEEP.SYNCS 0x989680 ;  /* 0x009896800000895d */ /* 0x001fea0003900000 */
[----:B------:R-:W0:Y:S02]  /*28a10*/  @!P0 SYNCS.PHASECHK.TRANS64 P0, [R5+URZ+0x38860], R0 ;  /* 0x03886000050085a7 */ /* 0x000e24000800007f */
[----:B0-----:R-:W-:Y:S05]  /*28a20*/  @!P0 BRA `(.L_x_5298) ;  /* 0xfffffffc00f08947 */ /* 0x001fea000383ffff */
.L_x_5109:
[----:B------:R-:W-:Y:S05]  /*28a30*/  BSYNC B6 ;  /* 0x0000000000067941 */ /* 0x000fea0003800000 */
.L_x_5106:
[----:B------:R-:W-:Y:S05]  /*28a40*/  EXIT ;  /* 0x000000000000794d */ /* 0x000fea0003800000 */
.L_x_5135:
[----:B0-----:R-:W-:-:S04]  /*28a50*/  IMAD.U32 R3, RZ, RZ, UR43 ;  /* 0x0000002bff037e24 */ /* 0x001fc8000f8e00ff */
[----:B------:R0:W1:Y:S03]  /*28a60*/  SYNCS.PHASECHK.TRANS64.TRYWAIT P0, [R3+URZ+0x38800], R0 ;  /* 0x03880000030075a7 */ /* 0x000066000800017f */
[----:B-1----:R-:W-:Y:S05]  /*28a70*/  @!P0 NANOSLEEP.SYNCS 0x989680 ;  /* 0x009896800000895d */ /* 0x002fea0003900000 */
[----:B------:R-:W1:Y:S02]  /*28a80*/  @!P0 SYNCS.PHASECHK.TRANS64 P0, [R3+URZ+0x38800], R0 ;  /* 0x03880000030085a7 */ /* 0x000e64000800007f */
[----:B-1----:R-:W-:Y:S05]  /*28a90*/  @!P0 BRA `(.L_x_5135) ;  /* 0xfffffffc00ec8947 */ /* 0x002fea000383ffff */
[----:B------:R-:W-:Y:S05]  /*28aa0*/  BRA `(.L_x_5299) ;  /* 0xfffffe1c00447947 */ /* 0x000fea000383ffff */
.L_x_5142:
[----:B-1----:R1:W2:Y:S02]  /*28ab0*/  SYNCS.PHASECHK.TRANS64.TRYWAIT P0, [R6+URZ], R7 ;  /* 0x00000007060075a7 */ /* 0x0022a4000800017f */
[----:B--2---:R-:W-:Y:S05]  /*28ac0*/  @!P0 NANOSLEEP.SYNCS 0x989680 ;  /* 0x009896800000895d */ /* 0x004fea0003900000 */
[----:B------:R-:W2:Y:S02]  /*28ad0*/  @!P0 SYNCS.PHASECHK.TRANS64 P0, [R6+URZ], R7 ;  /* 0x00000007060085a7 */ /* 0x000ea4000800007f */
[----:B--2---:R-:W-:Y:S05]  /*28ae0*/  @!P0 BRA `(.L_x_5142) ;  /* 0xfffffffc00f08947 */ /* 0x004fea000383ffff */
[----:B------:R-:W-:Y:S05]  /*28af0*/  BRA `(.L_x_5141) ;  /* 0xfffffe2000407947 */ /* 0x000fea000383ffff */
.L_x_5144:
[----:B0-----:R-:W-:-:S04]  /*28b00*/  IMAD.U32 R4, RZ, RZ, UR43 ;  /* 0x0000002bff047e24 */ /* 0x001fc8000f8e00ff */
[----:B------:R0:W1:Y:S03]  /*28b10*/  SYNCS.PHASECHK.TRANS64.TRYWAIT P0, [R4+URZ+0x38810], R3 ;  /* 0x03881003040075a7 */ /* 0x000066000800017f */
[----:B-1----:R-:W-:Y:S05]  /*28b20*/  @!P0 NANOSLEEP.SYNCS 0x989680 ;  /* 0x009896800000895d */ /* 0x002fea0003900000 */
[----:B------:R-:W1:Y:S02]  /*28b30*/  @!P0 SYNCS.PHASECHK.TRANS64 P0, [R4+URZ+0x38810], R3 ;  /* 0x03881003040085a7 */ /* 0x000e64000800007f */
[----:B-1----:R-:W-:Y:S05]  /*28b40*/  @!P0 BRA `(.L_x_5144) ;  /* 0xfffffffc00ec8947 */ /* 0x002fea000383ffff */
[----:B------:R-:W-:Y:S05]  /*28b50*/  BRA `(.L_x_5300) ;  /* 0xfffffe2400147947 */ /* 0x000fea000383ffff */
.L_x_5151:
[----:B-1----:R1:W2:Y:S02]  /*28b60*/  SYNCS.PHASECHK.TRANS64.TRYWAIT P0, [R6+URZ], R7 ;  /* 0x00000007060075a7 */ /* 0x0022a4000800017f */
[----:B--2---:R-:W-:Y:S05]  /*28b70*/  @!P0 NANOSLEEP.SYNCS 0x989680 ;  /* 0x009896800000895d */ /* 0x004fea0003900000 */
[----:B------:R-:W2:Y:S02]  /*28b80*/  @!P0 SYNCS.PHASECHK.TRANS64 P0, [R6+URZ], R7 ;  /* 0x00000007060085a7 */ /* 0x000ea4000800007f */
[----:B--2---:R-:W-:Y:S05]  /*28b90*/  @!P0 BRA `(.L_x_5151) ;  /* 0xfffffffc00f08947 */ /* 0x004fea000383ffff */
[----:B------:R-:W-:Y:S05]  /*28ba0*/  BRA `(.L_x_5150) ;  /* 0xfffffe2400587947 */ /* 0x000fea000383ffff */
.L_x_5185:
[----:B-1----:R1:W2:Y:S02]  /*28bb0*/  SYNCS.PHASECHK.TRANS64.TRYWAIT P0, [R6+URZ], R7 ;  /* 0x00000007060075a7 */ /* 0x0022a4000800017f */
[----:B--2---:R-:W-:Y:S05]  /*28bc0*/  @!P0 NANOSLEEP.SYNCS 0x989680 ;  /* 0x009896800000895d */ /* 0x004fea0003900000 */
[----:B------:R-:W2:Y:S02]  /*28bd0*/  @!P0 SYNCS.PHASECHK.TRANS64 P0, [R6+URZ], R7 ;  /* 0x00000007060085a7 */ /* 0x000ea4000800007f */
[----:B--2---:R-:W-:Y:S05]  /*28be0*/  @!P0 BRA `(.L_x_5185) ;  /* 0xfffffffc00f08947 */ /* 0x004fea000383ffff */
[----:B------:R-:W-:Y:S05]  /*28bf0*/  BRA `(.L_x_5184) ;  /* 0xfffffe8c003c7947 */ /* 0x000fea000383ffff */
.L_x_5192:
[----:B-1----:R1:W2:Y:S02]  /*28c00*/  SYNCS.PHASECHK.TRANS64.TRYWAIT P0, [R12+URZ], R13 ;  /* 0x0000000d0c0075a7 */ /* 0x0022a4000800017f */
[----:B--2---:R-:W-:Y:S05]  /*28c10*/  @!P0 NANOSLEEP.SYNCS 0x989680 ;  /* 0x009896800000895d */ /* 0x004fea0003900000 */
[----:B------:R-:W2:Y:S02]  /*28c20*/  @!P0 SYNCS.PHASECHK.TRANS64 P0, [R12+URZ], R13 ;  /* 0x0000000d0c0085a7 */ /* 0x000ea4000800007f */
[----:B--2---:R-:W-:Y:S05]  /*28c30*/  @!P0 BRA `(.L_x_5192) ;  /* 0xfffffffc00f08947 */ /* 0x004fea000383ffff */
[----:B------:R-:W-:Y:S05]  /*28c40*/  BRA `(.L_x_5191) ;  /* 0xfffffe9000487947 */ /* 0x000fea000383ffff */
.L_x_5209:
[----:B-1----:R1:W2:Y:S02]  /*28c50*/  SYNCS.PHASECHK.TRANS64.TRYWAIT P0, [R6+URZ], R7 ;  /* 0x00000007060075a7 */ /* 0x0022a4000800017f */
[----:B--2---:R-:W-:Y:S05]  /*28c60*/  @!P0 NANOSLEEP.SYNCS 0x989680 ;  /* 0x009896800000895d */ /* 0x004fea0003900000 */
[----:B------:R-:W2:Y:S02]  /*28c70*/  @!P0 SYNCS.PHASECHK.TRANS64 P0, [R6+URZ], R7 ;  /* 0x00000007060085a7 */ /* 0x000ea4000800007f */
[----:B--2---:R-:W-:Y:S05]  /*28c80*/  @!P0 BRA `(.L_x_5209) ;  /* 0xfffffffc00f08947 */ /* 0x004fea000383ffff */
[----:B------:R-:W-:Y:S05]  /*28c90*/  BRA `(.L_x_5208) ;  /* 0xfffffef8006c7947 */ /* 0x000fea000383ffff */
.L_x_5216:
[----:B-1----:R1:W2:Y:S02]  /*28ca0*/  SYNCS.PHASECHK.TRANS64.TRYWAIT P0, [R12+URZ], R13 ;  /* 0x0000000d0c0075a7 */ /* 0x0022a4000800017f */
[----:B--2---:R-:W-:Y:S05]  /*28cb0*/  @!P0 NANOSLEEP.SYNCS 0x989680 ;  /* 0x009896800000895d */ /* 0x004fea0003900000 */
[----:B------:R-:W2:Y:S02]  /*28cc0*/  @!P0 SYNCS.PHASECHK.TRANS64 P0, [R12+URZ], R13 ;  /* 0x0000000d0c0085a7 */ /* 0x000ea4000800007f */
[----:B--2---:R-:W-:Y:S05]  /*28cd0*/  @!P0 BRA `(.L_x_5216) ;  /* 0xfffffffc00f08947 */ /* 0x004fea000383ffff */
[----:B------:R-:W-:Y:S05]  /*28ce0*/  BRA `(.L_x_5215) ;  /* 0xfffffefc00787947 */ /* 0x000fea000383ffff */
.L_x_5256:
[----:B------:R-:W-:Y:S02]  /*28cf0*/  IMAD.MOV.U32 R13, RZ, RZ, R23 ;  /* 0x000000ffff0d7224 */ /* 0x000fe400078e0017 */
[----:B------:R-:W-:Y:S02]  /*28d00*/  IMAD.MOV.U32 R12, RZ, RZ, RZ ;  /* 0x000000ffff0c7224 */ /* 0x000fe400078e00ff */
[----:B------:R-:W-:Y:S02]  /*28d10*/  IMAD.MOV.U32 R11, RZ, RZ, 0x1f ;  /* 0x0000001fff0b7424 */ /* 0x000fe400078e00ff */
[----:B------:R-:W-:-:S07]  /*28d20*/  IMAD.MOV.U32 R15, RZ, RZ, -0x1 ;  /* 0xffffffffff0f7424 */ /* 0x000fce00078e00ff */
[----:B------:R-:W-:Y:S05]  /*28d30*/  WARPSYNC.COLLECTIVE R15, `(.L_x_5301) ;  /* 0x000000000f087348 */ /* 0x000fea0003c00000 */
[----:B------:R0:W1:Y:S02]  /*28d40*/  SHFL.IDX P6, R14, R13, R12, R11 ;  /* 0x0000000c0d0e7389 */ /* 0x00006400000c000b */
[----:B01----:R-:W-:Y:S01]  /*28d50*/  ENDCOLLECTIVE ;  /* 0x000000000000791b */ /* 0x003fe20003800000 */
.L_x_5301:
[----:B------:R-:W-:Y:S05]  /*28d60*/  BRA `(.L_x_5302) ;  /* 0xffffffc400807947 */ /* 0x000fea000383ffff */
.L_x_5258:
[----:B0-----:R-:W-:-:S04]  /*28d70*/  IMAD.U32 R3, RZ, RZ, UR45 ;  /* 0x0000002dff037e24 */ /* 0x001fc8000f8e00ff */
[----:B------:R0:W1:Y:S03]  /*28d80*/  SYNCS.PHASECHK.TRANS64.TRYWAIT P0, [R3+URZ+0x38840], R0 ;  /* 0x03884000030075a7 */ /* 0x000066000800017f */
[----:B-1----:R-:W-:Y:S05]  /*28d90*/  @!P0 NANOSLEEP.SYNCS 0x989680 ;  /* 0x009896800000895d */ /* 0x002fea0003900000 */
[----:B------:R-:W1:Y:S02]  /*28da0*/  @!P0 SYNCS.PHASECHK.TRANS64 P0, [R3+URZ+0x38840], R0 ;  /* 0x03884000030085a7 */ /* 0x000e64000800007f */
[----:B-1----:R-:W-:Y:S05]  /*28db0*/  @!P0 BRA `(.L_x_5258) ;  /* 0xfffffffc00ec8947 */ /* 0x002fea000383ffff */
[----:B------:R-:W-:Y:S05]  /*28dc0*/  BRA `(.L_x_5303) ;  /* 0xffffffc400b07947 */ /* 0x000fea000383ffff */
.L_x_5259:
        /* <DEDUP_REMOVED lines=8> */
.L_x_5305:
[----:B------:R-:W-:Y:S05]  /*28e50*/  BSYNC B0 ;  /* 0x0000000000007941 */ /* 0x000fea0003800000 */
.L_x_5304:
        /* <DEDUP_REMOVED lines=9> */
.L_x_5306:
        /* <DEDUP_REMOVED lines=8> */
.L_x_5307:
        /* <DEDUP_REMOVED lines=11> */
.L_x_5308:
[----:B------:R-:W-:Y:S02]  /*29020*/  IMAD.MOV.U32 R13, RZ, RZ, R4 ;  /* 0x000000ffff0d7224 */ /* 0x000fe400078e0004 */
[----:B------:R-:W-:Y:S01]  /*29030*/  IMAD.MOV.U32 R12, RZ, RZ, 0x2 ;  /* 0x00000002ff0c7424 */ /* 0x000fe200078e00ff */
[----:B------:R-:W-:-:S13]  /*29040*/  @P0 LEA R2, P1, R22, R14, 0x1 ;  /* 0x0000000e16020211 */ /* 0x000fda00078208ff */
[----:B------:R-:W-:Y:S05]  /*29050*/  WARPSYNC.COLLECTIVE R15, `(.L_x_5309) ;  /* 0x000000000f087348 */ /* 0x000fea0003c00000 */
[----:B------:R0:W1:Y:S02]  /*29060*/  SHFL.IDX P6, R14, R13, R12, R11 ;  /* 0x0000000c0d0e7389 */ /* 0x00006400000c000b */
[----:B01----:R-:W-:Y:S01]  /*29070*/  ENDCOLLECTIVE ;  /* 0x000000000000791b */ /* 0x003fe20003800000 */
.L_x_5309:
        /* <DEDUP_REMOVED lines=11> */
.L_x_5310:
[----:B------:R-:W-:Y:S02]  /*29130*/  IMAD.MOV.U32 R13, RZ, RZ, R4 ;  /* 0x000000ffff0d7224 */ /* 0x000fe400078e0004 */
[----:B------:R-:W-:Y:S01]  /*29140*/  IMAD.MOV.U32 R12, RZ, RZ, 0x3 ;  /* 0x00000003ff0c7424 */ /* 0x000fe200078e00ff */
[----:B------:R-:W-:-:S13]  /*29150*/  @P0 LEA R2, P1, R22, R14, 0x1 ;  /* 0x0000000e16020211 */ /* 0x000fda00078208ff */
[----:B------:R-:W-:Y:S05]  /*29160*/  WARPSYNC.COLLECTIVE R15, `(.L_x_5311) ;  /* 0x000000000f087348 */ /* 0x000fea0003c00000 */
[----:B------:R0:W1:Y:S02]  /*29170*/  SHFL.IDX P6, R14, R13, R12, R11 ;  /* 0x0000000c0d0e7389 */ /* 0x00006400000c000b */
[----:B01----:R-:W-:Y:S01]  /*29180*/  ENDCOLLECTIVE ;  /* 0x000000000000791b */ /* 0x003fe20003800000 */
.L_x_5311:
        /* <DEDUP_REMOVED lines=11> */
.L_x_5312:
[----:B------:R-:W-:Y:S05]  /*29240*/  BRA `(.L_x_5313) ;  /* 0xffffffc400787947 */ /* 0x000fea000383ffff */
.L_x_5262:
[----:B------:R-:W-:Y:S01]  /*29250*/  IMAD.MOV.U32 R13, RZ, RZ, R4 ;  /* 0x000000ffff0d7224 */ /* 0x000fe200078e0004 */
[----:B------:R-:W-:Y:S01]  /*29260*/  LOP3.LUT R16, R16, 0xfffffeff, RZ, 0xc0, !PT ;  /* 0xfffffeff10107812 */ /* 0x000fe200078ec0ff */
[----:B------:R-:W-:Y:S02]  /*29270*/  IMAD.MOV.U32 R12, RZ, RZ, RZ ;  /* 0x000000ffff0c7224 */ /* 0x000fe400078e00ff */
[----:B------:R-:W-:Y:S02]  /*29280*/  IMAD.MOV.U32 R11, RZ, RZ, 0x181f ;  /* 0x0000181fff0b7424 */ /* 0x000fe400078e00ff */
[----:B------:R-:W-:-:S07]  /*29290*/  IMAD.MOV.U32 R15, RZ, RZ, -0x1 ;  /* 0xffffffffff0f7424 */ /* 0x000fce00078e00ff */
[----:B------:R-:W-:Y:S05]  /*292a0*/  WARPSYNC.COLLECTIVE R15, `(.L_x_5314) ;  /* 0x000000000f087348 */ /* 0x000fea0003c00000 */
[----:B------:R0:W1:Y:S02]  /*292b0*/  SHFL.IDX P6, R14, R13, R12, R11 ;  /* 0x0000000c0d0e7389 */ /* 0x00006400000c000b */
[----:B01----:R-:W-:Y:S01]  /*292c0*/  ENDCOLLECTIVE ;  /* 0x000000000000791b */ /* 0x003fe20003800000 */
.L_x_5314:
[----:B------:R-:W-:Y:S02]  /*292d0*/  IMAD.MOV.U32 R13, RZ, RZ, R0 ;  /* 0x000000ffff0d7224 */ /* 0x000fe400078e0000 */
[----:B------:R-:W-:-:S07]  /*292e0*/  IMAD.MOV.U32 R2, RZ, RZ, R14 ;  /* 0x000000ffff027224 */ /* 0x000fce00078e000e */
[----:B------:R-:W-:Y:S05]  /*292f0*/  WARPSYNC.COLLECTIVE R15, `(.L_x_5315) ;  /* 0x000000000f087348 */ /* 0x000fea0003c00000 */
[----:B------:R0:W1:Y:S02]  /*29300*/  SHFL.IDX P6, R14, R13, R12, R11 ;  /* 0x0000000c0d0e7389 */ /* 0x00006400000c000b */
[----:B01----:R-:W-:Y:S01]  /*29310*/  ENDCOLLECTIVE ;  /* 0x000000000000791b */ /* 0x003fe20003800000 */
.L_x_5315:
[----:B------:R-:W-:Y:S02]  /*29320*/  ULDC UR4, c[0x0][0x288] ;  /* 0x0000a20000047ab9 */ /* 0x000fe40000000800 */
[----:B------:R-:W-:Y:S02]  /*29330*/  IMAD R5, R6, UR4, RZ ;  /* 0x0000000406057c24 */ /* 0x000fe4000f8e02ff */
[----:B------:R-:W-:-:S04]  /*29340*/  VIADD R6, R20, UR40 ;  /* 0x0000002814067c36 */ /* 0x000fc80008000000 */
[C---:B------:R-:W-:Y:S01]  /*29350*/  VIADD R8, R6.reuse, 0x10 ;  /* 0x0000001006087836 */ /* 0x040fe20000000000 */
[----:B------:R-:W-:Y:S01]  /*29360*/  ISETP.GE.AND P2, PT, R6, R5, PT ;  /* 0x000000050600720c */ /* 0x000fe20003f46270 */
[----:B------:R-:W-:Y:S02]  /*29370*/  IMAD.MOV.U32 R13, RZ, RZ, R4 ;  /* 0x000000ffff0d7224 */ /* 0x000fe400078e0004 */
[----:B------:R-:W-:-:S10]  /*29380*/  IMAD.MOV.U32 R12, RZ, RZ, 0x1 ;  /* 0x00000001ff0c7424 */ /* 0x000fd400078e00ff */
[----:B------:R-:W-:Y:S01]  /*29390*/  @!P2 LEA R7, R23, UR45, 0x1 ;  /* 0x0000002d1707ac11 */ /* 0x000fe2000f8e08ff */
[----:B------:R-:W-:Y:S01]  /*293a0*/  IMAD.MOV.U32 R3, RZ, RZ, R14 ;  /* 0x000000ffff037224 */ /* 0x000fe200078e000e */
[----:B------:R-:W-:-:S07]  /*293b0*/  @P2 LOP3.LUT R16, R16, 0x100, RZ, 0xfc, !PT ;  /* 0x0000010010102812 */ /* 0x000fce00078efcff */
[----:B------:R-:W-:Y:S05]  /*293c0*/  WARPSYNC.COLLECTIVE R15, `(.L_x_5316) ;  /* 0x000000000f087348 */ /* 0x000fea0003c00000 */
[----:B------:R0:W1:Y:S02]  /*293d0*/  SHFL.IDX P6, R14, R13, R12, R11 ;  /* 0x0000000c0d0e7389 */ /* 0x00006400000c000b */
[----:B01----:R-:W-:Y:S01]  /*293e0*/  ENDCOLLECTIVE ;  /* 0x000000000000791b */ /* 0x003fe20003800000 */
.L_x_5316:
[----:B------:R-:W-:Y:S02]  /*293f0*/  @!P2 LEA R3, P1, R22, R3, 0x1 ;  /* 0x000000031603a211 */ /* 0x000fe400078208ff */
[----:B------:R-:W-:-:S03]  /*29400*/  LOP3.LUT R16, R16, 0xffffff7f, RZ, 0xc0, !PT ;  /* 0xffffff7f10107812 */ /* 0x000fc600078ec0ff */
        /* <DEDUP_REMOVED lines=10> */
[----:B------:R-:W-:Y:S02]  /*294b0*/  VIADD R8, R6, 0x20 ;  /* 0x0000002006087836 */ /* 0x000fe40000000000 */
[----:B0-----:R-:W-:-:S10]  /*294c0*/  IMAD.MOV.U32 R2, RZ, RZ, R14 ;  /* 0x000000ffff027224 */ /* 0x001fd400078e000e */
[----:B------:R-:W-:Y:S05]  /*294d0*/  WARPSYNC.COLLECTIVE R15, `(.L_x_5317) ;  /* 0x000000000f087348 */ /* 0x000fea0003c00000 */
[----:B------:R0:W1:Y:S02]  /*294e0*/  SHFL.IDX P6, R14, R13, R12, R11 ;  /* 0x0000000c0d0e7389 */ /* 0x00006400000c000b */
[----:B01----:R-:W-:Y:S01]  /*294f0*/  ENDCOLLECTIVE ;  /* 0x000000000000791b */ /* 0x003fe20003800000 */
.L_x_5317:
[----:B------:R-:W-:Y:S02]  /*29500*/  @!P2 LEA R7, R23, UR45, 0x1 ;  /* 0x0000002d1707ac11 */ /* 0x000fe4000f8e08ff */
        /* <DEDUP_REMOVED lines=8> */
.L_x_5318:
        /* <DEDUP_REMOVED lines=15> */
.L_x_5319:
[----:B------:R-:W-:Y:S02]  /*29680*/  @!P2 LEA R7, R23, UR45, 0x1 ;  /* 0x0000002d1707ac11 */ /* 0x000fe4000f8e08ff */
[----:B------:R-:W-:Y:S01]  /*29690*/  @P2 LOP3.LUT R16, R16, 0x40, RZ, 0xfc, !PT ;  /* 0x0000004010102812 */ /* 0x000fe200078efcff */
[----:B------:R-:W-:Y:S02]  /*296a0*/  IMAD.MOV.U32 R13, RZ, RZ, R4 ;  /* 0x000000ffff0d7224 */ /* 0x000fe400078e0004 */
[----:B------:R-:W-:Y:S02]  /*296b0*/  IMAD.MOV.U32 R12, RZ, RZ, 0x3 ;  /* 0x00000003ff0c7424 */ /* 0x000fe400078e00ff */
[----:B------:R-:W-:-:S07]  /*296c0*/  IMAD.MOV.U32 R3, RZ, RZ, R14 ;  /* 0x000000ffff037224 */ /* 0x000fce00078e000e */
[----:B------:R-:W-:Y:S05]  /*296d0*/  WARPSYNC.COLLECTIVE R15, `(.L_x_5320) ;  /* 0x000000000f087348 */ /* 0x000fea0003c00000 */
[----:B------:R0:W1:Y:S02]  /*296e0*/  SHFL.IDX P6, R14, R13, R12, R11 ;  /* 0x0000000c0d0e7389 */ /* 0x00006400000c000b */
[----:B01----:R-:W-:Y:S01]  /*296f0*/  ENDCOLLECTIVE ;  /* 0x000000000000791b */ /* 0x003fe20003800000 */
.L_x_5320:
[----:B------:R-:W-:-:S05]  /*29700*/  @!P2 LEA R3, P1, R22, R3, 0x1 ;  /* 0x000000031603a211 */ /* 0x000fca00078208ff */
[----:B------:R-:W-:-:S05]  /*29710*/  @!P2 IMAD.X R2, RZ, RZ, R2, P1 ;  /* 0x000000ffff02a224 */ /* 0x000fca00008e0602 */
[----:B------:R-:W-:Y:S01]  /*29720*/  @!P2 LOP3.LUT R3, R3, R2, RZ, 0x3c, !PT ;  /* 0x000000020303a212 */ /* 0x000fe200078e3cff */
[----:B------:R-:W-:-:S03]  /*29730*/  IMAD.MOV.U32 R13, RZ, RZ, R0 ;  /* 0x000000ffff0d7224 */ /* 0x000fc600078e0000 */
[----:B------:R-:W-:-:S04]  /*29740*/  @!P2 LOP3.LUT R2, R3, R2, RZ, 0x3c, !PT ;  /* 0x000000020302a212 */ /* 0x000fc800078e3cff */
[----:B------:R-:W-:Y:S01]  /*29750*/  @!P2 LOP3.LUT R3, R3, R2, RZ, 0x3c, !PT ;  /* 0x000000020303a212 */ /* 0x000fe200078e3cff */
[----:B------:R-:W-:-:S04]  /*29760*/  IMAD.MOV.U32 R4, RZ, RZ, R14 ;  /* 0x000000ffff047224 */ /* 0x000fc800078e000e */
[----:B------:R-:W-:Y:S01]  /*29770*/  @!PT LDS RZ, [RZ] ;  /* 0x00000000fffff984 */ /* 0x000fe20000000800 */
[----:B------:R-:W-:Y:S01]  /*29780*/  @!PT LDS RZ, [RZ] ;  /* 0x00000000fffff984 */ /* 0x000fe20000000800 */
[----:B------:R-:W-:Y:S01]  /*29790*/  @!PT LDS RZ, [RZ] ;  /* 0x00000000fffff984 */ /* 0x000fe20000000800 */
[----:B------:R0:W-:Y:S03]  /*297a0*/  @!P2 LDGSTS.E.BYPASS.LTC128B.128 [R7+0x21400], desc[UR36][R2.64], !P0 ;  /* 0x214000000207afae */ /* 0x0001e6000c101d64 */
[----:B0-----:R-:W-:Y:S05]  /*297b0*/  WARPSYNC.COLLECTIVE R15, `(.L_x_5321) ;  /* 0x000000000f087348 */ /* 0x001fea0003c00000 */
[----:B------:R1:W2:Y:S02]  /*297c0*/  SHFL.IDX P6, R14, R13, R12, R11 ;  /* 0x0000000c0d0e7389 */ /* 0x0002a400000c000b */
[----:B012---:R-:W-:Y:S01]  /*297d0*/  ENDCOLLECTIVE ;  /* 0x000000000000791b */ /* 0x007fe20003800000 */
.L_x_5321:
[----:B------:R-:W-:Y:S05]  /*297e0*/  BRA `(.L_x_5322) ;  /* 0xffffffc800247947 */ /* 0x000fea000383ffff */
.L_x_5264:
        /* <DEDUP_REMOVED lines=8> */
.L_x_5324:
[----:B------:R-:W-:Y:S05]  /*29870*/  BSYNC B0 ;  /* 0x0000000000007941 */ /* 0x000fea0003800000 */
.L_x_5323:
        /* <DEDUP_REMOVED lines=13> */
.L_x_5325:
        /* <DEDUP_REMOVED lines=38> */
.L_x_5326:
[----:B------:R-:W-:-:S04]  /*29bb0*/  @!P3 LOP3.LUT R7, R6, 0x80, RZ, 0xc0, !PT ;  /* 0x000000800607b812 */ /* 0x000fc800078ec0ff */
[----:B------:R-:W-:Y:S01]  /*29bc0*/  @!P3 SHF.R.U32.HI R7, RZ, 0x3, R7 ;  /* 0x00000003ff07b819 */ /* 0x000fe20000011607 */
[----:B------:R-:W-:Y:S02]  /*29bd0*/  IMAD.MOV.U32 R13, RZ, RZ, R0 ;  /* 0x000000ffff0d7224 */ /* 0x000fe400078e0000 */
[----:B------:R-:W-:-:S07]  /*29be0*/  IMAD.MOV.U32 R9, RZ, RZ, R14 ;  /* 0x000000ffff097224 */ /* 0x000fce00078e000e */
[----:B------:R-:W-:Y:S05]  /*29bf0*/  WARPSYNC.COLLECTIVE R15, `(.L_x_5327) ;  /* 0x000000000f087348 */ /* 0x000fea0003c00000 */
[----:B------:R0:W1:Y:S02]  /*29c00*/  SHFL.IDX P6, R14, R13, R12, R11 ;  /* 0x0000000c0d0e7389 */ /* 0x00006400000c000b */
[----:B01----:R-:W-:Y:S01]  /*29c10*/  ENDCOLLECTIVE ;  /* 0x000000000000791b */ /* 0x003fe20003800000 */
.L_x_5327:
        /* <DEDUP_REMOVED lines=35> */
.L_x_5328:
[----:B------:R-:W-:-:S04]  /*29e50*/  @!P1 LOP3.LUT R9, R6, 0x80, RZ, 0xc0, !PT ;  /* 0x0000008006099812 */ /* 0x000fc800078ec0ff */
[----:B------:R-:W-:Y:S01]  /*29e60*/  @!P1 SHF.R.U32.HI R9, RZ, 0x3, R9 ;  /* 0x00000003ff099819 */ /* 0x000fe20000011609 */
[----:B------:R-:W-:Y:S02]  /*29e70*/  IMAD.MOV.U32 R13, RZ, RZ, R0 ;  /* 0x000000ffff0d7224 */ /* 0x000fe400078e0000 */
[----:B------:R-:W-:-:S07]  /*29e80*/  IMAD.MOV.U32 R7, RZ, RZ, R14 ;  /* 0x000000ffff077224 */ /* 0x000fce00078e000e */
[----:B------:R-:W-:Y:S05]  /*29e90*/  WARPSYNC.COLLECTIVE R15, `(.L_x_5329) ;  /* 0x000000000f087348 */ /* 0x000fea0003c00000 */
[----:B------:R0:W1:Y:S02]  /*29ea0*/  SHFL.IDX P6, R14, R13, R12, R11 ;  /* 0x0000000c0d0e7389 */ /* 0x00006400000c000b */
[----:B01----:R-:W-:Y:S01]  /*29eb0*/  ENDCOLLECTIVE ;  /* 0x000000000000791b */ /* 0x003fe20003800000 */
.L_x_5329:
        /* <DEDUP_REMOVED lines=29> */
.L_x_5330:
[----:B------:R-:W-:Y:S02]  /*2a090*/  IMAD.MOV.U32 R13, RZ, RZ, R0 ;  /* 0x000000ffff0d7224 */ /* 0x000fe400078e0000 */
[----:B------:R-:W-:-:S07]  /*2a0a0*/  IMAD.MOV.U32 R4, RZ, RZ, R14 ;  /* 0x000000ffff047224 */ /* 0x000fce00078e000e */
[----:B------:R-:W-:Y:S05]  /*2a0b0*/  WARPSYNC.COLLECTIVE R15, `(.L_x_5331) ;  /* 0x000000000f087348 */ /* 0x000fea0003c00000 */
[----:B------:R0:W1:Y:S02]  /*2a0c0*/  SHFL.IDX P6, R14, R13, R12, R11 ;  /* 0x0000000c0d0e7389 */ /* 0x00006400000c000b */
[----:B01----:R-:W-:Y:S01]  /*2a0d0*/  ENDCOLLECTIVE ;  /* 0x000000000000791b */ /* 0x003fe20003800000 */
.L_x_5331:
[----:B------:R-:W-:Y:S05]  /*2a0e0*/  BRA `(.L_x_5332) ;  /* 0xffffffc800e07947 */ /* 0x000fea000383ffff */
.L_x_5267:
[----:B01----:R-:W-:-:S04]  /*2a0f0*/  IMAD.U32 R3, RZ, RZ, UR45 ;  /* 0x0000002dff037e24 */ /* 0x003fc8000f8e00ff */
[----:B------:R0:W1:Y:S03]  /*2a100*/  SYNCS.PHASECHK.TRANS64.TRYWAIT P0, [R3+URZ+0x38820], R0 ;  /* 0x03882000030075a7 */ /* 0x000066000800017f */
[----:B-1----:R-:W-:Y:S05]  /*2a110*/  @!P0 NANOSLEEP.SYNCS 0x989680 ;  /* 0x009896800000895d */ /* 0x002fea0003900000 */
[----:B------:R-:W1:Y:S02]  /*2a120*/  @!P0 SYNCS.PHASECHK.TRANS64 P0, [R3+URZ+0x38820], R0 ;  /* 0x03882000030085a7 */ /* 0x000e64000800007f */
[----:B-1----:R-:W-:Y:S05]  /*2a130*/  @!P0 BRA `(.L_x_5267) ;  /* 0xfffffffc00ec8947 */ /* 0x002fea000383ffff */
[----:B------:R-:W-:Y:S05]  /*2a140*/  BRA `(.L_x_5333) ;  /* 0xffffffcc00507947 */ /* 0x000fea000383ffff */
.L_x_5269:
[----:B01----:R-:W-:-:S04]  /*2a150*/  IMAD.U32 R3, RZ, RZ, UR45 ;  /* 0x0000002dff037e24 */ /* 0x003fc8000f8e00ff */
[----:B------:R0:W1:Y:S03]  /*2a160*/  SYNCS.PHASECHK.TRANS64.TRYWAIT P0, [R3+URZ+0x38860], R0 ;  /* 0x03886000030075a7 */ /* 0x000066000800017f */
[----:B-1----:R-:W-:Y:S05]  /*2a170*/  @!P0 NANOSLEEP.SYNCS 0x989680 ;  /* 0x009896800000895d */ /* 0x002fea0003900000 */
[----:B------:R-:W1:Y:S02]  /*2a180*/  @!P0 SYNCS.PHASECHK.TRANS64 P0, [R3+URZ+0x38860], R0 ;  /* 0x03886000030085a7 */ /* 0x000e64000800007f */
[----:B-1----:R-:W-:Y:S05]  /*2a190*/  @!P0 BRA `(.L_x_5269) ;  /* 0xfffffffc00ec8947 */ /* 0x002fea000383ffff */
[----:B------:R-:W-:Y:S05]  /*2a1a0*/  BRA `(.L_x_5334) ;  /* 0xffffffcc004c7947 */ /* 0x000fea000383ffff */
.L_x_5270:
        /* <DEDUP_REMOVED lines=8> */
.L_x_5336:
[----:B------:R-:W-:Y:S05]  /*2a230*/  BSYNC B0 ;  /* 0x0000000000007941 */ /* 0x000fea0003800000 */
.L_x_5335:
[----:B------:R-:W-:Y:S01]  /*2a240*/  IMAD.MOV.U32 R13, RZ, RZ, R6 ;  /* 0x000000ffff0d7224 */ /* 0x000fe200078e0006 */
[----:B------:R-:W-:Y:S01]  /*2a250*/  LOP3.LUT R4, R17, 0x1, RZ, 0xc0, !PT ;  /* 0x0000000111047812 */ /* 0x000fe200078ec0ff */
        /* <DEDUP_REMOVED lines=12> */
.L_x_5337:
        /* <DEDUP_REMOVED lines=37> */
.L_x_5338:
[----:B------:R-:W-:Y:S02]  /*2a570*/  IMAD.MOV.U32 R13, RZ, RZ, R6 ;  /* 0x000000ffff0d7224 */ /* 0x000fe400078e0006 */
[----:B------:R-:W-:-:S07]  /*2a580*/  IMAD.MOV.U32 R5, RZ, RZ, R14 ;  /* 0x000000ffff057224 */ /* 0x000fce00078e000e */
[----:B------:R-:W-:Y:S05]  /*2a590*/  WARPSYNC.COLLECTIVE R15, `(.L_x_5339) ;  /* 0x000000000f087348 */ /* 0x000fea0003c00000 */
[----:B------:R0:W1:Y:S02]  /*2a5a0*/  SHFL.IDX P6, R14, R13, R12, R11 ;  /* 0x0000000c0d0e7389 */ /* 0x00006400000c000b */
[----:B01----:R-:W-:Y:S01]  /*2a5b0*/  ENDCOLLECTIVE ;  /* 0x000000000000791b */ /* 0x003fe20003800000 */
.L_x_5339:
        /* <DEDUP_REMOVED lines=28> */
.L_x_5340:
[----:B------:R-:W-:Y:S02]  /*2a780*/  IMAD.MOV.U32 R13, RZ, RZ, R6 ;  /* 0x000000ffff0d7224 */ /* 0x000fe400078e0006 */
[----:B------:R-:W-:-:S07]  /*2a790*/  IMAD.MOV.U32 R9, RZ, RZ, R14 ;  /* 0x000000ffff097224 */ /* 0x000fce00078e000e */
[----:B------:R-:W-:Y:S05]  /*2a7a0*/  WARPSYNC.COLLECTIVE R15, `(.L_x_5341) ;  /* 0x000000000f087348 */ /* 0x000fea0003c00000 */
[----:B------:R0:W1:Y:S02]  /*2a7b0*/  SHFL.IDX P6, R14, R13, R12, R11 ;  /* 0x0000000c0d0e7389 */ /* 0x00006400000c000b */
[----:B01----:R-:W-:Y:S01]  /*2a7c0*/  ENDCOLLECTIVE ;  /* 0x000000000000791b */ /* 0x003fe20003800000 */
.L_x_5341:
        /* <DEDUP_REMOVED lines=28> */
.L_x_5342:
[----:B------:R-:W-:Y:S02]  /*2a990*/  IMAD.MOV.U32 R13, RZ, RZ, R6 ;  /* 0x000000ffff0d7224 */ /* 0x000fe400078e0006 */
[----:B------:R-:W-:-:S07]  /*2a9a0*/  IMAD.MOV.U32 R8, RZ, RZ, R14 ;  /* 0x000000ffff087224 */ /* 0x000fce00078e000e */
[----:B------:R-:W-:Y:S05]  /*2a9b0*/  WARPSYNC.COLLECTIVE R15, `(.L_x_5343) ;  /* 0x000000000f087348 */ /* 0x000fea0003c00000 */
[----:B------:R0:W1:Y:S02]  /*2a9c0*/  SHFL.IDX P6, R14, R13, R12, R11 ;  /* 0x0000000c0d0e7389 */ /* 0x00006400000c000b */
[----:B01----:R-:W-:Y:S01]  /*2a9d0*/  ENDCOLLECTIVE ;  /* 0x000000000000791b */ /* 0x003fe20003800000 */
.L_x_5343:
[----:B------:R-:W-:Y:S05]  /*2a9e0*/  BRA `(.L_x_5344) ;  /* 0xffffffc800e07947 */ /* 0x000fea000383ffff */
.L_x_5277:
[----:B-1----:R1:W2:Y:S02]  /*2a9f0*/  SYNCS.PHASECHK.TRANS64.TRYWAIT P0, [R10+URZ+0x38840], R20 ;  /* 0x038840140a0075a7 */ /* 0x0022a4000800017f */
[----:B--2---:R-:W-:Y:S05]  /*2aa00*/  @!P0 NANOSLEEP.SYNCS 0x989680 ;  /* 0x009896800000895d */ /* 0x004fea0003900000 */
[----:B------:R-:W2:Y:S02]  /*2aa10*/  @!P0 SYNCS.PHASECHK.TRANS64 P0, [R10+URZ+0x38840], R20 ;  /* 0x038840140a0085a7 */ /* 0x000ea4000800007f */
[----:B--2---:R-:W-:Y:S05]  /*2aa20*/  @!P0 BRA `(.L_x_5277) ;  /* 0xfffffffc00f08947 */ /* 0x004fea000383ffff */
[----:B------:R-:W-:Y:S05]  /*2aa30*/  BRA `(.L_x_5345) ;  /* 0xffffffd000387947 */ /* 0x000fea000383ffff */
.L_x_5278:
        /* <DEDUP_REMOVED lines=8> */
.L_x_5347:
[----:B------:R-:W-:Y:S05]  /*2aac0*/  BSYNC B1 ;  /* 0x0000000000017941 */ /* 0x000fea0003800000 */
.L_x_5346:
        /* <DEDUP_REMOVED lines=9> */
.L_x_5348:
[----:B------:R-:W-:Y:S02]  /*2ab60*/  IMAD.MOV.U32 R13, RZ, RZ, R29 ;  /* 0x000000ffff0d7224 */ /* 0x000fe400078e001d */
[----:B------:R-:W-:Y:S01]  /*2ab70*/  IMAD.MOV.U32 R12, RZ, RZ, 0x1 ;  /* 0x00000001ff0c7424 */ /* 0x000fe200078e00ff */
[----:B------:R-:W-:-:S13]  /*2ab80*/  IADD3 R2, P0, R14, R0, RZ ;  /* 0x000000000e027210 */ /* 0x000fda0007f1e0ff */
[----:B------:R-:W-:Y:S05]  /*2ab90*/  WARPSYNC.COLLECTIVE R15, `(.L_x_5349) ;  /* 0x000000000f087348 */ /* 0x000fea0003c00000 */
[----:B------:R0:W1:Y:S02]  /*2aba0*/  SHFL.IDX P6, R14, R13, R12, R11 ;  /* 0x0000000c0d0e7389 */ /* 0x00006400000c000b */
[----:B01----:R-:W-:Y:S01]  /*2abb0*/  ENDCOLLECTIVE ;  /* 0x000000000000791b */ /* 0x003fe20003800000 */
.L_x_5349:
        /* <DEDUP_REMOVED lines=10> */
.L_x_5350:
[----:B------:R-:W-:Y:S02]  /*2ac60*/  IMAD.MOV.U32 R13, RZ, RZ, R29 ;  /* 0x000000ffff0d7224 */ /* 0x000fe400078e001d */
[----:B------:R-:W-:Y:S01]  /*2ac70*/  IMAD.MOV.U32 R12, RZ, RZ, 0x2 ;  /* 0x00000002ff0c7424 */ /* 0x000fe200078e00ff */
[----:B------:R-:W-:-:S13]  /*2ac80*/  IADD3 R2, P0, R14, R0, RZ ;  /* 0x000000000e027210 */ /* 0x000fda0007f1e0ff */
[----:B------:R-:W-:Y:S05]  /*2ac90*/  WARPSYNC.COLLECTIVE R15, `(.L_x_5351) ;  /* 0x000000000f087348 */ /* 0x000fea0003c00000 */
[----:B------:R0:W1:Y:S02]  /*2aca0*/  SHFL.IDX P6, R14, R13, R12, R11 ;  /* 0x0000000c0d0e7389 */ /* 0x00006400000c000b */
[----:B01----:R-:W-:Y:S01]  /*2acb0*/  ENDCOLLECTIVE ;  /* 0x000000000000791b */ /* 0x003fe20003800000 */
.L_x_5351:
        /* <DEDUP_REMOVED lines=10> */
.L_x_5352:
[----:B------:R-:W-:Y:S02]  /*2ad60*/  IMAD.MOV.U32 R13, RZ, RZ, R29 ;  /* 0x000000ffff0d7224 */ /* 0x000fe400078e001d */
[----:B------:R-:W-:Y:S01]  /*2ad70*/  IMAD.MOV.U32 R12, RZ, RZ, 0x3 ;  /* 0x00000003ff0c7424 */ /* 0x000fe200078e00ff */
[----:B------:R-:W-:-:S13]  /*2ad80*/  IADD3 R2, P0, R14, R0, RZ ;  /* 0x000000000e027210 */ /* 0x000fda0007f1e0ff */
[----:B------:R-:W-:Y:S05]  /*2ad90*/  WARPSYNC.COLLECTIVE R15, `(.L_x_5353) ;  /* 0x000000000f087348 */ /* 0x000fea0003c00000 */
[----:B------:R0:W1:Y:S02]  /*2ada0*/  SHFL.IDX P6, R14, R13, R12, R11 ;  /* 0x0000000c0d0e7389 */ /* 0x00006400000c000b */
[----:B01----:R-:W-:Y:S01]  /*2adb0*/  ENDCOLLECTIVE ;  /* 0x000000000000791b */ /* 0x003fe20003800000 */
.L_x_5353:
        /* <DEDUP_REMOVED lines=10> */
.L_x_5354:
[----:B------:R-:W-:Y:S05]  /*2ae60*/  BRA `(.L_x_5355) ;  /* 0xffffffcc00ec7947 */ /* 0x000fea000383ffff */
.L_x_5283:
[----:B---3--:R3:W4:Y:S02]  /*2ae70*/  SYNCS.PHASECHK.TRANS64.TRYWAIT P0, [R10+URZ+0x38860], R20 ;  /* 0x038860140a0075a7 */ /* 0x008724000800017f */
[----:B----4-:R-:W-:Y:S05]  /*2ae80*/  @!P0 NANOSLEEP.SYNCS 0x989680 ;  /* 0x009896800000895d */ /* 0x010fea0003900000 */
[----:B------:R-:W4:Y:S02]  /*2ae90*/  @!P0 SYNCS.PHASECHK.TRANS64 P0, [R10+URZ+0x38860], R20 ;  /* 0x038860140a0085a7 */ /* 0x000f24000800007f */
[----:B----4-:R-:W-:Y:S05]  /*2aea0*/  @!P0 BRA `(.L_x_5283) ;  /* 0xfffffffc00f08947 */ /* 0x010fea000383ffff */
[----:B------:R-:W-:Y:S05]  /*2aeb0*/  BRA `(.L_x_5356) ;  /* 0xffffffd000387947 */ /* 0x000fea000383ffff */
.L_x_5284:
        /* <DEDUP_REMOVED lines=8> */
.L_x_5358:
[----:B------:R-:W-:Y:S05]  /*2af40*/  BSYNC B1 ;  /* 0x0000000000017941 */ /* 0x000fea0003800000 */
.L_x_5357:
        /* <DEDUP_REMOVED lines=12> */
.L_x_5359:
        /* <DEDUP_REMOVED lines=13> */
.L_x_5360:
        /* <DEDUP_REMOVED lines=16> */
.L_x_5361:
        /* <DEDUP_REMOVED lines=18> */
.L_x_5362:
        /* <DEDUP_REMOVED lines=14> */
.L_x_5363:
        /* <DEDUP_REMOVED lines=17> */
.L_x_5364:
        /* <DEDUP_REMOVED lines=13> */
.L_x_5365:
[----:B------:R-:W-:Y:S05]  /*2b5c0*/  BRA `(.L_x_5366) ;  /* 0xffffffcc00ac7947 */ /* 0x000fea000383ffff */
.L_x_5289:
[----:B0-----:R0:W1:Y:S02]  /*2b5d0*/  SYNCS.PHASECHK.TRANS64.TRYWAIT P0, [R5+URZ+0x38820], R4 ;  /* 0x03882004050075a7 */ /* 0x001064000800017f */
[----:B-1----:R-:W-:Y:S05]  /*2b5e0*/  @!P0 NANOSLEEP.SYNCS 0x989680 ;  /* 0x009896800000895d */ /* 0x002fea0003900000 */
[----:B------:R-:W1:Y:S02]  /*2b5f0*/  @!P0 SYNCS.PHASECHK.TRANS64 P0, [R5+URZ+0x38820], R4 ;  /* 0x03882004050085a7 */ /* 0x000e64000800007f */
[----:B-1----:R-:W-:Y:S05]  /*2b600*/  @!P0 BRA `(.L_x_5289) ;  /* 0xfffffffc00f08947 */ /* 0x002fea000383ffff */
[----:B------:R-:W-:Y:S05]  /*2b610*/  BRA `(.L_x_5367) ;  /* 0xffffffd000587947 */ /* 0x000fea000383ffff */
.L_x_5290:
        /* <DEDUP_REMOVED lines=11> */
.L_x_5369:
[----:B------:R-:W-:Y:S05]  /*2b6d0*/  BSYNC B0 ;  /* 0x0000000000007941 */ /* 0x000fea0003800000 */
.L_x_5368:
[----:B------:R-:W-:Y:S05]  /*2b6e0*/  BRA `(.L_x_5370) ;  /* 0xffffffd000407947 */ /* 0x000fea000383ffff */
.L_x_5291:
[----:B------:R-:W-:Y:S01]  /*2b6f0*/  BSSY B0, `(.L_x_5371) ;  /* 0x0000006000007945 */ /* 0x000fe20003800000 */
[----:B------:R-:W-:-:S07]  /*2b700*/  IMAD.MOV.U32 R15, RZ, RZ, -0x1 ;  /* 0xffffffffff0f7424 */ /* 0x000fce00078e00ff */
[----:B012--5:R-:W-:Y:S05]  /*2b710*/  WARPSYNC.COLLECTIVE R15, `(.L_x_5372) ;  /* 0x000000000f0c7348 */ /* 0x027fea0003c00000 */
[----:B------:R-:W-:Y:S02]  /*2b720*/  ELECT P6, UR62, PT ;  /* 0x00000000003e782f */ /* 0x000fe400038c0000 */
[----:B------:R-:W-:Y:S01]  /*2b730*/  MOV R14, UR62 ;  /* 0x0000003e000e7c02 */ /* 0x000fe20008000f00 */
[----:B012--5:R-:W-:Y:S10]  /*2b740*/  ENDCOLLECTIVE ;  /* 0x000000000000791b */ /* 0x027ff40003800000 */
.L_x_5372:
[----:B------:R-:W-:Y:S05]  /*2b750*/  BSYNC B0 ;  /* 0x0000000000007941 */ /* 0x000fea0003800000 */
.L_x_5371:
[----:B------:R-:W-:Y:S05]  /*2b760*/  BRA `(.L_x_5373) ;  /* 0xffffffd000347947 */ /* 0x000fea000383ffff */
.L_x_5293:
[----:B-1----:R1:W3:Y:S02]  /*2b770*/  SYNCS.PHASECHK.TRANS64.TRYWAIT P1, [R3+URZ+0x38840], R2 ;  /* 0x03884002030075a7 */ /* 0x0022e4000802017f */
[----:B---3--:R-:W-:Y:S05]  /*2b780*/  @!P1 NANOSLEEP.SYNCS 0x989680 ;  /* 0x009896800000995d */ /* 0x008fea0003900000 */
[----:B------:R-:W3:Y:S02]  /*2b790*/  @!P1 SYNCS.PHASECHK.TRANS64 P1, [R3+URZ+0x38840], R2 ;  /* 0x03884002030095a7 */ /* 0x000ee4000802007f */
[----:B---3--:R-:W-:Y:S05]  /*2b7a0*/  @!P1 BRA `(.L_x_5293) ;  /* 0xfffffffc00f09947 */ /* 0x008fea000383ffff */
[----:B------:R-:W-:Y:S05]  /*2b7b0*/  BRA `(.L_x_5374) ;  /* 0xffffffd000547947 */ /* 0x000fea000383ffff */
.L_x_5295:
[----:B0-----:R0:W3:Y:S02]  /*2b7c0*/  SYNCS.PHASECHK.TRANS64.TRYWAIT P1, [R5+URZ+0x38840], R0 ;  /* 0x03884000050075a7 */ /* 0x0010e4000802017f */
[----:B---3--:R-:W-:Y:S05]  /*2b7d0*/  @!P1 NANOSLEEP.SYNCS 0x989680 ;  /* 0x009896800000995d */ /* 0x008fea0003900000 */
[----:B------:R-:W3:Y:S02]  /*2b7e0*/  @!P1 SYNCS.PHASECHK.TRANS64 P1, [R5+URZ+0x38840], R0 ;  /* 0x03884000050095a7 */ /* 0x000ee4000802007f */
[----:B---3--:R-:W-:Y:S05]  /*2b7f0*/  @!P1 BRA `(.L_x_5295) ;  /* 0xfffffffc00f09947 */ /* 0x008fea000383ffff */
[----:B------:R-:W-:Y:S05]  /*2b800*/  BRA `(.L_x_5375) ;  /* 0xffffffd000607947 */ /* 0x000fea000383ffff */
.L_x_5297:
[----:B---3--:R3:W4:Y:S02]  /*2b810*/  SYNCS.PHASECHK.TRANS64.TRYWAIT P1, [R3+URZ+0x38860], R2 ;  /* 0x03886002030075a7 */ /* 0x008724000802017f */
[----:B----4-:R-:W-:Y:S05]  /*2b820*/  @!P1 NANOSLEEP.SYNCS 0x989680 ;  /* 0x009896800000995d */ /* 0x010fea0003900000 */
[----:B------:R-:W4:Y:S02]  /*2b830*/  @!P1 SYNCS.PHASECHK.TRANS64 P1, [R3+URZ+0x38860], R2 ;  /* 0x03886002030095a7 */ /* 0x000f24000802007f */
[----:B----4-:R-:W-:Y:S05]  /*2b840*/  @!P1 BRA `(.L_x_5297) ;  /* 0xfffffffc00f09947 */ /* 0x010fea000383ffff */
[----:B------:R-:W-:Y:S05]  /*2b850*/  BRA `(.L_x_5376) ;  /* 0xffffffd0005c7947 */ /* 0x000fea000383ffff */
        .type           $_ZN7cutlass13device_kernelIN5flash11enable_sm90INS1_16FlashAttnFwdSm90INS1_25CollectiveMainloopFwdSm90ILi2EN4cute5tupleIJNS5_1CILi1EEES8_S8_EEENS6_IJNS7_ILi64EEESA_SA_EEELi512ENS_10bfloat16_tEfNS_4arch4Sm90ELb0ELb1ELb0ELb0ELb1ELb0ELb1ELb0ELb0ELb1ELb1ELb0EEENS1_21CollectiveEpilogueFwdINS6_IJSA_NS7_ILi512EEESA_EEES9_SC_SE_Li256ELb0ELb1ELb1ELb0EEENS1_19SingleTileSchedulerILb0ELb1ELb1ELi64EEEEEEEEEvNT_6ParamsE$_ZZN5flash25CollectiveMainloopFwdSm90ILi2EN4cute5tupleIJNS1_1CILi1EEES4_S4_EEENS2_IJNS3_ILi64EEES6_S6_EEELi512EN7cutlass10bfloat16_tEfNS8_4arch4Sm90ELb0ELb1ELb0ELb0ELb1ELb0ELb1ELb0ELb0ELb1ELb1ELb0EE3mmaINS_16FlashAttnFwdSm90ISC_NS_21CollectiveEpilogueFwdINS2_IJS6_NS3_ILi512EEES6_EEES5_S9_SB_Li256ELb0ELb1ELb1ELb0EEENS_19SingleTileSchedulerILb0ELb1ELb1ELi64EEEE13SharedStorageENS1_6TensorINS1_11ArrayEngineIfLm128EEENS1_6LayoutINS2_IJNS2_IJNS3_ILi2EEESR_NS3_ILi32EEEEEES4_S4_EEENS2_IJNS2_IJS4_SR_NS3_ILi4EEEEEENS3_ILi0EEESX_EEEEEEENS_7SoftmaxILi2ELi0EEEEEbRKNSC_6ParamsENS8_13PipelineAsyncILi2EEES17_RNS8_13PipelineStateILj2EEERT0_RT1_iRiRKNS_16SeqlenInfoQKNewKILb0ELb0EEENS2_IJiiiiEEERT_ENKUliT_T0_T1_E_clIZSD_ISM_S10_S12_EbS15_S17_S17_S1A_S1C_S1E_iS1F_S1J_S1K_S1M_EUlRS1N_iE1_NS3_ILb0EEENS3_ILb1EEEEEDaiS1N_S1O_S1P_,@function
        .size           $_ZN7cutlass13device_kernelIN5flash11enable_sm90INS1_16FlashAttnFwdSm90INS1_25CollectiveMainloopFwdSm90ILi2EN4cute5tupleIJNS5_1CILi1EEES8_S8_EEENS6_IJNS7_ILi64EEESA_SA_EEELi512ENS_10bfloat16_tEfNS_4arch4Sm90ELb0ELb1ELb0ELb0ELb1ELb0ELb1ELb0ELb0ELb1ELb1ELb0EEENS1_21CollectiveEpilogueFwdINS6_IJSA_NS7_ILi512EEESA_EEES9_SC_SE_Li256ELb0ELb1ELb1ELb0EEENS1_19SingleTileSchedulerILb0ELb1ELb1ELi64EEEEEEEEEvNT_6ParamsE$_ZZN5flash25CollectiveMainloopFwdSm90ILi2EN4cute5tupleIJNS1_1CILi1EEES4_S4_EEENS2_IJNS3_ILi64EEES6_S6_EEELi512EN7cutlass10bfloat16_tEfNS8_4arch4Sm90ELb0ELb1ELb0ELb0ELb1ELb0ELb1ELb0ELb0ELb1ELb1ELb0EE3mmaINS_16FlashAttnFwdSm90ISC_NS_21CollectiveEpilogueFwdINS2_IJS6_NS3_ILi512EEES6_EEES5_S9_SB_Li256ELb0ELb1ELb1ELb0EEENS_19SingleTileSchedulerILb0ELb1ELb1ELi64EEEE13SharedStorageENS1_6TensorINS1_11ArrayEngineIfLm128EEENS1_6LayoutINS2_IJNS2_IJNS3_ILi2EEESR_NS3_ILi32EEEEEES4_S4_EEENS2_IJNS2_IJS4_SR_NS3_ILi4EEEEEENS3_ILi0EEESX_EEEEEEENS_7SoftmaxILi2ELi0EEEEEbRKNSC_6ParamsENS8_13PipelineAsyncILi2EEES17_RNS8_13PipelineStateILj2EEERT0_RT1_iRiRKNS_16SeqlenInfoQKNewKILb0ELb0EEENS2_IJiiiiEEERT_ENKUliT_T0_T1_E_clIZSD_ISM_S10_S12_EbS15_S17_S17_S1A_S1C_S1E_iS1F_S1J_S1K_S1M_EUlRS1N_iE1_NS3_ILb0EEENS3_ILb1EEEEEDaiS1N_S1O_S1P_,(.L_x_15647 - $_ZN7cutlass13device_kernelIN5flash11enable_sm90INS1_16FlashAttnFwdSm90INS1_25CollectiveMainloopFwdSm90ILi2EN4cute5tupleIJNS5_1CILi1EEES8_S8_EEENS6_IJNS7_ILi64EEESA_SA_EEELi512ENS_10bfloat16_tEfNS_4arch4Sm90ELb0ELb1ELb0ELb0ELb1ELb0ELb1ELb0ELb0ELb1ELb1ELb0EEENS1_21CollectiveEpilogueFwdINS6_IJSA_NS7_ILi512EEESA_EEES9_SC_SE_Li256ELb0ELb1ELb1ELb0EEENS1_19SingleTileSchedulerILb0ELb1ELb1ELi64EEEEEEEEEvNT_6ParamsE$_ZZN5flash25CollectiveMainloopFwdSm90ILi2EN4cute5tupleIJNS1_1CILi1EEES4_S4_EEENS2_IJNS3_ILi64EEES6_S6_EEELi512EN7cutlass10bfloat16_tEfNS8_4arch4Sm90ELb0ELb1ELb0ELb0ELb1ELb0ELb1ELb0ELb0ELb1ELb1ELb0EE3mmaINS_16FlashAttnFwdSm90ISC_NS_21CollectiveEpilogueFwdINS2_IJS6_NS3_ILi512EEES6_EEES5_S9_SB_Li256ELb0ELb1ELb1ELb0EEENS_19SingleTileSchedulerILb0ELb1ELb1ELi64EEEE13SharedStorageENS1_6TensorINS1_11ArrayEngineIfLm128EEENS1_6LayoutINS2_IJNS2_IJNS3_ILi2EEESR_NS3_ILi32EEEEEES4_S4_EEENS2_IJNS2_IJS4_SR_NS3_ILi4EEEEEENS3_ILi0EEESX_EEEEEEENS_7SoftmaxILi2ELi0EEEEEbRKNSC_6ParamsENS8_13PipelineAsyncILi2EEES17_RNS8_13PipelineStateILj2EEERT0_RT1_iRiRKNS_16SeqlenInfoQKNewKILb0ELb0EEENS2_IJiiiiEEERT_ENKUliT_T0_T1_E_clIZSD_ISM_S10_S12_EbS15_S17_S17_S1A_S1C_S1E_iS1F_S1J_S1K_S1M_EUlRS1N_iE1_NS3_ILb0EEENS3_ILb1EEEEEDaiS1N_S1O_S1P_)
$_ZN7cutlass13device_kernelIN5flash11enable_sm90INS1_16FlashAttnFwdSm90INS1_25CollectiveMainloopFwdSm90ILi2EN4cute5tupleIJNS5_1CILi1EEES8_S8_EEENS6_IJNS7_ILi64EEESA_SA_EEELi512ENS_10bfloat16_tEfNS_4arch4Sm90ELb0ELb1ELb0ELb0ELb1ELb0ELb1ELb0ELb0ELb1ELb1ELb0EEENS1_21CollectiveEpilogueFwdINS6_IJSA_NS7_ILi512EEESA_EEES9_SC_SE_Li256ELb0ELb1ELb1ELb0EEENS1_19SingleTileSchedulerILb0ELb1ELb1ELi64EEEEEEEEEvNT_6ParamsE$_ZZN5flash25CollectiveMainloopFwdSm90ILi2EN4cute5tupleIJNS1_1CILi1EEES4_S4_EEENS2_IJNS3_ILi64EEES6_S6_EEELi512EN7cutlass10bfloat16_tEfNS8_4arch4Sm90ELb0ELb1ELb0ELb0ELb1ELb0ELb1ELb0ELb0ELb1ELb1ELb0EE3mmaINS_16FlashAttnFwdSm90ISC_NS_21CollectiveEpilogueFwdINS2_IJS6_NS3_ILi512EEES6_EEES5_S9_SB_Li256ELb0ELb1ELb1ELb0EEENS_19SingleTileSchedulerILb0ELb1ELb1ELi64EEEE13SharedStorageENS1_6TensorINS1_11ArrayEngineIfLm128EEENS1_6LayoutINS2_IJNS2_IJNS3_ILi2EEESR_NS3_ILi32EEEEEES4_S4_EEENS2_IJNS2_IJS4_SR_NS3_ILi4EEEEEENS3_ILi0EEESX_EEEEEEENS_7SoftmaxILi2ELi0EEEEEbRKNSC_6ParamsENS8_13PipelineAsyncILi2EEES17_RNS8_13PipelineStateILj2EEERT0_RT1_iRiRKNS_16SeqlenInfoQKNewKILb0ELb0EEENS2_IJiiiiEEERT_ENKUliT_T0_T1_E_clIZSD_ISM_S10_S12_EbS15_S17_S17_S1A_S1C_S1E_iS1F_S1J_S1K_S1M_EUlRS1N_iE1_NS3_ILb0EEENS3_ILb1EEEEEDaiS1N_S1O_S1P_:
[----:B------:R-:W-:Y:S05]  /*2b860*/  YIELD ;  /* 0x0000000000007946 */ /* 0x000fea0003800000 */
[----:B------:R-:W-:Y:S02]  /*2b870*/  ULDC UR4, c[0x0][0x20] ;  /* 0x0000080000047ab9 */ /* 0x000fe40000000800 */
[----:B------:R-:W-:-:S05]  /*2b880*/  VIADD R7, R17, -UR4 ;  /* 0x8000000411077c36 */ /* 0x000fca0008000000 */
[----:B------:R-:W2:Y:S01]  /*2b890*/  LDL.64 R8, [R7] ;  /* 0x0000000007087983 */ /* 0x000ea20000100a00 */
[----:B------:R-:W0:Y:S02]  /*2b8a0*/  LDC.64 R4, c[0x0][0x208] ;  /* 0x00008200ff047b82 */ /* 0x000e240000000a00 */
[----:B0-----:R-:W-:Y:S02]  /*2b8b0*/  R2UR UR4, R4 ;  /* 0x00000000040472ca */ /* 0x001fe400000e0000 */
[----:B------:R-:W-:-:S13]  /*2b8c0*/  R2UR UR5, R5 ;  /* 0x00000000050572ca */ /* 0x000fda00000e0000 */
[----:B--2---:R-:W2:Y:S01]  /*2b8d0*/  LD.E R10, desc[UR4][R8.64] ;  /* 0x00000004080a7980 */ /* 0x004ea2000c101900 */
[----:B------:R-:W-:Y:S02]  /*2b8e0*/  R2UR UR4, R4 ;  /* 0x00000000040472ca */ /* 0x000fe400000e0000 */
[----:B------:R-:W-:-:S13]  /*2b8f0*/  R2UR UR5, R5 ;  /* 0x00000000050572ca */ /* 0x000fda00000e0000 */
[----:B------:R-:W3:Y:S01]  /*2b900*/  LD.E R12, desc[UR4][R8.64+0x8] ;  /* 0x00000804080c7980 */ /* 0x000ee2000c101900 */
[----:B--2---:R-:W-:-:S05]  /*2b910*/  VIADD R11, R10, 0x1 ;  /* 0x000000010a0b7836 */ /* 0x004fca0000000000 */
[----:B------:R-:W-:-:S13]  /*2b920*/  ISETP.NE.AND P0, PT, R11, 0x2, PT ;  /* 0x000000020b00780c */ /* 0x000fda0003f05270 */
[----:B------:R-:W-:Y:S02]  /*2b930*/  @!P0 R2UR UR6, R4 ;  /* 0x00000000040682ca */ /* 0x000fe400000e0000 */
[----:B------:R-:W-:-:S13]  /*2b940*/  @!P0 R2UR UR7, R5 ;  /* 0x00000000050782ca */ /* 0x000fda00000e0000 */
[----:B------:R-:W2:Y:S01]  /*2b950*/  @!P0 LD.E R13, desc[UR6][R8.64+0x4] ;  /* 0x00000406080d8980 */ /* 0x000ea2000c101900 */
[C---:B------:R-:W-:Y:S02]  /*2b960*/  R2UR UR4, R4.reuse ;  /* 0x00000000040472ca */ /* 0x040fe400000e0000 */
[C---:B------:R-:W-:Y:S02]  /*2b970*/  R2UR UR5, R5.reuse ;  /* 0x00000000050572ca */ /* 0x040fe400000e0000 */
[C---:B------:R-:W-:Y:S02]  /*2b980*/  R2UR UR6, R4.reuse ;  /* 0x00000000040672ca */ /* 0x040fe400000e0000 */
[C---:B------:R-:W-:Y:S02]  /*2b990*/  R2UR UR7, R5.reuse ;  /* 0x00000000050772ca */ /* 0x040fe400000e0000 */
[----:B------:R-:W-:Y:S02]  /*2b9a0*/  @!P0 R2UR UR8, R4 ;  /* 0x00000000040882ca */ /* 0x000fe400000e0000 */
[----:B------:R-:W-:-:S02]  /*2b9b0*/  @!P0 R2UR UR9, R5 ;  /* 0x00000000050982ca */ /* 0x000fc400000e0000 */
[----:B------:R-:W-:Y:S02]  /*2b9c0*/  @!P0 R2UR UR10, R4 ;  /* 0x00000000040a82ca */ /* 0x000fe400000e0000 */
[----:B------:R-:W-:Y:S01]  /*2b9d0*/  @!P0 R2UR UR11, R5 ;  /* 0x00000000050b82ca */ /* 0x000fe200000e0000 */
[----:B---3--:R-:W-:Y:S01]  /*2b9e0*/  VIADD R21, R12, 0x1 ;  /* 0x000000010c157836 */ /* 0x008fe20000000000 */
[----:B------:R-:W-:Y:S04]  /*2b9f0*/  ST.E desc[UR4][R8.64], R11 ;  /* 0x0000000b08007985 */ /* 0x000fe8000c101904 */
[----:B------:R-:W-:Y:S04]  /*2ba00*/  ST.E desc[UR6][R8.64+0x8], R21 ;  /* 0x0000081508007985 */ /* 0x000fe8000c101906 */
[----:B------:R-:W-:Y:S01]  /*2ba10*/  @!P0 ST.E desc[UR8][R8.64], RZ ;  /* 0x000000ff08008985 */ /* 0x000fe2000c101908 */
[----:B--2---:R-:W-:-:S05]  /*2ba20*/  @!P0 LOP3.LUT R25, R13, 0x1, RZ, 0x3c, !PT ;  /* 0x000000010d198812 */ /* 0x004fca00078e3cff */
[----:B------:R0:W-:Y:S04]  /*2ba30*/  @!P0 ST.E desc[UR10][R8.64+0x4], R25 ;  /* 0x0000041908008985 */ /* 0x0001e8000c10190a */
[----:B------:R-:W2:Y:S01]  /*2ba40*/  LDL.64 R14, [R7+0x18] ;  /* 0x00001800070e7983 */ /* 0x000ea20000100a00 */
[----:B------:R-:W-:Y:S02]  /*2ba50*/  R2UR UR4, R4 ;  /* 0x00000000040472ca */ /* 0x000fe400000e0000 */
[----:B------:R-:W-:Y:S01]  /*2ba60*/  R2UR UR5, R5 ;  /* 0x00000000050572ca */ /* 0x000fe200000e0000 */
[----:B------:R-:W3:-:S12]  /*2ba70*/  LDL.64 R12, [R7] ;  /* 0x00000000070c7983 */ /* 0x000ed80000100a00 */
[----:B--2---:R-:W2:Y:S01]  /*2ba80*/  LD.E R20, desc[UR4][R14.64] ;  /* 0x000000040e147980 */ /* 0x004ea2000c101900 */
[C---:B------:R-:W-:Y:S02]  /*2ba90*/  R2UR UR4, R4.reuse ;  /* 0x00000000040472ca */ /* 0x040fe400000e0000 */
[C---:B------:R-:W-:Y:S02]  /*2baa0*/  R2UR UR5, R5.reuse ;  /* 0x00000000050572ca */ /* 0x040fe400000e0000 */
[----:B------:R-:W-:Y:S02]  /*2bab0*/  R2UR UR6, R4 ;  /* 0x00000000040672ca */ /* 0x000fe400000e0000 */
[----:B------:R-:W-:Y:S01]  /*2bac0*/  R2UR UR7, R5 ;  /* 0x00000000050772ca */ /* 0x000fe200000e0000 */
[----:B------:R-:W-:Y:S01]  /*2bad0*/  BSSY B2, `(.L_x_5377) ;  /* 0x0000009000027945 */ /* 0x000fe20003800000 */
[----:B0-----:R-:W-:Y:S02]  /*2bae0*/  IMAD.MOV.U32 R8, RZ, RZ, R16 ;  /* 0x000000ffff087224 */ /* 0x001fe400078e0010 */
[----:B------:R-:W-:-:S05]  /*2baf0*/  IMAD.MOV.U32 R9, RZ, RZ, R2 ;  /* 0x000000ffff097224 */ /* 0x000fca00078e0002 */
[----:B---3--:R0:W5:Y:S04]  /*2bb00*/  LD.E R24, desc[UR4][R12.64] ;  /* 0x000000040c187980 */ /* 0x008168000c101900 */
[----:B------:R0:W5:Y:S01]  /*2bb10*/  LD.E R11, desc[UR6][R12.64+0x4] ;  /* 0x000004060c0b7980 */ /* 0x000162000c101900 */
[----:B--2---:R-:W-:-:S04]  /*2bb20*/  LOP3.LUT R20, R20, 0x1, RZ, 0xfc, !PT ;  /* 0x0000000114147812 */ /* 0x004fc800078efcff */
[----:B------:R-:W-:-:S13]  /*2bb30*/  ISETP.NE.AND P0, PT, R20, 0x3, PT ;  /* 0x000000031400780c */ /* 0x000fda0003f05270 */
[----:B0-----:R-:W-:Y:S05]  /*2bb40*/  @!P0 BRA `(.L_x_5378) ;  /* 0x0000000000048947 */ /* 0x001fea0003800000 */
[----:B------:R-:W-:Y:S01]  /*2bb50*/  BPT.TRAP 0x1 ;  /* 0x000000040000795c */ /* 0x000fe20000300000 */
.L_x_5378:
[----:B------:R-:W-:Y:S05]  /*2bb60*/  BSYNC B2 ;  /* 0x0000000000027941 */ /* 0x000fea0003800000 */
.L_x_5377:
[----:B------:R-:W-:Y:S02]  /*2bb70*/  R2UR UR4, R4 ;  /* 0x00000000040472ca */ /* 0x000fe400000e0000 */
[----:B------:R-:W-:-:S13]  /*2bb80*/  R2UR UR5, R5 ;  /* 0x00000000050572ca */ /* 0x000fda00000e0000 */
[----:B------:R-:W2:Y:S01]  /*2bb90*/  LD.E.64 R20, desc[UR4][R14.64+0x18] ;  /* 0x000018040e147980 */ /* 0x000ea2000c101b00 */
[----:B-----5:R-:W-:Y:S02]  /*2bba0*/  SHF.L.U32 R25, R11, 0x1f, RZ ;  /* 0x0000001f0b197819 */ /* 0x020fe400000006ff */
[----:B--2---:R-:W-:-:S05]  /*2bbb0*/  MOV R21, R20 ;  /* 0x0000001400157202 */ /* 0x004fca0000000f00 */
[----:B------:R-:W-:-:S04]  /*2bbc0*/  IMAD R24, R24, 0x8, R21 ;  /* 0x0000000818187824 */ /* 0x000fc800078e0215 */
[----:B------:R0:W1:Y:S01]  /*2bbd0*/  SYNCS.PHASECHK.TRANS64.TRYWAIT P0, [R24+URZ], R25 ;  /* 0x00000019180075a7 */ /* 0x000062000800017f */
[----:B------:R-:W2:Y:S01]  /*2bbe0*/  LD.E R21, desc[UR4][R14.64] ;  /* 0x000000040e157980 */ /* 0x000ea2000c101900 */
[----:B------:R-:W-:Y:S02]  /*2bbf0*/  R2UR UR6, R4 ;  /* 0x00000000040672ca */ /* 0x000fe400000e0000 */
[----:B------:R-:W-:Y:S01]  /*2bc00*/  R2UR UR7, R5 ;  /* 0x00000000050772ca */ /* 0x000fe200000e0000 */
[----:B------:R0:W5:Y:S01]  /*2bc10*/  LD.E R11, desc[UR4][R12.64] ;  /* 0x000000040c0b7980 */ /* 0x000162000c101900 */
[----:B------:R-:W-:Y:S11]  /*2bc20*/  BSSY B2, `(.L_x_5379) ;  /* 0x0000006000027945 */ /* 0x000ff60003800000 */
[----:B------:R0:W5:Y:S01]  /*2bc30*/  LD.E R20, desc[UR6][R12.64+0x4] ;  /* 0x000004060c147980 */ /* 0x000162000c101900 */
[----:B--2---:R-:W-:-:S04]  /*2bc40*/  LOP3.LUT R21, R21, 0x1, RZ, 0xfc, !PT ;  /* 0x0000000115157812 */ /* 0x004fc800078efcff */
[----:B------:R-:W-:-:S13]  /*2bc50*/  ISETP.NE.AND P1, PT, R21, 0x3, PT ;  /* 0x000000031500780c */ /* 0x000fda0003f25270 */
[----:B01----:R-:W-:Y:S05]  /*2bc60*/  @!P1 BRA `(.L_x_5380) ;  /* 0x0000000000049947 */ /* 0x003fea0003800000 */
[----:B------:R-:W-:Y:S01]  /*2bc70*/  BPT.TRAP 0x1 ;  /* 0x000000040000795c */ /* 0x000fe20000300000 */
.L_x_5380:
[----:B------:R-:W-:Y:S05]  /*2bc80*/  BSYNC B2 ;  /* 0x0000000000027941 */ /* 0x000fea0003800000 */
.L_x_5379:
[----:B------:R-:W-:Y:S04]  /*2bc90*/  BSSY B2, `(.L_x_5381) ;  /* 0x000000a000027945 */ /* 0x000fe80003800000 */
[----:B------:R-:W-:Y:S05]  /*2bca0*/  @P0 BRA `(.L_x_5382) ;  /* 0x0000000000200947 */ /* 0x000fea0003800000 */
[----:B------:R-:W-:Y:S02]  /*2bcb0*/  R2UR UR4, R4 ;  /* 0x00000000040472ca */ /* 0x000fe400000e0000 */
[----:B------:R-:W-:-:S13]  /*2bcc0*/  R2UR UR5, R5 ;  /* 0x00000000050572ca */ /* 0x000fda00000e0000 */
[----:B------:R-:W2:Y:S01]  /*2bcd0*/  LD.E.64 R14, desc[UR4][R14.64+0x18] ;  /* 0x000018040e0e7980 */ /* 0x000ea2000c101b00 */
[----:B-----5:R-:W-:Y:S02]  /*2bce0*/  SHF.L.U32 R20, R20, 0x1f, RZ ;  /* 0x0000001f14147819 */ /* 0x020fe400000006ff */
[----:B--2---:R-:W-:-:S05]  /*2bcf0*/  MOV R12, R14 ;  /* 0x0000000e000c7202 */ /* 0x004fca0000000f00 */
[----:B------:R-:W-:-:S04]  /*2bd00*/  IMAD R11, R11, 0x8, R12 ;  /* 0x000000080b0b7824 */ /* 0x000fc800078e020c */
[----:B------:R-:W0:Y:S02]  /*2bd10*/  SYNCS.PHASECHK.TRANS64.TRYWAIT P0, [R11+URZ], R20 ;  /* 0x000000140b0075a7 */ /* 0x000e24000800017f */
[----:B0-----:R-:W-:Y:S05]  /*2bd20*/  @!P0 BRA `(.L_x_5383) ;  /* 0x0000011400288947 */ /* 0x001fea0003800000 */
.L_x_5382:
[----:B------:R-:W-:Y:S05]  /*2bd30*/  BSYNC B2 ;  /* 0x0000000000027941 */ /* 0x000fea0003800000 */
.L_x_5381:
[----:B0----5:R-:W2:Y:S04]  /*2bd40*/  LDL.64 R20, [R7] ;  /* 0x0000000007147983 */ /* 0x021ea80000100a00 */
[----:B------:R-:W3:Y:S01]  /*2bd50*/  LDL.64 R14, [R7+0x28] ;  /* 0x00002800070e7983 */ /* 0x000ee20000100a00 */
[C---:B------:R-:W-:Y:S02]  /*2bd60*/  R2UR UR6, R4.reuse ;  /* 0x00000000040672ca */ /* 0x040fe400000e0000 */
[C---:B------:R-:W-:Y:S01]  /*2bd70*/  R2UR UR7, R5.reuse ;  /* 0x00000000050772ca */ /* 0x040fe200000e0000 */
[----:B------:R-:W4:Y:S01]  /*2bd80*/  LDL.64 R12, [R7+0x20] ;  /* 0x00002000070c7983 */ /* 0x000f220000100a00 */
[C---:B------:R-:W-:Y:S02]  /*2bd90*/  R2UR UR4, R4.reuse ;  /* 0x00000000040472ca */ /* 0x040fe400000e0000 */
[----:B------:R-:W-:Y:S01]  /*2bda0*/  R2UR UR5, R5 ;  /* 0x00000000050572ca */ /* 0x000fe200000e0000 */
[----:B------:R-:W4:Y:S08]  /*2bdb0*/  LDL.64 R56, [R7+0x8] ;  /* 0x0000080007387983 */ /* 0x000f300000100a00 */
[----:B--2---:R-:W2:Y:S04]  /*2bdc0*/  LD.E R21, desc[UR6][R20.64] ;  /* 0x0000000614157980 */ /* 0x004ea8000c101900 */
[----:B---3--:R-:W2:Y:S01]  /*2bdd0*/  LD.E.64 R58, desc[UR4][R14.64] ;  /* 0x000000040e3a7980 */ /* 0x008ea2000c101b00 */
[----:B------:R-:W-:Y:S05]  /*2bde0*/  WARPSYNC.ALL ;  /* 0x0000000000007948 */ /* 0x000fea0003800000 */
[----:B------:R-:W-:-:S02]  /*2bdf0*/  R2UR UR4, R4 ;  /* 0x00000000040472ca */ /* 0x000fc400000e0000 */
[C---:B------:R-:W-:Y:S02]  /*2be00*/  R2UR UR5, R5.reuse ;  /* 0x00000000050572ca */ /* 0x040fe400000e0000 */
[----:B------:R-:W-:Y:S02]  /*2be10*/  R2UR UR6, R4 ;  /* 0x00000000040672ca */ /* 0x000fe400000e0000 */
[----:B------:R-:W-:-:S09]  /*2be20*/  R2UR UR7, R5 ;  /* 0x00000000050772ca */ /* 0x000fd200000e0000 */
[----:B----4-:R0:W-:Y:S04]  /*2be30*/  ST.E desc[UR4][R56.64], RZ ;  /* 0x000000ff38007985 */ /* 0x0101e8000c101904 */
[----:B------:R-:W3:Y:S01]  /*2be40*/  LD.E.64 R14, desc[UR6][R12.64] ;  /* 0x000000060c0e7980 */ /* 0x000ee2000c101b00 */
[----:B--2---:R-:W-:Y:S01]  /*2be50*/  IMAD R20, R21, 0x200, R58 ;  /* 0x0000020015147824 */ /* 0x004fe200078e023a */
[----:B------:R-:W-:Y:S01]  /*2be60*/  WARPGROUP.ARRIVE ;  /* 0x00000000000079c5 */ /* 0x000fe20000000000 */
[----:B------:R-:W-:Y:S01]  /*2be70*/  IMAD.MOV.U32 R21, RZ, RZ, R59 ;  /* 0x000000ffff157224 */ /* 0x000fe200078e003b */
[----:B------:R-:W-:Y:S01]  /*2be80*/  R2UR UR8, R4 ;  /* 0x00000000040872ca */ /* 0x000fe200000e0000 */
[----:B------:R-:W-:Y:S01]  /*2be90*/  IMAD.MOV.U32 R11, RZ, RZ, 0x1 ;  /* 0x00000001ff0b7424 */ /* 0x000fe200078e00ff */
[----:B------:R-:W-:-:S02]  /*2bea0*/  R2UR UR6, R20 ;  /* 0x00000000140672ca */ /* 0x000fc400000e0000 */
[----:B------:R-:W-:Y:S02]  /*2beb0*/  R2UR UR7, R21 ;  /* 0x00000000150772ca */ /* 0x000fe400000e0000 */
[C---:B------:R-:W-:Y:S02]  /*2bec0*/  R2UR UR9, R5.reuse ;  /* 0x00000000050972ca */ /* 0x040fe400000e0000 */
[----:B------:R-:W-:Y:S02]  /*2bed0*/  R2UR UR10, R4 ;  /* 0x00000000040a72ca */ /* 0x000fe400000e0000 */
[----:B------:R-:W-:Y:S02]  /*2bee0*/  R2UR UR11, R5 ;  /* 0x00000000050b72ca */ /* 0x000fe400000e0000 */
[----:B---3--:R-:W-:Y:S02]  /*2bef0*/  R2UR UR4, R14 ;  /* 0x000000000e0472ca */ /* 0x008fe400000e0000 */
[----:B------:R-:W-:-:S13]  /*2bf00*/  R2UR UR5, R15 ;  /* 0x000000000f0572ca */ /* 0x000fda00000e0000 */
[----:B------:R-:W-:Y:S03]  /*2bf10*/  HGMMA.64x64x16.F32.BF16 R24, gdesc[UR4], RZ, !UPT, gsb0 ;  /* 0x00e00000041879f0 */ /* 0x000fe6000c0018ff */
[----:B------:R-:W-:Y:S02]  /*2bf20*/  WARPGROUP.DEPBAR.LE gsb0, 0x0 ;  /* 0x00008000000079c5 */ /* 0x000fe40000010000 */
[----:B------:R0:W-:Y:S04]  /*2bf30*/  ST.E desc[UR8][R56.64], R11 ;  /* 0x0000000b38007985 */ /* 0x0001e8000c101908 */
[----:B------:R-:W2:Y:S01]  /*2bf40*/  LD.E.64 R14, desc[UR10][R12.64] ;  /* 0x0000000a0c0e7980 */ /* 0x000ea2000c101b00 */
[----:B------:R-:W-:Y:S01]  /*2bf50*/  VIADD R58, R20, 0x2 ;  /* 0x00000002143a7836 */ /* 0x000fe20000000000 */
[----:B------:R-:W-:Y:S01]  /*2bf60*/  R2UR UR7, R59 ;  /* 0x000000003b0772ca */ /* 0x000fe200000e0000 */
[----:B------:R-:W-:Y:S01]  /*2bf70*/  WARPGROUP.ARRIVE ;  /* 0x00000000000079c5 */ /* 0x000fe20000000000 */
[----:B------:R-:W-:-:S02]  /*2bf80*/  R2UR UR8, R4 ;  /* 0x00000000040872ca */ /* 0x000fc400000e0000 */
[----:B------:R-:W-:Y:S02]  /*2bf90*/  R2UR UR6, R58 ;  /* 0x000000003a0672ca */ /* 0x000fe400000e0000 */
[C---:B------:R-:W-:Y:S02]  /*2bfa0*/  R2UR UR9, R5.reuse ;  /* 0x00000000050972ca */ /* 0x040fe400000e0000 */
[----:B------:R-:W-:Y:S02]  /*2bfb0*/  R2UR UR10, R4 ;  /* 0x00000000040a72ca */ /* 0x000fe400000e0000 */
[----:B------:R-:W-:Y:S01]  /*2bfc0*/  R2UR UR11, R5 ;  /* 0x00000000050b72ca */ /* 0x000fe200000e0000 */
[----:B--2---:R-:W-:Y:S01]  /*2bfd0*/  VIADD R14, R14, 0x2 ;  /* 0x000000020e0e7836 */ /* 0x004fe20000000000 */
[----:B------:R-:W-:-:S04]  /*2bfe0*/  R2UR UR5, R15 ;  /* 0x000000000f0572ca */ /* 0x000fc800000e0000 */
[----:B------:R-:W-:-:S13]  /*2bff0*/  R2UR UR4, R14 ;  /* 0x000000000e0472ca */ /* 0x000fda00000e0000 */
[----:B------:R-:W-:Y:S03]  /*2c000*/  HGMMA.64x64x16.F32.BF16 R24, gdesc[UR4], R24, gsb0 ;  /* 0x00e00000041879f0 */ /* 0x000fe60008001818 */
        /* <DEDUP_REMOVED lines=19> */
[----:B------:R-:W-:Y:S01]  /*2c140*/  WARPGROUP.ARRIVE ;  /* 0x00000000000079c5 */ /* 0x000fe20000000000 */
[----:B------:R-:W-:Y:S01]  /*2c150*/  IMAD.MOV.U32 R21, RZ, RZ, R59 ;  /* 0x000000ffff157224 */ /* 0x000fe200078e003b */
[----:B------:R-:W-:-:S02]  /*2c160*/  R2UR UR8, R4 ;  /* 0x00000000040872ca */ /* 0x000fc400000e0000 */
[----:B------:R-:W-:Y:S02]  /*2c170*/  R2UR UR6, R20 ;  /* 0x00000000140672ca */ /* 0x000fe400000e0000 */
        /* <DEDUP_REMOVED lines=8> */
[----:B------:R-:W2:Y:S01]  /*2c200*/  LDL.64 R14, [R7+0x40] ;  /* 0x00004000070e7983 */ /* 0x000ea20000100a00 */
[----:B------:R-:W-:-:S02]  /*2c210*/  R2UR UR4, R4 ;  /* 0x00000000040472ca */ /* 0x000fc400000e0000 */
[----:B------:R-:W-:Y:S01]  /*2c220*/  R2UR UR5, R5 ;  /* 0x00000000050572ca */ /* 0x000fe200000e0000 */
[----:B------:R-:W3:-:S12]  /*2c230*/  LDL.64 R12, [R7] ;  /* 0x00000000070c7983 */ /* 0x000ed80000100a00 */
[----:B--2---:R-:W2:Y:S01]  /*2c240*/  LD.E R20, desc[UR4][R14.64] ;  /* 0x000000040e147980 */ /* 0x004ea2000c101900 */
[C---:B------:R-:W-:Y:S02]  /*2c250*/  R2UR UR4, R4.reuse ;  /* 0x00000000040472ca */ /* 0x040fe400000e0000 */
[C---:B------:R-:W-:Y:S02]  /*2c260*/  R2UR UR5, R5.reuse ;  /* 0x00000000050572ca */ /* 0x040fe400000e0000 */
[----:B------:R-:W-:Y:S02]  /*2c270*/  R2UR UR6, R4 ;  /* 0x00000000040672ca */ /* 0x000fe400000e0000 */
[----:B------:R-:W-:Y:S01]  /*2c280*/  R2UR UR7, R5 ;  /* 0x00000000050772ca */ /* 0x000fe200000e0000 */
[----:B------:R-:W-:Y:S08]  /*2c290*/  BSSY B2, `(.L_x_5384) ;  /* 0x0000007000027945 */ /* 0x000ff00003800000 */
[----:B---3--:R0:W5:Y:S04]  /*2c2a0*/  LD.E R58, desc[UR4][R12.64] ;  /* 0x000000040c3a7980 */ /* 0x008168000c101900 */
[----:B------:R0:W5:Y:S01]  /*2c2b0*/  LD.E R59, desc[UR6][R12.64+0x4] ;  /* 0x000004060c3b7980 */ /* 0x000162000c101900 */
[----:B--2---:R-:W-:-:S04]  /*2c2c0*/  LOP3.LUT R20, R20, 0x1, RZ, 0xfc, !PT ;  /* 0x0000000114147812 */ /* 0x004fc800078efcff */
[----:B------:R-:W-:-:S13]  /*2c2d0*/  ISETP.NE.AND P0, PT, R20, 0x3, PT ;  /* 0x000000031400780c */ /* 0x000fda0003f05270 */
[----:B0-----:R-:W-:Y:S05]  /*2c2e0*/  @!P0 BRA `(.L_x_5385) ;  /* 0x0000000000048947 */ /* 0x001fea0003800000 */
[----:B------:R-:W-:Y:S01]  /*2c2f0*/  BPT.TRAP 0x1 ;  /* 0x000000040000795c */ /* 0x000fe20000300000 */
.L_x_5385:
[----:B------:R-:W-:Y:S05]  /*2c300*/  BSYNC B2 ;  /* 0x0000000000027941 */ /* 0x000fea0003800000 */
.L_x_5384:
        /* <DEDUP_REMOVED lines=17> */
.L_x_5387:
[----:B------:R-:W-:Y:S05]  /*2c420*/  BSYNC B2 ;  /* 0x0000000000027941 */ /* 0x000fea0003800000 */
.L_x_5386:
        /* <DEDUP_REMOVED lines=10> */
.L_x_5389:
[----:B------:R-:W-:Y:S05]  /*2c4d0*/  BSYNC B2 ;  /* 0x0000000000027941 */ /* 0x000fea0003800000 */
.L_x_5388:
[----:B------:R-:W2:Y:S04]  /*2c4e0*/  LDL.64 R58, [R7] ;  /* 0x00000000073a7983 */ /* 0x000ea80000100a00 */
[----:B------:R-:W3:Y:S04]  /*2c4f0*/  LDL.64 R56, [R7+0x58] ;  /* 0x0000580007387983 */ /* 0x000ee80000100a00 */
[----:B------:R-:W4:Y:S04]  /*2c500*/  LDL.64 R12, [R7+0x48] ;  /* 0x00004800070c7983 */ /* 0x000f280000100a00 */
[----:B0----5:R-:W4:Y:S01]  /*2c510*/  LDL.64 R20, [R7+0x50] ;  /* 0x0000500007147983 */ /* 0x021f220000100a00 */
[----:B------:R-:W-:-:S02]  /*2c520*/  R2UR UR6, R4 ;  /* 0x00000000040672ca */ /* 0x000fc400000e0000 */
[C---:B------:R-:W-:Y:S02]  /*2c530*/  R2UR UR7, R5.reuse ;  /* 0x00000000050772ca */ /* 0x040fe400000e0000 */
[----:B------:R-:W-:Y:S02]  /*2c540*/  R2UR UR4, R4 ;  /* 0x00000000040472ca */ /* 0x000fe400000e0000 */
[----:B------:R-:W-:-:S09]  /*2c550*/  R2UR UR5, R5 ;  /* 0x00000000050572ca */ /* 0x000fd200000e0000 */
[----:B--2---:R-:W2:Y:S04]  /*2c560*/  LD.E R59, desc[UR6][R58.64] ;  /* 0x000000063a3b7980 */ /* 0x004ea8000c101900 */
[----:B---3--:R-:W2:Y:S01]  /*2c570*/  LD.E.64 R14, desc[UR4][R56.64] ;  /* 0x00000004380e7980 */ /* 0x008ea2000c101b00 */
[----:B------:R-:W-:Y:S05]  /*2c580*/  WARPSYNC.ALL ;  /* 0x0000000000007948 */ /* 0x000fea0003800000 */
[----:B------:R-:W-:-:S02]  /*2c590*/  R2UR UR6, R4 ;  /* 0x00000000040672ca */ /* 0x000fc400000e0000 */
[C---:B------:R-:W-:Y:S02]  /*2c5a0*/  R2UR UR7, R5.reuse ;  /* 0x00000000050772ca */ /* 0x040fe400000e0000 */
[----:B------:R-:W-:Y:S02]  /*2c5b0*/  R2UR UR4, R4 ;  /* 0x00000000040472ca */ /* 0x000fe400000e0000 */
[----:B------:R-:W-:-:S09]  /*2c5c0*/  R2UR UR5, R5 ;  /* 0x00000000050572ca */ /* 0x000fd200000e0000 */
[----:B----4-:R-:W3:Y:S04]  /*2c5d0*/  LD.E R62, desc[UR6][R12.64] ;  /* 0x000000060c3e7980 */ /* 0x010ee8000c101900 */
[----:B------:R-:W4:Y:S01]  /*2c5e0*/  LD.E.64 R60, desc[UR4][R20.64] ;  /* 0x00000004143c7980 */ /* 0x000f22000c101b00 */
[----:B------:R-:W-:Y:S01]  /*2c5f0*/  WARPGROUP.ARRIVE ;  /* 0x00000000000079c5 */ /* 0x000fe20000000000 */
[C---:B------:R-:W-:Y:S02]  /*2c600*/  R2UR UR8, R4.reuse ;  /* 0x00000000040872ca */ /* 0x040fe400000e0000 */
[----:B------:R-:W-:Y:S02]  /*2c610*/  R2UR UR9, R5 ;  /* 0x00000000050972ca */ /* 0x000fe400000e0000 */
[----:B------:R-:W-:-:S02]  /*2c620*/  R2UR UR10, R4 ;  /* 0x00000000040a72ca */ /* 0x000fc400000e0000 */
[----:B------:R-:W-:Y:S01]  /*2c630*/  R2UR UR11, R5 ;  /* 0x00000000050b72ca */ /* 0x000fe200000e0000 */
[----:B--2---:R-:W-:Y:S01]  /*2c640*/  IMAD R14, R59, 0x1000, R14 ;  /* 0x000010003b0e7824 */ /* 0x004fe200078e020e */
[----:B------:R-:W-:-:S04]  /*2c650*/  R2UR UR7, R15 ;  /* 0x000000000f0772ca */ /* 0x000fc800000e0000 */
[----:B------:R-:W-:Y:S02]  /*2c660*/  R2UR UR6, R14 ;  /* 0x000000000e0672ca */ /* 0x000fe400000e0000 */
[----:B---3--:R-:W-:Y:S02]  /*2c670*/  ISETP.NE.U32.AND P0, PT, R62, RZ, PT ;  /* 0x000000ff3e00720c */ /* 0x008fe40003f05070 */
[----:B----4-:R-:W-:Y:S02]  /*2c680*/  R2UR UR4, R60 ;  /* 0x000000003c0472ca */ /* 0x010fe400000e0000 */
[----:B------:R-:W-:-:S09]  /*2c690*/  R2UR UR5, R61 ;  /* 0x000000003d0572ca */ /* 0x000fd200000e0000 */
[----:B------:R-:W-:-:S05]  /*2c6a0*/  VOTEU.ANY UP0, P0 ;  /* 0x00000000003f7886 */ /* 0x000fca0000000100 */
[----:B------:R-:W-:Y:S03]  /*2c6b0*/  HGMMA.64x64x16.F32.BF16 R24, gdesc[UR4], R24, UP0, gsb0 ;  /* 0x00e00000041879f0 */ /* 0x000fe6000b801818 */
[----:B------:R-:W-:Y:S02]  /*2c6c0*/  WARPGROUP.DEPBAR.LE gsb0, 0x0 ;  /* 0x00008000000079c5 */ /* 0x000fe40000010000 */
[----:B------:R-:W-:Y:S04]  /*2c6d0*/  ST.E desc[UR8][R12.64], R11 ;  /* 0x0000000b0c007985 */ /* 0x000fe8000c101908 */
[----:B------:R-:W2:Y:S01]  /*2c6e0*/  LD.E.64 R56, desc[UR10][R20.64] ;  /* 0x0000000a14387980 */ /* 0x000ea2000c101b00 */
[----:B------:R-:W-:Y:S01]  /*2c6f0*/  VIADD R58, R14, 0x2 ;  /* 0x000000020e3a7836 */ /* 0x000fe20000000000 */
[----:B------:R-:W-:Y:S01]  /*2c700*/  WARPGROUP.ARRIVE ;  /* 0x00000000000079c5 */ /* 0x000fe20000000000 */
[----:B------:R-:W-:Y:S01]  /*2c710*/  IMAD.MOV.U32 R59, RZ, RZ, R15 ;  /* 0x000000ffff3b7224 */ /* 0x000fe200078e000f */
[----:B------:R-:W-:-:S02]  /*2c720*/  R2UR UR8, R4 ;  /* 0x00000000040872ca */ /* 0x000fc400000e0000 */
[----:B------:R-:W-:Y:S02]  /*2c730*/  R2UR UR6, R58 ;  /* 0x000000003a0672ca */ /* 0x000fe400000e0000 */
        /* <DEDUP_REMOVED lines=236> */
[----:B------:R-:W-:Y:S01]  /*2d600*/  UMOV UR4, 0x1 ;  /* 0x0000000100047882 */ /* 0x000fe20000000000 */
[----:B------:R-:W-:Y:S01]  /*2d610*/  IMAD.MOV.U32 R59, RZ, RZ, R15 ;  /* 0x000000ffff3b7224 */ /* 0x000fe200078e000f */
[----:B------:R-:W0:Y:S01]  /*2d620*/  S2R R60, SR_TID.X ;  /* 0x00000000003c7919 */ /* 0x000e220000002100 */
[----:B------:R-:W-:Y:S01]  /*2d630*/  UISETP.NE.U32.AND UP0, UPT, UR4, URZ, UPT ;  /* 0x0000003f0400728c */ /* 0x000fe2000bf05070 */
[----:B------:R-:W-:Y:S01]  /*2d640*/  WARPGROUP.ARRIVE ;  /* 0x00000000000079c5 */ /* 0x000fe20000000000 */
[----:B------:R-:W-:-:S02]  /*2d650*/  R2UR UR6, R4 ;  /* 0x00000000040672ca */ /* 0x000fc400000e0000 */
[----:B------:R-:W-:Y:S02]  /*2d660*/  R2UR UR11, R59 ;  /* 0x000000003b0b72ca */ /* 0x000fe400000e0000 */
[C---:B------:R-:W-:Y:S02]  /*2d670*/  R2UR UR7, R5.reuse ;  /* 0x00000000050772ca */ /* 0x040fe400000e0000 */
[----:B------:R-:W-:Y:S02]  /*2d680*/  R2UR UR12, R4 ;  /* 0x00000000040c72ca */ /* 0x000fe400000e0000 */
[----:B------:R-:W-:Y:S02]  /*2d690*/  R2UR UR13, R5 ;  /* 0x00000000050d72ca */ /* 0x000fe400000e0000 */
[----:B0-----:R-:W-:-:S06]  /*2d6a0*/  SHF.R.U32.HI R60, RZ, 0x7, R60 ;  /* 0x00000007ff3c7819 */ /* 0x001fcc000001163c */
[----:B------:R-:W0:Y:S02]  /*2d6b0*/  SHFL.IDX PT, R60, R60, RZ, 0x1f ;  /* 0x00001fff3c3c7589 */ /* 0x000e2400000e0000 */
[----:B0-----:R-:W-:-:S04]  /*2d6c0*/  ISETP.GT.AND P0, PT, R60, 0x7f, PT ;  /* 0x0000007f3c00780c */ /* 0x001fc80003f04270 */
[----:B------:R-:W-:-:S05]  /*2d6d0*/  SEL R61, RZ, 0x2, !P0 ;  /* 0x00000002ff3d7807 */ /* 0x000fca0004000000 */
[----:B------:R-:W-:-:S05]  /*2d6e0*/  IMAD.IADD R58, R61, 0x1, R62 ;  /* 0x000000013d3a7824 */ /* 0x000fca00078e023e */
[----:B------:R-:W-:Y:S02]  /*2d6f0*/  R2UR UR10, R58 ;  /* 0x000000003a0a72ca */ /* 0x000fe400000e0000 */
[----:B--2---:R-:W-:Y:S02]  /*2d700*/  IADD3 R56, R61, 0x800, R56 ;  /* 0x000008003d387810 */ /* 0x004fe40007ffe038 */
[----:B------:R-:W-:Y:S02]  /*2d710*/  R2UR UR9, R57 ;  /* 0x00000000390972ca */ /* 0x000fe400000e0000 */
[----:B------:R-:W-:-:S13]  /*2d720*/  R2UR UR8, R56 ;  /* 0x00000000380872ca */ /* 0x000fda00000e0000 */
[----:B------:R-:W-:Y:S03]  /*2d730*/  HGMMA.64x64x16.F32.BF16 R24, gdesc[UR8], R24, UP0, gsb0 ;  /* 0x00e00000081879f0 */ /* 0x000fe6000b801818 */
[----:B------:R-:W-:Y:S02]  /*2d740*/  WARPGROUP.DEPBAR.LE gsb0, 0x0 ;  /* 0x00008000000079c5 */ /* 0x000fe40000010000 */
[----:B------:R0:W-:Y:S04]  /*2d750*/  ST.E desc[UR6][R12.64], R11 ;  /* 0x0000000b0c007985 */ /* 0x0001e8000c101906 */
[----:B------:R-:W2:Y:S01]  /*2d760*/  LD.E.64 R56, desc[UR12][R20.64] ;  /* 0x0000000c14387980 */ /* 0x000ea2000c101b00 */
[----:B------:R-:W-:Y:S01]  /*2d770*/  IMAD.MOV.U32 R65, RZ, RZ, 0x4 ;  /* 0x00000004ff417424 */ /* 0x000fe200078e00ff */
[----:B------:R-:W-:Y:S01]  /*2d780*/  WARPGROUP.ARRIVE ;  /* 0x00000000000079c5 */ /* 0x000fe20000000000 */
[----:B------:R-:W-:Y:S01]  /*2d790*/  IMAD.MOV.U32 R59, RZ, RZ, R15 ;  /* 0x000000ffff3b7224 */ /* 0x000fe200078e000f */
[----:B------:R-:W-:-:S02]  /*2d7a0*/  R2UR UR8, R4 ;  /* 0x00000000040872ca */ /* 0x000fc400000e0000 */
[----:B------:R-:W-:Y:S02]  /*2d7b0*/  SEL R63, R65, 0x2, P0 ;  /* 0x00000002413f7807 */ /* 0x000fe40000000000 */
[----:B------:R-:W-:Y:S02]  /*2d7c0*/  R2UR UR7, R59 ;  /* 0x000000003b0772ca */ /* 0x000fe400000e0000 */
[C---:B------:R-:W-:Y:S01]  /*2d7d0*/  R2UR UR9, R5.reuse ;  /* 0x00000000050972ca */ /* 0x040fe200000e0000 */
[----:B------:R-:W-:Y:S01]  /*2d7e0*/  IMAD.IADD R58, R62, 0x1, R63 ;  /* 0x000000013e3a7824 */ /* 0x000fe200078e023f */
[----:B------:R-:W-:Y:S02]  /*2d7f0*/  R2UR UR10, R4 ;  /* 0x00000000040a72ca */ /* 0x000fe400000e0000 */
[----:B------:R-:W-:Y:S02]  /*2d800*/  R2UR UR11, R5 ;  /* 0x00000000050b72ca */ /* 0x000fe400000e0000 */
[----:B------:R-:W-:-:S02]  /*2d810*/  R2UR UR6, R58 ;  /* 0x000000003a0672ca */ /* 0x000fc400000e0000 */
[----:B--2---:R-:W-:Y:S02]  /*2d820*/  IADD3 R56, R63, 0x800, R56 ;  /* 0x000008003f387810 */ /* 0x004fe40007ffe038 */
[----:B------:R-:W-:Y:S02]  /*2d830*/  R2UR UR5, R57 ;  /* 0x00000000390572ca */ /* 0x000fe400000e0000 */
[----:B------:R-:W-:-:S13]  /*2d840*/  R2UR UR4, R56 ;  /* 0x00000000380472ca */ /* 0x000fda00000e0000 */
[----:B------:R-:W-:Y:S03]  /*2d850*/  HGMMA.64x64x16.F32.BF16 R24, gdesc[UR4], R24, gsb0 ;  /* 0x00e00000041879f0 */ /* 0x000fe60008001818 */
[----:B------:R-:W-:Y:S02]  /*2d860*/  WARPGROUP.DEPBAR.LE gsb0, 0x0 ;  /* 0x00008000000079c5 */ /* 0x000fe40000010000 */
[----:B------:R0:W-:Y:S04]  /*2d870*/  ST.E desc[UR8][R12.64], R11 ;  /* 0x0000000b0c007985 */ /* 0x0001e8000c101908 */
[----:B------:R-:W2:Y:S01]  /*2d880*/  LD.E.64 R56, desc[UR10][R20.64] ;  /* 0x0000000a14387980 */ /* 0x000ea2000c101b00 */
[----:B------:R-:W-:Y:S01]  /*2d890*/  SEL R65, R65, 0x6, !P0 ;  /* 0x0000000641417807 */ /* 0x000fe20004000000 */
[----:B------:R-:W-:Y:S01]  /*2d8a0*/  IMAD.MOV.U32 R59, RZ, RZ, R15 ;  /* 0x000000ffff3b7224 */ /* 0x000fe200078e000f */
[----:B------:R-:W-:Y:S01]  /*2d8b0*/  WARPGROUP.ARRIVE ;  /* 0x00000000000079c5 */ /* 0x000fe20000000000 */
[----:B------:R-:W-:-:S02]  /*2d8c0*/  R2UR UR8, R4 ;  /* 0x00000000040872ca */ /* 0x000fc400000e0000 */
[----:B------:R-:W-:Y:S01]  /*2d8d0*/  IMAD.IADD R58, R62, 0x1, R65 ;  /* 0x000000013e3a7824 */ /* 0x000fe200078e0241 */
[----:B------:R-:W-:Y:S02]  /*2d8e0*/  R2UR UR7, R59 ;  /* 0x000000003b0772ca */ /* 0x000fe400000e0000 */
[C---:B------:R-:W-:Y:S02]  /*2d8f0*/  R2UR UR9, R5.reuse ;  /* 0x00000000050972ca */ /* 0x040fe400000e0000 */
[----:B------:R-:W-:Y:S02]  /*2d900*/  R2UR UR6, R58 ;  /* 0x000000003a0672ca */ /* 0x000fe400000e0000 */
[----:B------:R-:W-:Y:S02]  /*2d910*/  R2UR UR10, R4 ;  /* 0x00000000040a72ca */ /* 0x000fe400000e0000 */
[----:B------:R-:W-:Y:S02]  /*2d920*/  R2UR UR11, R5 ;  /* 0x00000000050b72ca */ /* 0x000fe400000e0000 */
[----:B--2---:R-:W-:-:S02]  /*2d930*/  IADD3 R56, R65, 0x800, R56 ;  /* 0x0000080041387810 */ /* 0x004fc40007ffe038 */
[----:B------:R-:W-:Y:S02]  /*2d940*/  R2UR UR5, R57 ;  /* 0x00000000390572ca */ /* 0x000fe400000e0000 */
[----:B------:R-:W-:-:S13]  /*2d950*/  R2UR UR4, R56 ;  /* 0x00000000380472ca */ /* 0x000fda00000e0000 */
[----:B------:R-:W-:Y:S03]  /*2d960*/  HGMMA.64x64x16.F32.BF16 R24, gdesc[UR4], R24, gsb0 ;  /* 0x00e00000041879f0 */ /* 0x000fe60008001818 */
[----:B------:R-:W-:Y:S02]  /*2d970*/  WARPGROUP.DEPBAR.LE gsb0, 0x0 ;  /* 0x00008000000079c5 */ /* 0x000fe40000010000 */
[----:B------:R0:W-:Y:S04]  /*2d980*/  ST.E desc[UR8][R12.64], R11 ;  /* 0x0000000b0c007985 */ /* 0x0001e8000c101908 */
[----:B------:R-:W2:Y:S01]  /*2d990*/  LD.E.64 R66, desc[UR10][R20.64] ;  /* 0x0000000a14427980 */ /* 0x000ea2000c101b00 */
[----:B------:R-:W-:Y:S01]  /*2d9a0*/  IMAD.MOV.U32 R56, RZ, RZ, 0x28 ;  /* 0x00000028ff387424 */ /* 0x000fe200078e00ff */
[----:B------:R-:W-:Y:S01]  /*2d9b0*/  WARPGROUP.ARRIVE ;  /* 0x00000000000079c5 */ /* 0x000fe20000000000 */
[----:B------:R-:W-:Y:S01]  /*2d9c0*/  IMAD.MOV.U32 R57, RZ, RZ, 0xa00 ;  /* 0x00000a00ff397424 */ /* 0x000fe200078e00ff */
[----:B------:R-:W-:Y:S01]  /*2d9d0*/  R2UR UR8, R4 ;  /* 0x00000000040872ca */ /* 0x000fe200000e0000 */
[----:B------:R-:W-:Y:S01]  /*2d9e0*/  IMAD.MOV.U32 R59, RZ, RZ, R15 ;  /* 0x000000ffff3b7224 */ /* 0x000fe200078e000f */
[----:B------:R-:W-:-:S02]  /*2d9f0*/  SEL R56, R56, 0x26, P0 ;  /* 0x0000002638387807 */ /* 0x000fc40000000000 */
[----:B------:R-:W-:Y:S02]  /*2da00*/  SEL R57, R57, 0x980, P0 ;  /* 0x0000098039397807 */ /* 0x000fe40000000000 */
[----:B------:R-:W-:Y:S02]  /*2da10*/  R2UR UR7, R59 ;  /* 0x000000003b0772ca */ /* 0x000fe400000e0000 */
[C---:B------:R-:W-:Y:S01]  /*2da20*/  R2UR UR9, R5.reuse ;  /* 0x00000000050972ca */ /* 0x040fe200000e0000 */
[----:B------:R-:W-:Y:S01]  /*2da30*/  IMAD.IADD R56, R56, 0x1, R57 ;  /* 0x0000000138387824 */ /* 0x000fe200078e0239 */
[----:B------:R-:W-:Y:S02]  /*2da40*/  R2UR UR10, R4 ;  /* 0x00000000040a72ca */ /* 0x000fe400000e0000 */
[----:B------:R-:W-:Y:S02]  /*2da50*/  R2UR UR11, R5 ;  /* 0x00000000050b72ca */ /* 0x000fe400000e0000 */
[----:B------:R-:W-:-:S05]  /*2da60*/  LOP3.LUT R57, R56, 0xa06, RZ, 0xc0, !PT ;  /* 0x00000a0638397812 */ /* 0x000fca00078ec0ff */
[----:B------:R-:W-:-:S05]  /*2da70*/  IMAD.IADD R58, R14, 0x1, R57 ;  /* 0x000000010e3a7824 */ /* 0x000fca00078e0239 */
[----:B------:R-:W-:Y:S01]  /*2da80*/  R2UR UR6, R58 ;  /* 0x000000003a0672ca */ /* 0x000fe200000e0000 */
[----:B--2---:R-:W-:Y:S02]  /*2da90*/  IMAD.IADD R56, R57, 0x1, R66 ;  /* 0x0000000139387824 */ /* 0x004fe400078e0242 */
[----:B------:R-:W-:-:S03]  /*2daa0*/  IMAD.MOV.U32 R57, RZ, RZ, R67 ;  /* 0x000000ffff397224 */ /* 0x000fc600078e0043 */
[----:B------:R-:W-:Y:S02]  /*2dab0*/  R2UR UR4, R56 ;  /* 0x00000000380472ca */ /* 0x000fe400000e0000 */
        /* <DEDUP_REMOVED lines=8> */
[----:B------:R-:W-:Y:S01]  /*2db40*/  R2UR UR8, R4 ;  /* 0x00000000040872ca */ /* 0x000fe200000e0000 */
[----:B------:R-:W-:Y:S01]  /*2db50*/  IMAD.IADD R58, R61, 0x1, R60 ;  /* 0x000000013d3a7824 */ /* 0x000fe200078e023c */
[----:B------:R-:W-:-:S02]  /*2db60*/  R2UR UR9, R5 ;  /* 0x00000000050972ca */ /* 0x000fc400000e0000 */
[----:B------:R-:W-:Y:S02]  /*2db70*/  R2UR UR7, R59 ;  /* 0x000000003b0772ca */ /* 0x000fe400000e0000 */
[----:B------:R-:W-:Y:S02]  /*2db80*/  R2UR UR6, R58 ;  /* 0x000000003a0672ca */ /* 0x000fe400000e0000 */
[----:B------:R-:W-:Y:S02]  /*2db90*/  R2UR UR10, R4 ;  /* 0x00000000040a72ca */ /* 0x000fe400000e0000 */
[----:B------:R-:W-:Y:S02]  /*2dba0*/  R2UR UR11, R5 ;  /* 0x00000000050b72ca */ /* 0x000fe400000e0000 */
[----:B--2---:R-:W-:Y:S02]  /*2dbb0*/  IADD3 R56, R61, 0xa00, R56 ;  /* 0x00000a003d387810 */ /* 0x004fe40007ffe038 */
[----:B------:R-:W-:-:S02]  /*2dbc0*/  R2UR UR5, R57 ;  /* 0x00000000390572ca */ /* 0x000fc400000e0000 */
[----:B------:R-:W-:-:S13]  /*2dbd0*/  R2UR UR4, R56 ;  /* 0x00000000380472ca */ /* 0x000fda00000e0000 */
[----:B------:R-:W-:Y:S03]  /*2dbe0*/  HGMMA.64x64x16.F32.BF16 R24, gdesc[UR4], R24, gsb0 ;  /* 0x00e00000041879f0 */ /* 0x000fe60008001818 */
[----:B------:R-:W-:Y:S02]  /*2dbf0*/  WARPGROUP.DEPBAR.LE gsb0, 0x0 ;  /* 0x00008000000079c5 */ /* 0x000fe40000010000 */
[----:B------:R0:W-:Y:S04]  /*2dc00*/  ST.E desc[UR8][R12.64], R11 ;  /* 0x0000000b0c007985 */ /* 0x0001e8000c101908 */
[----:B------:R-:W2:Y:S01]  /*2dc10*/  LD.E.64 R56, desc[UR10][R20.64] ;  /* 0x0000000a14387980 */ /* 0x000ea2000c101b00 */
[----:B------:R-:W-:Y:S01]  /*2dc20*/  IMAD.IADD R58, R63, 0x1, R60 ;  /* 0x000000013f3a7824 */ /* 0x000fe200078e023c */
[----:B------:R-:W-:Y:S01]  /*2dc30*/  WARPGROUP.ARRIVE ;  /* 0x00000000000079c5 */ /* 0x000fe20000000000 */
[----:B------:R-:W-:Y:S01]  /*2dc40*/  IMAD.MOV.U32 R59, RZ, RZ, R15 ;  /* 0x000000ffff3b7224 */ /* 0x000fe200078e000f */
[----:B------:R-:W-:-:S02]  /*2dc50*/  R2UR UR8, R4 ;  /* 0x00000000040872ca */ /* 0x000fc400000e0000 */
[----:B------:R-:W-:Y:S02]  /*2dc60*/  R2UR UR6, R58 ;  /* 0x000000003a0672ca */ /* 0x000fe400000e0000 */
[----:B------:R-:W-:Y:S02]  /*2dc70*/  R2UR UR7, R59 ;  /* 0x000000003b0772ca */ /* 0x000fe400000e0000 */
[C---:B------:R-:W-:Y:S02]  /*2dc80*/  R2UR UR9, R5.reuse ;  /* 0x00000000050972ca */ /* 0x040fe400000e0000 */
        /* <DEDUP_REMOVED lines=172> */
[----:B------:R-:W-:-:S02]  /*2e750*/  R2UR UR8, R4 ;  /* 0x00000000040872ca */ /* 0x000fc400000e0000 */
[----:B------:R-:W-:Y:S02]  /*2e760*/  SEL R56, R56, 0x3e, P0 ;  /* 0x0000003e38387807 */ /* 0x000fe40000000000 */
[----:B------:R-:W-:Y:S02]  /*2e770*/  SEL R57, R57, 0xf80, P0 ;  /* 0x00000f8039397807 */ /* 0x000fe40000000000 */
[----:B------:R-:W-:-:S03]  /*2e780*/  R2UR UR9, R5 ;  /* 0x00000000050972ca */ /* 0x000fc600000e0000 */
[----:B------:R-:W-:-:S05]  /*2e790*/  IMAD.IADD R56, R56, 0x1, R57 ;  /* 0x0000000138387824 */ /* 0x000fca00078e0239 */
[----:B------:R-:W-:-:S05]  /*2e7a0*/  LOP3.LUT R57, R56, 0x1e06, RZ, 0xc0, !PT ;  /* 0x00001e0638397812 */ /* 0x000fca00078ec0ff */
[----:B------:R-:W-:-:S05]  /*2e7b0*/  IMAD.IADD R56, R14, 0x1, R57 ;  /* 0x000000010e387824 */ /* 0x000fca00078e0239 */
[----:B------:R-:W-:Y:S01]  /*2e7c0*/  R2UR UR6, R56 ;  /* 0x00000000380672ca */ /* 0x000fe200000e0000 */
[----:B--2---:R-:W-:Y:S02]  /*2e7d0*/  IMAD.IADD R14, R57, 0x1, R20 ;  /* 0x00000001390e7824 */ /* 0x004fe400078e0214 */
[----:B------:R-:W-:Y:S02]  /*2e7e0*/  IMAD.MOV.U32 R57, RZ, RZ, R15 ;  /* 0x000000ffff397224 */ /* 0x000fe400078e000f */
[----:B------:R-:W-:Y:S01]  /*2e7f0*/  IMAD.MOV.U32 R15, RZ, RZ, R21 ;  /* 0x000000ffff0f7224 */ /* 0x000fe200078e0015 */
[----:B------:R-:W-:Y:S02]  /*2e800*/  R2UR UR4, R14 ;  /* 0x000000000e0472ca */ /* 0x000fe400000e0000 */
[----:B------:R-:W-:Y:S02]  /*2e810*/  R2UR UR7, R57 ;  /* 0x00000000390772ca */ /* 0x000fe400000e0000 */
        /* <DEDUP_REMOVED lines=9> */
[----:B------:R-:W-:Y:S02]  /*2e8b0*/  R2UR UR4, R4 ;  /* 0x00000000040472ca */ /* 0x000fe400000e0000 */
[----:B------:R-:W-:Y:S01]  /*2e8c0*/  R2UR UR5, R5 ;  /* 0x00000000050572ca */ /* 0x000fe200000e0000 */
[----:B------:R-:W-:-:S12]  /*2e8d0*/  BSSY B2, `(.L_x_5391) ;  /* 0x0000006000027945 */ /* 0x000fd80003800000 */
[----:B---3--:R0:W5:Y:S01]  /*2e8e0*/  LD.E R14, desc[UR4][R14.64] ;  /* 0x000000040e0e7980 */ /* 0x008162000c101900 */
[----:B--2---:R-:W-:-:S04]  /*2e8f0*/  LOP3.LUT R56, R56, 0x1, RZ, 0xfc, !PT ;  /* 0x0000000138387812 */ /* 0x004fc800078efcff */
[----:B------:R-:W-:-:S13]  /*2e900*/  ISETP.NE.AND P0, PT, R56, 0x3, PT ;  /* 0x000000033800780c */ /* 0x000fda0003f05270 */
[----:B0-----:R-:W-:Y:S05]  /*2e910*/  @!P0 BRA `(.L_x_5392) ;  /* 0x0000000000048947 */ /* 0x001fea0003800000 */
[----:B------:R-:W-:Y:S01]  /*2e920*/  BPT.TRAP 0x1 ;  /* 0x000000040000795c */ /* 0x000fe20000300000 */
.L_x_5392:
[----:B------:R-:W-:Y:S05]  /*2e930*/  BSYNC B2 ;  /* 0x0000000000027941 */ /* 0x000fea0003800000 */
.L_x_5391:
[C---:B------:R-:W-:Y:S02]  /*2e940*/  R2UR UR6, R4.reuse ;  /* 0x00000000040672ca */ /* 0x040fe400000e0000 */
[C---:B------:R-:W-:Y:S02]  /*2e950*/  R2UR UR7, R5.reuse ;  /* 0x00000000050772ca */ /* 0x040fe400000e0000 */
[----:B------:R-:W-:Y:S02]  /*2e960*/  R2UR UR4, R4 ;  /* 0x00000000040472ca */ /* 0x000fe400000e0000 */
[----:B------:R-:W-:-:S09]  /*2e970*/  R2UR UR5, R5 ;  /* 0x00000000050572ca */ /* 0x000fd200000e0000 */
[----:B------:R-:W2:Y:S04]  /*2e980*/  LD.E.64 R12, desc[UR6][R20.64+0x20] ;  /* 0x00002006140c7980 */ /* 0x000ea8000c101b00 */
[----:B------:R-:W3:Y:S01]  /*2e990*/  LD.E R11, desc[UR4][R20.64+0xc] ;  /* 0x00000c04140b7980 */ /* 0x000ee2000c101900 */
[----:B--2---:R-:W-:-:S05]  /*2e9a0*/  MOV R13, R12 ;  /* 0x0000000c000d7202 */ /* 0x004fca0000000f00 */
[----:B-----5:R-:W-:-:S05]  /*2e9b0*/  IMAD R14, R14, 0x8, R13 ;  /* 0x000000080e0e7824 */ /* 0x020fca00078e020d */
[----:B---3--:R-:W-:-:S04]  /*2e9c0*/  PRMT R11, R11, 0x654, R14 ;  /* 0x000006540b0b7816 */ /* 0x008fc8000000000e */
[----:B------:R0:W-:Y:S01]  /*2e9d0*/  SYNCS.ARRIVE.TRANS64.RED.A1T0 RZ, [R11+URZ], RZ ;  /* 0x000000ff0bff79a7 */ /* 0x0001e2000810043f */
[----:B------:R-:W2:Y:S04]  /*2e9e0*/  LD.E R12, desc[UR4][R8.64+0x24] ;  /* 0x00002404080c7980 */ /* 0x000ea8000c101900 */
[----:B0-----:R-:W3:Y:S01]  /*2e9f0*/  LD.E R11, desc[UR4][R8.64] ;  /* 0x00000004080b7980 */ /* 0x001ee2000c101900 */
[----:B------:R-:W-:Y:S01]  /*2ea00*/  IMAD.MOV.U32 R13, RZ, RZ, R18 ;  /* 0x000000ffff0d7224 */ /* 0x000fe200078e0012 */
[C---:B------:R-:W-:Y:S02]  /*2ea10*/  R2UR UR14, R4.reuse ;  /* 0x00000000040e72ca */ /* 0x040fe400000e0000 */
[----:B------:R-:W-:Y:S02]  /*2ea20*/  R2UR UR15, R5 ;  /* 0x00000000050f72ca */ /* 0x000fe400000e0000 */
[----:B------:R-:W-:-:S02]  /*2ea30*/  R2UR UR10, R4 ;  /* 0x00000000040a72ca */ /* 0x000fc400000e0000 */
[C---:B------:R-:W-:Y:S02]  /*2ea40*/  R2UR UR11, R5.reuse ;  /* 0x00000000050b72ca */ /* 0x040fe400000e0000 */
[C---:B------:R-:W-:Y:S02]  /*2ea50*/  R2UR UR8, R4.reuse ;  /* 0x00000000040872ca */ /* 0x040fe400000e0000 */
[----:B------:R-:W-:Y:S02]  /*2ea60*/  R2UR UR9, R5 ;  /* 0x00000000050972ca */ /* 0x000fe400000e0000 */
[----:B------:R-:W-:-:S03]  /*2ea70*/  R2UR UR12, R4 ;  /* 0x00000000040c72ca */ /* 0x000fc600000e0000 */
[----:B------:R-:W4:Y:S01]  /*2ea80*/  LD.E R64, desc[UR14][R8.64+0x18] ;  /* 0x0000180e08407980 */ /* 0x000f22000c101900 */
[----:B------:R-:W-:-:S03]  /*2ea90*/  R2UR UR13, R5 ;  /* 0x00000000050d72ca */ /* 0x000fc600000e0000 */
[----:B------:R-:W4:Y:S04]  /*2eaa0*/  LD.E R62, desc[UR10][R8.64+0xc] ;  /* 0x00000c0a083e7980 */ /* 0x000f28000c101900 */
[----:B------:R-:W4:Y:S06]  /*2eab0*/  LD.E R61, desc[UR8][R8.64+0x10] ;  /* 0x00001008083d7980 */ /* 0x000f2c000c101900 */
[----:B------:R-:W4:Y:S01]  /*2eac0*/  LD.E R63, desc[UR12][R8.64+0x14] ;  /* 0x0000140c083f7980 */ /* 0x000f22000c101900 */
[----:B--2---:R-:W-:Y:S01]  /*2ead0*/  ISETP.NE.AND P0, PT, R12, 0x1, PT ;  /* 0x000000010c00780c */ /* 0x004fe20003f05270 */
[----:B------:R-:W-:-:S05]  /*2eae0*/  IMAD.MOV.U32 R12, RZ, RZ, R19 ;  /* 0x000000ffff0c7224 */ /* 0x000fca00078e0013 */
[----:B------:R3:W2:Y:S07]  /*2eaf0*/  LD.E R20, desc[UR4][R12.64] ;  /* 0x000000040c147980 */ /* 0x0006ae000c101900 */
[C---:B------:R-:W-:Y:S02]  /*2eb00*/  @P0 R2UR UR4, R4.reuse ;  /* 0x00000000040402ca */ /* 0x040fe400000e0000 */
[----:B------:R-:W-:Y:S02]  /*2eb10*/  @P0 R2UR UR5, R5 ;  /* 0x00000000050502ca */ /* 0x000fe400000e0000 */
[----:B------:R-:W-:-:S02]  /*2eb20*/  @P0 R2UR UR6, R4 ;  /* 0x00000000040602ca */ /* 0x000fc400000e0000 */
[----:B------:R-:W-:-:S09]  /*2eb30*/  @P0 R2UR UR7, R5 ;  /* 0x00000000050702ca */ /* 0x000fd200000e0000 */
[----:B------:R-:W2:Y:S04]  /*2eb40*/  @P0 LD.E R58, desc[UR4][R8.64+0x28] ;  /* 0x00002804083a0980 */ /* 0x000ea8000c101900 */
[----:B------:R-:W2:Y:S01]  /*2eb50*/  @P0 LD.E R57, desc[UR6][R8.64+0x2c] ;  /* 0x00002c0608390980 */ /* 0x000ea2000c101900 */
[C---:B------:R-:W-:Y:S02]  /*2eb60*/  R2UR UR4, R4.reuse ;  /* 0x00000000040472ca */ /* 0x040fe400000e0000 */
[C---:B------:R-:W-:Y:S02]  /*2eb70*/  R2UR UR5, R5.reuse ;  /* 0x00000000050572ca */ /* 0x040fe400000e0000 */
[----:B------:R-:W-:Y:S02]  /*2eb80*/  R2UR UR6, R4 ;  /* 0x00000000040672ca */ /* 0x000fe400000e0000 */
[----:B------:R-:W-:-:S09]  /*2eb90*/  R2UR UR7, R5 ;  /* 0x00000000050772ca */ /* 0x000fd200000e0000 */
[----:B------:R-:W2:Y:S04]  /*2eba0*/  LD.E R59, desc[UR4][R8.64+0x8] ;  /* 0x00000804083b7980 */ /* 0x000ea8000c101900 */
[----:B------:R-:W2:Y:S01]  /*2ebb0*/  LD.E R60, desc[UR6][R8.64+0x4] ;  /* 0x00000406083c7980 */ /* 0x000ea2000c101900 */
[----:B---3--:R-:W-:-:S04]  /*2ebc0*/  SHF.R.S32.HI R12, RZ, 0x1f, R11 ;  /* 0x0000001fff0c7819 */ /* 0x008fc8000001140b */
        /* <DEDUP_REMOVED lines=12> */
[----:B------:R-:W-:Y:S02]  /*2ec90*/  LEA.HI R11, R56, R56, RZ, 0x1 ;  /* 0x00000038380b7211 */ /* 0x000fe400078f08ff */
[----:B------:R-:W-:Y:S02]  /*2eca0*/  LOP3.LUT R21, R21, 0xfffffff8, RZ, 0xc0, !PT ;  /* 0xfffffff815157812 */ /* 0x000fe400078ec0ff */
[----:B------:R-:W-:Y:S02]  /*2ecb0*/  SHF.R.S32.HI R13, RZ, 0x5, R13 ;  /* 0x00000005ff0d7819 */ /* 0x000fe4000001140d */
[----:B------:R-:W-:Y:S01]  /*2ecc0*/  LOP3.LUT R11, R11, 0x1ffffffe, RZ, 0xc0, !PT ;  /* 0x1ffffffe0b0b7812 */ /* 0x000fe200078ec0ff */
[----:B------:R-:W-:-:S04]  /*2ecd0*/  IMAD.IADD R21, R12, 0x1, -R21 ;  /* 0x000000010c157824 */ /* 0x000fc800078e0a15 */
[----:B------:R-:W-:Y:S01]  /*2ece0*/  IMAD.IADD R11, R56, 0x1, -R11 ;  /* 0x00000001380b7824 */ /* 0x000fe200078e0a0b */
[----:B------:R-:W-:Y:S02]  /*2ecf0*/  LOP3.LUT R15, R15, 0x7ffffffc, RZ, 0xc0, !PT ;  /* 0x7ffffffc0f0f7812 */ /* 0x000fe400078ec0ff */
[----:B----4-:R-:W-:-:S03]  /*2ed00*/  ISETP.GE.AND P1, PT, R64, 0x1, PT ;  /* 0x000000014000780c */ /* 0x010fc60003f26270 */
[----:B------:R-:W-:Y:S01]  /*2ed10*/  IMAD.IADD R15, R14, 0x1, -R15 ;  /* 0x000000010e0f7824 */ /* 0x000fe200078e0a0f */
[----:B------:R-:W-:Y:S01]  /*2ed20*/  BSSY B2, `(.L_x_5393) ;  /* 0x0000034000027945 */ /* 0x000fe20003800000 */
[----:B--2---:R-:W-:-:S04]  /*2ed30*/  IMAD R12, R20, 0x4, R13 ;  /* 0x00000004140c7824 */ /* 0x004fc800078e020d */
[----:B------:R-:W-:-:S04]  /*2ed40*/  IMAD.U32 R12, R12, 0x10, R21 ;  /* 0x000000100c0c7824 */ /* 0x000fc800078e0015 */
[----:B------:R-:W-:Y:S02]  /*2ed50*/  IMAD R11, R11, 0x8, R12 ;  /* 0x000000080b0b7824 */ /* 0x000fe400078e020c */
[----:B------:R-:W-:Y:S02]  /*2ed60*/  IMAD.SHL.U32 R20, R0, 0x40, RZ ;  /* 0x0000004000147824 */ /* 0x000fe400078e00ff */
[----:B------:R-:W-:-:S05]  /*2ed70*/  @P0 IMAD.HI.U32 R58, R11, R58, RZ ;  /* 0x0000003a0b3a0227 */ /* 0x000fca00078e00ff */
[----:B------:R-:W-:-:S05]  /*2ed80*/  @P0 SHF.R.U32.HI R11, RZ, R57, R58 ;  /* 0x00000039ff0b0219 */ /* 0x000fca000001163a */
[----:B------:R-:W0:Y:S01]  /*2ed90*/  SHFL.IDX PT, R21, R11, RZ, 0x1c1f ;  /* 0x001c1fff0b157589 */ /* 0x000e2200000e0000 */
[----:B------:R-:W-:-:S05]  /*2eda0*/  IADD3 R12, -R20, 0x1, RZ ;  /* 0x00000001140c7810 */ /* 0x000fca0007ffe1ff */
[----:B------:R-:W-:Y:S01]  /*2edb0*/  IMAD R12, R15, -0x2, R12 ;  /* 0xfffffffe0f0c7824 */ /* 0x000fe200078e020c */
[----:B------:R-:W-:-:S04]  /*2edc0*/  LOP3.LUT R13, RZ, R62, RZ, 0x33, !PT ;  /* 0x0000003eff0d7212 */ /* 0x000fc800078e33ff */
[----:B------:R-:W-:Y:S01]  /*2edd0*/  IADD3 R12, -R60, R12, R59 ;  /* 0x0000000c3c0c7210 */ /* 0x000fe20007ffe13b */
[----:B------:R-:W-:-:S04]  /*2ede0*/  IMAD.IADD R63, R63, 0x1, -R20 ;  /* 0x000000013f3f7824 */ /* 0x000fc800078e0a14 */
[C---:B------:R-:W-:Y:S02]  /*2edf0*/  IMAD.IADD R61, R12.reuse, 0x1, R61 ;  /* 0x000000010c3d7824 */ /* 0x040fe400078e023d */
[----:B------:R-:W-:Y:S02]  /*2ee00*/  IMAD.IADD R56, R12, 0x1, R13 ;  /* 0x000000010c387824 */ /* 0x000fe400078e020d */
[--C-:B0-----:R-:W-:Y:S02]  /*2ee10*/  IMAD.IADD R13, R61, 0x1, R21.reuse ;  /* 0x000000013d0d7824 */ /* 0x101fe400078e0215 */
[----:B------:R-:W-:Y:S01]  /*2ee20*/  IMAD.IADD R12, R56, 0x1, R21 ;  /* 0x00000001380c7824 */ /* 0x000fe200078e0215 */
[----:B------:R-:W-:Y:S06]  /*2ee30*/  @!P1 BRA `(.L_x_5394) ;  /* 0x0000000000889947 */ /* 0x000fec0003800000 */
[----:B------:R-:W-:Y:S01]  /*2ee40*/  IADD3 R21, -R60, R59, R21 ;  /* 0x0000003b3c157210 */ /* 0x000fe20007ffe115 */
[----:B------:R-:W-:Y:S03]  /*2ee50*/  BSSY B3, `(.L_x_5395) ;  /* 0x000001c000037945 */ /* 0x000fe60003800000 */
[----:B------:R-:W-:-:S13]  /*2ee60*/  ISETP.GT.AND P0, PT, R21, -0x1, PT ;  /* 0xffffffff1500780c */ /* 0x000fda0003f04270 */
[----:B------:R-:W-:Y:S05]  /*2ee70*/  @P0 BRA `(.L_x_5396) ;  /* 0x00000000003c0947 */ /* 0x000fea0003800000 */
[----:B------:R-:W-:Y:S01]  /*2ee80*/  ISETP.NE.AND P0, PT, R64, 0x1, PT ;  /* 0x000000014000780c */ /* 0x000fe20003f05270 */
[----:B------:R-:W-:Y:S01]  /*2ee90*/  BSSY B4, `(.L_x_5397) ;  /* 0x000000b000047945 */ /* 0x000fe20003800000 */
[----:B------:R-:W-:-:S11]  /*2eea0*/  LOP3.LUT R21, RZ, R21, RZ, 0x33, !PT ;  /* 0x00000015ff157212 */ /* 0x000fd600078e33ff */
[----:B------:R-:W-:Y:S05]  /*2eeb0*/  @!P0 BRA `(.L_x_5398) ;  /* 0x0000000000208947 */ /* 0x000fea0003800000 */
[C---:B------:R-:W-:Y:S02]  /*2eec0*/  R2UR UR4, R4.reuse ;  /* 0x00000000040472ca */ /* 0x040fe400000e0000 */
[C---:B------:R-:W-:Y:S02]  /*2eed0*/  R2UR UR5, R5.reuse ;  /* 0x00000000050572ca */ /* 0x040fe400000e0000 */
[----:B------:R-:W-:Y:S02]  /*2eee0*/  R2UR UR6, R4 ;  /* 0x00000000040672ca */ /* 0x000fe400000e0000 */
[----:B------:R-:W-:-:S09]  /*2eef0*/  R2UR UR7, R5 ;  /* 0x00000000050772ca */ /* 0x000fd200000e0000 */
[----:B------:R-:W2:Y:S04]  /*2ef00*/  LD.E R14, desc[UR4][R8.64+0x1c] ;  /* 0x00001c04080e7980 */ /* 0x000ea8000c101900 */
[----:B------:R-:W3:Y:S01]  /*2ef10*/  LD.E R57, desc[UR6][R8.64+0x20] ;  /* 0x0000200608397980 */ /* 0x000ee2000c101900 */
[----:B--2---:R-:W-:-:S05]  /*2ef20*/  IMAD.HI.U32 R14, R21, R14, RZ ;  /* 0x0000000e150e7227 */ /* 0x004fca00078e00ff */
[----:B---3--:R-:W-:-:S07]  /*2ef30*/  SHF.R.U32.HI R21, RZ, R57, R14 ;  /* 0x00000039ff157219 */ /* 0x008fce000001160e */
.L_x_5398:
[----:B------:R-:W-:Y:S05]  /*2ef40*/  BSYNC B4 ;  /* 0x0000000000047941 */ /* 0x000fea0003800000 */
.L_x_5397:
[----:B------:R-:W-:Y:S01]  /*2ef50*/  LOP3.LUT R21, RZ, R21, RZ, 0x33, !PT ;  /* 0x00000015ff157212 */ /* 0x000fe200078e33ff */
[----:B------:R-:W-:Y:S06]  /*2ef60*/  BRA `(.L_x_5399) ;  /* 0x0000000000287947 */ /* 0x000fec0003800000 */
.L_x_5396:
[----:B------:R-:W-:-:S13]  /*2ef70*/  ISETP.NE.AND P0, PT, R64, 0x1, PT ;  /* 0x000000014000780c */ /* 0x000fda0003f05270 */
        /* <DEDUP_REMOVED lines=9> */
.L_x_5399:
[----:B------:R-:W-:Y:S05]  /*2f010*/  BSYNC B3 ;  /* 0x0000000000037941 */ /* 0x000fea0003800000 */
.L_x_5395:
[----:B------:R-:W-:-:S04]  /*2f020*/  IMAD R14, R64, R21, -R20 ;  /* 0x00000015400e7224 */ /* 0x000fc800078e0a14 */
[----:B------:R-:W-:-:S05]  /*2f030*/  IMAD R21, R15, -0x2, R14 ;  /* 0xfffffffe0f157824 */ /* 0x000fca00078e020e */
[----:B------:R-:W-:Y:S02]  /*2f040*/  VIMNMX R12, R12, R21, !PT ;  /* 0x000000150c0c7248 */ /* 0x000fe40007fe0100 */
[----:B------:R-:W-:-:S07]  /*2f050*/  VIADDMNMX R13, R21, R64, R13, PT ;  /* 0x00000040150d7246 */ /* 0x000fce000380010d */
.L_x_5394:
[----:B------:R-:W-:Y:S05]  /*2f060*/  BSYNC B2 ;  /* 0x0000000000027941 */ /* 0x000fea0003800000 */
.L_x_5393:
        /* <DEDUP_REMOVED lines=96> */
.L_x_5405:
[----:B------:R-:W-:Y:S05]  /*2f670*/  BSYNC B4 ;  /* 0x0000000000047941 */ /* 0x000fea0003800000 */
.L_x_5404:
[----:B------:R-:W-:Y:S01]  /*2f680*/  LOP3.LUT R59, RZ, R59, RZ, 0x33, !PT ;  /* 0x0000003bff3b7212 */ /* 0x000fe200078e33ff */
[----:B------:R-:W-:Y:S06]  /*2f690*/  BRA `(.L_x_5406) ;  /* 0x0000000000287947 */ /* 0x000fec0003800000 */
.L_x_5403:
        /* <DEDUP_REMOVED lines=10> */
.L_x_5406:
[----:B------:R-:W-:Y:S05]  /*2f740*/  BSYNC B3 ;  /* 0x0000000000037941 */ /* 0x000fea0003800000 */
.L_x_5402:
[----:B------:R-:W-:-:S04]  /*2f750*/  IMAD R8, R64, R59, -R20 ;  /* 0x0000003b40087224 */ /* 0x000fc800078e0a14 */
[----:B------:R-:W-:-:S05]  /*2f760*/  IMAD R15, R15, -0x2, R8 ;  /* 0xfffffffe0f0f7824 */ /* 0x000fca00078e0208 */
[----:B------:R-:W-:Y:S02]  /*2f770*/  VIADDMNMX R13, R15, R64, R13, PT ;  /* 0x000000400f0d7246 */ /* 0x000fe4000380010d */
[----:B------:R-:W-:-:S07]  /*2f780*/  VIMNMX R12, R12, R15, !PT ;  /* 0x0000000f0c0c7248 */ /* 0x000fce0007fe0100 */
.L_x_5401:
[----:B------:R-:W-:Y:S05]  /*2f790*/  BSYNC B2 ;  /* 0x0000000000027941 */ /* 0x000fea0003800000 */
.L_x_5400:
[----:B------:R-:W2:Y:S01]  /*2f7a0*/  LDL.64 R8, [R7+0x70] ;  /* 0x0000700007087983 */ /* 0x000ea20000100a00 */
[----:B------:R-:W-:Y:S02]  /*2f7b0*/  R2UR UR4, R4 ;  /* 0x00000000040472ca */ /* 0x000fe400000e0000 */
[----:B------:R-:W-:Y:S02]  /*2f7c0*/  R2UR UR5, R5 ;  /* 0x00000000050572ca */ /* 0x000fe400000e0000 */
[----:B------:R-:W-:Y:S02]  /*2f7d0*/  ISETP.GT.AND P0, PT, R12, 0x1, !P0 ;  /* 0x000000010c00780c */ /* 0x000fe40004704270 */
[----:B------:R-:W-:Y:S02]  /*2f7e0*/  ISETP.NE.AND P6, PT, R36, RZ, PT ;  /* 0x000000ff2400720c */ /* 0x000fe40003fc5270 */
[----:B------:R-:W-:Y:S02]  /*2f7f0*/  ISETP.LT.OR P0, PT, R13, 0x2, P0 ;  /* 0x000000020d00780c */ /* 0x000fe40000701670 */
[----:B------:R-:W-:-:S02]  /*2f800*/  ISETP.GT.AND P1, PT, R12, 0x8, !P1 ;  /* 0x000000080c00780c */ /* 0x000fc40004f24270 */
[----:B------:R-:W-:Y:S02]  /*2f810*/  FSEL R59, R27, -INF , !P0 ;  /* 0xff8000001b3b7808 */ /* 0x000fe40004000000 */
[----:B------:R-:W-:Y:S02]  /*2f820*/  ISETP.NE.AND P0, PT, R25, RZ, PT ;  /* 0x000000ff1900720c */ /* 0x000fe40003f05270 */
[C---:B------:R-:W-:Y:S02]  /*2f830*/  ISETP.LT.OR P1, PT, R13.reuse, 0x9, P1 ;  /* 0x000000090d00780c */ /* 0x040fe40000f21670 */
[----:B------:R-:W-:Y:S02]  /*2f840*/  ISETP.GT.AND P0, PT, R12, 0x9, !P0 ;  /* 0x000000090c00780c */ /* 0x000fe40004704270 */
[----:B------:R-:W-:Y:S02]  /*2f850*/  FSEL R61, R30, -INF , !P1 ;  /* 0xff8000001e3d7808 */ /* 0x000fe40004800000 */
[----:B------:R-:W-:-:S02]  /*2f860*/  ISETP.LT.OR P0, PT, R13, 0xa, P0 ;  /* 0x0000000a0d00780c */ /* 0x000fc40000701670 */
[----:B------:R-:W-:Y:S02]  /*2f870*/  ISETP.NE.AND P1, PT, R62, RZ, PT ;  /* 0x000000ff3e00720c */ /* 0x000fe40003f25270 */
        /* <DEDUP_REMOVED lines=13> */
[C---:B------:R-:W-:Y:S01]  /*2f950*/  ISETP.GT.AND P0, PT, R12.reuse, 0x19, !P6 ;  /* 0x000000190c00780c */ /* 0x040fe20007704270 */
[----:B--2---:R-:W2:Y:S03]  /*2f960*/  LD.E.64 R14, desc[UR4][R8.64] ;  /* 0x00000004080e7980 */ /* 0x004ea6000c101b00 */
[----:B------:R-:W-:Y:S02]  /*2f970*/  ISETP.LT.OR P0, PT, R13, 0x1a, P0 ;  /* 0x0000001a0d00780c */ /* 0x000fe40000701670 */
[----:B------:R-:W-:Y:S01]  /*2f980*/  ISETP.GT.AND P1, PT, R12, 0x28, !P1 ;  /* 0x000000280c00780c */ /* 0x000fe20004f24270 */
[----:B------:R-:W3:Y:S01]  /*2f990*/  LD.E R24, desc[UR4][R8.64+0x10] ;  /* 0x0000100408187980 */ /* 0x000ee2000c101900 */
[----:B------:R-:W-:-:S02]  /*2f9a0*/  FSEL R39, R39, -INF , !P0 ;  /* 0xff80000027277808 */ /* 0x000fc40004000000 */
[----:B------:R-:W-:Y:S02]  /*2f9b0*/  ISETP.NE.AND P0, PT, R58, RZ, PT ;  /* 0x000000ff3a00720c */ /* 0x000fe40003f05270 */
[C---:B------:R-:W-:Y:S02]  /*2f9c0*/  ISETP.GT.AND P2, PT, R12.reuse, 0x29, !P2 ;  /* 0x000000290c00780c */ /* 0x040fe40005744270 */
[C---:B------:R-:W-:Y:S02]  /*2f9d0*/  ISETP.GT.AND P0, PT, R12.reuse, 0x20, !P0 ;  /* 0x000000200c00780c */ /* 0x040fe40004704270 */
[C---:B------:R-:W-:Y:S02]  /*2f9e0*/  ISETP.GT.AND P3, PT, R12.reuse, 0x30, !P3 ;  /* 0x000000300c00780c */ /* 0x040fe40005f64270 */
[----:B------:R-:W-:Y:S02]  /*2f9f0*/  ISETP.LT.OR P0, PT, R13, 0x21, P0 ;  /* 0x000000210d00780c */ /* 0x000fe40000701670 */
[----:B------:R-:W-:-:S02]  /*2fa00*/  ISETP.GT.AND P4, PT, R12, 0x31, !P4 ;  /* 0x000000310c00780c */ /* 0x000fc40006784270 */
[----:B------:R-:W-:Y:S02]  /*2fa10*/  FSEL R89, R42, -INF , !P0 ;  /* 0xff8000002a597808 */ /* 0x000fe40004000000 */
[----:B------:R-:W-:Y:S02]  /*2fa20*/  ISETP.NE.AND P0, PT, R21, RZ, PT ;  /* 0x000000ff1500720c */ /* 0x000fe40003f05270 */
[----:B------:R-:W-:Y:S02]  /*2fa30*/  ISETP.NE.AND P6, PT, R44, RZ, PT ;  /* 0x000000ff2c00720c */ /* 0x000fe40003fc5270 */
[----:B------:R-:W-:-:S04]  /*2fa40*/  ISETP.GT.AND P0, PT, R12, RZ, !P0 ;  /* 0x000000ff0c00720c */ /* 0x000fc80004704270 */
[----:B------:R-:W-:-:S04]  /*2fa50*/  ISETP.LT.OR P0, PT, R13, 0x1, P0 ;  /* 0x000000010d00780c */ /* 0x000fc80000701670 */
[----:B------:R-:W-:Y:S02]  /*2fa60*/  FSEL R31, R26, -INF , !P0 ;  /* 0xff8000001a1f7808 */ /* 0x000fe40004000000 */
[----:B------:R-:W-:-:S04]  /*2fa70*/  ISETP.NE.AND P0, PT, R40, RZ, PT ;  /* 0x000000ff2800720c */ /* 0x000fc80003f05270 */
[----:B------:R-:W-:-:S04]  /*2fa80*/  ISETP.GT.AND P0, PT, R12, 0x21, !P0 ;  /* 0x000000210c00780c */ /* 0x000fc80004704270 */
[C---:B------:R-:W-:Y:S02]  /*2fa90*/  ISETP.LT.OR P0, PT, R13.reuse, 0x22, P0 ;  /* 0x000000220d00780c */ /* 0x040fe40000701670 */
[----:B------:R-:W-:Y:S02]  /*2faa0*/  ISETP.LT.OR P1, PT, R13, 0x29, P1 ;  /* 0x000000290d00780c */ /* 0x000fe40000f21670 */
[----:B------:R-:W-:Y:S02]  /*2fab0*/  FSEL R91, R43, -INF , !P0 ;  /* 0xff8000002b5b7808 */ /* 0x000fe40004000000 */
[C---:B------:R-:W-:Y:S02]  /*2fac0*/  ISETP.LT.OR P2, PT, R13.reuse, 0x2a, P2 ;  /* 0x0000002a0d00780c */ /* 0x040fe40001741670 */
[----:B------:R-:W-:Y:S02]  /*2fad0*/  FSEL R93, R46, -INF , !P1 ;  /* 0xff8000002e5d7808 */ /* 0x000fe40004800000 */
[----:B------:R-:W-:-:S02]  /*2fae0*/  ISETP.LT.OR P3, PT, R13, 0x31, P3 ;  /* 0x000000310d00780c */ /* 0x000fc40001f61670 */
[----:B------:R-:W-:Y:S02]  /*2faf0*/  FSEL R95, R47, -INF , !P2 ;  /* 0xff8000002f5f7808 */ /* 0x000fe40005000000 */
[----:B------:R-:W-:Y:S02]  /*2fb00*/  ISETP.GT.AND P5, PT, R12, 0x38, !P5 ;  /* 0x000000380c00780c */ /* 0x000fe40006fa4270 */
[C---:B------:R-:W-:Y:S02]  /*2fb10*/  ISETP.LT.OR P4, PT, R13.reuse, 0x32, P4 ;  /* 0x000000320d00780c */ /* 0x040fe40002781670 */
[----:B------:R-:W-:Y:S02]  /*2fb20*/  FSEL R97, R50, -INF , !P3 ;  /* 0xff80000032617808 */ /* 0x000fe40005800000 */
[----:B------:R-:W-:Y:S02]  /*2fb30*/  ISETP.GT.AND P6, PT, R12, 0x39, !P6 ;  /* 0x000000390c00780c */ /* 0x000fe400077c4270 */
[----:B------:R-:W-:-:S02]  /*2fb40*/  ISETP.LT.OR P5, PT, R13, 0x39, P5 ;  /* 0x000000390d00780c */ /* 0x000fc40002fa1670 */
[----:B------:R-:W-:Y:S02]  /*2fb50*/  FSEL R99, R51, -INF , !P4 ;  /* 0xff80000033637808 */ /* 0x000fe40006000000 */
[----:B------:R-:W-:Y:S02]  /*2fb60*/  ISETP.LT.OR P6, PT, R13, 0x3a, P6 ;  /* 0x0000003a0d00780c */ /* 0x000fe400037c1670 */
[----:B------:R-:W-:Y:S02]  /*2fb70*/  FSEL R101, R54, -INF , !P5 ;  /* 0xff80000036657808 */ /* 0x000fe40006800000 */
[----:B------:R-:W-:Y:S02]  /*2fb80*/  R2UR UR6, R4 ;  /* 0x00000000040672ca */ /* 0x000fe400000e0000 */
[----:B------:R-:W-:Y:S02]  /*2fb90*/  R2UR UR7, R5 ;  /* 0x00000000050772ca */ /* 0x000fe400000e0000 */
[----:B------:R-:W-:-:S11]  /*2fba0*/  FSEL R103, R55, -INF , !P6 ;  /* 0xff80000037677808 */ /* 0x000fd60007000000 */
[----:B------:R-:W4:Y:S01]  /*2fbb0*/  LD.E R27, desc[UR6][R8.64+0x14] ;  /* 0x00001406081b7980 */ /* 0x000f22000c101900 */
[----:B--2---:R-:W-:Y:S02]  /*2fbc0*/  FMNMX.FTZ R11, R29, R14, !PT ;  /* 0x0000000e1d0b7209 */ /* 0x004fe40007810000 */
        /* <DEDUP_REMOVED lines=30> */
[----:B------:R-:W-:-:S03]  /*2fdb0*/  FMNMX.FTZ R13, R103, R20, !PT ;  /* 0x00000014670d7209 */ /* 0x000fc60007810000 */
[----:B------:R-:W0:Y:S04]  /*2fdc0*/  SHFL.BFLY PT, R11, R12, 0x2, 0x1f ;  /* 0x0c401f000c0b7f89 */ /* 0x000e2800000e0000 */
[----:B------:R-:W-:Y:S04]  /*2fdd0*/  ST.E.64 desc[UR4][R8.64], R12 ;  /* 0x0000000c08007985 */ /* 0x000fe8000c101b04 */
[----:B------:R-:W2:Y:S01]  /*2fde0*/  LD.E R28, desc[UR6][R8.64+0x4] ;  /* 0x00000406081c7980 */ /* 0x000ea2000c101900 */
[----:B0-----:R-:W-:-:S05]  /*2fdf0*/  FMNMX.FTZ R11, R12, R11, !PT ;  /* 0x0000000b0c0b7209 */ /* 0x001fca0007810000 */
[----:B------:R-:W0:Y:S02]  /*2fe00*/  SHFL.BFLY PT, R20, R11, 0x1, 0x1f ;  /* 0x0c201f000b147f89 */ /* 0x000e2400000e0000 */
[----:B0-----:R-:W-:Y:S02]  /*2fe10*/  FMNMX.FTZ R21, R11, R20, !PT ;  /* 0x000000140b157209 */ /* 0x001fe40007810000 */
[----:B------:R-:W5:Y:S04]  /*2fe20*/  LD.E R20, desc[UR4][R8.64+0x20] ;  /* 0x0000200408147980 */ /* 0x000f68000c101900 */
[----:B------:R-:W-:Y:S04]  /*2fe30*/  ST.E desc[UR4][R8.64], R21 ;  /* 0x0000001508007985 */ /* 0x000fe8000c101904 */
[----:B------:R-:W3:Y:S01]  /*2fe40*/  LD.E R25, desc[UR6][R8.64] ;  /* 0x0000000608197980 */ /* 0x000ee2000c101900 */
[----:B------:R-:W-:-:S02]  /*2fe50*/  R2UR UR8, R4 ;  /* 0x00000000040872ca */ /* 0x000fc400000e0000 */
[----:B------:R-:W-:Y:S01]  /*2fe60*/  R2UR UR9, R5 ;  /* 0x00000000050972ca */ /* 0x000fe200000e0000 */
[----:B--2---:R-:W0:Y:S02]  /*2fe70*/  SHFL.BFLY PT, R11, R28, 0x2, 0x1f ;  /* 0x0c401f001c0b7f89 */ /* 0x004e2400000e0000 */
[----:B0-----:R-:W-:-:S05]  /*2fe80*/  FMNMX.FTZ R12, R11, R28, !PT ;  /* 0x0000001c0b0c7209 */ /* 0x001fca0007810000 */
[----:B------:R-:W0:Y:S02]  /*2fe90*/  SHFL.BFLY PT, R11, R12, 0x1, 0x1f ;  /* 0x0c201f000c0b7f89 */ /* 0x000e2400000e0000 */
[----:B0-----:R-:W-:Y:S02]  /*2fea0*/  FMNMX.FTZ R13, R12, R11, !PT ;  /* 0x0000000b0c0d7209 */ /* 0x001fe40007810000 */
[----:B---3--:R-:W-:Y:S02]  /*2feb0*/  FSETP.NEU.FTZ.AND P0, PT, R25, -INF , PT ;  /* 0xff8000001900780b */ /* 0x008fe40003f1d000 */
[----:B------:R-:W-:Y:S02]  /*2fec0*/  FSETP.NEU.FTZ.AND P1, PT, R13, -INF , PT ;  /* 0xff8000000d00780b */ /* 0x000fe40003f3d000 */
[----:B------:R-:W-:Y:S02]  /*2fed0*/  FSEL R11, R25, RZ, P0 ;  /* 0x000000ff190b7208 */ /* 0x000fe40000000000 */
[----:B------:R-:W-:-:S03]  /*2fee0*/  FSEL R26, R13, RZ, P1 ;  /* 0x000000ff0d1a7208 */ /* 0x000fc60000800000 */
[----:B------:R-:W-:Y:S02]  /*2fef0*/  FADD.FTZ R11, R14, -R11 ;  /* 0x8000000b0e0b7221 */ /* 0x000fe40000010000 */
[----:B------:R-:W-:Y:S02]  /*2ff00*/  FADD.FTZ R15, R15, -R26 ;  /* 0x8000001a0f0f7221 */ /* 0x000fe40000010000 */
[----:B-----5:R-:W-:Y:S02]  /*2ff10*/  FMUL.FTZ R11, R11, R20 ;  /* 0x000000140b0b7220 */ /* 0x020fe40000410000 */
[----:B------:R-:W-:-:S04]  /*2ff20*/  FMUL.FTZ R20, R20, R15 ;  /* 0x0000000f14147220 */ /* 0x000fc80000410000 */
[----:B------:R-:W0:Y:S08]  /*2ff30*/  MUFU.EX2 R11, R11 ;  /* 0x0000000b000b7308 */ /* 0x000e300000000800 */
[----:B------:R-:W4:Y:S01]  /*2ff40*/  MUFU.EX2 R12, R20 ;  /* 0x00000014000c7308 */ /* 0x000f220000000800 */
[----:B------:R1:W-:Y:S01]  /*2ff50*/  ST.E desc[UR4][R8.64+0x4], R13 ;  /* 0x0000040d08007985 */ /* 0x0003e2000c101904 */
[----:B0-----:R-:W-:Y:S01]  /*2ff60*/  FMUL.FTZ R25, R11, R24 ;  /* 0x000000180b197220 */ /* 0x001fe20000410000 */
[----:B----4-:R-:W-:-:S04]  /*2ff70*/  FMUL.FTZ R27, R12, R27 ;  /* 0x0000001b0c1b7220 */ /* 0x010fc80000410000 */
[----:B------:R1:W-:Y:S04]  /*2ff80*/  ST.E desc[UR6][R8.64+0x10], R25 ;  /* 0x0000101908007985 */ /* 0x0003e8000c101906 */
[----:B------:R1:W-:Y:S04]  /*2ff90*/  ST.E desc[UR8][R8.64+0x14], R27 ;  /* 0x0000141b08007985 */ /* 0x0003e8000c101908 */
[----:B------:R-:W2:Y:S04]  /*2ffa0*/  LDL.64 R14, [R7+0x78] ;  /* 0x00007800070e7983 */ /* 0x000ea80000100a00 */
[----:B--2---:R-:W2:Y:S04]  /*2ffb0*/  LD.E.64 R20, desc[UR4][R14.64] ;  /* 0x000000040e147980 */ /* 0x004ea8000c101b00 */
[----:B--2---:R-:W2:Y:S01]  /*2ffc0*/  LD.E R24, desc[UR4][R20.64+0x4] ;  /* 0x0000040414187980 */ /* 0x004ea2000c101900 */
[----:B------:R-:W-:Y:S01]  /*2ffd0*/  BSSY B2, `(.L_x_5407) ;  /* 0x0000010000027945 */ /* 0x000fe20003800000 */
[----:B--2---:R-:W-:-:S13]  /*2ffe0*/  ISETP.NE.AND P0, PT, R24, RZ, PT ;  /* 0x000000ff1800720c */ /* 0x004fda0003f05270 */
[----:B-1----:R-:W-:Y:S05]  /*2fff0*/  @P0 BRA `(.L_x_5408) ;  /* 0x0000000000340947 */ /* 0x002fea0003800000 */
[----:B------:R-:W-:Y:S02]  /*30000*/  R2UR UR4, R4 ;  /* 0x00000000040472ca */ /* 0x000fe400000e0000 */
[----:B------:R-:W-:-:S13]  /*30010*/  R2UR UR5, R5 ;  /* 0x00000000050572ca */ /* 0x000fda00000e0000 */
[----:B------:R-:W2:Y:S01]  /*30020*/  LD.E.64 R8, desc[UR4][R14.64+0x8] ;  /* 0x000008040e087980 */ /* 0x000ea2000c101b00 */
[----:B------:R-:W-:Y:S02]  /*30030*/  R2UR UR6, R4 ;  /* 0x00000000040672ca */ /* 0x000fe400000e0000 */
[----:B------:R-:W-:Y:S01]  /*30040*/  R2UR UR7, R5 ;  /* 0x00000000050772ca */ /* 0x000fe200000e0000 */
[----:B------:R-:W3:-:S12]  /*30050*/  LD.E R21, desc[UR4][R20.64] ;  /* 0x0000000414157980 */ /* 0x000ed8000c101900 */
[----:B--2---:R-:W2:Y:S01]  /*30060*/  LD.E.64 R8, desc[UR6][R8.64] ;  /* 0x0000000608087980 */ /* 0x004ea2000c101b00 */
[----:B---3--:R-:W-:-:S04]  /*30070*/  IMAD R25, R10, 0x40, R21 ;  /* 0x000000400a197824 */ /* 0x008fc800078e0215 */
[----:B--2---:R-:W-:-:S05]  /*30080*/  IMAD.WIDE R24, R25, 0x4, R8 ;  /* 0x0000000419187825 */ /* 0x004fca00078e0208 */
[----:B------:R0:W-:Y:S04]  /*30090*/  ST.E desc[UR4][R24.64], R11 ;  /* 0x0000000b18007985 */ /* 0x0001e8000c101904 */
[----:B------:R-:W2:Y:S04]  /*300a0*/  LD.E.64 R20, desc[UR6][R14.64] ;  /* 0x000000060e147980 */ /* 0x000ea8000c101b00 */
[----:B--2---:R-:W2:Y:S02]  /*300b0*/  LD.E R13, desc[UR4][R20.64+0x4] ;  /* 0x00000404140d7980 */ /* 0x004ea4000c101900 */
[----:B0-2---:R-:W-:-:S13]  /*300c0*/  ISETP.NE.AND P0, PT, R13, RZ, PT ;  /* 0x000000ff0d00720c */ /* 0x005fda0003f05270 */
.L_x_5408:
[----:B------:R-:W-:Y:S05]  /*300d0*/  BSYNC B2 ;  /* 0x0000000000027941 */ /* 0x000fea0003800000 */
.L_x_5407:
[----:B------:R-:W-:Y:S04]  /*300e0*/  BSSY B2, `(.L_x_5409) ;  /* 0x000000d000027945 */ /* 0x000fe80003800000 */
[----:B------:R-:W-:Y:S05]  /*300f0*/  @P0 BRA `(.L_x_5410) ;  /* 0x00000000002c0947 */ /* 0x000fea0003800000 */
        /* <DEDUP_REMOVED lines=8> */
[----:B------:R-:W-:-:S04]  /*30180*/  VIADD R13, R10, 0x8 ;  /* 0x000000080a0d7836 */ /* 0x000fc80000000000 */
[----:B--2---:R-:W-:-:S05]  /*30190*/  IMAD.WIDE R8, R13, 0x4, R8 ;  /* 0x000000040d087825 */ /* 0x004fca00078e0208 */
[----:B------:R0:W-:Y:S02]  /*301a0*/  ST.E desc[UR4][R8.64], R12 ;  /* 0x0000000c08007985 */ /* 0x0001e4000c101904 */
.L_x_5410:
[----:B------:R-:W-:Y:S05]  /*301b0*/  BSYNC B2 ;  /* 0x0000000000027941 */ /* 0x000fea0003800000 */
.L_x_5409:
[----:B0-----:R-:W2:Y:S01]  /*301c0*/  LDL.64 R8, [R7+0x70] ;  /* 0x0000700007087983 */ /* 0x001ea20000100a00 */
[C---:B------:R-:W-:Y:S02]  /*301d0*/  R2UR UR4, R4.reuse ;  /* 0x00000000040472ca */ /* 0x040fe400000e0000 */
[C---:B------:R-:W-:Y:S02]  /*301e0*/  R2UR UR5, R5.reuse ;  /* 0x00000000050572ca */ /* 0x040fe400000e0000 */
[C---:B------:R-:W-:Y:S02]  /*301f0*/  R2UR UR6, R4.reuse ;  /* 0x00000000040672ca */ /* 0x040fe400000e0000 */
[C---:B------:R-:W-:Y:S02]  /*30200*/  R2UR UR7, R5.reuse ;  /* 0x00000000050772ca */ /* 0x040fe400000e0000 */
[----:B------:R-:W-:Y:S02]  /*30210*/  R2UR UR8, R4 ;  /* 0x00000000040872ca */ /* 0x000fe400000e0000 */
[----:B------:R-:W-:-:S05]  /*30220*/  R2UR UR9, R5 ;  /* 0x00000000050972ca */ /* 0x000fca00000e0000 */
[----:B--2---:R-:W2:Y:S04]  /*30230*/  LD.E R10, desc[UR4][R8.64] ;  /* 0x00000004080a7980 */ /* 0x004ea8000c101900 */
[----:B------:R-:W3:Y:S04]  /*30240*/  LD.E R13, desc[UR6][R8.64+0x20] ;  /* 0x00002006080d7980 */ /* 0x000ee8000c101900 */
[----:B------:R-:W4:Y:S04]  /*30250*/  LD.E R20, desc[UR8][R8.64+0x4] ;  /* 0x0000040808147980 */ /* 0x000f28000c101900 */
[----:B------:R-:W4:Y:S04]  /*30260*/  LD.E R57, desc[UR4][R8.64+0x10] ;  /* 0x0000100408397980 */ /* 0x000f28000c101900 */
[----:B------:R-:W4:Y:S01]  /*30270*/  LD.E R56, desc[UR6][R8.64+0x14] ;  /* 0x0000140608387980 */ /* 0x000f22000c101900 */
[C---:B--2---:R-:W-:Y:S01]  /*30280*/  FSETP.NEU.FTZ.AND P0, PT, R10.reuse, -INF , PT ;  /* 0xff8000000a00780b */ /* 0x044fe20003f1d000 */
[----:B---3--:R-:W-:Y:S01]  /*30290*/  FMUL.FTZ R14, R10, R13 ;  /* 0x0000000d0a0e7220 */ /* 0x008fe20000410000 */
[----:B----4-:R-:W-:Y:S01]  /*302a0*/  FSETP.NEU.FTZ.AND P1, PT, R20, -INF , PT ;  /* 0xff8000001400780b */ /* 0x010fe20003f3d000 */
[----:B------:R-:W-:-:S03]  /*302b0*/  FMUL.FTZ R20, R13, R20 ;  /* 0x000000140d147220 */ /* 0x000fc60000410000 */
[----:B------:R-:W-:Y:S02]  /*302c0*/  FSEL R14, R14, RZ, P0 ;  /* 0x000000ff0e0e7208 */ /* 0x000fe40000000000 */
[----:B------:R-:W-:-:S03]  /*302d0*/  FSEL R40, R20, RZ, P1 ;  /* 0x000000ff14287208 */ /* 0x000fc60000800000 */
[-CC-:B------:R-:W-:Y:S01]  /*302e0*/  FFMA.FTZ R10, R29, R13.reuse, -R14.reuse ;  /* 0x0000000d1d0a7223 */ /* 0x180fe2000001080e */
[-CC-:B------:R-:W-:Y:S01]  /*302f0*/  FFMA.FTZ R32, R41, R13.reuse, -R14.reuse ;  /* 0x0000000d29207223 */ /* 0x180fe2000001080e */
[-CC-:B------:R-:W-:Y:S01]  /*30300*/  FFMA.FTZ R28, R37, R13.reuse, -R14.reuse ;  /* 0x0000000d251c7223 */ /* 0x180fe2000001080e */
[-C--:B------:R-:W-:Y:S01]  /*30310*/  FFMA.FTZ R15, R65, R13.reuse, -R14 ;  /* 0x0000000d410f7223 */ /* 0x080fe2000001080e */
[-CC-:B------:R-:W-:Y:S01]  /*30320*/  FFMA.FTZ R41, R31, R13.reuse, -R40.reuse ;  /* 0x0000000d1f297223 */ /* 0x180fe20000010828 */
[-C--:B------:R-:W-:Y:S01]  /*30330*/  FFMA.FTZ R42, R59, R13.reuse, -R40 ;  /* 0x0000000d3b2a7223 */ /* 0x080fe20000010828 */
        /* <DEDUP_REMOVED lines=28> */
[----:B------:R-:W-:Y:S08]  /*30500*/  MUFU.EX2 R42, R42 ;  /* 0x0000002a002a7308 */ /* 0x000ff00000000800 */
[----:B------:R0:W1:Y:S08]  /*30510*/  MUFU.EX2 R13, R15 ;  /* 0x0000000f000d7308 */ /* 0x0000700000000800 */
[----:B------:R2:W-:Y:S01]  /*30520*/  MUFU.EX2 R158, R20 ;  /* 0x00000014009e7308 */ /* 0x0005e20000000800 */
[----:B0-----:R-:W-:-:S07]  /*30530*/  FADD.FTZ R15, R41, R56 ;  /* 0x00000038290f7221 */ /* 0x001fce0000010000 */
[----:B------:R-:W0:Y:S01]  /*30540*/  MUFU.EX2 R43, R43 ;  /* 0x0000002b002b7308 */ /* 0x000e220000000800 */
[----:B--2---:R-:W-:-:S07]  /*30550*/  FADD.FTZ R20, R10, R57 ;  /* 0x000000390a147221 */ /* 0x004fce0000010000 */
[----:B------:R1:W2:Y:S08]  /*30560*/  MUFU.EX2 R27, R21 ;  /* 0x00000015001b7308 */ /* 0x0002b00000000800 */
[----:B------:R-:W3:Y:S01]  /*30570*/  MUFU.EX2 R44, R44 ;  /* 0x0000002c002c7308 */ /* 0x000ee20000000800 */
[----:B-1----:R-:W-:Y:S01]  /*30580*/  FADD.FTZ R21, R13, R20 ;  /* 0x000000140d157221 */ /* 0x002fe20000010000 */
[----:B------:R-:W-:-:S04]  /*30590*/  FADD.FTZ R20, R42, R15 ;  /* 0x0000000f2a147221 */ /* 0x000fc80000010000 */
[----:B0-----:R-:W-:Y:S02]  /*305a0*/  FADD.FTZ R15, R43, R20 ;  /* 0x000000142b0f7221 */ /* 0x001fe40000010000 */
[----:B------:R-:W0:Y:S08]  /*305b0*/  MUFU.EX2 R160, R24 ;  /* 0x0000001800a07308 */ /* 0x000e300000000800 */
[----:B------:R-:W1:Y:S08]  /*305c0*/  MUFU.EX2 R45, R45 ;  /* 0x0000002d002d7308 */ /* 0x000e700000000800 */
[----:B------:R-:W4:Y:S08]  /*305d0*/  MUFU.EX2 R29, R25 ;  /* 0x00000019001d7308 */ /* 0x000f300000000800 */
[----:B------:R-:W4:Y:S08]  /*305e0*/  MUFU.EX2 R46, R46 ;  /* 0x0000002e002e7308 */ /* 0x000f300000000800 */
[----:B------:R2:W-:Y:S08]  /*305f0*/  MUFU.EX2 R39, R14 ;  /* 0x0000000e00277308 */ /* 0x0005f00000000800 */
[----:B------:R-:W4:Y:S01]  /*30600*/  MUFU.EX2 R26, R26 ;  /* 0x0000001a001a7308 */ /* 0x000f220000000800 */
[----:B--2---:R-:W-:-:S04]  /*30610*/  FADD.FTZ R14, R158, R21 ;  /* 0x000000159e0e7221 */ /* 0x004fc80000010000 */
[----:B------:R-:W-:Y:S01]  /*30620*/  FADD.FTZ R21, R27, R14 ;  /* 0x0000000e1b157221 */ /* 0x000fe20000010000 */
[----:B---3--:R-:W-:Y:S02]  /*30630*/  FADD.FTZ R14, R44, R15 ;  /* 0x0000000f2c0e7221 */ /* 0x008fe40000010000 */
[----:B------:R-:W2:Y:S01]  /*30640*/  MUFU.EX2 R47, R47 ;  /* 0x0000002f002f7308 */ /* 0x000ea20000000800 */
[----:B0-----:R-:W-:Y:S01]  /*30650*/  FADD.FTZ R20, R160, R21 ;  /* 0x00000015a0147221 */ /* 0x001fe20000010000 */
[----:B-1----:R-:W-:-:S03]  /*30660*/  FADD.FTZ R15, R45, R14 ;  /* 0x0000000e2d0f7221 */ /* 0x002fc60000010000 */
[----:B----4-:R-:W-:Y:S01]  /*30670*/  FADD.FTZ R21, R29, R20 ;  /* 0x000000141d157221 */ /* 0x010fe20000010000 */
[----:B------:R-:W-:Y:S02]  /*30680*/  FADD.FTZ R14, R46, R15 ;  /* 0x0000000f2e0e7221 */ /* 0x000fe40000010000 */
[----:B------:R-:W0:Y:S01]  /*30690*/  MUFU.EX2 R31, R28 ;  /* 0x0000001c001f7308 */ /* 0x000e220000000800 */
[----:B------:R-:W-:-:S07]  /*306a0*/  FADD.FTZ R20, R26, R21 ;  /* 0x000000151a147221 */ /* 0x000fce0000010000 */
        /* <DEDUP_REMOVED lines=34> */
[----:B------:R-:W-:Y:S01]  /*308d0*/  ST.E desc[UR4][R8.64+0x10], R57 ;  /* 0x0000103908007985 */ /* 0x000fe2000c101904 */
[----:B-1----:R-:W-:-:S05]  /*308e0*/  FADD.FTZ R59, R40, R15 ;  /* 0x0000000f283b7221 */ /* 0x002fca0000010000 */
[----:B------:R0:W-:Y:S04]  /*308f0*/  ST.E desc[UR6][R8.64+0x14], R59 ;  /* 0x0000143b08007985 */ /* 0x0001e8000c101906 */
[----:B------:R-:W2:Y:S01]  /*30900*/  LDL.64 R20, [R7+0x80] ;  /* 0x0000800007147983 */ /* 0x000ea20000100a00 */
[----:B------:R-:W-:Y:S06]  /*30910*/  BAR.SYNC.DEFER_BLOCKING 0xf, 0x100 ;  /* 0x03c4000000007b1d */ /* 0x000fec0000010000 */
[----:B------:R-:W3:Y:S04]  /*30920*/  LDL.64 R14, [R7+0x88] ;  /* 0x00008800070e7983 */ /* 0x000ee80000100a00 */
[----:B--2---:R-:W2:Y:S04]  /*30930*/  LD.E.64 R20, desc[UR4][R20.64+0x10] ;  /* 0x0000100414147980 */ /* 0x004ea8000c101b00 */
[----:B--2---:R-:W2:Y:S04]  /*30940*/  LD.E.64 R24, desc[UR6][R20.64+0x8] ;  /* 0x0000080614187980 */ /* 0x004ea8000c101b00 */
[----:B------:R-:W4:Y:S01]  /*30950*/  LD.E.64 R60, desc[UR4][R20.64] ;  /* 0x00000004143c7980 */ /* 0x000f22000c101b00 */
        /* <DEDUP_REMOVED lines=16> */
[----:B--2---:R-:W-:-:S05]  /*30a60*/  MOV R24, R24 ;  /* 0x0000001800187202 */ /* 0x004fca0000000f00 */
[--C-:B----4-:R-:W-:Y:S02]  /*30a70*/  IMAD R61, R61, 0x2, R24.reuse ;  /* 0x000000023d3d7824 */ /* 0x110fe400078e0218 */
[C---:B0-----:R-:W-:Y:S02]  /*30a80*/  IMAD R8, R60.reuse, 0x2, R24 ;  /* 0x000000023c087824 */ /* 0x041fe400078e0218 */
[----:B------:R-:W-:Y:S01]  /*30a90*/  IMAD R60, R60, 0x2, R61 ;  /* 0x000000023c3c7824 */ /* 0x000fe200078e023d */
[----:B------:R-:W-:Y:S04]  /*30aa0*/  STSM.16.M88.4 [R24], R156 ;  /* 0x0000009c18007844 */ /* 0x000fe80000000200 */
[----:B------:R0:W-:Y:S04]  /*30ab0*/  STSM.16.M88.4 [R8], R160 ;  /* 0x000000a008007844 */ /* 0x0001e80000000200 */
[----:B------:R-:W-:Y:S04]  /*30ac0*/  STSM.16.M88.4 [R61], R164 ;  /* 0x000000a43d007844 */ /* 0x000fe80000000200 */
[----:B------:R1:W-:Y:S04]  /*30ad0*/  STSM.16.M88.4 [R60], R168 ;  /* 0x000000a83c007844 */ /* 0x0003e80000000200 */
[----:B---3--:R-:W2:Y:S04]  /*30ae0*/  LD.E R10, desc[UR4][R14.64] ;  /* 0x000000040e0a7980 */ /* 0x008ea8000c101900 */
[----:B0-----:R-:W3:Y:S04]  /*30af0*/  LD.E R8, desc[UR4][R14.64+0x14] ;  /* 0x000014040e087980 */ /* 0x001ee8000c101900 */
[----:B------:R-:W4:Y:S04]  /*30b00*/  LD.E R36, desc[UR4][R14.64+0x44] ;  /* 0x000044040e247980 */ /* 0x000f28000c101900 */
[----:B------:R-:W4:Y:S01]  /*30b10*/  LD.E R50, desc[UR4][R14.64+0x80] ;  /* 0x000080040e327980 */ /* 0x000f22000c101900 */
[----:B------:R-:W-:-:S02]  /*30b20*/  R2UR UR18, R4 ;  /* 0x00000000041272ca */ /* 0x000fc400000e0000 */
[----:B------:R-:W-:Y:S01]  /*30b30*/  R2UR UR19, R5 ;  /* 0x00000000051372ca */ /* 0x000fe200000e0000 */
[----:B------:R-:W4:Y:S04]  /*30b40*/  LD.E R66, desc[UR4][R14.64+0xc0] ;  /* 0x0000c0040e427980 */ /* 0x000f28000c101900 */
        /* <DEDUP_REMOVED lines=11> */
[----:B------:R-:W4:Y:S01]  /*30c00*/  LD.E R86, desc[UR8][R14.64+0x110] ;  /* 0x000110080e567980 */ /* 0x000f22000c101900 */
[----:B------:R-:W-:-:S02]  /*30c10*/  R2UR UR10, R4 ;  /* 0x00000000040a72ca */ /* 0x000fc400000e0000 */
[C---:B------:R-:W-:Y:S01]  /*30c20*/  R2UR UR11, R5.reuse ;  /* 0x00000000050b72ca */ /* 0x040fe200000e0000 */
[----:B------:R-:W4:Y:S01]  /*30c30*/  LD.E R64, desc[UR18][R14.64+0xb4] ;  /* 0x0000b4120e407980 */ /* 0x000f22000c101900 */
[C---:B------:R-:W-:Y:S02]  /*30c40*/  R2UR UR12, R4.reuse ;  /* 0x00000000040c72ca */ /* 0x040fe400000e0000 */
[C---:B------:R-:W-:Y:S01]  /*30c50*/  R2UR UR13, R5.reuse ;  /* 0x00000000050d72ca */ /* 0x040fe200000e0000 */
[----:B------:R-:W4:Y:S01]  /*30c60*/  LD.E R80, desc[UR18][R14.64+0xf4] ;  /* 0x0000f4120e507980 */ /* 0x000f22000c101900 */
[C---:B------:R-:W-:Y:S02]  /*30c70*/  R2UR UR14, R4.reuse ;  /* 0x00000000040e72ca */ /* 0x040fe400000e0000 */
[----:B------:R-:W-:Y:S02]  /*30c80*/  R2UR UR15, R5 ;  /* 0x00000000050f72ca */ /* 0x000fe400000e0000 */
        /* <DEDUP_REMOVED lines=12> */
[----:B-1----:R-:W4:Y:S04]  /*30d50*/  LD.E R60, desc[UR14][R14.64+0xa4] ;  /* 0x0000a40e0e3c7980 */ /* 0x002f28000c101900 */
        /* <DEDUP_REMOVED lines=9> */
[----:B--2---:R-:W-:-:S05]  /*30df0*/  FMUL.FTZ R9, R11, R10 ;  /* 0x0000000a0b097220 */ /* 0x004fca0000410000 */
[----:B------:R3:W-:Y:S02]  /*30e00*/  ST.E desc[UR4][R14.64], R9 ;  /* 0x000000090e007985 */ /* 0x0007e4000c101904 */
[C---:B---3--:R-:W-:Y:S02]  /*30e10*/  FMUL.FTZ R9, R11.reuse, R8 ;  /* 0x000000080b097220 */ /* 0x048fe40000410000 */
[----:B------:R-:W2:Y:S04]  /*30e20*/  LD.E R8, desc[UR18][R14.64+0x134] ;  /* 0x000134120e087980 */ /* 0x000ea8000c101900 */
[----:B------:R4:W-:Y:S02]  /*30e30*/  ST.E desc[UR4][R14.64+0x14], R9 ;  /* 0x000014090e007985 */ /* 0x0009e4000c101904 */
[----:B----4-:R-:W-:-:S05]  /*30e40*/  FMUL.FTZ R9, R11, R36 ;  /* 0x000000240b097220 */ /* 0x010fca0000410000 */
[----:B------:R0:W-:Y:S02]  /*30e50*/  ST.E desc[UR4][R14.64+0x44], R9 ;  /* 0x000044090e007985 */ /* 0x0001e4000c101904 */
[----:B0-----:R-:W-:-:S05]  /*30e60*/  FMUL.FTZ R9, R11, R50 ;  /* 0x000000320b097220 */ /* 0x001fca0000410000 */
[----:B------:R0:W-:Y:S02]  /*30e70*/  ST.E desc[UR4][R14.64+0x80], R9 ;  /* 0x000080090e007985 */ /* 0x0001e4000c101904 */
[----:B0-----:R-:W-:-:S05]  /*30e80*/  FMUL.FTZ R9, R11, R66 ;  /* 0x000000420b097220 */ /* 0x001fca0000410000 */
[----:B------:R0:W-:Y:S02]  /*30e90*/  ST.E desc[UR4][R14.64+0xc0], R9 ;  /* 0x0000c0090e007985 */ /* 0x0001e4000c101904 */
[----:B0-----:R-:W-:-:S05]  /*30ea0*/  FMUL.FTZ R9, R11, R82 ;  /* 0x000000520b097220 */ /* 0x001fca0000410000 */
[----:B------:R2:W-:Y:S02]  /*30eb0*/  ST.E desc[UR4][R14.64+0x100], R9 ;  /* 0x000100090e007985 */ /* 0x0005e4000c101904 */
[C---:B--2---:R-:W-:Y:S02]  /*30ec0*/  FMUL.FTZ R9, R11.reuse, R8 ;  /* 0x000000080b097220 */ /* 0x044fe40000410000 */
[----:B------:R-:W2:Y:S01]  /*30ed0*/  LD.E R8, desc[UR6][R14.64+0x140] ;  /* 0x000140060e087980 */ /* 0x000ea2000c101900 */
[----:B------:R-:W-:-:S05]  /*30ee0*/  FMUL.FTZ R13, R11, R20 ;  /* 0x000000140b0d7220 */ /* 0x000fca0000410000 */
[----:B------:R0:W-:Y:S02]  /*30ef0*/  ST.E desc[UR6][R14.64+0x4], R13 ;  /* 0x0000040d0e007985 */ /* 0x0001e4000c101906 */
[----:B0-----:R-:W-:-:S05]  /*30f00*/  FMUL.FTZ R13, R11, R34 ;  /* 0x000000220b0d7220 */ /* 0x001fca0000410000 */
        /* <DEDUP_REMOVED lines=22> */
[----:B------:R-:W2:Y:S04]  /*31070*/  LD.E R8, desc[UR6][R14.64+0x150] ;  /* 0x000150060e087980 */ /* 0x000ea8000c101900 */
[----:B------:R2:W-:Y:S02]  /*31080*/  ST.E desc[UR4][R14.64+0x134], R9 ;  /* 0x000134090e007985 */ /* 0x0005e4000c101904 */
[----:B--2---:R-:W-:-:S02]  /*31090*/  FMUL.FTZ R9, R11, R8 ;  /* 0x000000080b097220 */ /* 0x004fc40000410000 */
[----:B------:R-:W2:Y:S04]  /*310a0*/  LD.E R8, desc[UR6][R14.64+0x154] ;  /* 0x000154060e087980 */ /* 0x000ea8000c101900 */
        /* <DEDUP_REMOVED lines=57> */
[----:B------:R2:W-:Y:S01]  /*31440*/  ST.E desc[UR4][R14.64+0x1d4], R21 ;  /* 0x0001d4150e007985 */ /* 0x0005e2000c101904 */
[C---:B------:R-:W-:Y:S01]  /*31450*/  FMUL.FTZ R25, R11.reuse, R26 ;  /* 0x0000001a0b197220 */ /* 0x040fe20000410000 */
[C---:B------:R-:W-:Y:S01]  /*31460*/  FMUL.FTZ R27, R11.reuse, R28 ;  /* 0x0000001c0b1b7220 */ /* 0x040fe20000410000 */
[C---:B------:R-:W-:Y:S01]  /*31470*/  FMUL.FTZ R29, R11.reuse, R30 ;  /* 0x0000001e0b1d7220 */ /* 0x040fe20000410000 */
[----:B------:R-:W-:-:S02]  /*31480*/  FMUL.FTZ R31, R11, R32 ;  /* 0x000000200b1f7220 */ /* 0x000fc40000410000 */
[----:B------:R0:W-:Y:S04]  /*31490*/  ST.E desc[UR10][R14.64+0x20], R25 ;  /* 0x000020190e007985 */ /* 0x0001e8000c10190a */
[----:B------:R1:W-:Y:S04]  /*314a0*/  ST.E desc[UR12][R14.64+0x24], R27 ;  /* 0x0000241b0e007985 */ /* 0x0003e8000c10190c */
[----:B------:R3:W-:Y:S01]  /*314b0*/  ST.E desc[UR14][R14.64+0x30], R29 ;  /* 0x0000301d0e007985 */ /* 0x0007e2000c10190e */
[----:B--2---:R-:W-:-:S03]  /*314c0*/  FMUL.FTZ R21, R11, R8 ;  /* 0x000000080b157220 */ /* 0x004fc60000410000 */
[----:B------:R-:W2:Y:S01]  /*314d0*/  LD.E R8, desc[UR6][R14.64+0x1f4] ;  /* 0x0001f4060e087980 */ /* 0x000ea2000c101900 */
[C---:B0-----:R-:W-:Y:S01]  /*314e0*/  FMUL.FTZ R25, R11.reuse, R40 ;  /* 0x000000280b197220 */ /* 0x041fe20000410000 */
[C---:B-1----:R-:W-:Y:S01]  /*314f0*/  FMUL.FTZ R27, R11.reuse, R42 ;  /* 0x0000002a0b1b7220 */ /* 0x042fe20000410000 */
[C---:B---3--:R-:W-:Y:S01]  /*31500*/  FMUL.FTZ R29, R11.reuse, R44 ;  /* 0x0000002c0b1d7220 */ /* 0x048fe20000410000 */
[----:B------:R0:W-:Y:S04]  /*31510*/  ST.E desc[UR16][R14.64+0x34], R31 ;  /* 0x0000341f0e007985 */ /* 0x0001e8000c101910 */
[----:B------:R1:W-:Y:S01]  /*31520*/  ST.E desc[UR10][R14.64+0x54], R25 ;  /* 0x000054190e007985 */ /* 0x0003e2000c10190a */
[----:B0-----:R-:W-:-:S03]  /*31530*/  FMUL.FTZ R31, R11, R48 ;  /* 0x000000300b1f7220 */ /* 0x001fc60000410000 */
[----:B------:R0:W-:Y:S01]  /*31540*/  ST.E desc[UR12][R14.64+0x60], R27 ;  /* 0x0000601b0e007985 */ /* 0x0001e2000c10190c */
[----:B-1----:R-:W-:-:S03]  /*31550*/  FMUL.FTZ R25, R11, R54 ;  /* 0x000000360b197220 */ /* 0x002fc60000410000 */
[----:B------:R1:W-:Y:S04]  /*31560*/  ST.E desc[UR14][R14.64+0x64], R29 ;  /* 0x0000641d0e007985 */ /* 0x0003e8000c10190e */
[----:B------:R3:W-:Y:S01]  /*31570*/  ST.E desc[UR16][R14.64+0x74], R31 ;  /* 0x0000741f0e007985 */ /* 0x0007e2000c101910 */
[C---:B0-----:R-:W-:Y:S01]  /*31580*/  FMUL.FTZ R27, R11.reuse, R58 ;  /* 0x0000003a0b1b7220 */ /* 0x041fe20000410000 */
[C---:B-1----:R-:W-:Y:S01]  /*31590*/  FMUL.FTZ R29, R11.reuse, R60 ;  /* 0x0000003c0b1d7220 */ /* 0x042fe20000410000 */
[C---:B---3--:R-:W-:Y:S01]  /*315a0*/  FMUL.FTZ R31, R11.reuse, R62 ;  /* 0x0000003e0b1f7220 */ /* 0x048fe20000410000 */
[----:B------:R0:W-:Y:S01]  /*315b0*/  ST.E desc[UR10][R14.64+0x90], R25 ;  /* 0x000090190e007985 */ /* 0x0001e2000c10190a */
[----:B------:R-:W-:-:S03]  /*315c0*/  FMUL.FTZ R33, R11, R64 ;  /* 0x000000400b217220 */ /* 0x000fc60000410000 */
[----:B------:R1:W-:Y:S04]  /*315d0*/  ST.E desc[UR12][R14.64+0xa0], R27 ;  /* 0x0000a01b0e007985 */ /* 0x0003e8000c10190c */
[----:B------:R3:W-:Y:S04]  /*315e0*/  ST.E desc[UR14][R14.64+0xa4], R29 ;  /* 0x0000a41d0e007985 */ /* 0x0007e8000c10190e */
[----:B------:R4:W-:Y:S01]  /*315f0*/  ST.E desc[UR16][R14.64+0xb0], R31 ;  /* 0x0000b01f0e007985 */ /* 0x0009e2000c101910 */
[C---:B0-----:R-:W-:Y:S01]  /*31600*/  FMUL.FTZ R25, R11.reuse, R72 ;  /* 0x000000480b197220 */ /* 0x041fe20000410000 */
[C---:B-1----:R-:W-:Y:S01]  /*31610*/  FMUL.FTZ R27, R11.reuse, R74 ;  /* 0x0000004a0b1b7220 */ /* 0x042fe20000410000 */
[C---:B---3--:R-:W-:Y:S01]  /*31620*/  FMUL.FTZ R29, R11.reuse, R76 ;  /* 0x0000004c0b1d7220 */ /* 0x048fe20000410000 */
[C---:B----4-:R-:W-:Y:S01]  /*31630*/  FMUL.FTZ R31, R11.reuse, R78 ;  /* 0x0000004e0b1f7220 */ /* 0x050fe20000410000 */
[----:B------:R0:W-:Y:S04]  /*31640*/  ST.E desc[UR18][R14.64+0xb4], R33 ;  /* 0x0000b4210e007985 */ /* 0x0001e8000c101912 */
[----:B------:R1:W-:Y:S04]  /*31650*/  ST.E desc[UR10][R14.64+0xd4], R25 ;  /* 0x0000d4190e007985 */ /* 0x0003e8000c10190a */
[----:B------:R3:W-:Y:S04]  /*31660*/  ST.E desc[UR12][R14.64+0xe0], R27 ;  /* 0x0000e01b0e007985 */ /* 0x0007e8000c10190c */
[----:B------:R4:W-:Y:S01]  /*31670*/  ST.E desc[UR14][R14.64+0xe4], R29 ;  /* 0x0000e41d0e007985 */ /* 0x0009e2000c10190e */
[----:B0-----:R-:W-:-:S03]  /*31680*/  FMUL.FTZ R33, R11, R80 ;  /* 0x000000500b217220 */ /* 0x001fc60000410000 */
[----:B------:R0:W-:Y:S01]  /*31690*/  ST.E desc[UR16][R14.64+0xf0], R31 ;  /* 0x0000f01f0e007985 */ /* 0x0001e2000c101910 */
[C---:B-1----:R-:W-:Y:S01]  /*316a0*/  FMUL.FTZ R25, R11.reuse, R88 ;  /* 0x000000580b197220 */ /* 0x042fe20000410000 */
[C---:B---3--:R-:W-:Y:S01]  /*316b0*/  FMUL.FTZ R27, R11.reuse, R90 ;  /* 0x0000005a0b1b7220 */ /* 0x048fe20000410000 */
[C---:B----4-:R-:W-:Y:S01]  /*316c0*/  FMUL.FTZ R29, R11.reuse, R92 ;  /* 0x0000005c0b1d7220 */ /* 0x050fe20000410000 */
[C---:B0-----:R-:W-:Y:S01]  /*316d0*/  FMUL.FTZ R31, R11.reuse, R94 ;  /* 0x0000005e0b1f7220 */ /* 0x041fe20000410000 */
[----:B------:R0:W-:Y:S04]  /*316e0*/  ST.E desc[UR4][R14.64+0x1e0], R9 ;  /* 0x0001e0090e007985 */ /* 0x0001e8000c101904 */
[----:B------:R1:W-:Y:S04]  /*316f0*/  ST.E desc[UR4][R14.64+0x1e4], R13 ;  /* 0x0001e40d0e007985 */ /* 0x0003e8000c101904 */
[----:B0-----:R-:W3:Y:S04]  /*31700*/  LD.E R9, desc[UR6][R14.64+0x8] ;  /* 0x000008060e097980 */ /* 0x001ee8000c101900 */
[----:B-1----:R-:W4:Y:S01]  /*31710*/  LD.E R13, desc[UR6][R14.64+0xc] ;  /* 0x00000c060e0d7980 */ /* 0x002f22000c101900 */
[----:B--2---:R-:W-:-:S05]  /*31720*/  FMUL.FTZ R11, R11, R8 ;  /* 0x000000080b0b7220 */ /* 0x004fca0000410000 */
[----:B------:R0:W-:Y:S04]  /*31730*/  ST.E desc[UR4][R14.64+0x1f4], R11 ;  /* 0x0001f40b0e007985 */ /* 0x0001e8000c101904 */
[----:B0-----:R-:W2:Y:S01]  /*31740*/  LD.E R11, desc[UR6][R14.64+0x18] ;  /* 0x000018060e0b7980 */ /* 0x001ea2000c101900 */
[C---:B---3--:R-:W-:Y:S01]  /*31750*/  FMUL.FTZ R9, R12.reuse, R9 ;  /* 0x000000090c097220 */ /* 0x048fe20000410000 */
[----:B----4-:R-:W-:-:S04]  /*31760*/  FMUL.FTZ R13, R12, R13 ;  /* 0x0000000d0c0d7220 */ /* 0x010fc80000410000 */
        /* <DEDUP_REMOVED lines=60> */
[----:B0-----:R-:W2:Y:S04]  /*31b30*/  LD.E R11, desc[UR6][R14.64+0xbc] ;  /* 0x0000bc060e0b7980 */ /* 0x001ea8000c101900 */
[----:B------:R-:W-:Y:S04]  /*31b40*/  ST.E desc[UR18][R14.64+0xf4], R33 ;  /* 0x0000f4210e007985 */ /* 0x000fe8000c101912 */
[----:B------:R-:W-:Y:S04]  /*31b50*/  ST.E desc[UR10][R14.64+0x114], R25 ;  /* 0x000114190e007985 */ /* 0x000fe8000c10190a */
[----:B------:R-:W-:Y:S04]  /*31b60*/  ST.E desc[UR12][R14.64+0x120], R27 ;  /* 0x0001201b0e007985 */ /* 0x000fe8000c10190c */
[----:B------:R-:W-:Y:S04]  /*31b70*/  ST.E desc[UR14][R14.64+0x124], R29 ;  /* 0x0001241d0e007985 */ /* 0x000fe8000c10190e */
[----:B------:R-:W-:Y:S04]  /*31b80*/  ST.E desc[UR16][R14.64+0x130], R31 ;  /* 0x0001301f0e007985 */ /* 0x000fe8000c101910 */
[----:B------:R-:W-:Y:S01]  /*31b90*/  ST.E desc[UR4][R14.64+0x1f0], R21 ;  /* 0x0001f0150e007985 */ /* 0x000fe2000c101904 */
[C---:B---3--:R-:W-:Y:S01]  /*31ba0*/  FMUL.FTZ R9, R12.reuse, R9 ;  /* 0x000000090c097220 */ /* 0x048fe20000410000 */
[----:B----4-:R-:W-:-:S04]  /*31bb0*/  FMUL.FTZ R13, R12, R13 ;  /* 0x0000000d0c0d7220 */ /* 0x010fc80000410000 */
[----:B------:R0:W-:Y:S04]  /*31bc0*/  ST.E desc[UR4][R14.64+0xac], R9 ;  /* 0x0000ac090e007985 */ /* 0x0001e8000c101904 */
[----:B------:R1:W-:Y:S01]  /*31bd0*/  ST.E desc[UR4][R14.64+0xb8], R13 ;  /* 0x0000b80d0e007985 */ /* 0x0003e2000c101904 */
[----:B--2---:R-:W-:-:S05]  /*31be0*/  FMUL.FTZ R11, R12, R11 ;  /* 0x0000000b0c0b7220 */ /* 0x004fca0000410000 */
[----:B------:R2:W-:Y:S04]  /*31bf0*/  ST.E desc[UR4][R14.64+0xbc], R11 ;  /* 0x0000bc0b0e007985 */ /* 0x0005e8000c101904 */
[----:B0-----:R-:W3:Y:S02]  /*31c00*/  LD.E R9, desc[UR6][R14.64+0xc8] ;  /* 0x0000c8060e097980 */ /* 0x001ee4000c101900 */
[----:B---3--:R-:W-:-:S05]  /*31c10*/  FMUL.FTZ R9, R12, R9 ;  /* 0x000000090c097220 */ /* 0x008fca0000410000 */
[----:B------:R0:W-:Y:S04]  /*31c20*/  ST.E desc[UR4][R14.64+0xc8], R9 ;  /* 0x0000c8090e007985 */ /* 0x0001e8000c101904 */
[----:B-1----:R-:W3:Y:S02]  /*31c30*/  LD.E R13, desc[UR6][R14.64+0xcc] ;  /* 0x0000cc060e0d7980 */ /* 0x002ee4000c101900 */
[----:B---3--:R-:W-:-:S05]  /*31c40*/  FMUL.FTZ R13, R12, R13 ;  /* 0x0000000d0c0d7220 */ /* 0x008fca0000410000 */
[----:B------:R1:W-:Y:S04]  /*31c50*/  ST.E desc[UR4][R14.64+0xcc], R13 ;  /* 0x0000cc0d0e007985 */ /* 0x0003e8000c101904 */
[----:B--2---:R-:W2:Y:S02]  /*31c60*/  LD.E R11, desc[UR6][R14.64+0xd8] ;  /* 0x0000d8060e0b7980 */ /* 0x004ea4000c101900 */
        /* <DEDUP_REMOVED lines=109> */
[----:B------:R-:W-:Y:S04]  /*32340*/  ST.E desc[UR4][R14.64+0x1f8], R21 ;  /* 0x0001f8150e007985 */ /* 0x000fe8000c101904 */
[----:B0-----:R-:W2:Y:S02]  /*32350*/  LD.E R9, desc[UR6][R14.64+0x1fc] ;  /* 0x0001fc060e097980 */ /* 0x001ea4000c101900 */
[----:B--2---:R-:W-:-:S05]  /*32360*/  FMUL.FTZ R25, R12, R9 ;  /* 0x000000090c197220 */ /* 0x004fca0000410000 */
[----:B------:R0:W-:Y:S04]  /*32370*/  ST.E desc[UR4][R14.64+0x1fc], R25 ;  /* 0x0001fc190e007985 */ /* 0x0001e8000c101904 */
[----:B------:R-:W2:Y:S04]  /*32380*/  LDL.64 R8, [R7+0x88] ;  /* 0x0000880007087983 */ /* 0x000ea80000100a00 */
[----:B-1----:R-:W3:Y:S04]  /*32390*/  LDL.64 R12, [R7] ;  /* 0x00000000070c7983 */ /* 0x002ee80000100a00 */
[----:B------:R-:W4:Y:S04]  /*323a0*/  LDL.64 R10, [R7+0x90] ;  /* 0x00009000070a7983 */ /* 0x000f280000100a00 */
[----:B--2---:R-:W2:Y:S04]  /*323b0*/  LD.E R27, desc[UR4][R8.64] ;  /* 0x00000004081b7980 */ /* 0x004ea8000c101900 */
[----:B---3--:R-:W3:Y:S04]  /*323c0*/  LD.E R13, desc[UR6][R12.64] ;  /* 0x000000060c0d7980 */ /* 0x008ee8000c101900 */
[----:B----4-:R-:W3:Y:S04]  /*323d0*/  LD.E.64 R10, desc[UR4][R10.64] ;  /* 0x000000040a0a7980 */ /* 0x010ee8000c101b00 */
[----:B--2---:R1:W-:Y:S04]  /*323e0*/  ST.E desc[UR8][R8.64], R27 ;  /* 0x0000001b08007985 */ /* 0x0043e8000c101908 */
[----:B0-----:R-:W2:Y:S04]  /*323f0*/  LD.E R15, desc[UR10][R8.64+0x4] ;  /* 0x0000040a080f7980 */ /* 0x001ea8000c101900 */
[----:B--2---:R0:W-:Y:S04]  /*32400*/  ST.E desc[UR4][R8.64+0x4], R15 ;  /* 0x0000040f08007985 */ /* 0x0041e8000c101904 */
[----:B------:R-:W2:Y:S04]  /*32410*/  LD.E R21, desc[UR6][R8.64+0x8] ;  /* 0x0000080608157980 */ /* 0x000ea8000c101900 */
[----:B--2---:R2:W-:Y:S04]  /*32420*/  ST.E desc[UR4][R8.64+0x8], R21 ;  /* 0x0000081508007985 */ /* 0x0045e8000c101904 */
[----:B------:R-:W4:Y:S04]  /*32430*/  LD.E R25, desc[UR6][R8.64+0xc] ;  /* 0x00000c0608197980 */ /* 0x000f28000c101900 */
[----:B----4-:R4:W-:Y:S04]  /*32440*/  ST.E desc[UR4][R8.64+0xc], R25 ;  /* 0x00000c1908007985 */ /* 0x0109e8000c101904 */
[----:B-1----:R-:W3:Y:S04]  /*32450*/  LD.E R27, desc[UR6][R8.64+0x10] ;  /* 0x00001006081b7980 */ /* 0x002ee8000c101900 */
[----:B---3--:R1:W-:Y:S04]  /*32460*/  ST.E desc[UR4][R8.64+0x10], R27 ;  /* 0x0000101b08007985 */ /* 0x0083e8000c101904 */
[----:B0-----:R-:W3:Y:S04]  /*32470*/  LD.E R15, desc[UR6][R8.64+0x14] ;  /* 0x00001406080f7980 */ /* 0x001ee8000c101900 */
[----:B---3--:R0:W-:Y:S04]  /*32480*/  ST.E desc[UR4][R8.64+0x14], R15 ;  /* 0x0000140f08007985 */ /* 0x0081e8000c101904 */
[----:B--2---:R-:W2:Y:S04]  /*32490*/  LD.E R21, desc[UR6][R8.64+0x18] ;  /* 0x0000180608157980 */ /* 0x004ea8000c101900 */
[----:B--2---:R2:W-:Y:S04]  /*324a0*/  ST.E desc[UR4][R8.64+0x18], R21 ;  /* 0x0000181508007985 */ /* 0x0045e8000c101904 */
[----:B----4-:R-:W3:Y:S04]  /*324b0*/  LD.E R25, desc[UR6][R8.64+0x1c] ;  /* 0x00001c0608197980 */ /* 0x010ee8000c101900 */
[----:B---3--:R3:W-:Y:S04]  /*324c0*/  ST.E desc[UR4][R8.64+0x1c], R25 ;  /* 0x00001c1908007985 */ /* 0x0087e8000c101904 */
[----:B-1----:R-:W4:Y:S04]  /*324d0*/  LD.E R27, desc[UR6][R8.64+0x20] ;  /* 0x00002006081b7980 */ /* 0x002f28000c101900 */
[----:B----4-:R1:W-:Y:S04]  /*324e0*/  ST.E desc[UR4][R8.64+0x20], R27 ;  /* 0x0000201b08007985 */ /* 0x0103e8000c101904 */
[----:B0-----:R-:W4:Y:S04]  /*324f0*/  LD.E R15, desc[UR6][R8.64+0x24] ;  /* 0x00002406080f7980 */ /* 0x001f28000c101900 */
[----:B----4-:R0:W-:Y:S04]  /*32500*/  ST.E desc[UR4][R8.64+0x24], R15 ;  /* 0x0000240f08007985 */ /* 0x0101e8000c101904 */
[----:B--2---:R-:W2:Y:S04]  /*32510*/  LD.E R21, desc[UR6][R8.64+0x28] ;  /* 0x0000280608157980 */ /* 0x004ea8000c101900 */
[----:B--2---:R2:W-:Y:S04]  /*32520*/  ST.E desc[UR4][R8.64+0x28], R21 ;  /* 0x0000281508007985 */ /* 0x0045e8000c101904 */
[----:B---3--:R-:W3:Y:S04]  /*32530*/  LD.E R25, desc[UR6][R8.64+0x2c] ;  /* 0x00002c0608197980 */ /* 0x008ee8000c101900 */
        /* <DEDUP_REMOVED lines=226> */
[----:B----4-:R-:W-:Y:S04]  /*33360*/  ST.E desc[UR4][R8.64+0x1f0], R27 ;  /* 0x0001f01b08007985 */ /* 0x010fe8000c101904 */
[----:B0-----:R-:W4:Y:S04]  /*33370*/  LD.E R15, desc[UR6][R8.64+0x1f4] ;  /* 0x0001f406080f7980 */ /* 0x001f28000c101900 */
[----:B----4-:R-:W-:Y:S04]  /*33380*/  ST.E desc[UR4][R8.64+0x1f4], R15 ;  /* 0x0001f40f08007985 */ /* 0x010fe8000c101904 */
[----:B--2---:R-:W2:Y:S01]  /*33390*/  LD.E R21, desc[UR6][R8.64+0x1f8] ;  /* 0x0001f80608157980 */ /* 0x004ea2000c101900 */
[----:B------:R-:W-:-:S02]  /*333a0*/  R2UR UR20, R4 ;  /* 0x00000000041472ca */ /* 0x000fc400000e0000 */
[C---:B------:R-:W-:Y:S02]  /*333b0*/  R2UR UR21, R5.reuse ;  /* 0x00000000051572ca */ /* 0x040fe400000e0000 */
[C---:B------:R-:W-:Y:S02]  /*333c0*/  R2UR UR22, R4.reuse ;  /* 0x00000000041672ca */ /* 0x040fe400000e0000 */
[C---:B------:R-:W-:Y:S02]  /*333d0*/  R2UR UR23, R5.reuse ;  /* 0x00000000051772ca */ /* 0x040fe400000e0000 */
[C---:B------:R-:W-:Y:S02]  /*333e0*/  R2UR UR24, R4.reuse ;  /* 0x00000000041872ca */ /* 0x040fe400000e0000 */
[----:B------:R-:W-:Y:S01]  /*333f0*/  R2UR UR25, R5 ;  /* 0x00000000051972ca */ /* 0x000fe200000e0000 */
[----:B--2---:R-:W-:Y:S04]  /*33400*/  ST.E desc[UR4][R8.64+0x1f8], R21 ;  /* 0x0001f81508007985 */ /* 0x004fe8000c101904 */
[----:B---3--:R-:W2:Y:S01]  /*33410*/  LD.E R25, desc[UR6][R8.64+0x1fc] ;  /* 0x0001fc0608197980 */ /* 0x008ea2000c101900 */
[----:B------:R-:W-:-:S02]  /*33420*/  R2UR UR26, R4 ;  /* 0x00000000041a72ca */ /* 0x000fc400000e0000 */
[C---:B------:R-:W-:Y:S02]  /*33430*/  R2UR UR27, R5.reuse ;  /* 0x00000000051b72ca */ /* 0x040fe400000e0000 */
[C---:B------:R-:W-:Y:S02]  /*33440*/  R2UR UR28, R4.reuse ;  /* 0x00000000041c72ca */ /* 0x040fe400000e0000 */
[C---:B------:R-:W-:Y:S02]  /*33450*/  R2UR UR29, R5.reuse ;  /* 0x00000000051d72ca */ /* 0x040fe400000e0000 */
[C---:B------:R-:W-:Y:S02]  /*33460*/  R2UR UR30, R4.reuse ;  /* 0x00000000041e72ca */ /* 0x040fe400000e0000 */
[----:B------:R-:W-:Y:S02]  /*33470*/  R2UR UR31, R5 ;  /* 0x00000000051f72ca */ /* 0x000fe400000e0000 */
        /* <DEDUP_REMOVED lines=22> */
[----:B------:R-:W-:Y:S02]  /*335e0*/  R2UR UR58, R4 ;  /* 0x00000000043a72ca */ /* 0x000fe400000e0000 */
[----:B------:R-:W-:Y:S01]  /*335f0*/  R2UR UR59, R5 ;  /* 0x00000000053b72ca */ /* 0x000fe200000e0000 */
[----:B--2---:R0:W-:Y:S04]  /*33600*/  ST.E desc[UR4][R8.64+0x1fc], R25 ;  /* 0x0001fc1908007985 */ /* 0x0041e8000c101904 */
[----:B------:R-:W2:Y:S04]  /*33610*/  LD.E R24, desc[UR6][R8.64] ;  /* 0x0000000608187980 */ /* 0x000ea8000c101900 */
[----:B------:R-:W2:Y:S04]  /*33620*/  LD.E R26, desc[UR10][R8.64+0x8] ;  /* 0x0000080a081a7980 */ /* 0x000ea8000c101900 */
[----:B0-----:R-:W2:Y:S04]  /*33630*/  LD.E R25, desc[UR8][R8.64+0x4] ;  /* 0x0000040808197980 */ /* 0x001ea8000c101900 */
[----:B------:R-:W2:Y:S04]  /*33640*/  LD.E R27, desc[UR12][R8.64+0xc] ;  /* 0x00000c0c081b7980 */ /* 0x000ea8000c101900 */
        /* <DEDUP_REMOVED lines=123> */
[----:B------:R-:W2:Y:S01]  /*33e00*/  LD.E R151, desc[UR56][R8.64+0x1fc] ;  /* 0x0001fc3808977980 */ /* 0x000ea2000c101900 */
[----:B------:R-:W-:Y:S01]  /*33e10*/  IMAD R10, R13, 0x1000, R10 ;  /* 0x000010000d0a7824 */ /* 0x000fe200078e020a */
[----:B------:R-:W-:-:S04]  /*33e20*/  R2UR UR7, R11 ;  /* 0x000000000b0772ca */ /* 0x000fc800000e0000 */
[----:B------:R-:W-:Y:S02]  /*33e30*/  R2UR UR6, R10 ;  /* 0x000000000a0672ca */ /* 0x000fe400000e0000 */
        /* <DEDUP_REMOVED lines=48> */
[----:B------:R-:W-:Y:S02]  /*34140*/  R2UR UR14, R4 ;  /* 0x00000000040e72ca */ /* 0x000fe400000e0000 */
[----:B------:R-:W-:Y:S01]  /*34150*/  R2UR UR15, R5 ;  /* 0x00000000050f72ca */ /* 0x000fe200000e0000 */
[----:B--2---:R-:W-:-:S06]  /*34160*/  WARPGROUP.ARRIVE ;  /* 0x00000000000079c5 */ /* 0x004fcc0000000000 */
[----:B------:R-:W-:Y:S01]  /*34170*/  HGMMA.64x256x16.F32.BF16 R24, R156, gdesc[UR4].tnspB, R24, gsb0 ;  /* 0x43e000049c187df0 */ /* 0x000fe20008001818 */
[----:B------:R-:W-:Y:S02]  /*34180*/  VIADD R12, R10, 0x80 ;  /* 0x000000800a0c7836 */ /* 0x000fe40000000000 */
[----:B------:R-:W-:-:S03]  /*34190*/  IMAD.MOV.U32 R13, RZ, RZ, R11 ;  /* 0x000000ffff0d7224 */ /* 0x000fc600078e000b */
[----:B------:R-:W-:Y:S02]  /*341a0*/  R2UR UR6, R12 ;  /* 0x000000000c0672ca */ /* 0x000fe400000e0000 */
[----:B------:R-:W-:Y:S01]  /*341b0*/  R2UR UR7, R13 ;  /* 0x000000000d0772ca */ /* 0x000fe200000e0000 */
[----:B------:R-:W-:Y:S02]  /*341c0*/  WARPGROUP.DEPBAR.LE gsb0, 0x0 ;  /* 0x00008000000079c5 */ /* 0x000fe40000010000 */
[----:B------:R-:W-:Y:S04]  /*341d0*/  ST.E desc[UR12][R8.64], R24 ;  /* 0x0000001808007985 */ /* 0x000fe8000c10190c */
[----:B------:R-:W-:Y:S04]  /*341e0*/  ST.E desc[UR58][R8.64+0x4], R25 ;  /* 0x0000041908007985 */ /* 0x000fe8000c10193a */
[----:B------:R-:W-:Y:S04]  /*341f0*/  ST.E desc[UR56][R8.64+0x8], R26 ;  /* 0x0000081a08007985 */ /* 0x000fe8000c101938 */
[----:B------:R-:W-:Y:S04]  /*34200*/  ST.E desc[UR10][R8.64+0xc], R27 ;  /* 0x00000c1b08007985 */ /* 0x000fe8000c10190a */
[----:B------:R-:W-:Y:S04]  /*34210*/  ST.E desc[UR8][R8.64+0x10], R28 ;  /* 0x0000101c08007985 */ /* 0x000fe8000c101908 */
[----:B------:R-:W-:Y:S04]  /*34220*/  ST.E desc[UR4][R8.64+0x14], R29 ;  /* 0x0000141d08007985 */ /* 0x000fe8000c101904 */
[----:B------:R-:W-:Y:S04]  /*34230*/  ST.E desc[UR54][R8.64+0x18], R30 ;  /* 0x0000181e08007985 */ /* 0x000fe8000c101936 */
[----:B------:R-:W-:Y:S04]  /*34240*/  ST.E desc[UR52][R8.64+0x1c], R31 ;  /* 0x00001c1f08007985 */ /* 0x000fe8000c101934 */
[----:B------:R-:W-:Y:S01]  /*34250*/  ST.E desc[UR50][R8.64+0x20], R32 ;  /* 0x0000202008007985 */ /* 0x000fe2000c101932 */
[----:B------:R-:W-:-:S03]  /*34260*/  R2UR UR12, R4 ;  /* 0x00000000040c72ca */ /* 0x000fc600000e0000 */
[----:B------:R-:W-:Y:S01]  /*34270*/  ST.E desc[UR48][R8.64+0x24], R33 ;  /* 0x0000242108007985 */ /* 0x000fe2000c101930 */
[----:B------:R-:W-:-:S03]  /*34280*/  R2UR UR13, R5 ;  /* 0x00000000050d72ca */ /* 0x000fc600000e0000 */
[----:B------:R-:W-:Y:S01]  /*34290*/  ST.E desc[UR46][R8.64+0x28], R34 ;  /* 0x0000282208007985 */ /* 0x000fe2000c10192e */
[----:B------:R-:W-:-:S03]  /*342a0*/  R2UR UR58, R4 ;  /* 0x00000000043a72ca */ /* 0x000fc600000e0000 */
[----:B------:R-:W-:Y:S01]  /*342b0*/  ST.E desc[UR44][R8.64+0x2c], R35 ;  /* 0x00002c2308007985 */ /* 0x000fe2000c10192c */
[----:B------:R-:W-:-:S03]  /*342c0*/  R2UR UR59, R5 ;  /* 0x00000000053b72ca */ /* 0x000fc600000e0000 */
[----:B------:R-:W-:Y:S01]  /*342d0*/  ST.E desc[UR42][R8.64+0x30], R36 ;  /* 0x0000302408007985 */ /* 0x000fe2000c10192a */
[C---:B------:R-:W-:Y:S02]  /*342e0*/  R2UR UR56, R4.reuse ;  /* 0x00000000043872ca */ /* 0x040fe400000e0000 */
[C---:B------:R-:W-:Y:S01]  /*342f0*/  R2UR UR57, R5.reuse ;  /* 0x00000000053972ca */ /* 0x040fe200000e0000 */
[----:B------:R-:W-:Y:S01]  /*34300*/  ST.E desc[UR38][R8.64+0x34], R37 ;  /* 0x0000342508007985 */ /* 0x000fe2000c101926 */
[C---:B------:R-:W-:Y:S02]  /*34310*/  R2UR UR10, R4.reuse ;  /* 0x00000000040a72ca */ /* 0x040fe400000e0000 */
[C---:B------:R-:W-:Y:S01]  /*34320*/  R2UR UR11, R5.reuse ;  /* 0x00000000050b72ca */ /* 0x040fe200000e0000 */
[----:B------:R-:W-:Y:S01]  /*34330*/  ST.E desc[UR34][R8.64+0x38], R38 ;  /* 0x0000382608007985 */ /* 0x000fe2000c101922 */
[C---:B------:R-:W-:Y:S02]  /*34340*/  R2UR UR8, R4.reuse ;  /* 0x00000000040872ca */ /* 0x040fe400000e0000 */
[----:B------:R-:W-:Y:S01]  /*34350*/  R2UR UR9, R5 ;  /* 0x00000000050972ca */ /* 0x000fe200000e0000 */
[----:B------:R-:W-:Y:S01]  /*34360*/  ST.E desc[UR32][R8.64+0x3c], R39 ;  /* 0x00003c2708007985 */ /* 0x000fe2000c101920 */
[----:B------:R-:W-:-:S02]  /*34370*/  R2UR UR4, R4 ;  /* 0x00000000040472ca */ /* 0x000fc400000e0000 */
        /* <DEDUP_REMOVED lines=290> */
[----:B------:R-:W-:Y:S02]  /*355a0*/  R2UR UR56, R4 ;  /* 0x00000000043872ca */ /* 0x000fe400000e0000 */
[----:B------:R-:W-:Y:S01]  /*355b0*/  R2UR UR57, R5 ;  /* 0x00000000053972ca */ /* 0x000fe200000e0000 */
        /* <DEDUP_REMOVED lines=14> */
[----:B------:R0:W-:Y:S02]  /*356a0*/  ST.E desc[UR56][R8.64+0x1fc], R151 ;  /* 0x0001fc9708007985 */ /* 0x0001e4000c101938 */
[----:B0-----:R-:W-:-:S06]  /*356b0*/  WARPGROUP.ARRIVE ;  /* 0x00000000000079c5 */ /* 0x001fcc0000000000 */
[----:B------:R-:W-:Y:S01]  /*356c0*/  HGMMA.64x256x16.F32.BF16 R24, R160, gdesc[UR4].tnspB, R24, gsb0 ;  /* 0x43e00004a0187df0 */ /* 0x000fe20008001818 */
        /* <DEDUP_REMOVED lines=48> */
[----:B------:R-:W-:Y:S02]  /*359d0*/  R2UR UR14, R4 ;  /* 0x00000000040e72ca */ /* 0x000fe400000e0000 */
[----:B------:R-:W-:Y:S01]  /*359e0*/  R2UR UR15, R5 ;  /* 0x00000000050f72ca */ /* 0x000fe200000e0000 */
        /* <DEDUP_REMOVED lines=391> */
[----:B------:R-:W-:Y:S01]  /*37260*/  VIADD R10, R10, 0x180 ;  /* 0x000001800a0a7836 */ /* 0x000fe20000000000 */
[----:B------:R-:W-:-:S04]  /*37270*/  R2UR UR7, R11 ;  /* 0x000000000b0772ca */ /* 0x000fc800000e0000 */
        /* <DEDUP_REMOVED lines=359> */
[----:B------:R-:W-:Y:S01]  /*388f0*/  R2UR UR25, R5 ;  /* 0x00000000051972ca */ /* 0x000fe200000e0000 */
[----:B------:R-:W-:Y:S02]  /*38900*/  WARPGROUP.DEPBAR.LE gsb0, 0x0 ;  /* 0x00008000000079c5 */ /* 0x000fe40000010000 */
[----:B------:R-:W-:Y:S01]  /*38910*/  ST.E desc[UR4][R8.64], R24 ;  /* 0x0000001808007985 */ /* 0x000fe2000c101904 */
[----:B------:R-:W-:-:S02]  /*38920*/  R2UR UR4, R4 ;  /* 0x00000000040472ca */ /* 0x000fc400000e0000 */
[----:B------:R-:W-:Y:S01]  /*38930*/  R2UR UR5, R5 ;  /* 0x00000000050572ca */ /* 0x000fe200000e0000 */
[----:B------:R-:W-:Y:S04]  /*38940*/  ST.E desc[UR6][R8.64+0x4], R25 ;  /* 0x0000041908007985 */ /* 0x000fe8000c101906 */
[----:B------:R-:W-:Y:S04]  /*38950*/  ST.E desc[UR8][R8.64+0x8], R26 ;  /* 0x0000081a08007985 */ /* 0x000fe8000c101908 */
[----:B------:R-:W-:Y:S01]  /*38960*/  ST.E desc[UR10][R8.64+0xc], R27 ;  /* 0x00000c1b08007985 */ /* 0x000fe2000c10190a */
[----:B------:R-:W-:-:S03]  /*38970*/  R2UR UR6, R4 ;  /* 0x00000000040672ca */ /* 0x000fc600000e0000 */
[----:B------:R-:W-:Y:S01]  /*38980*/  ST.E desc[UR12][R8.64+0x10], R28 ;  /* 0x0000101c08007985 */ /* 0x000fe2000c10190c */
[----:B------:R-:W-:-:S03]  /*38990*/  R2UR UR7, R5 ;  /* 0x00000000050772ca */ /* 0x000fc600000e0000 */
        /* <DEDUP_REMOVED lines=21> */
[C---:B------:R-:W-:Y:S02]  /*38af0*/  R2UR UR20, R4.reuse ;  /* 0x00000000041472ca */ /* 0x040fe400000e0000 */
[----:B------:R-:W-:Y:S01]  /*38b00*/  R2UR UR21, R5 ;  /* 0x00000000051572ca */ /* 0x000fe200000e0000 */
[----:B------:R-:W-:Y:S01]  /*38b10*/  ST.E desc[UR6][R8.64+0x30], R36 ;  /* 0x0000302408007985 */ /* 0x000fe2000c101906 */
[----:B------:R-:W-:-:S02]  /*38b20*/  R2UR UR22, R4 ;  /* 0x00000000041672ca */ /* 0x000fc400000e0000 */
[C---:B------:R-:W-:Y:S02]  /*38b30*/  R2UR UR23, R5.reuse ;  /* 0x00000000051772ca */ /* 0x040fe400000e0000 */
[C---:B------:R-:W-:Y:S02]  /*38b40*/  R2UR UR24, R4.reuse ;  /* 0x00000000041872ca */ /* 0x040fe400000e0000 */
[C---:B------:R-:W-:Y:S02]  /*38b50*/  R2UR UR25, R5.reuse ;  /* 0x00000000051972ca */ /* 0x040fe400000e0000 */
[C---:B------:R-:W-:Y:S02]  /*38b60*/  R2UR UR6, R4.reuse ;  /* 0x00000000040672ca */ /* 0x040fe400000e0000 */
[----:B------:R-:W-:Y:S01]  /*38b70*/  R2UR UR7, R5 ;  /* 0x00000000050772ca */ /* 0x000fe200000e0000 */
[----:B------:R-:W-:Y:S01]  /*38b80*/  ST.E desc[UR8][R8.64+0x34], R37 ;  /* 0x0000342508007985 */ /* 0x000fe2000c101908 */
[----:B------:R-:W-:-:S02]  /*38b90*/  R2UR UR8, R4 ;  /* 0x00000000040872ca */ /* 0x000fc400000e0000 */
[----:B------:R-:W-:Y:S01]  /*38ba0*/  R2UR UR9, R5 ;  /* 0x00000000050972ca */ /* 0x000fe200000e0000 */
        /* <DEDUP_REMOVED lines=28> */
[C---:B------:R-:W-:Y:S01]  /*38d70*/  R2UR UR21, R5.reuse ;  /* 0x00000000051572ca */ /* 0x040fe200000e0000 */
[----:B------:R-:W-:Y:S01]  /*38d80*/  ST.E desc[UR4][R8.64+0x64], R49 ;  /* 0x0000643108007985 */ /* 0x000fe2000c101904 */
[C---:B------:R-:W-:Y:S02]  /*38d90*/  R2UR UR22, R4.reuse ;  /* 0x00000000041672ca */ /* 0x040fe400000e0000 */
[C---:B------:R-:W-:Y:S01]  /*38da0*/  R2UR UR23, R5.reuse ;  /* 0x00000000051772ca */ /* 0x040fe200000e0000 */
[----:B------:R-:W-:Y:S01]  /*38db0*/  ST.E desc[UR6][R8.64+0x68], R50 ;  /* 0x0000683208007985 */ /* 0x000fe2000c101906 */
[C---:B------:R-:W-:Y:S02]  /*38dc0*/  R2UR UR24, R4.reuse ;  /* 0x00000000041872ca */ /* 0x040fe400000e0000 */
[----:B------:R-:W-:Y:S02]  /*38dd0*/  R2UR UR25, R5 ;  /* 0x00000000051972ca */ /* 0x000fe400000e0000 */
[----:B------:R-:W-:-:S02]  /*38de0*/  R2UR UR4, R4 ;  /* 0x00000000040472ca */ /* 0x000fc400000e0000 */
[C---:B------:R-:W-:Y:S02]  /*38df0*/  R2UR UR5, R5.reuse ;  /* 0x00000000050572ca */ /* 0x040fe400000e0000 */
[C---:B------:R-:W-:Y:S02]  /*38e00*/  R2UR UR6, R4.reuse ;  /* 0x00000000040672ca */ /* 0x040fe400000e0000 */
        /* <DEDUP_REMOVED lines=9> */
[----:B------:R-:W-:Y:S04]  /*38ea0*/  ST.E desc[UR20][R8.64+0x84], R57 ;  /* 0x0000843908007985 */ /* 0x000fe8000c101914 */
[----:B------:R-:W-:Y:S04]  /*38eb0*/  ST.E desc[UR22][R8.64+0x88], R58 ;  /* 0x0000883a08007985 */ /* 0x000fe8000c101916 */
[----:B------:R-:W-:Y:S01]  /*38ec0*/  ST.E desc[UR24][R8.64+0x8c], R59 ;  /* 0x00008c3b08007985 */ /* 0x000fe2000c101918 */
[----:B------:R-:W-:-:S03]  /*38ed0*/  R2UR UR10, R4 ;  /* 0x00000000040a72ca */ /* 0x000fc600000e0000 */
[----:B------:R-:W-:Y:S01]  /*38ee0*/  ST.E desc[UR4][R8.64+0x90], R60 ;  /* 0x0000903c08007985 */ /* 0x000fe2000c101904 */
[C---:B------:R-:W-:Y:S02]  /*38ef0*/  R2UR UR4, R4.reuse ;  /* 0x00000000040472ca */ /* 0x040fe400000e0000 */
[C---:B------:R-:W-:Y:S01]  /*38f00*/  R2UR UR5, R5.reuse ;  /* 0x00000000050572ca */ /* 0x040fe200000e0000 */
[----:B------:R-:W-:Y:S01]  /*38f10*/  ST.E desc[UR6][R8.64+0x94], R61 ;  /* 0x0000943d08007985 */ /* 0x000fe2000c101906 */
        /* <DEDUP_REMOVED lines=267> */
[----:B------:R-:W2:Y:S01]  /*39fd0*/  LD.E R21, desc[UR28][R8.64+0x1fc] ;  /* 0x0001fc1c08157980 */ /* 0x000ea2000c101900 */
[----:B------:R-:W-:-:S02]  /*39fe0*/  R2UR UR6, R4 ;  /* 0x00000000040672ca */ /* 0x000fc400000e0000 */
[C---:B------:R-:W-:Y:S02]  /*39ff0*/  R2UR UR7, R5.reuse ;  /* 0x00000000050772ca */ /* 0x040fe400000e0000 */
[----:B------:R-:W-:Y:S02]  /*3a000*/  R2UR UR4, R4 ;  /* 0x00000000040472ca */ /* 0x000fe400000e0000 */
[----:B------:R-:W-:-:S09]  /*3a010*/  R2UR UR5, R5 ;  /* 0x00000000050572ca */ /* 0x000fd200000e0000 */
[----:B--2---:R0:W-:Y:S04]  /*3a020*/  ST.E desc[UR6][R8.64+0x1fc], R21 ;  /* 0x0001fc1508007985 */ /* 0x0041e8000c101906 */
[----:B------:R-:W2:Y:S01]  /*3a030*/  LD.E R11, desc[UR4][R8.64] ;  /* 0x00000004080b7980 */ /* 0x000ea2000c101900 */
[C---:B------:R-:W-:Y:S02]  /*3a040*/  R2UR UR4, R4.reuse ;  /* 0x00000000040472ca */ /* 0x040fe400000e0000 */
        /* <DEDUP_REMOVED lines=10> */
[----:B------:R-:W3:Y:S01]  /*3a0f0*/  LD.E R15, desc[UR6][R8.64+0x8] ;  /* 0x00000806080f7980 */ /* 0x000ee2000c101900 */
[C---:B------:R-:W-:Y:S02]  /*3a100*/  R2UR UR4, R4.reuse ;  /* 0x00000000040472ca */ /* 0x040fe400000e0000 */
[C---:B------:R-:W-:Y:S02]  /*3a110*/  R2UR UR5, R5.reuse ;  /* 0x00000000050572ca */ /* 0x040fe400000e0000 */
[----:B------:R-:W-:Y:S02]  /*3a120*/  R2UR UR6, R4 ;  /* 0x00000000040672ca */ /* 0x000fe400000e0000 */
[----:B------:R-:W-:-:S09]  /*3a130*/  R2UR UR7, R5 ;  /* 0x00000000050772ca */ /* 0x000fd200000e0000 */
[----:B---3--:R3:W-:Y:S04]  /*3a140*/  ST.E desc[UR4][R8.64+0x8], R15 ;  /* 0x0000080f08007985 */ /* 0x0087e8000c101904 */
[----:B0-----:R-:W4:Y:S01]  /*3a150*/  LD.E R21, desc[UR6][R8.64+0xc] ;  /* 0x00000c0608157980 */ /* 0x001f22000c101900 */
[C---:B------:R-:W-:Y:S02]  /*3a160*/  R2UR UR4, R4.reuse ;  /* 0x00000000040472ca */ /* 0x040fe400000e0000 */
[C---:B------:R-:W-:Y:S02]  /*3a170*/  R2UR UR5, R5.reuse ;  /* 0x00000000050572ca */ /* 0x040fe400000e0000 */
[----:B------:R-:W-:Y:S02]  /*3a180*/  R2UR UR6, R4 ;  /* 0x00000000040672ca */ /* 0x000fe400000e0000 */
[----:B------:R-:W-:-:S09]  /*3a190*/  R2UR UR7, R5 ;  /* 0x00000000050772ca */ /* 0x000fd200000e0000 */
[----:B----4-:R0:W-:Y:S04]  /*3a1a0*/  ST.E desc[UR4][R8.64+0xc], R21 ;  /* 0x00000c1508007985 */ /* 0x0101e8000c101904 */
[----:B-1----:R-:W4:Y:S01]  /*3a1b0*/  LD.E R11, desc[UR6][R8.64+0x10] ;  /* 0x00001006080b7980 */ /* 0x002f22000c101900 */
[C---:B------:R-:W-:Y:S02]  /*3a1c0*/  R2UR UR4, R4.reuse ;  /* 0x00000000040472ca */ /* 0x040fe400000e0000 */
[C---:B------:R-:W-:Y:S02]  /*3a1d0*/  R2UR UR5, R5.reuse ;  /* 0x00000000050572ca */ /* 0x040fe400000e0000 */
[----:B------:R-:W-:Y:S02]  /*3a1e0*/  R2UR UR6, R4 ;  /* 0x00000000040672ca */ /* 0x000fe400000e0000 */
[----:B------:R-:W-:-:S09]  /*3a1f0*/  R2UR UR7, R5 ;  /* 0x00000000050772ca */ /* 0x000fd200000e0000 */
[----:B----4-:R1:W-:Y:S04]  /*3a200*/  ST.E desc[UR4][R8.64+0x10], R11 ;  /* 0x0000100b08007985 */ /* 0x0103e8000c101904 */
[----:B--2---:R-:W2:Y:S01]  /*3a210*/  LD.E R13, desc[UR6][R8.64+0x14] ;  /* 0x00001406080d7980 */ /* 0x004ea2000c101900 */
[C---:B------:R-:W-:Y:S02]  /*3a220*/  R2UR UR4, R4.reuse ;  /* 0x00000000040472ca */ /* 0x040fe400000e0000 */
[C---:B------:R-:W-:Y:S02]  /*3a230*/  R2UR UR5, R5.reuse ;  /* 0x00000000050572ca */ /* 0x040fe400000e0000 */
[----:B------:R-:W-:Y:S02]  /*3a240*/  R2UR UR6, R4 ;  /* 0x00000000040672ca */ /* 0x000fe400000e0000 */
[----:B------:R-:W-:-:S09]  /*3a250*/  R2UR UR7, R5 ;  /* 0x00000000050772ca */ /* 0x000fd200000e0000 */
[----:B--2---:R2:W-:Y:S04]  /*3a260*/  ST.E desc[UR4][R8.64+0x14], R13 ;  /* 0x0000140d08007985 */ /* 0x0045e8000c101904 */
[----:B---3--:R-:W3:Y:S01]  /*3a270*/  LD.E R15, desc[UR6][R8.64+0x18] ;  /* 0x00001806080f7980 */ /* 0x008ee2000c101900 */
        /* <DEDUP_REMOVED lines=694> */
[----:B--2---:R-:W-:Y:S04]  /*3cde0*/  ST.E desc[UR4][R8.64+0x1e4], R13 ;  /* 0x0001e40d08007985 */ /* 0x004fe8000c101904 */
[----:B---3--:R-:W2:Y:S01]  /*3cdf0*/  LD.E R15, desc[UR6][R8.64+0x1e8] ;  /* 0x0001e806080f7980 */ /* 0x008ea2000c101900 */
[C---:B------:R-:W-:Y:S02]  /*3ce00*/  R2UR UR4, R4.reuse ;  /* 0x00000000040472ca */ /* 0x040fe400000e0000 */
[C---:B------:R-:W-:Y:S02]  /*3ce10*/  R2UR UR5, R5.reuse ;  /* 0x00000000050572ca */ /* 0x040fe400000e0000 */
[----:B------:R-:W-:Y:S02]  /*3ce20*/  R2UR UR6, R4 ;  /* 0x00000000040672ca */ /* 0x000fe400000e0000 */
[----:B------:R-:W-:-:S09]  /*3ce30*/  R2UR UR7, R5 ;  /* 0x00000000050772ca */ /* 0x000fd200000e0000 */
[----:B--2---:R2:W-:Y:S04]  /*3ce40*/  ST.E desc[UR4][R8.64+0x1e8], R15 ;  /* 0x0001e80f08007985 */ /* 0x0045e8000c101904 */
[----:B0-----:R-:W3:Y:S01]  /*3ce50*/  LD.E R21, desc[UR6][R8.64+0x1ec] ;  /* 0x0001ec0608157980 */ /* 0x001ee2000c101900 */
[C---:B------:R-:W-:Y:S02]  /*3ce60*/  R2UR UR4, R4.reuse ;  /* 0x00000000040472ca */ /* 0x040fe400000e0000 */
[C---:B------:R-:W-:Y:S02]  /*3ce70*/  R2UR UR5, R5.reuse ;  /* 0x00000000050572ca */ /* 0x040fe400000e0000 */
[----:B------:R-:W-:Y:S02]  /*3ce80*/  R2UR UR6, R4 ;  /* 0x00000000040672ca */ /* 0x000fe400000e0000 */
[----:B------:R-:W-:-:S09]  /*3ce90*/  R2UR UR7, R5 ;  /* 0x00000000050772ca */ /* 0x000fd200000e0000 */
[----:B---3--:R-:W-:Y:S04]  /*3cea0*/  ST.E desc[UR4][R8.64+0x1ec], R21 ;  /* 0x0001ec1508007985 */ /* 0x008fe8000c101904 */
[----:B-1----:R-:W3:Y:S01]  /*3ceb0*/  LD.E R11, desc[UR6][R8.64+0x1f0] ;  /* 0x0001f006080b7980 */ /* 0x002ee2000c101900 */
[C---:B------:R-:W-:Y:S02]  /*3cec0*/  R2UR UR4, R4.reuse ;  /* 0x00000000040472ca */ /* 0x040fe400000e0000 */
[C---:B------:R-:W-:Y:S02]  /*3ced0*/  R2UR UR5, R5.reuse ;  /* 0x00000000050572ca */ /* 0x040fe400000e0000 */
[----:B------:R-:W-:Y:S02]  /*3cee0*/  R2UR UR6, R4 ;  /* 0x00000000040672ca */ /* 0x000fe400000e0000 */
[----:B------:R-:W-:-:S09]  /*3cef0*/  R2UR UR7, R5 ;  /* 0x00000000050772ca */ /* 0x000fd200000e0000 */
[----:B---3--:R0:W-:Y:S04]  /*3cf00*/  ST.E desc[UR4][R8.64+0x1f0], R11 ;  /* 0x0001f00b08007985 */ /* 0x0081e8000c101904 */
[----:B------:R-:W3:Y:S01]  /*3cf10*/  LD.E R25, desc[UR6][R8.64+0x1f4] ;  /* 0x0001f40608197980 */ /* 0x000ee2000c101900 */
[C---:B------:R-:W-:Y:S02]  /*3cf20*/  R2UR UR4, R4.reuse ;  /* 0x00000000040472ca */ /* 0x040fe400000e0000 */
[C---:B------:R-:W-:Y:S02]  /*3cf30*/  R2UR UR5, R5.reuse ;  /* 0x00000000050572ca */ /* 0x040fe400000e0000 */
[----:B------:R-:W-:Y:S02]  /*3cf40*/  R2UR UR6, R4 ;  /* 0x00000000040672ca */ /* 0x000fe400000e0000 */
[----:B------:R-:W-:-:S09]  /*3cf50*/  R2UR UR7, R5 ;  /* 0x00000000050772ca */ /* 0x000fd200000e0000 */
[----:B---3--:R1:W-:Y:S04]  /*3cf60*/  ST.E desc[UR4][R8.64+0x1f4], R25 ;  /* 0x0001f41908007985 */ /* 0x0083e8000c101904 */
[----:B--2---:R-:W2:Y:S01]  /*3cf70*/  LD.E R15, desc[UR6][R8.64+0x1f8] ;  /* 0x0001f806080f7980 */ /* 0x004ea2000c101900 */
[----:B------:R-:W-:Y:S02]  /*3cf80*/  R2UR UR4, R4 ;  /* 0x00000000040472ca */ /* 0x000fe400000e0000 */
[----:B------:R-:W-:-:S13]  /*3cf90*/  R2UR UR5, R5 ;  /* 0x00000000050572ca */ /* 0x000fda00000e0000 */
[----:B--2---:R1:W-:Y:S01]  /*3cfa0*/  ST.E desc[UR4][R8.64+0x1f8], R15 ;  /* 0x0001f80f08007985 */ /* 0x0043e2000c101904 */
[----:B------:R-:W-:Y:S01]  /*3cfb0*/  @!PT LDS RZ, [RZ] ;  /* 0x00000000fffff984 */ /* 0x000fe20000000800 */
[----:B------:R-:W-:Y:S01]  /*3cfc0*/  @!PT LDS RZ, [RZ] ;  /* 0x00000000fffff984 */ /* 0x000fe20000000800 */
[----:B------:R-:W-:Y:S01]  /*3cfd0*/  @!PT LDS RZ, [RZ] ;  /* 0x00000000fffff984 */ /* 0x000fe20000000800 */
[----:B------:R-:W-:Y:S01]  /*3cfe0*/  @!PT LDS RZ, [RZ] ;  /* 0x00000000fffff984 */ /* 0x000fe20000000800 */
[----:B------:R2:W-:Y:S06]  /*3cff0*/  MEMBAR.ALL.CTA ;  /* 0x0000000000007992 */ /* 0x0005ec0000008000 */
[----:B--2---:R-:W2:Y:S02]  /*3d000*/  FENCE.VIEW.ASYNC.S ;  /* 0x00000000000073c6 */ /* 0x004ea40000000000 */
[----:B--2---:R-:W-:Y:S02]  /*3d010*/  NOP ;  /* 0x0000000000007918 */ /* 0x004fe40000000000 */
[----:B------:R-:W2:Y:S01]  /*3d020*/  LDL.64 R12, [R7+0x40] ;  /* 0x00004000070c7983 */ /* 0x000ea20000100a00 */
[----:B------:R-:W-:-:S02]  /*3d030*/  R2UR UR4, R4 ;  /* 0x00000000040472ca */ /* 0x000fc400000e0000 */
[----:B------:R-:W-:Y:S01]  /*3d040*/  R2UR UR5, R5 ;  /* 0x00000000050572ca */ /* 0x000fe200000e0000 */
[----:B------:R-:W-:Y:S06]  /*3d050*/  BAR.ARV 0xe, 0x100 ;  /* 0x0384000000007b1d */ /* 0x000fec0000002000 */
[----:B0-----:R-:W3:Y:S06]  /*3d060*/  LDL.64 R10, [R7] ;  /* 0x00000000070a7983 */ /* 0x001eec0000100a00 */
[----:B--2---:R-:W2:Y:S01]  /*3d070*/  LD.E R14, desc[UR4][R12.64] ;  /* 0x000000040c0e7980 */ /* 0x004ea2000c101900 */
[----:B------:R-:W-:-:S02]  /*3d080*/  R2UR UR4, R4 ;  /* 0x00000000040472ca */ /* 0x000fc400000e0000 */
[----:B------:R-:W-:Y:S01]  /*3d090*/  R2UR UR5, R5 ;  /* 0x00000000050572ca */ /* 0x000fe200000e0000 */
[----:B------:R-:W-:-:S12]  /*3d0a0*/  BSSY B2, `(.L_x_5411) ;  /* 0x0000006000027945 */ /* 0x000fd80003800000 */
[----:B---3--:R1:W5:Y:S01]  /*3d0b0*/  LD.E R10, desc[UR4][R10.64] ;  /* 0x000000040a0a7980 */ /* 0x008362000c101900 */
[----:B--2---:R-:W-:-:S04]  /*3d0c0*/  LOP3.LUT R14, R14, 0x1, RZ, 0xfc, !PT ;  /* 0x000000010e0e7812 */ /* 0x004fc800078efcff */
[----:B------:R-:W-:-:S13]  /*3d0d0*/  ISETP.NE.AND P0, PT, R14, 0x3, PT ;  /* 0x000000030e00780c */ /* 0x000fda0003f05270 */
[----:B-1----:R-:W-:Y:S05]  /*3d0e0*/  @!P0 BRA `(.L_x_5412) ;  /* 0x0000000000048947 */ /* 0x002fea0003800000 */
[----:B------:R-:W-:Y:S01]  /*3d0f0*/  BPT.TRAP 0x1 ;  /* 0x000000040000795c */ /* 0x000fe20000300000 */
.L_x_5412:
[----:B------:R-:W-:Y:S05]  /*3d100*/  BSYNC B2 ;  /* 0x0000000000027941 */ /* 0x000fea0003800000 */
.L_x_5411:
        /* <DEDUP_REMOVED lines=9> */
[----:B------:R0:W-:Y:S02]  /*3d1a0*/  SYNCS.ARRIVE.TRANS64.RED.A1T0 RZ, [R7+URZ], RZ ;  /* 0x000000ff07ff79a7 */ /* 0x0001e4000810043f */
[----:B0-----:R-:W-:-:S04]  /*3d1b0*/  IMAD.MOV.U32 R7, RZ, RZ, 0x0 ;  /* 0x00000000ff077424 */ /* 0x001fc800078e00ff */
[----:B------:R-:W-:Y:S05]  /*3d1c0*/  RET.REL.NODEC R6 `(_ZN7cutlass13device_kernelIN5flash11enable_sm90INS1_16FlashAttnFwdSm90INS1_25CollectiveMainloopFwdSm90ILi2EN4cute5tupleIJNS5_1CILi1EEES8_S8_EEENS6_IJNS7_ILi64EEESA_SA_EEELi512ENS_10bfloat16_tEfNS_4arch4Sm90ELb0ELb1ELb0ELb0ELb1ELb0ELb1ELb0ELb0ELb1ELb1ELb0EEENS1_21CollectiveEpilogueFwdINS6_IJSA_NS7_ILi512EEESA_EEES9_SC_SE_Li256ELb0ELb1ELb1ELb0EEENS1_19SingleTileSchedulerILb0ELb1ELb1ELi64EEEEEEEEEvNT_6ParamsE) ;  /* 0xfffffc2c068c7950 */ /* 0x000fea0003c3ffff */
.L_x_5383:
[----:B0-----:R0:W1:Y:S02]  /*3d1d0*/  SYNCS.PHASECHK.TRANS64.TRYWAIT P0, [R11+URZ], R20 ;  /* 0x000000140b0075a7 */ /* 0x001064000800017f */
[----:B-1----:R-:W-:Y:S05]  /*3d1e0*/  @!P0 NANOSLEEP.SYNCS 0x989680 ;  /* 0x009896800000895d */ /* 0x002fea0003900000 */
[----:B------:R-:W1:Y:S02]  /*3d1f0*/  @!P0 SYNCS.PHASECHK.TRANS64 P0, [R11+URZ], R20 ;  /* 0x000000140b0085a7 */ /* 0x000e64000800007f */
[----:B-1----:R-:W-:Y:S05]  /*3d200*/  @!P0 BRA `(.L_x_5383) ;  /* 0xfffffffc00f08947 */ /* 0x002fea000383ffff */
[----:B------:R-:W-:Y:S05]  /*3d210*/  BRA `(.L_x_5382) ;  /* 0xfffffee800c47947 */ /* 0x000fea000383ffff */
.L_x_5390:
[----:B0-----:R0:W1:Y:S02]  /*3d220*/  SYNCS.PHASECHK.TRANS64.TRYWAIT P0, [R20+URZ], R21 ;  /* 0x00000015140075a7 */ /* 0x001064000800017f */
[----:B-1----:R-:W-:Y:S05]  /*3d230*/  @!P0 NANOSLEEP.SYNCS 0x989680 ;  /* 0x009896800000895d */ /* 0x002fea0003900000 */
[----:B------:R-:W1:Y:S02]  /*3d240*/  @!P0 SYNCS.PHASECHK.TRANS64 P0, [R20+URZ], R21 ;  /* 0x00000015140085a7 */ /* 0x000e64000800007f */
[----:B-1----:R-:W-:Y:S05]  /*3d250*/  @!P0 BRA `(.L_x_5390) ;  /* 0xfffffffc00f08947 */ /* 0x002fea000383ffff */
[----:B------:R-:W-:Y:S05]  /*3d260*/  BRA `(.L_x_5389) ;  /* 0xfffffef000987947 */ /* 0x000fea000383ffff */
.L_x_5413:
        /* <DEDUP_REMOVED lines=9> */
.L_x_15647:


//--------------------- .text._ZN7cutlass13device_kernelIN5flash11enable_sm90INS1_16FlashAttnFwdSm90INS1_25CollectiveMainloopFwdSm90ILi2EN4cute5tupleIJNS5_1CILi1EEES8_S8_EEENS6_IJNS7_ILi64EEESA_SA_EEELi512ENS_10bfloat16_tEfNS_4arch4Sm90ELb0ELb1ELb0ELb1ELb1ELb0ELb0ELb0ELb0ELb1ELb1ELb0EEENS1_21CollectiveEpilogueFwdINS6_IJSA_NS7_ILi512EEESA_EEES9_SC_SE_Li256ELb1ELb1ELb1ELb0EEENS1_36VarlenDynamicPersistentTileSchedulerILi64ELi64ELi256ELi128ELb1ELb1ELb1ELb1ELb0ELb1EEEEEEEEEvNT_6ParamsE --------------------------
	.section	.text._ZN7cutlass13device_kernelIN5flash11enable_sm90INS1_16FlashAttnFwdSm90INS1_25CollectiveMainloopFwdSm90ILi2EN4cute5tupleIJNS5_1CILi1EEES8_S8_EEENS6_IJNS7_ILi64EEESA_SA_EEELi512ENS_10bfloat16_tEfNS_4arch4Sm90ELb0ELb1ELb0ELb1ELb1ELb0ELb0ELb0ELb0ELb1ELb1ELb0EEENS1_21CollectiveEpilogueFwdINS6_IJSA_NS7_ILi512EEESA_EEES9_SC_SE_Li256ELb1ELb1ELb1ELb0EEENS1_36VarlenDynamicPersistentTileSchedulerILi64ELi64ELi256ELi128ELb1ELb1ELb1ELb1ELb0ELb1EEEEEEEEEvNT_6ParamsE,"ax",@progbits
	.align	128
.text._ZN7cutlass13device_kernelIN5flash11enable_sm90INS1_16FlashAttnFwdSm90INS1_25CollectiveMainloopFwdSm90ILi2EN4cute5tupleIJNS5_1CILi1EEES8_S8_EEENS6_IJNS7_ILi64EEESA_SA_EEELi512ENS_10bfloat16_tEfNS_4arch4Sm90ELb0ELb1ELb0ELb1ELb1ELb0ELb0ELb0ELb0ELb1ELb1ELb0EEENS1_21CollectiveEpilogueFwdINS6_IJSA_NS7_ILi512EEESA_EEES9_SC_SE_Li256ELb1ELb1ELb1ELb0EEENS1_36VarlenDynamicPersistentTileSchedulerILi64ELi64ELi256ELi128ELb1ELb1ELb1ELb1ELb0ELb1EEEEEEEEEvNT_6ParamsE:
        .type           _ZN7cutlass13device_kernelIN5flash11enable_sm90INS1_16FlashAttnFwdSm90INS1_25CollectiveMainloopFwdSm90ILi2EN4cute5tupleIJNS5_1CILi1EEES8_S8_EEENS6_IJNS7_ILi64EEESA_SA_EEELi512ENS_10bfloat16_tEfNS_4arch4Sm90ELb0ELb1ELb0ELb1ELb1ELb0ELb0ELb0ELb0ELb1ELb1ELb0EEENS1_21CollectiveEpilogueFwdINS6_IJSA_NS7_ILi512EEESA_EEES9_SC_SE_Li256ELb1ELb1ELb1ELb0EEENS1_36VarlenDynamicPersistentTileSchedulerILi64ELi64ELi256ELi128ELb1ELb1ELb1ELb1ELb0ELb1EEEEEEEEEvNT_6ParamsE,@function
        .size           _ZN7cutlass13device_kernelIN5flash11enable_sm90INS1_16FlashAttnFwdSm90INS1_25CollectiveMainloopFwdSm90ILi2EN4cute5tupleIJNS5_1CILi1EEES8_S8_EEENS6_IJNS7_ILi64EEESA_SA_EEELi512ENS_10bfloat16_tEfNS_4arch4Sm90ELb0ELb1ELb0ELb1ELb1ELb0ELb0ELb0ELb0ELb1ELb1ELb0EEENS1_21CollectiveEpilogueFwdINS6_IJSA_NS7_ILi512EEESA_EEES9_SC_SE_Li256ELb1ELb1ELb1ELb0EEENS1_36VarlenDynamicPersistentTileSchedulerILi64ELi64ELi256ELi128ELb1ELb1ELb1ELb1ELb0ELb1EEEEEEEEEvNT_6ParamsE,(.L_x_15649 - _ZN7cutlass13device_kernelIN5flash11enable_sm90INS1_16FlashAttnFwdSm90INS1_25CollectiveMainloopFwdSm90ILi2EN4cute5tupleIJNS5_1CILi1EEES8_S8_EEENS6_IJNS7_ILi64EEESA_SA_EEELi512ENS_10bfloat16_tEfNS_4arch4Sm90ELb0ELb1ELb0ELb1ELb1ELb0ELb0ELb0ELb0ELb1ELb1ELb0EEENS1_21CollectiveEpilogueFwdINS6_IJSA_NS7_ILi512EEESA_EEES9_SC_SE_Li256ELb1ELb1ELb1ELb0EEENS1_36VarlenDynamicPersistentTileSchedulerILi64ELi64ELi256ELi128ELb1ELb1ELb1ELb1ELb0ELb1EEEEEEEEEvNT_6ParamsE)
        .other          _ZN7cutlass13device_kernelIN5flash11enable_sm90INS1_16FlashAttnFwdSm90INS1_25CollectiveMainloopFwdSm90ILi2EN4cute5tupleIJNS5_1CILi1EEES8_S8_EEENS6_IJNS7_ILi64EEESA_SA_EEELi512ENS_10bfloat16_tEfNS_4arch4Sm90ELb0ELb1ELb0ELb1ELb1ELb0ELb0ELb0ELb0ELb1ELb1ELb0EEENS1_21CollectiveEpilogueFwdINS6_IJSA_NS7_ILi512EEESA_EEES9_SC_SE_Li256ELb1ELb1ELb1ELb0EEENS1_36VarlenDynamicPersistentTileSchedulerILi64ELi64ELi256ELi128ELb1ELb1ELb1ELb1ELb0ELb1EEEEEEEEEvNT_6ParamsE,@"STO_CUDA_ENTRY STV_DEFAULT"
_ZN7cutlass13device_kernelIN5flash11enable_sm90INS1_16FlashAttnFwdSm90INS1_25CollectiveMainloopFwdSm90ILi2EN4cute5tupleIJNS5_1CILi1EEES8_S8_EEENS6_IJNS7_ILi64EEESA_SA_EEELi512ENS_10bfloat16_tEfNS_4arch4Sm90ELb0ELb1ELb0ELb1ELb1ELb0ELb0ELb0ELb0ELb1ELb1ELb0EEENS1_21CollectiveEpilogueFwdINS6_IJSA_NS7_ILi512EEESA_EEES9_SC_SE_Li256ELb1ELb1ELb1ELb0EEENS1_36VarlenDynamicPersistentTileSchedulerILi64ELi64ELi256ELi128ELb1ELb1ELb1ELb1ELb0ELb1EEEEEEEEEvNT_6ParamsE:
        /* <DEDUP_REMOVED lines=41> */
.L_x_5414:
        /* <DEDUP_REMOVED lines=22> */
.L_x_5415:
        /* <DEDUP_REMOVED lines=18> */
.L_x_5416:
        /* <DEDUP_REMOVED lines=22> */
.L_x_5417:
        /* <DEDUP_REMOVED lines=23> */
.L_x_5418:
        /* <DEDUP_REMOVED lines=8> */
.L_x_5420:
        /* <DEDUP_REMOVED lines=30> */
[CC--:B------:R-:W-:Y:S02]  /*0a40*/  LEA.HI R6, R3.reuse, R0.reuse, RZ, 0x2 ;  /* 0x0000000003067211 */ /* 0x0c0fe400078f10ff */
[----:B------:R-:W-:Y:S02]  /*0a50*/  LEA.HI R223, R3, R0, RZ, 0x3 ;  /* 0x0000000003df7211 */ /* 0x000fe400078f18ff */
[----:B------:R-:W-:Y:S02]  /*0a60*/  SHF.R.S32.HI R7, RZ, 0x4, R2 ;  /* 0x00000004ff077819 */ /* 0x000fe40000011402 */
[----:B------:R-:W-:Y:S02]  /*0a70*/  LOP3.LUT R3, R2, 0xfffffff0, RZ, 0xc0, !PT ;  /* 0xfffffff002037812 */ /* 0x000fe400078ec0ff */
[----:B------:R-:W-:-:S02]  /*0a80*/  SHF.R.S32.HI R5, RZ, 0x5, R4 ;  /* 0x00000005ff057819 */ /* 0x000fc40000011404 */
[----:B------:R-:W-:Y:S01]  /*0a90*/  SHF.R.S32.HI R4, RZ, 0x1f, R4 ;  /* 0x0000001fff047819 */ /* 0x000fe20000011404 */
[----:B------:R-:W-:Y:S01]  /*0aa0*/  IMAD.IADD R3, R0, 0x1, -R3 ;  /* 0x0000000100037824 */ /* 0x000fe200078e0a03 */
[----:B------:R-:W-:Y:S02]  /*0ab0*/  LOP3.LUT R13, R6, 0xfffffffc, RZ, 0xc0, !PT ;  /* 0xfffffffc060d7812 */ /* 0x000fe400078ec0ff */
[----:B------:R-:W-:Y:S02]  /*0ac0*/  LOP3.LUT R11, R9, 0xffffff80, RZ, 0xc0, !PT ;  /* 0xffffff80090b7812 */ /* 0x000fe400078ec0ff */
[----:B------:R-:W-:Y:S01]  /*0ad0*/  LOP3.LUT R191, R223, 0xfffffff8, RZ, 0xc0, !PT ;  /* 0xfffffff8dfbf7812 */ /* 0x000fe200078ec0ff */
[----:B------:R-:W-:Y:S01]  /*0ae0*/  IMAD.IADD R13, R0, 0x1, -R13 ;  /* 0x00000001000d7824 */ /* 0x000fe200078e0a0d */
[----:B------:R-:W-:Y:S01]  /*0af0*/  LEA.HI R2, R2, R7, RZ, 0x1 ;  /* 0x0000000702027211 */ /* 0x000fe200078f08ff */
[----:B------:R-:W-:Y:S01]  /*0b00*/  IMAD.IADD R11, R0, 0x1, -R11 ;  /* 0x00000001000b7824 */ /* 0x000fe200078e0a0b */
[----:B------:R-:W-:Y:S01]  /*0b10*/  LEA.HI R4, R4, R5, RZ, 0x2 ;  /* 0x0000000504047211 */ /* 0x000fe200078f10ff */
[----:B------:R-:W-:Y:S01]  /*0b20*/  IMAD.IADD R191, R0, 0x1, -R191 ;  /* 0x0000000100bf7824 */ /* 0x000fe200078e0abf */
[----:B------:R-:W-:-:S02]  /*0b30*/  LOP3.LUT R2, R2, 0x1ffffffe, RZ, 0xc0, !PT ;  /* 0x1ffffffe02027812 */ /* 0x000fc400078ec0ff */
[----:B------:R-:W-:Y:S01]  /*0b40*/  SHF.R.S32.HI R224, RZ, 0x7, R9 ;  /* 0x00000007ffe07819 */ /* 0x000fe20000011409 */
[----:B------:R-:W-:Y:S01]  /*0b50*/  IMAD.SHL.U32 R19, R191, 0x8, RZ ;  /* 0x00000008bf137824 */ /* 0x000fe200078e00ff */
[--C-:B------:R-:W-:Y:S01]  /*0b60*/  SHF.R.S32.HI R0, RZ, 0x1f, R3.reuse ;  /* 0x0000001fff007819 */ /* 0x100fe20000011403 */
[----:B------:R-:W-:Y:S01]  /*0b70*/  IMAD.IADD R2, R7, 0x1, -R2 ;  /* 0x0000000107027824 */ /* 0x000fe200078e0a02 */
[----:B------:R-:W-:Y:S01]  /*0b80*/  LOP3.LUT R4, R4, 0x3ffffc, RZ, 0xc0, !PT ;  /* 0x003ffffc04047812 */ /* 0x000fe200078ec0ff */
[----:B------:R-:W-:Y:S01]  /*0b90*/  IMAD R15, R224, 0x100, R3 ;  /* 0x00000100e00f7824 */ /* 0x000fe200078e0203 */
[----:B------:R-:W-:Y:S01]  /*0ba0*/  LEA.HI R7, R13, R13, RZ, 0x1 ;  /* 0x0000000d0d077211 */ /* 0x000fe200078f08ff */
[----:B------:R-:W-:Y:S01]  /*0bb0*/  IMAD.SHL.U32 R2, R2, 0x8, RZ ;  /* 0x0000000802027824 */ /* 0x000fe200078e00ff */
[----:B------:R-:W-:Y:S01]  /*0bc0*/  LEA.HI R6, R0, R3, RZ, 0x3 ;  /* 0x0000000300067211 */ /* 0x000fe200078f18ff */
[----:B------:R-:W-:Y:S01]  /*0bd0*/  IMAD.IADD R4, R5, 0x1, -R4 ;  /* 0x0000000105047824 */ /* 0x000fe200078e0a04 */
[----:B------:R-:W-:-:S02]  /*0be0*/  SHF.R.S32.HI R0, RZ, 0x1f, R11 ;  /* 0x0000001fff007819 */ /* 0x000fc4000001140b */
[----:B------:R-:W-:Y:S01]  /*0bf0*/  LOP3.LUT R10, R7, 0x1ffffffe, RZ, 0xc0, !PT ;  /* 0x1ffffffe070a7812 */ /* 0x000fe200078ec0ff */
[----:B------:R-:W-:Y:S01]  /*0c00*/  IMAD R15, R4, 0x10, R15 ;  /* 0x00000010040f7824 */ /* 0x000fe200078e020f */
[C---:B------:R-:W-:Y:S01]  /*0c10*/  LOP3.LUT R8, R6.reuse, 0xfffffff8, RZ, 0xc0, !PT ;  /* 0xfffffff806087812 */ /* 0x040fe200078ec0ff */
[----:B------:R-:W-:Y:S01]  /*0c20*/  IMAD.SHL.U32 R7, R6, 0x40, RZ ;  /* 0x0000004006077824 */ /* 0x000fe200078e00ff */
[----:B------:R-:W-:Y:S01]  /*0c30*/  LEA.HI R4, R0, R11, RZ, 0x2 ;  /* 0x0000000b00047211 */ /* 0x000fe200078f10ff */
[----:B------:R-:W-:Y:S01]  /*0c40*/  IMAD.IADD R190, R13, 0x1, -R10 ;  /* 0x000000010dbe7824 */ /* 0x000fe200078e0a0a */
[----:B------:R-:W-:Y:S01]  /*0c50*/  LEA.HI R9, R9, R224, RZ, 0x1 ;  /* 0x000000e009097211 */ /* 0x000fe200078f08ff */
[----:B------:R-:W-:Y:S01]  /*0c60*/  IMAD.IADD R8, R3, 0x1, -R8 ;  /* 0x0000000103087824 */ /* 0x000fe200078e0a08 */
[--C-:B------:R-:W-:Y:S02]  /*0c70*/  SHF.R.S32.HI R3, RZ, 0x2, R4.reuse ;  /* 0x00000002ff037819 */ /* 0x100fe40000011404 */
[----:B------:R-:W-:-:S02]  /*0c80*/  SHF.R.S32.HI R6, RZ, 0x1f, R4 ;  /* 0x0000001fff067819 */ /* 0x000fc40000011404 */
[----:B------:R-:W-:Y:S02]  /*0c90*/  LOP3.LUT R10, R4, 0x7ffffffc, RZ, 0xc0, !PT ;  /* 0x7ffffffc040a7812 */ /* 0x000fe400078ec0ff */
[----:B------:R-:W-:Y:S02]  /*0ca0*/  LOP3.LUT R4, R7, 0x7ffffe00, RZ, 0xc0, !PT ;  /* 0x7ffffe0007047812 */ /* 0x000fe400078ec0ff */
[----:B------:R-:W-:Y:S01]  /*0cb0*/  LEA.HI R6, R6, R3, RZ, 0x3 ;  /* 0x0000000306067211 */ /* 0x000fe200078f18ff */
[----:B------:R-:W-:Y:S01]  /*0cc0*/  IMAD.IADD R10, R11, 0x1, -R10 ;  /* 0x000000010b0a7824 */ /* 0x000fe200078e0a0a */
[----:B------:R-:W-:Y:S01]  /*0cd0*/  LOP3.LUT R9, R9, 0xfffffe, RZ, 0xc0, !PT ;  /* 0x00fffffe09097812 */ /* 0x000fe200078ec0ff */
[----:B------:R-:W-:Y:S01]  /*0ce0*/  IMAD R7, R5, 0x400, R4 ;  /* 0x0000040005077824 */ /* 0x000fe200078e0204 */
[----:B------:R-:W-:Y:S01]  /*0cf0*/  LOP3.LUT R6, R6, 0xfffffff8, RZ, 0xc0, !PT ;  /* 0xfffffff806067812 */ /* 0x000fe200078ec0ff */
[----:B------:R-:W-:Y:S01]  /*0d00*/  IMAD.SHL.U32 R4, R8, 0x40, RZ ;  /* 0x0000004008047824 */ /* 0x000fe200078e00ff */
[----:B------:R-:W-:Y:S01]  /*0d10*/  LEA.HI R0, R0, R11, RZ, 0x5 ;  /* 0x0000000b00007211 */ /* 0x000fe200078f28ff */
[----:B------:R-:W-:Y:S01]  /*0d20*/  IMAD.IADD R9, R224, 0x1, -R9 ;  /* 0x00000001e0097824 */ /* 0x000fe200078e0a09 */
[----:B------:R-:W-:Y:S01]  /*0d30*/  R2P PR, R8, 0x6 ;  /* 0x0000000608007804 */ /* 0x000fe20000000000 */
[----:B------:R-:W-:Y:S01]  /*0d40*/  IMAD.IADD R17, R3, 0x1, -R6 ;  /* 0x0000000103117824 */ /* 0x000fe200078e0a06 */
[----:B------:R-:W-:Y:S01]  /*0d50*/  LOP3.LUT R5, R4, 0x1c0, RZ, 0xc0, !PT ;  /* 0x000001c004057812 */ /* 0x000fe200078ec0ff */
[----:B------:R-:W-:Y:S01]  /*0d60*/  IMAD.U32 R3, R15, 0x40, R2 ;  /* 0x000000400f037824 */ /* 0x000fe200078e0002 */
[----:B------:R-:W-:-:S02]  /*0d70*/  SHF.R.S32.HI R0, RZ, 0x5, R0 ;  /* 0x00000005ff007819 */ /* 0x000fc40000011400 */
[----:B------:R-:W-:Y:S02]  /*0d80*/  LOP3.LUT R2, R5, 0x8, R2, 0xf8, !PT ;  /* 0x0000000805027812 */ /* 0x000fe400078ef802 */
[----:B------:R-:W-:Y:S01]  /*0d90*/  SHF.R.U32.HI R5, RZ, 0x3, R5 ;  /* 0x00000003ff057819 */ /* 0x000fe20000011605 */
[----:B------:R0:W-:Y:S01]  /*0da0*/  STL [R1+0x20], R3 ;  /* 0x0000200301007387 */ /* 0x0001e20000100800 */
[----:B------:R-:W-:Y:S01]  /*0db0*/  IMAD R17, R0, 0x10, R17 ;  /* 0x0000001000117824 */ /* 0x000fe200078e0211 */
[----:B------:R-:W-:Y:S02]  /*0dc0*/  SEL R188, R188, 0xffffffe0, !P1 ;  /* 0xffffffe0bcbc7807 */ /* 0x000fe40004800000 */
[----:B------:R-:W-:Y:S01]  /*0dd0*/  LOP3.LUT R4, R2, R5, RZ, 0x3c, !PT ;  /* 0x0000000502047212 */ /* 0x000fe200078e3cff */
[----:B------:R-:W-:Y:S01]  /*0de0*/  IMAD.SHL.U32 R2, R10, 0x2, RZ ;  /* 0x000000020a027824 */ /* 0x000fe200078e00ff */
[----:B------:R-:W-:Y:S01]  /*0df0*/  SHF.R.S32.HI R223, RZ, 0x3, R223 ;  /* 0x00000003ffdf7819 */ /* 0x000fe200000114df */
[----:B------:R-:W-:-:S02]  /*0e00*/  IMAD R190, R190, 0x8, R17 ;  /* 0x00000008bebe7824 */ /* 0x000fc400078e0211 */
[----:B------:R-:W-:Y:S02]  /*0e10*/  IMAD.IADD R4, R7, 0x1, R4 ;  /* 0x0000000107047824 */ /* 0x000fe400078e0204 */
[----:B0-----:R-:W-:-:S03]  /*0e20*/  IMAD.SHL.U32 R3, R9, 0x100, RZ ;  /* 0x0000010009037824 */ /* 0x001fc600078e00ff */
[----:B------:R-:W-:Y:S01]  /*0e30*/  LEA R22, R4, UR41, 0x1 ;  /* 0x0000002904167c11 */ /* 0x000fe2000f8e08ff */
[----:B------:R-:W-:Y:S01]  /*0e40*/  IMAD.IADD R18, R2, 0x1, R3 ;  /* 0x0000000102127824 */ /* 0x000fe200078e0203 */
[----:B------:R0:W-:Y:S03]  /*0e50*/  STL [R1+0x1c], R3 ;  /* 0x00001c0301007387 */ /* 0x0001e60000100800 */
[C---:B------:R-:W-:Y:S01]  /*0e60*/  VIADD R222, R18.reuse, 0x8 ;  /* 0x0000000812de7836 */ /* 0x040fe20000000000 */
[----:B------:R-:W-:Y:S01]  /*0e70*/  SHF.R.S32.HI R0, RZ, 0x1f, R18 ;  /* 0x0000001fff007819 */ /* 0x000fe20000011412 */
[C---:B------:R-:W-:Y:S02]  /*0e80*/  VIADD R221, R18.reuse, 0x10 ;  /* 0x0000001012dd7836 */ /* 0x040fe40000000000 */
        /* <DEDUP_REMOVED lines=64> */
[----:B------:R-:W-:-:S07]  /*1290*/  IMAD.IADD R188, R188, 0x1, R23 ;  /* 0x00000001bcbc7824 */ /* 0x000fce00078e0217 */
.L_x_5543:
[----:B------:R-:W-:Y:S02]  /*12a0*/  ULDC.64 UR8, c[0x0][0xa28] ;  /* 0x00028a0000087ab9 */ /* 0x000fe40000000a00 */
[----:B------:R-:W-:-:S04]  /*12b0*/  UISETP.NE.U32.AND UP0, UPT, UR8, URZ, UPT ;  /* 0x0000003f0800728c */ /* 0x000fc8000bf05070 */
[----:B------:R-:W-:-:S03]  /*12c0*/  UISETP.NE.AND.EX UP0, UPT, UR9, URZ, UPT, UP0 ;  /* 0x0000003f0900728c */ /* 0x000fc6000bf05300 */
[----:B------:R-:W-:Y:S02]  /*12d0*/  ULDC.64 UR8, c[0x0][0xa18] ;  /* 0x0002860000087ab9 */ /* 0x000fe40000000a00 */
[----:B------:R-:W-:Y:S01]  /*12e0*/  UISETP.NE.U32.AND UP1, UPT, UR8, URZ, UPT ;  /* 0x0000003f0800728c */ /* 0x000fe2000bf25070 */
[----:B------:R-:W-:-:S03]  /*12f0*/  PLOP3.LUT P0, PT, PT, PT, UP0, 0x80, 0x0 ;  /* 0x000000000000781c */ /* 0x000fc60003f0f008 */
[----:B------:R-:W-:-:S03]  /*1300*/  UISETP.NE.AND.EX UP1, UPT, UR9, URZ, UPT, UP1 ;  /* 0x0000003f0900728c */ /* 0x000fc6000bf25310 */
[----:B------:R-:W-:Y:S02]  /*1310*/  @UP0 ULDC.64 UR8, c[0x0][0xa28] ;  /* 0x00028a0000080ab9 */ /* 0x000fe40000000a00 */
[----:B------:R-:W-:Y:S01]  /*1320*/  @UP0 UIMAD.WIDE UR8, UR6, 0x4, UR8 ;  /* 0x00000004060808a5 */ /* 0x000fe2000f8e0208 */
[----:B------:R-:W-:-:S05]  /*1330*/  PLOP3.LUT P2, PT, PT, PT, UP1, 0x80, 0x0 ;  /* 0x000000000000781c */ /* 0x000fca0003f4f018 */
[----:B------:R-:W-:Y:S01]  /*1340*/  @UP1 ULDC.64 UR10, c[0x0][0xa18] ;  /* 0x00028600000a1ab9 */ /* 0x000fe20000000a00 */
[----:B0-2-4-:R-:W-:Y:S02]  /*1350*/  IMAD.U32 R4, RZ, RZ, UR8 ;  /* 0x00000008ff047e24 */ /* 0x015fe4000f8e00ff */
[----:B------:R-:W-:Y:S01]  /*1360*/  IMAD.U32 R5, RZ, RZ, UR9 ;  /* 0x00000009ff057e24 */ /* 0x000fe2000f8e00ff */
[----:B------:R-:W-:Y:S02]  /*1370*/  @UP1 UIMAD.WIDE UR8, UR6, 0x4, UR10 ;  /* 0x00000004060818a5 */ /* 0x000fe4000f8e020a */
[----:B------:R-:W-:Y:S02]  /*1380*/  ULOP3.LUT UR4, UR7, 0xff000000, URZ, 0xc0, !UPT ;  /* 0xff00000007047892 */ /* 0x000fe4000f8ec03f */
[----:B------:R-:W2:Y:S01]  /*1390*/  @P0 LDG.E R4, desc[UR54][R4.64] ;  /* 0x0000003604040981 */ /* 0x000ea2000c1e1900 */
[----:B------:R-:W-:Y:S01]  /*13a0*/  ULDC.64 UR10, c[0x0][0xa20] ;  /* 0x00028800000a7ab9 */ /* 0x000fe20000000a00 */
[----:B-1----:R-:W-:-:S02]  /*13b0*/  IMAD.U32 R6, RZ, RZ, UR8 ;  /* 0x00000008ff067e24 */ /* 0x002fc4000f8e00ff */
[----:B---3--:R-:W-:Y:S01]  /*13c0*/  IMAD.U32 R7, RZ, RZ, UR9 ;  /* 0x00000009ff077e24 */ /* 0x008fe2000f8e00ff */
[----:B------:R-:W-:-:S04]  /*13d0*/  ULDC.64 UR8, c[0x0][0x418] ;  /* 0x0001060000087ab9 */ /* 0x000fc80000000a00 */
[----:B------:R-:W3:Y:S01]  /*13e0*/  @P2 LDG.E R6, desc[UR54][R6.64] ;  /* 0x0000003606062981 */ /* 0x000ee2000c1e1900 */
[----:B------:R-:W-:Y:S01]  /*13f0*/  UISETP.NE.U32.AND UP0, UPT, UR8, URZ, UPT ;  /* 0x0000003f0800728c */ /* 0x000fe2000bf05070 */
[----:B------:R-:W-:Y:S01]  /*1400*/  ISETP.NE.U32.AND P1, PT, RZ, UR10, PT ;  /* 0x0000000aff007c0c */ /* 0x000fe2000bf25070 */
[----:B------:R-:W-:Y:S02]  /*1410*/  ULOP3.LUT UR42, UR7, 0xff0000, URZ, 0xc0, !UPT ;  /* 0x00ff0000072a7892 */ /* 0x000fe4000f8ec03f */
[----:B------:R-:W-:Y:S01]  /*1420*/  UISETP.NE.AND.EX UP0, UPT, UR9, URZ, UPT, UP0 ;  /* 0x0000003f0900728c */ /* 0x000fe2000bf05300 */
[----:B------:R-:W-:Y:S01]  /*1430*/  ISETP.NE.AND.EX P1, PT, RZ, UR11, PT, P1 ;  /* 0x0000000bff007c0c */ /* 0x000fe2000bf25310 */
[----:B------:R-:W-:Y:S01]  /*1440*/  ULDC UR8, c[0x0][0x424] ;  /* 0x0001090000087ab9 */ /* 0x000fe20000000800 */
[----:B------:R-:W-:Y:S02]  /*1450*/  USHF.R.U32.HI UR4, URZ, 0x8, UR4 ;  /* 0x000000083f047899 */ /* 0x000fe40008011604 */
[----:B------:R-:W-:Y:S01]  /*1460*/  USEL UR8, UR8, 0x1, UP0 ;  /* 0x0000000108087887 */ /* 0x000fe20008000000 */
[----:B------:R-:W-:Y:S01]  /*1470*/  ULDC UR9, c[0x0][0x2f0] ;  /* 0x0000bc0000097ab9 */ /* 0x000fe20000000800 */
[----:B------:R-:W-:Y:S01]  /*1480*/  UMOV UR48, URZ ;  /* 0x0000003f00307c82 */ /* 0x000fe20008000000 */
[----:B------:R-:W-:-:S02]  /*1490*/  ULEA.HI UR42, UR42, UR4, URZ, 0x10 ;  /* 0x000000042a2a7291 */ /* 0x000fc4000f8f803f */
[----:B------:R-:W-:Y:S02]  /*14a0*/  UIMAD UR4, UR8, UR9, URZ ;  /* 0x00000009080472a4 */ /* 0x000fe4000f8e023f */
[----:B------:R-:W-:Y:S01]  /*14b0*/  ULOP3.LUT UR43, UR7, 0xffff, URZ, 0xc0, !UPT ;  /* 0x0000ffff072b7892 */ /* 0x000fe2000f8ec03f */
        /* <DEDUP_REMOVED lines=17> */
.L_x_5421:
[----:B------:R-:W-:Y:S01]  /*15d0*/  UMOV UR44, UR6 ;  /* 0x00000006002c7c82 */ /* 0x000fe20008000000 */
[----:B------:R-:W-:Y:S05]  /*15e0*/  @!P1 BRA `(.L_x_5422) ;  /* 0x00000000001c9947 */ /* 0x000fea0003800000 */
[----:B------:R-:W-:Y:S02]  /*15f0*/  ULDC.64 UR8, c[0x0][0xa20] ;  /* 0x0002880000087ab9 */ /* 0x000fe40000000a00 */
[----:B------:R-:W-:-:S06]  /*1600*/  UIMAD.WIDE UR6, UR6, 0x4, UR8 ;  /* 0x00000004060678a5 */ /* 0x000fcc000f8e0208 */
[----:B------:R-:W-:Y:S02]  /*1610*/  IMAD.U32 R4, RZ, RZ, UR6 ;  /* 0x00000006ff047e24 */ /* 0x000fe4000f8e00ff */
[----:B------:R-:W-:-:S05]  /*1620*/  IMAD.U32 R5, RZ, RZ, UR7 ;  /* 0x00000007ff057e24 */ /* 0x000fca000f8e00ff */
[----:B------:R-:W2:Y:S02]  /*1630*/  LDG.E R4, desc[UR54][R4.64] ;  /* 0x0000003604047981 */ /* 0x000ea4000c1e1900 */
[----:B--2---:R-:W-:Y:S01]  /*1640*/  R2UR UR4, R4 ;  /* 0x00000000040472ca */ /* 0x004fe200000e0000 */
[----:B------:R-:W-:-:S14]  /*1650*/  BRA `(.L_x_5423) ;  /* 0x0000000000347947 */ /* 0x000fdc0003800000 */
.L_x_5422:
        /* <DEDUP_REMOVED lines=13> */
.L_x_5423:
[----:B------:R-:W-:Y:S02]  /*1730*/  UISETP.NE.AND UP0, UPT, UR46, 0x1, UPT ;  /* 0x000000012e00788c */ /* 0x000fe4000bf05270 */
[----:B------:R-:W-:Y:S02]  /*1740*/  UIADD3 UR48, UR4, -UR48, URZ ;  /* 0x8000003004307290 */ /* 0x000fe4000fffe03f */
[----:B------:R-:W-:Y:S02]  /*1750*/  USHF.L.U32 UR45, UR5, 0x6, URZ ;  /* 0x00000006052d7899 */ /* 0x000fe4000800063f */
[----:B------:R-:W-:Y:S01]  /*1760*/  UIADD3 UR4, UR48, 0x3f, URZ ;  /* 0x0000003f30047890 */ /* 0x000fe2000fffe03f */
[----:B------:R-:W-:-:S03]  /*1770*/  PLOP3.LUT P0, PT, PT, PT, UP0, 0x80, 0x0 ;  /* 0x000000000000781c */ /* 0x000fc60003f0f008 */
[----:B------:R-:W-:-:S04]  /*1780*/  USHF.R.S32.HI UR6, URZ, 0x1f, UR4 ;  /* 0x0000001f3f067899 */ /* 0x000fc80008011404 */
[----:B------:R-:W-:-:S04]  /*1790*/  ULEA.HI UR6, UR6, UR4, URZ, 0x6 ;  /* 0x0000000406067291 */ /* 0x000fc8000f8f303f */
[----:B------:R-:W-:Y:S02]  /*17a0*/  USHF.R.S32.HI UR6, URZ, 0x6, UR6 ;  /* 0x000000063f067899 */ /* 0x000fe40008011406 */
[----:B------:R-:W-:Y:S10]  /*17b0*/  @!P0 BRA `(.L_x_5424) ;  /* 0x0000002400148947 */ /* 0x000ff40003800000 */
[----:B------:R-:W-:Y:S01]  /*17c0*/  ULDC UR4, c[0x0][0x448] ;  /* 0x0001120000047ab9 */ /* 0x000fe20000000800 */
[----:B------:R-:W-:Y:S02]  /*17d0*/  UIADD3 UR7, UR45, 0x3f, URZ ;  /* 0x0000003f2d077890 */ /* 0x000fe4000fffe03f */
[----:B------:R-:W-:Y:S02]  /*17e0*/  UISETP.NE.AND UP0, UPT, UR4, 0x1, UPT ;  /* 0x000000010400788c */ /* 0x000fe4000bf05270 */
[----:B------:R-:W-:Y:S01]  /*17f0*/  UIADD3 UR10, UR48, 0x1, -UR50 ;  /* 0x00000001300a7890 */ /* 0x000fe2000fffe832 */
[----:B------:R-:W-:Y:S02]  /*1800*/  ULDC.64 UR4, c[0x0][0x9e0] ;  /* 0x0002780000047ab9 */ /* 0x000fe40000000a00 */
[----:B------:R-:W-:-:S06]  /*1810*/  UISETP.GE.AND UP1, UPT, UR5, 0x1, UPT ;  /* 0x000000010500788c */ /* 0x000fcc000bf26270 */
[----:B------:R-:W-:Y:S01]  /*1820*/  @UP0 ULDC UR8, c[0x0][0x44c] ;  /* 0x0001130000080ab9 */ /* 0x000fe20000000800 */
[----:B------:R-:W-:Y:S01]  /*1830*/  PLOP3.LUT P1, PT, PT, PT, UP1, 0x80, 0x0 ;  /* 0x000000000000781c */ /* 0x000fe20003f2f018 */
[----:B------:R-:W-:Y:S01]  /*1840*/  UIMAD.WIDE.U32 UR8, UR7, UR8, URZ ;  /* 0x00000008070872a5 */ /* 0x000fe2000f8e003f */
[----:B------:R-:W-:-:S03]  /*1850*/  @UP0 ULDC UR11, c[0x0][0x450] ;  /* 0x00011400000b0ab9 */ /* 0x000fc60000000800 */
[----:B------:R-:W-:-:S04]  /*1860*/  @UP0 USHF.R.U32.HI UR7, URZ, UR11, UR9 ;  /* 0x0000000b3f070299 */ /* 0x000fc80008011609 */
[----:B------:R-:W-:-:S04]  /*1870*/  UIADD3 UR10, UR10, UR7, URZ ;  /* 0x000000070a0a7290 */ /* 0x000fc8000fffe03f */
[----:B------:R-:W-:Y:S01]  /*1880*/  UIADD3 UR4, UR10, UR4, URZ ;  /* 0x000000040a047290 */ /* 0x000fe2000fffe03f */
[----:B------:R-:W-:Y:S11]  /*1890*/  @!P1 BRA `(.L_x_5425) ;  /* 0x0000000000449947 */ /* 0x000ff60003800000 */
        /* <DEDUP_REMOVED lines=10> */
.L_x_5426:
[----:B------:R-:W-:-:S11]  /*1940*/  UISETP.NE.AND UP1, UPT, UR5, 0x1, UPT ;  /* 0x000000010500788c */ /* 0x000fd6000bf25270 */
[----:B------:R-:W-:Y:S02]  /*1950*/  @UP1 ULDC.64 UR10, c[0x0][0x9e8] ;  /* 0x00027a00000a1ab9 */ /* 0x000fe40000000a00 */
[----:B------:R-:W-:-:S04]  /*1960*/  UIMAD.WIDE.U32 UR8, UR7, UR10, URZ ;  /* 0x0000000a070872a5 */ /* 0x000fc8000f8e003f */
[----:B------:R-:W-:-:S12]  /*1970*/  @UP1 USHF.R.U32.HI UR7, URZ, UR11, UR9 ;  /* 0x0000000b3f071299 */ /* 0x000fd80008011609 */
.L_x_5427:
[----:B------:R-:W-:-:S04]  /*1980*/  UIMAD UR7, UR7, UR5, UR5 ;  /* 0x00000005070772a4 */ /* 0x000fc8000f8e0205 */
[----:B------:R-:W-:-:S04]  /*1990*/  UISETP.LT.AND UP1, UPT, UR4, UR7, UPT ;  /* 0x000000070400728c */ /* 0x000fc8000bf21270 */
[----:B------:R-:W-:-:S12]  /*19a0*/  USEL UR4, UR4, UR7, UP1 ;  /* 0x0000000704047287 */ /* 0x000fd80008800000 */
.L_x_5425:
[----:B------:R-:W-:Y:S01]  /*19b0*/  UIADD3 UR4, UR4, 0x3f, URZ ;  /* 0x0000003f04047890 */ /* 0x000fe2000fffe03f */
[----:B------:R-:W-:Y:S01]  /*19c0*/  @UP0 ULDC UR8, c[0x0][0x44c] ;  /* 0x0001130000080ab9 */ /* 0x000fe20000000800 */
[----:B------:R-:W-:Y:S02]  /*19d0*/  @UP0 ULDC UR10, c[0x0][0x450] ;  /* 0x00011400000a0ab9 */ /* 0x000fe40000000800 */
[----:B------:R-:W-:Y:S02]  /*19e0*/  USHF.R.S32.HI UR7, URZ, 0x1f, UR4 ;  /* 0x0000001f3f077899 */ /* 0x000fe40008011404 */
[----:B------:R-:W-:Y:S02]  /*19f0*/  UIMAD.WIDE.U32 UR8, UR45, UR8, URZ ;  /* 0x000000082d0872a5 */ /* 0x000fe4000f8e003f */
[----:B------:R-:W-:-:S03]  /*1a00*/  ULEA.HI UR7, UR7, UR4, URZ, 0x6 ;  /* 0x0000000407077291 */ /* 0x000fc6000f8f303f */
[----:B------:R-:W-:Y:S01]  /*1a10*/  UMOV UR4, UR45 ;  /* 0x0000002d00047c82 */ /* 0x000fe20008000000 */
[----:B------:R-:W-:Y:S02]  /*1a20*/  @UP0 USHF.R.U32.HI UR4, URZ, UR10, UR9 ;  /* 0x0000000a3f040299 */ /* 0x000fe40008011609 */
[----:B------:R-:W-:Y:S02]  /*1a30*/  USHF.R.S32.HI UR7, URZ, 0x6, UR7 ;  /* 0x000000063f077899 */ /* 0x000fe40008011407 */
[----:B------:R-:W-:Y:S02]  /*1a40*/  UIADD3 UR48, UR4, UR48, -UR50 ;  /* 0x0000003004307290 */ /* 0x000fe4000fffe832 */
[----:B------:R-:W-:Y:S01]  /*1a50*/  UISETP.LT.AND UP0, UPT, UR6, UR7, UPT ;  /* 0x000000070600728c */ /* 0x000fe2000bf01270 */
[----:B------:R-:W-:-:S03]  /*1a60*/  ULDC UR4, c[0x0][0x9dc] ;  /* 0x0002770000047ab9 */ /* 0x000fc60000000800 */
        /* <DEDUP_REMOVED lines=13> */
.L_x_5429:
[----:B------:R-:W-:-:S11]  /*1b40*/  UISETP.NE.AND UP0, UPT, UR5, 0x1, UPT ;  /* 0x000000010500788c */ /* 0x000fd6000bf05270 */
[----:B------:R-:W-:Y:S02]  /*1b50*/  @UP0 ULDC.64 UR10, c[0x0][0x9e8] ;  /* 0x00027a00000a0ab9 */ /* 0x000fe40000000a00 */
[----:B------:R-:W-:-:S04]  /*1b60*/  UIMAD.WIDE.U32 UR6, UR48, UR10, URZ ;  /* 0x0000000a300672a5 */ /* 0x000fc8000f8e003f */
[----:B------:R-:W-:-:S12]  /*1b70*/  @UP0 USHF.R.U32.HI UR48, URZ, UR11, UR7 ;  /* 0x0000000b3f300299 */ /* 0x000fd80008011607 */
.L_x_5430:
[----:B------:R-:W-:-:S04]  /*1b80*/  UIMAD UR5, UR48, UR5, URZ ;  /* 0x00000005300572a4 */ /* 0x000fc8000f8e023f */
[----:B------:R-:W-:-:S04]  /*1b90*/  UISETP.LT.AND UP0, UPT, UR4, UR5, UPT ;  /* 0x000000050400728c */ /* 0x000fc8000bf01270 */
[----:B------:R-:W-:-:S12]  /*1ba0*/  USEL UR4, UR4, UR5, !UP0 ;  /* 0x0000000504047287 */ /* 0x000fd8000c000000 */
.L_x_5428:
[----:B------:R-:W-:Y:S02]  /*1bb0*/  USHF.R.S32.HI UR5, URZ, 0x1f, UR4 ;  /* 0x0000001f3f057899 */ /* 0x000fe40008011404 */
[----:B------:R-:W-:Y:S02]  /*1bc0*/  ULOP3.LUT UR20, UR42, 0xff, URZ, 0xc0, !UPT ;  /* 0x000000ff2a147892 */ /* 0x000fe4000f8ec03f */
[----:B------:R-:W-:-:S03]  /*1bd0*/  ULEA.HI UR5, UR5, UR4, URZ, 0x6 ;  /* 0x0000000405057291 */ /* 0x000fc6000f8f303f */
[----:B------:R-:W-:Y:S01]  /*1be0*/  UMOV UR4, URZ ;  /* 0x0000003f00047c82 */ /* 0x000fe20008000000 */
[----:B------:R-:W-:-:S04]  /*1bf0*/  USHF.R.S32.HI UR5, URZ, 0x6, UR5 ;  /* 0x000000063f057899 */ /* 0x000fc80008011405 */
[----:B------:R-:W-:-:S04]  /*1c00*/  UISETP.LT.AND UP0, UPT, URZ, UR5, UPT ;  /* 0x000000053f00728c */ /* 0x000fc8000bf01270 */
[----:B------:R-:W-:-:S04]  /*1c10*/  USEL UR10, URZ, UR5, !UP0 ;  /* 0x000000053f0a7287 */ /* 0x000fc8000c000000 */
[----:B------:R-:W-:-:S06]  /*1c20*/  UISETP.GT.AND UP0, UPT, UR9, UR10, UPT ;  /* 0x0000000a0900728c */ /* 0x000fcc000bf04270 */
[----:B------:R-:W-:-:S13]  /*1c30*/  PLOP3.LUT P0, PT, PT, PT, UP0, 0x80, 0x0 ;  /* 0x000000000000781c */ /* 0x000fda0003f0f008 */
[----:B------:R-:W-:Y:S05]  /*1c40*/  @!P0 BRA `(.L_x_5431) ;  /* 0x0000000000948947 */ /* 0x000fea0003800000 */
[----:B------:R-:W-:-:S04]  /*1c50*/  USHF.R.U32.HI UR11, URZ, 0x10, UR42 ;  /* 0x000000103f0b7899 */ /* 0x000fc8000801162a */
[----:B------:R-:W-:-:S11]  /*1c60*/  UISETP.NE.AND UP0, UPT, UR11, URZ, UPT ;  /* 0x0000003f0b00728c */ /* 0x000fd6000bf05270 */
[----:B------:R-:W-:Y:S02]  /*1c70*/  @!UP0 ULDC UR11, c[0x0][0x9f0] ;  /* 0x00027c00000b8ab9 */ /* 0x000fe40000000800 */
[----:B------:R-:W-:Y:S01]  /*1c80*/  IMAD.U32 R4, RZ, RZ, UR11 ;  /* 0x0000000bff047e24 */ /* 0x000fe2000f8e00ff */
[----:B------:R-:W-:-:S04]  /*1c90*/  UIADD3 UR4, UR11, -0x1, UR9 ;  /* 0xffffffff0b047890 */ /* 0x000fc8000fffe009 */
[-C--:B------:R-:W-:Y:S01]  /*1ca0*/  IABS R0, R4.reuse ;  /* 0x0000000400007213 */ /* 0x080fe20000000000 */
[----:B------:R-:W-:Y:S01]  /*1cb0*/  UIADD3 UR6, -UR10, UR4, URZ ;  /* 0x000000040a067290 */ /* 0x000fe2000fffe13f */
[----:B------:R-:W-:Y:S02]  /*1cc0*/  IABS R6, R4 ;  /* 0x0000000400067213 */ /* 0x000fe40000000000 */
[----:B------:R-:W-:Y:S01]  /*1cd0*/  R2UR UR12, R0 ;  /* 0x00000000000c72ca */ /* 0x000fe200000e0000 */
[----:B------:R-:W-:Y:S02]  /*1ce0*/  UMOV UR4, URZ ;  /* 0x0000003f00047c82 */ /* 0x000fe40008000000 */
[----:B------:R-:W-:Y:S01]  /*1cf0*/  IMAD.U32 R5, RZ, RZ, UR6 ;  /* 0x00000006ff057e24 */ /* 0x000fe2000f8e00ff */
[----:B------:R-:W-:-:S04]  /*1d00*/  ULOP3.LUT UR6, UR6, UR11, URZ, 0x3c, !UPT ;  /* 0x0000000b06067292 */ /* 0x000fc8000f8e3c3f */
[----:B------:R-:W-:-:S05]  /*1d10*/  IABS R5, R5 ;  /* 0x0000000500057213 */ /* 0x000fca0000000000 */
[----:B------:R-:W0:Y:S01]  /*1d20*/  I2F.RP R0, UR12 ;  /* 0x0000000c00007d06 */ /* 0x000e220008209400 */
[----:B------:R-:W-:-:S05]  /*1d30*/  IMAD.MOV.U32 R4, RZ, RZ, R5 ;  /* 0x000000ffff047224 */ /* 0x000fca00078e0005 */
[----:B------:R-:W-:Y:S02]  /*1d40*/  R2UR UR8, R4 ;  /* 0x00000000040872ca */ /* 0x000fe400000e0000 */
[----:B0-----:R-:W0:Y:S02]  /*1d50*/  MUFU.RCP R0, R0 ;  /* 0x0000000000007308 */ /* 0x001e240000001000 */
[----:B0-----:R-:W-:Y:S02]  /*1d60*/  VIADD R3, R0, 0xffffffe ;  /* 0x0ffffffe00037836 */ /* 0x001fe40000000000 */
        /* <DEDUP_REMOVED lines=19> */
.L_x_5431:
[----:B------:R-:W-:Y:S01]  /*1ea0*/  UIMAD UR20, UR20, UR4, UR10 ;  /* 0x00000004141472a4 */ /* 0x000fe2000f8e020a */
[----:B------:R-:W-:Y:S01]  /*1eb0*/  IMAD.U32 R0, RZ, RZ, UR9 ;  /* 0x00000009ff007e24 */ /* 0x000fe2000f8e00ff */
[----:B------:R-:W-:Y:S01]  /*1ec0*/  PLOP3.LUT P0, PT, PT, PT, PT, 0x80, 0x0 ;  /* 0x000000000000781c */ /* 0x000fe20003f0f070 */
[----:B------:R-:W-:Y:S01]  /*1ed0*/  IMAD.U32 R3, RZ, RZ, UR4 ;  /* 0x00000004ff037e24 */ /* 0x000fe2000f8e00ff */
[----:B------:R-:W-:Y:S01]  /*1ee0*/  CS2R R150, SRZ ;  /* 0x0000000000967805 */ /* 0x000fe2000001ff00 */
[----:B------:R-:W-:Y:S01]  /*1ef0*/  IMAD.MOV.U32 R12, RZ, RZ, RZ ;  /* 0x000000ffff0c7224 */ /* 0x000fe200078e00ff */
[----:B------:R-:W-:Y:S02]  /*1f00*/  CS2R R148, SRZ ;  /* 0x0000000000947805 */ /* 0x000fe4000001ff00 */
[----:B------:R-:W-:Y:S02]  /*1f10*/  CS2R R146, SRZ ;  /* 0x0000000000927805 */ /* 0x000fe4000001ff00 */
[----:B------:R-:W-:Y:S01]  /*1f20*/  VIADDMNMX R0, R3, UR20, R0, PT ;  /* 0x0000001403007c46 */ /* 0x000fe2000b800100 */
[----:B------:R-:W-:Y:S01]  /*1f30*/  IMAD.MOV.U32 R3, RZ, RZ, RZ ;  /* 0x000000ffff037224 */ /* 0x000fe200078e00ff */
        /* <DEDUP_REMOVED lines=15> */
[----:B------:R-:W-:Y:S01]  /*2030*/  UISETP.GT.AND UP0, UPT, UR22, UR20, UPT ;  /* 0x000000141600728c */ /* 0x000fe2000bf04270 */
[----:B------:R-:W-:Y:S02]  /*2040*/  CS2R R116, SRZ ;  /* 0x0000000000747805 */ /* 0x000fe4000001ff00 */
[----:B------:R-:W-:Y:S02]  /*2050*/  CS2R R114, SRZ ;  /* 0x0000000000727805 */ /* 0x000fe4000001ff00 */
[----:B------:R-:W-:Y:S02]  /*2060*/  CS2R R112, SRZ ;  /* 0x0000000000707805 */ /* 0x000fe4000001ff00 */
[----:B------:R-:W-:-:S02]  /*2070*/  CS2R R110, SRZ ;  /* 0x00000000006e7805 */ /* 0x000fc4000001ff00 */
[----:B------:R-:W-:Y:S02]  /*2080*/  CS2R R108, SRZ ;  /* 0x00000000006c7805 */ /* 0x000fe4000001ff00 */
[----:B------:R-:W-:Y:S02]  /*2090*/  PLOP3.LUT P1, PT, PT, PT, UP0, 0x80, 0x0 ;  /* 0x000000000000781c */ /* 0x000fe40003f2f008 */
        /* <DEDUP_REMOVED lines=60> */
.L_x_5433:
[----:B------:R-:W-:Y:S01]  /*2460*/  ULEA UR23, UR38, UR41, 0x3 ;  /* 0x0000002926177291 */ /* 0x000fe2000f8e183f */
[----:B------:R-:W-:-:S05]  /*2470*/  IMAD.U32 R0, RZ, RZ, UR37 ;  /* 0x00000025ff007e24 */ /* 0x000fca000f8e00ff */
[----:B------:R-:W-:-:S04]  /*2480*/  SHF.L.U32 R0, R0, 0x1f, RZ ;  /* 0x0000001f00007819 */ /* 0x000fc800000006ff */
[----:B------:R-:W0:Y:S02]  /*2490*/  SYNCS.PHASECHK.TRANS64.TRYWAIT P1, [UR23+0x28c50], R0 ;  /* 0x028c5000ff0075a7 */ /* 0x000e240008020157 */
[----:B0-----:R-:W-:Y:S05]  /*24a0*/  @!P1 BRA `(.L_x_5434) ;  /* 0x0000016800409947 */ /* 0x001fea0003800000 */
.L_x_5638:
[----:B------:R-:W-:Y:S01]  /*24b0*/  BAR.SYNC.DEFER_BLOCKING 0xe, 0x100 ;  /* 0x0384000000007b1d */ /* 0x000fe20000010000 */
[----:B------:R-:W-:Y:S02]  /*24c0*/  UIADD3 UR4, UR41, 0x26800, URZ ;  /* 0x0002680029047890 */ /* 0x000fe4000fffe03f */
[----:B------:R-:W-:Y:S02]  /*24d0*/  ULEA UR18, UR38, UR21, 0xc ;  /* 0x0000001526127291 */ /* 0x000fe4000f8e603f */
[----:B------:R-:W-:Y:S01]  /*24e0*/  USHF.R.U32.HI UR4, URZ, 0x4, UR4 ;  /* 0x000000043f047899 */ /* 0x000fe20008011604 */
[----:B------:R-:W-:Y:S01]  /*24f0*/  UMOV UR19, 0x40000040 ;  /* 0x4000004000137882 */ /* 0x000fe20000000000 */
[----:B------:R-:W-:Y:S02]  /*2500*/  UMOV UR17, 0x40000040 ;  /* 0x4000004000117882 */ /* 0x000fe40000000000 */
[----:B------:R-:W-:Y:S02]  /*2510*/  ULOP3.LUT UR4, UR4, 0x3fff, URZ, 0xc0, !UPT ;  /* 0x00003fff04047892 */ /* 0x000fe4000f8ec03f */
[----:B------:R-:W-:-:S02]  /*2520*/  UIADD3 UR6, UR18, 0x80, URZ ;  /* 0x0000008012067890 */ /* 0x000fc4000fffe03f */
[----:B------:R-:W-:Y:S01]  /*2530*/  ULOP3.LUT UR16, UR4, 0x10000, URZ, 0xfc, !UPT ;  /* 0x0001000004107892 */ /* 0x000fe2000f8efc3f */
[----:B------:R-:W-:Y:S01]  /*2540*/  UMOV UR7, 0x40000040 ;  /* 0x4000004000077882 */ /* 0x000fe20000000000 */
[----:B------:R-:W-:Y:S02]  /*2550*/  UMOV UR5, 0x40000040 ;  /* 0x4000004000057882 */ /* 0x000fe40000000000 */
[----:B------:R-:W-:Y:S02]  /*2560*/  UIADD3 UR4, UR16, 0x2, URZ ;  /* 0x0000000210047890 */ /* 0x000fe4000fffe03f */
[----:B------:R-:W-:Y:S02]  /*2570*/  UIADD3 UR10, UR18, 0x100, URZ ;  /* 0x00000100120a7890 */ /* 0x000fe4000fffe03f */
[----:B------:R-:W-:Y:S01]  /*2580*/  UIADD3 UR8, UR16, 0x4, URZ ;  /* 0x0000000410087890 */ /* 0x000fe2000fffe03f */
[----:B------:R-:W-:Y:S01]  /*2590*/  UMOV UR11, 0x40000040 ;  /* 0x40000040000b7882 */ /* 0x000fe20000000000 */
[----:B------:R-:W-:Y:S01]  /*25a0*/  WARPGROUP.ARRIVE ;  /* 0x00000000000079c5 */ /* 0x000fe20000000000 */
[----:B------:R-:W-:Y:S01]  /*25b0*/  UMOV UR9, 0x40000040 ;  /* 0x4000004000097882 */ /* 0x000fe20000000000 */
[----:B------:R-:W-:-:S02]  /*25c0*/  UIADD3 UR14, UR18, 0x180, URZ ;  /* 0x00000180120e7890 */ /* 0x000fc4000fffe03f */
[----:B------:R-:W-:Y:S02]  /*25d0*/  UIADD3 UR12, UR16, 0x6, URZ ;  /* 0x00000006100c7890 */ /* 0x000fe4000fffe03f */
[----:B------:R-:W-:Y:S01]  /*25e0*/  HGMMA.64x256x16.F32.BF16 R24, gdesc[UR16].tnspB, RZ, !UPT, gsb0 ;  /* 0x43e00000101879f0 */ /* 0x000fe2000c0018ff */
[----:B------:R-:W-:Y:S01]  /*25f0*/  UMOV UR15, 0x40000040 ;  /* 0x40000040000f7882 */ /* 0x000fe20000000000 */
[----:B------:R-:W-:Y:S01]  /*2600*/  UMOV UR13, 0x40000040 ;  /* 0x40000040000d7882 */ /* 0x000fe20000000000 */
        /* <DEDUP_REMOVED lines=16> */
.L_x_5435:
        /* <DEDUP_REMOVED lines=8> */
.L_x_5442:
[----:B------:R-:W-:Y:S01]  /*2790*/  BAR.SYNC.DEFER_BLOCKING 0xe, 0x100 ;  /* 0x0384000000007b1d */ /* 0x000fe20000010000 */
[----:B01----:R-:W-:Y:S01]  /*27a0*/  IMAD.U32 R0, RZ, RZ, UR38 ;  /* 0x00000026ff007e24 */ /* 0x003fe2000f8e00ff */
[----:B------:R-:W-:-:S03]  /*27b0*/  UIADD3 UR38, UR38, 0x1, URZ ;  /* 0x0000000126267890 */ /* 0x000fc6000fffe03f */
[----:B------:R-:W-:Y:S01]  /*27c0*/  IMAD R0, R0, 0x40, R17 ;  /* 0x0000004000007824 */ /* 0x000fe200078e0211 */
[----:B------:R-:W-:Y:S01]  /*27d0*/  UISETP.NE.AND UP0, UPT, UR38, 0x2, UPT ;  /* 0x000000022600788c */ /* 0x000fe2000bf05270 */
[----:B------:R-:W-:Y:S01]  /*27e0*/  UMOV UR6, UR22 ;  /* 0x0000001600067c82 */ /* 0x000fe20008000000 */
[----:B------:R-:W-:Y:S02]  /*27f0*/  UIADD3 UR22, UR22, -0x1, URZ ;  /* 0xffffffff16167890 */ /* 0x000fe4000fffe03f */
[----:B------:R-:W-:Y:S01]  /*2800*/  LEA R0, R0, UR41, 0x2 ;  /* 0x0000002900007c11 */ /* 0x000fe2000f8e10ff */
[----:B------:R-:W-:Y:S02]  /*2810*/  UISETP.GT.AND UP1, UPT, UR6, UR20, UPT ;  /* 0x000000140600728c */ /* 0x000fe4000bf24270 */
[----:B------:R-:W-:Y:S02]  /*2820*/  USEL UR6, URZ, 0x1, UP0 ;  /* 0x000000013f067887 */ /* 0x000fe40008000000 */
[----:B------:R-:W-:-:S02]  /*2830*/  USEL UR38, UR38, URZ, UP0 ;  /* 0x0000003f26267287 */ /* 0x000fc40008000000 */
        /* <DEDUP_REMOVED lines=133> */
.L_x_5437:
[----:B------:R-:W-:Y:S01]  /*3090*/  ULEA UR23, UR38, UR41, 0x3 ;  /* 0x0000002926177291 */ /* 0x000fe2000f8e183f */
[----:B------:R-:W-:-:S05]  /*30a0*/  IMAD.U32 R0, RZ, RZ, UR37 ;  /* 0x00000025ff007e24 */ /* 0x000fca000f8e00ff */
[----:B------:R-:W-:-:S04]  /*30b0*/  SHF.L.U32 R0, R0, 0x1f, RZ ;  /* 0x0000001f00007819 */ /* 0x000fc800000006ff */
[----:B------:R0:W1:Y:S01]  /*30c0*/  SYNCS.PHASECHK.TRANS64.TRYWAIT P1, [UR23+0x28c50], R0 ;  /* 0x028c5000ff0075a7 */ /* 0x0000620008020157 */
[----:B------:R-:W-:Y:S05]  /*30d0*/  @!P0 BRA `(.L_x_5438) ;  /* 0x0000000000048947 */ /* 0x000fea0003800000 */
[----:B------:R-:W-:Y:S01]  /*30e0*/  BPT.TRAP 0x1 ;  /* 0x000000040000795c */ /* 0x000fe20000300000 */
.L_x_5438:
[----:B-1----:R-:W-:Y:S05]  /*30f0*/  @P1 BRA `(.L_x_5439) ;  /* 0x0000000000081947 */ /* 0x002fea0003800000 */
[----:B------:R-:W1:Y:S02]  /*3100*/  SYNCS.PHASECHK.TRANS64.TRYWAIT P1, [UR23+0x28c50], R0 ;  /* 0x028c5000ff0075a7 */ /* 0x000e640008020157 */
[----:B-1----:R-:W-:Y:S05]  /*3110*/  @!P1 BRA `(.L_x_5440) ;  /* 0x0000015c003c9947 */ /* 0x002fea0003800000 */
.L_x_5439:
        /* <DEDUP_REMOVED lines=26> */
.L_x_5441:
[----:B------:R-:W-:Y:S01]  /*32c0*/  UIADD3 UR6, UR23, 0x28c60, URZ ;  /* 0x00028c6017067890 */ /* 0x000fe2000fffe03f */
[----:B------:R-:W-:-:S03]  /*32d0*/  PLOP3.LUT P1, PT, PT, PT, UP1, 0x80, 0x0 ;  /* 0x000000000000781c */ /* 0x000fc60003f2f018 */
[----:B------:R-:W-:-:S09]  /*32e0*/  UPRMT UR6, UR40, 0x654, UR6 ;  /* 0x0000065428067896 */ /* 0x000fd20008000006 */
[----:B------:R-:W-:Y:S01]  /*32f0*/  SYNCS.ARRIVE.TRANS64.RED.A1T0 RZ, [UR6], RZ ;  /* 0x000000ffffff79a7 */ /* 0x000fe20008100406 */
[----:B------:R-:W-:Y:S05]  /*3300*/  @P1 BRA `(.L_x_5442) ;  /* 0xfffffff400201947 */ /* 0x000fea000383ffff */
.L_x_5436:
[----:B------:R-:W-:Y:S01]  /*3310*/  BAR.SYNC.DEFER_BLOCKING 0xe, 0x100 ;  /* 0x0384000000007b1d */ /* 0x000fe20000010000 */
[----:B01----:R-:W-:Y:S01]  /*3320*/  IMAD.U32 R0, RZ, RZ, UR38 ;  /* 0x00000026ff007e24 */ /* 0x003fe2000f8e00ff */
[----:B------:R-:W-:Y:S01]  /*3330*/  UIADD3 UR38, UR38, 0x1, URZ ;  /* 0x0000000126267890 */ /* 0x000fe2000fffe03f */
[----:B------:R-:W-:Y:S01]  /*3340*/  PLOP3.LUT P0, PT, PT, PT, PT, 0x8, 0x0 ;  /* 0x000000000000781c */ /* 0x000fe20003f0e170 */
[----:B------:R-:W-:Y:S02]  /*3350*/  IMAD.MOV.U32 R12, RZ, RZ, RZ ;  /* 0x000000ffff0c7224 */ /* 0x000fe400078e00ff */
        /* <DEDUP_REMOVED lines=139> */
.L_x_5424:
[----:B------:R-:W-:Y:S01]  /*3c10*/  ULDC UR4, c[0x0][0x448] ;  /* 0x0001120000047ab9 */ /* 0x000fe20000000800 */
[----:B------:R-:W-:Y:S02]  /*3c20*/  UIADD3 UR7, UR45, 0x3f, URZ ;  /* 0x0000003f2d077890 */ /* 0x000fe4000fffe03f */
[----:B------:R-:W-:Y:S02]  /*3c30*/  UISETP.NE.AND UP0, UPT, UR4, 0x1, UPT ;  /* 0x000000010400788c */ /* 0x000fe4000bf05270 */
[----:B------:R-:W-:Y:S01]  /*3c40*/  UIADD3 UR10, UR48, 0x1, -UR50 ;  /* 0x00000001300a7890 */ /* 0x000fe2000fffe832 */
[----:B------:R-:W-:Y:S01]  /*3c50*/  ULDC.64 UR4, c[0x0][0x9e0] ;  /* 0x0002780000047ab9 */ /* 0x000fe20000000a00 */
[----:B------:R-:W-:-:S07]  /*3c60*/  UP2UR UR52, UPR, URZ, 0x1 ;  /* 0x000000013f347883 */ /* 0x000fce0008000000 */
[----:B------:R-:W-:Y:S01]  /*3c70*/  @UP0 ULDC UR8, c[0x0][0x44c] ;  /* 0x0001130000080ab9 */ /* 0x000fe20000000800 */
[----:B------:R-:W-:Y:S01]  /*3c80*/  @UP0 ULDC UR11, c[0x0][0x450] ;  /* 0x00011400000b0ab9 */ /* 0x000fe20000000800 */
[----:B------:R-:W-:-:S04]  /*3c90*/  UIMAD.WIDE.U32 UR8, UR7, UR8, URZ ;  /* 0x00000008070872a5 */ /* 0x000fc8000f8e003f */
[----:B------:R-:W-:Y:S02]  /*3ca0*/  @UP0 USHF.R.U32.HI UR7, URZ, UR11, UR9 ;  /* 0x0000000b3f070299 */ /* 0x000fe40008011609 */
[----:B------:R-:W-:Y:S02]  /*3cb0*/  UISETP.GE.AND UP0, UPT, UR5, 0x1, UPT ;  /* 0x000000010500788c */ /* 0x000fe4000bf06270 */
[----:B------:R-:W-:Y:S02]  /*3cc0*/  UIADD3 UR8, UR10, UR7, URZ ;  /* 0x000000070a087290 */ /* 0x000fe4000fffe03f */
[----:B------:R-:W-:Y:S02]  /*3cd0*/  UP2UR UR51, UPR, URZ, 0x1 ;  /* 0x000000013f337883 */ /* 0x000fe40008000000 */
[----:B------:R-:W-:Y:S01]  /*3ce0*/  PLOP3.LUT P0, PT, PT, PT, UP0, 0x40, 0x0 ;  /* 0x000000000000781c */ /* 0x000fe20003f0e808 */
[----:B------:R-:W-:-:S12]  /*3cf0*/  UIADD3 UR4, UR8, UR4, URZ ;  /* 0x0000000408047290 */ /* 0x000fd8000fffe03f */
        /* <DEDUP_REMOVED lines=11> */
.L_x_5444:
[----:B------:R-:W-:-:S11]  /*3db0*/  UISETP.NE.AND UP0, UPT, UR5, 0x1, UPT ;  /* 0x000000010500788c */ /* 0x000fd6000bf05270 */
[----:B------:R-:W-:Y:S02]  /*3dc0*/  @UP0 ULDC.64 UR10, c[0x0][0x9e8] ;  /* 0x00027a00000a0ab9 */ /* 0x000fe40000000a00 */
[----:B------:R-:W-:-:S04]  /*3dd0*/  UIMAD.WIDE.U32 UR8, UR7, UR10, URZ ;  /* 0x0000000a070872a5 */ /* 0x000fc8000f8e003f */
[----:B------:R-:W-:-:S12]  /*3de0*/  @UP0 USHF.R.U32.HI UR7, URZ, UR11, UR9 ;  /* 0x0000000b3f070299 */ /* 0x000fd80008011609 */
.L_x_5445:
[----:B------:R-:W-:-:S04]  /*3df0*/  UIMAD UR7, UR7, UR5, UR5 ;  /* 0x00000005070772a4 */ /* 0x000fc8000f8e0205 */
[----:B------:R-:W-:-:S04]  /*3e00*/  UISETP.LT.AND UP0, UPT, UR4, UR7, UPT ;  /* 0x000000070400728c */ /* 0x000fc8000bf01270 */
[----:B------:R-:W-:-:S12]  /*3e10*/  USEL UR4, UR4, UR7, UP0 ;  /* 0x0000000704047287 */ /* 0x000fd80008000000 */
.L_x_5443:
[----:B------:R-:W-:Y:S02]  /*3e20*/  UISETP.NE.AND UP0, UPT, UR52, URZ, UPT ;  /* 0x0000003f3400728c */ /* 0x000fe4000bf05270 */
[----:B------:R-:W-:Y:S02]  /*3e30*/  UIADD3 UR4, UR4, 0x3f, URZ ;  /* 0x0000003f04047890 */ /* 0x000fe4000fffe03f */
[----:B------:R-:W-:Y:S02]  /*3e40*/  UISETP.GE.AND UP1, UPT, UR5, 0x1, UPT ;  /* 0x000000010500788c */ /* 0x000fe4000bf26270 */
[----:B------:R-:W-:Y:S01]  /*3e50*/  USHF.R.S32.HI UR7, URZ, 0x1f, UR4 ;  /* 0x0000001f3f077899 */ /* 0x000fe20008011404 */
[----:B------:R-:W-:-:S03]  /*3e60*/  ULDC UR10, c[0x0][0x9dc] ;  /* 0x00027700000a7ab9 */ /* 0x000fc60000000800 */
[----:B------:R-:W-:Y:S01]  /*3e70*/  ULEA.HI UR7, UR7, UR4, URZ, 0x6 ;  /* 0x0000000407077291 */ /* 0x000fe2000f8f303f */
[----:B------:R-:W-:Y:S01]  /*3e80*/  PLOP3.LUT P0, PT, PT, PT, UP1, 0x40, 0x0 ;  /* 0x000000000000781c */ /* 0x000fe20003f0e818 */
[----:B------:R-:W-:Y:S01]  /*3e90*/  @UP0 ULDC UR8, c[0x0][0x44c] ;  /* 0x0001130000080ab9 */ /* 0x000fe20000000800 */
[----:B------:R-:W-:Y:S01]  /*3ea0*/  @UP0 ULDC UR11, c[0x0][0x450] ;  /* 0x00011400000b0ab9 */ /* 0x000fe20000000800 */
[----:B------:R-:W-:Y:S02]  /*3eb0*/  UIMAD.WIDE.U32 UR8, UR45, UR8, URZ ;  /* 0x000000082d0872a5 */ /* 0x000fe4000f8e003f */
[----:B------:R-:W-:Y:S01]  /*3ec0*/  UMOV UR4, UR45 ;  /* 0x0000002d00047c82 */ /* 0x000fe20008000000 */
[----:B------:R-:W-:Y:S02]  /*3ed0*/  USHF.R.S32.HI UR7, URZ, 0x6, UR7 ;  /* 0x000000063f077899 */ /* 0x000fe40008011407 */
[----:B------:R-:W-:Y:S02]  /*3ee0*/  @UP0 USHF.R.U32.HI UR4, URZ, UR11, UR9 ;  /* 0x0000000b3f040299 */ /* 0x000fe40008011609 */
[----:B------:R-:W-:-:S02]  /*3ef0*/  UISETP.LT.AND UP0, UPT, UR6, UR7, UPT ;  /* 0x000000070600728c */ /* 0x000fc4000bf01270 */
[----:B------:R-:W-:Y:S02]  /*3f00*/  UIADD3 UR4, UR4, UR48, -UR50 ;  /* 0x0000003004047290 */ /* 0x000fe4000fffe832 */
[----:B------:R-:W-:Y:S02]  /*3f10*/  USEL UR6, UR6, UR7, UP0 ;  /* 0x0000000706067287 */ /* 0x000fe40008000000 */
[----:B------:R-:W-:Y:S01]  /*3f20*/  UIADD3 UR7, UR4, -UR10, URZ ;  /* 0x8000000a04077290 */ /* 0x000fe2000fffe03f */
[----:B------:R-:W-:Y:S11]  /*3f30*/  @P0 BRA `(.L_x_5446) ;  /* 0x0000000000440947 */ /* 0x000ff60003800000 */
        /* <DEDUP_REMOVED lines=10> */
.L_x_5447:
[----:B------:R-:W-:-:S11]  /*3fe0*/  UISETP.NE.AND UP0, UPT, UR5, 0x1, UPT ;  /* 0x000000010500788c */ /* 0x000fd6000bf05270 */
[----:B------:R-:W-:Y:S02]  /*3ff0*/  @UP0 ULDC.64 UR10, c[0x0][0x9e8] ;  /* 0x00027a00000a0ab9 */ /* 0x000fe40000000a00 */
[----:B------:R-:W-:-:S04]  /*4000*/  UIMAD.WIDE.U32 UR8, UR4, UR10, URZ ;  /* 0x0000000a040872a5 */ /* 0x000fc8000f8e003f */
[----:B------:R-:W-:-:S12]  /*4010*/  @UP0 USHF.R.U32.HI UR4, URZ, UR11, UR9 ;  /* 0x0000000b3f040299 */ /* 0x000fd80008011609 */
.L_x_5448:
[----:B------:R-:W-:-:S04]  /*4020*/  UIMAD UR4, UR4, UR5, URZ ;  /* 0x00000005040472a4 */ /* 0x000fc8000f8e023f */
[----:B------:R-:W-:-:S04]  /*4030*/  UISETP.LT.AND UP0, UPT, UR7, UR4, UPT ;  /* 0x000000040700728c */ /* 0x000fc8000bf01270 */
[----:B------:R-:W-:-:S12]  /*4040*/  USEL UR7, UR7, UR4, !UP0 ;  /* 0x0000000407077287 */ /* 0x000fd8000c000000 */
.L_x_5446:
[----:B------:R-:W-:Y:S02]  /*4050*/  USHF.R.S32.HI UR4, URZ, 0x1f, UR7 ;  /* 0x0000001f3f047899 */ /* 0x000fe40008011407 */
[----:B------:R-:W-:Y:S02]  /*4060*/  ULOP3.LUT UR10, UR42, 0xff, URZ, 0xc0, !UPT ;  /* 0x000000ff2a0a7892 */ /* 0x000fe4000f8ec03f */
[----:B------:R-:W-:-:S04]  /*4070*/  ULEA.HI UR4, UR4, UR7, URZ, 0x6 ;  /* 0x0000000704047291 */ /* 0x000fc8000f8f303f */
[----:B------:R-:W-:-:S04]  /*4080*/  USHF.R.S32.HI UR4, URZ, 0x6, UR4 ;  /* 0x000000063f047899 */ /* 0x000fc80008011404 */
[----:B------:R-:W-:-:S04]  /*4090*/  UISETP.LT.AND UP0, UPT, URZ, UR4, UPT ;  /* 0x000000043f00728c */ /* 0x000fc8000bf01270 */
[----:B------:R-:W-:-:S03]  /*40a0*/  USEL UR47, URZ, UR4, !UP0 ;  /* 0x000000043f2f7287 */ /* 0x000fc6000c000000 */
[----:B------:R-:W-:Y:S01]  /*40b0*/  UMOV UR4, URZ ;  /* 0x0000003f00047c82 */ /* 0x000fe20008000000 */
        /* <DEDUP_REMOVED lines=40> */
.L_x_5449:
[----:B------:R-:W-:Y:S01]  /*4340*/  UIMAD UR47, UR10, UR4, UR47 ;  /* 0x000000040a2f72a4 */ /* 0x000fe2000f8e022f */
[----:B------:R-:W-:Y:S01]  /*4350*/  IMAD.U32 R168, RZ, RZ, UR6 ;  /* 0x00000006ffa87e24 */ /* 0x000fe2000f8e00ff */
[----:B------:R-:W-:Y:S01]  /*4360*/  PLOP3.LUT P0, PT, PT, PT, PT, 0x80, 0x0 ;  /* 0x000000000000781c */ /* 0x000fe20003f0f070 */
[----:B------:R-:W-:Y:S01]  /*4370*/  IMAD.U32 R5, RZ, RZ, UR4 ;  /* 0x00000004ff057e24 */ /* 0x000fe2000f8e00ff */
[----:B------:R-:W-:Y:S01]  /*4380*/  CS2R R150, SRZ ;  /* 0x0000000000967805 */ /* 0x000fe2000001ff00 */
[----:B------:R-:W-:Y:S01]  /*4390*/  IMAD.MOV.U32 R3, RZ, RZ, RZ ;  /* 0x000000ffff037224 */ /* 0x000fe200078e00ff */
[----:B------:R-:W-:Y:S01]  /*43a0*/  CS2R R148, SRZ ;  /* 0x0000000000947805 */ /* 0x000fe2000001ff00 */
[----:B------:R-:W-:Y:S01]  /*43b0*/  IMAD.MOV.U32 R12, RZ, RZ, RZ ;  /* 0x000000ffff0c7224 */ /* 0x000fe200078e00ff */
[----:B------:R-:W-:Y:S02]  /*43c0*/  VIADDMNMX R168, R5, UR47, R168, PT ;  /* 0x0000002f05a87c46 */ /* 0x000fe4000b8001a8 */
[----:B------:R-:W-:-:S02]  /*43d0*/  CS2R R146, SRZ ;  /* 0x0000000000927805 */ /* 0x000fc4000001ff00 */
[----:B------:R-:W-:Y:S02]  /*43e0*/  CS2R R144, SRZ ;  /* 0x0000000000907805 */ /* 0x000fe4000001ff00 */
[----:B------:R-:W-:Y:S02]  /*43f0*/  CS2R R142, SRZ ;  /* 0x00000000008e7805 */ /* 0x000fe4000001ff00 */
[----:B------:R-:W-:Y:S02]  /*4400*/  ISETP.GT.AND P1, PT, R168, UR47, PT ;  /* 0x0000002fa8007c0c */ /* 0x000fe4000bf24270 */
        /* <DEDUP_REMOVED lines=90> */
.L_x_5450:
        /* <DEDUP_REMOVED lines=12> */
.L_x_5639:
[----:B------:R-:W-:Y:S05]  /*4a70*/  @!P0 BRA `(.L_x_5452) ;  /* 0x0000000000048947 */ /* 0x000fea0003800000 */
[----:B------:R-:W-:Y:S01]  /*4a80*/  BPT.TRAP 0x1 ;  /* 0x000000040000795c */ /* 0x000fe20000300000 */
.L_x_5452:
[----:B------:R-:W-:Y:S02]  /*4a90*/  IMAD.U32 R7, RZ, RZ, UR38 ;  /* 0x00000026ff077e24 */ /* 0x000fe4000f8e00ff */
[----:B------:R-:W-:-:S03]  /*4aa0*/  IMAD.U32 R8, RZ, RZ, UR37 ;  /* 0x00000025ff087e24 */ /* 0x000fc6000f8e00ff */
[----:B------:R-:W-:Y:S02]  /*4ab0*/  LEA R7, R7, UR41, 0x3 ;  /* 0x0000002907077c11 */ /* 0x000fe4000f8e18ff */
[----:B------:R-:W-:-:S04]  /*4ac0*/  SHF.L.U32 R8, R8, 0x1f, RZ ;  /* 0x0000001f08087819 */ /* 0x000fc800000006ff */
[----:B------:R1:W2:Y:S01]  /*4ad0*/  SYNCS.PHASECHK.TRANS64.TRYWAIT P1, [R7+URZ+0x28c30], R8 ;  /* 0x028c3008070075a7 */ /* 0x0002a2000802017f */
[----:B------:R-:W-:Y:S05]  /*4ae0*/  @!P0 BRA `(.L_x_5453) ;  /* 0x0000000000048947 */ /* 0x000fea0003800000 */
[----:B------:R-:W-:Y:S01]  /*4af0*/  BPT.TRAP 0x1 ;  /* 0x000000040000795c */ /* 0x000fe20000300000 */
.L_x_5453:
[----:B--2---:R-:W-:Y:S05]  /*4b00*/  @P1 BRA `(.L_x_5454) ;  /* 0x0000000000081947 */ /* 0x004fea0003800000 */
[----:B------:R-:W2:Y:S02]  /*4b10*/  SYNCS.PHASECHK.TRANS64.TRYWAIT P1, [R7+URZ+0x28c30], R8 ;  /* 0x028c3008070075a7 */ /* 0x000ea4000802017f */
[----:B--2---:R-:W-:Y:S05]  /*4b20*/  @!P1 BRA `(.L_x_5455) ;  /* 0x0000014000e89947 */ /* 0x004fea0003800000 */
.L_x_5454:
        /* <DEDUP_REMOVED lines=40> */
.L_x_5456:
[----:B------:R-:W-:Y:S01]  /*4db0*/  UISETP.NE.AND UP1, UPT, UR52, URZ, UPT ;  /* 0x0000003f3400728c */ /* 0x000fe2000bf25270 */
[----:B------:R-:W-:Y:S01]  /*4dc0*/  VIADD R3, R190, UR45 ;  /* 0x0000002dbe037c36 */ /* 0x000fe20008000000 */
[----:B------:R-:W-:Y:S01]  /*4dd0*/  R2UR UR6, R7 ;  /* 0x00000000070672ca */ /* 0x000fe200000e0000 */
[----:B------:R-:W-:Y:S01]  /*4de0*/  IMAD.MOV.U32 R5, RZ, RZ, -0x40 ;  /* 0xffffffc0ff057424 */ /* 0x000fe200078e00ff */
[----:B------:R-:W-:Y:S01]  /*4df0*/  UISETP.NE.AND UP0, UPT, UR51, URZ, UPT ;  /* 0x0000003f3300728c */ /* 0x000fe2000bf05270 */
[C---:B------:R-:W-:Y:S01]  /*4e00*/  LEA R10, R168.reuse, 0xffffffc0, 0x6 ;  /* 0xffffffc0a80a7811 */ /* 0x040fe200078e30ff */
[----:B------:R-:W-:Y:S01]  /*4e10*/  ULDC UR20, c[0x0][0x9dc] ;  /* 0x0002770000147ab9 */ /* 0x000fe20000000800 */
[----:B------:R-:W-:Y:S01]  /*4e20*/  PLOP3.LUT P1, PT, PT, PT, UP1, 0x80, 0x0 ;  /* 0x000000000000781c */ /* 0x000fe20003f2f018 */
[----:B------:R-:W-:Y:S01]  /*4e30*/  IMAD R5, R168, R5, 0x41 ;  /* 0x00000041a8057424 */ /* 0x000fe200078e0205 */
[----:B------:R-:W-:Y:S01]  /*4e40*/  PLOP3.LUT P2, PT, PT, PT, UP1, 0x80, 0x0 ;  /* 0x000000000000781c */ /* 0x000fe20003f4f018 */
[----:B------:R-:W-:Y:S01]  /*4e50*/  ULDC UR11, c[0x0][0x9e0] ;  /* 0x00027800000b7ab9 */ /* 0x000fe20000000800 */
[----:B------:R-:W-:Y:S01]  /*4e60*/  @UP1 ULDC UR7, c[0x0][0x44c] ;  /* 0x0001130000071ab9 */ /* 0x000fe20000000800 */
[----:B------:R-:W-:Y:S01]  /*4e70*/  IADD3 R11, -R2, UR48, -R10 ;  /* 0x00000030020b7c10 */ /* 0x000fe2000fffe90a */
[----:B------:R-:W-:-:S02]  /*4e80*/  VIADD R14, R5, 0xffffffff ;  /* 0xffffffff050e7836 */ /* 0x000fc40000000000 */
[----:B------:R-:W-:-:S04]  /*4e90*/  UIADD3 UR6, UR6, 0x28c40, URZ ;  /* 0x00028c4006067890 */ /* 0x000fc8000fffe03f */
[----:B------:R-:W-:Y:S01]  /*4ea0*/  UPRMT UR6, UR40, 0x654, UR6 ;  /* 0x0000065428067896 */ /* 0x000fe20008000006 */
[----:B------:R-:W-:Y:S01]  /*4eb0*/  @P1 IMAD.HI.U32 R4, R3, UR7, RZ ;  /* 0x0000000703041c27 */ /* 0x000fe2000f8e00ff */
[----:B------:R-:W-:Y:S01]  /*4ec0*/  @UP1 ULDC UR7, c[0x0][0x450] ;  /* 0x0001140000071ab9 */ /* 0x000fe20000000800 */
[----:B------:R-:W-:-:S03]  /*4ed0*/  PLOP3.LUT P1, PT, PT, PT, UP0, 0x40, 0x0 ;  /* 0x000000000000781c */ /* 0x000fc60003f2e808 */
[----:B------:R-:W-:Y:S02]  /*4ee0*/  @P2 SHF.R.U32.HI R3, RZ, UR7, R4 ;  /* 0x00000007ff032c19 */ /* 0x000fe40008011604 */
[----:B------:R-:W-:Y:S01]  /*4ef0*/  IADD3 R4, -R2, UR48, R5 ;  /* 0x0000003002047c10 */ /* 0x000fe2000fffe105 */
[----:B------:R-:W-:Y:S01]  /*4f00*/  SYNCS.ARRIVE.TRANS64.RED.A1T0 RZ, [UR6], RZ ;  /* 0x000000ffffff79a7 */ /* 0x000fe20008100406 */
[----:B------:R-:W-:Y:S01]  /*4f10*/  ULOP3.LUT UR6, URZ, UR20, URZ, 0x33, !UPT ;  /* 0x000000143f067292 */ /* 0x000fe2000f8e333f */
[----:B------:R-:W0:Y:S02]  /*4f20*/  SHFL.IDX PT, R6, R3, RZ, 0x1c1f ;  /* 0x001c1fff03067589 */ /* 0x000e2400000e0000 */
[----:B------:R-:W-:-:S04]  /*4f30*/  VIADD R4, R4, -UR50 ;  /* 0x8000003204047c36 */ /* 0x000fc80008000000 */
[C---:B------:R-:W-:Y:S02]  /*4f40*/  VIADD R12, R4.reuse, UR11 ;  /* 0x0000000b040c7c36 */ /* 0x040fe40008000000 */
[----:B------:R-:W-:-:S03]  /*4f50*/  VIADD R13, R4, UR6 ;  /* 0x00000006040d7c36 */ /* 0x000fc60008000000 */
[----:B0-----:R-:W-:Y:S01]  /*4f60*/  VIADDMNMX R4, R6, R12, R11, PT ;  /* 0x0000000c06047246 */ /* 0x001fe2000380010b */
[----:B------:R-:W-:Y:S01]  /*4f70*/  IMAD.IADD R5, R13, 0x1, R6 ;  /* 0x000000010d057824 */ /* 0x000fe200078e0206 */
[----:B------:R-:W-:Y:S06]  /*4f80*/  @P1 BRA `(.L_x_5457) ;  /* 0x0000000000641947 */ /* 0x000fec0003800000 */
[----:B------:R-:W-:Y:S01]  /*4f90*/  IMAD.U32 R9, RZ, RZ, UR50 ;  /* 0x00000032ff097e24 */ /* 0x000fe2000f8e00ff */
[----:B------:R-:W-:Y:S04]  /*4fa0*/  BSSY B0, `(.L_x_5458) ;  /* 0x0000013000007945 */ /* 0x000fe80003800000 */
[----:B------:R-:W-:-:S04]  /*4fb0*/  IADD3 R9, -R9, UR48, R6 ;  /* 0x0000003009097c10 */ /* 0x000fc8000fffe106 */
        /* <DEDUP_REMOVED lines=11> */
.L_x_5459:
[----:B------:R-:W-:Y:S02]  /*5070*/  ULDC UR6, c[0x0][0x9e4] ;  /* 0x0002790000067ab9 */ /* 0x000fe40000000800 */
[----:B------:R-:W-:-:S05]  /*5080*/  IMAD.U32 R15, RZ, RZ, UR6 ;  /* 0x00000006ff0f7e24 */ /* 0x000fca000f8e00ff */
[----:B------:R-:W-:-:S13]  /*5090*/  ISETP.NE.AND P1, PT, R15, 0x1, PT ;  /* 0x000000010f00780c */ /* 0x000fda0003f25270 */
[----:B------:R-:W0:Y:S02]  /*50a0*/  @P1 LDC.64 R20, c[0x0][0x9e8] ;  /* 0x00027a00ff141b82 */ /* 0x000e240000000a00 */
[----:B0-----:R-:W-:-:S05]  /*50b0*/  @P1 IMAD.HI.U32 R6, R9, R20, RZ ;  /* 0x0000001409061227 */ /* 0x001fca00078e00ff */
[----:B------:R-:W-:-:S07]  /*50c0*/  @P1 SHF.R.U32.HI R9, RZ, R21, R6 ;  /* 0x00000015ff091219 */ /* 0x000fce0000011606 */
.L_x_5460:
[----:B------:R-:W-:Y:S05]  /*50d0*/  BSYNC B0 ;  /* 0x0000000000007941 */ /* 0x000fea0003800000 */
.L_x_5458:
[----:B------:R-:W-:-:S04]  /*50e0*/  IMAD R9, R9, R15, -R10 ;  /* 0x0000000f09097224 */ /* 0x000fc800078e0a0a */
[----:B------:R-:W-:-:S05]  /*50f0*/  IMAD.IADD R9, R9, 0x1, -R2 ;  /* 0x0000000109097824 */ /* 0x000fca00078e0a02 */
[----:B------:R-:W-:Y:S02]  /*5100*/  VIADDMNMX R4, R9, R15, R4, PT ;  /* 0x0000000f09047246 */ /* 0x000fe40003800104 */
[----:B------:R-:W-:-:S07]  /*5110*/  VIMNMX R5, R5, R9, !PT ;  /* 0x0000000905057248 */ /* 0x000fce0007fe0100 */
.L_x_5457:
[C---:B------:R-:W-:Y:S01]  /*5120*/  ISETP.GE.AND P2, PT, R14.reuse, 0x9, PT ;  /* 0x000000090e00780c */ /* 0x040fe20003f46270 */
[----:B------:R-:W-:Y:S01]  /*5130*/  UISETP.NE.AND UP0, UPT, UR51, URZ, UPT ;  /* 0x0000003f3300728c */ /* 0x000fe2000bf05270 */
        /* <DEDUP_REMOVED lines=41> */
[C---:B------:R-:W-:Y:S02]  /*53d0*/  ISETP.GT.AND P3, PT, R5.reuse, 0x28, !P4 ;  /* 0x000000280500780c */ /* 0x040fe40006764270 */
[----:B------:R-:W-:Y:S02]  /*53e0*/  P2R R62, PR, RZ, 0x10 ;  /* 0x00000010ff3e7803 */ /* 0x000fe40000000000 */
[----:B------:R-:W-:Y:S02]  /*53f0*/  ISETP.LT.OR P3, PT, R4, 0x29, P3 ;  /* 0x000000290400780c */ /* 0x000fe40001f61670 */
[----:B------:R-:W-:Y:S02]  /*5400*/  ISETP.GE.AND P4, PT, R14, 0x2a, PT ;  /* 0x0000002a0e00780c */ /* 0x000fe40003f86270 */
[----:B------:R-:W-:Y:S02]  /*5410*/  FSEL R63, R44, -INF , !P3 ;  /* 0xff8000002c3f7808 */ /* 0x000fe40005800000 */
[----:B------:R-:W-:-:S02]  /*5420*/  ISETP.GT.AND P3, PT, R5, 0x29, !P4 ;  /* 0x000000290500780c */ /* 0x000fc40006764270 */
[----:B------:R-:W-:Y:S02]  /*5430*/  P2R R44, PR, RZ, 0x10 ;  /* 0x00000010ff2c7803 */ /* 0x000fe40000000000 */
[----:B------:R-:W-:Y:S02]  /*5440*/  ISETP.LT.OR P3, PT, R4, 0x2a, P3 ;  /* 0x0000002a0400780c */ /* 0x000fe40001f61670 */
[----:B------:R-:W-:Y:S02]  /*5450*/  P2R R28, PR, RZ, 0x20 ;  /* 0x00000020ff1c7803 */ /* 0x000fe40000000000 */
[----:B------:R-:W-:Y:S02]  /*5460*/  FSEL R45, R45, -INF , !P3 ;  /* 0xff8000002d2d7808 */ /* 0x000fe40005800000 */
[----:B------:R-:W-:Y:S02]  /*5470*/  ISETP.GE.AND P3, PT, R14, 0x31, PT ;  /* 0x000000310e00780c */ /* 0x000fe40003f66270 */
[----:B------:R-:W-:-:S02]  /*5480*/  P2R R56, PR, RZ, 0x40 ;  /* 0x00000040ff387803 */ /* 0x000fc40000000000 */
        /* <DEDUP_REMOVED lines=19> */
[----:B------:R-:W-:Y:S02]  /*55c0*/  ISETP.LT.OR P6, PT, R4, 0x3a, P6 ;  /* 0x0000003a0400780c */ /* 0x000fe400037c1670 */
[----:B------:R-:W0:Y:S02]  /*55d0*/  SHFL.IDX PT, R4, R3, 0x1, 0x1c1f ;  /* 0x003c1f0003047f89 */ /* 0x000e2400000e0000 */
[----:B------:R-:W-:Y:S02]  /*55e0*/  FSEL R53, R53, -INF , !P6 ;  /* 0xff80000035357808 */ /* 0x000fe40007000000 */
[----:B------:R-:W-:Y:S02]  /*55f0*/  PLOP3.LUT P6, PT, PT, PT, UP0, 0x40, 0x0 ;  /* 0x000000000000781c */ /* 0x000fe40003fce808 */
[----:B0-----:R-:W-:Y:S01]  /*5600*/  VIADDMNMX R6, R4, R12, R11, PT ;  /* 0x0000000c04067246 */ /* 0x001fe2000380010b */
[----:B------:R-:W-:-:S10]  /*5610*/  IMAD.IADD R9, R13, 0x1, R4 ;  /* 0x000000010d097824 */ /* 0x000fd400078e0204 */
[----:B------:R-:W-:Y:S05]  /*5620*/  @P6 BRA `(.L_x_5461) ;  /* 0x0000000000646947 */ /* 0x000fea0003800000 */
        /* <DEDUP_REMOVED lines=14> */
.L_x_5463:
[----:B------:R-:W-:Y:S02]  /*5710*/  ULDC UR6, c[0x0][0x9e4] ;  /* 0x0002790000067ab9 */ /* 0x000fe40000000800 */
[----:B------:R-:W-:-:S05]  /*5720*/  IMAD.U32 R11, RZ, RZ, UR6 ;  /* 0x00000006ff0b7e24 */ /* 0x000fca000f8e00ff */
[----:B------:R-:W-:-:S13]  /*5730*/  ISETP.NE.AND P6, PT, R11, 0x1, PT ;  /* 0x000000010b00780c */ /* 0x000fda0003fc5270 */
[----:B------:R-:W0:Y:S02]  /*5740*/  @P6 LDC.64 R4, c[0x0][0x9e8] ;  /* 0x00027a00ff046b82 */ /* 0x000e240000000a00 */
[----:B0-----:R-:W-:-:S05]  /*5750*/  @P6 IMAD.HI.U32 R4, R3, R4, RZ ;  /* 0x0000000403046227 */ /* 0x001fca00078e00ff */
[----:B------:R-:W-:-:S07]  /*5760*/  @P6 SHF.R.U32.HI R3, RZ, R5, R4 ;  /* 0x00000005ff036219 */ /* 0x000fce0000011604 */
.L_x_5464:
[----:B------:R-:W-:Y:S05]  /*5770*/  BSYNC B0 ;  /* 0x0000000000007941 */ /* 0x000fea0003800000 */
.L_x_5462:
[----:B------:R-:W-:-:S04]  /*5780*/  IMAD R3, R3, R11, -R10 ;  /* 0x0000000b03037224 */ /* 0x000fc800078e0a0a */
[----:B------:R-:W-:-:S05]  /*5790*/  IMAD.IADD R3, R3, 0x1, -R2 ;  /* 0x0000000103037824 */ /* 0x000fca00078e0a02 */
[----:B------:R-:W-:Y:S02]  /*57a0*/  VIADDMNMX R6, R3, R11, R6, PT ;  /* 0x0000000b03067246 */ /* 0x000fe40003800106 */
[----:B------:R-:W-:-:S07]  /*57b0*/  VIMNMX R9, R9, R3, !PT ;  /* 0x0000000309097248 */ /* 0x000fce0007fe0100 */
.L_x_5461:
[----:B------:R-:W-:Y:S01]  /*57c0*/  ISETP.GT.AND P1, PT, R9, 0x1, !P1 ;  /* 0x000000010900780c */ /* 0x000fe20004f24270 */
[----:B------:R-:W-:Y:S01]  /*57d0*/  ULDC UR10, c[0x0][0x988] ;  /* 0x00026200000a7ab9 */ /* 0x000fe20000000800 */
[----:B------:R-:W-:Y:S01]  /*57e0*/  FMNMX.FTZ R3, R15, R25, !PT ;  /* 0x000000190f037209 */ /* 0x000fe20007810000 */
[----:B------:R-:W-:Y:S01]  /*57f0*/  BAR.SYNC.DEFER_BLOCKING 0xf, 0x100 ;  /* 0x03c4000000007b1d */ /* 0x000fe20000010000 */
        /* <DEDUP_REMOVED lines=29> */
[C---:B------:R-:W-:Y:S02]  /*59d0*/  ISETP.GT.AND P2, PT, R9.reuse, 0x8, !P2 ;  /* 0x000000080900780c */ /* 0x040fe40005744270 */
[----:B------:R-:W-:Y:S02]  /*59e0*/  FSEL R38, R38, -INF , !P1 ;  /* 0xff80000026267808 */ /* 0x000fe40004800000 */
[----:B------:R-:W-:Y:S02]  /*59f0*/  ISETP.NE.AND P1, PT, R36, RZ, PT ;  /* 0x000000ff2400720c */ /* 0x000fe40003f25270 */
[----:B------:R-:W-:Y:S02]  /*5a00*/  FMNMX.FTZ R4, R52, R3, !PT ;  /* 0x0000000334047209 */ /* 0x000fe40007810000 */
[----:B------:R-:W-:-:S02]  /*5a10*/  ISETP.GT.AND P1, PT, R9, 0x19, !P1 ;  /* 0x000000190900780c */ /* 0x000fc40004f24270 */
[C---:B------:R-:W-:Y:S02]  /*5a20*/  ISETP.LT.OR P2, PT, R6.reuse, 0x9, P2 ;  /* 0x000000090600780c */ /* 0x040fe40001741670 */
[----:B------:R-:W-:Y:S02]  /*5a30*/  ISETP.LT.OR P1, PT, R6, 0x1a, P1 ;  /* 0x0000001a0600780c */ /* 0x000fe40000f21670 */
[----:B------:R-:W-:Y:S02]  /*5a40*/  FMNMX.FTZ R10, R53, R4, !PT ;  /* 0x00000004350a7209 */ /* 0x000fe40007810000 */
[----:B------:R-:W-:Y:S02]  /*5a50*/  FSEL R39, R39, -INF , !P1 ;  /* 0xff80000027277808 */ /* 0x000fe40004800000 */
[----:B------:R-:W-:Y:S01]  /*5a60*/  ISETP.NE.AND P1, PT, R60, RZ, PT ;  /* 0x000000ff3c00720c */ /* 0x000fe20003f25270 */
[----:B------:R-:W0:Y:S01]  /*5a70*/  SHFL.BFLY PT, R3, R10, 0x2, 0x1f ;  /* 0x0c401f000a037f89 */ /* 0x000e2200000e0000 */
[----:B------:R-:W-:-:S02]  /*5a80*/  FSEL R30, R30, -INF , !P2 ;  /* 0xff8000001e1e7808 */ /* 0x000fc40005000000 */
[C---:B------:R-:W-:Y:S02]  /*5a90*/  ISETP.GT.AND P1, PT, R9.reuse, 0x20, !P1 ;  /* 0x000000200900780c */ /* 0x040fe40004f24270 */
[----:B------:R-:W-:Y:S02]  /*5aa0*/  ISETP.NE.AND P2, PT, R40, RZ, PT ;  /* 0x000000ff2800720c */ /* 0x000fe40003f45270 */
[----:B------:R-:W-:Y:S02]  /*5ab0*/  ISETP.LT.OR P1, PT, R6, 0x21, P1 ;  /* 0x000000210600780c */ /* 0x000fe40000f21670 */
[----:B------:R-:W-:Y:S02]  /*5ac0*/  ISETP.NE.AND P6, PT, R20, RZ, PT ;  /* 0x000000ff1400720c */ /* 0x000fe40003fc5270 */
[----:B------:R-:W-:Y:S02]  /*5ad0*/  FSEL R42, R42, -INF , !P1 ;  /* 0xff8000002a2a7808 */ /* 0x000fe40004800000 */
[----:B------:R-:W-:-:S02]  /*5ae0*/  ISETP.GT.AND P1, PT, R9, 0x21, !P2 ;  /* 0x000000210900780c */ /* 0x000fc40005724270 */
[----:B------:R-:W-:Y:S02]  /*5af0*/  ISETP.NE.AND P2, PT, R44, RZ, PT ;  /* 0x000000ff2c00720c */ /* 0x000fe40003f45270 */
[----:B------:R-:W-:Y:S02]  /*5b00*/  ISETP.LT.OR P1, PT, R6, 0x22, P1 ;  /* 0x000000220600780c */ /* 0x000fe40000f21670 */
[----:B------:R-:W-:Y:S02]  /*5b10*/  ISETP.GT.AND P2, PT, R9, 0x29, !P2 ;  /* 0x000000290900780c */ /* 0x000fe40005744270 */
[----:B------:R-:W-:Y:S02]  /*5b20*/  FSEL R43, R43, -INF , !P1 ;  /* 0xff8000002b2b7808 */ /* 0x000fe40004800000 */
[----:B------:R-:W-:Y:S02]  /*5b30*/  ISETP.GT.AND P1, PT, R9, RZ, !P6 ;  /* 0x000000ff0900720c */ /* 0x000fe40007724270 */
[----:B0-----:R-:W-:-:S02]  /*5b40*/  FMNMX.FTZ R11, R10, R3, !PT ;  /* 0x000000030a0b7209 */ /* 0x001fc40007810000 */
[----:B------:R-:W-:Y:S02]  /*5b50*/  ISETP.LT.OR P1, PT, R6, 0x1, P1 ;  /* 0x000000010600780c */ /* 0x000fe40000f21670 */
[C---:B------:R-:W-:Y:S01]  /*5b60*/  ISETP.GT.AND P3, PT, R9.reuse, 0x30, !P3 ;  /* 0x000000300900780c */ /* 0x040fe20005f64270 */
[----:B------:R-:W0:Y:S01]  /*5b70*/  SHFL.BFLY PT, R12, R11, 0x1, 0x1f ;  /* 0x0c201f000b0c7f89 */ /* 0x000e2200000e0000 */
        /* <DEDUP_REMOVED lines=8> */
[----:B------:R-:W-:Y:S02]  /*5c00*/  FMNMX.FTZ R4, R34, R3, !PT ;  /* 0x0000000322047209 */ /* 0x000fe40007810000 */
[----:B------:R-:W-:-:S02]  /*5c10*/  ISETP.LT.OR P2, PT, R6, 0x2a, P2 ;  /* 0x0000002a0600780c */ /* 0x000fc40001741670 */
[----:B------:R-:W-:Y:S02]  /*5c20*/  FMNMX.FTZ R3, R35, R4, !PT ;  /* 0x0000000423037209 */ /* 0x000fe40007810000 */
[----:B------:R-:W-:Y:S02]  /*5c30*/  ISETP.GT.AND P4, PT, R9, 0x31, !P4 ;  /* 0x000000310900780c */ /* 0x000fe40006784270 */
[----:B------:R-:W-:Y:S02]  /*5c40*/  FMNMX.FTZ R4, R38, R3, !PT ;  /* 0x0000000326047209 */ /* 0x000fe40007810000 */
[----:B0-----:R-:W-:Y:S02]  /*5c50*/  FMNMX.FTZ R5, R11, R12, !PT ;  /* 0x0000000c0b057209 */ /* 0x001fe40007810000 */
[----:B------:R-:W-:Y:S02]  /*5c60*/  FMNMX.FTZ R3, R39, R4, !PT ;  /* 0x0000000427037209 */ /* 0x000fe40007810000 */
[----:B------:R-:W-:Y:S01]  /*5c70*/  ISETP.LT.OR P3, PT, R6, 0x31, P3 ;  /* 0x000000310600780c */ /* 0x000fe20001f61670 */
[----:B------:R-:W-:Y:S01]  /*5c80*/  FMUL.FTZ R10, R5, UR10 ;  /* 0x0000000a050a7c20 */ /* 0x000fe20008410000 */
[----:B------:R-:W-:-:S02]  /*5c90*/  FMNMX.FTZ R4, R42, R3, !PT ;  /* 0x000000032a047209 */ /* 0x000fc40007810000 */
[----:B------:R-:W-:Y:S02]  /*5ca0*/  FSEL R47, R47, -INF , !P2 ;  /* 0xff8000002f2f7808 */ /* 0x000fe40005000000 */
[----:B------:R-:W-:Y:S02]  /*5cb0*/  FMNMX.FTZ R3, R43, R4, !PT ;  /* 0x000000042b037209 */ /* 0x000fe40007810000 */
[----:B------:R-:W-:Y:S02]  /*5cc0*/  FSETP.NEU.FTZ.AND P1, PT, R5, -INF , PT ;  /* 0xff8000000500780b */ /* 0x000fe40003f3d000 */
[----:B------:R-:W-:Y:S02]  /*5cd0*/  FMNMX.FTZ R4, R46, R3, !PT ;  /* 0x000000032e047209 */ /* 0x000fe40007810000 */
[----:B------:R-:W-:Y:S02]  /*5ce0*/  ISETP.NE.AND P6, PT, R14, RZ, PT ;  /* 0x000000ff0e00720c */ /* 0x000fe40003fc5270 */
[----:B------:R-:W-:-:S02]  /*5cf0*/  ISETP.GT.AND P5, PT, R9, 0x38, !P5 ;  /* 0x000000380900780c */ /* 0x000fc40006fa4270 */
[----:B------:R-:W-:Y:S02]  /*5d00*/  ISETP.LT.OR P4, PT, R6, 0x32, P4 ;  /* 0x000000320600780c */ /* 0x000fe40002781670 */
[----:B------:R-:W-:Y:S02]  /*5d10*/  FSEL R50, R50, -INF , !P3 ;  /* 0xff80000032327808 */ /* 0x000fe40005800000 */
[----:B------:R-:W-:Y:S02]  /*5d20*/  FMNMX.FTZ R3, R47, R4, !PT ;  /* 0x000000042f037209 */ /* 0x000fe40007810000 */
[----:B------:R-:W-:Y:S02]  /*5d30*/  FSEL R10, R10, RZ, P1 ;  /* 0x000000ff0a0a7208 */ /* 0x000fe40000800000 */
[----:B------:R-:W-:Y:S02]  /*5d40*/  ISETP.GT.AND P1, PT, R9, 0x39, !P6 ;  /* 0x000000390900780c */ /* 0x000fe40007724270 */
[----:B------:R-:W-:Y:S01]  /*5d50*/  ISETP.LT.OR P5, PT, R6, 0x39, P5 ;  /* 0x000000390600780c */ /* 0x000fe20002fa1670 */
[--C-:B------:R-:W-:Y:S01]  /*5d60*/  FFMA.FTZ R9, R15, UR10, -R10.reuse ;  /* 0x0000000a0f097c23 */ /* 0x100fe2000801080a */
[----:B------:R-:W-:Y:S01]  /*5d70*/  FSEL R51, R51, -INF , !P4 ;  /* 0xff80000033337808 */ /* 0x000fe20006000000 */
[--C-:B------:R-:W-:Y:S01]  /*5d80*/  FFMA.FTZ R11, R25, UR10, -R10.reuse ;  /* 0x0000000a190b7c23 */ /* 0x100fe2000801080a */
[----:B------:R-:W-:Y:S01]  /*5d90*/  FMNMX.FTZ R4, R50, R3, !PT ;  /* 0x0000000332047209 */ /* 0x000fe20007810000 */
[--C-:B------:R-:W-:Y:S01]  /*5da0*/  FFMA.FTZ R12, R29, UR10, -R10.reuse ;  /* 0x0000000a1d0c7c23 */ /* 0x100fe2000801080a */
[----:B------:R-:W-:Y:S01]  /*5db0*/  ISETP.LT.OR P1, PT, R6, 0x3a, P1 ;  /* 0x0000003a0600780c */ /* 0x000fe20000f21670 */
[--C-:B------:R-:W-:Y:S01]  /*5dc0*/  FFMA.FTZ R6, R21, UR10, -R10.reuse ;  /* 0x0000000a15067c23 */ /* 0x100fe2000801080a */
[----:B------:R-:W-:Y:S01]  /*5dd0*/  FSEL R54, R54, -INF , !P5 ;  /* 0xff80000036367808 */ /* 0x000fe20006800000 */
[----:B------:R-:W-:Y:S01]  /*5de0*/  MUFU.EX2 R9, R9 ;  /* 0x0000000900097308 */ /* 0x000fe20000000800 */
[----:B------:R-:W-:Y:S01]  /*5df0*/  FMNMX.FTZ R3, R51, R4, !PT ;  /* 0x0000000433037209 */ /* 0x000fe20007810000 */
[--C-:B------:R-:W-:Y:S01]  /*5e00*/  FFMA.FTZ R14, R57, UR10, -R10.reuse ;  /* 0x0000000a390e7c23 */ /* 0x100fe2000801080a */
[----:B------:R-:W-:Y:S01]  /*5e10*/  FSEL R55, R55, -INF , !P1 ;  /* 0xff80000037377808 */ /* 0x000fe20004800000 */
[--C-:B------:R-:W-:Y:S01]  /*5e20*/  FFMA.FTZ R15, R59, UR10, -R10.reuse ;  /* 0x0000000a3b0f7c23 */ /* 0x100fe2000801080a */
[----:B------:R-:W-:Y:S01]  /*5e30*/  FMNMX.FTZ R4, R54, R3, !PT ;  /* 0x0000000336047209 */ /* 0x000fe20007810000 */
[--C-:B------:R-:W-:Y:S01]  /*5e40*/  FFMA.FTZ R20, R37, UR10, -R10.reuse ;  /* 0x0000000a25147c23 */ /* 0x100fe2000801080a */
[--C-:B------:R-:W-:Y:S01]  /*5e50*/  FFMA.FTZ R21, R61, UR10, -R10.reuse ;  /* 0x0000000a3d157c23 */ /* 0x100fe2000801080a */
[----:B------:R-:W-:Y:S01]  /*5e60*/  MUFU.EX2 R154, R6 ;  /* 0x00000006009a7308 */ /* 0x000fe20000000800 */
[----:B------:R-:W-:Y:S01]  /*5e70*/  FMNMX.FTZ R4, R55, R4, !PT ;  /* 0x0000000437047209 */ /* 0x000fe20007810000 */
[--C-:B------:R-:W-:Y:S01]  /*5e80*/  FFMA.FTZ R45, R45, UR10, -R10.reuse ;  /* 0x0000000a2d2d7c23 */ /* 0x100fe2000801080a */
[--C-:B------:R-:W-:Y:S01]  /*5e90*/  FFMA.FTZ R48, R48, UR10, -R10.reuse ;  /* 0x0000000a30307c23 */ /* 0x100fe2000801080a */
[--C-:B------:R-:W-:Y:S01]  /*5ea0*/  FFMA.FTZ R49, R49, UR10, -R10.reuse ;  /* 0x0000000a31317c23 */ /* 0x100fe2000801080a */
[--C-:B------:R-:W-:Y:S01]  /*5eb0*/  FFMA.FTZ R52, R52, UR10, -R10.reuse ;  /* 0x0000000a34347c23 */ /* 0x100fe2000801080a */
[----:B------:R-:W0:Y:S02]  /*5ec0*/  SHFL.BFLY PT, R3, R4, 0x2, 0x1f ;  /* 0x0c401f0004037f89 */ /* 0x000e2400000e0000 */
[----:B------:R3:W4:Y:S08]  /*5ed0*/  MUFU.EX2 R152, R11 ;  /* 0x0000000b00987308 */ /* 0x0007300000000800 */
[----:B------:R5:W-:Y:S01]  /*5ee0*/  MUFU.EX2 R13, R12 ;  /* 0x0000000c000d7308 */ /* 0x000be20000000800 */
[----:B---3--:R-:W-:-:S07]  /*5ef0*/  FFMA.FTZ R11, R33, UR10, -R10 ;  /* 0x0000000a210b7c23 */ /* 0x008fce000801080a */
[----:B------:R-:W-:Y:S01]  /*5f00*/  MUFU.EX2 R14, R14 ;  /* 0x0000000e000e7308 */ /* 0x000fe20000000800 */
[----:B-----5:R-:W-:Y:S01]  /*5f10*/  FFMA.FTZ R12, R63, UR10, -R10 ;  /* 0x0000000a3f0c7c23 */ /* 0x020fe2000801080a */
[----:B----4-:R-:W-:Y:S01]  /*5f20*/  FADD.FTZ R25, R9, R152 ;  /* 0x0000009809197221 */ /* 0x010fe20000010000 */
[----:B------:R-:W-:Y:S02]  /*5f30*/  F2FP.BF16.F32.PACK_AB R152, R152, R9 ;  /* 0x000000099898723e */ /* 0x000fe400000010ff */
[----:B0-----:R-:W-:Y:S01]  /*5f40*/  FMNMX.FTZ R3, R4, R3, !PT ;  /* 0x0000000304037209 */ /* 0x001fe20007810000 */
[--C-:B------:R-:W-:Y:S02]  /*5f50*/  FFMA.FTZ R4, R41, UR10, -R10.reuse ;  /* 0x0000000a29047c23 */ /* 0x100fe4000801080a */
[----:B------:R-:W0:Y:S01]  /*5f60*/  MUFU.EX2 R11, R11 ;  /* 0x0000000b000b7308 */ /* 0x000e220000000800 */
[----:B------:R-:W-:Y:S01]  /*5f70*/  FFMA.FTZ R10, R53, UR10, -R10 ;  /* 0x0000000a350a7c23 */ /* 0x000fe2000801080a */
[----:B------:R-:W3:Y:S06]  /*5f80*/  SHFL.BFLY PT, R6, R3, 0x1, 0x1f ;  /* 0x0c201f0003067f89 */ /* 0x000eec00000e0000 */
        /* <DEDUP_REMOVED lines=10> */
[----:B------:R3:W-:Y:S01]  /*6030*/  MUFU.EX2 R3, R10 ;  /* 0x0000000a00037308 */ /* 0x0007e20000000800 */
        /* <DEDUP_REMOVED lines=8> */
[----:B---3--:R-:W-:Y:S01]  /*60c0*/  FADD.FTZ R10, R154, R25 ;  /* 0x000000199a0a7221 */ /* 0x008fe20000010000 */
[--C-:B------:R-:W-:Y:S01]  /*60d0*/  FFMA.FTZ R39, R39, UR10, -R24.reuse ;  /* 0x0000000a27277c23 */ /* 0x100fe20008010818 */
[--C-:B------:R-:W-:Y:S01]  /*60e0*/  FFMA.FTZ R42, R42, UR10, -R24.reuse ;  /* 0x0000000a2a2a7c23 */ /* 0x100fe20008010818 */
[----:B------:R-:W-:Y:S01]  /*60f0*/  FFMA.FTZ R43, R43, UR10, -R24 ;  /* 0x0000000a2b2b7c23 */ /* 0x000fe20008010818 */
[----:B------:R-:W-:Y:S01]  /*6100*/  FADD.FTZ R29, R13, R10 ;  /* 0x0000000a0d1d7221 */ /* 0x000fe20000010000 */
[--C-:B------:R-:W-:Y:S01]  /*6110*/  FFMA.FTZ R46, R46, UR10, -R24.reuse ;  /* 0x0000000a2e2e7c23 */ /* 0x100fe20008010818 */
[--C-:B------:R-:W-:Y:S01]  /*6120*/  FFMA.FTZ R47, R47, UR10, -R24.reuse ;  /* 0x0000000a2f2f7c23 */ /* 0x100fe20008010818 */
[----:B------:R-:W3:Y:S01]  /*6130*/  MUFU.EX2 R27, R27 ;  /* 0x0000001b001b7308 */ /* 0x000ee20000000800 */
[----:B------:R-:W-:Y:S01]  /*6140*/  FADD.FTZ R28, R14, R29 ;  /* 0x0000001d0e1c7221 */ /* 0x000fe20000010000 */
[--C-:B------:R-:W-:Y:S01]  /*6150*/  FFMA.FTZ R50, R50, UR10, -R24.reuse ;  /* 0x0000000a32327c23 */ /* 0x100fe20008010818 */
[----:B------:R-:W-:Y:S01]  /*6160*/  FFMA.FTZ R51, R51, UR10, -R24 ;  /* 0x0000000a33337c23 */ /* 0x000fe20008010818 */
[----:B------:R-:W-:Y:S01]  /*6170*/  F2FP.BF16.F32.PACK_AB R154, R13, R154 ;  /* 0x0000009a0d9a723e */ /* 0x000fe200000010ff */
[----:B------:R-:W-:Y:S01]  /*6180*/  FADD.FTZ R28, R11, R28 ;  /* 0x0000001c0b1c7221 */ /* 0x000fe20000010000 */
[--C-:B------:R-:W-:Y:S01]  /*6190*/  FFMA.FTZ R54, R54, UR10, -R24.reuse ;  /* 0x0000000a36367c23 */ /* 0x100fe20008010818 */
[----:B------:R-:W-:Y:S01]  /*61a0*/  FFMA.FTZ R24, R55, UR10, -R24 ;  /* 0x0000000a37187c23 */ /* 0x000fe20008010818 */
[----:B------:R-:W4:Y:S01]  /*61b0*/  MUFU.EX2 R30, R30 ;  /* 0x0000001e001e7308 */ /* 0x000f220000000800 */
[----:B0-----:R-:W-:-:S07]  /*61c0*/  F2FP.BF16.F32.PACK_AB R160, R4, R21 ;  /* 0x0000001504a0723e */ /* 0x001fce00000010ff */
[----:B------:R-:W0:Y:S01]  /*61d0*/  MUFU.EX2 R31, R31 ;  /* 0x0000001f001f7308 */ /* 0x000e220000000800 */
[----:B---3--:R-:W-:Y:S01]  /*61e0*/  FADD.FTZ R25, R26, R27 ;  /* 0x0000001b1a197221 */ /* 0x008fe20000010000 */
[----:B------:R-:W-:-:S06]  /*61f0*/  F2FP.BF16.F32.PACK_AB R153, R27, R26 ;  /* 0x0000001a1b99723e */ /* 0x000fcc00000010ff */
[----:B------:R-:W3:Y:S01]  /*6200*/  MUFU.EX2 R34, R34 ;  /* 0x0000002200227308 */ /* 0x000ee20000000800 */
[----:B----4-:R-:W-:-:S07]  /*6210*/  FADD.FTZ R10, R30, R25 ;  /* 0x000000191e0a7221 */ /* 0x010fce0000010000 */
[----:B------:R-:W4:Y:S01]  /*6220*/  MUFU.EX2 R35, R35 ;  /* 0x0000002300237308 */ /* 0x000f220000000800 */
[C---:B0-----:R-:W-:Y:S01]  /*6230*/  FADD.FTZ R25, R31.reuse, R10 ;  /* 0x0000000a1f197221 */ /* 0x041fe20000010000 */
[----:B------:R-:W-:-:S05]  /*6240*/  F2FP.BF16.F32.PACK_AB R155, R31, R30 ;  /* 0x0000001e1f9b723e */ /* 0x000fca00000010ff */
[----:B------:R0:W-:Y:S01]  /*6250*/  STSM.16.M88.4 [R22+0x26800], R152 ;  /* 0x0268009816007844 */ /* 0x0001e20000000200 */
[----:B------:R-:W5:Y:S01]  /*6260*/  MUFU.EX2 R38, R38 ;  /* 0x0000002600267308 */ /* 0x000f620000000800 */
[----:B---3--:R-:W-:Y:S01]  /*6270*/  FADD.FTZ R10, R34, R25 ;  /* 0x00000019220a7221 */ /* 0x008fe20000010000 */
[----:B------:R-:W-:-:S04]  /*6280*/  FADD.FTZ R25, R15, R28 ;  /* 0x0000001c0f197221 */ /* 0x000fc80000010000 */
[----:B------:R-:W-:Y:S02]  /*6290*/  FADD.FTZ R28, R20, R25 ;  /* 0x00000019141c7221 */ /* 0x000fe40000010000 */
[----:B------:R-:W3:Y:S01]  /*62a0*/  MUFU.EX2 R39, R39 ;  /* 0x0000002700277308 */ /* 0x000ee20000000800 */
[----:B----4-:R-:W-:Y:S01]  /*62b0*/  FADD.FTZ R9, R35, R10 ;  /* 0x0000000a23097221 */ /* 0x010fe20000010000 */
[----:B------:R-:W-:Y:S01]  /*62c0*/  FADD.FTZ R13, R21, R28 ;  /* 0x0000001c150d7221 */ /* 0x000fe20000010000 */
[----:B------:R-:W-:-:S03]  /*62d0*/  F2FP.BF16.F32.PACK_AB R157, R35, R34 ;  /* 0x00000022239d723e */ /* 0x000fc600000010ff */
[----:B------:R-:W-:Y:S02]  /*62e0*/  FADD.FTZ R13, R4, R13 ;  /* 0x0000000d040d7221 */ /* 0x000fe40000010000 */
[----:B------:R-:W4:Y:S01]  /*62f0*/  MUFU.EX2 R42, R42 ;  /* 0x0000002a002a7308 */ /* 0x000f220000000800 */
[----:B-----5:R-:W-:-:S07]  /*6300*/  FADD.FTZ R10, R38, R9 ;  /* 0x00000009260a7221 */ /* 0x020fce0000010000 */
[----:B------:R-:W5:Y:S01]  /*6310*/  MUFU.EX2 R43, R43 ;  /* 0x0000002b002b7308 */ /* 0x000f620000000800 */
[C---:B---3--:R-:W-:Y:S01]  /*6320*/  FADD.FTZ R11, R39.reuse, R10 ;  /* 0x0000000a270b7221 */ /* 0x048fe20000010000 */
[----:B------:R-:W-:-:S05]  /*6330*/  F2FP.BF16.F32.PACK_AB R159, R39, R38 ;  /* 0x00000026279f723e */ /* 0x000fca00000010ff */
[----:B------:R0:W-:Y:S01]  /*6340*/  STSM.16.M88.4 [R189], R156 ;  /* 0x0000009cbd007844 */ /* 0x0001e20000000200 */
[----:B------:R-:W3:Y:S01]  /*6350*/  MUFU.EX2 R12, R12 ;  /* 0x0000000c000c7308 */ /* 0x000ee20000000800 */
[----:B----4-:R-:W-:-:S07]  /*6360*/  FADD.FTZ R4, R42, R11 ;  /* 0x0000000b2a047221 */ /* 0x010fce0000010000 */
[----:B------:R-:W4:Y:S01]  /*6370*/  MUFU.EX2 R46, R46 ;  /* 0x0000002e002e7308 */ /* 0x000f220000000800 */
[C---:B-----5:R-:W-:Y:S01]  /*6380*/  FADD.FTZ R11, R43.reuse, R4 ;  /* 0x000000042b0b7221 */ /* 0x060fe20000010000 */
[----:B------:R-:W-:-:S06]  /*6390*/  F2FP.BF16.F32.PACK_AB R161, R43, R42 ;  /* 0x0000002a2ba1723e */ /* 0x000fcc00000010ff */
[----:B------:R-:W5:Y:S01]  /*63a0*/  MUFU.EX2 R45, R45 ;  /* 0x0000002d002d7308 */ /* 0x000f620000000800 */
[----:B---3--:R-:W-:-:S07]  /*63b0*/  FADD.FTZ R4, R12, R13 ;  /* 0x0000000d0c047221 */ /* 0x008fce0000010000 */
[----:B------:R-:W3:Y:S01]  /*63c0*/  MUFU.EX2 R47, R47 ;  /* 0x0000002f002f7308 */ /* 0x000ee20000000800 */
[----:B----4-:R-:W-:-:S07]  /*63d0*/  FADD.FTZ R10, R46, R11 ;  /* 0x0000000b2e0a7221 */ /* 0x010fce0000010000 */
[----:B------:R-:W-:Y:S01]  /*63e0*/  MUFU.EX2 R48, R48 ;  /* 0x0000003000307308 */ /* 0x000fe20000000800 */
[C---:B-----5:R-:W-:Y:S01]  /*63f0*/  F2FP.BF16.F32.PACK_AB R162, R45.reuse, R12 ;  /* 0x0000000c2da2723e */ /* 0x060fe200000010ff */
        /* <DEDUP_REMOVED lines=25> */
.L_x_5465:
[----:B------:R3:W4:Y:S01]  /*6590*/  SYNCS.PHASECHK.TRANS64.TRYWAIT P1, [R7+URZ+0x28c50], R8 ;  /* 0x028c5008070075a7 */ /* 0x000722000802017f */
[----:B------:R-:W-:Y:S05]  /*65a0*/  @!P0 BRA `(.L_x_5466) ;  /* 0x0000000000048947 */ /* 0x000fea0003800000 */
[----:B------:R-:W-:Y:S01]  /*65b0*/  BPT.TRAP 0x1 ;  /* 0x000000040000795c */ /* 0x000fe20000300000 */
.L_x_5466:
[----:B----4-:R-:W-:Y:S05]  /*65c0*/  @P1 BRA `(.L_x_5467) ;  /* 0x0000000000081947 */ /* 0x010fea0003800000 */
[----:B------:R-:W4:Y:S02]  /*65d0*/  SYNCS.PHASECHK.TRANS64.TRYWAIT P1, [R7+URZ+0x28c50], R8 ;  /* 0x028c5008070075a7 */ /* 0x000f24000802017f */
[----:B----4-:R-:W-:Y:S05]  /*65e0*/  @!P1 BRA `(.L_x_5468) ;  /* 0x00000128004c9947 */ /* 0x010fea0003800000 */
.L_x_5467:
        /* <DEDUP_REMOVED lines=34> */
.L_x_5469:
[----:B------:R-:W-:Y:S01]  /*6810*/  R2UR UR6, R7 ;  /* 0x00000000070672ca */ /* 0x000fe200000e0000 */
[----:B------:R-:W-:Y:S01]  /*6820*/  UISETP.NE.AND UP1, UPT, UR52, URZ, UPT ;  /* 0x0000003f3400728c */ /* 0x000fe2000bf25270 */
[----:B------:R-:W-:Y:S01]  /*6830*/  R2UR UR21, R168 ;  /* 0x00000000a81572ca */ /* 0x000fe200000e0000 */
[----:B------:R-:W-:-:S06]  /*6840*/  UISETP.NE.AND UP0, UPT, UR51, URZ, UPT ;  /* 0x0000003f3300728c */ /* 0x000fcc000bf05270 */
[----:B------:R-:W-:-:S03]  /*6850*/  PLOP3.LUT P1, PT, PT, PT, UP0, 0x40, 0x0 ;  /* 0x000000000000781c */ /* 0x000fc60003f2e808 */
[----:B------:R-:W-:Y:S01]  /*6860*/  @UP1 ULDC UR15, c[0x0][0x450] ;  /* 0x00011400000f1ab9 */ /* 0x000fe20000000800 */
[----:B------:R-:W-:Y:S02]  /*6870*/  UIADD3 UR6, UR6, 0x28c60, URZ ;  /* 0x00028c6006067890 */ /* 0x000fe4000fffe03f */
[----:B------:R-:W-:Y:S02]  /*6880*/  UIADD3 UR21, UR21, -0x2, URZ ;  /* 0xfffffffe15157890 */ /* 0x000fe4000fffe03f */
[----:B------:R-:W-:-:S03]  /*6890*/  UPRMT UR14, UR40, 0x654, UR6 ;  /* 0x00000654280e7896 */ /* 0x000fc60008000006 */
[----:B------:R-:W-:Y:S02]  /*68a0*/  @UP1 ULDC UR6, c[0x0][0x44c] ;  /* 0x0001130000061ab9 */ /* 0x000fe40000000800 */
[----:B------:R-:W-:-:S04]  /*68b0*/  UIMAD.WIDE.U32 UR6, UR45, UR6, URZ ;  /* 0x000000062d0672a5 */ /* 0x000fc8000f8e003f */
[----:B------:R-:W-:Y:S01]  /*68c0*/  SYNCS.ARRIVE.TRANS64.RED.A1T0 RZ, [UR14], RZ ;  /* 0x000000ffffff79a7 */ /* 0x000fe2000810040e */
[----:B------:R-:W-:Y:S01]  /*68d0*/  UMOV UR14, UR45 ;  /* 0x0000002d000e7c82 */ /* 0x000fe20008000000 */
[----:B------:R-:W-:-:S04]  /*68e0*/  @UP1 USHF.R.U32.HI UR14, URZ, UR15, UR7 ;  /* 0x0000000f3f0e1299 */ /* 0x000fc80008011607 */
[----:B------:R-:W-:-:S04]  /*68f0*/  UIADD3 UR6, UR14, UR48, -UR50 ;  /* 0x000000300e067290 */ /* 0x000fc8000fffe832 */
[----:B------:R-:W-:Y:S01]  /*6900*/  UIADD3 UR11, UR6, UR11, URZ ;  /* 0x0000000b060b7290 */ /* 0x000fe2000fffe03f */
[----:B------:R-:W-:Y:S11]  /*6910*/  @P1 BRA `(.L_x_5470) ;  /* 0x00000000004c1947 */ /* 0x000ff60003800000 */
        /* <DEDUP_REMOVED lines=11> */
.L_x_5471:
[----:B------:R-:W-:Y:S02]  /*69d0*/  ULDC UR19, c[0x0][0x9e4] ;  /* 0x0002790000137ab9 */ /* 0x000fe40000000800 */
[----:B------:R-:W-:-:S11]  /*69e0*/  UISETP.NE.AND UP0, UPT, UR19, 0x1, UPT ;  /* 0x000000011300788c */ /* 0x000fd6000bf05270 */
[----:B------:R-:W-:Y:S02]  /*69f0*/  @UP0 ULDC.64 UR6, c[0x0][0x9e8] ;  /* 0x00027a0000060ab9 */ /* 0x000fe40000000a00 */
[----:B------:R-:W-:-:S04]  /*6a00*/  UIMAD.WIDE.U32 UR14, UR18, UR6, URZ ;  /* 0x00000006120e72a5 */ /* 0x000fc8000f8e003f */
[----:B------:R-:W-:-:S12]  /*6a10*/  @UP0 USHF.R.U32.HI UR18, URZ, UR7, UR15 ;  /* 0x000000073f120299 */ /* 0x000fd8000801160f */
.L_x_5472:
[----:B------:R-:W-:-:S04]  /*6a20*/  UIMAD UR18, UR18, UR19, UR19 ;  /* 0x00000013121272a4 */ /* 0x000fc8000f8e0213 */
[----:B------:R-:W-:-:S04]  /*6a30*/  UISETP.LT.AND UP0, UPT, UR11, UR18, UPT ;  /* 0x000000120b00728c */ /* 0x000fc8000bf01270 */
[----:B------:R-:W-:-:S12]  /*6a40*/  USEL UR11, UR11, UR18, UP0 ;  /* 0x000000120b0b7287 */ /* 0x000fd80008000000 */
.L_x_5470:
[----:B------:R-:W-:-:S04]  /*6a50*/  USHF.R.S32.HI UR6, URZ, 0x1f, UR11 ;  /* 0x0000001f3f067899 */ /* 0x000fc8000801140b */
[----:B------:R-:W-:-:S04]  /*6a60*/  ULEA.HI UR6, UR6, UR11, URZ, 0x6 ;  /* 0x0000000b06067291 */ /* 0x000fc8000f8f303f */
[----:B------:R-:W-:-:S04]  /*6a70*/  USHF.R.S32.HI UR6, URZ, 0x6, UR6 ;  /* 0x000000063f067899 */ /* 0x000fc80008011406 */
[----:B------:R-:W-:-:S04]  /*6a80*/  UISETP.LT.AND UP0, UPT, UR47, UR6, UPT ;  /* 0x000000062f00728c */ /* 0x000fc8000bf01270 */
[----:B------:R-:W-:-:S04]  /*6a90*/  USEL UR22, UR47, UR6, !UP0 ;  /* 0x000000062f167287 */ /* 0x000fc8000c000000 */
[----:B------:R-:W-:-:S06]  /*6aa0*/  UISETP.GE.AND UP0, UPT, UR21, UR22, UPT ;  /* 0x000000161500728c */ /* 0x000fcc000bf06270 */
[----:B------:R-:W-:-:S13]  /*6ab0*/  PLOP3.LUT P1, PT, PT, PT, UP0, 0x80, 0x0 ;  /* 0x000000000000781c */ /* 0x000fda0003f2f008 */
[----:B------:R-:W-:Y:S05]  /*6ac0*/  @!P1 BRA `(.L_x_5473) ;  /* 0x0000002400a89947 */ /* 0x000fea0003800000 */
[----:B------:R-:W-:Y:S01]  /*6ad0*/  IMAD.MOV.U32 R10, RZ, RZ, R6 ;  /* 0x000000ffff0a7224 */ /* 0x000fe200078e0006 */
[----:B------:R-:W-:Y:S01]  /*6ae0*/  UMOV UR27, UR38 ;  /* 0x00000026001b7c82 */ /* 0x000fe20008000000 */
[----:B------:R-:W-:Y:S01]  /*6af0*/  IMAD.MOV.U32 R9, RZ, RZ, R5 ;  /* 0x000000ffff097224 */ /* 0x000fe200078e0005 */
[----:B------:R-:W-:Y:S01]  /*6b00*/  ULDC UR24, c[0x0][0x9e4] ;  /* 0x0002790000187ab9 */ /* 0x000fe20000000800 */
[----:B------:R-:W-:Y:S01]  /*6b10*/  ULDC UR20, c[0x0][0x9dc] ;  /* 0x0002770000147ab9 */ /* 0x000fe20000000800 */
[----:B------:R-:W-:Y:S01]  /*6b20*/  ULDC UR26, c[0x0][0x988] ;  /* 0x00026200001a7ab9 */ /* 0x000fe20000000800 */
[----:B------:R-:W-:-:S05]  /*6b30*/  ULDC UR25, c[0x0][0x9e0] ;  /* 0x0002780000197ab9 */ /* 0x000fca0000000800 */
.L_x_5492:
[----:B------:R-:W-:-:S04]  /*6b40*/  UIADD3 UR38, UR27, 0x1, URZ ;  /* 0x000000011b267890 */ /* 0x000fc8000fffe03f */
[----:B------:R-:W-:-:S04]  /*6b50*/  UISETP.NE.AND UP0, UPT, UR38, 0x2, UPT ;  /* 0x000000022600788c */ /* 0x000fc8000bf05270 */
[----:B------:R-:W-:Y:S02]  /*6b60*/  USEL UR6, URZ, 0x1, UP0 ;  /* 0x000000013f067887 */ /* 0x000fe40008000000 */
[----:B------:R-:W-:Y:S02]  /*6b70*/  USEL UR38, UR38, URZ, UP0 ;  /* 0x0000003f26267287 */ /* 0x000fe40008000000 */
[----:B------:R-:W-:Y:S01]  /*6b80*/  ULOP3.LUT UR37, UR37, UR6, URZ, 0x3c, !UPT ;  /* 0x0000000625257292 */ /* 0x000fe2000f8e3c3f */
[----:B0-----:R-:W-:Y:S11]  /*6b90*/  @!P0 BRA `(.L_x_5474) ;  /* 0x0000000000048947 */ /* 0x001ff60003800000 */
[----:B------:R-:W-:Y:S01]  /*6ba0*/  BPT.TRAP 0x1 ;  /* 0x000000040000795c */ /* 0x000fe20000300000 */
.L_x_5474:
[----:B------:R-:W-:Y:S01]  /*6bb0*/  ULEA UR23, UR38, UR41, 0x3 ;  /* 0x0000002926177291 */ /* 0x000fe2000f8e183f */
[----:B-1234-:R-:W-:-:S05]  /*6bc0*/  IMAD.U32 R8, RZ, RZ, UR37 ;  /* 0x00000025ff087e24 */ /* 0x01efca000f8e00ff */
[----:B------:R-:W-:-:S04]  /*6bd0*/  SHF.L.U32 R8, R8, 0x1f, RZ ;  /* 0x0000001f08087819 */ /* 0x000fc800000006ff */
[----:B------:R1:W2:Y:S01]  /*6be0*/  SYNCS.PHASECHK.TRANS64.TRYWAIT P1, [UR23+0x28c30], R8 ;  /* 0x028c3008ff0075a7 */ /* 0x0002a20008020157 */
[----:B------:R-:W-:Y:S05]  /*6bf0*/  @!P0 BRA `(.L_x_5475) ;  /* 0x0000000000048947 */ /* 0x000fea0003800000 */
[----:B------:R-:W-:Y:S01]  /*6c00*/  BPT.TRAP 0x1 ;  /* 0x000000040000795c */ /* 0x000fe20000300000 */
.L_x_5475:
[----:B--2---:R-:W-:Y:S05]  /*6c10*/  @P1 BRA `(.L_x_5476) ;  /* 0x0000000000081947 */ /* 0x004fea0003800000 */
[----:B------:R-:W2:Y:S02]  /*6c20*/  SYNCS.PHASECHK.TRANS64.TRYWAIT P1, [UR23+0x28c30], R8 ;  /* 0x028c3008ff0075a7 */ /* 0x000ea40008020157 */
[----:B--2---:R-:W-:Y:S05]  /*6c30*/  @!P1 BRA `(.L_x_5477) ;  /* 0x0000012000cc9947 */ /* 0x004fea0003800000 */
.L_x_5476:
[----:B------:R-:W-:Y:S01]  /*6c40*/  R2UR UR18, R0 ;  /* 0x00000000001272ca */ /* 0x000fe200000e0000 */
[----:B0-----:R-:W-:Y:S01]  /*6c50*/  WARPGROUP.ARRIVE ;  /* 0x00000000000079c5 */ /* 0x001fe20000000000 */
[----:B------:R-:W-:Y:S01]  /*6c60*/  UMOV UR19, 0x40000040 ;  /* 0x4000004000137882 */ /* 0x000fe20000000000 */
[----:B------:R-:W-:Y:S01]  /*6c70*/  UMOV UR7, 0x40000040 ;  /* 0x4000004000077882 */ /* 0x000fe20000000000 */
[----:B------:R-:W-:Y:S01]  /*6c80*/  UMOV UR11, 0x40000040 ;  /* 0x40000040000b7882 */ /* 0x000fe20000000000 */
[----:B------:R-:W-:-:S08]  /*6c90*/  UMOV UR15, 0x40000040 ;  /* 0x40000040000f7882 */ /* 0x000fd00000000000 */
[----:B------:R-:W-:-:S04]  /*6ca0*/  ULEA UR18, UR38, UR18, 0x9 ;  /* 0x0000001226127291 */ /* 0x000fc8000f8e483f */
[----:B------:R-:W-:Y:S02]  /*6cb0*/  UIADD3 UR6, UR18, 0x2, URZ ;  /* 0x0000000212067890 */ /* 0x000fe4000fffe03f */
[----:B------:R-:W-:Y:S02]  /*6cc0*/  UIADD3 UR10, UR18, 0x4, URZ ;  /* 0x00000004120a7890 */ /* 0x000fe4000fffe03f */
[----:B------:R-:W-:Y:S02]  /*6cd0*/  UIADD3 UR14, UR18, 0x6, URZ ;  /* 0x00000006120e7890 */ /* 0x000fe4000fffe03f */
        /* <DEDUP_REMOVED lines=13> */
.L_x_5478:
[----:B------:R-:W-:Y:S01]  /*6db0*/  UISETP.NE.AND UP1, UPT, UR52, URZ, UPT ;  /* 0x0000003f3400728c */ /* 0x000fe2000bf25270 */
[----:B------:R-:W-:Y:S01]  /*6dc0*/  VIADD R14, R190, UR45 ;  /* 0x0000002dbe0e7c36 */ /* 0x000fe20008000000 */
[----:B------:R-:W-:Y:S02]  /*6dd0*/  USHF.L.U32 UR7, UR21, 0x6, URZ ;  /* 0x0000000615077899 */ /* 0x000fe4000800063f */
[----:B------:R-:W-:Y:S02]  /*6de0*/  UISETP.NE.AND UP0, UPT, UR51, URZ, UPT ;  /* 0x0000003f3300728c */ /* 0x000fe4000bf05270 */
[----:B------:R-:W-:Y:S02]  /*6df0*/  PLOP3.LUT P1, PT, PT, PT, UP1, 0x80, 0x0 ;  /* 0x000000000000781c */ /* 0x000fe40003f2f018 */
[----:B------:R-:W-:Y:S01]  /*6e00*/  PLOP3.LUT P2, PT, PT, PT, UP1, 0x80, 0x0 ;  /* 0x000000000000781c */ /* 0x000fe20003f4f018 */
[----:B------:R-:W-:Y:S02]  /*6e10*/  IMAD.U32 R12, RZ, RZ, UR7 ;  /* 0x00000007ff0c7e24 */ /* 0x000fe4000f8e00ff */
[----:B------:R-:W-:-:S03]  /*6e20*/  @UP1 ULDC UR6, c[0x0][0x44c] ;  /* 0x0001130000061ab9 */ /* 0x000fc60000000800 */
[----:B------:R-:W-:-:S05]  /*6e30*/  IADD3 R12, -R2, 0x1, -R12 ;  /* 0x00000001020c7810 */ /* 0x000fca0007ffe90c */
[----:B--2---:R-:W-:Y:S01]  /*6e40*/  @P1 IMAD.HI.U32 R5, R14, UR6, RZ ;  /* 0x000000060e051c27 */ /* 0x004fe2000f8e00ff */
[----:B------:R-:W-:Y:S01]  /*6e50*/  @UP1 ULDC UR6, c[0x0][0x450] ;  /* 0x0001140000061ab9 */ /* 0x000fe20000000800 */
[----:B------:R-:W-:-:S03]  /*6e60*/  PLOP3.LUT P1, PT, PT, PT, UP0, 0x40, 0x0 ;  /* 0x000000000000781c */ /* 0x000fc60003f2e808 */
[----:B------:R-:W-:Y:S01]  /*6e70*/  @P2 SHF.R.U32.HI R14, RZ, UR6, R5 ;  /* 0x00000006ff0e2c19 */ /* 0x000fe20008011605 */
[----:B------:R-:W-:Y:S01]  /*6e80*/  UIADD3 UR6, UR23, 0x28c40, URZ ;  /* 0x00028c4017067890 */ /* 0x000fe2000fffe03f */
[----:B------:R-:W-:-:S03]  /*6e90*/  IMAD.U32 R5, RZ, RZ, UR50 ;  /* 0x00000032ff057e24 */ /* 0x000fc6000f8e00ff */
[----:B------:R-:W0:Y:S01]  /*6ea0*/  SHFL.IDX PT, R15, R14, RZ, 0x1c1f ;  /* 0x001c1fff0e0f7589 */ /* 0x000e2200000e0000 */
[----:B------:R-:W-:Y:S01]  /*6eb0*/  UPRMT UR6, UR40, 0x654, UR6 ;  /* 0x0000065428067896 */ /* 0x000fe20008000006 */
[----:B------:R-:W-:-:S05]  /*6ec0*/  IADD3 R12, -R5, UR48, R12 ;  /* 0x00000030050c7c10 */ /* 0x000fca000fffe10c */
[----:B------:R-:W-:-:S03]  /*6ed0*/  VIADD R13, R12, UR25 ;  /* 0x000000190c0d7c36 */ /* 0x000fc60008000000 */
[----:B------:R-:W-:Y:S01]  /*6ee0*/  SYNCS.ARRIVE.TRANS64.RED.A1T0 RZ, [UR6], RZ ;  /* 0x000000ffffff79a7 */ /* 0x000fe20008100406 */
[----:B------:R-:W-:-:S06]  /*6ef0*/  ULOP3.LUT UR6, URZ, UR20, URZ, 0x33, !UPT ;  /* 0x000000143f067292 */ /* 0x000fcc000f8e333f */
[----:B------:R-:W-:Y:S02]  /*6f00*/  VIADD R12, R12, UR6 ;  /* 0x000000060c0c7c36 */ /* 0x000fe40008000000 */
[----:B0-----:R-:W-:Y:S02]  /*6f10*/  IMAD.IADD R11, R13, 0x1, R15 ;  /* 0x000000010d0b7824 */ /* 0x001fe400078e020f */
[----:B------:R-:W-:Y:S01]  /*6f20*/  IMAD.IADD R5, R15, 0x1, R12 ;  /* 0x000000010f057824 */ /* 0x000fe200078e020c */
[----:B------:R-:W-:Y:S06]  /*6f30*/  @P1 BRA `(.L_x_5479) ;  /* 0x00000000005c1947 */ /* 0x000fec0003800000 */
[----:B------:R-:W-:Y:S01]  /*6f40*/  IMAD.U32 R6, RZ, RZ, UR50 ;  /* 0x00000032ff067e24 */ /* 0x000fe2000f8e00ff */
[----:B------:R-:W-:Y:S04]  /*6f50*/  BSSY B0, `(.L_x_5480) ;  /* 0x0000011000007945 */ /* 0x000fe80003800000 */
[----:B------:R-:W-:-:S04]  /*6f60*/  IADD3 R15, -R6, UR48, R15 ;  /* 0x00000030060f7c10 */ /* 0x000fc8000fffe10f */
        /* <DEDUP_REMOVED lines=10> */
.L_x_5481:
[----:B------:R-:W-:-:S05]  /*7010*/  IMAD.U32 R20, RZ, RZ, UR24 ;  /* 0x00000018ff147e24 */ /* 0x000fca000f8e00ff */
[----:B------:R-:W-:-:S13]  /*7020*/  ISETP.NE.AND P1, PT, R20, 0x1, PT ;  /* 0x000000011400780c */ /* 0x000fda0003f25270 */
[----:B------:R-:W0:Y:S02]  /*7030*/  @P1 LDC.64 R6, c[0x0][0x9e8] ;  /* 0x00027a00ff061b82 */ /* 0x000e240000000a00 */
[----:B0-----:R-:W-:-:S05]  /*7040*/  @P1 IMAD.HI.U32 R6, R15, R6, RZ ;  /* 0x000000060f061227 */ /* 0x001fca00078e00ff */
[----:B------:R-:W-:-:S07]  /*7050*/  @P1 SHF.R.U32.HI R15, RZ, R7, R6 ;  /* 0x00000007ff0f1219 */ /* 0x000fce0000011606 */
.L_x_5482:
[----:B------:R-:W-:Y:S05]  /*7060*/  BSYNC B0 ;  /* 0x0000000000007941 */ /* 0x000fea0003800000 */
.L_x_5480:
[----:B------:R-:W-:-:S04]  /*7070*/  IMAD R15, R15, R20, -UR7 ;  /* 0x800000070f0f7e24 */ /* 0x000fc8000f8e0214 */
[----:B------:R-:W-:-:S05]  /*7080*/  IMAD.IADD R15, R15, 0x1, -R2 ;  /* 0x000000010f0f7824 */ /* 0x000fca00078e0a02 */
[----:B------:R-:W-:Y:S02]  /*7090*/  VIMNMX R5, R5, R15, !PT ;  /* 0x0000000f05057248 */ /* 0x000fe40007fe0100 */
[----:B------:R-:W-:-:S07]  /*70a0*/  VIADDMNMX R11, R15, R20, R11, PT ;  /* 0x000000140f0b7246 */ /* 0x000fce000380010b */
.L_x_5479:
[----:B------:R-:W-:Y:S01]  /*70b0*/  UISETP.GT.AND UP0, UPT, UR21, -0x1, UPT ;  /* 0xffffffff1500788c */ /* 0x000fe2000bf04270 */
[----:B------:R-:W0:Y:S01]  /*70c0*/  SHFL.IDX PT, R6, R14, 0x1, 0x1c1f ;  /* 0x003c1f000e067f89 */ /* 0x000e2200000e0000 */
[----:B------:R-:W-:-:S04]  /*70d0*/  UISETP.NE.AND UP1, UPT, UR51, URZ, UPT ;  /* 0x0000003f3300728c */ /* 0x000fc8000bf25270 */
[----:B------:R-:W-:-:S04]  /*70e0*/  PLOP3.LUT P1, PT, PT, PT, UP0, 0x80, 0x0 ;  /* 0x000000000000781c */ /* 0x000fc80003f2f008 */
[C---:B------:R-:W-:Y:S02]  /*70f0*/  ISETP.GT.AND P4, PT, R5.reuse, 0x1, P1 ;  /* 0x000000010500780c */ /* 0x040fe40000f84270 */
[----:B------:R-:W-:Y:S02]  /*7100*/  ISETP.GT.AND P5, PT, R5, RZ, P1 ;  /* 0x000000ff0500720c */ /* 0x000fe40000fa4270 */
[C---:B------:R-:W-:Y:S02]  /*7110*/  ISETP.LT.OR P4, PT, R11.reuse, 0x2, P4 ;  /* 0x000000020b00780c */ /* 0x040fe40002781670 */
[----:B------:R-:W-:Y:S02]  /*7120*/  ISETP.LT.OR P5, PT, R11, 0x1, P5 ;  /* 0x000000010b00780c */ /* 0x000fe40002fa1670 */
[----:B------:R-:W-:Y:S02]  /*7130*/  FSEL R153, R153, -INF , !P4 ;  /* 0xff80000099997808 */ /* 0x000fe40006000000 */
[----:B------:R-:W-:-:S02]  /*7140*/  ISETP.GT.AND P4, PT, R5, 0x18, P1 ;  /* 0x000000180500780c */ /* 0x000fc40000f84270 */
[----:B------:R-:W-:Y:S02]  /*7150*/  FSEL R152, R152, -INF , !P5 ;  /* 0xff80000098987808 */ /* 0x000fe40006800000 */
[----:B------:R-:W-:Y:S01]  /*7160*/  ISETP.LT.OR P4, PT, R11, 0x19, P4 ;  /* 0x000000190b00780c */ /* 0x000fe20002781670 */
[--C-:B0-----:R-:W-:Y:S01]  /*7170*/  IMAD.IADD R13, R13, 0x1, R6.reuse ;  /* 0x000000010d0d7824 */ /* 0x101fe200078e0206 */
[C---:B------:R-:W-:Y:S01]  /*7180*/  ISETP.GT.AND P6, PT, R5.reuse, 0x8, P1 ;  /* 0x000000080500780c */ /* 0x040fe20000fc4270 */
[----:B------:R-:W-:Y:S01]  /*7190*/  IMAD.IADD R12, R12, 0x1, R6 ;  /* 0x000000010c0c7824 */ /* 0x000fe200078e0206 */
[C---:B------:R-:W-:Y:S02]  /*71a0*/  ISETP.GT.AND P2, PT, R5.reuse, 0x9, P1 ;  /* 0x000000090500780c */ /* 0x040fe40000f44270 */
[C---:B------:R-:W-:Y:S02]  /*71b0*/  ISETP.GT.AND P3, PT, R5.reuse, 0x10, P1 ;  /* 0x000000100500780c */ /* 0x040fe40000f64270 */
[----:B------:R-:W-:-:S02]  /*71c0*/  ISETP.GT.AND P5, PT, R5, 0x11, P1 ;  /* 0x000000110500780c */ /* 0x000fc40000fa4270 */
[----:B------:R-:W-:Y:S02]  /*71d0*/  FSEL R164, R164, -INF , !P4 ;  /* 0xff800000a4a47808 */ /* 0x000fe40006000000 */
[----:B------:R-:W-:Y:S02]  /*71e0*/  ISETP.GT.AND P4, PT, R5, 0x29, P1 ;  /* 0x000000290500780c */ /* 0x000fe40000f84270 */
[C---:B------:R-:W-:Y:S02]  /*71f0*/  ISETP.LT.OR P6, PT, R11.reuse, 0x9, P6 ;  /* 0x000000090b00780c */ /* 0x040fe400037c1670 */
[C---:B------:R-:W-:Y:S02]  /*7200*/  ISETP.LT.OR P2, PT, R11.reuse, 0xa, P2 ;  /* 0x0000000a0b00780c */ /* 0x040fe40001741670 */
[C---:B------:R-:W-:Y:S02]  /*7210*/  ISETP.LT.OR P3, PT, R11.reuse, 0x11, P3 ;  /* 0x000000110b00780c */ /* 0x040fe40001f61670 */
[----:B------:R-:W-:-:S02]  /*7220*/  ISETP.LT.OR P5, PT, R11, 0x12, P5 ;  /* 0x000000120b00780c */ /* 0x000fc40002fa1670 */
[----:B------:R-:W-:Y:S02]  /*7230*/  ISETP.LT.OR P4, PT, R11, 0x2a, P4 ;  /* 0x0000002a0b00780c */ /* 0x000fe40002781670 */
[----:B------:R-:W-:Y:S02]  /*7240*/  FSEL R156, R156, -INF , !P6 ;  /* 0xff8000009c9c7808 */ /* 0x000fe40007000000 */
[----:B------:R-:W-:Y:S02]  /*7250*/  FSEL R157, R157, -INF , !P2 ;  /* 0xff8000009d9d7808 */ /* 0x000fe40005000000 */
[----:B------:R-:W-:Y:S02]  /*7260*/  FSEL R160, R160, -INF , !P3 ;  /* 0xff800000a0a07808 */ /* 0x000fe40005800000 */
[----:B------:R-:W-:Y:S02]  /*7270*/  FSEL R161, R161, -INF , !P5 ;  /* 0xff800000a1a17808 */ /* 0x000fe40006800000 */
[----:B------:R-:W-:-:S02]  /*7280*/  ISETP.GT.AND P6, PT, R5, 0x19, P1 ;  /* 0x000000190500780c */ /* 0x000fc40000fc4270 */
[C---:B------:R-:W-:Y:S02]  /*7290*/  ISETP.GT.AND P2, PT, R5.reuse, 0x20, P1 ;  /* 0x000000200500780c */ /* 0x040fe40000f44270 */
[C---:B------:R-:W-:Y:S02]  /*72a0*/  ISETP.GT.AND P3, PT, R5.reuse, 0x21, P1 ;  /* 0x000000210500780c */ /* 0x040fe40000f64270 */
[----:B------:R-:W-:Y:S02]  /*72b0*/  ISETP.GT.AND P5, PT, R5, 0x28, P1 ;  /* 0x000000280500780c */ /* 0x000fe40000fa4270 */
[----:B------:R-:W-:Y:S02]  /*72c0*/  FSEL R173, R173, -INF , !P4 ;  /* 0xff800000adad7808 */ /* 0x000fe40006000000 */
[----:B------:R-:W-:Y:S02]  /*72d0*/  PLOP3.LUT P4, PT, PT, PT, UP1, 0x40, 0x0 ;  /* 0x000000000000781c */ /* 0x000fe40003f8e818 */
[----:B------:R-:W-:-:S02]  /*72e0*/  ISETP.LT.OR P6, PT, R11, 0x1a, P6 ;  /* 0x0000001a0b00780c */ /* 0x000fc400037c1670 */
[C---:B------:R-:W-:Y:S02]  /*72f0*/  ISETP.LT.OR P2, PT, R11.reuse, 0x21, P2 ;  /* 0x000000210b00780c */ /* 0x040fe40001741670 */
[C---:B------:R-:W-:Y:S02]  /*7300*/  ISETP.LT.OR P3, PT, R11.reuse, 0x22, P3 ;  /* 0x000000220b00780c */ /* 0x040fe40001f61670 */
[----:B------:R-:W-:Y:S02]  /*7310*/  ISETP.LT.OR P5, PT, R11, 0x29, P5 ;  /* 0x000000290b00780c */ /* 0x000fe40002fa1670 */
[----:B------:R-:W-:Y:S02]  /*7320*/  FSEL R165, R165, -INF , !P6 ;  /* 0xff800000a5a57808 */ /* 0x000fe40007000000 */
[----:B------:R-:W-:Y:S02]  /*7330*/  FSEL R168, R168, -INF , !P2 ;  /* 0xff800000a8a87808 */ /* 0x000fe40005000000 */
[----:B------:R-:W-:-:S02]  /*7340*/  FSEL R169, R169, -INF , !P3 ;  /* 0xff800000a9a97808 */ /* 0x000fc40005800000 */
[----:B------:R-:W-:Y:S02]  /*7350*/  FSEL R172, R172, -INF , !P5 ;  /* 0xff800000acac7808 */ /* 0x000fe40006800000 */
[C---:B------:R-:W-:Y:S02]  /*7360*/  ISETP.GT.AND P6, PT, R5.reuse, 0x30, P1 ;  /* 0x000000300500780c */ /* 0x040fe40000fc4270 */
[C---:B------:R-:W-:Y:S02]  /*7370*/  ISETP.GT.AND P2, PT, R5.reuse, 0x31, P1 ;  /* 0x000000310500780c */ /* 0x040fe40000f44270 */
[C---:B------:R-:W-:Y:S02]  /*7380*/  ISETP.GT.AND P3, PT, R5.reuse, 0x38, P1 ;  /* 0x000000380500780c */ /* 0x040fe40000f64270 */
[----:B------:R-:W-:Y:S02]  /*7390*/  ISETP.GT.AND P5, PT, R5, 0x39, P1 ;  /* 0x000000390500780c */ /* 0x000fe40000fa4270 */
[----:B------:R-:W-:-:S02]  /*73a0*/  ISETP.LT.OR P6, PT, R11, 0x31, P6 ;  /* 0x000000310b00780c */ /* 0x000fc400037c1670 */
[C---:B------:R-:W-:Y:S02]  /*73b0*/  ISETP.LT.OR P2, PT, R11.reuse, 0x32, P2 ;  /* 0x000000320b00780c */ /* 0x040fe40001741670 */
[C---:B------:R-:W-:Y:S02]  /*73c0*/  ISETP.LT.OR P3, PT, R11.reuse, 0x39, P3 ;  /* 0x000000390b00780c */ /* 0x040fe40001f61670 */
[----:B------:R-:W-:Y:S02]  /*73d0*/  ISETP.LT.OR P5, PT, R11, 0x3a, P5 ;  /* 0x0000003a0b00780c */ /* 0x000fe40002fa1670 */
[----:B------:R-:W-:Y:S02]  /*73e0*/  FSEL R176, R176, -INF , !P6 ;  /* 0xff800000b0b07808 */ /* 0x000fe40007000000 */
[----:B------:R-:W-:Y:S02]  /*73f0*/  FSEL R177, R177, -INF , !P2 ;  /* 0xff800000b1b17808 */ /* 0x000fe40005000000 */
[----:B------:R-:W-:-:S02]  /*7400*/  FSEL R180, R180, -INF , !P3 ;  /* 0xff800000b4b47808 */ /* 0x000fc40005800000 */
[----:B------:R-:W-:Y:S01]  /*7410*/  FSEL R181, R181, -INF , !P5 ;  /* 0xff800000b5b57808 */ /* 0x000fe20006800000 */
        /* <DEDUP_REMOVED lines=14> */
.L_x_5485:
[----:B------:R-:W-:-:S05]  /*7500*/  IMAD.U32 R11, RZ, RZ, UR24 ;  /* 0x00000018ff0b7e24 */ /* 0x000fca000f8e00ff */
[----:B------:R-:W-:-:S13]  /*7510*/  ISETP.NE.AND P2, PT, R11, 0x1, PT ;  /* 0x000000010b00780c */ /* 0x000fda0003f45270 */
[----:B------:R-:W0:Y:S02]  /*7520*/  @P2 LDC.64 R6, c[0x0][0x9e8] ;  /* 0x00027a00ff062b82 */ /* 0x000e240000000a00 */
[----:B0-----:R-:W-:-:S05]  /*7530*/  @P2 IMAD.HI.U32 R6, R5, R6, RZ ;  /* 0x0000000605062227 */ /* 0x001fca00078e00ff */
[----:B------:R-:W-:-:S07]  /*7540*/  @P2 SHF.R.U32.HI R5, RZ, R7, R6 ;  /* 0x00000007ff052219 */ /* 0x000fce0000011606 */
.L_x_5486:
[----:B------:R-:W-:Y:S05]  /*7550*/  BSYNC B0 ;  /* 0x0000000000007941 */ /* 0x000fea0003800000 */
.L_x_5484:
[----:B------:R-:W-:-:S04]  /*7560*/  IMAD R5, R5, R11, -UR7 ;  /* 0x8000000705057e24 */ /* 0x000fc8000f8e020b */
[----:B------:R-:W-:-:S05]  /*7570*/  IMAD.IADD R5, R5, 0x1, -R2 ;  /* 0x0000000105057824 */ /* 0x000fca00078e0a02 */
[----:B------:R-:W-:Y:S02]  /*7580*/  VIMNMX R12, R12, R5, !PT ;  /* 0x000000050c0c7248 */ /* 0x000fe40007fe0100 */
[----:B------:R-:W-:-:S07]  /*7590*/  VIADDMNMX R13, R5, R11, R13, PT ;  /* 0x0000000b050d7246 */ /* 0x000fce000380010d */
.L_x_5483:
[----:B------:R-:W-:Y:S01]  /*75a0*/  LOP3.LUT R16, R16, 0xffffbfff, RZ, 0xc0, !PT ;  /* 0xffffbfff10107812 */ /* 0x000fe200078ec0ff */
[----:B------:R-:W-:Y:S01]  /*75b0*/  UMOV UR10, UR26 ;  /* 0x0000001a000a7c82 */ /* 0x000fe20008000000 */
[----:B------:R-:W-:Y:S02]  /*75c0*/  FMNMX.FTZ R5, R152, R9, !PT ;  /* 0x0000000998057209 */ /* 0x000fe40007810000 */
[----:B------:R-:W-:Y:S02]  /*75d0*/  @P0 LOP3.LUT R16, R16, 0x4000, RZ, 0xfc, !PT ;  /* 0x0000400010100812 */ /* 0x000fe400078efcff */
[----:B------:R-:W-:Y:S02]  /*75e0*/  ISETP.GT.AND P0, PT, R12, 0x19, P1 ;  /* 0x000000190c00780c */ /* 0x000fe40000f04270 */
[----:B------:R-:W-:Y:S02]  /*75f0*/  FMNMX.FTZ R5, R153, R5, !PT ;  /* 0x0000000599057209 */ /* 0x000fe40007810000 */
[----:B------:R-:W-:-:S02]  /*7600*/  LOP3.LUT R16, R16, 0xfffbffff, RZ, 0xc0, !PT ;  /* 0xfffbffff10107812 */ /* 0x000fc400078ec0ff */
[----:B------:R-:W-:Y:S02]  /*7610*/  FMNMX.FTZ R5, R156, R5, !PT ;  /* 0x000000059c057209 */ /* 0x000fe40007810000 */
[----:B------:R-:W-:Y:S02]  /*7620*/  ISETP.GT.AND P5, PT, R12, 0x1, P1 ;  /* 0x000000010c00780c */ /* 0x000fe40000fa4270 */
[----:B------:R-:W-:Y:S02]  /*7630*/  FMNMX.FTZ R5, R157, R5, !PT ;  /* 0x000000059d057209 */ /* 0x000fe40007810000 */
[----:B------:R-:W-:Y:S02]  /*7640*/  ISETP.LT.OR P5, PT, R13, 0x2, P5 ;  /* 0x000000020d00780c */ /* 0x000fe40002fa1670 */
[----:B------:R-:W-:Y:S02]  /*7650*/  @P0 LOP3.LUT R16, R16, 0x40000, RZ, 0xfc, !PT ;  /* 0x0004000010100812 */ /* 0x000fe400078efcff */
[----:B------:R-:W-:-:S02]  /*7660*/  ISETP.GT.AND P0, PT, R12, 0x31, P1 ;  /* 0x000000310c00780c */ /* 0x000fc40000f04270 */
[----:B------:R-:W-:Y:S02]  /*7670*/  FMNMX.FTZ R5, R160, R5, !PT ;  /* 0x00000005a0057209 */ /* 0x000fe40007810000 */
[----:B------:R-:W-:Y:S02]  /*7680*/  LOP3.LUT R16, R16, 0xfffffffd, RZ, 0xc0, !PT ;  /* 0xfffffffd10107812 */ /* 0x000fe400078ec0ff */
[----:B------:R-:W-:Y:S02]  /*7690*/  FMNMX.FTZ R5, R161, R5, !PT ;  /* 0x00000005a1057209 */ /* 0x000fe40007810000 */
[----:B------:R-:W-:Y:S02]  /*76a0*/  FSEL R155, R155, -INF , !P5 ;  /* 0xff8000009b9b7808 */ /* 0x000fe40006800000 */
[----:B------:R-:W-:Y:S02]  /*76b0*/  FMNMX.FTZ R5, R164, R5, !PT ;  /* 0x00000005a4057209 */ /* 0x000fe40007810000 */
[----:B------:R-:W-:-:S02]  /*76c0*/  ISETP.GT.AND P6, PT, R12, 0x8, P1 ;  /* 0x000000080c00780c */ /* 0x000fc40000fc4270 */
[----:B------:R-:W-:Y:S02]  /*76d0*/  FMNMX.FTZ R5, R165, R5, !PT ;  /* 0x00000005a5057209 */ /* 0x000fe40007810000 */
[----:B------:R-:W-:Y:S02]  /*76e0*/  @P0 LOP3.LUT R16, R16, 0x2, RZ, 0xfc, !PT ;  /* 0x0000000210100812 */ /* 0x000fe400078efcff */
[----:B------:R-:W-:Y:S02]  /*76f0*/  ISETP.GT.AND P0, PT, R12, 0x38, P1 ;  /* 0x000000380c00780c */ /* 0x000fe40000f04270 */
[----:B------:R-:W-:Y:S02]  /*7700*/  FMNMX.FTZ R5, R168, R5, !PT ;  /* 0x00000005a8057209 */ /* 0x000fe40007810000 */
[----:B------:R-:W-:Y:S02]  /*7710*/  LOP3.LUT R16, R16, 0xfffffff7, RZ, 0xc0, !PT ;  /* 0xfffffff710107812 */ /* 0x000fe400078ec0ff */
[----:B------:R-:W-:-:S02]  /*7720*/  FMNMX.FTZ R5, R169, R5, !PT ;  /* 0x00000005a9057209 */ /* 0x000fc40007810000 */
[----:B------:R-:W-:Y:S02]  /*7730*/  ISETP.GT.AND P2, PT, R12, 0x9, P1 ;  /* 0x000000090c00780c */ /* 0x000fe40000f44270 */
[----:B------:R-:W-:Y:S02]  /*7740*/  FMNMX.FTZ R5, R172, R5, !PT ;  /* 0x00000005ac057209 */ /* 0x000fe40007810000 */
[----:B------:R-:W-:Y:S02]  /*7750*/  ISETP.GT.AND P3, PT, R12, 0x10, P1 ;  /* 0x000000100c00780c */ /* 0x000fe40000f64270 */
[----:B------:R-:W-:Y:S02]  /*7760*/  @P0 LOP3.LUT R16, R16, 0x8, RZ, 0xfc, !PT ;  /* 0x0000000810100812 */ /* 0x000fe400078efcff */
[----:B------:R-:W-:Y:S02]  /*7770*/  ISETP.GT.AND P0, PT, R12, RZ, P1 ;  /* 0x000000ff0c00720c */ /* 0x000fe40000f04270 */
[----:B------:R-:W-:-:S02]  /*7780*/  FMNMX.FTZ R5, R173, R5, !PT ;  /* 0x00000005ad057209 */ /* 0x000fc40007810000 */
[C---:B------:R-:W-:Y:S02]  /*7790*/  ISETP.GT.AND P4, PT, R12.reuse, 0x11, P1 ;  /* 0x000000110c00780c */ /* 0x040fe40000f84270 */
[----:B------:R-:W-:Y:S02]  /*77a0*/  ISETP.GT.AND P5, PT, R12, 0x18, P1 ;  /* 0x000000180c00780c */ /* 0x000fe40000fa4270 */
[----:B------:R-:W-:Y:S02]  /*77b0*/  FMNMX.FTZ R5, R176, R5, !PT ;  /* 0x00000005b0057209 */ /* 0x000fe40007810000 */
[C---:B------:R-:W-:Y:S02]  /*77c0*/  ISETP.LT.OR P6, PT, R13.reuse, 0x9, P6 ;  /* 0x000000090d00780c */ /* 0x040fe400037c1670 */
[C---:B------:R-:W-:Y:S02]  /*77d0*/  ISETP.LT.OR P2, PT, R13.reuse, 0xa, P2 ;  /* 0x0000000a0d00780c */ /* 0x040fe40001741670 */
[----:B------:R-:W-:-:S02]  /*77e0*/  ISETP.LT.OR P3, PT, R13, 0x11, P3 ;  /* 0x000000110d00780c */ /* 0x000fc40001f61670 */
[C---:B------:R-:W-:Y:S02]  /*77f0*/  ISETP.LT.OR P4, PT, R13.reuse, 0x12, P4 ;  /* 0x000000120d00780c */ /* 0x040fe40002781670 */
[----:B------:R-:W-:Y:S02]  /*7800*/  ISETP.LT.OR P5, PT, R13, 0x19, P5 ;  /* 0x000000190d00780c */ /* 0x000fe40002fa1670 */
[----:B------:R-:W-:Y:S02]  /*7810*/  FMNMX.FTZ R5, R177, R5, !PT ;  /* 0x00000005b1057209 */ /* 0x000fe40007810000 */
[----:B------:R-:W-:Y:S02]  /*7820*/  LOP3.LUT R16, R16, 0xffffff7f, RZ, 0xc0, !PT ;  /* 0xffffff7f10107812 */ /* 0x000fe400078ec0ff */
[----:B------:R-:W-:Y:S02]  /*7830*/  FSEL R158, R158, -INF , !P6 ;  /* 0xff8000009e9e7808 */ /* 0x000fe40007000000 */
[----:B------:R-:W-:-:S02]  /*7840*/  FSEL R159, R159, -INF , !P2 ;  /* 0xff8000009f9f7808 */ /* 0x000fc40005000000 */
[----:B------:R-:W-:Y:S02]  /*7850*/  FSEL R162, R162, -INF , !P3 ;  /* 0xff800000a2a27808 */ /* 0x000fe40005800000 */
[----:B------:R-:W-:Y:S02]  /*7860*/  FSEL R163, R163, -INF , !P4 ;  /* 0xff800000a3a37808 */ /* 0x000fe40006000000 */
[----:B------:R-:W-:Y:S02]  /*7870*/  FSEL R166, R166, -INF , !P5 ;  /* 0xff800000a6a67808 */ /* 0x000fe40006800000 */
[C---:B------:R-:W-:Y:S02]  /*7880*/  ISETP.GT.AND P2, PT, R12.reuse, 0x20, P1 ;  /* 0x000000200c00780c */ /* 0x040fe40000f44270 */
[C---:B------:R-:W-:Y:S02]  /*7890*/  ISETP.GT.AND P3, PT, R12.reuse, 0x21, P1 ;  /* 0x000000210c00780c */ /* 0x040fe40000f64270 */
[----:B------:R-:W-:-:S02]  /*78a0*/  ISETP.GT.AND P4, PT, R12, 0x28, P1 ;  /* 0x000000280c00780c */ /* 0x000fc40000f84270 */
[C---:B------:R-:W-:Y:S02]  /*78b0*/  ISETP.GT.AND P5, PT, R12.reuse, 0x29, P1 ;  /* 0x000000290c00780c */ /* 0x040fe40000fa4270 */
[C---:B------:R-:W-:Y:S02]  /*78c0*/  ISETP.GT.AND P6, PT, R12.reuse, 0x30, P1 ;  /* 0x000000300c00780c */ /* 0x040fe40000fc4270 */
[----:B------:R-:W-:Y:S02]  /*78d0*/  ISETP.GT.AND P1, PT, R12, 0x39, P1 ;  /* 0x000000390c00780c */ /* 0x000fe40000f24270 */
[----:B------:R-:W-:Y:S02]  /*78e0*/  FMNMX.FTZ R5, R180, R5, !PT ;  /* 0x00000005b4057209 */ /* 0x000fe40007810000 */
[----:B------:R-:W-:Y:S02]  /*78f0*/  @P0 LOP3.LUT R16, R16, 0x80, RZ, 0xfc, !PT ;  /* 0x0000008010100812 */ /* 0x000fe400078efcff */
[----:B------:R-:W-:-:S02]  /*7900*/  FMNMX.FTZ R5, R181, R5, !PT ;  /* 0x00000005b5057209 */ /* 0x000fc40007810000 */
[C---:B------:R-:W-:Y:S02]  /*7910*/  LOP3.LUT P0, RZ, R16.reuse, 0x40000, RZ, 0xc0, !PT ;  /* 0x0004000010ff7812 */ /* 0x040fe4000780c0ff */
[----:B------:R-:W-:Y:S01]  /*7920*/  LOP3.LUT R16, R16, 0xffffffdf, RZ, 0xc0, !PT ;  /* 0xffffffdf10107812 */ /* 0x000fe200078ec0ff */
[----:B------:R-:W0:Y:S01]  /*7930*/  SHFL.BFLY PT, R6, R5, 0x2, 0x1f ;  /* 0x0c401f0005067f89 */ /* 0x000e2200000e0000 */
[C---:B------:R-:W-:Y:S02]  /*7940*/  ISETP.LT.OR P0, PT, R13.reuse, 0x1a, P0 ;  /* 0x0000001a0d00780c */ /* 0x040fe40000701670 */
[----:B------:R-:W-:Y:S02]  /*7950*/  @P1 LOP3.LUT R16, R16, 0x20, RZ, 0xfc, !PT ;  /* 0x0000002010101812 */ /* 0x000fe400078efcff */
[----:B------:R-:W-:Y:S02]  /*7960*/  ISETP.LT.OR P6, PT, R13, 0x31, P6 ;  /* 0x000000310d00780c */ /* 0x000fe400037c1670 */
[----:B------:R-:W-:-:S02]  /*7970*/  LOP3.LUT P1, RZ, R16, 0x2, RZ, 0xc0, !PT ;  /* 0x0000000210ff7812 */ /* 0x000fc4000782c0ff */
[----:B------:R-:W-:Y:S02]  /*7980*/  LOP3.LUT R16, R16, 0xfffffeff, RZ, 0xc0, !PT ;  /* 0xfffffeff10107812 */ /* 0x000fe400078ec0ff */
[----:B------:R-:W-:-:S03]  /*7990*/  ISETP.LT.OR P1, PT, R13, 0x32, P1 ;  /* 0x000000320d00780c */ /* 0x000fc60000f21670 */
[----:B------:R-:W-:Y:S02]  /*79a0*/  @P0 LOP3.LUT R16, R16, 0x100, RZ, 0xfc, !PT ;  /* 0x0000010010100812 */ /* 0x000fe400078efcff */
[C---:B------:R-:W-:Y:S02]  /*79b0*/  ISETP.LT.OR P0, PT, R13.reuse, 0x21, P2 ;  /* 0x000000210d00780c */ /* 0x040fe40001701670 */
[C---:B------:R-:W-:Y:S02]  /*79c0*/  LOP3.LUT P2, RZ, R16.reuse, 0x8, RZ, 0xc0, !PT ;  /* 0x0000000810ff7812 */ /* 0x040fe4000784c0ff */
[----:B------:R-:W-:Y:S02]  /*79d0*/  LOP3.LUT R16, R16, 0xffffffbf, RZ, 0xc0, !PT ;  /* 0xffffffbf10107812 */ /* 0x000fe400078ec0ff */
[----:B------:R-:W-:Y:S02]  /*79e0*/  ISETP.LT.OR P2, PT, R13, 0x39, P2 ;  /* 0x000000390d00780c */ /* 0x000fe40001741670 */
[----:B0-----:R-:W-:-:S02]  /*79f0*/  FMNMX.FTZ R5, R5, R6, !PT ;  /* 0x0000000605057209 */ /* 0x001fc40007810000 */
[----:B------:R-:W-:-:S03]  /*7a00*/  FSEL R182, R182, -INF , !P2 ;  /* 0xff800000b6b67808 */ /* 0x000fc60005000000 */
[----:B------:R-:W-:Y:S01]  /*7a10*/  @P0 LOP3.LUT R16, R16, 0x40, RZ, 0xfc, !PT ;  /* 0x0000004010100812 */ /* 0x000fe200078efcff */
[----:B------:R-:W0:Y:S01]  /*7a20*/  SHFL.BFLY PT, R6, R5, 0x1, 0x1f ;  /* 0x0c201f0005067f89 */ /* 0x000e2200000e0000 */
[C---:B------:R-:W-:Y:S02]  /*7a30*/  ISETP.LT.OR P0, PT, R13.reuse, 0x22, P3 ;  /* 0x000000220d00780c */ /* 0x040fe40001f01670 */
[C---:B------:R-:W-:Y:S02]  /*7a40*/  LOP3.LUT P3, RZ, R16.reuse, 0x80, RZ, 0xc0, !PT ;  /* 0x0000008010ff7812 */ /* 0x040fe4000786c0ff */
[----:B------:R-:W-:Y:S02]  /*7a50*/  LOP3.LUT R16, R16, 0xffffffef, RZ, 0xc0, !PT ;  /* 0xffffffef10107812 */ /* 0x000fe400078ec0ff */
[----:B------:R-:W-:-:S04]  /*7a60*/  ISETP.LT.OR P3, PT, R13, 0x1, P3 ;  /* 0x000000010d00780c */ /* 0x000fc80001f61670 */
[----:B------:R-:W-:-:S03]  /*7a70*/  FSEL R154, R154, -INF , !P3 ;  /* 0xff8000009a9a7808 */ /* 0x000fc60005800000 */
        /* <DEDUP_REMOVED lines=8> */
[----:B------:R-:W-:Y:S01]  /*7b00*/  FMUL.FTZ R6, R5, UR10 ;  /* 0x0000000a05067c20 */ /* 0x000fe20008410000 */
[----:B------:R-:W-:Y:S02]  /*7b10*/  ISETP.LT.OR P0, PT, R13, 0x2a, P5 ;  /* 0x0000002a0d00780c */ /* 0x000fe40002f01670 */
[C---:B------:R-:W-:Y:S02]  /*7b20*/  FSETP.NEU.FTZ.AND P5, PT, R5.reuse, -INF , PT ;  /* 0xff8000000500780b */ /* 0x040fe40003fbd000 */
[----:B------:R-:W-:Y:S02]  /*7b30*/  LOP3.LUT R16, R16, 0xffff7fff, RZ, 0xc0, !PT ;  /* 0xffff7fff10107812 */ /* 0x000fe400078ec0ff */
[----:B------:R-:W-:Y:S02]  /*7b40*/  FSEL R6, R6, RZ, P5 ;  /* 0x000000ff06067208 */ /* 0x000fe40002800000 */
[----:B------:R-:W-:-:S03]  /*7b50*/  FSEL R7, R5, RZ, P5 ;  /* 0x000000ff05077208 */ /* 0x000fc60002800000 */
        /* <DEDUP_REMOVED lines=16> */
[----:B------:R-:W-:Y:S01]  /*7c60*/  @P0 LOP3.LUT R16, R16, 0x8000, RZ, 0xfc, !PT ;  /* 0x0000800010100812 */ /* 0x000fe200078efcff */
[----:B------:R-:W-:Y:S01]  /*7c70*/  FADD.FTZ R7, -R7, R9 ;  /* 0x0000000907077221 */ /* 0x000fe20000010100 */
[----:B------:R-:W-:Y:S01]  /*7c80*/  FMNMX.FTZ R6, R154, R10, !PT ;  /* 0x0000000a9a067209 */ /* 0x000fe20007810000 */
[----:B------:R-:W-:Y:S01]  /*7c90*/  MUFU.EX2 R152, R152 ;  /* 0x0000009800987308 */ /* 0x000fe20000000800 */
[----:B------:R-:W-:Y:S01]  /*7ca0*/  LOP3.LUT R16, R16, 0xfffeffff, RZ, 0xc0, !PT ;  /* 0xfffeffff10107812 */ /* 0x000fe200078ec0ff */
[----:B------:R-:W-:Y:S01]  /*7cb0*/  FMUL.FTZ R7, R7, UR10 ;  /* 0x0000000a07077c20 */ /* 0x000fe20008410000 */
[----:B------:R-:W-:-:S02]  /*7cc0*/  FMNMX.FTZ R6, R155, R6, !PT ;  /* 0x000000069b067209 */ /* 0x000fc40007810000 */
[----:B------:R-:W-:Y:S02]  /*7cd0*/  @P6 LOP3.LUT R16, R16, 0x10000, RZ, 0xfc, !PT ;  /* 0x0001000010106812 */ /* 0x000fe400078efcff */
[----:B------:R-:W-:Y:S01]  /*7ce0*/  FMNMX.FTZ R6, R158, R6, !PT ;  /* 0x000000069e067209 */ /* 0x000fe20007810000 */
[----:B------:R-:W-:Y:S01]  /*7cf0*/  MUFU.EX2 R153, R153 ;  /* 0x0000009900997308 */ /* 0x000fe20000000800 */
[----:B------:R-:W-:Y:S02]  /*7d00*/  LOP3.LUT R16, R16, 0xfffdffff, RZ, 0xc0, !PT ;  /* 0xfffdffff10107812 */ /* 0x000fe400078ec0ff */
[----:B------:R-:W-:Y:S02]  /*7d10*/  FMNMX.FTZ R6, R159, R6, !PT ;  /* 0x000000069f067209 */ /* 0x000fe40007810000 */
[----:B------:R-:W-:Y:S02]  /*7d20*/  @P1 LOP3.LUT R16, R16, 0x20000, RZ, 0xfc, !PT ;  /* 0x0002000010101812 */ /* 0x000fe400078efcff */
[----:B------:R-:W-:Y:S01]  /*7d30*/  FMNMX.FTZ R6, R162, R6, !PT ;  /* 0x00000006a2067209 */ /* 0x000fe20007810000 */
[----:B------:R-:W-:Y:S01]  /*7d40*/  MUFU.EX2 R156, R156 ;  /* 0x0000009c009c7308 */ /* 0x000fe20000000800 */
[----:B------:R-:W-:-:S02]  /*7d50*/  LOP3.LUT P1, RZ, R16, 0x100, RZ, 0xc0, !PT ;  /* 0x0000010010ff7812 */ /* 0x000fc4000782c0ff */
[----:B------:R-:W-:Y:S02]  /*7d60*/  FMNMX.FTZ R6, R163, R6, !PT ;  /* 0x00000006a3067209 */ /* 0x000fe40007810000 */
[----:B------:R-:W-:Y:S02]  /*7d70*/  LOP3.LUT P6, RZ, R16, 0x40, RZ, 0xc0, !PT ;  /* 0x0000004010ff7812 */ /* 0x000fe400078cc0ff */
[----:B------:R-:W-:Y:S01]  /*7d80*/  FSEL R167, R167, -INF , !P1 ;  /* 0xff800000a7a77808 */ /* 0x000fe20004800000 */
[----:B------:R-:W0:Y:S01]  /*7d90*/  MUFU.EX2 R157, R157 ;  /* 0x0000009d009d7308 */ /* 0x000e220000000800 */
[----:B------:R-:W-:Y:S02]  /*7da0*/  FMNMX.FTZ R6, R166, R6, !PT ;  /* 0x00000006a6067209 */ /* 0x000fe40007810000 */
[----:B------:R-:W-:Y:S02]  /*7db0*/  LOP3.LUT P0, RZ, R16, 0x10, RZ, 0xc0, !PT ;  /* 0x0000001010ff7812 */ /* 0x000fe4000780c0ff */
[----:B------:R-:W-:-:S02]  /*7dc0*/  FSEL R170, R170, -INF , !P6 ;  /* 0xff800000aaaa7808 */ /* 0x000fc40007000000 */
[----:B------:R-:W-:Y:S01]  /*7dd0*/  FMNMX.FTZ R6, R167, R6, !PT ;  /* 0x00000006a7067209 */ /* 0x000fe20007810000 */
[----:B------:R-:W-:Y:S01]  /*7de0*/  MUFU.EX2 R160, R160 ;  /* 0x000000a000a07308 */ /* 0x000fe20000000800 */
[----:B------:R-:W-:Y:S02]  /*7df0*/  LOP3.LUT P5, RZ, R16, 0x4, RZ, 0xc0, !PT ;  /* 0x0000000410ff7812 */ /* 0x000fe400078ac0ff */
[----:B------:R-:W-:Y:S02]  /*7e00*/  FSEL R171, R171, -INF , !P0 ;  /* 0xff800000abab7808 */ /* 0x000fe40004000000 */
[----:B------:R-:W-:Y:S02]  /*7e10*/  FMNMX.FTZ R6, R170, R6, !PT ;  /* 0x00000006aa067209 */ /* 0x000fe40007810000 */
[----:B------:R-:W-:Y:S01]  /*7e20*/  LOP3.LUT P0, RZ, R16, 0x8000, RZ, 0xc0, !PT ;  /* 0x0000800010ff7812 */ /* 0x000fe2000780c0ff */
[----:B------:R-:W-:Y:S01]  /*7e30*/  MUFU.EX2 R161, R161 ;  /* 0x000000a100a17308 */ /* 0x000fe20000000800 */
[----:B------:R-:W-:-:S02]  /*7e40*/  FSEL R174, R174, -INF , !P5 ;  /* 0xff800000aeae7808 */ /* 0x000fc40006800000 */
[----:B------:R-:W-:Y:S02]  /*7e50*/  FMNMX.FTZ R6, R171, R6, !PT ;  /* 0x00000006ab067209 */ /* 0x000fe40007810000 */
[----:B------:R-:W-:Y:S02]  /*7e60*/  LOP3.LUT P6, RZ, R16, 0x10000, RZ, 0xc0, !PT ;  /* 0x0001000010ff7812 */ /* 0x000fe400078cc0ff */
[----:B------:R-:W-:Y:S01]  /*7e70*/  FSEL R175, R175, -INF , !P0 ;  /* 0xff800000afaf7808 */ /* 0x000fe20004000000 */
[----:B------:R-:W-:Y:S01]  /*7e80*/  MUFU.EX2 R164, R164 ;  /* 0x000000a400a47308 */ /* 0x000fe20000000800 */
[----:B------:R-:W-:Y:S02]  /*7e90*/  FMNMX.FTZ R6, R174, R6, !PT ;  /* 0x00000006ae067209 */ /* 0x000fe40007810000 */
[----:B------:R-:W-:Y:S02]  /*7ea0*/  LOP3.LUT P1, RZ, R16, 0x20000, RZ, 0xc0, !PT ;  /* 0x0002000010ff7812 */ /* 0x000fe4000782c0ff */
[----:B------:R-:W-:-:S02]  /*7eb0*/  FSEL R178, R178, -INF , !P6 ;  /* 0xff800000b2b27808 */ /* 0x000fc40007000000 */
[----:B------:R-:W-:Y:S01]  /*7ec0*/  FMNMX.FTZ R6, R175, R6, !PT ;  /* 0x00000006af067209 */ /* 0x000fe20007810000 */
[----:B------:R-:W-:Y:S01]  /*7ed0*/  MUFU.EX2 R165, R165 ;  /* 0x000000a500a57308 */ /* 0x000fe20000000800 */
[----:B------:R-:W-:Y:S02]  /*7ee0*/  FSEL R179, R179, -INF , !P1 ;  /* 0xff800000b3b37808 */ /* 0x000fe40004800000 */
[----:B------:R-:W-:Y:S02]  /*7ef0*/  FMNMX.FTZ R6, R178, R6, !PT ;  /* 0x00000006b2067209 */ /* 0x000fe40007810000 */
[----:B------:R-:W-:Y:S02]  /*7f00*/  ISETP.NE.AND P1, PT, R18, RZ, PT ;  /* 0x000000ff1200720c */ /* 0x000fe40003f25270 */
[----:B------:R-:W-:Y:S01]  /*7f10*/  FMNMX.FTZ R6, R179, R6, !PT ;  /* 0x00000006b3067209 */ /* 0x000fe20007810000 */
[----:B------:R-:W-:Y:S01]  /*7f20*/  MUFU.EX2 R168, R168 ;  /* 0x000000a800a87308 */ /* 0x000fe20000000800 */
[----:B------:R-:W-:-:S02]  /*7f30*/  LOP3.LUT P0, RZ, R16, 0x4000, RZ, 0xc0, !PT ;  /* 0x0000400010ff7812 */ /* 0x000fc4000780c0ff */
[----:B------:R-:W-:-:S04]  /*7f40*/  FMNMX.FTZ R6, R182, R6, !PT ;  /* 0x00000006b6067209 */ /* 0x000fc80007810000 */
[----:B------:R-:W-:Y:S01]  /*7f50*/  FMNMX.FTZ R6, R183, R6, !PT ;  /* 0x00000006b7067209 */ /* 0x000fe20007810000 */
[----:B------:R-:W-:Y:S04]  /*7f60*/  MUFU.EX2 R169, R169 ;  /* 0x000000a900a97308 */ /* 0x000fe80000000800 */
[----:B------:R-:W2:Y:S04]  /*7f70*/  SHFL.BFLY PT, R9, R6, 0x2, 0x1f ;  /* 0x0c401f0006097f89 */ /* 0x000ea800000e0000 */
[----:B------:R-:W-:Y:S08]  /*7f80*/  MUFU.EX2 R173, R173 ;  /* 0x000000ad00ad7308 */ /* 0x000ff00000000800 */
[----:B------:R-:W-:Y:S08]  /*7f90*/  MUFU.EX2 R176, R176 ;  /* 0x000000b000b07308 */ /* 0x000ff00000000800 */
[----:B------:R-:W-:Y:S01]  /*7fa0*/  MUFU.EX2 R177, R177 ;  /* 0x000000b100b17308 */ /* 0x000fe20000000800 */
[----:B--2---:R-:W-:-:S07]  /*7fb0*/  FMNMX.FTZ R6, R6, R9, !PT ;  /* 0x0000000906067209 */ /* 0x004fce0007810000 */
[----:B------:R-:W-:Y:S01]  /*7fc0*/  MUFU.EX2 R181, R181 ;  /* 0x000000b500b57308 */ /* 0x000fe20000000800 */
[----:B------:R-:W2:Y:S02]  /*7fd0*/  SHFL.BFLY PT, R9, R6, 0x1, 0x1f ;  /* 0x0c201f0006097f89 */ /* 0x000ea400000e0000 */
[----:B--2---:R-:W-:-:S04]  /*7fe0*/  FMNMX.FTZ R6, R6, R9, !PT ;  /* 0x0000000906067209 */ /* 0x004fc80007810000 */
[C---:B------:R-:W-:Y:S01]  /*7ff0*/  FSETP.NEU.FTZ.AND P2, PT, R6.reuse, -INF , PT ;  /* 0xff8000000600780b */ /* 0x040fe20003f5d000 */
[----:B------:R-:W-:-:S03]  /*8000*/  FMUL.FTZ R14, R6, UR10 ;  /* 0x0000000a060e7c20 */ /* 0x000fc60008410000 */
[----:B------:R-:W-:Y:S02]  /*8010*/  FSEL R9, R6, RZ, P2 ;  /* 0x000000ff06097208 */ /* 0x000fe40001000000 */
[----:B------:R-:W-:-:S03]  /*8020*/  FSEL R14, R14, RZ, P2 ;  /* 0x000000ff0e0e7208 */ /* 0x000fc60001000000 */
[----:B------:R-:W-:Y:S02]  /*8030*/  FADD.FTZ R10, -R9, R10 ;  /* 0x0000000a090a7221 */ /* 0x000fe40000010100 */
[----:B------:R2:W3:Y:S01]  /*8040*/  MUFU.EX2 R9, R7 ;  /* 0x0000000700097308 */ /* 0x0004e20000000800 */
[--C-:B------:R-:W-:Y:S01]  /*8050*/  FFMA.FTZ R11, R154, UR10, -R14.reuse ;  /* 0x0000000a9a0b7c23 */ /* 0x100fe2000801080e */
[--C-:B------:R-:W-:Y:S01]  /*8060*/  FFMA.FTZ R155, R155, UR10, -R14.reuse ;  /* 0x0000000a9b9b7c23 */ /* 0x100fe2000801080e */
[--C-:B------:R-:W-:Y:S01]  /*8070*/  FFMA.FTZ R159, R159, UR10, -R14.reuse ;  /* 0x0000000a9f9f7c23 */ /* 0x100fe2000801080e */
[--C-:B------:R-:W-:Y:S01]  /*8080*/  FFMA.FTZ R12, R162, UR10, -R14.reuse ;  /* 0x0000000aa20c7c23 */ /* 0x100fe2000801080e */
[--C-:B------:R-:W-:Y:S01]  /*8090*/  FFMA.FTZ R163, R163, UR10, -R14.reuse ;  /* 0x0000000aa3a37c23 */ /* 0x100fe2000801080e */
[----:B------:R-:W-:Y:S01]  /*80a0*/  FFMA.FTZ R13, R166, UR10, -R14 ;  /* 0x0000000aa60d7c23 */ /* 0x000fe2000801080e */
[----:B0-----:R-:W-:Y:S01]  /*80b0*/  F2FP.BF16.F32.PACK_AB R154, R157, R156 ;  /* 0x0000009c9d9a723e */ /* 0x001fe200000010ff */
[----:B------:R-:W-:Y:S01]  /*80c0*/  MUFU.EX2 R11, R11 ;  /* 0x0000000b000b7308 */ /* 0x000fe20000000800 */
[----:B--2---:R-:W-:Y:S01]  /*80d0*/  FMUL.FTZ R7, R10, UR10 ;  /* 0x0000000a0a077c20 */ /* 0x004fe20008410000 */
[----:B------:R-:W-:-:S02]  /*80e0*/  IMAD.U32 R10, RZ, RZ, UR27 ;  /* 0x0000001bff0a7e24 */ /* 0x000fc4000f8e00ff */
[--C-:B------:R-:W-:Y:S01]  /*80f0*/  FFMA.FTZ R167, R167, UR10, -R14.reuse ;  /* 0x0000000aa7a77c23 */ /* 0x100fe2000801080e */
[--C-:B------:R-:W-:Y:S01]  /*8100*/  FFMA.FTZ R170, R170, UR10, -R14.reuse ;  /* 0x0000000aaaaa7c23 */ /* 0x100fe2000801080e */
[--C-:B------:R-:W-:Y:S01]  /*8110*/  FFMA.FTZ R171, R171, UR10, -R14.reuse ;  /* 0x0000000aabab7c23 */ /* 0x100fe2000801080e */
[----:B------:R-:W-:Y:S02]  /*8120*/  @!P1 IMAD R10, R10, 0x40, R17 ;  /* 0x000000400a0a9824 */ /* 0x000fe400078e0211 */
[----:B------:R-:W-:Y:S01]  /*8130*/  FFMA.FTZ R174, R174, UR10, -R14 ;  /* 0x0000000aaeae7c23 */ /* 0x000fe2000801080e */
[----:B------:R-:W0:Y:S01]  /*8140*/  MUFU.EX2 R7, R7 ;  /* 0x0000000700077308 */ /* 0x000e220000000800 */
[----:B---3--:R-:W-:Y:S01]  /*8150*/  FFMA.FTZ R3, R9, R3, R152 ;  /* 0x0000000309037223 */ /* 0x008fe20000010098 */
[----:B------:R-:W-:Y:S01]  /*8160*/  F2FP.BF16.F32.PACK_AB R152, R153, R152 ;  /* 0x000000989998723e */ /* 0x000fe200000010ff */
[--C-:B------:R-:W-:Y:S01]  /*8170*/  FFMA.FTZ R175, R175, UR10, -R14.reuse ;  /* 0x0000000aafaf7c23 */ /* 0x100fe2000801080e */
[----:B------:R-:W-:Y:S01]  /*8180*/  @!P1 LEA R10, R10, UR41, 0x2 ;  /* 0x000000290a0a9c11 */ /* 0x000fe2000f8e10ff */
[----:B------:R-:W-:Y:S01]  /*8190*/  FADD.FTZ R3, R153, R3 ;  /* 0x0000000399037221 */ /* 0x000fe20000010000 */
[--C-:B------:R-:W-:Y:S01]  /*81a0*/  FFMA.FTZ R178, R178, UR10, -R14.reuse ;  /* 0x0000000ab2b27c23 */ /* 0x100fe2000801080e */
[--C-:B------:R-:W-:Y:S01]  /*81b0*/  FFMA.FTZ R179, R179, UR10, -R14.reuse ;  /* 0x0000000ab3b37c23 */ /* 0x100fe2000801080e */
[----:B------:R-:W2:Y:S01]  /*81c0*/  MUFU.EX2 R153, R155 ;  /* 0x0000009b00997308 */ /* 0x000ea20000000800 */
[----:B------:R-:W-:Y:S01]  /*81d0*/  @!P1 STS [R10+0x28800], R9 ;  /* 0x028800090a009388 */ /* 0x000fe20000000800 */
[----:B------:R-:W-:Y:S01]  /*81e0*/  FADD.FTZ R3, R156, R3 ;  /* 0x000000039c037221 */ /* 0x000fe20000010000 */
[----:B------:R-:W-:Y:S01]  /*81f0*/  F2FP.BF16.F32.PACK_AB R156, R161, R160 ;  /* 0x000000a0a19c723e */ /* 0x000fe200000010ff */
[----:B------:R-:W-:Y:S01]  /*8200*/  FFMA.FTZ R182, R182, UR10, -R14 ;  /* 0x0000000ab6b67c23 */ /* 0x000fe2000801080e */
[-C--:B------:R-:W-:Y:S01]  /*8210*/  FMUL.FTZ R24, R24, R9.reuse ;  /* 0x0000000918187220 */ /* 0x080fe20000410000 */
[----:B------:R-:W-:Y:S01]  /*8220*/  FADD.FTZ R3, R157, R3 ;  /* 0x000000039d037221 */ /* 0x000fe20000010000 */
[-C--:B------:R-:W-:Y:S01]  /*8230*/  FMUL.FTZ R25, R25, R9.reuse ;  /* 0x0000000919197220 */ /* 0x080fe20000410000 */
[----:B------:R-:W-:Y:S01]  /*8240*/  MUFU.EX2 R155, R159 ;  /* 0x0000009f009b7308 */ /* 0x000fe20000000800 */
[----:B0-----:R0:W-:Y:S01]  /*8250*/  @!P1 STS [R10+0x28820], R7 ;  /* 0x028820070a009388 */ /* 0x0011e20000000800 */
[----:B------:R-:W-:Y:S01]  /*8260*/  FFMA.FTZ R4, R7, R4, R11 ;  /* 0x0000000407047223 */ /* 0x000fe2000001000b */
[----:B------:R-:W-:Y:S01]  /*8270*/  FADD.FTZ R3, R160, R3 ;  /* 0x00000003a0037221 */ /* 0x000fe20000010000 */
[----:B------:R-:W-:Y:S01]  /*8280*/  F2FP.BF16.F32.PACK_AB R160, R169, R168 ;  /* 0x000000a8a9a0723e */ /* 0x000fe200000010ff */
[-C--:B------:R-:W-:Y:S01]  /*8290*/  FMUL.FTZ R28, R28, R9.reuse ;  /* 0x000000091c1c7220 */ /* 0x080fe20000410000 */
[----:B------:R-:W-:Y:S01]  /*82a0*/  FMUL.FTZ R29, R29, R9 ;  /* 0x000000091d1d7220 */ /* 0x000fe20000410000 */
[----:B------:R-:W-:Y:S01]  /*82b0*/  FADD.FTZ R3, R161, R3 ;  /* 0x00000003a1037221 */ /* 0x000fe20000010000 */
[----:B------:R-:W-:Y:S01]  /*82c0*/  MUFU.EX2 R12, R12 ;  /* 0x0000000c000c7308 */ /* 0x000fe20000000800 */
[C---:B--2---:R-:W-:Y:S01]  /*82d0*/  FADD.FTZ R4, R153.reuse, R4 ;  /* 0x0000000499047221 */ /* 0x044fe20000010000 */
[----:B------:R-:W-:Y:S01]  /*82e0*/  F2FP.BF16.F32.PACK_AB R153, R153, R11 ;  /* 0x0000000b9999723e */ /* 0x000fe200000010ff */
[--C-:B0-----:R-:W-:Y:S01]  /*82f0*/  FFMA.FTZ R10, R158, UR10, -R14.reuse ;  /* 0x0000000a9e0a7c23 */ /* 0x101fe2000801080e */
[----:B------:R-:W-:Y:S01]  /*8300*/  FADD.FTZ R3, R164, R3 ;  /* 0x00000003a4037221 */ /* 0x000fe20000010000 */
[----:B------:R-:W-:Y:S01]  /*8310*/  F2FP.BF16.F32.PACK_AB R158, R165, R164 ;  /* 0x000000a4a59e723e */ /* 0x000fe200000010ff */
[----:B------:R-:W-:Y:S01]  /*8320*/  FFMA.FTZ R14, R183, UR10, -R14 ;  /* 0x0000000ab70e7c23 */ /* 0x000fe2000801080e */
[----:B------:R-:W-:Y:S01]  /*8330*/  F2FP.BF16.F32.PACK_AB R164, R177, R176 ;  /* 0x000000b0b1a4723e */ /* 0x000fe200000010ff */
[----:B------:R-:W-:Y:S01]  /*8340*/  MUFU.EX2 R157, R163 ;  /* 0x000000a3009d7308 */ /* 0x000fe20000000800 */
[----:B------:R-:W-:Y:S01]  /*8350*/  FADD.FTZ R3, R165, R3 ;  /* 0x00000003a5037221 */ /* 0x000fe20000010000 */
[-C--:B------:R-:W-:Y:S01]  /*8360*/  FMUL.FTZ R32, R32, R9.reuse ;  /* 0x0000000920207220 */ /* 0x080fe20000410000 */
[-C--:B------:R-:W-:Y:S01]  /*8370*/  FMUL.FTZ R33, R33, R9.reuse ;  /* 0x0000000921217220 */ /* 0x080fe20000410000 */
[-C--:B------:R-:W-:Y:S01]  /*8380*/  FMUL.FTZ R36, R36, R9.reuse ;  /* 0x0000000924247220 */ /* 0x080fe20000410000 */
[----:B------:R-:W-:Y:S01]  /*8390*/  FADD.FTZ R3, R168, R3 ;  /* 0x00000003a8037221 */ /* 0x000fe20000010000 */
[-C--:B------:R-:W-:Y:S01]  /*83a0*/  FMUL.FTZ R37, R37, R9.reuse ;  /* 0x0000000925257220 */ /* 0x080fe20000410000 */
[-C--:B------:R-:W-:Y:S01]  /*83b0*/  FMUL.FTZ R40, R40, R9.reuse ;  /* 0x0000000928287220 */ /* 0x080fe20000410000 */
[----:B------:R-:W0:Y:S01]  /*83c0*/  MUFU.EX2 R10, R10 ;  /* 0x0000000a000a7308 */ /* 0x000e220000000800 */
[----:B------:R-:W-:Y:S01]  /*83d0*/  FADD.FTZ R3, R169, R3 ;  /* 0x00000003a9037221 */ /* 0x000fe20000010000 */
[-C--:B------:R-:W-:Y:S01]  /*83e0*/  FMUL.FTZ R41, R41, R9.reuse ;  /* 0x0000000929297220 */ /* 0x080fe20000410000 */
[-C--:B------:R-:W-:Y:S01]  /*83f0*/  FMUL.FTZ R44, R44, R9.reuse ;  /* 0x000000092c2c7220 */ /* 0x080fe20000410000 */
        /* <DEDUP_REMOVED lines=13> */
[----:B0-----:R-:W-:Y:S01]  /*84d0*/  FADD.FTZ R4, R10, R4 ;  /* 0x000000040a047221 */ /* 0x001fe20000010000 */
[-C--:B------:R-:W-:Y:S01]  /*84e0*/  FMUL.FTZ R68, R68, R9.reuse ;  /* 0x0000000944447220 */ /* 0x080fe20000410000 */
[-C--:B------:R-:W-:Y:S01]  /*84f0*/  FMUL.FTZ R69, R69, R9.reuse ;  /* 0x0000000945457220 */ /* 0x080fe20000410000 */
[-C--:B------:R-:W-:Y:S01]  /*8500*/  FMUL.FTZ R72, R72, R9.reuse ;  /* 0x0000000948487220 */ /* 0x080fe20000410000 */
[C---:B------:R-:W-:Y:S01]  /*8510*/  FADD.FTZ R4, R155.reuse, R4 ;  /* 0x000000049b047221 */ /* 0x040fe20000010000 */
[----:B------:R-:W-:Y:S01]  /*8520*/  F2FP.BF16.F32.PACK_AB R155, R155, R10 ;  /* 0x0000000a9b9b723e */ /* 0x000fe200000010ff */
[----:B------:R-:W-:Y:S01]  /*8530*/  BAR.SYNC.DEFER_BLOCKING 0xf, 0x100 ;  /* 0x03c4000000007b1d */ /* 0x000fe20000010000 */
[-C--:B------:R-:W-:Y:S01]  /*8540*/  FMUL.FTZ R73, R73, R9.reuse ;  /* 0x0000000949497220 */ /* 0x080fe20000410000 */
[----:B------:R-:W-:Y:S01]  /*8550*/  FADD.FTZ R4, R12, R4 ;  /* 0x000000040c047221 */ /* 0x000fe20000010000 */
[-C--:B------:R-:W-:Y:S01]  /*8560*/  FMUL.FTZ R76, R76, R9.reuse ;  /* 0x000000094c4c7220 */ /* 0x080fe20000410000 */
[-C--:B------:R-:W-:Y:S01]  /*8570*/  FMUL.FTZ R77, R77, R9.reuse ;  /* 0x000000094d4d7220 */ /* 0x080fe20000410000 */
[-C--:B------:R-:W-:Y:S01]  /*8580*/  FMUL.FTZ R80, R80, R9.reuse ;  /* 0x0000000950507220 */ /* 0x080fe20000410000 */
[----:B------:R-:W0:Y:S01]  /*8590*/  MUFU.EX2 R161, R170 ;  /* 0x000000aa00a17308 */ /* 0x000e220000000800 */
[C---:B------:R-:W-:Y:S01]  /*85a0*/  FADD.FTZ R4, R157.reuse, R4 ;  /* 0x000000049d047221 */ /* 0x040fe20000010000 */
[----:B------:R-:W-:Y:S01]  /*85b0*/  F2FP.BF16.F32.PACK_AB R157, R157, R12 ;  /* 0x0000000c9d9d723e */ /* 0x000fe200000010ff */
[-C--:B------:R-:W-:Y:S01]  /*85c0*/  FMUL.FTZ R81, R81, R9.reuse ;  /* 0x0000000951517220 */ /* 0x080fe20000410000 */
[-C--:B------:R-:W-:Y:S01]  /*85d0*/  FMUL.FTZ R84, R84, R9.reuse ;  /* 0x0000000954547220 */ /* 0x080fe20000410000 */
[----:B--2---:R-:W-:Y:S01]  /*85e0*/  FADD.FTZ R4, R13, R4 ;  /* 0x000000040d047221 */ /* 0x004fe20000010000 */
[-C--:B------:R-:W-:Y:S01]  /*85f0*/  FMUL.FTZ R85, R85, R9.reuse ;  /* 0x0000000955557220 */ /* 0x080fe20000410000 */
[----:B------:R-:W-:Y:S01]  /*8600*/  FMUL.FTZ R88, R88, R9 ;  /* 0x0000000958587220 */ /* 0x000fe20000410000 */
        /* <DEDUP_REMOVED lines=9> */
[----:B0-----:R-:W-:Y:S01]  /*86a0*/  FADD.FTZ R4, R161, R4 ;  /* 0x00000004a1047221 */ /* 0x001fe20000010000 */
[----:B------:R0:W-:Y:S01]  /*86b0*/  STSM.16.M88.4 [R22+0x26800], R152 ;  /* 0x0268009816007844 */ /* 0x0001e20000000200 */
[-C--:B------:R-:W-:Y:S01]  /*86c0*/  FMUL.FTZ R100, R100, R9.reuse ;  /* 0x0000000964647220 */ /* 0x080fe20000410000 */
[-C--:B------:R-:W-:Y:S01]  /*86d0*/  FMUL.FTZ R101, R101, R9.reuse ;  /* 0x0000000965657220 */ /* 0x080fe20000410000 */
[-C--:B------:R-:W-:Y:S01]  /*86e0*/  FMUL.FTZ R104, R104, R9.reuse ;  /* 0x0000000968687220 */ /* 0x080fe20000410000 */
[----:B------:R0:W-:Y:S01]  /*86f0*/  STSM.16.M88.4 [R189], R156 ;  /* 0x0000009cbd007844 */ /* 0x0001e20000000200 */
        /* <DEDUP_REMOVED lines=11> */
[----:B------:R-:W-:Y:S01]  /*87b0*/  F2FP.BF16.F32.PACK_AB R162, R173, R162 ;  /* 0x000000a2ada2723e */ /* 0x000fe200000010ff */
[-C--:B------:R-:W-:Y:S01]  /*87c0*/  FMUL.FTZ R117, R117, R9.reuse ;  /* 0x0000000975757220 */ /* 0x080fe20000410000 */
[-C--:B------:R-:W-:Y:S01]  /*87d0*/  FMUL.FTZ R120, R120, R9.reuse ;  /* 0x0000000978787220 */ /* 0x080fe20000410000 */
[----:B------:R-:W-:Y:S01]  /*87e0*/  FADD.FTZ R3, R173, R3 ;  /* 0x00000003ad037221 */ /* 0x000fe20000010000 */
[-C--:B------:R-:W-:Y:S01]  /*87f0*/  FMUL.FTZ R121, R121, R9.reuse ;  /* 0x0000000979797220 */ /* 0x080fe20000410000 */
[-C--:B------:R-:W-:Y:S01]  /*8800*/  FMUL.FTZ R124, R124, R9.reuse ;  /* 0x000000097c7c7220 */ /* 0x080fe20000410000 */
[----:B------:R-:W3:Y:S01]  /*8810*/  MUFU.EX2 R165, R178 ;  /* 0x000000b200a57308 */ /* 0x000ee20000000800 */
[----:B----4-:R-:W-:Y:S01]  /*8820*/  FADD.FTZ R4, R163, R4 ;  /* 0x00000004a3047221 */ /* 0x010fe20000010000 */
[----:B------:R-:W-:Y:S01]  /*8830*/  FADD.FTZ R3, R176, R3 ;  /* 0x00000003b0037221 */ /* 0x000fe20000010000 */
[-C--:B------:R-:W-:Y:S01]  /*8840*/  FMUL.FTZ R125, R125, R9.reuse ;  /* 0x000000097d7d7220 */ /* 0x080fe20000410000 */
[-C--:B------:R-:W-:Y:S01]  /*8850*/  FMUL.FTZ R128, R128, R9.reuse ;  /* 0x0000000980807220 */ /* 0x080fe20000410000 */
[-C--:B------:R-:W-:Y:S01]  /*8860*/  FMUL.FTZ R129, R129, R9.reuse ;  /* 0x0000000981817220 */ /* 0x080fe20000410000 */
[----:B------:R-:W-:Y:S01]  /*8870*/  FADD.FTZ R3, R177, R3 ;  /* 0x00000003b1037221 */ /* 0x000fe20000010000 */
        /* <DEDUP_REMOVED lines=8> */
[----:B------:R0:W-:Y:S01]  /*8900*/  STSM.16.M88.4 [R23], R160 ;  /* 0x000000a017007844 */ /* 0x0001e20000000200 */
[----:B------:R-:W2:Y:S01]  /*8910*/  MUFU.EX2 R166, R180 ;  /* 0x000000b400a67308 */ /* 0x000ea20000000800 */
[----:B---3--:R-:W-:Y:S01]  /*8920*/  FADD.FTZ R4, R165, R4 ;  /* 0x00000004a5047221 */ /* 0x008fe20000010000 */
[-C--:B------:R-:W-:Y:S01]  /*8930*/  FMUL.FTZ R141, R141, R9.reuse ;  /* 0x000000098d8d7220 */ /* 0x080fe20000410000 */
[-C--:B------:R-:W-:Y:S01]  /*8940*/  FMUL.FTZ R144, R144, R9.reuse ;  /* 0x0000000990907220 */ /* 0x080fe20000410000 */
[-C--:B------:R-:W-:Y:S01]  /*8950*/  FMUL.FTZ R145, R145, R9.reuse ;  /* 0x0000000991917220 */ /* 0x080fe20000410000 */
[-C--:B------:R-:W-:Y:S01]  /*8960*/  FMUL.FTZ R148, R148, R9.reuse ;  /* 0x0000000994947220 */ /* 0x080fe20000410000 */
[----:B------:R-:W-:Y:S01]  /*8970*/  FMUL.FTZ R149, R149, R9 ;  /* 0x0000000995957220 */ /* 0x000fe20000410000 */
[----:B------:R-:W-:Y:S01]  /*8980*/  FMUL.FTZ R26, R26, R7 ;  /* 0x000000071a1a7220 */ /* 0x000fe20000410000 */
[----:B------:R-:W3:Y:S01]  /*8990*/  MUFU.EX2 R167, R182 ;  /* 0x000000b600a77308 */ /* 0x000ee20000000800 */
[C---:B----4-:R-:W-:Y:S01]  /*89a0*/  FADD.FTZ R4, R179.reuse, R4 ;  /* 0x00000004b3047221 */ /* 0x050fe20000010000 */
        /* <DEDUP_REMOVED lines=8> */
[----:B------:R-:W-:Y:S01]  /*8a30*/  F2FP.BF16.F32.PACK_AB R166, R181, R166 ;  /* 0x000000a6b5a6723e */ /* 0x000fe200000010ff */
[-C--:B------:R-:W-:Y:S01]  /*8a40*/  FMUL.FTZ R38, R38, R7.reuse ;  /* 0x0000000726267220 */ /* 0x080fe20000410000 */
[-C--:B------:R-:W-:Y:S01]  /*8a50*/  FMUL.FTZ R39, R39, R7.reuse ;  /* 0x0000000727277220 */ /* 0x080fe20000410000 */
[----:B------:R-:W-:Y:S01]  /*8a60*/  FADD.FTZ R3, R181, R3 ;  /* 0x00000003b5037221 */ /* 0x000fe20000010000 */
[-C--:B------:R-:W-:Y:S01]  /*8a70*/  FMUL.FTZ R42, R42, R7.reuse ;  /* 0x000000072a2a7220 */ /* 0x080fe20000410000 */
[-C--:B------:R-:W-:Y:S01]  /*8a80*/  FMUL.FTZ R43, R43, R7.reuse ;  /* 0x000000072b2b7220 */ /* 0x080fe20000410000 */
[-C--:B------:R-:W-:Y:S01]  /*8a90*/  FMUL.FTZ R46, R46, R7.reuse ;  /* 0x000000072e2e7220 */ /* 0x080fe20000410000 */
[----:B---3--:R-:W-:Y:S01]  /*8aa0*/  FADD.FTZ R4, R167, R4 ;  /* 0x00000004a7047221 */ /* 0x008fe20000010000 */
[-C--:B------:R-:W-:Y:S01]  /*8ab0*/  FMUL.FTZ R47, R47, R7.reuse ;  /* 0x000000072f2f7220 */ /* 0x080fe20000410000 */
[-C--:B------:R-:W-:Y:S01]  /*8ac0*/  FMUL.FTZ R50, R50, R7.reuse ;  /* 0x0000000732327220 */ /* 0x080fe20000410000 */
[-C--:B------:R-:W-:Y:S01]  /*8ad0*/  FMUL.FTZ R51, R51, R7.reuse ;  /* 0x0000000733337220 */ /* 0x080fe20000410000 */
[-C--:B------:R-:W-:Y:S01]  /*8ae0*/  FMUL.FTZ R54, R54, R7.reuse ;  /* 0x0000000736367220 */ /* 0x080fe20000410000 */
[-C--:B------:R-:W-:Y:S01]  /*8af0*/  FMUL.FTZ R55, R55, R7.reuse ;  /* 0x0000000737377220 */ /* 0x080fe20000410000 */
[-C--:B------:R-:W-:Y:S01]  /*8b00*/  FMUL.FTZ R58, R58, R7.reuse ;  /* 0x000000073a3a7220 */ /* 0x080fe20000410000 */
[----:B------:R-:W-:Y:S01]  /*8b10*/  FMUL.FTZ R59, R59, R7 ;  /* 0x000000073b3b7220 */ /* 0x000fe20000410000 */
[C---:B----4-:R-:W-:Y:S01]  /*8b20*/  F2FP.BF16.F32.PACK_AB R167, R14.reuse, R167 ;  /* 0x000000a70ea7723e */ /* 0x050fe200000010ff */
        /* <DEDUP_REMOVED lines=48> */
[----:B0-----:R-:W-:Y:S06]  /*8e30*/  @!P0 BRA `(.L_x_5487) ;  /* 0x0000000000048947 */ /* 0x001fec0003800000 */
[----:B------:R-:W-:Y:S01]  /*8e40*/  BPT.TRAP 0x1 ;  /* 0x000000040000795c */ /* 0x000fe20000300000 */
.L_x_5487:
[----:B------:R0:W2:Y:S01]  /*8e50*/  SYNCS.PHASECHK.TRANS64.TRYWAIT P1, [UR23+0x28c50], R8 ;  /* 0x028c5008ff0075a7 */ /* 0x0000a20008020157 */
[----:B------:R-:W-:Y:S05]  /*8e60*/  @!P0 BRA `(.L_x_5488) ;  /* 0x0000000000048947 */ /* 0x000fea0003800000 */
[----:B------:R-:W-:Y:S01]  /*8e70*/  BPT.TRAP 0x1 ;  /* 0x000000040000795c */ /* 0x000fe20000300000 */
.L_x_5488:
[----:B--2---:R-:W-:Y:S05]  /*8e80*/  @P1 BRA `(.L_x_5489) ;  /* 0x0000000000081947 */ /* 0x004fea0003800000 */
[----:B------:R-:W2:Y:S02]  /*8e90*/  SYNCS.PHASECHK.TRANS64.TRYWAIT P1, [UR23+0x28c50], R8 ;  /* 0x028c5008ff0075a7 */ /* 0x000ea40008020157 */
[----:B--2---:R-:W-:Y:S05]  /*8ea0*/  @!P1 BRA `(.L_x_5490) ;  /* 0x0000010000489947 */ /* 0x004fea0003800000 */
.L_x_5489:
        /* <DEDUP_REMOVED lines=34> */
.L_x_5491:
[----:B------:R-:W-:Y:S01]  /*90d0*/  UISETP.GT.AND UP0, UPT, UR21, UR22, UPT ;  /* 0x000000161500728c */ /* 0x000fe2000bf04270 */
[----:B------:R-:W-:Y:S01]  /*90e0*/  IMAD.MOV.U32 R10, RZ, RZ, R6 ;  /* 0x000000ffff0a7224 */ /* 0x000fe200078e0006 */
[----:B------:R-:W-:Y:S01]  /*90f0*/  UIADD3 UR23, UR23, 0x28c60, URZ ;  /* 0x00028c6017177890 */ /* 0x000fe2000fffe03f */
[----:B------:R-:W-:Y:S01]  /*9100*/  IMAD.MOV.U32 R9, RZ, RZ, R5 ;  /* 0x000000ffff097224 */ /* 0x000fe200078e0005 */
[----:B------:R-:W-:Y:S02]  /*9110*/  UIADD3 UR21, UR21, -0x1, URZ ;  /* 0xffffffff15157890 */ /* 0x000fe4000fffe03f */
[----:B------:R-:W-:Y:S01]  /*9120*/  PLOP3.LUT P1, PT, PT, PT, UP0, 0x80, 0x0 ;  /* 0x000000000000781c */ /* 0x000fe20003f2f008 */
[----:B------:R-:W-:Y:S01]  /*9130*/  UPRMT UR23, UR40, 0x654, UR23 ;  /* 0x0000065428177896 */ /* 0x000fe20008000017 */
[----:B------:R-:W-:-:S08]  /*9140*/  UMOV UR27, UR38 ;  /* 0x00000026001b7c82 */ /* 0x000fd00008000000 */
[----:B------:R-:W-:Y:S03]  /*9150*/  SYNCS.ARRIVE.TRANS64.RED.A1T0 RZ, [UR23], RZ ;  /* 0x000000ffffff79a7 */ /* 0x000fe60008100417 */
[----:B------:R-:W-:Y:S05]  /*9160*/  @P1 BRA `(.L_x_5492) ;  /* 0xffffffd800741947 */ /* 0x000fea000383ffff */
.L_x_5473:
[----:B------:R-:W-:Y:S02]  /*9170*/  UISETP.NE.AND UP1, UPT, UR52, URZ, UPT ;  /* 0x0000003f3400728c */ /* 0x000fe4000bf25270 */
[----:B------:R-:W-:Y:S02]  /*9180*/  UISETP.NE.AND UP0, UPT, UR51, URZ, UPT ;  /* 0x0000003f3300728c */ /* 0x000fe4000bf05270 */
[----:B------:R-:W-:Y:S02]  /*9190*/  UIADD3 UR11, UR45, 0x3f, URZ ;  /* 0x0000003f2d0b7890 */ /* 0x000fe4000fffe03f */
[----:B------:R-:W-:Y:S02]  /*91a0*/  UIADD3 UR14, UR48, 0x1, -UR50 ;  /* 0x00000001300e7890 */ /* 0x000fe4000fffe832 */
[----:B------:R-:W-:-:S03]  /*91b0*/  PLOP3.LUT P1, PT, PT, PT, UP0, 0x40, 0x0 ;  /* 0x000000000000781c */ /* 0x000fc60003f2e808 */
[----:B------:R-:W-:Y:S01]  /*91c0*/  @UP1 ULDC UR6, c[0x0][0x44c] ;  /* 0x0001130000061ab9 */ /* 0x000fe20000000800 */
[----:B------:R-:W-:Y:S01]  /*91d0*/  @UP1 ULDC UR15, c[0x0][0x450] ;  /* 0x00011400000f1ab9 */ /* 0x000fe20000000800 */
[----:B------:R-:W-:-:S04]  /*91e0*/  UIMAD.WIDE.U32 UR6, UR11, UR6, URZ ;  /* 0x000000060b0672a5 */ /* 0x000fc8000f8e003f */
[----:B------:R-:W-:-:S04]  /*91f0*/  @UP1 USHF.R.U32.HI UR11, URZ, UR15, UR7 ;  /* 0x0000000f3f0b1299 */ /* 0x000fc80008011607 */
[----:B------:R-:W-:-:S04]  /*9200*/  UIADD3 UR11, UR14, UR11, URZ ;  /* 0x0000000b0e0b7290 */ /* 0x000fc8000fffe03f */
[----:B------:R-:W-:Y:S01]  /*9210*/  UIADD3 UR20, UR11, -UR20, URZ ;  /* 0x800000140b147290 */ /* 0x000fe2000fffe03f */
[----:B------:R-:W-:Y:S11]  /*9220*/  @P1 BRA `(.L_x_5493) ;  /* 0x00000000004c1947 */ /* 0x000ff60003800000 */
        /* <DEDUP_REMOVED lines=11> */
.L_x_5494:
[----:B------:R-:W-:Y:S02]  /*92e0*/  ULDC UR18, c[0x0][0x9e4] ;  /* 0x0002790000127ab9 */ /* 0x000fe40000000800 */
[----:B------:R-:W-:-:S11]  /*92f0*/  UISETP.NE.AND UP0, UPT, UR18, 0x1, UPT ;  /* 0x000000011200788c */ /* 0x000fd6000bf05270 */
[----:B------:R-:W-:Y:S02]  /*9300*/  @UP0 ULDC.64 UR6, c[0x0][0x9e8] ;  /* 0x00027a0000060ab9 */ /* 0x000fe40000000a00 */
[----:B------:R-:W-:-:S04]  /*9310*/  UIMAD.WIDE.U32 UR14, UR11, UR6, URZ ;  /* 0x000000060b0e72a5 */ /* 0x000fc8000f8e003f */
[----:B------:R-:W-:-:S12]  /*9320*/  @UP0 USHF.R.U32.HI UR11, URZ, UR7, UR15 ;  /* 0x000000073f0b0299 */ /* 0x000fd8000801160f */
.L_x_5495:
[----:B------:R-:W-:-:S04]  /*9330*/  UIMAD UR11, UR11, UR18, URZ ;  /* 0x000000120b0b72a4 */ /* 0x000fc8000f8e023f */
[----:B------:R-:W-:-:S04]  /*9340*/  UISETP.LT.AND UP0, UPT, UR20, UR11, UPT ;  /* 0x0000000b1400728c */ /* 0x000fc8000bf01270 */
[----:B------:R-:W-:-:S12]  /*9350*/  USEL UR20, UR20, UR11, !UP0 ;  /* 0x0000000b14147287 */ /* 0x000fd8000c000000 */
.L_x_5493:
[----:B------:R-:W-:-:S04]  /*9360*/  UIADD3 UR20, UR20, 0x3f, URZ ;  /* 0x0000003f14147890 */ /* 0x000fc8000fffe03f */
        /* <DEDUP_REMOVED lines=10> */
[----:B01234-:R-:W-:Y:S01]  /*9410*/  IMAD.MOV.U32 R8, RZ, RZ, R5 ;  /* 0x000000ffff087224 */ /* 0x01ffe200078e0005 */
[----:B------:R-:W-:-:S06]  /*9420*/  ULDC UR22, c[0x0][0x988] ;  /* 0x0002620000167ab9 */ /* 0x000fcc0000000800 */
.L_x_5507:
        /* <DEDUP_REMOVED lines=8> */
[----:B0-2---:R-:W-:Y:S10]  /*94b0*/  @!P0 BRA `(.L_x_5497) ;  /* 0x0000000000048947 */ /* 0x005ff40003800000 */
[----:B------:R-:W-:Y:S01]  /*94c0*/  BPT.TRAP 0x1 ;  /* 0x000000040000795c */ /* 0x000fe20000300000 */
.L_x_5497:
[----:B------:R-:W-:Y:S01]  /*94d0*/  ULEA UR23, UR38, UR41, 0x3 ;  /* 0x0000002926177291 */ /* 0x000fe2000f8e183f */
[----:B------:R-:W-:-:S05]  /*94e0*/  IMAD.U32 R7, RZ, RZ, UR37 ;  /* 0x00000025ff077e24 */ /* 0x000fca000f8e00ff */
[----:B------:R-:W-:-:S04]  /*94f0*/  SHF.L.U32 R7, R7, 0x1f, RZ ;  /* 0x0000001f07077819 */ /* 0x000fc800000006ff */
[----:B------:R0:W1:Y:S01]  /*9500*/  SYNCS.PHASECHK.TRANS64.TRYWAIT P1, [UR23+0x28c30], R7 ;  /* 0x028c3007ff0075a7 */ /* 0x0000620008020157 */
[----:B------:R-:W-:Y:S05]  /*9510*/  @!P0 BRA `(.L_x_5498) ;  /* 0x0000000000048947 */ /* 0x000fea0003800000 */
[----:B------:R-:W-:Y:S01]  /*9520*/  BPT.TRAP 0x1 ;  /* 0x000000040000795c */ /* 0x000fe20000300000 */
.L_x_5498:
[----:B-1----:R-:W-:Y:S05]  /*9530*/  @P1 BRA `(.L_x_5499) ;  /* 0x0000000000081947 */ /* 0x002fea0003800000 */
[----:B------:R-:W1:Y:S02]  /*9540*/  SYNCS.PHASECHK.TRANS64.TRYWAIT P1, [UR23+0x28c30], R7 ;  /* 0x028c3007ff0075a7 */ /* 0x000e640008020157 */
[----:B-1----:R-:W-:Y:S05]  /*9550*/  @!P1 BRA `(.L_x_5500) ;  /* 0x000000f800b49947 */ /* 0x002fea0003800000 */
.L_x_5499:
[----:B------:R-:W-:Y:S01]  /*9560*/  R2UR UR18, R0 ;  /* 0x00000000001272ca */ /* 0x000fe200000e0000 */
[----:B------:R-:W-:Y:S01]  /*9570*/  WARPGROUP.ARRIVE ;  /* 0x00000000000079c5 */ /* 0x000fe20000000000 */
        /* <DEDUP_REMOVED lines=21> */
.L_x_5501:
[----:B------:R-:W-:Y:S01]  /*96d0*/  FMNMX.FTZ R5, R152, R8, !PT ;  /* 0x0000000898057209 */ /* 0x000fe20007810000 */
        /* <DEDUP_REMOVED lines=23> */
[----:B-1----:R-:W1:Y:S02]  /*9850*/  SHFL.BFLY PT, R6, R5, 0x2, 0x1f ;  /* 0x0c401f0005067f89 */ /* 0x002e6400000e0000 */
[----:B-1----:R-:W-:-:S05]  /*9860*/  FMNMX.FTZ R5, R5, R6, !PT ;  /* 0x0000000605057209 */ /* 0x002fca0007810000 */
[----:B------:R-:W1:Y:S02]  /*9870*/  SHFL.BFLY PT, R6, R5, 0x1, 0x1f ;  /* 0x0c201f0005067f89 */ /* 0x000e6400000e0000 */
[----:B-1----:R-:W-:-:S05]  /*9880*/  FMNMX.FTZ R5, R5, R6, !PT ;  /* 0x0000000605057209 */ /* 0x002fca0007810000 */
        /* <DEDUP_REMOVED lines=29> */
[----:B------:R-:W3:Y:S01]  /*9a60*/  MUFU.EX2 R156, R156 ;  /* 0x0000009c009c7308 */ /* 0x000ee20000000800 */
[----:B-1----:R-:W-:Y:S01]  /*9a70*/  FFMA.FTZ R3, R8, R3, R152 ;  /* 0x0000000308037223 */ /* 0x002fe20000010098 */
[----:B------:R-:W-:Y:S01]  /*9a80*/  FMNMX.FTZ R6, R167, R6, !PT ;  /* 0x00000006a7067209 */ /* 0x000fe20007810000 */
[----:B------:R-:W-:Y:S01]  /*9a90*/  @!P1 STS [R12+0x28800], R8 ;  /* 0x028800080c009388 */ /* 0x000fe20000000800 */
[-C--:B------:R-:W-:Y:S01]  /*9aa0*/  FMUL.FTZ R24, R24, R8.reuse ;  /* 0x0000000818187220 */ /* 0x080fe20000410000 */
[----:B------:R-:W-:Y:S01]  /*9ab0*/  FMUL.FTZ R25, R25, R8 ;  /* 0x0000000819197220 */ /* 0x000fe20000410000 */
[----:B------:R-:W-:Y:S01]  /*9ac0*/  FMNMX.FTZ R6, R170, R6, !PT ;  /* 0x00000006aa067209 */ /* 0x000fe20007810000 */
[----:B------:R-:W-:Y:S01]  /*9ad0*/  FMUL.FTZ R28, R28, R8 ;  /* 0x000000081c1c7220 */ /* 0x000fe20000410000 */
[----:B------:R-:W1:Y:S01]  /*9ae0*/  MUFU.EX2 R157, R157 ;  /* 0x0000009d009d7308 */ /* 0x000e620000000800 */
[----:B--2---:R-:W-:Y:S01]  /*9af0*/  FADD.FTZ R3, R153, R3 ;  /* 0x0000000399037221 */ /* 0x004fe20000010000 */
[----:B------:R-:W-:Y:S01]  /*9b00*/  FMNMX.FTZ R6, R171, R6, !PT ;  /* 0x00000006ab067209 */ /* 0x000fe20007810000 */
[----:B------:R-:W-:Y:S01]  /*9b10*/  FMUL.FTZ R29, R29, R8 ;  /* 0x000000081d1d7220 */ /* 0x000fe20000410000 */
[----:B------:R-:W-:Y:S01]  /*9b20*/  F2FP.BF16.F32.PACK_AB R184, R153, R152 ;  /* 0x0000009899b8723e */ /* 0x000fe200000010ff */
[----:B------:R-:W-:Y:S01]  /*9b30*/  FMUL.FTZ R32, R32, R8 ;  /* 0x0000000820207220 */ /* 0x000fe20000410000 */
[----:B------:R-:W-:Y:S01]  /*9b40*/  FMNMX.FTZ R6, R174, R6, !PT ;  /* 0x00000006ae067209 */ /* 0x000fe20007810000 */
[----:B------:R-:W-:Y:S01]  /*9b50*/  FMUL.FTZ R33, R33, R8 ;  /* 0x0000000821217220 */ /* 0x000fe20000410000 */
[----:B------:R-:W2:Y:S01]  /*9b60*/  MUFU.EX2 R152, R160 ;  /* 0x000000a000987308 */ /* 0x000ea20000000800 */
[----:B---3--:R-:W-:Y:S01]  /*9b70*/  FADD.FTZ R3, R156, R3 ;  /* 0x000000039c037221 */ /* 0x008fe20000010000 */
[----:B------:R-:W-:Y:S01]  /*9b80*/  FMNMX.FTZ R6, R175, R6, !PT ;  /* 0x00000006af067209 */ /* 0x000fe20007810000 */
[-C--:B------:R-:W-:Y:S01]  /*9b90*/  FMUL.FTZ R36, R36, R8.reuse ;  /* 0x0000000824247220 */ /* 0x080fe20000410000 */
[-C--:B------:R-:W-:Y:S01]  /*9ba0*/  FMUL.FTZ R37, R37, R8.reuse ;  /* 0x0000000825257220 */ /* 0x080fe20000410000 */
[----:B------:R-:W-:Y:S01]  /*9bb0*/  FMUL.FTZ R40, R40, R8 ;  /* 0x0000000828287220 */ /* 0x000fe20000410000 */
[----:B------:R-:W-:Y:S01]  /*9bc0*/  FMNMX.FTZ R6, R178, R6, !PT ;  /* 0x00000006b2067209 */ /* 0x000fe20007810000 */
[----:B------:R-:W-:Y:S01]  /*9bd0*/  FMUL.FTZ R41, R41, R8 ;  /* 0x0000000829297220 */ /* 0x000fe20000410000 */
[----:B------:R-:W3:Y:S01]  /*9be0*/  MUFU.EX2 R161, R161 ;  /* 0x000000a100a17308 */ /* 0x000ee20000000800 */
[----:B-1----:R-:W-:Y:S01]  /*9bf0*/  FADD.FTZ R3, R157, R3 ;  /* 0x000000039d037221 */ /* 0x002fe20000010000 */
[----:B------:R-:W-:Y:S01]  /*9c00*/  FMNMX.FTZ R6, R179, R6, !PT ;  /* 0x00000006b3067209 */ /* 0x000fe20007810000 */
[----:B------:R-:W-:Y:S01]  /*9c10*/  FMUL.FTZ R44, R44, R8 ;  /* 0x000000082c2c7220 */ /* 0x000fe20000410000 */
[----:B------:R-:W-:Y:S01]  /*9c20*/  F2FP.BF16.F32.PACK_AB R186, R157, R156 ;  /* 0x0000009c9dba723e */ /* 0x000fe200000010ff */
[----:B------:R-:W-:Y:S01]  /*9c30*/  FMUL.FTZ R45, R45, R8 ;  /* 0x000000082d2d7220 */ /* 0x000fe20000410000 */
[----:B------:R-:W-:Y:S01]  /*9c40*/  FMNMX.FTZ R6, R182, R6, !PT ;  /* 0x00000006b6067209 */ /* 0x000fe20007810000 */
[----:B------:R-:W-:Y:S01]  /*9c50*/  FMUL.FTZ R48, R48, R8 ;  /* 0x0000000830307220 */ /* 0x000fe20000410000 */
[----:B------:R-:W1:Y:S01]  /*9c60*/  MUFU.EX2 R164, R164 ;  /* 0x000000a400a47308 */ /* 0x000e620000000800 */
[----:B--2---:R-:W-:Y:S01]  /*9c70*/  FADD.FTZ R3, R152, R3 ;  /* 0x0000000398037221 */ /* 0x004fe20000010000 */
[----:B------:R-:W-:Y:S01]  /*9c80*/  FMNMX.FTZ R6, R183, R6, !PT ;  /* 0x00000006b7067209 */ /* 0x000fe20007810000 */
[-C--:B------:R-:W-:Y:S01]  /*9c90*/  FMUL.FTZ R49, R49, R8.reuse ;  /* 0x0000000831317220 */ /* 0x080fe20000410000 */
[-C--:B------:R-:W-:Y:S01]  /*9ca0*/  FMUL.FTZ R52, R52, R8.reuse ;  /* 0x0000000834347220 */ /* 0x080fe20000410000 */
[-C--:B------:R-:W-:Y:S01]  /*9cb0*/  FMUL.FTZ R53, R53, R8.reuse ;  /* 0x0000000835357220 */ /* 0x080fe20000410000 */
[----:B------:R-:W-:Y:S01]  /*9cc0*/  FMUL.FTZ R56, R56, R8 ;  /* 0x0000000838387220 */ /* 0x000fe20000410000 */
[----:B------:R-:W2:Y:S01]  /*9cd0*/  SHFL.BFLY PT, R10, R6, 0x2, 0x1f ;  /* 0x0c401f00060a7f89 */ /* 0x000ea200000e0000 */
        /* <DEDUP_REMOVED lines=17> */
[----:B----4-:R-:W-:Y:S01]  /*9df0*/  FADD.FTZ R3, R165, R3 ;  /* 0x00000003a5037221 */ /* 0x010fe20000010000 */
[-C--:B------:R-:W-:Y:S01]  /*9e00*/  FMUL.FTZ R80, R80, R8.reuse ;  /* 0x0000000850507220 */ /* 0x080fe20000410000 */
[-C--:B------:R-:W-:Y:S01]  /*9e10*/  FMUL.FTZ R81, R81, R8.reuse ;  /* 0x0000000851517220 */ /* 0x080fe20000410000 */
[-C--:B------:R-:W-:Y:S01]  /*9e20*/  FMUL.FTZ R84, R84, R8.reuse ;  /* 0x0000000854547220 */ /* 0x080fe20000410000 */
[-C--:B------:R-:W-:Y:S01]  /*9e30*/  FMUL.FTZ R85, R85, R8.reuse ;  /* 0x0000000855557220 */ /* 0x080fe20000410000 */
[----:B------:R-:W-:Y:S01]  /*9e40*/  FMUL.FTZ R88, R88, R8 ;  /* 0x0000000858587220 */ /* 0x000fe20000410000 */
[----:B--2---:R-:W-:Y:S01]  /*9e50*/  FMNMX.FTZ R6, R6, R10, !PT ;  /* 0x0000000a06067209 */ /* 0x004fe20007810000 */
[----:B------:R-:W-:Y:S01]  /*9e60*/  MUFU.EX2 R173, R173 ;  /* 0x000000ad00ad7308 */ /* 0x000fe20000000800 */
[----:B---3--:R-:W-:Y:S01]  /*9e70*/  FADD.FTZ R3, R156, R3 ;  /* 0x000000039c037221 */ /* 0x008fe20000010000 */
[-C--:B------:R-:W-:Y:S01]  /*9e80*/  FMUL.FTZ R89, R89, R8.reuse ;  /* 0x0000000859597220 */ /* 0x080fe20000410000 */
[-C--:B------:R-:W-:Y:S01]  /*9e90*/  FMUL.FTZ R92, R92, R8.reuse ;  /* 0x000000085c5c7220 */ /* 0x080fe20000410000 */
[----:B------:R-:W2:Y:S01]  /*9ea0*/  SHFL.BFLY PT, R10, R6, 0x1, 0x1f ;  /* 0x0c201f00060a7f89 */ /* 0x000ea200000e0000 */
[-C--:B------:R-:W-:Y:S01]  /*9eb0*/  FMUL.FTZ R93, R93, R8.reuse ;  /* 0x000000085d5d7220 */ /* 0x080fe20000410000 */
[-C--:B------:R-:W-:Y:S01]  /*9ec0*/  FMUL.FTZ R96, R96, R8.reuse ;  /* 0x0000000860607220 */ /* 0x080fe20000410000 */
[----:B------:R-:W-:Y:S01]  /*9ed0*/  FMUL.FTZ R97, R97, R8 ;  /* 0x0000000861617220 */ /* 0x000fe20000410000 */
[----:B------:R-:W-:Y:S01]  /*9ee0*/  MUFU.EX2 R160, R176 ;  /* 0x000000b000a07308 */ /* 0x000fe20000000800 */
[C---:B-1----:R-:W-:Y:S01]  /*9ef0*/  FADD.FTZ R3, R169.reuse, R3 ;  /* 0x00000003a9037221 */ /* 0x042fe20000010000 */
        /* <DEDUP_REMOVED lines=17> */
[----:B------:R-:W-:Y:S01]  /*a010*/  FMUL.FTZ R128, R128, R8 ;  /* 0x0000000880807220 */ /* 0x000fe20000410000 */
[----:B--2---:R-:W-:Y:S01]  /*a020*/  FMNMX.FTZ R6, R6, R10, !PT ;  /* 0x0000000a06067209 */ /* 0x004fe20007810000 */
[-C--:B------:R-:W-:Y:S01]  /*a030*/  FMUL.FTZ R129, R129, R8.reuse ;  /* 0x0000000881817220 */ /* 0x080fe20000410000 */
[-C--:B------:R-:W-:Y:S01]  /*a040*/  FMUL.FTZ R132, R132, R8.reuse ;  /* 0x0000000884847220 */ /* 0x080fe20000410000 */
[-C--:B------:R-:W-:Y:S01]  /*a050*/  FMUL.FTZ R133, R133, R8.reuse ;  /* 0x0000000885857220 */ /* 0x080fe20000410000 */
[----:B------:R-:W-:Y:S01]  /*a060*/  MUFU.EX2 R181, R181 ;  /* 0x000000b500b57308 */ /* 0x000fe20000000800 */
[C---:B------:R-:W-:Y:S01]  /*a070*/  FMUL.FTZ R10, R6.reuse, UR10 ;  /* 0x0000000a060a7c20 */ /* 0x040fe20008410000 */
[----:B------:R-:W-:Y:S01]  /*a080*/  FADD.FTZ R9, -R6, R9 ;  /* 0x0000000906097221 */ /* 0x000fe20000010100 */
[-C--:B------:R-:W-:Y:S01]  /*a090*/  FMUL.FTZ R136, R136, R8.reuse ;  /* 0x0000000888887220 */ /* 0x080fe20000410000 */
        /* <DEDUP_REMOVED lines=26> */
[----:B------:R-:W-:-:S05]  /*a240*/  FMUL.FTZ R149, R149, R8 ;  /* 0x0000000895957220 */ /* 0x000fca0000410000 */
[----:B------:R-:W3:Y:S01]  /*a250*/  MUFU.EX2 R11, R11 ;  /* 0x0000000b000b7308 */ /* 0x000ee20000000800 */
[----:B-1----:R-:W-:Y:S01]  /*a260*/  FFMA.FTZ R4, R9, R4, R154 ;  /* 0x0000000409047223 */ /* 0x002fe2000001009a */
        /* <DEDUP_REMOVED lines=119> */
.L_x_5502:
[----:B------:R2:W3:Y:S01]  /*a9e0*/  SYNCS.PHASECHK.TRANS64.TRYWAIT P1, [UR23+0x28c50], R7 ;  /* 0x028c5007ff0075a7 */ /* 0x0004e20008020157 */
[----:B------:R-:W-:Y:S05]  /*a9f0*/  @!P0 BRA `(.L_x_5503) ;  /* 0x0000000000048947 */ /* 0x000fea0003800000 */
[----:B------:R-:W-:Y:S01]  /*aa00*/  BPT.TRAP 0x1 ;  /* 0x000000040000795c */ /* 0x000fe20000300000 */
.L_x_5503:
[----:B---3--:R-:W-:Y:S05]  /*aa10*/  @P1 BRA `(.L_x_5504) ;  /* 0x0000000000081947 */ /* 0x008fea0003800000 */
[----:B------:R-:W3:Y:S02]  /*aa20*/  SYNCS.PHASECHK.TRANS64.TRYWAIT P1, [UR23+0x28c50], R7 ;  /* 0x028c5007ff0075a7 */ /* 0x000ee40008020157 */
[----:B---3--:R-:W-:Y:S05]  /*aa30*/  @!P1 BRA `(.L_x_5505) ;  /* 0x000000e400949947 */ /* 0x008fea0003800000 */
.L_x_5504:
        /* <DEDUP_REMOVED lines=34> */
.L_x_5506:
[----:B------:R-:W-:Y:S01]  /*ac60*/  UIADD3 UR23, UR23, 0x28c60, URZ ;  /* 0x00028c6017177890 */ /* 0x000fe2000fffe03f */
[----:B------:R-:W-:Y:S01]  /*ac70*/  PLOP3.LUT P1, PT, PT, PT, UP0, 0x80, 0x0 ;  /* 0x000000000000781c */ /* 0x000fe20003f2f008 */
[----:B------:R-:W-:Y:S01]  /*ac80*/  UMOV UR24, UR38 ;  /* 0x0000002600187c82 */ /* 0x000fe20008000000 */
[----:B-1----:R-:W-:Y:S01]  /*ac90*/  IMAD.MOV.U32 R9, RZ, RZ, R6 ;  /* 0x000000ffff097224 */ /* 0x002fe200078e0006 */
[----:B------:R-:W-:Y:S01]  /*aca0*/  UPRMT UR23, UR40, 0x654, UR23 ;  /* 0x0000065428177896 */ /* 0x000fe20008000017 */
[----:B---3--:R-:W-:-:S08]  /*acb0*/  IMAD.MOV.U32 R8, RZ, RZ, R5 ;  /* 0x000000ffff087224 */ /* 0x008fd000078e0005 */
[----:B------:R-:W-:Y:S01]  /*acc0*/  SYNCS.ARRIVE.TRANS64.RED.A1T0 RZ, [UR23], RZ ;  /* 0x000000ffffff79a7 */ /* 0x000fe20008100417 */
[----:B------:R-:W-:Y:S05]  /*acd0*/  @P1 BRA `(.L_x_5507) ;  /* 0xffffffe400d41947 */ /* 0x000fea000383ffff */
.L_x_5496:
        /* <DEDUP_REMOVED lines=10> */
.L_x_5527:
[----:B------:R-:W-:-:S04]  /*ad80*/  UIADD3 UR38, UR26, 0x1, URZ ;  /* 0x000000011a267890 */ /* 0x000fc8000fffe03f */
[----:B------:R-:W-:-:S04]  /*ad90*/  UISETP.NE.AND UP0, UPT, UR38, 0x2, UPT ;  /* 0x000000022600788c */ /* 0x000fc8000bf05270 */
[----:B------:R-:W-:Y:S02]  /*ada0*/  USEL UR6, URZ, 0x1, UP0 ;  /* 0x000000013f067887 */ /* 0x000fe40008000000 */
[----:B------:R-:W-:Y:S02]  /*adb0*/  USEL UR38, UR38, URZ, UP0 ;  /* 0x0000003f26267287 */ /* 0x000fe40008000000 */
[----:B------:R-:W-:Y:S01]  /*adc0*/  ULOP3.LUT UR37, UR37, UR6, URZ, 0x3c, !UPT ;  /* 0x0000000625257292 */ /* 0x000fe2000f8e3c3f */
[----:B------:R-:W-:Y:S11]  /*add0*/  @!P0 BRA `(.L_x_5509) ;  /* 0x0000000000048947 */ /* 0x000ff60003800000 */
[----:B------:R-:W-:Y:S01]  /*ade0*/  BPT.TRAP 0x1 ;  /* 0x000000040000795c */ /* 0x000fe20000300000 */
.L_x_5509:
[----:B------:R-:W-:Y:S01]  /*adf0*/  ULEA UR20, UR38, UR41, 0x3 ;  /* 0x0000002926147291 */ /* 0x000fe2000f8e183f */
[----:B01234-:R-:W-:-:S05]  /*ae00*/  IMAD.U32 R8, RZ, RZ, UR37 ;  /* 0x00000025ff087e24 */ /* 0x01ffca000f8e00ff */
[----:B------:R-:W-:-:S04]  /*ae10*/  SHF.L.U32 R8, R8, 0x1f, RZ ;  /* 0x0000001f08087819 */ /* 0x000fc800000006ff */
[----:B------:R0:W1:Y:S01]  /*ae20*/  SYNCS.PHASECHK.TRANS64.TRYWAIT P1, [UR20+0x28c30], R8 ;  /* 0x028c3008ff0075a7 */ /* 0x0000620008020154 */
[----:B------:R-:W-:Y:S05]  /*ae30*/  @!P0 BRA `(.L_x_5510) ;  /* 0x0000000000048947 */ /* 0x000fea0003800000 */
[----:B------:R-:W-:Y:S01]  /*ae40*/  BPT.TRAP 0x1 ;  /* 0x000000040000795c */ /* 0x000fe20000300000 */
.L_x_5510:
[----:B-1----:R-:W-:Y:S05]  /*ae50*/  @P1 BRA `(.L_x_5511) ;  /* 0x0000000000081947 */ /* 0x002fea0003800000 */
[----:B------:R-:W1:Y:S02]  /*ae60*/  SYNCS.PHASECHK.TRANS64.TRYWAIT P1, [UR20+0x28c30], R8 ;  /* 0x028c3008ff0075a7 */ /* 0x000e640008020154 */
[----:B-1----:R-:W-:Y:S05]  /*ae70*/  @!P1 BRA `(.L_x_5512) ;  /* 0x000000e0009c9947 */ /* 0x002fea0003800000 */
.L_x_5511:
        /* <DEDUP_REMOVED lines=23> */
.L_x_5513:
        /* <DEDUP_REMOVED lines=9> */
[----:B-1----:R-:W-:Y:S01]  /*b080*/  @P1 IMAD.HI.U32 R5, R14, UR6, RZ ;  /* 0x000000060e051c27 */ /* 0x002fe2000f8e00ff */
[----:B------:R-:W-:Y:S01]  /*b090*/  @UP1 ULDC UR6, c[0x0][0x450] ;  /* 0x0001140000061ab9 */ /* 0x000fe20000000800 */
[----:B------:R-:W-:-:S03]  /*b0a0*/  PLOP3.LUT P1, PT, PT, PT, UP0, 0x40, 0x0 ;  /* 0x000000000000781c */ /* 0x000fc60003f2e808 */
[----:B------:R-:W-:Y:S01]  /*b0b0*/  @P2 SHF.R.U32.HI R14, RZ, UR6, R5 ;  /* 0x00000006ff0e2c19 */ /* 0x000fe20008011605 */
[----:B------:R-:W-:Y:S01]  /*b0c0*/  UIADD3 UR6, UR20, 0x28c40, URZ ;  /* 0x00028c4014067890 */ /* 0x000fe2000fffe03f */
[----:B------:R-:W-:-:S03]  /*b0d0*/  IMAD.U32 R5, RZ, RZ, UR50 ;  /* 0x00000032ff057e24 */ /* 0x000fc6000f8e00ff */
[----:B------:R-:W1:Y:S01]  /*b0e0*/  SHFL.IDX PT, R15, R14, RZ, 0x1c1f ;  /* 0x001c1fff0e0f7589 */ /* 0x000e6200000e0000 */
[----:B------:R-:W-:Y:S01]  /*b0f0*/  UPRMT UR6, UR40, 0x654, UR6 ;  /* 0x0000065428067896 */ /* 0x000fe20008000006 */
[----:B------:R-:W-:-:S05]  /*b100*/  IADD3 R12, -R5, UR48, R12 ;  /* 0x00000030050c7c10 */ /* 0x000fca000fffe10c */
[----:B------:R-:W-:-:S03]  /*b110*/  VIADD R13, R12, UR25 ;  /* 0x000000190c0d7c36 */ /* 0x000fc60008000000 */
[----:B------:R-:W-:Y:S01]  /*b120*/  SYNCS.ARRIVE.TRANS64.RED.A1T0 RZ, [UR6], RZ ;  /* 0x000000ffffff79a7 */ /* 0x000fe20008100406 */
[----:B------:R-:W-:-:S06]  /*b130*/  ULOP3.LUT UR6, URZ, UR24, URZ, 0x33, !UPT ;  /* 0x000000183f067292 */ /* 0x000fcc000f8e333f */
[----:B------:R-:W-:Y:S02]  /*b140*/  VIADD R12, R12, UR6 ;  /* 0x000000060c0c7c36 */ /* 0x000fe40008000000 */
[--C-:B-1----:R-:W-:Y:S02]  /*b150*/  IMAD.IADD R11, R13, 0x1, R15.reuse ;  /* 0x000000010d0b7824 */ /* 0x102fe400078e020f */
        /* <DEDUP_REMOVED lines=15> */
.L_x_5516:
[----:B------:R-:W-:-:S05]  /*b250*/  IMAD.U32 R20, RZ, RZ, UR23 ;  /* 0x00000017ff147e24 */ /* 0x000fca000f8e00ff */
[----:B------:R-:W-:-:S13]  /*b260*/  ISETP.NE.AND P1, PT, R20, 0x1, PT ;  /* 0x000000011400780c */ /* 0x000fda0003f25270 */
[----:B------:R-:W1:Y:S02]  /*b270*/  @P1 LDC.64 R6, c[0x0][0x9e8] ;  /* 0x00027a00ff061b82 */ /* 0x000e640000000a00 */
[----:B-1----:R-:W-:-:S05]  /*b280*/  @P1 IMAD.HI.U32 R6, R15, R6, RZ ;  /* 0x000000060f061227 */ /* 0x002fca00078e00ff */
[----:B------:R-:W-:-:S07]  /*b290*/  @P1 SHF.R.U32.HI R15, RZ, R7, R6 ;  /* 0x00000007ff0f1219 */ /* 0x000fce0000011606 */
.L_x_5517:
[----:B------:R-:W-:Y:S05]  /*b2a0*/  BSYNC B0 ;  /* 0x0000000000007941 */ /* 0x000fea0003800000 */
.L_x_5515:
[----:B------:R-:W-:-:S04]  /*b2b0*/  IMAD R15, R15, R20, -UR7 ;  /* 0x800000070f0f7e24 */ /* 0x000fc8000f8e0214 */
[----:B------:R-:W-:-:S05]  /*b2c0*/  IMAD.IADD R15, R15, 0x1, -R2 ;  /* 0x000000010f0f7824 */ /* 0x000fca00078e0a02 */
[----:B------:R-:W-:Y:S02]  /*b2d0*/  VIMNMX R5, R5, R15, !PT ;  /* 0x0000000f05057248 */ /* 0x000fe40007fe0100 */
[----:B------:R-:W-:-:S07]  /*b2e0*/  VIADDMNMX R11, R15, R20, R11, PT ;  /* 0x000000140f0b7246 */ /* 0x000fce000380010b */
.L_x_5514:
[----:B------:R-:W-:Y:S01]  /*b2f0*/  UISETP.GT.AND UP0, UPT, UR21, -0x1, UPT ;  /* 0xffffffff1500788c */ /* 0x000fe2000bf04270 */
[----:B------:R-:W1:Y:S01]  /*b300*/  SHFL.IDX PT, R6, R14, 0x1, 0x1c1f ;  /* 0x003c1f000e067f89 */ /* 0x000e6200000e0000 */
        /* <DEDUP_REMOVED lines=10> */
[--C-:B-1----:R-:W-:Y:S01]  /*b3b0*/  IMAD.IADD R13, R13, 0x1, R6.reuse ;  /* 0x000000010d0d7824 */ /* 0x102fe200078e0206 */
        /* <DEDUP_REMOVED lines=56> */
.L_x_5520:
[----:B------:R-:W-:-:S05]  /*b740*/  IMAD.U32 R11, RZ, RZ, UR23 ;  /* 0x00000017ff0b7e24 */ /* 0x000fca000f8e00ff */
[----:B------:R-:W-:-:S13]  /*b750*/  ISETP.NE.AND P2, PT, R11, 0x1, PT ;  /* 0x000000010b00780c */ /* 0x000fda0003f45270 */
[----:B------:R-:W1:Y:S02]  /*b760*/  @P2 LDC.64 R6, c[0x0][0x9e8] ;  /* 0x00027a00ff062b82 */ /* 0x000e640000000a00 */
[----:B-1----:R-:W-:-:S05]  /*b770*/  @P2 IMAD.HI.U32 R6, R5, R6, RZ ;  /* 0x0000000605062227 */ /* 0x002fca00078e00ff */
[----:B------:R-:W-:-:S07]  /*b780*/  @P2 SHF.R.U32.HI R5, RZ, R7, R6 ;  /* 0x00000007ff052219 */ /* 0x000fce0000011606 */
.L_x_5521:
[----:B------:R-:W-:Y:S05]  /*b790*/  BSYNC B0 ;  /* 0x0000000000007941 */ /* 0x000fea0003800000 */
.L_x_5519:
[----:B------:R-:W-:-:S04]  /*b7a0*/  IMAD R5, R5, R11, -UR7 ;  /* 0x8000000705057e24 */ /* 0x000fc8000f8e020b */
[----:B------:R-:W-:-:S05]  /*b7b0*/  IMAD.IADD R5, R5, 0x1, -R2 ;  /* 0x0000000105057824 */ /* 0x000fca00078e0a02 */
[----:B------:R-:W-:Y:S02]  /*b7c0*/  VIMNMX R12, R12, R5, !PT ;  /* 0x000000050c0c7248 */ /* 0x000fe40007fe0100 */
[----:B------:R-:W-:-:S07]  /*b7d0*/  VIADDMNMX R13, R5, R11, R13, PT ;  /* 0x0000000b050d7246 */ /* 0x000fce000380010d */
.L_x_5518:
        /* <DEDUP_REMOVED lines=57> */
[----:B------:R-:W1:Y:S01]  /*bb70*/  SHFL.BFLY PT, R6, R5, 0x2, 0x1f ;  /* 0x0c401f0005067f89 */ /* 0x000e6200000e0000 */
        /* <DEDUP_REMOVED lines=11> */
[----:B-1----:R-:W-:-:S02]  /*bc30*/  FMNMX.FTZ R5, R5, R6, !PT ;  /* 0x0000000605057209 */ /* 0x002fc40007810000 */
[----:B------:R-:W-:Y:S02]  /*bc40*/  FSEL R182, R182, -INF , !P2 ;  /* 0xff800000b6b67808 */ /* 0x000fe40005000000 */
[----:B------:R-:W-:Y:S01]  /*bc50*/  ISETP.NE.AND P2, PT, R18, RZ, PT ;  /* 0x000000ff1200720c */ /* 0x000fe20003f45270 */
[----:B------:R-:W1:Y:S01]  /*bc60*/  SHFL.BFLY PT, R6, R5, 0x1, 0x1f ;  /* 0x0c201f0005067f89 */ /* 0x000e6200000e0000 */
[----:B------:R-:W-:Y:S02]  /*bc70*/  @P0 LOP3.LUT R16, R16, 0x40, RZ, 0xfc, !PT ;  /* 0x0000004010100812 */ /* 0x000fe400078efcff */
[----:B------:R-:W-:Y:S02]  /*bc80*/  ISETP.LT.OR P0, PT, R13, 0x22, P3 ;  /* 0x000000220d00780c */ /* 0x000fe40001f01670 */
[C---:B------:R-:W-:Y:S02]  /*bc90*/  LOP3.LUT P3, RZ, R16.reuse, 0x80, RZ, 0xc0, !PT ;  /* 0x0000008010ff7812 */ /* 0x040fe4000786c0ff */
[----:B------:R-:W-:-:S02]  /*bca0*/  LOP3.LUT R16, R16, 0xffffffef, RZ, 0xc0, !PT ;  /* 0xffffffef10107812 */ /* 0x000fc400078ec0ff */
[----:B------:R-:W-:-:S04]  /*bcb0*/  ISETP.LT.OR P3, PT, R13, 0x1, P3 ;  /* 0x000000010d00780c */ /* 0x000fc80001f61670 */
[----:B------:R-:W-:-:S03]  /*bcc0*/  FSEL R154, R154, -INF , !P3 ;  /* 0xff8000009a9a7808 */ /* 0x000fc60005800000 */
[----:B------:R-:W-:Y:S02]  /*bcd0*/  @P0 LOP3.LUT R16, R16, 0x10, RZ, 0xfc, !PT ;  /* 0x0000001010100812 */ /* 0x000fe400078efcff */
[----:B------:R-:W-:Y:S02]  /*bce0*/  ISETP.LT.OR P0, PT, R13, 0x29, P4 ;  /* 0x000000290d00780c */ /* 0x000fe40002701670 */
[C---:B------:R-:W-:Y:S02]  /*bcf0*/  LOP3.LUT P4, RZ, R16.reuse, 0x20, RZ, 0xc0, !PT ;  /* 0x0000002010ff7812 */ /* 0x040fe4000788c0ff */
[----:B------:R-:W-:Y:S02]  /*bd00*/  LOP3.LUT R16, R16, 0xfffffffb, RZ, 0xc0, !PT ;  /* 0xfffffffb10107812 */ /* 0x000fe400078ec0ff */
[----:B-1----:R-:W-:Y:S02]  /*bd10*/  FMNMX.FTZ R5, R5, R6, !PT ;  /* 0x0000000605057209 */ /* 0x002fe40007810000 */
[----:B------:R-:W-:-:S03]  /*bd20*/  ISETP.LT.OR P4, PT, R13, 0x3a, P4 ;  /* 0x0000003a0d00780c */ /* 0x000fc60002781670 */
[----:B------:R-:W-:Y:S01]  /*bd30*/  FMUL.FTZ R6, R5, UR10 ;  /* 0x0000000a05067c20 */ /* 0x000fe20008410000 */
[----:B------:R-:W-:Y:S02]  /*bd40*/  FSEL R183, R183, -INF , !P4 ;  /* 0xff800000b7b77808 */ /* 0x000fe40006000000 */
[----:B------:R-:W-:Y:S02]  /*bd50*/  @P0 LOP3.LUT R16, R16, 0x4, RZ, 0xfc, !PT ;  /* 0x0000000410100812 */ /* 0x000fe400078efcff */
[----:B------:R-:W-:Y:S02]  /*bd60*/  ISETP.LT.OR P0, PT, R13, 0x2a, P5 ;  /* 0x0000002a0d00780c */ /* 0x000fe40002f01670 */
[----:B------:R-:W-:Y:S02]  /*bd70*/  FSETP.NEU.FTZ.AND P5, PT, R5, -INF , PT ;  /* 0xff8000000500780b */ /* 0x000fe40003fbd000 */
[----:B------:R-:W-:Y:S02]  /*bd80*/  LOP3.LUT R16, R16, 0xffff7fff, RZ, 0xc0, !PT ;  /* 0xffff7fff10107812 */ /* 0x000fe400078ec0ff */
[----:B------:R-:W-:-:S02]  /*bd90*/  FSEL R6, R6, RZ, P5 ;  /* 0x000000ff06067208 */ /* 0x000fc40002800000 */
        /* <DEDUP_REMOVED lines=36> */
[----:B------:R-:W1:Y:S01]  /*bfe0*/  MUFU.EX2 R157, R157 ;  /* 0x0000009d009d7308 */ /* 0x000e620000000800 */
        /* <DEDUP_REMOVED lines=22> */
[----:B------:R-:W-:Y:S02]  /*c150*/  LOP3.LUT P0, RZ, R16, 0x4000, RZ, 0xc0, !PT ;  /* 0x0000400010ff7812 */ /* 0x000fe4000780c0ff */
[----:B------:R-:W-:Y:S01]  /*c160*/  FMNMX.FTZ R6, R179, R6, !PT ;  /* 0x00000006b3067209 */ /* 0x000fe20007810000 */
[----:B------:R-:W-:Y:S03]  /*c170*/  MUFU.EX2 R168, R168 ;  /* 0x000000a800a87308 */ /* 0x000fe60000000800 */
        /* <DEDUP_REMOVED lines=23> */
[----:B-1----:R-:W-:Y:S01]  /*c2f0*/  F2FP.BF16.F32.PACK_AB R154, R157, R156 ;  /* 0x0000009c9d9a723e */ /* 0x002fe200000010ff */
        /* <DEDUP_REMOVED lines=8> */
[----:B------:R-:W1:Y:S01]  /*c380*/  MUFU.EX2 R7, R7 ;  /* 0x0000000700077308 */ /* 0x000e620000000800 */
        /* <DEDUP_REMOVED lines=16> */
[----:B-1----:R1:W-:Y:S01]  /*c490*/  @!P2 STS [R10+0x28820], R7 ;  /* 0x028820070a00a388 */ /* 0x0023e20000000800 */
        /* <DEDUP_REMOVED lines=9> */
[--C-:B-1----:R-:W-:Y:S01]  /*c530*/  FFMA.FTZ R10, R158, UR10, -R14.reuse ;  /* 0x0000000a9e0a7c23 */ /* 0x102fe2000801080e */
        /* <DEDUP_REMOVED lines=12> */
[----:B------:R-:W1:Y:S01]  /*c600*/  MUFU.EX2 R10, R10 ;  /* 0x0000000a000a7308 */ /* 0x000e620000000800 */
        /* <DEDUP_REMOVED lines=28> */
[----:B------:R-:W1:Y:S01]  /*c7d0*/  MUFU.EX2 R161, R170 ;  /* 0x000000aa00a17308 */ /* 0x000e620000000800 */
        /* <DEDUP_REMOVED lines=137> */
[----:B-1----:R-:W-:Y:S06]  /*d070*/  @!P0 BRA `(.L_x_5522) ;  /* 0x0000000000048947 */ /* 0x002fec0003800000 */
[----:B------:R-:W-:Y:S01]  /*d080*/  BPT.TRAP 0x1 ;  /* 0x000000040000795c */ /* 0x000fe20000300000 */
.L_x_5522:
[----:B------:R1:W2:Y:S01]  /*d090*/  SYNCS.PHASECHK.TRANS64.TRYWAIT P1, [UR20+0x28c50], R8 ;  /* 0x028c5008ff0075a7 */ /* 0x0002a20008020154 */
[----:B------:R-:W-:Y:S05]  /*d0a0*/  @!P0 BRA `(.L_x_5523) ;  /* 0x0000000000048947 */ /* 0x000fea0003800000 */
[----:B------:R-:W-:Y:S01]  /*d0b0*/  BPT.TRAP 0x1 ;  /* 0x000000040000795c */ /* 0x000fe20000300000 */
.L_x_5523:
[----:B--2---:R-:W-:Y:S05]  /*d0c0*/  @P1 BRA `(.L_x_5524) ;  /* 0x0000000000081947 */ /* 0x004fea0003800000 */
[----:B------:R-:W2:Y:S02]  /*d0d0*/  SYNCS.PHASECHK.TRANS64.TRYWAIT P1, [UR20+0x28c50], R8 ;  /* 0x028c5008ff0075a7 */ /* 0x000ea40008020154 */
[----:B--2---:R-:W-:Y:S05]  /*d0e0*/  @!P1 BRA `(.L_x_5525) ;  /* 0x000000c000189947 */ /* 0x004fea0003800000 */
.L_x_5524:
        /* <DEDUP_REMOVED lines=34> */
.L_x_5526:
        /* <DEDUP_REMOVED lines=10> */
.L_x_5508:
[----:B------:R-:W5:Y:S01]  /*d3b0*/  SHFL.BFLY PT, R0, R3, 0x2, 0x1f ;  /* 0x0c401f0003007f89 */ /* 0x000f6200000e0000 */
[----:B------:R-:W-:Y:S01]  /*d3c0*/  IMAD.U32 R11, RZ, RZ, UR10 ;  /* 0x0000000aff0b7e24 */ /* 0x000fe2000f8e00ff */
[----:B------:R-:W-:Y:S06]  /*d3d0*/  BAR.ARV 0x8, 0x100 ;  /* 0x0204000000007b1d */ /* 0x000fec0000002000 */
[----:B------:R-:W-:Y:S02]  /*d3e0*/  IMAD.MOV.U32 R12, RZ, RZ, -0x800000 ;  /* 0xff800000ff0c7424 */ /* 0x000fe400078e00ff */
[----:B------:R-:W-:Y:S01]  /*d3f0*/  BAR.SYNC.DEFER_BLOCKING 0xf, 0x100 ;  /* 0x03c4000000007b1d */ /* 0x000fe20000010000 */
[----:B------:R-:W-:Y:S01]  /*d400*/  ISETP.NE.AND P2, PT, R18, RZ, PT ;  /* 0x000000ff1200720c */ /* 0x000fe20003f45270 */
[----:B------:R-:W-:-:S04]  /*d410*/  UIADD3 UR36, UR36, 0x1, URZ ;  /* 0x0000000124247890 */ /* 0x000fc8000fffe03f */
[----:B------:R-:W0:Y:S01]  /*d420*/  SHFL.BFLY PT, R9, R4, 0x2, 0x1f ;  /* 0x0c401f0004097f89 */ /* 0x000e2200000e0000 */
[----:B-----5:R-:W-:Y:S01]  /*d430*/  FADD.FTZ R0, R0, R3 ;  /* 0x0000000300007221 */ /* 0x020fe20000010000 */
[----:B------:R-:W-:-:S04]  /*d440*/  IMAD.MOV.U32 R3, RZ, RZ, RZ ;  /* 0x000000ffff037224 */ /* 0x000fc800078e00ff */
[----:B01234-:R-:W0:Y:S01]  /*d450*/  SHFL.BFLY PT, R7, R0, 0x1, 0x1f ;  /* 0x0c201f0000077f89 */ /* 0x01fe2200000e0000 */
[----:B------:R-:W-:Y:S01]  /*d460*/  FADD.FTZ R9, R9, R4 ;  /* 0x0000000409097221 */ /* 0x000fe20000010000 */
[----:B------:R-:W-:Y:S01]  /*d470*/  IMAD.U32 R4, RZ, RZ, UR38 ;  /* 0x00000026ff047e24 */ /* 0x000fe2000f8e00ff */
[----:B------:R-:W-:-:S03]  /*d480*/  UIADD3 UR38, UR38, 0x1, URZ ;  /* 0x0000000126267890 */ /* 0x000fc6000fffe03f */
[----:B------:R-:W1:Y:S01]  /*d490*/  SHFL.BFLY PT, R8, R9, 0x1, 0x1f ;  /* 0x0c201f0009087f89 */ /* 0x000e6200000e0000 */
[----:B------:R-:W-:Y:S01]  /*d4a0*/  @!P2 IMAD R4, R4, 0x40, R17 ;  /* 0x000000400404a824 */ /* 0x000fe200078e0211 */
[----:B------:R-:W-:Y:S01]  /*d4b0*/  UISETP.NE.AND UP0, UPT, UR38, 0x2, UPT ;  /* 0x000000022600788c */ /* 0x000fe2000bf05270 */
[----:B0-----:R-:W-:-:S03]  /*d4c0*/  FADD.FTZ R10, R0, R7 ;  /* 0x00000007000a7221 */ /* 0x001fc60000010000 */
[----:B------:R-:W-:Y:S01]  /*d4d0*/  @!P2 LEA R4, R4, UR41, 0x2 ;  /* 0x000000290404ac11 */ /* 0x000fe2000f8e10ff */
[----:B------:R-:W-:Y:S01]  /*d4e0*/  USEL UR4, URZ, 0x1, UP0 ;  /* 0x000000013f047887 */ /* 0x000fe20008000000 */
[----:B------:R-:W-:Y:S01]  /*d4f0*/  FSETP.NE.FTZ.AND P0, PT, R10, RZ, PT ;  /* 0x000000ff0a00720b */ /* 0x000fe20003f15000 */
[----:B------:R-:W-:Y:S02]  /*d500*/  USEL UR38, UR38, URZ, UP0 ;  /* 0x0000003f26267287 */ /* 0x000fe40008000000 */
[----:B------:R-:W-:-:S10]  /*d510*/  ULOP3.LUT UR37, UR37, UR4, URZ, 0x3c, !UPT ;  /* 0x0000000425257292 */ /* 0x000fd4000f8e3c3f */
[----:B------:R-:W0:Y:S01]  /*d520*/  @P0 MUFU.LG2 R7, R10 ;  /* 0x0000000a00070308 */ /* 0x000e220000000c00 */
[----:B------:R-:W-:Y:S01]  /*d530*/  @P0 FMUL.FTZ R0, R11, 0.69314718246459960938 ;  /* 0x3f3172180b000820 */ /* 0x000fe20000410000 */
[----:B-1----:R-:W-:-:S05]  /*d540*/  FADD.FTZ R8, R9, R8 ;  /* 0x0000000809087221 */ /* 0x002fca0000010000 */
[----:B------:R-:W-:Y:S01]  /*d550*/  FSETP.NE.FTZ.AND P1, PT, R8, RZ, PT ;  /* 0x000000ff0800720b */ /* 0x000fe20003f35000 */
[----:B------:R-:W1:Y:S01]  /*d560*/  @P0 MUFU.RCP R3, R10 ;  /* 0x0000000a00030308 */ /* 0x000e620000001000 */
[----:B0-----:R-:W-:-:S04]  /*d570*/  @P0 FMUL.FTZ R7, R7, 0.69314718246459960938 ;  /* 0x3f31721807070820 */ /* 0x001fc80000410000 */
[----:B------:R-:W-:Y:S01]  /*d580*/  @P0 FFMA.FTZ R12, R0, R5, R7 ;  /* 0x00000005000c0223 */ /* 0x000fe20000010007 */
[----:B------:R-:W-:-:S06]  /*d590*/  IMAD.MOV.U32 R0, RZ, RZ, RZ ;  /* 0x000000ffff007224 */ /* 0x000fcc00078e00ff */
[----:B------:R-:W0:Y:S01]  /*d5a0*/  @P1 MUFU.LG2 R5, R8 ;  /* 0x0000000800051308 */ /* 0x000e220000000c00 */
[----:B------:R-:W-:Y:S01]  /*d5b0*/  PLOP3.LUT P0, PT, PT, PT, PT, 0x8, 0x0 ;  /* 0x000000000000781c */ /* 0x000fe20003f0e170 */
[----:B-1----:R-:W-:Y:S01]  /*d5c0*/  @!P2 STS [R4+0x28800], R3 ;  /* 0x028800030400a388 */ /* 0x002fe20000000800 */
[-C--:B------:R-:W-:Y:S01]  /*d5d0*/  FMUL.FTZ R24, R24, R3.reuse ;  /* 0x0000000318187220 */ /* 0x080fe20000410000 */
[-C--:B------:R-:W-:Y:S01]  /*d5e0*/  FMUL.FTZ R25, R25, R3.reuse ;  /* 0x0000000319197220 */ /* 0x080fe20000410000 */
[-C--:B------:R-:W-:Y:S01]  /*d5f0*/  FMUL.FTZ R28, R28, R3.reuse ;  /* 0x000000031c1c7220 */ /* 0x080fe20000410000 */
[-C--:B------:R-:W-:Y:S01]  /*d600*/  FMUL.FTZ R29, R29, R3.reuse ;  /* 0x000000031d1d7220 */ /* 0x080fe20000410000 */
[-C--:B------:R-:W-:Y:S01]  /*d610*/  FMUL.FTZ R32, R32, R3.reuse ;  /* 0x0000000320207220 */ /* 0x080fe20000410000 */
[----:B------:R-:W1:Y:S01]  /*d620*/  @P1 MUFU.RCP R0, R8 ;  /* 0x0000000800001308 */ /* 0x000e620000001000 */
        /* <DEDUP_REMOVED lines=26> */
[----:B0-----:R-:W-:-:S02]  /*d7d0*/  IMAD.U32 R4, RZ, RZ, UR10 ;  /* 0x0000000aff047e24 */ /* 0x001fc4000f8e00ff */
        /* <DEDUP_REMOVED lines=103> */
.L_x_5432:
[----:B------:R-:W0:Y:S08]  /*de50*/  S2UR UR40, SR_CgaCtaId ;  /* 0x00000000002879c3 */ /* 0x000e300000008800 */
[----:B------:R-:W-:Y:S01]  /*de60*/  BAR.SYNC.DEFER_BLOCKING 0x5, 0x180 ;  /* 0x0146000000007b1d */ /* 0x000fe20000010000 */
[----:B------:R-:W-:-:S05]  /*de70*/  USHF.R.U32.HI UR9, URZ, 0x10, UR42 ;  /* 0x000000103f097899 */ /* 0x000fca000801162a */
[----:B------:R-:W-:Y:S01]  /*de80*/  UMOV UR41, 0x400 ;  /* 0x0000040000297882 */ /* 0x000fe20000000000 */
[----:B------:R-:W-:Y:S01]  /*de90*/  BSSY B0, `(.L_x_5528) ;  /* 0x000049c000007945 */ /* 0x000fe20003800000 */
[----:B0-----:R-:W-:-:S09]  /*dea0*/  ULEA UR41, UR40, UR41, 0x18 ;  /* 0x0000002928297291 */ /* 0x001fd2000f8ec03f */
[----:B------:R-:W0:Y:S02]  /*deb0*/  LDS.128 R4, [UR41+0x28cd0] ;  /* 0x028cd029ff047984 */ /* 0x000e240008000c00 */
[----:B0-----:R-:W-:Y:S02]  /*dec0*/  R2UR UR5, R5 ;  /* 0x00000000050572ca */ /* 0x001fe400000e0000 */
[----:B------:R-:W-:Y:S02]  /*ded0*/  R2UR UR7, R6 ;  /* 0x00000000060772ca */ /* 0x000fe400000e0000 */
[----:B------:R-:W-:Y:S01]  /*dee0*/  R2UR UR6, R7 ;  /* 0x00000000070672ca */ /* 0x000fe200000e0000 */
[----:B------:R-:W-:Y:S06]  /*def0*/  BAR.ARV 0x4, 0x180 ;  /* 0x0106000000007b1d */ /* 0x000fec0000002000 */
[----:B------:R-:W-:Y:S08]  /*df00*/  @P0 BRA `(.L_x_5529) ;  /* 0x0000003800540947 */ /* 0x000ff00003800000 */
[----:B------:R-:W2:Y:S01]  /*df10*/  LDL R0, [R1+0x20] ;  /* 0x0000200001007983 */ /* 0x000ea20000100800 */
[----:B------:R-:W0:Y:S01]  /*df20*/  S2UR UR4, SR_SWINHI ;  /* 0x00000000000479c3 */ /* 0x000e220000002f00 */
[----:B------:R-:W-:Y:S01]  /*df30*/  F2FP.BF16.F32.PACK_AB R6, R29, R28 ;  /* 0x0000001c1d06723e */ /* 0x000fe200000010ff */
[----:B------:R-:W-:Y:S01]  /*df40*/  ULDC.64 UR14, c[0x0][0xc00] ;  /* 0x00030000000e7ab9 */ /* 0x000fe20000000a00 */
[----:B------:R-:W-:Y:S01]  /*df50*/  F2FP.BF16.F32.PACK_AB R7, R31, R30 ;  /* 0x0000001e1f07723e */ /* 0x000fe200000010ff */
[----:B------:R-:W-:Y:S01]  /*df60*/  ULDC.64 UR12, c[0x0][0xc00] ;  /* 0x00030000000c7ab9 */ /* 0x000fe20000000a00 */
[----:B------:R-:W-:Y:S01]  /*df70*/  F2FP.BF16.F32.PACK_AB R10, R37, R36 ;  /* 0x00000024250a723e */ /* 0x000fe200000010ff */
[----:B------:R-:W-:Y:S01]  /*df80*/  UIMAD.WIDE UR12, UR44, 0x4, UR12 ;  /* 0x000000042c0c78a5 */ /* 0x000fe2000f8e020c */
[----:B------:R-:W-:Y:S01]  /*df90*/  F2FP.BF16.F32.PACK_AB R11, R39, R38 ;  /* 0x00000026270b723e */ /* 0x000fe200000010ff */
[----:B------:R-:W-:Y:S01]  /*dfa0*/  UMOV UR10, UR41 ;  /* 0x00000029000a7c82 */ /* 0x000fe20008000000 */
[----:B0-----:R-:W-:Y:S01]  /*dfb0*/  UMOV UR11, UR4 ;  /* 0x00000004000b7c82 */ /* 0x001fe20008000000 */
[----:B------:R-:W-:Y:S01]  /*dfc0*/  ULDC UR4, c[0x0][0xad4] ;  /* 0x0002b50000047ab9 */ /* 0x000fe20000000800 */
[----:B------:R-:W-:-:S02]  /*dfd0*/  IMAD.U32 R14, RZ, RZ, UR10 ;  /* 0x0000000aff0e7e24 */ /* 0x000fc4000f8e00ff */
[----:B------:R-:W-:Y:S01]  /*dfe0*/  IMAD.U32 R15, RZ, RZ, UR11 ;  /* 0x0000000bff0f7e24 */ /* 0x000fe2000f8e00ff */
[----:B------:R-:W-:Y:S02]  /*dff0*/  ULDC.64 UR10, c[0x0][0xc08] ;  /* 0x00030200000a7ab9 */ /* 0x000fe40000000a00 */
[----:B------:R-:W-:-:S04]  /*e000*/  UISETP.NE.U32.AND UP0, UPT, UR10, URZ, UPT ;  /* 0x0000003f0a00728c */ /* 0x000fc8000bf05070 */
[----:B------:R-:W-:Y:S01]  /*e010*/  UISETP.NE.AND.EX UP0, UPT, UR11, URZ, UPT, UP0 ;  /* 0x0000003f0b00728c */ /* 0x000fe2000bf05300 */
[----:B------:R-:W-:Y:S05]  /*e020*/  BAR.SYNC.DEFER_BLOCKING 0x1, 0x100 ;  /* 0x0044000000007b1d */ /* 0x000fea0000010000 */
[----:B------:R-:W-:-:S05]  /*e030*/  PLOP3.LUT P1, PT, PT, PT, UP0, 0x80, 0x0 ;  /* 0x000000000000781c */ /* 0x000fca0003f2f008 */
[----:B------:R-:W-:Y:S02]  /*e040*/  @UP0 ULDC.64 UR10, c[0x0][0xc08] ;  /* 0x00030200000a0ab9 */ /* 0x000fe40000000a00 */
[----:B------:R-:W-:Y:S01]  /*e050*/  @UP0 UIMAD.WIDE UR10, UR44, 0x4, UR10 ;  /* 0x000000042c0a08a5 */ /* 0x000fe2000f8e020a */
        /* <DEDUP_REMOVED lines=12> */
[----:B0-----:R-:W-:Y:S01]  /*e120*/  IMAD.X R5, RZ, RZ, R21, P0 ;  /* 0x000000ffff057224 */ /* 0x001fe200000e0615 */
[----:B------:R-:W-:Y:S02]  /*e130*/  LOP3.LUT R4, R8, R9, RZ, 0x3c, !PT ;  /* 0x0000000908047212 */ /* 0x000fe400078e3cff */
[----:B------:R-:W-:Y:S02]  /*e140*/  F2FP.BF16.F32.PACK_AB R8, R33, R32 ;  /* 0x000000202108723e */ /* 0x000fe400000010ff */
[----:B------:R-:W-:Y:S02]  /*e150*/  MOV R13, R4 ;  /* 0x00000004000d7202 */ /* 0x000fe40000000f00 */
[----:B------:R-:W-:Y:S02]  /*e160*/  IADD3 R5, P0, R20, 0x40, RZ ;  /* 0x0000004014057810 */ /* 0x000fe40007f1e0ff */
[----:B------:R-:W-:-:S02]  /*e170*/  F2FP.BF16.F32.PACK_AB R9, R35, R34 ;  /* 0x000000222309723e */ /* 0x000fc400000010ff */
[----:B------:R-:W-:Y:S02]  /*e180*/  LOP3.LUT R4, R5, 0x380, RZ, 0xc0, !PT ;  /* 0x0000038005047812 */ /* 0x000fe400078ec0ff */
[----:B------:R-:W-:Y:S01]  /*e190*/  F2FP.BF16.F32.PACK_AB R6, R45, R44 ;  /* 0x0000002c2d06723e */ /* 0x000fe200000010ff */
[----:B------:R0:W-:Y:S01]  /*e1a0*/  STSM.16.M88.4 [R13], R8 ;  /* 0x000000080d007844 */ /* 0x0001e20000000200 */
[----:B------:R-:W-:Y:S02]  /*e1b0*/  SHF.R.U64 R4, R4, 0x3, RZ ;  /* 0x0000000304047819 */ /* 0x000fe400000012ff */
[----:B------:R-:W-:Y:S02]  /*e1c0*/  F2FP.BF16.F32.PACK_AB R7, R47, R46 ;  /* 0x0000002e2f07723e */ /* 0x000fe400000010ff */
[----:B------:R-:W-:Y:S01]  /*e1d0*/  LOP3.LUT R4, R4, R5, RZ, 0x3c, !PT ;  /* 0x0000000504047212 */ /* 0x000fe200078e3cff */
[----:B------:R-:W-:-:S05]  /*e1e0*/  IMAD.X R5, RZ, RZ, R21, P0 ;  /* 0x000000ffff057224 */ /* 0x000fca00000e0615 */
[----:B------:R-:W-:Y:S02]  /*e1f0*/  MOV R0, R4 ;  /* 0x0000000400007202 */ /* 0x000fe40000000f00 */
[----:B------:R-:W-:Y:S02]  /*e200*/  F2FP.BF16.F32.PACK_AB R4, R41, R40 ;  /* 0x000000282904723e */ /* 0x000fe400000010ff */
[----:B------:R-:W-:Y:S02]  /*e210*/  F2FP.BF16.F32.PACK_AB R5, R43, R42 ;  /* 0x0000002a2b05723e */ /* 0x000fe400000010ff */
[----:B0-----:R-:W-:Y:S02]  /*e220*/  IADD3 R9, P0, R20, 0x60, RZ ;  /* 0x0000006014097810 */ /* 0x001fe40007f1e0ff */
[----:B------:R-:W-:Y:S01]  /*e230*/  F2FP.BF16.F32.PACK_AB R10, R53, R52 ;  /* 0x00000034350a723e */ /* 0x000fe200000010ff */
[----:B------:R0:W-:Y:S01]  /*e240*/  STSM.16.M88.4 [R0], R4 ;  /* 0x0000000400007844 */ /* 0x0001e20000000200 */
[----:B------:R-:W-:-:S02]  /*e250*/  LOP3.LUT R8, R9, 0x380, RZ, 0xc0, !PT ;  /* 0x0000038009087812 */ /* 0x000fc400078ec0ff */
[----:B------:R-:W-:Y:S02]  /*e260*/  F2FP.BF16.F32.PACK_AB R11, R55, R54 ;  /* 0x00000036370b723e */ /* 0x000fe400000010ff */
[----:B------:R-:W-:Y:S01]  /*e270*/  SHF.R.U64 R8, R8, 0x3, RZ ;  /* 0x0000000308087819 */ /* 0x000fe200000012ff */
[----:B0-----:R-:W-:-:S03]  /*e280*/  IMAD.X R5, RZ, RZ, R21, P0 ;  /* 0x000000ffff057224 */ /* 0x001fc600000e0615 */
[----:B------:R-:W-:Y:S02]  /*e290*/  LOP3.LUT R4, R8, R9, RZ, 0x3c, !PT ;  /* 0x0000000908047212 */ /* 0x000fe400078e3cff */
[----:B------:R-:W-:Y:S02]  /*e2a0*/  F2FP.BF16.F32.PACK_AB R8, R49, R48 ;  /* 0x000000303108723e */ /* 0x000fe400000010ff */
[----:B------:R-:W-:Y:S02]  /*e2b0*/  MOV R13, R4 ;  /* 0x00000004000d7202 */ /* 0x000fe40000000f00 */
[----:B------:R-:W-:Y:S02]  /*e2c0*/  IADD3 R5, P0, R20, 0x2000, RZ ;  /* 0x0000200014057810 */ /* 0x000fe40007f1e0ff */
[----:B------:R-:W-:Y:S02]  /*e2d0*/  F2FP.BF16.F32.PACK_AB R9, R51, R50 ;  /* 0x000000323309723e */ /* 0x000fe400000010ff */
[----:B------:R-:W-:-:S02]  /*e2e0*/  LOP3.LUT R4, R5, 0x380, RZ, 0xc0, !PT ;  /* 0x0000038005047812 */ /* 0x000fc400078ec0ff */
        /* <DEDUP_REMOVED lines=119> */
[----:B0-----:R-:W-:-:S03]  /*ea60*/  IADD3 R9, P0, R20, 0x6060, RZ ;  /* 0x0000606014097810 */ /* 0x001fc60007f1e0ff */
[----:B------:R0:W-:Y:S01]  /*ea70*/  STSM.16.M88.4 [R0], R4 ;  /* 0x0000000400007844 */ /* 0x0001e20000000200 */
[----:B------:R-:W-:Y:S01]  /*ea80*/  LOP3.LUT R8, R9, 0x380, RZ, 0xc0, !PT ;  /* 0x0000038009087812 */ /* 0x000fe200078ec0ff */
[----:B------:R-:W-:Y:S01]  /*ea90*/  IMAD.X R21, RZ, RZ, R21, P0 ;  /* 0x000000ffff157224 */ /* 0x000fe200000e0615 */
[----:B------:R-:W-:Y:S02]  /*eaa0*/  ISETP.NE.U32.AND P0, PT, RZ, UR14, PT ;  /* 0x0000000eff007c0c */ /* 0x000fe4000bf05070 */
[----:B------:R-:W-:Y:S02]  /*eab0*/  SHF.R.U64 R8, R8, 0x3, RZ ;  /* 0x0000000308087819 */ /* 0x000fe400000012ff */
[----:B------:R-:W-:Y:S02]  /*eac0*/  ISETP.NE.AND.EX P0, PT, RZ, UR15, PT, P0 ;  /* 0x0000000fff007c0c */ /* 0x000fe4000bf05300 */
[----:B------:R-:W-:-:S04]  /*ead0*/  LOP3.LUT R20, R8, R9, RZ, 0x3c, !PT ;  /* 0x0000000908147212 */ /* 0x000fc800078e3cff */
[----:B------:R-:W-:Y:S02]  /*eae0*/  MOV R20, R20 ;  /* 0x0000001400147202 */ /* 0x000fe40000000f00 */
[----:B0-----:R-:W-:Y:S02]  /*eaf0*/  F2FP.BF16.F32.PACK_AB R4, R145, R144 ;  /* 0x000000909104723e */ /* 0x001fe400000010ff */
[----:B------:R-:W-:Y:S02]  /*eb00*/  F2FP.BF16.F32.PACK_AB R5, R147, R146 ;  /* 0x000000929305723e */ /* 0x000fe400000010ff */
[----:B------:R-:W-:Y:S02]  /*eb10*/  F2FP.BF16.F32.PACK_AB R6, R149, R148 ;  /* 0x000000949506723e */ /* 0x000fe400000010ff */
[----:B------:R-:W-:-:S05]  /*eb20*/  F2FP.BF16.F32.PACK_AB R7, R151, R150 ;  /* 0x000000969707723e */ /* 0x000fca00000010ff */
[----:B------:R0:W-:Y:S02]  /*eb30*/  STSM.16.M88.4 [R20], R4 ;  /* 0x0000000414007844 */ /* 0x0001e40000000200 */
[----:B0-----:R-:W-:Y:S02]  /*eb40*/  IMAD.U32 R4, RZ, RZ, UR10 ;  /* 0x0000000aff047e24 */ /* 0x001fe4000f8e00ff */
[----:B------:R-:W-:Y:S01]  /*eb50*/  IMAD.U32 R5, RZ, RZ, UR11 ;  /* 0x0000000bff057e24 */ /* 0x000fe2000f8e00ff */
[----:B------:R-:W-:Y:S06]  /*eb60*/  BAR.SYNC.DEFER_BLOCKING 0x1, 0x100 ;  /* 0x0044000000007b1d */ /* 0x000fec0000010000 */
[----:B------:R0:W2:Y:S02]  /*eb70*/  @P1 LDG.E R6, desc[UR54][R4.64] ;  /* 0x0000003604061981 */ /* 0x0000a4000c1e1900 */
[----:B0-----:R-:W-:-:S02]  /*eb80*/  IMAD.U32 R4, RZ, RZ, UR12 ;  /* 0x0000000cff047e24 */ /* 0x001fc4000f8e00ff */
[----:B------:R-:W-:-:S05]  /*eb90*/  IMAD.U32 R5, RZ, RZ, UR13 ;  /* 0x0000000dff057e24 */ /* 0x000fca000f8e00ff */
[----:B------:R0:W5:Y:S01]  /*eba0*/  @P0 LDG.E R0, desc[UR54][R4.64] ;  /* 0x0000003604000981 */ /* 0x000162000c1e1900 */
[----:B------:R-:W-:Y:S01]  /*ebb0*/  UISETP.NE.AND UP0, UPT, UR9, URZ, UPT ;  /* 0x0000003f0900728c */ /* 0x000fe2000bf05270 */
[----:B------:R-:W-:Y:S01]  /*ebc0*/  ULDC UR8, c[0x0][0xa88] ;  /* 0x0002a20000087ab9 */ /* 0x000fe20000000800 */
[----:B------:R-:W-:Y:S02]  /*ebd0*/  ULOP3.LUT UR42, UR42, 0xff, URZ, 0xc0, !UPT ;  /* 0x000000ff2a2a7892 */ /* 0x000fe4000f8ec03f */
[----:B------:R-:W-:Y:S01]  /*ebe0*/  USEL UR10, UR9, UR4, UP0 ;  /* 0x00000004090a7287 */ /* 0x000fe20008000000 */
[----:B--2---:R-:W-:Y:S01]  /*ebf0*/  @P1 R2UR UR8, R6 ;  /* 0x00000000060812ca */ /* 0x004fe200000e0000 */
[----:B0-----:R-:W-:-:S14]  /*ec00*/  @P1 BRA `(.L_x_5530) ;  /* 0x0000000000201947 */ /* 0x001fdc0003800000 */
[----:B------:R-:W-:Y:S05]  /*ec10*/  @!P0 BRA `(.L_x_5530) ;  /* 0x00000000001c8947 */ /* 0x000fea0003800000 */
[----:B------:R-:W-:Y:S02]  /*ec20*/  IMAD.U32 R4, RZ, RZ, UR12 ;  /* 0x0000000cff047e24 */ /* 0x000fe4000f8e00ff */
[----:B------:R-:W-:-:S05]  /*ec30*/  IMAD.U32 R5, RZ, RZ, UR13 ;  /* 0x0000000dff057e24 */ /* 0x000fca000f8e00ff */
[----:B------:R-:W2:Y:S04]  /*ec40*/  LDG.E R6, desc[UR54][R4.64] ;  /* 0x0000003604067981 */ /* 0x000ea8000c1e1900 */
[----:B------:R-:W3:Y:S01]  /*ec50*/  LDG.E R7, desc[UR54][R4.64+0x4] ;  /* 0x0000043604077981 */ /* 0x000ee2000c1e1900 */
[----:B--2---:R-:W-:Y:S02]  /*ec60*/  R2UR UR4, R6 ;  /* 0x00000000060472ca */ /* 0x004fe400000e0000 */
[----:B---3--:R-:W-:-:S13]  /*ec70*/  R2UR UR8, R7 ;  /* 0x00000000070872ca */ /* 0x008fda00000e0000 */
[----:B------:R-:W-:-:S12]  /*ec80*/  UIADD3 UR8, -UR4, UR8, URZ ;  /* 0x0000000804087290 */ /* 0x000fd8000fffe13f */
.L_x_5530:
[----:B------:R-:W0:Y:S01]  /*ec90*/  SHFL.IDX PT, R4, R224, RZ, 0x1f ;  /* 0x00001fffe0047589 */ /* 0x000e2200000e0000 */
        /* <DEDUP_REMOVED lines=8> */
[----:B0-----:R-:W-:-:S13]  /*ed20*/  ISETP.NE.AND P0, PT, R4, RZ, PT ;  /* 0x000000ff0400720c */ /* 0x001fda0003f05270 */
[----:B------:R-:W-:Y:S05]  /*ed30*/  @P0 BRA `(.L_x_5531) ;  /* 0x0000000400000947 */ /* 0x000fea0003800000 */
[----:B------:R-:W2:Y:S01]  /*ed40*/  LDL R10, [R1+0x1c] ;  /* 0x00001c00010a7983 */ /* 0x000ea20000100800 */
[----:B------:R-:W0:Y:S01]  /*ed50*/  LDC R0, c[0x0][0xbe8] ;  /* 0x0002fa00ff007b82 */ /* 0x000e220000000800 */
[----:B------:R-:W-:Y:S01]  /*ed60*/  UISETP.GT.AND UP1, UPT, UR10, 0x1, UPT ;  /* 0x000000010a00788c */ /* 0x000fe2000bf24270 */
[----:B------:R-:W-:Y:S01]  /*ed70*/  VIADD R9, R190, UR45 ;  /* 0x0000002dbe097c36 */ /* 0x000fe20008000000 */
[----:B------:R-:W-:Y:S01]  /*ed80*/  UMOV UR21, 0x9b8 ;  /* 0x000009b800157882 */ /* 0x000fe20000000000 */
[----:B------:R-:W-:Y:S02]  /*ed90*/  UISETP.NE.U32.AND UP0, UPT, UR14, URZ, UPT ;  /* 0x0000003f0e00728c */ /* 0x000fe4000bf05070 */
[----:B------:R-:W-:Y:S01]  /*eda0*/  USEL UR21, UR21, 0x978, UP1 ;  /* 0x0000097815157887 */ /* 0x000fe20008800000 */
[----:B------:R-:W-:Y:S01]  /*edb0*/  IMAD.MOV.U32 R5, RZ, RZ, R9 ;  /* 0x000000ffff057224 */ /* 0x000fe200078e0009 */
[----:B------:R-:W-:Y:S02]  /*edc0*/  UISETP.NE.AND.EX UP0, UPT, UR15, URZ, UPT, UP0 ;  /* 0x0000003f0f00728c */ /* 0x000fe4000bf05300 */
[----:B------:R-:W-:-:S02]  /*edd0*/  USEL UR16, UR42, URZ, UP1 ;  /* 0x0000003f2a107287 */ /* 0x000fc40008800000 */
[----:B------:R-:W-:Y:S02]  /*ede0*/  USEL UR19, UR44, URZ, !UP0 ;  /* 0x0000003f2c137287 */ /* 0x000fe4000c000000 */
[----:B------:R-:W-:-:S04]  /*edf0*/  USHF.R.S32.HI UR17, URZ, 0x1f, UR44 ;  /* 0x0000001f3f117899 */ /* 0x000fc8000801142c */
[----:B------:R-:W-:Y:S01]  /*ee00*/  ULDC.64 UR14, c[0x0][UR21+0x228] ;  /* 0x00008a00150e7abb */ /* 0x000fe20008000a00 */
[----:B------:R-:W-:Y:S01]  /*ee10*/  ULDC.64 UR12, c[0x0][UR21+0x220] ;  /* 0x00008800150c7abb */ /* 0x000fe20008000a00 */
[----:B------:R-:W-:Y:S02]  /*ee20*/  UIMAD.WIDE.U32 UR22, UR14, UR16, URZ ;  /* 0x000000100e1672a5 */ /* 0x000fe4000f8e003f */
[----:B------:R-:W-:Y:S01]  /*ee30*/  UIMAD UR24, UR15, UR16, URZ ;  /* 0x000000100f1872a4 */ /* 0x000fe2000f8e023f */
[C---:B0-----:R-:W-:Y:S01]  /*ee40*/  ISETP.NE.AND P0, PT, R0.reuse, 0x1, PT ;  /* 0x000000010000780c */ /* 0x041fe20003f05270 */
[----:B------:R-:W-:Y:S01]  /*ee50*/  UIMAD.WIDE.U32 UR14, UR12, UR19, URZ ;  /* 0x000000130c0e72a5 */ /* 0x000fe2000f8e003f */
[----:B------:R-:W-:Y:S01]  /*ee60*/  IMAD R11, R0, UR8, RZ ;  /* 0x00000008000b7c24 */ /* 0x000fe2000f8e02ff */
[----:B------:R-:W-:Y:S01]  /*ee70*/  ULDC.64 UR10, c[0x0][UR21+0x218] ;  /* 0x00008600150a7abb */ /* 0x000fe20008000a00 */
[----:B------:R-:W-:Y:S02]  /*ee80*/  USEL UR20, UR17, URZ, !UP0 ;  /* 0x0000003f11147287 */ /* 0x000fe4000c000000 */
[----:B------:R-:W-:-:S02]  /*ee90*/  UIMAD UR19, UR13, UR19, URZ ;  /* 0x000000130d1372a4 */ /* 0x000fc4000f8e023f */
[----:B------:R-:W-:Y:S02]  /*eea0*/  UIMAD.WIDE.U32 UR16, UR10, UR43, URZ ;  /* 0x0000002b0a1072a5 */ /* 0x000fe4000f8e003f */
[----:B------:R-:W-:Y:S02]  /*eeb0*/  UIMAD UR10, UR11, UR43, URZ ;  /* 0x0000002b0b0a72a4 */ /* 0x000fe4000f8e023f */
[----:B------:R-:W-:Y:S01]  /*eec0*/  UIMAD UR19, UR12, UR20, UR19 ;  /* 0x000000140c1372a4 */ /* 0x000fe2000f8e0213 */
[----:B------:R-:W0:Y:S01]  /*eed0*/  @P0 LDC R4, c[0x0][0xbec] ;  /* 0x0002fb00ff040b82 */ /* 0x000e220000000800 */
[----:B------:R-:W-:Y:S02]  /*eee0*/  UIADD3 UR24, UR23, UR24, URZ ;  /* 0x0000001817187290 */ /* 0x000fe4000fffe03f */
[----:B------:R-:W-:Y:S02]  /*eef0*/  UIADD3 UR11, UR17, UR10, URZ ;  /* 0x0000000a110b7290 */ /* 0x000fe4000fffe03f */
[----:B------:R-:W-:-:S02]  /*ef00*/  UIADD3 UR16, UP0, UP2, UR14, UR16, UR4 ;  /* 0x000000100e107290 */ /* 0x000fc4000fa1e004 */
[----:B------:R-:W-:Y:S01]  /*ef10*/  UIADD3 UR10, UR15, UR19, URZ ;  /* 0x000000130f0a7290 */ /* 0x000fe2000fffe03f */
[----:B------:R-:W1:Y:S01]  /*ef20*/  @P0 LDC R7, c[0x0][0xbf0] ;  /* 0x0002fc00ff070b82 */ /* 0x000e620000000800 */
[----:B------:R-:W-:Y:S02]  /*ef30*/  IMAD.U32 R6, RZ, RZ, UR24 ;  /* 0x00000018ff067e24 */ /* 0x000fe4000f8e00ff */
[----:B------:R-:W-:Y:S01]  /*ef40*/  UIADD3.X UR10, UR10, UR11, UR18, UP0, UP2 ;  /* 0x0000000b0a0a7290 */ /* 0x000fe200087e4412 */
[----:B0-----:R-:W-:-:S05]  /*ef50*/  @P0 IMAD.HI.U32 R4, R9, R4, RZ ;  /* 0x0000000409040227 */ /* 0x001fca00078e00ff */
[----:B-1----:R-:W-:Y:S01]  /*ef60*/  @P0 SHF.R.U32.HI R5, RZ, R7, R4 ;  /* 0x00000007ff050219 */ /* 0x002fe20000011604 */
[----:B------:R-:W-:-:S04]  /*ef70*/  IMAD.U32 R4, RZ, RZ, UR22 ;  /* 0x00000016ff047e24 */ /* 0x000fc8000f8e00ff */
[--C-:B------:R-:W-:Y:S01]  /*ef80*/  IMAD.MOV R7, RZ, RZ, -R5.reuse ;  /* 0x000000ffff077224 */ /* 0x100fe200078e0a05 */
[----:B------:R-:W-:Y:S02]  /*ef90*/  IADD3 R4, P0, P2, R5, UR16, R4 ;  /* 0x0000001005047c10 */ /* 0x000fe4000fa1e004 */
[----:B------:R-:W-:Y:S01]  /*efa0*/  SHF.R.S32.HI R5, RZ, 0x1f, R5 ;  /* 0x0000001fff057819 */ /* 0x000fe20000011405 */
[----:B------:R-:W-:Y:S02]  /*efb0*/  IMAD R7, R0, R7, R9 ;  /* 0x0000000700077224 */ /* 0x000fe400078e0209 */
[----:B------:R-:W-:Y:S01]  /*efc0*/  VIADD R0, R17, UR45 ;  /* 0x0000002d11007c36 */ /* 0x000fe20008000000 */
[----:B------:R-:W-:Y:S01]  /*efd0*/  IADD3.X R5, R5, UR10, R6, P0, P2 ;  /* 0x0000000a05057c10 */ /* 0x000fe200087e4406 */
[----:B------:R-:W-:Y:S01]  /*efe0*/  ULDC.64 UR10, c[0x0][UR21+0x210] ;  /* 0x00008400150a7abb */ /* 0x000fe20008000a00 */
[----:B------:R-:W-:Y:S01]  /*eff0*/  SHF.R.S32.HI R6, RZ, 0x1f, R7 ;  /* 0x0000001fff067819 */ /* 0x000fe20000011407 */
[----:B------:R-:W-:-:S02]  /*f000*/  IMAD R9, R7, UR11, RZ ;  /* 0x0000000b07097c24 */ /* 0x000fc4000f8e02ff */
        /* <DEDUP_REMOVED lines=8> */
[----:B------:R-:W-:Y:S04]  /*f090*/  SHFL.IDX PT, R6, R8, 0x1, 0x1c1f ;  /* 0x003c1f0008067f89 */ /* 0x000fe800000e0000 */
[----:B------:R-:W-:Y:S04]  /*f0a0*/  SHFL.IDX PT, R4, R8, RZ, 0x1c1f ;  /* 0x001c1fff08047589 */ /* 0x000fe800000e0000 */
[----:B------:R-:W-:Y:S01]  /*f0b0*/  SHFL.IDX PT, R7, R9, 0x1, 0x1c1f ;  /* 0x003c1f0009077f89 */ /* 0x000fe200000e0000 */
[----:B--2---:R-:W-:-:S05]  /*f0c0*/  IMAD.MOV R5, RZ, RZ, -R10 ;  /* 0x000000ffff057224 */ /* 0x004fca00078e0a0a */
[----:B------:R-:W-:Y:S02]  /*f0d0*/  ISETP.NE.AND P0, PT, R2, R5, PT ;  /* 0x000000050200720c */ /* 0x000fe40003f05270 */
[----:B------:R-:W0:Y:S02]  /*f0e0*/  SHFL.IDX PT, R5, R9, RZ, 0x1c1f ;  /* 0x001c1fff09057589 */ /* 0x000e2400000e0000 */
[C---:B------:R-:W-:Y:S01]  /*f0f0*/  ISETP.GE.OR P2, PT, R0.reuse, R11, P0 ;  /* 0x0000000b0000720c */ /* 0x040fe20000746670 */
[----:B------:R-:W-:-:S05]  /*f100*/  VIADD R0, R0, 0x8 ;  /* 0x0000000800007836 */ /* 0x000fca0000000000 */
[----:B------:R-:W-:-:S07]  /*f110*/  ISETP.GE.OR P0, PT, R0, R11, P0 ;  /* 0x0000000b0000720c */ /* 0x000fce0000706670 */
[----:B0-----:R0:W-:Y:S06]  /*f120*/  @!P2 ST.E desc[UR54][R4.64], R12 ;  /* 0x0000000c0400a985 */ /* 0x0011ec000c101936 */
[----:B------:R0:W-:Y:S02]  /*f130*/  @!P0 ST.E desc[UR54][R6.64], R3 ;  /* 0x0000000306008985 */ /* 0x0001e4000c101936 */
.L_x_5531:
[----:B------:R-:W-:Y:S05]  /*f140*/  @P1 BRA `(.L_x_5532) ;  /* 0x0000001000501947 */ /* 0x000fea0003800000 */
[----:B0-----:R-:W-:Y:S01]  /*f150*/  IMAD R3, R223, 0x40, R19 ;  /* 0x00000040df037824 */ /* 0x001fe200078e0213 */
[----:B------:R-:W0:Y:S01]  /*f160*/  LDC R82, c[0x0][0xbe8] ;  /* 0x0002fa00ff527b82 */ /* 0x000e220000000800 */
[----:B------:R-:W-:Y:S01]  /*f170*/  ULDC UR14, c[0x0][0xac8] ;  /* 0x0002b200000e7ab9 */ /* 0x000fe20000000800 */
[----:B------:R-:W-:Y:S01]  /*f180*/  ULDC.64 UR12, c[0x0][0xaa0] ;  /* 0x0002a800000c7ab9 */ /* 0x000fe20000000a00 */
        /* <DEDUP_REMOVED lines=9> */
[--C-:B------:R-:W-:Y:S01]  /*f220*/  IMAD.X R9, RZ, RZ, R15.reuse, P3 ;  /* 0x000000ffff097224 */ /* 0x100fe200018e060f */
[----:B------:R-:W-:Y:S02]  /*f230*/  LOP3.LUT R32, R33, 0x380, RZ, 0xc0, !PT ;  /* 0x0000038021207812 */ /* 0x000fe400078ec0ff */
[----:B------:R-:W-:Y:S02]  /*f240*/  IADD3 R45, P3, R14, 0x8000, RZ ;  /* 0x000080000e2d7810 */ /* 0x000fe40007f7e0ff */
[----:B------:R-:W-:Y:S01]  /*f250*/  LOP3.LUT R40, R40, R41, RZ, 0x3c, !PT ;  /* 0x0000002928287212 */ /* 0x000fe200078e3cff */
[--C-:B------:R-:W-:Y:S01]  /*f260*/  IMAD.X R41, RZ, RZ, R15.reuse, P2 ;  /* 0x000000ffff297224 */ /* 0x100fe200010e060f */
[C---:B------:R-:W-:Y:S01]  /*f270*/  IADD3 R37, P1, R14.reuse, 0x6000, RZ ;  /* 0x000060000e257810 */ /* 0x040fe20007f3e0ff */
[----:B------:R-:W-:Y:S01]  /*f280*/  VIADD R91, R19, 0x40 ;  /* 0x00000040135b7836 */ /* 0x000fe20000000000 */
[----:B------:R-:W-:Y:S01]  /*f290*/  IADD3 R69, P2, R14, 0xe000, RZ ;  /* 0x0000e0000e457810 */ /* 0x000fe20007f5e0ff */
[----:B------:R-:W-:Y:S01]  /*f2a0*/  UIMAD UR18, UR18, UR12, URZ ;  /* 0x0000000c121272a4 */ /* 0x000fe2000f8e023f */
[----:B------:R-:W-:Y:S01]  /*f2b0*/  SHF.R.U64 R32, R32, 0x3, RZ ;  /* 0x0000000320207819 */ /* 0x000fe200000012ff */
[----:B------:R-:W-:Y:S01]  /*f2c0*/  UIMAD.WIDE.U32 UR10, UR4, UR12, URZ ;  /* 0x0000000c040a72a5 */ /* 0x000fe2000f8e003f */
[----:B------:R-:W-:Y:S01]  /*f2d0*/  LOP3.LUT R44, R45, 0x380, RZ, 0xc0, !PT ;  /* 0x000003802d2c7812 */ /* 0x000fe200078ec0ff */
[----:B------:R-:W-:Y:S01]  /*f2e0*/  VIADD R87, R19, 0x80 ;  /* 0x0000008013577836 */ /* 0x000fe20000000000 */
[----:B------:R-:W-:Y:S01]  /*f2f0*/  LOP3.LUT R36, R37, 0x380, RZ, 0xc0, !PT ;  /* 0x0000038025247812 */ /* 0x000fe200078ec0ff */
[----:B------:R-:W-:Y:S01]  /*f300*/  VIADD R89, R19, 0x100 ;  /* 0x0000010013597836 */ /* 0x000fe20000000000 */
[----:B------:R-:W-:Y:S01]  /*f310*/  LOP3.LUT R68, R69, 0x380, RZ, 0xc0, !PT ;  /* 0x0000038045447812 */ /* 0x000fe200078ec0ff */
[----:B------:R-:W-:Y:S01]  /*f320*/  VIADD R95, R19, 0x140 ;  /* 0x00000140135f7836 */ /* 0x000fe20000000000 */
[----:B------:R-:W-:Y:S01]  /*f330*/  LOP3.LUT R32, R32, R33, RZ, 0x3c, !PT ;  /* 0x0000002120207212 */ /* 0x000fe200078e3cff */
[----:B------:R-:W-:Y:S01]  /*f340*/  IMAD.X R33, RZ, RZ, R15, P0 ;  /* 0x000000ffff217224 */ /* 0x000fe200000e060f */
[----:B------:R-:W-:Y:S01]  /*f350*/  SHF.R.U64 R44, R44, 0x3, RZ ;  /* 0x000000032c2c7819 */ /* 0x000fe200000012ff */
[----:B------:R-:W5:Y:S01]  /*f360*/  LD.E.128 R8, desc[UR54][R8.64] ;  /* 0x0000003608087980 */ /* 0x000f62000c101d00 */
[----:B------:R-:W-:-:S02]  /*f370*/  SHF.R.U64 R36, R36, 0x3, RZ ;  /* 0x0000000324247819 */ /* 0x000fc400000012ff */
[----:B------:R-:W-:Y:S01]  /*f380*/  IADD3 R61, P0, R14, 0xc000, RZ ;  /* 0x0000c0000e3d7810 */ /* 0x000fe20007f1e0ff */
[----:B------:R-:W-:Y:S01]  /*f390*/  UIMAD UR18, UR4, UR13, UR18 ;  /* 0x0000000d041272a4 */ /* 0x000fe2000f8e0212 */
[----:B------:R-:W-:Y:S01]  /*f3a0*/  SHF.R.U64 R68, R68, 0x3, RZ ;  /* 0x0000000344447819 */ /* 0x000fe200000012ff */
[----:B------:R-:W5:Y:S01]  /*f3b0*/  LD.E.128 R32, desc[UR54][R32.64] ;  /* 0x0000003620207980 */ /* 0x000f62000c101d00 */
[----:B------:R-:W-:Y:S01]  /*f3c0*/  LOP3.LUT R44, R44, R45, RZ, 0x3c, !PT ;  /* 0x0000002d2c2c7212 */ /* 0x000fe200078e3cff */
[--C-:B------:R-:W-:Y:S01]  /*f3d0*/  IMAD.X R45, RZ, RZ, R15.reuse, P3 ;  /* 0x000000ffff2d7224 */ /* 0x100fe200018e060f */
[----:B------:R-:W-:Y:S01]  /*f3e0*/  LOP3.LUT R36, R36, R37, RZ, 0x3c, !PT ;  /* 0x0000002524247212 */ /* 0x000fe200078e3cff */
[--C-:B------:R-:W-:Y:S01]  /*f3f0*/  IMAD.X R37, RZ, RZ, R15.reuse, P1 ;  /* 0x000000ffff257224 */ /* 0x100fe200008e060f */
[----:B------:R-:W-:Y:S01]  /*f400*/  LOP3.LUT R60, R61, 0x380, RZ, 0xc0, !PT ;  /* 0x000003803d3c7812 */ /* 0x000fe200078ec0ff */
[----:B------:R-:W-:Y:S01]  /*f410*/  ULDC.64 UR12, c[0x0][0xae8] ;  /* 0x0002ba00000c7ab9 */ /* 0x000fe20000000a00 */
[----:B------:R-:W-:Y:S01]  /*f420*/  LOP3.LUT R68, R68, R69, RZ, 0x3c, !PT ;  /* 0x0000004544447212 */ /* 0x000fe200078e3cff */
[----:B------:R-:W-:Y:S01]  /*f430*/  IMAD.X R69, RZ, RZ, R15, P2 ;  /* 0x000000ffff457224 */ /* 0x000fe200010e060f */
[----:B------:R-:W-:-:S02]  /*f440*/  IADD3 R3, P3, R14, 0xf000, RZ ;  /* 0x0000f0000e037810 */ /* 0x000fc40007f7e0ff */
[C---:B------:R-:W-:Y:S02]  /*f450*/  IADD3 R13, P4, R14.reuse, 0x2000, RZ ;  /* 0x000020000e0d7810 */ /* 0x040fe40007f9e0ff */
[C---:B------:R-:W-:Y:S02]  /*f460*/  IADD3 R25, P5, R14.reuse, 0x3000, RZ ;  /* 0x000030000e197810 */ /* 0x040fe40007fbe0ff */
[C---:B------:R-:W-:Y:S01]  /*f470*/  IADD3 R29, P6, R14.reuse, 0x4000, RZ ;  /* 0x000040000e1d7810 */ /* 0x040fe20007fde0ff */
[----:B------:R-:W-:Y:S01]  /*f480*/  UIADD3 UR11, UR11, UR18, URZ ;  /* 0x000000120b0b7290 */ /* 0x000fe2000fffe03f */
[----:B------:R-:W-:Y:S01]  /*f490*/  IADD3 R65, P1, R14, 0xd000, RZ ;  /* 0x0000d0000e417810 */ /* 0x000fe20007f3e0ff */
[----:B------:R-:W-:Y:S01]  /*f4a0*/  USHF.R.S32.HI UR4, URZ, 0x1f, UR9 ;  /* 0x0000001f3f047899 */ /* 0x000fe20008011409 */
[----:B0-----:R-:W-:Y:S01]  /*f4b0*/  ISETP.NE.AND P2, PT, R82, 0x1, PT ;  /* 0x000000015200780c */ /* 0x001fe20003f45270 */
[----:B------:R-:W-:Y:S01]  /*f4c0*/  IMAD.X R73, RZ, RZ, R15, P3 ;  /* 0x000000ffff497224 */ /* 0x000fe200018e060f */
[----:B------:R-:W-:Y:S01]  /*f4d0*/  SHF.R.U64 R60, R60, 0x3, RZ ;  /* 0x000000033c3c7819 */ /* 0x000fe200000012ff */
[----:B------:R-:W5:Y:S01]  /*f4e0*/  LD.E.128 R36, desc[UR54][R36.64] ;  /* 0x0000003624247980 */ /* 0x000f62000c101d00 */
[----:B------:R-:W-:-:S02]  /*f4f0*/  LOP3.LUT R0, R3, 0x380, RZ, 0xc0, !PT ;  /* 0x0000038003007812 */ /* 0x000fc400078ec0ff */
[----:B------:R-:W-:Y:S01]  /*f500*/  LOP3.LUT R64, R65, 0x380, RZ, 0xc0, !PT ;  /* 0x0000038041407812 */ /* 0x000fe200078ec0ff */
[----:B------:R-:W5:Y:S01]  /*f510*/  LD.E.128 R40, desc[UR54][R40.64] ;  /* 0x0000003628287980 */ /* 0x000f62000c101d00 */
[----:B------:R-:W-:Y:S01]  /*f520*/  LOP3.LUT R60, R60, R61, RZ, 0x3c, !PT ;  /* 0x0000003d3c3c7212 */ /* 0x000fe200078e3cff */
[----:B------:R-:W-:Y:S01]  /*f530*/  IMAD.X R61, RZ, RZ, R15, P0 ;  /* 0x000000ffff3d7224 */ /* 0x000fe200000e060f */
[----:B------:R-:W-:Y:S01]  /*f540*/  SHF.R.U64 R0, R0, 0x3, RZ ;  /* 0x0000000300007819 */ /* 0x000fe200000012ff */
[----:B------:R-:W5:Y:S01]  /*f550*/  LD.E.128 R44, desc[UR54][R44.64] ;  /* 0x000000362c2c7980 */ /* 0x000f62000c101d00 */
[----:B------:R-:W-:Y:S01]  /*f560*/  SHF.R.U64 R64, R64, 0x3, RZ ;  /* 0x0000000340407819 */ /* 0x000fe200000012ff */
[----:B------:R-:W0:Y:S01]  /*f570*/  @P2 LDC R79, c[0x0][0xbec] ;  /* 0x0002fb00ff4f2b82 */ /* 0x000e220000000800 */
[----:B------:R-:W-:Y:S01]  /*f580*/  ISETP.GE.AND P0, PT, R91, UR14, PT ;  /* 0x0000000e5b007c0c */ /* 0x000fe2000bf06270 */
[----:B------:R-:W5:Y:S01]  /*f590*/  LD.E.128 R68, desc[UR54][R68.64] ;  /* 0x0000003644447980 */ /* 0x000f62000c101d00 */
[----:B------:R-:W-:-:S02]  /*f5a0*/  LOP3.LUT R72, R0, R3, RZ, 0x3c, !PT ;  /* 0x0000000300487212 */ /* 0x000fc400078e3cff */
[----:B------:R-:W-:Y:S01]  /*f5b0*/  LOP3.LUT R64, R64, R65, RZ, 0x3c, !PT ;  /* 0x0000004140407212 */ /* 0x000fe200078e3cff */
[----:B------:R-:W-:Y:S01]  /*f5c0*/  IMAD.X R65, RZ, RZ, R15, P1 ;  /* 0x000000ffff417224 */ /* 0x000fe200008e060f */
[----:B------:R-:W-:Y:S01]  /*f5d0*/  SEL R3, RZ, 0xffffffff, P0 ;  /* 0xffffffffff037807 */ /* 0x000fe20000000000 */
[----:B------:R-:W1:Y:S01]  /*f5e0*/  @P2 LDC R81, c[0x0][0xbf0] ;  /* 0x0002fc00ff512b82 */ /* 0x000e620000000800 */
[----:B------:R-:W-:Y:S02]  /*f5f0*/  ISETP.GE.AND P1, PT, R19, UR14, PT ;  /* 0x0000000e13007c0c */ /* 0x000fe4000bf26270 */
[----:B------:R-:W-:Y:S01]  /*f600*/  LOP3.LUT R12, R13, 0x380, RZ, 0xc0, !PT ;  /* 0x000003800d0c7812 */ /* 0x000fe200078ec0ff */
[----:B------:R-:W-:Y:S01]  /*f610*/  IMAD.SHL.U32 R3, R3, 0x2, RZ ;  /* 0x0000000203037824 */ /* 0x000fe200078e00ff */
[----:B------:R-:W-:Y:S02]  /*f620*/  SEL R0, RZ, 0x1, P1 ;  /* 0x00000001ff007807 */ /* 0x000fe40000800000 */
[----:B------:R-:W-:-:S02]  /*f630*/  LOP3.LUT R24, R25, 0x380, RZ, 0xc0, !PT ;  /* 0x0000038019187812 */ /* 0x000fc400078ec0ff */
[----:B------:R-:W-:Y:S01]  /*f640*/  LOP3.LUT R28, R29, 0x380, RZ, 0xc0, !PT ;  /* 0x000003801d1c7812 */ /* 0x000fe200078ec0ff */
[----:B------:R-:W-:Y:S01]  /*f650*/  UIMAD.WIDE.U32 UR10, UR43, UR12, UR10 ;  /* 0x0000000c2b0a72a5 */ /* 0x000fe2000f8e000a */
[----:B------:R-:W-:Y:S01]  /*f660*/  LOP3.LUT R20, R3, 0x2, R0, 0xe2, !PT ;  /* 0x0000000203147812 */ /* 0x000fe200078ee200 */
[----:B------:R-:W-:Y:S01]  /*f670*/  VIADD R3, R19, 0xc0 ;  /* 0x000000c013037836 */ /* 0x000fe20000000000 */
[----:B------:R-:W-:Y:S01]  /*f680*/  SHF.R.U64 R12, R12, 0x3, RZ ;  /* 0x000000030c0c7819 */ /* 0x000fe200000012ff */
[----:B------:R-:W-:Y:S01]  /*f690*/  IMAD R0, R191, 0x20, R223 ;  /* 0x00000020bf007824 */ /* 0x000fe200078e02df */
[----:B------:R-:W-:Y:S01]  /*f6a0*/  SHF.R.U64 R24, R24, 0x3, RZ ;  /* 0x0000000318187819 */ /* 0x000fe200000012ff */
[----:B------:R-:W5:Y:S01]  /*f6b0*/  LD.E.128 R60, desc[UR54][R60.64] ;  /* 0x000000363c3c7980 */ /* 0x000f62000c101d00 */
[----:B------:R-:W-:Y:S01]  /*f6c0*/  ISETP.GE.AND P0, PT, R3, UR14, PT ;  /* 0x0000000e03007c0c */ /* 0x000fe2000bf06270 */
[----:B------:R-:W-:Y:S01]  /*f6d0*/  VIADD R80, R0, UR45 ;  /* 0x0000002d00507c36 */ /* 0x000fe20008000000 */
[----:B------:R-:W-:Y:S01]  /*f6e0*/  SHF.R.U64 R28, R28, 0x3, RZ ;  /* 0x000000031c1c7819 */ /* 0x000fe200000012ff */
[----:B------:R-:W5:Y:S01]  /*f6f0*/  LD.E.128 R64, desc[UR54][R64.64] ;  /* 0x0000003640407980 */ /* 0x000f62000c101d00 */
[----:B------:R-:W-:Y:S01]  /*f700*/  SEL R0, RZ, 0xffffffff, P0 ;  /* 0xffffffffff007807 */ /* 0x000fe20000000000 */
[----:B------:R-:W-:Y:S01]  /*f710*/  UIMAD UR11, UR43, UR13, UR11 ;  /* 0x0000000d2b0b72a4 */ /* 0x000fe2000f8e020b */
[----:B------:R-:W-:Y:S01]  /*f720*/  LOP3.LUT R12, R12, R13, RZ, 0x3c, !PT ;  /* 0x0000000d0c0c7212 */ /* 0x000fe200078e3cff */
[--C-:B------:R-:W-:Y:S01]  /*f730*/  IMAD.X R13, RZ, RZ, R15.reuse, P4 ;  /* 0x000000ffff0d7224 */ /* 0x100fe200020e060f */
[----:B------:R-:W-:Y:S01]  /*f740*/  LOP3.LUT R24, R24, R25, RZ, 0x3c, !PT ;  /* 0x0000001918187212 */ /* 0x000fe200078e3cff */
[--C-:B------:R-:W-:Y:S01]  /*f750*/  IMAD.X R25, RZ, RZ, R15.reuse, P5 ;  /* 0x000000ffff197224 */ /* 0x100fe200028e060f */
[----:B------:R-:W-:Y:S01]  /*f760*/  LOP3.LUT R28, R28, R29, RZ, 0x3c, !PT ;  /* 0x0000001d1c1c7212 */ /* 0x000fe200078e3cff */
[----:B------:R-:W-:Y:S01]  /*f770*/  IMAD.X R29, RZ, RZ, R15, P6 ;  /* 0x000000ffff1d7224 */ /* 0x000fe200030e060f */
[----:B------:R-:W-:Y:S01]  /*f780*/  ISETP.GE.AND P1, PT, R87, UR14, PT ;  /* 0x0000000e57007c0c */ /* 0x000fe2000bf26270 */
[----:B------:R-:W-:Y:S01]  /*f790*/  ULDC.64 UR12, c[0x0][0xaf0] ;  /* 0x0002bc00000c7ab9 */ /* 0x000fe20000000a00 */
[----:B------:R-:W-:Y:S01]  /*f7a0*/  IADD3 R49, P4, R14, 0x9000, RZ ;  /* 0x000090000e317810 */ /* 0x000fe20007f9e0ff */
[----:B------:R-:W-:Y:S01]  /*f7b0*/  IMAD.SHL.U32 R83, R0, 0x8, RZ ;  /* 0x0000000800537824 */ /* 0x000fe200078e00ff */
[----:B------:R-:W-:-:S02]  /*f7c0*/  IADD3 R53, P5, R14, 0xa000, RZ ;  /* 0x0000a0000e357810 */ /* 0x000fc40007fbe0ff */
[C---:B------:R-:W-:Y:S01]  /*f7d0*/  LOP3.LUT R5, R14.reuse, 0x380, RZ, 0xc0, !PT ;  /* 0x000003800e057812 */ /* 0x040fe200078ec0ff */
[----:B------:R-:W-:Y:S01]  /*f7e0*/  IMAD.MOV.U32 R77, RZ, RZ, R80 ;  /* 0x000000ffff4d7224 */ /* 0x000fe200078e0050 */
[----:B------:R-:W-:Y:S01]  /*f7f0*/  IADD3 R57, P6, R14, 0xb000, RZ ;  /* 0x0000b0000e397810 */ /* 0x000fe20007fde0ff */
[----:B------:R-:W-:Y:S01]  /*f800*/  UIMAD UR4, UR4, UR12, URZ ;  /* 0x0000000c040472a4 */ /* 0x000fe2000f8e023f */
[----:B------:R-:W-:Y:S01]  /*f810*/  SEL R21, RZ, 0xffffffff, P1 ;  /* 0xffffffffff157807 */ /* 0x000fe20000800000 */
[----:B0-----:R-:W-:Y:S01]  /*f820*/  @P2 IMAD.HI.U32 R0, R80, R79, RZ ;  /* 0x0000004f50002227 */ /* 0x001fe200078e00ff */
[----:B------:R-:W-:Y:S01]  /*f830*/  LOP3.LUT R48, R49, 0x380, RZ, 0xc0, !PT ;  /* 0x0000038031307812 */ /* 0x000fe200078ec0ff */
[----:B------:R-:W5:Y:S01]  /*f840*/  LD.E.128 R24, desc[UR54][R24.64] ;  /* 0x0000003618187980 */ /* 0x000f62000c101d00 */
[----:B------:R-:W-:Y:S02]  /*f850*/  LOP3.LUT R52, R53, 0x380, RZ, 0xc0, !PT ;  /* 0x0000038035347812 */ /* 0x000fe400078ec0ff */
[----:B------:R-:W-:Y:S01]  /*f860*/  LOP3.LUT R56, R57, 0x380, RZ, 0xc0, !PT ;  /* 0x0000038039387812 */ /* 0x000fe200078ec0ff */
[----:B------:R-:W-:Y:S01]  /*f870*/  UIMAD UR4, UR9, UR13, UR4 ;  /* 0x0000000d090472a4 */ /* 0x000fe2000f8e0204 */
[----:B------:R-:W-:Y:S01]  /*f880*/  IMAD.SHL.U32 R21, R21, 0x4, RZ ;  /* 0x0000000415157824 */ /* 0x000fe200078e00ff */
[----:B------:R-:W-:Y:S01]  /*f890*/  UIMAD.WIDE.U32 UR10, UR9, UR12, UR10 ;  /* 0x0000000c090a72a5 */ /* 0x000fe2000f8e000a */
[----:B-1----:R-:W-:Y:S01]  /*f8a0*/  @P2 SHF.R.U32.HI R77, RZ, R81, R0 ;  /* 0x00000051ff4d2219 */ /* 0x002fe20000011600 */
[----:B------:R-:W5:Y:S01]  /*f8b0*/  LD.E.128 R28, desc[UR54][R28.64] ;  /* 0x000000361c1c7980 */ /* 0x000f62000c101d00 */
[----:B------:R-:W-:-:S02]  /*f8c0*/  SHF.R.U64 R48, R48, 0x3, RZ ;  /* 0x0000000330307819 */ /* 0x000fc400000012ff */
[----:B------:R-:W-:Y:S01]  /*f8d0*/  SHF.R.U64 R52, R52, 0x3, RZ ;  /* 0x0000000334347819 */ /* 0x000fe200000012ff */
[----:B------:R-:W5:Y:S01]  /*f8e0*/  LD.E.128 R72, desc[UR54][R72.64] ;  /* 0x0000003648487980 */ /* 0x000f62000c101d00 */
[----:B------:R-:W-:Y:S02]  /*f8f0*/  SHF.R.U64 R56, R56, 0x3, RZ ;  /* 0x0000000338387819 */ /* 0x000fe400000012ff */
[----:B------:R-:W-:Y:S01]  /*f900*/  SHF.R.U64 R5, R5, 0x3, RZ ;  /* 0x0000000305057819 */ /* 0x000fe200000012ff */
[----:B------:R-:W-:Y:S01]  /*f910*/  UIADD3 UR4, UR11, UR4, URZ ;  /* 0x000000040b047290 */ /* 0x000fe2000fffe03f */
[----:B------:R-:W-:Y:S01]  /*f920*/  ISETP.GE.AND P0, PT, R89, UR14, PT ;  /* 0x0000000e59007c0c */ /* 0x000fe2000bf06270 */
[--C-:B------:R-:W-:Y:S01]  /*f930*/  IMAD.MOV R79, RZ, RZ, -R77.reuse ;  /* 0x000000ffff4f7224 */ /* 0x100fe200078e0a4d */
[----:B------:R-:W-:Y:S02]  /*f940*/  SHF.R.S32.HI R78, RZ, 0x1f, R77 ;  /* 0x0000001fff4e7819 */ /* 0x000fe4000001144d */
        /* <DEDUP_REMOVED lines=9> */
[----:B------:R-:W-:Y:S01]  /*f9e0*/  IMAD.U32 R20, RZ, RZ, UR10 ;  /* 0x0000000aff147e24 */ /* 0x000fe2000f8e00ff */
[----:B------:R-:W-:Y:S01]  /*f9f0*/  SEL R0, RZ, 0xffffffff, P0 ;  /* 0xffffffffff007807 */ /* 0x000fe20000000000 */
[----:B------:R-:W-:Y:S01]  /*fa00*/  IMAD.U32 R21, RZ, RZ, UR11 ;  /* 0x0000000bff157e24 */ /* 0x000fe2000f8e00ff */
[----:B------:R-:W-:Y:S01]  /*fa10*/  ULDC.64 UR10, c[0x0][0xae0] ;  /* 0x0002b800000a7ab9 */ /* 0x000fe20000000a00 */
[----:B------:R-:W-:Y:S01]  /*fa20*/  IMAD.U32 R21, RZ, RZ, UR4 ;  /* 0x00000004ff157e24 */ /* 0x000fe2000f8e00ff */
[----:B------:R-:W-:Y:S01]  /*fa30*/  ISETP.GE.AND P0, PT, R95, UR14, PT ;  /* 0x0000000e5f007c0c */ /* 0x000fe2000bf06270 */
[----:B------:R-:W-:-:S02]  /*fa40*/  IMAD R78, R78, UR10, RZ ;  /* 0x0000000a4e4e7c24 */ /* 0x000fc4000f8e02ff */
[----:B------:R-:W-:Y:S01]  /*fa50*/  IMAD R79, R82, R79, R80 ;  /* 0x0000004f524f7224 */ /* 0x000fe200078e0250 */
[----:B------:R-:W-:Y:S01]  /*fa60*/  LOP3.LUT R76, R83, 0x8, R76, 0xe2, !PT ;  /* 0x00000008534c7812 */ /* 0x000fe200078ee24c */
[----:B------:R-:W5:Y:S01]  /*fa70*/  LD.E.128 R4, desc[UR54][R4.64] ;  /* 0x0000003604047980 */ /* 0x000f62000c101d00 */
[----:B------:R-:W-:Y:S01]  /*fa80*/  IMAD.SHL.U32 R83, R0, 0x10, RZ ;  /* 0x0000001000537824 */ /* 0x000fe200078e00ff */
[----:B------:R-:W-:Y:S01]  /*fa90*/  SEL R0, RZ, 0xffffffff, P0 ;  /* 0xffffffffff007807 */ /* 0x000fe20000000000 */
[C---:B------:R-:W-:Y:S01]  /*faa0*/  IMAD R81, R77.reuse, UR11, R78 ;  /* 0x0000000b4d517c24 */ /* 0x040fe2000f8e024e */
[----:B------:R-:W5:Y:S01]  /*fab0*/  LD.E.128 R12, desc[UR54][R12.64] ;  /* 0x000000360c0c7980 */ /* 0x000f62000c101d00 */
[----:B------:R-:W-:Y:S01]  /*fac0*/  IMAD.WIDE.U32 R20, R77, UR10, R20 ;  /* 0x0000000a4d147c25 */ /* 0x000fe2000f8e0014 */
[----:B------:R-:W-:Y:S01]  /*fad0*/  SHF.R.S32.HI R77, RZ, 0x1f, R79 ;  /* 0x0000001fff4d7819 */ /* 0x000fe2000001144f */
[----:B------:R-:W-:Y:S01]  /*fae0*/  ULDC.64 UR10, c[0x0][0xad8] ;  /* 0x0002b600000a7ab9 */ /* 0x000fe20000000a00 */
[----:B------:R-:W5:Y:S01]  /*faf0*/  LD.E.128 R48, desc[UR54][R48.64] ;  /* 0x0000003630307980 */ /* 0x000f62000c101d00 */
[----:B------:R-:W-:-:S03]  /*fb00*/  VIADD R97, R19, 0x180 ;  /* 0x0000018013617836 */ /* 0x000fc60000000000 */
[----:B------:R-:W5:Y:S04]  /*fb10*/  LD.E.128 R52, desc[UR54][R52.64] ;  /* 0x0000003634347980 */ /* 0x000f68000c101d00 */
[----:B------:R-:W5:Y:S01]  /*fb20*/  LD.E.128 R56, desc[UR54][R56.64] ;  /* 0x0000003638387980 */ /* 0x000f62000c101d00 */
[----:B------:R-:W-:Y:S01]  /*fb30*/  @!PT LDS RZ, [RZ] ;  /* 0x00000000fffff984 */ /* 0x000fe20000000800 */
[----:B------:R-:W-:Y:S01]  /*fb40*/  @!PT LDS RZ, [RZ] ;  /* 0x00000000fffff984 */ /* 0x000fe20000000800 */
[----:B------:R-:W-:Y:S01]  /*fb50*/  @!PT LDS RZ, [RZ] ;  /* 0x00000000fffff984 */ /* 0x000fe20000000800 */
[----:B------:R-:W-:Y:S01]  /*fb60*/  @!PT LDS RZ, [RZ] ;  /* 0x00000000fffff984 */ /* 0x000fe20000000800 */
[----:B------:R0:W-:Y:S06]  /*fb70*/  MEMBAR.ALL.CTA ;  /* 0x0000000000007992 */ /* 0x0001ec0000008000 */
[----:B0-----:R-:W0:Y:S01]  /*fb80*/  FENCE.VIEW.ASYNC.S ;  /* 0x00000000000073c6 */ /* 0x001e220000000000 */
[----:B------:R-:W-:Y:S01]  /*fb90*/  LOP3.LUT R76, R83, 0x10, R76, 0xe2, !PT ;  /* 0x00000010534c7812 */ /* 0x000fe200078ee24c */
[----:B------:R-:W-:Y:S01]  /*fba0*/  IMAD.SHL.U32 R83, R0, 0x20, RZ ;  /* 0x0000002000537824 */ /* 0x000fe200078e00ff */
[----:B------:R-:W-:Y:S01]  /*fbb0*/  ISETP.GE.AND P0, PT, R97, UR14, PT ;  /* 0x0000000e61007c0c */ /* 0x000fe2000bf06270 */
[----:B------:R-:W-:-:S02]  /*fbc0*/  IMAD.IADD R21, R21, 0x1, R81 ;  /* 0x0000000115157824 */ /* 0x000fc400078e0251 */
[----:B------:R-:W-:Y:S02]  /*fbd0*/  IMAD R0, R77, UR10, RZ ;  /* 0x0000000a4d007c24 */ /* 0x000fe4000f8e02ff */
[----:B------:R-:W-:Y:S02]  /*fbe0*/  VIADD R92, R223, UR45 ;  /* 0x0000002ddf5c7c36 */ /* 0x000fe40008000000 */
[----:B------:R-:W-:Y:S02]  /*fbf0*/  IMAD R93, R82, UR8, RZ ;  /* 0x00000008525d7c24 */ /* 0x000fe4000f8e02ff */
[----:B------:R-:W-:Y:S01]  /*fc00*/  VIADD R99, R19, 0x1c0 ;  /* 0x000001c013637836 */ /* 0x000fe20000000000 */
[----:B------:R-:W-:Y:S01]  /*fc10*/  UIADD3 UR4, UR41, 0x28c20, URZ ;  /* 0x00028c2029047890 */ /* 0x000fe2000fffe03f */
[C---:B------:R-:W-:Y:S01]  /*fc20*/  IMAD R81, R79.reuse, UR11, R0 ;  /* 0x0000000b4f517c24 */ /* 0x040fe2000f8e0200 */
[----:B------:R-:W-:Y:S01]  /*fc30*/  SEL R77, RZ, 0x40, P0 ;  /* 0x00000040ff4d7807 */ /* 0x000fe20000000000 */
[----:B------:R-:W-:Y:S01]  /*fc40*/  IMAD.WIDE.U32 R20, R79, UR10, R20 ;  /* 0x0000000a4f147c25 */ /* 0x000fe2000f8e0014 */
[----:B------:R-:W-:Y:S01]  /*fc50*/  ISETP.GE.AND P0, PT, R92, R93, PT ;  /* 0x0000005d5c00720c */ /* 0x000fe20003f06270 */
[----:B------:R-:W-:Y:S01]  /*fc60*/  ULDC.64 UR10, c[0x0][0xa80] ;  /* 0x0002a000000a7ab9 */ /* 0x000fe20000000a00 */
[----:B------:R-:W-:Y:S01]  /*fc70*/  ISETP.GE.AND P1, PT, R99, UR14, PT ;  /* 0x0000000e63007c0c */ /* 0x000fe2000bf26270 */
[----:B------:R-:W-:Y:S01]  /*fc80*/  IMAD.IADD R79, R21, 0x1, R81 ;  /* 0x00000001154f7824 */ /* 0x000fe200078e0251 */
[----:B------:R-:W-:Y:S01]  /*fc90*/  LOP3.LUT R76, R83, 0x20, R76, 0xe2, !PT ;  /* 0x00000020534c7812 */ /* 0x000fe200078ee24c */
[----:B------:R-:W-:Y:S01]  /*fca0*/  UPRMT UR4, URZ, 0x654, UR4 ;  /* 0x000006543f047896 */ /* 0x000fe20008000004 */
[----:B------:R-:W-:-:S02]  /*fcb0*/  LEA R88, P2, R20, UR10, 0x1 ;  /* 0x0000000a14587c11 */ /* 0x000fc4000f8408ff */
[----:B------:R-:W-:Y:S02]  /*fcc0*/  SEL R21, RZ, 0x80, P1 ;  /* 0x00000080ff157807 */ /* 0x000fe40000800000 */
[----:B------:R-:W-:Y:S02]  /*fcd0*/  LOP3.LUT R0, R76, R77, RZ, 0xfc, !PT ;  /* 0x0000004d4c007212 */ /* 0x000fe400078efcff */
[----:B------:R-:W-:Y:S01]  /*fce0*/  LEA.HI.X R90, R20, UR11, R79, 0x1, P2 ;  /* 0x0000000b145a7c11 */ /* 0x000fe200090f0c4f */
[----:B------:R-:W-:Y:S01]  /*fcf0*/  BSSY B1, `(.L_x_5533) ;  /* 0x000002c000017945 */ /* 0x000fe20003800000 */
[----:B------:R-:W-:Y:S01]  /*fd00*/  LOP3.LUT R86, R0, R21, RZ, 0xfc, !PT ;  /* 0x0000001500567212 */ /* 0x000fe200078efcff */
[----:B0-----:R-:W-:Y:S01]  /*fd10*/  SYNCS.ARRIVE.TRANS64.RED.A1T0 RZ, [UR4], RZ ;  /* 0x000000ffffff79a7 */ /* 0x001fe20008100404 */
[----:B------:R0:W1:Y:S04]  /*fd20*/  SHFL.IDX PT, R20, R88, RZ, 0x181f ;  /* 0x00181fff58147589 */ /* 0x00006800000e0000 */
[----:B------:R0:W2:Y:S01]  /*fd30*/  SHFL.IDX PT, R21, R90, RZ, 0x181f ;  /* 0x00181fff5a157589 */ /* 0x0000a200000e0000 */
[----:B------:R-:W-:Y:S05]  /*fd40*/  @P0 BRA `(.L_x_5534) ;  /* 0x0000000000980947 */ /* 0x000fea0003800000 */
[----:B------:R-:W-:Y:S02]  /*fd50*/  ISETP.GE.AND P1, PT, R91, UR14, PT ;  /* 0x0000000e5b007c0c */ /* 0x000fe4000bf26270 */
[----:B------:R-:W-:Y:S02]  /*fd60*/  ISETP.GE.AND P0, PT, R19, UR14, PT ;  /* 0x0000000e13007c0c */ /* 0x000fe4000bf06270 */
[----:B------:R-:W-:Y:S02]  /*fd70*/  ISETP.GE.AND P4, PT, R87, UR14, PT ;  /* 0x0000000e57007c0c */ /* 0x000fe4000bf86270 */
[----:B------:R-:W-:Y:S02]  /*fd80*/  SHF.R.S32.HI R77, RZ, 0x1f, R91 ;  /* 0x0000001fff4d7819 */ /* 0x000fe4000001145b */
[----:B------:R-:W-:Y:S02]  /*fd90*/  ISETP.GE.AND P3, PT, R3, UR14, PT ;  /* 0x0000000e03007c0c */ /* 0x000fe4000bf66270 */
[----:B------:R-:W-:-:S02]  /*fda0*/  SHF.R.S32.HI R81, RZ, 0x1f, R87 ;  /* 0x0000001fff517819 */ /* 0x000fc40000011457 */
[----:B------:R-:W-:Y:S02]  /*fdb0*/  SHF.R.S32.HI R83, RZ, 0x1f, R3 ;  /* 0x0000001fff537819 */ /* 0x000fe40000011403 */
[-C--:B-1----:R-:W-:Y:S01]  /*fdc0*/  @!P1 LEA R76, P2, R91, R20.reuse, 0x1 ;  /* 0x000000145b4c9211 */ /* 0x082fe200078408ff */
[----:B--2---:R-:W-:Y:S01]  /*fdd0*/  @!P0 IMAD.WIDE R78, R19, 0x2, R20 ;  /* 0x00000002134e8825 */ /* 0x004fe200078e0214 */
[----:B------:R-:W-:Y:S02]  /*fde0*/  SHF.R.S32.HI R85, RZ, 0x1f, R89 ;  /* 0x0000001fff557819 */ /* 0x000fe40000011459 */
[----:B------:R-:W-:Y:S02]  /*fdf0*/  @!P1 LEA.HI.X R77, R91, R21, R77, 0x1, P2 ;  /* 0x000000155b4d9211 */ /* 0x000fe400010f0c4d */
[----:B------:R-:W-:Y:S01]  /*fe00*/  ISETP.GE.AND P2, PT, R89, UR14, PT ;  /* 0x0000000e59007c0c */ /* 0x000fe2000bf46270 */
[----:B-----5:R1:W-:Y:S01]  /*fe10*/  @!P0 ST.E.128 desc[UR54][R78.64], R4 ;  /* 0x000000044e008985 */ /* 0x0203e2000c101d36 */
[----:B------:R-:W-:-:S02]  /*fe20*/  @!P4 LEA R80, P5, R87, R20, 0x1 ;  /* 0x000000145750c211 */ /* 0x000fc400078a08ff */
[----:B------:R-:W-:Y:S01]  /*fe30*/  LOP3.LUT P0, RZ, R0, 0x40, RZ, 0xc0, !PT ;  /* 0x0000004000ff7812 */ /* 0x000fe2000780c0ff */
[----:B------:R2:W-:Y:S01]  /*fe40*/  @!P1 ST.E.128 desc[UR54][R76.64], R12 ;  /* 0x0000000c4c009985 */ /* 0x0005e2000c101d36 */
[----:B------:R-:W-:Y:S02]  /*fe50*/  ISETP.GE.AND P1, PT, R95, UR14, PT ;  /* 0x0000000e5f007c0c */ /* 0x000fe4000bf26270 */
[-C--:B------:R-:W-:Y:S02]  /*fe60*/  @!P3 LEA R82, P6, R3, R20.reuse, 0x1 ;  /* 0x000000140352b211 */ /* 0x080fe400078c08ff */
[-C--:B------:R-:W-:Y:S02]  /*fe70*/  @!P4 LEA.HI.X R81, R87, R21.reuse, R81, 0x1, P5 ;  /* 0x000000155751c211 */ /* 0x080fe400028f0c51 */
[----:B------:R-:W-:Y:S02]  /*fe80*/  @!P3 LEA.HI.X R83, R3, R21, R83, 0x1, P6 ;  /* 0x000000150353b211 */ /* 0x000fe400030f0c53 */
[----:B------:R-:W-:Y:S01]  /*fe90*/  @!P2 LEA R84, P5, R89, R20, 0x1 ;  /* 0x000000145954a211 */ /* 0x000fe200078a08ff */
[----:B------:R3:W-:Y:S01]  /*fea0*/  @!P4 ST.E.128 desc[UR54][R80.64], R28 ;  /* 0x0000001c5000c985 */ /* 0x0007e2000c101d36 */
[----:B------:R-:W-:-:S02]  /*feb0*/  LOP3.LUT P6, RZ, R86, 0x80, RZ, 0xc0, !PT ;  /* 0x0000008056ff7812 */ /* 0x000fc400078cc0ff */
[-C--:B------:R-:W-:Y:S01]  /*fec0*/  @!P2 LEA.HI.X R85, R89, R21.reuse, R85, 0x1, P5 ;  /* 0x000000155955a211 */ /* 0x080fe200028f0c55 */
[----:B------:R3:W-:Y:S01]  /*fed0*/  @!P3 ST.E.128 desc[UR54][R82.64], R36 ;  /* 0x000000245200b985 */ /* 0x0007e2000c101d36 */
[----:B-1----:R-:W-:Y:S02]  /*fee0*/  SHF.R.S32.HI R5, RZ, 0x1f, R95 ;  /* 0x0000001fff057819 */ /* 0x002fe4000001145f */
[CC--:B------:R-:W-:Y:S01]  /*fef0*/  @!P1 LEA R4, P5, R95.reuse, R20.reuse, 0x1 ;  /* 0x000000145f049211 */ /* 0x0c0fe200078a08ff */
[----:B------:R3:W-:Y:S01]  /*ff00*/  @!P2 ST.E.128 desc[UR54][R84.64], R44 ;  /* 0x0000002c5400a985 */ /* 0x0007e2000c101d36 */
[----:B------:R-:W-:Y:S02]  /*ff10*/  SHF.R.S32.HI R7, RZ, 0x1f, R97 ;  /* 0x0000001fff077819 */ /* 0x000fe40000011461 */
[----:B------:R-:W-:Y:S02]  /*ff20*/  @!P1 LEA.HI.X R5, R95, R21, R5, 0x1, P5 ;  /* 0x000000155f059211 */ /* 0x000fe400028f0c05 */
[----:B------:R-:W-:-:S02]  /*ff30*/  @P0 LEA R6, P5, R97, R20, 0x1 ;  /* 0x0000001461060211 */ /* 0x000fc400078a08ff */
[----:B--2---:R-:W-:Y:S01]  /*ff40*/  SHF.R.S32.HI R13, RZ, 0x1f, R99 ;  /* 0x0000001fff0d7819 */ /* 0x004fe20000011463 */
[----:B------:R3:W-:Y:S01]  /*ff50*/  @!P1 ST.E.128 desc[UR54][R4.64], R52 ;  /* 0x0000003404009985 */ /* 0x0007e2000c101d36 */
[----:B------:R-:W-:Y:S02]  /*ff60*/  @P0 LEA.HI.X R7, R97, R21, R7, 0x1, P5 ;  /* 0x0000001561070211 */ /* 0x000fe400028f0c07 */
[----:B------:R-:W-:-:S03]  /*ff70*/  @P6 LEA R12, P5, R99, R20, 0x1 ;  /* 0x00000014630c6211 */ /* 0x000fc600078a08ff */
[----:B------:R3:W-:Y:S01]  /*ff80*/  @P0 ST.E.128 desc[UR54][R6.64], R60 ;  /* 0x0000003c06000985 */ /* 0x0007e2000c101d36 */
[----:B------:R-:W-:-:S05]  /*ff90*/  @P6 LEA.HI.X R13, R99, R21, R13, 0x1, P5 ;  /* 0x00000015630d6211 */ /* 0x000fca00028f0c0d */
[----:B------:R3:W-:Y:S04]  /*ffa0*/  @P6 ST.E.128 desc[UR54][R12.64], R68 ;  /* 0x000000440c006985 */ /* 0x0007e8000c101d36 */
.L_x_5534:
[----:B------:R-:W-:Y:S05]  /*ffb0*/  BSYNC B1 ;  /* 0x0000000000017941 */ /* 0x000fea0003800000 */
.L_x_5533:
[----:B---3-5:R-:W-:Y:S01]  /*ffc0*/  VIADD R6, R92, 0x20 ;  /* 0x000000205c067836 */ /* 0x028fe20000000000 */
[----:B------:R3:W4:Y:S04]  /*ffd0*/  SHFL.IDX PT, R5, R90, 0x1, 0x181f ;  /* 0x00381f005a057f89 */ /* 0x00072800000e0000 */
[----:B------:R-:W-:Y:S01]  /*ffe0*/  ISETP.GE.AND P0, PT, R6, R93, PT ;  /* 0x0000005d0600720c */ /* 0x000fe20003f06270 */
[----:B------:R3:W0:-:S12]  /*fff0*/  SHFL.IDX PT, R4, R88, 0x1, 0x181f ;  /* 0x00381f0058047f89 */ /* 0x00061800000e0000 */
[----:B---3--:R-:W-:Y:S05]  /*10000*/  @P0 BRA `(.L_x_5535) ;  /* 0x0000002800100947 */ /* 0x008fea0003800000 */
[----:B------:R-:W-:Y:S02]  /*10010*/  ISETP.GE.AND P0, PT, R91, UR14, PT ;  /* 0x0000000e5b007c0c */ /* 0x000fe4000bf06270 */
[----:B------:R-:W-:Y:S02]  /*10020*/  ISETP.GE.AND P5, PT, R19, UR14, PT ;  /* 0x0000000e13007c0c */ /* 0x000fe4000bfa6270 */
[----:B------:R-:W-:Y:S02]  /*10030*/  ISETP.GE.AND P1, PT, R87, UR14, PT ;  /* 0x0000000e57007c0c */ /* 0x000fe4000bf26270 */
[----:B------:R-:W-:Y:S02]  /*10040*/  ISETP.GE.AND P2, PT, R3, UR14, PT ;  /* 0x0000000e03007c0c */ /* 0x000fe4000bf46270 */
[----:B------:R-:W-:Y:S02]  /*10050*/  SHF.R.S32.HI R7, RZ, 0x1f, R91 ;  /* 0x0000001fff077819 */ /* 0x000fe4000001145b */
[----:B------:R-:W-:-:S02]  /*10060*/  ISETP.GE.AND P3, PT, R89, UR14, PT ;  /* 0x0000000e59007c0c */ /* 0x000fc4000bf66270 */
[----:B------:R-:W-:Y:S02]  /*10070*/  SHF.R.S32.HI R15, RZ, 0x1f, R87 ;  /* 0x0000001fff0f7819 */ /* 0x000fe40000011457 */
[-C--:B0-----:R-:W-:Y:S01]  /*10080*/  @!P0 LEA R6, P4, R91, R4.reuse, 0x1 ;  /* 0x000000045b068211 */ /* 0x081fe200078808ff */
[----:B----4-:R-:W-:Y:S01]  /*10090*/  @!P5 IMAD.WIDE R12, R19, 0x2, R4 ;  /* 0x00000002130cd825 */ /* 0x010fe200078e0204 */
[----:B--2---:R-:W-:Y:S02]  /*100a0*/  SHF.R.S32.HI R21, RZ, 0x1f, R3 ;  /* 0x0000001fff157819 */ /* 0x004fe40000011403 */
[----:B------:R-:W-:Y:S02]  /*100b0*/  @!P0 LEA.HI.X R7, R91, R5, R7, 0x1, P4 ;  /* 0x000000055b078211 */ /* 0x000fe400020f0c07 */
[----:B------:R-:W-:Y:S01]  /*100c0*/  ISETP.GE.AND P4, PT, R95, UR14, PT ;  /* 0x0000000e5f007c0c */ /* 0x000fe2000bf86270 */
[----:B------:R0:W-:Y:S01]  /*100d0*/  @!P5 ST.E.128 desc[UR54][R12.64], R8 ;  /* 0x000000080c00d985 */ /* 0x0001e2000c101d36 */
[----:B------:R-:W-:-:S02]  /*100e0*/  @!P1 LEA R14, P6, R87, R4, 0x1 ;  /* 0x00000004570e9211 */ /* 0x000fc400078c08ff */
[-C--:B-1----:R-:W-:Y:S01]  /*100f0*/  @!P2 LEA R20, P5, R3, R4.reuse, 0x1 ;  /* 0x000000040314a211 */ /* 0x082fe200078a08ff */
[----:B------:R1:W-:Y:S01]  /*10100*/  @!P0 ST.E.128 desc[UR54][R6.64], R24 ;  /* 0x0000001806008985 */ /* 0x0003e2000c101d36 */
[-C--:B------:R-:W-:Y:S02]  /*10110*/  @!P1 LEA.HI.X R15, R87, R5.reuse, R15, 0x1, P6 ;  /* 0x00000005570f9211 */ /* 0x080fe400030f0c0f */
[----:B------:R-:W-:Y:S02]  /*10120*/  LOP3.LUT P6, RZ, R0, 0x40, RZ, 0xc0, !PT ;  /* 0x0000004000ff7812 */ /* 0x000fe400078cc0ff */
[----:B------:R-:W-:Y:S01]  /*10130*/  @!P2 LEA.HI.X R21, R3, R5, R21, 0x1, P5 ;  /* 0x000000050315a211 */ /* 0x000fe200028f0c15 */
[----:B------:R1:W-:Y:S01]  /*10140*/  @!P1 ST.E.128 desc[UR54][R14.64], R32 ;  /* 0x000000200e009985 */ /* 0x0003e2000c101d36 */
[----:B------:R-:W-:Y:S02]  /*10150*/  SHF.R.S32.HI R0, RZ, 0x1f, R89 ;  /* 0x0000001fff007819 */ /* 0x000fe40000011459 */
[----:B------:R-:W-:Y:S01]  /*10160*/  @!P3 LEA R28, P5, R89, R4, 0x1 ;  /* 0x00000004591cb211 */ /* 0x000fe200078a08ff */
[----:B------:R1:W-:Y:S01]  /*10170*/  @!P2 ST.E.128 desc[UR54][R20.64], R40 ;  /* 0x000000281400a985 */ /* 0x0003e2000c101d36 */
[----:B------:R-:W-:-:S02]  /*10180*/  LOP3.LUT P0, RZ, R86, 0x80, RZ, 0xc0, !PT ;  /* 0x0000008056ff7812 */ /* 0x000fc4000780c0ff */
[-C--:B------:R-:W-:Y:S02]  /*10190*/  @!P3 LEA.HI.X R29, R89, R5.reuse, R0, 0x1, P5 ;  /* 0x00000005591db211 */ /* 0x080fe400028f0c00 */
[----:B------:R-:W-:Y:S02]  /*101a0*/  SHF.R.S32.HI R0, RZ, 0x1f, R95 ;  /* 0x0000001fff007819 */ /* 0x000fe4000001145f */
[C---:B0-----:R-:W-:Y:S01]  /*101b0*/  @!P4 LEA R8, P5, R95.reuse, R4, 0x1 ;  /* 0x000000045f08c211 */ /* 0x041fe200078a08ff */
[----:B------:R1:W-:Y:S03]  /*101c0*/  @!P3 ST.E.128 desc[UR54][R28.64], R48 ;  /* 0x000000301c00b985 */ /* 0x0003e6000c101d36 */
[----:B------:R-:W-:Y:S02]  /*101d0*/  @!P4 LEA.HI.X R9, R95, R5, R0, 0x1, P5 ;  /* 0x000000055f09c211 */ /* 0x000fe400028f0c00 */
[----:B------:R-:W-:-:S02]  /*101e0*/  SHF.R.S32.HI R0, RZ, 0x1f, R97 ;  /* 0x0000001fff007819 */ /* 0x000fc40000011461 */
[C---:B------:R-:W-:Y:S01]  /*101f0*/  @P6 LEA R10, P5, R97.reuse, R4, 0x1 ;  /* 0x00000004610a6211 */ /* 0x040fe200078a08ff */
[----:B------:R1:W-:Y:S03]  /*10200*/  @!P4 ST.E.128 desc[UR54][R8.64], R56 ;  /* 0x000000380800c985 */ /* 0x0003e6000c101d36 */
[----:B------:R-:W-:-:S05]  /*10210*/  @P6 LEA.HI.X R11, R97, R5, R0, 0x1, P5 ;  /* 0x00000005610b6211 */ /* 0x000fca00028f0c00 */
[----:B------:R1:W-:Y:S01]  /*10220*/  @P6 ST.E.128 desc[UR54][R10.64], R64 ;  /* 0x000000400a006985 */ /* 0x0003e2000c101d36 */
[----:B------:R-:W-:Y:S05]  /*10230*/  @!P0 BRA `(.L_x_5535) ;  /* 0x0000002400848947 */ /* 0x000fea0003800000 */
[----:B------:R-:W-:Y:S02]  /*10240*/  LEA R4, P0, R99, R4, 0x1 ;  /* 0x0000000463047211 */ /* 0x000fe400078008ff */
[----:B------:R-:W-:-:S04]  /*10250*/  SHF.R.S32.HI R0, RZ, 0x1f, R99 ;  /* 0x0000001fff007819 */ /* 0x000fc80000011463 */
[----:B------:R-:W-:-:S05]  /*10260*/  LEA.HI.X R5, R99, R5, R0, 0x1, P0 ;  /* 0x0000000563057211 */ /* 0x000fca00000f0c00 */
[----:B------:R0:W-:Y:S01]  /*10270*/  ST.E.128 desc[UR54][R4.64], R72 ;  /* 0x0000004804007985 */ /* 0x0001e2000c101d36 */
[----:B------:R-:W-:Y:S05]  /*10280*/  BRA `(.L_x_5535) ;  /* 0x0000002400707947 */ /* 0x000fea0003800000 */
.L_x_5532:
[----:B------:R-:W-:Y:S01]  /*10290*/  ULDC.64 UR12, c[0x0][0xb08] ;  /* 0x0002c200000c7ab9 */ /* 0x000fe20000000a00 */
[----:B------:R-:W-:Y:S01]  /*102a0*/  ULDC UR14, c[0x0][0xbe8] ;  /* 0x0002fa00000e7ab9 */ /* 0x000fe20000000800 */
[----:B------:R-:W-:Y:S01]  /*102b0*/  UIMAD UR18, UR18, UR12, URZ ;  /* 0x0000000c121272a4 */ /* 0x000fe2000f8e023f */
[----:B0-----:R-:W-:Y:S01]  /*102c0*/  VIADD R6, R190, UR45 ;  /* 0x0000002dbe067c36 */ /* 0x001fe20008000000 */
[----:B------:R-:W-:Y:S01]  /*102d0*/  UIMAD.WIDE.U32 UR10, UR4, UR12, URZ ;  /* 0x0000000c040a72a5 */ /* 0x000fe2000f8e003f */
[----:B------:R-:W-:Y:S01]  /*102e0*/  BSSY B1, `(.L_x_5536) ;  /* 0x00000cf000017945 */ /* 0x000fe20003800000 */
[----:B------:R-:W-:Y:S01]  /*102f0*/  UIMAD UR18, UR4, UR13, UR18 ;  /* 0x0000000d041272a4 */ /* 0x000fe2000f8e0212 */
[----:B------:R-:W-:Y:S01]  /*10300*/  IMAD.MOV.U32 R3, RZ, RZ, R6 ;  /* 0x000000ffff037224 */ /* 0x000fe200078e0006 */
[----:B------:R-:W-:Y:S01]  /*10310*/  UISETP.NE.AND UP0, UPT, UR14, 0x1, UPT ;  /* 0x000000010e00788c */ /* 0x000fe2000bf05270 */
[----:B------:R-:W-:Y:S01]  /*10320*/  SHF.R.S32.HI R20, RZ, 0x1f, R197 ;  /* 0x0000001fff147819 */ /* 0x000fe200000114c5 */
        /* <DEDUP_REMOVED lines=21> */
[----:B------:R-:W-:Y:S01]  /*10480*/  @P0 IMAD.HI.U32 R0, R6, UR9, RZ ;  /* 0x0000000906000c27 */ /* 0x000fe2000f8e00ff */
[----:B------:R-:W-:Y:S01]  /*10490*/  ULDC.64 UR12, c[0x0][0xb48] ;  /* 0x0002d200000c7ab9 */ /* 0x000fe20000000a00 */
[----:B------:R-:W-:Y:S01]  /*104a0*/  @UP0 ULDC UR4, c[0x0][0xbf0] ;  /* 0x0002fc0000040ab9 */ /* 0x000fe20000000800 */
[----:B------:R-:W-:Y:S01]  /*104b0*/  UIMAD.WIDE.U32 UR10, UR42, UR12, UR10 ;  /* 0x0000000c2a0a72a5 */ /* 0x000fe2000f8e000a */
[----:B------:R-:W-:-:S02]  /*104c0*/  SHF.R.S32.HI R160, RZ, 0x1f, R206 ;  /* 0x0000001fffa07819 */ /* 0x000fc400000114ce */
[----:B------:R-:W-:Y:S01]  /*104d0*/  @P0 SHF.R.U32.HI R3, RZ, UR4, R0 ;  /* 0x00000004ff030c19 */ /* 0x000fe20008011600 */
[----:B------:R-:W-:Y:S01]  /*104e0*/  UIMAD UR42, UR42, UR13, UR11 ;  /* 0x0000000d2a2a72a4 */ /* 0x000fe2000f8e020b */
[----:B------:R-:W-:Y:S01]  /*104f0*/  SHF.R.S32.HI R161, RZ, 0x1f, R207 ;  /* 0x0000001fffa17819 */ /* 0x000fe200000114cf */
[----:B------:R-:W-:Y:S01]  /*10500*/  IMAD.U32 R5, RZ, RZ, UR11 ;  /* 0x0000000bff057e24 */ /* 0x000fe2000f8e00ff */
[--C-:B------:R-:W-:Y:S01]  /*10510*/  SHF.R.S32.HI R0, RZ, 0x1f, R3.reuse ;  /* 0x0000001fff007819 */ /* 0x100fe20000011403 */
[----:B------:R-:W-:Y:S01]  /*10520*/  IMAD.MOV R7, RZ, RZ, -R3 ;  /* 0x000000ffff077224 */ /* 0x000fe200078e0a03 */
[----:B------:R-:W-:Y:S01]  /*10530*/  ULDC.64 UR12, c[0x0][0xb30] ;  /* 0x0002cc00000c7ab9 */ /* 0x000fe20000000a00 */
[----:B------:R-:W-:Y:S01]  /*10540*/  IMAD.U32 R4, RZ, RZ, UR10 ;  /* 0x0000000aff047e24 */ /* 0x000fe2000f8e00ff */
[----:B------:R-:W-:Y:S01]  /*10550*/  ULDC.64 UR10, c[0x0][0xb28] ;  /* 0x0002ca00000a7ab9 */ /* 0x000fe20000000a00 */
[----:B------:R-:W-:Y:S01]  /*10560*/  IMAD R0, R0, UR12, RZ ;  /* 0x0000000c00007c24 */ /* 0x000fe2000f8e02ff */
[----:B------:R-:W-:Y:S01]  /*10570*/  UIADD3 UR4, UR41, 0x28c20, URZ ;  /* 0x00028c2029047890 */ /* 0x000fe2000fffe03f */
[----:B------:R-:W-:Y:S01]  /*10580*/  IMAD R7, R7, UR14, R6 ;  /* 0x0000000e07077c24 */ /* 0x000fe2000f8e0206 */
[----:B------:R-:W-:Y:S01]  /*10590*/  SHF.R.S32.HI R162, RZ, 0x1f, R208 ;  /* 0x0000001fffa27819 */ /* 0x000fe200000114d0 */
[----:B------:R-:W-:Y:S01]  /*105a0*/  IMAD R9, R3, UR13, R0 ;  /* 0x0000000d03097c24 */ /* 0x000fe2000f8e0200 */
[----:B------:R-:W-:Y:S01]  /*105b0*/  UPRMT UR4, URZ, 0x654, UR4 ;  /* 0x000006543f047896 */ /* 0x000fe20008000004 */
[----:B------:R-:W-:Y:S01]  /*105c0*/  IMAD.U32 R5, RZ, RZ, UR42 ;  /* 0x0000002aff057e24 */ /* 0x000fe2000f8e00ff */
[----:B------:R-:W-:-:S02]  /*105d0*/  SHF.R.S32.HI R0, RZ, 0x1f, R7 ;  /* 0x0000001fff007819 */ /* 0x000fc40000011407 */
[----:B------:R-:W-:Y:S01]  /*105e0*/  SHF.R.S32.HI R163, RZ, 0x1f, R209 ;  /* 0x0000001fffa37819 */ /* 0x000fe200000114d1 */
[----:B------:R-:W-:Y:S01]  /*105f0*/  IMAD.WIDE.U32 R4, R3, UR12, R4 ;  /* 0x0000000c03047c25 */ /* 0x000fe2000f8e0004 */
[----:B------:R-:W-:Y:S02]  /*10600*/  SHF.R.S32.HI R164, RZ, 0x1f, R210 ;  /* 0x0000001fffa47819 */ /* 0x000fe400000114d2 */
[----:B------:R-:W-:Y:S01]  /*10610*/  SHF.R.S32.HI R165, RZ, 0x1f, R211 ;  /* 0x0000001fffa57819 */ /* 0x000fe200000114d3 */
[----:B------:R-:W-:Y:S01]  /*10620*/  IMAD R0, R0, UR10, RZ ;  /* 0x0000000a00007c24 */ /* 0x000fe2000f8e02ff */
[----:B------:R-:W-:Y:S01]  /*10630*/  SYNCS.ARRIVE.TRANS64.RED.A1T0 RZ, [UR4], RZ ;  /* 0x000000ffffff79a7 */ /* 0x000fe20008100404 */
[----:B------:R-:W-:Y:S01]  /*10640*/  IMAD.IADD R5, R5, 0x1, R9 ;  /* 0x0000000105057824 */ /* 0x000fe200078e0209 */
[----:B------:R-:W-:Y:S01]  /*10650*/  SHF.R.S32.HI R166, RZ, 0x1f, R212 ;  /* 0x0000001fffa67819 */ /* 0x000fe200000114d4 */
[----:B------:R-:W-:Y:S01]  /*10660*/  IMAD R3, R7, UR11, R0 ;  /* 0x0000000b07037c24 */ /* 0x000fe2000f8e0200 */
[----:B------:R-:W-:Y:S01]  /*10670*/  SHF.R.S32.HI R167, RZ, 0x1f, R213 ;  /* 0x0000001fffa77819 */ /* 0x000fe200000114d5 */
[----:B------:R-:W-:Y:S01]  /*10680*/  VIADD R0, R17, UR45 ;  /* 0x0000002d11007c36 */ /* 0x000fe20008000000 */
[----:B------:R-:W-:Y:S01]  /*10690*/  SHF.R.S32.HI R168, RZ, 0x1f, R214 ;  /* 0x0000001fffa87819 */ /* 0x000fe200000114d6 */
[----:B------:R-:W-:Y:S01]  /*106a0*/  IMAD.WIDE.U32 R4, R7, UR10, R4 ;  /* 0x0000000a07047c25 */ /* 0x000fe2000f8e0004 */
[----:B------:R-:W-:Y:S01]  /*106b0*/  ULDC.64 UR10, c[0x0][0xb00] ;  /* 0x0002c000000a7ab9 */ /* 0x000fe20000000a00 */
[----:B------:R-:W-:-:S02]  /*106c0*/  SHF.R.S32.HI R169, RZ, 0x1f, R215 ;  /* 0x0000001fffa97819 */ /* 0x000fc400000114d7 */
[----:B------:R-:W-:Y:S01]  /*106d0*/  ISETP.GE.AND P0, PT, R0, UR8, PT ;  /* 0x0000000800007c0c */ /* 0x000fe2000bf06270 */
[----:B------:R-:W-:Y:S01]  /*106e0*/  IMAD.IADD R5, R5, 0x1, R3 ;  /* 0x0000000105057824 */ /* 0x000fe200078e0203 */
[C---:B------:R-:W-:Y:S02]  /*106f0*/  LEA R3, P1, R4.reuse, UR10, 0x2 ;  /* 0x0000000a04037c11 */ /* 0x040fe4000f8210ff */
[----:B------:R-:W-:Y:S02]  /*10700*/  SHF.R.S32.HI R170, RZ, 0x1f, R216 ;  /* 0x0000001fffaa7819 */ /* 0x000fe400000114d8 */
[----:B------:R-:W-:Y:S01]  /*10710*/  LEA.HI.X R10, R4, UR11, R5, 0x2, P1 ;  /* 0x0000000b040a7c11 */ /* 0x000fe200088f1405 */
[----:B------:R0:W1:Y:S01]  /*10720*/  SHFL.IDX PT, R12, R3, RZ, 0x1c1f ;  /* 0x001c1fff030c7589 */ /* 0x00006200000e0000 */
[----:B------:R-:W-:Y:S02]  /*10730*/  SHF.R.S32.HI R171, RZ, 0x1f, R217 ;  /* 0x0000001fffab7819 */ /* 0x000fe400000114d9 */
[----:B------:R-:W-:Y:S01]  /*10740*/  SHF.R.S32.HI R172, RZ, 0x1f, R218 ;  /* 0x0000001fffac7819 */ /* 0x000fe200000114da */
[----:B------:R0:W2:Y:S01]  /*10750*/  SHFL.IDX PT, R11, R10, RZ, 0x1c1f ;  /* 0x001c1fff0a0b7589 */ /* 0x0000a200000e0000 */
[----:B------:R-:W-:-:S02]  /*10760*/  SHF.R.S32.HI R173, RZ, 0x1f, R219 ;  /* 0x0000001fffad7819 */ /* 0x000fc400000114db */
[----:B------:R-:W-:Y:S02]  /*10770*/  SHF.R.S32.HI R14, RZ, 0x1f, R220 ;  /* 0x0000001fff0e7819 */ /* 0x000fe400000114dc */
[----:B------:R-:W-:Y:S02]  /*10780*/  SHF.R.S32.HI R15, RZ, 0x1f, R221 ;  /* 0x0000001fff0f7819 */ /* 0x000fe400000114dd */
[----:B------:R-:W-:Y:S02]  /*10790*/  SHF.R.S32.HI R174, RZ, 0x1f, R222 ;  /* 0x0000001fffae7819 */ /* 0x000fe400000114de */
[----:B------:R-:W-:Y:S01]  /*107a0*/  SHF.R.S32.HI R175, RZ, 0x1f, R18 ;  /* 0x0000001fffaf7819 */ /* 0x000fe20000011412 */
[----:B0-----:R-:W-:Y:S06]  /*107b0*/  @P0 BRA `(.L_x_5537) ;  /* 0x0000000800040947 */ /* 0x001fec0003800000 */
[----:B------:R-:W-:Y:S02]  /*107c0*/  ULDC UR4, c[0x0][0xac8] ;  /* 0x0002b20000047ab9 */ /* 0x000fe40000000800 */
[----:B------:R-:W-:Y:S02]  /*107d0*/  ISETP.GE.AND P0, PT, R18, UR4, PT ;  /* 0x0000000412007c0c */ /* 0x000fe4000bf06270 */
[----:B------:R-:W-:Y:S02]  /*107e0*/  ISETP.GE.AND P3, PT, R222, UR4, PT ;  /* 0x00000004de007c0c */ /* 0x000fe4000bf66270 */
[----:B------:R-:W-:-:S09]  /*107f0*/  ISETP.GE.AND P2, PT, R221, UR4, PT ;  /* 0x00000004dd007c0c */ /* 0x000fd2000bf46270 */
[----:B-1----:R-:W-:-:S04]  /*10800*/  @!P0 LEA R4, P1, R18, R12, 0x2 ;  /* 0x0000000c12048211 */ /* 0x002fc800078210ff */
[----:B--2---:R-:W-:Y:S02]  /*10810*/  @!P0 LEA.HI.X R5, R18, R11, R175, 0x2, P1 ;  /* 0x0000000b12058211 */ /* 0x004fe400008f14af */
[----:B------:R-:W-:-:S03]  /*10820*/  ISETP.GE.AND P1, PT, R220, UR4, PT ;  /* 0x00000004dc007c0c */ /* 0x000fc6000bf26270 */
[----:B------:R0:W-:Y:S01]  /*10830*/  @!P0 ST.E.64 desc[UR54][R4.64], R24 ;  /* 0x0000001804008985 */ /* 0x0001e2000c101b36 */
[----:B------:R-:W-:-:S09]  /*10840*/  ISETP.GE.AND P0, PT, R219, UR4, PT ;  /* 0x00000004db007c0c */ /* 0x000fd2000bf06270 */
[-C--:B------:R-:W-:Y:S02]  /*10850*/  @!P1 LEA R6, P5, R220, R12.reuse, 0x2 ;  /* 0x0000000cdc069211 */ /* 0x080fe400078a10ff */
[----:B0-----:R-:W-:Y:S02]  /*10860*/  @!P3 LEA R4, P4, R222, R12, 0x2 ;  /* 0x0000000cde04b211 */ /* 0x001fe400078810ff */
[-C--:B------:R-:W-:Y:S02]  /*10870*/  @!P1 LEA.HI.X R7, R220, R11.reuse, R14, 0x2, P5 ;  /* 0x0000000bdc079211 */ /* 0x080fe400028f140e */
[----:B------:R-:W-:Y:S02]  /*10880*/  @!P3 LEA.HI.X R5, R222, R11, R174, 0x2, P4 ;  /* 0x0000000bde05b211 */ /* 0x000fe400020f14ae */
[----:B------:R-:W-:Y:S02]  /*10890*/  ISETP.GE.AND P4, PT, R217, UR4, PT ;  /* 0x00000004d9007c0c */ /* 0x000fe4000bf86270 */
[----:B------:R-:W-:Y:S01]  /*108a0*/  ISETP.GE.AND P5, PT, R216, UR4, PT ;  /* 0x00000004d8007c0c */ /* 0x000fe2000bfa6270 */
[----:B------:R0:W-:Y:S01]  /*108b0*/  @!P3 ST.E.64 desc[UR54][R4.64], R28 ;  /* 0x0000001c0400b985 */ /* 0x0001e2000c101b36 */
        /* <DEDUP_REMOVED lines=10> */
[----:B-1----:R-:W-:Y:S02]  /*10960*/  @!P4 LEA R6, P2, R217, R12, 0x2 ;  /* 0x0000000cd906c211 */ /* 0x002fe400078410ff */
[----:B------:R-:W-:-:S02]  /*10970*/  @!P3 LEA.HI.X R5, R218, R11, R172, 0x2, P1 ;  /* 0x0000000bda05b211 */ /* 0x000fc400008f14ac */
[----:B------:R-:W-:Y:S02]  /*10980*/  ISETP.GE.AND P1, PT, R214, UR4, PT ;  /* 0x00000004d6007c0c */ /* 0x000fe4000bf26270 */
[-C--:B------:R-:W-:Y:S01]  /*10990*/  @!P4 LEA.HI.X R7, R217, R11.reuse, R171, 0x2, P2 ;  /* 0x0000000bd907c211 */ /* 0x080fe200010f14ab */
[----:B------:R0:W-:Y:S01]  /*109a0*/  @!P3 ST.E.64 desc[UR54][R4.64], R44 ;  /* 0x0000002c0400b985 */ /* 0x0001e2000c101b36 */
[----:B------:R-:W-:Y:S02]  /*109b0*/  ISETP.GE.AND P2, PT, R213, UR4, PT ;  /* 0x00000004d5007c0c */ /* 0x000fe4000bf46270 */
[----:B--2---:R-:W-:Y:S01]  /*109c0*/  @!P5 LEA R8, P6, R216, R12, 0x2 ;  /* 0x0000000cd808d211 */ /* 0x004fe200078c10ff */
[----:B------:R1:W-:Y:S01]  /*109d0*/  @!P4 ST.E.64 desc[UR54][R6.64], R48 ;  /* 0x000000300600c985 */ /* 0x0003e2000c101b36 */
[----:B------:R-:W-:Y:S02]  /*109e0*/  ISETP.GE.AND P3, PT, R212, UR4, PT ;  /* 0x00000004d4007c0c */ /* 0x000fe4000bf66270 */
[----:B------:R-:W-:-:S02]  /*109f0*/  @!P5 LEA.HI.X R9, R216, R11, R170, 0x2, P6 ;  /* 0x0000000bd809d211 */ /* 0x000fc400030f14aa */
        /* <DEDUP_REMOVED lines=11> */
[----:B------:R-:W-:Y:S02]  /*10ab0*/  @!P2 LEA.HI.X R9, R213, R11, R167, 0x2, P6 ;  /* 0x0000000bd509a211 */ /* 0x000fe400030f14a7 */
        /* <DEDUP_REMOVED lines=8> */
[----:B--2---:R-:W-:-:S03]  /*10b40*/  @!P5 LEA R8, P6, R210, R12, 0x2 ;  /* 0x0000000cd208d211 */ /* 0x004fc600078c10ff */
[----:B------:R1:W-:Y:S01]  /*10b50*/  @!P4 ST.E.64 desc[UR54][R6.64], R72 ;  /* 0x000000480600c985 */ /* 0x0003e2000c101b36 */
[----:B------:R-:W-:-:S05]  /*10b60*/  @!P5 LEA.HI.X R9, R210, R11, R164, 0x2, P6 ;  /* 0x0000000bd209d211 */ /* 0x000fca00030f14a4 */
[----:B------:R2:W-:Y:S01]  /*10b70*/  @!P5 ST.E.64 desc[UR54][R8.64], R76 ;  /* 0x0000004c0800d985 */ /* 0x0005e2000c101b36 */
[----:B------:R-:W-:Y:S02]  /*10b80*/  ISETP.GE.AND P5, PT, R206, UR4, PT ;  /* 0x00000004ce007c0c */ /* 0x000fe4000bfa6270 */
        /* <DEDUP_REMOVED lines=17> */
[----:B------:R-:W-:Y:S02]  /*10ca0*/  ISETP.GE.AND P5, PT, R200, UR4, PT ;  /* 0x00000004c8007c0c */ /* 0x000fe4000bfa6270 */
[-C--:B------:R-:W-:Y:S02]  /*10cb0*/  @!P4 LEA.HI.X R7, R205, R11.reuse, R159, 0x2, P0 ;  /* 0x0000000bcd07c211 */ /* 0x080fe400000f149f */
[----:B------:R-:W-:Y:S02]  /*10cc0*/  ISETP.GE.AND P0, PT, R201, UR4, PT ;  /* 0x00000004c9007c0c */ /* 0x000fe4000bf06270 */
[C---:B--2---:R-:W-:Y:S01]  /*10cd0*/  @!P3 LEA R8, P6, R204.reuse, R12, 0x2 ;  /* 0x0000000ccc08b211 */ /* 0x044fe200078c10ff */
        /* <DEDUP_REMOVED lines=18> */
[C---:B0-----:R-:W-:Y:S01]  /*10e00*/  @!P4 LEA R6, P2, R199.reuse, R12, 0x2 ;  /* 0x0000000cc706c211 */ /* 0x041fe200078410ff */
[----:B------:R0:W-:Y:S03]  /*10e10*/  @!P5 ST.E.64 desc[UR54][R4.64], R116 ;  /* 0x000000740400d985 */ /* 0x0001e6000c101b36 */
[----:B------:R-:W-:-:S02]  /*10e20*/  @!P4 LEA.HI.X R7, R199, R11, R153, 0x2, P2 ;  /* 0x0000000bc707c211 */ /* 0x000fc400010f1499 */
[----:B------:R-:W-:Y:S02]  /*10e30*/  ISETP.GE.AND P2, PT, R193, UR4, PT ;  /* 0x00000004c1007c0c */ /* 0x000fe4000bf46270 */
[CC--:B-1----:R-:W-:Y:S01]  /*10e40*/  @!P3 LEA R8, P6, R198.reuse, R12.reuse, 0x2 ;  /* 0x0000000cc608b211 */ /* 0x0c2fe200078c10ff */
        /* <DEDUP_REMOVED lines=10> */
[----:B------:R-:W-:-:S03]  /*10ef0*/  @!P1 LEA.HI.X R7, R196, R11, R229, 0x2, P6 ;  /* 0x0000000bc4079211 */ /* 0x000fc600030f14e5 */
[CC--:B0-----:R-:W-:Y:S02]  /*10f00*/  @!P3 LEA R8, P6, R194.reuse, R12.reuse, 0x2 ;  /* 0x0000000cc208b211 */ /* 0x0c1fe400078c10ff */
[----:B------:R0:W-:Y:S02]  /*10f10*/  @!P1 ST.E.64 desc[UR54][R6.64], R132 ;  /* 0x0000008406009985 */ /* 0x0001e4000c101b36 */
[----:B------:R-:W-:Y:S02]  /*10f20*/  @!P3 LEA.HI.X R9, R194, R11, R227, 0x2, P6 ;  /* 0x0000000bc209b211 */ /* 0x000fe400030f14e3 */
[----:B-1----:R-:W-:-:S04]  /*10f30*/  @!P4 LEA R4, P0, R195, R12, 0x2 ;  /* 0x0000000cc304c211 */ /* 0x002fc800078010ff */
[----:B------:R-:W-:Y:S02]  /*10f40*/  @!P4 LEA.HI.X R5, R195, R11, R228, 0x2, P0 ;  /* 0x0000000bc305c211 */ /* 0x000fe400000f14e4 */
[----:B0-----:R-:W-:-:S03]  /*10f50*/  @!P2 LEA R6, P1, R193, R12, 0x2 ;  /* 0x0000000cc106a211 */ /* 0x001fc600078210ff */
[----:B------:R0:W-:Y:S01]  /*10f60*/  @!P4 ST.E.64 desc[UR54][R4.64], R136 ;  /* 0x000000880400c985 */ /* 0x0001e2000c101b36 */
[C---:B------:R-:W-:Y:S02]  /*10f70*/  @!P5 LEA R12, P0, R192.reuse, R12, 0x2 ;  /* 0x0000000cc00cd211 */ /* 0x040fe400078010ff */
[-C--:B------:R-:W-:Y:S01]  /*10f80*/  @!P2 LEA.HI.X R7, R193, R11.reuse, R226, 0x2, P1 ;  /* 0x0000000bc107a211 */ /* 0x080fe200008f14e2 */
[----:B------:R0:W-:Y:S01]  /*10f90*/  @!P3 ST.E.64 desc[UR54][R8.64], R140 ;  /* 0x0000008c0800b985 */ /* 0x0001e2000c101b36 */
[----:B------:R-:W-:-:S03]  /*10fa0*/  @!P5 LEA.HI.X R13, R192, R11, R225, 0x2, P0 ;  /* 0x0000000bc00dd211 */ /* 0x000fc600000f14e1 */
[----:B------:R0:W-:Y:S04]  /*10fb0*/  @!P2 ST.E.64 desc[UR54][R6.64], R144 ;  /* 0x000000900600a985 */ /* 0x0001e8000c101b36 */
[----:B------:R0:W-:Y:S02]  /*10fc0*/  @!P5 ST.E.64 desc[UR54][R12.64], R148 ;  /* 0x000000940c00d985 */ /* 0x0001e4000c101b36 */
.L_x_5537:
[----:B------:R-:W-:Y:S05]  /*10fd0*/  BSYNC B1 ;  /* 0x0000000000017941 */ /* 0x000fea0003800000 */
.L_x_5536:
[----:B------:R-:W-:Y:S01]  /*10fe0*/  VIADD R0, R0, 0x8 ;  /* 0x0000000800007836 */ /* 0x000fe20000000000 */
[----:B------:R4:W3:Y:S04]  /*10ff0*/  SHFL.IDX PT, R21, R10, 0x1, 0x1c1f ;  /* 0x003c1f000a157f89 */ /* 0x0008e800000e0000 */
[----:B------:R-:W-:Y:S01]  /*11000*/  ISETP.GE.AND P0, PT, R0, UR8, PT ;  /* 0x0000000800007c0c */ /* 0x000fe2000bf06270 */
[----:B------:R-:W0:-:S12]  /*11010*/  SHFL.IDX PT, R3, R3, 0x1, 0x1c1f ;  /* 0x003c1f0003037f89 */ /* 0x000e1800000e0000 */
[----:B----4-:R-:W-:Y:S05]  /*11020*/  @P0 BRA `(.L_x_5535) ;  /* 0x0000001800080947 */ /* 0x010fea0003800000 */
[----:B------:R-:W-:Y:S02]  /*11030*/  ULDC UR4, c[0x0][0xac8] ;  /* 0x0002b20000047ab9 */ /* 0x000fe40000000800 */
[----:B------:R-:W-:Y:S02]  /*11040*/  ISETP.GE.AND P4, PT, R18, UR4, PT ;  /* 0x0000000412007c0c */ /* 0x000fe4000bf86270 */
[----:B------:R-:W-:Y:S02]  /*11050*/  ISETP.GE.AND P2, PT, R222, UR4, PT ;  /* 0x00000004de007c0c */ /* 0x000fe4000bf46270 */
[----:B------:R-:W-:Y:S02]  /*11060*/  ISETP.GE.AND P1, PT, R221, UR4, PT ;  /* 0x00000004dd007c0c */ /* 0x000fe4000bf26270 */
[----:B------:R-:W-:-:S07]  /*11070*/  ISETP.GE.AND P0, PT, R220, UR4, PT ;  /* 0x00000004dc007c0c */ /* 0x000fce000bf06270 */
[-C--:B0-----:R-:W-:Y:S02]  /*11080*/  @!P4 LEA R4, P3, R18, R3.reuse, 0x2 ;  /* 0x000000031204c211 */ /* 0x081fe400078610ff */
[----:B------:R-:W-:Y:S02]  /*11090*/  @!P2 LEA R6, P6, R222, R3, 0x2 ;  /* 0x00000003de06a211 */ /* 0x000fe400078c10ff */
[----:B---3--:R-:W-:Y:S02]  /*110a0*/  @!P4 LEA.HI.X R5, R18, R21, R175, 0x2, P3 ;  /* 0x000000151205c211 */ /* 0x008fe400018f14af */
[----:B------:R-:W-:Y:S02]  /*110b0*/  ISETP.GE.AND P3, PT, R219, UR4, PT ;  /* 0x00000004db007c0c */ /* 0x000fe4000bf66270 */
[----:B------:R-:W-:Y:S01]  /*110c0*/  @!P1 LEA R8, P5, R221, R3, 0x2 ;  /* 0x00000003dd089211 */ /* 0x000fe200078a10ff */
[----:B------:R0:W-:Y:S01]  /*110d0*/  @!P4 ST.E.64 desc[UR54][R4.64], R26 ;  /* 0x0000001a0400c985 */ /* 0x0001e2000c101b36 */
[----:B------:R-:W-:-:S02]  /*110e0*/  ISETP.GE.AND P4, PT, R218, UR4, PT ;  /* 0x00000004da007c0c */ /* 0x000fc4000bf86270 */
[----:B------:R-:W-:Y:S02]  /*110f0*/  @!P2 LEA.HI.X R7, R222, R21, R174, 0x2, P6 ;  /* 0x00000015de07a211 */ /* 0x000fe400030f14ae */
[C---:B------:R-:W-:Y:S02]  /*11100*/  @!P0 LEA R10, P6, R220.reuse, R3, 0x2 ;  /* 0x00000003dc0a8211 */ /* 0x040fe400078c10ff */
        /* <DEDUP_REMOVED lines=8> */
[C---:B-1----:R-:W-:Y:S02]  /*11190*/  @!P4 LEA R12, P2, R218.reuse, R3, 0x2 ;  /* 0x00000003da0cc211 */ /* 0x042fe400078410ff */
[-C--:B------:R-:W-:Y:S02]  /*111a0*/  @!P3 LEA.HI.X R5, R219, R21.reuse, R173, 0x2, P1 ;  /* 0x00000015db05b211 */ /* 0x080fe400008f14ad */
[----:B------:R-:W-:Y:S02]  /*111b0*/  ISETP.GE.AND P1, PT, R215, UR4, PT ;  /* 0x00000004d7007c0c */ /* 0x000fe4000bf26270 */
[----:B------:R-:W-:Y:S01]  /*111c0*/  @!P4 LEA.HI.X R13, R218, R21, R172, 0x2, P2 ;  /* 0x00000015da0dc211 */ /* 0x000fe200010f14ac */
[----:B------:R1:W-:Y:S01]  /*111d0*/  @!P3 ST.E.64 desc[UR54][R4.64], R42 ;  /* 0x0000002a0400b985 */ /* 0x0003e2000c101b36 */
[----:B------:R-:W-:-:S02]  /*111e0*/  ISETP.GE.AND P2, PT, R214, UR4, PT ;  /* 0x00000004d6007c0c */ /* 0x000fc4000bf46270 */
[----:B------:R-:W-:Y:S01]  /*111f0*/  @!P5 LEA R14, P6, R217, R3, 0x2 ;  /* 0x00000003d90ed211 */ /* 0x000fe200078c10ff */
[----:B------:R4:W-:Y:S01]  /*11200*/  @!P4 ST.E.64 desc[UR54][R12.64], R46 ;  /* 0x0000002e0c00c985 */ /* 0x0009e2000c101b36 */
[----:B------:R-:W-:Y:S02]  /*11210*/  ISETP.GE.AND P3, PT, R213, UR4, PT ;  /* 0x00000004d5007c0c */ /* 0x000fe4000bf66270 */
[----:B------:R-:W-:Y:S02]  /*11220*/  @!P5 LEA.HI.X R15, R217, R21, R171, 0x2, P6 ;  /* 0x00000015d90fd211 */ /* 0x000fe400030f14ab */
[-C--:B---3--:R-:W-:Y:S02]  /*11230*/  @!P0 LEA R6, P6, R216, R3.reuse, 0x2 ;  /* 0x00000003d8068211 */ /* 0x088fe400078c10ff */
[----:B------:R-:W-:Y:S01]  /*11240*/  ISETP.GE.AND P4, PT, R212, UR4, PT ;  /* 0x00000004d4007c0c */ /* 0x000fe2000bf86270 */
[----:B------:R3:W-:Y:S01]  /*11250*/  @!P5 ST.E.64 desc[UR54][R14.64], R50 ;  /* 0x000000320e00d985 */ /* 0x0007e2000c101b36 */
[----:B--2---:R-:W-:-:S02]  /*11260*/  @!P1 LEA R8, P5, R215, R3, 0x2 ;  /* 0x00000003d7089211 */ /* 0x004fc400078a10ff */
[----:B------:R-:W-:Y:S02]  /*11270*/  @!P0 LEA.HI.X R7, R216, R21, R170, 0x2, P6 ;  /* 0x00000015d8078211 */ /* 0x000fe400030f14aa */
[C---:B0-----:R-:W-:Y:S02]  /*11280*/  @!P2 LEA R10, P6, R214.reuse, R3, 0x2 ;  /* 0x00000003d60aa211 */ /* 0x041fe400078c10ff */
[-C--:B------:R-:W-:Y:S01]  /*11290*/  @!P1 LEA.HI.X R9, R215, R21.reuse, R169, 0x2, P5 ;  /* 0x00000015d7099211 */ /* 0x080fe200028f14a9 */
[----:B------:R0:W-:Y:S01]  /*112a0*/  @!P0 ST.E.64 desc[UR54][R6.64], R54 ;  /* 0x0000003606008985 */ /* 0x0001e2000c101b36 */
[----:B------:R-:W-:Y:S02]  /*112b0*/  ISETP.GE.AND P5, PT, R211, UR4, PT ;  /* 0x00000004d3007c0c */ /* 0x000fe4000bfa6270 */
[----:B------:R-:W-:Y:S01]  /*112c0*/  @!P2 LEA.HI.X R11, R214, R21, R168, 0x2, P6 ;  /* 0x00000015d60ba211 */ /* 0x000fe200030f14a8 */
[----:B------:R2:W-:Y:S01]  /*112d0*/  @!P1 ST.E.64 desc[UR54][R8.64], R58 ;  /* 0x0000003a08009985 */ /* 0x0005e2000c101b36 */
[----:B------:R-:W-:-:S02]  /*112e0*/  ISETP.GE.AND P0, PT, R210, UR4, PT ;  /* 0x00000004d2007c0c */ /* 0x000fc4000bf06270 */
[-C--:B-1----:R-:W-:Y:S01]  /*112f0*/  @!P3 LEA R4, P6, R213, R3.reuse, 0x2 ;  /* 0x00000003d504b211 */ /* 0x082fe200078c10ff */
[----:B------:R1:W-:Y:S01]  /*11300*/  @!P2 ST.E.64 desc[UR54][R10.64], R62 ;  /* 0x0000003e0a00a985 */ /* 0x0003e2000c101b36 */
[C---:B----4-:R-:W-:Y:S02]  /*11310*/  @!P4 LEA R12, P2, R212.reuse, R3, 0x2 ;  /* 0x00000003d40cc211 */ /* 0x050fe400078410ff */
[----:B------:R-:W-:Y:S02]  /*11320*/  ISETP.GE.AND P1, PT, R209, UR4, PT ;  /* 0x00000004d1007c0c */ /* 0x000fe4000bf26270 */
[-C--:B------:R-:W-:Y:S02]  /*11330*/  @!P3 LEA.HI.X R5, R213, R21.reuse, R167, 0x2, P6 ;  /* 0x00000015d505b211 */ /* 0x080fe400030f14a7 */
[----:B------:R-:W-:Y:S02]  /*11340*/  @!P4 LEA.HI.X R13, R212, R21, R166, 0x2, P2 ;  /* 0x00000015d40dc211 */ /* 0x000fe400010f14a6 */
[----:B------:R-:W-:Y:S01]  /*11350*/  ISETP.GE.AND P2, PT, R208, UR4, PT ;  /* 0x00000004d0007c0c */ /* 0x000fe2000bf46270 */
[----:B------:R-:W-:Y:S01]  /*11360*/  @!P3 ST.E.64 desc[UR54][R4.64], R66 ;  /* 0x000000420400b985 */ /* 0x000fe2000c101b36 */
[----:B---3--:R-:W-:-:S03]  /*11370*/  @!P5 LEA R14, P6, R211, R3, 0x2 ;  /* 0x00000003d30ed211 */ /* 0x008fc600078c10ff */
[----:B------:R3:W-:Y:S01]  /*11380*/  @!P4 ST.E.64 desc[UR54][R12.64], R70 ;  /* 0x000000460c00c985 */ /* 0x0007e2000c101b36 */
[----:B------:R-:W-:Y:S02]  /*11390*/  @!P5 LEA.HI.X R15, R211, R21, R165, 0x2, P6 ;  /* 0x00000015d30fd211 */ /* 0x000fe400030f14a5 */
[CC--:B0-----:R-:W-:Y:S02]  /*113a0*/  @!P0 LEA R6, P4, R210.reuse, R3.reuse, 0x2 ;  /* 0x00000003d2068211 */ /* 0x0c1fe400078810ff */
[----:B--2---:R-:W-:Y:S01]  /*113b0*/  @!P1 LEA R8, P3, R209, R3, 0x2 ;  /* 0x00000003d1089211 */ /* 0x004fe200078610ff */
[----:B------:R0:W-:Y:S01]  /*113c0*/  @!P5 ST.E.64 desc[UR54][R14.64], R74 ;  /* 0x0000004a0e00d985 */ /* 0x0001e2000c101b36 */
[----:B------:R-:W-:Y:S02]  /*113d0*/  @!P0 LEA.HI.X R7, R210, R21, R164, 0x2, P4 ;  /* 0x00000015d2078211 */ /* 0x000fe400020f14a4 */
[----:B------:R-:W-:Y:S02]  /*113e0*/  ISETP.GE.AND P4, PT, R206, UR4, PT ;  /* 0x00000004ce007c0c */ /* 0x000fe4000bf86270 */
[----:B------:R-:W-:Y:S01]  /*113f0*/  ISETP.GE.AND P5, PT, R207, UR4, PT ;  /* 0x00000004cf007c0c */ /* 0x000fe2000bfa6270 */
[----:B------:R2:W-:Y:S01]  /*11400*/  @!P0 ST.E.64 desc[UR54][R6.64], R78 ;  /* 0x0000004e06008985 */ /* 0x0005e2000c101b36 */
[----:B-1----:R-:W-:-:S02]  /*11410*/  @!P2 LEA R10, P6, R208, R3, 0x2 ;  /* 0x00000003d00aa211 */ /* 0x002fc400078c10ff */
[-C--:B------:R-:W-:Y:S02]  /*11420*/  @!P1 LEA.HI.X R9, R209, R21.reuse, R163, 0x2, P3 ;  /* 0x00000015d1099211 */ /* 0x080fe400018f14a3 */
[----:B------:R-:W-:Y:S02]  /*11430*/  ISETP.GE.AND P3, PT, R205, UR4, PT ;  /* 0x00000004cd007c0c */ /* 0x000fe4000bf66270 */
[----:B------:R-:W-:Y:S01]  /*11440*/  @!P2 LEA.HI.X R11, R208, R21, R162, 0x2, P6 ;  /* 0x00000015d00ba211 */ /* 0x000fe200030f14a2 */
[----:B------:R1:W-:Y:S01]  /*11450*/  @!P1 ST.E.64 desc[UR54][R8.64], R82 ;  /* 0x0000005208009985 */ /* 0x0003e2000c101b36 */
[----:B------:R-:W-:Y:S02]  /*11460*/  ISETP.GE.AND P1, PT, R203, UR4, PT ;  /* 0x00000004cb007c0c */ /* 0x000fe4000bf26270 */
[----:B---3--:R-:W-:Y:S01]  /*11470*/  @!P4 LEA R12, P0, R206, R3, 0x2 ;  /* 0x00000003ce0cc211 */ /* 0x008fe200078010ff */
[----:B------:R3:W-:Y:S01]  /*11480*/  @!P2 ST.E.64 desc[UR54][R10.64], R86 ;  /* 0x000000560a00a985 */ /* 0x0007e2000c101b36 */
[----:B------:R-:W-:-:S02]  /*11490*/  ISETP.GE.AND P2, PT, R204, UR4, PT ;  /* 0x00000004cc007c0c */ /* 0x000fc4000bf46270 */
[C---:B------:R-:W-:Y:S02]  /*114a0*/  @!P5 LEA R4, P6, R207.reuse, R3, 0x2 ;  /* 0x00000003cf04d211 */ /* 0x040fe400078c10ff */
[-C--:B------:R-:W-:Y:S02]  /*114b0*/  @!P4 LEA.HI.X R13, R206, R21.reuse, R160, 0x2, P0 ;  /* 0x00000015ce0dc211 */ /* 0x080fe400000f14a0 */
[----:B------:R-:W-:Y:S02]  /*114c0*/  @!P5 LEA.HI.X R5, R207, R21, R161, 0x2, P6 ;  /* 0x00000015cf05d211 */ /* 0x000fe400030f14a1 */
[----:B------:R-:W-:Y:S02]  /*114d0*/  ISETP.GE.AND P0, PT, R202, UR4, PT ;  /* 0x00000004ca007c0c */ /* 0x000fe4000bf06270 */
[----:B0-----:R-:W-:Y:S01]  /*114e0*/  @!P3 LEA R14, P6, R205, R3, 0x2 ;  /* 0x00000003cd0eb211 */ /* 0x001fe200078c10ff */
[----:B------:R0:W-:Y:S01]  /*114f0*/  @!P5 ST.E.64 desc[UR54][R4.64], R90 ;  /* 0x0000005a0400d985 */ /* 0x0001e2000c101b36 */
[----:B------:R-:W-:-:S02]  /*11500*/  ISETP.GE.AND P5, PT, R201, UR4, PT ;  /* 0x00000004c9007c0c */ /* 0x000fc4000bfa6270 */
[----:B------:R-:W-:Y:S01]  /*11510*/  @!P3 LEA.HI.X R15, R205, R21, R159, 0x2, P6 ;  /* 0x00000015cd0fb211 */ /* 0x000fe200030f149f */
[----:B------:R4:W-:Y:S01]  /*11520*/  @!P4 ST.E.64 desc[UR54][R12.64], R94 ;  /* 0x0000005e0c00c985 */ /* 0x0009e2000c101b36 */
[-C--:B--2---:R-:W-:Y:S02]  /*11530*/  @!P2 LEA R6, P6, R204, R3.reuse, 0x2 ;  /* 0x00000003cc06a211 */ /* 0x084fe400078c10ff */
[----:B------:R-:W-:Y:S01]  /*11540*/  ISETP.GE.AND P4, PT, R200, UR4, PT ;  /* 0x00000004c8007c0c */ /* 0x000fe2000bf86270 */
[----:B------:R2:W-:Y:S01]  /*11550*/  @!P3 ST.E.64 desc[UR54][R14.64], R98 ;  /* 0x000000620e00b985 */ /* 0x0005e2000c101b36 */
[----:B-1----:R-:W-:Y:S02]  /*11560*/  @!P1 LEA R8, P3, R203, R3, 0x2 ;  /* 0x00000003cb089211 */ /* 0x002fe400078610ff */
[----:B------:R-:W-:Y:S02]  /*11570*/  @!P2 LEA.HI.X R7, R204, R21, R158, 0x2, P6 ;  /* 0x00000015cc07a211 */ /* 0x000fe400030f149e */
[----:B---3--:R-:W-:-:S02]  /*11580*/  @!P0 LEA R10, P6, R202, R3, 0x2 ;  /* 0x00000003ca0a8211 */ /* 0x008fc400078c10ff */
        /* <DEDUP_REMOVED lines=9> */
[----:B------:R-:W-:Y:S02]  /*11620*/  @!P5 LEA.HI.X R5, R201, R21, R155, 0x2, P1 ;  /* 0x00000015c905d211 */ /* 0x000fe400008f149b */
        /* <DEDUP_REMOVED lines=8> */
[C---:B-1----:R-:W-:Y:S01]  /*116b0*/  @!P0 LEA R6, P5, R198.reuse, R3, 0x2 ;  /* 0x00000003c6068211 */ /* 0x042fe200078a10ff */
[----:B------:R1:W-:Y:S01]  /*116c0*/  @!P3 ST.E.64 desc[UR54][R14.64], R122 ;  /* 0x0000007a0e00b985 */ /* 0x0003e2000c101b36 */
[----:B------:R-:W-:Y:S02]  /*116d0*/  ISETP.GE.AND P3, PT, R195, UR4, PT ;  /* 0x00000004c3007c0c */ /* 0x000fe4000bf66270 */
[----:B------:R-:W-:Y:S02]  /*116e0*/  @!P0 LEA.HI.X R7, R198, R21, R152, 0x2, P5 ;  /* 0x00000015c6078211 */ /* 0x000fe400028f1498 */
[----:B------:R-:W-:Y:S02]  /*116f0*/  ISETP.GE.AND P5, PT, R193, UR4, PT ;  /* 0x00000004c1007c0c */ /* 0x000fe4000bfa6270 */
[-C--:B---3--:R-:W-:Y:S01]  /*11700*/  @!P1 LEA R8, P6, R197, R3.reuse, 0x2 ;  /* 0x00000003c5089211 */ /* 0x088fe200078c10ff */
[----:B------:R4:W-:Y:S02]  /*11710*/  @!P0 ST.E.64 desc[UR54][R6.64], R126 ;  /* 0x0000007e06008985 */ /* 0x0009e4000c101b36 */
[----:B0-----:R-:W-:-:S02]  /*11720*/  @!P4 LEA R4, P0, R196, R3, 0x2 ;  /* 0x00000003c404c211 */ /* 0x001fc400078010ff */
[----:B------:R-:W-:Y:S02]  /*11730*/  @!P1 LEA.HI.X R9, R197, R21, R20, 0x2, P6 ;  /* 0x00000015c5099211 */ /* 0x000fe400030f1414 */
[----:B------:R-:W-:Y:S02]  /*11740*/  @!P3 LEA R10, P6, R195, R3, 0x2 ;  /* 0x00000003c30ab211 */ /* 0x000fe400078c10ff */
[----:B------:R-:W-:Y:S01]  /*11750*/  @!P4 LEA.HI.X R5, R196, R21, R229, 0x2, P0 ;  /* 0x00000015c405c211 */ /* 0x000fe200000f14e5 */
        /* <DEDUP_REMOVED lines=12> */
[----:B----4-:R-:W-:-:S04]  /*11820*/  LEA R4, P0, R192, R3, 0x2 ;  /* 0x00000003c0047211 */ /* 0x010fc800078010ff */
[----:B------:R-:W-:-:S05]  /*11830*/  LEA.HI.X R5, R192, R21, R225, 0x2, P0 ;  /* 0x00000015c0057211 */ /* 0x000fca00000f14e1 */
[----:B------:R0:W-:Y:S01]  /*11840*/  ST.E.64 desc[UR54][R4.64], R150 ;  /* 0x0000009604007985 */ /* 0x0001e2000c101b36 */
[----:B------:R-:W-:Y:S05]  /*11850*/  BRA `(.L_x_5535) ;  /* 0x0000000c00fc7947 */ /* 0x000fea0003800000 */
.L_x_5529:
        /* <DEDUP_REMOVED lines=9> */
[----:B------:R-:W-:Y:S01]  /*118f0*/  UISETP.NE.U32.AND UP1, UPT, UR10, URZ, UPT ;  /* 0x0000003f0a00728c */ /* 0x000fe2000bf25070 */
[----:B------:R-:W-:Y:S02]  /*11900*/  ULDC UR4, c[0x0][0xa88] ;  /* 0x0002a20000047ab9 */ /* 0x000fe40000000800 */
[----:B------:R-:W2:Y:S01]  /*11910*/  @P1 LDG.E R9, desc[UR54][R4.64] ;  /* 0x0000003604091981 */ /* 0x000ea2000c1e1900 */
[----:B------:R-:W-:Y:S01]  /*11920*/  UISETP.NE.AND.EX UP1, UPT, UR11, URZ, UPT, UP1 ;  /* 0x0000003f0b00728c */ /* 0x000fe2000bf25310 */
[----:B------:R-:W-:-:S05]  /*11930*/  IMAD.U32 R0, RZ, RZ, UR4 ;  /* 0x00000004ff007e24 */ /* 0x000fca000f8e00ff */
[----:B------:R-:W-:-:S05]  /*11940*/  PLOP3.LUT P2, PT, PT, PT, UP1, 0x80, 0x0 ;  /* 0x000000000000781c */ /* 0x000fca0003f4f018 */
[----:B------:R-:W-:Y:S02]  /*11950*/  @UP1 ULDC.64 UR10, c[0x0][0xc08] ;  /* 0x00030200000a1ab9 */ /* 0x000fe40000000a00 */
[----:B------:R-:W-:-:S06]  /*11960*/  @UP1 UIMAD.WIDE UR10, UR44, 0x4, UR10 ;  /* 0x000000042c0a18a5 */ /* 0x000fcc000f8e020a */
[----:B------:R-:W-:Y:S02]  /*11970*/  IMAD.U32 R6, RZ, RZ, UR10 ;  /* 0x0000000aff067e24 */ /* 0x000fe4000f8e00ff */
[----:B------:R-:W-:-:S05]  /*11980*/  IMAD.U32 R7, RZ, RZ, UR11 ;  /* 0x0000000bff077e24 */ /* 0x000fca000f8e00ff */
[----:B------:R0:W5:Y:S01]  /*11990*/  @P2 LDG.E R0, desc[UR54][R6.64] ;  /* 0x0000003606002981 */ /* 0x000162000c1e1900 */
[----:B------:R-:W-:Y:S01]  /*119a0*/  UISETP.NE.AND UP1, UPT, UR9, URZ, UPT ;  /* 0x0000003f0900728c */ /* 0x000fe2000bf25270 */
[----:B------:R-:W-:Y:S01]  /*119b0*/  UMOV UR4, URZ ;  /* 0x0000003f00047c82 */ /* 0x000fe20008000000 */
[----:B------:R-:W1:Y:S09]  /*119c0*/  S2R R8, SR_TID.X ;  /* 0x0000000000087919 */ /* 0x000e720000002100 */
[----:B------:R-:W-:Y:S01]  /*119d0*/  @!UP1 ULDC UR9, c[0x0][0xad4] ;  /* 0x0002b50000099ab9 */ /* 0x000fe20000000800 */
[----:B-1----:R-:W-:-:S05]  /*119e0*/  VIADD R3, R8, 0xffffff80 ;  /* 0xffffff8008037836 */ /* 0x002fca0000000000 */
[----:B------:R-:W-:Y:S02]  /*119f0*/  ISETP.GT.AND P0, PT, R3, 0x3f, PT ;  /* 0x0000003f0300780c */ /* 0x000fe40003f04270 */
[----:B--2---:R-:W-:Y:S01]  /*11a00*/  @P1 R2UR UR4, R9 ;  /* 0x00000000090412ca */ /* 0x004fe200000e0000 */
[----:B0-----:R-:W-:-:S14]  /*11a10*/  @P2 BRA `(.L_x_5538) ;  /* 0x0000000000102947 */ /* 0x001fdc0003800000 */
[----:B------:R-:W-:Y:S05]  /*11a20*/  @!P1 BRA `(.L_x_5538) ;  /* 0x00000000000c9947 */ /* 0x000fea0003800000 */
[----:B------:R-:W2:Y:S04]  /*11a30*/  LDG.E R3, desc[UR54][R4.64] ;  /* 0x0000003604037981 */ /* 0x000ea8000c1e1900 */
[----:B-----5:R-:W2:Y:S02]  /*11a40*/  LDG.E R0, desc[UR54][R4.64+0x4] ;  /* 0x0000043604007981 */ /* 0x020ea4000c1e1900 */
[----:B--2---:R-:W-:-:S07]  /*11a50*/  IMAD.IADD R0, R0, 0x1, -R3 ;  /* 0x0000000100007824 */ /* 0x004fce00078e0a03 */
.L_x_5538:
[----:B------:R-:W-:Y:S01]  /*11a60*/  USHF.R.S32.HI UR16, URZ, 0x1f, UR44 ;  /* 0x0000001f3f107899 */ /* 0x000fe2000801142c */
[----:B------:R-:W-:Y:S01]  /*11a70*/  BSSY B1, `(.L_x_5539) ;  /* 0x000003a000017945 */ /* 0x000fe20003800000 */
[----:B------:R-:W-:Y:S02]  /*11a80*/  USHF.R.S32.HI UR24, URZ, 0x1f, UR4 ;  /* 0x0000001f3f187899 */ /* 0x000fe40008011404 */
[----:B------:R-:W-:Y:S02]  /*11a90*/  USEL UR8, UR44, URZ, !UP0 ;  /* 0x0000003f2c087287 */ /* 0x000fe4000c000000 */
[----:B------:R-:W-:Y:S01]  /*11aa0*/  USEL UR16, UR16, URZ, !UP0 ;  /* 0x0000003f10107287 */ /* 0x000fe2000c000000 */
[----:B------:R-:W-:Y:S11]  /*11ab0*/  @P0 BRA `(.L_x_5540) ;  /* 0x0000000000d40947 */ /* 0x000ff60003800000 */
[----:B------:R-:W0:Y:S01]  /*11ac0*/  LDC R9, c[0x0][0xbe8] ;  /* 0x0002fa00ff097b82 */ /* 0x000e220000000800 */
[----:B------:R-:W-:-:S05]  /*11ad0*/  IMAD.U32 R5, RZ, RZ, UR45 ;  /* 0x0000002dff057e24 */ /* 0x000fca000f8e00ff */
[----:B------:R-:W-:Y:S01]  /*11ae0*/  IADD3 R6, R5, -0x80, R8 ;  /* 0xffffff8005067810 */ /* 0x000fe20007ffe008 */
[----:B0----5:R-:W-:-:S05]  /*11af0*/  IMAD R3, R0, R9, RZ ;  /* 0x0000000900037224 */ /* 0x021fca00078e02ff */
[----:B------:R-:W-:-:S13]  /*11b00*/  ISETP.GE.AND P0, PT, R6, R3, PT ;  /* 0x000000030600720c */ /* 0x000fda0003f06270 */
[----:B------:R-:W-:Y:S05]  /*11b10*/  @P0 BRA `(.L_x_5540) ;  /* 0x0000000000bc0947 */ /* 0x000fea0003800000 */
[----:B------:R-:W-:Y:S01]  /*11b20*/  ISETP.NE.AND P0, PT, R9, 0x1, PT ;  /* 0x000000010900780c */ /* 0x000fe20003f05270 */
[----:B------:R-:W-:Y:S01]  /*11b30*/  UISETP.GT.AND UP0, UPT, UR9, 0x1, UPT ;  /* 0x000000010900788c */ /* 0x000fe2000bf04270 */
[----:B------:R-:W-:Y:S01]  /*11b40*/  UMOV UR20, 0x9b8 ;  /* 0x000009b800147882 */ /* 0x000fe20000000000 */
[----:B------:R-:W-:Y:S02]  /*11b50*/  ULOP3.LUT UR17, UR42, 0xff, URZ, 0xc0, !UPT ;  /* 0x000000ff2a117892 */ /* 0x000fe4000f8ec03f */
[----:B------:R-:W-:Y:S02]  /*11b60*/  USEL UR20, UR20, 0x978, UP0 ;  /* 0x0000097814147887 */ /* 0x000fe40008000000 */
[----:B------:R-:W-:-:S06]  /*11b70*/  USEL UR17, UR17, URZ, UP0 ;  /* 0x0000003f11117287 */ /* 0x000fcc0008000000 */
[----:B------:R-:W0:Y:S04]  /*11b80*/  @P0 LDC R3, c[0x0][0xbec] ;  /* 0x0002fb00ff030b82 */ /* 0x000e280000000800 */
[----:B------:R-:W-:Y:S01]  /*11b90*/  ULDC.64 UR10, c[0x0][UR20+0x218] ;  /* 0x00008600140a7abb */ /* 0x000fe20008000a00 */
[----:B------:R-:W-:Y:S01]  /*11ba0*/  ULDC.64 UR14, c[0x0][UR20+0x220] ;  /* 0x00008800140e7abb */ /* 0x000fe20008000a00 */
[----:B------:R-:W-:Y:S02]  /*11bb0*/  ULDC.64 UR18, c[0x0][UR20+0x228] ;  /* 0x00008a0014127abb */ /* 0x000fe40008000a00 */
[----:B------:R-:W1:Y:S01]  /*11bc0*/  @P0 LDC R5, c[0x0][0xbf0] ;  /* 0x0002fc00ff050b82 */ /* 0x000e620000000800 */
[----:B------:R-:W-:Y:S02]  /*11bd0*/  UIMAD.WIDE.U32 UR12, UR10, UR43, URZ ;  /* 0x0000002b0a0c72a5 */ /* 0x000fe4000f8e003f */
[----:B------:R-:W-:-:S02]  /*11be0*/  UIMAD UR21, UR11, UR43, URZ ;  /* 0x0000002b0b1572a4 */ /* 0x000fc4000f8e023f */
[----:B------:R-:W-:Y:S02]  /*11bf0*/  UIMAD UR15, UR15, UR8, URZ ;  /* 0x000000080f0f72a4 */ /* 0x000fe4000f8e023f */
[----:B------:R-:W-:Y:S02]  /*11c00*/  UIMAD.WIDE.U32 UR22, UR18, UR17, URZ ;  /* 0x00000011121672a5 */ /* 0x000fe4000f8e003f */
[----:B------:R-:W-:Y:S02]  /*11c10*/  UIMAD.WIDE.U32 UR10, UR14, UR8, URZ ;  /* 0x000000080e0a72a5 */ /* 0x000fe4000f8e003f */
[----:B------:R-:W-:Y:S02]  /*11c20*/  UIMAD UR17, UR19, UR17, URZ ;  /* 0x00000011131172a4 */ /* 0x000fe4000f8e023f */
[----:B------:R-:W-:Y:S02]  /*11c30*/  UIMAD UR15, UR14, UR16, UR15 ;  /* 0x000000100e0f72a4 */ /* 0x000fe4000f8e020f */
[----:B------:R-:W-:Y:S01]  /*11c40*/  UIADD3 UR12, UP1, UP2, UR10, UR12, UR4 ;  /* 0x0000000c0a0c7290 */ /* 0x000fe2000fa3e004 */
[----:B0-----:R-:W-:Y:S01]  /*11c50*/  @P0 IMAD.HI.U32 R4, R6, R3, RZ ;  /* 0x0000000306040227 */ /* 0x001fe200078e00ff */
[----:B------:R-:W-:-:S02]  /*11c60*/  UIADD3 UR17, UR23, UR17, URZ ;  /* 0x0000001117117290 */ /* 0x000fc4000fffe03f */
[----:B------:R-:W-:Y:S01]  /*11c70*/  UIADD3 UR21, UR13, UR21, URZ ;  /* 0x000000150d157290 */ /* 0x000fe2000fffe03f */
[----:B------:R-:W-:Y:S01]  /*11c80*/  IMAD.MOV.U32 R3, RZ, RZ, R6 ;  /* 0x000000ffff037224 */ /* 0x000fe200078e0006 */
[----:B------:R-:W-:Y:S02]  /*11c90*/  UIADD3 UR15, UR11, UR15, URZ ;  /* 0x0000000f0b0f7290 */ /* 0x000fe4000fffe03f */
[----:B------:R-:W-:Y:S01]  /*11ca0*/  IMAD.U32 R8, RZ, RZ, UR17 ;  /* 0x00000011ff087e24 */ /* 0x000fe2000f8e00ff */
[----:B-1----:R-:W-:Y:S01]  /*11cb0*/  @P0 SHF.R.U32.HI R3, RZ, R5, R4 ;  /* 0x00000005ff030219 */ /* 0x002fe20000011604 */
[----:B------:R-:W-:Y:S01]  /*11cc0*/  IMAD.U32 R4, RZ, RZ, UR22 ;  /* 0x00000016ff047e24 */ /* 0x000fe2000f8e00ff */
[----:B------:R-:W-:Y:S01]  /*11cd0*/  ULDC.64 UR10, c[0x0][UR20+0x210] ;  /* 0x00008400140a7abb */ /* 0x000fe20008000a00 */
        /* <DEDUP_REMOVED lines=19> */
.L_x_5540:
[----:B------:R-:W-:Y:S05]  /*11e10*/  BSYNC B1 ;  /* 0x0000000000017941 */ /* 0x000fea0003800000 */
.L_x_5539:
[----:B------:R-:W-:-:S06]  /*11e20*/  UISETP.GT.AND UP0, UPT, UR9, 0x1, UPT ;  /* 0x000000010900788c */ /* 0x000fcc000bf04270 */
[----:B------:R-:W-:-:S13]  /*11e30*/  PLOP3.LUT P0, PT, PT, PT, UP0, 0x80, 0x0 ;  /* 0x000000000000781c */ /* 0x000fda0003f0f008 */
[----:B------:R-:W-:Y:S05]  /*11e40*/  @P0 BRA `(.L_x_5535) ;  /* 0x0000000800800947 */ /* 0x000fea0003800000 */
[----:B------:R-:W1:Y:S01]  /*11e50*/  LDC R11, c[0x0][0xbe8] ;  /* 0x0002fa00ff0b7b82 */ /* 0x000e620000000800 */
[C---:B------:R-:W-:Y:S01]  /*11e60*/  VIADD R37, R19.reuse, 0x40 ;  /* 0x0000004013257836 */ /* 0x040fe20000000000 */
[----:B------:R-:W-:Y:S01]  /*11e70*/  ULDC UR14, c[0x0][0xac8] ;  /* 0x0002b200000e7ab9 */ /* 0x000fe20000000800 */
[----:B------:R-:W-:Y:S01]  /*11e80*/  ULDC.64 UR12, c[0x0][0xaa0] ;  /* 0x0002a800000c7ab9 */ /* 0x000fe20000000a00 */
[----:B------:R-:W-:Y:S01]  /*11e90*/  ISETP.GE.AND P2, PT, R19, UR14, PT ;  /* 0x0000000e13007c0c */ /* 0x000fe2000bf46270 */
[----:B------:R-:W-:Y:S01]  /*11ea0*/  UIMAD UR9, UR24, UR12, URZ ;  /* 0x0000000c180972a4 */ /* 0x000fe2000f8e023f */
[----:B------:R-:W-:Y:S01]  /*11eb0*/  ISETP.GE.AND P1, PT, R37, UR14, PT ;  /* 0x0000000e25007c0c */ /* 0x000fe2000bf26270 */
[----:B------:R-:W-:Y:S01]  /*11ec0*/  UIMAD.WIDE.U32 UR10, UR4, UR12, URZ ;  /* 0x0000000c040a72a5 */ /* 0x000fe2000f8e003f */
[----:B0-----:R-:W-:Y:S01]  /*11ed0*/  SEL R3, RZ, 0x1, P2 ;  /* 0x00000001ff037807 */ /* 0x001fe20001000000 */
[----:B------:R-:W-:Y:S01]  /*11ee0*/  UIMAD UR9, UR4, UR13, UR9 ;  /* 0x0000000d040972a4 */ /* 0x000fe2000f8e0209 */
[----:B------:R-:W-:Y:S01]  /*11ef0*/  SEL R4, RZ, 0xffffffff, P1 ;  /* 0xffffffffff047807 */ /* 0x000fe20000800000 */
[C---:B------:R-:W-:Y:S01]  /*11f00*/  VIADD R39, R19.reuse, 0x80 ;  /* 0x0000008013277836 */ /* 0x040fe20000000000 */
[----:B------:R-:W-:Y:S01]  /*11f10*/  ULDC.64 UR12, c[0x0][0xae8] ;  /* 0x0002ba00000c7ab9 */ /* 0x000fe20000000a00 */
[----:B------:R-:W-:Y:S01]  /*11f20*/  UIADD3 UR11, UR11, UR9, URZ ;  /* 0x000000090b0b7290 */ /* 0x000fe2000fffe03f */
[----:B------:R-:W-:Y:S01]  /*11f30*/  VIADD R27, R19, 0xc0 ;  /* 0x000000c0131b7836 */ /* 0x000fe20000000000 */
[----:B------:R-:W-:Y:S01]  /*11f40*/  BSSY B1, `(.L_x_5541) ;  /* 0x000006c000017945 */ /* 0x000fe20003800000 */
[----:B------:R-:W-:Y:S01]  /*11f50*/  IMAD.SHL.U32 R4, R4, 0x2, RZ ;  /* 0x0000000204047824 */ /* 0x000fe200078e00ff */
[----:B------:R-:W-:Y:S01]  /*11f60*/  ISETP.GE.AND P1, PT, R39, UR14, PT ;  /* 0x0000000e27007c0c */ /* 0x000fe2000bf26270 */
[----:B------:R-:W-:Y:S01]  /*11f70*/  UIMAD.WIDE.U32 UR10, UR43, UR12, UR10 ;  /* 0x0000000c2b0a72a5 */ /* 0x000fe2000f8e000a */
[C---:B------:R-:W-:Y:S01]  /*11f80*/  VIADD R31, R19.reuse, 0x100 ;  /* 0x00000100131f7836 */ /* 0x040fe20000000000 */
[----:B------:R-:W-:Y:S01]  /*11f90*/  SHF.R.S32.HI R34, RZ, 0x1f, R37 ;  /* 0x0000001fff227819 */ /* 0x000fe20000011425 */
[----:B------:R-:W-:Y:S01]  /*11fa0*/  VIADD R35, R19, 0x140 ;  /* 0x0000014013237836 */ /* 0x000fe20000000000 */
[----:B------:R-:W-:Y:S01]  /*11fb0*/  LOP3.LUT R6, R4, 0x2, R3, 0xe2, !PT ;  /* 0x0000000204067812 */ /* 0x000fe200078ee203 */
[----:B------:R-:W-:Y:S01]  /*11fc0*/  IMAD R3, R191, 0x20, R223 ;  /* 0x00000020bf037824 */ /* 0x000fe200078e02df */
[----:B-1----:R-:W-:Y:S01]  /*11fd0*/  ISETP.NE.AND P0, PT, R11, 0x1, PT ;  /* 0x000000010b00780c */ /* 0x002fe20003f05270 */
[----:B------:R-:W-:Y:S01]  /*11fe0*/  UIMAD UR11, UR43, UR13, UR11 ;  /* 0x0000000d2b0b72a4 */ /* 0x000fe2000f8e020b */
[----:B------:R-:W-:Y:S01]  /*11ff0*/  VIADD R33, R19, 0x180 ;  /* 0x0000018013217836 */ /* 0x000fe20000000000 */
[----:B------:R-:W-:Y:S01]  /*12000*/  SHF.R.S32.HI R30, RZ, 0x1f, R31 ;  /* 0x0000001fff1e7819 */ /* 0x000fe2000001141f */
[----:B------:R-:W-:Y:S01]  /*12010*/  VIADD R8, R3, UR45 ;  /* 0x0000002d03087c36 */ /* 0x000fe20008000000 */
[----:B------:R-:W-:Y:S01]  /*12020*/  SEL R3, RZ, 0xffffffff, P1 ;  /* 0xffffffffff037807 */ /* 0x000fe20000800000 */
[----:B------:R-:W-:Y:S01]  /*12030*/  ULDC.64 UR12, c[0x0][0xaf0] ;  /* 0x0002bc00000c7ab9 */ /* 0x000fe20000000a00 */
[----:B------:R-:W-:Y:S01]  /*12040*/  ISETP.GE.AND P1, PT, R27, UR14, PT ;  /* 0x0000000e1b007c0c */ /* 0x000fe2000bf26270 */
[----:B------:R-:W-:Y:S01]  /*12050*/  UIMAD UR16, UR16, UR12, URZ ;  /* 0x0000000c101072a4 */ /* 0x000fe2000f8e023f */
[----:B-----5:R-:W-:Y:S01]  /*12060*/  IMAD R25, R0, R11, RZ ;  /* 0x0000000b00197224 */ /* 0x020fe200078e02ff */
[----:B------:R-:W-:Y:S01]  /*12070*/  SHF.R.S32.HI R32, RZ, 0x1f, R33 ;  /* 0x0000001fff207819 */ /* 0x000fe20000011421 */
[----:B------:R-:W-:Y:S01]  /*12080*/  IMAD.SHL.U32 R9, R3, 0x4, RZ ;  /* 0x0000000403097824 */ /* 0x000fe200078e00ff */
[----:B------:R-:W-:Y:S01]  /*12090*/  UIMAD UR4, UR8, UR13, UR16 ;  /* 0x0000000d080472a4 */ /* 0x000fe2000f8e0210 */
[----:B------:R-:W0:Y:S01]  /*120a0*/  @P0 LDC R5, c[0x0][0xbec] ;  /* 0x0002fb00ff050b82 */ /* 0x000e220000000800 */
[----:B------:R-:W-:Y:S01]  /*120b0*/  IMAD.MOV.U32 R3, RZ, RZ, R8 ;  /* 0x000000ffff037224 */ /* 0x000fe200078e0008 */
[----:B------:R-:W-:Y:S01]  /*120c0*/  UIMAD.WIDE.U32 UR8, UR8, UR12, UR10 ;  /* 0x0000000c080872a5 */ /* 0x000fe2000f8e000a */
[----:B------:R-:W-:Y:S01]  /*120d0*/  LOP3.LUT R6, R9, 0x4, R6, 0xe2, !PT ;  /* 0x0000000409067812 */ /* 0x000fe200078ee206 */
[----:B------:R-:W-:Y:S01]  /*120e0*/  VIADD R26, R223, UR45 ;  /* 0x0000002ddf1a7c36 */ /* 0x000fe20008000000 */
[----:B------:R-:W-:Y:S01]  /*120f0*/  SHF.R.S32.HI R36, RZ, 0x1f, R39 ;  /* 0x0000001fff247819 */ /* 0x000fe20000011427 */
[----:B------:R-:W-:Y:S01]  /*12100*/  UIADD3 UR4, UR9, UR4, URZ ;  /* 0x0000000409047290 */ /* 0x000fe2000fffe03f */
[----:B------:R-:W-:Y:S01]  /*12110*/  VIADD R29, R19, 0x1c0 ;  /* 0x000001c0131d7836 */ /* 0x000fe20000000000 */
[----:B------:R-:W1:Y:S01]  /*12120*/  @P0 LDC R7, c[0x0][0xbf0] ;  /* 0x0002fc00ff070b82 */ /* 0x000e620000000800 */
[----:B------:R-:W-:-:S02]  /*12130*/  SHF.R.S32.HI R38, RZ, 0x1f, R35 ;  /* 0x0000001fff267819 */ /* 0x000fc40000011423 */
[----:B------:R-:W-:Y:S02]  /*12140*/  SHF.R.S32.HI R40, RZ, 0x1f, R27 ;  /* 0x0000001fff287819 */ /* 0x000fe4000001141b */
[----:B------:R-:W-:Y:S01]  /*12150*/  SHF.R.S32.HI R28, RZ, 0x1f, R29 ;  /* 0x0000001fff1c7819 */ /* 0x000fe2000001141d */
[----:B0-----:R-:W-:Y:S01]  /*12160*/  @P0 IMAD.HI.U32 R4, R8, R5, RZ ;  /* 0x0000000508040227 */ /* 0x001fe200078e00ff */
[----:B------:R-:W-:Y:S02]  /*12170*/  SEL R5, RZ, 0xffffffff, P1 ;  /* 0xffffffffff057807 */ /* 0x000fe40000800000 */
[----:B------:R-:W-:-:S04]  /*12180*/  ISETP.GE.AND P1, PT, R29, UR14, PT ;  /* 0x0000000e1d007c0c */ /* 0x000fc8000bf26270 */
[----:B------:R-:W-:Y:S02]  /*12190*/  SEL R0, RZ, 0x80, P1 ;  /* 0x00000080ff007807 */ /* 0x000fe40000800000 */
[----:B-1----:R-:W-:Y:S01]  /*121a0*/  @P0 SHF.R.U32.HI R3, RZ, R7, R4 ;  /* 0x00000007ff030219 */ /* 0x002fe20000011604 */
[----:B------:R-:W-:Y:S01]  /*121b0*/  IMAD.SHL.U32 R7, R5, 0x8, RZ ;  /* 0x0000000805077824 */ /* 0x000fe200078e00ff */
[----:B------:R-:W-:Y:S01]  /*121c0*/  ISETP.GE.AND P0, PT, R31, UR14, PT ;  /* 0x0000000e1f007c0c */ /* 0x000fe2000bf06270 */
[----:B------:R-:W-:Y:S02]  /*121d0*/  IMAD.U32 R4, RZ, RZ, UR8 ;  /* 0x00000008ff047e24 */ /* 0x000fe4000f8e00ff */
[----:B------:R-:W-:Y:S01]  /*121e0*/  IMAD.U32 R5, RZ, RZ, UR9 ;  /* 0x00000009ff057e24 */ /* 0x000fe2000f8e00ff */
[----:B------:R-:W-:Y:S01]  /*121f0*/  LOP3.LUT R10, R7, 0x8, R6, 0xe2, !PT ;  /* 0x00000008070a7812 */ /* 0x000fe200078ee206 */
[--C-:B------:R-:W-:Y:S01]  /*12200*/  IMAD.MOV R7, RZ, RZ, -R3.reuse ;  /* 0x000000ffff077224 */ /* 0x100fe200078e0a03 */
[----:B------:R-:W-:Y:S01]  /*12210*/  SHF.R.S32.HI R6, RZ, 0x1f, R3 ;  /* 0x0000001fff067819 */ /* 0x000fe20000011403 */
[----:B------:R-:W-:Y:S01]  /*12220*/  ULDC.64 UR8, c[0x0][0xae0] ;  /* 0x0002b80000087ab9 */ /* 0x000fe20000000a00 */
[----:B------:R-:W-:Y:S01]  /*12230*/  SEL R9, RZ, 0xffffffff, P0 ;  /* 0xffffffffff097807 */ /* 0x000fe20000000000 */
[----:B------:R-:W-:Y:S01]  /*12240*/  IMAD.U32 R5, RZ, RZ, UR4 ;  /* 0x00000004ff057e24 */ /* 0x000fe2000f8e00ff */
[----:B------:R-:W-:Y:S01]  /*12250*/  ISETP.GE.AND P0, PT, R35, UR14, PT ;  /* 0x0000000e23007c0c */ /* 0x000fe2000bf06270 */
[----:B------:R-:W-:-:S02]  /*12260*/  IMAD R6, R6, UR8, RZ ;  /* 0x0000000806067c24 */ /* 0x000fc4000f8e02ff */
[----:B------:R-:W-:Y:S01]  /*12270*/  IMAD R7, R11, R7, R8 ;  /* 0x000000070b077224 */ /* 0x000fe200078e0208 */
[----:B------:R-:W-:Y:S01]  /*12280*/  SEL R8, RZ, 0xffffffff, P0 ;  /* 0xffffffffff087807 */ /* 0x000fe20000000000 */
[----:B------:R-:W-:Y:S01]  /*12290*/  IMAD.SHL.U32 R13, R9, 0x10, RZ ;  /* 0x00000010090d7824 */ /* 0x000fe200078e00ff */
[----:B------:R-:W-:Y:S01]  /*122a0*/  ISETP.GE.AND P0, PT, R33, UR14, PT ;  /* 0x0000000e21007c0c */ /* 0x000fe2000bf06270 */
[C---:B------:R-:W-:Y:S02]  /*122b0*/  IMAD R9, R3.reuse, UR9, R6 ;  /* 0x0000000903097c24 */ /* 0x040fe4000f8e0206 */
[----:B------:R-:W-:Y:S01]  /*122c0*/  IMAD.WIDE.U32 R4, R3, UR8, R4 ;  /* 0x0000000803047c25 */ /* 0x000fe2000f8e0004 */
[----:B------:R-:W-:Y:S01]  /*122d0*/  SHF.R.S32.HI R3, RZ, 0x1f, R7 ;  /* 0x0000001fff037819 */ /* 0x000fe20000011407 */
[----:B------:R-:W-:Y:S01]  /*122e0*/  ULDC.64 UR8, c[0x0][0xad8] ;  /* 0x0002b60000087ab9 */ /* 0x000fe20000000a00 */
[----:B------:R-:W-:Y:S01]  /*122f0*/  LOP3.LUT R10, R13, 0x10, R10, 0xe2, !PT ;  /* 0x000000100d0a7812 */ /* 0x000fe200078ee20a */
[----:B------:R-:W-:-:S02]  /*12300*/  IMAD.IADD R5, R5, 0x1, R9 ;  /* 0x0000000105057824 */ /* 0x000fc400078e0209 */
[----:B------:R-:W-:Y:S02]  /*12310*/  IMAD R6, R3, UR8, RZ ;  /* 0x0000000803067c24 */ /* 0x000fe4000f8e02ff */
[----:B------:R-:W-:-:S04]  /*12320*/  IMAD.WIDE.U32 R4, R7, UR8, R4 ;  /* 0x0000000807047c25 */ /* 0x000fc8000f8e0004 */
[----:B------:R-:W-:Y:S01]  /*12330*/  IMAD R3, R7, UR9, R6 ;  /* 0x0000000907037c24 */ /* 0x000fe2000f8e0206 */
[----:B------:R-:W-:Y:S01]  /*12340*/  ULDC.64 UR8, c[0x0][0xa80] ;  /* 0x0002a00000087ab9 */ /* 0x000fe20000000a00 */
[----:B------:R-:W-:Y:S01]  /*12350*/  SEL R7, RZ, 0x40, P0 ;  /* 0x00000040ff077807 */ /* 0x000fe20000000000 */
[----:B------:R-:W-:Y:S01]  /*12360*/  IMAD.SHL.U32 R9, R8, 0x20, RZ ;  /* 0x0000002008097824 */ /* 0x000fe200078e00ff */
[----:B------:R-:W-:Y:S01]  /*12370*/  LEA R20, P0, R4, UR8, 0x1 ;  /* 0x0000000804147c11 */ /* 0x000fe2000f8008ff */
[----:B------:R-:W-:-:S03]  /*12380*/  IMAD.IADD R3, R5, 0x1, R3 ;  /* 0x0000000105037824 */ /* 0x000fc600078e0203 */
[----:B------:R-:W-:Y:S01]  /*12390*/  LOP3.LUT R10, R9, 0x20, R10, 0xe2, !PT ;  /* 0x00000020090a7812 */ /* 0x000fe200078ee20a */
[----:B------:R0:W1:Y:S01]  /*123a0*/  SHFL.IDX PT, R6, R20, RZ, 0x181f ;  /* 0x00181fff14067589 */ /* 0x00006200000e0000 */
[----:B------:R-:W-:Y:S02]  /*123b0*/  LEA.HI.X R3, R4, UR9, R3, 0x1, P0 ;  /* 0x0000000904037c11 */ /* 0x000fe400080f0c03 */
[----:B------:R-:W-:Y:S02]  /*123c0*/  ISETP.GE.AND P0, PT, R26, R25, PT ;  /* 0x000000191a00720c */ /* 0x000fe40003f06270 */
[----:B------:R-:W-:Y:S02]  /*123d0*/  LOP3.LUT R21, R10, R7, RZ, 0xfc, !PT ;  /* 0x000000070a157212 */ /* 0x000fe400078efcff */
[----:B------:R0:W2:Y:S02]  /*123e0*/  SHFL.IDX PT, R7, R3, RZ, 0x181f ;  /* 0x00181fff03077589 */ /* 0x0000a400000e0000 */
        /* <DEDUP_REMOVED lines=33> */
.L_x_5542:
[----:B------:R-:W-:Y:S05]  /*12600*/  BSYNC B1 ;  /* 0x0000000000017941 */ /* 0x000fea0003800000 */
.L_x_5541:
        /* <DEDUP_REMOVED lines=9> */
[----:B------:R-:W-:-:S05]  /*126a0*/  ISETP.GE.AND P2, PT, R31, UR14, PT ;  /* 0x0000000e1f007c0c */ /* 0x000fca000bf46270 */
[----:B-1-3--:R-:W-:Y:S02]  /*126b0*/  @!P1 IMAD.WIDE R4, R19, 0x2, R6 ;  /* 0x0000000213049825 */ /* 0x00afe400078e0206 */
[-C--:B------:R-:W-:Y:S02]  /*126c0*/  @!P5 LEA R8, P0, R37, R6.reuse, 0x1 ;  /* 0x000000062508d211 */ /* 0x080fe400078008ff */
        /* <DEDUP_REMOVED lines=24> */
.L_x_5535:
[----:B------:R-:W-:Y:S05]  /*12850*/  BSYNC B0 ;  /* 0x0000000000007941 */ /* 0x000fea0003800000 */
.L_x_5528:
[----:B------:R-:W-:Y:S02]  /*12860*/  ULDC UR4, c[0x0][0xc3c] ;  /* 0x00030f0000047ab9 */ /* 0x000fe40000000800 */
[----:B------:R-:W-:-:S06]  /*12870*/  UISETP.GE.AND UP0, UPT, UR6, UR4, UPT ;  /* 0x000000040600728c */ /* 0x000fcc000bf06270 */
[----:B------:R-:W-:-:S13]  /*12880*/  PLOP3.LUT P0, PT, PT, PT, UP0, 0x80, 0x0 ;  /* 0x000000000000781c */ /* 0x000fda0003f0f008 */
[----:B------:R-:W-:Y:S05]  /*12890*/  @!P0 BRA `(.L_x_5543) ;  /* 0xfffffee800808947 */ /* 0x000fea000383ffff */
[----:B------:R-:W-:Y:S05]  /*128a0*/  EXIT ;  /* 0x000000000000794d */ /* 0x000fea0003800000 */
.L_x_5419:
        /* <DEDUP_REMOVED lines=16> */
.L_x_5544:
        /* <DEDUP_REMOVED lines=43> */
.L_x_5548:
        /* <DEDUP_REMOVED lines=35> */
.L_x_5546:
        /* <DEDUP_REMOVED lines=13> */
.L_x_5549:
        /* <DEDUP_REMOVED lines=62> */
.L_x_5550:
        /* <DEDUP_REMOVED lines=61> */
.L_x_5551:
[----:B------:R-:W-:-:S05]  /*13710*/  LOP3.LUT R25, RZ, R2, RZ, 0x33, !PT ;  /* 0x00000002ff197212 */ /* 0x000fca00078e33ff */
[----:B------:R-:W-:Y:S01]  /*13720*/  IMAD.IADD R25, R6, 0x1, R25 ;  /* 0x0000000106197824 */ /* 0x000fe200078e0219 */
[----:B------:R-:W-:Y:S06]  /*13730*/  BRA `(.L_x_5552) ;  /* 0x0000000000147947 */ /* 0x000fec0003800000 */
.L_x_5547:
[----:B------:R-:W-:Y:S01]  /*13740*/  ULDC UR4, c[0x0][0xc3c] ;  /* 0x00030f0000047ab9 */ /* 0x000fe20000000800 */
[----:B------:R-:W-:Y:S02]  /*13750*/  IMAD.MOV.U32 R25, RZ, RZ, RZ ;  /* 0x000000ffff197224 */ /* 0x000fe400078e00ff */
[----:B------:R-:W-:Y:S02]  /*13760*/  IMAD.U32 R24, RZ, RZ, UR6 ;  /* 0x00000006ff187e24 */ /* 0x000fe4000f8e00ff */
[----:B------:R-:W-:Y:S02]  /*13770*/  IMAD.MOV.U32 R26, RZ, RZ, RZ ;  /* 0x000000ffff1a7224 */ /* 0x000fe400078e00ff */
[----:B------:R-:W-:-:S07]  /*13780*/  IMAD.U32 R27, RZ, RZ, UR4 ;  /* 0x00000004ff1b7e24 */ /* 0x000fce000f8e00ff */
.L_x_5552:
[----:B------:R-:W-:-:S13]  /*13790*/  ISETP.NE.AND P0, PT, R7, RZ, PT ;  /* 0x000000ff0700720c */ /* 0x000fda0003f05270 */
[----:B------:R-:W0:Y:S01]  /*137a0*/  @!P0 S2R R3, SR_CgaCtaId ;  /* 0x0000000000038919 */ /* 0x000e220000008800 */
[----:B------:R-:W-:-:S04]  /*137b0*/  @!P0 MOV R2, 0x400 ;  /* 0x0000040000028802 */ /* 0x000fc80000000f00 */
[----:B0-----:R-:W-:-:S05]  /*137c0*/  @!P0 LEA R2, R3, R2, 0x18 ;  /* 0x0000000203028211 */ /* 0x001fca00078ec0ff */
[----:B------:R1:W-:Y:S01]  /*137d0*/  @!P0 STS.128 [R2+0x28cd0], R24 ;  /* 0x028cd01802008388 */ /* 0x0003e20000000c00 */
[----:B------:R-:W-:Y:S06]  /*137e0*/  BAR.ARV 0x5, 0x180 ;  /* 0x0146000000007b1d */ /* 0x000fec0000002000 */
.L_x_5545:
        /* <DEDUP_REMOVED lines=9> */
[----:B------:R-:W-:Y:S01]  /*13880*/  LOP3.LUT R4, R0, 0x7f, RZ, 0xc0, !PT ;  /* 0x0000007f00047812 */ /* 0x000fe200078ec0ff */
[----:B------:R1:W-:Y:S01]  /*13890*/  STL [R1+0x10], RZ ;  /* 0x000010ff01007387 */ /* 0x0003e20000100800 */
[----:B------:R-:W-:Y:S01]  /*138a0*/  BSSY B8, `(.L_x_5553) ;  /* 0x0000516000087945 */ /* 0x000fe20003800000 */
[----:B------:R-:W-:Y:S01]  /*138b0*/  LOP3.LUT R3, R2, 0x1f8, RZ, 0xc0, !PT ;  /* 0x000001f802037812 */ /* 0x000fe200078ec0ff */
[----:B------:R-:W-:Y:S01]  /*138c0*/  IMAD.MOV.U32 R22, RZ, RZ, 0x1 ;  /* 0x00000001ff167424 */ /* 0x000fe200078e00ff */
[----:B------:R-:W-:Y:S01]  /*138d0*/  SHF.R.U32.HI R37, RZ, 0x3, R4 ;  /* 0x00000003ff257819 */ /* 0x000fe20000011604 */
[----:B------:R-:W-:Y:S01]  /*138e0*/  IMAD.MOV.U32 R18, RZ, RZ, RZ ;  /* 0x000000ffff127224 */ /* 0x000fe200078e00ff */
[----:B------:R-:W-:Y:S01]  /*138f0*/  LOP3.LUT R3, R3, 0x38, R0, 0x78, !PT ;  /* 0x0000003803037812 */ /* 0x000fe200078e7800 */
[----:B------:R-:W-:Y:S01]  /*13900*/  IMAD.SHL.U32 R0, R0, 0x10, RZ ;  /* 0x0000001000007824 */ /* 0x000fe200078e00ff */
        /* <DEDUP_REMOVED lines=16> */
.L_x_5624:
        /* <DEDUP_REMOVED lines=10> */
[----:B-1----:R-:W-:Y:S01]  /*13ab0*/  IMAD.MOV.U32 R0, RZ, RZ, RZ ;  /* 0x000000ffff007224 */ /* 0x002fe200078e00ff */
        /* <DEDUP_REMOVED lines=10> */
[----:B--2---:R-:W2:Y:S01]  /*13b60*/  @P2 LDG.E R0, desc[UR54][R2.64] ;  /* 0x0000003602002981 */ /* 0x004ea2000c1e1900 */
[----:B-1----:R-:W-:-:S05]  /*13b70*/  @P1 IMAD.WIDE R4, R27, 0x4, R4 ;  /* 0x000000041b041825 */ /* 0x002fca00078e0204 */
        /* <DEDUP_REMOVED lines=8> */
[----:B--2---:R0:W-:Y:S01]  /*13c00*/  STL [R1], R0 ;  /* 0x0000000001007387 */ /* 0x0041e20000100800 */
[----:B---3--:R-:W-:Y:S05]  /*13c10*/  @P1 BRA `(.L_x_5554) ;  /* 0x0000000000181947 */ /* 0x008fea0003800000 */
[----:B------:R-:W-:Y:S02]  /*13c20*/  ULDC UR4, c[0x0][0x288] ;  /* 0x0000a20000047ab9 */ /* 0x000fe40000000800 */
[----:B-----5:R-:W-:Y:S01]  /*13c30*/  IMAD.U32 R36, RZ, RZ, UR4 ;  /* 0x00000004ff247e24 */ /* 0x020fe2000f8e00ff */
[----:B------:R-:W-:Y:S06]  /*13c40*/  @!P2 BRA `(.L_x_5554) ;  /* 0x00000000000ca947 */ /* 0x000fec0003800000 */
[----:B0-----:R-:W2:Y:S04]  /*13c50*/  LDG.E R5, desc[UR54][R2.64] ;  /* 0x0000003602057981 */ /* 0x001ea8000c1e1900 */
[----:B------:R-:W2:Y:S02]  /*13c60*/  LDG.E R36, desc[UR54][R2.64+0x4] ;  /* 0x0000043602247981 */ /* 0x000ea4000c1e1900 */
[----:B--2---:R-:W-:-:S07]  /*13c70*/  IMAD.IADD R36, R36, 0x1, -R5 ;  /* 0x0000000124247824 */ /* 0x004fce00078e0a05 */
.L_x_5554:
[----:B------:R-:W-:Y:S02]  /*13c80*/  ULDC.64 UR4, c[0x0][0xa20] ;  /* 0x0002880000047ab9 */ /* 0x000fe40000000a00 */
[----:B------:R-:W-:-:S04]  /*13c90*/  ISETP.NE.U32.AND P0, PT, RZ, UR4, PT ;  /* 0x00000004ff007c0c */ /* 0x000fc8000bf05070 */
[----:B------:R-:W-:-:S13]  /*13ca0*/  ISETP.NE.AND.EX P0, PT, RZ, UR5, PT, P0 ;  /* 0x00000005ff007c0c */ /* 0x000fda000bf05300 */
[----:B------:R-:W-:Y:S05]  /*13cb0*/  @!P0 BRA `(.L_x_5555) ;  /* 0x0000000000108947 */ /* 0x000fea0003800000 */
[----:B------:R-:W1:Y:S02]  /*13cc0*/  LDC.64 R2, c[0x0][0xa20] ;  /* 0x00028800ff027b82 */ /* 0x000e640000000a00 */
[----:B-1----:R-:W-:-:S05]  /*13cd0*/  IMAD.WIDE R2, R27, 0x4, R2 ;  /* 0x000000041b027825 */ /* 0x002fca00078e0202 */
[----:B------:R1:W5:Y:S01]  /*13ce0*/  LDG.E R28, desc[UR54][R2.64] ;  /* 0x00000036021c7981 */ /* 0x000362000c1e1900 */
[----:B------:R-:W-:Y:S05]  /*13cf0*/  BRA `(.L_x_5556) ;  /* 0x0000000000247947 */ /* 0x000fea0003800000 */
.L_x_5555:
[----:B------:R-:W-:Y:S02]  /*13d00*/  ULDC.64 UR4, c[0x0][0xa08] ;  /* 0x0002820000047ab9 */ /* 0x000fe40000000a00 */
[----:B------:R-:W-:-:S04]  /*13d10*/  ISETP.NE.U32.AND P0, PT, RZ, UR4, PT ;  /* 0x00000004ff007c0c */ /* 0x000fc8000bf05070 */
[----:B------:R-:W-:-:S13]  /*13d20*/  ISETP.NE.AND.EX P0, PT, RZ, UR5, PT, P0 ;  /* 0x00000005ff007c0c */ /* 0x000fda000bf05300 */
[----:B------:R-:W-:Y:S05]  /*13d30*/  @!P0 BRA `(.L_x_5556) ;  /* 0x0000000000148947 */ /* 0x000fea0003800000 */
[----:B------:R-:W1:Y:S02]  /*13d40*/  LDC.64 R2, c[0x0][0xa08] ;  /* 0x00028200ff027b82 */ /* 0x000e640000000a00 */
[----:B-1----:R-:W-:-:S05]  /*13d50*/  IMAD.WIDE R2, R27, 0x4, R2 ;  /* 0x000000041b027825 */ /* 0x002fca00078e0202 */
[----:B------:R-:W2:Y:S04]  /*13d60*/  LDG.E R28, desc[UR54][R2.64] ;  /* 0x00000036021c7981 */ /* 0x000ea8000c1e1900 */
[----:B0-----:R-:W2:Y:S02]  /*13d70*/  LDG.E R5, desc[UR54][R2.64+0x4] ;  /* 0x0000043602057981 */ /* 0x001ea4000c1e1900 */
[----:B--2---:R-:W-:-:S07]  /*13d80*/  IMAD.IADD R28, R5, 0x1, -R28 ;  /* 0x00000001051c7824 */ /* 0x004fce00078e0a1c */
.L_x_5556:
[----:B0-----:R-:W0:Y:S01]  /*13d90*/  LDC R0, c[0x0][0x448] ;  /* 0x00011200ff007b82 */ /* 0x001e220000000800 */
[----:B------:R-:W-:Y:S01]  /*13da0*/  IMAD.SHL.U32 R34, R25, 0x40, RZ ;  /* 0x0000004019227824 */ /* 0x000fe200078e00ff */
[----:B------:R-:W-:Y:S01]  /*13db0*/  LOP3.LUT R16, R16, 0xfffffeff, RZ, 0xc0, !PT ;  /* 0xfffffeff10107812 */ /* 0x000fe200078ec0ff */
[----:B-----5:R-:W-:-:S05]  /*13dc0*/  IMAD.IADD R28, R28, 0x1, -R31 ;  /* 0x000000011c1c7824 */ /* 0x020fca00078e0a1f */
[----:B-1----:R-:W1:Y:S01]  /*13dd0*/  LDC.64 R2, c[0x0][0x9e0] ;  /* 0x00027800ff027b82 */ /* 0x002e620000000a00 */
[----:B0-----:R-:W-:Y:S01]  /*13de0*/  ISETP.NE.AND P2, PT, R0, 0x1, PT ;  /* 0x000000010000780c */ /* 0x001fe20003f45270 */
[----:B------:R-:W-:Y:S01]  /*13df0*/  VIADD R0, R34, 0x3f ;  /* 0x0000003f22007836 */ /* 0x000fe20000000000 */
[----:B-1----:R-:W-:-:S11]  /*13e00*/  ISETP.GE.AND P1, PT, R3, 0x1, PT ;  /* 0x000000010300780c */ /* 0x002fd60003f26270 */
        /* <DEDUP_REMOVED lines=20> */
.L_x_5559:
[----:B------:R-:W-:-:S13]  /*13f50*/  ISETP.NE.AND P0, PT, R3, 0x1, PT ;  /* 0x000000010300780c */ /* 0x000fda0003f05270 */
[----:B------:R-:W0:Y:S02]  /*13f60*/  @P0 LDC.64 R4, c[0x0][0x9e8] ;  /* 0x00027a00ff040b82 */ /* 0x000e240000000a00 */
[----:B0-----:R-:W-:-:S05]  /*13f70*/  @P0 IMAD.HI.U32 R4, R0, R4, RZ ;  /* 0x0000000400040227 */ /* 0x001fca00078e00ff */
[----:B------:R-:W-:-:S07]  /*13f80*/  @P0 SHF.R.U32.HI R0, RZ, R5, R4 ;  /* 0x00000005ff000219 */ /* 0x000fce0000011604 */
.L_x_5560:
[----:B------:R-:W-:Y:S05]  /*13f90*/  BSYNC B0 ;  /* 0x0000000000007941 */ /* 0x000fea0003800000 */
.L_x_5558:
[----:B------:R-:W-:-:S05]  /*13fa0*/  IMAD R5, R0, R3, R3 ;  /* 0x0000000300057224 */ /* 0x000fca00078e0203 */
[----:B------:R-:W-:-:S07]  /*13fb0*/  VIMNMX R2, R2, R5, PT ;  /* 0x0000000502027248 */ /* 0x000fce0003fe0100 */
.L_x_5557:
[----:B------:R-:W0:Y:S01]  /*13fc0*/  @P2 LDC R5, c[0x0][0x44c] ;  /* 0x00011300ff052b82 */ /* 0x000e220000000800 */
[----:B------:R-:W-:Y:S01]  /*13fd0*/  VIADD R2, R2, 0x3f ;  /* 0x0000003f02027836 */ /* 0x000fe20000000000 */
[----:B------:R-:W-:-:S06]  /*13fe0*/  ULDC UR4, c[0x0][0x9dc] ;  /* 0x0002770000047ab9 */ /* 0x000fcc0000000800 */
[----:B------:R-:W1:Y:S01]  /*13ff0*/  @P2 LDC R7, c[0x0][0x450] ;  /* 0x00011400ff072b82 */ /* 0x000e620000000800 */
[----:B0-----:R-:W-:-:S04]  /*14000*/  @P2 IMAD.HI.U32 R0, R34, R5, RZ ;  /* 0x0000000522002227 */ /* 0x001fc800078e00ff */
[----:B------:R-:W-:Y:S01]  /*14010*/  IMAD.MOV.U32 R5, RZ, RZ, R34 ;  /* 0x000000ffff057224 */ /* 0x000fe200078e0022 */
[----:B-1----:R-:W-:Y:S01]  /*14020*/  @P2 SHF.R.U32.HI R5, RZ, R7, R0 ;  /* 0x00000007ff052219 */ /* 0x002fe20000011600 */
[----:B------:R-:W-:Y:S01]  /*14030*/  VIADD R0, R28, 0x3f ;  /* 0x0000003f1c007836 */ /* 0x000fe20000000000 */
[----:B------:R-:W-:Y:S02]  /*14040*/  SHF.R.S32.HI R7, RZ, 0x1f, R2 ;  /* 0x0000001fff077819 */ /* 0x000fe40000011402 */
[----:B------:R-:W-:Y:S02]  /*14050*/  IADD3 R6, R5, R28, -R36 ;  /* 0x0000001c05067210 */ /* 0x000fe40007ffe824 */
[----:B------:R-:W-:Y:S02]  /*14060*/  LEA.HI R2, R7, R2, RZ, 0x6 ;  /* 0x0000000207027211 */ /* 0x000fe400078f30ff */
[----:B------:R-:W-:Y:S02]  /*14070*/  SHF.R.S32.HI R7, RZ, 0x1f, R0 ;  /* 0x0000001fff077819 */ /* 0x000fe40000011400 */
[----:B------:R-:W-:Y:S01]  /*14080*/  SHF.R.S32.HI R9, RZ, 0x6, R2 ;  /* 0x00000006ff097819 */ /* 0x000fe20000011402 */
[----:B------:R-:W-:Y:S01]  /*14090*/  VIADD R2, R6, -UR4 ;  /* 0x8000000406027c36 */ /* 0x000fe20008000000 */
[----:B------:R-:W-:-:S04]  /*140a0*/  LEA.HI R7, R7, R0, RZ, 0x6 ;  /* 0x0000000007077211 */ /* 0x000fc800078f30ff */
[----:B------:R-:W-:-:S04]  /*140b0*/  SHF.R.S32.HI R0, RZ, 0x6, R7 ;  /* 0x00000006ff007819 */ /* 0x000fc80000011407 */
[----:B------:R-:W-:Y:S01]  /*140c0*/  VIMNMX R0, R0, R9, PT ;  /* 0x0000000900007248 */ /* 0x000fe20003fe0100 */
        /* <DEDUP_REMOVED lines=11> */
.L_x_5563:
[----:B------:R-:W-:-:S13]  /*14180*/  ISETP.NE.AND P0, PT, R3, 0x1, PT ;  /* 0x000000010300780c */ /* 0x000fda0003f05270 */
[----:B------:R-:W0:Y:S02]  /*14190*/  @P0 LDC.64 R4, c[0x0][0x9e8] ;  /* 0x00027a00ff040b82 */ /* 0x000e240000000a00 */
[----:B0-----:R-:W-:-:S05]  /*141a0*/  @P0 IMAD.HI.U32 R4, R6, R4, RZ ;  /* 0x0000000406040227 */ /* 0x001fca00078e00ff */
[----:B------:R-:W-:-:S07]  /*141b0*/  @P0 SHF.R.U32.HI R6, RZ, R5, R4 ;  /* 0x00000005ff060219 */ /* 0x000fce0000011604 */
.L_x_5564:
[----:B------:R-:W-:Y:S05]  /*141c0*/  BSYNC B0 ;  /* 0x0000000000007941 */ /* 0x000fea0003800000 */
.L_x_5562:
[----:B------:R-:W-:-:S05]  /*141d0*/  IMAD R3, R6, R3, RZ ;  /* 0x0000000306037224 */ /* 0x000fca00078e02ff */
[----:B------:R-:W-:-:S07]  /*141e0*/  VIMNMX R2, R2, R3, !PT ;  /* 0x0000000302027248 */ /* 0x000fce0007fe0100 */
.L_x_5561:
[----:B------:R-:W-:Y:S01]  /*141f0*/  SHF.R.S32.HI R3, RZ, 0x1f, R2 ;  /* 0x0000001fff037819 */ /* 0x000fe20000011402 */
[----:B------:R-:W-:Y:S03]  /*14200*/  BSSY B0, `(.L_x_5565) ;  /* 0x000002a000007945 */ /* 0x000fe60003800000 */
[----:B------:R-:W-:Y:S02]  /*14210*/  LEA.HI R3, R3, R2, RZ, 0x6 ;  /* 0x0000000203037211 */ /* 0x000fe400078f30ff */
[----:B------:R-:W-:Y:S02]  /*14220*/  LOP3.LUT R2, R26, 0xff000000, RZ, 0xc0, !PT ;  /* 0xff0000001a027812 */ /* 0x000fe400078ec0ff */
[----:B------:R-:W-:-:S04]  /*14230*/  SHF.R.S32.HI R3, RZ, 0x6, R3 ;  /* 0x00000006ff037819 */ /* 0x000fc80000011403 */
        /* <DEDUP_REMOVED lines=8> */
[----:B------:R-:W-:-:S04]  /*142c0*/  SHF.R.U32.HI R5, RZ, 0x10, R2 ;  /* 0x00000010ff057819 */ /* 0x000fc80000011602 */
[----:B------:R-:W-:-:S13]  /*142d0*/  ISETP.NE.AND P0, PT, R5, RZ, PT ;  /* 0x000000ff0500720c */ /* 0x000fda0003f05270 */
[----:B------:R-:W0:Y:S02]  /*142e0*/  @!P0 LDC R5, c[0x0][0x9f0] ;  /* 0x00027c00ff058b82 */ /* 0x000e240000000800 */
[----:B0-----:R-:W-:Y:S02]  /*142f0*/  IABS R7, R5 ;  /* 0x0000000500077213 */ /* 0x001fe40000000000 */
[----:B------:R-:W-:Y:S02]  /*14300*/  IADD3 R9, R5, -0x1, R0 ;  /* 0xffffffff05097810 */ /* 0x000fe40007ffe000 */
[----:B------:R-:W0:Y:S03]  /*14310*/  I2F.RP R10, R7 ;  /* 0x00000007000a7306 */ /* 0x000e260000209400 */
[----:B------:R-:W-:-:S05]  /*14320*/  IMAD.IADD R6, R9, 0x1, -R30 ;  /* 0x0000000109067824 */ /* 0x000fca00078e0a1e */
[----:B------:R-:W-:-:S04]  /*14330*/  LOP3.LUT R2, R6, R5, RZ, 0x3c, !PT ;  /* 0x0000000506027212 */ /* 0x000fc800078e3cff */
[----:B------:R-:W-:Y:S01]  /*14340*/  ISETP.GE.AND P2, PT, R2, RZ, PT ;  /* 0x000000ff0200720c */ /* 0x000fe20003f46270 */
        /* <DEDUP_REMOVED lines=21> */
.L_x_5566:
[----:B------:R-:W-:Y:S05]  /*144a0*/  BSYNC B0 ;  /* 0x0000000000007941 */ /* 0x000fea0003800000 */
.L_x_5565:
        /* <DEDUP_REMOVED lines=23> */
.L_x_5568:
        /* <DEDUP_REMOVED lines=20> */
.L_x_5571:
[----:B------:R-:W-:Y:S05]  /*14760*/  BSYNC B6 ;  /* 0x0000000000067941 */ /* 0x000fea0003800000 */
.L_x_5570:
        /* <DEDUP_REMOVED lines=20> */
.L_x_5574:
        /* <DEDUP_REMOVED lines=15> */
.L_x_5573:
[----:B------:R-:W-:Y:S05]  /*149a0*/  BSYNC B6 ;  /* 0x0000000000067941 */ /* 0x000fea0003800000 */
.L_x_5572:
[----:B------:R-:W0:Y:S01]  /*149b0*/  S2R R19, SR_TID.X ;  /* 0x0000000000137919 */ /* 0x000e220000002100 */
[----:B------:R-:W-:Y:S01]  /*149c0*/  ULDC.64 UR4, c[0x0][0x9f8] ;  /* 0x00027e0000047ab9 */ /* 0x000fe20000000a00 */
[----:B------:R-:W-:Y:S01]  /*149d0*/  IMAD.MOV.U32 R23, RZ, RZ, R27 ;  /* 0x000000ffff177224 */ /* 0x000fe200078e001b */
[----:B------:R-:W-:Y:S01]  /*149e0*/  ISETP.NE.U32.AND P0, PT, RZ, UR4, PT ;  /* 0x00000004ff007c0c */ /* 0x000fe2000bf05070 */
[----:B------:R-:W1:Y:S01]  /*149f0*/  S2R R20, SR_TID.X ;  /* 0x0000000000147919 */ /* 0x000e620000002100 */
[----:B------:R-:W-:Y:S01]  /*14a00*/  ULDC UR4, c[0x0][0x320] ;  /* 0x0000c80000047ab9 */ /* 0x000fe20000000800 */
[----:B------:R-:W2:Y:S01]  /*14a10*/  LDC R10, c[0x0][0x430] ;  /* 0x00010c00ff0a7b82 */ /* 0x000ea20000000800 */
[----:B------:R-:W-:-:S13]  /*14a20*/  ISETP.NE.AND.EX P0, PT, RZ, UR5, PT, P0 ;  /* 0x00000005ff007c0c */ /* 0x000fda000bf05300 */
[----:B------:R-:W3:Y:S01]  /*14a30*/  @P0 LDC.64 R2, c[0x0][0x9f8] ;  /* 0x00027e00ff020b82 */ /* 0x000ee20000000a00 */
[----:B0-----:R-:W-:-:S05]  /*14a40*/  IMAD.SHL.U32 R19, R19, 0x8, RZ ;  /* 0x0000000813137824 */ /* 0x001fca00078e00ff */
[----:B------:R-:W-:-:S04]  /*14a50*/  LOP3.LUT R19, R19, 0x38, RZ, 0xc0, !PT ;  /* 0x0000003813137812 */ /* 0x000fc800078ec0ff */
[C---:B------:R-:W-:Y:S02]  /*14a60*/  LOP3.LUT R21, R19.reuse, 0x40, RZ, 0xfc, !PT ;  /* 0x0000004013157812 */ /* 0x040fe400078efcff */
[----:B------:R-:W-:Y:S01]  /*14a70*/  LOP3.LUT R29, R19, 0x180, RZ, 0xfc, !PT ;  /* 0x00000180131d7812 */ /* 0x000fe200078efcff */
[----:B---3--:R-:W-:Y:S01]  /*14a80*/  @P0 IMAD.WIDE R2, R27, 0x4, R2 ;  /* 0x000000041b020825 */ /* 0x008fe200078e0202 */
[----:B------:R-:W-:Y:S02]  /*14a90*/  ISETP.GE.AND P3, PT, R21, UR4, PT ;  /* 0x0000000415007c0c */ /* 0x000fe4000bf66270 */
[----:B------:R-:W0:Y:S01]  /*14aa0*/  S2R R21, SR_TID.X ;  /* 0x0000000000157919 */ /* 0x000e220000002100 */
[----:B------:R-:W-:Y:S01]  /*14ab0*/  LOP3.LUT R19, R19, 0x1c0, RZ, 0xfc, !PT ;  /* 0x000001c013137812 */ /* 0x000fe200078efcff */
[----:B------:R3:W5:Y:S03]  /*14ac0*/  @P0 LDG.E R23, desc[UR54][R2.64] ;  /* 0x0000003602170981 */ /* 0x000766000c1e1900 */
[----:B------:R-:W-:Y:S01]  /*14ad0*/  ISETP.GE.AND P0, PT, R19, UR4, PT ;  /* 0x0000000413007c0c */ /* 0x000fe2000bf06270 */
[----:B-1----:R-:W-:Y:S01]  /*14ae0*/  IMAD.SHL.U32 R20, R20, 0x8, RZ ;  /* 0x0000000814147824 */ /* 0x002fe200078e00ff */
[----:B------:R-:W-:Y:S01]  /*14af0*/  LOP3.LUT R16, R16, 0xffffffbf, RZ, 0xc0, !PT ;  /* 0xffffffbf10107812 */ /* 0x000fe200078ec0ff */
[----:B------:R-:W1:Y:S01]  /*14b00*/  S2R R19, SR_TID.X ;  /* 0x0000000000137919 */ /* 0x000e620000002100 */
[----:B------:R-:W-:Y:S01]  /*14b10*/  UMOV UR5, 0xffffffff ;  /* 0xffffffff00057882 */ /* 0x000fe20000000000 */
[----:B------:R-:W-:-:S02]  /*14b20*/  ISETP.GE.AND P1, PT, R29, UR4, PT ;  /* 0x000000041d007c0c */ /* 0x000fc4000bf26270 */
[----:B------:R-:W-:Y:S02]  /*14b30*/  LOP3.LUT R20, R20, 0x38, RZ, 0xc0, !PT ;  /* 0x0000003814147812 */ /* 0x000fe400078ec0ff */
[----:B------:R-:W-:Y:S02]  /*14b40*/  @P3 LOP3.LUT R16, R16, 0x40, RZ, 0xfc, !PT ;  /* 0x0000004010103812 */ /* 0x000fe400078efcff */
[----:B------:R-:W-:Y:S02]  /*14b50*/  ISETP.GE.AND P2, PT, R20, UR4, PT ;  /* 0x0000000414007c0c */ /* 0x000fe4000bf46270 */
[----:B------:R-:W-:Y:S02]  /*14b60*/  LOP3.LUT R16, R16, 0xffffff7f, RZ, 0xc0, !PT ;  /* 0xffffff7f10107812 */ /* 0x000fe400078ec0ff */
[----:B------:R-:W-:Y:S02]  /*14b70*/  SEL R6, RZ, 0x40, P1 ;  /* 0x00000040ff067807 */ /* 0x000fe40000800000 */
[----:B------:R-:W-:-:S07]  /*14b80*/  LEA R0, R25, 0xffffffc0, 0x6 ;  /* 0xffffffc019007811 */ /* 0x000fce00078e30ff */
[----:B------:R-:W-:Y:S01]  /*14b90*/  @P2 LOP3.LUT R16, R16, 0x80, RZ, 0xfc, !PT ;  /* 0x0000008010102812 */ /* 0x000fe200078efcff */
[----:B0-----:R-:W-:-:S03]  /*14ba0*/  IMAD.SHL.U32 R21, R21, 0x8, RZ ;  /* 0x0000000815157824 */ /* 0x001fc600078e00ff */
[----:B------:R-:W-:Y:S02]  /*14bb0*/  LOP3.LUT R16, R16, 0xffffffdf, RZ, 0xc0, !PT ;  /* 0xffffffdf10107812 */ /* 0x000fe400078ec0ff */
[----:B------:R-:W-:Y:S01]  /*14bc0*/  LOP3.LUT R21, R21, 0x38, RZ, 0xc0, !PT ;  /* 0x0000003815157812 */ /* 0x000fe200078ec0ff */
[----:B-1----:R-:W-:-:S03]  /*14bd0*/  IMAD.SHL.U32 R19, R19, 0x8, RZ ;  /* 0x0000000813137824 */ /* 0x002fc600078e00ff */
[----:B------:R-:W-:Y:S02]  /*14be0*/  LOP3.LUT R21, R21, 0x80, RZ, 0xfc, !PT ;  /* 0x0000008015157812 */ /* 0x000fe400078efcff */
[----:B------:R-:W-:Y:S02]  /*14bf0*/  LOP3.LUT R19, R19, 0x38, RZ, 0xc0, !PT ;  /* 0x0000003813137812 */ /* 0x000fe400078ec0ff */
[----:B------:R-:W-:Y:S02]  /*14c00*/  ISETP.GE.AND P5, PT, R21, UR4, PT ;  /* 0x0000000415007c0c */ /* 0x000fe4000bfa6270 */
[----:B------:R-:W-:Y:S02]  /*14c10*/  LOP3.LUT R21, R19, 0xc0, RZ, 0xfc, !PT ;  /* 0x000000c013157812 */ /* 0x000fe400078efcff */
[----:B------:R-:W-:Y:S02]  /*14c20*/  SEL R19, RZ, 0x80, P0 ;  /* 0x00000080ff137807 */ /* 0x000fe40000000000 */
[----:B------:R-:W-:-:S02]  /*14c30*/  ISETP.GE.AND P4, PT, R21, UR4, PT ;  /* 0x0000000415007c0c */ /* 0x000fc4000bf86270 */
[C---:B------:R-:W-:Y:S02]  /*14c40*/  LOP3.LUT R21, R20.reuse, 0x100, RZ, 0xfc, !PT ;  /* 0x0000010014157812 */ /* 0x040fe400078efcff */
[----:B------:R-:W-:Y:S02]  /*14c50*/  LOP3.LUT R20, R20, 0x140, RZ, 0xfc, !PT ;  /* 0x0000014014147812 */ /* 0x000fe400078efcff */
[----:B------:R-:W-:Y:S02]  /*14c60*/  ISETP.GE.AND P3, PT, R21, UR4, PT ;  /* 0x0000000415007c0c */ /* 0x000fe4000bf66270 */
[----:B------:R-:W-:Y:S02]  /*14c70*/  @P5 LOP3.LUT R16, R16, 0x20, RZ, 0xfc, !PT ;  /* 0x0000002010105812 */ /* 0x000fe400078efcff */
[----:B------:R-:W-:Y:S02]  /*14c80*/  ISETP.GE.AND P2, PT, R20, UR4, PT ;  /* 0x0000000414007c0c */ /* 0x000fe4000bf46270 */
[----:B------:R-:W-:-:S04]  /*14c90*/  LOP3.LUT R16, R16, 0xffffffef, RZ, 0xc0, !PT ;  /* 0xffffffef10107812 */ /* 0x000fc800078ec0ff */
[----:B------:R-:W-:-:S04]  /*14ca0*/  @P4 LOP3.LUT R16, R16, 0x10, RZ, 0xfc, !PT ;  /* 0x0000001010104812 */ /* 0x000fc800078efcff */
[----:B------:R-:W-:-:S04]  /*14cb0*/  LOP3.LUT R16, R16, 0xfffffffb, RZ, 0xc0, !PT ;  /* 0xfffffffb10107812 */ /* 0x000fc800078ec0ff */
[----:B------:R-:W-:-:S04]  /*14cc0*/  @P2 LOP3.LUT R16, R16, 0x4, RZ, 0xfc, !PT ;  /* 0x0000000410102812 */ /* 0x000fc800078efcff */
[----:B------:R-:W-:-:S04]  /*14cd0*/  LOP3.LUT R16, R16, 0xfffffff7, RZ, 0xc0, !PT ;  /* 0xfffffff710107812 */ /* 0x000fc800078ec0ff */
[----:B------:R-:W-:Y:S01]  /*14ce0*/  @P3 LOP3.LUT R16, R16, 0x8, RZ, 0xfc, !PT ;  /* 0x0000000810103812 */ /* 0x000fe200078efcff */
[----:B--23--:R-:W-:Y:S06]  /*14cf0*/  BRA.DIV UR5, `(.L_x_5575) ;  /* 0x00000046052c7947 */ /* 0x00cfec000b800000 */
.L_x_5642:
        /* <DEDUP_REMOVED lines=28> */
[C---:B------:R-:W-:Y:S02]  /*14ec0*/  LOP3.LUT P1, RZ, R16.reuse, 0x40, RZ, 0xc0, !PT ;  /* 0x0000004010ff7812 */ /* 0x040fe4000782c0ff */
        /* <DEDUP_REMOVED lines=19> */
[----:B------:R0:W-:Y:S01]  /*15000*/  STL [R1+0x14], R6 ;  /* 0x0000140601007387 */ /* 0x0001e20000100800 */
[----:B------:R-:W-:-:S09]  /*15010*/  IMAD R35, R10, R2, R35 ;  /* 0x000000020a237224 */ /* 0x000fd200078e0223 */
[----:B------:R-:W-:-:S04]  /*15020*/  @P0 LOP3.LUT R16, R16, 0x400, RZ, 0xfc, !PT ;  /* 0x0000040010100812 */ /* 0x000fc800078efcff */
[----:B------:R-:W-:-:S04]  /*15030*/  LOP3.LUT R16, R16, 0xfffffffe, RZ, 0xc0, !PT ;  /* 0xfffffffe10107812 */ /* 0x000fc800078ec0ff */
[----:B------:R-:W-:Y:S01]  /*15040*/  @P1 LOP3.LUT R16, R16, 0x1, RZ, 0xfc, !PT ;  /* 0x0000000110101812 */ /* 0x000fe200078efcff */
[----:B0-----:R-:W-:Y:S06]  /*15050*/  @!P0 BRA `(.L_x_5576) ;  /* 0x0000000000048947 */ /* 0x001fec0003800000 */
[----:B------:R-:W-:Y:S01]  /*15060*/  BPT.TRAP 0x1 ;  /* 0x000000040000795c */ /* 0x000fe20000300000 */
.L_x_5576:
[----:B------:R-:W-:Y:S01]  /*15070*/  IADD3 R28, -R37, R28, -R0 ;  /* 0x0000001c251c7210 */ /* 0x000fe20007ffe900 */
[----:B------:R-:W-:Y:S01]  /*15080*/  IMAD R25, R18, 0x8, R17 ;  /* 0x0000000812197824 */ /* 0x000fe200078e0211 */
[----:B------:R-:W-:Y:S01]  /*15090*/  SHF.L.U32 R0, R22, 0x1f, RZ ;  /* 0x0000001f16007819 */ /* 0x000fe200000006ff */
[----:B------:R-:W-:Y:S03]  /*150a0*/  BSSY B0, `(.L_x_5577) ;  /* 0x0000003000007945 */ /* 0x000fe60003800000 */
[----:B------:R-:W0:Y:S02]  /*150b0*/  SYNCS.PHASECHK.TRANS64.TRYWAIT P0, [R25+URZ+0x28c40], R0 ;  /* 0x028c4000190075a7 */ /* 0x000e24000800017f */
[----:B0-----:R-:W-:Y:S05]  /*150c0*/  @!P0 BRA `(.L_x_5578) ;  /* 0x00000040006c8947 */ /* 0x001fea0003800000 */
.L_x_5643:
[----:B------:R-:W-:Y:S05]  /*150d0*/  BSYNC B0 ;  /* 0x0000000000007941 */ /* 0x000fea0003800000 */
.L_x_5577:
        /* <DEDUP_REMOVED lines=63> */
.L_x_5653:
        /* <DEDUP_REMOVED lines=10> */
.L_x_5580:
        /* <DEDUP_REMOVED lines=11> */
.L_x_5581:
[----:B------:R-:W-:Y:S01]  /*15620*/  VIADD R0, R17, 0x20400 ;  /* 0x0002040011007836 */ /* 0x000fe20000000000 */
[----:B------:R1:W-:Y:S06]  /*15630*/  SYNCS.ARRIVE.TRANS64.A1T0 RZ, [R25+URZ+0x28c30], RZ ;  /* 0x028c30ff19ff79a7 */ /* 0x0003ec000810003f */
[----:B------:R-:W-:Y:S05]  /*15640*/  WARPSYNC.ALL ;  /* 0x0000000000007948 */ /* 0x000fea0003800000 */
[----:B------:R-:W-:Y:S01]  /*15650*/  BAR.SYNC.DEFER_BLOCKING 0x8, 0x100 ;  /* 0x0204000000007b1d */ /* 0x000fe20000010000 */
[----:B------:R-:W-:-:S05]  /*15660*/  LOP3.LUT P0, RZ, R0, 0x3ff, RZ, 0xc0, !PT ;  /* 0x000003ff00ff7812 */ /* 0x000fca000780c0ff */
[----:B------:R-:W-:Y:S08]  /*15670*/  BSSY B6, `(.L_x_5582) ;  /* 0x0000012000067945 */ /* 0x000ff00003800000 */
        /* <DEDUP_REMOVED lines=17> */
.L_x_5583:
[----:B------:R-:W-:Y:S05]  /*15790*/  BSYNC B6 ;  /* 0x0000000000067941 */ /* 0x000fea0003800000 */
.L_x_5582:
[----:B0-----:R-:W2:Y:S01]  /*157a0*/  LDL.LU R2, [R1] ;  /* 0x0000000001027983 */ /* 0x001ea20000300800 */
[----:B------:R-:W0:Y:S01]  /*157b0*/  LDC R20, c[0x0][0x448] ;  /* 0x00011200ff147b82 */ /* 0x000e220000000800 */
[----:B------:R-:W-:Y:S01]  /*157c0*/  ULDC.64 UR4, c[0x0][0x298] ;  /* 0x0000a60000047ab9 */ /* 0x000fe20000000a00 */
[----:B------:R-:W-:Y:S01]  /*157d0*/  LOP3.LUT P6, RZ, R16, 0x200, RZ, 0xc0, !PT ;  /* 0x0000020010ff7812 */ /* 0x000fe200078cc0ff */
[----:B------:R3:W5:Y:S01]  /*157e0*/  LDL R7, [R1+0x18] ;  /* 0x0000180001077983 */ /* 0x0007620000100800 */
[----:B------:R-:W-:-:S04]  /*157f0*/  SHF.R.S32.HI R4, RZ, 0x1f, R27 ;  /* 0x0000001fff047819 */ /* 0x000fc8000001141b */
[----:B------:R-:W-:Y:S01]  /*15800*/  SEL R4, R4, RZ, !P6 ;  /* 0x000000ff04047207 */ /* 0x000fe20007000000 */
[----:B------:R-:W4:Y:S02]  /*15810*/  S2R R8, SR_TID.X ;  /* 0x0000000000087919 */ /* 0x000f240000002100 */
[----:B----4-:R-:W-:-:S05]  /*15820*/  IMAD.SHL.U32 R8, R8, 0x8, RZ ;  /* 0x0000000808087824 */ /* 0x010fca00078e00ff */
[----:B------:R-:W-:Y:S02]  /*15830*/  LOP3.LUT R8, R8, 0x38, RZ, 0xc0, !PT ;  /* 0x0000003808087812 */ /* 0x000fe400078ec0ff */
[----:B--2---:R-:W-:-:S05]  /*15840*/  SHF.R.S32.HI R0, RZ, 0x1f, R2 ;  /* 0x0000001fff007819 */ /* 0x004fca0000011402 */
[----:B------:R-:W-:-:S04]  /*15850*/  IMAD R0, R0, UR4, RZ ;  /* 0x0000000400007c24 */ /* 0x000fc8000f8e02ff */
[C---:B------:R-:W-:Y:S02]  /*15860*/  IMAD R0, R2.reuse, UR5, R0 ;  /* 0x0000000502007c24 */ /* 0x040fe4000f8e0200 */
[----:B------:R-:W-:Y:S01]  /*15870*/  IMAD.WIDE.U32 R2, R2, UR4, RZ ;  /* 0x0000000402027c25 */ /* 0x000fe2000f8e00ff */
[----:B------:R-:W-:-:S03]  /*15880*/  ULDC.64 UR4, c[0x0][0x2d8] ;  /* 0x0000b60000047ab9 */ /* 0x000fc60000000a00 */
[----:B------:R-:W-:Y:S01]  /*15890*/  IMAD.IADD R3, R3, 0x1, R0 ;  /* 0x0000000103037824 */ /* 0x000fe200078e0200 */
[----:B------:R-:W-:Y:S02]  /*158a0*/  SEL R0, R27, RZ, !P6 ;  /* 0x000000ff1b007207 */ /* 0x000fe40007000000 */
[----:B0-----:R-:W-:Y:S01]  /*158b0*/  ISETP.NE.AND P6, PT, R20, 0x1, PT ;  /* 0x000000011400780c */ /* 0x001fe20003fc5270 */
[C---:B------:R-:W-:Y:S01]  /*158c0*/  IMAD.WIDE.U32 R2, R26.reuse, UR4, R2 ;  /* 0x000000041a027c25 */ /* 0x040fe2000f8e0002 */
[----:B------:R-:W0:Y:S03]  /*158d0*/  S2R R20, SR_TID.X ;  /* 0x0000000000147919 */ /* 0x000e260000002100 */
[----:B------:R-:W-:Y:S01]  /*158e0*/  IMAD R3, R26, UR5, R3 ;  /* 0x000000051a037c24 */ /* 0x000fe2000f8e0203 */
[----:B------:R-:W-:Y:S02]  /*158f0*/  ULDC.64 UR4, c[0x0][0x2e0] ;  /* 0x0000b80000047ab9 */ /* 0x000fe40000000a00 */
[----:B------:R-:W-:-:S02]  /*15900*/  IMAD R4, R4, UR4, RZ ;  /* 0x0000000404047c24 */ /* 0x000fc4000f8e02ff */
[----:B------:R-:W-:-:S03]  /*15910*/  IMAD.WIDE.U32 R2, R0, UR4, R2 ;  /* 0x0000000400027c25 */ /* 0x000fc6000f8e0002 */
[----:B------:R-:W2:Y:S01]  /*15920*/  @P6 LDC R6, c[0x0][0x44c] ;  /* 0x00011300ff066b82 */ /* 0x000ea20000000800 */
[----:B------:R-:W-:Y:S01]  /*15930*/  IMAD R4, R0, UR5, R4 ;  /* 0x0000000500047c24 */ /* 0x000fe2000f8e0204 */
[----:B------:R-:W-:-:S03]  /*15940*/  ULDC.64 UR4, c[0x0][0x2d0] ;  /* 0x0000b40000047ab9 */ /* 0x000fc60000000a00 */
[----:B------:R-:W-:-:S03]  /*15950*/  IMAD.IADD R3, R3, 0x1, R4 ;  /* 0x0000000103037824 */ /* 0x000fc600078e0204 */
[----:B------:R-:W4:Y:S01]  /*15960*/  @P6 LDC R0, c[0x0][0x450] ;  /* 0x00011400ff006b82 */ /* 0x000f220000000800 */
[----:B0-----:R-:W-:-:S05]  /*15970*/  IMAD.SHL.U32 R20, R20, 0x10, RZ ;  /* 0x0000001014147824 */ /* 0x001fca00078e00ff */
[----:B------:R-:W-:-:S05]  /*15980*/  LOP3.LUT R20, R37, 0x70, R20, 0xf8, !PT ;  /* 0x0000007025147812 */ /* 0x000fca00078ef814 */
[----:B------:R-:W-:-:S04]  /*15990*/  IMAD.IADD R5, R20, 0x1, R34 ;  /* 0x0000000114057824 */ /* 0x000fc800078e0222 */
[----:B--2---:R-:W-:-:S04]  /*159a0*/  @P6 IMAD.HI.U32 R6, R5, R6, RZ ;  /* 0x0000000605066227 */ /* 0x004fc800078e00ff */
[----:B------:R-:W-:Y:S01]  /*159b0*/  IMAD.MOV.U32 R4, RZ, RZ, R5 ;  /* 0x000000ffff047224 */ /* 0x000fe200078e0005 */
[----:B----4-:R-:W-:Y:S02]  /*159c0*/  @P6 SHF.R.U32.HI R4, RZ, R0, R6 ;  /* 0x00000000ff046219 */ /* 0x010fe40000011606 */
[----:B------:R-:W0:Y:S03]  /*159d0*/  LDC R6, c[0x0][0x448] ;  /* 0x00011200ff067b82 */ /* 0x000e260000000800 */
        /* <DEDUP_REMOVED lines=19> */
[----:B---3--:R-:W-:Y:S11]  /*15b10*/  BRA.DIV UR5, `(.L_x_5584) ;  /* 0x0000003e053c7947 */ /* 0x008ff6000b800000 */
[----:B------:R-:W0:Y:S01]  /*15b20*/  SHFL.IDX PT, R3, R0, RZ, 0x181f ;  /* 0x00181fff00037589 */ /* 0x000e2200000e0000 */
[----:B------:R-:W-:Y:S02]  /*15b30*/  IMAD R36, R36, R6, RZ ;  /* 0x0000000624247224 */ /* 0x000fe400078e02ff */
[----:B------:R-:W-:Y:S01]  /*15b40*/  IMAD.IADD R34, R37, 0x1, R34 ;  /* 0x0000000125227824 */ /* 0x000fe200078e0222 */
[----:B------:R-:W2:Y:S04]  /*15b50*/  SHFL.IDX PT, R2, R4, RZ, 0x181f ;  /* 0x00181fff04027589 */ /* 0x000ea800000e0000 */
[----:B------:R-:W-:-:S13]  /*15b60*/  ISETP.GE.AND P0, PT, R34, R36, PT ;  /* 0x000000242200720c */ /* 0x000fda0003f06270 */
[----:B0-----:R-:W-:-:S05]  /*15b70*/  @!P0 LEA R3, P2, R8, R3, 0x1 ;  /* 0x0000000308038211 */ /* 0x001fca00078408ff */
[----:B--2---:R-:W-:-:S05]  /*15b80*/  @!P0 IMAD.X R2, RZ, RZ, R2, P2 ;  /* 0x000000ffff028224 */ /* 0x004fca00010e0602 */
[----:B------:R-:W-:-:S04]  /*15b90*/  @!P0 LOP3.LUT R3, R3, R2, RZ, 0x3c, !PT ;  /* 0x0000000203038212 */ /* 0x000fc800078e3cff */
[----:B------:R-:W-:-:S04]  /*15ba0*/  @!P0 LOP3.LUT R2, R3, R2, RZ, 0x3c, !PT ;  /* 0x0000000203028212 */ /* 0x000fc800078e3cff */
[----:B------:R-:W-:-:S05]  /*15bb0*/  @!P0 LOP3.LUT R3, R3, R2, RZ, 0x3c, !PT ;  /* 0x0000000203038212 */ /* 0x000fca00078e3cff */
[----:B------:R-:W-:Y:S01]  /*15bc0*/  @!PT LDS RZ, [RZ] ;  /* 0x00000000fffff984 */ /* 0x000fe20000000800 */
[----:B-----5:R0:W-:Y:S02]  /*15bd0*/  @!P0 LDGSTS.E.BYPASS.LTC128B.128 [R7+0x20400], desc[UR54][R2.64], !P1 ;  /* 0x2040000002078fae */ /* 0x0201e4000c901d76 */
[----:B0-----:R-:W-:Y:S02]  /*15be0*/  VIADD R2, R34, 0x10 ;  /* 0x0000001022027836 */ /* 0x001fe40000000000 */
[----:B------:R-:W0:Y:S03]  /*15bf0*/  SHFL.IDX PT, R3, R0, 0x1, 0x181f ;  /* 0x00381f0000037f89 */ /* 0x000e2600000e0000 */
[----:B------:R-:W-:Y:S02]  /*15c00*/  ISETP.GE.AND P0, PT, R2, R36, PT ;  /* 0x000000240200720c */ /* 0x000fe40003f06270 */
[----:B------:R-:W2:Y:S11]  /*15c10*/  SHFL.IDX PT, R2, R4, 0x1, 0x181f ;  /* 0x00381f0004027f89 */ /* 0x000eb600000e0000 */
[----:B0-----:R-:W-:-:S05]  /*15c20*/  @!P0 LEA R3, P2, R8, R3, 0x1 ;  /* 0x0000000308038211 */ /* 0x001fca00078408ff */
[----:B--2---:R-:W-:-:S05]  /*15c30*/  @!P0 IMAD.X R2, RZ, RZ, R2, P2 ;  /* 0x000000ffff028224 */ /* 0x004fca00010e0602 */
        /* <DEDUP_REMOVED lines=8> */
[----:B------:R-:W2:Y:S04]  /*15cc0*/  SHFL.IDX PT, R2, R4, 0x2, 0x181f ;  /* 0x00581f0004027f89 */ /* 0x000ea800000e0000 */
[----:B------:R-:W3:Y:S04]  /*15cd0*/  SHFL.IDX PT, R4, R4, 0x3, 0x181f ;  /* 0x00781f0004047f89 */ /* 0x000ee800000e0000 */
[----:B0-----:R-:W-:-:S05]  /*15ce0*/  @!P0 LEA R3, P2, R8, R3, 0x1 ;  /* 0x0000000308038211 */ /* 0x001fca00078408ff */
[----:B--2---:R-:W-:-:S05]  /*15cf0*/  @!P0 IMAD.X R2, RZ, RZ, R2, P2 ;  /* 0x000000ffff028224 */ /* 0x004fca00010e0602 */
[----:B------:R-:W-:-:S04]  /*15d00*/  @!P0 LOP3.LUT R3, R3, R2, RZ, 0x3c, !PT ;  /* 0x0000000203038212 */ /* 0x000fc800078e3cff */
[----:B------:R-:W-:-:S04]  /*15d10*/  @!P0 LOP3.LUT R2, R3, R2, RZ, 0x3c, !PT ;  /* 0x0000000203028212 */ /* 0x000fc800078e3cff */
[----:B------:R-:W-:-:S05]  /*15d20*/  @!P0 LOP3.LUT R3, R3, R2, RZ, 0x3c, !PT ;  /* 0x0000000203038212 */ /* 0x000fca00078e3cff */
[----:B---3--:R0:W-:Y:S02]  /*15d30*/  @!P0 LDGSTS.E.BYPASS.LTC128B.128 [R7+0x21400], desc[UR54][R2.64], !P1 ;  /* 0x2140000002078fae */ /* 0x0081e4000c901d76 */
.L_x_5662:
[----:B------:R-:W-:-:S05]  /*15d40*/  VIADD R34, R34, 0x30 ;  /* 0x0000003022227836 */ /* 0x000fca0000000000 */
[----:B------:R-:W-:-:S13]  /*15d50*/  ISETP.GE.AND P0, PT, R34, R36, PT ;  /* 0x000000242200720c */ /* 0x000fda0003f06270 */
[----:B0-2---:R-:W-:-:S05]  /*15d60*/  @!P0 LEA R2, P2, R8, R0, 0x1 ;  /* 0x0000000008028211 */ /* 0x005fca00078408ff */
[----:B------:R-:W-:-:S05]  /*15d70*/  @!P0 IMAD.X R3, RZ, RZ, R4, P2 ;  /* 0x000000ffff038224 */ /* 0x000fca00010e0604 */
[----:B------:R-:W-:Y:S01]  /*15d80*/  @!PT LDS RZ, [RZ] ;  /* 0x00000000fffff984 */ /* 0x000fe20000000800 */
[----:B------:R-:W-:Y:S01]  /*15d90*/  @!PT LDS RZ, [RZ] ;  /* 0x00000000fffff984 */ /* 0x000fe20000000800 */
[----:B------:R-:W-:Y:S01]  /*15da0*/  @!PT LDS RZ, [RZ] ;  /* 0x00000000fffff984 */ /* 0x000fe20000000800 */
[----:B------:R0:W-:Y:S01]  /*15db0*/  @!P0 LDGSTS.E.BYPASS.LTC128B.128 [R7+0x21c00], desc[UR54][R2.64], !P1 ;  /* 0x21c0000002078fae */ /* 0x0001e2000c901d76 */
[----:B------:R-:W-:Y:S01]  /*15dc0*/  PLOP3.LUT P0, PT, PT, PT, PT, 0x80, 0x0 ;  /* 0x000000000000781c */ /* 0x000fe20003f0f070 */
[----:B------:R-:W-:-:S12]  /*15dd0*/  NOP ;  /* 0x0000000000007918 */ /* 0x000fd80000000000 */
.L_x_5585:
        /* <DEDUP_REMOVED lines=16> */
[----:B------:R-:W2:Y:S03]  /*15ee0*/  SYNCS.PHASECHK.TRANS64.TRYWAIT P0, [R17+URZ+0x28c20], R0 ;  /* 0x028c2000110075a7 */ /* 0x000ea6000800017f */
[----:B0-2---:R-:W-:Y:S05]  /*15ef0*/  @!P0 BRA `(.L_x_5587) ;  /* 0x0000003c00888947 */ /* 0x005fea0003800000 */
.L_x_5663:
[----:B------:R-:W-:Y:S05]  /*15f00*/  BSYNC B0 ;  /* 0x0000000000007941 */ /* 0x000fea0003800000 */
.L_x_5586:
[----:B------:R-:W-:-:S05]  /*15f10*/  IMAD.U32 R2, RZ, RZ, UR36 ;  /* 0x00000024ff027e24 */ /* 0x000fca000f8e00ff */
[----:B------:R-:W-:-:S13]  /*15f20*/  ISETP.NE.AND P0, PT, R2, 0x3, PT ;  /* 0x000000030200780c */ /* 0x000fda0003f05270 */
[----:B------:R-:W-:Y:S05]  /*15f30*/  @!P0 BRA `(.L_x_5588) ;  /* 0x0000000000048947 */ /* 0x000fea0003800000 */
[----:B------:R-:W-:Y:S01]  /*15f40*/  BPT.TRAP 0x1 ;  /* 0x000000040000795c */ /* 0x000fe20000300000 */
.L_x_5588:
[----:B0-----:R-:W-:Y:S01]  /*15f50*/  SHF.L.U32 R0, R22, 0x1f, RZ ;  /* 0x0000001f16007819 */ /* 0x001fe200000006ff */
[----:B------:R-:W-:Y:S03]  /*15f60*/  BSSY B0, `(.L_x_5589) ;  /* 0x0000003000007945 */ /* 0x000fe60003800000 */
[----:B------:R-:W0:Y:S02]  /*15f70*/  SYNCS.PHASECHK.TRANS64.TRYWAIT P0, [R25+URZ+0x28c60], R0 ;  /* 0x028c6000190075a7 */ /* 0x000e24000800017f */
[----:B0-----:R-:W-:Y:S05]  /*15f80*/  @!P0 BRA `(.L_x_5590) ;  /* 0x0000003c00788947 */ /* 0x001fea0003800000 */
.L_x_5664:
[----:B------:R-:W-:Y:S05]  /*15f90*/  BSYNC B0 ;  /* 0x0000000000007941 */ /* 0x000fea0003800000 */
.L_x_5589:
        /* <DEDUP_REMOVED lines=24> */
[----:B------:R-:W2:Y:S01]  /*16120*/  SHFL.IDX PT, R2, R4, RZ, 0x181f ;  /* 0x00181fff04027589 */ /* 0x000ea200000e0000 */
[C---:B------:R-:W-:Y:S02]  /*16130*/  LOP3.LUT P4, RZ, R19.reuse, 0x4, RZ, 0xc0, !PT ;  /* 0x0000000413ff7812 */ /* 0x040fe4000788c0ff */
[C---:B------:R-:W-:Y:S01]  /*16140*/  LOP3.LUT P3, RZ, R19.reuse, 0x8, RZ, 0xc0, !PT ;  /* 0x0000000813ff7812 */ /* 0x040fe2000786c0ff */
[----:B------:R-:W3:Y:S01]  /*16150*/  SHFL.IDX PT, R3, R6, RZ, 0x181f ;  /* 0x00181fff06037589 */ /* 0x000ee200000e0000 */
[----:B------:R-:W-:Y:S02]  /*16160*/  LOP3.LUT P2, RZ, R19, 0x10, RZ, 0xc0, !PT ;  /* 0x0000001013ff7812 */ /* 0x000fe4000784c0ff */
[----:B------:R-:W-:Y:S01]  /*16170*/  LOP3.LUT R16, R16, 0xfffffeff, RZ, 0xc0, !PT ;  /* 0xfffffeff10107812 */ /* 0x000fe200078ec0ff */
[----:B0-----:R-:W-:-:S05]  /*16180*/  IMAD.SHL.U32 R7, R7, 0x8, RZ ;  /* 0x0000000807077824 */ /* 0x001fca00078e00ff */
[----:B------:R-:W-:-:S05]  /*16190*/  LOP3.LUT R7, R7, 0x38, RZ, 0xc0, !PT ;  /* 0x0000003807077812 */ /* 0x000fca00078ec0ff */
[----:B------:R-:W-:Y:S01]  /*161a0*/  IMAD.SHL.U32 R0, R7, 0x2, RZ ;  /* 0x0000000207007824 */ /* 0x000fe200078e00ff */
[----:B------:R-:W-:-:S04]  /*161b0*/  LOP3.LUT R7, R19, 0x1, RZ, 0xc0, !PT ;  /* 0x0000000113077812 */ /* 0x000fc800078ec0ff */
[----:B--2---:R-:W-:Y:S02]  /*161c0*/  IADD3 R2, P0, R2, R0, RZ ;  /* 0x0000000002027210 */ /* 0x004fe40007f1e0ff */
[----:B------:R-:W-:Y:S02]  /*161d0*/  ISETP.NE.U32.AND P1, PT, R7, 0x1, PT ;  /* 0x000000010700780c */ /* 0x000fe40003f25070 */
[----:B------:R-:W-:Y:S01]  /*161e0*/  PRMT R7, R19, 0x8880, RZ ;  /* 0x0000888013077816 */ /* 0x000fe200000000ff */
[----:B---3--:R-:W-:Y:S01]  /*161f0*/  IMAD.X R3, RZ, RZ, R3, P0 ;  /* 0x000000ffff037224 */ /* 0x008fe200000e0603 */
        /* <DEDUP_REMOVED lines=25> */
[----:B------:R-:W2:Y:S04]  /*16390*/  SHFL.IDX PT, R3, R6, 0x1, 0x181f ;  /* 0x00381f0006037f89 */ /* 0x000ea800000e0000 */
[----:B------:R-:W-:Y:S01]  /*163a0*/  SHFL.IDX PT, R6, R6, 0x3, 0x181f ;  /* 0x00781f0006067f89 */ /* 0x000fe200000e0000 */
[----:B0-----:R-:W-:-:S05]  /*163b0*/  IADD3 R2, P6, R2, R0, RZ ;  /* 0x0000000002027210 */ /* 0x001fca0007fde0ff */
[----:B--2---:R-:W-:Y:S01]  /*163c0*/  IMAD.X R3, RZ, RZ, R3, P6 ;  /* 0x000000ffff037224 */ /* 0x004fe200030e0603 */
        /* <DEDUP_REMOVED lines=39> */
[----:B0-----:R0:W2:Y:S02]  /*16640*/  SHFL.IDX PT, R2, R4, 0x3, 0x181f ;  /* 0x00781f0004027f89 */ /* 0x0010a400000e0000 */
.L_x_5674:
        /* <DEDUP_REMOVED lines=11> */
[----:B--2---:R-:W-:Y:S02]  /*16700*/  IADD3 R2, P0, R2, R0, RZ ;  /* 0x0000000002027210 */ /* 0x004fe40007f1e0ff */
        /* <DEDUP_REMOVED lines=22> */
.L_x_5592:
        /* <DEDUP_REMOVED lines=11> */
.L_x_5593:
[----:B------:R-:W2:Y:S01]  /*16920*/  LDL.LU R2, [R1+0x4] ;  /* 0x0000040001027983 */ /* 0x000ea20000300800 */
[----:B------:R3:W-:Y:S01]  /*16930*/  SYNCS.ARRIVE.TRANS64.A1T0 RZ, [R25+URZ+0x28c50], RZ ;  /* 0x028c50ff19ff79a7 */ /* 0x0007e2000810003f */
[----:B------:R-:W-:Y:S01]  /*16940*/  BSSY B0, `(.L_x_5594) ;  /* 0x00000f0000007945 */ /* 0x000fe20003800000 */
[----:B--2---:R-:W-:-:S05]  /*16950*/  VIADD R7, R2, 0xfffffffe ;  /* 0xfffffffe02077836 */ /* 0x004fca0000000000 */
[----:B------:R-:W-:-:S13]  /*16960*/  ISETP.GE.AND P0, PT, R7, R30, PT ;  /* 0x0000001e0700720c */ /* 0x000fda0003f06270 */
[----:B---3--:R-:W-:Y:S05]  /*16970*/  @!P0 BRA `(.L_x_5595) ;  /* 0x0000000c00b08947 */ /* 0x008fea0003800000 */
[----:B------:R-:W2:Y:S01]  /*16980*/  LDL.LU R2, [R1+0x14] ;  /* 0x0000140001027983 */ /* 0x000ea20000300800 */
[----:B------:R-:W-:-:S04]  /*16990*/  LOP3.LUT R28, R19, 0x80, RZ, 0xc0, !PT ;  /* 0x00000080131c7812 */ /* 0x000fc800078ec0ff */
[----:B------:R-:W-:Y:S02]  /*169a0*/  SHF.R.U32.HI R28, RZ, 0x3, R28 ;  /* 0x00000003ff1c7819 */ /* 0x000fe4000001161c */
[----:B--2---:R-:W-:-:S04]  /*169b0*/  LOP3.LUT R29, R2, 0x40, RZ, 0xc0, !PT ;  /* 0x00000040021d7812 */ /* 0x004fc800078ec0ff */
[----:B------:R-:W-:-:S07]  /*169c0*/  SHF.R.U32.HI R29, RZ, 0x2, R29 ;  /* 0x00000002ff1d7819 */ /* 0x000fce000001161d */
.L_x_5608:
[----:B0-----:R-:W0:Y:S01]  /*169d0*/  S2R R4, SR_TID.X ;  /* 0x0000000000047919 */ /* 0x001e220000002100 */
[----:B--2---:R-:W2:Y:S01]  /*169e0*/  LDC R2, c[0x0][0x430] ;  /* 0x00010c00ff027b82 */ /* 0x004ea20000000800 */
[----:B---3--:R-:W-:Y:S01]  /*169f0*/  IMAD R6, R7, 0x40, R31 ;  /* 0x0000004007067824 */ /* 0x008fe200078e021f */
[----:B------:R-:W-:Y:S05]  /*16a00*/  YIELD ;  /* 0x0000000000007946 */ /* 0x000fea0003800000 */
[----:B------:R-:W-:Y:S01]  /*16a10*/  IMAD.U32 R11, RZ, RZ, UR36 ;  /* 0x00000024ff0b7e24 */ /* 0x000fe2000f8e00ff */
[----:B------:R-:W-:Y:S01]  /*16a20*/  ULDC UR4, c[0x0][0x430] ;  /* 0x00010c0000047ab9 */ /* 0x000fe20000000800 */
[----:B------:R-:W-:Y:S01]  /*16a30*/  VIADD R18, R18, 0x1 ;  /* 0x0000000112127836 */ /* 0x000fe20000000000 */
[----:B--2---:R-:W-:Y:S01]  /*16a40*/  ISETP.NE.AND P0, PT, R2, 0x1, PT ;  /* 0x000000010200780c */ /* 0x004fe20003f05270 */
[----:B0-----:R-:W-:-:S05]  /*16a50*/  IMAD.SHL.U32 R4, R4, 0x10, RZ ;  /* 0x0000001004047824 */ /* 0x001fca00078e00ff */
[----:B------:R-:W-:-:S07]  /*16a60*/  LOP3.LUT R4, R37, 0x70, R4, 0xf8, !PT ;  /* 0x0000007025047812 */ /* 0x000fce00078ef804 */
[----:B------:R-:W0:Y:S01]  /*16a70*/  @P0 LDC R3, c[0x0][0x434] ;  /* 0x00010d00ff030b82 */ /* 0x000e220000000800 */
[C---:B------:R-:W-:Y:S01]  /*16a80*/  ISETP.GT.U32.AND P1, PT, R4.reuse, 0x3f, PT ;  /* 0x0000003f0400780c */ /* 0x040fe20003f24070 */
[----:B------:R-:W-:-:S06]  /*16a90*/  IMAD.IADD R6, R4, 0x1, R6 ;  /* 0x0000000104067824 */ /* 0x000fcc00078e0206 */
[----:B------:R-:W2:Y:S01]  /*16aa0*/  @P0 LDC R2, c[0x0][0x438] ;  /* 0x00010e00ff020b82 */ /* 0x000ea20000000800 */
[----:B------:R-:W-:-:S07]  /*16ab0*/  IMAD.MOV.U32 R10, RZ, RZ, R6 ;  /* 0x000000ffff0a7224 */ /* 0x000fce00078e0006 */
[----:B------:R-:W3:Y:S01]  /*16ac0*/  @!P1 LDC.64 R4, c[0x0][0x428] ;  /* 0x00010a00ff049b82 */ /* 0x000ee20000000a00 */
[----:B0-----:R-:W-:-:S07]  /*16ad0*/  @P0 IMAD.HI.U32 R3, R6, R3, RZ ;  /* 0x0000000306030227 */ /* 0x001fce00078e00ff */
[----:B------:R-:W0:Y:S01]  /*16ae0*/  @!P1 LDC.64 R8, c[0x0][0x418] ;  /* 0x00010600ff089b82 */ /* 0x000e220000000a00 */
[----:B--2---:R-:W-:-:S04]  /*16af0*/  @P0 SHF.R.U32.HI R10, RZ, R2, R3 ;  /* 0x00000002ff0a0219 */ /* 0x004fc80000011603 */
[--C-:B------:R-:W-:Y:S01]  /*16b00*/  @!P1 SHF.R.S32.HI R3, RZ, 0x1f, R10.reuse ;  /* 0x0000001fff039819 */ /* 0x100fe2000001140a */
[----:B------:R-:W-:-:S04]  /*16b10*/  @!P1 IMAD.MOV.U32 R2, RZ, RZ, R10 ;  /* 0x000000ffff029224 */ /* 0x000fc800078e000a */
[----:B---3--:R-:W-:-:S04]  /*16b20*/  @!P1 IMAD.WIDE.U32 R2, R23, R4, R2 ;  /* 0x0000000417029225 */ /* 0x008fc800078e0002 */
        /* <DEDUP_REMOVED lines=17> */
[----:B01----:R-:W-:Y:S08]  /*16c40*/  @!P1 BRA `(.L_x_5596) ;  /* 0x0000000000049947 */ /* 0x003ff00003800000 */
[----:B------:R-:W-:Y:S01]  /*16c50*/  BPT.TRAP 0x1 ;  /* 0x000000040000795c */ /* 0x000fe20000300000 */
.L_x_5596:
[----:B------:R-:W-:Y:S01]  /*16c60*/  IMAD R6, R18, 0x8, R17 ;  /* 0x0000000812067824 */ /* 0x000fe200078e0211 */
[----:B------:R-:W-:Y:S01]  /*16c70*/  SHF.L.U32 R19, R22, 0x1f, RZ ;  /* 0x0000001f16137819 */ /* 0x000fe200000006ff */
[----:B------:R-:W-:Y:S01]  /*16c80*/  BSSY B1, `(.L_x_5597) ;  /* 0x0000004000017945 */ /* 0x000fe20003800000 */
[----:B------:R-:W-:Y:S02]  /*16c90*/  SHF.R.S32.HI R9, RZ, 0x1f, R5 ;  /* 0x0000001fff097819 */ /* 0x000fe40000011405 */
[----:B------:R-:W0:Y:S02]  /*16ca0*/  SYNCS.PHASECHK.TRANS64.TRYWAIT P0, [R6+URZ+0x28c40], R19 ;  /* 0x028c4013060075a7 */ /* 0x000e24000800017f */
[----:B0-----:R-:W-:Y:S05]  /*16cb0*/  @!P0 BRA `(.L_x_5598) ;  /* 0x0000003800688947 */ /* 0x001fea0003800000 */
.L_x_5675:
[----:B------:R-:W-:Y:S05]  /*16cc0*/  BSYNC B1 ;  /* 0x0000000000017941 */ /* 0x000fea0003800000 */
.L_x_5597:
        /* <DEDUP_REMOVED lines=17> */
[----:B-1----:R-:W-:Y:S01]  /*16de0*/  IMAD R25, R26, UR5, R3 ;  /* 0x000000051a197c24 */ /* 0x002fe2000f8e0203 */
        /* <DEDUP_REMOVED lines=22> */
.L_x_5685:
        /* <DEDUP_REMOVED lines=8> */
.L_x_5600:
        /* <DEDUP_REMOVED lines=11> */
.L_x_5601:
[----:B------:R2:W-:Y:S01]  /*17080*/  SYNCS.ARRIVE.TRANS64.A1T0 RZ, [R6+URZ+0x28c30], RZ ;  /* 0x028c30ff06ff79a7 */ /* 0x0005e2000810003f */
[----:B------:R-:W-:Y:S05]  /*17090*/  @!P2 BRA `(.L_x_5602) ;  /* 0x000000000004a947 */ /* 0x000fea0003800000 */
[----:B------:R-:W-:Y:S01]  /*170a0*/  BPT.TRAP 0x1 ;  /* 0x000000040000795c */ /* 0x000fe20000300000 */
.L_x_5602:
[----:B------:R-:W3:Y:S01]  /*170b0*/  SYNCS.PHASECHK.TRANS64.TRYWAIT P0, [R6+URZ+0x28c60], R19 ;  /* 0x028c6013060075a7 */ /* 0x000ee2000800017f */
[----:B------:R-:W-:Y:S04]  /*170c0*/  BSSY B1, `(.L_x_5603) ;  /* 0x0000002000017945 */ /* 0x000fe80003800000 */
[----:B---3--:R-:W-:Y:S05]  /*170d0*/  @!P0 BRA `(.L_x_5604) ;  /* 0x0000003800908947 */ /* 0x008fea0003800000 */
.L_x_5686:
[----:B------:R-:W-:Y:S05]  /*170e0*/  BSYNC B1 ;  /* 0x0000000000017941 */ /* 0x000fea0003800000 */
.L_x_5603:
        /* <DEDUP_REMOVED lines=79> */
.L_x_5696:
        /* <DEDUP_REMOVED lines=25> */
.L_x_5606:
        /* <DEDUP_REMOVED lines=11> */
.L_x_5607:
[----:B------:R3:W-:Y:S01]  /*17820*/  SYNCS.ARRIVE.TRANS64.A1T0 RZ, [R6+URZ+0x28c50], RZ ;  /* 0x028c50ff06ff79a7 */ /* 0x0007e2000810003f */
[----:B------:R-:W-:Y:S05]  /*17830*/  @P3 BRA `(.L_x_5608) ;  /* 0xfffffff000643947 */ /* 0x000fea000383ffff */
.L_x_5595:
[----:B------:R-:W-:Y:S05]  /*17840*/  BSYNC B0 ;  /* 0x0000000000007941 */ /* 0x000fea0003800000 */
.L_x_5594:
        /* <DEDUP_REMOVED lines=21> */
.L_x_5610:
[----:B------:R-:W-:Y:S05]  /*179a0*/  BSYNC B0 ;  /* 0x0000000000007941 */ /* 0x000fea0003800000 */
.L_x_5609:
[----:B------:R-:W-:-:S07]  /*179b0*/  SEL R18, R18, RZ, P0 ;  /* 0x000000ff12127207 */ /* 0x000fce0000000000 */
.L_x_5569:
[----:B------:R-:W-:Y:S05]  /*179c0*/  BSYNC B7 ;  /* 0x0000000000077941 */ /* 0x000fea0003800000 */
.L_x_5567:
        /* <DEDUP_REMOVED lines=8> */
[----:B-1----:R1:W4:Y:S01]  /*17a50*/  LDS.128 R24, [R17+0x28cd0] ;  /* 0x028cd00011187984 */ /* 0x0023220000000c00 */
[----:B------:R-:W-:Y:S06]  /*17a60*/  BAR.ARV 0x4, 0x180 ;  /* 0x0106000000007b1d */ /* 0x000fec0000002000 */
[----:B------:R-:W-:Y:S05]  /*17a70*/  BRA `(.L_x_5612) ;  /* 0x0000000c00d47947 */ /* 0x000fea0003800000 */
.L_x_5611:
        /* <DEDUP_REMOVED lines=14> */
[----:B-1----:R-:W-:Y:S01]  /*17b60*/  IMAD.MOV.U32 R25, RZ, RZ, RZ ;  /* 0x000000ffff197224 */ /* 0x002fe200078e00ff */
        /* <DEDUP_REMOVED lines=28> */
.L_x_5706:
[----:B------:R-:W-:Y:S02]  /*17d30*/  ULDC UR4, c[0x0][0xc38] ;  /* 0x00030e0000047ab9 */ /* 0x000fe40000000800 */
[----:B------:R-:W-:-:S04]  /*17d40*/  IMAD.U32 R4, RZ, RZ, UR4 ;  /* 0x00000004ff047e24 */ /* 0x000fc8000f8e00ff */
[----:B-1----:R-:W-:-:S04]  /*17d50*/  IMAD R5, R14, R4, RZ ;  /* 0x000000040e057224 */ /* 0x002fc800078e02ff */
[----:B------:R-:W-:-:S05]  /*17d60*/  IMAD.IADD R6, R6, 0x1, R5 ;  /* 0x0000000106067824 */ /* 0x000fca00078e0205 */
[----:B------:R-:W-:-:S13]  /*17d70*/  ISETP.GT.AND P6, PT, R6, R0, PT ;  /* 0x000000000600720c */ /* 0x000fda0003fc4270 */
[----:B------:R-:W-:Y:S05]  /*17d80*/  @P6 BRA `(.L_x_5614) ;  /* 0x0000000000a46947 */ /* 0x000fea0003800000 */
.L_x_5617:
        /* <DEDUP_REMOVED lines=35> */
.L_x_5714:
[----:B------:R-:W-:Y:S02]  /*17fc0*/  ULDC UR4, c[0x0][0xc38] ;  /* 0x00030e0000047ab9 */ /* 0x000fe40000000800 */
[----:B------:R-:W-:-:S04]  /*17fd0*/  IMAD.U32 R4, RZ, RZ, UR4 ;  /* 0x00000004ff047e24 */ /* 0x000fc8000f8e00ff */
[----:B-1----:R-:W-:-:S04]  /*17fe0*/  IMAD R5, R14, R4, RZ ;  /* 0x000000040e057224 */ /* 0x002fc800078e02ff */
[----:B------:R-:W-:-:S05]  /*17ff0*/  IMAD.IADD R6, R5, 0x1, R6 ;  /* 0x0000000105067824 */ /* 0x000fca00078e0206 */
[----:B------:R-:W-:-:S13]  /*18000*/  ISETP.GT.AND P6, PT, R6, R0, PT ;  /* 0x000000000600720c */ /* 0x000fda0003fc4270 */
[----:B------:R-:W-:Y:S05]  /*18010*/  @!P6 BRA `(.L_x_5617) ;  /* 0xfffffffc005ce947 */ /* 0x000fea000383ffff */
.L_x_5614:
        /* <DEDUP_REMOVED lines=10> */
.L_x_5719:
[----:B------:R-:W-:-:S13]  /*180c0*/  ISETP.NE.AND P0, PT, R2, RZ, PT ;  /* 0x000000ff0200720c */ /* 0x000fda0003f05270 */
[----:B------:R-:W-:Y:S05]  /*180d0*/  @!P0 BRA `(.L_x_5619) ;  /* 0x0000000000108947 */ /* 0x000fea0003800000 */
[----:B------:R-:W-:Y:S01]  /*180e0*/  UMOV UR4, 0xffffffff ;  /* 0xffffffff00047882 */ /* 0x000fe20000000000 */
[----:B-1----:R-:W-:Y:S02]  /*180f0*/  VIADD R12, R12, 0xffffffff ;  /* 0xffffffff0c0c7836 */ /* 0x002fe40000000000 */
[----:B------:R-:W-:Y:S05]  /*18100*/  BRA.DIV UR4, `(.L_x_5620) ;  /* 0x0000003a04c07947 */ /* 0x000fea000b800000 */
[----:B------:R4:W1:Y:S02]  /*18110*/  SHFL.IDX PT, R24, R3, R12, 0x1f ;  /* 0x00001f0c03187589 */ /* 0x00086400000e0000 */
.L_x_5619:
        /* <DEDUP_REMOVED lines=8> */
[----:B-1----:R-:W1:Y:S08]  /*181a0*/  MUFU.RCP R6, R6 ;  /* 0x0000000600067308 */ /* 0x002e700000001000 */
[----:B--2---:R-:W-:Y:S01]  /*181b0*/  MUFU.RCP R9, R9 ;  /* 0x0000000900097308 */ /* 0x004fe20000001000 */
[----:B-1----:R-:W-:-:S07]  /*181c0*/  VIADD R2, R6, 0xffffffe ;  /* 0x0ffffffe06027836 */ /* 0x002fce0000000000 */
[----:B0---4-:R0:W1:Y:S02]  /*181d0*/  F2I.FTZ.U32.TRUNC.NTZ R3, R2 ;  /* 0x0000000200037305 */ /* 0x011064000021f000 */
[----:B0-----:R-:W-:Y:S02]  /*181e0*/  IMAD.MOV.U32 R2, RZ, RZ, RZ ;  /* 0x000000ffff027224 */ /* 0x001fe400078e00ff */
[----:B-1----:R-:W-:-:S04]  /*181f0*/  IMAD.MOV R7, RZ, RZ, -R3 ;  /* 0x000000ffff077224 */ /* 0x002fc800078e0a03 */
[----:B------:R-:W-:-:S04]  /*18200*/  IMAD R7, R7, R4, RZ ;  /* 0x0000000407077224 */ /* 0x000fc800078e02ff */
[----:B------:R-:W-:Y:S01]  /*18210*/  IMAD.HI.U32 R3, R3, R7, R2 ;  /* 0x0000000703037227 */ /* 0x000fe200078e0002 */
[----:B------:R-:W-:Y:S02]  /*18220*/  IABS R7, R0 ;  /* 0x0000000000077213 */ /* 0x000fe40000000000 */
[----:B------:R-:W-:-:S03]  /*18230*/  IABS R2, R25 ;  /* 0x0000001900027213 */ /* 0x000fc60000000000 */
[----:B------:R-:W-:-:S04]  /*18240*/  IMAD.HI.U32 R6, R3, R7, RZ ;  /* 0x0000000703067227 */ /* 0x000fc800078e00ff */
[----:B------:R-:W-:Y:S02]  /*18250*/  IMAD.MOV R2, RZ, RZ, -R2 ;  /* 0x000000ffff027224 */ /* 0x000fe400078e0a02 */
        /* <DEDUP_REMOVED lines=39> */
.L_x_5621:
        /* <DEDUP_REMOVED lines=11> */
[----:B------:R-:W-:Y:S01]  /*18580*/  IMAD R11, R10, R7, RZ ;  /* 0x000000070a0b7224 */ /* 0x000fe200078e02ff */
[----:B------:R-:W-:-:S03]  /*18590*/  IABS R10, R5 ;  /* 0x00000005000a7213 */ /* 0x000fc60000000000 */
        /* <DEDUP_REMOVED lines=18> */
[----:B------:R-:W-:-:S03]  /*186c0*/  IMAD R0, R5, R9, R0 ;  /* 0x0000000905007224 */ /* 0x000fc600078e0200 */
[----:B------:R-:W-:-:S04]  /*186d0*/  VIADDMNMX R4, R3, R4, R6, PT ;  /* 0x0000000403047246 */ /* 0x000fc80003800106 */
[----:B------:R-:W-:-:S04]  /*186e0*/  IABS R6, R4 ;  /* 0x0000000400067213 */ /* 0x000fc80000000000 */
[----:B------:R-:W0:Y:S08]  /*186f0*/  I2F.RP R8, R6 ;  /* 0x0000000600087306 */ /* 0x000e300000209400 */
[----:B0-----:R-:W0:Y:S02]  /*18700*/  MUFU.RCP R8, R8 ;  /* 0x0000000800087308 */ /* 0x001e240000001000 */
[----:B0-----:R-:W-:Y:S01]  /*18710*/  VIADD R2, R8, 0xffffffe ;  /* 0x0ffffffe08027836 */ /* 0x001fe20000000000 */
[----:B------:R-:W-:-:S05]  /*18720*/  IABS R8, R0 ;  /* 0x0000000000087213 */ /* 0x000fca0000000000 */
[----:B------:R0:W1:Y:S02]  /*18730*/  F2I.FTZ.U32.TRUNC.NTZ R3, R2 ;  /* 0x0000000200037305 */ /* 0x000064000021f000 */
[----:B0-----:R-:W-:Y:S02]  /*18740*/  IMAD.MOV.U32 R2, RZ, RZ, RZ ;  /* 0x000000ffff027224 */ /* 0x001fe400078e00ff */
[----:B-1----:R-:W-:-:S04]  /*18750*/  IMAD.MOV R5, RZ, RZ, -R3 ;  /* 0x000000ffff057224 */ /* 0x002fc800078e0a03 */
[----:B------:R-:W-:-:S04]  /*18760*/  IMAD R5, R5, R6, RZ ;  /* 0x0000000605057224 */ /* 0x000fc800078e02ff */
[----:B------:R-:W-:Y:S01]  /*18770*/  IMAD.HI.U32 R3, R3, R5, R2 ;  /* 0x0000000503037227 */ /* 0x000fe200078e0002 */
[-C--:B------:R-:W-:Y:S02]  /*18780*/  IABS R5, R4.reuse ;  /* 0x0000000400057213 */ /* 0x080fe40000000000 */
[----:B------:R-:W-:Y:S02]  /*18790*/  LOP3.LUT R2, R0, R4, RZ, 0x3c, !PT ;  /* 0x0000000400027212 */ /* 0x000fe400078e3cff */
[----:B------:R-:W-:Y:S01]  /*187a0*/  IADD3 R0, R7, 0x1000000, R0 ;  /* 0x0100000007007810 */ /* 0x000fe20007ffe000 */
[----:B------:R-:W-:Y:S01]  /*187b0*/  IMAD.MOV R5, RZ, RZ, -R5 ;  /* 0x000000ffff057224 */ /* 0x000fe200078e0a05 */
[----:B------:R-:W-:Y:S01]  /*187c0*/  ISETP.GE.AND P2, PT, R2, RZ, PT ;  /* 0x000000ff0200720c */ /* 0x000fe20003f46270 */
        /* <DEDUP_REMOVED lines=9> */
[----:B------:R-:W-:Y:S01]  /*18860*/  @!P1 LOP3.LUT R3, RZ, R4, RZ, 0x33, !PT ;  /* 0x00000004ff039212 */ /* 0x000fe200078e33ff */
[----:B------:R-:W-:-:S04]  /*18870*/  IMAD.MOV R4, RZ, RZ, -R4 ;  /* 0x000000ffff047224 */ /* 0x000fc800078e0a04 */
[----:B------:R-:W-:-:S07]  /*18880*/  IMAD R26, R3, R4, R0 ;  /* 0x00000004031a7224 */ /* 0x000fce00078e0200 */
.L_x_5622:
[----:B------:R-:W-:-:S05]  /*18890*/  LOP3.LUT R0, RZ, R3, RZ, 0x33, !PT ;  /* 0x00000003ff007212 */ /* 0x000fca00078e33ff */
[----:B------:R-:W-:Y:S01]  /*188a0*/  IMAD.IADD R25, R25, 0x1, R0 ;  /* 0x0000000119197824 */ /* 0x000fe200078e0200 */
[----:B------:R-:W-:Y:S06]  /*188b0*/  BRA `(.L_x_5623) ;  /* 0x00000000001c7947 */ /* 0x000fec0003800000 */
.L_x_5615:
[----:B------:R-:W-:Y:S01]  /*188c0*/  UMOV UR4, URZ ;  /* 0x0000003f00047c82 */ /* 0x000fe20008000000 */
[----:B------:R-:W-:Y:S01]  /*188d0*/  UMOV UR5, URZ ;  /* 0x0000003f00057c82 */ /* 0x000fe20008000000 */
[----:B------:R-:W-:Y:S01]  /*188e0*/  ULDC UR6, c[0x0][0xc3c] ;  /* 0x00030f0000067ab9 */ /* 0x000fe20000000800 */
[----:B------:R-:W-:Y:S02]  /*188f0*/  IMAD.MOV.U32 R24, RZ, RZ, R0 ;  /* 0x000000ffff187224 */ /* 0x000fe400078e0000 */
[----:B------:R-:W-:Y:S02]  /*18900*/  IMAD.U32 R25, RZ, RZ, UR4 ;  /* 0x00000004ff197e24 */ /* 0x000fe4000f8e00ff */
[----:B------:R-:W-:Y:S02]  /*18910*/  IMAD.U32 R26, RZ, RZ, UR5 ;  /* 0x00000005ff1a7e24 */ /* 0x000fe4000f8e00ff */
[----:B------:R-:W-:-:S07]  /*18920*/  IMAD.U32 R27, RZ, RZ, UR6 ;  /* 0x00000006ff1b7e24 */ /* 0x000fce000f8e00ff */
.L_x_5623:
[----:B------:R-:W1:Y:S01]  /*18930*/  S2R R0, SR_TID.X ;  /* 0x0000000000007919 */ /* 0x000e620000002100 */
[----:B------:R-:W-:Y:S05]  /*18940*/  WARPSYNC.ALL ;  /* 0x0000000000007948 */ /* 0x000fea0003800000 */
[----:B------:R-:W-:Y:S01]  /*18950*/  BAR.SYNC.DEFER_BLOCKING 0x4, 0x180 ;  /* 0x0106000000007b1d */ /* 0x000fe20000010000 */
[----:B-1----:R-:W-:-:S04]  /*18960*/  LOP3.LUT R0, R0, 0x1f, RZ, 0xc0, !PT ;  /* 0x0000001f00007812 */ /* 0x002fc800078ec0ff */
[----:B------:R-:W-:-:S13]  /*18970*/  ISETP.NE.AND P0, PT, R0, RZ, PT ;  /* 0x000000ff0000720c */ /* 0x000fda0003f05270 */
[----:B0-----:R-:W0:Y:S01]  /*18980*/  @!P0 S2R R3, SR_CgaCtaId ;  /* 0x0000000000038919 */ /* 0x001e220000008800 */
[----:B------:R-:W-:-:S04]  /*18990*/  @!P0 MOV R0, 0x400 ;  /* 0x0000040000008802 */ /* 0x000fc80000000f00 */
[----:B0-----:R-:W-:-:S05]  /*189a0*/  @!P0 LEA R17, R3, R0, 0x18 ;  /* 0x0000000003118211 */ /* 0x001fca00078ec0ff */
[----:B------:R0:W-:Y:S01]  /*189b0*/  @!P0 STS.128 [R17+0x28cd0], R24 ;  /* 0x028cd01811008388 */ /* 0x0001e20000000c00 */
[----:B------:R-:W-:Y:S06]  /*189c0*/  BAR.ARV 0x5, 0x180 ;  /* 0x0146000000007b1d */ /* 0x000fec0000002000 */
.L_x_5612:
[----:B------:R-:W-:Y:S02]  /*189d0*/  ULDC UR4, c[0x0][0xc3c] ;  /* 0x00030f0000047ab9 */ /* 0x000fe40000000800 */
[----:B----4-:R-:W-:-:S13]  /*189e0*/  ISETP.GE.AND P0, PT, R27, UR4, PT ;  /* 0x000000041b007c0c */ /* 0x010fda000bf06270 */
[----:B------:R-:W-:Y:S05]  /*189f0*/  @!P0 BRA `(.L_x_5624) ;  /* 0xffffffb000048947 */ /* 0x000fea000383ffff */
[----:B------:R-:W-:Y:S05]  /*18a00*/  BSYNC B8 ;  /* 0x0000000000087941 */ /* 0x000fea0003800000 */
.L_x_5553:
[----:B------:R-:W4:Y:S01]  /*18a10*/  LDL.LU R0, [R1+0x10] ;  /* 0x0000100001007983 */ /* 0x000f220000300800 */
[----:B------:R-:W-:Y:S01]  /*18a20*/  BSSY B0, `(.L_x_5625) ;  /* 0x000000b000007945 */ /* 0x000fe20003800000 */
[----:B------:R-:W5:Y:S01]  /*18a30*/  S2R R5, SR_CgaCtaId ;  /* 0x0000000000057919 */ /* 0x000f620000008800 */
[----:B----4-:R-:W-:-:S05]  /*18a40*/  VIADD R0, R0, 0x1 ;  /* 0x0000000100007836 */ /* 0x010fca0000000000 */
[----:B-1----:R-:W-:-:S04]  /*18a50*/  LEA.HI R2, R0, R0, RZ, 0x1 ;  /* 0x0000000000027211 */ /* 0x002fc800078f08ff */
[----:B------:R-:W-:Y:S02]  /*18a60*/  LOP3.LUT R3, R2, 0xfffffffe, RZ, 0xc0, !PT ;  /* 0xfffffffe02037812 */ /* 0x000fe400078ec0ff */
[----:B------:R-:W-:-:S03]  /*18a70*/  MOV R2, 0x400 ;  /* 0x0000040000027802 */ /* 0x000fc60000000f00 */
[----:B------:R-:W-:Y:S01]  /*18a80*/  IMAD.IADD R0, R0, 0x1, -R3 ;  /* 0x0000000100007824 */ /* 0x000fe200078e0a03 */
[----:B-----5:R-:W-:-:S04]  /*18a90*/  LEA R7, R5, R2, 0x18 ;  /* 0x0000000205077211 */ /* 0x020fc800078ec0ff */
[----:B------:R-:W-:-:S04]  /*18aa0*/  SHF.L.U32 R0, R0, 0x1f, RZ ;  /* 0x0000001f00007819 */ /* 0x000fc800000006ff */
[----:B------:R-:W1:Y:S02]  /*18ab0*/  SYNCS.PHASECHK.TRANS64.TRYWAIT P0, [R7+URZ+0x28c20], R0 ;  /* 0x028c2000070075a7 */ /* 0x000e64000800017f */
[----:B-1----:R-:W-:Y:S05]  /*18ac0*/  @!P0 BRA `(.L_x_5626) ;  /* 0x0000003000788947 */ /* 0x002fea0003800000 */
.L_x_5722:
[----:B------:R-:W-:Y:S05]  /*18ad0*/  BSYNC B0 ;  /* 0x0000000000007941 */ /* 0x000fea0003800000 */
.L_x_5625:
[----:B------:R-:W-:-:S03]  /*18ae0*/  UMOV UR4, 0xffffffff ;  /* 0xffffffff00047882 */ /* 0x000fc60000000000 */
[----:B------:R-:W-:Y:S05]  /*18af0*/  BRA.DIV UR4, `(.L_x_5627) ;  /* 0x0000003204807947 */ /* 0x000fea000b800000 */
[----:B-1----:R-:W1:Y:S02]  /*18b00*/  S2R R0, SR_TID.X ;  /* 0x0000000000007919 */ /* 0x002e640000002100 */
[----:B-1----:R-:W-:-:S04]  /*18b10*/  SHF.R.U32.HI R0, RZ, 0x5, R0 ;  /* 0x00000005ff007819 */ /* 0x002fc80000011600 */
[----:B------:R-:W-:-:S05]  /*18b20*/  LOP3.LUT R0, R0, 0x3, RZ, 0xc0, !PT ;  /* 0x0000000300007812 */ /* 0x000fca00078ec0ff */
[----:B------:R1:W4:Y:S02]  /*18b30*/  SHFL.IDX PT, R14, R0, RZ, 0x1f ;  /* 0x00001fff000e7589 */ /* 0x00032400000e0000 */
.L_x_5725:
[----:B----4-:R-:W-:Y:S01]  /*18b40*/  ISETP.NE.AND P0, PT, R14, RZ, PT ;  /* 0x000000ff0e00720c */ /* 0x010fe20003f05270 */
[----:B------:R-:W-:-:S12]  /*18b50*/  BSSY B0, `(.L_x_5628) ;  /* 0x0000024000007945 */ /* 0x000fd80003800000 */
[----:B------:R-:W-:Y:S05]  /*18b60*/  @P0 BRA `(.L_x_5629) ;  /* 0x0000000000880947 */ /* 0x000fea0003800000 */
[----:B------:R-:W-:-:S03]  /*18b70*/  UMOV UR4, 0xffffffff ;  /* 0xffffffff00047882 */ /* 0x000fc60000000000 */
[----:B------:R-:W-:Y:S05]  /*18b80*/  BRA.DIV UR4, `(.L_x_5630) ;  /* 0x0000003204907947 */ /* 0x000fea000b800000 */
[----:B------:R-:W-:-:S13]  /*18b90*/  ELECT P6, URZ, PT ;  /* 0x00000000003f782f */ /* 0x000fda00038c0000 */
.L_x_5728:
[----:B------:R-:W-:Y:S05]  /*18ba0*/  @!P6 BRA `(.L_x_5629) ;  /* 0x000000000078e947 */ /* 0x000fea0003800000 */
[----:B------:R-:W-:-:S06]  /*18bb0*/  ULOP3.LUT UR4, UR39, 0x2, URZ, 0xfc, !UPT ;  /* 0x0000000227047892 */ /* 0x000fcc000f8efc3f */
[----:B-1----:R-:W-:-:S05]  /*18bc0*/  IMAD.U32 R0, RZ, RZ, UR4 ;  /* 0x00000004ff007e24 */ /* 0x002fca000f8e00ff */
[----:B------:R-:W-:-:S13]  /*18bd0*/  ISETP.NE.AND P0, PT, R0, 0x3, PT ;  /* 0x000000030000780c */ /* 0x000fda0003f05270 */
[----:B------:R-:W-:Y:S05]  /*18be0*/  @!P0 BRA `(.L_x_5631) ;  /* 0x0000000000048947 */ /* 0x000fea0003800000 */
[----:B------:R-:W-:Y:S01]  /*18bf0*/  BPT.TRAP 0x1 ;  /* 0x000000040000795c */ /* 0x000fe20000300000 */
.L_x_5631:
[----:B------:R-:W-:Y:S01]  /*18c00*/  IMAD R5, R18, 0x8, R7 ;  /* 0x0000000812057824 */ /* 0x000fe200078e0207 */
[----:B------:R-:W-:Y:S01]  /*18c10*/  SHF.L.U32 R0, R22, 0x1f, RZ ;  /* 0x0000001f16007819 */ /* 0x000fe200000006ff */
[----:B------:R-:W-:-:S03]  /*18c20*/  VIADD R18, R18, 0x1 ;  /* 0x0000000112127836 */ /* 0x000fc60000000000 */
[----:B------:R-:W1:Y:S02]  /*18c30*/  SYNCS.PHASECHK.TRANS64.TRYWAIT P1, [R5+URZ+0x28c40], R0 ;  /* 0x028c4000050075a7 */ /* 0x000e64000802017f */
[----:B------:R-:W-:-:S04]  /*18c40*/  ISETP.NE.AND P2, PT, R18, 0x2, PT ;  /* 0x000000021200780c */ /* 0x000fc80003f45270 */
[----:B------:R-:W-:Y:S01]  /*18c50*/  SEL R3, RZ, 0x1, P2 ;  /* 0x00000001ff037807 */ /* 0x000fe20001000000 */
[----:B-1----:R-:W-:Y:S08]  /*18c60*/  @!P1 BRA `(.L_x_5632) ;  /* 0x0000003000789947 */ /* 0x002ff00003800000 */
.L_x_5729:
[----:B------:R-:W-:Y:S02]  /*18c70*/  SEL R18, R18, RZ, P2 ;  /* 0x000000ff12127207 */ /* 0x000fe40001000000 */
[----:B------:R-:W-:Y:S01]  /*18c80*/  LOP3.LUT R2, R22, R3, RZ, 0x3c, !PT ;  /* 0x0000000316027212 */ /* 0x000fe200078e3cff */
[----:B------:R-:W-:Y:S06]  /*18c90*/  @!P0 BRA `(.L_x_5633) ;  /* 0x0000000000048947 */ /* 0x000fec0003800000 */
[----:B------:R-:W-:Y:S01]  /*18ca0*/  BPT.TRAP 0x1 ;  /* 0x000000040000795c */ /* 0x000fe20000300000 */
.L_x_5633:
[----:B------:R-:W-:Y:S01]  /*18cb0*/  IMAD R3, R18, 0x8, R7 ;  /* 0x0000000812037824 */ /* 0x000fe200078e0207 */
[----:B------:R-:W-:-:S04]  /*18cc0*/  SHF.L.U32 R2, R2, 0x1f, RZ ;  /* 0x0000001f02027819 */ /* 0x000fc800000006ff */
[----:B------:R-:W4:Y:S02]  /*18cd0*/  SYNCS.PHASECHK.TRANS64.TRYWAIT P1, [R3+URZ+0x28c40], R2 ;  /* 0x028c4002030075a7 */ /* 0x000f24000802017f */
[----:B----4-:R-:W-:Y:S05]  /*18ce0*/  @!P1 BRA `(.L_x_5634) ;  /* 0x00000030006c9947 */ /* 0x010fea0003800000 */
.L_x_5730:
[----:B------:R-:W-:Y:S05]  /*18cf0*/  @!P0 BRA `(.L_x_5635) ;  /* 0x0000000000048947 */ /* 0x000fea0003800000 */
[----:B------:R-:W-:Y:S01]  /*18d00*/  BPT.TRAP 0x1 ;  /* 0x000000040000795c */ /* 0x000fe20000300000 */
.L_x_5635:
[----:B------:R-:W5:Y:S02]  /*18d10*/  SYNCS.PHASECHK.TRANS64.TRYWAIT P1, [R5+URZ+0x28c60], R0 ;  /* 0x028c6000050075a7 */ /* 0x000f64000802017f */
[----:B-----5:R-:W-:Y:S05]  /*18d20*/  @!P1 BRA `(.L_x_5636) ;  /* 0x0000003000709947 */ /* 0x020fea0003800000 */
.L_x_5731:
[----:B------:R-:W-:Y:S05]  /*18d30*/  @!P0 BRA `(.L_x_5637) ;  /* 0x0000000000048947 */ /* 0x000fea0003800000 */
[----:B------:R-:W-:Y:S01]  /*18d40*/  BPT.TRAP 0x1 ;  /* 0x000000040000795c */ /* 0x000fe20000300000 */
.L_x_5637:
[----:B------:R0:W0:Y:S02]  /*18d50*/  SYNCS.PHASECHK.TRANS64.TRYWAIT P0, [R3+URZ+0x28c60], R2 ;  /* 0x028c6002030075a7 */ /* 0x000024000800017f */
[----:B0-----:R-:W-:Y:S05]  /*18d60*/  @!P0 NANOSLEEP.SYNCS 0x989680 ;  /* 0x009896800000895d */ /* 0x001fea0003900000 */
[----:B------:R-:W0:Y:S02]  /*18d70*/  @!P0 SYNCS.PHASECHK.TRANS64 P0, [R3+URZ+0x28c60], R2 ;  /* 0x028c6002030085a7 */ /* 0x000e24000800007f */
[----:B0-----:R-:W-:Y:S05]  /*18d80*/  @!P0 BRA `(.L_x_5637) ;  /* 0xfffffffc00f08947 */ /* 0x001fea000383ffff */
.L_x_5629:
[----:B------:R-:W-:Y:S05]  /*18d90*/  BSYNC B0 ;  /* 0x0000000000007941 */ /* 0x000fea0003800000 */
.L_x_5628:
[----:B------:R-:W-:Y:S05]  /*18da0*/  EXIT ;  /* 0x000000000000794d */ /* 0x000fea0003800000 */
.L_x_5434:
[----:B0-----:R-:W-:-:S04]  /*18db0*/  IMAD.U32 R3, RZ, RZ, UR23 ;  /* 0x00000017ff037e24 */ /* 0x001fc8000f8e00ff */
[----:B------:R0:W1:Y:S03]  /*18dc0*/  SYNCS.PHASECHK.TRANS64.TRYWAIT P1, [R3+URZ+0x28c50], R0 ;  /* 0x028c5000030075a7 */ /* 0x000066000802017f */
[----:B-1----:R-:W-:Y:S05]  /*18dd0*/  @!P1 NANOSLEEP.SYNCS 0x989680 ;  /* 0x009896800000995d */ /* 0x002fea0003900000 */
[----:B------:R-:W1:Y:S02]  /*18de0*/  @!P1 SYNCS.PHASECHK.TRANS64 P1, [R3+URZ+0x28c50], R0 ;  /* 0x028c5000030095a7 */ /* 0x000e64000802007f */
[----:B-1----:R-:W-:Y:S05]  /*18df0*/  @!P1 BRA `(.L_x_5434) ;  /* 0xfffffffc00ec9947 */ /* 0x002fea000383ffff */
[----:B------:R-:W-:Y:S05]  /*18e00*/  BRA `(.L_x_5638) ;  /* 0xfffffe9400a87947 */ /* 0x000fea000383ffff */
.L_x_5440:
[----:B-1----:R-:W-:-:S04]  /*18e10*/  IMAD.U32 R3, RZ, RZ, UR23 ;  /* 0x00000017ff037e24 */ /* 0x002fc8000f8e00ff */
[----:B------:R1:W2:Y:S03]  /*18e20*/  SYNCS.PHASECHK.TRANS64.TRYWAIT P1, [R3+URZ+0x28c50], R0 ;  /* 0x028c5000030075a7 */ /* 0x0002a6000802017f */
[----:B--2---:R-:W-:Y:S05]  /*18e30*/  @!P1 NANOSLEEP.SYNCS 0x989680 ;  /* 0x009896800000995d */ /* 0x004fea0003900000 */
[----:B------:R-:W2:Y:S02]  /*18e40*/  @!P1 SYNCS.PHASECHK.TRANS64 P1, [R3+URZ+0x28c50], R0 ;  /* 0x028c5000030095a7 */ /* 0x000ea4000802007f */
[----:B--2---:R-:W-:Y:S05]  /*18e50*/  @!P1 BRA `(.L_x_5440) ;  /* 0xfffffffc00ec9947 */ /* 0x004fea000383ffff */
[----:B------:R-:W-:Y:S05]  /*18e60*/  BRA `(.L_x_5439) ;  /* 0xfffffea000ac7947 */ /* 0x000fea000383ffff */
.L_x_5451:
[----:B0-----:R-:W-:-:S04]  /*18e70*/  IMAD.U32 R3, RZ, RZ, UR41 ;  /* 0x00000029ff037e24 */ /* 0x001fc8000f8e00ff */
[----:B------:R0:W1:Y:S03]  /*18e80*/  SYNCS.PHASECHK.TRANS64.TRYWAIT P1, [R3+URZ+0x28c00], R0 ;  /* 0x028c0000030075a7 */ /* 0x000066000802017f */
[----:B-1----:R-:W-:Y:S05]  /*18e90*/  @!P1 NANOSLEEP.SYNCS 0x989680 ;  /* 0x009896800000995d */ /* 0x002fea0003900000 */
[----:B------:R-:W1:Y:S02]  /*18ea0*/  @!P1 SYNCS.PHASECHK.TRANS64 P1, [R3+URZ+0x28c00], R0 ;  /* 0x028c0000030095a7 */ /* 0x000e64000802007f */
[----:B-1----:R-:W-:Y:S05]  /*18eb0*/  @!P1 BRA `(.L_x_5451) ;  /* 0xfffffffc00ec9947 */ /* 0x002fea000383ffff */
[----:B------:R-:W-:Y:S05]  /*18ec0*/  BRA `(.L_x_5639) ;  /* 0xfffffeb800e87947 */ /* 0x000fea000383ffff */
.L_x_5455:
[----:B--2---:R2:W3:Y:S02]  /*18ed0*/  SYNCS.PHASECHK.TRANS64.TRYWAIT P1, [R7+URZ+0x28c30], R8 ;  /* 0x028c3008070075a7 */ /* 0x0044e4000802017f */
[----:B---3--:R-:W-:Y:S05]  /*18ee0*/  @!P1 NANOSLEEP.SYNCS 0x989680 ;  /* 0x009896800000995d */ /* 0x008fea0003900000 */
[----:B------:R-:W3:Y:S02]  /*18ef0*/  @!P1 SYNCS.PHASECHK.TRANS64 P1, [R7+URZ+0x28c30], R8 ;  /* 0x028c3008070095a7 */ /* 0x000ee4000802007f */
[----:B---3--:R-:W-:Y:S05]  /*18f00*/  @!P1 BRA `(.L_x_5455) ;  /* 0xfffffffc00f09947 */ /* 0x008fea000383ffff */
[----:B------:R-:W-:Y:S05]  /*18f10*/  BRA `(.L_x_5454) ;  /* 0xfffffebc00047947 */ /* 0x000fea000383ffff */
.L_x_5468:
[----:B----4-:R4:W0:Y:S02]  /*18f20*/  SYNCS.PHASECHK.TRANS64.TRYWAIT P1, [R7+URZ+0x28c50], R8 ;  /* 0x028c5008070075a7 */ /* 0x010824000802017f */
[----:B0-----:R-:W-:Y:S05]  /*18f30*/  @!P1 NANOSLEEP.SYNCS 0x989680 ;  /* 0x009896800000995d */ /* 0x001fea0003900000 */
[----:B------:R-:W0:Y:S02]  /*18f40*/  @!P1 SYNCS.PHASECHK.TRANS64 P1, [R7+URZ+0x28c50], R8 ;  /* 0x028c5008070095a7 */ /* 0x000e24000802007f */
[----:B0-----:R-:W-:Y:S05]  /*18f50*/  @!P1 BRA `(.L_x_5468) ;  /* 0xfffffffc00f09947 */ /* 0x001fea000383ffff */
[----:B------:R-:W-:Y:S05]  /*18f60*/  BRA `(.L_x_5467) ;  /* 0xfffffed400a07947 */ /* 0x000fea000383ffff */
.L_x_5477:
[----:B--2---:R-:W-:-:S04]  /*18f70*/  IMAD.U32 R5, RZ, RZ, UR23 ;  /* 0x00000017ff057e24 */ /* 0x004fc8000f8e00ff */
[----:B------:R2:W3:Y:S03]  /*18f80*/  SYNCS.PHASECHK.TRANS64.TRYWAIT P1, [R5+URZ+0x28c30], R8 ;  /* 0x028c3008050075a7 */ /* 0x0004e6000802017f */
[----:B---3--:R-:W-:Y:S05]  /*18f90*/  @!P1 NANOSLEEP.SYNCS 0x989680 ;  /* 0x009896800000995d */ /* 0x008fea0003900000 */
[----:B------:R-:W3:Y:S02]  /*18fa0*/  @!P1 SYNCS.PHASECHK.TRANS64 P1, [R5+URZ+0x28c30], R8 ;  /* 0x028c3008050095a7 */ /* 0x000ee4000802007f */
[----:B---3--:R-:W-:Y:S05]  /*18fb0*/  @!P1 BRA `(.L_x_5477) ;  /* 0xfffffffc00ec9947 */ /* 0x008fea000383ffff */
[----:B------:R-:W-:Y:S05]  /*18fc0*/  BRA `(.L_x_5476) ;  /* 0xfffffedc001c7947 */ /* 0x000fea000383ffff */
.L_x_5490:
[----:B--2---:R-:W-:-:S04]  /*18fd0*/  IMAD.U32 R7, RZ, RZ, UR23 ;  /* 0x00000017ff077e24 */ /* 0x004fc8000f8e00ff */
[----:B------:R2:W3:Y:S03]  /*18fe0*/  SYNCS.PHASECHK.TRANS64.TRYWAIT P1, [R7+URZ+0x28c50], R8 ;  /* 0x028c5008070075a7 */ /* 0x0004e6000802017f */
[----:B---3--:R-:W-:Y:S05]  /*18ff0*/  @!P1 NANOSLEEP.SYNCS 0x989680 ;  /* 0x009896800000995d */ /* 0x008fea0003900000 */
[----:B------:R-:W3:Y:S02]  /*19000*/  @!P1 SYNCS.PHASECHK.TRANS64 P1, [R7+URZ+0x28c50], R8 ;  /* 0x028c5008070095a7 */ /* 0x000ee4000802007f */
[----:B---3--:R-:W-:Y:S05]  /*19010*/  @!P1 BRA `(.L_x_5490) ;  /* 0xfffffffc00ec9947 */ /* 0x008fea000383ffff */
[----:B------:R-:W-:Y:S05]  /*19020*/  BRA `(.L_x_5489) ;  /* 0xfffffefc00a07947 */ /* 0x000fea000383ffff */
.L_x_5500:
[----:B-1----:R-:W-:-:S04]  /*19030*/  IMAD.U32 R6, RZ, RZ, UR23 ;  /* 0x00000017ff067e24 */ /* 0x002fc8000f8e00ff */
[----:B------:R1:W2:Y:S03]  /*19040*/  SYNCS.PHASECHK.TRANS64.TRYWAIT P1, [R6+URZ+0x28c30], R7 ;  /* 0x028c3007060075a7 */ /* 0x0002a6000802017f */
[----:B--2---:R-:W-:Y:S05]  /*19050*/  @!P1 NANOSLEEP.SYNCS 0x989680 ;  /* 0x009896800000995d */ /* 0x004fea0003900000 */
[----:B------:R-:W2:Y:S02]  /*19060*/  @!P1 SYNCS.PHASECHK.TRANS64 P1, [R6+URZ+0x28c30], R7 ;  /* 0x028c3007060095a7 */ /* 0x000ea4000802007f */
[----:B--2---:R-:W-:Y:S05]  /*19070*/  @!P1 BRA `(.L_x_5500) ;  /* 0xfffffffc00ec9947 */ /* 0x004fea000383ffff */
[----:B------:R-:W-:Y:S05]  /*19080*/  BRA `(.L_x_5499) ;  /* 0xffffff0400347947 */ /* 0x000fea000383ffff */
.L_x_5505:
[----:B---3--:R-:W-:-:S04]  /*19090*/  IMAD.U32 R8, RZ, RZ, UR23 ;  /* 0x00000017ff087e24 */ /* 0x008fc8000f8e00ff */
[----:B------:R3:W4:Y:S03]  /*190a0*/  SYNCS.PHASECHK.TRANS64.TRYWAIT P1, [R8+URZ+0x28c50], R7 ;  /* 0x028c5007080075a7 */ /* 0x000726000802017f */
[----:B----4-:R-:W-:Y:S05]  /*190b0*/  @!P1 NANOSLEEP.SYNCS 0x989680 ;  /* 0x009896800000995d */ /* 0x010fea0003900000 */
[----:B------:R-:W4:Y:S02]  /*190c0*/  @!P1 SYNCS.PHASECHK.TRANS64 P1, [R8+URZ+0x28c50], R7 ;  /* 0x028c5007080095a7 */ /* 0x000f24000802007f */
[----:B----4-:R-:W-:Y:S05]  /*190d0*/  @!P1 BRA `(.L_x_5505) ;  /* 0xfffffffc00ec9947 */ /* 0x010fea000383ffff */
[----:B------:R-:W-:Y:S05]  /*190e0*/  BRA `(.L_x_5504) ;  /* 0xffffff1800547947 */ /* 0x000fea000383ffff */
.L_x_5512:
[----:B-1----:R-:W-:-:S04]  /*190f0*/  IMAD.U32 R5, RZ, RZ, UR20 ;  /* 0x00000014ff057e24 */ /* 0x002fc8000f8e00ff */
[----:B------:R1:W2:Y:S03]  /*19100*/  SYNCS.PHASECHK.TRANS64.TRYWAIT P1, [R5+URZ+0x28c30], R8 ;  /* 0x028c3008050075a7 */ /* 0x0002a6000802017f */
[----:B--2---:R-:W-:Y:S05]  /*19110*/  @!P1 NANOSLEEP.SYNCS 0x989680 ;  /* 0x009896800000995d */ /* 0x004fea0003900000 */
[----:B------:R-:W2:Y:S02]  /*19120*/  @!P1 SYNCS.PHASECHK.TRANS64 P1, [R5+URZ+0x28c30], R8 ;  /* 0x028c3008050095a7 */ /* 0x000ea4000802007f */
[----:B--2---:R-:W-:Y:S05]  /*19130*/  @!P1 BRA `(.L_x_5512) ;  /* 0xfffffffc00ec9947 */ /* 0x004fea000383ffff */
[----:B------:R-:W-:Y:S05]  /*19140*/  BRA `(.L_x_5511) ;  /* 0xffffff1c004c7947 */ /* 0x000fea000383ffff */
.L_x_5525:
[----:B--2---:R-:W-:-:S04]  /*19150*/  IMAD.U32 R7, RZ, RZ, UR20 ;  /* 0x00000014ff077e24 */ /* 0x004fc8000f8e00ff */
[----:B------:R2:W3:Y:S03]  /*19160*/  SYNCS.PHASECHK.TRANS64.TRYWAIT P1, [R7+URZ+0x28c50], R8 ;  /* 0x028c5008070075a7 */ /* 0x0004e6000802017f */
[----:B---3--:R-:W-:Y:S05]  /*19170*/  @!P1 NANOSLEEP.SYNCS 0x989680 ;  /* 0x009896800000995d */ /* 0x008fea0003900000 */
[----:B------:R-:W3:Y:S02]  /*19180*/  @!P1 SYNCS.PHASECHK.TRANS64 P1, [R7+URZ+0x28c50], R8 ;  /* 0x028c5008070095a7 */ /* 0x000ee4000802007f */
[----:B---3--:R-:W-:Y:S05]  /*19190*/  @!P1 BRA `(.L_x_5525) ;  /* 0xfffffffc00ec9947 */ /* 0x008fea000383ffff */
[----:B------:R-:W-:Y:S05]  /*191a0*/  BRA `(.L_x_5524) ;  /* 0xffffff3c00d07947 */ /* 0x000fea000383ffff */
.L_x_5575:
        /* <DEDUP_REMOVED lines=11> */
.L_x_5641:
[----:B------:R-:W-:Y:S05]  /*19260*/  BSYNC B0 ;  /* 0x0000000000007941 */ /* 0x000fea0003800000 */
.L_x_5640:
[----:B------:R-:W-:Y:S05]  /*19270*/  BRA `(.L_x_5642) ;  /* 0xffffffb800a07947 */ /* 0x000fea000383ffff */
.L_x_5578:
[----:B0-----:R0:W1:Y:S02]  /*19280*/  SYNCS.PHASECHK.TRANS64.TRYWAIT P0, [R25+URZ+0x28c40], R0 ;  /* 0x028c4000190075a7 */ /* 0x001064000800017f */
[----:B-1----:R-:W-:Y:S05]  /*19290*/  @!P0 NANOSLEEP.SYNCS 0x989680 ;  /* 0x009896800000895d */ /* 0x002fea0003900000 */
[----:B------:R-:W1:Y:S02]  /*192a0*/  @!P0 SYNCS.PHASECHK.TRANS64 P0, [R25+URZ+0x28c40], R0 ;  /* 0x028c4000190085a7 */ /* 0x000e64000800007f */
[----:B-1----:R-:W-:Y:S05]  /*192b0*/  @!P0 BRA `(.L_x_5578) ;  /* 0xfffffffc00f08947 */ /* 0x002fea000383ffff */
[----:B------:R-:W-:Y:S05]  /*192c0*/  BRA `(.L_x_5643) ;  /* 0xffffffbc00807947 */ /* 0x000fea000383ffff */
.L_x_5579:
        /* <DEDUP_REMOVED lines=8> */
.L_x_5645:
[----:B------:R-:W-:Y:S05]  /*19350*/  BSYNC B0 ;  /* 0x0000000000007941 */ /* 0x000fea0003800000 */
.L_x_5644:
        /* <DEDUP_REMOVED lines=9> */
.L_x_5646:
[----:B------:R-:W-:Y:S02]  /*193f0*/  IMAD.MOV.U32 R13, RZ, RZ, R5 ;  /* 0x000000ffff0d7224 */ /* 0x000fe400078e0005 */
[----:B------:R-:W-:Y:S02]  /*19400*/  IMAD.MOV.U32 R12, RZ, RZ, 0x1 ;  /* 0x00000001ff0c7424 */ /* 0x000fe400078e00ff */
[----:B------:R-:W-:-:S07]  /*19410*/  IMAD.MOV.U32 R3, RZ, RZ, R14 ;  /* 0x000000ffff037224 */ /* 0x000fce00078e000e */
[----:B------:R-:W-:Y:S05]  /*19420*/  WARPSYNC.COLLECTIVE R15, `(.L_x_5647) ;  /* 0x000000000f087348 */ /* 0x000fea0003c00000 */
[----:B------:R0:W1:Y:S02]  /*19430*/  SHFL.IDX P6, R14, R13, R12, R11 ;  /* 0x0000000c0d0e7389 */ /* 0x00006400000c000b */
[----:B01----:R-:W-:Y:S01]  /*19440*/  ENDCOLLECTIVE ;  /* 0x000000000000791b */ /* 0x003fe20003800000 */
.L_x_5647:
        /* <DEDUP_REMOVED lines=15> */
.L_x_5648:
[----:B------:R-:W-:Y:S02]  /*19540*/  @P0 IMAD R6, R4, 0x2, R17 ;  /* 0x0000000204060824 */ /* 0x000fe400078e0211 */
[----:B------:R-:W-:Y:S02]  /*19550*/  IMAD.MOV.U32 R13, RZ, RZ, R5 ;  /* 0x000000ffff0d7224 */ /* 0x000fe400078e0005 */
[----:B------:R-:W-:Y:S02]  /*19560*/  IMAD.MOV.U32 R12, RZ, RZ, 0x2 ;  /* 0x00000002ff0c7424 */ /* 0x000fe400078e00ff */
[----:B------:R-:W-:-:S07]  /*19570*/  IMAD.MOV.U32 R3, RZ, RZ, R14 ;  /* 0x000000ffff037224 */ /* 0x000fce00078e000e */
[----:B------:R-:W-:Y:S05]  /*19580*/  WARPSYNC.COLLECTIVE R15, `(.L_x_5649) ;  /* 0x000000000f087348 */ /* 0x000fea0003c00000 */
[----:B------:R0:W1:Y:S02]  /*19590*/  SHFL.IDX P6, R14, R13, R12, R11 ;  /* 0x0000000c0d0e7389 */ /* 0x00006400000c000b */
[----:B01----:R-:W-:Y:S01]  /*195a0*/  ENDCOLLECTIVE ;  /* 0x000000000000791b */ /* 0x003fe20003800000 */
.L_x_5649:
        /* <DEDUP_REMOVED lines=15> */
.L_x_5650:
[----:B------:R-:W-:Y:S02]  /*196a0*/  @P0 IMAD R6, R4, 0x2, R17 ;  /* 0x0000000204060824 */ /* 0x000fe400078e0211 */
[----:B------:R-:W-:Y:S02]  /*196b0*/  IMAD.MOV.U32 R13, RZ, RZ, R5 ;  /* 0x000000ffff0d7224 */ /* 0x000fe400078e0005 */
[----:B------:R-:W-:Y:S02]  /*196c0*/  IMAD.MOV.U32 R12, RZ, RZ, 0x3 ;  /* 0x00000003ff0c7424 */ /* 0x000fe400078e00ff */
[----:B------:R-:W-:-:S07]  /*196d0*/  IMAD.MOV.U32 R3, RZ, RZ, R14 ;  /* 0x000000ffff037224 */ /* 0x000fce00078e000e */
[----:B------:R-:W-:Y:S05]  /*196e0*/  WARPSYNC.COLLECTIVE R15, `(.L_x_5651) ;  /* 0x000000000f087348 */ /* 0x000fea0003c00000 */
[----:B------:R0:W1:Y:S02]  /*196f0*/  SHFL.IDX P6, R14, R13, R12, R11 ;  /* 0x0000000c0d0e7389 */ /* 0x00006400000c000b */
[----:B01----:R-:W-:Y:S01]  /*19700*/  ENDCOLLECTIVE ;  /* 0x000000000000791b */ /* 0x003fe20003800000 */
.L_x_5651:
        /* <DEDUP_REMOVED lines=10> */
.L_x_5652:
[----:B------:R-:W-:Y:S01]  /*197b0*/  @!PT LDS RZ, [RZ] ;  /* 0x00000000fffff984 */ /* 0x000fe20000000800 */
[----:B------:R-:W-:Y:S01]  /*197c0*/  @!PT LDS RZ, [RZ] ;  /* 0x00000000fffff984 */ /* 0x000fe20000000800 */
[----:B------:R-:W-:Y:S01]  /*197d0*/  @!PT LDS RZ, [RZ] ;  /* 0x00000000fffff984 */ /* 0x000fe20000000800 */
[----:B------:R0:W-:Y:S01]  /*197e0*/  @P0 LDGSTS.E.BYPASS.LTC128B.128 [R6+0x23400], desc[UR54][R2.64], !P2 ;  /* 0x2340000002060fae */ /* 0x0001e2000d101d76 */
[----:B------:R-:W-:Y:S01]  /*197f0*/  IMAD.MOV.U32 R0, RZ, RZ, R14 ;  /* 0x000000ffff007224 */ /* 0x000fe200078e000e */
[----:B------:R-:W-:Y:S06]  /*19800*/  BRA `(.L_x_5653) ;  /* 0xffffffbc00307947 */ /* 0x000fec000383ffff */
.L_x_5584:
[----:B------:R-:W-:Y:S02]  /*19810*/  IMAD.MOV.U32 R13, RZ, RZ, R4 ;  /* 0x000000ffff0d7224 */ /* 0x000fe400078e0004 */
[----:B------:R-:W-:Y:S02]  /*19820*/  IMAD.MOV.U32 R12, RZ, RZ, RZ ;  /* 0x000000ffff0c7224 */ /* 0x000fe400078e00ff */
[----:B------:R-:W-:Y:S02]  /*19830*/  IMAD.MOV.U32 R11, RZ, RZ, 0x181f ;  /* 0x0000181fff0b7424 */ /* 0x000fe400078e00ff */
[----:B------:R-:W-:Y:S02]  /*19840*/  IMAD.MOV.U32 R15, RZ, RZ, -0x1 ;  /* 0xffffffffff0f7424 */ /* 0x000fe400078e00ff */
[----:B------:R-:W-:Y:S02]  /*19850*/  IMAD R36, R36, R6, RZ ;  /* 0x0000000624247224 */ /* 0x000fe400078e02ff */
[----:B------:R-:W-:-:S07]  /*19860*/  IMAD.IADD R34, R37, 0x1, R34 ;  /* 0x0000000125227824 */ /* 0x000fce00078e0222 */
[----:B-1---5:R-:W-:Y:S05]  /*19870*/  WARPSYNC.COLLECTIVE R15, `(.L_x_5654) ;  /* 0x000000000f087348 */ /* 0x022fea0003c00000 */
[----:B------:R0:W2:Y:S02]  /*19880*/  SHFL.IDX P6, R14, R13, R12, R11 ;  /* 0x0000000c0d0e7389 */ /* 0x0000a400000c000b */
[----:B012--5:R-:W-:Y:S01]  /*19890*/  ENDCOLLECTIVE ;  /* 0x000000000000791b */ /* 0x027fe20003800000 */
.L_x_5654:
[C---:B------:R-:W-:Y:S01]  /*198a0*/  VIADD R5, R34.reuse, 0x10 ;  /* 0x0000001022057836 */ /* 0x040fe20000000000 */
[----:B------:R-:W-:Y:S01]  /*198b0*/  ISETP.GE.AND P0, PT, R34, R36, PT ;  /* 0x000000242200720c */ /* 0x000fe20003f06270 */
[----:B------:R-:W-:Y:S02]  /*198c0*/  IMAD.MOV.U32 R13, RZ, RZ, R0 ;  /* 0x000000ffff0d7224 */ /* 0x000fe400078e0000 */
[----:B------:R-:W-:-:S10]  /*198d0*/  IMAD.MOV.U32 R2, RZ, RZ, R14 ;  /* 0x000000ffff027224 */ /* 0x000fd400078e000e */
[----:B------:R-:W-:Y:S05]  /*198e0*/  WARPSYNC.COLLECTIVE R15, `(.L_x_5655) ;  /* 0x000000000f087348 */ /* 0x000fea0003c00000 */
[----:B------:R0:W1:Y:S02]  /*198f0*/  SHFL.IDX P6, R14, R13, R12, R11 ;  /* 0x0000000c0d0e7389 */ /* 0x00006400000c000b */
[----:B01----:R-:W-:Y:S01]  /*19900*/  ENDCOLLECTIVE ;  /* 0x000000000000791b */ /* 0x003fe20003800000 */
.L_x_5655:
[----:B------:R-:W-:Y:S02]  /*19910*/  IMAD.MOV.U32 R13, RZ, RZ, R4 ;  /* 0x000000ffff0d7224 */ /* 0x000fe400078e0004 */
[----:B------:R-:W-:Y:S02]  /*19920*/  IMAD.MOV.U32 R12, RZ, RZ, 0x1 ;  /* 0x00000001ff0c7424 */ /* 0x000fe400078e00ff */
[----:B------:R-:W-:-:S07]  /*19930*/  IMAD.MOV.U32 R3, RZ, RZ, R14 ;  /* 0x000000ffff037224 */ /* 0x000fce00078e000e */
[----:B------:R-:W-:Y:S05]  /*19940*/  WARPSYNC.COLLECTIVE R15, `(.L_x_5656) ;  /* 0x000000000f087348 */ /* 0x000fea0003c00000 */
[----:B------:R0:W1:Y:S02]  /*19950*/  SHFL.IDX P6, R14, R13, R12, R11 ;  /* 0x0000000c0d0e7389 */ /* 0x00006400000c000b */
[----:B01----:R-:W-:Y:S01]  /*19960*/  ENDCOLLECTIVE ;  /* 0x000000000000791b */ /* 0x003fe20003800000 */
.L_x_5656:
        /* <DEDUP_REMOVED lines=15> */
.L_x_5657:
[----:B------:R-:W-:Y:S02]  /*19a60*/  IMAD.MOV.U32 R13, RZ, RZ, R4 ;  /* 0x000000ffff0d7224 */ /* 0x000fe400078e0004 */
[----:B------:R-:W-:Y:S02]  /*19a70*/  IMAD.MOV.U32 R12, RZ, RZ, 0x2 ;  /* 0x00000002ff0c7424 */ /* 0x000fe400078e00ff */
[----:B------:R-:W-:-:S07]  /*19a80*/  IMAD.MOV.U32 R3, RZ, RZ, R14 ;  /* 0x000000ffff037224 */ /* 0x000fce00078e000e */
[----:B------:R-:W-:Y:S05]  /*19a90*/  WARPSYNC.COLLECTIVE R15, `(.L_x_5658) ;  /* 0x000000000f087348 */ /* 0x000fea0003c00000 */
[----:B------:R0:W1:Y:S02]  /*19aa0*/  SHFL.IDX P6, R14, R13, R12, R11 ;  /* 0x0000000c0d0e7389 */ /* 0x00006400000c000b */
[----:B01----:R-:W-:Y:S01]  /*19ab0*/  ENDCOLLECTIVE ;  /* 0x000000000000791b */ /* 0x003fe20003800000 */
.L_x_5658:
        /* <DEDUP_REMOVED lines=16> */
.L_x_5659:
[----:B------:R-:W-:Y:S02]  /*19bc0*/  IMAD.MOV.U32 R13, RZ, RZ, R4 ;  /* 0x000000ffff0d7224 */ /* 0x000fe400078e0004 */
[----:B------:R-:W-:Y:S02]  /*19bd0*/  IMAD.MOV.U32 R12, RZ, RZ, 0x3 ;  /* 0x00000003ff0c7424 */ /* 0x000fe400078e00ff */
[----:B------:R-:W-:-:S07]  /*19be0*/  IMAD.MOV.U32 R3, RZ, RZ, R14 ;  /* 0x000000ffff037224 */ /* 0x000fce00078e000e */
[----:B------:R-:W-:Y:S05]  /*19bf0*/  WARPSYNC.COLLECTIVE R15, `(.L_x_5660) ;  /* 0x000000000f087348 */ /* 0x000fea0003c00000 */
[----:B------:R0:W1:Y:S02]  /*19c00*/  SHFL.IDX P6, R14, R13, R12, R11 ;  /* 0x0000000c0d0e7389 */ /* 0x00006400000c000b */
[----:B01----:R-:W-:Y:S01]  /*19c10*/  ENDCOLLECTIVE ;  /* 0x000000000000791b */ /* 0x003fe20003800000 */
.L_x_5660:
        /* <DEDUP_REMOVED lines=10> */
.L_x_5661:
[----:B------:R-:W-:Y:S01]  /*19cc0*/  @!PT LDS RZ, [RZ] ;  /* 0x00000000fffff984 */ /* 0x000fe20000000800 */
[----:B------:R-:W-:Y:S01]  /*19cd0*/  @!PT LDS RZ, [RZ] ;  /* 0x00000000fffff984 */ /* 0x000fe20000000800 */
[----:B------:R-:W-:Y:S01]  /*19ce0*/  @!PT LDS RZ, [RZ] ;  /* 0x00000000fffff984 */ /* 0x000fe20000000800 */
[----:B------:R2:W-:Y:S01]  /*19cf0*/  @!P0 LDGSTS.E.BYPASS.LTC128B.128 [R7+0x21400], desc[UR54][R2.64], !P1 ;  /* 0x2140000002078fae */ /* 0x0005e2000c901d76 */
[----:B------:R-:W-:Y:S01]  /*19d00*/  IMAD.MOV.U32 R0, RZ, RZ, R14 ;  /* 0x000000ffff007224 */ /* 0x000fe200078e000e */
[----:B------:R-:W-:Y:S06]  /*19d10*/  BRA `(.L_x_5662) ;  /* 0xffffffc000087947 */ /* 0x000fec000383ffff */
.L_x_5587:
[----:B0-----:R0:W2:Y:S02]  /*19d20*/  SYNCS.PHASECHK.TRANS64.TRYWAIT P0, [R17+URZ+0x28c20], R0 ;  /* 0x028c2000110075a7 */ /* 0x0010a4000800017f */
[----:B--2---:R-:W-:Y:S05]  /*19d30*/  @!P0 NANOSLEEP.SYNCS 0x989680 ;  /* 0x009896800000895d */ /* 0x004fea0003900000 */
[----:B------:R-:W2:Y:S02]  /*19d40*/  @!P0 SYNCS.PHASECHK.TRANS64 P0, [R17+URZ+0x28c20], R0 ;  /* 0x028c2000110085a7 */ /* 0x000ea4000800007f */
[----:B--2---:R-:W-:Y:S05]  /*19d50*/  @!P0 BRA `(.L_x_5587) ;  /* 0xfffffffc00f08947 */ /* 0x004fea000383ffff */
[----:B------:R-:W-:Y:S05]  /*19d60*/  BRA `(.L_x_5663) ;  /* 0xffffffc000647947 */ /* 0x000fea000383ffff */
.L_x_5590:
[----:B0-----:R0:W2:Y:S02]  /*19d70*/  SYNCS.PHASECHK.TRANS64.TRYWAIT P0, [R25+URZ+0x28c60], R0 ;  /* 0x028c6000190075a7 */ /* 0x0010a4000800017f */
[----:B--2---:R-:W-:Y:S05]  /*19d80*/  @!P0 NANOSLEEP.SYNCS 0x989680 ;  /* 0x009896800000895d */ /* 0x004fea0003900000 */
[----:B------:R-:W2:Y:S02]  /*19d90*/  @!P0 SYNCS.PHASECHK.TRANS64 P0, [R25+URZ+0x28c60], R0 ;  /* 0x028c6000190085a7 */ /* 0x000ea4000800007f */
[----:B--2---:R-:W-:Y:S05]  /*19da0*/  @!P0 BRA `(.L_x_5590) ;  /* 0xfffffffc00f08947 */ /* 0x004fea000383ffff */
[----:B------:R-:W-:Y:S05]  /*19db0*/  BRA `(.L_x_5664) ;  /* 0xffffffc000747947 */ /* 0x000fea000383ffff */
.L_x_5591:
        /* <DEDUP_REMOVED lines=8> */
.L_x_5666:
[----:B------:R-:W-:Y:S05]  /*19e40*/  BSYNC B0 ;  /* 0x0000000000007941 */ /* 0x000fea0003800000 */
.L_x_5665:
        /* <DEDUP_REMOVED lines=15> */
.L_x_5667:
        /* <DEDUP_REMOVED lines=39> */
.L_x_5668:
[----:B------:R-:W-:Y:S02]  /*1a1b0*/  IMAD.MOV.U32 R13, RZ, RZ, R4 ;  /* 0x000000ffff0d7224 */ /* 0x000fe400078e0004 */
[----:B------:R-:W-:-:S07]  /*1a1c0*/  IMAD.MOV.U32 R3, RZ, RZ, R14 ;  /* 0x000000ffff037224 */ /* 0x000fce00078e000e */
[----:B------:R-:W-:Y:S05]  /*1a1d0*/  WARPSYNC.COLLECTIVE R15, `(.L_x_5669) ;  /* 0x000000000f087348 */ /* 0x000fea0003c00000 */
[----:B------:R0:W1:Y:S02]  /*1a1e0*/  SHFL.IDX P6, R14, R13, R12, R11 ;  /* 0x0000000c0d0e7389 */ /* 0x00006400000c000b */
[----:B01----:R-:W-:Y:S01]  /*1a1f0*/  ENDCOLLECTIVE ;  /* 0x000000000000791b */ /* 0x003fe20003800000 */
.L_x_5669:
        /* <DEDUP_REMOVED lines=29> */
.L_x_5670:
[----:B------:R-:W-:Y:S02]  /*1a3d0*/  IMAD.MOV.U32 R13, RZ, RZ, R4 ;  /* 0x000000ffff0d7224 */ /* 0x000fe400078e0004 */
[----:B------:R-:W-:-:S07]  /*1a3e0*/  IMAD.MOV.U32 R7, RZ, RZ, R14 ;  /* 0x000000ffff077224 */ /* 0x000fce00078e000e */
[----:B------:R-:W-:Y:S05]  /*1a3f0*/  WARPSYNC.COLLECTIVE R15, `(.L_x_5671) ;  /* 0x000000000f087348 */ /* 0x000fea0003c00000 */
[----:B------:R0:W1:Y:S02]  /*1a400*/  SHFL.IDX P6, R14, R13, R12, R11 ;  /* 0x0000000c0d0e7389 */ /* 0x00006400000c000b */
[----:B01----:R-:W-:Y:S01]  /*1a410*/  ENDCOLLECTIVE ;  /* 0x000000000000791b */ /* 0x003fe20003800000 */
.L_x_5671:
        /* <DEDUP_REMOVED lines=29> */
.L_x_5672:
[----:B------:R-:W-:Y:S02]  /*1a5f0*/  IMAD.MOV.U32 R13, RZ, RZ, R4 ;  /* 0x000000ffff0d7224 */ /* 0x000fe400078e0004 */
[----:B------:R-:W-:-:S07]  /*1a600*/  IMAD.MOV.U32 R6, RZ, RZ, R14 ;  /* 0x000000ffff067224 */ /* 0x000fce00078e000e */
[----:B------:R-:W-:Y:S05]  /*1a610*/  WARPSYNC.COLLECTIVE R15, `(.L_x_5673) ;  /* 0x000000000f087348 */ /* 0x000fea0003c00000 */
[----:B------:R0:W1:Y:S02]  /*1a620*/  SHFL.IDX P6, R14, R13, R12, R11 ;  /* 0x0000000c0d0e7389 */ /* 0x00006400000c000b */
[----:B01----:R-:W-:Y:S01]  /*1a630*/  ENDCOLLECTIVE ;  /* 0x000000000000791b */ /* 0x003fe20003800000 */
.L_x_5673:
[----:B------:R-:W-:Y:S01]  /*1a640*/  IMAD.MOV.U32 R2, RZ, RZ, R14 ;  /* 0x000000ffff027224 */ /* 0x000fe200078e000e */
[----:B------:R-:W-:Y:S06]  /*1a650*/  BRA `(.L_x_5674) ;  /* 0xffffffbc00fc7947 */ /* 0x000fec000383ffff */
.L_x_5598:
[----:B0-----:R0:W2:Y:S02]  /*1a660*/  SYNCS.PHASECHK.TRANS64.TRYWAIT P0, [R6+URZ+0x28c40], R19 ;  /* 0x028c4013060075a7 */ /* 0x0010a4000800017f */
[----:B--2---:R-:W-:Y:S05]  /*1a670*/  @!P0 NANOSLEEP.SYNCS 0x989680 ;  /* 0x009896800000895d */ /* 0x004fea0003900000 */
[----:B------:R-:W2:Y:S02]  /*1a680*/  @!P0 SYNCS.PHASECHK.TRANS64 P0, [R6+URZ+0x28c40], R19 ;  /* 0x028c4013060085a7 */ /* 0x000ea4000800007f */
[----:B--2---:R-:W-:Y:S05]  /*1a690*/  @!P0 BRA `(.L_x_5598) ;  /* 0xfffffffc00f08947 */ /* 0x004fea000383ffff */
[----:B------:R-:W-:Y:S05]  /*1a6a0*/  BRA `(.L_x_5675) ;  /* 0xffffffc400847947 */ /* 0x000fea000383ffff */
.L_x_5599:
        /* <DEDUP_REMOVED lines=8> */
.L_x_5677:
[----:B------:R-:W-:Y:S05]  /*1a730*/  BSYNC B1 ;  /* 0x0000000000017941 */ /* 0x000fea0003800000 */
.L_x_5676:
        /* <DEDUP_REMOVED lines=9> */
.L_x_5678:
[----:B------:R-:W-:Y:S02]  /*1a7d0*/  IMAD.MOV.U32 R13, RZ, RZ, R25 ;  /* 0x000000ffff0d7224 */ /* 0x000fe400078e0019 */
[----:B------:R-:W-:Y:S02]  /*1a7e0*/  IMAD.MOV.U32 R12, RZ, RZ, 0x1 ;  /* 0x00000001ff0c7424 */ /* 0x000fe400078e00ff */
[----:B------:R-:W-:-:S07]  /*1a7f0*/  IMAD.MOV.U32 R2, RZ, RZ, R14 ;  /* 0x000000ffff027224 */ /* 0x000fce00078e000e */
[----:B------:R-:W-:Y:S05]  /*1a800*/  WARPSYNC.COLLECTIVE R15, `(.L_x_5679) ;  /* 0x000000000f087348 */ /* 0x000fea0003c00000 */
[----:B------:R0:W1:Y:S02]  /*1a810*/  SHFL.IDX P6, R14, R13, R12, R11 ;  /* 0x0000000c0d0e7389 */ /* 0x00006400000c000b */
[----:B01----:R-:W-:Y:S01]  /*1a820*/  ENDCOLLECTIVE ;  /* 0x000000000000791b */ /* 0x003fe20003800000 */
.L_x_5679:
        /* <DEDUP_REMOVED lines=11> */
.L_x_5680:
[----:B------:R-:W-:Y:S02]  /*1a8e0*/  IMAD.MOV.U32 R13, RZ, RZ, R25 ;  /* 0x000000ffff0d7224 */ /* 0x000fe400078e0019 */
[----:B------:R-:W-:Y:S02]  /*1a8f0*/  IMAD.MOV.U32 R12, RZ, RZ, 0x2 ;  /* 0x00000002ff0c7424 */ /* 0x000fe400078e00ff */
[----:B------:R-:W-:-:S07]  /*1a900*/  IMAD.MOV.U32 R2, RZ, RZ, R14 ;  /* 0x000000ffff027224 */ /* 0x000fce00078e000e */
[----:B------:R-:W-:Y:S05]  /*1a910*/  WARPSYNC.COLLECTIVE R15, `(.L_x_5681) ;  /* 0x000000000f087348 */ /* 0x000fea0003c00000 */
[----:B------:R0:W1:Y:S02]  /*1a920*/  SHFL.IDX P6, R14, R13, R12, R11 ;  /* 0x0000000c0d0e7389 */ /* 0x00006400000c000b */
[----:B01----:R-:W-:Y:S01]  /*1a930*/  ENDCOLLECTIVE ;  /* 0x000000000000791b */ /* 0x003fe20003800000 */
.L_x_5681:
        /* <DEDUP_REMOVED lines=11> */
.L_x_5682:
[----:B------:R-:W-:Y:S02]  /*1a9f0*/  IMAD.MOV.U32 R13, RZ, RZ, R25 ;  /* 0x000000ffff0d7224 */ /* 0x000fe400078e0019 */
[----:B------:R-:W-:Y:S02]  /*1aa00*/  IMAD.MOV.U32 R12, RZ, RZ, 0x3 ;  /* 0x00000003ff0c7424 */ /* 0x000fe400078e00ff */
[----:B------:R-:W-:-:S07]  /*1aa10*/  IMAD.MOV.U32 R2, RZ, RZ, R14 ;  /* 0x000000ffff027224 */ /* 0x000fce00078e000e */
[----:B------:R-:W-:Y:S05]  /*1aa20*/  WARPSYNC.COLLECTIVE R15, `(.L_x_5683) ;  /* 0x000000000f087348 */ /* 0x000fea0003c00000 */
[----:B------:R0:W1:Y:S02]  /*1aa30*/  SHFL.IDX P6, R14, R13, R12, R11 ;  /* 0x0000000c0d0e7389 */ /* 0x00006400000c000b */
[----:B01----:R-:W-:Y:S01]  /*1aa40*/  ENDCOLLECTIVE ;  /* 0x000000000000791b */ /* 0x003fe20003800000 */
.L_x_5683:
        /* <DEDUP_REMOVED lines=11> */
.L_x_5684:
[----:B------:R-:W-:Y:S01]  /*1ab00*/  IMAD.MOV.U32 R2, RZ, RZ, R14 ;  /* 0x000000ffff027224 */ /* 0x000fe200078e000e */
[----:B------:R-:W-:Y:S06]  /*1ab10*/  BRA `(.L_x_5685) ;  /* 0xffffffc4000c7947 */ /* 0x000fec000383ffff */
.L_x_5604:
[----:B---3--:R3:W4:Y:S02]  /*1ab20*/  SYNCS.PHASECHK.TRANS64.TRYWAIT P0, [R6+URZ+0x28c60], R19 ;  /* 0x028c6013060075a7 */ /* 0x008724000800017f */
[----:B----4-:R-:W-:Y:S05]  /*1ab30*/  @!P0 NANOSLEEP.SYNCS 0x989680 ;  /* 0x009896800000895d */ /* 0x010fea0003900000 */
[----:B------:R-:W4:Y:S02]  /*1ab40*/  @!P0 SYNCS.PHASECHK.TRANS64 P0, [R6+URZ+0x28c60], R19 ;  /* 0x028c6013060085a7 */ /* 0x000f24000800007f */
[----:B----4-:R-:W-:Y:S05]  /*1ab50*/  @!P0 BRA `(.L_x_5604) ;  /* 0xfffffffc00f08947 */ /* 0x010fea000383ffff */
[----:B------:R-:W-:Y:S05]  /*1ab60*/  BRA `(.L_x_5686) ;  /* 0xffffffc4005c7947 */ /* 0x000fea000383ffff */
.L_x_5605:
        /* <DEDUP_REMOVED lines=8> */
.L_x_5688:
[----:B------:R-:W-:Y:S05]  /*1abf0*/  BSYNC B1 ;  /* 0x0000000000017941 */ /* 0x000fea0003800000 */
.L_x_5687:
        /* <DEDUP_REMOVED lines=13> */
.L_x_5689:
        /* <DEDUP_REMOVED lines=17> */
.L_x_5690:
        /* <DEDUP_REMOVED lines=16> */
.L_x_5691:
        /* <DEDUP_REMOVED lines=19> */
.L_x_5692:
        /* <DEDUP_REMOVED lines=14> */
.L_x_5693:
        /* <DEDUP_REMOVED lines=16> */
.L_x_5694:
        /* <DEDUP_REMOVED lines=14> */
.L_x_5695:
[----:B------:R-:W-:Y:S05]  /*1b2d0*/  BRA `(.L_x_5696) ;  /* 0xffffffc000c07947 */ /* 0x000fea000383ffff */
.L_x_5613:
        /* <DEDUP_REMOVED lines=8> */
.L_x_5698:
[----:B------:R-:W-:Y:S05]  /*1b360*/  BSYNC B0 ;  /* 0x0000000000007941 */ /* 0x000fea0003800000 */
.L_x_5697:
        /* <DEDUP_REMOVED lines=9> */
.L_x_5699:
[----:B------:R-:W-:Y:S02]  /*1b400*/  ULDC UR4, c[0x0][0xc3c] ;  /* 0x00030f0000047ab9 */ /* 0x000fe40000000800 */
[----:B------:R-:W-:-:S13]  /*1b410*/  ISETP.GE.OR P1, PT, R9, UR4, !P0 ;  /* 0x0000000409007c0c */ /* 0x000fda000c726670 */
[----:B------:R-:W0:Y:S08]  /*1b420*/  @!P1 LDC.64 R2, c[0x0][0xc80] ;  /* 0x00032000ff029b82 */ /* 0x000e300000000a00 */
[----:B------:R-:W1:Y:S01]  /*1b430*/  @!P1 LDC.64 R4, c[0x0][0xc78] ;  /* 0x00031e00ff049b82 */ /* 0x000e620000000a00 */
[----:B------:R-:W-:Y:S01]  /*1b440*/  CS2R R24, SRZ ;  /* 0x0000000000187805 */ /* 0x000fe2000001ff00 */
[----:B------:R-:W-:-:S02]  /*1b450*/  IMAD.MOV.U32 R8, RZ, RZ, RZ ;  /* 0x000000ffff087224 */ /* 0x000fc400078e00ff */
[----:B------:R-:W-:Y:S02]  /*1b460*/  IMAD.MOV.U32 R11, RZ, RZ, RZ ;  /* 0x000000ffff0b7224 */ /* 0x000fe400078e00ff */
[----:B------:R-:W-:Y:S02]  /*1b470*/  IMAD.MOV.U32 R6, RZ, RZ, R14 ;  /* 0x000000ffff067224 */ /* 0x000fe400078e000e */
[----:B0-----:R-:W-:-:S05]  /*1b480*/  @!P1 IMAD.WIDE R2, R9, 0x4, R2 ;  /* 0x0000000409029825 */ /* 0x001fca00078e0202 */
[----:B------:R1:W2:Y:S02]  /*1b490*/  @!P1 LDG.E R7, desc[UR54][R2.64] ;  /* 0x0000003602079981 */ /* 0x0002a4000c1e1900 */
[----:B-1----:R-:W-:-:S05]  /*1b4a0*/  @!P1 IMAD.WIDE R2, R9, 0x4, R4 ;  /* 0x0000000409029825 */ /* 0x002fca00078e0204 */
        /* <DEDUP_REMOVED lines=12> */
.L_x_5700:
[----:B------:R-:W-:Y:S01]  /*1b570*/  IMAD.MOV.U32 R12, RZ, RZ, 0x2 ;  /* 0x00000002ff0c7424 */ /* 0x000fe200078e00ff */
[----:B------:R-:W-:-:S05]  /*1b580*/  SEL R4, R14, RZ, P1 ;  /* 0x000000ff0e047207 */ /* 0x000fca0000800000 */
[----:B------:R-:W-:-:S04]  /*1b590*/  IMAD.IADD R4, R13, 0x1, R4 ;  /* 0x000000010d047824 */ /* 0x000fc800078e0204 */
[----:B------:R-:W-:-:S07]  /*1b5a0*/  IMAD.MOV.U32 R13, RZ, RZ, R4 ;  /* 0x000000ffff0d7224 */ /* 0x000fce00078e0004 */
[----:B------:R-:W-:Y:S05]  /*1b5b0*/  WARPSYNC.COLLECTIVE R15, `(.L_x_5701) ;  /* 0x000000000f087348 */ /* 0x000fea0003c00000 */
[----:B------:R0:W1:Y:S02]  /*1b5c0*/  SHFL.UP P6, R14, R13, R12, R11 ;  /* 0x0400000c0d0e7389 */ /* 0x00006400000c000b */
[----:B01----:R-:W-:Y:S01]  /*1b5d0*/  ENDCOLLECTIVE ;  /* 0x000000000000791b */ /* 0x003fe20003800000 */
.L_x_5701:
[----:B------:R-:W-:Y:S01]  /*1b5e0*/  IMAD.MOV.U32 R12, RZ, RZ, 0x4 ;  /* 0x00000004ff0c7424 */ /* 0x000fe200078e00ff */
[----:B------:R-:W-:-:S05]  /*1b5f0*/  SEL R3, R14, RZ, P2 ;  /* 0x000000ff0e037207 */ /* 0x000fca0001000000 */
[----:B------:R-:W-:-:S04]  /*1b600*/  IMAD.IADD R2, R4, 0x1, R3 ;  /* 0x0000000104027824 */ /* 0x000fc800078e0203 */
[----:B------:R-:W-:-:S07]  /*1b610*/  IMAD.MOV.U32 R13, RZ, RZ, R2 ;  /* 0x000000ffff0d7224 */ /* 0x000fce00078e0002 */
[----:B------:R-:W-:Y:S05]  /*1b620*/  WARPSYNC.COLLECTIVE R15, `(.L_x_5702) ;  /* 0x000000000f087348 */ /* 0x000fea0003c00000 */
[----:B------:R0:W1:Y:S02]  /*1b630*/  SHFL.UP P6, R14, R13, R12, R11 ;  /* 0x0400000c0d0e7389 */ /* 0x00006400000c000b */
[----:B01----:R-:W-:Y:S01]  /*1b640*/  ENDCOLLECTIVE ;  /* 0x000000000000791b */ /* 0x003fe20003800000 */
.L_x_5702:
[----:B------:R-:W-:Y:S01]  /*1b650*/  IMAD.MOV.U32 R12, RZ, RZ, 0x8 ;  /* 0x00000008ff0c7424 */ /* 0x000fe200078e00ff */
[----:B------:R-:W-:-:S05]  /*1b660*/  SEL R3, R14, RZ, P3 ;  /* 0x000000ff0e037207 */ /* 0x000fca0001800000 */
[----:B------:R-:W-:-:S04]  /*1b670*/  IMAD.IADD R3, R2, 0x1, R3 ;  /* 0x0000000102037824 */ /* 0x000fc800078e0203 */
[----:B------:R-:W-:-:S07]  /*1b680*/  IMAD.MOV.U32 R13, RZ, RZ, R3 ;  /* 0x000000ffff0d7224 */ /* 0x000fce00078e0003 */
[----:B------:R-:W-:Y:S05]  /*1b690*/  WARPSYNC.COLLECTIVE R15, `(.L_x_5703) ;  /* 0x000000000f087348 */ /* 0x000fea0003c00000 */
[----:B------:R0:W1:Y:S02]  /*1b6a0*/  SHFL.UP P6, R14, R13, R12, R11 ;  /* 0x0400000c0d0e7389 */ /* 0x00006400000c000b */
[----:B01----:R-:W-:Y:S01]  /*1b6b0*/  ENDCOLLECTIVE ;  /* 0x000000000000791b */ /* 0x003fe20003800000 */
.L_x_5703:
[----:B------:R-:W-:Y:S01]  /*1b6c0*/  IMAD.MOV.U32 R12, RZ, RZ, 0x10 ;  /* 0x00000010ff0c7424 */ /* 0x000fe200078e00ff */
[----:B------:R-:W-:-:S05]  /*1b6d0*/  SEL R4, R14, RZ, P4 ;  /* 0x000000ff0e047207 */ /* 0x000fca0002000000 */
[----:B------:R-:W-:-:S04]  /*1b6e0*/  IMAD.IADD R4, R3, 0x1, R4 ;  /* 0x0000000103047824 */ /* 0x000fc800078e0204 */
[----:B------:R-:W-:-:S07]  /*1b6f0*/  IMAD.MOV.U32 R13, RZ, RZ, R4 ;  /* 0x000000ffff0d7224 */ /* 0x000fce00078e0004 */
[----:B------:R-:W-:Y:S05]  /*1b700*/  WARPSYNC.COLLECTIVE R15, `(.L_x_5704) ;  /* 0x000000000f087348 */ /* 0x000fea0003c00000 */
[----:B------:R0:W1:Y:S02]  /*1b710*/  SHFL.UP P6, R14, R13, R12, R11 ;  /* 0x0400000c0d0e7389 */ /* 0x00006400000c000b */
[----:B01----:R-:W-:Y:S01]  /*1b720*/  ENDCOLLECTIVE ;  /* 0x000000000000791b */ /* 0x003fe20003800000 */
.L_x_5704:
        /* <DEDUP_REMOVED lines=8> */
.L_x_5705:
[----:B------:R-:W-:Y:S05]  /*1b7b0*/  BRA `(.L_x_5706) ;  /* 0xffffffc4005c7947 */ /* 0x000fea000383ffff */
.L_x_5616:
[----:B------:R-:W-:Y:S01]  /*1b7c0*/  BSSY B0, `(.L_x_5707) ;  /* 0x0000007000007945 */ /* 0x000fe20003800000 */
[----:B------:R-:W-:Y:S02]  /*1b7d0*/  IMAD.MOV.U32 R12, RZ, RZ, 0x1 ;  /* 0x00000001ff0c7424 */ /* 0x000fe400078e00ff */
[----:B------:R-:W-:Y:S02]  /*1b7e0*/  IMAD.MOV.U32 R11, RZ, RZ, RZ ;  /* 0x000000ffff0b7224 */ /* 0x000fe400078e00ff */
[----:B------:R-:W-:-:S07]  /*1b7f0*/  IMAD.MOV.U32 R15, RZ, RZ, -0x1 ;  /* 0xffffffffff0f7424 */ /* 0x000fce00078e00ff */
[----:B------:R-:W-:Y:S05]  /*1b800*/  WARPSYNC.COLLECTIVE R15, `(.L_x_5708) ;  /* 0x000000000f087348 */ /* 0x000fea0003c00000 */
[----:B------:R0:W1:Y:S02]  /*1b810*/  SHFL.UP P6, R14, R13, R12, R11 ;  /* 0x0400000c0d0e7389 */ /* 0x00006400000c000b */
[----:B01----:R-:W-:Y:S01]  /*1b820*/  ENDCOLLECTIVE ;  /* 0x000000000000791b */ /* 0x003fe20003800000 */
.L_x_5708:
[----:B------:R-:W-:Y:S05]  /*1b830*/  BSYNC B0 ;  /* 0x0000000000007941 */ /* 0x000fea0003800000 */
.L_x_5707:
        /* <DEDUP_REMOVED lines=8> */
.L_x_5709:
[----:B------:R-:W-:Y:S01]  /*1b8c0*/  IMAD.MOV.U32 R12, RZ, RZ, 0x4 ;  /* 0x00000004ff0c7424 */ /* 0x000fe200078e00ff */
[----:B------:R-:W-:-:S05]  /*1b8d0*/  SEL R2, R14, RZ, P2 ;  /* 0x000000ff0e027207 */ /* 0x000fca0001000000 */
[----:B------:R-:W-:-:S04]  /*1b8e0*/  IMAD.IADD R2, R13, 0x1, R2 ;  /* 0x000000010d027824 */ /* 0x000fc800078e0202 */
[----:B------:R-:W-:-:S07]  /*1b8f0*/  IMAD.MOV.U32 R13, RZ, RZ, R2 ;  /* 0x000000ffff0d7224 */ /* 0x000fce00078e0002 */
[----:B------:R-:W-:Y:S05]  /*1b900*/  WARPSYNC.COLLECTIVE R15, `(.L_x_5710) ;  /* 0x000000000f087348 */ /* 0x000fea0003c00000 */
[----:B------:R0:W1:Y:S02]  /*1b910*/  SHFL.UP P6, R14, R13, R12, R11 ;  /* 0x0400000c0d0e7389 */ /* 0x00006400000c000b */
[----:B01----:R-:W-:Y:S01]  /*1b920*/  ENDCOLLECTIVE ;  /* 0x000000000000791b */ /* 0x003fe20003800000 */
.L_x_5710:
[----:B------:R-:W-:Y:S01]  /*1b930*/  IMAD.MOV.U32 R12, RZ, RZ, 0x8 ;  /* 0x00000008ff0c7424 */ /* 0x000fe200078e00ff */
[----:B------:R-:W-:-:S05]  /*1b940*/  SEL R3, R14, RZ, P3 ;  /* 0x000000ff0e037207 */ /* 0x000fca0001800000 */
[----:B------:R-:W-:-:S04]  /*1b950*/  IMAD.IADD R3, R2, 0x1, R3 ;  /* 0x0000000102037824 */ /* 0x000fc800078e0203 */
[----:B------:R-:W-:-:S07]  /*1b960*/  IMAD.MOV.U32 R13, RZ, RZ, R3 ;  /* 0x000000ffff0d7224 */ /* 0x000fce00078e0003 */
[----:B------:R-:W-:Y:S05]  /*1b970*/  WARPSYNC.COLLECTIVE R15, `(.L_x_5711) ;  /* 0x000000000f087348 */ /* 0x000fea0003c00000 */
[----:B------:R0:W1:Y:S02]  /*1b980*/  SHFL.UP P6, R14, R13, R12, R11 ;  /* 0x0400000c0d0e7389 */ /* 0x00006400000c000b */
[----:B01----:R-:W-:Y:S01]  /*1b990*/  ENDCOLLECTIVE ;  /* 0x000000000000791b */ /* 0x003fe20003800000 */
.L_x_5711:
[----:B------:R-:W-:Y:S01]  /*1b9a0*/  IMAD.MOV.U32 R12, RZ, RZ, 0x10 ;  /* 0x00000010ff0c7424 */ /* 0x000fe200078e00ff */
[----:B------:R-:W-:-:S05]  /*1b9b0*/  SEL R4, R14, RZ, P4 ;  /* 0x000000ff0e047207 */ /* 0x000fca0002000000 */
[----:B------:R-:W-:-:S04]  /*1b9c0*/  IMAD.IADD R4, R3, 0x1, R4 ;  /* 0x0000000103047824 */ /* 0x000fc800078e0204 */
[----:B------:R-:W-:-:S07]  /*1b9d0*/  IMAD.MOV.U32 R13, RZ, RZ, R4 ;  /* 0x000000ffff0d7224 */ /* 0x000fce00078e0004 */
[----:B------:R-:W-:Y:S05]  /*1b9e0*/  WARPSYNC.COLLECTIVE R15, `(.L_x_5712) ;  /* 0x000000000f087348 */ /* 0x000fea0003c00000 */
[----:B------:R0:W1:Y:S02]  /*1b9f0*/  SHFL.UP P6, R14, R13, R12, R11 ;  /* 0x0400000c0d0e7389 */ /* 0x00006400000c000b */
[----:B01----:R-:W-:Y:S01]  /*1ba00*/  ENDCOLLECTIVE ;  /* 0x000000000000791b */ /* 0x003fe20003800000 */
.L_x_5712:
        /* <DEDUP_REMOVED lines=8> */
.L_x_5713:
[----:B------:R-:W-:Y:S05]  /*1ba90*/  BRA `(.L_x_5714) ;  /* 0xffffffc400487947 */ /* 0x000fea000383ffff */
.L_x_5618:
[----:B------:R-:W-:Y:S01]  /*1baa0*/  BSSY B0, `(.L_x_5715) ;  /* 0x0000006000007945 */ /* 0x000fe20003800000 */
[----:B------:R-:W-:Y:S01]  /*1bab0*/  PLOP3.LUT P6, PT, P6, PT, PT, 0x8, 0x0 ;  /* 0x000000000000781c */ /* 0x000fe200037ce170 */
[----:B------:R-:W-:-:S12]  /*1bac0*/  IMAD.MOV.U32 R15, RZ, RZ, -0x1 ;  /* 0xffffffffff0f7424 */ /* 0x000fd800078e00ff */
[----:B0-----:R-:W-:Y:S05]  /*1bad0*/  WARPSYNC.COLLECTIVE R15, `(.L_x_5716) ;  /* 0x000000000f087348 */ /* 0x001fea0003c00000 */
[----:B------:R-:W-:Y:S01]  /*1bae0*/  VOTE.ANY R14, PT, P6 ;  /* 0x00000000000e7806 */ /* 0x000fe200030e0100 */
[----:B0-----:R-:W-:Y:S06]  /*1baf0*/  ENDCOLLECTIVE ;  /* 0x000000000000791b */ /* 0x001fec0003800000 */
.L_x_5716:
[----:B------:R-:W-:Y:S05]  /*1bb00*/  BSYNC B0 ;  /* 0x0000000000007941 */ /* 0x000fea0003800000 */
.L_x_5715:
        /* <DEDUP_REMOVED lines=8> */
.L_x_5717:
[----:B------:R-:W-:Y:S02]  /*1bb90*/  IMAD.IADD R27, R12, 0x1, R27 ;  /* 0x000000010c1b7824 */ /* 0x000fe400078e021b */
[----:B------:R-:W-:Y:S02]  /*1bba0*/  IMAD.MOV.U32 R13, RZ, RZ, R8 ;  /* 0x000000ffff0d7224 */ /* 0x000fe400078e0008 */
[----:B------:R-:W-:-:S07]  /*1bbb0*/  IMAD.MOV.U32 R25, RZ, RZ, R14 ;  /* 0x000000ffff197224 */ /* 0x000fce00078e000e */
[----:B------:R-:W-:Y:S05]  /*1bbc0*/  WARPSYNC.COLLECTIVE R15, `(.L_x_5718) ;  /* 0x000000000f087348 */ /* 0x000fea0003c00000 */
[----:B------:R0:W1:Y:S02]  /*1bbd0*/  SHFL.IDX P6, R14, R13, R12, R11 ;  /* 0x0000000c0d0e7389 */ /* 0x00006400000c000b */
[----:B01----:R-:W-:Y:S01]  /*1bbe0*/  ENDCOLLECTIVE ;  /* 0x000000000000791b */ /* 0x003fe20003800000 */
.L_x_5718:
[----:B------:R-:W-:Y:S01]  /*1bbf0*/  IMAD.MOV.U32 R8, RZ, RZ, R14 ;  /* 0x000000ffff087224 */ /* 0x000fe200078e000e */
[----:B------:R-:W-:Y:S06]  /*1bc00*/  BRA `(.L_x_5719) ;  /* 0xffffffc4002c7947 */ /* 0x000fec000383ffff */
.L_x_5620:
[----:B------:R-:W-:Y:S01]  /*1bc10*/  BSSY B0, `(.L_x_5720) ;  /* 0x0000007000007945 */ /* 0x000fe20003800000 */
[----:B------:R-:W-:Y:S02]  /*1bc20*/  IMAD.MOV.U32 R13, RZ, RZ, R3 ;  /* 0x000000ffff0d7224 */ /* 0x000fe400078e0003 */
[----:B------:R-:W-:Y:S02]  /*1bc30*/  IMAD.MOV.U32 R11, RZ, RZ, 0x1f ;  /* 0x0000001fff0b7424 */ /* 0x000fe400078e00ff */
[----:B------:R-:W-:-:S07]  /*1bc40*/  IMAD.MOV.U32 R15, RZ, RZ, -0x1 ;  /* 0xffffffffff0f7424 */ /* 0x000fce00078e00ff */
[----:B0-23--:R-:W-:Y:S05]  /*1bc50*/  WARPSYNC.COLLECTIVE R15, `(.L_x_5721) ;  /* 0x000000000f087348 */ /* 0x00dfea0003c00000 */
[----:B------:R1:W4:Y:S02]  /*1bc60*/  SHFL.IDX P6, R14, R13, R12, R11 ;  /* 0x0000000c0d0e7389 */ /* 0x00032400000c000b */
[----:B01234-:R-:W-:Y:S01]  /*1bc70*/  ENDCOLLECTIVE ;  /* 0x000000000000791b */ /* 0x01ffe20003800000 */
.L_x_5721:
[----:B------:R-:W-:Y:S05]  /*1bc80*/  BSYNC B0 ;  /* 0x0000000000007941 */ /* 0x000fea0003800000 */
.L_x_5720:
[----:B------:R-:W-:Y:S01]  /*1bc90*/  IMAD.MOV.U32 R24, RZ, RZ, R14 ;  /* 0x000000ffff187224 */ /* 0x000fe200078e000e */
[----:B------:R-:W-:Y:S06]  /*1bca0*/  BRA `(.L_x_5619) ;  /* 0xffffffc4001c7947 */ /* 0x000fec000383ffff */
.L_x_5626:
[----:B-1----:R1:W4:Y:S02]  /*1bcb0*/  SYNCS.PHASECHK.TRANS64.TRYWAIT P0, [R7+URZ+0x28c20], R0 ;  /* 0x028c2000070075a7 */ /* 0x002324000800017f */
[----:B----4-:R-:W-:Y:S05]  /*1bcc0*/  @!P0 NANOSLEEP.SYNCS 0x989680 ;  /* 0x009896800000895d */ /* 0x010fea0003900000 */
[----:B------:R-:W4:Y:S02]  /*1bcd0*/  @!P0 SYNCS.PHASECHK.TRANS64 P0, [R7+URZ+0x28c20], R0 ;  /* 0x028c2000070085a7 */ /* 0x000f24000800007f */
[----:B----4-:R-:W-:Y:S05]  /*1bce0*/  @!P0 BRA `(.L_x_5626) ;  /* 0xfffffffc00f08947 */ /* 0x010fea000383ffff */
[----:B------:R-:W-:Y:S05]  /*1bcf0*/  BRA `(.L_x_5722) ;  /* 0xffffffcc00747947 */ /* 0x000fea000383ffff */
.L_x_5627:
        /* <DEDUP_REMOVED lines=11> */
.L_x_5724:
[----:B------:R-:W-:Y:S05]  /*1bdb0*/  BSYNC B0 ;  /* 0x0000000000007941 */ /* 0x000fea0003800000 */
.L_x_5723:
[----:B------:R-:W-:Y:S05]  /*1bdc0*/  BRA `(.L_x_5725) ;  /* 0xffffffcc005c7947 */ /* 0x000fea000383ffff */
.L_x_5630:
[----:B------:R-:W-:Y:S01]  /*1bdd0*/  BSSY B1, `(.L_x_5726) ;  /* 0x0000006000017945 */ /* 0x000fe20003800000 */
[----:B------:R-:W-:-:S07]  /*1bde0*/  IMAD.MOV.U32 R15, RZ, RZ, -0x1 ;  /* 0xffffffffff0f7424 */ /* 0x000fce00078e00ff */
[----:B0123--:R-:W-:Y:S05]  /*1bdf0*/  WARPSYNC.COLLECTIVE R15, `(.L_x_5727) ;  /* 0x000000000f0c7348 */ /* 0x00ffea0003c00000 */
[----:B------:R-:W-:Y:S02]  /*1be00*/  ELECT P6, UR62, PT ;  /* 0x00000000003e782f */ /* 0x000fe400038c0000 */
[----:B------:R-:W-:Y:S01]  /*1be10*/  MOV R14, UR62 ;  /* 0x0000003e000e7c02 */ /* 0x000fe20008000f00 */
[----:B0123--:R-:W-:Y:S10]  /*1be20*/  ENDCOLLECTIVE ;  /* 0x000000000000791b */ /* 0x00fff40003800000 */
.L_x_5727:
[----:B------:R-:W-:Y:S05]  /*1be30*/  BSYNC B1 ;  /* 0x0000000000017941 */ /* 0x000fea0003800000 */
.L_x_5726:
[----:B------:R-:W-:Y:S05]  /*1be40*/  BRA `(.L_x_5728) ;  /* 0xffffffcc00547947 */ /* 0x000fea000383ffff */
.L_x_5632:
[----:B-1----:R1:W4:Y:S02]  /*1be50*/  SYNCS.PHASECHK.TRANS64.TRYWAIT P1, [R5+URZ+0x28c40], R0 ;  /* 0x028c4000050075a7 */ /* 0x002324000802017f */
[----:B----4-:R-:W-:Y:S05]  /*1be60*/  @!P1 NANOSLEEP.SYNCS 0x989680 ;  /* 0x009896800000995d */ /* 0x010fea0003900000 */
[----:B------:R-:W4:Y:S02]  /*1be70*/  @!P1 SYNCS.PHASECHK.TRANS64 P1, [R5+URZ+0x28c40], R0 ;  /* 0x028c4000050095a7 */ /* 0x000f24000802007f */
[----:B----4-:R-:W-:Y:S05]  /*1be80*/  @!P1 BRA `(.L_x_5632) ;  /* 0xfffffffc00f09947 */ /* 0x010fea000383ffff */
[----:B------:R-:W-:Y:S05]  /*1be90*/  BRA `(.L_x_5729) ;  /* 0xffffffcc00747947 */ /* 0x000fea000383ffff */
.L_x_5634:
[----:B----4-:R4:W0:Y:S02]  /*1bea0*/  SYNCS.PHASECHK.TRANS64.TRYWAIT P1, [R3+URZ+0x28c40], R2 ;  /* 0x028c4002030075a7 */ /* 0x010824000802017f */
[----:B0-----:R-:W-:Y:S05]  /*1beb0*/  @!P1 NANOSLEEP.SYNCS 0x989680 ;  /* 0x009896800000995d */ /* 0x001fea0003900000 */
[----:B------:R-:W0:Y:S02]  /*1bec0*/  @!P1 SYNCS.PHASECHK.TRANS64 P1, [R3+URZ+0x28c40], R2 ;  /* 0x028c4002030095a7 */ /* 0x000e24000802007f */
[----:B0-----:R-:W-:Y:S05]  /*1bed0*/  @!P1 BRA `(.L_x_5634) ;  /* 0xfffffffc00f09947 */ /* 0x001fea000383ffff */
[----:B------:R-:W-:Y:S05]  /*1bee0*/  BRA `(.L_x_5730) ;  /* 0xffffffcc00807947 */ /* 0x000fea000383ffff */
.L_x_5636:
[----:B------:R0:W0:Y:S02]  /*1bef0*/  SYNCS.PHASECHK.TRANS64.TRYWAIT P1, [R5+URZ+0x28c60], R0 ;  /* 0x028c6000050075a7 */ /* 0x000024000802017f */
[----:B0-----:R-:W-:Y:S05]  /*1bf00*/  @!P1 NANOSLEEP.SYNCS 0x989680 ;  /* 0x009896800000995d */ /* 0x001fea0003900000 */
[----:B------:R-:W0:Y:S02]  /*1bf10*/  @!P1 SYNCS.PHASECHK.TRANS64 P1, [R5+URZ+0x28c60], R0 ;  /* 0x028c6000050095a7 */ /* 0x000e24000802007f */
[----:B0-----:R-:W-:Y:S05]  /*1bf20*/  @!P1 BRA `(.L_x_5636) ;  /* 0xfffffffc00f09947 */ /* 0x001fea000383ffff */
[----:B------:R-:W-:Y:S05]  /*1bf30*/  BRA `(.L_x_5731) ;  /* 0xffffffcc007c7947 */ /* 0x000fea000383ffff */
.L_x_5732:
        /* <DEDUP_REMOVED lines=12> */
.L_x_15649:


//--------------------- .text._ZN7cutlass13device_kernelIN5flash11enable_sm90INS1_16FlashAttnFwdSm90INS1_25CollectiveMainloopFwdSm90ILi2EN4cute5tupleIJNS5_1CILi1EEES8_S8_EEENS6_IJNS7_ILi64EEESA_SA_EEELi512ENS_10bfloat16_tEfNS_4arch4Sm90ELb0ELb1ELb0ELb1ELb1ELb1ELb0ELb0ELb0ELb1ELb1ELb0EEENS1_21CollectiveEpilogueFwdINS6_IJSA_NS7_ILi512EEESA_EEES9_SC_SE_Li256ELb1ELb1ELb1ELb0EEENS1_36VarlenDynamicPersistentTileSchedulerILi64ELi64ELi256ELi128ELb1ELb1ELb1ELb1ELb0ELb1EEEEEEEEEvNT_6ParamsE --------------------------
	.section	.text._ZN7cutlass13device_kernelIN5flash11enable_sm90INS1_16FlashAttnFwdSm90INS1_25CollectiveMainloopFwdSm90ILi2EN4cute5tupleIJNS5_1CILi1EEES8_S8_EEENS6_IJNS7_ILi64EEESA_SA_EEELi512ENS_10bfloat16_tEfNS_4arch4Sm90ELb0ELb1ELb0ELb1ELb1ELb1ELb0ELb0ELb0ELb1ELb1ELb0EEENS1_21CollectiveEpilogueFwdINS6_IJSA_NS7_ILi512EEESA_EEES9_SC_SE_Li256ELb1ELb1ELb1ELb0EEENS1_36VarlenDynamicPersistentTileSchedulerILi64ELi64ELi256ELi128ELb1ELb1ELb1ELb1ELb0ELb1EEEEEEEEEvNT_6ParamsE,"ax",@progbits
	.align	128
.text._ZN7cutlass13device_kernelIN5flash11enable_sm90INS1_16FlashAttnFwdSm90INS1_25CollectiveMainloopFwdSm90ILi2EN4cute5tupleIJNS5_1CILi1EEES8_S8_EEENS6_IJNS7_ILi64EEESA_SA_EEELi512ENS_10bfloat16_tEfNS_4arch4Sm90ELb0ELb1ELb0ELb1ELb1ELb1ELb0ELb0ELb0ELb1ELb1ELb0EEENS1_21CollectiveEpilogueFwdINS6_IJSA_NS7_ILi512EEESA_EEES9_SC_SE_Li256ELb1ELb1ELb1ELb0EEENS1_36VarlenDynamicPersistentTileSchedulerILi64ELi64ELi256ELi128ELb1ELb1ELb1ELb1ELb0ELb1EEEEEEEEEvNT_6ParamsE:
        .type           _ZN7cutlass13device_kernelIN5flash11enable_sm90INS1_16FlashAttnFwdSm90INS1_25CollectiveMainloopFwdSm90ILi2EN4cute5tupleIJNS5_1CILi1EEES8_S8_EEENS6_IJNS7_ILi64EEESA_SA_EEELi512ENS_10bfloat16_tEfNS_4arch4Sm90ELb0ELb1ELb0ELb1ELb1ELb1ELb0ELb0ELb0ELb1ELb1ELb0EEENS1_21CollectiveEpilogueFwdINS6_IJSA_NS7_ILi512EEESA_EEES9_SC_SE_Li256ELb1ELb1ELb1ELb0EEENS1_36VarlenDynamicPersistentTileSchedulerILi64ELi64ELi256ELi128ELb1ELb1ELb1ELb1ELb0ELb1EEEEEEEEEvNT_6ParamsE,@function
        .size           _ZN7cutlass13device_kernelIN5flash11enable_sm90INS1_16FlashAttnFwdSm90INS1_25CollectiveMainloopFwdSm90ILi2EN4cute5tupleIJNS5_1CILi1EEES8_S8_EEENS6_IJNS7_ILi64EEESA_SA_EEELi512ENS_10bfloat16_tEfNS_4arch4Sm90ELb0ELb1ELb0ELb1ELb1ELb1ELb0ELb0ELb0ELb1ELb1ELb0EEENS1_21CollectiveEpilogueFwdINS6_IJSA_NS7_ILi512EEESA_EEES9_SC_SE_Li256ELb1ELb1ELb1ELb0EEENS1_36VarlenDynamicPersistentTileSchedulerILi64ELi64ELi256ELi128ELb1ELb1ELb1ELb1ELb0ELb1EEEEEEEEEvNT_6ParamsE,(.L_x_15650 - _ZN7cutlass13device_kernelIN5flash11enable_sm90INS1_16FlashAttnFwdSm90INS1_25CollectiveMainloopFwdSm90ILi2EN4cute5tupleIJNS5_1CILi1EEES8_S8_EEENS6_IJNS7_ILi64EEESA_SA_EEELi512ENS_10bfloat16_tEfNS_4arch4Sm90ELb0ELb1ELb0ELb1ELb1ELb1ELb0ELb0ELb0ELb1ELb1ELb0EEENS1_21CollectiveEpilogueFwdINS6_IJSA_NS7_ILi512EEESA_EEES9_SC_SE_Li256ELb1ELb1ELb1ELb0EEENS1_36VarlenDynamicPersistentTileSchedulerILi64ELi64ELi256ELi128ELb1ELb1ELb1ELb1ELb0ELb1EEEEEEEEEvNT_6ParamsE)
        .other          _ZN7cutlass13device_kernelIN5flash11enable_sm90INS1_16FlashAttnFwdSm90INS1_25CollectiveMainloopFwdSm90ILi2EN4cute5tupleIJNS5_1CILi1EEES8_S8_EEENS6_IJNS7_ILi64EEESA_SA_EEELi512ENS_10bfloat16_tEfNS_4arch4Sm90ELb0ELb1ELb0ELb1ELb1ELb1ELb0ELb0ELb0ELb1ELb1ELb0EEENS1_21CollectiveEpilogueFwdINS6_IJSA_NS7_ILi512EEESA_EEES9_SC_SE_Li256ELb1ELb1ELb1ELb0EEENS1_36VarlenDynamicPersistentTileSchedulerILi64ELi64ELi256ELi128ELb1ELb1ELb1ELb1ELb0ELb1EEEEEEEEEvNT_6ParamsE,@"STO_CUDA_ENTRY STV_DEFAULT"
_ZN7cutlass13device_kernelIN5flash11enable_sm90INS1_16FlashAttnFwdSm90INS1_25CollectiveMainloopFwdSm90ILi2EN4cute5tupleIJNS5_1CILi1EEES8_S8_EEENS6_IJNS7_ILi64EEESA_SA_EEELi512ENS_10bfloat16_tEfNS_4arch4Sm90ELb0ELb1ELb0ELb1ELb1ELb1ELb0ELb0ELb0ELb1ELb1ELb0EEENS1_21CollectiveEpilogueFwdINS6_IJSA_NS7_ILi512EEESA_EEES9_SC_SE_Li256ELb1ELb1ELb1ELb0EEENS1_36VarlenDynamicPersistentTileSchedulerILi64ELi64ELi256ELi128ELb1ELb1ELb1ELb1ELb0ELb1EEEEEEEEEvNT_6ParamsE:
        /* <DEDUP_REMOVED lines=18> */
.L_x_5734:
[----:B------:R-:W-:Y:S05]  /*0120*/  BSYNC B0 ;  /* 0x0000000000007941 */ /* 0x000fea0003800000 */
.L_x_5733:
        /* <DEDUP_REMOVED lines=37> */
.L_x_5735:
        /* <DEDUP_REMOVED lines=22> */
.L_x_5736:
        /* <DEDUP_REMOVED lines=18> */
.L_x_5737:
        /* <DEDUP_REMOVED lines=22> */
.L_x_5738:
        /* <DEDUP_REMOVED lines=22> */
.L_x_5739:
        /* <DEDUP_REMOVED lines=8> */
.L_x_5742:
        /* <DEDUP_REMOVED lines=25> */
[CC--:B------:R-:W-:Y:S02]  /*0ad0*/  LEA.HI R4, R3.reuse, R0.reuse, RZ, 0x4 ;  /* 0x0000000003047211 */ /* 0x0c0fe400078f20ff */
[----:B------:R-:W-:-:S02]  /*0ae0*/  LEA.HI R5, R3, R0, RZ, 0x5 ;  /* 0x0000000003057211 */ /* 0x000fc400078f28ff */
[CC--:B------:R-:W-:Y:S02]  /*0af0*/  LEA.HI R6, R3.reuse, R0.reuse, RZ, 0x7 ;  /* 0x0000000003067211 */ /* 0x0c0fe400078f38ff */
[CC--:B------:R-:W-:Y:S02]  /*0b00*/  LEA.HI R10, R3.reuse, R0.reuse, RZ, 0x2 ;  /* 0x00000000030a7211 */ /* 0x0c0fe400078f10ff */
[----:B------:R-:W-:Y:S02]  /*0b10*/  LEA.HI R3, R3, R0, RZ, 0x3 ;  /* 0x0000000003037211 */ /* 0x000fe400078f18ff */
[----:B------:R-:W-:Y:S02]  /*0b20*/  SHF.R.S32.HI R214, RZ, 0x5, R5 ;  /* 0x00000005ffd67819 */ /* 0x000fe40000011405 */
[----:B------:R-:W-:Y:S02]  /*0b30*/  LOP3.LUT R13, R3, 0xfffffff8, RZ, 0xc0, !PT ;  /* 0xfffffff8030d7812 */ /* 0x000fe400078ec0ff */
[----:B------:R-:W-:-:S02]  /*0b40*/  LOP3.LUT R3, R4, 0xfffffff0, RZ, 0xc0, !PT ;  /* 0xfffffff004037812 */ /* 0x000fc400078ec0ff */
[----:B------:R-:W-:Y:S01]  /*0b50*/  SHF.R.S32.HI R7, RZ, 0x4, R4 ;  /* 0x00000004ff077819 */ /* 0x000fe20000011404 */
[C---:B------:R-:W-:Y:S01]  /*0b60*/  IMAD.IADD R13, R0.reuse, 0x1, -R13 ;  /* 0x00000001000d7824 */ /* 0x040fe200078e0a0d */
[----:B------:R-:W-:Y:S01]  /*0b70*/  SHF.R.S32.HI R5, RZ, 0x1f, R5 ;  /* 0x0000001fff057819 */ /* 0x000fe20000011405 */
[----:B------:R-:W-:Y:S01]  /*0b80*/  IMAD.IADD R3, R0, 0x1, -R3 ;  /* 0x0000000100037824 */ /* 0x000fe200078e0a03 */
[----:B------:R-:W-:Y:S01]  /*0b90*/  LOP3.LUT R9, R6, 0xffffff80, RZ, 0xc0, !PT ;  /* 0xffffff8006097812 */ /* 0x000fe200078ec0ff */
[----:B------:R-:W-:Y:S01]  /*0ba0*/  IMAD.SHL.U32 R199, R13, 0x8, RZ ;  /* 0x000000080dc77824 */ /* 0x000fe200078e00ff */
[----:B------:R-:W-:Y:S02]  /*0bb0*/  LEA.HI R4, R4, R7, RZ, 0x1 ;  /* 0x0000000704047211 */ /* 0x000fe400078f08ff */
[----:B------:R-:W-:Y:S01]  /*0bc0*/  LOP3.LUT R11, R10, 0xfffffffc, RZ, 0xc0, !PT ;  /* 0xfffffffc0a0b7812 */ /* 0x000fe200078ec0ff */
[----:B------:R-:W-:Y:S01]  /*0bd0*/  IMAD.IADD R9, R0, 0x1, -R9 ;  /* 0x0000000100097824 */ /* 0x000fe200078e0a09 */
[----:B------:R-:W-:Y:S01]  /*0be0*/  LEA.HI R5, R5, R214, RZ, 0x2 ;  /* 0x000000d605057211 */ /* 0x000fe200078f10ff */
[C---:B------:R-:W-:Y:S01]  /*0bf0*/  VIADD R37, R199.reuse, 0x40 ;  /* 0x00000040c7257836 */ /* 0x040fe20000000000 */
[----:B------:R-:W-:Y:S01]  /*0c00*/  LOP3.LUT R4, R4, 0x1ffffffe, RZ, 0xc0, !PT ;  /* 0x1ffffffe04047812 */ /* 0x000fe200078ec0ff */
[----:B------:R-:W-:Y:S01]  /*0c10*/  IMAD.IADD R190, R0, 0x1, -R11 ;  /* 0x0000000100be7824 */ /* 0x000fe200078e0a0b */
[----:B------:R-:W-:Y:S01]  /*0c20*/  SHF.R.S32.HI R20, RZ, 0x7, R6 ;  /* 0x00000007ff147819 */ /* 0x000fe20000011406 */
[----:B------:R-:W-:Y:S01]  /*0c30*/  VIADD R34, R199, 0x100 ;  /* 0x00000100c7227836 */ /* 0x000fe20000000000 */
[--C-:B------:R-:W-:Y:S01]  /*0c40*/  SHF.R.S32.HI R8, RZ, 0x1f, R3.reuse ;  /* 0x0000001fff087819 */ /* 0x100fe20000011403 */
[----:B------:R-:W-:Y:S01]  /*0c50*/  IMAD.IADD R4, R7, 0x1, -R4 ;  /* 0x0000000107047824 */ /* 0x000fe200078e0a04 */
[----:B------:R-:W-:Y:S01]  /*0c60*/  LOP3.LUT R5, R5, 0x3ffffc, RZ, 0xc0, !PT ;  /* 0x003ffffc05057812 */ /* 0x000fe200078ec0ff */
[----:B------:R-:W-:Y:S01]  /*0c70*/  IMAD R16, R20, 0x100, R3 ;  /* 0x0000010014107824 */ /* 0x000fe200078e0203 */
[----:B------:R-:W-:Y:S01]  /*0c80*/  SHF.R.S32.HI R0, RZ, 0x1f, R9 ;  /* 0x0000001fff007819 */ /* 0x000fe20000011409 */
[----:B------:R-:W-:Y:S01]  /*0c90*/  IMAD.SHL.U32 R4, R4, 0x8, RZ ;  /* 0x0000000804047824 */ /* 0x000fe200078e00ff */
[----:B------:R-:W-:Y:S01]  /*0ca0*/  LEA.HI R12, R8, R3, RZ, 0x3 ;  /* 0x00000003080c7211 */ /* 0x000fe200078f18ff */
[----:B------:R-:W-:Y:S01]  /*0cb0*/  IMAD.IADD R5, R214, 0x1, -R5 ;  /* 0x00000001d6057824 */ /* 0x000fe200078e0a05 */
[----:B------:R-:W-:Y:S01]  /*0cc0*/  SHF.R.S32.HI R193, RZ, 0x2, R10 ;  /* 0x00000002ffc17819 */ /* 0x000fe2000001140a */
[----:B------:R-:W-:Y:S01]  /*0cd0*/  STL [R1+0x60], R20 ;  /* 0x0000601401007387 */ /* 0x000fe20000100800 */
[-C--:B------:R-:W-:Y:S01]  /*0ce0*/  LEA.HI R7, R0, R9.reuse, RZ, 0x2 ;  /* 0x0000000900077211 */ /* 0x080fe200078f10ff */
[----:B------:R-:W-:Y:S01]  /*0cf0*/  IMAD R17, R5, 0x10, R16 ;  /* 0x0000001005117824 */ /* 0x000fe200078e0210 */
[C---:B------:R-:W-:Y:S01]  /*0d00*/  LOP3.LUT R14, R12.reuse, 0xfffffff8, RZ, 0xc0, !PT ;  /* 0xfffffff80c0e7812 */ /* 0x040fe200078ec0ff */
[----:B------:R-:W-:Y:S01]  /*0d10*/  VIADD R5, R193, 0x20 ;  /* 0x00000020c1057836 */ /* 0x000fe20000000000 */
[--C-:B------:R-:W-:Y:S01]  /*0d20*/  SHF.R.S32.HI R8, RZ, 0x2, R7.reuse ;  /* 0x00000002ff087819 */ /* 0x100fe20000011407 */
[----:B------:R-:W-:Y:S01]  /*0d30*/  IMAD.SHL.U32 R12, R12, 0x40, RZ ;  /* 0x000000400c0c7824 */ /* 0x000fe200078e00ff */
[----:B------:R-:W-:Y:S01]  /*0d40*/  SHF.R.S32.HI R11, RZ, 0x1f, R7 ;  /* 0x0000001fff0b7819 */ /* 0x000fe20000011407 */
[----:B------:R-:W-:Y:S01]  /*0d50*/  IMAD.IADD R14, R3, 0x1, -R14 ;  /* 0x00000001030e7824 */ /* 0x000fe200078e0a0e */
[----:B------:R-:W-:Y:S01]  /*0d60*/  LOP3.LUT R16, R7, 0x7ffffffc, RZ, 0xc0, !PT ;  /* 0x7ffffffc07107812 */ /* 0x000fe200078ec0ff */
[----:B------:R-:W-:Y:S01]  /*0d70*/  VIADD R31, R199, 0x1c0 ;  /* 0x000001c0c71f7836 */ /* 0x000fe20000000000 */
[----:B------:R-:W-:Y:S01]  /*0d80*/  LEA.HI R11, R11, R8, RZ, 0x3 ;  /* 0x000000080b0b7211 */ /* 0x000fe200078f18ff */
[----:B------:R-:W-:Y:S01]  /*0d90*/  IMAD.SHL.U32 R3, R14, 0x40, RZ ;  /* 0x000000400e037824 */ /* 0x000fe200078e00ff */
[----:B------:R-:W-:Y:S01]  /*0da0*/  SHF.R.S32.HI R18, RZ, 0x1f, R5 ;  /* 0x0000001fff127819 */ /* 0x000fe20000011405 */
[----:B------:R-:W-:Y:S01]  /*0db0*/  IMAD.IADD R16, R9, 0x1, -R16 ;  /* 0x0000000109107824 */ /* 0x000fe200078e0a10 */
[----:B------:R-:W-:Y:S01]  /*0dc0*/  LEA.HI R0, R0, R9, RZ, 0x5 ;  /* 0x0000000900007211 */ /* 0x000fe200078f28ff */
[----:B------:R-:W-:Y:S01]  /*0dd0*/  VIADD R36, R199, 0x80 ;  /* 0x00000080c7247836 */ /* 0x000fe20000000000 */
[----:B------:R-:W-:Y:S01]  /*0de0*/  LOP3.LUT R11, R11, 0xfffffff8, RZ, 0xc0, !PT ;  /* 0xfffffff80b0b7812 */ /* 0x000fe200078ec0ff */
[----:B------:R-:W-:Y:S01]  /*0df0*/  IMAD.SHL.U32 R189, R16, 0x2, RZ ;  /* 0x0000000210bd7824 */ /* 0x000fe200078e00ff */
[----:B------:R-:W-:Y:S01]  /*0e00*/  LEA.HI R9, R18, R5, RZ, 0x3 ;  /* 0x0000000512097211 */ /* 0x000fe200078f18ff */
[----:B------:R-:W-:Y:S01]  /*0e10*/  IMAD.SHL.U32 R5, R5, 0x40, RZ ;  /* 0x0000004005057824 */ /* 0x000fe200078e00ff */
[----:B------:R-:W-:Y:S01]  /*0e20*/  LOP3.LUT R3, R3, 0x1c0, RZ, 0xc0, !PT ;  /* 0x000001c003037812 */ /* 0x000fe200078ec0ff */
[----:B------:R-:W-:Y:S01]  /*0e30*/  IMAD.IADD R11, R8, 0x1, -R11 ;  /* 0x00000001080b7824 */ /* 0x000fe200078e0a0b */
[----:B------:R-:W-:Y:S01]  /*0e40*/  SHF.R.S32.HI R0, RZ, 0x5, R0 ;  /* 0x00000005ff007819 */ /* 0x000fe20000011400 */
[----:B------:R-:W-:Y:S01]  /*0e50*/  IMAD.SHL.U32 R18, R190, 0x8, RZ ;  /* 0x00000008be127824 */ /* 0x000fe200078e00ff */
[----:B------:R-:W-:Y:S01]  /*0e60*/  LEA.HI R6, R6, R20, RZ, 0x1 ;  /* 0x0000001406067211 */ /* 0x000fe200078f08ff */
[--C-:B------:R-:W-:Y:S01]  /*0e70*/  IMAD.U32 R8, R17, 0x40, R4.reuse ;  /* 0x0000004011087824 */ /* 0x100fe200078e0004 */
[----:B------:R-:W-:Y:S01]  /*0e80*/  LOP3.LUT R7, R5, 0x1c0, RZ, 0xc0, !PT ;  /* 0x000001c005077812 */ /* 0x000fe200078ec0ff */
[----:B------:R-:W-:Y:S01]  /*0e90*/  IMAD R194, R0, 0x10, R11 ;  /* 0x0000001000c27824 */ /* 0x000fe200078e020b */
[----:B------:R-:W-:Y:S01]  /*0ea0*/  LOP3.LUT R4, R3, 0x8, R4, 0xf8, !PT ;  /* 0x0000000803047812 */ /* 0x000fe200078ef804 */
[----:B------:R-:W-:Y:S01]  /*0eb0*/  VIADD R30, R18, 0x40 ;  /* 0x00000040121e7836 */ /* 0x000fe20000000000 */
[----:B------:R-:W-:Y:S01]  /*0ec0*/  SHF.R.U32.HI R5, RZ, 0x3, R3 ;  /* 0x00000003ff057819 */ /* 0x000fe20000011603 */
[----:B------:R-:W-:Y:S01]  /*0ed0*/  IMAD.SHL.U32 R9, R9, 0x40, RZ ;  /* 0x0000004009097824 */ /* 0x000fe200078e00ff */
[----:B------:R-:W-:Y:S01]  /*0ee0*/  LOP3.LUT R3, R12, 0x7ffffe00, RZ, 0xc0, !PT ;  /* 0x7ffffe000c037812 */ /* 0x000fe200078ec0ff */
[----:B------:R-:W-:Y:S01]  /*0ef0*/  VIADD R29, R18, 0x60 ;  /* 0x00000060121d7836 */ /* 0x000fe20000000000 */
[----:B------:R-:W-:Y:S01]  /*0f00*/  LOP3.LUT R6, R6, 0xfffffe, RZ, 0xc0, !PT ;  /* 0x00fffffe06067812 */ /* 0x000fe200078ec0ff */
[----:B------:R-:W-:Y:S01]  /*0f10*/  VIADD R28, R18, 0x80 ;  /* 0x00000080121c7836 */ /* 0x000fe20000000000 */
[----:B------:R-:W-:Y:S01]  /*0f20*/  LEA.HI R0, R190, R190, RZ, 0x1 ;  /* 0x000000bebe007211 */ /* 0x000fe200078f08ff */
[----:B------:R-:W-:Y:S01]  /*0f30*/  IMAD R3, R214, 0x400, R3 ;  /* 0x00000400d6037824 */ /* 0x000fe200078e0203 */
[----:B------:R-:W-:Y:S01]  /*0f40*/  SHF.R.S32.HI R10, RZ, 0x1f, R10 ;  /* 0x0000001fff0a7819 */ /* 0x000fe2000001140a */
[----:B------:R-:W-:Y:S01]  /*0f50*/  IMAD.IADD R6, R20, 0x1, -R6 ;  /* 0x0000000114067824 */ /* 0x000fe200078e0a06 */
[----:B------:R-:W-:Y:S01]  /*0f60*/  LOP3.LUT R4, R4, R5, RZ, 0x3c, !PT ;  /* 0x0000000504047212 */ /* 0x000fe200078e3cff */
[----:B------:R0:W-:Y:S01]  /*0f70*/  STL [R1+0x6c], R8 ;  /* 0x00006c0801007387 */ /* 0x0001e20000100800 */
[----:B------:R-:W-:Y:S01]  /*0f80*/  LOP3.LUT R5, R0, 0x1ffffffe, RZ, 0xc0, !PT ;  /* 0x1ffffffe00057812 */ /* 0x000fe200078ec0ff */
[C---:B------:R-:W-:Y:S01]  /*0f90*/  VIADD R27, R18.reuse, 0xa0 ;  /* 0x000000a0121b7836 */ /* 0x040fe20000000000 */
[----:B------:R-:W-:Y:S01]  /*0fa0*/  SHF.R.U32.HI R15, RZ, 0x3, R7 ;  /* 0x00000003ff0f7819 */ /* 0x000fe20000011607 */
[----:B------:R-:W-:Y:S01]  /*0fb0*/  STL [R1+0x5c], RZ ;  /* 0x00005cff01007387 */ /* 0x000fe20000100800 */
[----:B------:R-:W-:Y:S01]  /*0fc0*/  SHF.R.S32.HI R0, RZ, 0x1f, R30 ;  /* 0x0000001fff007819 */ /* 0x000fe2000001141e */
[----:B------:R-:W-:Y:S01]  /*0fd0*/  VIADD R26, R18, 0xc0 ;  /* 0x000000c0121a7836 */ /* 0x000fe20000000000 */
[----:B------:R-:W-:Y:S01]  /*0fe0*/  LOP3.LUT R7, R7, 0x38, R18, 0xf8, !PT ;  /* 0x0000003807077812 */ /* 0x000fe200078ef812 */
[----:B------:R-:W-:Y:S01]  /*0ff0*/  STL [R1+0x14], R30 ;  /* 0x0000141e01007387 */ /* 0x000fe20000100800 */
[----:B------:R-:W-:Y:S01]  /*1000*/  LEA.HI R10, R10, R193, RZ, 0x3 ;  /* 0x000000c10a0a7211 */ /* 0x000fe200078f18ff */
[----:B------:R-:W-:Y:S01]  /*1010*/  VIADD R25, R18, 0xe0 ;  /* 0x000000e012197836 */ /* 0x000fe20000000000 */
[----:B0-----:R-:W-:Y:S01]  /*1020*/  LOP3.LUT R8, R9, 0xfffffe00, RZ, 0xc0, !PT ;  /* 0xfffffe0009087812 */ /* 0x001fe200078ec0ff */
[----:B------:R-:W-:Y:S01]  /*1030*/  IMAD.IADD R3, R3, 0x1, R4 ;  /* 0x0000000103037824 */ /* 0x000fe200078e0204 */
[----:B------:R0:W-:Y:S01]  /*1040*/  STL [R1+0x10], R29 ;  /* 0x0000101d01007387 */ /* 0x0001e20000100800 */
[----:B------:R-:W-:Y:S01]  /*1050*/  IMAD.SHL.U32 R23, R6, 0x100, RZ ;  /* 0x0000010006177824 */ /* 0x000fe200078e00ff */
[----:B------:R-:W-:Y:S01]  /*1060*/  SHF.R.S32.HI R4, RZ, 0x1f, R29 ;  /* 0x0000001fff047819 */ /* 0x000fe2000001141d */
[----:B------:R-:W-:Y:S01]  /*1070*/  VIADD R229, R18, 0x100 ;  /* 0x0000010012e57836 */ /* 0x000fe20000000000 */
[----:B------:R-:W-:Y:S01]  /*1080*/  STL [R1+0xc], R28 ;  /* 0x00000c1c01007387 */ /* 0x000fe20000100800 */
[----:B------:R-:W-:Y:S01]  /*1090*/  SHF.L.U64.HI R0, R30, 0x1, R0 ;  /* 0x000000011e007819 */ /* 0x000fe20000010200 */
[----:B------:R-:W-:Y:S01]  /*10a0*/  VIADD R228, R18, 0x120 ;  /* 0x0000012012e47836 */ /* 0x000fe20000000000 */
[----:B------:R-:W-:Y:S01]  /*10b0*/  LOP3.LUT R7, R8, R7, R15, 0xf6, !PT ;  /* 0x0000000708077212 */ /* 0x000fe200078ef60f */
[----:B------:R-:W-:Y:S01]  /*10c0*/  STL [R1+0x8], R27 ;  /* 0x0000081b01007387 */ /* 0x000fe20000100800 */
[----:B------:R-:W-:Y:S01]  /*10d0*/  LOP3.LUT R10, R10, 0xfffffff8, RZ, 0xc0, !PT ;  /* 0xfffffff80a0a7812 */ /* 0x000fe200078ec0ff */
[----:B------:R-:W-:Y:S01]  /*10e0*/  VIADD R226, R18, 0x140 ;  /* 0x0000014012e27836 */ /* 0x000fe20000000000 */
[----:B------:R-:W-:Y:S01]  /*10f0*/  SHF.R.S32.HI R6, RZ, 0x1f, R28 ;  /* 0x0000001fff067819 */ /* 0x000fe2000001141c */
[----:B------:R-:W-:Y:S01]  /*1100*/  STL [R1+0x4], R26 ;  /* 0x0000041a01007387 */ /* 0x000fe20000100800 */
[----:B------:R-:W-:Y:S01]  /*1110*/  SHF.R.S32.HI R8, RZ, 0x1f, R27 ;  /* 0x0000001fff087819 */ /* 0x000fe2000001141b */
[----:B------:R-:W-:Y:S01]  /*1120*/  IMAD.IADD R198, R193, 0x1, -R10 ;  /* 0x00000001c1c67824 */ /* 0x000fe200078e0a0a */
[----:B0-----:R-:W-:Y:S01]  /*1130*/  SHF.L.U64.HI R29, R29, 0x1, R4 ;  /* 0x000000011d1d7819 */ /* 0x001fe20000010204 */
[----:B------:R-:W-:Y:S01]  /*1140*/  STL [R1], R25 ;  /* 0x0000001901007387 */ /* 0x000fe20000100800 */
[----:B------:R-:W-:Y:S01]  /*1150*/  SHF.L.U64.HI R4, R28, 0x1, R6 ;  /* 0x000000011c047819 */ /* 0x000fe20000010206 */
[C---:B------:R-:W-:Y:S01]  /*1160*/  VIADD R219, R18.reuse, 0x160 ;  /* 0x0000016012db7836 */ /* 0x040fe20000000000 */
[----:B------:R-:W-:Y:S01]  /*1170*/  SHF.R.S32.HI R9, RZ, 0x1f, R26 ;  /* 0x0000001fff097819 */ /* 0x000fe2000001141a */
[----:B------:R-:W-:Y:S01]  /*1180*/  STL [R1+0x68], R23 ;  /* 0x0000681701007387 */ /* 0x000fe20000100800 */
[----:B------:R-:W-:Y:S01]  /*1190*/  SHF.R.S32.HI R10, RZ, 0x1f, R25 ;  /* 0x0000001fff0a7819 */ /* 0x000fe20000011419 */
[----:B------:R-:W-:Y:S01]  /*11a0*/  VIADD R218, R18, 0x180 ;  /* 0x0000018012da7836 */ /* 0x000fe20000000000 */
[----:B------:R-:W-:Y:S01]  /*11b0*/  SHF.R.S32.HI R12, RZ, 0x1f, R229 ;  /* 0x0000001fff0c7819 */ /* 0x000fe200000114e5 */
[----:B------:R0:W-:Y:S01]  /*11c0*/  STL [R1+0x18], R0 ;  /* 0x0000180001007387 */ /* 0x0001e20000100800 */
[----:B------:R-:W-:Y:S01]  /*11d0*/  SHF.L.U64.HI R6, R26, 0x1, R9 ;  /* 0x000000011a067819 */ /* 0x000fe20000010209 */
[----:B------:R-:W-:Y:S01]  /*11e0*/  VIADD R217, R18, 0x1a0 ;  /* 0x000001a012d97836 */ /* 0x000fe20000000000 */
[----:B------:R-:W-:Y:S01]  /*11f0*/  SHF.R.S32.HI R11, RZ, 0x1f, R228 ;  /* 0x0000001fff0b7819 */ /* 0x000fe200000114e4 */
[----:B------:R-:W-:Y:S01]  /*1200*/  STL [R1+0x1c], R29 ;  /* 0x00001c1d01007387 */ /* 0x000fe20000100800 */
[----:B------:R-:W-:Y:S01]  /*1210*/  R2P PR, R14, 0x6 ;  /* 0x000000060e007804 */ /* 0x000fe20000000000 */
[C---:B------:R-:W-:Y:S01]  /*1220*/  VIADD R216, R18.reuse, 0x1c0 ;  /* 0x000001c012d87836 */ /* 0x040fe20000000000 */
[----:B------:R-:W-:Y:S01]  /*1230*/  SHF.R.S32.HI R13, RZ, 0x1f, R226 ;  /* 0x0000001fff0d7819 */ /* 0x000fe200000114e2 */
[----:B------:R1:W-:Y:S01]  /*1240*/  STL [R1+0x20], R4 ;  /* 0x0000200401007387 */ /* 0x0003e20000100800 */
[----:B------:R-:W-:Y:S01]  /*1250*/  SHF.R.S32.HI R14, RZ, 0x1f, R219 ;  /* 0x0000001fff0e7819 */ /* 0x000fe200000114db */
[----:B------:R-:W-:Y:S01]  /*1260*/  VIADD R215, R18, 0x1e0 ;  /* 0x000001e012d77836 */ /* 0x000fe20000000000 */
[----:B0-----:R-:W-:Y:S01]  /*1270*/  SHF.L.U64.HI R0, R27, 0x1, R8 ;  /* 0x000000011b007819 */ /* 0x001fe20000010208 */
[----:B------:R-:W-:Y:S01]  /*1280*/  IMAD.IADD R197, R189, 0x1, R23 ;  /* 0x00000001bdc57824 */ /* 0x000fe200078e0217 */
[----:B------:R-:W-:Y:S01]  /*1290*/  SHF.R.S32.HI R15, RZ, 0x1f, R218 ;  /* 0x0000001fff0f7819 */ /* 0x000fe200000114da */
[----:B------:R-:W-:Y:S01]  /*12a0*/  IMAD.IADD R5, R190, 0x1, -R5 ;  /* 0x00000001be057824 */ /* 0x000fe200078e0a05 */
[----:B------:R-:W-:Y:S01]  /*12b0*/  SHF.R.S32.HI R20, RZ, 0x1f, R217 ;  /* 0x0000001fff147819 */ /* 0x000fe200000114d9 */
[----:B------:R0:W-:Y:S01]  /*12c0*/  STL [R1+0x24], R0 ;  /* 0x0000240001007387 */ /* 0x0001e20000100800 */
[----:B------:R-:W-:Y:S01]  /*12d0*/  SHF.R.S32.HI R21, RZ, 0x1f, R216 ;  /* 0x0000001fff157819 */ /* 0x000fe200000114d8 */
[----:B------:R-:W-:Y:S01]  /*12e0*/  IMAD R200, R3, 0x2, R2 ;  /* 0x0000000203c87824 */ /* 0x000fe200078e0202 */
        /* <DEDUP_REMOVED lines=9> */
[C---:B------:R-:W-:Y:S01]  /*1380*/  VIADD R34, R197.reuse, 0x28 ;  /* 0x00000028c5227836 */ /* 0x040fe20000000000 */
[----:B------:R-:W-:Y:S01]  /*1390*/  SHF.R.S32.HI R31, RZ, 0x1f, R31 ;  /* 0x0000001fff1f7819 */ /* 0x000fe2000001141f */
[----:B------:R-:W-:Y:S01]  /*13a0*/  VIADD R31, R197, 0x40 ;  /* 0x00000040c51f7836 */ /* 0x000fe20000000000 */
[----:B-1----:R-:W-:Y:S01]  /*13b0*/  SHF.L.U64.HI R6, R228, 0x1, R11 ;  /* 0x00000001e4067819 */ /* 0x002fe2000001020b */
[----:B------:R0:W-:Y:S01]  /*13c0*/  STL [R1+0x30], R0 ;  /* 0x0000300001007387 */ /* 0x0001e20000100800 */
[C---:B------:R-:W-:Y:S01]  /*13d0*/  VIADD R33, R199.reuse, 0x140 ;  /* 0x00000140c7217836 */ /* 0x040fe20000000000 */
[----:B--2---:R-:W-:Y:S01]  /*13e0*/  SHF.L.U64.HI R4, R226, 0x1, R13 ;  /* 0x00000001e2047819 */ /* 0x004fe2000001020d */
[----:B------:R-:W-:Y:S01]  /*13f0*/  VIADD R32, R199, 0x180 ;  /* 0x00000180c7207836 */ /* 0x000fe20000000000 */
[----:B------:R1:W-:Y:S01]  /*1400*/  STL [R1+0x34], R6 ;  /* 0x0000340601007387 */ /* 0x0003e20000100800 */
[C---:B------:R-:W-:Y:S01]  /*1410*/  VIADD R28, R197.reuse, 0x58 ;  /* 0x00000058c51c7836 */ /* 0x040fe20000000000 */
[----:B------:R-:W-:Y:S01]  /*1420*/  SHF.R.S32.HI R36, RZ, 0x1f, R36 ;  /* 0x0000001fff247819 */ /* 0x000fe20000011424 */
[----:B------:R-:W-:Y:S01]  /*1430*/  VIADD R25, R197, 0x70 ;  /* 0x00000070c5197836 */ /* 0x000fe20000000000 */
[----:B------:R2:W-:Y:S01]  /*1440*/  STL [R1+0x38], R4 ;  /* 0x0000380401007387 */ /* 0x0005e20000100800 */
[----:B------:R-:W-:Y:S01]  /*1450*/  IMAD R212, R5, 0x8, R194 ;  /* 0x0000000805d47824 */ /* 0x000fe200078e02c2 */
[----:B0-----:R-:W-:Y:S01]  /*1460*/  SHF.L.U64.HI R0, R219, 0x1, R14 ;  /* 0x00000001db007819 */ /* 0x001fe2000001020e */
[----:B------:R-:W-:Y:S01]  /*1470*/  VIADD R205, R200, 0x26800 ;  /* 0x00026800c8cd7836 */ /* 0x000fe20000000000 */
[----:B------:R-:W-:Y:S01]  /*1480*/  SHF.R.S32.HI R5, RZ, 0x1f, R37 ;  /* 0x0000001fff057819 */ /* 0x000fe20000011425 */
[C---:B------:R-:W-:Y:S01]  /*1490*/  VIADD R12, R197.reuse, 0xb8 ;  /* 0x000000b8c50c7836 */ /* 0x040fe20000000000 */
[----:B-1----:R-:W-:Y:S01]  /*14a0*/  SHF.L.U64.HI R6, R218, 0x1, R15 ;  /* 0x00000001da067819 */ /* 0x002fe2000001020f */
[----:B------:R0:W-:Y:S01]  /*14b0*/  STL [R1+0x3c], R0 ;  /* 0x00003c0001007387 */ /* 0x0001e20000100800 */
[C---:B------:R-:W-:Y:S01]  /*14c0*/  VIADD R15, R197.reuse, 0xa0 ;  /* 0x000000a0c50f7836 */ /* 0x040fe20000000000 */
[----:B------:R-:W-:Y:S01]  /*14d0*/  SHF.R.S32.HI R5, RZ, 0x1f, R34 ;  /* 0x0000001fff057819 */ /* 0x000fe20000011422 */
[C---:B------:R-:W-:Y:S01]  /*14e0*/  VIADD R9, R197.reuse, 0xd0 ;  /* 0x000000d0c5097836 */ /* 0x040fe20000000000 */
[----:B--2---:R-:W-:Y:S01]  /*14f0*/  SHF.L.U64.HI R4, R216, 0x1, R21 ;  /* 0x00000001d8047819 */ /* 0x004fe20000010215 */
[----:B------:R-:W-:Y:S01]  /*1500*/  STL [R1+0x40], R6 ;  /* 0x0000400601007387 */ /* 0x000fe20000100800 */
[C---:B------:R-:W-:Y:S01]  /*1510*/  VIADD R21, R197.reuse, 0x88 ;  /* 0x00000088c5157836 */ /* 0x040fe20000000000 */
[----:B------:R-:W-:Y:S01]  /*1520*/  SHF.R.S32.HI R5, RZ, 0x1f, R31 ;  /* 0x0000001fff057819 */ /* 0x000fe2000001141f */
[----:B------:R-:W-:Y:S01]  /*1530*/  VIADD R10, R197, 0xc8 ;  /* 0x000000c8c50a7836 */ /* 0x000fe20000000000 */
[----:B------:R-:W-:Y:S01]  /*1540*/  SHF.R.S32.HI R35, RZ, 0x1f, R35 ;  /* 0x0000001fff237819 */ /* 0x000fe20000011423 */
[----:B------:R-:W-:Y:S01]  /*1550*/  VIADD R185, R18, 0x20 ;  /* 0x0000002012b97836 */ /* 0x000fe20000000000 */
[----:B0-----:R-:W-:Y:S01]  /*1560*/  SHF.L.U64.HI R0, R217, 0x1, R20 ;  /* 0x00000001d9007819 */ /* 0x001fe20000010214 */
[C---:B------:R-:W-:Y:S01]  /*1570*/  VIADD R38, R197.reuse, 0x8 ;  /* 0x00000008c5267836 */ /* 0x040fe20000000000 */
[----:B------:R-:W-:Y:S01]  /*1580*/  SHF.R.S32.HI R33, RZ, 0x1f, R33 ;  /* 0x0000001fff217819 */ /* 0x000fe20000011421 */
[C---:B------:R-:W-:Y:S01]  /*1590*/  VIADD R36, R197.reuse, 0x18 ;  /* 0x00000018c5247836 */ /* 0x040fe20000000000 */
[----:B------:R-:W-:Y:S01]  /*15a0*/  SHF.R.S32.HI R32, RZ, 0x1f, R32 ;  /* 0x0000001fff207819 */ /* 0x000fe20000011420 */
[----:B------:R0:W-:Y:S01]  /*15b0*/  STL [R1+0x44], R0 ;  /* 0x0000440001007387 */ /* 0x0001e20000100800 */
[----:B------:R-:W-:Y:S01]  /*15c0*/  SEL R204, R204, 0xffffffe0, !P1 ;  /* 0xffffffe0cccc7807 */ /* 0x000fe20004800000 */
[C---:B------:R-:W-:Y:S01]  /*15d0*/  VIADD R35, R197.reuse, 0x20 ;  /* 0x00000020c5237836 */ /* 0x040fe20000000000 */
[----:B------:R-:W-:Y:S01]  /*15e0*/  SHF.R.S32.HI R5, RZ, 0x1f, R28 ;  /* 0x0000001fff057819 */ /* 0x000fe2000001141c */
[----:B------:R1:W-:Y:S01]  /*15f0*/  STL [R1+0x48], R4 ;  /* 0x0000480401007387 */ /* 0x0003e20000100800 */
[C---:B------:R-:W-:Y:S01]  /*1600*/  VIADD R33, R197.reuse, 0x30 ;  /* 0x00000030c5217836 */ /* 0x040fe20000000000 */
[----:B------:R-:W-:Y:S01]  /*1610*/  SHF.R.S32.HI R5, RZ, 0x1f, R25 ;  /* 0x0000001fff057819 */ /* 0x000fe20000011419 */
[C---:B------:R-:W-:Y:S01]  /*1620*/  VIADD R32, R197.reuse, 0x38 ;  /* 0x00000038c5207836 */ /* 0x040fe20000000000 */
[----:B------:R-:W-:Y:S01]  /*1630*/  SHF.R.S32.HI R5, RZ, 0x1f, R21 ;  /* 0x0000001fff057819 */ /* 0x000fe20000011415 */
[----:B------:R-:W-:Y:S01]  /*1640*/  VIADD R30, R197, 0x48 ;  /* 0x00000048c51e7836 */ /* 0x000fe20000000000 */
[----:B0-----:R-:W-:Y:S01]  /*1650*/  SHF.L.U64.HI R0, R215, 0x1, R24 ;  /* 0x00000001d7007819 */ /* 0x001fe20000010218 */
[C---:B------:R-:W-:Y:S01]  /*1660*/  VIADD R29, R197.reuse, 0x50 ;  /* 0x00000050c51d7836 */ /* 0x040fe20000000000 */
[----:B------:R-:W-:Y:S01]  /*1670*/  SHF.R.S32.HI R5, RZ, 0x1f, R15 ;  /* 0x0000001fff057819 */ /* 0x000fe2000001140f */
[----:B------:R-:W-:Y:S01]  /*1680*/  VIADD R27, R197, 0x60 ;  /* 0x00000060c51b7836 */ /* 0x000fe20000000000 */
[----:B------:R-:W-:Y:S01]  /*1690*/  SHF.R.S32.HI R5, RZ, 0x1f, R12 ;  /* 0x0000001fff057819 */ /* 0x000fe2000001140c */
[----:B-1----:R-:W-:Y:S01]  /*16a0*/  IMAD R4, R7, 0x2, R2 ;  /* 0x0000000207047824 */ /* 0x002fe200078e0202 */
[----:B------:R0:W-:Y:S01]  /*16b0*/  STL [R1+0x4c], R0 ;  /* 0x00004c0001007387 */ /* 0x0001e20000100800 */
[C---:B------:R-:W-:Y:S01]  /*16c0*/  VIADD R7, R197.reuse, 0xe0 ;  /* 0x000000e0c5077836 */ /* 0x040fe20000000000 */
[----:B------:R-:W-:Y:S01]  /*16d0*/  SHF.R.S32.HI R3, RZ, 0x1f, R9 ;  /* 0x0000001fff037819 */ /* 0x000fe20000011409 */
[C---:B------:R-:W-:Y:S01]  /*16e0*/  VIADD R26, R197.reuse, 0x68 ;  /* 0x00000068c51a7836 */ /* 0x040fe20000000000 */
[----:B------:R1:W-:Y:S01]  /*16f0*/  STL [R1+0x64], R4 ;  /* 0x0000640401007387 */ /* 0x0003e20000100800 */
        /* <DEDUP_REMOVED lines=18> */
[C---:B-1----:R-:W-:Y:S01]  /*1820*/  VIADD R4, R197.reuse, 0xf0 ;  /* 0x000000f0c5047836 */ /* 0x042fe20000000000 */
        /* <DEDUP_REMOVED lines=11> */
[----:B------:R-:W-:Y:S01]  /*18e0*/  IMAD.MOV.U32 R17, RZ, RZ, RZ ;  /* 0x000000ffff117224 */ /* 0x000fe200078e00ff */
        /* <DEDUP_REMOVED lines=12> */
.L_x_5971:
        /* <DEDUP_REMOVED lines=12> */
[----:B--2---:R-:W1:Y:S01]  /*1a70*/  @P0 LDC.64 R8, c[0x0][0xa28] ;  /* 0x00028a00ff080b82 */ /* 0x004e620000000a00 */
[----:B------:R-:W-:Y:S01]  /*1a80*/  ISETP.NE.AND.EX P3, PT, RZ, UR5, PT, P3 ;  /* 0x00000005ff007c0c */ /* 0x000fe2000bf65330 */
[----:B0-----:R-:W-:-:S06]  /*1a90*/  IMAD.WIDE R4, R83, 0x4, R4 ;  /* 0x0000000453047825 */ /* 0x001fcc00078e0204 */
[----:B------:R-:W0:Y:S01]  /*1aa0*/  @P1 LDC.64 R6, c[0x0][0xa18] ;  /* 0x00028600ff061b82 */ /* 0x000e220000000a00 */
[----:B------:R-:W-:Y:S02]  /*1ab0*/  ULDC UR4, c[0x0][0x288] ;  /* 0x0000a20000047ab9 */ /* 0x000fe40000000800 */
[----:B------:R-:W-:Y:S01]  /*1ac0*/  IMAD.U32 R23, RZ, RZ, UR4 ;  /* 0x00000004ff177e24 */ /* 0x000fe2000f8e00ff */
[----:B------:R2:W-:Y:S01]  /*1ad0*/  STL [R1+0x54], R83 ;  /* 0x0000545301007387 */ /* 0x0005e20000100800 */
[----:B------:R-:W-:-:S03]  /*1ae0*/  ULDC.64 UR4, c[0x0][0x418] ;  /* 0x0001060000047ab9 */ /* 0x000fc60000000a00 */
        /* <DEDUP_REMOVED lines=17> */
[----:B------:R-:W-:Y:S02]  /*1c00*/  LEA.HI R11, R0, R3, RZ, 0x10 ;  /* 0x00000003000b7211 */ /* 0x000fe400078f80ff */
        /* <DEDUP_REMOVED lines=11> */
.L_x_5744:
[----:B------:R-:W-:Y:S02]  /*1cc0*/  IMAD.U32 R34, RZ, RZ, UR5 ;  /* 0x00000005ff227e24 */ /* 0x000fe4000f8e00ff */
[----:B------:R-:W-:Y:S01]  /*1cd0*/  IMAD.U32 R25, RZ, RZ, UR4 ;  /* 0x00000004ff197e24 */ /* 0x000fe2000f8e00ff */
[----:B------:R-:W-:Y:S06]  /*1ce0*/  @!P2 BRA `(.L_x_5745) ;  /* 0x000000000010a947 */ /* 0x000fec0003800000 */
[----:B------:R-:W0:Y:S02]  /*1cf0*/  LDC.64 R4, c[0x0][0xa20] ;  /* 0x00028800ff047b82 */ /* 0x000e240000000a00 */
[----:B0-----:R-:W-:-:S05]  /*1d00*/  IMAD.WIDE R4, R83, 0x4, R4 ;  /* 0x0000000453047825 */ /* 0x001fca00078e0204 */
[----:B------:R0:W5:Y:S01]  /*1d10*/  LDG.E R25, desc[UR42][R4.64] ;  /* 0x0000002a04197981 */ /* 0x000162000c1e1900 */
[----:B------:R-:W-:Y:S05]  /*1d20*/  BRA `(.L_x_5746) ;  /* 0x0000000000107947 */ /* 0x000fea0003800000 */
.L_x_5745:
[----:B------:R-:W-:Y:S05]  /*1d30*/  @!P3 BRA `(.L_x_5746) ;  /* 0x00000000000cb947 */ /* 0x000fea0003800000 */
[----:B------:R-:W2:Y:S04]  /*1d40*/  LDG.E R0, desc[UR42][R4.64] ;  /* 0x0000002a04007981 */ /* 0x000ea8000c1e1900 */
[----:B------:R-:W2:Y:S02]  /*1d50*/  LDG.E R25, desc[UR42][R4.64+0x4] ;  /* 0x0000042a04197981 */ /* 0x000ea4000c1e1900 */
[----:B--2---:R-:W-:-:S07]  /*1d60*/  IMAD.IADD R25, R25, 0x1, -R0 ;  /* 0x0000000119197824 */ /* 0x004fce00078e0a00 */
.L_x_5746:
        /* <DEDUP_REMOVED lines=8> */
[----:B0-----:R-:W0:Y:S01]  /*1df0*/  @P1 LDC.64 R4, c[0x0][0xa30] ;  /* 0x00028c00ff041b82 */ /* 0x001e220000000a00 */
[----:B--2---:R-:W-:-:S05]  /*1e00*/  @P0 IMAD.WIDE R6, R83, 0x4, R6 ;  /* 0x0000000453060825 */ /* 0x004fca00078e0206 */
[----:B------:R-:W2:Y:S04]  /*1e10*/  @P0 LDG.E R0, desc[UR42][R6.64] ;  /* 0x0000002a06000981 */ /* 0x000ea8000c1e1900 */
[----:B------:R-:W2:Y:S01]  /*1e20*/  @P0 LDG.E R3, desc[UR42][R6.64+0x4] ;  /* 0x0000042a06030981 */ /* 0x000ea2000c1e1900 */
[----:B-----5:R-:W-:Y:S02]  /*1e30*/  IMAD.MOV.U32 R80, RZ, RZ, R25 ;  /* 0x000000ffff507224 */ /* 0x020fe400078e0019 */
[----:B0-----:R-:W-:-:S05]  /*1e40*/  @P1 IMAD.WIDE R4, R83, 0x4, R4 ;  /* 0x0000000453041825 */ /* 0x001fca00078e0204 */
[----:B------:R0:W5:Y:S01]  /*1e50*/  @P1 LDG.E R80, desc[UR42][R4.64] ;  /* 0x0000002a04501981 */ /* 0x000162000c1e1900 */
[----:B-1----:R-:W-:Y:S01]  /*1e60*/  ISETP.NE.AND P1, PT, R8, 0x1, PT ;  /* 0x000000010800780c */ /* 0x002fe20003f25270 */
[----:B------:R-:W-:Y:S02]  /*1e70*/  IMAD.SHL.U32 R196, R81, 0x40, RZ ;  /* 0x0000004051c47824 */ /* 0x000fe400078e00ff */
[----:B------:R-:W-:Y:S01]  /*1e80*/  IMAD.IADD R13, R25, 0x1, -R10 ;  /* 0x00000001190d7824 */ /* 0x000fe200078e0a0a */
[----:B0-----:R-:W0:Y:S09]  /*1e90*/  LDC.64 R4, c[0x0][0x9e0] ;  /* 0x00027800ff047b82 */ /* 0x001e320000000a00 */
[----:B------:R-:W1:Y:S08]  /*1ea0*/  @P1 LDC R9, c[0x0][0x44c] ;  /* 0x00011300ff091b82 */ /* 0x000e700000000800 */
[----:B------:R-:W3:Y:S01]  /*1eb0*/  @P1 LDC R8, c[0x0][0x450] ;  /* 0x00011400ff081b82 */ /* 0x000ee20000000800 */
[----:B0-----:R-:W-:Y:S01]  /*1ec0*/  ISETP.GE.AND P2, PT, R5, 0x1, PT ;  /* 0x000000010500780c */ /* 0x001fe20003f46270 */
[----:B--2---:R-:W-:-:S02]  /*1ed0*/  @P0 IMAD.IADD R34, R3, 0x1, -R0 ;  /* 0x0000000103220824 */ /* 0x004fc400078e0a00 */
[----:B------:R-:W-:Y:S02]  /*1ee0*/  VIADD R0, R196, 0x3f ;  /* 0x0000003fc4007836 */ /* 0x000fe40000000000 */
[----:B------:R-:W-:Y:S02]  /*1ef0*/  IMAD.IADD R184, R13, 0x1, R34 ;  /* 0x000000010db87824 */ /* 0x000fe400078e0222 */
[----:B-1----:R-:W-:-:S03]  /*1f00*/  @P1 IMAD.HI.U32 R3, R0, R9, RZ ;  /* 0x0000000900031227 */ /* 0x002fc600078e00ff */
[C---:B------:R-:W-:Y:S01]  /*1f10*/  IADD3 R7, R184.reuse, 0x1, -R23 ;  /* 0x00000001b8077810 */ /* 0x040fe20007ffe817 */
[----:B------:R-:W-:Y:S01]  /*1f20*/  IMAD.MOV.U32 R6, RZ, RZ, R0 ;  /* 0x000000ffff067224 */ /* 0x000fe200078e0000 */
[----:B---3--:R-:W-:Y:S01]  /*1f30*/  @P1 SHF.R.U32.HI R6, RZ, R8, R3 ;  /* 0x00000008ff061219 */ /* 0x008fe20000011603 */
[----:B------:R-:W-:-:S04]  /*1f40*/  VIADD R0, R184, 0x3f ;  /* 0x0000003fb8007836 */ /* 0x000fc80000000000 */
[----:B------:R-:W-:Y:S01]  /*1f50*/  IMAD.IADD R9, R7, 0x1, R6 ;  /* 0x0000000107097824 */ /* 0x000fe200078e0206 */
[----:B------:R-:W-:-:S03]  /*1f60*/  SHF.R.S32.HI R3, RZ, 0x1f, R0 ;  /* 0x0000001fff037819 */ /* 0x000fc60000011400 */
[----:B------:R-:W-:Y:S01]  /*1f70*/  IMAD.IADD R4, R9, 0x1, R4 ;  /* 0x0000000109047824 */ /* 0x000fe200078e0204 */
[----:B------:R-:W-:-:S04]  /*1f80*/  LEA.HI R3, R3, R0, RZ, 0x6 ;  /* 0x0000000003037211 */ /* 0x000fc800078f30ff */
[----:B------:R-:W-:Y:S01]  /*1f90*/  SHF.R.S32.HI R38, RZ, 0x6, R3 ;  /* 0x00000006ff267819 */ /* 0x000fe20000011403 */
        /* <DEDUP_REMOVED lines=12> */
.L_x_5749:
[----:B------:R-:W-:-:S13]  /*2060*/  ISETP.NE.AND P0, PT, R5, 0x1, PT ;  /* 0x000000010500780c */ /* 0x000fda0003f05270 */
[----:B------:R-:W0:Y:S02]  /*2070*/  @P0 LDC.64 R6, c[0x0][0x9e8] ;  /* 0x00027a00ff060b82 */ /* 0x000e240000000a00 */
[----:B0-----:R-:W-:-:S05]  /*2080*/  @P0 IMAD.HI.U32 R6, R0, R6, RZ ;  /* 0x0000000600060227 */ /* 0x001fca00078e00ff */
[----:B------:R-:W-:-:S07]  /*2090*/  @P0 SHF.R.U32.HI R0, RZ, R7, R6 ;  /* 0x00000007ff000219 */ /* 0x000fce0000011606 */
.L_x_5750:
[----:B------:R-:W-:Y:S05]  /*20a0*/  BSYNC B0 ;  /* 0x0000000000007941 */ /* 0x000fea0003800000 */
.L_x_5748:
[----:B------:R-:W-:-:S05]  /*20b0*/  IMAD R3, R0, R5, R5 ;  /* 0x0000000500037224 */ /* 0x000fca00078e0205 */
[----:B------:R-:W-:-:S07]  /*20c0*/  VIMNMX R4, R4, R3, PT ;  /* 0x0000000304047248 */ /* 0x000fce0003fe0100 */
.L_x_5747:
[----:B------:R-:W0:Y:S01]  /*20d0*/  @P1 LDC R7, c[0x0][0x44c] ;  /* 0x00011300ff071b82 */ /* 0x000e220000000800 */
[----:B------:R-:W-:Y:S01]  /*20e0*/  VIADD R4, R4, 0x3f ;  /* 0x0000003f04047836 */ /* 0x000fe20000000000 */
[----:B------:R-:W-:Y:S01]  /*20f0*/  ULDC UR4, c[0x0][0x9dc] ;  /* 0x0002770000047ab9 */ /* 0x000fe20000000800 */
[----:B------:R-:W-:Y:S02]  /*2100*/  IMAD.MOV.U32 R0, RZ, RZ, R196 ;  /* 0x000000ffff007224 */ /* 0x000fe400078e00c4 */
[----:B------:R-:W-:Y:S01]  /*2110*/  IMAD.IADD R37, R184, 0x1, -R23 ;  /* 0x00000001b8257824 */ /* 0x000fe200078e0a17 */
[----:B------:R-:W-:Y:S02]  /*2120*/  SHF.R.S32.HI R3, RZ, 0x1f, R4 ;  /* 0x0000001fff037819 */ /* 0x000fe40000011404 */
[----:B------:R-:W1:Y:S02]  /*2130*/  @P1 LDC R9, c[0x0][0x450] ;  /* 0x00011400ff091b82 */ /* 0x000e640000000800 */
[----:B------:R-:W-:-:S04]  /*2140*/  LEA.HI R3, R3, R4, RZ, 0x6 ;  /* 0x0000000403037211 */ /* 0x000fc800078f30ff */
[----:B------:R-:W-:-:S04]  /*2150*/  SHF.R.S32.HI R3, RZ, 0x6, R3 ;  /* 0x00000006ff037819 */ /* 0x000fc80000011403 */
[----:B------:R-:W-:Y:S01]  /*2160*/  VIMNMX R8, R38, R3, PT ;  /* 0x0000000326087248 */ /* 0x000fe20003fe0100 */
[----:B0-----:R-:W-:-:S05]  /*2170*/  @P1 IMAD.HI.U32 R6, R196, R7, RZ ;  /* 0x00000007c4061227 */ /* 0x001fca00078e00ff */
[----:B-1----:R-:W-:-:S05]  /*2180*/  @P1 SHF.R.U32.HI R0, RZ, R9, R6 ;  /* 0x00000009ff001219 */ /* 0x002fca0000011606 */
        /* <DEDUP_REMOVED lines=13> */
.L_x_5753:
[----:B------:R-:W-:-:S13]  /*2260*/  ISETP.NE.AND P0, PT, R5, 0x1, PT ;  /* 0x000000010500780c */ /* 0x000fda0003f05270 */
[----:B------:R-:W0:Y:S02]  /*2270*/  @P0 LDC.64 R6, c[0x0][0x9e8] ;  /* 0x00027a00ff060b82 */ /* 0x000e240000000a00 */
[----:B0-----:R-:W-:-:S05]  /*2280*/  @P0 IMAD.HI.U32 R6, R0, R6, RZ ;  /* 0x0000000600060227 */ /* 0x001fca00078e00ff */
[----:B------:R-:W-:-:S07]  /*2290*/  @P0 SHF.R.U32.HI R0, RZ, R7, R6 ;  /* 0x00000007ff000219 */ /* 0x000fce0000011606 */
.L_x_5754:
[----:B------:R-:W-:Y:S05]  /*22a0*/  BSYNC B0 ;  /* 0x0000000000007941 */ /* 0x000fea0003800000 */
.L_x_5752:
[----:B------:R-:W-:-:S05]  /*22b0*/  IMAD R0, R0, R5, RZ ;  /* 0x0000000500007224 */ /* 0x000fca00078e02ff */
[----:B------:R-:W-:-:S07]  /*22c0*/  VIMNMX R3, R3, R0, !PT ;  /* 0x0000000003037248 */ /* 0x000fce0007fe0100 */
.L_x_5751:
[----:B------:R-:W-:Y:S01]  /*22d0*/  SHF.R.S32.HI R0, RZ, 0x1f, R3 ;  /* 0x0000001fff007819 */ /* 0x000fe20000011403 */
[----:B------:R-:W-:Y:S01]  /*22e0*/  BSSY B0, `(.L_x_5755) ;  /* 0x000002a000007945 */ /* 0x000fe20003800000 */
[----:B------:R-:W-:Y:S02]  /*22f0*/  LOP3.LUT R14, R11, 0xff, RZ, 0xc0, !PT ;  /* 0x000000ff0b0e7812 */ /* 0x000fe400078ec0ff */
[----:B------:R-:W-:Y:S02]  /*2300*/  LEA.HI R0, R0, R3, RZ, 0x6 ;  /* 0x0000000300007211 */ /* 0x000fe400078f30ff */
[----:B------:R-:W-:Y:S01]  /*2310*/  SHF.R.U32.HI R4, RZ, 0x10, R11 ;  /* 0x00000010ff047819 */ /* 0x000fe2000001160b */
[----:B------:R0:W-:Y:S01]  /*2320*/  STL [R1+0x58], R14 ;  /* 0x0000580e01007387 */ /* 0x0001e20000100800 */
[----:B------:R-:W-:-:S03]  /*2330*/  SHF.R.S32.HI R0, RZ, 0x6, R0 ;  /* 0x00000006ff007819 */ /* 0x000fc60000011400 */
[----:B------:R0:W-:Y:S01]  /*2340*/  STL [R1+0x50], R4 ;  /* 0x0000500401007387 */ /* 0x0001e20000100800 */
[----:B------:R-:W-:Y:S01]  /*2350*/  VIMNMX R9, RZ, R0, !PT ;  /* 0x00000000ff097248 */ /* 0x000fe20007fe0100 */
[----:B------:R-:W-:-:S03]  /*2360*/  IMAD.MOV.U32 R0, RZ, RZ, RZ ;  /* 0x000000ffff007224 */ /* 0x000fc600078e00ff */
[----:B------:R-:W-:-:S13]  /*2370*/  ISETP.GT.AND P0, PT, R8, R9, PT ;  /* 0x000000090800720c */ /* 0x000fda0003f04270 */
[----:B0-----:R-:W-:Y:S05]  /*2380*/  @!P0 BRA `(.L_x_5756) ;  /* 0x00000000007c8947 */ /* 0x001fea0003800000 */
        /* <DEDUP_REMOVED lines=31> */
.L_x_5756:
[----:B------:R-:W-:Y:S05]  /*2580*/  BSYNC B0 ;  /* 0x0000000000007941 */ /* 0x000fea0003800000 */
.L_x_5755:
[----:B------:R-:W-:Y:S01]  /*2590*/  IMAD R3, R14, R0, R9 ;  /* 0x000000000e037224 */ /* 0x000fe200078e0209 */
        /* <DEDUP_REMOVED lines=35> */
.L_x_5759:
[----:B------:R-:W-:Y:S05]  /*27d0*/  BSYNC B6 ;  /* 0x0000000000067941 */ /* 0x000fea0003800000 */
.L_x_5758:
        /* <DEDUP_REMOVED lines=20> */
.L_x_5761:
[----:B------:R-:W-:Y:S05]  /*2920*/  BSYNC B6 ;  /* 0x0000000000067941 */ /* 0x000fea0003800000 */
.L_x_5760:
[----:B------:R-:W-:Y:S01]  /*2930*/  ULDC.64 UR4, c[0x0][0x9f8] ;  /* 0x00027e0000047ab9 */ /* 0x000fe20000000a00 */
[----:B------:R-:W-:Y:S01]  /*2940*/  IMAD.MOV.U32 R0, RZ, RZ, R83 ;  /* 0x000000ffff007224 */ /* 0x000fe200078e0053 */
[----:B------:R-:W-:Y:S01]  /*2950*/  ISETP.NE.U32.AND P0, PT, RZ, UR4, PT ;  /* 0x00000004ff007c0c */ /* 0x000fe2000bf05070 */
[----:B------:R-:W0:Y:S01]  /*2960*/  S2R R3, SR_TID.X ;  /* 0x0000000000037919 */ /* 0x000e220000002100 */
[----:B------:R-:W1:Y:S08]  /*2970*/  LDC.64 R6, c[0x0][0x3f8] ;  /* 0x0000fe00ff067b82 */ /* 0x000e700000000a00 */
[----:B------:R-:W2:Y:S01]  /*2980*/  LDC R47, c[0x0][0x3f4] ;  /* 0x0000fd00ff2f7b82 */ /* 0x000ea20000000800 */
[----:B------:R-:W-:-:S02]  /*2990*/  ISETP.NE.AND.EX P0, PT, RZ, UR5, PT, P0 ;  /* 0x00000005ff007c0c */ /* 0x000fc4000bf05300 */
[----:B------:R-:W-:Y:S02]  /*29a0*/  SHF.R.S32.HI R9, RZ, 0x1f, R193 ;  /* 0x0000001fff097819 */ /* 0x000fe400000114c1 */
[----:B------:R-:W-:Y:S01]  /*29b0*/  SHF.R.S32.HI R191, RZ, 0x1f, R190 ;  /* 0x0000001fffbf7819 */ /* 0x000fe200000114be */
[----:B------:R-:W3:Y:S01]  /*29c0*/  S2R R46, SR_TID.X ;  /* 0x00000000002e7919 */ /* 0x000ee20000002100 */
[----:B------:R-:W-:Y:S01]  /*29d0*/  IMAD.SHL.U32 R42, R198, 0x40, RZ ;  /* 0x00000040c62a7824 */ /* 0x000fe200078e00ff */
[----:B------:R-:W-:-:S06]  /*29e0*/  ULDC UR4, c[0x0][0x2f4] ;  /* 0x0000bd0000047ab9 */ /* 0x000fcc0000000800 */
[----:B------:R-:W4:Y:S02]  /*29f0*/  @P0 LDC.64 R4, c[0x0][0x9f8] ;  /* 0x00027e00ff040b82 */ /* 0x000f240000000a00 */
[----:B----4-:R-:W-:-:S05]  /*2a00*/  @P0 IMAD.WIDE R4, R83, 0x4, R4 ;  /* 0x0000000453040825 */ /* 0x010fca00078e0204 */
[----:B------:R4:W3:Y:S01]  /*2a10*/  @P0 LDG.E R0, desc[UR42][R4.64] ;  /* 0x0000002a04000981 */ /* 0x0008e2000c1e1900 */
[----:B0-----:R-:W-:Y:S01]  /*2a20*/  VIADD R10, R3, 0xffffff80 ;  /* 0xffffff80030a7836 */ /* 0x001fe20000000000 */
[----:B--2---:R-:W-:Y:S01]  /*2a30*/  ISETP.GE.AND P0, PT, R18, R47, PT ;  /* 0x0000002f1200720c */ /* 0x004fe20003f06270 */
[-C--:B-1----:R-:W-:Y:S01]  /*2a40*/  IMAD R8, R9, R6.reuse, RZ ;  /* 0x0000000609087224 */ /* 0x082fe200078e02ff */
[----:B------:R-:W-:Y:S01]  /*2a50*/  LOP3.LUT R42, R42, 0x1c0, RZ, 0xc0, !PT ;  /* 0x000001c02a2a7812 */ /* 0x000fe200078ec0ff */
[C---:B------:R-:W-:Y:S01]  /*2a60*/  IMAD.WIDE.U32 R20, R193.reuse, R6, R190 ;  /* 0x00000006c1147225 */ /* 0x040fe200078e00be */
[----:B------:R-:W-:Y:S02]  /*2a70*/  SHF.R.S32.HI R3, RZ, 0x1f, R10 ;  /* 0x0000001fff037819 */ /* 0x000fe4000001140a */
[----:B------:R-:W-:Y:S01]  /*2a80*/  SHF.R.U32.HI R44, RZ, 0x3, R42 ;  /* 0x00000003ff2c7819 */ /* 0x000fe2000001162a */
[----:B------:R-:W-:Y:S01]  /*2a90*/  IMAD R11, R193, R7, R8 ;  /* 0x00000007c10b7224 */ /* 0x000fe200078e0208 */
[----:B----4-:R-:W0:Y:S01]  /*2aa0*/  LDC.64 R4, c[0x0][0x408] ;  /* 0x00010200ff047b82 */ /* 0x010e220000000a00 */
[----:B------:R-:W-:Y:S01]  /*2ab0*/  LEA.HI R3, R3, R10, RZ, 0x2 ;  /* 0x0000000a03037211 */ /* 0x000fe200078f10ff */
[----:B------:R-:W-:Y:S01]  /*2ac0*/  IMAD.WIDE.U32 R28, R193, R6, R18 ;  /* 0x00000006c11c7225 */ /* 0x000fe200078e0012 */
[----:B------:R-:W-:-:S02]  /*2ad0*/  ISETP.GE.AND P2, PT, R18, UR4, PT ;  /* 0x0000000412007c0c */ /* 0x000fc4000bf46270 */
[----:B------:R-:W-:Y:S01]  /*2ae0*/  LOP3.LUT R13, R3, 0xfffffffc, RZ, 0xc0, !PT ;  /* 0xfffffffc030d7812 */ /* 0x000fe200078ec0ff */
[----:B------:R-:W-:Y:S01]  /*2af0*/  IMAD.IADD R21, R21, 0x1, R11 ;  /* 0x0000000115157824 */ /* 0x000fe200078e020b */
[----:B------:R-:W-:Y:S01]  /*2b00*/  SHF.L.U64.HI R40, R6, 0x6, R7 ;  /* 0x0000000606287819 */ /* 0x000fe20000010207 */
[----:B------:R-:W-:Y:S01]  /*2b10*/  IMAD.IADD R29, R11, 0x1, R29 ;  /* 0x000000010b1d7824 */ /* 0x000fe200078e021d */
[----:B-----5:R-:W-:Y:S01]  /*2b20*/  SHF.R.S32.HI R11, RZ, 0x1f, R80 ;  /* 0x0000001fff0b7819 */ /* 0x020fe20000011450 */
[----:B------:R-:W-:Y:S01]  /*2b30*/  IMAD.IADD R12, R10, 0x1, -R13 ;  /* 0x000000010a0c7824 */ /* 0x000fe200078e0a0d */
[----:B------:R-:W-:Y:S01]  /*2b40*/  ISETP.GE.AND P1, PT, R185, UR4, PT ;  /* 0x00000004b9007c0c */ /* 0x000fe2000bf26270 */
[-C--:B------:R-:W-:Y:S01]  /*2b50*/  IMAD.WIDE.U32 R20, R80, R6.reuse, R20 ;  /* 0x0000000650147225 */ /* 0x080fe200078e0014 */
[----:B------:R-:W-:Y:S02]  /*2b60*/  P2R R60, PR, RZ, 0x4 ;  /* 0x00000004ff3c7803 */ /* 0x000fe40000000000 */
[----:B---3--:R-:W-:Y:S01]  /*2b70*/  LEA.HI R46, R46, 0x8, RZ, 0x19 ;  /* 0x000000082e2e7811 */ /* 0x008fe200078fc8ff */
[----:B------:R-:W-:-:S02]  /*2b80*/  IMAD R10, R11, R6, RZ ;  /* 0x000000060b0a7224 */ /* 0x000fc400078e02ff */
[----:B------:R-:W-:-:S04]  /*2b90*/  IMAD.WIDE.U32 R28, R80, R6, R28 ;  /* 0x00000006501c7225 */ /* 0x000fc800078e001c */
[----:B------:R-:W-:Y:S02]  /*2ba0*/  IMAD.IADD R3, R24, 0x1, R25 ;  /* 0x0000000118037824 */ /* 0x000fe400078e0219 */
[-C--:B0-----:R-:W-:Y:S01]  /*2bb0*/  IMAD R8, R9, R4.reuse, RZ ;  /* 0x0000000409087224 */ /* 0x081fe200078e02ff */
[----:B------:R-:W-:Y:S01]  /*2bc0*/  SEL R9, R47, RZ, P0 ;  /* 0x000000ff2f097207 */ /* 0x000fe20000000000 */
[-C--:B------:R-:W-:Y:S01]  /*2bd0*/  IMAD R11, R11, R4.reuse, RZ ;  /* 0x000000040b0b7224 */ /* 0x080fe200078e02ff */
[----:B------:R-:W-:Y:S01]  /*2be0*/  SHF.L.U64.HI R43, R4, 0x6, R5 ;  /* 0x00000006042b7819 */ /* 0x000fe20000010205 */
[CC--:B------:R-:W-:Y:S02]  /*2bf0*/  IMAD R13, R193.reuse, R5.reuse, R8 ;  /* 0x00000005c10d7224 */ /* 0x0c0fe400078e0208 */
[----:B------:R-:W-:Y:S02]  /*2c00*/  IMAD.IADD R9, R18, 0x1, R9 ;  /* 0x0000000112097824 */ /* 0x000fe400078e0209 */
[----:B------:R-:W-:Y:S01]  /*2c10*/  IMAD R11, R80, R5, R11 ;  /* 0x00000005500b7224 */ /* 0x000fe200078e020b */
[----:B------:R-:W-:Y:S01]  /*2c20*/  LOP3.LUT R5, R42, 0x18, R18, 0xf8, !PT ;  /* 0x000000182a057812 */ /* 0x000fe200078ef812 */
[----:B------:R-:W-:Y:S01]  /*2c30*/  IMAD.WIDE.U32 R30, R193, R4, R190 ;  /* 0x00000004c11e7225 */ /* 0x000fe200078e00be */
[----:B------:R-:W-:-:S02]  /*2c40*/  SHF.R.S32.HI R8, RZ, 0x1f, R9 ;  /* 0x0000001fff087819 */ /* 0x000fc40000011409 */
        /* <DEDUP_REMOVED lines=9> */
[C---:B------:R-:W-:Y:S01]  /*2ce0*/  IMAD R9, R80.reuse, R7, R10 ;  /* 0x0000000750097224 */ /* 0x040fe200078e020a */
[----:B------:R-:W-:Y:S01]  /*2cf0*/  SHF.R.S32.HI R58, RZ, 0x1f, R53 ;  /* 0x0000001fff3a7819 */ /* 0x000fe20000011435 */
[----:B------:R-:W-:-:S04]  /*2d00*/  IMAD.WIDE.U32 R30, R80, R4, R30 ;  /* 0x00000004501e7225 */ /* 0x000fc800078e001e */
[----:B------:R-:W-:-:S04]  /*2d10*/  IMAD.WIDE.U32 R32, R80, R4, R32 ;  /* 0x0000000450207225 */ /* 0x000fc800078e0020 */
[----:B------:R-:W-:Y:S02]  /*2d20*/  IMAD.SHL.U32 R41, R6, 0x40, RZ ;  /* 0x0000004006297824 */ /* 0x000fe400078e00ff */
[----:B------:R-:W-:Y:S02]  /*2d30*/  IMAD.SHL.U32 R45, R4, 0x40, RZ ;  /* 0x00000040042d7824 */ /* 0x000fe400078e00ff */
[----:B------:R-:W-:Y:S02]  /*2d40*/  IMAD.SHL.U32 R47, R47, 0x2, RZ ;  /* 0x000000022f2f7824 */ /* 0x000fe400078e00ff */
[----:B------:R-:W-:Y:S02]  /*2d50*/  IMAD R49, R12, 0x40, R193 ;  /* 0x000000400c317824 */ /* 0x000fe400078e02c1 */
[----:B------:R-:W-:Y:S02]  /*2d60*/  IMAD.IADD R51, R21, 0x1, R9 ;  /* 0x0000000115337824 */ /* 0x000fe400078e0209 */
[----:B------:R-:W-:-:S02]  /*2d70*/  IMAD.IADD R52, R9, 0x1, R29 ;  /* 0x0000000109347824 */ /* 0x000fc400078e021d */
[----:B------:R-:W-:Y:S02]  /*2d80*/  IMAD.IADD R56, R31, 0x1, R11 ;  /* 0x000000011f387824 */ /* 0x000fe400078e020b */
[----:B------:R-:W-:Y:S02]  /*2d90*/  IMAD.IADD R57, R11, 0x1, R33 ;  /* 0x000000010b397824 */ /* 0x000fe400078e0221 */
[----:B------:R-:W-:Y:S01]  /*2da0*/  IMAD R59, R214, 0x200, R5 ;  /* 0x00000200d63b7824 */ /* 0x000fe200078e0205 */
[----:B------:R-:W-:-:S07]  /*2db0*/  SHF.R.S32.HI R50, RZ, 0x1f, R0 ;  /* 0x0000001fff327819 */ /* 0x000fce0000011400 */
.L_x_5794:
[----:B0-----:R-:W0:Y:S01]  /*2dc0*/  LDC R63, c[0x0][0x430] ;  /* 0x00010c00ff3f7b82 */ /* 0x001e220000000800 */
[----:B------:R-:W-:Y:S02]  /*2dd0*/  VIADD R35, R35, 0xffffffff ;  /* 0xffffffff23237836 */ /* 0x000fe40000000000 */
[----:B------:R-:W-:Y:S02]  /*2de0*/  IMAD.MOV.U32 R62, RZ, RZ, RZ ;  /* 0x000000ffff3e7224 */ /* 0x000fe400078e00ff */
[----:B------:R-:W-:-:S03]  /*2df0*/  IMAD R4, R35, 0x40, R49 ;  /* 0x0000004023047824 */ /* 0x000fc600078e0231 */
[----:B------:R-:W1:Y:S01]  /*2e00*/  LDC R69, c[0x0][0x3f4] ;  /* 0x0000fd00ff457b82 */ /* 0x000e620000000800 */
[----:B------:R-:W-:Y:S01]  /*2e10*/  IMAD.IADD R12, R3, 0x1, R4 ;  /* 0x00000001030c7824 */ /* 0x000fe200078e0204 */
[----:B------:R-:W-:-:S03]  /*2e20*/  ISETP.GE.AND P2, PT, R4, R34, PT ;  /* 0x000000220400720c */ /* 0x000fc60003f46270 */
[----:B------:R-:W-:Y:S01]  /*2e30*/  IMAD.MOV.U32 R8, RZ, RZ, R12 ;  /* 0x000000ffff087224 */ /* 0x000fe200078e000c */
[----:B------:R-:W-:Y:S02]  /*2e40*/  ISETP.GT.OR P2, PT, R49, 0x3f, P2 ;  /* 0x0000003f3100780c */ /* 0x000fe40001744670 */
[----:B0-----:R-:W-:-:S11]  /*2e50*/  ISETP.NE.AND P3, PT, R63, 0x1, PT ;  /* 0x000000013f00780c */ /* 0x001fd60003f65270 */
[----:B------:R-:W0:Y:S08]  /*2e60*/  @!P2 LDC.64 R6, c[0x0][0x428] ;  /* 0x00010a00ff06ab82 */ /* 0x000e300000000a00 */
[----:B------:R-:W2:Y:S08]  /*2e70*/  @!P2 LDC.64 R4, c[0x0][0x418] ;  /* 0x00010600ff04ab82 */ /* 0x000eb00000000a00 */
        /* <DEDUP_REMOVED lines=40> */
[----:B------:R-:W-:Y:S02]  /*3100*/  IMAD R9, R10, R41, R8 ;  /* 0x000000290a097224 */ /* 0x000fe400078e0208 */
        /* <DEDUP_REMOVED lines=17> */
[----:B------:R-:W-:Y:S01]  /*3220*/  ULDC.64 UR4, c[0x0][0x3e8] ;  /* 0x0000fa0000047ab9 */ /* 0x000fe20000000a00 */
[----:B------:R-:W-:Y:S01]  /*3230*/  IMAD.MOV.U32 R6, RZ, RZ, R30 ;  /* 0x000000ffff067224 */ /* 0x000fe200078e001e */
[----:B------:R-:W-:Y:S01]  /*3240*/  ULDC.64 UR6, c[0x0][0x400] ;  /* 0x0001000000067ab9 */ /* 0x000fe20000000a00 */
[----:B------:R-:W-:Y:S01]  /*3250*/  IMAD.MOV.U32 R7, RZ, RZ, R56 ;  /* 0x000000ffff077224 */ /* 0x000fe200078e0038 */
[----:B------:R-:W-:Y:S01]  /*3260*/  CS2R R24, SRZ ;  /* 0x0000000000187805 */ /* 0x000fe2000001ff00 */
[-C--:B------:R-:W-:Y:S02]  /*3270*/  IMAD R5, R10, R45.reuse, R8 ;  /* 0x0000002d0a057224 */ /* 0x080fe400078e0208 */
[----:B------:R-:W-:Y:S01]  /*3280*/  IMAD.WIDE.U32 R8, R35, R45, R6 ;  /* 0x0000002d23087225 */ /* 0x000fe200078e0006 */
[----:B------:R-:W-:-:S03]  /*3290*/  IADD3 R7, P3, R20, R4, RZ ;  /* 0x0000000414077210 */ /* 0x000fc60007f7e0ff */
[----:B------:R-:W-:Y:S01]  /*32a0*/  IMAD.IADD R5, R9, 0x1, R5 ;  /* 0x0000000109057824 */ /* 0x000fe200078e0205 */
[C---:B------:R-:W-:Y:S01]  /*32b0*/  LEA R4, P5, R8.reuse, UR6, 0x1 ;  /* 0x0000000608047c11 */ /* 0x040fe2000f8a08ff */
[----:B------:R-:W-:Y:S01]  /*32c0*/  IMAD.X R10, R11, 0x1, R51, P3 ;  /* 0x000000010b0a7824 */ /* 0x000fe200018e0633 */
[C---:B------:R-:W-:Y:S02]  /*32d0*/  LEA R6, P3, R7.reuse, UR4, 0x1 ;  /* 0x0000000407067c11 */ /* 0x040fe4000f8608ff */
[----:B------:R-:W-:Y:S02]  /*32e0*/  LEA.HI.X R5, R8, UR7, R5, 0x1, P5 ;  /* 0x0000000708057c11 */ /* 0x000fe4000a8f0c05 */
[----:B------:R-:W-:Y:S02]  /*32f0*/  CS2R R8, SRZ ;  /* 0x0000000000087805 */ /* 0x000fe4000001ff00 */
[----:B------:R-:W-:Y:S02]  /*3300*/  LEA.HI.X R7, R7, UR5, R10, 0x1, P3 ;  /* 0x0000000507077c11 */ /* 0x000fe400098f0c0a */
[----:B------:R-:W-:-:S02]  /*3310*/  ISETP.GE.AND P5, PT, R190, R69, PT ;  /* 0x00000045be00720c */ /* 0x000fc40003fa6270 */
[----:B------:R-:W-:-:S11]  /*3320*/  ISETP.GE.AND P3, PT, R207, R69, PT ;  /* 0x00000045cf00720c */ /* 0x000fd60003f66270 */
[----:B------:R0:W5:Y:S04]  /*3330*/  @!P5 LDG.E.64 R26, desc[UR42][R6.64] ;  /* 0x0000002a061ad981 */ /* 0x000168000c1e1b00 */
[----:B------:R0:W5:Y:S04]  /*3340*/  @!P3 LDG.E.64 R8, desc[UR42][R6.64+0x20] ;  /* 0x0000202a0608b981 */ /* 0x000168000c1e1b00 */
[----:B------:R0:W5:Y:S04]  /*3350*/  @!P5 LDG.E.64 R54, desc[UR42][R4.64] ;  /* 0x0000002a0436d981 */ /* 0x000168000c1e1b00 */
[----:B------:R0:W5:Y:S02]  /*3360*/  @!P3 LDG.E.64 R24, desc[UR42][R4.64+0x20] ;  /* 0x0000202a0418b981 */ /* 0x000164000c1e1b00 */
.L_x_5766:
[----:B------:R-:W-:Y:S05]  /*3370*/  BSYNC B1 ;  /* 0x0000000000017941 */ /* 0x000fea0003800000 */
.L_x_5765:
[----:B------:R-:W-:Y:S01]  /*3380*/  UISETP.NE.AND UP0, UPT, UR37, 0x3, UPT ;  /* 0x000000032500788c */ /* 0x000fe2000bf05270 */
[----:B0----5:R-:W-:Y:S02]  /*3390*/  IMAD.MOV.U32 R4, RZ, RZ, R8 ;  /* 0x000000ffff047224 */ /* 0x021fe400078e0008 */
[----:B------:R-:W-:Y:S02]  /*33a0*/  IMAD.MOV.U32 R5, RZ, RZ, R9 ;  /* 0x000000ffff057224 */ /* 0x000fe400078e0009 */
[----:B------:R-:W-:Y:S01]  /*33b0*/  IMAD.MOV.U32 R6, RZ, RZ, R26 ;  /* 0x000000ffff067224 */ /* 0x000fe200078e001a */
[----:B------:R-:W-:Y:S01]  /*33c0*/  PLOP3.LUT P3, PT, PT, PT, UP0, 0x80, 0x0 ;  /* 0x000000000000781c */ /* 0x000fe20003f6f008 */
[----:B------:R-:W-:Y:S01]  /*33d0*/  IMAD.MOV.U32 R7, RZ, RZ, R55 ;  /* 0x000000ffff077224 */ /* 0x000fe200078e0037 */
[----:B------:R-:W-:Y:S01]  /*33e0*/  PRMT R75, R5, 0x5410, R4 ;  /* 0x00005410054b7816 */ /* 0x000fe20000000004 */
[----:B------:R-:W-:Y:S01]  /*33f0*/  IMAD.MOV.U32 R4, RZ, RZ, R27 ;  /* 0x000000ffff047224 */ /* 0x000fe200078e001b */
[----:B------:R-:W-:Y:S01]  /*3400*/  PRMT R72, R72, 0x5410, R6 ;  /* 0x0000541048487816 */ /* 0x000fe20000000006 */
[----:B------:R-:W-:-:S02]  /*3410*/  IMAD.MOV.U32 R5, RZ, RZ, R25 ;  /* 0x000000ffff057224 */ /* 0x000fc400078e0019 */
[----:B------:R-:W-:Y:S01]  /*3420*/  IMAD.MOV.U32 R6, RZ, RZ, R54 ;  /* 0x000000ffff067224 */ /* 0x000fe200078e0036 */
[----:B------:R-:W-:Y:S01]  /*3430*/  PRMT R74, R4, 0x7610, R74 ;  /* 0x00007610044a7816 */ /* 0x000fe2000000004a */
[----:B------:R-:W-:-:S03]  /*3440*/  IMAD.MOV.U32 R4, RZ, RZ, R24 ;  /* 0x000000ffff047224 */ /* 0x000fc600078e0018 */
[----:B------:R-:W-:Y:S02]  /*3450*/  PRMT R72, R6, 0x7610, R72 ;  /* 0x0000761006487816 */ /* 0x000fe40000000048 */
[----:B------:R-:W-:Y:S02]  /*3460*/  PRMT R77, R5, 0x5410, R4 ;  /* 0x00005410054d7816 */ /* 0x000fe40000000004 */
[----:B------:R-:W-:Y:S01]  /*3470*/  PRMT R74, R74, 0x5410, R7 ;  /* 0x000054104a4a7816 */ /* 0x000fe20000000007 */
[----:B------:R-:W-:Y:S06]  /*3480*/  @!P3 BRA `(.L_x_5767) ;  /* 0x000000000004b947 */ /* 0x000fec0003800000 */
[----:B------:R-:W-:Y:S01]  /*3490*/  BPT.TRAP 0x1 ;  /* 0x000000040000795c */ /* 0x000fe20000300000 */
.L_x_5767:
[----:B------:R-:W-:Y:S01]  /*34a0*/  IMAD R61, R187, 0x8, R2 ;  /* 0x00000008bb3d7824 */ /* 0x000fe200078e0202 */
[----:B------:R-:W-:Y:S01]  /*34b0*/  SHF.L.U32 R68, R192, 0x1f, RZ ;  /* 0x0000001fc0447819 */ /* 0x000fe200000006ff */
[----:B------:R-:W-:Y:S03]  /*34c0*/  BSSY B1, `(.L_x_5768) ;  /* 0x0000003000017945 */ /* 0x000fe60003800000 */
[----:B------:R-:W0:Y:S02]  /*34d0*/  SYNCS.PHASECHK.TRANS64.TRYWAIT P5, [R61+URZ+0x28c90], R68 ;  /* 0x028c90443d0075a7 */ /* 0x000e2400080a017f */
[----:B0-----:R-:W-:Y:S05]  /*34e0*/  @!P5 BRA `(.L_x_5769) ;  /* 0x000001f00088d947 */ /* 0x001fea0003800000 */
.L_x_6120:
[----:B------:R-:W-:Y:S05]  /*34f0*/  BSYNC B1 ;  /* 0x0000000000017941 */ /* 0x000fea0003800000 */
.L_x_5768:
[----:B------:R-:W-:-:S03]  /*3500*/  UMOV UR4, 0xffffffff ;  /* 0xffffffff00047882 */ /* 0x000fc60000000000 */
[----:B------:R-:W-:Y:S05]  /*3510*/  BRA.DIV UR4, `(.L_x_5770) ;  /* 0x000001f204907947 */ /* 0x000fea000b800000 */
[----:B------:R1:W2:Y:S04]  /*3520*/  SHFL.IDX PT, R73, R14, RZ, 0x1c1f ;  /* 0x001c1fff0e497589 */ /* 0x0002a800000e0000 */
[----:B------:R-:W3:Y:S02]  /*3530*/  SHFL.IDX PT, R70, R70, RZ, 0x1c1f ;  /* 0x001c1fff46467589 */ /* 0x000ee400000e0000 */
.L_x_6124:
[----:B------:R-:W-:Y:S05]  /*3540*/  @P4 BRA `(.L_x_5771) ;  /* 0x00000014006c4947 */ /* 0x000fea0003800000 */
[----:B------:R-:W-:Y:S01]  /*3550*/  ISETP.NE.AND P5, PT, R60, RZ, PT ;  /* 0x000000ff3c00720c */ /* 0x000fe20003fa5270 */
[----:B------:R-:W-:-:S12]  /*3560*/  BSSY B1, `(.L_x_5772) ;  /* 0x0000036000017945 */ /* 0x000fd80003800000 */
[----:B------:R-:W-:Y:S05]  /*3570*/  @P5 BRA `(.L_x_5773) ;  /* 0x0000000000d05947 */ /* 0x000fea0003800000 */
[----:B------:R4:W0:Y:S01]  /*3580*/  LDS.128 R4, [R71+0x22400] ;  /* 0x0224000047047984 */ /* 0x0008220000000c00 */
[----:B------:R-:W-:Y:S01]  /*3590*/  ISETP.GE.AND P5, PT, R190, R69, PT ;  /* 0x00000045be00720c */ /* 0x000fe20003fa6270 */
[----:B------:R-:W-:Y:S01]  /*35a0*/  BSSY B2, `(.L_x_5774) ;  /* 0x0000030000027945 */ /* 0x000fe20003800000 */
[----:B---3--:R-:W-:-:S04]  /*35b0*/  LEA R10, P4, R18, R70, 0x1 ;  /* 0x00000046120a7211 */ /* 0x008fc800078808ff */
[----:B--2---:R-:W-:-:S07]  /*35c0*/  LEA.HI.X R11, R18, R73, R19, 0x1, P4 ;  /* 0x00000049120b7211 */ /* 0x004fce00020f0c13 */
[----:B----4-:R-:W-:Y:S05]  /*35d0*/  @P5 BRA `(.L_x_5775) ;  /* 0x0000000000b05947 */ /* 0x010fea0003800000 */
[----:B------:R-:W-:Y:S01]  /*35e0*/  SHF.R.U64 R13, R54, 0x10, R55 ;  /* 0x00000010360d7819 */ /* 0x000fe20000001237 */
[C---:B01----:R-:W-:Y:S01]  /*35f0*/  IMAD.U32 R14, R5.reuse, 0x10000, RZ ;  /* 0x00010000050e7824 */ /* 0x043fe200078e00ff */
[----:B------:R-:W-:Y:S02]  /*3600*/  SHF.R.U64 R12, R26, 0x10, R27 ;  /* 0x000000101a0c7819 */ /* 0x000fe4000000121b */
[C---:B------:R-:W-:Y:S02]  /*3610*/  PRMT R13, R72.reuse, 0x5410, R13 ;  /* 0x00005410480d7816 */ /* 0x040fe4000000000d */
[----:B------:R-:W-:Y:S02]  /*3620*/  PRMT R12, R72, 0x5432, R12 ;  /* 0x00005432480c7816 */ /* 0x000fe4000000000c */
[----:B------:R-:W-:Y:S02]  /*3630*/  LOP3.LUT R15, R5, 0xffff0000, RZ, 0xc0, !PT ;  /* 0xffff0000050f7812 */ /* 0x000fe400078ec0ff */
[----:B------:R-:W-:-:S02]  /*3640*/  LOP3.LUT R54, R13, 0xffff0000, RZ, 0xc0, !PT ;  /* 0xffff00000d367812 */ /* 0x000fc400078ec0ff */
[----:B------:R-:W-:Y:S02]  /*3650*/  LOP3.LUT R26, R12, 0xffff0000, RZ, 0xc0, !PT ;  /* 0xffff00000c1a7812 */ /* 0x000fe400078ec0ff */
[----:B------:R-:W-:Y:S01]  /*3660*/  SHF.R.U32.HI R71, RZ, 0x10, R27 ;  /* 0x00000010ff477819 */ /* 0x000fe2000001161b */
[C---:B------:R-:W-:Y:S01]  /*3670*/  FMUL.FTZ R5, R15.reuse, R54 ;  /* 0x000000360f057220 */ /* 0x040fe20000410000 */
[----:B------:R-:W-:Y:S01]  /*3680*/  SHF.R.U32.HI R72, RZ, 0x10, R55 ;  /* 0x00000010ff487819 */ /* 0x000fe20000011637 */
[-C--:B------:R-:W-:Y:S01]  /*3690*/  FMUL.FTZ R27, R15, R26.reuse ;  /* 0x0000001a0f1b7220 */ /* 0x080fe20000410000 */
[----:B------:R-:W-:Y:S01]  /*36a0*/  PRMT R15, R74, 0x5410, R71 ;  /* 0x000054104a0f7816 */ /* 0x000fe20000000047 */
[----:B------:R-:W-:Y:S01]  /*36b0*/  FFMA.FTZ R5, R14, R26, -R5 ;  /* 0x0000001a0e057223 */ /* 0x000fe20000010805 */
[----:B------:R-:W-:Y:S01]  /*36c0*/  PRMT R72, R74, 0x5432, R72 ;  /* 0x000054324a487816 */ /* 0x000fe20000000048 */
[----:B------:R-:W-:Y:S01]  /*36d0*/  FFMA.FTZ R14, R14, R54, R27 ;  /* 0x000000360e0e7223 */ /* 0x000fe2000001001b */
[----:B------:R-:W-:Y:S01]  /*36e0*/  LOP3.LUT R54, R6, 0xffff0000, RZ, 0xc0, !PT ;  /* 0xffff000006367812 */ /* 0x000fe200078ec0ff */
[----:B------:R-:W-:Y:S01]  /*36f0*/  IMAD.U32 R71, R15, 0x10000, RZ ;  /* 0x000100000f477824 */ /* 0x000fe200078e00ff */
[----:B------:R-:W-:Y:S01]  /*3700*/  LOP3.LUT R55, R7, 0xffff0000, RZ, 0xc0, !PT ;  /* 0xffff000007377812 */ /* 0x000fe200078ec0ff */
[----:B------:R-:W-:Y:S01]  /*3710*/  IMAD.U32 R74, R72, 0x10000, RZ ;  /* 0x00010000484a7824 */ /* 0x000fe200078e00ff */
[----:B------:R-:W-:Y:S01]  /*3720*/  LOP3.LUT R26, R4, 0xffff0000, RZ, 0xc0, !PT ;  /* 0xffff0000041a7812 */ /* 0x000fe200078ec0ff */
[----:B------:R-:W-:-:S02]  /*3730*/  IMAD.U32 R27, R6, 0x10000, RZ ;  /* 0x00010000061b7824 */ /* 0x000fc400078e00ff */
[CC--:B------:R-:W-:Y:S01]  /*3740*/  FMUL.FTZ R78, R54.reuse, R71.reuse ;  /* 0x00000047364e7220 */ /* 0x0c0fe20000410000 */
[-C--:B------:R-:W-:Y:S01]  /*3750*/  FMUL.FTZ R76, R54, R74.reuse ;  /* 0x0000004a364c7220 */ /* 0x080fe20000410000 */
[----:B------:R-:W-:Y:S01]  /*3760*/  LOP3.LUT R72, R72, 0xffff0000, RZ, 0xc0, !PT ;  /* 0xffff000048487812 */ /* 0x000fe200078ec0ff */
[----:B------:R-:W-:Y:S01]  /*3770*/  IMAD.U32 R6, R4, 0x10000, RZ ;  /* 0x0001000004067824 */ /* 0x000fe200078e00ff */
[----:B------:R-:W-:Y:S01]  /*3780*/  LOP3.LUT R54, R15, 0xffff0000, RZ, 0xc0, !PT ;  /* 0xffff00000f367812 */ /* 0x000fe200078ec0ff */
[----:B------:R-:W-:Y:S02]  /*3790*/  IMAD.U32 R15, R13, 0x10000, RZ ;  /* 0x000100000d0f7824 */ /* 0x000fe400078e00ff */
[C---:B------:R-:W-:Y:S01]  /*37a0*/  FFMA.FTZ R4, R27.reuse, R71, -R76 ;  /* 0x000000471b047223 */ /* 0x040fe2000001084c */
[----:B------:R-:W-:Y:S02]  /*37b0*/  IMAD.U32 R13, R12, 0x10000, RZ ;  /* 0x000100000c0d7824 */ /* 0x000fe400078e00ff */
[----:B------:R-:W-:Y:S01]  /*37c0*/  FFMA.FTZ R71, R27, R74, R78 ;  /* 0x0000004a1b477223 */ /* 0x000fe2000001004e */
[----:B------:R-:W-:Y:S01]  /*37d0*/  FMUL.FTZ R12, R55, R72 ;  /* 0x00000048370c7220 */ /* 0x000fe20000410000 */
[----:B------:R-:W-:Y:S01]  /*37e0*/  FMUL.FTZ R27, R26, R15 ;  /* 0x0000000f1a1b7220 */ /* 0x000fe20000410000 */
[----:B------:R-:W-:-:S02]  /*37f0*/  IMAD.U32 R7, R7, 0x10000, RZ ;  /* 0x0001000007077824 */ /* 0x000fc400078e00ff */
[-C--:B------:R-:W-:Y:S01]  /*3800*/  FMUL.FTZ R55, R55, R54.reuse ;  /* 0x0000003637377220 */ /* 0x080fe20000410000 */
[-C--:B------:R-:W-:Y:S01]  /*3810*/  FMUL.FTZ R26, R26, R13.reuse ;  /* 0x0000000d1a1a7220 */ /* 0x080fe20000410000 */
[C---:B------:R-:W-:Y:S01]  /*3820*/  FFMA.FTZ R27, R6.reuse, R13, -R27 ;  /* 0x0000000d061b7223 */ /* 0x040fe2000001081b */
[C---:B------:R-:W-:Y:S01]  /*3830*/  FFMA.FTZ R12, R7.reuse, R54, -R12 ;  /* 0x00000036070c7223 */ /* 0x040fe2000001080c */
[----:B------:R-:W-:Y:S01]  /*3840*/  FFMA.FTZ R55, R7, R72, R55 ;  /* 0x0000004807377223 */ /* 0x000fe20000010037 */
[----:B------:R-:W-:Y:S01]  /*3850*/  FFMA.FTZ R26, R6, R15, R26 ;  /* 0x0000000f061a7223 */ /* 0x000fe2000001001a */
[----:B------:R-:W-:Y:S02]  /*3860*/  F2FP.BF16.F32.PACK_AB R6, R71, R4 ;  /* 0x000000044706723e */ /* 0x000fe400000010ff */
[----:B------:R-:W-:Y:S02]  /*3870*/  F2FP.BF16.F32.PACK_AB R5, R14, R5 ;  /* 0x000000050e05723e */ /* 0x000fe400000010ff */
[----:B------:R-:W-:-:S02]  /*3880*/  F2FP.BF16.F32.PACK_AB R7, R55, R12 ;  /* 0x0000000c3707723e */ /* 0x000fc400000010ff */
[----:B------:R-:W-:-:S07]  /*3890*/  F2FP.BF16.F32.PACK_AB R4, R26, R27 ;  /* 0x0000001b1a04723e */ /* 0x000fce00000010ff */
.L_x_5775:
[----:B------:R-:W-:Y:S05]  /*38a0*/  BSYNC B2 ;  /* 0x0000000000027941 */ /* 0x000fea0003800000 */
.L_x_5774:
[----:B0-----:R4:W-:Y:S02]  /*38b0*/  ST.E.128 desc[UR42][R10.64], R4 ;  /* 0x000000040a007985 */ /* 0x0019e4000c101d2a */
.L_x_5773:
[----:B------:R-:W-:Y:S05]  /*38c0*/  BSYNC B1 ;  /* 0x0000000000017941 */ /* 0x000fea0003800000 */
.L_x_5772:
[----:B------:R-:W-:Y:S05]  /*38d0*/  @P1 BRA `(.L_x_5771) ;  /* 0x0000001000881947 */ /* 0x000fea0003800000 */
[----:B----4-:R-:W-:Y:S01]  /*38e0*/  IMAD.MOV.U32 R4, RZ, RZ, 0x20 ;  /* 0x00000020ff047424 */ /* 0x010fe200078e00ff */
[----:B------:R-:W-:Y:S01]  /*38f0*/  LOP3.LUT P4, RZ, R198, 0x4, RZ, 0xc0, !PT ;  /* 0x00000004c6ff7812 */ /* 0x000fe2000788c0ff */
[----:B------:R-:W-:Y:S01]  /*3900*/  BSSY B1, `(.L_x_5776) ;  /* 0x0000036000017945 */ /* 0x000fe20003800000 */
[----:B------:R-:W-:Y:S02]  /*3910*/  ISETP.GE.AND P5, PT, R207, R69, PT ;  /* 0x00000045cf00720c */ /* 0x000fe40003fa6270 */
[----:B------:R-:W-:Y:S02]  /*3920*/  SEL R4, R4, 0xffffffe0, !P4 ;  /* 0xffffffe004047807 */ /* 0x000fe40006000000 */
[C---:B---3--:R-:W-:Y:S02]  /*3930*/  LEA R10, P4, R185.reuse, R70, 0x1 ;  /* 0x00000046b90a7211 */ /* 0x048fe400078808ff */
[----:B------:R-:W-:Y:S02]  /*3940*/  IADD3 R67, R4, R48, R67 ;  /* 0x0000003004437210 */ /* 0x000fe40007ffe043 */
[----:B--2---:R-:W-:-:S03]  /*3950*/  LEA.HI.X R11, R185, R73, R206, 0x1, P4 ;  /* 0x00000049b90b7211 */ /* 0x004fc600020f0cce */
[----:B------:R-:W-:-:S06]  /*3960*/  IMAD R4, R67, 0x2, R2 ;  /* 0x0000000243047824 */ /* 0x000fcc00078e0202 */
[----:B------:R-:W2:Y:S01]  /*3970*/  LDS.128 R4, [R4+0x22400] ;  /* 0x0224000004047984 */ /* 0x000ea20000000c00 */
[----:B------:R-:W-:Y:S05]  /*3980*/  @P5 BRA `(.L_x_5777) ;  /* 0x0000000000b45947 */ /* 0x000fea0003800000 */
[----:B------:R-:W-:Y:S01]  /*3990*/  SHF.R.U32.HI R27, RZ, 0x10, R25 ;  /* 0x00000010ff1b7819 */ /* 0x000fe20000011619 */
[----:B--2---:R-:W-:Y:S01]  /*39a0*/  IMAD.U32 R12, R6, 0x10000, RZ ;  /* 0x00010000060c7824 */ /* 0x004fe200078e00ff */
[----:B------:R-:W-:Y:S02]  /*39b0*/  SHF.R.U32.HI R15, RZ, 0x10, R9 ;  /* 0x00000010ff0f7819 */ /* 0x000fe40000011609 */
[----:B------:R-:W-:Y:S02]  /*39c0*/  SHF.R.U64 R26, R24, 0x10, R25 ;  /* 0x00000010181a7819 */ /* 0x000fe40000001219 */
[----:B------:R-:W-:Y:S02]  /*39d0*/  PRMT R27, R77, 0x5410, R27 ;  /* 0x000054104d1b7816 */ /* 0x000fe4000000001b */
[----:B-1----:R-:W-:Y:S02]  /*39e0*/  SHF.R.U64 R14, R8, 0x10, R9 ;  /* 0x00000010080e7819 */ /* 0x002fe40000001209 */
[----:B------:R-:W-:Y:S01]  /*39f0*/  PRMT R15, R75, 0x5410, R15 ;  /* 0x000054104b0f7816 */ /* 0x000fe2000000000f */
[----:B------:R-:W-:Y:S01]  /*3a00*/  IMAD.U32 R55, R27, 0x10000, RZ ;  /* 0x000100001b377824 */ /* 0x000fe200078e00ff */
[----:B------:R-:W-:-:S02]  /*3a10*/  PRMT R26, R77, 0x5432, R26 ;  /* 0x000054324d1a7816 */ /* 0x000fc4000000001a */
[----:B------:R-:W-:Y:S01]  /*3a20*/  LOP3.LUT R13, R6, 0xffff0000, RZ, 0xc0, !PT ;  /* 0xffff0000060d7812 */ /* 0x000fe200078ec0ff */
[----:B------:R-:W-:Y:S01]  /*3a30*/  IMAD.U32 R25, R15, 0x10000, RZ ;  /* 0x000100000f197824 */ /* 0x000fe200078e00ff */
[----:B------:R-:W-:Y:S01]  /*3a40*/  PRMT R14, R75, 0x5432, R14 ;  /* 0x000054324b0e7816 */ /* 0x000fe2000000000e */
[----:B------:R-:W-:Y:S01]  /*3a50*/  IMAD.U32 R6, R7, 0x10000, RZ ;  /* 0x0001000007067824 */ /* 0x000fe200078e00ff */
[----:B------:R-:W-:Y:S01]  /*3a60*/  LOP3.LUT R9, R5, 0xffff0000, RZ, 0xc0, !PT ;  /* 0xffff000005097812 */ /* 0x000fe200078ec0ff */
[C---:B------:R-:W-:Y:S01]  /*3a70*/  FMUL.FTZ R67, R13.reuse, R55 ;  /* 0x000000370d437220 */ /* 0x040fe20000410000 */
[----:B------:R-:W-:Y:S01]  /*3a80*/  LOP3.LUT R54, R26, 0xffff0000, RZ, 0xc0, !PT ;  /* 0xffff00001a367812 */ /* 0x000fe200078ec0ff */
[-C--:B------:R-:W-:Y:S01]  /*3a90*/  FMUL.FTZ R13, R13, R25.reuse ;  /* 0x000000190d0d7220 */ /* 0x080fe20000410000 */
[----:B------:R-:W-:Y:S01]  /*3aa0*/  LOP3.LUT R8, R7, 0xffff0000, RZ, 0xc0, !PT ;  /* 0xffff000007087812 */ /* 0x000fe200078ec0ff */
[----:B------:R-:W-:Y:S01]  /*3ab0*/  IMAD.U32 R7, R5, 0x10000, RZ ;  /* 0x0001000005077824 */ /* 0x000fe200078e00ff */
[----:B------:R-:W-:Y:S01]  /*3ac0*/  LOP3.LUT R24, R14, 0xffff0000, RZ, 0xc0, !PT ;  /* 0xffff00000e187812 */ /* 0x000fe200078ec0ff */
[----:B------:R-:W-:Y:S01]  /*3ad0*/  FMUL.FTZ R70, R9, R54 ;  /* 0x0000003609467220 */ /* 0x000fe20000410000 */
[----:B------:R-:W-:Y:S01]  /*3ae0*/  LOP3.LUT R27, R27, 0xffff0000, RZ, 0xc0, !PT ;  /* 0xffff00001b1b7812 */ /* 0x000fe200078ec0ff */
[----:B------:R-:W-:Y:S01]  /*3af0*/  IMAD.U32 R5, R4, 0x10000, RZ ;  /* 0x0001000004057824 */ /* 0x000fe200078e00ff */
[----:B------:R-:W-:Y:S01]  /*3b00*/  LOP3.LUT R15, R15, 0xffff0000, RZ, 0xc0, !PT ;  /* 0xffff00000f0f7812 */ /* 0x000fe200078ec0ff */
[----:B------:R-:W-:Y:S01]  /*3b10*/  FFMA.FTZ R67, R12, R25, -R67 ;  /* 0x000000190c437223 */ /* 0x000fe20000010843 */
[-C--:B------:R-:W-:Y:S01]  /*3b20*/  FMUL.FTZ R9, R9, R24.reuse ;  /* 0x0000001809097220 */ /* 0x080fe20000410000 */
[----:B------:R-:W-:Y:S01]  /*3b30*/  LOP3.LUT R4, R4, 0xffff0000, RZ, 0xc0, !PT ;  /* 0xffff000004047812 */ /* 0x000fe200078ec0ff */
[----:B------:R-:W-:Y:S01]  /*3b40*/  FFMA.FTZ R70, R7, R24, -R70 ;  /* 0x0000001807467223 */ /* 0x000fe20000010846 */
[----:B------:R-:W-:Y:S01]  /*3b50*/  FFMA.FTZ R12, R12, R55, R13 ;  /* 0x000000370c0c7223 */ /* 0x000fe2000001000d */
[----:B------:R-:W-:-:S02]  /*3b60*/  IMAD.U32 R26, R26, 0x10000, RZ ;  /* 0x000100001a1a7824 */ /* 0x000fc400078e00ff */
[----:B------:R-:W-:Y:S01]  /*3b70*/  FMUL.FTZ R13, R8, R27 ;  /* 0x0000001b080d7220 */ /* 0x000fe20000410000 */
[----:B------:R-:W-:Y:S02]  /*3b80*/  IMAD.U32 R14, R14, 0x10000, RZ ;  /* 0x000100000e0e7824 */ /* 0x000fe400078e00ff */
[-C--:B------:R-:W-:Y:S01]  /*3b90*/  FMUL.FTZ R24, R8, R15.reuse ;  /* 0x0000000f08187220 */ /* 0x080fe20000410000 */
[----:B------:R-:W-:Y:S01]  /*3ba0*/  FFMA.FTZ R9, R7, R54, R9 ;  /* 0x0000003607097223 */ /* 0x000fe20000010009 */
        /* <DEDUP_REMOVED lines=9> */
[----:B------:R-:W-:Y:S01]  /*3c40*/  F2FP.BF16.F32.PACK_AB R6, R12, R67 ;  /* 0x000000430c06723e */ /* 0x000fe200000010ff */
[----:B------:R-:W-:-:S07]  /*3c50*/  IMAD.MOV.U32 R7, RZ, RZ, R13 ;  /* 0x000000ffff077224 */ /* 0x000fce00078e000d */
.L_x_5777:
[----:B------:R-:W-:Y:S05]  /*3c60*/  BSYNC B1 ;  /* 0x0000000000017941 */ /* 0x000fea0003800000 */
.L_x_5776:
[----:B--2---:R2:W-:Y:S01]  /*3c70*/  ST.E.128 desc[UR42][R10.64], R4 ;  /* 0x000000040a007985 */ /* 0x0045e2000c101d2a */
[----:B------:R-:W-:Y:S05]  /*3c80*/  BRA `(.L_x_5771) ;  /* 0x0000000c009c7947 */ /* 0x000fea0003800000 */
.L_x_5764:
[----:B------:R-:W-:-:S05]  /*3c90*/  IMAD R66, R35, -0x40, R34 ;  /* 0xffffffc023427824 */ /* 0x000fca00078e0222 */
[----:B------:R-:W-:-:S04]  /*3ca0*/  VIMNMX R66, R66, 0x40, PT ;  /* 0x0000004042427848 */ /* 0x000fc80003fe0100 */
[----:B------:R-:W-:-:S04]  /*3cb0*/  ISETP.GE.AND P4, PT, R193, R66, PT ;  /* 0x00000042c100720c */ /* 0x000fc80003f86270 */
[----:B------:R-:W-:-:S13]  /*3cc0*/  ISETP.GE.OR P3, PT, R18, R69, P4 ;  /* 0x000000451200720c */ /* 0x000fda0002766670 */
[----:B------:R-:W0:Y:S01]  /*3cd0*/  @!P3 LDC.64 R12, c[0x0][0x3e8] ;  /* 0x0000fa00ff0cbb82 */ /* 0x000e220000000a00 */
[----:B------:R-:W-:Y:S01]  /*3ce0*/  @!P3 IADD3 R6, P5, R28, R4, RZ ;  /* 0x000000041c06b210 */ /* 0x000fe20007fbe0ff */
[----:B------:R-:W-:Y:S02]  /*3cf0*/  @!P3 IMAD R4, R43, R35, RZ ;  /* 0x000000232b04b224 */ /* 0x000fe400078e02ff */
[----:B------:R-:W-:Y:S02]  /*3d00*/  @!P3 IMAD.MOV.U32 R5, RZ, RZ, R57 ;  /* 0x000000ffff05b224 */ /* 0x000fe400078e0039 */
[----:B------:R-:W-:Y:S02]  /*3d10*/  @!P3 IMAD R15, R10, R45, R4 ;  /* 0x0000002d0a0fb224 */ /* 0x000fe400078e0204 */
[----:B------:R-:W1:Y:S01]  /*3d20*/  @!P3 LDC.64 R8, c[0x0][0x400] ;  /* 0x00010000ff08bb82 */ /* 0x000e620000000a00 */
[----:B------:R-:W-:Y:S02]  /*3d30*/  @!P3 IMAD.X R7, R11, 0x1, R52, P5 ;  /* 0x000000010b07b824 */ /* 0x000fe400028e0634 */
[----:B------:R-:W-:-:S04]  /*3d40*/  @!P3 IMAD.MOV.U32 R4, RZ, RZ, R32 ;  /* 0x000000ffff04b224 */ /* 0x000fc800078e0020 */
[----:B------:R-:W-:Y:S01]  /*3d50*/  @!P3 IMAD.WIDE.U32 R10, R35, R45, R4 ;  /* 0x0000002d230ab225 */ /* 0x000fe200078e0004 */
[----:B------:R-:W-:-:S03]  /*3d60*/  CS2R R4, SRZ ;  /* 0x0000000000047805 */ /* 0x000fc6000001ff00 */
[----:B------:R-:W-:Y:S01]  /*3d70*/  @!P3 IMAD.IADD R11, R15, 0x1, R11 ;  /* 0x000000010f0bb824 */ /* 0x000fe200078e020b */
[----:B0-----:R-:W-:-:S04]  /*3d80*/  @!P3 LEA R12, P5, R6, R12, 0x1 ;  /* 0x0000000c060cb211 */ /* 0x001fc800078a08ff */
[----:B------:R-:W-:Y:S02]  /*3d90*/  @!P3 LEA.HI.X R13, R6, R13, R7, 0x1, P5 ;  /* 0x0000000d060db211 */ /* 0x000fe400028f0c07 */
[----:B------:R-:W-:Y:S02]  /*3da0*/  CS2R R6, SRZ ;  /* 0x0000000000067805 */ /* 0x000fe4000001ff00 */
[C---:B-1----:R-:W-:Y:S02]  /*3db0*/  @!P3 LEA R8, P5, R10.reuse, R8, 0x1 ;  /* 0x000000080a08b211 */ /* 0x042fe400078a08ff */
[----:B------:R-:W-:Y:S02]  /*3dc0*/  CS2R R26, SRZ ;  /* 0x00000000001a7805 */ /* 0x000fe4000001ff00 */
[----:B------:R-:W-:Y:S01]  /*3dd0*/  CS2R R24, SRZ ;  /* 0x0000000000187805 */ /* 0x000fe2000001ff00 */
[----:B------:R-:W2:Y:S01]  /*3de0*/  @!P3 LDG.E.128 R4, desc[UR42][R12.64] ;  /* 0x0000002a0c04b981 */ /* 0x000ea2000c1e1d00 */
[----:B------:R-:W-:-:S05]  /*3df0*/  @!P3 LEA.HI.X R9, R10, R9, R11, 0x1, P5 ;  /* 0x000000090a09b211 */ /* 0x000fca00028f0c0b */
[----:B------:R-:W3:Y:S01]  /*3e00*/  @!P3 LDG.E.128 R24, desc[UR42][R8.64] ;  /* 0x0000002a0818b981 */ /* 0x000ee2000c1e1d00 */
[----:B------:R-:W-:Y:S01]  /*3e10*/  UISETP.NE.AND UP0, UPT, UR37, 0x3, UPT ;  /* 0x000000032500788c */ /* 0x000fe2000bf05270 */
[----:B------:R-:W-:-:S05]  /*3e20*/  ISETP.GE.AND P5, PT, R18, R69, PT ;  /* 0x000000451200720c */ /* 0x000fca0003fa6270 */
[----:B------:R-:W-:Y:S01]  /*3e30*/  PLOP3.LUT P3, PT, PT, PT, UP0, 0x80, 0x0 ;  /* 0x000000000000781c */ /* 0x000fe20003f6f008 */
[----:B--2---:R-:W-:Y:S02]  /*3e40*/  IMAD.MOV.U32 R10, RZ, RZ, R4 ;  /* 0x000000ffff0a7224 */ /* 0x004fe400078e0004 */
[----:B------:R-:W-:Y:S02]  /*3e50*/  IMAD.MOV.U32 R11, RZ, RZ, R5 ;  /* 0x000000ffff0b7224 */ /* 0x000fe400078e0005 */
[----:B------:R-:W-:Y:S01]  /*3e60*/  IMAD.MOV.U32 R15, RZ, RZ, R6 ;  /* 0x000000ffff0f7224 */ /* 0x000fe200078e0006 */
[----:B------:R-:W-:Y:S01]  /*3e70*/  PRMT R81, R10, 0x7610, R81 ;  /* 0x000076100a517816 */ /* 0x000fe20000000051 */
        /* <DEDUP_REMOVED lines=12> */
[----:B------:R-:W-:Y:S06]  /*3f40*/  @!P3 BRA `(.L_x_5778) ;  /* 0x000000000004b947 */ /* 0x000fec0003800000 */
[----:B------:R-:W-:Y:S01]  /*3f50*/  BPT.TRAP 0x1 ;  /* 0x000000040000795c */ /* 0x000fe20000300000 */
.L_x_5778:
[----:B------:R-:W-:Y:S01]  /*3f60*/  IMAD R61, R187, 0x8, R2 ;  /* 0x00000008bb3d7824 */ /* 0x000fe200078e0202 */
[----:B------:R-:W-:Y:S01]  /*3f70*/  SHF.L.U32 R68, R192, 0x1f, RZ ;  /* 0x0000001fc0447819 */ /* 0x000fe200000006ff */
[----:B------:R-:W-:Y:S03]  /*3f80*/  BSSY B1, `(.L_x_5779) ;  /* 0x0000003000017945 */ /* 0x000fe60003800000 */
[----:B------:R-:W0:Y:S02]  /*3f90*/  SYNCS.PHASECHK.TRANS64.TRYWAIT P6, [R61+URZ+0x28c90], R68 ;  /* 0x028c90443d0075a7 */ /* 0x000e2400080c017f */
[----:B0-----:R-:W-:Y:S05]  /*3fa0*/  @!P6 BRA `(.L_x_5780) ;  /* 0x000001e80038e947 */ /* 0x001fea0003800000 */
.L_x_6125:
[----:B------:R-:W-:Y:S05]  /*3fb0*/  BSYNC B1 ;  /* 0x0000000000017941 */ /* 0x000fea0003800000 */
.L_x_5779:
[----:B------:R-:W-:-:S03]  /*3fc0*/  UMOV UR4, 0xffffffff ;  /* 0xffffffff00047882 */ /* 0x000fc60000000000 */
[----:B------:R-:W-:Y:S05]  /*3fd0*/  BRA.DIV UR4, `(.L_x_5781) ;  /* 0x000001ea04407947 */ /* 0x000fea000b800000 */
[----:B------:R1:W2:Y:S04]  /*3fe0*/  SHFL.IDX PT, R69, R14, RZ, 0x1c1f ;  /* 0x001c1fff0e457589 */ /* 0x0002a800000e0000 */
[----:B------:R-:W3:Y:S02]  /*3ff0*/  SHFL.IDX PT, R70, R70, RZ, 0x1c1f ;  /* 0x001c1fff46467589 */ /* 0x000ee400000e0000 */
.L_x_6129:
        /* <DEDUP_REMOVED lines=21> */
[----:B-1----:R1:W3:Y:S01]  /*4150*/  LDS.128 R12, [R67+0x22400] ;  /* 0x02240000430c7984 */ /* 0x0022e20000000c00 */
[----:B------:R-:W-:Y:S05]  /*4160*/  @P5 BRA `(.L_x_5783) ;  /* 0x00000004006c5947 */ /* 0x000fea0003800000 */
[----:B------:R-:W-:Y:S01]  /*4170*/  SHF.R.U32.HI R75, RZ, 0x10, R25 ;  /* 0x00000010ff4b7819 */ /* 0x000fe20000011619 */
[----:B-1-3--:R-:W-:Y:S01]  /*4180*/  IMAD.U32 R67, R13, 0x10000, RZ ;  /* 0x000100000d437824 */ /* 0x00afe200078e00ff */
[----:B------:R-:W-:Y:S02]  /*4190*/  SHF.R.U32.HI R74, RZ, 0x10, R5 ;  /* 0x00000010ff4a7819 */ /* 0x000fe40000011605 */
[C---:B------:R-:W-:Y:S02]  /*41a0*/  PRMT R75, R73.reuse, 0x5410, R75 ;  /* 0x00005410494b7816 */ /* 0x040fe4000000004b */
[----:B------:R-:W-:Y:S01]  /*41b0*/  PRMT R74, R73, 0x5432, R74 ;  /* 0x00005432494a7816 */ /* 0x000fe2000000004a */
[----:B--2---:R-:W-:Y:S01]  /*41c0*/  IMAD.U32 R73, R9, 0x10000, RZ ;  /* 0x0001000009497824 */ /* 0x004fe200078e00ff */
        /* <DEDUP_REMOVED lines=8> */
[----:B------:R-:W-:Y:S01]  /*4250*/  LOP3.LUT R24, R11, 0xffff0000, RZ, 0xc0, !PT ;  /* 0xffff00000b187812 */ /* 0x000fe200078ec0ff */
[----:B------:R-:W-:Y:S01]  /*4260*/  FFMA.FTZ R67, R73, R76, -R82 ;  /* 0x0000004c49437223 */ /* 0x000fe20000010852 */
[----:B------:R-:W-:Y:S01]  /*4270*/  LOP3.LUT R76, R9, 0xffff0000, RZ, 0xc0, !PT ;  /* 0xffff0000094c7812 */ /* 0x000fe200078ec0ff */
[----:B------:R-:W-:Y:S01]  /*4280*/  FFMA.FTZ R73, R73, R78, R77 ;  /* 0x0000004e49497223 */ /* 0x000fe2000001004d */
[C---:B------:R-:W-:Y:S01]  /*4290*/  FMUL.FTZ R9, R13.reuse, R75 ;  /* 0x0000004b0d097220 */ /* 0x040fe20000410000 */
[----:B------:R-:W-:Y:S01]  /*42a0*/  FMUL.FTZ R78, R13, R74 ;  /* 0x0000004a0d4e7220 */ /* 0x000fe20000410000 */
[----:B------:R-:W-:Y:S01]  /*42b0*/  SHF.R.U32.HI R77, RZ, 0x10, R27 ;  /* 0x00000010ff4d7819 */ /* 0x000fe2000001161b */
[----:B------:R-:W-:-:S02]  /*42c0*/  IMAD.U32 R13, R11, 0x10000, RZ ;  /* 0x000100000b0d7824 */ /* 0x000fc400078e00ff */
[C---:B------:R-:W-:Y:S01]  /*42d0*/  FFMA.FTZ R74, R76.reuse, R74, -R9 ;  /* 0x0000004a4c4a7223 */ /* 0x040fe20000010809 */
[----:B------:R-:W-:Y:S01]  /*42e0*/  FFMA.FTZ R76, R76, R75, R78 ;  /* 0x0000004b4c4c7223 */ /* 0x000fe2000001004e */
[----:B------:R-:W-:Y:S01]  /*42f0*/  SHF.R.U32.HI R75, RZ, 0x10, R7 ;  /* 0x00000010ff4b7819 */ /* 0x000fe20000011607 */
[----:B------:R-:W-:Y:S01]  /*4300*/  IMAD.U32 R9, R15, 0x10000, RZ ;  /* 0x000100000f097824 */ /* 0x000fe200078e00ff */
[----:B------:R-:W-:Y:S01]  /*4310*/  PRMT R77, R79, 0x5410, R77 ;  /* 0x000054104f4d7816 */ /* 0x000fe2000000004d */
[----:B------:R-:W-:Y:S01]  /*4320*/  IMAD.U32 R11, R8, 0x10000, RZ ;  /* 0x00010000080b7824 */ /* 0x000fe200078e00ff */
[----:B------:R-:W-:Y:S02]  /*4330*/  PRMT R75, R84, 0x5410, R75 ;  /* 0x00005410544b7816 */ /* 0x000fe4000000004b */
[----:B------:R-:W-:Y:S01]  /*4340*/  PRMT R25, R85, 0x5410, R25 ;  /* 0x0000541055197816 */ /* 0x000fe20000000019 */
        /* <DEDUP_REMOVED lines=9> */
[----:B------:R-:W-:Y:S01]  /*43e0*/  PRMT R27, R83, 0x5410, R27 ;  /* 0x00005410531b7816 */ /* 0x000fe2000000001b */
[----:B------:R-:W-:Y:S01]  /*43f0*/  FFMA.FTZ R13, R13, R82, R79 ;  /* 0x000000520d0d7223 */ /* 0x000fe2000001004f */
[----:B------:R-:W-:Y:S01]  /*4400*/  SHF.R.U64 R79, R4, 0x10, R5 ;  /* 0x00000010044f7819 */ /* 0x000fe20000001205 */
[----:B------:R-:W-:Y:S01]  /*4410*/  IMAD.U32 R82, R25, 0x10000, RZ ;  /* 0x0001000019527824 */ /* 0x000fe200078e00ff */
[----:B------:R-:W-:Y:S01]  /*4420*/  LOP3.LUT R4, R15, 0xffff0000, RZ, 0xc0, !PT ;  /* 0xffff00000f047812 */ /* 0x000fe200078ec0ff */
[----:B------:R-:W-:Y:S01]  /*4430*/  IMAD.U32 R25, R14, 0x10000, RZ ;  /* 0x000100000e197824 */ /* 0x000fe200078e00ff */
[----:B------:R-:W-:-:S02]  /*4440*/  PRMT R15, R81, 0x5410, R79 ;  /* 0x00005410510f7816 */ /* 0x000fc4000000004f */
[----:B------:R-:W-:Y:S01]  /*4450*/  LOP3.LUT R14, R14, 0xffff0000, RZ, 0xc0, !PT ;  /* 0xffff00000e0e7812 */ /* 0x000fe200078ec0ff */
[C---:B------:R-:W-:Y:S01]  /*4460*/  FMUL.FTZ R5, R4.reuse, R77 ;  /* 0x0000004d04057220 */ /* 0x040fe20000410000 */
[----:B------:R-:W-:Y:S01]  /*4470*/  FMUL.FTZ R78, R4, R75 ;  /* 0x0000004b044e7220 */ /* 0x000fe20000410000 */
[----:B------:R-:W-:Y:S02]  /*4480*/  F2FP.BF16.F32.PACK_AB R67, R74, R67 ;  /* 0x000000434a43723e */ /* 0x000fe400000010ff */
[C---:B------:R-:W-:Y:S01]  /*4490*/  FFMA.FTZ R4, R24.reuse, R75, -R5 ;  /* 0x0000004b18047223 */ /* 0x040fe20000010805 */
[----:B------:R-:W-:Y:S01]  /*44a0*/  FFMA.FTZ R24, R24, R77, R78 ;  /* 0x0000004d18187223 */ /* 0x000fe2000001004e */
[C---:B------:R-:W-:Y:S01]  /*44b0*/  IMAD.U32 R5, R12.reuse, 0x10000, RZ ;  /* 0x000100000c057824 */ /* 0x040fe200078e00ff */
[----:B------:R-:W-:Y:S01]  /*44c0*/  LOP3.LUT R12, R12, 0xffff0000, RZ, 0xc0, !PT ;  /* 0xffff00000c0c7812 */ /* 0x000fe200078ec0ff */
[----:B------:R-:W-:Y:S01]  /*44d0*/  IMAD.U32 R78, R15, 0x10000, RZ ;  /* 0x000100000f4e7824 */ /* 0x000fe200078e00ff */
[----:B------:R-:W-:Y:S01]  /*44e0*/  F2FP.BF16.F32.PACK_AB R4, R4, R9 ;  /* 0x000000090404723e */ /* 0x000fe200000010ff */
[C---:B------:R-:W-:Y:S01]  /*44f0*/  FMUL.FTZ R84, R5.reuse, R82 ;  /* 0x0000005205547220 */ /* 0x040fe20000410000 */
[----:B------:R-:W-:Y:S01]  /*4500*/  F2FP.BF16.F32.PACK_AB R73, R76, R73 ;  /* 0x000000494c49723e */ /* 0x000fe200000010ff */
[----:B------:R-:W-:Y:S01]  /*4510*/  FMUL.FTZ R75, R5, R78 ;  /* 0x0000004e054b7220 */ /* 0x000fe20000410000 */
[----:B------:R-:W-:-:S02]  /*4520*/  IMAD.MOV.U32 R9, RZ, RZ, R67 ;  /* 0x000000ffff097224 */ /* 0x000fc400078e0043 */
[C---:B------:R-:W-:Y:S01]  /*4530*/  FFMA.FTZ R5, R11.reuse, R78, -R84 ;  /* 0x0000004e0b057223 */ /* 0x040fe20000010854 */
[----:B------:R-:W-:Y:S01]  /*4540*/  FMUL.FTZ R78, R12, R26 ;  /* 0x0000001a0c4e7220 */ /* 0x000fe20000410000 */
[----:B------:R-:W-:Y:S01]  /*4550*/  FFMA.FTZ R11, R11, R82, R75 ;  /* 0x000000520b0b7223 */ /* 0x000fe2000001004b */
[----:B------:R-:W-:Y:S01]  /*4560*/  SHF.R.U64 R75, R6, 0x10, R7 ;  /* 0x00000010064b7819 */ /* 0x000fe20000001207 */
[----:B------:R-:W-:Y:S01]  /*4570*/  IMAD.U32 R6, R10, 0x10000, RZ ;  /* 0x000100000a067824 */ /* 0x000fe200078e00ff */
[----:B------:R-:W-:Y:S02]  /*4580*/  LOP3.LUT R7, R8, 0xffff0000, RZ, 0xc0, !PT ;  /* 0xffff000008077812 */ /* 0x000fe400078ec0ff */
[----:B------:R-:W-:Y:S02]  /*4590*/  LOP3.LUT R8, R15, 0xffff0000, RZ, 0xc0, !PT ;  /* 0xffff00000f087812 */ /* 0x000fe400078ec0ff */
[----:B------:R-:W-:Y:S02]  /*45a0*/  PRMT R15, R86, 0x5410, R75 ;  /* 0x00005410560f7816 */ /* 0x000fe4000000004b */
[----:B------:R-:W-:Y:S01]  /*45b0*/  LOP3.LUT R10, R10, 0xffff0000, RZ, 0xc0, !PT ;  /* 0xffff00000a0a7812 */ /* 0x000fe200078ec0ff */
[----:B------:R-:W-:Y:S01]  /*45c0*/  FMUL.FTZ R75, R12, R8 ;  /* 0x000000080c4b7220 */ /* 0x000fe20000410000 */
[----:B------:R-:W-:-:S02]  /*45d0*/  IMAD.U32 R12, R27, 0x10000, RZ ;  /* 0x000100001b0c7824 */ /* 0x000fc400078e00ff */
[----:B------:R-:W-:Y:S01]  /*45e0*/  FFMA.FTZ R8, R7, R8, -R78 ;  /* 0x0000000807087223 */ /* 0x000fe2000001084e */
[----:B------:R-:W-:Y:S01]  /*45f0*/  LOP3.LUT R27, R27, 0xffff0000, RZ, 0xc0, !PT ;  /* 0xffff00001b1b7812 */ /* 0x000fe200078ec0ff */
[----:B------:R-:W-:Y:S01]  /*4600*/  FFMA.FTZ R26, R7, R26, R75 ;  /* 0x0000001a071a7223 */ /* 0x000fe2000001004b */
[----:B------:R-:W-:Y:S02]  /*4610*/  IMAD.U32 R7, R15, 0x10000, RZ ;  /* 0x000100000f077824 */ /* 0x000fe400078e00ff */
[-C--:B------:R-:W-:Y:S01]  /*4620*/  FMUL.FTZ R75, R25, R12.reuse ;  /* 0x0000000c194b7220 */ /* 0x080fe20000410000 */
[----:B------:R-:W-:Y:S01]  /*4630*/  LOP3.LUT R15, R15, 0xffff0000, RZ, 0xc0, !PT ;  /* 0xffff00000f0f7812 */ /* 0x000fe200078ec0ff */
[-C--:B------:R-:W-:Y:S02]  /*4640*/  FMUL.FTZ R25, R25, R7.reuse ;  /* 0x0000000719197220 */ /* 0x080fe40000410000 */
[----:B------:R-:W-:Y:S01]  /*4650*/  FFMA.FTZ R75, R6, R7, -R75 ;  /* 0x00000007064b7223 */ /* 0x000fe2000001084b */
[C---:B------:R-:W-:Y:S01]  /*4660*/  FMUL.FTZ R7, R14.reuse, R27 ;  /* 0x0000001b0e077220 */ /* 0x040fe20000410000 */
[----:B------:R-:W-:Y:S01]  /*4670*/  FMUL.FTZ R14, R14, R15 ;  /* 0x0000000f0e0e7220 */ /* 0x000fe20000410000 */
[----:B------:R-:W-:Y:S01]  /*4680*/  FFMA.FTZ R25, R6, R12, R25 ;  /* 0x0000000c06197223 */ /* 0x000fe20000010019 */
[----:B------:R-:W-:Y:S01]  /*4690*/  F2FP.BF16.F32.PACK_AB R12, R26, R11 ;  /* 0x0000000b1a0c723e */ /* 0x000fe200000010ff */
[C---:B------:R-:W-:Y:S01]  /*46a0*/  FFMA.FTZ R6, R10.reuse, R15, -R7 ;  /* 0x0000000f0a067223 */ /* 0x040fe20000010807 */
[----:B------:R-:W-:Y:S01]  /*46b0*/  FFMA.FTZ R14, R10, R27, R14 ;  /* 0x0000001b0a0e7223 */ /* 0x000fe2000001000e */
[----:B------:R-:W-:Y:S01]  /*46c0*/  F2FP.BF16.F32.PACK_AB R15, R24, R13 ;  /* 0x0000000d180f723e */ /* 0x000fe200000010ff */
[----:B------:R-:W-:Y:S01]  /*46d0*/  IMAD.MOV.U32 R13, RZ, RZ, R73 ;  /* 0x000000ffff0d7224 */ /* 0x000fe200078e0049 */
[----:B------:R-:W-:Y:S01]  /*46e0*/  F2FP.BF16.F32.PACK_AB R8, R8, R5 ;  /* 0x000000050808723e */ /* 0x000fe200000010ff */
[----:B------:R-:W-:Y:S01]  /*46f0*/  IMAD.MOV.U32 R11, RZ, RZ, R4 ;  /* 0x000000ffff0b7224 */ /* 0x000fe200078e0004 */
[----:B------:R-:W-:-:S02]  /*4700*/  F2FP.BF16.F32.PACK_AB R10, R6, R75 ;  /* 0x0000004b060a723e */ /* 0x000fc400000010ff */
[----:B------:R-:W-:-:S07]  /*4710*/  F2FP.BF16.F32.PACK_AB R14, R14, R25 ;  /* 0x000000190e0e723e */ /* 0x000fce00000010ff */
.L_x_5783:
[----:B------:R-:W-:Y:S05]  /*4720*/  BSYNC B1 ;  /* 0x0000000000017941 */ /* 0x000fea0003800000 */
.L_x_5782:
[----:B--2---:R2:W-:Y:S01]  /*4730*/  ST.E.128 desc[UR42][R54.64], R8 ;  /* 0x0000000836007985 */ /* 0x0045e2000c101d2a */
[----:B------:R-:W-:Y:S01]  /*4740*/  ISETP.GE.AND P4, PT, R71, R72, PT ;  /* 0x000000484700720c */ /* 0x000fe20003f86270 */
[----:B------:R-:W-:Y:S02]  /*4750*/  IMAD.MOV.U32 R4, RZ, RZ, R70 ;  /* 0x000000ffff047224 */ /* 0x000fe400078e0046 */
[----:B------:R-:W-:-:S10]  /*4760*/  IMAD.MOV.U32 R5, RZ, RZ, R69 ;  /* 0x000000ffff057224 */ /* 0x000fd400078e0045 */
[----:B------:R-:W-:Y:S05]  /*4770*/  @P4 BRA `(.L_x_5771) ;  /* 0x0000000000e04947 */ /* 0x000fea0003800000 */
[----:B------:R-:W-:-:S05]  /*4780*/  IMAD.WIDE R4, R71, 0x2, R4 ;  /* 0x0000000247047825 */ /* 0x000fca00078e0204 */
[----:B---3--:R3:W-:Y:S01]  /*4790*/  ST.E.128 desc[UR42][R4.64], R12 ;  /* 0x0000000c04007985 */ /* 0x0087e2000c101d2a */
[----:B------:R-:W-:Y:S05]  /*47a0*/  BRA `(.L_x_5771) ;  /* 0x0000000000d47947 */ /* 0x000fea0003800000 */
.L_x_5763:
[----:B------:R-:W-:-:S06]  /*47b0*/  UISETP.NE.AND UP0, UPT, UR37, 0x3, UPT ;  /* 0x000000032500788c */ /* 0x000fcc000bf05270 */
[----:B------:R-:W-:-:S13]  /*47c0*/  PLOP3.LUT P3, PT, PT, PT, UP0, 0x80, 0x0 ;  /* 0x000000000000781c */ /* 0x000fda0003f6f008 */
[----:B------:R-:W-:Y:S05]  /*47d0*/  @!P3 BRA `(.L_x_5784) ;  /* 0x000000000004b947 */ /* 0x000fea0003800000 */
[----:B------:R-:W-:Y:S01]  /*47e0*/  BPT.TRAP 0x1 ;  /* 0x000000040000795c */ /* 0x000fe20000300000 */
.L_x_5784:
[----:B------:R-:W-:Y:S01]  /*47f0*/  IMAD R61, R187, 0x8, R2 ;  /* 0x00000008bb3d7824 */ /* 0x000fe200078e0202 */
[----:B------:R-:W-:Y:S01]  /*4800*/  SHF.L.U32 R68, R192, 0x1f, RZ ;  /* 0x0000001fc0447819 */ /* 0x000fe200000006ff */
[----:B------:R-:W-:Y:S01]  /*4810*/  BSSY B1, `(.L_x_5785) ;  /* 0x0000004000017945 */ /* 0x000fe20003800000 */
[----:B------:R-:W-:Y:S02]  /*4820*/  SHF.R.S32.HI R65, RZ, 0x1f, R63 ;  /* 0x0000001fff417819 */ /* 0x000fe4000001143f */
[----:B------:R-:W1:Y:S02]  /*4830*/  SYNCS.PHASECHK.TRANS64.TRYWAIT P4, [R61+URZ+0x28c90], R68 ;  /* 0x028c90443d0075a7 */ /* 0x000e64000808017f */
[----:B-1----:R-:W-:Y:S05]  /*4840*/  @!P4 BRA `(.L_x_5786) ;  /* 0x000001e00070c947 */ /* 0x002fea0003800000 */
.L_x_6130:
[----:B------:R-:W-:Y:S05]  /*4850*/  BSYNC B1 ;  /* 0x0000000000017941 */ /* 0x000fea0003800000 */
.L_x_5785:
        /* <DEDUP_REMOVED lines=14> */
[----:B------:R-:W-:-:S02]  /*4940*/  ISETP.GT.AND P4, PT, R66, R193, PT ;  /* 0x000000c14200720c */ /* 0x000fc40003f84270 */
[----:B------:R-:W-:Y:S02]  /*4950*/  IMAD.IADD R5, R5, 0x1, R9 ;  /* 0x0000000105057824 */ /* 0x000fe400078e0209 */
[----:B------:R-:W-:Y:S01]  /*4960*/  IMAD.WIDE.U32 R4, R188, UR4, R4 ;  /* 0x00000004bc047c25 */ /* 0x000fe2000f8e0004 */
[----:B------:R-:W-:-:S03]  /*4970*/  UMOV UR4, 0xffffffff ;  /* 0xffffffff00047882 */ /* 0x000fc60000000000 */
[----:B------:R-:W-:Y:S01]  /*4980*/  IMAD R13, R188, UR5, R5 ;  /* 0x00000005bc0d7c24 */ /* 0x000fe2000f8e0205 */
[----:B------:R-:W-:-:S04]  /*4990*/  LEA R5, P5, R4, UR6, 0x1 ;  /* 0x0000000604057c11 */ /* 0x000fc8000f8a08ff */
[----:B------:R-:W-:Y:S01]  /*49a0*/  LEA.HI.X R13, R4, UR7, R13, 0x1, P5 ;  /* 0x00000007040d7c11 */ /* 0x000fe2000a8f0c0d */
[----:B------:R-:W-:Y:S08]  /*49b0*/  BRA.DIV UR4, `(.L_x_5787) ;  /* 0x000001e204287947 */ /* 0x000ff0000b800000 */
[----:B------:R0:W2:Y:S04]  /*49c0*/  SHFL.IDX PT, R25, R13, RZ, 0x1c1f ;  /* 0x001c1fff0d197589 */ /* 0x0000a800000e0000 */
[----:B------:R0:W3:Y:S02]  /*49d0*/  SHFL.IDX PT, R14, R5, RZ, 0x1c1f ;  /* 0x001c1fff050e7589 */ /* 0x0000e400000e0000 */
.L_x_6134:
        /* <DEDUP_REMOVED lines=18> */
.L_x_5771:
[----:B------:R-:W-:Y:S05]  /*4b00*/  BSYNC B0 ;  /* 0x0000000000007941 */ /* 0x000fea0003800000 */
.L_x_5762:
[----:B0-234-:R-:W0:Y:S01]  /*4b10*/  S2R R4, SR_TID.X ;  /* 0x0000000000047919 */ /* 0x01de220000002100 */
[----:B------:R-:W-:Y:S01]  /*4b20*/  @!PT LDS RZ, [RZ] ;  /* 0x00000000fffff984 */ /* 0x000fe20000000800 */
[----:B------:R-:W-:Y:S01]  /*4b30*/  @!PT LDS RZ, [RZ] ;  /* 0x00000000fffff984 */ /* 0x000fe20000000800 */
[----:B------:R-:W-:Y:S01]  /*4b40*/  @!PT LDS RZ, [RZ] ;  /* 0x00000000fffff984 */ /* 0x000fe20000000800 */
[----:B------:R-:W-:Y:S01]  /*4b50*/  @!PT LDS RZ, [RZ] ;  /* 0x00000000fffff984 */ /* 0x000fe20000000800 */
[----:B------:R2:W-:Y:S06]  /*4b60*/  MEMBAR.ALL.CTA ;  /* 0x0000000000007992 */ /* 0x0005ec0000008000 */
[----:B--2---:R-:W2:Y:S01]  /*4b70*/  FENCE.VIEW.ASYNC.S ;  /* 0x00000000000073c6 */ /* 0x004ea20000000000 */
[----:B------:R-:W-:Y:S05]  /*4b80*/  WARPSYNC.ALL ;  /* 0x0000000000007948 */ /* 0x000fea0003800000 */
[----:B------:R-:W-:Y:S01]  /*4b90*/  BSSY B0, `(.L_x_5788) ;  /* 0x0000009000007945 */ /* 0x000fe20003800000 */
[----:B0-----:R-:W-:Y:S01]  /*4ba0*/  LOP3.LUT R4, R4, 0x7f, RZ, 0xc0, !PT ;  /* 0x0000007f04047812 */ /* 0x001fe200078ec0ff */
[----:B--2---:R0:W-:Y:S03]  /*4bb0*/  BAR.SYNC.DEFER_BLOCKING R46, 0x80 ;  /* 0x0002002e0000751d */ /* 0x0041e60000010000 */
[----:B------:R-:W-:-:S13]  /*4bc0*/  ISETP.NE.AND P4, PT, R4, RZ, PT ;  /* 0x000000ff0400720c */ /* 0x000fda0003f85270 */
[----:B------:R-:W-:-:S05]  /*4bd0*/  @!P4 VIADD R4, R61, 0x28ca0 ;  /* 0x00028ca03d04c836 */ /* 0x000fca0000000000 */
[----:B------:R-:W-:-:S04]  /*4be0*/  @!P4 PRMT R4, RZ, 0x654, R4 ;  /* 0x00000654ff04c816 */ /* 0x000fc80000000004 */
[----:B------:R0:W-:Y:S01]  /*4bf0*/  @!P4 SYNCS.ARRIVE.TRANS64.RED.A1T0 RZ, [R4+URZ], RZ ;  /* 0x000000ff04ffc9a7 */ /* 0x0001e2000810043f */
[----:B------:R-:W-:Y:S05]  /*4c00*/  @!P3 BRA `(.L_x_5789) ;  /* 0x000000000004b947 */ /* 0x000fea0003800000 */
[----:B------:R-:W-:Y:S01]  /*4c10*/  BPT.TRAP 0x1 ;  /* 0x000000040000795c */ /* 0x000fe20000300000 */
.L_x_5789:
[----:B------:R-:W-:Y:S05]  /*4c20*/  BSYNC B0 ;  /* 0x0000000000007941 */ /* 0x000fea0003800000 */
.L_x_5788:
[----:B------:R-:W2:Y:S01]  /*4c30*/  SYNCS.PHASECHK.TRANS64.TRYWAIT P3, [R61+URZ+0x28cb0], R68 ;  /* 0x028cb0443d0075a7 */ /* 0x000ea2000806017f */
[----:B------:R-:W-:Y:S04]  /*4c40*/  BSSY B0, `(.L_x_5790) ;  /* 0x0000002000007945 */ /* 0x000fe80003800000 */
[----:B--2---:R-:W-:Y:S05]  /*4c50*/  @!P3 BRA `(.L_x_5791) ;  /* 0x000001dc00c4b947 */ /* 0x004fea0003800000 */
.L_x_6135:
[----:B------:R-:W-:Y:S05]  /*4c60*/  BSYNC B0 ;  /* 0x0000000000007941 */ /* 0x000fea0003800000 */
.L_x_5790:
        /* <DEDUP_REMOVED lines=19> */
[----:B------:R-:W3:Y:S08]  /*4da0*/  SHFL.IDX PT, R10, R10, RZ, 0x1c1f ;  /* 0x001c1fff0a0a7589 */ /* 0x000ef000000e0000 */
[----:B------:R-:W-:Y:S05]  /*4db0*/  @!P3 BRA `(.L_x_5793) ;  /* 0x0000000400e4b947 */ /* 0x000fea0003800000 */
[----:B------:R-:W4:Y:S01]  /*4dc0*/  LDL R26, [R1+0x14] ;  /* 0x00001400011a7983 */ /* 0x000f220000100800 */
[----:B------:R-:W-:-:S03]  /*4dd0*/  ULDC UR4, c[0x0][0x320] ;  /* 0x0000c80000047ab9 */ /* 0x000fc60000000800 */
[----:B------:R-:W5:Y:S04]  /*4de0*/  LDL R25, [R1+0x18] ;  /* 0x0000180001197983 */ /* 0x000f680000100800 */
[----:B------:R-:W2:Y:S04]  /*4df0*/  LDL R71, [R1+0x10] ;  /* 0x0000100001477983 */ /* 0x000ea80000100800 */
[----:B------:R-:W2:Y:S04]  /*4e00*/  LDL R24, [R1+0x1c] ;  /* 0x00001c0001187983 */ /* 0x000ea80000100800 */
[----:B------:R-:W2:Y:S04]  /*4e10*/  LDL R70, [R1+0xc] ;  /* 0x00000c0001467983 */ /* 0x000ea80000100800 */
[----:B------:R-:W2:Y:S04]  /*4e20*/  LDL R69, [R1+0x20] ;  /* 0x0000200001457983 */ /* 0x000ea80000100800 */
[----:B-1----:R-:W2:Y:S01]  /*4e30*/  LDL R67, [R1+0x8] ;  /* 0x0000080001437983 */ /* 0x002ea20000100800 */
[----:B------:R-:W-:-:S03]  /*4e40*/  ISETP.GE.AND P5, PT, R18, UR4, PT ;  /* 0x0000000412007c0c */ /* 0x000fc6000bfa6270 */
[----:B------:R-:W2:Y:S01]  /*4e50*/  LDL R55, [R1+0x24] ;  /* 0x0000240001377983 */ /* 0x000ea20000100800 */
[----:B------:R-:W-:-:S03]  /*4e60*/  IMAD R9, R187, 0x8000, R48 ;  /* 0x00008000bb097824 */ /* 0x000fc600078e0230 */
[----:B------:R-:W2:Y:S01]  /*4e70*/  LDL R54, [R1+0x4] ;  /* 0x0000040001367983 */ /* 0x000ea20000100800 */
[C---:B------:R-:W-:Y:S01]  /*4e80*/  IMAD R13, R9.reuse, 0x2, R2 ;  /* 0x00000002090d7824 */ /* 0x040fe200078e0202 */
[----:B------:R-:W-:Y:S01]  /*4e90*/  LOP3.LUT P3, RZ, R198, 0x4, RZ, 0xc0, !PT ;  /* 0x00000004c6ff7812 */ /* 0x000fe2000786c0ff */
[----:B------:R-:W-:Y:S01]  /*4ea0*/  VIADD R15, R9, 0x20 ;  /* 0x00000020090f7836 */ /* 0x000fe20000000000 */
[----:B------:R-:W2:Y:S01]  /*4eb0*/  LDL R27, [R1+0x28] ;  /* 0x00002800011b7983 */ /* 0x000ea20000100800 */
[----:B------:R-:W-:-:S03]  /*4ec0*/  VIADD R14, R18, 0x40 ;  /* 0x00000040120e7836 */ /* 0x000fc60000000000 */
[----:B------:R-:W1:Y:S07]  /*4ed0*/  @!P5 LDS.128 R4, [R13+0x400] ;  /* 0x000400000d04d984 */ /* 0x000e6e0000000c00 */
[----:B------:R-:W-:Y:S01]  /*4ee0*/  @P3 VIADD R15, R9, 0xffffffe0 ;  /* 0xffffffe0090f3836 */ /* 0x000fe20000000000 */
[----:B0-----:R-:W-:-:S03]  /*4ef0*/  @!P5 LEA R8, P3, R18, R11, 0x1 ;  /* 0x0000000b1208d211 */ /* 0x001fc600078608ff */
[----:B------:R-:W-:Y:S01]  /*4f00*/  IMAD R12, R15, 0x2, R2 ;  /* 0x000000020f0c7824 */ /* 0x000fe200078e0202 */
[----:B---3--:R-:W-:Y:S01]  /*4f10*/  @!P5 LEA.HI.X R9, R18, R10, R19, 0x1, P3 ;  /* 0x0000000a1209d211 */ /* 0x008fe200018f0c13 */
[----:B------:R-:W3:Y:S01]  /*4f20*/  LDL R15, [R1+0x34] ;  /* 0x00003400010f7983 */ /* 0x000ee20000100800 */
[----:B------:R-:W-:-:S03]  /*4f30*/  ISETP.GE.AND P3, PT, R185, UR4, PT ;  /* 0x00000004b9007c0c */ /* 0x000fc6000bf66270 */
[----:B-1----:R0:W-:Y:S10]  /*4f40*/  @!P5 ST.E.128 desc[UR42][R8.64], R4 ;  /* 0x000000040800d985 */ /* 0x0021f4000c101d2a */
[----:B------:R-:W1:Y:S01]  /*4f50*/  @!P3 LDS.128 R4, [R12+0x400] ;  /* 0x000400000c04b984 */ /* 0x000e620000000c00 */
[----:B0-----:R-:W-:-:S04]  /*4f60*/  @!P3 LEA R8, P5, R185, R11, 0x1 ;  /* 0x0000000bb908b211 */ /* 0x001fc800078a08ff */
[----:B------:R-:W-:Y:S02]  /*4f70*/  @!P3 LEA.HI.X R9, R185, R10, R206, 0x1, P5 ;  /* 0x0000000ab909b211 */ /* 0x000fe400028f0cce */
[----:B------:R-:W-:-:S03]  /*4f80*/  ISETP.GE.AND P5, PT, R14, UR4, PT ;  /* 0x000000040e007c0c */ /* 0x000fc6000bfa6270 */
[----:B-1----:R4:W-:Y:S10]  /*4f90*/  @!P3 ST.E.128 desc[UR42][R8.64], R4 ;  /* 0x000000040800b985 */ /* 0x0029f4000c101d2a */
[----:B------:R-:W0:Y:S01]  /*4fa0*/  @!P5 LDS.128 R4, [R13+0x2400] ;  /* 0x002400000d04d984 */ /* 0x000e220000000c00 */
[----:B------:R-:W-:Y:S01]  /*4fb0*/  VIADD R14, R18, 0x60 ;  /* 0x00000060120e7836 */ /* 0x000fe20000000000 */
[----:B----4-:R-:W-:-:S02]  /*4fc0*/  @!P5 LEA R8, P3, R26, R11, 0x1 ;  /* 0x0000000b1a08d211 */ /* 0x010fc400078608ff */
[----:B------:R-:W4:Y:S03]  /*4fd0*/  LDL R26, [R1] ;  /* 0x00000000011a7983 */ /* 0x000f260000100800 */
[----:B-----5:R-:W-:Y:S02]  /*4fe0*/  @!P5 IMAD.X R9, R10, 0x1, R25, P3 ;  /* 0x000000010a09d824 */ /* 0x020fe400018e0619 */
[----:B------:R-:W5:Y:S01]  /*4ff0*/  LDL R25, [R1+0x2c] ;  /* 0x00002c0001197983 */ /* 0x000f620000100800 */
[----:B------:R-:W-:-:S03]  /*5000*/  ISETP.GE.AND P3, PT, R14, UR4, PT ;  /* 0x000000040e007c0c */ /* 0x000fc6000bf66270 */
[----:B0-----:R2:W-:Y:S10]  /*5010*/  @!P5 ST.E.128 desc[UR42][R8.64], R4 ;  /* 0x000000040800d985 */ /* 0x0015f4000c101d2a */
[----:B------:R-:W0:Y:S01]  /*5020*/  @!P3 LDS.128 R4, [R12+0x2400] ;  /* 0x002400000c04b984 */ /* 0x000e220000000c00 */
[----:B--2---:R-:W-:-:S05]  /*5030*/  @!P3 LEA R8, P5, R71, R11, 0x1 ;  /* 0x0000000b4708b211 */ /* 0x004fca00078a08ff */
[----:B------:R-:W-:Y:S02]  /*5040*/  @!P3 IMAD.X R9, R10, 0x1, R24, P5 ;  /* 0x000000010a09b824 */ /* 0x000fe400028e0618 */
[----:B------:R-:W2:Y:S01]  /*5050*/  LDL R24, [R1+0x30] ;  /* 0x0000300001187983 */ /* 0x000ea20000100800 */
[----:B------:R-:W-:-:S05]  /*5060*/  VIADD R14, R18, 0x80 ;  /* 0x00000080120e7836 */ /* 0x000fca0000000000 */
[----:B------:R-:W-:Y:S01]  /*5070*/  ISETP.GE.AND P5, PT, R14, UR4, PT ;  /* 0x000000040e007c0c */ /* 0x000fe2000bfa6270 */
[----:B0-----:R0:W-:-:S12]  /*5080*/  @!P3 ST.E.128 desc[UR42][R8.64], R4 ;  /* 0x000000040800b985 */ /* 0x0011d8000c101d2a */
[----:B------:R-:W1:Y:S01]  /*5090*/  @!P5 LDS.128 R4, [R13+0x4400] ;  /* 0x004400000d04d984 */ /* 0x000e620000000c00 */
[----:B------:R-:W-:Y:S01]  /*50a0*/  VIADD R14, R18, 0xa0 ;  /* 0x000000a0120e7836 */ /* 0x000fe20000000000 */
[----:B0-----:R-:W-:-:S05]  /*50b0*/  @!P5 LEA R8, P3, R70, R11, 0x1 ;  /* 0x0000000b4608d211 */ /* 0x001fca00078608ff */
[----:B------:R-:W-:Y:S01]  /*50c0*/  @!P5 IMAD.X R9, R10, 0x1, R69, P3 ;  /* 0x000000010a09d824 */ /* 0x000fe200018e0645 */
[----:B------:R-:W-:-:S04]  /*50d0*/  ISETP.GE.AND P3, PT, R14, UR4, PT ;  /* 0x000000040e007c0c */ /* 0x000fc8000bf66270 */
[----:B-1----:R0:W-:Y:S09]  /*50e0*/  @!P5 ST.E.128 desc[UR42][R8.64], R4 ;  /* 0x000000040800d985 */ /* 0x0021f2000c101d2a */
[----:B------:R-:W1:Y:S01]  /*50f0*/  @!P3 LDS.128 R4, [R12+0x4400] ;  /* 0x004400000c04b984 */ /* 0x000e620000000c00 */
[----:B------:R-:W-:Y:S01]  /*5100*/  VIADD R14, R18, 0xc0 ;  /* 0x000000c0120e7836 */ /* 0x000fe20000000000 */
[----:B0-----:R-:W-:-:S05]  /*5110*/  @!P3 LEA R8, P5, R67, R11, 0x1 ;  /* 0x0000000b4308b211 */ /* 0x001fca00078a08ff */
[----:B------:R-:W-:Y:S01]  /*5120*/  @!P3 IMAD.X R9, R10, 0x1, R55, P5 ;  /* 0x000000010a09b824 */ /* 0x000fe200028e0637 */
[----:B------:R-:W-:-:S04]  /*5130*/  ISETP.GE.AND P5, PT, R14, UR4, PT ;  /* 0x000000040e007c0c */ /* 0x000fc8000bfa6270 */
[----:B-1----:R0:W-:Y:S09]  /*5140*/  @!P3 ST.E.128 desc[UR42][R8.64], R4 ;  /* 0x000000040800b985 */ /* 0x0021f2000c101d2a */
[----:B------:R-:W1:Y:S01]  /*5150*/  @!P5 LDS.128 R4, [R13+0x6400] ;  /* 0x006400000d04d984 */ /* 0x000e620000000c00 */
[----:B0-----:R-:W-:-:S03]  /*5160*/  @!P5 LEA R8, P3, R54, R11, 0x1 ;  /* 0x0000000b3608d211 */ /* 0x001fc600078608ff */
[----:B------:R-:W3:Y:S02]  /*5170*/  LDL R54, [R1+0x38] ;  /* 0x0000380001367983 */ /* 0x000ee40000100800 */
[----:B------:R-:W-:Y:S02]  /*5180*/  @!P5 IMAD.X R9, R10, 0x1, R27, P3 ;  /* 0x000000010a09d824 */ /* 0x000fe400018e061b */
[----:B------:R-:W3:Y:S01]  /*5190*/  LDL R27, [R1+0x3c] ;  /* 0x00003c00011b7983 */ /* 0x000ee20000100800 */
[----:B------:R-:W-:-:S05]  /*51a0*/  VIADD R14, R18, 0xe0 ;  /* 0x000000e0120e7836 */ /* 0x000fca0000000000 */
[----:B------:R-:W-:Y:S01]  /*51b0*/  ISETP.GE.AND P3, PT, R14, UR4, PT ;  /* 0x000000040e007c0c */ /* 0x000fe2000bf66270 */
[----:B-1----:R4:W-:-:S12]  /*51c0*/  @!P5 ST.E.128 desc[UR42][R8.64], R4 ;  /* 0x000000040800d985 */ /* 0x0029d8000c101d2a */
[----:B------:R-:W0:Y:S01]  /*51d0*/  @!P3 LDS.128 R4, [R12+0x6400] ;  /* 0x006400000c04b984 */ /* 0x000e220000000c00 */
[----:B------:R-:W-:Y:S01]  /*51e0*/  VIADD R14, R18, 0x100 ;  /* 0x00000100120e7836 */ /* 0x000fe20000000000 */
[----:B----4-:R-:W-:Y:S02]  /*51f0*/  @!P3 LEA R8, P5, R26, R11, 0x1 ;  /* 0x0000000b1a08b211 */ /* 0x010fe400078a08ff */
[----:B------:R-:W4:Y:S03]  /*5200*/  LDL R26, [R1+0x40] ;  /* 0x00004000011a7983 */ /* 0x000f260000100800 */
[----:B-----5:R-:W-:Y:S02]  /*5210*/  @!P3 IMAD.X R9, R10, 0x1, R25, P5 ;  /* 0x000000010a09b824 */ /* 0x020fe400028e0619 */
[----:B------:R-:W5:Y:S01]  /*5220*/  LDL R25, [R1+0x44] ;  /* 0x0000440001197983 */ /* 0x000f620000100800 */
[----:B------:R-:W-:-:S03]  /*5230*/  ISETP.GE.AND P5, PT, R14, UR4, PT ;  /* 0x000000040e007c0c */ /* 0x000fc6000bfa6270 */
[----:B0-----:R0:W-:Y:S10]  /*5240*/  @!P3 ST.E.128 desc[UR42][R8.64], R4 ;  /* 0x000000040800b985 */ /* 0x0011f4000c101d2a */
[----:B------:R-:W1:Y:S01]  /*5250*/  @!P5 LDS.128 R4, [R13+0x8400] ;  /* 0x008400000d04d984 */ /* 0x000e620000000c00 */
[----:B0-----:R-:W-:-:S05]  /*5260*/  @!P5 LEA R8, P3, R229, R11, 0x1 ;  /* 0x0000000be508d211 */ /* 0x001fca00078608ff */
[----:B--2---:R-:W-:Y:S02]  /*5270*/  @!P5 IMAD.X R9, R10, 0x1, R24, P3 ;  /* 0x000000010a09d824 */ /* 0x004fe400018e0618 */
[----:B------:R-:W2:Y:S01]  /*5280*/  LDL R24, [R1+0x48] ;  /* 0x0000480001187983 */ /* 0x000ea20000100800 */
[----:B------:R-:W-:-:S05]  /*5290*/  VIADD R14, R18, 0x120 ;  /* 0x00000120120e7836 */ /* 0x000fca0000000000 */
[----:B------:R-:W-:Y:S01]  /*52a0*/  ISETP.GE.AND P3, PT, R14, UR4, PT ;  /* 0x000000040e007c0c */ /* 0x000fe2000bf66270 */
[----:B-1----:R0:W-:-:S12]  /*52b0*/  @!P5 ST.E.128 desc[UR42][R8.64], R4 ;  /* 0x000000040800d985 */ /* 0x0021d8000c101d2a */
[----:B------:R-:W1:Y:S01]  /*52c0*/  @!P3 LDS.128 R4, [R12+0x8400] ;  /* 0x008400000c04b984 */ /* 0x000e620000000c00 */
[----:B0-----:R-:W-:-:S05]  /*52d0*/  @!P3 LEA R8, P5, R228, R11, 0x1 ;  /* 0x0000000be408b211 */ /* 0x001fca00078a08ff */
[----:B---3--:R-:W-:Y:S02]  /*52e0*/  @!P3 IMAD.X R9, R10, 0x1, R15, P5 ;  /* 0x000000010a09b824 */ /* 0x008fe400028e060f */
[----:B------:R-:W3:Y:S01]  /*52f0*/  LDL R15, [R1+0x4c] ;  /* 0x00004c00010f7983 */ /* 0x000ee20000100800 */
[----:B------:R-:W-:-:S05]  /*5300*/  VIADD R14, R18, 0x140 ;  /* 0x00000140120e7836 */ /* 0x000fca0000000000 */
[----:B------:R-:W-:Y:S01]  /*5310*/  ISETP.GE.AND P5, PT, R14, UR4, PT ;  /* 0x000000040e007c0c */ /* 0x000fe2000bfa6270 */
[----:B-1----:R0:W-:-:S12]  /*5320*/  @!P3 ST.E.128 desc[UR42][R8.64], R4 ;  /* 0x000000040800b985 */ /* 0x0021d8000c101d2a */
        /* <DEDUP_REMOVED lines=10> */
[----:B------:R-:W-:Y:S01]  /*53d0*/  ISETP.GE.AND P5, PT, R14, UR4, PT ;  /* 0x000000040e007c0c */ /* 0x000fe2000bfa6270 */
[----:B------:R-:W-:-:S03]  /*53e0*/  VIADD R14, R18, 0x1a0 ;  /* 0x000001a0120e7836 */ /* 0x000fc60000000000 */
[----:B-1----:R0:W-:Y:S09]  /*53f0*/  @!P3 ST.E.128 desc[UR42][R8.64], R4 ;  /* 0x000000040800b985 */ /* 0x0021f2000c101d2a */
[----:B------:R-:W1:Y:S01]  /*5400*/  @!P5 LDS.128 R4, [R13+0xc400] ;  /* 0x00c400000d04d984 */ /* 0x000e620000000c00 */
[----:B0-----:R-:W-:-:S05]  /*5410*/  @!P5 LEA R8, P3, R218, R11, 0x1 ;  /* 0x0000000bda08d211 */ /* 0x001fca00078608ff */
[----:B----4-:R-:W-:Y:S01]  /*5420*/  @!P5 IMAD.X R9, R10, 0x1, R26, P3 ;  /* 0x000000010a09d824 */ /* 0x010fe200018e061a */
[----:B------:R-:W-:-:S04]  /*5430*/  ISETP.GE.AND P3, PT, R14, UR4, PT ;  /* 0x000000040e007c0c */ /* 0x000fc8000bf66270 */
[----:B-1----:R0:W-:Y:S09]  /*5440*/  @!P5 ST.E.128 desc[UR42][R8.64], R4 ;  /* 0x000000040800d985 */ /* 0x0021f2000c101d2a */
[----:B------:R-:W1:Y:S01]  /*5450*/  @!P3 LDS.128 R4, [R12+0xc400] ;  /* 0x00c400000c04b984 */ /* 0x000e620000000c00 */
[----:B------:R-:W-:Y:S01]  /*5460*/  VIADD R14, R18, 0x1c0 ;  /* 0x000001c0120e7836 */ /* 0x000fe20000000000 */
[----:B0-----:R-:W-:-:S05]  /*5470*/  @!P3 LEA R8, P5, R217, R11, 0x1 ;  /* 0x0000000bd908b211 */ /* 0x001fca00078a08ff */
[----:B-----5:R-:W-:Y:S01]  /*5480*/  @!P3 IMAD.X R9, R10, 0x1, R25, P5 ;  /* 0x000000010a09b824 */ /* 0x020fe200028e0619 */
[----:B------:R-:W-:Y:S01]  /*5490*/  ISETP.GE.AND P5, PT, R14, UR4, PT ;  /* 0x000000040e007c0c */ /* 0x000fe2000bfa6270 */
[----:B------:R-:W-:-:S03]  /*54a0*/  VIADD R14, R18, 0x1e0 ;  /* 0x000001e0120e7836 */ /* 0x000fc60000000000 */
[----:B-1----:R0:W-:Y:S09]  /*54b0*/  @!P3 ST.E.128 desc[UR42][R8.64], R4 ;  /* 0x000000040800b985 */ /* 0x0021f2000c101d2a */
[----:B------:R-:W1:Y:S01]  /*54c0*/  @!P5 LDS.128 R4, [R13+0xe400] ;  /* 0x00e400000d04d984 */ /* 0x000e620000000c00 */
[----:B0-----:R-:W-:-:S05]  /*54d0*/  @!P5 LEA R8, P3, R216, R11, 0x1 ;  /* 0x0000000bd808d211 */ /* 0x001fca00078608ff */
[----:B--2---:R-:W-:Y:S01]  /*54e0*/  @!P5 IMAD.X R9, R10, 0x1, R24, P3 ;  /* 0x000000010a09d824 */ /* 0x004fe200018e0618 */
[----:B------:R-:W-:-:S04]  /*54f0*/  ISETP.GE.AND P3, PT, R14, UR4, PT ;  /* 0x000000040e007c0c */ /* 0x000fc8000bf66270 */
[----:B-1----:R0:W-:Y:S09]  /*5500*/  @!P5 ST.E.128 desc[UR42][R8.64], R4 ;  /* 0x000000040800d985 */ /* 0x0021f2000c101d2a */
[----:B------:R-:W1:Y:S01]  /*5510*/  @!P3 LDS.128 R4, [R12+0xe400] ;  /* 0x00e400000c04b984 */ /* 0x000e620000000c00 */
[----:B0-----:R-:W-:-:S05]  /*5520*/  @!P3 LEA R8, P5, R215, R11, 0x1 ;  /* 0x0000000bd708b211 */ /* 0x001fca00078a08ff */
[----:B---3--:R-:W-:-:S05]  /*5530*/  @!P3 IMAD.X R9, R10, 0x1, R15, P5 ;  /* 0x000000010a09b824 */ /* 0x008fca00028e060f */
[----:B-1----:R4:W-:Y:S03]  /*5540*/  @!P3 ST.E.128 desc[UR42][R8.64], R4 ;  /* 0x000000040800b985 */ /* 0x0029e6000c101d2a */
.L_x_5793:
[----:B------:R-:W-:Y:S05]  /*5550*/  BSYNC B0 ;  /* 0x0000000000007941 */ /* 0x000fea0003800000 */
.L_x_5792:
[----:B------:R-:W-:Y:S01]  /*5560*/  @!PT LDS RZ, [RZ] ;  /* 0x00000000fffff984 */ /* 0x000fe20000000800 */
[----:B------:R-:W-:Y:S01]  /*5570*/  @!PT LDS RZ, [RZ] ;  /* 0x00000000fffff984 */ /* 0x000fe20000000800 */
[----:B------:R-:W-:Y:S01]  /*5580*/  @!PT LDS RZ, [RZ] ;  /* 0x00000000fffff984 */ /* 0x000fe20000000800 */
[----:B------:R-:W-:Y:S01]  /*5590*/  @!PT LDS RZ, [RZ] ;  /* 0x00000000fffff984 */ /* 0x000fe20000000800 */
[----:B------:R5:W-:Y:S06]  /*55a0*/  MEMBAR.ALL.CTA ;  /* 0x0000000000007992 */ /* 0x000bec0000008000 */
[----:B-----5:R-:W5:Y:S01]  /*55b0*/  FENCE.VIEW.ASYNC.S ;  /* 0x00000000000073c6 */ /* 0x020f620000000000 */
[----:B-12---:R-:W-:Y:S01]  /*55c0*/  @!P4 VIADD R61, R61, 0x28cc0 ;  /* 0x00028cc03d3dc836 */ /* 0x006fe20000000000 */
[----:B-----5:R1:W-:Y:S04]  /*55d0*/  BAR.SYNC.DEFER_BLOCKING R46, 0x80 ;  /* 0x0002002e0000751d */ /* 0x0203e80000010000 */
[----:B------:R-:W-:Y:S01]  /*55e0*/  @!P4 PRMT R61, RZ, 0x654, R61 ;  /* 0x00000654ff3dc816 */ /* 0x000fe2000000003d */
[----:B------:R-:W-:Y:S01]  /*55f0*/  VIADD R187, R187, 0x1 ;  /* 0x00000001bbbb7836 */ /* 0x000fe20000000000 */
[----:B------:R-:W-:-:S02]  /*5600*/  PLOP3.LUT P3, PT, PT, PT, PT, 0x8, 0x0 ;  /* 0x000000000000781c */ /* 0x000fc40003f6e170 */
[----:B------:R1:W-:Y:S02]  /*5610*/  @!P4 SYNCS.ARRIVE.TRANS64.RED.A1T0 RZ, [R61+URZ], RZ ;  /* 0x000000ff3dffc9a7 */ /* 0x0003e4000810043f */
[----:B------:R-:W-:-:S04]  /*5620*/  ISETP.NE.AND P4, PT, R187, 0x2, PT ;  /* 0x00000002bb00780c */ /* 0x000fc80003f85270 */
[----:B----4-:R-:W-:Y:S02]  /*5630*/  SEL R5, RZ, 0x1, P4 ;  /* 0x00000001ff057807 */ /* 0x010fe40002000000 */
[----:B------:R-:W-:Y:S02]  /*5640*/  SEL R187, R187, RZ, P4 ;  /* 0x000000ffbbbb7207 */ /* 0x000fe40002000000 */
[----:B------:R-:W-:Y:S01]  /*5650*/  LOP3.LUT R192, R192, R5, RZ, 0x3c, !PT ;  /* 0x00000005c0c07212 */ /* 0x000fe200078e3cff */
[----:B-1----:R-:W-:Y:S06]  /*5660*/  @P2 BRA `(.L_x_5794) ;  /* 0xffffffd400d42947 */ /* 0x002fec000383ffff */
.L_x_5757:
[----:B------:R-:W-:Y:S04]  /*5670*/  BSSY B0, `(.L_x_5795) ;  /* 0x0000004000007945 */ /* 0x000fe80003800000 */
[----:B------:R-:W-:Y:S05]  /*5680*/  @P3 BRA `(.L_x_5796) ;  /* 0x0000000000083947 */ /* 0x000fea0003800000 */
[----:B------:R-:W1:Y:S02]  /*5690*/  FENCE.VIEW.ASYNC.G ;  /* 0x00000000000073c6 */ /* 0x000e640000000100 */
[----:B-1----:R-:W-:Y:S06]  /*56a0*/  BAR.ARV 0xc, 0x180 ;  /* 0x0306000000007b1d */ /* 0x002fec0000002000 */
.L_x_5796:
[----:B------:R-:W-:Y:S05]  /*56b0*/  BSYNC B0 ;  /* 0x0000000000007941 */ /* 0x000fea0003800000 */
.L_x_5795:
[----:B------:R-:W-:Y:S01]  /*56c0*/  UISETP.NE.AND UP0, UPT, UR39, 0x1, UPT ;  /* 0x000000012700788c */ /* 0x000fe2000bf05270 */
[----:B------:R-:W-:Y:S05]  /*56d0*/  BSSY B7, `(.L_x_5797) ;  /* 0x0000f86000077945 */ /* 0x000fea0003800000 */
[----:B------:R-:W-:-:S13]  /*56e0*/  PLOP3.LUT P0, PT, PT, PT, UP0, 0x80, 0x0 ;  /* 0x000000000000781c */ /* 0x000fda0003f0f008 */
[----:B------:R-:W-:Y:S05]  /*56f0*/  @!P0 BRA `(.L_x_5798) ;  /* 0x0000002400508947 */ /* 0x000fea0003800000 */
[----:B------:R-:W1:Y:S01]  /*5700*/  LDC R0, c[0x0][0x448] ;  /* 0x00011200ff007b82 */ /* 0x000e620000000800 */
[----:B------:R-:W-:-:S07]  /*5710*/  IADD3 R23, R184, 0x1, -R23 ;  /* 0x00000001b8177810 */ /* 0x000fce0007ffe817 */
[----:B------:R-:W2:Y:S01]  /*5720*/  LDC.64 R4, c[0x0][0x9e0] ;  /* 0x00027800ff047b82 */ /* 0x000ea20000000a00 */
[----:B-1----:R-:W-:Y:S01]  /*5730*/  ISETP.NE.AND P1, PT, R0, 0x1, PT ;  /* 0x000000010000780c */ /* 0x002fe20003f25270 */
[----:B------:R-:W-:Y:S01]  /*5740*/  VIADD R0, R196, 0x3f ;  /* 0x0000003fc4007836 */ /* 0x000fe20000000000 */
        /* <DEDUP_REMOVED lines=19> */
.L_x_5801:
[----:B------:R-:W-:-:S13]  /*5880*/  ISETP.NE.AND P0, PT, R5, 0x1, PT ;  /* 0x000000010500780c */ /* 0x000fda0003f05270 */
[----:B------:R-:W1:Y:S02]  /*5890*/  @P0 LDC.64 R6, c[0x0][0x9e8] ;  /* 0x00027a00ff060b82 */ /* 0x000e640000000a00 */
[----:B-1----:R-:W-:-:S05]  /*58a0*/  @P0 IMAD.HI.U32 R6, R0, R6, RZ ;  /* 0x0000000600060227 */ /* 0x002fca00078e00ff */
[----:B------:R-:W-:-:S07]  /*58b0*/  @P0 SHF.R.U32.HI R0, RZ, R7, R6 ;  /* 0x00000007ff000219 */ /* 0x000fce0000011606 */
.L_x_5802:
[----:B------:R-:W-:Y:S05]  /*58c0*/  BSYNC B0 ;  /* 0x0000000000007941 */ /* 0x000fea0003800000 */
.L_x_5800:
[----:B------:R-:W-:-:S05]  /*58d0*/  IMAD R3, R0, R5, R5 ;  /* 0x0000000500037224 */ /* 0x000fca00078e0205 */
[----:B------:R-:W-:-:S07]  /*58e0*/  VIMNMX R4, R4, R3, PT ;  /* 0x0000000304047248 */ /* 0x000fce0003fe0100 */
.L_x_5799:
[----:B------:R-:W1:Y:S01]  /*58f0*/  @P1 LDC R7, c[0x0][0x44c] ;  /* 0x00011300ff071b82 */ /* 0x000e620000000800 */
[----:B------:R-:W-:Y:S01]  /*5900*/  VIADD R4, R4, 0x3f ;  /* 0x0000003f04047836 */ /* 0x000fe20000000000 */
[----:B------:R-:W-:Y:S01]  /*5910*/  ULDC UR4, c[0x0][0x9dc] ;  /* 0x0002770000047ab9 */ /* 0x000fe20000000800 */
[----:B------:R-:W-:-:S03]  /*5920*/  IMAD.MOV.U32 R0, RZ, RZ, R196 ;  /* 0x000000ffff007224 */ /* 0x000fc600078e00c4 */
[----:B------:R-:W-:Y:S02]  /*5930*/  SHF.R.S32.HI R3, RZ, 0x1f, R4 ;  /* 0x0000001fff037819 */ /* 0x000fe40000011404 */
[----:B------:R-:W2:Y:S02]  /*5940*/  @P1 LDC R6, c[0x0][0x450] ;  /* 0x00011400ff061b82 */ /* 0x000ea40000000800 */
[----:B------:R-:W-:-:S04]  /*5950*/  LEA.HI R3, R3, R4, RZ, 0x6 ;  /* 0x0000000403037211 */ /* 0x000fc800078f30ff */
[----:B------:R-:W-:-:S04]  /*5960*/  SHF.R.S32.HI R3, RZ, 0x6, R3 ;  /* 0x00000006ff037819 */ /* 0x000fc80000011403 */
[----:B------:R-:W-:Y:S01]  /*5970*/  VIMNMX R38, R38, R3, PT ;  /* 0x0000000326267248 */ /* 0x000fe20003fe0100 */
[----:B-1----:R-:W-:-:S05]  /*5980*/  @P1 IMAD.HI.U32 R7, R196, R7, RZ ;  /* 0x00000007c4071227 */ /* 0x002fca00078e00ff */
[----:B--2---:R-:W-:-:S05]  /*5990*/  @P1 SHF.R.U32.HI R0, RZ, R6, R7 ;  /* 0x00000006ff001219 */ /* 0x004fca0000011607 */
        /* <DEDUP_REMOVED lines=13> */
.L_x_5805:
[----:B------:R-:W-:-:S13]  /*5a70*/  ISETP.NE.AND P0, PT, R5, 0x1, PT ;  /* 0x000000010500780c */ /* 0x000fda0003f05270 */
[----:B------:R-:W1:Y:S02]  /*5a80*/  @P0 LDC.64 R6, c[0x0][0x9e8] ;  /* 0x00027a00ff060b82 */ /* 0x000e640000000a00 */
[----:B-1----:R-:W-:-:S05]  /*5a90*/  @P0 IMAD.HI.U32 R6, R37, R6, RZ ;  /* 0x0000000625060227 */ /* 0x002fca00078e00ff */
[----:B------:R-:W-:-:S07]  /*5aa0*/  @P0 SHF.R.U32.HI R37, RZ, R7, R6 ;  /* 0x00000007ff250219 */ /* 0x000fce0000011606 */
.L_x_5806:
[----:B------:R-:W-:Y:S05]  /*5ab0*/  BSYNC B0 ;  /* 0x0000000000007941 */ /* 0x000fea0003800000 */
.L_x_5804:
[----:B------:R-:W-:-:S05]  /*5ac0*/  IMAD R5, R37, R5, RZ ;  /* 0x0000000525057224 */ /* 0x000fca00078e02ff */
[----:B------:R-:W-:-:S07]  /*5ad0*/  VIMNMX R0, R0, R5, !PT ;  /* 0x0000000500007248 */ /* 0x000fce0007fe0100 */
.L_x_5803:
[----:B------:R-:W-:Y:S01]  /*5ae0*/  SHF.R.S32.HI R3, RZ, 0x1f, R0 ;  /* 0x0000001fff037819 */ /* 0x000fe20000011400 */
[----:B------:R-:W-:Y:S03]  /*5af0*/  BSSY B0, `(.L_x_5807) ;  /* 0x0000027000007945 */ /* 0x000fe60003800000 */
[----:B------:R-:W-:-:S04]  /*5b00*/  LEA.HI R3, R3, R0, RZ, 0x6 ;  /* 0x0000000003037211 */ /* 0x000fc800078f30ff */
[----:B------:R-:W-:-:S04]  /*5b10*/  SHF.R.S32.HI R3, RZ, 0x6, R3 ;  /* 0x00000006ff037819 */ /* 0x000fc80000011403 */
[----:B------:R-:W-:Y:S01]  /*5b20*/  VIMNMX R9, RZ, R3, !PT ;  /* 0x00000003ff097248 */ /* 0x000fe20007fe0100 */
[----:B------:R-:W-:-:S03]  /*5b30*/  IMAD.MOV.U32 R3, RZ, RZ, RZ ;  /* 0x000000ffff037224 */ /* 0x000fc600078e00ff */
[----:B------:R-:W-:-:S13]  /*5b40*/  ISETP.GT.AND P0, PT, R38, R9, PT ;  /* 0x000000092600720c */ /* 0x000fda0003f04270 */
[----:B------:R-:W-:Y:S05]  /*5b50*/  @!P0 BRA `(.L_x_5808) ;  /* 0x0000000000808947 */ /* 0x000fea0003800000 */
[----:B------:R-:W2:Y:S01]  /*5b60*/  LDL R4, [R1+0x50] ;  /* 0x0000500001047983 */ /* 0x000ea20000100800 */
[----:B------:R-:W-:Y:S01]  /*5b70*/  ULDC UR4, c[0x0][0x9f0] ;  /* 0x00027c0000047ab9 */ /* 0x000fe20000000800 */
[----:B--2---:R-:W-:-:S04]  /*5b80*/  ISETP.NE.AND P0, PT, R4, RZ, PT ;  /* 0x000000ff0400720c */ /* 0x004fc80003f05270 */
[----:B0-----:R-:W-:-:S04]  /*5b90*/  SEL R11, R4, UR4, P0 ;  /* 0x00000004040b7c07 */ /* 0x001fc80008000000 */
[-C--:B------:R-:W-:Y:S02]  /*5ba0*/  IABS R6, R11.reuse ;  /* 0x0000000b00067213 */ /* 0x080fe40000000000 */
[----:B------:R-:W-:Y:S02]  /*5bb0*/  IADD3 R0, R11, -0x1, R38 ;  /* 0xffffffff0b007810 */ /* 0x000fe40007ffe026 */
[----:B------:R-:W0:Y:S01]  /*5bc0*/  I2F.RP R3, R6 ;  /* 0x0000000600037306 */ /* 0x000e220000209400 */
[----:B---3--:R-:W-:Y:S02]  /*5bd0*/  IABS R10, R11 ;  /* 0x0000000b000a7213 */ /* 0x008fe40000000000 */
        /* <DEDUP_REMOVED lines=24> */
.L_x_5808:
[----:B------:R-:W-:Y:S05]  /*5d60*/  BSYNC B0 ;  /* 0x0000000000007941 */ /* 0x000fea0003800000 */
.L_x_5807:
[----:B------:R-:W2:Y:S01]  /*5d70*/  LDL R0, [R1+0x58] ;  /* 0x0000580001007983 */ /* 0x000ea20000100800 */
        /* <DEDUP_REMOVED lines=65> */
[----:B--2---:R-:W-:-:S05]  /*6190*/  IMAD R0, R0, R3, R9 ;  /* 0x0000000300007224 */ /* 0x004fca00078e0209 */
[----:B------:R-:W-:Y:S02]  /*61a0*/  VIADDMNMX R3, R0, R3, R38, PT ;  /* 0x0000000300037246 */ /* 0x000fe40003800126 */
[----:B------:R-:W-:Y:S02]  /*61b0*/  CS2R R38, SRZ ;  /* 0x0000000000267805 */ /* 0x000fe4000001ff00 */
[----:B------:R-:W-:-:S13]  /*61c0*/  ISETP.GT.AND P1, PT, R3, R0, PT ;  /* 0x000000000300720c */ /* 0x000fda0003f24270 */
[----:B------:R-:W-:Y:S05]  /*61d0*/  @!P1 BRA `(.L_x_5809) ;  /* 0x000000ec00549947 */ /* 0x000fea0003800000 */
[----:B------:R-:W2:Y:S04]  /*61e0*/  LDL R8, [R1+0x60] ;  /* 0x0000600001087983 */ /* 0x000ea80000100800 */
[----:B--2---:R-:W1:Y:S02]  /*61f0*/  SHFL.IDX PT, R4, R8, RZ, 0x1f ;  /* 0x00001fff08047589 */ /* 0x004e6400000e0000 */
[----:B-1----:R-:W-:-:S04]  /*6200*/  LEA.HI R5, R4, R4, RZ, 0x1 ;  /* 0x0000000404057211 */ /* 0x002fc800078f08ff */
        /* <DEDUP_REMOVED lines=11> */
.L_x_5810:
[C---:B------:R-:W-:Y:S01]  /*62c0*/  IMAD R12, R17.reuse, 0x8, R2 ;  /* 0x00000008110c7824 */ /* 0x040fe200078e0202 */
[----:B------:R-:W-:Y:S01]  /*62d0*/  SHF.L.U32 R5, R22, 0x1f, RZ ;  /* 0x0000001f16057819 */ /* 0x000fe200000006ff */
[----:B------:R-:W-:Y:S01]  /*62e0*/  VIADD R4, R2, 0x26800 ;  /* 0x0002680002047836 */ /* 0x000fe20000000000 */
[----:B------:R-:W-:Y:S01]  /*62f0*/  BSSY B0, `(.L_x_5811) ;  /* 0x0000008000007945 */ /* 0x000fe20003800000 */
[----:B------:R-:W-:Y:S01]  /*6300*/  IMAD R6, R17, 0x1000, R20 ;  /* 0x0000100011067824 */ /* 0x000fe200078e0214 */
[----:B------:R-:W1:Y:S01]  /*6310*/  SYNCS.PHASECHK.TRANS64.TRYWAIT P1, [R12+URZ+0x28c50], R5 ;  /* 0x028c50050c0075a7 */ /* 0x000e62000802017f */
[----:B------:R-:W-:Y:S01]  /*6320*/  IMAD.MOV.U32 R7, RZ, RZ, 0x40000040 ;  /* 0x40000040ff077424 */ /* 0x000fe200078e00ff */
[----:B------:R-:W-:-:S04]  /*6330*/  SHF.R.U32.HI R4, RZ, 0x4, R4 ;  /* 0x00000004ff047819 */ /* 0x000fc80000011604 */
[----:B------:R-:W-:-:S04]  /*6340*/  LOP3.LUT R4, R4, 0x3fff, RZ, 0xc0, !PT ;  /* 0x00003fff04047812 */ /* 0x000fc800078ec0ff */
[----:B------:R-:W-:Y:S01]  /*6350*/  LOP3.LUT R4, R4, 0x10000, RZ, 0xfc, !PT ;  /* 0x0001000004047812 */ /* 0x000fe200078efcff */
[----:B-1----:R-:W-:Y:S06]  /*6360*/  @!P1 BRA `(.L_x_5812) ;  /* 0x000001c800149947 */ /* 0x002fec0003800000 */
.L_x_6136:
[----:B------:R-:W-:Y:S05]  /*6370*/  BSYNC B0 ;  /* 0x0000000000007941 */ /* 0x000fea0003800000 */
.L_x_5811:
[----:B------:R-:W-:Y:S01]  /*6380*/  BAR.SYNC.DEFER_BLOCKING 0xe, 0x100 ;  /* 0x0384000000007b1d */ /* 0x000fe20000010000 */
[----:B-1----:R-:W-:Y:S01]  /*6390*/  IMAD.MOV.U32 R5, RZ, RZ, 0x40000040 ;  /* 0x40000040ff057424 */ /* 0x002fe200078e00ff */
[C---:B------:R-:W-:Y:S01]  /*63a0*/  R2UR UR6, R6.reuse ;  /* 0x00000000060672ca */ /* 0x040fe200000e0000 */
[----:B---3--:R-:W-:Y:S01]  /*63b0*/  VIADD R10, R6, 0x100 ;  /* 0x00000100060a7836 */ /* 0x008fe20000000000 */
[----:B------:R-:W-:Y:S01]  /*63c0*/  R2UR UR7, R7 ;  /* 0x00000000070772ca */ /* 0x000fe200000e0000 */
        /* <DEDUP_REMOVED lines=18> */
[----:B-----5:R-:W-:Y:S01]  /*64f0*/  WARPGROUP.ARRIVE ;  /* 0x00000000000079c5 */ /* 0x020fe20000000000 */
        /* <DEDUP_REMOVED lines=24> */
.L_x_5813:
[----:B------:R-:W-:Y:S01]  /*6680*/  VIADD R3, R3, 0xfffffffe ;  /* 0xfffffffe03037836 */ /* 0x000fe20000000000 */
[----:B------:R-:W-:Y:S01]  /*6690*/  BSSY B0, `(.L_x_5814) ;  /* 0x00000cc000007945 */ /* 0x000fe20003800000 */
[----:B------:R-:W-:-:S03]  /*66a0*/  VIADD R12, R12, 0x28c60 ;  /* 0x00028c600c0c7836 */ /* 0x000fc60000000000 */
[----:B------:R-:W-:Y:S02]  /*66b0*/  ISETP.GE.AND P1, PT, R3, R0, PT ;  /* 0x000000000300720c */ /* 0x000fe40003f26270 */
[----:B------:R-:W-:-:S04]  /*66c0*/  PRMT R12, R186, 0x654, R12 ;  /* 0x00000654ba0c7816 */ /* 0x000fc8000000000c */
[----:B------:R0:W-:Y:S07]  /*66d0*/  SYNCS.ARRIVE.TRANS64.RED.A1T0 RZ, [R12+URZ], RZ ;  /* 0x000000ff0cff79a7 */ /* 0x0001ee000810043f */
[----:B------:R-:W-:Y:S05]  /*66e0*/  @!P1 BRA `(.L_x_5815) ;  /* 0x0000000c00189947 */ /* 0x000fea0003800000 */
.L_x_5822:
[----:B------:R-:W-:Y:S01]  /*66f0*/  BAR.SYNC.DEFER_BLOCKING 0xe, 0x100 ;  /* 0x0384000000007b1d */ /* 0x000fe20000010000 */
[----:B0-----:R-:W-:Y:S01]  /*6700*/  IMAD R12, R17, 0x40, R194 ;  /* 0x00000040110c7824 */ /* 0x001fe200078e02c2 */
[----:B------:R-:W-:Y:S01]  /*6710*/  ISETP.GT.AND P2, PT, R3, R0, PT ;  /* 0x000000000300720c */ /* 0x000fe20003f44270 */
[----:B------:R-:W-:Y:S02]  /*6720*/  VIADD R17, R17, 0x1 ;  /* 0x0000000111117836 */ /* 0x000fe40000000000 */
[----:B------:R-:W-:Y:S02]  /*6730*/  IMAD R12, R12, 0x4, R2 ;  /* 0x000000040c0c7824 */ /* 0x000fe400078e0202 */
[----:B------:R-:W-:Y:S01]  /*6740*/  VIADD R3, R3, 0xffffffff ;  /* 0xffffffff03037836 */ /* 0x000fe20000000000 */
[----:B------:R-:W-:-:S04]  /*6750*/  ISETP.NE.AND P1, PT, R17, 0x2, PT ;  /* 0x000000021100780c */ /* 0x000fc80003f25270 */
[----:B------:R-:W-:Y:S01]  /*6760*/  SEL R17, R17, RZ, P1 ;  /* 0x000000ff11117207 */ /* 0x000fe20000800000 */
[----:B------:R-:W0:Y:S04]  /*6770*/  LDS R13, [R12+0x28800] ;  /* 0x028800000c0d7984 */ /* 0x000e280000000800 */
[----:B-1----:R-:W1:Y:S01]  /*6780*/  LDS R12, [R12+0x28820] ;  /* 0x028820000c0c7984 */ /* 0x002e620000000800 */
        /* <DEDUP_REMOVED lines=132> */
.L_x_5816:
[----:B------:R-:W-:Y:S01]  /*6fd0*/  IMAD R21, R17, 0x8, R2 ;  /* 0x0000000811157824 */ /* 0x000fe200078e0202 */
[----:B------:R-:W-:-:S04]  /*6fe0*/  SHF.L.U32 R12, R22, 0x1f, RZ ;  /* 0x0000001f160c7819 */ /* 0x000fc800000006ff */
[----:B------:R0:W1:Y:S01]  /*6ff0*/  SYNCS.PHASECHK.TRANS64.TRYWAIT P1, [R21+URZ+0x28c50], R12 ;  /* 0x028c500c150075a7 */ /* 0x000062000802017f */
[----:B------:R-:W-:Y:S05]  /*7000*/  @!P0 BRA `(.L_x_5817) ;  /* 0x0000000000048947 */ /* 0x000fea0003800000 */
[----:B------:R-:W-:Y:S01]  /*7010*/  BPT.TRAP 0x1 ;  /* 0x000000040000795c */ /* 0x000fe20000300000 */
.L_x_5817:
[----:B------:R-:W-:Y:S04]  /*7020*/  BSSY B1, `(.L_x_5818) ;  /* 0x0000004000017945 */ /* 0x000fe80003800000 */
[----:B-1----:R-:W-:Y:S05]  /*7030*/  @P1 BRA `(.L_x_5819) ;  /* 0x0000000000081947 */ /* 0x002fea0003800000 */
[----:B------:R-:W1:Y:S02]  /*7040*/  SYNCS.PHASECHK.TRANS64.TRYWAIT P1, [R21+URZ+0x28c50], R12 ;  /* 0x028c500c150075a7 */ /* 0x000e64000802017f */
[----:B-1----:R-:W-:Y:S05]  /*7050*/  @!P1 BRA `(.L_x_5820) ;  /* 0x000001b800ec9947 */ /* 0x002fea0003800000 */
.L_x_5819:
[----:B------:R-:W-:Y:S05]  /*7060*/  BSYNC B1 ;  /* 0x0000000000017941 */ /* 0x000fea0003800000 */
.L_x_5818:
[----:B01----:R-:W-:Y:S01]  /*7070*/  IMAD R12, R17, 0x1000, R20 ;  /* 0x00001000110c7824 */ /* 0x003fe200078e0214 */
[----:B------:R-:W-:Y:S01]  /*7080*/  R2UR UR4, R4 ;  /* 0x00000000040472ca */ /* 0x000fe200000e0000 */
[----:B------:R-:W-:Y:S01]  /*7090*/  IMAD.MOV.U32 R13, RZ, RZ, 0x40000040 ;  /* 0x40000040ff0d7424 */ /* 0x000fe200078e00ff */
[----:B------:R-:W-:Y:S01]  /*70a0*/  R2UR UR5, R5 ;  /* 0x00000000050572ca */ /* 0x000fe200000e0000 */
[----:B------:R-:W-:Y:S01]  /*70b0*/  WARPGROUP.ARRIVE ;  /* 0x00000000000079c5 */ /* 0x000fe20000000000 */
[C---:B------:R-:W-:Y:S01]  /*70c0*/  R2UR UR6, R12.reuse ;  /* 0x000000000c0672ca */ /* 0x040fe200000e0000 */
[----:B------:R-:W-:Y:S01]  /*70d0*/  VIADD R14, R12, 0x80 ;  /* 0x000000800c0e7836 */ /* 0x000fe20000000000 */
[----:B------:R-:W-:Y:S01]  /*70e0*/  R2UR UR7, R13 ;  /* 0x000000000d0772ca */ /* 0x000fe200000e0000 */
[----:B------:R-:W-:Y:S02]  /*70f0*/  IMAD.MOV.U32 R15, RZ, RZ, 0x40000040 ;  /* 0x40000040ff0f7424 */ /* 0x000fe400078e00ff */
[----:B------:R-:W-:-:S10]  /*7100*/  IMAD.MOV.U32 R13, RZ, RZ, 0x40000040 ;  /* 0x40000040ff0d7424 */ /* 0x000fd400078e00ff */
        /* <DEDUP_REMOVED lines=27> */
[----:B------:R-:W-:Y:S03]  /*72c0*/  HGMMA.64x256x16.F32.BF16 R24, gdesc[UR4].tnspB, R24, gsb0 ;  /* 0x43e00000041879f0 */ /* 0x000fe60008001818 */
[----:B------:R-:W-:Y:S02]  /*72d0*/  WARPGROUP.DEPBAR.LE gsb0, 0x0 ;  /* 0x00008000000079c5 */ /* 0x000fe40000010000 */
[----:B------:R-:W-:Y:S06]  /*72e0*/  BAR.ARV 0xf, 0x100 ;  /* 0x03c4000000007b1d */ /* 0x000fec0000002000 */
[----:B------:R-:W-:Y:S05]  /*72f0*/  @!P0 BRA `(.L_x_5821) ;  /* 0x0000000000048947 */ /* 0x000fea0003800000 */
[----:B------:R-:W-:Y:S01]  /*7300*/  BPT.TRAP 0x1 ;  /* 0x000000040000795c */ /* 0x000fe20000300000 */
.L_x_5821:
[----:B------:R-:W-:-:S05]  /*7310*/  VIADD R21, R21, 0x28c60 ;  /* 0x00028c6015157836 */ /* 0x000fca0000000000 */
[----:B------:R-:W-:-:S04]  /*7320*/  PRMT R21, R186, 0x654, R21 ;  /* 0x00000654ba157816 */ /* 0x000fc80000000015 */
[----:B------:R1:W-:Y:S01]  /*7330*/  SYNCS.ARRIVE.TRANS64.RED.A1T0 RZ, [R21+URZ], RZ ;  /* 0x000000ff15ff79a7 */ /* 0x0003e2000810043f */
[----:B------:R-:W-:Y:S05]  /*7340*/  @P2 BRA `(.L_x_5822) ;  /* 0xfffffff000e82947 */ /* 0x000fea000383ffff */
.L_x_5815:
[----:B------:R-:W-:Y:S05]  /*7350*/  BSYNC B0 ;  /* 0x0000000000007941 */ /* 0x000fea0003800000 */
.L_x_5814:
        /* <DEDUP_REMOVED lines=142> */
.L_x_5798:
        /* <DEDUP_REMOVED lines=24> */
.L_x_5825:
[----:B------:R-:W-:-:S13]  /*7dc0*/  ISETP.NE.AND P0, PT, R5, 0x1, PT ;  /* 0x000000010500780c */ /* 0x000fda0003f05270 */
[----:B------:R-:W1:Y:S02]  /*7dd0*/  @P0 LDC.64 R6, c[0x0][0x9e8] ;  /* 0x00027a00ff060b82 */ /* 0x000e640000000a00 */
[----:B-1----:R-:W-:-:S05]  /*7de0*/  @P0 IMAD.HI.U32 R6, R0, R6, RZ ;  /* 0x0000000600060227 */ /* 0x002fca00078e00ff */
[----:B------:R-:W-:-:S07]  /*7df0*/  @P0 SHF.R.U32.HI R0, RZ, R7, R6 ;  /* 0x00000007ff000219 */ /* 0x000fce0000011606 */
.L_x_5826:
[----:B------:R-:W-:Y:S05]  /*7e00*/  BSYNC B0 ;  /* 0x0000000000007941 */ /* 0x000fea0003800000 */
.L_x_5824:
[----:B------:R-:W-:-:S05]  /*7e10*/  IMAD R3, R0, R5, R5 ;  /* 0x0000000500037224 */ /* 0x000fca00078e0205 */
[----:B------:R-:W-:-:S07]  /*7e20*/  VIMNMX R4, R4, R3, PT ;  /* 0x0000000304047248 */ /* 0x000fce0003fe0100 */
.L_x_5823:
        /* <DEDUP_REMOVED lines=24> */
.L_x_5829:
[----:B------:R-:W-:-:S13]  /*7fb0*/  ISETP.NE.AND P0, PT, R5, 0x1, PT ;  /* 0x000000010500780c */ /* 0x000fda0003f05270 */
[----:B------:R-:W1:Y:S02]  /*7fc0*/  @P0 LDC.64 R6, c[0x0][0x9e8] ;  /* 0x00027a00ff060b82 */ /* 0x000e640000000a00 */
[----:B-1----:R-:W-:-:S05]  /*7fd0*/  @P0 IMAD.HI.U32 R6, R37, R6, RZ ;  /* 0x0000000625060227 */ /* 0x002fca00078e00ff */
[----:B------:R-:W-:-:S07]  /*7fe0*/  @P0 SHF.R.U32.HI R37, RZ, R7, R6 ;  /* 0x00000007ff250219 */ /* 0x000fce0000011606 */
.L_x_5830:
[----:B------:R-:W-:Y:S05]  /*7ff0*/  BSYNC B0 ;  /* 0x0000000000007941 */ /* 0x000fea0003800000 */
.L_x_5828:
[----:B------:R-:W-:-:S05]  /*8000*/  IMAD R5, R37, R5, RZ ;  /* 0x0000000525057224 */ /* 0x000fca00078e02ff */
[----:B------:R-:W-:-:S07]  /*8010*/  VIMNMX R0, R0, R5, !PT ;  /* 0x0000000500007248 */ /* 0x000fce0007fe0100 */
.L_x_5827:
[----:B------:R-:W-:Y:S01]  /*8020*/  SHF.R.S32.HI R3, RZ, 0x1f, R0 ;  /* 0x0000001fff037819 */ /* 0x000fe20000011400 */
[----:B------:R-:W-:Y:S01]  /*8030*/  BSSY B0, `(.L_x_5831) ;  /* 0x0000027000007945 */ /* 0x000fe20003800000 */
[----:B------:R-:W-:Y:S02]  /*8040*/  IMAD.MOV.U32 R168, RZ, RZ, RZ ;  /* 0x000000ffffa87224 */ /* 0x000fe400078e00ff */
[----:B------:R-:W-:-:S04]  /*8050*/  LEA.HI R3, R3, R0, RZ, 0x6 ;  /* 0x0000000003037211 */ /* 0x000fc800078f30ff */
[----:B------:R-:W-:-:S04]  /*8060*/  SHF.R.S32.HI R3, RZ, 0x6, R3 ;  /* 0x00000006ff037819 */ /* 0x000fc80000011403 */
[----:B------:R-:W-:-:S04]  /*8070*/  VIMNMX R213, RZ, R3, !PT ;  /* 0x00000003ffd57248 */ /* 0x000fc80007fe0100 */
[----:B------:R-:W-:-:S13]  /*8080*/  ISETP.GT.AND P0, PT, R38, R213, PT ;  /* 0x000000d52600720c */ /* 0x000fda0003f04270 */
[----:B------:R-:W-:Y:S05]  /*8090*/  @!P0 BRA `(.L_x_5832) ;  /* 0x0000000000808947 */ /* 0x000fea0003800000 */
[----:B------:R-:W2:Y:S01]  /*80a0*/  LDL R4, [R1+0x50] ;  /* 0x0000500001047983 */ /* 0x000ea20000100800 */
[----:B------:R-:W-:Y:S01]  /*80b0*/  ULDC UR4, c[0x0][0x9f0] ;  /* 0x00027c0000047ab9 */ /* 0x000fe20000000800 */
[----:B--2---:R-:W-:-:S04]  /*80c0*/  ISETP.NE.AND P0, PT, R4, RZ, PT ;  /* 0x000000ff0400720c */ /* 0x004fc80003f05270 */
[----:B------:R-:W-:-:S04]  /*80d0*/  SEL R9, R4, UR4, P0 ;  /* 0x0000000404097c07 */ /* 0x000fc80008000000 */
[-C--:B------:R-:W-:Y:S02]  /*80e0*/  IABS R6, R9.reuse ;  /* 0x0000000900067213 */ /* 0x080fe40000000000 */
[----:B------:R-:W-:Y:S02]  /*80f0*/  IADD3 R0, R9, -0x1, R38 ;  /* 0xffffffff09007810 */ /* 0x000fe40007ffe026 */
[----:B------:R-:W1:Y:S01]  /*8100*/  I2F.RP R3, R6 ;  /* 0x0000000600037306 */ /* 0x000e620000209400 */
[----:B---3--:R-:W-:Y:S02]  /*8110*/  IABS R10, R9 ;  /* 0x00000009000a7213 */ /* 0x008fe40000000000 */
[----:B------:R-:W-:-:S05]  /*8120*/  IMAD.IADD R0, R0, 0x1, -R213 ;  /* 0x0000000100007824 */ /* 0x000fca00078e0ad5 */
[----:B------:R-:W-:Y:S02]  /*8130*/  IABS R8, R0 ;  /* 0x0000000000087213 */ /* 0x000fe40000000000 */
[----:B------:R-:W-:-:S04]  /*8140*/  LOP3.LUT R0, R0, R9, RZ, 0x3c, !PT ;  /* 0x0000000900007212 */ /* 0x000fc800078e3cff */
[----:B------:R-:W-:Y:S01]  /*8150*/  ISETP.GE.AND P2, PT, R0, RZ, PT ;  /* 0x000000ff0000720c */ /* 0x000fe20003f46270 */
[----:B-1----:R-:W1:Y:S02]  /*8160*/  MUFU.RCP R3, R3 ;  /* 0x0000000300037308 */ /* 0x002e640000001000 */
[----:B-1----:R-:W-:Y:S02]  /*8170*/  VIADD R4, R3, 0xffffffe ;  /* 0x0ffffffe03047836 */ /* 0x002fe40000000000 */
[----:B------:R-:W-:-:S04]  /*8180*/  IMAD.MOV R3, RZ, RZ, -R10 ;  /* 0x000000ffff037224 */ /* 0x000fc800078e0a0a */
[----:B------:R1:W2:Y:S02]  /*8190*/  F2I.FTZ.U32.TRUNC.NTZ R5, R4 ;  /* 0x0000000400057305 */ /* 0x0002a4000021f000 */
[----:B-1----:R-:W-:Y:S02]  /*81a0*/  IMAD.MOV.U32 R4, RZ, RZ, RZ ;  /* 0x000000ffff047224 */ /* 0x002fe400078e00ff */
[----:B--2---:R-:W-:-:S04]  /*81b0*/  IMAD.MOV R7, RZ, RZ, -R5 ;  /* 0x000000ffff077224 */ /* 0x004fc800078e0a05 */
        /* <DEDUP_REMOVED lines=14> */
.L_x_5832:
[----:B------:R-:W-:Y:S05]  /*82a0*/  BSYNC B0 ;  /* 0x0000000000007941 */ /* 0x000fea0003800000 */
.L_x_5831:
        /* <DEDUP_REMOVED lines=71> */
[----:B------:R-:W2:Y:S01]  /*8720*/  LDL R0, [R1+0x60] ;  /* 0x0000600001007983 */ /* 0x000ea20000100800 */
[----:B------:R-:W-:Y:S03]  /*8730*/  BSSY B6, `(.L_x_5833) ;  /* 0x000001d000067945 */ /* 0x000fe60003800000 */
[----:B--2---:R-:W1:Y:S02]  /*8740*/  SHFL.IDX PT, R0, R0, RZ, 0x1f ;  /* 0x00001fff00007589 */ /* 0x004e6400000e0000 */
[----:B-1----:R-:W-:-:S04]  /*8750*/  LEA.HI R3, R0, R0, RZ, 0x1 ;  /* 0x0000000000037211 */ /* 0x002fc800078f08ff */
[----:B------:R-:W-:-:S05]  /*8760*/  LOP3.LUT R3, R3, 0x1fffe, RZ, 0xc0, !PT ;  /* 0x0001fffe03037812 */ /* 0x000fca00078ec0ff */
[----:B------:R-:W-:Y:S02]  /*8770*/  IMAD.IADD R3, R0, 0x1, -R3 ;  /* 0x0000000100037824 */ /* 0x000fe400078e0a03 */
[----:B------:R-:W-:Y:S02]  /*8780*/  VIADD R0, R2, 0x26800 ;  /* 0x0002680002007836 */ /* 0x000fe40000000000 */
[----:B------:R-:W-:-:S03]  /*8790*/  IMAD R3, R3, 0x8000, R2 ;  /* 0x0000800003037824 */ /* 0x000fc600078e0202 */
[----:B------:R-:W-:Y:S01]  /*87a0*/  LOP3.LUT P0, RZ, R0, 0x3ff, RZ, 0xc0, !PT ;  /* 0x000003ff00ff7812 */ /* 0x000fe2000780c0ff */
[----:B------:R-:W-:-:S05]  /*87b0*/  VIADD R3, R3, 0x400 ;  /* 0x0000040003037836 */ /* 0x000fca0000000000 */
[----:B------:R-:W-:-:S04]  /*87c0*/  SHF.R.U32.HI R3, RZ, 0x4, R3 ;  /* 0x00000004ff037819 */ /* 0x000fc80000011603 */
[----:B------:R-:W-:-:S04]  /*87d0*/  LOP3.LUT R3, R3, 0x3fff, RZ, 0xc0, !PT ;  /* 0x00003fff03037812 */ /* 0x000fc800078ec0ff */
        /* <DEDUP_REMOVED lines=10> */
[----:B------:R-:W-:-:S02]  /*8880*/  IMAD.U32 R7, RZ, RZ, UR7 ;  /* 0x00000007ff077e24 */ /* 0x000fc4000f8e00ff */
[----:B---3--:R-:W-:Y:S02]  /*8890*/  IMAD.U32 R10, RZ, RZ, UR4 ;  /* 0x00000004ff0a7e24 */ /* 0x008fe4000f8e00ff */
[----:B0-----:R-:W-:Y:S02]  /*88a0*/  IMAD.U32 R11, RZ, RZ, UR5 ;  /* 0x00000005ff0b7e24 */ /* 0x001fe4000f8e00ff */
[----:B------:R-:W-:Y:S02]  /*88b0*/  IMAD.MOV.U32 R8, RZ, RZ, 0x70 ;  /* 0x00000070ff087424 */ /* 0x000fe400078e00ff */
[----:B------:R-:W-:Y:S02]  /*88c0*/  IMAD.MOV.U32 R12, RZ, RZ, 0x1 ;  /* 0x00000001ff0c7424 */ /* 0x000fe400078e00ff */
[----:B------:R-:W-:-:S07]  /*88d0*/  IMAD.MOV.U32 R13, RZ, RZ, RZ ;  /* 0x000000ffff0d7224 */ /* 0x000fce00078e00ff */
[----:B------:R-:W-:-:S07]  /*88e0*/  LEPC R20, `(.L_x_5834) ;  /* 0x000000001014794e */ /* 0x000fce0000000000 */
[----:B-1---5:R-:W-:Y:S05]  /*88f0*/  CALL.ABS.NOINC R14 ;  /* 0x000000000e007343 */ /* 0x022fea0003c00000 */
.L_x_5834:
[----:B------:R-:W-:Y:S05]  /*8900*/  BSYNC B6 ;  /* 0x0000000000067941 */ /* 0x000fea0003800000 */
.L_x_5833:
        /* <DEDUP_REMOVED lines=13> */
.L_x_5838:
[----:B--2---:R2:W4:Y:S02]  /*89e0*/  SYNCS.PHASECHK.TRANS64.TRYWAIT P0, [R2+URZ+0x28c00], R3 ;  /* 0x028c0003020075a7 */ /* 0x004524000800017f */
[----:B----4-:R-:W-:Y:S05]  /*89f0*/  @!P0 NANOSLEEP.SYNCS 0x989680 ;  /* 0x009896800000895d */ /* 0x010fea0003900000 */
[----:B------:R-:W4:Y:S02]  /*8a00*/  @!P0 SYNCS.PHASECHK.TRANS64 P0, [R2+URZ+0x28c00], R3 ;  /* 0x028c0003020085a7 */ /* 0x000f24000800007f */
[----:B----4-:R-:W-:Y:S05]  /*8a10*/  @!P0 BRA `(.L_x_5838) ;  /* 0xfffffffc00f08947 */ /* 0x010fea000383ffff */
.L_x_5837:
[----:B------:R-:W-:Y:S05]  /*8a20*/  BSYNC B0 ;  /* 0x0000000000007941 */ /* 0x000fea0003800000 */
.L_x_5836:
[----:B------:R-:W-:Y:S05]  /*8a30*/  BRA `(.L_x_5839) ;  /* 0x0000002c00c07947 */ /* 0x000fea0003800000 */
.L_x_5835:
[----:B------:R-:W-:Y:S01]  /*8a40*/  VIADD R4, R2, 0x20400 ;  /* 0x0002040002047836 */ /* 0x000fe20000000000 */
[----:B-----5:R-:W-:Y:S01]  /*8a50*/  SHF.R.S32.HI R0, RZ, 0x1f, R80 ;  /* 0x0000001fff007819 */ /* 0x020fe20000011450 */
[----:B------:R-:W-:Y:S01]  /*8a60*/  ULDC.64 UR4, c[0x0][0x3f8] ;  /* 0x0000fe0000047ab9 */ /* 0x000fe20000000a00 */
[----:B------:R-:W-:Y:S01]  /*8a70*/  ULDC.64 UR6, c[0x0][0x408] ;  /* 0x0001020000067ab9 */ /* 0x000fe20000000a00 */
[----:B------:R-:W-:Y:S01]  /*8a80*/  IMAD.WIDE.U32 R24, R80, UR4, RZ ;  /* 0x0000000450187c25 */ /* 0x000fe2000f8e00ff */
[----:B------:R-:W-:Y:S01]  /*8a90*/  LOP3.LUT P0, RZ, R4, 0x3ff, RZ, 0xc0, !PT ;  /* 0x000003ff04ff7812 */ /* 0x000fe2000780c0ff */
[----:B------:R-:W-:Y:S02]  /*8aa0*/  BSSY B6, `(.L_x_5840) ;  /* 0x0000019000067945 */ /* 0x000fe40003800000 */
[C---:B------:R-:W-:Y:S02]  /*8ab0*/  IMAD R3, R0.reuse, UR4, RZ ;  /* 0x0000000400037c24 */ /* 0x040fe4000f8e02ff */
[----:B------:R-:W-:-:S02]  /*8ac0*/  IMAD R5, R0, UR6, RZ ;  /* 0x0000000600057c24 */ /* 0x000fc4000f8e02ff */
[C---:B------:R-:W-:Y:S02]  /*8ad0*/  IMAD R3, R80.reuse, UR5, R3 ;  /* 0x0000000550037c24 */ /* 0x040fe4000f8e0203 */
[C---:B------:R-:W-:Y:S02]  /*8ae0*/  IMAD R5, R80.reuse, UR7, R5 ;  /* 0x0000000750057c24 */ /* 0x040fe4000f8e0205 */
[----:B------:R-:W-:-:S04]  /*8af0*/  IMAD.WIDE.U32 R80, R80, UR6, RZ ;  /* 0x0000000650507c25 */ /* 0x000fc8000f8e00ff */
[----:B------:R-:W-:Y:S02]  /*8b00*/  IMAD.IADD R27, R3, 0x1, R25 ;  /* 0x00000001031b7824 */ /* 0x000fe400078e0219 */
[----:B------:R-:W-:Y:S01]  /*8b10*/  IMAD.IADD R29, R5, 0x1, R81 ;  /* 0x00000001051d7824 */ /* 0x000fe200078e0251 */
        /* <DEDUP_REMOVED lines=8> */
[----:B---3--:R-:W-:Y:S02]  /*8ba0*/  IMAD.U32 R10, RZ, RZ, UR6 ;  /* 0x00000006ff0a7e24 */ /* 0x008fe4000f8e00ff */
[----:B------:R-:W-:-:S02]  /*8bb0*/  IMAD.U32 R6, RZ, RZ, UR4 ;  /* 0x00000004ff067e24 */ /* 0x000fc4000f8e00ff */
[----:B------:R-:W-:Y:S02]  /*8bc0*/  IMAD.U32 R7, RZ, RZ, UR5 ;  /* 0x00000005ff077e24 */ /* 0x000fe4000f8e00ff */
[----:B0-----:R-:W-:Y:S02]  /*8bd0*/  IMAD.U32 R11, RZ, RZ, UR7 ;  /* 0x00000007ff0b7e24 */ /* 0x001fe4000f8e00ff */
[----:B------:R-:W-:Y:S02]  /*8be0*/  IMAD.MOV.U32 R8, RZ, RZ, 0x70 ;  /* 0x00000070ff087424 */ /* 0x000fe400078e00ff */
[----:B------:R-:W-:Y:S02]  /*8bf0*/  IMAD.MOV.U32 R12, RZ, RZ, 0x1 ;  /* 0x00000001ff0c7424 */ /* 0x000fe400078e00ff */
[----:B------:R-:W-:-:S07]  /*8c00*/  IMAD.MOV.U32 R13, RZ, RZ, RZ ;  /* 0x000000ffff0d7224 */ /* 0x000fce00078e00ff */
[----:B------:R-:W-:-:S07]  /*8c10*/  LEPC R20, `(.L_x_5841) ;  /* 0x000000001014794e */ /* 0x000fce0000000000 */
[----:B-1----:R-:W-:Y:S05]  /*8c20*/  CALL.ABS.NOINC R14 ;  /* 0x000000000e007343 */ /* 0x002fea0003c00000 */
.L_x_5841:
[----:B------:R-:W-:Y:S05]  /*8c30*/  BSYNC B6 ;  /* 0x0000000000067941 */ /* 0x000fea0003800000 */
.L_x_5840:
[----:B------:R-:W-:Y:S01]  /*8c40*/  ULDC.U8 UR4, c[0x0][0x410] ;  /* 0x0001040000047ab9 */ /* 0x000fe20000000000 */
[----:B------:R-:W-:Y:S01]  /*8c50*/  BSSY B0, `(.L_x_5842) ;  /* 0x00002c6000007945 */ /* 0x000fe20003800000 */
[----:B------:R-:W-:Y:S01]  /*8c60*/  ISETP.NE.AND P0, PT, RZ, UR4, PT ;  /* 0x00000004ff007c0c */ /* 0x000fe2000bf05270 */
[----:B------:R-:W-:-:S12]  /*8c70*/  IMAD.IADD R34, R193, 0x1, R196 ;  /* 0x00000001c1227824 */ /* 0x000fd800078e02c4 */
[----:B------:R-:W-:Y:S05]  /*8c80*/  @!P0 BRA `(.L_x_5843) ;  /* 0x0000001400b08947 */ /* 0x000fea0003800000 */
[----:B------:R-:W1:Y:S01]  /*8c90*/  LDC R6, c[0x0][0x448] ;  /* 0x00011200ff067b82 */ /* 0x000e620000000800 */
[----:B------:R-:W2:Y:S01]  /*8ca0*/  S2R R0, SR_TID.X ;  /* 0x0000000000007919 */ /* 0x000ea20000002100 */
[----:B------:R-:W-:Y:S01]  /*8cb0*/  ULDC.64 UR4, c[0x0][0x3f8] ;  /* 0x0000fe0000047ab9 */ /* 0x000fe20000000a00 */
[----:B------:R-:W-:Y:S01]  /*8cc0*/  ULDC.64 UR6, c[0x0][0x408] ;  /* 0x0001020000067ab9 */ /* 0x000fe20000000a00 */
[----:B------:R-:W-:Y:S02]  /*8cd0*/  IMAD.MOV.U32 R25, RZ, RZ, R27 ;  /* 0x000000ffff197224 */ /* 0x000fe400078e001b */
[----:B------:R-:W-:Y:S01]  /*8ce0*/  IMAD.MOV.U32 R81, RZ, RZ, R29 ;  /* 0x000000ffff517224 */ /* 0x000fe200078e001d */
[----:B-1----:R-:W-:Y:S01]  /*8cf0*/  ISETP.NE.AND P0, PT, R6, 0x1, PT ;  /* 0x000000010600780c */ /* 0x002fe20003f05270 */
[----:B--2---:R-:W-:-:S12]  /*8d00*/  VIADD R3, R0, 0xffffff80 ;  /* 0xffffff8000037836 */ /* 0x004fd80000000000 */
[----:B------:R-:W1:Y:S01]  /*8d10*/  @P0 LDC R0, c[0x0][0x44c] ;  /* 0x00011300ff000b82 */ /* 0x000e620000000800 */
[----:B------:R-:W-:-:S04]  /*8d20*/  SHF.R.S32.HI R4, RZ, 0x1f, R3 ;  /* 0x0000001fff047819 */ /* 0x000fc80000011403 */
[----:B------:R-:W-:-:S03]  /*8d30*/  LEA.HI R4, R4, R3, RZ, 0x2 ;  /* 0x0000000304047211 */ /* 0x000fc600078f10ff */
[----:B------:R-:W2:Y:S01]  /*8d40*/  @P0 LDC R5, c[0x0][0x450] ;  /* 0x00011400ff050b82 */ /* 0x000ea20000000800 */
[----:B------:R-:W-:-:S05]  /*8d50*/  LOP3.LUT R4, R4, 0xfffffffc, RZ, 0xc0, !PT ;  /* 0xfffffffc04047812 */ /* 0x000fca00078ec0ff */
[----:B------:R-:W-:-:S04]  /*8d60*/  IMAD.IADD R3, R3, 0x1, -R4 ;  /* 0x0000000103037824 */ /* 0x000fc800078e0a04 */
[----:B------:R-:W-:-:S04]  /*8d70*/  IMAD R3, R3, 0x20, R34 ;  /* 0x0000002003037824 */ /* 0x000fc800078e0222 */
[----:B-1----:R-:W-:-:S05]  /*8d80*/  @P0 IMAD.HI.U32 R0, R3, R0, RZ ;  /* 0x0000000003000227 */ /* 0x002fca00078e00ff */
[----:B--2---:R-:W-:-:S04]  /*8d90*/  @P0 SHF.R.U32.HI R3, RZ, R5, R0 ;  /* 0x00000005ff030219 */ /* 0x004fc80000011600 */
[----:B------:R-:W-:Y:S01]  /*8da0*/  SHF.R.S32.HI R0, RZ, 0x1f, R3 ;  /* 0x0000001fff007819 */ /* 0x000fe20000011403 */
[----:B------:R-:W-:-:S04]  /*8db0*/  IMAD.WIDE.U32 R24, R3, UR4, R24 ;  /* 0x0000000403187c25 */ /* 0x000fc8000f8e0018 */
[C---:B------:R-:W-:Y:S02]  /*8dc0*/  IMAD R4, R0.reuse, UR4, RZ ;  /* 0x0000000400047c24 */ /* 0x040fe4000f8e02ff */
[----:B------:R-:W-:Y:S02]  /*8dd0*/  IMAD R0, R0, UR6, RZ ;  /* 0x0000000600007c24 */ /* 0x000fe4000f8e02ff */
[C---:B------:R-:W-:Y:S01]  /*8de0*/  IMAD R31, R3.reuse, UR5, R4 ;  /* 0x00000005031f7c24 */ /* 0x040fe2000f8e0204 */
[----:B------:R-:W-:Y:S01]  /*8df0*/  ULDC.64 UR4, c[0x0][0x3e8] ;  /* 0x0000fa0000047ab9 */ /* 0x000fe20000000a00 */
[C---:B------:R-:W-:Y:S01]  /*8e00*/  IMAD.WIDE.U32 R80, R3.reuse, UR6, R80 ;  /* 0x0000000603507c25 */ /* 0x040fe2000f8e0050 */
[----:B---3--:R-:W-:Y:S01]  /*8e10*/  LEA R10, P0, R24, UR4, 0x1 ;  /* 0x00000004180a7c11 */ /* 0x008fe2000f8008ff */
        /* <DEDUP_REMOVED lines=11> */
[----:B------:R1:W4:Y:S04]  /*8ed0*/  SHFL.IDX PT, R7, R80, RZ, 0x1c1f ;  /* 0x001c1fff50077589 */ /* 0x00032800000e0000 */
[----:B------:R1:W0:Y:S02]  /*8ee0*/  SHFL.IDX PT, R8, R30, RZ, 0x1c1f ;  /* 0x001c1fff1e087589 */ /* 0x00022400000e0000 */
.L_x_6142:
[----:B------:R-:W-:Y:S01]  /*8ef0*/  IMAD R33, R23, R6, RZ ;  /* 0x0000000617217224 */ /* 0x000fe200078e02ff */
[----:B------:R-:W-:Y:S01]  /*8f00*/  BSSY B1, `(.L_x_5845) ;  /* 0x000001e000017945 */ /* 0x000fe20003800000 */
[----:B------:R-:W-:Y:S02]  /*8f10*/  CS2R R24, SRZ ;  /* 0x0000000000187805 */ /* 0x000fe4000001ff00 */
[----:B------:R-:W-:Y:S02]  /*8f20*/  CS2R R26, SRZ ;  /* 0x00000000001a7805 */ /* 0x000fe4000001ff00 */
[----:B------:R-:W-:Y:S02]  /*8f30*/  CS2R R20, SRZ ;  /* 0x0000000000147805 */ /* 0x000fe4000001ff00 */
[----:B------:R-:W-:Y:S02]  /*8f40*/  ISETP.GE.AND P0, PT, R34, R33, PT ;  /* 0x000000212200720c */ /* 0x000fe40003f06270 */
[----:B------:R-:W-:-:S11]  /*8f50*/  CS2R R28, SRZ ;  /* 0x00000000001c7805 */ /* 0x000fd6000001ff00 */
[----:B------:R-:W-:Y:S05]  /*8f60*/  @P0 BRA `(.L_x_5846) ;  /* 0x00000000005c0947 */ /* 0x000fea0003800000 */
[----:B------:R-:W-:Y:S01]  /*8f70*/  ULDC UR4, c[0x0][0x3f4] ;  /* 0x0000fd0000047ab9 */ /* 0x000fe20000000800 */
[----:B---3--:R-:W-:Y:S01]  /*8f80*/  IMAD.MOV.U32 R4, RZ, RZ, R3 ;  /* 0x000000ffff047224 */ /* 0x008fe200078e0003 */
[----:B------:R-:W-:Y:S01]  /*8f90*/  ISETP.GE.AND P2, PT, R190, UR4, PT ;  /* 0x00000004be007c0c */ /* 0x000fe2000bf46270 */
[----:B--2---:R-:W-:Y:S01]  /*8fa0*/  IMAD.MOV.U32 R5, RZ, RZ, R0 ;  /* 0x000000ffff057224 */ /* 0x004fe200078e0000 */
[----:B------:R-:W-:Y:S02]  /*8fb0*/  ISETP.GE.AND P3, PT, R207, UR4, PT ;  /* 0x00000004cf007c0c */ /* 0x000fe4000bf66270 */
[----:B------:R-:W-:Y:S02]  /*8fc0*/  CS2R R26, SRZ ;  /* 0x00000000001a7805 */ /* 0x000fe4000001ff00 */
[----:B------:R-:W-:Y:S01]  /*8fd0*/  SHF.R.S32.HI R12, RZ, 0x1f, R207 ;  /* 0x0000001fff0c7819 */ /* 0x000fe200000114cf */
[----:B----4-:R-:W-:-:S06]  /*8fe0*/  IMAD.MOV.U32 R9, RZ, RZ, R7 ;  /* 0x000000ffff097224 */ /* 0x010fcc00078e0007 */
[----:B------:R-:W-:Y:S02]  /*8ff0*/  @!P2 IMAD.WIDE R4, R190, 0x2, R4 ;  /* 0x00000002be04a825 */ /* 0x000fe400078e0204 */
[C---:B0-----:R-:W-:Y:S02]  /*9000*/  @!P3 SHF.L.U64.HI R11, R207.reuse, 0x1, R12 ;  /* 0x00000001cf0bb819 */ /* 0x041fe4000001020c */
[----:B------:R-:W-:Y:S01]  /*9010*/  @!P3 IMAD.SHL.U32 R6, R207, 0x2, RZ ;  /* 0x00000002cf06b824 */ /* 0x000fe200078e00ff */
[----:B------:R0:W5:Y:S01]  /*9020*/  @!P2 LD.E.64 R26, desc[UR42][R4.64] ;  /* 0x0000002a041aa980 */ /* 0x000162000c101b00 */
[----:B------:R-:W-:Y:S02]  /*9030*/  CS2R R28, SRZ ;  /* 0x00000000001c7805 */ /* 0x000fe4000001ff00 */
[----:B------:R-:W-:Y:S02]  /*9040*/  CS2R R24, SRZ ;  /* 0x0000000000187805 */ /* 0x000fe4000001ff00 */
[----:B------:R-:W-:-:S02]  /*9050*/  CS2R R20, SRZ ;  /* 0x0000000000147805 */ /* 0x000fc4000001ff00 */
[-C--:B0-----:R-:W-:Y:S02]  /*9060*/  @!P3 IADD3 R4, P0, R3, R6.reuse, RZ ;  /* 0x000000060304b210 */ /* 0x081fe40007f1e0ff */
[----:B------:R-:W-:Y:S01]  /*9070*/  @!P3 IADD3 R6, P1, R8, R6, RZ ;  /* 0x000000060806b210 */ /* 0x000fe20007f3e0ff */
[----:B------:R-:W-:-:S04]  /*9080*/  @!P2 IMAD.WIDE R8, R190, 0x2, R8 ;  /* 0x00000002be08a825 */ /* 0x000fc800078e0208 */
[--C-:B------:R-:W-:Y:S01]  /*9090*/  @!P3 IMAD.X R5, R0, 0x1, R11.reuse, P0 ;  /* 0x000000010005b824 */ /* 0x100fe200000e060b */
[----:B------:R0:W5:Y:S01]  /*90a0*/  @!P2 LD.E.64 R28, desc[UR42][R8.64] ;  /* 0x0000002a081ca980 */ /* 0x000162000c101b00 */
[----:B------:R-:W-:-:S03]  /*90b0*/  @!P3 IMAD.X R7, R7, 0x1, R11, P1 ;  /* 0x000000010707b824 */ /* 0x000fc600008e060b */
[----:B------:R0:W5:Y:S04]  /*90c0*/  @!P3 LD.E.64 R24, desc[UR42][R4.64] ;  /* 0x0000002a0418b980 */ /* 0x000168000c101b00 */
[----:B------:R0:W5:Y:S02]  /*90d0*/  @!P3 LD.E.64 R20, desc[UR42][R6.64] ;  /* 0x0000002a0614b980 */ /* 0x000164000c101b00 */
.L_x_5846:
[----:B------:R-:W-:Y:S05]  /*90e0*/  BSYNC B1 ;  /* 0x0000000000017941 */ /* 0x000fea0003800000 */
.L_x_5845:
[----:B--2--5:R-:W-:Y:S01]  /*90f0*/  IMAD.MOV.U32 R0, RZ, RZ, R24 ;  /* 0x000000ffff007224 */ /* 0x024fe200078e0018 */
[----:B------:R-:W-:Y:S01]  /*9100*/  UMOV UR4, 0xffffffff ;  /* 0xffffffff00047882 */ /* 0x000fe20000000000 */
[----:B---3--:R-:W-:Y:S01]  /*9110*/  IMAD.MOV.U32 R3, RZ, RZ, R25 ;  /* 0x000000ffff037224 */ /* 0x008fe200078e0019 */
[----:B0-----:R-:W-:Y:S01]  /*9120*/  CS2R R8, SRZ ;  /* 0x0000000000087805 */ /* 0x001fe2000001ff00 */
[----:B------:R-:W-:Y:S02]  /*9130*/  IMAD.MOV.U32 R4, RZ, RZ, R26 ;  /* 0x000000ffff047224 */ /* 0x000fe400078e001a */
        /* <DEDUP_REMOVED lines=8> */
[----:B------:R-:W-:-:S04]  /*91c0*/  PRMT R46, R3, 0x7610, R46 ;  /* 0x00007610032e7816 */ /* 0x000fc8000000002e */
[----:B------:R-:W-:Y:S01]  /*91d0*/  PRMT R40, R5, 0x5410, R4 ;  /* 0x0000541005287816 */ /* 0x000fe20000000004 */
[----:B------:R-:W-:Y:S06]  /*91e0*/  BRA.DIV UR4, `(.L_x_5847) ;  /* 0x0000019e04107947 */ /* 0x000fec000b800000 */
[----:B------:R0:W2:Y:S04]  /*91f0*/  SHFL.IDX PT, R0, R31, 0x1, 0x1c1f ;  /* 0x003c1f001f007f89 */ /* 0x0000a800000e0000 */
[----:B------:R0:W3:Y:S04]  /*9200*/  SHFL.IDX PT, R3, R10, 0x1, 0x1c1f ;  /* 0x003c1f000a037f89 */ /* 0x0000e800000e0000 */
[----:B----4-:R0:W4:Y:S04]  /*9210*/  SHFL.IDX PT, R7, R80, 0x1, 0x1c1f ;  /* 0x003c1f0050077f89 */ /* 0x01012800000e0000 */
[----:B-1----:R-:W1:Y:S02]  /*9220*/  SHFL.IDX PT, R30, R30, 0x1, 0x1c1f ;  /* 0x003c1f001e1e7f89 */ /* 0x002e6400000e0000 */
.L_x_6148:
[----:B------:R-:W5:Y:S01]  /*9230*/  LDL R5, [R1+0x5c] ;  /* 0x00005c0001057983 */ /* 0x000f620000100800 */
[----:B------:R-:W-:Y:S01]  /*9240*/  VIADD R34, R34, 0x20 ;  /* 0x0000002022227836 */ /* 0x000fe20000000000 */
[----:B------:R-:W-:Y:S01]  /*9250*/  BSSY B1, `(.L_x_5848) ;  /* 0x0000023000017945 */ /* 0x000fe20003800000 */
[----:B------:R-:W-:Y:S01]  /*9260*/  IMAD.SHL.U32 R32, R198, 0x40, RZ ;  /* 0x00000040c6207824 */ /* 0x000fe200078e00ff */
[----:B------:R-:W-:Y:S02]  /*9270*/  CS2R R12, SRZ ;  /* 0x00000000000c7805 */ /* 0x000fe4000001ff00 */
[----:B0-----:R-:W-:Y:S02]  /*9280*/  CS2R R10, SRZ ;  /* 0x00000000000a7805 */ /* 0x001fe4000001ff00 */
[----:B------:R-:W-:Y:S02]  /*9290*/  ISETP.GE.AND P0, PT, R34, R33, PT ;  /* 0x000000212200720c */ /* 0x000fe40003f06270 */
[----:B------:R-:W-:-:S02]  /*92a0*/  CS2R R14, SRZ ;  /* 0x00000000000e7805 */ /* 0x000fc4000001ff00 */
[----:B-----5:R-:W-:-:S04]  /*92b0*/  LEA.HI R4, R5, R5, RZ, 0x1 ;  /* 0x0000000505047211 */ /* 0x020fc800078f08ff */
[----:B------:R-:W-:-:S05]  /*92c0*/  LOP3.LUT R4, R4, 0xfffffffe, RZ, 0xc0, !PT ;  /* 0xfffffffe04047812 */ /* 0x000fca00078ec0ff */
[----:B------:R-:W-:-:S05]  /*92d0*/  IMAD.IADD R4, R5, 0x1, -R4 ;  /* 0x0000000105047824 */ /* 0x000fca00078e0a04 */
[----:B------:R-:W-:Y:S01]  /*92e0*/  SHF.L.U32 R35, R4, 0x1f, RZ ;  /* 0x0000001f04237819 */ /* 0x000fe200000006ff */
[----:B------:R-:W-:Y:S06]  /*92f0*/  @P0 BRA `(.L_x_5849) ;  /* 0x0000000000600947 */ /* 0x000fec0003800000 */
[----:B------:R-:W-:Y:S01]  /*9300*/  ULDC UR4, c[0x0][0x3f4] ;  /* 0x0000fd0000047ab9 */ /* 0x000fe20000000800 */
[----:B---3--:R-:W-:Y:S01]  /*9310*/  IMAD.MOV.U32 R4, RZ, RZ, R3 ;  /* 0x000000ffff047224 */ /* 0x008fe200078e0003 */
[----:B------:R-:W-:Y:S01]  /*9320*/  ISETP.GE.AND P2, PT, R190, UR4, PT ;  /* 0x00000004be007c0c */ /* 0x000fe2000bf46270 */
[----:B--2---:R-:W-:Y:S01]  /*9330*/  IMAD.MOV.U32 R5, RZ, RZ, R0 ;  /* 0x000000ffff057224 */ /* 0x004fe200078e0000 */
[----:B------:R-:W-:Y:S02]  /*9340*/  ISETP.GE.AND P3, PT, R207, UR4, PT ;  /* 0x00000004cf007c0c */ /* 0x000fe4000bf66270 */
[----:B------:R-:W-:Y:S02]  /*9350*/  CS2R R12, SRZ ;  /* 0x00000000000c7805 */ /* 0x000fe4000001ff00 */
[----:B------:R-:W-:Y:S01]  /*9360*/  SHF.R.S32.HI R10, RZ, 0x1f, R207 ;  /* 0x0000001fff0a7819 */ /* 0x000fe200000114cf */
[----:B-1----:R-:W-:-:S06]  /*9370*/  IMAD.MOV.U32 R8, RZ, RZ, R30 ;  /* 0x000000ffff087224 */ /* 0x002fcc00078e001e */
[----:B------:R-:W-:Y:S02]  /*9380*/  @!P2 IMAD.WIDE R4, R190, 0x2, R4 ;  /* 0x00000002be04a825 */ /* 0x000fe400078e0204 */
[C---:B------:R-:W-:Y:S02]  /*9390*/  @!P3 SHF.L.U64.HI R10, R207.reuse, 0x1, R10 ;  /* 0x00000001cf0ab819 */ /* 0x040fe4000001020a */
[----:B------:R-:W-:Y:S01]  /*93a0*/  @!P3 IMAD.SHL.U32 R6, R207, 0x2, RZ ;  /* 0x00000002cf06b824 */ /* 0x000fe200078e00ff */
[----:B------:R0:W5:Y:S01]  /*93b0*/  @!P2 LD.E.64 R12, desc[UR42][R4.64] ;  /* 0x0000002a040ca980 */ /* 0x000162000c101b00 */
[----:B----4-:R-:W-:Y:S01]  /*93c0*/  IMAD.MOV.U32 R9, RZ, RZ, R7 ;  /* 0x000000ffff097224 */ /* 0x010fe200078e0007 */
[----:B------:R-:W-:Y:S02]  /*93d0*/  CS2R R14, SRZ ;  /* 0x00000000000e7805 */ /* 0x000fe4000001ff00 */
[-C--:B0-----:R-:W-:Y:S02]  /*93e0*/  @!P3 IADD3 R4, P0, R3, R6.reuse, RZ ;  /* 0x000000060304b210 */ /* 0x081fe40007f1e0ff */
[----:B------:R-:W-:Y:S01]  /*93f0*/  @!P3 IADD3 R6, P1, R30, R6, RZ ;  /* 0x000000061e06b210 */ /* 0x000fe20007f3e0ff */
[----:B------:R-:W-:Y:S01]  /*9400*/  @!P2 IMAD.WIDE R30, R190, 0x2, R8 ;  /* 0x00000002be1ea825 */ /* 0x000fe200078e0208 */
[----:B------:R-:W-:-:S03]  /*9410*/  CS2R R8, SRZ ;  /* 0x0000000000087805 */ /* 0x000fc6000001ff00 */
[--C-:B------:R-:W-:Y:S01]  /*9420*/  @!P3 IMAD.X R5, R0, 0x1, R10.reuse, P0 ;  /* 0x000000010005b824 */ /* 0x100fe200000e060a */
[----:B------:R0:W5:Y:S01]  /*9430*/  @!P2 LD.E.64 R14, desc[UR42][R30.64] ;  /* 0x0000002a1e0ea980 */ /* 0x000162000c101b00 */
[----:B------:R-:W-:Y:S01]  /*9440*/  @!P3 IMAD.X R7, R7, 0x1, R10, P1 ;  /* 0x000000010707b824 */ /* 0x000fe200008e060a */
[----:B------:R-:W-:Y:S02]  /*9450*/  CS2R R10, SRZ ;  /* 0x00000000000a7805 */ /* 0x000fe4000001ff00 */
[----:B------:R0:W5:Y:S04]  /*9460*/  @!P3 LD.E.64 R8, desc[UR42][R4.64] ;  /* 0x0000002a0408b980 */ /* 0x000168000c101b00 */
[----:B------:R0:W5:Y:S02]  /*9470*/  @!P3 LD.E.64 R10, desc[UR42][R6.64] ;  /* 0x0000002a060ab980 */ /* 0x000164000c101b00 */
.L_x_5849:
[----:B------:R-:W-:Y:S05]  /*9480*/  BSYNC B1 ;  /* 0x0000000000017941 */ /* 0x000fea0003800000 */
.L_x_5848:
[----:B------:R-:W4:Y:S01]  /*9490*/  SYNCS.PHASECHK.TRANS64.TRYWAIT P0, [R2+URZ+0x28c00], R35 ;  /* 0x028c0023020075a7 */ /* 0x000f22000800017f */
[----:B---3--:R-:W-:Y:S01]  /*94a0*/  LOP3.LUT R3, R32, 0x1c0, RZ, 0xc0, !PT ;  /* 0x000001c020037812 */ /* 0x008fe200078ec0ff */
[----:B0----5:R-:W-:Y:S01]  /*94b0*/  IMAD.MOV.U32 R4, RZ, RZ, R8 ;  /* 0x000000ffff047224 */ /* 0x021fe200078e0008 */
[----:B-1----:R-:W-:Y:S01]  /*94c0*/  VIADDMNMX R30, R33, -R196, 0x40, PT ;  /* 0x00000040211e7446 */ /* 0x002fe200038009c4 */
[----:B------:R-:W-:Y:S01]  /*94d0*/  IMAD.MOV.U32 R6, RZ, RZ, R10 ;  /* 0x000000ffff067224 */ /* 0x000fe200078e000a */
[----:B--2---:R-:W-:Y:S01]  /*94e0*/  LOP3.LUT R0, R3, 0x18, R18, 0xf8, !PT ;  /* 0x0000001803007812 */ /* 0x004fe200078ef812 */
[----:B------:R-:W-:Y:S01]  /*94f0*/  IMAD.MOV.U32 R5, RZ, RZ, R13 ;  /* 0x000000ffff057224 */ /* 0x000fe200078e000d */
[----:B------:R-:W-:Y:S01]  /*9500*/  SHF.R.U32.HI R3, RZ, 0x3, R3 ;  /* 0x00000003ff037819 */ /* 0x000fe20000011603 */
[----:B------:R-:W-:Y:S01]  /*9510*/  BSSY B1, `(.L_x_5850) ;  /* 0x0000014000017945 */ /* 0x000fe20003800000 */
[----:B------:R-:W-:Y:S01]  /*9520*/  PRMT R34, R4, 0x7610, R34 ;  /* 0x0000761004227816 */ /* 0x000fe20000000022 */
[----:B------:R-:W-:Y:S01]  /*9530*/  IMAD.MOV.U32 R4, RZ, RZ, R12 ;  /* 0x000000ffff047224 */ /* 0x000fe200078e000c */
[----:B------:R-:W-:Y:S01]  /*9540*/  LOP3.LUT R3, R0, R3, RZ, 0x3c, !PT ;  /* 0x0000000300037212 */ /* 0x000fe200078e3cff */
[----:B------:R-:W-:Y:S01]  /*9550*/  IMAD.MOV.U32 R0, RZ, RZ, R9 ;  /* 0x000000ffff007224 */ /* 0x000fe200078e0009 */
[----:B------:R-:W-:Y:S01]  /*9560*/  PRMT R47, R5, 0x7610, R47 ;  /* 0x00007610052f7816 */ /* 0x000fe2000000002f */
[----:B------:R-:W-:Y:S01]  /*9570*/  IMAD.MOV.U32 R5, RZ, RZ, R15 ;  /* 0x000000ffff057224 */ /* 0x000fe200078e000f */
[----:B------:R-:W-:Y:S01]  /*9580*/  PRMT R31, R6, 0x5410, R4 ;  /* 0x00005410061f7816 */ /* 0x000fe20000000004 */
[----:B------:R-:W-:Y:S01]  /*9590*/  IMAD R3, R214, 0x200, R3 ;  /* 0x00000200d6037824 */ /* 0x000fe200078e0203 */
[----:B------:R-:W-:Y:S01]  /*95a0*/  PRMT R32, R0, 0x7610, R32 ;  /* 0x0000761000207816 */ /* 0x000fe20000000020 */
[----:B------:R-:W-:Y:S01]  /*95b0*/  IMAD.MOV.U32 R0, RZ, RZ, R11 ;  /* 0x000000ffff007224 */ /* 0x000fe200078e000b */
[----:B------:R-:W-:Y:S01]  /*95c0*/  LOP3.LUT P2, RZ, R198, 0x4, RZ, 0xc0, !PT ;  /* 0x00000004c6ff7812 */ /* 0x000fe2000784c0ff */
[----:B------:R-:W-:Y:S01]  /*95d0*/  IMAD.MOV.U32 R4, RZ, RZ, R14 ;  /* 0x000000ffff047224 */ /* 0x000fe200078e000e */
[----:B------:R-:W-:Y:S01]  /*95e0*/  ISETP.GE.AND P1, PT, R193, R30, PT ;  /* 0x0000001ec100720c */ /* 0x000fe20003f26270 */
[----:B------:R-:W-:Y:S01]  /*95f0*/  IMAD R3, R3, 0x2, R2 ;  /* 0x0000000203037824 */ /* 0x000fe200078e0202 */
[----:B------:R-:W-:-:S02]  /*9600*/  PRMT R33, R0, 0x7610, R33 ;  /* 0x0000761000217816 */ /* 0x000fc40000000021 */
[----:B------:R-:W-:Y:S01]  /*9610*/  PRMT R48, R4, 0x7610, R48 ;  /* 0x0000761004307816 */ /* 0x000fe20000000030 */
[C---:B------:R-:W-:Y:S02]  /*9620*/  VIADD R4, R3.reuse, 0x20400 ;  /* 0x0002040003047836 */ /* 0x040fe40000000000 */
[----:B------:R-:W-:Y:S01]  /*9630*/  VIADD R0, R3, 0x20440 ;  /* 0x0002044003007836 */ /* 0x000fe20000000000 */
[----:B----4-:R-:W-:Y:S06]  /*9640*/  @!P0 BRA `(.L_x_5851) ;  /* 0x00000198006c8947 */ /* 0x010fec0003800000 */
.L_x_6149:
[----:B------:R-:W-:Y:S05]  /*9650*/  BSYNC B1 ;  /* 0x0000000000017941 */ /* 0x000fea0003800000 */
.L_x_5850:
[----:B------:R-:W-:Y:S01]  /*9660*/  BSSY B1, `(.L_x_5852) ;  /* 0x0000067000017945 */ /* 0x000fe20003800000 */
[----:B------:R-:W-:Y:S01]  /*9670*/  PRMT R32, R32, 0x5410, R5 ;  /* 0x0000541020207816 */ /* 0x000fe20000000005 */
[----:B------:R-:W-:Y:S02]  /*9680*/  @P2 VIADD R0, R4, 0xffffffc0 ;  /* 0xffffffc004002836 */ /* 0x000fe40000000000 */
[----:B------:R-:W-:Y:S05]  /*9690*/  @P1 BRA `(.L_x_5853) ;  /* 0x00000004008c1947 */ /* 0x000fea0003800000 */
[----:B------:R-:W1:Y:S01]  /*96a0*/  LDC R4, c[0x0][0x3f4] ;  /* 0x0000fd00ff047b82 */ /* 0x000e620000000800 */
[----:B------:R-:W-:Y:S01]  /*96b0*/  BSSY B2, `(.L_x_5854) ;  /* 0x0000032000027945 */ /* 0x000fe20003800000 */
[-C--:B-1----:R-:W-:Y:S02]  /*96c0*/  ISETP.GE.AND P0, PT, R190, R4.reuse, PT ;  /* 0x00000004be00720c */ /* 0x082fe40003f06270 */
[----:B------:R-:W-:-:S11]  /*96d0*/  ISETP.GE.AND P1, PT, R207, R4, PT ;  /* 0x00000004cf00720c */ /* 0x000fd60003f26270 */
[----:B------:R-:W-:Y:S05]  /*96e0*/  @P0 BRA `(.L_x_5855) ;  /* 0x0000000000b80947 */ /* 0x000fea0003800000 */
[----:B------:R-:W1:Y:S01]  /*96f0*/  LDS.128 R4, [R3+0x20400] ;  /* 0x0204000003047984 */ /* 0x000e620000000c00 */
[----:B------:R-:W-:Y:S02]  /*9700*/  SHF.R.U32.HI R39, RZ, 0x10, R29 ;  /* 0x00000010ff277819 */ /* 0x000fe4000001161d */
[----:B------:R-:W-:Y:S02]  /*9710*/  SHF.R.U32.HI R36, RZ, 0x10, R27 ;  /* 0x00000010ff247819 */ /* 0x000fe4000001161b */
[----:B------:R-:W-:Y:S02]  /*9720*/  SHF.R.U64 R38, R28, 0x10, R29 ;  /* 0x000000101c267819 */ /* 0x000fe4000000121d */
[----:B------:R-:W-:Y:S02]  /*9730*/  PRMT R39, R40, 0x5410, R39 ;  /* 0x0000541028277816 */ /* 0x000fe40000000027 */
[----:B0-----:R-:W-:Y:S02]  /*9740*/  SHF.R.U64 R35, R26, 0x10, R27 ;  /* 0x000000101a237819 */ /* 0x001fe4000000121b */
[----:B------:R-:W-:-:S02]  /*9750*/  PRMT R36, R37, 0x5432, R36 ;  /* 0x0000543225247816 */ /* 0x000fc40000000024 */
[----:B------:R-:W-:Y:S01]  /*9760*/  PRMT R38, R40, 0x5432, R38 ;  /* 0x0000543228267816 */ /* 0x000fe20000000026 */
[----:B------:R-:W-:Y:S01]  /*9770*/  IMAD.U32 R40, R39, 0x10000, RZ ;  /* 0x0001000027287824 */ /* 0x000fe200078e00ff */
[----:B------:R-:W-:Y:S01]  /*9780*/  PRMT R35, R37, 0x5410, R35 ;  /* 0x0000541025237816 */ /* 0x000fe20000000023 */
[C---:B------:R-:W-:Y:S01]  /*9790*/  IMAD.U32 R37, R36.reuse, 0x10000, RZ ;  /* 0x0001000024257824 */ /* 0x040fe200078e00ff */
[----:B------:R-:W-:Y:S02]  /*97a0*/  LOP3.LUT R39, R39, 0xffff0000, RZ, 0xc0, !PT ;  /* 0xffff000027277812 */ /* 0x000fe400078ec0ff */
[----:B------:R-:W-:Y:S02]  /*97b0*/  LOP3.LUT R36, R36, 0xffff0000, RZ, 0xc0, !PT ;  /* 0xffff000024247812 */ /* 0x000fe400078ec0ff */
[C---:B-1----:R-:W-:Y:S01]  /*97c0*/  LOP3.LUT R27, R6.reuse, 0xffff0000, RZ, 0xc0, !PT ;  /* 0xffff0000061b7812 */ /* 0x042fe200078ec0ff */
[----:B------:R-:W-:Y:S01]  /*97d0*/  IMAD.U32 R26, R6, 0x10000, RZ ;  /* 0x00010000061a7824 */ /* 0x000fe200078e00ff */
[C---:B------:R-:W-:Y:S01]  /*97e0*/  LOP3.LUT R29, R7.reuse, 0xffff0000, RZ, 0xc0, !PT ;  /* 0xffff0000071d7812 */ /* 0x040fe200078ec0ff */
[----:B------:R-:W-:-:S02]  /*97f0*/  IMAD.U32 R28, R7, 0x10000, RZ ;  /* 0x00010000071c7824 */ /* 0x000fc400078e00ff */
[C---:B------:R-:W-:Y:S01]  /*9800*/  FMUL.FTZ R41, R27.reuse, R40 ;  /* 0x000000281b297220 */ /* 0x040fe20000410000 */
[----:B------:R-:W-:Y:S01]  /*9810*/  FMUL.FTZ R27, R27, R37 ;  /* 0x000000251b1b7220 */ /* 0x000fe20000410000 */
[C---:B------:R-:W-:Y:S01]  /*9820*/  FMUL.FTZ R43, R29.reuse, R39 ;  /* 0x000000271d2b7220 */ /* 0x040fe20000410000 */
[----:B------:R-:W-:Y:S02]  /*9830*/  IMAD.U32 R6, R4, 0x10000, RZ ;  /* 0x0001000004067824 */ /* 0x000fe400078e00ff */
[C---:B------:R-:W-:Y:S01]  /*9840*/  FFMA.FTZ R41, R26.reuse, R37, -R41 ;  /* 0x000000251a297223 */ /* 0x040fe20000010829 */
[----:B------:R-:W-:Y:S01]  /*9850*/  FMUL.FTZ R37, R29, R36 ;  /* 0x000000241d257220 */ /* 0x000fe20000410000 */
[----:B------:R-:W-:Y:S02]  /*9860*/  IMAD.U32 R7, R5, 0x10000, RZ ;  /* 0x0001000005077824 */ /* 0x000fe400078e00ff */
[----:B------:R-:W-:Y:S01]  /*9870*/  FFMA.FTZ R40, R26, R40, R27 ;  /* 0x000000281a287223 */ /* 0x000fe2000001001b */
[----:B------:R-:W-:Y:S01]  /*9880*/  IMAD.U32 R29, R38, 0x10000, RZ ;  /* 0x00010000261d7824 */ /* 0x000fe200078e00ff */
[----:B------:R-:W-:Y:S01]  /*9890*/  LOP3.LUT R4, R4, 0xffff0000, RZ, 0xc0, !PT ;  /* 0xffff000004047812 */ /* 0x000fe200078ec0ff */
[----:B------:R-:W-:Y:S01]  /*98a0*/  IMAD.U32 R27, R35, 0x10000, RZ ;  /* 0x00010000231b7824 */ /* 0x000fe200078e00ff */
[----:B------:R-:W-:Y:S01]  /*98b0*/  LOP3.LUT R5, R5, 0xffff0000, RZ, 0xc0, !PT ;  /* 0xffff000005057812 */ /* 0x000fe200078ec0ff */
        /* <DEDUP_REMOVED lines=17> */
.L_x_5855:
[----:B------:R-:W-:Y:S05]  /*99d0*/  BSYNC B2 ;  /* 0x0000000000027941 */ /* 0x000fea0003800000 */
.L_x_5854:
[----:B------:R-:W-:Y:S05]  /*99e0*/  @P1 BRA `(.L_x_5853) ;  /* 0x0000000000b81947 */ /* 0x000fea0003800000 */
[----:B-1----:R-:W1:Y:S01]  /*99f0*/  LDS.128 R4, [R0] ;  /* 0x0000000000047984 */ /* 0x002e620000000c00 */
[----:B0-----:R-:W-:Y:S02]  /*9a00*/  SHF.R.U32.HI R35, RZ, 0x10, R21 ;  /* 0x00000010ff237819 */ /* 0x001fe40000011615 */
[----:B------:R-:W-:Y:S02]  /*9a10*/  SHF.R.U32.HI R27, RZ, 0x10, R25 ;  /* 0x00000010ff1b7819 */ /* 0x000fe40000011619 */
[----:B------:R-:W-:Y:S02]  /*9a20*/  PRMT R35, R46, 0x5410, R35 ;  /* 0x000054102e237816 */ /* 0x000fe40000000023 */
[----:B------:R-:W-:Y:S02]  /*9a30*/  PRMT R27, R44, 0x5410, R27 ;  /* 0x000054102c1b7816 */ /* 0x000fe4000000001b */
[----:B------:R-:W-:Y:S01]  /*9a40*/  SHF.R.U64 R29, R20, 0x10, R21 ;  /* 0x00000010141d7819 */ /* 0x000fe20000001215 */
[----:B------:R-:W-:Y:S01]  /*9a50*/  IMAD.U32 R36, R35, 0x10000, RZ ;  /* 0x0001000023247824 */ /* 0x000fe200078e00ff */
[----:B------:R-:W-:Y:S01]  /*9a60*/  SHF.R.U64 R26, R24, 0x10, R25 ;  /* 0x00000010181a7819 */ /* 0x000fe20000001219 */
[----:B------:R-:W-:Y:S01]  /*9a70*/  IMAD.U32 R28, R27, 0x10000, RZ ;  /* 0x000100001b1c7824 */ /* 0x000fe200078e00ff */
[----:B------:R-:W-:-:S02]  /*9a80*/  LOP3.LUT R35, R35, 0xffff0000, RZ, 0xc0, !PT ;  /* 0xffff000023237812 */ /* 0x000fc400078ec0ff */
[----:B------:R-:W-:Y:S02]  /*9a90*/  PRMT R26, R44, 0x5432, R26 ;  /* 0x000054322c1a7816 */ /* 0x000fe4000000001a */
[----:B------:R-:W-:Y:S02]  /*9aa0*/  LOP3.LUT R27, R27, 0xffff0000, RZ, 0xc0, !PT ;  /* 0xffff00001b1b7812 */ /* 0x000fe400078ec0ff */
[----:B------:R-:W-:Y:S02]  /*9ab0*/  PRMT R29, R45, 0x5410, R29 ;  /* 0x000054102d1d7816 */ /* 0x000fe4000000001d */
[C---:B-1----:R-:W-:Y:S01]  /*9ac0*/  LOP3.LUT R21, R6.reuse, 0xffff0000, RZ, 0xc0, !PT ;  /* 0xffff000006157812 */ /* 0x042fe200078ec0ff */
[----:B------:R-:W-:Y:S01]  /*9ad0*/  IMAD.U32 R20, R6, 0x10000, RZ ;  /* 0x0001000006147824 */ /* 0x000fe200078e00ff */
[C---:B------:R-:W-:Y:S01]  /*9ae0*/  LOP3.LUT R25, R7.reuse, 0xffff0000, RZ, 0xc0, !PT ;  /* 0xffff000007197812 */ /* 0x040fe200078ec0ff */
[----:B------:R-:W-:Y:S02]  /*9af0*/  IMAD.U32 R24, R7, 0x10000, RZ ;  /* 0x0001000007187824 */ /* 0x000fe400078e00ff */
[C---:B------:R-:W-:Y:S01]  /*9b00*/  FMUL.FTZ R37, R21.reuse, R36 ;  /* 0x0000002415257220 */ /* 0x040fe20000410000 */
[----:B------:R-:W-:Y:S01]  /*9b10*/  FMUL.FTZ R21, R21, R28 ;  /* 0x0000001c15157220 */ /* 0x000fe20000410000 */
[C---:B------:R-:W-:Y:S01]  /*9b20*/  IMAD.U32 R6, R4.reuse, 0x10000, RZ ;  /* 0x0001000004067824 */ /* 0x040fe200078e00ff */
[----:B------:R-:W-:Y:S01]  /*9b30*/  LOP3.LUT R4, R4, 0xffff0000, RZ, 0xc0, !PT ;  /* 0xffff000004047812 */ /* 0x000fe200078ec0ff */
[----:B------:R-:W-:-:S02]  /*9b40*/  IMAD.U32 R7, R5, 0x10000, RZ ;  /* 0x0001000005077824 */ /* 0x000fc400078e00ff */
[C---:B------:R-:W-:Y:S01]  /*9b50*/  FFMA.FTZ R36, R20.reuse, R36, R21 ;  /* 0x0000002414247223 */ /* 0x040fe20000010015 */
[----:B------:R-:W-:Y:S01]  /*9b60*/  FFMA.FTZ R37, R20, R28, -R37 ;  /* 0x0000001c14257223 */ /* 0x000fe20000010825 */
[C---:B------:R-:W-:Y:S01]  /*9b70*/  IMAD.U32 R21, R26.reuse, 0x10000, RZ ;  /* 0x000100001a157824 */ /* 0x040fe200078e00ff */
[----:B------:R-:W-:Y:S01]  /*9b80*/  LOP3.LUT R5, R5, 0xffff0000, RZ, 0xc0, !PT ;  /* 0xffff000005057812 */ /* 0x000fe200078ec0ff */
[C---:B------:R-:W-:Y:S01]  /*9b90*/  FMUL.FTZ R39, R25.reuse, R35 ;  /* 0x0000002319277220 */ /* 0x040fe20000410000 */
[-C--:B------:R-:W-:Y:S01]  /*9ba0*/  FMUL.FTZ R41, R25, R27.reuse ;  /* 0x0000001b19297220 */ /* 0x080fe20000410000 */
[C---:B------:R-:W-:Y:S01]  /*9bb0*/  LOP3.LUT R20, R29.reuse, 0xffff0000, RZ, 0xc0, !PT ;  /* 0xffff00001d147812 */ /* 0x040fe200078ec0ff */
[----:B------:R-:W-:Y:S01]  /*9bc0*/  IMAD.U32 R25, R29, 0x10000, RZ ;  /* 0x000100001d197824 */ /* 0x000fe200078e00ff */
[----:B------:R-:W-:Y:S01]  /*9bd0*/  LOP3.LUT R26, R26, 0xffff0000, RZ, 0xc0, !PT ;  /* 0xffff00001a1a7812 */ /* 0x000fe200078ec0ff */
        /* <DEDUP_REMOVED lines=15> */
.L_x_5853:
[----:B------:R-:W-:Y:S05]  /*9cd0*/  BSYNC B1 ;  /* 0x0000000000017941 */ /* 0x000fea0003800000 */
.L_x_5852:
        /* <DEDUP_REMOVED lines=18> */
[----:B------:R-:W-:Y:S02]  /*9e00*/  LOP3.LUT R21, R21, 0xffff0000, RZ, 0xc0, !PT ;  /* 0xffff000015157812 */ /* 0x000fe400078ec0ff */
[----:B------:R-:W-:Y:S02]  /*9e10*/  PRMT R20, R31, 0x5432, R20 ;  /* 0x000054321f147816 */ /* 0x000fe40000000014 */
[----:B------:R-:W-:Y:S02]  /*9e20*/  PRMT R25, R48, 0x5410, R25 ;  /* 0x0000541030197816 */ /* 0x000fe40000000019 */
[C---:B-1----:R-:W-:Y:S01]  /*9e30*/  LOP3.LUT R13, R6.reuse, 0xffff0000, RZ, 0xc0, !PT ;  /* 0xffff0000060d7812 */ /* 0x042fe200078ec0ff */
[----:B------:R-:W-:Y:S01]  /*9e40*/  IMAD.U32 R12, R6, 0x10000, RZ ;  /* 0x00010000060c7824 */ /* 0x000fe200078e00ff */
[C---:B------:R-:W-:Y:S01]  /*9e50*/  LOP3.LUT R15, R7.reuse, 0xffff0000, RZ, 0xc0, !PT ;  /* 0xffff0000070f7812 */ /* 0x040fe200078ec0ff */
[----:B------:R-:W-:Y:S02]  /*9e60*/  IMAD.U32 R14, R7, 0x10000, RZ ;  /* 0x00010000070e7824 */ /* 0x000fe400078e00ff */
[C---:B------:R-:W-:Y:S01]  /*9e70*/  FMUL.FTZ R29, R13.reuse, R27 ;  /* 0x0000001b0d1d7220 */ /* 0x040fe20000410000 */
[----:B------:R-:W-:Y:S01]  /*9e80*/  FMUL.FTZ R28, R13, R24 ;  /* 0x000000180d1c7220 */ /* 0x000fe20000410000 */
[----:B------:R-:W-:Y:S01]  /*9e90*/  FMUL.FTZ R13, R15, R26 ;  /* 0x0000001a0f0d7220 */ /* 0x000fe20000410000 */
[----:B------:R-:W-:-:S02]  /*9ea0*/  IMAD.U32 R6, R4, 0x10000, RZ ;  /* 0x0001000004067824 */ /* 0x000fc400078e00ff */
[C---:B------:R-:W-:Y:S01]  /*9eb0*/  FFMA.FTZ R29, R12.reuse, R24, -R29 ;  /* 0x000000180c1d7223 */ /* 0x040fe2000001081d */
[----:B------:R-:W-:Y:S01]  /*9ec0*/  FFMA.FTZ R28, R12, R27, R28 ;  /* 0x0000001b0c1c7223 */ /* 0x000fe2000001001c */
[-C--:B------:R-:W-:Y:S01]  /*9ed0*/  FFMA.FTZ R27, R14, R21.reuse, -R13 ;  /* 0x000000150e1b7223 */ /* 0x080fe2000001080d */
[C---:B------:R-:W-:Y:S01]  /*9ee0*/  IMAD.U32 R7, R5.reuse, 0x10000, RZ ;  /* 0x0001000005077824 */ /* 0x040fe200078e00ff */
[----:B------:R-:W-:Y:S01]  /*9ef0*/  LOP3.LUT R4, R4, 0xffff0000, RZ, 0xc0, !PT ;  /* 0xffff000004047812 */ /* 0x000fe200078ec0ff */
[C---:B------:R-:W-:Y:S01]  /*9f00*/  IMAD.U32 R13, R20.reuse, 0x10000, RZ ;  /* 0x00010000140d7824 */ /* 0x040fe200078e00ff */
[----:B------:R-:W-:Y:S01]  /*9f10*/  LOP3.LUT R5, R5, 0xffff0000, RZ, 0xc0, !PT ;  /* 0xffff000005057812 */ /* 0x000fe200078ec0ff */
[----:B0-----:R-:W-:Y:S01]  /*9f20*/  FMUL.FTZ R35, R15, R21 ;  /* 0x000000150f237220 */ /* 0x001fe20000410000 */
[C---:B------:R-:W-:Y:S01]  /*9f30*/  LOP3.LUT R12, R25.reuse, 0xffff0000, RZ, 0xc0, !PT ;  /* 0xffff0000190c7812 */ /* 0x040fe200078ec0ff */
[----:B------:R-:W-:Y:S01]  /*9f40*/  IMAD.U32 R15, R25, 0x10000, RZ ;  /* 0x00010000190f7824 */ /* 0x000fe200078e00ff */
[----:B------:R-:W-:Y:S01]  /*9f50*/  LOP3.LUT R20, R20, 0xffff0000, RZ, 0xc0, !PT ;  /* 0xffff000014147812 */ /* 0x000fe200078ec0ff */
[----:B------:R-:W-:Y:S01]  /*9f60*/  FFMA.FTZ R26, R14, R26, R35 ;  /* 0x0000001a0e1a7223 */ /* 0x000fe20000010023 */
[C---:B------:R-:W-:Y:S01]  /*9f70*/  FMUL.FTZ R14, R4.reuse, R13 ;  /* 0x0000000d040e7220 */ /* 0x040fe20000410000 */
        /* <DEDUP_REMOVED lines=10> */
[----:B------:R-:W-:-:S05]  /*a020*/  F2FP.BF16.F32.PACK_AB R5, R12, R5 ;  /* 0x000000050c05723e */ /* 0x000fca00000010ff */
[----:B------:R1:W-:Y:S02]  /*a030*/  STS.128 [R3+0x21400], R4 ;  /* 0x0214000403007388 */ /* 0x0003e40000000c00 */
.L_x_5858:
[----:B------:R-:W-:Y:S05]  /*a040*/  BSYNC B1 ;  /* 0x0000000000017941 */ /* 0x000fea0003800000 */
.L_x_5857:
[----:B------:R-:W-:Y:S05]  /*a050*/  @P1 BRA `(.L_x_5856) ;  /* 0x0000001800141947 */ /* 0x000fea0003800000 */
[----:B-1----:R-:W1:Y:S01]  /*a060*/  LDS.128 R4, [R0+0x1000] ;  /* 0x0010000000047984 */ /* 0x002e620000000c00 */
[----:B------:R-:W-:Y:S02]  /*a070*/  SHF.R.U64 R3, R8, 0x10, R9 ;  /* 0x0000001008037819 */ /* 0x000fe40000001209 */
[--C-:B------:R-:W-:Y:S02]  /*a080*/  SHF.R.U64 R8, R10, 0x10, R11.reuse ;  /* 0x000000100a087819 */ /* 0x100fe4000000120b */
        /* <DEDUP_REMOVED lines=10> */
[C---:B-1----:R-:W-:Y:S01]  /*a130*/  LOP3.LUT R9, R6.reuse, 0xffff0000, RZ, 0xc0, !PT ;  /* 0xffff000006097812 */ /* 0x042fe200078ec0ff */
        /* <DEDUP_REMOVED lines=10> */
[----:B------:R-:W-:Y:S01]  /*a1e0*/  IMAD.U32 R6, R5, 0x10000, RZ ;  /* 0x0001000005067824 */ /* 0x000fe200078e00ff */
        /* <DEDUP_REMOVED lines=22> */
.L_x_5843:
        /* <DEDUP_REMOVED lines=34> */
[----:B------:R-:W1:Y:S01]  /*a570*/  LDC R39, c[0x0][0x3f4] ;  /* 0x0000fd00ff277b82 */ /* 0x000e620000000800 */
[----:B------:R-:W2:Y:S01]  /*a580*/  SHFL.IDX PT, R4, R26, RZ, 0x1c1f ;  /* 0x001c1fff1a047589 */ /* 0x000ea200000e0000 */
[----:B------:R-:W-:-:S03]  /*a590*/  IMAD R3, R23, R6, RZ ;  /* 0x0000000617037224 */ /* 0x000fc600078e02ff */
[----:B------:R-:W4:Y:S04]  /*a5a0*/  SHFL.IDX PT, R0, R27, RZ, 0x1c1f ;  /* 0x001c1fff1b007589 */ /* 0x000f2800000e0000 */
[----:B------:R-:W5:Y:S04]  /*a5b0*/  SHFL.IDX PT, R14, R35, RZ, 0x1c1f ;  /* 0x001c1fff230e7589 */ /* 0x000f6800000e0000 */
[----:B------:R-:W5:Y:S01]  /*a5c0*/  SHFL.IDX PT, R5, R25, RZ, 0x1c1f ;  /* 0x001c1fff19057589 */ /* 0x000f6200000e0000 */
[----:B-1----:R-:W-:-:S04]  /*a5d0*/  ISETP.GE.AND P0, PT, R18, R39, PT ;  /* 0x000000271200720c */ /* 0x002fc80003f06270 */
[----:B------:R-:W-:-:S13]  /*a5e0*/  ISETP.GE.OR P1, PT, R34, R3, P0 ;  /* 0x000000032200720c */ /* 0x000fda0000726670 */
[C---:B------:R-:W-:Y:S01]  /*a5f0*/  @!P1 IMAD.SHL.U32 R7, R18.reuse, 0x2, RZ ;  /* 0x0000000212079824 */ /* 0x040fe200078e00ff */
[----:B------:R-:W-:-:S04]  /*a600*/  @!P1 SHF.L.U64.HI R6, R18, 0x1, R19 ;  /* 0x0000000112069819 */ /* 0x000fc80000010213 */
[----:B--2---:R-:W-:-:S05]  /*a610*/  @!P1 IADD3 R8, P2, R4, R7, RZ ;  /* 0x0000000704089210 */ /* 0x004fca0007f5e0ff */
[----:B----4-:R-:W-:-:S06]  /*a620*/  @!P1 IMAD.X R9, R0, 0x1, R6, P2 ;  /* 0x0000000100099824 */ /* 0x010fcc00010e0606 */
[----:B0--3--:R-:W2:Y:S01]  /*a630*/  @!P1 LD.E.128 R8, desc[UR42][R8.64] ;  /* 0x0000002a08089980 */ /* 0x009ea2000c101d00 */
[----:B-----5:R-:W-:-:S05]  /*a640*/  @!P1 IADD3 R4, P2, R14, R7, RZ ;  /* 0x000000070e049210 */ /* 0x020fca0007f5e0ff */
[----:B------:R-:W-:-:S06]  /*a650*/  @!P1 IMAD.X R5, R5, 0x1, R6, P2 ;  /* 0x0000000105059824 */ /* 0x000fcc00010e0606 */
[----:B------:R-:W3:Y:S01]  /*a660*/  @!P1 LD.E.128 R4, desc[UR42][R4.64] ;  /* 0x0000002a04049980 */ /* 0x000ee2000c101d00 */
[----:B------:R-:W-:Y:S02]  /*a670*/  CS2R R20, SRZ ;  /* 0x0000000000147805 */ /* 0x000fe4000001ff00 */
[----:B------:R-:W-:Y:S02]  /*a680*/  CS2R R30, SRZ ;  /* 0x00000000001e7805 */ /* 0x000fe4000001ff00 */
[----:B------:R-:W-:Y:S01]  /*a690*/  CS2R R32, SRZ ;  /* 0x0000000000207805 */ /* 0x000fe2000001ff00 */
[----:B------:R0:W1:Y:S01]  /*a6a0*/  SHFL.IDX PT, R24, R26, 0x1, 0x1c1f ;  /* 0x003c1f001a187f89 */ /* 0x00006200000e0000 */
[----:B------:R-:W-:-:S03]  /*a6b0*/  CS2R R28, SRZ ;  /* 0x00000000001c7805 */ /* 0x000fc6000001ff00 */
[----:B------:R0:W4:Y:S04]  /*a6c0*/  SHFL.IDX PT, R14, R35, 0x1, 0x1c1f ;  /* 0x003c1f00230e7f89 */ /* 0x00012800000e0000 */
[----:B------:R-:W0:Y:S01]  /*a6d0*/  SHFL.IDX PT, R25, R25, 0x1, 0x1c1f ;  /* 0x003c1f0019197f89 */ /* 0x000e2200000e0000 */
[----:B--2---:R-:W-:Y:S02]  /*a6e0*/  @!P1 IMAD.MOV.U32 R20, RZ, RZ, R8 ;  /* 0x000000ffff149224 */ /* 0x004fe400078e0008 */
[----:B------:R-:W-:Y:S02]  /*a6f0*/  @!P1 IMAD.MOV.U32 R21, RZ, RZ, R9 ;  /* 0x000000ffff159224 */ /* 0x000fe400078e0009 */
[----:B------:R-:W-:Y:S02]  /*a700*/  IMAD.MOV.U32 R0, RZ, RZ, R20 ;  /* 0x000000ffff007224 */ /* 0x000fe400078e0014 */
[----:B------:R-:W-:-:S02]  /*a710*/  IMAD.MOV.U32 R12, RZ, RZ, R21 ;  /* 0x000000ffff0c7224 */ /* 0x000fc400078e0015 */
[----:B------:R-:W-:Y:S01]  /*a720*/  @!P1 IMAD.MOV.U32 R28, RZ, RZ, R10 ;  /* 0x000000ffff1c9224 */ /* 0x000fe200078e000a */
[----:B------:R-:W-:Y:S01]  /*a730*/  PRMT R36, R36, 0x5410, R0 ;  /* 0x0000541024247816 */ /* 0x000fe20000000000 */
[----:B------:R-:W-:Y:S01]  /*a740*/  @!P1 IMAD.MOV.U32 R29, RZ, RZ, R11 ;  /* 0x000000ffff1d9224 */ /* 0x000fe200078e000b */
[----:B------:R2:W0:Y:S01]  /*a750*/  SHFL.IDX PT, R0, R27, 0x1, 0x1c1f ;  /* 0x003c1f001b007f89 */ /* 0x00042200000e0000 */
[----:B---3--:R-:W-:Y:S01]  /*a760*/  @!P1 IMAD.MOV.U32 R30, RZ, RZ, R4 ;  /* 0x000000ffff1e9224 */ /* 0x008fe200078e0004 */
[----:B------:R-:W-:Y:S01]  /*a770*/  PRMT R42, R12, 0x7610, R42 ;  /* 0x000076100c2a7816 */ /* 0x000fe2000000002a */
[----:B------:R-:W-:Y:S02]  /*a780*/  @!P1 IMAD.MOV.U32 R31, RZ, RZ, R5 ;  /* 0x000000ffff1f9224 */ /* 0x000fe400078e0005 */
[----:B------:R-:W-:Y:S02]  /*a790*/  @!P1 IMAD.MOV.U32 R32, RZ, RZ, R6 ;  /* 0x000000ffff209224 */ /* 0x000fe400078e0006 */
[----:B------:R-:W-:-:S02]  /*a7a0*/  @!P1 IMAD.MOV.U32 R33, RZ, RZ, R7 ;  /* 0x000000ffff219224 */ /* 0x000fc400078e0007 */
[----:B------:R-:W-:Y:S02]  /*a7b0*/  IMAD.MOV.U32 R4, RZ, RZ, R30 ;  /* 0x000000ffff047224 */ /* 0x000fe400078e001e */
[----:B------:R-:W-:Y:S02]  /*a7c0*/  IMAD.MOV.U32 R5, RZ, RZ, R31 ;  /* 0x000000ffff057224 */ /* 0x000fe400078e001f */
[----:B------:R-:W-:Y:S02]  /*a7d0*/  IMAD.MOV.U32 R6, RZ, RZ, R32 ;  /* 0x000000ffff067224 */ /* 0x000fe400078e0020 */
        /* <DEDUP_REMOVED lines=8> */
[----:B012-4-:R-:W-:-:S07]  /*a860*/  PRMT R43, R43, 0x5410, R7 ;  /* 0x000054102b2b7816 */ /* 0x017fce0000000007 */
.L_x_6159:
[----:B------:R-:W2:Y:S01]  /*a870*/  LDL R7, [R1+0x5c] ;  /* 0x00005c0001077983 */ /* 0x000ea20000100800 */
[----:B------:R-:W-:Y:S01]  /*a880*/  VIADD R34, R34, 0x20 ;  /* 0x0000002022227836 */ /* 0x000fe20000000000 */
[----:B------:R-:W-:Y:S01]  /*a890*/  BSSY B1, `(.L_x_5860) ;  /* 0x0000016000017945 */ /* 0x000fe20003800000 */
[----:B------:R-:W-:Y:S02]  /*a8a0*/  CS2R R8, SRZ ;  /* 0x0000000000087805 */ /* 0x000fe4000001ff00 */
[----:B------:R-:W-:Y:S02]  /*a8b0*/  CS2R R10, SRZ ;  /* 0x00000000000a7805 */ /* 0x000fe4000001ff00 */
[----:B------:R-:W-:Y:S02]  /*a8c0*/  ISETP.GE.AND P1, PT, R34, R3, PT ;  /* 0x000000032200720c */ /* 0x000fe40003f26270 */
[----:B--2---:R-:W-:-:S04]  /*a8d0*/  LEA.HI R6, R7, R7, RZ, 0x1 ;  /* 0x0000000707067211 */ /* 0x004fc800078f08ff */
[----:B------:R-:W-:-:S05]  /*a8e0*/  LOP3.LUT R6, R6, 0xfffffffe, RZ, 0xc0, !PT ;  /* 0xfffffffe06067812 */ /* 0x000fca00078ec0ff */
[----:B------:R-:W-:Y:S01]  /*a8f0*/  IMAD.IADD R13, R7, 0x1, -R6 ;  /* 0x00000001070d7824 */ /* 0x000fe200078e0a06 */
[----:B------:R-:W-:-:S04]  /*a900*/  CS2R R6, SRZ ;  /* 0x0000000000067805 */ /* 0x000fc8000001ff00 */
[----:B------:R-:W-:Y:S01]  /*a910*/  SHF.L.U32 R13, R13, 0x1f, RZ ;  /* 0x0000001f0d0d7819 */ /* 0x000fe200000006ff */
[----:B------:R-:W-:Y:S06]  /*a920*/  @P1 BRA `(.L_x_5861) ;  /* 0x0000000000301947 */ /* 0x000fec0003800000 */
[----:B------:R-:W-:Y:S02]  /*a930*/  CS2R R6, SRZ ;  /* 0x0000000000067805 */ /* 0x000fe4000001ff00 */
[----:B------:R-:W-:Y:S02]  /*a940*/  CS2R R8, SRZ ;  /* 0x0000000000087805 */ /* 0x000fe4000001ff00 */
[----:B------:R-:W-:Y:S01]  /*a950*/  CS2R R10, SRZ ;  /* 0x00000000000a7805 */ /* 0x000fe2000001ff00 */
[----:B------:R-:W-:Y:S06]  /*a960*/  @P0 BRA `(.L_x_5861) ;  /* 0x0000000000200947 */ /* 0x000fec0003800000 */
[C---:B------:R-:W-:Y:S01]  /*a970*/  IMAD.SHL.U32 R7, R18.reuse, 0x2, RZ ;  /* 0x0000000212077824 */ /* 0x040fe200078e00ff */
[----:B------:R-:W-:-:S04]  /*a980*/  SHF.L.U64.HI R5, R18, 0x1, R19 ;  /* 0x0000000112057819 */ /* 0x000fc80000010213 */
[-C--:B------:R-:W-:Y:S02]  /*a990*/  IADD3 R8, P1, R24, R7.reuse, RZ ;  /* 0x0000000718087210 */ /* 0x080fe40007f3e0ff */
[----:B------:R-:W-:-:S03]  /*a9a0*/  IADD3 R4, P2, R14, R7, RZ ;  /* 0x000000070e047210 */ /* 0x000fc60007f5e0ff */
[--C-:B------:R-:W-:Y:S02]  /*a9b0*/  IMAD.X R9, R0, 0x1, R5.reuse, P1 ;  /* 0x0000000100097824 */ /* 0x100fe400008e0605 */
[----:B------:R-:W-:-:S04]  /*a9c0*/  IMAD.X R5, R25, 0x1, R5, P2 ;  /* 0x0000000119057824 */ /* 0x000fc800010e0605 */
[----:B------:R-:W5:Y:S04]  /*a9d0*/  LD.E.128 R8, desc[UR42][R8.64] ;  /* 0x0000002a08087980 */ /* 0x000f68000c101d00 */
[----:B------:R-:W5:Y:S02]  /*a9e0*/  LD.E.128 R4, desc[UR42][R4.64] ;  /* 0x0000002a04047980 */ /* 0x000f64000c101d00 */
.L_x_5861:
[----:B------:R-:W-:Y:S05]  /*a9f0*/  BSYNC B1 ;  /* 0x0000000000017941 */ /* 0x000fea0003800000 */
.L_x_5860:
[----:B------:R-:W0:Y:S01]  /*aa00*/  SYNCS.PHASECHK.TRANS64.TRYWAIT P1, [R2+URZ+0x28c00], R13 ;  /* 0x028c000d020075a7 */ /* 0x000e22000802017f */
[----:B------:R-:W-:Y:S01]  /*aa10*/  VIADDMNMX R3, R3, -R196, 0x40, PT ;  /* 0x0000004003037446 */ /* 0x000fe200038009c4 */
[C---:B------:R-:W-:Y:S01]  /*aa20*/  VIADD R0, R193.reuse, 0x20 ;  /* 0x00000020c1007836 */ /* 0x040fe20000000000 */
[----:B------:R-:W-:Y:S01]  /*aa30*/  BSSY B1, `(.L_x_5862) ;  /* 0x0000011000017945 */ /* 0x000fe20003800000 */
[----:B-----5:R-:W-:Y:S01]  /*aa40*/  IMAD.MOV.U32 R12, RZ, RZ, R4 ;  /* 0x000000ffff0c7224 */ /* 0x020fe200078e0004 */
[-C--:B------:R-:W-:Y:S01]  /*aa50*/  ISETP.GE.OR P2, PT, R193, R3.reuse, P0 ;  /* 0x00000003c100720c */ /* 0x080fe20000746670 */
[----:B------:R-:W-:Y:S01]  /*aa60*/  IMAD.MOV.U32 R14, RZ, RZ, R5 ;  /* 0x000000ffff0e7224 */ /* 0x000fe200078e0005 */
[----:B------:R-:W-:Y:S01]  /*aa70*/  ISETP.GE.OR P0, PT, R0, R3, P0 ;  /* 0x000000030000720c */ /* 0x000fe20000706670 */
        /* <DEDUP_REMOVED lines=11> */
[----:B0-----:R-:W-:Y:S06]  /*ab30*/  @!P1 BRA `(.L_x_5863) ;  /* 0x0000018800a89947 */ /* 0x001fec0003800000 */
.L_x_6160:
[----:B------:R-:W-:Y:S05]  /*ab40*/  BSYNC B1 ;  /* 0x0000000000017941 */ /* 0x000fea0003800000 */
.L_x_5862:
[----:B------:R-:W-:Y:S04]  /*ab50*/  BSSY B1, `(.L_x_5864) ;  /* 0x000006a000017945 */ /* 0x000fe80003800000 */
[----:B------:R-:W-:Y:S05]  /*ab60*/  @P2 BRA `(.L_x_5865) ;  /* 0x0000000400a02947 */ /* 0x000fea0003800000 */
[----:B------:R-:W-:Y:S01]  /*ab70*/  IMAD.SHL.U32 R12, R198, 0x40, RZ ;  /* 0x00000040c60c7824 */ /* 0x000fe200078e00ff */
[----:B------:R-:W-:Y:S01]  /*ab80*/  SHF.R.U64 R41, R28, 0x10, R29 ;  /* 0x000000101c297819 */ /* 0x000fe2000000121d */
[----:B------:R-:W-:Y:S01]  /*ab90*/  IMAD.IADD R14, R18, 0x1, R39 ;  /* 0x00000001120e7824 */ /* 0x000fe200078e0227 */
[----:B------:R-:W-:Y:S02]  /*aba0*/  SHF.R.U64 R46, R30, 0x10, R31 ;  /* 0x000000101e2e7819 */ /* 0x000fe4000000121f */
[----:B------:R-:W-:Y:S02]  /*abb0*/  LOP3.LUT R15, R12, 0x1c0, RZ, 0xc0, !PT ;  /* 0x000001c00c0f7812 */ /* 0x000fe400078ec0ff */
[----:B------:R-:W-:Y:S02]  /*abc0*/  SHF.R.U64 R44, R20, 0x10, R21 ;  /* 0x00000010142c7819 */ /* 0x000fe40000001215 */
[----:B------:R-:W-:Y:S02]  /*abd0*/  LOP3.LUT R12, R15, 0x38, R18, 0xf8, !PT ;  /* 0x000000380f0c7812 */ /* 0x000fe400078ef812 */
[----:B------:R-:W-:-:S02]  /*abe0*/  SHF.R.U32.HI R25, RZ, 0x3, R15 ;  /* 0x00000003ff197819 */ /* 0x000fc4000001160f */
[----:B------:R-:W-:Y:S02]  /*abf0*/  LOP3.LUT R14, R15, 0x38, R14, 0xf8, !PT ;  /* 0x000000380f0e7812 */ /* 0x000fe400078ef80e */
[-C--:B0-----:R-:W-:Y:S02]  /*ac00*/  LOP3.LUT R13, R12, R25.reuse, RZ, 0x3c, !PT ;  /* 0x000000190c0d7212 */ /* 0x081fe400078e3cff */
[----:B------:R-:W-:Y:S02]  /*ac10*/  LOP3.LUT R15, R14, R25, RZ, 0x3c, !PT ;  /* 0x000000190e0f7212 */ /* 0x000fe400078e3cff */
[----:B------:R-:W-:Y:S01]  /*ac20*/  SHF.R.U32.HI R28, RZ, 0x10, R29 ;  /* 0x00000010ff1c7819 */ /* 0x000fe2000001161d */
[C---:B------:R-:W-:Y:S01]  /*ac30*/  IMAD R13, R214.reuse, 0x200, R13 ;  /* 0x00000200d60d7824 */ /* 0x040fe200078e020d */
[----:B------:R-:W-:Y:S01]  /*ac40*/  SHF.R.U32.HI R45, RZ, 0x10, R21 ;  /* 0x00000010ff2d7819 */ /* 0x000fe20000011615 */
[----:B------:R-:W-:Y:S01]  /*ac50*/  IMAD R25, R214, 0x200, R15 ;  /* 0x00000200d6197824 */ /* 0x000fe200078e020f */
[----:B------:R-:W-:Y:S01]  /*ac60*/  SHF.R.U64 R21, R32, 0x10, R33 ;  /* 0x0000001020157819 */ /* 0x000fe20000001221 */
[----:B------:R-:W-:Y:S01]  /*ac70*/  IMAD R35, R13, 0x2, R2 ;  /* 0x000000020d237824 */ /* 0x000fe200078e0202 */
[----:B------:R-:W-:Y:S01]  /*ac80*/  PRMT R46, R40, 0x5432, R46 ;  /* 0x00005432282e7816 */ /* 0x000fe2000000002e */
[----:B------:R-:W-:Y:S01]  /*ac90*/  IMAD R38, R25, 0x2, R2 ;  /* 0x0000000219267824 */ /* 0x000fe200078e0202 */
[----:B------:R-:W-:-:S02]  /*aca0*/  PRMT R44, R36, 0x5432, R44 ;  /* 0x00005432242c7816 */ /* 0x000fc4000000002c */
[----:B------:R-:W0:Y:S01]  /*acb0*/  LDS.128 R12, [R35+0x20400] ;  /* 0x02040000230c7984 */ /* 0x000e220000000c00 */
[----:B------:R-:W-:Y:S01]  /*acc0*/  PRMT R37, R37, 0x5410, R28 ;  /* 0x0000541025257816 */ /* 0x000fe2000000001c */
[----:B------:R-:W-:Y:S01]  /*acd0*/  IMAD.U32 R47, R46, 0x10000, RZ ;  /* 0x000100002e2f7824 */ /* 0x000fe200078e00ff */
[----:B------:R-:W-:Y:S01]  /*ace0*/  SHF.R.U32.HI R48, RZ, 0x10, R31 ;  /* 0x00000010ff307819 */ /* 0x000fe2000001161f */
[----:B------:R-:W1:Y:S01]  /*acf0*/  LDS.128 R24, [R38+0x20400] ;  /* 0x0204000026187984 */ /* 0x000e620000000c00 */
[----:B------:R-:W-:Y:S02]  /*ad00*/  SHF.R.U32.HI R20, RZ, 0x10, R33 ;  /* 0x00000010ff147819 */ /* 0x000fe40000011621 */
[----:B------:R-:W-:Y:S02]  /*ad10*/  PRMT R36, R36, 0x5410, R41 ;  /* 0x0000541024247816 */ /* 0x000fe40000000029 */
[----:B------:R-:W-:Y:S02]  /*ad20*/  PRMT R21, R40, 0x5410, R21 ;  /* 0x0000541028157816 */ /* 0x000fe40000000015 */
[----:B------:R-:W-:-:S02]  /*ad30*/  PRMT R45, R42, 0x5410, R45 ;  /* 0x000054102a2d7816 */ /* 0x000fc4000000002d */
[----:B------:R-:W-:Y:S02]  /*ad40*/  PRMT R48, R42, 0x5432, R48 ;  /* 0x000054322a307816 */ /* 0x000fe40000000030 */
[----:B------:R-:W-:Y:S02]  /*ad50*/  PRMT R20, R43, 0x5432, R20 ;  /* 0x000054322b147816 */ /* 0x000fe40000000014 */
[----:B------:R-:W-:Y:S01]  /*ad60*/  LOP3.LUT R46, R46, 0xffff0000, RZ, 0xc0, !PT ;  /* 0xffff00002e2e7812 */ /* 0x000fe200078ec0ff */
        /* <DEDUP_REMOVED lines=9> */
[C---:B------:R-:W-:Y:S01]  /*ae00*/  LOP3.LUT R41, R25.reuse, 0xffff0000, RZ, 0xc0, !PT ;  /* 0xffff000019297812 */ /* 0x040fe200078ec0ff */
[----:B------:R-:W-:Y:S01]  /*ae10*/  IMAD.U32 R40, R25, 0x10000, RZ ;  /* 0x0001000019287824 */ /* 0x000fe200078e00ff */
[----:B------:R-:W-:Y:S01]  /*ae20*/  LOP3.LUT R33, R24, 0xffff0000, RZ, 0xc0, !PT ;  /* 0xffff000018217812 */ /* 0x000fe200078ec0ff */
[----:B------:R-:W-:Y:S01]  /*ae30*/  IMAD.U32 R25, R44, 0x10000, RZ ;  /* 0x000100002c197824 */ /* 0x000fe200078e00ff */
[C---:B------:R-:W-:Y:S01]  /*ae40*/  LOP3.LUT R24, R26.reuse, 0xffff0000, RZ, 0xc0, !PT ;  /* 0xffff00001a187812 */ /* 0x040fe200078ec0ff */
[----:B------:R-:W-:-:S02]  /*ae50*/  IMAD.U32 R42, R26, 0x10000, RZ ;  /* 0x000100001a2a7824 */ /* 0x000fc400078e00ff */
[----:B------:R-:W-:Y:S01]  /*ae60*/  FMUL.FTZ R49, R15, R47 ;  /* 0x0000002f0f317220 */ /* 0x000fe20000410000 */
[C---:B------:R-:W-:Y:S01]  /*ae70*/  IMAD.U32 R43, R27.reuse, 0x10000, RZ ;  /* 0x000100001b2b7824 */ /* 0x040fe200078e00ff */
[----:B------:R-:W-:Y:S01]  /*ae80*/  LOP3.LUT R26, R27, 0xffff0000, RZ, 0xc0, !PT ;  /* 0xffff00001b1a7812 */ /* 0x000fe200078ec0ff */
[-C--:B------:R-:W-:Y:S01]  /*ae90*/  FMUL.FTZ R27, R15, R25.reuse ;  /* 0x000000190f1b7220 */ /* 0x080fe20000410000 */
[----:B------:R-:W-:Y:S01]  /*aea0*/  LOP3.LUT R44, R44, 0xffff0000, RZ, 0xc0, !PT ;  /* 0xffff00002c2c7812 */ /* 0x000fe200078ec0ff */
[----:B------:R-:W-:Y:S01]  /*aeb0*/  FFMA.FTZ R15, R28, R25, -R49 ;  /* 0x000000191c0f7223 */ /* 0x000fe20000010831 */
[----:B------:R-:W-:Y:S02]  /*aec0*/  IMAD.U32 R49, R48, 0x10000, RZ ;  /* 0x0001000030317824 */ /* 0x000fe400078e00ff */
[----:B------:R-:W-:Y:S01]  /*aed0*/  FFMA.FTZ R25, R28, R47, R27 ;  /* 0x0000002f1c197223 */ /* 0x000fe2000001001b */
[----:B------:R-:W-:Y:S02]  /*aee0*/  IMAD.U32 R27, R45, 0x10000, RZ ;  /* 0x000100002d1b7824 */ /* 0x000fe400078e00ff */
[C---:B------:R-:W-:Y:S01]  /*aef0*/  FMUL.FTZ R28, R33.reuse, R44 ;  /* 0x0000002c211c7220 */ /* 0x040fe20000410000 */
[-C--:B------:R-:W-:Y:S01]  /*af00*/  FMUL.FTZ R50, R33, R46.reuse ;  /* 0x0000002e21327220 */ /* 0x080fe20000410000 */
[----:B------:R-:W-:Y:S01]  /*af10*/  FMUL.FTZ R33, R40, R49 ;  /* 0x0000003128217220 */ /* 0x000fe20000410000 */
[----:B------:R-:W-:Y:S01]  /*af20*/  LOP3.LUT R48, R48, 0xffff0000, RZ, 0xc0, !PT ;  /* 0xffff000030307812 */ /* 0x000fe200078ec0ff */
[-C--:B------:R-:W-:Y:S01]  /*af30*/  FMUL.FTZ R40, R40, R27.reuse ;  /* 0x0000001b28287220 */ /* 0x080fe20000410000 */
[----:B------:R-:W-:Y:S01]  /*af40*/  FFMA.FTZ R46, R29, R46, R28 ;  /* 0x0000002e1d2e7223 */ /* 0x000fe2000001001c */
[----:B------:R-:W-:Y:S01]  /*af50*/  LOP3.LUT R28, R45, 0xffff0000, RZ, 0xc0, !PT ;  /* 0xffff00002d1c7812 */ /* 0x000fe200078ec0ff */
[----:B------:R-:W-:Y:S01]  /*af60*/  FFMA.FTZ R50, R29, R44, -R50 ;  /* 0x0000002c1d327223 */ /* 0x000fe20000010832 */
[C---:B------:R-:W-:Y:S01]  /*af70*/  FFMA.FTZ R33, R30.reuse, R27, -R33 ;  /* 0x0000001b1e217223 */ /* 0x040fe20000010821 */
[----:B------:R-:W-:Y:S01]  /*af80*/  FFMA.FTZ R40, R30, R49, R40 ;  /* 0x000000311e287223 */ /* 0x000fe20000010028 */
[----:B------:R-:W-:-:S02]  /*af90*/  IMAD.U32 R29, R21, 0x10000, RZ ;  /* 0x00010000151d7824 */ /* 0x000fc400078e00ff */
[C---:B------:R-:W-:Y:S01]  /*afa0*/  FMUL.FTZ R30, R41.reuse, R48 ;  /* 0x00000030291e7220 */ /* 0x040fe20000410000 */
[----:B------:R-:W-:Y:S02]  /*afb0*/  IMAD.U32 R27, R36, 0x10000, RZ ;  /* 0x00010000241b7824 */ /* 0x000fe400078e00ff */
[-C--:B------:R-:W-:Y:S01]  /*afc0*/  FMUL.FTZ R52, R41, R28.reuse ;  /* 0x0000001c29347220 */ /* 0x080fe20000410000 */
[C---:B------:R-:W-:Y:S01]  /*afd0*/  FMUL.FTZ R41, R42.reuse, R29 ;  /* 0x0000001d2a297220 */ /* 0x040fe20000410000 */
[C---:B------:R-:W-:Y:S01]  /*afe0*/  FFMA.FTZ R44, R31.reuse, R28, -R30 ;  /* 0x0000001c1f2c7223 */ /* 0x040fe2000001081e */
[----:B------:R-:W-:Y:S01]  /*aff0*/  FMUL.FTZ R42, R42, R27 ;  /* 0x0000001b2a2a7220 */ /* 0x000fe20000410000 */
[----:B------:R-:W-:Y:S02]  /*b000*/  IMAD.U32 R30, R20, 0x10000, RZ ;  /* 0x00010000141e7824 */ /* 0x000fe400078e00ff */
[----:B------:R-:W-:Y:S01]  /*b010*/  FFMA.FTZ R31, R31, R48, R52 ;  /* 0x000000301f1f7223 */ /* 0x000fe20000010034 */
[----:B------:R-:W-:-:S02]  /*b020*/  IMAD.U32 R28, R37, 0x10000, RZ ;  /* 0x00010000251c7824 */ /* 0x000fc400078e00ff */
        /* <DEDUP_REMOVED lines=11> */
[----:B------:R-:W-:Y:S01]  /*b0e0*/  FMUL.FTZ R24, R24, R21 ;  /* 0x0000001518187220 */ /* 0x000fe20000410000 */
        /* <DEDUP_REMOVED lines=11> */
[----:B------:R-:W-:Y:S02]  /*b1a0*/  F2FP.BF16.F32.PACK_AB R15, R43, R48 ;  /* 0x000000302b0f723e */ /* 0x000fe400000010ff */
[----:B------:R-:W-:Y:S02]  /*b1b0*/  F2FP.BF16.F32.PACK_AB R25, R31, R40 ;  /* 0x000000281f19723e */ /* 0x000fe400000010ff */
[----:B------:R-:W-:Y:S01]  /*b1c0*/  F2FP.BF16.F32.PACK_AB R27, R29, R32 ;  /* 0x000000201d1b723e */ /* 0x000fe200000010ff */
[----:B------:R1:W-:Y:S04]  /*b1d0*/  STS.128 [R35+0x20400], R12 ;  /* 0x0204000c23007388 */ /* 0x0003e80000000c00 */
[----:B------:R1:W-:Y:S02]  /*b1e0*/  STS.128 [R38+0x20400], R24 ;  /* 0x0204001826007388 */ /* 0x0003e40000000c00 */
.L_x_5865:
[----:B------:R-:W-:Y:S05]  /*b1f0*/  BSYNC B1 ;  /* 0x0000000000017941 */ /* 0x000fea0003800000 */
.L_x_5864:
[----:B------:R-:W-:Y:S01]  /*b200*/  PRMT R20, R34, 0x5410, R3 ;  /* 0x0000541022147816 */ /* 0x000fe20000000003 */
[----:B------:R-:W-:Y:S06]  /*b210*/  @P0 BRA `(.L_x_5856) ;  /* 0x0000000400a40947 */ /* 0x000fec0003800000 */
[----:B------:R-:W2:Y:S01]  /*b220*/  LDL R41, [R1+0x64] ;  /* 0x0000640001297983 */ /* 0x000ea20000100800 */
[----:B------:R-:W-:Y:S01]  /*b230*/  SHF.R.S32.HI R3, RZ, 0x1f, R0 ;  /* 0x0000001fff037819 */ /* 0x000fe20000011400 */
[----:B-1----:R-:W-:Y:S01]  /*b240*/  IMAD.SHL.U32 R12, R0, 0x40, RZ ;  /* 0x00000040000c7824 */ /* 0x002fe200078e00ff */
[----:B------:R-:W-:Y:S01]  /*b250*/  SHF.R.U64 R32, R4, 0x10, R5 ;  /* 0x0000001004207819 */ /* 0x000fe20000001205 */
[----:B------:R-:W-:Y:S01]  /*b260*/  IMAD.IADD R39, R18, 0x1, R39 ;  /* 0x0000000112277824 */ /* 0x000fe200078e0227 */
[----:B------:R-:W-:Y:S02]  /*b270*/  LEA.HI R3, R3, R0, RZ, 0x3 ;  /* 0x0000000003037211 */ /* 0x000fe400078f18ff */
[----:B------:R-:W-:Y:S02]  /*b280*/  LOP3.LUT R12, R12, 0x1c0, RZ, 0xc0, !PT ;  /* 0x000001c00c0c7812 */ /* 0x000fe400078ec0ff */
[----:B------:R-:W-:Y:S01]  /*b290*/  SHF.R.U64 R21, R8, 0x10, R9 ;  /* 0x0000001008157819 */ /* 0x000fe20000001209 */
[----:B------:R-:W-:Y:S01]  /*b2a0*/  IMAD.SHL.U32 R3, R3, 0x40, RZ ;  /* 0x0000004003037824 */ /* 0x000fe200078e00ff */
[----:B------:R-:W-:-:S02]  /*b2b0*/  LOP3.LUT R0, R12, 0x38, R39, 0xf8, !PT ;  /* 0x000000380c007812 */ /* 0x000fc400078ef827 */
[----:B0-----:R-:W-:Y:S02]  /*b2c0*/  SHF.R.U32.HI R13, RZ, 0x3, R12 ;  /* 0x00000003ff0d7819 */ /* 0x001fe4000001160c */
[----:B------:R-:W-:Y:S02]  /*b2d0*/  LOP3.LUT R3, R3, 0xfffffe00, RZ, 0xc0, !PT ;  /* 0xfffffe0003037812 */ /* 0x000fe400078ec0ff */
[----:B------:R-:W-:Y:S02]  /*b2e0*/  LOP3.LUT R0, R0, R13, RZ, 0x3c, !PT ;  /* 0x0000000d00007212 */ /* 0x000fe400078e3cff */
[----:B------:R-:W-:Y:S02]  /*b2f0*/  PRMT R32, R51, 0x5432, R32 ;  /* 0x0000543233207816 */ /* 0x000fe40000000020 */
[----:B------:R-:W-:Y:S01]  /*b300*/  SHF.R.U32.HI R29, RZ, 0x10, R9 ;  /* 0x00000010ff1d7819 */ /* 0x000fe20000011609 */
[----:B------:R-:W-:Y:S01]  /*b310*/  IMAD.IADD R3, R3, 0x1, R0 ;  /* 0x0000000103037824 */ /* 0x000fe200078e0200 */
[----:B------:R-:W-:Y:S01]  /*b320*/  SHF.R.U32.HI R33, RZ, 0x10, R5 ;  /* 0x00000010ff217819 */ /* 0x000fe20000011605 */
[----:B------:R-:W-:Y:S01]  /*b330*/  IMAD.U32 R34, R32, 0x10000, RZ ;  /* 0x0001000020227824 */ /* 0x000fe200078e00ff */
[----:B------:R-:W-:Y:S01]  /*b340*/  PRMT R21, R55, 0x5410, R21 ;  /* 0x0000541037157816 */ /* 0x000fe20000000015 */
[----:B------:R-:W-:Y:S01]  /*b350*/  IMAD R0, R3, 0x2, R2 ;  /* 0x0000000203007824 */ /* 0x000fe200078e0202 */
[----:B------:R-:W-:-:S02]  /*b360*/  SHF.R.U32.HI R37, RZ, 0x10, R7 ;  /* 0x00000010ff257819 */ /* 0x000fc40000011607 */
[----:B------:R-:W-:Y:S01]  /*b370*/  PRMT R33, R51, 0x5410, R33 ;  /* 0x0000541033217816 */ /* 0x000fe20000000021 */
[----:B------:R-:W-:Y:S01]  /*b380*/  IMAD.U32 R28, R21, 0x10000, RZ ;  /* 0x00010000151c7824 */ /* 0x000fe200078e00ff */
[----:B------:R-:W0:Y:S01]  /*b390*/  LDS.128 R24, [R0+0x20400] ;  /* 0x0204000000187984 */ /* 0x000e220000000c00 */
[----:B------:R-:W-:Y:S02]  /*b3a0*/  SHF.R.U32.HI R31, RZ, 0x10, R11 ;  /* 0x00000010ff1f7819 */ /* 0x000fe4000001160b */
[----:B------:R-:W-:Y:S01]  /*b3b0*/  PRMT R29, R56, 0x5410, R29 ;  /* 0x00005410381d7816 */ /* 0x000fe2000000001d */
[----:B------:R-:W-:Y:S01]  /*b3c0*/  IMAD.U32 R36, R33, 0x10000, RZ ;  /* 0x0001000021247824 */ /* 0x000fe200078e00ff */
[----:B------:R-:W-:Y:S02]  /*b3d0*/  SHF.R.U64 R30, R10, 0x10, R11 ;  /* 0x000000100a1e7819 */ /* 0x000fe4000000120b */
[----:B------:R-:W-:Y:S02]  /*b3e0*/  PRMT R37, R54, 0x5410, R37 ;  /* 0x0000541036257816 */ /* 0x000fe40000000025 */
[----:B------:R-:W-:-:S02]  /*b3f0*/  PRMT R31, R20, 0x5410, R31 ;  /* 0x00005410141f7816 */ /* 0x000fc4000000001f */
[----:B------:R-:W-:Y:S02]  /*b400*/  PRMT R30, R20, 0x5432, R30 ;  /* 0x00005432141e7816 */ /* 0x000fe4000000001e */
[----:B------:R-:W-:Y:S02]  /*b410*/  SHF.R.U64 R35, R6, 0x10, R7 ;  /* 0x0000001006237819 */ /* 0x000fe40000001207 */
[----:B------:R-:W-:Y:S02]  /*b420*/  LOP3.LUT R21, R21, 0xffff0000, RZ, 0xc0, !PT ;  /* 0xffff000015157812 */ /* 0x000fe400078ec0ff */
[----:B------:R-:W-:Y:S02]  /*b430*/  PRMT R35, R53, 0x5410, R35 ;  /* 0x0000541035237816 */ /* 0x000fe40000000023 */
        /* <DEDUP_REMOVED lines=9> */
[C---:B------:R-:W-:Y:S01]  /*b4d0*/  IMAD.U32 R25, R37.reuse, 0x10000, RZ ;  /* 0x0001000025197824 */ /* 0x040fe200078e00ff */
[----:B------:R-:W-:Y:S02]  /*b4e0*/  LOP3.LUT R9, R32, 0xffff0000, RZ, 0xc0, !PT ;  /* 0xffff000020097812 */ /* 0x000fe400078ec0ff */
[----:B------:R-:W-:Y:S01]  /*b4f0*/  LOP3.LUT R37, R37, 0xffff0000, RZ, 0xc0, !PT ;  /* 0xffff000025257812 */ /* 0x000fe200078ec0ff */
[----:B--2---:R-:W0:Y:S02]  /*b500*/  LDS.128 R12, [R41+0x20400] ;  /* 0x02040000290c7984 */ /* 0x004e240000000c00 */
[C---:B0-----:R-:W-:Y:S01]  /*b510*/  IMAD.U32 R3, R12.reuse, 0x10000, RZ ;  /* 0x000100000c037824 */ /* 0x041fe200078e00ff */
[----:B------:R-:W-:Y:S01]  /*b520*/  LOP3.LUT R4, R12, 0xffff0000, RZ, 0xc0, !PT ;  /* 0xffff00000c047812 */ /* 0x000fe200078ec0ff */
[C---:B------:R-:W-:Y:S01]  /*b530*/  IMAD.U32 R5, R13.reuse, 0x10000, RZ ;  /* 0x000100000d057824 */ /* 0x040fe200078e00ff */
[----:B------:R-:W-:Y:S01]  /*b540*/  LOP3.LUT R12, R13, 0xffff0000, RZ, 0xc0, !PT ;  /* 0xffff00000d0c7812 */ /* 0x000fe200078ec0ff */
[----:B------:R-:W-:Y:S01]  /*b550*/  FFMA.FTZ R38, R3, R28, -R38 ;  /* 0x0000001c03267223 */ /* 0x000fe20000010826 */
[----:B------:R-:W-:-:S02]  /*b560*/  IMAD.U32 R28, R29, 0x10000, RZ ;  /* 0x000100001d1c7824 */ /* 0x000fc400078e00ff */
[----:B------:R-:W-:Y:S01]  /*b570*/  FFMA.FTZ R40, R3, R34, R40 ;  /* 0x0000002203287223 */ /* 0x000fe20000010028 */
[----:B------:R-:W-:Y:S01]  /*b580*/  IMAD.U32 R3, R31, 0x10000, RZ ;  /* 0x000100001f037824 */ /* 0x000fe200078e00ff */
[----:B------:R-:W-:Y:S01]  /*b590*/  LOP3.LUT R7, R14, 0xffff0000, RZ, 0xc0, !PT ;  /* 0xffff00000e077812 */ /* 0x000fe200078ec0ff */
[-C--:B------:R-:W-:Y:S01]  /*b5a0*/  FMUL.FTZ R34, R11, R28.reuse ;  /* 0x0000001c0b227220 */ /* 0x080fe20000410000 */
[----:B------:R-:W-:Y:S02]  /*b5b0*/  IMAD.U32 R8, R15, 0x10000, RZ ;  /* 0x000100000f087824 */ /* 0x000fe400078e00ff */
[C---:B------:R-:W-:Y:S01]  /*b5c0*/  FMUL.FTZ R11, R20.reuse, R25 ;  /* 0x00000019140b7220 */ /* 0x040fe20000410000 */
[C---:B------:R-:W-:Y:S01]  /*b5d0*/  FFMA.FTZ R42, R5.reuse, R28, -R42 ;  /* 0x0000001c052a7223 */ /* 0x040fe2000001082a */
[-C--:B------:R-:W-:Y:S01]  /*b5e0*/  FMUL.FTZ R28, R20, R3.reuse ;  /* 0x00000003141c7220 */ /* 0x080fe20000410000 */
[----:B------:R-:W-:Y:S01]  /*b5f0*/  FFMA.FTZ R34, R5, R36, R34 ;  /* 0x0000002405227223 */ /* 0x000fe20000010022 */
[----:B------:R-:W-:Y:S01]  /*b600*/  FFMA.FTZ R20, R8, R3, -R11 ;  /* 0x0000000308147223 */ /* 0x000fe2000001080b */
[C---:B------:R-:W-:Y:S01]  /*b610*/  FMUL.FTZ R3, R10.reuse, R9 ;  /* 0x000000090a037220 */ /* 0x040fe20000410000 */
[----:B------:R-:W-:Y:S01]  /*b620*/  FMUL.FTZ R11, R10, R21 ;  /* 0x000000150a0b7220 */ /* 0x000fe20000410000 */
[----:B------:R-:W-:Y:S01]  /*b630*/  IMAD.U32 R6, R14, 0x10000, RZ ;  /* 0x000100000e067824 */ /* 0x000fe200078e00ff */
[----:B------:R-:W-:Y:S01]  /*b640*/  LOP3.LUT R14, R15, 0xffff0000, RZ, 0xc0, !PT ;  /* 0xffff00000f0e7812 */ /* 0x000fe200078ec0ff */
[----:B------:R-:W-:-:S02]  /*b650*/  IMAD.U32 R13, R26, 0x10000, RZ ;  /* 0x000100001a0d7824 */ /* 0x000fc400078e00ff */
[----:B------:R-:W-:Y:S01]  /*b660*/  FFMA.FTZ R21, R4, R21, -R3 ;  /* 0x0000001504157223 */ /* 0x000fe20000010803 */
[----:B------:R-:W-:Y:S01]  /*b670*/  IMAD.U32 R5, R35, 0x10000, RZ ;  /* 0x0001000023057824 */ /* 0x000fe200078e00ff */
[----:B------:R-:W-:Y:S01]  /*b680*/  LOP3.LUT R15, R26, 0xffff0000, RZ, 0xc0, !PT ;  /* 0xffff00001a0f7812 */ /* 0x000fe200078ec0ff */
[----:B------:R-:W-:Y:S01]  /*b690*/  IMAD.U32 R3, R30, 0x10000, RZ ;  /* 0x000100001e037824 */ /* 0x000fe200078e00ff */
[----:B------:R-:W-:Y:S01]  /*b6a0*/  LOP3.LUT R26, R27, 0xffff0000, RZ, 0xc0, !PT ;  /* 0xffff00001b1a7812 */ /* 0x000fe200078ec0ff */
[----:B------:R-:W-:Y:S01]  /*b6b0*/  FFMA.FTZ R11, R4, R9, R11 ;  /* 0x00000009040b7223 */ /* 0x000fe2000001000b */
[C---:B------:R-:W-:Y:S01]  /*b6c0*/  FMUL.FTZ R27, R13.reuse, R5 ;  /* 0x000000050d1b7220 */ /* 0x040fe20000410000 */
[----:B------:R-:W-:Y:S01]  /*b6d0*/  FMUL.FTZ R13, R13, R3 ;  /* 0x000000030d0d7220 */ /* 0x000fe20000410000 */
[----:B------:R-:W-:Y:S01]  /*b6e0*/  LOP3.LUT R4, R35, 0xffff0000, RZ, 0xc0, !PT ;  /* 0xffff000023047812 */ /* 0x000fe200078ec0ff */
[----:B------:R-:W-:Y:S01]  /*b6f0*/  FFMA.FTZ R28, R8, R25, R28 ;  /* 0x00000019081c7223 */ /* 0x000fe2000001001c */
[----:B------:R-:W-:Y:S01]  /*b700*/  LOP3.LUT R29, R29, 0xffff0000, RZ, 0xc0, !PT ;  /* 0xffff00001d1d7812 */ /* 0x000fe200078ec0ff */
[----:B------:R-:W-:Y:S01]  /*b710*/  FFMA.FTZ R27, R6, R3, -R27 ;  /* 0x00000003061b7223 */ /* 0x000fe2000001081b */
[----:B------:R-:W-:Y:S01]  /*b720*/  LOP3.LUT R30, R30, 0xffff0000, RZ, 0xc0, !PT ;  /* 0xffff00001e1e7812 */ /* 0x000fe200078ec0ff */
[----:B------:R-:W-:Y:S01]  /*b730*/  FFMA.FTZ R10, R6, R5, R13 ;  /* 0x00000005060a7223 */ /* 0x000fe2000001000d */
[----:B------:R-:W-:Y:S01]  /*b740*/  LOP3.LUT R31, R31, 0xffff0000, RZ, 0xc0, !PT ;  /* 0xffff00001f1f7812 */ /* 0x000fe200078ec0ff */
[----:B------:R-:W-:Y:S01]  /*b750*/  FMUL.FTZ R25, R24, R33 ;  /* 0x0000002118197220 */ /* 0x000fe20000410000 */
[C---:B------:R-:W-:Y:S01]  /*b760*/  FMUL.FTZ R6, R15.reuse, R4 ;  /* 0x000000040f067220 */ /* 0x040fe20000410000 */
[----:B------:R-:W-:Y:S01]  /*b770*/  FMUL.FTZ R3, R26, R37 ;  /* 0x000000251a037220 */ /* 0x000fe20000410000 */
[----:B------:R-:W-:Y:S01]  /*b780*/  FMUL.FTZ R24, R24, R29 ;  /* 0x0000001d18187220 */ /* 0x000fe20000410000 */
[-C--:B------:R-:W-:Y:S01]  /*b790*/  FMUL.FTZ R15, R15, R30.reuse ;  /* 0x0000001e0f0f7220 */ /* 0x080fe20000410000 */
[----:B------:R-:W-:Y:S01]  /*b7a0*/  FMUL.FTZ R26, R26, R31 ;  /* 0x0000001f1a1a7220 */ /* 0x000fe20000410000 */
[----:B------:R-:W-:Y:S01]  /*b7b0*/  FFMA.FTZ R25, R12, R29, -R25 ;  /* 0x0000001d0c197223 */ /* 0x000fe20000010819 */
[C---:B------:R-:W-:Y:S01]  /*b7c0*/  FFMA.FTZ R6, R7.reuse, R30, -R6 ;  /* 0x0000001e07067223 */ /* 0x040fe20000010806 */
        /* <DEDUP_REMOVED lines=11> */
[----:B------:R3:W-:Y:S01]  /*b880*/  STS.128 [R41+0x20400], R4 ;  /* 0x0204000429007388 */ /* 0x0007e20000000c00 */
[----:B------:R-:W-:-:S05]  /*b890*/  F2FP.BF16.F32.PACK_AB R11, R37, R28 ;  /* 0x0000001c250b723e */ /* 0x000fca00000010ff */
[----:B------:R3:W-:Y:S02]  /*b8a0*/  STS.128 [R0+0x20400], R8 ;  /* 0x0204000800007388 */ /* 0x0007e40000000c00 */
.L_x_5856:
[----:B------:R-:W-:Y:S05]  /*b8b0*/  BSYNC B0 ;  /* 0x0000000000007941 */ /* 0x000fea0003800000 */
.L_x_5842:
        /* <DEDUP_REMOVED lines=8> */
.L_x_5839:
[----:B--23--:R-:W-:-:S05]  /*b940*/  IMAD.U32 R0, RZ, RZ, UR37 ;  /* 0x00000025ff007e24 */ /* 0x00cfca000f8e00ff */
[----:B------:R-:W-:-:S13]  /*b950*/  ISETP.NE.AND P0, PT, R0, 0x3, PT ;  /* 0x000000030000780c */ /* 0x000fda0003f05270 */
[----:B------:R-:W-:Y:S05]  /*b960*/  @!P0 BRA `(.L_x_5866) ;  /* 0x0000000000048947 */ /* 0x000fea0003800000 */
[----:B------:R-:W-:Y:S01]  /*b970*/  BPT.TRAP 0x1 ;  /* 0x000000040000795c */ /* 0x000fe20000300000 */
.L_x_5866:
[----:B-1----:R-:W-:Y:S01]  /*b980*/  IMAD R15, R17, 0x8, R2 ;  /* 0x00000008110f7824 */ /* 0x002fe200078e0202 */
[----:B------:R-:W-:-:S04]  /*b990*/  SHF.L.U32 R56, R22, 0x1f, RZ ;  /* 0x0000001f16387819 */ /* 0x000fc800000006ff */
[----:B------:R1:W2:Y:S01]  /*b9a0*/  SYNCS.PHASECHK.TRANS64.TRYWAIT P1, [R15+URZ+0x28c30], R56 ;  /* 0x028c30380f0075a7 */ /* 0x0002a2000802017f */
[----:B------:R-:W-:Y:S05]  /*b9b0*/  @!P0 BRA `(.L_x_5867) ;  /* 0x0000000000048947 */ /* 0x000fea0003800000 */
[----:B------:R-:W-:Y:S01]  /*b9c0*/  BPT.TRAP 0x1 ;  /* 0x000000040000795c */ /* 0x000fe20000300000 */
.L_x_5867:
[C---:B------:R-:W-:Y:S02]  /*b9d0*/  VIADD R0, R2.reuse, 0x22400 ;  /* 0x0002240002007836 */ /* 0x040fe40000000000 */
[----:B------:R-:W-:-:S03]  /*b9e0*/  VIADD R3, R2, 0x20400 ;  /* 0x0002040002037836 */ /* 0x000fc60000000000 */
[----:B------:R-:W-:Y:S02]  /*b9f0*/  SHF.R.U32.HI R0, RZ, 0x4, R0 ;  /* 0x00000004ff007819 */ /* 0x000fe40000011600 */
[----:B------:R-:W-:Y:S02]  /*ba00*/  SHF.R.U32.HI R3, RZ, 0x4, R3 ;  /* 0x00000004ff037819 */ /* 0x000fe40000011603 */
[----:B------:R-:W-:Y:S02]  /*ba10*/  LOP3.LUT R0, R0, 0x3fff, RZ, 0xc0, !PT ;  /* 0x00003fff00007812 */ /* 0x000fe400078ec0ff */
[----:B------:R-:W-:Y:S02]  /*ba20*/  LOP3.LUT R3, R3, 0x3fff, RZ, 0xc0, !PT ;  /* 0x00003fff03037812 */ /* 0x000fe400078ec0ff */
[----:B------:R-:W-:Y:S01]  /*ba30*/  LOP3.LUT R21, R0, 0x10000, RZ, 0xfc, !PT ;  /* 0x0001000000157812 */ /* 0x000fe200078efcff */
[----:B--2---:R-:W-:Y:S06]  /*ba40*/  @P1 BRA `(.L_x_5868) ;  /* 0x0000000000081947 */ /* 0x004fec0003800000 */
[----:B------:R-:W2:Y:S02]  /*ba50*/  SYNCS.PHASECHK.TRANS64.TRYWAIT P1, [R15+URZ+0x28c30], R56 ;  /* 0x028c30380f0075a7 */ /* 0x000ea4000802017f */
[----:B--2---:R-:W-:Y:S05]  /*ba60*/  @!P1 BRA `(.L_x_5869) ;  /* 0x0000017800f09947 */ /* 0x004fea0003800000 */
.L_x_5868:
[----:B------:R-:W-:Y:S01]  /*ba70*/  IMAD R10, R17, 0x200, R21 ;  /* 0x00000200110a7824 */ /* 0x000fe200078e0215 */
[----:B------:R-:W-:Y:S01]  /*ba80*/  LOP3.LUT R4, R3, 0x10000, RZ, 0xfc, !PT ;  /* 0x0001000003047812 */ /* 0x000fe200078efcff */
[----:B------:R-:W-:Y:S01]  /*ba90*/  IMAD.MOV.U32 R5, RZ, RZ, 0x40000040 ;  /* 0x40000040ff057424 */ /* 0x000fe200078e00ff */
[----:B------:R-:W-:Y:S05]  /*baa0*/  WARPSYNC.ALL ;  /* 0x0000000000007948 */ /* 0x000fea0003800000 */
[----:B0-----:R-:W-:Y:S01]  /*bab0*/  IMAD.MOV.U32 R11, RZ, RZ, 0x40000040 ;  /* 0x40000040ff0b7424 */ /* 0x001fe200078e00ff */
        /* <DEDUP_REMOVED lines=9> */
[----:B------:R-:W-:Y:S02]  /*bb50*/  VIADD R8, R4, 0x4 ;  /* 0x0000000404087836 */ /* 0x000fe40000000000 */
[----:B------:R-:W-:Y:S02]  /*bb60*/  IMAD.MOV.U32 R9, RZ, RZ, 0x40000040 ;  /* 0x40000040ff097424 */ /* 0x000fe400078e00ff */
[----:B------:R-:W-:-:S04]  /*bb70*/  IMAD.MOV.U32 R11, RZ, RZ, 0x40000040 ;  /* 0x40000040ff0b7424 */ /* 0x000fc800078e00ff */
[----:B------:R-:W-:Y:S01]  /*bb80*/  HGMMA.64x64x16.F32.BF16 R24, gdesc[UR4], RZ, !UPT, gsb0 ;  /* 0x00e00000041879f0 */ /* 0x000fe2000c0018ff */
[----:B------:R-:W-:Y:S02]  /*bb90*/  R2UR UR4, R12 ;  /* 0x000000000c0472ca */ /* 0x000fe400000e0000 */
[----:B------:R-:W-:Y:S02]  /*bba0*/  R2UR UR5, R13 ;  /* 0x000000000d0572ca */ /* 0x000fe400000e0000 */
[----:B------:R-:W-:Y:S01]  /*bbb0*/  R2UR UR6, R6 ;  /* 0x00000000060672ca */ /* 0x000fe200000e0000 */
[C---:B------:R-:W-:Y:S01]  /*bbc0*/  VIADD R6, R10.reuse, 0x4 ;  /* 0x000000040a067836 */ /* 0x040fe20000000000 */
[----:B------:R-:W-:Y:S01]  /*bbd0*/  R2UR UR7, R7 ;  /* 0x00000000070772ca */ /* 0x000fe200000e0000 */
[----:B------:R-:W-:Y:S02]  /*bbe0*/  IMAD.MOV.U32 R7, RZ, RZ, 0x40000040 ;  /* 0x40000040ff077424 */ /* 0x000fe400078e00ff */
[----:B------:R-:W-:Y:S01]  /*bbf0*/  VIADD R10, R10, 0x6 ;  /* 0x000000060a0a7836 */ /* 0x000fe20000000000 */
[----:B------:R-:W-:-:S02]  /*bc00*/  WARPGROUP.DEPBAR.LE gsb0, 0x0 ;  /* 0x00008000000079c5 */ /* 0x000fc40000010000 */
[----:B------:R-:W-:-:S07]  /*bc10*/  WARPGROUP.ARRIVE ;  /* 0x00000000000079c5 */ /* 0x000fce0000000000 */
[----:B------:R-:W-:Y:S01]  /*bc20*/  HGMMA.64x64x16.F32.BF16 R24, gdesc[UR4], R24, gsb0 ;  /* 0x00e00000041879f0 */ /* 0x000fe20008001818 */
[----:B------:R-:W-:Y:S02]  /*bc30*/  R2UR UR4, R8 ;  /* 0x00000000080472ca */ /* 0x000fe400000e0000 */
[----:B------:R-:W-:Y:S02]  /*bc40*/  R2UR UR5, R9 ;  /* 0x00000000090572ca */ /* 0x000fe400000e0000 */
[----:B------:R-:W-:Y:S01]  /*bc50*/  R2UR UR6, R6 ;  /* 0x00000000060672ca */ /* 0x000fe200000e0000 */
[----:B------:R-:W-:Y:S01]  /*bc60*/  VIADD R6, R4, 0x6 ;  /* 0x0000000604067836 */ /* 0x000fe20000000000 */
[----:B------:R-:W-:Y:S01]  /*bc70*/  R2UR UR7, R7 ;  /* 0x00000000070772ca */ /* 0x000fe200000e0000 */
[----:B------:R-:W-:Y:S01]  /*bc80*/  IMAD.MOV.U32 R7, RZ, RZ, 0x40000040 ;  /* 0x40000040ff077424 */ /* 0x000fe200078e00ff */
[----:B------:R-:W-:Y:S02]  /*bc90*/  WARPGROUP.DEPBAR.LE gsb0, 0x0 ;  /* 0x00008000000079c5 */ /* 0x000fe40000010000 */
[----:B------:R-:W-:-:S09]  /*bca0*/  WARPGROUP.ARRIVE ;  /* 0x00000000000079c5 */ /* 0x000fd20000000000 */
        /* <DEDUP_REMOVED lines=11> */
.L_x_5870:
[----:B------:R-:W0:Y:S01]  /*bd60*/  LDC R0, c[0x0][0x448] ;  /* 0x00011200ff007b82 */ /* 0x000e220000000800 */
[----:B------:R-:W-:Y:S01]  /*bd70*/  IMAD.IADD R10, R212, 0x1, R196 ;  /* 0x00000001d40a7824 */ /* 0x000fe200078e02c4 */
[----:B------:R-:W-:Y:S01]  /*bd80*/  ULDC.64 UR40, c[0x0][0x9e0] ;  /* 0x0002780000287ab9 */ /* 0x000fe20000000a00 */
[----:B------:R-:W-:Y:S01]  /*bd90*/  IMAD.MOV.U32 R63, RZ, RZ, -0x40 ;  /* 0xffffffc0ff3f7424 */ /* 0x000fe200078e00ff */
[----:B------:R-:W-:Y:S01]  /*bda0*/  UISETP.GE.AND UP0, UPT, UR41, 0x1, UPT ;  /* 0x000000012900788c */ /* 0x000fe2000bf06270 */
[----:B------:R-:W-:Y:S01]  /*bdb0*/  LOP3.LUT R16, R16, 0xffffff7f, RZ, 0xc0, !PT ;  /* 0xffffff7f10107812 */ /* 0x000fe200078ec0ff */
[----:B------:R-:W-:Y:S01]  /*bdc0*/  ULDC UR4, c[0x0][0x9dc] ;  /* 0x0002770000047ab9 */ /* 0x000fe20000000800 */
[----:B------:R-:W-:Y:S01]  /*bdd0*/  IMAD R63, R168, R63, 0x41 ;  /* 0x00000041a83f7424 */ /* 0x000fe200078e023f */
[----:B------:R-:W-:Y:S01]  /*bde0*/  UP2UR UR47, UPR, URZ, 0x1 ;  /* 0x000000013f2f7883 */ /* 0x000fe20008000000 */
[----:B------:R-:W-:-:S03]  /*bdf0*/  IMAD.U32 R20, RZ, RZ, UR4 ;  /* 0x00000004ff147e24 */ /* 0x000fc6000f8e00ff */
[----:B------:R-:W-:Y:S01]  /*be00*/  IADD3 R14, -R189, R63, R184 ;  /* 0x0000003fbd0e7210 */ /* 0x000fe20007ffe1b8 */
[----:B------:R-:W-:Y:S01]  /*be10*/  VIADD R63, R63, 0xffffffff ;  /* 0xffffffff3f3f7836 */ /* 0x000fe20000000000 */
[----:B------:R-:W-:-:S03]  /*be20*/  LOP3.LUT R57, RZ, R20, RZ, 0x33, !PT ;  /* 0x00000014ff397212 */ /* 0x000fc600078e33ff */
[----:B------:R-:W-:-:S04]  /*be30*/  IMAD.IADD R14, R14, 0x1, -R23 ;  /* 0x000000010e0e7824 */ /* 0x000fc800078e0a17 */
[----:B------:R-:W-:Y:S01]  /*be40*/  IMAD.IADD R57, R14, 0x1, R57 ;  /* 0x000000010e397824 */ /* 0x000fe200078e0239 */
[----:B0-----:R-:W-:-:S13]  /*be50*/  ISETP.NE.AND P1, PT, R0, 0x1, PT ;  /* 0x000000010000780c */ /* 0x001fda0003f25270 */
[----:B------:R-:W0:Y:S01]  /*be60*/  @P1 LDC R3, c[0x0][0x44c] ;  /* 0x00011300ff031b82 */ /* 0x000e220000000800 */
[----:B------:R-:W-:-:S07]  /*be70*/  @P1 LOP3.LUT R16, R16, 0x80, RZ, 0xfc, !PT ;  /* 0x0000008010101812 */ /* 0x000fce00078efcff */
[----:B------:R-:W3:Y:S01]  /*be80*/  @P1 LDC R11, c[0x0][0x450] ;  /* 0x00011400ff0b1b82 */ /* 0x000ee20000000800 */
[----:B0-----:R-:W-:-:S04]  /*be90*/  @P1 IMAD.HI.U32 R0, R10, R3, RZ ;  /* 0x000000030a001227 */ /* 0x001fc800078e00ff */
[----:B------:R-:W-:Y:S01]  /*bea0*/  VIADD R3, R15, 0x28c40 ;  /* 0x00028c400f037836 */ /* 0x000fe20000000000 */
[----:B---3--:R-:W-:Y:S01]  /*beb0*/  @P1 SHF.R.U32.HI R10, RZ, R11, R0 ;  /* 0x0000000bff0a1219 */ /* 0x008fe20000011600 */
[----:B------:R-:W-:Y:S01]  /*bec0*/  VIADD R11, R14, UR40 ;  /* 0x000000280e0b7c36 */ /* 0x000fe20008000000 */
[----:B------:R-:W-:Y:S02]  /*bed0*/  PLOP3.LUT P1, PT, PT, PT, UP0, 0x40, 0x0 ;  /* 0x000000000000781c */ /* 0x000fe40003f2e808 */
[----:B------:R-:W-:Y:S01]  /*bee0*/  LEA R0, R168, 0xffffffc0, 0x6 ;  /* 0xffffffc0a8007811 */ /* 0x000fe200078e30ff */
[----:B------:R-:W0:Y:S01]  /*bef0*/  SHFL.IDX PT, R58, R10, RZ, 0x1c1f ;  /* 0x001c1fff0a3a7589 */ /* 0x000e2200000e0000 */
[----:B------:R-:W-:Y:S02]  /*bf00*/  PRMT R3, R186, 0x654, R3 ;  /* 0x00000654ba037816 */ /* 0x000fe40000000003 */
[----:B------:R-:W-:Y:S02]  /*bf10*/  IADD3 R78, -R189, R184, -R0 ;  /* 0x000000b8bd4e7210 */ /* 0x000fe40007ffe900 */
[----:B------:R3:W-:Y:S02]  /*bf20*/  SYNCS.ARRIVE.TRANS64.RED.A1T0 RZ, [R3+URZ], RZ ;  /* 0x000000ff03ff79a7 */ /* 0x0007e4000810043f */
[----:B0-----:R-:W-:Y:S01]  /*bf30*/  VIADDMNMX R61, R58, R11, R78, PT ;  /* 0x0000000b3a3d7246 */ /* 0x001fe2000380014e */
[----:B------:R-:W-:-:S02]  /*bf40*/  IMAD.IADD R59, R57, 0x1, R58 ;  /* 0x00000001393b7824 */ /* 0x000fc400078e023a */
[----:B---3--:R-:W-:Y:S05]  /*bf50*/  @P1 BRA `(.L_x_5871) ;  /* 0x0000000000581947 */ /* 0x008fea0003800000 */
[----:B------:R-:W-:Y:S01]  /*bf60*/  IADD3 R3, -R23, R184, R58 ;  /* 0x000000b817037210 */ /* 0x000fe20007ffe13a */
[----:B------:R-:W-:Y:S03]  /*bf70*/  BSSY B0, `(.L_x_5872) ;  /* 0x0000010000007945 */ /* 0x000fe60003800000 */
[----:B------:R-:W-:-:S13]  /*bf80*/  ISETP.GT.AND P1, PT, R3, -0x1, PT ;  /* 0xffffffff0300780c */ /* 0x000fda0003f24270 */
[----:B------:R-:W-:Y:S05]  /*bf90*/  @P1 BRA `(.L_x_5873) ;  /* 0x0000000000201947 */ /* 0x000fea0003800000 */
[----:B------:R-:W-:Y:S01]  /*bfa0*/  UISETP.NE.AND UP0, UPT, UR41, 0x1, UPT ;  /* 0x000000012900788c */ /* 0x000fe2000bf05270 */
[----:B------:R-:W-:-:S05]  /*bfb0*/  LOP3.LUT R3, RZ, R3, RZ, 0x33, !PT ;  /* 0x00000003ff037212 */ /* 0x000fca00078e33ff */
[----:B------:R-:W-:-:S05]  /*bfc0*/  PLOP3.LUT P1, PT, PT, PT, UP0, 0x80, 0x0 ;  /* 0x000000000000781c */ /* 0x000fca0003f2f008 */
[----:B------:R-:W-:-:S08]  /*bfd0*/  @UP0 ULDC.64 UR4, c[0x0][0x9e8] ;  /* 0x00027a0000040ab9 */ /* 0x000fd00000000a00 */
[----:B------:R-:W-:-:S05]  /*bfe0*/  @P1 IMAD.HI.U32 R14, R3, UR4, RZ ;  /* 0x00000004030e1c27 */ /* 0x000fca000f8e00ff */
[----:B------:R-:W-:-:S04]  /*bff0*/  @P1 SHF.R.U32.HI R3, RZ, UR5, R14 ;  /* 0x00000005ff031c19 */ /* 0x000fc8000801160e */
[----:B------:R-:W-:Y:S01]  /*c000*/  LOP3.LUT R3, RZ, R3, RZ, 0x33, !PT ;  /* 0x00000003ff037212 */ /* 0x000fe200078e33ff */
[----:B------:R-:W-:Y:S06]  /*c010*/  BRA `(.L_x_5874) ;  /* 0x0000000000147947 */ /* 0x000fec0003800000 */
.L_x_5873:
[----:B------:R-:W-:-:S06]  /*c020*/  UISETP.NE.AND UP0, UPT, UR41, 0x1, UPT ;  /* 0x000000012900788c */ /* 0x000fcc000bf05270 */
[----:B------:R-:W-:-:S05]  /*c030*/  PLOP3.LUT P1, PT, PT, PT, UP0, 0x80, 0x0 ;  /* 0x000000000000781c */ /* 0x000fca0003f2f008 */
[----:B------:R-:W-:-:S08]  /*c040*/  @UP0 ULDC.64 UR4, c[0x0][0x9e8] ;  /* 0x00027a0000040ab9 */ /* 0x000fd00000000a00 */
[----:B------:R-:W-:-:S05]  /*c050*/  @P1 IMAD.HI.U32 R14, R3, UR4, RZ ;  /* 0x00000004030e1c27 */ /* 0x000fca000f8e00ff */
[----:B------:R-:W-:-:S07]  /*c060*/  @P1 SHF.R.U32.HI R3, RZ, UR5, R14 ;  /* 0x00000005ff031c19 */ /* 0x000fce000801160e */
.L_x_5874:
[----:B------:R-:W-:Y:S05]  /*c070*/  BSYNC B0 ;  /* 0x0000000000007941 */ /* 0x000fea0003800000 */
.L_x_5872:
[----:B------:R-:W-:-:S04]  /*c080*/  IMAD R14, R3, UR41, -R0 ;  /* 0x00000029030e7c24 */ /* 0x000fc8000f8e0a00 */
[----:B------:R-:W-:-:S05]  /*c090*/  IMAD.IADD R14, R14, 0x1, -R189 ;  /* 0x000000010e0e7824 */ /* 0x000fca00078e0abd */
[----:B------:R-:W-:Y:S02]  /*c0a0*/  VIMNMX R59, R59, R14, !PT ;  /* 0x0000000e3b3b7248 */ /* 0x000fe40007fe0100 */
[----:B------:R-:W-:-:S07]  /*c0b0*/  VIADDMNMX R61, R14, UR41, R61, PT ;  /* 0x000000290e3d7c46 */ /* 0x000fce000b80013d */
.L_x_5871:
[C---:B------:R-:W-:Y:S01]  /*c0c0*/  ISETP.GE.AND P1, PT, R63.reuse, 0x2, PT ;  /* 0x000000023f00780c */ /* 0x040fe20003f26270 */
[----:B------:R-:W0:Y:S01]  /*c0d0*/  SHFL.IDX PT, R10, R10, 0x1, 0x1c1f ;  /* 0x003c1f000a0a7f89 */ /* 0x000e2200000e0000 */
[----:B------:R-:W-:Y:S01]  /*c0e0*/  ISETP.GE.AND P5, PT, R63, 0xa, PT ;  /* 0x0000000a3f00780c */ /* 0x000fe20003fa6270 */
[----:B------:R-:W-:Y:S01]  /*c0f0*/  UISETP.NE.AND UP0, UPT, UR47, URZ, UPT ;  /* 0x0000003f2f00728c */ /* 0x000fe2000bf05270 */
[----:B------:R-:W-:Y:S02]  /*c100*/  ISETP.GT.AND P3, PT, R59, 0x1, !P1 ;  /* 0x000000013b00780c */ /* 0x000fe40004f64270 */
[----:B------:R-:W-:Y:S02]  /*c110*/  ISETP.GE.AND P2, PT, R63, 0x9, PT ;  /* 0x000000093f00780c */ /* 0x000fe40003f46270 */
[----:B------:R-:W-:Y:S02]  /*c120*/  ISETP.LT.OR P3, PT, R61, 0x2, P3 ;  /* 0x000000023d00780c */ /* 0x000fe40001f61670 */
[----:B------:R-:W-:-:S02]  /*c130*/  P2R R69, PR, RZ, 0x20 ;  /* 0x00000020ff457803 */ /* 0x000fc40000000000 */
[----:B------:R-:W-:Y:S02]  /*c140*/  FSEL R76, R25, -INF , !P3 ;  /* 0xff800000194c7808 */ /* 0x000fe40005800000 */
[C---:B------:R-:W-:Y:S02]  /*c150*/  ISETP.GT.AND P3, PT, R59.reuse, 0x9, !P5 ;  /* 0x000000093b00780c */ /* 0x040fe40006f64270 */
[----:B------:R-:W-:Y:S02]  /*c160*/  ISETP.GT.AND P4, PT, R59, 0x8, !P2 ;  /* 0x000000083b00780c */ /* 0x000fe40005784270 */
[----:B------:R-:W-:Y:S02]  /*c170*/  ISETP.LT.OR P3, PT, R61, 0xa, P3 ;  /* 0x0000000a3d00780c */ /* 0x000fe40001f61670 */
[----:B------:R-:W-:Y:S02]  /*c180*/  ISETP.GE.AND P5, PT, R63, 0x11, PT ;  /* 0x000000113f00780c */ /* 0x000fe40003fa6270 */
[----:B------:R-:W-:-:S02]  /*c190*/  FSEL R58, R29, -INF , !P3 ;  /* 0xff8000001d3a7808 */ /* 0x000fc40005800000 */
[----:B------:R-:W-:Y:S01]  /*c1a0*/  ISETP.LT.OR P4, PT, R61, 0x9, P4 ;  /* 0x000000093d00780c */ /* 0x000fe20002781670 */
[----:B0-----:R-:W-:Y:S01]  /*c1b0*/  IMAD.IADD R29, R57, 0x1, R10 ;  /* 0x00000001391d7824 */ /* 0x001fe200078e020a */
[----:B------:R-:W-:Y:S02]  /*c1c0*/  ISETP.GT.AND P3, PT, R59, 0x10, !P5 ;  /* 0x000000103b00780c */ /* 0x000fe40006f64270 */
[----:B------:R-:W-:Y:S02]  /*c1d0*/  FSEL R14, R28, -INF , !P4 ;  /* 0xff8000001c0e7808 */ /* 0x000fe40006000000 */
        /* <DEDUP_REMOVED lines=43> */
[C---:B------:R-:W-:Y:S02]  /*c490*/  ISETP.GE.AND P3, PT, R63.reuse, 0x32, PT ;  /* 0x000000323f00780c */ /* 0x040fe40003f66270 */
[----:B------:R-:W-:-:S02]  /*c4a0*/  ISETP.GE.AND P6, PT, R63, 0x1, PT ;  /* 0x000000013f00780c */ /* 0x000fc40003fc6270 */
[----:B------:R-:W-:Y:S02]  /*c4b0*/  ISETP.GT.AND P4, PT, R59, 0x31, !P3 ;  /* 0x000000313b00780c */ /* 0x000fe40005f84270 */
[----:B------:R-:W-:Y:S02]  /*c4c0*/  P2R R45, PR, RZ, 0x40 ;  /* 0x00000040ff2d7803 */ /* 0x000fe40000000000 */
[----:B------:R-:W-:Y:S02]  /*c4d0*/  ISETP.LT.OR P4, PT, R61, 0x32, P4 ;  /* 0x000000323d00780c */ /* 0x000fe40002781670 */
[----:B------:R-:W-:Y:S02]  /*c4e0*/  VIADDMNMX R25, R10, R11, R78, PT ;  /* 0x0000000b0a197246 */ /* 0x000fe4000380014e */
[----:B------:R-:W-:Y:S02]  /*c4f0*/  FSEL R72, R49, -INF , !P4 ;  /* 0xff80000031487808 */ /* 0x000fe40006000000 */
[----:B------:R-:W-:-:S04]  /*c500*/  ISETP.GE.AND P4, PT, R63, 0x39, PT ;  /* 0x000000393f00780c */ /* 0x000fc80003f86270 */
[----:B------:R-:W-:-:S04]  /*c510*/  ISETP.GT.AND P5, PT, R59, 0x38, !P4 ;  /* 0x000000383b00780c */ /* 0x000fc800067a4270 */
[----:B------:R-:W-:-:S04]  /*c520*/  ISETP.LT.OR P5, PT, R61, 0x39, P5 ;  /* 0x000000393d00780c */ /* 0x000fc80002fa1670 */
[----:B------:R-:W-:Y:S02]  /*c530*/  FSEL R52, R52, -INF , !P5 ;  /* 0xff80000034347808 */ /* 0x000fe40006800000 */
[----:B------:R-:W-:Y:S02]  /*c540*/  ISETP.GT.AND P5, PT, R59, RZ, !P6 ;  /* 0x000000ff3b00720c */ /* 0x000fe400077a4270 */
[----:B------:R-:W-:Y:S02]  /*c550*/  ISETP.GE.AND P6, PT, R63, 0x3a, PT ;  /* 0x0000003a3f00780c */ /* 0x000fe40003fc6270 */
[----:B------:R-:W-:-:S04]  /*c560*/  ISETP.LT.OR P5, PT, R61, 0x1, P5 ;  /* 0x000000013d00780c */ /* 0x000fc80002fa1670 */
[----:B------:R-:W-:Y:S02]  /*c570*/  FSEL R3, R24, -INF , !P5 ;  /* 0xff80000018037808 */ /* 0x000fe40006800000 */
        /* <DEDUP_REMOVED lines=13> */
[----:B------:R-:W-:Y:S01]  /*c650*/  @P5 IMAD.HI.U32 R10, R11, UR4, RZ ;  /* 0x000000040b0a5c27 */ /* 0x000fe2000f8e00ff */
[----:B------:R-:W-:-:S13]  /*c660*/  PLOP3.LUT P5, PT, PT, PT, UP0, 0x80, 0x0 ;  /* 0x000000000000781c */ /* 0x000fda0003faf008 */
[----:B------:R-:W-:-:S04]  /*c670*/  @P5 SHF.R.U32.HI R11, RZ, UR5, R10 ;  /* 0x00000005ff0b5c19 */ /* 0x000fc8000801160a */
[----:B------:R-:W-:Y:S01]  /*c680*/  LOP3.LUT R11, RZ, R11, RZ, 0x33, !PT ;  /* 0x0000000bff0b7212 */ /* 0x000fe200078e33ff */
[----:B------:R-:W-:Y:S06]  /*c690*/  BRA `(.L_x_5878) ;  /* 0x0000000000187947 */ /* 0x000fec0003800000 */
.L_x_5877:
[----:B------:R-:W-:-:S06]  /*c6a0*/  UISETP.NE.AND UP0, UPT, UR41, 0x1, UPT ;  /* 0x000000012900788c */ /* 0x000fcc000bf05270 */
[----:B------:R-:W-:-:S05]  /*c6b0*/  PLOP3.LUT P5, PT, PT, PT, UP0, 0x80, 0x0 ;  /* 0x000000000000781c */ /* 0x000fca0003faf008 */
[----:B------:R-:W-:-:S08]  /*c6c0*/  @UP0 ULDC.64 UR4, c[0x0][0x9e8] ;  /* 0x00027a0000040ab9 */ /* 0x000fd00000000a00 */
[----:B------:R-:W-:Y:S01]  /*c6d0*/  @P5 IMAD.HI.U32 R10, R11, UR4, RZ ;  /* 0x000000040b0a5c27 */ /* 0x000fe2000f8e00ff */
[----:B------:R-:W-:-:S13]  /*c6e0*/  PLOP3.LUT P5, PT, PT, PT, UP0, 0x80, 0x0 ;  /* 0x000000000000781c */ /* 0x000fda0003faf008 */
[----:B------:R-:W-:-:S07]  /*c6f0*/  @P5 SHF.R.U32.HI R11, RZ, UR5, R10 ;  /* 0x00000005ff0b5c19 */ /* 0x000fce000801160a */
.L_x_5878:
[----:B------:R-:W-:Y:S05]  /*c700*/  BSYNC B0 ;  /* 0x0000000000007941 */ /* 0x000fea0003800000 */
.L_x_5876:
[----:B------:R-:W-:-:S04]  /*c710*/  IMAD R0, R11, UR41, -R0 ;  /* 0x000000290b007c24 */ /* 0x000fc8000f8e0a00 */
[----:B------:R-:W-:-:S05]  /*c720*/  IMAD.IADD R0, R0, 0x1, -R189 ;  /* 0x0000000100007824 */ /* 0x000fca00078e0abd */
[----:B------:R-:W-:Y:S02]  /*c730*/  VIMNMX R29, R29, R0, !PT ;  /* 0x000000001d1d7248 */ /* 0x000fe40007fe0100 */
[----:B------:R-:W-:-:S07]  /*c740*/  VIADDMNMX R25, R0, UR41, R25, PT ;  /* 0x0000002900197c46 */ /* 0x000fce000b800119 */
.L_x_5875:
        /* <DEDUP_REMOVED lines=9> */
[C---:B------:R-:W-:Y:S02]  /*c7e0*/  ISETP.GT.AND P1, PT, R29.reuse, 0x9, !P1 ;  /* 0x000000091d00780c */ /* 0x040fe40004f24270 */
[----:B------:R-:W-:Y:S02]  /*c7f0*/  ISETP.GT.AND P2, PT, R29, 0x8, !P2 ;  /* 0x000000081d00780c */ /* 0x000fe40005744270 */
[----:B------:R-:W-:Y:S02]  /*c800*/  ISETP.LT.OR P1, PT, R25, 0xa, P1 ;  /* 0x0000000a1900780c */ /* 0x000fe40000f21670 */
[----:B------:R-:W-:Y:S02]  /*c810*/  FMNMX.FTZ R11, R60, R11, !PT ;  /* 0x0000000b3c0b7209 */ /* 0x000fe40007810000 */
[----:B------:R-:W-:-:S02]  /*c820*/  FSEL R24, R31, -INF , !P1 ;  /* 0xff8000001f187808 */ /* 0x000fc40004800000 */
[----:B------:R-:W-:Y:S02]  /*c830*/  ISETP.NE.AND P1, PT, R67, RZ, PT ;  /* 0x000000ff4300720c */ /* 0x000fe40003f25270 */
[----:B------:R-:W-:Y:S02]  /*c840*/  ISETP.LT.OR P2, PT, R25, 0x9, P2 ;  /* 0x000000091900780c */ /* 0x000fe40001741670 */
[----:B------:R-:W-:Y:S02]  /*c850*/  ISETP.GT.AND P1, PT, R29, 0x10, !P1 ;  /* 0x000000101d00780c */ /* 0x000fe40004f24270 */
[----:B------:R-:W-:Y:S02]  /*c860*/  FMNMX.FTZ R11, R62, R11, !PT ;  /* 0x0000000b3e0b7209 */ /* 0x000fe40007810000 */
[----:B------:R-:W-:Y:S02]  /*c870*/  ISETP.LT.OR P1, PT, R25, 0x11, P1 ;  /* 0x000000111900780c */ /* 0x000fe40000f21670 */
[----:B------:R-:W-:-:S02]  /*c880*/  FSEL R30, R30, -INF , !P2 ;  /* 0xff8000001e1e7808 */ /* 0x000fc40005000000 */
        /* <DEDUP_REMOVED lines=18> */
[----:B------:R-:W-:Y:S02]  /*c9b0*/  ISETP.NE.AND P5, PT, R45, RZ, PT ;  /* 0x000000ff2d00720c */ /* 0x000fe40003fa5270 */
        /* <DEDUP_REMOVED lines=8> */
[C---:B------:R-:W-:Y:S02]  /*ca40*/  ISETP.GT.AND P3, PT, R29.reuse, 0x31, !P3 ;  /* 0x000000311d00780c */ /* 0x040fe40005f64270 */
[----:B------:R-:W-:Y:S02]  /*ca50*/  FSEL R42, R42, -INF , !P1 ;  /* 0xff8000002a2a7808 */ /* 0x000fe40004800000 */
[----:B------:R-:W-:-:S02]  /*ca60*/  ISETP.GT.AND P1, PT, R29, 0x21, !P2 ;  /* 0x000000211d00780c */ /* 0x000fc40005724270 */
[----:B------:R-:W-:Y:S02]  /*ca70*/  ISETP.NE.AND P2, PT, R41, RZ, PT ;  /* 0x000000ff2900720c */ /* 0x000fe40003f45270 */
[----:B------:R-:W-:Y:S02]  /*ca80*/  ISETP.LT.OR P1, PT, R25, 0x22, P1 ;  /* 0x000000221900780c */ /* 0x000fe40000f21670 */
[----:B------:R-:W-:Y:S02]  /*ca90*/  ISETP.GT.AND P4, PT, R29, 0x38, !P4 ;  /* 0x000000381d00780c */ /* 0x000fe40006784270 */
[----:B------:R-:W-:Y:S02]  /*caa0*/  FSEL R36, R43, -INF , !P1 ;  /* 0xff8000002b247808 */ /* 0x000fe40004800000 */
[----:B------:R-:W-:Y:S02]  /*cab0*/  ISETP.NE.AND P1, PT, R33, RZ, PT ;  /* 0x000000ff2100720c */ /* 0x000fe40003f25270 */
[----:B------:R-:W-:-:S02]  /*cac0*/  ISETP.LT.OR P3, PT, R25, 0x32, P3 ;  /* 0x000000321900780c */ /* 0x000fc40001f61670 */
[C---:B------:R-:W-:Y:S02]  /*cad0*/  ISETP.GT.AND P1, PT, R29.reuse, 0x28, !P1 ;  /* 0x000000281d00780c */ /* 0x040fe40004f24270 */
[----:B------:R-:W-:Y:S02]  /*cae0*/  ISETP.GT.AND P6, PT, R29, 0x39, !P6 ;  /* 0x000000391d00780c */ /* 0x000fe400077c4270 */
[C---:B------:R-:W-:Y:S02]  /*caf0*/  ISETP.LT.OR P1, PT, R25.reuse, 0x29, P1 ;  /* 0x000000291900780c */ /* 0x040fe40000f21670 */
[----:B------:R-:W-:Y:S02]  /*cb00*/  ISETP.LT.OR P4, PT, R25, 0x39, P4 ;  /* 0x000000391900780c */ /* 0x000fe40002781670 */
[----:B------:R-:W-:Y:S02]  /*cb10*/  FSEL R46, R46, -INF , !P1 ;  /* 0xff8000002e2e7808 */ /* 0x000fe40004800000 */
[----:B------:R-:W-:-:S02]  /*cb20*/  ISETP.GT.AND P1, PT, R29, RZ, !P5 ;  /* 0x000000ff1d00720c */ /* 0x000fc40006f24270 */
[----:B------:R-:W-:Y:S02]  /*cb30*/  ISETP.NE.AND P5, PT, R37, RZ, PT ;  /* 0x000000ff2500720c */ /* 0x000fe40003fa5270 */
[----:B------:R-:W-:Y:S02]  /*cb40*/  ISETP.LT.OR P1, PT, R25, 0x1, P1 ;  /* 0x000000011900780c */ /* 0x000fe40000f21670 */
[----:B------:R-:W-:Y:S02]  /*cb50*/  FSEL R78, R51, -INF , !P3 ;  /* 0xff800000334e7808 */ /* 0x000fe40005800000 */
[----:B------:R-:W-:Y:S02]  /*cb60*/  FSEL R27, R26, -INF , !P1 ;  /* 0xff8000001a1b7808 */ /* 0x000fe40004800000 */
[----:B------:R-:W-:Y:S02]  /*cb70*/  FMNMX.FTZ R26, R74, R11, !PT ;  /* 0x0000000b4a1a7209 */ /* 0x000fe40007810000 */
[----:B------:R-:W-:-:S02]  /*cb80*/  ISETP.GT.AND P1, PT, R29, 0x29, !P2 ;  /* 0x000000291d00780c */ /* 0x000fc40005724270 */
[----:B------:R-:W-:Y:S01]  /*cb90*/  ISETP.GT.AND P2, PT, R29, 0x30, !P5 ;  /* 0x000000301d00780c */ /* 0x000fe20006f44270 */
[----:B------:R-:W0:Y:S01]  /*cba0*/  SHFL.BFLY PT, R11, R26, 0x2, 0x1f ;  /* 0x0c401f001a0b7f89 */ /* 0x000e2200000e0000 */
[C---:B------:R-:W-:Y:S02]  /*cbb0*/  ISETP.LT.OR P1, PT, R25.reuse, 0x2a, P1 ;  /* 0x0000002a1900780c */ /* 0x040fe40000f21670 */
[C---:B------:R-:W-:Y:S02]  /*cbc0*/  ISETP.LT.OR P2, PT, R25.reuse, 0x31, P2 ;  /* 0x000000311900780c */ /* 0x040fe40001741670 */
[----:B------:R-:W-:Y:S02]  /*cbd0*/  ISETP.LT.OR P6, PT, R25, 0x3a, P6 ;  /* 0x0000003a1900780c */ /* 0x000fe400037c1670 */
[----:B------:R-:W-:Y:S02]  /*cbe0*/  FSEL R50, R50, -INF , !P2 ;  /* 0xff80000032327808 */ /* 0x000fe40005000000 */
[----:B------:R-:W-:-:S02]  /*cbf0*/  FSEL R54, R54, -INF , !P4 ;  /* 0xff80000036367808 */ /* 0x000fc40006000000 */
[----:B0-----:R-:W-:Y:S02]  /*cc00*/  FMNMX.FTZ R33, R26, R11, !PT ;  /* 0x0000000b1a217209 */ /* 0x001fe40007810000 */
[----:B------:R-:W-:Y:S02]  /*cc10*/  FMNMX.FTZ R11, R27, R0, !PT ;  /* 0x000000001b0b7209 */ /* 0x000fe40007810000 */
[----:B------:R-:W-:Y:S01]  /*cc20*/  FSEL R26, R47, -INF , !P1 ;  /* 0xff8000002f1a7808 */ /* 0x000fe20004800000 */
[----:B------:R-:W0:Y:S01]  /*cc30*/  SHFL.BFLY PT, R10, R33, 0x1, 0x1f ;  /* 0x0c201f00210a7f89 */ /* 0x000e2200000e0000 */
[----:B------:R-:W-:-:S04]  /*cc40*/  FMNMX.FTZ R11, R30, R11, !PT ;  /* 0x0000000b1e0b7209 */ /* 0x000fc80007810000 */
[----:B------:R-:W-:-:S04]  /*cc50*/  FMNMX.FTZ R11, R24, R11, !PT ;  /* 0x0000000b180b7209 */ /* 0x000fc80007810000 */
[----:B------:R-:W-:-:S04]  /*cc60*/  FMNMX.FTZ R11, R34, R11, !PT ;  /* 0x0000000b220b7209 */ /* 0x000fc80007810000 */
[----:B------:R-:W-:Y:S01]  /*cc70*/  FMNMX.FTZ R31, R28, R11, !PT ;  /* 0x0000000b1c1f7209 */ /* 0x000fe20007810000 */
[----:B------:R-:W-:-:S03]  /*cc80*/  IMAD.U32 R11, RZ, RZ, UR4 ;  /* 0x00000004ff0b7e24 */ /* 0x000fc6000f8e00ff */
[----:B------:R-:W-:-:S04]  /*cc90*/  FMNMX.FTZ R31, R38, R31, !PT ;  /* 0x0000001f261f7209 */ /* 0x000fc80007810000 */
[----:B------:R-:W-:Y:S02]  /*cca0*/  FMNMX.FTZ R31, R32, R31, !PT ;  /* 0x0000001f201f7209 */ /* 0x000fe40007810000 */
[----:B0-----:R-:W-:Y:S02]  /*ccb0*/  FMNMX.FTZ R10, R33, R10, !PT ;  /* 0x0000000a210a7209 */ /* 0x001fe40007810000 */
[----:B------:R-:W-:Y:S02]  /*ccc0*/  FMNMX.FTZ R33, R42, R31, !PT ;  /* 0x0000001f2a217209 */ /* 0x000fe40007810000 */
[C---:B------:R-:W-:Y:S01]  /*ccd0*/  FSETP.NEU.FTZ.AND P1, PT, R10.reuse, -INF , PT ;  /* 0xff8000000a00780b */ /* 0x040fe20003f3d000 */
[----:B------:R-:W-:Y:S01]  /*cce0*/  FMUL.FTZ R35, R10, R11 ;  /* 0x0000000b0a237220 */ /* 0x000fe20000410000 */
        /* <DEDUP_REMOVED lines=20> */
[-CC-:B------:R-:W-:Y:S01]  /*ce30*/  FFMA.FTZ R25, R48, R11.reuse, -R31.reuse ;  /* 0x0000000b30197223 */ /* 0x180fe2000001081f */
[-CC-:B------:R-:W-:Y:S01]  /*ce40*/  FFMA.FTZ R40, R72, R11.reuse, -R31.reuse ;  /* 0x0000000b48287223 */ /* 0x180fe2000001081f */
[----:B------:R-:W0:Y:S01]  /*ce50*/  SHFL.BFLY PT, R14, R3, 0x2, 0x1f ;  /* 0x0c401f00030e7f89 */ /* 0x000e2200000e0000 */
[-CC-:B------:R-:W-:Y:S01]  /*ce60*/  FFMA.FTZ R44, R74, R11.reuse, -R31.reuse ;  /* 0x0000000b4a2c7223 */ /* 0x180fe2000001081f */
[----:B------:R-:W-:Y:S08]  /*ce70*/  MUFU.EX2 R164, R164 ;  /* 0x000000a400a47308 */ /* 0x000ff00000000800 */
[----:B------:R-:W3:Y:S08]  /*ce80*/  MUFU.EX2 R29, R29 ;  /* 0x0000001d001d7308 */ /* 0x000ef00000000800 */
[----:B------:R-:W4:Y:S01]  /*ce90*/  MUFU.EX2 R166, R166 ;  /* 0x000000a600a67308 */ /* 0x000f220000000800 */
[----:B0-----:R-:W-:Y:S01]  /*cea0*/  FMNMX.FTZ R41, R3, R14, !PT ;  /* 0x0000000e03297209 */ /* 0x001fe20007810000 */
[----:B------:R-:W-:-:S06]  /*ceb0*/  FFMA.FTZ R3, R70, R11, -R31 ;  /* 0x0000000b46037223 */ /* 0x000fcc000001081f */
[----:B------:R-:W0:Y:S01]  /*cec0*/  MUFU.EX2 R33, R33 ;  /* 0x0000002100217308 */ /* 0x000e220000000800 */
[----:B------:R-:W1:Y:S07]  /*ced0*/  SHFL.BFLY PT, R14, R41, 0x1, 0x1f ;  /* 0x0c201f00290e7f89 */ /* 0x000e6e00000e0000 */
[----:B------:R-:W2:Y:S08]  /*cee0*/  MUFU.EX2 R160, R160 ;  /* 0x000000a000a07308 */ /* 0x000eb00000000800 */
[----:B------:R-:W2:Y:S08]  /*cef0*/  MUFU.EX2 R35, R35 ;  /* 0x0000002300237308 */ /* 0x000eb00000000800 */
[----:B------:R-:W2:Y:S01]  /*cf00*/  MUFU.EX2 R162, R162 ;  /* 0x000000a200a27308 */ /* 0x000ea20000000800 */
[----:B-1----:R-:W-:Y:S01]  /*cf10*/  FMNMX.FTZ R14, R41, R14, !PT ;  /* 0x0000000e290e7209 */ /* 0x002fe20007810000 */
[----:B------:R-:W-:-:S03]  /*cf20*/  FFMA.FTZ R41, R52, R11, -R31 ;  /* 0x0000000b34297223 */ /* 0x000fc6000001081f */
[C---:B------:R-:W-:Y:S01]  /*cf30*/  FSETP.NEU.FTZ.AND P1, PT, R14.reuse, -INF , PT ;  /* 0xff8000000e00780b */ /* 0x040fe20003f3d000 */
[----:B------:R-:W-:Y:S02]  /*cf40*/  FMUL.FTZ R43, R14, R11 ;  /* 0x0000000b0e2b7220 */ /* 0x000fe40000410000 */
[----:B------:R-:W1:Y:S03]  /*cf50*/  MUFU.EX2 R37, R37 ;  /* 0x0000002500257308 */ /* 0x000e660000000800 */
[----:B------:R-:W-:Y:S01]  /*cf60*/  FSEL R31, R43, RZ, P1 ;  /* 0x000000ff2b1f7208 */ /* 0x000fe20000800000 */
[----:B---3--:R-:W-:Y:S01]  /*cf70*/  FADD.FTZ R43, R164, R29 ;  /* 0x0000001da42b7221 */ /* 0x008fe20000010000 */
[----:B------:R-:W-:-:S03]  /*cf80*/  F2FP.BF16.F32.PACK_AB R164, R29, R164 ;  /* 0x000000a41da4723e */ /* 0x000fc600000010ff */
        /* <DEDUP_REMOVED lines=10> */
[-C--:B------:R-:W-:Y:S01]  /*d030*/  FFMA.FTZ R32, R36, R11.reuse, -R31 ;  /* 0x0000000b24207223 */ /* 0x080fe2000001081f */
[----:B----4-:R-:W-:Y:S01]  /*d040*/  FADD.FTZ R34, R166, R43 ;  /* 0x0000002ba6227221 */ /* 0x010fe20000010000 */
[-CC-:B------:R-:W-:Y:S01]  /*d050*/  FFMA.FTZ R157, R42, R11.reuse, -R31.reuse ;  /* 0x0000000b2a9d7223 */ /* 0x180fe2000001081f */
[-CC-:B------:R-:W-:Y:S01]  /*d060*/  FFMA.FTZ R159, R46, R11.reuse, -R31.reuse ;  /* 0x0000000b2e9f7223 */ /* 0x180fe2000001081f */
[-CC-:B------:R-:W-:Y:S01]  /*d070*/  FFMA.FTZ R26, R26, R11.reuse, -R31.reuse ;  /* 0x0000000b1a1a7223 */ /* 0x180fe2000001081f */
[C---:B0-----:R-:W-:Y:S01]  /*d080*/  FADD.FTZ R45, R33.reuse, R34 ;  /* 0x00000022212d7221 */ /* 0x041fe20000010000 */
[----:B------:R-:W0:Y:S01]  /*d090*/  MUFU.EX2 R0, R0 ;  /* 0x0000000000007308 */ /* 0x000e220000000800 */
[-CC-:B------:R-:W-:Y:S01]  /*d0a0*/  FFMA.FTZ R27, R50, R11.reuse, -R31.reuse ;  /* 0x0000000b321b7223 */ /* 0x180fe2000001081f */
[-C--:B------:R-:W-:Y:S01]  /*d0b0*/  FFMA.FTZ R34, R78, R11.reuse, -R31 ;  /* 0x0000000b4e227223 */ /* 0x080fe2000001081f */
[----:B--2---:R-:W-:Y:S01]  /*d0c0*/  FADD.FTZ R38, R160, R45 ;  /* 0x0000002da0267221 */ /* 0x004fe20000010000 */
[-CC-:B------:R-:W-:Y:S01]  /*d0d0*/  FFMA.FTZ R54, R54, R11.reuse, -R31.reuse ;  /* 0x0000000b36367223 */ /* 0x180fe2000001081f */
[----:B------:R-:W-:Y:S01]  /*d0e0*/  FFMA.FTZ R31, R76, R11, -R31 ;  /* 0x0000000b4c1f7223 */ /* 0x000fe2000001081f */
[----:B------:R-:W-:Y:S01]  /*d0f0*/  F2FP.BF16.F32.PACK_AB R166, R33, R166 ;  /* 0x000000a621a6723e */ /* 0x000fe200000010ff */
[C---:B------:R-:W-:Y:S01]  /*d100*/  FADD.FTZ R45, R35.reuse, R38 ;  /* 0x00000026232d7221 */ /* 0x040fe20000010000 */
[----:B------:R-:W2:Y:S01]  /*d110*/  MUFU.EX2 R167, R167 ;  /* 0x000000a700a77308 */ /* 0x000ea20000000800 */
[----:B------:R-:W-:-:S02]  /*d120*/  F2FP.BF16.F32.PACK_AB R160, R35, R160 ;  /* 0x000000a023a0723e */ /* 0x000fc400000010ff */
[----:B------:R-:W-:Y:S01]  /*d130*/  FADD.FTZ R38, R162, R45 ;  /* 0x0000002da2267221 */ /* 0x000fe20000010000 */
[----:B-1----:R-:W-:-:S04]  /*d140*/  F2FP.BF16.F32.PACK_AB R162, R37, R162 ;  /* 0x000000a225a2723e */ /* 0x002fc800000010ff */
[----:B------:R-:W1:Y:S01]  /*d150*/  MUFU.EX2 R24, R24 ;  /* 0x0000001800187308 */ /* 0x000e620000000800 */
[----:B0-----:R-:W-:Y:S01]  /*d160*/  FADD.FTZ R36, R165, R0 ;  /* 0x00000000a5247221 */ /* 0x001fe20000010000 */
[----:B------:R-:W-:-:S06]  /*d170*/  F2FP.BF16.F32.PACK_AB R165, R0, R165 ;  /* 0x000000a500a5723e */ /* 0x000fcc00000010ff */
[----:B------:R-:W0:Y:S01]  /*d180*/  MUFU.EX2 R161, R161 ;  /* 0x000000a100a17308 */ /* 0x000e220000000800 */
[----:B--2---:R-:W-:-:S07]  /*d190*/  FADD.FTZ R43, R167, R36 ;  /* 0x00000024a72b7221 */ /* 0x004fce0000010000 */
[----:B------:R-:W2:Y:S01]  /*d1a0*/  MUFU.EX2 R28, R28 ;  /* 0x0000001c001c7308 */ /* 0x000ea20000000800 */
[C---:B-1----:R-:W-:Y:S01]  /*d1b0*/  FADD.FTZ R36, R24.reuse, R43 ;  /* 0x0000002b18247221 */ /* 0x042fe20000010000 */
[----:B------:R-:W-:-:S05]  /*d1c0*/  F2FP.BF16.F32.PACK_AB R167, R24, R167 ;  /* 0x000000a718a7723e */ /* 0x000fca00000010ff */
[----:B------:R1:W-:Y:S01]  /*d1d0*/  STSM.16.M88.4 [R200+0x26800], R164 ;  /* 0x026800a4c8007844 */ /* 0x0003e20000000200 */
[----:B------:R-:W3:Y:S01]  /*d1e0*/  MUFU.EX2 R163, R163 ;  /* 0x000000a300a37308 */ /* 0x000ee20000000800 */
[----:B0-----:R-:W-:-:S07]  /*d1f0*/  FADD.FTZ R43, R161, R36 ;  /* 0x00000024a12b7221 */ /* 0x001fce0000010000 */
[----:B------:R-:W0:Y:S01]  /*d200*/  MUFU.EX2 R30, R30 ;  /* 0x0000001e001e7308 */ /* 0x000e220000000800 */
[C---:B--2---:R-:W-:Y:S01]  /*d210*/  FADD.FTZ R36, R28.reuse, R43 ;  /* 0x0000002b1c247221 */ /* 0x044fe20000010000 */
[----:B------:R-:W-:Y:S01]  /*d220*/  FADD.FTZ R43, R37, R38 ;  /* 0x00000026252b7221 */ /* 0x000fe20000010000 */
[----:B------:R-:W-:-:S03]  /*d230*/  F2FP.BF16.F32.PACK_AB R161, R28, R161 ;  /* 0x000000a11ca1723e */ /* 0x000fc600000010ff */
[----:B------:R-:W-:Y:S02]  /*d240*/  FADD.FTZ R38, R156, R43 ;  /* 0x0000002b9c267221 */ /* 0x000fe40000010000 */
[----:B------:R-:W2:Y:S01]  /*d250*/  MUFU.EX2 R157, R157 ;  /* 0x0000009d009d7308 */ /* 0x000ea20000000800 */
[----:B---3--:R-:W-:-:S07]  /*d260*/  FADD.FTZ R29, R163, R36 ;  /* 0x00000024a31d7221 */ /* 0x008fce0000010000 */
[----:B------:R-:W3:Y:S01]  /*d270*/  MUFU.EX2 R39, R39 ;  /* 0x0000002700277308 */ /* 0x000ee20000000800 */
[C---:B0-----:R-:W-:Y:S01]  /*d280*/  FADD.FTZ R36, R30.reuse, R29 ;  /* 0x0000001d1e247221 */ /* 0x041fe20000010000 */
[----:B------:R-:W-:-:S05]  /*d290*/  F2FP.BF16.F32.PACK_AB R163, R30, R163 ;  /* 0x000000a31ea3723e */ /* 0x000fca00000010ff */
[----:B------:R1:W-:Y:S01]  /*d2a0*/  STSM.16.M88.4 [R205], R160 ;  /* 0x000000a0cd007844 */ /* 0x0003e20000000200 */
[----:B------:R-:W0:Y:S01]  /*d2b0*/  MUFU.EX2 R32, R32 ;  /* 0x0000002000207308 */ /* 0x000e220000000800 */
[----:B--2---:R-:W-:-:S07]  /*d2c0*/  FADD.FTZ R29, R157, R36 ;  /* 0x000000249d1d7221 */ /* 0x004fce0000010000 */
[----:B------:R-:W2:Y:S01]  /*d2d0*/  MUFU.EX2 R158, R158 ;  /* 0x0000009e009e7308 */ /* 0x000ea20000000800 */
[C---:B---3--:R-:W-:Y:S01]  /*d2e0*/  FADD.FTZ R33, R39.reuse, R38 ;  /* 0x0000002627217221 */ /* 0x048fe20000010000 */
[----:B------:R-:W-:-:S06]  /*d2f0*/  F2FP.BF16.F32.PACK_AB R156, R39, R156 ;  /* 0x0000009c279c723e */ /* 0x000fcc00000010ff */
[----:B------:R-:W3:Y:S01]  /*d300*/  MUFU.EX2 R159, R159 ;  /* 0x0000009f009f7308 */ /* 0x000ee20000000800 */
[C---:B0-----:R-:W-:Y:S01]  /*d310*/  FADD.FTZ R0, R32.reuse, R29 ;  /* 0x0000001d20007221 */ /* 0x041fe20000010000 */
[----:B------:R-:W-:-:S06]  /*d320*/  F2FP.BF16.F32.PACK_AB R157, R32, R157 ;  /* 0x0000009d209d723e */ /* 0x000fcc00000010ff */
[----:B------:R-:W0:Y:S01]  /*d330*/  MUFU.EX2 R26, R26 ;  /* 0x0000001a001a7308 */ /* 0x000e220000000800 */
[----:B--2---:R-:W-:-:S07]  /*d340*/  FADD.FTZ R24, R158, R33 ;  /* 0x000000219e187221 */ /* 0x004fce0000010000 */
[----:B------:R-:W2:Y:S01]  /*d350*/  MUFU.EX2 R3, R3 ;  /* 0x0000000300037308 */ /* 0x000ea20000000800 */
[----:B---3--:R-:W-:-:S07]  /*d360*/  FADD.FTZ R29, R159, R0 ;  /* 0x000000009f1d7221 */ /* 0x008fce0000010000 */
[----:B------:R-:W-:Y:S01]  /*d370*/  MUFU.EX2 R25, R25 ;  /* 0x0000001900197308 */ /* 0x000fe20000000800 */
[C---:B0-----:R-:W-:Y:S01]  /*d380*/  F2FP.BF16.F32.PACK_AB R159, R26.reuse, R159 ;  /* 0x0000009f1a9f723e */ /* 0x041fe200000010ff */
[----:B------:R-:W-:-:S06]  /*d390*/  FADD.FTZ R26, R26, R29 ;  /* 0x0000001d1a1a7221 */ /* 0x000fcc0000010000 */
[----:B------:R-:W0:Y:S01]  /*d3a0*/  MUFU.EX2 R40, R40 ;  /* 0x0000002800287308 */ /* 0x000e220000000800 */
[C---:B--2---:R-:W-:Y:S01]  /*d3b0*/  FADD.FTZ R24, R3.reuse, R24 ;  /* 0x0000001803187221 */ /* 0x044fe20000010000 */
[----:B------:R-:W-:-:S05]  /*d3c0*/  F2FP.BF16.F32.PACK_AB R158, R3, R158 ;  /* 0x0000009e039e723e */ /* 0x000fca00000010ff */
[----:B------:R1:W-:Y:S01]  /*d3d0*/  STSM.16.M88.4 [R201], R156 ;  /* 0x0000009cc9007844 */ /* 0x0003e20000000200 */
[----:B------:R-:W-:Y:S08]  /*d3e0*/  MUFU.EX2 R27, R27 ;  /* 0x0000001b001b7308 */ /* 0x000ff00000000800 */
[----:B------:R-:W2:Y:S01]  /*d3f0*/  MUFU.EX2 R34, R34 ;  /* 0x0000002200227308 */ /* 0x000ea20000000800 */
        /* <DEDUP_REMOVED lines=19> */
.L_x_5879:
[----:B------:R0:W2:Y:S01]  /*d530*/  SYNCS.PHASECHK.TRANS64.TRYWAIT P1, [R15+URZ+0x28c50], R56 ;  /* 0x028c50380f0075a7 */ /* 0x0000a2000802017f */
[----:B------:R-:W-:Y:S05]  /*d540*/  @!P0 BRA `(.L_x_5880) ;  /* 0x0000000000048947 */ /* 0x000fea0003800000 */
[----:B------:R-:W-:Y:S01]  /*d550*/  BPT.TRAP 0x1 ;  /* 0x000000040000795c */ /* 0x000fe20000300000 */
.L_x_5880:
[----:B------:R-:W-:Y:S01]  /*d560*/  ULDC UR44, c[0x0][0x9e4] ;  /* 0x00027900002c7ab9 */ /* 0x000fe20000000800 */
[----:B------:R-:W-:Y:S01]  /*d570*/  ULDC UR45, c[0x0][0x9dc] ;  /* 0x00027700002d7ab9 */ /* 0x000fe20000000800 */
[----:B------:R-:W-:Y:S01]  /*d580*/  ULDC UR38, c[0x0][0x988] ;  /* 0x0002620000267ab9 */ /* 0x000fe20000000800 */
[----:B------:R-:W-:Y:S01]  /*d590*/  ULDC UR46, c[0x0][0x9e0] ;  /* 0x00027800002e7ab9 */ /* 0x000fe20000000800 */
[----:B------:R-:W-:Y:S01]  /*d5a0*/  BSSY B0, `(.L_x_5881) ;  /* 0x0000006000007945 */ /* 0x000fe20003800000 */
[----:B------:R-:W-:Y:S02]  /*d5b0*/  IMAD R28, R17, 0x1000, R195 ;  /* 0x00001000111c7824 */ /* 0x000fe400078e02c3 */
[----:B------:R-:W-:Y:S01]  /*d5c0*/  IMAD.MOV.U32 R29, RZ, RZ, 0x40000040 ;  /* 0x40000040ff1d7424 */ /* 0x000fe200078e00ff */
[----:B--2---:R-:W-:Y:S06]  /*d5d0*/  @P1 BRA `(.L_x_5882) ;  /* 0x0000000000081947 */ /* 0x004fec0003800000 */
[----:B------:R-:W2:Y:S02]  /*d5e0*/  SYNCS.PHASECHK.TRANS64.TRYWAIT P1, [R15+URZ+0x28c50], R56 ;  /* 0x028c50380f0075a7 */ /* 0x000ea4000802017f */
[----:B--2---:R-:W-:Y:S05]  /*d5f0*/  @!P1 BRA `(.L_x_5883) ;  /* 0x0000016000209947 */ /* 0x004fea0003800000 */
.L_x_5882:
[----:B------:R-:W-:Y:S05]  /*d600*/  BSYNC B0 ;  /* 0x0000000000007941 */ /* 0x000fea0003800000 */
.L_x_5881:
        /* <DEDUP_REMOVED lines=14> */
[----:B0-2--5:R-:W-:-:S06]  /*d6f0*/  WARPGROUP.ARRIVE ;  /* 0x00000000000079c5 */ /* 0x025fcc0000000000 */
        /* <DEDUP_REMOVED lines=24> */
.L_x_5884:
[----:B-1----:R-:W0:Y:S01]  /*d880*/  LDC R152, c[0x0][0x448] ;  /* 0x00011200ff987b82 */ /* 0x002e220000000800 */
[----:B------:R-:W-:Y:S01]  /*d890*/  VIADD R15, R15, 0x28c60 ;  /* 0x00028c600f0f7836 */ /* 0x000fe20000000000 */
[----:B------:R-:W-:Y:S01]  /*d8a0*/  UISETP.NE.AND UP0, UPT, UR47, URZ, UPT ;  /* 0x0000003f2f00728c */ /* 0x000fe2000bf05270 */
[----:B------:R-:W-:-:S03]  /*d8b0*/  IMAD.MOV.U32 R153, RZ, RZ, R196 ;  /* 0x000000ffff997224 */ /* 0x000fc600078e00c4 */
[----:B------:R-:W-:-:S04]  /*d8c0*/  PRMT R15, R186, 0x654, R15 ;  /* 0x00000654ba0f7816 */ /* 0x000fc8000000000f */
[----:B------:R1:W-:Y:S01]  /*d8d0*/  SYNCS.ARRIVE.TRANS64.RED.A1T0 RZ, [R15+URZ], RZ ;  /* 0x000000ff0fff79a7 */ /* 0x0003e2000810043f */
[----:B0-----:R-:W-:-:S13]  /*d8e0*/  ISETP.NE.AND P1, PT, R152, 0x1, PT ;  /* 0x000000019800780c */ /* 0x001fda0003f25270 */
[----:B------:R-:W0:Y:S08]  /*d8f0*/  @P1 LDC R152, c[0x0][0x44c] ;  /* 0x00011300ff981b82 */ /* 0x000e300000000800 */
[----:B-1----:R-:W1:Y:S01]  /*d900*/  @P1 LDC R15, c[0x0][0x450] ;  /* 0x00011400ff0f1b82 */ /* 0x002e620000000800 */
[----:B0-----:R-:W-:-:S05]  /*d910*/  @P1 IMAD.HI.U32 R152, R196, R152, RZ ;  /* 0x00000098c4981227 */ /* 0x001fca00078e00ff */
[----:B-1----:R-:W-:Y:S01]  /*d920*/  @P1 SHF.R.U32.HI R153, RZ, R15, R152 ;  /* 0x0000000fff991219 */ /* 0x002fe20000011698 */
[----:B------:R-:W-:Y:S01]  /*d930*/  VIADD R15, R168, 0xfffffffe ;  /* 0xfffffffea80f7836 */ /* 0x000fe20000000000 */
[----:B------:R-:W-:Y:S02]  /*d940*/  PLOP3.LUT P1, PT, PT, PT, UP0, 0x40, 0x0 ;  /* 0x000000000000781c */ /* 0x000fe40003f2e808 */
[----:B------:R-:W-:-:S05]  /*d950*/  IADD3 R152, R153, R184, -R23 ;  /* 0x000000b899987210 */ /* 0x000fca0007ffe817 */
[----:B------:R-:W-:-:S06]  /*d960*/  VIADD R153, R152, UR40 ;  /* 0x0000002898997c36 */ /* 0x000fcc0008000000 */
[----:B------:R-:W-:Y:S05]  /*d970*/  @P1 BRA `(.L_x_5885) ;  /* 0x0000000000541947 */ /* 0x000fea0003800000 */
[C---:B------:R-:W-:Y:S01]  /*d980*/  ISETP.GT.AND P1, PT, R152.reuse, RZ, PT ;  /* 0x000000ff9800720c */ /* 0x040fe20003f24270 */
[----:B------:R-:W-:Y:S01]  /*d990*/  BSSY B0, `(.L_x_5886) ;  /* 0x0000010000007945 */ /* 0x000fe20003800000 */
[----:B------:R-:W-:-:S11]  /*d9a0*/  VIADD R154, R152, 0xffffffff ;  /* 0xffffffff989a7836 */ /* 0x000fd60000000000 */
[----:B------:R-:W-:Y:S05]  /*d9b0*/  @P1 BRA `(.L_x_5887) ;  /* 0x0000000000201947 */ /* 0x000fea0003800000 */
[----:B------:R-:W-:Y:S01]  /*d9c0*/  UISETP.NE.AND UP0, UPT, UR41, 0x1, UPT ;  /* 0x000000012900788c */ /* 0x000fe2000bf05270 */
[----:B------:R-:W-:-:S05]  /*d9d0*/  IMAD.MOV R152, RZ, RZ, -R152 ;  /* 0x000000ffff987224 */ /* 0x000fca00078e0a98 */
[----:B------:R-:W-:-:S05]  /*d9e0*/  PLOP3.LUT P1, PT, PT, PT, UP0, 0x80, 0x0 ;  /* 0x000000000000781c */ /* 0x000fca0003f2f008 */
[----:B------:R-:W-:-:S08]  /*d9f0*/  @UP0 ULDC.64 UR4, c[0x0][0x9e8] ;  /* 0x00027a0000040ab9 */ /* 0x000fd00000000a00 */
[----:B------:R-:W-:-:S05]  /*da00*/  @P1 IMAD.HI.U32 R154, R152, UR4, RZ ;  /* 0x00000004989a1c27 */ /* 0x000fca000f8e00ff */
[----:B------:R-:W-:-:S04]  /*da10*/  @P1 SHF.R.U32.HI R152, RZ, UR5, R154 ;  /* 0x00000005ff981c19 */ /* 0x000fc8000801169a */
[----:B------:R-:W-:Y:S01]  /*da20*/  LOP3.LUT R154, RZ, R152, RZ, 0x33, !PT ;  /* 0x00000098ff9a7212 */ /* 0x000fe200078e33ff */
[----:B------:R-:W-:Y:S06]  /*da30*/  BRA `(.L_x_5888) ;  /* 0x0000000000147947 */ /* 0x000fec0003800000 */
.L_x_5887:
[----:B------:R-:W-:-:S06]  /*da40*/  UISETP.NE.AND UP0, UPT, UR41, 0x1, UPT ;  /* 0x000000012900788c */ /* 0x000fcc000bf05270 */
[----:B------:R-:W-:-:S05]  /*da50*/  PLOP3.LUT P1, PT, PT, PT, UP0, 0x80, 0x0 ;  /* 0x000000000000781c */ /* 0x000fca0003f2f008 */
[----:B------:R-:W-:-:S08]  /*da60*/  @UP0 ULDC.64 UR4, c[0x0][0x9e8] ;  /* 0x00027a0000040ab9 */ /* 0x000fd00000000a00 */
[----:B------:R-:W-:-:S05]  /*da70*/  @P1 IMAD.HI.U32 R152, R154, UR4, RZ ;  /* 0x000000049a981c27 */ /* 0x000fca000f8e00ff */
[----:B------:R-:W-:-:S07]  /*da80*/  @P1 SHF.R.U32.HI R154, RZ, UR5, R152 ;  /* 0x00000005ff9a1c19 */ /* 0x000fce0008011698 */
.L_x_5888:
[----:B------:R-:W-:Y:S05]  /*da90*/  BSYNC B0 ;  /* 0x0000000000007941 */ /* 0x000fea0003800000 */
.L_x_5886:
[----:B------:R-:W-:-:S04]  /*daa0*/  IMAD.U32 R152, RZ, RZ, UR41 ;  /* 0x00000029ff987e24 */ /* 0x000fc8000f8e00ff */
[----:B------:R-:W-:-:S05]  /*dab0*/  IMAD R154, R154, R152, UR41 ;  /* 0x000000299a9a7e24 */ /* 0x000fca000f8e0298 */
[----:B------:R-:W-:-:S07]  /*dac0*/  VIMNMX R153, R153, R154, PT ;  /* 0x0000009a99997248 */ /* 0x000fce0003fe0100 */
.L_x_5885:
        /* <DEDUP_REMOVED lines=8> */
.L_x_5912:
[----:B------:R-:W-:-:S05]  /*db50*/  VIADD R208, R17, 0x1 ;  /* 0x0000000111d07836 */ /* 0x000fca0000000000 */
[----:B------:R-:W-:-:S04]  /*db60*/  ISETP.NE.AND P1, PT, R208, 0x2, PT ;  /* 0x00000002d000780c */ /* 0x000fc80003f25270 */
[----:B------:R-:W-:Y:S02]  /*db70*/  SEL R11, RZ, 0x1, P1 ;  /* 0x00000001ff0b7807 */ /* 0x000fe40000800000 */
[----:B------:R-:W-:Y:S02]  /*db80*/  SEL R208, R208, RZ, P1 ;  /* 0x000000ffd0d07207 */ /* 0x000fe40000800000 */
[----:B------:R-:W-:Y:S01]  /*db90*/  LOP3.LUT R22, R22, R11, RZ, 0x3c, !PT ;  /* 0x0000000b16167212 */ /* 0x000fe200078e3cff */
[----:B0-----:R-:W-:Y:S06]  /*dba0*/  @!P0 BRA `(.L_x_5892) ;  /* 0x0000000000048947 */ /* 0x001fec0003800000 */
[----:B------:R-:W-:Y:S01]  /*dbb0*/  BPT.TRAP 0x1 ;  /* 0x000000040000795c */ /* 0x000fe20000300000 */
.L_x_5892:
[----:B------:R-:W-:Y:S01]  /*dbc0*/  IMAD R209, R208, 0x8, R2 ;  /* 0x00000008d0d17824 */ /* 0x000fe200078e0202 */
[----:B------:R-:W-:-:S04]  /*dbd0*/  SHF.L.U32 R210, R22, 0x1f, RZ ;  /* 0x0000001f16d27819 */ /* 0x000fc800000006ff */
[----:B------:R0:W1:Y:S01]  /*dbe0*/  SYNCS.PHASECHK.TRANS64.TRYWAIT P1, [R209+URZ+0x28c30], R210 ;  /* 0x028c30d2d10075a7 */ /* 0x000062000802017f */
[----:B------:R-:W-:Y:S05]  /*dbf0*/  @!P0 BRA `(.L_x_5893) ;  /* 0x0000000000048947 */ /* 0x000fea0003800000 */
[----:B------:R-:W-:Y:S01]  /*dc00*/  BPT.TRAP 0x1 ;  /* 0x000000040000795c */ /* 0x000fe20000300000 */
.L_x_5893:
[----:B------:R-:W-:Y:S01]  /*dc10*/  BSSY B2, `(.L_x_5894) ;  /* 0x0000006000027945 */ /* 0x000fe20003800000 */
[----:B------:R-:W-:Y:S02]  /*dc20*/  IMAD R156, R208, 0x200, R21 ;  /* 0x00000200d09c7824 */ /* 0x000fe400078e0215 */
[----:B------:R-:W-:Y:S01]  /*dc30*/  IMAD.MOV.U32 R157, RZ, RZ, 0x40000040 ;  /* 0x40000040ff9d7424 */ /* 0x000fe200078e00ff */
[----:B-1----:R-:W-:Y:S06]  /*dc40*/  @P1 BRA `(.L_x_5895) ;  /* 0x0000000000081947 */ /* 0x002fec0003800000 */
[----:B------:R-:W1:Y:S02]  /*dc50*/  SYNCS.PHASECHK.TRANS64.TRYWAIT P1, [R209+URZ+0x28c30], R210 ;  /* 0x028c30d2d10075a7 */ /* 0x000e64000802017f */
[----:B-1----:R-:W-:Y:S05]  /*dc60*/  @!P1 BRA `(.L_x_5896) ;  /* 0x0000015800989947 */ /* 0x002fea0003800000 */
.L_x_5895:
[----:B------:R-:W-:Y:S05]  /*dc70*/  BSYNC B2 ;  /* 0x0000000000027941 */ /* 0x000fea0003800000 */
.L_x_5894:
[C---:B------:R-:W-:Y:S01]  /*dc80*/  R2UR UR6, R156.reuse ;  /* 0x000000009c0672ca */ /* 0x040fe200000e0000 */
[C---:B------:R-:W-:Y:S01]  /*dc90*/  VIADD R154, R156.reuse, 0x2 ;  /* 0x000000029c9a7836 */ /* 0x040fe20000000000 */
[----:B------:R-:W-:Y:S01]  /*dca0*/  R2UR UR7, R157 ;  /* 0x000000009d0772ca */ /* 0x000fe200000e0000 */
[----:B------:R-:W-:Y:S01]  /*dcb0*/  VIADD R152, R156, 0x4 ;  /* 0x000000049c987836 */ /* 0x000fe20000000000 */
[----:B------:R-:W-:Y:S01]  /*dcc0*/  R2UR UR4, R4 ;  /* 0x00000000040472ca */ /* 0x000fe200000e0000 */
        /* <DEDUP_REMOVED lines=11> */
[----:B------:R-:W-:Y:S01]  /*dd80*/  WARPGROUP.ARRIVE ;  /* 0x00000000000079c5 */ /* 0x000fe20000000000 */
[----:B------:R-:W-:Y:S02]  /*dd90*/  R2UR UR8, R12 ;  /* 0x000000000c0872ca */ /* 0x000fe400000e0000 */
[----:B------:R-:W-:Y:S02]  /*dda0*/  R2UR UR9, R13 ;  /* 0x000000000d0972ca */ /* 0x000fe400000e0000 */
[----:B------:R-:W-:Y:S01]  /*ddb0*/  R2UR UR12, R8 ;  /* 0x00000000080c72ca */ /* 0x000fe200000e0000 */
[----:B------:R-:W-:Y:S01]  /*ddc0*/  HGMMA.64x64x16.F32.BF16 R152, gdesc[UR4], RZ, !UPT, gsb0 ;  /* 0x00e00000049879f0 */ /* 0x000fe2000c0018ff */
[----:B------:R-:W-:-:S02]  /*ddd0*/  R2UR UR13, R9 ;  /* 0x00000000090d72ca */ /* 0x000fc400000e0000 */
        /* <DEDUP_REMOVED lines=14> */
.L_x_5897:
[----:B------:R-:W2:Y:S01]  /*dec0*/  LDC R11, c[0x0][0x448] ;  /* 0x00011200ff0b7b82 */ /* 0x000ea20000000800 */
[----:B------:R-:W-:Y:S01]  /*ded0*/  IMAD.IADD R224, R212, 0x1, R196 ;  /* 0x00000001d4e07824 */ /* 0x000fe200078e02c4 */
[----:B------:R-:W-:Y:S01]  /*dee0*/  UISETP.NE.AND UP0, UPT, UR47, URZ, UPT ;  /* 0x0000003f2f00728c */ /* 0x000fe2000bf05270 */
[----:B--2---:R-:W-:-:S13]  /*def0*/  ISETP.NE.AND P1, PT, R11, 0x1, PT ;  /* 0x000000010b00780c */ /* 0x004fda0003f25270 */
[----:B------:R-:W2:Y:S08]  /*df00*/  @P1 LDC R20, c[0x0][0x44c] ;  /* 0x00011300ff141b82 */ /* 0x000eb00000000800 */
[----:B------:R-:W3:Y:S01]  /*df10*/  @P1 LDC R11, c[0x0][0x450] ;  /* 0x00011400ff0b1b82 */ /* 0x000ee20000000800 */
[----:B--2---:R-:W-:-:S05]  /*df20*/  @P1 IMAD.HI.U32 R20, R224, R20, RZ ;  /* 0x00000014e0141227 */ /* 0x004fca00078e00ff */
[----:B---3--:R-:W-:Y:S01]  /*df30*/  @P1 SHF.R.U32.HI R224, RZ, R11, R20 ;  /* 0x0000000bffe01219 */ /* 0x008fe20000011614 */
[----:B------:R-:W-:Y:S01]  /*df40*/  VIADD R11, R209, 0x28c40 ;  /* 0x00028c40d10b7836 */ /* 0x000fe20000000000 */
[----:B------:R-:W-:Y:S01]  /*df50*/  PLOP3.LUT P1, PT, PT, PT, UP0, 0x40, 0x0 ;  /* 0x000000000000781c */ /* 0x000fe20003f2e808 */
[----:B------:R-:W-:Y:S02]  /*df60*/  IMAD.U32 R20, RZ, RZ, UR45 ;  /* 0x0000002dff147e24 */ /* 0x000fe4000f8e00ff */
[----:B------:R-:W2:Y:S01]  /*df70*/  SHFL.IDX PT, R225, R224, RZ, 0x1c1f ;  /* 0x001c1fffe0e17589 */ /* 0x000ea200000e0000 */
[----:B------:R-:W-:Y:S02]  /*df80*/  PRMT R11, R186, 0x654, R11 ;  /* 0x00000654ba0b7816 */ /* 0x000fe4000000000b */
[----:B------:R-:W-:Y:S02]  /*df90*/  LOP3.LUT R223, RZ, R20, RZ, 0x33, !PT ;  /* 0x00000014ffdf7212 */ /* 0x000fe400078e33ff */
[----:B------:R3:W-:Y:S02]  /*dfa0*/  SYNCS.ARRIVE.TRANS64.RED.A1T0 RZ, [R11+URZ], RZ ;  /* 0x000000ff0bff79a7 */ /* 0x0007e4000810043f */
[----:B---3--:R-:W-:-:S05]  /*dfb0*/  IMAD.SHL.U32 R11, R15, 0x40, RZ ;  /* 0x000000400f0b7824 */ /* 0x008fca00078e00ff */
[----:B------:R-:W-:-:S04]  /*dfc0*/  IADD3 R222, -R189, 0x1, -R11 ;  /* 0x00000001bdde7810 */ /* 0x000fc80007ffe90b */
[----:B------:R-:W-:-:S05]  /*dfd0*/  IADD3 R222, -R23, R222, R184 ;  /* 0x000000de17de7210 */ /* 0x000fca0007ffe1b8 */
[----:B------:R-:W-:Y:S02]  /*dfe0*/  IMAD.IADD R223, R223, 0x1, R222 ;  /* 0x00000001dfdf7824 */ /* 0x000fe400078e02de */
[----:B------:R-:W-:Y:S02]  /*dff0*/  VIADD R222, R222, UR46 ;  /* 0x0000002edede7c36 */ /* 0x000fe40008000000 */
[C---:B--2---:R-:W-:Y:S02]  /*e000*/  IMAD.IADD R220, R225.reuse, 0x1, R223 ;  /* 0x00000001e1dc7824 */ /* 0x044fe400078e02df */
        /* <DEDUP_REMOVED lines=9> */
[----:B------:R-:W2:Y:S02]  /*e0a0*/  @P1 LDC.64 R202, c[0x0][0x9e8] ;  /* 0x00027a00ffca1b82 */ /* 0x000ea40000000a00 */
[----:B--2---:R-:W-:-:S05]  /*e0b0*/  @P1 IMAD.HI.U32 R202, R225, R202, RZ ;  /* 0x000000cae1ca1227 */ /* 0x004fca00078e00ff */
[----:B------:R-:W-:-:S04]  /*e0c0*/  @P1 SHF.R.U32.HI R225, RZ, R203, R202 ;  /* 0x000000cbffe11219 */ /* 0x000fc800000116ca */
[----:B------:R-:W-:Y:S01]  /*e0d0*/  LOP3.LUT R225, RZ, R225, RZ, 0x33, !PT ;  /* 0x000000e1ffe17212 */ /* 0x000fe200078e33ff */
[----:B------:R-:W-:Y:S06]  /*e0e0*/  BRA `(.L_x_5901) ;  /* 0x0000000000147947 */ /* 0x000fec0003800000 */
.L_x_5900:
[----:B------:R-:W-:-:S05]  /*e0f0*/  IMAD.U32 R227, RZ, RZ, UR44 ;  /* 0x0000002cffe37e24 */ /* 0x000fca000f8e00ff */
[----:B------:R-:W-:-:S13]  /*e100*/  ISETP.NE.AND P1, PT, R227, 0x1, PT ;  /* 0x00000001e300780c */ /* 0x000fda0003f25270 */
[----:B------:R-:W2:Y:S02]  /*e110*/  @P1 LDC.64 R202, c[0x0][0x9e8] ;  /* 0x00027a00ffca1b82 */ /* 0x000ea40000000a00 */
[----:B--2---:R-:W-:-:S05]  /*e120*/  @P1 IMAD.HI.U32 R202, R225, R202, RZ ;  /* 0x000000cae1ca1227 */ /* 0x004fca00078e00ff */
[----:B------:R-:W-:-:S07]  /*e130*/  @P1 SHF.R.U32.HI R225, RZ, R203, R202 ;  /* 0x000000cbffe11219 */ /* 0x000fce00000116ca */
.L_x_5901:
[----:B------:R-:W-:Y:S05]  /*e140*/  BSYNC B2 ;  /* 0x0000000000027941 */ /* 0x000fea0003800000 */
.L_x_5899:
[----:B------:R-:W-:-:S04]  /*e150*/  IMAD R225, R225, R227, -R11 ;  /* 0x000000e3e1e17224 */ /* 0x000fc800078e0a0b */
[----:B------:R-:W-:-:S05]  /*e160*/  IMAD.IADD R225, R225, 0x1, -R189 ;  /* 0x00000001e1e17824 */ /* 0x000fca00078e0abd */
[----:B------:R-:W-:Y:S02]  /*e170*/  VIMNMX R220, R220, R225, !PT ;  /* 0x000000e1dcdc7248 */ /* 0x000fe40007fe0100 */
[----:B------:R-:W-:-:S07]  /*e180*/  VIADDMNMX R221, R225, R227, R221, PT ;  /* 0x000000e3e1dd7246 */ /* 0x000fce00038001dd */
.L_x_5898:
[----:B------:R-:W-:Y:S01]  /*e190*/  ISETP.GT.AND P1, PT, R15, -0x1, PT ;  /* 0xffffffff0f00780c */ /* 0x000fe20003f24270 */
[----:B------:R-:W2:Y:S01]  /*e1a0*/  SHFL.IDX PT, R224, R224, 0x1, 0x1c1f ;  /* 0x003c1f00e0e07f89 */ /* 0x000ea200000e0000 */
[----:B------:R-:W-:Y:S02]  /*e1b0*/  UISETP.NE.AND UP0, UPT, UR47, URZ, UPT ;  /* 0x0000003f2f00728c */ /* 0x000fe4000bf05270 */
[C---:B------:R-:W-:Y:S02]  /*e1c0*/  ISETP.GT.AND P4, PT, R220.reuse, RZ, P1 ;  /* 0x000000ffdc00720c */ /* 0x040fe40000f84270 */
[C---:B------:R-:W-:Y:S02]  /*e1d0*/  ISETP.GT.AND P3, PT, R220.reuse, 0x1, P1 ;  /* 0x00000001dc00780c */ /* 0x040fe40000f64270 */
[----:B------:R-:W-:Y:S02]  /*e1e0*/  ISETP.LT.OR P4, PT, R221, 0x1, P4 ;  /* 0x00000001dd00780c */ /* 0x000fe40002781670 */
[----:B------:R-:W-:-:S02]  /*e1f0*/  ISETP.GT.AND P5, PT, R220, 0x8, P1 ;  /* 0x00000008dc00780c */ /* 0x000fc40000fa4270 */
[----:B------:R-:W-:Y:S02]  /*e200*/  FSEL R202, R152, -INF , !P4 ;  /* 0xff80000098ca7808 */ /* 0x000fe40006000000 */
[C---:B------:R-:W-:Y:S02]  /*e210*/  ISETP.GT.AND P4, PT, R220.reuse, 0x10, P1 ;  /* 0x00000010dc00780c */ /* 0x040fe40000f84270 */
[----:B------:R-:W-:Y:S02]  /*e220*/  ISETP.GT.AND P2, PT, R220, 0x9, P1 ;  /* 0x00000009dc00780c */ /* 0x000fe40000f44270 */
[C---:B------:R-:W-:Y:S02]  /*e230*/  ISETP.LT.OR P4, PT, R221.reuse, 0x11, P4 ;  /* 0x00000011dd00780c */ /* 0x040fe40002781670 */
[----:B------:R-:W-:Y:S02]  /*e240*/  ISETP.LT.OR P3, PT, R221, 0x2, P3 ;  /* 0x00000002dd00780c */ /* 0x000fe40001f61670 */
[----:B------:R-:W-:-:S02]  /*e250*/  FSEL R160, R160, -INF , !P4 ;  /* 0xff800000a0a07808 */ /* 0x000fc40006000000 */
[----:B------:R-:W-:Y:S01]  /*e260*/  ISETP.GT.AND P4, PT, R220, 0x20, P1 ;  /* 0x00000020dc00780c */ /* 0x000fe20000f84270 */
[--C-:B--2---:R-:W-:Y:S01]  /*e270*/  IMAD.IADD R222, R222, 0x1, R224.reuse ;  /* 0x00000001dede7824 */ /* 0x104fe200078e02e0 */
[----:B------:R-:W-:Y:S01]  /*e280*/  ISETP.LT.OR P5, PT, R221, 0x9, P5 ;  /* 0x00000009dd00780c */ /* 0x000fe20002fa1670 */
[----:B------:R-:W-:Y:S01]  /*e290*/  IMAD.IADD R223, R223, 0x1, R224 ;  /* 0x00000001dfdf7824 */ /* 0x000fe200078e02e0 */
[C---:B------:R-:W-:Y:S02]  /*e2a0*/  ISETP.LT.OR P2, PT, R221.reuse, 0xa, P2 ;  /* 0x0000000add00780c */ /* 0x040fe40001741670 */
[----:B------:R-:W-:Y:S02]  /*e2b0*/  ISETP.LT.OR P4, PT, R221, 0x21, P4 ;  /* 0x00000021dd00780c */ /* 0x000fe40002781670 */
[----:B------:R-:W-:Y:S02]  /*e2c0*/  FSEL R203, R153, -INF , !P3 ;  /* 0xff80000099cb7808 */ /* 0x000fe40005800000 */
[----:B------:R-:W-:-:S02]  /*e2d0*/  FSEL R156, R156, -INF , !P5 ;  /* 0xff8000009c9c7808 */ /* 0x000fc40006800000 */
[----:B------:R-:W-:Y:S02]  /*e2e0*/  FSEL R157, R157, -INF , !P2 ;  /* 0xff8000009d9d7808 */ /* 0x000fe40005000000 */
[C---:B------:R-:W-:Y:S02]  /*e2f0*/  ISETP.GT.AND P3, PT, R220.reuse, 0x11, P1 ;  /* 0x00000011dc00780c */ /* 0x040fe40000f64270 */
[C---:B------:R-:W-:Y:S02]  /*e300*/  ISETP.GT.AND P5, PT, R220.reuse, 0x18, P1 ;  /* 0x00000018dc00780c */ /* 0x040fe40000fa4270 */
[----:B------:R-:W-:Y:S02]  /*e310*/  ISETP.GT.AND P2, PT, R220, 0x19, P1 ;  /* 0x00000019dc00780c */ /* 0x000fe40000f44270 */
[----:B------:R-:W-:Y:S02]  /*e320*/  FSEL R168, R168, -INF , !P4 ;  /* 0xff800000a8a87808 */ /* 0x000fe40006000000 */
[----:B------:R-:W-:-:S02]  /*e330*/  ISETP.GT.AND P4, PT, R220, 0x30, P1 ;  /* 0x00000030dc00780c */ /* 0x000fc40000f84270 */
[C---:B------:R-:W-:Y:S02]  /*e340*/  ISETP.LT.OR P3, PT, R221.reuse, 0x12, P3 ;  /* 0x00000012dd00780c */ /* 0x040fe40001f61670 */
[C---:B------:R-:W-:Y:S02]  /*e350*/  ISETP.LT.OR P5, PT, R221.reuse, 0x19, P5 ;  /* 0x00000019dd00780c */ /* 0x040fe40002fa1670 */
        /* <DEDUP_REMOVED lines=9> */
[----:B------:R-:W-:-:S02]  /*e3f0*/  PLOP3.LUT P4, PT, PT, PT, UP0, 0x40, 0x0 ;  /* 0x000000000000781c */ /* 0x000fc40003f8e808 */
        /* <DEDUP_REMOVED lines=14> */
[----:B------:R-:W-:Y:S01]  /*e4e0*/  FSEL R181, R181, -INF , !P2 ;  /* 0xff800000b5b57808 */ /* 0x000fe20005000000 */
        /* <DEDUP_REMOVED lines=13> */
.L_x_5904:
[----:B------:R-:W-:-:S05]  /*e5c0*/  IMAD.U32 R172, RZ, RZ, UR44 ;  /* 0x0000002cffac7e24 */ /* 0x000fca000f8e00ff */
[----:B------:R-:W-:-:S13]  /*e5d0*/  ISETP.NE.AND P2, PT, R172, 0x1, PT ;  /* 0x00000001ac00780c */ /* 0x000fda0003f45270 */
[----:B------:R-:W2:Y:S02]  /*e5e0*/  @P2 LDC.64 R152, c[0x0][0x9e8] ;  /* 0x00027a00ff982b82 */ /* 0x000ea40000000a00 */
[----:B--2---:R-:W-:-:S05]  /*e5f0*/  @P2 IMAD.HI.U32 R152, R224, R152, RZ ;  /* 0x00000098e0982227 */ /* 0x004fca00078e00ff */
[----:B------:R-:W-:-:S07]  /*e600*/  @P2 SHF.R.U32.HI R224, RZ, R153, R152 ;  /* 0x00000099ffe02219 */ /* 0x000fce0000011698 */
.L_x_5905:
[----:B------:R-:W-:Y:S05]  /*e610*/  BSYNC B2 ;  /* 0x0000000000027941 */ /* 0x000fea0003800000 */
.L_x_5903:
[----:B------:R-:W-:-:S04]  /*e620*/  IMAD R11, R224, R172, -R11 ;  /* 0x000000ace00b7224 */ /* 0x000fc800078e0a0b */
[----:B------:R-:W-:-:S05]  /*e630*/  IMAD.IADD R11, R11, 0x1, -R189 ;  /* 0x000000010b0b7824 */ /* 0x000fca00078e0abd */
[----:B------:R-:W-:Y:S02]  /*e640*/  VIMNMX R223, R223, R11, !PT ;  /* 0x0000000bdfdf7248 */ /* 0x000fe40007fe0100 */
[----:B------:R-:W-:-:S07]  /*e650*/  VIADDMNMX R222, R11, R172, R222, PT ;  /* 0x000000ac0bde7246 */ /* 0x000fce00038001de */
.L_x_5902:
[----:B------:R-:W-:Y:S02]  /*e660*/  FMNMX.FTZ R11, R202, R10, !PT ;  /* 0x0000000aca0b7209 */ /* 0x000fe40007810000 */
[----:B------:R-:W-:Y:S02]  /*e670*/  LOP3.LUT R16, R16, 0xffffdfff, RZ, 0xc0, !PT ;  /* 0xffffdfff10107812 */ /* 0x000fe400078ec0ff */
[----:B------:R-:W-:Y:S02]  /*e680*/  FMNMX.FTZ R11, R203, R11, !PT ;  /* 0x0000000bcb0b7209 */ /* 0x000fe40007810000 */
[----:B------:R-:W-:Y:S02]  /*e690*/  @P0 LOP3.LUT R16, R16, 0x2000, RZ, 0xfc, !PT ;  /* 0x0000200010100812 */ /* 0x000fe400078efcff */
[----:B------:R-:W-:Y:S02]  /*e6a0*/  FMNMX.FTZ R11, R156, R11, !PT ;  /* 0x0000000b9c0b7209 */ /* 0x000fe40007810000 */
[----:B------:R-:W-:-:S02]  /*e6b0*/  ISETP.GT.AND P0, PT, R223, 0x20, P1 ;  /* 0x00000020df00780c */ /* 0x000fc40000f04270 */
[----:B------:R-:W-:Y:S02]  /*e6c0*/  FMNMX.FTZ R11, R157, R11, !PT ;  /* 0x0000000b9d0b7209 */ /* 0x000fe40007810000 */
[----:B------:R-:W-:Y:S02]  /*e6d0*/  LOP3.LUT R16, R16, 0xfffeffff, RZ, 0xc0, !PT ;  /* 0xfffeffff10107812 */ /* 0x000fe400078ec0ff */
[----:B------:R-:W-:Y:S02]  /*e6e0*/  FMNMX.FTZ R11, R160, R11, !PT ;  /* 0x0000000ba00b7209 */ /* 0x000fe40007810000 */
[----:B------:R-:W-:Y:S02]  /*e6f0*/  ISETP.GT.AND P2, PT, R223, 0x1, P1 ;  /* 0x00000001df00780c */ /* 0x000fe40000f44270 */
[----:B------:R-:W-:Y:S02]  /*e700*/  FMNMX.FTZ R11, R161, R11, !PT ;  /* 0x0000000ba10b7209 */ /* 0x000fe40007810000 */
[----:B------:R-:W-:-:S02]  /*e710*/  ISETP.GT.AND P3, PT, R223, 0x8, P1 ;  /* 0x00000008df00780c */ /* 0x000fc40000f64270 */
[----:B------:R-:W-:Y:S02]  /*e720*/  FMNMX.FTZ R11, R164, R11, !PT ;  /* 0x0000000ba40b7209 */ /* 0x000fe40007810000 */
[----:B------:R-:W-:Y:S02]  /*e730*/  @P0 LOP3.LUT R16, R16, 0x10000, RZ, 0xfc, !PT ;  /* 0x0001000010100812 */ /* 0x000fe400078efcff */
[----:B------:R-:W-:Y:S02]  /*e740*/  FMNMX.FTZ R11, R165, R11, !PT ;  /* 0x0000000ba50b7209 */ /* 0x000fe40007810000 */
[C---:B------:R-:W-:Y:S02]  /*e750*/  ISETP.GT.AND P0, PT, R223.reuse, 0x38, P1 ;  /* 0x00000038df00780c */ /* 0x040fe40000f04270 */
[----:B------:R-:W-:Y:S02]  /*e760*/  FMNMX.FTZ R11, R168, R11, !PT ;  /* 0x0000000ba80b7209 */ /* 0x000fe40007810000 */
[----:B------:R-:W-:-:S02]  /*e770*/  ISETP.GT.AND P4, PT, R223, 0x9, P1 ;  /* 0x00000009df00780c */ /* 0x000fc40000f84270 */
[----:B------:R-:W-:Y:S02]  /*e780*/  FMNMX.FTZ R11, R169, R11, !PT ;  /* 0x0000000ba90b7209 */ /* 0x000fe40007810000 */
[----:B------:R-:W-:Y:S02]  /*e790*/  LOP3.LUT R16, R16, 0xfffffffd, RZ, 0xc0, !PT ;  /* 0xfffffffd10107812 */ /* 0x000fe400078ec0ff */
[----:B------:R-:W-:Y:S02]  /*e7a0*/  FMNMX.FTZ R11, R225, R11, !PT ;  /* 0x0000000be10b7209 */ /* 0x000fe40007810000 */
[C---:B------:R-:W-:Y:S02]  /*e7b0*/  ISETP.LT.OR P2, PT, R222.reuse, 0x2, P2 ;  /* 0x00000002de00780c */ /* 0x040fe40001741670 */
[----:B------:R-:W-:Y:S02]  /*e7c0*/  FMNMX.FTZ R11, R173, R11, !PT ;  /* 0x0000000bad0b7209 */ /* 0x000fe40007810000 */
[----:B------:R-:W-:-:S02]  /*e7d0*/  ISETP.LT.OR P3, PT, R222, 0x9, P3 ;  /* 0x00000009de00780c */ /* 0x000fc40001f61670 */
[----:B------:R-:W-:Y:S02]  /*e7e0*/  FMNMX.FTZ R11, R176, R11, !PT ;  /* 0x0000000bb00b7209 */ /* 0x000fe40007810000 */
[----:B------:R-:W-:Y:S02]  /*e7f0*/  ISETP.LT.OR P4, PT, R222, 0xa, P4 ;  /* 0x0000000ade00780c */ /* 0x000fe40002781670 */
[----:B------:R-:W-:Y:S02]  /*e800*/  FMNMX.FTZ R11, R177, R11, !PT ;  /* 0x0000000bb10b7209 */ /* 0x000fe40007810000 */
[----:B------:R-:W-:Y:S02]  /*e810*/  @P0 LOP3.LUT R16, R16, 0x2, RZ, 0xfc, !PT ;  /* 0x0000000210100812 */ /* 0x000fe400078efcff */
[----:B------:R-:W-:Y:S02]  /*e820*/  FMNMX.FTZ R11, R180, R11, !PT ;  /* 0x0000000bb40b7209 */ /* 0x000fe40007810000 */
[----:B------:R-:W-:-:S02]  /*e830*/  ISETP.GT.AND P0, PT, R223, RZ, P1 ;  /* 0x000000ffdf00720c */ /* 0x000fc40000f04270 */
[----:B------:R-:W-:Y:S02]  /*e840*/  FSEL R155, R155, -INF , !P2 ;  /* 0xff8000009b9b7808 */ /* 0x000fe40005000000 */
[----:B------:R-:W-:Y:S02]  /*e850*/  FSEL R158, R158, -INF , !P3 ;  /* 0xff8000009e9e7808 */ /* 0x000fe40005800000 */
[----:B------:R-:W-:Y:S02]  /*e860*/  FSEL R159, R159, -INF , !P4 ;  /* 0xff8000009f9f7808 */ /* 0x000fe40006000000 */
[C---:B------:R-:W-:Y:S02]  /*e870*/  ISETP.GT.AND P5, PT, R223.reuse, 0x10, P1 ;  /* 0x00000010df00780c */ /* 0x040fe40000fa4270 */
[C---:B------:R-:W-:Y:S02]  /*e880*/  ISETP.GT.AND P2, PT, R223.reuse, 0x11, P1 ;  /* 0x00000011df00780c */ /* 0x040fe40000f44270 */
[----:B------:R-:W-:-:S02]  /*e890*/  ISETP.GT.AND P3, PT, R223, 0x18, P1 ;  /* 0x00000018df00780c */ /* 0x000fc40000f64270 */
[----:B------:R-:W-:Y:S02]  /*e8a0*/  ISETP.GT.AND P4, PT, R223, 0x19, P1 ;  /* 0x00000019df00780c */ /* 0x000fe40000f84270 */
[----:B------:R-:W-:Y:S02]  /*e8b0*/  FMNMX.FTZ R11, R181, R11, !PT ;  /* 0x0000000bb50b7209 */ /* 0x000fe40007810000 */
[C---:B------:R-:W-:Y:S02]  /*e8c0*/  ISETP.LT.OR P5, PT, R222.reuse, 0x11, P5 ;  /* 0x00000011de00780c */ /* 0x040fe40002fa1670 */
[C---:B------:R-:W-:Y:S01]  /*e8d0*/  ISETP.LT.OR P2, PT, R222.reuse, 0x12, P2 ;  /* 0x00000012de00780c */ /* 0x040fe20001741670 */
[----:B------:R-:W2:Y:S01]  /*e8e0*/  SHFL.BFLY PT, R152, R11, 0x2, 0x1f ;  /* 0x0c401f000b987f89 */ /* 0x000ea200000e0000 */
[C---:B------:R-:W-:Y:S02]  /*e8f0*/  ISETP.LT.OR P3, PT, R222.reuse, 0x19, P3 ;  /* 0x00000019de00780c */ /* 0x040fe40001f61670 */
[----:B------:R-:W-:-:S02]  /*e900*/  ISETP.LT.OR P4, PT, R222, 0x1a, P4 ;  /* 0x0000001ade00780c */ /* 0x000fc40002781670 */
[----:B------:R-:W-:Y:S02]  /*e910*/  LOP3.LUT R16, R16, 0xffffffdf, RZ, 0xc0, !PT ;  /* 0xffffffdf10107812 */ /* 0x000fe400078ec0ff */
[----:B------:R-:W-:Y:S02]  /*e920*/  FSEL R162, R162, -INF , !P5 ;  /* 0xff800000a2a27808 */ /* 0x000fe40006800000 */
[----:B------:R-:W-:Y:S02]  /*e930*/  FSEL R163, R163, -INF , !P2 ;  /* 0xff800000a3a37808 */ /* 0x000fe40005000000 */
[----:B------:R-:W-:Y:S02]  /*e940*/  FSEL R166, R166, -INF , !P3 ;  /* 0xff800000a6a67808 */ /* 0x000fe40005800000 */
[----:B------:R-:W-:Y:S02]  /*e950*/  FSEL R167, R167, -INF , !P4 ;  /* 0xff800000a7a77808 */ /* 0x000fe40006000000 */
[----:B------:R-:W-:-:S02]  /*e960*/  ISETP.GT.AND P2, PT, R223, 0x21, P1 ;  /* 0x00000021df00780c */ /* 0x000fc40000f44270 */
[C---:B------:R-:W-:Y:S02]  /*e970*/  ISETP.GT.AND P3, PT, R223.reuse, 0x28, P1 ;  /* 0x00000028df00780c */ /* 0x040fe40000f64270 */
[C---:B------:R-:W-:Y:S02]  /*e980*/  ISETP.GT.AND P4, PT, R223.reuse, 0x29, P1 ;  /* 0x00000029df00780c */ /* 0x040fe40000f84270 */
[C---:B------:R-:W-:Y:S02]  /*e990*/  ISETP.GT.AND P5, PT, R223.reuse, 0x30, P1 ;  /* 0x00000030df00780c */ /* 0x040fe40000fa4270 */
[C---:B------:R-:W-:Y:S02]  /*e9a0*/  ISETP.GT.AND P6, PT, R223.reuse, 0x31, P1 ;  /* 0x00000031df00780c */ /* 0x040fe40000fc4270 */
[----:B------:R-:W-:Y:S02]  /*e9b0*/  ISETP.GT.AND P1, PT, R223, 0x39, P1 ;  /* 0x00000039df00780c */ /* 0x000fe40000f24270 */
[----:B------:R-:W-:-:S02]  /*e9c0*/  @P0 LOP3.LUT R16, R16, 0x20, RZ, 0xfc, !PT ;  /* 0x0000002010100812 */ /* 0x000fc400078efcff */
[----:B--2---:R-:W-:Y:S02]  /*e9d0*/  FMNMX.FTZ R152, R11, R152, !PT ;  /* 0x000000980b987209 */ /* 0x004fe40007810000 */
[C---:B------:R-:W-:Y:S02]  /*e9e0*/  LOP3.LUT P0, RZ, R16.reuse, 0x10000, RZ, 0xc0, !PT ;  /* 0x0001000010ff7812 */ /* 0x040fe4000780c0ff */
[----:B------:R-:W-:Y:S01]  /*e9f0*/  LOP3.LUT R16, R16, 0xfffffff7, RZ, 0xc0, !PT ;  /* 0xfffffff710107812 */ /* 0x000fe200078ec0ff */
[----:B------:R-:W2:Y:S01]  /*ea00*/  SHFL.BFLY PT, R172, R152, 0x1, 0x1f ;  /* 0x0c201f0098ac7f89 */ /* 0x000ea200000e0000 */
[C---:B------:R-:W-:Y:S02]  /*ea10*/  ISETP.LT.OR P0, PT, R222.reuse, 0x21, P0 ;  /* 0x00000021de00780c */ /* 0x040fe40000701670 */
[----:B------:R-:W-:Y:S02]  /*ea20*/  ISETP.LT.OR P5, PT, R222, 0x31, P5 ;  /* 0x00000031de00780c */ /* 0x000fe40002fa1670 */
[----:B------:R-:W-:-:S02]  /*ea30*/  @P1 LOP3.LUT R16, R16, 0x8, RZ, 0xfc, !PT ;  /* 0x0000000810101812 */ /* 0x000fc400078efcff */
[----:B------:R-:W-:Y:S02]  /*ea40*/  ISETP.LT.OR P6, PT, R222, 0x32, P6 ;  /* 0x00000032de00780c */ /* 0x000fe400037c1670 */
[C---:B------:R-:W-:Y:S02]  /*ea50*/  LOP3.LUT P1, RZ, R16.reuse, 0x2, RZ, 0xc0, !PT ;  /* 0x0000000210ff7812 */ /* 0x040fe4000782c0ff */
[----:B------:R-:W-:Y:S02]  /*ea60*/  LOP3.LUT R16, R16, 0xffffffbf, RZ, 0xc0, !PT ;  /* 0xffffffbf10107812 */ /* 0x000fe400078ec0ff */
[----:B------:R-:W-:Y:S02]  /*ea70*/  FSEL R178, R178, -INF , !P5 ;  /* 0xff800000b2b27808 */ /* 0x000fe40006800000 */
[----:B------:R-:W-:Y:S02]  /*ea80*/  @P0 LOP3.LUT R16, R16, 0x40, RZ, 0xfc, !PT ;  /* 0x0000004010100812 */ /* 0x000fe400078efcff */
[----:B------:R-:W-:-:S02]  /*ea90*/  ISETP.LT.OR P0, PT, R222, 0x22, P2 ;  /* 0x00000022de00780c */ /* 0x000fc40001701670 */
[C---:B------:R-:W-:Y:S02]  /*eaa0*/  LOP3.LUT P2, RZ, R16.reuse, 0x20, RZ, 0xc0, !PT ;  /* 0x0000002010ff7812 */ /* 0x040fe4000784c0ff */
[----:B------:R-:W-:Y:S02]  /*eab0*/  LOP3.LUT R16, R16, 0xffffffef, RZ, 0xc0, !PT ;  /* 0xffffffef10107812 */ /* 0x000fe400078ec0ff */
[----:B------:R-:W-:Y:S02]  /*eac0*/  ISETP.LT.OR P2, PT, R222, 0x1, P2 ;  /* 0x00000001de00780c */ /* 0x000fe40001741670 */
[----:B--2---:R-:W-:Y:S02]  /*ead0*/  FMNMX.FTZ R172, R152, R172, !PT ;  /* 0x000000ac98ac7209 */ /* 0x004fe40007810000 */
[----:B------:R-:W-:Y:S02]  /*eae0*/  FSEL R154, R154, -INF , !P2 ;  /* 0xff8000009a9a7808 */ /* 0x000fe40005000000 */
[----:B------:R-:W-:-:S02]  /*eaf0*/  ISETP.LT.OR P1, PT, R222, 0x39, P1 ;  /* 0x00000039de00780c */ /* 0x000fc40000f21670 */
[----:B------:R-:W-:Y:S02]  /*eb00*/  @P0 LOP3.LUT R16, R16, 0x10, RZ, 0xfc, !PT ;  /* 0x0000001010100812 */ /* 0x000fe400078efcff */
[----:B------:R-:W-:Y:S02]  /*eb10*/  ISETP.LT.OR P0, PT, R222, 0x29, P3 ;  /* 0x00000029de00780c */ /* 0x000fe40001f01670 */
[C---:B------:R-:W-:Y:S02]  /*eb20*/  LOP3.LUT P3, RZ, R16.reuse, 0x8, RZ, 0xc0, !PT ;  /* 0x0000000810ff7812 */ /* 0x040fe4000786c0ff */
[----:B------:R-:W-:Y:S02]  /*eb30*/  LOP3.LUT R16, R16, 0xfffffffb, RZ, 0xc0, !PT ;  /* 0xfffffffb10107812 */ /* 0x000fe400078ec0ff */
[----:B------:R-:W-:Y:S02]  /*eb40*/  FSEL R179, R179, -INF , !P6 ;  /* 0xff800000b3b37808 */ /* 0x000fe40007000000 */
[----:B------:R-:W-:-:S02]  /*eb50*/  ISETP.LT.OR P3, PT, R222, 0x3a, P3 ;  /* 0x0000003ade00780c */ /* 0x000fc40001f61670 */
[----:B------:R-:W-:Y:S02]  /*eb60*/  FSEL R182, R182, -INF , !P1 ;  /* 0xff800000b6b67808 */ /* 0x000fe40004800000 */
[----:B------:R-:W-:Y:S02]  /*eb70*/  FSEL R183, R183, -INF , !P3 ;  /* 0xff800000b7b77808 */ /* 0x000fe40005800000 */
[----:B------:R-:W-:Y:S02]  /*eb80*/  @P0 LOP3.LUT R16, R16, 0x4, RZ, 0xfc, !PT ;  /* 0x0000000410100812 */ /* 0x000fe400078efcff */
[----:B------:R-:W-:Y:S02]  /*eb90*/  ISETP.LT.OR P0, PT, R222, 0x2a, P4 ;  /* 0x0000002ade00780c */ /* 0x000fe40002701670 */
[----:B------:R-:W-:Y:S02]  /*eba0*/  FSETP.NEU.FTZ.AND P4, PT, R172, -INF , PT ;  /* 0xff800000ac00780b */ /* 0x000fe40003f9d000 */
[----:B------:R-:W-:-:S02]  /*ebb0*/  LOP3.LUT R16, R16, 0xffffbfff, RZ, 0xc0, !PT ;  /* 0xffffbfff10107812 */ /* 0x000fc400078ec0ff */
[----:B------:R-:W-:Y:S02]  /*ebc0*/  FSEL R11, R172, RZ, P4 ;  /* 0x000000ffac0b7208 */ /* 0x000fe40002000000 */
[----:B------:R-:W-:-:S03]  /*ebd0*/  ISETP.NE.AND P1, PT, R197, RZ, PT ;  /* 0x000000ffc500720c */ /* 0x000fc60003f25270 */
[----:B------:R-:W-:Y:S01]  /*ebe0*/  FADD.FTZ R10, -R11, R10 ;  /* 0x0000000a0b0a7221 */ /* 0x000fe20000010100 */
[----:B------:R-:W-:Y:S01]  /*ebf0*/  IMAD.U32 R11, RZ, RZ, UR38 ;  /* 0x00000026ff0b7e24 */ /* 0x000fe2000f8e00ff */
[----:B------:R-:W-:-:S03]  /*ec00*/  @P0 LOP3.LUT R16, R16, 0x4000, RZ, 0xfc, !PT ;  /* 0x0000400010100812 */ /* 0x000fc600078efcff */
[-C--:B------:R-:W-:Y:S01]  /*ec10*/  FMUL.FTZ R152, R172, R11.reuse ;  /* 0x0000000bac987220 */ /* 0x080fe20000410000 */
[----:B------:R-:W-:Y:S01]  /*ec20*/  LOP3.LUT P0, RZ, R16, 0x10, RZ, 0xc0, !PT ;  /* 0x0000001010ff7812 */ /* 0x000fe2000780c0ff */
[----:B------:R-:W-:Y:S01]  /*ec30*/  FMUL.FTZ R10, R10, R11 ;  /* 0x0000000b0a0a7220 */ /* 0x000fe20000410000 */
[----:B------:R-:W-:Y:S02]  /*ec40*/  LOP3.LUT R16, R16, 0xffff7fff, RZ, 0xc0, !PT ;  /* 0xffff7fff10107812 */ /* 0x000fe400078ec0ff */
[----:B------:R-:W-:Y:S01]  /*ec50*/  FSEL R152, R152, RZ, P4 ;  /* 0x000000ff98987208 */ /* 0x000fe20002000000 */
[----:B------:R-:W-:-:S04]  /*ec60*/  @!P1 IMAD R17, R17, 0x40, R194 ;  /* 0x0000004011119824 */ /* 0x000fc800078e02c2 */
        /* <DEDUP_REMOVED lines=16> */
[----:B------:R-:W-:Y:S01]  /*ed70*/  FMNMX.FTZ R152, R154, R14, !PT ;  /* 0x0000000e9a987209 */ /* 0x000fe20007810000 */
[----:B------:R-:W-:Y:S01]  /*ed80*/  MUFU.EX2 R203, R203 ;  /* 0x000000cb00cb7308 */ /* 0x000fe20000000800 */
[----:B------:R-:W-:Y:S01]  /*ed90*/  @P0 LOP3.LUT R16, R16, 0x8000, RZ, 0xfc, !PT ;  /* 0x0000800010100812 */ /* 0x000fe200078efcff */
[----:B------:R-:W-:Y:S01]  /*eda0*/  @!P1 IMAD R17, R17, 0x4, R2 ;  /* 0x0000000411119824 */ /* 0x000fe200078e0202 */
[----:B------:R-:W-:-:S02]  /*edb0*/  FMNMX.FTZ R152, R155, R152, !PT ;  /* 0x000000989b987209 */ /* 0x000fc40007810000 */
[----:B------:R-:W-:Y:S02]  /*edc0*/  LOP3.LUT P0, RZ, R16, 0x40, RZ, 0xc0, !PT ;  /* 0x0000004010ff7812 */ /* 0x000fe4000780c0ff */
[----:B------:R-:W-:Y:S01]  /*edd0*/  FMNMX.FTZ R152, R158, R152, !PT ;  /* 0x000000989e987209 */ /* 0x000fe20007810000 */
[----:B------:R-:W-:Y:S01]  /*ede0*/  MUFU.EX2 R156, R156 ;  /* 0x0000009c009c7308 */ /* 0x000fe20000000800 */
[----:B------:R-:W-:Y:S02]  /*edf0*/  FSEL R170, R170, -INF , !P0 ;  /* 0xff800000aaaa7808 */ /* 0x000fe40004000000 */
[----:B------:R-:W-:Y:S02]  /*ee00*/  FMNMX.FTZ R152, R159, R152, !PT ;  /* 0x000000989f987209 */ /* 0x000fe40007810000 */
[----:B------:R-:W-:Y:S02]  /*ee10*/  LOP3.LUT P0, RZ, R16, 0x8000, RZ, 0xc0, !PT ;  /* 0x0000800010ff7812 */ /* 0x000fe4000780c0ff */
[----:B------:R-:W-:Y:S01]  /*ee20*/  FMNMX.FTZ R152, R162, R152, !PT ;  /* 0x00000098a2987209 */ /* 0x000fe20007810000 */
[----:B------:R-:W2:Y:S01]  /*ee30*/  MUFU.EX2 R157, R157 ;  /* 0x0000009d009d7308 */ /* 0x000ea20000000800 */
[----:B------:R-:W-:-:S02]  /*ee40*/  LOP3.LUT P4, RZ, R16, 0x4, RZ, 0xc0, !PT ;  /* 0x0000000410ff7812 */ /* 0x000fc4000788c0ff */
[----:B------:R-:W-:Y:S02]  /*ee50*/  FMNMX.FTZ R152, R163, R152, !PT ;  /* 0x00000098a3987209 */ /* 0x000fe40007810000 */
[----:B------:R-:W-:Y:S02]  /*ee60*/  FSEL R153, R171, -INF , !P0 ;  /* 0xff800000ab997808 */ /* 0x000fe40004000000 */
[----:B------:R-:W-:Y:S01]  /*ee70*/  FMNMX.FTZ R152, R166, R152, !PT ;  /* 0x00000098a6987209 */ /* 0x000fe20007810000 */
[----:B------:R-:W-:Y:S01]  /*ee80*/  MUFU.EX2 R160, R160 ;  /* 0x000000a000a07308 */ /* 0x000fe20000000800 */
[----:B------:R-:W-:Y:S02]  /*ee90*/  LOP3.LUT P0, RZ, R16, 0x4000, RZ, 0xc0, !PT ;  /* 0x0000400010ff7812 */ /* 0x000fe4000780c0ff */
[----:B------:R-:W-:Y:S02]  /*eea0*/  FMNMX.FTZ R152, R167, R152, !PT ;  /* 0x00000098a7987209 */ /* 0x000fe40007810000 */
        /* <DEDUP_REMOVED lines=15> */
[----:B------:R-:W3:Y:S01]  /*efa0*/  SHFL.BFLY PT, R152, R171, 0x2, 0x1f ;  /* 0x0c401f00ab987f89 */ /* 0x000ee200000e0000 */
[----:B------:R-:W-:Y:S08]  /*efb0*/  MUFU.EX2 R169, R169 ;  /* 0x000000a900a97308 */ /* 0x000ff00000000800 */
[----:B------:R-:W-:Y:S08]  /*efc0*/  MUFU.EX2 R173, R173 ;  /* 0x000000ad00ad7308 */ /* 0x000ff00000000800 */
[----:B------:R-:W-:Y:S01]  /*efd0*/  MUFU.EX2 R176, R176 ;  /* 0x000000b000b07308 */ /* 0x000fe20000000800 */
[----:B---3--:R-:W-:-:S07]  /*efe0*/  FMNMX.FTZ R171, R171, R152, !PT ;  /* 0x00000098abab7209 */ /* 0x008fce0007810000 */
[----:B------:R-:W-:Y:S01]  /*eff0*/  MUFU.EX2 R177, R177 ;  /* 0x000000b100b17308 */ /* 0x000fe20000000800 */
[----:B------:R-:W3:Y:S07]  /*f000*/  SHFL.BFLY PT, R220, R171, 0x1, 0x1f ;  /* 0x0c201f00abdc7f89 */ /* 0x000eee00000e0000 */
[----:B------:R4:W-:Y:S08]  /*f010*/  MUFU.EX2 R152, R202 ;  /* 0x000000ca00987308 */ /* 0x0009f00000000800 */
[----:B------:R-:W-:Y:S01]  /*f020*/  MUFU.EX2 R181, R181 ;  /* 0x000000b500b57308 */ /* 0x000fe20000000800 */
[----:B---3--:R-:W-:-:S04]  /*f030*/  FMNMX.FTZ R171, R171, R220, !PT ;  /* 0x000000dcabab7209 */ /* 0x008fc80007810000 */
[C---:B------:R-:W-:Y:S01]  /*f040*/  FSETP.NEU.FTZ.AND P2, PT, R171.reuse, -INF , PT ;  /* 0xff800000ab00780b */ /* 0x040fe20003f5d000 */
[----:B------:R-:W-:-:S03]  /*f050*/  FMUL.FTZ R222, R171, R11 ;  /* 0x0000000babde7220 */ /* 0x000fc60000410000 */
[----:B----4-:R-:W-:Y:S02]  /*f060*/  FSEL R202, R171, RZ, P2 ;  /* 0x000000ffabca7208 */ /* 0x010fe40001000000 */
[----:B------:R-:W-:-:S03]  /*f070*/  FSEL R222, R222, RZ, P2 ;  /* 0x000000ffdede7208 */ /* 0x000fc60001000000 */
[----:B------:R-:W-:Y:S02]  /*f080*/  FADD.FTZ R202, -R202, R14 ;  /* 0x0000000ecaca7221 */ /* 0x000fe40000010100 */
[----:B------:R3:W4:Y:S01]  /*f090*/  MUFU.EX2 R14, R10 ;  /* 0x0000000a000e7308 */ /* 0x0007220000000800 */
        /* <DEDUP_REMOVED lines=8> */
[-C--:B---3--:R-:W-:Y:S01]  /*f120*/  FMUL.FTZ R10, R202, R11.reuse ;  /* 0x0000000bca0a7220 */ /* 0x088fe20000410000 */
[-CC-:B------:R-:W-:Y:S01]  /*f130*/  FFMA.FTZ R202, R154, R11.reuse, -R222.reuse ;  /* 0x0000000b9aca7223 */ /* 0x180fe200000108de */
[----:B--2---:R-:W-:Y:S01]  /*f140*/  F2FP.BF16.F32.PACK_AB R154, R157, R156 ;  /* 0x0000009c9d9a723e */ /* 0x004fe200000010ff */
[-CC-:B------:R-:W-:Y:S01]  /*f150*/  FFMA.FTZ R153, R153, R11.reuse, -R222.reuse ;  /* 0x0000000b99997223 */ /* 0x180fe200000108de */
[-CC-:B------:R-:W-:Y:S01]  /*f160*/  FFMA.FTZ R174, R174, R11.reuse, -R222.reuse ;  /* 0x0000000baeae7223 */ /* 0x180fe200000108de */
[-CC-:B------:R-:W-:Y:S01]  /*f170*/  FFMA.FTZ R175, R175, R11.reuse, -R222.reuse ;  /* 0x0000000bafaf7223 */ /* 0x180fe200000108de */
[----:B------:R-:W-:Y:S01]  /*f180*/  FFMA.FTZ R178, R178, R11, -R222 ;  /* 0x0000000bb2b27223 */ /* 0x000fe200000108de */
[----:B------:R-:W2:Y:S01]  /*f190*/  MUFU.EX2 R10, R10 ;  /* 0x0000000a000a7308 */ /* 0x000ea20000000800 */
[----:B----4-:R-:W-:Y:S01]  /*f1a0*/  @!P1 STS [R17+0x28800], R14 ;  /* 0x0288000e11009388 */ /* 0x010fe20000000800 */
[----:B------:R-:W-:Y:S01]  /*f1b0*/  FFMA.FTZ R3, R14, R3, R152 ;  /* 0x000000030e037223 */ /* 0x000fe20000010098 */
[-CC-:B------:R-:W-:Y:S01]  /*f1c0*/  FFMA.FTZ R179, R179, R11.reuse, -R222.reuse ;  /* 0x0000000bb3b37223 */ /* 0x180fe200000108de */
[-CC-:B------:R-:W-:Y:S01]  /*f1d0*/  FFMA.FTZ R182, R182, R11.reuse, -R222.reuse ;  /* 0x0000000bb6b67223 */ /* 0x180fe200000108de */
[-C--:B------:R-:W-:Y:S01]  /*f1e0*/  FFMA.FTZ R183, R183, R11.reuse, -R222 ;  /* 0x0000000bb7b77223 */ /* 0x080fe200000108de */
[C---:B------:R-:W-:Y:S01]  /*f1f0*/  FADD.FTZ R3, R203.reuse, R3 ;  /* 0x00000003cb037221 */ /* 0x040fe20000010000 */
[----:B------:R-:W-:Y:S01]  /*f200*/  F2FP.BF16.F32.PACK_AB R152, R203, R152 ;  /* 0x00000098cb98723e */ /* 0x000fe200000010ff */
[----:B------:R-:W3:Y:S01]  /*f210*/  MUFU.EX2 R202, R202 ;  /* 0x000000ca00ca7308 */ /* 0x000ee20000000800 */
[----:B------:R-:W-:Y:S01]  /*f220*/  FMUL.FTZ R24, R24, R14 ;  /* 0x0000000e18187220 */ /* 0x000fe20000410000 */
[----:B------:R-:W-:Y:S01]  /*f230*/  FADD.FTZ R3, R156, R3 ;  /* 0x000000039c037221 */ /* 0x000fe20000010000 */
[----:B------:R-:W-:Y:S01]  /*f240*/  F2FP.BF16.F32.PACK_AB R156, R161, R160 ;  /* 0x000000a0a19c723e */ /* 0x000fe200000010ff */
[-C--:B------:R-:W-:Y:S01]  /*f250*/  FMUL.FTZ R25, R25, R14.reuse ;  /* 0x0000000e19197220 */ /* 0x080fe20000410000 */
[-C--:B------:R-:W-:Y:S01]  /*f260*/  FMUL.FTZ R28, R28, R14.reuse ;  /* 0x0000000e1c1c7220 */ /* 0x080fe20000410000 */
[----:B------:R-:W-:Y:S01]  /*f270*/  FADD.FTZ R3, R157, R3 ;  /* 0x000000039d037221 */ /* 0x000fe20000010000 */
[----:B------:R-:W-:Y:S01]  /*f280*/  FMUL.FTZ R29, R29, R14 ;  /* 0x0000000e1d1d7220 */ /* 0x000fe20000410000 */
[----:B------:R-:W-:Y:S01]  /*f290*/  MUFU.EX2 R159, R159 ;  /* 0x0000009f009f7308 */ /* 0x000fe20000000800 */
[----:B--2---:R2:W-:Y:S01]  /*f2a0*/  @!P1 STS [R17+0x28820], R10 ;  /* 0x0288200a11009388 */ /* 0x0045e20000000800 */
[----:B------:R-:W-:Y:S01]  /*f2b0*/  FADD.FTZ R3, R160, R3 ;  /* 0x00000003a0037221 */ /* 0x000fe20000010000 */
[----:B------:R-:W-:Y:S01]  /*f2c0*/  F2FP.BF16.F32.PACK_AB R160, R169, R168 ;  /* 0x000000a8a9a0723e */ /* 0x000fe200000010ff */
[-C--:B------:R-:W-:Y:S01]  /*f2d0*/  FMUL.FTZ R32, R32, R14.reuse ;  /* 0x0000000e20207220 */ /* 0x080fe20000410000 */
[-C--:B------:R-:W-:Y:S01]  /*f2e0*/  FMUL.FTZ R33, R33, R14.reuse ;  /* 0x0000000e21217220 */ /* 0x080fe20000410000 */
[----:B------:R-:W-:Y:S01]  /*f2f0*/  FADD.FTZ R3, R161, R3 ;  /* 0x00000003a1037221 */ /* 0x000fe20000010000 */
[----:B------:R-:W-:Y:S01]  /*f300*/  FMUL.FTZ R36, R36, R14 ;  /* 0x0000000e24247220 */ /* 0x000fe20000410000 */
[----:B------:R-:W-:Y:S01]  /*f310*/  MUFU.EX2 R157, R220 ;  /* 0x000000dc009d7308 */ /* 0x000fe20000000800 */
[----:B---3--:R-:W-:Y:S01]  /*f320*/  FFMA.FTZ R0, R10, R0, R202 ;  /* 0x000000000a007223 */ /* 0x008fe200000100ca */
[----:B------:R-:W-:Y:S01]  /*f330*/  FADD.FTZ R3, R164, R3 ;  /* 0x00000003a4037221 */ /* 0x000fe20000010000 */
[----:B--2---:R-:W-:Y:S01]  /*f340*/  FFMA.FTZ R17, R158, R11, -R222 ;  /* 0x0000000b9e117223 */ /* 0x004fe200000108de */
[----:B------:R-:W-:Y:S01]  /*f350*/  F2FP.BF16.F32.PACK_AB R158, R165, R164 ;  /* 0x000000a4a59e723e */ /* 0x000fe200000010ff */
[----:B------:R-:W-:Y:S01]  /*f360*/  FADD.FTZ R0, R155, R0 ;  /* 0x000000009b007221 */ /* 0x000fe20000010000 */
[----:B------:R-:W-:Y:S01]  /*f370*/  FADD.FTZ R3, R165, R3 ;  /* 0x00000003a5037221 */ /* 0x000fe20000010000 */
[----:B------:R-:W-:Y:S01]  /*f380*/  F2FP.BF16.F32.PACK_AB R164, R177, R176 ;  /* 0x000000b0b1a4723e */ /* 0x000fe200000010ff */
[----:B------:R-:W-:Y:S01]  /*f390*/  MUFU.EX2 R163, R163 ;  /* 0x000000a300a37308 */ /* 0x000fe20000000800 */
[-C--:B------:R-:W-:Y:S01]  /*f3a0*/  FMUL.FTZ R37, R37, R14.reuse ;  /* 0x0000000e25257220 */ /* 0x080fe20000410000 */
[----:B------:R-:W-:Y:S01]  /*f3b0*/  FADD.FTZ R3, R168, R3 ;  /* 0x00000003a8037221 */ /* 0x000fe20000010000 */
[-C--:B------:R-:W-:Y:S01]  /*f3c0*/  FMUL.FTZ R40, R40, R14.reuse ;  /* 0x0000000e28287220 */ /* 0x080fe20000410000 */
[-C--:B------:R-:W-:Y:S01]  /*f3d0*/  FMUL.FTZ R41, R41, R14.reuse ;  /* 0x0000000e29297220 */ /* 0x080fe20000410000 */
[-C--:B------:R-:W-:Y:S01]  /*f3e0*/  FMUL.FTZ R44, R44, R14.reuse ;  /* 0x0000000e2c2c7220 */ /* 0x080fe20000410000 */
[----:B------:R-:W-:Y:S01]  /*f3f0*/  FADD.FTZ R3, R169, R3 ;  /* 0x00000003a9037221 */ /* 0x000fe20000010000 */
        /* <DEDUP_REMOVED lines=22> */
[----:B------:R-:W-:Y:S01]  /*f560*/  FADD.FTZ R0, R159, R0 ;  /* 0x000000009f007221 */ /* 0x000fe20000010000 */
[-C--:B------:R-:W-:Y:S01]  /*f570*/  FMUL.FTZ R81, R81, R14.reuse ;  /* 0x0000000e51517220 */ /* 0x080fe20000410000 */
[-C--:B------:R-:W-:Y:S01]  /*f580*/  FMUL.FTZ R84, R84, R14.reuse ;  /* 0x0000000e54547220 */ /* 0x080fe20000410000 */
[----:B------:R-:W2:Y:S01]  /*f590*/  MUFU.EX2 R161, R170 ;  /* 0x000000aa00a17308 */ /* 0x000ea20000000800 */
[----:B------:R-:W-:Y:S01]  /*f5a0*/  FADD.FTZ R0, R157, R0 ;  /* 0x000000009d007221 */ /* 0x000fe20000010000 */
[----:B------:R-:W-:Y:S01]  /*f5b0*/  F2FP.BF16.F32.PACK_AB R157, R163, R157 ;  /* 0x0000009da39d723e */ /* 0x000fe200000010ff */
[-C--:B------:R-:W-:Y:S01]  /*f5c0*/  FMUL.FTZ R85, R85, R14.reuse ;  /* 0x0000000e55557220 */ /* 0x080fe20000410000 */
[-C--:B------:R-:W-:Y:S01]  /*f5d0*/  FMUL.FTZ R88, R88, R14.reuse ;  /* 0x0000000e58587220 */ /* 0x080fe20000410000 */
[----:B------:R-:W-:Y:S01]  /*f5e0*/  FADD.FTZ R0, R163, R0 ;  /* 0x00000000a3007221 */ /* 0x000fe20000010000 */
[-C--:B------:R-:W-:Y:S01]  /*f5f0*/  FMUL.FTZ R89, R89, R14.reuse ;  /* 0x0000000e59597220 */ /* 0x080fe20000410000 */
[-C--:B------:R-:W-:Y:S01]  /*f600*/  FMUL.FTZ R92, R92, R14.reuse ;  /* 0x0000000e5c5c7220 */ /* 0x080fe20000410000 */
[----:B------:R-:W5:Y:S01]  /*f610*/  MUFU.EX2 R162, R225 ;  /* 0x000000e100a27308 */ /* 0x000f620000000800 */
[----:B---3--:R-:W-:Y:S01]  /*f620*/  FADD.FTZ R0, R221, R0 ;  /* 0x00000000dd007221 */ /* 0x008fe20000010000 */
[-C--:B------:R-:W-:Y:S01]  /*f630*/  FMUL.FTZ R93, R93, R14.reuse ;  /* 0x0000000e5d5d7220 */ /* 0x080fe20000410000 */
[-C--:B------:R-:W-:Y:S01]  /*f640*/  FMUL.FTZ R96, R96, R14.reuse ;  /* 0x0000000e60607220 */ /* 0x080fe20000410000 */
[-C--:B------:R-:W-:Y:S01]  /*f650*/  FMUL.FTZ R97, R97, R14.reuse ;  /* 0x0000000e61617220 */ /* 0x080fe20000410000 */
[----:B----4-:R-:W-:Y:S01]  /*f660*/  FADD.FTZ R0, R167, R0 ;  /* 0x00000000a7007221 */ /* 0x010fe20000010000 */
[-C--:B------:R-:W-:Y:S01]  /*f670*/  FMUL.FTZ R100, R100, R14.reuse ;  /* 0x0000000e64647220 */ /* 0x080fe20000410000 */
[-C--:B------:R-:W-:Y:S01]  /*f680*/  FMUL.FTZ R101, R101, R14.reuse ;  /* 0x0000000e65657220 */ /* 0x080fe20000410000 */
[----:B------:R3:W4:Y:S01]  /*f690*/  MUFU.EX2 R165, R153 ;  /* 0x0000009900a57308 */ /* 0x0007220000000800 */
        /* <DEDUP_REMOVED lines=8> */
[----:B-----5:R-:W-:Y:S01]  /*f720*/  FADD.FTZ R3, R162, R3 ;  /* 0x00000003a2037221 */ /* 0x020fe20000010000 */
[----:B---3--:R-:W-:Y:S01]  /*f730*/  F2FP.BF16.F32.PACK_AB R153, R155, R202 ;  /* 0x000000ca9b99723e */ /* 0x008fe200000010ff */
[-C--:B------:R-:W-:Y:S01]  /*f740*/  FMUL.FTZ R116, R116, R14.reuse ;  /* 0x0000000e74747220 */ /* 0x080fe20000410000 */
[----:B------:R-:W-:Y:S01]  /*f750*/  F2FP.BF16.F32.PACK_AB R155, R159, R17 ;  /* 0x000000119f9b723e */ /* 0x000fe200000010ff */
[----:B------:R-:W-:Y:S01]  /*f760*/  BAR.SYNC.DEFER_BLOCKING 0xf, 0x100 ;  /* 0x03c4000000007b1d */ /* 0x000fe20000010000 */
[----:B------:R-:W-:Y:S01]  /*f770*/  FADD.FTZ R3, R173, R3 ;  /* 0x00000003ad037221 */ /* 0x000fe20000010000 */
[----:B------:R-:W-:Y:S01]  /*f780*/  F2FP.BF16.F32.PACK_AB R159, R167, R221 ;  /* 0x000000dda79f723e */ /* 0x000fe200000010ff */
[----:B------:R-:W-:Y:S01]  /*f790*/  FMUL.FTZ R117, R117, R14 ;  /* 0x0000000e75757220 */ /* 0x000fe20000410000 */
[----:B----4-:R-:W-:Y:S01]  /*f7a0*/  FADD.FTZ R0, R165, R0 ;  /* 0x00000000a5007221 */ /* 0x010fe20000010000 */
[----:B------:R-:W-:Y:S01]  /*f7b0*/  FADD.FTZ R3, R176, R3 ;  /* 0x00000003b0037221 */ /* 0x000fe20000010000 */
[----:B------:R-:W3:Y:S01]  /*f7c0*/  MUFU.EX2 R175, R175 ;  /* 0x000000af00af7308 */ /* 0x000ee20000000800 */
[----:B------:R-:W-:Y:S01]  /*f7d0*/  F2FP.BF16.F32.PACK_AB R162, R173, R162 ;  /* 0x000000a2ada2723e */ /* 0x000fe200000010ff */
[-C--:B------:R-:W-:Y:S01]  /*f7e0*/  FMUL.FTZ R120, R120, R14.reuse ;  /* 0x0000000e78787220 */ /* 0x080fe20000410000 */
[----:B------:R-:W-:Y:S01]  /*f7f0*/  FADD.FTZ R3, R177, R3 ;  /* 0x00000003b1037221 */ /* 0x000fe20000010000 */
[----:B------:R-:W-:Y:S01]  /*f800*/  F2FP.BF16.F32.PACK_AB R161, R165, R161 ;  /* 0x000000a1a5a1723e */ /* 0x000fe200000010ff */
[-C--:B------:R-:W-:Y:S01]  /*f810*/  FMUL.FTZ R121, R121, R14.reuse ;  /* 0x0000000e79797220 */ /* 0x080fe20000410000 */
[----:B--2---:R-:W-:Y:S01]  /*f820*/  FADD.FTZ R0, R174, R0 ;  /* 0x00000000ae007221 */ /* 0x004fe20000010000 */
        /* <DEDUP_REMOVED lines=12> */
[----:B------:R3:W-:Y:S01]  /*f8f0*/  STSM.16.M88.4 [R200+0x26800], R152 ;  /* 0x02680098c8007844 */ /* 0x0007e20000000200 */
[-C--:B------:R-:W-:Y:S01]  /*f900*/  FMUL.FTZ R140, R140, R14.reuse ;  /* 0x0000000e8c8c7220 */ /* 0x080fe20000410000 */
[-C--:B------:R-:W-:Y:S01]  /*f910*/  FMUL.FTZ R141, R141, R14.reuse ;  /* 0x0000000e8d8d7220 */ /* 0x080fe20000410000 */
[-C--:B------:R-:W-:Y:S01]  /*f920*/  FMUL.FTZ R144, R144, R14.reuse ;  /* 0x0000000e90907220 */ /* 0x080fe20000410000 */
[----:B------:R3:W-:Y:S01]  /*f930*/  STSM.16.M88.4 [R205], R156 ;  /* 0x0000009ccd007844 */ /* 0x0007e20000000200 */
[----:B------:R-:W5:Y:S01]  /*f940*/  MUFU.EX2 R179, R179 ;  /* 0x000000b300b37308 */ /* 0x000f620000000800 */
[----:B--2---:R-:W-:Y:S01]  /*f950*/  FADD.FTZ R0, R178, R0 ;  /* 0x00000000b2007221 */ /* 0x004fe20000010000 */
[-C--:B------:R-:W-:Y:S01]  /*f960*/  FMUL.FTZ R145, R145, R14.reuse ;  /* 0x0000000e91917220 */ /* 0x080fe20000410000 */
[----:B------:R3:W-:Y:S01]  /*f970*/  STSM.16.M88.4 [R201], R160 ;  /* 0x000000a0c9007844 */ /* 0x0007e20000000200 */
[-C--:B------:R-:W-:Y:S01]  /*f980*/  FMUL.FTZ R148, R148, R14.reuse ;  /* 0x0000000e94947220 */ /* 0x080fe20000410000 */
[----:B------:R-:W-:Y:S01]  /*f990*/  FMUL.FTZ R149, R149, R14 ;  /* 0x0000000e95957220 */ /* 0x000fe20000410000 */
[-C--:B------:R-:W-:Y:S01]  /*f9a0*/  FMUL.FTZ R26, R26, R10.reuse ;  /* 0x0000000a1a1a7220 */ /* 0x080fe20000410000 */
[----:B------:R-:W-:Y:S01]  /*f9b0*/  FMUL.FTZ R27, R27, R10 ;  /* 0x0000000a1b1b7220 */ /* 0x000fe20000410000 */
[----:B------:R-:W2:Y:S01]  /*f9c0*/  MUFU.EX2 R182, R182 ;  /* 0x000000b600b67308 */ /* 0x000ea20000000800 */
[----:B----4-:R-:W-:Y:S01]  /*f9d0*/  FADD.FTZ R3, R166, R3 ;  /* 0x00000003a6037221 */ /* 0x010fe20000010000 */
[----:B------:R-:W-:Y:S01]  /*f9e0*/  F2FP.BF16.F32.PACK_AB R166, R181, R166 ;  /* 0x000000a6b5a6723e */ /* 0x000fe200000010ff */
[-C--:B------:R-:W-:Y:S01]  /*f9f0*/  FMUL.FTZ R30, R30, R10.reuse ;  /* 0x0000000a1e1e7220 */ /* 0x080fe20000410000 */
[-C--:B------:R-:W-:Y:S01]  /*fa00*/  FMUL.FTZ R31, R31, R10.reuse ;  /* 0x0000000a1f1f7220 */ /* 0x080fe20000410000 */
[----:B------:R-:W-:Y:S01]  /*fa10*/  FADD.FTZ R3, R181, R3 ;  /* 0x00000003b5037221 */ /* 0x000fe20000010000 */
[-C--:B------:R-:W-:Y:S01]  /*fa20*/  FMUL.FTZ R34, R34, R10.reuse ;  /* 0x0000000a22227220 */ /* 0x080fe20000410000 */
[----:B------:R-:W-:Y:S01]  /*fa30*/  FMUL.FTZ R35, R35, R10 ;  /* 0x0000000a23237220 */ /* 0x000fe20000410000 */
[----:B------:R-:W4:Y:S01]  /*fa40*/  MUFU.EX2 R183, R183 ;  /* 0x000000b700b77308 */ /* 0x000f220000000800 */
[C---:B-----5:R-:W-:Y:S01]  /*fa50*/  FADD.FTZ R0, R179.reuse, R0 ;  /* 0x00000000b3007221 */ /* 0x060fe20000010000 */
        /* <DEDUP_REMOVED lines=63> */
[----:B---3--:R-:W-:Y:S06]  /*fe50*/  @!P0 BRA `(.L_x_5906) ;  /* 0x0000000000048947 */ /* 0x008fec0003800000 */
[----:B------:R-:W-:Y:S01]  /*fe60*/  BPT.TRAP 0x1 ;  /* 0x000000040000795c */ /* 0x000fe20000300000 */
.L_x_5906:
[----:B------:R2:W3:Y:S01]  /*fe70*/  SYNCS.PHASECHK.TRANS64.TRYWAIT P1, [R209+URZ+0x28c50], R210 ;  /* 0x028c50d2d10075a7 */ /* 0x0004e2000802017f */
[----:B------:R-:W-:Y:S05]  /*fe80*/  @!P0 BRA `(.L_x_5907) ;  /* 0x0000000000048947 */ /* 0x000fea0003800000 */
[----:B------:R-:W-:Y:S01]  /*fe90*/  BPT.TRAP 0x1 ;  /* 0x000000040000795c */ /* 0x000fe20000300000 */
.L_x_5907:
[----:B------:R-:W-:Y:S04]  /*fea0*/  BSSY B2, `(.L_x_5908) ;  /* 0x0000004000027945 */ /* 0x000fe80003800000 */
[----:B---3--:R-:W-:Y:S05]  /*feb0*/  @P1 BRA `(.L_x_5909) ;  /* 0x0000000000081947 */ /* 0x008fea0003800000 */
[----:B------:R-:W3:Y:S02]  /*fec0*/  SYNCS.PHASECHK.TRANS64.TRYWAIT P1, [R209+URZ+0x28c50], R210 ;  /* 0x028c50d2d10075a7 */ /* 0x000ee4000802017f */
[----:B---3--:R-:W-:Y:S05]  /*fed0*/  @!P1 BRA `(.L_x_5910) ;  /* 0x0000013800109947 */ /* 0x008fea0003800000 */
.L_x_5909:
[----:B------:R-:W-:Y:S05]  /*fee0*/  BSYNC B2 ;  /* 0x0000000000027941 */ /* 0x000fea0003800000 */
.L_x_5908:
[----:B------:R-:W-:Y:S01]  /*fef0*/  IMAD R168, R208, 0x1000, R195 ;  /* 0x00001000d0a87824 */ /* 0x000fe200078e02c3 */
[----:B------:R-:W-:Y:S01]  /*ff00*/  WARPGROUP.ARRIVE ;  /* 0x00000000000079c5 */ /* 0x000fe20000000000 */
[----:B------:R-:W-:-:S03]  /*ff10*/  IMAD.MOV.U32 R169, RZ, RZ, 0x40000040 ;  /* 0x40000040ffa97424 */ /* 0x000fc600078e00ff */
[----:B------:R-:W-:Y:S02]  /*ff20*/  R2UR UR6, R168 ;  /* 0x00000000a80672ca */ /* 0x000fe400000e0000 */
[----:B------:R-:W-:Y:S01]  /*ff30*/  R2UR UR7, R169 ;  /* 0x00000000a90772ca */ /* 0x000fe200000e0000 */
[----:B------:R-:W-:-:S12]  /*ff40*/  IMAD.MOV.U32 R169, RZ, RZ, 0x40000040 ;  /* 0x40000040ffa97424 */ /* 0x000fd800078e00ff */
[----:B------:R-:W-:Y:S03]  /*ff50*/  HGMMA.64x256x16.F32.BF16 R24, R152, gdesc[UR4].tnspB, R24, gsb0 ;  /* 0x43e0000498187df0 */ /* 0x000fe60008001818 */
[----:B------:R-:W-:Y:S02]  /*ff60*/  WARPGROUP.DEPBAR.LE gsb0, 0x0 ;  /* 0x00008000000079c5 */ /* 0x000fe40000010000 */
[----:B------:R-:W-:Y:S01]  /*ff70*/  VIADD R152, R168, 0x80 ;  /* 0x00000080a8987836 */ /* 0x000fe20000000000 */
        /* <DEDUP_REMOVED lines=31> */
.L_x_5911:
[----:B------:R-:W-:Y:S01]  /*10170*/  ISETP.GT.AND P1, PT, R15, R211, PT ;  /* 0x000000d30f00720c */ /* 0x000fe20003f24270 */
[----:B0123--:R-:W-:Y:S02]  /*10180*/  VIADD R209, R209, 0x28c60 ;  /* 0x00028c60d1d17836 */ /* 0x00ffe40000000000 */
[----:B------:R-:W-:Y:S02]  /*10190*/  VIADD R15, R15, 0xffffffff ;  /* 0xffffffff0f0f7836 */ /* 0x000fe40000000000 */
[----:B------:R-:W-:Y:S01]  /*101a0*/  IMAD.MOV.U32 R14, RZ, RZ, R171 ;  /* 0x000000ffff0e7224 */ /* 0x000fe200078e00ab */
[----:B------:R-:W-:Y:S01]  /*101b0*/  PRMT R209, R186, 0x654, R209 ;  /* 0x00000654bad17816 */ /* 0x000fe200000000d1 */
[----:B------:R-:W-:Y:S02]  /*101c0*/  IMAD.MOV.U32 R10, RZ, RZ, R172 ;  /* 0x000000ffff0a7224 */ /* 0x000fe400078e00ac */
[----:B------:R-:W-:Y:S01]  /*101d0*/  IMAD.MOV.U32 R17, RZ, RZ, R208 ;  /* 0x000000ffff117224 */ /* 0x000fe200078e00d0 */
[----:B------:R0:W-:Y:S03]  /*101e0*/  SYNCS.ARRIVE.TRANS64.RED.A1T0 RZ, [R209+URZ], RZ ;  /* 0x000000ffd1ff79a7 */ /* 0x0001e6000810043f */
[----:B------:R-:W-:Y:S05]  /*101f0*/  @P1 BRA `(.L_x_5912) ;  /* 0xffffffd800541947 */ /* 0x000fea000383ffff */
[----:B------:R-:W-:Y:S05]  /*10200*/  BSYNC B0 ;  /* 0x0000000000007941 */ /* 0x000fea0003800000 */
.L_x_5891:
[----:B------:R-:W-:Y:S02]  /*10210*/  IMAD.MOV.U32 R14, RZ, RZ, R171 ;  /* 0x000000ffff0e7224 */ /* 0x000fe400078e00ab */
[----:B------:R-:W-:Y:S02]  /*10220*/  IMAD.MOV.U32 R10, RZ, RZ, R172 ;  /* 0x000000ffff0a7224 */ /* 0x000fe400078e00ac */
[----:B------:R-:W-:-:S07]  /*10230*/  IMAD.MOV.U32 R17, RZ, RZ, R208 ;  /* 0x000000ffff117224 */ /* 0x000fce00078e00d0 */
.L_x_5890:
[----:B------:R-:W-:Y:S05]  /*10240*/  BSYNC B1 ;  /* 0x0000000000017941 */ /* 0x000fea0003800000 */
.L_x_5889:
[----:B------:R-:W1:Y:S01]  /*10250*/  LDC R152, c[0x0][0x448] ;  /* 0x00011200ff987b82 */ /* 0x000e620000000800 */
[----:B------:R-:W-:-:S07]  /*10260*/  VIADD R153, R196, 0x3f ;  /* 0x0000003fc4997836 */ /* 0x000fce0000000000 */
[----:B------:R-:W2:Y:S01]  /*10270*/  LDC R155, c[0x0][0x9e4] ;  /* 0x00027900ff9b7b82 */ /* 0x000ea20000000800 */
[----:B-1----:R-:W-:Y:S02]  /*10280*/  ISETP.NE.AND P4, PT, R152, 0x1, PT ;  /* 0x000000019800780c */ /* 0x002fe40003f85270 */
[----:B--2---:R-:W-:-:S11]  /*10290*/  ISETP.GE.AND P5, PT, R155, 0x1, PT ;  /* 0x000000019b00780c */ /* 0x004fd60003fa6270 */
[----:B------:R-:W1:Y:S08]  /*102a0*/  @P4 LDC R154, c[0x0][0x44c] ;  /* 0x00011300ff9a4b82 */ /* 0x000e700000000800 */
[----:B------:R-:W2:Y:S01]  /*102b0*/  @P4 LDC R152, c[0x0][0x450] ;  /* 0x00011400ff984b82 */ /* 0x000ea20000000800 */
[----:B-1----:R-:W-:-:S05]  /*102c0*/  @P4 IMAD.HI.U32 R154, R153, R154, RZ ;  /* 0x0000009a999a4227 */ /* 0x002fca00078e00ff */
[----:B--2---:R-:W-:Y:S02]  /*102d0*/  @P4 SHF.R.U32.HI R153, RZ, R152, R154 ;  /* 0x00000098ff994219 */ /* 0x004fe4000001169a */
[----:B------:R-:W-:-:S05]  /*102e0*/  IADD3 R152, R184, 0x1, -R23 ;  /* 0x00000001b8987810 */ /* 0x000fca0007ffe817 */
[----:B------:R-:W-:-:S04]  /*102f0*/  IMAD.IADD R153, R152, 0x1, R153 ;  /* 0x0000000198997824 */ /* 0x000fc800078e0299 */
[----:B------:R-:W-:Y:S01]  /*10300*/  IMAD.IADD R20, R153, 0x1, -R20 ;  /* 0x0000000199147824 */ /* 0x000fe200078e0a14 */
[----:B------:R-:W-:Y:S06]  /*10310*/  @!P5 BRA `(.L_x_5913) ;  /* 0x000000000048d947 */ /* 0x000fec0003800000 */
[----:B------:R-:W-:Y:S01]  /*10320*/  IMAD.MOV.U32 R154, RZ, RZ, R153 ;  /* 0x000000ffff9a7224 */ /* 0x000fe200078e0099 */
[----:B------:R-:W-:Y:S04]  /*10330*/  BSSY B0, `(.L_x_5914) ;  /* 0x000000e000007945 */ /* 0x000fe80003800000 */
[----:B------:R-:W-:-:S13]  /*10340*/  ISETP.GT.AND P1, PT, R154, -0x1, PT ;  /* 0xffffffff9a00780c */ /* 0x000fda0003f24270 */
        /* <DEDUP_REMOVED lines=8> */
.L_x_5915:
[----:B------:R-:W-:-:S13]  /*103d0*/  ISETP.NE.AND P1, PT, R155, 0x1, PT ;  /* 0x000000019b00780c */ /* 0x000fda0003f25270 */
[----:B------:R-:W1:Y:S02]  /*103e0*/  @P1 LDC.64 R152, c[0x0][0x9e8] ;  /* 0x00027a00ff981b82 */ /* 0x000e640000000a00 */
[----:B-1----:R-:W-:-:S05]  /*103f0*/  @P1 IMAD.HI.U32 R152, R154, R152, RZ ;  /* 0x000000989a981227 */ /* 0x002fca00078e00ff */
[----:B------:R-:W-:-:S07]  /*10400*/  @P1 SHF.R.U32.HI R154, RZ, R153, R152 ;  /* 0x00000099ff9a1219 */ /* 0x000fce0000011698 */
.L_x_5916:
[----:B------:R-:W-:Y:S05]  /*10410*/  BSYNC B0 ;  /* 0x0000000000007941 */ /* 0x000fea0003800000 */
.L_x_5914:
[----:B------:R-:W-:-:S05]  /*10420*/  IMAD R154, R154, R155, RZ ;  /* 0x0000009b9a9a7224 */ /* 0x000fca00078e02ff */
[----:B------:R-:W-:-:S07]  /*10430*/  VIMNMX R20, R20, R154, !PT ;  /* 0x0000009a14147248 */ /* 0x000fce0007fe0100 */
.L_x_5913:
[----:B------:R-:W-:Y:S01]  /*10440*/  VIADD R20, R20, 0x3f ;  /* 0x0000003f14147836 */ /* 0x000fe20000000000 */
[----:B------:R-:W-:Y:S04]  /*10450*/  BSSY B1, `(.L_x_5917) ;  /* 0x00001b0000017945 */ /* 0x000fe80003800000 */
[----:B------:R-:W-:-:S04]  /*10460*/  SHF.R.S32.HI R152, RZ, 0x1f, R20 ;  /* 0x0000001fff987819 */ /* 0x000fc80000011414 */
[----:B------:R-:W-:-:S04]  /*10470*/  LEA.HI R152, R152, R20, RZ, 0x6 ;  /* 0x0000001498987211 */ /* 0x000fc800078f30ff */
[----:B------:R-:W-:-:S04]  /*10480*/  SHF.R.S32.HI R20, RZ, 0x6, R152 ;  /* 0x00000006ff147819 */ /* 0x000fc80000011498 */
[----:B------:R-:W-:-:S04]  /*10490*/  VIMNMX R20, R213, R20, !PT ;  /* 0x00000014d5147248 */ /* 0x000fc80007fe0100 */
[----:B------:R-:W-:-:S13]  /*104a0*/  ISETP.GE.AND P1, PT, R15, R20, PT ;  /* 0x000000140f00720c */ /* 0x000fda0003f26270 */
[----:B------:R-:W-:Y:S05]  /*104b0*/  @!P1 BRA `(.L_x_5918) ;  /* 0x0000001800a49947 */ /* 0x000fea0003800000 */
[----:B------:R-:W-:Y:S01]  /*104c0*/  BSSY B0, `(.L_x_5919) ;  /* 0x00001a7000007945 */ /* 0x000fe20003800000 */
[----:B------:R-:W-:Y:S02]  /*104d0*/  IMAD.MOV.U32 R208, RZ, RZ, R14 ;  /* 0x000000ffffd07224 */ /* 0x000fe400078e000e */
[----:B------:R-:W-:Y:S02]  /*104e0*/  IMAD.MOV.U32 R210, RZ, RZ, R10 ;  /* 0x000000ffffd27224 */ /* 0x000fe400078e000a */
[----:B------:R-:W-:Y:S02]  /*104f0*/  IMAD.MOV.U32 R202, RZ, RZ, R15 ;  /* 0x000000ffffca7224 */ /* 0x000fe400078e000f */
[----:B0-----:R-:W-:-:S07]  /*10500*/  IMAD.MOV.U32 R209, RZ, RZ, R17 ;  /* 0x000000ffffd17224 */ /* 0x001fce00078e0011 */
.L_x_5932:
[----:B------:R-:W-:Y:S02]  /*10510*/  VIADD R17, R209, 0x1 ;  /* 0x00000001d1117836 */ /* 0x000fe40000000000 */
[----:B------:R-:W-:Y:S02]  /*10520*/  IMAD.MOV.U32 R10, RZ, RZ, R202 ;  /* 0x000000ffff0a7224 */ /* 0x000fe400078e00ca */
[----:B------:R-:W-:Y:S01]  /*10530*/  VIADD R202, R202, 0xffffffff ;  /* 0xffffffffcaca7836 */ /* 0x000fe20000000000 */
[C---:B------:R-:W-:Y:S02]  /*10540*/  ISETP.NE.AND P2, PT, R17.reuse, 0x2, PT ;  /* 0x000000021100780c */ /* 0x040fe40003f45270 */
[----:B------:R-:W-:Y:S02]  /*10550*/  ISETP.GT.AND P1, PT, R10, R20, PT ;  /* 0x000000140a00720c */ /* 0x000fe40003f24270 */
[----:B------:R-:W-:Y:S02]  /*10560*/  SEL R10, RZ, 0x1, P2 ;  /* 0x00000001ff0a7807 */ /* 0x000fe40001000000 */
[----:B------:R-:W-:-:S02]  /*10570*/  SEL R17, R17, RZ, P2 ;  /* 0x000000ff11117207 */ /* 0x000fc40001000000 */
[----:B------:R-:W-:Y:S01]  /*10580*/  LOP3.LUT R22, R22, R10, RZ, 0x3c, !PT ;  /* 0x0000000a16167212 */ /* 0x000fe200078e3cff */
[----:B0-----:R-:W-:Y:S06]  /*10590*/  @!P0 BRA `(.L_x_5920) ;  /* 0x0000000000048947 */ /* 0x001fec0003800000 */
[----:B------:R-:W-:Y:S01]  /*105a0*/  BPT.TRAP 0x1 ;  /* 0x000000040000795c */ /* 0x000fe20000300000 */
.L_x_5920:
[----:B------:R-:W-:Y:S01]  /*105b0*/  IMAD R15, R17, 0x8, R2 ;  /* 0x00000008110f7824 */ /* 0x000fe200078e0202 */
[----:B------:R-:W-:-:S04]  /*105c0*/  SHF.L.U32 R203, R22, 0x1f, RZ ;  /* 0x0000001f16cb7819 */ /* 0x000fc800000006ff */
[----:B------:R0:W1:Y:S01]  /*105d0*/  SYNCS.PHASECHK.TRANS64.TRYWAIT P2, [R15+URZ+0x28c30], R203 ;  /* 0x028c30cb0f0075a7 */ /* 0x000062000804017f */
[----:B------:R-:W-:Y:S05]  /*105e0*/  @!P0 BRA `(.L_x_5921) ;  /* 0x0000000000048947 */ /* 0x000fea0003800000 */
[----:B------:R-:W-:Y:S01]  /*105f0*/  BPT.TRAP 0x1 ;  /* 0x000000040000795c */ /* 0x000fe20000300000 */
.L_x_5921:
[----:B------:R-:W-:Y:S01]  /*10600*/  BSSY B2, `(.L_x_5922) ;  /* 0x0000006000027945 */ /* 0x000fe20003800000 */
[----:B------:R-:W-:Y:S02]  /*10610*/  IMAD R154, R17, 0x200, R21 ;  /* 0x00000200119a7824 */ /* 0x000fe400078e0215 */
[----:B------:R-:W-:Y:S01]  /*10620*/  IMAD.MOV.U32 R155, RZ, RZ, 0x40000040 ;  /* 0x40000040ff9b7424 */ /* 0x000fe200078e00ff */
[----:B-1----:R-:W-:Y:S06]  /*10630*/  @P2 BRA `(.L_x_5923) ;  /* 0x0000000000082947 */ /* 0x002fec0003800000 */
[----:B------:R-:W1:Y:S02]  /*10640*/  SYNCS.PHASECHK.TRANS64.TRYWAIT P2, [R15+URZ+0x28c30], R203 ;  /* 0x028c30cb0f0075a7 */ /* 0x000e64000804017f */
[----:B-1----:R-:W-:Y:S05]  /*10650*/  @!P2 BRA `(.L_x_5924) ;  /* 0x000001300044a947 */ /* 0x002fea0003800000 */
.L_x_5923:
[----:B------:R-:W-:Y:S05]  /*10660*/  BSYNC B2 ;  /* 0x0000000000027941 */ /* 0x000fea0003800000 */
.L_x_5922:
        /* <DEDUP_REMOVED lines=14> */
[----:B------:R-:W-:Y:S01]  /*10750*/  WARPGROUP.ARRIVE ;  /* 0x00000000000079c5 */ /* 0x000fe20000000000 */
[----:B------:R-:W-:Y:S02]  /*10760*/  R2UR UR8, R12 ;  /* 0x000000000c0872ca */ /* 0x000fe400000e0000 */
[----:B------:R-:W-:Y:S02]  /*10770*/  R2UR UR9, R13 ;  /* 0x000000000d0972ca */ /* 0x000fe400000e0000 */
[----:B------:R-:W-:Y:S01]  /*10780*/  R2UR UR14, R10 ;  /* 0x000000000a0e72ca */ /* 0x000fe200000e0000 */
[----:B------:R-:W-:Y:S01]  /*10790*/  HGMMA.64x64x16.F32.BF16 R152, gdesc[UR4], RZ, !UPT, gsb0 ;  /* 0x00e00000049879f0 */ /* 0x000fe2000c0018ff */
[----:B------:R-:W-:Y:S02]  /*107a0*/  R2UR UR15, R11 ;  /* 0x000000000b0f72ca */ /* 0x000fe400000e0000 */
[----:B------:R-:W-:-:S02]  /*107b0*/  R2UR UR12, R8 ;  /* 0x00000000080c72ca */ /* 0x000fc400000e0000 */
        /* <DEDUP_REMOVED lines=15> */
.L_x_5925:
[----:B------:R-:W-:Y:S01]  /*108b0*/  FMNMX.FTZ R10, R152, R210, !PT ;  /* 0x000000d2980a7209 */ /* 0x000fe20007810000 */
[----:B------:R-:W-:Y:S01]  /*108c0*/  ULDC UR4, c[0x0][0x988] ;  /* 0x0002620000047ab9 */ /* 0x000fe20000000800 */
[----:B------:R-:W-:Y:S02]  /*108d0*/  ISETP.NE.AND P2, PT, R197, RZ, PT ;  /* 0x000000ffc500720c */ /* 0x000fe40003f45270 */
        /* <DEDUP_REMOVED lines=46> */
[-C--:B--2---:R-:W-:Y:S01]  /*10bc0*/  FMUL.FTZ R24, R24, R168.reuse ;  /* 0x000000a818187220 */ /* 0x084fe20000410000 */
[----:B------:R-:W-:Y:S01]  /*10bd0*/  FMUL.FTZ R25, R25, R168 ;  /* 0x000000a819197220 */ /* 0x000fe20000410000 */
[----:B------:R-:W-:Y:S01]  /*10be0*/  FMNMX.FTZ R14, R155, R14, !PT ;  /* 0x0000000e9b0e7209 */ /* 0x000fe20007810000 */
[-C--:B------:R-:W-:Y:S01]  /*10bf0*/  FMUL.FTZ R28, R28, R168.reuse ;  /* 0x000000a81c1c7220 */ /* 0x080fe20000410000 */
[-C--:B------:R-:W-:Y:S01]  /*10c00*/  FMUL.FTZ R29, R29, R168.reuse ;  /* 0x000000a81d1d7220 */ /* 0x080fe20000410000 */
[----:B------:R-:W-:Y:S01]  /*10c10*/  FMUL.FTZ R32, R32, R168 ;  /* 0x000000a820207220 */ /* 0x000fe20000410000 */
[----:B------:R-:W-:Y:S01]  /*10c20*/  FMNMX.FTZ R14, R158, R14, !PT ;  /* 0x0000000e9e0e7209 */ /* 0x000fe20007810000 */
[----:B------:R-:W-:Y:S01]  /*10c30*/  MUFU.EX2 R211, R161 ;  /* 0x000000a100d37308 */ /* 0x000fe20000000800 */
[----:B----4-:R-:W-:Y:S01]  /*10c40*/  FFMA.FTZ R3, R168, R3, R152 ;  /* 0x00000003a8037223 */ /* 0x010fe20000010098 */
[----:B------:R-:W-:Y:S01]  /*10c50*/  FMUL.FTZ R33, R33, R168 ;  /* 0x000000a821217220 */ /* 0x000fe20000410000 */
[----:B------:R-:W-:Y:S01]  /*10c60*/  FMNMX.FTZ R14, R159, R14, !PT ;  /* 0x0000000e9f0e7209 */ /* 0x000fe20007810000 */
[-C--:B------:R-:W-:Y:S01]  /*10c70*/  FMUL.FTZ R36, R36, R168.reuse ;  /* 0x000000a824247220 */ /* 0x080fe20000410000 */
[-C--:B------:R-:W-:Y:S01]  /*10c80*/  FMUL.FTZ R37, R37, R168.reuse ;  /* 0x000000a825257220 */ /* 0x080fe20000410000 */
[----:B------:R-:W-:Y:S01]  /*10c90*/  FMUL.FTZ R40, R40, R168 ;  /* 0x000000a828287220 */ /* 0x000fe20000410000 */
[----:B------:R-:W-:Y:S01]  /*10ca0*/  FMNMX.FTZ R14, R162, R14, !PT ;  /* 0x0000000ea20e7209 */ /* 0x000fe20007810000 */
[----:B------:R-:W-:Y:S01]  /*10cb0*/  MUFU.EX2 R161, R169 ;  /* 0x000000a900a17308 */ /* 0x000fe20000000800 */
        /* <DEDUP_REMOVED lines=8> */
[----:B------:R-:W2:Y:S01]  /*10d40*/  MUFU.EX2 R156, R156 ;  /* 0x0000009c009c7308 */ /* 0x000ea20000000800 */
[-C--:B------:R-:W-:Y:S01]  /*10d50*/  FMUL.FTZ R49, R49, R168.reuse ;  /* 0x000000a831317220 */ /* 0x080fe20000410000 */
[----:B------:R-:W-:Y:S01]  /*10d60*/  FMUL.FTZ R52, R52, R168 ;  /* 0x000000a834347220 */ /* 0x000fe20000410000 */
[----:B------:R-:W-:Y:S01]  /*10d70*/  FMNMX.FTZ R14, R167, R14, !PT ;  /* 0x0000000ea70e7209 */ /* 0x000fe20007810000 */
[-C--:B------:R-:W-:Y:S01]  /*10d80*/  FMUL.FTZ R53, R53, R168.reuse ;  /* 0x000000a835357220 */ /* 0x080fe20000410000 */
[-C--:B------:R-:W-:Y:S01]  /*10d90*/  FMUL.FTZ R56, R56, R168.reuse ;  /* 0x000000a838387220 */ /* 0x080fe20000410000 */
[----:B------:R-:W-:Y:S01]  /*10da0*/  FMUL.FTZ R57, R57, R168 ;  /* 0x000000a839397220 */ /* 0x000fe20000410000 */
[----:B------:R-:W-:Y:S01]  /*10db0*/  FMNMX.FTZ R14, R170, R14, !PT ;  /* 0x0000000eaa0e7209 */ /* 0x000fe20007810000 */
[----:B------:R-:W3:Y:S01]  /*10dc0*/  MUFU.EX2 R157, R157 ;  /* 0x0000009d009d7308 */ /* 0x000ee20000000800 */
        /* <DEDUP_REMOVED lines=16> */
[----:B---3--:R-:W-:Y:S01]  /*10ed0*/  FADD.FTZ R3, R157, R3 ;  /* 0x000000039d037221 */ /* 0x008fe20000010000 */
        /* <DEDUP_REMOVED lines=48> */
[----:B------:R-:W-:-:S07]  /*111e0*/  FMUL.FTZ R149, R149, R168 ;  /* 0x000000a895957220 */ /* 0x000fce0000410000 */
[----:B------:R-:W-:Y:S01]  /*111f0*/  MUFU.EX2 R160, R210 ;  /* 0x000000d200a07308 */ /* 0x000fe20000000800 */
[----:B---3--:R-:W-:Y:S01]  /*11200*/  FADD.FTZ R3, R153, R3 ;  /* 0x0000000399037221 */ /* 0x008fe20000010000 */
[----:B--2---:R-:W-:-:S05]  /*11210*/  FMNMX.FTZ R14, R14, R220, !PT ;  /* 0x000000dc0e0e7209 */ /* 0x004fca0007810000 */
[----:B------:R-:W-:Y:S01]  /*11220*/  FADD.FTZ R169, -R14, R208 ;  /* 0x000000d00ea97221 */ /* 0x000fe20000010100 */
[----:B------:R-:W-:-:S03]  /*11230*/  @!P2 IMAD R208, R209, 0x40, R194 ;  /* 0x00000040d1d0a824 */ /* 0x000fc600078e02c2 */
[----:B------:R-:W-:Y:S01]  /*11240*/  FMUL.FTZ R169, R169, R11 ;  /* 0x0000000ba9a97220 */ /* 0x000fe20000410000 */
[----:B------:R-:W-:-:S05]  /*11250*/  @!P2 IMAD R208, R208, 0x4, R2 ;  /* 0x00000004d0d0a824 */ /* 0x000fca00078e0202 */
[----:B------:R-:W2:Y:S01]  /*11260*/  MUFU.EX2 R169, R169 ;  /* 0x000000a900a97308 */ /* 0x000ea20000000800 */
[----:B------:R-:W-:Y:S04]  /*11270*/  @!P2 STS [R208+0x28800], R168 ;  /* 0x028800a8d000a388 */ /* 0x000fe80000000800 */
        /* <DEDUP_REMOVED lines=27> */
[-CC-:B------:R-:W-:Y:S01]  /*11430*/  FFMA.FTZ R175, R175, R11.reuse, -R208.reuse ;  /* 0x0000000bafaf7223 */ /* 0x180fe200000108d0 */
[-CC-:B------:R-:W-:Y:S01]  /*11440*/  FFMA.FTZ R178, R178, R11.reuse, -R208.reuse ;  /* 0x0000000bb2b27223 */ /* 0x180fe200000108d0 */
[-CC-:B------:R-:W-:Y:S01]  /*11450*/  FFMA.FTZ R179, R179, R11.reuse, -R208.reuse ;  /* 0x0000000bb3b37223 */ /* 0x180fe200000108d0 */
[-CC-:B------:R-:W-:Y:S01]  /*11460*/  FFMA.FTZ R182, R182, R11.reuse, -R208.reuse ;  /* 0x0000000bb6b67223 */ /* 0x180fe200000108d0 */
[----:B------:R-:W-:Y:S01]  /*11470*/  FFMA.FTZ R183, R183, R11, -R208 ;  /* 0x0000000bb7b77223 */ /* 0x000fe200000108d0 */
[-C--:B------:R-:W-:Y:S01]  /*11480*/  FMUL.FTZ R50, R50, R169.reuse ;  /* 0x000000a932327220 */ /* 0x080fe20000410000 */
[-C--:B------:R-:W-:Y:S01]  /*11490*/  FMUL.FTZ R51, R51, R169.reuse ;  /* 0x000000a933337220 */ /* 0x080fe20000410000 */
[----:B------:R-:W4:Y:S01]  /*114a0*/  MUFU.EX2 R155, R155 ;  /* 0x0000009b009b7308 */ /* 0x000f220000000800 */
[----:B--2---:R-:W-:Y:S01]  /*114b0*/  F2FP.BF16.F32.PACK_AB R154, R157, R156 ;  /* 0x0000009c9d9a723e */ /* 0x004fe200000010ff */
[----:B------:R-:W-:Y:S01]  /*114c0*/  FMUL.FTZ R54, R54, R169 ;  /* 0x000000a936367220 */ /* 0x000fe20000410000 */
[----:B------:R-:W-:Y:S01]  /*114d0*/  F2FP.BF16.F32.PACK_AB R156, R211, R153 ;  /* 0x00000099d39c723e */ /* 0x000fe200000010ff */
[-C--:B------:R-:W-:Y:S01]  /*114e0*/  FMUL.FTZ R55, R55, R169.reuse ;  /* 0x000000a937377220 */ /* 0x080fe20000410000 */
[-C--:B------:R-:W-:Y:S01]  /*114f0*/  FMUL.FTZ R58, R58, R169.reuse ;  /* 0x000000a93a3a7220 */ /* 0x080fe20000410000 */
[-C--:B------:R-:W-:Y:S01]  /*11500*/  FMUL.FTZ R59, R59, R169.reuse ;  /* 0x000000a93b3b7220 */ /* 0x080fe20000410000 */
[-C--:B------:R-:W-:Y:S01]  /*11510*/  FMUL.FTZ R62, R62, R169.reuse ;  /* 0x000000a93e3e7220 */ /* 0x080fe20000410000 */
[----:B------:R-:W2:Y:S01]  /*11520*/  MUFU.EX2 R158, R158 ;  /* 0x0000009e009e7308 */ /* 0x000ea20000000800 */
[----:B---3--:R-:W-:Y:S01]  /*11530*/  FFMA.FTZ R157, R169, R0, R181 ;  /* 0x00000000a99d7223 */ /* 0x008fe200000100b5 */
[----:B------:R-:W-:Y:S01]  /*11540*/  FADD.FTZ R0, R211, R3 ;  /* 0x00000003d3007221 */ /* 0x000fe20000010000 */
[-C--:B------:R-:W-:Y:S01]  /*11550*/  FMUL.FTZ R63, R63, R169.reuse ;  /* 0x000000a93f3f7220 */ /* 0x080fe20000410000 */
[-C--:B------:R-:W-:Y:S01]  /*11560*/  FMUL.FTZ R66, R66, R169.reuse ;  /* 0x000000a942427220 */ /* 0x080fe20000410000 */
[-C--:B------:R-:W-:Y:S01]  /*11570*/  FMUL.FTZ R67, R67, R169.reuse ;  /* 0x000000a943437220 */ /* 0x080fe20000410000 */
[----:B------:R-:W-:Y:S01]  /*11580*/  FADD.FTZ R0, R164, R0 ;  /* 0x00000000a4007221 */ /* 0x000fe20000010000 */
[----:B------:R-:W-:Y:S01]  /*11590*/  FMUL.FTZ R70, R70, R169 ;  /* 0x000000a946467220 */ /* 0x000fe20000410000 */
[----:B------:R-:W3:Y:S01]  /*115a0*/  MUFU.EX2 R159, R159 ;  /* 0x0000009f009f7308 */ /* 0x000ee20000000800 */
[----:B----4-:R-:W-:Y:S01]  /*115b0*/  FADD.FTZ R157, R155, R157 ;  /* 0x0000009d9b9d7221 */ /* 0x010fe20000010000 */
[----:B------:R-:W-:Y:S01]  /*115c0*/  FADD.FTZ R0, R165, R0 ;  /* 0x00000000a5007221 */ /* 0x000fe20000010000 */
[----:B------:R-:W-:Y:S01]  /*115d0*/  F2FP.BF16.F32.PACK_AB R153, R155, R181 ;  /* 0x000000b59b99723e */ /* 0x000fe200000010ff */
[-C--:B------:R-:W-:Y:S01]  /*115e0*/  FMUL.FTZ R71, R71, R169.reuse ;  /* 0x000000a947477220 */ /* 0x080fe20000410000 */
[-C--:B------:R-:W-:Y:S01]  /*115f0*/  FMUL.FTZ R74, R74, R169.reuse ;  /* 0x000000a94a4a7220 */ /* 0x080fe20000410000 */
[----:B------:R-:W-:Y:S01]  /*11600*/  FADD.FTZ R0, R160, R0 ;  /* 0x00000000a0007221 */ /* 0x000fe20000010000 */
[C---:B------:R-:W-:Y:S01]  /*11610*/  F2FP.BF16.F32.PACK_AB R160, R161.reuse, R160 ;  /* 0x000000a0a1a0723e */ /* 0x040fe200000010ff */
[----:B------:R-:W4:Y:S01]  /*11620*/  MUFU.EX2 R162, R162 ;  /* 0x000000a200a27308 */ /* 0x000f220000000800 */
[----:B--2---:R-:W-:Y:S01]  /*11630*/  FADD.FTZ R157, R158, R157 ;  /* 0x0000009d9e9d7221 */ /* 0x004fe20000010000 */
[----:B------:R-:W-:Y:S01]  /*11640*/  FADD.FTZ R0, R161, R0 ;  /* 0x00000000a1007221 */ /* 0x000fe20000010000 */
[-C--:B------:R-:W-:Y:S01]  /*11650*/  FMUL.FTZ R75, R75, R169.reuse ;  /* 0x000000a94b4b7220 */ /* 0x080fe20000410000 */
[-C--:B------:R-:W-:Y:S01]  /*11660*/  FMUL.FTZ R78, R78, R169.reuse ;  /* 0x000000a94e4e7220 */ /* 0x080fe20000410000 */
[-C--:B------:R-:W-:Y:S01]  /*11670*/  FMUL.FTZ R79, R79, R169.reuse ;  /* 0x000000a94f4f7220 */ /* 0x080fe20000410000 */
[----:B------:R-:W-:Y:S01]  /*11680*/  FADD.FTZ R0, R172, R0 ;  /* 0x00000000ac007221 */ /* 0x000fe20000010000 */
[-C--:B------:R-:W-:Y:S01]  /*11690*/  FMUL.FTZ R82, R82, R169.reuse ;  /* 0x000000a952527220 */ /* 0x080fe20000410000 */
[----:B------:R-:W2:Y:S01]  /*116a0*/  MUFU.EX2 R163, R163 ;  /* 0x000000a300a37308 */ /* 0x000ea20000000800 */
[C---:B---3--:R-:W-:Y:S01]  /*116b0*/  FADD.FTZ R157, R159.reuse, R157 ;  /* 0x0000009d9f9d7221 */ /* 0x048fe20000010000 */
[----:B------:R-:W-:Y:S01]  /*116c0*/  F2FP.BF16.F32.PACK_AB R155, R159, R158 ;  /* 0x0000009e9f9b723e */ /* 0x000fe200000010ff */
[----:B------:R-:W-:Y:S01]  /*116d0*/  BAR.SYNC.DEFER_BLOCKING 0xf, 0x100 ;  /* 0x03c4000000007b1d */ /* 0x000fe20000010000 */
[----:B------:R-:W-:Y:S01]  /*116e0*/  F2FP.BF16.F32.PACK_AB R158, R165, R164 ;  /* 0x000000a4a59e723e */ /* 0x000fe200000010ff */
[----:B------:R-:W-:Y:S01]  /*116f0*/  FADD.FTZ R0, R173, R0 ;  /* 0x00000000ad007221 */ /* 0x000fe20000010000 */
[----:B------:R-:W-:Y:S01]  /*11700*/  F2FP.BF16.F32.PACK_AB R164, R177, R176 ;  /* 0x000000b0b1a4723e */ /* 0x000fe200000010ff */
        /* <DEDUP_REMOVED lines=45> */
[----:B------:R-:W-:Y:S01]  /*119e0*/  FADD.FTZ R170, R180, R0 ;  /* 0x00000000b4aa7221 */ /* 0x000fe20000010000 */
[-C--:B------:R-:W-:Y:S01]  /*119f0*/  FMUL.FTZ R134, R134, R169.reuse ;  /* 0x000000a986867220 */ /* 0x080fe20000410000 */
[-C--:B------:R-:W-:Y:S01]  /*11a00*/  FMUL.FTZ R135, R135, R169.reuse ;  /* 0x000000a987877220 */ /* 0x080fe20000410000 */
[-C--:B------:R-:W-:Y:S01]  /*11a10*/  FMUL.FTZ R138, R138, R169.reuse ;  /* 0x000000a98a8a7220 */ /* 0x080fe20000410000 */
[-C--:B------:R-:W-:Y:S01]  /*11a20*/  FMUL.FTZ R139, R139, R169.reuse ;  /* 0x000000a98b8b7220 */ /* 0x080fe20000410000 */
[----:B------:R-:W5:Y:S01]  /*11a30*/  MUFU.EX2 R178, R178 ;  /* 0x000000b200b27308 */ /* 0x000f620000000800 */
        /* <DEDUP_REMOVED lines=17> */
[C---:B------:R-:W-:Y:S01]  /*11b50*/  FADD.FTZ R3, R166.reuse, R170 ;  /* 0x000000aaa6037221 */ /* 0x040fe20000010000 */
[----:B------:R-:W-:Y:S02]  /*11b60*/  F2FP.BF16.F32.PACK_AB R166, R166, R180 ;  /* 0x000000b4a6a6723e */ /* 0x000fe400000010ff */
[C---:B-----5:R-:W-:Y:S01]  /*11b70*/  F2FP.BF16.F32.PACK_AB R167, R183.reuse, R167 ;  /* 0x000000a7b7a7723e */ /* 0x060fe200000010ff */
[----:B------:R-:W-:-:S04]  /*11b80*/  FADD.FTZ R0, R183, R0 ;  /* 0x00000000b7007221 */ /* 0x000fc80000010000 */
[----:B------:R3:W-:Y:S01]  /*11b90*/  STSM.16.M88.4 [R204], R164 ;  /* 0x000000a4cc007844 */ /* 0x0007e20000000200 */
[----:B------:R-:W-:Y:S05]  /*11ba0*/  @!P0 BRA `(.L_x_5926) ;  /* 0x0000000000048947 */ /* 0x000fea0003800000 */
[----:B------:R-:W-:Y:S01]  /*11bb0*/  BPT.TRAP 0x1 ;  /* 0x000000040000795c */ /* 0x000fe20000300000 */
.L_x_5926:
[----:B------:R2:W4:Y:S01]  /*11bc0*/  SYNCS.PHASECHK.TRANS64.TRYWAIT P2, [R15+URZ+0x28c50], R203 ;  /* 0x028c50cb0f0075a7 */ /* 0x000522000804017f */
[----:B------:R-:W-:Y:S05]  /*11bd0*/  @!P0 BRA `(.L_x_5927) ;  /* 0x0000000000048947 */ /* 0x000fea0003800000 */
[----:B------:R-:W-:Y:S01]  /*11be0*/  BPT.TRAP 0x1 ;  /* 0x000000040000795c */ /* 0x000fe20000300000 */
.L_x_5927:
[----:B------:R-:W-:Y:S04]  /*11bf0*/  BSSY B2, `(.L_x_5928) ;  /* 0x0000004000027945 */ /* 0x000fe80003800000 */
[----:B----4-:R-:W-:Y:S05]  /*11c00*/  @P2 BRA `(.L_x_5929) ;  /* 0x0000000000082947 */ /* 0x010fea0003800000 */
[----:B------:R-:W4:Y:S02]  /*11c10*/  SYNCS.PHASECHK.TRANS64.TRYWAIT P2, [R15+URZ+0x28c50], R203 ;  /* 0x028c50cb0f0075a7 */ /* 0x000f24000804017f */
[----:B----4-:R-:W-:Y:S05]  /*11c20*/  @!P2 BRA `(.L_x_5930) ;  /* 0x0000011800e4a947 */ /* 0x010fea0003800000 */
.L_x_5929:
[----:B------:R-:W-:Y:S05]  /*11c30*/  BSYNC B2 ;  /* 0x0000000000027941 */ /* 0x000fea0003800000 */
.L_x_5928:
        /* <DEDUP_REMOVED lines=40> */
.L_x_5931:
[----:B012-4-:R-:W-:Y:S02]  /*11ec0*/  VIADD R15, R15, 0x28c60 ;  /* 0x00028c600f0f7836 */ /* 0x017fe40000000000 */
[----:B------:R-:W-:Y:S02]  /*11ed0*/  IMAD.MOV.U32 R208, RZ, RZ, R14 ;  /* 0x000000ffffd07224 */ /* 0x000fe400078e000e */
[----:B------:R-:W-:Y:S01]  /*11ee0*/  IMAD.MOV.U32 R210, RZ, RZ, R10 ;  /* 0x000000ffffd27224 */ /* 0x000fe200078e000a */
[----:B------:R-:W-:Y:S01]  /*11ef0*/  PRMT R15, R186, 0x654, R15 ;  /* 0x00000654ba0f7816 */ /* 0x000fe2000000000f */
[----:B------:R-:W-:-:S03]  /*11f00*/  IMAD.MOV.U32 R209, RZ, RZ, R17 ;  /* 0x000000ffffd17224 */ /* 0x000fc600078e0011 */
[----:B------:R0:W-:Y:S01]  /*11f10*/  SYNCS.ARRIVE.TRANS64.RED.A1T0 RZ, [R15+URZ], RZ ;  /* 0x000000ff0fff79a7 */ /* 0x0001e2000810043f */
[----:B------:R-:W-:Y:S05]  /*11f20*/  @P1 BRA `(.L_x_5932) ;  /* 0xffffffe400781947 */ /* 0x000fea000383ffff */
[----:B------:R-:W-:Y:S05]  /*11f30*/  BSYNC B0 ;  /* 0x0000000000007941 */ /* 0x000fea0003800000 */
.L_x_5919:
[----:B0-----:R-:W-:-:S07]  /*11f40*/  IMAD.MOV.U32 R15, RZ, RZ, R202 ;  /* 0x000000ffff0f7224 */ /* 0x001fce00078e00ca */
.L_x_5918:
[----:B------:R-:W-:Y:S05]  /*11f50*/  BSYNC B1 ;  /* 0x0000000000017941 */ /* 0x000fea0003800000 */
.L_x_5917:
[----:B------:R-:W-:Y:S01]  /*11f60*/  ISETP.GE.AND P1, PT, R15, R213, PT ;  /* 0x000000d50f00720c */ /* 0x000fe20003f26270 */
[----:B------:R-:W-:-:S12]  /*11f70*/  BSSY B0, `(.L_x_5933) ;  /* 0x0000252000007945 */ /* 0x000fd80003800000 */
[----:B------:R-:W-:Y:S05]  /*11f80*/  @!P1 BRA `(.L_x_5934) ;  /* 0x0000002400409947 */ /* 0x000fea0003800000 */
[----:B0-----:R-:W-:Y:S02]  /*11f90*/  IMAD.MOV.U32 R209, RZ, RZ, R14 ;  /* 0x000000ffffd17224 */ /* 0x001fe400078e000e */
[----:B------:R-:W-:Y:S02]  /*11fa0*/  IMAD.MOV.U32 R208, RZ, RZ, R10 ;  /* 0x000000ffffd07224 */ /* 0x000fe400078e000a */
[----:B------:R-:W-:-:S07]  /*11fb0*/  IMAD.MOV.U32 R203, RZ, RZ, R17 ;  /* 0x000000ffffcb7224 */ /* 0x000fce00078e0011 */
.L_x_5955:
[----:B------:R-:W-:-:S05]  /*11fc0*/  VIADD R17, R203, 0x1 ;  /* 0x00000001cb117836 */ /* 0x000fca0000000000 */
[----:B------:R-:W-:-:S04]  /*11fd0*/  ISETP.NE.AND P1, PT, R17, 0x2, PT ;  /* 0x000000021100780c */ /* 0x000fc80003f25270 */
[----:B------:R-:W-:Y:S02]  /*11fe0*/  SEL R10, RZ, 0x1, P1 ;  /* 0x00000001ff0a7807 */ /* 0x000fe40000800000 */
[----:B------:R-:W-:Y:S02]  /*11ff0*/  SEL R17, R17, RZ, P1 ;  /* 0x000000ff11117207 */ /* 0x000fe40000800000 */
[----:B------:R-:W-:Y:S01]  /*12000*/  LOP3.LUT R22, R22, R10, RZ, 0x3c, !PT ;  /* 0x0000000a16167212 */ /* 0x000fe200078e3cff */
[----:B-1----:R-:W-:Y:S06]  /*12010*/  @!P0 BRA `(.L_x_5935) ;  /* 0x0000000000048947 */ /* 0x002fec0003800000 */
[----:B------:R-:W-:Y:S01]  /*12020*/  BPT.TRAP 0x1 ;  /* 0x000000040000795c */ /* 0x000fe20000300000 */
.L_x_5935:
[----:B------:R-:W-:Y:S01]  /*12030*/  IMAD R20, R17, 0x8, R2 ;  /* 0x0000000811147824 */ /* 0x000fe200078e0202 */
[----:B------:R-:W-:-:S04]  /*12040*/  SHF.L.U32 R202, R22, 0x1f, RZ ;  /* 0x0000001f16ca7819 */ /* 0x000fc800000006ff */
[----:B------:R0:W1:Y:S01]  /*12050*/  SYNCS.PHASECHK.TRANS64.TRYWAIT P1, [R20+URZ+0x28c30], R202 ;  /* 0x028c30ca140075a7 */ /* 0x000062000802017f */
[----:B------:R-:W-:Y:S05]  /*12060*/  @!P0 BRA `(.L_x_5936) ;  /* 0x0000000000048947 */ /* 0x000fea0003800000 */
[----:B------:R-:W-:Y:S01]  /*12070*/  BPT.TRAP 0x1 ;  /* 0x000000040000795c */ /* 0x000fe20000300000 */
.L_x_5936:
[----:B------:R-:W-:Y:S01]  /*12080*/  BSSY B1, `(.L_x_5937) ;  /* 0x0000006000017945 */ /* 0x000fe20003800000 */
[----:B------:R-:W-:Y:S02]  /*12090*/  IMAD R154, R17, 0x200, R21 ;  /* 0x00000200119a7824 */ /* 0x000fe400078e0215 */
[----:B------:R-:W-:Y:S01]  /*120a0*/  IMAD.MOV.U32 R155, RZ, RZ, 0x40000040 ;  /* 0x40000040ff9b7424 */ /* 0x000fe200078e00ff */
[----:B-1----:R-:W-:Y:S06]  /*120b0*/  @P1 BRA `(.L_x_5938) ;  /* 0x0000000000081947 */ /* 0x002fec0003800000 */
[----:B------:R-:W1:Y:S02]  /*120c0*/  SYNCS.PHASECHK.TRANS64.TRYWAIT P1, [R20+URZ+0x28c30], R202 ;  /* 0x028c30ca140075a7 */ /* 0x000e64000802017f */
[----:B-1----:R-:W-:Y:S05]  /*120d0*/  @!P1 BRA `(.L_x_5939) ;  /* 0x0000011400cc9947 */ /* 0x002fea0003800000 */
.L_x_5938:
[----:B------:R-:W-:Y:S05]  /*120e0*/  BSYNC B1 ;  /* 0x0000000000017941 */ /* 0x000fea0003800000 */
.L_x_5937:
        /* <DEDUP_REMOVED lines=36> */
.L_x_5940:
[----:B------:R-:W2:Y:S01]  /*12330*/  @P4 LDC R11, c[0x0][0x44c] ;  /* 0x00011300ff0b4b82 */ /* 0x000ea20000000800 */
[----:B------:R-:W-:Y:S01]  /*12340*/  IMAD.IADD R222, R212, 0x1, R196 ;  /* 0x00000001d4de7824 */ /* 0x000fe200078e02c4 */
[----:B------:R-:W-:Y:S01]  /*12350*/  ULDC UR4, c[0x0][0x9dc] ;  /* 0x0002770000047ab9 */ /* 0x000fe20000000800 */
[----:B------:R-:W-:Y:S01]  /*12360*/  IMAD.SHL.U32 R14, R15, 0x40, RZ ;  /* 0x000000400f0e7824 */ /* 0x000fe200078e00ff */
[----:B------:R-:W-:Y:S01]  /*12370*/  ULOP3.LUT UR4, URZ, UR4, URZ, 0x33, !UPT ;  /* 0x000000043f047292 */ /* 0x000fe2000f8e333f */
[----:B------:R-:W-:-:S03]  /*12380*/  ULDC UR5, c[0x0][0x9e0] ;  /* 0x0002780000057ab9 */ /* 0x000fc60000000800 */
[----:B------:R-:W3:Y:S01]  /*12390*/  @P4 LDC R10, c[0x0][0x450] ;  /* 0x00011400ff0a4b82 */ /* 0x000ee20000000800 */
[----:B------:R-:W-:-:S04]  /*123a0*/  IADD3 R220, -R189, 0x1, -R14 ;  /* 0x00000001bddc7810 */ /* 0x000fc80007ffe90e */
[----:B------:R-:W-:-:S05]  /*123b0*/  IADD3 R220, -R23, R220, R184 ;  /* 0x000000dc17dc7210 */ /* 0x000fca0007ffe1b8 */
[C---:B------:R-:W-:Y:S02]  /*123c0*/  VIADD R221, R220.reuse, UR5 ;  /* 0x00000005dcdd7c36 */ /* 0x040fe40008000000 */
[----:B------:R-:W-:Y:S02]  /*123d0*/  VIADD R220, R220, UR4 ;  /* 0x00000004dcdc7c36 */ /* 0x000fe40008000000 */
[----:B--2---:R-:W-:-:S05]  /*123e0*/  @P4 IMAD.HI.U32 R11, R222, R11, RZ ;  /* 0x0000000bde0b4227 */ /* 0x004fca00078e00ff */
[----:B---3--:R-:W-:Y:S01]  /*123f0*/  @P4 SHF.R.U32.HI R222, RZ, R10, R11 ;  /* 0x0000000affde4219 */ /* 0x008fe2000001160b */
[----:B------:R-:W-:-:S04]  /*12400*/  VIADD R10, R20, 0x28c40 ;  /* 0x00028c40140a7836 */ /* 0x000fc80000000000 */
[----:B------:R-:W2:Y:S01]  /*12410*/  SHFL.IDX PT, R223, R222, RZ, 0x1c1f ;  /* 0x001c1fffdedf7589 */ /* 0x000ea200000e0000 */
[----:B------:R-:W-:-:S04]  /*12420*/  PRMT R10, R186, 0x654, R10 ;  /* 0x00000654ba0a7816 */ /* 0x000fc8000000000a */
[----:B------:R3:W-:Y:S01]  /*12430*/  SYNCS.ARRIVE.TRANS64.RED.A1T0 RZ, [R10+URZ], RZ ;  /* 0x000000ff0aff79a7 */ /* 0x0007e2000810043f */
[--C-:B--2---:R-:W-:Y:S02]  /*12440*/  IMAD.IADD R211, R221, 0x1, R223.reuse ;  /* 0x00000001ddd37824 */ /* 0x104fe400078e02df */
[----:B------:R-:W-:Y:S01]  /*12450*/  IMAD.IADD R210, R220, 0x1, R223 ;  /* 0x00000001dcd27824 */ /* 0x000fe200078e02df */
[----:B---3--:R-:W-:Y:S06]  /*12460*/  @!P5 BRA `(.L_x_5941) ;  /* 0x000000000060d947 */ /* 0x008fec0003800000 */
        /* <DEDUP_REMOVED lines=8> */
[----:B------:R-:W2:Y:S02]  /*124f0*/  @P1 LDC.64 R10, c[0x0][0x9e8] ;  /* 0x00027a00ff0a1b82 */ /* 0x000ea40000000a00 */
[----:B--2---:R-:W-:-:S05]  /*12500*/  @P1 IMAD.HI.U32 R10, R223, R10, RZ ;  /* 0x0000000adf0a1227 */ /* 0x004fca00078e00ff */
[----:B------:R-:W-:-:S04]  /*12510*/  @P1 SHF.R.U32.HI R223, RZ, R11, R10 ;  /* 0x0000000bffdf1219 */ /* 0x000fc8000001160a */
[----:B------:R-:W-:Y:S01]  /*12520*/  LOP3.LUT R223, RZ, R223, RZ, 0x33, !PT ;  /* 0x000000dfffdf7212 */ /* 0x000fe200078e33ff */
[----:B------:R-:W-:Y:S06]  /*12530*/  BRA `(.L_x_5944) ;  /* 0x0000000000187947 */ /* 0x000fec0003800000 */
.L_x_5943:
[----:B------:R-:W-:Y:S02]  /*12540*/  ULDC UR4, c[0x0][0x9e4] ;  /* 0x0002790000047ab9 */ /* 0x000fe40000000800 */
[----:B------:R-:W-:-:S05]  /*12550*/  IMAD.U32 R224, RZ, RZ, UR4 ;  /* 0x00000004ffe07e24 */ /* 0x000fca000f8e00ff */
[----:B------:R-:W-:-:S13]  /*12560*/  ISETP.NE.AND P1, PT, R224, 0x1, PT ;  /* 0x00000001e000780c */ /* 0x000fda0003f25270 */
[----:B------:R-:W2:Y:S02]  /*12570*/  @P1 LDC.64 R10, c[0x0][0x9e8] ;  /* 0x00027a00ff0a1b82 */ /* 0x000ea40000000a00 */
[----:B--2---:R-:W-:-:S05]  /*12580*/  @P1 IMAD.HI.U32 R10, R223, R10, RZ ;  /* 0x0000000adf0a1227 */ /* 0x004fca00078e00ff */
[----:B------:R-:W-:-:S07]  /*12590*/  @P1 SHF.R.U32.HI R223, RZ, R11, R10 ;  /* 0x0000000bffdf1219 */ /* 0x000fce000001160a */
.L_x_5944:
[----:B------:R-:W-:Y:S05]  /*125a0*/  BSYNC B1 ;  /* 0x0000000000017941 */ /* 0x000fea0003800000 */
.L_x_5942:
[----:B------:R-:W-:-:S04]  /*125b0*/  IMAD R223, R223, R224, -R14 ;  /* 0x000000e0dfdf7224 */ /* 0x000fc800078e0a0e */
[----:B------:R-:W-:-:S05]  /*125c0*/  IMAD.IADD R223, R223, 0x1, -R189 ;  /* 0x00000001dfdf7824 */ /* 0x000fca00078e0abd */
[----:B------:R-:W-:Y:S02]  /*125d0*/  VIMNMX R210, R210, R223, !PT ;  /* 0x000000dfd2d27248 */ /* 0x000fe40007fe0100 */
[----:B------:R-:W-:-:S07]  /*125e0*/  VIADDMNMX R211, R223, R224, R211, PT ;  /* 0x000000e0dfd37246 */ /* 0x000fce00038001d3 */
.L_x_5941:
[----:B------:R-:W-:Y:S01]  /*125f0*/  ISETP.GT.AND P1, PT, R15, -0x1, PT ;  /* 0xffffffff0f00780c */ /* 0x000fe20003f24270 */
[----:B------:R-:W2:Y:S03]  /*12600*/  SHFL.IDX PT, R222, R222, 0x1, 0x1c1f ;  /* 0x003c1f00dede7f89 */ /* 0x000ea600000e0000 */
[C---:B------:R-:W-:Y:S02]  /*12610*/  ISETP.GT.AND P2, PT, R210.reuse, RZ, P1 ;  /* 0x000000ffd200720c */ /* 0x040fe40000f44270 */
[C---:B------:R-:W-:Y:S02]  /*12620*/  ISETP.GT.AND P6, PT, R210.reuse, 0x1, P1 ;  /* 0x00000001d200780c */ /* 0x040fe40000fc4270 */
[----:B------:R-:W-:Y:S02]  /*12630*/  ISETP.LT.OR P3, PT, R211, 0x1, P2 ;  /* 0x00000001d300780c */ /* 0x000fe40001761670 */
[----:B------:R-:W-:-:S02]  /*12640*/  ISETP.GT.AND P2, PT, R210, 0x8, P1 ;  /* 0x00000008d200780c */ /* 0x000fc40000f44270 */
[----:B------:R-:W-:Y:S02]  /*12650*/  FSEL R152, R152, -INF , !P3 ;  /* 0xff80000098987808 */ /* 0x000fe40005800000 */
[----:B------:R-:W-:Y:S02]  /*12660*/  ISETP.GT.AND P3, PT, R210, 0x9, P1 ;  /* 0x00000009d200780c */ /* 0x000fe40000f64270 */
[C---:B------:R-:W-:Y:S02]  /*12670*/  ISETP.LT.OR P6, PT, R211.reuse, 0x2, P6 ;  /* 0x00000002d300780c */ /* 0x040fe400037c1670 */
[C---:B------:R-:W-:Y:S02]  /*12680*/  ISETP.LT.OR P2, PT, R211.reuse, 0x9, P2 ;  /* 0x00000009d300780c */ /* 0x040fe40001741670 */
[----:B------:R-:W-:Y:S02]  /*12690*/  ISETP.LT.OR P3, PT, R211, 0xa, P3 ;  /* 0x0000000ad300780c */ /* 0x000fe40001f61670 */
[----:B------:R-:W-:-:S02]  /*126a0*/  FSEL R153, R153, -INF , !P6 ;  /* 0xff80000099997808 */ /* 0x000fc40007000000 */
[----:B------:R-:W-:Y:S01]  /*126b0*/  FSEL R156, R156, -INF , !P2 ;  /* 0xff8000009c9c7808 */ /* 0x000fe20005000000 */
[--C-:B--2---:R-:W-:Y:S01]  /*126c0*/  IMAD.IADD R221, R221, 0x1, R222.reuse ;  /* 0x00000001dddd7824 */ /* 0x104fe200078e02de */
[----:B------:R-:W-:Y:S01]  /*126d0*/  FSEL R157, R157, -INF , !P3 ;  /* 0xff8000009d9d7808 */ /* 0x000fe20005800000 */
[----:B------:R-:W-:Y:S01]  /*126e0*/  IMAD.IADD R220, R220, 0x1, R222 ;  /* 0x00000001dcdc7824 */ /* 0x000fe200078e02de */
[C---:B------:R-:W-:Y:S02]  /*126f0*/  ISETP.GT.AND P6, PT, R210.reuse, 0x10, P1 ;  /* 0x00000010d200780c */ /* 0x040fe40000fc4270 */
[C---:B------:R-:W-:Y:S02]  /*12700*/  ISETP.GT.AND P2, PT, R210.reuse, 0x11, P1 ;  /* 0x00000011d200780c */ /* 0x040fe40000f44270 */
[----:B------:R-:W-:Y:S02]  /*12710*/  ISETP.GT.AND P3, PT, R210, 0x18, P1 ;  /* 0x00000018d200780c */ /* 0x000fe40000f64270 */
[----:B------:R-:W-:-:S02]  /*12720*/  ISETP.LT.OR P6, PT, R211, 0x11, P6 ;  /* 0x00000011d300780c */ /* 0x000fc400037c1670 */
[C---:B------:R-:W-:Y:S02]  /*12730*/  ISETP.LT.OR P2, PT, R211.reuse, 0x12, P2 ;  /* 0x00000012d300780c */ /* 0x040fe40001741670 */
[----:B------:R-:W-:Y:S02]  /*12740*/  ISETP.LT.OR P3, PT, R211, 0x19, P3 ;  /* 0x00000019d300780c */ /* 0x000fe40001f61670 */
[----:B------:R-:W-:Y:S02]  /*12750*/  FSEL R160, R160, -INF , !P6 ;  /* 0xff800000a0a07808 */ /* 0x000fe40007000000 */
[----:B------:R-:W-:Y:S02]  /*12760*/  FSEL R161, R161, -INF , !P2 ;  /* 0xff800000a1a17808 */ /* 0x000fe40005000000 */
[----:B------:R-:W-:Y:S02]  /*12770*/  FSEL R164, R164, -INF , !P3 ;  /* 0xff800000a4a47808 */ /* 0x000fe40005800000 */
[----:B------:R-:W-:-:S02]  /*12780*/  ISETP.GT.AND P6, PT, R210, 0x19, P1 ;  /* 0x00000019d200780c */ /* 0x000fc40000fc4270 */
[C---:B------:R-:W-:Y:S02]  /*12790*/  ISETP.GT.AND P2, PT, R210.reuse, 0x20, P1 ;  /* 0x00000020d200780c */ /* 0x040fe40000f44270 */
[----:B------:R-:W-:Y:S02]  /*127a0*/  ISETP.GT.AND P3, PT, R210, 0x21, P1 ;  /* 0x00000021d200780c */ /* 0x000fe40000f64270 */
[C---:B------:R-:W-:Y:S02]  /*127b0*/  ISETP.LT.OR P6, PT, R211.reuse, 0x1a, P6 ;  /* 0x0000001ad300780c */ /* 0x040fe400037c1670 */
[C---:B------:R-:W-:Y:S02]  /*127c0*/  ISETP.LT.OR P2, PT, R211.reuse, 0x21, P2 ;  /* 0x00000021d300780c */ /* 0x040fe40001741670 */
[----:B------:R-:W-:Y:S02]  /*127d0*/  ISETP.LT.OR P3, PT, R211, 0x22, P3 ;  /* 0x00000022d300780c */ /* 0x000fe40001f61670 */
[----:B------:R-:W-:-:S02]  /*127e0*/  FSEL R165, R165, -INF , !P6 ;  /* 0xff800000a5a57808 */ /* 0x000fc40007000000 */
[----:B------:R-:W-:Y:S02]  /*127f0*/  FSEL R168, R168, -INF , !P2 ;  /* 0xff800000a8a87808 */ /* 0x000fe40005000000 */
[----:B------:R-:W-:Y:S02]  /*12800*/  FSEL R169, R169, -INF , !P3 ;  /* 0xff800000a9a97808 */ /* 0x000fe40005800000 */
        /* <DEDUP_REMOVED lines=17> */
[----:B------:R-:W-:Y:S01]  /*12920*/  FSEL R181, R181, -INF , !P3 ;  /* 0xff800000b5b57808 */ /* 0x000fe20005800000 */
[----:B------:R-:W-:Y:S06]  /*12930*/  @!P5 BRA `(.L_x_5945) ;  /* 0x000000000060d947 */ /* 0x000fec0003800000 */
        /* <DEDUP_REMOVED lines=13> */
.L_x_5947:
[----:B------:R-:W-:Y:S02]  /*12a10*/  ULDC UR4, c[0x0][0x9e4] ;  /* 0x0002790000047ab9 */ /* 0x000fe40000000800 */
[----:B------:R-:W-:-:S05]  /*12a20*/  IMAD.U32 R210, RZ, RZ, UR4 ;  /* 0x00000004ffd27e24 */ /* 0x000fca000f8e00ff */
[----:B------:R-:W-:-:S13]  /*12a30*/  ISETP.NE.AND P2, PT, R210, 0x1, PT ;  /* 0x00000001d200780c */ /* 0x000fda0003f45270 */
[----:B------:R-:W2:Y:S02]  /*12a40*/  @P2 LDC.64 R10, c[0x0][0x9e8] ;  /* 0x00027a00ff0a2b82 */ /* 0x000ea40000000a00 */
[----:B--2---:R-:W-:-:S05]  /*12a50*/  @P2 IMAD.HI.U32 R10, R222, R10, RZ ;  /* 0x0000000ade0a2227 */ /* 0x004fca00078e00ff */
[----:B------:R-:W-:-:S07]  /*12a60*/  @P2 SHF.R.U32.HI R222, RZ, R11, R10 ;  /* 0x0000000bffde2219 */ /* 0x000fce000001160a */
.L_x_5948:
[----:B------:R-:W-:Y:S05]  /*12a70*/  BSYNC B1 ;  /* 0x0000000000017941 */ /* 0x000fea0003800000 */
.L_x_5946:
[----:B------:R-:W-:-:S04]  /*12a80*/  IMAD R14, R222, R210, -R14 ;  /* 0x000000d2de0e7224 */ /* 0x000fc800078e0a0e */
[----:B------:R-:W-:-:S05]  /*12a90*/  IMAD.IADD R14, R14, 0x1, -R189 ;  /* 0x000000010e0e7824 */ /* 0x000fca00078e0abd */
[----:B------:R-:W-:Y:S02]  /*12aa0*/  VIMNMX R220, R220, R14, !PT ;  /* 0x0000000edcdc7248 */ /* 0x000fe40007fe0100 */
[----:B------:R-:W-:-:S07]  /*12ab0*/  VIADDMNMX R221, R14, R210, R221, PT ;  /* 0x000000d20edd7246 */ /* 0x000fce00038001dd */
.L_x_5945:
[----:B------:R-:W-:Y:S01]  /*12ac0*/  FMNMX.FTZ R10, R152, R208, !PT ;  /* 0x000000d0980a7209 */ /* 0x000fe20007810000 */
[----:B------:R-:W-:Y:S01]  /*12ad0*/  ULDC UR4, c[0x0][0x988] ;  /* 0x0002620000047ab9 */ /* 0x000fe20000000800 */
[----:B------:R-:W-:Y:S02]  /*12ae0*/  ISETP.GT.AND P6, PT, R220, 0x9, P1 ;  /* 0x00000009dc00780c */ /* 0x000fe40000fc4270 */
[----:B------:R-:W-:Y:S02]  /*12af0*/  FMNMX.FTZ R10, R153, R10, !PT ;  /* 0x0000000a990a7209 */ /* 0x000fe40007810000 */
[----:B------:R-:W-:Y:S02]  /*12b00*/  ISETP.LT.OR P6, PT, R221, 0xa, P6 ;  /* 0x0000000add00780c */ /* 0x000fe400037c1670 */
[----:B------:R-:W-:Y:S02]  /*12b10*/  FMNMX.FTZ R10, R156, R10, !PT ;  /* 0x0000000a9c0a7209 */ /* 0x000fe40007810000 */
[----:B------:R-:W-:-:S02]  /*12b20*/  FSEL R159, R159, -INF , !P6 ;  /* 0xff8000009f9f7808 */ /* 0x000fc40007000000 */
[----:B------:R-:W-:Y:S02]  /*12b30*/  FMNMX.FTZ R10, R157, R10, !PT ;  /* 0x0000000a9d0a7209 */ /* 0x000fe40007810000 */
        /* <DEDUP_REMOVED lines=18> */
[----:B------:R-:W-:Y:S02]  /*12c60*/  ISETP.LT.OR P3, PT, R221, 0x2, P3 ;  /* 0x00000002dd00780c */ /* 0x000fe40001f61670 */
[----:B------:R-:W-:Y:S02]  /*12c70*/  FMNMX.FTZ R10, R177, R10, !PT ;  /* 0x0000000ab10a7209 */ /* 0x000fe40007810000 */
[----:B------:R-:W-:Y:S02]  /*12c80*/  FSEL R154, R154, -INF , !P6 ;  /* 0xff8000009a9a7808 */ /* 0x000fe40007000000 */
[----:B------:R-:W-:Y:S02]  /*12c90*/  FMNMX.FTZ R10, R180, R10, !PT ;  /* 0x0000000ab40a7209 */ /* 0x000fe40007810000 */
[----:B------:R-:W-:-:S02]  /*12ca0*/  FSEL R155, R155, -INF , !P3 ;  /* 0xff8000009b9b7808 */ /* 0x000fc40005800000 */
[----:B------:R-:W-:Y:S02]  /*12cb0*/  FMNMX.FTZ R10, R181, R10, !PT ;  /* 0x0000000ab50a7209 */ /* 0x000fe40007810000 */
[C---:B------:R-:W-:Y:S02]  /*12cc0*/  ISETP.GT.AND P3, PT, R220.reuse, 0x10, P1 ;  /* 0x00000010dc00780c */ /* 0x040fe40000f64270 */
[----:B------:R-:W-:Y:S01]  /*12cd0*/  ISETP.GT.AND P6, PT, R220, 0x38, P1 ;  /* 0x00000038dc00780c */ /* 0x000fe20000fc4270 */
[----:B------:R-:W2:Y:S01]  /*12ce0*/  SHFL.BFLY PT, R11, R10, 0x2, 0x1f ;  /* 0x0c401f000a0b7f89 */ /* 0x000ea200000e0000 */
[C---:B------:R-:W-:Y:S02]  /*12cf0*/  ISETP.LT.OR P3, PT, R221.reuse, 0x11, P3 ;  /* 0x00000011dd00780c */ /* 0x040fe40001f61670 */
[----:B------:R-:W-:Y:S02]  /*12d00*/  ISETP.LT.OR P6, PT, R221, 0x39, P6 ;  /* 0x00000039dd00780c */ /* 0x000fe400037c1670 */
[----:B------:R-:W-:-:S02]  /*12d10*/  FSEL R162, R162, -INF , !P3 ;  /* 0xff800000a2a27808 */ /* 0x000fc40005800000 */
[----:B------:R-:W-:Y:S02]  /*12d20*/  ISETP.GT.AND P3, PT, R220, 0x19, P1 ;  /* 0x00000019dc00780c */ /* 0x000fe40000f64270 */
[----:B------:R-:W-:Y:S02]  /*12d30*/  FSEL R182, R182, -INF , !P6 ;  /* 0xff800000b6b67808 */ /* 0x000fe40007000000 */
[----:B------:R-:W-:-:S04]  /*12d40*/  ISETP.LT.OR P3, PT, R221, 0x1a, P3 ;  /* 0x0000001add00780c */ /* 0x000fc80001f61670 */
[----:B------:R-:W-:Y:S02]  /*12d50*/  FSEL R167, R167, -INF , !P3 ;  /* 0xff800000a7a77808 */ /* 0x000fe40005800000 */
[----:B------:R-:W-:-:S04]  /*12d60*/  ISETP.GT.AND P3, PT, R220, 0x28, P1 ;  /* 0x00000028dc00780c */ /* 0x000fc80000f64270 */
[C---:B------:R-:W-:Y:S02]  /*12d70*/  ISETP.LT.OR P3, PT, R221.reuse, 0x29, P3 ;  /* 0x00000029dd00780c */ /* 0x040fe40001f61670 */
[----:B--2---:R-:W-:Y:S02]  /*12d80*/  FMNMX.FTZ R10, R10, R11, !PT ;  /* 0x0000000b0a0a7209 */ /* 0x004fe40007810000 */
[----:B------:R-:W-:Y:S02]  /*12d90*/  FSEL R174, R174, -INF , !P3 ;  /* 0xff800000aeae7808 */ /* 0x000fe40005800000 */
[----:B------:R-:W-:Y:S01]  /*12da0*/  ISETP.GT.AND P3, PT, R220, 0x30, P1 ;  /* 0x00000030dc00780c */ /* 0x000fe20000f64270 */
[----:B------:R-:W2:Y:S03]  /*12db0*/  SHFL.BFLY PT, R11, R10, 0x1, 0x1f ;  /* 0x0c201f000a0b7f89 */ /* 0x000ea600000e0000 */
[----:B------:R-:W-:-:S04]  /*12dc0*/  ISETP.LT.OR P3, PT, R221, 0x31, P3 ;  /* 0x00000031dd00780c */ /* 0x000fc80001f61670 */
[----:B------:R-:W-:Y:S02]  /*12dd0*/  FSEL R178, R178, -INF , !P3 ;  /* 0xff800000b2b27808 */ /* 0x000fe40005800000 */
[----:B--2---:R-:W-:-:S04]  /*12de0*/  FMNMX.FTZ R10, R10, R11, !PT ;  /* 0x0000000b0a0a7209 */ /* 0x004fc80007810000 */
[----:B------:R-:W-:-:S04]  /*12df0*/  FSETP.NEU.FTZ.AND P2, PT, R10, -INF , PT ;  /* 0xff8000000a00780b */ /* 0x000fc80003f5d000 */
[----:B------:R-:W-:-:S05]  /*12e00*/  FSEL R11, R10, RZ, P2 ;  /* 0x000000ff0a0b7208 */ /* 0x000fca0001000000 */
[----:B------:R-:W-:Y:S01]  /*12e10*/  FADD.FTZ R208, -R11, R208 ;  /* 0x000000d00bd07221 */ /* 0x000fe20000010100 */
[----:B------:R-:W-:-:S04]  /*12e20*/  IMAD.U32 R11, RZ, RZ, UR4 ;  /* 0x00000004ff0b7e24 */ /* 0x000fc8000f8e00ff */
[----:B------:R-:W-:-:S05]  /*12e30*/  FMUL.FTZ R14, R10, R11 ;  /* 0x0000000b0a0e7220 */ /* 0x000fca0000410000 */
[----:B------:R-:W-:Y:S02]  /*12e40*/  FSEL R14, R14, RZ, P2 ;  /* 0x000000ff0e0e7208 */ /* 0x000fe40001000000 */
[----:B------:R-:W-:-:S03]  /*12e50*/  ISETP.GT.AND P2, PT, R220, 0x8, P1 ;  /* 0x00000008dc00780c */ /* 0x000fc60000f44270 */
        /* <DEDUP_REMOVED lines=16> */
[----:B------:R-:W-:Y:S01]  /*12f60*/  ISETP.LT.OR P2, PT, R221, 0x9, P2 ;  /* 0x00000009dd00780c */ /* 0x000fe20001741670 */
[----:B------:R-:W-:Y:S01]  /*12f70*/  MUFU.EX2 R152, R152 ;  /* 0x0000009800987308 */ /* 0x000fe20000000800 */
[----:B------:R-:W-:-:S02]  /*12f80*/  FMNMX.FTZ R14, R154, R209, !PT ;  /* 0x000000d19a0e7209 */ /* 0x000fc40007810000 */
[----:B------:R-:W-:Y:S02]  /*12f90*/  FSEL R158, R158, -INF , !P2 ;  /* 0xff8000009e9e7808 */ /* 0x000fe40005000000 */
[----:B------:R-:W-:Y:S02]  /*12fa0*/  FMNMX.FTZ R14, R155, R14, !PT ;  /* 0x0000000e9b0e7209 */ /* 0x000fe40007810000 */
[----:B------:R-:W-:Y:S01]  /*12fb0*/  ISETP.GT.AND P2, PT, R220, 0x11, P1 ;  /* 0x00000011dc00780c */ /* 0x000fe20000f44270 */
[----:B------:R-:W-:Y:S01]  /*12fc0*/  MUFU.EX2 R153, R153 ;  /* 0x0000009900997308 */ /* 0x000fe20000000800 */
[----:B------:R-:W-:Y:S02]  /*12fd0*/  FMNMX.FTZ R14, R158, R14, !PT ;  /* 0x0000000e9e0e7209 */ /* 0x000fe40007810000 */
[----:B------:R-:W-:Y:S02]  /*12fe0*/  ISETP.LT.OR P2, PT, R221, 0x12, P2 ;  /* 0x00000012dd00780c */ /* 0x000fe40001741670 */
[----:B------:R-:W-:-:S02]  /*12ff0*/  FMNMX.FTZ R14, R159, R14, !PT ;  /* 0x0000000e9f0e7209 */ /* 0x000fc40007810000 */
[----:B------:R-:W-:Y:S01]  /*13000*/  FSEL R163, R163, -INF , !P2 ;  /* 0xff800000a3a37808 */ /* 0x000fe20005000000 */
[----:B------:R2:W-:Y:S01]  /*13010*/  MUFU.EX2 R211, R168 ;  /* 0x000000a800d37308 */ /* 0x0005e20000000800 */
[----:B------:R-:W-:Y:S02]  /*13020*/  FMNMX.FTZ R14, R162, R14, !PT ;  /* 0x0000000ea20e7209 */ /* 0x000fe40007810000 */
[----:B------:R-:W-:Y:S02]  /*13030*/  ISETP.GT.AND P2, PT, R220, 0x20, P1 ;  /* 0x00000020dc00780c */ /* 0x000fe40000f44270 */
[----:B------:R-:W-:Y:S02]  /*13040*/  FMNMX.FTZ R14, R163, R14, !PT ;  /* 0x0000000ea30e7209 */ /* 0x000fe40007810000 */
[----:B------:R-:W-:Y:S01]  /*13050*/  ISETP.LT.OR P2, PT, R221, 0x21, P2 ;  /* 0x00000021dd00780c */ /* 0x000fe20001741670 */
[----:B------:R-:W-:Y:S01]  /*13060*/  MUFU.EX2 R156, R156 ;  /* 0x0000009c009c7308 */ /* 0x000fe20000000800 */
[----:B------:R-:W-:-:S02]  /*13070*/  FMNMX.FTZ R14, R166, R14, !PT ;  /* 0x0000000ea60e7209 */ /* 0x000fc40007810000 */
[----:B------:R-:W-:Y:S02]  /*13080*/  FSEL R170, R170, -INF , !P2 ;  /* 0xff800000aaaa7808 */ /* 0x000fe40005000000 */
[----:B------:R-:W-:Y:S02]  /*13090*/  FMNMX.FTZ R14, R167, R14, !PT ;  /* 0x0000000ea70e7209 */ /* 0x000fe40007810000 */
[----:B------:R-:W-:Y:S01]  /*130a0*/  ISETP.GT.AND P2, PT, R220, 0x29, P1 ;  /* 0x00000029dc00780c */ /* 0x000fe20000f44270 */
[----:B------:R-:W3:Y:S01]  /*130b0*/  MUFU.EX2 R157, R157 ;  /* 0x0000009d009d7308 */ /* 0x000ee20000000800 */
[----:B------:R-:W-:Y:S02]  /*130c0*/  FMNMX.FTZ R14, R170, R14, !PT ;  /* 0x0000000eaa0e7209 */ /* 0x000fe40007810000 */
[----:B------:R-:W-:Y:S02]  /*130d0*/  ISETP.LT.OR P2, PT, R221, 0x2a, P2 ;  /* 0x0000002add00780c */ /* 0x000fe40001741670 */
[----:B------:R-:W-:-:S02]  /*130e0*/  FMNMX.FTZ R14, R171, R14, !PT ;  /* 0x0000000eab0e7209 */ /* 0x000fc40007810000 */
[----:B------:R-:W-:Y:S01]  /*130f0*/  FSEL R175, R175, -INF , !P2 ;  /* 0xff800000afaf7808 */ /* 0x000fe20005000000 */
[----:B------:R-:W-:Y:S01]  /*13100*/  MUFU.EX2 R160, R160 ;  /* 0x000000a000a07308 */ /* 0x000fe20000000800 */
[----:B------:R-:W-:Y:S02]  /*13110*/  ISETP.GT.AND P2, PT, R220, 0x31, P1 ;  /* 0x00000031dc00780c */ /* 0x000fe40000f44270 */
[----:B------:R-:W-:Y:S02]  /*13120*/  FMNMX.FTZ R14, R174, R14, !PT ;  /* 0x0000000eae0e7209 */ /* 0x000fe40007810000 */
[----:B------:R-:W-:Y:S02]  /*13130*/  ISETP.LT.OR P2, PT, R221, 0x32, P2 ;  /* 0x00000032dd00780c */ /* 0x000fe40001741670 */
[----:B------:R-:W-:Y:S01]  /*13140*/  FMNMX.FTZ R14, R175, R14, !PT ;  /* 0x0000000eaf0e7209 */ /* 0x000fe20007810000 */
[----:B------:R-:W-:Y:S01]  /*13150*/  MUFU.EX2 R161, R161 ;  /* 0x000000a100a17308 */ /* 0x000fe20000000800 */
[----:B------:R-:W-:-:S02]  /*13160*/  ISETP.GT.AND P1, PT, R220, 0x39, P1 ;  /* 0x00000039dc00780c */ /* 0x000fc40000f24270 */
[----:B------:R-:W-:Y:S02]  /*13170*/  FSEL R179, R179, -INF , !P2 ;  /* 0xff800000b3b37808 */ /* 0x000fe40005000000 */
[----:B------:R-:W-:Y:S02]  /*13180*/  FMNMX.FTZ R14, R178, R14, !PT ;  /* 0x0000000eb20e7209 */ /* 0x000fe40007810000 */
[----:B------:R-:W-:Y:S01]  /*13190*/  ISETP.LT.OR P1, PT, R221, 0x3a, P1 ;  /* 0x0000003add00780c */ /* 0x000fe20000f21670 */
[----:B------:R-:W-:Y:S01]  /*131a0*/  MUFU.EX2 R164, R164 ;  /* 0x000000a400a47308 */ /* 0x000fe20000000800 */
[----:B------:R-:W-:Y:S02]  /*131b0*/  FMNMX.FTZ R14, R179, R14, !PT ;  /* 0x0000000eb30e7209 */ /* 0x000fe40007810000 */
[----:B------:R-:W-:Y:S02]  /*131c0*/  FSEL R183, R183, -INF , !P1 ;  /* 0xff800000b7b77808 */ /* 0x000fe40004800000 */
[----:B------:R-:W-:-:S02]  /*131d0*/  FMNMX.FTZ R14, R182, R14, !PT ;  /* 0x0000000eb60e7209 */ /* 0x000fc40007810000 */
[----:B------:R-:W-:Y:S01]  /*131e0*/  ISETP.NE.AND P2, PT, R197, RZ, PT ;  /* 0x000000ffc500720c */ /* 0x000fe20003f45270 */
[----:B------:R-:W-:Y:S01]  /*131f0*/  MUFU.EX2 R169, R169 ;  /* 0x000000a900a97308 */ /* 0x000fe20000000800 */
[----:B------:R-:W-:-:S05]  /*13200*/  FMNMX.FTZ R14, R183, R14, !PT ;  /* 0x0000000eb70e7209 */ /* 0x000fca0007810000 */
[----:B------:R-:W4:Y:S02]  /*13210*/  SHFL.BFLY PT, R210, R14, 0x2, 0x1f ;  /* 0x0c401f000ed27f89 */ /* 0x000f2400000e0000 */
[----:B------:R-:W-:Y:S04]  /*13220*/  MUFU.EX2 R173, R173 ;  /* 0x000000ad00ad7308 */ /* 0x000fe80000000800 */
[----:B------:R-:W-:-:S04]  /*13230*/  @!P2 IMAD R222, R203, 0x40, R194 ;  /* 0x00000040cbdea824 */ /* 0x000fc800078e02c2 */
[----:B------:R-:W-:Y:S01]  /*13240*/  @!P2 IMAD R222, R222, 0x4, R2 ;  /* 0x00000004dedea824 */ /* 0x000fe200078e0202 */
[----:B------:R-:W-:Y:S08]  /*13250*/  MUFU.EX2 R176, R176 ;  /* 0x000000b000b07308 */ /* 0x000ff00000000800 */
[----:B------:R-:W-:Y:S01]  /*13260*/  MUFU.EX2 R177, R177 ;  /* 0x000000b100b17308 */ /* 0x000fe20000000800 */
[----:B----4-:R-:W-:-:S07]  /*13270*/  FMNMX.FTZ R14, R14, R210, !PT ;  /* 0x000000d20e0e7209 */ /* 0x010fce0007810000 */
[----:B------:R-:W-:Y:S01]  /*13280*/  MUFU.EX2 R181, R181 ;  /* 0x000000b500b57308 */ /* 0x000fe20000000800 */
[----:B------:R-:W4:Y:S02]  /*13290*/  SHFL.BFLY PT, R210, R14, 0x1, 0x1f ;  /* 0x0c201f000ed27f89 */ /* 0x000f2400000e0000 */
[----:B----4-:R-:W-:-:S05]  /*132a0*/  FMNMX.FTZ R14, R14, R210, !PT ;  /* 0x000000d20e0e7209 */ /* 0x010fca0007810000 */
[----:B------:R4:W-:Y:S01]  /*132b0*/  MUFU.EX2 R210, R165 ;  /* 0x000000a500d27308 */ /* 0x0009e20000000800 */
[C---:B------:R-:W-:Y:S01]  /*132c0*/  FSETP.NEU.FTZ.AND P1, PT, R14.reuse, -INF , PT ;  /* 0xff8000000e00780b */ /* 0x040fe20003f3d000 */
[----:B------:R-:W-:-:S03]  /*132d0*/  FMUL.FTZ R221, R14, R11 ;  /* 0x0000000b0edd7220 */ /* 0x000fc60000410000 */
[----:B--2---:R-:W-:Y:S02]  /*132e0*/  FSEL R168, R14, RZ, P1 ;  /* 0x000000ff0ea87208 */ /* 0x004fe40000800000 */
[----:B------:R-:W-:Y:S01]  /*132f0*/  FSEL R221, R221, RZ, P1 ;  /* 0x000000ffdddd7208 */ /* 0x000fe20000800000 */
[-C--:B----4-:R-:W-:Y:S02]  /*13300*/  FMUL.FTZ R165, R208, R11.reuse ;  /* 0x0000000bd0a57220 */ /* 0x090fe40000410000 */
[----:B------:R-:W-:Y:S02]  /*13310*/  FADD.FTZ R168, -R168, R209 ;  /* 0x000000d1a8a87221 */ /* 0x000fe40000010100 */
[-CC-:B------:R-:W-:Y:S01]  /*13320*/  FFMA.FTZ R203, R154, R11.reuse, -R221.reuse ;  /* 0x0000000b9acb7223 */ /* 0x180fe200000108dd */
[-CC-:B------:R-:W-:Y:S01]  /*13330*/  FFMA.FTZ R208, R155, R11.reuse, -R221.reuse ;  /* 0x0000000b9bd07223 */ /* 0x180fe200000108dd */
[----:B------:R-:W2:Y:S01]  /*13340*/  MUFU.EX2 R165, R165 ;  /* 0x000000a500a57308 */ /* 0x000ea20000000800 */
[-C--:B------:R-:W-:Y:S01]  /*13350*/  FMUL.FTZ R168, R168, R11.reuse ;  /* 0x0000000ba8a87220 */ /* 0x080fe20000410000 */
[-CC-:B------:R-:W-:Y:S01]  /*13360*/  FFMA.FTZ R155, R158, R11.reuse, -R221.reuse ;  /* 0x0000000b9e9b7223 */ /* 0x180fe200000108dd */
[-CC-:B------:R-:W-:Y:S01]  /*13370*/  FFMA.FTZ R159, R159, R11.reuse, -R221.reuse ;  /* 0x0000000b9f9f7223 */ /* 0x180fe200000108dd */
[-CC-:B------:R-:W-:Y:S01]  /*13380*/  FFMA.FTZ R209, R162, R11.reuse, -R221.reuse ;  /* 0x0000000ba2d17223 */ /* 0x180fe200000108dd */
[-CC-:B------:R-:W-:Y:S01]  /*13390*/  FFMA.FTZ R163, R163, R11.reuse, -R221.reuse ;  /* 0x0000000ba3a37223 */ /* 0x180fe200000108dd */
[----:B---3--:R-:W-:Y:S01]  /*133a0*/  F2FP.BF16.F32.PACK_AB R154, R157, R156 ;  /* 0x0000009c9d9a723e */ /* 0x008fe200000010ff */
[-CC-:B------:R-:W-:Y:S01]  /*133b0*/  FFMA.FTZ R220, R166, R11.reuse, -R221.reuse ;  /* 0x0000000ba6dc7223 */ /* 0x180fe200000108dd */
[----:B------:R-:W3:Y:S01]  /*133c0*/  MUFU.EX2 R168, R168 ;  /* 0x000000a800a87308 */ /* 0x000ee20000000800 */
[-CC-:B------:R-:W-:Y:S01]  /*133d0*/  FFMA.FTZ R167, R167, R11.reuse, -R221.reuse ;  /* 0x0000000ba7a77223 */ /* 0x180fe200000108dd */
[-CC-:B------:R-:W-:Y:S01]  /*133e0*/  FFMA.FTZ R170, R170, R11.reuse, -R221.reuse ;  /* 0x0000000baaaa7223 */ /* 0x180fe200000108dd */
[-CC-:B------:R-:W-:Y:S01]  /*133f0*/  FFMA.FTZ R171, R171, R11.reuse, -R221.reuse ;  /* 0x0000000babab7223 */ /* 0x180fe200000108dd */
[-CC-:B------:R-:W-:Y:S01]  /*13400*/  FFMA.FTZ R174, R174, R11.reuse, -R221.reuse ;  /* 0x0000000baeae7223 */ /* 0x180fe200000108dd */
[-CC-:B------:R-:W-:Y:S01]  /*13410*/  FFMA.FTZ R175, R175, R11.reuse, -R221.reuse ;  /* 0x0000000bafaf7223 */ /* 0x180fe200000108dd */
[-CC-:B------:R-:W-:Y:S01]  /*13420*/  FFMA.FTZ R178, R178, R11.reuse, -R221.reuse ;  /* 0x0000000bb2b27223 */ /* 0x180fe200000108dd */
[--C-:B------:R-:W-:Y:S01]  /*13430*/  FFMA.FTZ R179, R179, R11, -R221.reuse ;  /* 0x0000000bb3b37223 */ /* 0x100fe200000108dd */
[----:B------:R-:W-:Y:S01]  /*13440*/  MUFU.EX2 R208, R208 ;  /* 0x000000d000d07308 */ /* 0x000fe20000000800 */
[----:B--2---:R-:W-:Y:S01]  /*13450*/  FFMA.FTZ R3, R165, R3, R152 ;  /* 0x00000003a5037223 */ /* 0x004fe20000010098 */
[----:B------:R-:W-:Y:S01]  /*13460*/  F2FP.BF16.F32.PACK_AB R152, R153, R152 ;  /* 0x000000989998723e */ /* 0x000fe200000010ff */
[-CC-:B------:R-:W-:Y:S01]  /*13470*/  FFMA.FTZ R182, R182, R11.reuse, -R221.reuse ;  /* 0x0000000bb6b67223 */ /* 0x180fe200000108dd */
[----:B------:R-:W-:Y:S01]  /*13480*/  FFMA.FTZ R183, R183, R11, -R221 ;  /* 0x0000000bb7b77223 */ /* 0x000fe200000108dd */
[----:B------:R-:W-:Y:S01]  /*13490*/  FADD.FTZ R3, R153, R3 ;  /* 0x0000000399037221 */ /* 0x000fe20000010000 */
[----:B------:R2:W-:Y:S01]  /*134a0*/  @!P2 STS [R222+0x28800], R165 ;  /* 0x028800a5de00a388 */ /* 0x0005e20000000800 */
[-C--:B------:R-:W-:Y:S01]  /*134b0*/  FMUL.FTZ R24, R24, R165.reuse ;  /* 0x000000a518187220 */ /* 0x080fe20000410000 */
[----:B------:R-:W4:Y:S01]  /*134c0*/  MUFU.EX2 R153, R203 ;  /* 0x000000cb00997308 */ /* 0x000f220000000800 */
[----:B------:R-:W-:Y:S01]  /*134d0*/  FADD.FTZ R3, R156, R3 ;  /* 0x000000039c037221 */ /* 0x000fe20000010000 */
[----:B------:R-:W-:Y:S01]  /*134e0*/  F2FP.BF16.F32.PACK_AB R156, R161, R160 ;  /* 0x000000a0a19c723e */ /* 0x000fe200000010ff */
[----:B---3--:R3:W-:Y:S01]  /*134f0*/  @!P2 STS [R222+0x28820], R168 ;  /* 0x028820a8de00a388 */ /* 0x0087e20000000800 */
[-C--:B------:R-:W-:Y:S01]  /*13500*/  FMUL.FTZ R25, R25, R165.reuse ;  /* 0x000000a519197220 */ /* 0x080fe20000410000 */
[----:B------:R-:W-:Y:S01]  /*13510*/  FADD.FTZ R3, R157, R3 ;  /* 0x000000039d037221 */ /* 0x000fe20000010000 */
[-C--:B------:R-:W-:Y:S01]  /*13520*/  FMUL.FTZ R28, R28, R165.reuse ;  /* 0x000000a51c1c7220 */ /* 0x080fe20000410000 */
[-C--:B------:R-:W-:Y:S01]  /*13530*/  FMUL.FTZ R29, R29, R165.reuse ;  /* 0x000000a51d1d7220 */ /* 0x080fe20000410000 */
[----:B------:R-:W5:Y:S01]  /*13540*/  MUFU.EX2 R155, R155 ;  /* 0x0000009b009b7308 */ /* 0x000f620000000800 */
        /* <DEDUP_REMOVED lines=8> */
[----:B----4-:R-:W-:Y:S01]  /*135d0*/  FFMA.FTZ R0, R168, R0, R153 ;  /* 0x00000000a8007223 */ /* 0x010fe20000010099 */
[----:B------:R-:W-:Y:S01]  /*135e0*/  FADD.FTZ R3, R164, R3 ;  /* 0x00000003a4037221 */ /* 0x000fe20000010000 */
[-C--:B------:R-:W-:Y:S01]  /*135f0*/  FMUL.FTZ R41, R41, R165.reuse ;  /* 0x000000a529297220 */ /* 0x080fe20000410000 */
[-C--:B------:R-:W-:Y:S01]  /*13600*/  FMUL.FTZ R44, R44, R165.reuse ;  /* 0x000000a52c2c7220 */ /* 0x080fe20000410000 */
[----:B------:R-:W-:Y:S01]  /*13610*/  FADD.FTZ R0, R208, R0 ;  /* 0x00000000d0007221 */ /* 0x000fe20000010000 */
[----:B------:R-:W-:Y:S01]  /*13620*/  FADD.FTZ R3, R210, R3 ;  /* 0x00000003d2037221 */ /* 0x000fe20000010000 */
[-C--:B------:R-:W-:Y:S01]  /*13630*/  FMUL.FTZ R45, R45, R165.reuse ;  /* 0x000000a52d2d7220 */ /* 0x080fe20000410000 */
[----:B------:R-:W4:Y:S01]  /*13640*/  MUFU.EX2 R157, R209 ;  /* 0x000000d1009d7308 */ /* 0x000f220000000800 */
[----:B-----5:R-:W-:Y:S01]  /*13650*/  FADD.FTZ R0, R155, R0 ;  /* 0x000000009b007221 */ /* 0x020fe20000010000 */
[----:B------:R-:W-:Y:S01]  /*13660*/  FADD.FTZ R3, R211, R3 ;  /* 0x00000003d3037221 */ /* 0x000fe20000010000 */
[-C--:B------:R-:W-:Y:S01]  /*13670*/  FMUL.FTZ R48, R48, R165.reuse ;  /* 0x000000a530307220 */ /* 0x080fe20000410000 */
[-C--:B------:R-:W-:Y:S01]  /*13680*/  FMUL.FTZ R49, R49, R165.reuse ;  /* 0x000000a531317220 */ /* 0x080fe20000410000 */
[-C--:B------:R-:W-:Y:S01]  /*13690*/  FMUL.FTZ R52, R52, R165.reuse ;  /* 0x000000a534347220 */ /* 0x080fe20000410000 */
[-C--:B------:R-:W-:Y:S01]  /*136a0*/  FMUL.FTZ R53, R53, R165.reuse ;  /* 0x000000a535357220 */ /* 0x080fe20000410000 */
[-C--:B------:R-:W-:Y:S01]  /*136b0*/  FMUL.FTZ R56, R56, R165.reuse ;  /* 0x000000a538387220 */ /* 0x080fe20000410000 */
[----:B------:R-:W5:Y:S01]  /*136c0*/  MUFU.EX2 R163, R163 ;  /* 0x000000a300a37308 */ /* 0x000f620000000800 */
        /* <DEDUP_REMOVED lines=16> */
[----:B-----5:R-:W-:Y:S01]  /*137d0*/  FADD.FTZ R0, R163, R0 ;  /* 0x00000000a3007221 */ /* 0x020fe20000010000 */
[-C--:B------:R-:W-:Y:S01]  /*137e0*/  FMUL.FTZ R81, R81, R165.reuse ;  /* 0x000000a551517220 */ /* 0x080fe20000410000 */
        /* <DEDUP_REMOVED lines=40> */
[----:B------:R-:W-:Y:S01]  /*13a70*/  FMUL.FTZ R149, R149, R165 ;  /* 0x000000a595957220 */ /* 0x000fe20000410000 */
[----:B------:R-:W-:Y:S01]  /*13a80*/  FADD.FTZ R3, R169, R3 ;  /* 0x00000003a9037221 */ /* 0x000fe20000010000 */
[----:B-----5:R-:W-:Y:S01]  /*13a90*/  FADD.FTZ R0, R161, R0 ;  /* 0x00000000a1007221 */ /* 0x020fe20000010000 */
[----:B------:R-:W-:Y:S01]  /*13aa0*/  F2FP.BF16.F32.PACK_AB R153, R208, R153 ;  /* 0x00000099d099723e */ /* 0x000fe200000010ff */
[----:B------:R-:W-:Y:S01]  /*13ab0*/  FMUL.FTZ R26, R26, R168 ;  /* 0x000000a81a1a7220 */ /* 0x000fe20000410000 */
[----:B--2---:R-:W2:Y:S01]  /*13ac0*/  MUFU.EX2 R165, R178 ;  /* 0x000000b200a57308 */ /* 0x004ea20000000800 */
[----:B0-----:R-:W-:Y:S01]  /*13ad0*/  FADD.FTZ R3, R162, R3 ;  /* 0x00000003a2037221 */ /* 0x001fe20000010000 */
[----:B----4-:R-:W-:Y:S01]  /*13ae0*/  FADD.FTZ R0, R171, R0 ;  /* 0x00000000ab007221 */ /* 0x010fe20000010000 */
[----:B------:R-:W-:Y:S01]  /*13af0*/  F2FP.BF16.F32.PACK_AB R155, R159, R155 ;  /* 0x0000009b9f9b723e */ /* 0x000fe200000010ff */
[----:B------:R-:W-:Y:S01]  /*13b00*/  BAR.SYNC.DEFER_BLOCKING 0xf, 0x100 ;  /* 0x03c4000000007b1d */ /* 0x000fe20000010000 */
[----:B------:R-:W-:Y:S01]  /*13b10*/  FADD.FTZ R3, R173, R3 ;  /* 0x00000003ad037221 */ /* 0x000fe20000010000 */
[----:B-1----:R-:W-:Y:S01]  /*13b20*/  FADD.FTZ R0, R174, R0 ;  /* 0x00000000ae007221 */ /* 0x002fe20000010000 */
[----:B------:R-:W-:Y:S01]  /*13b30*/  F2FP.BF16.F32.PACK_AB R158, R210, R164 ;  /* 0x000000a4d29e723e */ /* 0x000fe200000010ff */
[----:B------:R-:W-:Y:S01]  /*13b40*/  FMUL.FTZ R27, R27, R168 ;  /* 0x000000a81b1b7220 */ /* 0x000fe20000410000 */
[----:B------:R-:W-:Y:S01]  /*13b50*/  FADD.FTZ R3, R176, R3 ;  /* 0x00000003b0037221 */ /* 0x000fe20000010000 */
[----:B------:R-:W0:Y:S01]  /*13b60*/  MUFU.EX2 R166, R180 ;  /* 0x000000b400a67308 */ /* 0x000e220000000800 */
[----:B---3--:R-:W-:Y:S01]  /*13b70*/  FADD.FTZ R0, R175, R0 ;  /* 0x00000000af007221 */ /* 0x008fe20000010000 */
[----:B------:R-:W-:Y:S01]  /*13b80*/  F2FP.BF16.F32.PACK_AB R157, R163, R157 ;  /* 0x0000009da39d723e */ /* 0x000fe200000010ff */
[----:B------:R-:W-:Y:S01]  /*13b90*/  FADD.FTZ R3, R177, R3 ;  /* 0x00000003b1037221 */ /* 0x000fe20000010000 */
[----:B------:R-:W-:Y:S01]  /*13ba0*/  F2FP.BF16.F32.PACK_AB R159, R167, R220 ;  /* 0x000000dca79f723e */ /* 0x000fe200000010ff */
[----:B------:R-:W-:Y:S01]  /*13bb0*/  FMUL.FTZ R30, R30, R168 ;  /* 0x000000a81e1e7220 */ /* 0x000fe20000410000 */
[----:B------:R-:W-:Y:S01]  /*13bc0*/  F2FP.BF16.F32.PACK_AB R160, R169, R211 ;  /* 0x000000d3a9a0723e */ /* 0x000fe200000010ff */
[----:B--2---:R-:W-:Y:S01]  /*13bd0*/  FADD.FTZ R0, R165, R0 ;  /* 0x00000000a5007221 */ /* 0x004fe20000010000 */
[----:B------:R-:W1:Y:S01]  /*13be0*/  MUFU.EX2 R179, R179 ;  /* 0x000000b300b37308 */ /* 0x000e620000000800 */
[----:B------:R-:W-:Y:S01]  /*13bf0*/  F2FP.BF16.F32.PACK_AB R162, R173, R162 ;  /* 0x000000a2ada2723e */ /* 0x000fe200000010ff */
[-C--:B------:R-:W-:Y:S01]  /*13c00*/  FMUL.FTZ R31, R31, R168.reuse ;  /* 0x000000a81f1f7220 */ /* 0x080fe20000410000 */
[----:B------:R-:W-:Y:S01]  /*13c10*/  F2FP.BF16.F32.PACK_AB R161, R171, R161 ;  /* 0x000000a1aba1723e */ /* 0x000fe200000010ff */
[----:B------:R-:W-:Y:S01]  /*13c20*/  FMUL.FTZ R34, R34, R168 ;  /* 0x000000a822227220 */ /* 0x000fe20000410000 */
[----:B------:R-:W-:Y:S01]  /*13c30*/  F2FP.BF16.F32.PACK_AB R163, R175, R174 ;  /* 0x000000aeafa3723e */ /* 0x000fe200000010ff */
[----:B------:R-:W-:Y:S01]  /*13c40*/  FMUL.FTZ R35, R35, R168 ;  /* 0x000000a823237220 */ /* 0x000fe20000410000 */
[----:B------:R-:W-:Y:S01]  /*13c50*/  F2FP.BF16.F32.PACK_AB R164, R177, R176 ;  /* 0x000000b0b1a4723e */ /* 0x000fe200000010ff */
[----:B------:R-:W2:Y:S01]  /*13c60*/  MUFU.EX2 R182, R182 ;  /* 0x000000b600b67308 */ /* 0x000ea20000000800 */
[----:B0-----:R-:W-:Y:S01]  /*13c70*/  FADD.FTZ R3, R166, R3 ;  /* 0x00000003a6037221 */ /* 0x001fe20000010000 */
[C---:B------:R-:W-:Y:S01]  /*13c80*/  F2FP.BF16.F32.PACK_AB R166, R181.reuse, R166 ;  /* 0x000000a6b5a6723e */ /* 0x040fe200000010ff */
[----:B------:R0:W-:Y:S01]  /*13c90*/  STSM.16.M88.4 [R200+0x26800], R152 ;  /* 0x02680098c8007844 */ /* 0x0001e20000000200 */
[-C--:B------:R-:W-:Y:S01]  /*13ca0*/  FMUL.FTZ R38, R38, R168.reuse ;  /* 0x000000a826267220 */ /* 0x080fe20000410000 */
[----:B------:R-:W-:Y:S01]  /*13cb0*/  FADD.FTZ R3, R181, R3 ;  /* 0x00000003b5037221 */ /* 0x000fe20000010000 */
[-C--:B------:R-:W-:Y:S01]  /*13cc0*/  FMUL.FTZ R39, R39, R168.reuse ;  /* 0x000000a827277220 */ /* 0x080fe20000410000 */
[----:B------:R0:W-:Y:S01]  /*13cd0*/  STSM.16.M88.4 [R205], R156 ;  /* 0x0000009ccd007844 */ /* 0x0001e20000000200 */
[----:B------:R-:W3:Y:S01]  /*13ce0*/  MUFU.EX2 R183, R183 ;  /* 0x000000b700b77308 */ /* 0x000ee20000000800 */
[C---:B-1----:R-:W-:Y:S01]  /*13cf0*/  FADD.FTZ R0, R179.reuse, R0 ;  /* 0x00000000b3007221 */ /* 0x042fe20000010000 */
[----:B------:R-:W-:Y:S01]  /*13d00*/  F2FP.BF16.F32.PACK_AB R165, R179, R165 ;  /* 0x000000a5b3a5723e */ /* 0x000fe200000010ff */
[----:B------:R0:W-:Y:S01]  /*13d10*/  STSM.16.M88.4 [R201], R160 ;  /* 0x000000a0c9007844 */ /* 0x0001e20000000200 */
        /* <DEDUP_REMOVED lines=13> */
[C---:B---3--:R-:W-:Y:S01]  /*13df0*/  F2FP.BF16.F32.PACK_AB R167, R183.reuse, R182 ;  /* 0x000000b6b7a7723e */ /* 0x048fe200000010ff */
        /* <DEDUP_REMOVED lines=48> */
.L_x_5949:
[----:B------:R0:W1:Y:S01]  /*14100*/  SYNCS.PHASECHK.TRANS64.TRYWAIT P1, [R20+URZ+0x28c50], R202 ;  /* 0x028c50ca140075a7 */ /* 0x000062000802017f */
[----:B------:R-:W-:Y:S05]  /*14110*/  @!P0 BRA `(.L_x_5950) ;  /* 0x0000000000048947 */ /* 0x000fea0003800000 */
[----:B------:R-:W-:Y:S01]  /*14120*/  BPT.TRAP 0x1 ;  /* 0x000000040000795c */ /* 0x000fe20000300000 */
.L_x_5950:
[----:B------:R-:W-:Y:S04]  /*14130*/  BSSY B1, `(.L_x_5951) ;  /* 0x0000004000017945 */ /* 0x000fe80003800000 */
[----:B-1----:R-:W-:Y:S05]  /*14140*/  @P1 BRA `(.L_x_5952) ;  /* 0x0000000000081947 */ /* 0x002fea0003800000 */
[----:B------:R-:W1:Y:S02]  /*14150*/  SYNCS.PHASECHK.TRANS64.TRYWAIT P1, [R20+URZ+0x28c50], R202 ;  /* 0x028c50ca140075a7 */ /* 0x000e64000802017f */
[----:B-1----:R-:W-:Y:S05]  /*14160*/  @!P1 BRA `(.L_x_5953) ;  /* 0x000000f400bc9947 */ /* 0x002fea0003800000 */
.L_x_5952:
[----:B------:R-:W-:Y:S05]  /*14170*/  BSYNC B1 ;  /* 0x0000000000017941 */ /* 0x000fea0003800000 */
.L_x_5951:
        /* <DEDUP_REMOVED lines=40> */
.L_x_5954:
[C---:B------:R-:W-:Y:S01]  /*14400*/  ISETP.GT.AND P1, PT, R15.reuse, R213, PT ;  /* 0x000000d50f00720c */ /* 0x040fe20003f24270 */
[----:B01----:R-:W-:Y:S02]  /*14410*/  VIADD R20, R20, 0x28c60 ;  /* 0x00028c6014147836 */ /* 0x003fe40000000000 */
[----:B------:R-:W-:Y:S02]  /*14420*/  VIADD R15, R15, 0xffffffff ;  /* 0xffffffff0f0f7836 */ /* 0x000fe40000000000 */
[----:B------:R-:W-:Y:S01]  /*14430*/  IMAD.MOV.U32 R209, RZ, RZ, R14 ;  /* 0x000000ffffd17224 */ /* 0x000fe200078e000e */
[----:B------:R-:W-:Y:S01]  /*14440*/  PRMT R20, R186, 0x654, R20 ;  /* 0x00000654ba147816 */ /* 0x000fe20000000014 */
[----:B------:R-:W-:Y:S02]  /*14450*/  IMAD.MOV.U32 R208, RZ, RZ, R10 ;  /* 0x000000ffffd07224 */ /* 0x000fe400078e000a */
[----:B------:R-:W-:Y:S01]  /*14460*/  IMAD.MOV.U32 R203, RZ, RZ, R17 ;  /* 0x000000ffffcb7224 */ /* 0x000fe200078e0011 */
[----:B------:R1:W-:Y:S03]  /*14470*/  SYNCS.ARRIVE.TRANS64.RED.A1T0 RZ, [R20+URZ], RZ ;  /* 0x000000ff14ff79a7 */ /* 0x0003e6000810043f */
[----:B------:R-:W-:Y:S05]  /*14480*/  @P1 BRA `(.L_x_5955) ;  /* 0xffffffd800cc1947 */ /* 0x000fea000383ffff */
.L_x_5934:
[----:B------:R-:W-:Y:S05]  /*14490*/  BSYNC B0 ;  /* 0x0000000000007941 */ /* 0x000fea0003800000 */
.L_x_5933:
[----:B-1----:R-:W2:Y:S01]  /*144a0*/  LDL.LU R20, [R1+0x5c] ;  /* 0x00005c0001147983 */ /* 0x002ea20000300800 */
[----:B------:R-:W-:Y:S02]  /*144b0*/  IMAD.MOV.U32 R155, RZ, RZ, -0x800000 ;  /* 0xff800000ff9b7424 */ /* 0x000fe400078e00ff */
[----:B------:R-:W-:Y:S01]  /*144c0*/  IMAD.MOV.U32 R154, RZ, RZ, -0x800000 ;  /* 0xff800000ff9a7424 */ /* 0x000fe200078e00ff */
[----:B------:R-:W1:Y:S02]  /*144d0*/  SHFL.BFLY PT, R4, R3, 0x2, 0x1f ;  /* 0x0c401f0003047f89 */ /* 0x000e6400000e0000 */
[----:B-1----:R-:W-:-:S05]  /*144e0*/  FADD.FTZ R4, R4, R3 ;  /* 0x0000000304047221 */ /* 0x002fca0000010000 */
[----:B------:R-:W1:Y:S02]  /*144f0*/  SHFL.BFLY PT, R3, R4, 0x1, 0x1f ;  /* 0x0c201f0004037f89 */ /* 0x000e6400000e0000 */
[----:B-1----:R-:W-:Y:S01]  /*14500*/  FADD.FTZ R4, R4, R3 ;  /* 0x0000000304047221 */ /* 0x002fe20000010000 */
[----:B------:R-:W-:Y:S01]  /*14510*/  IMAD.MOV.U32 R3, RZ, RZ, RZ ;  /* 0x000000ffff037224 */ /* 0x000fe200078e00ff */
[----:B------:R-:W-:Y:S08]  /*14520*/  BAR.ARV 0x8, 0x100 ;  /* 0x0204000000007b1d */ /* 0x000ff00000002000 */
[----:B------:R-:W-:Y:S01]  /*14530*/  BAR.SYNC.DEFER_BLOCKING 0xf, 0x100 ;  /* 0x03c4000000007b1d */ /* 0x000fe20000010000 */
[----:B------:R-:W-:-:S13]  /*14540*/  FSETP.NE.FTZ.AND P0, PT, R4, RZ, PT ;  /* 0x000000ff0400720b */ /* 0x000fda0003f15000 */
[----:B------:R-:W1:Y:S01]  /*14550*/  @P0 MUFU.RCP R3, R4 ;  /* 0x0000000400030308 */ /* 0x000e620000001000 */
[----:B------:R-:W-:-:S07]  /*14560*/  @P0 FMUL.FTZ R5, R11, 0.69314718246459960938 ;  /* 0x3f3172180b050820 */ /* 0x000fce0000410000 */
[----:B------:R-:W3:Y:S01]  /*14570*/  @P0 MUFU.LG2 R4, R4 ;  /* 0x0000000400040308 */ /* 0x000ee20000000c00 */
        /* <DEDUP_REMOVED lines=8> */
[----:B---3--:R-:W-:Y:S01]  /*14600*/  @P0 FMUL.FTZ R4, R4, 0.69314718246459960938 ;  /* 0x3f31721804040820 */ /* 0x008fe20000410000 */
[-C--:B------:R-:W-:Y:S01]  /*14610*/  FMUL.FTZ R40, R40, R3.reuse ;  /* 0x0000000328287220 */ /* 0x080fe20000410000 */
[-C--:B------:R-:W-:Y:S01]  /*14620*/  FMUL.FTZ R41, R41, R3.reuse ;  /* 0x0000000329297220 */ /* 0x080fe20000410000 */
[-C--:B------:R-:W-:Y:S01]  /*14630*/  FMUL.FTZ R44, R44, R3.reuse ;  /* 0x000000032c2c7220 */ /* 0x080fe20000410000 */
[----:B------:R-:W-:Y:S01]  /*14640*/  @P0 FFMA.FTZ R155, R5, R10, R4 ;  /* 0x0000000a059b0223 */ /* 0x000fe20000010004 */
        /* <DEDUP_REMOVED lines=25> */
[----:B-1----:R-:W-:Y:S01]  /*147e0*/  FADD.FTZ R4, R4, R0 ;  /* 0x0000000004047221 */ /* 0x002fe20000010000 */
        /* <DEDUP_REMOVED lines=28> */
[----:B-1----:R-:W-:Y:S01]  /*149b0*/  FADD.FTZ R4, R4, R0 ;  /* 0x0000000004047221 */ /* 0x002fe20000010000 */
[----:B------:R-:W-:-:S02]  /*149c0*/  IMAD.MOV.U32 R0, RZ, RZ, RZ ;  /* 0x000000ffff007224 */ /* 0x000fc400078e00ff */
[-C--:B------:R-:W-:Y:S01]  /*149d0*/  FMUL.FTZ R148, R148, R3.reuse ;  /* 0x0000000394947220 */ /* 0x080fe20000410000 */
[----:B------:R-:W-:Y:S01]  /*149e0*/  FMUL.FTZ R149, R149, R3 ;  /* 0x0000000395957220 */ /* 0x000fe20000410000 */
        /* <DEDUP_REMOVED lines=78> */
[----:B------:R-:W-:Y:S06]  /*14ed0*/  BAR.ARV 0xe, 0x100 ;  /* 0x0384000000007b1d */ /* 0x000fec0000002000 */
[----:B------:R-:W-:-:S02]  /*14ee0*/  PLOP3.LUT P0, PT, PT, PT, PT, 0x8, 0x0 ;  /* 0x000000000000781c */ /* 0x000fc40003f0e170 */
[----:B------:R-:W-:Y:S02]  /*14ef0*/  LOP3.LUT R22, R22, R0, RZ, 0x3c, !PT ;  /* 0x0000000016167212 */ /* 0x000fe400078e3cff */
[----:B------:R-:W-:Y:S01]  /*14f00*/  SEL R17, R17, RZ, P1 ;  /* 0x000000ff11117207 */ /* 0x000fe20000800000 */
[----:B--2---:R-:W-:-:S05]  /*14f10*/  VIADD R20, R20, 0x1 ;  /* 0x0000000114147836 */ /* 0x004fca0000000000 */
[----:B------:R1:W-:Y:S03]  /*14f20*/  STL [R1+0x5c], R20 ;  /* 0x00005c1401007387 */ /* 0x0003e60000100800 */
.L_x_5809:
[----:B------:R-:W-:Y:S05]  /*14f30*/  BSYNC B7 ;  /* 0x0000000000077941 */ /* 0x000fea0003800000 */
.L_x_5797:
[----:B------:R-:W2:Y:S08]  /*14f40*/  S2UR UR4, SR_CgaCtaId ;  /* 0x00000000000479c3 */ /* 0x000eb00000008800 */
[----:B------:R-:W-:Y:S01]  /*14f50*/  BAR.SYNC.DEFER_BLOCKING 0x5, 0x180 ;  /* 0x0146000000007b1d */ /* 0x000fe20000010000 */
[----:B------:R-:W-:-:S05]  /*14f60*/  MOV R2, 0x400 ;  /* 0x0000040000027802 */ /* 0x000fca0000000f00 */
[----:B------:R-:W-:Y:S01]  /*14f70*/  BSSY B0, `(.L_x_5956) ;  /* 0x00004e6000007945 */ /* 0x000fe20003800000 */
[----:B--2---:R-:W-:-:S05]  /*14f80*/  IMAD.U32 R186, RZ, RZ, UR4 ;  /* 0x00000004ffba7e24 */ /* 0x004fca000f8e00ff */
[----:B------:R-:W-:-:S05]  /*14f90*/  LEA R2, R186, R2, 0x18 ;  /* 0x00000002ba027211 */ /* 0x000fca00078ec0ff */
[----:B-----5:R2:W4:Y:S01]  /*14fa0*/  LDS.128 R80, [R2+0x28cd0] ;  /* 0x028cd00002507984 */ /* 0x0205220000000c00 */
[----:B------:R-:W-:Y:S06]  /*14fb0*/  BAR.ARV 0x4, 0x180 ;  /* 0x0106000000007b1d */ /* 0x000fec0000002000 */
[----:B------:R-:W-:Y:S05]  /*14fc0*/  @P0 BRA `(.L_x_5957) ;  /* 0x0000003c007c0947 */ /* 0x000fea0003800000 */
[----:B------:R-:W1:Y:S01]  /*14fd0*/  LDL R3, [R1+0x6c] ;  /* 0x00006c0001037983 */ /* 0x000e620000100800 */
[----:B------:R-:W2:Y:S01]  /*14fe0*/  S2R R0, SR_SWINHI ;  /* 0x0000000000007919 */ /* 0x000ea20000002f00 */
[----:B---3--:R-:W-:Y:S01]  /*14ff0*/  F2FP.BF16.F32.PACK_AB R10, R29, R28 ;  /* 0x0000001c1d0a723e */ /* 0x008fe200000010ff */
[----:B------:R-:W-:Y:S01]  /*15000*/  ULDC.64 UR4, c[0x0][0xc08] ;  /* 0x0003020000047ab9 */ /* 0x000fe20000000a00 */
[----:B0-----:R-:W-:Y:S01]  /*15010*/  F2FP.BF16.F32.PACK_AB R11, R31, R30 ;  /* 0x0000001e1f0b723e */ /* 0x001fe200000010ff */
[----:B------:R-:W3:Y:S01]  /*15020*/  LDL R157, [R1+0x54] ;  /* 0x00005400019d7983 */ /* 0x000ee20000100800 */
[----:B------:R-:W-:Y:S01]  /*15030*/  F2FP.BF16.F32.PACK_AB R12, R33, R32 ;  /* 0x00000020210c723e */ /* 0x000fe200000010ff */
[----:B------:R-:W-:Y:S01]  /*15040*/  ULDC.64 UR6, c[0x0][0xc00] ;  /* 0x0003000000067ab9 */ /* 0x000fe20000000a00 */
[----:B------:R-:W-:Y:S02]  /*15050*/  MOV R152, R2 ;  /* 0x0000000200987202 */ /* 0x000fe40000000f00 */
[----:B--2---:R-:W-:-:S02]  /*15060*/  MOV R153, R0 ;  /* 0x0000000000997202 */ /* 0x004fc40000000f00 */
[----:B------:R-:W-:Y:S02]  /*15070*/  F2FP.BF16.F32.PACK_AB R13, R35, R34 ;  /* 0x00000022230d723e */ /* 0x000fe400000010ff */
[----:B------:R-:W-:Y:S02]  /*15080*/  F2FP.BF16.F32.PACK_AB R14, R37, R36 ;  /* 0x00000024250e723e */ /* 0x000fe400000010ff */
[----:B------:R-:W-:Y:S01]  /*15090*/  F2FP.BF16.F32.PACK_AB R15, R39, R38 ;  /* 0x00000026270f723e */ /* 0x000fe200000010ff */
[----:B------:R-:W-:Y:S01]  /*150a0*/  BAR.SYNC.DEFER_BLOCKING 0x1, 0x100 ;  /* 0x0044000000007b1d */ /* 0x000fe20000010000 */
[----:B-1----:R-:W-:-:S03]  /*150b0*/  IMAD.WIDE R20, R3, 0x2, R152 ;  /* 0x0000000203147825 */ /* 0x002fc600078e0298 */
        /* <DEDUP_REMOVED lines=152> */
[----:B------:R-:W-:Y:S02]  /*15a40*/  IADD3 R0, P0, R20, 0x6060, RZ ;  /* 0x0000606014007810 */ /* 0x000fe40007f1e0ff */
[----:B------:R-:W-:Y:S02]  /*15a50*/  MOV R3, R8 ;  /* 0x0000000800037202 */ /* 0x000fe40000000f00 */
[----:B------:R-:W-:Y:S01]  /*15a60*/  F2FP.BF16.F32.PACK_AB R8, R137, R136 ;  /* 0x000000888908723e */ /* 0x000fe200000010ff */
[----:B------:R-:W-:Y:S01]  /*15a70*/  IMAD.X R21, RZ, RZ, R21, P0 ;  /* 0x000000ffff157224 */ /* 0x000fe200000e0615 */
[----:B------:R-:W-:Y:S02]  /*15a80*/  F2FP.BF16.F32.PACK_AB R9, R139, R138 ;  /* 0x0000008a8b09723e */ /* 0x000fe400000010ff */
[----:B------:R-:W-:-:S02]  /*15a90*/  F2FP.BF16.F32.PACK_AB R10, R141, R140 ;  /* 0x0000008c8d0a723e */ /* 0x000fc400000010ff */
[----:B------:R-:W-:Y:S02]  /*15aa0*/  F2FP.BF16.F32.PACK_AB R11, R143, R142 ;  /* 0x0000008e8f0b723e */ /* 0x000fe400000010ff */
[----:B------:R-:W-:-:S03]  /*15ab0*/  ISETP.NE.U32.AND P0, PT, RZ, UR4, PT ;  /* 0x00000004ff007c0c */ /* 0x000fc6000bf05070 */
[----:B------:R0:W-:Y:S01]  /*15ac0*/  STSM.16.M88.4 [R3], R8 ;  /* 0x0000000803007844 */ /* 0x0001e20000000200 */
[----:B------:R-:W-:Y:S02]  /*15ad0*/  ISETP.NE.AND.EX P0, PT, RZ, UR5, PT, P0 ;  /* 0x00000005ff007c0c */ /* 0x000fe4000bf05300 */
[----:B------:R-:W-:Y:S02]  /*15ae0*/  F2FP.BF16.F32.PACK_AB R12, R145, R144 ;  /* 0x00000090910c723e */ /* 0x000fe400000010ff */
[----:B0-----:R-:W-:-:S09]  /*15af0*/  LOP3.LUT R3, R0, 0x380, RZ, 0xc0, !PT ;  /* 0x0000038000037812 */ /* 0x001fd200078ec0ff */
[----:B------:R-:W3:Y:S01]  /*15b00*/  @P0 LDC.64 R10, c[0x0][0xc08] ;  /* 0x00030200ff0a0b82 */ /* 0x000ee20000000a00 */
[----:B------:R-:W-:-:S04]  /*15b10*/  SHF.R.U64 R3, R3, 0x3, RZ ;  /* 0x0000000303037819 */ /* 0x000fc800000012ff */
[----:B------:R-:W-:Y:S02]  /*15b20*/  LOP3.LUT R20, R3, R0, RZ, 0x3c, !PT ;  /* 0x0000000003147212 */ /* 0x000fe400078e3cff */
[----:B------:R-:W-:Y:S02]  /*15b30*/  F2FP.BF16.F32.PACK_AB R13, R147, R146 ;  /* 0x00000092930d723e */ /* 0x000fe400000010ff */
[----:B------:R-:W-:Y:S02]  /*15b40*/  MOV R20, R20 ;  /* 0x0000001400147202 */ /* 0x000fe40000000f00 */
[----:B------:R-:W-:Y:S02]  /*15b50*/  F2FP.BF16.F32.PACK_AB R14, R149, R148 ;  /* 0x00000094950e723e */ /* 0x000fe400000010ff */
[----:B------:R-:W-:-:S05]  /*15b60*/  F2FP.BF16.F32.PACK_AB R15, R151, R150 ;  /* 0x00000096970f723e */ /* 0x000fca00000010ff */
[----:B------:R0:W-:Y:S01]  /*15b70*/  STSM.16.M88.4 [R20], R12 ;  /* 0x0000000c14007844 */ /* 0x0001e20000000200 */
[----:B------:R-:W-:Y:S02]  /*15b80*/  ULDC UR4, c[0x0][0xa88] ;  /* 0x0002a20000047ab9 */ /* 0x000fe40000000800 */
[----:B------:R-:W-:Y:S02]  /*15b90*/  IMAD.U32 R8, RZ, RZ, UR4 ;  /* 0x00000004ff087e24 */ /* 0x000fe4000f8e00ff */
[----:B---3--:R-:W-:Y:S01]  /*15ba0*/  @P0 IMAD.WIDE R10, R157, 0x4, R10 ;  /* 0x000000049d0a0825 */ /* 0x008fe200078e020a */
[----:B------:R-:W-:Y:S01]  /*15bb0*/  BAR.SYNC.DEFER_BLOCKING 0x1, 0x100 ;  /* 0x0044000000007b1d */ /* 0x000fe20000010000 */
[----:B------:R-:W-:-:S04]  /*15bc0*/  ISETP.NE.U32.AND P1, PT, RZ, UR6, PT ;  /* 0x00000006ff007c0c */ /* 0x000fc8000bf25070 */
[----:B------:R-:W-:Y:S01]  /*15bd0*/  ISETP.NE.AND.EX P1, PT, RZ, UR7, PT, P1 ;  /* 0x00000007ff007c0c */ /* 0x000fe2000bf25310 */
[----:B------:R1:W5:Y:S02]  /*15be0*/  @P0 LDG.E R8, desc[UR42][R10.64] ;  /* 0x0000002a0a080981 */ /* 0x000364000c1e1900 */
[----:B-1----:R-:W1:Y:S01]  /*15bf0*/  LDC.64 R10, c[0x0][0xc00] ;  /* 0x00030000ff0a7b82 */ /* 0x002e620000000a00 */
[----:B------:R-:W-:Y:S02]  /*15c00*/  IMAD.MOV.U32 R3, RZ, RZ, RZ ;  /* 0x000000ffff037224 */ /* 0x000fe400078e00ff */
[----:B-1----:R-:W-:-:S07]  /*15c10*/  IMAD.WIDE R10, R157, 0x4, R10 ;  /* 0x000000049d0a7825 */ /* 0x002fce00078e020a */
[----:B------:R0:W5:Y:S01]  /*15c20*/  @P1 LDG.E R3, desc[UR42][R10.64] ;  /* 0x0000002a0a031981 */ /* 0x000162000c1e1900 */
[----:B------:R-:W-:Y:S05]  /*15c30*/  @P0 BRA `(.L_x_5958) ;  /* 0x0000000000100947 */ /* 0x000fea0003800000 */
[----:B------:R-:W-:Y:S05]  /*15c40*/  @!P1 BRA `(.L_x_5958) ;  /* 0x00000000000c9947 */ /* 0x000fea0003800000 */
[----:B-----5:R-:W2:Y:S04]  /*15c50*/  LDG.E R8, desc[UR42][R10.64] ;  /* 0x0000002a0a087981 */ /* 0x020ea8000c1e1900 */
[----:B0-----:R-:W2:Y:S02]  /*15c60*/  LDG.E R10, desc[UR42][R10.64+0x4] ;  /* 0x0000042a0a0a7981 */ /* 0x001ea4000c1e1900 */
[----:B--2---:R-:W-:-:S07]  /*15c70*/  IMAD.IADD R8, R10, 0x1, -R8 ;  /* 0x000000010a087824 */ /* 0x004fce00078e0a08 */
.L_x_5958:
[----:B------:R-:W2:Y:S01]  /*15c80*/  LDL R0, [R1+0x60] ;  /* 0x0000600001007983 */ /* 0x000ea20000100800 */
[----:B------:R-:W-:-:S03]  /*15c90*/  ULDC UR4, c[0x0][0xad4] ;  /* 0x0002b50000047ab9 */ /* 0x000fc60000000800 */
[----:B------:R-:W3:Y:S04]  /*15ca0*/  LDL.LU R9, [R1+0x50] ;  /* 0x0000500001097983 */ /* 0x000ee80000300800 */
[----:B--2---:R-:W1:Y:S01]  /*15cb0*/  SHFL.IDX PT, R0, R0, RZ, 0x1f ;  /* 0x00001fff00007589 */ /* 0x004e6200000e0000 */
[----:B---3--:R-:W-:-:S04]  /*15cc0*/  ISETP.NE.AND P1, PT, R9, RZ, PT ;  /* 0x000000ff0900720c */ /* 0x008fc80003f25270 */
[----:B------:R-:W-:Y:S02]  /*15cd0*/  SEL R9, R9, UR4, P1 ;  /* 0x0000000409097c07 */ /* 0x000fe40008800000 */
[----:B-1----:R-:W-:Y:S02]  /*15ce0*/  ISETP.NE.AND P0, PT, R0, RZ, PT ;  /* 0x000000ff0000720c */ /* 0x002fe40003f05270 */
[----:B-----5:R-:W-:-:S11]  /*15cf0*/  SHF.R.S32.HI R0, RZ, 0x1f, R3 ;  /* 0x0000001fff007819 */ /* 0x020fd60000011403 */
[----:B------:R-:W-:Y:S05]  /*15d00*/  @P0 BRA `(.L_x_5959) ;  /* 0x0000000000fc0947 */ /* 0x000fea0003800000 */
[----:B----4-:R-:W2:Y:S04]  /*15d10*/  LDL R80, [R1+0x58] ;  /* 0x0000580001507983 */ /* 0x010ea80000100800 */
[----:B------:R-:W3:Y:S01]  /*15d20*/  LDL R158, [R1+0x68] ;  /* 0x00006800019e7983 */ /* 0x000ee20000100800 */
[----:B0-----:R-:W-:Y:S01]  /*15d30*/  IMAD.MOV.U32 R14, RZ, RZ, 0x9b8 ;  /* 0x000009b8ff0e7424 */ /* 0x001fe200078e00ff */
[----:B------:R-:W-:Y:S01]  /*15d40*/  ISETP.GT.AND P1, PT, R9, 0x1, PT ;  /* 0x000000010900780c */ /* 0x000fe20003f24270 */
[----:B------:R-:W0:Y:S01]  /*15d50*/  LDC R156, c[0x0][0xbe8] ;  /* 0x0002fa00ff9c7b82 */ /* 0x000e220000000800 */
[----:B------:R-:W-:Y:S01]  /*15d60*/  ISETP.NE.U32.AND P0, PT, RZ, UR6, PT ;  /* 0x00000006ff007c0c */ /* 0x000fe2000bf05070 */
[----:B------:R-:W-:Y:S01]  /*15d70*/  IMAD.IADD R23, R212, 0x1, R196 ;  /* 0x00000001d4177824 */ /* 0x000fe200078e02c4 */
[----:B------:R-:W-:-:S02]  /*15d80*/  SEL R14, R14, 0x978, P1 ;  /* 0x000009780e0e7807 */ /* 0x000fc40000800000 */
[----:B------:R-:W-:Y:S02]  /*15d90*/  ISETP.NE.AND.EX P0, PT, RZ, UR7, PT, P0 ;  /* 0x00000007ff007c0c */ /* 0x000fe4000bf05300 */
[----:B------:R-:W-:Y:S01]  /*15da0*/  SHF.R.S32.HI R15, RZ, 0x1f, R157 ;  /* 0x0000001fff0f7819 */ /* 0x000fe2000001149d */
[----:B------:R-:W1:Y:S01]  /*15db0*/  LDC.64 R12, c[0x0][R14+0x220] ;  /* 0x000088000e0c7b82 */ /* 0x000e620000000a00 */
[----:B------:R-:W-:Y:S02]  /*15dc0*/  SEL R20, R157, RZ, !P0 ;  /* 0x000000ff9d147207 */ /* 0x000fe40004000000 */
[----:B------:R-:W-:-:S05]  /*15dd0*/  SEL R15, R15, RZ, !P0 ;  /* 0x000000ff0f0f7207 */ /* 0x000fca0004000000 */
[----:B------:R-:W4:Y:S01]  /*15de0*/  LDC.64 R10, c[0x0][R14+0x218] ;  /* 0x000086000e0a7b82 */ /* 0x000f220000000a00 */
[----:B0-----:R-:W-:Y:S01]  /*15df0*/  ISETP.NE.AND P0, PT, R156, 0x1, PT ;  /* 0x000000019c00780c */ /* 0x001fe20003f05270 */
[----:B-1----:R-:W-:-:S04]  /*15e00*/  IMAD R13, R13, R20, RZ ;  /* 0x000000140d0d7224 */ /* 0x002fc800078e02ff */
[C---:B------:R-:W-:Y:S02]  /*15e10*/  IMAD R15, R12.reuse, R15, R13 ;  /* 0x0000000f0c0f7224 */ /* 0x040fe400078e020d */
[----:B------:R-:W-:-:S04]  /*15e20*/  IMAD.WIDE.U32 R12, R12, R20, RZ ;  /* 0x000000140c0c7225 */ /* 0x000fc800078e00ff */
[-C--:B----4-:R-:W-:Y:S02]  /*15e30*/  IMAD R20, R11, R188.reuse, RZ ;  /* 0x000000bc0b147224 */ /* 0x090fe400078e02ff */
[----:B------:R-:W-:-:S04]  /*15e40*/  IMAD.WIDE.U32 R10, R10, R188, RZ ;  /* 0x000000bc0a0a7225 */ /* 0x000fc800078e00ff */
[----:B------:R-:W-:Y:S01]  /*15e50*/  IMAD.IADD R20, R11, 0x1, R20 ;  /* 0x000000010b147824 */ /* 0x000fe200078e0214 */
[----:B------:R-:W-:Y:S01]  /*15e60*/  IADD3 R21, P2, P3, R12, R10, R3 ;  /* 0x0000000a0c157210 */ /* 0x000fe20007b5e003 */
[----:B------:R-:W0:Y:S01]  /*15e70*/  @P0 LDC R11, c[0x0][0xbec] ;  /* 0x0002fb00ff0b0b82 */ /* 0x000e220000000800 */
[----:B------:R-:W-:-:S05]  /*15e80*/  IMAD.IADD R15, R13, 0x1, R15 ;  /* 0x000000010d0f7824 */ /* 0x000fca00078e020f */
[----:B------:R-:W-:Y:S01]  /*15e90*/  IADD3.X R15, R15, R20, R0, P2, P3 ;  /* 0x000000140f0f7210 */ /* 0x000fe200017e6400 */
[----:B------:R-:W-:Y:S01]  /*15ea0*/  IMAD.MOV.U32 R20, RZ, RZ, R23 ;  /* 0x000000ffff147224 */ /* 0x000fe200078e0017 */
[----:B------:R-:W1:Y:S01]  /*15eb0*/  @P0 LDC R10, c[0x0][0xbf0] ;  /* 0x0002fc00ff0a0b82 */ /* 0x000e620000000800 */
[----:B0-----:R-:W-:-:S05]  /*15ec0*/  @P0 IMAD.HI.U32 R11, R23, R11, RZ ;  /* 0x0000000b170b0227 */ /* 0x001fca00078e00ff */
[----:B-1----:R-:W-:Y:S02]  /*15ed0*/  @P0 SHF.R.U32.HI R20, RZ, R10, R11 ;  /* 0x0000000aff140219 */ /* 0x002fe4000001160b */
[----:B------:R-:W0:Y:S01]  /*15ee0*/  LDC.64 R10, c[0x0][R14+0x228] ;  /* 0x00008a000e0a7b82 */ /* 0x000e220000000a00 */
[----:B--2---:R-:W-:-:S05]  /*15ef0*/  SEL R80, R80, RZ, P1 ;  /* 0x000000ff50507207 */ /* 0x004fca0000800000 */
        /* <DEDUP_REMOVED lines=9> */
[----:B------:R-:W-:-:S02]  /*15f90*/  IMAD.IADD R15, R194, 0x1, R196 ;  /* 0x00000001c20f7824 */ /* 0x000fc400078e02c4 */
[----:B0-----:R-:W-:Y:S01]  /*15fa0*/  SHF.R.S32.HI R14, RZ, 0x1f, R21 ;  /* 0x0000001fff0e7819 */ /* 0x001fe20000011415 */
        /* <DEDUP_REMOVED lines=21> */
.L_x_5959:
        /* <DEDUP_REMOVED lines=9> */
[----:B------:R-:W-:-:S04]  /*16190*/  SHF.R.S32.HI R4, RZ, 0x1f, R21 ;  /* 0x0000001fff047819 */ /* 0x000fc80000011415 */
[----:B------:R-:W-:-:S04]  /*161a0*/  LEA.HI R23, R4, R21, RZ, 0x3 ;  /* 0x0000001504177211 */ /* 0x000fc800078f18ff */
[----:B0-----:R-:W-:-:S05]  /*161b0*/  SHF.R.S32.HI R20, RZ, 0x3, R23 ;  /* 0x00000003ff147819 */ /* 0x001fca0000011417 */
[----:B------:R-:W-:-:S04]  /*161c0*/  IMAD R5, R20, 0x40, R199 ;  /* 0x0000004014057824 */ /* 0x000fc800078e02c7 */
[----:B------:R-:W-:-:S03]  /*161d0*/  IMAD.WIDE R152, R5, 0x2, R152 ;  /* 0x0000000205987825 */ /* 0x000fc600078e0298 */
[----:B------:R-:W-:Y:S01]  /*161e0*/  IADD3 R37, P0, R152, 0x5000, RZ ;  /* 0x0000500098257810 */ /* 0x000fe20007f1e0ff */
[----:B------:R-:W-:Y:S01]  /*161f0*/  IMAD R0, R0, UR4, RZ ;  /* 0x0000000400007c24 */ /* 0x000fe2000f8e02ff */
[----:B------:R-:W-:Y:S02]  /*16200*/  IADD3 R41, P1, R152, 0x6000, RZ ;  /* 0x0000600098297810 */ /* 0x000fe40007f3e0ff */
[----:B------:R-:W-:Y:S01]  /*16210*/  LOP3.LUT R36, R37, 0x380, RZ, 0xc0, !PT ;  /* 0x0000038025247812 */ /* 0x000fe200078ec0ff */
[----:B------:R-:W-:Y:S01]  /*16220*/  IMAD R87, R3, UR5, R0 ;  /* 0x0000000503577c24 */ /* 0x000fe2000f8e0200 */
[----:B------:R-:W-:Y:S02]  /*16230*/  LOP3.LUT R40, R41, 0x380, RZ, 0xc0, !PT ;  /* 0x0000038029287812 */ /* 0x000fe400078ec0ff */
[----:B------:R-:W-:Y:S01]  /*16240*/  SHF.R.U64 R36, R36, 0x3, RZ ;  /* 0x0000000324247819 */ /* 0x000fe200000012ff */
[----:B-1----:R-:W-:Y:S01]  /*16250*/  IMAD.WIDE.U32 R10, R3, UR4, RZ ;  /* 0x00000004030a7c25 */ /* 0x002fe2000f8e00ff */
[----:B------:R-:W-:Y:S01]  /*16260*/  LOP3.LUT R0, R23, 0xfffffff8, RZ, 0xc0, !PT ;  /* 0xfffffff817007812 */ /* 0x000fe200078ec0ff */
[----:B------:R-:W-:Y:S01]  /*16270*/  ULDC.64 UR4, c[0x0][0xae8] ;  /* 0x0002ba0000047ab9 */ /* 0x000fe20000000a00 */
[----:B------:R-:W-:Y:S01]  /*16280*/  LOP3.LUT R36, R36, R37, RZ, 0x3c, !PT ;  /* 0x0000002524247212 */ /* 0x000fe200078e3cff */
[----:B------:R-:W-:Y:S01]  /*16290*/  IMAD.X R37, RZ, RZ, R153, P0 ;  /* 0x000000ffff257224 */ /* 0x000fe200000e0699 */
[----:B------:R-:W-:-:S02]  /*162a0*/  IADD3 R65, P0, R152, 0xc000, RZ ;  /* 0x0000c00098417810 */ /* 0x000fc40007f1e0ff */
[----:B------:R-:W-:Y:S02]  /*162b0*/  IADD3 R45, P2, R152, 0x7000, RZ ;  /* 0x00007000982d7810 */ /* 0x000fe40007f5e0ff */
[----:B------:R-:W-:Y:S01]  /*162c0*/  LOP3.LUT R64, R65, 0x380, RZ, 0xc0, !PT ;  /* 0x0000038041407812 */ /* 0x000fe200078ec0ff */
[----:B------:R-:W-:Y:S01]  /*162d0*/  IMAD.IADD R11, R11, 0x1, R87 ;  /* 0x000000010b0b7824 */ /* 0x000fe200078e0257 */
[----:B------:R-:W-:Y:S01]  /*162e0*/  SHF.R.U64 R40, R40, 0x3, RZ ;  /* 0x0000000328287819 */ /* 0x000fe200000012ff */
[----:B------:R-:W-:Y:S01]  /*162f0*/  IMAD.IADD R3, R21, 0x1, -R0 ;  /* 0x0000000115037824 */ /* 0x000fe200078e0a00 */
[----:B------:R-:W-:Y:S01]  /*16300*/  SHF.R.U64 R64, R64, 0x3, RZ ;  /* 0x0000000340407819 */ /* 0x000fe200000012ff */
[----:B------:R-:W-:Y:S01]  /*16310*/  IMAD.WIDE.U32 R10, R188, UR4, R10 ;  /* 0x00000004bc0a7c25 */ /* 0x000fe2000f8e000a */
[----:B------:R-:W-:Y:S01]  /*16320*/  LOP3.LUT R44, R45, 0x380, RZ, 0xc0, !PT ;  /* 0x000003802d2c7812 */ /* 0x000fe200078ec0ff */
        /* <DEDUP_REMOVED lines=8> */
[----:B------:R-:W-:Y:S01]  /*163b0*/  LOP3.LUT R40, R40, R41, RZ, 0x3c, !PT ;  /* 0x0000002928287212 */ /* 0x000fe200078e3cff */
[C---:B------:R-:W-:Y:S01]  /*163c0*/  VIADD R166, R199.reuse, 0x40 ;  /* 0x00000040c7a67836 */ /* 0x040fe20000000000 */
[----:B------:R-:W-:Y:S01]  /*163d0*/  IADD3 R13, P3, R152, 0x1000, RZ ;  /* 0x00001000980d7810 */ /* 0x000fe20007f7e0ff */
[C---:B------:R-:W-:Y:S01]  /*163e0*/  VIADD R164, R199.reuse, 0x80 ;  /* 0x00000080c7a47836 */ /* 0x040fe20000000000 */
[----:B------:R-:W-:Y:S01]  /*163f0*/  SHF.R.U64 R44, R44, 0x3, RZ ;  /* 0x000000032c2c7819 */ /* 0x000fe200000012ff */
[----:B------:R-:W-:Y:S01]  /*16400*/  VIADD R162, R199, 0xc0 ;  /* 0x000000c0c7a27836 */ /* 0x000fe20000000000 */
[----:B------:R-:W-:Y:S01]  /*16410*/  LOP3.LUT R12, R13, 0x380, RZ, 0xc0, !PT ;  /* 0x000003800d0c7812 */ /* 0x000fe200078ec0ff */
[----:B------:R-:W0:Y:S01]  /*16420*/  @P0 LDC R84, c[0x0][0xbec] ;  /* 0x0002fb00ff540b82 */ /* 0x000e220000000800 */
[----:B------:R-:W-:Y:S01]  /*16430*/  IADD3 R25, P4, R152, 0x2000, RZ ;  /* 0x0000200098197810 */ /* 0x000fe20007f9e0ff */
[C---:B------:R-:W-:Y:S01]  /*16440*/  VIADD R160, R199.reuse, 0x100 ;  /* 0x00000100c7a07836 */ /* 0x040fe20000000000 */
[----:B------:R-:W-:Y:S01]  /*16450*/  LOP3.LUT R44, R44, R45, RZ, 0x3c, !PT ;  /* 0x0000002d2c2c7212 */ /* 0x000fe200078e3cff */
[----:B------:R-:W-:Y:S01]  /*16460*/  VIADD R158, R199, 0x140 ;  /* 0x00000140c79e7836 */ /* 0x000fe20000000000 */
[----:B------:R-:W-:Y:S01]  /*16470*/  SHF.R.U64 R12, R12, 0x3, RZ ;  /* 0x000000030c0c7819 */ /* 0x000fe200000012ff */
[----:B------:R-:W5:Y:S01]  /*16480*/  LD.E.128 R64, desc[UR42][R64.64] ;  /* 0x0000002a40407980 */ /* 0x000f62000c101d00 */
[----:B------:R-:W-:Y:S01]  /*16490*/  IADD3 R29, P5, R152, 0x3000, RZ ;  /* 0x00003000981d7810 */ /* 0x000fe20007fbe0ff */
[----:B------:R-:W1:Y:S01]  /*164a0*/  @P0 LDC R86, c[0x0][0xbf0] ;  /* 0x0002fc00ff560b82 */ /* 0x000e620000000800 */
[----:B----4-:R-:W-:Y:S01]  /*164b0*/  IMAD R80, R0, UR4, RZ ;  /* 0x0000000400507c24 */ /* 0x010fe2000f8e02ff */
[----:B------:R-:W-:Y:S01]  /*164c0*/  LOP3.LUT R12, R12, R13, RZ, 0x3c, !PT ;  /* 0x0000000d0c0c7212 */ /* 0x000fe200078e3cff */
[----:B------:R-:W-:Y:S01]  /*164d0*/  IMAD.IADD R23, R196, 0x1, R3 ;  /* 0x00000001c4177824 */ /* 0x000fe200078e0203 */
[C---:B------:R-:W-:Y:S01]  /*164e0*/  IADD3 R33, P6, R152.reuse, 0x4000, RZ ;  /* 0x0000400098217810 */ /* 0x040fe20007fde0ff */
[----:B------:R-:W-:Y:S01]  /*164f0*/  IMAD.X R41, RZ, RZ, R153, P1 ;  /* 0x000000ffff297224 */ /* 0x000fe200008e0699 */
[----:B------:R-:W-:Y:S01]  /*16500*/  IADD3 R69, P1, R152, 0xd000, RZ ;  /* 0x0000d00098457810 */ /* 0x000fe20007f3e0ff */
[----:B------:R-:W-:Y:S01]  /*16510*/  IMAD.WIDE.U32 R10, R9, UR4, R10 ;  /* 0x00000004090a7c25 */ /* 0x000fe2000f8e000a */
[----:B------:R-:W2:Y:S01]  /*16520*/  LDC R0, c[0x0][0xac8] ;  /* 0x0002b200ff007b82 */ /* 0x000ea20000000800 */
[----:B------:R-:W-:-:S02]  /*16530*/  LOP3.LUT R24, R25, 0x380, RZ, 0xc0, !PT ;  /* 0x0000038019187812 */ /* 0x000fc400078ec0ff */
[----:B------:R-:W-:Y:S01]  /*16540*/  IMAD R21, R9, UR5, R80 ;  /* 0x0000000509157c24 */ /* 0x000fe2000f8e0250 */
[----:B------:R-:W-:Y:S01]  /*16550*/  LOP3.LUT R68, R69, 0x380, RZ, 0xc0, !PT ;  /* 0x0000038045447812 */ /* 0x000fe200078ec0ff */
[--C-:B------:R-:W-:Y:S01]  /*16560*/  IMAD.X R45, RZ, RZ, R153.reuse, P2 ;  /* 0x000000ffff2d7224 */ /* 0x100fe200010e0699 */
[----:B------:R-:W-:Y:S01]  /*16570*/  IADD3 R73, P2, R152, 0xe000, RZ ;  /* 0x0000e00098497810 */ /* 0x000fe20007f5e0ff */
[----:B------:R-:W-:Y:S01]  /*16580*/  IMAD.X R13, RZ, RZ, R153, P3 ;  /* 0x000000ffff0d7224 */ /* 0x000fe200018e0699 */
[----:B------:R-:W-:Y:S01]  /*16590*/  SHF.R.U64 R68, R68, 0x3, RZ ;  /* 0x0000000344447819 */ /* 0x000fe200000012ff */
[----:B0-----:R-:W-:Y:S01]  /*165a0*/  @P0 IMAD.HI.U32 R3, R23, R84, RZ ;  /* 0x0000005417030227 */ /* 0x001fe200078e00ff */
[----:B------:R-:W-:Y:S01]  /*165b0*/  LOP3.LUT R72, R73, 0x380, RZ, 0xc0, !PT ;  /* 0x0000038049487812 */ /* 0x000fe200078ec0ff */
[----:B------:R-:W-:Y:S01]  /*165c0*/  ULDC.64 UR4, c[0x0][0xae0] ;  /* 0x0002b80000047ab9 */ /* 0x000fe20000000a00 */
[----:B------:R-:W-:Y:S01]  /*165d0*/  LOP3.LUT R68, R68, R69, RZ, 0x3c, !PT ;  /* 0x0000004544447212 */ /* 0x000fe200078e3cff */
[----:B------:R-:W-:Y:S01]  /*165e0*/  IMAD.MOV.U32 R9, RZ, RZ, R23 ;  /* 0x000000ffff097224 */ /* 0x000fe200078e0017 */
[----:B------:R-:W-:Y:S01]  /*165f0*/  IADD3 R49, P3, R152, 0x8000, RZ ;  /* 0x0000800098317810 */ /* 0x000fe20007f7e0ff */
[----:B------:R-:W-:Y:S01]  /*16600*/  IMAD.X R69, RZ, RZ, R153, P1 ;  /* 0x000000ffff457224 */ /* 0x000fe200008e0699 */
[----:B-1----:R-:W-:Y:S01]  /*16610*/  @P0 SHF.R.U32.HI R9, RZ, R86, R3 ;  /* 0x00000056ff090219 */ /* 0x002fe20000011603 */
[----:B------:R-:W-:Y:S01]  /*16620*/  IMAD.IADD R11, R11, 0x1, R21 ;  /* 0x000000010b0b7824 */ /* 0x000fe200078e0215 */
[----:B------:R-:W-:Y:S01]  /*16630*/  SHF.R.U64 R72, R72, 0x3, RZ ;  /* 0x0000000348487819 */ /* 0x000fe200000012ff */
[----:B------:R-:W5:Y:S01]  /*16640*/  LD.E.128 R12, desc[UR42][R12.64] ;  /* 0x0000002a0c0c7980 */ /* 0x000f62000c101d00 */
[----:B------:R-:W-:Y:S01]  /*16650*/  LOP3.LUT R28, R29, 0x380, RZ, 0xc0, !PT ;  /* 0x000003801d1c7812 */ /* 0x000fe200078ec0ff */
[----:B------:R-:W-:Y:S01]  /*16660*/  IMAD.MOV R80, RZ, RZ, -R9 ;  /* 0x000000ffff507224 */ /* 0x000fe200078e0a09 */
[----:B------:R-:W-:Y:S01]  /*16670*/  LOP3.LUT R32, R33, 0x380, RZ, 0xc0, !PT ;  /* 0x0000038021207812 */ /* 0x000fe200078ec0ff */
[----:B------:R-:W5:Y:S01]  /*16680*/  LD.E.128 R40, desc[UR42][R40.64] ;  /* 0x0000002a28287980 */ /* 0x000f62000c101d00 */
[----:B--2---:R-:W-:Y:S01]  /*16690*/  ISETP.GE.AND P1, PT, R166, R0, PT ;  /* 0x00000000a600720c */ /* 0x004fe20003f26270 */
[----:B------:R-:W-:Y:S01]  /*166a0*/  IMAD R3, R85, R80, R23 ;  /* 0x0000005055037224 */ /* 0x000fe200078e0217 */
[----:B------:R-:W-:Y:S01]  /*166b0*/  SHF.R.S32.HI R23, RZ, 0x1f, R9 ;  /* 0x0000001fff177819 */ /* 0x000fe20000011409 */
[----:B------:R-:W-:Y:S01]  /*166c0*/  IMAD R21, R8, R85, RZ ;  /* 0x0000005508157224 */ /* 0x000fe200078e02ff */
[----:B------:R-:W-:Y:S01]  /*166d0*/  LOP3.LUT R48, R49, 0x380, RZ, 0xc0, !PT ;  /* 0x0000038031307812 */ /* 0x000fe200078ec0ff */
[----:B------:R-:W5:Y:S01]  /*166e0*/  LD.E.128 R44, desc[UR42][R44.64] ;  /* 0x0000002a2c2c7980 */ /* 0x000f62000c101d00 */
[----:B------:R-:W-:Y:S01]  /*166f0*/  LOP3.LUT R72, R72, R73, RZ, 0x3c, !PT ;  /* 0x0000004948487212 */ /* 0x000fe200078e3cff */
[----:B------:R-:W-:Y:S01]  /*16700*/  IMAD R8, R23, UR4, RZ ;  /* 0x0000000417087c24 */ /* 0x000fe2000f8e02ff */
[----:B------:R-:W-:Y:S01]  /*16710*/  SEL R23, RZ, 0xffffffff, P1 ;  /* 0xffffffffff177807 */ /* 0x000fe20000800000 */
[----:B------:R-:W-:Y:S01]  /*16720*/  IMAD.X R73, RZ, RZ, R153, P2 ;  /* 0x000000ffff497224 */ /* 0x000fe200010e0699 */
[----:B------:R-:W-:Y:S01]  /*16730*/  SHF.R.U64 R24, R24, 0x3, RZ ;  /* 0x0000000318187819 */ /* 0x000fe200000012ff */
[----:B------:R-:W5:Y:S01]  /*16740*/  LD.E.128 R68, desc[UR42][R68.64] ;  /* 0x0000002a44447980 */ /* 0x000f62000c101d00 */
[----:B------:R-:W-:-:S02]  /*16750*/  SHF.R.U64 R28, R28, 0x3, RZ ;  /* 0x000000031c1c7819 */ /* 0x000fc400000012ff */
[----:B------:R-:W-:Y:S02]  /*16760*/  SHF.R.U64 R32, R32, 0x3, RZ ;  /* 0x0000000320207819 */ /* 0x000fe400000012ff */
[-C--:B------:R-:W-:Y:S02]  /*16770*/  ISETP.GE.AND P0, PT, R164, R0.reuse, PT ;  /* 0x00000000a400720c */ /* 0x080fe40003f06270 */
[----:B------:R-:W-:Y:S01]  /*16780*/  SHF.R.U64 R48, R48, 0x3, RZ ;  /* 0x0000000330307819 */ /* 0x000fe200000012ff */
[----:B------:R-:W-:Y:S01]  /*16790*/  IMAD.WIDE.U32 R10, R9, UR4, R10 ;  /* 0x00000004090a7c25 */ /* 0x000fe2000f8e000a */
[----:B------:R-:W-:Y:S01]  /*167a0*/  ISETP.GE.AND P2, PT, R199, R0, PT ;  /* 0x00000000c700720c */ /* 0x000fe20003f46270 */
[----:B------:R-:W5:Y:S01]  /*167b0*/  LD.E.128 R72, desc[UR42][R72.64] ;  /* 0x0000002a48487980 */ /* 0x000f62000c101d00 */
[----:B------:R-:W-:Y:S01]  /*167c0*/  LOP3.LUT R24, R24, R25, RZ, 0x3c, !PT ;  /* 0x0000001918187212 */ /* 0x000fe200078e3cff */
[----:B------:R-:W-:Y:S01]  /*167d0*/  IMAD R85, R9, UR5, R8 ;  /* 0x0000000509557c24 */ /* 0x000fe2000f8e0208 */
[----:B------:R-:W-:Y:S01]  /*167e0*/  LOP3.LUT R28, R28, R29, RZ, 0x3c, !PT ;  /* 0x0000001d1c1c7212 */ /* 0x000fe200078e3cff */
[----:B------:R-:W-:Y:S01]  /*167f0*/  IMAD.SHL.U32 R23, R23, 0x2, RZ ;  /* 0x0000000217177824 */ /* 0x000fe200078e00ff */
[----:B------:R-:W-:Y:S01]  /*16800*/  LOP3.LUT R32, R32, R33, RZ, 0x3c, !PT ;  /* 0x0000002120207212 */ /* 0x000fe200078e3cff */
[--C-:B------:R-:W-:Y:S01]  /*16810*/  IMAD.X R25, RZ, RZ, R153.reuse, P4 ;  /* 0x000000ffff197224 */ /* 0x100fe200020e0699 */
[----:B------:R-:W-:Y:S01]  /*16820*/  SEL R8, RZ, 0x1, P2 ;  /* 0x00000001ff087807 */ /* 0x000fe20001000000 */
[--C-:B------:R-:W-:Y:S01]  /*16830*/  IMAD.X R29, RZ, RZ, R153.reuse, P5 ;  /* 0x000000ffff1d7224 */ /* 0x100fe200028e0699 */
[----:B------:R-:W-:Y:S01]  /*16840*/  SEL R9, RZ, 0xffffffff, P0 ;  /* 0xffffffffff097807 */ /* 0x000fe20000000000 */
[--C-:B------:R-:W-:Y:S01]  /*16850*/  IMAD.X R33, RZ, RZ, R153.reuse, P6 ;  /* 0x000000ffff217224 */ /* 0x100fe200030e0699 */
[----:B------:R-:W-:Y:S01]  /*16860*/  LOP3.LUT R48, R48, R49, RZ, 0x3c, !PT ;  /* 0x0000003130307212 */ /* 0x000fe200078e3cff */
[----:B------:R-:W-:Y:S01]  /*16870*/  IMAD.X R49, RZ, RZ, R153, P3 ;  /* 0x000000ffff317224 */ /* 0x000fe200018e0699 */
[C---:B------:R-:W-:Y:S01]  /*16880*/  IADD3 R53, P4, R152.reuse, 0x9000, RZ ;  /* 0x0000900098357810 */ /* 0x040fe20007f9e0ff */
[----:B------:R-:W-:Y:S01]  /*16890*/  ULDC.64 UR4, c[0x0][0xad8] ;  /* 0x0002b60000047ab9 */ /* 0x000fe20000000a00 */
[----:B------:R-:W-:-:S02]  /*168a0*/  IADD3 R57, P5, R152, 0xa000, RZ ;  /* 0x0000a00098397810 */ /* 0x000fc40007fbe0ff */
[C---:B------:R-:W-:Y:S01]  /*168b0*/  LOP3.LUT R5, R152.reuse, 0x380, RZ, 0xc0, !PT ;  /* 0x0000038098057812 */ /* 0x040fe200078ec0ff */
[----:B------:R-:W-:Y:S01]  /*168c0*/  IMAD.IADD R11, R11, 0x1, R85 ;  /* 0x000000010b0b7824 */ /* 0x000fe200078e0255 */
[----:B------:R-:W-:Y:S01]  /*168d0*/  IADD3 R61, P6, R152, 0xb000, RZ ;  /* 0x0000b000983d7810 */ /* 0x000fe20007fde0ff */
[----:B------:R-:W5:Y:S01]  /*168e0*/  LD.E.128 R24, desc[UR42][R24.64] ;  /* 0x0000002a18187980 */ /* 0x000f62000c101d00 */
[----:B------:R-:W-:Y:S02]  /*168f0*/  ISETP.GE.AND P0, PT, R162, R0, PT ;  /* 0x00000000a200720c */ /* 0x000fe40003f06270 */
[----:B------:R-:W-:Y:S01]  /*16900*/  IADD3 R7, P3, R152, 0xf000, RZ ;  /* 0x0000f00098077810 */ /* 0x000fe20007f7e0ff */
[----:B------:R-:W5:Y:S01]  /*16910*/  LD.E.128 R28, desc[UR42][R28.64] ;  /* 0x0000002a1c1c7980 */ /* 0x000f62000c101d00 */
[----:B------:R-:W-:Y:S01]  /*16920*/  LOP3.LUT R8, R23, 0x2, R8, 0xe2, !PT ;  /* 0x0000000217087812 */ /* 0x000fe200078ee208 */
[----:B------:R-:W-:Y:S01]  /*16930*/  IMAD.SHL.U32 R23, R9, 0x4, RZ ;  /* 0x0000000409177824 */ /* 0x000fe200078e00ff */
[----:B------:R-:W-:Y:S01]  /*16940*/  LOP3.LUT R52, R53, 0x380, RZ, 0xc0, !PT ;  /* 0x0000038035347812 */ /* 0x000fe200078ec0ff */
[----:B------:R-:W-:Y:S01]  /*16950*/  IMAD.X R77, RZ, RZ, R153, P3 ;  /* 0x000000ffff4d7224 */ /* 0x000fe200018e0699 */
[----:B------:R-:W-:Y:S01]  /*16960*/  LOP3.LUT R56, R57, 0x380, RZ, 0xc0, !PT ;  /* 0x0000038039387812 */ /* 0x000fe200078ec0ff */
[----:B------:R-:W5:Y:S01]  /*16970*/  LD.E.128 R32, desc[UR42][R32.64] ;  /* 0x0000002a20207980 */ /* 0x000f62000c101d00 */
[----:B------:R-:W-:-:S02]  /*16980*/  LOP3.LUT R60, R61, 0x380, RZ, 0xc0, !PT ;  /* 0x000003803d3c7812 */ /* 0x000fc400078ec0ff */
[----:B------:R-:W-:Y:S01]  /*16990*/  SEL R9, RZ, 0xffffffff, P0 ;  /* 0xffffffffff097807 */ /* 0x000fe20000000000 */
[----:B------:R-:W5:Y:S01]  /*169a0*/  LD.E.128 R48, desc[UR42][R48.64] ;  /* 0x0000002a30307980 */ /* 0x000f62000c101d00 */
[----:B------:R-:W-:Y:S02]  /*169b0*/  LOP3.LUT R6, R7, 0x380, RZ, 0xc0, !PT ;  /* 0x0000038007067812 */ /* 0x000fe400078ec0ff */
[----:B------:R-:W-:Y:S01]  /*169c0*/  SHF.R.U64 R52, R52, 0x3, RZ ;  /* 0x0000000334347819 */ /* 0x000fe200000012ff */
[----:B------:R-:W-:Y:S01]  /*169d0*/  IMAD.SHL.U32 R9, R9, 0x8, RZ ;  /* 0x0000000809097824 */ /* 0x000fe200078e00ff */
[----:B------:R-:W-:Y:S02]  /*169e0*/  SHF.R.U64 R56, R56, 0x3, RZ ;  /* 0x0000000338387819 */ /* 0x000fe400000012ff */
[----:B------:R-:W-:Y:S02]  /*169f0*/  SHF.R.U64 R60, R60, 0x3, RZ ;  /* 0x000000033c3c7819 */ /* 0x000fe400000012ff */
[----:B------:R-:W-:-:S02]  /*16a00*/  SHF.R.U64 R5, R5, 0x3, RZ ;  /* 0x0000000305057819 */ /* 0x000fc400000012ff */
[----:B------:R-:W-:Y:S02]  /*16a10*/  SHF.R.U64 R6, R6, 0x3, RZ ;  /* 0x0000000306067819 */ /* 0x000fe400000012ff */
[----:B------:R-:W-:Y:S02]  /*16a20*/  LOP3.LUT R8, R23, 0x4, R8, 0xe2, !PT ;  /* 0x0000000417087812 */ /* 0x000fe400078ee208 */
[----:B------:R-:W-:Y:S02]  /*16a30*/  ISETP.GE.AND P0, PT, R160, R0, PT ;  /* 0x00000000a000720c */ /* 0x000fe40003f06270 */
        /* <DEDUP_REMOVED lines=8> */
[----:B------:R-:W-:Y:S01]  /*16ac0*/  SHF.R.S32.HI R23, RZ, 0x1f, R3 ;  /* 0x0000001fff177819 */ /* 0x000fe20000011403 */
[----:B------:R-:W5:Y:S01]  /*16ad0*/  LD.E.128 R52, desc[UR42][R52.64] ;  /* 0x0000002a34347980 */ /* 0x000f62000c101d00 */
[----:B------:R-:W-:-:S02]  /*16ae0*/  LOP3.LUT R76, R6, R7, RZ, 0x3c, !PT ;  /* 0x00000007064c7212 */ /* 0x000fc400078e3cff */
[----:B------:R-:W-:Y:S01]  /*16af0*/  LOP3.LUT R8, R9, 0x8, R8, 0xe2, !PT ;  /* 0x0000000809087812 */ /* 0x000fe200078ee208 */
[----:B------:R-:W-:Y:S01]  /*16b00*/  IMAD R80, R23, UR4, RZ ;  /* 0x0000000417507c24 */ /* 0x000fe2000f8e02ff */
[----:B------:R-:W-:Y:S01]  /*16b10*/  SEL R9, RZ, 0xffffffff, P0 ;  /* 0xffffffffff097807 */ /* 0x000fe20000000000 */
[----:B------:R-:W5:Y:S01]  /*16b20*/  LD.E.128 R4, desc[UR42][R4.64] ;  /* 0x0000002a04047980 */ /* 0x000f62000c101d00 */
[----:B------:R-:W-:Y:S01]  /*16b30*/  ISETP.GE.AND P0, PT, R158, R0, PT ;  /* 0x000000009e00720c */ /* 0x000fe20003f06270 */
[----:B------:R-:W-:Y:S02]  /*16b40*/  IMAD.WIDE.U32 R10, R3, UR4, R10 ;  /* 0x00000004030a7c25 */ /* 0x000fe4000f8e000a */
[----:B------:R-:W5:Y:S02]  /*16b50*/  LD.E.128 R56, desc[UR42][R56.64] ;  /* 0x0000002a38387980 */ /* 0x000f64000c101d00 */
[----:B------:R-:W-:Y:S02]  /*16b60*/  IMAD.SHL.U32 R23, R9, 0x10, RZ ;  /* 0x0000001009177824 */ /* 0x000fe400078e00ff */
[----:B------:R-:W5:Y:S01]  /*16b70*/  LD.E.128 R60, desc[UR42][R60.64] ;  /* 0x0000002a3c3c7980 */ /* 0x000f62000c101d00 */
[----:B------:R-:W-:-:S03]  /*16b80*/  IMAD R9, R3, UR5, R80 ;  /* 0x0000000503097c24 */ /* 0x000fc6000f8e0250 */
[----:B------:R-:W5:Y:S01]  /*16b90*/  LD.E.128 R76, desc[UR42][R76.64] ;  /* 0x0000002a4c4c7980 */ /* 0x000f62000c101d00 */
[----:B------:R-:W-:Y:S01]  /*16ba0*/  SEL R3, RZ, 0xffffffff, P0 ;  /* 0xffffffffff037807 */ /* 0x000fe20000000000 */
[----:B------:R-:W-:Y:S01]  /*16bb0*/  VIADD R156, R199, 0x180 ;  /* 0x00000180c79c7836 */ /* 0x000fe20000000000 */
[----:B------:R-:W-:Y:S01]  /*16bc0*/  LOP3.LUT R8, R23, 0x10, R8, 0xe2, !PT ;  /* 0x0000001017087812 */ /* 0x000fe200078ee208 */
[----:B------:R-:W-:Y:S01]  /*16bd0*/  @!PT LDS RZ, [RZ] ;  /* 0x00000000fffff984 */ /* 0x000fe20000000800 */
[----:B------:R-:W-:Y:S01]  /*16be0*/  @!PT LDS RZ, [RZ] ;  /* 0x00000000fffff984 */ /* 0x000fe20000000800 */
[----:B------:R-:W-:Y:S01]  /*16bf0*/  @!PT LDS RZ, [RZ] ;  /* 0x00000000fffff984 */ /* 0x000fe20000000800 */
[----:B------:R-:W-:Y:S01]  /*16c00*/  @!PT LDS RZ, [RZ] ;  /* 0x00000000fffff984 */ /* 0x000fe20000000800 */
[----:B------:R0:W-:Y:S06]  /*16c10*/  MEMBAR.ALL.CTA ;  /* 0x0000000000007992 */ /* 0x0001ec0000008000 */
[----:B0-----:R-:W0:Y:S01]  /*16c20*/  FENCE.VIEW.ASYNC.S ;  /* 0x00000000000073c6 */ /* 0x001e220000000000 */
[----:B------:R-:W-:Y:S01]  /*16c30*/  ULDC.64 UR4, c[0x0][0xa80] ;  /* 0x0002a00000047ab9 */ /* 0x000fe20000000a00 */
[----:B------:R-:W-:Y:S01]  /*16c40*/  IMAD.SHL.U32 R23, R3, 0x20, RZ ;  /* 0x0000002003177824 */ /* 0x000fe200078e00ff */
[----:B------:R-:W-:Y:S01]  /*16c50*/  LEA R80, P1, R10, UR4, 0x1 ;  /* 0x000000040a507c11 */ /* 0x000fe2000f8208ff */
[----:B------:R-:W-:-:S02]  /*16c60*/  IMAD.IADD R3, R11, 0x1, R9 ;  /* 0x000000010b037824 */ /* 0x000fc400078e0209 */
[----:B------:R-:W-:Y:S01]  /*16c70*/  IMAD.IADD R20, R20, 0x1, R196 ;  /* 0x0000000114147824 */ /* 0x000fe200078e02c4 */
[-C--:B------:R-:W-:Y:S01]  /*16c80*/  ISETP.GE.AND P0, PT, R156, R0.reuse, PT ;  /* 0x000000009c00720c */ /* 0x080fe20003f06270 */
[----:B------:R-:W-:Y:S01]  /*16c90*/  VIADD R154, R199, 0x1c0 ;  /* 0x000001c0c79a7836 */ /* 0x000fe20000000000 */
[----:B------:R-:W-:Y:S01]  /*16ca0*/  LEA.HI.X R84, R10, UR5, R3, 0x1, P1 ;  /* 0x000000050a547c11 */ /* 0x000fe200088f0c03 */
[----:B------:R-:W-:Y:S01]  /*16cb0*/  VIADD R3, R2, 0x28c20 ;  /* 0x00028c2002037836 */ /* 0x000fe20000000000 */
[----:B------:R-:W-:Y:S02]  /*16cc0*/  LOP3.LUT R8, R23, 0x20, R8, 0xe2, !PT ;  /* 0x0000002017087812 */ /* 0x000fe400078ee208 */
        /* <DEDUP_REMOVED lines=11> */
[----:B------:R-:W-:Y:S01]  /*16d80*/  VIADD R163, R199, 0xc0 ;  /* 0x000000c0c7a37836 */ /* 0x000fe20000000000 */
        /* <DEDUP_REMOVED lines=28> */
[-C--:B------:R-:W-:Y:S02]  /*16f50*/  @!P1 LEA R10, P6, R158, R8.reuse, 0x1 ;  /* 0x000000089e0a9211 */ /* 0x080fe400078c08ff */
[----:B0-----:R-:W-:Y:S02]  /*16f60*/  @!P5 LEA R4, P4, R164, R8, 0x1 ;  /* 0x00000008a404d211 */ /* 0x001fe400078808ff */
        /* <DEDUP_REMOVED lines=15> */
.L_x_5962:
[----:B------:R-:W-:Y:S05]  /*17060*/  BSYNC B1 ;  /* 0x0000000000017941 */ /* 0x000fea0003800000 */
.L_x_5961:
[----:B------:R-:W-:Y:S01]  /*17070*/  VIADD R20, R20, 0x20 ;  /* 0x0000002014147836 */ /* 0x000fe20000000000 */
[----:B0----5:R0:W3:Y:S04]  /*17080*/  SHFL.IDX PT, R5, R84, 0x1, 0x181f ;  /* 0x00381f0054057f89 */ /* 0x0210e800000e0000 */
        /* <DEDUP_REMOVED lines=36> */
.L_x_5960:
[----:B01----:R-:W2:Y:S01]  /*172d0*/  LDL.LU R12, [R1+0x58] ;  /* 0x00005800010c7983 */ /* 0x003ea20000300800 */
[----:B------:R-:W-:Y:S01]  /*172e0*/  ULDC.64 UR4, c[0x0][0xb08] ;  /* 0x0002c20000047ab9 */ /* 0x000fe20000000a00 */
[----:B------:R-:W0:Y:S01]  /*172f0*/  LDC R13, c[0x0][0xbe8] ;  /* 0x0002fa00ff0d7b82 */ /* 0x000e220000000800 */
[----:B------:R-:W-:Y:S01]  /*17300*/  IMAD R0, R0, UR4, RZ ;  /* 0x0000000400007c24 */ /* 0x000fe2000f8e02ff */
[----:B------:R-:W-:Y:S01]  /*17310*/  BSSY B1, `(.L_x_5964) ;  /* 0x0000110000017945 */ /* 0x000fe20003800000 */
[----:B------:R-:W-:-:S04]  /*17320*/  IMAD.WIDE.U32 R10, R3, UR4, RZ ;  /* 0x00000004030a7c25 */ /* 0x000fc8000f8e00ff */
[----:B------:R-:W-:Y:S01]  /*17330*/  IMAD R0, R3, UR5, R0 ;  /* 0x0000000503007c24 */ /* 0x000fe2000f8e0200 */
[----:B------:R-:W-:Y:S01]  /*17340*/  ULDC.64 UR4, c[0x0][0xb38] ;  /* 0x0002ce0000047ab9 */ /* 0x000fe20000000a00 */
[----:B------:R-:W-:Y:S02]  /*17350*/  IMAD.IADD R3, R212, 0x1, R196 ;  /* 0x00000001d4037824 */ /* 0x000fe400078e02c4 */
[----:B------:R-:W-:Y:S01]  /*17360*/  IMAD.IADD R11, R11, 0x1, R0 ;  /* 0x000000010b0b7824 */ /* 0x000fe200078e0200 */
[----:B------:R-:W-:Y:S01]  /*17370*/  SHF.R.S32.HI R0, RZ, 0x1f, R9 ;  /* 0x0000001fff007819 */ /* 0x000fe20000011409 */
[----:B------:R-:W-:Y:S02]  /*17380*/  IMAD.IADD R196, R194, 0x1, R196 ;  /* 0x00000001c2c47824 */ /* 0x000fe400078e02c4 */
[----:B------:R-:W-:-:S04]  /*17390*/  IMAD.WIDE.U32 R10, R188, UR4, R10 ;  /* 0x00000004bc0a7c25 */ /* 0x000fc8000f8e000a */
[----:B------:R-:W-:Y:S01]  /*173a0*/  IMAD R11, R188, UR5, R11 ;  /* 0x00000005bc0b7c24 */ /* 0x000fe2000f8e020b */
[----:B------:R-:W-:Y:S01]  /*173b0*/  ULDC.64 UR4, c[0x0][0xb40] ;  /* 0x0002d00000047ab9 */ /* 0x000fe20000000a00 */
[----:B----4-:R-:W-:Y:S02]  /*173c0*/  VIADD R80, R197, 0xf8 ;  /* 0x000000f8c5507836 */ /* 0x010fe40000000000 */
[----:B------:R-:W-:Y:S01]  /*173d0*/  IMAD R0, R0, UR4, RZ ;  /* 0x0000000400007c24 */ /* 0x000fe2000f8e02ff */
[----:B0-----:R-:W-:Y:S01]  /*173e0*/  ISETP.NE.AND P0, PT, R13, 0x1, PT ;  /* 0x000000010d00780c */ /* 0x001fe20003f05270 */
[----:B------:R-:W-:Y:S01]  /*173f0*/  IMAD.WIDE.U32 R10, R9, UR4, R10 ;  /* 0x00000004090a7c25 */ /* 0x000fe2000f8e000a */
[----:B------:R-:W-:-:S03]  /*17400*/  SHF.R.S32.HI R80, RZ, 0x1f, R80 ;  /* 0x0000001fff507819 */ /* 0x000fc60000011450 */
[----:B------:R-:W-:Y:S01]  /*17410*/  IMAD R0, R9, UR5, R0 ;  /* 0x0000000509007c24 */ /* 0x000fe2000f8e0200 */
[----:B------:R-:W-:Y:S01]  /*17420*/  ULDC.64 UR4, c[0x0][0xb48] ;  /* 0x0002d20000047ab9 */ /* 0x000fe20000000a00 */
[----:B------:R-:W-:Y:S02]  /*17430*/  IMAD.MOV.U32 R9, RZ, RZ, R3 ;  /* 0x000000ffff097224 */ /* 0x000fe400078e0003 */
[----:B------:R-:W-:Y:S02]  /*17440*/  IMAD.IADD R11, R11, 0x1, R0 ;  /* 0x000000010b0b7824 */ /* 0x000fe400078e0200 */
[C---:B------:R-:W-:Y:S02]  /*17450*/  VIADD R153, R197.reuse, 0xf0 ;  /* 0x000000f0c5997836 */ /* 0x040fe40000000000 */
[----:B------:R-:W0:Y:S01]  /*17460*/  @P0 LDC R0, c[0x0][0xbf0] ;  /* 0x0002fc00ff000b82 */ /* 0x000e220000000800 */
        /* <DEDUP_REMOVED lines=72> */
[----:B------:R-:W-:Y:S02]  /*178f0*/  VIADD R227, R197, 0x30 ;  /* 0x00000030c5e37836 */ /* 0x000fe40000000000 */
[----:B--2---:R-:W-:-:S04]  /*17900*/  IMAD.WIDE.U32 R10, R12, UR4, R10 ;  /* 0x000000040c0a7c25 */ /* 0x004fc8000f8e000a */
[----:B------:R-:W-:Y:S01]  /*17910*/  IMAD R11, R12, UR5, R11 ;  /* 0x000000050c0b7c24 */ /* 0x000fe2000f8e020b */
[----:B------:R-:W-:Y:S01]  /*17920*/  ULDC.64 UR4, c[0x0][0xb30] ;  /* 0x0002cc0000047ab9 */ /* 0x000fe20000000a00 */
[----:B------:R-:W1:Y:S02]  /*17930*/  @P0 LDC R12, c[0x0][0xbec] ;  /* 0x0002fb00ff0c0b82 */ /* 0x000e640000000800 */
[----:B-1----:R-:W-:-:S05]  /*17940*/  @P0 IMAD.HI.U32 R12, R3, R12, RZ ;  /* 0x0000000c030c0227 */ /* 0x002fca00078e00ff */
[----:B0-----:R-:W-:-:S05]  /*17950*/  @P0 SHF.R.U32.HI R9, RZ, R0, R12 ;  /* 0x00000000ff090219 */ /* 0x001fca000001160c */
[----:B------:R-:W-:Y:S02]  /*17960*/  IMAD.MOV R0, RZ, RZ, -R9 ;  /* 0x000000ffff007224 */ /* 0x000fe400078e0a09 */
[----:B------:R-:W-:-:S04]  /*17970*/  IMAD.WIDE.U32 R10, R9, UR4, R10 ;  /* 0x00000004090a7c25 */ /* 0x000fc8000f8e000a */
[----:B------:R-:W-:Y:S02]  /*17980*/  IMAD R3, R13, R0, R3 ;  /* 0x000000000d037224 */ /* 0x000fe400078e0203 */
[----:B------:R-:W-:Y:S01]  /*17990*/  IMAD R0, R8, R13, RZ ;  /* 0x0000000d08007224 */ /* 0x000fe200078e02ff */
[----:B------:R-:W-:-:S05]  /*179a0*/  SHF.R.S32.HI R8, RZ, 0x1f, R9 ;  /* 0x0000001fff087819 */ /* 0x000fca0000011409 */
[----:B------:R-:W-:-:S04]  /*179b0*/  IMAD R8, R8, UR4, RZ ;  /* 0x0000000408087c24 */ /* 0x000fc8000f8e02ff */
[----:B------:R-:W-:Y:S01]  /*179c0*/  IMAD R8, R9, UR5, R8 ;  /* 0x0000000509087c24 */ /* 0x000fe2000f8e0208 */
[----:B------:R-:W-:-:S03]  /*179d0*/  ULDC.64 UR4, c[0x0][0xb28] ;  /* 0x0002ca0000047ab9 */ /* 0x000fc60000000a00 */
[----:B------:R-:W-:Y:S01]  /*179e0*/  IMAD.IADD R11, R11, 0x1, R8 ;  /* 0x000000010b0b7824 */ /* 0x000fe200078e0208 */
[----:B------:R-:W-:Y:S01]  /*179f0*/  SHF.R.S32.HI R8, RZ, 0x1f, R3 ;  /* 0x0000001fff087819 */ /* 0x000fe20000011403 */
[----:B------:R-:W-:-:S04]  /*17a00*/  IMAD.WIDE.U32 R10, R3, UR4, R10 ;  /* 0x00000004030a7c25 */ /* 0x000fc8000f8e000a */
[----:B------:R-:W-:-:S04]  /*17a10*/  IMAD R8, R8, UR4, RZ ;  /* 0x0000000408087c24 */ /* 0x000fc8000f8e02ff */
        /* <DEDUP_REMOVED lines=19> */
[----:B------:R-:W-:Y:S01]  /*17b50*/  ISETP.GE.AND P4, PT, R195, UR4, PT ;  /* 0x00000004c3007c0c */ /* 0x000fe2000bf86270 */
        /* <DEDUP_REMOVED lines=24> */
[----:B------:R-:W-:-:S05]  /*17ce0*/  @!P1 LEA.HI.X R9, R21, R13, R11, 0x2, P2 ;  /* 0x0000000d15099211 */ /* 0x000fca00010f140b */
[----:B------:R0:W-:Y:S01]  /*17cf0*/  @!P1 ST.E.64 desc[UR42][R8.64], R36 ;  /* 0x0000002408009985 */ /* 0x0001e2000c101b2a */
[----:B------:R-:W-:Y:S02]  /*17d00*/  ISETP.GE.AND P1, PT, R14, UR4, PT ;  /* 0x000000040e007c0c */ /* 0x000fe4000bf26270 */
        /* <DEDUP_REMOVED lines=56> */
[----:B------:R-:W-:Y:S01]  /*18090*/  @!P2 ST.E.64 desc[UR42][R14.64], R88 ;  /* 0x000000580e00a985 */ /* 0x000fe2000c101b2a */
[-C--:B0-----:R-:W-:Y:S02]  /*180a0*/  @!P3 LEA R6, P6, R178, R20.reuse, 0x2 ;  /* 0x00000014b206b211 */ /* 0x081fe400078c10ff */
[-C--:B------:R-:W-:Y:S02]  /*180b0*/  @!P4 LEA R8, P2, R176, R20.reuse, 0x2 ;  /* 0x00000014b008c211 */ /* 0x080fe400078410ff */
[-C--:B------:R-:W-:Y:S02]  /*180c0*/  @!P3 LEA.HI.X R7, R178, R13.reuse, R179, 0x2, P6 ;  /* 0x0000000db207b211 */ /* 0x080fe400030f14b3 */
[----:B-1----:R-:W-:Y:S02]  /*180d0*/  @!P5 LEA R10, P6, R174, R20, 0x2 ;  /* 0x00000014ae0ad211 */ /* 0x002fe400078c10ff */
        /* <DEDUP_REMOVED lines=51> */
.L_x_5965:
[----:B------:R-:W-:Y:S05]  /*18410*/  BSYNC B1 ;  /* 0x0000000000017941 */ /* 0x000fea0003800000 */
.L_x_5964:
        /* <DEDUP_REMOVED lines=10> */
[C---:B------:R-:W-:Y:S01]  /*184c0*/  VIADD R15, R197.reuse, 0x18 ;  /* 0x00000018c50f7836 */ /* 0x040fe20000000000 */
[----:B------:R-:W-:Y:S01]  /*184d0*/  ISETP.GE.AND P2, PT, R10, UR4, PT ;  /* 0x000000040a007c0c */ /* 0x000fe2000bf46270 */
[----:B------:R-:W-:Y:S01]  /*184e0*/  VIADD R11, R197, 0x8 ;  /* 0x00000008c50b7836 */ /* 0x000fe20000000000 */
[----:B------:R-:W-:Y:S01]  /*184f0*/  ISETP.GE.AND P1, PT, R21, UR4, PT ;  /* 0x0000000415007c0c */ /* 0x000fe2000bf26270 */
[----:B--2---:R-:W-:Y:S01]  /*18500*/  VIADD R13, R197, 0x20 ;  /* 0x00000020c50d7836 */ /* 0x004fe20000000000 */
[----:B------:R-:W-:Y:S01]  /*18510*/  ISETP.GE.AND P0, PT, R15, UR4, PT ;  /* 0x000000040f007c0c */ /* 0x000fe2000bf06270 */
[C---:B------:R-:W-:Y:S01]  /*18520*/  VIADD R24, R197.reuse, 0x10 ;  /* 0x00000010c5187836 */ /* 0x040fe20000000000 */
[----:B------:R-:W-:Y:S01]  /*18530*/  SHF.R.S32.HI R11, RZ, 0x1f, R11 ;  /* 0x0000001fff0b7819 */ /* 0x000fe2000001140b */
[----:B-1----:R-:W-:-:S02]  /*18540*/  VIADD R20, R197, 0x18 ;  /* 0x00000018c5147836 */ /* 0x002fc40000000000 */
[CC--:B---3--:R-:W-:Y:S01]  /*18550*/  @!P4 LEA R6, P3, R197.reuse, R3.reuse, 0x2 ;  /* 0x00000003c506c211 */ /* 0x0c8fe200078610ff */
[C---:B------:R-:W-:Y:S01]  /*18560*/  VIADD R14, R197.reuse, 0x28 ;  /* 0x00000028c50e7836 */ /* 0x040fe20000000000 */
[----:B------:R-:W-:Y:S02]  /*18570*/  SHF.R.S32.HI R24, RZ, 0x1f, R24 ;  /* 0x0000001fff187819 */ /* 0x000fe40000011418 */
[----:B0-----:R-:W-:Y:S02]  /*18580*/  @!P4 LEA.HI.X R7, R197, R12, R8, 0x2, P3 ;  /* 0x0000000cc507c211 */ /* 0x001fe400018f1408 */
[----:B------:R-:W-:Y:S02]  /*18590*/  ISETP.GE.AND P3, PT, R13, UR4, PT ;  /* 0x000000040d007c0c */ /* 0x000fe4000bf66270 */
[----:B------:R-:W-:Y:S01]  /*185a0*/  @!P1 LEA R8, P5, R21, R3, 0x2 ;  /* 0x0000000315089211 */ /* 0x000fe200078a10ff */
[----:B------:R0:W-:Y:S01]  /*185b0*/  @!P4 ST.E.64 desc[UR42][R6.64], R26 ;  /* 0x0000001a0600c985 */ /* 0x0001e2000c101b2a */
[----:B------:R-:W-:-:S02]  /*185c0*/  SHF.R.S32.HI R20, RZ, 0x1f, R20 ;  /* 0x0000001fff147819 */ /* 0x000fc40000011414 */
[----:B------:R-:W-:Y:S02]  /*185d0*/  @!P1 LEA.HI.X R9, R21, R12, R24, 0x2, P5 ;  /* 0x0000000c15099211 */ /* 0x000fe400028f1418 */
[----:B------:R-:W-:Y:S02]  /*185e0*/  ISETP.GE.AND P4, PT, R14, UR4, PT ;  /* 0x000000040e007c0c */ /* 0x000fe4000bf86270 */
[----:B------:R-:W-:Y:S02]  /*185f0*/  ISETP.GE.AND P5, PT, R227, UR4, PT ;  /* 0x00000004e3007c0c */ /* 0x000fe4000bfa6270 */
[----:B0-----:R-:W-:-:S04]  /*18600*/  @!P2 LEA R6, P6, R10, R3, 0x2 ;  /* 0x000000030a06a211 */ /* 0x001fc800078c10ff */
[----:B------:R-:W-:Y:S02]  /*18610*/  @!P2 LEA.HI.X R7, R10, R12, R11, 0x2, P6 ;  /* 0x0000000c0a07a211 */ /* 0x000fe400030f140b */
[----:B------:R-:W-:-:S03]  /*18620*/  @!P0 LEA R10, P6, R15, R3, 0x2 ;  /* 0x000000030f0a8211 */ /* 0x000fc600078c10ff */
[----:B------:R0:W-:Y:S01]  /*18630*/  @!P2 ST.E.64 desc[UR42][R6.64], R30 ;  /* 0x0000001e0600a985 */ /* 0x0001e2000c101b2a */
[----:B------:R-:W-:Y:S01]  /*18640*/  @!P0 LEA.HI.X R11, R15, R12, R20, 0x2, P6 ;  /* 0x0000000c0f0b8211 */ /* 0x000fe200030f1414 */
[----:B------:R-:W-:Y:S02]  /*18650*/  VIADD R15, R197, 0x20 ;  /* 0x00000020c50f7836 */ /* 0x000fe40000000000 */
[----:B------:R1:W-:Y:S03]  /*18660*/  @!P1 ST.E.64 desc[UR42][R8.64], R34 ;  /* 0x0000002208009985 */ /* 0x0003e6000c101b2a */
[----:B------:R-:W-:Y:S01]  /*18670*/  SHF.R.S32.HI R15, RZ, 0x1f, R15 ;  /* 0x0000001fff0f7819 */ /* 0x000fe2000001140f */
[----:B------:R2:W-:Y:S01]  /*18680*/  @!P0 ST.E.64 desc[UR42][R10.64], R38 ;  /* 0x000000260a008985 */ /* 0x0005e2000c101b2a */
[----:B------:R-:W-:Y:S02]  /*18690*/  ISETP.GE.AND P0, PT, R224, UR4, PT ;  /* 0x00000004e0007c0c */ /* 0x000fe4000bf06270 */
[----:B0-----:R-:W-:-:S04]  /*186a0*/  @!P3 LEA R6, P1, R13, R3, 0x2 ;  /* 0x000000030d06b211 */ /* 0x001fc800078210ff */
[-C--:B------:R-:W-:Y:S01]  /*186b0*/  @!P3 LEA.HI.X R7, R13, R12.reuse, R15, 0x2, P1 ;  /* 0x0000000c0d07b211 */ /* 0x080fe200008f140f */
[C---:B------:R-:W-:Y:S01]  /*186c0*/  VIADD R15, R197.reuse, 0x28 ;  /* 0x00000028c50f7836 */ /* 0x040fe20000000000 */
[-C--:B-1----:R-:W-:Y:S01]  /*186d0*/  @!P4 LEA R8, P2, R14, R3.reuse, 0x2 ;  /* 0x000000030e08c211 */ /* 0x082fe200078410ff */
[----:B------:R-:W-:Y:S01]  /*186e0*/  VIADD R13, R197, 0x30 ;  /* 0x00000030c50d7836 */ /* 0x000fe20000000000 */
[----:B------:R-:W-:Y:S01]  /*186f0*/  ISETP.GE.AND P1, PT, R222, UR4, PT ;  /* 0x00000004de007c0c */ /* 0x000fe2000bf26270 */
[----:B------:R0:W-:Y:S01]  /*18700*/  @!P3 ST.E.64 desc[UR42][R6.64], R42 ;  /* 0x0000002a0600b985 */ /* 0x0001e2000c101b2a */
[----:B------:R-:W-:Y:S02]  /*18710*/  SHF.R.S32.HI R15, RZ, 0x1f, R15 ;  /* 0x0000001fff0f7819 */ /* 0x000fe4000001140f */
[----:B--2---:R-:W-:Y:S02]  /*18720*/  @!P5 LEA R10, P6, R227, R3, 0x2 ;  /* 0x00000003e30ad211 */ /* 0x004fe400078c10ff */
[----:B------:R-:W-:-:S02]  /*18730*/  @!P4 LEA.HI.X R9, R14, R12, R15, 0x2, P2 ;  /* 0x0000000c0e09c211 */ /* 0x000fc400010f140f */
[----:B------:R-:W-:Y:S02]  /*18740*/  ISETP.GE.AND P2, PT, R220, UR4, PT ;  /* 0x00000004dc007c0c */ /* 0x000fe4000bf46270 */
[----:B------:R-:W-:Y:S01]  /*18750*/  SHF.R.S32.HI R13, RZ, 0x1f, R13 ;  /* 0x0000001fff0d7819 */ /* 0x000fe2000001140d */
[----:B------:R1:W-:Y:S01]  /*18760*/  @!P4 ST.E.64 desc[UR42][R8.64], R46 ;  /* 0x0000002e0800c985 */ /* 0x0003e2000c101b2a */
[----:B------:R-:W-:Y:S02]  /*18770*/  ISETP.GE.AND P3, PT, R211, UR4, PT ;  /* 0x00000004d3007c0c */ /* 0x000fe4000bf66270 */
[-C--:B------:R-:W-:Y:S02]  /*18780*/  @!P5 LEA.HI.X R11, R227, R12.reuse, R13, 0x2, P6 ;  /* 0x0000000ce30bd211 */ /* 0x080fe400030f140d */
[C---:B0-----:R-:W-:Y:S02]  /*18790*/  @!P0 LEA R6, P6, R224.reuse, R3, 0x2 ;  /* 0x00000003e0068211 */ /* 0x041fe400078c10ff */
[----:B------:R-:W-:Y:S01]  /*187a0*/  ISETP.GE.AND P4, PT, R209, UR4, PT ;  /* 0x00000004d1007c0c */ /* 0x000fe2000bf86270 */
[----:B------:R0:W-:Y:S01]  /*187b0*/  @!P5 ST.E.64 desc[UR42][R10.64], R50 ;  /* 0x000000320a00d985 */ /* 0x0001e2000c101b2a */
[----:B------:R-:W-:-:S02]  /*187c0*/  @!P0 LEA.HI.X R7, R224, R12, R225, 0x2, P6 ;  /* 0x0000000ce0078211 */ /* 0x000fc400030f14e1 */
        /* <DEDUP_REMOVED lines=11> */
[----:B------:R-:W-:Y:S02]  /*18880*/  @!P3 LEA.HI.X R7, R211, R12, R213, 0x2, P6 ;  /* 0x0000000cd307b211 */ /* 0x000fe400030f14d5 */
[----:B0-----:R-:W-:-:S03]  /*18890*/  @!P4 LEA R8, P2, R209, R3, 0x2 ;  /* 0x00000003d108c211 */ /* 0x001fc600078410ff */
[----:B------:R0:W-:Y:S01]  /*188a0*/  @!P3 ST.E.64 desc[UR42][R6.64], R66 ;  /* 0x000000420600b985 */ /* 0x0001e2000c101b2a */
[-C--:B------:R-:W-:Y:S02]  /*188b0*/  @!P4 LEA.HI.X R9, R209, R12.reuse, R210, 0x2, P2 ;  /* 0x0000000cd109c211 */ /* 0x080fe400010f14d2 */
[----:B------:R-:W-:Y:S02]  /*188c0*/  ISETP.GE.AND P2, PT, R182, UR4, PT ;  /* 0x00000004b6007c0c */ /* 0x000fe4000bf46270 */
[CC--:B-1----:R-:W-:Y:S01]  /*188d0*/  @!P5 LEA R10, P6, R203.reuse, R3.reuse, 0x2 ;  /* 0x00000003cb0ad211 */ /* 0x0c2fe200078c10ff */
[----:B------:R1:W-:Y:S03]  /*188e0*/  @!P4 ST.E.64 desc[UR42][R8.64], R70 ;  /* 0x000000460800c985 */ /* 0x0003e6000c101b2a */
        /* <DEDUP_REMOVED lines=9> */
[----:B------:R-:W-:Y:S02]  /*18980*/  ISETP.GE.AND P3, PT, R176, UR4, PT ;  /* 0x00000004b0007c0c */ /* 0x000fe4000bf66270 */
[-C--:B0-----:R-:W-:Y:S01]  /*18990*/  @!P2 LEA R10, P6, R182, R3.reuse, 0x2 ;  /* 0x00000003b60aa211 */ /* 0x081fe200078c10ff */
[----:B------:R0:W-:Y:S01]  /*189a0*/  @!P1 ST.E.64 desc[UR42][R8.64], R4 ;  /* 0x0000000408009985 */ /* 0x0001e2000c101b2a */
[----:B------:R-:W-:Y:S02]  /*189b0*/  ISETP.GE.AND P1, PT, R172, UR4, PT ;  /* 0x00000004ac007c0c */ /* 0x000fe4000bf26270 */
[----:B------:R-:W-:Y:S02]  /*189c0*/  @!P2 LEA.HI.X R11, R182, R12, R183, 0x2, P6 ;  /* 0x0000000cb60ba211 */ /* 0x000fe400030f14b7 */
[----:B-1----:R-:W-:-:S03]  /*189d0*/  @!P4 LEA R6, P0, R178, R3, 0x2 ;  /* 0x00000003b206c211 */ /* 0x002fc600078010ff */
[----:B------:R-:W-:Y:S01]  /*189e0*/  @!P2 ST.E.64 desc[UR42][R10.64], R86 ;  /* 0x000000560a00a985 */ /* 0x000fe2000c101b2a */
        /* <DEDUP_REMOVED lines=25> */
[-C--:B------:R-:W-:Y:S02]  /*18b80*/  @!P5 LEA.HI.X R5, R168, R12.reuse, R169, 0x2, P1 ;  /* 0x0000000ca805d211 */ /* 0x080fe400008f14a9 */
        /* <DEDUP_REMOVED lines=18> */
[-C--:B------:R-:W-:Y:S02]  /*18cb0*/  @!P2 LEA.HI.X R9, R154, R12.reuse, R155, 0x2, P1 ;  /* 0x0000000c9a09a211 */ /* 0x080fe400008f149b */
[-C--:B0-----:R-:W-:Y:S02]  /*18cc0*/  @!P4 LEA R6, P0, R158, R3.reuse, 0x2 ;  /* 0x000000039e06c211 */ /* 0x081fe400078010ff */
[-C--:B-1----:R-:W-:Y:S02]  /*18cd0*/  @!P3 LEA R4, P6, R156, R3.reuse, 0x2 ;  /* 0x000000039c04b211 */ /* 0x082fe400078c10ff */
[-C--:B------:R-:W-:Y:S02]  /*18ce0*/  @!P4 LEA.HI.X R7, R158, R12.reuse, R159, 0x2, P0 ;  /* 0x0000000c9e07c211 */ /* 0x080fe400000f149f */
        /* <DEDUP_REMOVED lines=13> */
.L_x_5957:
[----:B---3--:R-:W3:Y:S01]  /*18dc0*/  LDL R10, [R1+0x54] ;  /* 0x00005400010a7983 */ /* 0x008ee20000100800 */
[----:B------:R-:W-:Y:S01]  /*18dd0*/  ULDC.64 UR4, c[0x0][0xc08] ;  /* 0x0003020000047ab9 */ /* 0x000fe20000000a00 */
[----:B------:R-:W3:Y:S01]  /*18de0*/  LDC.64 R4, c[0x0][0xc00] ;  /* 0x00030000ff047b82 */ /* 0x000ee20000000a00 */
[----:B------:R-:W-:Y:S01]  /*18df0*/  ISETP.NE.U32.AND P0, PT, RZ, UR4, PT ;  /* 0x00000004ff007c0c */ /* 0x000fe2000bf05070 */
[----:B------:R-:W2:Y:S01]  /*18e00*/  LDL R9, [R1+0x50] ;  /* 0x0000500001097983 */ /* 0x000ea20000100800 */
[----:B------:R-:W-:Y:S02]  /*18e10*/  IMAD.MOV.U32 R3, RZ, RZ, RZ ;  /* 0x000000ffff037224 */ /* 0x000fe400078e00ff */
[----:B------:R-:W-:Y:S01]  /*18e20*/  ISETP.NE.AND.EX P1, PT, RZ, UR5, PT, P0 ;  /* 0x00000005ff007c0c */ /* 0x000fe2000bf25300 */
[----:B------:R-:W-:Y:S02]  /*18e30*/  ULDC.64 UR4, c[0x0][0xc00] ;  /* 0x0003000000047ab9 */ /* 0x000fe40000000a00 */
[----:B------:R-:W-:-:S04]  /*18e40*/  ISETP.NE.U32.AND P0, PT, RZ, UR4, PT ;  /* 0x00000004ff007c0c */ /* 0x000fc8000bf05070 */
[----:B------:R-:W-:-:S06]  /*18e50*/  ISETP.NE.AND.EX P0, PT, RZ, UR5, PT, P0 ;  /* 0x00000005ff007c0c */ /* 0x000fcc000bf05300 */
[----:B------:R-:W0:Y:S01]  /*18e60*/  @P1 LDC.64 R6, c[0x0][0xc08] ;  /* 0x00030200ff061b82 */ /* 0x000e220000000a00 */
[----:B------:R-:W-:Y:S02]  /*18e70*/  ULDC UR4, c[0x0][0xa88] ;  /* 0x0002a20000047ab9 */ /* 0x000fe40000000800 */
[----:B------:R-:W-:Y:S01]  /*18e80*/  IMAD.U32 R0, RZ, RZ, UR4 ;  /* 0x00000004ff007e24 */ /* 0x000fe2000f8e00ff */
[----:B------:R-:W1:Y:S01]  /*18e90*/  S2R R31, SR_TID.X ;  /* 0x00000000001f7919 */ /* 0x000e620000002100 */
[----:B---3--:R-:W-:-:S04]  /*18ea0*/  IMAD.WIDE R4, R10, 0x4, R4 ;  /* 0x000000040a047825 */ /* 0x008fc800078e0204 */
[----:B0-----:R-:W-:Y:S01]  /*18eb0*/  @P1 IMAD.WIDE R6, R10, 0x4, R6 ;  /* 0x000000040a061825 */ /* 0x001fe200078e0206 */
[----:B------:R0:W5:Y:S04]  /*18ec0*/  @P0 LDG.E R3, desc[UR42][R4.64] ;  /* 0x0000002a04030981 */ /* 0x000168000c1e1900 */
[----:B------:R0:W5:Y:S01]  /*18ed0*/  @P1 LDG.E R0, desc[UR42][R6.64] ;  /* 0x0000002a06001981 */ /* 0x000162000c1e1900 */
[----:B--2---:R-:W-:Y:S01]  /*18ee0*/  ISETP.NE.AND P2, PT, R9, RZ, PT ;  /* 0x000000ff0900720c */ /* 0x004fe20003f45270 */
[----:B-1----:R-:W-:Y:S01]  /*18ef0*/  VIADD R8, R31, 0xffffff80 ;  /* 0xffffff801f087836 */ /* 0x002fe20000000000 */
[----:B------:R-:W-:-:S04]  /*18f00*/  SHF.R.S32.HI R26, RZ, 0x1f, R10 ;  /* 0x0000001fff1a7819 */ /* 0x000fc8000001140a */
[----:B------:R-:W-:-:S07]  /*18f10*/  ISETP.GT.AND P3, PT, R8, 0x3f, PT ;  /* 0x0000003f0800780c */ /* 0x000fce0003f64270 */
[----:B------:R-:W1:Y:S02]  /*18f20*/  @!P2 LDC R9, c[0x0][0xad4] ;  /* 0x0002b500ff09ab82 */ /* 0x000e640000000800 */
[----:B-1----:R0:W-:Y:S01]  /*18f30*/  @!P2 STL [R1+0x50], R9 ;  /* 0x000050090100a387 */ /* 0x0021e20000100800 */
[----:B------:R-:W-:Y:S01]  /*18f40*/  ISETP.GT.AND P2, PT, R9, 0x1, PT ;  /* 0x000000010900780c */ /* 0x000fe20003f44270 */
[----:B------:R-:W-:-:S12]  /*18f50*/  @P1 BRA `(.L_x_5966) ;  /* 0x0000000000101947 */ /* 0x000fd80003800000 */
[----:B------:R-:W-:Y:S05]  /*18f60*/  @!P0 BRA `(.L_x_5966) ;  /* 0x00000000000c8947 */ /* 0x000fea0003800000 */
[----:B0-----:R-:W2:Y:S04]  /*18f70*/  LDG.E R7, desc[UR42][R4.64] ;  /* 0x0000002a04077981 */ /* 0x001ea8000c1e1900 */
[----:B-----5:R-:W2:Y:S02]  /*18f80*/  LDG.E R0, desc[UR42][R4.64+0x4] ;  /* 0x0000042a04007981 */ /* 0x020ea4000c1e1900 */
[----:B--2---:R-:W-:-:S07]  /*18f90*/  IMAD.IADD R0, R0, 0x1, -R7 ;  /* 0x0000000100007824 */ /* 0x004fce00078e0a07 */
.L_x_5966:
        /* <DEDUP_REMOVED lines=17> */
[----:B------:R-:W1:Y:S08]  /*190b0*/  LDC.64 R4, c[0x0][R23+0x220] ;  /* 0x0000880017047b82 */ /* 0x000e700000000a00 */
[----:B------:R-:W3:Y:S08]  /*190c0*/  LDC.64 R12, c[0x0][R23+0x218] ;  /* 0x00008600170c7b82 */ /* 0x000ef00000000a00 */
[----:B------:R-:W5:Y:S08]  /*190d0*/  LDC.64 R6, c[0x0][R23+0x228] ;  /* 0x00008a0017067b82 */ /* 0x000f700000000a00 */
[----:B------:R-:W4:Y:S08]  /*190e0*/  @P1 LDC R20, c[0x0][0xbec] ;  /* 0x0002fb00ff141b82 */ /* 0x000f300000000800 */
[----:B------:R-:W5:Y:S08]  /*190f0*/  LDC.64 R8, c[0x0][R23+0x210] ;  /* 0x0000840017087b82 */ /* 0x000f700000000a00 */
[----:B------:R-:W5:Y:S01]  /*19100*/  @P1 LDC R27, c[0x0][0xbf0] ;  /* 0x0002fc00ff1b1b82 */ /* 0x000f620000000800 */
[----:B----4-:R-:W-:-:S07]  /*19110*/  @P1 IMAD.HI.U32 R20, R31, R20, RZ ;  /* 0x000000141f141227 */ /* 0x010fce00078e00ff */
[----:B0-----:R-:W0:Y:S01]  /*19120*/  @!P0 LDC R10, c[0x0][0xb50] ;  /* 0x0002d400ff0a8b82 */ /* 0x001e220000000800 */
[-C--:B-1----:R-:W-:Y:S02]  /*19130*/  IMAD R5, R5, R29.reuse, RZ ;  /* 0x0000001d05057224 */ /* 0x082fe400078e02ff */
[----:B------:R-:W-:-:S05]  /*19140*/  IMAD.WIDE.U32 R14, R4, R29, RZ ;  /* 0x0000001d040e7225 */ /* 0x000fca00078e00ff */
[----:B------:R-:W1:Y:S01]  /*19150*/  @!P0 LDC R11, c[0x0][0xb54] ;  /* 0x0002d500ff0b8b82 */ /* 0x000e620000000800 */
[-C--:B---3--:R-:W-:Y:S02]  /*19160*/  IMAD R25, R13, R188.reuse, RZ ;  /* 0x000000bc0d197224 */ /* 0x088fe400078e02ff */
[----:B------:R-:W-:Y:S01]  /*19170*/  IMAD.WIDE.U32 R12, R12, R188, RZ ;  /* 0x000000bc0c0c7225 */ /* 0x000fe200078e00ff */
[----:B-----5:R-:W-:-:S03]  /*19180*/  @P1 SHF.R.U32.HI R21, RZ, R27, R20 ;  /* 0x0000001bff151219 */ /* 0x020fc60000011614 */
        /* <DEDUP_REMOVED lines=23> */
.L_x_5968:
[----:B------:R-:W-:Y:S05]  /*19300*/  BSYNC B1 ;  /* 0x0000000000017941 */ /* 0x000fea0003800000 */
.L_x_5967:
[----:B------:R-:W-:Y:S05]  /*19310*/  @P2 BRA `(.L_x_5963) ;  /* 0x0000000800ac2947 */ /* 0x000fea0003800000 */
[----:B0-----:R-:W0:Y:S01]  /*19320*/  S2R R6, SR_TID.X ;  /* 0x0000000000067919 */ /* 0x001e220000002100 */
[----:B------:R-:W2:Y:S01]  /*19330*/  LDC R9, c[0x0][0xbe8] ;  /* 0x0002fa00ff097b82 */ /* 0x000ea20000000800 */
[----:B------:R-:W-:Y:S01]  /*19340*/  ULDC.64 UR4, c[0x0][0xaa0] ;  /* 0x0002a80000047ab9 */ /* 0x000fe20000000a00 */
[C---:B------:R-:W-:Y:S01]  /*19350*/  VIADD R38, R199.reuse, 0x40 ;  /* 0x00000040c7267836 */ /* 0x040fe20000000000 */
[----:B------:R-:W-:Y:S01]  /*19360*/  BSSY B1, `(.L_x_5969) ;  /* 0x0000082000017945 */ /* 0x000fe20003800000 */
[----:B------:R-:W-:Y:S02]  /*19370*/  IMAD R4, R24, UR4, RZ ;  /* 0x0000000418047c24 */ /* 0x000fe4000f8e02ff */
[----:B------:R-:W-:Y:S02]  /*19380*/  VIADD R36, R199, 0x80 ;  /* 0x00000080c7247836 */ /* 0x000fe40000000000 */
[----:B------:R-:W3:Y:S01]  /*19390*/  LDC R12, c[0x0][0xac8] ;  /* 0x0002b200ff0c7b82 */ /* 0x000ee20000000800 */
[----:B------:R-:W-:-:S02]  /*193a0*/  IMAD R7, R3, UR5, R4 ;  /* 0x0000000503077c24 */ /* 0x000fc4000f8e0204 */
[----:B-1----:R-:W-:Y:S01]  /*193b0*/  IMAD.WIDE.U32 R4, R3, UR4, RZ ;  /* 0x0000000403047c25 */ /* 0x002fe2000f8e00ff */
[----:B------:R-:W-:-:S03]  /*193c0*/  ULDC.64 UR4, c[0x0][0xae8] ;  /* 0x0002ba0000047ab9 */ /* 0x000fc60000000a00 */
[----:B------:R-:W-:Y:S02]  /*193d0*/  IMAD.IADD R5, R5, 0x1, R7 ;  /* 0x0000000105057824 */ /* 0x000fe400078e0207 */
[----:B------:R-:W-:Y:S02]  /*193e0*/  VIADD R34, R199, 0xc0 ;  /* 0x000000c0c7227836 */ /* 0x000fe40000000000 */
[----:B------:R-:W-:-:S04]  /*193f0*/  IMAD.WIDE.U32 R4, R188, UR4, R4 ;  /* 0x00000004bc047c25 */ /* 0x000fc8000f8e0004 */
[----:B------:R-:W-:Y:S01]  /*19400*/  IMAD R5, R188, UR5, R5 ;  /* 0x00000005bc057c24 */ /* 0x000fe2000f8e0205 */
[----:B--2---:R-:W-:Y:S01]  /*19410*/  ISETP.NE.AND P0, PT, R9, 0x1, PT ;  /* 0x000000010900780c */ /* 0x004fe20003f05270 */
[----:B------:R-:W-:Y:S01]  /*19420*/  ULDC.64 UR4, c[0x0][0xaf0] ;  /* 0x0002bc0000047ab9 */ /* 0x000fe20000000a00 */
[----:B------:R-:W-:Y:S02]  /*19430*/  IMAD R21, R0, R9, RZ ;  /* 0x0000000900157224 */ /* 0x000fe400078e02ff */
[----:B------:R-:W-:-:S04]  /*19440*/  IMAD.WIDE.U32 R4, R29, UR4, R4 ;  /* 0x000000041d047c25 */ /* 0x000fc8000f8e0004 */
[----:B0-----:R-:W-:Y:S01]  /*19450*/  VIADD R6, R6, 0xffffff80 ;  /* 0xffffff8006067836 */ /* 0x001fe20000000000 */
[-C--:B---3--:R-:W-:Y:S01]  /*19460*/  ISETP.GE.AND P1, PT, R38, R12.reuse, PT ;  /* 0x0000000c2600720c */ /* 0x088fe20003f26270 */
[C---:B------:R-:W-:Y:S01]  /*19470*/  VIADD R32, R199.reuse, 0x100 ;  /* 0x00000100c7207836 */ /* 0x040fe20000000000 */
[C---:B------:R-:W-:Y:S01]  /*19480*/  ISETP.GE.AND P2, PT, R199.reuse, R12, PT ;  /* 0x0000000cc700720c */ /* 0x040fe20003f46270 */
[C---:B------:R-:W-:Y:S01]  /*19490*/  VIADD R30, R199.reuse, 0x140 ;  /* 0x00000140c71e7836 */ /* 0x040fe20000000000 */
[----:B------:R-:W-:Y:S01]  /*194a0*/  SHF.R.S32.HI R3, RZ, 0x1f, R6 ;  /* 0x0000001fff037819 */ /* 0x000fe20000011406 */
[----:B------:R-:W0:Y:S01]  /*194b0*/  @P0 LDC R11, c[0x0][0xbec] ;  /* 0x0002fb00ff0b0b82 */ /* 0x000e220000000800 */
[----:B------:R-:W-:Y:S01]  /*194c0*/  SEL R8, RZ, 0xffffffff, P1 ;  /* 0xffffffffff087807 */ /* 0x000fe20000800000 */
[----:B------:R-:W-:Y:S01]  /*194d0*/  VIADD R27, R199, 0x180 ;  /* 0x00000180c71b7836 */ /* 0x000fe20000000000 */
[----:B------:R-:W-:Y:S01]  /*194e0*/  LEA.HI R3, R3, R6, RZ, 0x3 ;  /* 0x0000000603037211 */ /* 0x000fe200078f18ff */
[----:B------:R-:W-:Y:S01]  /*194f0*/  VIADD R23, R199, 0x1c0 ;  /* 0x000001c0c7177836 */ /* 0x000fe20000000000 */
[----:B------:R-:W-:Y:S01]  /*19500*/  ISETP.GE.AND P1, PT, R36, R12, PT ;  /* 0x0000000c2400720c */ /* 0x000fe20003f26270 */
[----:B------:R-:W-:Y:S01]  /*19510*/  IMAD.SHL.U32 R8, R8, 0x2, RZ ;  /* 0x0000000208087824 */ /* 0x000fe200078e00ff */
[----:B------:R-:W-:Y:S01]  /*19520*/  LOP3.LUT R7, R3, 0xfffffff8, RZ, 0xc0, !PT ;  /* 0xfffffff803077812 */ /* 0x000fe200078ec0ff */
[----:B------:R-:W1:Y:S01]  /*19530*/  @P0 LDC R13, c[0x0][0xbf0] ;  /* 0x0002fc00ff0d0b82 */ /* 0x000e620000000800 */
[----:B------:R-:W-:Y:S01]  /*19540*/  SHF.R.S32.HI R15, RZ, 0x3, R3 ;  /* 0x00000003ff0f7819 */ /* 0x000fe20000011403 */
[----:B------:R-:W-:-:S02]  /*19550*/  IMAD R3, R26, UR4, RZ ;  /* 0x000000041a037c24 */ /* 0x000fc4000f8e02ff */
[----:B------:R-:W-:Y:S02]  /*19560*/  IMAD.IADD R6, R6, 0x1, -R7 ;  /* 0x0000000106067824 */ /* 0x000fe400078e0a07 */
[----:B------:R-:W-:Y:S02]  /*19570*/  IMAD.IADD R20, R15, 0x1, R196 ;  /* 0x000000010f147824 */ /* 0x000fe400078e02c4 */
[----:B------:R-:W-:Y:S02]  /*19580*/  IMAD R7, R6, 0x20, R15 ;  /* 0x0000002006077824 */ /* 0x000fe400078e020f */
[----:B------:R-:W-:Y:S02]  /*19590*/  VIADD R25, R199, 0x1c0 ;  /* 0x000001c0c7197836 */ /* 0x000fe40000000000 */
[----:B------:R-:W-:Y:S02]  /*195a0*/  IMAD.IADD R196, R196, 0x1, R7 ;  /* 0x00000001c4c47824 */ /* 0x000fe400078e0207 */
[----:B------:R-:W-:Y:S01]  /*195b0*/  IMAD R7, R29, UR5, R3 ;  /* 0x000000051d077c24 */ /* 0x000fe2000f8e0203 */
[----:B------:R-:W-:Y:S01]  /*195c0*/  ULDC.64 UR4, c[0x0][0xae0] ;  /* 0x0002b80000047ab9 */ /* 0x000fe20000000a00 */
[----:B0-----:R-:W-:Y:S01]  /*195d0*/  @P0 IMAD.HI.U32 R6, R196, R11, RZ ;  /* 0x0000000bc4060227 */ /* 0x001fe200078e00ff */
[----:B------:R-:W-:-:S03]  /*195e0*/  SHF.R.S32.HI R25, RZ, 0x1f, R25 ;  /* 0x0000001fff197819 */ /* 0x000fc60000011419 */
[----:B------:R-:W-:Y:S01]  /*195f0*/  IMAD.IADD R5, R5, 0x1, R7 ;  /* 0x0000000105057824 */ /* 0x000fe200078e0207 */
[----:B------:R-:W-:Y:S01]  /*19600*/  SEL R7, RZ, 0x1, P2 ;  /* 0x00000001ff077807 */ /* 0x000fe20001000000 */
[----:B------:R-:W-:Y:S01]  /*19610*/  IMAD.MOV.U32 R3, RZ, RZ, R196 ;  /* 0x000000ffff037224 */ /* 0x000fe200078e00c4 */
[-C--:B------:R-:W-:Y:S01]  /*19620*/  ISETP.GE.AND P2, PT, R23, R12.reuse, PT ;  /* 0x0000000c1700720c */ /* 0x080fe20003f46270 */
[C---:B------:R-:W-:Y:S01]  /*19630*/  VIADD R28, R199.reuse, 0x180 ;  /* 0x00000180c71c7836 */ /* 0x040fe20000000000 */
[----:B-1----:R-:W-:Y:S01]  /*19640*/  @P0 SHF.R.U32.HI R3, RZ, R13, R6 ;  /* 0x0000000dff030219 */ /* 0x002fe20000011606 */
[C---:B------:R-:W-:Y:S01]  /*19650*/  VIADD R31, R199.reuse, 0x140 ;  /* 0x00000140c71f7836 */ /* 0x040fe20000000000 */
[----:B------:R-:W-:Y:S01]  /*19660*/  LOP3.LUT R6, R8, 0x2, R7, 0xe2, !PT ;  /* 0x0000000208067812 */ /* 0x000fe200078ee207 */
[----:B------:R-:W-:Y:S01]  /*19670*/  VIADD R33, R199, 0x100 ;  /* 0x00000100c7217836 */ /* 0x000fe20000000000 */
[----:B------:R-:W-:Y:S01]  /*19680*/  SEL R8, RZ, 0xffffffff, P1 ;  /* 0xffffffffff087807 */ /* 0x000fe20000800000 */
[----:B------:R-:W-:Y:S01]  /*19690*/  IMAD.MOV R7, RZ, RZ, -R3 ;  /* 0x000000ffff077224 */ /* 0x000fe200078e0a03 */
[----:B------:R-:W-:Y:S01]  /*196a0*/  ISETP.GE.AND P0, PT, R34, R12, PT ;  /* 0x0000000c2200720c */ /* 0x000fe20003f06270 */
[----:B------:R-:W-:Y:S01]  /*196b0*/  IMAD.WIDE.U32 R4, R3, UR4, R4 ;  /* 0x0000000403047c25 */ /* 0x000fe2000f8e0004 */
[----:B------:R-:W-:-:S02]  /*196c0*/  SHF.R.S32.HI R0, RZ, 0x1f, R3 ;  /* 0x0000001fff007819 */ /* 0x000fc40000011403 */
[-C--:B------:R-:W-:Y:S01]  /*196d0*/  ISETP.GE.AND P1, PT, R32, R12.reuse, PT ;  /* 0x0000000c2000720c */ /* 0x080fe20003f26270 */
[----:B------:R-:W-:Y:S01]  /*196e0*/  IMAD.SHL.U32 R11, R8, 0x4, RZ ;  /* 0x00000004080b7824 */ /* 0x000fe200078e00ff */
[----:B------:R-:W-:Y:S01]  /*196f0*/  SEL R8, RZ, 0xffffffff, P0 ;  /* 0xffffffffff087807 */ /* 0x000fe20000000000 */
[----:B------:R-:W-:Y:S01]  /*19700*/  IMAD R0, R0, UR4, RZ ;  /* 0x0000000400007c24 */ /* 0x000fe2000f8e02ff */
[-C--:B------:R-:W-:Y:S01]  /*19710*/  ISETP.GE.AND P0, PT, R30, R12.reuse, PT ;  /* 0x0000000c1e00720c */ /* 0x080fe20003f06270 */
[----:B------:R-:W-:Y:S01]  /*19720*/  IMAD R7, R9, R7, R196 ;  /* 0x0000000709077224 */ /* 0x000fe200078e02c4 */
[----:B------:R-:W-:Y:S01]  /*19730*/  LOP3.LUT R6, R11, 0x4, R6, 0xe2, !PT ;  /* 0x000000040b067812 */ /* 0x000fe200078ee206 */
[----:B------:R-:W-:Y:S01]  /*19740*/  IMAD.SHL.U32 R9, R8, 0x8, RZ ;  /* 0x0000000808097824 */ /* 0x000fe200078e00ff */
[----:B------:R-:W-:Y:S01]  /*19750*/  SEL R8, RZ, 0xffffffff, P1 ;  /* 0xffffffffff087807 */ /* 0x000fe20000800000 */
[----:B------:R-:W-:Y:S01]  /*19760*/  IMAD R3, R3, UR5, R0 ;  /* 0x0000000503037c24 */ /* 0x000fe2000f8e0200 */
[----:B------:R-:W-:Y:S01]  /*19770*/  SHF.R.S32.HI R0, RZ, 0x1f, R7 ;  /* 0x0000001fff007819 */ /* 0x000fe20000011407 */
[----:B------:R-:W-:Y:S01]  /*19780*/  ULDC.64 UR4, c[0x0][0xad8] ;  /* 0x0002b60000047ab9 */ /* 0x000fe20000000a00 */
[----:B------:R-:W-:Y:S01]  /*19790*/  LOP3.LUT R6, R9, 0x8, R6, 0xe2, !PT ;  /* 0x0000000809067812 */ /* 0x000fe200078ee206 */
[----:B------:R-:W-:Y:S01]  /*197a0*/  IMAD.IADD R5, R5, 0x1, R3 ;  /* 0x0000000105057824 */ /* 0x000fe200078e0203 */
[----:B------:R-:W-:Y:S01]  /*197b0*/  SEL R3, RZ, 0xffffffff, P0 ;  /* 0xffffffffff037807 */ /* 0x000fe20000000000 */
[----:B------:R-:W-:Y:S01]  /*197c0*/  IMAD.SHL.U32 R9, R8, 0x10, RZ ;  /* 0x0000001008097824 */ /* 0x000fe200078e00ff */
[----:B------:R-:W-:Y:S01]  /*197d0*/  ISETP.GE.AND P0, PT, R27, R12, PT ;  /* 0x0000000c1b00720c */ /* 0x000fe20003f06270 */
[----:B------:R-:W-:Y:S01]  /*197e0*/  IMAD R0, R0, UR4, RZ ;  /* 0x0000000400007c24 */ /* 0x000fe2000f8e02ff */
[----:B------:R-:W-:Y:S01]  /*197f0*/  SHF.R.S32.HI R28, RZ, 0x1f, R28 ;  /* 0x0000001fff1c7819 */ /* 0x000fe2000001141c */
[----:B------:R-:W-:Y:S01]  /*19800*/  IMAD.WIDE.U32 R4, R7, UR4, R4 ;  /* 0x0000000407047c25 */ /* 0x000fe2000f8e0004 */
[----:B------:R-:W-:-:S02]  /*19810*/  LOP3.LUT R6, R9, 0x10, R6, 0xe2, !PT ;  /* 0x0000001009067812 */ /* 0x000fc400078ee206 */
[----:B------:R-:W-:Y:S01]  /*19820*/  SHF.R.S32.HI R31, RZ, 0x1f, R31 ;  /* 0x0000001fff1f7819 */ /* 0x000fe2000001141f */
[----:B------:R-:W-:Y:S01]  /*19830*/  IMAD.SHL.U32 R9, R3, 0x20, RZ ;  /* 0x0000002003097824 */ /* 0x000fe200078e00ff */
[----:B------:R-:W-:Y:S01]  /*19840*/  SHF.R.S32.HI R33, RZ, 0x1f, R33 ;  /* 0x0000001fff217819 */ /* 0x000fe20000011421 */
[----:B------:R-:W-:Y:S01]  /*19850*/  IMAD R3, R7, UR5, R0 ;  /* 0x0000000507037c24 */ /* 0x000fe2000f8e0200 */
[----:B------:R-:W-:Y:S01]  /*19860*/  SEL R7, RZ, 0x40, P0 ;  /* 0x00000040ff077807 */ /* 0x000fe20000000000 */
[----:B------:R-:W-:Y:S01]  /*19870*/  ULDC.64 UR4, c[0x0][0xa80] ;  /* 0x0002a00000047ab9 */ /* 0x000fe20000000a00 */
[----:B------:R-:W-:Y:S01]  /*19880*/  ISETP.GE.AND P0, PT, R20, R21, PT ;  /* 0x000000151400720c */ /* 0x000fe20003f06270 */
[----:B------:R-:W-:Y:S01]  /*19890*/  IMAD.IADD R3, R5, 0x1, R3 ;  /* 0x0000000105037824 */ /* 0x000fe200078e0203 */
[C---:B------:R-:W-:Y:S01]  /*198a0*/  LEA R13, P1, R4.reuse, UR4, 0x1 ;  /* 0x00000004040d7c11 */ /* 0x040fe2000f8208ff */
[----:B------:R-:W-:Y:S01]  /*198b0*/  VIADD R35, R199, 0xc0 ;  /* 0x000000c0c7237836 */ /* 0x000fe20000000000 */
[----:B------:R-:W-:Y:S01]  /*198c0*/  LOP3.LUT R6, R9, 0x20, R6, 0xe2, !PT ;  /* 0x0000002009067812 */ /* 0x000fe200078ee206 */
[C---:B------:R-:W-:Y:S01]  /*198d0*/  VIADD R37, R199.reuse, 0x80 ;  /* 0x00000080c7257836 */ /* 0x040fe20000000000 */
[----:B------:R-:W-:Y:S01]  /*198e0*/  LEA.HI.X R3, R4, UR5, R3, 0x1, P1 ;  /* 0x0000000504037c11 */ /* 0x000fe200088f0c03 */
[----:B------:R-:W-:Y:S01]  /*198f0*/  VIADD R39, R199, 0x40 ;  /* 0x00000040c7277836 */ /* 0x000fe20000000000 */
[----:B------:R-:W-:Y:S01]  /*19900*/  LOP3.LUT R14, R6, R7, RZ, 0xfc, !PT ;  /* 0x00000007060e7212 */ /* 0x000fe200078efcff */
[----:B------:R0:W1:Y:S01]  /*19910*/  SHFL.IDX PT, R10, R13, RZ, 0x181f ;  /* 0x00181fff0d0a7589 */ /* 0x00006200000e0000 */
[----:B------:R-:W-:-:S02]  /*19920*/  SEL R5, RZ, 0x80, P2 ;  /* 0x00000080ff057807 */ /* 0x000fc40001000000 */
[----:B------:R-:W-:Y:S01]  /*19930*/  SHF.R.S32.HI R35, RZ, 0x1f, R35 ;  /* 0x0000001fff237819 */ /* 0x000fe20000011423 */
[----:B------:R0:W2:Y:S01]  /*19940*/  SHFL.IDX PT, R11, R3, RZ, 0x181f ;  /* 0x00181fff030b7589 */ /* 0x0000a200000e0000 */
[----:B------:R-:W-:Y:S02]  /*19950*/  LOP3.LUT R15, R14, R5, RZ, 0xfc, !PT ;  /* 0x000000050e0f7212 */ /* 0x000fe400078efcff */
[----:B------:R-:W-:Y:S02]  /*19960*/  SHF.R.S32.HI R37, RZ, 0x1f, R37 ;  /* 0x0000001fff257819 */ /* 0x000fe40000011425 */
[----:B------:R-:W-:Y:S01]  /*19970*/  SHF.R.S32.HI R39, RZ, 0x1f, R39 ;  /* 0x0000001fff277819 */ /* 0x000fe20000011427 */
        /* <DEDUP_REMOVED lines=27> */
[----:B------:R-:W-:Y:S02]  /*19b30*/  @P4 LEA R10, P5, R23, R10, 0x1 ;  /* 0x0000000a170a4211 */ /* 0x000fe400078a08ff */
[-C--:B------:R-:W-:Y:S02]  /*19b40*/  @P0 LEA.HI.X R5, R27, R11.reuse, R28, 0x1, P3 ;  /* 0x0000000b1b050211 */ /* 0x080fe400018f0c1c */
[----:B------:R-:W-:-:S03]  /*19b50*/  @P4 LEA.HI.X R11, R23, R11, R25, 0x1, P5 ;  /* 0x0000000b170b4211 */ /* 0x000fc600028f0c19 */
[----:B------:R3:W-:Y:S04]  /*19b60*/  @P0 ST.E.128 desc[UR42][R4.64], RZ ;  /* 0x000000ff04000985 */ /* 0x0007e8000c101d2a */
[----:B------:R3:W-:Y:S02]  /*19b70*/  @P4 ST.E.128 desc[UR42][R10.64], RZ ;  /* 0x000000ff0a004985 */ /* 0x0007e4000c101d2a */
.L_x_5970:
[----:B------:R-:W-:Y:S05]  /*19b80*/  BSYNC B1 ;  /* 0x0000000000017941 */ /* 0x000fea0003800000 */
.L_x_5969:
        /* <DEDUP_REMOVED lines=36> */
.L_x_5963:
[----:B------:R-:W-:Y:S05]  /*19dd0*/  BSYNC B0 ;  /* 0x0000000000007941 */ /* 0x000fea0003800000 */
.L_x_5956:
[----:B------:R-:W-:Y:S02]  /*19de0*/  ULDC UR4, c[0x0][0xc3c] ;  /* 0x00030f0000047ab9 */ /* 0x000fe40000000800 */
[----:B----4-:R-:W-:-:S13]  /*19df0*/  ISETP.GE.AND P0, PT, R83, UR4, PT ;  /* 0x0000000453007c0c */ /* 0x010fda000bf06270 */
[----:B------:R-:W-:Y:S05]  /*19e00*/  @!P0 BRA `(.L_x_5971) ;  /* 0xfffffe7800e88947 */ /* 0x000fea000383ffff */
[----:B------:R-:W-:Y:S05]  /*19e10*/  BRA `(.L_x_5743) ;  /* 0x0000008800347947 */ /* 0x000fea0003800000 */
.L_x_5741:
        /* <DEDUP_REMOVED lines=16> */
.L_x_5972:
        /* <DEDUP_REMOVED lines=43> */
.L_x_5976:
        /* <DEDUP_REMOVED lines=37> */
.L_x_5974:
        /* <DEDUP_REMOVED lines=13> */
.L_x_5977:
        /* <DEDUP_REMOVED lines=62> */
.L_x_5978:
        /* <DEDUP_REMOVED lines=61> */
.L_x_5979:
[----:B------:R-:W-:-:S05]  /*1aca0*/  LOP3.LUT R25, RZ, R2, RZ, 0x33, !PT ;  /* 0x00000002ff197212 */ /* 0x000fca00078e33ff */
[----:B------:R-:W-:Y:S01]  /*1acb0*/  IMAD.IADD R25, R6, 0x1, R25 ;  /* 0x0000000106197824 */ /* 0x000fe200078e0219 */
[----:B------:R-:W-:Y:S06]  /*1acc0*/  BRA `(.L_x_5980) ;  /* 0x00000000000c7947 */ /* 0x000fec0003800000 */
.L_x_5975:
[----:B------:R-:W-:Y:S02]  /*1acd0*/  IMAD.MOV.U32 R25, RZ, RZ, RZ ;  /* 0x000000ffff197224 */ /* 0x000fe400078e00ff */
[----:B------:R-:W-:Y:S02]  /*1ace0*/  IMAD.U32 R24, RZ, RZ, UR6 ;  /* 0x00000006ff187e24 */ /* 0x000fe4000f8e00ff */
[----:B------:R-:W-:-:S07]  /*1acf0*/  IMAD.MOV.U32 R26, RZ, RZ, RZ ;  /* 0x000000ffff1a7224 */ /* 0x000fce00078e00ff */
.L_x_5980:
[----:B------:R-:W-:-:S13]  /*1ad00*/  ISETP.NE.AND P0, PT, R7, RZ, PT ;  /* 0x000000ff0700720c */ /* 0x000fda0003f05270 */
[----:B------:R-:W0:Y:S01]  /*1ad10*/  @!P0 S2R R3, SR_CgaCtaId ;  /* 0x0000000000038919 */ /* 0x000e220000008800 */
[----:B------:R-:W-:-:S04]  /*1ad20*/  @!P0 MOV R2, 0x400 ;  /* 0x0000040000028802 */ /* 0x000fc80000000f00 */
[----:B0-----:R-:W-:-:S05]  /*1ad30*/  @!P0 LEA R2, R3, R2, 0x18 ;  /* 0x0000000203028211 */ /* 0x001fca00078ec0ff */
[----:B------:R1:W-:Y:S01]  /*1ad40*/  @!P0 STS.128 [R2+0x28cd0], R24 ;  /* 0x028cd01802008388 */ /* 0x0003e20000000c00 */
[----:B------:R-:W-:Y:S06]  /*1ad50*/  BAR.ARV 0x5, 0x180 ;  /* 0x0146000000007b1d */ /* 0x000fec0000002000 */
.L_x_5973:
        /* <DEDUP_REMOVED lines=38> */
.L_x_6108:
[----:B------:R-:W-:Y:S05]  /*1afc0*/  YIELD ;  /* 0x0000000000007946 */ /* 0x000fea0003800000 */
[----:B------:R-:W-:Y:S01]  /*1afd0*/  ULDC.64 UR4, c[0x0][0xa28] ;  /* 0x00028a0000047ab9 */ /* 0x000fe20000000a00 */
[----:B------:R-:W-:Y:S01]  /*1afe0*/  IMAD.MOV.U32 R33, RZ, RZ, RZ ;  /* 0x000000ffff217224 */ /* 0x000fe200078e00ff */
[----:B------:R-:W-:Y:S01]  /*1aff0*/  ISETP.NE.U32.AND P0, PT, RZ, UR4, PT ;  /* 0x00000004ff007c0c */ /* 0x000fe2000bf05070 */
[----:B------:R-:W0:Y:S01]  /*1b000*/  LDC.64 R4, c[0x0][0xa00] ;  /* 0x00028000ff047b82 */ /* 0x000e220000000a00 */
[----:B------:R-:W-:Y:S02]  /*1b010*/  ULDC.64 UR6, c[0x0][0xa10] ;  /* 0x0002840000067ab9 */ /* 0x000fe40000000a00 */
[----:B------:R-:W-:Y:S01]  /*1b020*/  ISETP.NE.AND.EX P0, PT, RZ, UR5, PT, P0 ;  /* 0x00000005ff007c0c */ /* 0x000fe2000bf05300 */
[----:B------:R-:W-:-:S12]  /*1b030*/  ULDC.64 UR4, c[0x0][0xa18] ;  /* 0x0002860000047ab9 */ /* 0x000fd80000000a00 */
[----:B--2---:R-:W2:Y:S02]  /*1b040*/  @P0 LDC.64 R2, c[0x0][0xa28] ;  /* 0x00028a00ff020b82 */ /* 0x004ea40000000a00 */
[----:B--2---:R-:W-:-:S05]  /*1b050*/  @P0 IMAD.WIDE R2, R27, 0x4, R2 ;  /* 0x000000041b020825 */ /* 0x004fca00078e0202 */
[----:B------:R2:W5:Y:S01]  /*1b060*/  @P0 LDG.E R33, desc[UR42][R2.64] ;  /* 0x0000002a02210981 */ /* 0x000562000c1e1900 */
[----:B------:R-:W-:Y:S01]  /*1b070*/  ISETP.NE.U32.AND P0, PT, RZ, UR4, PT ;  /* 0x00000004ff007c0c */ /* 0x000fe2000bf05070 */
[----:B------:R-:W-:Y:S01]  /*1b080*/  IMAD.MOV.U32 R30, RZ, RZ, RZ ;  /* 0x000000ffff1e7224 */ /* 0x000fe200078e00ff */
[----:B------:R-:W-:Y:S01]  /*1b090*/  ISETP.NE.U32.AND P1, PT, RZ, UR6, PT ;  /* 0x00000006ff007c0c */ /* 0x000fe2000bf25070 */
[----:B-1----:R-:W-:Y:S01]  /*1b0a0*/  IMAD.MOV.U32 R0, RZ, RZ, RZ ;  /* 0x000000ffff007224 */ /* 0x002fe200078e00ff */
[----:B------:R-:W-:Y:S01]  /*1b0b0*/  ISETP.NE.AND.EX P2, PT, RZ, UR5, PT, P0 ;  /* 0x00000005ff007c0c */ /* 0x000fe2000bf45300 */
[----:B------:R-:W-:Y:S01]  /*1b0c0*/  ULDC.64 UR4, c[0x0][0xa00] ;  /* 0x0002800000047ab9 */ /* 0x000fe20000000a00 */
[----:B------:R-:W-:Y:S01]  /*1b0d0*/  ISETP.NE.AND.EX P1, PT, RZ, UR7, PT, P1 ;  /* 0x00000007ff007c0c */ /* 0x000fe2000bf25310 */
[----:B0-----:R-:W-:Y:S01]  /*1b0e0*/  IMAD.WIDE R4, R27, 0x4, R4 ;  /* 0x000000041b047825 */ /* 0x001fe200078e0204 */
[----:B------:R-:W-:Y:S01]  /*1b0f0*/  ISETP.NE.U32.AND P0, PT, RZ, UR4, PT ;  /* 0x00000004ff007c0c */ /* 0x000fe2000bf05070 */
[----:B--2---:R-:W0:Y:S08]  /*1b100*/  LDC.64 R2, c[0x0][0xa10] ;  /* 0x00028400ff027b82 */ /* 0x004e300000000a00 */
[----:B---3--:R-:W1:Y:S01]  /*1b110*/  @P2 LDC.64 R6, c[0x0][0xa18] ;  /* 0x00028600ff062b82 */ /* 0x008e620000000a00 */
[----:B------:R-:W-:Y:S01]  /*1b120*/  ULDC UR4, c[0x0][0x288] ;  /* 0x0000a20000047ab9 */ /* 0x000fe20000000800 */
[----:B------:R-:W-:Y:S01]  /*1b130*/  ISETP.NE.AND.EX P0, PT, RZ, UR5, PT, P0 ;  /* 0x00000005ff007c0c */ /* 0x000fe2000bf05300 */
[----:B------:R-:W-:Y:S01]  /*1b140*/  IMAD.U32 R8, RZ, RZ, UR4 ;  /* 0x00000004ff087e24 */ /* 0x000fe2000f8e00ff */
[----:B------:R-:W-:-:S11]  /*1b150*/  ULDC.64 UR4, c[0x0][0x418] ;  /* 0x0001060000047ab9 */ /* 0x000fd60000000a00 */
[----:B------:R-:W5:Y:S01]  /*1b160*/  @P0 LDG.E R30, desc[UR42][R4.64] ;  /* 0x0000002a041e0981 */ /* 0x000f62000c1e1900 */
[----:B0-----:R-:W-:-:S05]  /*1b170*/  IMAD.WIDE R2, R27, 0x4, R2 ;  /* 0x000000041b027825 */ /* 0x001fca00078e0202 */
[----:B------:R-:W5:Y:S01]  /*1b180*/  @P1 LDG.E R0, desc[UR42][R2.64] ;  /* 0x0000002a02001981 */ /* 0x000f62000c1e1900 */
[----:B-1----:R-:W-:-:S05]  /*1b190*/  @P2 IMAD.WIDE R6, R27, 0x4, R6 ;  /* 0x000000041b062825 */ /* 0x002fca00078e0206 */
        /* <DEDUP_REMOVED lines=10> */
[----:B--2---:R0:W-:Y:S01]  /*1b240*/  STL [R1], R8 ;  /* 0x0000000801007387 */ /* 0x0041e20000100800 */
[----:B------:R-:W-:Y:S01]  /*1b250*/  IMAD.MOV.U32 R14, RZ, RZ, R8 ;  /* 0x000000ffff0e7224 */ /* 0x000fe200078e0008 */
[----:B----4-:R-:W-:Y:S06]  /*1b260*/  @P2 BRA `(.L_x_5982) ;  /* 0x0000000000142947 */ /* 0x010fec0003800000 */
[----:B------:R-:W-:Y:S05]  /*1b270*/  @!P0 BRA `(.L_x_5982) ;  /* 0x0000000000108947 */ /* 0x000fea0003800000 */
[----:B0-----:R-:W2:Y:S04]  /*1b280*/  LDG.E R8, desc[UR42][R4.64] ;  /* 0x0000002a04087981 */ /* 0x001ea8000c1e1900 */
[----:B------:R-:W2:Y:S02]  /*1b290*/  LDG.E R7, desc[UR42][R4.64+0x4] ;  /* 0x0000042a04077981 */ /* 0x000ea4000c1e1900 */
[----:B--2---:R-:W-:-:S05]  /*1b2a0*/  IMAD.IADD R14, R7, 0x1, -R8 ;  /* 0x00000001070e7824 */ /* 0x004fca00078e0a08 */
[----:B------:R1:W-:Y:S02]  /*1b2b0*/  STL [R1], R14 ;  /* 0x0000000e01007387 */ /* 0x0003e40000100800 */
.L_x_5982:
        /* <DEDUP_REMOVED lines=9> */
[----:B------:R-:W2:Y:S02]  /*1b350*/  LDC.64 R4, c[0x0][0xa20] ;  /* 0x00028800ff047b82 */ /* 0x000ea40000000a00 */
[----:B--2---:R-:W-:-:S05]  /*1b360*/  IMAD.WIDE R4, R27, 0x4, R4 ;  /* 0x000000041b047825 */ /* 0x004fca00078e0204 */
[----:B------:R2:W5:Y:S01]  /*1b370*/  LDG.E R11, desc[UR42][R4.64] ;  /* 0x0000002a040b7981 */ /* 0x000562000c1e1900 */
[----:B------:R-:W-:Y:S05]  /*1b380*/  BRA `(.L_x_5984) ;  /* 0x0000000000247947 */ /* 0x000fea0003800000 */
.L_x_5983:
[----:B------:R-:W-:Y:S02]  /*1b390*/  ULDC.64 UR4, c[0x0][0xa08] ;  /* 0x0002820000047ab9 */ /* 0x000fe40000000a00 */
[----:B------:R-:W-:-:S04]  /*1b3a0*/  ISETP.NE.U32.AND P0, PT, RZ, UR4, PT ;  /* 0x00000004ff007c0c */ /* 0x000fc8000bf05070 */
[----:B------:R-:W-:-:S13]  /*1b3b0*/  ISETP.NE.AND.EX P0, PT, RZ, UR5, PT, P0 ;  /* 0x00000005ff007c0c */ /* 0x000fda000bf05300 */
[----:B------:R-:W-:Y:S05]  /*1b3c0*/  @!P0 BRA `(.L_x_5984) ;  /* 0x0000000000148947 */ /* 0x000fea0003800000 */
[----:B------:R-:W2:Y:S02]  /*1b3d0*/  LDC.64 R4, c[0x0][0xa08] ;  /* 0x00028200ff047b82 */ /* 0x000ea40000000a00 */
[----:B--2---:R-:W-:-:S05]  /*1b3e0*/  IMAD.WIDE R4, R27, 0x4, R4 ;  /* 0x000000041b047825 */ /* 0x004fca00078e0204 */
[----:B------:R-:W2:Y:S04]  /*1b3f0*/  LDG.E R11, desc[UR42][R4.64] ;  /* 0x0000002a040b7981 */ /* 0x000ea8000c1e1900 */
[----:B0-----:R-:W2:Y:S02]  /*1b400*/  LDG.E R8, desc[UR42][R4.64+0x4] ;  /* 0x0000042a04087981 */ /* 0x001ea4000c1e1900 */
[----:B--2---:R-:W-:-:S07]  /*1b410*/  IMAD.IADD R11, R8, 0x1, -R11 ;  /* 0x00000001080b7824 */ /* 0x004fce00078e0a0b */
.L_x_5984:
[----:B--2---:R-:W2:Y:S01]  /*1b420*/  @P1 LDG.E R4, desc[UR42][R2.64] ;  /* 0x0000002a02041981 */ /* 0x004ea2000c1e1900 */
[----:B------:R-:W3:Y:S03]  /*1b430*/  LDC R5, c[0x0][0x448] ;  /* 0x00011200ff057b82 */ /* 0x000ee60000000800 */
[----:B------:R-:W2:Y:S01]  /*1b440*/  @P1 LDG.E R13, desc[UR42][R2.64+0x4] ;  /* 0x0000042a020d1981 */ /* 0x000ea2000c1e1900 */
[----:B-----5:R-:W-:Y:S02]  /*1b450*/  IMAD.IADD R11, R11, 0x1, -R33 ;  /* 0x000000010b0b7824 */ /* 0x020fe400078e0a21 */
[----:B------:R-:W-:-:S04]  /*1b460*/  IMAD.SHL.U32 R31, R25, 0x40, RZ ;  /* 0x00000040191f7824 */ /* 0x000fc800078e00ff */
[----:B0-----:R-:W-:Y:S01]  /*1b470*/  VIADD R8, R31, 0x3f ;  /* 0x0000003f1f087836 */ /* 0x001fe20000000000 */
[----:B---3--:R-:W-:-:S13]  /*1b480*/  ISETP.NE.AND P2, PT, R5, 0x1, PT ;  /* 0x000000010500780c */ /* 0x008fda0003f45270 */
[----:B------:R-:W0:Y:S08]  /*1b490*/  @P2 LDC R7, c[0x0][0x44c] ;  /* 0x00011300ff072b82 */ /* 0x000e300000000800 */
[----:B------:R-:W3:Y:S01]  /*1b4a0*/  @P2 LDC R5, c[0x0][0x450] ;  /* 0x00011400ff052b82 */ /* 0x000ee20000000800 */
[----:B--2---:R-:W-:Y:S02]  /*1b4b0*/  @P1 IMAD.IADD R6, R13, 0x1, -R4 ;  /* 0x000000010d061824 */ /* 0x004fe400078e0a04 */
[----:B0-----:R-:W-:-:S04]  /*1b4c0*/  @P2 IMAD.HI.U32 R4, R8, R7, RZ ;  /* 0x0000000708042227 */ /* 0x001fc800078e00ff */
[----:B------:R-:W-:Y:S01]  /*1b4d0*/  IMAD.IADD R23, R11, 0x1, R6 ;  /* 0x000000010b177824 */ /* 0x000fe200078e0206 */
[----:B---3--:R-:W-:-:S03]  /*1b4e0*/  @P2 SHF.R.U32.HI R8, RZ, R5, R4 ;  /* 0x00000005ff082219 */ /* 0x008fc60000011604 */
[C---:B------:R-:W-:Y:S01]  /*1b4f0*/  VIADD R10, R23.reuse, 0x3f ;  /* 0x0000003f170a7836 */ /* 0x040fe20000000000 */
[----:B------:R-:W-:-:S04]  /*1b500*/  IADD3 R7, R23, 0x1, -R14 ;  /* 0x0000000117077810 */ /* 0x000fc80007ffe80e */
[----:B------:R-:W-:Y:S01]  /*1b510*/  SHF.R.S32.HI R3, RZ, 0x1f, R10 ;  /* 0x0000001fff037819 */ /* 0x000fe2000001140a */
[----:B------:R-:W-:-:S03]  /*1b520*/  IMAD.IADD R8, R7, 0x1, R8 ;  /* 0x0000000107087824 */ /* 0x000fc600078e0208 */
[----:B------:R-:W-:Y:S02]  /*1b530*/  LEA.HI R10, R3, R10, RZ, 0x6 ;  /* 0x0000000a030a7211 */ /* 0x000fe400078f30ff */
[----:B------:R-:W0:Y:S02]  /*1b540*/  LDC.64 R2, c[0x0][0x9e0] ;  /* 0x00027800ff027b82 */ /* 0x000e240000000a00 */
[----:B------:R-:W-:Y:S02]  /*1b550*/  SHF.R.S32.HI R10, RZ, 0x6, R10 ;  /* 0x00000006ff0a7819 */ /* 0x000fe4000001140a */
[----:B0-----:R-:W-:Y:S01]  /*1b560*/  ISETP.GE.AND P3, PT, R3, 0x1, PT ;  /* 0x000000010300780c */ /* 0x001fe20003f66270 */
[----:B------:R-:W-:-:S12]  /*1b570*/  IMAD.IADD R2, R8, 0x1, R2 ;  /* 0x0000000108027824 */ /* 0x000fd800078e0202 */
[----:B------:R-:W-:Y:S05]  /*1b580*/  @!P3 BRA `(.L_x_5985) ;  /* 0x000000000048b947 */ /* 0x000fea0003800000 */
        /* <DEDUP_REMOVED lines=11> */
.L_x_5987:
[----:B------:R-:W-:-:S13]  /*1b640*/  ISETP.NE.AND P0, PT, R3, 0x1, PT ;  /* 0x000000010300780c */ /* 0x000fda0003f05270 */
[----:B------:R-:W0:Y:S02]  /*1b650*/  @P0 LDC.64 R4, c[0x0][0x9e8] ;  /* 0x00027a00ff040b82 */ /* 0x000e240000000a00 */
[----:B0-----:R-:W-:-:S05]  /*1b660*/  @P0 IMAD.HI.U32 R4, R12, R4, RZ ;  /* 0x000000040c040227 */ /* 0x001fca00078e00ff */
[----:B------:R-:W-:-:S07]  /*1b670*/  @P0 SHF.R.U32.HI R12, RZ, R5, R4 ;  /* 0x00000005ff0c0219 */ /* 0x000fce0000011604 */
.L_x_5988:
[----:B------:R-:W-:Y:S05]  /*1b680*/  BSYNC B0 ;  /* 0x0000000000007941 */ /* 0x000fea0003800000 */
.L_x_5986:
[----:B------:R-:W-:-:S05]  /*1b690*/  IMAD R12, R12, R3, R3 ;  /* 0x000000030c0c7224 */ /* 0x000fca00078e0203 */
[----:B------:R-:W-:-:S07]  /*1b6a0*/  VIMNMX R2, R2, R12, PT ;  /* 0x0000000c02027248 */ /* 0x000fce0003fe0100 */
.L_x_5985:
[----:B------:R-:W0:Y:S01]  /*1b6b0*/  @P2 LDC R8, c[0x0][0x44c] ;  /* 0x00011300ff082b82 */ /* 0x000e220000000800 */
[----:B------:R-:W-:Y:S01]  /*1b6c0*/  VIADD R2, R2, 0x3f ;  /* 0x0000003f02027836 */ /* 0x000fe20000000000 */
[----:B------:R-:W-:Y:S01]  /*1b6d0*/  ULDC UR4, c[0x0][0x9dc] ;  /* 0x0002770000047ab9 */ /* 0x000fe20000000800 */
[----:B------:R-:W-:-:S05]  /*1b6e0*/  IMAD.MOV.U32 R4, RZ, RZ, R31 ;  /* 0x000000ffff047224 */ /* 0x000fca00078e001f */
[----:B------:R-:W2:Y:S01]  /*1b6f0*/  @P2 LDC R5, c[0x0][0x450] ;  /* 0x00011400ff052b82 */ /* 0x000ea20000000800 */
[----:B0-----:R-:W-:-:S05]  /*1b700*/  @P2 IMAD.HI.U32 R8, R31, R8, RZ ;  /* 0x000000081f082227 */ /* 0x001fca00078e00ff */
[----:B--2---:R-:W-:Y:S01]  /*1b710*/  @P2 SHF.R.U32.HI R4, RZ, R5, R8 ;  /* 0x00000005ff042219 */ /* 0x004fe20000011608 */
[----:B------:R-:W-:Y:S01]  /*1b720*/  IMAD.IADD R8, R23, 0x1, -R14 ;  /* 0x0000000117087824 */ /* 0x000fe200078e0a0e */
[----:B------:R-:W-:-:S03]  /*1b730*/  SHF.R.S32.HI R5, RZ, 0x1f, R2 ;  /* 0x0000001fff057819 */ /* 0x000fc60000011402 */
[----:B------:R-:W-:Y:S01]  /*1b740*/  IMAD.IADD R13, R8, 0x1, R4 ;  /* 0x00000001080d7824 */ /* 0x000fe200078e0204 */
[----:B------:R-:W-:-:S03]  /*1b750*/  LEA.HI R5, R5, R2, RZ, 0x6 ;  /* 0x0000000205057211 */ /* 0x000fc600078f30ff */
[----:B------:R-:W-:Y:S01]  /*1b760*/  VIADD R2, R13, -UR4 ;  /* 0x800000040d027c36 */ /* 0x000fe20008000000 */
        /* <DEDUP_REMOVED lines=13> */
.L_x_5991:
[----:B------:R-:W-:-:S13]  /*1b840*/  ISETP.NE.AND P0, PT, R3, 0x1, PT ;  /* 0x000000010300780c */ /* 0x000fda0003f05270 */
[----:B------:R-:W0:Y:S02]  /*1b850*/  @P0 LDC.64 R4, c[0x0][0x9e8] ;  /* 0x00027a00ff040b82 */ /* 0x000e240000000a00 */
[----:B0-----:R-:W-:-:S05]  /*1b860*/  @P0 IMAD.HI.U32 R4, R13, R4, RZ ;  /* 0x000000040d040227 */ /* 0x001fca00078e00ff */
[----:B------:R-:W-:-:S07]  /*1b870*/  @P0 SHF.R.U32.HI R13, RZ, R5, R4 ;  /* 0x00000005ff0d0219 */ /* 0x000fce0000011604 */
.L_x_5992:
[----:B------:R-:W-:Y:S05]  /*1b880*/  BSYNC B0 ;  /* 0x0000000000007941 */ /* 0x000fea0003800000 */
.L_x_5990:
[----:B------:R-:W-:-:S05]  /*1b890*/  IMAD R3, R13, R3, RZ ;  /* 0x000000030d037224 */ /* 0x000fca00078e02ff */
[----:B------:R-:W-:-:S07]  /*1b8a0*/  VIMNMX R2, R2, R3, !PT ;  /* 0x0000000302027248 */ /* 0x000fce0007fe0100 */
.L_x_5989:
[----:B------:R-:W-:Y:S01]  /*1b8b0*/  SHF.R.S32.HI R3, RZ, 0x1f, R2 ;  /* 0x0000001fff037819 */ /* 0x000fe20000011402 */
[----:B------:R-:W-:Y:S01]  /*1b8c0*/  BSSY B0, `(.L_x_5993) ;  /* 0x0000026000007945 */ /* 0x000fe20003800000 */
[----:B------:R-:W-:Y:S01]  /*1b8d0*/  LOP3.LUT R32, R9, 0xff, RZ, 0xc0, !PT ;  /* 0x000000ff09207812 */ /* 0x000fe200078ec0ff */
[----:B------:R-:W-:Y:S01]  /*1b8e0*/  IMAD.MOV.U32 R15, RZ, RZ, RZ ;  /* 0x000000ffff0f7224 */ /* 0x000fe200078e00ff */
[----:B------:R-:W-:Y:S02]  /*1b8f0*/  LEA.HI R3, R3, R2, RZ, 0x6 ;  /* 0x0000000203037211 */ /* 0x000fe400078f30ff */
[----:B------:R-:W-:Y:S02]  /*1b900*/  SHF.R.U32.HI R4, RZ, 0x10, R9 ;  /* 0x00000010ff047819 */ /* 0x000fe40000011609 */
[----:B------:R-:W-:-:S04]  /*1b910*/  SHF.R.S32.HI R3, RZ, 0x6, R3 ;  /* 0x00000006ff037819 */ /* 0x000fc80000011403 */
[----:B------:R-:W-:-:S04]  /*1b920*/  VIMNMX R5, RZ, R3, !PT ;  /* 0x00000003ff057248 */ /* 0x000fc80007fe0100 */
[----:B------:R-:W-:-:S13]  /*1b930*/  ISETP.GT.AND P0, PT, R12, R5, PT ;  /* 0x000000050c00720c */ /* 0x000fda0003f04270 */
[----:B------:R-:W-:Y:S05]  /*1b940*/  @!P0 BRA `(.L_x_5994) ;  /* 0x0000000000748947 */ /* 0x000fea0003800000 */
[----:B------:R-:W-:Y:S01]  /*1b950*/  ISETP.NE.AND P0, PT, R4, RZ, PT ;  /* 0x000000ff0400720c */ /* 0x000fe20003f05270 */
[----:B------:R-:W-:-:S03]  /*1b960*/  ULDC UR4, c[0x0][0x9f0] ;  /* 0x00027c0000047ab9 */ /* 0x000fc60000000800 */
[----:B------:R-:W-:-:S04]  /*1b970*/  SEL R9, R4, UR4, P0 ;  /* 0x0000000404097c07 */ /* 0x000fc80008000000 */
[----:B-1----:R-:W-:Y:S02]  /*1b980*/  IABS R14, R9 ;  /* 0x00000009000e7213 */ /* 0x002fe40000000000 */
        /* <DEDUP_REMOVED lines=25> */
.L_x_5994:
[----:B------:R-:W-:Y:S05]  /*1bb20*/  BSYNC B0 ;  /* 0x0000000000007941 */ /* 0x000fea0003800000 */
.L_x_5993:
[-C--:B------:R-:W-:Y:S01]  /*1bb30*/  IMAD R5, R32, R15.reuse, R5 ;  /* 0x0000000f20057224 */ /* 0x080fe200078e0205 */
[----:B------:R-:W-:Y:S04]  /*1bb40*/  BSSY B0, `(.L_x_5995) ;  /* 0x00001a8000007945 */ /* 0x000fe80003800000 */
        /* <DEDUP_REMOVED lines=21> */
[----:B-1----:R0:W1:Y:S02]  /*1bca0*/  SHFL.IDX PT, R14, R2, RZ, 0x1f ;  /* 0x00001fff020e7589 */ /* 0x00206400000e0000 */
.L_x_6163:
[----:B-1----:R-:W-:Y:S02]  /*1bcb0*/  ISETP.NE.AND P0, PT, R14, RZ, PT ;  /* 0x000000ff0e00720c */ /* 0x002fe40003f05270 */
[----:B------:R-:W-:-:S11]  /*1bcc0*/  PLOP3.LUT P6, PT, PT, PT, PT, 0x8, 0x0 ;  /* 0x000000000000781c */ /* 0x000fd60003fce170 */
[----:B------:R-:W-:Y:S05]  /*1bcd0*/  @P0 BRA `(.L_x_5998) ;  /* 0x00000000000c0947 */ /* 0x000fea0003800000 */
[----:B------:R-:W-:-:S03]  /*1bce0*/  UMOV UR4, 0xffffffff ;  /* 0xffffffff00047882 */ /* 0x000fc60000000000 */
[----:B------:R-:W-:Y:S05]  /*1bcf0*/  BRA.DIV UR4, `(.L_x_5999) ;  /* 0x0000007e041c7947 */ /* 0x000fea000b800000 */
[----:B------:R-:W-:-:S13]  /*1bd00*/  ELECT P6, URZ, PT ;  /* 0x00000000003f782f */ /* 0x000fda00038c0000 */
.L_x_5998:
        /* <DEDUP_REMOVED lines=9> */
.L_x_6166:
[----:B------:R-:W-:Y:S05]  /*1bda0*/  BSYNC B1 ;  /* 0x0000000000017941 */ /* 0x000fea0003800000 */
.L_x_6000:
[----:B------:R-:W-:Y:S04]  /*1bdb0*/  BSSY B1, `(.L_x_6002) ;  /* 0x00000b7000017945 */ /* 0x000fe80003800000 */
[----:B------:R-:W-:Y:S05]  /*1bdc0*/  @!P6 BRA `(.L_x_6003) ;  /* 0x0000000800d4e947 */ /* 0x000fea0003800000 */
[----:B------:R-:W-:Y:S01]  /*1bdd0*/  IMAD R11, R19, 0x8, R18 ;  /* 0x00000008130b7824 */ /* 0x000fe200078e0212 */
[----:B0-----:R-:W-:Y:S01]  /*1bde0*/  SHF.L.U32 R2, R29, 0x1f, RZ ;  /* 0x0000001f1d027819 */ /* 0x001fe200000006ff */
[----:B------:R-:W0:Y:S01]  /*1bdf0*/  S2R R3, SR_TID.X ;  /* 0x0000000000037919 */ /* 0x000e220000002100 */
[----:B------:R-:W-:Y:S02]  /*1be00*/  BSSY B2, `(.L_x_6004) ;  /* 0x0000005000027945 */ /* 0x000fe40003800000 */
[----:B------:R-:W1:Y:S01]  /*1be10*/  SYNCS.PHASECHK.TRANS64.TRYWAIT P0, [R11+URZ+0x28ca0], R2 ;  /* 0x028ca0020b0075a7 */ /* 0x000e62000800017f */
[----:B0-----:R-:W-:-:S04]  /*1be20*/  LOP3.LUT R3, R3, 0x7f, RZ, 0xc0, !PT ;  /* 0x0000007f03037812 */ /* 0x001fc800078ec0ff */
[----:B------:R-:W-:Y:S01]  /*1be30*/  ISETP.NE.AND P1, PT, R3, RZ, PT ;  /* 0x000000ff0300720c */ /* 0x000fe20003f25270 */
[----:B-1----:R-:W-:-:S12]  /*1be40*/  @!P0 BRA `(.L_x_6005) ;  /* 0x0000007800fc8947 */ /* 0x002fd80003800000 */
.L_x_6167:
[----:B------:R-:W-:Y:S05]  /*1be50*/  BSYNC B2 ;  /* 0x0000000000027941 */ /* 0x000fea0003800000 */
.L_x_6004:
        /* <DEDUP_REMOVED lines=9> */
.L_x_6007:
[----:B------:R-:W-:Y:S05]  /*1bef0*/  BSYNC B2 ;  /* 0x0000000000027941 */ /* 0x000fea0003800000 */
.L_x_6006:
        /* <DEDUP_REMOVED lines=12> */
.L_x_6008:
        /* <DEDUP_REMOVED lines=13> */
.L_x_6168:
[----:B------:R-:W-:Y:S05]  /*1c090*/  BSYNC B2 ;  /* 0x0000000000027941 */ /* 0x000fea0003800000 */
.L_x_6009:
        /* <DEDUP_REMOVED lines=11> */
.L_x_6012:
[----:B------:R-:W-:Y:S05]  /*1c150*/  BSYNC B2 ;  /* 0x0000000000027941 */ /* 0x000fea0003800000 */
.L_x_6011:
        /* <DEDUP_REMOVED lines=9> */
.L_x_6013:
        /* <DEDUP_REMOVED lines=15> */
.L_x_6014:
        /* <DEDUP_REMOVED lines=15> */
.L_x_6015:
        /* <DEDUP_REMOVED lines=15> */
.L_x_6016:
        /* <DEDUP_REMOVED lines=15> */
.L_x_6017:
        /* <DEDUP_REMOVED lines=15> */
.L_x_6018:
        /* <DEDUP_REMOVED lines=15> */
.L_x_6019:
        /* <DEDUP_REMOVED lines=15> */
.L_x_6020:
        /* <DEDUP_REMOVED lines=10> */
.L_x_6003:
[----:B------:R-:W-:Y:S05]  /*1c920*/  BSYNC B1 ;  /* 0x0000000000017941 */ /* 0x000fea0003800000 */
.L_x_6002:
[----:B------:R-:W-:Y:S01]  /*1c930*/  VIADD R12, R9, 0xfffffffe ;  /* 0xfffffffe090c7836 */ /* 0x000fe20000000000 */
[----:B------:R-:W-:Y:S01]  /*1c940*/  PLOP3.LUT P0, PT, PT, PT, PT, 0x8, 0x0 ;  /* 0x000000000000781c */ /* 0x000fe20003f0e170 */
[----:B------:R-:W-:-:S03]  /*1c950*/  VIADD R19, R19, 0x1 ;  /* 0x0000000113137836 */ /* 0x000fc60000000000 */
[----:B------:R-:W-:Y:S02]  /*1c960*/  ISETP.GE.AND P2, PT, R12, R6, PT ;  /* 0x000000060c00720c */ /* 0x000fe40003f46270 */
[----:B------:R-:W-:-:S04]  /*1c970*/  ISETP.NE.AND P1, PT, R19, 0x2, PT ;  /* 0x000000021300780c */ /* 0x000fc80003f25270 */
[----:B0-----:R-:W-:Y:S02]  /*1c980*/  SEL R2, RZ, 0x1, P1 ;  /* 0x00000001ff027807 */ /* 0x001fe40000800000 */
[----:B------:R-:W-:Y:S02]  /*1c990*/  SEL R19, R19, RZ, P1 ;  /* 0x000000ff13137207 */ /* 0x000fe40000800000 */
[----:B------:R-:W-:-:S03]  /*1c9a0*/  LOP3.LUT R29, R29, R2, RZ, 0x3c, !PT ;  /* 0x000000021d1d7212 */ /* 0x000fc600078e3cff */
[----:B------:R-:W-:Y:S05]  /*1c9b0*/  @!P2 BRA `(.L_x_5996) ;  /* 0x0000000c0000a947 */ /* 0x000fea0003800000 */
.L_x_6040:
[----:B------:R-:W-:Y:S05]  /*1c9c0*/  YIELD ;  /* 0x0000000000007946 */ /* 0x000fea0003800000 */
[----:B------:R-:W-:Y:S04]  /*1c9d0*/  BSSY B1, `(.L_x_6021) ;  /* 0x00000b6000017945 */ /* 0x000fe80003800000 */
[----:B------:R-:W-:Y:S05]  /*1c9e0*/  @!P6 BRA `(.L_x_6022) ;  /* 0x0000000800d0e947 */ /* 0x000fea0003800000 */
[----:B------:R-:W-:Y:S01]  /*1c9f0*/  IMAD R11, R19, 0x8, R18 ;  /* 0x00000008130b7824 */ /* 0x000fe200078e0212 */
[----:B------:R-:W-:Y:S01]  /*1ca00*/  SHF.L.U32 R2, R29, 0x1f, RZ ;  /* 0x0000001f1d027819 */ /* 0x000fe200000006ff */
[----:B------:R-:W0:Y:S01]  /*1ca10*/  S2R R3, SR_TID.X ;  /* 0x0000000000037919 */ /* 0x000e220000002100 */
[----:B------:R-:W-:Y:S02]  /*1ca20*/  BSSY B2, `(.L_x_6023) ;  /* 0x0000005000027945 */ /* 0x000fe40003800000 */
[----:B------:R-:W1:Y:S01]  /*1ca30*/  SYNCS.PHASECHK.TRANS64.TRYWAIT P1, [R11+URZ+0x28ca0], R2 ;  /* 0x028ca0020b0075a7 */ /* 0x000e62000802017f */
[----:B0-----:R-:W-:-:S04]  /*1ca40*/  LOP3.LUT R3, R3, 0x7f, RZ, 0xc0, !PT ;  /* 0x0000007f03037812 */ /* 0x001fc800078ec0ff */
[----:B------:R-:W-:Y:S01]  /*1ca50*/  ISETP.NE.AND P2, PT, R3, RZ, PT ;  /* 0x000000ff0300720c */ /* 0x000fe20003f45270 */
[----:B-1----:R-:W-:-:S12]  /*1ca60*/  @!P1 BRA `(.L_x_6024) ;  /* 0x00000070001c9947 */ /* 0x002fd80003800000 */
.L_x_6169:
[----:B------:R-:W-:Y:S05]  /*1ca70*/  BSYNC B2 ;  /* 0x0000000000027941 */ /* 0x000fea0003800000 */
.L_x_6023:
        /* <DEDUP_REMOVED lines=9> */
.L_x_6026:
[----:B------:R-:W-:Y:S05]  /*1cb10*/  BSYNC B2 ;  /* 0x0000000000027941 */ /* 0x000fea0003800000 */
.L_x_6025:
        /* <DEDUP_REMOVED lines=11> */
.L_x_6027:
        /* <DEDUP_REMOVED lines=13> */
.L_x_6170:
[----:B------:R-:W-:Y:S05]  /*1cca0*/  BSYNC B2 ;  /* 0x0000000000027941 */ /* 0x000fea0003800000 */
.L_x_6028:
        /* <DEDUP_REMOVED lines=11> */
.L_x_6031:
[----:B------:R-:W-:Y:S05]  /*1cd60*/  BSYNC B2 ;  /* 0x0000000000027941 */ /* 0x000fea0003800000 */
.L_x_6030:
[----:B------:R-:W-:Y:S01]  /*1cd70*/  R2UR UR6, R2 ;  /* 0x00000000020672ca */ /* 0x000fe200000e0000 */
[----:B------:R-:W-:Y:S01]  /*1cd80*/  UIADD3 UR4, UP0, UR40, 0x670, URZ ;  /* 0x0000067028047890 */ /* 0x000fe2000ff1e03f */
[----:B------:R-:W-:Y:S01]  /*1cd90*/  R2UR UR7, R3 ;  /* 0x00000000030772ca */ /* 0x000fe200000e0000 */
[----:B------:R-:W-:Y:S01]  /*1cda0*/  VIADD R11, R11, 0x28cb0 ;  /* 0x00028cb00b0b7836 */ /* 0x000fe20000000000 */
[----:B------:R-:W-:Y:S01]  /*1cdb0*/  R2UR UR10, R9 ;  /* 0x00000000090a72ca */ /* 0x000fe200000e0000 */
[----:B------:R-:W-:Y:S01]  /*1cdc0*/  IMAD R9, R19, 0x10000, R18 ;  /* 0x0001000013097824 */ /* 0x000fe200078e0212 */
[----:B------:R-:W-:Y:S01]  /*1cdd0*/  PLOP3.LUT P1, PT, PT, PT, PT, 0x80, 0x0 ;  /* 0x000000000000781c */ /* 0x000fe20003f2f070 */
[----:B------:R-:W-:Y:S02]  /*1cde0*/  UIADD3.X UR5, URZ, UR41, URZ, UP0, !UPT ;  /* 0x000000293f057290 */ /* 0x000fe400087fe43f */
[----:B------:R-:W-:-:S10]  /*1cdf0*/  VIADD R14, R9, 0x400 ;  /* 0x00000400090e7836 */ /* 0x000fd40000000000 */
.L_x_6032:
        /* <DEDUP_REMOVED lines=15> */
.L_x_6033:
        /* <DEDUP_REMOVED lines=15> */
.L_x_6034:
        /* <DEDUP_REMOVED lines=15> */
.L_x_6035:
        /* <DEDUP_REMOVED lines=15> */
.L_x_6036:
        /* <DEDUP_REMOVED lines=15> */
.L_x_6037:
        /* <DEDUP_REMOVED lines=15> */
.L_x_6038:
        /* <DEDUP_REMOVED lines=15> */
.L_x_6039:
        /* <DEDUP_REMOVED lines=10> */
.L_x_6022:
[----:B------:R-:W-:Y:S05]  /*1d530*/  BSYNC B1 ;  /* 0x0000000000017941 */ /* 0x000fea0003800000 */
.L_x_6021:
        /* <DEDUP_REMOVED lines=8> */
.L_x_5996:
[----:B------:R-:W-:Y:S05]  /*1d5c0*/  BSYNC B0 ;  /* 0x0000000000007941 */ /* 0x000fea0003800000 */
.L_x_5995:
[----:B------:R-:W0:Y:S01]  /*1d5d0*/  LDC R0, c[0x0][0x448] ;  /* 0x00011200ff007b82 */ /* 0x000e220000000800 */
[----:B------:R-:W-:Y:S01]  /*1d5e0*/  VIADD R2, R31, 0x3f ;  /* 0x0000003f1f027836 */ /* 0x000fe20000000000 */
[----:B------:R-:W-:Y:S06]  /*1d5f0*/  @!P0 WARPSYNC.ALL ;  /* 0x0000000000008948 */ /* 0x000fec0003800000 */
[----:B------:R-:W-:Y:S01]  /*1d600*/  @!P0 BAR.SYNC.DEFER_BLOCKING 0xc, 0x180 ;  /* 0x0306000000008b1d */ /* 0x000fe20000010000 */
[----:B0-----:R-:W-:-:S13]  /*1d610*/  ISETP.NE.AND P1, PT, R0, 0x1, PT ;  /* 0x000000010000780c */ /* 0x001fda0003f25270 */
[----:B------:R-:W0:Y:S08]  /*1d620*/  @P1 LDC R3, c[0x0][0x44c] ;  /* 0x00011300ff031b82 */ /* 0x000e300000000800 */
[----:B------:R-:W2:Y:S01]  /*1d630*/  @P1 LDC R0, c[0x0][0x450] ;  /* 0x00011400ff001b82 */ /* 0x000ea20000000800 */
[----:B0-----:R-:W-:-:S05]  /*1d640*/  @P1 IMAD.HI.U32 R3, R2, R3, RZ ;  /* 0x0000000302031227 */ /* 0x001fca00078e00ff */
[----:B--2---:R-:W-:-:S05]  /*1d650*/  @P1 SHF.R.U32.HI R2, RZ, R0, R3 ;  /* 0x00000000ff021219 */ /* 0x004fca0000011603 */
[----:B------:R-:W-:Y:S02]  /*1d660*/  IMAD.IADD R0, R7, 0x1, R2 ;  /* 0x0000000107007824 */ /* 0x000fe400078e0202 */
[----:B------:R-:W0:Y:S02]  /*1d670*/  LDC.64 R2, c[0x0][0x9e0] ;  /* 0x00027800ff027b82 */ /* 0x000e240000000a00 */
        /* <DEDUP_REMOVED lines=14> */
.L_x_6043:
[----:B------:R-:W-:-:S13]  /*1d760*/  ISETP.NE.AND P0, PT, R3, 0x1, PT ;  /* 0x000000010300780c */ /* 0x000fda0003f05270 */
[----:B------:R-:W0:Y:S02]  /*1d770*/  @P0 LDC.64 R6, c[0x0][0x9e8] ;  /* 0x00027a00ff060b82 */ /* 0x000e240000000a00 */
[----:B0-----:R-:W-:-:S05]  /*1d780*/  @P0 IMAD.HI.U32 R6, R5, R6, RZ ;  /* 0x0000000605060227 */ /* 0x001fca00078e00ff */
[----:B------:R-:W-:-:S07]  /*1d790*/  @P0 SHF.R.U32.HI R5, RZ, R7, R6 ;  /* 0x00000007ff050219 */ /* 0x000fce0000011606 */
.L_x_6044:
[----:B------:R-:W-:Y:S05]  /*1d7a0*/  BSYNC B0 ;  /* 0x0000000000007941 */ /* 0x000fea0003800000 */
.L_x_6042:
[----:B------:R-:W-:-:S05]  /*1d7b0*/  IMAD R5, R5, R3, R3 ;  /* 0x0000000305057224 */ /* 0x000fca00078e0203 */
[----:B------:R-:W-:-:S07]  /*1d7c0*/  VIMNMX R2, R2, R5, PT ;  /* 0x0000000502027248 */ /* 0x000fce0003fe0100 */
.L_x_6041:
[----:B------:R-:W-:Y:S01]  /*1d7d0*/  VIADD R2, R2, 0x3f ;  /* 0x0000003f02027836 */ /* 0x000fe20000000000 */
[----:B------:R-:W0:Y:S01]  /*1d7e0*/  @P1 LDC R0, c[0x0][0x450] ;  /* 0x00011400ff001b82 */ /* 0x000e220000000800 */
[----:B------:R-:W-:-:S03]  /*1d7f0*/  ULDC UR4, c[0x0][0x9dc] ;  /* 0x0002770000047ab9 */ /* 0x000fc60000000800 */
[----:B------:R-:W-:-:S04]  /*1d800*/  SHF.R.S32.HI R5, RZ, 0x1f, R2 ;  /* 0x0000001fff057819 */ /* 0x000fc80000011402 */
[----:B------:R-:W-:Y:S02]  /*1d810*/  LEA.HI R5, R5, R2, RZ, 0x6 ;  /* 0x0000000205057211 */ /* 0x000fe400078f30ff */
[----:B------:R-:W2:Y:S02]  /*1d820*/  @P1 LDC R2, c[0x0][0x44c] ;  /* 0x00011300ff021b82 */ /* 0x000ea40000000800 */
[----:B------:R-:W-:-:S04]  /*1d830*/  SHF.R.S32.HI R5, RZ, 0x6, R5 ;  /* 0x00000006ff057819 */ /* 0x000fc80000011405 */
[----:B------:R-:W-:Y:S01]  /*1d840*/  VIMNMX R10, R10, R5, PT ;  /* 0x000000050a0a7248 */ /* 0x000fe20003fe0100 */
[----:B------:R-:W-:Y:S02]  /*1d850*/  IMAD.MOV.U32 R5, RZ, RZ, R31 ;  /* 0x000000ffff057224 */ /* 0x000fe400078e001f */
[----:B--2---:R-:W-:-:S05]  /*1d860*/  @P1 IMAD.HI.U32 R2, R31, R2, RZ ;  /* 0x000000021f021227 */ /* 0x004fca00078e00ff */
[----:B0-----:R-:W-:-:S05]  /*1d870*/  @P1 SHF.R.U32.HI R5, RZ, R0, R2 ;  /* 0x00000000ff051219 */ /* 0x001fca0000011602 */
        /* <DEDUP_REMOVED lines=13> */
.L_x_6047:
[----:B------:R-:W-:-:S13]  /*1d950*/  ISETP.NE.AND P0, PT, R3, 0x1, PT ;  /* 0x000000010300780c */ /* 0x000fda0003f05270 */
[----:B------:R-:W0:Y:S02]  /*1d960*/  @P0 LDC.64 R6, c[0x0][0x9e8] ;  /* 0x00027a00ff060b82 */ /* 0x000e240000000a00 */
[----:B0-----:R-:W-:-:S05]  /*1d970*/  @P0 IMAD.HI.U32 R6, R2, R6, RZ ;  /* 0x0000000602060227 */ /* 0x001fca00078e00ff */
[----:B------:R-:W-:-:S07]  /*1d980*/  @P0 SHF.R.U32.HI R2, RZ, R7, R6 ;  /* 0x00000007ff020219 */ /* 0x000fce0000011606 */
.L_x_6048:
[----:B------:R-:W-:Y:S05]  /*1d990*/  BSYNC B0 ;  /* 0x0000000000007941 */ /* 0x000fea0003800000 */
.L_x_6046:
[----:B------:R-:W-:-:S05]  /*1d9a0*/  IMAD R3, R2, R3, RZ ;  /* 0x0000000302037224 */ /* 0x000fca00078e02ff */
[----:B------:R-:W-:-:S07]  /*1d9b0*/  VIMNMX R0, R0, R3, !PT ;  /* 0x0000000300007248 */ /* 0x000fce0007fe0100 */
.L_x_6045:
[----:B------:R-:W-:Y:S01]  /*1d9c0*/  ISETP.NE.AND P1, PT, R4, RZ, PT ;  /* 0x000000ff0400720c */ /* 0x000fe20003f25270 */
[----:B------:R-:W-:Y:S01]  /*1d9d0*/  BSSY B0, `(.L_x_6049) ;  /* 0x0000024000007945 */ /* 0x000fe20003800000 */
[----:B------:R-:W-:-:S04]  /*1d9e0*/  SHF.R.S32.HI R3, RZ, 0x1f, R0 ;  /* 0x0000001fff037819 */ /* 0x000fc80000011400 */
[----:B------:R-:W-:-:S04]  /*1d9f0*/  LEA.HI R3, R3, R0, RZ, 0x6 ;  /* 0x0000000003037211 */ /* 0x000fc800078f30ff */
[----:B------:R-:W-:Y:S01]  /*1da00*/  SHF.R.S32.HI R0, RZ, 0x6, R3 ;  /* 0x00000006ff007819 */ /* 0x000fe20000011403 */
[----:B------:R-:W-:Y:S02]  /*1da10*/  IMAD.MOV.U32 R3, RZ, RZ, RZ ;  /* 0x000000ffff037224 */ /* 0x000fe400078e00ff */
[----:B------:R-:W0:Y:S01]  /*1da20*/  @!P1 LDC R4, c[0x0][0x9f0] ;  /* 0x00027c00ff049b82 */ /* 0x000e220000000800 */
[----:B------:R-:W-:-:S04]  /*1da30*/  VIMNMX R0, RZ, R0, !PT ;  /* 0x00000000ff007248 */ /* 0x000fc80007fe0100 */
[----:B------:R-:W-:-:S13]  /*1da40*/  ISETP.GT.AND P0, PT, R10, R0, PT ;  /* 0x000000000a00720c */ /* 0x000fda0003f04270 */
[----:B------:R-:W-:Y:S05]  /*1da50*/  @!P0 BRA `(.L_x_6050) ;  /* 0x00000000006c8947 */ /* 0x000fea0003800000 */
[-C--:B0-----:R-:W-:Y:S02]  /*1da60*/  IABS R5, R4.reuse ;  /* 0x0000000400057213 */ /* 0x081fe40000000000 */
[----:B------:R-:W-:Y:S02]  /*1da70*/  IABS R7, R4 ;  /* 0x0000000400077213 */ /* 0x000fe40000000000 */
[----:B------:R-:W0:Y:S03]  /*1da80*/  I2F.RP R8, R5 ;  /* 0x0000000500087306 */ /* 0x000e260000209400 */
[----:B------:R-:W-:-:S05]  /*1da90*/  IMAD.MOV R7, RZ, RZ, -R7 ;  /* 0x000000ffff077224 */ /* 0x000fca00078e0a07 */
[----:B0-----:R-:W0:Y:S02]  /*1daa0*/  MUFU.RCP R8, R8 ;  /* 0x0000000800087308 */ /* 0x001e240000001000 */
[----:B0-----:R-:W-:-:S06]  /*1dab0*/  VIADD R9, R8, 0xffffffe ;  /* 0x0ffffffe08097836 */ /* 0x001fcc0000000000 */
[----:B------:R-:W0:Y:S02]  /*1dac0*/  F2I.FTZ.U32.TRUNC.NTZ R3, R9 ;  /* 0x0000000900037305 */ /* 0x000e24000021f000 */
[----:B0-----:R-:W-:-:S04]  /*1dad0*/  IMAD.MOV R2, RZ, RZ, -R3 ;  /* 0x000000ffff027224 */ /* 0x001fc800078e0a03 */
[----:B------:R-:W-:Y:S02]  /*1dae0*/  IMAD R6, R2, R5, RZ ;  /* 0x0000000502067224 */ /* 0x000fe400078e02ff */
[----:B------:R-:W-:-:S04]  /*1daf0*/  IMAD.MOV.U32 R2, RZ, RZ, RZ ;  /* 0x000000ffff027224 */ /* 0x000fc800078e00ff */
        /* <DEDUP_REMOVED lines=17> */
.L_x_6050:
[----:B------:R-:W-:Y:S05]  /*1dc10*/  BSYNC B0 ;  /* 0x0000000000007941 */ /* 0x000fea0003800000 */
.L_x_6049:
[-C--:B------:R-:W-:Y:S01]  /*1dc20*/  IMAD R32, R32, R3.reuse, R0 ;  /* 0x0000000320207224 */ /* 0x080fe200078e0200 */
[----:B------:R-:W-:Y:S04]  /*1dc30*/  BSSY B7, `(.L_x_6051) ;  /* 0x0000370000077945 */ /* 0x000fe80003800000 */
[----:B------:R-:W-:-:S04]  /*1dc40*/  VIADDMNMX R34, R32, R3, R10, PT ;  /* 0x0000000320227246 */ /* 0x000fc8000380010a */
        /* <DEDUP_REMOVED lines=14> */
[----:B0-----:R-:W0:Y:S02]  /*1dd30*/  S2R R4, SR_LTMASK ;  /* 0x0000000000047919 */ /* 0x001e240000003900 */
[----:B0-----:R-:W-:-:S04]  /*1dd40*/  LOP3.LUT R4, R4, UR4, RZ, 0xc0, !PT ;  /* 0x0000000404047c12 */ /* 0x001fc8000f8ec0ff */
[----:B------:R-:W0:Y:S01]  /*1dd50*/  POPC R7, R4 ;  /* 0x0000000400077309 */ /* 0x000e220000000000 */
[----:B--2---:R-:W0:Y:S02]  /*1dd60*/  SHFL.IDX PT, R0, R3, R0, 0x1f ;  /* 0x00001f0003007589 */ /* 0x004e2400000e0000 */
[----:B0-----:R-:W-:Y:S01]  /*1dd70*/  IADD3 R24, R0, UR37, R7 ;  /* 0x0000002500187c10 */ /* 0x001fe2000fffe007 */
[----:B------:R-:W-:Y:S06]  /*1dd80*/  BRA `(.L_x_6053) ;  /* 0x0000003400687947 */ /* 0x000fec0003800000 */
.L_x_6052:
        /* <DEDUP_REMOVED lines=20> */
.L_x_6055:
[----:B------:R-:W-:Y:S05]  /*1ded0*/  BSYNC B6 ;  /* 0x0000000000067941 */ /* 0x000fea0003800000 */
.L_x_6054:
        /* <DEDUP_REMOVED lines=9> */
[----:B0-----:R-:W-:Y:S02]  /*1df70*/  IMAD.U32 R4, RZ, RZ, UR6 ;  /* 0x00000006ff047e24 */ /* 0x001fe4000f8e00ff */
[----:B------:R-:W-:Y:S02]  /*1df80*/  IMAD.U32 R5, RZ, RZ, UR7 ;  /* 0x00000007ff057e24 */ /* 0x000fe4000f8e00ff */
[----:B------:R-:W-:Y:S02]  /*1df90*/  IMAD.U32 R6, RZ, RZ, UR8 ;  /* 0x00000008ff067e24 */ /* 0x000fe4000f8e00ff */
[----:B------:R-:W-:-:S02]  /*1dfa0*/  IMAD.U32 R7, RZ, RZ, UR9 ;  /* 0x00000009ff077e24 */ /* 0x000fc4000f8e00ff */
[----:B------:R-:W-:Y:S02]  /*1dfb0*/  IMAD.U32 R10, RZ, RZ, UR4 ;  /* 0x00000004ff0a7e24 */ /* 0x000fe4000f8e00ff */
[----:B------:R-:W-:Y:S02]  /*1dfc0*/  IMAD.U32 R11, RZ, RZ, UR5 ;  /* 0x00000005ff0b7e24 */ /* 0x000fe4000f8e00ff */
[----:B------:R-:W-:Y:S02]  /*1dfd0*/  IMAD.MOV.U32 R8, RZ, RZ, 0x70 ;  /* 0x00000070ff087424 */ /* 0x000fe400078e00ff */
[----:B------:R-:W-:Y:S02]  /*1dfe0*/  IMAD.MOV.U32 R12, RZ, RZ, 0x1 ;  /* 0x00000001ff0c7424 */ /* 0x000fe400078e00ff */
[----:B--2---:R-:W-:-:S07]  /*1dff0*/  IMAD.MOV.U32 R13, RZ, RZ, RZ ;  /* 0x000000ffff0d7224 */ /* 0x004fce00078e00ff */
[----:B------:R-:W-:-:S07]  /*1e000*/  LEPC R20, `(.L_x_6058) ;  /* 0x000000001014794e */ /* 0x000fce0000000000 */
[----:B-1-3--:R-:W-:Y:S05]  /*1e010*/  CALL.ABS.NOINC R2 ;  /* 0x0000000002007343 */ /* 0x00afea0003c00000 */
.L_x_6058:
        /* <DEDUP_REMOVED lines=15> */
.L_x_6057:
[----:B------:R-:W-:Y:S05]  /*1e110*/  BSYNC B6 ;  /* 0x0000000000067941 */ /* 0x000fea0003800000 */
.L_x_6056:
[----:B------:R-:W-:Y:S01]  /*1e120*/  ULDC.64 UR4, c[0x0][0x9f8] ;  /* 0x00027e0000047ab9 */ /* 0x000fe20000000a00 */
[----:B------:R-:W-:Y:S01]  /*1e130*/  IMAD.MOV.U32 R26, RZ, RZ, R27 ;  /* 0x000000ffff1a7224 */ /* 0x000fe200078e001b */
[----:B------:R-:W-:Y:S01]  /*1e140*/  ISETP.NE.U32.AND P0, PT, RZ, UR4, PT ;  /* 0x00000004ff007c0c */ /* 0x000fe2000bf05070 */
[----:B------:R-:W2:Y:S01]  /*1e150*/  S2R R20, SR_TID.X ;  /* 0x0000000000147919 */ /* 0x000ea20000002100 */
[----:B------:R-:W3:Y:S01]  /*1e160*/  LDC R9, c[0x0][0x430] ;  /* 0x00010c00ff097b82 */ /* 0x000ee20000000800 */
[----:B------:R-:W-:Y:S01]  /*1e170*/  ULDC UR4, c[0x0][0x320] ;  /* 0x0000c80000047ab9 */ /* 0x000fe20000000800 */
[----:B------:R-:W-:-:S13]  /*1e180*/  ISETP.NE.AND.EX P0, PT, RZ, UR5, PT, P0 ;  /* 0x00000005ff007c0c */ /* 0x000fda000bf05300 */
[----:B------:R-:W4:Y:S01]  /*1e190*/  @P0 LDC.64 R2, c[0x0][0x9f8] ;  /* 0x00027e00ff020b82 */ /* 0x000f220000000a00 */
[----:B------:R-:W0:Y:S01]  /*1e1a0*/  S2R R25, SR_TID.X ;  /* 0x0000000000197919 */ /* 0x000e220000002100 */
[----:B--2---:R-:W-:Y:S01]  /*1e1b0*/  LOP3.LUT R20, R20, 0x7f, RZ, 0xc0, !PT ;  /* 0x0000007f14147812 */ /* 0x004fe200078ec0ff */
[----:B----4-:R-:W-:-:S05]  /*1e1c0*/  @P0 IMAD.WIDE R2, R27, 0x4, R2 ;  /* 0x000000041b020825 */ /* 0x010fca00078e0202 */
[----:B------:R2:W4:Y:S01]  /*1e1d0*/  @P0 LDG.E R26, desc[UR42][R2.64] ;  /* 0x0000002a021a0981 */ /* 0x000522000c1e1900 */
[----:B------:R-:W-:Y:S01]  /*1e1e0*/  SHF.R.U32.HI R21, RZ, 0x3, R20 ;  /* 0x00000003ff157819 */ /* 0x000fe20000011614 */
[----:B------:R-:W-:Y:S01]  /*1e1f0*/  IMAD.MOV.U32 R36, RZ, RZ, RZ ;  /* 0x000000ffff247224 */ /* 0x000fe200078e00ff */
[----:B---3--:R-:W-:Y:S01]  /*1e200*/  ISETP.NE.AND P1, PT, R9, 0x1, PT ;  /* 0x000000010900780c */ /* 0x008fe20003f25270 */
[----:B------:R-:W3:Y:S01]  /*1e210*/  S2R R20, SR_TID.X ;  /* 0x0000000000147919 */ /* 0x000ee20000002100 */
[----:B0-----:R-:W-:Y:S01]  /*1e220*/  IMAD.SHL.U32 R25, R25, 0x8, RZ ;  /* 0x0000000819197824 */ /* 0x001fe200078e00ff */
[----:B------:R-:W-:Y:S02]  /*1e230*/  LEA R0, R34, 0xffffffc0, 0x6 ;  /* 0xffffffc022007811 */ /* 0x000fe400078e30ff */
[----:B------:R-:W0:Y:S01]  /*1e240*/  S2R R34, SR_TID.X ;  /* 0x0000000000227919 */ /* 0x000e220000002100 */
[----:B------:R-:W-:Y:S02]  /*1e250*/  LOP3.LUT R16, R16, 0xffffffbf, RZ, 0xc0, !PT ;  /* 0xffffffbf10107812 */ /* 0x000fe400078ec0ff */
[----:B------:R-:W-:Y:S01]  /*1e260*/  LOP3.LUT R25, R25, 0x38, RZ, 0xc0, !PT ;  /* 0x0000003819197812 */ /* 0x000fe200078ec0ff */
[----:B------:R-:W1:Y:S03]  /*1e270*/  S2R R10, SR_TID.X ;  /* 0x00000000000a7919 */ /* 0x000e660000002100 */
[----:B------:R-:W-:Y:S01]  /*1e280*/  LOP3.LUT R25, R25, 0x40, RZ, 0xfc, !PT ;  /* 0x0000004019197812 */ /* 0x000fe200078efcff */
[----:B--2---:R-:W2:Y:S03]  /*1e290*/  @P1 LDC R3, c[0x0][0x434] ;  /* 0x00010d00ff031b82 */ /* 0x004ea60000000800 */
[----:B------:R-:W-:-:S02]  /*1e2a0*/  ISETP.GE.AND P2, PT, R25, UR4, PT ;  /* 0x0000000419007c0c */ /* 0x000fc4000bf46270 */
[----:B------:R-:W1:Y:S02]  /*1e2b0*/  S2R R25, SR_TID.X ;  /* 0x0000000000197919 */ /* 0x000e640000002100 */
[----:B------:R-:W-:Y:S01]  /*1e2c0*/  SEL R7, RZ, 0xffffffff, P2 ;  /* 0xffffffffff077807 */ /* 0x000fe20001000000 */
[----:B------:R-:W2:Y:S04]  /*1e2d0*/  @P1 LDC R2, c[0x0][0x438] ;  /* 0x00010e00ff021b82 */ /* 0x000ea80000000800 */
[----:B------:R-:W-:-:S04]  /*1e2e0*/  IMAD.SHL.U32 R7, R7, 0x2, RZ ;  /* 0x0000000207077824 */ /* 0x000fc800078e00ff */
[----:B------:R-:W-:Y:S01]  /*1e2f0*/  @P2 LOP3.LUT R16, R16, 0x40, RZ, 0xfc, !PT ;  /* 0x0000004010102812 */ /* 0x000fe200078efcff */
[----:B---3--:R-:W-:-:S03]  /*1e300*/  IMAD.SHL.U32 R20, R20, 0x10, RZ ;  /* 0x0000001014147824 */ /* 0x008fc600078e00ff */
[----:B------:R-:W-:Y:S01]  /*1e310*/  LOP3.LUT R16, R16, 0xffffff7f, RZ, 0xc0, !PT ;  /* 0xffffff7f10107812 */ /* 0x000fe200078ec0ff */
[----:B0-----:R-:W-:Y:S01]  /*1e320*/  IMAD.SHL.U32 R34, R34, 0x8, RZ ;  /* 0x0000000822227824 */ /* 0x001fe200078e00ff */
[----:B------:R-:W-:Y:S02]  /*1e330*/  LOP3.LUT R20, R21, 0x70, R20, 0xf8, !PT ;  /* 0x0000007015147812 */ /* 0x000fe400078ef814 */
[----:B------:R-:W0:Y:S01]  /*1e340*/  S2R R21, SR_TID.X ;  /* 0x0000000000157919 */ /* 0x000e220000002100 */
[----:B-1----:R-:W-:Y:S01]  /*1e350*/  IMAD.SHL.U32 R10, R10, 0x8, RZ ;  /* 0x000000080a0a7824 */ /* 0x002fe200078e00ff */
[----:B------:R-:W-:Y:S01]  /*1e360*/  LOP3.LUT R34, R34, 0x38, RZ, 0xc0, !PT ;  /* 0x0000003822227812 */ /* 0x000fe200078ec0ff */
[----:B------:R-:W-:-:S03]  /*1e370*/  IMAD.IADD R37, R20, 0x1, R0 ;  /* 0x0000000114257824 */ /* 0x000fc600078e0200 */
[----:B------:R-:W-:Y:S02]  /*1e380*/  LOP3.LUT R34, R34, 0x80, RZ, 0xfc, !PT ;  /* 0x0000008022227812 */ /* 0x000fe400078efcff */
[C---:B------:R-:W-:Y:S01]  /*1e390*/  ISETP.GE.AND P0, PT, R37.reuse, R23, PT ;  /* 0x000000172500720c */ /* 0x040fe20003f06270 */
[----:B------:R-:W-:Y:S01]  /*1e3a0*/  IMAD.IADD R37, R37, 0x1, R33 ;  /* 0x0000000125257824 */ /* 0x000fe200078e0221 */
[----:B------:R-:W-:Y:S01]  /*1e3b0*/  ISETP.GE.AND P2, PT, R34, UR4, PT ;  /* 0x0000000422007c0c */ /* 0x000fe2000bf46270 */
[----:B------:R-:W-:Y:S01]  /*1e3c0*/  IMAD.SHL.U32 R25, R25, 0x8, RZ ;  /* 0x0000000819197824 */ /* 0x000fe200078e00ff */
[----:B------:R-:W-:Y:S01]  /*1e3d0*/  ISETP.GT.U32.OR P0, PT, R20, 0x3f, P0 ;  /* 0x0000003f1400780c */ /* 0x000fe20000704470 */
[----:B--2---:R-:W-:Y:S01]  /*1e3e0*/  @P1 IMAD.HI.U32 R3, R37, R3, RZ ;  /* 0x0000000325031227 */ /* 0x004fe200078e00ff */
[----:B------:R-:W-:Y:S02]  /*1e3f0*/  LOP3.LUT R10, R10, 0x38, RZ, 0xc0, !PT ;  /* 0x000000380a0a7812 */ /* 0x000fe400078ec0ff */
[----:B------:R-:W-:Y:S01]  /*1e400*/  LOP3.LUT R25, R25, 0x38, RZ, 0xc0, !PT ;  /* 0x0000003819197812 */ /* 0x000fe200078ec0ff */
[----:B------:R-:W-:Y:S01]  /*1e410*/  IMAD.MOV.U32 R6, RZ, RZ, R37 ;  /* 0x000000ffff067224 */ /* 0x000fe200078e0025 */
[----:B------:R-:W-:-:S02]  /*1e420*/  @P1 SHF.R.U32.HI R6, RZ, R2, R3 ;  /* 0x00000002ff061219 */ /* 0x000fc40000011603 */
[----:B------:R-:W-:Y:S02]  /*1e430*/  LOP3.LUT R25, R25, 0xc0, RZ, 0xfc, !PT ;  /* 0x000000c019197812 */ /* 0x000fe400078efcff */
[----:B------:R-:W-:Y:S02]  /*1e440*/  LOP3.LUT R10, R10, 0x180, RZ, 0xfc, !PT ;  /* 0x000001800a0a7812 */ /* 0x000fe400078efcff */
[----:B------:R-:W-:Y:S01]  /*1e450*/  ISETP.GE.AND P1, PT, R25, UR4, PT ;  /* 0x0000000419007c0c */ /* 0x000fe2000bf26270 */
[----:B------:R-:W1:Y:S01]  /*1e460*/  @!P0 LDC.64 R2, c[0x0][0x428] ;  /* 0x00010a00ff028b82 */ /* 0x000e620000000a00 */
[----:B------:R-:W2:Y:S02]  /*1e470*/  S2R R25, SR_TID.X ;  /* 0x0000000000197919 */ /* 0x000ea40000002100 */
[----:B------:R-:W-:Y:S01]  /*1e480*/  SEL R5, RZ, 0x8, P1 ;  /* 0x00000008ff057807 */ /* 0x000fe20000800000 */
[----:B0-----:R-:W-:-:S05]  /*1e490*/  IMAD.SHL.U32 R21, R21, 0x8, RZ ;  /* 0x0000000815157824 */ /* 0x001fca00078e00ff */
[----:B------:R-:W-:-:S04]  /*1e4a0*/  LOP3.LUT R21, R21, 0x38, RZ, 0xc0, !PT ;  /* 0x0000003815157812 */ /* 0x000fc800078ec0ff */
[----:B------:R-:W-:-:S04]  /*1e4b0*/  ISETP.GE.AND P3, PT, R21, UR4, PT ;  /* 0x0000000415007c0c */ /* 0x000fc8000bf66270 */
[----:B------:R-:W-:-:S04]  /*1e4c0*/  SEL R4, RZ, 0x1, P3 ;  /* 0x00000001ff047807 */ /* 0x000fc80001800000 */
[----:B------:R-:W-:Y:S02]  /*1e4d0*/  LOP3.LUT R7, R7, 0x2, R4, 0xe2, !PT ;  /* 0x0000000207077812 */ /* 0x000fe400078ee204 */
[----:B------:R-:W-:-:S03]  /*1e4e0*/  SEL R4, RZ, 0x4, P2 ;  /* 0x00000004ff047807 */ /* 0x000fc60001000000 */
[----:B------:R-:W-:Y:S02]  /*1e4f0*/  @P3 LOP3.LUT R16, R16, 0x80, RZ, 0xfc, !PT ;  /* 0x0000008010103812 */ /* 0x000fe400078efcff */
[----:B------:R-:W-:Y:S01]  /*1e500*/  LOP3.LUT R7, R5, R7, R4, 0xfe, !PT ;  /* 0x0000000705077212 */ /* 0x000fe200078efe04 */
[--C-:B------:R-:W-:Y:S01]  /*1e510*/  @!P0 IMAD.MOV.U32 R4, RZ, RZ, R6.reuse ;  /* 0x000000ffff048224 */ /* 0x100fe200078e0006 */
[----:B------:R-:W-:Y:S01]  /*1e520*/  @!P0 SHF.R.S32.HI R5, RZ, 0x1f, R6 ;  /* 0x0000001fff058819 */ /* 0x000fe20000011406 */
[----:B--2---:R-:W-:Y:S01]  /*1e530*/  IMAD.SHL.U32 R25, R25, 0x8, RZ ;  /* 0x0000000819197824 */ /* 0x004fe200078e00ff */
[----:B------:R-:W-:-:S04]  /*1e540*/  LOP3.LUT R16, R16, 0xffffffdf, RZ, 0xc0, !PT ;  /* 0xffffffdf10107812 */ /* 0x000fc800078ec0ff */
[----:B------:R-:W-:Y:S02]  /*1e550*/  @P2 LOP3.LUT R16, R16, 0x20, RZ, 0xfc, !PT ;  /* 0x0000002010102812 */ /* 0x000fe400078efcff */
[----:B------:R-:W-:Y:S02]  /*1e560*/  LOP3.LUT R25, R25, 0x38, RZ, 0xc0, !PT ;  /* 0x0000003819197812 */ /* 0x000fe400078ec0ff */
[----:B------:R-:W-:-:S04]  /*1e570*/  LOP3.LUT R16, R16, 0xffffffef, RZ, 0xc0, !PT ;  /* 0xffffffef10107812 */ /* 0x000fc800078ec0ff */
[----:B------:R-:W-:Y:S02]  /*1e580*/  @P1 LOP3.LUT R16, R16, 0x10, RZ, 0xfc, !PT ;  /* 0x0000001010101812 */ /* 0x000fe400078efcff */
[----:B------:R-:W-:-:S04]  /*1e590*/  LOP3.LUT R11, R25, 0x100, RZ, 0xfc, !PT ;  /* 0x00000100190b7812 */ /* 0x000fc800078efcff */
[----:B------:R-:W-:Y:S02]  /*1e5a0*/  ISETP.GE.AND P3, PT, R11, UR4, PT ;  /* 0x000000040b007c0c */ /* 0x000fe4000bf66270 */
[----:B------:R-:W-:Y:S02]  /*1e5b0*/  LOP3.LUT R12, R25, 0x1c0, RZ, 0xfc, !PT ;  /* 0x000001c0190c7812 */ /* 0x000fe400078efcff */
[----:B------:R-:W-:-:S09]  /*1e5c0*/  LOP3.LUT R16, R16, 0xfffffff7, RZ, 0xc0, !PT ;  /* 0xfffffff710107812 */ /* 0x000fd200078ec0ff */
[----:B------:R-:W-:-:S04]  /*1e5d0*/  @P3 LOP3.LUT R16, R16, 0x8, RZ, 0xfc, !PT ;  /* 0x0000000810103812 */ /* 0x000fc800078efcff */
[----:B------:R-:W-:Y:S01]  /*1e5e0*/  LOP3.LUT R16, R16, 0xfffffffb, RZ, 0xc0, !PT ;  /* 0xfffffffb10107812 */ /* 0x000fe200078ec0ff */
[----:B------:R-:W-:Y:S01]  /*1e5f0*/  UMOV UR5, 0xffffffff ;  /* 0xffffffff00057882 */ /* 0x000fe20000000000 */
[----:B----4-:R-:W-:Y:S01]  /*1e600*/  SHF.R.S32.HI R34, RZ, 0x1f, R26 ;  /* 0x0000001fff227819 */ /* 0x010fe2000001141a */
[----:B-1----:R-:W-:-:S04]  /*1e610*/  @!P0 IMAD.WIDE.U32 R4, R26, R2, R4 ;  /* 0x000000021a048225 */ /* 0x002fc800078e0004 */
[----:B------:R-:W-:-:S04]  /*1e620*/  @!P0 IMAD R8, R34, R2, RZ ;  /* 0x0000000222088224 */ /* 0x000fc800078e02ff */
[----:B------:R-:W-:Y:S02]  /*1e630*/  @!P0 IMAD R8, R26, R3, R8 ;  /* 0x000000031a088224 */ /* 0x000fe400078e0208 */
[----:B------:R-:W0:Y:S02]  /*1e640*/  @!P0 LDC.64 R2, c[0x0][0x418] ;  /* 0x00010600ff028b82 */ /* 0x000e240000000a00 */
[----:B------:R-:W-:Y:S01]  /*1e650*/  @!P0 IMAD.IADD R8, R5, 0x1, R8 ;  /* 0x0000000105088824 */ /* 0x000fe200078e0208 */
[----:B0-----:R-:W-:-:S04]  /*1e660*/  @!P0 LEA R2, P1, R4, R2, 0x2 ;  /* 0x0000000204028211 */ /* 0x001fc800078210ff */
[----:B------:R-:W-:-:S05]  /*1e670*/  @!P0 LEA.HI.X R3, R4, R3, R8, 0x2, P1 ;  /* 0x0000000304038211 */ /* 0x000fca00008f1408 */
[----:B------:R0:W5:Y:S01]  /*1e680*/  @!P0 LDG.E R36, desc[UR42][R2.64] ;  /* 0x0000002a02248981 */ /* 0x000162000c1e1900 */
[----:B------:R-:W-:Y:S01]  /*1e690*/  ISETP.GE.AND P0, PT, R10, UR4, PT ;  /* 0x000000040a007c0c */ /* 0x000fe2000bf06270 */
[----:B------:R-:W-:Y:S01]  /*1e6a0*/  IMAD.U32 R8, RZ, RZ, UR38 ;  /* 0x00000026ff087e24 */ /* 0x000fe2000f8e00ff */
[----:B------:R-:W-:Y:S02]  /*1e6b0*/  LOP3.LUT R10, R25, 0x140, RZ, 0xfc, !PT ;  /* 0x00000140190a7812 */ /* 0x000fe400078efcff */
[----:B------:R-:W-:Y:S02]  /*1e6c0*/  SEL R4, RZ, 0x10, P3 ;  /* 0x00000010ff047807 */ /* 0x000fe40001800000 */
[----:B------:R-:W-:Y:S02]  /*1e6d0*/  ISETP.GE.AND P2, PT, R10, UR4, PT ;  /* 0x000000040a007c0c */ /* 0x000fe4000bf46270 */
[----:B0-----:R-:W-:Y:S02]  /*1e6e0*/  SEL R3, RZ, 0x40, P0 ;  /* 0x00000040ff037807 */ /* 0x001fe40000000000 */
[----:B------:R-:W-:-:S02]  /*1e6f0*/  SEL R5, RZ, 0x20, P2 ;  /* 0x00000020ff057807 */ /* 0x000fc40001000000 */
[----:B------:R-:W-:Y:S01]  /*1e700*/  ISETP.GE.AND P0, PT, R12, UR4, PT ;  /* 0x000000040c007c0c */ /* 0x000fe2000bf06270 */
[----:B------:R-:W-:Y:S01]  /*1e710*/  ULDC UR4, c[0x0][0x2f4] ;  /* 0x0000bd0000047ab9 */ /* 0x000fe20000000800 */
[----:B------:R-:W-:Y:S02]  /*1e720*/  LOP3.LUT R4, R5, R7, R4, 0xfe, !PT ;  /* 0x0000000705047212 */ /* 0x000fe400078efe04 */
[----:B------:R-:W-:Y:S02]  /*1e730*/  SEL R2, RZ, 0x80, P0 ;  /* 0x00000080ff027807 */ /* 0x000fe40000000000 */
[----:B------:R-:W-:Y:S01]  /*1e740*/  LOP3.LUT R10, R4, R3, RZ, 0xfc, !PT ;  /* 0x00000003040a7212 */ /* 0x000fe200078efcff */
[----:B------:R-:W-:Y:S01]  /*1e750*/  IMAD.MOV R3, RZ, RZ, -R6 ;  /* 0x000000ffff037224 */ /* 0x000fe200078e0a06 */
[----:B------:R-:W-:Y:S02]  /*1e760*/  ISETP.GE.AND P0, PT, R21, UR4, PT ;  /* 0x0000000415007c0c */ /* 0x000fe4000bf06270 */
[----:B------:R-:W-:Y:S01]  /*1e770*/  @P2 LOP3.LUT R16, R16, 0x4, RZ, 0xfc, !PT ;  /* 0x0000000410102812 */ /* 0x000fe200078efcff */
[----:B------:R0:W-:Y:S01]  /*1e780*/  STL [R1+0x28], R10 ;  /* 0x0000280a01007387 */ /* 0x0001e20000100800 */
[----:B------:R-:W-:-:S02]  /*1e790*/  IMAD R37, R9, R3, R37 ;  /* 0x0000000309257224 */ /* 0x000fc400078e0225 */
[----:B------:R-:W-:-:S07]  /*1e7a0*/  LOP3.LUT R16, R16, 0xfffffffd, RZ, 0xc0, !PT ;  /* 0xfffffffd10107812 */ /* 0x000fce00078ec0ff */
[----:B------:R-:W-:Y:S01]  /*1e7b0*/  @P0 LOP3.LUT R16, R16, 0x2, RZ, 0xfc, !PT ;  /* 0x0000000210100812 */ /* 0x000fe200078efcff */
[----:B0-----:R-:W-:Y:S06]  /*1e7c0*/  BRA.DIV UR5, `(.L_x_6059) ;  /* 0x0000005205ec7947 */ /* 0x001fec000b800000 */
.L_x_6173:
        /* <DEDUP_REMOVED lines=10> */
.L_x_6060:
        /* <DEDUP_REMOVED lines=9> */
.L_x_6174:
[----:B------:R-:W-:Y:S05]  /*1e900*/  BSYNC B0 ;  /* 0x0000000000007941 */ /* 0x000fea0003800000 */
.L_x_6061:
        /* <DEDUP_REMOVED lines=60> */
.L_x_6184:
        /* <DEDUP_REMOVED lines=10> */
.L_x_6064:
        /* <DEDUP_REMOVED lines=11> */
.L_x_6065:
[----:B0-----:R0:W5:Y:S01]  /*1ee20*/  LDL R4, [R1+0x4] ;  /* 0x0000040001047983 */ /* 0x0011620000100800 */
[----:B------:R0:W-:Y:S02]  /*1ee30*/  SYNCS.ARRIVE.TRANS64.A1T0 RZ, [R25+URZ+0x28c30], RZ ;  /* 0x028c30ff19ff79a7 */ /* 0x0001e4000810003f */
[----:B------:R-:W-:Y:S05]  /*1ee40*/  WARPSYNC.ALL ;  /* 0x0000000000007948 */ /* 0x000fea0003800000 */
[----:B------:R-:W-:Y:S01]  /*1ee50*/  ULDC.64 UR4, c[0x0][0xa00] ;  /* 0x0002800000047ab9 */ /* 0x000fe20000000a00 */
[----:B------:R-:W-:Y:S01]  /*1ee60*/  VIADD R0, R18, 0x20400 ;  /* 0x0002040012007836 */ /* 0x000fe20000000000 */
[----:B------:R-:W-:Y:S01]  /*1ee70*/  BAR.SYNC.DEFER_BLOCKING 0x8, 0x100 ;  /* 0x0204000000007b1d */ /* 0x000fe20000010000 */
[----:B------:R-:W-:Y:S02]  /*1ee80*/  ISETP.NE.U32.AND P0, PT, RZ, UR4, PT ;  /* 0x00000004ff007c0c */ /* 0x000fe4000bf05070 */
[----:B------:R-:W-:-:S02]  /*1ee90*/  SHF.R.S32.HI R2, RZ, 0x1f, R27 ;  /* 0x0000001fff027819 */ /* 0x000fc4000001141b */
[----:B------:R-:W-:Y:S01]  /*1eea0*/  ISETP.NE.AND.EX P0, PT, RZ, UR5, PT, P0 ;  /* 0x00000005ff007c0c */ /* 0x000fe2000bf05300 */
[----:B------:R-:W-:Y:S01]  /*1eeb0*/  ULDC.64 UR4, c[0x0][0x298] ;  /* 0x0000a60000047ab9 */ /* 0x000fe20000000a00 */
[----:B------:R-:W-:Y:S01]  /*1eec0*/  LOP3.LUT P1, RZ, R0, 0x3ff, RZ, 0xc0, !PT ;  /* 0x000003ff00ff7812 */ /* 0x000fe2000782c0ff */
[----:B------:R-:W-:Y:S01]  /*1eed0*/  BSSY B6, `(.L_x_6066) ;  /* 0x000001f000067945 */ /* 0x000fe20003800000 */
[----:B------:R-:W-:Y:S02]  /*1eee0*/  SHF.R.S32.HI R0, RZ, 0x1f, R30 ;  /* 0x0000001fff007819 */ /* 0x000fe4000001141e */
[----:B------:R-:W-:Y:S02]  /*1eef0*/  SEL R3, R2, RZ, !P0 ;  /* 0x000000ff02037207 */ /* 0x000fe40004000000 */
[----:B------:R-:W-:Y:S01]  /*1ef00*/  SEL R2, R27, RZ, !P0 ;  /* 0x000000ff1b027207 */ /* 0x000fe20004000000 */
[----:B------:R-:W-:Y:S02]  /*1ef10*/  IMAD R0, R0, UR4, RZ ;  /* 0x0000000400007c24 */ /* 0x000fe4000f8e02ff */
[----:B------:R-:W-:Y:S02]  /*1ef20*/  STL [R1+0x38], R3 ;  /* 0x0000380301007387 */ /* 0x000fe40000100800 */
[----:B------:R-:W-:-:S02]  /*1ef30*/  IMAD R0, R30, UR5, R0 ;  /* 0x000000051e007c24 */ /* 0x000fc4000f8e0200 */
[----:B------:R1:W-:Y:S02]  /*1ef40*/  STL [R1+0x18], R2 ;  /* 0x0000180201007387 */ /* 0x0003e40000100800 */
[----:B-1----:R-:W-:-:S04]  /*1ef50*/  IMAD.WIDE.U32 R2, R30, UR4, RZ ;  /* 0x000000041e027c25 */ /* 0x002fc8000f8e00ff */
[----:B------:R-:W-:Y:S01]  /*1ef60*/  IMAD.IADD R0, R3, 0x1, R0 ;  /* 0x0000000103007824 */ /* 0x000fe200078e0200 */
[----:B------:R1:W-:Y:S04]  /*1ef70*/  STL.64 [R1+0x10], R2 ;  /* 0x0000100201007387 */ /* 0x0003e80000100a00 */
[----:B------:R1:W-:Y:S01]  /*1ef80*/  STL [R1+0x30], R0 ;  /* 0x0000300001007387 */ /* 0x0003e20000100800 */
[----:B-----5:R-:W-:-:S04]  /*1ef90*/  PRMT R30, R4, 0x8880, RZ ;  /* 0x00008880041e7816 */ /* 0x020fc800000000ff */
[----:B------:R-:W-:Y:S01]  /*1efa0*/  PRMT R30, R30, 0x7710, RZ ;  /* 0x000077101e1e7816 */ /* 0x000fe200000000ff */
[----:B------:R-:W-:Y:S06]  /*1efb0*/  @!P1 BRA `(.L_x_6067) ;  /* 0x0000000000409947 */ /* 0x000fec0003800000 */
[----:B-1----:R-:W-:Y:S01]  /*1efc0*/  MOV R2, 0x0 ;  /* 0x0000000000027802 */ /* 0x002fe20000000f00 */
[----:B------:R-:W-:Y:S01]  /*1efd0*/  ULDC.64 UR4, c[0x4][0xf0] ;  /* 0x01003c0000047ab9 */ /* 0x000fe20000000a00 */
[----:B------:R-:W-:Y:S01]  /*1efe0*/  ULDC.64 UR6, c[0x4][0xf8] ;  /* 0x01003e0000067ab9 */ /* 0x000fe20000000a00 */
[----:B------:R-:W-:Y:S01]  /*1eff0*/  ULDC.64 UR8, c[0x4][0x58] ;  /* 0x0100160000087ab9 */ /* 0x000fe20000000a00 */
[----:B------:R-:W-:Y:S02]  /*1f000*/  IMAD.U32 R4, RZ, RZ, UR4 ;  /* 0x00000004ff047e24 */ /* 0x000fe4000f8e00ff */
[----:B------:R-:W1:Y:S01]  /*1f010*/  LDC.64 R2, c[0x4][R2] ;  /* 0x0100000002027b82 */ /* 0x000e620000000a00 */
        /* <DEDUP_REMOVED lines=10> */
.L_x_6067:
[----:B------:R-:W-:Y:S05]  /*1f0c0*/  BSYNC B6 ;  /* 0x0000000000067941 */ /* 0x000fea0003800000 */
.L_x_6066:
[----:B-1----:R-:W2:Y:S01]  /*1f0d0*/  LDL.LU R0, [R1+0x30] ;  /* 0x0000300001007983 */ /* 0x002ea20000300800 */
[----:B------:R-:W-:Y:S01]  /*1f0e0*/  ULDC.64 UR4, c[0x0][0x2d8] ;  /* 0x0000b60000047ab9 */ /* 0x000fe20000000a00 */
[----:B------:R-:W1:Y:S02]  /*1f0f0*/  LDC R7, c[0x0][0x448] ;  /* 0x00011200ff077b82 */ /* 0x000e640000000800 */
[----:B------:R-:W2:Y:S04]  /*1f100*/  LDL.LU.64 R2, [R1+0x10] ;  /* 0x0000100001027983 */ /* 0x000ea80000300a00 */
[----:B------:R-:W3:Y:S04]  /*1f110*/  LDL.LU R20, [R1+0x38] ;  /* 0x0000380001147983 */ /* 0x000ee80000300800 */
[----:B------:R-:W4:Y:S04]  /*1f120*/  LDL.LU R21, [R1+0x18] ;  /* 0x0000180001157983 */ /* 0x000f280000300800 */
[----:B------:R0:W5:Y:S01]  /*1f130*/  LDL R8, [R1+0x34] ;  /* 0x0000340001087983 */ /* 0x0001620000100800 */
[----:B-1----:R-:W-:-:S13]  /*1f140*/  ISETP.NE.AND P0, PT, R7, 0x1, PT ;  /* 0x000000010700780c */ /* 0x002fda0003f05270 */
[----:B------:R-:W1:Y:S08]  /*1f150*/  @P0 LDC R5, c[0x0][0x44c] ;  /* 0x00011300ff050b82 */ /* 0x000e700000000800 */
[----:B------:R-:W0:Y:S01]  /*1f160*/  @P0 LDC R6, c[0x0][0x450] ;  /* 0x00011400ff060b82 */ /* 0x000e220000000800 */
        /* <DEDUP_REMOVED lines=16> */
[----:B------:R-:W-:Y:S02]  /*1f270*/  IMAD.IADD R0, R20, 0x1, R31 ;  /* 0x0000000114007824 */ /* 0x000fe400078e021f */
[----:B------:R2:W5:Y:S02]  /*1f280*/  LDL R20, [R1] ;  /* 0x0000000001147983 */ /* 0x0005640000100800 */
[----:B-1----:R-:W-:-:S04]  /*1f290*/  @P0 IMAD.HI.U32 R5, R0, R5, RZ ;  /* 0x0000000500050227 */ /* 0x002fc800078e00ff */
[----:B------:R-:W-:Y:S01]  /*1f2a0*/  IMAD.MOV.U32 R4, RZ, RZ, R0 ;  /* 0x000000ffff047224 */ /* 0x000fe200078e0000 */
[----:B0-----:R-:W-:Y:S01]  /*1f2b0*/  @P0 SHF.R.U32.HI R4, RZ, R6, R5 ;  /* 0x00000006ff040219 */ /* 0x001fe20000011605 */
        /* <DEDUP_REMOVED lines=27> */
[----:B------:R-:W-:Y:S01]  /*1f470*/  IMAD.IADD R31, R10, 0x1, R31 ;  /* 0x000000010a1f7824 */ /* 0x000fe200078e021f */
        /* <DEDUP_REMOVED lines=31> */
.L_x_6193:
        /* <DEDUP_REMOVED lines=10> */
.L_x_6069:
        /* <DEDUP_REMOVED lines=18> */
.L_x_6194:
[----:B------:R-:W-:Y:S05]  /*1f830*/  BSYNC B0 ;  /* 0x0000000000007941 */ /* 0x000fea0003800000 */
.L_x_6070:
[----:B------:R-:W-:-:S05]  /*1f840*/  IMAD.U32 R2, RZ, RZ, UR38 ;  /* 0x00000026ff027e24 */ /* 0x000fca000f8e00ff */
[----:B------:R-:W-:-:S13]  /*1f850*/  ISETP.NE.AND P0, PT, R2, 0x3, PT ;  /* 0x000000030200780c */ /* 0x000fda0003f05270 */
[----:B------:R-:W-:Y:S05]  /*1f860*/  @!P0 BRA `(.L_x_6072) ;  /* 0x0000000000048947 */ /* 0x000fea0003800000 */
[----:B------:R-:W-:Y:S01]  /*1f870*/  BPT.TRAP 0x1 ;  /* 0x000000040000795c */ /* 0x000fe20000300000 */
.L_x_6072:
[----:B0-----:R-:W-:Y:S01]  /*1f880*/  SHF.L.U32 R0, R28, 0x1f, RZ ;  /* 0x0000001f1c007819 */ /* 0x001fe200000006ff */
[----:B------:R-:W-:Y:S03]  /*1f890*/  BSSY B0, `(.L_x_6073) ;  /* 0x0000003000007945 */ /* 0x000fe60003800000 */
[----:B------:R-:W0:Y:S02]  /*1f8a0*/  SYNCS.PHASECHK.TRANS64.TRYWAIT P0, [R25+URZ+0x28c60], R0 ;  /* 0x028c6000190075a7 */ /* 0x000e24000800017f */
[----:B0-----:R-:W-:Y:S05]  /*1f8b0*/  @!P0 BRA `(.L_x_6074) ;  /* 0x0000004c00a08947 */ /* 0x001fea0003800000 */
.L_x_6195:
[----:B------:R-:W-:Y:S05]  /*1f8c0*/  BSYNC B0 ;  /* 0x0000000000007941 */ /* 0x000fea0003800000 */
.L_x_6073:
        /* <DEDUP_REMOVED lines=26> */
[----:B------:R-:W-:Y:S01]  /*1fa70*/  LOP3.LUT P3, RZ, R30, 0x8, RZ, 0xc0, !PT ;  /* 0x000000081eff7812 */ /* 0x000fe2000786c0ff */
        /* <DEDUP_REMOVED lines=82> */
.L_x_6205:
        /* <DEDUP_REMOVED lines=34> */
.L_x_6076:
        /* <DEDUP_REMOVED lines=11> */
.L_x_6077:
        /* <DEDUP_REMOVED lines=12> */
.L_x_6092:
        /* <DEDUP_REMOVED lines=42> */
.L_x_6080:
[----:B------:R-:W-:Y:S01]  /*205d0*/  IMAD R6, R22, 0x8, R18 ;  /* 0x0000000816067824 */ /* 0x000fe200078e0212 */
[----:B------:R-:W-:Y:S01]  /*205e0*/  SHF.L.U32 R20, R28, 0x1f, RZ ;  /* 0x0000001f1c147819 */ /* 0x000fe200000006ff */
[----:B------:R-:W-:Y:S01]  /*205f0*/  BSSY B1, `(.L_x_6081) ;  /* 0x0000004000017945 */ /* 0x000fe20003800000 */
[----:B------:R-:W-:Y:S02]  /*20600*/  SHF.R.S32.HI R9, RZ, 0x1f, R5 ;  /* 0x0000001fff097819 */ /* 0x000fe40000011405 */
[----:B------:R-:W0:Y:S02]  /*20610*/  SYNCS.PHASECHK.TRANS64.TRYWAIT P0, [R6+URZ+0x28c40], R20 ;  /* 0x028c4014060075a7 */ /* 0x000e24000800017f */
[----:B0-----:R-:W-:Y:S05]  /*20620*/  @!P0 BRA `(.L_x_6082) ;  /* 0x0000004800848947 */ /* 0x001fea0003800000 */
.L_x_6206:
[----:B------:R-:W-:Y:S05]  /*20630*/  BSYNC B1 ;  /* 0x0000000000017941 */ /* 0x000fea0003800000 */
.L_x_6081:
        /* <DEDUP_REMOVED lines=40> */
.L_x_6216:
        /* <DEDUP_REMOVED lines=8> */
.L_x_6084:
        /* <DEDUP_REMOVED lines=11> */
.L_x_6085:
[----:B------:R2:W-:Y:S01]  /*209f0*/  SYNCS.ARRIVE.TRANS64.A1T0 RZ, [R6+URZ+0x28c30], RZ ;  /* 0x028c30ff06ff79a7 */ /* 0x0005e2000810003f */
[----:B------:R-:W-:Y:S05]  /*20a00*/  @!P2 BRA `(.L_x_6086) ;  /* 0x000000000004a947 */ /* 0x000fea0003800000 */
[----:B------:R-:W-:Y:S01]  /*20a10*/  BPT.TRAP 0x1 ;  /* 0x000000040000795c */ /* 0x000fe20000300000 */
.L_x_6086:
[----:B------:R-:W3:Y:S01]  /*20a20*/  SYNCS.PHASECHK.TRANS64.TRYWAIT P0, [R6+URZ+0x28c60], R20 ;  /* 0x028c6014060075a7 */ /* 0x000ee2000800017f */
[----:B------:R-:W-:Y:S04]  /*20a30*/  BSSY B1, `(.L_x_6087) ;  /* 0x0000002000017945 */ /* 0x000fe80003800000 */
[----:B---3--:R-:W-:Y:S05]  /*20a40*/  @!P0 BRA `(.L_x_6088) ;  /* 0x0000004800ac8947 */ /* 0x008fea0003800000 */
.L_x_6217:
[----:B------:R-:W-:Y:S05]  /*20a50*/  BSYNC B1 ;  /* 0x0000000000017941 */ /* 0x000fea0003800000 */
.L_x_6087:
        /* <DEDUP_REMOVED lines=79> */
.L_x_6227:
        /* <DEDUP_REMOVED lines=25> */
.L_x_6090:
        /* <DEDUP_REMOVED lines=11> */
.L_x_6091:
[----:B------:R1:W-:Y:S01]  /*21190*/  SYNCS.ARRIVE.TRANS64.A1T0 RZ, [R6+URZ+0x28c50], RZ ;  /* 0x028c50ff06ff79a7 */ /* 0x0003e2000810003f */
[----:B------:R-:W-:Y:S05]  /*211a0*/  @P3 BRA `(.L_x_6092) ;  /* 0xfffffff000603947 */ /* 0x000fea000383ffff */
.L_x_6079:
[----:B------:R-:W-:Y:S05]  /*211b0*/  BSYNC B0 ;  /* 0x0000000000007941 */ /* 0x000fea0003800000 */
.L_x_6078:
        /* <DEDUP_REMOVED lines=21> */
.L_x_6094:
[----:B------:R-:W-:Y:S05]  /*21310*/  BSYNC B0 ;  /* 0x0000000000007941 */ /* 0x000fea0003800000 */
.L_x_6093:
[----:B------:R-:W-:-:S07]  /*21320*/  SEL R22, R22, RZ, P0 ;  /* 0x000000ff16167207 */ /* 0x000fce0000000000 */
.L_x_6053:
[----:B------:R-:W-:Y:S05]  /*21330*/  BSYNC B7 ;  /* 0x0000000000077941 */ /* 0x000fea0003800000 */
.L_x_6051:
        /* <DEDUP_REMOVED lines=11> */
.L_x_6095:
        /* <DEDUP_REMOVED lines=43> */
.L_x_6237:
[----:B------:R-:W-:Y:S02]  /*216a0*/  ULDC UR4, c[0x0][0xc38] ;  /* 0x00030e0000047ab9 */ /* 0x000fe40000000800 */
[----:B------:R-:W-:-:S04]  /*216b0*/  IMAD.U32 R4, RZ, RZ, UR4 ;  /* 0x00000004ff047e24 */ /* 0x000fc8000f8e00ff */
[----:B-1----:R-:W-:-:S04]  /*216c0*/  IMAD R3, R14, R4, RZ ;  /* 0x000000040e037224 */ /* 0x002fc800078e02ff */
[----:B------:R-:W-:-:S05]  /*216d0*/  IMAD.IADD R6, R6, 0x1, R3 ;  /* 0x0000000106067824 */ /* 0x000fca00078e0203 */
[----:B------:R-:W-:-:S13]  /*216e0*/  ISETP.GT.AND P6, PT, R6, R0, PT ;  /* 0x000000000600720c */ /* 0x000fda0003fc4270 */
[----:B------:R-:W-:Y:S05]  /*216f0*/  @P6 BRA `(.L_x_6098) ;  /* 0x0000000000a46947 */ /* 0x000fea0003800000 */
.L_x_6101:
        /* <DEDUP_REMOVED lines=35> */
.L_x_6245:
[----:B------:R-:W-:Y:S02]  /*21930*/  ULDC UR4, c[0x0][0xc38] ;  /* 0x00030e0000047ab9 */ /* 0x000fe40000000800 */
[----:B------:R-:W-:-:S04]  /*21940*/  IMAD.U32 R4, RZ, RZ, UR4 ;  /* 0x00000004ff047e24 */ /* 0x000fc8000f8e00ff */
[----:B-1----:R-:W-:-:S04]  /*21950*/  IMAD R3, R14, R4, RZ ;  /* 0x000000040e037224 */ /* 0x002fc800078e02ff */
[----:B------:R-:W-:-:S05]  /*21960*/  IMAD.IADD R6, R3, 0x1, R6 ;  /* 0x0000000103067824 */ /* 0x000fca00078e0206 */
[----:B------:R-:W-:-:S13]  /*21970*/  ISETP.GT.AND P6, PT, R6, R0, PT ;  /* 0x000000000600720c */ /* 0x000fda0003fc4270 */
[----:B------:R-:W-:Y:S05]  /*21980*/  @!P6 BRA `(.L_x_6101) ;  /* 0xfffffffc005ce947 */ /* 0x000fea000383ffff */
.L_x_6098:
        /* <DEDUP_REMOVED lines=10> */
.L_x_6250:
[----:B------:R-:W-:-:S13]  /*21a30*/  ISETP.NE.AND P0, PT, R3, RZ, PT ;  /* 0x000000ff0300720c */ /* 0x000fda0003f05270 */
[----:B------:R-:W-:Y:S05]  /*21a40*/  @!P0 BRA `(.L_x_6103) ;  /* 0x0000000000108947 */ /* 0x000fea0003800000 */
[----:B------:R-:W-:Y:S01]  /*21a50*/  UMOV UR4, 0xffffffff ;  /* 0xffffffff00047882 */ /* 0x000fe20000000000 */
[----:B------:R-:W-:Y:S02]  /*21a60*/  VIADD R12, R7, 0xffffffff ;  /* 0xffffffff070c7836 */ /* 0x000fe40000000000 */
[----:B------:R-:W-:Y:S05]  /*21a70*/  BRA.DIV UR4, `(.L_x_6104) ;  /* 0x0000004a04e07947 */ /* 0x000fea000b800000 */
[----:B------:R4:W0:Y:S02]  /*21a80*/  SHFL.IDX PT, R24, R2, R12, 0x1f ;  /* 0x00001f0c02187589 */ /* 0x00082400000e0000 */
.L_x_6103:
[----:B---3--:R-:W-:Y:S01]  /*21a90*/  ISETP.NE.AND P0, PT, R5, 0x1, PT ;  /* 0x000000010500780c */ /* 0x008fe20003f05270 */
[----:B0-----:R-:W-:-:S04]  /*21aa0*/  IMAD R24, R24, R4, R6 ;  /* 0x0000000418187224 */ /* 0x001fc800078e0206 */
[----:B------:R-:W-:-:S08]  /*21ab0*/  IMAD.IADD R0, R0, 0x1, -R24 ;  /* 0x0000000100007824 */ /* 0x000fd000078e0a18 */
[----:B------:R-:W-:Y:S05]  /*21ac0*/  @!P0 BRA `(.L_x_6105) ;  /* 0x0000000000dc8947 */ /* 0x000fea0003800000 */
[----:B--2---:R-:W-:Y:S01]  /*21ad0*/  IABS R4, R25 ;  /* 0x0000001900047213 */ /* 0x004fe20000000000 */
[----:B----4-:R-:W-:Y:S01]  /*21ae0*/  IMAD.MOV.U32 R2, RZ, RZ, RZ ;  /* 0x000000ffff027224 */ /* 0x010fe200078e00ff */
[----:B------:R-:W-:Y:S02]  /*21af0*/  IABS R6, R5 ;  /* 0x0000000500067213 */ /* 0x000fe40000000000 */
[----:B-1----:R-:W0:Y:S08]  /*21b00*/  I2F.RP R7, R4 ;  /* 0x0000000400077306 */ /* 0x002e300000209400 */
[----:B------:R-:W-:Y:S08]  /*21b10*/  I2F.RP R10, R6 ;  /* 0x00000006000a7306 */ /* 0x000ff00000209400 */
[----:B0-----:R-:W0:Y:S02]  /*21b20*/  MUFU.RCP R7, R7 ;  /* 0x0000000700077308 */ /* 0x001e240000001000 */
[----:B0-----:R-:W-:-:S06]  /*21b30*/  VIADD R3, R7, 0xffffffe ;  /* 0x0ffffffe07037836 */ /* 0x001fcc0000000000 */
[----:B------:R-:W0:Y:S02]  /*21b40*/  F2I.FTZ.U32.TRUNC.NTZ R3, R3 ;  /* 0x0000000300037305 */ /* 0x000e24000021f000 */
[----:B0-----:R-:W-:-:S04]  /*21b50*/  IMAD.MOV R9, RZ, RZ, -R3 ;  /* 0x000000ffff097224 */ /* 0x001fc800078e0a03 */
[----:B------:R-:W-:-:S04]  /*21b60*/  IMAD R9, R9, R4, RZ ;  /* 0x0000000409097224 */ /* 0x000fc800078e02ff */
[----:B------:R-:W-:Y:S01]  /*21b70*/  IMAD.HI.U32 R8, R3, R9, R2 ;  /* 0x0000000903087227 */ /* 0x000fe200078e0002 */
[----:B------:R-:W-:Y:S01]  /*21b80*/  IABS R9, R0 ;  /* 0x0000000000097213 */ /* 0x000fe20000000000 */
[----:B------:R-:W0:Y:S01]  /*21b90*/  MUFU.RCP R2, R10 ;  /* 0x0000000a00027308 */ /* 0x000e220000001000 */
[----:B------:R-:W-:-:S03]  /*21ba0*/  IABS R3, R25 ;  /* 0x0000001900037213 */ /* 0x000fc60000000000 */
[----:B------:R-:W-:-:S04]  /*21bb0*/  IMAD.HI.U32 R7, R8, R9, RZ ;  /* 0x0000000908077227 */ /* 0x000fc800078e00ff */
[----:B------:R-:W-:-:S04]  /*21bc0*/  IMAD.MOV R12, RZ, RZ, -R3 ;  /* 0x000000ffff0c7224 */ /* 0x000fc800078e0a03 */
[----:B------:R-:W-:Y:S02]  /*21bd0*/  IMAD R9, R7, R12, R9 ;  /* 0x0000000c07097224 */ /* 0x000fe400078e0209 */
[----:B0-----:R-:W-:-:S03]  /*21be0*/  VIADD R3, R2, 0xffffffe ;  /* 0x0ffffffe02037836 */ /* 0x001fc60000000000 */
[----:B------:R-:W-:Y:S01]  /*21bf0*/  ISETP.GT.U32.AND P1, PT, R4, R9, PT ;  /* 0x000000090400720c */ /* 0x000fe20003f24070 */
[----:B------:R-:W-:Y:S02]  /*21c00*/  IMAD.MOV.U32 R2, RZ, RZ, RZ ;  /* 0x000000ffff027224 */ /* 0x000fe400078e00ff */
[----:B------:R-:W0:Y:S10]  /*21c10*/  F2I.FTZ.U32.TRUNC.NTZ R3, R3 ;  /* 0x0000000300037305 */ /* 0x000e34000021f000 */
[----:B------:R-:W-:-:S02]  /*21c20*/  @!P1 IMAD.IADD R9, R9, 0x1, -R4 ;  /* 0x0000000109099824 */ /* 0x000fc400078e0a04 */
[----:B------:R-:W-:Y:S01]  /*21c30*/  @!P1 VIADD R7, R7, 0x1 ;  /* 0x0000000107079836 */ /* 0x000fe20000000000 */
[----:B------:R-:W-:Y:S02]  /*21c40*/  ISETP.NE.AND P1, PT, R25, RZ, PT ;  /* 0x000000ff1900720c */ /* 0x000fe40003f25270 */
[----:B------:R-:W-:Y:S01]  /*21c50*/  ISETP.GE.U32.AND P0, PT, R9, R4, PT ;  /* 0x000000040900720c */ /* 0x000fe20003f06070 */
[----:B0-----:R-:W-:-:S04]  /*21c60*/  IMAD.MOV R9, RZ, RZ, -R3 ;  /* 0x000000ffff097224 */ /* 0x001fc800078e0a03 */
[----:B------:R-:W-:-:S04]  /*21c70*/  IMAD R9, R9, R6, RZ ;  /* 0x0000000609097224 */ /* 0x000fc800078e02ff */
[----:B------:R-:W-:Y:S01]  /*21c80*/  IMAD.HI.U32 R4, R3, R9, R2 ;  /* 0x0000000903047227 */ /* 0x000fe200078e0002 */
[----:B------:R-:W-:-:S03]  /*21c90*/  LOP3.LUT R2, R0, R25, RZ, 0x3c, !PT ;  /* 0x0000001900027212 */ /* 0x000fc600078e3cff */
[----:B------:R-:W-:Y:S01]  /*21ca0*/  @P0 VIADD R7, R7, 0x1 ;  /* 0x0000000107070836 */ /* 0x000fe20000000000 */
[----:B------:R-:W-:Y:S02]  /*21cb0*/  ISETP.GE.AND P2, PT, R2, RZ, PT ;  /* 0x000000ff0200720c */ /* 0x000fe40003f46270 */
[----:B------:R-:W-:-:S05]  /*21cc0*/  IABS R2, R5 ;  /* 0x0000000500027213 */ /* 0x000fca0000000000 */
[----:B------:R-:W-:-:S06]  /*21cd0*/  IMAD.MOV R2, RZ, RZ, -R2 ;  /* 0x000000ffff027224 */ /* 0x000fcc00078e0a02 */
        /* <DEDUP_REMOVED lines=12> */
[----:B------:R-:W-:-:S04]  /*21da0*/  IMAD.MOV R3, RZ, RZ, -R7 ;  /* 0x000000ffff037224 */ /* 0x000fc800078e0a07 */
[----:B------:R-:W-:-:S08]  /*21db0*/  IMAD R3, R25, R3, R0 ;  /* 0x0000000319037224 */ /* 0x000fd000078e0200 */
        /* <DEDUP_REMOVED lines=8> */
.L_x_6105:
[----:B----4-:R-:W0:Y:S02]  /*21e40*/  LDC.64 R2, c[0x0][0xc90] ;  /* 0x00032400ff027b82 */ /* 0x010e240000000a00 */
[----:B0-----:R-:W-:-:S05]  /*21e50*/  IMAD.WIDE R2, R27, 0x4, R2 ;  /* 0x000000041b027825 */ /* 0x001fca00078e0202 */
[----:B------:R0:W2:Y:S02]  /*21e60*/  LDG.E R6, desc[UR42][R2.64] ;  /* 0x0000002a02067981 */ /* 0x0000a4000c1e1900 */
[----:B0-----:R-:W-:Y:S02]  /*21e70*/  IMAD.MOV.U32 R2, RZ, RZ, RZ ;  /* 0x000000ffff027224 */ /* 0x001fe400078e00ff */
[----:B--2---:R-:W-:-:S05]  /*21e80*/  IMAD R5, R25, R6, RZ ;  /* 0x0000000619057224 */ /* 0x004fca00078e02ff */
[----:B-1----:R-:W-:-:S04]  /*21e90*/  IABS R7, R5 ;  /* 0x0000000500077213 */ /* 0x002fc80000000000 */
        /* <DEDUP_REMOVED lines=54> */
.L_x_6106:
[----:B------:R-:W-:-:S05]  /*22200*/  LOP3.LUT R0, RZ, R3, RZ, 0x33, !PT ;  /* 0x00000003ff007212 */ /* 0x000fca00078e33ff */
[----:B------:R-:W-:Y:S01]  /*22210*/  IMAD.IADD R25, R25, 0x1, R0 ;  /* 0x0000000119197824 */ /* 0x000fe200078e0200 */
[----:B------:R-:W-:Y:S06]  /*22220*/  BRA `(.L_x_6107) ;  /* 0x00000000001c7947 */ /* 0x000fec0003800000 */
.L_x_6099:
[----:B------:R-:W-:Y:S01]  /*22230*/  UMOV UR4, URZ ;  /* 0x0000003f00047c82 */ /* 0x000fe20008000000 */
[----:B------:R-:W-:Y:S01]  /*22240*/  UMOV UR5, URZ ;  /* 0x0000003f00057c82 */ /* 0x000fe20008000000 */
[----:B------:R-:W-:Y:S01]  /*22250*/  ULDC UR6, c[0x0][0xc3c] ;  /* 0x00030f0000067ab9 */ /* 0x000fe20000000800 */
[----:B------:R-:W-:Y:S02]  /*22260*/  IMAD.MOV.U32 R24, RZ, RZ, R0 ;  /* 0x000000ffff187224 */ /* 0x000fe400078e0000 */
[----:B------:R-:W-:Y:S02]  /*22270*/  IMAD.U32 R25, RZ, RZ, UR4 ;  /* 0x00000004ff197e24 */ /* 0x000fe4000f8e00ff */
[----:B------:R-:W-:Y:S02]  /*22280*/  IMAD.U32 R26, RZ, RZ, UR5 ;  /* 0x00000005ff1a7e24 */ /* 0x000fe4000f8e00ff */
[----:B------:R-:W-:-:S07]  /*22290*/  IMAD.U32 R27, RZ, RZ, UR6 ;  /* 0x00000006ff1b7e24 */ /* 0x000fce000f8e00ff */
.L_x_6107:
        /* <DEDUP_REMOVED lines=10> */
.L_x_6096:
[----:B------:R-:W-:Y:S02]  /*22340*/  ULDC UR4, c[0x0][0xc3c] ;  /* 0x00030f0000047ab9 */ /* 0x000fe40000000800 */
[----:B0-----:R-:W-:-:S13]  /*22350*/  ISETP.GE.AND P0, PT, R27, UR4, PT ;  /* 0x000000041b007c0c */ /* 0x001fda000bf06270 */
[----:B------:R-:W-:Y:S05]  /*22360*/  @!P0 BRA `(.L_x_6108) ;  /* 0xffffff8c00148947 */ /* 0x000fea000383ffff */
[----:B------:R-:W-:Y:S05]  /*22370*/  BSYNC B8 ;  /* 0x0000000000087941 */ /* 0x000fea0003800000 */
.L_x_5981:
        /* <DEDUP_REMOVED lines=12> */
.L_x_6253:
[----:B------:R-:W-:Y:S05]  /*22440*/  BSYNC B0 ;  /* 0x0000000000007941 */ /* 0x000fea0003800000 */
.L_x_6109:
[----:B------:R-:W-:-:S03]  /*22450*/  UMOV UR4, 0xffffffff ;  /* 0xffffffff00047882 */ /* 0x000fc60000000000 */
[----:B------:R-:W-:Y:S05]  /*22460*/  BRA.DIV UR4, `(.L_x_6111) ;  /* 0x0000004204a07947 */ /* 0x000fea000b800000 */
[----:B0-----:R-:W0:Y:S02]  /*22470*/  S2R R0, SR_TID.X ;  /* 0x0000000000007919 */ /* 0x001e240000002100 */
[----:B0-----:R-:W-:-:S04]  /*22480*/  SHF.R.U32.HI R0, RZ, 0x5, R0 ;  /* 0x00000005ff007819 */ /* 0x001fc80000011600 */
[----:B------:R-:W-:-:S05]  /*22490*/  LOP3.LUT R0, R0, 0x3, RZ, 0xc0, !PT ;  /* 0x0000000300007812 */ /* 0x000fca00078ec0ff */
[----:B------:R0:W1:Y:S02]  /*224a0*/  SHFL.IDX PT, R14, R0, RZ, 0x1f ;  /* 0x00001fff000e7589 */ /* 0x00006400000e0000 */
.L_x_6256:
[----:B-1----:R-:W-:-:S13]  /*224b0*/  ISETP.NE.AND P0, PT, R14, RZ, PT ;  /* 0x000000ff0e00720c */ /* 0x002fda0003f05270 */
[----:B------:R-:W-:Y:S05]  /*224c0*/  @P0 BRA `(.L_x_5743) ;  /* 0x0000000000880947 */ /* 0x000fea0003800000 */
[----:B------:R-:W-:-:S03]  /*224d0*/  UMOV UR4, 0xffffffff ;  /* 0xffffffff00047882 */ /* 0x000fc60000000000 */
[----:B------:R-:W-:Y:S05]  /*224e0*/  BRA.DIV UR4, `(.L_x_6112) ;  /* 0x0000004204b47947 */ /* 0x000fea000b800000 */
[----:B------:R-:W-:-:S13]  /*224f0*/  ELECT P6, URZ, PT ;  /* 0x00000000003f782f */ /* 0x000fda00038c0000 */
.L_x_6259:
[----:B------:R-:W-:Y:S05]  /*22500*/  @!P6 BRA `(.L_x_5743) ;  /* 0x000000000078e947 */ /* 0x000fea0003800000 */
[----:B------:R-:W-:-:S06]  /*22510*/  ULOP3.LUT UR4, UR36, 0x2, URZ, 0xfc, !UPT ;  /* 0x0000000224047892 */ /* 0x000fcc000f8efc3f */
[----:B0-----:R-:W-:-:S05]  /*22520*/  IMAD.U32 R0, RZ, RZ, UR4 ;  /* 0x00000004ff007e24 */ /* 0x001fca000f8e00ff */
[----:B------:R-:W-:-:S13]  /*22530*/  ISETP.NE.AND P0, PT, R0, 0x3, PT ;  /* 0x000000030000780c */ /* 0x000fda0003f05270 */
[----:B------:R-:W-:Y:S05]  /*22540*/  @!P0 BRA `(.L_x_6113) ;  /* 0x0000000000048947 */ /* 0x000fea0003800000 */
[----:B------:R-:W-:Y:S01]  /*22550*/  BPT.TRAP 0x1 ;  /* 0x000000040000795c */ /* 0x000fe20000300000 */
.L_x_6113:
[----:B------:R-:W-:Y:S01]  /*22560*/  IMAD R5, R22, 0x8, R7 ;  /* 0x0000000816057824 */ /* 0x000fe200078e0207 */
[----:B------:R-:W-:Y:S01]  /*22570*/  SHF.L.U32 R0, R28, 0x1f, RZ ;  /* 0x0000001f1c007819 */ /* 0x000fe200000006ff */
[----:B------:R-:W-:-:S03]  /*22580*/  VIADD R22, R22, 0x1 ;  /* 0x0000000116167836 */ /* 0x000fc60000000000 */
[----:B------:R-:W0:Y:S02]  /*22590*/  SYNCS.PHASECHK.TRANS64.TRYWAIT P1, [R5+URZ+0x28c40], R0 ;  /* 0x028c4000050075a7 */ /* 0x000e24000802017f */
[----:B------:R-:W-:-:S04]  /*225a0*/  ISETP.NE.AND P2, PT, R22, 0x2, PT ;  /* 0x000000021600780c */ /* 0x000fc80003f45270 */
[----:B------:R-:W-:Y:S01]  /*225b0*/  SEL R3, RZ, 0x1, P2 ;  /* 0x00000001ff037807 */ /* 0x000fe20001000000 */
[----:B0-----:R-:W-:Y:S08]  /*225c0*/  @!P1 BRA `(.L_x_6114) ;  /* 0x00000040009c9947 */ /* 0x001ff00003800000 */
.L_x_6260:
[----:B------:R-:W-:Y:S02]  /*225d0*/  SEL R22, R22, RZ, P2 ;  /* 0x000000ff16167207 */ /* 0x000fe40001000000 */
[----:B------:R-:W-:Y:S01]  /*225e0*/  LOP3.LUT R2, R28, R3, RZ, 0x3c, !PT ;  /* 0x000000031c027212 */ /* 0x000fe200078e3cff */
[----:B------:R-:W-:Y:S06]  /*225f0*/  @!P0 BRA `(.L_x_6115) ;  /* 0x0000000000048947 */ /* 0x000fec0003800000 */
[----:B------:R-:W-:Y:S01]  /*22600*/  BPT.TRAP 0x1 ;  /* 0x000000040000795c */ /* 0x000fe20000300000 */
.L_x_6115:
[----:B------:R-:W-:Y:S01]  /*22610*/  IMAD R3, R22, 0x8, R7 ;  /* 0x0000000816037824 */ /* 0x000fe200078e0207 */
[----:B------:R-:W-:-:S04]  /*22620*/  SHF.L.U32 R2, R2, 0x1f, RZ ;  /* 0x0000001f02027819 */ /* 0x000fc800000006ff */
[----:B------:R-:W1:Y:S02]  /*22630*/  SYNCS.PHASECHK.TRANS64.TRYWAIT P1, [R3+URZ+0x28c40], R2 ;  /* 0x028c4002030075a7 */ /* 0x000e64000802017f */
[----:B-1----:R-:W-:Y:S05]  /*22640*/  @!P1 BRA `(.L_x_6116) ;  /* 0x0000004000909947 */ /* 0x002fea0003800000 */
.L_x_6261:
[----:B------:R-:W-:Y:S05]  /*22650*/  @!P0 BRA `(.L_x_6117) ;  /* 0x0000000000048947 */ /* 0x000fea0003800000 */
[----:B------:R-:W-:Y:S01]  /*22660*/  BPT.TRAP 0x1 ;  /* 0x000000040000795c */ /* 0x000fe20000300000 */
.L_x_6117:
[----:B------:R-:W5:Y:S02]  /*22670*/  SYNCS.PHASECHK.TRANS64.TRYWAIT P1, [R5+URZ+0x28c60], R0 ;  /* 0x028c6000050075a7 */ /* 0x000f64000802017f */
[----:B-----5:R-:W-:Y:S05]  /*22680*/  @!P1 BRA `(.L_x_6118) ;  /* 0x0000004000949947 */ /* 0x020fea0003800000 */
.L_x_6262:
[----:B------:R-:W-:Y:S05]  /*22690*/  @!P0 BRA `(.L_x_6119) ;  /* 0x0000000000048947 */ /* 0x000fea0003800000 */
[----:B------:R-:W-:Y:S01]  /*226a0*/  BPT.TRAP 0x1 ;  /* 0x000000040000795c */ /* 0x000fe20000300000 */
.L_x_6119:
[----:B------:R0:W0:Y:S02]  /*226b0*/  SYNCS.PHASECHK.TRANS64.TRYWAIT P0, [R3+URZ+0x28c60], R2 ;  /* 0x028c6002030075a7 */ /* 0x000024000800017f */
[----:B0-----:R-:W-:Y:S05]  /*226c0*/  @!P0 NANOSLEEP.SYNCS 0x989680 ;  /* 0x009896800000895d */ /* 0x001fea0003900000 */
[----:B------:R-:W0:Y:S02]  /*226d0*/  @!P0 SYNCS.PHASECHK.TRANS64 P0, [R3+URZ+0x28c60], R2 ;  /* 0x028c6002030085a7 */ /* 0x000e24000800007f */
[----:B0-----:R-:W-:Y:S05]  /*226e0*/  @!P0 BRA `(.L_x_6119) ;  /* 0xfffffffc00f08947 */ /* 0x001fea000383ffff */
.L_x_5743:
[----:B------:R-:W-:Y:S05]  /*226f0*/  BSYNC B9 ;  /* 0x0000000000097941 */ /* 0x000fea0003800000 */
.L_x_5740:
[----:B------:R-:W-:Y:S05]  /*22700*/  EXIT ;  /* 0x000000000000794d */ /* 0x000fea0003800000 */
.L_x_5769:
[----:B0-----:R0:W1:Y:S02]  /*22710*/  SYNCS.PHASECHK.TRANS64.TRYWAIT P5, [R61+URZ+0x28c90], R68 ;  /* 0x028c90443d0075a7 */ /* 0x00106400080a017f */
[----:B-1----:R-:W-:Y:S05]  /*22720*/  @!P5 NANOSLEEP.SYNCS 0x989680 ;  /* 0x009896800000d95d */ /* 0x002fea0003900000 */
[----:B------:R-:W1:Y:S02]  /*22730*/  @!P5 SYNCS.PHASECHK.TRANS64 P5, [R61+URZ+0x28c90], R68 ;  /* 0x028c90443d00d5a7 */ /* 0x000e6400080a007f */
[----:B-1----:R-:W-:Y:S05]  /*22740*/  @!P5 BRA `(.L_x_5769) ;  /* 0xfffffffc00f0d947 */ /* 0x002fea000383ffff */
[----:B------:R-:W-:Y:S05]  /*22750*/  BRA `(.L_x_6120) ;  /* 0xfffffe0c00647947 */ /* 0x000fea000383ffff */
.L_x_5770:
        /* <DEDUP_REMOVED lines=8> */
.L_x_6122:
[----:B------:R-:W-:Y:S05]  /*227e0*/  BSYNC B1 ;  /* 0x0000000000017941 */ /* 0x000fea0003800000 */
.L_x_6121:
        /* <DEDUP_REMOVED lines=8> */
.L_x_6123:
[----:B------:R-:W-:Y:S01]  /*22870*/  IMAD.MOV.U32 R70, RZ, RZ, R14 ;  /* 0x000000ffff467224 */ /* 0x000fe200078e000e */
[----:B------:R-:W-:Y:S06]  /*22880*/  BRA `(.L_x_6124) ;  /* 0xfffffe0c002c7947 */ /* 0x000fec000383ffff */
.L_x_5780:
[----:B0-----:R0:W1:Y:S02]  /*22890*/  SYNCS.PHASECHK.TRANS64.TRYWAIT P6, [R61+URZ+0x28c90], R68 ;  /* 0x028c90443d0075a7 */ /* 0x00106400080c017f */
[----:B-1----:R-:W-:Y:S05]  /*228a0*/  @!P6 NANOSLEEP.SYNCS 0x989680 ;  /* 0x009896800000e95d */ /* 0x002fea0003900000 */
[----:B------:R-:W1:Y:S02]  /*228b0*/  @!P6 SYNCS.PHASECHK.TRANS64 P6, [R61+URZ+0x28c90], R68 ;  /* 0x028c90443d00e5a7 */ /* 0x000e6400080c007f */
[----:B-1----:R-:W-:Y:S05]  /*228c0*/  @!P6 BRA `(.L_x_5780) ;  /* 0xfffffffc00f0e947 */ /* 0x002fea000383ffff */
[----:B------:R-:W-:Y:S05]  /*228d0*/  BRA `(.L_x_6125) ;  /* 0xfffffe1400b47947 */ /* 0x000fea000383ffff */
.L_x_5781:
        /* <DEDUP_REMOVED lines=8> */
.L_x_6127:
[----:B------:R-:W-:Y:S05]  /*22960*/  BSYNC B1 ;  /* 0x0000000000017941 */ /* 0x000fea0003800000 */
.L_x_6126:
        /* <DEDUP_REMOVED lines=8> */
.L_x_6128:
[----:B------:R-:W-:Y:S01]  /*229f0*/  IMAD.MOV.U32 R70, RZ, RZ, R14 ;  /* 0x000000ffff467224 */ /* 0x000fe200078e000e */
[----:B------:R-:W-:Y:S06]  /*22a00*/  BRA `(.L_x_6129) ;  /* 0xfffffe14007c7947 */ /* 0x000fec000383ffff */
.L_x_5786:
[----:B-1----:R1:W2:Y:S02]  /*22a10*/  SYNCS.PHASECHK.TRANS64.TRYWAIT P4, [R61+URZ+0x28c90], R68 ;  /* 0x028c90443d0075a7 */ /* 0x0022a4000808017f */
[----:B--2---:R-:W-:Y:S05]  /*22a20*/  @!P4 NANOSLEEP.SYNCS 0x989680 ;  /* 0x009896800000c95d */ /* 0x004fea0003900000 */
[----:B------:R-:W2:Y:S02]  /*22a30*/  @!P4 SYNCS.PHASECHK.TRANS64 P4, [R61+URZ+0x28c90], R68 ;  /* 0x028c90443d00c5a7 */ /* 0x000ea4000808007f */
[----:B--2---:R-:W-:Y:S05]  /*22a40*/  @!P4 BRA `(.L_x_5786) ;  /* 0xfffffffc00f0c947 */ /* 0x004fea000383ffff */
[----:B------:R-:W-:Y:S05]  /*22a50*/  BRA `(.L_x_6130) ;  /* 0xfffffe1c007c7947 */ /* 0x000fea000383ffff */
.L_x_5787:
[----:B------:R-:W-:Y:S01]  /*22a60*/  BSSY B1, `(.L_x_6131) ;  /* 0x0000007000017945 */ /* 0x000fe20003800000 */
[----:B------:R-:W-:Y:S02]  /*22a70*/  IMAD.MOV.U32 R12, RZ, RZ, RZ ;  /* 0x000000ffff0c7224 */ /* 0x000fe400078e00ff */
[----:B------:R-:W-:Y:S02]  /*22a80*/  IMAD.MOV.U32 R11, RZ, RZ, 0x1c1f ;  /* 0x00001c1fff0b7424 */ /* 0x000fe400078e00ff */
[----:B------:R-:W-:-:S07]  /*22a90*/  IMAD.MOV.U32 R15, RZ, RZ, -0x1 ;  /* 0xffffffffff0f7424 */ /* 0x000fce00078e00ff */
[----:B-1----:R-:W-:Y:S05]  /*22aa0*/  WARPSYNC.COLLECTIVE R15, `(.L_x_6132) ;  /* 0x000000000f087348 */ /* 0x002fea0003c00000 */
[----:B------:R0:W2:Y:S02]  /*22ab0*/  SHFL.IDX P6, R14, R13, R12, R11 ;  /* 0x0000000c0d0e7389 */ /* 0x0000a400000c000b */
[----:B012---:R-:W-:Y:S01]  /*22ac0*/  ENDCOLLECTIVE ;  /* 0x000000000000791b */ /* 0x007fe20003800000 */
.L_x_6132:
[----:B------:R-:W-:Y:S05]  /*22ad0*/  BSYNC B1 ;  /* 0x0000000000017941 */ /* 0x000fea0003800000 */
.L_x_6131:
        /* <DEDUP_REMOVED lines=8> */
.L_x_6133:
[----:B------:R-:W-:Y:S05]  /*22b60*/  BRA `(.L_x_6134) ;  /* 0xfffffe1c009c7947 */ /* 0x000fea000383ffff */
.L_x_5791:
[----:B--2---:R2:W3:Y:S02]  /*22b70*/  SYNCS.PHASECHK.TRANS64.TRYWAIT P3, [R61+URZ+0x28cb0], R68 ;  /* 0x028cb0443d0075a7 */ /* 0x0044e4000806017f */
[----:B---3--:R-:W-:Y:S05]  /*22b80*/  @!P3 NANOSLEEP.SYNCS 0x989680 ;  /* 0x009896800000b95d */ /* 0x008fea0003900000 */
[----:B------:R-:W3:Y:S02]  /*22b90*/  @!P3 SYNCS.PHASECHK.TRANS64 P3, [R61+URZ+0x28cb0], R68 ;  /* 0x028cb0443d00b5a7 */ /* 0x000ee4000806007f */
[----:B---3--:R-:W-:Y:S05]  /*22ba0*/  @!P3 BRA `(.L_x_5791) ;  /* 0xfffffffc00f0b947 */ /* 0x008fea000383ffff */
[----:B------:R-:W-:Y:S05]  /*22bb0*/  BRA `(.L_x_6135) ;  /* 0xfffffe2000287947 */ /* 0x000fea000383ffff */
.L_x_5812:
[----:B-1----:R1:W2:Y:S02]  /*22bc0*/  SYNCS.PHASECHK.TRANS64.TRYWAIT P1, [R12+URZ+0x28c50], R5 ;  /* 0x028c50050c0075a7 */ /* 0x0022a4000802017f */
[----:B--2---:R-:W-:Y:S05]  /*22bd0*/  @!P1 NANOSLEEP.SYNCS 0x989680 ;  /* 0x009896800000995d */ /* 0x004fea0003900000 */
[----:B------:R-:W2:Y:S02]  /*22be0*/  @!P1 SYNCS.PHASECHK.TRANS64 P1, [R12+URZ+0x28c50], R5 ;  /* 0x028c50050c0095a7 */ /* 0x000ea4000802007f */
[----:B--2---:R-:W-:Y:S05]  /*22bf0*/  @!P1 BRA `(.L_x_5812) ;  /* 0xfffffffc00f09947 */ /* 0x004fea000383ffff */
[----:B------:R-:W-:Y:S05]  /*22c00*/  BRA `(.L_x_6136) ;  /* 0xfffffe3400d87947 */ /* 0x000fea000383ffff */
.L_x_5820:
[----:B-1----:R1:W2:Y:S02]  /*22c10*/  SYNCS.PHASECHK.TRANS64.TRYWAIT P1, [R21+URZ+0x28c50], R12 ;  /* 0x028c500c150075a7 */ /* 0x0022a4000802017f */
[----:B--2---:R-:W-:Y:S05]  /*22c20*/  @!P1 NANOSLEEP.SYNCS 0x989680 ;  /* 0x009896800000995d */ /* 0x004fea0003900000 */
[----:B------:R-:W2:Y:S02]  /*22c30*/  @!P1 SYNCS.PHASECHK.TRANS64 P1, [R21+URZ+0x28c50], R12 ;  /* 0x028c500c150095a7 */ /* 0x000ea4000802007f */
[----:B--2---:R-:W-:Y:S05]  /*22c40*/  @!P1 BRA `(.L_x_5820) ;  /* 0xfffffffc00f09947 */ /* 0x004fea000383ffff */
[----:B------:R-:W-:Y:S05]  /*22c50*/  BRA `(.L_x_5819) ;  /* 0xfffffe4400007947 */ /* 0x000fea000383ffff */
.L_x_5844:
[----:B------:R-:W-:Y:S01]  /*22c60*/  BSSY B1, `(.L_x_6137) ;  /* 0x0000008000017945 */ /* 0x000fe20003800000 */
[----:B------:R-:W-:Y:S02]  /*22c70*/  IMAD.MOV.U32 R13, RZ, RZ, R31 ;  /* 0x000000ffff0d7224 */ /* 0x000fe400078e001f */
[----:B------:R-:W-:Y:S02]  /*22c80*/  IMAD.MOV.U32 R12, RZ, RZ, RZ ;  /* 0x000000ffff0c7224 */ /* 0x000fe400078e00ff */
[----:B0-----:R-:W-:Y:S02]  /*22c90*/  IMAD.MOV.U32 R11, RZ, RZ, 0x1c1f ;  /* 0x00001c1fff0b7424 */ /* 0x001fe400078e00ff */
[----:B------:R-:W-:-:S07]  /*22ca0*/  IMAD.MOV.U32 R15, RZ, RZ, -0x1 ;  /* 0xffffffffff0f7424 */ /* 0x000fce00078e00ff */
[----:B------:R-:W-:Y:S05]  /*22cb0*/  WARPSYNC.COLLECTIVE R15, `(.L_x_6138) ;  /* 0x000000000f087348 */ /* 0x000fea0003c00000 */
[----:B------:R0:W1:Y:S02]  /*22cc0*/  SHFL.IDX P6, R14, R13, R12, R11 ;  /* 0x0000000c0d0e7389 */ /* 0x00006400000c000b */
[----:B01----:R-:W-:Y:S01]  /*22cd0*/  ENDCOLLECTIVE ;  /* 0x000000000000791b */ /* 0x003fe20003800000 */
.L_x_6138:
[----:B------:R-:W-:Y:S05]  /*22ce0*/  BSYNC B1 ;  /* 0x0000000000017941 */ /* 0x000fea0003800000 */
.L_x_6137:
        /* <DEDUP_REMOVED lines=8> */
.L_x_6139:
[----:B------:R-:W-:Y:S02]  /*22d70*/  IMAD.MOV.U32 R13, RZ, RZ, R80 ;  /* 0x000000ffff0d7224 */ /* 0x000fe400078e0050 */
[----:B------:R-:W-:-:S07]  /*22d80*/  IMAD.MOV.U32 R3, RZ, RZ, R14 ;  /* 0x000000ffff037224 */ /* 0x000fce00078e000e */
[----:B------:R-:W-:Y:S05]  /*22d90*/  WARPSYNC.COLLECTIVE R15, `(.L_x_6140) ;  /* 0x000000000f087348 */ /* 0x000fea0003c00000 */
[----:B------:R0:W1:Y:S02]  /*22da0*/  SHFL.IDX P6, R14, R13, R12, R11 ;  /* 0x0000000c0d0e7389 */ /* 0x00006400000c000b */
[----:B01----:R-:W-:Y:S01]  /*22db0*/  ENDCOLLECTIVE ;  /* 0x000000000000791b */ /* 0x003fe20003800000 */
.L_x_6140:
[----:B------:R-:W-:Y:S02]  /*22dc0*/  IMAD.MOV.U32 R13, RZ, RZ, R30 ;  /* 0x000000ffff0d7224 */ /* 0x000fe400078e001e */
[----:B------:R-:W-:-:S07]  /*22dd0*/  IMAD.MOV.U32 R7, RZ, RZ, R14 ;  /* 0x000000ffff077224 */ /* 0x000fce00078e000e */
[----:B------:R-:W-:Y:S05]  /*22de0*/  WARPSYNC.COLLECTIVE R15, `(.L_x_6141) ;  /* 0x000000000f087348 */ /* 0x000fea0003c00000 */
[----:B------:R0:W1:Y:S02]  /*22df0*/  SHFL.IDX P6, R14, R13, R12, R11 ;  /* 0x0000000c0d0e7389 */ /* 0x00006400000c000b */
[----:B01----:R-:W-:Y:S01]  /*22e00*/  ENDCOLLECTIVE ;  /* 0x000000000000791b */ /* 0x003fe20003800000 */
.L_x_6141:
[----:B------:R-:W-:Y:S01]  /*22e10*/  IMAD.MOV.U32 R8, RZ, RZ, R14 ;  /* 0x000000ffff087224 */ /* 0x000fe200078e000e */
[----:B------:R-:W-:Y:S06]  /*22e20*/  BRA `(.L_x_6142) ;  /* 0xfffffe6000307947 */ /* 0x000fec000383ffff */
.L_x_5847:
        /* <DEDUP_REMOVED lines=8> */
.L_x_6144:
[----:B------:R-:W-:Y:S05]  /*22eb0*/  BSYNC B1 ;  /* 0x0000000000017941 */ /* 0x000fea0003800000 */
.L_x_6143:
        /* <DEDUP_REMOVED lines=8> */
.L_x_6145:
[----:B------:R-:W-:Y:S02]  /*22f40*/  IMAD.MOV.U32 R13, RZ, RZ, R80 ;  /* 0x000000ffff0d7224 */ /* 0x000fe400078e0050 */
[----:B------:R-:W-:-:S07]  /*22f50*/  IMAD.MOV.U32 R3, RZ, RZ, R14 ;  /* 0x000000ffff037224 */ /* 0x000fce00078e000e */
[----:B------:R-:W-:Y:S05]  /*22f60*/  WARPSYNC.COLLECTIVE R15, `(.L_x_6146) ;  /* 0x000000000f087348 */ /* 0x000fea0003c00000 */
[----:B------:R0:W1:Y:S02]  /*22f70*/  SHFL.IDX P6, R14, R13, R12, R11 ;  /* 0x0000000c0d0e7389 */ /* 0x00006400000c000b */
[----:B01----:R-:W-:Y:S01]  /*22f80*/  ENDCOLLECTIVE ;  /* 0x000000000000791b */ /* 0x003fe20003800000 */
.L_x_6146:
[----:B------:R-:W-:Y:S02]  /*22f90*/  IMAD.MOV.U32 R13, RZ, RZ, R30 ;  /* 0x000000ffff0d7224 */ /* 0x000fe400078e001e */
[----:B------:R-:W-:-:S07]  /*22fa0*/  IMAD.MOV.U32 R7, RZ, RZ, R14 ;  /* 0x000000ffff077224 */ /* 0x000fce00078e000e */
[----:B------:R-:W-:Y:S05]  /*22fb0*/  WARPSYNC.COLLECTIVE R15, `(.L_x_6147) ;  /* 0x000000000f087348 */ /* 0x000fea0003c00000 */
[----:B------:R0:W1:Y:S02]  /*22fc0*/  SHFL.IDX P6, R14, R13, R12, R11 ;  /* 0x0000000c0d0e7389 */ /* 0x00006400000c000b */
[----:B01----:R-:W-:Y:S01]  /*22fd0*/  ENDCOLLECTIVE ;  /* 0x000000000000791b */ /* 0x003fe20003800000 */
.L_x_6147:
[----:B------:R-:W-:Y:S01]  /*22fe0*/  IMAD.MOV.U32 R30, RZ, RZ, R14 ;  /* 0x000000ffff1e7224 */ /* 0x000fe200078e000e */
[----:B------:R-:W-:Y:S06]  /*22ff0*/  BRA `(.L_x_6148) ;  /* 0xfffffe60008c7947 */ /* 0x000fec000383ffff */
.L_x_5851:
[----:B0-----:R0:W1:Y:S02]  /*23000*/  SYNCS.PHASECHK.TRANS64.TRYWAIT P0, [R2+URZ+0x28c00], R35 ;  /* 0x028c0023020075a7 */ /* 0x001064000800017f */
[----:B-1----:R-:W-:Y:S05]  /*23010*/  @!P0 NANOSLEEP.SYNCS 0x989680 ;  /* 0x009896800000895d */ /* 0x002fea0003900000 */
[----:B------:R-:W1:Y:S02]  /*23020*/  @!P0 SYNCS.PHASECHK.TRANS64 P0, [R2+URZ+0x28c00], R35 ;  /* 0x028c0023020085a7 */ /* 0x000e64000800007f */
[----:B-1----:R-:W-:Y:S05]  /*23030*/  @!P0 BRA `(.L_x_5851) ;  /* 0xfffffffc00f08947 */ /* 0x002fea000383ffff */
[----:B------:R-:W-:Y:S05]  /*23040*/  BRA `(.L_x_6149) ;  /* 0xfffffe6400807947 */ /* 0x000fea000383ffff */
.L_x_5859:
[----:B------:R-:W1:Y:S01]  /*23050*/  LDC R39, c[0x0][0x3f4] ;  /* 0x0000fd00ff277b82 */ /* 0x000e620000000800 */
[----:B------:R-:W-:Y:S01]  /*23060*/  BSSY B1, `(.L_x_6150) ;  /* 0x0000008000017945 */ /* 0x000fe20003800000 */
[----:B------:R-:W-:Y:S02]  /*23070*/  IMAD.MOV.U32 R13, RZ, RZ, R27 ;  /* 0x000000ffff0d7224 */ /* 0x000fe400078e001b */
[----:B------:R-:W-:Y:S02]  /*23080*/  IMAD.MOV.U32 R12, RZ, RZ, RZ ;  /* 0x000000ffff0c7224 */ /* 0x000fe400078e00ff */
[----:B0-----:R-:W-:Y:S02]  /*23090*/  IMAD.MOV.U32 R11, RZ, RZ, 0x1c1f ;  /* 0x00001c1fff0b7424 */ /* 0x001fe400078e00ff */
[----:B------:R-:W-:-:S07]  /*230a0*/  IMAD.MOV.U32 R15, RZ, RZ, -0x1 ;  /* 0xffffffffff0f7424 */ /* 0x000fce00078e00ff */
[----:B-1-3--:R-:W-:Y:S05]  /*230b0*/  WARPSYNC.COLLECTIVE R15, `(.L_x_6151) ;  /* 0x000000000f087348 */ /* 0x00afea0003c00000 */
[----:B------:R0:W2:Y:S02]  /*230c0*/  SHFL.IDX P6, R14, R13, R12, R11 ;  /* 0x0000000c0d0e7389 */ /* 0x0000a400000c000b */
[----:B0123--:R-:W-:Y:S01]  /*230d0*/  ENDCOLLECTIVE ;  /* 0x000000000000791b */ /* 0x00ffe20003800000 */
.L_x_6151:
[----:B------:R-:W-:Y:S05]  /*230e0*/  BSYNC B1 ;  /* 0x0000000000017941 */ /* 0x000fea0003800000 */
.L_x_6150:
[----:B------:R-:W-:Y:S01]  /*230f0*/  IMAD.MOV.U32 R13, RZ, RZ, R26 ;  /* 0x000000ffff0d7224 */ /* 0x000fe200078e001a */
[----:B------:R-:W-:Y:S01]  /*23100*/  ISETP.GE.AND P0, PT, R18, R39, PT ;  /* 0x000000271200720c */ /* 0x000fe20003f06270 */
[----:B------:R-:W-:Y:S02]  /*23110*/  IMAD.MOV.U32 R12, RZ, RZ, RZ ;  /* 0x000000ffff0c7224 */ /* 0x000fe400078e00ff */
[----:B------:R-:W-:Y:S02]  /*23120*/  IMAD.MOV.U32 R11, RZ, RZ, 0x1c1f ;  /* 0x00001c1fff0b7424 */ /* 0x000fe400078e00ff */
[----:B------:R-:W-:Y:S02]  /*23130*/  IMAD.MOV.U32 R15, RZ, RZ, -0x1 ;  /* 0xffffffffff0f7424 */ /* 0x000fe400078e00ff */
[----:B------:R-:W-:Y:S02]  /*23140*/  IMAD.MOV.U32 R0, RZ, RZ, R14 ;  /* 0x000000ffff007224 */ /* 0x000fe400078e000e */
[----:B------:R-:W-:-:S07]  /*23150*/  IMAD R3, R23, R6, RZ ;  /* 0x0000000617037224 */ /* 0x000fce00078e02ff */
[----:B------:R-:W-:Y:S05]  /*23160*/  WARPSYNC.COLLECTIVE R15, `(.L_x_6152) ;  /* 0x000000000f087348 */ /* 0x000fea0003c00000 */
[----:B------:R0:W1:Y:S02]  /*23170*/  SHFL.IDX P6, R14, R13, R12, R11 ;  /* 0x0000000c0d0e7389 */ /* 0x00006400000c000b */
[----:B01----:R-:W-:Y:S01]  /*23180*/  ENDCOLLECTIVE ;  /* 0x000000000000791b */ /* 0x003fe20003800000 */
.L_x_6152:
[----:B------:R-:W-:Y:S01]  /*23190*/  ISETP.GE.OR P1, PT, R34, R3, P0 ;  /* 0x000000032200720c */ /* 0x000fe20000726670 */
[----:B------:R-:W-:-:S12]  /*231a0*/  IMAD.MOV.U32 R13, RZ, RZ, R25 ;  /* 0x000000ffff0d7224 */ /* 0x000fd800078e0019 */
[C---:B------:R-:W-:Y:S01]  /*231b0*/  @!P1 IMAD.SHL.U32 R7, R18.reuse, 0x2, RZ ;  /* 0x0000000212079824 */ /* 0x040fe200078e00ff */
[----:B------:R-:W-:Y:S01]  /*231c0*/  @!P1 SHF.L.U64.HI R6, R18, 0x1, R19 ;  /* 0x0000000112069819 */ /* 0x000fe20000010213 */
[----:B------:R-:W-:-:S07]  /*231d0*/  IMAD.MOV.U32 R4, RZ, RZ, R14 ;  /* 0x000000ffff047224 */ /* 0x000fce00078e000e */
[----:B------:R-:W-:Y:S05]  /*231e0*/  WARPSYNC.COLLECTIVE R15, `(.L_x_6153) ;  /* 0x000000000f087348 */ /* 0x000fea0003c00000 */
[----:B------:R0:W1:Y:S02]  /*231f0*/  SHFL.IDX P6, R14, R13, R12, R11 ;  /* 0x0000000c0d0e7389 */ /* 0x00006400000c000b */
[----:B01----:R-:W-:Y:S01]  /*23200*/  ENDCOLLECTIVE ;  /* 0x000000000000791b */ /* 0x003fe20003800000 */
.L_x_6153:
[----:B------:R-:W-:-:S05]  /*23210*/  @!P1 IADD3 R8, P2, R4, R7, RZ ;  /* 0x0000000704089210 */ /* 0x000fca0007f5e0ff */
[----:B------:R-:W-:Y:S02]  /*23220*/  @!P1 IMAD.X R9, R0, 0x1, R6, P2 ;  /* 0x0000000100099824 */ /* 0x000fe400010e0606 */
[----:B------:R-:W-:Y:S02]  /*23230*/  IMAD.MOV.U32 R13, RZ, RZ, R35 ;  /* 0x000000ffff0d7224 */ /* 0x000fe400078e0023 */
[----:B------:R-:W-:-:S07]  /*23240*/  IMAD.MOV.U32 R5, RZ, RZ, R14 ;  /* 0x000000ffff057224 */ /* 0x000fce00078e000e */
[----:B------:R-:W-:Y:S05]  /*23250*/  WARPSYNC.COLLECTIVE R15, `(.L_x_6154) ;  /* 0x000000000f087348 */ /* 0x000fea0003c00000 */
[----:B------:R0:W1:Y:S02]  /*23260*/  SHFL.IDX P6, R14, R13, R12, R11 ;  /* 0x0000000c0d0e7389 */ /* 0x00006400000c000b */
[----:B01----:R-:W-:Y:S01]  /*23270*/  ENDCOLLECTIVE ;  /* 0x000000000000791b */ /* 0x003fe20003800000 */
.L_x_6154:
[----:B------:R-:W2:Y:S01]  /*23280*/  @!P1 LD.E.128 R8, desc[UR42][R8.64] ;  /* 0x0000002a08089980 */ /* 0x000ea2000c101d00 */
[----:B------:R-:W-:-:S05]  /*23290*/  @!P1 IADD3 R4, P2, R14, R7, RZ ;  /* 0x000000070e049210 */ /* 0x000fca0007f5e0ff */
[----:B------:R-:W-:-:S06]  /*232a0*/  @!P1 IMAD.X R5, R5, 0x1, R6, P2 ;  /* 0x0000000105059824 */ /* 0x000fcc00010e0606 */
[----:B------:R-:W5:Y:S01]  /*232b0*/  @!P1 LD.E.128 R4, desc[UR42][R4.64] ;  /* 0x0000002a04049980 */ /* 0x000f62000c101d00 */
[----:B------:R-:W-:Y:S02]  /*232c0*/  CS2R R20, SRZ ;  /* 0x0000000000147805 */ /* 0x000fe4000001ff00 */
[----:B------:R-:W-:Y:S01]  /*232d0*/  CS2R R28, SRZ ;  /* 0x00000000001c7805 */ /* 0x000fe2000001ff00 */
[----:B------:R-:W-:Y:S01]  /*232e0*/  IMAD.MOV.U32 R13, RZ, RZ, R27 ;  /* 0x000000ffff0d7224 */ /* 0x000fe200078e001b */
[----:B------:R-:W-:Y:S02]  /*232f0*/  CS2R R30, SRZ ;  /* 0x00000000001e7805 */ /* 0x000fe4000001ff00 */
[----:B------:R-:W-:Y:S01]  /*23300*/  CS2R R32, SRZ ;  /* 0x0000000000207805 */ /* 0x000fe2000001ff00 */
[----:B--2---:R-:W-:Y:S02]  /*23310*/  @!P1 IMAD.MOV.U32 R21, RZ, RZ, R9 ;  /* 0x000000ffff159224 */ /* 0x004fe400078e0009 */
[----:B------:R-:W-:-:S02]  /*23320*/  @!P1 IMAD.MOV.U32 R29, RZ, RZ, R11 ;  /* 0x000000ffff1d9224 */ /* 0x000fc400078e000b */
[----:B------:R-:W-:Y:S02]  /*23330*/  IMAD.MOV.U32 R12, RZ, RZ, R21 ;  /* 0x000000ffff0c7224 */ /* 0x000fe400078e0015 */
[----:B------:R-:W-:Y:S02]  /*23340*/  IMAD.MOV.U32 R11, RZ, RZ, 0x1c1f ;  /* 0x00001c1fff0b7424 */ /* 0x000fe400078e00ff */
[----:B------:R-:W-:Y:S01]  /*23350*/  @!P1 IMAD.MOV.U32 R20, RZ, RZ, R8 ;  /* 0x000000ffff149224 */ /* 0x000fe200078e0008 */
[----:B------:R-:W-:Y:S01]  /*23360*/  PRMT R42, R12, 0x7610, R42 ;  /* 0x000076100c2a7816 */ /* 0x000fe2000000002a */
[----:B------:R-:W-:Y:S02]  /*23370*/  IMAD.MOV.U32 R12, RZ, RZ, 0x1 ;  /* 0x00000001ff0c7424 */ /* 0x000fe400078e00ff */
[----:B------:R-:W-:Y:S02]  /*23380*/  IMAD.MOV.U32 R0, RZ, RZ, R20 ;  /* 0x000000ffff007224 */ /* 0x000fe400078e0014 */
[----:B------:R-:W-:-:S07]  /*23390*/  @!P1 IMAD.MOV.U32 R28, RZ, RZ, R10 ;  /* 0x000000ffff1c9224 */ /* 0x000fce00078e000a */
[----:B-----5:R-:W-:Y:S05]  /*233a0*/  WARPSYNC.COLLECTIVE R15, `(.L_x_6155) ;  /* 0x000000000f087348 */ /* 0x020fea0003c00000 */
[----:B------:R0:W1:Y:S02]  /*233b0*/  SHFL.IDX P6, R14, R13, R12, R11 ;  /* 0x0000000c0d0e7389 */ /* 0x00006400000c000b */
[----:B01---5:R-:W-:Y:S01]  /*233c0*/  ENDCOLLECTIVE ;  /* 0x000000000000791b */ /* 0x023fe20003800000 */
.L_x_6155:
[----:B------:R-:W-:Y:S01]  /*233d0*/  IMAD.MOV.U32 R9, RZ, RZ, R29 ;  /* 0x000000ffff097224 */ /* 0x000fe200078e001d */
[----:B------:R-:W-:Y:S01]  /*233e0*/  PRMT R36, R36, 0x5410, R0 ;  /* 0x0000541024247816 */ /* 0x000fe20000000000 */
[----:B------:R-:W-:Y:S02]  /*233f0*/  IMAD.MOV.U32 R8, RZ, RZ, R28 ;  /* 0x000000ffff087224 */ /* 0x000fe400078e001c */
[----:B------:R-:W-:Y:S01]  /*23400*/  @!P1 IMAD.MOV.U32 R30, RZ, RZ, R4 ;  /* 0x000000ffff1e9224 */ /* 0x000fe200078e0004 */
[----:B------:R-:W-:Y:S01]  /*23410*/  PRMT R37, R9, 0x7610, R37 ;  /* 0x0000761009257816 */ /* 0x000fe20000000025 */
[----:B------:R-:W-:Y:S01]  /*23420*/  @!P1 IMAD.MOV.U32 R31, RZ, RZ, R5 ;  /* 0x000000ffff1f9224 */ /* 0x000fe200078e0005 */
[----:B------:R-:W-:Y:S01]  /*23430*/  PRMT R36, R8, 0x7610, R36 ;  /* 0x0000761008247816 */ /* 0x000fe20000000024 */
[----:B------:R-:W-:Y:S02]  /*23440*/  @!P1 IMAD.MOV.U32 R32, RZ, RZ, R6 ;  /* 0x000000ffff209224 */ /* 0x000fe400078e0006 */
[----:B------:R-:W-:-:S02]  /*23450*/  @!P1 IMAD.MOV.U32 R33, RZ, RZ, R7 ;  /* 0x000000ffff219224 */ /* 0x000fc400078e0007 */
[----:B------:R-:W-:Y:S02]  /*23460*/  IMAD.MOV.U32 R13, RZ, RZ, R26 ;  /* 0x000000ffff0d7224 */ /* 0x000fe400078e001a */
[----:B------:R-:W-:Y:S02]  /*23470*/  IMAD.MOV.U32 R4, RZ, RZ, R30 ;  /* 0x000000ffff047224 */ /* 0x000fe400078e001e */
[----:B------:R-:W-:Y:S02]  /*23480*/  IMAD.MOV.U32 R5, RZ, RZ, R31 ;  /* 0x000000ffff057224 */ /* 0x000fe400078e001f */
[----:B------:R-:W-:Y:S02]  /*23490*/  IMAD.MOV.U32 R6, RZ, RZ, R32 ;  /* 0x000000ffff067224 */ /* 0x000fe400078e0020 */
[----:B------:R-:W-:Y:S01]  /*234a0*/  IMAD.MOV.U32 R7, RZ, RZ, R33 ;  /* 0x000000ffff077224 */ /* 0x000fe200078e0021 */
[----:B------:R-:W-:Y:S01]  /*234b0*/  PRMT R42, R42, 0x5410, R5 ;  /* 0x000054102a2a7816 */ /* 0x000fe20000000005 */
[----:B------:R-:W-:Y:S01]  /*234c0*/  IMAD.MOV.U32 R0, RZ, RZ, R14 ;  /* 0x000000ffff007224 */ /* 0x000fe200078e000e */
[----:B------:R-:W-:-:S07]  /*234d0*/  PRMT R40, R6, 0x5410, R4 ;  /* 0x0000541006287816 */ /* 0x000fce0000000004 */
[----:B------:R-:W-:Y:S05]  /*234e0*/  WARPSYNC.COLLECTIVE R15, `(.L_x_6156) ;  /* 0x000000000f087348 */ /* 0x000fea0003c00000 */
[----:B------:R0:W1:Y:S02]  /*234f0*/  SHFL.IDX P6, R14, R13, R12, R11 ;  /* 0x0000000c0d0e7389 */ /* 0x00006400000c000b */
[----:B01----:R-:W-:Y:S01]  /*23500*/  ENDCOLLECTIVE ;  /* 0x000000000000791b */ /* 0x003fe20003800000 */
.L_x_6156:
[----:B------:R-:W-:Y:S02]  /*23510*/  PRMT R43, R43, 0x5410, R7 ;  /* 0x000054102b2b7816 */ /* 0x000fe40000000007 */
[----:B------:R-:W-:Y:S01]  /*23520*/  CS2R R4, SRZ ;  /* 0x0000000000047805 */ /* 0x000fe2000001ff00 */
[----:B------:R-:W-:Y:S02]  /*23530*/  IMAD.MOV.U32 R13, RZ, RZ, R25 ;  /* 0x000000ffff0d7224 */ /* 0x000fe400078e0019 */
[----:B------:R-:W-:-:S07]  /*23540*/  IMAD.MOV.U32 R24, RZ, RZ, R14 ;  /* 0x000000ffff187224 */ /* 0x000fce00078e000e */
[----:B------:R-:W-:Y:S05]  /*23550*/  WARPSYNC.COLLECTIVE R15, `(.L_x_6157) ;  /* 0x000000000f087348 */ /* 0x000fea0003c00000 */
[----:B------:R0:W1:Y:S02]  /*23560*/  SHFL.IDX P6, R14, R13, R12, R11 ;  /* 0x0000000c0d0e7389 */ /* 0x00006400000c000b */
[----:B01----:R-:W-:Y:S01]  /*23570*/  ENDCOLLECTIVE ;  /* 0x000000000000791b */ /* 0x003fe20003800000 */
.L_x_6157:
[----:B------:R-:W-:Y:S02]  /*23580*/  IMAD.MOV.U32 R13, RZ, RZ, R35 ;  /* 0x000000ffff0d7224 */ /* 0x000fe400078e0023 */
[----:B------:R-:W-:-:S07]  /*23590*/  IMAD.MOV.U32 R25, RZ, RZ, R14 ;  /* 0x000000ffff197224 */ /* 0x000fce00078e000e */
[----:B------:R-:W-:Y:S05]  /*235a0*/  WARPSYNC.COLLECTIVE R15, `(.L_x_6158) ;  /* 0x000000000f087348 */ /* 0x000fea0003c00000 */
[----:B------:R0:W1:Y:S02]  /*235b0*/  SHFL.IDX P6, R14, R13, R12, R11 ;  /* 0x0000000c0d0e7389 */ /* 0x00006400000c000b */
[----:B01----:R-:W-:Y:S01]  /*235c0*/  ENDCOLLECTIVE ;  /* 0x000000000000791b */ /* 0x003fe20003800000 */
.L_x_6158:
[----:B------:R-:W-:Y:S05]  /*235d0*/  BRA `(.L_x_6159) ;  /* 0xfffffe7000a47947 */ /* 0x000fea000383ffff */
.L_x_5863:
[----:B0-----:R0:W1:Y:S02]  /*235e0*/  SYNCS.PHASECHK.TRANS64.TRYWAIT P1, [R2+URZ+0x28c00], R13 ;  /* 0x028c000d020075a7 */ /* 0x001064000802017f */
[----:B-1----:R-:W-:Y:S05]  /*235f0*/  @!P1 NANOSLEEP.SYNCS 0x989680 ;  /* 0x009896800000995d */ /* 0x002fea0003900000 */
[----:B------:R-:W1:Y:S02]  /*23600*/  @!P1 SYNCS.PHASECHK.TRANS64 P1, [R2+URZ+0x28c00], R13 ;  /* 0x028c000d020095a7 */ /* 0x000e64000802007f */
[----:B-1----:R-:W-:Y:S05]  /*23610*/  @!P1 BRA `(.L_x_5863) ;  /* 0xfffffffc00f09947 */ /* 0x002fea000383ffff */
[----:B------:R-:W-:Y:S05]  /*23620*/  BRA `(.L_x_6160) ;  /* 0xfffffe7400447947 */ /* 0x000fea000383ffff */
.L_x_5869:
[----:B--2---:R2:W3:Y:S02]  /*23630*/  SYNCS.PHASECHK.TRANS64.TRYWAIT P1, [R15+URZ+0x28c30], R56 ;  /* 0x028c30380f0075a7 */ /* 0x0044e4000802017f */
[----:B---3--:R-:W-:Y:S05]  /*23640*/  @!P1 NANOSLEEP.SYNCS 0x989680 ;  /* 0x009896800000995d */ /* 0x008fea0003900000 */
[----:B------:R-:W3:Y:S02]  /*23650*/  @!P1 SYNCS.PHASECHK.TRANS64 P1, [R15+URZ+0x28c30], R56 ;  /* 0x028c30380f0095a7 */ /* 0x000ee4000802007f */
[----:B---3--:R-:W-:Y:S05]  /*23660*/  @!P1 BRA `(.L_x_5869) ;  /* 0xfffffffc00f09947 */ /* 0x008fea000383ffff */
[----:B------:R-:W-:Y:S05]  /*23670*/  BRA `(.L_x_5868) ;  /* 0xfffffe8000fc7947 */ /* 0x000fea000383ffff */
.L_x_5883:
[----:B--2---:R2:W3:Y:S02]  /*23680*/  SYNCS.PHASECHK.TRANS64.TRYWAIT P1, [R15+URZ+0x28c50], R56 ;  /* 0x028c50380f0075a7 */ /* 0x0044e4000802017f */
[----:B---3--:R-:W-:Y:S05]  /*23690*/  @!P1 NANOSLEEP.SYNCS 0x989680 ;  /* 0x009896800000995d */ /* 0x008fea0003900000 */
[----:B------:R-:W3:Y:S02]  /*236a0*/  @!P1 SYNCS.PHASECHK.TRANS64 P1, [R15+URZ+0x28c50], R56 ;  /* 0x028c50380f0095a7 */ /* 0x000ee4000802007f */
[----:B---3--:R-:W-:Y:S05]  /*236b0*/  @!P1 BRA `(.L_x_5883) ;  /* 0xfffffffc00f09947 */ /* 0x008fea000383ffff */
[----:B------:R-:W-:Y:S05]  /*236c0*/  BRA `(.L_x_5882) ;  /* 0xfffffe9c00cc7947 */ /* 0x000fea000383ffff */
.L_x_5896:
[----:B-1----:R1:W2:Y:S02]  /*236d0*/  SYNCS.PHASECHK.TRANS64.TRYWAIT P1, [R209+URZ+0x28c30], R210 ;  /* 0x028c30d2d10075a7 */ /* 0x0022a4000802017f */
[----:B--2---:R-:W-:Y:S05]  /*236e0*/  @!P1 NANOSLEEP.SYNCS 0x989680 ;  /* 0x009896800000995d */ /* 0x004fea0003900000 */
[----:B------:R-:W2:Y:S02]  /*236f0*/  @!P1 SYNCS.PHASECHK.TRANS64 P1, [R209+URZ+0x28c30], R210 ;  /* 0x028c30d2d10095a7 */ /* 0x000ea4000802007f */
[----:B--2---:R-:W-:Y:S05]  /*23700*/  @!P1 BRA `(.L_x_5896) ;  /* 0xfffffffc00f09947 */ /* 0x004fea000383ffff */
[----:B------:R-:W-:Y:S05]  /*23710*/  BRA `(.L_x_5895) ;  /* 0xfffffea400547947 */ /* 0x000fea000383ffff */
.L_x_5910:
[----:B---3--:R3:W4:Y:S02]  /*23720*/  SYNCS.PHASECHK.TRANS64.TRYWAIT P1, [R209+URZ+0x28c50], R210 ;  /* 0x028c50d2d10075a7 */ /* 0x008724000802017f */
[----:B----4-:R-:W-:Y:S05]  /*23730*/  @!P1 NANOSLEEP.SYNCS 0x989680 ;  /* 0x009896800000995d */ /* 0x010fea0003900000 */
[----:B------:R-:W4:Y:S02]  /*23740*/  @!P1 SYNCS.PHASECHK.TRANS64 P1, [R209+URZ+0x28c50], R210 ;  /* 0x028c50d2d10095a7 */ /* 0x000f24000802007f */
[----:B----4-:R-:W-:Y:S05]  /*23750*/  @!P1 BRA `(.L_x_5910) ;  /* 0xfffffffc00f09947 */ /* 0x010fea000383ffff */
[----:B------:R-:W-:Y:S05]  /*23760*/  BRA `(.L_x_5909) ;  /* 0xfffffec400dc7947 */ /* 0x000fea000383ffff */
.L_x_5924:
[----:B-1----:R1:W2:Y:S02]  /*23770*/  SYNCS.PHASECHK.TRANS64.TRYWAIT P2, [R15+URZ+0x28c30], R203 ;  /* 0x028c30cb0f0075a7 */ /* 0x0022a4000804017f */
[----:B--2---:R-:W-:Y:S05]  /*23780*/  @!P2 NANOSLEEP.SYNCS 0x989680 ;  /* 0x009896800000a95d */ /* 0x004fea0003900000 */
[----:B------:R-:W2:Y:S02]  /*23790*/  @!P2 SYNCS.PHASECHK.TRANS64 P2, [R15+URZ+0x28c30], R203 ;  /* 0x028c30cb0f00a5a7 */ /* 0x000ea4000804007f */
[----:B--2---:R-:W-:Y:S05]  /*237a0*/  @!P2 BRA `(.L_x_5924) ;  /* 0xfffffffc00f0a947 */ /* 0x004fea000383ffff */
[----:B------:R-:W-:Y:S05]  /*237b0*/  BRA `(.L_x_5923) ;  /* 0xfffffecc00a87947 */ /* 0x000fea000383ffff */
.L_x_5930:
[----:B----4-:R4:W0:Y:S02]  /*237c0*/  SYNCS.PHASECHK.TRANS64.TRYWAIT P2, [R15+URZ+0x28c50], R203 ;  /* 0x028c50cb0f0075a7 */ /* 0x010824000804017f */
[----:B0-----:R-:W-:Y:S05]  /*237d0*/  @!P2 NANOSLEEP.SYNCS 0x989680 ;  /* 0x009896800000a95d */ /* 0x001fea0003900000 */
[----:B------:R-:W0:Y:S02]  /*237e0*/  @!P2 SYNCS.PHASECHK.TRANS64 P2, [R15+URZ+0x28c50], R203 ;  /* 0x028c50cb0f00a5a7 */ /* 0x000e24000804007f */
[----:B0-----:R-:W-:Y:S05]  /*237f0*/  @!P2 BRA `(.L_x_5930) ;  /* 0xfffffffc00f0a947 */ /* 0x001fea000383ffff */
[----:B------:R-:W-:Y:S05]  /*23800*/  BRA `(.L_x_5929) ;  /* 0xfffffee400087947 */ /* 0x000fea000383ffff */
.L_x_5939:
[----:B-1----:R1:W2:Y:S02]  /*23810*/  SYNCS.PHASECHK.TRANS64.TRYWAIT P1, [R20+URZ+0x28c30], R202 ;  /* 0x028c30ca140075a7 */ /* 0x0022a4000802017f */
[----:B--2---:R-:W-:Y:S05]  /*23820*/  @!P1 NANOSLEEP.SYNCS 0x989680 ;  /* 0x009896800000995d */ /* 0x004fea0003900000 */
[----:B------:R-:W2:Y:S02]  /*23830*/  @!P1 SYNCS.PHASECHK.TRANS64 P1, [R20+URZ+0x28c30], R202 ;  /* 0x028c30ca140095a7 */ /* 0x000ea4000802007f */
[----:B--2---:R-:W-:Y:S05]  /*23840*/  @!P1 BRA `(.L_x_5939) ;  /* 0xfffffffc00f09947 */ /* 0x004fea000383ffff */
[----:B------:R-:W-:Y:S05]  /*23850*/  BRA `(.L_x_5938) ;  /* 0xfffffee800207947 */ /* 0x000fea000383ffff */
.L_x_5953:
[----:B-1----:R1:W2:Y:S02]  /*23860*/  SYNCS.PHASECHK.TRANS64.TRYWAIT P1, [R20+URZ+0x28c50], R202 ;  /* 0x028c50ca140075a7 */ /* 0x0022a4000802017f */
[----:B--2---:R-:W-:Y:S05]  /*23870*/  @!P1 NANOSLEEP.SYNCS 0x989680 ;  /* 0x009896800000995d */ /* 0x004fea0003900000 */
[----:B------:R-:W2:Y:S02]  /*23880*/  @!P1 SYNCS.PHASECHK.TRANS64 P1, [R20+URZ+0x28c50], R202 ;  /* 0x028c50ca140095a7 */ /* 0x000ea4000802007f */
[----:B--2---:R-:W-:Y:S05]  /*23890*/  @!P1 BRA `(.L_x_5953) ;  /* 0xfffffffc00f09947 */ /* 0x004fea000383ffff */
[----:B------:R-:W-:Y:S05]  /*238a0*/  BRA `(.L_x_5952) ;  /* 0xffffff0800307947 */ /* 0x000fea000383ffff */
.L_x_5997:
[----:B------:R-:W0:Y:S01]  /*238b0*/  S2R R13, SR_TID.X ;  /* 0x00000000000d7919 */ /* 0x000e220000002100 */
[----:B------:R-:W-:Y:S01]  /*238c0*/  BSSY B1, `(.L_x_6161) ;  /* 0x0000009000017945 */ /* 0x000fe20003800000 */
[----:B------:R-:W-:Y:S02]  /*238d0*/  IMAD.MOV.U32 R12, RZ, RZ, RZ ;  /* 0x000000ffff0c7224 */ /* 0x000fe400078e00ff */
[----:B------:R-:W-:Y:S02]  /*238e0*/  IMAD.MOV.U32 R11, RZ, RZ, 0x1f ;  /* 0x0000001fff0b7424 */ /* 0x000fe400078e00ff */
[----:B------:R-:W-:Y:S01]  /*238f0*/  IMAD.MOV.U32 R15, RZ, RZ, -0x1 ;  /* 0xffffffffff0f7424 */ /* 0x000fe200078e00ff */
[----:B0-----:R-:W-:-:S04]  /*23900*/  SHF.R.U32.HI R13, RZ, 0x5, R13 ;  /* 0x00000005ff0d7819 */ /* 0x001fc8000001160d */
[----:B------:R-:W-:-:S07]  /*23910*/  LOP3.LUT R13, R13, 0x3, RZ, 0xc0, !PT ;  /* 0x000000030d0d7812 */ /* 0x000fce00078ec0ff */
[----:B-1----:R-:W-:Y:S05]  /*23920*/  WARPSYNC.COLLECTIVE R15, `(.L_x_6162) ;  /* 0x000000000f087348 */ /* 0x002fea0003c00000 */
[----:B-1----:R0:W1:Y:S02]  /*23930*/  SHFL.IDX P6, R14, R13, R12, R11 ;  /* 0x0000000c0d0e7389 */ /* 0x00206400000c000b */
[----:B01----:R-:W-:Y:S01]  /*23940*/  ENDCOLLECTIVE ;  /* 0x000000000000791b */ /* 0x003fe20003800000 */
.L_x_6162:
[----:B------:R-:W-:Y:S05]  /*23950*/  BSYNC B1 ;  /* 0x0000000000017941 */ /* 0x000fea0003800000 */
.L_x_6161:
[----:B------:R-:W-:Y:S05]  /*23960*/  BRA `(.L_x_6163) ;  /* 0xffffff8000d07947 */ /* 0x000fea000383ffff */
.L_x_5999:
[----:B------:R-:W-:Y:S01]  /*23970*/  BSSY B1, `(.L_x_6164) ;  /* 0x0000006000017945 */ /* 0x000fe20003800000 */
[----:B------:R-:W-:-:S07]  /*23980*/  IMAD.MOV.U32 R15, RZ, RZ, -0x1 ;  /* 0xffffffffff0f7424 */ /* 0x000fce00078e00ff */
[----:B0-----:R-:W-:Y:S05]  /*23990*/  WARPSYNC.COLLECTIVE R15, `(.L_x_6165) ;  /* 0x000000000f0c7348 */ /* 0x001fea0003c00000 */
[----:B------:R-:W-:Y:S02]  /*239a0*/  ELECT P6, UR62, PT ;  /* 0x00000000003e782f */ /* 0x000fe400038c0000 */
[----:B------:R-:W-:Y:S01]  /*239b0*/  MOV R14, UR62 ;  /* 0x0000003e000e7c02 */ /* 0x000fe20008000f00 */
[----:B0-----:R-:W-:Y:S10]  /*239c0*/  ENDCOLLECTIVE ;  /* 0x000000000000791b */ /* 0x001ff40003800000 */
.L_x_6165:
[----:B------:R-:W-:Y:S05]  /*239d0*/  BSYNC B1 ;  /* 0x0000000000017941 */ /* 0x000fea0003800000 */
.L_x_6164:
[----:B------:R-:W-:Y:S05]  /*239e0*/  BRA `(.L_x_5998) ;  /* 0xffffff8000c87947 */ /* 0x000fea000383ffff */
.L_x_6001:
[----:B0-----:R0:W1:Y:S02]  /*239f0*/  SYNCS.PHASECHK.TRANS64.TRYWAIT P0, [R18+URZ+0x28c20], R2 ;  /* 0x028c2002120075a7 */ /* 0x001064000800017f */
[----:B-1----:R-:W-:Y:S05]  /*23a00*/  @!P0 NANOSLEEP.SYNCS 0x989680 ;  /* 0x009896800000895d */ /* 0x002fea0003900000 */
[----:B------:R-:W1:Y:S02]  /*23a10*/  @!P0 SYNCS.PHASECHK.TRANS64 P0, [R18+URZ+0x28c20], R2 ;  /* 0x028c2002120085a7 */ /* 0x000e64000800007f */
[----:B-1----:R-:W-:Y:S05]  /*23a20*/  @!P0 BRA `(.L_x_6001) ;  /* 0xfffffffc00f08947 */ /* 0x002fea000383ffff */
[----:B------:R-:W-:Y:S05]  /*23a30*/  BRA `(.L_x_6166) ;  /* 0xffffff8000d87947 */ /* 0x000fea000383ffff */
.L_x_6005:
[----:B0-----:R0:W1:Y:S02]  /*23a40*/  SYNCS.PHASECHK.TRANS64.TRYWAIT P0, [R11+URZ+0x28ca0], R2 ;  /* 0x028ca0020b0075a7 */ /* 0x001064000800017f */
[----:B-1----:R-:W-:Y:S05]  /*23a50*/  @!P0 NANOSLEEP.SYNCS 0x989680 ;  /* 0x009896800000895d */ /* 0x002fea0003900000 */
[----:B------:R-:W1:Y:S02]  /*23a60*/  @!P0 SYNCS.PHASECHK.TRANS64 P0, [R11+URZ+0x28ca0], R2 ;  /* 0x028ca0020b0085a7 */ /* 0x000e64000800007f */
[----:B-1----:R-:W-:Y:S05]  /*23a70*/  @!P0 BRA `(.L_x_6005) ;  /* 0xfffffffc00f08947 */ /* 0x002fea000383ffff */
[----:B------:R-:W-:Y:S05]  /*23a80*/  BRA `(.L_x_6167) ;  /* 0xffffff8000f07947 */ /* 0x000fea000383ffff */
.L_x_6010:
[----:B-1----:R1:W2:Y:S02]  /*23a90*/  SYNCS.PHASECHK.TRANS64.TRYWAIT P0, [R11+URZ+0x28cc0], R2 ;  /* 0x028cc0020b0075a7 */ /* 0x0022a4000800017f */
[----:B--2---:R-:W-:Y:S05]  /*23aa0*/  @!P0 NANOSLEEP.SYNCS 0x989680 ;  /* 0x009896800000895d */ /* 0x004fea0003900000 */
[----:B------:R-:W2:Y:S02]  /*23ab0*/  @!P0 SYNCS.PHASECHK.TRANS64 P0, [R11+URZ+0x28cc0], R2 ;  /* 0x028cc0020b0085a7 */ /* 0x000ea4000800007f */
[----:B--2---:R-:W-:Y:S05]  /*23ac0*/  @!P0 BRA `(.L_x_6010) ;  /* 0xfffffffc00f08947 */ /* 0x004fea000383ffff */
[----:B------:R-:W-:Y:S05]  /*23ad0*/  BRA `(.L_x_6168) ;  /* 0xffffff84006c7947 */ /* 0x000fea000383ffff */
.L_x_6024:
[----:B0-----:R0:W1:Y:S02]  /*23ae0*/  SYNCS.PHASECHK.TRANS64.TRYWAIT P1, [R11+URZ+0x28ca0], R2 ;  /* 0x028ca0020b0075a7 */ /* 0x001064000802017f */
[----:B-1----:R-:W-:Y:S05]  /*23af0*/  @!P1 NANOSLEEP.SYNCS 0x989680 ;  /* 0x009896800000995d */ /* 0x002fea0003900000 */
[----:B------:R-:W1:Y:S02]  /*23b00*/  @!P1 SYNCS.PHASECHK.TRANS64 P1, [R11+URZ+0x28ca0], R2 ;  /* 0x028ca0020b0095a7 */ /* 0x000e64000802007f */
[----:B-1----:R-:W-:Y:S05]  /*23b10*/  @!P1 BRA `(.L_x_6024) ;  /* 0xfffffffc00f09947 */ /* 0x002fea000383ffff */
[----:B------:R-:W-:Y:S05]  /*23b20*/  BRA `(.L_x_6169) ;  /* 0xffffff8c00d07947 */ /* 0x000fea000383ffff */
.L_x_6029:
[----:B-1----:R1:W2:Y:S02]  /*23b30*/  SYNCS.PHASECHK.TRANS64.TRYWAIT P1, [R11+URZ+0x28cc0], R2 ;  /* 0x028cc0020b0075a7 */ /* 0x0022a4000802017f */
[----:B--2---:R-:W-:Y:S05]  /*23b40*/  @!P1 NANOSLEEP.SYNCS 0x989680 ;  /* 0x009896800000995d */ /* 0x004fea0003900000 */
[----:B------:R-:W2:Y:S02]  /*23b50*/  @!P1 SYNCS.PHASECHK.TRANS64 P1, [R11+URZ+0x28cc0], R2 ;  /* 0x028cc0020b0095a7 */ /* 0x000ea4000802007f */
[----:B--2---:R-:W-:Y:S05]  /*23b60*/  @!P1 BRA `(.L_x_6029) ;  /* 0xfffffffc00f09947 */ /* 0x004fea000383ffff */
[----:B------:R-:W-:Y:S05]  /*23b70*/  BRA `(.L_x_6170) ;  /* 0xffffff9000487947 */ /* 0x000fea000383ffff */
.L_x_6059:
[----:B------:R-:W0:Y:S01]  /*23b80*/  S2R R11, SR_TID.X ;  /* 0x00000000000b7919 */ /* 0x000e220000002100 */
[----:B------:R-:W-:Y:S01]  /*23b90*/  BSSY B0, `(.L_x_6171) ;  /* 0x000000a000007945 */ /* 0x000fe20003800000 */
[----:B------:R-:W-:Y:S02]  /*23ba0*/  IMAD.MOV.U32 R12, RZ, RZ, RZ ;  /* 0x000000ffff0c7224 */ /* 0x000fe400078e00ff */
[----:B------:R-:W-:Y:S01]  /*23bb0*/  IMAD.MOV.U32 R15, RZ, RZ, -0x1 ;  /* 0xffffffffff0f7424 */ /* 0x000fe200078e00ff */
[----:B0-----:R-:W-:-:S04]  /*23bc0*/  SHF.R.U32.HI R11, RZ, 0x5, R11 ;  /* 0x00000005ff0b7819 */ /* 0x001fc8000001160b */
[----:B------:R-:W-:-:S05]  /*23bd0*/  LOP3.LUT R11, R11, 0x3, RZ, 0xc0, !PT ;  /* 0x000000030b0b7812 */ /* 0x000fca00078ec0ff */
[----:B------:R-:W-:Y:S02]  /*23be0*/  IMAD.MOV.U32 R13, RZ, RZ, R11 ;  /* 0x000000ffff0d7224 */ /* 0x000fe400078e000b */
[----:B------:R-:W-:-:S07]  /*23bf0*/  IMAD.MOV.U32 R11, RZ, RZ, 0x1f ;  /* 0x0000001fff0b7424 */ /* 0x000fce00078e00ff */
[----:B-----5:R-:W-:Y:S05]  /*23c00*/  WARPSYNC.COLLECTIVE R15, `(.L_x_6172) ;  /* 0x000000000f087348 */ /* 0x020fea0003c00000 */
[----:B------:R0:W1:Y:S02]  /*23c10*/  SHFL.IDX P6, R14, R13, R12, R11 ;  /* 0x0000000c0d0e7389 */ /* 0x00006400000c000b */
[----:B01---5:R-:W-:Y:S01]  /*23c20*/  ENDCOLLECTIVE ;  /* 0x000000000000791b */ /* 0x023fe20003800000 */
.L_x_6172:
[----:B------:R-:W-:Y:S05]  /*23c30*/  BSYNC B0 ;  /* 0x0000000000007941 */ /* 0x000fea0003800000 */
.L_x_6171:
[----:B------:R-:W-:Y:S05]  /*23c40*/  BRA `(.L_x_6173) ;  /* 0xffffffa800e07947 */ /* 0x000fea000383ffff */
.L_x_6062:
[----:B0-----:R0:W1:Y:S02]  /*23c50*/  SYNCS.PHASECHK.TRANS64.TRYWAIT P0, [R25+URZ+0x28c40], R0 ;  /* 0x028c4000190075a7 */ /* 0x001064000800017f */
[----:B-1----:R-:W-:Y:S05]  /*23c60*/  @!P0 NANOSLEEP.SYNCS 0x989680 ;  /* 0x009896800000895d */ /* 0x002fea0003900000 */
[----:B------:R-:W1:Y:S02]  /*23c70*/  @!P0 SYNCS.PHASECHK.TRANS64 P0, [R25+URZ+0x28c40], R0 ;  /* 0x028c4000190085a7 */ /* 0x000e64000800007f */
[----:B-1----:R-:W-:Y:S05]  /*23c80*/  @!P0 BRA `(.L_x_6062) ;  /* 0xfffffffc00f08947 */ /* 0x002fea000383ffff */
[----:B------:R-:W-:Y:S05]  /*23c90*/  BRA `(.L_x_6174) ;  /* 0xffffffac00187947 */ /* 0x000fea000383ffff */
.L_x_6063:
        /* <DEDUP_REMOVED lines=8> */
.L_x_6176:
[----:B------:R-:W-:Y:S05]  /*23d20*/  BSYNC B0 ;  /* 0x0000000000007941 */ /* 0x000fea0003800000 */
.L_x_6175:
        /* <DEDUP_REMOVED lines=9> */
.L_x_6177:
[----:B------:R-:W-:Y:S02]  /*23dc0*/  IMAD.MOV.U32 R13, RZ, RZ, R5 ;  /* 0x000000ffff0d7224 */ /* 0x000fe400078e0005 */
[----:B------:R-:W-:Y:S02]  /*23dd0*/  IMAD.MOV.U32 R12, RZ, RZ, 0x1 ;  /* 0x00000001ff0c7424 */ /* 0x000fe400078e00ff */
[----:B------:R-:W-:-:S07]  /*23de0*/  IMAD.MOV.U32 R3, RZ, RZ, R14 ;  /* 0x000000ffff037224 */ /* 0x000fce00078e000e */
[----:B------:R-:W-:Y:S05]  /*23df0*/  WARPSYNC.COLLECTIVE R15, `(.L_x_6178) ;  /* 0x000000000f087348 */ /* 0x000fea0003c00000 */
[----:B------:R0:W1:Y:S02]  /*23e00*/  SHFL.IDX P6, R14, R13, R12, R11 ;  /* 0x0000000c0d0e7389 */ /* 0x00006400000c000b */
[----:B01----:R-:W-:Y:S01]  /*23e10*/  ENDCOLLECTIVE ;  /* 0x000000000000791b */ /* 0x003fe20003800000 */
.L_x_6178:
        /* <DEDUP_REMOVED lines=15> */
.L_x_6179:
[----:B------:R-:W-:Y:S02]  /*23f10*/  @P0 IMAD R6, R4, 0x2, R18 ;  /* 0x0000000204060824 */ /* 0x000fe400078e0212 */
[----:B------:R-:W-:Y:S02]  /*23f20*/  IMAD.MOV.U32 R13, RZ, RZ, R5 ;  /* 0x000000ffff0d7224 */ /* 0x000fe400078e0005 */
[----:B------:R-:W-:Y:S02]  /*23f30*/  IMAD.MOV.U32 R12, RZ, RZ, 0x2 ;  /* 0x00000002ff0c7424 */ /* 0x000fe400078e00ff */
[----:B------:R-:W-:-:S07]  /*23f40*/  IMAD.MOV.U32 R3, RZ, RZ, R14 ;  /* 0x000000ffff037224 */ /* 0x000fce00078e000e */
[----:B------:R-:W-:Y:S05]  /*23f50*/  WARPSYNC.COLLECTIVE R15, `(.L_x_6180) ;  /* 0x000000000f087348 */ /* 0x000fea0003c00000 */
[----:B------:R0:W1:Y:S02]  /*23f60*/  SHFL.IDX P6, R14, R13, R12, R11 ;  /* 0x0000000c0d0e7389 */ /* 0x00006400000c000b */
[----:B01----:R-:W-:Y:S01]  /*23f70*/  ENDCOLLECTIVE ;  /* 0x000000000000791b */ /* 0x003fe20003800000 */
.L_x_6180:
        /* <DEDUP_REMOVED lines=15> */
.L_x_6181:
[----:B------:R-:W-:Y:S02]  /*24070*/  @P0 IMAD R6, R4, 0x2, R18 ;  /* 0x0000000204060824 */ /* 0x000fe400078e0212 */
[----:B------:R-:W-:Y:S02]  /*24080*/  IMAD.MOV.U32 R13, RZ, RZ, R5 ;  /* 0x000000ffff0d7224 */ /* 0x000fe400078e0005 */
[----:B------:R-:W-:Y:S02]  /*24090*/  IMAD.MOV.U32 R12, RZ, RZ, 0x3 ;  /* 0x00000003ff0c7424 */ /* 0x000fe400078e00ff */
[----:B------:R-:W-:-:S07]  /*240a0*/  IMAD.MOV.U32 R3, RZ, RZ, R14 ;  /* 0x000000ffff037224 */ /* 0x000fce00078e000e */
[----:B------:R-:W-:Y:S05]  /*240b0*/  WARPSYNC.COLLECTIVE R15, `(.L_x_6182) ;  /* 0x000000000f087348 */ /* 0x000fea0003c00000 */
[----:B------:R0:W1:Y:S02]  /*240c0*/  SHFL.IDX P6, R14, R13, R12, R11 ;  /* 0x0000000c0d0e7389 */ /* 0x00006400000c000b */
[----:B01----:R-:W-:Y:S01]  /*240d0*/  ENDCOLLECTIVE ;  /* 0x000000000000791b */ /* 0x003fe20003800000 */
.L_x_6182:
        /* <DEDUP_REMOVED lines=10> */
.L_x_6183:
[----:B------:R-:W-:Y:S01]  /*24180*/  @!PT LDS RZ, [RZ] ;  /* 0x00000000fffff984 */ /* 0x000fe20000000800 */
[----:B------:R-:W-:Y:S01]  /*24190*/  @!PT LDS RZ, [RZ] ;  /* 0x00000000fffff984 */ /* 0x000fe20000000800 */
[----:B------:R-:W-:Y:S01]  /*241a0*/  @!PT LDS RZ, [RZ] ;  /* 0x00000000fffff984 */ /* 0x000fe20000000800 */
[----:B------:R0:W-:Y:S01]  /*241b0*/  @P0 LDGSTS.E.BYPASS.LTC128B.128 [R6+0x23400], desc[UR42][R2.64], !P2 ;  /* 0x2340000002060fae */ /* 0x0001e2000d101d6a */
[----:B------:R-:W-:Y:S01]  /*241c0*/  IMAD.MOV.U32 R0, RZ, RZ, R14 ;  /* 0x000000ffff007224 */ /* 0x000fe200078e000e */
[----:B------:R-:W-:Y:S06]  /*241d0*/  BRA `(.L_x_6184) ;  /* 0xffffffa800bc7947 */ /* 0x000fec000383ffff */
.L_x_6068:
        /* <DEDUP_REMOVED lines=9> */
.L_x_6185:
[C---:B------:R-:W-:Y:S01]  /*24270*/  VIADD R6, R31.reuse, 0x10 ;  /* 0x000000101f067836 */ /* 0x040fe20000000000 */
[----:B------:R-:W-:Y:S01]  /*24280*/  ISETP.GE.AND P0, PT, R31, R5, PT ;  /* 0x000000051f00720c */ /* 0x000fe20003f06270 */
[----:B------:R-:W-:Y:S02]  /*24290*/  IMAD.MOV.U32 R13, RZ, RZ, R0 ;  /* 0x000000ffff0d7224 */ /* 0x000fe400078e0000 */
[----:B------:R-:W-:-:S10]  /*242a0*/  IMAD.MOV.U32 R2, RZ, RZ, R14 ;  /* 0x000000ffff027224 */ /* 0x000fd400078e000e */
[----:B------:R-:W-:Y:S05]  /*242b0*/  WARPSYNC.COLLECTIVE R15, `(.L_x_6186) ;  /* 0x000000000f087348 */ /* 0x000fea0003c00000 */
[----:B------:R0:W1:Y:S02]  /*242c0*/  SHFL.IDX P6, R14, R13, R12, R11 ;  /* 0x0000000c0d0e7389 */ /* 0x00006400000c000b */
[----:B01----:R-:W-:Y:S01]  /*242d0*/  ENDCOLLECTIVE ;  /* 0x000000000000791b */ /* 0x003fe20003800000 */
.L_x_6186:
[----:B------:R-:W-:Y:S02]  /*242e0*/  IMAD.MOV.U32 R13, RZ, RZ, R4 ;  /* 0x000000ffff0d7224 */ /* 0x000fe400078e0004 */
[----:B------:R-:W-:Y:S02]  /*242f0*/  IMAD.MOV.U32 R12, RZ, RZ, 0x1 ;  /* 0x00000001ff0c7424 */ /* 0x000fe400078e00ff */
[----:B------:R-:W-:-:S07]  /*24300*/  IMAD.MOV.U32 R3, RZ, RZ, R14 ;  /* 0x000000ffff037224 */ /* 0x000fce00078e000e */
[----:B------:R-:W-:Y:S05]  /*24310*/  WARPSYNC.COLLECTIVE R15, `(.L_x_6187) ;  /* 0x000000000f087348 */ /* 0x000fea0003c00000 */
[----:B------:R0:W1:Y:S02]  /*24320*/  SHFL.IDX P6, R14, R13, R12, R11 ;  /* 0x0000000c0d0e7389 */ /* 0x00006400000c000b */
[----:B01----:R-:W-:Y:S01]  /*24330*/  ENDCOLLECTIVE ;  /* 0x000000000000791b */ /* 0x003fe20003800000 */
.L_x_6187:
        /* <DEDUP_REMOVED lines=15> */
.L_x_6188:
[----:B------:R-:W-:Y:S02]  /*24430*/  IMAD.MOV.U32 R13, RZ, RZ, R4 ;  /* 0x000000ffff0d7224 */ /* 0x000fe400078e0004 */
[----:B------:R-:W-:Y:S02]  /*24440*/  IMAD.MOV.U32 R12, RZ, RZ, 0x2 ;  /* 0x00000002ff0c7424 */ /* 0x000fe400078e00ff */
[----:B------:R-:W-:-:S07]  /*24450*/  IMAD.MOV.U32 R3, RZ, RZ, R14 ;  /* 0x000000ffff037224 */ /* 0x000fce00078e000e */
[----:B------:R-:W-:Y:S05]  /*24460*/  WARPSYNC.COLLECTIVE R15, `(.L_x_6189) ;  /* 0x000000000f087348 */ /* 0x000fea0003c00000 */
[----:B------:R0:W1:Y:S02]  /*24470*/  SHFL.IDX P6, R14, R13, R12, R11 ;  /* 0x0000000c0d0e7389 */ /* 0x00006400000c000b */
[----:B01----:R-:W-:Y:S01]  /*24480*/  ENDCOLLECTIVE ;  /* 0x000000000000791b */ /* 0x003fe20003800000 */
.L_x_6189:
        /* <DEDUP_REMOVED lines=16> */
.L_x_6190:
[----:B------:R-:W-:Y:S02]  /*24590*/  IMAD.MOV.U32 R13, RZ, RZ, R4 ;  /* 0x000000ffff0d7224 */ /* 0x000fe400078e0004 */
[----:B------:R-:W-:Y:S02]  /*245a0*/  IMAD.MOV.U32 R12, RZ, RZ, 0x3 ;  /* 0x00000003ff0c7424 */ /* 0x000fe400078e00ff */
[----:B------:R-:W-:-:S07]  /*245b0*/  IMAD.MOV.U32 R3, RZ, RZ, R14 ;  /* 0x000000ffff037224 */ /* 0x000fce00078e000e */
[----:B------:R-:W-:Y:S05]  /*245c0*/  WARPSYNC.COLLECTIVE R15, `(.L_x_6191) ;  /* 0x000000000f087348 */ /* 0x000fea0003c00000 */
[----:B------:R0:W1:Y:S02]  /*245d0*/  SHFL.IDX P6, R14, R13, R12, R11 ;  /* 0x0000000c0d0e7389 */ /* 0x00006400000c000b */
[----:B01----:R-:W-:Y:S01]  /*245e0*/  ENDCOLLECTIVE ;  /* 0x000000000000791b */ /* 0x003fe20003800000 */
.L_x_6191:
        /* <DEDUP_REMOVED lines=10> */
.L_x_6192:
[----:B------:R-:W-:Y:S01]  /*24690*/  @!PT LDS RZ, [RZ] ;  /* 0x00000000fffff984 */ /* 0x000fe20000000800 */
[----:B------:R-:W-:Y:S01]  /*246a0*/  @!PT LDS RZ, [RZ] ;  /* 0x00000000fffff984 */ /* 0x000fe20000000800 */
[----:B------:R-:W-:Y:S01]  /*246b0*/  @!PT LDS RZ, [RZ] ;  /* 0x00000000fffff984 */ /* 0x000fe20000000800 */
[----:B------:R1:W-:Y:S01]  /*246c0*/  @!P0 LDGSTS.E.BYPASS.LTC128B.128 [R8+0x21400], desc[UR42][R2.64], !P1 ;  /* 0x2140000002088fae */ /* 0x0003e2000c901d6a */
[----:B------:R-:W-:Y:S01]  /*246d0*/  IMAD.MOV.U32 R0, RZ, RZ, R14 ;  /* 0x000000ffff007224 */ /* 0x000fe200078e000e */
[----:B------:R-:W-:Y:S06]  /*246e0*/  BRA `(.L_x_6193) ;  /* 0xffffffac00e07947 */ /* 0x000fec000383ffff */
.L_x_6071:
[----:B0-----:R0:W1:Y:S02]  /*246f0*/  SYNCS.PHASECHK.TRANS64.TRYWAIT P0, [R18+URZ+0x28c20], R0 ;  /* 0x028c2000120075a7 */ /* 0x001064000800017f */
[----:B-1----:R-:W-:Y:S05]  /*24700*/  @!P0 NANOSLEEP.SYNCS 0x989680 ;  /* 0x009896800000895d */ /* 0x002fea0003900000 */
[----:B------:R-:W1:Y:S02]  /*24710*/  @!P0 SYNCS.PHASECHK.TRANS64 P0, [R18+URZ+0x28c20], R0 ;  /* 0x028c2000120085a7 */ /* 0x000e64000800007f */
[----:B-1----:R-:W-:Y:S05]  /*24720*/  @!P0 BRA `(.L_x_6071) ;  /* 0xfffffffc00f08947 */ /* 0x002fea000383ffff */
[----:B------:R-:W-:Y:S05]  /*24730*/  BRA `(.L_x_6194) ;  /* 0xffffffb0003c7947 */ /* 0x000fea000383ffff */
.L_x_6074:
[----:B0-----:R0:W1:Y:S02]  /*24740*/  SYNCS.PHASECHK.TRANS64.TRYWAIT P0, [R25+URZ+0x28c60], R0 ;  /* 0x028c6000190075a7 */ /* 0x001064000800017f */
[----:B-1----:R-:W-:Y:S05]  /*24750*/  @!P0 NANOSLEEP.SYNCS 0x989680 ;  /* 0x009896800000895d */ /* 0x002fea0003900000 */
[----:B------:R-:W1:Y:S02]  /*24760*/  @!P0 SYNCS.PHASECHK.TRANS64 P0, [R25+URZ+0x28c60], R0 ;  /* 0x028c6000190085a7 */ /* 0x000e64000800007f */
[----:B-1----:R-:W-:Y:S05]  /*24770*/  @!P0 BRA `(.L_x_6074) ;  /* 0xfffffffc00f08947 */ /* 0x002fea000383ffff */
[----:B------:R-:W-:Y:S05]  /*24780*/  BRA `(.L_x_6195) ;  /* 0xffffffb0004c7947 */ /* 0x000fea000383ffff */
.L_x_6075:
        /* <DEDUP_REMOVED lines=8> */
.L_x_6197:
[----:B------:R-:W-:Y:S05]  /*24810*/  BSYNC B0 ;  /* 0x0000000000007941 */ /* 0x000fea0003800000 */
.L_x_6196:
        /* <DEDUP_REMOVED lines=15> */
.L_x_6198:
        /* <DEDUP_REMOVED lines=40> */
.L_x_6199:
[----:B------:R-:W-:Y:S02]  /*24b90*/  IMAD.MOV.U32 R13, RZ, RZ, R5 ;  /* 0x000000ffff0d7224 */ /* 0x000fe400078e0005 */
[----:B------:R-:W-:-:S07]  /*24ba0*/  IMAD.MOV.U32 R3, RZ, RZ, R14 ;  /* 0x000000ffff037224 */ /* 0x000fce00078e000e */
[----:B------:R-:W-:Y:S05]  /*24bb0*/  WARPSYNC.COLLECTIVE R15, `(.L_x_6200) ;  /* 0x000000000f087348 */ /* 0x000fea0003c00000 */
[----:B------:R0:W1:Y:S02]  /*24bc0*/  SHFL.IDX P6, R14, R13, R12, R11 ;  /* 0x0000000c0d0e7389 */ /* 0x00006400000c000b */
[----:B01----:R-:W-:Y:S01]  /*24bd0*/  ENDCOLLECTIVE ;  /* 0x000000000000791b */ /* 0x003fe20003800000 */
.L_x_6200:
        /* <DEDUP_REMOVED lines=29> */
.L_x_6201:
[----:B------:R-:W-:Y:S02]  /*24db0*/  IMAD.MOV.U32 R13, RZ, RZ, R5 ;  /* 0x000000ffff0d7224 */ /* 0x000fe400078e0005 */
[----:B------:R-:W-:-:S07]  /*24dc0*/  IMAD.MOV.U32 R7, RZ, RZ, R14 ;  /* 0x000000ffff077224 */ /* 0x000fce00078e000e */
[----:B------:R-:W-:Y:S05]  /*24dd0*/  WARPSYNC.COLLECTIVE R15, `(.L_x_6202) ;  /* 0x000000000f087348 */ /* 0x000fea0003c00000 */
[----:B------:R0:W1:Y:S02]  /*24de0*/  SHFL.IDX P6, R14, R13, R12, R11 ;  /* 0x0000000c0d0e7389 */ /* 0x00006400000c000b */
[----:B01----:R-:W-:Y:S01]  /*24df0*/  ENDCOLLECTIVE ;  /* 0x000000000000791b */ /* 0x003fe20003800000 */
.L_x_6202:
        /* <DEDUP_REMOVED lines=29> */
.L_x_6203:
[----:B------:R-:W-:Y:S02]  /*24fd0*/  IMAD.MOV.U32 R13, RZ, RZ, R5 ;  /* 0x000000ffff0d7224 */ /* 0x000fe400078e0005 */
[----:B------:R-:W-:-:S07]  /*24fe0*/  IMAD.MOV.U32 R6, RZ, RZ, R14 ;  /* 0x000000ffff067224 */ /* 0x000fce00078e000e */
[----:B------:R-:W-:Y:S05]  /*24ff0*/  WARPSYNC.COLLECTIVE R15, `(.L_x_6204) ;  /* 0x000000000f087348 */ /* 0x000fea0003c00000 */
[----:B------:R0:W1:Y:S02]  /*25000*/  SHFL.IDX P6, R14, R13, R12, R11 ;  /* 0x0000000c0d0e7389 */ /* 0x00006400000c000b */
[----:B01----:R-:W-:Y:S01]  /*25010*/  ENDCOLLECTIVE ;  /* 0x000000000000791b */ /* 0x003fe20003800000 */
.L_x_6204:
[----:B------:R-:W-:Y:S01]  /*25020*/  IMAD.MOV.U32 R2, RZ, RZ, R14 ;  /* 0x000000ffff027224 */ /* 0x000fe200078e000e */
[----:B------:R-:W-:Y:S06]  /*25030*/  BRA `(.L_x_6205) ;  /* 0xffffffac00d87947 */ /* 0x000fec000383ffff */
.L_x_6082:
[----:B0-----:R0:W1:Y:S02]  /*25040*/  SYNCS.PHASECHK.TRANS64.TRYWAIT P0, [R6+URZ+0x28c40], R20 ;  /* 0x028c4014060075a7 */ /* 0x001064000800017f */
[----:B-1----:R-:W-:Y:S05]  /*25050*/  @!P0 NANOSLEEP.SYNCS 0x989680 ;  /* 0x009896800000895d */ /* 0x002fea0003900000 */
[----:B------:R-:W1:Y:S02]  /*25060*/  @!P0 SYNCS.PHASECHK.TRANS64 P0, [R6+URZ+0x28c40], R20 ;  /* 0x028c4014060085a7 */ /* 0x000e64000800007f */
[----:B-1----:R-:W-:Y:S05]  /*25070*/  @!P0 BRA `(.L_x_6082) ;  /* 0xfffffffc00f08947 */ /* 0x002fea000383ffff */
[----:B------:R-:W-:Y:S05]  /*25080*/  BRA `(.L_x_6206) ;  /* 0xffffffb400687947 */ /* 0x000fea000383ffff */
.L_x_6083:
        /* <DEDUP_REMOVED lines=8> */
.L_x_6208:
[----:B------:R-:W-:Y:S05]  /*25110*/  BSYNC B1 ;  /* 0x0000000000017941 */ /* 0x000fea0003800000 */
.L_x_6207:
        /* <DEDUP_REMOVED lines=9> */
.L_x_6209:
[----:B------:R-:W-:Y:S02]  /*251b0*/  IMAD.MOV.U32 R13, RZ, RZ, R25 ;  /* 0x000000ffff0d7224 */ /* 0x000fe400078e0019 */
[----:B------:R-:W-:Y:S02]  /*251c0*/  IMAD.MOV.U32 R12, RZ, RZ, 0x1 ;  /* 0x00000001ff0c7424 */ /* 0x000fe400078e00ff */
[----:B------:R-:W-:-:S07]  /*251d0*/  IMAD.MOV.U32 R2, RZ, RZ, R14 ;  /* 0x000000ffff027224 */ /* 0x000fce00078e000e */
[----:B------:R-:W-:Y:S05]  /*251e0*/  WARPSYNC.COLLECTIVE R15, `(.L_x_6210) ;  /* 0x000000000f087348 */ /* 0x000fea0003c00000 */
[----:B------:R0:W1:Y:S02]  /*251f0*/  SHFL.IDX P6, R14, R13, R12, R11 ;  /* 0x0000000c0d0e7389 */ /* 0x00006400000c000b */
[----:B01----:R-:W-:Y:S01]  /*25200*/  ENDCOLLECTIVE ;  /* 0x000000000000791b */ /* 0x003fe20003800000 */
.L_x_6210:
        /* <DEDUP_REMOVED lines=11> */
.L_x_6211:
[----:B------:R-:W-:Y:S02]  /*252c0*/  IMAD.MOV.U32 R13, RZ, RZ, R25 ;  /* 0x000000ffff0d7224 */ /* 0x000fe400078e0019 */
[----:B------:R-:W-:Y:S02]  /*252d0*/  IMAD.MOV.U32 R12, RZ, RZ, 0x2 ;  /* 0x00000002ff0c7424 */ /* 0x000fe400078e00ff */
[----:B------:R-:W-:-:S07]  /*252e0*/  IMAD.MOV.U32 R2, RZ, RZ, R14 ;  /* 0x000000ffff027224 */ /* 0x000fce00078e000e */
[----:B------:R-:W-:Y:S05]  /*252f0*/  WARPSYNC.COLLECTIVE R15, `(.L_x_6212) ;  /* 0x000000000f087348 */ /* 0x000fea0003c00000 */
[----:B------:R0:W1:Y:S02]  /*25300*/  SHFL.IDX P6, R14, R13, R12, R11 ;  /* 0x0000000c0d0e7389 */ /* 0x00006400000c000b */
[----:B01----:R-:W-:Y:S01]  /*25310*/  ENDCOLLECTIVE ;  /* 0x000000000000791b */ /* 0x003fe20003800000 */
.L_x_6212:
        /* <DEDUP_REMOVED lines=11> */
.L_x_6213:
[----:B------:R-:W-:Y:S02]  /*253d0*/  IMAD.MOV.U32 R13, RZ, RZ, R25 ;  /* 0x000000ffff0d7224 */ /* 0x000fe400078e0019 */
[----:B------:R-:W-:Y:S02]  /*253e0*/  IMAD.MOV.U32 R12, RZ, RZ, 0x3 ;  /* 0x00000003ff0c7424 */ /* 0x000fe400078e00ff */
[----:B------:R-:W-:-:S07]  /*253f0*/  IMAD.MOV.U32 R2, RZ, RZ, R14 ;  /* 0x000000ffff027224 */ /* 0x000fce00078e000e */
[----:B------:R-:W-:Y:S05]  /*25400*/  WARPSYNC.COLLECTIVE R15, `(.L_x_6214) ;  /* 0x000000000f087348 */ /* 0x000fea0003c00000 */
[----:B------:R0:W1:Y:S02]  /*25410*/  SHFL.IDX P6, R14, R13, R12, R11 ;  /* 0x0000000c0d0e7389 */ /* 0x00006400000c000b */
[----:B01----:R-:W-:Y:S01]  /*25420*/  ENDCOLLECTIVE ;  /* 0x000000000000791b */ /* 0x003fe20003800000 */
.L_x_6214:
        /* <DEDUP_REMOVED lines=11> */
.L_x_6215:
[----:B------:R-:W-:Y:S01]  /*254e0*/  IMAD.MOV.U32 R2, RZ, RZ, R14 ;  /* 0x000000ffff027224 */ /* 0x000fe200078e000e */
[----:B------:R-:W-:Y:S06]  /*254f0*/  BRA `(.L_x_6216) ;  /* 0xffffffb000f07947 */ /* 0x000fec000383ffff */
.L_x_6088:
[----:B---3--:R3:W4:Y:S02]  /*25500*/  SYNCS.PHASECHK.TRANS64.TRYWAIT P0, [R6+URZ+0x28c60], R20 ;  /* 0x028c6014060075a7 */ /* 0x008724000800017f */
[----:B----4-:R-:W-:Y:S05]  /*25510*/  @!P0 NANOSLEEP.SYNCS 0x989680 ;  /* 0x009896800000895d */ /* 0x010fea0003900000 */
[----:B------:R-:W4:Y:S02]  /*25520*/  @!P0 SYNCS.PHASECHK.TRANS64 P0, [R6+URZ+0x28c60], R20 ;  /* 0x028c6014060085a7 */ /* 0x000f24000800007f */
[----:B----4-:R-:W-:Y:S05]  /*25530*/  @!P0 BRA `(.L_x_6088) ;  /* 0xfffffffc00f08947 */ /* 0x010fea000383ffff */
[----:B------:R-:W-:Y:S05]  /*25540*/  BRA `(.L_x_6217) ;  /* 0xffffffb400407947 */ /* 0x000fea000383ffff */
.L_x_6089:
        /* <DEDUP_REMOVED lines=8> */
.L_x_6219:
[----:B------:R-:W-:Y:S05]  /*255d0*/  BSYNC B1 ;  /* 0x0000000000017941 */ /* 0x000fea0003800000 */
.L_x_6218:
        /* <DEDUP_REMOVED lines=13> */
.L_x_6220:
        /* <DEDUP_REMOVED lines=17> */
.L_x_6221:
        /* <DEDUP_REMOVED lines=16> */
.L_x_6222:
        /* <DEDUP_REMOVED lines=19> */
.L_x_6223:
        /* <DEDUP_REMOVED lines=14> */
.L_x_6224:
        /* <DEDUP_REMOVED lines=16> */
.L_x_6225:
        /* <DEDUP_REMOVED lines=14> */
.L_x_6226:
[----:B------:R-:W-:Y:S05]  /*25cb0*/  BRA `(.L_x_6227) ;  /* 0xffffffb000a47947 */ /* 0x000fea000383ffff */
.L_x_6097:
[----:B------:R-:W-:Y:S01]  /*25cc0*/  BSSY B0, `(.L_x_6228) ;  /* 0x0000008000007945 */ /* 0x000fe20003800000 */
[----:B------:R-:W-:Y:S02]  /*25cd0*/  IMAD.MOV.U32 R13, RZ, RZ, R24 ;  /* 0x000000ffff0d7224 */ /* 0x000fe400078e0018 */
[----:B------:R-:W-:Y:S02]  /*25ce0*/  IMAD.MOV.U32 R12, RZ, RZ, RZ ;  /* 0x000000ffff0c7224 */ /* 0x000fe400078e00ff */
[----:B------:R-:W-:Y:S02]  /*25cf0*/  IMAD.MOV.U32 R11, RZ, RZ, 0x1f ;  /* 0x0000001fff0b7424 */ /* 0x000fe400078e00ff */
[----:B------:R-:W-:-:S07]  /*25d00*/  IMAD.MOV.U32 R15, RZ, RZ, -0x1 ;  /* 0xffffffffff0f7424 */ /* 0x000fce00078e00ff */
[----:B0123--:R-:W-:Y:S05]  /*25d10*/  WARPSYNC.COLLECTIVE R15, `(.L_x_6229) ;  /* 0x000000000f087348 */ /* 0x00ffea0003c00000 */
[----:B-1----:R1:W4:Y:S02]  /*25d20*/  SHFL.IDX P6, R14, R13, R12, R11 ;  /* 0x0000000c0d0e7389 */ /* 0x00232400000c000b */
[----:B01234-:R-:W-:Y:S01]  /*25d30*/  ENDCOLLECTIVE ;  /* 0x000000000000791b */ /* 0x01ffe20003800000 */
.L_x_6229:
[----:B------:R-:W-:Y:S05]  /*25d40*/  BSYNC B0 ;  /* 0x0000000000007941 */ /* 0x000fea0003800000 */
.L_x_6228:
        /* <DEDUP_REMOVED lines=9> */
.L_x_6230:
[----:B------:R-:W-:Y:S02]  /*25de0*/  ULDC UR4, c[0x0][0xc3c] ;  /* 0x00030f0000047ab9 */ /* 0x000fe40000000800 */
[----:B------:R-:W-:-:S13]  /*25df0*/  ISETP.GE.OR P1, PT, R9, UR4, !P0 ;  /* 0x0000000409007c0c */ /* 0x000fda000c726670 */
[----:B------:R-:W0:Y:S08]  /*25e00*/  @!P1 LDC.64 R2, c[0x0][0xc80] ;  /* 0x00032000ff029b82 */ /* 0x000e300000000a00 */
[----:B------:R-:W1:Y:S01]  /*25e10*/  @!P1 LDC.64 R4, c[0x0][0xc78] ;  /* 0x00031e00ff049b82 */ /* 0x000e620000000a00 */
[----:B------:R-:W-:Y:S01]  /*25e20*/  CS2R R24, SRZ ;  /* 0x0000000000187805 */ /* 0x000fe2000001ff00 */
        /* <DEDUP_REMOVED lines=18> */
.L_x_6231:
[----:B------:R-:W-:Y:S01]  /*25f50*/  IMAD.MOV.U32 R12, RZ, RZ, 0x2 ;  /* 0x00000002ff0c7424 */ /* 0x000fe200078e00ff */
[----:B------:R-:W-:-:S05]  /*25f60*/  SEL R4, R14, RZ, P1 ;  /* 0x000000ff0e047207 */ /* 0x000fca0000800000 */
[----:B------:R-:W-:-:S04]  /*25f70*/  IMAD.IADD R4, R13, 0x1, R4 ;  /* 0x000000010d047824 */ /* 0x000fc800078e0204 */
[----:B------:R-:W-:-:S07]  /*25f80*/  IMAD.MOV.U32 R13, RZ, RZ, R4 ;  /* 0x000000ffff0d7224 */ /* 0x000fce00078e0004 */
[----:B------:R-:W-:Y:S05]  /*25f90*/  WARPSYNC.COLLECTIVE R15, `(.L_x_6232) ;  /* 0x000000000f087348 */ /* 0x000fea0003c00000 */
[----:B------:R0:W1:Y:S02]  /*25fa0*/  SHFL.UP P6, R14, R13, R12, R11 ;  /* 0x0400000c0d0e7389 */ /* 0x00006400000c000b */
[----:B01----:R-:W-:Y:S01]  /*25fb0*/  ENDCOLLECTIVE ;  /* 0x000000000000791b */ /* 0x003fe20003800000 */
.L_x_6232:
[----:B------:R-:W-:Y:S01]  /*25fc0*/  IMAD.MOV.U32 R12, RZ, RZ, 0x4 ;  /* 0x00000004ff0c7424 */ /* 0x000fe200078e00ff */
[----:B------:R-:W-:-:S05]  /*25fd0*/  SEL R3, R14, RZ, P2 ;  /* 0x000000ff0e037207 */ /* 0x000fca0001000000 */
[----:B------:R-:W-:-:S04]  /*25fe0*/  IMAD.IADD R2, R4, 0x1, R3 ;  /* 0x0000000104027824 */ /* 0x000fc800078e0203 */
[----:B------:R-:W-:-:S07]  /*25ff0*/  IMAD.MOV.U32 R13, RZ, RZ, R2 ;  /* 0x000000ffff0d7224 */ /* 0x000fce00078e0002 */
[----:B------:R-:W-:Y:S05]  /*26000*/  WARPSYNC.COLLECTIVE R15, `(.L_x_6233) ;  /* 0x000000000f087348 */ /* 0x000fea0003c00000 */
[----:B------:R0:W1:Y:S02]  /*26010*/  SHFL.UP P6, R14, R13, R12, R11 ;  /* 0x0400000c0d0e7389 */ /* 0x00006400000c000b */
[----:B01----:R-:W-:Y:S01]  /*26020*/  ENDCOLLECTIVE ;  /* 0x000000000000791b */ /* 0x003fe20003800000 */
.L_x_6233:
[----:B------:R-:W-:Y:S01]  /*26030*/  IMAD.MOV.U32 R12, RZ, RZ, 0x8 ;  /* 0x00000008ff0c7424 */ /* 0x000fe200078e00ff */
[----:B------:R-:W-:-:S05]  /*26040*/  SEL R3, R14, RZ, P3 ;  /* 0x000000ff0e037207 */ /* 0x000fca0001800000 */
[----:B------:R-:W-:-:S04]  /*26050*/  IMAD.IADD R3, R2, 0x1, R3 ;  /* 0x0000000102037824 */ /* 0x000fc800078e0203 */
[----:B------:R-:W-:-:S07]  /*26060*/  IMAD.MOV.U32 R13, RZ, RZ, R3 ;  /* 0x000000ffff0d7224 */ /* 0x000fce00078e0003 */
[----:B------:R-:W-:Y:S05]  /*26070*/  WARPSYNC.COLLECTIVE R15, `(.L_x_6234) ;  /* 0x000000000f087348 */ /* 0x000fea0003c00000 */
[----:B------:R0:W1:Y:S02]  /*26080*/  SHFL.UP P6, R14, R13, R12, R11 ;  /* 0x0400000c0d0e7389 */ /* 0x00006400000c000b */
[----:B01----:R-:W-:Y:S01]  /*26090*/  ENDCOLLECTIVE ;  /* 0x000000000000791b */ /* 0x003fe20003800000 */
.L_x_6234:
[----:B------:R-:W-:Y:S01]  /*260a0*/  IMAD.MOV.U32 R12, RZ, RZ, 0x10 ;  /* 0x00000010ff0c7424 */ /* 0x000fe200078e00ff */
[----:B------:R-:W-:-:S05]  /*260b0*/  SEL R4, R14, RZ, P4 ;  /* 0x000000ff0e047207 */ /* 0x000fca0002000000 */
[----:B------:R-:W-:-:S04]  /*260c0*/  IMAD.IADD R4, R3, 0x1, R4 ;  /* 0x0000000103047824 */ /* 0x000fc800078e0204 */
[----:B------:R-:W-:-:S07]  /*260d0*/  IMAD.MOV.U32 R13, RZ, RZ, R4 ;  /* 0x000000ffff0d7224 */ /* 0x000fce00078e0004 */
[----:B------:R-:W-:Y:S05]  /*260e0*/  WARPSYNC.COLLECTIVE R15, `(.L_x_6235) ;  /* 0x000000000f087348 */ /* 0x000fea0003c00000 */
[----:B------:R0:W1:Y:S02]  /*260f0*/  SHFL.UP P6, R14, R13, R12, R11 ;  /* 0x0400000c0d0e7389 */ /* 0x00006400000c000b */
[----:B01----:R-:W-:Y:S01]  /*26100*/  ENDCOLLECTIVE ;  /* 0x000000000000791b */ /* 0x003fe20003800000 */
.L_x_6235:
        /* <DEDUP_REMOVED lines=8> */
.L_x_6236:
[----:B------:R-:W-:Y:S05]  /*26190*/  BRA `(.L_x_6237) ;  /* 0xffffffb400407947 */ /* 0x000fea000383ffff */
.L_x_6100:
[----:B------:R-:W-:Y:S01]  /*261a0*/  BSSY B0, `(.L_x_6238) ;  /* 0x0000007000007945 */ /* 0x000fe20003800000 */
[----:B------:R-:W-:Y:S02]  /*261b0*/  IMAD.MOV.U32 R12, RZ, RZ, 0x1 ;  /* 0x00000001ff0c7424 */ /* 0x000fe400078e00ff */
[----:B------:R-:W-:Y:S02]  /*261c0*/  IMAD.MOV.U32 R11, RZ, RZ, RZ ;  /* 0x000000ffff0b7224 */ /* 0x000fe400078e00ff */
[----:B------:R-:W-:-:S07]  /*261d0*/  IMAD.MOV.U32 R15, RZ, RZ, -0x1 ;  /* 0xffffffffff0f7424 */ /* 0x000fce00078e00ff */
[----:B------:R-:W-:Y:S05]  /*261e0*/  WARPSYNC.COLLECTIVE R15, `(.L_x_6239) ;  /* 0x000000000f087348 */ /* 0x000fea0003c00000 */
[----:B------:R0:W1:Y:S02]  /*261f0*/  SHFL.UP P6, R14, R13, R12, R11 ;  /* 0x0400000c0d0e7389 */ /* 0x00006400000c000b */
[----:B01----:R-:W-:Y:S01]  /*26200*/  ENDCOLLECTIVE ;  /* 0x000000000000791b */ /* 0x003fe20003800000 */
.L_x_6239:
[----:B------:R-:W-:Y:S05]  /*26210*/  BSYNC B0 ;  /* 0x0000000000007941 */ /* 0x000fea0003800000 */
.L_x_6238:
        /* <DEDUP_REMOVED lines=8> */
.L_x_6240:
[----:B------:R-:W-:Y:S01]  /*262a0*/  IMAD.MOV.U32 R12, RZ, RZ, 0x4 ;  /* 0x00000004ff0c7424 */ /* 0x000fe200078e00ff */
[----:B------:R-:W-:-:S05]  /*262b0*/  SEL R2, R14, RZ, P2 ;  /* 0x000000ff0e027207 */ /* 0x000fca0001000000 */
[----:B------:R-:W-:-:S04]  /*262c0*/  IMAD.IADD R2, R13, 0x1, R2 ;  /* 0x000000010d027824 */ /* 0x000fc800078e0202 */
[----:B------:R-:W-:-:S07]  /*262d0*/  IMAD.MOV.U32 R13, RZ, RZ, R2 ;  /* 0x000000ffff0d7224 */ /* 0x000fce00078e0002 */
[----:B------:R-:W-:Y:S05]  /*262e0*/  WARPSYNC.COLLECTIVE R15, `(.L_x_6241) ;  /* 0x000000000f087348 */ /* 0x000fea0003c00000 */
[----:B------:R0:W1:Y:S02]  /*262f0*/  SHFL.UP P6, R14, R13, R12, R11 ;  /* 0x0400000c0d0e7389 */ /* 0x00006400000c000b */
[----:B01----:R-:W-:Y:S01]  /*26300*/  ENDCOLLECTIVE ;  /* 0x000000000000791b */ /* 0x003fe20003800000 */
.L_x_6241:
[----:B------:R-:W-:Y:S01]  /*26310*/  IMAD.MOV.U32 R12, RZ, RZ, 0x8 ;  /* 0x00000008ff0c7424 */ /* 0x000fe200078e00ff */
[----:B------:R-:W-:-:S05]  /*26320*/  SEL R3, R14, RZ, P3 ;  /* 0x000000ff0e037207 */ /* 0x000fca0001800000 */
[----:B------:R-:W-:-:S04]  /*26330*/  IMAD.IADD R3, R2, 0x1, R3 ;  /* 0x0000000102037824 */ /* 0x000fc800078e0203 */
[----:B------:R-:W-:-:S07]  /*26340*/  IMAD.MOV.U32 R13, RZ, RZ, R3 ;  /* 0x000000ffff0d7224 */ /* 0x000fce00078e0003 */
[----:B------:R-:W-:Y:S05]  /*26350*/  WARPSYNC.COLLECTIVE R15, `(.L_x_6242) ;  /* 0x000000000f087348 */ /* 0x000fea0003c00000 */
[----:B------:R0:W1:Y:S02]  /*26360*/  SHFL.UP P6, R14, R13, R12, R11 ;  /* 0x0400000c0d0e7389 */ /* 0x00006400000c000b */
[----:B01----:R-:W-:Y:S01]  /*26370*/  ENDCOLLECTIVE ;  /* 0x000000000000791b */ /* 0x003fe20003800000 */
.L_x_6242:
[----:B------:R-:W-:Y:S01]  /*26380*/  IMAD.MOV.U32 R12, RZ, RZ, 0x10 ;  /* 0x00000010ff0c7424 */ /* 0x000fe200078e00ff */
[----:B------:R-:W-:-:S05]  /*26390*/  SEL R4, R14, RZ, P4 ;  /* 0x000000ff0e047207 */ /* 0x000fca0002000000 */
[----:B------:R-:W-:-:S04]  /*263a0*/  IMAD.IADD R4, R3, 0x1, R4 ;  /* 0x0000000103047824 */ /* 0x000fc800078e0204 */
[----:B------:R-:W-:-:S07]  /*263b0*/  IMAD.MOV.U32 R13, RZ, RZ, R4 ;  /* 0x000000ffff0d7224 */ /* 0x000fce00078e0004 */
[----:B------:R-:W-:Y:S05]  /*263c0*/  WARPSYNC.COLLECTIVE R15, `(.L_x_6243) ;  /* 0x000000000f087348 */ /* 0x000fea0003c00000 */
[----:B------:R0:W1:Y:S02]  /*263d0*/  SHFL.UP P6, R14, R13, R12, R11 ;  /* 0x0400000c0d0e7389 */ /* 0x00006400000c000b */
[----:B01----:R-:W-:Y:S01]  /*263e0*/  ENDCOLLECTIVE ;  /* 0x000000000000791b */ /* 0x003fe20003800000 */
.L_x_6243:
        /* <DEDUP_REMOVED lines=8> */
.L_x_6244:
[----:B------:R-:W-:Y:S05]  /*26470*/  BRA `(.L_x_6245) ;  /* 0xffffffb4002c7947 */ /* 0x000fea000383ffff */
.L_x_6102:
[----:B------:R-:W-:Y:S01]  /*26480*/  BSSY B0, `(.L_x_6246) ;  /* 0x0000006000007945 */ /* 0x000fe20003800000 */
[----:B------:R-:W-:Y:S01]  /*26490*/  PLOP3.LUT P6, PT, P6, PT, PT, 0x8, 0x0 ;  /* 0x000000000000781c */ /* 0x000fe200037ce170 */
[----:B------:R-:W-:-:S12]  /*264a0*/  IMAD.MOV.U32 R15, RZ, RZ, -0x1 ;  /* 0xffffffffff0f7424 */ /* 0x000fd800078e00ff */
[----:B0-----:R-:W-:Y:S05]  /*264b0*/  WARPSYNC.COLLECTIVE R15, `(.L_x_6247) ;  /* 0x000000000f087348 */ /* 0x001fea0003c00000 */
[----:B------:R-:W-:Y:S01]  /*264c0*/  VOTE.ANY R14, PT, P6 ;  /* 0x00000000000e7806 */ /* 0x000fe200030e0100 */
[----:B0-----:R-:W-:Y:S06]  /*264d0*/  ENDCOLLECTIVE ;  /* 0x000000000000791b */ /* 0x001fec0003800000 */
.L_x_6247:
[----:B------:R-:W-:Y:S05]  /*264e0*/  BSYNC B0 ;  /* 0x0000000000007941 */ /* 0x000fea0003800000 */
.L_x_6246:
[----:B------:R-:W-:Y:S02]  /*264f0*/  IMAD.MOV.U32 R3, RZ, RZ, R14 ;  /* 0x000000ffff037224 */ /* 0x000fe400078e000e */
[----:B------:R-:W-:Y:S02]  /*26500*/  IMAD.MOV.U32 R13, RZ, RZ, R25 ;  /* 0x000000ffff0d7224 */ /* 0x000fe400078e0019 */
[----:B------:R-:W0:Y:S01]  /*26510*/  POPC R7, R3 ;  /* 0x0000000300077309 */ /* 0x000e220000000000 */
[----:B------:R-:W-:Y:S02]  /*26520*/  IMAD.MOV.U32 R11, RZ, RZ, 0x1f ;  /* 0x0000001fff0b7424 */ /* 0x000fe400078e00ff */
[----:B------:R-:W-:Y:S02]  /*26530*/  IMAD.MOV.U32 R15, RZ, RZ, -0x1 ;  /* 0xffffffffff0f7424 */ /* 0x000fe400078e00ff */
[----:B0-----:R-:W-:Y:S02]  /*26540*/  IMAD.MOV.U32 R12, RZ, RZ, R7 ;  /* 0x000000ffff0c7224 */ /* 0x001fe400078e0007 */
[----:B------:R-:W-:-:S07]  /*26550*/  IMAD.IADD R27, R7, 0x1, R27 ;  /* 0x00000001071b7824 */ /* 0x000fce00078e021b */
[----:B------:R-:W-:Y:S05]  /*26560*/  WARPSYNC.COLLECTIVE R15, `(.L_x_6248) ;  /* 0x000000000f087348 */ /* 0x000fea0003c00000 */
[----:B------:R0:W1:Y:S02]  /*26570*/  SHFL.IDX P6, R14, R13, R12, R11 ;  /* 0x0000000c0d0e7389 */ /* 0x00006400000c000b */
[----:B01----:R-:W-:Y:S01]  /*26580*/  ENDCOLLECTIVE ;  /* 0x000000000000791b */ /* 0x003fe20003800000 */
.L_x_6248:
[----:B------:R-:W-:Y:S02]  /*26590*/  IMAD.MOV.U32 R13, RZ, RZ, R5 ;  /* 0x000000ffff0d7224 */ /* 0x000fe400078e0005 */
[----:B------:R-:W-:-:S07]  /*265a0*/  IMAD.MOV.U32 R25, RZ, RZ, R14 ;  /* 0x000000ffff197224 */ /* 0x000fce00078e000e */
[----:B------:R-:W-:Y:S05]  /*265b0*/  WARPSYNC.COLLECTIVE R15, `(.L_x_6249) ;  /* 0x000000000f087348 */ /* 0x000fea0003c00000 */
[----:B------:R0:W1:Y:S02]  /*265c0*/  SHFL.IDX P6, R14, R13, R12, R11 ;  /* 0x0000000c0d0e7389 */ /* 0x00006400000c000b */
[----:B01----:R-:W-:Y:S01]  /*265d0*/  ENDCOLLECTIVE ;  /* 0x000000000000791b */ /* 0x003fe20003800000 */
.L_x_6249:
[----:B------:R-:W-:Y:S01]  /*265e0*/  IMAD.MOV.U32 R5, RZ, RZ, R14 ;  /* 0x000000ffff057224 */ /* 0x000fe200078e000e */
[----:B------:R-:W-:Y:S06]  /*265f0*/  BRA `(.L_x_6250) ;  /* 0xffffffb4000c7947 */ /* 0x000fec000383ffff */
.L_x_6104:
[----:B------:R-:W-:Y:S01]  /*26600*/  BSSY B0, `(.L_x_6251) ;  /* 0x0000007000007945 */ /* 0x000fe20003800000 */
[----:B------:R-:W-:Y:S02]  /*26610*/  IMAD.MOV.U32 R13, RZ, RZ, R2 ;  /* 0x000000ffff0d7224 */ /* 0x000fe400078e0002 */
[----:B------:R-:W-:Y:S02]  /*26620*/  IMAD.MOV.U32 R11, RZ, RZ, 0x1f ;  /* 0x0000001fff0b7424 */ /* 0x000fe400078e00ff */
[----:B------:R-:W-:-:S07]  /*26630*/  IMAD.MOV.U32 R15, RZ, RZ, -0x1 ;  /* 0xffffffffff0f7424 */ /* 0x000fce00078e00ff */
[----:B0123--:R-:W-:Y:S05]  /*26640*/  WARPSYNC.COLLECTIVE R15, `(.L_x_6252) ;  /* 0x000000000f087348 */ /* 0x00ffea0003c00000 */
[----:B------:R4:W0:Y:S02]  /*26650*/  SHFL.IDX P6, R14, R13, R12, R11 ;  /* 0x0000000c0d0e7389 */ /* 0x00082400000c000b */
[----:B01234-:R-:W-:Y:S01]  /*26660*/  ENDCOLLECTIVE ;  /* 0x000000000000791b */ /* 0x01ffe20003800000 */
.L_x_6252:
[----:B------:R-:W-:Y:S05]  /*26670*/  BSYNC B0 ;  /* 0x0000000000007941 */ /* 0x000fea0003800000 */
.L_x_6251:
[----:B------:R-:W-:Y:S01]  /*26680*/  IMAD.MOV.U32 R24, RZ, RZ, R14 ;  /* 0x000000ffff187224 */ /* 0x000fe200078e000e */
[----:B------:R-:W-:Y:S06]  /*26690*/  BRA `(.L_x_6103) ;  /* 0xffffffb000fc7947 */ /* 0x000fec000383ffff */
.L_x_6110:
[----:B0-----:R0:W1:Y:S02]  /*266a0*/  SYNCS.PHASECHK.TRANS64.TRYWAIT P0, [R7+URZ+0x28c20], R0 ;  /* 0x028c2000070075a7 */ /* 0x001064000800017f */
[----:B-1----:R-:W-:Y:S05]  /*266b0*/  @!P0 NANOSLEEP.SYNCS 0x989680 ;  /* 0x009896800000895d */ /* 0x002fea0003900000 */
[----:B------:R-:W1:Y:S02]  /*266c0*/  @!P0 SYNCS.PHASECHK.TRANS64 P0, [R7+URZ+0x28c20], R0 ;  /* 0x028c2000070085a7 */ /* 0x000e64000800007f */
[----:B-1----:R-:W-:Y:S05]  /*266d0*/  @!P0 BRA `(.L_x_6110) ;  /* 0xfffffffc00f08947 */ /* 0x002fea000383ffff */
[----:B------:R-:W-:Y:S05]  /*266e0*/  BRA `(.L_x_6253) ;  /* 0xffffffbc00547947 */ /* 0x000fea000383ffff */
.L_x_6111:
        /* <DEDUP_REMOVED lines=11> */
.L_x_6255:
[----:B------:R-:W-:Y:S05]  /*267a0*/  BSYNC B0 ;  /* 0x0000000000007941 */ /* 0x000fea0003800000 */
.L_x_6254:
[----:B------:R-:W-:Y:S05]  /*267b0*/  BRA `(.L_x_6256) ;  /* 0xffffffbc003c7947 */ /* 0x000fea000383ffff */
.L_x_6112:
[----:B------:R-:W-:Y:S01]  /*267c0*/  BSSY B0, `(.L_x_6257) ;  /* 0x0000006000007945 */ /* 0x000fe20003800000 */
[----:B------:R-:W-:-:S07]  /*267d0*/  IMAD.MOV.U32 R15, RZ, RZ, -0x1 ;  /* 0xffffffffff0f7424 */ /* 0x000fce00078e00ff */
[----:B0-234-:R-:W-:Y:S05]  /*267e0*/  WARPSYNC.COLLECTIVE R15, `(.L_x_6258) ;  /* 0x000000000f0c7348 */ /* 0x01dfea0003c00000 */
[----:B------:R-:W-:Y:S02]  /*267f0*/  ELECT P6, UR62, PT ;  /* 0x00000000003e782f */ /* 0x000fe400038c0000 */
[----:B------:R-:W-:Y:S01]  /*26800*/  MOV R14, UR62 ;  /* 0x0000003e000e7c02 */ /* 0x000fe20008000f00 */
[----:B0-234-:R-:W-:Y:S10]  /*26810*/  ENDCOLLECTIVE ;  /* 0x000000000000791b */ /* 0x01dff40003800000 */
.L_x_6258:
[----:B------:R-:W-:Y:S05]  /*26820*/  BSYNC B0 ;  /* 0x0000000000007941 */ /* 0x000fea0003800000 */
.L_x_6257:
[----:B------:R-:W-:Y:S05]  /*26830*/  BRA `(.L_x_6259) ;  /* 0xffffffbc00307947 */ /* 0x000fea000383ffff */
.L_x_6114:
[----:B0-----:R0:W1:Y:S02]  /*26840*/  SYNCS.PHASECHK.TRANS64.TRYWAIT P1, [R5+URZ+0x28c40], R0 ;  /* 0x028c4000050075a7 */ /* 0x001064000802017f */
[----:B-1----:R-:W-:Y:S05]  /*26850*/  @!P1 NANOSLEEP.SYNCS 0x989680 ;  /* 0x009896800000995d */ /* 0x002fea0003900000 */
[----:B------:R-:W1:Y:S02]  /*26860*/  @!P1 SYNCS.PHASECHK.TRANS64 P1, [R5+URZ+0x28c40], R0 ;  /* 0x028c4000050095a7 */ /* 0x000e64000802007f */
[----:B-1----:R-:W-:Y:S05]  /*26870*/  @!P1 BRA `(.L_x_6114) ;  /* 0xfffffffc00f09947 */ /* 0x002fea000383ffff */
[----:B------:R-:W-:Y:S05]  /*26880*/  BRA `(.L_x_6260) ;  /* 0xffffffbc00507947 */ /* 0x000fea000383ffff */
.L_x_6116:
[----:B-1----:R1:W0:Y:S02]  /*26890*/  SYNCS.PHASECHK.TRANS64.TRYWAIT P1, [R3+URZ+0x28c40], R2 ;  /* 0x028c4002030075a7 */ /* 0x002224000802017f */
[----:B0-----:R-:W-:Y:S05]  /*268a0*/  @!P1 NANOSLEEP.SYNCS 0x989680 ;  /* 0x009896800000995d */ /* 0x001fea0003900000 */
[----:B------:R-:W0:Y:S02]  /*268b0*/  @!P1 SYNCS.PHASECHK.TRANS64 P1, [R3+URZ+0x28c40], R2 ;  /* 0x028c4002030095a7 */ /* 0x000e24000802007f */
[----:B0-----:R-:W-:Y:S05]  /*268c0*/  @!P1 BRA `(.L_x_6116) ;  /* 0xfffffffc00f09947 */ /* 0x001fea000383ffff */
[----:B------:R-:W-:Y:S05]  /*268d0*/  BRA `(.L_x_6261) ;  /* 0xffffffbc005c7947 */ /* 0x000fea000383ffff */
.L_x_6118:
[----:B------:R0:W0:Y:S02]  /*268e0*/  SYNCS.PHASECHK.TRANS64.TRYWAIT P1, [R5+URZ+0x28c60], R0 ;  /* 0x028c6000050075a7 */ /* 0x000024000802017f */
[----:B0-----:R-:W-:Y:S05]  /*268f0*/  @!P1 NANOSLEEP.SYNCS 0x989680 ;  /* 0x009896800000995d */ /* 0x001fea0003900000 */
[----:B------:R-:W0:Y:S02]  /*26900*/  @!P1 SYNCS.PHASECHK.TRANS64 P1, [R5+URZ+0x28c60], R0 ;  /* 0x028c6000050095a7 */ /* 0x000e24000802007f */
[----:B0-----:R-:W-:Y:S05]  /*26910*/  @!P1 BRA `(.L_x_6118) ;  /* 0xfffffffc00f09947 */ /* 0x001fea000383ffff */
[----:B------:R-:W-:Y:S05]  /*26920*/  BRA `(.L_x_6262) ;  /* 0xffffffbc00587947 */ /* 0x000fea000383ffff */
.L_x_6263:
        /* <DEDUP_REMOVED lines=13> */
.L_x_15650:


//--------------------- .text._ZN7cutlass13device_kernelIN5flash11enable_sm90INS1_16FlashAttnFwdSm90INS1_25CollectiveMainloopFwdSm90ILi2EN4cute5tupleIJNS5_1CILi1EEES8_S8_EEENS6_IJNS7_ILi64EEESA_SA_EEELi512ENS_10bfloat16_tEfNS_4arch4Sm90ELb0ELb1ELb0ELb1ELb1ELb0ELb1ELb0ELb0ELb1ELb1ELb0EEENS1_21CollectiveEpilogueFwdINS6_IJSA_NS7_ILi512EEESA_EEES9_SC_SE_Li256ELb1ELb1ELb1ELb0EEENS1_36VarlenDynamicPersistentTileSchedulerILi64ELi64ELi256ELi128ELb1ELb1ELb1ELb1ELb0ELb1EEEEEEEEEvNT_6ParamsE --------------------------
	.section	.text._ZN7cutlass13device_kernelIN5flash11enable_sm90INS1_16FlashAttnFwdSm90INS1_25CollectiveMainloopFwdSm90ILi2EN4cute5tupleIJNS5_1CILi1EEES8_S8_EEENS6_IJNS7_ILi64EEESA_SA_EEELi512ENS_10bfloat16_tEfNS_4arch4Sm90ELb0ELb1ELb0ELb1ELb1ELb0ELb1ELb0ELb0ELb1ELb1ELb0EEENS1_21CollectiveEpilogueFwdINS6_IJSA_NS7_ILi512EEESA_EEES9_SC_SE_Li256ELb1ELb1ELb1ELb0EEENS1_36VarlenDynamicPersistentTileSchedulerILi64ELi64ELi256ELi128ELb1ELb1ELb1ELb1ELb0ELb1EEEEEEEEEvNT_6ParamsE,"ax",@progbits
	.align	128
.text._ZN7cutlass13device_kernelIN5flash11enable_sm90INS1_16FlashAttnFwdSm90INS1_25CollectiveMainloopFwdSm90ILi2EN4cute5tupleIJNS5_1CILi1EEES8_S8_EEENS6_IJNS7_ILi64EEESA_SA_EEELi512ENS_10bfloat16_tEfNS_4arch4Sm90ELb0ELb1ELb0ELb1ELb1ELb0ELb1ELb0ELb0ELb1ELb1ELb0EEENS1_21CollectiveEpilogueFwdINS6_IJSA_NS7_ILi512EEESA_EEES9_SC_SE_Li256ELb1ELb1ELb1ELb0EEENS1_36VarlenDynamicPersistentTileSchedulerILi64ELi64ELi256ELi128ELb1ELb1ELb1ELb1ELb0ELb1EEEEEEEEEvNT_6ParamsE:
        .type           _ZN7cutlass13device_kernelIN5flash11enable_sm90INS1_16FlashAttnFwdSm90INS1_25CollectiveMainloopFwdSm90ILi2EN4cute5tupleIJNS5_1CILi1EEES8_S8_EEENS6_IJNS7_ILi64EEESA_SA_EEELi512ENS_10bfloat16_tEfNS_4arch4Sm90ELb0ELb1ELb0ELb1ELb1ELb0ELb1ELb0ELb0ELb1ELb1ELb0EEENS1_21CollectiveEpilogueFwdINS6_IJSA_NS7_ILi512EEESA_EEES9_SC_SE_Li256ELb1ELb1ELb1ELb0EEENS1_36VarlenDynamicPersistentTileSchedulerILi64ELi64ELi256ELi128ELb1ELb1ELb1ELb1ELb0ELb1EEEEEEEEEvNT_6ParamsE,@function
        .size           _ZN7cutlass13device_kernelIN5flash11enable_sm90INS1_16FlashAttnFwdSm90INS1_25CollectiveMainloopFwdSm90ILi2EN4cute5tupleIJNS5_1CILi1EEES8_S8_EEENS6_IJNS7_ILi64EEESA_SA_EEELi512ENS_10bfloat16_tEfNS_4arch4Sm90ELb0ELb1ELb0ELb1ELb1ELb0ELb1ELb0ELb0ELb1ELb1ELb0EEENS1_21CollectiveEpilogueFwdINS6_IJSA_NS7_ILi512EEESA_EEES9_SC_SE_Li256ELb1ELb1ELb1ELb0EEENS1_36VarlenDynamicPersistentTileSchedulerILi64ELi64ELi256ELi128ELb1ELb1ELb1ELb1ELb0ELb1EEEEEEEEEvNT_6ParamsE,(.L_x_15651 - _ZN7cutlass13device_kernelIN5flash11enable_sm90INS1_16FlashAttnFwdSm90INS1_25CollectiveMainloopFwdSm90ILi2EN4cute5tupleIJNS5_1CILi1EEES8_S8_EEENS6_IJNS7_ILi64EEESA_SA_EEELi512ENS_10bfloat16_tEfNS_4arch4Sm90ELb0ELb1ELb0ELb1ELb1ELb0ELb1ELb0ELb0ELb1ELb1ELb0EEENS1_21CollectiveEpilogueFwdINS6_IJSA_NS7_ILi512EEESA_EEES9_SC_SE_Li256ELb1ELb1ELb1ELb0EEENS1_36VarlenDynamicPersistentTileSchedulerILi64ELi64ELi256ELi128ELb1ELb1ELb1ELb1ELb0ELb1EEEEEEEEEvNT_6ParamsE)
        .other          _ZN7cutlass13device_kernelIN5flash11enable_sm90INS1_16FlashAttnFwdSm90INS1_25CollectiveMainloopFwdSm90ILi2EN4cute5tupleIJNS5_1CILi1EEES8_S8_EEENS6_IJNS7_ILi64EEESA_SA_EEELi512ENS_10bfloat16_tEfNS_4arch4Sm90ELb0ELb1ELb0ELb1ELb1ELb0ELb1ELb0ELb0ELb1ELb1ELb0EEENS1_21CollectiveEpilogueFwdINS6_IJSA_NS7_ILi512EEESA_EEES9_SC_SE_Li256ELb1ELb1ELb1ELb0EEENS1_36VarlenDynamicPersistentTileSchedulerILi64ELi64ELi256ELi128ELb1ELb1ELb1ELb1ELb0ELb1EEEEEEEEEvNT_6ParamsE,@"STO_CUDA_ENTRY STV_DEFAULT"
_ZN7cutlass13device_kernelIN5flash11enable_sm90INS1_16FlashAttnFwdSm90INS1_25CollectiveMainloopFwdSm90ILi2EN4cute5tupleIJNS5_1CILi1EEES8_S8_EEENS6_IJNS7_ILi64EEESA_SA_EEELi512ENS_10bfloat16_tEfNS_4arch4Sm90ELb0ELb1ELb0ELb1ELb1ELb0ELb1ELb0ELb0ELb1ELb1ELb0EEENS1_21CollectiveEpilogueFwdINS6_IJSA_NS7_ILi512EEESA_EEES9_SC_SE_Li256ELb1ELb1ELb1ELb0EEENS1_36VarlenDynamicPersistentTileSchedulerILi64ELi64ELi256ELi128ELb1ELb1ELb1ELb1ELb0ELb1EEEEEEEEEvNT_6ParamsE:
        /* <DEDUP_REMOVED lines=43> */
.L_x_6264:
        /* <DEDUP_REMOVED lines=22> */
.L_x_6265:
        /* <DEDUP_REMOVED lines=18> */
.L_x_6266:
        /* <DEDUP_REMOVED lines=22> */
.L_x_6267:
        /* <DEDUP_REMOVED lines=23> */
.L_x_6268:
[----:B------:R-:W-:Y:S01]  /*0800*/  UISETP.NE.AND UP0, UPT, UR58, URZ, UPT ;  /* 0x0000003f3a00728c */ /* 0x000fe2000bf05270 */
[----:B------:R-:W-:Y:S01]  /*0810*/  NOP ;  /* 0x0000000000007918 */ /* 0x000fe20000000000 */
[----:B0-----:R-:W-:Y:S01]  /*0820*/  ULDC UR5, c[0x0][0x20] ;  /* 0x0000080000057ab9 */ /* 0x001fe20000000800 */
[----:B------:R-:W-:Y:S01]  /*0830*/  UMOV UR4, 0x1 ;  /* 0x0000000100047882 */ /* 0x000fe20000000000 */
[----:B-1234-:R-:W-:Y:S01]  /*0840*/  BAR.SYNC.DEFER_BLOCKING 0x0 ;  /* 0x0000000000007b1d */ /* 0x01efe20000010000 */
[----:B------:R-:W-:Y:S01]  /*0850*/  IADD3 R2, P0, R1, UR5, RZ ;  /* 0x0000000501027c10 */ /* 0x000fe2000ff1e0ff */
[----:B------:R-:W-:Y:S01]  /*0860*/  USEL UR5, UR4, 0x2, !UP0 ;  /* 0x0000000204057887 */ /* 0x000fe2000c000000 */
[----:B------:R-:W-:-:S03]  /*0870*/  PLOP3.LUT P1, PT, PT, PT, UP0, 0x40, 0x0 ;  /* 0x000000000000781c */ /* 0x000fc60003f2e808 */
[----:B------:R-:W-:Y:S01]  /*0880*/  ULDC UR4, c[0x0][0x24] ;  /* 0x0000090000047ab9 */ /* 0x000fe20000000800 */
[----:B------:R-:W-:Y:S01]  /*0890*/  ULDC.64 UR36, c[0x0][0x208] ;  /* 0x0000820000247ab9 */ /* 0x000fe20000000a00 */
[----:B------:R-:W-:Y:S02]  /*08a0*/  IMAD.U32 R3, RZ, RZ, UR5 ;  /* 0x00000005ff037e24 */ /* 0x000fe4000f8e00ff */
[----:B------:R-:W-:-:S03]  /*08b0*/  IMAD.X R18, RZ, RZ, UR4, P0 ;  /* 0x00000004ff127e24 */ /* 0x000fc600080e06ff */
[----:B------:R0:W-:Y:S03]  /*08c0*/  STL [R1+0x450], R3 ;  /* 0x0004500301007387 */ /* 0x0001e60000100800 */
[----:B------:R-:W-:Y:S05]  /*08d0*/  @P1 BRA `(.L_x_6269) ;  /* 0x0000026400bc1947 */ /* 0x000fea0003800000 */
.L_x_6270:
[----:B------:R-:W-:-:S08]  /*08e0*/  NOP ;  /* 0x0000000000007918 */ /* 0x000fd00000000000 */
[----:B------:R-:W1:Y:S02]  /*08f0*/  USETMAXREG.TRY_ALLOC.CTAPOOL UP0, 0xe8 ;  /* 0x000000e8000079c8 */ /* 0x000e640008000600 */
[----:B-1----:R-:W-:-:S13]  /*0900*/  PLOP3.LUT P0, PT, PT, PT, UP0, 0x80, 0x0 ;  /* 0x000000000000781c */ /* 0x002fda0003f0f008 */
[----:B------:R-:W-:Y:S05]  /*0910*/  @!P0 BRA `(.L_x_6270) ;  /* 0xfffffffc00f08947 */ /* 0x000fea000383ffff */
[----:B0-----:R-:W0:Y:S01]  /*0920*/  S2R R3, SR_TID.X ;  /* 0x0000000000037919 */ /* 0x001e220000002100 */
[----:B------:R-:W1:Y:S01]  /*0930*/  S2UR UR21, SR_CgaCtaId ;  /* 0x00000000001579c3 */ /* 0x000e620000008800 */
[----:B------:R-:W-:Y:S01]  /*0940*/  UMOV UR44, 0x400 ;  /* 0x00000400002c7882 */ /* 0x000fe20000000000 */
[----:B------:R-:W-:Y:S01]  /*0950*/  ULDC UR4, c[0x0][0xd3c] ;  /* 0x00034f0000047ab9 */ /* 0x000fe20000000800 */
[----:B------:R-:W-:Y:S04]  /*0960*/  STL.64 [R1+0x1c0], RZ ;  /* 0x0001c0ff01007387 */ /* 0x000fe80000100a00 */
[----:B------:R-:W-:Y:S04]  /*0970*/  STL [R1+0x1c8], RZ ;  /* 0x0001c8ff01007387 */ /* 0x000fe80000100800 */
[----:B------:R-:W-:Y:S01]  /*0980*/  STL [R1+0x1cc], RZ ;  /* 0x0001ccff01007387 */ /* 0x000fe20000100800 */
[----:B-1----:R-:W-:Y:S01]  /*0990*/  ULEA UR44, UR21, UR44, 0x18 ;  /* 0x0000002c152c7291 */ /* 0x002fe2000f8ec03f */
[----:B0-----:R-:W-:-:S04]  /*09a0*/  LOP3.LUT R0, R3, 0xffffff80, RZ, 0xc0, !PT ;  /* 0xffffff8003007812 */ /* 0x001fc800078ec0ff */
[----:B------:R-:W-:-:S13]  /*09b0*/  ISETP.NE.AND P0, PT, R0, 0x80, PT ;  /* 0x000000800000780c */ /* 0x000fda0003f05270 */
[----:B------:R-:W-:Y:S06]  /*09c0*/  @!P0 BAR.ARV 0x8, 0x100 ;  /* 0x0204000000008b1d */ /* 0x000fec0000002000 */
[----:B------:R-:W-:-:S13]  /*09d0*/  ISETP.GE.U32.AND P0, PT, R3, 0x100, PT ;  /* 0x000001000300780c */ /* 0x000fda0003f06070 */
        /* <DEDUP_REMOVED lines=8> */
[----:B------:R-:W0:Y:S01]  /*0a60*/  S2UR UR4, SR_SWINHI ;  /* 0x00000000000479c3 */ /* 0x000e220000002f00 */
[----:B------:R-:W-:Y:S02]  /*0a70*/  R2UR UR6, R7 ;  /* 0x00000000070672ca */ /* 0x000fe400000e0000 */
[----:B------:R-:W-:Y:S02]  /*0a80*/  SHF.R.S32.HI R3, RZ, 0x1f, R0 ;  /* 0x0000001fff037819 */ /* 0x000fe40000011400 */
[----:B------:R-:W-:Y:S02]  /*0a90*/  R2UR UR5, R5 ;  /* 0x00000000050572ca */ /* 0x000fe400000e0000 */
[CC--:B------:R-:W-:Y:S02]  /*0aa0*/  LEA.HI R6, R3.reuse, R0.reuse, RZ, 0x7 ;  /* 0x0000000003067211 */ /* 0x0c0fe400078f38ff */
[----:B------:R-:W-:-:S02]  /*0ab0*/  LEA.HI R4, R3, R0, RZ, 0x4 ;  /* 0x0000000003047211 */ /* 0x000fc400078f20ff */
[CC--:B------:R-:W-:Y:S02]  /*0ac0*/  LEA.HI R208, R3.reuse, R0.reuse, RZ, 0x3 ;  /* 0x0000000003d07211 */ /* 0x0c0fe400078f18ff */
[CC--:B------:R-:W-:Y:S02]  /*0ad0*/  LEA.HI R8, R3.reuse, R0.reuse, RZ, 0x2 ;  /* 0x0000000003087211 */ /* 0x0c0fe400078f10ff */
[----:B------:R-:W-:Y:S02]  /*0ae0*/  LOP3.LUT R7, R6, 0xffffff80, RZ, 0xc0, !PT ;  /* 0xffffff8006077812 */ /* 0x000fe400078ec0ff */
[----:B------:R-:W-:Y:S02]  /*0af0*/  LEA.HI R5, R3, R0, RZ, 0x5 ;  /* 0x0000000003057211 */ /* 0x000fe400078f28ff */
[----:B------:R-:W-:Y:S01]  /*0b00*/  LOP3.LUT R3, R4, 0xfffffff0, RZ, 0xc0, !PT ;  /* 0xfffffff004037812 */ /* 0x000fe200078ec0ff */
[----:B------:R-:W-:Y:S01]  /*0b10*/  IMAD.IADD R7, R0, 0x1, -R7 ;  /* 0x0000000100077824 */ /* 0x000fe200078e0a07 */
[----:B------:R-:W-:-:S02]  /*0b20*/  LOP3.LUT R157, R208, 0xfffffff8, RZ, 0xc0, !PT ;  /* 0xfffffff8d09d7812 */ /* 0x000fc400078ec0ff */
[----:B------:R-:W-:Y:S01]  /*0b30*/  LOP3.LUT R9, R8, 0xfffffffc, RZ, 0xc0, !PT ;  /* 0xfffffffc08097812 */ /* 0x000fe200078ec0ff */
[C---:B------:R-:W-:Y:S01]  /*0b40*/  IMAD.IADD R12, R0.reuse, 0x1, -R3 ;  /* 0x00000001000c7824 */ /* 0x040fe200078e0a03 */
[----:B------:R-:W-:Y:S01]  /*0b50*/  SHF.R.S32.HI R209, RZ, 0x7, R6 ;  /* 0x00000007ffd17819 */ /* 0x000fe20000011406 */
[C---:B------:R-:W-:Y:S01]  /*0b60*/  IMAD.IADD R157, R0.reuse, 0x1, -R157 ;  /* 0x00000001009d7824 */ /* 0x040fe200078e0a9d */
[----:B------:R-:W-:Y:S01]  /*0b70*/  SHF.R.S32.HI R13, RZ, 0x5, R5 ;  /* 0x00000005ff0d7819 */ /* 0x000fe20000011405 */
[----:B------:R-:W-:Y:S01]  /*0b80*/  IMAD.IADD R11, R0, 0x1, -R9 ;  /* 0x00000001000b7824 */ /* 0x000fe200078e0a09 */
[----:B------:R-:W-:Y:S01]  /*0b90*/  SHF.R.S32.HI R0, RZ, 0x1f, R7 ;  /* 0x0000001fff007819 */ /* 0x000fe20000011407 */
[----:B------:R-:W-:Y:S01]  /*0ba0*/  UMOV UR38, UR44 ;  /* 0x0000002c00267c82 */ /* 0x000fe20008000000 */
[----:B0-----:R-:W-:Y:S01]  /*0bb0*/  UMOV UR39, UR4 ;  /* 0x0000000400277c82 */ /* 0x001fe20008000000 */
[----:B------:R-:W-:Y:S01]  /*0bc0*/  SHF.R.S32.HI R5, RZ, 0x1f, R5 ;  /* 0x0000001fff057819 */ /* 0x000fe20000011405 */
[----:B------:R-:W-:Y:S01]  /*0bd0*/  IMAD.SHL.U32 R19, R157, 0x8, RZ ;  /* 0x000000089d137824 */ /* 0x000fe200078e00ff */
[----:B------:R-:W-:Y:S01]  /*0be0*/  LEA.HI R8, R0, R7, RZ, 0x2 ;  /* 0x0000000700087211 */ /* 0x000fe200078f10ff */
[----:B------:R-:W-:Y:S01]  /*0bf0*/  IMAD.U32 R14, RZ, RZ, UR38 ;  /* 0x00000026ff0e7e24 */ /* 0x000fe2000f8e00ff */
[----:B------:R-:W-:Y:S01]  /*0c00*/  LEA.HI R6, R6, R209, RZ, 0x1 ;  /* 0x000000d106067211 */ /* 0x000fe200078f08ff */
[----:B------:R-:W-:Y:S01]  /*0c10*/  IMAD.U32 R15, RZ, RZ, UR39 ;  /* 0x00000027ff0f7e24 */ /* 0x000fe2000f8e00ff */
[----:B------:R-:W-:Y:S01]  /*0c20*/  SHF.R.S32.HI R3, RZ, 0x4, R4 ;  /* 0x00000004ff037819 */ /* 0x000fe20000011404 */
[----:B------:R0:W-:Y:S01]  /*0c30*/  STL [R1+0x458], R12 ;  /* 0x0004580c01007387 */ /* 0x0001e20000100800 */
[--C-:B------:R-:W-:Y:S01]  /*0c40*/  SHF.R.S32.HI R9, RZ, 0x2, R8.reuse ;  /* 0x00000002ff097819 */ /* 0x100fe20000011408 */
[----:B------:R-:W-:Y:S01]  /*0c50*/  VIADD R155, R19, 0x80 ;  /* 0x00000080139b7836 */ /* 0x000fe20000000000 */
[----:B------:R-:W-:Y:S01]  /*0c60*/  SHF.R.S32.HI R10, RZ, 0x1f, R8 ;  /* 0x0000001fff0a7819 */ /* 0x000fe20000011408 */
[----:B------:R-:W-:Y:S01]  /*0c70*/  STL.64 [R1+0x440], R14 ;  /* 0x0004400e01007387 */ /* 0x000fe20000100a00 */
[----:B------:R-:W-:Y:S01]  /*0c80*/  LEA.HI R5, R5, R13, RZ, 0x2 ;  /* 0x0000000d05057211 */ /* 0x000fe200078f10ff */
[C---:B------:R-:W-:Y:S01]  /*0c90*/  VIADD R153, R19.reuse, 0x100 ;  /* 0x0000010013997836 */ /* 0x040fe20000000000 */
[----:B------:R-:W-:Y:S01]  /*0ca0*/  LOP3.LUT R6, R6, 0xfffffe, RZ, 0xc0, !PT ;  /* 0x00fffffe06067812 */ /* 0x000fe200078ec0ff */
[----:B------:R-:W-:Y:S01]  /*0cb0*/  VIADD R156, R19, 0x40 ;  /* 0x00000040139c7836 */ /* 0x000fe20000000000 */
[----:B------:R-:W-:Y:S01]  /*0cc0*/  LEA.HI R4, R4, R3, RZ, 0x1 ;  /* 0x0000000304047211 */ /* 0x000fe200078f08ff */
[C---:B0-----:R-:W-:Y:S01]  /*0cd0*/  IMAD R12, R209.reuse, 0x100, R12 ;  /* 0x00000100d10c7824 */ /* 0x041fe200078e020c */
[----:B------:R-:W-:Y:S01]  /*0ce0*/  LEA.HI R10, R10, R9, RZ, 0x3 ;  /* 0x000000090a0a7211 */ /* 0x000fe200078f18ff */
[----:B------:R-:W-:Y:S01]  /*0cf0*/  IMAD.IADD R6, R209, 0x1, -R6 ;  /* 0x00000001d1067824 */ /* 0x000fe200078e0a06 */
[----:B------:R-:W-:Y:S01]  /*0d00*/  LOP3.LUT R5, R5, 0x3ffffc, RZ, 0xc0, !PT ;  /* 0x003ffffc05057812 */ /* 0x000fe200078ec0ff */
[C---:B------:R-:W-:Y:S01]  /*0d10*/  VIADD R154, R19.reuse, 0xc0 ;  /* 0x000000c0139a7836 */ /* 0x040fe20000000000 */
[----:B------:R-:W-:Y:S01]  /*0d20*/  LOP3.LUT R4, R4, 0x1ffffffe, RZ, 0xc0, !PT ;  /* 0x1ffffffe04047812 */ /* 0x000fe200078ec0ff */
[----:B------:R-:W-:Y:S01]  /*0d30*/  VIADD R152, R19, 0x140 ;  /* 0x0000014013987836 */ /* 0x000fe20000000000 */
[----:B------:R-:W-:Y:S01]  /*0d40*/  LOP3.LUT R10, R10, 0xfffffff8, RZ, 0xc0, !PT ;  /* 0xfffffff80a0a7812 */ /* 0x000fe200078ec0ff */
[----:B------:R-:W-:Y:S01]  /*0d50*/  IMAD.IADD R5, R13, 0x1, -R5 ;  /* 0x000000010d057824 */ /* 0x000fe200078e0a05 */
[----:B------:R-:W-:Y:S01]  /*0d60*/  LEA.HI R0, R0, R7, RZ, 0x5 ;  /* 0x0000000700007211 */ /* 0x000fe200078f28ff */
[----:B------:R-:W-:Y:S01]  /*0d70*/  IMAD.SHL.U32 R13, R6, 0x100, RZ ;  /* 0x00000100060d7824 */ /* 0x000fe200078e00ff */
[----:B------:R-:W-:Y:S01]  /*0d80*/  LOP3.LUT R8, R8, 0x7ffffffc, RZ, 0xc0, !PT ;  /* 0x7ffffffc08087812 */ /* 0x000fe200078ec0ff */
[----:B------:R-:W-:Y:S01]  /*0d90*/  IMAD.IADD R4, R3, 0x1, -R4 ;  /* 0x0000000103047824 */ /* 0x000fe200078e0a04 */
[----:B------:R-:W-:Y:S01]  /*0da0*/  SHF.R.S32.HI R0, RZ, 0x5, R0 ;  /* 0x00000005ff007819 */ /* 0x000fe20000011400 */
[----:B------:R-:W-:Y:S01]  /*0db0*/  IMAD.IADD R9, R9, 0x1, -R10 ;  /* 0x0000000109097824 */ /* 0x000fe200078e0a0a */
[----:B------:R-:W-:Y:S01]  /*0dc0*/  LEA.HI R3, R11, R11, RZ, 0x1 ;  /* 0x0000000b0b037211 */ /* 0x000fe200078f08ff */
[----:B------:R-:W-:Y:S01]  /*0dd0*/  IMAD.IADD R8, R7, 0x1, -R8 ;  /* 0x0000000107087824 */ /* 0x000fe200078e0a08 */
[----:B------:R-:W-:Y:S01]  /*0de0*/  STL [R1+0x448], R13 ;  /* 0x0004480d01007387 */ /* 0x000fe20000100800 */
[----:B------:R-:W-:Y:S01]  /*0df0*/  IMAD R5, R5, 0x10, R12 ;  /* 0x0000001005057824 */ /* 0x000fe200078e020c */
[----:B------:R-:W-:Y:S01]  /*0e00*/  LOP3.LUT R12, R3, 0x1ffffffe, RZ, 0xc0, !PT ;  /* 0x1ffffffe030c7812 */ /* 0x000fe200078ec0ff */
[----:B------:R-:W-:Y:S01]  /*0e10*/  IMAD R22, R0, 0x10, R9 ;  /* 0x0000001000167824 */ /* 0x000fe200078e0209 */
[----:B------:R-:W-:Y:S01]  /*0e20*/  SHF.R.S32.HI R0, RZ, 0x1f, R155 ;  /* 0x0000001fff007819 */ /* 0x000fe2000001149b */
[----:B------:R-:W-:Y:S01]  /*0e30*/  IMAD.SHL.U32 R0, R8, 0x2, RZ ;  /* 0x0000000208007824 */ /* 0x000fe200078e00ff */
[----:B------:R-:W-:Y:S01]  /*0e40*/  SHF.R.S32.HI R3, RZ, 0x1f, R156 ;  /* 0x0000001fff037819 */ /* 0x000fe2000001149c */
[----:B------:R-:W-:Y:S01]  /*0e50*/  IMAD.IADD R11, R11, 0x1, -R12 ;  /* 0x000000010b0b7824 */ /* 0x000fe200078e0a0c */
[----:B------:R-:W-:Y:S01]  /*0e60*/  SHF.R.S32.HI R3, RZ, 0x1f, R154 ;  /* 0x0000001fff037819 */ /* 0x000fe2000001149a */
[----:B------:R-:W-:Y:S01]  /*0e70*/  IMAD.IADD R23, R0, 0x1, R13 ;  /* 0x0000000100177824 */ /* 0x000fe200078e020d */
[----:B------:R0:W-:Y:S01]  /*0e80*/  STL [R1+0x44c], R0 ;  /* 0x00044c0001007387 */ /* 0x0001e20000100800 */
[C---:B------:R-:W-:Y:S01]  /*0e90*/  VIADD R211, R19.reuse, 0x180 ;  /* 0x0000018013d37836 */ /* 0x040fe20000000000 */
[----:B------:R-:W-:Y:S01]  /*0ea0*/  SHF.R.S32.HI R3, RZ, 0x1f, R152 ;  /* 0x0000001fff037819 */ /* 0x000fe20000011498 */
[----:B------:R-:W-:Y:S01]  /*0eb0*/  IMAD.SHL.U32 R16, R4, 0x8, RZ ;  /* 0x0000000804107824 */ /* 0x000fe200078e00ff */
[----:B------:R-:W-:Y:S01]  /*0ec0*/  SHF.R.S32.HI R4, RZ, 0x1f, R153 ;  /* 0x0000001fff047819 */ /* 0x000fe20000011499 */
[----:B------:R-:W-:Y:S01]  /*0ed0*/  VIADD R210, R19, 0x1c0 ;  /* 0x000001c013d27836 */ /* 0x000fe20000000000 */
[----:B------:R-:W-:Y:S01]  /*0ee0*/  SHF.R.S32.HI R208, RZ, 0x3, R208 ;  /* 0x00000003ffd07819 */ /* 0x000fe200000114d0 */
[C---:B------:R-:W-:Y:S01]  /*0ef0*/  VIADD R207, R23.reuse, 0x8 ;  /* 0x0000000817cf7836 */ /* 0x040fe20000000000 */
[----:B------:R-:W-:Y:S01]  /*0f00*/  STL [R1+0x454], R16 ;  /* 0x0004541001007387 */ /* 0x000fe20000100800 */
[----:B------:R-:W-:Y:S01]  /*0f10*/  VIADD R206, R23, 0x10 ;  /* 0x0000001017ce7836 */ /* 0x000fe20000000000 */
[----:B0-----:R-:W-:Y:S01]  /*0f20*/  SHF.R.S32.HI R0, RZ, 0x1f, R211 ;  /* 0x0000001fff007819 */ /* 0x001fe200000114d3 */
[----:B------:R-:W-:Y:S01]  /*0f30*/  IMAD R4, R11, 0x8, R22 ;  /* 0x000000080b047824 */ /* 0x000fe200078e0216 */
        /* <DEDUP_REMOVED lines=59> */
[----:B------:R-:W-:Y:S01]  /*12f0*/  IMAD.U32 R16, R5, 0x40, R16 ;  /* 0x0000004005107824 */ /* 0x000fe200078e0010 */
[----:B------:R-:W-:-:S02]  /*1300*/  SHF.R.S32.HI R216, RZ, 0x1f, R177 ;  /* 0x0000001fffd87819 */ /* 0x000fc400000114b1 */
[----:B------:R-:W-:Y:S01]  /*1310*/  SHF.R.S32.HI R215, RZ, 0x1f, R176 ;  /* 0x0000001fffd77819 */ /* 0x000fe200000114b0 */
[----:B------:R-:W-:Y:S01]  /*1320*/  IMAD.WIDE R16, R16, 0x2, R14 ;  /* 0x0000000210107825 */ /* 0x000fe200078e020e */
[----:B------:R-:W-:Y:S02]  /*1330*/  SHF.R.S32.HI R214, RZ, 0x1f, R159 ;  /* 0x0000001fffd67819 */ /* 0x000fe4000001149f */
[----:B------:R-:W-:-:S07]  /*1340*/  SHF.R.S32.HI R213, RZ, 0x1f, R158 ;  /* 0x0000001fffd57819 */ /* 0x000fce000001149e */
.L_x_6418:
[----:B------:R-:W-:Y:S01]  /*1350*/  ULDC.64 UR8, c[0x0][0xb20] ;  /* 0x0002c80000087ab9 */ /* 0x000fe20000000a00 */
[----:B------:R-:W-:Y:S02]  /*1360*/  ULOP3.LUT UR61, UR7, 0xff0000, URZ, 0xc0, !UPT ;  /* 0x00ff0000073d7892 */ /* 0x000fe4000f8ec03f */
[----:B------:R-:W-:Y:S01]  /*1370*/  UISETP.NE.U32.AND UP0, UPT, UR8, URZ, UPT ;  /* 0x0000003f0800728c */ /* 0x000fe2000bf05070 */
[----:B------:R-:W-:-:S03]  /*1380*/  ULDC UR48, c[0x0][0x2f0] ;  /* 0x0000bc0000307ab9 */ /* 0x000fc60000000800 */
        /* <DEDUP_REMOVED lines=9> */
[----:B01-3--:R-:W-:Y:S02]  /*1420*/  IMAD.U32 R4, RZ, RZ, UR8 ;  /* 0x00000008ff047e24 */ /* 0x00bfe4000f8e00ff */
[----:B----4-:R-:W-:Y:S01]  /*1430*/  IMAD.U32 R5, RZ, RZ, UR9 ;  /* 0x00000009ff057e24 */ /* 0x010fe2000f8e00ff */
[----:B------:R-:W-:-:S03]  /*1440*/  @UP1 UIMAD.WIDE UR8, UR6, 0x4, UR10 ;  /* 0x00000004060818a5 */ /* 0x000fc6000f8e020a */
[----:B------:R-:W-:Y:S01]  /*1450*/  ULDC.64 UR10, c[0x0][0xb18] ;  /* 0x0002c600000a7ab9 */ /* 0x000fe20000000a00 */
[----:B--2---:R-:W2:Y:S02]  /*1460*/  @P0 LDG.E R4, desc[UR36][R4.64] ;  /* 0x0000002404040981 */ /* 0x004ea4000c1e1900 */
[----:B------:R-:W-:Y:S02]  /*1470*/  IMAD.U32 R6, RZ, RZ, UR8 ;  /* 0x00000008ff067e24 */ /* 0x000fe4000f8e00ff */
[----:B------:R-:W-:Y:S01]  /*1480*/  IMAD.U32 R7, RZ, RZ, UR9 ;  /* 0x00000009ff077e24 */ /* 0x000fe2000f8e00ff */
[----:B------:R-:W-:-:S04]  /*1490*/  ULDC.64 UR8, c[0x0][0x418] ;  /* 0x0001060000087ab9 */ /* 0x000fc80000000a00 */
[----:B------:R-:W3:Y:S01]  /*14a0*/  @P2 LDG.E R6, desc[UR36][R6.64] ;  /* 0x0000002406062981 */ /* 0x000ee2000c1e1900 */
[----:B------:R-:W-:Y:S01]  /*14b0*/  UISETP.NE.U32.AND UP0, UPT, UR8, URZ, UPT ;  /* 0x0000003f0800728c */ /* 0x000fe2000bf05070 */
[----:B------:R-:W-:Y:S01]  /*14c0*/  ISETP.NE.U32.AND P1, PT, RZ, UR10, PT ;  /* 0x0000000aff007c0c */ /* 0x000fe2000bf25070 */
[----:B------:R-:W-:Y:S02]  /*14d0*/  ULOP3.LUT UR8, UR7, 0xff000000, URZ, 0xc0, !UPT ;  /* 0xff00000007087892 */ /* 0x000fe4000f8ec03f */
[----:B------:R-:W-:Y:S01]  /*14e0*/  IMAD.U32 R212, RZ, RZ, UR7 ;  /* 0x00000007ffd47e24 */ /* 0x000fe2000f8e00ff */
[----:B------:R-:W-:Y:S01]  /*14f0*/  UISETP.NE.AND.EX UP0, UPT, UR9, URZ, UPT, UP0 ;  /* 0x0000003f0900728c */ /* 0x000fe2000bf05300 */
[----:B------:R-:W-:Y:S01]  /*1500*/  ISETP.NE.AND.EX P1, PT, RZ, UR11, PT, P1 ;  /* 0x0000000bff007c0c */ /* 0x000fe2000bf25310 */
[----:B------:R-:W-:Y:S01]  /*1510*/  USHF.R.U32.HI UR8, URZ, 0x8, UR8 ;  /* 0x000000083f087899 */ /* 0x000fe20008011608 */
[----:B------:R-:W-:Y:S01]  /*1520*/  ULDC UR9, c[0x0][0x424] ;  /* 0x0001090000097ab9 */ /* 0x000fe20000000800 */
[----:B------:R-:W-:Y:S01]  /*1530*/  UMOV UR4, URZ ;  /* 0x0000003f00047c82 */ /* 0x000fe20008000000 */
[----:B------:R-:W-:-:S02]  /*1540*/  USEL UR9, UR9, 0x1, UP0 ;  /* 0x0000000109097887 */ /* 0x000fc40008000000 */
[----:B------:R-:W-:Y:S02]  /*1550*/  ULEA.HI UR61, UR61, UR8, URZ, 0x10 ;  /* 0x000000083d3d7291 */ /* 0x000fe4000f8f803f */
        /* <DEDUP_REMOVED lines=18> */
.L_x_6271:
[----:B------:R-:W-:Y:S01]  /*1680*/  UMOV UR59, UR5 ;  /* 0x00000005003b7c82 */ /* 0x000fe20008000000 */
        /* <DEDUP_REMOVED lines=9> */
.L_x_6272:
        /* <DEDUP_REMOVED lines=13> */
.L_x_6273:
[----:B------:R-:W0:Y:S01]  /*17f0*/  LDC R0, c[0x0][0xa80] ;  /* 0x0002a000ff007b82 */ /* 0x000e220000000800 */
[----:B------:R-:W-:Y:S01]  /*1800*/  UISETP.NE.AND UP0, UPT, UR58, 0x1, UPT ;  /* 0x000000013a00788c */ /* 0x000fe2000bf05270 */
[----:B------:R1:W-:Y:S01]  /*1810*/  STL.128 [R1+0x1e0], RZ ;  /* 0x0001e0ff01007387 */ /* 0x0003e20000100c00 */
[C---:B------:R-:W-:Y:S01]  /*1820*/  IADD3 R34, P0, R2.reuse, 0x1e0, RZ ;  /* 0x000001e002227810 */ /* 0x040fe20007f1e0ff */
[----:B------:R-:W-:Y:S01]  /*1830*/  UIADD3 UR48, -UR4, UR48, URZ ;  /* 0x0000003004307290 */ /* 0x000fe2000fffe13f */
[----:B------:R-:W-:Y:S01]  /*1840*/  IADD3 R32, P1, R2, 0x210, RZ ;  /* 0x0000021002207810 */ /* 0x000fe20007f3e0ff */
[----:B------:R1:W-:Y:S01]  /*1850*/  STL.128 [R1+0x1f0], RZ ;  /* 0x0001f0ff01007387 */ /* 0x0003e20000100c00 */
[----:B------:R-:W-:Y:S01]  /*1860*/  PLOP3.LUT P2, PT, PT, PT, UP0, 0x80, 0x0 ;  /* 0x000000000000781c */ /* 0x000fe20003f4f008 */
[--C-:B------:R-:W-:Y:S02]  /*1870*/  IMAD.X R35, RZ, RZ, R18.reuse, P0 ;  /* 0x000000ffff237224 */ /* 0x100fe400000e0612 */
[----:B------:R1:W-:Y:S01]  /*1880*/  STL.128 [R1+0x210], RZ ;  /* 0x000210ff01007387 */ /* 0x0003e20000100c00 */
[----:B------:R-:W-:-:S03]  /*1890*/  IMAD.X R33, RZ, RZ, R18, P1 ;  /* 0x000000ffff217224 */ /* 0x000fc600008e0612 */
[----:B------:R1:W-:Y:S04]  /*18a0*/  STL.128 [R1+0x220], RZ ;  /* 0x000220ff01007387 */ /* 0x0003e80000100c00 */
[----:B------:R1:W-:Y:S04]  /*18b0*/  STL.128 [R1+0x230], RZ ;  /* 0x000230ff01007387 */ /* 0x0003e80000100c00 */
[----:B------:R1:W-:Y:S04]  /*18c0*/  STL.128 [R1+0x240], RZ ;  /* 0x000240ff01007387 */ /* 0x0003e80000100c00 */
[----:B0-----:R1:W-:Y:S04]  /*18d0*/  STL [R1+0x200], R0 ;  /* 0x0002000001007387 */ /* 0x0013e80000100800 */
[----:B------:R1:W-:Y:S04]  /*18e0*/  STL.128 [R1+0x250], RZ ;  /* 0x000250ff01007387 */ /* 0x0003e80000100c00 */
        /* <DEDUP_REMOVED lines=26> */
[----:B------:R1:W-:Y:S01]  /*1a90*/  STL.128 [R1+0x400], RZ ;  /* 0x000400ff01007387 */ /* 0x0003e20000100c00 */
[----:B------:R-:W-:Y:S05]  /*1aa0*/  @!P2 BRA `(.L_x_6274) ;  /* 0x0000008000c0a947 */ /* 0x000fea0003800000 */
[----:B------:R-:W-:Y:S01]  /*1ab0*/  ULDC UR4, c[0x0][0x448] ;  /* 0x0001120000047ab9 */ /* 0x000fe20000000800 */
[----:B------:R-:W-:Y:S02]  /*1ac0*/  USHF.L.U32 UR8, UR5, 0x6, URZ ;  /* 0x0000000605087899 */ /* 0x000fe4000800063f */
[----:B------:R-:W-:Y:S02]  /*1ad0*/  UISETP.NE.AND UP0, UPT, UR4, 0x1, UPT ;  /* 0x000000010400788c */ /* 0x000fe4000bf05270 */
[----:B------:R-:W-:Y:S01]  /*1ae0*/  UIADD3 UR9, UR8, 0x3f, URZ ;  /* 0x0000003f08097890 */ /* 0x000fe2000fffe03f */
[----:B------:R-:W-:Y:S01]  /*1af0*/  ULDC.64 UR4, c[0x0][0xad8] ;  /* 0x0002b60000047ab9 */ /* 0x000fe20000000a00 */
[----:B------:R-:W-:Y:S02]  /*1b00*/  UIADD3 UR10, UR48, 0x1, -UR47 ;  /* 0x00000001300a7890 */ /* 0x000fe4000fffe82f */
[----:B------:R-:W-:-:S05]  /*1b10*/  UISETP.GE.AND UP1, UPT, UR5, 0x1, UPT ;  /* 0x000000010500788c */ /* 0x000fca000bf26270 */
[----:B------:R-:W-:Y:S01]  /*1b20*/  @UP0 UIADD3 UR6, UR8, 0x3f, URZ ;  /* 0x0000003f08060890 */ /* 0x000fe2000fffe03f */
[----:B------:R-:W-:Y:S01]  /*1b30*/  @UP0 ULDC UR7, c[0x0][0x44c] ;  /* 0x0001130000070ab9 */ /* 0x000fe20000000800 */
[----:B------:R-:W-:Y:S02]  /*1b40*/  PLOP3.LUT P1, PT, PT, PT, UP1, 0x80, 0x0 ;  /* 0x000000000000781c */ /* 0x000fe40003f2f018 */
        /* <DEDUP_REMOVED lines=16> */
.L_x_6276:
[----:B------:R-:W-:-:S11]  /*1c50*/  UISETP.NE.AND UP1, UPT, UR5, 0x1, UPT ;  /* 0x000000010500788c */ /* 0x000fd6000bf25270 */
[----:B------:R-:W-:Y:S02]  /*1c60*/  @UP1 ULDC.64 UR10, c[0x0][0xae0] ;  /* 0x0002b800000a1ab9 */ /* 0x000fe40000000a00 */
[----:B------:R-:W-:-:S04]  /*1c70*/  UIMAD.WIDE.U32 UR6, UR9, UR10, URZ ;  /* 0x0000000a090672a5 */ /* 0x000fc8000f8e003f */
[----:B------:R-:W-:-:S12]  /*1c80*/  @UP1 USHF.R.U32.HI UR9, URZ, UR11, UR7 ;  /* 0x0000000b3f091299 */ /* 0x000fd80008011607 */
.L_x_6277:
[----:B------:R-:W-:-:S04]  /*1c90*/  UIMAD UR9, UR9, UR5, UR5 ;  /* 0x00000005090972a4 */ /* 0x000fc8000f8e0205 */
[----:B------:R-:W-:-:S04]  /*1ca0*/  UISETP.LT.AND UP1, UPT, UR4, UR9, UPT ;  /* 0x000000090400728c */ /* 0x000fc8000bf21270 */
[----:B------:R-:W-:-:S12]  /*1cb0*/  USEL UR4, UR4, UR9, UP1 ;  /* 0x0000000904047287 */ /* 0x000fd80008800000 */
.L_x_6275:
[----:B------:R-:W-:Y:S02]  /*1cc0*/  UIADD3 UR9, UR48, 0x3f, URZ ;  /* 0x0000003f30097890 */ /* 0x000fe4000fffe03f */
[----:B------:R-:W-:Y:S02]  /*1cd0*/  UIADD3 UR10, UR4, 0x3f, URZ ;  /* 0x0000003f040a7890 */ /* 0x000fe4000fffe03f */
[----:B------:R-:W-:Y:S02]  /*1ce0*/  USHF.R.S32.HI UR4, URZ, 0x1f, UR9 ;  /* 0x0000001f3f047899 */ /* 0x000fe40008011409 */
[----:B------:R-:W-:Y:S01]  /*1cf0*/  USHF.R.S32.HI UR11, URZ, 0x1f, UR10 ;  /* 0x0000001f3f0b7899 */ /* 0x000fe2000801140a */
[----:B------:R-:W-:Y:S01]  /*1d00*/  @UP0 ULDC UR6, c[0x0][0x44c] ;  /* 0x0001130000060ab9 */ /* 0x000fe20000000800 */
[----:B------:R-:W-:Y:S02]  /*1d10*/  ULEA.HI UR4, UR4, UR9, URZ, 0x6 ;  /* 0x0000000904047291 */ /* 0x000fe4000f8f303f */
[----:B------:R-:W-:-:S02]  /*1d20*/  ULEA.HI UR11, UR11, UR10, URZ, 0x6 ;  /* 0x0000000a0b0b7291 */ /* 0x000fc4000f8f303f */
[----:B------:R-:W-:Y:S01]  /*1d30*/  UIMAD.WIDE.U32 UR6, UR8, UR6, URZ ;  /* 0x00000006080672a5 */ /* 0x000fe2000f8e003f */
[----:B------:R-:W-:Y:S01]  /*1d40*/  @UP0 ULDC UR9, c[0x0][0x450] ;  /* 0x0001140000090ab9 */ /* 0x000fe20000000800 */
[----:B------:R-:W-:Y:S02]  /*1d50*/  USHF.R.S32.HI UR4, URZ, 0x6, UR4 ;  /* 0x000000063f047899 */ /* 0x000fe40008011404 */
[----:B------:R-:W-:Y:S02]  /*1d60*/  USHF.R.S32.HI UR11, URZ, 0x6, UR11 ;  /* 0x000000063f0b7899 */ /* 0x000fe4000801140b */
[----:B------:R-:W-:Y:S02]  /*1d70*/  @UP0 USHF.R.U32.HI UR8, URZ, UR9, UR7 ;  /* 0x000000093f080299 */ /* 0x000fe40008011607 */
[----:B------:R-:W-:Y:S02]  /*1d80*/  UISETP.LT.AND UP0, UPT, UR4, UR11, UPT ;  /* 0x0000000b0400728c */ /* 0x000fe4000bf01270 */
[----:B------:R-:W-:Y:S01]  /*1d90*/  UIADD3 UR8, UR8, UR48, -UR47 ;  /* 0x0000003008087290 */ /* 0x000fe2000fffe82f */
[----:B------:R-:W-:Y:S01]  /*1da0*/  ULDC UR6, c[0x0][0xad4] ;  /* 0x0002b50000067ab9 */ /* 0x000fe20000000800 */
[----:B------:R-:W-:-:S02]  /*1db0*/  USEL UR11, UR4, UR11, UP0 ;  /* 0x0000000b040b7287 */ /* 0x000fc40008000000 */
        /* <DEDUP_REMOVED lines=12> */
.L_x_6279:
[----:B------:R-:W-:-:S11]  /*1e80*/  UISETP.NE.AND UP0, UPT, UR5, 0x1, UPT ;  /* 0x000000010500788c */ /* 0x000fd6000bf05270 */
[----:B------:R-:W-:Y:S02]  /*1e90*/  @UP0 ULDC.64 UR12, c[0x0][0xae0] ;  /* 0x0002b800000c0ab9 */ /* 0x000fe40000000a00 */
[----:B------:R-:W-:-:S04]  /*1ea0*/  UIMAD.WIDE.U32 UR6, UR8, UR12, URZ ;  /* 0x0000000c080672a5 */ /* 0x000fc8000f8e003f */
[----:B------:R-:W-:-:S12]  /*1eb0*/  @UP0 USHF.R.U32.HI UR8, URZ, UR13, UR7 ;  /* 0x0000000d3f080299 */ /* 0x000fd80008011607 */
.L_x_6280:
[----:B------:R-:W-:-:S04]  /*1ec0*/  UIMAD UR5, UR8, UR5, URZ ;  /* 0x00000005080572a4 */ /* 0x000fc8000f8e023f */
[----:B------:R-:W-:-:S04]  /*1ed0*/  UISETP.LT.AND UP0, UPT, UR4, UR5, UPT ;  /* 0x000000050400728c */ /* 0x000fc8000bf01270 */
[----:B------:R-:W-:-:S12]  /*1ee0*/  USEL UR4, UR4, UR5, !UP0 ;  /* 0x0000000504047287 */ /* 0x000fd8000c000000 */
.L_x_6278:
        /* <DEDUP_REMOVED lines=15> */
[-C--:B-1----:R-:W-:Y:S01]  /*1fe0*/  IABS R0, R4.reuse ;  /* 0x0000000400007213 */ /* 0x082fe20000000000 */
        /* <DEDUP_REMOVED lines=31> */
.L_x_6281:
[----:B------:R-:W-:Y:S01]  /*21e0*/  UIMAD UR20, UR20, UR4, UR9 ;  /* 0x00000004141472a4 */ /* 0x000fe2000f8e0209 */
[----:B-1----:R-:W-:Y:S02]  /*21f0*/  IMAD.U32 R0, RZ, RZ, UR11 ;  /* 0x0000000bff007e24 */ /* 0x002fe4000f8e00ff */
[----:B------:R-:W-:-:S05]  /*2200*/  IMAD.U32 R3, RZ, RZ, UR4 ;  /* 0x00000004ff037e24 */ /* 0x000fca000f8e00ff */
[----:B------:R-:W-:-:S04]  /*2210*/  VIADDMNMX R0, R3, UR20, R0, PT ;  /* 0x0000001403007c46 */ /* 0x000fc8000b800100 */
[----:B------:R-:W-:Y:S02]  /*2220*/  R2UR UR22, R0 ;  /* 0x00000000001672ca */ /* 0x000fe400000e0000 */
[----:B------:R-:W-:-:S11]  /*2230*/  PRMT R0, RZ, 0x7610, R0 ;  /* 0x00007610ff007816 */ /* 0x000fd60000000000 */
[----:B------:R-:W-:-:S06]  /*2240*/  UISETP.GT.AND UP0, UPT, UR22, UR20, UPT ;  /* 0x000000141600728c */ /* 0x000fcc000bf04270 */
[----:B------:R-:W-:-:S13]  /*2250*/  PLOP3.LUT P0, PT, PT, PT, UP0, 0x80, 0x0 ;  /* 0x000000000000781c */ /* 0x000fda0003f0f008 */
        /* <DEDUP_REMOVED lines=107> */
[----:B------:R-:W0:Y:S04]  /*2910*/  SHFL.IDX PT, R3, R209, RZ, 0x1f ;  /* 0x00001fffd1037589 */ /* 0x000e2800000e0000 */
[----:B--2---:R1:W-:Y:S04]  /*2920*/  STL [R1+0x210], R0 ;  /* 0x0002100001007387 */ /* 0x0043e80000100800 */
[----:B---3--:R-:W-:Y:S04]  /*2930*/  STL [R1+0x214], R8 ;  /* 0x0002140801007387 */ /* 0x008fe80000100800 */
[----:B----4-:R2:W-:Y:S04]  /*2940*/  STL [R1+0x220], R6 ;  /* 0x0002200601007387 */ /* 0x0105e80000100800 */
[----:B------:R-:W3:Y:S04]  /*2950*/  LDL R162, [R1+0x2cc] ;  /* 0x0002cc0001a27983 */ /* 0x000ee80000100800 */
[----:B------:R-:W4:Y:S01]  /*2960*/  LDL R164, [R1+0x2d4] ;  /* 0x0002d40001a47983 */ /* 0x000f220000100800 */
[----:B0-----:R-:W-:-:S03]  /*2970*/  R2UR UR4, R3 ;  /* 0x00000000030472ca */ /* 0x001fc600000e0000 */
        /* <DEDUP_REMOVED lines=15> */
[----:B-1----:R-:W4:Y:S04]  /*2a70*/  LDL R0, [R1+0x3f8] ;  /* 0x0003f80001007983 */ /* 0x002f280000100800 */
[----:B------:R-:W4:Y:S04]  /*2a80*/  LDL R3, [R1+0x3fc] ;  /* 0x0003fc0001037983 */ /* 0x000f280000100800 */
[----:B--2---:R-:W2:Y:S04]  /*2a90*/  LDL R6, [R1+0x400] ;  /* 0x0004000001067983 */ /* 0x004ea80000100800 */
[----:B------:R-:W2:Y:S04]  /*2aa0*/  LDL R7, [R1+0x404] ;  /* 0x0004040001077983 */ /* 0x000ea80000100800 */
[----:B------:R-:W2:Y:S04]  /*2ab0*/  LDL R8, [R1+0x408] ;  /* 0x0004080001087983 */ /* 0x000ea80000100800 */
[----:B------:R-:W2:Y:S01]  /*2ac0*/  LDL R9, [R1+0x40c] ;  /* 0x00040c0001097983 */ /* 0x000ea20000100800 */
[----:B------:R-:W-:-:S04]  /*2ad0*/  ULEA.HI UR5, UR4, UR4, URZ, 0x1 ;  /* 0x0000000404057291 */ /* 0x000fc8000f8f083f */
[----:B------:R-:W-:-:S04]  /*2ae0*/  ULOP3.LUT UR5, UR5, 0x1fffe, URZ, 0xc0, !UPT ;  /* 0x0001fffe05057892 */ /* 0x000fc8000f8ec03f */
[----:B------:R-:W-:-:S04]  /*2af0*/  UIADD3 UR5, UR4, -UR5, URZ ;  /* 0x8000000504057290 */ /* 0x000fc8000fffe03f */
[----:B------:R-:W-:-:S04]  /*2b00*/  ULEA UR5, UR5, UR44, 0xf ;  /* 0x0000002c05057291 */ /* 0x000fc8000f8e783f */
[----:B------:R-:W-:-:S04]  /*2b10*/  UIADD3 UR5, UR5, 0x400, URZ ;  /* 0x0000040005057890 */ /* 0x000fc8000fffe03f */
[----:B------:R-:W-:-:S04]  /*2b20*/  USHF.R.U32.HI UR5, URZ, 0x4, UR5 ;  /* 0x000000043f057899 */ /* 0x000fc80008011605 */
[----:B------:R-:W-:Y:S02]  /*2b30*/  ULOP3.LUT UR5, UR5, 0x3fff, URZ, 0xc0, !UPT ;  /* 0x00003fff05057892 */ /* 0x000fe4000f8ec03f */
[----:B------:R-:W-:Y:S02]  /*2b40*/  UIADD3 UR4, UR44, 0x36400, URZ ;  /* 0x000364002c047890 */ /* 0x000fe4000fffe03f */
[----:B------:R-:W-:Y:S01]  /*2b50*/  ULOP3.LUT UR23, UR5, 0x2000000, URZ, 0xfc, !UPT ;  /* 0x0200000005177892 */ /* 0x000fe2000f8efc3f */
[----:B------:R0:W-:Y:S01]  /*2b60*/  STL [R1+0x2f8], R5 ;  /* 0x0002f80501007387 */ /* 0x0001e20000100800 */
[----:B------:R-:W-:-:S04]  /*2b70*/  USHF.R.U32.HI UR4, URZ, 0x4, UR4 ;  /* 0x000000043f047899 */ /* 0x000fc80008011604 */
[----:B------:R-:W-:Y:S01]  /*2b80*/  LEA R4, R4, UR23, 0xc ;  /* 0x0000001704047c11 */ /* 0x000fe2000f8e60ff */
[----:B0-----:R-:W-:Y:S01]  /*2b90*/  IMAD.MOV.U32 R5, RZ, RZ, 0x40000040 ;  /* 0x40000040ff057424 */ /* 0x001fe200078e00ff */
[----:B------:R0:W-:Y:S02]  /*2ba0*/  STL [R1+0x230], R30 ;  /* 0x0002301e01007387 */ /* 0x0001e40000100800 */
[C---:B------:R-:W-:Y:S01]  /*2bb0*/  R2UR UR14, R4.reuse ;  /* 0x00000000040e72ca */ /* 0x040fe200000e0000 */
[----:B------:R-:W-:Y:S01]  /*2bc0*/  ULOP3.LUT UR4, UR4, 0x3fff, URZ, 0xc0, !UPT ;  /* 0x00003fff04047892 */ /* 0x000fe2000f8ec03f */
[----:B------:R1:W-:Y:S01]  /*2bd0*/  STL [R1+0x324], R31 ;  /* 0x0003241f01007387 */ /* 0x0003e20000100800 */
[----:B------:R-:W-:Y:S02]  /*2be0*/  R2UR UR15, R5 ;  /* 0x00000000050f72ca */ /* 0x000fe400000e0000 */
[----:B------:R-:W-:Y:S01]  /*2bf0*/  ULOP3.LUT UR12, UR4, 0x10000, URZ, 0xfc, !UPT ;  /* 0x00010000040c7892 */ /* 0x000fe2000f8efc3f */
[----:B0-----:R-:W-:-:S02]  /*2c00*/  VIADD R30, R4, 0x80 ;  /* 0x00000080041e7836 */ /* 0x001fc40000000000 */
[----:B-1----:R-:W-:Y:S01]  /*2c10*/  IMAD.MOV.U32 R31, RZ, RZ, 0x40000040 ;  /* 0x40000040ff1f7424 */ /* 0x002fe200078e00ff */
[----:B------:R-:W-:Y:S02]  /*2c20*/  STL [R1+0x218], R84 ;  /* 0x0002185401007387 */ /* 0x000fe40000100800 */
[----:B------:R-:W-:Y:S02]  /*2c30*/  R2UR UR18, R30 ;  /* 0x000000001e1272ca */ /* 0x000fe400000e0000 */
[----:B------:R-:W-:Y:S01]  /*2c40*/  STL [R1+0x21c], R86 ;  /* 0x00021c5601007387 */ /* 0x000fe20000100800 */
[----:B------:R-:W-:-:S03]  /*2c50*/  R2UR UR19, R31 ;  /* 0x000000001f1372ca */ /* 0x000fc600000e0000 */
        /* <DEDUP_REMOVED lines=98> */
[----:B------:R-:W-:Y:S01]  /*3280*/  UMOV UR13, 0x40000040 ;  /* 0x40000040000d7882 */ /* 0x000fe20000000000 */
[----:B0-----:R-:W-:-:S06]  /*3290*/  WARPGROUP.ARRIVE ;  /* 0x00000000000079c5 */ /* 0x001fcc0000000000 */
[----:B------:R-:W-:Y:S01]  /*32a0*/  HGMMA.64x256x16.F32.BF16 R24, gdesc[UR12].tnspB, RZ, !UPT, gsb0 ;  /* 0x43e000000c1879f0 */ /* 0x000fe2000c0018ff */
[----:B------:R-:W-:Y:S01]  /*32b0*/  UIADD3 UR16, UR12, 0x2, URZ ;  /* 0x000000020c107890 */ /* 0x000fe2000fffe03f */
        /* <DEDUP_REMOVED lines=19> */
[----:B--2---:R0:W-:Y:S04]  /*33f0*/  STL [R1+0x400], R6 ;  /* 0x0004000601007387 */ /* 0x0041e80000100800 */
[----:B------:R1:W-:Y:S04]  /*3400*/  STL [R1+0x404], R7 ;  /* 0x0004040701007387 */ /* 0x0003e80000100800 */
[----:B------:R-:W-:Y:S04]  /*3410*/  STL [R1+0x408], R8 ;  /* 0x0004080801007387 */ /* 0x000fe80000100800 */
[----:B------:R-:W-:Y:S01]  /*3420*/  STL [R1+0x40c], R9 ;  /* 0x00040c0901007387 */ /* 0x000fe20000100800 */
[----:B------:R-:W-:Y:S01]  /*3430*/  UMOV UR17, 0x40000040 ;  /* 0x4000004000117882 */ /* 0x000fe20000000000 */
[----:B0-----:R-:W-:-:S02]  /*3440*/  VIADD R6, R4, 0x100 ;  /* 0x0000010004067836 */ /* 0x001fc40000000000 */
[----:B-1----:R-:W-:Y:S01]  /*3450*/  IMAD.MOV.U32 R7, RZ, RZ, 0x40000040 ;  /* 0x40000040ff077424 */ /* 0x002fe200078e00ff */
[----:B------:R-:W-:Y:S01]  /*3460*/  UIADD3 UR4, UR12, 0x4, URZ ;  /* 0x000000040c047890 */ /* 0x000fe2000fffe03f */
[----:B------:R-:W-:Y:S01]  /*3470*/  UMOV UR5, 0x40000040 ;  /* 0x4000004000057882 */ /* 0x000fe20000000000 */
        /* <DEDUP_REMOVED lines=33> */
[----:B------:R-:W-:Y:S01]  /*3690*/  IMAD.MOV.U32 R5, RZ, RZ, 0x40000040 ;  /* 0x40000040ff057424 */ /* 0x000fe200078e00ff */
[----:B------:R-:W-:Y:S01]  /*36a0*/  UIADD3 UR8, UR12, 0x6, URZ ;  /* 0x000000060c087890 */ /* 0x000fe2000fffe03f */
[----:B------:R-:W-:Y:S01]  /*36b0*/  UMOV UR9, 0x40000040 ;  /* 0x4000004000097882 */ /* 0x000fe20000000000 */
[----:B------:R1:W5:Y:S01]  /*36c0*/  LDL R3, [R1+0x1c0] ;  /* 0x0001c00001037983 */ /* 0x0003620000100800 */
[----:B0-----:R-:W-:-:S06]  /*36d0*/  WARPGROUP.ARRIVE ;  /* 0x00000000000079c5 */ /* 0x001fcc0000000000 */
[----:B------:R-:W-:Y:S01]  /*36e0*/  HGMMA.64x256x16.F32.BF16 R24, gdesc[UR16].tnspB, R24, gsb0 ;  /* 0x43e00000101879f0 */ /* 0x000fe20008001818 */
[----:B------:R-:W-:Y:S02]  /*36f0*/  R2UR UR6, R6 ;  /* 0x00000000060672ca */ /* 0x000fe400000e0000 */
[----:B------:R-:W-:Y:S01]  /*3700*/  R2UR UR7, R7 ;  /* 0x00000000070772ca */ /* 0x000fe200000e0000 */
[----:B------:R-:W-:Y:S01]  /*3710*/  VIADD R4, R4, 0x180 ;  /* 0x0000018004047836 */ /* 0x000fe20000000000 */
[----:B------:R-:W-:-:S04]  /*3720*/  R2UR UR11, R5 ;  /* 0x00000000050b72ca */ /* 0x000fc800000e0000 */
        /* <DEDUP_REMOVED lines=107> */
[----:B--2---:R-:W2:Y:S04]  /*3de0*/  LDL R76, [R1+0x21c] ;  /* 0x00021c00014c7983 */ /* 0x004ea80000100800 */
[----:B------:R-:W2:Y:S04]  /*3df0*/  LDL R4, [R1+0x220] ;  /* 0x0002200001047983 */ /* 0x000ea80000100800 */
[----:B------:R-:W2:Y:S04]  /*3e00*/  LDL R78, [R1+0x224] ;  /* 0x00022400014e7983 */ /* 0x000ea80000100800 */
[----:B---3--:R-:W3:Y:S04]  /*3e10*/  LDL R80, [R1+0x228] ;  /* 0x0002280001507983 */ /* 0x008ee80000100800 */
[----:B------:R-:W3:Y:S04]  /*3e20*/  LDL R82, [R1+0x22c] ;  /* 0x00022c0001527983 */ /* 0x000ee80000100800 */
[----:B------:R-:W3:Y:S04]  /*3e30*/  LDL R6, [R1+0x230] ;  /* 0x0002300001067983 */ /* 0x000ee80000100800 */
[----:B----4-:R-:W4:Y:S04]  /*3e40*/  LDL R84, [R1+0x234] ;  /* 0x0002340001547983 */ /* 0x010f280000100800 */
[----:B------:R-:W4:Y:S04]  /*3e50*/  LDL R86, [R1+0x238] ;  /* 0x0002380001567983 */ /* 0x000f280000100800 */
[----:B-1----:R-:W4:Y:S04]  /*3e60*/  LDL R88, [R1+0x23c] ;  /* 0x00023c0001587983 */ /* 0x002f280000100800 */
        /* <DEDUP_REMOVED lines=244> */
[----:B------:R-:W-:Y:S06]  /*4db0*/  BAR.ARV 0xf, 0x100 ;  /* 0x03c4000000007b1d */ /* 0x000fec0000002000 */
[----:B------:R-:W-:-:S13]  /*4dc0*/  ISETP.NE.AND P0, PT, RZ, UR58, PT ;  /* 0x0000003aff007c0c */ /* 0x000fda000bf05270 */
[----:B0-----:R-:W-:Y:S05]  /*4dd0*/  @P0 BRA `(.L_x_6283) ;  /* 0x0000000000040947 */ /* 0x001fea0003800000 */
[----:B------:R-:W-:Y:S01]  /*4de0*/  BPT.TRAP 0x1 ;  /* 0x000000040000795c */ /* 0x000fe20000300000 */
.L_x_6283:
[----:B------:R-:W-:Y:S01]  /*4df0*/  UIADD3 UR6, UR22, -0x2, URZ ;  /* 0xfffffffe16067890 */ /* 0x000fe2000fffe03f */
[----:B-----5:R-:W-:Y:S01]  /*4e00*/  LEA R3, R3, UR44, 0x3 ;  /* 0x0000002c03037c11 */ /* 0x020fe2000f8e18ff */
[----:B------:R-:W-:Y:S02]  /*4e10*/  IMAD.U32 R0, RZ, RZ, UR21 ;  /* 0x00000015ff007e24 */ /* 0x000fe4000f8e00ff */
[----:B------:R-:W-:Y:S02]  /*4e20*/  UISETP.GE.AND UP0, UPT, UR6, UR20, UPT ;  /* 0x000000140600728c */ /* 0x000fe4000bf06270 */
[----:B------:R-:W-:-:S04]  /*4e30*/  VIADD R3, R3, 0x38860 ;  /* 0x0003886003037836 */ /* 0x000fc80000000000 */
[----:B------:R-:W-:Y:S02]  /*4e40*/  PLOP3.LUT P0, PT, PT, PT, UP0, 0x80, 0x0 ;  /* 0x000000000000781c */ /* 0x000fe40003f0f008 */
[----:B------:R-:W-:-:S04]  /*4e50*/  PRMT R3, R0, 0x654, R3 ;  /* 0x0000065400037816 */ /* 0x000fc80000000003 */
[----:B------:R0:W-:Y:S07]  /*4e60*/  SYNCS.ARRIVE.TRANS64.RED.A1T0 RZ, [R3+URZ], RZ ;  /* 0x000000ff03ff79a7 */ /* 0x0001ee000810043f */
[----:B------:R-:W-:Y:S05]  /*4e70*/  @!P0 BRA `(.L_x_6284) ;  /* 0x0000003c00708947 */ /* 0x000fea0003800000 */
[----:B------:R-:W-:-:S05]  /*4e80*/  UMOV UR22, UR6 ;  /* 0x0000000600167c82 */ /* 0x000fca0008000000 */
.L_x_6286:
        /* <DEDUP_REMOVED lines=60> */
[----:B-1----:R-:W4:Y:S04]  /*5250*/  LDL.64 R4, [R1+0x3c8] ;  /* 0x0003c80001047983 */ /* 0x002f280000100a00 */
[----:B------:R-:W4:Y:S04]  /*5260*/  LDL.64 R12, [R1+0x3d8] ;  /* 0x0003d800010c7983 */ /* 0x000f280000100a00 */
[----:B------:R-:W4:Y:S04]  /*5270*/  LDL.64 R10, [R1+0x3e8] ;  /* 0x0003e800010a7983 */ /* 0x000f280000100a00 */
[----:B------:R-:W4:Y:S04]  /*5280*/  LDL.64 R8, [R1+0x3f8] ;  /* 0x0003f80001087983 */ /* 0x000f280000100a00 */
[----:B------:R-:W4:Y:S01]  /*5290*/  LDL.64 R6, [R1+0x408] ;  /* 0x0004080001067983 */ /* 0x000f220000100a00 */
[----:B--2---:R-:W-:-:S05]  /*52a0*/  IMAD R138, R0, 0x40, R22 ;  /* 0x00000040008a7824 */ /* 0x004fca00078e0216 */
[----:B------:R-:W-:Y:S01]  /*52b0*/  LEA R138, R138, UR44, 0x2 ;  /* 0x0000002c8a8a7c11 */ /* 0x000fe2000f8e10ff */
[----:B------:R-:W-:Y:S06]  /*52c0*/  BAR.SYNC.DEFER_BLOCKING 0xe, 0x100 ;  /* 0x0384000000007b1d */ /* 0x000fec0000010000 */
[----:B0-----:R-:W3:Y:S04]  /*52d0*/  LDS R3, [R138+0x38400] ;  /* 0x038400008a037984 */ /* 0x001ee80000000800 */
[----:B------:R-:W0:Y:S01]  /*52e0*/  LDS R138, [R138+0x38420] ;  /* 0x038420008a8a7984 */ /* 0x000e220000000800 */
        /* <DEDUP_REMOVED lines=60> */
[-C--:B------:R-:W-:Y:S01]  /*56b0*/  FMUL.FTZ R80, R80, R3.reuse ;  /* 0x0000000350507220 */ /* 0x080fe20000410000 */
[----:B------:R-:W-:Y:S01]  /*56c0*/  FMUL.FTZ R81, R81, R3 ;  /* 0x0000000351517220 */ /* 0x000fe20000410000 */
[C---:B------:R-:W-:Y:S01]  /*56d0*/  FMUL.FTZ R79, R3.reuse, R79 ;  /* 0x0000004f034f7220 */ /* 0x040fe20000410000 */
[----:B------:R-:W-:Y:S01]  /*56e0*/  FMUL.FTZ R78, R3, R78 ;  /* 0x0000004e034e7220 */ /* 0x000fe20000410000 */
[C---:B0-----:R-:W-:Y:S01]  /*56f0*/  FMUL.FTZ R77, R138.reuse, R77 ;  /* 0x0000004d8a4d7220 */ /* 0x041fe20000410000 */
        /* <DEDUP_REMOVED lines=90> */
[----:B------:R0:W-:Y:S01]  /*5ca0*/  STL.64 [R1+0x3f0], R72 ;  /* 0x0003f04801007387 */ /* 0x0001e20000100a00 */
[C---:B------:R-:W-:Y:S01]  /*5cb0*/  FMUL.FTZ R7, R138.reuse, R7 ;  /* 0x000000078a077220 */ /* 0x040fe20000410000 */
[----:B------:R-:W-:Y:S02]  /*5cc0*/  FMUL.FTZ R6, R138, R6 ;  /* 0x000000068a067220 */ /* 0x000fe40000410000 */
        /* <DEDUP_REMOVED lines=322> */
[----:B------:R-:W-:Y:S01]  /*70f0*/  IMAD.MOV.U32 R5, RZ, RZ, 0x40000040 ;  /* 0x40000040ff057424 */ /* 0x000fe200078e00ff */
[----:B------:R-:W3:Y:S01]  /*7100*/  LDL R3, [R1+0x1c8] ;  /* 0x0001c80001037983 */ /* 0x000ee20000100800 */
[----:B------:R-:W-:Y:S01]  /*7110*/  IMAD.MOV.U32 R7, RZ, RZ, 0x40000040 ;  /* 0x40000040ff077424 */ /* 0x000fe200078e00ff */
[----:B------:R-:W-:Y:S02]  /*7120*/  ISETP.NE.AND P0, PT, R0, 0x2, PT ;  /* 0x000000020000780c */ /* 0x000fe40003f05270 */
[----:B------:R0:W-:Y:S01]  /*7130*/  STL [R1+0x1c0], R0 ;  /* 0x0001c00001007387 */ /* 0x0001e20000100800 */
[----:B------:R-:W-:Y:S01]  /*7140*/  R2UR UR15, R5 ;  /* 0x00000000050f72ca */ /* 0x000fe200000e0000 */
[----:B------:R-:W-:Y:S01]  /*7150*/  IMAD.MOV.U32 R5, RZ, RZ, 0x40000040 ;  /* 0x40000040ff057424 */ /* 0x000fe200078e00ff */
[----:B------:R-:W-:Y:S01]  /*7160*/  R2UR UR19, R7 ;  /* 0x00000000071372ca */ /* 0x000fe200000e0000 */
[----:B------:R-:W-:-:S03]  /*7170*/  IMAD.MOV.U32 R7, RZ, RZ, 0x40000040 ;  /* 0x40000040ff077424 */ /* 0x000fc600078e00ff */
[----:B------:R-:W-:Y:S02]  /*7180*/  R2UR UR11, R5 ;  /* 0x00000000050b72ca */ /* 0x000fe400000e0000 */
[----:B------:R-:W-:Y:S02]  /*7190*/  R2UR UR7, R7 ;  /* 0x00000000070772ca */ /* 0x000fe400000e0000 */
[----:B0-----:R-:W-:-:S05]  /*71a0*/  @!P0 IMAD.MOV.U32 R0, RZ, RZ, RZ ;  /* 0x000000ffff008224 */ /* 0x001fca00078e00ff */
[----:B------:R-:W-:Y:S02]  /*71b0*/  LEA R4, R0, UR23, 0xc ;  /* 0x0000001700047c11 */ /* 0x000fe4000f8e60ff */
[----:B------:R-:W4:Y:S02]  /*71c0*/  @!P0 LDL R0, [R1+0x1c4] ;  /* 0x0001c40001008983 */ /* 0x000f240000100800 */
[C---:B------:R-:W-:Y:S01]  /*71d0*/  R2UR UR14, R4.reuse ;  /* 0x00000000040e72ca */ /* 0x040fe200000e0000 */
[----:B------:R-:W-:-:S05]  /*71e0*/  VIADD R6, R4, 0x80 ;  /* 0x0000008004067836 */ /* 0x000fca0000000000 */
[----:B------:R-:W-:Y:S01]  /*71f0*/  R2UR UR18, R6 ;  /* 0x00000000061272ca */ /* 0x000fe200000e0000 */
[C---:B------:R-:W-:Y:S02]  /*7200*/  VIADD R6, R4.reuse, 0x100 ;  /* 0x0000010004067836 */ /* 0x040fe40000000000 */
[----:B------:R-:W-:-:S03]  /*7210*/  VIADD R4, R4, 0x180 ;  /* 0x0000018004047836 */ /* 0x000fc60000000000 */
[----:B------:R-:W-:Y:S02]  /*7220*/  R2UR UR6, R6 ;  /* 0x00000000060672ca */ /* 0x000fe400000e0000 */
[----:B------:R-:W-:Y:S01]  /*7230*/  R2UR UR10, R4 ;  /* 0x00000000040a72ca */ /* 0x000fe200000e0000 */
        /* <DEDUP_REMOVED lines=139> */
[----:B------:R-:W-:Y:S04]  /*7af0*/  STL.128 [R1+0x3e0], R140 ;  /* 0x0003e08c01007387 */ /* 0x000fe80000100c00 */
[----:B------:R-:W-:Y:S04]  /*7b00*/  STL.128 [R1+0x3f0], R144 ;  /* 0x0003f09001007387 */ /* 0x000fe80000100c00 */
[----:B------:R-:W-:Y:S04]  /*7b10*/  STL.128 [R1+0x400], R148 ;  /* 0x0004009401007387 */ /* 0x000fe80000100c00 */
[----:B-1----:R-:W2:Y:S04]  /*7b20*/  LDL R138, [R1+0x210] ;  /* 0x00021000018a7983 */ /* 0x002ea80000100800 */
        /* <DEDUP_REMOVED lines=127> */
[----:B---3--:R-:W-:Y:S01]  /*8320*/  VIADD R3, R3, 0x1 ;  /* 0x0000000103037836 */ /* 0x008fe20000000000 */
[----:B------:R-:W-:-:S02]  /*8330*/  UISETP.NE.AND UP0, UPT, UR58, URZ, UPT ;  /* 0x0000003f3a00728c */ /* 0x000fc4000bf05270 */
[----:B--2---:R-:W-:Y:S04]  /*8340*/  STL [R1+0x210], R138 ;  /* 0x0002108a01007387 */ /* 0x004fe80000100800 */
        /* <DEDUP_REMOVED lines=129> */
[----:B------:R-:W-:-:S02]  /*8b60*/  PLOP3.LUT P1, PT, PT, PT, UP0, 0x80, 0x0 ;  /* 0x000000000000781c */ /* 0x000fc40003f2f008 */
[----:B------:R-:W-:-:S05]  /*8b70*/  @!P0 LOP3.LUT R0, R0, 0x1, RZ, 0x3c, !PT ;  /* 0x0000000100008812 */ /* 0x000fca00078e3cff */
[----:B------:R1:W-:Y:S02]  /*8b80*/  @!P0 STL [R1+0x1c4], R0 ;  /* 0x0001c40001008387 */ /* 0x0003e40000100800 */
[----:B-1----:R-:W-:Y:S01]  /*8b90*/  IMAD.U32 R0, RZ, RZ, UR22 ;  /* 0x00000016ff007e24 */ /* 0x002fe2000f8e00ff */
[----:B------:R-:W-:-:S04]  /*8ba0*/  UIADD3 UR22, UR22, -0x1, URZ ;  /* 0xffffffff16167890 */ /* 0x000fc8000fffe03f */
[----:B------:R-:W-:Y:S01]  /*8bb0*/  ISETP.GT.AND P0, PT, R0, UR20, PT ;  /* 0x0000001400007c0c */ /* 0x000fe2000bf04270 */
[----:B0-----:R-:W-:-:S12]  /*8bc0*/  @P1 BRA `(.L_x_6285) ;  /* 0x0000000000041947 */ /* 0x001fd80003800000 */
[----:B------:R-:W-:Y:S01]  /*8bd0*/  BPT.TRAP 0x1 ;  /* 0x000000040000795c */ /* 0x000fe20000300000 */
.L_x_6285:
[----:B-----5:R-:W-:Y:S01]  /*8be0*/  LEA R4, R4, UR44, 0x3 ;  /* 0x0000002c04047c11 */ /* 0x020fe2000f8e18ff */
[----:B------:R-:W-:-:S04]  /*8bf0*/  IMAD.U32 R3, RZ, RZ, UR21 ;  /* 0x00000015ff037e24 */ /* 0x000fc8000f8e00ff */
[----:B------:R-:W-:-:S05]  /*8c00*/  VIADD R4, R4, 0x38860 ;  /* 0x0003886004047836 */ /* 0x000fca0000000000 */
[----:B------:R-:W-:-:S04]  /*8c10*/  PRMT R4, R3, 0x654, R4 ;  /* 0x0000065403047816 */ /* 0x000fc80000000004 */
[----:B------:R1:W-:Y:S01]  /*8c20*/  SYNCS.ARRIVE.TRANS64.RED.A1T0 RZ, [R4+URZ], RZ ;  /* 0x000000ff04ff79a7 */ /* 0x0003e2000810043f */
[----:B------:R-:W-:Y:S05]  /*8c30*/  @P0 BRA `(.L_x_6286) ;  /* 0xffffffc000940947 */ /* 0x000fea000383ffff */
.L_x_6284:
[----:B------:R-:W2:Y:S04]  /*8c40*/  LDL R135, [R1+0x1c0] ;  /* 0x0001c00001877983 */ /* 0x000ea80000100800 */
[----:B------:R-:W3:Y:S04]  /*8c50*/  LDL.64 R6, [R1+0x210] ;  /* 0x0002100001067983 */ /* 0x000ee80000100a00 */
[----:B-1----:R-:W4:Y:S04]  /*8c60*/  LDL.64 R4, [R1+0x220] ;  /* 0x0002200001047983 */ /* 0x002f280000100a00 */
        /* <DEDUP_REMOVED lines=61> */
[----:B0-----:R-:W5:Y:S01]  /*9040*/  LDL R3, [R1+0x1c0] ;  /* 0x0001c00001037983 */ /* 0x001f620000100800 */
[----:B--2---:R-:W-:-:S05]  /*9050*/  IMAD R135, R135, 0x40, R22 ;  /* 0x0000004087877824 */ /* 0x004fca00078e0216 */
[----:B------:R-:W-:Y:S01]  /*9060*/  LEA R135, R135, UR44, 0x2 ;  /* 0x0000002c87877c11 */ /* 0x000fe2000f8e10ff */
[----:B------:R-:W-:Y:S06]  /*9070*/  BAR.SYNC.DEFER_BLOCKING 0xe, 0x100 ;  /* 0x0384000000007b1d */ /* 0x000fec0000010000 */
[----:B------:R-:W3:Y:S04]  /*9080*/  LDS R0, [R135+0x38400] ;  /* 0x0384000087007984 */ /* 0x000ee80000000800 */
[----:B------:R-:W5:Y:S01]  /*9090*/  LDS R135, [R135+0x38420] ;  /* 0x0384200087877984 */ /* 0x000f620000000800 */
[C---:B---3--:R-:W-:Y:S01]  /*90a0*/  FMUL.FTZ R7, R0.reuse, R7 ;  /* 0x0000000700077220 */ /* 0x048fe20000410000 */
[C---:B------:R-:W-:Y:S01]  /*90b0*/  FMUL.FTZ R6, R0.reuse, R6 ;  /* 0x0000000600067220 */ /* 0x040fe20000410000 */
[C---:B----4-:R-:W-:Y:S01]  /*90c0*/  FMUL.FTZ R5, R0.reuse, R5 ;  /* 0x0000000500057220 */ /* 0x050fe20000410000 */
[----:B------:R-:W-:-:S03]  /*90d0*/  FMUL.FTZ R4, R0, R4 ;  /* 0x0000000400047220 */ /* 0x000fc60000410000 */
[----:B------:R0:W-:Y:S04]  /*90e0*/  STL.64 [R1+0x210], R6 ;  /* 0x0002100601007387 */ /* 0x0001e80000100a00 */
[----:B------:R1:W-:Y:S04]  /*90f0*/  STL.64 [R1+0x220], R4 ;  /* 0x0002200401007387 */ /* 0x0003e80000100a00 */
[----:B0-----:R-:W2:Y:S04]  /*9100*/  LDL.64 R6, [R1+0x408] ;  /* 0x0004080001067983 */ /* 0x001ea80000100a00 */
[----:B-1----:R-:W3:Y:S01]  /*9110*/  LDL.64 R4, [R1+0x3e8] ;  /* 0x0003e80001047983 */ /* 0x002ee20000100a00 */
[C---:B-----5:R-:W-:Y:S01]  /*9120*/  FMUL.FTZ R11, R135.reuse, R11 ;  /* 0x0000000b870b7220 */ /* 0x060fe20000410000 */
[C---:B------:R-:W-:Y:S01]  /*9130*/  FMUL.FTZ R10, R135.reuse, R10 ;  /* 0x0000000a870a7220 */ /* 0x040fe20000410000 */
[C---:B------:R-:W-:Y:S01]  /*9140*/  FMUL.FTZ R133, R0.reuse, R133 ;  /* 0x0000008500857220 */ /* 0x040fe20000410000 */
[C---:B------:R-:W-:Y:S01]  /*9150*/  FMUL.FTZ R132, R0.reuse, R132 ;  /* 0x0000008400847220 */ /* 0x040fe20000410000 */
[C---:B------:R-:W-:Y:S01]  /*9160*/  FMUL.FTZ R131, R0.reuse, R131 ;  /* 0x0000008300837220 */ /* 0x040fe20000410000 */
        /* <DEDUP_REMOVED lines=116> */
[----:B------:R-:W-:-:S02]  /*98b0*/  VIADD R134, R134, 0x1 ;  /* 0x0000000186867836 */ /* 0x000fc40000000000 */
[----:B0-----:R-:W-:Y:S01]  /*98c0*/  VIADD R10, R3, 0x1 ;  /* 0x00000001030a7836 */ /* 0x001fe20000000000 */
        /* <DEDUP_REMOVED lines=31> */
[----:B------:R0:W-:Y:S01]  /*9ac0*/  STL.64 [R1+0x228], R72 ;  /* 0x0002284801007387 */ /* 0x0001e20000100a00 */
[C---:B--2---:R-:W-:Y:S01]  /*9ad0*/  FMUL.FTZ R7, R135.reuse, R7 ;  /* 0x0000000787077220 */ /* 0x044fe20000410000 */
[C---:B------:R-:W-:Y:S01]  /*9ae0*/  FMUL.FTZ R6, R135.reuse, R6 ;  /* 0x0000000687067220 */ /* 0x040fe20000410000 */
[C---:B---3--:R-:W-:Y:S01]  /*9af0*/  FMUL.FTZ R5, R135.reuse, R5 ;  /* 0x0000000587057220 */ /* 0x048fe20000410000 */
[----:B------:R-:W-:Y:S01]  /*9b00*/  FMUL.FTZ R4, R135, R4 ;  /* 0x0000000487047220 */ /* 0x000fe20000410000 */
        /* <DEDUP_REMOVED lines=33> */
[----:B------:R-:W-:Y:S01]  /*9d20*/  BSSY B0, `(.L_x_6287) ;  /* 0x0000007000007945 */ /* 0x000fe20003800000 */
[----:B------:R-:W-:-:S11]  /*9d30*/  IMAD.MOV.U32 R0, RZ, RZ, 0x1 ;  /* 0x00000001ff007424 */ /* 0x000fd600078e00ff */
[----:B0-----:R-:W-:Y:S05]  /*9d40*/  @P0 BRA `(.L_x_6288) ;  /* 0x0000000000100947 */ /* 0x001fea0003800000 */
[----:B------:R-:W2:Y:S04]  /*9d50*/  LDL R4, [R1+0x1c4] ;  /* 0x0001c40001047983 */ /* 0x000ea80000100800 */
[----:B------:R0:W-:Y:S01]  /*9d60*/  STL [R1+0x1c0], RZ ;  /* 0x0001c0ff01007387 */ /* 0x0001e20000100800 */
[----:B--2---:R-:W-:-:S05]  /*9d70*/  LOP3.LUT R4, R4, 0x1, RZ, 0x3c, !PT ;  /* 0x0000000104047812 */ /* 0x004fca00078e3cff */
[----:B------:R0:W-:Y:S02]  /*9d80*/  STL [R1+0x1c4], R4 ;  /* 0x0001c40401007387 */ /* 0x0001e40000100800 */
.L_x_6288:
[----:B------:R-:W-:Y:S05]  /*9d90*/  BSYNC B0 ;  /* 0x0000000000007941 */ /* 0x000fea0003800000 */
.L_x_6287:
[----:B------:R-:W-:Y:S05]  /*9da0*/  BRA `(.L_x_6282) ;  /* 0x0000018000b07947 */ /* 0x000fea0003800000 */
.L_x_6274:
[----:B------:R-:W2:Y:S01]  /*9db0*/  LDL R3, [R1+0x450] ;  /* 0x0004500001037983 */ /* 0x000ea20000100800 */
[----:B------:R-:W-:Y:S01]  /*9dc0*/  UIADD3 UR4, UP3, UR38, 0x38860, URZ ;  /* 0x0003886026047890 */ /* 0x000fe2000ff7e03f */
[----:B------:R-:W-:Y:S01]  /*9dd0*/  IMAD.MOV.U32 R11, RZ, RZ, 0x80 ;  /* 0x00000080ff0b7424 */ /* 0x000fe200078e00ff */
[----:B------:R-:W-:Y:S01]  /*9de0*/  UIADD3 UR7, UP2, UR38, 0x38850, URZ ;  /* 0x0003885026077890 */ /* 0x000fe2000ff5e03f */
[----:B------:R-:W-:Y:S01]  /*9df0*/  IMAD.MOV.U32 R5, RZ, RZ, 0x80 ;  /* 0x00000080ff057424 */ /* 0x000fe200078e00ff */
[----:B------:R-:W-:Y:S01]  /*9e00*/  UIADD3 UR11, UP0, UR38, 0x38830, URZ ;  /* 0x00038830260b7890 */ /* 0x000fe2000ff1e03f */
[----:B------:R-:W-:Y:S01]  /*9e10*/  IMAD.MOV.U32 R6, RZ, RZ, 0x80 ;  /* 0x00000080ff067424 */ /* 0x000fe200078e00ff */
[----:B------:R-:W-:Y:S01]  /*9e20*/  UIADD3 UR9, UP1, UR38, 0x38840, URZ ;  /* 0x0003884026097890 */ /* 0x000fe2000ff3e03f */
[----:B------:R-:W-:Y:S01]  /*9e30*/  IMAD.U32 R7, RZ, RZ, UR21 ;  /* 0x00000015ff077e24 */ /* 0x000fe2000f8e00ff */
[----:B------:R-:W-:Y:S01]  /*9e40*/  UIADD3.X UR8, URZ, UR39, URZ, UP2, !UPT ;  /* 0x000000273f087290 */ /* 0x000fe200097fe43f */
[----:B------:R-:W-:Y:S01]  /*9e50*/  IMAD.MOV.U32 R8, RZ, RZ, 0x100 ;  /* 0x00000100ff087424 */ /* 0x000fe200078e00ff */
[----:B------:R-:W-:Y:S01]  /*9e60*/  ULDC UR13, c[0x0][0x448] ;  /* 0x00011200000d7ab9 */ /* 0x000fe20000000800 */
[----:B------:R-:W-:Y:S01]  /*9e70*/  IMAD.U32 R9, RZ, RZ, UR21 ;  /* 0x00000015ff097e24 */ /* 0x000fe2000f8e00ff */
[----:B------:R-:W-:Y:S01]  /*9e80*/  UIADD3.X UR12, URZ, UR39, URZ, UP0, !UPT ;  /* 0x000000273f0c7290 */ /* 0x000fe200087fe43f */
[----:B-1----:R-:W-:Y:S01]  /*9e90*/  IMAD.U32 R0, RZ, RZ, UR7 ;  /* 0x00000007ff007e24 */ /* 0x002fe2000f8e00ff */
[----:B------:R-:W-:Y:S01]  /*9ea0*/  UIADD3.X UR10, URZ, UR39, URZ, UP1, !UPT ;  /* 0x000000273f0a7290 */ /* 0x000fe20008ffe43f */
[----:B------:R-:W-:Y:S01]  /*9eb0*/  IMAD.U32 R12, RZ, RZ, UR5 ;  /* 0x00000005ff0c7e24 */ /* 0x000fe2000f8e00ff */
[----:B------:R-:W-:Y:S01]  /*9ec0*/  UISETP.NE.AND UP4, UPT, UR13, 0x1, UPT ;  /* 0x000000010d00788c */ /* 0x000fe2000bf85270 */
[----:B------:R0:W-:Y:S01]  /*9ed0*/  STL.64 [R1+0x30], R8 ;  /* 0x0000300801007387 */ /* 0x0001e20000100a00 */
[----:B------:R-:W-:Y:S01]  /*9ee0*/  UIADD3 UR40, UR48, 0x1, -UR47 ;  /* 0x0000000130287890 */ /* 0x000fe2000fffe82f */
[----:B------:R-:W-:Y:S01]  /*9ef0*/  IADD3 R37, P0, R2, 0x28, RZ ;  /* 0x0000002802257810 */ /* 0x000fe20007f1e0ff */
[----:B------:R-:W-:Y:S01]  /*9f00*/  UP2UR UR41, UPR, URZ, 0x10 ;  /* 0x000000103f297883 */ /* 0x000fe20008000000 */
[----:B------:R-:W-:Y:S03]  /*9f10*/  STL [R1+0x50], R12 ;  /* 0x0000500c01007387 */ /* 0x000fe60000100800 */
[----:B------:R-:W-:Y:S01]  /*9f20*/  IMAD.X R42, RZ, RZ, R18, P0 ;  /* 0x000000ffff2a7224 */ /* 0x000fe200000e0612 */
[----:B------:R-:W-:Y:S02]  /*9f30*/  STL [R1+0x10], RZ ;  /* 0x000010ff01007387 */ /* 0x000fe40000100800 */
[----:B------:R-:W-:Y:S01]  /*9f40*/  @UP4 ULDC UR7, c[0x0][0x44c] ;  /* 0x0001130000074ab9 */ /* 0x000fe20000000800 */
[----:B0-----:R-:W-:Y:S01]  /*9f50*/  IMAD.U32 R8, RZ, RZ, UR11 ;  /* 0x0000000bff087e24 */ /* 0x001fe2000f8e00ff */
[----:B------:R-:W-:Y:S01]  /*9f60*/  STL [R1+0x38], RZ ;  /* 0x000038ff01007387 */ /* 0x000fe20000100800 */
[----:B------:R-:W-:-:S05]  /*9f70*/  IMAD.U32 R9, RZ, RZ, UR12 ;  /* 0x0000000cff097e24 */ /* 0x000fca000f8e00ff */
[----:B------:R-:W-:Y:S01]  /*9f80*/  STL.64 [R1+0x18], R8 ;  /* 0x0000180801007387 */ /* 0x000fe20000100a00 */
[----:B--2---:R-:W-:Y:S01]  /*9f90*/  R2UR UR6, R3 ;  /* 0x00000000030672ca */ /* 0x004fe200000e0000 */
[----:B------:R-:W-:Y:S01]  /*9fa0*/  IMAD.U32 R3, RZ, RZ, UR8 ;  /* 0x00000008ff037e24 */ /* 0x000fe2000f8e00ff */
[----:B------:R-:W-:-:S11]  /*9fb0*/  USHF.L.U32 UR8, UR5, 0x6, URZ ;  /* 0x0000000605087899 */ /* 0x000fd6000800063f */
[----:B------:R-:W-:Y:S02]  /*9fc0*/  IMAD.U32 R10, RZ, RZ, UR6 ;  /* 0x00000006ff0a7e24 */ /* 0x000fe4000f8e00ff */
[----:B------:R-:W-:Y:S01]  /*9fd0*/  IMAD.U32 R4, RZ, RZ, UR6 ;  /* 0x00000006ff047e24 */ /* 0x000fe2000f8e00ff */
[----:B------:R-:W-:Y:S02]  /*9fe0*/  UIADD3.X UR6, URZ, UR39, URZ, UP3, !UPT ;  /* 0x000000273f067290 */ /* 0x000fe40009ffe43f */
[----:B------:R0:W-:Y:S04]  /*9ff0*/  STL.64 [R1+0x28], R10 ;  /* 0x0000280a01007387 */ /* 0x0001e80000100a00 */
[----:B------:R1:W-:Y:S01]  /*a000*/  STL.128 [R1], R4 ;  /* 0x0000000401007387 */ /* 0x0003e20000100c00 */
[----:B0-----:R-:W-:Y:S01]  /*a010*/  IMAD.U32 R10, RZ, RZ, UR4 ;  /* 0x00000004ff0a7e24 */ /* 0x001fe2000f8e00ff */
[----:B------:R-:W-:Y:S01]  /*a020*/  ULDC.64 UR4, c[0x0][0xad8] ;  /* 0x0002b60000047ab9 */ /* 0x000fe20000000a00 */
[----:B------:R-:W-:Y:S01]  /*a030*/  IMAD.U32 R11, RZ, RZ, UR6 ;  /* 0x00000006ff0b7e24 */ /* 0x000fe2000f8e00ff */
[----:B------:R-:W-:-:S02]  /*a040*/  UISETP.GE.AND UP0, UPT, UR5, 0x1, UPT ;  /* 0x000000010500788c */ /* 0x000fc4000bf06270 */
[----:B------:R-:W-:Y:S02]  /*a050*/  @UP4 UIADD3 UR6, UR8, 0x3f, URZ ;  /* 0x0000003f08064890 */ /* 0x000fe4000fffe03f */
[----:B------:R-:W-:Y:S01]  /*a060*/  UP2UR UR43, UPR, URZ, 0x1 ;  /* 0x000000013f2b7883 */ /* 0x000fe20008000000 */
[----:B-1----:R-:W-:Y:S01]  /*a070*/  IMAD.MOV.U32 R6, RZ, RZ, R10 ;  /* 0x000000ffff067224 */ /* 0x002fe200078e000a */
[----:B------:R-:W-:Y:S01]  /*a080*/  UIMAD.WIDE.U32 UR6, UR6, UR7, URZ ;  /* 0x00000007060672a5 */ /* 0x000fe2000f8e003f */
[----:B------:R-:W-:Y:S01]  /*a090*/  IMAD.MOV.U32 R7, RZ, RZ, R11 ;  /* 0x000000ffff077224 */ /* 0x000fe200078e000b */
[----:B------:R-:W-:Y:S01]  /*a0a0*/  PLOP3.LUT P1, PT, PT, PT, UP0, 0x40, 0x0 ;  /* 0x000000000000781c */ /* 0x000fe20003f2e808 */
[----:B------:R-:W-:Y:S02]  /*a0b0*/  IMAD.MOV.U32 R4, RZ, RZ, R0 ;  /* 0x000000ffff047224 */ /* 0x000fe400078e0000 */
[----:B------:R-:W-:Y:S02]  /*a0c0*/  IMAD.MOV.U32 R5, RZ, RZ, R3 ;  /* 0x000000ffff057224 */ /* 0x000fe400078e0003 */
[----:B------:R-:W-:Y:S01]  /*a0d0*/  IMAD.U32 R10, RZ, RZ, UR9 ;  /* 0x00000009ff0a7e24 */ /* 0x000fe2000f8e00ff */
[----:B------:R-:W-:Y:S01]  /*a0e0*/  UIADD3 UR9, UR8, 0x3f, URZ ;  /* 0x0000003f08097890 */ /* 0x000fe2000fffe03f */
[----:B------:R-:W-:Y:S01]  /*a0f0*/  IMAD.U32 R11, RZ, RZ, UR10 ;  /* 0x0000000aff0b7e24 */ /* 0x000fe2000f8e00ff */
[----:B------:R0:W-:Y:S01]  /*a100*/  STL.128 [R1+0x40], R4 ;  /* 0x0000400401007387 */ /* 0x0001e20000100c00 */
[----:B------:R-:W-:-:S02]  /*a110*/  @UP4 ULDC UR10, c[0x0][0x450] ;  /* 0x00011400000a4ab9 */ /* 0x000fc40000000800 */
[----:B------:R-:W-:Y:S01]  /*a120*/  @UP4 USHF.R.U32.HI UR9, URZ, UR10, UR7 ;  /* 0x0000000a3f094299 */ /* 0x000fe20008011607 */
[----:B------:R0:W-:Y:S03]  /*a130*/  STL.64 [R1+0x20], R10 ;  /* 0x0000200a01007387 */ /* 0x0001e60000100a00 */
[----:B------:R-:W-:-:S04]  /*a140*/  UIADD3 UR6, UR40, UR9, URZ ;  /* 0x0000000928067290 */ /* 0x000fc8000fffe03f */
[----:B------:R-:W-:Y:S01]  /*a150*/  UIADD3 UR4, UR6, UR4, URZ ;  /* 0x0000000406047290 */ /* 0x000fe2000fffe03f */
[----:B------:R-:W-:Y:S11]  /*a160*/  @P1 BRA `(.L_x_6289) ;  /* 0x0000000000441947 */ /* 0x000ff60003800000 */
        /* <DEDUP_REMOVED lines=10> */
.L_x_6290:
[----:B------:R-:W-:-:S11]  /*a210*/  UISETP.NE.AND UP0, UPT, UR5, 0x1, UPT ;  /* 0x000000010500788c */ /* 0x000fd6000bf05270 */
[----:B------:R-:W-:Y:S02]  /*a220*/  @UP0 ULDC.64 UR10, c[0x0][0xae0] ;  /* 0x0002b800000a0ab9 */ /* 0x000fe40000000a00 */
[----:B------:R-:W-:-:S04]  /*a230*/  UIMAD.WIDE.U32 UR6, UR9, UR10, URZ ;  /* 0x0000000a090672a5 */ /* 0x000fc8000f8e003f */
[----:B------:R-:W-:-:S12]  /*a240*/  @UP0 USHF.R.U32.HI UR9, URZ, UR11, UR7 ;  /* 0x0000000b3f090299 */ /* 0x000fd80008011607 */
.L_x_6291:
[----:B------:R-:W-:-:S04]  /*a250*/  UIMAD UR9, UR9, UR5, UR5 ;  /* 0x00000005090972a4 */ /* 0x000fc8000f8e0205 */
[----:B------:R-:W-:-:S04]  /*a260*/  UISETP.LT.AND UP0, UPT, UR4, UR9, UPT ;  /* 0x000000090400728c */ /* 0x000fc8000bf01270 */
[----:B------:R-:W-:-:S12]  /*a270*/  USEL UR4, UR4, UR9, UP0 ;  /* 0x0000000904047287 */ /* 0x000fd80008000000 */
.L_x_6289:
[----:B------:R-:W-:Y:S02]  /*a280*/  UISETP.NE.AND UP0, UPT, UR41, URZ, UPT ;  /* 0x0000003f2900728c */ /* 0x000fe4000bf05270 */
[----:B------:R-:W-:Y:S02]  /*a290*/  UIADD3 UR10, UR48, 0x3f, URZ ;  /* 0x0000003f300a7890 */ /* 0x000fe4000fffe03f */
[----:B------:R-:W-:Y:S02]  /*a2a0*/  UIADD3 UR4, UR4, 0x3f, URZ ;  /* 0x0000003f04047890 */ /* 0x000fe4000fffe03f */
[----:B------:R-:W-:Y:S02]  /*a2b0*/  UISETP.GE.AND UP1, UPT, UR5, 0x1, UPT ;  /* 0x000000010500788c */ /* 0x000fe4000bf26270 */
[----:B------:R-:W-:Y:S02]  /*a2c0*/  USHF.R.S32.HI UR11, URZ, 0x1f, UR10 ;  /* 0x0000001f3f0b7899 */ /* 0x000fe4000801140a */
[----:B------:R-:W-:Y:S01]  /*a2d0*/  USHF.R.S32.HI UR9, URZ, 0x1f, UR4 ;  /* 0x0000001f3f097899 */ /* 0x000fe20008011404 */
[----:B------:R-:W-:Y:S01]  /*a2e0*/  @UP0 ULDC UR6, c[0x0][0x44c] ;  /* 0x0001130000060ab9 */ /* 0x000fe20000000800 */
[----:B------:R-:W-:Y:S01]  /*a2f0*/  ULEA.HI UR11, UR11, UR10, URZ, 0x6 ;  /* 0x0000000a0b0b7291 */ /* 0x000fe2000f8f303f */
[----:B------:R-:W-:Y:S01]  /*a300*/  PLOP3.LUT P0, PT, PT, PT, UP1, 0x40, 0x0 ;  /* 0x000000000000781c */ /* 0x000fe20003f0e818 */
[----:B------:R-:W-:-:S02]  /*a310*/  UIMAD.WIDE.U32 UR6, UR8, UR6, URZ ;  /* 0x00000006080672a5 */ /* 0x000fc4000f8e003f */
[----:B------:R-:W-:Y:S01]  /*a320*/  ULEA.HI UR9, UR9, UR4, URZ, 0x6 ;  /* 0x0000000409097291 */ /* 0x000fe2000f8f303f */
[----:B------:R-:W-:Y:S01]  /*a330*/  @UP0 ULDC UR12, c[0x0][0x450] ;  /* 0x00011400000c0ab9 */ /* 0x000fe20000000800 */
[----:B------:R-:W-:Y:S02]  /*a340*/  UIADD3 UR45, UR48, -UR47, URZ ;  /* 0x8000002f302d7290 */ /* 0x000fe4000fffe03f */
[----:B------:R-:W-:Y:S02]  /*a350*/  USHF.R.S32.HI UR11, URZ, 0x6, UR11 ;  /* 0x000000063f0b7899 */ /* 0x000fe4000801140b */
[----:B------:R-:W-:Y:S02]  /*a360*/  USHF.R.S32.HI UR9, URZ, 0x6, UR9 ;  /* 0x000000063f097899 */ /* 0x000fe40008011409 */
[----:B------:R-:W-:Y:S02]  /*a370*/  @UP0 USHF.R.U32.HI UR8, URZ, UR12, UR7 ;  /* 0x0000000c3f080299 */ /* 0x000fe40008011607 */
[----:B------:R-:W-:-:S02]  /*a380*/  UISETP.LT.AND UP0, UPT, UR9, UR11, UPT ;  /* 0x0000000b0900728c */ /* 0x000fc4000bf01270 */
[----:B------:R-:W-:Y:S01]  /*a390*/  UIADD3 UR8, UR45, UR8, URZ ;  /* 0x000000082d087290 */ /* 0x000fe2000fffe03f */
[----:B------:R-:W-:Y:S01]  /*a3a0*/  ULDC UR4, c[0x0][0xad4] ;  /* 0x0002b50000047ab9 */ /* 0x000fe20000000800 */
[----:B------:R-:W-:Y:S02]  /*a3b0*/  USEL UR6, UR9, UR11, UP0 ;  /* 0x0000000b09067287 */ /* 0x000fe40008000000 */
[----:B------:R-:W-:Y:S01]  /*a3c0*/  UIADD3 UR7, UR8, -UR4, URZ ;  /* 0x8000000408077290 */ /* 0x000fe2000fffe03f */
[----:B------:R-:W-:Y:S11]  /*a3d0*/  @P0 BRA `(.L_x_6292) ;  /* 0x0000000000480947 */ /* 0x000ff60003800000 */
        /* <DEDUP_REMOVED lines=11> */
.L_x_6293:
[----:B------:R-:W-:-:S11]  /*a490*/  UISETP.NE.AND UP0, UPT, UR5, 0x1, UPT ;  /* 0x000000010500788c */ /* 0x000fd6000bf05270 */
[----:B------:R-:W-:Y:S02]  /*a4a0*/  @UP0 ULDC.64 UR10, c[0x0][0xae0] ;  /* 0x0002b800000a0ab9 */ /* 0x000fe40000000a00 */
[----:B------:R-:W-:-:S04]  /*a4b0*/  UIMAD.WIDE.U32 UR8, UR4, UR10, URZ ;  /* 0x0000000a040872a5 */ /* 0x000fc8000f8e003f */
[----:B------:R-:W-:-:S12]  /*a4c0*/  @UP0 USHF.R.U32.HI UR4, URZ, UR11, UR9 ;  /* 0x0000000b3f040299 */ /* 0x000fd80008011609 */
.L_x_6294:
[----:B------:R-:W-:-:S04]  /*a4d0*/  UIMAD UR4, UR4, UR5, URZ ;  /* 0x00000005040472a4 */ /* 0x000fc8000f8e023f */
[----:B------:R-:W-:-:S04]  /*a4e0*/  UISETP.LT.AND UP0, UPT, UR7, UR4, UPT ;  /* 0x000000040700728c */ /* 0x000fc8000bf01270 */
[----:B------:R-:W-:-:S12]  /*a4f0*/  USEL UR7, UR7, UR4, !UP0 ;  /* 0x0000000407077287 */ /* 0x000fd8000c000000 */
.L_x_6292:
        /* <DEDUP_REMOVED lines=13> */
[----:B0-----:R-:W-:Y:S01]  /*a5d0*/  IMAD.U32 R4, RZ, RZ, UR12 ;  /* 0x0000000cff047e24 */ /* 0x001fe2000f8e00ff */
        /* <DEDUP_REMOVED lines=33> */
.L_x_6295:
[----:B------:R-:W-:Y:S01]  /*a7f0*/  UIMAD UR42, UR10, UR4, UR42 ;  /* 0x000000040a2a72a4 */ /* 0x000fe2000f8e022a */
[----:B------:R-:W-:Y:S02]  /*a800*/  IMAD.U32 R0, RZ, RZ, UR6 ;  /* 0x00000006ff007e24 */ /* 0x000fe4000f8e00ff */
[----:B------:R-:W-:-:S05]  /*a810*/  IMAD.U32 R3, RZ, RZ, UR4 ;  /* 0x00000004ff037e24 */ /* 0x000fca000f8e00ff */
[----:B------:R-:W-:-:S04]  /*a820*/  VIADDMNMX R0, R3, UR42, R0, PT ;  /* 0x0000002a03007c46 */ /* 0x000fc8000b800100 */
[----:B------:R-:W-:Y:S02]  /*a830*/  R2UR UR46, R0 ;  /* 0x00000000002e72ca */ /* 0x000fe400000e0000 */
[----:B------:R-:W-:-:S11]  /*a840*/  PRMT R0, RZ, 0x7610, R0 ;  /* 0x00007610ff007816 */ /* 0x000fd60000000000 */
[----:B------:R-:W-:-:S06]  /*a850*/  UISETP.GT.AND UP0, UPT, UR46, UR42, UPT ;  /* 0x0000002a2e00728c */ /* 0x000fcc000bf04270 */
[----:B------:R-:W-:-:S13]  /*a860*/  PLOP3.LUT P0, PT, PT, PT, UP0, 0x80, 0x0 ;  /* 0x000000000000781c */ /* 0x000fda0003f0f008 */
[----:B------:R-:W-:Y:S05]  /*a870*/  @!P0 BRA `(.L_x_6282) ;  /* 0x0000017400fc8947 */ /* 0x000fea0003800000 */
[----:B------:R-:W1:Y:S01]  /*a880*/  SHFL.IDX PT, R0, R209, RZ, 0x1f ;  /* 0x00001fffd1007589 */ /* 0x000e6200000e0000 */
[----:B------:R-:W-:Y:S01]  /*a890*/  UIADD3 UR8, UR44, 0x400, URZ ;  /* 0x000004002c087890 */ /* 0x000fe2000fffe03f */
[----:B0-----:R-:W-:Y:S01]  /*a8a0*/  IMAD.MOV.U32 R4, RZ, RZ, 0x1 ;  /* 0x00000001ff047424 */ /* 0x001fe200078e00ff */
[----:B------:R-:W-:Y:S01]  /*a8b0*/  UIADD3 UR6, UR44, 0x26400, URZ ;  /* 0x000264002c067890 */ /* 0x000fe2000fffe03f */
[----:B------:R-:W-:Y:S01]  /*a8c0*/  IMAD.MOV.U32 R5, RZ, RZ, RZ ;  /* 0x000000ffff057224 */ /* 0x000fe200078e00ff */
[----:B------:R-:W-:Y:S01]  /*a8d0*/  UIADD3 UR5, UR44, 0x22400, URZ ;  /* 0x000224002c057890 */ /* 0x000fe2000fffe03f */
[----:B------:R-:W-:Y:S01]  /*a8e0*/  IMAD.MOV.U32 R6, RZ, RZ, 0x1 ;  /* 0x00000001ff067424 */ /* 0x000fe200078e00ff */
[----:B------:R-:W-:Y:S01]  /*a8f0*/  USHF.R.U32.HI UR6, URZ, 0x4, UR6 ;  /* 0x000000043f067899 */ /* 0x000fe20008011606 */
[----:B------:R-:W-:Y:S01]  /*a900*/  IMAD.MOV.U32 R7, RZ, RZ, RZ ;  /* 0x000000ffff077224 */ /* 0x000fe200078e00ff */
[----:B------:R-:W-:Y:S01]  /*a910*/  USHF.R.U32.HI UR7, URZ, 0x4, UR8 ;  /* 0x000000043f077899 */ /* 0x000fe20008011608 */
[----:B------:R0:W5:Y:S01]  /*a920*/  LDL R15, [R1+0x454] ;  /* 0x00045400010f7983 */ /* 0x0001620000100800 */
[----:B------:R-:W-:Y:S01]  /*a930*/  USHF.R.U32.HI UR5, URZ, 0x4, UR5 ;  /* 0x000000043f057899 */ /* 0x000fe20008011605 */
[----:B------:R-:W-:Y:S01]  /*a940*/  IMAD.MOV.U32 R11, RZ, RZ, 0x40000040 ;  /* 0x40000040ff0b7424 */ /* 0x000fe200078e00ff */
[----:B------:R-:W-:Y:S01]  /*a950*/  ULOP3.LUT UR6, UR6, 0x3fff, URZ, 0xc0, !UPT ;  /* 0x00003fff06067892 */ /* 0x000fe2000f8ec03f */
[----:B------:R2:W-:Y:S01]  /*a960*/  STL.128 [R1+0x60], R4 ;  /* 0x0000600401007387 */ /* 0x0005e20000100c00 */
[----:B------:R-:W-:Y:S01]  /*a970*/  ULOP3.LUT UR7, UR7, 0x3fff, URZ, 0xc0, !UPT ;  /* 0x00003fff07077892 */ /* 0x000fe2000f8ec03f */
[C---:B------:R-:W-:Y:S01]  /*a980*/  IADD3 R46, P5, R2.reuse, 0x60, RZ ;  /* 0x00000060022e7810 */ /* 0x040fe20007fbe0ff */
[----:B------:R-:W-:Y:S01]  /*a990*/  ULOP3.LUT UR5, UR5, 0x3fff, URZ, 0xc0, !UPT ;  /* 0x00003fff05057892 */ /* 0x000fe2000f8ec03f */
[----:B------:R-:W3:Y:S01]  /*a9a0*/  S2R R28, SR_TID.X ;  /* 0x00000000001c7919 */ /* 0x000ee20000002100 */
[----:B------:R-:W-:Y:S01]  /*a9b0*/  ULOP3.LUT UR6, UR6, 0x10000, URZ, 0xfc, !UPT ;  /* 0x0001000006067892 */ /* 0x000fe2000f8efc3f */
[----:B------:R-:W-:Y:S01]  /*a9c0*/  IADD3 R26, P1, R2, 0x74, RZ ;  /* 0x00000074021a7810 */ /* 0x000fe20007f3e0ff */
[----:B------:R-:W-:Y:S01]  /*a9d0*/  ULOP3.LUT UR7, UR7, 0x10000, URZ, 0xfc, !UPT ;  /* 0x0001000007077892 */ /* 0x000fe2000f8efc3f */
[----:B------:R-:W4:Y:S01]  /*a9e0*/  S2R R13, SR_TID.X ;  /* 0x00000000000d7919 */ /* 0x000f220000002100 */
[----:B------:R-:W-:Y:S01]  /*a9f0*/  ULOP3.LUT UR5, UR5, 0x10000, URZ, 0xfc, !UPT ;  /* 0x0001000005057892 */ /* 0x000fe2000f8efc3f */
[----:B-1----:R-:W-:Y:S01]  /*aa00*/  LEA.HI R3, R0, R0, RZ, 0x1 ;  /* 0x0000000000037211 */ /* 0x002fe200078f08ff */
[----:B------:R-:W-:Y:S01]  /*aa10*/  UIADD3 UR4, UR44, 0x20400, URZ ;  /* 0x000204002c047890 */ /* 0x000fe2000fffe03f */
[----:B------:R-:W-:Y:S01]  /*aa20*/  IADD3 R24, P6, R2, 0x58, RZ ;  /* 0x0000005802187810 */ /* 0x000fe20007fde0ff */
[----:B------:R-:W-:Y:S01]  /*aa30*/  UIADD3 UR9, UP0, UR38, 0x38400, URZ ;  /* 0x0003840026097890 */ /* 0x000fe2000ff1e03f */
[----:B------:R-:W-:Y:S01]  /*aa40*/  LOP3.LUT R3, R3, 0x6, RZ, 0xc0, !PT ;  /* 0x0000000603037812 */ /* 0x000fe200078ec0ff */
[----:B------:R-:W-:Y:S01]  /*aa50*/  USHF.R.U32.HI UR4, URZ, 0x4, UR4 ;  /* 0x000000043f047899 */ /* 0x000fe20008011604 */
[----:B--2---:R-:W-:Y:S01]  /*aa60*/  IMAD.U32 R4, RZ, RZ, UR6 ;  /* 0x00000006ff047e24 */ /* 0x004fe2000f8e00ff */
[----:B------:R-:W-:Y:S01]  /*aa70*/  UIADD3.X UR10, URZ, UR39, URZ, UP0, !UPT ;  /* 0x000000273f0a7290 */ /* 0x000fe200087fe43f */
[----:B------:R-:W-:Y:S01]  /*aa80*/  IMAD.U32 R6, RZ, RZ, UR7 ;  /* 0x00000007ff067e24 */ /* 0x000fe2000f8e00ff */
[----:B------:R-:W-:Y:S01]  /*aa90*/  ULOP3.LUT UR4, UR4, 0x3fff, URZ, 0xc0, !UPT ;  /* 0x00003fff04047892 */ /* 0x000fe2000f8ec03f */
[----:B------:R-:W-:Y:S01]  /*aaa0*/  IMAD.IADD R0, R0, 0x1, -R3 ;  /* 0x0000000100007824 */ /* 0x000fe200078e0a03 */
[----:B------:R-:W-:Y:S01]  /*aab0*/  IADD3 R39, P0, R2, 0x68, RZ ;  /* 0x0000006802277810 */ /* 0x000fe20007f1e0ff */
[----:B------:R-:W-:Y:S01]  /*aac0*/  IMAD.MOV.U32 R5, RZ, RZ, 0x40000040 ;  /* 0x40000040ff057424 */ /* 0x000fe200078e00ff */
[----:B------:R-:W-:Y:S01]  /*aad0*/  ULOP3.LUT UR4, UR4, 0x10000, URZ, 0xfc, !UPT ;  /* 0x0001000004047892 */ /* 0x000fe2000f8efc3f */
[----:B------:R-:W-:Y:S01]  /*aae0*/  IMAD.MOV.U32 R7, RZ, RZ, 0x40000040 ;  /* 0x40000040ff077424 */ /* 0x000fe200078e00ff */
[----:B------:R-:W-:Y:S01]  /*aaf0*/  LEA R0, R0, UR8, 0xf ;  /* 0x0000000800007c11 */ /* 0x000fe2000f8e78ff */
[----:B------:R-:W-:Y:S01]  /*ab00*/  IMAD.U32 R3, RZ, RZ, UR5 ;  /* 0x00000005ff037e24 */ /* 0x000fe2000f8e00ff */
[----:B------:R-:W-:Y:S01]  /*ab10*/  IADD3 R41, P4, R2, 0x78, RZ ;  /* 0x0000007802297810 */ /* 0x000fe20007f9e0ff */
[----:B------:R-:W-:Y:S01]  /*ab20*/  IMAD.U32 R8, RZ, RZ, UR9 ;  /* 0x00000009ff087e24 */ /* 0x000fe2000f8e00ff */
[----:B------:R1:W-:Y:S01]  /*ab30*/  STL.128 [R1+0x90], R4 ;  /* 0x0000900401007387 */ /* 0x0003e20000100c00 */
[----:B------:R-:W-:Y:S01]  /*ab40*/  SHF.R.U32.HI R0, RZ, 0x4, R0 ;  /* 0x00000004ff007819 */ /* 0x000fe20000011600 */
[----:B------:R-:W-:Y:S01]  /*ab50*/  IMAD.U32 R10, RZ, RZ, UR4 ;  /* 0x00000004ff0a7e24 */ /* 0x000fe2000f8e00ff */
[----:B------:R-:W-:Y:S01]  /*ab60*/  UIADD3 UR4, UR44, 0x36400, URZ ;  /* 0x000364002c047890 */ /* 0x000fe2000fffe03f */
[----:B------:R-:W-:Y:S01]  /*ab70*/  IMAD.U32 R9, RZ, RZ, UR10 ;  /* 0x0000000aff097e24 */ /* 0x000fe2000f8e00ff */
[----:B------:R-:W-:Y:S01]  /*ab80*/  LOP3.LUT R0, R0, 0x3fff, RZ, 0xc0, !PT ;  /* 0x00003fff00007812 */ /* 0x000fe200078ec0ff */
[--C-:B------:R-:W-:Y:S01]  /*ab90*/  IMAD.X R53, RZ, RZ, R18.reuse, P5 ;  /* 0x000000ffff357224 */ /* 0x100fe200028e0612 */
[----:B------:R-:W-:Y:S01]  /*aba0*/  ULOP3.LUT UP0, URZ, UR4, 0x3ff, URZ, 0xc0, !UPT ;  /* 0x000003ff043f7892 */ /* 0x000fe2000f80c03f */
[----:B---3--:R-:W-:Y:S01]  /*abb0*/  VIADD R12, R28, 0xffffff80 ;  /* 0xffffff801c0c7836 */ /* 0x008fe20000000000 */
[----:B------:R-:W-:Y:S01]  /*abc0*/  LOP3.LUT R0, R0, 0x2000000, RZ, 0xfc, !PT ;  /* 0x0200000000007812 */ /* 0x000fe200078efcff */
[----:B------:R0:W-:Y:S01]  /*abd0*/  STL.64 [R1+0x58], R8 ;  /* 0x0000580801007387 */ /* 0x0001e20000100a00 */
[C---:B----4-:R-:W-:Y:S01]  /*abe0*/  VIADD R14, R13.reuse, 0xffffff80 ;  /* 0xffffff800d0e7836 */ /* 0x050fe20000000000 */
[C---:B------:R-:W-:Y:S01]  /*abf0*/  IADD3 R40, P3, R2.reuse, 0x80, RZ ;  /* 0x0000008002287810 */ /* 0x040fe20007f7e0ff */
[----:B------:R-:W-:Y:S01]  /*ac00*/  VIADD R13, R13, 0xffffff80 ;  /* 0xffffff800d0d7836 */ /* 0x000fe20000000000 */
[----:B------:R0:W-:Y:S01]  /*ac10*/  STL [R1+0x74], R12 ;  /* 0x0000740c01007387 */ /* 0x0001e20000100800 */
[----:B------:R-:W-:Y:S01]  /*ac20*/  IMAD.X R27, RZ, RZ, R18, P1 ;  /* 0x000000ffff1b7224 */ /* 0x000fe200008e0612 */
[----:B------:R-:W-:Y:S01]  /*ac30*/  IADD3 R36, P2, R2, 0x88, RZ ;  /* 0x0000008802247810 */ /* 0x000fe20007f5e0ff */
[----:B-1----:R-:W-:Y:S01]  /*ac40*/  IMAD.MOV.U32 R4, RZ, RZ, R3 ;  /* 0x000000ffff047224 */ /* 0x002fe200078e0003 */
[----:B------:R0:W-:Y:S01]  /*ac50*/  STL.64 [R1+0x78], R10 ;  /* 0x0000780a01007387 */ /* 0x0001e20000100a00 */
[----:B------:R-:W-:Y:S01]  /*ac60*/  IMAD.MOV.U32 R6, RZ, RZ, R0 ;  /* 0x000000ffff067224 */ /* 0x000fe200078e0000 */
[----:B------:R-:W-:Y:S01]  /*ac70*/  PLOP3.LUT P5, PT, PT, PT, UP0, 0x80, 0x0 ;  /* 0x000000000000781c */ /* 0x000fe20003faf008 */
[----:B------:R-:W-:Y:S01]  /*ac80*/  IMAD.X R25, RZ, RZ, R18, P6 ;  /* 0x000000ffff197224 */ /* 0x000fe200030e0612 */
[----:B------:R0:W5:Y:S01]  /*ac90*/  LDL R3, [R1+0x458] ;  /* 0x0004580001037983 */ /* 0x0001620000100800 */
[----:B------:R-:W-:-:S02]  /*aca0*/  SHF.R.S32.HI R13, RZ, 0x1f, R13 ;  /* 0x0000001fff0d7819 */ /* 0x000fc4000001140d */
[C---:B------:R-:W-:Y:S01]  /*acb0*/  IADD3 R38, P1, R2.reuse, 0x90, RZ ;  /* 0x0000009002267810 */ /* 0x040fe20007f3e0ff */
[----:B------:R0:W-:Y:S01]  /*acc0*/  STL.128 [R1+0x80], R4 ;  /* 0x0000800401007387 */ /* 0x0001e20000100c00 */
[----:B------:R-:W-:Y:S02]  /*acd0*/  LEA.HI R13, R13, R14, RZ, 0x5 ;  /* 0x0000000e0d0d7211 */ /* 0x000fe400078f28ff */
[----:B------:R-:W-:Y:S02]  /*ace0*/  IADD3 R44, P6, R2, 0x98, RZ ;  /* 0x00000098022c7810 */ /* 0x000fe40007fde0ff */
[----:B------:R-:W-:Y:S01]  /*acf0*/  SHF.R.S32.HI R13, RZ, 0x5, R13 ;  /* 0x00000005ff0d7819 */ /* 0x000fe2000001140d */
[--C-:B------:R-:W-:Y:S02]  /*ad00*/  IMAD.X R48, RZ, RZ, R18.reuse, P0 ;  /* 0x000000ffff307224 */ /* 0x100fe400000e0612 */
[----:B------:R-:W-:Y:S02]  /*ad10*/  IMAD.X R50, RZ, RZ, R18, P4 ;  /* 0x000000ffff327224 */ /* 0x000fe400020e0612 */
[----:B------:R-:W-:-:S02]  /*ad20*/  IMAD.MOV.U32 R0, RZ, RZ, R13 ;  /* 0x000000ffff007224 */ /* 0x000fc400078e000d */
[--C-:B------:R-:W-:Y:S02]  /*ad30*/  IMAD.X R49, RZ, RZ, R18.reuse, P3 ;  /* 0x000000ffff317224 */ /* 0x100fe400018e0612 */
[--C-:B------:R-:W-:Y:S02]  /*ad40*/  IMAD.X R43, RZ, RZ, R18.reuse, P2 ;  /* 0x000000ffff2b7224 */ /* 0x100fe400010e0612 */
[--C-:B------:R-:W-:Y:S02]  /*ad50*/  IMAD.X R47, RZ, RZ, R18.reuse, P1 ;  /* 0x000000ffff2f7224 */ /* 0x100fe400008e0612 */
[----:B------:R-:W-:Y:S01]  /*ad60*/  IMAD.X R45, RZ, RZ, R18, P6 ;  /* 0x000000ffff2d7224 */ /* 0x000fe200030e0612 */
[----:B0-----:R-:W-:Y:S06]  /*ad70*/  @!P5 BRA `(.L_x_6296) ;  /* 0x000000000070d947 */ /* 0x001fec0003800000 */
[----:B------:R-:W-:Y:S01]  /*ad80*/  MOV R14, 0x0 ;  /* 0x00000000000e7802 */ /* 0x000fe20000000f00 */
[----:B------:R-:W-:Y:S01]  /*ad90*/  ULDC.64 UR4, c[0x4][0xf0] ;  /* 0x01003c0000047ab9 */ /* 0x000fe20000000a00 */
[----:B------:R-:W-:Y:S01]  /*ada0*/  ULDC.64 UR6, c[0x4][0x58] ;  /* 0x0100160000067ab9 */ /* 0x000fe20000000a00 */
[----:B------:R-:W-:Y:S02]  /*adb0*/  IMAD.U32 R4, RZ, RZ, UR4 ;  /* 0x00000004ff047e24 */ /* 0x000fe4000f8e00ff */
[----:B------:R-:W-:Y:S01]  /*adc0*/  IMAD.U32 R5, RZ, RZ, UR5 ;  /* 0x00000005ff057e24 */ /* 0x000fe2000f8e00ff */
[----:B-----5:R-:W0:Y:S01]  /*add0*/  LDC.64 R14, c[0x4][R14] ;  /* 0x010000000e0e7b82 */ /* 0x020e220000000a00 */
        /* <DEDUP_REMOVED lines=10> */
.L_x_6297:
[----:B------:R-:W2:Y:S02]  /*ae80*/  LDL R7, [R1+0x74] ;  /* 0x0000740001077983 */ /* 0x000ea40000100800 */
[----:B--2---:R-:W-:-:S04]  /*ae90*/  SHF.R.S32.HI R0, RZ, 0x1f, R7 ;  /* 0x0000001fff007819 */ /* 0x004fc80000011407 */
[CC--:B------:R-:W-:Y:S02]  /*aea0*/  LEA.HI R3, R0.reuse, R7.reuse, RZ, 0x4 ;  /* 0x0000000700037211 */ /* 0x0c0fe400078f20ff */
[----:B------:R-:W-:Y:S02]  /*aeb0*/  LEA.HI R0, R0, R7, RZ, 0x5 ;  /* 0x0000000700007211 */ /* 0x000fe400078f28ff */
[----:B------:R-:W-:Y:S02]  /*aec0*/  SHF.R.S32.HI R4, RZ, 0x4, R3 ;  /* 0x00000004ff047819 */ /* 0x000fe40000011403 */
[----:B------:R-:W-:Y:S02]  /*aed0*/  SHF.R.S32.HI R0, RZ, 0x5, R0 ;  /* 0x00000005ff007819 */ /* 0x000fe40000011400 */
[C---:B------:R-:W-:Y:S02]  /*aee0*/  LEA.HI R5, R3.reuse, R4, RZ, 0x1 ;  /* 0x0000000403057211 */ /* 0x040fe400078f08ff */
[----:B------:R-:W-:-:S02]  /*aef0*/  LOP3.LUT R3, R3, 0xfffffff0, RZ, 0xc0, !PT ;  /* 0xfffffff003037812 */ /* 0x000fc400078ec0ff */
[----:B------:R-:W-:-:S03]  /*af00*/  LOP3.LUT R5, R5, 0x1ffffffe, RZ, 0xc0, !PT ;  /* 0x1ffffffe05057812 */ /* 0x000fc600078ec0ff */
[----:B------:R-:W-:Y:S02]  /*af10*/  IMAD.IADD R3, R7, 0x1, -R3 ;  /* 0x0000000107037824 */ /* 0x000fe400078e0a03 */
[----:B------:R-:W-:-:S04]  /*af20*/  IMAD.IADD R5, R4, 0x1, -R5 ;  /* 0x0000000104057824 */ /* 0x000fc800078e0a05 */
[----:B------:R-:W-:-:S07]  /*af30*/  IMAD.SHL.U32 R15, R5, 0x8, RZ ;  /* 0x00000008050f7824 */ /* 0x000fce00078e00ff */
.L_x_6296:
[----:B------:R-:W2:Y:S01]  /*af40*/  LDL R51, [R1+0x1cc] ;  /* 0x0001cc0001337983 */ /* 0x000ea20000100800 */
[----:B-----5:R-:W-:Y:S01]  /*af50*/  SHF.R.S32.HI R4, RZ, 0x1f, R3 ;  /* 0x0000001fff047819 */ /* 0x020fe20000011403 */
[----:B------:R-:W-:Y:S01]  /*af60*/  IMAD.MOV.U32 R7, RZ, RZ, R27 ;  /* 0x000000ffff077224 */ /* 0x000fe200078e001b */
[----:B------:R-:W-:Y:S01]  /*af70*/  IADD3 R12, P1, R2, 0x70, RZ ;  /* 0x00000070020c7810 */ /* 0x000fe20007f3e0ff */
[----:B------:R-:W-:Y:S01]  /*af80*/  VIADD R14, R28, 0xffffff80 ;  /* 0xffffff801c0e7836 */ /* 0x000fe20000000000 */
[----:B------:R-:W-:Y:S01]  /*af90*/  LEA.HI R4, R4, R3, RZ, 0x3 ;  /* 0x0000000304047211 */ /* 0x000fe200078f18ff */
[----:B------:R-:W0:Y:S01]  /*afa0*/  LDC R189, c[0x0][0x450] ;  /* 0x00011400ffbd7b82 */ /* 0x000e220000000800 */
[----:B------:R-:W-:Y:S01]  /*afb0*/  IADD3 R8, P0, R2, 0xb0, RZ ;  /* 0x000000b002087810 */ /* 0x000fe20007f1e0ff */
[----:B------:R-:W-:Y:S01]  /*afc0*/  IMAD.X R13, RZ, RZ, R18, P1 ;  /* 0x000000ffff0d7224 */ /* 0x000fe200008e0612 */
[C---:B------:R-:W-:Y:S01]  /*afd0*/  LOP3.LUT R6, R4.reuse, 0xfffffff8, RZ, 0xc0, !PT ;  /* 0xfffffff804067812 */ /* 0x040fe200078ec0ff */
[----:B------:R-:W-:Y:S01]  /*afe0*/  IMAD.SHL.U32 R11, R4, 0x40, RZ ;  /* 0x00000040040b7824 */ /* 0x000fe200078e00ff */
[----:B------:R1:W-:Y:S01]  /*aff0*/  STL [R1+0xcc], R14 ;  /* 0x0000cc0e01007387 */ /* 0x0003e20000100800 */
[----:B------:R-:W-:Y:S01]  /*b000*/  IMAD.MOV.U32 R4, RZ, RZ, R12 ;  /* 0x000000ffff047224 */ /* 0x000fe200078e000c */
[----:B------:R-:W-:Y:S01]  /*b010*/  IADD3 R20, P2, R2, 0xa0, RZ ;  /* 0x000000a002147810 */ /* 0x000fe20007f5e0ff */
[----:B------:R-:W-:Y:S01]  /*b020*/  IMAD.IADD R3, R3, 0x1, -R6 ;  /* 0x0000000103037824 */ /* 0x000fe200078e0a06 */
[----:B------:R-:W-:Y:S01]  /*b030*/  STL.64 [R1+0xc0], R24 ;  /* 0x0000c01801007387 */ /* 0x000fe20000100a00 */
[----:B------:R-:W-:Y:S01]  /*b040*/  IMAD.MOV.U32 R6, RZ, RZ, R26 ;  /* 0x000000ffff067224 */ /* 0x000fe200078e001a */
[----:B------:R-:W-:Y:S01]  /*b050*/  BSSY B0, `(.L_x_6298) ;  /* 0x0000035000007945 */ /* 0x000fe20003800000 */
[C---:B------:R-:W-:Y:S01]  /*b060*/  IMAD.SHL.U32 R5, R3.reuse, 0x40, RZ ;  /* 0x0000004003057824 */ /* 0x040fe200078e00ff */
[----:B------:R-:W-:Y:S01]  /*b070*/  LOP3.LUT P1, RZ, R3, 0x4, RZ, 0xc0, !PT ;  /* 0x0000000403ff7812 */ /* 0x000fe2000782c0ff */
[----:B------:R-:W-:Y:S01]  /*b080*/  IMAD.X R9, RZ, RZ, R18, P0 ;  /* 0x000000ffff097224 */ /* 0x000fe200000e0612 */
[----:B-1----:R-:W1:Y:S01]  /*b090*/  LDC R14, c[0x0][0xad4] ;  /* 0x0002b500ff0e7b82 */ /* 0x002e620000000800 */
[----:B------:R-:W-:Y:S01]  /*b0a0*/  IMAD.U32 R28, RZ, RZ, UR38 ;  /* 0x00000026ff1c7e24 */ /* 0x000fe2000f8e00ff */
[----:B------:R-:W-:Y:S01]  /*b0b0*/  LOP3.LUT R10, R5, 0x1c0, RZ, 0xc0, !PT ;  /* 0x000001c0050a7812 */ /* 0x000fe200078ec0ff */
[----:B------:R-:W-:Y:S01]  /*b0c0*/  IMAD.MOV.U32 R5, RZ, RZ, R13 ;  /* 0x000000ffff057224 */ /* 0x000fe200078e000d */
[----:B------:R-:W-:Y:S01]  /*b0d0*/  LOP3.LUT R13, R11, 0xfffffe00, RZ, 0xc0, !PT ;  /* 0xfffffe000b0d7812 */ /* 0x000fe200078ec0ff */
[----:B------:R3:W-:Y:S01]  /*b0e0*/  STL.64 [R1+0xb8], R8 ;  /* 0x0000b80801007387 */ /* 0x0007e20000100a00 */
[----:B------:R-:W-:Y:S01]  /*b0f0*/  LOP3.LUT R11, R10, 0x8, R15, 0xf8, !PT ;  /* 0x000000080a0b7812 */ /* 0x000fe200078ef80f */
[----:B------:R-:W-:Y:S01]  /*b100*/  IMAD.U32 R29, RZ, RZ, UR39 ;  /* 0x00000027ff1d7e24 */ /* 0x000fe2000f8e00ff */
[----:B------:R-:W-:Y:S01]  /*b110*/  SHF.R.U32.HI R10, RZ, 0x3, R10 ;  /* 0x00000003ff0a7819 */ /* 0x000fe2000001160a */
[----:B------:R4:W-:Y:S01]  /*b120*/  STL.128 [R1+0x100], R4 ;  /* 0x0001000401007387 */ /* 0x0009e20000100c00 */
[----:B------:R-:W-:Y:S01]  /*b130*/  IMAD R13, R0, 0x400, R13 ;  /* 0x00000400000d7824 */ /* 0x000fe200078e020d */
[----:B------:R-:W-:Y:S01]  /*b140*/  LOP3.LUT P0, RZ, R3, 0x2, RZ, 0xc0, !PT ;  /* 0x0000000203ff7812 */ /* 0x000fe2000780c0ff */
[----:B------:R-:W-:Y:S01]  /*b150*/  IMAD.MOV.U32 R30, RZ, RZ, 0x10 ;  /* 0x00000010ff1e7424 */ /* 0x000fe200078e00ff */
[----:B------:R-:W-:Y:S01]  /*b160*/  LOP3.LUT R10, R11, R10, RZ, 0x3c, !PT ;  /* 0x0000000a0b0a7212 */ /* 0x000fe200078e3cff */
[----:B------:R-:W-:Y:S01]  /*b170*/  IMAD.MOV.U32 R31, RZ, RZ, 0x20 ;  /* 0x00000020ff1f7424 */ /* 0x000fe200078e00ff */
[----:B------:R0:W-:Y:S01]  /*b180*/  STL.64 [R1+0xb0], R22 ;  /* 0x0000b01601007387 */ /* 0x0001e20000100a00 */
[----:B------:R-:W-:Y:S01]  /*b190*/  IMAD.X R21, RZ, RZ, R18, P2 ;  /* 0x000000ffff157224 */ /* 0x000fe200010e0612 */
[----:B---3--:R-:W3:Y:S01]  /*b1a0*/  LDC.64 R8, c[0x0][0x448] ;  /* 0x00011200ff087b82 */ /* 0x008ee20000000a00 */
[----:B------:R-:W-:Y:S01]  /*b1b0*/  IMAD.IADD R11, R13, 0x1, R10 ;  /* 0x000000010d0b7824 */ /* 0x000fe200078e020a */
[----:B------:R-:W-:Y:S01]  /*b1c0*/  SEL R30, R30, 0xfffffff0, !P0 ;  /* 0xfffffff01e1e7807 */ /* 0x000fe20004000000 */
[----:B------:R-:W-:Y:S01]  /*b1d0*/  IMAD.U32 R13, RZ, RZ, UR48 ;  /* 0x00000030ff0d7e24 */ /* 0x000fe2000f8e00ff */
[----:B------:R-:W-:Y:S01]  /*b1e0*/  SEL R31, R31, 0xffffffe0, !P1 ;  /* 0xffffffe01f1f7807 */ /* 0x000fe20004800000 */
[----:B------:R-:W-:Y:S01]  /*b1f0*/  IMAD.WIDE.U32 R10, R11, 0x2, R28 ;  /* 0x000000020b0a7825 */ /* 0x000fe200078e001c */
[----:B------:R0:W-:Y:S02]  /*b200*/  STL.64 [R1+0x110], R20 ;  /* 0x0001101401007387 */ /* 0x0001e40000100a00 */
[----:B----4-:R-:W4:Y:S01]  /*b210*/  LDC.64 R4, c[0x0][0xad8] ;  /* 0x0002b600ff047b82 */ /* 0x010f220000000a00 */
[----:B------:R-:W-:Y:S01]  /*b220*/  IMAD.U32 R12, RZ, RZ, UR47 ;  /* 0x0000002fff0c7e24 */ /* 0x000fe2000f8e00ff */
[----:B------:R-:W-:Y:S01]  /*b230*/  IADD3 R10, P0, R10, 0x36400, RZ ;  /* 0x000364000a0a7810 */ /* 0x000fe20007f1e0ff */
[----:B------:R-:W-:Y:S01]  /*b240*/  IMAD.MOV.U32 R24, RZ, RZ, RZ ;  /* 0x000000ffff187224 */ /* 0x000fe200078e00ff */
[----:B------:R0:W-:Y:S03]  /*b250*/  STL.64 [R1+0xa0], R30 ;  /* 0x0000a01e01007387 */ /* 0x0001e60000100a00 */
[----:B------:R-:W-:Y:S01]  /*b260*/  IMAD.X R11, RZ, RZ, R11, P0 ;  /* 0x000000ffff0b7224 */ /* 0x000fe200000e060b */
[----:B------:R-:W0:Y:S01]  /*b270*/  LDC.64 R6, c[0x0][0xae0] ;  /* 0x0002b800ff067b82 */ /* 0x000e220000000a00 */
[----:B------:R0:W-:Y:S04]  /*b280*/  STL.U8 [R1+0xc8], RZ ;  /* 0x0000c8ff01007387 */ /* 0x0001e80000100000 */
[----:B------:R0:W-:Y:S04]  /*b290*/  STL.64 [R1+0xa8], R10 ;  /* 0x0000a80a01007387 */ /* 0x0001e80000100a00 */
[----:B---3--:R3:W-:Y:S04]  /*b2a0*/  STL.64 [R1+0xf0], R8 ;  /* 0x0000f00801007387 */ /* 0x0087e80000100a00 */
[----:B------:R3:W-:Y:S01]  /*b2b0*/  STL.U8 [R1+0xfc], RZ ;  /* 0x0000fcff01007387 */ /* 0x0007e20000100000 */
[----:B----4-:R-:W-:-:S03]  /*b2c0*/  IMAD.MOV.U32 R15, RZ, RZ, R4 ;  /* 0x000000ffff0f7224 */ /* 0x010fc600078e0004 */
[----:B------:R3:W-:Y:S01]  /*b2d0*/  STL.U8 [R1+0x118], RZ ;  /* 0x000118ff01007387 */ /* 0x0007e20000100000 */
[----:B------:R-:W-:-:S03]  /*b2e0*/  IMAD.MOV.U32 R25, RZ, RZ, R5 ;  /* 0x000000ffff197224 */ /* 0x000fc600078e0005 */
[----:B-1----:R3:W-:Y:S01]  /*b2f0*/  STL.128 [R1+0xd0], R12 ;  /* 0x0000d00c01007387 */ /* 0x0027e20000100c00 */
[----:B0-----:R-:W-:-:S03]  /*b300*/  IMAD.MOV.U32 R26, RZ, RZ, R6 ;  /* 0x000000ffff1a7224 */ /* 0x001fc600078e0006 */
[----:B------:R3:W-:Y:S01]  /*b310*/  STL [R1+0xf8], R189 ;  /* 0x0000f8bd01007387 */ /* 0x0007e20000100800 */
[----:B------:R-:W-:-:S05]  /*b320*/  IMAD.MOV.U32 R27, RZ, RZ, R7 ;  /* 0x000000ffff1b7224 */ /* 0x000fca00078e0007 */
[----:B------:R3:W-:Y:S01]  /*b330*/  STL.128 [R1+0xe0], R24 ;  /* 0x0000e01801007387 */ /* 0x0007e20000100c00 */
[----:B--2---:R-:W-:-:S04]  /*b340*/  LEA.HI R0, R51, R51, RZ, 0x1 ;  /* 0x0000003333007211 */ /* 0x004fc800078f08ff */
[----:B------:R-:W-:-:S05]  /*b350*/  LOP3.LUT R0, R0, 0xfffffffe, RZ, 0xc0, !PT ;  /* 0xfffffffe00007812 */ /* 0x000fca00078ec0ff */
[----:B------:R-:W-:-:S05]  /*b360*/  IMAD.IADD R0, R51, 0x1, -R0 ;  /* 0x0000000133007824 */ /* 0x000fca00078e0a00 */
[----:B------:R-:W-:-:S04]  /*b370*/  SHF.L.U32 R0, R0, 0x1f, RZ ;  /* 0x0000001f00007819 */ /* 0x000fc800000006ff */
[----:B------:R-:W0:Y:S02]  /*b380*/  SYNCS.PHASECHK.TRANS64.TRYWAIT P0, [UR44+0x38800], R0 ;  /* 0x03880000ff0075a7 */ /* 0x000e24000800016c */
[----:B0--3--:R-:W-:Y:S05]  /*b390*/  @!P0 BRA `(.L_x_6299) ;  /* 0x00000230002c8947 */ /* 0x009fea0003800000 */
.L_x_6519:
[----:B------:R-:W-:Y:S05]  /*b3a0*/  BSYNC B0 ;  /* 0x0000000000007941 */ /* 0x000fea0003800000 */
.L_x_6298:
[----:B------:R-:W2:Y:S04]  /*b3b0*/  LDL R26, [R1] ;  /* 0x00000000011a7983 */ /* 0x000ea80000100800 */
[----:B------:R1:W5:Y:S01]  /*b3c0*/  LDL.64 R10, [R1+0x1c0] ;  /* 0x0001c000010a7983 */ /* 0x0003620000100a00 */
[C---:B------:R-:W-:Y:S01]  /*b3d0*/  IADD3 R12, P0, R2.reuse, 0x1c0, RZ ;  /* 0x000001c0020c7810 */ /* 0x040fe20007f1e0ff */
[----:B------:R-:W-:Y:S01]  /*b3e0*/  IMAD.MOV.U32 R14, RZ, RZ, R46 ;  /* 0x000000ffff0e7224 */ /* 0x000fe200078e002e */
[C---:B0-----:R-:W-:Y:S01]  /*b3f0*/  IADD3 R0, P1, R2.reuse, 0xc8, RZ ;  /* 0x000000c802007810 */ /* 0x041fe20007f3e0ff */
[----:B------:R-:W-:Y:S01]  /*b400*/  IMAD.MOV.U32 R15, RZ, RZ, R53 ;  /* 0x000000ffff0f7224 */ /* 0x000fe200078e0035 */
[----:B------:R-:W-:Y:S01]  /*b410*/  BSSY B0, `(.L_x_6300) ;  /* 0x000003d000007945 */ /* 0x000fe20003800000 */
[--C-:B------:R-:W-:Y:S01]  /*b420*/  IMAD.X R13, RZ, RZ, R18.reuse, P0 ;  /* 0x000000ffff0d7224 */ /* 0x100fe200000e0612 */
[C---:B------:R-:W-:Y:S01]  /*b430*/  IADD3 R30, P0, R2.reuse, 0x1cc, RZ ;  /* 0x000001cc021e7810 */ /* 0x040fe20007f1e0ff */
[----:B------:R-:W-:Y:S01]  /*b440*/  IMAD.X R3, RZ, RZ, R18, P1 ;  /* 0x000000ffff037224 */ /* 0x000fe200008e0612 */
[----:B------:R-:W-:-:S02]  /*b450*/  IADD3 R20, P1, R2, 0xb8, RZ ;  /* 0x000000b802147810 */ /* 0x000fc40007f3e0ff */
[----:B------:R0:W-:Y:S01]  /*b460*/  STL.128 [R1+0x120], R12 ;  /* 0x0001200c01007387 */ /* 0x0001e20000100c00 */
[--C-:B------:R-:W-:Y:S01]  /*b470*/  IMAD.X R31, RZ, RZ, R18.reuse, P0 ;  /* 0x000000ffff1f7224 */ /* 0x100fe200000e0612 */
[----:B------:R-:W-:Y:S01]  /*b480*/  IADD3 R24, P0, R2, 0xfc, RZ ;  /* 0x000000fc02187810 */ /* 0x000fe20007f1e0ff */
[----:B------:R-:W-:-:S03]  /*b490*/  IMAD.X R21, RZ, RZ, R18, P1 ;  /* 0x000000ffff157224 */ /* 0x000fc600008e0612 */
[----:B------:R-:W-:Y:S01]  /*b4a0*/  STL.128 [R1+0x150], R28 ;  /* 0x0001501c01007387 */ /* 0x000fe20000100c00 */
[----:B------:R-:W-:Y:S02]  /*b4b0*/  IMAD.X R25, RZ, RZ, R18, P0 ;  /* 0x000000ffff197224 */ /* 0x000fe400000e0612 */
[----:B0-----:R-:W-:Y:S02]  /*b4c0*/  IMAD.MOV.U32 R14, RZ, RZ, R2 ;  /* 0x000000ffff0e7224 */ /* 0x001fe400078e0002 */
[----:B------:R-:W-:Y:S02]  /*b4d0*/  IMAD.MOV.U32 R15, RZ, RZ, R18 ;  /* 0x000000ffff0f7224 */ /* 0x000fe400078e0012 */
[----:B------:R-:W-:Y:S01]  /*b4e0*/  IMAD.MOV.U32 R12, RZ, RZ, R0 ;  /* 0x000000ffff0c7224 */ /* 0x000fe200078e0000 */
[----:B------:R-:W-:Y:S01]  /*b4f0*/  IADD3 R0, P2, R2, 0x1d0, RZ ;  /* 0x000001d002007810 */ /* 0x000fe20007f5e0ff */
[----:B------:R-:W-:-:S04]  /*b500*/  IMAD.MOV.U32 R13, RZ, RZ, R3 ;  /* 0x000000ffff0d7224 */ /* 0x000fc800078e0003 */
[----:B------:R-:W-:Y:S01]  /*b510*/  IMAD.X R3, RZ, RZ, R18, P2 ;  /* 0x000000ffff037224 */ /* 0x000fe200010e0612 */
[----:B------:R0:W-:Y:S01]  /*b520*/  STL.128 [R1+0x130], R12 ;  /* 0x0001300c01007387 */ /* 0x0001e20000100c00 */
[----:B------:R-:W-:Y:S01]  /*b530*/  IADD3 R8, P2, R2, 0x100, RZ ;  /* 0x0000010002087810 */ /* 0x000fe20007f5e0ff */
        /* <DEDUP_REMOVED lines=17> */
[----:B------:R-:W-:Y:S01]  /*b650*/  IMAD.MOV.U32 R12, RZ, RZ, R0 ;  /* 0x000000ffff0c7224 */ /* 0x000fe200078e0000 */
[----:B------:R-:W-:Y:S01]  /*b660*/  IADD3 R0, P0, R2, 0x118, RZ ;  /* 0x0000011802007810 */ /* 0x000fe20007f1e0ff */
[----:B------:R-:W-:Y:S02]  /*b670*/  IMAD.MOV.U32 R13, RZ, RZ, R3 ;  /* 0x000000ffff0d7224 */ /* 0x000fe400078e0003 */
[----:B------:R-:W-:-:S03]  /*b680*/  IMAD.X R3, RZ, RZ, R18, P2 ;  /* 0x000000ffff037224 */ /* 0x000fc600010e0612 */
[----:B------:R0:W-:Y:S02]  /*b690*/  STL.128 [R1+0x180], R12 ;  /* 0x0001800c01007387 */ /* 0x0001e40000100c00 */
[----:B0-----:R-:W-:Y:S02]  /*b6a0*/  IMAD.MOV.U32 R12, RZ, RZ, R34 ;  /* 0x000000ffff0c7224 */ /* 0x001fe400078e0022 */
[----:B------:R-:W-:Y:S02]  /*b6b0*/  IMAD.MOV.U32 R13, RZ, RZ, R35 ;  /* 0x000000ffff0d7224 */ /* 0x000fe400078e0023 */
[----:B------:R-:W-:Y:S02]  /*b6c0*/  IMAD.MOV.U32 R14, RZ, RZ, R20 ;  /* 0x000000ffff0e7224 */ /* 0x000fe400078e0014 */
[----:B------:R-:W-:Y:S02]  /*b6d0*/  IMAD.MOV.U32 R15, RZ, RZ, R21 ;  /* 0x000000ffff0f7224 */ /* 0x000fe400078e0015 */
[----:B------:R-:W-:-:S03]  /*b6e0*/  IMAD.X R21, RZ, RZ, R18, P0 ;  /* 0x000000ffff157224 */ /* 0x000fc600000e0612 */
        /* <DEDUP_REMOVED lines=15> */
.L_x_6301:
[----:B------:R-:W-:Y:S05]  /*b7e0*/  BSYNC B0 ;  /* 0x0000000000007941 */ /* 0x000fea0003800000 */
.L_x_6300:
        /* <DEDUP_REMOVED lines=8> */
.L_x_6303:
[----:B------:R-:W-:Y:S05]  /*b870*/  BSYNC B0 ;  /* 0x0000000000007941 */ /* 0x000fea0003800000 */
.L_x_6302:
[----:B------:R-:W-:Y:S04]  /*b880*/  BSSY B0, `(.L_x_6304) ;  /* 0x0000004000007945 */ /* 0x000fe80003800000 */
[----:B-1----:R-:W-:Y:S05]  /*b890*/  @P0 BRA `(.L_x_6305) ;  /* 0x0000000000080947 */ /* 0x002fea0003800000 */
[----:B------:R-:W1:Y:S02]  /*b8a0*/  SYNCS.PHASECHK.TRANS64.TRYWAIT P0, [R10+URZ], R11 ;  /* 0x0000000b0a0075a7 */ /* 0x000e64000800017f */
[----:B-1----:R-:W-:Y:S05]  /*b8b0*/  @!P0 BRA `(.L_x_6306) ;  /* 0x0000022800fc8947 */ /* 0x002fea0003800000 */
.L_x_6305:
[----:B------:R-:W-:Y:S05]  /*b8c0*/  BSYNC B0 ;  /* 0x0000000000007941 */ /* 0x000fea0003800000 */
.L_x_6304:
        /* <DEDUP_REMOVED lines=10> */
[C---:B------:R-:W-:Y:S01]  /*b970*/  VIADD R56, R10.reuse, 0x2 ;  /* 0x000000020a387836 */ /* 0x040fe20000000000 */
[----:B------:R-:W-:Y:S01]  /*b980*/  R2UR UR6, R10 ;  /* 0x000000000a0672ca */ /* 0x000fe200000e0000 */
[----:B------:R-:W-:Y:S01]  /*b990*/  IMAD.MOV.U32 R57, RZ, RZ, R11 ;  /* 0x000000ffff397224 */ /* 0x000fe200078e000b */
[----:B------:R0:W-:Y:S01]  /*b9a0*/  STL [R1+0x60], RZ ;  /* 0x000060ff01007387 */ /* 0x0001e20000100800 */
[----:B------:R-:W-:Y:S01]  /*b9b0*/  BSSY B0, `(.L_x_6307) ;  /* 0x000002c000007945 */ /* 0x000fe20003800000 */
[----:B---3--:R-:W-:Y:S02]  /*b9c0*/  R2UR UR4, R26 ;  /* 0x000000001a0472ca */ /* 0x008fe400000e0000 */
[----:B------:R-:W-:Y:S02]  /*b9d0*/  R2UR UR5, R27 ;  /* 0x000000001b0572ca */ /* 0x000fe400000e0000 */
[----:B------:R-:W-:Y:S01]  /*b9e0*/  WARPGROUP.ARRIVE ;  /* 0x00000000000079c5 */ /* 0x000fe20000000000 */
[----:B----4-:R-:W-:-:S02]  /*b9f0*/  VIADD R12, R12, 0x2 ;  /* 0x000000020c0c7836 */ /* 0x010fc40000000000 */
[----:B-----5:R-:W-:Y:S02]  /*ba00*/  VIADD R14, R14, 0x4 ;  /* 0x000000040e0e7836 */ /* 0x020fe40000000000 */
[----:B------:R-:W-:-:S06]  /*ba10*/  VIADD R20, R20, 0x6 ;  /* 0x0000000614147836 */ /* 0x000fcc0000000000 */
        /* <DEDUP_REMOVED lines=37> */
.L_x_6520:
[----:B------:R-:W-:Y:S05]  /*bc70*/  BSYNC B0 ;  /* 0x0000000000007941 */ /* 0x000fea0003800000 */
.L_x_6307:
[----:B0-----:R-:W2:Y:S04]  /*bc80*/  LDL R3, [R1+0x28] ;  /* 0x0000280001037983 */ /* 0x001ea80000100800 */
[----:B------:R0:W5:Y:S01]  /*bc90*/  LDL.64 R10, [R1+0x1c0] ;  /* 0x0001c000010a7983 */ /* 0x0001620000100a00 */
[----:B------:R-:W-:Y:S01]  /*bca0*/  BSSY B0, `(.L_x_6309) ;  /* 0x0000005000007945 */ /* 0x000fe20003800000 */
[----:B--2---:R-:W-:-:S04]  /*bcb0*/  LOP3.LUT R3, R3, 0x1, RZ, 0xfc, !PT ;  /* 0x0000000103037812 */ /* 0x004fc800078efcff */
[----:B------:R-:W-:-:S13]  /*bcc0*/  ISETP.NE.AND P1, PT, R3, 0x3, PT ;  /* 0x000000030300780c */ /* 0x000fda0003f25270 */
[----:B0-----:R-:W-:Y:S05]  /*bcd0*/  @!P1 BRA `(.L_x_6310) ;  /* 0x0000000000049947 */ /* 0x001fea0003800000 */
[----:B------:R-:W-:Y:S01]  /*bce0*/  BPT.TRAP 0x1 ;  /* 0x000000040000795c */ /* 0x000fe20000300000 */
.L_x_6310:
[----:B------:R-:W-:Y:S05]  /*bcf0*/  BSYNC B0 ;  /* 0x0000000000007941 */ /* 0x000fea0003800000 */
.L_x_6309:
        /* <DEDUP_REMOVED lines=8> */
.L_x_6312:
[----:B------:R-:W-:Y:S05]  /*bd80*/  BSYNC B0 ;  /* 0x0000000000007941 */ /* 0x000fea0003800000 */
.L_x_6311:
[----:B------:R-:W-:Y:S04]  /*bd90*/  BSSY B0, `(.L_x_6313) ;  /* 0x0000004000007945 */ /* 0x000fe80003800000 */
[----:B-1----:R-:W-:Y:S05]  /*bda0*/  @P0 BRA `(.L_x_6314) ;  /* 0x0000000000080947 */ /* 0x002fea0003800000 */
[----:B------:R-:W1:Y:S02]  /*bdb0*/  SYNCS.PHASECHK.TRANS64.TRYWAIT P0, [R10+URZ], R11 ;  /* 0x0000000b0a0075a7 */ /* 0x000e64000800017f */
[----:B-1----:R-:W-:Y:S05]  /*bdc0*/  @!P0 BRA `(.L_x_6315) ;  /* 0x0000022400e48947 */ /* 0x002fea0003800000 */
.L_x_6314:
[----:B------:R-:W-:Y:S05]  /*bdd0*/  BSYNC B0 ;  /* 0x0000000000007941 */ /* 0x000fea0003800000 */
.L_x_6313:
        /* <DEDUP_REMOVED lines=9> */
[----:B------:R-:W4:Y:S01]  /*be70*/  LDL.64 R20, [R1+0x90] ;  /* 0x0000900001147983 */ /* 0x000f220000100a00 */
[----:B--2---:R-:W-:Y:S01]  /*be80*/  ISETP.NE.U32.AND P0, PT, R8, RZ, PT ;  /* 0x000000ff0800720c */ /* 0x004fe20003f05070 */
[----:B---3--:R-:W-:Y:S01]  /*be90*/  IMAD R10, R3, 0x1000, R10 ;  /* 0x00001000030a7824 */ /* 0x008fe200078e020a */
[----:B------:R-:W-:-:S02]  /*bea0*/  R2UR UR7, R11 ;  /* 0x000000000b0772ca */ /* 0x000fc400000e0000 */
[----:B----4-:R-:W-:Y:S02]  /*beb0*/  R2UR UR4, R14 ;  /* 0x000000000e0472ca */ /* 0x010fe400000e0000 */
[----:B------:R-:W-:Y:S02]  /*bec0*/  R2UR UR6, R10 ;  /* 0x000000000a0672ca */ /* 0x000fe400000e0000 */
[----:B------:R-:W-:-:S05]  /*bed0*/  R2UR UR5, R15 ;  /* 0x000000000f0572ca */ /* 0x000fca00000e0000 */
[----:B------:R-:W-:Y:S01]  /*bee0*/  VOTEU.ANY UP0, P0 ;  /* 0x00000000003f7886 */ /* 0x000fe20000000100 */
[----:B------:R-:W-:Y:S01]  /*bef0*/  VIADD R12, R12, 0x2 ;  /* 0x000000020c0c7836 */ /* 0x000fe20000000000 */
[----:B------:R-:W2:Y:S06]  /*bf00*/  LDL.64 R14, [R1+0x90] ;  /* 0x00009000010e7983 */ /* 0x000eac0000100a00 */
[----:B------:R-:W-:Y:S01]  /*bf10*/  HGMMA.64x64x16.F32.BF16 R24, gdesc[UR4], R24, UP0, gsb0 ;  /* 0x00e00000041879f0 */ /* 0x000fe2000b801818 */
[----:B------:R-:W-:Y:S02]  /*bf20*/  VIADD R60, R10, 0x2 ;  /* 0x000000020a3c7836 */ /* 0x000fe40000000000 */
[----:B------:R-:W-:Y:S01]  /*bf30*/  IMAD.MOV.U32 R61, RZ, RZ, R11 ;  /* 0x000000ffff3d7224 */ /* 0x000fe200078e000b */
[----:B------:R-:W-:-:S02]  /*bf40*/  R2UR UR4, R12 ;  /* 0x000000000c0472ca */ /* 0x000fc400000e0000 */
        /* <DEDUP_REMOVED lines=148> */
[----:B----4-:R-:W-:-:S05]  /*c890*/  VIADD R14, R14, 0x606 ;  /* 0x000006060e0e7836 */ /* 0x010fca0000000000 */
[----:B------:R-:W0:Y:S04]  /*c8a0*/  S2R R62, SR_TID.X ;  /* 0x00000000003e7919 */ /* 0x000e280000002100 */
[----:B------:R-:W-:Y:S01]  /*c8b0*/  HGMMA.64x64x16.F32.BF16 R24, gdesc[UR4], R24, gsb0 ;  /* 0x00e00000041879f0 */ /* 0x000fe20008001818 */
[----:B------:R-:W-:Y:S02]  /*c8c0*/  VIADD R60, R10, 0x606 ;  /* 0x000006060a3c7836 */ /* 0x000fe40000000000 */
[----:B------:R-:W-:Y:S01]  /*c8d0*/  IMAD.MOV.U32 R61, RZ, RZ, R11 ;  /* 0x000000ffff3d7224 */ /* 0x000fe200078e000b */
[----:B------:R-:W-:Y:S01]  /*c8e0*/  R2UR UR4, R14 ;  /* 0x000000000e0472ca */ /* 0x000fe200000e0000 */
[----:B------:R-:W4:Y:S01]  /*c8f0*/  LDL.64 R20, [R1+0x90] ;  /* 0x0000900001147983 */ /* 0x000f220000100a00 */
[----:B------:R-:W-:-:S02]  /*c900*/  R2UR UR6, R60 ;  /* 0x000000003c0672ca */ /* 0x000fc400000e0000 */
[----:B------:R-:W-:Y:S02]  /*c910*/  R2UR UR7, R61 ;  /* 0x000000003d0772ca */ /* 0x000fe400000e0000 */
[----:B------:R-:W-:Y:S02]  /*c920*/  R2UR UR5, R15 ;  /* 0x000000000f0572ca */ /* 0x000fe400000e0000 */
[----:B0-----:R-:W-:Y:S01]  /*c930*/  SHF.R.U32.HI R62, RZ, 0x7, R62 ;  /* 0x00000007ff3e7819 */ /* 0x001fe2000001163e */
[----:B------:R-:W-:Y:S01]  /*c940*/  VIADD R8, R10, 0x800 ;  /* 0x000008000a087836 */ /* 0x000fe20000000000 */
[----:B------:R-:W-:Y:S01]  /*c950*/  UMOV UR8, 0x1 ;  /* 0x0000000100087882 */ /* 0x000fe20000000000 */
[----:B------:R-:W-:Y:S01]  /*c960*/  IMAD.MOV.U32 R67, RZ, RZ, 0x4 ;  /* 0x00000004ff437424 */ /* 0x000fe200078e00ff */
[----:B------:R-:W4:Y:S04]  /*c970*/  LDL.64 R60, [R1+0x90] ;  /* 0x00009000013c7983 */ /* 0x000f280000100a00 */
[----:B------:R0:W1:Y:S01]  /*c980*/  SHFL.IDX PT, R3, R62, RZ, 0x1f ;  /* 0x00001fff3e037589 */ /* 0x00006200000e0000 */
[----:B------:R-:W-:-:S02]  /*c990*/  WARPGROUP.DEPBAR.LE gsb0, 0x0 ;  /* 0x00008000000079c5 */ /* 0x000fc40000010000 */
[----:B------:R-:W-:Y:S01]  /*c9a0*/  WARPGROUP.ARRIVE ;  /* 0x00000000000079c5 */ /* 0x000fe20000000000 */
[----:B------:R-:W-:Y:S01]  /*c9b0*/  IMAD.MOV.U32 R15, RZ, RZ, R11 ;  /* 0x000000ffff0f7224 */ /* 0x000fe200078e000b */
[----:B------:R-:W-:Y:S01]  /*c9c0*/  UISETP.NE.U32.AND UP0, UPT, UR8, URZ, UPT ;  /* 0x0000003f0800728c */ /* 0x000fe2000bf05070 */
[----:B0-----:R-:W4:Y:S03]  /*c9d0*/  LDL.64 R62, [R1+0x90] ;  /* 0x00009000013e7983 */ /* 0x001f260000100a00 */
[----:B------:R-:W-:Y:S01]  /*c9e0*/  HGMMA.64x64x16.F32.BF16 R24, gdesc[UR4], R24, gsb0 ;  /* 0x00e00000041879f0 */ /* 0x000fe20008001818 */
[----:B-1----:R-:W-:-:S04]  /*c9f0*/  ISETP.GT.AND P0, PT, R3, 0x7f, PT ;  /* 0x0000007f0300780c */ /* 0x002fc80003f04270 */
[----:B------:R-:W-:-:S04]  /*ca00*/  SEL R3, RZ, 0x2, !P0 ;  /* 0x00000002ff037807 */ /* 0x000fc80004000000 */
[----:B------:R-:W-:Y:S01]  /*ca10*/  IADD3 R12, R12, 0x800, R3 ;  /* 0x000008000c0c7810 */ /* 0x000fe20007ffe003 */
[----:B------:R-:W-:Y:S01]  /*ca20*/  IMAD.IADD R14, R3, 0x1, R8 ;  /* 0x00000001030e7824 */ /* 0x000fe200078e0208 */
[----:B------:R-:W-:Y:S02]  /*ca30*/  R2UR UR7, R15 ;  /* 0x000000000f0772ca */ /* 0x000fe400000e0000 */
[----:B------:R-:W-:Y:S02]  /*ca40*/  R2UR UR4, R12 ;  /* 0x000000000c0472ca */ /* 0x000fe400000e0000 */
[----:B------:R-:W-:Y:S02]  /*ca50*/  R2UR UR6, R14 ;  /* 0x000000000e0672ca */ /* 0x000fe400000e0000 */
[----:B------:R-:W-:Y:S01]  /*ca60*/  R2UR UR5, R13 ;  /* 0x000000000d0572ca */ /* 0x000fe200000e0000 */
[----:B------:R-:W-:Y:S02]  /*ca70*/  WARPGROUP.DEPBAR.LE gsb0, 0x0 ;  /* 0x00008000000079c5 */ /* 0x000fe40000010000 */
[----:B------:R-:W-:-:S10]  /*ca80*/  WARPGROUP.ARRIVE ;  /* 0x00000000000079c5 */ /* 0x000fd40000000000 */
[----:B------:R-:W-:Y:S01]  /*ca90*/  HGMMA.64x64x16.F32.BF16 R24, gdesc[UR4], R24, UP0, gsb0 ;  /* 0x00e00000041879f0 */ /* 0x000fe2000b801818 */
        /* <DEDUP_REMOVED lines=8> */
[----:B------:R-:W-:Y:S01]  /*cb20*/  IMAD.MOV.U32 R15, RZ, RZ, R11 ;  /* 0x000000ffff0f7224 */ /* 0x000fe200078e000b */
[----:B------:R-:W-:-:S02]  /*cb30*/  WARPGROUP.DEPBAR.LE gsb0, 0x0 ;  /* 0x00008000000079c5 */ /* 0x000fc40000010000 */
[----:B------:R-:W-:Y:S01]  /*cb40*/  WARPGROUP.ARRIVE ;  /* 0x00000000000079c5 */ /* 0x000fe20000000000 */
[----:B------:R-:W-:Y:S01]  /*cb50*/  SEL R67, R67, 0x6, !P0 ;  /* 0x0000000643437807 */ /* 0x000fe20004000000 */
[----:B------:R-:W2:Y:S07]  /*cb60*/  LDL.64 R12, [R1+0x90] ;  /* 0x00009000010c7983 */ /* 0x000eae0000100a00 */
[----:B------:R-:W-:Y:S01]  /*cb70*/  HGMMA.64x64x16.F32.BF16 R24, gdesc[UR4], R24, gsb0 ;  /* 0x00e00000041879f0 */ /* 0x000fe20008001818 */
[----:B------:R-:W-:Y:S01]  /*cb80*/  IMAD.IADD R14, R8, 0x1, R67 ;  /* 0x00000001080e7824 */ /* 0x000fe200078e0243 */
[----:B---3--:R-:W-:Y:S01]  /*cb90*/  IADD3 R58, R67, 0x800, R58 ;  /* 0x00000800433a7810 */ /* 0x008fe20007ffe03a */
[----:B------:R-:W3:Y:S01]  /*cba0*/  LDL.64 R56, [R1+0x90] ;  /* 0x0000900001387983 */ /* 0x000ee20000100a00 */
        /* <DEDUP_REMOVED lines=24> */
[----:B------:R-:W4:Y:S07]  /*cd30*/  LDL.64 R14, [R1+0x90] ;  /* 0x00009000010e7983 */ /* 0x000f2e0000100a00 */
[----:B------:R-:W-:Y:S01]  /*cd40*/  HGMMA.64x64x16.F32.BF16 R24, gdesc[UR4], R24, gsb0 ;  /* 0x00e00000041879f0 */ /* 0x000fe20008001818 */
[----:B------:R-:W-:-:S02]  /*cd50*/  IMAD.IADD R20, R3, 0x1, R8 ;  /* 0x0000000103147824 */ /* 0x000fc400078e0208 */
[--C-:B------:R-:W-:Y:S01]  /*cd60*/  IMAD.MOV.U32 R21, RZ, RZ, R11.reuse ;  /* 0x000000ffff157224 */ /* 0x100fe200078e000b */
[----:B------:R-:W-:Y:S02]  /*cd70*/  R2UR UR4, R62 ;  /* 0x000000003e0472ca */ /* 0x000fe400000e0000 */
[----:B------:R-:W-:Y:S02]  /*cd80*/  R2UR UR6, R20 ;  /* 0x00000000140672ca */ /* 0x000fe400000e0000 */
[----:B------:R-:W-:Y:S02]  /*cd90*/  R2UR UR7, R21 ;  /* 0x00000000150772ca */ /* 0x000fe400000e0000 */
[----:B------:R-:W-:Y:S01]  /*cda0*/  R2UR UR5, R63 ;  /* 0x000000003f0572ca */ /* 0x000fe200000e0000 */
[C---:B------:R-:W-:Y:S01]  /*cdb0*/  IMAD.IADD R58, R65.reuse, 0x1, R8 ;  /* 0x00000001413a7824 */ /* 0x040fe200078e0208 */
[----:B------:R-:W-:Y:S01]  /*cdc0*/  IADD3 R60, R65, 0xa00, R60 ;  /* 0x00000a00413c7810 */ /* 0x000fe20007ffe03c */
[----:B------:R-:W-:Y:S01]  /*cdd0*/  IMAD.MOV.U32 R59, RZ, RZ, R11 ;  /* 0x000000ffff3b7224 */ /* 0x000fe200078e000b */
[----:B------:R-:W4:Y:S01]  /*cde0*/  LDL.64 R20, [R1+0x90] ;  /* 0x0000900001147983 */ /* 0x000f220000100a00 */
        /* <DEDUP_REMOVED lines=8> */
[----:B------:R-:W-:Y:S01]  /*ce70*/  WARPGROUP.ARRIVE ;  /* 0x00000000000079c5 */ /* 0x000fe20000000000 */
[C---:B--2---:R-:W-:Y:S01]  /*ce80*/  IADD3 R12, R67.reuse, 0xa00, R12 ;  /* 0x00000a00430c7810 */ /* 0x044fe20007ffe00c */
[----:B------:R-:W2:Y:S08]  /*ce90*/  LDL.64 R58, [R1+0x90] ;  /* 0x00009000013a7983 */ /* 0x000eb00000100a00 */
[----:B------:R-:W-:Y:S01]  /*cea0*/  HGMMA.64x64x16.F32.BF16 R24, gdesc[UR4], R24, gsb0 ;  /* 0x00e00000041879f0 */ /* 0x000fe20008001818 */
[----:B------:R-:W-:-:S02]  /*ceb0*/  IMAD.IADD R60, R67, 0x1, R8 ;  /* 0x00000001433c7824 */ /* 0x000fc400078e0208 */
[----:B------:R-:W-:Y:S01]  /*cec0*/  IMAD.MOV.U32 R61, RZ, RZ, R11 ;  /* 0x000000ffff3d7224 */ /* 0x000fe200078e000b */
[----:B------:R-:W-:Y:S02]  /*ced0*/  R2UR UR4, R12 ;  /* 0x000000000c0472ca */ /* 0x000fe400000e0000 */
[----:B------:R-:W-:Y:S02]  /*cee0*/  R2UR UR6, R60 ;  /* 0x000000003c0672ca */ /* 0x000fe400000e0000 */
[----:B------:R-:W-:Y:S02]  /*cef0*/  R2UR UR7, R61 ;  /* 0x000000003d0772ca */ /* 0x000fe400000e0000 */
[----:B------:R-:W-:Y:S01]  /*cf00*/  R2UR UR5, R13 ;  /* 0x000000000d0572ca */ /* 0x000fe200000e0000 */
[----:B------:R-:W-:Y:S01]  /*cf10*/  IMAD.MOV.U32 R8, RZ, RZ, 0x30 ;  /* 0x00000030ff087424 */ /* 0x000fe200078e00ff */
[----:B------:R-:W2:Y:S01]  /*cf20*/  LDL.64 R60, [R1+0x90] ;  /* 0x00009000013c7983 */ /* 0x000ea20000100a00 */
        /* <DEDUP_REMOVED lines=30> */
[----:B------:R-:W-:Y:S01]  /*d110*/  IADD3 R20, R65, 0xc00, R20 ;  /* 0x00000c0041147810 */ /* 0x000fe20007ffe014 */
        /* <DEDUP_REMOVED lines=38> */
[----:B------:R-:W-:Y:S01]  /*d380*/  VIADD R8, R10, 0xe00 ;  /* 0x00000e000a087836 */ /* 0x000fe20000000000 */
[C---:B---3--:R-:W-:Y:S01]  /*d390*/  IADD3 R12, R3.reuse, 0xe00, R12 ;  /* 0x00000e00030c7810 */ /* 0x048fe20007ffe00c */
[----:B------:R-:W-:Y:S02]  /*d3a0*/  IMAD.MOV.U32 R21, RZ, RZ, R11 ;  /* 0x000000ffff157224 */ /* 0x000fe400078e000b */
[----:B------:R-:W-:Y:S01]  /*d3b0*/  IMAD.IADD R20, R3, 0x1, R8 ;  /* 0x0000000103147824 */ /* 0x000fe200078e0208 */
[----:B------:R-:W-:Y:S01]  /*d3c0*/  R2UR UR4, R12 ;  /* 0x000000000c0472ca */ /* 0x000fe200000e0000 */
[----:B------:R0:W5:Y:S01]  /*d3d0*/  LDL R3, [R1+0x1c0] ;  /* 0x0001c00001037983 */ /* 0x0001620000100800 */
[----:B------:R-:W-:Y:S02]  /*d3e0*/  R2UR UR7, R21 ;  /* 0x00000000150772ca */ /* 0x000fe400000e0000 */
[----:B------:R-:W-:Y:S01]  /*d3f0*/  R2UR UR6, R20 ;  /* 0x00000000140672ca */ /* 0x000fe200000e0000 */
[----:B------:R-:W3:Y:S01]  /*d400*/  LDL R21, [R1] ;  /* 0x0000000001157983 */ /* 0x000ee20000100800 */
[----:B------:R-:W-:-:S03]  /*d410*/  R2UR UR5, R13 ;  /* 0x000000000d0572ca */ /* 0x000fc600000e0000 */
[----:B------:R0:W5:Y:S01]  /*d420*/  LDL R20, [R1+0xc] ;  /* 0x00000c0001147983 */ /* 0x0001620000100800 */
[----:B------:R-:W-:Y:S02]  /*d430*/  WARPGROUP.DEPBAR.LE gsb0, 0x0 ;  /* 0x00008000000079c5 */ /* 0x000fe40000010000 */
[----:B------:R-:W-:-:S07]  /*d440*/  WARPGROUP.ARRIVE ;  /* 0x00000000000079c5 */ /* 0x000fce0000000000 */
        /* <DEDUP_REMOVED lines=28> */
[----:B------:R-:W-:Y:S01]  /*d610*/  IMAD.IADD R58, R13, 0x1, R58 ;  /* 0x000000010d3a7824 */ /* 0x000fe200078e023a */
[----:B------:R-:W-:Y:S02]  /*d620*/  R2UR UR7, R11 ;  /* 0x000000000b0772ca */ /* 0x000fe400000e0000 */
[----:B------:R-:W-:Y:S02]  /*d630*/  R2UR UR6, R10 ;  /* 0x000000000a0672ca */ /* 0x000fe400000e0000 */
[----:B------:R-:W-:Y:S02]  /*d640*/  R2UR UR4, R58 ;  /* 0x000000003a0472ca */ /* 0x000fe400000e0000 */
[----:B------:R-:W-:Y:S01]  /*d650*/  R2UR UR5, R59 ;  /* 0x000000003b0572ca */ /* 0x000fe200000e0000 */
[----:B------:R0:W-:Y:S04]  /*d660*/  STL [R1+0x68], R0 ;  /* 0x0000680001007387 */ /* 0x0001e80000100800 */
        /* <DEDUP_REMOVED lines=40> */
.L_x_6317:
[----:B------:R-:W-:Y:S05]  /*d8f0*/  BSYNC B0 ;  /* 0x0000000000007941 */ /* 0x000fea0003800000 */
.L_x_6316:
        /* <DEDUP_REMOVED lines=11> */
[----:B------:R-:W-:-:S02]  /*d9b0*/  UMOV UR4, 0xffffffc0 ;  /* 0xffffffc000047882 */ /* 0x000fc40000000000 */
[----:B------:R-:W-:Y:S01]  /*d9c0*/  UIMAD UR4, UR46, UR4, 0x41 ;  /* 0x000000412e0474a4 */ /* 0x000fe2000f8e0204 */
        /* <DEDUP_REMOVED lines=25> */
[----:B----4-:R-:W-:Y:S02]  /*db60*/  @P0 SHF.R.U32.HI R8, RZ, R64, R11 ;  /* 0x00000040ff080219 */ /* 0x010fe4000001160b */
[----:B------:R-:W-:-:S03]  /*db70*/  LOP3.LUT R20, R20, 0x7ffffffc, RZ, 0xc0, !PT ;  /* 0x7ffffffc14147812 */ /* 0x000fc600078ec0ff */
[----:B------:R-:W0:Y:S01]  /*db80*/  SHFL.IDX PT, R60, R8, RZ, 0x1c1f ;  /* 0x001c1fff083c7589 */ /* 0x000e2200000e0000 */
[----:B------:R-:W-:Y:S02]  /*db90*/  VIADD R0, R13, UR4 ;  /* 0x000000040d007c36 */ /* 0x000fe40008000000 */
[----:B------:R-:W-:Y:S01]  /*dba0*/  IMAD.IADD R21, R21, 0x1, -R20 ;  /* 0x0000000115157824 */ /* 0x000fe200078e0a14 */
[----:B------:R-:W-:Y:S01]  /*dbb0*/  ULEA UR4, UR46, 0xffffffc0, 0x6 ;  /* 0xffffffc02e047891 */ /* 0x000fe2000f8e303f */
[----:B------:R-:W-:Y:S02]  /*dbc0*/  ISETP.GE.AND P1, PT, R57, 0x1, PT ;  /* 0x000000013900780c */ /* 0x000fe40003f26270 */
[----:B------:R-:W-:-:S03]  /*dbd0*/  IMAD R3, R21, -0x2, R0 ;  /* 0xfffffffe15037824 */ /* 0x000fc600078e0200 */
[----:B------:R-:W-:Y:S02]  /*dbe0*/  VIADD R0, R13, -UR4 ;  /* 0x800000040d007c36 */ /* 0x000fe40008000000 */
[----:B------:R-:W-:Y:S01]  /*dbf0*/  IMAD.IADD R10, R3, 0x1, -R12 ;  /* 0x00000001030a7824 */ /* 0x000fe200078e0a0c */
[----:B------:R-:W-:Y:S01]  /*dc00*/  LOP3.LUT R3, RZ, R14, RZ, 0x33, !PT ;  /* 0x0000000eff037212 */ /* 0x000fe200078e33ff */
[----:B------:R-:W-:Y:S02]  /*dc10*/  IMAD R61, R21, -0x2, R0 ;  /* 0xfffffffe153d7824 */ /* 0x000fe400078e0200 */
[C---:B------:R-:W-:Y:S02]  /*dc20*/  IMAD.IADD R70, R10.reuse, 0x1, R15 ;  /* 0x000000010a467824 */ /* 0x040fe400078e020f */
[----:B------:R-:W-:Y:S02]  /*dc30*/  IMAD.IADD R15, R10, 0x1, R3 ;  /* 0x000000010a0f7824 */ /* 0x000fe400078e0203 */
[----:B------:R-:W-:Y:S01]  /*dc40*/  VIADD R63, R56, -UR4 ;  /* 0x80000004383f7c36 */ /* 0x000fe20008000000 */
        /* <DEDUP_REMOVED lines=13> */
.L_x_6321:
[----:B------:R-:W-:-:S13]  /*dd20*/  ISETP.NE.AND P0, PT, R57, 0x1, PT ;  /* 0x000000013900780c */ /* 0x000fda0003f05270 */
[----:B------:R-:W-:-:S05]  /*dd30*/  @P0 IMAD.HI.U32 R14, R10, R58, RZ ;  /* 0x0000003a0a0e0227 */ /* 0x000fca00078e00ff */
[----:B------:R-:W-:-:S07]  /*dd40*/  @P0 SHF.R.U32.HI R10, RZ, R59, R14 ;  /* 0x0000003bff0a0219 */ /* 0x000fce000001160e */
.L_x_6322:
[----:B------:R-:W-:Y:S05]  /*dd50*/  BSYNC B1 ;  /* 0x0000000000017941 */ /* 0x000fea0003800000 */
.L_x_6320:
[----:B------:R-:W-:-:S04]  /*dd60*/  IMAD R10, R10, R57, -UR4 ;  /* 0x800000040a0a7e24 */ /* 0x000fc8000f8e0239 */
[----:B------:R-:W-:-:S05]  /*dd70*/  IMAD R10, R21, -0x2, R10 ;  /* 0xfffffffe150a7824 */ /* 0x000fca00078e020a */
[----:B------:R-:W-:Y:S02]  /*dd80*/  VIMNMX R3, R3, R10, !PT ;  /* 0x0000000a03037248 */ /* 0x000fe40007fe0100 */
[----:B------:R-:W-:-:S07]  /*dd90*/  VIADDMNMX R0, R10, R57, R0, PT ;  /* 0x000000390a007246 */ /* 0x000fce0003800100 */
.L_x_6319:
[----:B------:R-:W-:Y:S05]  /*dda0*/  BSYNC B0 ;  /* 0x0000000000007941 */ /* 0x000fea0003800000 */
.L_x_6318:
        /* <DEDUP_REMOVED lines=90> */
.L_x_6326:
[----:B------:R-:W-:-:S13]  /*e350*/  ISETP.NE.AND P6, PT, R57, 0x1, PT ;  /* 0x000000013900780c */ /* 0x000fda0003fc5270 */
[----:B------:R-:W-:-:S05]  /*e360*/  @P6 IMAD.HI.U32 R58, R12, R58, RZ ;  /* 0x0000003a0c3a6227 */ /* 0x000fca00078e00ff */
[----:B------:R-:W-:-:S07]  /*e370*/  @P6 SHF.R.U32.HI R12, RZ, R59, R58 ;  /* 0x0000003bff0c6219 */ /* 0x000fce000001163a */
.L_x_6327:
[----:B------:R-:W-:Y:S05]  /*e380*/  BSYNC B1 ;  /* 0x0000000000017941 */ /* 0x000fea0003800000 */
.L_x_6325:
[----:B------:R-:W-:-:S04]  /*e390*/  IMAD R12, R12, R57, -UR4 ;  /* 0x800000040c0c7e24 */ /* 0x000fc8000f8e0239 */
[----:B------:R-:W-:-:S05]  /*e3a0*/  IMAD R12, R21, -0x2, R12 ;  /* 0xfffffffe150c7824 */ /* 0x000fca00078e020c */
[----:B------:R-:W-:Y:S02]  /*e3b0*/  VIADDMNMX R0, R12, R57, R0, PT ;  /* 0x000000390c007246 */ /* 0x000fe40003800100 */
[----:B------:R-:W-:-:S07]  /*e3c0*/  VIMNMX R3, R3, R12, !PT ;  /* 0x0000000c03037248 */ /* 0x000fce0007fe0100 */
.L_x_6324:
[----:B------:R-:W-:Y:S05]  /*e3d0*/  BSYNC B0 ;  /* 0x0000000000007941 */ /* 0x000fea0003800000 */
.L_x_6323:
        /* <DEDUP_REMOVED lines=15> */
[----:B------:R-:W2:Y:S01]  /*e4d0*/  LDL R61, [R1+0x2b4] ;  /* 0x0002b400013d7983 */ /* 0x000ea20000100800 */
[----:B------:R-:W-:-:S02]  /*e4e0*/  FSEL R31, R31, -INF , !P0 ;  /* 0xff8000001f1f7808 */ /* 0x000fc40004000000 */
[----:B------:R-:W-:Y:S01]  /*e4f0*/  ISETP.NE.AND P0, PT, R25, RZ, PT ;  /* 0x000000ff1900720c */ /* 0x000fe20003f05270 */
[----:B------:R-:W2:Y:S01]  /*e500*/  LDL R63, [R1+0x2bc] ;  /* 0x0002bc00013f7983 */ /* 0x000ea20000100800 */
[----:B------:R-:W-:Y:S02]  /*e510*/  FMNMX.FTZ R11, R32, R11, !PT ;  /* 0x0000000b200b7209 */ /* 0x000fe40007810000 */
[----:B------:R-:W-:Y:S01]  /*e520*/  ISETP.GT.AND P0, PT, R3, 0x10, !P0 ;  /* 0x000000100300780c */ /* 0x000fe20004704270 */
[----:B------:R-:W2:Y:S01]  /*e530*/  LDL R69, [R1+0x2d4] ;  /* 0x0002d40001457983 */ /* 0x000ea20000100800 */
[----:B------:R-:W-:Y:S02]  /*e540*/  FSEL R30, R30, -INF , !P1 ;  /* 0xff8000001e1e7808 */ /* 0x000fe40004800000 */
[----:B------:R-:W-:Y:S01]  /*e550*/  ISETP.LT.OR P0, PT, R0, 0x11, P0 ;  /* 0x000000110000780c */ /* 0x000fe20000701670 */
[----:B------:R-:W2:Y:S01]  /*e560*/  LDL R70, [R1+0x2d8] ;  /* 0x0002d80001467983 */ /* 0x000ea20000100800 */
[----:B------:R-:W-:-:S02]  /*e570*/  ISETP.NE.AND P1, PT, R65, RZ, PT ;  /* 0x000000ff4100720c */ /* 0x000fc40003f25270 */
[----:B------:R-:W-:Y:S01]  /*e580*/  FSEL R34, R34, -INF , !P0 ;  /* 0xff80000022227808 */ /* 0x000fe20004000000 */
[----:B------:R-:W2:Y:S01]  /*e590*/  LDL R65, [R1+0x2c4] ;  /* 0x0002c40001417983 */ /* 0x000ea20000100800 */
[----:B------:R-:W-:Y:S02]  /*e5a0*/  ISETP.NE.AND P0, PT, R29, RZ, PT ;  /* 0x000000ff1d00720c */ /* 0x000fe40003f05270 */
[----:B------:R-:W-:Y:S01]  /*e5b0*/  FMNMX.FTZ R11, R56, R11, !PT ;  /* 0x0000000b380b7209 */ /* 0x000fe20007810000 */
[----:B------:R-:W2:Y:S01]  /*e5c0*/  LDL R71, [R1+0x2dc] ;  /* 0x0002dc0001477983 */ /* 0x000ea20000100800 */
[----:B------:R-:W-:Y:S02]  /*e5d0*/  ISETP.GT.AND P0, PT, R3, 0x11, !P0 ;  /* 0x000000110300780c */ /* 0x000fe40004704270 */
[----:B------:R-:W-:Y:S01]  /*e5e0*/  FMNMX.FTZ R11, R36, R11, !PT ;  /* 0x0000000b240b7209 */ /* 0x000fe20007810000 */
[----:B------:R-:W2:Y:S01]  /*e5f0*/  LDL R72, [R1+0x2e0] ;  /* 0x0002e00001487983 */ /* 0x000ea20000100800 */
[----:B------:R-:W-:-:S02]  /*e600*/  ISETP.LT.OR P0, PT, R0, 0x12, P0 ;  /* 0x000000120000780c */ /* 0x000fc40000701670 */
[----:B------:R-:W-:Y:S01]  /*e610*/  FMNMX.FTZ R11, R28, R11, !PT ;  /* 0x0000000b1c0b7209 */ /* 0x000fe20007810000 */
[----:B------:R-:W2:Y:S01]  /*e620*/  LDL R73, [R1+0x2e4] ;  /* 0x0002e40001497983 */ /* 0x000ea20000100800 */
[----:B------:R-:W-:Y:S02]  /*e630*/  FSEL R35, R35, -INF , !P0 ;  /* 0xff80000023237808 */ /* 0x000fe40004000000 */
[----:B------:R-:W-:Y:S01]  /*e640*/  ISETP.NE.AND P0, PT, R33, RZ, PT ;  /* 0x000000ff2100720c */ /* 0x000fe20003f05270 */
[----:B------:R-:W2:Y:S01]  /*e650*/  LDL R74, [R1+0x2e8] ;  /* 0x0002e800014a7983 */ /* 0x000ea20000100800 */
[----:B------:R-:W-:Y:S02]  /*e660*/  FMNMX.FTZ R11, R40, R11, !PT ;  /* 0x0000000b280b7209 */ /* 0x000fe40007810000 */
[----:B------:R-:W-:Y:S01]  /*e670*/  ISETP.GT.AND P0, PT, R3, 0x18, !P0 ;  /* 0x000000180300780c */ /* 0x000fe20004704270 */
[----:B------:R-:W2:Y:S01]  /*e680*/  LDL R75, [R1+0x2ec] ;  /* 0x0002ec00014b7983 */ /* 0x000ea20000100800 */
[----:B------:R-:W-:-:S02]  /*e690*/  FMNMX.FTZ R11, R20, R11, !PT ;  /* 0x0000000b140b7209 */ /* 0x000fc40007810000 */
[----:B------:R-:W-:Y:S01]  /*e6a0*/  ISETP.LT.OR P0, PT, R0, 0x19, P0 ;  /* 0x000000190000780c */ /* 0x000fe20000701670 */
[----:B------:R-:W2:Y:S01]  /*e6b0*/  LDL R76, [R1+0x2f0] ;  /* 0x0002f000014c7983 */ /* 0x000ea20000100800 */
[----:B------:R-:W-:Y:S02]  /*e6c0*/  FMNMX.FTZ R11, R44, R11, !PT ;  /* 0x0000000b2c0b7209 */ /* 0x000fe40007810000 */
[----:B------:R-:W-:Y:S01]  /*e6d0*/  FSEL R38, R38, -INF , !P0 ;  /* 0xff80000026267808 */ /* 0x000fe20004000000 */
[----:B------:R-:W2:Y:S01]  /*e6e0*/  LDL R77, [R1+0x2f4] ;  /* 0x0002f400014d7983 */ /* 0x000ea20000100800 */
[----:B------:R-:W-:Y:S02]  /*e6f0*/  ISETP.GT.AND P0, PT, R3, 0x19, !P1 ;  /* 0x000000190300780c */ /* 0x000fe40004f04270 */
[----:B------:R-:W-:Y:S01]  /*e700*/  ISETP.NE.AND P6, PT, R10, RZ, PT ;  /* 0x000000ff0a00720c */ /* 0x000fe20003fc5270 */
        /* <DEDUP_REMOVED lines=16> */
[----:B------:R-:W-:Y:S02]  /*e810*/  ISETP.GT.AND P0, PT, R3, RZ, !P6 ;  /* 0x000000ff0300720c */ /* 0x000fe40007704270 */
[----:B------:R-:W-:Y:S01]  /*e820*/  FMNMX.FTZ R12, R64, R13, !PT ;  /* 0x0000000d400c7209 */ /* 0x000fe20007810000 */
[----:B------:R-:W2:Y:S01]  /*e830*/  LDL R84, [R1+0x310] ;  /* 0x0003100001547983 */ /* 0x000ea20000100800 */
[----:B------:R-:W-:-:S02]  /*e840*/  ISETP.LT.OR P0, PT, R0, 0x1, P0 ;  /* 0x000000010000780c */ /* 0x000fc40000701670 */
[----:B------:R-:W-:Y:S01]  /*e850*/  ISETP.NE.AND P1, PT, R41, RZ, PT ;  /* 0x000000ff2900720c */ /* 0x000fe20003f25270 */
[----:B------:R-:W0:Y:S01]  /*e860*/  SHFL.BFLY PT, R13, R12, 0x2, 0x1f ;  /* 0x0c401f000c0d7f89 */ /* 0x000e2200000e0000 */
[----:B------:R-:W-:Y:S02]  /*e870*/  FSEL R15, R26, -INF , !P0 ;  /* 0xff8000001a0f7808 */ /* 0x000fe40004000000 */
[----:B------:R-:W-:Y:S01]  /*e880*/  ISETP.NE.AND P0, PT, R67, RZ, PT ;  /* 0x000000ff4300720c */ /* 0x000fe20003f05270 */
[----:B------:R-:W3:Y:S01]  /*e890*/  LDL R26, [R1+0x200] ;  /* 0x00020000011a7983 */ /* 0x000ee20000100800 */
[----:B------:R-:W-:Y:S02]  /*e8a0*/  FMNMX.FTZ R11, R15, R27, !PT ;  /* 0x0000001b0f0b7209 */ /* 0x000fe40007810000 */
[----:B------:R-:W-:Y:S01]  /*e8b0*/  ISETP.GT.AND P0, PT, R3, 0x21, !P0 ;  /* 0x000000210300780c */ /* 0x000fe20004704270 */
[----:B------:R-:W2:Y:S01]  /*e8c0*/  LDL R67, [R1+0x2cc] ;  /* 0x0002cc0001437983 */ /* 0x000ea20000100800 */
[----:B------:R-:W-:-:S02]  /*e8d0*/  FMNMX.FTZ R8, R30, R11, !PT ;  /* 0x0000000b1e087209 */ /* 0x000fc40007810000 */
[----:B------:R-:W-:Y:S01]  /*e8e0*/  ISETP.GT.AND P1, PT, R3, 0x28, !P1 ;  /* 0x000000280300780c */ /* 0x000fe20004f24270 */
[----:B------:R-:W2:Y:S01]  /*e8f0*/  LDL R85, [R1+0x314] ;  /* 0x0003140001557983 */ /* 0x000ea20000100800 */
[----:B------:R-:W-:Y:S02]  /*e900*/  FMNMX.FTZ R11, R31, R8, !PT ;  /* 0x000000081f0b7209 */ /* 0x000fe40007810000 */
[----:B------:R-:W-:Y:S01]  /*e910*/  ISETP.LT.OR P0, PT, R0, 0x22, P0 ;  /* 0x000000220000780c */ /* 0x000fe20000701670 */
        /* <DEDUP_REMOVED lines=10> */
[----:B------:R-:W-:Y:S02]  /*e9c0*/  FMNMX.FTZ R11, R39, R8, !PT ;  /* 0x00000008270b7209 */ /* 0x000fe40007810000 */
[----:B------:R-:W-:Y:S01]  /*e9d0*/  ISETP.GT.AND P3, PT, R3, 0x30, !P3 ;  /* 0x000000300300780c */ /* 0x000fe20005f64270 */
[----:B------:R-:W2:Y:S01]  /*e9e0*/  LDL R90, [R1+0x328] ;  /* 0x00032800015a7983 */ /* 0x000ea20000100800 */
[----:B------:R-:W-:-:S02]  /*e9f0*/  FMNMX.FTZ R8, R42, R11, !PT ;  /* 0x0000000b2a087209 */ /* 0x000fc40007810000 */
[----:B------:R-:W-:Y:S01]  /*ea00*/  ISETP.LT.OR P2, PT, R0, 0x2a, P2 ;  /* 0x0000002a0000780c */ /* 0x000fe20001741670 */
[----:B------:R-:W2:Y:S01]  /*ea10*/  LDL R91, [R1+0x32c] ;  /* 0x00032c00015b7983 */ /* 0x000ea20000100800 */
[----:B------:R-:W-:Y:S02]  /*ea20*/  FSEL R21, R46, -INF , !P1 ;  /* 0xff8000002e157808 */ /* 0x000fe40004800000 */
[----:B------:R-:W-:Y:S01]  /*ea30*/  FMNMX.FTZ R8, R43, R8, !PT ;  /* 0x000000082b087209 */ /* 0x000fe20007810000 */
[----:B------:R-:W4:Y:S01]  /*ea40*/  LDL R46, [R1+0x278] ;  /* 0x00027800012e7983 */ /* 0x000f220000100800 */
[----:B------:R-:W-:Y:S02]  /*ea50*/  ISETP.GT.AND P4, PT, R3, 0x31, !P4 ;  /* 0x000000310300780c */ /* 0x000fe40006784270 */
[----:B------:R-:W-:Y:S01]  /*ea60*/  ISETP.LT.OR P3, PT, R0, 0x31, P3 ;  /* 0x000000310000780c */ /* 0x000fe20001f61670 */
[----:B------:R-:W2:Y:S01]  /*ea70*/  LDL R92, [R1+0x330] ;  /* 0x00033000015c7983 */ /* 0x000ea20000100800 */
[----:B------:R-:W-:-:S02]  /*ea80*/  FSEL R47, R47, -INF , !P2 ;  /* 0xff8000002f2f7808 */ /* 0x000fc40005000000 */
[----:B------:R-:W-:Y:S01]  /*ea90*/  FMNMX.FTZ R8, R21, R8, !PT ;  /* 0x0000000815087209 */ /* 0x000fe20007810000 */
[----:B------:R-:W2:Y:S01]  /*eaa0*/  LDL R93, [R1+0x334] ;  /* 0x00033400015d7983 */ /* 0x000ea20000100800 */
[----:B------:R-:W-:Y:S02]  /*eab0*/  ISETP.NE.AND P6, PT, R45, RZ, PT ;  /* 0x000000ff2d00720c */ /* 0x000fe40003fc5270 */
[----:B------:R-:W-:Y:S01]  /*eac0*/  ISETP.GT.AND P5, PT, R3, 0x38, !P5 ;  /* 0x000000380300780c */ /* 0x000fe20006fa4270 */
[----:B------:R-:W2:Y:S01]  /*ead0*/  LDL R94, [R1+0x338] ;  /* 0x00033800015e7983 */ /* 0x000ea20000100800 */
[----:B------:R-:W-:Y:S02]  /*eae0*/  ISETP.LT.OR P4, PT, R0, 0x32, P4 ;  /* 0x000000320000780c */ /* 0x000fe40002781670 */
[----:B------:R-:W-:Y:S01]  /*eaf0*/  FSEL R41, R50, -INF , !P3 ;  /* 0xff80000032297808 */ /* 0x000fe20005800000 */
[----:B------:R-:W2:Y:S01]  /*eb00*/  LDL R95, [R1+0x33c] ;  /* 0x00033c00015f7983 */ /* 0x000ea20000100800 */
[----:B------:R-:W-:-:S02]  /*eb10*/  FMNMX.FTZ R8, R47, R8, !PT ;  /* 0x000000082f087209 */ /* 0x000fc40007810000 */
[----:B------:R-:W-:Y:S01]  /*eb20*/  ISETP.GT.AND P0, PT, R3, 0x39, !P6 ;  /* 0x000000390300780c */ /* 0x000fe20007704270 */
[----:B------:R-:W2:Y:S01]  /*eb30*/  LDL R50, [R1+0x288] ;  /* 0x0002880001327983 */ /* 0x000ea20000100800 */
[----:B------:R-:W-:Y:S02]  /*eb40*/  ISETP.LT.OR P5, PT, R0, 0x39, P5 ;  /* 0x000000390000780c */ /* 0x000fe40002fa1670 */
[----:B------:R-:W-:Y:S01]  /*eb50*/  FSEL R51, R51, -INF , !P4 ;  /* 0xff80000033337808 */ /* 0x000fe20006000000 */
[----:B------:R-:W2:Y:S01]  /*eb60*/  LDL R96, [R1+0x340] ;  /* 0x0003400001607983 */ /* 0x000ea20000100800 */
[----:B------:R-:W-:Y:S02]  /*eb70*/  FMNMX.FTZ R8, R41, R8, !PT ;  /* 0x0000000829087209 */ /* 0x000fe40007810000 */
[----:B0-----:R-:W-:Y:S01]  /*eb80*/  FMNMX.FTZ R10, R12, R13, !PT ;  /* 0x0000000d0c0a7209 */ /* 0x001fe20007810000 */
[----:B------:R-:W2:Y:S01]  /*eb90*/  LDL R97, [R1+0x344] ;  /* 0x0003440001617983 */ /* 0x000ea20000100800 */
[----:B------:R-:W-:-:S02]  /*eba0*/  ISETP.LT.OR P0, PT, R0, 0x3a, P0 ;  /* 0x0000003a0000780c */ /* 0x000fc40000701670 */
[----:B------:R-:W-:Y:S01]  /*ebb0*/  FSEL R54, R54, -INF , !P5 ;  /* 0xff80000036367808 */ /* 0x000fe20006800000 */
[----:B------:R-:W0:Y:S01]  /*ebc0*/  SHFL.BFLY PT, R11, R10, 0x1, 0x1f ;  /* 0x0c201f000a0b7f89 */ /* 0x000e2200000e0000 */
[----:B------:R-:W-:Y:S02]  /*ebd0*/  FMNMX.FTZ R3, R51, R8, !PT ;  /* 0x0000000833037209 */ /* 0x000fe40007810000 */
[----:B------:R-:W-:Y:S01]  /*ebe0*/  FSEL R55, R55, -INF , !P0 ;  /* 0xff80000037377808 */ /* 0x000fe20004000000 */
[----:B------:R-:W2:Y:S01]  /*ebf0*/  LDL R98, [R1+0x348] ;  /* 0x0003480001627983 */ /* 0x000ea20000100800 */
[----:B------:R-:W-:-:S03]  /*ec00*/  FMNMX.FTZ R0, R54, R3, !PT ;  /* 0x0000000336007209 */ /* 0x000fc60007810000 */
[----:B------:R-:W2:Y:S01]  /*ec10*/  LDL R99, [R1+0x34c] ;  /* 0x00034c0001637983 */ /* 0x000ea20000100800 */
[----:B------:R-:W-:-:S03]  /*ec20*/  FMNMX.FTZ R13, R55, R0, !PT ;  /* 0x00000000370d7209 */ /* 0x000fc60007810000 */
[----:B------:R-:W2:Y:S04]  /*ec30*/  LDL R100, [R1+0x350] ;  /* 0x0003500001647983 */ /* 0x000ea80000100800 */
[----:B------:R-:W-:Y:S04]  /*ec40*/  STL.64 [R1+0x1e0], R12 ;  /* 0x0001e00c01007387 */ /* 0x000fe80000100a00 */
[----:B------:R-:W3:Y:S01]  /*ec50*/  LDL R8, [R1+0x1e4] ;  /* 0x0001e40001087983 */ /* 0x000ee20000100800 */
[----:B0-----:R-:W-:-:S03]  /*ec60*/  FMNMX.FTZ R0, R10, R11, !PT ;  /* 0x0000000b0a007209 */ /* 0x001fc60007810000 */
[----:B------:R-:W2:Y:S04]  /*ec70*/  LDL R101, [R1+0x354] ;  /* 0x0003540001657983 */ /* 0x000ea80000100800 */
[----:B------:R-:W-:Y:S04]  /*ec80*/  STL [R1+0x1e0], R0 ;  /* 0x0001e00001007387 */ /* 0x000fe80000100800 */
[----:B------:R-:W4:Y:S04]  /*ec90*/  LDL R14, [R1+0x1e0] ;  /* 0x0001e000010e7983 */ /* 0x000f280000100800 */
[----:B------:R-:W2:Y:S04]  /*eca0*/  LDL.64 R10, [R1+0x110] ;  /* 0x00011000010a7983 */ /* 0x000ea80000100a00 */
        /* <DEDUP_REMOVED lines=41> */
[----:B---3--:R-:W0:Y:S01]  /*ef40*/  SHFL.BFLY PT, R13, R8, 0x2, 0x1f ;  /* 0x0c401f00080d7f89 */ /* 0x008e2200000e0000 */
[----:B----4-:R-:W-:Y:S01]  /*ef50*/  FMUL.FTZ R3, R26, R14 ;  /* 0x0000000e1a037220 */ /* 0x010fe20000410000 */
[----:B------:R-:W-:-:S04]  /*ef60*/  FSETP.NEU.FTZ.AND P0, PT, R14, -INF , PT ;  /* 0xff8000000e00780b */ /* 0x000fc80003f1d000 */
[----:B------:R-:W-:Y:S02]  /*ef70*/  FSEL R3, R3, RZ, P0 ;  /* 0x000000ff03037208 */ /* 0x000fe40000000000 */
[----:B0-----:R-:W-:-:S03]  /*ef80*/  FMNMX.FTZ R13, R13, R8, !PT ;  /* 0x000000080d0d7209 */ /* 0x001fc60007810000 */
[-CC-:B------:R-:W-:Y:S02]  /*ef90*/  FFMA.FTZ R160, R24, R26.reuse, -R3.reuse ;  /* 0x0000001a18a07223 */ /* 0x180fe40000010803 */
[----:B------:R-:W0:Y:S01]  /*efa0*/  SHFL.BFLY PT, R24, R13, 0x1, 0x1f ;  /* 0x0c201f000d187f89 */ /* 0x000e2200000e0000 */
        /* <DEDUP_REMOVED lines=15> */
[----:B------:R-:W-:Y:S01]  /*f0a0*/  FFMA.FTZ R52, R52, R26, -R3 ;  /* 0x0000001a34347223 */ /* 0x000fe20000010803 */
[----:B------:R-:W3:Y:S01]  /*f0b0*/  LDL R66, [R1+0x2c8] ;  /* 0x0002c80001427983 */ /* 0x000ee20000100800 */
[----:B0-----:R-:W-:-:S02]  /*f0c0*/  FMNMX.FTZ R24, R13, R24, !PT ;  /* 0x000000180d187209 */ /* 0x001fc40007810000 */
[----:B------:R-:W-:Y:S01]  /*f0d0*/  MUFU.EX2 R25, R25 ;  /* 0x0000001900197308 */ /* 0x000fe20000000800 */
[----:B------:R-:W4:Y:S01]  /*f0e0*/  LDL R36, [R1+0x250] ;  /* 0x0002500001247983 */ /* 0x000f220000100800 */
[C---:B------:R-:W-:Y:S01]  /*f0f0*/  FSETP.NEU.FTZ.AND P0, PT, R24.reuse, -INF , PT ;  /* 0xff8000001800780b */ /* 0x040fe20003f1d000 */
[-C--:B-1----:R-:W-:Y:S02]  /*f100*/  FMUL.FTZ R0, R24, R26.reuse ;  /* 0x0000001a18007220 */ /* 0x082fe40000410000 */
[----:B------:R-:W3:Y:S03]  /*f110*/  LDL R40, [R1+0x260] ;  /* 0x0002600001287983 */ /* 0x000ee60000100800 */
[----:B------:R-:W-:Y:S01]  /*f120*/  FSEL R0, R0, RZ, P0 ;  /* 0x000000ff00007208 */ /* 0x000fe20000000000 */
[----:B------:R-:W-:Y:S01]  /*f130*/  MUFU.EX2 R162, R162 ;  /* 0x000000a200a27308 */ /* 0x000fe20000000800 */
[----:B------:R-:W3:Y:S03]  /*f140*/  LDL R56, [R1+0x2a0] ;  /* 0x0002a00001387983 */ /* 0x000ee60000100800 */
[-CC-:B------:R-:W-:Y:S01]  /*f150*/  FFMA.FTZ R15, R15, R26.reuse, -R0.reuse ;  /* 0x0000001a0f0f7223 */ /* 0x180fe20000010800 */
[-CC-:B------:R-:W-:Y:S01]  /*f160*/  FFMA.FTZ R27, R27, R26.reuse, -R0.reuse ;  /* 0x0000001a1b1b7223 */ /* 0x180fe20000010800 */
[-CC-:B------:R-:W-:Y:S01]  /*f170*/  FFMA.FTZ R30, R30, R26.reuse, -R0.reuse ;  /* 0x0000001a1e1e7223 */ /* 0x180fe20000010800 */
[----:B------:R-:W3:Y:S01]  /*f180*/  LDL R68, [R1+0x2d0] ;  /* 0x0002d00001447983 */ /* 0x000ee20000100800 */
[----:B------:R-:W-:Y:S01]  /*f190*/  MUFU.EX2 R161, R15 ;  /* 0x0000000f00a17308 */ /* 0x000fe20000000800 */
[-CC-:B------:R-:W-:Y:S01]  /*f1a0*/  FFMA.FTZ R31, R31, R26.reuse, -R0.reuse ;  /* 0x0000001a1f1f7223 */ /* 0x180fe20000010800 */
[----:B------:R-:W-:-:S06]  /*f1b0*/  FFMA.FTZ R34, R34, R26, -R0 ;  /* 0x0000001a22227223 */ /* 0x000fcc0000010800 */
[----:B------:R-:W0:Y:S01]  /*f1c0*/  MUFU.EX2 R28, R27 ;  /* 0x0000001b001c7308 */ /* 0x000e220000000800 */
[----:B------:R-:W-:-:S07]  /*f1d0*/  FFMA.FTZ R35, R35, R26, -R0 ;  /* 0x0000001a23237223 */ /* 0x000fce0000010800 */
[----:B------:R-:W1:Y:S01]  /*f1e0*/  MUFU.EX2 R30, R30 ;  /* 0x0000001e001e7308 */ /* 0x000e620000000800 */
[-C--:B------:R-:W-:Y:S01]  /*f1f0*/  FFMA.FTZ R3, R64, R26.reuse, -R3 ;  /* 0x0000001a40037223 */ /* 0x080fe20000010803 */
[----:B------:R-:W-:-:S06]  /*f200*/  FFMA.FTZ R38, R38, R26, -R0 ;  /* 0x0000001a26267223 */ /* 0x000fcc0000010800 */
[----:B------:R-:W-:Y:S08]  /*f210*/  MUFU.EX2 R164, R164 ;  /* 0x000000a400a47308 */ /* 0x000ff00000000800 */
[----:B------:R-:W2:Y:S01]  /*f220*/  MUFU.EX2 R31, R31 ;  /* 0x0000001f001f7308 */ /* 0x000ea20000000800 */
[----:B0-----:R-:W-:Y:S01]  /*f230*/  FADD.FTZ R13, R161, R28 ;  /* 0x0000001ca10d7221 */ /* 0x001fe20000010000 */
[----:B------:R-:W-:-:S06]  /*f240*/  FFMA.FTZ R39, R39, R26, -R0 ;  /* 0x0000001a27277223 */ /* 0x000fcc0000010800 */
[----:B------:R-:W-:Y:S08]  /*f250*/  MUFU.EX2 R33, R33 ;  /* 0x0000002100217308 */ /* 0x000ff00000000800 */
[----:B------:R-:W0:Y:S01]  /*f260*/  MUFU.EX2 R34, R34 ;  /* 0x0000002200227308 */ /* 0x000e220000000800 */
[----:B-1----:R-:W-:Y:S01]  /*f270*/  FADD.FTZ R12, R30, R13 ;  /* 0x0000000d1e0c7221 */ /* 0x002fe20000010000 */
[----:B------:R-:W-:-:S06]  /*f280*/  FFMA.FTZ R42, R42, R26, -R0 ;  /* 0x0000001a2a2a7223 */ /* 0x000fcc0000010800 */
[----:B------:R-:W-:Y:S01]  /*f290*/  MUFU.EX2 R166, R166 ;  /* 0x000000a600a67308 */ /* 0x000fe20000000800 */
[----:B------:R-:W-:-:S07]  /*f2a0*/  FFMA.FTZ R43, R43, R26, -R0 ;  /* 0x0000001a2b2b7223 */ /* 0x000fce0000010800 */
        /* <DEDUP_REMOVED lines=8> */
[----:B------:R-:W-:Y:S08]  /*f330*/  MUFU.EX2 R49, R60 ;  /* 0x0000003c00317308 */ /* 0x000ff00000000800 */
[----:B------:R-:W-:Y:S08]  /*f340*/  MUFU.EX2 R48, R48 ;  /* 0x0000003000307308 */ /* 0x000ff00000000800 */
[----:B------:R-:W-:Y:S08]  /*f350*/  MUFU.EX2 R53, R62 ;  /* 0x0000003e00357308 */ /* 0x000ff00000000800 */
[----:B------:R-:W-:Y:S01]  /*f360*/  MUFU.EX2 R52, R52 ;  /* 0x0000003400347308 */ /* 0x000fe20000000800 */
[----:B------:R1:W-:Y:S04]  /*f370*/  STL [R1+0x1e4], R24 ;  /* 0x0001e41801007387 */ /* 0x0003e80000100800 */
[----:B------:R-:W3:Y:S03]  /*f380*/  LDL R27, [R1+0x22c] ;  /* 0x00022c00011b7983 */ /* 0x000ee60000100800 */
[----:B------:R0:W-:Y:S08]  /*f390*/  MUFU.EX2 R57, R3 ;  /* 0x0000000300397308 */ /* 0x0001f00000000800 */
[----:B------:R-:W1:Y:S01]  /*f3a0*/  MUFU.EX2 R35, R35 ;  /* 0x0000002300237308 */ /* 0x000e620000000800 */
[----:B0-----:R-:W-:Y:S01]  /*f3b0*/  FADD.FTZ R3, R160, R25 ;  /* 0x00000019a0037221 */ /* 0x001fe20000010000 */
[----:B--2---:R-:W-:Y:S01]  /*f3c0*/  FADD.FTZ R13, R31, R12 ;  /* 0x0000000c1f0d7221 */ /* 0x004fe20000010000 */
[----:B------:R-:W2:Y:S02]  /*f3d0*/  LDL R64, [R1+0x2c0] ;  /* 0x0002c00001407983 */ /* 0x000ea40000100800 */
[----:B------:R-:W-:-:S03]  /*f3e0*/  FADD.FTZ R8, R162, R3 ;  /* 0x00000003a2087221 */ /* 0x000fc60000010000 */
[----:B------:R-:W0:Y:S01]  /*f3f0*/  MUFU.EX2 R38, R38 ;  /* 0x0000002600267308 */ /* 0x000e220000000800 */
[----:B------:R-:W-:Y:S01]  /*f400*/  FADD.FTZ R3, R29, R8 ;  /* 0x000000081d037221 */ /* 0x000fe20000010000 */
[----:B------:R-:W-:Y:S01]  /*f410*/  FADD.FTZ R12, R34, R13 ;  /* 0x0000000d220c7221 */ /* 0x000fe20000010000 */
[----:B------:R-:W-:Y:S01]  /*f420*/  F2FP.BF16.F32.PACK_AB R161, R28, R161 ;  /* 0x000000a11ca1723e */ /* 0x000fe200000010ff */
[----:B-1----:R-:W2:Y:S04]  /*f430*/  LDL R24, [R1+0x220] ;  /* 0x0002200001187983 */ /* 0x002ea80000100800 */
[----:B------:R-:W1:Y:S01]  /*f440*/  MUFU.EX2 R39, R39 ;  /* 0x0000002700277308 */ /* 0x000e620000000800 */
[----:B------:R-:W-:Y:S01]  /*f450*/  FADD.FTZ R8, R164, R3 ;  /* 0x00000003a4087221 */ /* 0x000fe20000010000 */
[----:B------:R-:W-:Y:S01]  /*f460*/  FADD.FTZ R13, R35, R12 ;  /* 0x0000000c230d7221 */ /* 0x000fe20000010000 */
[----:B------:R-:W-:Y:S01]  /*f470*/  F2FP.BF16.F32.PACK_AB R163, R31, R30 ;  /* 0x0000001e1fa3723e */ /* 0x000fe200000010ff */
[----:B------:R-:W2:Y:S04]  /*f480*/  LDL R28, [R1+0x230] ;  /* 0x00023000011c7983 */ /* 0x000ea80000100800 */
[----:B------:R-:W1:Y:S01]  /*f490*/  MUFU.EX2 R42, R42 ;  /* 0x0000002a002a7308 */ /* 0x000e620000000800 */
[----:B------:R-:W-:Y:S01]  /*f4a0*/  FADD.FTZ R3, R33, R8 ;  /* 0x0000000821037221 */ /* 0x000fe20000010000 */
[----:B0-----:R-:W-:Y:S01]  /*f4b0*/  FADD.FTZ R14, R38, R13 ;  /* 0x0000000d260e7221 */ /* 0x001fe20000010000 */
[----:B------:R-:W2:Y:S05]  /*f4c0*/  LDL R41, [R1+0x264] ;  /* 0x0002640001297983 */ /* 0x000eaa0000100800 */
[----:B------:R-:W0:Y:S01]  /*f4d0*/  MUFU.EX2 R43, R43 ;  /* 0x0000002b002b7308 */ /* 0x000e220000000800 */
[----:B------:R-:W-:Y:S01]  /*f4e0*/  FADD.FTZ R12, R166, R3 ;  /* 0x00000003a60c7221 */ /* 0x000fe20000010000 */
[----:B-1----:R-:W-:-:S06]  /*f4f0*/  FADD.FTZ R13, R39, R14 ;  /* 0x0000000e270d7221 */ /* 0x002fcc0000010000 */
[----:B------:R-:W1:Y:S01]  /*f500*/  MUFU.EX2 R171, R21 ;  /* 0x0000001500ab7308 */ /* 0x000e620000000800 */
[----:B------:R-:W-:Y:S01]  /*f510*/  FADD.FTZ R3, R37, R12 ;  /* 0x0000000c25037221 */ /* 0x000fe20000010000 */
[----:B------:R-:W-:Y:S01]  /*f520*/  FFMA.FTZ R8, R51, R26, -R0 ;  /* 0x0000001a33087223 */ /* 0x000fe20000010800 */
[----:B------:R-:W-:Y:S01]  /*f530*/  FADD.FTZ R14, R42, R13 ;  /* 0x0000000d2a0e7221 */ /* 0x000fe20000010000 */
[----:B------:R-:W2:Y:S04]  /*f540*/  LDL R54, [R1+0x298] ;  /* 0x0002980001367983 */ /* 0x000ea80000100800 */
[----:B------:R-:W1:Y:S01]  /*f550*/  MUFU.EX2 R32, R47 ;  /* 0x0000002f00207308 */ /* 0x000e620000000800 */
[----:B------:R-:W-:Y:S01]  /*f560*/  FADD.FTZ R12, R168, R3 ;  /* 0x00000003a80c7221 */ /* 0x000fe20000010000 */
[----:B0-----:R-:W-:-:S06]  /*f570*/  FADD.FTZ R14, R43, R14 ;  /* 0x0000000e2b0e7221 */ /* 0x001fcc0000010000 */
[----:B------:R-:W0:Y:S01]  /*f580*/  MUFU.EX2 R173, R173 ;  /* 0x000000ad00ad7308 */ /* 0x000e220000000800 */
[----:B------:R-:W-:Y:S01]  /*f590*/  FADD.FTZ R13, R45, R12 ;  /* 0x0000000c2d0d7221 */ /* 0x000fe20000010000 */
[----:B------:R-:W-:-:S06]  /*f5a0*/  FFMA.FTZ R3, R55, R26, -R0 ;  /* 0x0000001a37037223 */ /* 0x000fcc0000010800 */
[----:B------:R-:W-:Y:S01]  /*f5b0*/  MUFU.EX2 R175, R175 ;  /* 0x000000af00af7308 */ /* 0x000fe20000000800 */
[----:B------:R-:W-:Y:S01]  /*f5c0*/  FADD.FTZ R0, R44, R13 ;  /* 0x0000000d2c007221 */ /* 0x000fe20000010000 */
[----:B-1----:R-:W-:Y:S01]  /*f5d0*/  FADD.FTZ R13, R171, R14 ;  /* 0x0000000eab0d7221 */ /* 0x002fe20000010000 */
[----:B------:R-:W-:Y:S01]  /*f5e0*/  F2FP.BF16.F32.PACK_AB R160, R25, R160 ;  /* 0x000000a019a0723e */ /* 0x000fe200000010ff */
[----:B------:R-:W2:Y:S04]  /*f5f0*/  LDL R26, [R1+0x228] ;  /* 0x00022800011a7983 */ /* 0x000ea80000100800 */
        /* <DEDUP_REMOVED lines=8> */
[----:B------:R-:W-:Y:S01]  /*f680*/  F2FP.BF16.F32.PACK_AB R164, R33, R164 ;  /* 0x000000a421a4723e */ /* 0x000fe200000010ff */
[----:B------:R-:W2:Y:S01]  /*f690*/  LDL R29, [R1+0x234] ;  /* 0x00023400011d7983 */ /* 0x000ea20000100800 */
[----:B------:R-:W-:Y:S01]  /*f6a0*/  FADD.FTZ R15, R53, R12 ;  /* 0x0000000c350f7221 */ /* 0x000fe20000010000 */
[----:B------:R-:W-:-:S02]  /*f6b0*/  F2FP.BF16.F32.PACK_AB R166, R37, R166 ;  /* 0x000000a625a6723e */ /* 0x000fc400000010ff */
[----:B------:R-:W-:Y:S01]  /*f6c0*/  F2FP.BF16.F32.PACK_AB R168, R45, R168 ;  /* 0x000000a82da8723e */ /* 0x000fe200000010ff */
[----:B-1----:R-:W-:Y:S01]  /*f6d0*/  FADD.FTZ R0, R8, R13 ;  /* 0x0000000d08007221 */ /* 0x002fe20000010000 */
[----:B------:R-:W-:Y:S01]  /*f6e0*/  FADD.FTZ R20, R52, R15 ;  /* 0x0000000f34147221 */ /* 0x000fe20000010000 */
[----:B------:R-:W-:Y:S01]  /*f6f0*/  F2FP.BF16.F32.PACK_AB R170, R49, R44 ;  /* 0x0000002c31aa723e */ /* 0x000fe200000010ff */
[----:B------:R-:W2:Y:S01]  /*f700*/  LDL R30, [R1+0x238] ;  /* 0x00023800011e7983 */ /* 0x000ea20000100800 */
[----:B------:R-:W-:Y:S01]  /*f710*/  FADD.FTZ R0, R175, R0 ;  /* 0x00000000af007221 */ /* 0x000fe20000010000 */
[----:B------:R-:W-:Y:S01]  /*f720*/  FADD.FTZ R20, R57, R20 ;  /* 0x0000001439147221 */ /* 0x000fe20000010000 */
[----:B------:R-:W-:Y:S01]  /*f730*/  F2FP.BF16.F32.PACK_AB R172, R53, R48 ;  /* 0x0000003035ac723e */ /* 0x000fe200000010ff */
[----:B------:R-:W2:Y:S01]  /*f740*/  LDL R31, [R1+0x23c] ;  /* 0x00023c00011f7983 */ /* 0x000ea20000100800 */
[----:B------:R-:W-:Y:S01]  /*f750*/  FADD.FTZ R21, R3, R0 ;  /* 0x0000000003157221 */ /* 0x000fe20000010000 */
[----:B------:R-:W-:-:S02]  /*f760*/  F2FP.BF16.F32.PACK_AB R174, R57, R52 ;  /* 0x0000003439ae723e */ /* 0x000fc400000010ff */
[----:B------:R-:W-:Y:S01]  /*f770*/  F2FP.BF16.F32.PACK_AB R165, R35, R34 ;  /* 0x0000002223a5723e */ /* 0x000fe200000010ff */
[----:B------:R-:W2:Y:S04]  /*f780*/  LDL R33, [R1+0x244] ;  /* 0x0002440001217983 */ /* 0x000ea80000100800 */
[----:B------:R0:W-:Y:S04]  /*f790*/  STL.64 [R1+0x1f0], R20 ;  /* 0x0001f01401007387 */ /* 0x0001e80000100a00 */
[----:B------:R-:W2:Y:S04]  /*f7a0*/  LD.E.64 R14, desc[UR36][R10.64+0x8] ;  /* 0x000008240a0e7980 */ /* 0x000ea8000c101b00 */
[----:B------:R-:W2:Y:S01]  /*f7b0*/  LD.E.64 R12, desc[UR36][R10.64] ;  /* 0x000000240a0c7980 */ /* 0x000ea2000c101b00 */
[----:B------:R-:W-:-:S02]  /*f7c0*/  F2FP.BF16.F32.PACK_AB R167, R39, R38 ;  /* 0x0000002627a7723e */ /* 0x000fc400000010ff */
[----:B------:R-:W-:Y:S01]  /*f7d0*/  F2FP.BF16.F32.PACK_AB R169, R43, R42 ;  /* 0x0000002a2ba9723e */ /* 0x000fe200000010ff */
[----:B------:R-:W2:Y:S01]  /*f7e0*/  LDL R34, [R1+0x248] ;  /* 0x0002480001227983 */ /* 0x000ea20000100800 */
[----:B------:R-:W-:-:S03]  /*f7f0*/  F2FP.BF16.F32.PACK_AB R171, R32, R171 ;  /* 0x000000ab20ab723e */ /* 0x000fc600000010ff */
[----:B------:R-:W2:Y:S04]  /*f800*/  LDL R32, [R1+0x240] ;  /* 0x0002400001207983 */ /* 0x000ea80000100800 */
        /* <DEDUP_REMOVED lines=19> */
[----:B------:R-:W-:-:S02]  /*f940*/  F2FP.BF16.F32.PACK_AB R173, R8, R173 ;  /* 0x000000ad08ad723e */ /* 0x000fc400000010ff */
[----:B------:R-:W-:Y:S01]  /*f950*/  F2FP.BF16.F32.PACK_AB R175, R3, R175 ;  /* 0x000000af03af723e */ /* 0x000fe200000010ff */
[----:B0-----:R-:W2:Y:S04]  /*f960*/  LDL R20, [R1+0x218] ;  /* 0x0002180001147983 */ /* 0x001ea80000100800 */
[----:B------:R-:W2:Y:S04]  /*f970*/  LDL R21, [R1+0x21c] ;  /* 0x00021c0001157983 */ /* 0x000ea80000100800 */
[----:B------:R-:W2:Y:S04]  /*f980*/  LDL R3, [R1+0x400] ;  /* 0x0004000001037983 */ /* 0x000ea80000100800 */
[----:B------:R-:W2:Y:S04]  /*f990*/  LDL R8, [R1+0x404] ;  /* 0x0004040001087983 */ /* 0x000ea80000100800 */
[----:B----4-:R-:W-:Y:S04]  /*f9a0*/  STL [R1+0x250], R36 ;  /* 0x0002502401007387 */ /* 0x010fe80000100800 */
        /* <DEDUP_REMOVED lines=11> */
[----:B--2---:R-:W-:-:S03]  /*fa60*/  MOV R0, R14 ;  /* 0x0000000e00007202 */ /* 0x004fc60000000f00 */
[----:B------:R-:W2:Y:S02]  /*fa70*/  LDL R14, [R1+0x210] ;  /* 0x00021000010e7983 */ /* 0x000ea40000100800 */
[--C-:B------:R-:W-:Y:S02]  /*fa80*/  IMAD R13, R13, 0x2, R0.reuse ;  /* 0x000000020d0d7824 */ /* 0x100fe400078e0200 */
[----:B------:R-:W3:Y:S04]  /*fa90*/  LDL R15, [R1+0x214] ;  /* 0x00021400010f7983 */ /* 0x000ee80000100800 */
[----:B------:R0:W-:Y:S02]  /*faa0*/  STSM.16.M88.4 [R0], R160 ;  /* 0x000000a000007844 */ /* 0x0001e40000000200 */
[----:B0-----:R-:W-:-:S02]  /*fab0*/  IMAD R0, R12, 0x2, R0 ;  /* 0x000000020c007824 */ /* 0x001fc400078e0200 */
[----:B------:R-:W-:-:S03]  /*fac0*/  IMAD R12, R12, 0x2, R13 ;  /* 0x000000020c0c7824 */ /* 0x000fc600078e020d */
[----:B------:R0:W-:Y:S04]  /*fad0*/  STSM.16.M88.4 [R0], R164 ;  /* 0x000000a400007844 */ /* 0x0001e80000000200 */
[----:B------:R1:W-:Y:S04]  /*fae0*/  STSM.16.M88.4 [R13], R168 ;  /* 0x000000a80d007844 */ /* 0x0003e80000000200 */
[----:B------:R4:W-:Y:S04]  /*faf0*/  STSM.16.M88.4 [R12], R172 ;  /* 0x000000ac0c007844 */ /* 0x0009e80000000200 */
[----:B0-----:R-:W3:Y:S04]  /*fb00*/  LDL R0, [R1+0x3fc] ;  /* 0x0003fc0001007983 */ /* 0x001ee80000100800 */
[----:B-1----:R-:W3:Y:S04]  /*fb10*/  LDL R13, [R1+0x40c] ;  /* 0x00040c00010d7983 */ /* 0x002ee80000100800 */
[----:B----4-:R-:W4:Y:S01]  /*fb20*/  LDL R12, [R1+0x408] ;  /* 0x00040800010c7983 */ /* 0x010f220000100800 */
[----:B------:R-:W-:Y:S01]  /*fb30*/  IMAD R10, R143, 0x1000, R10 ;  /* 0x000010008f0a7824 */ /* 0x000fe200078e020a */
[----:B------:R-:W-:-:S04]  /*fb40*/  R2UR UR7, R11 ;  /* 0x000000000b0772ca */ /* 0x000fc800000e0000 */
        /* <DEDUP_REMOVED lines=107> */
[----:B------:R0:W-:Y:S02]  /*10200*/  STL [R1+0x3f8], R142 ;  /* 0x0003f88e01007387 */ /* 0x0001e40000100800 */
[----:B0-----:R-:W-:-:S06]  /*10210*/  WARPGROUP.ARRIVE ;  /* 0x00000000000079c5 */ /* 0x001fcc0000000000 */
[----:B------:R-:W-:Y:S01]  /*10220*/  HGMMA.64x256x16.F32.BF16 R24, R160, gdesc[UR4].tnspB, RZ, !UPT, gsb0 ;  /* 0x43e00004a0187df0 */ /* 0x000fe2000c0018ff */
[----:B--2---:R0:W-:Y:S04]  /*10230*/  STL [R1+0x210], R14 ;  /* 0x0002100e01007387 */ /* 0x0041e80000100800 */
[----:B---3--:R1:W-:Y:S01]  /*10240*/  STL [R1+0x214], R15 ;  /* 0x0002140f01007387 */ /* 0x0083e20000100800 */
        /* <DEDUP_REMOVED lines=9> */
[----:B----4-:R0:W-:Y:S04]  /*102e0*/  STL [R1+0x408], R12 ;  /* 0x0004080c01007387 */ /* 0x0101e80000100800 */
[----:B------:R1:W-:Y:S01]  /*102f0*/  STL [R1+0x40c], R13 ;  /* 0x00040c0d01007387 */ /* 0x0003e20000100800 */
[----:B0-----:R-:W-:-:S02]  /*10300*/  VIADD R12, R10, 0x100 ;  /* 0x000001000a0c7836 */ /* 0x001fc40000000000 */
[----:B-1----:R-:W-:-:S03]  /*10310*/  IMAD.MOV.U32 R13, RZ, RZ, R11 ;  /* 0x000000ffff0d7224 */ /* 0x002fc600078e000b */
        /* <DEDUP_REMOVED lines=142> */
[----:B------:R-:W-:Y:S04]  /*10c00*/  STL.128 [R1+0x400], R148 ;  /* 0x0004009401007387 */ /* 0x000fe80000100c00 */
        /* <DEDUP_REMOVED lines=11> */
[----:B0-----:R-:W4:Y:S04]  /*10cc0*/  LDL R24, [R1+0x23c] ;  /* 0x00023c0001187983 */ /* 0x001f280000100800 */
[----:B------:R-:W4:Y:S04]  /*10cd0*/  LDL R25, [R1+0x240] ;  /* 0x0002400001197983 */ /* 0x000f280000100800 */
[----:B------:R-:W4:Y:S04]  /*10ce0*/  LDL R26, [R1+0x244] ;  /* 0x00024400011a7983 */ /* 0x000f280000100800 */
[----:B------:R-:W4:Y:S04]  /*10cf0*/  LDL R27, [R1+0x248] ;  /* 0x00024800011b7983 */ /* 0x000f280000100800 */
[----:B-1----:R-:W4:Y:S04]  /*10d00*/  LDL R28, [R1+0x24c] ;  /* 0x00024c00011c7983 */ /* 0x002f280000100800 */
        /* <DEDUP_REMOVED lines=137> */
[----:B--2---:R2:W-:Y:S04]  /*115a0*/  STL [R1+0x25c], R32 ;  /* 0x00025c2001007387 */ /* 0x0045e80000100800 */
[----:B------:R2:W-:Y:S04]  /*115b0*/  STL [R1+0x260], R33 ;  /* 0x0002602101007387 */ /* 0x0005e80000100800 */
[----:B------:R2:W-:Y:S04]  /*115c0*/  STL [R1+0x264], R34 ;  /* 0x0002642201007387 */ /* 0x0005e80000100800 */
[----:B------:R2:W-:Y:S04]  /*115d0*/  STL [R1+0x268], R35 ;  /* 0x0002682301007387 */ /* 0x0005e80000100800 */
[----:B---3--:R2:W-:Y:S04]  /*115e0*/  STL [R1+0x26c], R36 ;  /* 0x00026c2401007387 */ /* 0x0085e80000100800 */
[----:B------:R2:W-:Y:S04]  /*115f0*/  STL [R1+0x270], R37 ;  /* 0x0002702501007387 */ /* 0x0005e80000100800 */
        /* <DEDUP_REMOVED lines=112> */
.L_x_6329:
[----:B------:R-:W-:Y:S05]  /*11d00*/  BSYNC B0 ;  /* 0x0000000000007941 */ /* 0x000fea0003800000 */
.L_x_6328:
        /* <DEDUP_REMOVED lines=11> */
[----:B------:R-:W-:Y:S01]  /*11dc0*/  UIADD3 UR46, UR46, -0x2, URZ ;  /* 0xfffffffe2e2e7890 */ /* 0x000fe2000fffe03f */
[----:B--2---:R-:W-:-:S09]  /*11dd0*/  IMAD.SHL.U32 R8, R0, 0x40, RZ ;  /* 0x0000004000087824 */ /* 0x004fd200078e00ff */
[----:B------:R-:W-:Y:S01]  /*11de0*/  @P0 IMAD.HI.U32 R10, R8, R9, RZ ;  /* 0x00000009080a0227 */ /* 0x000fe200078e00ff */
[----:B------:R-:W-:-:S03]  /*11df0*/  PLOP3.LUT P0, PT, PT, PT, UP0, 0x40, 0x0 ;  /* 0x000000000000781c */ /* 0x000fc60003f0e808 */
[----:B------:R-:W-:Y:S01]  /*11e00*/  IMAD.MOV.U32 R0, RZ, RZ, R8 ;  /* 0x000000ffff007224 */ /* 0x000fe200078e0008 */
[----:B------:R-:W-:-:S05]  /*11e10*/  @P1 SHF.R.U32.HI R0, RZ, R189, R10 ;  /* 0x000000bdff001219 */ /* 0x000fca000001160a */
[----:B------:R-:W-:Y:S02]  /*11e20*/  VIADD R3, R0, UR45 ;  /* 0x0000002d00037c36 */ /* 0x000fe40008000000 */
[----:B------:R-:W-:Y:S02]  /*11e30*/  IMAD.U32 R0, RZ, RZ, UR46 ;  /* 0x0000002eff007e24 */ /* 0x000fe4000f8e00ff */
        /* <DEDUP_REMOVED lines=12> */
.L_x_6332:
[----:B------:R-:W-:-:S13]  /*11f00*/  ISETP.NE.AND P0, PT, R5, 0x1, PT ;  /* 0x000000010500780c */ /* 0x000fda0003f05270 */
[----:B------:R-:W-:-:S05]  /*11f10*/  @P0 IMAD.HI.U32 R6, R9, R6, RZ ;  /* 0x0000000609060227 */ /* 0x000fca00078e00ff */
[----:B------:R-:W-:-:S07]  /*11f20*/  @P0 SHF.R.U32.HI R9, RZ, R7, R6 ;  /* 0x00000007ff090219 */ /* 0x000fce0000011606 */
.L_x_6333:
[----:B------:R-:W-:Y:S05]  /*11f30*/  BSYNC B0 ;  /* 0x0000000000007941 */ /* 0x000fea0003800000 */
.L_x_6331:
[----:B------:R-:W-:-:S05]  /*11f40*/  IMAD R5, R9, R5, R5 ;  /* 0x0000000509057224 */ /* 0x000fca00078e0205 */
[----:B------:R-:W-:-:S07]  /*11f50*/  VIMNMX R4, R4, R5, PT ;  /* 0x0000000504047248 */ /* 0x000fce0003fe0100 */
.L_x_6330:
[----:B------:R-:W-:Y:S01]  /*11f60*/  SHF.R.S32.HI R3, RZ, 0x1f, R4 ;  /* 0x0000001fff037819 */ /* 0x000fe20000011404 */
[----:B------:R-:W-:Y:S03]  /*11f70*/  BSSY B1, `(.L_x_6334) ;  /* 0x0000014000017945 */ /* 0x000fe60003800000 */
[----:B------:R-:W-:-:S04]  /*11f80*/  LEA.HI R3, R3, R4, RZ, 0x6 ;  /* 0x0000000403037211 */ /* 0x000fc800078f30ff */
[----:B------:R-:W-:-:S04]  /*11f90*/  SHF.R.S32.HI R3, RZ, 0x6, R3 ;  /* 0x00000006ff037819 */ /* 0x000fc80000011403 */
[----:B------:R-:W-:-:S04]  /*11fa0*/  VIMNMX R3, R3, UR42, !PT ;  /* 0x0000002a03037c48 */ /* 0x000fc8000ffe0100 */
[----:B------:R-:W-:-:S13]  /*11fb0*/  ISETP.GE.AND P0, PT, R0, R3, PT ;  /* 0x000000030000720c */ /* 0x000fda0003f06270 */
[----:B------:R-:W-:Y:S05]  /*11fc0*/  @!P0 BRA `(.L_x_6335) ;  /* 0x0000000000388947 */ /* 0x000fea0003800000 */
[----:B------:R-:W-:Y:S01]  /*11fd0*/  BSSY B0, `(.L_x_6336) ;  /* 0x000000b000007945 */ /* 0x000fe20003800000 */
.L_x_6337:
[C---:B------:R-:W-:Y:S01]  /*11fe0*/  IADD3 R6, P0, R2.reuse, 0x50, RZ ;  /* 0x0000005002067810 */ /* 0x040fe20007f1e0ff */
[C---:B------:R-:W-:Y:S01]  /*11ff0*/  VIADD R12, R2.reuse, 0x120 ;  /* 0x00000120020c7836 */ /* 0x040fe20000000000 */
[----:B------:R-:W-:Y:S02]  /*12000*/  IADD3 R28, P1, R2, 0xcc, RZ ;  /* 0x000000cc021c7810 */ /* 0x000fe40007f3e0ff */
[----:B------:R-:W-:Y:S01]  /*12010*/  MOV R13, 0x12050 ;  /* 0x00012050000d7802 */ /* 0x000fe20000000f00 */
[--C-:B------:R-:W-:Y:S02]  /*12020*/  IMAD.X R7, RZ, RZ, R18.reuse, P0 ;  /* 0x000000ffff077224 */ /* 0x100fe400000e0612 */
[----:B------:R-:W-:-:S08]  /*12030*/  IMAD.X R29, RZ, RZ, R18, P1 ;  /* 0x000000ffff1d7224 */ /* 0x000fd000008e0612 */
[----:B------:R-:W-:Y:S05]  /*12040*/  CALL.REL.NOINC `($_ZN7cutlass13device_kernelIN5flash11enable_sm90INS1_16FlashAttnFwdSm90INS1_25CollectiveMainloopFwdSm90ILi2EN4cute5tupleIJNS5_1CILi1EEES8_S8_EEENS6_IJNS7_ILi64EEESA_SA_EEELi512ENS_10bfloat16_tEfNS_4arch4Sm90ELb0ELb1ELb0ELb1ELb1ELb0ELb1ELb0ELb0ELb1ELb1ELb0EEENS1_21CollectiveEpilogueFwdINS6_IJSA_NS7_ILi512EEESA_EEES9_SC_SE_Li256ELb1ELb1ELb1ELb0EEENS1_36VarlenDynamicPersistentTileSchedulerILi64ELi64ELi256ELi128ELb1ELb1ELb1ELb1ELb0ELb1EEEEEEEEEvNT_6ParamsE$_ZZN5flash25CollectiveMainloopFwdSm90ILi2EN4cute5tupleIJNS1_1CILi1EEES4_S4_EEENS2_IJNS3_ILi64EEES6_S6_EEELi512EN7cutlass10bfloat16_tEfNS8_4arch4Sm90ELb0ELb1ELb0ELb1ELb1ELb0ELb1ELb0ELb0ELb1ELb1ELb0EE3mmaINS_16FlashAttnFwdSm90ISC_NS_21CollectiveEpilogueFwdINS2_IJS6_NS3_ILi512EEES6_EEES5_S9_SB_Li256ELb1ELb1ELb1ELb0EEENS_36VarlenDynamicPersistentTileSchedulerILi64ELi64ELi256ELi128ELb1ELb1ELb1ELb1ELb0ELb1EEEE13SharedStorageENS1_6TensorINS1_11ArrayEngineIfLm128EEENS1_6LayoutINS2_IJNS2_IJNS3_ILi2EEESR_NS3_ILi32EEEEEES4_S4_EEENS2_IJNS2_IJS4_SR_NS3_ILi4EEEEEENS3_ILi0EEESX_EEEEEEENS_7SoftmaxILi2ELi0EEEEEbRKNSC_6ParamsENS8_13PipelineAsyncILi2EEES17_RNS8_13PipelineStateILj2EEERT0_RT1_iRiRKNS_16SeqlenInfoQKNewKILb1ELb0EEENS2_IJiiiiEEERT_ENKUliT_T0_T1_E_clIZSD_ISM_S10_S12_EbS15_S17_S17_S1A_S1C_S1E_iS1F_S1J_S1K_S1M_EUlRS1N_iE1_NS3_ILb0EEENS3_ILb1EEEEEDaiS1N_S1O_S1P_) ;  /* 0x000001fc00e07944 */ /* 0x000fea0003c00000 */
[C---:B------:R-:W-:Y:S01]  /*12050*/  ISETP.GT.AND P0, PT, R0.reuse, R3, PT ;  /* 0x000000030000720c */ /* 0x040fe20003f04270 */
[----:B------:R-:W-:-:S12]  /*12060*/  VIADD R0, R0, 0xffffffff ;  /* 0xffffffff00007836 */ /* 0x000fd80000000000 */
[----:B------:R-:W-:Y:S05]  /*12070*/  @P0 BRA `(.L_x_6337) ;  /* 0xfffffffc00d80947 */ /* 0x000fea000383ffff */
[----:B------:R-:W-:Y:S05]  /*12080*/  BSYNC B0 ;  /* 0x0000000000007941 */ /* 0x000fea0003800000 */
.L_x_6336:
[----:B------:R-:W2:Y:S02]  /*12090*/  LDL R8, [R1+0x50] ;  /* 0x0000500001087983 */ /* 0x000ea40000100800 */
[----:B--2---:R-:W-:-:S07]  /*120a0*/  IMAD.SHL.U32 R8, R8, 0x40, RZ ;  /* 0x0000004008087824 */ /* 0x004fce00078e00ff */
.L_x_6335:
[----:B------:R-:W-:Y:S05]  /*120b0*/  BSYNC B1 ;  /* 0x0000000000017941 */ /* 0x000fea0003800000 */
.L_x_6334:
        /* <DEDUP_REMOVED lines=26> */
.L_x_6340:
[----:B------:R-:W-:Y:S02]  /*12260*/  ULDC UR4, c[0x0][0xadc] ;  /* 0x0002b70000047ab9 */ /* 0x000fe40000000800 */
[----:B------:R-:W-:-:S05]  /*12270*/  IMAD.U32 R7, RZ, RZ, UR4 ;  /* 0x00000004ff077e24 */ /* 0x000fca000f8e00ff */
[----:B------:R-:W-:-:S13]  /*12280*/  ISETP.NE.AND P0, PT, R7, 0x1, PT ;  /* 0x000000010700780c */ /* 0x000fda0003f05270 */
[----:B------:R-:W0:Y:S02]  /*12290*/  @P0 LDC.64 R4, c[0x0][0xae0] ;  /* 0x0002b800ff040b82 */ /* 0x000e240000000a00 */
[----:B0-----:R-:W-:-:S05]  /*122a0*/  @P0 IMAD.HI.U32 R4, R8, R4, RZ ;  /* 0x0000000408040227 */ /* 0x001fca00078e00ff */
[----:B------:R-:W-:-:S07]  /*122b0*/  @P0 SHF.R.U32.HI R8, RZ, R5, R4 ;  /* 0x00000005ff080219 */ /* 0x000fce0000011604 */
.L_x_6341:
[----:B------:R-:W-:Y:S05]  /*122c0*/  BSYNC B0 ;  /* 0x0000000000007941 */ /* 0x000fea0003800000 */
.L_x_6339:
[----:B------:R-:W-:-:S05]  /*122d0*/  IMAD R8, R8, R7, RZ ;  /* 0x0000000708087224 */ /* 0x000fca00078e02ff */
[----:B------:R-:W-:-:S07]  /*122e0*/  VIMNMX R3, R3, R8, !PT ;  /* 0x0000000803037248 */ /* 0x000fce0007fe0100 */
.L_x_6338:
[----:B------:R-:W-:-:S05]  /*122f0*/  VIADD R3, R3, 0x3f ;  /* 0x0000003f03037836 */ /* 0x000fca0000000000 */
[----:B------:R-:W-:-:S04]  /*12300*/  SHF.R.S32.HI R4, RZ, 0x1f, R3 ;  /* 0x0000001fff047819 */ /* 0x000fc80000011403 */
[----:B------:R-:W-:-:S04]  /*12310*/  LEA.HI R4, R4, R3, RZ, 0x6 ;  /* 0x0000000304047211 */ /* 0x000fc800078f30ff */
[----:B------:R-:W-:-:S04]  /*12320*/  SHF.R.S32.HI R4, RZ, 0x6, R4 ;  /* 0x00000006ff047819 */ /* 0x000fc80000011404 */
[----:B------:R-:W-:-:S04]  /*12330*/  VIMNMX R189, R4, UR42, !PT ;  /* 0x0000002a04bd7c48 */ /* 0x000fc8000ffe0100 */
[----:B------:R-:W-:-:S13]  /*12340*/  ISETP.GE.AND P0, PT, R0, R189, PT ;  /* 0x000000bd0000720c */ /* 0x000fda0003f06270 */
[----:B------:R-:W-:Y:S05]  /*12350*/  @!P0 BRA `(.L_x_6342) ;  /* 0x0000006c003c8947 */ /* 0x000fea0003800000 */
.L_x_6365:
[----:B------:R-:W2:Y:S04]  /*12360*/  LDL R56, [R1+0x1c0] ;  /* 0x0001c00001387983 */ /* 0x000ea80000100800 */
[----:B------:R-:W3:Y:S04]  /*12370*/  LDL R4, [R1+0x1c8] ;  /* 0x0001c80001047983 */ /* 0x000ee80000100800 */
[----:B0-----:R-:W4:Y:S01]  /*12380*/  LDL R3, [R1] ;  /* 0x0000000001037983 */ /* 0x001f220000100800 */
        /* <DEDUP_REMOVED lines=17> */
.L_x_6344:
[----:B------:R-:W-:Y:S05]  /*124a0*/  BSYNC B0 ;  /* 0x0000000000007941 */ /* 0x000fea0003800000 */
.L_x_6343:
[----:B0-----:R-:W2:Y:S02]  /*124b0*/  LDL.64 R4, [R1+0x18] ;  /* 0x0000180001047983 */ /* 0x001ea40000100a00 */
[----:B--2---:R-:W-:Y:S02]  /*124c0*/  MOV R3, R4 ;  /* 0x0000000400037202 */ /* 0x004fe40000000f00 */
[----:B-----5:R-:W-:-:S03]  /*124d0*/  SHF.L.U32 R5, R8, 0x1f, RZ ;  /* 0x0000001f08057819 */ /* 0x020fc600000006ff */
[----:B------:R-:W-:-:S04]  /*124e0*/  IMAD R6, R6, 0x8, R3 ;  /* 0x0000000806067824 */ /* 0x000fc800078e0203 */
[----:B------:R0:W1:Y:S01]  /*124f0*/  SYNCS.PHASECHK.TRANS64.TRYWAIT P0, [R6+URZ], R5 ;  /* 0x00000005060075a7 */ /* 0x000062000800017f */
[----:B------:R0:W5:Y:S01]  /*12500*/  LDL.64 R8, [R1+0x1c0] ;  /* 0x0001c00001087983 */ /* 0x0001620000100a00 */
[----:B------:R-:W-:Y:S04]  /*12510*/  BSSY B0, `(.L_x_6345) ;  /* 0x0000003000007945 */ /* 0x000fe80003800000 */
[----:B------:R-:W-:Y:S05]  /*12520*/  @!P1 BRA `(.L_x_6346) ;  /* 0x0000000000049947 */ /* 0x000fea0003800000 */
[----:B------:R-:W-:Y:S01]  /*12530*/  BPT.TRAP 0x1 ;  /* 0x000000040000795c */ /* 0x000fe20000300000 */
.L_x_6346:
[----:B------:R-:W-:Y:S05]  /*12540*/  BSYNC B0 ;  /* 0x0000000000007941 */ /* 0x000fea0003800000 */
.L_x_6345:
[----:B------:R-:W-:Y:S04]  /*12550*/  BSSY B0, `(.L_x_6347) ;  /* 0x0000006000007945 */ /* 0x000fe80003800000 */
[----:B-1----:R-:W-:Y:S05]  /*12560*/  @P0 BRA `(.L_x_6348) ;  /* 0x0000000000100947 */ /* 0x002fea0003800000 */
[----:B-----5:R-:W-:Y:S01]  /*12570*/  IMAD R8, R8, 0x8, R3 ;  /* 0x0000000808087824 */ /* 0x020fe200078e0203 */
[----:B------:R-:W-:-:S04]  /*12580*/  SHF.L.U32 R9, R9, 0x1f, RZ ;  /* 0x0000001f09097819 */ /* 0x000fc800000006ff */
[----:B------:R-:W1:Y:S02]  /*12590*/  SYNCS.PHASECHK.TRANS64.TRYWAIT P0, [R8+URZ], R9 ;  /* 0x00000009080075a7 */ /* 0x000e64000800017f */
[----:B-1----:R-:W-:Y:S05]  /*125a0*/  @!P0 BRA `(.L_x_6349) ;  /* 0x000001c000008947 */ /* 0x002fea0003800000 */
.L_x_6348:
[----:B------:R-:W-:Y:S05]  /*125b0*/  BSYNC B0 ;  /* 0x0000000000007941 */ /* 0x000fea0003800000 */
.L_x_6347:
[----:B------:R-:W2:Y:S04]  /*125c0*/  LDL R3, [R1+0x1c0] ;  /* 0x0001c00001037983 */ /* 0x000ea80000100800 */
[----:B0-----:R-:W2:Y:S01]  /*125d0*/  LDL.64 R6, [R1+0x80] ;  /* 0x0000800001067983 */ /* 0x001ea20000100a00 */
[----:B------:R-:W-:Y:S05]  /*125e0*/  WARPSYNC.ALL ;  /* 0x0000000000007948 */ /* 0x000fea0003800000 */
[----:B------:R-:W3:Y:S04]  /*125f0*/  LDL.64 R4, [R1+0x78] ;  /* 0x0000780001047983 */ /* 0x000ee80000100a00 */
[----:B-1---5:R-:W4:Y:S04]  /*12600*/  LDL.64 R8, [R1+0x78] ;  /* 0x0000780001087983 */ /* 0x022f280000100a00 */
        /* <DEDUP_REMOVED lines=52> */
.L_x_6351:
[----:B------:R-:W-:Y:S05]  /*12950*/  BSYNC B0 ;  /* 0x0000000000007941 */ /* 0x000fea0003800000 */
.L_x_6350:
        /* <DEDUP_REMOVED lines=8> */
.L_x_6353:
[----:B------:R-:W-:Y:S05]  /*129e0*/  BSYNC B0 ;  /* 0x0000000000007941 */ /* 0x000fea0003800000 */
.L_x_6352:
[----:B------:R-:W-:Y:S04]  /*129f0*/  BSSY B0, `(.L_x_6354) ;  /* 0x0000004000007945 */ /* 0x000fe80003800000 */
[----:B-1----:R-:W-:Y:S05]  /*12a00*/  @P0 BRA `(.L_x_6355) ;  /* 0x0000000000080947 */ /* 0x002fea0003800000 */
[----:B------:R-:W1:Y:S02]  /*12a10*/  SYNCS.PHASECHK.TRANS64.TRYWAIT P0, [R4+URZ], R5 ;  /* 0x00000005040075a7 */ /* 0x000e64000800017f */
[----:B-1----:R-:W-:Y:S05]  /*12a20*/  @!P0 BRA `(.L_x_6356) ;  /* 0x000001b800f48947 */ /* 0x002fea0003800000 */
.L_x_6355:
[----:B------:R-:W-:Y:S05]  /*12a30*/  BSYNC B0 ;  /* 0x0000000000007941 */ /* 0x000fea0003800000 */
.L_x_6354:
        /* <DEDUP_REMOVED lines=9> */
[----:B--2---:R-:W-:Y:S01]  /*12ad0*/  ISETP.NE.U32.AND P0, PT, R12, RZ, PT ;  /* 0x000000ff0c00720c */ /* 0x004fe20003f05070 */
[----:B---3--:R-:W-:Y:S01]  /*12ae0*/  IMAD R4, R13, 0x1000, R4 ;  /* 0x000010000d047824 */ /* 0x008fe200078e0204 */
[----:B------:R-:W-:Y:S01]  /*12af0*/  R2UR UR7, R5 ;  /* 0x00000000050772ca */ /* 0x000fe200000e0000 */
[----:B------:R-:W2:Y:S01]  /*12b00*/  LDL.64 R12, [R1+0x90] ;  /* 0x00009000010c7983 */ /* 0x000ea20000100a00 */
[----:B----4-:R-:W-:-:S09]  /*12b10*/  R2UR UR4, R14 ;  /* 0x000000000e0472ca */ /* 0x010fd200000e0000 */
[----:B------:R-:W-:Y:S01]  /*12b20*/  VOTEU.ANY UP0, P0 ;  /* 0x00000000003f7886 */ /* 0x000fe20000000100 */
[C---:B------:R-:W-:Y:S01]  /*12b30*/  R2UR UR6, R4.reuse ;  /* 0x00000000040672ca */ /* 0x040fe200000e0000 */
[----:B------:R-:W-:Y:S01]  /*12b40*/  VIADD R20, R4, 0x2 ;  /* 0x0000000204147836 */ /* 0x000fe20000000000 */
[----:B------:R-:W-:Y:S01]  /*12b50*/  R2UR UR5, R15 ;  /* 0x000000000f0572ca */ /* 0x000fe200000e0000 */
[----:B------:R-:W-:Y:S01]  /*12b60*/  VIADD R6, R6, 0x2 ;  /* 0x0000000206067836 */ /* 0x000fe20000000000 */
[----:B------:R-:W3:Y:S11]  /*12b70*/  LDL.64 R14, [R1+0x90] ;  /* 0x00009000010e7983 */ /* 0x000ef60000100a00 */
[----:B------:R-:W-:Y:S01]  /*12b80*/  HGMMA.64x64x16.F32.BF16 R24, gdesc[UR4], R24, UP0, gsb0 ;  /* 0x00e00000041879f0 */ /* 0x000fe2000b801818 */
        /* <DEDUP_REMOVED lines=40> */
[----:B---3--:R-:W-:Y:S01]  /*12e10*/  VIADD R14, R14, 0x202 ;  /* 0x000002020e0e7836 */ /* 0x008fe20000000000 */
        /* <DEDUP_REMOVED lines=112> */
[----:B------:R-:W-:Y:S01]  /*13520*/  VIADD R12, R4, 0x606 ;  /* 0x00000606040c7836 */ /* 0x000fe20000000000 */
[----:B------:R-:W4:Y:S01]  /*13530*/  LDL.64 R10, [R1+0x90] ;  /* 0x00009000010a7983 */ /* 0x000f220000100a00 */
[----:B------:R-:W-:Y:S01]  /*13540*/  IMAD.MOV.U32 R13, RZ, RZ, R5 ;  /* 0x000000ffff0d7224 */ /* 0x000fe200078e0005 */
[----:B------:R-:W-:Y:S02]  /*13550*/  R2UR UR4, R14 ;  /* 0x000000000e0472ca */ /* 0x000fe400000e0000 */
[----:B------:R-:W-:-:S02]  /*13560*/  R2UR UR6, R12 ;  /* 0x000000000c0672ca */ /* 0x000fc400000e0000 */
[----:B------:R-:W-:Y:S02]  /*13570*/  R2UR UR7, R13 ;  /* 0x000000000d0772ca */ /* 0x000fe400000e0000 */
[----:B------:R-:W-:Y:S02]  /*13580*/  R2UR UR5, R15 ;  /* 0x000000000f0572ca */ /* 0x000fe400000e0000 */
[----:B0-----:R-:W-:Y:S01]  /*13590*/  SHF.R.U32.HI R57, RZ, 0x7, R57 ;  /* 0x00000007ff397819 */ /* 0x001fe20000011639 */
[----:B------:R-:W-:Y:S02]  /*135a0*/  WARPGROUP.DEPBAR.LE gsb0, 0x0 ;  /* 0x00008000000079c5 */ /* 0x000fe40000010000 */
[----:B------:R-:W-:Y:S01]  /*135b0*/  WARPGROUP.ARRIVE ;  /* 0x00000000000079c5 */ /* 0x000fe20000000000 */
[----:B------:R-:W-:Y:S01]  /*135c0*/  VIADD R58, R4, 0x800 ;  /* 0x00000800043a7836 */ /* 0x000fe20000000000 */
[----:B------:R-:W-:Y:S01]  /*135d0*/  R2UR UR9, R21 ;  /* 0x00000000150972ca */ /* 0x000fe200000e0000 */
[----:B------:R-:W-:Y:S01]  /*135e0*/  IMAD.MOV.U32 R13, RZ, RZ, R5 ;  /* 0x000000ffff0d7224 */ /* 0x000fe200078e0005 */
[----:B------:R-:W4:Y:S04]  /*135f0*/  LDL.64 R14, [R1+0x90] ;  /* 0x00009000010e7983 */ /* 0x000f280000100a00 */
[----:B------:R-:W-:Y:S01]  /*13600*/  HGMMA.64x64x16.F32.BF16 R24, gdesc[UR4], R24, gsb0 ;  /* 0x00e00000041879f0 */ /* 0x000fe20008001818 */
[----:B------:R-:W0:Y:S01]  /*13610*/  SHFL.IDX PT, R12, R57, RZ, 0x1f ;  /* 0x00001fff390c7589 */ /* 0x000e2200000e0000 */
[----:B------:R-:W-:Y:S01]  /*13620*/  R2UR UR11, R13 ;  /* 0x000000000d0b72ca */ /* 0x000fe200000e0000 */
[----:B------:R-:W-:-:S02]  /*13630*/  UMOV UR4, 0x1 ;  /* 0x0000000100047882 */ /* 0x000fc40000000000 */
[----:B------:R-:W-:Y:S01]  /*13640*/  UISETP.NE.U32.AND UP0, UPT, UR4, URZ, UPT ;  /* 0x0000003f0400728c */ /* 0x000fe2000bf05070 */
[----:B0-----:R-:W-:-:S04]  /*13650*/  ISETP.GT.AND P0, PT, R12, 0x7f, PT ;  /* 0x0000007f0c00780c */ /* 0x001fc80003f04270 */
[----:B------:R-:W-:-:S04]  /*13660*/  SEL R57, RZ, 0x2, !P0 ;  /* 0x00000002ff397807 */ /* 0x000fc80004000000 */
[----:B------:R-:W-:Y:S01]  /*13670*/  IADD3 R20, R20, 0x800, R57 ;  /* 0x0000080014147810 */ /* 0x000fe20007ffe039 */
[----:B------:R-:W-:-:S03]  /*13680*/  IMAD.IADD R12, R57, 0x1, R58 ;  /* 0x00000001390c7824 */ /* 0x000fc600078e023a */
[----:B------:R-:W-:Y:S02]  /*13690*/  R2UR UR8, R20 ;  /* 0x00000000140872ca */ /* 0x000fe400000e0000 */
[----:B------:R-:W-:Y:S01]  /*136a0*/  R2UR UR10, R12 ;  /* 0x000000000c0a72ca */ /* 0x000fe200000e0000 */
[----:B------:R-:W-:Y:S01]  /*136b0*/  IMAD.MOV.U32 R61, RZ, RZ, 0x4 ;  /* 0x00000004ff3d7424 */ /* 0x000fe200078e00ff */
[----:B------:R-:W4:Y:S01]  /*136c0*/  LDL.64 R12, [R1+0x90] ;  /* 0x00009000010c7983 */ /* 0x000f220000100a00 */
[----:B------:R-:W-:Y:S02]  /*136d0*/  WARPGROUP.DEPBAR.LE gsb0, 0x0 ;  /* 0x00008000000079c5 */ /* 0x000fe40000010000 */
[----:B------:R-:W-:-:S08]  /*136e0*/  WARPGROUP.ARRIVE ;  /* 0x00000000000079c5 */ /* 0x000fd00000000000 */
        /* <DEDUP_REMOVED lines=16> */
[----:B---3--:R-:W-:-:S02]  /*137f0*/  IADD3 R8, R61, 0x800, R8 ;  /* 0x000008003d087810 */ /* 0x008fc40007ffe008 */
[----:B------:R-:W-:Y:S02]  /*13800*/  R2UR UR7, R21 ;  /* 0x00000000150772ca */ /* 0x000fe400000e0000 */
[----:B------:R-:W-:Y:S02]  /*13810*/  R2UR UR6, R20 ;  /* 0x00000000140672ca */ /* 0x000fe400000e0000 */
[----:B------:R-:W-:Y:S02]  /*13820*/  R2UR UR4, R8 ;  /* 0x00000000080472ca */ /* 0x000fe400000e0000 */
[----:B------:R-:W-:Y:S01]  /*13830*/  R2UR UR5, R9 ;  /* 0x00000000090572ca */ /* 0x000fe200000e0000 */
[----:B------:R-:W-:Y:S01]  /*13840*/  IMAD.MOV.U32 R8, RZ, RZ, 0x28 ;  /* 0x00000028ff087424 */ /* 0x000fe200078e00ff */
[----:B------:R-:W3:Y:S01]  /*13850*/  LDL.64 R20, [R1+0x90] ;  /* 0x0000900001147983 */ /* 0x000ee20000100a00 */
        /* <DEDUP_REMOVED lines=125> */
[----:B------:R-:W-:-:S02]  /*14030*/  R2UR UR7, R11 ;  /* 0x000000000b0772ca */ /* 0x000fc400000e0000 */
[----:B------:R-:W-:Y:S01]  /*14040*/  R2UR UR4, R6 ;  /* 0x00000000060472ca */ /* 0x000fe200000e0000 */
[----:B------:R0:W5:Y:S01]  /*14050*/  LDL R11, [R1+0xc] ;  /* 0x00000c00010b7983 */ /* 0x0001620000100800 */
[----:B------:R-:W-:Y:S02]  /*14060*/  R2UR UR6, R10 ;  /* 0x000000000a0672ca */ /* 0x000fe400000e0000 */
[----:B------:R-:W-:Y:S01]  /*14070*/  R2UR UR5, R7 ;  /* 0x00000000070572ca */ /* 0x000fe200000e0000 */
[----:B------:R0:W5:Y:S01]  /*14080*/  LDL R10, [R1+0x1c0] ;  /* 0x0001c000010a7983 */ /* 0x0001620000100800 */
[----:B------:R-:W-:Y:S02]  /*14090*/  WARPGROUP.DEPBAR.LE gsb0, 0x0 ;  /* 0x00008000000079c5 */ /* 0x000fe40000010000 */
[----:B------:R-:W-:-:S09]  /*140a0*/  WARPGROUP.ARRIVE ;  /* 0x00000000000079c5 */ /* 0x000fd20000000000 */
        /* <DEDUP_REMOVED lines=74> */
.L_x_6358:
[----:B------:R-:W-:Y:S05]  /*14550*/  BSYNC B0 ;  /* 0x0000000000007941 */ /* 0x000fea0003800000 */
.L_x_6357:
[----:B------:R-:W2:Y:S02]  /*14560*/  LDL.64 R4, [R1+0x20] ;  /* 0x0000200001047983 */ /* 0x000ea40000100a00 */
[----:B--2---:R-:W-:-:S05]  /*14570*/  MOV R5, R4 ;  /* 0x0000000400057202 */ /* 0x004fca0000000f00 */
[----:B-----5:R-:W-:-:S05]  /*14580*/  IMAD R10, R10, 0x8, R5 ;  /* 0x000000080a0a7824 */ /* 0x020fca00078e0205 */
[----:B------:R-:W-:-:S04]  /*14590*/  PRMT R10, R11, 0x654, R10 ;  /* 0x000006540b0a7816 */ /* 0x000fc8000000000a */
[----:B------:R0:W-:Y:S01]  /*145a0*/  SYNCS.ARRIVE.TRANS64.RED.A1T0 RZ, [R10+URZ], RZ ;  /* 0x000000ff0aff79a7 */ /* 0x0001e2000810043f */
[----:B------:R-:W2:Y:S04]  /*145b0*/  LDL.64 R8, [R1+0x1e0] ;  /* 0x0001e00001087983 */ /* 0x000ea80000100a00 */
[----:B------:R-:W3:Y:S01]  /*145c0*/  LDL R13, [R1+0x200] ;  /* 0x00020000010d7983 */ /* 0x000ee20000100800 */
[----:B--2---:R-:W-:Y:S02]  /*145d0*/  FMNMX.FTZ R4, R24, R8, !PT ;  /* 0x0000000818047209 */ /* 0x004fe40007810000 */
        /* <DEDUP_REMOVED lines=32> */
[----:B------:R2:W-:Y:S04]  /*147e0*/  STL.64 [R1+0x1e0], R4 ;  /* 0x0001e00401007387 */ /* 0x0005e80000100a00 */
[----:B------:R-:W4:Y:S01]  /*147f0*/  LDL R20, [R1+0x1e4] ;  /* 0x0001e40001147983 */ /* 0x000f220000100800 */
[----:B-1----:R-:W-:-:S03]  /*14800*/  FMNMX.FTZ R3, R4, R3, !PT ;  /* 0x0000000304037209 */ /* 0x002fc60007810000 */
[----:B--2---:R-:W2:Y:S04]  /*14810*/  LDL.64 R4, [R1+0xb8] ;  /* 0x0000b80001047983 */ /* 0x004ea80000100a00 */
[----:B------:R-:W0:Y:S02]  /*14820*/  SHFL.BFLY PT, R6, R3, 0x1, 0x1f ;  /* 0x0c201f0003067f89 */ /* 0x000e2400000e0000 */
[----:B0-----:R-:W-:Y:S02]  /*14830*/  FMNMX.FTZ R10, R3, R6, !PT ;  /* 0x00000006030a7209 */ /* 0x001fe40007810000 */
[----:B------:R-:W2:Y:S04]  /*14840*/  LDL.64 R6, [R1+0x1f0] ;  /* 0x0001f00001067983 */ /* 0x000ea80000100a00 */
[----:B------:R-:W-:Y:S04]  /*14850*/  STL [R1+0x1e0], R10 ;  /* 0x0001e00a01007387 */ /* 0x000fe80000100800 */
[----:B------:R-:W3:Y:S04]  /*14860*/  LDL R15, [R1+0x1e0] ;  /* 0x0001e000010f7983 */ /* 0x000ee80000100800 */
[----:B----4-:R-:W0:Y:S02]  /*14870*/  SHFL.BFLY PT, R11, R20, 0x2, 0x1f ;  /* 0x0c401f00140b7f89 */ /* 0x010e2400000e0000 */
[----:B0-----:R-:W-:-:S05]  /*14880*/  FMNMX.FTZ R11, R11, R20, !PT ;  /* 0x000000140b0b7209 */ /* 0x001fca0007810000 */
[----:B------:R-:W0:Y:S02]  /*14890*/  SHFL.BFLY PT, R12, R11, 0x1, 0x1f ;  /* 0x0c201f000b0c7f89 */ /* 0x000e2400000e0000 */
[----:B0-----:R-:W-:Y:S01]  /*148a0*/  FMNMX.FTZ R12, R11, R12, !PT ;  /* 0x0000000c0b0c7209 */ /* 0x001fe20007810000 */
[----:B---3--:R-:W-:-:S04]  /*148b0*/  FADD.FTZ R8, R8, -R15 ;  /* 0x8000000f08087221 */ /* 0x008fc80000010000 */
[----:B------:R-:W-:Y:S01]  /*148c0*/  FADD.FTZ R14, R9, -R12 ;  /* 0x8000000c090e7221 */ /* 0x000fe20000010000 */
[----:B------:R-:W-:-:S03]  /*148d0*/  FMUL.FTZ R8, R8, R13 ;  /* 0x0000000d08087220 */ /* 0x000fc60000410000 */
[----:B------:R-:W-:Y:S01]  /*148e0*/  FMUL.FTZ R14, R13, R14 ;  /* 0x0000000e0d0e7220 */ /* 0x000fe20000410000 */
[----:B------:R-:W2:Y:S08]  /*148f0*/  MUFU.EX2 R111, R8 ;  /* 0x00000008006f7308 */ /* 0x000eb00000000800 */
[----:B------:R-:W0:Y:S01]  /*14900*/  MUFU.EX2 R112, R14 ;  /* 0x0000000e00707308 */ /* 0x000e220000000800 */
[----:B------:R1:W-:Y:S01]  /*14910*/  STL [R1+0x1e4], R12 ;  /* 0x0001e40c01007387 */ /* 0x0003e20000100800 */
[----:B--2---:R-:W-:Y:S01]  /*14920*/  FMUL.FTZ R6, R111, R6 ;  /* 0x000000066f067220 */ /* 0x004fe20000410000 */
        /* <DEDUP_REMOVED lines=15> */
.L_x_6360:
[----:B------:R-:W-:Y:S05]  /*14a20*/  BSYNC B0 ;  /* 0x0000000000007941 */ /* 0x000fea0003800000 */
.L_x_6359:
        /* <DEDUP_REMOVED lines=9> */
.L_x_6362:
[----:B------:R-:W-:Y:S05]  /*14ac0*/  BSYNC B0 ;  /* 0x0000000000007941 */ /* 0x000fea0003800000 */
.L_x_6361:
        /* <DEDUP_REMOVED lines=30> */
[----:B------:R-:W4:Y:S01]  /*14cb0*/  LDL R144, [R1+0x1c0] ;  /* 0x0001c00001907983 */ /* 0x000f220000100800 */
[----:B--2---:R-:W-:-:S04]  /*14cc0*/  FMUL.FTZ R62, R62, R65 ;  /* 0x000000413e3e7220 */ /* 0x004fc80000410000 */
[-CC-:B------:R-:W-:Y:S01]  /*14cd0*/  FFMA.FTZ R160, R24, R65.reuse, -R62.reuse ;  /* 0x0000004118a07223 */ /* 0x180fe2000001083e */
[-CC-:B------:R-:W-:Y:S02]  /*14ce0*/  FFMA.FTZ R108, R25, R65.reuse, -R62.reuse ;  /* 0x00000041196c7223 */ /* 0x180fe4000001083e */
[----:B------:R-:W2:Y:S01]  /*14cf0*/  LDL.64 R24, [R1+0x238] ;  /* 0x0002380001187983 */ /* 0x000ea20000100a00 */
[-C--:B------:R-:W-:Y:S01]  /*14d00*/  FFMA.FTZ R166, R36, R65.reuse, -R62 ;  /* 0x0000004124a67223 */ /* 0x080fe2000001083e */
[----:B------:R-:W-:-:S04]  /*14d10*/  FMUL.FTZ R36, R63, R65 ;  /* 0x000000413f247220 */ /* 0x000fc80000410000 */
[-CC-:B------:R-:W-:Y:S01]  /*14d20*/  FFMA.FTZ R161, R26, R65.reuse, -R36.reuse ;  /* 0x000000411aa17223 */ /* 0x180fe20000010824 */
[-CC-:B------:R-:W-:Y:S01]  /*14d30*/  FFMA.FTZ R130, R27, R65.reuse, -R36.reuse ;  /* 0x000000411b827223 */ /* 0x180fe20000010824 */
[----:B------:R-:W3:Y:S01]  /*14d40*/  MUFU.EX2 R160, R160 ;  /* 0x000000a000a07308 */ /* 0x000ee20000000800 */
[-C--:B------:R-:W-:Y:S01]  /*14d50*/  FFMA.FTZ R163, R30, R65.reuse, -R36 ;  /* 0x000000411ea37223 */ /* 0x080fe20000010824 */
[-C--:B------:R-:W-:Y:S01]  /*14d60*/  FFMA.FTZ R162, R28, R65.reuse, -R62 ;  /* 0x000000411ca27223 */ /* 0x080fe2000001083e */
[-C--:B------:R-:W-:Y:S01]  /*14d70*/  FFMA.FTZ R131, R31, R65.reuse, -R36 ;  /* 0x000000411f837223 */ /* 0x080fe20000010824 */
[----:B------:R-:W-:-:S04]  /*14d80*/  FFMA.FTZ R109, R29, R65, -R62 ;  /* 0x000000411d6d7223 */ /* 0x000fc8000001083e */
[----:B------:R-:W-:Y:S01]  /*14d90*/  MUFU.EX2 R108, R108 ;  /* 0x0000006c006c7308 */ /* 0x000fe20000000800 */
[-C--:B------:R-:W-:Y:S01]  /*14da0*/  FFMA.FTZ R165, R34, R65.reuse, -R36 ;  /* 0x0000004122a57223 */ /* 0x080fe20000010824 */
[-C--:B------:R-:W-:Y:S01]  /*14db0*/  FFMA.FTZ R164, R32, R65.reuse, -R62 ;  /* 0x0000004120a47223 */ /* 0x080fe2000001083e */
[-C--:B------:R-:W-:Y:S01]  /*14dc0*/  FFMA.FTZ R128, R35, R65.reuse, -R36 ;  /* 0x0000004123807223 */ /* 0x080fe20000010824 */
[-C--:B------:R-:W-:Y:S01]  /*14dd0*/  FFMA.FTZ R110, R33, R65.reuse, -R62 ;  /* 0x00000041216e7223 */ /* 0x080fe2000001083e */
[-CC-:B------:R-:W-:Y:S01]  /*14de0*/  FFMA.FTZ R167, R38, R65.reuse, -R36.reuse ;  /* 0x0000004126a77223 */ /* 0x180fe20000010824 */
[-C--:B------:R-:W-:Y:S01]  /*14df0*/  FFMA.FTZ R129, R39, R65.reuse, -R36 ;  /* 0x0000004127817223 */ /* 0x080fe20000010824 */
[-C--:B------:R-:W-:Y:S01]  /*14e00*/  FFMA.FTZ R124, R37, R65.reuse, -R62 ;  /* 0x00000041257c7223 */ /* 0x080fe2000001083e */
[----:B------:R-:W0:Y:S01]  /*14e10*/  MUFU.EX2 R161, R161 ;  /* 0x000000a100a17308 */ /* 0x000e220000000800 */
[-C--:B------:R-:W-:Y:S01]  /*14e20*/  FFMA.FTZ R173, R42, R65.reuse, -R36 ;  /* 0x000000412aad7223 */ /* 0x080fe20000010824 */
[----:B------:R-:W-:-:S06]  /*14e30*/  FFMA.FTZ R172, R40, R65, -R62 ;  /* 0x0000004128ac7223 */ /* 0x000fcc000001083e */
        /* <DEDUP_REMOVED lines=10> */
[-CC-:B------:R-:W-:Y:S01]  /*14ee0*/  FFMA.FTZ R191, R49, R65.reuse, -R62.reuse ;  /* 0x0000004131bf7223 */ /* 0x180fe2000001083e */
[-C--:B------:R-:W-:Y:S01]  /*14ef0*/  FFMA.FTZ R170, R52, R65.reuse, -R62 ;  /* 0x0000004134aa7223 */ /* 0x080fe2000001083e */
[----:B---3--:R-:W-:Y:S01]  /*14f00*/  FADD.FTZ R3, R160, R8 ;  /* 0x00000008a0037221 */ /* 0x008fe20000010000 */
[-C--:B------:R-:W-:Y:S01]  /*14f10*/  FFMA.FTZ R171, R54, R65.reuse, -R36 ;  /* 0x0000004136ab7223 */ /* 0x080fe20000010824 */
[----:B------:R-:W-:Y:S01]  /*14f20*/  FFMA.FTZ R190, R53, R65, -R62 ;  /* 0x0000004135be7223 */ /* 0x000fe2000001083e */
[C---:B----4-:R-:W-:Y:S01]  /*14f30*/  FMUL.FTZ R105, R111.reuse, R103 ;  /* 0x000000676f697220 */ /* 0x050fe20000410000 */
        /* <DEDUP_REMOVED lines=10> */
[C---:B------:R-:W-:Y:S01]  /*14fe0*/  FMUL.FTZ R59, R111.reuse, R59 ;  /* 0x0000003b6f3b7220 */ /* 0x040fe20000410000 */
[C---:B------:R-:W-:Y:S01]  /*14ff0*/  FMUL.FTZ R58, R111.reuse, R58 ;  /* 0x0000003a6f3a7220 */ /* 0x040fe20000410000 */
[C---:B------:R-:W-:Y:S01]  /*15000*/  FMUL.FTZ R115, R111.reuse, R57 ;  /* 0x000000396f737220 */ /* 0x040fe20000410000 */
[C---:B------:R-:W-:Y:S01]  /*15010*/  FMUL.FTZ R114, R111.reuse, R56 ;  /* 0x000000386f727220 */ /* 0x040fe20000410000 */
[C---:B------:R-:W-:Y:S01]  /*15020*/  FMUL.FTZ R61, R111.reuse, R61 ;  /* 0x0000003d6f3d7220 */ /* 0x040fe20000410000 */
[C---:B------:R-:W-:Y:S01]  /*15030*/  FMUL.FTZ R60, R111.reuse, R60 ;  /* 0x0000003c6f3c7220 */ /* 0x040fe20000410000 */
[----:B------:R-:W0:Y:S01]  /*15040*/  MUFU.EX2 R131, R131 ;  /* 0x0000008300837308 */ /* 0x000e220000000800 */
[C---:B------:R-:W-:Y:S01]  /*15050*/  FMUL.FTZ R15, R111.reuse, R15 ;  /* 0x0000000f6f0f7220 */ /* 0x040fe20000410000 */
[C---:B------:R-:W-:Y:S01]  /*15060*/  FMUL.FTZ R14, R111.reuse, R14 ;  /* 0x0000000e6f0e7220 */ /* 0x040fe20000410000 */
[C---:B------:R-:W-:Y:S01]  /*15070*/  FMUL.FTZ R21, R111.reuse, R21 ;  /* 0x000000156f157220 */ /* 0x040fe20000410000 */
[C---:B------:R-:W-:Y:S01]  /*15080*/  FMUL.FTZ R20, R111.reuse, R20 ;  /* 0x000000146f147220 */ /* 0x040fe20000410000 */
[C---:B------:R-:W-:Y:S01]  /*15090*/  FMUL.FTZ R117, R111.reuse, R13 ;  /* 0x0000000d6f757220 */ /* 0x040fe20000410000 */
[----:B------:R-:W-:Y:S01]  /*150a0*/  FMUL.FTZ R116, R111, R12 ;  /* 0x0000000c6f747220 */ /* 0x000fe20000410000 */
[----:B------:R-:W-:Y:S01]  /*150b0*/  FMUL.FTZ R119, R112, R11 ;  /* 0x0000000b70777220 */ /* 0x000fe20000410000 */
[----:B------:R-:W0:Y:S01]  /*150c0*/  MUFU.EX2 R109, R109 ;  /* 0x0000006d006d7308 */ /* 0x000e220000000800 */
[----:B-1----:R-:W-:Y:S01]  /*150d0*/  FADD.FTZ R28, R130, R9 ;  /* 0x00000009821c7221 */ /* 0x002fe20000010000 */
[----:B------:R-:W-:Y:S01]  /*150e0*/  FADD.FTZ R3, R108, R3 ;  /* 0x000000036c037221 */ /* 0x000fe20000010000 */
[C---:B------:R-:W-:Y:S01]  /*150f0*/  FMUL.FTZ R118, R112.reuse, R10 ;  /* 0x0000000a70767220 */ /* 0x040fe20000410000 */
[C---:B------:R-:W-:Y:S01]  /*15100*/  FMUL.FTZ R7, R112.reuse, R7 ;  /* 0x0000000770077220 */ /* 0x040fe20000410000 */
[----:B------:R-:W-:Y:S01]  /*15110*/  FMUL.FTZ R6, R112, R6 ;  /* 0x0000000670067220 */ /* 0x000fe20000410000 */
[----:B------:R-:W2:Y:S02]  /*15120*/  LDL.64 R26, [R1+0x2b0] ;  /* 0x0002b000011a7983 */ /* 0x000ea40000100a00 */
[----:B------:R-:W1:Y:S02]  /*15130*/  MUFU.EX2 R165, R165 ;  /* 0x000000a500a57308 */ /* 0x000e640000000800 */
[----:B------:R-:W2:Y:S06]  /*15140*/  LDL.64 R30, [R1+0x2d0] ;  /* 0x0002d000011e7983 */ /* 0x000eac0000100a00 */
[----:B------:R-:W1:Y:S01]  /*15150*/  MUFU.EX2 R164, R164 ;  /* 0x000000a400a47308 */ /* 0x000e620000000800 */
[----:B---3--:R-:W-:Y:S01]  /*15160*/  FADD.FTZ R28, R163, R28 ;  /* 0x0000001ca31c7221 */ /* 0x008fe20000010000 */
[----:B----4-:R-:W-:Y:S01]  /*15170*/  FADD.FTZ R8, R162, R3 ;  /* 0x00000003a2087221 */ /* 0x010fe20000010000 */
[----:B------:R-:W3:Y:S05]  /*15180*/  LDL.64 R32, [R1+0x2e0] ;  /* 0x0002e00001207983 */ /* 0x000eea0000100a00 */
[----:B------:R-:W4:Y:S08]  /*15190*/  MUFU.EX2 R128, R128 ;  /* 0x0000008000807308 */ /* 0x000f300000000800 */
[----:B------:R-:W4:Y:S01]  /*151a0*/  MUFU.EX2 R110, R110 ;  /* 0x0000006e006e7308 */ /* 0x000f220000000800 */
[----:B0-----:R-:W-:Y:S01]  /*151b0*/  FADD.FTZ R28, R131, R28 ;  /* 0x0000001c831c7221 */ /* 0x001fe20000010000 */
[----:B------:R-:W-:Y:S01]  /*151c0*/  FADD.FTZ R3, R109, R8 ;  /* 0x000000086d037221 */ /* 0x000fe20000010000 */
[----:B------:R-:W3:Y:S04]  /*151d0*/  LDL.64 R52, [R1+0x390] ;  /* 0x0003900001347983 */ /* 0x000ee80000100a00 */
[----:B------:R-:W3:Y:S01]  /*151e0*/  LDL.64 R38, [R1+0x298] ;  /* 0x0002980001267983 */ /* 0x000ee20000100a00 */
[----:B------:R-:W0:Y:S01]  /*151f0*/  MUFU.EX2 R167, R167 ;  /* 0x000000a700a77308 */ /* 0x000e220000000800 */
[----:B-1----:R-:W-:Y:S01]  /*15200*/  FADD.FTZ R9, R165, R28 ;  /* 0x0000001ca5097221 */ /* 0x002fe20000010000 */
[----:B------:R-:W-:Y:S01]  /*15210*/  FADD.FTZ R3, R164, R3 ;  /* 0x00000003a4037221 */ /* 0x000fe20000010000 */
[----:B------:R-:W3:Y:S05]  /*15220*/  LDL.64 R62, [R1+0x3c0] ;  /* 0x0003c000013e7983 */ /* 0x000eea0000100a00 */
[----:B------:R-:W1:Y:S08]  /*15230*/  MUFU.EX2 R129, R129 ;  /* 0x0000008100817308 */ /* 0x000e700000000800 */
[----:B------:R-:W1:Y:S01]  /*15240*/  MUFU.EX2 R124, R124 ;  /* 0x0000007c007c7308 */ /* 0x000e620000000800 */
[----:B----4-:R-:W-:Y:S01]  /*15250*/  FADD.FTZ R8, R128, R9 ;  /* 0x0000000980087221 */ /* 0x010fe20000010000 */
[----:B------:R-:W-:Y:S01]  /*15260*/  FADD.FTZ R9, R110, R3 ;  /* 0x000000036e097221 */ /* 0x000fe20000010000 */
[----:B------:R-:W4:Y:S04]  /*15270*/  LDL.64 R42, [R1+0x3e0] ;  /* 0x0003e000012a7983 */ /* 0x000f280000100a00 */
[----:B------:R-:W4:Y:S01]  /*15280*/  LDL.64 R40, [R1+0x288] ;  /* 0x0002880001287983 */ /* 0x000f220000100a00 */
[----:B------:R-:W1:Y:S08]  /*15290*/  MUFU.EX2 R173, R173 ;  /* 0x000000ad00ad7308 */ /* 0x000e700000000800 */
[----:B------:R-:W1:Y:S01]  /*152a0*/  MUFU.EX2 R172, R172 ;  /* 0x000000ac00ac7308 */ /* 0x000e620000000800 */
[----:B0-----:R-:W-:Y:S01]  /*152b0*/  FADD.FTZ R8, R167, R8 ;  /* 0x00000008a7087221 */ /* 0x001fe20000010000 */
[----:B------:R-:W-:-:S06]  /*152c0*/  FADD.FTZ R9, R166, R9 ;  /* 0x00000009a6097221 */ /* 0x000fcc0000010000 */
[----:B------:R-:W-:Y:S08]  /*152d0*/  MUFU.EX2 R125, R125 ;  /* 0x0000007d007d7308 */ /* 0x000ff00000000800 */
[----:B------:R-:W0:Y:S01]  /*152e0*/  MUFU.EX2 R127, R127 ;  /* 0x0000007f007f7308 */ /* 0x000e220000000800 */
[----:B-1----:R-:W-:Y:S01]  /*152f0*/  FADD.FTZ R8, R129, R8 ;  /* 0x0000000881087221 */ /* 0x002fe20000010000 */
[----:B------:R-:W-:-:S06]  /*15300*/  FADD.FTZ R9, R124, R9 ;  /* 0x000000097c097221 */ /* 0x000fcc0000010000 */
[----:B------:R-:W-:Y:S01]  /*15310*/  MUFU.EX2 R174, R174 ;  /* 0x000000ae00ae7308 */ /* 0x000fe20000000800 */
[----:B------:R-:W-:-:S07]  /*15320*/  FFMA.FTZ R3, R51, R65, -R36 ;  /* 0x0000004133037223 */ /* 0x000fce0000010824 */
[----:B------:R-:W1:Y:S01]  /*15330*/  MUFU.EX2 R126, R126 ;  /* 0x0000007e007e7308 */ /* 0x000e620000000800 */
[----:B------:R-:W-:Y:S01]  /*15340*/  FADD.FTZ R34, R173, R8 ;  /* 0x00000008ad227221 */ /* 0x000fe20000010000 */
[----:B------:R-:W-:Y:S01]  /*15350*/  FADD.FTZ R8, R172, R9 ;  /* 0x00000009ac087221 */ /* 0x000fe20000010000 */
[----:B------:R-:W4:Y:S04]  /*15360*/  LDL.64 R48, [R1+0x248] ;  /* 0x0002480001307983 */ /* 0x000f280000100a00 */
[----:B------:R-:W4:Y:S01]  /*15370*/  LDL.64 R46, [R1+0x258] ;  /* 0x00025800012e7983 */ /* 0x000f220000100a00 */
[----:B------:R-:W-:Y:S03]  /*15380*/  MUFU.EX2 R113, R113 ;  /* 0x0000007100717308 */ /* 0x000fe60000000800 */
[----:B------:R-:W4:Y:S05]  /*15390*/  LDL.64 R44, [R1+0x268] ;  /* 0x00026800012c7983 */ /* 0x000f2a0000100a00 */
[----:B------:R-:W1:Y:S01]  /*153a0*/  MUFU.EX2 R175, R175 ;  /* 0x000000af00af7308 */ /* 0x000e620000000800 */
[----:B0-----:R-:W-:Y:S01]  /*153b0*/  FADD.FTZ R35, R127, R34 ;  /* 0x000000227f237221 */ /* 0x001fe20000010000 */
[----:B------:R-:W-:-:S06]  /*153c0*/  FADD.FTZ R9, R125, R8 ;  /* 0x000000087d097221 */ /* 0x000fcc0000010000 */
[----:B------:R-:W-:Y:S01]  /*153d0*/  MUFU.EX2 R168, R168 ;  /* 0x000000a800a87308 */ /* 0x000fe20000000800 */
[----:B------:R-:W-:-:S07]  /*153e0*/  FFMA.FTZ R8, R55, R65, -R36 ;  /* 0x0000004137087223 */ /* 0x000fce0000010824 */
[----:B------:R-:W0:Y:S01]  /*153f0*/  MUFU.EX2 R169, R169 ;  /* 0x000000a900a97308 */ /* 0x000e220000000800 */
[----:B-1----:R-:W-:Y:S01]  /*15400*/  FADD.FTZ R36, R126, R35 ;  /* 0x000000237e247221 */ /* 0x002fe20000010000 */
[----:B------:R-:W-:-:S06]  /*15410*/  FADD.FTZ R34, R174, R9 ;  /* 0x00000009ae227221 */ /* 0x000fcc0000010000 */
[----:B------:R-:W1:Y:S08]  /*15420*/  MUFU.EX2 R191, R191 ;  /* 0x000000bf00bf7308 */ /* 0x000e700000000800 */
[----:B------:R-:W-:Y:S08]  /*15430*/  MUFU.EX2 R170, R170 ;  /* 0x000000aa00aa7308 */ /* 0x000ff00000000800 */
[----:B------:R-:W-:Y:S08]  /*15440*/  MUFU.EX2 R171, R171 ;  /* 0x000000ab00ab7308 */ /* 0x000ff00000000800 */
[----:B------:R-:W-:Y:S01]  /*15450*/  MUFU.EX2 R190, R190 ;  /* 0x000000be00be7308 */ /* 0x000fe20000000800 */
[C---:B------:R-:W-:Y:S01]  /*15460*/  FMUL.FTZ R103, R111.reuse, R99 ;  /* 0x000000636f677220 */ /* 0x040fe20000410000 */
[----:B------:R-:W-:Y:S01]  /*15470*/  FMUL.FTZ R102, R111, R98 ;  /* 0x000000626f667220 */ /* 0x000fe20000410000 */
[----:B------:R-:W4:Y:S04]  /*15480*/  LDL.64 R28, [R1+0x2c0] ;  /* 0x0002c000011c7983 */ /* 0x000f280000100a00 */
[----:B------:R-:W4:Y:S01]  /*15490*/  LDL.64 R50, [R1+0x3f0] ;  /* 0x0003f00001327983 */ /* 0x000f220000100a00 */
[----:B------:R-:W1:Y:S01]  /*154a0*/  MUFU.EX2 R3, R3 ;  /* 0x0000000300037308 */ /* 0x000e620000000800 */
[----:B------:R-:W-:Y:S01]  /*154b0*/  FADD.FTZ R36, R175, R36 ;  /* 0x00000024af247221 */ /* 0x000fe20000010000 */
[----:B------:R-:W-:Y:S01]  /*154c0*/  FADD.FTZ R9, R113, R34 ;  /* 0x0000002271097221 */ /* 0x000fe20000010000 */
[----:B------:R-:W4:Y:S04]  /*154d0*/  LDL.64 R64, [R1+0x3b0] ;  /* 0x0003b00001407983 */ /* 0x000f280000100a00 */
[----:B------:R-:W4:Y:S01]  /*154e0*/  LDL.64 R54, [R1+0x3d0] ;  /* 0x0003d00001367983 */ /* 0x000f220000100a00 */
[----:B------:R-:W1:Y:S01]  /*154f0*/  MUFU.EX2 R8, R8 ;  /* 0x0000000800087308 */ /* 0x000e620000000800 */
[----:B0-----:R-:W-:Y:S01]  /*15500*/  FADD.FTZ R36, R169, R36 ;  /* 0x00000024a9247221 */ /* 0x001fe20000010000 */
[----:B------:R-:W-:Y:S01]  /*15510*/  FADD.FTZ R34, R168, R9 ;  /* 0x00000009a8227221 */ /* 0x000fe20000010000 */
[----:B------:R-:W4:Y:S03]  /*15520*/  LDL.64 R90, [R1+0x2b8] ;  /* 0x0002b800015a7983 */ /* 0x000f260000100a00 */
[----:B-1----:R-:W-:Y:S01]  /*15530*/  FADD.FTZ R9, R191, R34 ;  /* 0x00000022bf097221 */ /* 0x002fe20000010000 */
[----:B------:R-:W4:Y:S01]  /*15540*/  LDL.64 R98, [R1+0x2f8] ;  /* 0x0002f80001627983 */ /* 0x000f220000100a00 */
[----:B------:R-:W-:-:S02]  /*15550*/  FADD.FTZ R36, R3, R36 ;  /* 0x0000002403247221 */ /* 0x000fc40000010000 */
[----:B------:R-:W-:Y:S01]  /*15560*/  FADD.FTZ R9, R170, R9 ;  /* 0x00000009aa097221 */ /* 0x000fe20000010000 */
[----:B------:R-:W4:Y:S01]  /*15570*/  LDL.64 R100, [R1+0x308] ;  /* 0x0003080001647983 */ /* 0x000f220000100a00 */
[----:B------:R-:W-:Y:S02]  /*15580*/  FADD.FTZ R35, R171, R36 ;  /* 0x00000024ab237221 */ /* 0x000fe40000010000 */
[----:B------:R-:W-:Y:S01]  /*15590*/  FADD.FTZ R34, R190, R9 ;  /* 0x00000009be227221 */ /* 0x000fe20000010000 */
[----:B------:R-:W4:Y:S01]  /*155a0*/  LDL.64 R36, [R1+0x2a8] ;  /* 0x0002a80001247983 */ /* 0x000f220000100a00 */
[----:B------:R-:W-:-:S03]  /*155b0*/  FADD.FTZ R35, R8, R35 ;  /* 0x0000002308237221 */ /* 0x000fc60000010000 */
[----:B------:R-:W4:Y:S04]  /*155c0*/  LDL.64 R56, [R1+0x348] ;  /* 0x0003480001387983 */ /* 0x000f280000100a00 */
[----:B------:R0:W-:Y:S01]  /*155d0*/  STL.64 [R1+0x1f0], R34 ;  /* 0x0001f02201007387 */ /* 0x0001e20000100a00 */
[----:B------:R-:W-:Y:S06]  /*155e0*/  BAR.SYNC.DEFER_BLOCKING 0xf, 0x100 ;  /* 0x03c4000000007b1d */ /* 0x000fec0000010000 */
[----:B0-----:R-:W4:Y:S04]  /*155f0*/  LDL.64 R34, [R1+0x278] ;  /* 0x0002780001227983 */ /* 0x001f280000100a00 */
[----:B------:R-:W4:Y:S04]  /*15600*/  LDL.64 R12, [R1+0x388] ;  /* 0x00038800010c7983 */ /* 0x000f280000100a00 */
[----:B------:R-:W4:Y:S01]  /*15610*/  LDL.64 R10, [R1+0x3c8] ;  /* 0x0003c800010a7983 */ /* 0x000f220000100a00 */
[C---:B--2---:R-:W-:Y:S01]  /*15620*/  FMUL.FTZ R123, R112.reuse, R25 ;  /* 0x00000019707b7220 */ /* 0x044fe20000410000 */
[----:B------:R-:W-:-:S02]  /*15630*/  FMUL.FTZ R122, R112, R24 ;  /* 0x00000018707a7220 */ /* 0x000fc40000410000 */
[----:B------:R-:W2:Y:S04]  /*15640*/  LDL.64 R24, [R1+0x3d8] ;  /* 0x0003d80001187983 */ /* 0x000ea80000100a00 */
[----:B------:R-:W2:Y:S04]  /*15650*/  LD.E.64 R88, desc[UR36][R4.64+0x8] ;  /* 0x0000082404587980 */ /* 0x000ea8000c101b00 */
[----:B------:R-:W2:Y:S04]  /*15660*/  LD.E.64 R4, desc[UR36][R4.64] ;  /* 0x0000002404047980 */ /* 0x000ea8000c101b00 */
[----:B------:R-:W-:Y:S04]  /*15670*/  STL.64 [R1+0x400], R94 ;  /* 0x0004005e01007387 */ /* 0x000fe80000100a00 */
[----:B------:R0:W-:Y:S04]  /*15680*/  STL.64 [R1+0x408], R92 ;  /* 0x0004085c01007387 */ /* 0x0001e80000100a00 */
[----:B------:R-:W-:Y:S04]  /*15690*/  STL.64 [R1+0x210], R104 ;  /* 0x0002106801007387 */ /* 0x000fe80000100a00 */
[----:B------:R1:W-:Y:S04]  /*156a0*/  STL.64 [R1+0x220], R102 ;  /* 0x0002206601007387 */ /* 0x0003e80000100a00 */
[----:B------:R1:W-:Y:S04]  /*156b0*/  STL.64 [R1+0x230], R106 ;  /* 0x0002306a01007387 */ /* 0x0003e80000100a00 */
[----:B------:R1:W-:Y:S04]  /*156c0*/  STL.64 [R1+0x240], R58 ;  /* 0x0002403a01007387 */ /* 0x0003e80000100a00 */
[----:B------:R-:W-:Y:S04]  /*156d0*/  STL.64 [R1+0x250], R114 ;  /* 0x0002507201007387 */ /* 0x000fe80000100a00 */
[----:B------:R1:W-:Y:S04]  /*156e0*/  STL.64 [R1+0x260], R60 ;  /* 0x0002603c01007387 */ /* 0x0003e80000100a00 */
[----:B------:R1:W-:Y:S04]  /*156f0*/  STL.64 [R1+0x270], R14 ;  /* 0x0002700e01007387 */ /* 0x0003e80000100a00 */
[----:B------:R1:W-:Y:S04]  /*15700*/  STL.64 [R1+0x280], R20 ;  /* 0x0002801401007387 */ /* 0x0003e80000100a00 */
[----:B------:R1:W-:Y:S04]  /*15710*/  STL.64 [R1+0x290], R116 ;  /* 0x0002907401007387 */ /* 0x0003e80000100a00 */
[----:B------:R1:W-:Y:S04]  /*15720*/  STL.64 [R1+0x228], R118 ;  /* 0x0002287601007387 */ /* 0x0003e80000100a00 */
[----:B------:R3:W-:Y:S04]  /*15730*/  STL.64 [R1+0x238], R122 ;  /* 0x0002387a01007387 */ /* 0x0007e80000100a00 */
[----:B0-----:R-:W2:Y:S04]  /*15740*/  LDL.64 R92, [R1+0x2c8] ;  /* 0x0002c800015c7983 */ /* 0x001ea80000100a00 */
[----:B------:R-:W2:Y:S04]  /*15750*/  LDL.64 R94, [R1+0x2d8] ;  /* 0x0002d800015e7983 */ /* 0x000ea80000100a00 */
[----:B-1----:R-:W2:Y:S04]  /*15760*/  LDL.64 R102, [R1+0x318] ;  /* 0x0003180001667983 */ /* 0x002ea80000100a00 */
        /* <DEDUP_REMOVED lines=9> */
[----:B---3--:R-:W3:Y:S04]  /*15800*/  LDL.64 R122, [R1+0x3f8] ;  /* 0x0003f800017a7983 */ /* 0x008ee80000100a00 */
[----:B------:R0:W-:Y:S04]  /*15810*/  STL.64 [R1+0x218], R6 ;  /* 0x0002180601007387 */ /* 0x0001e80000100a00 */
        /* <DEDUP_REMOVED lines=11> */
[----:B------:R-:W3:Y:S01]  /*158d0*/  LDL R143, [R1+0x23c] ;  /* 0x00023c00018f7983 */ /* 0x000ee20000100800 */
        /* <DEDUP_REMOVED lines=48> */
[----:B------:R-:W-:Y:S04]  /*15be0*/  STL.64 [R1+0x2a0], R120 ;  /* 0x0002a07801007387 */ /* 0x000fe80000100a00 */
[----:B------:R-:W-:Y:S04]  /*15bf0*/  STL.64 [R1+0x2b0], R26 ;  /* 0x0002b01a01007387 */ /* 0x000fe80000100a00 */
[----:B------:R-:W-:Y:S04]  /*15c00*/  STL.64 [R1+0x2d0], R30 ;  /* 0x0002d01e01007387 */ /* 0x000fe80000100a00 */
[----:B------:R-:W-:Y:S04]  /*15c10*/  STL.64 [R1+0x2e0], R32 ;  /* 0x0002e02001007387 */ /* 0x000fe80000100a00 */
        /* <DEDUP_REMOVED lines=28> */
[C---:B--2---:R-:W-:Y:S01]  /*15de0*/  FMUL.FTZ R25, R112.reuse, R25 ;  /* 0x0000001970197220 */ /* 0x044fe20000410000 */
[----:B------:R-:W-:Y:S01]  /*15df0*/  FMUL.FTZ R24, R112, R24 ;  /* 0x0000001870187220 */ /* 0x000fe20000410000 */
[----:B------:R-:W-:Y:S01]  /*15e00*/  STL.64 [R1+0x320], R78 ;  /* 0x0003204e01007387 */ /* 0x000fe20000100a00 */
[----:B------:R-:W-:-:S03]  /*15e10*/  MOV R9, R88 ;  /* 0x0000005800097202 */ /* 0x000fc60000000f00 */
        /* <DEDUP_REMOVED lines=39> */
[C---:B---3--:R-:W-:Y:S01]  /*16090*/  FMUL.FTZ R123, R112.reuse, R123 ;  /* 0x0000007b707b7220 */ /* 0x048fe20000410000 */
        /* <DEDUP_REMOVED lines=39> */
[----:B0-----:R-:W4:Y:S04]  /*16310*/  LDL.64 R6, [R1+0x88] ;  /* 0x0000880001067983 */ /* 0x001f280000100a00 */
        /* <DEDUP_REMOVED lines=116> */
[----:B------:R-:W-:Y:S01]  /*16a60*/  IMAD R6, R144, 0x1000, R6 ;  /* 0x0000100090067824 */ /* 0x000fe200078e0206 */
[----:B------:R-:W-:-:S02]  /*16a70*/  F2FP.BF16.F32.PACK_AB R160, R108, R160 ;  /* 0x000000a06ca0723e */ /* 0x000fc400000010ff */
[----:B------:R-:W-:Y:S01]  /*16a80*/  STL [R1+0x240], R10 ;  /* 0x0002400a01007387 */ /* 0x000fe20000100800 */
[----:B------:R-:W-:Y:S02]  /*16a90*/  F2FP.BF16.F32.PACK_AB R161, R130, R161 ;  /* 0x000000a182a1723e */ /* 0x000fe400000010ff */
[----:B------:R-:W-:Y:S01]  /*16aa0*/  F2FP.BF16.F32.PACK_AB R162, R109, R162 ;  /* 0x000000a26da2723e */ /* 0x000fe200000010ff */
[----:B------:R-:W-:Y:S01]  /*16ab0*/  STL [R1+0x244], R11 ;  /* 0x0002440b01007387 */ /* 0x000fe20000100800 */
[----:B------:R-:W-:Y:S02]  /*16ac0*/  F2FP.BF16.F32.PACK_AB R163, R131, R163 ;  /* 0x000000a383a3723e */ /* 0x000fe400000010ff */
[----:B------:R-:W-:Y:S01]  /*16ad0*/  F2FP.BF16.F32.PACK_AB R164, R110, R164 ;  /* 0x000000a46ea4723e */ /* 0x000fe200000010ff */
[----:B------:R-:W-:Y:S01]  /*16ae0*/  STL [R1+0x248], R12 ;  /* 0x0002480c01007387 */ /* 0x000fe20000100800 */
[----:B------:R-:W-:Y:S02]  /*16af0*/  F2FP.BF16.F32.PACK_AB R165, R128, R165 ;  /* 0x000000a580a5723e */ /* 0x000fe400000010ff */
[----:B------:R-:W-:Y:S01]  /*16b00*/  F2FP.BF16.F32.PACK_AB R166, R124, R166 ;  /* 0x000000a67ca6723e */ /* 0x000fe200000010ff */
[----:B------:R-:W-:Y:S01]  /*16b10*/  STL [R1+0x24c], R13 ;  /* 0x00024c0d01007387 */ /* 0x000fe20000100800 */
[----:B------:R-:W-:-:S02]  /*16b20*/  F2FP.BF16.F32.PACK_AB R167, R129, R167 ;  /* 0x000000a781a7723e */ /* 0x000fc400000010ff */
[----:B------:R-:W-:Y:S01]  /*16b30*/  F2FP.BF16.F32.PACK_AB R172, R125, R172 ;  /* 0x000000ac7dac723e */ /* 0x000fe200000010ff */
[----:B------:R-:W-:Y:S01]  /*16b40*/  STL [R1+0x250], R14 ;  /* 0x0002500e01007387 */ /* 0x000fe20000100800 */
[----:B------:R-:W-:Y:S02]  /*16b50*/  F2FP.BF16.F32.PACK_AB R173, R127, R173 ;  /* 0x000000ad7fad723e */ /* 0x000fe400000010ff */
[----:B------:R-:W-:Y:S01]  /*16b60*/  F2FP.BF16.F32.PACK_AB R174, R113, R174 ;  /* 0x000000ae71ae723e */ /* 0x000fe200000010ff */
[----:B------:R-:W-:Y:S01]  /*16b70*/  STL [R1+0x254], R15 ;  /* 0x0002540f01007387 */ /* 0x000fe20000100800 */
[----:B------:R-:W-:-:S03]  /*16b80*/  F2FP.BF16.F32.PACK_AB R175, R175, R126 ;  /* 0x0000007eafaf723e */ /* 0x000fc600000010ff */
[----:B------:R-:W-:Y:S04]  /*16b90*/  STL [R1+0x258], R20 ;  /* 0x0002581401007387 */ /* 0x000fe80000100800 */
[----:B------:R-:W-:Y:S04]  /*16ba0*/  STL [R1+0x25c], R21 ;  /* 0x00025c1501007387 */ /* 0x000fe80000100800 */
[----:B--2---:R-:W-:Y:S04]  /*16bb0*/  STL [R1+0x260], R24 ;  /* 0x0002601801007387 */ /* 0x004fe80000100800 */
[----:B------:R-:W-:Y:S04]  /*16bc0*/  STL [R1+0x264], R25 ;  /* 0x0002641901007387 */ /* 0x000fe80000100800 */
[----:B------:R-:W-:Y:S04]  /*16bd0*/  STL [R1+0x268], R26 ;  /* 0x0002681a01007387 */ /* 0x000fe80000100800 */
[----:B------:R0:W-:Y:S04]  /*16be0*/  STL [R1+0x26c], R27 ;  /* 0x00026c1b01007387 */ /* 0x0001e80000100800 */
[----:B------:R-:W-:Y:S04]  /*16bf0*/  STL [R1+0x270], R28 ;  /* 0x0002701c01007387 */ /* 0x000fe80000100800 */
        /* <DEDUP_REMOVED lines=79> */
[----:B------:R2:W-:Y:S04]  /*170f0*/  STL [R1+0x3b0], R111 ;  /* 0x0003b06f01007387 */ /* 0x0005e80000100800 */
[----:B------:R-:W-:Y:S04]  /*17100*/  STL [R1+0x3b4], R112 ;  /* 0x0003b47001007387 */ /* 0x000fe80000100800 */
[----:B------:R-:W-:Y:S04]  /*17110*/  STL [R1+0x3b8], R114 ;  /* 0x0003b87201007387 */ /* 0x000fe80000100800 */
[----:B------:R2:W-:Y:S04]  /*17120*/  STL [R1+0x3bc], R115 ;  /* 0x0003bc7301007387 */ /* 0x0005e80000100800 */
[----:B------:R-:W-:Y:S04]  /*17130*/  STL [R1+0x3c0], R116 ;  /* 0x0003c07401007387 */ /* 0x000fe80000100800 */
[----:B------:R-:W-:Y:S04]  /*17140*/  STL [R1+0x3c4], R117 ;  /* 0x0003c47501007387 */ /* 0x000fe80000100800 */
[----:B---3--:R-:W-:Y:S04]  /*17150*/  STL [R1+0x3c8], R118 ;  /* 0x0003c87601007387 */ /* 0x008fe80000100800 */
[----:B------:R3:W-:Y:S04]  /*17160*/  STL [R1+0x3cc], R119 ;  /* 0x0003cc7701007387 */ /* 0x0007e80000100800 */
[----:B------:R-:W-:Y:S04]  /*17170*/  STL [R1+0x3d0], R120 ;  /* 0x0003d07801007387 */ /* 0x000fe80000100800 */
[----:B------:R-:W-:Y:S04]  /*17180*/  STL [R1+0x3d4], R121 ;  /* 0x0003d47901007387 */ /* 0x000fe80000100800 */
[----:B----4-:R-:W-:Y:S04]  /*17190*/  STL [R1+0x3d8], R122 ;  /* 0x0003d87a01007387 */ /* 0x010fe80000100800 */
        /* <DEDUP_REMOVED lines=13> */
[----:B0-----:R-:W4:Y:S04]  /*17270*/  LDL.128 R24, [R1+0x210] ;  /* 0x0002100001187983 */ /* 0x001f280000100c00 */
[----:B-1----:R-:W4:Y:S04]  /*17280*/  LDL.128 R28, [R1+0x220] ;  /* 0x00022000011c7983 */ /* 0x002f280000100c00 */
[----:B--2---:R-:W2:Y:S04]  /*17290*/  LDL.128 R32, [R1+0x230] ;  /* 0x0002300001207983 */ /* 0x004ea80000100c00 */
        /* <DEDUP_REMOVED lines=28> */
[----:B------:R-:W2:Y:S01]  /*17460*/  LDL.128 R148, [R1+0x400] ;  /* 0x0004000001947983 */ /* 0x000ea20000100c00 */
[----:B------:R-:W-:Y:S01]  /*17470*/  IMAD R5, R5, 0x2, R9 ;  /* 0x0000000205057824 */ /* 0x000fe200078e0209 */
[----:B------:R-:W-:-:S02]  /*17480*/  R2UR UR6, R6 ;  /* 0x00000000060672ca */ /* 0x000fc400000e0000 */
[----:B------:R0:W-:Y:S01]  /*17490*/  STSM.16.M88.4 [R9], R160 ;  /* 0x000000a009007844 */ /* 0x0001e20000000200 */
[----:B------:R-:W-:Y:S02]  /*174a0*/  R2UR UR7, R7 ;  /* 0x00000000070772ca */ /* 0x000fe400000e0000 */
[----:B------:R-:W-:Y:S02]  /*174b0*/  F2FP.BF16.F32.PACK_AB R168, R191, R168 ;  /* 0x000000a8bfa8723e */ /* 0x000fe400000010ff */
[----:B------:R-:W-:Y:S02]  /*174c0*/  F2FP.BF16.F32.PACK_AB R169, R3, R169 ;  /* 0x000000a903a9723e */ /* 0x000fe400000010ff */
[----:B------:R-:W-:Y:S02]  /*174d0*/  F2FP.BF16.F32.PACK_AB R170, R190, R170 ;  /* 0x000000aabeaa723e */ /* 0x000fe400000010ff */
[----:B------:R-:W-:Y:S01]  /*174e0*/  F2FP.BF16.F32.PACK_AB R171, R8, R171 ;  /* 0x000000ab08ab723e */ /* 0x000fe200000010ff */
[----:B0-----:R-:W-:-:S02]  /*174f0*/  IMAD R9, R4, 0x2, R9 ;  /* 0x0000000204097824 */ /* 0x001fc400078e0209 */
[----:B------:R-:W-:-:S03]  /*17500*/  IMAD R4, R4, 0x2, R5 ;  /* 0x0000000204047824 */ /* 0x000fc600078e0205 */
[----:B------:R-:W-:Y:S04]  /*17510*/  STSM.16.M88.4 [R9], R164 ;  /* 0x000000a409007844 */ /* 0x000fe80000000200 */
[----:B------:R0:W-:Y:S04]  /*17520*/  STSM.16.M88.4 [R5], R172 ;  /* 0x000000ac05007844 */ /* 0x0001e80000000200 */
[----:B------:R1:W-:Y:S01]  /*17530*/  STSM.16.M88.4 [R4], R168 ;  /* 0x000000a804007844 */ /* 0x0003e20000000200 */
[----:B0-----:R-:W-:Y:S02]  /*17540*/  IMAD.MOV.U32 R5, RZ, RZ, R7 ;  /* 0x000000ffff057224 */ /* 0x001fe400078e0007 */
[----:B-1----:R-:W-:Y:S01]  /*17550*/  VIADD R4, R6, 0x80 ;  /* 0x0000008006047836 */ /* 0x002fe20000000000 */
        /* <DEDUP_REMOVED lines=152> */
[----:B-1----:R-:W4:Y:S04]  /*17ee0*/  LDL R76, [R1+0x218] ;  /* 0x00021800014c7983 */ /* 0x002f280000100800 */
[----:B------:R-:W4:Y:S04]  /*17ef0*/  LDL R78, [R1+0x21c] ;  /* 0x00021c00014e7983 */ /* 0x000f280000100800 */
[----:B------:R-:W4:Y:S04]  /*17f00*/  LDL R6, [R1+0x220] ;  /* 0x0002200001067983 */ /* 0x000f280000100800 */
[----:B--2---:R-:W2:Y:S04]  /*17f10*/  LDL R80, [R1+0x224] ;  /* 0x0002240001507983 */ /* 0x004ea80000100800 */
[----:B------:R-:W2:Y:S04]  /*17f20*/  LDL R82, [R1+0x228] ;  /* 0x0002280001527983 */ /* 0x000ea80000100800 */
[----:B---3--:R-:W3:Y:S04]  /*17f30*/  LDL R84, [R1+0x22c] ;  /* 0x00022c0001547983 */ /* 0x008ee80000100800 */
        /* <DEDUP_REMOVED lines=126> */
[----:B------:R1:W-:Y:S04]  /*18720*/  STL [R1+0x210], R4 ;  /* 0x0002100401007387 */ /* 0x0003e80000100800 */
[----:B------:R-:W-:Y:S04]  /*18730*/  STL [R1+0x214], R74 ;  /* 0x0002144a01007387 */ /* 0x000fe80000100800 */
[----:B------:R-:W-:Y:S04]  /*18740*/  STL [R1+0x218], R76 ;  /* 0x0002184c01007387 */ /* 0x000fe80000100800 */
[----:B------:R-:W-:Y:S04]  /*18750*/  STL [R1+0x21c], R78 ;  /* 0x00021c4e01007387 */ /* 0x000fe80000100800 */
[----:B------:R-:W-:Y:S04]  /*18760*/  STL [R1+0x220], R6 ;  /* 0x0002200601007387 */ /* 0x000fe80000100800 */
[----:B--2---:R-:W-:Y:S04]  /*18770*/  STL [R1+0x224], R80 ;  /* 0x0002245001007387 */ /* 0x004fe80000100800 */
[----:B------:R-:W-:Y:S04]  /*18780*/  STL [R1+0x228], R82 ;  /* 0x0002285201007387 */ /* 0x000fe80000100800 */
[----:B---3--:R-:W-:Y:S04]  /*18790*/  STL [R1+0x22c], R84 ;  /* 0x00022c5401007387 */ /* 0x008fe80000100800 */
        /* <DEDUP_REMOVED lines=121> */
[----:B-1----:R-:W4:Y:S04]  /*18f30*/  LDL R4, [R1+0x28] ;  /* 0x0000280001047983 */ /* 0x002f280000100800 */
[----:B--2---:R3:W5:Y:S01]  /*18f40*/  LDL R3, [R1+0x1c0] ;  /* 0x0001c00001037983 */ /* 0x0047620000100800 */
[----:B------:R-:W-:Y:S01]  /*18f50*/  BSSY B0, `(.L_x_6363) ;  /* 0x0000006000007945 */ /* 0x000fe20003800000 */
[----:B------:R-:W-:Y:S06]  /*18f60*/  BAR.ARV 0xe, 0x100 ;  /* 0x0384000000007b1d */ /* 0x000fec0000002000 */
[----:B----4-:R-:W-:-:S04]  /*18f70*/  LOP3.LUT R4, R4, 0x1, RZ, 0xfc, !PT ;  /* 0x0000000104047812 */ /* 0x010fc800078efcff */
[----:B------:R-:W-:-:S13]  /*18f80*/  ISETP.NE.AND P0, PT, R4, 0x3, PT ;  /* 0x000000030400780c */ /* 0x000fda0003f05270 */
[----:B---3--:R-:W-:Y:S05]  /*18f90*/  @!P0 BRA `(.L_x_6364) ;  /* 0x0000000000048947 */ /* 0x008fea0003800000 */
[----:B------:R-:W-:Y:S01]  /*18fa0*/  BPT.TRAP 0x1 ;  /* 0x000000040000795c */ /* 0x000fe20000300000 */
.L_x_6364:
[----:B------:R-:W-:Y:S05]  /*18fb0*/  BSYNC B0 ;  /* 0x0000000000007941 */ /* 0x000fea0003800000 */
.L_x_6363:
        /* <DEDUP_REMOVED lines=9> */
.L_x_6342:
[----:B------:R-:W-:-:S13]  /*19050*/  ISETP.GE.AND P0, PT, R0, UR42, PT ;  /* 0x0000002a00007c0c */ /* 0x000fda000bf06270 */
[----:B------:R-:W-:Y:S05]  /*19060*/  @!P0 BRA `(.L_x_6366) ;  /* 0x0000007800d88947 */ /* 0x000fea0003800000 */
.L_x_6399:
[----:B------:R-:W2:Y:S04]  /*19070*/  LDL R56, [R1+0x1c0] ;  /* 0x0001c00001387983 */ /* 0x000ea80000100800 */
[----:B------:R-:W3:Y:S04]  /*19080*/  LDL R4, [R1+0x1c8] ;  /* 0x0001c80001047983 */ /* 0x000ee80000100800 */
[----:B01----:R-:W4:Y:S01]  /*19090*/  LDL R3, [R1] ;  /* 0x0000000001037983 */ /* 0x003f220000100800 */
        /* <DEDUP_REMOVED lines=17> */
.L_x_6368:
[----:B------:R-:W-:Y:S05]  /*191b0*/  BSYNC B0 ;  /* 0x0000000000007941 */ /* 0x000fea0003800000 */
.L_x_6367:
        /* <DEDUP_REMOVED lines=9> */
.L_x_6370:
[----:B------:R-:W-:Y:S05]  /*19250*/  BSYNC B0 ;  /* 0x0000000000007941 */ /* 0x000fea0003800000 */
.L_x_6369:
[----:B------:R-:W-:Y:S04]  /*19260*/  BSSY B0, `(.L_x_6371) ;  /* 0x0000006000007945 */ /* 0x000fe80003800000 */
[----:B-1----:R-:W-:Y:S05]  /*19270*/  @P0 BRA `(.L_x_6372) ;  /* 0x0000000000100947 */ /* 0x002fea0003800000 */
[----:B-----5:R-:W-:Y:S01]  /*19280*/  IMAD R8, R8, 0x8, R3 ;  /* 0x0000000808087824 */ /* 0x020fe200078e0203 */
[----:B------:R-:W-:-:S04]  /*19290*/  SHF.L.U32 R9, R9, 0x1f, RZ ;  /* 0x0000001f09097819 */ /* 0x000fc800000006ff */
[----:B------:R-:W1:Y:S02]  /*192a0*/  SYNCS.PHASECHK.TRANS64.TRYWAIT P0, [R8+URZ], R9 ;  /* 0x00000009080075a7 */ /* 0x000e64000800017f */
[----:B-1----:R-:W-:Y:S05]  /*192b0*/  @!P0 BRA `(.L_x_6373) ;  /* 0x0000015000e48947 */ /* 0x002fea0003800000 */
.L_x_6372:
[----:B------:R-:W-:Y:S05]  /*192c0*/  BSYNC B0 ;  /* 0x0000000000007941 */ /* 0x000fea0003800000 */
.L_x_6371:
        /* <DEDUP_REMOVED lines=57> */
.L_x_6375:
[----:B------:R-:W-:Y:S05]  /*19660*/  BSYNC B0 ;  /* 0x0000000000007941 */ /* 0x000fea0003800000 */
.L_x_6374:
        /* <DEDUP_REMOVED lines=8> */
.L_x_6377:
[----:B------:R-:W-:Y:S05]  /*196f0*/  BSYNC B0 ;  /* 0x0000000000007941 */ /* 0x000fea0003800000 */
.L_x_6376:
[----:B------:R-:W-:Y:S04]  /*19700*/  BSSY B0, `(.L_x_6378) ;  /* 0x0000004000007945 */ /* 0x000fe80003800000 */
[----:B-1----:R-:W-:Y:S05]  /*19710*/  @P0 BRA `(.L_x_6379) ;  /* 0x0000000000080947 */ /* 0x002fea0003800000 */
[----:B------:R-:W1:Y:S02]  /*19720*/  SYNCS.PHASECHK.TRANS64.TRYWAIT P0, [R4+URZ], R5 ;  /* 0x00000005040075a7 */ /* 0x000e64000800017f */
[----:B-1----:R-:W-:Y:S05]  /*19730*/  @!P0 BRA `(.L_x_6380) ;  /* 0x0000014c00d88947 */ /* 0x002fea0003800000 */
.L_x_6379:
[----:B------:R-:W-:Y:S05]  /*19740*/  BSYNC B0 ;  /* 0x0000000000007941 */ /* 0x000fea0003800000 */
.L_x_6378:
        /* <DEDUP_REMOVED lines=433> */
.L_x_6382:
[----:B------:R-:W-:Y:S05]  /*1b260*/  BSYNC B0 ;  /* 0x0000000000007941 */ /* 0x000fea0003800000 */
.L_x_6381:
        /* <DEDUP_REMOVED lines=8> */
[----:B------:R-:W3:Y:S04]  /*1b2f0*/  LDL R61, [R1+0xf8] ;  /* 0x0000f800013d7983 */ /* 0x000ee80000100800 */
[----:B0-----:R-:W3:Y:S04]  /*1b300*/  LDL.128 R8, [R1+0xe0] ;  /* 0x0000e00001087983 */ /* 0x001ee80000100c00 */
[----:B------:R-:W3:Y:S01]  /*1b310*/  LDL.128 R4, [R1+0xd0] ;  /* 0x0000d00001047983 */ /* 0x000ee20000100c00 */
[----:B------:R-:W-:Y:S01]  /*1b320*/  BSSY B0, `(.L_x_6383) ;  /* 0x000003b000007945 */ /* 0x000fe20003800000 */
[----:B--2---:R-:W-:-:S04]  /*1b330*/  SHF.R.S32.HI R14, RZ, 0x1f, R3 ;  /* 0x0000001fff0e7819 */ /* 0x004fc80000011403 */
[----:B------:R-:W-:-:S04]  /*1b340*/  LEA.HI R15, R14, R3, RZ, 0x7 ;  /* 0x000000030e0f7211 */ /* 0x000fc800078f38ff */
[----:B------:R-:W-:-:S05]  /*1b350*/  LOP3.LUT R20, R15, 0xffffff80, RZ, 0xc0, !PT ;  /* 0xffffff800f147812 */ /* 0x000fca00078ec0ff */
[----:B------:R-:W-:Y:S01]  /*1b360*/  IMAD.IADD R20, R3, 0x1, -R20 ;  /* 0x0000000103147824 */ /* 0x000fe200078e0a14 */
[----:B------:R-:W-:-:S04]  /*1b370*/  LEA.HI R59, R14, R3, RZ, 0x2 ;  /* 0x000000030e3b7211 */ /* 0x000fc800078f10ff */
[----:B------:R-:W-:Y:S02]  /*1b380*/  SHF.R.S32.HI R15, RZ, 0x1f, R20 ;  /* 0x0000001fff0f7819 */ /* 0x000fe40000011414 */
[----:B------:R-:W-:Y:S02]  /*1b390*/  LOP3.LUT R60, R59, 0xfffffffc, RZ, 0xc0, !PT ;  /* 0xfffffffc3b3c7812 */ /* 0x000fe400078ec0ff */
[----:B------:R-:W-:-:S04]  /*1b3a0*/  LEA.HI R21, R15, R20, RZ, 0x2 ;  /* 0x000000140f157211 */ /* 0x000fc800078f10ff */
[--C-:B------:R-:W-:Y:S02]  /*1b3b0*/  SHF.R.S32.HI R14, RZ, 0x2, R21.reuse ;  /* 0x00000002ff0e7819 */ /* 0x100fe40000011415 */
[----:B------:R-:W-:Y:S01]  /*1b3c0*/  SHF.R.S32.HI R57, RZ, 0x1f, R21 ;  /* 0x0000001fff397819 */ /* 0x000fe20000011415 */
[----:B------:R-:W-:Y:S01]  /*1b3d0*/  IMAD.IADD R60, R3, 0x1, -R60 ;  /* 0x00000001033c7824 */ /* 0x000fe200078e0a3c */
[----:B------:R-:W-:Y:S02]  /*1b3e0*/  LEA.HI R15, R15, R20, RZ, 0x5 ;  /* 0x000000140f0f7211 */ /* 0x000fe400078f28ff */
[----:B------:R-:W-:Y:S02]  /*1b3f0*/  LEA.HI R57, R57, R14, RZ, 0x3 ;  /* 0x0000000e39397211 */ /* 0x000fe400078f18ff */
[----:B------:R-:W-:Y:S02]  /*1b400*/  SHF.R.S32.HI R15, RZ, 0x5, R15 ;  /* 0x00000005ff0f7819 */ /* 0x000fe4000001140f */
[----:B------:R-:W-:-:S02]  /*1b410*/  LOP3.LUT R57, R57, 0xfffffff8, RZ, 0xc0, !PT ;  /* 0xfffffff839397812 */ /* 0x000fc400078ec0ff */
[----:B------:R-:W-:Y:S01]  /*1b420*/  LEA.HI R3, R60, R60, RZ, 0x1 ;  /* 0x0000003c3c037211 */ /* 0x000fe200078f08ff */
[----:B----4-:R-:W-:Y:S01]  /*1b430*/  IMAD R58, R58, 0x4, R15 ;  /* 0x000000043a3a7824 */ /* 0x010fe200078e020f */
[----:B---3--:R-:W-:Y:S01]  /*1b440*/  ISETP.NE.AND P0, PT, R12, 0x1, PT ;  /* 0x000000010c00780c */ /* 0x008fe20003f05270 */
[----:B------:R-:W-:Y:S01]  /*1b450*/  IMAD.IADD R57, R14, 0x1, -R57 ;  /* 0x000000010e397824 */ /* 0x000fe200078e0a39 */
[----:B------:R-:W-:-:S03]  /*1b460*/  LOP3.LUT R3, R3, 0x1ffffffe, RZ, 0xc0, !PT ;  /* 0x1ffffffe03037812 */ /* 0x000fc600078ec0ff */
[----:B------:R-:W-:Y:S02]  /*1b470*/  IMAD.U32 R12, R58, 0x10, R57 ;  /* 0x000000103a0c7824 */ /* 0x000fe400078e0039 */
[----:B------:R-:W-:-:S04]  /*1b480*/  IMAD.IADD R3, R60, 0x1, -R3 ;  /* 0x000000013c037824 */ /* 0x000fc800078e0a03 */
        /* <DEDUP_REMOVED lines=9> */
[----:B------:R-:W-:Y:S01]  /*1b520*/  IMAD R14, R21, -0x2, R14 ;  /* 0xfffffffe150e7824 */ /* 0x000fe200078e020e */
[----:B------:R-:W-:-:S04]  /*1b530*/  LOP3.LUT R3, RZ, R6, RZ, 0x33, !PT ;  /* 0x00000006ff037212 */ /* 0x000fc800078e33ff */
[----:B------:R-:W-:-:S05]  /*1b540*/  IADD3 R14, -R4, R14, R5 ;  /* 0x0000000e040e7210 */ /* 0x000fca0007ffe105 */
        /* <DEDUP_REMOVED lines=16> */
.L_x_6386:
[----:B------:R-:W-:-:S13]  /*1b650*/  ISETP.NE.AND P0, PT, R9, 0x1, PT ;  /* 0x000000010900780c */ /* 0x000fda0003f05270 */
[----:B------:R-:W-:-:S05]  /*1b660*/  @P0 IMAD.HI.U32 R8, R7, R10, RZ ;  /* 0x0000000a07080227 */ /* 0x000fca00078e00ff */
[----:B------:R-:W-:-:S07]  /*1b670*/  @P0 SHF.R.U32.HI R7, RZ, R11, R8 ;  /* 0x0000000bff070219 */ /* 0x000fce0000011608 */
.L_x_6387:
[----:B------:R-:W-:Y:S05]  /*1b680*/  BSYNC B1 ;  /* 0x0000000000017941 */ /* 0x000fea0003800000 */
.L_x_6385:
[----:B------:R-:W-:-:S04]  /*1b690*/  IMAD R8, R7, R9, -R60 ;  /* 0x0000000907087224 */ /* 0x000fc800078e0a3c */
[----:B------:R-:W-:-:S05]  /*1b6a0*/  IMAD R8, R21, -0x2, R8 ;  /* 0xfffffffe15087824 */ /* 0x000fca00078e0208 */
[----:B------:R-:W-:Y:S02]  /*1b6b0*/  VIMNMX R3, R3, R8, !PT ;  /* 0x0000000803037248 */ /* 0x000fe40007fe0100 */
[----:B------:R-:W-:-:S07]  /*1b6c0*/  VIADDMNMX R6, R8, R9, R6, PT ;  /* 0x0000000908067246 */ /* 0x000fce0003800106 */
.L_x_6384:
[----:B------:R-:W-:Y:S05]  /*1b6d0*/  BSYNC B0 ;  /* 0x0000000000007941 */ /* 0x000fea0003800000 */
.L_x_6383:
        /* <DEDUP_REMOVED lines=90> */
.L_x_6391:
[----:B------:R-:W-:-:S13]  /*1bc80*/  ISETP.NE.AND P6, PT, R9, 0x1, PT ;  /* 0x000000010900780c */ /* 0x000fda0003fc5270 */
[----:B------:R-:W-:-:S05]  /*1bc90*/  @P6 IMAD.HI.U32 R10, R4, R10, RZ ;  /* 0x0000000a040a6227 */ /* 0x000fca00078e00ff */
[----:B------:R-:W-:-:S07]  /*1bca0*/  @P6 SHF.R.U32.HI R4, RZ, R11, R10 ;  /* 0x0000000bff046219 */ /* 0x000fce000001160a */
.L_x_6392:
[----:B------:R-:W-:Y:S05]  /*1bcb0*/  BSYNC B1 ;  /* 0x0000000000017941 */ /* 0x000fea0003800000 */
.L_x_6390:
[----:B------:R-:W-:-:S04]  /*1bcc0*/  IMAD R4, R4, R9, -R60 ;  /* 0x0000000904047224 */ /* 0x000fc800078e0a3c */
[----:B------:R-:W-:-:S05]  /*1bcd0*/  IMAD R4, R21, -0x2, R4 ;  /* 0xfffffffe15047824 */ /* 0x000fca00078e0204 */
[----:B------:R-:W-:Y:S02]  /*1bce0*/  VIADDMNMX R6, R4, R9, R6, PT ;  /* 0x0000000904067246 */ /* 0x000fe40003800106 */
[----:B------:R-:W-:-:S07]  /*1bcf0*/  VIMNMX R7, R7, R4, !PT ;  /* 0x0000000407077248 */ /* 0x000fce0007fe0100 */
.L_x_6389:
[----:B------:R-:W-:Y:S05]  /*1bd00*/  BSYNC B0 ;  /* 0x0000000000007941 */ /* 0x000fea0003800000 */
.L_x_6388:
[----:B------:R-:W2:Y:S01]  /*1bd10*/  LDL.64 R10, [R1+0x1e0] ;  /* 0x0001e000010a7983 */ /* 0x000ea20000100a00 */
[C---:B------:R-:W-:Y:S02]  /*1bd20*/  ISETP.GT.AND P0, PT, R7.reuse, 0x1, !P0 ;  /* 0x000000010700780c */ /* 0x040fe40004704270 */
[----:B------:R-:W-:Y:S01]  /*1bd30*/  ISETP.GT.AND P1, PT, R7, 0x8, !P1 ;  /* 0x000000080700780c */ /* 0x000fe20004f24270 */
[----:B------:R-:W3:Y:S01]  /*1bd40*/  LDL R14, [R1+0x200] ;  /* 0x00020000010e7983 */ /* 0x000ee20000100800 */
        /* <DEDUP_REMOVED lines=34> */
[----:B------:R-:W-:-:S04]  /*1bf70*/  ISETP.NE.AND P0, PT, R8, RZ, PT ;  /* 0x000000ff0800720c */ /* 0x000fc80003f05270 */
[----:B------:R-:W-:-:S04]  /*1bf80*/  ISETP.GT.AND P0, PT, R7, RZ, !P0 ;  /* 0x000000ff0700720c */ /* 0x000fc80004704270 */
[----:B------:R-:W-:-:S04]  /*1bf90*/  ISETP.LT.OR P0, PT, R6, 0x1, P0 ;  /* 0x000000010600780c */ /* 0x000fc80000701670 */
[----:B------:R-:W-:Y:S02]  /*1bfa0*/  FSEL R36, R26, -INF , !P0 ;  /* 0xff8000001a247808 */ /* 0x000fe40004000000 */
[----:B------:R-:W-:-:S04]  /*1bfb0*/  ISETP.NE.AND P0, PT, R65, RZ, PT ;  /* 0x000000ff4100720c */ /* 0x000fc80003f05270 */
[----:B------:R-:W-:-:S04]  /*1bfc0*/  ISETP.GT.AND P0, PT, R7, 0x21, !P0 ;  /* 0x000000210700780c */ /* 0x000fc80004704270 */
[C---:B------:R-:W-:Y:S02]  /*1bfd0*/  ISETP.LT.OR P0, PT, R6.reuse, 0x22, P0 ;  /* 0x000000220600780c */ /* 0x040fe40000701670 */
[C---:B------:R-:W-:Y:S02]  /*1bfe0*/  ISETP.LT.OR P1, PT, R6.reuse, 0x29, P1 ;  /* 0x000000290600780c */ /* 0x040fe40000f21670 */
[----:B------:R-:W-:Y:S02]  /*1bff0*/  FSEL R43, R43, -INF , !P0 ;  /* 0xff8000002b2b7808 */ /* 0x000fe40004000000 */
[----:B------:R-:W-:Y:S02]  /*1c000*/  ISETP.LT.OR P2, PT, R6, 0x2a, P2 ;  /* 0x0000002a0600780c */ /* 0x000fe40001741670 */
[----:B------:R-:W-:Y:S02]  /*1c010*/  FSEL R46, R46, -INF , !P1 ;  /* 0xff8000002e2e7808 */ /* 0x000fe40004800000 */
[----:B------:R-:W-:-:S02]  /*1c020*/  ISETP.LT.OR P3, PT, R6, 0x31, P3 ;  /* 0x000000310600780c */ /* 0x000fc40001f61670 */
[----:B------:R-:W-:Y:S02]  /*1c030*/  FSEL R47, R47, -INF , !P2 ;  /* 0xff8000002f2f7808 */ /* 0x000fe40005000000 */
[C---:B------:R-:W-:Y:S02]  /*1c040*/  ISETP.GT.AND P5, PT, R7.reuse, 0x38, !P5 ;  /* 0x000000380700780c */ /* 0x040fe40006fa4270 */
[----:B------:R-:W-:Y:S02]  /*1c050*/  ISETP.LT.OR P4, PT, R6, 0x32, P4 ;  /* 0x000000320600780c */ /* 0x000fe40002781670 */
[----:B------:R-:W-:Y:S02]  /*1c060*/  FSEL R50, R50, -INF , !P3 ;  /* 0xff80000032327808 */ /* 0x000fe40005800000 */
[----:B------:R-:W-:Y:S02]  /*1c070*/  ISETP.GT.AND P6, PT, R7, 0x39, !P6 ;  /* 0x000000390700780c */ /* 0x000fe400077c4270 */
[----:B------:R-:W-:-:S02]  /*1c080*/  ISETP.LT.OR P5, PT, R6, 0x39, P5 ;  /* 0x000000390600780c */ /* 0x000fc40002fa1670 */
[----:B------:R-:W-:Y:S02]  /*1c090*/  FSEL R51, R51, -INF , !P4 ;  /* 0xff80000033337808 */ /* 0x000fe40006000000 */
[----:B------:R-:W-:Y:S02]  /*1c0a0*/  ISETP.LT.OR P6, PT, R6, 0x3a, P6 ;  /* 0x0000003a0600780c */ /* 0x000fe400037c1670 */
[----:B------:R-:W-:Y:S01]  /*1c0b0*/  FSEL R54, R54, -INF , !P5 ;  /* 0xff80000036367808 */ /* 0x000fe20006800000 */
[----:B------:R-:W4:Y:S01]  /*1c0c0*/  LDL.64 R6, [R1+0x1f0] ;  /* 0x0001f00001067983 */ /* 0x000f220000100a00 */
[----:B------:R-:W-:Y:S02]  /*1c0d0*/  FSEL R55, R55, -INF , !P6 ;  /* 0xff80000037377808 */ /* 0x000fe40007000000 */
[----:B--2---:R-:W-:-:S04]  /*1c0e0*/  FMNMX.FTZ R3, R63, R10, !PT ;  /* 0x0000000a3f037209 */ /* 0x004fc80007810000 */
        /* <DEDUP_REMOVED lines=33> */
[----:B------:R-:W2:Y:S01]  /*1c300*/  LDL R20, [R1+0x1e4] ;  /* 0x0001e40001147983 */ /* 0x000ea20000100800 */
[----:B0-----:R-:W-:-:S05]  /*1c310*/  FMNMX.FTZ R3, R8, R3, !PT ;  /* 0x0000000308037209 */ /* 0x001fca0007810000 */
[----:B------:R-:W0:Y:S02]  /*1c320*/  SHFL.BFLY PT, R4, R3, 0x1, 0x1f ;  /* 0x0c201f0003047f89 */ /* 0x000e2400000e0000 */
[----:B0-----:R-:W-:Y:S02]  /*1c330*/  FMNMX.FTZ R12, R3, R4, !PT ;  /* 0x00000004030c7209 */ /* 0x001fe40007810000 */
[----:B------:R-:W5:Y:S04]  /*1c340*/  LDL.64 R4, [R1+0xb8] ;  /* 0x0000b80001047983 */ /* 0x000f680000100a00 */
[----:B------:R-:W-:Y:S04]  /*1c350*/  STL [R1+0x1e0], R12 ;  /* 0x0001e00c01007387 */ /* 0x000fe80000100800 */
[----:B------:R-:W3:Y:S04]  /*1c360*/  LDL R15, [R1+0x1e0] ;  /* 0x0001e000010f7983 */ /* 0x000ee80000100800 */
[----:B--2---:R-:W0:Y:S02]  /*1c370*/  SHFL.BFLY PT, R13, R20, 0x2, 0x1f ;  /* 0x0c401f00140d7f89 */ /* 0x004e2400000e0000 */
[----:B0-----:R-:W-:-:S05]  /*1c380*/  FMNMX.FTZ R13, R13, R20, !PT ;  /* 0x000000140d0d7209 */ /* 0x001fca0007810000 */
[----:B------:R-:W0:Y:S01]  /*1c390*/  SHFL.BFLY PT, R8, R13, 0x1, 0x1f ;  /* 0x0c201f000d087f89 */ /* 0x000e2200000e0000 */
[----:B---3--:R-:W-:Y:S02]  /*1c3a0*/  FSETP.NEU.FTZ.AND P0, PT, R15, -INF , PT ;  /* 0xff8000000f00780b */ /* 0x008fe40003f1d000 */
[----:B0-----:R-:W-:Y:S02]  /*1c3b0*/  FMNMX.FTZ R8, R13, R8, !PT ;  /* 0x000000080d087209 */ /* 0x001fe40007810000 */
[----:B------:R-:W-:Y:S02]  /*1c3c0*/  FSEL R3, R15, RZ, P0 ;  /* 0x000000ff0f037208 */ /* 0x000fe40000000000 */
[----:B------:R-:W-:-:S03]  /*1c3d0*/  FSETP.NEU.FTZ.AND P0, PT, R8, -INF , PT ;  /* 0xff8000000800780b */ /* 0x000fc60003f1d000 */
[----:B------:R-:W-:Y:S01]  /*1c3e0*/  FADD.FTZ R3, R10, -R3 ;  /* 0x800000030a037221 */ /* 0x000fe20000010000 */
[----:B------:R-:W-:-:S05]  /*1c3f0*/  FSEL R10, R8, RZ, P0 ;  /* 0x000000ff080a7208 */ /* 0x000fca0000000000 */
        /* <DEDUP_REMOVED lines=9> */
[----:B-----5:R-:W2:Y:S01]  /*1c490*/  LD.E R9, desc[UR36][R4.64+0x4] ;  /* 0x0000042404097980 */ /* 0x020ea2000c101900 */
        /* <DEDUP_REMOVED lines=12> */
.L_x_6394:
[----:B------:R-:W-:Y:S05]  /*1c560*/  BSYNC B0 ;  /* 0x0000000000007941 */ /* 0x000fea0003800000 */
.L_x_6393:
        /* <DEDUP_REMOVED lines=9> */
.L_x_6396:
[----:B------:R-:W-:Y:S05]  /*1c600*/  BSYNC B0 ;  /* 0x0000000000007941 */ /* 0x000fea0003800000 */
.L_x_6395:
[----:B------:R-:W2:Y:S04]  /*1c610*/  LDL R31, [R1+0x200] ;  /* 0x00020000011f7983 */ /* 0x000ea80000100800 */
[----:B------:R-:W2:Y:S04]  /*1c620*/  LDL.64 R10, [R1+0x1e0] ;  /* 0x0001e000010a7983 */ /* 0x000ea80000100a00 */
[----:B------:R-:W3:Y:S04]  /*1c630*/  LDL.64 R8, [R1+0x1f0] ;  /* 0x0001f00001087983 */ /* 0x000ee80000100a00 */
[----:B------:R-:W4:Y:S04]  /*1c640*/  LDL.64 R24, [R1+0x400] ;  /* 0x0004000001187983 */ /* 0x000f280000100a00 */
[----:B------:R-:W3:Y:S04]  /*1c650*/  LDL.64 R26, [R1+0x408] ;  /* 0x00040800011a7983 */ /* 0x000ee80000100a00 */
        /* <DEDUP_REMOVED lines=12> */
[----:B0-----:R-:W3:Y:S04]  /*1c720*/  LDL.64 R6, [R1+0x238] ;  /* 0x0002380001067983 */ /* 0x001ee80000100a00 */
        /* <DEDUP_REMOVED lines=15> */
[----:B------:R-:W3:Y:S01]  /*1c820*/  LDL R144, [R1+0x1c0] ;  /* 0x0001c00001907983 */ /* 0x000ee20000100800 */
[C---:B--2---:R-:W-:Y:S01]  /*1c830*/  FMUL.FTZ R3, R10.reuse, R31 ;  /* 0x0000001f0a037220 */ /* 0x044fe20000410000 */
[----:B------:R-:W-:-:S04]  /*1c840*/  FSETP.NEU.FTZ.AND P0, PT, R10, -INF , PT ;  /* 0xff8000000a00780b */ /* 0x000fc80003f1d000 */
[----:B------:R-:W-:Y:S01]  /*1c850*/  FSEL R10, R3, RZ, P0 ;  /* 0x000000ff030a7208 */ /* 0x000fe20000000000 */
[C---:B------:R-:W-:Y:S01]  /*1c860*/  FMUL.FTZ R3, R11.reuse, R31 ;  /* 0x0000001f0b037220 */ /* 0x040fe20000410000 */
[----:B------:R-:W-:-:S03]  /*1c870*/  FSETP.NEU.FTZ.AND P0, PT, R11, -INF , PT ;  /* 0xff8000000b00780b */ /* 0x000fc60003f1d000 */
[-CC-:B------:R-:W-:Y:S01]  /*1c880*/  FFMA.FTZ R124, R40, R31.reuse, -R10.reuse ;  /* 0x0000001f287c7223 */ /* 0x180fe2000001080a */
[----:B------:R-:W-:Y:S01]  /*1c890*/  FSEL R40, R3, RZ, P0 ;  /* 0x000000ff03287208 */ /* 0x000fe20000000000 */
[-CC-:B------:R-:W-:Y:S01]  /*1c8a0*/  FFMA.FTZ R160, R63, R31.reuse, -R10.reuse ;  /* 0x0000001f3fa07223 */ /* 0x180fe2000001080a */
[-CC-:B------:R-:W-:Y:S01]  /*1c8b0*/  FFMA.FTZ R120, R58, R31.reuse, -R10.reuse ;  /* 0x0000001f3a787223 */ /* 0x180fe2000001080a */
[-CC-:B------:R-:W-:Y:S01]  /*1c8c0*/  FFMA.FTZ R119, R61, R31.reuse, -R10.reuse ;  /* 0x0000001f3d777223 */ /* 0x180fe2000001080a */
[-C--:B------:R-:W-:Y:S01]  /*1c8d0*/  FFMA.FTZ R162, R59, R31.reuse, -R10 ;  /* 0x0000001f3ba27223 */ /* 0x080fe2000001080a */
[-CC-:B------:R-:W-:Y:S01]  /*1c8e0*/  FFMA.FTZ R129, R36, R31.reuse, -R40.reuse ;  /* 0x0000001f24817223 */ /* 0x180fe20000010828 */
[-CC-:B------:R-:W-:Y:S01]  /*1c8f0*/  FFMA.FTZ R161, R32, R31.reuse, -R40.reuse ;  /* 0x0000001f20a17223 */ /* 0x180fe20000010828 */
[----:B------:R-:W-:Y:S01]  /*1c900*/  MUFU.EX2 R160, R160 ;  /* 0x000000a000a07308 */ /* 0x000fe20000000800 */
[-CC-:B------:R-:W-:Y:S01]  /*1c910*/  FFMA.FTZ R163, R30, R31.reuse, -R40.reuse ;  /* 0x0000001f1ea37223 */ /* 0x180fe20000010828 */
[-CC-:B------:R-:W-:Y:S01]  /*1c920*/  FFMA.FTZ R128, R28, R31.reuse, -R40.reuse ;  /* 0x0000001f1c807223 */ /* 0x180fe20000010828 */
[-C--:B------:R-:W-:Y:S01]  /*1c930*/  FFMA.FTZ R165, R34, R31.reuse, -R40 ;  /* 0x0000001f22a57223 */ /* 0x080fe20000010828 */
[-C--:B------:R-:W-:Y:S01]  /*1c940*/  FFMA.FTZ R118, R57, R31.reuse, -R10 ;  /* 0x0000001f39767223 */ /* 0x080fe2000001080a */
[-C--:B------:R-:W-:Y:S01]  /*1c950*/  FFMA.FTZ R127, R35, R31.reuse, -R40 ;  /* 0x0000001f237f7223 */ /* 0x080fe20000010828 */
        /* <DEDUP_REMOVED lines=11> */
[-C--:B------:R-:W-:Y:S01]  /*1ca10*/  FFMA.FTZ R189, R53, R31.reuse, -R10 ;  /* 0x0000001f35bd7223 */ /* 0x080fe2000001080a */
[-CC-:B------:R-:W-:Y:S01]  /*1ca20*/  FFMA.FTZ R167, R38, R31.reuse, -R40.reuse ;  /* 0x0000001f26a77223 */ /* 0x180fe20000010828 */
[-CC-:B------:R-:W-:Y:S01]  /*1ca30*/  FFMA.FTZ R125, R39, R31.reuse, -R40.reuse ;  /* 0x0000001f277d7223 */ /* 0x180fe20000010828 */
[-CC-:B------:R-:W-:Y:S01]  /*1ca40*/  FFMA.FTZ R173, R42, R31.reuse, -R40.reuse ;  /* 0x0000001f2aad7223 */ /* 0x180fe20000010828 */
[-CC-:B------:R-:W-:Y:S01]  /*1ca50*/  FFMA.FTZ R123, R43, R31.reuse, -R40.reuse ;  /* 0x0000001f2b7b7223 */ /* 0x180fe20000010828 */
[----:B------:R-:W-:-:S02]  /*1ca60*/  FFMA.FTZ R121, R46, R31, -R40 ;  /* 0x0000001f2e797223 */ /* 0x000fc40000010828 */
[----:B------:R-:W-:Y:S01]  /*1ca70*/  MUFU.EX2 R124, R124 ;  /* 0x0000007c007c7308 */ /* 0x000fe20000000800 */
[-CC-:B------:R-:W-:Y:S01]  /*1ca80*/  FFMA.FTZ R175, R47, R31.reuse, -R40.reuse ;  /* 0x0000001f2faf7223 */ /* 0x180fe20000010828 */
[-CC-:B------:R-:W-:Y:S01]  /*1ca90*/  FFMA.FTZ R169, R50, R31.reuse, -R40.reuse ;  /* 0x0000001f32a97223 */ /* 0x180fe20000010828 */
[----:B------:R-:W-:Y:S01]  /*1caa0*/  FFMA.FTZ R171, R54, R31, -R40 ;  /* 0x0000001f36ab7223 */ /* 0x000fe20000010828 */
[C---:B----4-:R-:W-:Y:S01]  /*1cab0*/  FMUL.FTZ R25, R131.reuse, R25 ;  /* 0x0000001983197220 */ /* 0x050fe20000410000 */
[C---:B------:R-:W-:Y:S01]  /*1cac0*/  FMUL.FTZ R24, R131.reuse, R24 ;  /* 0x0000001883187220 */ /* 0x040fe20000410000 */
[C---:B---3--:R-:W-:Y:S01]  /*1cad0*/  FMUL.FTZ R27, R130.reuse, R27 ;  /* 0x0000001b821b7220 */ /* 0x048fe20000410000 */
[----:B------:R-:W-:Y:S01]  /*1cae0*/  FMUL.FTZ R26, R130, R26 ;  /* 0x0000001a821a7220 */ /* 0x000fe20000410000 */
[----:B------:R-:W2:Y:S01]  /*1caf0*/  MUFU.EX2 R120, R120 ;  /* 0x0000007800787308 */ /* 0x000ea20000000800 */
[C---:B------:R-:W-:Y:S01]  /*1cb00*/  FMUL.FTZ R21, R131.reuse, R21 ;  /* 0x0000001583157220 */ /* 0x040fe20000410000 */
[C---:B------:R-:W-:Y:S01]  /*1cb10*/  FMUL.FTZ R20, R131.reuse, R20 ;  /* 0x0000001483147220 */ /* 0x040fe20000410000 */
[C---:B------:R-:W-:Y:S01]  /*1cb20*/  FMUL.FTZ R13, R131.reuse, R13 ;  /* 0x0000000d830d7220 */ /* 0x040fe20000410000 */
[C---:B------:R-:W-:Y:S01]  /*1cb30*/  FMUL.FTZ R12, R131.reuse, R12 ;  /* 0x0000000c830c7220 */ /* 0x040fe20000410000 */
        /* <DEDUP_REMOVED lines=15> */
[C---:B------:R-:W-:Y:S01]  /*1cc30*/  FMUL.FTZ R102, R131.reuse, R102 ;  /* 0x0000006683667220 */ /* 0x040fe20000410000 */
[C---:B------:R-:W-:Y:S01]  /*1cc40*/  FMUL.FTZ R109, R131.reuse, R101 ;  /* 0x00000065836d7220 */ /* 0x040fe20000410000 */
[----:B------:R-:W-:Y:S01]  /*1cc50*/  FMUL.FTZ R108, R131, R100 ;  /* 0x00000064836c7220 */ /* 0x000fe20000410000 */
[C---:B------:R-:W-:Y:S01]  /*1cc60*/  FMUL.FTZ R111, R130.reuse, R111 ;  /* 0x0000006f826f7220 */ /* 0x040fe20000410000 */
[----:B------:R-:W0:Y:S01]  /*1cc70*/  MUFU.EX2 R128, R128 ;  /* 0x0000008000807308 */ /* 0x000e220000000800 */
[C---:B------:R-:W-:Y:S01]  /*1cc80*/  FMUL.FTZ R110, R130.reuse, R110 ;  /* 0x0000006e826e7220 */ /* 0x040fe20000410000 */
[C---:B------:R-:W-:Y:S01]  /*1cc90*/  FMUL.FTZ R113, R130.reuse, R105 ;  /* 0x0000006982717220 */ /* 0x040fe20000410000 */
[C---:B------:R-:W-:Y:S01]  /*1cca0*/  FMUL.FTZ R112, R130.reuse, R104 ;  /* 0x0000006882707220 */ /* 0x040fe20000410000 */
[C---:B------:R-:W-:Y:S01]  /*1ccb0*/  FMUL.FTZ R7, R130.reuse, R7 ;  /* 0x0000000782077220 */ /* 0x040fe20000410000 */
[----:B------:R-:W-:Y:S01]  /*1ccc0*/  FMUL.FTZ R6, R130, R6 ;  /* 0x0000000682067220 */ /* 0x000fe20000410000 */
[----:B------:R-:W4:Y:S02]  /*1ccd0*/  LDL.64 R62, [R1+0x3a0] ;  /* 0x0003a000013e7983 */ /* 0x000f240000100a00 */
[----:B------:R-:W0:Y:S01]  /*1cce0*/  MUFU.EX2 R162, R162 ;  /* 0x000000a200a27308 */ /* 0x000e220000000800 */
[----:B-1----:R-:W-:Y:S01]  /*1ccf0*/  FADD.FTZ R10, R161, R10 ;  /* 0x0000000aa10a7221 */ /* 0x002fe20000010000 */
[----:B--2---:R-:W-:Y:S01]  /*1cd00*/  FADD.FTZ R8, R120, R3 ;  /* 0x0000000378087221 */ /* 0x004fe20000010000 */
[----:B------:R-:W2:Y:S04]  /*1cd10*/  LDL.64 R60, [R1+0x3b0] ;  /* 0x0003b000013c7983 */ /* 0x000ea80000100a00 */
[----:B------:R-:W2:Y:S01]  /*1cd20*/  LDL.64 R58, [R1+0x3c0] ;  /* 0x0003c000013a7983 */ /* 0x000ea20000100a00 */
[----:B------:R-:W1:Y:S03]  /*1cd30*/  MUFU.EX2 R165, R165 ;  /* 0x000000a500a57308 */ /* 0x000e660000000800 */
[----:B------:R-:W2:Y:S04]  /*1cd40*/  LDL.64 R56, [R1+0x3d0] ;  /* 0x0003d00001387983 */ /* 0x000ea80000100a00 */
[----:B------:R-:W2:Y:S01]  /*1cd50*/  LDL.64 R34, [R1+0x278] ;  /* 0x0002780001227983 */ /* 0x000ea20000100a00 */
[----:B------:R-:W1:Y:S01]  /*1cd60*/  MUFU.EX2 R118, R118 ;  /* 0x0000007600767308 */ /* 0x000e620000000800 */
[----:B---3--:R-:W-:Y:S01]  /*1cd70*/  FADD.FTZ R9, R163, R10 ;  /* 0x0000000aa3097221 */ /* 0x008fe20000010000 */
[----:B----4-:R-:W-:Y:S01]  /*1cd80*/  FADD.FTZ R3, R119, R8 ;  /* 0x0000000877037221 */ /* 0x010fe20000010000 */
[----:B------:R-:W3:Y:S04]  /*1cd90*/  LDL.64 R44, [R1+0x3e0] ;  /* 0x0003e000012c7983 */ /* 0x000ee80000100a00 */
[----:B------:R-:W4:Y:S01]  /*1cda0*/  LDL.64 R52, [R1+0x3f0] ;  /* 0x0003f00001347983 */ /* 0x000f220000100a00 */
[----:B------:R-:W1:Y:S03]  /*1cdb0*/  MUFU.EX2 R127, R127 ;  /* 0x0000007f007f7308 */ /* 0x000e660000000800 */
[----:B------:R-:W4:Y:S04]  /*1cdc0*/  LDL.64 R32, [R1+0x2d8] ;  /* 0x0002d80001207983 */ /* 0x000f280000100a00 */
[----:B------:R-:W4:Y:S01]  /*1cdd0*/  LDL.64 R48, [R1+0x258] ;  /* 0x0002580001307983 */ /* 0x000f220000100a00 */
[----:B------:R-:W1:Y:S01]  /*1cde0*/  MUFU.EX2 R164, R164 ;  /* 0x000000a400a47308 */ /* 0x000e620000000800 */
[----:B0-----:R-:W-:Y:S01]  /*1cdf0*/  FADD.FTZ R8, R128, R9 ;  /* 0x0000000980087221 */ /* 0x001fe20000010000 */
[----:B------:R-:W-:Y:S01]  /*1ce00*/  FADD.FTZ R3, R162, R3 ;  /* 0x00000003a2037221 */ /* 0x000fe20000010000 */
[----:B------:R-:W4:Y:S04]  /*1ce10*/  LDL.64 R46, [R1+0x268] ;  /* 0x00026800012e7983 */ /* 0x000f280000100a00 */
[----:B------:R-:W4:Y:S01]  /*1ce20*/  LDL.64 R38, [R1+0x2a8] ;  /* 0x0002a80001267983 */ /* 0x000f220000100a00 */
[----:B------:R-:W0:Y:S03]  /*1ce30*/  MUFU.EX2 R167, R167 ;  /* 0x000000a700a77308 */ /* 0x000e260000000800 */
[----:B------:R-:W4:Y:S04]  /*1ce40*/  LDL.64 R28, [R1+0x2f8] ;  /* 0x0002f800011c7983 */ /* 0x000f280000100a00 */
[----:B------:R-:W4:Y:S01]  /*1ce50*/  LDL.64 R36, [R1+0x2b8] ;  /* 0x0002b80001247983 */ /* 0x000f220000100a00 */
[----:B------:R-:W0:Y:S01]  /*1ce60*/  MUFU.EX2 R166, R166 ;  /* 0x000000a600a67308 */ /* 0x000e220000000800 */
[----:B-1----:R-:W-:Y:S01]  /*1ce70*/  FADD.FTZ R8, R165, R8 ;  /* 0x00000008a5087221 */ /* 0x002fe20000010000 */
[----:B------:R-:W-:Y:S01]  /*1ce80*/  FADD.FTZ R3, R118, R3 ;  /* 0x0000000376037221 */ /* 0x000fe20000010000 */
[----:B------:R-:W4:Y:S05]  /*1ce90*/  LDL.64 R42, [R1+0x288] ;  /* 0x00028800012a7983 */ /* 0x000f2a0000100a00 */
[----:B------:R-:W1:Y:S08]  /*1cea0*/  MUFU.EX2 R125, R125 ;  /* 0x0000007d007d7308 */ /* 0x000e700000000800 */
[----:B------:R-:W1:Y:S01]  /*1ceb0*/  MUFU.EX2 R126, R126 ;  /* 0x0000007e007e7308 */ /* 0x000e620000000800 */
[----:B------:R-:W-:Y:S01]  /*1cec0*/  FADD.FTZ R8, R127, R8 ;  /* 0x000000087f087221 */ /* 0x000fe20000010000 */
[----:B------:R-:W-:Y:S01]  /*1ced0*/  FADD.FTZ R3, R164, R3 ;  /* 0x00000003a4037221 */ /* 0x000fe20000010000 */
[----:B------:R-:W4:Y:S05]  /*1cee0*/  LDL.64 R92, [R1+0x348] ;  /* 0x00034800015c7983 */ /* 0x000f2a0000100a00 */
[----:B------:R-:W1:Y:S01]  /*1cef0*/  MUFU.EX2 R173, R173 ;  /* 0x000000ad00ad7308 */ /* 0x000e620000000800 */
[----:B0-----:R-:W-:Y:S01]  /*1cf00*/  FADD.FTZ R8, R167, R8 ;  /* 0x00000008a7087221 */ /* 0x001fe20000010000 */
[----:B------:R-:W-:-:S06]  /*1cf10*/  FADD.FTZ R3, R166, R3 ;  /* 0x00000003a6037221 */ /* 0x000fcc0000010000 */
[----:B------:R-:W0:Y:S08]  /*1cf20*/  MUFU.EX2 R123, R123 ;  /* 0x0000007b007b7308 */ /* 0x000e300000000800 */
[----:B------:R-:W0:Y:S01]  /*1cf30*/  MUFU.EX2 R172, R172 ;  /* 0x000000ac00ac7308 */ /* 0x000e220000000800 */
[----:B-1----:R-:W-:Y:S01]  /*1cf40*/  FADD.FTZ R8, R125, R8 ;  /* 0x000000087d087221 */ /* 0x002fe20000010000 */
[----:B------:R-:W-:-:S06]  /*1cf50*/  FFMA.FTZ R9, R51, R31, -R40 ;  /* 0x0000001f33097223 */ /* 0x000fcc0000010828 */
[----:B------:R-:W1:Y:S01]  /*1cf60*/  MUFU.EX2 R121, R121 ;  /* 0x0000007900797308 */ /* 0x000e620000000800 */
[----:B------:R-:W-:-:S07]  /*1cf70*/  FADD.FTZ R3, R126, R3 ;  /* 0x000000037e037221 */ /* 0x000fce0000010000 */
[----:B------:R-:W1:Y:S01]  /*1cf80*/  MUFU.EX2 R122, R122 ;  /* 0x0000007a007a7308 */ /* 0x000e620000000800 */
[----:B------:R-:W-:Y:S01]  /*1cf90*/  FADD.FTZ R8, R173, R8 ;  /* 0x00000008ad087221 */ /* 0x000fe20000010000 */
[----:B------:R-:W-:Y:S01]  /*1cfa0*/  FADD.FTZ R3, R124, R3 ;  /* 0x000000037c037221 */ /* 0x000fe20000010000 */
[----:B------:R-:W4:Y:S05]  /*1cfb0*/  LDL.64 R50, [R1+0x248] ;  /* 0x0002480001327983 */ /* 0x000f2a0000100a00 */
[----:B------:R-:W1:Y:S08]  /*1cfc0*/  MUFU.EX2 R175, R175 ;  /* 0x000000af00af7308 */ /* 0x000e700000000800 */
[----:B------:R-:W1:Y:S01]  /*1cfd0*/  MUFU.EX2 R174, R174 ;  /* 0x000000ae00ae7308 */ /* 0x000e620000000800 */
[----:B0-----:R-:W-:Y:S01]  /*1cfe0*/  FADD.FTZ R10, R123, R8 ;  /* 0x000000087b0a7221 */ /* 0x001fe20000010000 */
[----:B------:R-:W-:-:S06]  /*1cff0*/  FADD.FTZ R3, R172, R3 ;  /* 0x00000003ac037221 */ /* 0x000fcc0000010000 */
[----:B------:R-:W0:Y:S01]  /*1d000*/  MUFU.EX2 R169, R169 ;  /* 0x000000a900a97308 */ /* 0x000e220000000800 */
[----:B------:R-:W-:-:S07]  /*1d010*/  FFMA.FTZ R8, R55, R31, -R40 ;  /* 0x0000001f37087223 */ /* 0x000fce0000010828 */
[----:B------:R-:W0:Y:S01]  /*1d020*/  MUFU.EX2 R190, R190 ;  /* 0x000000be00be7308 */ /* 0x000e220000000800 */
[----:B-1----:R-:W-:Y:S01]  /*1d030*/  FADD.FTZ R10, R121, R10 ;  /* 0x0000000a790a7221 */ /* 0x002fe20000010000 */
[----:B------:R-:W-:Y:S01]  /*1d040*/  FADD.FTZ R3, R122, R3 ;  /* 0x000000037a037221 */ /* 0x000fe20000010000 */
[----:B------:R-:W4:Y:S04]  /*1d050*/  LDL.64 R54, [R1+0x390] ;  /* 0x0003900001367983 */ /* 0x000f280000100a00 */
[----:B------:R-:W4:Y:S01]  /*1d060*/  LDL.64 R100, [R1+0x388] ;  /* 0x0003880001647983 */ /* 0x000f220000100a00 */
[----:B------:R-:W1:Y:S08]  /*1d070*/  MUFU.EX2 R9, R9 ;  /* 0x0000000900097308 */ /* 0x000e700000000800 */
[----:B------:R-:W1:Y:S01]  /*1d080*/  MUFU.EX2 R168, R168 ;  /* 0x000000a800a87308 */ /* 0x000e620000000800 */
[----:B------:R-:W-:Y:S01]  /*1d090*/  FADD.FTZ R10, R175, R10 ;  /* 0x0000000aaf0a7221 */ /* 0x000fe20000010000 */
[----:B------:R-:W-:Y:S01]  /*1d0a0*/  FADD.FTZ R3, R174, R3 ;  /* 0x00000003ae037221 */ /* 0x000fe20000010000 */
[----:B------:R-:W4:Y:S04]  /*1d0b0*/  LDL.64 R40, [R1+0x298] ;  /* 0x0002980001287983 */ /* 0x000f280000100a00 */
[----:B------:R-:W4:Y:S01]  /*1d0c0*/  LDL.64 R30, [R1+0x2e8] ;  /* 0x0002e800011e7983 */ /* 0x000f220000100a00 */
[----:B------:R-:W1:Y:S08]  /*1d0d0*/  MUFU.EX2 R171, R171 ;  /* 0x000000ab00ab7308 */ /* 0x000e700000000800 */
[----:B------:R-:W1:Y:S01]  /*1d0e0*/  MUFU.EX2 R170, R170 ;  /* 0x000000aa00aa7308 */ /* 0x000e620000000800 */
[----:B0-----:R-:W-:Y:S01]  /*1d0f0*/  FADD.FTZ R10, R169, R10 ;  /* 0x0000000aa90a7221 */ /* 0x001fe20000010000 */
[----:B------:R-:W-:Y:S01]  /*1d100*/  FADD.FTZ R3, R190, R3 ;  /* 0x00000003be037221 */ /* 0x000fe20000010000 */
[----:B------:R-:W4:Y:S05]  /*1d110*/  LDL.64 R104, [R1+0x3c8] ;  /* 0x0003c80001687983 */ /* 0x000f2a0000100a00 */
[----:B------:R-:W0:Y:S08]  /*1d120*/  MUFU.EX2 R189, R189 ;  /* 0x000000bd00bd7308 */ /* 0x000e300000000800 */
[----:B------:R-:W0:Y:S01]  /*1d130*/  MUFU.EX2 R8, R8 ;  /* 0x0000000800087308 */ /* 0x000e220000000800 */
[----:B-1----:R-:W-:Y:S01]  /*1d140*/  FADD.FTZ R10, R9, R10 ;  /* 0x0000000a090a7221 */ /* 0x002fe20000010000 */
[----:B------:R-:W-:-:S03]  /*1d150*/  FADD.FTZ R3, R168, R3 ;  /* 0x00000003a8037221 */ /* 0x000fc60000010000 */
[----:B------:R-:W-:Y:S01]  /*1d160*/  FADD.FTZ R11, R171, R10 ;  /* 0x0000000aab0b7221 */ /* 0x000fe20000010000 */
[----:B------:R-:W-:-:S04]  /*1d170*/  FADD.FTZ R10, R170, R3 ;  /* 0x00000003aa0a7221 */ /* 0x000fc80000010000 */
[----:B0-----:R-:W-:Y:S01]  /*1d180*/  FADD.FTZ R10, R189, R10 ;  /* 0x0000000abd0a7221 */ /* 0x001fe20000010000 */
[----:B------:R-:W-:-:S05]  /*1d190*/  FADD.FTZ R11, R8, R11 ;  /* 0x0000000b080b7221 */ /* 0x000fca0000010000 */
[----:B------:R0:W-:Y:S01]  /*1d1a0*/  STL.64 [R1+0x1f0], R10 ;  /* 0x0001f00a01007387 */ /* 0x0001e20000100a00 */
[----:B------:R-:W-:Y:S06]  /*1d1b0*/  BAR.SYNC.DEFER_BLOCKING 0xf, 0x100 ;  /* 0x03c4000000007b1d */ /* 0x000fec0000010000 */
[----:B0-----:R-:W4:Y:S04]  /*1d1c0*/  LDL.64 R10, [R1+0x350] ;  /* 0x00035000010a7983 */ /* 0x001f280000100a00 */
[----:B------:R-:W4:Y:S04]  /*1d1d0*/  LD.E.64 R88, desc[UR36][R4.64+0x8] ;  /* 0x0000082404587980 */ /* 0x000f28000c101b00 */
[----:B------:R-:W4:Y:S04]  /*1d1e0*/  LD.E.64 R4, desc[UR36][R4.64] ;  /* 0x0000002404047980 */ /* 0x000f28000c101b00 */
[----:B------:R0:W-:Y:S04]  /*1d1f0*/  STL.64 [R1+0x400], R24 ;  /* 0x0004001801007387 */ /* 0x0001e80000100a00 */
[----:B------:R1:W-:Y:S04]  /*1d200*/  STL.64 [R1+0x408], R26 ;  /* 0x0004081a01007387 */ /* 0x0003e80000100a00 */
[----:B------:R-:W-:Y:S04]  /*1d210*/  STL.64 [R1+0x210], R20 ;  /* 0x0002101401007387 */ /* 0x000fe80000100a00 */
        /* <DEDUP_REMOVED lines=8> */
[----:B------:R2:W-:Y:S04]  /*1d2a0*/  STL.64 [R1+0x218], R110 ;  /* 0x0002186e01007387 */ /* 0x0005e80000100a00 */
[----:B------:R2:W-:Y:S04]  /*1d2b0*/  STL.64 [R1+0x228], R112 ;  /* 0x0002287001007387 */ /* 0x0005e80000100a00 */
[----:B0-----:R-:W4:Y:S04]  /*1d2c0*/  LDL.64 R24, [R1+0x2c8] ;  /* 0x0002c80001187983 */ /* 0x001f280000100a00 */
[----:B-1----:R-:W4:Y:S04]  /*1d2d0*/  LDL.64 R26, [R1+0x308] ;  /* 0x00030800011a7983 */ /* 0x002f280000100a00 */
        /* <DEDUP_REMOVED lines=8> */
[----:B--2---:R-:W2:Y:S04]  /*1d360*/  LDL.64 R108, [R1+0x3b8] ;  /* 0x0003b800016c7983 */ /* 0x004ea80000100a00 */
[----:B------:R-:W2:Y:S04]  /*1d370*/  LDL.64 R110, [R1+0x3d8] ;  /* 0x0003d800016e7983 */ /* 0x000ea80000100a00 */
[----:B------:R-:W2:Y:S04]  /*1d380*/  LDL.64 R112, [R1+0x3e8] ;  /* 0x0003e80001707983 */ /* 0x000ea80000100a00 */
[----:B------:R0:W-:Y:S04]  /*1d390*/  STL.64 [R1+0x238], R6 ;  /* 0x0002380601007387 */ /* 0x0001e80000100a00 */
        /* <DEDUP_REMOVED lines=96> */
[----:B------:R-:W-:-:S02]  /*1d9a0*/  FMUL.FTZ R10, R131, R10 ;  /* 0x0000000a830a7220 */ /* 0x000fc40000410000 */
[----:B------:R-:W-:Y:S04]  /*1d9b0*/  STL.64 [R1+0x360], R70 ;  /* 0x0003604601007387 */ /* 0x000fe80000100a00 */
[----:B------:R1:W-:Y:S04]  /*1d9c0*/  STL.64 [R1+0x350], R10 ;  /* 0x0003500a01007387 */ /* 0x0003e80000100a00 */
[----:B------:R-:W-:Y:S04]  /*1d9d0*/  STL.64 [R1+0x370], R68 ;  /* 0x0003704401007387 */ /* 0x000fe80000100a00 */
        /* <DEDUP_REMOVED lines=78> */
[----:B--2---:R-:W2:Y:S04]  /*1dec0*/  LDL R12, [R1+0x248] ;  /* 0x00024800010c7983 */ /* 0x004ea80000100800 */
        /* <DEDUP_REMOVED lines=121> */
[----:B--2---:R-:W-:Y:S01]  /*1e660*/  STL [R1+0x248], R12 ;  /* 0x0002480c01007387 */ /* 0x004fe20000100800 */
[----:B------:R-:W-:Y:S02]  /*1e670*/  F2FP.BF16.F32.PACK_AB R165, R127, R165 ;  /* 0x000000a57fa5723e */ /* 0x000fe400000010ff */
[----:B------:R-:W-:Y:S01]  /*1e680*/  F2FP.BF16.F32.PACK_AB R166, R126, R166 ;  /* 0x000000a67ea6723e */ /* 0x000fe200000010ff */
[----:B------:R-:W-:Y:S01]  /*1e690*/  STL [R1+0x24c], R13 ;  /* 0x00024c0d01007387 */ /* 0x000fe20000100800 */
[----:B------:R-:W-:-:S02]  /*1e6a0*/  F2FP.BF16.F32.PACK_AB R167, R125, R167 ;  /* 0x000000a77da7723e */ /* 0x000fc400000010ff */
[----:B------:R-:W-:Y:S01]  /*1e6b0*/  F2FP.BF16.F32.PACK_AB R172, R172, R124 ;  /* 0x0000007cacac723e */ /* 0x000fe200000010ff */
[----:B---3--:R-:W-:Y:S01]  /*1e6c0*/  STL [R1+0x250], R14 ;  /* 0x0002500e01007387 */ /* 0x008fe20000100800 */
[----:B------:R-:W-:Y:S02]  /*1e6d0*/  F2FP.BF16.F32.PACK_AB R173, R123, R173 ;  /* 0x000000ad7bad723e */ /* 0x000fe400000010ff */
[----:B------:R-:W-:Y:S01]  /*1e6e0*/  F2FP.BF16.F32.PACK_AB R174, R174, R122 ;  /* 0x0000007aaeae723e */ /* 0x000fe200000010ff */
[----:B------:R-:W-:Y:S01]  /*1e6f0*/  STL [R1+0x254], R15 ;  /* 0x0002540f01007387 */ /* 0x000fe20000100800 */
[----:B------:R-:W-:-:S03]  /*1e700*/  F2FP.BF16.F32.PACK_AB R175, R175, R121 ;  /* 0x00000079afaf723e */ /* 0x000fc600000010ff */
        /* <DEDUP_REMOVED lines=70> */
[----:B----4-:R-:W-:Y:S04]  /*1eb70*/  STL [R1+0x370], R92 ;  /* 0x0003705c01007387 */ /* 0x010fe80000100800 */
        /* <DEDUP_REMOVED lines=24> */
[----:B------:R4:W-:Y:S04]  /*1ed00*/  STL [R1+0x3d4], R117 ;  /* 0x0003d47501007387 */ /* 0x0009e80000100800 */
        /* <DEDUP_REMOVED lines=17> */
[----:B---3--:R-:W2:Y:S04]  /*1ee20*/  LDL.128 R36, [R1+0x240] ;  /* 0x0002400001247983 */ /* 0x008ea80000100c00 */
        /* <DEDUP_REMOVED lines=464> */
.L_x_6398:
[----:B------:R-:W-:Y:S05]  /*20b30*/  BSYNC B0 ;  /* 0x0000000000007941 */ /* 0x000fea0003800000 */
.L_x_6397:
[----:B------:R-:W2:Y:S04]  /*20b40*/  LDL.64 R6, [R1+0x48] ;  /* 0x0000480001067983 */ /* 0x000ea80000100a00 */
[----:B------:R-:W3:Y:S01]  /*20b50*/  LDL R4, [R1+0x34] ;  /* 0x0000340001047983 */ /* 0x000ee20000100800 */
[C---:B------:R-:W-:Y:S01]  /*20b60*/  ISETP.GT.AND P0, PT, R0.reuse, UR42, PT ;  /* 0x0000002a00007c0c */ /* 0x040fe2000bf04270 */
[----:B------:R-:W-:Y:S01]  /*20b70*/  VIADD R0, R0, 0xffffffff ;  /* 0xffffffff00007836 */ /* 0x000fe20000000000 */
[----:B--2---:R-:W-:-:S05]  /*20b80*/  MOV R6, R6 ;  /* 0x0000000600067202 */ /* 0x004fca0000000f00 */
[----:B-----5:R-:W-:-:S05]  /*20b90*/  IMAD R3, R3, 0x8, R6 ;  /* 0x0000000803037824 */ /* 0x020fca00078e0206 */
[----:B---3--:R-:W-:-:S04]  /*20ba0*/  PRMT R3, R4, 0x654, R3 ;  /* 0x0000065404037816 */ /* 0x008fc80000000003 */
[----:B------:R1:W-:Y:S01]  /*20bb0*/  SYNCS.ARRIVE.TRANS64.RED.A1T0 RZ, [R3+URZ], RZ ;  /* 0x000000ff03ff79a7 */ /* 0x0003e2000810043f */
[----:B------:R-:W-:Y:S05]  /*20bc0*/  @P0 BRA `(.L_x_6399) ;  /* 0xffffff8400280947 */ /* 0x000fea000383ffff */
.L_x_6366:
[----:B------:R-:W-:Y:S05]  /*20bd0*/  WARPSYNC.ALL ;  /* 0x0000000000007948 */ /* 0x000fea0003800000 */
[----:B------:R-:W2:Y:S04]  /*20be0*/  LDL R5, [R1+0x1f0] ;  /* 0x0001f00001057983 */ /* 0x000ea80000100800 */
[----:B------:R-:W3:Y:S04]  /*20bf0*/  LDL R8, [R1+0x1f4] ;  /* 0x0001f40001087983 */ /* 0x000ee80000100800 */
[----:B------:R-:W4:Y:S01]  /*20c00*/  LDL.64 R10, [R1+0xb8] ;  /* 0x0000b800010a7983 */ /* 0x000f220000100a00 */
[----:B------:R-:W-:Y:S08]  /*20c10*/  BAR.ARV 0x8, 0x100 ;  /* 0x0204000000007b1d */ /* 0x000ff00000002000 */
[----:B------:R-:W-:Y:S06]  /*20c20*/  BAR.SYNC.DEFER_BLOCKING 0xf, 0x100 ;  /* 0x03c4000000007b1d */ /* 0x000fec0000010000 */
[----:B--2---:R-:W2:Y:S02]  /*20c30*/  SHFL.BFLY PT, R0, R5, 0x2, 0x1f ;  /* 0x0c401f0005007f89 */ /* 0x004ea400000e0000 */
[----:B--2---:R-:W-:-:S05]  /*20c40*/  FADD.FTZ R0, R5, R0 ;  /* 0x0000000005007221 */ /* 0x004fca0000010000 */
[----:B01----:R-:W0:Y:S02]  /*20c50*/  SHFL.BFLY PT, R3, R0, 0x1, 0x1f ;  /* 0x0c201f0000037f89 */ /* 0x003e2400000e0000 */
[----:B0-----:R-:W-:-:S05]  /*20c60*/  FADD.FTZ R4, R0, R3 ;  /* 0x0000000300047221 */ /* 0x001fca0000010000 */
        /* <DEDUP_REMOVED lines=15> */
[----:B------:R-:W-:Y:S02]  /*20d60*/  IMAD.MOV.U32 R8, RZ, RZ, -0x800000 ;  /* 0xff800000ff087424 */ /* 0x000fe400078e00ff */
[----:B0-----:R-:W-:Y:S01]  /*20d70*/  @P2 FMUL.FTZ R20, R9, 0.69314718246459960938 ;  /* 0x3f31721809142820 */ /* 0x001fe20000410000 */
[----:B-1----:R-:W-:Y:S01]  /*20d80*/  @P1 FMUL.FTZ R6, R6, 0.69314718246459960938 ;  /* 0x3f31721806061820 */ /* 0x002fe20000410000 */
[----:B------:R-:W-:Y:S01]  /*20d90*/  STL [R1+0x1f4], R12 ;  /* 0x0001f40c01007387 */ /* 0x000fe20000100800 */
[----:B---3--:R-:W-:-:S04]  /*20da0*/  @P2 FMUL.FTZ R7, R7, 0.69314718246459960938 ;  /* 0x3f31721807072820 */ /* 0x008fc80000410000 */
[----:B-----5:R-:W-:-:S05]  /*20db0*/  @P2 FFMA.FTZ R8, R7, R14, R20 ;  /* 0x0000000e07082223 */ /* 0x020fca0000010014 */
[----:B------:R0:W-:Y:S01]  /*20dc0*/  STL [R1+0x1f4], R8 ;  /* 0x0001f40801007387 */ /* 0x0001e20000100800 */
[----:B--2---:R-:W-:-:S04]  /*20dd0*/  @P1 FMUL.FTZ R5, R5, 0.69314718246459960938 ;  /* 0x3f31721805051820 */ /* 0x004fc80000410000 */
[----:B----4-:R-:W-:Y:S02]  /*20de0*/  @P1 FFMA.FTZ R0, R5, R4, R6 ;  /* 0x0000000405001223 */ /* 0x010fe40000010006 */
[----:B------:R-:W2:Y:S04]  /*20df0*/  LDL R4, [R1+0x1c0] ;  /* 0x0001c00001047983 */ /* 0x000ea80000100800 */
[----:B------:R1:W-:Y:S04]  /*20e00*/  STL [R1+0x1f0], R0 ;  /* 0x0001f00001007387 */ /* 0x0003e80000100800 */
[----:B------:R-:W3:Y:S02]  /*20e10*/  LD.E R3, desc[UR36][R10.64+0x4] ;  /* 0x000004240a037980 */ /* 0x000ee4000c101900 */
[----:B---3--:R-:W-:-:S13]  /*20e20*/  ISETP.NE.AND P0, PT, R3, RZ, PT ;  /* 0x000000ff0300720c */ /* 0x008fda0003f05270 */
        /* <DEDUP_REMOVED lines=21> */
[----:B0-----:R-:W3:Y:S04]  /*20f80*/  LDL.64 R8, [R1+0x400] ;  /* 0x0004000001087983 */ /* 0x001ee80000100a00 */
[----:B------:R-:W4:Y:S04]  /*20f90*/  LDL.64 R6, [R1+0x408] ;  /* 0x0004080001067983 */ /* 0x000f280000100a00 */
        /* <DEDUP_REMOVED lines=62> */
[----:B------:R-:W-:Y:S01]  /*21380*/  ISETP.NE.AND P0, PT, R134, 0x2, PT ;  /* 0x000000028600780c */ /* 0x000fe20003f05270 */
[-C--:B---3--:R-:W-:Y:S01]  /*21390*/  FMUL.FTZ R9, R9, R3.reuse ;  /* 0x0000000309097220 */ /* 0x088fe20000410000 */
[-C--:B------:R-:W-:Y:S01]  /*213a0*/  FMUL.FTZ R8, R8, R3.reuse ;  /* 0x0000000308087220 */ /* 0x080fe20000410000 */
[-C--:B----4-:R-:W-:Y:S01]  /*213b0*/  FMUL.FTZ R7, R7, R0.reuse ;  /* 0x0000000007077220 */ /* 0x090fe20000410000 */
[-C--:B------:R-:W-:Y:S01]  /*213c0*/  FMUL.FTZ R6, R6, R0.reuse ;  /* 0x0000000006067220 */ /* 0x080fe20000410000 */
[-C--:B-----5:R-:W-:Y:S01]  /*213d0*/  FMUL.FTZ R5, R5, R3.reuse ;  /* 0x0000000305057220 */ /* 0x0a0fe20000410000 */
[-C--:B------:R-:W-:Y:S01]  /*213e0*/  FMUL.FTZ R4, R4, R3.reuse ;  /* 0x0000000304047220 */ /* 0x080fe20000410000 */
[----:B------:R0:W-:Y:S04]  /*213f0*/  STL.64 [R1+0x400], R8 ;  /* 0x0004000801007387 */ /* 0x0001e80000100a00 */
[----:B------:R1:W-:Y:S04]  /*21400*/  STL.64 [R1+0x408], R6 ;  /* 0x0004080601007387 */ /* 0x0003e80000100a00 */
[----:B------:R2:W-:Y:S04]  /*21410*/  STL.64 [R1+0x210], R4 ;  /* 0x0002100401007387 */ /* 0x0005e80000100a00 */
[----:B0-----:R-:W3:Y:S04]  /*21420*/  LDL.64 R8, [R1+0x3f8] ;  /* 0x0003f80001087983 */ /* 0x001ee80000100a00 */
[----:B-1----:R-:W4:Y:S04]  /*21430*/  LDL.64 R6, [R1+0x3c8] ;  /* 0x0003c80001067983 */ /* 0x002f280000100a00 */
[----:B--2---:R-:W2:Y:S04]  /*21440*/  LDL.64 R4, [R1+0x3e8] ;  /* 0x0003e80001047983 */ /* 0x004ea80000100a00 */
[----:B------:R-:W5:Y:S01]  /*21450*/  @!P0 LDL R133, [R1+0x1c4] ;  /* 0x0001c40001858983 */ /* 0x000f620000100800 */
[-C--:B------:R-:W-:Y:S01]  /*21460*/  FMUL.FTZ R15, R15, R0.reuse ;  /* 0x000000000f0f7220 */ /* 0x080fe20000410000 */
[-C--:B------:R-:W-:Y:S01]  /*21470*/  FMUL.FTZ R14, R14, R0.reuse ;  /* 0x000000000e0e7220 */ /* 0x080fe20000410000 */
[-C--:B------:R-:W-:Y:S01]  /*21480*/  FMUL.FTZ R21, R21, R0.reuse ;  /* 0x0000000015157220 */ /* 0x080fe20000410000 */
[-C--:B------:R-:W-:Y:S01]  /*21490*/  FMUL.FTZ R20, R20, R0.reuse ;  /* 0x0000000014147220 */ /* 0x080fe20000410000 */
[-C--:B------:R-:W-:Y:S01]  /*214a0*/  FMUL.FTZ R131, R131, R3.reuse ;  /* 0x0000000383837220 */ /* 0x080fe20000410000 */
[-C--:B------:R-:W-:Y:S01]  /*214b0*/  FMUL.FTZ R130, R130, R3.reuse ;  /* 0x0000000382827220 */ /* 0x080fe20000410000 */
[----:B------:R0:W-:Y:S01]  /*214c0*/  STL.64 [R1+0x368], R14 ;  /* 0x0003680e01007387 */ /* 0x0001e20000100a00 */
[-C--:B------:R-:W-:Y:S01]  /*214d0*/  FMUL.FTZ R129, R129, R3.reuse ;  /* 0x0000000381817220 */ /* 0x080fe20000410000 */
[-C--:B------:R-:W-:Y:S01]  /*214e0*/  FMUL.FTZ R128, R128, R3.reuse ;  /* 0x0000000380807220 */ /* 0x080fe20000410000 */
[-C--:B------:R-:W-:Y:S01]  /*214f0*/  FMUL.FTZ R127, R127, R3.reuse ;  /* 0x000000037f7f7220 */ /* 0x080fe20000410000 */
[----:B------:R5:W-:Y:S01]  /*21500*/  STL.64 [R1+0x3a8], R20 ;  /* 0x0003a81401007387 */ /* 0x000be20000100a00 */
        /* <DEDUP_REMOVED lines=107> */
[----:B0-----:R-:W-:-:S02]  /*21bc0*/  VIADD R14, R135, 0x1 ;  /* 0x00000001870e7836 */ /* 0x001fc40000000000 */
[----:B------:R-:W-:Y:S01]  /*21bd0*/  VIADD R132, R132, 0x1 ;  /* 0x0000000184847836 */ /* 0x000fe20000000000 */
[----:B------:R1:W-:Y:S04]  /*21be0*/  STL [R1+0x1c0], R134 ;  /* 0x0001c08601007387 */ /* 0x0003e80000100800 */
        /* <DEDUP_REMOVED lines=17> */
[-C--:B---3--:R-:W-:Y:S01]  /*21d00*/  FMUL.FTZ R9, R9, R0.reuse ;  /* 0x0000000009097220 */ /* 0x088fe20000410000 */
[-C--:B------:R-:W-:Y:S01]  /*21d10*/  FMUL.FTZ R8, R8, R0.reuse ;  /* 0x0000000008087220 */ /* 0x080fe20000410000 */
[-C--:B----4-:R-:W-:Y:S01]  /*21d20*/  FMUL.FTZ R7, R7, R0.reuse ;  /* 0x0000000007077220 */ /* 0x090fe20000410000 */
[-C--:B------:R-:W-:Y:S01]  /*21d30*/  FMUL.FTZ R6, R6, R0.reuse ;  /* 0x0000000006067220 */ /* 0x080fe20000410000 */
[-C--:B--2---:R-:W-:Y:S01]  /*21d40*/  FMUL.FTZ R5, R5, R0.reuse ;  /* 0x0000000005057220 */ /* 0x084fe20000410000 */
[----:B------:R-:W-:Y:S01]  /*21d50*/  FMUL.FTZ R4, R4, R0 ;  /* 0x0000000004047220 */ /* 0x000fe20000410000 */
[----:B-----5:R-:W-:Y:S01]  /*21d60*/  @!P0 LOP3.LUT R20, R133, 0x1, RZ, 0x3c, !PT ;  /* 0x0000000185148812 */ /* 0x020fe200078e3cff */
        /* <DEDUP_REMOVED lines=43> */
[----:B------:R1:W-:Y:S04]  /*22020*/  @!P0 STL [R1+0x1c4], R20 ;  /* 0x0001c41401008387 */ /* 0x0003e80000100800 */
[----:B------:R1:W-:Y:S04]  /*22030*/  STL [R1+0x1cc], R132 ;  /* 0x0001cc8401007387 */ /* 0x0003e80000100800 */
[----:B------:R1:W-:Y:S01]  /*22040*/  @!P0 STL [R1+0x1c0], RZ ;  /* 0x0001c0ff01008387 */ /* 0x0003e20000100800 */
[----:B------:R-:W-:Y:S01]  /*22050*/  IMAD.MOV.U32 R0, RZ, RZ, 0x1 ;  /* 0x00000001ff007424 */ /* 0x000fe200078e00ff */
[----:B------:R-:W-:Y:S06]  /*22060*/  BAR.ARV 0xe, 0x100 ;  /* 0x0384000000007b1d */ /* 0x000fec0000002000 */
.L_x_6282:
[----:B------:R-:W2:Y:S08]  /*22070*/  S2UR UR21, SR_CgaCtaId ;  /* 0x00000000001579c3 */ /* 0x000eb00000008800 */
[----:B------:R-:W-:Y:S01]  /*22080*/  BAR.SYNC.DEFER_BLOCKING 0x5, 0x180 ;  /* 0x0146000000007b1d */ /* 0x000fe20000010000 */
[----:B------:R-:W-:Y:S01]  /*22090*/  PRMT R0, R0, 0x9910, RZ ;  /* 0x0000991000007816 */ /* 0x000fe200000000ff */
[----:B------:R-:W-:-:S03]  /*220a0*/  USHF.R.U32.HI UR8, URZ, 0x10, UR61 ;  /* 0x000000103f087899 */ /* 0x000fc6000801163d */
[----:B------:R-:W-:Y:S01]  /*220b0*/  ISETP.NE.AND P0, PT, R0, RZ, PT ;  /* 0x000000ff0000720c */ /* 0x000fe20003f05270 */
[----:B------:R-:W-:Y:S01]  /*220c0*/  UMOV UR44, 0x400 ;  /* 0x00000400002c7882 */ /* 0x000fe20000000000 */
[----:B------:R-:W-:Y:S01]  /*220d0*/  BSSY B0, `(.L_x_6400) ;  /* 0x00004ea000007945 */ /* 0x000fe20003800000 */
[----:B--2---:R-:W-:-:S09]  /*220e0*/  ULEA UR44, UR21, UR44, 0x18 ;  /* 0x0000002c152c7291 */ /* 0x004fd2000f8ec03f */
[----:B01----:R-:W0:Y:S02]  /*220f0*/  LDS.128 R4, [UR44+0x388d0] ;  /* 0x0388d02cff047984 */ /* 0x003e240008000c00 */
[----:B0-----:R-:W-:Y:S02]  /*22100*/  R2UR UR5, R5 ;  /* 0x00000000050572ca */ /* 0x001fe400000e0000 */
[----:B------:R-:W-:Y:S02]  /*22110*/  R2UR UR7, R6 ;  /* 0x00000000060772ca */ /* 0x000fe400000e0000 */
[----:B------:R-:W-:Y:S01]  /*22120*/  R2UR UR6, R7 ;  /* 0x00000000070672ca */ /* 0x000fe200000e0000 */
[----:B------:R-:W-:Y:S06]  /*22130*/  BAR.ARV 0x4, 0x180 ;  /* 0x0106000000007b1d */ /* 0x000fec0000002000 */
[----:B------:R-:W-:Y:S08]  /*22140*/  @!P0 BRA `(.L_x_6401) ;  /* 0x0000003c00948947 */ /* 0x000ff00003800000 */
[----:B------:R-:W2:Y:S04]  /*22150*/  LDL.128 R12, [R1+0x210] ;  /* 0x00021000010c7983 */ /* 0x000ea80000100c00 */
[----:B------:R-:W3:Y:S04]  /*22160*/  LDL.128 R4, [R1+0x230] ;  /* 0x0002300001047983 */ /* 0x000ee80000100c00 */
[----:B------:R-:W4:Y:S04]  /*22170*/  LDL.128 R24, [R1+0x220] ;  /* 0x0002200001187983 */ /* 0x000f280000100c00 */
[----:B------:R-:W4:Y:S01]  /*22180*/  LDL.128 R8, [R1+0x240] ;  /* 0x0002400001087983 */ /* 0x000f220000100c00 */
[C---:B------:R-:W-:Y:S01]  /*22190*/  IADD3 R35, P1, R16.reuse, 0x20, RZ ;  /* 0x0000002010237810 */ /* 0x040fe20007f3e0ff */
[----:B------:R-:W-:Y:S01]  /*221a0*/  ULDC.64 UR10, c[0x0][0xd00] ;  /* 0x00034000000a7ab9 */ /* 0x000fe20000000a00 */
[C---:B------:R-:W-:Y:S01]  /*221b0*/  LOP3.LUT R37, R16.reuse, 0x380, RZ, 0xc0, !PT ;  /* 0x0000038010257812 */ /* 0x040fe200078ec0ff */
[----:B------:R-:W4:Y:S01]  /*221c0*/  LDL.128 R120, [R1+0x250] ;  /* 0x0002500001787983 */ /* 0x000f220000100c00 */
[----:B------:R-:W-:Y:S01]  /*221d0*/  LOP3.LUT R34, R35, 0x380, RZ, 0xc0, !PT ;  /* 0x0000038023227812 */ /* 0x000fe200078ec0ff */
[----:B------:R-:W-:Y:S01]  /*221e0*/  ULDC.64 UR18, c[0x0][0xd00] ;  /* 0x0003400000127ab9 */ /* 0x000fe20000000a00 */
[C---:B------:R-:W-:Y:S01]  /*221f0*/  IADD3 R33, P0, R16.reuse, 0x40, RZ ;  /* 0x0000004010217810 */ /* 0x040fe20007f1e0ff */
[----:B------:R-:W4:Y:S01]  /*22200*/  LDL.128 R112, [R1+0x270] ;  /* 0x0002700001707983 */ /* 0x000f220000100c00 */
[----:B------:R-:W-:-:S02]  /*22210*/  IADD3 R30, P4, R16, 0x60, RZ ;  /* 0x00000060101e7810 */ /* 0x000fc40007f9e0ff */
[----:B------:R-:W-:Y:S01]  /*22220*/  IADD3 R28, P3, R16, 0x2000, RZ ;  /* 0x00002000101c7810 */ /* 0x000fe20007f7e0ff */
[----:B------:R-:W4:Y:S01]  /*22230*/  LDL.128 R116, [R1+0x260] ;  /* 0x0002600001747983 */ /* 0x000f220000100c00 */
[----:B------:R-:W-:-:S03]  /*22240*/  SHF.R.U64 R37, R37, 0x3, RZ ;  /* 0x0000000325257819 */ /* 0x000fc600000012ff */
[----:B------:R-:W4:Y:S01]  /*22250*/  LDL.128 R104, [R1+0x290] ;  /* 0x0002900001687983 */ /* 0x000f220000100c00 */
[----:B------:R-:W-:-:S03]  /*22260*/  SHF.R.U64 R34, R34, 0x3, RZ ;  /* 0x0000000322227819 */ /* 0x000fc600000012ff */
[----:B------:R-:W4:Y:S01]  /*22270*/  LDL.128 R108, [R1+0x280] ;  /* 0x00028000016c7983 */ /* 0x000f220000100c00 */
[----:B------:R-:W-:-:S03]  /*22280*/  LOP3.LUT R32, R33, 0x380, RZ, 0xc0, !PT ;  /* 0x0000038021207812 */ /* 0x000fc600078ec0ff */
[----:B------:R-:W4:Y:S01]  /*22290*/  LDL.128 R96, [R1+0x2b0] ;  /* 0x0002b00001607983 */ /* 0x000f220000100c00 */
[----:B------:R-:W-:-:S03]  /*222a0*/  LOP3.LUT R0, R30, 0x380, RZ, 0xc0, !PT ;  /* 0x000003801e007812 */ /* 0x000fc600078ec0ff */
[----:B------:R-:W4:Y:S01]  /*222b0*/  LDL.128 R100, [R1+0x2a0] ;  /* 0x0002a00001647983 */ /* 0x000f220000100c00 */
[----:B------:R-:W-:Y:S01]  /*222c0*/  LOP3.LUT R36, R37, R16, RZ, 0x3c, !PT ;  /* 0x0000001025247212 */ /* 0x000fe200078e3cff */
[--C-:B------:R-:W-:Y:S01]  /*222d0*/  IMAD.MOV.U32 R37, RZ, RZ, R17.reuse ;  /* 0x000000ffff257224 */ /* 0x100fe200078e0011 */
[----:B------:R-:W-:Y:S01]  /*222e0*/  LOP3.LUT R3, R28, 0x380, RZ, 0xc0, !PT ;  /* 0x000003801c037812 */ /* 0x000fe200078ec0ff */
[----:B------:R-:W4:Y:S01]  /*222f0*/  LDL.128 R88, [R1+0x2d0] ;  /* 0x0002d00001587983 */ /* 0x000f220000100c00 */
[----:B------:R-:W-:Y:S01]  /*22300*/  LOP3.LUT R34, R34, R35, RZ, 0x3c, !PT ;  /* 0x0000002322227212 */ /* 0x000fe200078e3cff */
[----:B------:R-:W-:Y:S01]  /*22310*/  IMAD.X R35, RZ, RZ, R17, P1 ;  /* 0x000000ffff237224 */ /* 0x000fe200008e0611 */
[----:B------:R-:W-:Y:S01]  /*22320*/  SHF.R.U64 R32, R32, 0x3, RZ ;  /* 0x0000000320207819 */ /* 0x000fe200000012ff */
[----:B------:R-:W4:Y:S01]  /*22330*/  LDL.128 R92, [R1+0x2c0] ;  /* 0x0002c000015c7983 */ /* 0x000f220000100c00 */
[----:B------:R-:W-:-:S03]  /*22340*/  SHF.R.U64 R31, R0, 0x3, RZ ;  /* 0x00000003001f7819 */ /* 0x000fc600000012ff */
[----:B------:R-:W4:Y:S01]  /*22350*/  LDL.128 R80, [R1+0x2f0] ;  /* 0x0002f00001507983 */ /* 0x000f220000100c00 */
[----:B------:R-:W-:-:S03]  /*22360*/  SHF.R.U64 R3, R3, 0x3, RZ ;  /* 0x0000000303037819 */ /* 0x000fc600000012ff */
[----:B------:R-:W4:Y:S01]  /*22370*/  LDL.128 R84, [R1+0x2e0] ;  /* 0x0002e00001547983 */ /* 0x000f220000100c00 */
[----:B------:R-:W-:Y:S01]  /*22380*/  LOP3.LUT R32, R32, R33, RZ, 0x3c, !PT ;  /* 0x0000002120207212 */ /* 0x000fe200078e3cff */
[--C-:B------:R-:W-:Y:S01]  /*22390*/  IMAD.X R33, RZ, RZ, R17.reuse, P0 ;  /* 0x000000ffff217224 */ /* 0x100fe200000e0611 */
[----:B------:R-:W-:Y:S01]  /*223a0*/  MOV R36, R36 ;  /* 0x0000002400247202 */ /* 0x000fe20000000f00 */
[----:B------:R-:W4:Y:S01]  /*223b0*/  LDL.128 R72, [R1+0x310] ;  /* 0x0003100001487983 */ /* 0x000f220000100c00 */
[----:B------:R-:W-:Y:S01]  /*223c0*/  MOV R34, R34 ;  /* 0x0000002200227202 */ /* 0x000fe20000000f00 */
[--C-:B------:R-:W-:Y:S01]  /*223d0*/  IMAD.X R29, RZ, RZ, R17.reuse, P3 ;  /* 0x000000ffff1d7224 */ /* 0x100fe200018e0611 */
[----:B------:R-:W-:Y:S01]  /*223e0*/  LOP3.LUT R30, R31, R30, RZ, 0x3c, !PT ;  /* 0x0000001e1f1e7212 */ /* 0x000fe200078e3cff */
[----:B------:R-:W-:Y:S01]  /*223f0*/  IMAD.X R31, RZ, RZ, R17, P4 ;  /* 0x000000ffff1f7224 */ /* 0x000fe200020e0611 */
[----:B------:R-:W-:Y:S01]  /*22400*/  LOP3.LUT R28, R3, R28, RZ, 0x3c, !PT ;  /* 0x0000001c031c7212 */ /* 0x000fe200078e3cff */
[----:B------:R-:W4:Y:S01]  /*22410*/  LDL.128 R76, [R1+0x300] ;  /* 0x00030000014c7983 */ /* 0x000f220000100c00 */
[----:B------:R-:W-:-:S03]  /*22420*/  MOV R0, R32 ;  /* 0x0000002000007202 */ /* 0x000fc60000000f00 */
[----:B------:R-:W4:Y:S04]  /*22430*/  LDL.128 R64, [R1+0x330] ;  /* 0x0003300001407983 */ /* 0x000f280000100c00 */
[----:B------:R-:W4:Y:S04]  /*22440*/  LDL.128 R68, [R1+0x320] ;  /* 0x0003200001447983 */ /* 0x000f280000100c00 */
[----:B------:R-:W4:Y:S01]  /*22450*/  LDL.128 R56, [R1+0x350] ;  /* 0x0003500001387983 */ /* 0x000f220000100c00 */
[----:B------:R-:W-:-:S03]  /*22460*/  MOV R3, R30 ;  /* 0x0000001e00037202 */ /* 0x000fc60000000f00 */
[----:B------:R-:W4:Y:S01]  /*22470*/  LDL.128 R60, [R1+0x340] ;  /* 0x00034000013c7983 */ /* 0x000f220000100c00 */
[----:B------:R-:W-:-:S03]  /*22480*/  MOV R144, R28 ;  /* 0x0000001c00907202 */ /* 0x000fc60000000f00 */
[----:B------:R-:W4:Y:S04]  /*22490*/  LDL.128 R48, [R1+0x370] ;  /* 0x0003700001307983 */ /* 0x000f280000100c00 */
[----:B------:R-:W4:Y:S04]  /*224a0*/  LDL.128 R52, [R1+0x360] ;  /* 0x0003600001347983 */ /* 0x000f280000100c00 */
[----:B------:R-:W4:Y:S04]  /*224b0*/  LDL.128 R40, [R1+0x390] ;  /* 0x0003900001287983 */ /* 0x000f280000100c00 */
[----:B------:R-:W4:Y:S01]  /*224c0*/  LDL.128 R44, [R1+0x380] ;  /* 0x00038000012c7983 */ /* 0x000f220000100c00 */
[----:B------:R-:W-:Y:S01]  /*224d0*/  BAR.SYNC.DEFER_BLOCKING 0x1, 0x100 ;  /* 0x0044000000007b1d */ /* 0x000fe20000010000 */
[----:B------:R-:W-:-:S02]  /*224e0*/  IADD3 R143, P6, R16, 0x2020, RZ ;  /* 0x00002020108f7810 */ /* 0x000fc40007fde0ff */
[C---:B------:R-:W-:Y:S02]  /*224f0*/  IADD3 R139, P5, R16.reuse, 0x2040, RZ ;  /* 0x00002040108b7810 */ /* 0x040fe40007fbe0ff */
[----:B------:R-:W-:Y:S01]  /*22500*/  IADD3 R141, P2, R16, 0x2060, RZ ;  /* 0x00002060108d7810 */ /* 0x000fe20007f5e0ff */
[----:B------:R-:W-:Y:S01]  /*22510*/  ULDC UR4, c[0x0][0xb88] ;  /* 0x0002e20000047ab9 */ /* 0x000fe20000000800 */
[----:B------:R-:W-:Y:S01]  /*22520*/  ULDC UR9, c[0x0][0xbd4] ;  /* 0x0002f50000097ab9 */ /* 0x000fe20000000800 */
[----:B------:R-:W4:Y:S01]  /*22530*/  LDL.128 R28, [R1+0x3c0] ;  /* 0x0003c000011c7983 */ /* 0x000f220000100c00 */
[----:B--2---:R-:W-:Y:S02]  /*22540*/  F2FP.BF16.F32.PACK_AB R12, R13, R12 ;  /* 0x0000000c0d0c723e */ /* 0x004fe400000010ff */
[----:B------:R-:W-:Y:S02]  /*22550*/  F2FP.BF16.F32.PACK_AB R13, R15, R14 ;  /* 0x0000000e0f0d723e */ /* 0x000fe400000010ff */
[----:B---3--:R-:W-:-:S02]  /*22560*/  F2FP.BF16.F32.PACK_AB R4, R5, R4 ;  /* 0x000000040504723e */ /* 0x008fc400000010ff */
[----:B------:R-:W-:Y:S02]  /*22570*/  F2FP.BF16.F32.PACK_AB R5, R7, R6 ;  /* 0x000000060705723e */ /* 0x000fe400000010ff */
[----:B----4-:R-:W-:Y:S02]  /*22580*/  F2FP.BF16.F32.PACK_AB R14, R25, R24 ;  /* 0x00000018190e723e */ /* 0x010fe400000010ff */
[----:B------:R-:W-:Y:S02]  /*22590*/  F2FP.BF16.F32.PACK_AB R15, R27, R26 ;  /* 0x0000001a1b0f723e */ /* 0x000fe400000010ff */
[----:B------:R-:W-:Y:S01]  /*225a0*/  F2FP.BF16.F32.PACK_AB R6, R9, R8 ;  /* 0x000000080906723e */ /* 0x000fe200000010ff */
[----:B------:R-:W2:Y:S01]  /*225b0*/  LDL.128 R24, [R1+0x3d0] ;  /* 0x0003d00001187983 */ /* 0x000ea20000100c00 */
[----:B------:R-:W-:-:S03]  /*225c0*/  F2FP.BF16.F32.PACK_AB R7, R11, R10 ;  /* 0x0000000a0b07723e */ /* 0x000fc600000010ff */
[----:B------:R0:W-:Y:S04]  /*225d0*/  STSM.16.M88.4 [R36], R12 ;  /* 0x0000000c24007844 */ /* 0x0001e80000000200 */
[----:B------:R1:W-:Y:S04]  /*225e0*/  STSM.16.M88.4 [R34], R4 ;  /* 0x0000000422007844 */ /* 0x0003e80000000200 */
[----:B------:R-:W3:Y:S04]  /*225f0*/  LDL.128 R8, [R1+0x3f0] ;  /* 0x0003f00001087983 */ /* 0x000ee80000100c00 */
[----:B0-----:R-:W4:Y:S04]  /*22600*/  LDL.128 R36, [R1+0x3a0] ;  /* 0x0003a00001247983 */ /* 0x001f280000100c00 */
[----:B-1----:R-:W4:Y:S04]  /*22610*/  LDL.128 R32, [R1+0x3b0] ;  /* 0x0003b00001207983 */ /* 0x002f280000100c00 */
[----:B------:R-:W4:Y:S04]  /*22620*/  LDL.128 R4, [R1+0x400] ;  /* 0x0004000001047983 */ /* 0x000f280000100c00 */
[----:B------:R-:W4:Y:S01]  /*22630*/  LDL.128 R12, [R1+0x3e0] ;  /* 0x0003e000010c7983 */ /* 0x000f220000100c00 */
[----:B------:R-:W-:-:S02]  /*22640*/  IADD3 R21, P1, R16, 0x4000, RZ ;  /* 0x0000400010157810 */ /* 0x000fc40007f3e0ff */
        /* <DEDUP_REMOVED lines=8> */
[----:B------:R-:W-:Y:S02]  /*226d0*/  IADD3 R125, P0, R16, 0x4020, RZ ;  /* 0x00004020107d7810 */ /* 0x000fe40007f1e0ff */
[----:B------:R-:W-:Y:S01]  /*226e0*/  LOP3.LUT R142, R142, R143, RZ, 0x3c, !PT ;  /* 0x0000008f8e8e7212 */ /* 0x000fe200078e3cff */
[--C-:B------:R-:W-:Y:S01]  /*226f0*/  IMAD.X R143, RZ, RZ, R17.reuse, P6 ;  /* 0x000000ffff8f7224 */ /* 0x100fe200030e0611 */
[----:B------:R-:W-:Y:S02]  /*22700*/  IADD3 R127, P4, R16, 0x4040, RZ ;  /* 0x00004040107f7810 */ /* 0x000fe40007f9e0ff */
[----:B------:R-:W-:Y:S01]  /*22710*/  LOP3.LUT R138, R138, R139, RZ, 0x3c, !PT ;  /* 0x0000008b8a8a7212 */ /* 0x000fe200078e3cff */
[----:B------:R-:W-:Y:S01]  /*22720*/  IMAD.X R139, RZ, RZ, R17, P5 ;  /* 0x000000ffff8b7224 */ /* 0x000fe200028e0611 */
[----:B------:R-:W-:-:S02]  /*22730*/  IADD3 R129, P3, R16, 0x4060, RZ ;  /* 0x0000406010817810 */ /* 0x000fc40007f7e0ff */
[----:B------:R-:W-:Y:S01]  /*22740*/  LOP3.LUT R140, R140, R141, RZ, 0x3c, !PT ;  /* 0x0000008d8c8c7212 */ /* 0x000fe200078e3cff */
[--C-:B------:R-:W-:Y:S01]  /*22750*/  IMAD.X R141, RZ, RZ, R17.reuse, P2 ;  /* 0x000000ffff8d7224 */ /* 0x100fe200010e0611 */
[----:B------:R-:W-:Y:S02]  /*22760*/  IADD3 R131, P6, R16, 0x6000, RZ ;  /* 0x0000600010837810 */ /* 0x000fe40007fde0ff */
[----:B------:R-:W-:Y:S01]  /*22770*/  LOP3.LUT R20, R20, R21, RZ, 0x3c, !PT ;  /* 0x0000001514147212 */ /* 0x000fe200078e3cff */
[----:B------:R-:W-:Y:S01]  /*22780*/  IMAD.X R21, RZ, RZ, R17, P1 ;  /* 0x000000ffff157224 */ /* 0x000fe200008e0611 */
[----:B------:R-:W-:Y:S02]  /*22790*/  LOP3.LUT R124, R125, 0x380, RZ, 0xc0, !PT ;  /* 0x000003807d7c7812 */ /* 0x000fe400078ec0ff */
[----:B------:R-:W-:Y:S02]  /*227a0*/  IADD3 R133, P5, R16, 0x6020, RZ ;  /* 0x0000602010857810 */ /* 0x000fe40007fbe0ff */
[----:B------:R-:W-:-:S02]  /*227b0*/  LOP3.LUT R126, R127, 0x380, RZ, 0xc0, !PT ;  /* 0x000003807f7e7812 */ /* 0x000fc400078ec0ff */
[C---:B------:R-:W-:Y:S02]  /*227c0*/  IADD3 R135, P2, R16.reuse, 0x6040, RZ ;  /* 0x0000604010877810 */ /* 0x040fe40007f5e0ff */
[----:B------:R-:W-:Y:S02]  /*227d0*/  LOP3.LUT R128, R129, 0x380, RZ, 0xc0, !PT ;  /* 0x0000038081807812 */ /* 0x000fe400078ec0ff */
[----:B------:R-:W-:Y:S02]  /*227e0*/  IADD3 R137, P1, R16, 0x6060, RZ ;  /* 0x0000606010897810 */ /* 0x000fe40007f3e0ff */
[----:B------:R-:W-:Y:S02]  /*227f0*/  LOP3.LUT R130, R131, 0x380, RZ, 0xc0, !PT ;  /* 0x0000038083827812 */ /* 0x000fe400078ec0ff */
[----:B------:R-:W-:Y:S02]  /*22800*/  SHF.R.U64 R124, R124, 0x3, RZ ;  /* 0x000000037c7c7819 */ /* 0x000fe400000012ff */
[----:B------:R-:W-:-:S02]  /*22810*/  LOP3.LUT R132, R133, 0x380, RZ, 0xc0, !PT ;  /* 0x0000038085847812 */ /* 0x000fc400078ec0ff */
[----:B------:R-:W-:Y:S02]  /*22820*/  SHF.R.U64 R126, R126, 0x3, RZ ;  /* 0x000000037e7e7819 */ /* 0x000fe400000012ff */
[----:B------:R-:W-:Y:S02]  /*22830*/  LOP3.LUT R134, R135, 0x380, RZ, 0xc0, !PT ;  /* 0x0000038087867812 */ /* 0x000fe400078ec0ff */
[----:B------:R-:W-:Y:S02]  /*22840*/  F2FP.BF16.F32.PACK_AB R120, R121, R120 ;  /* 0x000000787978723e */ /* 0x000fe400000010ff */
[----:B------:R-:W-:Y:S02]  /*22850*/  SHF.R.U64 R128, R128, 0x3, RZ ;  /* 0x0000000380807819 */ /* 0x000fe400000012ff */
[----:B------:R-:W-:Y:S02]  /*22860*/  LOP3.LUT R136, R137, 0x380, RZ, 0xc0, !PT ;  /* 0x0000038089887812 */ /* 0x000fe400078ec0ff */
[----:B------:R-:W-:-:S02]  /*22870*/  F2FP.BF16.F32.PACK_AB R121, R123, R122 ;  /* 0x0000007a7b79723e */ /* 0x000fc400000010ff */
[----:B------:R-:W-:Y:S02]  /*22880*/  F2FP.BF16.F32.PACK_AB R112, R113, R112 ;  /* 0x000000707170723e */ /* 0x000fe400000010ff */
[----:B------:R-:W-:Y:S02]  /*22890*/  SHF.R.U64 R130, R130, 0x3, RZ ;  /* 0x0000000382827819 */ /* 0x000fe400000012ff */
[----:B------:R-:W-:Y:S02]  /*228a0*/  F2FP.BF16.F32.PACK_AB R122, R117, R116 ;  /* 0x00000074757a723e */ /* 0x000fe400000010ff */
[----:B------:R-:W-:Y:S02]  /*228b0*/  F2FP.BF16.F32.PACK_AB R123, R119, R118 ;  /* 0x00000076777b723e */ /* 0x000fe400000010ff */
[----:B------:R-:W-:Y:S02]  /*228c0*/  F2FP.BF16.F32.PACK_AB R113, R115, R114 ;  /* 0x000000727371723e */ /* 0x000fe400000010ff */
[----:B------:R-:W-:-:S02]  /*228d0*/  F2FP.BF16.F32.PACK_AB R104, R105, R104 ;  /* 0x000000686968723e */ /* 0x000fc400000010ff */
[----:B------:R-:W-:Y:S01]  /*228e0*/  LOP3.LUT R124, R124, R125, RZ, 0x3c, !PT ;  /* 0x0000007d7c7c7212 */ /* 0x000fe200078e3cff */
[----:B------:R-:W-:Y:S01]  /*228f0*/  IMAD.X R125, RZ, RZ, R17, P0 ;  /* 0x000000ffff7d7224 */ /* 0x000fe200000e0611 */
        /* <DEDUP_REMOVED lines=15> */
[----:B------:R-:W-:Y:S02]  /*229f0*/  MOV R142, R142 ;  /* 0x0000008e008e7202 */ /* 0x000fe40000000f00 */
[----:B------:R-:W-:Y:S02]  /*22a00*/  F2FP.BF16.F32.PACK_AB R98, R93, R92 ;  /* 0x0000005c5d62723e */ /* 0x000fe400000010ff */
[----:B------:R-:W-:Y:S02]  /*22a10*/  F2FP.BF16.F32.PACK_AB R99, R95, R94 ;  /* 0x0000005e5f63723e */ /* 0x000fe400000010ff */
[----:B------:R-:W-:-:S02]  /*22a20*/  F2FP.BF16.F32.PACK_AB R89, R91, R90 ;  /* 0x0000005a5b59723e */ /* 0x000fc400000010ff */
[----:B------:R-:W-:Y:S01]  /*22a30*/  F2FP.BF16.F32.PACK_AB R80, R81, R80 ;  /* 0x000000505150723e */ /* 0x000fe200000010ff */
[----:B------:R0:W-:Y:S01]  /*22a40*/  STSM.16.M88.4 [R0], R120 ;  /* 0x0000007800007844 */ /* 0x0001e20000000200 */
[----:B------:R-:W-:Y:S01]  /*22a50*/  LOP3.LUT R130, R130, R131, RZ, 0x3c, !PT ;  /* 0x0000008382827212 */ /* 0x000fe200078e3cff */
[----:B------:R-:W-:Y:S01]  /*22a60*/  IMAD.X R131, RZ, RZ, R17, P6 ;  /* 0x000000ffff837224 */ /* 0x000fe200030e0611 */
        /* <DEDUP_REMOVED lines=8> */
[----:B------:R-:W-:Y:S01]  /*22af0*/  MOV R140, R140 ;  /* 0x0000008c008c7202 */ /* 0x000fe20000000f00 */
[----:B------:R-:W-:Y:S01]  /*22b00*/  UIMAD.WIDE UR10, UR60, 0x4, UR10 ;  /* 0x000000043c0a78a5 */ /* 0x000fe2000f8e020a */
        /* <DEDUP_REMOVED lines=21> */
[----:B------:R-:W-:Y:S02]  /*22c60*/  MOV R126, R126 ;  /* 0x0000007e007e7202 */ /* 0x000fe40000000f00 */
[----:B------:R-:W-:Y:S02]  /*22c70*/  F2FP.BF16.F32.PACK_AB R58, R53, R52 ;  /* 0x00000034353a723e */ /* 0x000fe400000010ff */
[----:B------:R-:W-:Y:S02]  /*22c80*/  F2FP.BF16.F32.PACK_AB R59, R55, R54 ;  /* 0x00000036373b723e */ /* 0x000fe400000010ff */
[----:B------:R-:W-:Y:S02]  /*22c90*/  F2FP.BF16.F32.PACK_AB R49, R51, R50 ;  /* 0x000000323331723e */ /* 0x000fe400000010ff */
[----:B------:R-:W-:Y:S01]  /*22ca0*/  F2FP.BF16.F32.PACK_AB R40, R41, R40 ;  /* 0x000000282928723e */ /* 0x000fe200000010ff */
[----:B------:R1:W-:Y:S01]  /*22cb0*/  STSM.16.M88.4 [R140], R80 ;  /* 0x000000508c007844 */ /* 0x0003e20000000200 */
[----:B------:R-:W-:-:S02]  /*22cc0*/  MOV R128, R128 ;  /* 0x0000008000807202 */ /* 0x000fc40000000f00 */
[----:B------:R-:W-:Y:S02]  /*22cd0*/  F2FP.BF16.F32.PACK_AB R50, R45, R44 ;  /* 0x0000002c2d32723e */ /* 0x000fe400000010ff */
[----:B------:R-:W-:Y:S02]  /*22ce0*/  F2FP.BF16.F32.PACK_AB R51, R47, R46 ;  /* 0x0000002e2f33723e */ /* 0x000fe400000010ff */
[----:B------:R-:W-:Y:S01]  /*22cf0*/  F2FP.BF16.F32.PACK_AB R41, R43, R42 ;  /* 0x0000002a2b29723e */ /* 0x000fe200000010ff */
[----:B------:R1:W-:Y:S01]  /*22d00*/  STSM.16.M88.4 [R20], R72 ;  /* 0x0000004814007844 */ /* 0x0003e20000000200 */
[----:B------:R-:W-:Y:S02]  /*22d10*/  MOV R130, R130 ;  /* 0x0000008200827202 */ /* 0x000fe40000000f00 */
[----:B------:R-:W-:Y:S01]  /*22d20*/  MOV R132, R132 ;  /* 0x0000008400847202 */ /* 0x000fe20000000f00 */
[----:B------:R1:W-:Y:S01]  /*22d30*/  STSM.16.M88.4 [R124], R64 ;  /* 0x000000407c007844 */ /* 0x0003e20000000200 */
[----:B------:R-:W-:-:S02]  /*22d40*/  MOV R134, R134 ;  /* 0x0000008600867202 */ /* 0x000fc40000000f00 */
[----:B------:R-:W-:Y:S01]  /*22d50*/  MOV R136, R136 ;  /* 0x0000008800887202 */ /* 0x000fe20000000f00 */
[----:B------:R1:W-:Y:S04]  /*22d60*/  STSM.16.M88.4 [R126], R56 ;  /* 0x000000387e007844 */ /* 0x0003e80000000200 */
[----:B------:R1:W-:Y:S01]  /*22d70*/  STSM.16.M88.4 [R128], R48 ;  /* 0x0000003080007844 */ /* 0x0003e20000000200 */
[----:B------:R-:W-:-:S04]  /*22d80*/  ISETP.NE.U32.AND P0, PT, RZ, UR18, PT ;  /* 0x00000012ff007c0c */ /* 0x000fc8000bf05070 */
[----:B------:R-:W-:Y:S01]  /*22d90*/  ISETP.NE.AND.EX P0, PT, RZ, UR19, PT, P0 ;  /* 0x00000013ff007c0c */ /* 0x000fe2000bf05300 */
[----:B------:R-:W-:Y:S01]  /*22da0*/  IMAD.U32 R76, RZ, RZ, UR4 ;  /* 0x00000004ff4c7e24 */ /* 0x000fe2000f8e00ff */
[----:B--2---:R-:W-:Y:S02]  /*22db0*/  F2FP.BF16.F32.PACK_AB R24, R25, R24 ;  /* 0x000000181918723e */ /* 0x004fe400000010ff */
[----:B------:R-:W-:Y:S02]  /*22dc0*/  F2FP.BF16.F32.PACK_AB R25, R27, R26 ;  /* 0x0000001a1b19723e */ /* 0x000fe400000010ff */
[----:B---3--:R-:W-:Y:S02]  /*22dd0*/  F2FP.BF16.F32.PACK_AB R8, R9, R8 ;  /* 0x000000080908723e */ /* 0x008fe400000010ff */
[----:B------:R-:W-:Y:S02]  /*22de0*/  F2FP.BF16.F32.PACK_AB R9, R11, R10 ;  /* 0x0000000a0b09723e */ /* 0x000fe400000010ff */
[----:B----4-:R-:W-:-:S02]  /*22df0*/  F2FP.BF16.F32.PACK_AB R42, R37, R36 ;  /* 0x00000024252a723e */ /* 0x010fc400000010ff */
[----:B------:R-:W-:Y:S02]  /*22e00*/  F2FP.BF16.F32.PACK_AB R43, R39, R38 ;  /* 0x00000026272b723e */ /* 0x000fe400000010ff */
[----:B------:R-:W-:Y:S02]  /*22e10*/  F2FP.BF16.F32.PACK_AB R32, R33, R32 ;  /* 0x000000202120723e */ /* 0x000fe400000010ff */
[----:B------:R-:W-:Y:S02]  /*22e20*/  F2FP.BF16.F32.PACK_AB R33, R35, R34 ;  /* 0x000000222321723e */ /* 0x000fe400000010ff */
[----:B------:R-:W-:Y:S02]  /*22e30*/  F2FP.BF16.F32.PACK_AB R34, R29, R28 ;  /* 0x0000001c1d22723e */ /* 0x000fe400000010ff */
[----:B------:R-:W-:Y:S02]  /*22e40*/  F2FP.BF16.F32.PACK_AB R35, R31, R30 ;  /* 0x0000001e1f23723e */ /* 0x000fe400000010ff */
[----:B------:R-:W-:Y:S01]  /*22e50*/  F2FP.BF16.F32.PACK_AB R10, R5, R4 ;  /* 0x00000004050a723e */ /* 0x000fe200000010ff */
[----:B------:R-:W-:Y:S01]  /*22e60*/  IMAD.U32 R4, RZ, RZ, UR10 ;  /* 0x0000000aff047e24 */ /* 0x000fe2000f8e00ff */
[----:B------:R-:W-:Y:S01]  /*22e70*/  F2FP.BF16.F32.PACK_AB R26, R13, R12 ;  /* 0x0000000c0d1a723e */ /* 0x000fe200000010ff */
[----:B------:R-:W-:Y:S01]  /*22e80*/  IMAD.U32 R5, RZ, RZ, UR11 ;  /* 0x0000000bff057e24 */ /* 0x000fe2000f8e00ff */
[----:B------:R-:W-:Y:S01]  /*22e90*/  F2FP.BF16.F32.PACK_AB R27, R15, R14 ;  /* 0x0000000e0f1b723e */ /* 0x000fe200000010ff */
[----:B------:R-:W-:Y:S01]  /*22ea0*/  ULDC.64 UR10, c[0x0][0xd08] ;  /* 0x00034200000a7ab9 */ /* 0x000fe20000000a00 */
[----:B------:R-:W-:Y:S01]  /*22eb0*/  F2FP.BF16.F32.PACK_AB R11, R7, R6 ;  /* 0x00000006070b723e */ /* 0x000fe200000010ff */
[----:B------:R1:W-:Y:S01]  /*22ec0*/  STSM.16.M88.4 [R130], R40 ;  /* 0x0000002882007844 */ /* 0x0003e20000000200 */
[----:B------:R-:W-:-:S03]  /*22ed0*/  UISETP.NE.U32.AND UP0, UPT, UR10, URZ, UPT ;  /* 0x0000003f0a00728c */ /* 0x000fc6000bf05070 */
[----:B------:R1:W-:Y:S01]  /*22ee0*/  STSM.16.M88.4 [R132], R32 ;  /* 0x0000002084007844 */ /* 0x0003e20000000200 */
[----:B------:R-:W-:-:S03]  /*22ef0*/  UISETP.NE.AND.EX UP0, UPT, UR11, URZ, UPT, UP0 ;  /* 0x0000003f0b00728c */ /* 0x000fc6000bf05300 */
[----:B------:R1:W-:Y:S04]  /*22f00*/  STSM.16.M88.4 [R134], R24 ;  /* 0x0000001886007844 */ /* 0x0003e80000000200 */
[----:B------:R1:W-:Y:S01]  /*22f10*/  STSM.16.M88.4 [R136], R8 ;  /* 0x0000000888007844 */ /* 0x0003e20000000200 */
[----:B------:R-:W-:Y:S01]  /*22f20*/  BAR.SYNC.DEFER_BLOCKING 0x1, 0x100 ;  /* 0x0044000000007b1d */ /* 0x000fe20000010000 */
[----:B------:R-:W-:-:S05]  /*22f30*/  PLOP3.LUT P1, PT, PT, PT, UP0, 0x80, 0x0 ;  /* 0x000000000000781c */ /* 0x000fca0003f2f008 */
[----:B------:R-:W-:Y:S02]  /*22f40*/  @UP0 ULDC.64 UR10, c[0x0][0xd08] ;  /* 0x00034200000a0ab9 */ /* 0x000fe40000000a00 */
[----:B------:R-:W-:-:S06]  /*22f50*/  @UP0 UIMAD.WIDE UR10, UR60, 0x4, UR10 ;  /* 0x000000043c0a08a5 */ /* 0x000fcc000f8e020a */
[----:B------:R-:W-:Y:S02]  /*22f60*/  IMAD.U32 R6, RZ, RZ, UR10 ;  /* 0x0000000aff067e24 */ /* 0x000fe4000f8e00ff */
[----:B------:R-:W-:Y:S01]  /*22f70*/  IMAD.U32 R7, RZ, RZ, UR11 ;  /* 0x0000000bff077e24 */ /* 0x000fe2000f8e00ff */
[----:B0-----:R1:W5:Y:S04]  /*22f80*/  @P0 LDG.E R0, desc[UR36][R4.64] ;  /* 0x0000002404000981 */ /* 0x001368000c1e1900 */
[----:B------:R1:W5:Y:S01]  /*22f90*/  @P1 LDG.E R76, desc[UR36][R6.64] ;  /* 0x00000024064c1981 */ /* 0x000362000c1e1900 */
[----:B------:R-:W-:Y:S02]  /*22fa0*/  UISETP.NE.AND UP0, UPT, UR8, URZ, UPT ;  /* 0x0000003f0800728c */ /* 0x000fe4000bf05270 */
[----:B------:R-:W-:Y:S01]  /*22fb0*/  ULOP3.LUT UR61, UR61, 0xff, URZ, 0xc0, !UPT ;  /* 0x000000ff3d3d7892 */ /* 0x000fe2000f8ec03f */
[----:B------:R-:W-:Y:S01]  /*22fc0*/  UMOV UR4, URZ ;  /* 0x0000003f00047c82 */ /* 0x000fe20008000000 */
[----:B------:R-:W-:Y:S01]  /*22fd0*/  USEL UR23, UR8, UR9, UP0 ;  /* 0x0000000908177287 */ /* 0x000fe20008000000 */
[----:B------:R-:W-:Y:S11]  /*22fe0*/  @P1 BRA `(.L_x_6402) ;  /* 0x0000000000101947 */ /* 0x000ff60003800000 */
[----:B------:R-:W-:Y:S05]  /*22ff0*/  @!P0 BRA `(.L_x_6402) ;  /* 0x00000000000c8947 */ /* 0x000fea0003800000 */
[----:B-1----:R-:W2:Y:S04]  /*23000*/  LDG.E R3, desc[UR36][R4.64] ;  /* 0x0000002404037981 */ /* 0x002ea8000c1e1900 */
[----:B-----5:R-:W2:Y:S02]  /*23010*/  LDG.E R76, desc[UR36][R4.64+0x4] ;  /* 0x00000424044c7981 */ /* 0x020ea4000c1e1900 */
[----:B--2---:R-:W-:-:S07]  /*23020*/  IMAD.IADD R76, R76, 0x1, -R3 ;  /* 0x000000014c4c7824 */ /* 0x004fce00078e0a03 */
.L_x_6402:
[----:B-1----:R-:W0:Y:S01]  /*23030*/  SHFL.IDX PT, R3, R209, RZ, 0x1f ;  /* 0x00001fffd1037589 */ /* 0x002e2200000e0000 */
[----:B------:R-:W-:Y:S02]  /*23040*/  R2UR UR8, R212 ;  /* 0x00000000d40872ca */ /* 0x000fe400000e0000 */
[----:B-----5:R-:W-:-:S11]  /*23050*/  @P0 R2UR UR4, R0 ;  /* 0x00000000000402ca */ /* 0x020fd600000e0000 */
[----:B------:R-:W-:Y:S02]  /*23060*/  ULOP3.LUT UR8, UR8, 0xffff, URZ, 0xc0, !UPT ;  /* 0x0000ffff08087892 */ /* 0x000fe4000f8ec03f */
[----:B------:R-:W-:Y:S01]  /*23070*/  USHF.R.S32.HI UR26, URZ, 0x1f, UR4 ;  /* 0x0000001f3f1a7899 */ /* 0x000fe20008011404 */
[----:B0-----:R-:W-:-:S13]  /*23080*/  ISETP.NE.AND P0, PT, R3, RZ, PT ;  /* 0x000000ff0300720c */ /* 0x001fda0003f05270 */
[----:B------:R-:W-:Y:S05]  /*23090*/  @P0 BRA `(.L_x_6403) ;  /* 0x0000000400280947 */ /* 0x000fea0003800000 */
[----:B------:R-:W2:Y:S01]  /*230a0*/  LDL R6, [R1+0x448] ;  /* 0x0004480001067983 */ /* 0x000ea20000100800 */
[----:B------:R-:W0:Y:S03]  /*230b0*/  LDC R11, c[0x0][0xce8] ;  /* 0x00033a00ff0b7b82 */ /* 0x000e260000000800 */
[----:B------:R-:W3:Y:S04]  /*230c0*/  LDL R5, [R1+0x44c] ;  /* 0x00044c0001057983 */ /* 0x000ee80000100800 */
[----:B------:R-:W4:Y:S01]  /*230d0*/  LDL R4, [R1+0x438] ;  /* 0x0004380001047983 */ /* 0x000f220000100800 */
[----:B------:R-:W-:-:S04]  /*230e0*/  IMAD.U32 R3, RZ, RZ, UR59 ;  /* 0x0000003bff037e24 */ /* 0x000fc8000f8e00ff */
[----:B------:R-:W-:Y:S02]  /*230f0*/  IMAD R10, R3, 0x40, R22 ;  /* 0x00000040030a7824 */ /* 0x000fe400078e0216 */
[----:B0-----:R-:W-:Y:S01]  /*23100*/  IMAD R15, R76, R11, RZ ;  /* 0x0000000b4c0f7224 */ /* 0x001fe200078e02ff */
[----:B------:R-:W-:Y:S01]  /*23110*/  ISETP.NE.AND P2, PT, R11, 0x1, PT ;  /* 0x000000010b00780c */ /* 0x000fe20003f45270 */
[----:B------:R-:W-:Y:S01]  /*23120*/  UISETP.GT.AND UP1, UPT, UR23, 0x1, UPT ;  /* 0x000000011700788c */ /* 0x000fe2000bf24270 */
[----:B------:R-:W-:-:S03]  /*23130*/  UMOV UR22, 0xab8 ;  /* 0x00000ab800167882 */ /* 0x000fc60000000000 */
[----:B------:R-:W-:-:S08]  /*23140*/  USEL UR22, UR22, 0xa78, UP1 ;  /* 0x00000a7816167887 */ /* 0x000fd00008800000 */
[----:B------:R-:W0:Y:S01]  /*23150*/  @P2 LDC R3, c[0x0][0xcf0] ;  /* 0x00033c00ff032b82 */ /* 0x000e220000000800 */
[----:B------:R-:W-:Y:S01]  /*23160*/  UISETP.NE.U32.AND UP0, UPT, UR18, URZ, UPT ;  /* 0x0000003f1200728c */ /* 0x000fe2000bf05070 */
[----:B------:R-:W-:-:S03]  /*23170*/  IMAD.U32 R13, RZ, RZ, UR59 ;  /* 0x0000003bff0d7e24 */ /* 0x000fc6000f8e00ff */
[----:B------:R-:W-:Y:S01]  /*23180*/  UISETP.NE.AND.EX UP0, UPT, UR19, URZ, UPT, UP0 ;  /* 0x0000003f1300728c */ /* 0x000fe2000bf05300 */
[----:B--2---:R-:W-:-:S05]  /*23190*/  IMAD.MOV R0, RZ, RZ, -R6 ;  /* 0x000000ffff007224 */ /* 0x004fca00078e0a06 */
[----:B---3--:R-:W-:Y:S02]  /*231a0*/  ISETP.NE.AND P0, PT, R5, R0, PT ;  /* 0x000000000500720c */ /* 0x008fe40003f05270 */
[----:B------:R-:W1:Y:S02]  /*231b0*/  @P2 LDC R0, c[0x0][0xcec] ;  /* 0x00033b00ff002b82 */ /* 0x000e640000000800 */
[----:B------:R-:W-:-:S13]  /*231c0*/  ISETP.GE.OR P1, PT, R10, R15, P0 ;  /* 0x0000000f0a00720c */ /* 0x000fda0000726670 */
[----:B------:R-:W2:Y:S01]  /*231d0*/  @!P1 LDL R9, [R1+0x1f0] ;  /* 0x0001f00001099983 */ /* 0x000ea20000100800 */
[----:B----4-:R-:W-:Y:S01]  /*231e0*/  IMAD R13, R13, 0x40, R4 ;  /* 0x000000400d0d7824 */ /* 0x010fe200078e0204 */
[----:B------:R-:W-:Y:S01]  /*231f0*/  USHF.R.S32.HI UR16, URZ, 0x1f, UR60 ;  /* 0x0000001f3f107899 */ /* 0x000fe2000801143c */
[----:B------:R-:W-:Y:S01]  /*23200*/  BSSY B1, `(.L_x_6403) ;  /* 0x0000033000017945 */ /* 0x000fe20003800000 */
[----:B------:R-:W-:Y:S01]  /*23210*/  USEL UR9, UR61, URZ, UP1 ;  /* 0x0000003f3d097287 */ /* 0x000fe20008800000 */
[----:B------:R-:W-:Y:S01]  /*23220*/  IMAD.MOV.U32 R7, RZ, RZ, R13 ;  /* 0x000000ffff077224 */ /* 0x000fe200078e000d */
[----:B------:R-:W-:Y:S01]  /*23230*/  USEL UR17, UR60, URZ, !UP0 ;  /* 0x0000003f3c117287 */ /* 0x000fe2000c000000 */
[----:B------:R-:W-:Y:S01]  /*23240*/  ULDC.64 UR10, c[0x0][UR22+0x220] ;  /* 0x00008800160a7abb */ /* 0x000fe20008000a00 */
[----:B------:R-:W-:Y:S01]  /*23250*/  ULDC.64 UR14, c[0x0][UR22+0x228] ;  /* 0x00008a00160e7abb */ /* 0x000fe20008000a00 */
[----:B-1----:R-:W-:Y:S01]  /*23260*/  @P2 IMAD.HI.U32 R0, R13, R0, RZ ;  /* 0x000000000d002227 */ /* 0x002fe200078e00ff */
[----:B------:R-:W-:-:S02]  /*23270*/  USEL UR20, UR16, URZ, !UP0 ;  /* 0x0000003f10147287 */ /* 0x000fc4000c000000 */
[----:B------:R-:W-:Y:S02]  /*23280*/  UIMAD.WIDE.U32 UR24, UR14, UR9, URZ ;  /* 0x000000090e1872a5 */ /* 0x000fe4000f8e003f */
[----:B------:R-:W-:Y:S01]  /*23290*/  UIMAD UR11, UR11, UR17, URZ ;  /* 0x000000110b0b72a4 */ /* 0x000fe2000f8e023f */
[----:B0-----:R-:W-:Y:S01]  /*232a0*/  @P2 SHF.R.U32.HI R7, RZ, R3, R0 ;  /* 0x00000003ff072219 */ /* 0x001fe20000011600 */
[----:B------:R-:W-:Y:S01]  /*232b0*/  ULDC.64 UR12, c[0x0][UR22+0x218] ;  /* 0x00008600160c7abb */ /* 0x000fe20008000a00 */
[----:B------:R-:W-:Y:S01]  /*232c0*/  UIMAD UR9, UR15, UR9, URZ ;  /* 0x000000090f0972a4 */ /* 0x000fe2000f8e023f */
[----:B------:R-:W-:Y:S01]  /*232d0*/  IMAD.U32 R4, RZ, RZ, UR24 ;  /* 0x00000018ff047e24 */ /* 0x000fe2000f8e00ff */
[----:B------:R-:W-:Y:S01]  /*232e0*/  UIMAD.WIDE.U32 UR14, UR10, UR17, URZ ;  /* 0x000000110a0e72a5 */ /* 0x000fe2000f8e003f */
[----:B------:R-:W-:Y:S01]  /*232f0*/  IMAD.MOV R0, RZ, RZ, -R7 ;  /* 0x000000ffff007224 */ /* 0x000fe200078e0a07 */
[----:B------:R-:W-:Y:S01]  /*23300*/  UIMAD.WIDE.U32 UR16, UR12, UR8, URZ ;  /* 0x000000080c1072a5 */ /* 0x000fe2000f8e003f */
[----:B------:R-:W-:Y:S01]  /*23310*/  IMAD.U32 R5, RZ, RZ, UR25 ;  /* 0x00000019ff057e24 */ /* 0x000fe2000f8e00ff */
[----:B------:R-:W-:Y:S01]  /*23320*/  UIMAD UR12, UR13, UR8, URZ ;  /* 0x000000080d0c72a4 */ /* 0x000fe2000f8e023f */
[----:B------:R-:W-:Y:S01]  /*23330*/  IMAD R3, R11, R0, R13 ;  /* 0x000000000b037224 */ /* 0x000fe200078e020d */
[----:B------:R-:W-:-:S02]  /*23340*/  UIMAD UR11, UR10, UR20, UR11 ;  /* 0x000000140a0b72a4 */ /* 0x000fc4000f8e020b */
[----:B------:R-:W-:Y:S02]  /*23350*/  UIADD3 UR13, UR25, UR9, URZ ;  /* 0x00000009190d7290 */ /* 0x000fe4000fffe03f */
[----:B------:R-:W-:Y:S01]  /*23360*/  UIADD3 UR16, UP0, UP2, UR14, UR16, UR4 ;  /* 0x000000100e107290 */ /* 0x000fe2000fa1e004 */
[----:B------:R-:W-:Y:S01]  /*23370*/  SHF.R.S32.HI R0, RZ, 0x1f, R3 ;  /* 0x0000001fff007819 */ /* 0x000fe20000011403 */
[----:B------:R-:W-:Y:S02]  /*23380*/  UIADD3 UR12, UR17, UR12, URZ ;  /* 0x0000000c110c7290 */ /* 0x000fe4000fffe03f */
[----:B------:R-:W-:Y:S01]  /*23390*/  UIADD3 UR9, UR15, UR11, URZ ;  /* 0x0000000b0f097290 */ /* 0x000fe2000fffe03f */
[----:B------:R-:W-:Y:S01]  /*233a0*/  IMAD.U32 R6, RZ, RZ, UR13 ;  /* 0x0000000dff067e24 */ /* 0x000fe2000f8e00ff */
[----:B------:R-:W-:Y:S01]  /*233b0*/  IADD3 R4, P2, P3, R7, UR16, R4 ;  /* 0x0000001007047c10 */ /* 0x000fe2000fb5e004 */
[----:B------:R-:W-:Y:S01]  /*233c0*/  ULDC.64 UR10, c[0x0][UR22+0x210] ;  /* 0x00008400160a7abb */ /* 0x000fe20008000a00 */
[----:B------:R-:W-:Y:S01]  /*233d0*/  UIADD3.X UR9, UR9, UR12, UR26, UP0, UP2 ;  /* 0x0000000c09097290 */ /* 0x000fe200087e441a */
[----:B------:R-:W-:Y:S01]  /*233e0*/  SHF.R.S32.HI R7, RZ, 0x1f, R7 ;  /* 0x0000001fff077819 */ /* 0x000fe20000011407 */
[----:B------:R-:W-:Y:S01]  /*233f0*/  IMAD R11, R3, UR11, RZ ;  /* 0x0000000b030b7c24 */ /* 0x000fe2000f8e02ff */
[----:B------:R-:W-:Y:S01]  /*23400*/  ULDC.64 UR12, c[0x0][0xca8] ;  /* 0x00032a00000c7ab9 */ /* 0x000fe20000000a00 */
[----:B------:R-:W-:Y:S01]  /*23410*/  @!UP1 ULDC UR12, c[0x0][0xc50] ;  /* 0x00031400000c9ab9 */ /* 0x000fe20000000800 */
[----:B------:R-:W-:Y:S01]  /*23420*/  @!UP1 ULDC UR13, c[0x0][0xc54] ;  /* 0x00031500000d9ab9 */ /* 0x000fe20000000800 */
[----:B------:R-:W-:Y:S01]  /*23430*/  IADD3.X R5, R7, UR9, R6, P2, P3 ;  /* 0x0000000907057c10 */ /* 0x000fe200097e6406 */
[----:B------:R-:W-:-:S02]  /*23440*/  IMAD R11, R0, UR10, R11 ;  /* 0x0000000a000b7c24 */ /* 0x000fc4000f8e020b */
[----:B------:R-:W-:Y:S02]  /*23450*/  VIADD R0, R10, 0x8 ;  /* 0x000000080a007836 */ /* 0x000fe40000000000 */
[----:B------:R-:W-:-:S03]  /*23460*/  IMAD.WIDE.U32 R4, R3, UR10, R4 ;  /* 0x0000000a03047c25 */ /* 0x000fc6000f8e0004 */
[----:B------:R-:W-:Y:S01]  /*23470*/  ISETP.GE.OR P0, PT, R0, R15, P0 ;  /* 0x0000000f0000720c */ /* 0x000fe20000706670 */
[----:B------:R-:W-:Y:S01]  /*23480*/  IMAD.IADD R3, R5, 0x1, R11 ;  /* 0x0000000105037824 */ /* 0x000fe200078e020b */
[----:B------:R-:W-:-:S04]  /*23490*/  LEA R8, P2, R4, UR12, 0x2 ;  /* 0x0000000c04087c11 */ /* 0x000fc8000f8410ff */
[----:B------:R-:W-:Y:S01]  /*234a0*/  LEA.HI.X R3, R4, UR13, R3, 0x2, P2 ;  /* 0x0000000d04037c11 */ /* 0x000fe200090f1403 */
[----:B------:R-:W-:Y:S04]  /*234b0*/  SHFL.IDX PT, R6, R8, 0x1, 0x1c1f ;  /* 0x003c1f0008067f89 */ /* 0x000fe800000e0000 */
[----:B------:R-:W-:Y:S04]  /*234c0*/  SHFL.IDX PT, R4, R8, RZ, 0x1c1f ;  /* 0x001c1fff08047589 */ /* 0x000fe800000e0000 */
[----:B------:R-:W2:Y:S04]  /*234d0*/  SHFL.IDX PT, R5, R3, RZ, 0x1c1f ;  /* 0x001c1fff03057589 */ /* 0x000ea800000e0000 */
[----:B------:R0:W1:Y:S04]  /*234e0*/  SHFL.IDX PT, R7, R3, 0x1, 0x1c1f ;  /* 0x003c1f0003077f89 */ /* 0x00006800000e0000 */
[----:B--2---:R0:W-:Y:S01]  /*234f0*/  @!P1 ST.E desc[UR36][R4.64], R9 ;  /* 0x0000000904009985 */ /* 0x0041e2000c101924 */
[----:B-1----:R-:W-:Y:S05]  /*23500*/  @P0 BRA `(.L_x_6404) ;  /* 0x0000000000080947 */ /* 0x002fea0003800000 */
[----:B0-----:R-:W2:Y:S04]  /*23510*/  LDL R3, [R1+0x1f4] ;  /* 0x0001f40001037983 */ /* 0x001ea80000100800 */
[----:B--2---:R1:W-:Y:S02]  /*23520*/  ST.E desc[UR36][R6.64], R3 ;  /* 0x0000000306007985 */ /* 0x0043e4000c101924 */
.L_x_6404:
[----:B------:R-:W-:Y:S05]  /*23530*/  BSYNC B1 ;  /* 0x0000000000017941 */ /* 0x000fea0003800000 */
.L_x_6403:
[----:B------:R-:W-:Y:S02]  /*23540*/  UISETP.GT.AND UP1, UPT, UR23, 0x1, UPT ;  /* 0x000000011700788c */ /* 0x000fe4000bf24270 */
[----:B------:R-:W-:-:S04]  /*23550*/  UISETP.NE.U32.AND UP0, UPT, UR18, URZ, UPT ;  /* 0x0000003f1200728c */ /* 0x000fc8000bf05070 */
[----:B------:R-:W-:Y:S01]  /*23560*/  PLOP3.LUT P0, PT, PT, PT, UP1, 0x80, 0x0 ;  /* 0x000000000000781c */ /* 0x000fe20003f0f018 */
[----:B------:R-:W-:-:S04]  /*23570*/  UISETP.NE.AND.EX UP0, UPT, UR19, URZ, UPT, UP0 ;  /* 0x0000003f1300728c */ /* 0x000fc8000bf05300 */
[----:B------:R-:W-:-:S08]  /*23580*/  USEL UR14, UR60, URZ, !UP0 ;  /* 0x0000003f3c0e7287 */ /* 0x000fd0000c000000 */
[----:B------:R-:W-:Y:S05]  /*23590*/  @P0 BRA `(.L_x_6405) ;  /* 0x0000001000240947 */ /* 0x000fea0003800000 */
[----:B-1----:R-:W2:Y:S01]  /*235a0*/  LDL.64 R6, [R1+0x440] ;  /* 0x0004400001067983 */ /* 0x002ea20000100a00 */
[----:B0-----:R-:W-:Y:S01]  /*235b0*/  IMAD R4, R208, 0x40, R19 ;  /* 0x00000040d0047824 */ /* 0x001fe200078e0213 */
[----:B------:R-:W0:Y:S01]  /*235c0*/  LDC R81, c[0x0][0xce8] ;  /* 0x00033a00ff517b82 */ /* 0x000e220000000800 */
[----:B------:R-:W-:Y:S02]  /*235d0*/  ULDC.64 UR12, c[0x0][0xba0] ;  /* 0x0002e800000c7ab9 */ /* 0x000fe40000000a00 */
[----:B------:R-:W-:Y:S02]  /*235e0*/  UIMAD UR9, UR26, UR12, URZ ;  /* 0x0000000c1a0972a4 */ /* 0x000fe4000f8e023f */
[----:B------:R-:W-:Y:S02]  /*235f0*/  UIMAD.WIDE.U32 UR10, UR4, UR12, URZ ;  /* 0x0000000c040a72a5 */ /* 0x000fe4000f8e003f */
[----:B------:R-:W-:-:S03]  /*23600*/  UIMAD UR9, UR4, UR13, UR9 ;  /* 0x0000000d040972a4 */ /* 0x000fc6000f8e0209 */
[----:B------:R-:W-:Y:S01]  /*23610*/  ULDC.64 UR12, c[0x0][0xbe8] ;  /* 0x0002fa00000c7ab9 */ /* 0x000fe20000000a00 */
[----:B------:R-:W-:-:S04]  /*23620*/  UIADD3 UR11, UR11, UR9, URZ ;  /* 0x000000090b0b7290 */ /* 0x000fc8000fffe03f */
[----:B------:R-:W-:-:S04]  /*23630*/  UIMAD.WIDE.U32 UR10, UR8, UR12, UR10 ;  /* 0x0000000c080a72a5 */ /* 0x000fc8000f8e000a */
[----:B------:R-:W-:-:S03]  /*23640*/  UIMAD UR9, UR8, UR13, UR11 ;  /* 0x0000000d080972a4 */ /* 0x000fc6000f8e020b */
[----:B------:R-:W-:Y:S01]  /*23650*/  ULDC UR11, c[0x0][0xbc8] ;  /* 0x0002f200000b7ab9 */ /* 0x000fe20000000800 */
[----:B------:R-:W-:Y:S01]  /*23660*/  IMAD.U32 R21, RZ, RZ, UR59 ;  /* 0x0000003bff157e24 */ /* 0x000fe2000f8e00ff */
[----:B------:R-:W-:Y:S01]  /*23670*/  USHF.R.S32.HI UR4, URZ, 0x1f, UR14 ;  /* 0x0000001f3f047899 */ /* 0x000fe2000801140e */
[----:B------:R-:W-:-:S03]  /*23680*/  ULDC.64 UR12, c[0x0][0xbf0] ;  /* 0x0002fc00000c7ab9 */ /* 0x000fc60000000a00 */
[----:B------:R-:W-:Y:S01]  /*23690*/  UIMAD UR4, UR4, UR12, URZ ;  /* 0x0000000c040472a4 */ /* 0x000fe2000f8e023f */
[----:B------:R-:W-:-:S03]  /*236a0*/  UMOV UR8, UR10 ;  /* 0x0000000a00087c82 */ /* 0x000fc60008000000 */
[----:B------:R-:W-:Y:S02]  /*236b0*/  UIMAD UR4, UR14, UR13, UR4 ;  /* 0x0000000d0e0472a4 */ /* 0x000fe4000f8e0204 */
[----:B------:R-:W-:-:S04]  /*236c0*/  UIMAD.WIDE.U32 UR8, UR14, UR12, UR8 ;  /* 0x0000000c0e0872a5 */ /* 0x000fc8000f8e0008 */
[----:B------:R-:W-:Y:S01]  /*236d0*/  UIADD3 UR4, UR9, UR4, URZ ;  /* 0x0000000409047290 */ /* 0x000fe2000fffe03f */
[----:B------:R-:W-:Y:S01]  /*236e0*/  BSSY B1, `(.L_x_6406) ;  /* 0x00000ce000017945 */ /* 0x000fe20003800000 */
[----:B------:R-:W-:Y:S02]  /*236f0*/  SHF.R.S32.HI R84, RZ, 0x1f, R210 ;  /* 0x0000001fff547819 */ /* 0x000fe400000114d2 */
[----:B------:R-:W-:Y:S02]  /*23700*/  SHF.R.S32.HI R85, RZ, 0x1f, R211 ;  /* 0x0000001fff557819 */ /* 0x000fe400000114d3 */
[----:B------:R-:W-:Y:S02]  /*23710*/  SHF.R.S32.HI R86, RZ, 0x1f, R152 ;  /* 0x0000001fff567819 */ /* 0x000fe40000011498 */
[----:B------:R-:W-:Y:S02]  /*23720*/  SHF.R.S32.HI R87, RZ, 0x1f, R153 ;  /* 0x0000001fff577819 */ /* 0x000fe40000011499 */
[----:B------:R-:W-:-:S02]  /*23730*/  SHF.R.S32.HI R88, RZ, 0x1f, R154 ;  /* 0x0000001fff587819 */ /* 0x000fc4000001149a */
[----:B------:R-:W-:Y:S02]  /*23740*/  SHF.R.S32.HI R89, RZ, 0x1f, R155 ;  /* 0x0000001fff597819 */ /* 0x000fe4000001149b */
[----:B------:R-:W-:Y:S01]  /*23750*/  SHF.R.S32.HI R90, RZ, 0x1f, R156 ;  /* 0x0000001fff5a7819 */ /* 0x000fe2000001149c */
[----:B--2---:R-:W-:-:S03]  /*23760*/  IMAD.WIDE R4, R4, 0x2, R6 ;  /* 0x0000000204047825 */ /* 0x004fc600078e0206 */
[C---:B------:R-:W-:Y:S02]  /*23770*/  IADD3 R41, P2, R4.reuse, 0x7000, RZ ;  /* 0x0000700004297810 */ /* 0x040fe40007f5e0ff */
[----:B------:R-:W-:Y:S02]  /*23780*/  IADD3 R9, P3, R4, 0x1000, RZ ;  /* 0x0000100004097810 */ /* 0x000fe40007f7e0ff */
[----:B------:R-:W-:Y:S02]  /*23790*/  LOP3.LUT R40, R41, 0x380, RZ, 0xc0, !PT ;  /* 0x0000038029287812 */ /* 0x000fe400078ec0ff */
[----:B------:R-:W-:Y:S02]  /*237a0*/  LOP3.LUT R8, R9, 0x380, RZ, 0xc0, !PT ;  /* 0x0000038009087812 */ /* 0x000fe400078ec0ff */
[----:B------:R-:W-:Y:S02]  /*237b0*/  SHF.R.U64 R40, R40, 0x3, RZ ;  /* 0x0000000328287819 */ /* 0x000fe400000012ff */
[----:B------:R-:W-:-:S02]  /*237c0*/  SHF.R.U64 R8, R8, 0x3, RZ ;  /* 0x0000000308087819 */ /* 0x000fc400000012ff */
[----:B------:R-:W-:Y:S01]  /*237d0*/  LOP3.LUT R40, R40, R41, RZ, 0x3c, !PT ;  /* 0x0000002928287212 */ /* 0x000fe200078e3cff */
[----:B------:R-:W-:Y:S01]  /*237e0*/  IMAD.X R41, RZ, RZ, R5, P2 ;  /* 0x000000ffff297224 */ /* 0x000fe200010e0605 */
[C---:B------:R-:W-:Y:S02]  /*237f0*/  IADD3 R69, P2, R4.reuse, 0xe000, RZ ;  /* 0x0000e00004457810 */ /* 0x040fe40007f5e0ff */
[C---:B------:R-:W-:Y:S02]  /*23800*/  IADD3 R37, P1, R4.reuse, 0x6000, RZ ;  /* 0x0000600004257810 */ /* 0x040fe40007f3e0ff */
[----:B------:R-:W-:Y:S01]  /*23810*/  LOP3.LUT R68, R69, 0x380, RZ, 0xc0, !PT ;  /* 0x0000038045447812 */ /* 0x000fe200078ec0ff */
[----:B------:R-:W5:Y:S01]  /*23820*/  LD.E.128 R40, desc[UR36][R40.64] ;  /* 0x0000002428287980 */ /* 0x000f62000c101d00 */
[----:B------:R-:W-:Y:S02]  /*23830*/  IADD3 R33, P0, R4, 0x5000, RZ ;  /* 0x0000500004217810 */ /* 0x000fe40007f1e0ff */
[----:B------:R-:W-:-:S02]  /*23840*/  SHF.R.U64 R68, R68, 0x3, RZ ;  /* 0x0000000344447819 */ /* 0x000fc400000012ff */
[----:B------:R-:W-:Y:S01]  /*23850*/  LOP3.LUT R8, R8, R9, RZ, 0x3c, !PT ;  /* 0x0000000908087212 */ /* 0x000fe200078e3cff */
[--C-:B------:R-:W-:Y:S01]  /*23860*/  IMAD.X R9, RZ, RZ, R5.reuse, P3 ;  /* 0x000000ffff097224 */ /* 0x100fe200018e0605 */
[----:B------:R-:W-:Y:S02]  /*23870*/  LOP3.LUT R36, R37, 0x380, RZ, 0xc0, !PT ;  /* 0x0000038025247812 */ /* 0x000fe400078ec0ff */
[----:B------:R-:W-:Y:S01]  /*23880*/  LOP3.LUT R68, R68, R69, RZ, 0x3c, !PT ;  /* 0x0000004544447212 */ /* 0x000fe200078e3cff */
[----:B------:R-:W-:Y:S01]  /*23890*/  IMAD.X R69, RZ, RZ, R5, P2 ;  /* 0x000000ffff457224 */ /* 0x000fe200010e0605 */
[----:B------:R-:W-:Y:S01]  /*238a0*/  LOP3.LUT R32, R33, 0x380, RZ, 0xc0, !PT ;  /* 0x0000038021207812 */ /* 0x000fe200078ec0ff */
[----:B------:R-:W5:Y:S01]  /*238b0*/  LD.E.128 R8, desc[UR36][R8.64] ;  /* 0x0000002408087980 */ /* 0x000f62000c101d00 */
[----:B------:R-:W-:Y:S02]  /*238c0*/  IADD3 R45, P3, R4, 0x8000, RZ ;  /* 0x00008000042d7810 */ /* 0x000fe40007f7e0ff */
[----:B0-----:R-:W-:Y:S01]  /*238d0*/  ISETP.NE.AND P2, PT, R81, 0x1, PT ;  /* 0x000000015100780c */ /* 0x001fe20003f45270 */
[----:B------:R-:W5:Y:S01]  /*238e0*/  LD.E.128 R68, desc[UR36][R68.64] ;  /* 0x0000002444447980 */ /* 0x000f62000c101d00 */
[----:B------:R-:W-:-:S02]  /*238f0*/  SHF.R.U64 R36, R36, 0x3, RZ ;  /* 0x0000000324247819 */ /* 0x000fc400000012ff */
[----:B------:R-:W-:Y:S02]  /*23900*/  SHF.R.U64 R32, R32, 0x3, RZ ;  /* 0x0000000320207819 */ /* 0x000fe400000012ff */
[----:B------:R-:W-:Y:S02]  /*23910*/  LOP3.LUT R44, R45, 0x380, RZ, 0xc0, !PT ;  /* 0x000003802d2c7812 */ /* 0x000fe400078ec0ff */
[----:B------:R-:W-:Y:S01]  /*23920*/  LOP3.LUT R36, R36, R37, RZ, 0x3c, !PT ;  /* 0x0000002524247212 */ /* 0x000fe200078e3cff */
[--C-:B------:R-:W-:Y:S01]  /*23930*/  IMAD.X R37, RZ, RZ, R5.reuse, P1 ;  /* 0x000000ffff257224 */ /* 0x100fe200008e0605 */
[----:B------:R-:W-:Y:S01]  /*23940*/  LOP3.LUT R32, R32, R33, RZ, 0x3c, !PT ;  /* 0x0000002120207212 */ /* 0x000fe200078e3cff */
[----:B------:R-:W-:Y:S01]  /*23950*/  IMAD.X R33, RZ, RZ, R5, P0 ;  /* 0x000000ffff217224 */ /* 0x000fe200000e0605 */
[----:B------:R-:W-:Y:S01]  /*23960*/  SHF.R.U64 R44, R44, 0x3, RZ ;  /* 0x000000032c2c7819 */ /* 0x000fe200000012ff */
[----:B------:R-:W0:Y:S01]  /*23970*/  @P2 LDC R77, c[0x0][0xcec] ;  /* 0x00033b00ff4d2b82 */ /* 0x000e220000000800 */
[C---:B------:R-:W-:Y:S01]  /*23980*/  IADD3 R65, P1, R4.reuse, 0xd000, RZ ;  /* 0x0000d00004417810 */ /* 0x040fe20007f3e0ff */
[----:B------:R-:W5:Y:S01]  /*23990*/  LD.E.128 R36, desc[UR36][R36.64] ;  /* 0x0000002424247980 */ /* 0x000f62000c101d00 */
[----:B------:R-:W-:-:S02]  /*239a0*/  IADD3 R61, P0, R4, 0xc000, RZ ;  /* 0x0000c000043d7810 */ /* 0x000fc40007f1e0ff */
[----:B------:R-:W-:Y:S01]  /*239b0*/  LOP3.LUT R44, R44, R45, RZ, 0x3c, !PT ;  /* 0x0000002d2c2c7212 */ /* 0x000fe200078e3cff */
[--C-:B------:R-:W-:Y:S01]  /*239c0*/  IMAD.X R45, RZ, RZ, R5.reuse, P3 ;  /* 0x000000ffff2d7224 */ /* 0x100fe200018e0605 */
[----:B------:R-:W-:Y:S01]  /*239d0*/  LOP3.LUT R64, R65, 0x380, RZ, 0xc0, !PT ;  /* 0x0000038041407812 */ /* 0x000fe200078ec0ff */
[----:B------:R-:W1:Y:S01]  /*239e0*/  @P2 LDC R79, c[0x0][0xcf0] ;  /* 0x00033c00ff4f2b82 */ /* 0x000e620000000800 */
[----:B------:R-:W-:Y:S01]  /*239f0*/  LOP3.LUT R60, R61, 0x380, RZ, 0xc0, !PT ;  /* 0x000003803d3c7812 */ /* 0x000fe200078ec0ff */
[----:B------:R-:W5:Y:S01]  /*23a00*/  LD.E.128 R32, desc[UR36][R32.64] ;  /* 0x0000002420207980 */ /* 0x000f62000c101d00 */
[----:B------:R-:W-:Y:S02]  /*23a10*/  IADD3 R3, P3, R4, 0xf000, RZ ;  /* 0x0000f00004037810 */ /* 0x000fe40007f7e0ff */
[----:B------:R-:W-:Y:S01]  /*23a20*/  SHF.R.U64 R64, R64, 0x3, RZ ;  /* 0x0000000340407819 */ /* 0x000fe200000012ff */
[----:B------:R-:W5:Y:S01]  /*23a30*/  LD.E.128 R44, desc[UR36][R44.64] ;  /* 0x000000242c2c7980 */ /* 0x000f62000c101d00 */
[----:B------:R-:W-:Y:S01]  /*23a40*/  SHF.R.U64 R60, R60, 0x3, RZ ;  /* 0x000000033c3c7819 */ /* 0x000fe200000012ff */
[----:B------:R-:W-:Y:S01]  /*23a50*/  IMAD.X R73, RZ, RZ, R5, P3 ;  /* 0x000000ffff497224 */ /* 0x000fe200018e0605 */
[----:B------:R-:W-:-:S02]  /*23a60*/  LOP3.LUT R0, R3, 0x380, RZ, 0xc0, !PT ;  /* 0x0000038003007812 */ /* 0x000fc400078ec0ff */
[----:B------:R-:W-:Y:S01]  /*23a70*/  LOP3.LUT R64, R64, R65, RZ, 0x3c, !PT ;  /* 0x0000004140407212 */ /* 0x000fe200078e3cff */
[--C-:B------:R-:W-:Y:S01]  /*23a80*/  IMAD.X R65, RZ, RZ, R5.reuse, P1 ;  /* 0x000000ffff417224 */ /* 0x100fe200008e0605 */
[----:B------:R-:W-:Y:S01]  /*23a90*/  LOP3.LUT R60, R60, R61, RZ, 0x3c, !PT ;  /* 0x0000003d3c3c7212 */ /* 0x000fe200078e3cff */
[----:B------:R-:W-:Y:S01]  /*23aa0*/  IMAD.X R61, RZ, RZ, R5, P0 ;  /* 0x000000ffff3d7224 */ /* 0x000fe200000e0605 */
[----:B------:R-:W-:Y:S02]  /*23ab0*/  SHF.R.U64 R0, R0, 0x3, RZ ;  /* 0x0000000300007819 */ /* 0x000fe400000012ff */
[----:B------:R-:W-:Y:S01]  /*23ac0*/  ISETP.GE.AND P1, PT, R19, UR11, PT ;  /* 0x0000000b13007c0c */ /* 0x000fe2000bf26270 */
[----:B------:R-:W5:Y:S01]  /*23ad0*/  LD.E.128 R64, desc[UR36][R64.64] ;  /* 0x0000002440407980 */ /* 0x000f62000c101d00 */
[----:B------:R-:W-:Y:S02]  /*23ae0*/  ISETP.GE.AND P0, PT, R156, UR11, PT ;  /* 0x0000000b9c007c0c */ /* 0x000fe4000bf06270 */
[----:B------:R-:W-:Y:S01]  /*23af0*/  LOP3.LUT R72, R0, R3, RZ, 0x3c, !PT ;  /* 0x0000000300487212 */ /* 0x000fe200078e3cff */
[----:B------:R-:W-:Y:S01]  /*23b00*/  IMAD R0, R157, 0x20, R208 ;  /* 0x000000209d007824 */ /* 0x000fe200078e02d0 */
[----:B------:R-:W-:Y:S01]  /*23b10*/  SEL R3, RZ, 0x1, P1 ;  /* 0x00000001ff037807 */ /* 0x000fe20000800000 */
[----:B------:R-:W5:Y:S01]  /*23b20*/  LD.E.128 R60, desc[UR36][R60.64] ;  /* 0x000000243c3c7980 */ /* 0x000f62000c101d00 */
[----:B------:R-:W-:-:S02]  /*23b30*/  SEL R20, RZ, 0xffffffff, P0 ;  /* 0xffffffffff147807 */ /* 0x000fc40000000000 */
[----:B------:R-:W-:Y:S01]  /*23b40*/  ISETP.GE.AND P1, PT, R155, UR11, PT ;  /* 0x0000000b9b007c0c */ /* 0x000fe2000bf26270 */
[----:B------:R-:W-:Y:S01]  /*23b50*/  IMAD R82, R21, 0x40, R0 ;  /* 0x0000004015527824 */ /* 0x000fe200078e0200 */
[C---:B------:R-:W-:Y:S02]  /*23b60*/  IADD3 R13, P4, R4.reuse, 0x2000, RZ ;  /* 0x00002000040d7810 */ /* 0x040fe40007f9e0ff */
[C---:B------:R-:W-:Y:S02]  /*23b70*/  IADD3 R25, P5, R4.reuse, 0x3000, RZ ;  /* 0x0000300004197810 */ /* 0x040fe40007fbe0ff */
[----:B------:R-:W-:Y:S01]  /*23b80*/  IADD3 R29, P6, R4, 0x4000, RZ ;  /* 0x00004000041d7810 */ /* 0x000fe20007fde0ff */
[----:B------:R-:W-:Y:S01]  /*23b90*/  IMAD.SHL.U32 R20, R20, 0x2, RZ ;  /* 0x0000000214147824 */ /* 0x000fe200078e00ff */
[----:B------:R-:W-:Y:S01]  /*23ba0*/  ISETP.GE.AND P0, PT, R154, UR11, PT ;  /* 0x0000000b9a007c0c */ /* 0x000fe2000bf06270 */
[----:B------:R-:W5:Y:S01]  /*23bb0*/  LD.E.128 R72, desc[UR36][R72.64] ;  /* 0x0000002448487980 */ /* 0x000f62000c101d00 */
[----:B------:R-:W-:-:S02]  /*23bc0*/  SEL R0, RZ, 0xffffffff, P1 ;  /* 0xffffffffff007807 */ /* 0x000fc40000800000 */
[----:B------:R-:W-:Y:S02]  /*23bd0*/  LOP3.LUT R12, R13, 0x380, RZ, 0xc0, !PT ;  /* 0x000003800d0c7812 */ /* 0x000fe400078ec0ff */
[----:B------:R-:W-:Y:S02]  /*23be0*/  LOP3.LUT R24, R25, 0x380, RZ, 0xc0, !PT ;  /* 0x0000038019187812 */ /* 0x000fe400078ec0ff */
[----:B------:R-:W-:Y:S01]  /*23bf0*/  LOP3.LUT R28, R29, 0x380, RZ, 0xc0, !PT ;  /* 0x000003801d1c7812 */ /* 0x000fe200078ec0ff */
[----:B------:R-:W-:Y:S01]  /*23c00*/  IMAD.SHL.U32 R83, R0, 0x4, RZ ;  /* 0x0000000400537824 */ /* 0x000fe200078e00ff */
[----:B------:R-:W-:Y:S01]  /*23c10*/  SEL R21, RZ, 0xffffffff, P0 ;  /* 0xffffffffff157807 */ /* 0x000fe20000000000 */
[----:B0-----:R-:W-:Y:S01]  /*23c20*/  @P2 IMAD.HI.U32 R0, R82, R77, RZ ;  /* 0x0000004d52002227 */ /* 0x001fe200078e00ff */
[----:B------:R-:W-:Y:S02]  /*23c30*/  LOP3.LUT R20, R20, 0x2, R3, 0xe2, !PT ;  /* 0x0000000214147812 */ /* 0x000fe400078ee203 */
[----:B------:R-:W-:-:S02]  /*23c40*/  SHF.R.U64 R12, R12, 0x3, RZ ;  /* 0x000000030c0c7819 */ /* 0x000fc400000012ff */
[----:B------:R-:W-:Y:S02]  /*23c50*/  SHF.R.U64 R24, R24, 0x3, RZ ;  /* 0x0000000318187819 */ /* 0x000fe400000012ff */
[----:B------:R-:W-:Y:S01]  /*23c60*/  SHF.R.U64 R28, R28, 0x3, RZ ;  /* 0x000000031c1c7819 */ /* 0x000fe200000012ff */
[----:B------:R-:W-:Y:S01]  /*23c70*/  IMAD.SHL.U32 R78, R21, 0x8, RZ ;  /* 0x00000008154e7824 */ /* 0x000fe200078e00ff */
[----:B------:R-:W-:Y:S01]  /*23c80*/  LOP3.LUT R77, R83, 0x4, R20, 0xe2, !PT ;  /* 0x00000004534d7812 */ /* 0x000fe200078ee214 */
[----:B------:R-:W-:Y:S01]  /*23c90*/  IMAD.MOV.U32 R3, RZ, RZ, R82 ;  /* 0x000000ffff037224 */ /* 0x000fe200078e0052 */
[----:B------:R-:W-:Y:S01]  /*23ca0*/  LOP3.LUT R12, R12, R13, RZ, 0x3c, !PT ;  /* 0x0000000d0c0c7212 */ /* 0x000fe200078e3cff */
[--C-:B------:R-:W-:Y:S01]  /*23cb0*/  IMAD.X R13, RZ, RZ, R5.reuse, P4 ;  /* 0x000000ffff0d7224 */ /* 0x100fe200020e0605 */
[----:B------:R-:W-:Y:S01]  /*23cc0*/  LOP3.LUT R24, R24, R25, RZ, 0x3c, !PT ;  /* 0x0000001918187212 */ /* 0x000fe200078e3cff */
[--C-:B------:R-:W-:Y:S01]  /*23cd0*/  IMAD.X R25, RZ, RZ, R5.reuse, P5 ;  /* 0x000000ffff197224 */ /* 0x100fe200028e0605 */
[----:B------:R-:W-:Y:S01]  /*23ce0*/  LOP3.LUT R28, R28, R29, RZ, 0x3c, !PT ;  /* 0x0000001d1c1c7212 */ /* 0x000fe200078e3cff */
[----:B------:R-:W-:Y:S01]  /*23cf0*/  IMAD.X R29, RZ, RZ, R5, P6 ;  /* 0x000000ffff1d7224 */ /* 0x000fe200030e0605 */
[----:B-1----:R-:W-:Y:S01]  /*23d00*/  @P2 SHF.R.U32.HI R3, RZ, R79, R0 ;  /* 0x0000004fff032219 */ /* 0x002fe20000011600 */
[----:B------:R-:W-:Y:S01]  /*23d10*/  IMAD.U32 R20, RZ, RZ, UR8 ;  /* 0x00000008ff147e24 */ /* 0x000fe2000f8e00ff */
[C---:B------:R-:W-:Y:S01]  /*23d20*/  IADD3 R49, P4, R4.reuse, 0x9000, RZ ;  /* 0x0000900004317810 */ /* 0x040fe20007f9e0ff */
[----:B------:R-:W-:Y:S01]  /*23d30*/  IMAD.U32 R21, RZ, RZ, UR9 ;  /* 0x00000009ff157e24 */ /* 0x000fe2000f8e00ff */
[C---:B------:R-:W-:Y:S01]  /*23d40*/  IADD3 R53, P5, R4.reuse, 0xa000, RZ ;  /* 0x0000a00004357810 */ /* 0x040fe20007fbe0ff */
[----:B------:R-:W-:Y:S01]  /*23d50*/  ULDC.64 UR8, c[0x0][0xbe0] ;  /* 0x0002f80000087ab9 */ /* 0x000fe20000000a00 */
[----:B------:R-:W-:Y:S01]  /*23d60*/  IADD3 R57, P6, R4, 0xb000, RZ ;  /* 0x0000b00004397810 */ /* 0x000fe20007fde0ff */
[----:B------:R-:W5:Y:S01]  /*23d70*/  LD.E.128 R12, desc[UR36][R12.64] ;  /* 0x000000240c0c7980 */ /* 0x000f62000c101d00 */
[----:B------:R-:W-:-:S02]  /*23d80*/  LOP3.LUT R0, R78, 0x8, R77, 0xe2, !PT ;  /* 0x000000084e007812 */ /* 0x000fc400078ee24d */
[--C-:B------:R-:W-:Y:S01]  /*23d90*/  SHF.R.S32.HI R77, RZ, 0x1f, R3.reuse ;  /* 0x0000001fff4d7819 */ /* 0x100fe20000011403 */
[----:B------:R-:W5:Y:S01]  /*23da0*/  LD.E.128 R24, desc[UR36][R24.64] ;  /* 0x0000002418187980 */ /* 0x000f62000c101d00 */
[----:B------:R-:W-:Y:S02]  /*23db0*/  ISETP.GE.AND P0, PT, R153, UR11, PT ;  /* 0x0000000b99007c0c */ /* 0x000fe4000bf06270 */
[----:B------:R-:W-:Y:S01]  /*23dc0*/  LOP3.LUT R48, R49, 0x380, RZ, 0xc0, !PT ;  /* 0x0000038031307812 */ /* 0x000fe200078ec0ff */
[----:B------:R-:W5:Y:S01]  /*23dd0*/  LD.E.128 R28, desc[UR36][R28.64] ;  /* 0x000000241c1c7980 */ /* 0x000f62000c101d00 */
[----:B------:R-:W-:Y:S02]  /*23de0*/  LOP3.LUT R52, R53, 0x380, RZ, 0xc0, !PT ;  /* 0x0000038035347812 */ /* 0x000fe400078ec0ff */
[----:B------:R-:W-:Y:S01]  /*23df0*/  LOP3.LUT R56, R57, 0x380, RZ, 0xc0, !PT ;  /* 0x0000038039387812 */ /* 0x000fe200078ec0ff */
[----:B------:R-:W-:Y:S01]  /*23e00*/  IMAD.MOV R79, RZ, RZ, -R3 ;  /* 0x000000ffff4f7224 */ /* 0x000fe200078e0a03 */
[----:B------:R-:W-:Y:S01]  /*23e10*/  LOP3.LUT R7, R4, 0x380, RZ, 0xc0, !PT ;  /* 0x0000038004077812 */ /* 0x000fe200078ec0ff */
[----:B------:R-:W-:Y:S01]  /*23e20*/  IMAD.U32 R21, RZ, RZ, UR4 ;  /* 0x00000004ff157e24 */ /* 0x000fe2000f8e00ff */
[----:B------:R-:W-:Y:S01]  /*23e30*/  SEL R78, RZ, 0xffffffff, P0 ;  /* 0xffffffffff4e7807 */ /* 0x000fe20000000000 */
[----:B------:R-:W-:Y:S01]  /*23e40*/  IMAD R80, R77, UR8, RZ ;  /* 0x000000084d507c24 */ /* 0x000fe2000f8e02ff */
[----:B------:R-:W-:-:S02]  /*23e50*/  SHF.R.U64 R48, R48, 0x3, RZ ;  /* 0x0000000330307819 */ /* 0x000fc400000012ff */
[----:B------:R-:W-:Y:S02]  /*23e60*/  SHF.R.U64 R52, R52, 0x3, RZ ;  /* 0x0000000334347819 */ /* 0x000fe400000012ff */
[----:B------:R-:W-:Y:S02]  /*23e70*/  SHF.R.U64 R56, R56, 0x3, RZ ;  /* 0x0000000338387819 */ /* 0x000fe400000012ff */
[----:B------:R-:W-:Y:S01]  /*23e80*/  ISETP.GE.AND P0, PT, R152, UR11, PT ;  /* 0x0000000b98007c0c */ /* 0x000fe2000bf06270 */
[----:B------:R-:W-:Y:S01]  /*23e90*/  IMAD R77, R81, R79, R82 ;  /* 0x0000004f514d7224 */ /* 0x000fe200078e0252 */
        /* <DEDUP_REMOVED lines=8> */
[----:B------:R-:W-:Y:S01]  /*23f20*/  SEL R3, RZ, 0xffffffff, P0 ;  /* 0xffffffffff037807 */ /* 0x000fe20000000000 */
[--C-:B------:R-:W-:Y:S01]  /*23f30*/  IMAD.X R53, RZ, RZ, R5.reuse, P5 ;  /* 0x000000ffff357224 */ /* 0x100fe200028e0605 */
[----:B------:R-:W-:Y:S01]  /*23f40*/  LOP3.LUT R4, R7, R4, RZ, 0x3c, !PT ;  /* 0x0000000407047212 */ /* 0x000fe200078e3cff */
[----:B------:R-:W-:-:S02]  /*23f50*/  IMAD.X R57, RZ, RZ, R5, P6 ;  /* 0x000000ffff397224 */ /* 0x000fc400030e0605 */
[----:B------:R-:W-:Y:S01]  /*23f60*/  IMAD.SHL.U32 R83, R78, 0x10, RZ ;  /* 0x000000104e537824 */ /* 0x000fe200078e00ff */
[----:B------:R-:W5:Y:S01]  /*23f70*/  LD.E.128 R48, desc[UR36][R48.64] ;  /* 0x0000002430307980 */ /* 0x000f62000c101d00 */
[----:B------:R-:W-:-:S03]  /*23f80*/  IMAD.SHL.U32 R3, R3, 0x20, RZ ;  /* 0x0000002003037824 */ /* 0x000fc600078e00ff */
[----:B------:R-:W-:Y:S01]  /*23f90*/  LOP3.LUT R0, R83, 0x10, R0, 0xe2, !PT ;  /* 0x0000001053007812 */ /* 0x000fe200078ee200 */
[----:B------:R-:W5:Y:S01]  /*23fa0*/  LD.E.128 R4, desc[UR36][R4.64] ;  /* 0x0000002404047980 */ /* 0x000f62000c101d00 */
[----:B------:R-:W-:-:S03]  /*23fb0*/  SHF.R.S32.HI R78, RZ, 0x1f, R77 ;  /* 0x0000001fff4e7819 */ /* 0x000fc6000001144d */
[----:B------:R-:W5:Y:S01]  /*23fc0*/  LD.E.128 R52, desc[UR36][R52.64] ;  /* 0x0000002434347980 */ /* 0x000f62000c101d00 */
[----:B------:R-:W-:-:S03]  /*23fd0*/  LOP3.LUT R0, R3, 0x20, R0, 0xe2, !PT ;  /* 0x0000002003007812 */ /* 0x000fc600078ee200 */
[----:B------:R-:W5:Y:S01]  /*23fe0*/  LD.E.128 R56, desc[UR36][R56.64] ;  /* 0x0000002438387980 */ /* 0x000f62000c101d00 */
[----:B------:R-:W-:Y:S01]  /*23ff0*/  IMAD.U32 R3, RZ, RZ, UR59 ;  /* 0x0000003bff037e24 */ /* 0x000fe2000f8e00ff */
[----:B------:R-:W-:Y:S01]  /*24000*/  @!PT LDS RZ, [RZ] ;  /* 0x00000000fffff984 */ /* 0x000fe20000000800 */
[----:B------:R-:W-:Y:S01]  /*24010*/  @!PT LDS RZ, [RZ] ;  /* 0x00000000fffff984 */ /* 0x000fe20000000800 */
[----:B------:R-:W-:Y:S01]  /*24020*/  @!PT LDS RZ, [RZ] ;  /* 0x00000000fffff984 */ /* 0x000fe20000000800 */
[----:B------:R-:W-:Y:S01]  /*24030*/  @!PT LDS RZ, [RZ] ;  /* 0x00000000fffff984 */ /* 0x000fe20000000800 */
[----:B------:R0:W-:Y:S06]  /*24040*/  MEMBAR.ALL.CTA ;  /* 0x0000000000007992 */ /* 0x0001ec0000008000 */
[----:B0-----:R-:W0:Y:S01]  /*24050*/  FENCE.VIEW.ASYNC.S ;  /* 0x00000000000073c6 */ /* 0x001e220000000000 */
[----:B------:R-:W-:Y:S01]  /*24060*/  IMAD.IADD R21, R21, 0x1, R79 ;  /* 0x0000000115157824 */ /* 0x000fe200078e024f */
[----:B------:R-:W-:Y:S01]  /*24070*/  ISETP.GE.AND P0, PT, R211, UR11, PT ;  /* 0x0000000bd3007c0c */ /* 0x000fe2000bf06270 */
[----:B------:R-:W-:-:S02]  /*24080*/  IMAD R78, R78, UR8, RZ ;  /* 0x000000084e4e7c24 */ /* 0x000fc4000f8e02ff */
[----:B------:R-:W-:Y:S02]  /*24090*/  IMAD R83, R76, R81, RZ ;  /* 0x000000514c537224 */ /* 0x000fe400078e02ff */
[----:B------:R-:W-:Y:S01]  /*240a0*/  IMAD R82, R3, 0x40, R208 ;  /* 0x0000004003527824 */ /* 0x000fe200078e02d0 */
[----:B------:R-:W-:Y:S01]  /*240b0*/  UIADD3 UR4, UR44, 0x38820, URZ ;  /* 0x000388202c047890 */ /* 0x000fe2000fffe03f */
[C---:B------:R-:W-:Y:S01]  /*240c0*/  IMAD R79, R77.reuse, UR9, R78 ;  /* 0x000000094d4f7c24 */ /* 0x040fe2000f8e024e */
[----:B------:R-:W-:Y:S01]  /*240d0*/  SEL R3, RZ, 0x40, P0 ;  /* 0x00000040ff037807 */ /* 0x000fe20000000000 */
[----:B------:R-:W-:Y:S01]  /*240e0*/  IMAD.WIDE.U32 R20, R77, UR8, R20 ;  /* 0x000000084d147c25 */ /* 0x000fe2000f8e0014 */
[----:B------:R-:W-:Y:S01]  /*240f0*/  ISETP.GE.AND P0, PT, R82, R83, PT ;  /* 0x000000535200720c */ /* 0x000fe20003f06270 */
[----:B------:R-:W-:Y:S01]  /*24100*/  ULDC.64 UR8, c[0x0][0xb80] ;  /* 0x0002e00000087ab9 */ /* 0x000fe20000000a00 */
[----:B------:R-:W-:Y:S01]  /*24110*/  UPRMT UR4, URZ, 0x654, UR4 ;  /* 0x000006543f047896 */ /* 0x000fe20008000004 */
[----:B------:R-:W-:Y:S01]  /*24120*/  IMAD.IADD R21, R21, 0x1, R79 ;  /* 0x0000000115157824 */ /* 0x000fe200078e024f */
[----:B------:R-:W-:-:S02]  /*24130*/  LEA R80, P2, R20, UR8, 0x1 ;  /* 0x0000000814507c11 */ /* 0x000fc4000f8408ff */
[----:B------:R-:W-:Y:S02]  /*24140*/  ISETP.GE.AND P1, PT, R210, UR11, PT ;  /* 0x0000000bd2007c0c */ /* 0x000fe4000bf26270 */
[----:B------:R-:W-:Y:S02]  /*24150*/  LEA.HI.X R81, R20, UR9, R21, 0x1, P2 ;  /* 0x0000000914517c11 */ /* 0x000fe400090f0c15 */
[----:B------:R-:W-:Y:S01]  /*24160*/  LOP3.LUT R0, R0, R3, RZ, 0xfc, !PT ;  /* 0x0000000300007212 */ /* 0x000fe200078efcff */
[----:B0-----:R0:W1:Y:S01]  /*24170*/  SHFL.IDX PT, R20, R80, RZ, 0x181f ;  /* 0x00181fff50147589 */ /* 0x00106200000e0000 */
[----:B------:R-:W-:Y:S01]  /*24180*/  SEL R3, RZ, 0x80, P1 ;  /* 0x00000080ff037807 */ /* 0x000fe20000800000 */
[----:B------:R-:W-:Y:S02]  /*24190*/  SYNCS.ARRIVE.TRANS64.RED.A1T0 RZ, [UR4], RZ ;  /* 0x000000ffffff79a7 */ /* 0x000fe40008100404 */
[----:B------:R0:W2:Y:S01]  /*241a0*/  SHFL.IDX PT, R21, R81, RZ, 0x181f ;  /* 0x00181fff51157589 */ /* 0x0000a200000e0000 */
[----:B------:R-:W-:Y:S01]  /*241b0*/  LOP3.LUT R3, R0, R3, RZ, 0xfc, !PT ;  /* 0x0000000300037212 */ /* 0x000fe200078efcff */
[----:B------:R-:W-:Y:S06]  /*241c0*/  @P0 BRA `(.L_x_6407) ;  /* 0x00000000007c0947 */ /* 0x000fec0003800000 */
[----:B------:R-:W-:Y:S02]  /*241d0*/  ISETP.GE.AND P1, PT, R156, UR11, PT ;  /* 0x0000000b9c007c0c */ /* 0x000fe4000bf26270 */
[----:B------:R-:W-:Y:S02]  /*241e0*/  ISETP.GE.AND P0, PT, R19, UR11, PT ;  /* 0x0000000b13007c0c */ /* 0x000fe4000bf06270 */
[----:B------:R-:W-:Y:S02]  /*241f0*/  ISETP.GE.AND P5, PT, R155, UR11, PT ;  /* 0x0000000b9b007c0c */ /* 0x000fe4000bfa6270 */
[----:B------:R-:W-:-:S07]  /*24200*/  ISETP.GE.AND P3, PT, R154, UR11, PT ;  /* 0x0000000b9a007c0c */ /* 0x000fce000bf66270 */
[C---:B-1----:R-:W-:Y:S02]  /*24210*/  @!P1 LEA R76, P2, R156.reuse, R20, 0x1 ;  /* 0x000000149c4c9211 */ /* 0x042fe400078408ff */
[----:B--2---:R-:W-:Y:S02]  /*24220*/  @!P0 IMAD.WIDE R78, R19, 0x2, R20 ;  /* 0x00000002134e8825 */ /* 0x004fe400078e0214 */
[----:B------:R-:W-:Y:S02]  /*24230*/  @!P1 LEA.HI.X R77, R156, R21, R90, 0x1, P2 ;  /* 0x000000159c4d9211 */ /* 0x000fe400010f0c5a */
[----:B------:R-:W-:Y:S01]  /*24240*/  ISETP.GE.AND P2, PT, R153, UR11, PT ;  /* 0x0000000b99007c0c */ /* 0x000fe2000bf46270 */
[----:B-----5:R1:W-:Y:S01]  /*24250*/  @!P0 ST.E.128 desc[UR36][R78.64], R4 ;  /* 0x000000044e008985 */ /* 0x0203e2000c101d24 */
[----:B------:R-:W-:-:S03]  /*24260*/  LOP3.LUT P0, RZ, R0, 0x40, RZ, 0xc0, !PT ;  /* 0x0000004000ff7812 */ /* 0x000fc6000780c0ff */
[----:B------:R2:W-:Y:S01]  /*24270*/  @!P1 ST.E.128 desc[UR36][R76.64], R12 ;  /* 0x0000000c4c009985 */ /* 0x0005e2000c101d24 */
[----:B------:R-:W-:Y:S02]  /*24280*/  ISETP.GE.AND P1, PT, R152, UR11, PT ;  /* 0x0000000b98007c0c */ /* 0x000fe4000bf26270 */
[CC--:B-1----:R-:W-:Y:S02]  /*24290*/  @!P5 LEA R4, P4, R155.reuse, R20.reuse, 0x1 ;  /* 0x000000149b04d211 */ /* 0x0c2fe400078808ff */
[CC--:B------:R-:W-:Y:S02]  /*242a0*/  @!P3 LEA R6, P6, R154.reuse, R20.reuse, 0x1 ;  /* 0x000000149a06b211 */ /* 0x0c0fe400078c08ff */
[-C--:B------:R-:W-:Y:S02]  /*242b0*/  @!P5 LEA.HI.X R5, R155, R21.reuse, R89, 0x1, P4 ;  /* 0x000000159b05d211 */ /* 0x080fe400020f0c59 */
[----:B------:R-:W-:Y:S02]  /*242c0*/  LOP3.LUT P4, RZ, R3, 0x80, RZ, 0xc0, !PT ;  /* 0x0000008003ff7812 */ /* 0x000fe4000788c0ff */
[----:B------:R-:W-:Y:S01]  /*242d0*/  @!P3 LEA.HI.X R7, R154, R21, R88, 0x1, P6 ;  /* 0x000000159a07b211 */ /* 0x000fe200030f0c58 */
[----:B------:R1:W-:Y:S02]  /*242e0*/  @!P5 ST.E.128 desc[UR36][R4.64], R28 ;  /* 0x0000001c0400d985 */ /* 0x0003e4000c101d24 */
[----:B--2---:R-:W-:-:S02]  /*242f0*/  @!P1 LEA R12, P6, R152, R20, 0x1 ;  /* 0x00000014980c9211 */ /* 0x004fc400078c08ff */
[----:B------:R2:W-:Y:S02]  /*24300*/  @!P3 ST.E.128 desc[UR36][R6.64], R36 ;  /* 0x000000240600b985 */ /* 0x0005e4000c101d24 */
[-C--:B------:R-:W-:Y:S02]  /*24310*/  @!P1 LEA.HI.X R13, R152, R21.reuse, R86, 0x1, P6 ;  /* 0x00000015980d9211 */ /* 0x080fe400030f0c56 */
[-C--:B-1----:R-:W-:Y:S02]  /*24320*/  @!P2 LEA R4, P5, R153, R20.reuse, 0x1 ;  /* 0x000000149904a211 */ /* 0x082fe400078a08ff */
[-C--:B--2---:R-:W-:Y:S02]  /*24330*/  @P0 LEA R6, P3, R211, R20.reuse, 0x1 ;  /* 0x00000014d3060211 */ /* 0x084fe400078608ff */
        /* <DEDUP_REMOVED lines=8> */
.L_x_6407:
[----:B------:R-:W-:Y:S05]  /*243c0*/  BSYNC B1 ;  /* 0x0000000000017941 */ /* 0x000fea0003800000 */
.L_x_6406:
        /* <DEDUP_REMOVED lines=9> */
[----:B------:R-:W-:-:S05]  /*24460*/  ISETP.GE.AND P1, PT, R153, UR11, PT ;  /* 0x0000000b99007c0c */ /* 0x000fca000bf26270 */
[----:B0---4-:R-:W-:Y:S02]  /*24470*/  @!P0 IMAD.WIDE R6, R19, 0x2, R4 ;  /* 0x0000000213068825 */ /* 0x011fe400078e0204 */
[-C--:B------:R-:W-:Y:S02]  /*24480*/  @!P5 LEA R14, P4, R156, R4.reuse, 0x1 ;  /* 0x000000049c0ed211 */ /* 0x080fe400078808ff */
[----:B------:R-:W-:Y:S01]  /*24490*/  @!P3 LEA R12, P6, R155, R4, 0x1 ;  /* 0x000000049b0cb211 */ /* 0x000fe200078c08ff */
[----:B------:R0:W-:Y:S01]  /*244a0*/  @!P0 ST.E.128 desc[UR36][R6.64], R8 ;  /* 0x0000000806008985 */ /* 0x0001e2000c101d24 */
[----:B------:R-:W-:Y:S02]  /*244b0*/  ISETP.GE.AND P0, PT, R152, UR11, PT ;  /* 0x0000000b98007c0c */ /* 0x000fe4000bf06270 */
[----:B------:R-:W-:Y:S02]  /*244c0*/  @!P5 LEA.HI.X R15, R156, R5, R90, 0x1, P4 ;  /* 0x000000059c0fd211 */ /* 0x000fe400020f0c5a */
[----:B------:R-:W-:-:S02]  /*244d0*/  LOP3.LUT P4, RZ, R0, 0x40, RZ, 0xc0, !PT ;  /* 0x0000004000ff7812 */ /* 0x000fc4000788c0ff */
[----:B------:R-:W-:Y:S01]  /*244e0*/  @!P3 LEA.HI.X R13, R155, R5, R89, 0x1, P6 ;  /* 0x000000059b0db211 */ /* 0x000fe200030f0c59 */
[----:B------:R3:W-:Y:S01]  /*244f0*/  @!P5 ST.E.128 desc[UR36][R14.64], R24 ;  /* 0x000000180e00d985 */ /* 0x0007e2000c101d24 */
[----:B-1----:R-:W-:-:S03]  /*24500*/  @!P2 LEA R20, P5, R154, R4, 0x1 ;  /* 0x000000049a14a211 */ /* 0x002fc600078a08ff */
[----:B------:R3:W-:Y:S01]  /*24510*/  @!P3 ST.E.128 desc[UR36][R12.64], R32 ;  /* 0x000000200c00b985 */ /* 0x0007e2000c101d24 */
[----:B--2---:R-:W-:Y:S02]  /*24520*/  @!P2 LEA.HI.X R21, R154, R5, R88, 0x1, P5 ;  /* 0x000000059a15a211 */ /* 0x004fe400028f0c58 */
[----:B0-----:R-:W-:-:S03]  /*24530*/  @!P1 LEA R6, P6, R153, R4, 0x1 ;  /* 0x0000000499069211 */ /* 0x001fc600078c08ff */
[----:B------:R3:W-:Y:S01]  /*24540*/  @!P2 ST.E.128 desc[UR36][R20.64], R40 ;  /* 0x000000281400a985 */ /* 0x0007e2000c101d24 */
[CC--:B------:R-:W-:Y:S02]  /*24550*/  @!P0 LEA R8, P3, R152.reuse, R4.reuse, 0x1 ;  /* 0x0000000498088211 */ /* 0x0c0fe400078608ff */
[----:B------:R-:W-:Y:S02]  /*24560*/  @P4 LEA R10, P5, R211, R4, 0x1 ;  /* 0x00000004d30a4211 */ /* 0x000fe400078a08ff */
[-C--:B------:R-:W-:Y:S02]  /*24570*/  @!P1 LEA.HI.X R7, R153, R5.reuse, R87, 0x1, P6 ;  /* 0x0000000599079211 */ /* 0x080fe400030f0c57 */
[-C--:B------:R-:W-:Y:S02]  /*24580*/  @!P0 LEA.HI.X R9, R152, R5.reuse, R86, 0x1, P3 ;  /* 0x0000000598098211 */ /* 0x080fe400018f0c56 */
[----:B------:R-:W-:Y:S01]  /*24590*/  @P4 LEA.HI.X R11, R211, R5, R85, 0x1, P5 ;  /* 0x00000005d30b4211 */ /* 0x000fe200028f0c55 */
        /* <DEDUP_REMOVED lines=9> */
.L_x_6405:
[----:B------:R-:W2:Y:S01]  /*24630*/  LDL R0, [R1+0x438] ;  /* 0x0004380001007983 */ /* 0x000ea20000100800 */
[----:B------:R-:W3:Y:S01]  /*24640*/  LDC R21, c[0x0][0xce8] ;  /* 0x00033a00ff157b82 */ /* 0x000ee20000000800 */
[----:B------:R-:W-:Y:S01]  /*24650*/  ULDC.64 UR12, c[0x0][0xc08] ;  /* 0x00030200000c7ab9 */ /* 0x000fe20000000a00 */
[----:B0-----:R-:W-:Y:S01]  /*24660*/  IMAD.U32 R4, RZ, RZ, UR59 ;  /* 0x0000003bff047e24 */ /* 0x001fe2000f8e00ff */
[----:B------:R-:W-:Y:S01]  /*24670*/  UIMAD UR9, UR26, UR12, URZ ;  /* 0x0000000c1a0972a4 */ /* 0x000fe2000f8e023f */
[----:B------:R-:W-:Y:S01]  /*24680*/  BSSY B1, `(.L_x_6409) ;  /* 0x00000e6000017945 */ /* 0x000fe20003800000 */
[----:B------:R-:W-:Y:S01]  /*24690*/  UIMAD.WIDE.U32 UR10, UR4, UR12, URZ ;  /* 0x0000000c040a72a5 */ /* 0x000fe2000f8e003f */
[----:B------:R-:W-:Y:S01]  /*246a0*/  SHF.R.S32.HI R26, RZ, 0x1f, R194 ;  /* 0x0000001fff1a7819 */ /* 0x000fe200000114c2 */
[----:B------:R-:W-:Y:S01]  /*246b0*/  UIMAD UR9, UR4, UR13, UR9 ;  /* 0x0000000d040972a4 */ /* 0x000fe2000f8e0209 */
[----:B------:R-:W-:Y:S01]  /*246c0*/  SHF.R.S32.HI R27, RZ, 0x1f, R195 ;  /* 0x0000001fff1b7819 */ /* 0x000fe200000114c3 */
[----:B------:R-:W-:Y:S01]  /*246d0*/  USHF.R.S32.HI UR4, URZ, 0x1f, UR14 ;  /* 0x0000001f3f047899 */ /* 0x000fe2000801140e */
[----:B------:R-:W-:Y:S01]  /*246e0*/  SHF.R.S32.HI R28, RZ, 0x1f, R196 ;  /* 0x0000001fff1c7819 */ /* 0x000fe200000114c4 */
[----:B------:R-:W-:Y:S01]  /*246f0*/  UIADD3 UR11, UR11, UR9, URZ ;  /* 0x000000090b0b7290 */ /* 0x000fe2000fffe03f */
[----:B------:R-:W-:Y:S01]  /*24700*/  SHF.R.S32.HI R29, RZ, 0x1f, R197 ;  /* 0x0000001fff1d7819 */ /* 0x000fe200000114c5 */
[----:B------:R-:W-:Y:S01]  /*24710*/  ULDC.64 UR12, c[0x0][0xc38] ;  /* 0x00030e00000c7ab9 */ /* 0x000fe20000000a00 */
[----:B------:R-:W-:Y:S01]  /*24720*/  SHF.R.S32.HI R30, RZ, 0x1f, R198 ;  /* 0x0000001fff1e7819 */ /* 0x000fe200000114c6 */
[----:B------:R-:W-:Y:S01]  /*24730*/  UIMAD.WIDE.U32 UR10, UR8, UR12, UR10 ;  /* 0x0000000c080a72a5 */ /* 0x000fe2000f8e000a */
[----:B------:R-:W-:-:S02]  /*24740*/  SHF.R.S32.HI R31, RZ, 0x1f, R199 ;  /* 0x0000001fff1f7819 */ /* 0x000fc400000114c7 */
[----:B------:R-:W-:Y:S01]  /*24750*/  SHF.R.S32.HI R32, RZ, 0x1f, R200 ;  /* 0x0000001fff207819 */ /* 0x000fe200000114c8 */
[----:B------:R-:W-:Y:S01]  /*24760*/  UIMAD UR9, UR8, UR13, UR11 ;  /* 0x0000000d080972a4 */ /* 0x000fe2000f8e020b */
[----:B------:R-:W-:Y:S02]  /*24770*/  SHF.R.S32.HI R33, RZ, 0x1f, R201 ;  /* 0x0000001fff217819 */ /* 0x000fe400000114c9 */
[----:B------:R-:W-:Y:S01]  /*24780*/  ULDC.64 UR12, c[0x0][0xc40] ;  /* 0x00031000000c7ab9 */ /* 0x000fe20000000a00 */
[----:B------:R-:W-:Y:S01]  /*24790*/  UMOV UR8, UR10 ;  /* 0x0000000a00087c82 */ /* 0x000fe20008000000 */
[----:B---3--:R-:W-:Y:S01]  /*247a0*/  ISETP.NE.AND P0, PT, R21, 0x1, PT ;  /* 0x000000011500780c */ /* 0x008fe20003f05270 */
[----:B------:R-:W-:Y:S01]  /*247b0*/  UIMAD UR4, UR4, UR12, URZ ;  /* 0x0000000c040472a4 */ /* 0x000fe2000f8e023f */
[----:B------:R-:W-:Y:S01]  /*247c0*/  SHF.R.S32.HI R34, RZ, 0x1f, R202 ;  /* 0x0000001fff227819 */ /* 0x000fe200000114ca */
[----:B------:R-:W-:Y:S01]  /*247d0*/  UIMAD.WIDE.U32 UR8, UR14, UR12, UR8 ;  /* 0x0000000c0e0872a5 */ /* 0x000fe2000f8e0008 */
[----:B------:R-:W-:Y:S01]  /*247e0*/  SHF.R.S32.HI R35, RZ, 0x1f, R203 ;  /* 0x0000001fff237819 */ /* 0x000fe200000114cb */
[----:B------:R-:W-:Y:S01]  /*247f0*/  UIMAD UR4, UR14, UR13, UR4 ;  /* 0x0000000d0e0472a4 */ /* 0x000fe2000f8e0204 */
[----:B------:R-:W-:Y:S01]  /*24800*/  SHF.R.S32.HI R36, RZ, 0x1f, R204 ;  /* 0x0000001fff247819 */ /* 0x000fe200000114cc */
[----:B------:R-:W-:Y:S01]  /*24810*/  ULDC.64 UR10, c[0x0][0xc48] ;  /* 0x00031200000a7ab9 */ /* 0x000fe20000000a00 */
[----:B------:R-:W-:Y:S01]  /*24820*/  SHF.R.S32.HI R37, RZ, 0x1f, R205 ;  /* 0x0000001fff257819 */ /* 0x000fe200000114cd */
[----:B------:R-:W-:Y:S01]  /*24830*/  UIADD3 UR9, UR9, UR4, URZ ;  /* 0x0000000409097290 */ /* 0x000fe2000fffe03f */
[----:B------:R-:W-:Y:S01]  /*24840*/  SHF.R.S32.HI R38, RZ, 0x1f, R206 ;  /* 0x0000001fff267819 */ /* 0x000fe200000114ce */
[----:B------:R-:W-:Y:S01]  /*24850*/  UIADD3 UR4, UR44, 0x38820, URZ ;  /* 0x000388202c047890 */ /* 0x000fe2000fffe03f */
[----:B------:R-:W-:Y:S01]  /*24860*/  SHF.R.S32.HI R39, RZ, 0x1f, R207 ;  /* 0x0000001fff277819 */ /* 0x000fe200000114cf */
[----:B-1----:R-:W0:Y:S01]  /*24870*/  @P0 LDC R3, c[0x0][0xcec] ;  /* 0x00033b00ff030b82 */ /* 0x002e220000000800 */
[----:B------:R-:W-:Y:S01]  /*24880*/  UIMAD.WIDE.U32 UR8, UR61, UR10, UR8 ;  /* 0x0000000a3d0872a5 */ /* 0x000fe2000f8e0008 */
[----:B------:R-:W-:Y:S01]  /*24890*/  SHF.R.S32.HI R40, RZ, 0x1f, R23 ;  /* 0x0000001fff287819 */ /* 0x000fe20000011417 */
[----:B------:R-:W-:-:S02]  /*248a0*/  UPRMT UR4, URZ, 0x654, UR4 ;  /* 0x000006543f047896 */ /* 0x000fc40008000004 */
[----:B------:R-:W-:-:S03]  /*248b0*/  UIMAD UR61, UR61, UR11, UR9 ;  /* 0x0000000b3d3d72a4 */ /* 0x000fc6000f8e0209 */
[----:B------:R-:W1:Y:S01]  /*248c0*/  @P0 LDC R5, c[0x0][0xcf0] ;  /* 0x00033c00ff050b82 */ /* 0x000e620000000800 */
[----:B------:R-:W-:-:S03]  /*248d0*/  ULDC.64 UR10, c[0x0][0xc30] ;  /* 0x00030c00000a7ab9 */ /* 0x000fc60000000a00 */
[----:B------:R-:W-:Y:S01]  /*248e0*/  SYNCS.ARRIVE.TRANS64.RED.A1T0 RZ, [UR4], RZ ;  /* 0x000000ffffff79a7 */ /* 0x000fe20008100404 */
[----:B--2---:R-:W-:-:S04]  /*248f0*/  IMAD R4, R4, 0x40, R0 ;  /* 0x0000004004047824 */ /* 0x004fc800078e0200 */
[----:B0-----:R-:W-:-:S04]  /*24900*/  @P0 IMAD.HI.U32 R0, R4, R3, RZ ;  /* 0x0000000304000227 */ /* 0x001fc800078e00ff */
[----:B------:R-:W-:Y:S01]  /*24910*/  IMAD.MOV.U32 R3, RZ, RZ, R4 ;  /* 0x000000ffff037224 */ /* 0x000fe200078e0004 */
[----:B-1----:R-:W-:Y:S01]  /*24920*/  @P0 SHF.R.U32.HI R3, RZ, R5, R0 ;  /* 0x00000005ff030219 */ /* 0x002fe20000011600 */
[----:B------:R-:W-:Y:S02]  /*24930*/  IMAD.U32 R5, RZ, RZ, UR9 ;  /* 0x00000009ff057e24 */ /* 0x000fe4000f8e00ff */
[----:B------:R-:W-:Y:S01]  /*24940*/  IMAD.U32 R5, RZ, RZ, UR61 ;  /* 0x0000003dff057e24 */ /* 0x000fe2000f8e00ff */
[--C-:B------:R-:W-:Y:S01]  /*24950*/  SHF.R.S32.HI R0, RZ, 0x1f, R3.reuse ;  /* 0x0000001fff007819 */ /* 0x100fe20000011403 */
[----:B------:R-:W-:-:S04]  /*24960*/  IMAD.MOV R7, RZ, RZ, -R3 ;  /* 0x000000ffff077224 */ /* 0x000fc800078e0a03 */
[----:B------:R-:W-:Y:S02]  /*24970*/  IMAD R7, R21, R7, R4 ;  /* 0x0000000715077224 */ /* 0x000fe400078e0204 */
[----:B------:R-:W-:Y:S02]  /*24980*/  IMAD R0, R0, UR10, RZ ;  /* 0x0000000a00007c24 */ /* 0x000fe4000f8e02ff */
[----:B------:R-:W-:Y:S01]  /*24990*/  IMAD.U32 R4, RZ, RZ, UR8 ;  /* 0x00000008ff047e24 */ /* 0x000fe2000f8e00ff */
[----:B------:R-:W-:Y:S01]  /*249a0*/  ULDC.64 UR8, c[0x0][0xc28] ;  /* 0x00030a0000087ab9 */ /* 0x000fe20000000a00 */
[C---:B------:R-:W-:Y:S01]  /*249b0*/  IMAD R9, R3.reuse, UR11, R0 ;  /* 0x0000000b03097c24 */ /* 0x040fe2000f8e0200 */
[----:B------:R-:W-:Y:S01]  /*249c0*/  SHF.R.S32.HI R0, RZ, 0x1f, R7 ;  /* 0x0000001fff007819 */ /* 0x000fe20000011407 */
[----:B------:R-:W-:-:S04]  /*249d0*/  IMAD.WIDE.U32 R4, R3, UR10, R4 ;  /* 0x0000000a03047c25 */ /* 0x000fc8000f8e0004 */
[----:B------:R-:W-:Y:S02]  /*249e0*/  IMAD.IADD R5, R5, 0x1, R9 ;  /* 0x0000000105057824 */ /* 0x000fe400078e0209 */
[----:B------:R-:W-:Y:S02]  /*249f0*/  IMAD.U32 R9, RZ, RZ, UR59 ;  /* 0x0000003bff097e24 */ /* 0x000fe4000f8e00ff */
[----:B------:R-:W-:Y:S02]  /*24a00*/  IMAD R0, R0, UR8, RZ ;  /* 0x0000000800007c24 */ /* 0x000fe4000f8e02ff */
[----:B------:R-:W-:Y:S02]  /*24a10*/  IMAD R21, R76, R21, RZ ;  /* 0x000000154c157224 */ /* 0x000fe400078e02ff */
[----:B------:R-:W-:Y:S02]  /*24a20*/  IMAD R20, R9, 0x40, R22 ;  /* 0x0000004009147824 */ /* 0x000fe400078e0216 */
[----:B------:R-:W-:-:S02]  /*24a30*/  IMAD R3, R7, UR9, R0 ;  /* 0x0000000907037c24 */ /* 0x000fc4000f8e0200 */
[----:B------:R-:W-:Y:S01]  /*24a40*/  IMAD.WIDE.U32 R4, R7, UR8, R4 ;  /* 0x0000000807047c25 */ /* 0x000fe2000f8e0004 */
[----:B------:R-:W-:Y:S01]  /*24a50*/  ISETP.GE.AND P0, PT, R20, R21, PT ;  /* 0x000000151400720c */ /* 0x000fe20003f06270 */
[----:B------:R-:W-:Y:S02]  /*24a60*/  ULDC.64 UR8, c[0x0][0xc00] ;  /* 0x0003000000087ab9 */ /* 0x000fe40000000a00 */
[----:B------:R-:W-:Y:S01]  /*24a70*/  IMAD.IADD R5, R5, 0x1, R3 ;  /* 0x0000000105057824 */ /* 0x000fe200078e0203 */
[----:B------:R-:W-:-:S04]  /*24a80*/  LEA R3, P1, R4, UR8, 0x2 ;  /* 0x0000000804037c11 */ /* 0x000fc8000f8210ff */
[----:B------:R-:W-:Y:S01]  /*24a90*/  LEA.HI.X R0, R4, UR9, R5, 0x2, P1 ;  /* 0x0000000904007c11 */ /* 0x000fe200088f1405 */
[----:B------:R0:W1:Y:S04]  /*24aa0*/  SHFL.IDX PT, R25, R3, RZ, 0x1c1f ;  /* 0x001c1fff03197589 */ /* 0x00006800000e0000 */
[----:B------:R0:W2:Y:S01]  /*24ab0*/  SHFL.IDX PT, R24, R0, RZ, 0x1c1f ;  /* 0x001c1fff00187589 */ /* 0x0000a200000e0000 */
[----:B------:R-:W-:Y:S05]  /*24ac0*/  @P0 BRA `(.L_x_6410) ;  /* 0x0000000800840947 */ /* 0x000fea0003800000 */
[----:B------:R-:W-:Y:S02]  /*24ad0*/  ULDC UR4, c[0x0][0xbc8] ;  /* 0x0002f20000047ab9 */ /* 0x000fe40000000800 */
[----:B------:R-:W-:-:S13]  /*24ae0*/  ISETP.GE.AND P0, PT, R23, UR4, PT ;  /* 0x0000000417007c0c */ /* 0x000fda000bf06270 */
[----:B------:R-:W3:Y:S01]  /*24af0*/  @!P0 LDL.64 R14, [R1+0x210] ;  /* 0x00021000010e8983 */ /* 0x000ee20000100a00 */
[----:B------:R-:W-:Y:S02]  /*24b00*/  ISETP.GE.AND P1, PT, R207, UR4, PT ;  /* 0x00000004cf007c0c */ /* 0x000fe4000bf26270 */
[----:B-1----:R-:W-:-:S04]  /*24b10*/  @!P0 LEA R8, P2, R23, R25, 0x2 ;  /* 0x0000001917088211 */ /* 0x002fc800078410ff */
[----:B--2---:R-:W-:-:S05]  /*24b20*/  @!P0 LEA.HI.X R9, R23, R24, R40, 0x2, P2 ;  /* 0x0000001817098211 */ /* 0x004fca00010f1428 */
[----:B---3--:R1:W-:Y:S04]  /*24b30*/  @!P0 ST.E.64 desc[UR36][R8.64], R14 ;  /* 0x0000000e08008985 */ /* 0x0083e8000c101b24 */
[----:B------:R-:W2:Y:S01]  /*24b40*/  @!P1 LDL.64 R4, [R1+0x220] ;  /* 0x0002200001049983 */ /* 0x000ea20000100a00 */
[----:B------:R-:W-:Y:S02]  /*24b50*/  ISETP.GE.AND P0, PT, R206, UR4, PT ;  /* 0x00000004ce007c0c */ /* 0x000fe4000bf06270 */
[----:B------:R-:W-:-:S04]  /*24b60*/  @!P1 LEA R10, P2, R207, R25, 0x2 ;  /* 0x00000019cf0a9211 */ /* 0x000fc800078410ff */
[----:B------:R-:W-:-:S05]  /*24b70*/  @!P1 LEA.HI.X R11, R207, R24, R39, 0x2, P2 ;  /* 0x00000018cf0b9211 */ /* 0x000fca00010f1427 */
[----:B--2---:R2:W-:Y:S04]  /*24b80*/  @!P1 ST.E.64 desc[UR36][R10.64], R4 ;  /* 0x000000040a009985 */ /* 0x0045e8000c101b24 */
[----:B------:R-:W3:Y:S01]  /*24b90*/  @!P0 LDL.64 R6, [R1+0x230] ;  /* 0x0002300001068983 */ /* 0x000ee20000100a00 */
[----:B------:R-:W-:Y:S02]  /*24ba0*/  ISETP.GE.AND P1, PT, R205, UR4, PT ;  /* 0x00000004cd007c0c */ /* 0x000fe4000bf26270 */
[----:B------:R-:W-:-:S04]  /*24bb0*/  @!P0 LEA R12, P2, R206, R25, 0x2 ;  /* 0x00000019ce0c8211 */ /* 0x000fc800078410ff */
[----:B------:R-:W-:-:S05]  /*24bc0*/  @!P0 LEA.HI.X R13, R206, R24, R38, 0x2, P2 ;  /* 0x00000018ce0d8211 */ /* 0x000fca00010f1426 */
[----:B---3--:R3:W-:Y:S04]  /*24bd0*/  @!P0 ST.E.64 desc[UR36][R12.64], R6 ;  /* 0x000000060c008985 */ /* 0x0087e8000c101b24 */
[----:B-1----:R-:W4:Y:S01]  /*24be0*/  @!P1 LDL.64 R8, [R1+0x240] ;  /* 0x0002400001089983 */ /* 0x002f220000100a00 */
[----:B------:R-:W-:Y:S02]  /*24bf0*/  ISETP.GE.AND P0, PT, R204, UR4, PT ;  /* 0x00000004cc007c0c */ /* 0x000fe4000bf06270 */
[----:B------:R-:W-:-:S04]  /*24c00*/  @!P1 LEA R14, P2, R205, R25, 0x2 ;  /* 0x00000019cd0e9211 */ /* 0x000fc800078410ff */
[----:B------:R-:W-:-:S05]  /*24c10*/  @!P1 LEA.HI.X R15, R205, R24, R37, 0x2, P2 ;  /* 0x00000018cd0f9211 */ /* 0x000fca00010f1425 */
[----:B----4-:R1:W-:Y:S04]  /*24c20*/  @!P1 ST.E.64 desc[UR36][R14.64], R8 ;  /* 0x000000080e009985 */ /* 0x0103e8000c101b24 */
[----:B--2---:R-:W2:Y:S01]  /*24c30*/  @!P0 LDL.64 R4, [R1+0x250] ;  /* 0x0002500001048983 */ /* 0x004ea20000100a00 */
[----:B------:R-:W-:Y:S02]  /*24c40*/  ISETP.GE.AND P1, PT, R203, UR4, PT ;  /* 0x00000004cb007c0c */ /* 0x000fe4000bf26270 */
[----:B------:R-:W-:-:S04]  /*24c50*/  @!P0 LEA R10, P2, R204, R25, 0x2 ;  /* 0x00000019cc0a8211 */ /* 0x000fc800078410ff */
[----:B------:R-:W-:-:S05]  /*24c60*/  @!P0 LEA.HI.X R11, R204, R24, R36, 0x2, P2 ;  /* 0x00000018cc0b8211 */ /* 0x000fca00010f1424 */
[----:B--2---:R2:W-:Y:S04]  /*24c70*/  @!P0 ST.E.64 desc[UR36][R10.64], R4 ;  /* 0x000000040a008985 */ /* 0x0045e8000c101b24 */
[----:B---3--:R-:W3:Y:S01]  /*24c80*/  @!P1 LDL.64 R6, [R1+0x260] ;  /* 0x0002600001069983 */ /* 0x008ee20000100a00 */
        /* <DEDUP_REMOVED lines=130> */
[----:B------:R-:W-:-:S04]  /*254b0*/  @!P1 LEA R10, P0, R158, R25, 0x2 ;  /* 0x000000199e0a9211 */ /* 0x000fc800078010ff */
[----:B------:R-:W-:-:S05]  /*254c0*/  @!P1 LEA.HI.X R11, R158, R24, R213, 0x2, P0 ;  /* 0x000000189e0b9211 */ /* 0x000fca00000f14d5 */
[----:B--2---:R3:W-:Y:S04]  /*254d0*/  @!P1 ST.E.64 desc[UR36][R10.64], R4 ;  /* 0x000000040a009985 */ /* 0x0047e8000c101b24 */
.L_x_6410:
[----:B------:R-:W-:Y:S05]  /*254e0*/  BSYNC B1 ;  /* 0x0000000000017941 */ /* 0x000fea0003800000 */
.L_x_6409:
[----:B------:R-:W-:Y:S01]  /*254f0*/  VIADD R20, R20, 0x8 ;  /* 0x0000000814147836 */ /* 0x000fe20000000000 */
[----:B0-----:R-:W0:Y:S04]  /*25500*/  SHFL.IDX PT, R0, R0, 0x1, 0x1c1f ;  /* 0x003c1f0000007f89 */ /* 0x001e2800000e0000 */
[----:B------:R-:W-:Y:S01]  /*25510*/  ISETP.GE.AND P0, PT, R20, R21, PT ;  /* 0x000000151400720c */ /* 0x000fe20003f06270 */
[----:B------:R-:W4:-:S12]  /*25520*/  SHFL.IDX PT, R3, R3, 0x1, 0x1c1f ;  /* 0x003c1f0003037f89 */ /* 0x000f1800000e0000 */
[----:B------:R-:W-:Y:S05]  /*25530*/  @P0 BRA `(.L_x_6408) ;  /* 0x00000018008c0947 */ /* 0x000fea0003800000 */
[----:B------:R-:W5:Y:S02]  /*25540*/  LDC R20, c[0x0][0xbc8] ;  /* 0x0002f200ff147b82 */ /* 0x000f640000000800 */
[----:B-----5:R-:W-:-:S13]  /*25550*/  ISETP.GE.AND P1, PT, R23, R20, PT ;  /* 0x000000141700720c */ /* 0x020fda0003f26270 */
[----:B---3--:R-:W3:Y:S01]  /*25560*/  @!P1 LDL.64 R14, [R1+0x218] ;  /* 0x00021800010e9983 */ /* 0x008ee20000100a00 */
[----:B------:R-:W-:Y:S02]  /*25570*/  ISETP.GE.AND P2, PT, R207, R20, PT ;  /* 0x00000014cf00720c */ /* 0x000fe40003f46270 */
[----:B----4-:R-:W-:-:S04]  /*25580*/  @!P1 LEA R8, P0, R23, R3, 0x2 ;  /* 0x0000000317089211 */ /* 0x010fc800078010ff */
[----:B0-----:R-:W-:-:S05]  /*25590*/  @!P1 LEA.HI.X R9, R23, R0, R40, 0x2, P0 ;  /* 0x0000000017099211 */ /* 0x001fca00000f1428 */
[----:B---3--:R0:W-:Y:S04]  /*255a0*/  @!P1 ST.E.64 desc[UR36][R8.64], R14 ;  /* 0x0000000e08009985 */ /* 0x0081e8000c101b24 */
[----:B------:R-:W3:Y:S01]  /*255b0*/  @!P2 LDL.64 R4, [R1+0x228] ;  /* 0x000228000104a983 */ /* 0x000ee20000100a00 */
[----:B------:R-:W-:Y:S02]  /*255c0*/  ISETP.GE.AND P1, PT, R206, R20, PT ;  /* 0x00000014ce00720c */ /* 0x000fe40003f26270 */
[----:B------:R-:W-:-:S04]  /*255d0*/  @!P2 LEA R10, P0, R207, R3, 0x2 ;  /* 0x00000003cf0aa211 */ /* 0x000fc800078010ff */
[----:B------:R-:W-:-:S05]  /*255e0*/  @!P2 LEA.HI.X R11, R207, R0, R39, 0x2, P0 ;  /* 0x00000000cf0ba211 */ /* 0x000fca00000f1427 */
[----:B---3--:R3:W-:Y:S04]  /*255f0*/  @!P2 ST.E.64 desc[UR36][R10.64], R4 ;  /* 0x000000040a00a985 */ /* 0x0087e8000c101b24 */
[----:B------:R-:W4:Y:S01]  /*25600*/  @!P1 LDL.64 R6, [R1+0x238] ;  /* 0x0002380001069983 */ /* 0x000f220000100a00 */
[----:B------:R-:W-:Y:S02]  /*25610*/  ISETP.GE.AND P2, PT, R205, R20, PT ;  /* 0x00000014cd00720c */ /* 0x000fe40003f46270 */
[----:B------:R-:W-:-:S04]  /*25620*/  @!P1 LEA R12, P0, R206, R3, 0x2 ;  /* 0x00000003ce0c9211 */ /* 0x000fc800078010ff */
[----:B------:R-:W-:-:S05]  /*25630*/  @!P1 LEA.HI.X R13, R206, R0, R38, 0x2, P0 ;  /* 0x00000000ce0d9211 */ /* 0x000fca00000f1426 */
[----:B----4-:R4:W-:Y:S04]  /*25640*/  @!P1 ST.E.64 desc[UR36][R12.64], R6 ;  /* 0x000000060c009985 */ /* 0x0109e8000c101b24 */
[----:B0-----:R-:W5:Y:S01]  /*25650*/  @!P2 LDL.64 R8, [R1+0x248] ;  /* 0x000248000108a983 */ /* 0x001f620000100a00 */
[----:B------:R-:W-:Y:S02]  /*25660*/  ISETP.GE.AND P1, PT, R204, R20, PT ;  /* 0x00000014cc00720c */ /* 0x000fe40003f26270 */
[----:B------:R-:W-:-:S04]  /*25670*/  @!P2 LEA R14, P0, R205, R3, 0x2 ;  /* 0x00000003cd0ea211 */ /* 0x000fc800078010ff */
[----:B------:R-:W-:-:S05]  /*25680*/  @!P2 LEA.HI.X R15, R205, R0, R37, 0x2, P0 ;  /* 0x00000000cd0fa211 */ /* 0x000fca00000f1425 */
[----:B-----5:R0:W-:Y:S04]  /*25690*/  @!P2 ST.E.64 desc[UR36][R14.64], R8 ;  /* 0x000000080e00a985 */ /* 0x0201e8000c101b24 */
[----:B---3--:R-:W3:Y:S01]  /*256a0*/  @!P1 LDL.64 R4, [R1+0x258] ;  /* 0x0002580001049983 */ /* 0x008ee20000100a00 */
[----:B------:R-:W-:Y:S02]  /*256b0*/  ISETP.GE.AND P2, PT, R203, R20, PT ;  /* 0x00000014cb00720c */ /* 0x000fe40003f46270 */
[----:B------:R-:W-:-:S04]  /*256c0*/  @!P1 LEA R10, P0, R204, R3, 0x2 ;  /* 0x00000003cc0a9211 */ /* 0x000fc800078010ff */
[----:B------:R-:W-:-:S05]  /*256d0*/  @!P1 LEA.HI.X R11, R204, R0, R36, 0x2, P0 ;  /* 0x00000000cc0b9211 */ /* 0x000fca00000f1424 */
[----:B---3--:R3:W-:Y:S04]  /*256e0*/  @!P1 ST.E.64 desc[UR36][R10.64], R4 ;  /* 0x000000040a009985 */ /* 0x0087e8000c101b24 */
[----:B----4-:R-:W4:Y:S01]  /*256f0*/  @!P2 LDL.64 R6, [R1+0x268] ;  /* 0x000268000106a983 */ /* 0x010f220000100a00 */
        /* <DEDUP_REMOVED lines=119> */
[----:B----4-:R-:W3:Y:S01]  /*25e70*/  @!P2 LDL.64 R6, [R1+0x3e8] ;  /* 0x0003e8000106a983 */ /* 0x010ee20000100a00 */
[----:B------:R-:W-:Y:S01]  /*25e80*/  @!P2 LEA R12, P0, R176, R3, 0x2 ;  /* 0x00000003b00ca211 */ /* 0x000fe200078010ff */
[----:B------:R-:W-:Y:S01]  /*25e90*/  BSSY B1, `(.L_x_6411) ;  /* 0x000000a000017945 */ /* 0x000fe20003800000 */
[----:B------:R-:W-:Y:S02]  /*25ea0*/  ISETP.GE.AND P1, PT, R158, R20, PT ;  /* 0x000000149e00720c */ /* 0x000fe40003f26270 */
[----:B------:R-:W-:Y:S02]  /*25eb0*/  @!P2 LEA.HI.X R13, R176, R0, R215, 0x2, P0 ;  /* 0x00000000b00da211 */ /* 0x000fe400000f14d7 */
[----:B------:R-:W-:-:S03]  /*25ec0*/  ISETP.GE.AND P0, PT, R159, R20, PT ;  /* 0x000000149f00720c */ /* 0x000fc60003f06270 */
[----:B---3--:R0:W-:Y:S10]  /*25ed0*/  @!P2 ST.E.64 desc[UR36][R12.64], R6 ;  /* 0x000000060c00a985 */ /* 0x0081f4000c101b24 */
[----:B------:R-:W-:Y:S05]  /*25ee0*/  @P0 BRA `(.L_x_6412) ;  /* 0x0000000000100947 */ /* 0x000fea0003800000 */
[----:B0-----:R-:W3:Y:S01]  /*25ef0*/  LDL.64 R6, [R1+0x3f8] ;  /* 0x0003f80001067983 */ /* 0x001ee20000100a00 */
[----:B------:R-:W-:-:S04]  /*25f00*/  LEA R4, P0, R159, R3, 0x2 ;  /* 0x000000039f047211 */ /* 0x000fc800078010ff */
[----:B------:R-:W-:-:S05]  /*25f10*/  LEA.HI.X R5, R159, R0, R214, 0x2, P0 ;  /* 0x000000009f057211 */ /* 0x000fca00000f14d6 */
[----:B---3--:R3:W-:Y:S04]  /*25f20*/  ST.E.64 desc[UR36][R4.64], R6 ;  /* 0x0000000604007985 */ /* 0x0087e8000c101b24 */
.L_x_6412:
[----:B------:R-:W-:Y:S05]  /*25f30*/  BSYNC B1 ;  /* 0x0000000000017941 */ /* 0x000fea0003800000 */
.L_x_6411:
[----:B------:R-:W-:Y:S05]  /*25f40*/  @P1 BRA `(.L_x_6408) ;  /* 0x0000001000081947 */ /* 0x000fea0003800000 */
[----:B0--3--:R-:W3:Y:S01]  /*25f50*/  LDL.64 R6, [R1+0x408] ;  /* 0x0004080001067983 */ /* 0x009ee20000100a00 */
[----:B------:R-:W-:-:S04]  /*25f60*/  LEA R4, P0, R158, R3, 0x2 ;  /* 0x000000039e047211 */ /* 0x000fc800078010ff */
[----:B------:R-:W-:-:S05]  /*25f70*/  LEA.HI.X R5, R158, R0, R213, 0x2, P0 ;  /* 0x000000009e057211 */ /* 0x000fca00000f14d5 */
[----:B---3--:R0:W-:Y:S01]  /*25f80*/  ST.E.64 desc[UR36][R4.64], R6 ;  /* 0x0000000604007985 */ /* 0x0081e2000c101b24 */
[----:B------:R-:W-:Y:S05]  /*25f90*/  BRA `(.L_x_6408) ;  /* 0x0000000c00f47947 */ /* 0x000fea0003800000 */
.L_x_6401:
[----:B------:R-:W-:Y:S01]  /*25fa0*/  ULDC.64 UR10, c[0x0][0xd00] ;  /* 0x00034000000a7ab9 */ /* 0x000fe20000000a00 */
[----:B------:R-:W-:Y:S01]  /*25fb0*/  R2UR UR9, R212 ;  /* 0x00000000d40972ca */ /* 0x000fe200000e0000 */
        /* <DEDUP_REMOVED lines=12> */
[----:B------:R-:W-:Y:S01]  /*26080*/  IMAD.U32 R0, RZ, RZ, UR4 ;  /* 0x00000004ff007e24 */ /* 0x000fe2000f8e00ff */
[----:B------:R-:W0:Y:S04]  /*26090*/  S2R R10, SR_TID.X ;  /* 0x00000000000a7919 */ /* 0x000e280000002100 */
        /* <DEDUP_REMOVED lines=8> */
[----:B------:R-:W-:Y:S01]  /*26120*/  ULOP3.LUT UR15, UR9, 0xffff, URZ, 0xc0, !UPT ;  /* 0x0000ffff090f7892 */ /* 0x000fe2000f8ec03f */
[----:B0-----:R-:W-:-:S08]  /*26130*/  VIADD R3, R10, 0xffffff80 ;  /* 0xffffff800a037836 */ /* 0x001fd00000000000 */
[----:B------:R-:W-:Y:S01]  /*26140*/  @!UP1 ULDC UR8, c[0x0][0xbd4] ;  /* 0x0002f50000089ab9 */ /* 0x000fe20000000800 */
[----:B------:R-:W-:Y:S02]  /*26150*/  ISETP.GT.AND P0, PT, R3, 0x3f, PT ;  /* 0x0000003f0300780c */ /* 0x000fe40003f04270 */
[----:B--2---:R-:W-:Y:S01]  /*26160*/  @P1 R2UR UR4, R8 ;  /* 0x00000000080412ca */ /* 0x004fe200000e0000 */
[----:B-1----:R-:W-:-:S14]  /*26170*/  @P2 BRA `(.L_x_6413) ;  /* 0x0000000000102947 */ /* 0x002fdc0003800000 */
[----:B------:R-:W-:Y:S05]  /*26180*/  @!P1 BRA `(.L_x_6413) ;  /* 0x00000000000c9947 */ /* 0x000fea0003800000 */
[----:B------:R-:W2:Y:S04]  /*26190*/  LDG.E R3, desc[UR36][R4.64] ;  /* 0x0000002404037981 */ /* 0x000ea8000c1e1900 */
[----:B-----5:R-:W2:Y:S02]  /*261a0*/  LDG.E R0, desc[UR36][R4.64+0x4] ;  /* 0x0000042404007981 */ /* 0x020ea4000c1e1900 */
[----:B--2---:R-:W-:-:S07]  /*261b0*/  IMAD.IADD R0, R0, 0x1, -R3 ;  /* 0x0000000100007824 */ /* 0x004fce00078e0a03 */
.L_x_6413:
[----:B------:R-:W-:Y:S01]  /*261c0*/  USHF.R.S32.HI UR14, URZ, 0x1f, UR60 ;  /* 0x0000001f3f0e7899 */ /* 0x000fe2000801143c */
[----:B------:R-:W-:Y:S01]  /*261d0*/  BSSY B1, `(.L_x_6414) ;  /* 0x000003b000017945 */ /* 0x000fe20003800000 */
[----:B------:R-:W-:Y:S02]  /*261e0*/  USHF.R.S32.HI UR24, URZ, 0x1f, UR4 ;  /* 0x0000001f3f187899 */ /* 0x000fe40008011404 */
[----:B------:R-:W-:Y:S02]  /*261f0*/  USEL UR9, UR60, URZ, !UP0 ;  /* 0x0000003f3c097287 */ /* 0x000fe4000c000000 */
[----:B------:R-:W-:Y:S01]  /*26200*/  USEL UR14, UR14, URZ, !UP0 ;  /* 0x0000003f0e0e7287 */ /* 0x000fe2000c000000 */
[----:B------:R-:W-:Y:S11]  /*26210*/  @P0 BRA `(.L_x_6415) ;  /* 0x0000000000d80947 */ /* 0x000ff60003800000 */
[----:B------:R-:W0:Y:S01]  /*26220*/  LDC R9, c[0x0][0xce8] ;  /* 0x00033a00ff097b82 */ /* 0x000e220000000800 */
[----:B------:R-:W-:-:S04]  /*26230*/  IMAD.U32 R3, RZ, RZ, UR59 ;  /* 0x0000003bff037e24 */ /* 0x000fc8000f8e00ff */
[----:B------:R-:W-:-:S04]  /*26240*/  IMAD R3, R3, 0x40, R10 ;  /* 0x0000004003037824 */ /* 0x000fc800078e020a */
[----:B------:R-:W-:Y:S02]  /*26250*/  VIADD R6, R3, 0xffffff80 ;  /* 0xffffff8003067836 */ /* 0x000fe40000000000 */
        /* <DEDUP_REMOVED lines=50> */
.L_x_6415:
[----:B------:R-:W-:Y:S05]  /*26580*/  BSYNC B1 ;  /* 0x0000000000017941 */ /* 0x000fea0003800000 */
.L_x_6414:
[----:B------:R-:W-:-:S06]  /*26590*/  UISETP.GT.AND UP0, UPT, UR8, 0x1, UPT ;  /* 0x000000010800788c */ /* 0x000fcc000bf04270 */
[----:B------:R-:W-:-:S13]  /*265a0*/  PLOP3.LUT P0, PT, PT, PT, UP0, 0x80, 0x0 ;  /* 0x000000000000781c */ /* 0x000fda0003f0f008 */
[----:B------:R-:W-:Y:S05]  /*265b0*/  @P0 BRA `(.L_x_6408) ;  /* 0x00000008006c0947 */ /* 0x000fea0003800000 */
[----:B------:R-:W1:Y:S01]  /*265c0*/  LDC R11, c[0x0][0xce8] ;  /* 0x00033a00ff0b7b82 */ /* 0x000e620000000800 */
        /* <DEDUP_REMOVED lines=9> */
[----:B------:R-:W-:Y:S01]  /*26660*/  IMAD R3, R157, 0x20, R208 ;  /* 0x000000209d037824 */ /* 0x000fe200078e02d0 */
[----:B------:R-:W-:Y:S01]  /*26670*/  ISETP.GE.AND P2, PT, R155, UR16, PT ;  /* 0x000000109b007c0c */ /* 0x000fe2000bf46270 */
[----:B------:R-:W-:Y:S01]  /*26680*/  IMAD.SHL.U32 R9, R6, 0x2, RZ ;  /* 0x0000000206097824 */ /* 0x000fe200078e00ff */
[----:B------:R-:W-:Y:S01]  /*26690*/  UIADD3 UR11, UR11, UR8, URZ ;  /* 0x000000080b0b7290 */ /* 0x000fe2000fffe03f */
[----:B------:R-:W-:Y:S01]  /*266a0*/  IMAD.U32 R8, RZ, RZ, UR59 ;  /* 0x0000003bff087e24 */ /* 0x000fe2000f8e00ff */
[----:B------:R-:W-:Y:S01]  /*266b0*/  ULDC.64 UR12, c[0x0][0xbe8] ;  /* 0x0002fa00000c7ab9 */ /* 0x000fe20000000a00 */
[----:B------:R-:W-:Y:S01]  /*266c0*/  ISETP.GE.AND P1, PT, R154, UR16, PT ;  /* 0x000000109a007c0c */ /* 0x000fe2000bf26270 */
[----:B------:R-:W-:Y:S01]  /*266d0*/  UIMAD.WIDE.U32 UR10, UR15, UR12, UR10 ;  /* 0x0000000c0f0a72a5 */ /* 0x000fe2000f8e000a */
[----:B------:R-:W-:Y:S01]  /*266e0*/  LOP3.LUT R6, R9, 0x2, R4, 0xe2, !PT ;  /* 0x0000000209067812 */ /* 0x000fe200078ee204 */
[----:B------:R-:W-:Y:S01]  /*266f0*/  IMAD R8, R8, 0x40, R3 ;  /* 0x0000004008087824 */ /* 0x000fe200078e0203 */
[----:B------:R-:W-:Y:S01]  /*26700*/  SEL R4, RZ, 0xffffffff, P2 ;  /* 0xffffffffff047807 */ /* 0x000fe20001000000 */
[----:B------:R-:W-:Y:S01]  /*26710*/  UIMAD UR11, UR15, UR13, UR11 ;  /* 0x0000000d0f0b72a4 */ /* 0x000fe2000f8e020b */
[----:B------:R-:W-:Y:S01]  /*26720*/  SEL R9, RZ, 0xffffffff, P1 ;  /* 0xffffffffff097807 */ /* 0x000fe20000800000 */
[----:B------:R-:W-:Y:S01]  /*26730*/  IMAD.MOV.U32 R3, RZ, RZ, R8 ;  /* 0x000000ffff037224 */ /* 0x000fe200078e0008 */
[----:B-1----:R-:W-:Y:S01]  /*26740*/  ISETP.NE.AND P0, PT, R11, 0x1, PT ;  /* 0x000000010b00780c */ /* 0x002fe20003f05270 */
[----:B------:R-:W-:Y:S01]  /*26750*/  ULDC.64 UR12, c[0x0][0xbf0] ;  /* 0x0002fc00000c7ab9 */ /* 0x000fe20000000a00 */
[----:B------:R-:W-:Y:S01]  /*26760*/  IMAD.SHL.U32 R13, R4, 0x4, RZ ;  /* 0x00000004040d7824 */ /* 0x000fe200078e00ff */
[----:B------:R-:W-:Y:S01]  /*26770*/  UIMAD UR14, UR14, UR12, URZ ;  /* 0x0000000c0e0e72a4 */ /* 0x000fe2000f8e023f */
[----:B------:R-:W-:Y:S01]  /*26780*/  IMAD.SHL.U32 R9, R9, 0x8, RZ ;  /* 0x0000000809097824 */ /* 0x000fe200078e00ff */
[----:B------:R-:W-:Y:S01]  /*26790*/  ISETP.GE.AND P2, PT, R210, UR16, PT ;  /* 0x00000010d2007c0c */ /* 0x000fe2000bf46270 */
[----:B-----5:R-:W-:Y:S01]  /*267a0*/  IMAD R25, R0, R11, RZ ;  /* 0x0000000b00197224 */ /* 0x020fe200078e02ff */
[----:B------:R-:W-:Y:S01]  /*267b0*/  UIMAD UR4, UR9, UR13, UR14 ;  /* 0x0000000d090472a4 */ /* 0x000fe2000f8e020e */
[----:B------:R-:W-:Y:S01]  /*267c0*/  LOP3.LUT R6, R13, 0x4, R6, 0xe2, !PT ;  /* 0x000000040d067812 */ /* 0x000fe200078ee206 */
[----:B------:R-:W-:Y:S01]  /*267d0*/  UIMAD.WIDE.U32 UR8, UR9, UR12, UR10 ;  /* 0x0000000c090872a5 */ /* 0x000fe2000f8e000a */
[----:B------:R-:W-:Y:S01]  /*267e0*/  SEL R0, RZ, 0x80, P2 ;  /* 0x00000080ff007807 */ /* 0x000fe20001000000 */
[----:B------:R-:W-:Y:S01]  /*267f0*/  BSSY B1, `(.L_x_6416) ;  /* 0x0000053000017945 */ /* 0x000fe20003800000 */
[----:B------:R-:W-:Y:S01]  /*26800*/  LOP3.LUT R10, R9, 0x8, R6, 0xe2, !PT ;  /* 0x00000008090a7812 */ /* 0x000fe200078ee206 */
[----:B------:R-:W0:Y:S01]  /*26810*/  @P0 LDC R5, c[0x0][0xcec] ;  /* 0x00033b00ff050b82 */ /* 0x000e220000000800 */
[----:B------:R-:W-:Y:S01]  /*26820*/  UIADD3 UR4, UR9, UR4, URZ ;  /* 0x0000000409047290 */ /* 0x000fe2000fffe03f */
[----:B------:R-:W-:-:S02]  /*26830*/  SHF.R.S32.HI R27, RZ, 0x1f, R210 ;  /* 0x0000001fff1b7819 */ /* 0x000fc400000114d2 */
[----:B------:R-:W-:Y:S02]  /*26840*/  SHF.R.S32.HI R28, RZ, 0x1f, R211 ;  /* 0x0000001fff1c7819 */ /* 0x000fe400000114d3 */
[----:B------:R-:W-:Y:S02]  /*26850*/  SHF.R.S32.HI R29, RZ, 0x1f, R152 ;  /* 0x0000001fff1d7819 */ /* 0x000fe40000011498 */
[----:B------:R-:W1:Y:S01]  /*26860*/  @P0 LDC R7, c[0x0][0xcf0] ;  /* 0x00033c00ff070b82 */ /* 0x000e620000000800 */
[----:B------:R-:W-:Y:S02]  /*26870*/  SHF.R.S32.HI R30, RZ, 0x1f, R153 ;  /* 0x0000001fff1e7819 */ /* 0x000fe40000011499 */
[----:B------:R-:W-:Y:S02]  /*26880*/  SHF.R.S32.HI R31, RZ, 0x1f, R154 ;  /* 0x0000001fff1f7819 */ /* 0x000fe4000001149a */
[----:B------:R-:W-:Y:S02]  /*26890*/  SHF.R.S32.HI R32, RZ, 0x1f, R155 ;  /* 0x0000001fff207819 */ /* 0x000fe4000001149b */
[----:B------:R-:W-:Y:S01]  /*268a0*/  SHF.R.S32.HI R33, RZ, 0x1f, R156 ;  /* 0x0000001fff217819 */ /* 0x000fe2000001149c */
[----:B0-----:R-:W-:-:S04]  /*268b0*/  @P0 IMAD.HI.U32 R4, R8, R5, RZ ;  /* 0x0000000508040227 */ /* 0x001fc800078e00ff */
[----:B------:R-:W-:Y:S02]  /*268c0*/  IMAD.U32 R5, RZ, RZ, UR9 ;  /* 0x00000009ff057e24 */ /* 0x000fe4000f8e00ff */
[----:B------:R-:W-:Y:S01]  /*268d0*/  IMAD.U32 R5, RZ, RZ, UR4 ;  /* 0x00000004ff057e24 */ /* 0x000fe2000f8e00ff */
[----:B-1----:R-:W-:Y:S01]  /*268e0*/  @P0 SHF.R.U32.HI R3, RZ, R7, R4 ;  /* 0x00000007ff030219 */ /* 0x002fe20000011604 */
[----:B------:R-:W-:Y:S01]  /*268f0*/  IMAD.U32 R4, RZ, RZ, UR8 ;  /* 0x00000008ff047e24 */ /* 0x000fe2000f8e00ff */
[----:B------:R-:W-:Y:S01]  /*26900*/  ISETP.GE.AND P0, PT, R153, UR16, PT ;  /* 0x0000001099007c0c */ /* 0x000fe2000bf06270 */
[----:B------:R-:W-:Y:S01]  /*26910*/  ULDC.64 UR8, c[0x0][0xbe0] ;  /* 0x0002f80000087ab9 */ /* 0x000fe20000000a00 */
[--C-:B------:R-:W-:Y:S01]  /*26920*/  SHF.R.S32.HI R6, RZ, 0x1f, R3.reuse ;  /* 0x0000001fff067819 */ /* 0x100fe20000011403 */
[----:B------:R-:W-:Y:S01]  /*26930*/  IMAD.MOV R7, RZ, RZ, -R3 ;  /* 0x000000ffff077224 */ /* 0x000fe200078e0a03 */
[----:B------:R-:W-:Y:S01]  /*26940*/  SEL R9, RZ, 0xffffffff, P0 ;  /* 0xffffffffff097807 */ /* 0x000fe20000000000 */
[----:B------:R-:W-:Y:S01]  /*26950*/  IMAD.WIDE.U32 R4, R3, UR8, R4 ;  /* 0x0000000803047c25 */ /* 0x000fe2000f8e0004 */
[----:B------:R-:W-:-:S03]  /*26960*/  ISETP.GE.AND P0, PT, R152, UR16, PT ;  /* 0x0000001098007c0c */ /* 0x000fc6000bf06270 */
[----:B------:R-:W-:Y:S02]  /*26970*/  IMAD R6, R6, UR8, RZ ;  /* 0x0000000806067c24 */ /* 0x000fe4000f8e02ff */
[----:B------:R-:W-:Y:S02]  /*26980*/  IMAD R7, R11, R7, R8 ;  /* 0x000000070b077224 */ /* 0x000fe400078e0208 */
[----:B------:R-:W-:Y:S02]  /*26990*/  IMAD.SHL.U32 R13, R9, 0x10, RZ ;  /* 0x00000010090d7824 */ /* 0x000fe400078e00ff */
[----:B------:R-:W-:Y:S01]  /*269a0*/  IMAD R9, R3, UR9, R6 ;  /* 0x0000000903097c24 */ /* 0x000fe2000f8e0206 */
[----:B------:R-:W-:Y:S01]  /*269b0*/  SEL R6, RZ, 0xffffffff, P0 ;  /* 0xffffffffff067807 */ /* 0x000fe20000000000 */
[----:B------:R-:W-:Y:S01]  /*269c0*/  ULDC.64 UR8, c[0x0][0xbd8] ;  /* 0x0002f60000087ab9 */ /* 0x000fe20000000a00 */
[----:B------:R-:W-:Y:S01]  /*269d0*/  SHF.R.S32.HI R3, RZ, 0x1f, R7 ;  /* 0x0000001fff037819 */ /* 0x000fe20000011407 */
[----:B------:R-:W-:Y:S01]  /*269e0*/  IMAD.IADD R5, R5, 0x1, R9 ;  /* 0x0000000105057824 */ /* 0x000fe200078e0209 */
[----:B------:R-:W-:Y:S01]  /*269f0*/  LOP3.LUT R10, R13, 0x10, R10, 0xe2, !PT ;  /* 0x000000100d0a7812 */ /* 0x000fe200078ee20a */
[----:B------:R-:W-:Y:S01]  /*26a00*/  IMAD.SHL.U32 R13, R6, 0x20, RZ ;  /* 0x00000020060d7824 */ /* 0x000fe200078e00ff */
[----:B------:R-:W-:Y:S01]  /*26a10*/  ISETP.GE.AND P0, PT, R211, UR16, PT ;  /* 0x00000010d3007c0c */ /* 0x000fe2000bf06270 */
[----:B------:R-:W-:-:S02]  /*26a20*/  IMAD R6, R3, UR8, RZ ;  /* 0x0000000803067c24 */ /* 0x000fc4000f8e02ff */
[----:B------:R-:W-:Y:S01]  /*26a30*/  IMAD.WIDE.U32 R4, R7, UR8, R4 ;  /* 0x0000000807047c25 */ /* 0x000fe2000f8e0004 */
[----:B------:R-:W-:-:S03]  /*26a40*/  LOP3.LUT R10, R13, 0x20, R10, 0xe2, !PT ;  /* 0x000000200d0a7812 */ /* 0x000fc600078ee20a */
[----:B------:R-:W-:Y:S01]  /*26a50*/  IMAD R3, R7, UR9, R6 ;  /* 0x0000000907037c24 */ /* 0x000fe2000f8e0206 */
[----:B------:R-:W-:Y:S01]  /*26a60*/  ULDC.64 UR8, c[0x0][0xb80] ;  /* 0x0002e00000087ab9 */ /* 0x000fe20000000a00 */
[----:B------:R-:W-:Y:S01]  /*26a70*/  IMAD.U32 R7, RZ, RZ, UR59 ;  /* 0x0000003bff077e24 */ /* 0x000fe2000f8e00ff */
[C---:B------:R-:W-:Y:S01]  /*26a80*/  LEA R20, P1, R4.reuse, UR8, 0x1 ;  /* 0x0000000804147c11 */ /* 0x040fe2000f8208ff */
[----:B------:R-:W-:Y:S02]  /*26a90*/  IMAD.IADD R3, R5, 0x1, R3 ;  /* 0x0000000105037824 */ /* 0x000fe400078e0203 */
[----:B------:R-:W-:Y:S01]  /*26aa0*/  IMAD R26, R7, 0x40, R208 ;  /* 0x00000040071a7824 */ /* 0x000fe200078e02d0 */
[----:B------:R-:W-:Y:S01]  /*26ab0*/  SEL R7, RZ, 0x40, P0 ;  /* 0x00000040ff077807 */ /* 0x000fe20000000000 */
[----:B------:R0:W1:Y:S01]  /*26ac0*/  SHFL.IDX PT, R6, R20, RZ, 0x181f ;  /* 0x00181fff14067589 */ /* 0x00006200000e0000 */
[----:B------:R-:W-:Y:S02]  /*26ad0*/  LEA.HI.X R3, R4, UR9, R3, 0x1, P1 ;  /* 0x0000000904037c11 */ /* 0x000fe400088f0c03 */
[----:B------:R-:W-:-:S02]  /*26ae0*/  ISETP.GE.AND P0, PT, R26, R25, PT ;  /* 0x000000191a00720c */ /* 0x000fc40003f06270 */
        /* <DEDUP_REMOVED lines=8> */
[CC--:B-1----:R-:W-:Y:S02]  /*26b70*/  @!P2 LEA R8, P0, R156.reuse, R6.reuse, 0x1 ;  /* 0x000000069c08a211 */ /* 0x0c2fe400078008ff */
        /* <DEDUP_REMOVED lines=26> */
.L_x_6417:
[----:B------:R-:W-:Y:S05]  /*26d20*/  BSYNC B1 ;  /* 0x0000000000017941 */ /* 0x000fea0003800000 */
.L_x_6416:
        /* <DEDUP_REMOVED lines=9> */
[----:B------:R-:W-:-:S05]  /*26dc0*/  LOP3.LUT P1, RZ, R21, 0x40, RZ, 0xc0, !PT ;  /* 0x0000004015ff7812 */ /* 0x000fca000782c0ff */
[CC--:B-1----:R-:W-:Y:S02]  /*26dd0*/  @!P2 LEA R8, P0, R156.reuse, R6.reuse, 0x1 ;  /* 0x000000069c08a211 */ /* 0x0c2fe400078008ff */
[----:B--2---:R-:W-:Y:S02]  /*26de0*/  @!P3 IMAD.WIDE R4, R19, 0x2, R6 ;  /* 0x000000021304b825 */ /* 0x004fe400078e0206 */
[-C--:B------:R-:W-:Y:S02]  /*26df0*/  @!P2 LEA.HI.X R9, R156, R7.reuse, R33, 0x1, P0 ;  /* 0x000000079c09a211 */ /* 0x080fe400000f0c21 */
[----:B------:R-:W-:Y:S01]  /*26e00*/  @!P5 LEA R10, P0, R155, R6, 0x1 ;  /* 0x000000069b0ad211 */ /* 0x000fe200078008ff */
[----:B------:R0:W-:Y:S01]  /*26e10*/  @!P3 ST.E.128 desc[UR36][R4.64], RZ ;  /* 0x000000ff0400b985 */ /* 0x0001e2000c101d24 */
[----:B------:R-:W-:Y:S02]  /*26e20*/  ISETP.GE.AND P3, PT, R153, UR16, PT ;  /* 0x0000001099007c0c */ /* 0x000fe4000bf66270 */
[----:B------:R-:W-:Y:S01]  /*26e30*/  @!P5 LEA.HI.X R11, R155, R7, R32, 0x1, P0 ;  /* 0x000000079b0bd211 */ /* 0x000fe200000f0c20 */
[----:B------:R1:W-:Y:S01]  /*26e40*/  @!P2 ST.E.128 desc[UR36][R8.64], RZ ;  /* 0x000000ff0800a985 */ /* 0x0003e2000c101d24 */
[----:B------:R-:W-:-:S02]  /*26e50*/  ISETP.GE.AND P2, PT, R152, UR16, PT ;  /* 0x0000001098007c0c */ /* 0x000fc4000bf46270 */
[----:B------:R-:W-:Y:S01]  /*26e60*/  LOP3.LUT P0, RZ, R24, 0x80, RZ, 0xc0, !PT ;  /* 0x0000008018ff7812 */ /* 0x000fe2000780c0ff */
[----:B------:R1:W-:Y:S01]  /*26e70*/  @!P5 ST.E.128 desc[UR36][R10.64], RZ ;  /* 0x000000ff0a00d985 */ /* 0x0003e2000c101d24 */
[----:B------:R-:W-:-:S04]  /*26e80*/  @!P4 LEA R12, P6, R154, R6, 0x1 ;  /* 0x000000069a0cc211 */ /* 0x000fc800078c08ff */
[----:B------:R-:W-:Y:S02]  /*26e90*/  @!P4 LEA.HI.X R13, R154, R7, R31, 0x1, P6 ;  /* 0x000000079a0dc211 */ /* 0x000fe400030f0c1f */
[----:B------:R-:W-:-:S03]  /*26ea0*/  @!P3 LEA R14, P5, R153, R6, 0x1 ;  /* 0x00000006990eb211 */ /* 0x000fc600078a08ff */
[----:B------:R1:W-:Y:S01]  /*26eb0*/  @!P4 ST.E.128 desc[UR36][R12.64], RZ ;  /* 0x000000ff0c00c985 */ /* 0x0003e2000c101d24 */
[-C--:B0-----:R-:W-:Y:S02]  /*26ec0*/  @!P2 LEA R4, P6, R152, R6.reuse, 0x1 ;  /* 0x000000069804a211 */ /* 0x081fe400078c08ff */
        /* <DEDUP_REMOVED lines=10> */
.L_x_6408:
[----:B------:R-:W-:Y:S05]  /*26f70*/  BSYNC B0 ;  /* 0x0000000000007941 */ /* 0x000fea0003800000 */
.L_x_6400:
[----:B------:R-:W-:Y:S02]  /*26f80*/  ULDC UR4, c[0x0][0xd3c] ;  /* 0x00034f0000047ab9 */ /* 0x000fe40000000800 */
[----:B------:R-:W-:-:S06]  /*26f90*/  UISETP.GE.AND UP0, UPT, UR6, UR4, UPT ;  /* 0x000000040600728c */ /* 0x000fcc000bf06270 */
[----:B------:R-:W-:-:S13]  /*26fa0*/  PLOP3.LUT P0, PT, PT, PT, UP0, 0x80, 0x0 ;  /* 0x000000000000781c */ /* 0x000fda0003f0f008 */
[----:B------:R-:W-:Y:S05]  /*26fb0*/  @!P0 BRA `(.L_x_6418) ;  /* 0xfffffda000e48947 */ /* 0x000fea000383ffff */
[----:B------:R-:W-:Y:S05]  /*26fc0*/  EXIT ;  /* 0x000000000000794d */ /* 0x000fea0003800000 */
.L_x_6269:
        /* <DEDUP_REMOVED lines=16> */
.L_x_6419:
        /* <DEDUP_REMOVED lines=44> */
.L_x_6423:
        /* <DEDUP_REMOVED lines=35> */
.L_x_6421:
        /* <DEDUP_REMOVED lines=13> */
.L_x_6424:
        /* <DEDUP_REMOVED lines=62> */
.L_x_6425:
        /* <DEDUP_REMOVED lines=61> */
.L_x_6426:
[----:B------:R-:W-:-:S05]  /*27e40*/  LOP3.LUT R25, RZ, R2, RZ, 0x33, !PT ;  /* 0x00000002ff197212 */ /* 0x000fca00078e33ff */
[----:B------:R-:W-:Y:S01]  /*27e50*/  IMAD.IADD R25, R0, 0x1, R25 ;  /* 0x0000000100197824 */ /* 0x000fe200078e0219 */
[----:B------:R-:W-:Y:S06]  /*27e60*/  BRA `(.L_x_6427) ;  /* 0x0000000000147947 */ /* 0x000fec0003800000 */
.L_x_6422:
[----:B------:R-:W-:Y:S01]  /*27e70*/  ULDC UR4, c[0x0][0xd3c] ;  /* 0x00034f0000047ab9 */ /* 0x000fe20000000800 */
[----:B------:R-:W-:Y:S02]  /*27e80*/  IMAD.MOV.U32 R25, RZ, RZ, RZ ;  /* 0x000000ffff197224 */ /* 0x000fe400078e00ff */
[----:B------:R-:W-:Y:S02]  /*27e90*/  IMAD.U32 R24, RZ, RZ, UR6 ;  /* 0x00000006ff187e24 */ /* 0x000fe4000f8e00ff */
[----:B------:R-:W-:Y:S02]  /*27ea0*/  IMAD.MOV.U32 R26, RZ, RZ, RZ ;  /* 0x000000ffff1a7224 */ /* 0x000fe400078e00ff */
[----:B------:R-:W-:-:S07]  /*27eb0*/  IMAD.U32 R27, RZ, RZ, UR4 ;  /* 0x00000004ff1b7e24 */ /* 0x000fce000f8e00ff */
.L_x_6427:
[----:B------:R-:W-:-:S13]  /*27ec0*/  ISETP.NE.AND P0, PT, R7, RZ, PT ;  /* 0x000000ff0700720c */ /* 0x000fda0003f05270 */
[----:B------:R-:W0:Y:S01]  /*27ed0*/  @!P0 S2R R3, SR_CgaCtaId ;  /* 0x0000000000038919 */ /* 0x000e220000008800 */
[----:B------:R-:W-:-:S04]  /*27ee0*/  @!P0 MOV R0, 0x400 ;  /* 0x0000040000008802 */ /* 0x000fc80000000f00 */
[----:B0-----:R-:W-:-:S05]  /*27ef0*/  @!P0 LEA R0, R3, R0, 0x18 ;  /* 0x0000000003008211 */ /* 0x001fca00078ec0ff */
[----:B------:R1:W-:Y:S01]  /*27f00*/  @!P0 STS.128 [R0+0x388d0], R24 ;  /* 0x0388d01800008388 */ /* 0x0003e20000000c00 */
[----:B------:R-:W-:Y:S06]  /*27f10*/  BAR.ARV 0x5, 0x180 ;  /* 0x0146000000007b1d */ /* 0x000fec0000002000 */
.L_x_6420:
        /* <DEDUP_REMOVED lines=22> */
[----:B------:R-:W-:Y:S02]  /*28080*/  LOP3.LUT R4, R0, 0x38, RZ, 0xc0, !PT ;  /* 0x0000003800047812 */ /* 0x000fe400078ec0ff */
[----:B------:R-:W-:Y:S01]  /*28090*/  UMOV UR4, 0x400 ;  /* 0x0000040000047882 */ /* 0x000fe20000000000 */
[----:B------:R-:W-:Y:S01]  /*280a0*/  LOP3.LUT R34, R3, 0x200, R0, 0xf8, !PT ;  /* 0x0000020003227812 */ /* 0x000fe200078ef800 */
[----:B0-----:R-:W-:Y:S01]  /*280b0*/  ULEA UR4, UR5, UR4, 0x18 ;  /* 0x0000000405047291 */ /* 0x001fe2000f8ec03f */
[----:B------:R-:W-:Y:S02]  /*280c0*/  LOP3.LUT R2, R5, 0x70, R2, 0xf8, !PT ;  /* 0x0000007005027812 */ /* 0x000fe400078ef802 */
[----:B------:R-:W-:-:S02]  /*280d0*/  LOP3.LUT R0, R4, 0x40, RZ, 0xfc, !PT ;  /* 0x0000004004007812 */ /* 0x000fc400078efcff */
[C---:B------:R-:W-:Y:S01]  /*280e0*/  LOP3.LUT R3, R4.reuse, 0x80, RZ, 0xfc, !PT ;  /* 0x0000008004037812 */ /* 0x040fe200078efcff */
[----:B------:R-:W-:Y:S01]  /*280f0*/  IMAD.U32 R17, RZ, RZ, UR4 ;  /* 0x00000004ff117e24 */ /* 0x000fe2000f8e00ff */
[C---:B------:R-:W-:Y:S02]  /*28100*/  LOP3.LUT R2, R4.reuse, 0xc0, RZ, 0xfc, !PT ;  /* 0x000000c004027812 */ /* 0x040fe400078efcff */
[----:B------:R-:W-:Y:S01]  /*28110*/  LOP3.LUT R0, R4, 0x100, RZ, 0xfc, !PT ;  /* 0x0000010004007812 */ /* 0x000fe200078efcff */
[----:B------:R-:W-:Y:S01]  /*28120*/  IMAD R19, R34, 0x2, R17 ;  /* 0x0000000222137824 */ /* 0x000fe200078e0211 */
[C---:B------:R-:W-:Y:S02]  /*28130*/  LOP3.LUT R3, R4.reuse, 0x140, RZ, 0xfc, !PT ;  /* 0x0000014004037812 */ /* 0x040fe400078efcff */
[C---:B------:R-:W-:Y:S02]  /*28140*/  LOP3.LUT R2, R4.reuse, 0x180, RZ, 0xfc, !PT ;  /* 0x0000018004027812 */ /* 0x040fe400078efcff */
[----:B---3--:R-:W-:-:S07]  /*28150*/  LOP3.LUT R0, R4, 0x1c0, RZ, 0xfc, !PT ;  /* 0x000001c004007812 */ /* 0x008fce00078efcff */
.L_x_6505:
[----:B------:R-:W-:Y:S05]  /*28160*/  YIELD ;  /* 0x0000000000007946 */ /* 0x000fea0003800000 */
[----:B------:R-:W-:Y:S01]  /*28170*/  ULDC.64 UR4, c[0x0][0xb20] ;  /* 0x0002c80000047ab9 */ /* 0x000fe20000000a00 */
[----:B------:R-:W-:Y:S01]  /*28180*/  IMAD.MOV.U32 R32, RZ, RZ, RZ ;  /* 0x000000ffff207224 */ /* 0x000fe200078e00ff */
[----:B------:R-:W-:-:S04]  /*28190*/  ISETP.NE.U32.AND P0, PT, RZ, UR4, PT ;  /* 0x00000004ff007c0c */ /* 0x000fc8000bf05070 */
[----:B------:R-:W-:Y:S01]  /*281a0*/  ISETP.NE.AND.EX P0, PT, RZ, UR5, PT, P0 ;  /* 0x00000005ff007c0c */ /* 0x000fe2000bf05300 */
[----:B------:R-:W-:-:S12]  /*281b0*/  ULDC.64 UR4, c[0x0][0xb10] ;  /* 0x0002c40000047ab9 */ /* 0x000fd80000000a00 */
[----:B------:R-:W0:Y:S02]  /*281c0*/  @P0 LDC.64 R2, c[0x0][0xb20] ;  /* 0x0002c800ff020b82 */ /* 0x000e240000000a00 */
        /* <DEDUP_REMOVED lines=11> */
[----:B-1----:R-:W1:Y:S07]  /*28280*/  @P1 LDC.64 R4, c[0x0][0xb10] ;  /* 0x0002c400ff041b82 */ /* 0x002e6e0000000a00 */
[----:B------:R-:W-:Y:S01]  /*28290*/  @P2 LOP3.LUT R16, R16, 0x40, RZ, 0xfc, !PT ;  /* 0x0000004010102812 */ /* 0x000fe200078efcff */
[----:B0-----:R-:W-:-:S05]  /*282a0*/  IMAD.WIDE R2, R27, 0x4, R2 ;  /* 0x000000041b027825 */ /* 0x001fca00078e0202 */
[----:B------:R0:W5:Y:S01]  /*282b0*/  @P2 LDG.E R35, desc[UR36][R2.64] ;  /* 0x0000002402232981 */ /* 0x000162000c1e1900 */
[----:B-1----:R-:W-:-:S05]  /*282c0*/  @P1 IMAD.WIDE R4, R27, 0x4, R4 ;  /* 0x000000041b041825 */ /* 0x002fca00078e0204 */
[----:B--2---:R-:W2:Y:S01]  /*282d0*/  @P1 LDG.E R0, desc[UR36][R4.64] ;  /* 0x0000002404001981 */ /* 0x004ea2000c1e1900 */
        /* <DEDUP_REMOVED lines=10> */
[----:B0-----:R-:W-:-:S05]  /*28380*/  IMAD.U32 R0, RZ, RZ, UR4 ;  /* 0x00000004ff007e24 */ /* 0x001fca000f8e00ff */
[----:B------:R1:W-:Y:S01]  /*28390*/  STL [R1+0x410], R0 ;  /* 0x0004100001007387 */ /* 0x0003e20000100800 */
[----:B------:R-:W-:Y:S05]  /*283a0*/  @!P2 BRA `(.L_x_6429) ;  /* 0x000000000010a947 */ /* 0x000fea0003800000 */
[----:B------:R-:W2:Y:S04]  /*283b0*/  LDG.E R5, desc[UR36][R2.64] ;  /* 0x0000002402057981 */ /* 0x000ea8000c1e1900 */
[----:B-1----:R-:W2:Y:S02]  /*283c0*/  LDG.E R0, desc[UR36][R2.64+0x4] ;  /* 0x0000042402007981 */ /* 0x002ea4000c1e1900 */
[----:B--2---:R-:W-:-:S05]  /*283d0*/  IMAD.IADD R0, R0, 0x1, -R5 ;  /* 0x0000000100007824 */ /* 0x004fca00078e0a05 */
[----:B------:R2:W-:Y:S02]  /*283e0*/  STL [R1+0x410], R0 ;  /* 0x0004100001007387 */ /* 0x0005e40000100800 */
.L_x_6429:
[----:B------:R-:W-:Y:S02]  /*283f0*/  ULDC.64 UR4, c[0x0][0xb18] ;  /* 0x0002c60000047ab9 */ /* 0x000fe40000000a00 */
[----:B------:R-:W-:-:S04]  /*28400*/  ISETP.NE.U32.AND P0, PT, RZ, UR4, PT ;  /* 0x00000004ff007c0c */ /* 0x000fc8000bf05070 */
[----:B------:R-:W-:-:S13]  /*28410*/  ISETP.NE.AND.EX P0, PT, RZ, UR5, PT, P0 ;  /* 0x00000005ff007c0c */ /* 0x000fda000bf05300 */
[----:B------:R-:W-:Y:S05]  /*28420*/  @!P0 BRA `(.L_x_6430) ;  /* 0x0000000000108947 */ /* 0x000fea0003800000 */
[----:B0-----:R-:W0:Y:S02]  /*28430*/  LDC.64 R2, c[0x0][0xb18] ;  /* 0x0002c600ff027b82 */ /* 0x001e240000000a00 */
[----:B0-----:R-:W-:-:S05]  /*28440*/  IMAD.WIDE R2, R27, 0x4, R2 ;  /* 0x000000041b027825 */ /* 0x001fca00078e0202 */
[----:B------:R0:W5:Y:S01]  /*28450*/  LDG.E R7, desc[UR36][R2.64] ;  /* 0x0000002402077981 */ /* 0x000162000c1e1900 */
[----:B------:R-:W-:Y:S05]  /*28460*/  BRA `(.L_x_6431) ;  /* 0x0000000000247947 */ /* 0x000fea0003800000 */
.L_x_6430:
[----:B------:R-:W-:Y:S02]  /*28470*/  ULDC.64 UR4, c[0x0][0xb00] ;  /* 0x0002c00000047ab9 */ /* 0x000fe40000000a00 */
[----:B------:R-:W-:-:S04]  /*28480*/  ISETP.NE.U32.AND P0, PT, RZ, UR4, PT ;  /* 0x00000004ff007c0c */ /* 0x000fc8000bf05070 */
[----:B------:R-:W-:-:S13]  /*28490*/  ISETP.NE.AND.EX P0, PT, RZ, UR5, PT, P0 ;  /* 0x00000005ff007c0c */ /* 0x000fda000bf05300 */
[----:B------:R-:W-:Y:S05]  /*284a0*/  @!P0 BRA `(.L_x_6431) ;  /* 0x0000000000148947 */ /* 0x000fea0003800000 */
[----:B0-----:R-:W0:Y:S02]  /*284b0*/  LDC.64 R2, c[0x0][0xb00] ;  /* 0x0002c000ff027b82 */ /* 0x001e240000000a00 */
[----:B0-----:R-:W-:-:S05]  /*284c0*/  IMAD.WIDE R2, R27, 0x4, R2 ;  /* 0x000000041b027825 */ /* 0x001fca00078e0202 */
[----:B------:R-:W3:Y:S04]  /*284d0*/  LDG.E R7, desc[UR36][R2.64] ;  /* 0x0000002402077981 */ /* 0x000ee8000c1e1900 */
[----:B-12---:R-:W3:Y:S02]  /*284e0*/  LDG.E R0, desc[UR36][R2.64+0x4] ;  /* 0x0000042402007981 */ /* 0x006ee4000c1e1900 */
[----:B---3--:R-:W-:-:S07]  /*284f0*/  IMAD.IADD R7, R0, 0x1, -R7 ;  /* 0x0000000100077824 */ /* 0x008fce00078e0a07 */
.L_x_6431:
[----:B------:R-:W3:Y:S01]  /*28500*/  LDL R6, [R1+0x410] ;  /* 0x0004100001067983 */ /* 0x000ee20000100800 */
[----:B012---:R-:W0:Y:S01]  /*28510*/  LDC R0, c[0x0][0x448] ;  /* 0x00011200ff007b82 */ /* 0x007e220000000800 */
[----:B------:R-:W-:Y:S01]  /*28520*/  IMAD.SHL.U32 R37, R25, 0x40, RZ ;  /* 0x0000004019257824 */ /* 0x000fe200078e00ff */
[----:B------:R-:W-:Y:S01]  /*28530*/  LOP3.LUT R16, R16, 0xffffefff, RZ, 0xc0, !PT ;  /* 0xffffefff10107812 */ /* 0x000fe200078ec0ff */
[----:B-----5:R-:W-:Y:S02]  /*28540*/  IMAD.IADD R25, R7, 0x1, -R32 ;  /* 0x0000000107197824 */ /* 0x020fe400078e0a20 */
[----:B------:R-:W-:-:S03]  /*28550*/  VIADD R4, R37, 0x3f ;  /* 0x0000003f25047836 */ /* 0x000fc60000000000 */
[----:B------:R-:W1:Y:S01]  /*28560*/  LDC.64 R2, c[0x0][0xad8] ;  /* 0x0002b600ff027b82 */ /* 0x000e620000000a00 */
[----:B0-----:R-:W-:Y:S02]  /*28570*/  ISETP.NE.AND P2, PT, R0, 0x1, PT ;  /* 0x000000010000780c */ /* 0x001fe40003f45270 */
[----:B-1----:R-:W-:-:S11]  /*28580*/  ISETP.GE.AND P1, PT, R3, 0x1, PT ;  /* 0x000000010300780c */ /* 0x002fd60003f26270 */
[----:B------:R-:W0:Y:S01]  /*28590*/  @P2 LDC R5, c[0x0][0x44c] ;  /* 0x00011300ff052b82 */ /* 0x000e220000000800 */
[----:B------:R-:W-:-:S07]  /*285a0*/  @P2 LOP3.LUT R16, R16, 0x1000, RZ, 0xfc, !PT ;  /* 0x0000100010102812 */ /* 0x000fce00078efcff */
[----:B------:R-:W1:Y:S01]  /*285b0*/  @P2 LDC R0, c[0x0][0x450] ;  /* 0x00011400ff002b82 */ /* 0x000e620000000800 */
[----:B0-----:R-:W-:-:S05]  /*285c0*/  @P2 IMAD.HI.U32 R5, R4, R5, RZ ;  /* 0x0000000504052227 */ /* 0x001fca00078e00ff */
[----:B-1----:R-:W-:Y:S02]  /*285d0*/  @P2 SHF.R.U32.HI R4, RZ, R0, R5 ;  /* 0x00000000ff042219 */ /* 0x002fe40000011605 */
[----:B---3--:R-:W-:-:S05]  /*285e0*/  IADD3 R5, R25, 0x1, -R6 ;  /* 0x0000000119057810 */ /* 0x008fca0007ffe806 */
        /* <DEDUP_REMOVED lines=14> */
.L_x_6434:
[----:B------:R-:W-:-:S13]  /*286d0*/  ISETP.NE.AND P0, PT, R3, 0x1, PT ;  /* 0x000000010300780c */ /* 0x000fda0003f05270 */
[----:B------:R-:W0:Y:S02]  /*286e0*/  @P0 LDC.64 R4, c[0x0][0xae0] ;  /* 0x0002b800ff040b82 */ /* 0x000e240000000a00 */
[----:B0-----:R-:W-:-:S05]  /*286f0*/  @P0 IMAD.HI.U32 R4, R0, R4, RZ ;  /* 0x0000000400040227 */ /* 0x001fca00078e00ff */
[----:B------:R-:W-:-:S07]  /*28700*/  @P0 SHF.R.U32.HI R0, RZ, R5, R4 ;  /* 0x00000005ff000219 */ /* 0x000fce0000011604 */
.L_x_6435:
[----:B------:R-:W-:Y:S05]  /*28710*/  BSYNC B0 ;  /* 0x0000000000007941 */ /* 0x000fea0003800000 */
.L_x_6433:
[----:B------:R-:W-:-:S05]  /*28720*/  IMAD R5, R0, R3, R3 ;  /* 0x0000000300057224 */ /* 0x000fca00078e0203 */
[----:B------:R-:W-:-:S07]  /*28730*/  VIMNMX R2, R2, R5, PT ;  /* 0x0000000502027248 */ /* 0x000fce0003fe0100 */
.L_x_6432:
[----:B------:R-:W0:Y:S01]  /*28740*/  @P2 LDC R0, c[0x0][0x44c] ;  /* 0x00011300ff002b82 */ /* 0x000e220000000800 */
[----:B------:R-:W-:Y:S01]  /*28750*/  VIADD R2, R2, 0x3f ;  /* 0x0000003f02027836 */ /* 0x000fe20000000000 */
[----:B------:R-:W-:Y:S01]  /*28760*/  ULDC UR4, c[0x0][0xad4] ;  /* 0x0002b50000047ab9 */ /* 0x000fe20000000800 */
[----:B------:R-:W-:-:S05]  /*28770*/  IMAD.MOV.U32 R4, RZ, RZ, R37 ;  /* 0x000000ffff047224 */ /* 0x000fca00078e0025 */
[----:B------:R-:W1:Y:S01]  /*28780*/  @P2 LDC R5, c[0x0][0x450] ;  /* 0x00011400ff052b82 */ /* 0x000e620000000800 */
[----:B0-----:R-:W-:-:S05]  /*28790*/  @P2 IMAD.HI.U32 R0, R37, R0, RZ ;  /* 0x0000000025002227 */ /* 0x001fca00078e00ff */
        /* <DEDUP_REMOVED lines=22> */
.L_x_6438:
[----:B------:R-:W-:-:S13]  /*28900*/  ISETP.NE.AND P0, PT, R3, 0x1, PT ;  /* 0x000000010300780c */ /* 0x000fda0003f05270 */
[----:B------:R-:W0:Y:S02]  /*28910*/  @P0 LDC.64 R4, c[0x0][0xae0] ;  /* 0x0002b800ff040b82 */ /* 0x000e240000000a00 */
[----:B0-----:R-:W-:-:S05]  /*28920*/  @P0 IMAD.HI.U32 R4, R6, R4, RZ ;  /* 0x0000000406040227 */ /* 0x001fca00078e00ff */
[----:B------:R-:W-:-:S07]  /*28930*/  @P0 SHF.R.U32.HI R6, RZ, R5, R4 ;  /* 0x00000005ff060219 */ /* 0x000fce0000011604 */
.L_x_6439:
[----:B------:R-:W-:Y:S05]  /*28940*/  BSYNC B0 ;  /* 0x0000000000007941 */ /* 0x000fea0003800000 */
.L_x_6437:
[----:B------:R-:W-:-:S05]  /*28950*/  IMAD R3, R6, R3, RZ ;  /* 0x0000000306037224 */ /* 0x000fca00078e02ff */
[----:B------:R-:W-:-:S07]  /*28960*/  VIMNMX R2, R2, R3, !PT ;  /* 0x0000000302027248 */ /* 0x000fce0007fe0100 */
.L_x_6436:
        /* <DEDUP_REMOVED lines=43> */
.L_x_6441:
[----:B------:R-:W-:Y:S05]  /*28c20*/  BSYNC B0 ;  /* 0x0000000000007941 */ /* 0x000fea0003800000 */
.L_x_6440:
        /* <DEDUP_REMOVED lines=23> */
.L_x_6443:
        /* <DEDUP_REMOVED lines=20> */
.L_x_6446:
[----:B------:R-:W-:Y:S05]  /*28ee0*/  BSYNC B6 ;  /* 0x0000000000067941 */ /* 0x000fea0003800000 */
.L_x_6445:
        /* <DEDUP_REMOVED lines=20> */
.L_x_6449:
        /* <DEDUP_REMOVED lines=15> */
.L_x_6448:
[----:B------:R-:W-:Y:S05]  /*29120*/  BSYNC B6 ;  /* 0x0000000000067941 */ /* 0x000fea0003800000 */
.L_x_6447:
[----:B------:R-:W-:Y:S01]  /*29130*/  ULDC.64 UR4, c[0x0][0xaf0] ;  /* 0x0002bc0000047ab9 */ /* 0x000fe20000000a00 */
[----:B------:R-:W0:Y:S01]  /*29140*/  S2R R21, SR_TID.X ;  /* 0x0000000000157919 */ /* 0x000e220000002100 */
[----:B------:R-:W-:Y:S01]  /*29150*/  ISETP.NE.U32.AND P0, PT, RZ, UR4, PT ;  /* 0x00000004ff007c0c */ /* 0x000fe2000bf05070 */
[----:B------:R-:W-:Y:S01]  /*29160*/  IMAD.MOV.U32 R28, RZ, RZ, R27 ;  /* 0x000000ffff1c7224 */ /* 0x000fe200078e001b */
[----:B------:R-:W-:Y:S01]  /*29170*/  ULDC UR4, c[0x0][0x320] ;  /* 0x0000c80000047ab9 */ /* 0x000fe20000000800 */
[----:B------:R-:W1:Y:S01]  /*29180*/  S2R R22, SR_TID.X ;  /* 0x0000000000167919 */ /* 0x000e620000002100 */
[----:B------:R-:W-:Y:S01]  /*29190*/  ISETP.NE.AND.EX P0, PT, RZ, UR5, PT, P0 ;  /* 0x00000005ff007c0c */ /* 0x000fe2000bf05300 */
[----:B------:R-:W2:-:S12]  /*291a0*/  LDC R20, c[0x0][0x430] ;  /* 0x00010c00ff147b82 */ /* 0x000e980000000800 */
[----:B------:R-:W3:Y:S01]  /*291b0*/  @P0 LDC.64 R2, c[0x0][0xaf0] ;  /* 0x0002bc00ff020b82 */ /* 0x000ee20000000a00 */
[----:B0-----:R-:W-:-:S05]  /*291c0*/  IMAD.SHL.U32 R29, R21, 0x8, RZ ;  /* 0x00000008151d7824 */ /* 0x001fca00078e00ff */
[----:B------:R-:W-:Y:S01]  /*291d0*/  LOP3.LUT R29, R29, 0x38, RZ, 0xc0, !PT ;  /* 0x000000381d1d7812 */ /* 0x000fe200078ec0ff */
[----:B-1----:R-:W-:-:S03]  /*291e0*/  IMAD.SHL.U32 R21, R22, 0x8, RZ ;  /* 0x0000000816157824 */ /* 0x002fc600078e00ff */
[----:B------:R-:W-:Y:S01]  /*291f0*/  LOP3.LUT R33, R29, 0x40, RZ, 0xfc, !PT ;  /* 0x000000401d217812 */ /* 0x000fe200078efcff */
[----:B---3--:R-:W-:Y:S01]  /*29200*/  @P0 IMAD.WIDE R2, R27, 0x4, R2 ;  /* 0x000000041b020825 */ /* 0x008fe200078e0202 */
[C---:B------:R-:W-:Y:S02]  /*29210*/  LOP3.LUT R0, R29.reuse, 0x180, RZ, 0xfc, !PT ;  /* 0x000001801d007812 */ /* 0x040fe400078efcff */
[----:B------:R-:W-:Y:S02]  /*29220*/  LOP3.LUT R29, R29, 0x1c0, RZ, 0xfc, !PT ;  /* 0x000001c01d1d7812 */ /* 0x000fe400078efcff */
[----:B------:R-:W-:Y:S01]  /*29230*/  ISETP.GE.AND P3, PT, R33, UR4, PT ;  /* 0x0000000421007c0c */ /* 0x000fe2000bf66270 */
[----:B------:R0:W5:Y:S01]  /*29240*/  @P0 LDG.E R28, desc[UR36][R2.64] ;  /* 0x00000024021c0981 */ /* 0x000162000c1e1900 */
[----:B------:R-:W-:Y:S01]  /*29250*/  ISETP.GE.AND P0, PT, R29, UR4, PT ;  /* 0x000000041d007c0c */ /* 0x000fe2000bf06270 */
[C---:B------:R-:W-:Y:S01]  /*29260*/  IMAD.SHL.U32 R29, R22.reuse, 0x8, RZ ;  /* 0x00000008161d7824 */ /* 0x040fe200078e00ff */
[----:B------:R-:W-:Y:S01]  /*29270*/  LOP3.LUT R21, R21, 0x38, RZ, 0xc0, !PT ;  /* 0x0000003815157812 */ /* 0x000fe200078ec0ff */
[----:B------:R-:W-:Y:S01]  /*29280*/  IMAD.SHL.U32 R22, R22, 0x8, RZ ;  /* 0x0000000816167824 */ /* 0x000fe200078e00ff */
[----:B------:R-:W-:Y:S01]  /*29290*/  LOP3.LUT R16, R16, 0xfffffdff, RZ, 0xc0, !PT ;  /* 0xfffffdff10107812 */ /* 0x000fe200078ec0ff */
[----:B------:R-:W-:Y:S01]  /*292a0*/  UMOV UR5, 0xffffffff ;  /* 0xffffffff00057882 */ /* 0x000fe20000000000 */
[----:B------:R-:W-:-:S02]  /*292b0*/  LOP3.LUT R29, R29, 0x38, RZ, 0xc0, !PT ;  /* 0x000000381d1d7812 */ /* 0x000fc400078ec0ff */
[----:B------:R-:W-:Y:S02]  /*292c0*/  ISETP.GE.AND P2, PT, R21, UR4, PT ;  /* 0x0000000415007c0c */ /* 0x000fe4000bf46270 */
[----:B------:R-:W-:Y:S02]  /*292d0*/  LOP3.LUT R29, R29, 0x80, RZ, 0xfc, !PT ;  /* 0x000000801d1d7812 */ /* 0x000fe400078efcff */
[----:B------:R-:W-:Y:S02]  /*292e0*/  @P3 LOP3.LUT R16, R16, 0x200, RZ, 0xfc, !PT ;  /* 0x0000020010103812 */ /* 0x000fe400078efcff */
[----:B------:R-:W-:Y:S02]  /*292f0*/  LOP3.LUT R22, R22, 0x38, RZ, 0xc0, !PT ;  /* 0x0000003816167812 */ /* 0x000fe400078ec0ff */
[----:B------:R-:W-:Y:S02]  /*29300*/  ISETP.GE.AND P5, PT, R29, UR4, PT ;  /* 0x000000041d007c0c */ /* 0x000fe4000bfa6270 */
[----:B------:R-:W-:-:S02]  /*29310*/  LOP3.LUT R16, R16, 0xfffffbff, RZ, 0xc0, !PT ;  /* 0xfffffbff10107812 */ /* 0x000fc400078ec0ff */
[----:B------:R-:W-:Y:S02]  /*29320*/  LOP3.LUT R22, R22, 0xc0, RZ, 0xfc, !PT ;  /* 0x000000c016167812 */ /* 0x000fe400078efcff */
[----:B------:R-:W-:Y:S02]  /*29330*/  @P2 LOP3.LUT R16, R16, 0x400, RZ, 0xfc, !PT ;  /* 0x0000040010102812 */ /* 0x000fe400078efcff */
[----:B------:R-:W-:Y:S02]  /*29340*/  ISETP.GE.AND P4, PT, R22, UR4, PT ;  /* 0x0000000416007c0c */ /* 0x000fe4000bf86270 */
[----:B------:R-:W-:Y:S02]  /*29350*/  LOP3.LUT R16, R16, 0xffffffdf, RZ, 0xc0, !PT ;  /* 0xffffffdf10107812 */ /* 0x000fe400078ec0ff */
[C---:B------:R-:W-:Y:S02]  /*29360*/  LOP3.LUT R22, R21.reuse, 0x100, RZ, 0xfc, !PT ;  /* 0x0000010015167812 */ /* 0x040fe400078efcff */
[----:B------:R-:W-:-:S02]  /*29370*/  LOP3.LUT R21, R21, 0x140, RZ, 0xfc, !PT ;  /* 0x0000014015157812 */ /* 0x000fc400078efcff */
[----:B------:R-:W-:Y:S02]  /*29380*/  @P5 LOP3.LUT R16, R16, 0x20, RZ, 0xfc, !PT ;  /* 0x0000002010105812 */ /* 0x000fe400078efcff */
[----:B------:R-:W-:Y:S02]  /*29390*/  ISETP.GE.AND P2, PT, R21, UR4, PT ;  /* 0x0000000415007c0c */ /* 0x000fe4000bf46270 */
[----:B------:R-:W-:Y:S02]  /*293a0*/  LOP3.LUT R16, R16, 0xffffffef, RZ, 0xc0, !PT ;  /* 0xffffffef10107812 */ /* 0x000fe400078ec0ff */
[----:B------:R-:W-:Y:S02]  /*293b0*/  ISETP.GE.AND P3, PT, R22, UR4, PT ;  /* 0x0000000416007c0c */ /* 0x000fe4000bf66270 */
[----:B------:R-:W-:Y:S02]  /*293c0*/  @P4 LOP3.LUT R16, R16, 0x10, RZ, 0xfc, !PT ;  /* 0x0000001010104812 */ /* 0x000fe400078efcff */
[----:B------:R-:W-:-:S02]  /*293d0*/  ISETP.GE.AND P1, PT, R0, UR4, PT ;  /* 0x0000000400007c0c */ /* 0x000fc4000bf26270 */
[----:B------:R-:W-:Y:S02]  /*293e0*/  LOP3.LUT R16, R16, 0xfffffffb, RZ, 0xc0, !PT ;  /* 0xfffffffb10107812 */ /* 0x000fe400078ec0ff */
[----:B------:R-:W-:Y:S02]  /*293f0*/  SEL R6, RZ, 0x40, P1 ;  /* 0x00000040ff067807 */ /* 0x000fe40000800000 */
[----:B------:R-:W-:Y:S02]  /*29400*/  @P2 LOP3.LUT R16, R16, 0x4, RZ, 0xfc, !PT ;  /* 0x0000000410102812 */ /* 0x000fe400078efcff */
[----:B------:R-:W-:Y:S02]  /*29410*/  SEL R29, RZ, 0x80, P0 ;  /* 0x00000080ff1d7807 */ /* 0x000fe40000000000 */
[----:B------:R-:W-:Y:S02]  /*29420*/  LOP3.LUT R16, R16, 0xfffffff7, RZ, 0xc0, !PT ;  /* 0xfffffff710107812 */ /* 0x000fe400078ec0ff */
[----:B------:R-:W-:-:S02]  /*29430*/  LEA R0, R30, 0xffffffc0, 0x6 ;  /* 0xffffffc01e007811 */ /* 0x000fc400078e30ff */
[----:B------:R-:W-:Y:S01]  /*29440*/  @P3 LOP3.LUT R16, R16, 0x8, RZ, 0xfc, !PT ;  /* 0x0000000810103812 */ /* 0x000fe200078efcff */
[----:B0-2---:R-:W-:Y:S06]  /*29450*/  BRA.DIV UR5, `(.L_x_6450) ;  /* 0x0000005205a47947 */ /* 0x005fec000b800000 */
.L_x_6523:
[----:B------:R-:W0:Y:S01]  /*29460*/  S2R R2, SR_TID.X ;  /* 0x0000000000027919 */ /* 0x000e220000002100 */
[----:B------:R-:W-:Y:S01]  /*29470*/  ISETP.NE.AND P1, PT, R20, 0x1, PT ;  /* 0x000000011400780c */ /* 0x000fe20003f25270 */
[----:B------:R-:W-:Y:S01]  /*29480*/  IMAD.MOV.U32 R36, RZ, RZ, RZ ;  /* 0x000000ffff247224 */ /* 0x000fe200078e00ff */
[----:B-----5:R-:W-:Y:S01]  /*29490*/  SHF.R.S32.HI R33, RZ, 0x1f, R28 ;  /* 0x0000001fff217819 */ /* 0x020fe2000001141c */
[----:B------:R-:W1:Y:S01]  /*294a0*/  S2R R3, SR_TID.X ;  /* 0x0000000000037919 */ /* 0x000e620000002100 */
[C---:B------:R-:W-:Y:S02]  /*294b0*/  LOP3.LUT P6, RZ, R16.reuse, 0x400, RZ, 0xc0, !PT ;  /* 0x0000040010ff7812 */ /* 0x040fe400078cc0ff */
[----:B------:R-:W-:-:S07]  /*294c0*/  LOP3.LUT R16, R16, 0xffffdfff, RZ, 0xc0, !PT ;  /* 0xffffdfff10107812 */ /* 0x000fce00078ec0ff */
[----:B------:R-:W-:Y:S02]  /*294d0*/  @P1 LOP3.LUT R16, R16, 0x2000, RZ, 0xfc, !PT ;  /* 0x0000200010101812 */ /* 0x000fe400078efcff */
[----:B0-----:R-:W-:Y:S01]  /*294e0*/  LOP3.LUT R2, R2, 0x7f, RZ, 0xc0, !PT ;  /* 0x0000007f02027812 */ /* 0x001fe200078ec0ff */
[----:B-1----:R-:W-:-:S03]  /*294f0*/  IMAD.SHL.U32 R10, R3, 0x10, RZ ;  /* 0x00000010030a7824 */ /* 0x002fc600078e00ff */
[----:B------:R-:W-:Y:S01]  /*29500*/  SHF.R.U32.HI R2, RZ, 0x3, R2 ;  /* 0x00000003ff027819 */ /* 0x000fe20000011602 */
[----:B------:R-:W0:Y:S03]  /*29510*/  @P1 LDC R3, c[0x0][0x434] ;  /* 0x00010d00ff031b82 */ /* 0x000e260000000800 */
[----:B------:R-:W-:-:S05]  /*29520*/  LOP3.LUT R10, R2, 0x70, R10, 0xf8, !PT ;  /* 0x00000070020a7812 */ /* 0x000fca00078ef80a */
[----:B------:R-:W-:Y:S01]  /*29530*/  IMAD.IADD R7, R10, 0x1, R0 ;  /* 0x000000010a077824 */ /* 0x000fe200078e0200 */
[----:B------:R-:W1:Y:S04]  /*29540*/  @P1 LDC R2, c[0x0][0x438] ;  /* 0x00010e00ff021b82 */ /* 0x000e680000000800 */
[C---:B------:R-:W-:Y:S01]  /*29550*/  ISETP.GE.AND P0, PT, R7.reuse, R25, PT ;  /* 0x000000190700720c */ /* 0x040fe20003f06270 */
[----:B------:R-:W-:-:S03]  /*29560*/  IMAD.IADD R7, R7, 0x1, R32 ;  /* 0x0000000107077824 */ /* 0x000fc600078e0220 */
[----:B------:R-:W-:Y:S01]  /*29570*/  ISETP.GT.U32.OR P0, PT, R10, 0x3f, P0 ;  /* 0x0000003f0a00780c */ /* 0x000fe20000704470 */
[----:B------:R-:W-:Y:S02]  /*29580*/  IMAD.MOV.U32 R8, RZ, RZ, R7 ;  /* 0x000000ffff087224 */ /* 0x000fe400078e0007 */
[----:B0-----:R-:W-:-:S10]  /*29590*/  @P1 IMAD.HI.U32 R3, R7, R3, RZ ;  /* 0x0000000307031227 */ /* 0x001fd400078e00ff */
[----:B------:R-:W0:Y:S01]  /*295a0*/  @!P0 LDC.64 R4, c[0x0][0x428] ;  /* 0x00010a00ff048b82 */ /* 0x000e220000000a00 */
[----:B-1----:R-:W-:-:S04]  /*295b0*/  @P1 SHF.R.U32.HI R8, RZ, R2, R3 ;  /* 0x00000002ff081219 */ /* 0x002fc80000011603 */
        /* <DEDUP_REMOVED lines=23> */
[----:B------:R-:W-:-:S04]  /*29730*/  LOP3.LUT R2, R4, R2, R3, 0xfe, !PT ;  /* 0x0000000204027212 */ /* 0x000fc800078efe03 */
[----:B------:R-:W-:Y:S01]  /*29740*/  LOP3.LUT R6, R2, R6, RZ, 0xfc, !PT ;  /* 0x0000000602067212 */ /* 0x000fe200078efcff */
[----:B------:R-:W-:-:S03]  /*29750*/  IMAD.MOV R2, RZ, RZ, -R8 ;  /* 0x000000ffff027224 */ /* 0x000fc600078e0a08 */
[----:B------:R-:W-:Y:S01]  /*29760*/  LOP3.LUT R29, R6, R29, RZ, 0xfc, !PT ;  /* 0x0000001d061d7212 */ /* 0x000fe200078efcff */
[----:B------:R-:W-:Y:S01]  /*29770*/  IMAD R3, R20, R2, R7 ;  /* 0x0000000214037224 */ /* 0x000fe200078e0207 */
[----:B------:R0:W-:Y:S01]  /*29780*/  STL [R1+0x434], R6 ;  /* 0x0004340601007387 */ /* 0x0001e20000100800 */
[----:B------:R-:W-:-:S03]  /*29790*/  IMAD.U32 R2, RZ, RZ, UR38 ;  /* 0x00000026ff027e24 */ /* 0x000fc6000f8e00ff */
[----:B------:R0:W-:Y:S02]  /*297a0*/  STL [R1+0x414], R3 ;  /* 0x0004140301007387 */ /* 0x0001e40000100800 */
[----:B------:R-:W-:-:S13]  /*297b0*/  ISETP.NE.AND P0, PT, R2, 0x3, PT ;  /* 0x000000030200780c */ /* 0x000fda0003f05270 */
[----:B------:R-:W-:-:S04]  /*297c0*/  @P0 LOP3.LUT R16, R16, 0x800, RZ, 0xfc, !PT ;  /* 0x0000080010100812 */ /* 0x000fc800078efcff */
[----:B------:R-:W-:-:S04]  /*297d0*/  LOP3.LUT R16, R16, 0xfffffffe, RZ, 0xc0, !PT ;  /* 0xfffffffe10107812 */ /* 0x000fc800078ec0ff */
[----:B------:R-:W-:Y:S01]  /*297e0*/  @P1 LOP3.LUT R16, R16, 0x1, RZ, 0xfc, !PT ;  /* 0x0000000110101812 */ /* 0x000fe200078efcff */
[----:B0-----:R-:W-:Y:S06]  /*297f0*/  @!P0 BRA `(.L_x_6451) ;  /* 0x0000000000048947 */ /* 0x001fec0003800000 */
[----:B------:R-:W-:Y:S01]  /*29800*/  BPT.TRAP 0x1 ;  /* 0x000000040000795c */ /* 0x000fe20000300000 */
.L_x_6451:
        /* <DEDUP_REMOVED lines=9> */
.L_x_6524:
[----:B------:R-:W-:Y:S05]  /*298a0*/  BSYNC B0 ;  /* 0x0000000000007941 */ /* 0x000fea0003800000 */
.L_x_6452:
[----:B------:R-:W0:Y:S01]  /*298b0*/  LDL R2, [R1+0x414] ;  /* 0x0004140001027983 */ /* 0x000e220000100800 */
[----:B------:R-:W-:Y:S01]  /*298c0*/  ULDC.64 UR4, c[0x0][0x300] ;  /* 0x0000c00000047ab9 */ /* 0x000fe20000000a00 */
[----:B-----5:R-:W-:Y:S01]  /*298d0*/  SHF.R.S32.HI R4, RZ, 0x1f, R36 ;  /* 0x0000001fff047819 */ /* 0x020fe20000011424 */
[----:B------:R-:W-:Y:S01]  /*298e0*/  ULDC.64 UR6, c[0x0][0x2e8] ;  /* 0x0000ba0000067ab9 */ /* 0x000fe20000000a00 */
[----:B------:R-:W-:-:S03]  /*298f0*/  LOP3.LUT R16, R16, 0xfffffffd, RZ, 0xc0, !PT ;  /* 0xfffffffd10107812 */ /* 0x000fc600078ec0ff */
[----:B------:R-:W-:Y:S01]  /*29900*/  STL [R1+0x42c], R4 ;  /* 0x00042c0401007387 */ /* 0x000fe20000100800 */
[----:B0-----:R-:W-:-:S05]  /*29910*/  SHF.R.S32.HI R0, RZ, 0x1f, R2 ;  /* 0x0000001fff007819 */ /* 0x001fca0000011402 */
[----:B------:R0:W-:Y:S02]  /*29920*/  STL [R1+0x428], R0 ;  /* 0x0004280001007387 */ /* 0x0001e40000100800 */
[----:B0-----:R-:W-:-:S04]  /*29930*/  IMAD R0, R0, UR4, RZ ;  /* 0x0000000400007c24 */ /* 0x001fc8000f8e02ff */
[C---:B------:R-:W-:Y:S02]  /*29940*/  IMAD R0, R2.reuse, UR5, R0 ;  /* 0x0000000502007c24 */ /* 0x040fe4000f8e0200 */
[----:B------:R-:W-:Y:S01]  /*29950*/  IMAD.WIDE.U32 R2, R2, UR4, RZ ;  /* 0x0000000402027c25 */ /* 0x000fe2000f8e00ff */
[----:B------:R-:W-:-:S03]  /*29960*/  ULDC.64 UR4, c[0x0][0x310] ;  /* 0x0000c40000047ab9 */ /* 0x000fc60000000a00 */
[----:B------:R-:W-:Y:S02]  /*29970*/  IMAD.IADD R3, R3, 0x1, R0 ;  /* 0x0000000103037824 */ /* 0x000fe400078e0200 */
[----:B------:R-:W-:Y:S02]  /*29980*/  IMAD R0, R4, UR4, RZ ;  /* 0x0000000404007c24 */ /* 0x000fe4000f8e02ff */
[----:B------:R-:W0:Y:S01]  /*29990*/  S2R R4, SR_TID.X ;  /* 0x0000000000047919 */ /* 0x000e220000002100 */
[----:B------:R-:W-:-:S04]  /*299a0*/  IMAD.WIDE.U32 R2, R36, UR4, R2 ;  /* 0x0000000424027c25 */ /* 0x000fc8000f8e0002 */
[----:B------:R-:W-:Y:S01]  /*299b0*/  IMAD R0, R36, UR5, R0 ;  /* 0x0000000524007c24 */ /* 0x000fe2000f8e0200 */
[----:B------:R-:W-:-:S03]  /*299c0*/  ULDC.64 UR4, c[0x0][0x308] ;  /* 0x0000c20000047ab9 */ /* 0x000fc60000000a00 */
[----:B------:R-:W-:Y:S02]  /*299d0*/  IMAD.IADD R3, R3, 0x1, R0 ;  /* 0x0000000103037824 */ /* 0x000fe400078e0200 */
[----:B------:R-:W-:Y:S01]  /*299e0*/  IMAD.WIDE.U32 R2, R26, UR4, R2 ;  /* 0x000000041a027c25 */ /* 0x000fe2000f8e0002 */
[----:B------:R-:W-:-:S03]  /*299f0*/  ULDC UR4, c[0x0][0x2f4] ;  /* 0x0000bd0000047ab9 */ /* 0x000fc60000000800 */
[----:B------:R-:W-:Y:S01]  /*29a00*/  IMAD R5, R26, UR5, R3 ;  /* 0x000000051a057c24 */ /* 0x000fe2000f8e0203 */
[----:B------:R-:W-:Y:S01]  /*29a10*/  LEA R0, P0, R2, UR6, 0x1 ;  /* 0x0000000602007c11 */ /* 0x000fe2000f8008ff */
[----:B------:R-:W-:-:S03]  /*29a20*/  UMOV UR5, 0xffffffff ;  /* 0xffffffff00057882 */ /* 0x000fc60000000000 */
[----:B------:R-:W-:Y:S02]  /*29a30*/  LEA.HI.X R5, R2, UR7, R5, 0x1, P0 ;  /* 0x0000000702057c11 */ /* 0x000fe400080f0c05 */
[----:B------:R-:W-:Y:S01]  /*29a40*/  ISETP.GE.AND P0, PT, R25, 0x1, PT ;  /* 0x000000011900780c */ /* 0x000fe20003f06270 */
[----:B0-----:R-:W-:Y:S02]  /*29a50*/  IMAD.SHL.U32 R7, R4, 0x8, RZ ;  /* 0x0000000804077824 */ /* 0x001fe400078e00ff */
[----:B------:R-:W-:-:S03]  /*29a60*/  IMAD R4, R18, 0x1000, R34 ;  /* 0x0000100012047824 */ /* 0x000fc600078e0222 */
[----:B------:R-:W-:-:S04]  /*29a70*/  LOP3.LUT R7, R7, 0x38, RZ, 0xc0, !PT ;  /* 0x0000003807077812 */ /* 0x000fc800078ec0ff */
[----:B------:R-:W-:-:S13]  /*29a80*/  ISETP.GE.AND P2, PT, R7, UR4, PT ;  /* 0x0000000407007c0c */ /* 0x000fda000bf46270 */
[----:B------:R-:W-:Y:S01]  /*29a90*/  @P2 LOP3.LUT R16, R16, 0x2, RZ, 0xfc, !PT ;  /* 0x0000000210102812 */ /* 0x000fe200078efcff */
[----:B------:R-:W-:Y:S06]  /*29aa0*/  BRA.DIV UR5, `(.L_x_6454) ;  /* 0x0000004e05587947 */ /* 0x000fec000b800000 */
        /* <DEDUP_REMOVED lines=32> */
.L_x_6534:
        /* <DEDUP_REMOVED lines=10> */
.L_x_6455:
        /* <DEDUP_REMOVED lines=10> */
.L_x_6456:
[----:B------:R-:W-:Y:S01]  /*29df0*/  VIADD R0, R17, 0x20400 ;  /* 0x0002040011007836 */ /* 0x000fe20000000000 */
[----:B------:R-:W-:Y:S01]  /*29e00*/  LOP3.LUT P1, RZ, R16, 0x40, RZ, 0xc0, !PT ;  /* 0x0000004010ff7812 */ /* 0x000fe2000782c0ff */
[----:B------:R1:W-:-:S12]  /*29e10*/  SYNCS.ARRIVE.TRANS64.A1T0 RZ, [R22+URZ+0x38830], RZ ;  /* 0x038830ff16ff79a7 */ /* 0x0003d8000810003f */
[----:B------:R-:W-:Y:S05]  /*29e20*/  WARPSYNC.ALL ;  /* 0x0000000000007948 */ /* 0x000fea0003800000 */
[----:B------:R-:W-:Y:S01]  /*29e30*/  BAR.SYNC.DEFER_BLOCKING 0x8, 0x100 ;  /* 0x0204000000007b1d */ /* 0x000fe20000010000 */
[----:B------:R-:W-:Y:S02]  /*29e40*/  LOP3.LUT P0, RZ, R0, 0x3ff, RZ, 0xc0, !PT ;  /* 0x000003ff00ff7812 */ /* 0x000fe4000780c0ff */
[----:B------:R-:W-:-:S03]  /*29e50*/  SHF.R.S32.HI R0, RZ, 0x1f, R27 ;  /* 0x0000001fff007819 */ /* 0x000fc6000001141b */
[----:B------:R-:W-:Y:S01]  /*29e60*/  BSSY B6, `(.L_x_6457) ;  /* 0x0000018000067945 */ /* 0x000fe20003800000 */
[----:B------:R-:W-:Y:S02]  /*29e70*/  SEL R30, R0, RZ, !P1 ;  /* 0x000000ff001e7207 */ /* 0x000fe40004800000 */
[----:B------:R-:W-:-:S03]  /*29e80*/  SEL R0, R27, RZ, !P1 ;  /* 0x000000ff1b007207 */ /* 0x000fc60004800000 */
[----:B------:R-:W-:Y:S04]  /*29e90*/  STL [R1+0x424], R30 ;  /* 0x0004241e01007387 */ /* 0x000fe80000100800 */
[----:B------:R2:W-:Y:S02]  /*29ea0*/  STL [R1+0x418], R0 ;  /* 0x0004180001007387 */ /* 0x0005e40000100800 */
[----:B--2---:R-:W-:-:S05]  /*29eb0*/  SHF.R.S32.HI R0, RZ, 0x1f, R35 ;  /* 0x0000001fff007819 */ /* 0x004fca0000011423 */
[----:B------:R2:W-:Y:S01]  /*29ec0*/  STL [R1+0x41c], R0 ;  /* 0x00041c0001007387 */ /* 0x0005e20000100800 */
        /* <DEDUP_REMOVED lines=17> */
.L_x_6458:
[----:B------:R-:W-:Y:S05]  /*29fe0*/  BSYNC B6 ;  /* 0x0000000000067941 */ /* 0x000fea0003800000 */
.L_x_6457:
[----:B------:R-:W3:Y:S01]  /*29ff0*/  LDL R20, [R1+0x41c] ;  /* 0x00041c0001147983 */ /* 0x000ee20000100800 */
[----:B------:R-:W-:Y:S01]  /*2a000*/  IMAD.MOV.U32 R21, RZ, RZ, R30 ;  /* 0x000000ffff157224 */ /* 0x000fe200078e001e */
[----:B------:R-:W-:Y:S01]  /*2a010*/  ULDC.64 UR4, c[0x0][0x298] ;  /* 0x0000a60000047ab9 */ /* 0x000fe20000000a00 */
[----:B------:R-:W4:Y:S01]  /*2a020*/  LDC R5, c[0x0][0x448] ;  /* 0x00011200ff057b82 */ /* 0x000f220000000800 */
[----:B------:R1:W5:Y:S01]  /*2a030*/  LDL R9, [R1+0x410] ;  /* 0x0004100001097983 */ /* 0x0003620000100800 */
[----:B0-----:R-:W0:Y:S01]  /*2a040*/  S2R R2, SR_TID.X ;  /* 0x0000000000027919 */ /* 0x001e220000002100 */
[----:B------:R-:W1:Y:S01]  /*2a050*/  S2R R30, SR_TID.X ;  /* 0x00000000001e7919 */ /* 0x000e620000002100 */
[----:B0-----:R-:W-:-:S04]  /*2a060*/  LOP3.LUT R2, R2, 0x7f, RZ, 0xc0, !PT ;  /* 0x0000007f02027812 */ /* 0x001fc800078ec0ff */
[----:B--2---:R-:W-:Y:S02]  /*2a070*/  SHF.R.U32.HI R0, RZ, 0x3, R2 ;  /* 0x00000003ff007819 */ /* 0x004fe40000011602 */
[----:B------:R-:W0:Y:S01]  /*2a080*/  LDC R2, c[0x0][0x448] ;  /* 0x00011200ff027b82 */ /* 0x000e220000000800 */
[----:B---3--:R-:W-:Y:S02]  /*2a090*/  IMAD.MOV.U32 R4, RZ, RZ, R20 ;  /* 0x000000ffff047224 */ /* 0x008fe400078e0014 */
[----:B------:R-:W2:Y:S01]  /*2a0a0*/  LDL R20, [R1+0x418] ;  /* 0x0004180001147983 */ /* 0x000ea20000100800 */
[----:B0-----:R-:W-:Y:S01]  /*2a0b0*/  ISETP.NE.AND P6, PT, R2, 0x1, PT ;  /* 0x000000010200780c */ /* 0x001fe20003fc5270 */
[----:B-1----:R-:W-:Y:S02]  /*2a0c0*/  IMAD.SHL.U32 R30, R30, 0x10, RZ ;  /* 0x000000101e1e7824 */ /* 0x002fe400078e00ff */
[----:B------:R-:W-:-:S03]  /*2a0d0*/  IMAD R4, R4, UR4, RZ ;  /* 0x0000000404047c24 */ /* 0x000fc6000f8e02ff */
[----:B------:R-:W-:Y:S01]  /*2a0e0*/  LOP3.LUT R30, R0, 0x70, R30, 0xf8, !PT ;  /* 0x00000070001e7812 */ /* 0x000fe200078ef81e */
[----:B------:R-:W-:-:S04]  /*2a0f0*/  IMAD R4, R35, UR5, R4 ;  /* 0x0000000523047c24 */ /* 0x000fc8000f8e0204 */
[----:B------:R-:W-:Y:S02]  /*2a100*/  IMAD.IADD R30, R30, 0x1, R37 ;  /* 0x000000011e1e7824 */ /* 0x000fe400078e0225 */
[----:B------:R-:W0:Y:S02]  /*2a110*/  @P6 LDC R3, c[0x0][0x44c] ;  /* 0x00011300ff036b82 */ /* 0x000e240000000800 */
[----:B------:R-:W-:-:S06]  /*2a120*/  IMAD.MOV.U32 R0, RZ, RZ, R30 ;  /* 0x000000ffff007224 */ /* 0x000fcc00078e001e */
[----:B------:R-:W1:Y:S01]  /*2a130*/  @P6 LDC R2, c[0x0][0x450] ;  /* 0x00011400ff026b82 */ /* 0x000e620000000800 */
[----:B0-----:R-:W-:-:S05]  /*2a140*/  @P6 IMAD.HI.U32 R3, R30, R3, RZ ;  /* 0x000000031e036227 */ /* 0x001fca00078e00ff */
[----:B-1----:R-:W-:Y:S01]  /*2a150*/  @P6 SHF.R.U32.HI R0, RZ, R2, R3 ;  /* 0x00000002ff006219 */ /* 0x002fe20000011603 */
        /* <DEDUP_REMOVED lines=14> */
[----:B------:R-:W-:-:S05]  /*2a240*/  SHF.R.S32.HI R4, RZ, 0x1f, R0 ;  /* 0x0000001fff047819 */ /* 0x000fca0000011400 */
[----:B------:R-:W-:Y:S02]  /*2a250*/  IMAD R4, R4, UR4, RZ ;  /* 0x0000000404047c24 */ /* 0x000fe4000f8e02ff */
[----:B------:R-:W-:-:S04]  /*2a260*/  IMAD.WIDE.U32 R2, R0, UR4, R2 ;  /* 0x0000000400027c25 */ /* 0x000fc8000f8e0002 */
[----:B------:R-:W-:Y:S01]  /*2a270*/  IMAD R4, R0, UR5, R4 ;  /* 0x0000000500047c24 */ /* 0x000fe2000f8e0204 */
[----:B------:R-:W-:Y:S01]  /*2a280*/  ULDC.64 UR4, c[0x0][0x2c8] ;  /* 0x0000b20000047ab9 */ /* 0x000fe20000000a00 */
[----:B------:R-:W-:-:S04]  /*2a290*/  IMAD.MOV R0, RZ, RZ, -R0 ;  /* 0x000000ffff007224 */ /* 0x000fc800078e0a00 */
[----:B----4-:R-:W-:Y:S02]  /*2a2a0*/  IMAD R0, R5, R0, R30 ;  /* 0x0000000005007224 */ /* 0x010fe400078e021e */
        /* <DEDUP_REMOVED lines=9> */
[----:B------:R-:W-:-:S03]  /*2a340*/  LOP3.LUT R20, R6, 0x7f, RZ, 0xc0, !PT ;  /* 0x0000007f06147812 */ /* 0x000fc600078ec0ff */
[----:B------:R-:W-:Y:S01]  /*2a350*/  LEA.HI.X R2, R2, UR5, R3, 0x1, P0 ;  /* 0x0000000502027c11 */ /* 0x000fe200080f0c03 */
[----:B------:R-:W-:Y:S01]  /*2a360*/  UMOV UR5, 0xffffffff ;  /* 0xffffffff00057882 */ /* 0x000fe20000000000 */
[----:B------:R-:W-:Y:S02]  /*2a370*/  ISETP.GE.AND P0, PT, R7, UR4, PT ;  /* 0x0000000407007c0c */ /* 0x000fe4000bf06270 */
[----:B------:R-:W-:Y:S01]  /*2a380*/  SHF.R.U32.HI R8, RZ, 0x3, R20 ;  /* 0x00000003ff087819 */ /* 0x000fe20000011614 */
[----:B------:R-:W-:Y:S10]  /*2a390*/  BRA.DIV UR5, `(.L_x_6459) ;  /* 0x0000004a056c7947 */ /* 0x000ff4000b800000 */
[----:B-----5:R-:W-:Y:S01]  /*2a3a0*/  IMAD R3, R9, R5, RZ ;  /* 0x0000000509037224 */ /* 0x020fe200078e02ff */
[----:B------:R-:W-:Y:S01]  /*2a3b0*/  SHFL.IDX PT, R4, R2, RZ, 0x181f ;  /* 0x00181fff02047589 */ /* 0x000fe200000e0000 */
[----:B------:R-:W-:Y:S01]  /*2a3c0*/  IMAD.IADD R37, R8, 0x1, R37 ;  /* 0x0000000108257824 */ /* 0x000fe200078e0225 */
[----:B------:R-:W-:Y:S02]  /*2a3d0*/  LOP3.LUT R16, R16, 0xfffffeff, RZ, 0xc0, !PT ;  /* 0xfffffeff10107812 */ /* 0x000fe400078ec0ff */
[----:B------:R-:W0:Y:S02]  /*2a3e0*/  SHFL.IDX PT, R5, R0, RZ, 0x181f ;  /* 0x00181fff00057589 */ /* 0x000e2400000e0000 */
[----:B------:R-:W-:-:S13]  /*2a3f0*/  ISETP.GE.AND P2, PT, R37, R3, PT ;  /* 0x000000032500720c */ /* 0x000fda0003f46270 */
[----:B------:R-:W-:-:S04]  /*2a400*/  @P2 LOP3.LUT R16, R16, 0x100, RZ, 0xfc, !PT ;  /* 0x0000010010102812 */ /* 0x000fc800078efcff */
[----:B------:R-:W-:Y:S02]  /*2a410*/  LOP3.LUT R16, R16, 0xffffff7f, RZ, 0xc0, !PT ;  /* 0xffffff7f10107812 */ /* 0x000fe400078ec0ff */
[----:B0-----:R-:W-:-:S05]  /*2a420*/  @!P2 LEA R5, P1, R7, R5, 0x1 ;  /* 0x000000050705a211 */ /* 0x001fca00078208ff */
[----:B------:R-:W-:-:S05]  /*2a430*/  @!P2 IMAD.X R4, RZ, RZ, R4, P1 ;  /* 0x000000ffff04a224 */ /* 0x000fca00008e0604 */
        /* <DEDUP_REMOVED lines=30> */
.L_x_6543:
        /* <DEDUP_REMOVED lines=12> */
.L_x_6460:
        /* <DEDUP_REMOVED lines=28> */
.L_x_6462:
[----:B------:R-:W-:Y:S05]  /*2a8a0*/  BSYNC B6 ;  /* 0x0000000000067941 */ /* 0x000fea0003800000 */
.L_x_6461:
        /* <DEDUP_REMOVED lines=8> */
[----:B------:R-:W-:Y:S01]  /*2a930*/  IMAD.MOV.U32 R0, RZ, RZ, R30 ;  /* 0x000000ffff007224 */ /* 0x000fe200078e001e */
[----:B------:R-:W5:Y:S01]  /*2a940*/  S2R R7, SR_TID.X ;  /* 0x0000000000077919 */ /* 0x000f620000002100 */
[----:B0-----:R-:W-:-:S05]  /*2a950*/  @P6 IMAD.HI.U32 R3, R30, R3, RZ ;  /* 0x000000031e036227 */ /* 0x001fca00078e00ff */
[----:B-1----:R-:W-:Y:S01]  /*2a960*/  @P6 SHF.R.U32.HI R0, RZ, R2, R3 ;  /* 0x00000002ff006219 */ /* 0x002fe20000011603 */
[----:B------:R-:W-:Y:S01]  /*2a970*/  IMAD.WIDE.U32 R2, R35, UR4, RZ ;  /* 0x0000000423027c25 */ /* 0x000fe2000f8e00ff */
[----:B------:R-:W0:Y:S02]  /*2a980*/  S2R R10, SR_TID.X ;  /* 0x00000000000a7919 */ /* 0x000e240000002100 */
[----:B------:R-:W-:Y:S01]  /*2a990*/  SHF.R.S32.HI R5, RZ, 0x1f, R0 ;  /* 0x0000001fff057819 */ /* 0x000fe20000011400 */
[----:B------:R-:W1:Y:S01]  /*2a9a0*/  S2R R9, SR_TID.X ;  /* 0x0000000000097919 */ /* 0x000e620000002100 */
[----:B------:R-:W-:Y:S01]  /*2a9b0*/  LOP3.LUT R16, R16, 0xffffefff, RZ, 0xc0, !PT ;  /* 0xffffefff10107812 */ /* 0x000fe200078ec0ff */
[----:B-1----:R-:W-:-:S05]  /*2a9c0*/  IMAD.SHL.U32 R8, R9, 0x8, RZ ;  /* 0x0000000809087824 */ /* 0x002fca00078e00ff */
        /* <DEDUP_REMOVED lines=9> */
[----:B----4-:R-:W-:Y:S01]  /*2aa60*/  IMAD.WIDE.U32 R2, R20, UR4, R2 ;  /* 0x0000000414027c25 */ /* 0x010fe2000f8e0002 */
[----:B------:R-:W-:-:S03]  /*2aa70*/  ULDC UR4, c[0x0][0x448] ;  /* 0x0001120000047ab9 */ /* 0x000fc60000000800 */
[----:B------:R-:W-:-:S04]  /*2aa80*/  IMAD R4, R20, UR5, R4 ;  /* 0x0000000514047c24 */ /* 0x000fc8000f8e0204 */
        /* <DEDUP_REMOVED lines=8> */
[----:B------:R-:W-:Y:S01]  /*2ab10*/  ULDC.64 UR4, c[0x0][0x3c8] ;  /* 0x0000f20000047ab9 */ /* 0x000fe20000000a00 */
[----:B-----5:R-:W-:Y:S02]  /*2ab20*/  IMAD.SHL.U32 R21, R7, 0x8, RZ ;  /* 0x0000000807157824 */ /* 0x020fe400078e00ff */
[----:B------:R-:W-:Y:S02]  /*2ab30*/  IMAD.IADD R3, R3, 0x1, R5 ;  /* 0x0000000103037824 */ /* 0x000fe400078e0205 */
[----:B------:R-:W-:Y:S01]  /*2ab40*/  IMAD R0, R0, UR4, RZ ;  /* 0x0000000400007c24 */ /* 0x000fe2000f8e02ff */
[----:B------:R-:W-:Y:S01]  /*2ab50*/  LOP3.LUT R21, R21, 0x38, RZ, 0xc0, !PT ;  /* 0x0000003815157812 */ /* 0x000fe200078ec0ff */
[----:B------:R-:W-:-:S04]  /*2ab60*/  IMAD.WIDE.U32 R2, R4, UR4, R2 ;  /* 0x0000000404027c25 */ /* 0x000fc8000f8e0002 */
[----:B------:R-:W-:Y:S01]  /*2ab70*/  IMAD R0, R4, UR5, R0 ;  /* 0x0000000504007c24 */ /* 0x000fe2000f8e0200 */
[----:B------:R-:W-:Y:S01]  /*2ab80*/  ULDC.64 UR4, c[0x0][0x390] ;  /* 0x0000e40000047ab9 */ /* 0x000fe20000000a00 */
[----:B------:R-:W-:Y:S01]  /*2ab90*/  IMAD.SHL.U32 R20, R7, 0x8, RZ ;  /* 0x0000000807147824 */ /* 0x000fe200078e00ff */
[----:B------:R-:W-:Y:S01]  /*2aba0*/  LOP3.LUT R7, R21, 0x80, RZ, 0xfc, !PT ;  /* 0x0000008015077812 */ /* 0x000fe200078efcff */
[----:B------:R-:W-:Y:S01]  /*2abb0*/  IMAD.IADD R6, R3, 0x1, R0 ;  /* 0x0000000103067824 */ /* 0x000fe200078e0200 */
[----:B------:R-:W-:Y:S01]  /*2abc0*/  LEA R0, P0, R2, UR4, 0x1 ;  /* 0x0000000402007c11 */ /* 0x000fe2000f8008ff */
[----:B------:R-:W-:Y:S01]  /*2abd0*/  ULDC UR4, c[0x0][0x3b8] ;  /* 0x0000ee0000047ab9 */ /* 0x000fe20000000800 */
[----:B------:R-:W-:Y:S02]  /*2abe0*/  LOP3.LUT R20, R20, 0x38, RZ, 0xc0, !PT ;  /* 0x0000003814147812 */ /* 0x000fe400078ec0ff */
[----:B------:R-:W-:Y:S02]  /*2abf0*/  ISETP.GE.AND P4, PT, R7, UR4, PT ;  /* 0x0000000407007c0c */ /* 0x000fe4000bf86270 */
[----:B------:R-:W-:Y:S01]  /*2ac00*/  LOP3.LUT R7, R20, 0x40, RZ, 0xfc, !PT ;  /* 0x0000004014077812 */ /* 0x000fe200078efcff */
[----:B0-----:R-:W-:-:S05]  /*2ac10*/  IMAD.SHL.U32 R20, R10, 0x8, RZ ;  /* 0x000000080a147824 */ /* 0x001fca00078e00ff */
[----:B------:R-:W-:Y:S02]  /*2ac20*/  LOP3.LUT R20, R20, 0x38, RZ, 0xc0, !PT ;  /* 0x0000003814147812 */ /* 0x000fe400078ec0ff */
[----:B------:R-:W-:Y:S02]  /*2ac30*/  ISETP.GE.AND P5, PT, R7, UR4, PT ;  /* 0x0000000407007c0c */ /* 0x000fe4000bfa6270 */
[----:B------:R-:W-:Y:S01]  /*2ac40*/  LOP3.LUT R7, R20, 0x100, RZ, 0xfc, !PT ;  /* 0x0000010014077812 */ /* 0x000fe200078efcff */
[----:B------:R-:W-:Y:S01]  /*2ac50*/  IMAD.SHL.U32 R20, R10, 0x8, RZ ;  /* 0x000000080a147824 */ /* 0x000fe200078e00ff */
[----:B------:R-:W-:-:S04]  /*2ac60*/  ISETP.GE.AND P1, PT, R8, UR4, PT ;  /* 0x0000000408007c0c */ /* 0x000fc8000bf26270 */
[----:B------:R-:W-:Y:S01]  /*2ac70*/  LOP3.LUT R20, R20, 0x38, RZ, 0xc0, !PT ;  /* 0x0000003814147812 */ /* 0x000fe200078ec0ff */
[----:B------:R-:W-:Y:S01]  /*2ac80*/  IMAD.SHL.U32 R21, R9, 0x8, RZ ;  /* 0x0000000809157824 */ /* 0x000fe200078e00ff */
[----:B------:R-:W-:Y:S02]  /*2ac90*/  ISETP.GE.AND P2, PT, R7, UR4, PT ;  /* 0x0000000407007c0c */ /* 0x000fe4000bf46270 */
[----:B------:R-:W-:Y:S01]  /*2aca0*/  LOP3.LUT R7, R20, 0xc0, RZ, 0xfc, !PT ;  /* 0x000000c014077812 */ /* 0x000fe200078efcff */
[----:B------:R-:W-:Y:S01]  /*2acb0*/  IMAD.SHL.U32 R20, R9, 0x8, RZ ;  /* 0x0000000809147824 */ /* 0x000fe200078e00ff */
[----:B------:R-:W-:Y:S02]  /*2acc0*/  LOP3.LUT R21, R21, 0x38, RZ, 0xc0, !PT ;  /* 0x0000003815157812 */ /* 0x000fe400078ec0ff */
[----:B------:R-:W-:Y:S02]  /*2acd0*/  LEA.HI.X R6, R2, UR5, R6, 0x1, P0 ;  /* 0x0000000502067c11 */ /* 0x000fe400080f0c06 */
[----:B------:R-:W-:-:S02]  /*2ace0*/  LOP3.LUT R20, R20, 0x38, RZ, 0xc0, !PT ;  /* 0x0000003814147812 */ /* 0x000fc400078ec0ff */
[----:B------:R-:W-:Y:S02]  /*2acf0*/  SEL R2, RZ, 0x1, P1 ;  /* 0x00000001ff027807 */ /* 0x000fe40000800000 */
[----:B------:R-:W-:Y:S02]  /*2ad00*/  SEL R3, RZ, 0x4, P4 ;  /* 0x00000004ff037807 */ /* 0x000fe40002000000 */
[----:B------:R-:W-:Y:S02]  /*2ad10*/  SEL R4, RZ, 0x2, P5 ;  /* 0x00000002ff047807 */ /* 0x000fe40002800000 */
[----:B------:R-:W-:Y:S02]  /*2ad20*/  ISETP.GE.AND P3, PT, R7, UR4, PT ;  /* 0x0000000407007c0c */ /* 0x000fe4000bf66270 */
[----:B------:R-:W-:Y:S02]  /*2ad30*/  LOP3.LUT R7, R21, 0x180, RZ, 0xfc, !PT ;  /* 0x0000018015077812 */ /* 0x000fe400078efcff */
[----:B------:R-:W-:-:S02]  /*2ad40*/  LOP3.LUT R9, R20, 0x140, RZ, 0xfc, !PT ;  /* 0x0000014014097812 */ /* 0x000fc400078efcff */
[----:B------:R-:W-:Y:S02]  /*2ad50*/  IADD3 R2, R3, R4, R2 ;  /* 0x0000000403027210 */ /* 0x000fe40007ffe002 */
[----:B------:R-:W-:Y:S02]  /*2ad60*/  SEL R3, RZ, 0x10, P2 ;  /* 0x00000010ff037807 */ /* 0x000fe40001000000 */
[----:B------:R-:W-:Y:S02]  /*2ad70*/  SEL R4, RZ, 0x8, P3 ;  /* 0x00000008ff047807 */ /* 0x000fe40001800000 */
[----:B------:R-:W-:Y:S02]  /*2ad80*/  @P1 LOP3.LUT R16, R16, 0x1000, RZ, 0xfc, !PT ;  /* 0x0000100010101812 */ /* 0x000fe400078efcff */
[----:B------:R-:W-:Y:S02]  /*2ad90*/  ISETP.GE.AND P0, PT, R7, UR4, PT ;  /* 0x0000000407007c0c */ /* 0x000fe4000bf06270 */
[----:B------:R-:W-:-:S02]  /*2ada0*/  LOP3.LUT R7, R20, 0x1c0, RZ, 0xfc, !PT ;  /* 0x000001c014077812 */ /* 0x000fc400078efcff */
[----:B------:R-:W-:Y:S02]  /*2adb0*/  ISETP.GE.AND P1, PT, R9, UR4, PT ;  /* 0x0000000409007c0c */ /* 0x000fe4000bf26270 */
[----:B------:R-:W-:Y:S02]  /*2adc0*/  IADD3 R4, R3, R2, R4 ;  /* 0x0000000203047210 */ /* 0x000fe40007ffe004 */
[----:B------:R-:W-:Y:S02]  /*2add0*/  SEL R2, RZ, 0x40, P0 ;  /* 0x00000040ff027807 */ /* 0x000fe40000000000 */
[----:B------:R-:W-:Y:S02]  /*2ade0*/  SEL R3, RZ, 0x20, P1 ;  /* 0x00000020ff037807 */ /* 0x000fe40000800000 */
[----:B------:R-:W-:Y:S01]  /*2adf0*/  ISETP.GE.AND P0, PT, R7, UR4, PT ;  /* 0x0000000407007c0c */ /* 0x000fe2000bf06270 */
[----:B------:R-:W-:Y:S01]  /*2ae00*/  UMOV UR4, 0xffffffff ;  /* 0xffffffff00047882 */ /* 0x000fe20000000000 */
[----:B------:R-:W-:-:S02]  /*2ae10*/  IADD3 R4, R2, R4, R3 ;  /* 0x0000000402047210 */ /* 0x000fc40007ffe003 */
        /* <DEDUP_REMOVED lines=75> */
.L_x_6553:
        /* <DEDUP_REMOVED lines=23> */
.L_x_6465:
[----:B------:R-:W-:Y:S05]  /*2b440*/  BSYNC B0 ;  /* 0x0000000000007941 */ /* 0x000fea0003800000 */
.L_x_6464:
[----:B------:R-:W-:Y:S01]  /*2b450*/  NOP ;  /* 0x0000000000007918 */ /* 0x000fe20000000000 */
[----:B------:R-:W-:-:S13]  /*2b460*/  PLOP3.LUT P0, PT, PT, PT, PT, 0x80, 0x0 ;  /* 0x000000000000781c */ /* 0x000fda0003f0f070 */
.L_x_6466:
        /* <DEDUP_REMOVED lines=18> */
.L_x_6554:
[----:B------:R-:W-:Y:S05]  /*2b590*/  BSYNC B0 ;  /* 0x0000000000007941 */ /* 0x000fea0003800000 */
.L_x_6467:
[----:B------:R-:W-:-:S13]  /*2b5a0*/  LOP3.LUT P0, RZ, R16, 0x800, RZ, 0xc0, !PT ;  /* 0x0000080010ff7812 */ /* 0x000fda000780c0ff */
[----:B------:R-:W-:Y:S05]  /*2b5b0*/  @!P0 BRA `(.L_x_6469) ;  /* 0x0000000000048947 */ /* 0x000fea0003800000 */
[----:B------:R-:W-:Y:S01]  /*2b5c0*/  BPT.TRAP 0x1 ;  /* 0x000000040000795c */ /* 0x000fe20000300000 */
.L_x_6469:
[----:B0-----:R-:W-:Y:S01]  /*2b5d0*/  SHF.L.U32 R0, R23, 0x1f, RZ ;  /* 0x0000001f17007819 */ /* 0x001fe200000006ff */
[----:B------:R-:W-:Y:S03]  /*2b5e0*/  BSSY B0, `(.L_x_6470) ;  /* 0x0000003000007945 */ /* 0x000fe60003800000 */
[----:B------:R-:W0:Y:S02]  /*2b5f0*/  SYNCS.PHASECHK.TRANS64.TRYWAIT P0, [R22+URZ+0x38860], R0 ;  /* 0x03886000160075a7 */ /* 0x000e24000800017f */
[----:B0-----:R-:W-:Y:S05]  /*2b600*/  @!P0 BRA `(.L_x_6471) ;  /* 0x0000004400fc8947 */ /* 0x001fea0003800000 */
.L_x_6555:
[----:B------:R-:W-:Y:S05]  /*2b610*/  BSYNC B0 ;  /* 0x0000000000007941 */ /* 0x000fea0003800000 */
.L_x_6470:
[----:B------:R-:W0:Y:S01]  /*2b620*/  LDL.LU R3, [R1+0x428] ;  /* 0x0004280001037983 */ /* 0x000e220000300800 */
[----:B------:R-:W-:Y:S01]  /*2b630*/  ULDC.64 UR4, c[0x0][0x328] ;  /* 0x0000ca0000047ab9 */ /* 0x000fe20000000a00 */
[----:B------:R-:W-:Y:S02]  /*2b640*/  ULDC.64 UR6, c[0x0][0x318] ;  /* 0x0000c60000067ab9 */ /* 0x000fe40000000a00 */
[----:B------:R-:W2:Y:S04]  /*2b650*/  LDL.LU R2, [R1+0x414] ;  /* 0x0004140001027983 */ /* 0x000ea80000300800 */
[----:B------:R-:W3:Y:S01]  /*2b660*/  LDL.LU R4, [R1+0x42c] ;  /* 0x00042c0001047983 */ /* 0x000ee20000300800 */
        /* <DEDUP_REMOVED lines=22> */
[C---:B------:R-:W-:Y:S02]  /*2b7d0*/  LOP3.LUT P3, RZ, R29.reuse, 0x8, RZ, 0xc0, !PT ;  /* 0x000000081dff7812 */ /* 0x040fe4000786c0ff */
[----:B------:R-:W-:Y:S02]  /*2b7e0*/  LOP3.LUT P2, RZ, R29, 0x10, RZ, 0xc0, !PT ;  /* 0x000000101dff7812 */ /* 0x000fe4000784c0ff */
[----:B------:R-:W-:Y:S01]  /*2b7f0*/  LOP3.LUT R16, R16, 0xffffffbf, RZ, 0xc0, !PT ;  /* 0xffffffbf10107812 */ /* 0x000fe200078ec0ff */
[----:B0-----:R-:W-:-:S02]  /*2b800*/  IMAD.SHL.U32 R7, R3, 0x8, RZ ;  /* 0x0000000803077824 */ /* 0x001fc400078e00ff */
[----:B------:R-:W0:Y:S03]  /*2b810*/  SHFL.IDX PT, R3, R6, RZ, 0x181f ;  /* 0x00181fff06037589 */ /* 0x000e2600000e0000 */
[----:B------:R-:W-:-:S05]  /*2b820*/  LOP3.LUT R7, R7, 0x38, RZ, 0xc0, !PT ;  /* 0x0000003807077812 */ /* 0x000fca00078ec0ff */
[----:B------:R-:W-:Y:S01]  /*2b830*/  IMAD.SHL.U32 R0, R7, 0x2, RZ ;  /* 0x0000000207007824 */ /* 0x000fe200078e00ff */
[----:B------:R-:W-:-:S04]  /*2b840*/  LOP3.LUT R7, R29, 0x1, RZ, 0xc0, !PT ;  /* 0x000000011d077812 */ /* 0x000fc800078ec0ff */
[----:B-1----:R-:W-:Y:S02]  /*2b850*/  IADD3 R2, P0, R2, R0, RZ ;  /* 0x0000000002027210 */ /* 0x002fe40007f1e0ff */
[----:B------:R-:W-:Y:S02]  /*2b860*/  ISETP.NE.U32.AND P1, PT, R7, 0x1, PT ;  /* 0x000000010700780c */ /* 0x000fe40003f25070 */
[----:B------:R-:W-:Y:S01]  /*2b870*/  PRMT R7, R29, 0x8880, RZ ;  /* 0x000088801d077816 */ /* 0x000fe200000000ff */
[----:B0-----:R-:W-:Y:S01]  /*2b880*/  IMAD.X R3, RZ, RZ, R3, P0 ;  /* 0x000000ffff037224 */ /* 0x001fe200000e0603 */
[----:B------:R-:W-:-:S09]  /*2b890*/  ISETP.LT.OR P0, PT, R25, 0x1, P1 ;  /* 0x000000011900780c */ /* 0x000fd20000f01670 */
[----:B------:R-:W-:Y:S02]  /*2b8a0*/  @P1 LOP3.LUT R16, R16, 0x40, RZ, 0xfc, !PT ;  /* 0x0000004010101812 */ /* 0x000fe400078efcff */
[----:B------:R-:W-:Y:S02]  /*2b8b0*/  LOP3.LUT P1, RZ, R29, 0x20, RZ, 0xc0, !PT ;  /* 0x000000201dff7812 */ /* 0x000fe4000782c0ff */
[----:B------:R-:W-:Y:S01]  /*2b8c0*/  LOP3.LUT R16, R16, 0xffffff7f, RZ, 0xc0, !PT ;  /* 0xffffff7f10107812 */ /* 0x000fe200078ec0ff */
        /* <DEDUP_REMOVED lines=65> */
.L_x_6565:
        /* <DEDUP_REMOVED lines=34> */
.L_x_6473:
        /* <DEDUP_REMOVED lines=10> */
.L_x_6474:
[----:B-1----:R-:W2:Y:S01]  /*2bfa0*/  LDL.LU R2, [R1+0x420] ;  /* 0x0004200001027983 */ /* 0x002ea20000300800 */
        /* <DEDUP_REMOVED lines=10> */
.L_x_6489:
[----:B01----:R-:W1:Y:S01]  /*2c050*/  S2R R2, SR_TID.X ;  /* 0x0000000000027919 */ /* 0x003e620000002100 */
[----:B0-----:R-:W0:Y:S01]  /*2c060*/  LDC R4, c[0x0][0x430] ;  /* 0x00010c00ff047b82 */ /* 0x001e220000000800 */
[----:B---34-:R-:W-:Y:S01]  /*2c070*/  IMAD R6, R7, 0x40, R32 ;  /* 0x0000004007067824 */ /* 0x018fe200078e0220 */
[----:B------:R-:W-:Y:S01]  /*2c080*/  LOP3.LUT P1, RZ, R16, 0x800, RZ, 0xc0, !PT ;  /* 0x0000080010ff7812 */ /* 0x000fe2000782c0ff */
[----:B------:R-:W2:Y:S01]  /*2c090*/  S2R R3, SR_TID.X ;  /* 0x0000000000037919 */ /* 0x000ea20000002100 */
[----:B------:R-:W-:Y:S01]  /*2c0a0*/  VIADD R18, R18, 0x1 ;  /* 0x0000000112127836 */ /* 0x000fe20000000000 */
[----:B------:R-:W-:Y:S05]  /*2c0b0*/  YIELD ;  /* 0x0000000000007946 */ /* 0x000fea0003800000 */
[----:B------:R-:W-:Y:S01]  /*2c0c0*/  ULDC UR4, c[0x0][0x430] ;  /* 0x00010c0000047ab9 */ /* 0x000fe20000000800 */
[----:B0-----:R-:W-:-:S02]  /*2c0d0*/  ISETP.NE.AND P0, PT, R4, 0x1, PT ;  /* 0x000000010400780c */ /* 0x001fc40003f05270 */
[----:B-1----:R-:W-:Y:S01]  /*2c0e0*/  LOP3.LUT R2, R2, 0x7f, RZ, 0xc0, !PT ;  /* 0x0000007f02027812 */ /* 0x002fe200078ec0ff */
[----:B--2---:R-:W-:-:S03]  /*2c0f0*/  IMAD.SHL.U32 R4, R3, 0x10, RZ ;  /* 0x0000001003047824 */ /* 0x004fc600078e00ff */
[----:B------:R-:W-:-:S07]  /*2c100*/  SHF.R.U32.HI R2, RZ, 0x3, R2 ;  /* 0x00000003ff027819 */ /* 0x000fce0000011602 */
[----:B------:R-:W0:Y:S01]  /*2c110*/  @P0 LDC R3, c[0x0][0x434] ;  /* 0x00010d00ff030b82 */ /* 0x000e220000000800 */
[----:B------:R-:W-:-:S04]  /*2c120*/  LOP3.LUT R4, R2, 0x70, R4, 0xf8, !PT ;  /* 0x0000007002047812 */ /* 0x000fc800078ef804 */
[----:B------:R-:W-:-:S03]  /*2c130*/  ISETP.GT.U32.AND P2, PT, R4, 0x3f, PT ;  /* 0x0000003f0400780c */ /* 0x000fc60003f44070 */
[----:B------:R-:W1:Y:S01]  /*2c140*/  @P0 LDC R2, c[0x0][0x438] ;  /* 0x00010e00ff020b82 */ /* 0x000e620000000800 */
[----:B------:R-:W-:-:S04]  /*2c150*/  IMAD.IADD R6, R4, 0x1, R6 ;  /* 0x0000000104067824 */ /* 0x000fc800078e0206 */
[----:B------:R-:W-:-:S05]  /*2c160*/  IMAD.MOV.U32 R10, RZ, RZ, R6 ;  /* 0x000000ffff0a7224 */ /* 0x000fca00078e0006 */
        /* <DEDUP_REMOVED lines=25> */
.L_x_6477:
[----:B------:R-:W-:Y:S01]  /*2c300*/  IMAD R6, R18, 0x8, R17 ;  /* 0x0000000812067824 */ /* 0x000fe200078e0211 */
[----:B------:R-:W-:Y:S01]  /*2c310*/  SHF.L.U32 R20, R23, 0x1f, RZ ;  /* 0x0000001f17147819 */ /* 0x000fe200000006ff */
[----:B------:R-:W-:Y:S01]  /*2c320*/  BSSY B1, `(.L_x_6478) ;  /* 0x0000004000017945 */ /* 0x000fe20003800000 */
[----:B------:R-:W-:Y:S02]  /*2c330*/  SHF.R.S32.HI R9, RZ, 0x1f, R5 ;  /* 0x0000001fff097819 */ /* 0x000fe40000011405 */
[----:B------:R-:W0:Y:S02]  /*2c340*/  SYNCS.PHASECHK.TRANS64.TRYWAIT P0, [R6+URZ+0x38840], R20 ;  /* 0x03884014060075a7 */ /* 0x000e24000800017f */
[----:B0-----:R-:W-:Y:S05]  /*2c350*/  @!P0 BRA `(.L_x_6479) ;  /* 0x0000004000e48947 */ /* 0x001fea0003800000 */
.L_x_6566:
[----:B------:R-:W-:Y:S05]  /*2c360*/  BSYNC B1 ;  /* 0x0000000000017941 */ /* 0x000fea0003800000 */
.L_x_6478:
        /* <DEDUP_REMOVED lines=40> */
.L_x_6576:
        /* <DEDUP_REMOVED lines=8> */
.L_x_6481:
        /* <DEDUP_REMOVED lines=10> */
.L_x_6482:
[----:B------:R3:W-:Y:S01]  /*2c710*/  SYNCS.ARRIVE.TRANS64.A1T0 RZ, [R6+URZ+0x38830], RZ ;  /* 0x038830ff06ff79a7 */ /* 0x0007e2000810003f */
[----:B------:R-:W-:Y:S05]  /*2c720*/  @!P2 BRA `(.L_x_6483) ;  /* 0x000000000004a947 */ /* 0x000fea0003800000 */
[----:B------:R-:W-:Y:S01]  /*2c730*/  BPT.TRAP 0x1 ;  /* 0x000000040000795c */ /* 0x000fe20000300000 */
.L_x_6483:
[----:B------:R-:W4:Y:S01]  /*2c740*/  SYNCS.PHASECHK.TRANS64.TRYWAIT P0, [R6+URZ+0x38860], R20 ;  /* 0x03886014060075a7 */ /* 0x000f22000800017f */
[----:B------:R-:W-:Y:S04]  /*2c750*/  BSSY B1, `(.L_x_6484) ;  /* 0x0000002000017945 */ /* 0x000fe80003800000 */
[----:B----4-:R-:W-:Y:S05]  /*2c760*/  @!P0 BRA `(.L_x_6485) ;  /* 0x0000004400108947 */ /* 0x010fea0003800000 */
.L_x_6577:
[----:B------:R-:W-:Y:S05]  /*2c770*/  BSYNC B1 ;  /* 0x0000000000017941 */ /* 0x000fea0003800000 */
.L_x_6484:
[----:B------:R-:W-:Y:S01]  /*2c780*/  ULDC.64 UR4, c[0x0][0x328] ;  /* 0x0000ca0000047ab9 */ /* 0x000fe20000000a00 */
[----:B------:R-:W-:Y:S01]  /*2c790*/  ULDC.64 UR6, c[0x0][0x318] ;  /* 0x0000c60000067ab9 */ /* 0x000fe20000000a00 */
[----:B------:R-:W-:Y:S01]  /*2c7a0*/  IMAD R9, R9, UR4, RZ ;  /* 0x0000000409097c24 */ /* 0x000fe2000f8e02ff */
[C---:B------:R-:W-:Y:S01]  /*2c7b0*/  LOP3.LUT P5, RZ, R16.reuse, 0x8, RZ, 0xc0, !PT ;  /* 0x0000000810ff7812 */ /* 0x040fe200078ac0ff */
[----:B--2---:R-:W-:Y:S01]  /*2c7c0*/  IMAD.WIDE.U32 R2, R5, UR4, RZ ;  /* 0x0000000405027c25 */ /* 0x004fe2000f8e00ff */
        /* <DEDUP_REMOVED lines=20> */
[----:B------:R-:W2:Y:S01]  /*2c910*/  SHFL.IDX PT, R3, R10, RZ, 0x181f ;  /* 0x00181fff0a037589 */ /* 0x000ea200000e0000 */
        /* <DEDUP_REMOVED lines=11> */
[----:B--2---:R-:W-:Y:S01]  /*2c9d0*/  IMAD.X R3, RZ, RZ, R3, P0 ;  /* 0x000000ffff037224 */ /* 0x004fe200000e0603 */
        /* <DEDUP_REMOVED lines=41> */
.L_x_6587:
        /* <DEDUP_REMOVED lines=25> */
.L_x_6487:
        /* <DEDUP_REMOVED lines=10> */
.L_x_6488:
[----:B------:R1:W-:Y:S01]  /*2cea0*/  SYNCS.ARRIVE.TRANS64.A1T0 RZ, [R6+URZ+0x38850], RZ ;  /* 0x038850ff06ff79a7 */ /* 0x0003e2000810003f */
[----:B------:R-:W-:Y:S05]  /*2ceb0*/  @P3 BRA `(.L_x_6489) ;  /* 0xfffffff000643947 */ /* 0x000fea000383ffff */
.L_x_6476:
[----:B------:R-:W-:Y:S05]  /*2cec0*/  BSYNC B0 ;  /* 0x0000000000007941 */ /* 0x000fea0003800000 */
.L_x_6475:
[----:B0-----:R-:W0:Y:S01]  /*2ced0*/  S2R R2, SR_TID.X ;  /* 0x0000000000027919 */ /* 0x001e220000002100 */
[----:B------:R-:W-:Y:S01]  /*2cee0*/  VIADD R18, R18, 0x1 ;  /* 0x0000000112127836 */ /* 0x000fe20000000000 */
[----:B------:R-:W-:Y:S04]  /*2cef0*/  BSSY B0, `(.L_x_6490) ;  /* 0x0000013000007945 */ /* 0x000fe80003800000 */
[----:B------:R-:W-:-:S04]  /*2cf00*/  ISETP.NE.AND P0, PT, R18, 0x2, PT ;  /* 0x000000021200780c */ /* 0x000fc80003f05270 */
[----:B------:R-:W-:-:S04]  /*2cf10*/  SEL R0, RZ, 0x1, P0 ;  /* 0x00000001ff007807 */ /* 0x000fc80000000000 */
[----:B------:R-:W-:Y:S02]  /*2cf20*/  LOP3.LUT R23, R23, R0, RZ, 0x3c, !PT ;  /* 0x0000000017177212 */ /* 0x000fe400078e3cff */
[----:B0-----:R-:W-:-:S04]  /*2cf30*/  LOP3.LUT R2, R2, 0x7f, RZ, 0xc0, !PT ;  /* 0x0000007f02027812 */ /* 0x001fc800078ec0ff */
[----:B------:R-:W-:-:S13]  /*2cf40*/  ISETP.NE.AND P1, PT, R2, RZ, PT ;  /* 0x000000ff0200720c */ /* 0x000fda0003f25270 */
[----:B------:R-:W-:Y:S05]  /*2cf50*/  @P1 BRA `(.L_x_6491) ;  /* 0x0000000000301947 */ /* 0x000fea0003800000 */
[----:B------:R-:W0:Y:S01]  /*2cf60*/  S2R R5, SR_LANEID ;  /* 0x0000000000057919 */ /* 0x000e220000000000 */
[----:B------:R-:W-:Y:S01]  /*2cf70*/  VOTEU.ANY UR4, UPT, PT ;  /* 0x0000000000047886 */ /* 0x000fe200038e0100 */
[----:B------:R-:W2:Y:S01]  /*2cf80*/  LDC.64 R2, c[0x0][0xd60] ;  /* 0x00035800ff027b82 */ /* 0x000ea20000000a00 */
[----:B------:R-:W0:Y:S02]  /*2cf90*/  FLO.U32 R0, UR4 ;  /* 0x0000000400007d00 */ /* 0x000e2400080e0000 */
[----:B0-----:R-:W-:-:S06]  /*2cfa0*/  ISETP.EQ.U32.AND P1, PT, R0, R5, PT ;  /* 0x000000050000720c */ /* 0x001fcc0003f22070 */
[----:B------:R-:W2:Y:S07]  /*2cfb0*/  POPC R5, UR4 ;  /* 0x0000000400057d09 */ /* 0x000eae0008000000 */
[----:B--2---:R-:W2:Y:S01]  /*2cfc0*/  @P1 ATOMG.E.ADD.STRONG.GPU PT, R3, desc[UR36][R2.64], R5 ;  /* 0x00000005020319a8 */ /* 0x004ea200081ee1e4 */
[----:B------:R-:W0:Y:S02]  /*2cfd0*/  S2R R4, SR_LTMASK ;  /* 0x0000000000047919 */ /* 0x000e240000003900 */
[----:B0-----:R-:W-:-:S04]  /*2cfe0*/  LOP3.LUT R4, R4, UR4, RZ, 0xc0, !PT ;  /* 0x0000000404047c12 */ /* 0x001fc8000f8ec0ff */
[----:B------:R-:W0:Y:S01]  /*2cff0*/  POPC R7, R4 ;  /* 0x0000000400077309 */ /* 0x000e220000000000 */
[----:B--2---:R-:W0:Y:S02]  /*2d000*/  SHFL.IDX PT, R0, R3, R0, 0x1f ;  /* 0x00001f0003007589 */ /* 0x004e2400000e0000 */
[----:B0-----:R-:W-:-:S07]  /*2d010*/  IADD3 R24, R0, UR39, R7 ;  /* 0x0000002700187c10 */ /* 0x001fce000fffe007 */
.L_x_6491:
[----:B------:R-:W-:Y:S05]  /*2d020*/  BSYNC B0 ;  /* 0x0000000000007941 */ /* 0x000fea0003800000 */
.L_x_6490:
[----:B------:R-:W-:-:S07]  /*2d030*/  SEL R18, R18, RZ, P0 ;  /* 0x000000ff12127207 */ /* 0x000fce0000000000 */
.L_x_6444:
[----:B------:R-:W-:Y:S05]  /*2d040*/  BSYNC B7 ;  /* 0x0000000000077941 */ /* 0x000fea0003800000 */
.L_x_6442:
        /* <DEDUP_REMOVED lines=8> */
[----:B------:R2:W0:Y:S01]  /*2d0d0*/  LDS.128 R24, [R17+0x388d0] ;  /* 0x0388d00011187984 */ /* 0x0004220000000c00 */
[----:B------:R-:W-:Y:S06]  /*2d0e0*/  BAR.ARV 0x4, 0x180 ;  /* 0x0106000000007b1d */ /* 0x000fec0000002000 */
[----:B------:R-:W-:Y:S05]  /*2d0f0*/  BRA `(.L_x_6493) ;  /* 0x0000000c00d47947 */ /* 0x000fea0003800000 */
.L_x_6492:
        /* <DEDUP_REMOVED lines=9> */
[----:B------:R-:W2:Y:S01]  /*2d190*/  @!P1 LDC.64 R4, c[0x0][0xd78] ;  /* 0x00035e00ff049b82 */ /* 0x000ea20000000a00 */
[----:B0-----:R-:W-:-:S05]  /*2d1a0*/  @!P1 IMAD.WIDE R2, R9, 0x4, R2 ;  /* 0x0000000409029825 */ /* 0x001fca00078e0202 */
[----:B------:R2:W5:Y:S02]  /*2d1b0*/  @!P1 LDG.E R7, desc[UR36][R2.64] ;  /* 0x0000002402079981 */ /* 0x000564000c1e1900 */
        /* <DEDUP_REMOVED lines=9> */
[----:B-1-34-:R0:W-:Y:S02]  /*2d250*/  SHFL.IDX PT, R6, R24, 0x1, 0x1f ;  /* 0x00201f0018067f89 */ /* 0x01a1e400000e0000 */
[----:B0-----:R-:W-:-:S02]  /*2d260*/  IMAD.MOV.U32 R24, RZ, RZ, RZ ;  /* 0x000000ffff187224 */ /* 0x001fc400078e00ff */
[----:B-----5:R-:W-:Y:S02]  /*2d270*/  @!P1 IMAD.MOV.U32 R25, RZ, RZ, R7 ;  /* 0x000000ffff199224 */ /* 0x020fe400078e0007 */
        /* <DEDUP_REMOVED lines=19> */
.L_x_6597:
[----:B------:R-:W-:Y:S02]  /*2d3b0*/  ULDC UR4, c[0x0][0xd38] ;  /* 0x00034e0000047ab9 */ /* 0x000fe40000000800 */
[----:B------:R-:W-:-:S04]  /*2d3c0*/  IMAD.U32 R4, RZ, RZ, UR4 ;  /* 0x00000004ff047e24 */ /* 0x000fc8000f8e00ff */
[----:B-1----:R-:W-:-:S04]  /*2d3d0*/  IMAD R7, R14, R4, RZ ;  /* 0x000000040e077224 */ /* 0x002fc800078e02ff */
[----:B------:R-:W-:-:S05]  /*2d3e0*/  IMAD.IADD R6, R6, 0x1, R7 ;  /* 0x0000000106067824 */ /* 0x000fca00078e0207 */
[----:B------:R-:W-:-:S13]  /*2d3f0*/  ISETP.GT.AND P6, PT, R6, R0, PT ;  /* 0x000000000600720c */ /* 0x000fda0003fc4270 */
[----:B------:R-:W-:Y:S05]  /*2d400*/  @P6 BRA `(.L_x_6495) ;  /* 0x0000000000a46947 */ /* 0x000fea0003800000 */
.L_x_6498:
        /* <DEDUP_REMOVED lines=35> */
.L_x_6605:
[----:B------:R-:W-:Y:S02]  /*2d640*/  ULDC UR4, c[0x0][0xd38] ;  /* 0x00034e0000047ab9 */ /* 0x000fe40000000800 */
[----:B------:R-:W-:-:S04]  /*2d650*/  IMAD.U32 R4, RZ, RZ, UR4 ;  /* 0x00000004ff047e24 */ /* 0x000fc8000f8e00ff */
[----:B-1----:R-:W-:-:S04]  /*2d660*/  IMAD R7, R14, R4, RZ ;  /* 0x000000040e077224 */ /* 0x002fc800078e02ff */
[----:B------:R-:W-:-:S05]  /*2d670*/  IMAD.IADD R6, R7, 0x1, R6 ;  /* 0x0000000107067824 */ /* 0x000fca00078e0206 */
[----:B------:R-:W-:-:S13]  /*2d680*/  ISETP.GT.AND P6, PT, R6, R0, PT ;  /* 0x000000000600720c */ /* 0x000fda0003fc4270 */
[----:B------:R-:W-:Y:S05]  /*2d690*/  @!P6 BRA `(.L_x_6498) ;  /* 0xfffffffc005ce947 */ /* 0x000fea000383ffff */
.L_x_6495:
        /* <DEDUP_REMOVED lines=10> */
.L_x_6610:
[----:B------:R-:W-:-:S13]  /*2d740*/  ISETP.NE.AND P0, PT, R2, RZ, PT ;  /* 0x000000ff0200720c */ /* 0x000fda0003f05270 */
[----:B------:R-:W-:Y:S05]  /*2d750*/  @!P0 BRA `(.L_x_6500) ;  /* 0x0000000000108947 */ /* 0x000fea0003800000 */
[----:B------:R-:W-:Y:S01]  /*2d760*/  UMOV UR4, 0xffffffff ;  /* 0xffffffff00047882 */ /* 0x000fe20000000000 */
[----:B-1----:R-:W-:Y:S02]  /*2d770*/  VIADD R12, R12, 0xffffffff ;  /* 0xffffffff0c0c7836 */ /* 0x002fe40000000000 */
[----:B------:R-:W-:Y:S05]  /*2d780*/  BRA.DIV UR4, `(.L_x_6501) ;  /* 0x0000004604447947 */ /* 0x000fea000b800000 */
[----:B------:R4:W1:Y:S02]  /*2d790*/  SHFL.IDX PT, R24, R3, R12, 0x1f ;  /* 0x00001f0c03187589 */ /* 0x00086400000e0000 */
.L_x_6500:
        /* <DEDUP_REMOVED lines=10> */
[----:B-1----:R-:W-:Y:S01]  /*2d840*/  VIADD R2, R7, 0xffffffe ;  /* 0x0ffffffe07027836 */ /* 0x002fe20000000000 */
[----:B------:R-:W-:-:S06]  /*2d850*/  IABS R7, R25 ;  /* 0x0000001900077213 */ /* 0x000fcc0000000000 */
[----:B0---4-:R0:W1:Y:S02]  /*2d860*/  F2I.FTZ.U32.TRUNC.NTZ R3, R2 ;  /* 0x0000000200037305 */ /* 0x011064000021f000 */
        /* <DEDUP_REMOVED lines=8> */
[----:B------:R-:W-:Y:S02]  /*2d8f0*/  VIADD R3, R8, 0xffffffe ;  /* 0x0ffffffe08037836 */ /* 0x000fe40000000000 */
[----:B------:R-:W-:Y:S01]  /*2d900*/  IMAD.MOV.U32 R2, RZ, RZ, RZ ;  /* 0x000000ffff027224 */ /* 0x000fe200078e00ff */
[----:B------:R-:W-:-:S03]  /*2d910*/  ISETP.GT.U32.AND P1, PT, R4, R9, PT ;  /* 0x000000090400720c */ /* 0x000fc60003f24070 */
        /* <DEDUP_REMOVED lines=35> */
.L_x_6502:
        /* <DEDUP_REMOVED lines=60> */
.L_x_6503:
[----:B------:R-:W-:-:S05]  /*2df10*/  LOP3.LUT R0, RZ, R3, RZ, 0x33, !PT ;  /* 0x00000003ff007212 */ /* 0x000fca00078e33ff */
[----:B------:R-:W-:Y:S01]  /*2df20*/  IMAD.IADD R25, R25, 0x1, R0 ;  /* 0x0000000119197824 */ /* 0x000fe200078e0200 */
[----:B------:R-:W-:Y:S06]  /*2df30*/  BRA `(.L_x_6504) ;  /* 0x00000000001c7947 */ /* 0x000fec0003800000 */
.L_x_6496:
[----:B------:R-:W-:Y:S01]  /*2df40*/  UMOV UR4, URZ ;  /* 0x0000003f00047c82 */ /* 0x000fe20008000000 */
[----:B------:R-:W-:Y:S01]  /*2df50*/  UMOV UR5, URZ ;  /* 0x0000003f00057c82 */ /* 0x000fe20008000000 */
[----:B------:R-:W-:Y:S01]  /*2df60*/  ULDC UR6, c[0x0][0xd3c] ;  /* 0x00034f0000067ab9 */ /* 0x000fe20000000800 */
[----:B------:R-:W-:Y:S02]  /*2df70*/  IMAD.MOV.U32 R24, RZ, RZ, R0 ;  /* 0x000000ffff187224 */ /* 0x000fe400078e0000 */
[----:B------:R-:W-:Y:S02]  /*2df80*/  IMAD.U32 R25, RZ, RZ, UR4 ;  /* 0x00000004ff197e24 */ /* 0x000fe4000f8e00ff */
[----:B------:R-:W-:Y:S02]  /*2df90*/  IMAD.U32 R26, RZ, RZ, UR5 ;  /* 0x00000005ff1a7e24 */ /* 0x000fe4000f8e00ff */
[----:B------:R-:W-:-:S07]  /*2dfa0*/  IMAD.U32 R27, RZ, RZ, UR6 ;  /* 0x00000006ff1b7e24 */ /* 0x000fce000f8e00ff */
.L_x_6504:
        /* <DEDUP_REMOVED lines=10> */
.L_x_6493:
[----:B------:R-:W-:Y:S02]  /*2e050*/  ULDC UR4, c[0x0][0xd3c] ;  /* 0x00034f0000047ab9 */ /* 0x000fe40000000800 */
[----:B0-----:R-:W-:-:S13]  /*2e060*/  ISETP.GE.AND P0, PT, R27, UR4, PT ;  /* 0x000000041b007c0c */ /* 0x001fda000bf06270 */
[----:B------:R-:W-:Y:S05]  /*2e070*/  @!P0 BRA `(.L_x_6505) ;  /* 0xffffffa000388947 */ /* 0x000fea000383ffff */
[----:B------:R-:W-:Y:S05]  /*2e080*/  BSYNC B8 ;  /* 0x0000000000087941 */ /* 0x000fea0003800000 */
.L_x_6428:
[----:B-1----:R-:W5:Y:S01]  /*2e090*/  LDL.LU R0, [R1+0x430] ;  /* 0x0004300001007983 */ /* 0x002f620000300800 */
[----:B------:R-:W-:Y:S01]  /*2e0a0*/  BSSY B0, `(.L_x_6506) ;  /* 0x000000b000007945 */ /* 0x000fe20003800000 */
[----:B------:R-:W0:Y:S01]  /*2e0b0*/  S2R R5, SR_CgaCtaId ;  /* 0x0000000000057919 */ /* 0x000e220000008800 */
[----:B-----5:R-:W-:-:S05]  /*2e0c0*/  VIADD R0, R0, 0x1 ;  /* 0x0000000100007836 */ /* 0x020fca0000000000 */
[----:B------:R-:W-:-:S04]  /*2e0d0*/  LEA.HI R2, R0, R0, RZ, 0x1 ;  /* 0x0000000000027211 */ /* 0x000fc800078f08ff */
[----:B------:R-:W-:Y:S02]  /*2e0e0*/  LOP3.LUT R3, R2, 0xfffffffe, RZ, 0xc0, !PT ;  /* 0xfffffffe02037812 */ /* 0x000fe400078ec0ff */
[----:B------:R-:W-:-:S03]  /*2e0f0*/  MOV R2, 0x400 ;  /* 0x0000040000027802 */ /* 0x000fc60000000f00 */
[----:B------:R-:W-:Y:S01]  /*2e100*/  IMAD.IADD R0, R0, 0x1, -R3 ;  /* 0x0000000100007824 */ /* 0x000fe200078e0a03 */
[----:B0-----:R-:W-:-:S04]  /*2e110*/  LEA R5, R5, R2, 0x18 ;  /* 0x0000000205057211 */ /* 0x001fc800078ec0ff */
[----:B------:R-:W-:-:S04]  /*2e120*/  SHF.L.U32 R0, R0, 0x1f, RZ ;  /* 0x0000001f00007819 */ /* 0x000fc800000006ff */
[----:B------:R-:W0:Y:S02]  /*2e130*/  SYNCS.PHASECHK.TRANS64.TRYWAIT P0, [R5+URZ+0x38820], R0 ;  /* 0x03882000050075a7 */ /* 0x000e24000800017f */
[----:B0-----:R-:W-:Y:S05]  /*2e140*/  @!P0 BRA `(.L_x_6507) ;  /* 0x0000003800fc8947 */ /* 0x001fea0003800000 */
.L_x_6613:
[----:B------:R-:W-:Y:S05]  /*2e150*/  BSYNC B0 ;  /* 0x0000000000007941 */ /* 0x000fea0003800000 */
.L_x_6506:
[----:B------:R-:W-:-:S03]  /*2e160*/  UMOV UR4, 0xffffffff ;  /* 0xffffffff00047882 */ /* 0x000fc60000000000 */
[----:B------:R-:W-:Y:S05]  /*2e170*/  BRA.DIV UR4, `(.L_x_6508) ;  /* 0x0000003e04047947 */ /* 0x000fea000b800000 */
[----:B0-----:R-:W0:Y:S02]  /*2e180*/  S2R R0, SR_TID.X ;  /* 0x0000000000007919 */ /* 0x001e240000002100 */
[----:B0-----:R-:W-:-:S04]  /*2e190*/  SHF.R.U32.HI R0, RZ, 0x5, R0 ;  /* 0x00000005ff007819 */ /* 0x001fc80000011600 */
[----:B------:R-:W-:-:S05]  /*2e1a0*/  LOP3.LUT R0, R0, 0x3, RZ, 0xc0, !PT ;  /* 0x0000000300007812 */ /* 0x000fca00078ec0ff */
[----:B------:R0:W1:Y:S02]  /*2e1b0*/  SHFL.IDX PT, R14, R0, RZ, 0x1f ;  /* 0x00001fff000e7589 */ /* 0x00006400000e0000 */
.L_x_6616:
[----:B-1----:R-:W-:Y:S01]  /*2e1c0*/  ISETP.NE.AND P0, PT, R14, RZ, PT ;  /* 0x000000ff0e00720c */ /* 0x002fe20003f05270 */
[----:B------:R-:W-:-:S12]  /*2e1d0*/  BSSY B0, `(.L_x_6509) ;  /* 0x0000026000007945 */ /* 0x000fd80003800000 */
[----:B------:R-:W-:Y:S05]  /*2e1e0*/  @P0 BRA `(.L_x_6510) ;  /* 0x0000000000900947 */ /* 0x000fea0003800000 */
[----:B------:R-:W-:-:S03]  /*2e1f0*/  UMOV UR4, 0xffffffff ;  /* 0xffffffff00047882 */ /* 0x000fc60000000000 */
[----:B------:R-:W-:Y:S05]  /*2e200*/  BRA.DIV UR4, `(.L_x_6511) ;  /* 0x0000003e04147947 */ /* 0x000fea000b800000 */
[----:B------:R-:W-:-:S13]  /*2e210*/  ELECT P6, URZ, PT ;  /* 0x00000000003f782f */ /* 0x000fda00038c0000 */
.L_x_6619:
[----:B------:R-:W-:Y:S05]  /*2e220*/  @!P6 BRA `(.L_x_6510) ;  /* 0x000000000080e947 */ /* 0x000fea0003800000 */
[----:B0-----:R-:W5:Y:S02]  /*2e230*/  LDL R0, [R1+0x450] ;  /* 0x0004500001007983 */ /* 0x001f640000100800 */
[----:B-----5:R-:W-:-:S13]  /*2e240*/  R2UR UR4, R0 ;  /* 0x00000000000472ca */ /* 0x020fda00000e0000 */
[----:B------:R-:W-:-:S06]  /*2e250*/  ULOP3.LUT UR4, UR4, 0x2, URZ, 0xfc, !UPT ;  /* 0x0000000204047892 */ /* 0x000fcc000f8efc3f */
[----:B------:R-:W-:-:S05]  /*2e260*/  IMAD.U32 R0, RZ, RZ, UR4 ;  /* 0x00000004ff007e24 */ /* 0x000fca000f8e00ff */
[----:B------:R-:W-:-:S13]  /*2e270*/  ISETP.NE.AND P0, PT, R0, 0x3, PT ;  /* 0x000000030000780c */ /* 0x000fda0003f05270 */
[----:B------:R-:W-:Y:S05]  /*2e280*/  @!P0 BRA `(.L_x_6512) ;  /* 0x0000000000048947 */ /* 0x000fea0003800000 */
[----:B------:R-:W-:Y:S01]  /*2e290*/  BPT.TRAP 0x1 ;  /* 0x000000040000795c */ /* 0x000fe20000300000 */
.L_x_6512:
[C---:B------:R-:W-:Y:S01]  /*2e2a0*/  IMAD R3, R18.reuse, 0x8, R5 ;  /* 0x0000000812037824 */ /* 0x040fe200078e0205 */
[----:B------:R-:W-:Y:S01]  /*2e2b0*/  SHF.L.U32 R2, R23, 0x1f, RZ ;  /* 0x0000001f17027819 */ /* 0x000fe200000006ff */
[----:B------:R-:W-:-:S03]  /*2e2c0*/  VIADD R18, R18, 0x1 ;  /* 0x0000000112127836 */ /* 0x000fc60000000000 */
[----:B------:R-:W0:Y:S02]  /*2e2d0*/  SYNCS.PHASECHK.TRANS64.TRYWAIT P1, [R3+URZ+0x38840], R2 ;  /* 0x03884002030075a7 */ /* 0x000e24000802017f */
[----:B------:R-:W-:-:S04]  /*2e2e0*/  ISETP.NE.AND P2, PT, R18, 0x2, PT ;  /* 0x000000021200780c */ /* 0x000fc80003f45270 */
[----:B------:R-:W-:Y:S01]  /*2e2f0*/  SEL R0, RZ, 0x1, P2 ;  /* 0x00000001ff007807 */ /* 0x000fe20001000000 */
[----:B0-----:R-:W-:Y:S08]  /*2e300*/  @!P1 BRA `(.L_x_6513) ;  /* 0x0000003800f49947 */ /* 0x001ff00003800000 */
.L_x_6620:
[----:B------:R-:W-:Y:S02]  /*2e310*/  SEL R18, R18, RZ, P2 ;  /* 0x000000ff12127207 */ /* 0x000fe40001000000 */
[----:B------:R-:W-:Y:S01]  /*2e320*/  LOP3.LUT R0, R23, R0, RZ, 0x3c, !PT ;  /* 0x0000000017007212 */ /* 0x000fe200078e3cff */
[----:B------:R-:W-:Y:S06]  /*2e330*/  @!P0 BRA `(.L_x_6514) ;  /* 0x0000000000048947 */ /* 0x000fec0003800000 */
[----:B------:R-:W-:Y:S01]  /*2e340*/  BPT.TRAP 0x1 ;  /* 0x000000040000795c */ /* 0x000fe20000300000 */
.L_x_6514:
[----:B------:R-:W-:Y:S01]  /*2e350*/  IMAD R5, R18, 0x8, R5 ;  /* 0x0000000812057824 */ /* 0x000fe200078e0205 */
[----:B------:R-:W-:-:S04]  /*2e360*/  SHF.L.U32 R0, R0, 0x1f, RZ ;  /* 0x0000001f00007819 */ /* 0x000fc800000006ff */
[----:B------:R-:W1:Y:S02]  /*2e370*/  SYNCS.PHASECHK.TRANS64.TRYWAIT P1, [R5+URZ+0x38840], R0 ;  /* 0x03884000050075a7 */ /* 0x000e64000802017f */
[----:B-1----:R-:W-:Y:S05]  /*2e380*/  @!P1 BRA `(.L_x_6515) ;  /* 0x0000003800e89947 */ /* 0x002fea0003800000 */
.L_x_6621:
[----:B------:R-:W-:Y:S05]  /*2e390*/  @!P0 BRA `(.L_x_6516) ;  /* 0x0000000000048947 */ /* 0x000fea0003800000 */
[----:B------:R-:W-:Y:S01]  /*2e3a0*/  BPT.TRAP 0x1 ;  /* 0x000000040000795c */ /* 0x000fe20000300000 */
.L_x_6516:
[----:B------:R-:W5:Y:S02]  /*2e3b0*/  SYNCS.PHASECHK.TRANS64.TRYWAIT P1, [R3+URZ+0x38860], R2 ;  /* 0x03886002030075a7 */ /* 0x000f64000802017f */
[----:B-----5:R-:W-:Y:S05]  /*2e3c0*/  @!P1 BRA `(.L_x_6517) ;  /* 0x0000003800ec9947 */ /* 0x020fea0003800000 */
.L_x_6622:
[----:B------:R-:W-:Y:S05]  /*2e3d0*/  @!P0 BRA `(.L_x_6518) ;  /* 0x0000000000048947 */ /* 0x000fea0003800000 */
[----:B------:R-:W-:Y:S01]  /*2e3e0*/  BPT.TRAP 0x1 ;  /* 0x000000040000795c */ /* 0x000fe20000300000 */
.L_x_6518:
[----:B------:R0:W0:Y:S02]  /*2e3f0*/  SYNCS.PHASECHK.TRANS64.TRYWAIT P0, [R5+URZ+0x38860], R0 ;  /* 0x03886000050075a7 */ /* 0x000024000800017f */
[----:B0-----:R-:W-:Y:S05]  /*2e400*/  @!P0 NANOSLEEP.SYNCS 0x989680 ;  /* 0x009896800000895d */ /* 0x001fea0003900000 */
[----:B------:R-:W0:Y:S02]  /*2e410*/  @!P0 SYNCS.PHASECHK.TRANS64 P0, [R5+URZ+0x38860], R0 ;  /* 0x03886000050085a7 */ /* 0x000e24000800007f */
[----:B0-----:R-:W-:Y:S05]  /*2e420*/  @!P0 BRA `(.L_x_6518) ;  /* 0xfffffffc00f08947 */ /* 0x001fea000383ffff */
.L_x_6510:
[----:B------:R-:W-:Y:S05]  /*2e430*/  BSYNC B0 ;  /* 0x0000000000007941 */ /* 0x000fea0003800000 */
.L_x_6509:
[----:B------:R-:W-:Y:S05]  /*2e440*/  EXIT ;  /* 0x000000000000794d */ /* 0x000fea0003800000 */
.L_x_6299:
[----:B0-----:R-:W-:-:S04]  /*2e450*/  IMAD.U32 R3, RZ, RZ, UR44 ;  /* 0x0000002cff037e24 */ /* 0x001fc8000f8e00ff */
[----:B------:R0:W1:Y:S03]  /*2e460*/  SYNCS.PHASECHK.TRANS64.TRYWAIT P0, [R3+URZ+0x38800], R0 ;  /* 0x03880000030075a7 */ /* 0x000066000800017f */
[----:B-1----:R-:W-:Y:S05]  /*2e470*/  @!P0 NANOSLEEP.SYNCS 0x989680 ;  /* 0x009896800000895d */ /* 0x002fea0003900000 */
[----:B------:R-:W1:Y:S02]  /*2e480*/  @!P0 SYNCS.PHASECHK.TRANS64 P0, [R3+URZ+0x38800], R0 ;  /* 0x03880000030085a7 */ /* 0x000e64000800007f */
[----:B-1----:R-:W-:Y:S05]  /*2e490*/  @!P0 BRA `(.L_x_6299) ;  /* 0xfffffffc00ec8947 */ /* 0x002fea000383ffff */
[----:B------:R-:W-:Y:S05]  /*2e4a0*/  BRA `(.L_x_6519) ;  /* 0xfffffdcc00bc7947 */ /* 0x000fea000383ffff */
.L_x_6306:
[----:B-1----:R1:W2:Y:S02]  /*2e4b0*/  SYNCS.PHASECHK.TRANS64.TRYWAIT P0, [R10+URZ], R11 ;  /* 0x0000000b0a0075a7 */ /* 0x0022a4000800017f */
[----:B--2---:R-:W-:Y:S05]  /*2e4c0*/  @!P0 NANOSLEEP.SYNCS 0x989680 ;  /* 0x009896800000895d */ /* 0x004fea0003900000 */
[----:B------:R-:W2:Y:S02]  /*2e4d0*/  @!P0 SYNCS.PHASECHK.TRANS64 P0, [R10+URZ], R11 ;  /* 0x0000000b0a0085a7 */ /* 0x000ea4000800007f */
[----:B--2---:R-:W-:Y:S05]  /*2e4e0*/  @!P0 BRA `(.L_x_6306) ;  /* 0xfffffffc00f08947 */ /* 0x004fea000383ffff */
[----:B------:R-:W-:Y:S05]  /*2e4f0*/  BRA `(.L_x_6305) ;  /* 0xfffffdd000f07947 */ /* 0x000fea000383ffff */
.L_x_6308:
[----:B0-----:R-:W-:-:S04]  /*2e500*/  IMAD.U32 R8, RZ, RZ, UR44 ;  /* 0x0000002cff087e24 */ /* 0x001fc8000f8e00ff */
[----:B------:R0:W1:Y:S03]  /*2e510*/  SYNCS.PHASECHK.TRANS64.TRYWAIT P0, [R8+URZ+0x38810], R3 ;  /* 0x03881003080075a7 */ /* 0x000066000800017f */
[----:B-1----:R-:W-:Y:S05]  /*2e520*/  @!P0 NANOSLEEP.SYNCS 0x989680 ;  /* 0x009896800000895d */ /* 0x002fea0003900000 */
[----:B------:R-:W1:Y:S02]  /*2e530*/  @!P0 SYNCS.PHASECHK.TRANS64 P0, [R8+URZ+0x38810], R3 ;  /* 0x03881003080085a7 */ /* 0x000e64000800007f */
[----:B-1----:R-:W-:Y:S05]  /*2e540*/  @!P0 BRA `(.L_x_6308) ;  /* 0xfffffffc00ec8947 */ /* 0x002fea000383ffff */
[----:B------:R-:W-:Y:S05]  /*2e550*/  BRA `(.L_x_6520) ;  /* 0xfffffdd400c47947 */ /* 0x000fea000383ffff */
.L_x_6315:
[----:B-1----:R1:W2:Y:S02]  /*2e560*/  SYNCS.PHASECHK.TRANS64.TRYWAIT P0, [R10+URZ], R11 ;  /* 0x0000000b0a0075a7 */ /* 0x0022a4000800017f */
[----:B--2---:R-:W-:Y:S05]  /*2e570*/  @!P0 NANOSLEEP.SYNCS 0x989680 ;  /* 0x009896800000895d */ /* 0x004fea0003900000 */
[----:B------:R-:W2:Y:S02]  /*2e580*/  @!P0 SYNCS.PHASECHK.TRANS64 P0, [R10+URZ], R11 ;  /* 0x0000000b0a0085a7 */ /* 0x000ea4000800007f */
[----:B--2---:R-:W-:Y:S05]  /*2e590*/  @!P0 BRA `(.L_x_6315) ;  /* 0xfffffffc00f08947 */ /* 0x004fea000383ffff */
[----:B------:R-:W-:Y:S05]  /*2e5a0*/  BRA `(.L_x_6314) ;  /* 0xfffffdd800087947 */ /* 0x000fea000383ffff */
.L_x_6349:
[----:B-1----:R1:W2:Y:S02]  /*2e5b0*/  SYNCS.PHASECHK.TRANS64.TRYWAIT P0, [R8+URZ], R9 ;  /* 0x00000009080075a7 */ /* 0x0022a4000800017f */
[----:B--2---:R-:W-:Y:S05]  /*2e5c0*/  @!P0 NANOSLEEP.SYNCS 0x989680 ;  /* 0x009896800000895d */ /* 0x004fea0003900000 */
[----:B------:R-:W2:Y:S02]  /*2e5d0*/  @!P0 SYNCS.PHASECHK.TRANS64 P0, [R8+URZ], R9 ;  /* 0x00000009080085a7 */ /* 0x000ea4000800007f */
[----:B--2---:R-:W-:Y:S05]  /*2e5e0*/  @!P0 BRA `(.L_x_6349) ;  /* 0xfffffffc00f08947 */ /* 0x004fea000383ffff */
[----:B------:R-:W-:Y:S05]  /*2e5f0*/  BRA `(.L_x_6348) ;  /* 0xfffffe3c00ec7947 */ /* 0x000fea000383ffff */
.L_x_6356:
[----:B-1----:R1:W2:Y:S02]  /*2e600*/  SYNCS.PHASECHK.TRANS64.TRYWAIT P0, [R4+URZ], R5 ;  /* 0x00000005040075a7 */ /* 0x0022a4000800017f */
[----:B--2---:R-:W-:Y:S05]  /*2e610*/  @!P0 NANOSLEEP.SYNCS 0x989680 ;  /* 0x009896800000895d */ /* 0x004fea0003900000 */
[----:B------:R-:W2:Y:S02]  /*2e620*/  @!P0 SYNCS.PHASECHK.TRANS64 P0, [R4+URZ], R5 ;  /* 0x00000005040085a7 */ /* 0x000ea4000800007f */
[----:B--2---:R-:W-:Y:S05]  /*2e630*/  @!P0 BRA `(.L_x_6356) ;  /* 0xfffffffc00f08947 */ /* 0x004fea000383ffff */
[----:B------:R-:W-:Y:S05]  /*2e640*/  BRA `(.L_x_6355) ;  /* 0xfffffe4000f87947 */ /* 0x000fea000383ffff */
.L_x_6373:
[----:B-1----:R1:W2:Y:S02]  /*2e650*/  SYNCS.PHASECHK.TRANS64.TRYWAIT P0, [R8+URZ], R9 ;  /* 0x00000009080075a7 */ /* 0x0022a4000800017f */
[----:B--2---:R-:W-:Y:S05]  /*2e660*/  @!P0 NANOSLEEP.SYNCS 0x989680 ;  /* 0x009896800000895d */ /* 0x004fea0003900000 */
[----:B------:R-:W2:Y:S02]  /*2e670*/  @!P0 SYNCS.PHASECHK.TRANS64 P0, [R8+URZ], R9 ;  /* 0x00000009080085a7 */ /* 0x000ea4000800007f */
[----:B--2---:R-:W-:Y:S05]  /*2e680*/  @!P0 BRA `(.L_x_6373) ;  /* 0xfffffffc00f08947 */ /* 0x004fea000383ffff */
[----:B------:R-:W-:Y:S05]  /*2e690*/  BRA `(.L_x_6372) ;  /* 0xfffffeac00087947 */ /* 0x000fea000383ffff */
.L_x_6380:
[----:B-1----:R1:W2:Y:S02]  /*2e6a0*/  SYNCS.PHASECHK.TRANS64.TRYWAIT P0, [R4+URZ], R5 ;  /* 0x00000005040075a7 */ /* 0x0022a4000800017f */
[----:B--2---:R-:W-:Y:S05]  /*2e6b0*/  @!P0 NANOSLEEP.SYNCS 0x989680 ;  /* 0x009896800000895d */ /* 0x004fea0003900000 */
[----:B------:R-:W2:Y:S02]  /*2e6c0*/  @!P0 SYNCS.PHASECHK.TRANS64 P0, [R4+URZ], R5 ;  /* 0x00000005040085a7 */ /* 0x000ea4000800007f */
[----:B--2---:R-:W-:Y:S05]  /*2e6d0*/  @!P0 BRA `(.L_x_6380) ;  /* 0xfffffffc00f08947 */ /* 0x004fea000383ffff */
[----:B------:R-:W-:Y:S05]  /*2e6e0*/  BRA `(.L_x_6379) ;  /* 0xfffffeb000147947 */ /* 0x000fea000383ffff */
.L_x_6450:
        /* <DEDUP_REMOVED lines=11> */
.L_x_6522:
[----:B------:R-:W-:Y:S05]  /*2e7a0*/  BSYNC B0 ;  /* 0x0000000000007941 */ /* 0x000fea0003800000 */
.L_x_6521:
[----:B------:R-:W-:Y:S05]  /*2e7b0*/  BRA `(.L_x_6523) ;  /* 0xffffffac00287947 */ /* 0x000fea000383ffff */
.L_x_6453:
[----:B0-----:R0:W1:Y:S02]  /*2e7c0*/  SYNCS.PHASECHK.TRANS64.TRYWAIT P0, [R22+URZ+0x38840], R0 ;  /* 0x03884000160075a7 */ /* 0x001064000800017f */
[----:B-1----:R-:W-:Y:S05]  /*2e7d0*/  @!P0 NANOSLEEP.SYNCS 0x989680 ;  /* 0x009896800000895d */ /* 0x002fea0003900000 */
[----:B------:R-:W1:Y:S02]  /*2e7e0*/  @!P0 SYNCS.PHASECHK.TRANS64 P0, [R22+URZ+0x38840], R0 ;  /* 0x03884000160085a7 */ /* 0x000e64000800007f */
[----:B-1----:R-:W-:Y:S05]  /*2e7f0*/  @!P0 BRA `(.L_x_6453) ;  /* 0xfffffffc00f08947 */ /* 0x002fea000383ffff */
[----:B------:R-:W-:Y:S05]  /*2e800*/  BRA `(.L_x_6524) ;  /* 0xffffffb000247947 */ /* 0x000fea000383ffff */
.L_x_6454:
        /* <DEDUP_REMOVED lines=8> */
.L_x_6526:
[----:B------:R-:W-:Y:S05]  /*2e890*/  BSYNC B0 ;  /* 0x0000000000007941 */ /* 0x000fea0003800000 */
.L_x_6525:
        /* <DEDUP_REMOVED lines=9> */
.L_x_6527:
[----:B------:R-:W-:Y:S02]  /*2e930*/  IMAD.MOV.U32 R13, RZ, RZ, R5 ;  /* 0x000000ffff0d7224 */ /* 0x000fe400078e0005 */
[----:B------:R-:W-:Y:S02]  /*2e940*/  IMAD.MOV.U32 R12, RZ, RZ, 0x1 ;  /* 0x00000001ff0c7424 */ /* 0x000fe400078e00ff */
[----:B------:R-:W-:-:S07]  /*2e950*/  IMAD.MOV.U32 R3, RZ, RZ, R14 ;  /* 0x000000ffff037224 */ /* 0x000fce00078e000e */
[----:B------:R-:W-:Y:S05]  /*2e960*/  WARPSYNC.COLLECTIVE R15, `(.L_x_6528) ;  /* 0x000000000f087348 */ /* 0x000fea0003c00000 */
[----:B------:R0:W1:Y:S02]  /*2e970*/  SHFL.IDX P6, R14, R13, R12, R11 ;  /* 0x0000000c0d0e7389 */ /* 0x00006400000c000b */
[----:B01----:R-:W-:Y:S01]  /*2e980*/  ENDCOLLECTIVE ;  /* 0x000000000000791b */ /* 0x003fe20003800000 */
.L_x_6528:
        /* <DEDUP_REMOVED lines=15> */
.L_x_6529:
[----:B------:R-:W-:Y:S02]  /*2ea80*/  @P0 IMAD R6, R4, 0x2, R17 ;  /* 0x0000000204060824 */ /* 0x000fe400078e0211 */
[----:B------:R-:W-:Y:S02]  /*2ea90*/  IMAD.MOV.U32 R13, RZ, RZ, R5 ;  /* 0x000000ffff0d7224 */ /* 0x000fe400078e0005 */
[----:B------:R-:W-:Y:S02]  /*2eaa0*/  IMAD.MOV.U32 R12, RZ, RZ, 0x2 ;  /* 0x00000002ff0c7424 */ /* 0x000fe400078e00ff */
[----:B------:R-:W-:-:S07]  /*2eab0*/  IMAD.MOV.U32 R3, RZ, RZ, R14 ;  /* 0x000000ffff037224 */ /* 0x000fce00078e000e */
[----:B------:R-:W-:Y:S05]  /*2eac0*/  WARPSYNC.COLLECTIVE R15, `(.L_x_6530) ;  /* 0x000000000f087348 */ /* 0x000fea0003c00000 */
[----:B------:R0:W1:Y:S02]  /*2ead0*/  SHFL.IDX P6, R14, R13, R12, R11 ;  /* 0x0000000c0d0e7389 */ /* 0x00006400000c000b */
[----:B01----:R-:W-:Y:S01]  /*2eae0*/  ENDCOLLECTIVE ;  /* 0x000000000000791b */ /* 0x003fe20003800000 */
.L_x_6530:
        /* <DEDUP_REMOVED lines=15> */
.L_x_6531:
[----:B------:R-:W-:Y:S02]  /*2ebe0*/  @P0 IMAD R6, R4, 0x2, R17 ;  /* 0x0000000204060824 */ /* 0x000fe400078e0211 */
[----:B------:R-:W-:Y:S02]  /*2ebf0*/  IMAD.MOV.U32 R13, RZ, RZ, R5 ;  /* 0x000000ffff0d7224 */ /* 0x000fe400078e0005 */
[----:B------:R-:W-:Y:S02]  /*2ec00*/  IMAD.MOV.U32 R12, RZ, RZ, 0x3 ;  /* 0x00000003ff0c7424 */ /* 0x000fe400078e00ff */
[----:B------:R-:W-:-:S07]  /*2ec10*/  IMAD.MOV.U32 R3, RZ, RZ, R14 ;  /* 0x000000ffff037224 */ /* 0x000fce00078e000e */
[----:B------:R-:W-:Y:S05]  /*2ec20*/  WARPSYNC.COLLECTIVE R15, `(.L_x_6532) ;  /* 0x000000000f087348 */ /* 0x000fea0003c00000 */
[----:B------:R0:W1:Y:S02]  /*2ec30*/  SHFL.IDX P6, R14, R13, R12, R11 ;  /* 0x0000000c0d0e7389 */ /* 0x00006400000c000b */
[----:B01----:R-:W-:Y:S01]  /*2ec40*/  ENDCOLLECTIVE ;  /* 0x000000000000791b */ /* 0x003fe20003800000 */
.L_x_6532:
        /* <DEDUP_REMOVED lines=10> */
.L_x_6533:
[----:B------:R-:W-:Y:S01]  /*2ecf0*/  @!PT LDS RZ, [RZ] ;  /* 0x00000000fffff984 */ /* 0x000fe20000000800 */
[----:B------:R-:W-:Y:S01]  /*2ed00*/  @!PT LDS RZ, [RZ] ;  /* 0x00000000fffff984 */ /* 0x000fe20000000800 */
[----:B------:R-:W-:Y:S01]  /*2ed10*/  @!PT LDS RZ, [RZ] ;  /* 0x00000000fffff984 */ /* 0x000fe20000000800 */
[----:B------:R0:W-:Y:S01]  /*2ed20*/  @P0 LDGSTS.E.BYPASS.LTC128B.128 [R6+0x23400], desc[UR36][R2.64], !P2 ;  /* 0x2340000002060fae */ /* 0x0001e2000d101d64 */
[----:B------:R-:W-:Y:S01]  /*2ed30*/  IMAD.MOV.U32 R0, RZ, RZ, R14 ;  /* 0x000000ffff007224 */ /* 0x000fe200078e000e */
[----:B------:R-:W-:Y:S06]  /*2ed40*/  BRA `(.L_x_6534) ;  /* 0xffffffac00d87947 */ /* 0x000fec000383ffff */
.L_x_6459:
[----:B------:R-:W-:Y:S01]  /*2ed50*/  IMAD.MOV.U32 R13, RZ, RZ, R2 ;  /* 0x000000ffff0d7224 */ /* 0x000fe200078e0002 */
[----:B------:R-:W-:Y:S01]  /*2ed60*/  LOP3.LUT R16, R16, 0xfffffeff, RZ, 0xc0, !PT ;  /* 0xfffffeff10107812 */ /* 0x000fe200078ec0ff */
        /* <DEDUP_REMOVED lines=8> */
.L_x_6535:
        /* <DEDUP_REMOVED lines=9> */
.L_x_6536:
[----:B------:R-:W-:Y:S02]  /*2ee80*/  IMAD.MOV.U32 R13, RZ, RZ, R2 ;  /* 0x000000ffff0d7224 */ /* 0x000fe400078e0002 */
[----:B------:R-:W-:Y:S02]  /*2ee90*/  IMAD.MOV.U32 R12, RZ, RZ, 0x1 ;  /* 0x00000001ff0c7424 */ /* 0x000fe400078e00ff */
[----:B------:R-:W-:-:S07]  /*2eea0*/  IMAD.MOV.U32 R5, RZ, RZ, R14 ;  /* 0x000000ffff057224 */ /* 0x000fce00078e000e */
[----:B------:R-:W-:Y:S05]  /*2eeb0*/  WARPSYNC.COLLECTIVE R15, `(.L_x_6537) ;  /* 0x000000000f087348 */ /* 0x000fea0003c00000 */
[----:B------:R0:W1:Y:S02]  /*2eec0*/  SHFL.IDX P6, R14, R13, R12, R11 ;  /* 0x0000000c0d0e7389 */ /* 0x00006400000c000b */
[----:B01----:R-:W-:Y:S01]  /*2eed0*/  ENDCOLLECTIVE ;  /* 0x000000000000791b */ /* 0x003fe20003800000 */
.L_x_6537:
        /* <DEDUP_REMOVED lines=15> */
.L_x_6538:
        /* <DEDUP_REMOVED lines=8> */
.L_x_6539:
        /* <DEDUP_REMOVED lines=16> */
.L_x_6540:
[----:B------:R-:W-:Y:S01]  /*2f150*/  @P2 LOP3.LUT R16, R16, 0x40, RZ, 0xfc, !PT ;  /* 0x0000004010102812 */ /* 0x000fe200078efcff */
[----:B------:R-:W-:Y:S02]  /*2f160*/  IMAD.MOV.U32 R13, RZ, RZ, R2 ;  /* 0x000000ffff0d7224 */ /* 0x000fe400078e0002 */
[----:B------:R-:W-:Y:S02]  /*2f170*/  IMAD.MOV.U32 R12, RZ, RZ, 0x3 ;  /* 0x00000003ff0c7424 */ /* 0x000fe400078e00ff */
[----:B------:R-:W-:-:S07]  /*2f180*/  IMAD.MOV.U32 R5, RZ, RZ, R14 ;  /* 0x000000ffff057224 */ /* 0x000fce00078e000e */
[----:B------:R-:W-:Y:S05]  /*2f190*/  WARPSYNC.COLLECTIVE R15, `(.L_x_6541) ;  /* 0x000000000f087348 */ /* 0x000fea0003c00000 */
[----:B------:R0:W1:Y:S02]  /*2f1a0*/  SHFL.IDX P6, R14, R13, R12, R11 ;  /* 0x0000000c0d0e7389 */ /* 0x00006400000c000b */
[----:B01----:R-:W-:Y:S01]  /*2f1b0*/  ENDCOLLECTIVE ;  /* 0x000000000000791b */ /* 0x003fe20003800000 */
.L_x_6541:
        /* <DEDUP_REMOVED lines=14> */
.L_x_6542:
[----:B------:R-:W-:Y:S01]  /*2f2a0*/  IMAD.MOV.U32 R0, RZ, RZ, R14 ;  /* 0x000000ffff007224 */ /* 0x000fe200078e000e */
[----:B------:R-:W-:Y:S06]  /*2f2b0*/  BRA `(.L_x_6543) ;  /* 0xffffffb000d87947 */ /* 0x000fec000383ffff */
.L_x_6463:
        /* <DEDUP_REMOVED lines=47> */
.L_x_6545:
[----:B------:R-:W-:Y:S05]  /*2f5b0*/  BSYNC B0 ;  /* 0x0000000000007941 */ /* 0x000fea0003800000 */
.L_x_6544:
        /* <DEDUP_REMOVED lines=11> */
.L_x_6546:
        /* <DEDUP_REMOVED lines=39> */
.L_x_6547:
[----:B------:R-:W-:Y:S02]  /*2f8e0*/  IMAD.MOV.U32 R13, RZ, RZ, R0 ;  /* 0x000000ffff0d7224 */ /* 0x000fe400078e0000 */
[----:B------:R-:W-:-:S07]  /*2f8f0*/  IMAD.MOV.U32 R7, RZ, RZ, R14 ;  /* 0x000000ffff077224 */ /* 0x000fce00078e000e */
[----:B------:R-:W-:Y:S05]  /*2f900*/  WARPSYNC.COLLECTIVE R15, `(.L_x_6548) ;  /* 0x000000000f087348 */ /* 0x000fea0003c00000 */
[----:B------:R0:W1:Y:S02]  /*2f910*/  SHFL.IDX P6, R14, R13, R12, R11 ;  /* 0x0000000c0d0e7389 */ /* 0x00006400000c000b */
[----:B01----:R-:W-:Y:S01]  /*2f920*/  ENDCOLLECTIVE ;  /* 0x000000000000791b */ /* 0x003fe20003800000 */
.L_x_6548:
        /* <DEDUP_REMOVED lines=33> */
.L_x_6549:
[----:B------:R-:W-:Y:S02]  /*2fb40*/  IMAD.MOV.U32 R13, RZ, RZ, R0 ;  /* 0x000000ffff0d7224 */ /* 0x000fe400078e0000 */
[----:B------:R-:W-:-:S07]  /*2fb50*/  IMAD.MOV.U32 R7, RZ, RZ, R14 ;  /* 0x000000ffff077224 */ /* 0x000fce00078e000e */
[----:B------:R-:W-:Y:S05]  /*2fb60*/  WARPSYNC.COLLECTIVE R15, `(.L_x_6550) ;  /* 0x000000000f087348 */ /* 0x000fea0003c00000 */
[----:B------:R0:W1:Y:S02]  /*2fb70*/  SHFL.IDX P6, R14, R13, R12, R11 ;  /* 0x0000000c0d0e7389 */ /* 0x00006400000c000b */
[----:B01----:R-:W-:Y:S01]  /*2fb80*/  ENDCOLLECTIVE ;  /* 0x000000000000791b */ /* 0x003fe20003800000 */
.L_x_6550:
        /* <DEDUP_REMOVED lines=27> */
.L_x_6551:
[----:B------:R-:W-:Y:S02]  /*2fd40*/  IMAD.MOV.U32 R13, RZ, RZ, R0 ;  /* 0x000000ffff0d7224 */ /* 0x000fe400078e0000 */
[----:B------:R-:W-:-:S07]  /*2fd50*/  IMAD.MOV.U32 R6, RZ, RZ, R14 ;  /* 0x000000ffff067224 */ /* 0x000fce00078e000e */
[----:B------:R-:W-:Y:S05]  /*2fd60*/  WARPSYNC.COLLECTIVE R15, `(.L_x_6552) ;  /* 0x000000000f087348 */ /* 0x000fea0003c00000 */
[----:B------:R0:W1:Y:S02]  /*2fd70*/  SHFL.IDX P6, R14, R13, R12, R11 ;  /* 0x0000000c0d0e7389 */ /* 0x00006400000c000b */
[----:B01----:R-:W-:Y:S01]  /*2fd80*/  ENDCOLLECTIVE ;  /* 0x000000000000791b */ /* 0x003fe20003800000 */
.L_x_6552:
[----:B------:R-:W-:Y:S01]  /*2fd90*/  IMAD.MOV.U32 R0, RZ, RZ, R14 ;  /* 0x000000ffff007224 */ /* 0x000fe200078e000e */
[----:B------:R-:W-:Y:S06]  /*2fda0*/  BRA `(.L_x_6553) ;  /* 0xffffffb400487947 */ /* 0x000fec000383ffff */
.L_x_6468:
[----:B0-----:R0:W1:Y:S02]  /*2fdb0*/  SYNCS.PHASECHK.TRANS64.TRYWAIT P0, [R17+URZ+0x38820], R0 ;  /* 0x03882000110075a7 */ /* 0x001064000800017f */
[----:B-1----:R-:W-:Y:S05]  /*2fdc0*/  @!P0 NANOSLEEP.SYNCS 0x989680 ;  /* 0x009896800000895d */ /* 0x002fea0003900000 */
[----:B------:R-:W1:Y:S02]  /*2fdd0*/  @!P0 SYNCS.PHASECHK.TRANS64 P0, [R17+URZ+0x38820], R0 ;  /* 0x03882000110085a7 */ /* 0x000e64000800007f */
[----:B-1----:R-:W-:Y:S05]  /*2fde0*/  @!P0 BRA `(.L_x_6468) ;  /* 0xfffffffc00f08947 */ /* 0x002fea000383ffff */
[----:B------:R-:W-:Y:S05]  /*2fdf0*/  BRA `(.L_x_6554) ;  /* 0xffffffb400e47947 */ /* 0x000fea000383ffff */
.L_x_6471:
[----:B0-----:R0:W1:Y:S02]  /*2fe00*/  SYNCS.PHASECHK.TRANS64.TRYWAIT P0, [R22+URZ+0x38860], R0 ;  /* 0x03886000160075a7 */ /* 0x001064000800017f */
[----:B-1----:R-:W-:Y:S05]  /*2fe10*/  @!P0 NANOSLEEP.SYNCS 0x989680 ;  /* 0x009896800000895d */ /* 0x002fea0003900000 */
[----:B------:R-:W1:Y:S02]  /*2fe20*/  @!P0 SYNCS.PHASECHK.TRANS64 P0, [R22+URZ+0x38860], R0 ;  /* 0x03886000160085a7 */ /* 0x000e64000800007f */
[----:B-1----:R-:W-:Y:S05]  /*2fe30*/  @!P0 BRA `(.L_x_6471) ;  /* 0xfffffffc00f08947 */ /* 0x002fea000383ffff */
[----:B------:R-:W-:Y:S05]  /*2fe40*/  BRA `(.L_x_6555) ;  /* 0xffffffb400f07947 */ /* 0x000fea000383ffff */
.L_x_6472:
        /* <DEDUP_REMOVED lines=8> */
.L_x_6557:
[----:B------:R-:W-:Y:S05]  /*2fed0*/  BSYNC B0 ;  /* 0x0000000000007941 */ /* 0x000fea0003800000 */
.L_x_6556:
        /* <DEDUP_REMOVED lines=15> */
.L_x_6558:
        /* <DEDUP_REMOVED lines=39> */
.L_x_6559:
[----:B------:R-:W-:Y:S02]  /*30240*/  IMAD.MOV.U32 R13, RZ, RZ, R4 ;  /* 0x000000ffff0d7224 */ /* 0x000fe400078e0004 */
[----:B------:R-:W-:-:S07]  /*30250*/  IMAD.MOV.U32 R3, RZ, RZ, R14 ;  /* 0x000000ffff037224 */ /* 0x000fce00078e000e */
[----:B------:R-:W-:Y:S05]  /*30260*/  WARPSYNC.COLLECTIVE R15, `(.L_x_6560) ;  /* 0x000000000f087348 */ /* 0x000fea0003c00000 */
[----:B------:R0:W1:Y:S02]  /*30270*/  SHFL.IDX P6, R14, R13, R12, R11 ;  /* 0x0000000c0d0e7389 */ /* 0x00006400000c000b */
[----:B01----:R-:W-:Y:S01]  /*30280*/  ENDCOLLECTIVE ;  /* 0x000000000000791b */ /* 0x003fe20003800000 */
.L_x_6560:
        /* <DEDUP_REMOVED lines=29> */
.L_x_6561:
[----:B------:R-:W-:Y:S02]  /*30460*/  IMAD.MOV.U32 R13, RZ, RZ, R4 ;  /* 0x000000ffff0d7224 */ /* 0x000fe400078e0004 */
[----:B------:R-:W-:-:S07]  /*30470*/  IMAD.MOV.U32 R7, RZ, RZ, R14 ;  /* 0x000000ffff077224 */ /* 0x000fce00078e000e */
[----:B------:R-:W-:Y:S05]  /*30480*/  WARPSYNC.COLLECTIVE R15, `(.L_x_6562) ;  /* 0x000000000f087348 */ /* 0x000fea0003c00000 */
[----:B------:R0:W1:Y:S02]  /*30490*/  SHFL.IDX P6, R14, R13, R12, R11 ;  /* 0x0000000c0d0e7389 */ /* 0x00006400000c000b */
[----:B01----:R-:W-:Y:S01]  /*304a0*/  ENDCOLLECTIVE ;  /* 0x000000000000791b */ /* 0x003fe20003800000 */
.L_x_6562:
        /* <DEDUP_REMOVED lines=29> */
.L_x_6563:
[----:B------:R-:W-:Y:S02]  /*30680*/  IMAD.MOV.U32 R13, RZ, RZ, R4 ;  /* 0x000000ffff0d7224 */ /* 0x000fe400078e0004 */
[----:B------:R-:W-:-:S07]  /*30690*/  IMAD.MOV.U32 R6, RZ, RZ, R14 ;  /* 0x000000ffff067224 */ /* 0x000fce00078e000e */
[----:B------:R-:W-:Y:S05]  /*306a0*/  WARPSYNC.COLLECTIVE R15, `(.L_x_6564) ;  /* 0x000000000f087348 */ /* 0x000fea0003c00000 */
[----:B------:R0:W1:Y:S02]  /*306b0*/  SHFL.IDX P6, R14, R13, R12, R11 ;  /* 0x0000000c0d0e7389 */ /* 0x00006400000c000b */
[----:B01----:R-:W-:Y:S01]  /*306c0*/  ENDCOLLECTIVE ;  /* 0x000000000000791b */ /* 0x003fe20003800000 */
.L_x_6564:
[----:B------:R-:W-:Y:S01]  /*306d0*/  IMAD.MOV.U32 R2, RZ, RZ, R14 ;  /* 0x000000ffff027224 */ /* 0x000fe200078e000e */
[----:B------:R-:W-:Y:S06]  /*306e0*/  BRA `(.L_x_6565) ;  /* 0xffffffb4007c7947 */ /* 0x000fec000383ffff */
.L_x_6479:
[----:B0-----:R0:W1:Y:S02]  /*306f0*/  SYNCS.PHASECHK.TRANS64.TRYWAIT P0, [R6+URZ+0x38840], R20 ;  /* 0x03884014060075a7 */ /* 0x001064000800017f */
[----:B-1----:R-:W-:Y:S05]  /*30700*/  @!P0 NANOSLEEP.SYNCS 0x989680 ;  /* 0x009896800000895d */ /* 0x002fea0003900000 */
[----:B------:R-:W1:Y:S02]  /*30710*/  @!P0 SYNCS.PHASECHK.TRANS64 P0, [R6+URZ+0x38840], R20 ;  /* 0x03884014060085a7 */ /* 0x000e64000800007f */
[----:B-1----:R-:W-:Y:S05]  /*30720*/  @!P0 BRA `(.L_x_6479) ;  /* 0xfffffffc00f08947 */ /* 0x002fea000383ffff */
[----:B------:R-:W-:Y:S05]  /*30730*/  BRA `(.L_x_6566) ;  /* 0xffffffbc00087947 */ /* 0x000fea000383ffff */
.L_x_6480:
        /* <DEDUP_REMOVED lines=8> */
.L_x_6568:
[----:B------:R-:W-:Y:S05]  /*307c0*/  BSYNC B1 ;  /* 0x0000000000017941 */ /* 0x000fea0003800000 */
.L_x_6567:
        /* <DEDUP_REMOVED lines=9> */
.L_x_6569:
[----:B------:R-:W-:Y:S02]  /*30860*/  IMAD.MOV.U32 R13, RZ, RZ, R25 ;  /* 0x000000ffff0d7224 */ /* 0x000fe400078e0019 */
[----:B------:R-:W-:Y:S02]  /*30870*/  IMAD.MOV.U32 R12, RZ, RZ, 0x1 ;  /* 0x00000001ff0c7424 */ /* 0x000fe400078e00ff */
[----:B------:R-:W-:-:S07]  /*30880*/  IMAD.MOV.U32 R2, RZ, RZ, R14 ;  /* 0x000000ffff027224 */ /* 0x000fce00078e000e */
[----:B------:R-:W-:Y:S05]  /*30890*/  WARPSYNC.COLLECTIVE R15, `(.L_x_6570) ;  /* 0x000000000f087348 */ /* 0x000fea0003c00000 */
[----:B------:R0:W1:Y:S02]  /*308a0*/  SHFL.IDX P6, R14, R13, R12, R11 ;  /* 0x0000000c0d0e7389 */ /* 0x00006400000c000b */
[----:B01----:R-:W-:Y:S01]  /*308b0*/  ENDCOLLECTIVE ;  /* 0x000000000000791b */ /* 0x003fe20003800000 */
.L_x_6570:
        /* <DEDUP_REMOVED lines=11> */
.L_x_6571:
[----:B------:R-:W-:Y:S02]  /*30970*/  IMAD.MOV.U32 R13, RZ, RZ, R25 ;  /* 0x000000ffff0d7224 */ /* 0x000fe400078e0019 */
[----:B------:R-:W-:Y:S02]  /*30980*/  IMAD.MOV.U32 R12, RZ, RZ, 0x2 ;  /* 0x00000002ff0c7424 */ /* 0x000fe400078e00ff */
[----:B------:R-:W-:-:S07]  /*30990*/  IMAD.MOV.U32 R2, RZ, RZ, R14 ;  /* 0x000000ffff027224 */ /* 0x000fce00078e000e */
[----:B------:R-:W-:Y:S05]  /*309a0*/  WARPSYNC.COLLECTIVE R15, `(.L_x_6572) ;  /* 0x000000000f087348 */ /* 0x000fea0003c00000 */
[----:B------:R0:W1:Y:S02]  /*309b0*/  SHFL.IDX P6, R14, R13, R12, R11 ;  /* 0x0000000c0d0e7389 */ /* 0x00006400000c000b */
[----:B01----:R-:W-:Y:S01]  /*309c0*/  ENDCOLLECTIVE ;  /* 0x000000000000791b */ /* 0x003fe20003800000 */
.L_x_6572:
        /* <DEDUP_REMOVED lines=11> */
.L_x_6573:
[----:B------:R-:W-:Y:S02]  /*30a80*/  IMAD.MOV.U32 R13, RZ, RZ, R25 ;  /* 0x000000ffff0d7224 */ /* 0x000fe400078e0019 */
[----:B------:R-:W-:Y:S02]  /*30a90*/  IMAD.MOV.U32 R12, RZ, RZ, 0x3 ;  /* 0x00000003ff0c7424 */ /* 0x000fe400078e00ff */
[----:B------:R-:W-:-:S07]  /*30aa0*/  IMAD.MOV.U32 R2, RZ, RZ, R14 ;  /* 0x000000ffff027224 */ /* 0x000fce00078e000e */
[----:B------:R-:W-:Y:S05]  /*30ab0*/  WARPSYNC.COLLECTIVE R15, `(.L_x_6574) ;  /* 0x000000000f087348 */ /* 0x000fea0003c00000 */
[----:B------:R0:W1:Y:S02]  /*30ac0*/  SHFL.IDX P6, R14, R13, R12, R11 ;  /* 0x0000000c0d0e7389 */ /* 0x00006400000c000b */
[----:B01----:R-:W-:Y:S01]  /*30ad0*/  ENDCOLLECTIVE ;  /* 0x000000000000791b */ /* 0x003fe20003800000 */
.L_x_6574:
        /* <DEDUP_REMOVED lines=11> */
.L_x_6575:
[----:B------:R-:W-:Y:S01]  /*30b90*/  IMAD.MOV.U32 R2, RZ, RZ, R14 ;  /* 0x000000ffff027224 */ /* 0x000fe200078e000e */
[----:B------:R-:W-:Y:S06]  /*30ba0*/  BRA `(.L_x_6576) ;  /* 0xffffffb800907947 */ /* 0x000fec000383ffff */
.L_x_6485:
[----:B----4-:R4:W0:Y:S02]  /*30bb0*/  SYNCS.PHASECHK.TRANS64.TRYWAIT P0, [R6+URZ+0x38860], R20 ;  /* 0x03886014060075a7 */ /* 0x010824000800017f */
[----:B0-----:R-:W-:Y:S05]  /*30bc0*/  @!P0 NANOSLEEP.SYNCS 0x989680 ;  /* 0x009896800000895d */ /* 0x001fea0003900000 */
[----:B------:R-:W0:Y:S02]  /*30bd0*/  @!P0 SYNCS.PHASECHK.TRANS64 P0, [R6+URZ+0x38860], R20 ;  /* 0x03886014060085a7 */ /* 0x000e24000800007f */
[----:B0-----:R-:W-:Y:S05]  /*30be0*/  @!P0 BRA `(.L_x_6485) ;  /* 0xfffffffc00f08947 */ /* 0x001fea000383ffff */
[----:B------:R-:W-:Y:S05]  /*30bf0*/  BRA `(.L_x_6577) ;  /* 0xffffffb800dc7947 */ /* 0x000fea000383ffff */
.L_x_6486:
[----:B------:R-:W-:Y:S01]  /*30c00*/  BSSY B1, `(.L_x_6578) ;  /* 0x0000008000017945 */ /* 0x000fe20003800000 */
[----:B------:R-:W-:Y:S02]  /*30c10*/  IMAD.MOV.U32 R13, RZ, RZ, R10 ;  /* 0x000000ffff0d7224 */ /* 0x000fe400078e000a */
[----:B------:R-:W-:Y:S02]  /*30c20*/  IMAD.MOV.U32 R12, RZ, RZ, RZ ;  /* 0x000000ffff0c7224 */ /* 0x000fe400078e00ff */
[----:B------:R-:W-:Y:S02]  /*30c30*/  IMAD.MOV.U32 R11, RZ, RZ, 0x181f ;  /* 0x0000181fff0b7424 */ /* 0x000fe400078e00ff */
[----:B------:R-:W-:-:S07]  /*30c40*/  IMAD.MOV.U32 R15, RZ, RZ, -0x1 ;  /* 0xffffffffff0f7424 */ /* 0x000fce00078e00ff */
[----:B0--34-:R-:W-:Y:S05]  /*30c50*/  WARPSYNC.COLLECTIVE R15, `(.L_x_6579) ;  /* 0x000000000f087348 */ /* 0x019fea0003c00000 */
[----:B------:R1:W2:Y:S02]  /*30c60*/  SHFL.IDX P6, R14, R13, R12, R11 ;  /* 0x0000000c0d0e7389 */ /* 0x0002a400000c000b */
[----:B01234-:R-:W-:Y:S01]  /*30c70*/  ENDCOLLECTIVE ;  /* 0x000000000000791b */ /* 0x01ffe20003800000 */
.L_x_6579:
[----:B------:R-:W-:Y:S05]  /*30c80*/  BSYNC B1 ;  /* 0x0000000000017941 */ /* 0x000fea0003800000 */
.L_x_6578:
        /* <DEDUP_REMOVED lines=13> */
.L_x_6580:
        /* <DEDUP_REMOVED lines=17> */
.L_x_6581:
        /* <DEDUP_REMOVED lines=16> */
.L_x_6582:
        /* <DEDUP_REMOVED lines=19> */
.L_x_6583:
        /* <DEDUP_REMOVED lines=14> */
.L_x_6584:
        /* <DEDUP_REMOVED lines=16> */
.L_x_6585:
        /* <DEDUP_REMOVED lines=14> */
.L_x_6586:
[----:B------:R-:W-:Y:S05]  /*31360*/  BRA `(.L_x_6587) ;  /* 0xffffffb800407947 */ /* 0x000fea000383ffff */
.L_x_6494:
[----:B------:R-:W-:Y:S01]  /*31370*/  BSSY B0, `(.L_x_6588) ;  /* 0x0000008000007945 */ /* 0x000fe20003800000 */
[----:B------:R-:W-:Y:S02]  /*31380*/  IMAD.MOV.U32 R13, RZ, RZ, R24 ;  /* 0x000000ffff0d7224 */ /* 0x000fe400078e0018 */
[----:B------:R-:W-:Y:S02]  /*31390*/  IMAD.MOV.U32 R12, RZ, RZ, RZ ;  /* 0x000000ffff0c7224 */ /* 0x000fe400078e00ff */
[----:B------:R-:W-:Y:S02]  /*313a0*/  IMAD.MOV.U32 R11, RZ, RZ, 0x1f ;  /* 0x0000001fff0b7424 */ /* 0x000fe400078e00ff */
[----:B------:R-:W-:-:S07]  /*313b0*/  IMAD.MOV.U32 R15, RZ, RZ, -0x1 ;  /* 0xffffffffff0f7424 */ /* 0x000fce00078e00ff */
[----:B-1-34-:R-:W-:Y:S05]  /*313c0*/  WARPSYNC.COLLECTIVE R15, `(.L_x_6589) ;  /* 0x000000000f087348 */ /* 0x01afea0003c00000 */
[----:B------:R0:W2:Y:S02]  /*313d0*/  SHFL.IDX P6, R14, R13, R12, R11 ;  /* 0x0000000c0d0e7389 */ /* 0x0000a400000c000b */
[----:B01234-:R-:W-:Y:S01]  /*313e0*/  ENDCOLLECTIVE ;  /* 0x000000000000791b */ /* 0x01ffe20003800000 */
.L_x_6589:
[----:B------:R-:W-:Y:S05]  /*313f0*/  BSYNC B0 ;  /* 0x0000000000007941 */ /* 0x000fea0003800000 */
.L_x_6588:
        /* <DEDUP_REMOVED lines=9> */
.L_x_6590:
        /* <DEDUP_REMOVED lines=23> */
.L_x_6591:
[----:B------:R-:W-:Y:S01]  /*31600*/  IMAD.MOV.U32 R12, RZ, RZ, 0x2 ;  /* 0x00000002ff0c7424 */ /* 0x000fe200078e00ff */
[----:B------:R-:W-:-:S05]  /*31610*/  SEL R4, R14, RZ, P1 ;  /* 0x000000ff0e047207 */ /* 0x000fca0000800000 */
[----:B------:R-:W-:-:S04]  /*31620*/  IMAD.IADD R4, R13, 0x1, R4 ;  /* 0x000000010d047824 */ /* 0x000fc800078e0204 */
[----:B------:R-:W-:-:S07]  /*31630*/  IMAD.MOV.U32 R13, RZ, RZ, R4 ;  /* 0x000000ffff0d7224 */ /* 0x000fce00078e0004 */
[----:B------:R-:W-:Y:S05]  /*31640*/  WARPSYNC.COLLECTIVE R15, `(.L_x_6592) ;  /* 0x000000000f087348 */ /* 0x000fea0003c00000 */
[----:B------:R0:W1:Y:S02]  /*31650*/  SHFL.UP P6, R14, R13, R12, R11 ;  /* 0x0400000c0d0e7389 */ /* 0x00006400000c000b */
[----:B01----:R-:W-:Y:S01]  /*31660*/  ENDCOLLECTIVE ;  /* 0x000000000000791b */ /* 0x003fe20003800000 */
.L_x_6592:
[----:B------:R-:W-:Y:S01]  /*31670*/  IMAD.MOV.U32 R12, RZ, RZ, 0x4 ;  /* 0x00000004ff0c7424 */ /* 0x000fe200078e00ff */
[----:B------:R-:W-:-:S05]  /*31680*/  SEL R3, R14, RZ, P2 ;  /* 0x000000ff0e037207 */ /* 0x000fca0001000000 */
[----:B------:R-:W-:-:S04]  /*31690*/  IMAD.IADD R2, R4, 0x1, R3 ;  /* 0x0000000104027824 */ /* 0x000fc800078e0203 */
[----:B------:R-:W-:-:S07]  /*316a0*/  IMAD.MOV.U32 R13, RZ, RZ, R2 ;  /* 0x000000ffff0d7224 */ /* 0x000fce00078e0002 */
[----:B------:R-:W-:Y:S05]  /*316b0*/  WARPSYNC.COLLECTIVE R15, `(.L_x_6593) ;  /* 0x000000000f087348 */ /* 0x000fea0003c00000 */
[----:B------:R0:W1:Y:S02]  /*316c0*/  SHFL.UP P6, R14, R13, R12, R11 ;  /* 0x0400000c0d0e7389 */ /* 0x00006400000c000b */
[----:B01----:R-:W-:Y:S01]  /*316d0*/  ENDCOLLECTIVE ;  /* 0x000000000000791b */ /* 0x003fe20003800000 */
.L_x_6593:
[----:B------:R-:W-:Y:S01]  /*316e0*/  IMAD.MOV.U32 R12, RZ, RZ, 0x8 ;  /* 0x00000008ff0c7424 */ /* 0x000fe200078e00ff */
[----:B------:R-:W-:-:S05]  /*316f0*/  SEL R3, R14, RZ, P3 ;  /* 0x000000ff0e037207 */ /* 0x000fca0001800000 */
[----:B------:R-:W-:-:S04]  /*31700*/  IMAD.IADD R3, R2, 0x1, R3 ;  /* 0x0000000102037824 */ /* 0x000fc800078e0203 */
[----:B------:R-:W-:-:S07]  /*31710*/  IMAD.MOV.U32 R13, RZ, RZ, R3 ;  /* 0x000000ffff0d7224 */ /* 0x000fce00078e0003 */
[----:B------:R-:W-:Y:S05]  /*31720*/  WARPSYNC.COLLECTIVE R15, `(.L_x_6594) ;  /* 0x000000000f087348 */ /* 0x000fea0003c00000 */
[----:B------:R0:W1:Y:S02]  /*31730*/  SHFL.UP P6, R14, R13, R12, R11 ;  /* 0x0400000c0d0e7389 */ /* 0x00006400000c000b */
[----:B01----:R-:W-:Y:S01]  /*31740*/  ENDCOLLECTIVE ;  /* 0x000000000000791b */ /* 0x003fe20003800000 */
.L_x_6594:
[----:B------:R-:W-:Y:S01]  /*31750*/  IMAD.MOV.U32 R12, RZ, RZ, 0x10 ;  /* 0x00000010ff0c7424 */ /* 0x000fe200078e00ff */
[----:B------:R-:W-:-:S05]  /*31760*/  SEL R4, R14, RZ, P4 ;  /* 0x000000ff0e047207 */ /* 0x000fca0002000000 */
[----:B------:R-:W-:-:S04]  /*31770*/  IMAD.IADD R4, R3, 0x1, R4 ;  /* 0x0000000103047824 */ /* 0x000fc800078e0204 */
[----:B------:R-:W-:-:S07]  /*31780*/  IMAD.MOV.U32 R13, RZ, RZ, R4 ;  /* 0x000000ffff0d7224 */ /* 0x000fce00078e0004 */
[----:B------:R-:W-:Y:S05]  /*31790*/  WARPSYNC.COLLECTIVE R15, `(.L_x_6595) ;  /* 0x000000000f087348 */ /* 0x000fea0003c00000 */
[----:B------:R0:W1:Y:S02]  /*317a0*/  SHFL.UP P6, R14, R13, R12, R11 ;  /* 0x0400000c0d0e7389 */ /* 0x00006400000c000b */
[----:B01----:R-:W-:Y:S01]  /*317b0*/  ENDCOLLECTIVE ;  /* 0x000000000000791b */ /* 0x003fe20003800000 */
.L_x_6595:
        /* <DEDUP_REMOVED lines=8> */
.L_x_6596:
[----:B------:R-:W-:Y:S05]  /*31840*/  BRA `(.L_x_6597) ;  /* 0xffffffb800d87947 */ /* 0x000fea000383ffff */
.L_x_6497:
[----:B------:R-:W-:Y:S01]  /*31850*/  BSSY B0, `(.L_x_6598) ;  /* 0x0000007000007945 */ /* 0x000fe20003800000 */
[----:B------:R-:W-:Y:S02]  /*31860*/  IMAD.MOV.U32 R12, RZ, RZ, 0x1 ;  /* 0x00000001ff0c7424 */ /* 0x000fe400078e00ff */
[----:B------:R-:W-:Y:S02]  /*31870*/  IMAD.MOV.U32 R11, RZ, RZ, RZ ;  /* 0x000000ffff0b7224 */ /* 0x000fe400078e00ff */
[----:B------:R-:W-:-:S07]  /*31880*/  IMAD.MOV.U32 R15, RZ, RZ, -0x1 ;  /* 0xffffffffff0f7424 */ /* 0x000fce00078e00ff */
[----:B------:R-:W-:Y:S05]  /*31890*/  WARPSYNC.COLLECTIVE R15, `(.L_x_6599) ;  /* 0x000000000f087348 */ /* 0x000fea0003c00000 */
[----:B------:R0:W1:Y:S02]  /*318a0*/  SHFL.UP P6, R14, R13, R12, R11 ;  /* 0x0400000c0d0e7389 */ /* 0x00006400000c000b */
[----:B01----:R-:W-:Y:S01]  /*318b0*/  ENDCOLLECTIVE ;  /* 0x000000000000791b */ /* 0x003fe20003800000 */
.L_x_6599:
[----:B------:R-:W-:Y:S05]  /*318c0*/  BSYNC B0 ;  /* 0x0000000000007941 */ /* 0x000fea0003800000 */
.L_x_6598:
        /* <DEDUP_REMOVED lines=8> */
.L_x_6600:
[----:B------:R-:W-:Y:S01]  /*31950*/  IMAD.MOV.U32 R12, RZ, RZ, 0x4 ;  /* 0x00000004ff0c7424 */ /* 0x000fe200078e00ff */
[----:B------:R-:W-:-:S05]  /*31960*/  SEL R2, R14, RZ, P2 ;  /* 0x000000ff0e027207 */ /* 0x000fca0001000000 */
[----:B------:R-:W-:-:S04]  /*31970*/  IMAD.IADD R2, R13, 0x1, R2 ;  /* 0x000000010d027824 */ /* 0x000fc800078e0202 */
[----:B------:R-:W-:-:S07]  /*31980*/  IMAD.MOV.U32 R13, RZ, RZ, R2 ;  /* 0x000000ffff0d7224 */ /* 0x000fce00078e0002 */
[----:B------:R-:W-:Y:S05]  /*31990*/  WARPSYNC.COLLECTIVE R15, `(.L_x_6601) ;  /* 0x000000000f087348 */ /* 0x000fea0003c00000 */
[----:B------:R0:W1:Y:S02]  /*319a0*/  SHFL.UP P6, R14, R13, R12, R11 ;  /* 0x0400000c0d0e7389 */ /* 0x00006400000c000b */
[----:B01----:R-:W-:Y:S01]  /*319b0*/  ENDCOLLECTIVE ;  /* 0x000000000000791b */ /* 0x003fe20003800000 */
.L_x_6601:
[----:B------:R-:W-:Y:S01]  /*319c0*/  IMAD.MOV.U32 R12, RZ, RZ, 0x8 ;  /* 0x00000008ff0c7424 */ /* 0x000fe200078e00ff */
[----:B------:R-:W-:-:S05]  /*319d0*/  SEL R3, R14, RZ, P3 ;  /* 0x000000ff0e037207 */ /* 0x000fca0001800000 */
[----:B------:R-:W-:-:S04]  /*319e0*/  IMAD.IADD R3, R2, 0x1, R3 ;  /* 0x0000000102037824 */ /* 0x000fc800078e0203 */
[----:B------:R-:W-:-:S07]  /*319f0*/  IMAD.MOV.U32 R13, RZ, RZ, R3 ;  /* 0x000000ffff0d7224 */ /* 0x000fce00078e0003 */
[----:B------:R-:W-:Y:S05]  /*31a00*/  WARPSYNC.COLLECTIVE R15, `(.L_x_6602) ;  /* 0x000000000f087348 */ /* 0x000fea0003c00000 */
[----:B------:R0:W1:Y:S02]  /*31a10*/  SHFL.UP P6, R14, R13, R12, R11 ;  /* 0x0400000c0d0e7389 */ /* 0x00006400000c000b */
[----:B01----:R-:W-:Y:S01]  /*31a20*/  ENDCOLLECTIVE ;  /* 0x000000000000791b */ /* 0x003fe20003800000 */
.L_x_6602:
[----:B------:R-:W-:Y:S01]  /*31a30*/  IMAD.MOV.U32 R12, RZ, RZ, 0x10 ;  /* 0x00000010ff0c7424 */ /* 0x000fe200078e00ff */
[----:B------:R-:W-:-:S05]  /*31a40*/  SEL R4, R14, RZ, P4 ;  /* 0x000000ff0e047207 */ /* 0x000fca0002000000 */
[----:B------:R-:W-:-:S04]  /*31a50*/  IMAD.IADD R4, R3, 0x1, R4 ;  /* 0x0000000103047824 */ /* 0x000fc800078e0204 */
[----:B------:R-:W-:-:S07]  /*31a60*/  IMAD.MOV.U32 R13, RZ, RZ, R4 ;  /* 0x000000ffff0d7224 */ /* 0x000fce00078e0004 */
[----:B------:R-:W-:Y:S05]  /*31a70*/  WARPSYNC.COLLECTIVE R15, `(.L_x_6603) ;  /* 0x000000000f087348 */ /* 0x000fea0003c00000 */
[----:B------:R0:W1:Y:S02]  /*31a80*/  SHFL.UP P6, R14, R13, R12, R11 ;  /* 0x0400000c0d0e7389 */ /* 0x00006400000c000b */
[----:B01----:R-:W-:Y:S01]  /*31a90*/  ENDCOLLECTIVE ;  /* 0x000000000000791b */ /* 0x003fe20003800000 */
.L_x_6603:
        /* <DEDUP_REMOVED lines=8> */
.L_x_6604:
[----:B------:R-:W-:Y:S05]  /*31b20*/  BRA `(.L_x_6605) ;  /* 0xffffffb800c47947 */ /* 0x000fea000383ffff */
.L_x_6499:
[----:B------:R-:W-:Y:S01]  /*31b30*/  BSSY B0, `(.L_x_6606) ;  /* 0x0000006000007945 */ /* 0x000fe20003800000 */
[----:B------:R-:W-:Y:S01]  /*31b40*/  PLOP3.LUT P6, PT, P6, PT, PT, 0x8, 0x0 ;  /* 0x000000000000781c */ /* 0x000fe200037ce170 */
[----:B------:R-:W-:-:S12]  /*31b50*/  IMAD.MOV.U32 R15, RZ, RZ, -0x1 ;  /* 0xffffffffff0f7424 */ /* 0x000fd800078e00ff */
[----:B0-----:R-:W-:Y:S05]  /*31b60*/  WARPSYNC.COLLECTIVE R15, `(.L_x_6607) ;  /* 0x000000000f087348 */ /* 0x001fea0003c00000 */
[----:B------:R-:W-:Y:S01]  /*31b70*/  VOTE.ANY R14, PT, P6 ;  /* 0x00000000000e7806 */ /* 0x000fe200030e0100 */
[----:B0-----:R-:W-:Y:S06]  /*31b80*/  ENDCOLLECTIVE ;  /* 0x000000000000791b */ /* 0x001fec0003800000 */
.L_x_6607:
[----:B------:R-:W-:Y:S05]  /*31b90*/  BSYNC B0 ;  /* 0x0000000000007941 */ /* 0x000fea0003800000 */
.L_x_6606:
        /* <DEDUP_REMOVED lines=8> */
.L_x_6608:
[----:B------:R-:W-:Y:S02]  /*31c20*/  IMAD.IADD R27, R12, 0x1, R27 ;  /* 0x000000010c1b7824 */ /* 0x000fe400078e021b */
[----:B------:R-:W-:Y:S02]  /*31c30*/  IMAD.MOV.U32 R13, RZ, RZ, R5 ;  /* 0x000000ffff0d7224 */ /* 0x000fe400078e0005 */
[----:B------:R-:W-:-:S07]  /*31c40*/  IMAD.MOV.U32 R25, RZ, RZ, R14 ;  /* 0x000000ffff197224 */ /* 0x000fce00078e000e */
[----:B------:R-:W-:Y:S05]  /*31c50*/  WARPSYNC.COLLECTIVE R15, `(.L_x_6609) ;  /* 0x000000000f087348 */ /* 0x000fea0003c00000 */
[----:B------:R0:W1:Y:S02]  /*31c60*/  SHFL.IDX P6, R14, R13, R12, R11 ;  /* 0x0000000c0d0e7389 */ /* 0x00006400000c000b */
[----:B01----:R-:W-:Y:S01]  /*31c70*/  ENDCOLLECTIVE ;  /* 0x000000000000791b */ /* 0x003fe20003800000 */
.L_x_6609:
[----:B------:R-:W-:Y:S01]  /*31c80*/  IMAD.MOV.U32 R5, RZ, RZ, R14 ;  /* 0x000000ffff057224 */ /* 0x000fe200078e000e */
[----:B------:R-:W-:Y:S06]  /*31c90*/  BRA `(.L_x_6610) ;  /* 0xffffffb800a87947 */ /* 0x000fec000383ffff */
.L_x_6501:
[----:B------:R-:W-:Y:S01]  /*31ca0*/  BSSY B0, `(.L_x_6611) ;  /* 0x0000007000007945 */ /* 0x000fe20003800000 */
[----:B------:R-:W-:Y:S02]  /*31cb0*/  IMAD.MOV.U32 R13, RZ, RZ, R3 ;  /* 0x000000ffff0d7224 */ /* 0x000fe400078e0003 */
[----:B------:R-:W-:Y:S02]  /*31cc0*/  IMAD.MOV.U32 R11, RZ, RZ, 0x1f ;  /* 0x0000001fff0b7424 */ /* 0x000fe400078e00ff */
[----:B------:R-:W-:-:S07]  /*31cd0*/  IMAD.MOV.U32 R15, RZ, RZ, -0x1 ;  /* 0xffffffffff0f7424 */ /* 0x000fce00078e00ff */
[----:B0-23--:R-:W-:Y:S05]  /*31ce0*/  WARPSYNC.COLLECTIVE R15, `(.L_x_6612) ;  /* 0x000000000f087348 */ /* 0x00dfea0003c00000 */
[----:B------:R1:W4:Y:S02]  /*31cf0*/  SHFL.IDX P6, R14, R13, R12, R11 ;  /* 0x0000000c0d0e7389 */ /* 0x00032400000c000b */
[----:B01234-:R-:W-:Y:S01]  /*31d00*/  ENDCOLLECTIVE ;  /* 0x000000000000791b */ /* 0x01ffe20003800000 */
.L_x_6612:
[----:B------:R-:W-:Y:S05]  /*31d10*/  BSYNC B0 ;  /* 0x0000000000007941 */ /* 0x000fea0003800000 */
.L_x_6611:
[----:B------:R-:W-:Y:S01]  /*31d20*/  IMAD.MOV.U32 R24, RZ, RZ, R14 ;  /* 0x000000ffff187224 */ /* 0x000fe200078e000e */
[----:B------:R-:W-:Y:S06]  /*31d30*/  BRA `(.L_x_6500) ;  /* 0xffffffb800987947 */ /* 0x000fec000383ffff */
.L_x_6507:
[----:B0-----:R0:W1:Y:S02]  /*31d40*/  SYNCS.PHASECHK.TRANS64.TRYWAIT P0, [R5+URZ+0x38820], R0 ;  /* 0x03882000050075a7 */ /* 0x001064000800017f */
[----:B-1----:R-:W-:Y:S05]  /*31d50*/  @!P0 NANOSLEEP.SYNCS 0x989680 ;  /* 0x009896800000895d */ /* 0x002fea0003900000 */
[----:B------:R-:W1:Y:S02]  /*31d60*/  @!P0 SYNCS.PHASECHK.TRANS64 P0, [R5+URZ+0x38820], R0 ;  /* 0x03882000050085a7 */ /* 0x000e64000800007f */
[----:B-1----:R-:W-:Y:S05]  /*31d70*/  @!P0 BRA `(.L_x_6507) ;  /* 0xfffffffc00f08947 */ /* 0x002fea000383ffff */
[----:B------:R-:W-:Y:S05]  /*31d80*/  BRA `(.L_x_6613) ;  /* 0xffffffc000f07947 */ /* 0x000fea000383ffff */
.L_x_6508:
        /* <DEDUP_REMOVED lines=11> */
.L_x_6615:
[----:B------:R-:W-:Y:S05]  /*31e40*/  BSYNC B0 ;  /* 0x0000000000007941 */ /* 0x000fea0003800000 */
.L_x_6614:
[----:B------:R-:W-:Y:S05]  /*31e50*/  BRA `(.L_x_6616) ;  /* 0xffffffc000d87947 */ /* 0x000fea000383ffff */
.L_x_6511:
[----:B------:R-:W-:Y:S01]  /*31e60*/  BSSY B1, `(.L_x_6617) ;  /* 0x0000006000017945 */ /* 0x000fe20003800000 */
[----:B------:R-:W-:-:S07]  /*31e70*/  IMAD.MOV.U32 R15, RZ, RZ, -0x1 ;  /* 0xffffffffff0f7424 */ /* 0x000fce00078e00ff */
[----:B0-234-:R-:W-:Y:S05]  /*31e80*/  WARPSYNC.COLLECTIVE R15, `(.L_x_6618) ;  /* 0x000000000f0c7348 */ /* 0x01dfea0003c00000 */
[----:B------:R-:W-:Y:S02]  /*31e90*/  ELECT P6, UR62, PT ;  /* 0x00000000003e782f */ /* 0x000fe400038c0000 */
[----:B------:R-:W-:Y:S01]  /*31ea0*/  MOV R14, UR62 ;  /* 0x0000003e000e7c02 */ /* 0x000fe20008000f00 */
[----:B0-234-:R-:W-:Y:S10]  /*31eb0*/  ENDCOLLECTIVE ;  /* 0x000000000000791b */ /* 0x01dff40003800000 */
.L_x_6618:
[----:B------:R-:W-:Y:S05]  /*31ec0*/  BSYNC B1 ;  /* 0x0000000000017941 */ /* 0x000fea0003800000 */
.L_x_6617:
[----:B------:R-:W-:Y:S05]  /*31ed0*/  BRA `(.L_x_6619) ;  /* 0xffffffc000d07947 */ /* 0x000fea000383ffff */
.L_x_6513:
[----:B0-----:R0:W1:Y:S02]  /*31ee0*/  SYNCS.PHASECHK.TRANS64.TRYWAIT P1, [R3+URZ+0x38840], R2 ;  /* 0x03884002030075a7 */ /* 0x001064000802017f */
[----:B-1----:R-:W-:Y:S05]  /*31ef0*/  @!P1 NANOSLEEP.SYNCS 0x989680 ;  /* 0x009896800000995d */ /* 0x002fea0003900000 */
[----:B------:R-:W1:Y:S02]  /*31f00*/  @!P1 SYNCS.PHASECHK.TRANS64 P1, [R3+URZ+0x38840], R2 ;  /* 0x03884002030095a7 */ /* 0x000e64000802007f */
[----:B-1----:R-:W-:Y:S05]  /*31f10*/  @!P1 BRA `(.L_x_6513) ;  /* 0xfffffffc00f09947 */ /* 0x002fea000383ffff */
[----:B------:R-:W-:Y:S05]  /*31f20*/  BRA `(.L_x_6620) ;  /* 0xffffffc000f87947 */ /* 0x000fea000383ffff */
.L_x_6515:
[----:B-1----:R1:W0:Y:S02]  /*31f30*/  SYNCS.PHASECHK.TRANS64.TRYWAIT P1, [R5+URZ+0x38840], R0 ;  /* 0x03884000050075a7 */ /* 0x002224000802017f */
[----:B0-----:R-:W-:Y:S05]  /*31f40*/  @!P1 NANOSLEEP.SYNCS 0x989680 ;  /* 0x009896800000995d */ /* 0x001fea0003900000 */
[----:B------:R-:W0:Y:S02]  /*31f50*/  @!P1 SYNCS.PHASECHK.TRANS64 P1, [R5+URZ+0x38840], R0 ;  /* 0x03884000050095a7 */ /* 0x000e24000802007f */
[----:B0-----:R-:W-:Y:S05]  /*31f60*/  @!P1 BRA `(.L_x_6515) ;  /* 0xfffffffc00f09947 */ /* 0x001fea000383ffff */
[----:B------:R-:W-:Y:S05]  /*31f70*/  BRA `(.L_x_6621) ;  /* 0xffffffc400047947 */ /* 0x000fea000383ffff */
.L_x_6517:
[----:B------:R0:W0:Y:S02]  /*31f80*/  SYNCS.PHASECHK.TRANS64.TRYWAIT P1, [R3+URZ+0x38860], R2 ;  /* 0x03886002030075a7 */ /* 0x000024000802017f */
[----:B0-----:R-:W-:Y:S05]  /*31f90*/  @!P1 NANOSLEEP.SYNCS 0x989680 ;  /* 0x009896800000995d */ /* 0x001fea0003900000 */
[----:B------:R-:W0:Y:S02]  /*31fa0*/  @!P1 SYNCS.PHASECHK.TRANS64 P1, [R3+URZ+0x38860], R2 ;  /* 0x03886002030095a7 */ /* 0x000e24000802007f */
[----:B0-----:R-:W-:Y:S05]  /*31fb0*/  @!P1 BRA `(.L_x_6517) ;  /* 0xfffffffc00f09947 */ /* 0x001fea000383ffff */
[----:B------:R-:W-:Y:S05]  /*31fc0*/  BRA `(.L_x_6622) ;  /* 0xffffffc400007947 */ /* 0x000fea000383ffff */
        .type           $_ZN7cutlass13device_kernelIN5flash11enable_sm90INS1_16FlashAttnFwdSm90INS1_25CollectiveMainloopFwdSm90ILi2EN4cute5tupleIJNS5_1CILi1EEES8_S8_EEENS6_IJNS7_ILi64EEESA_SA_EEELi512ENS_10bfloat16_tEfNS_4arch4Sm90ELb0ELb1ELb0ELb1ELb1ELb0ELb1ELb0ELb0ELb1ELb1ELb0EEENS1_21CollectiveEpilogueFwdINS6_IJSA_NS7_ILi512EEESA_EEES9_SC_SE_Li256ELb1ELb1ELb1ELb0EEENS1_36VarlenDynamicPersistentTileSchedulerILi64ELi64ELi256ELi128ELb1ELb1ELb1ELb1ELb0ELb1EEEEEEEEEvNT_6ParamsE$_ZZN5flash25CollectiveMainloopFwdSm90ILi2EN4cute5tupleIJNS1_1CILi1EEES4_S4_EEENS2_IJNS3_ILi64EEES6_S6_EEELi512EN7cutlass10bfloat16_tEfNS8_4arch4Sm90ELb0ELb1ELb0ELb1ELb1ELb0ELb1ELb0ELb0ELb1ELb1ELb0EE3mmaINS_16FlashAttnFwdSm90ISC_NS_21CollectiveEpilogueFwdINS2_IJS6_NS3_ILi512EEES6_EEES5_S9_SB_Li256ELb1ELb1ELb1ELb0EEENS_36VarlenDynamicPersistentTileSchedulerILi64ELi64ELi256ELi128ELb1ELb1ELb1ELb1ELb0ELb1EEEE13SharedStorageENS1_6TensorINS1_11ArrayEngineIfLm128EEENS1_6LayoutINS2_IJNS2_IJNS3_ILi2EEESR_NS3_ILi32EEEEEES4_S4_EEENS2_IJNS2_IJS4_SR_NS3_ILi4EEEEEENS3_ILi0EEESX_EEEEEEENS_7SoftmaxILi2ELi0EEEEEbRKNSC_6ParamsENS8_13PipelineAsyncILi2EEES17_RNS8_13PipelineStateILj2EEERT0_RT1_iRiRKNS_16SeqlenInfoQKNewKILb1ELb0EEENS2_IJiiiiEEERT_ENKUliT_T0_T1_E_clIZSD_ISM_S10_S12_EbS15_S17_S17_S1A_S1C_S1E_iS1F_S1J_S1K_S1M_EUlRS1N_iE1_NS3_ILb0EEENS3_ILb1EEEEEDaiS1N_S1O_S1P_,@function
        .size           $_ZN7cutlass13device_kernelIN5flash11enable_sm90INS1_16FlashAttnFwdSm90INS1_25CollectiveMainloopFwdSm90ILi2EN4cute5tupleIJNS5_1CILi1EEES8_S8_EEENS6_IJNS7_ILi64EEESA_SA_EEELi512ENS_10bfloat16_tEfNS_4arch4Sm90ELb0ELb1ELb0ELb1ELb1ELb0ELb1ELb0ELb0ELb1ELb1ELb0EEENS1_21CollectiveEpilogueFwdINS6_IJSA_NS7_ILi512EEESA_EEES9_SC_SE_Li256ELb1ELb1ELb1ELb0EEENS1_36VarlenDynamicPersistentTileSchedulerILi64ELi64ELi256ELi128ELb1ELb1ELb1ELb1ELb0ELb1EEEEEEEEEvNT_6ParamsE$_ZZN5flash25CollectiveMainloopFwdSm90ILi2EN4cute5tupleIJNS1_1CILi1EEES4_S4_EEENS2_IJNS3_ILi64EEES6_S6_EEELi512EN7cutlass10bfloat16_tEfNS8_4arch4Sm90ELb0ELb1ELb0ELb1ELb1ELb0ELb1ELb0ELb0ELb1ELb1ELb0EE3mmaINS_16FlashAttnFwdSm90ISC_NS_21CollectiveEpilogueFwdINS2_IJS6_NS3_ILi512EEES6_EEES5_S9_SB_Li256ELb1ELb1ELb1ELb0EEENS_36VarlenDynamicPersistentTileSchedulerILi64ELi64ELi256ELi128ELb1ELb1ELb1ELb1ELb0ELb1EEEE13SharedStorageENS1_6TensorINS1_11ArrayEngineIfLm128EEENS1_6LayoutINS2_IJNS2_IJNS3_ILi2EEESR_NS3_ILi32EEEEEES4_S4_EEENS2_IJNS2_IJS4_SR_NS3_ILi4EEEEEENS3_ILi0EEESX_EEEEEEENS_7SoftmaxILi2ELi0EEEEEbRKNSC_6ParamsENS8_13PipelineAsyncILi2EEES17_RNS8_13PipelineStateILj2EEERT0_RT1_iRiRKNS_16SeqlenInfoQKNewKILb1ELb0EEENS2_IJiiiiEEERT_ENKUliT_T0_T1_E_clIZSD_ISM_S10_S12_EbS15_S17_S17_S1A_S1C_S1E_iS1F_S1J_S1K_S1M_EUlRS1N_iE1_NS3_ILb0EEENS3_ILb1EEEEEDaiS1N_S1O_S1P_,(.L_x_15651 - $_ZN7cutlass13device_kernelIN5flash11enable_sm90INS1_16FlashAttnFwdSm90INS1_25CollectiveMainloopFwdSm90ILi2EN4cute5tupleIJNS5_1CILi1EEES8_S8_EEENS6_IJNS7_ILi64EEESA_SA_EEELi512ENS_10bfloat16_tEfNS_4arch4Sm90ELb0ELb1ELb0ELb1ELb1ELb0ELb1ELb0ELb0ELb1ELb1ELb0EEENS1_21CollectiveEpilogueFwdINS6_IJSA_NS7_ILi512EEESA_EEES9_SC_SE_Li256ELb1ELb1ELb1ELb0EEENS1_36VarlenDynamicPersistentTileSchedulerILi64ELi64ELi256ELi128ELb1ELb1ELb1ELb1ELb0ELb1EEEEEEEEEvNT_6ParamsE$_ZZN5flash25CollectiveMainloopFwdSm90ILi2EN4cute5tupleIJNS1_1CILi1EEES4_S4_EEENS2_IJNS3_ILi64EEES6_S6_EEELi512EN7cutlass10bfloat16_tEfNS8_4arch4Sm90ELb0ELb1ELb0ELb1ELb1ELb0ELb1ELb0ELb0ELb1ELb1ELb0EE3mmaINS_16FlashAttnFwdSm90ISC_NS_21CollectiveEpilogueFwdINS2_IJS6_NS3_ILi512EEES6_EEES5_S9_SB_Li256ELb1ELb1ELb1ELb0EEENS_36VarlenDynamicPersistentTileSchedulerILi64ELi64ELi256ELi128ELb1ELb1ELb1ELb1ELb0ELb1EEEE13SharedStorageENS1_6TensorINS1_11ArrayEngineIfLm128EEENS1_6LayoutINS2_IJNS2_IJNS3_ILi2EEESR_NS3_ILi32EEEEEES4_S4_EEENS2_IJNS2_IJS4_SR_NS3_ILi4EEEEEENS3_ILi0EEESX_EEEEEEENS_7SoftmaxILi2ELi0EEEEEbRKNSC_6ParamsENS8_13PipelineAsyncILi2EEES17_RNS8_13PipelineStateILj2EEERT0_RT1_iRiRKNS_16SeqlenInfoQKNewKILb1ELb0EEENS2_IJiiiiEEERT_ENKUliT_T0_T1_E_clIZSD_ISM_S10_S12_EbS15_S17_S17_S1A_S1C_S1E_iS1F_S1J_S1K_S1M_EUlRS1N_iE1_NS3_ILb0EEENS3_ILb1EEEEEDaiS1N_S1O_S1P_)
$_ZN7cutlass13device_kernelIN5flash11enable_sm90INS1_16FlashAttnFwdSm90INS1_25CollectiveMainloopFwdSm90ILi2EN4cute5tupleIJNS5_1CILi1EEES8_S8_EEENS6_IJNS7_ILi64EEESA_SA_EEELi512ENS_10bfloat16_tEfNS_4arch4Sm90ELb0ELb1ELb0ELb1ELb1ELb0ELb1ELb0ELb0ELb1ELb1ELb0EEENS1_21CollectiveEpilogueFwdINS6_IJSA_NS7_ILi512EEESA_EEES9_SC_SE_Li256ELb1ELb1ELb1ELb0EEENS1_36VarlenDynamicPersistentTileSchedulerILi64ELi64ELi256ELi128ELb1ELb1ELb1ELb1ELb0ELb1EEEEEEEEEvNT_6ParamsE$_ZZN5flash25CollectiveMainloopFwdSm90ILi2EN4cute5tupleIJNS1_1CILi1EEES4_S4_EEENS2_IJNS3_ILi64EEES6_S6_EEELi512EN7cutlass10bfloat16_tEfNS8_4arch4Sm90ELb0ELb1ELb0ELb1ELb1ELb0ELb1ELb0ELb0ELb1ELb1ELb0EE3mmaINS_16FlashAttnFwdSm90ISC_NS_21CollectiveEpilogueFwdINS2_IJS6_NS3_ILi512EEES6_EEES5_S9_SB_Li256ELb1ELb1ELb1ELb0EEENS_36VarlenDynamicPersistentTileSchedulerILi64ELi64ELi256ELi128ELb1ELb1ELb1ELb1ELb0ELb1EEEE13SharedStorageENS1_6TensorINS1_11ArrayEngineIfLm128EEENS1_6LayoutINS2_IJNS2_IJNS3_ILi2EEESR_NS3_ILi32EEEEEES4_S4_EEENS2_IJNS2_IJS4_SR_NS3_ILi4EEEEEENS3_ILi0EEESX_EEEEEEENS_7SoftmaxILi2ELi0EEEEEbRKNSC_6ParamsENS8_13PipelineAsyncILi2EEES17_RNS8_13PipelineStateILj2EEERT0_RT1_iRiRKNS_16SeqlenInfoQKNewKILb1ELb0EEENS2_IJiiiiEEERT_ENKUliT_T0_T1_E_clIZSD_ISM_S10_S12_EbS15_S17_S17_S1A_S1C_S1E_iS1F_S1J_S1K_S1M_EUlRS1N_iE1_NS3_ILb0EEENS3_ILb1EEEEEDaiS1N_S1O_S1P_:
        /* <DEDUP_REMOVED lines=48> */
.L_x_6624:
[----:B------:R-:W-:Y:S05]  /*322d0*/  BSYNC B2 ;  /* 0x0000000000027941 */ /* 0x000fea0003800000 */
.L_x_6623:
        /* <DEDUP_REMOVED lines=17> */
.L_x_6626:
[----:B------:R-:W-:Y:S05]  /*323f0*/  BSYNC B2 ;  /* 0x0000000000027941 */ /* 0x000fea0003800000 */
.L_x_6625:
        /* <DEDUP_REMOVED lines=10> */
.L_x_6628:
[----:B------:R-:W-:Y:S05]  /*324a0*/  BSYNC B2 ;  /* 0x0000000000027941 */ /* 0x000fea0003800000 */
.L_x_6627:
        /* <DEDUP_REMOVED lines=15> */
[----:B----4-:R-:W-:Y:S04]  /*325a0*/  ST.E desc[UR4][R20.64], RZ ;  /* 0x000000ff14007985 */ /* 0x010fe8000c101904 */
[----:B------:R-:W3:Y:S01]  /*325b0*/  LD.E.64 R24, desc[UR6][R56.64] ;  /* 0x0000000638187980 */ /* 0x000ee2000c101b00 */
[----:B--2---:R-:W-:Y:S01]  /*325c0*/  IMAD R10, R9, 0x200, R10 ;  /* 0x00000200090a7824 */ /* 0x004fe200078e020a */
[----:B------:R-:W-:Y:S01]  /*325d0*/  R2UR UR7, R11 ;  /* 0x000000000b0772ca */ /* 0x000fe200000e0000 */
[----:B------:R-:W-:Y:S01]  /*325e0*/  IMAD.MOV.U32 R9, RZ, RZ, 0x1 ;  /* 0x00000001ff097424 */ /* 0x000fe200078e00ff */
[----:B------:R-:W-:Y:S02]  /*325f0*/  R2UR UR8, R4 ;  /* 0x00000000040872ca */ /* 0x000fe400000e0000 */
[----:B------:R-:W-:-:S02]  /*32600*/  R2UR UR6, R10 ;  /* 0x000000000a0672ca */ /* 0x000fc400000e0000 */
[C---:B------:R-:W-:Y:S02]  /*32610*/  R2UR UR9, R5.reuse ;  /* 0x00000000050972ca */ /* 0x040fe400000e0000 */
[----:B------:R-:W-:Y:S02]  /*32620*/  R2UR UR10, R4 ;  /* 0x00000000040a72ca */ /* 0x000fe400000e0000 */
[----:B------:R-:W-:Y:S02]  /*32630*/  R2UR UR11, R5 ;  /* 0x00000000050b72ca */ /* 0x000fe400000e0000 */
[----:B---3--:R-:W-:Y:S02]  /*32640*/  R2UR UR4, R24 ;  /* 0x00000000180472ca */ /* 0x008fe400000e0000 */
[----:B------:R-:W-:Y:S02]  /*32650*/  R2UR UR5, R25 ;  /* 0x00000000190572ca */ /* 0x000fe400000e0000 */
[----:B------:R-:W-:-:S11]  /*32660*/  WARPGROUP.ARRIVE ;  /* 0x00000000000079c5 */ /* 0x000fd60000000000 */
[----:B------:R-:W-:Y:S03]  /*32670*/  HGMMA.64x64x16.F32.BF16 R24, gdesc[UR4], RZ, !UPT, gsb0 ;  /* 0x00e00000041879f0 */ /* 0x000fe6000c0018ff */
        /* <DEDUP_REMOVED lines=36> */
[----:B------:R-:W-:Y:S01]  /*328c0*/  R2UR UR7, R11 ;  /* 0x000000000b0772ca */ /* 0x000fe200000e0000 */
[----:B------:R-:W-:Y:S01]  /*328d0*/  WARPGROUP.ARRIVE ;  /* 0x00000000000079c5 */ /* 0x000fe20000000000 */
[----:B------:R-:W-:-:S02]  /*328e0*/  R2UR UR8, R4 ;  /* 0x00000000040872ca */ /* 0x000fc400000e0000 */
        /* <DEDUP_REMOVED lines=11> */
[----:B0-----:R-:W3:-:S12]  /*329a0*/  LDL.64 R20, [R12] ;  /* 0x000000000c147983 */ /* 0x001ed80000100a00 */
        /* <DEDUP_REMOVED lines=12> */
.L_x_6631:
[----:B------:R-:W-:Y:S05]  /*32a70*/  BSYNC B2 ;  /* 0x0000000000027941 */ /* 0x000fea0003800000 */
.L_x_6630:
        /* <DEDUP_REMOVED lines=17> */
.L_x_6633:
[----:B------:R-:W-:Y:S05]  /*32b90*/  BSYNC B2 ;  /* 0x0000000000027941 */ /* 0x000fea0003800000 */
.L_x_6632:
        /* <DEDUP_REMOVED lines=10> */
.L_x_6635:
[----:B------:R-:W-:Y:S05]  /*32c40*/  BSYNC B2 ;  /* 0x0000000000027941 */ /* 0x000fea0003800000 */
.L_x_6634:
        /* <DEDUP_REMOVED lines=295> */
[----:B------:R-:W-:Y:S04]  /*33ec0*/  ST.E desc[UR10][R20.64], R9 ;  /* 0x0000000914007985 */ /* 0x000fe8000c10190a */
        /* <DEDUP_REMOVED lines=17> */
[----:B------:R-:W-:Y:S04]  /*33fe0*/  ST.E desc[UR8][R20.64], R9 ;  /* 0x0000000914007985 */ /* 0x000fe8000c101908 */
        /* <DEDUP_REMOVED lines=16> */
[----:B------:R-:W-:Y:S04]  /*340f0*/  ST.E desc[UR8][R20.64], R9 ;  /* 0x0000000914007985 */ /* 0x000fe8000c101908 */
[----:B------:R-:W2:Y:S01]  /*34100*/  LD.E.64 R58, desc[UR10][R56.64] ;  /* 0x0000000a383a7980 */ /* 0x000ea2000c101b00 */
[----:B------:R-:W-:Y:S01]  /*34110*/  IMAD.MOV.U32 R60, RZ, RZ, 0x28 ;  /* 0x00000028ff3c7424 */ /* 0x000fe200078e00ff */
[----:B------:R-:W-:Y:S01]  /*34120*/  WARPGROUP.ARRIVE ;  /* 0x00000000000079c5 */ /* 0x000fe20000000000 */
[----:B------:R-:W-:Y:S01]  /*34130*/  IMAD.MOV.U32 R61, RZ, RZ, 0xa00 ;  /* 0x00000a00ff3d7424 */ /* 0x000fe200078e00ff */
[----:B------:R-:W-:-:S02]  /*34140*/  R2UR UR8, R4 ;  /* 0x00000000040872ca */ /* 0x000fc400000e0000 */
[----:B------:R-:W-:Y:S02]  /*34150*/  SEL R60, R60, 0x26, P0 ;  /* 0x000000263c3c7807 */ /* 0x000fe40000000000 */
[----:B------:R-:W-:Y:S02]  /*34160*/  SEL R61, R61, 0x980, P0 ;  /* 0x000009803d3d7807 */ /* 0x000fe40000000000 */
[C---:B------:R-:W-:Y:S02]  /*34170*/  R2UR UR9, R5.reuse ;  /* 0x00000000050972ca */ /* 0x040fe400000e0000 */
[----:B------:R-:W-:Y:S01]  /*34180*/  R2UR UR10, R4 ;  /* 0x00000000040a72ca */ /* 0x000fe200000e0000 */
[----:B------:R-:W-:Y:S01]  /*34190*/  IMAD.IADD R60, R60, 0x1, R61 ;  /* 0x000000013c3c7824 */ /* 0x000fe200078e023d */
[----:B------:R-:W-:-:S04]  /*341a0*/  R2UR UR11, R5 ;  /* 0x00000000050b72ca */ /* 0x000fc800000e0000 */
[----:B------:R-:W-:-:S05]  /*341b0*/  LOP3.LUT R61, R60, 0xa06, RZ, 0xc0, !PT ;  /* 0x00000a063c3d7812 */ /* 0x000fca00078ec0ff */
[----:B------:R-:W-:-:S05]  /*341c0*/  IMAD.IADD R60, R10, 0x1, R61 ;  /* 0x000000010a3c7824 */ /* 0x000fca00078e023d */
[----:B------:R-:W-:Y:S01]  /*341d0*/  R2UR UR6, R60 ;  /* 0x000000003c0672ca */ /* 0x000fe200000e0000 */
[----:B--2---:R-:W-:Y:S01]  /*341e0*/  IMAD.IADD R58, R61, 0x1, R58 ;  /* 0x000000013d3a7824 */ /* 0x004fe200078e023a */
[----:B------:R-:W-:Y:S01]  /*341f0*/  R2UR UR5, R59 ;  /* 0x000000003b0572ca */ /* 0x000fe200000e0000 */
[----:B------:R-:W-:-:S03]  /*34200*/  IMAD.MOV.U32 R61, RZ, RZ, R11 ;  /* 0x000000ffff3d7224 */ /* 0x000fc600078e000b */
[----:B------:R-:W-:Y:S02]  /*34210*/  R2UR UR4, R58 ;  /* 0x000000003a0472ca */ /* 0x000fe400000e0000 */
        /* <DEDUP_REMOVED lines=20> */
[----:B------:R-:W-:Y:S04]  /*34360*/  ST.E desc[UR8][R20.64], R9 ;  /* 0x0000000914007985 */ /* 0x000fe8000c101908 */
        /* <DEDUP_REMOVED lines=176> */
[----:B------:R-:W-:Y:S01]  /*34e70*/  R2UR UR7, R11 ;  /* 0x000000000b0772ca */ /* 0x000fe200000e0000 */
[----:B------:R-:W-:Y:S01]  /*34e80*/  IMAD.MOV.U32 R59, RZ, RZ, 0x1000 ;  /* 0x00001000ff3b7424 */ /* 0x000fe200078e00ff */
[----:B------:R-:W-:Y:S01]  /*34e90*/  WARPGROUP.ARRIVE ;  /* 0x00000000000079c5 */ /* 0x000fe20000000000 */
        /* <DEDUP_REMOVED lines=8> */
[----:B--2---:R-:W-:Y:S01]  /*34f20*/  IMAD.IADD R56, R59, 0x1, R56 ;  /* 0x000000013b387824 */ /* 0x004fe200078e0238 */
        /* <DEDUP_REMOVED lines=18> */
.L_x_6638:
[----:B------:R-:W-:Y:S05]  /*35050*/  BSYNC B2 ;  /* 0x0000000000027941 */ /* 0x000fea0003800000 */
.L_x_6637:
        /* <DEDUP_REMOVED lines=11> */
[----:B------:R1:W3:Y:S04]  /*35110*/  LD.E R58, desc[UR4][R6.64] ;  /* 0x00000004063a7980 */ /* 0x0002e8000c101900 */
[----:B0-----:R-:W4:Y:S01]  /*35120*/  LD.E R9, desc[UR4][R14.64] ;  /* 0x000000040e097980 */ /* 0x001f22000c101900 */
[----:B------:R-:W-:-:S02]  /*35130*/  R2UR UR14, R4 ;  /* 0x00000000040e72ca */ /* 0x000fc400000e0000 */
[C---:B------:R-:W-:Y:S02]  /*35140*/  R2UR UR15, R5.reuse ;  /* 0x00000000050f72ca */ /* 0x040fe400000e0000 */
[C---:B------:R-:W-:Y:S02]  /*35150*/  R2UR UR10, R4.reuse ;  /* 0x00000000040a72ca */ /* 0x040fe400000e0000 */
[C---:B------:R-:W-:Y:S02]  /*35160*/  R2UR UR11, R5.reuse ;  /* 0x00000000050b72ca */ /* 0x040fe400000e0000 */
[C---:B------:R-:W-:Y:S02]  /*35170*/  R2UR UR8, R4.reuse ;  /* 0x00000000040872ca */ /* 0x040fe400000e0000 */
[----:B------:R-:W-:Y:S02]  /*35180*/  R2UR UR9, R5 ;  /* 0x00000000050972ca */ /* 0x000fe400000e0000 */
[----:B------:R-:W-:-:S03]  /*35190*/  R2UR UR12, R4 ;  /* 0x00000000040c72ca */ /* 0x000fc600000e0000 */
[----:B------:R-:W3:Y:S01]  /*351a0*/  LD.E R6, desc[UR14][R14.64+0x18] ;  /* 0x0000180e0e067980 */ /* 0x000ee2000c101900 */
[----:B------:R-:W-:-:S03]  /*351b0*/  R2UR UR13, R5 ;  /* 0x00000000050d72ca */ /* 0x000fc600000e0000 */
[----:B------:R-:W3:Y:S04]  /*351c0*/  LD.E R61, desc[UR10][R14.64+0xc] ;  /* 0x00000c0a0e3d7980 */ /* 0x000ee8000c101900 */
[----:B------:R-:W3:Y:S06]  /*351d0*/  LD.E R59, desc[UR8][R14.64+0x10] ;  /* 0x000010080e3b7980 */ /* 0x000eec000c101900 */
[----:B------:R-:W3:Y:S01]  /*351e0*/  LD.E R63, desc[UR12][R14.64+0x14] ;  /* 0x0000140c0e3f7980 */ /* 0x000ee2000c101900 */
[----:B--2---:R-:W-:-:S13]  /*351f0*/  ISETP.NE.AND P0, PT, R20, 0x1, PT ;  /* 0x000000011400780c */ /* 0x004fda0003f05270 */
[C---:B------:R-:W-:Y:S02]  /*35200*/  @P0 R2UR UR4, R4.reuse ;  /* 0x00000000040402ca */ /* 0x040fe400000e0000 */
[C---:B------:R-:W-:Y:S02]  /*35210*/  @P0 R2UR UR5, R5.reuse ;  /* 0x00000000050502ca */ /* 0x040fe400000e0000 */
[----:B------:R-:W-:Y:S02]  /*35220*/  @P0 R2UR UR6, R4 ;  /* 0x00000000040602ca */ /* 0x000fe400000e0000 */
        /* <DEDUP_REMOVED lines=9> */
[----:B----4-:R-:W-:-:S04]  /*352c0*/  SHF.R.S32.HI R10, RZ, 0x1f, R9 ;  /* 0x0000001fff0a7819 */ /* 0x010fc80000011409 */
[----:B-1----:R-:W-:-:S04]  /*352d0*/  LEA.HI R7, R10, R9, RZ, 0x7 ;  /* 0x000000090a077211 */ /* 0x002fc800078f38ff */
        /* <DEDUP_REMOVED lines=12> */
[----:B------:R-:W-:-:S02]  /*353a0*/  LEA.HI R9, R60, R60, RZ, 0x1 ;  /* 0x0000003c3c097211 */ /* 0x000fc400078f08ff */
[----:B------:R-:W-:Y:S01]  /*353b0*/  LOP3.LUT R56, R56, 0xfffffff8, RZ, 0xc0, !PT ;  /* 0xfffffff838387812 */ /* 0x000fe200078ec0ff */
[----:B---3--:R-:W-:Y:S01]  /*353c0*/  IMAD R7, R58, 0x4, R7 ;  /* 0x000000043a077824 */ /* 0x008fe200078e0207 */
[----:B------:R-:W-:-:S03]  /*353d0*/  LOP3.LUT R9, R9, 0x1ffffffe, RZ, 0xc0, !PT ;  /* 0x1ffffffe09097812 */ /* 0x000fc600078ec0ff */
[----:B------:R-:W-:Y:S02]  /*353e0*/  IMAD.IADD R56, R11, 0x1, -R56 ;  /* 0x000000010b387824 */ /* 0x000fe400078e0a38 */
[----:B------:R-:W-:Y:S02]  /*353f0*/  IMAD.IADD R9, R60, 0x1, -R9 ;  /* 0x000000013c097824 */ /* 0x000fe400078e0a09 */
[----:B------:R-:W-:-:S04]  /*35400*/  IMAD.U32 R56, R7, 0x10, R56 ;  /* 0x0000001007387824 */ /* 0x000fc800078e0038 */
[----:B------:R-:W-:Y:S01]  /*35410*/  IMAD R56, R9, 0x8, R56 ;  /* 0x0000000809387824 */ /* 0x000fe200078e0238 */
[----:B------:R-:W-:Y:S01]  /*35420*/  LOP3.LUT R7, R10, 0x7ffffffc, RZ, 0xc0, !PT ;  /* 0x7ffffffc0a077812 */ /* 0x000fe200078ec0ff */
[----:B------:R-:W-:Y:S01]  /*35430*/  IMAD.SHL.U32 R60, R0, 0x40, RZ ;  /* 0x00000040003c7824 */ /* 0x000fe200078e00ff */
[----:B------:R-:W-:-:S03]  /*35440*/  ISETP.GE.AND P1, PT, R6, 0x1, PT ;  /* 0x000000010600780c */ /* 0x000fc60003f26270 */
[----:B------:R-:W-:Y:S01]  /*35450*/  IMAD.IADD R7, R20, 0x1, -R7 ;  /* 0x0000000114077824 */ /* 0x000fe200078e0a07 */
[----:B------:R-:W-:-:S05]  /*35460*/  IADD3 R10, -R60, 0x1, RZ ;  /* 0x000000013c0a7810 */ /* 0x000fca0007ffe1ff */
[----:B------:R-:W-:Y:S01]  /*35470*/  IMAD R10, R7, -0x2, R10 ;  /* 0xfffffffe070a7824 */ /* 0x000fe200078e020a */
[----:B------:R-:W-:Y:S01]  /*35480*/  LOP3.LUT R61, RZ, R61, RZ, 0x33, !PT ;  /* 0x0000003dff3d7212 */ /* 0x000fe200078e33ff */
[----:B------:R-:W-:Y:S01]  /*35490*/  BSSY B2, `(.L_x_6639) ;  /* 0x000002d000027945 */ /* 0x000fe20003800000 */
[----:B------:R-:W-:Y:S02]  /*354a0*/  IMAD.IADD R63, R63, 0x1, -R60 ;  /* 0x000000013f3f7824 */ /* 0x000fe400078e0a3c */
[----:B--2---:R-:W-:-:S05]  /*354b0*/  @P0 IMAD.HI.U32 R21, R56, R21, RZ ;  /* 0x0000001538150227 */ /* 0x004fca00078e00ff */
[----:B------:R-:W-:-:S05]  /*354c0*/  @P0 SHF.R.U32.HI R56, RZ, R62, R21 ;  /* 0x0000003eff380219 */ /* 0x000fca0000011615 */
[----:B------:R-:W0:Y:S01]  /*354d0*/  SHFL.IDX PT, R58, R56, RZ, 0x1c1f ;  /* 0x001c1fff383a7589 */ /* 0x000e2200000e0000 */
[----:B------:R-:W-:-:S05]  /*354e0*/  IADD3 R10, -R64, R10, R57 ;  /* 0x0000000a400a7210 */ /* 0x000fca0007ffe139 */
        /* <DEDUP_REMOVED lines=21> */
.L_x_6644:
[----:B------:R-:W-:Y:S05]  /*35640*/  BSYNC B4 ;  /* 0x0000000000047941 */ /* 0x000fea0003800000 */
.L_x_6643:
[----:B------:R-:W-:Y:S01]  /*35650*/  LOP3.LUT R9, RZ, R9, RZ, 0x33, !PT ;  /* 0x00000009ff097212 */ /* 0x000fe200078e33ff */
[----:B------:R-:W-:Y:S06]  /*35660*/  BRA `(.L_x_6645) ;  /* 0x0000000000287947 */ /* 0x000fec0003800000 */
.L_x_6642:
        /* <DEDUP_REMOVED lines=10> */
.L_x_6645:
[----:B------:R-:W-:Y:S05]  /*35710*/  BSYNC B3 ;  /* 0x0000000000037941 */ /* 0x000fea0003800000 */
.L_x_6641:
[----:B------:R-:W-:-:S04]  /*35720*/  IMAD R20, R6, R9, -R60 ;  /* 0x0000000906147224 */ /* 0x000fc800078e0a3c */
[----:B------:R-:W-:-:S05]  /*35730*/  IMAD R9, R7, -0x2, R20 ;  /* 0xfffffffe07097824 */ /* 0x000fca00078e0214 */
[----:B------:R-:W-:Y:S02]  /*35740*/  VIMNMX R10, R10, R9, !PT ;  /* 0x000000090a0a7248 */ /* 0x000fe40007fe0100 */
[----:B------:R-:W-:-:S07]  /*35750*/  VIADDMNMX R11, R9, R6, R11, PT ;  /* 0x00000006090b7246 */ /* 0x000fce000380010b */
.L_x_6640:
[----:B------:R-:W-:Y:S05]  /*35760*/  BSYNC B2 ;  /* 0x0000000000027941 */ /* 0x000fea0003800000 */
.L_x_6639:
        /* <DEDUP_REMOVED lines=96> */
.L_x_6651:
[----:B------:R-:W-:Y:S05]  /*35d70*/  BSYNC B4 ;  /* 0x0000000000047941 */ /* 0x000fea0003800000 */
.L_x_6650:
[----:B------:R-:W-:Y:S01]  /*35d80*/  LOP3.LUT R57, RZ, R57, RZ, 0x33, !PT ;  /* 0x00000039ff397212 */ /* 0x000fe200078e33ff */
[----:B------:R-:W-:Y:S06]  /*35d90*/  BRA `(.L_x_6652) ;  /* 0x0000000000287947 */ /* 0x000fec0003800000 */
.L_x_6649:
        /* <DEDUP_REMOVED lines=10> */
.L_x_6652:
[----:B------:R-:W-:Y:S05]  /*35e40*/  BSYNC B3 ;  /* 0x0000000000037941 */ /* 0x000fea0003800000 */
.L_x_6648:
[----:B------:R-:W-:-:S04]  /*35e50*/  IMAD R10, R6, R57, -R60 ;  /* 0x00000039060a7224 */ /* 0x000fc800078e0a3c */
[----:B------:R-:W-:-:S05]  /*35e60*/  IMAD R7, R7, -0x2, R10 ;  /* 0xfffffffe07077824 */ /* 0x000fca00078e020a */
[----:B------:R-:W-:Y:S02]  /*35e70*/  VIADDMNMX R21, R7, R6, R21, PT ;  /* 0x0000000607157246 */ /* 0x000fe40003800115 */
[----:B------:R-:W-:-:S07]  /*35e80*/  VIMNMX R20, R20, R7, !PT ;  /* 0x0000000714147248 */ /* 0x000fce0007fe0100 */
.L_x_6647:
[----:B------:R-:W-:Y:S05]  /*35e90*/  BSYNC B2 ;  /* 0x0000000000027941 */ /* 0x000fea0003800000 */
.L_x_6646:
        /* <DEDUP_REMOVED lines=36> */
[----:B------:R-:W-:-:S04]  /*360e0*/  ISETP.GT.AND P0, PT, R20, RZ, !P0 ;  /* 0x000000ff1400720c */ /* 0x000fc80004704270 */
[----:B------:R-:W-:-:S04]  /*360f0*/  ISETP.LT.OR P0, PT, R21, 0x1, P0 ;  /* 0x000000011500780c */ /* 0x000fc80000701670 */
[----:B------:R-:W-:Y:S02]  /*36100*/  FSEL R26, R26, -INF , !P0 ;  /* 0xff8000001a1a7808 */ /* 0x000fe40004000000 */
[----:B------:R-:W-:Y:S01]  /*36110*/  ISETP.NE.AND P0, PT, R70, RZ, PT ;  /* 0x000000ff4600720c */ /* 0x000fe20003f05270 */
[----:B--2---:R-:W2:Y:S03]  /*36120*/  LD.E.64 R10, desc[UR4][R6.64] ;  /* 0x00000004060a7980 */ /* 0x004ea6000c101b00 */
[C---:B------:R-:W-:Y:S02]  /*36130*/  ISETP.GT.AND P0, PT, R20.reuse, 0x21, !P0 ;  /* 0x000000211400780c */ /* 0x040fe40004704270 */
[C---:B------:R-:W-:Y:S01]  /*36140*/  ISETP.GT.AND P1, PT, R20.reuse, 0x28, !P1 ;  /* 0x000000281400780c */ /* 0x040fe20004f24270 */
[----:B------:R-:W3:Y:S01]  /*36150*/  LD.E R58, desc[UR4][R6.64+0x10] ;  /* 0x00001004063a7980 */ /* 0x000ee2000c101900 */
[----:B------:R-:W-:-:S02]  /*36160*/  ISETP.GT.AND P2, PT, R20, 0x29, !P2 ;  /* 0x000000291400780c */ /* 0x000fc40005744270 */
[C---:B------:R-:W-:Y:S02]  /*36170*/  ISETP.GT.AND P3, PT, R20.reuse, 0x30, !P3 ;  /* 0x000000301400780c */ /* 0x040fe40005f64270 */
[C---:B------:R-:W-:Y:S02]  /*36180*/  ISETP.GT.AND P4, PT, R20.reuse, 0x31, !P4 ;  /* 0x000000311400780c */ /* 0x040fe40006784270 */
[C---:B------:R-:W-:Y:S02]  /*36190*/  ISETP.GT.AND P5, PT, R20.reuse, 0x38, !P5 ;  /* 0x000000381400780c */ /* 0x040fe40006fa4270 */
[----:B------:R-:W-:Y:S02]  /*361a0*/  ISETP.GT.AND P6, PT, R20, 0x39, !P6 ;  /* 0x000000391400780c */ /* 0x000fe400077c4270 */
[C---:B------:R-:W-:Y:S02]  /*361b0*/  ISETP.LT.OR P0, PT, R21.reuse, 0x22, P0 ;  /* 0x000000221500780c */ /* 0x040fe40000701670 */
[----:B------:R-:W-:-:S02]  /*361c0*/  ISETP.LT.OR P1, PT, R21, 0x29, P1 ;  /* 0x000000291500780c */ /* 0x000fc40000f21670 */
[C---:B------:R-:W-:Y:S02]  /*361d0*/  ISETP.LT.OR P2, PT, R21.reuse, 0x2a, P2 ;  /* 0x0000002a1500780c */ /* 0x040fe40001741670 */
[----:B------:R-:W-:Y:S02]  /*361e0*/  FSEL R46, R46, -INF , !P1 ;  /* 0xff8000002e2e7808 */ /* 0x000fe40004800000 */
[----:B------:R-:W-:Y:S02]  /*361f0*/  ISETP.LT.OR P3, PT, R21, 0x31, P3 ;  /* 0x000000311500780c */ /* 0x000fe40001f61670 */
[----:B------:R-:W-:Y:S02]  /*36200*/  FSEL R56, R47, -INF , !P2 ;  /* 0xff8000002f387808 */ /* 0x000fe40005000000 */
[----:B------:R-:W-:Y:S02]  /*36210*/  ISETP.LT.OR P4, PT, R21, 0x32, P4 ;  /* 0x000000321500780c */ /* 0x000fe40002781670 */
[----:B------:R-:W-:-:S02]  /*36220*/  FSEL R50, R50, -INF , !P3 ;  /* 0xff80000032327808 */ /* 0x000fc40005800000 */
[----:B------:R-:W-:Y:S02]  /*36230*/  ISETP.LT.OR P5, PT, R21, 0x39, P5 ;  /* 0x000000391500780c */ /* 0x000fe40002fa1670 */
[----:B------:R-:W-:Y:S02]  /*36240*/  FSEL R51, R51, -INF , !P4 ;  /* 0xff80000033337808 */ /* 0x000fe40006000000 */
[----:B------:R-:W-:Y:S02]  /*36250*/  ISETP.LT.OR P6, PT, R21, 0x3a, P6 ;  /* 0x0000003a1500780c */ /* 0x000fe400037c1670 */
[----:B------:R-:W-:Y:S02]  /*36260*/  FSEL R54, R54, -INF , !P5 ;  /* 0xff80000036367808 */ /* 0x000fe40006800000 */
[----:B------:R-:W-:Y:S02]  /*36270*/  R2UR UR6, R4 ;  /* 0x00000000040672ca */ /* 0x000fe400000e0000 */
[----:B------:R-:W-:-:S02]  /*36280*/  R2UR UR7, R5 ;  /* 0x00000000050772ca */ /* 0x000fc400000e0000 */
        /* <DEDUP_REMOVED lines=19> */
[----:B------:R-:W-:-:S02]  /*363c0*/  FSEL R24, R43, -INF , !P0 ;  /* 0xff8000002b187808 */ /* 0x000fc40004000000 */
        /* <DEDUP_REMOVED lines=37> */
[----:B------:R-:W-:Y:S02]  /*36620*/  FMUL.FTZ R47, R20, R11 ;  /* 0x0000000b142f7220 */ /* 0x000fe40000410000 */
        /* <DEDUP_REMOVED lines=26> */
.L_x_6654:
[----:B------:R-:W-:Y:S05]  /*367d0*/  BSYNC B2 ;  /* 0x0000000000027941 */ /* 0x000fea0003800000 */
.L_x_6653:
        /* <DEDUP_REMOVED lines=13> */
.L_x_6656:
[----:B------:R-:W-:Y:S05]  /*368b0*/  BSYNC B2 ;  /* 0x0000000000027941 */ /* 0x000fea0003800000 */
.L_x_6655:
        /* <DEDUP_REMOVED lines=12> */
[----:B--2---:R-:W-:Y:S01]  /*36980*/  FSETP.NEU.FTZ.AND P1, PT, R14, -INF , PT ;  /* 0xff8000000e00780b */ /* 0x004fe20003f3d000 */
[----:B---3--:R-:W-:Y:S01]  /*36990*/  FMUL.FTZ R14, R11, R14 ;  /* 0x0000000e0b0e7220 */ /* 0x008fe20000410000 */
[C---:B----4-:R-:W-:Y:S01]  /*369a0*/  FMUL.FTZ R10, R8.reuse, R11 ;  /* 0x0000000b080a7220 */ /* 0x050fe20000410000 */
[----:B------:R-:W-:-:S03]  /*369b0*/  FSETP.NEU.FTZ.AND P0, PT, R8, -INF , PT ;  /* 0xff8000000800780b */ /* 0x000fc60003f1d000 */
[----:B------:R-:W-:Y:S02]  /*369c0*/  FSEL R14, R14, RZ, P1 ;  /* 0x000000ff0e0e7208 */ /* 0x000fe40000800000 */
[----:B------:R-:W-:-:S03]  /*369d0*/  FSEL R10, R10, RZ, P0 ;  /* 0x000000ff0a0a7208 */ /* 0x000fc60000000000 */
[-C--:B------:R-:W-:Y:S02]  /*369e0*/  FFMA.FTZ R26, R26, R11.reuse, -R14 ;  /* 0x0000000b1a1a7223 */ /* 0x080fe4000001080e */
[-CC-:B------:R-:W-:Y:S01]  /*369f0*/  FFMA.FTZ R9, R9, R11.reuse, -R10.reuse ;  /* 0x0000000b09097223 */ /* 0x180fe2000001080a */
[-C--:B------:R-:W-:Y:S01]  /*36a00*/  FFMA.FTZ R25, R25, R11.reuse, -R10 ;  /* 0x0000000b19197223 */ /* 0x080fe2000001080a */
[-C--:B------:R-:W-:Y:S02]  /*36a10*/  FFMA.FTZ R8, R27, R11.reuse, -R14 ;  /* 0x0000000b1b087223 */ /* 0x080fe4000001080e */
[----:B------:R-:W0:Y:S01]  /*36a20*/  MUFU.EX2 R160, R9 ;  /* 0x0000000900a07308 */ /* 0x000e220000000800 */
[-C--:B------:R-:W-:Y:S01]  /*36a30*/  FFMA.FTZ R28, R28, R11.reuse, -R10 ;  /* 0x0000000b1c1c7223 */ /* 0x080fe2000001080a */
[----:B------:R-:W-:-:S06]  /*36a40*/  FFMA.FTZ R30, R30, R11, -R14 ;  /* 0x0000000b1e1e7223 */ /* 0x000fcc000001080e */
[----:B------:R-:W1:Y:S01]  /*36a50*/  MUFU.EX2 R26, R26 ;  /* 0x0000001a001a7308 */ /* 0x000e620000000800 */
[-C--:B------:R-:W-:Y:S01]  /*36a60*/  FFMA.FTZ R29, R29, R11.reuse, -R10 ;  /* 0x0000000b1d1d7223 */ /* 0x080fe2000001080a */
[----:B------:R-:W-:-:S06]  /*36a70*/  FFMA.FTZ R31, R31, R11, -R14 ;  /* 0x0000000b1f1f7223 */ /* 0x000fcc000001080e */
[----:B------:R-:W2:Y:S01]  /*36a80*/  MUFU.EX2 R25, R25 ;  /* 0x0000001900197308 */ /* 0x000ea20000000800 */
[-C--:B------:R-:W-:Y:S01]  /*36a90*/  FFMA.FTZ R32, R32, R11.reuse, -R10 ;  /* 0x0000000b20207223 */ /* 0x080fe2000001080a */
[----:B------:R-:W-:-:S06]  /*36aa0*/  FFMA.FTZ R34, R34, R11, -R14 ;  /* 0x0000000b22227223 */ /* 0x000fcc000001080e */
[----:B------:R-:W3:Y:S01]  /*36ab0*/  MUFU.EX2 R161, R8 ;  /* 0x0000000800a17308 */ /* 0x000ee20000000800 */
[-CC-:B------:R-:W-:Y:S01]  /*36ac0*/  FFMA.FTZ R33, R33, R11.reuse, -R10.reuse ;  /* 0x0000000b21217223 */ /* 0x180fe2000001080a */
[----:B------:R-:W-:-:S06]  /*36ad0*/  FFMA.FTZ R36, R36, R11, -R10 ;  /* 0x0000000b24247223 */ /* 0x000fcc000001080a */
[----:B------:R-:W-:Y:S01]  /*36ae0*/  MUFU.EX2 R28, R28 ;  /* 0x0000001c001c7308 */ /* 0x000fe20000000800 */
[-CC-:B------:R-:W-:Y:S01]  /*36af0*/  FFMA.FTZ R37, R37, R11.reuse, -R10.reuse ;  /* 0x0000000b25257223 */ /* 0x180fe2000001080a */
[----:B------:R-:W-:-:S06]  /*36b00*/  FFMA.FTZ R40, R40, R11, -R10 ;  /* 0x0000000b28287223 */ /* 0x000fcc000001080a */
[----:B------:R-:W4:Y:S01]  /*36b10*/  MUFU.EX2 R30, R30 ;  /* 0x0000001e001e7308 */ /* 0x000f220000000800 */
[-CC-:B------:R-:W-:Y:S01]  /*36b20*/  FFMA.FTZ R41, R41, R11.reuse, -R10.reuse ;  /* 0x0000000b29297223 */ /* 0x180fe2000001080a */
[-CC-:B------:R-:W-:Y:S01]  /*36b30*/  FFMA.FTZ R44, R44, R11.reuse, -R10.reuse ;  /* 0x0000000b2c2c7223 */ /* 0x180fe2000001080a */
[-CC-:B------:R-:W-:Y:S01]  /*36b40*/  FFMA.FTZ R45, R45, R11.reuse, -R10.reuse ;  /* 0x0000000b2d2d7223 */ /* 0x180fe2000001080a */
[-CC-:B------:R-:W-:Y:S01]  /*36b50*/  FFMA.FTZ R48, R48, R11.reuse, -R10.reuse ;  /* 0x0000000b30307223 */ /* 0x180fe2000001080a */
[-CC-:B------:R-:W-:Y:S01]  /*36b60*/  FFMA.FTZ R49, R49, R11.reuse, -R10.reuse ;  /* 0x0000000b31317223 */ /* 0x180fe2000001080a */
[-C--:B------:R-:W-:Y:S02]  /*36b70*/  FFMA.FTZ R52, R52, R11.reuse, -R10 ;  /* 0x0000000b34347223 */ /* 0x080fe4000001080a */
[----:B------:R-:W-:Y:S01]  /*36b80*/  MUFU.EX2 R29, R29 ;  /* 0x0000001d001d7308 */ /* 0x000fe20000000800 */
[-C--:B------:R-:W-:Y:S01]  /*36b90*/  FFMA.FTZ R35, R35, R11.reuse, -R14 ;  /* 0x0000000b23237223 */ /* 0x080fe2000001080e */
[-C--:B------:R-:W-:Y:S01]  /*36ba0*/  FFMA.FTZ R10, R53, R11.reuse, -R10 ;  /* 0x0000000b350a7223 */ /* 0x080fe2000001080a */
[-CC-:B------:R-:W-:Y:S01]  /*36bb0*/  FFMA.FTZ R38, R38, R11.reuse, -R14.reuse ;  /* 0x0000000b26267223 */ /* 0x180fe2000001080e */
[-CC-:B------:R-:W-:Y:S01]  /*36bc0*/  FFMA.FTZ R39, R39, R11.reuse, -R14.reuse ;  /* 0x0000000b27277223 */ /* 0x180fe2000001080e */
[----:B------:R-:W-:-:S03]  /*36bd0*/  FFMA.FTZ R42, R42, R11, -R14 ;  /* 0x0000000b2a2a7223 */ /* 0x000fc6000001080e */
[----:B------:R-:W4:Y:S01]  /*36be0*/  MUFU.EX2 R31, R31 ;  /* 0x0000001f001f7308 */ /* 0x000f220000000800 */
[-CC-:B------:R-:W-:Y:S01]  /*36bf0*/  FFMA.FTZ R24, R24, R11.reuse, -R14.reuse ;  /* 0x0000000b18187223 */ /* 0x180fe2000001080e */
[-CC-:B------:R-:W-:Y:S01]  /*36c00*/  FFMA.FTZ R46, R46, R11.reuse, -R14.reuse ;  /* 0x0000000b2e2e7223 */ /* 0x180fe2000001080e */
[-CC-:B------:R-:W-:Y:S01]  /*36c10*/  FFMA.FTZ R56, R56, R11.reuse, -R14.reuse ;  /* 0x0000000b38387223 */ /* 0x180fe2000001080e */
[-CC-:B------:R-:W-:Y:S01]  /*36c20*/  FFMA.FTZ R50, R50, R11.reuse, -R14.reuse ;  /* 0x0000000b32327223 */ /* 0x180fe2000001080e */
[-CC-:B------:R-:W-:Y:S01]  /*36c30*/  FFMA.FTZ R51, R51, R11.reuse, -R14.reuse ;  /* 0x0000000b33337223 */ /* 0x180fe2000001080e */
[-CC-:B------:R-:W-:Y:S01]  /*36c40*/  FFMA.FTZ R54, R54, R11.reuse, -R14.reuse ;  /* 0x0000000b36367223 */ /* 0x180fe2000001080e */
[----:B------:R-:W-:Y:S01]  /*36c50*/  FFMA.FTZ R11, R55, R11, -R14 ;  /* 0x0000000b370b7223 */ /* 0x000fe2000001080e */
[----:B------:R-:W4:Y:S01]  /*36c60*/  MUFU.EX2 R32, R32 ;  /* 0x0000002000207308 */ /* 0x000f220000000800 */
[----:B0-----:R-:W-:Y:S01]  /*36c70*/  FADD.FTZ R14, R160, R15 ;  /* 0x0000000fa00e7221 */ /* 0x001fe20000010000 */
[----:B-1----:R-:W-:-:S06]  /*36c80*/  FADD.FTZ R20, R26, R21 ;  /* 0x000000151a147221 */ /* 0x002fcc0000010000 */
[----:B------:R-:W0:Y:S01]  /*36c90*/  MUFU.EX2 R34, R34 ;  /* 0x0000002200227308 */ /* 0x000e220000000800 */
[----:B--2---:R-:W-:Y:S01]  /*36ca0*/  FADD.FTZ R9, R25, R14 ;  /* 0x0000000e19097221 */ /* 0x004fe20000010000 */
[----:B---3--:R-:W-:-:S06]  /*36cb0*/  FADD.FTZ R15, R161, R20 ;  /* 0x00000014a10f7221 */ /* 0x008fcc0000010000 */
[----:B------:R-:W1:Y:S01]  /*36cc0*/  MUFU.EX2 R33, R33 ;  /* 0x0000002100217308 */ /* 0x000e620000000800 */
[----:B----4-:R-:W-:-:S07]  /*36cd0*/  FADD.FTZ R14, R30, R15 ;  /* 0x0000000f1e0e7221 */ /* 0x010fce0000010000 */
[----:B------:R-:W2:Y:S01]  /*36ce0*/  MUFU.EX2 R35, R35 ;  /* 0x0000002300237308 */ /* 0x000ea20000000800 */
[----:B------:R-:W-:-:S07]  /*36cf0*/  FADD.FTZ R15, R31, R14 ;  /* 0x0000000e1f0f7221 */ /* 0x000fce0000010000 */
[----:B------:R-:W3:Y:S08]  /*36d00*/  MUFU.EX2 R36, R36 ;  /* 0x0000002400247308 */ /* 0x000ef00000000800 */
[----:B------:R4:W-:Y:S08]  /*36d10*/  MUFU.EX2 R27, R10 ;  /* 0x0000000a001b7308 */ /* 0x0009f00000000800 */
[----:B------:R-:W3:Y:S01]  /*36d20*/  MUFU.EX2 R38, R38 ;  /* 0x0000002600267308 */ /* 0x000ee20000000800 */
[----:B----4-:R-:W-:-:S04]  /*36d30*/  FADD.FTZ R10, R28, R9 ;  /* 0x000000091c0a7221 */ /* 0x010fc80000010000 */
[----:B------:R-:W-:-:S03]  /*36d40*/  FADD.FTZ R9, R29, R10 ;  /* 0x0000000a1d097221 */ /* 0x000fc60000010000 */
[----:B------:R-:W4:Y:S01]  /*36d50*/  MUFU.EX2 R37, R37 ;  /* 0x0000002500257308 */ /* 0x000f220000000800 */
[----:B------:R-:W-:Y:S01]  /*36d60*/  FADD.FTZ R8, R32, R9 ;  /* 0x0000000920087221 */ /* 0x000fe20000010000 */
[----:B0-----:R-:W-:-:S06]  /*36d70*/  FADD.FTZ R10, R34, R15 ;  /* 0x0000000f220a7221 */ /* 0x001fcc0000010000 */
[----:B------:R-:W0:Y:S01]  /*36d80*/  MUFU.EX2 R39, R39 ;  /* 0x0000002700277308 */ /* 0x000e220000000800 */
[----:B-1----:R-:W-:Y:S01]  /*36d90*/  FADD.FTZ R9, R33, R8 ;  /* 0x0000000821097221 */ /* 0x002fe20000010000 */
[----:B--2---:R-:W-:-:S06]  /*36da0*/  FADD.FTZ R15, R35, R10 ;  /* 0x0000000a230f7221 */ /* 0x004fcc0000010000 */
[----:B------:R-:W1:Y:S08]  /*36db0*/  MUFU.EX2 R40, R40 ;  /* 0x0000002800287308 */ /* 0x000e700000000800 */
[----:B------:R-:W2:Y:S01]  /*36dc0*/  MUFU.EX2 R42, R42 ;  /* 0x0000002a002a7308 */ /* 0x000ea20000000800 */
[----:B---3--:R-:W-:Y:S01]  /*36dd0*/  FADD.FTZ R8, R36, R9 ;  /* 0x0000000924087221 */ /* 0x008fe20000010000 */
[----:B------:R-:W-:-:S06]  /*36de0*/  FADD.FTZ R10, R38, R15 ;  /* 0x0000000f260a7221 */ /* 0x000fcc0000010000 */
[----:B------:R-:W3:Y:S08]  /*36df0*/  MUFU.EX2 R41, R41 ;  /* 0x0000002900297308 */ /* 0x000ef00000000800 */
[----:B------:R-:W3:Y:S01]  /*36e00*/  MUFU.EX2 R169, R24 ;  /* 0x0000001800a97308 */ /* 0x000ee20000000800 */
[----:B----4-:R-:W-:Y:S01]  /*36e10*/  FADD.FTZ R9, R37, R8 ;  /* 0x0000000825097221 */ /* 0x010fe20000010000 */
[----:B0-----:R-:W-:-:S06]  /*36e20*/  FADD.FTZ R15, R39, R10 ;  /* 0x0000000a270f7221 */ /* 0x001fcc0000010000 */
[----:B------:R-:W0:Y:S08]  /*36e30*/  MUFU.EX2 R44, R44 ;  /* 0x0000002c002c7308 */ /* 0x000e300000000800 */
[----:B------:R-:W4:Y:S01]  /*36e40*/  MUFU.EX2 R46, R46 ;  /* 0x0000002e002e7308 */ /* 0x000f220000000800 */
        /* <DEDUP_REMOVED lines=8> */
[----:B0-----:R-:W-:Y:S01]  /*36ed0*/  FADD.FTZ R8, R44, R9 ;  /* 0x000000092c087221 */ /* 0x001fe20000010000 */
[----:B----4-:R-:W-:-:S06]  /*36ee0*/  FADD.FTZ R10, R46, R15 ;  /* 0x0000000f2e0a7221 */ /* 0x010fcc0000010000 */
        /* <DEDUP_REMOVED lines=8> */
[----:B------:R-:W3:Y:S01]  /*36f70*/  MUFU.EX2 R175, R11 ;  /* 0x0000000b00af7308 */ /* 0x000ee20000000800 */
[----:B0-----:R-:W-:Y:S01]  /*36f80*/  FADD.FTZ R9, R49, R8 ;  /* 0x0000000831097221 */ /* 0x001fe20000010000 */
[----:B----4-:R-:W-:-:S03]  /*36f90*/  FADD.FTZ R15, R51, R10 ;  /* 0x0000000a330f7221 */ /* 0x010fc60000010000 */
[----:B-1----:R-:W-:Y:S01]  /*36fa0*/  FADD.FTZ R8, R52, R9 ;  /* 0x0000000934087221 */ /* 0x002fe20000010000 */
[----:B--2---:R-:W-:-:S03]  /*36fb0*/  FADD.FTZ R10, R54, R15 ;  /* 0x0000000f360a7221 */ /* 0x004fc60000010000 */
[----:B------:R-:W-:Y:S01]  /*36fc0*/  FADD.FTZ R53, R27, R8 ;  /* 0x000000081b357221 */ /* 0x000fe20000010000 */
[----:B---3--:R-:W-:-:S04]  /*36fd0*/  FADD.FTZ R55, R175, R10 ;  /* 0x0000000aaf377221 */ /* 0x008fc80000010000 */
[----:B------:R-:W-:Y:S04]  /*36fe0*/  ST.E desc[UR4][R6.64+0x10], R53 ;  /* 0x0000103506007985 */ /* 0x000fe8000c101904 */
        /* <DEDUP_REMOVED lines=27> */
[----:B------:R3:W-:Y:S04]  /*371a0*/  STSM.16.M88.4 [R14], R160 ;  /* 0x000000a00e007844 */ /* 0x0007e80000000200 */
        /* <DEDUP_REMOVED lines=195> */
[----:B--2---:R-:W-:Y:S02]  /*37de0*/  FMUL.FTZ R43, R43, R6 ;  /* 0x000000062b2b7220 */ /* 0x004fe40000410000 */
        /* <DEDUP_REMOVED lines=70> */
[----:B------:R2:W-:Y:S04]  /*38250*/  ST.E desc[UR4][R8.64+0xa8], R15 ;  /* 0x0000a80f08007985 */ /* 0x0005e8000c101904 */
[----:B------:R-:W-:Y:S04]  /*38260*/  ST.E desc[UR18][R8.64+0xf4], R31 ;  /* 0x0000f41f08007985 */ /* 0x000fe8000c101912 */
[----:B------:R-:W-:Y:S04]  /*38270*/  ST.E desc[UR10][R8.64+0x114], R21 ;  /* 0x0001141508007985 */ /* 0x000fe8000c10190a */
[----:B------:R-:W-:Y:S04]  /*38280*/  ST.E desc[UR12][R8.64+0x120], R25 ;  /* 0x0001201908007985 */ /* 0x000fe8000c10190c */
[----:B------:R-:W-:Y:S04]  /*38290*/  ST.E desc[UR14][R8.64+0x124], R27 ;  /* 0x0001241b08007985 */ /* 0x000fe8000c10190e */
[----:B------:R-:W-:Y:S04]  /*382a0*/  ST.E desc[UR16][R8.64+0x130], R29 ;  /* 0x0001301d08007985 */ /* 0x000fe8000c101910 */
[----:B------:R-:W-:Y:S04]  /*382b0*/  ST.E desc[UR4][R8.64+0x1f4], R43 ;  /* 0x0001f42b08007985 */ /* 0x000fe8000c101904 */
[----:B------:R0:W-:Y:S04]  /*382c0*/  ST.E desc[UR4][R8.64+0xac], R7 ;  /* 0x0000ac0708007985 */ /* 0x0001e8000c101904 */
[----:B------:R1:W-:Y:S01]  /*382d0*/  ST.E desc[UR4][R8.64+0xb8], R11 ;  /* 0x0000b80b08007985 */ /* 0x0003e2000c101904 */
[----:B--2---:R-:W-:-:S05]  /*382e0*/  FMUL.FTZ R15, R47, R6 ;  /* 0x000000062f0f7220 */ /* 0x004fca0000410000 */
[----:B------:R2:W-:Y:S04]  /*382f0*/  ST.E desc[UR4][R8.64+0xbc], R15 ;  /* 0x0000bc0f08007985 */ /* 0x0005e8000c101904 */
[----:B------:R-:W0:Y:S02]  /*38300*/  LD.E R6, desc[UR6][R8.64+0xc8] ;  /* 0x0000c80608067980 */ /* 0x000e24000c101900 */
[----:B0-----:R-:W-:-:S05]  /*38310*/  FMUL.FTZ R7, R47, R6 ;  /* 0x000000062f077220 */ /* 0x001fca0000410000 */
[----:B------:R0:W-:Y:S04]  /*38320*/  ST.E desc[UR4][R8.64+0xc8], R7 ;  /* 0x0000c80708007985 */ /* 0x0001e8000c101904 */
[----:B------:R-:W1:Y:S02]  /*38330*/  LD.E R6, desc[UR6][R8.64+0xcc] ;  /* 0x0000cc0608067980 */ /* 0x000e64000c101900 */
[----:B-1----:R-:W-:-:S05]  /*38340*/  FMUL.FTZ R11, R47, R6 ;  /* 0x000000062f0b7220 */ /* 0x002fca0000410000 */
[----:B------:R1:W-:Y:S04]  /*38350*/  ST.E desc[UR4][R8.64+0xcc], R11 ;  /* 0x0000cc0b08007985 */ /* 0x0003e8000c101904 */
[----:B------:R-:W2:Y:S02]  /*38360*/  LD.E R6, desc[UR6][R8.64+0xd8] ;  /* 0x0000d80608067980 */ /* 0x000ea4000c101900 */
        /* <DEDUP_REMOVED lines=100> */
[----:B------:R-:W-:Y:S04]  /*389b0*/  ST.E desc[UR4][R8.64+0x1dc], R15 ;  /* 0x0001dc0f08007985 */ /* 0x000fe8000c101904 */
        /* <DEDUP_REMOVED lines=9> */
[----:B------:R-:W2:Y:S02]  /*38a50*/  LD.E R6, desc[UR6][R8.64+0x1fc] ;  /* 0x0001fc0608067980 */ /* 0x000ea4000c101900 */
[----:B--2---:R-:W-:-:S05]  /*38a60*/  FMUL.FTZ R47, R47, R6 ;  /* 0x000000062f2f7220 */ /* 0x004fca0000410000 */
[----:B------:R2:W-:Y:S04]  /*38a70*/  ST.E desc[UR4][R8.64+0x1fc], R47 ;  /* 0x0001fc2f08007985 */ /* 0x0005e8000c101904 */
[----:B0-----:R-:W3:Y:S04]  /*38a80*/  LDL.64 R6, [R12+0x88] ;  /* 0x000088000c067983 */ /* 0x001ee80000100a00 */
[----:B-1----:R-:W4:Y:S04]  /*38a90*/  LDL.64 R10, [R12] ;  /* 0x000000000c0a7983 */ /* 0x002f280000100a00 */
[----:B------:R-:W2:Y:S04]  /*38aa0*/  LDL.64 R14, [R12+0x90] ;  /* 0x000090000c0e7983 */ /* 0x000ea80000100a00 */
[----:B---3--:R-:W3:Y:S04]  /*38ab0*/  LD.E R25, desc[UR4][R6.64] ;  /* 0x0000000406197980 */ /* 0x008ee8000c101900 */
[----:B----4-:R-:W4:Y:S04]  /*38ac0*/  LD.E R11, desc[UR6][R10.64] ;  /* 0x000000060a0b7980 */ /* 0x010f28000c101900 */
[----:B--2---:R-:W4:Y:S04]  /*38ad0*/  LD.E.64 R8, desc[UR4][R14.64] ;  /* 0x000000040e087980 */ /* 0x004f28000c101b00 */
[----:B---3--:R-:W-:Y:S04]  /*38ae0*/  ST.E desc[UR8][R6.64], R25 ;  /* 0x0000001906007985 */ /* 0x008fe8000c101908 */
[----:B------:R-:W2:Y:S04]  /*38af0*/  LD.E R21, desc[UR10][R6.64+0x4] ;  /* 0x0000040a06157980 */ /* 0x000ea8000c101900 */
[----:B--2---:R0:W-:Y:S04]  /*38b00*/  ST.E desc[UR4][R6.64+0x4], R21 ;  /* 0x0000041506007985 */ /* 0x0041e8000c101904 */
[----:B------:R-:W2:Y:S04]  /*38b10*/  LD.E R27, desc[UR6][R6.64+0x8] ;  /* 0x00000806061b7980 */ /* 0x000ea8000c101900 */
[----:B--2---:R1:W-:Y:S04]  /*38b20*/  ST.E desc[UR4][R6.64+0x8], R27 ;  /* 0x0000081b06007985 */ /* 0x0043e8000c101904 */
[----:B------:R-:W2:Y:S04]  /*38b30*/  LD.E R29, desc[UR6][R6.64+0xc] ;  /* 0x00000c06061d7980 */ /* 0x000ea8000c101900 */
[----:B--2---:R-:W-:Y:S04]  /*38b40*/  ST.E desc[UR4][R6.64+0xc], R29 ;  /* 0x00000c1d06007985 */ /* 0x004fe8000c101904 */
[----:B------:R-:W2:Y:S04]  /*38b50*/  LD.E R15, desc[UR6][R6.64+0x10] ;  /* 0x00001006060f7980 */ /* 0x000ea8000c101900 */
[----:B--2---:R2:W-:Y:S04]  /*38b60*/  ST.E desc[UR4][R6.64+0x10], R15 ;  /* 0x0000100f06007985 */ /* 0x0045e8000c101904 */
[----:B0-----:R-:W3:Y:S04]  /*38b70*/  LD.E R21, desc[UR6][R6.64+0x14] ;  /* 0x0000140606157980 */ /* 0x001ee8000c101900 */
[----:B---3--:R0:W-:Y:S04]  /*38b80*/  ST.E desc[UR4][R6.64+0x14], R21 ;  /* 0x0000141506007985 */ /* 0x0081e8000c101904 */
[----:B------:R-:W3:Y:S04]  /*38b90*/  LD.E R25, desc[UR6][R6.64+0x18] ;  /* 0x0000180606197980 */ /* 0x000ee8000c101900 */
[----:B---3--:R3:W-:Y:S04]  /*38ba0*/  ST.E desc[UR4][R6.64+0x18], R25 ;  /* 0x0000181906007985 */ /* 0x0087e8000c101904 */
[----:B-1----:R-:W4:Y:S04]  /*38bb0*/  LD.E R27, desc[UR6][R6.64+0x1c] ;  /* 0x00001c06061b7980 */ /* 0x002f28000c101900 */
[----:B----4-:R1:W-:Y:S04]  /*38bc0*/  ST.E desc[UR4][R6.64+0x1c], R27 ;  /* 0x00001c1b06007985 */ /* 0x0103e8000c101904 */
[----:B--2---:R-:W2:Y:S04]  /*38bd0*/  LD.E R15, desc[UR6][R6.64+0x20] ;  /* 0x00002006060f7980 */ /* 0x004ea8000c101900 */
[----:B--2---:R2:W-:Y:S04]  /*38be0*/  ST.E desc[UR4][R6.64+0x20], R15 ;  /* 0x0000200f06007985 */ /* 0x0045e8000c101904 */
[----:B0-----:R-:W4:Y:S04]  /*38bf0*/  LD.E R21, desc[UR6][R6.64+0x24] ;  /* 0x0000240606157980 */ /* 0x001f28000c101900 */
[----:B----4-:R0:W-:Y:S04]  /*38c00*/  ST.E desc[UR4][R6.64+0x24], R21 ;  /* 0x0000241506007985 */ /* 0x0101e8000c101904 */
[----:B---3--:R-:W3:Y:S04]  /*38c10*/  LD.E R25, desc[UR6][R6.64+0x28] ;  /* 0x0000280606197980 */ /* 0x008ee8000c101900 */
        /* <DEDUP_REMOVED lines=228> */
[----:B--2---:R-:W-:Y:S04]  /*39a60*/  ST.E desc[UR4][R6.64+0x1f0], R15 ;  /* 0x0001f00f06007985 */ /* 0x004fe8000c101904 */
[----:B0-----:R-:W2:Y:S04]  /*39a70*/  LD.E R21, desc[UR6][R6.64+0x1f4] ;  /* 0x0001f40606157980 */ /* 0x001ea8000c101900 */
[----:B--2---:R-:W-:Y:S04]  /*39a80*/  ST.E desc[UR4][R6.64+0x1f4], R21 ;  /* 0x0001f41506007985 */ /* 0x004fe8000c101904 */
[----:B---3--:R-:W2:Y:S01]  /*39a90*/  LD.E R25, desc[UR6][R6.64+0x1f8] ;  /* 0x0001f80606197980 */ /* 0x008ea2000c101900 */
[----:B------:R-:W-:-:S02]  /*39aa0*/  R2UR UR30, R4 ;  /* 0x00000000041e72ca */ /* 0x000fc400000e0000 */
[C---:B------:R-:W-:Y:S02]  /*39ab0*/  R2UR UR31, R5.reuse ;  /* 0x00000000051f72ca */ /* 0x040fe400000e0000 */
[C---:B------:R-:W-:Y:S02]  /*39ac0*/  R2UR UR28, R4.reuse ;  /* 0x00000000041c72ca */ /* 0x040fe400000e0000 */
[C---:B------:R-:W-:Y:S02]  /*39ad0*/  R2UR UR29, R5.reuse ;  /* 0x00000000051d72ca */ /* 0x040fe400000e0000 */
[C---:B------:R-:W-:Y:S02]  /*39ae0*/  R2UR UR26, R4.reuse ;  /* 0x00000000041a72ca */ /* 0x040fe400000e0000 */
[----:B------:R-:W-:Y:S01]  /*39af0*/  R2UR UR27, R5 ;  /* 0x00000000051b72ca */ /* 0x000fe200000e0000 */
[----:B--2---:R0:W-:Y:S04]  /*39b00*/  ST.E desc[UR4][R6.64+0x1f8], R25 ;  /* 0x0001f81906007985 */ /* 0x0041e8000c101904 */
[----:B-1----:R-:W2:Y:S01]  /*39b10*/  LD.E R27, desc[UR6][R6.64+0x1fc] ;  /* 0x0001fc06061b7980 */ /* 0x002ea2000c101900 */
        /* <DEDUP_REMOVED lines=26> */
[----:B0-----:R-:W2:Y:S04]  /*39cc0*/  LD.E R25, desc[UR28][R6.64+0x4] ;  /* 0x0000041c06197980 */ /* 0x001ea8000c101900 */
[----:B------:R-:W2:Y:S04]  /*39cd0*/  LD.E R26, desc[UR26][R6.64+0x8] ;  /* 0x0000081a061a7980 */ /* 0x000ea8000c101900 */
[----:B-1----:R-:W2:Y:S04]  /*39ce0*/  LD.E R27, desc[UR24][R6.64+0xc] ;  /* 0x00000c18061b7980 */ /* 0x002ea8000c101900 */
        /* <DEDUP_REMOVED lines=2475> */
.L_x_6658:
[----:B------:R-:W-:Y:S05]  /*437a0*/  BSYNC B2 ;  /* 0x0000000000027941 */ /* 0x000fea0003800000 */
.L_x_6657:
[C---:B------:R-:W-:Y:S02]  /*437b0*/  R2UR UR6, R4.reuse ;  /* 0x00000000040672ca */ /* 0x040fe400000e0000 */
[C---:B------:R-:W-:Y:S02]  /*437c0*/  R2UR UR7, R5.reuse ;  /* 0x00000000050772ca */ /* 0x040fe400000e0000 */
[----:B------:R-:W-:Y:S02]  /*437d0*/  R2UR UR4, R4 ;  /* 0x00000000040472ca */ /* 0x000fe400000e0000 */
[----:B------:R-:W-:-:S09]  /*437e0*/  R2UR UR5, R5 ;  /* 0x00000000050572ca */ /* 0x000fd200000e0000 */
[----:B------:R-:W2:Y:S04]  /*437f0*/  LD.E.64 R4, desc[UR6][R10.64+0x20] ;  /* 0x000020060a047980 */ /* 0x000ea8000c101b00 */
[----:B------:R-:W3:Y:S01]  /*43800*/  LD.E R6, desc[UR4][R10.64+0xc] ;  /* 0x00000c040a067980 */ /* 0x000ee2000c101900 */
[----:B--2---:R-:W-:Y:S01]  /*43810*/  MOV R5, R4 ;  /* 0x0000000400057202 */ /* 0x004fe20000000f00 */
[----:B------:R-:W-:-:S04]  /*43820*/  IMAD.MOV.U32 R4, RZ, RZ, R13 ;  /* 0x000000ffff047224 */ /* 0x000fc800078e000d */
[----:B-----5:R-:W-:-:S05]  /*43830*/  IMAD R5, R8, 0x8, R5 ;  /* 0x0000000808057824 */ /* 0x020fca00078e0205 */
[----:B---3--:R-:W-:-:S04]  /*43840*/  PRMT R5, R6, 0x654, R5 ;  /* 0x0000065406057816 */ /* 0x008fc80000000005 */
[----:B------:R0:W-:Y:S02]  /*43850*/  SYNCS.ARRIVE.TRANS64.RED.A1T0 RZ, [R5+URZ], RZ ;  /* 0x000000ff05ff79a7 */ /* 0x0001e4000810043f */
[----:B0-----:R-:W-:-:S04]  /*43860*/  IMAD.MOV.U32 R5, RZ, RZ, 0x0 ;  /* 0x00000000ff057424 */ /* 0x001fc800078e00ff */
[----:B------:R-:W-:Y:S05]  /*43870*/  RET.REL.NODEC R4 `(_ZN7cutlass13device_kernelIN5flash11enable_sm90INS1_16FlashAttnFwdSm90INS1_25CollectiveMainloopFwdSm90ILi2EN4cute5tupleIJNS5_1CILi1EEES8_S8_EEENS6_IJNS7_ILi64EEESA_SA_EEELi512ENS_10bfloat16_tEfNS_4arch4Sm90ELb0ELb1ELb0ELb1ELb1ELb0ELb1ELb0ELb0ELb1ELb1ELb0EEENS1_21CollectiveEpilogueFwdINS6_IJSA_NS7_ILi512EEESA_EEES9_SC_SE_Li256ELb1ELb1ELb1ELb0EEENS1_36VarlenDynamicPersistentTileSchedulerILi64ELi64ELi256ELi128ELb1ELb1ELb1ELb1ELb0ELb1EEEEEEEEEvNT_6ParamsE) ;  /* 0xfffffbc404e07950 */ /* 0x000fea0003c3ffff */
.L_x_6629:
[----:B0-----:R0:W1:Y:S02]  /*43880*/  SYNCS.PHASECHK.TRANS64.TRYWAIT P0, [R9+URZ], R24 ;  /* 0x00000018090075a7 */ /* 0x001064000800017f */
[----:B-1----:R-:W-:Y:S05]  /*43890*/  @!P0 NANOSLEEP.SYNCS 0x989680 ;  /* 0x009896800000895d */ /* 0x002fea0003900000 */
[----:B------:R-:W1:Y:S02]  /*438a0*/  @!P0 SYNCS.PHASECHK.TRANS64 P0, [R9+URZ], R24 ;  /* 0x00000018090085a7 */ /* 0x000e64000800007f */
[----:B-1----:R-:W-:Y:S05]  /*438b0*/  @!P0 BRA `(.L_x_6629) ;  /* 0xfffffffc00f08947 */ /* 0x002fea000383ffff */
[----:B------:R-:W-:Y:S05]  /*438c0*/  BRA `(.L_x_6628) ;  /* 0xfffffee800f47947 */ /* 0x000fea000383ffff */
.L_x_6636:
[----:B0-----:R0:W1:Y:S02]  /*438d0*/  SYNCS.PHASECHK.TRANS64.TRYWAIT P0, [R56+URZ], R57 ;  /* 0x00000039380075a7 */ /* 0x001064000800017f */
[----:B-1----:R-:W-:Y:S05]  /*438e0*/  @!P0 NANOSLEEP.SYNCS 0x989680 ;  /* 0x009896800000895d */ /* 0x002fea0003900000 */
[----:B------:R-:W1:Y:S02]  /*438f0*/  @!P0 SYNCS.PHASECHK.TRANS64 P0, [R56+URZ], R57 ;  /* 0x00000039380085a7 */ /* 0x000e64000800007f */
[----:B-1----:R-:W-:Y:S05]  /*43900*/  @!P0 BRA `(.L_x_6636) ;  /* 0xfffffffc00f08947 */ /* 0x002fea000383ffff */
[----:B------:R-:W-:Y:S05]  /*43910*/  BRA `(.L_x_6635) ;  /* 0xfffffef000c87947 */ /* 0x000fea000383ffff */
.L_x_6659:
        /* <DEDUP_REMOVED lines=14> */
.L_x_15651:


//--------------------- .text._ZN7cutlass13device_kernelIN5flash11enable_sm90INS1_16FlashAttnFwdSm90INS1_25CollectiveMainloopFwdSm90ILi2EN4cute5tupleIJNS5_1CILi1EEES8_S8_EEENS6_IJNS7_ILi64EEESA_SA_EEELi512ENS_10bfloat16_tEfNS_4arch4Sm90ELb0ELb1ELb0ELb1ELb1ELb1ELb1ELb0ELb0ELb1ELb1ELb0EEENS1_21CollectiveEpilogueFwdINS6_IJSA_NS7_ILi512EEESA_EEES9_SC_SE_Li256ELb1ELb1ELb1ELb0EEENS1_36VarlenDynamicPersistentTileSchedulerILi64ELi64ELi256ELi128ELb1ELb1ELb1ELb1ELb0ELb1EEEEEEEEEvNT_6ParamsE --------------------------
	.section	.text._ZN7cutlass13device_kernelIN5flash11enable_sm90INS1_16FlashAttnFwdSm90INS1_25CollectiveMainloopFwdSm90ILi2EN4cute5tupleIJNS5_1CILi1EEES8_S8_EEENS6_IJNS7_ILi64EEESA_SA_EEELi512ENS_10bfloat16_tEfNS_4arch4Sm90ELb0ELb1ELb0ELb1ELb1ELb1ELb1ELb0ELb0ELb1ELb1ELb0EEENS1_21CollectiveEpilogueFwdINS6_IJSA_NS7_ILi512EEESA_EEES9_SC_SE_Li256ELb1ELb1ELb1ELb0EEENS1_36VarlenDynamicPersistentTileSchedulerILi64ELi64ELi256ELi128ELb1ELb1ELb1ELb1ELb0ELb1EEEEEEEEEvNT_6ParamsE,"ax",@progbits
	.align	128
.text._ZN7cutlass13device_kernelIN5flash11enable_sm90INS1_16FlashAttnFwdSm90INS1_25CollectiveMainloopFwdSm90ILi2EN4cute5tupleIJNS5_1CILi1EEES8_S8_EEENS6_IJNS7_ILi64EEESA_SA_EEELi512ENS_10bfloat16_tEfNS_4arch4Sm90ELb0ELb1ELb0ELb1ELb1ELb1ELb1ELb0ELb0ELb1ELb1ELb0EEENS1_21CollectiveEpilogueFwdINS6_IJSA_NS7_ILi512EEESA_EEES9_SC_SE_Li256ELb1ELb1ELb1ELb0EEENS1_36VarlenDynamicPersistentTileSchedulerILi64ELi64ELi256ELi128ELb1ELb1ELb1ELb1ELb0ELb1EEEEEEEEEvNT_6ParamsE:
        .type           _ZN7cutlass13device_kernelIN5flash11enable_sm90INS1_16FlashAttnFwdSm90INS1_25CollectiveMainloopFwdSm90ILi2EN4cute5tupleIJNS5_1CILi1EEES8_S8_EEENS6_IJNS7_ILi64EEESA_SA_EEELi512ENS_10bfloat16_tEfNS_4arch4Sm90ELb0ELb1ELb0ELb1ELb1ELb1ELb1ELb0ELb0ELb1ELb1ELb0EEENS1_21CollectiveEpilogueFwdINS6_IJSA_NS7_ILi512EEESA_EEES9_SC_SE_Li256ELb1ELb1ELb1ELb0EEENS1_36VarlenDynamicPersistentTileSchedulerILi64ELi64ELi256ELi128ELb1ELb1ELb1ELb1ELb0ELb1EEEEEEEEEvNT_6ParamsE,@function
        .size           _ZN7cutlass13device_kernelIN5flash11enable_sm90INS1_16FlashAttnFwdSm90INS1_25CollectiveMainloopFwdSm90ILi2EN4cute5tupleIJNS5_1CILi1EEES8_S8_EEENS6_IJNS7_ILi64EEESA_SA_EEELi512ENS_10bfloat16_tEfNS_4arch4Sm90ELb0ELb1ELb0ELb1ELb1ELb1ELb1ELb0ELb0ELb1ELb1ELb0EEENS1_21CollectiveEpilogueFwdINS6_IJSA_NS7_ILi512EEESA_EEES9_SC_SE_Li256ELb1ELb1ELb1ELb0EEENS1_36VarlenDynamicPersistentTileSchedulerILi64ELi64ELi256ELi128ELb1ELb1ELb1ELb1ELb0ELb1EEEEEEEEEvNT_6ParamsE,(.L_x_15653 - _ZN7cutlass13device_kernelIN5flash11enable_sm90INS1_16FlashAttnFwdSm90INS1_25CollectiveMainloopFwdSm90ILi2EN4cute5tupleIJNS5_1CILi1EEES8_S8_EEENS6_IJNS7_ILi64EEESA_SA_EEELi512ENS_10bfloat16_tEfNS_4arch4Sm90ELb0ELb1ELb0ELb1ELb1ELb1ELb1ELb0ELb0ELb1ELb1ELb0EEENS1_21CollectiveEpilogueFwdINS6_IJSA_NS7_ILi512EEESA_EEES9_SC_SE_Li256ELb1ELb1ELb1ELb0EEENS1_36VarlenDynamicPersistentTileSchedulerILi64ELi64ELi256ELi128ELb1ELb1ELb1ELb1ELb0ELb1EEEEEEEEEvNT_6ParamsE)
        .other          _ZN7cutlass13device_kernelIN5flash11enable_sm90INS1_16FlashAttnFwdSm90INS1_25CollectiveMainloopFwdSm90ILi2EN4cute5tupleIJNS5_1CILi1EEES8_S8_EEENS6_IJNS7_ILi64EEESA_SA_EEELi512ENS_10bfloat16_tEfNS_4arch4Sm90ELb0ELb1ELb0ELb1ELb1ELb1ELb1ELb0ELb0ELb1ELb1ELb0EEENS1_21CollectiveEpilogueFwdINS6_IJSA_NS7_ILi512EEESA_EEES9_SC_SE_Li256ELb1ELb1ELb1ELb0EEENS1_36VarlenDynamicPersistentTileSchedulerILi64ELi64ELi256ELi128ELb1ELb1ELb1ELb1ELb0ELb1EEEEEEEEEvNT_6ParamsE,@"STO_CUDA_ENTRY STV_DEFAULT"
_ZN7cutlass13device_kernelIN5flash11enable_sm90INS1_16FlashAttnFwdSm90INS1_25CollectiveMainloopFwdSm90ILi2EN4cute5tupleIJNS5_1CILi1EEES8_S8_EEENS6_IJNS7_ILi64EEESA_SA_EEELi512ENS_10bfloat16_tEfNS_4arch4Sm90ELb0ELb1ELb0ELb1ELb1ELb1ELb1ELb0ELb0ELb1ELb1ELb0EEENS1_21CollectiveEpilogueFwdINS6_IJSA_NS7_ILi512EEESA_EEES9_SC_SE_Li256ELb1ELb1ELb1ELb0EEENS1_36VarlenDynamicPersistentTileSchedulerILi64ELi64ELi256ELi128ELb1ELb1ELb1ELb1ELb0ELb1EEEEEEEEEvNT_6ParamsE:
[----:B------:R-:W0:Y:S02]  /*0000*/  LDC R1, c[0x0][0x28] ;  /* 0x00000a00ff017b82 */ /* 0x000e240000000800 */
[----:B0-----:R-:W-:-:S05]  /*0010*/  VIADD R1, R1, 0xfffffb90 ;  /* 0xfffffb9001017836 */ /* 0x001fca0000000000 */
[----:B------:R-:W-:Y:S01]  /*0020*/  R2UR UR4, R1 ;  /* 0x00000000010472ca */ /* 0x000fe200000e0000 */
[----:B------:R-:W0:Y:S01]  /*0030*/  S2R R3, SR_TID.X ;  /* 0x0000000000037919 */ /* 0x000e220000002100 */
[----:B------:R-:W-:Y:S01]  /*0040*/  ELECT P0, URZ, PT ;  /* 0x00000000003f782f */ /* 0x000fe20003800000 */
[----:B------:R-:W-:Y:S01]  /*0050*/  BSSY B0, `(.L_x_6660) ;  /* 0x0000012000007945 */ /* 0x000fe20003800000 */
[----:B------:R-:W-:Y:S01]  /*0060*/  ULDC UR39, c[0x0][0x20] ;  /* 0x0000080000277ab9 */ /* 0x000fe20000000800 */
[----:B------:R-:W-:-:S08]  /*0070*/  ULDC UR42, c[0x0][0x24] ;  /* 0x00000900002a7ab9 */ /* 0x000fd00000000800 */
[----:B------:R-:W-:-:S04]  /*0080*/  UIADD3 UR39, UP0, UR4, UR39, URZ ;  /* 0x0000002704277290 */ /* 0x000fc8000ff1e03f */
[----:B------:R-:W-:Y:S01]  /*0090*/  UIADD3.X UR42, URZ, UR42, URZ, UP0, !UPT ;  /* 0x0000002a3f2a7290 */ /* 0x000fe200087fe43f */
        /* <DEDUP_REMOVED lines=13> */
.L_x_6661:
[----:B------:R-:W-:Y:S05]  /*0170*/  BSYNC B0 ;  /* 0x0000000000007941 */ /* 0x000fea0003800000 */
.L_x_6660:
        /* <DEDUP_REMOVED lines=17> */
[----:B------:R-:W-:Y:S01]  /*0290*/  @UP0 USHF.L.U32 UR6, UR6, 0x1, URZ ;  /* 0x0000000106060899 */ /* 0x000fe2000800063f */
[----:B------:R-:W-:-:S03]  /*02a0*/  VOTEU.ANY UP0, P0 ;  /* 0x00000000003f7886 */ /* 0x000fc60000000100 */
[----:B------:R-:W-:Y:S01]  /*02b0*/  UISETP.NE.AND UP3, UPT, UR38, URZ, UPT ;  /* 0x0000003f2600728c */ /* 0x000fe2000bf65270 */
[----:B------:R-:W0:Y:S02]  /*02c0*/  FENCE.VIEW.ASYNC.S ;  /* 0x00000000000073c6 */ /* 0x000e240000000000 */
[----:B0-----:R0:W1:Y:S01]  /*02d0*/  @UP0 SYNCS.EXCH.64 URZ, [UR8+0x38800], UR4 ;  /* 0x03880004083f05b2 */ /* 0x0010620008000100 */
[----:B------:R-:W-:Y:S01]  /*02e0*/  UP2UR UR61, UPR, URZ, 0x8 ;  /* 0x000000083f3d7883 */ /* 0x000fe20008000000 */
[----:B------:R0:W2:Y:S03]  /*02f0*/  @UP1 SYNCS.EXCH.64 URZ, [UR8+0x38810], UR4 ;  /* 0x03881004083f15b2 */ /* 0x0000a60008000100 */
[----:B------:R0:W3:Y:S01]  /*0300*/  @UP2 SYNCS.EXCH.64 URZ, [UR8+0x38820], UR6 ;  /* 0x03882006083f25b2 */ /* 0x0000e20008000100 */
[----:B------:R-:W-:Y:S07]  /*0310*/  @P1 BRA `(.L_x_6662) ;  /* 0x0000000000381947 */ /* 0x000fee0003800000 */
        /* <DEDUP_REMOVED lines=14> */
.L_x_6662:
        /* <DEDUP_REMOVED lines=22> */
.L_x_6663:
        /* <DEDUP_REMOVED lines=18> */
.L_x_6664:
        /* <DEDUP_REMOVED lines=22> */
.L_x_6665:
        /* <DEDUP_REMOVED lines=22> */
.L_x_6666:
[----:B------:R-:W-:Y:S01]  /*0940*/  UISETP.NE.AND UP0, UPT, UR38, URZ, UPT ;  /* 0x0000003f2600728c */ /* 0x000fe2000bf05270 */
[----:B------:R-:W-:Y:S01]  /*0950*/  NOP ;  /* 0x0000000000007918 */ /* 0x000fe20000000000 */
[----:B------:R-:W-:Y:S01]  /*0960*/  UMOV UR60, 0x1 ;  /* 0x00000001003c7882 */ /* 0x000fe20000000000 */
[----:B------:R-:W-:Y:S01]  /*0970*/  ULDC.64 UR36, c[0x0][0x208] ;  /* 0x0000820000247ab9 */ /* 0x000fe20000000a00 */
[----:B------:R-:W-:Y:S01]  /*0980*/  USEL UR60, UR60, 0x2, !UP0 ;  /* 0x000000023c3c7887 */ /* 0x000fe2000c000000 */
[----:B------:R-:W-:Y:S01]  /*0990*/  BSSY B9, `(.L_x_6667) ;  /* 0x00037ef000097945 */ /* 0x000fe20003800000 */
[----:B0123--:R-:W-:Y:S01]  /*09a0*/  BAR.SYNC.DEFER_BLOCKING 0x0 ;  /* 0x0000000000007b1d */ /* 0x00ffe20000010000 */
[----:B------:R-:W-:-:S13]  /*09b0*/  PLOP3.LUT P0, PT, PT, PT, UP0, 0x40, 0x0 ;  /* 0x000000000000781c */ /* 0x000fda0003f0e808 */
[----:B------:R-:W-:Y:S05]  /*09c0*/  @P0 BRA `(.L_x_6668) ;  /* 0x000002e400bc0947 */ /* 0x000fea0003800000 */
.L_x_6669:
[----:B------:R-:W-:-:S08]  /*09d0*/  NOP ;  /* 0x0000000000007918 */ /* 0x000fd00000000000 */
[----:B------:R-:W0:Y:S02]  /*09e0*/  USETMAXREG.TRY_ALLOC.CTAPOOL UP0, 0xe8 ;  /* 0x000000e8000079c8 */ /* 0x000e240008000600 */
[----:B0-----:R-:W-:-:S13]  /*09f0*/  PLOP3.LUT P0, PT, PT, PT, UP0, 0x80, 0x0 ;  /* 0x000000000000781c */ /* 0x001fda0003f0f008 */
[----:B------:R-:W-:Y:S05]  /*0a00*/  @!P0 BRA `(.L_x_6669) ;  /* 0xfffffffc00f08947 */ /* 0x000fea000383ffff */
[----:B------:R-:W0:Y:S01]  /*0a10*/  S2R R0, SR_TID.X ;  /* 0x0000000000007919 */ /* 0x000e220000002100 */
[----:B------:R-:W1:Y:S01]  /*0a20*/  S2UR UR4, SR_CgaCtaId ;  /* 0x00000000000479c3 */ /* 0x000e620000008800 */
[----:B------:R-:W-:Y:S04]  /*0a30*/  STL.64 [R1+0x1c0], RZ ;  /* 0x0001c0ff01007387 */ /* 0x000fe80000100a00 */
[----:B------:R-:W-:Y:S04]  /*0a40*/  STL [R1+0x1c8], RZ ;  /* 0x0001c8ff01007387 */ /* 0x000fe80000100800 */
[----:B------:R-:W-:Y:S01]  /*0a50*/  STL [R1+0x1cc], RZ ;  /* 0x0001ccff01007387 */ /* 0x000fe20000100800 */
[----:B-1----:R-:W-:Y:S01]  /*0a60*/  IMAD.U32 R155, RZ, RZ, UR4 ;  /* 0x00000004ff9b7e24 */ /* 0x002fe2000f8e00ff */
[----:B------:R-:W-:Y:S01]  /*0a70*/  ULDC UR4, c[0x0][0xd3c] ;  /* 0x00034f0000047ab9 */ /* 0x000fe20000000800 */
[----:B0-----:R-:W-:-:S04]  /*0a80*/  SHF.R.U32.HI R2, RZ, 0x7, R0 ;  /* 0x00000007ff027819 */ /* 0x001fc80000011600 */
[----:B------:R-:W-:Y:S02]  /*0a90*/  ISETP.NE.AND P0, PT, R2, 0x1, PT ;  /* 0x000000010200780c */ /* 0x000fe40003f05270 */
[----:B------:R-:W-:-:S04]  /*0aa0*/  MOV R2, 0x400 ;  /* 0x0000040000027802 */ /* 0x000fc80000000f00 */
[----:B------:R-:W-:-:S07]  /*0ab0*/  LEA R2, R155, R2, 0x18 ;  /* 0x000000029b027211 */ /* 0x000fce00078ec0ff */
[----:B------:R-:W-:Y:S06]  /*0ac0*/  @!P0 BAR.ARV 0x8, 0x100 ;  /* 0x0204000000008b1d */ /* 0x000fec0000002000 */
[----:B------:R-:W-:-:S13]  /*0ad0*/  ISETP.GE.U32.AND P0, PT, R0, 0x100, PT ;  /* 0x000001000000780c */ /* 0x000fda0003f06070 */
[----:B------:R-:W-:Y:S08]  /*0ae0*/  @P0 BAR.ARV 0xf, 0x100 ;  /* 0x03c4000000000b1d */ /* 0x000ff00000002000 */
[----:B------:R-:W-:Y:S06]  /*0af0*/  BAR.SYNC.DEFER_BLOCKING 0x5, 0x180 ;  /* 0x0146000000007b1d */ /* 0x000fec0000010000 */
[----:B------:R-:W0:Y:S02]  /*0b00*/  LDS.128 R84, [R2+0x388d0] ;  /* 0x0388d00002547984 */ /* 0x000e240000000c00 */
[----:B------:R-:W-:Y:S06]  /*0b10*/  BAR.ARV 0x4, 0x180 ;  /* 0x0106000000007b1d */ /* 0x000fec0000002000 */
[----:B0-----:R-:W-:-:S13]  /*0b20*/  ISETP.GE.AND P0, PT, R87, UR4, PT ;  /* 0x0000000457007c0c */ /* 0x001fda000bf06270 */
[----:B------:R-:W-:Y:S05]  /*0b30*/  @P0 BRA `(.L_x_6670) ;  /* 0x0000037c00500947 */ /* 0x000fea0003800000 */
[----:B------:R-:W-:Y:S01]  /*0b40*/  VIADD R221, R0, 0xffffff80 ;  /* 0xffffff8000dd7836 */ /* 0x000fe20000000000 */
[----:B------:R-:W0:Y:S01]  /*0b50*/  S2UR UR4, SR_SWINHI ;  /* 0x00000000000479c3 */ /* 0x000e220000002f00 */
[----:B------:R-:W-:Y:S01]  /*0b60*/  R2UR UR40, R2 ;  /* 0x00000000022872ca */ /* 0x000fe200000e0000 */
[----:B------:R-:W-:Y:S02]  /*0b70*/  IMAD.MOV.U32 R161, RZ, RZ, 0x2 ;  /* 0x00000002ffa17424 */ /* 0x000fe400078e00ff */
[----:B------:R-:W-:Y:S01]  /*0b80*/  SHF.R.S32.HI R0, RZ, 0x1f, R221 ;  /* 0x0000001fff007819 */ /* 0x000fe200000114dd */
[----:B------:R-:W-:Y:S02]  /*0b90*/  IMAD.MOV.U32 R156, RZ, RZ, RZ ;  /* 0x000000ffff9c7224 */ /* 0x000fe400078e00ff */
[----:B------:R-:W-:Y:S01]  /*0ba0*/  IMAD.MOV.U32 R158, RZ, RZ, RZ ;  /* 0x000000ffff9e7224 */ /* 0x000fe200078e00ff */
[CC--:B------:R-:W-:Y:S02]  /*0bb0*/  LEA.HI R5, R0.reuse, R221.reuse, RZ, 0x7 ;  /* 0x000000dd00057211 */ /* 0x0c0fe400078f38ff */
[----:B------:R-:W-:-:S02]  /*0bc0*/  LEA.HI R3, R0, R221, RZ, 0x4 ;  /* 0x000000dd00037211 */ /* 0x000fc400078f20ff */
[----:B------:R-:W-:Y:S02]  /*0bd0*/  LOP3.LUT R4, R5, 0xffffff80, RZ, 0xc0, !PT ;  /* 0xffffff8005047812 */ /* 0x000fe400078ec0ff */
[CC--:B------:R-:W-:Y:S02]  /*0be0*/  LEA.HI R11, R0.reuse, R221.reuse, RZ, 0x2 ;  /* 0x000000dd000b7211 */ /* 0x0c0fe400078f10ff */
[CC--:B------:R-:W-:Y:S01]  /*0bf0*/  LEA.HI R13, R0.reuse, R221.reuse, RZ, 0x3 ;  /* 0x000000dd000d7211 */ /* 0x0c0fe200078f18ff */
[----:B------:R-:W-:Y:S01]  /*0c00*/  IMAD.IADD R6, R221, 0x1, -R4 ;  /* 0x00000001dd067824 */ /* 0x000fe200078e0a04 */
[----:B------:R-:W-:Y:S02]  /*0c10*/  LEA.HI R4, R0, R221, RZ, 0x5 ;  /* 0x000000dd00047211 */ /* 0x000fe400078f28ff */
[----:B------:R-:W-:Y:S02]  /*0c20*/  LOP3.LUT R0, R3, 0xfffffff0, RZ, 0xc0, !PT ;  /* 0xfffffff003007812 */ /* 0x000fe400078ec0ff */
[----:B------:R-:W-:-:S02]  /*0c30*/  SHF.R.S32.HI R7, RZ, 0x1f, R6 ;  /* 0x0000001fff077819 */ /* 0x000fc40000011406 */
[----:B------:R-:W-:Y:S01]  /*0c40*/  SHF.R.S32.HI R167, RZ, 0x5, R4 ;  /* 0x00000005ffa77819 */ /* 0x000fe20000011404 */
[----:B------:R-:W-:Y:S01]  /*0c50*/  IMAD.IADD R15, R221, 0x1, -R0 ;  /* 0x00000001dd0f7824 */ /* 0x000fe200078e0a00 */
[CC--:B------:R-:W-:Y:S01]  /*0c60*/  LEA.HI R8, R7.reuse, R6.reuse, RZ, 0x2 ;  /* 0x0000000607087211 */ /* 0x0c0fe200078f10ff */
[----:B------:R-:W-:Y:S01]  /*0c70*/  UMOV UR40, UR40 ;  /* 0x0000002800287c82 */ /* 0x000fe20008000000 */
[----:B0-----:R-:W-:Y:S01]  /*0c80*/  UMOV UR41, UR4 ;  /* 0x0000000400297c82 */ /* 0x001fe20008000000 */
[----:B------:R-:W-:Y:S02]  /*0c90*/  SHF.R.S32.HI R0, RZ, 0x4, R3 ;  /* 0x00000004ff007819 */ /* 0x000fe40000011403 */
[--C-:B------:R-:W-:Y:S01]  /*0ca0*/  SHF.R.S32.HI R9, RZ, 0x2, R8.reuse ;  /* 0x00000002ff097819 */ /* 0x100fe20000011408 */
[----:B------:R0:W-:Y:S01]  /*0cb0*/  STL [R1+0x468], R15 ;  /* 0x0004680f01007387 */ /* 0x0001e20000100800 */
[----:B------:R-:W-:Y:S02]  /*0cc0*/  SHF.R.S32.HI R10, RZ, 0x1f, R8 ;  /* 0x0000001fff0a7819 */ /* 0x000fe40000011408 */
[----:B------:R-:W-:-:S02]  /*0cd0*/  LEA.HI R7, R7, R6, RZ, 0x5 ;  /* 0x0000000607077211 */ /* 0x000fc400078f28ff */
[----:B------:R-:W-:Y:S02]  /*0ce0*/  LEA.HI R10, R10, R9, RZ, 0x3 ;  /* 0x000000090a0a7211 */ /* 0x000fe400078f18ff */
[----:B------:R-:W-:Y:S02]  /*0cf0*/  SHF.R.S32.HI R4, RZ, 0x1f, R4 ;  /* 0x0000001fff047819 */ /* 0x000fe40000011404 */
[----:B------:R-:W-:Y:S02]  /*0d00*/  LOP3.LUT R10, R10, 0xfffffff8, RZ, 0xc0, !PT ;  /* 0xfffffff80a0a7812 */ /* 0x000fe400078ec0ff */
[----:B------:R-:W-:Y:S02]  /*0d10*/  LEA.HI R3, R3, R0, RZ, 0x1 ;  /* 0x0000000003037211 */ /* 0x000fe400078f08ff */
[----:B------:R-:W-:Y:S01]  /*0d20*/  LOP3.LUT R12, R11, 0xfffffffc, RZ, 0xc0, !PT ;  /* 0xfffffffc0b0c7812 */ /* 0x000fe200078ec0ff */
[----:B------:R-:W-:Y:S01]  /*0d30*/  IMAD.IADD R10, R9, 0x1, -R10 ;  /* 0x00000001090a7824 */ /* 0x000fe200078e0a0a */
[----:B------:R-:W-:-:S02]  /*0d40*/  SHF.R.S32.HI R7, RZ, 0x5, R7 ;  /* 0x00000005ff077819 */ /* 0x000fc40000011407 */
[----:B------:R-:W-:Y:S01]  /*0d50*/  SHF.R.S32.HI R18, RZ, 0x2, R11 ;  /* 0x00000002ff127819 */ /* 0x000fe2000001140b */
[----:B------:R-:W-:Y:S01]  /*0d60*/  IMAD.IADD R20, R221, 0x1, -R12 ;  /* 0x00000001dd147824 */ /* 0x000fe200078e0a0c */
[----:B------:R-:W-:Y:S01]  /*0d70*/  LEA.HI R4, R4, R167, RZ, 0x2 ;  /* 0x000000a704047211 */ /* 0x000fe200078f10ff */
[----:B------:R-:W-:Y:S01]  /*0d80*/  IMAD R162, R7, 0x10, R10 ;  /* 0x0000001007a27824 */ /* 0x000fe200078e020a */
[----:B------:R-:W-:Y:S01]  /*0d90*/  LOP3.LUT R3, R3, 0x1ffffffe, RZ, 0xc0, !PT ;  /* 0x1ffffffe03037812 */ /* 0x000fe200078ec0ff */
[----:B------:R-:W-:Y:S01]  /*0da0*/  VIADD R7, R18, 0x20 ;  /* 0x0000002012077836 */ /* 0x000fe20000000000 */
[----:B------:R-:W-:Y:S01]  /*0db0*/  LOP3.LUT R9, R8, 0x7ffffffc, RZ, 0xc0, !PT ;  /* 0x7ffffffc08097812 */ /* 0x000fe200078ec0ff */
[----:B------:R-:W-:Y:S01]  /*0dc0*/  IMAD.SHL.U32 R16, R20, 0x8, RZ ;  /* 0x0000000814107824 */ /* 0x000fe200078e00ff */
[----:B------:R-:W-:Y:S01]  /*0dd0*/  SHF.R.S32.HI R19, RZ, 0x7, R5 ;  /* 0x00000007ff137819 */ /* 0x000fe20000011405 */
[----:B------:R-:W-:Y:S01]  /*0de0*/  IMAD.IADD R3, R0, 0x1, -R3 ;  /* 0x0000000100037824 */ /* 0x000fe200078e0a03 */
[----:B------:R-:W-:Y:S01]  /*0df0*/  LOP3.LUT R4, R4, 0x3ffffc, RZ, 0xc0, !PT ;  /* 0x003ffffc04047812 */ /* 0x000fe200078ec0ff */
[----:B------:R-:W-:Y:S01]  /*0e00*/  IMAD.IADD R9, R6, 0x1, -R9 ;  /* 0x0000000106097824 */ /* 0x000fe200078e0a09 */
[----:B------:R-:W-:Y:S01]  /*0e10*/  SHF.R.S32.HI R0, RZ, 0x3, R13 ;  /* 0x00000003ff007819 */ /* 0x000fe2000001140d */
[----:B0-----:R-:W-:Y:S01]  /*0e20*/  IMAD R15, R19, 0x100, R15 ;  /* 0x00000100130f7824 */ /* 0x001fe200078e020f */
[----:B------:R-:W-:Y:S01]  /*0e30*/  LEA.HI R5, R5, R19, RZ, 0x1 ;  /* 0x0000001305057211 */ /* 0x000fe200078f08ff */
[----:B------:R-:W-:Y:S01]  /*0e40*/  IMAD.IADD R4, R167, 0x1, -R4 ;  /* 0x00000001a7047824 */ /* 0x000fe200078e0a04 */
[----:B------:R-:W-:Y:S01]  /*0e50*/  LEA.HI R0, R20, R20, RZ, 0x1 ;  /* 0x0000001414007211 */ /* 0x000fe200078f08ff */
[----:B------:R-:W-:Y:S01]  /*0e60*/  VIADD R192, R16, 0xc0 ;  /* 0x000000c010c07836 */ /* 0x000fe20000000000 */
[----:B------:R-:W-:Y:S01]  /*0e70*/  SHF.R.S32.HI R6, RZ, 0x1f, R7 ;  /* 0x0000001fff067819 */ /* 0x000fe20000011407 */
[----:B------:R-:W-:Y:S01]  /*0e80*/  IMAD R15, R4, 0x10, R15 ;  /* 0x00000010040f7824 */ /* 0x000fe200078e020f */
[----:B------:R-:W-:Y:S01]  /*0e90*/  LOP3.LUT R5, R5, 0xfffffe, RZ, 0xc0, !PT ;  /* 0x00fffffe05057812 */ /* 0x000fe200078ec0ff */
[----:B------:R-:W-:Y:S01]  /*0ea0*/  IMAD.SHL.U32 R4, R7, 0x40, RZ ;  /* 0x0000004007047824 */ /* 0x000fe200078e00ff */
[----:B------:R-:W-:Y:S01]  /*0eb0*/  LOP3.LUT R0, R0, 0x1ffffffe, RZ, 0xc0, !PT ;  /* 0x1ffffffe00007812 */ /* 0x000fe200078ec0ff */
[----:B------:R-:W-:Y:S01]  /*0ec0*/  IMAD.SHL.U32 R22, R20, 0x4, RZ ;  /* 0x0000000414167824 */ /* 0x000fe200078e00ff */
[----:B------:R-:W-:Y:S01]  /*0ed0*/  LEA.HI R6, R6, R7, RZ, 0x3 ;  /* 0x0000000706067211 */ /* 0x000fe200078f18ff */
[----:B------:R-:W-:Y:S01]  /*0ee0*/  IMAD.SHL.U32 R7, R3, 0x8, RZ ;  /* 0x0000000803077824 */ /* 0x000fe200078e00ff */
[----:B------:R-:W-:Y:S01]  /*0ef0*/  LOP3.LUT R14, R13, 0xfffffff8, RZ, 0xc0, !PT ;  /* 0xfffffff80d0e7812 */ /* 0x000fe200078ec0ff */
[----:B------:R-:W-:Y:S01]  /*0f00*/  IMAD.IADD R5, R19, 0x1, -R5 ;  /* 0x0000000113057824 */ /* 0x000fe200078e0a05 */
[----:B------:R-:W-:Y:S01]  /*0f10*/  SHF.R.S32.HI R11, RZ, 0x1f, R11 ;  /* 0x0000001fff0b7819 */ /* 0x000fe2000001140b */
[----:B------:R-:W-:Y:S01]  /*0f20*/  IMAD.IADD R3, R20, 0x1, -R0 ;  /* 0x0000000114037824 */ /* 0x000fe200078e0a00 */
[----:B------:R-:W-:Y:S01]  /*0f30*/  LOP3.LUT R4, R4, 0x1c0, RZ, 0xc0, !PT ;  /* 0x000001c004047812 */ /* 0x000fe200078ec0ff */
[----:B------:R-:W-:Y:S01]  /*0f40*/  IMAD.SHL.U32 R6, R6, 0x40, RZ ;  /* 0x0000004006067824 */ /* 0x000fe200078e00ff */
[----:B------:R-:W-:Y:S01]  /*0f50*/  LEA.HI R11, R11, R18, RZ, 0x3 ;  /* 0x000000120b0b7211 */ /* 0x000fe200078f18ff */
[----:B------:R-:W-:Y:S01]  /*0f60*/  IMAD.IADD R221, R221, 0x1, -R14 ;  /* 0x00000001dddd7824 */ /* 0x000fe200078e0a0e */
[----:B------:R-:W-:Y:S01]  /*0f70*/  LOP3.LUT R0, R4, 0x38, R16, 0xf8, !PT ;  /* 0x0000003804007812 */ /* 0x000fe200078ef810 */
[----:B------:R-:W-:Y:S01]  /*0f80*/  IMAD.SHL.U32 R8, R5, 0x100, RZ ;  /* 0x0000010005087824 */ /* 0x000fe200078e00ff */
[----:B------:R-:W-:Y:S01]  /*0f90*/  SHF.R.S32.HI R5, RZ, 0x1f, R192 ;  /* 0x0000001fff057819 */ /* 0x000fe200000114c0 */
[----:B------:R-:W-:Y:S01]  /*0fa0*/  IMAD R25, R3, 0x8, R162 ;  /* 0x0000000803197824 */ /* 0x000fe200078e02a2 */
[----:B------:R-:W-:Y:S01]  /*0fb0*/  LOP3.LUT R11, R11, 0xfffffff8, RZ, 0xc0, !PT ;  /* 0xfffffff80b0b7812 */ /* 0x000fe200078ec0ff */
[----:B------:R-:W-:Y:S01]  /*0fc0*/  IMAD.SHL.U32 R166, R221, 0x8, RZ ;  /* 0x00000008dda67824 */ /* 0x000fe200078e00ff */
[----:B------:R-:W-:Y:S01]  /*0fd0*/  SHF.R.U32.HI R10, RZ, 0x3, R4 ;  /* 0x00000003ff0a7819 */ /* 0x000fe20000011604 */
[----:B------:R0:W-:Y:S01]  /*0fe0*/  STL [R1+0x464], R7 ;  /* 0x0004640701007387 */ /* 0x0001e20000100800 */
[----:B------:R-:W-:Y:S01]  /*0ff0*/  LOP3.LUT R6, R6, 0xfffffe00, RZ, 0xc0, !PT ;  /* 0xfffffe0006067812 */ /* 0x000fe200078ec0ff */
[----:B------:R-:W-:Y:S01]  /*1000*/  IMAD.U32 R160, R15, 0x40, R7 ;  /* 0x000000400fa07824 */ /* 0x000fe200078e0007 */
[----:B------:R-:W-:Y:S01]  /*1010*/  SHF.L.U64.HI R202, R192, 0x1, R5 ;  /* 0x00000001c0ca7819 */ /* 0x000fe20000010205 */
[----:B------:R-:W-:Y:S01]  /*1020*/  STL [R1+0x454], R25 ;  /* 0x0004541901007387 */ /* 0x000fe20000100800 */
[----:B------:R-:W-:Y:S01]  /*1030*/  VIADD R191, R16, 0xe0 ;  /* 0x000000e010bf7836 */ /* 0x000fe20000000000 */
[----:B------:R-:W-:Y:S01]  /*1040*/  LOP3.LUT R5, R6, R0, R10, 0xf6, !PT ;  /* 0x0000000006057212 */ /* 0x000fe200078ef60a */
[----:B------:R-:W-:Y:S01]  /*1050*/  VIADD R218, R166, 0x80 ;  /* 0x00000080a6da7836 */ /* 0x000fe20000000000 */
[----:B------:R-:W-:Y:S01]  /*1060*/  STL [R1+0x45c], R8 ;  /* 0x00045c0801007387 */ /* 0x000fe20000100800 */
[----:B------:R-:W-:Y:S01]  /*1070*/  IMAD.IADD R159, R18, 0x1, -R11 ;  /* 0x00000001129f7824 */ /* 0x000fe200078e0a0b */
[----:B------:R-:W-:Y:S01]  /*1080*/  SHF.R.S32.HI R4, RZ, 0x1f, R191 ;  /* 0x0000001fff047819 */ /* 0x000fe200000114bf */
[----:B0-----:R-:W-:Y:S01]  /*1090*/  IMAD.SHL.U32 R7, R9, 0x2, RZ ;  /* 0x0000000209077824 */ /* 0x001fe200078e00ff */
[----:B------:R-:W-:Y:S01]  /*10a0*/  SHF.R.S32.HI R14, RZ, 0x1f, R218 ;  /* 0x0000001fff0e7819 */ /* 0x000fe200000114da */
[C---:B------:R-:W-:Y:S01]  /*10b0*/  VIADD R215, R166.reuse, 0x140 ;  /* 0x00000140a6d77836 */ /* 0x040fe20000000000 */
[----:B------:R-:W-:Y:S01]  /*10c0*/  SHF.L.U64.HI R203, R191, 0x1, R4 ;  /* 0x00000001bfcb7819 */ /* 0x000fe20000010204 */
[C---:B------:R-:W-:Y:S01]  /*10d0*/  VIADD R217, R166.reuse, 0xc0 ;  /* 0x000000c0a6d97836 */ /* 0x040fe20000000000 */
[----:B------:R-:W-:Y:S01]  /*10e0*/  STL [R1+0x458], R6 ;  /* 0x0004580601007387 */ /* 0x000fe20000100800 */
[----:B------:R-:W-:Y:S01]  /*10f0*/  VIADD R11, R166, 0x1c0 ;  /* 0x000001c0a60b7836 */ /* 0x000fe20000000000 */
[----:B------:R-:W-:Y:S01]  /*1100*/  SHF.R.S32.HI R14, RZ, 0x1f, R215 ;  /* 0x0000001fff0e7819 */ /* 0x000fe200000114d7 */
[----:B------:R-:W-:Y:S01]  /*1110*/  IMAD.IADD R163, R7, 0x1, R8 ;  /* 0x0000000107a37824 */ /* 0x000fe200078e0208 */
[----:B------:R-:W-:Y:S01]  /*1120*/  SHF.R.S32.HI R13, RZ, 0x1f, R217 ;  /* 0x0000001fff0d7819 */ /* 0x000fe200000114d9 */
[----:B------:R-:W-:Y:S01]  /*1130*/  VIADD R165, R22, 0x10 ;  /* 0x0000001016a57836 */ /* 0x000fe20000000000 */
[----:B------:R-:W-:Y:S01]  /*1140*/  SHF.R.S32.HI R11, RZ, 0x1f, R11 ;  /* 0x0000001fff0b7819 */ /* 0x000fe2000001140b */
[C---:B------:R-:W-:Y:S01]  /*1150*/  VIADD R12, R166.reuse, 0x180 ;  /* 0x00000180a60c7836 */ /* 0x040fe20000000000 */
[----:B------:R0:W-:Y:S01]  /*1160*/  STL [R1+0x448], R20 ;  /* 0x0004481401007387 */ /* 0x0001e20000100800 */
[----:B------:R-:W-:Y:S01]  /*1170*/  IMAD R0, R5, 0x2, R2 ;  /* 0x0000000205007824 */ /* 0x000fe200078e0202 */
        /* <DEDUP_REMOVED lines=8> */
[----:B0-----:R-:W-:Y:S01]  /*1200*/  SHF.R.S32.HI R20, RZ, 0x1f, R219 ;  /* 0x0000001fff147819 */ /* 0x001fe200000114db */
[----:B------:R-:W-:Y:S01]  /*1210*/  VIADD R216, R166, 0x100 ;  /* 0x00000100a6d87836 */ /* 0x000fe20000000000 */
        /* <DEDUP_REMOVED lines=53> */
[C---:B------:R-:W-:Y:S01]  /*1570*/  VIADD R20, R163.reuse, 0x58 ;  /* 0x00000058a3147836 */ /* 0x040fe20000000000 */
[----:B------:R-:W-:Y:S01]  /*1580*/  SHF.R.S32.HI R4, RZ, 0x1f, R227 ;  /* 0x0000001fff047819 */ /* 0x000fe200000114e3 */
[C---:B0-----:R-:W-:Y:S01]  /*1590*/  VIADD R13, R163.reuse, 0x70 ;  /* 0x00000070a30d7836 */ /* 0x041fe20000000000 */
[----:B------:R-:W-:Y:S01]  /*15a0*/  SHF.R.S32.HI R3, RZ, 0x1f, R226 ;  /* 0x0000001fff037819 */ /* 0x000fe200000114e2 */
[C---:B------:R-:W-:Y:S01]  /*15b0*/  VIADD R10, R163.reuse, 0x88 ;  /* 0x00000088a30a7836 */ /* 0x040fe20000000000 */
[----:B------:R-:W-:Y:S01]  /*15c0*/  SHF.R.S32.HI R0, RZ, 0x1f, R225 ;  /* 0x0000001fff007819 */ /* 0x000fe200000114e1 */
[C---:B--2---:R-:W-:Y:S01]  /*15d0*/  VIADD R7, R163.reuse, 0xa0 ;  /* 0x000000a0a3077836 */ /* 0x044fe20000000000 */
[----:B------:R-:W-:Y:S01]  /*15e0*/  SHF.R.S32.HI R17, RZ, 0x1f, R16 ;  /* 0x0000001fff117819 */ /* 0x000fe20000011410 */
[C---:B------:R-:W-:Y:S01]  /*15f0*/  VIADD R224, R163.reuse, 0xe8 ;  /* 0x000000e8a3e07836 */ /* 0x040fe20000000000 */
[----:B------:R-:W-:Y:S01]  /*1600*/  SHF.R.S32.HI R164, RZ, 0x1f, R19 ;  /* 0x0000001fffa47819 */ /* 0x000fe20000011413 */
[----:B------:R-:W-:Y:S01]  /*1610*/  VIADD R223, R163, 0xf0 ;  /* 0x000000f0a3df7836 */ /* 0x000fe20000000000 */
[----:B------:R-:W-:Y:S01]  /*1620*/  SHF.L.U64.HI R198, R197, 0x1, R198 ;  /* 0x00000001c5c67819 */ /* 0x000fe200000102c6 */
[----:B------:R-:W-:Y:S01]  /*1630*/  VIADD R222, R163, 0xf8 ;  /* 0x000000f8a3de7836 */ /* 0x000fe20000000000 */
[----:B------:R-:W-:Y:S01]  /*1640*/  SHF.L.U64.HI R199, R196, 0x1, R199 ;  /* 0x00000001c4c77819 */ /* 0x000fe200000102c7 */
[----:B------:R-:W-:Y:S01]  /*1650*/  IMAD.WIDE R160, R160, R161, UR40 ;  /* 0x00000028a0a07e25 */ /* 0x000fe2000f8e02a1 */
[----:B------:R-:W-:-:S02]  /*1660*/  SHF.L.U64.HI R200, R195, 0x1, R200 ;  /* 0x00000001c3c87819 */ /* 0x000fc400000102c8 */
[----:B------:R-:W-:Y:S02]  /*1670*/  SHF.L.U64.HI R201, R194, 0x1, R201 ;  /* 0x00000001c2c97819 */ /* 0x000fe400000102c9 */
[----:B------:R-:W-:Y:S02]  /*1680*/  SHF.L.U64.HI R204, R189, 0x1, R204 ;  /* 0x00000001bdcc7819 */ /* 0x000fe400000102cc */
[----:B------:R-:W-:Y:S02]  /*1690*/  SHF.L.U64.HI R205, R188, 0x1, R205 ;  /* 0x00000001bccd7819 */ /* 0x000fe400000102cd */
[----:B------:R-:W-:Y:S02]  /*16a0*/  SHF.L.U64.HI R206, R187, 0x1, R206 ;  /* 0x00000001bbce7819 */ /* 0x000fe400000102ce */
[----:B------:R-:W-:Y:S02]  /*16b0*/  SHF.L.U64.HI R207, R186, 0x1, R207 ;  /* 0x00000001bacf7819 */ /* 0x000fe400000102cf */
[----:B------:R-:W-:-:S02]  /*16c0*/  SHF.L.U64.HI R208, R185, 0x1, R208 ;  /* 0x00000001b9d07819 */ /* 0x000fc400000102d0 */
[----:B------:R-:W-:Y:S02]  /*16d0*/  SHF.L.U64.HI R209, R184, 0x1, R209 ;  /* 0x00000001b8d17819 */ /* 0x000fe400000102d1 */
[----:B------:R-:W-:Y:S02]  /*16e0*/  SHF.L.U64.HI R210, R183, 0x1, R210 ;  /* 0x00000001b7d27819 */ /* 0x000fe400000102d2 */
[----:B------:R-:W-:Y:S02]  /*16f0*/  SHF.L.U64.HI R211, R182, 0x1, R211 ;  /* 0x00000001b6d37819 */ /* 0x000fe400000102d3 */
[----:B------:R-:W-:Y:S02]  /*1700*/  SHF.R.S32.HI R20, RZ, 0x1f, R20 ;  /* 0x0000001fff147819 */ /* 0x000fe40000011414 */
[----:B------:R-:W-:Y:S02]  /*1710*/  SHF.R.S32.HI R13, RZ, 0x1f, R13 ;  /* 0x0000001fff0d7819 */ /* 0x000fe4000001140d */
[----:B------:R-:W-:-:S02]  /*1720*/  SHF.R.S32.HI R10, RZ, 0x1f, R10 ;  /* 0x0000001fff0a7819 */ /* 0x000fc4000001140a */
[----:B------:R-:W-:Y:S02]  /*1730*/  SHF.R.S32.HI R7, RZ, 0x1f, R7 ;  /* 0x0000001fff077819 */ /* 0x000fe40000011407 */
[----:B------:R-:W-:Y:S02]  /*1740*/  SHF.R.S32.HI R4, RZ, 0x1f, R224 ;  /* 0x0000001fff047819 */ /* 0x000fe400000114e0 */
[----:B------:R-:W-:Y:S02]  /*1750*/  SHF.R.S32.HI R3, RZ, 0x1f, R223 ;  /* 0x0000001fff037819 */ /* 0x000fe400000114df */
[----:B------:R-:W-:-:S07]  /*1760*/  SHF.R.S32.HI R0, RZ, 0x1f, R222 ;  /* 0x0000001fff007819 */ /* 0x000fce00000114de */
.L_x_6904:
[----:B------:R-:W-:Y:S01]  /*1770*/  ULDC.64 UR4, c[0x0][0xb20] ;  /* 0x0002c80000047ab9 */ /* 0x000fe20000000a00 */
[----:B0-234-:R-:W0:Y:S01]  /*1780*/  LDC.64 R4, c[0x0][0xb00] ;  /* 0x0002c000ff047b82 */ /* 0x01de220000000a00 */
        /* <DEDUP_REMOVED lines=10> */
[----:B------:R-:W1:Y:S01]  /*1830*/  @P0 LDC.64 R8, c[0x0][0xb20] ;  /* 0x0002c800ff080b82 */ /* 0x000e620000000a00 */
        /* <DEDUP_REMOVED lines=36> */
.L_x_6671:
[----:B------:R-:W-:Y:S02]  /*1a80*/  IMAD.U32 R27, RZ, RZ, UR5 ;  /* 0x00000005ff1b7e24 */ /* 0x000fe4000f8e00ff */
[----:B------:R-:W-:Y:S01]  /*1a90*/  IMAD.U32 R29, RZ, RZ, UR4 ;  /* 0x00000004ff1d7e24 */ /* 0x000fe2000f8e00ff */
[----:B------:R-:W-:Y:S06]  /*1aa0*/  @!P2 BRA `(.L_x_6672) ;  /* 0x000000000010a947 */ /* 0x000fec0003800000 */
[----:B------:R-:W0:Y:S02]  /*1ab0*/  LDC.64 R4, c[0x0][0xb18] ;  /* 0x0002c600ff047b82 */ /* 0x000e240000000a00 */
[----:B0-----:R-:W-:-:S05]  /*1ac0*/  IMAD.WIDE R4, R87, 0x4, R4 ;  /* 0x0000000457047825 */ /* 0x001fca00078e0204 */
[----:B------:R0:W5:Y:S01]  /*1ad0*/  LDG.E R29, desc[UR36][R4.64] ;  /* 0x00000024041d7981 */ /* 0x000162000c1e1900 */
[----:B------:R-:W-:Y:S05]  /*1ae0*/  BRA `(.L_x_6673) ;  /* 0x0000000000107947 */ /* 0x000fea0003800000 */
.L_x_6672:
[----:B------:R-:W-:Y:S05]  /*1af0*/  @!P3 BRA `(.L_x_6673) ;  /* 0x00000000000cb947 */ /* 0x000fea0003800000 */
[----:B------:R-:W2:Y:S04]  /*1b00*/  LDG.E R0, desc[UR36][R4.64] ;  /* 0x0000002404007981 */ /* 0x000ea8000c1e1900 */
[----:B------:R-:W2:Y:S02]  /*1b10*/  LDG.E R29, desc[UR36][R4.64+0x4] ;  /* 0x00000424041d7981 */ /* 0x000ea4000c1e1900 */
[----:B--2---:R-:W-:-:S07]  /*1b20*/  IMAD.IADD R29, R29, 0x1, -R0 ;  /* 0x000000011d1d7824 */ /* 0x004fce00078e0a00 */
.L_x_6673:
        /* <DEDUP_REMOVED lines=47> */
.L_x_6676:
[----:B------:R-:W-:-:S13]  /*1e20*/  ISETP.NE.AND P0, PT, R5, 0x1, PT ;  /* 0x000000010500780c */ /* 0x000fda0003f05270 */
[----:B------:R-:W0:Y:S02]  /*1e30*/  @P0 LDC.64 R6, c[0x0][0xae0] ;  /* 0x0002b800ff060b82 */ /* 0x000e240000000a00 */
[----:B0-----:R-:W-:-:S05]  /*1e40*/  @P0 IMAD.HI.U32 R6, R0, R6, RZ ;  /* 0x0000000600060227 */ /* 0x001fca00078e00ff */
[----:B------:R-:W-:-:S07]  /*1e50*/  @P0 SHF.R.U32.HI R0, RZ, R7, R6 ;  /* 0x00000007ff000219 */ /* 0x000fce0000011606 */
.L_x_6677:
[----:B------:R-:W-:Y:S05]  /*1e60*/  BSYNC B0 ;  /* 0x0000000000007941 */ /* 0x000fea0003800000 */
.L_x_6675:
[----:B------:R-:W-:-:S05]  /*1e70*/  IMAD R3, R0, R5, R5 ;  /* 0x0000000500037224 */ /* 0x000fca00078e0205 */
[----:B------:R-:W-:-:S07]  /*1e80*/  VIMNMX R4, R4, R3, PT ;  /* 0x0000000304047248 */ /* 0x000fce0003fe0100 */
.L_x_6674:
        /* <DEDUP_REMOVED lines=25> */
.L_x_6680:
[----:B------:R-:W-:-:S13]  /*2020*/  ISETP.NE.AND P0, PT, R5, 0x1, PT ;  /* 0x000000010500780c */ /* 0x000fda0003f05270 */
[----:B------:R-:W0:Y:S02]  /*2030*/  @P0 LDC.64 R6, c[0x0][0xae0] ;  /* 0x0002b800ff060b82 */ /* 0x000e240000000a00 */
[----:B0-----:R-:W-:-:S05]  /*2040*/  @P0 IMAD.HI.U32 R6, R0, R6, RZ ;  /* 0x0000000600060227 */ /* 0x001fca00078e00ff */
[----:B------:R-:W-:-:S07]  /*2050*/  @P0 SHF.R.U32.HI R0, RZ, R7, R6 ;  /* 0x00000007ff000219 */ /* 0x000fce0000011606 */
.L_x_6681:
[----:B------:R-:W-:Y:S05]  /*2060*/  BSYNC B0 ;  /* 0x0000000000007941 */ /* 0x000fea0003800000 */
.L_x_6679:
[----:B------:R-:W-:-:S05]  /*2070*/  IMAD R0, R0, R5, RZ ;  /* 0x0000000500007224 */ /* 0x000fca00078e02ff */
[----:B------:R-:W-:-:S07]  /*2080*/  VIMNMX R3, R3, R0, !PT ;  /* 0x0000000003037248 */ /* 0x000fce0007fe0100 */
.L_x_6678:
[----:B------:R-:W-:Y:S01]  /*2090*/  SHF.R.S32.HI R0, RZ, 0x1f, R3 ;  /* 0x0000001fff007819 */ /* 0x000fe20000011403 */
[----:B------:R-:W-:Y:S01]  /*20a0*/  BSSY B0, `(.L_x_6682) ;  /* 0x0000028000007945 */ /* 0x000fe20003800000 */
[----:B------:R-:W-:Y:S02]  /*20b0*/  LOP3.LUT R220, R213, 0xff, RZ, 0xc0, !PT ;  /* 0x000000ffd5dc7812 */ /* 0x000fe400078ec0ff */
[----:B------:R-:W-:Y:S01]  /*20c0*/  LEA.HI R0, R0, R3, RZ, 0x6 ;  /* 0x0000000300007211 */ /* 0x000fe200078f30ff */
[----:B------:R-:W-:Y:S01]  /*20d0*/  IMAD.MOV.U32 R3, RZ, RZ, RZ ;  /* 0x000000ffff037224 */ /* 0x000fe200078e00ff */
        /* <DEDUP_REMOVED lines=36> */
.L_x_6683:
[----:B------:R-:W-:Y:S05]  /*2320*/  BSYNC B0 ;  /* 0x0000000000007941 */ /* 0x000fea0003800000 */
.L_x_6682:
[----:B------:R-:W-:-:S05]  /*2330*/  IMAD R0, R220, R3, R9 ;  /* 0x00000003dc007224 */ /* 0x000fca00078e0209 */
        /* <DEDUP_REMOVED lines=35> */
.L_x_6686:
[----:B------:R-:W-:Y:S05]  /*2570*/  BSYNC B6 ;  /* 0x0000000000067941 */ /* 0x000fea0003800000 */
.L_x_6685:
        /* <DEDUP_REMOVED lines=20> */
.L_x_6688:
[----:B------:R-:W-:Y:S05]  /*26c0*/  BSYNC B6 ;  /* 0x0000000000067941 */ /* 0x000fea0003800000 */
.L_x_6687:
[----:B------:R-:W-:Y:S01]  /*26d0*/  ULDC.64 UR4, c[0x0][0xaf0] ;  /* 0x0002bc0000047ab9 */ /* 0x000fe20000000a00 */
[----:B------:R-:W-:Y:S01]  /*26e0*/  IMAD.MOV.U32 R39, RZ, RZ, R87 ;  /* 0x000000ffff277224 */ /* 0x000fe200078e0057 */
[----:B------:R-:W-:Y:S01]  /*26f0*/  ISETP.NE.U32.AND P0, PT, RZ, UR4, PT ;  /* 0x00000004ff007c0c */ /* 0x000fe2000bf05070 */
[----:B------:R-:W2:Y:S01]  /*2700*/  LDL R20, [R1+0x448] ;  /* 0x0004480001147983 */ /* 0x000ea20000100800 */
[----:B------:R-:W0:Y:S02]  /*2710*/  LDC R3, c[0x0][0x3f4] ;  /* 0x0000fd00ff037b82 */ /* 0x000e240000000800 */
[----:B------:R-:W-:-:S13]  /*2720*/  ISETP.NE.AND.EX P0, PT, RZ, UR5, PT, P0 ;  /* 0x00000005ff007c0c */ /* 0x000fda000bf05300 */
[----:B------:R-:W1:Y:S02]  /*2730*/  @P0 LDC.64 R4, c[0x0][0xaf0] ;  /* 0x0002bc00ff040b82 */ /* 0x000e640000000a00 */
[----:B-1----:R-:W-:-:S05]  /*2740*/  @P0 IMAD.WIDE R4, R87, 0x4, R4 ;  /* 0x0000000457040825 */ /* 0x002fca00078e0204 */
[----:B------:R-:W3:Y:S01]  /*2750*/  @P0 LDG.E R39, desc[UR36][R4.64] ;  /* 0x0000002404270981 */ /* 0x000ee2000c1e1900 */
[----:B0-----:R-:W-:Y:S01]  /*2760*/  ISETP.GE.AND P1, PT, R16, R3, PT ;  /* 0x000000031000720c */ /* 0x001fe20003f26270 */
[----:B------:R-:W-:-:S03]  /*2770*/  IMAD.IADD R38, R38, 0x1, R29 ;  /* 0x0000000126267824 */ /* 0x000fc600078e021d */
[----:B------:R-:W-:-:S05]  /*2780*/  SEL R3, R3, RZ, P1 ;  /* 0x000000ff03037207 */ /* 0x000fca0000800000 */
[----:B------:R-:W-:-:S05]  /*2790*/  IMAD.IADD R3, R16, 0x1, R3 ;  /* 0x0000000110037824 */ /* 0x000fca00078e0203 */
[----:B------:R-:W-:-:S04]  /*27a0*/  SHF.R.S32.HI R0, RZ, 0x1f, R3 ;  /* 0x0000001fff007819 */ /* 0x000fc80000011403 */
[----:B------:R-:W-:-:S04]  /*27b0*/  LEA.HI R0, R0, R3, RZ, 0x3 ;  /* 0x0000000300007211 */ /* 0x000fc800078f18ff */
[----:B------:R-:W-:Y:S01]  /*27c0*/  SHF.R.S32.HI R0, RZ, 0x3, R0 ;  /* 0x00000003ff007819 */ /* 0x000fe20000011400 */
[----:B--2---:R-:W-:Y:S01]  /*27d0*/  IMAD R34, R20, 0x40, R18 ;  /* 0x0000004014227824 */ /* 0x004fe200078e0212 */
[----:B---3--:R-:W-:-:S07]  /*27e0*/  SHF.R.S32.HI R3, RZ, 0x1f, R39 ;  /* 0x0000001fff037819 */ /* 0x008fce0000011427 */
.L_x_6721:
        /* <DEDUP_REMOVED lines=21> */
[----:B--2---:R-:W-:Y:S01]  /*2940*/  @!P0 LEA R4, P2, R6, R4, 0x2 ;  /* 0x0000000406048211 */ /* 0x004fe200078410ff */
[----:B------:R-:W-:-:S03]  /*2950*/  IMAD.SHL.U32 R55, R159, 0x40, RZ ;  /* 0x000000409f377824 */ /* 0x000fc600078e00ff */
[----:B------:R-:W-:Y:S02]  /*2960*/  @!P0 LEA.HI.X R5, R6, R5, R7, 0x2, P2 ;  /* 0x0000000506058211 */ /* 0x000fe400010f1407 */
[----:B------:R-:W-:Y:S01]  /*2970*/  LOP3.LUT R55, R55, 0x1c0, RZ, 0xc0, !PT ;  /* 0x000001c037377812 */ /* 0x000fe200078ec0ff */
[----:B------:R-:W-:Y:S02]  /*2980*/  IMAD.SHL.U32 R50, R167, 0x200, RZ ;  /* 0x00000200a7327824 */ /* 0x000fe400078e00ff */
[----:B-----5:R0:W5:Y:S01]  /*2990*/  @!P0 LDG.E R41, desc[UR36][R4.64] ;  /* 0x0000002404298981 */ /* 0x020162000c1e1900 */
[----:B-1----:R-:W-:Y:S01]  /*29a0*/  ISETP.GE.AND P0, PT, R37, 0x1, PT ;  /* 0x000000012500780c */ /* 0x002fe20003f06270 */
[----:B------:R-:W-:Y:S01]  /*29b0*/  IMAD.SHL.U32 R36, R156, 0x1000, RZ ;  /* 0x000010009c247824 */ /* 0x000fe200078e00ff */
[----:B------:R-:W-:Y:S01]  /*29c0*/  LOP3.LUT R42, R55, 0x18, R16, 0xf8, !PT ;  /* 0x00000018372a7812 */ /* 0x000fe200078ef810 */
[----:B------:R-:W-:Y:S01]  /*29d0*/  IMAD.MOV R6, RZ, RZ, -R8 ;  /* 0x000000ffff067224 */ /* 0x000fe200078e0a08 */
[----:B------:R-:W-:Y:S01]  /*29e0*/  SHF.R.U32.HI R53, RZ, 0x3, R55 ;  /* 0x00000003ff357819 */ /* 0x000fe20000011637 */
[----:B------:R-:W-:Y:S05]  /*29f0*/  YIELD ;  /* 0x0000000000007946 */ /* 0x000fea0003800000 */
[----:B------:R-:W-:Y:S01]  /*2a00*/  LOP3.LUT R42, R50, R42, R53, 0xf6, !PT ;  /* 0x0000002a322a7212 */ /* 0x000fe200078ef635 */
[----:B------:R-:W-:Y:S01]  /*2a10*/  BSSY B0, `(.L_x_6689) ;  /* 0x00001e3000007945 */ /* 0x000fe20003800000 */
[----:B------:R-:W-:Y:S01]  /*2a20*/  IMAD R43, R43, R6, R12 ;  /* 0x000000062b2b7224 */ /* 0x000fe200078e020c */
[----:B------:R-:W-:-:S02]  /*2a30*/  ISETP.GT.AND P2, PT, R33, R32, PT ;  /* 0x000000202100720c */ /* 0x000fc40003f44270 */
[----:B0-----:R-:W-:-:S04]  /*2a40*/  IMAD.IADD R5, R42, 0x1, R36 ;  /* 0x000000012a057824 */ /* 0x001fc800078e0224 */
[----:B------:R-:W-:Y:S01]  /*2a50*/  IMAD R48, R5, 0x2, R2 ;  /* 0x0000000205307824 */ /* 0x000fe200078e0202 */
[----:B------:R-:W-:Y:S06]  /*2a60*/  @!P0 BRA `(.L_x_6690) ;  /* 0x0000001800a08947 */ /* 0x000fec0003800000 */
[----:B------:R-:W-:Y:S01]  /*2a70*/  SHF.R.S32.HI R44, RZ, 0x1f, R43 ;  /* 0x0000001fff2c7819 */ /* 0x000fe2000001142b */
[----:B------:R-:W-:Y:S01]  /*2a80*/  ULDC.64 UR4, c[0x0][0x300] ;  /* 0x0000c00000047ab9 */ /* 0x000fe20000000a00 */
[----:B-----5:R-:W-:Y:S01]  /*2a90*/  SHF.R.S32.HI R45, RZ, 0x1f, R41 ;  /* 0x0000001fff2d7819 */ /* 0x020fe20000011429 */
[----:B------:R-:W-:Y:S01]  /*2aa0*/  IMAD.WIDE.U32 R6, R43, UR4, RZ ;  /* 0x000000042b067c25 */ /* 0x000fe2000f8e00ff */
[----:B------:R-:W-:Y:S01]  /*2ab0*/  SHF.R.S32.HI R11, RZ, 0x1f, R33 ;  /* 0x0000001fff0b7819 */ /* 0x000fe20000011421 */
[----:B------:R-:W-:Y:S02]  /*2ac0*/  ULDC.U8 UR6, c[0x0][0x410] ;  /* 0x0001040000067ab9 */ /* 0x000fe40000000000 */
[----:B------:R-:W-:Y:S01]  /*2ad0*/  IMAD R4, R44, UR4, RZ ;  /* 0x000000042c047c24 */ /* 0x000fe2000f8e02ff */
[----:B------:R-:W-:-:S03]  /*2ae0*/  ISETP.NE.AND P0, PT, RZ, UR6, PT ;  /* 0x00000006ff007c0c */ /* 0x000fc6000bf05270 */
[----:B------:R-:W-:Y:S01]  /*2af0*/  IMAD R9, R43, UR5, R4 ;  /* 0x000000052b097c24 */ /* 0x000fe2000f8e0204 */
[----:B------:R-:W-:Y:S01]  /*2b00*/  ULDC.64 UR4, c[0x0][0x310] ;  /* 0x0000c40000047ab9 */ /* 0x000fe20000000a00 */
[----:B------:R-:W0:Y:S01]  /*2b10*/  LDC.64 R4, c[0x0][0x3f8] ;  /* 0x0000fe00ff047b82 */ /* 0x000e220000000a00 */
        /* <DEDUP_REMOVED lines=8> */
[----:B------:R-:W-:Y:S02]  /*2ba0*/  ULDC.64 UR4, c[0x0][0x2e8] ;  /* 0x0000ba0000047ab9 */ /* 0x000fe40000000a00 */
[C---:B------:R-:W-:Y:S01]  /*2bb0*/  LEA R47, P3, R6.reuse, UR4, 0x1 ;  /* 0x00000004062f7c11 */ /* 0x040fe2000f8608ff */
[-C--:B0-----:R-:W-:Y:S02]  /*2bc0*/  IMAD R10, R11, R4.reuse, RZ ;  /* 0x000000040b0a7224 */ /* 0x081fe400078e02ff */
[----:B------:R-:W-:Y:S01]  /*2bd0*/  IMAD.WIDE.U32 R8, R33, R4, RZ ;  /* 0x0000000421087225 */ /* 0x000fe200078e00ff */
[----:B------:R-:W-:-:S03]  /*2be0*/  LEA.HI.X R49, R6, UR5, R49, 0x1, P3 ;  /* 0x0000000506317c11 */ /* 0x000fc600098f0c31 */
[----:B------:R-:W-:Y:S02]  /*2bf0*/  IMAD R7, R33, R5, R10 ;  /* 0x0000000521077224 */ /* 0x000fe400078e020a */
[----:B------:R-:W-:Y:S02]  /*2c00*/  IMAD.SHL.U32 R59, R8, 0x40, RZ ;  /* 0x00000040083b7824 */ /* 0x000fe400078e00ff */
[----:B------:R-:W-:-:S05]  /*2c10*/  IMAD.IADD R7, R9, 0x1, R7 ;  /* 0x0000000109077824 */ /* 0x000fca00078e0207 */
[----:B------:R-:W-:Y:S01]  /*2c20*/  SHF.L.U64.HI R57, R8, 0x6, R7 ;  /* 0x0000000608397819 */ /* 0x000fe20000010207 */
[----:B------:R-:W-:Y:S06]  /*2c30*/  @!P0 BRA `(.L_x_6691) ;  /* 0x0000000c00288947 */ /* 0x000fec0003800000 */
[----:B------:R-:W0:Y:S01]  /*2c40*/  LDC.64 R6, c[0x0][0x408] ;  /* 0x00010200ff067b82 */ /* 0x000e220000000a00 */
[----:B------:R-:W-:Y:S01]  /*2c50*/  IMAD R46, R33, -0x40, R27 ;  /* 0xffffffc0212e7824 */ /* 0x000fe200078e021b */
[----:B------:R-:W-:Y:S01]  /*2c60*/  BSSY B1, `(.L_x_6692) ;  /* 0x0000031000017945 */ /* 0x000fe20003800000 */
[----:B------:R-:W-:Y:S02]  /*2c70*/  CS2R R8, SRZ ;  /* 0x0000000000087805 */ /* 0x000fe4000001ff00 */
[----:B------:R-:W-:Y:S02]  /*2c80*/  CS2R R28, SRZ ;  /* 0x00000000001c7805 */ /* 0x000fe4000001ff00 */
[----:B------:R-:W-:Y:S02]  /*2c90*/  CS2R R20, SRZ ;  /* 0x0000000000147805 */ /* 0x000fe4000001ff00 */
[----:B------:R-:W-:Y:S02]  /*2ca0*/  VIMNMX R46, R46, 0x40, PT ;  /* 0x000000402e2e7848 */ /* 0x000fe40003fe0100 */
[----:B------:R-:W-:-:S02]  /*2cb0*/  CS2R R30, SRZ ;  /* 0x00000000001e7805 */ /* 0x000fc4000001ff00 */
[----:B------:R-:W-:Y:S01]  /*2cc0*/  ISETP.GE.AND P0, PT, R18, R46, PT ;  /* 0x0000002e1200720c */ /* 0x000fe20003f06270 */
[----:B0-----:R-:W-:-:S04]  /*2cd0*/  IMAD R10, R11, R6, RZ ;  /* 0x000000060b0a7224 */ /* 0x001fc800078e02ff */
[----:B------:R-:W-:-:S08]  /*2ce0*/  IMAD R15, R33, R7, R10 ;  /* 0x00000007210f7224 */ /* 0x000fd000078e020a */
[----:B------:R-:W-:Y:S05]  /*2cf0*/  @P0 BRA `(.L_x_6693) ;  /* 0x00000000009c0947 */ /* 0x000fea0003800000 */
[----:B------:R-:W-:Y:S01]  /*2d00*/  SHF.R.S32.HI R9, RZ, 0x1f, R18 ;  /* 0x0000001fff097819 */ /* 0x000fe20000011412 */
[----:B------:R-:W-:Y:S01]  /*2d10*/  ULDC.64 UR4, c[0x0][0x3e8] ;  /* 0x0000fa0000047ab9 */ /* 0x000fe20000000a00 */
[----:B------:R-:W-:Y:S01]  /*2d20*/  SHF.R.S32.HI R23, RZ, 0x1f, R22 ;  /* 0x0000001fff177819 */ /* 0x000fe20000011416 */
[----:B------:R-:W-:Y:S01]  /*2d30*/  ULDC.64 UR6, c[0x0][0x400] ;  /* 0x0001000000067ab9 */ /* 0x000fe20000000a00 */
[----:B------:R-:W-:Y:S01]  /*2d40*/  SHF.R.S32.HI R13, RZ, 0x1f, R35 ;  /* 0x0000001fff0d7819 */ /* 0x000fe20000011423 */
[C---:B------:R-:W-:Y:S01]  /*2d50*/  IMAD R8, R9.reuse, R6, RZ ;  /* 0x0000000609087224 */ /* 0x040fe200078e02ff */
[-C--:B------:R-:W-:Y:S01]  /*2d60*/  ISETP.GE.AND P3, PT, R22, R37.reuse, PT ;  /* 0x000000251600720c */ /* 0x080fe20003f66270 */
[----:B------:R-:W-:Y:S01]  /*2d70*/  IMAD R10, R9, R4, RZ ;  /* 0x00000004090a7224 */ /* 0x000fe200078e02ff */
[----:B------:R-:W-:Y:S01]  /*2d80*/  ISETP.GE.AND P5, PT, R165, R37, PT ;  /* 0x00000025a500720c */ /* 0x000fe20003fa6270 */
[C---:B------:R-:W-:Y:S02]  /*2d90*/  IMAD R51, R18.reuse, R7, R8 ;  /* 0x0000000712337224 */ /* 0x040fe400078e0208 */
[----:B------:R-:W-:-:S04]  /*2da0*/  IMAD.WIDE.U32 R8, R18, R6, R22 ;  /* 0x0000000612087225 */ /* 0x000fc800078e0016 */
[----:B------:R-:W-:Y:S02]  /*2db0*/  IMAD R12, R13, R6, RZ ;  /* 0x000000060d0c7224 */ /* 0x000fe400078e02ff */
[C---:B------:R-:W-:Y:S02]  /*2dc0*/  IMAD R21, R18.reuse, R5, R10 ;  /* 0x0000000512157224 */ /* 0x040fe400078e020a */
[----:B------:R-:W-:Y:S02]  /*2dd0*/  IMAD.IADD R9, R9, 0x1, R51 ;  /* 0x0000000109097824 */ /* 0x000fe400078e0233 */
[----:B------:R-:W-:-:S04]  /*2de0*/  IMAD.WIDE.U32 R10, R18, R4, R22 ;  /* 0x00000004120a7225 */ /* 0x000fc800078e0016 */
[----:B------:R-:W-:Y:S02]  /*2df0*/  IMAD R51, R35, R7, R12 ;  /* 0x0000000723337224 */ /* 0x000fe400078e020c */
[----:B------:R-:W-:Y:S02]  /*2e00*/  IMAD R14, R13, R4, RZ ;  /* 0x000000040d0e7224 */ /* 0x000fe400078e02ff */
[----:B------:R-:W-:-:S04]  /*2e10*/  IMAD.WIDE.U32 R8, R35, R6, R8 ;  /* 0x0000000623087225 */ /* 0x000fc800078e0008 */
[----:B------:R-:W-:-:S04]  /*2e20*/  IMAD.WIDE.U32 R12, R33, R6, RZ ;  /* 0x00000006210c7225 */ /* 0x000fc800078e00ff */
[----:B------:R-:W-:Y:S01]  /*2e30*/  IMAD.IADD R7, R11, 0x1, R21 ;  /* 0x000000010b077824 */ /* 0x000fe200078e0215 */
[----:B------:R-:W-:Y:S01]  /*2e40*/  CS2R R20, SRZ ;  /* 0x0000000000147805 */ /* 0x000fe2000001ff00 */
[----:B------:R-:W-:Y:S01]  /*2e50*/  IMAD.MOV.U32 R6, RZ, RZ, R10 ;  /* 0x000000ffff067224 */ /* 0x000fe200078e000a */
[----:B------:R-:W-:Y:S01]  /*2e60*/  LEA R10, P4, R12, R8, 0x6 ;  /* 0x000000080c0a7211 */ /* 0x000fe200078830ff */
[C---:B------:R-:W-:Y:S02]  /*2e70*/  IMAD R11, R35.reuse, R5, R14 ;  /* 0x00000005230b7224 */ /* 0x040fe400078e020e */
[----:B------:R-:W-:-:S04]  /*2e80*/  IMAD.WIDE.U32 R6, R35, R4, R6 ;  /* 0x0000000423067225 */ /* 0x000fc800078e0006 */
[----:B------:R-:W-:Y:S01]  /*2e90*/  IMAD.IADD R5, R9, 0x1, R51 ;  /* 0x0000000109057824 */ /* 0x000fe200078e0233 */
[----:B------:R-:W-:Y:S01]  /*2ea0*/  IADD3 R8, P6, R59, R6, RZ ;  /* 0x000000063b087210 */ /* 0x000fe20007fde0ff */
[----:B------:R-:W-:-:S03]  /*2eb0*/  IMAD.IADD R13, R13, 0x1, R15 ;  /* 0x000000010d0d7824 */ /* 0x000fc600078e020f */
[----:B------:R-:W-:Y:S02]  /*2ec0*/  IADD3.X R7, R57, R7, R11, P6, !PT ;  /* 0x0000000739077210 */ /* 0x000fe400037fe40b */
[----:B------:R-:W-:Y:S02]  /*2ed0*/  LEA R4, P6, R8, UR4, 0x1 ;  /* 0x0000000408047c11 */ /* 0x000fe4000f8c08ff */
[----:B------:R-:W-:Y:S02]  /*2ee0*/  LEA.HI.X R13, R12, R5, R13, 0x6, P4 ;  /* 0x000000050c0d7211 */ /* 0x000fe400020f340d */
[----:B------:R-:W-:Y:S02]  /*2ef0*/  LEA R6, P4, R10, UR6, 0x1 ;  /* 0x000000060a067c11 */ /* 0x000fe4000f8808ff */
[----:B------:R-:W-:Y:S02]  /*2f00*/  LEA.HI.X R5, R8, UR5, R7, 0x1, P6 ;  /* 0x0000000508057c11 */ /* 0x000fe4000b0f0c07 */
[----:B------:R-:W-:-:S02]  /*2f10*/  CS2R R8, SRZ ;  /* 0x0000000000087805 */ /* 0x000fc4000001ff00 */
[----:B------:R-:W-:Y:S01]  /*2f20*/  LEA.HI.X R7, R10, UR7, R13, 0x1, P4 ;  /* 0x000000070a077c11 */ /* 0x000fe2000a0f0c0d */
[----:B------:R0:W5:Y:S04]  /*2f30*/  @!P3 LDG.E.64 R28, desc[UR36][R4.64] ;  /* 0x00000024041cb981 */ /* 0x000168000c1e1b00 */
[----:B------:R0:W5:Y:S04]  /*2f40*/  @!P5 LDG.E.64 R8, desc[UR36][R4.64+0x20] ;  /* 0x000020240408d981 */ /* 0x000168000c1e1b00 */
[----:B------:R0:W5:Y:S04]  /*2f50*/  @!P3 LDG.E.64 R30, desc[UR36][R6.64] ;  /* 0x00000024061eb981 */ /* 0x000168000c1e1b00 */
[----:B------:R0:W5:Y:S02]  /*2f60*/  @!P5 LDG.E.64 R20, desc[UR36][R6.64+0x20] ;  /* 0x000020240614d981 */ /* 0x000164000c1e1b00 */
.L_x_6693:
[----:B------:R-:W-:Y:S05]  /*2f70*/  BSYNC B1 ;  /* 0x0000000000017941 */ /* 0x000fea0003800000 */
.L_x_6692:
[----:B------:R-:W-:Y:S01]  /*2f80*/  UISETP.NE.AND UP0, UPT, UR38, URZ, UPT ;  /* 0x0000003f2600728c */ /* 0x000fe2000bf05270 */
[----:B0----5:R-:W-:Y:S02]  /*2f90*/  IMAD.MOV.U32 R4, RZ, RZ, R8 ;  /* 0x000000ffff047224 */ /* 0x021fe400078e0008 */
[----:B------:R-:W-:Y:S02]  /*2fa0*/  IMAD.MOV.U32 R5, RZ, RZ, R9 ;  /* 0x000000ffff057224 */ /* 0x000fe400078e0009 */
[----:B------:R-:W-:Y:S01]  /*2fb0*/  IMAD.MOV.U32 R6, RZ, RZ, R28 ;  /* 0x000000ffff067224 */ /* 0x000fe200078e001c */
[----:B------:R-:W-:Y:S01]  /*2fc0*/  PLOP3.LUT P3, PT, PT, PT, UP0, 0x80, 0x0 ;  /* 0x000000000000781c */ /* 0x000fe20003f6f008 */
[----:B------:R-:W-:Y:S01]  /*2fd0*/  IMAD.MOV.U32 R7, RZ, RZ, R31 ;  /* 0x000000ffff077224 */ /* 0x000fe200078e001f */
[----:B------:R-:W-:Y:S01]  /*2fe0*/  PRMT R56, R5, 0x5410, R4 ;  /* 0x0000541005387816 */ /* 0x000fe20000000004 */
[----:B------:R-:W-:Y:S02]  /*2ff0*/  IMAD.MOV.U32 R4, RZ, RZ, R29 ;  /* 0x000000ffff047224 */ /* 0x000fe400078e001d */
[----:B------:R-:W-:Y:S01]  /*3000*/  IMAD.MOV.U32 R5, RZ, RZ, R21 ;  /* 0x000000ffff057224 */ /* 0x000fe200078e0015 */
[----:B------:R-:W-:-:S02]  /*3010*/  PRMT R57, R57, 0x5410, R7 ;  /* 0x0000541039397816 */ /* 0x000fc40000000007 */
[----:B------:R-:W-:Y:S01]  /*3020*/  PRMT R53, R4, 0x5410, R6 ;  /* 0x0000541004357816 */ /* 0x000fe20000000006 */
[----:B------:R-:W-:Y:S01]  /*3030*/  IMAD.MOV.U32 R4, RZ, RZ, R20 ;  /* 0x000000ffff047224 */ /* 0x000fe200078e0014 */
[----:B------:R-:W-:Y:S01]  /*3040*/  PRMT R59, R59, 0x5410, R5 ;  /* 0x000054103b3b7816 */ /* 0x000fe20000000005 */
[----:B------:R-:W-:-:S03]  /*3050*/  IMAD.MOV.U32 R6, RZ, RZ, R30 ;  /* 0x000000ffff067224 */ /* 0x000fc600078e001e */
[----:B------:R-:W-:Y:S02]  /*3060*/  PRMT R58, R58, 0x5410, R4 ;  /* 0x000054103a3a7816 */ /* 0x000fe40000000004 */
[----:B------:R-:W-:Y:S01]  /*3070*/  PRMT R55, R55, 0x5410, R6 ;  /* 0x0000541037377816 */ /* 0x000fe20000000006 */
[----:B------:R-:W-:Y:S06]  /*3080*/  @P3 BRA `(.L_x_6694) ;  /* 0x0000000000043947 */ /* 0x000fec0003800000 */
[----:B------:R-:W-:Y:S01]  /*3090*/  BPT.TRAP 0x1 ;  /* 0x000000040000795c */ /* 0x000fe20000300000 */
.L_x_6694:
[----:B------:R-:W-:Y:S01]  /*30a0*/  IMAD R40, R156, 0x8, R2 ;  /* 0x000000089c287824 */ /* 0x000fe200078e0202 */
[----:B------:R-:W-:Y:S01]  /*30b0*/  SHF.L.U32 R51, R158, 0x1f, RZ ;  /* 0x0000001f9e337819 */ /* 0x000fe200000006ff */
[----:B------:R-:W-:Y:S03]  /*30c0*/  BSSY B1, `(.L_x_6695) ;  /* 0x0000003000017945 */ /* 0x000fe60003800000 */
[----:B------:R-:W0:Y:S02]  /*30d0*/  SYNCS.PHASECHK.TRANS64.TRYWAIT P4, [R40+URZ+0x38890], R51 ;  /* 0x03889033280075a7 */ /* 0x000e24000808017f */
[----:B0-----:R-:W-:Y:S05]  /*30e0*/  @!P4 BRA `(.L_x_6696) ;  /* 0x0000035400ecc947 */ /* 0x001fea0003800000 */
.L_x_7059:
[----:B------:R-:W-:Y:S05]  /*30f0*/  BSYNC B1 ;  /* 0x0000000000017941 */ /* 0x000fea0003800000 */
.L_x_6695:
[----:B------:R-:W-:-:S03]  /*3100*/  UMOV UR4, 0xffffffff ;  /* 0xffffffff00047882 */ /* 0x000fc60000000000 */
[----:B------:R-:W-:Y:S05]  /*3110*/  BRA.DIV UR4, `(.L_x_6697) ;  /* 0x0000035604f47947 */ /* 0x000fea000b800000 */
[----:B------:R-:W1:Y:S04]  /*3120*/  SHFL.IDX PT, R49, R49, RZ, 0x1c1f ;  /* 0x001c1fff31317589 */ /* 0x000e6800000e0000 */
[----:B------:R2:W3:Y:S02]  /*3130*/  SHFL.IDX PT, R14, R47, RZ, 0x1c1f ;  /* 0x001c1fff2f0e7589 */ /* 0x0004e400000e0000 */
.L_x_7063:
[----:B------:R-:W-:Y:S05]  /*3140*/  @P0 BRA `(.L_x_6698) ;  /* 0x0000001400bc0947 */ /* 0x000fea0003800000 */
[----:B------:R-:W4:Y:S01]  /*3150*/  LDC R54, c[0x0][0x2f4] ;  /* 0x0000bd00ff367b82 */ /* 0x000f220000000800 */
[----:B------:R-:W-:Y:S01]  /*3160*/  BSSY B1, `(.L_x_6699) ;  /* 0x0000039000017945 */ /* 0x000fe20003800000 */
[----:B----4-:R-:W-:-:S13]  /*3170*/  ISETP.GE.AND P0, PT, R16, R54, PT ;  /* 0x000000361000720c */ /* 0x010fda0003f06270 */
[----:B------:R-:W-:Y:S05]  /*3180*/  @P0 BRA `(.L_x_6700) ;  /* 0x0000000000d80947 */ /* 0x000fea0003800000 */
[----:B------:R4:W0:Y:S01]  /*3190*/  LDS.128 R4, [R48+0x22400] ;  /* 0x0224000030047984 */ /* 0x0008220000000c00 */
[----:B------:R-:W-:Y:S01]  /*31a0*/  ISETP.GE.AND P4, PT, R22, R37, PT ;  /* 0x000000251600720c */ /* 0x000fe20003f86270 */
[----:B------:R-:W-:Y:S01]  /*31b0*/  BSSY B2, `(.L_x_6701) ;  /* 0x0000032000027945 */ /* 0x000fe20003800000 */
[----:B---3--:R-:W-:-:S04]  /*31c0*/  LEA R10, P0, R16, R14, 0x1 ;  /* 0x0000000e100a7211 */ /* 0x008fc800078008ff */
[----:B-1----:R-:W-:-:S07]  /*31d0*/  LEA.HI.X R11, R16, R49, R17, 0x1, P0 ;  /* 0x00000031100b7211 */ /* 0x002fce00000f0c11 */
[----:B----4-:R-:W-:Y:S05]  /*31e0*/  @P4 BRA `(.L_x_6702) ;  /* 0x0000000000b84947 */ /* 0x010fea0003800000 */
[----:B------:R-:W-:Y:S01]  /*31f0*/  SHF.R.U32.HI R52, RZ, 0x10, R31 ;  /* 0x00000010ff347819 */ /* 0x000fe2000001161f */
[----:B0-----:R-:W-:Y:S01]  /*3200*/  IMAD.U32 R15, R7, 0x10000, RZ ;  /* 0x00010000070f7824 */ /* 0x001fe200078e00ff */
[----:B--2---:R-:W-:Y:S01]  /*3210*/  SHF.R.U32.HI R47, RZ, 0x10, R29 ;  /* 0x00000010ff2f7819 */ /* 0x004fe2000001161d */
[----:B------:R-:W-:Y:S01]  /*3220*/  IMAD.U32 R12, R6, 0x10000, RZ ;  /* 0x00010000060c7824 */ /* 0x000fe200078e00ff */
[----:B------:R-:W-:Y:S02]  /*3230*/  SHF.R.U64 R48, R30, 0x10, R31 ;  /* 0x000000101e307819 */ /* 0x000fe4000000121f */
[----:B------:R-:W-:Y:S02]  /*3240*/  SHF.R.U64 R50, R28, 0x10, R29 ;  /* 0x000000101c327819 */ /* 0x000fe4000000121d */
[----:B------:R-:W-:Y:S02]  /*3250*/  PRMT R52, R57, 0x5432, R52 ;  /* 0x0000543239347816 */ /* 0x000fe40000000034 */
[----:B------:R-:W-:-:S02]  /*3260*/  PRMT R31, R53, 0x5410, R47 ;  /* 0x00005410351f7816 */ /* 0x000fc4000000002f */
[----:B------:R-:W-:Y:S02]  /*3270*/  PRMT R48, R55, 0x5432, R48 ;  /* 0x0000543237307816 */ /* 0x000fe40000000030 */
[----:B------:R-:W-:Y:S01]  /*3280*/  LOP3.LUT R13, R6, 0xffff0000, RZ, 0xc0, !PT ;  /* 0xffff0000060d7812 */ /* 0x000fe200078ec0ff */
[----:B------:R-:W-:Y:S01]  /*3290*/  IMAD.U32 R47, R31, 0x10000, RZ ;  /* 0x000100001f2f7824 */ /* 0x000fe200078e00ff */
[----:B------:R-:W-:Y:S01]  /*32a0*/  LOP3.LUT R28, R7, 0xffff0000, RZ, 0xc0, !PT ;  /* 0xffff0000071c7812 */ /* 0x000fe200078ec0ff */
[----:B------:R-:W-:Y:S01]  /*32b0*/  IMAD.U32 R6, R5, 0x10000, RZ ;  /* 0x0001000005067824 */ /* 0x000fe200078e00ff */
[----:B------:R-:W-:Y:S01]  /*32c0*/  PRMT R29, R53, 0x5432, R50 ;  /* 0x00005432351d7816 */ /* 0x000fe20000000032 */
[----:B------:R-:W-:Y:S01]  /*32d0*/  IMAD.U32 R53, R52, 0x10000, RZ ;  /* 0x0001000034357824 */ /* 0x000fe200078e00ff */
[----:B------:R-:W-:Y:S01]  /*32e0*/  LOP3.LUT R7, R5, 0xffff0000, RZ, 0xc0, !PT ;  /* 0xffff000005077812 */ /* 0x000fe200078ec0ff */
[----:B------:R-:W-:Y:S01]  /*32f0*/  IMAD.U32 R5, R4, 0x10000, RZ ;  /* 0x0001000004057824 */ /* 0x000fe200078e00ff */
[----:B------:R-:W-:Y:S01]  /*3300*/  LOP3.LUT R50, R48, 0xffff0000, RZ, 0xc0, !PT ;  /* 0xffff000030327812 */ /* 0x000fe200078ec0ff */
[----:B------:R-:W-:Y:S01]  /*3310*/  FMUL.FTZ R57, R13, R53 ;  /* 0x000000350d397220 */ /* 0x000fe20000410000 */
[----:B------:R-:W-:Y:S01]  /*3320*/  LOP3.LUT R30, R29, 0xffff0000, RZ, 0xc0, !PT ;  /* 0xffff00001d1e7812 */ /* 0x000fe200078ec0ff */
[-C--:B------:R-:W-:Y:S01]  /*3330*/  FMUL.FTZ R13, R13, R47.reuse ;  /* 0x0000002f0d0d7220 */ /* 0x080fe20000410000 */
[----:B------:R-:W-:Y:S01]  /*3340*/  LOP3.LUT R52, R52, 0xffff0000, RZ, 0xc0, !PT ;  /* 0xffff000034347812 */ /* 0x000fe200078ec0ff */
[----:B------:R-:W-:Y:S01]  /*3350*/  FMUL.FTZ R55, R7, R50 ;  /* 0x0000003207377220 */ /* 0x000fe20000410000 */
[----:B------:R-:W-:Y:S01]  /*3360*/  LOP3.LUT R31, R31, 0xffff0000, RZ, 0xc0, !PT ;  /* 0xffff00001f1f7812 */ /* 0x000fe200078ec0ff */
[----:B------:R-:W-:Y:S01]  /*3370*/  FFMA.FTZ R57, R12, R47, -R57 ;  /* 0x0000002f0c397223 */ /* 0x000fe20000010839 */
[-C--:B------:R-:W-:Y:S01]  /*3380*/  FMUL.FTZ R7, R7, R30.reuse ;  /* 0x0000001e07077220 */ /* 0x080fe20000410000 */
[----:B------:R-:W-:Y:S01]  /*3390*/  LOP3.LUT R4, R4, 0xffff0000, RZ, 0xc0, !PT ;  /* 0xffff000004047812 */ /* 0x000fe200078ec0ff */
[----:B------:R-:W-:Y:S01]  /*33a0*/  FFMA.FTZ R55, R6, R30, -R55 ;  /* 0x0000001e06377223 */ /* 0x000fe20000010837 */
[----:B------:R-:W-:Y:S01]  /*33b0*/  FFMA.FTZ R12, R12, R53, R13 ;  /* 0x000000350c0c7223 */ /* 0x000fe2000001000d */
[----:B------:R-:W-:-:S02]  /*33c0*/  IMAD.U32 R48, R48, 0x10000, RZ ;  /* 0x0001000030307824 */ /* 0x000fc400078e00ff */
[C---:B------:R-:W-:Y:S01]  /*33d0*/  FMUL.FTZ R30, R28.reuse, R52 ;  /* 0x000000341c1e7220 */ /* 0x040fe20000410000 */
[----:B------:R-:W-:Y:S02]  /*33e0*/  IMAD.U32 R29, R29, 0x10000, RZ ;  /* 0x000100001d1d7824 */ /* 0x000fe400078e00ff */
[----:B------:R-:W-:Y:S01]  /*33f0*/  FMUL.FTZ R13, R28, R31 ;  /* 0x0000001f1c0d7220 */ /* 0x000fe20000410000 */
[----:B------:R-:W-:Y:S01]  /*3400*/  FFMA.FTZ R50, R6, R50, R7 ;  /* 0x0000003206327223 */ /* 0x000fe20000010007 */
        /* <DEDUP_REMOVED lines=10> */
[----:B------:R-:W-:Y:S01]  /*34b0*/  F2FP.BF16.F32.PACK_AB R5, R50, R55 ;  /* 0x000000373205723e */ /* 0x000fe200000010ff */
[----:B------:R-:W-:-:S07]  /*34c0*/  IMAD.MOV.U32 R7, RZ, RZ, R13 ;  /* 0x000000ffff077224 */ /* 0x000fce00078e000d */
.L_x_6702:
[----:B------:R-:W-:Y:S05]  /*34d0*/  BSYNC B2 ;  /* 0x0000000000027941 */ /* 0x000fea0003800000 */
.L_x_6701:
[----:B0-----:R4:W-:Y:S02]  /*34e0*/  ST.E.128 desc[UR36][R10.64], R4 ;  /* 0x000000040a007985 */ /* 0x0019e4000c101d24 */
.L_x_6700:
[----:B------:R-:W-:Y:S05]  /*34f0*/  BSYNC B1 ;  /* 0x0000000000017941 */ /* 0x000fea0003800000 */
.L_x_6699:
[----:B------:R-:W-:-:S13]  /*3500*/  ISETP.GE.AND P0, PT, R19, R54, PT ;  /* 0x000000361300720c */ /* 0x000fda0003f06270 */
[----:B------:R-:W-:Y:S05]  /*3510*/  @P0 BRA `(.L_x_6698) ;  /* 0x0000001000c80947 */ /* 0x000fea0003800000 */
[----:B----4-:R-:W-:Y:S01]  /*3520*/  IMAD.MOV.U32 R5, RZ, RZ, 0x20 ;  /* 0x00000020ff057424 */ /* 0x010fe200078e00ff */
[----:B------:R-:W-:Y:S01]  /*3530*/  LOP3.LUT P0, RZ, R159, 0x4, RZ, 0xc0, !PT ;  /* 0x000000049fff7812 */ /* 0x000fe2000780c0ff */
[----:B------:R-:W-:Y:S01]  /*3540*/  BSSY B1, `(.L_x_6703) ;  /* 0x0000037000017945 */ /* 0x000fe20003800000 */
[----:B------:R-:W-:Y:S02]  /*3550*/  ISETP.GE.AND P4, PT, R165, R37, PT ;  /* 0x00000025a500720c */ /* 0x000fe40003f86270 */
[----:B------:R-:W-:Y:S02]  /*3560*/  SEL R5, R5, 0xffffffe0, !P0 ;  /* 0xffffffe005057807 */ /* 0x000fe40004000000 */
[----:B---3--:R-:W-:Y:S02]  /*3570*/  LEA R10, P0, R19, R14, 0x1 ;  /* 0x0000000e130a7211 */ /* 0x008fe400078008ff */
[----:B------:R-:W-:Y:S02]  /*3580*/  IADD3 R5, R5, R42, R36 ;  /* 0x0000002a05057210 */ /* 0x000fe40007ffe024 */
[----:B-1----:R-:W-:-:S03]  /*3590*/  LEA.HI.X R11, R19, R49, R164, 0x1, P0 ;  /* 0x00000031130b7211 */ /* 0x002fc600000f0ca4 */
[----:B------:R-:W-:-:S06]  /*35a0*/  IMAD R4, R5, 0x2, R2 ;  /* 0x0000000205047824 */ /* 0x000fcc00078e0202 */
[----:B------:R-:W1:Y:S01]  /*35b0*/  LDS.128 R4, [R4+0x22400] ;  /* 0x0224000004047984 */ /* 0x000e620000000c00 */
[----:B------:R-:W-:Y:S05]  /*35c0*/  @P4 BRA `(.L_x_6704) ;  /* 0x0000000000b84947 */ /* 0x000fea0003800000 */
[----:B------:R-:W-:Y:S01]  /*35d0*/  SHF.R.U64 R14, R8, 0x10, R9 ;  /* 0x00000010080e7819 */ /* 0x000fe20000001209 */
[----:B-1----:R-:W-:Y:S01]  /*35e0*/  IMAD.U32 R12, R7, 0x10000, RZ ;  /* 0x00010000070c7824 */ /* 0x002fe200078e00ff */
[--C-:B------:R-:W-:Y:S01]  /*35f0*/  SHF.R.U64 R28, R20, 0x10, R21.reuse ;  /* 0x00000010141c7819 */ /* 0x100fe20000001215 */
[----:B------:R-:W-:Y:S01]  /*3600*/  IMAD.U32 R8, R6, 0x10000, RZ ;  /* 0x0001000006087824 */ /* 0x000fe200078e00ff */
        /* <DEDUP_REMOVED lines=12> */
[C---:B------:R-:W-:Y:S01]  /*36d0*/  LOP3.LUT R15, R14.reuse, 0xffff0000, RZ, 0xc0, !PT ;  /* 0xffff00000e0f7812 */ /* 0x040fe200078ec0ff */
[----:B------:R-:W-:Y:S01]  /*36e0*/  IMAD.U32 R14, R14, 0x10000, RZ ;  /* 0x000100000e0e7824 */ /* 0x000fe200078e00ff */
[----:B------:R-:W-:Y:S01]  /*36f0*/  LOP3.LUT R9, R6, 0xffff0000, RZ, 0xc0, !PT ;  /* 0xffff000006097812 */ /* 0x000fe200078ec0ff */
[C---:B------:R-:W-:Y:S01]  /*3700*/  FMUL.FTZ R37, R7.reuse, R29 ;  /* 0x0000001d07257220 */ /* 0x040fe20000410000 */
[----:B------:R-:W-:Y:S01]  /*3710*/  LOP3.LUT R30, R30, 0xffff0000, RZ, 0xc0, !PT ;  /* 0xffff00001e1e7812 */ /* 0x000fe200078ec0ff */
[----:B------:R-:W-:Y:S01]  /*3720*/  FMUL.FTZ R36, R7, R15 ;  /* 0x0000000f07247220 */ /* 0x000fe20000410000 */
[----:B------:R-:W-:Y:S01]  /*3730*/  LOP3.LUT R20, R20, 0xffff0000, RZ, 0xc0, !PT ;  /* 0xffff000014147812 */ /* 0x000fe200078ec0ff */
[C---:B------:R-:W-:Y:S01]  /*3740*/  FMUL.FTZ R7, R9.reuse, R31 ;  /* 0x0000001f09077220 */ /* 0x040fe20000410000 */
[----:B------:R-:W-:Y:S01]  /*3750*/  FMUL.FTZ R9, R9, R21 ;  /* 0x0000001509097220 */ /* 0x000fe20000410000 */
[----:B------:R-:W-:-:S02]  /*3760*/  IMAD.U32 R6, R5, 0x10000, RZ ;  /* 0x0001000005067824 */ /* 0x000fc400078e00ff */
[----:B------:R-:W-:Y:S01]  /*3770*/  FFMA.FTZ R21, R8, R21, -R7 ;  /* 0x0000001508157223 */ /* 0x000fe20000010807 */
[----:B------:R-:W-:Y:S02]  /*3780*/  IMAD.U32 R5, R4, 0x10000, RZ ;  /* 0x0001000004057824 */ /* 0x000fe400078e00ff */
[----:B------:R-:W-:Y:S01]  /*3790*/  FFMA.FTZ R8, R8, R31, R9 ;  /* 0x0000001f08087223 */ /* 0x000fe20000010009 */
[----:B------:R-:W-:Y:S01]  /*37a0*/  LOP3.LUT R4, R4, 0xffff0000, RZ, 0xc0, !PT ;  /* 0xffff000004047812 */ /* 0x000fe200078ec0ff */
[C---:B------:R-:W-:Y:S01]  /*37b0*/  FMUL.FTZ R9, R13.reuse, R30 ;  /* 0x0000001e0d097220 */ /* 0x040fe20000410000 */
[-C--:B------:R-:W-:Y:S01]  /*37c0*/  FMUL.FTZ R13, R13, R20.reuse ;  /* 0x000000140d0d7220 */ /* 0x080fe20000410000 */
[C---:B------:R-:W-:Y:S01]  /*37d0*/  FFMA.FTZ R37, R6.reuse, R15, -R37 ;  /* 0x0000000f06257223 */ /* 0x040fe20000010825 */
[----:B------:R-:W-:Y:S01]  /*37e0*/  FFMA.FTZ R36, R6, R29, R36 ;  /* 0x0000001d06247223 */ /* 0x000fe20000010024 */
[----:B------:R-:W-:Y:S01]  /*37f0*/  FFMA.FTZ R9, R12, R20, -R9 ;  /* 0x000000140c097223 */ /* 0x000fe20000010809 */
[C---:B------:R-:W-:Y:S01]  /*3800*/  FMUL.FTZ R6, R4.reuse, R28 ;  /* 0x0000001c04067220 */ /* 0x040fe20000410000 */
[----:B------:R-:W-:Y:S01]  /*3810*/  FMUL.FTZ R7, R4, R14 ;  /* 0x0000000e04077220 */ /* 0x000fe20000410000 */
[----:B------:R-:W-:Y:S01]  /*3820*/  FFMA.FTZ R12, R12, R30, R13 ;  /* 0x0000001e0c0c7223 */ /* 0x000fe2000001000d */
[----:B------:R-:W-:Y:S01]  /*3830*/  F2FP.BF16.F32.PACK_AB R8, R8, R21 ;  /* 0x000000150808723e */ /* 0x000fe200000010ff */
[C---:B------:R-:W-:Y:S01]  /*3840*/  FFMA.FTZ R6, R5.reuse, R14, -R6 ;  /* 0x0000000e05067223 */ /* 0x040fe20000010806 */
[----:B------:R-:W-:Y:S01]  /*3850*/  FFMA.FTZ R7, R5, R28, R7 ;  /* 0x0000001c05077223 */ /* 0x000fe20000010007 */
[----:B------:R-:W-:-:S02]  /*3860*/  F2FP.BF16.F32.PACK_AB R5, R36, R37 ;  /* 0x000000252405723e */ /* 0x000fc400000010ff */
[----:B------:R-:W-:Y:S02]  /*3870*/  F2FP.BF16.F32.PACK_AB R9, R12, R9 ;  /* 0x000000090c09723e */ /* 0x000fe400000010ff */
[----:B------:R-:W-:Y:S01]  /*3880*/  F2FP.BF16.F32.PACK_AB R4, R7, R6 ;  /* 0x000000060704723e */ /* 0x000fe200000010ff */
[----:B------:R-:W-:Y:S02]  /*3890*/  IMAD.MOV.U32 R6, RZ, RZ, R8 ;  /* 0x000000ffff067224 */ /* 0x000fe400078e0008 */
[----:B------:R-:W-:-:S07]  /*38a0*/  IMAD.MOV.U32 R7, RZ, RZ, R9 ;  /* 0x000000ffff077224 */ /* 0x000fce00078e0009 */
.L_x_6704:
[----:B------:R-:W-:Y:S05]  /*38b0*/  BSYNC B1 ;  /* 0x0000000000017941 */ /* 0x000fea0003800000 */
.L_x_6703:
[----:B-1----:R1:W-:Y:S01]  /*38c0*/  ST.E.128 desc[UR36][R10.64], R4 ;  /* 0x000000040a007985 */ /* 0x0023e2000c101d24 */
[----:B------:R-:W-:Y:S05]  /*38d0*/  BRA `(.L_x_6698) ;  /* 0x0000000c00d87947 */ /* 0x000fea0003800000 */
.L_x_6691:
[----:B------:R-:W-:Y:S01]  /*38e0*/  SHF.R.S32.HI R7, RZ, 0x1f, R18 ;  /* 0x0000001fff077819 */ /* 0x000fe20000011412 */
[CC--:B------:R-:W-:Y:S01]  /*38f0*/  IMAD.WIDE.U32 R8, R18.reuse, R4.reuse, R16 ;  /* 0x0000000412087225 */ /* 0x0c0fe200078e0010 */
[----:B------:R-:W-:Y:S01]  /*3900*/  ULDC.64 UR6, c[0x0][0x408] ;  /* 0x0001020000067ab9 */ /* 0x000fe20000000a00 */
[----:B------:R-:W-:Y:S02]  /*3910*/  ULDC.64 UR4, c[0x0][0x3e8] ;  /* 0x0000fa0000047ab9 */ /* 0x000fe40000000a00 */
[C---:B------:R-:W-:Y:S02]  /*3920*/  IMAD R6, R7.reuse, R4, RZ ;  /* 0x0000000407067224 */ /* 0x040fe400078e02ff */
[----:B------:R-:W-:Y:S02]  /*3930*/  IMAD R15, R7, UR6, RZ ;  /* 0x00000006070f7c24 */ /* 0x000fe4000f8e02ff */
[----:B------:R-:W-:Y:S02]  /*3940*/  IMAD R13, R18, R5, R6 ;  /* 0x00000005120d7224 */ /* 0x000fe400078e0206 */
[----:B------:R-:W-:-:S02]  /*3950*/  IMAD R46, R33, -0x40, R27 ;  /* 0xffffffc0212e7824 */ /* 0x000fc400078e021b */
[----:B------:R-:W-:Y:S01]  /*3960*/  IMAD.IADD R9, R13, 0x1, R9 ;  /* 0x000000010d097824 */ /* 0x000fe200078e0209 */
[----:B------:R-:W-:Y:S01]  /*3970*/  SHF.R.S32.HI R13, RZ, 0x1f, R35 ;  /* 0x0000001fff0d7819 */ /* 0x000fe20000011423 */
[----:B------:R-:W-:Y:S01]  /*3980*/  IMAD.WIDE.U32 R6, R18, UR6, R16 ;  /* 0x0000000612067c25 */ /* 0x000fe2000f8e0010 */
[----:B------:R-:W-:-:S03]  /*3990*/  VIMNMX R46, R46, 0x40, PT ;  /* 0x000000402e2e7848 */ /* 0x000fc60003fe0100 */
[----:B------:R-:W-:-:S04]  /*39a0*/  IMAD.WIDE.U32 R8, R35, R4, R8 ;  /* 0x0000000423087225 */ /* 0x000fc800078e0008 */
[----:B------:R-:W-:Y:S02]  /*39b0*/  IMAD R4, R13, R4, RZ ;  /* 0x000000040d047224 */ /* 0x000fe400078e02ff */
[C---:B------:R-:W-:Y:S02]  /*39c0*/  IMAD R15, R18.reuse, UR7, R15 ;  /* 0x00000007120f7c24 */ /* 0x040fe4000f8e020f */
[----:B------:R-:W-:Y:S01]  /*39d0*/  IMAD R5, R35, R5, R4 ;  /* 0x0000000523057224 */ /* 0x000fe200078e0204 */
[----:B------:R-:W-:Y:S01]  /*39e0*/  IADD3 R4, P0, R59, R8, RZ ;  /* 0x000000083b047210 */ /* 0x000fe20007f1e0ff */
[----:B------:R-:W-:Y:S02]  /*39f0*/  IMAD.IADD R7, R15, 0x1, R7 ;  /* 0x000000010f077824 */ /* 0x000fe400078e0207 */
[----:B------:R-:W-:Y:S01]  /*3a00*/  IMAD R12, R13, UR6, RZ ;  /* 0x000000060d0c7c24 */ /* 0x000fe2000f8e02ff */
[----:B------:R-:W-:Y:S01]  /*3a10*/  IADD3.X R5, R57, R5, R9, P0, !PT ;  /* 0x0000000539057210 */ /* 0x000fe200007fe409 */
[----:B------:R-:W-:Y:S01]  /*3a20*/  IMAD R10, R11, UR6, RZ ;  /* 0x000000060b0a7c24 */ /* 0x000fe2000f8e02ff */
[----:B------:R-:W-:Y:S01]  /*3a30*/  ISETP.GE.AND P0, PT, R18, R46, PT ;  /* 0x0000002e1200720c */ /* 0x000fe20003f06270 */
[----:B------:R-:W-:-:S03]  /*3a40*/  IMAD.WIDE.U32 R8, R33, UR6, RZ ;  /* 0x0000000621087c25 */ /* 0x000fc6000f8e00ff */
[----:B------:R-:W-:Y:S01]  /*3a50*/  ISETP.GE.OR P3, PT, R16, R37, P0 ;  /* 0x000000251000720c */ /* 0x000fe20000766670 */
[C---:B------:R-:W-:Y:S02]  /*3a60*/  IMAD R13, R35.reuse, UR7, R12 ;  /* 0x00000007230d7c24 */ /* 0x040fe4000f8e020c */
[----:B------:R-:W-:-:S04]  /*3a70*/  IMAD.WIDE.U32 R6, R35, UR6, R6 ;  /* 0x0000000623067c25 */ /* 0x000fc8000f8e0006 */
[----:B------:R-:W-:Y:S01]  /*3a80*/  IMAD R15, R33, UR7, R10 ;  /* 0x00000007210f7c24 */ /* 0x000fe2000f8e020a */
[----:B------:R-:W-:Y:S01]  /*3a90*/  LEA R10, P4, R4, UR4, 0x1 ;  /* 0x00000004040a7c11 */ /* 0x000fe2000f8808ff */
[----:B------:R-:W-:Y:S01]  /*3aa0*/  IMAD.IADD R13, R13, 0x1, R7 ;  /* 0x000000010d0d7824 */ /* 0x000fe200078e0207 */
[----:B------:R-:W-:Y:S01]  /*3ab0*/  LEA R12, P5, R8, R6, 0x6 ;  /* 0x00000006080c7211 */ /* 0x000fe200078a30ff */
[----:B------:R-:W-:Y:S01]  /*3ac0*/  IMAD.IADD R9, R15, 0x1, R9 ;  /* 0x000000010f097824 */ /* 0x000fe200078e0209 */
[----:B------:R-:W-:Y:S01]  /*3ad0*/  LEA.HI.X R11, R4, UR5, R5, 0x1, P4 ;  /* 0x00000005040b7c11 */ /* 0x000fe2000a0f0c05 */
[----:B------:R-:W-:Y:S01]  /*3ae0*/  ULDC.64 UR4, c[0x0][0x400] ;  /* 0x0001000000047ab9 */ /* 0x000fe20000000a00 */
[----:B------:R-:W-:Y:S02]  /*3af0*/  CS2R R4, SRZ ;  /* 0x0000000000047805 */ /* 0x000fe4000001ff00 */
[----:B------:R-:W-:Y:S02]  /*3b00*/  CS2R R6, SRZ ;  /* 0x0000000000067805 */ /* 0x000fe4000001ff00 */
[----:B------:R-:W-:-:S02]  /*3b10*/  LEA.HI.X R9, R8, R13, R9, 0x6, P5 ;  /* 0x0000000d08097211 */ /* 0x000fc400028f3409 */
[C---:B------:R-:W-:Y:S02]  /*3b20*/  LEA R8, P4, R12.reuse, UR4, 0x1 ;  /* 0x000000040c087c11 */ /* 0x040fe4000f8808ff */
[----:B------:R-:W-:Y:S02]  /*3b30*/  CS2R R30, SRZ ;  /* 0x00000000001e7805 */ /* 0x000fe4000001ff00 */
[----:B------:R-:W-:Y:S01]  /*3b40*/  CS2R R28, SRZ ;  /* 0x00000000001c7805 */ /* 0x000fe2000001ff00 */
[----:B------:R-:W2:Y:S01]  /*3b50*/  @!P3 LDG.E.128 R4, desc[UR36][R10.64] ;  /* 0x000000240a04b981 */ /* 0x000ea2000c1e1d00 */
[----:B------:R-:W-:-:S05]  /*3b60*/  LEA.HI.X R9, R12, UR5, R9, 0x1, P4 ;  /* 0x000000050c097c11 */ /* 0x000fca000a0f0c09 */
[----:B------:R-:W3:Y:S01]  /*3b70*/  @!P3 LDG.E.128 R28, desc[UR36][R8.64] ;  /* 0x00000024081cb981 */ /* 0x000ee2000c1e1d00 */
[----:B------:R-:W-:Y:S01]  /*3b80*/  UISETP.NE.AND UP0, UPT, UR38, URZ, UPT ;  /* 0x0000003f2600728c */ /* 0x000fe2000bf05270 */
[----:B------:R-:W-:-:S05]  /*3b90*/  ISETP.GE.AND P4, PT, R16, R37, PT ;  /* 0x000000251000720c */ /* 0x000fca0003f86270 */
[----:B------:R-:W-:Y:S01]  /*3ba0*/  PLOP3.LUT P3, PT, PT, PT, UP0, 0x80, 0x0 ;  /* 0x000000000000781c */ /* 0x000fe20003f6f008 */
[----:B--2---:R-:W-:Y:S02]  /*3bb0*/  IMAD.MOV.U32 R13, RZ, RZ, R5 ;  /* 0x000000ffff0d7224 */ /* 0x004fe400078e0005 */
[----:B------:R-:W-:Y:S02]  /*3bc0*/  IMAD.MOV.U32 R12, RZ, RZ, R4 ;  /* 0x000000ffff0c7224 */ /* 0x000fe400078e0004 */
[----:B------:R-:W-:Y:S01]  /*3bd0*/  IMAD.MOV.U32 R14, RZ, RZ, R6 ;  /* 0x000000ffff0e7224 */ /* 0x000fe200078e0006 */
[----:B------:R-:W-:Y:S01]  /*3be0*/  PRMT R60, R60, 0x5410, R13 ;  /* 0x000054103c3c7816 */ /* 0x000fe2000000000d */
[----:B------:R-:W-:Y:S02]  /*3bf0*/  IMAD.MOV.U32 R15, RZ, RZ, R7 ;  /* 0x000000ffff0f7224 */ /* 0x000fe400078e0007 */
[----:B---3--:R-:W-:Y:S01]  /*3c00*/  IMAD.MOV.U32 R8, RZ, RZ, R30 ;  /* 0x000000ffff087224 */ /* 0x008fe200078e001e */
[----:B------:R-:W-:Y:S01]  /*3c10*/  PRMT R57, R14, 0x5410, R12 ;  /* 0x000054100e397816 */ /* 0x000fe2000000000c */
[----:B------:R-:W-:Y:S01]  /*3c20*/  IMAD.MOV.U32 R9, RZ, RZ, R31 ;  /* 0x000000ffff097224 */ /* 0x000fe200078e001f */
[----:B------:R-:W-:Y:S01]  /*3c30*/  PRMT R63, R63, 0x5410, R15 ;  /* 0x000054103f3f7816 */ /* 0x000fe2000000000f */
[----:B------:R-:W-:-:S02]  /*3c40*/  IMAD.MOV.U32 R10, RZ, RZ, R28 ;  /* 0x000000ffff0a7224 */ /* 0x000fc400078e001c */
[----:B------:R-:W-:Y:S01]  /*3c50*/  IMAD.MOV.U32 R11, RZ, RZ, R29 ;  /* 0x000000ffff0b7224 */ /* 0x000fe200078e001d */
[----:B------:R-:W-:Y:S02]  /*3c60*/  PRMT R60, R9, 0x7610, R60 ;  /* 0x00007610093c7816 */ /* 0x000fe4000000003c */
[----:B------:R-:W-:Y:S02]  /*3c70*/  PRMT R61, R10, 0x5410, R8 ;  /* 0x000054100a3d7816 */ /* 0x000fe40000000008 */
[----:B------:R-:W-:Y:S01]  /*3c80*/  PRMT R62, R62, 0x5410, R11 ;  /* 0x000054103e3e7816 */ /* 0x000fe2000000000b */
[----:B------:R-:W-:Y:S06]  /*3c90*/  @P3 BRA `(.L_x_6705) ;  /* 0x0000000000043947 */ /* 0x000fec0003800000 */
[----:B------:R-:W-:Y:S01]  /*3ca0*/  BPT.TRAP 0x1 ;  /* 0x000000040000795c */ /* 0x000fe20000300000 */
.L_x_6705:
[----:B------:R-:W-:Y:S01]  /*3cb0*/  IMAD R40, R156, 0x8, R2 ;  /* 0x000000089c287824 */ /* 0x000fe200078e0202 */
[----:B------:R-:W-:Y:S01]  /*3cc0*/  SHF.L.U32 R51, R158, 0x1f, RZ ;  /* 0x0000001f9e337819 */ /* 0x000fe200000006ff */
[----:B------:R-:W-:Y:S03]  /*3cd0*/  BSSY B1, `(.L_x_6706) ;  /* 0x0000003000017945 */ /* 0x000fe60003800000 */
[----:B------:R-:W0:Y:S02]  /*3ce0*/  SYNCS.PHASECHK.TRANS64.TRYWAIT P5, [R40+URZ+0x38890], R51 ;  /* 0x03889033280075a7 */ /* 0x000e2400080a017f */
[----:B0-----:R-:W-:Y:S05]  /*3cf0*/  @!P5 BRA `(.L_x_6707) ;  /* 0x0000034c0044d947 */ /* 0x001fea0003800000 */
.L_x_7064:
[----:B------:R-:W-:Y:S05]  /*3d00*/  BSYNC B1 ;  /* 0x0000000000017941 */ /* 0x000fea0003800000 */
.L_x_6706:
[----:B------:R-:W-:-:S03]  /*3d10*/  UMOV UR4, 0xffffffff ;  /* 0xffffffff00047882 */ /* 0x000fc60000000000 */
[----:B------:R-:W-:Y:S05]  /*3d20*/  BRA.DIV UR4, `(.L_x_6708) ;  /* 0x0000034e044c7947 */ /* 0x000fea000b800000 */
[----:B------:R1:W2:Y:S04]  /*3d30*/  SHFL.IDX PT, R21, R49, RZ, 0x1c1f ;  /* 0x001c1fff31157589 */ /* 0x0002a800000e0000 */
[----:B------:R1:W3:Y:S02]  /*3d40*/  SHFL.IDX PT, R20, R47, RZ, 0x1c1f ;  /* 0x001c1fff2f147589 */ /* 0x0002e400000e0000 */
.L_x_7068:
[----:B-1----:R-:W1:Y:S02]  /*3d50*/  LDC R47, c[0x0][0x2f4] ;  /* 0x0000bd00ff2f7b82 */ /* 0x002e640000000800 */
[----:B-1----:R-:W-:-:S13]  /*3d60*/  ISETP.GE.OR P0, PT, R16, R47, P0 ;  /* 0x0000002f1000720c */ /* 0x002fda0000706670 */
[----:B------:R-:W-:Y:S05]  /*3d70*/  @P0 BRA `(.L_x_6698) ;  /* 0x0000000800b00947 */ /* 0x000fea0003800000 */
[----:B------:R-:W-:Y:S01]  /*3d80*/  IMAD.SHL.U32 R8, R37, 0x2, RZ ;  /* 0x0000000225087824 */ /* 0x000fe200078e00ff */
[----:B------:R-:W-:Y:S01]  /*3d90*/  BSSY B1, `(.L_x_6709) ;  /* 0x000006f000017945 */ /* 0x000fe20003800000 */
[----:B------:R-:W-:Y:S02]  /*3da0*/  IMAD.SHL.U32 R37, R0, 0x8, RZ ;  /* 0x0000000800257824 */ /* 0x000fe400078e00ff */
[----:B------:R-:W-:-:S05]  /*3db0*/  @P1 IMAD.IADD R8, R47, 0x1, -R8 ;  /* 0x000000012f081824 */ /* 0x000fca00078e0a08 */
[----:B------:R-:W-:-:S04]  /*3dc0*/  SHF.R.S32.HI R9, RZ, 0x1f, R8 ;  /* 0x0000001fff097819 */ /* 0x000fc80000011408 */
[----:B------:R-:W-:Y:S02]  /*3dd0*/  LEA.HI R9, R9, R8, RZ, 0x4 ;  /* 0x0000000809097211 */ /* 0x000fe400078f20ff */
[----:B------:R-:W-:Y:S02]  /*3de0*/  LOP3.LUT R8, R55, 0x38, R37, 0xf8, !PT ;  /* 0x0000003837087812 */ /* 0x000fe400078ef825 */
[----:B------:R-:W-:-:S05]  /*3df0*/  LEA.HI.SX32 R9, R9, R0, 0x1c ;  /* 0x0000000009097211 */ /* 0x000fca00078fe2ff */
[----:B------:R-:W-:Y:S01]  /*3e00*/  IMAD.SHL.U32 R48, R9, 0x8, RZ ;  /* 0x0000000809307824 */ /* 0x000fe200078e00ff */
[----:B------:R-:W-:-:S04]  /*3e10*/  LOP3.LUT R9, R50, R8, R53, 0xf6, !PT ;  /* 0x0000000832097212 */ /* 0x000fc800078ef635 */
[----:B------:R-:W-:Y:S01]  /*3e20*/  LOP3.LUT R55, R55, 0x38, R48, 0xf8, !PT ;  /* 0x0000003837377812 */ /* 0x000fe200078ef830 */
[----:B------:R-:W-:-:S03]  /*3e30*/  IMAD.IADD R9, R36, 0x1, R9 ;  /* 0x0000000124097824 */ /* 0x000fc600078e0209 */
[----:B------:R-:W-:Y:S01]  /*3e40*/  LOP3.LUT R55, R50, R55, R53, 0xf6, !PT ;  /* 0x0000003732377212 */ /* 0x000fe200078ef635 */
[----:B------:R-:W-:-:S04]  /*3e50*/  IMAD R9, R9, 0x2, R2 ;  /* 0x0000000209097824 */ /* 0x000fc800078e0202 */
[----:B------:R-:W-:Y:S02]  /*3e60*/  IMAD.IADD R55, R36, 0x1, R55 ;  /* 0x0000000124377824 */ /* 0x000fe400078e0237 */
[----:B------:R-:W1:Y:S01]  /*3e70*/  LDS.128 R8, [R9+0x22400] ;  /* 0x0224000009087984 */ /* 0x000e620000000c00 */
[----:B--23--:R-:W-:-:S04]  /*3e80*/  IMAD.WIDE R36, R37, 0x2, R20 ;  /* 0x0000000225247825 */ /* 0x00cfc800078e0214 */
[----:B------:R-:W-:-:S05]  /*3e90*/  IMAD R55, R55, 0x2, R2 ;  /* 0x0000000237377824 */ /* 0x000fca00078e0202 */
[----:B------:R2:W3:Y:S01]  /*3ea0*/  LDS.128 R12, [R55+0x22400] ;  /* 0x02240000370c7984 */ /* 0x0004e20000000c00 */
[----:B------:R-:W-:Y:S05]  /*3eb0*/  @P4 BRA `(.L_x_6710) ;  /* 0x0000000400704947 */ /* 0x000fea0003800000 */
[----:B------:R-:W-:Y:S01]  /*3ec0*/  SHF.R.U32.HI R52, RZ, 0x10, R5 ;  /* 0x00000010ff347819 */ /* 0x000fe20000011605 */
[----:B---3--:R-:W-:Y:S01]  /*3ed0*/  IMAD.U32 R49, R15, 0x10000, RZ ;  /* 0x000100000f317824 */ /* 0x008fe200078e00ff */
[----:B------:R-:W-:Y:S02]  /*3ee0*/  SHF.R.U32.HI R56, RZ, 0x10, R29 ;  /* 0x00000010ff387819 */ /* 0x000fe4000001161d */
[----:B------:R-:W-:Y:S01]  /*3ef0*/  SHF.R.U64 R50, R4, 0x10, R5 ;  /* 0x0000001004327819 */ /* 0x000fe20000001205 */
[----:B------:R-:W-:Y:S01]  /*3f00*/  IMAD.U32 R5, R14, 0x10000, RZ ;  /* 0x000100000e057824 */ /* 0x000fe200078e00ff */
[----:B------:R-:W-:Y:S01]  /*3f10*/  SHF.R.U64 R53, R6, 0x10, R7 ;  /* 0x0000001006357819 */ /* 0x000fe20000001207 */
[----:B-1----:R-:W-:Y:S01]  /*3f20*/  IMAD.U32 R6, R8, 0x10000, RZ ;  /* 0x0001000008067824 */ /* 0x002fe200078e00ff */
[----:B------:R-:W-:Y:S01]  /*3f30*/  PRMT R52, R60, 0x5432, R52 ;  /* 0x000054323c347816 */ /* 0x000fe20000000034 */
[----:B------:R-:W-:Y:S01]  /*3f40*/  IMAD.U32 R4, R10, 0x10000, RZ ;  /* 0x000100000a047824 */ /* 0x000fe200078e00ff */
[----:B------:R-:W-:-:S02]  /*3f50*/  PRMT R56, R62, 0x5432, R56 ;  /* 0x000054323e387816 */ /* 0x000fc40000000038 */
[----:B--2---:R-:W-:Y:S01]  /*3f60*/  SHF.R.U64 R55, R28, 0x10, R29 ;  /* 0x000000101c377819 */ /* 0x004fe2000000121d */
[----:B------:R-:W-:Y:S01]  /*3f70*/  IMAD.U32 R28, R9, 0x10000, RZ ;  /* 0x00010000091c7824 */ /* 0x000fe200078e00ff */
[--C-:B------:R-:W-:Y:S01]  /*3f80*/  SHF.R.U64 R58, R30, 0x10, R31.reuse ;  /* 0x000000101e3a7819 */ /* 0x100fe2000000121f */
[----:B------:R-:W-:Y:S01]  /*3f90*/  IMAD.U32 R30, R13, 0x10000, RZ ;  /* 0x000100000d1e7824 */ /* 0x000fe200078e00ff */
[----:B------:R-:W-:Y:S02]  /*3fa0*/  SHF.R.U32.HI R59, RZ, 0x10, R31 ;  /* 0x00000010ff3b7819 */ /* 0x000fe4000001161f */
[----:B------:R-:W-:Y:S02]  /*3fb0*/  LOP3.LUT R29, R9, 0xffff0000, RZ, 0xc0, !PT ;  /* 0xffff0000091d7812 */ /* 0x000fe400078ec0ff */
[----:B------:R-:W-:Y:S01]  /*3fc0*/  LOP3.LUT R31, R13, 0xffff0000, RZ, 0xc0, !PT ;  /* 0xffff00000d1f7812 */ /* 0x000fe200078ec0ff */
[C---:B------:R-:W-:Y:S01]  /*3fd0*/  IMAD.U32 R13, R11.reuse, 0x10000, RZ ;  /* 0x000100000b0d7824 */ /* 0x040fe200078e00ff */
[----:B------:R-:W-:-:S02]  /*3fe0*/  LOP3.LUT R9, R11, 0xffff0000, RZ, 0xc0, !PT ;  /* 0xffff00000b097812 */ /* 0x000fc400078ec0ff */
[----:B------:R-:W-:Y:S01]  /*3ff0*/  SHF.R.U32.HI R54, RZ, 0x10, R7 ;  /* 0x00000010ff367819 */ /* 0x000fe20000011607 */
[----:B------:R-:W-:Y:S01]  /*4000*/  IMAD.U32 R7, R12, 0x10000, RZ ;  /* 0x000100000c077824 */ /* 0x000fe200078e00ff */
[C---:B------:R-:W-:Y:S02]  /*4010*/  PRMT R50, R57.reuse, 0x5432, R50 ;  /* 0x0000543239327816 */ /* 0x040fe40000000032 */
[----:B------:R-:W-:Y:S01]  /*4020*/  PRMT R11, R57, 0x5410, R53 ;  /* 0x00005410390b7816 */ /* 0x000fe20000000035 */
[----:B------:R-:W-:Y:S01]  /*4030*/  IMAD.U32 R57, R56, 0x10000, RZ ;  /* 0x0001000038397824 */ /* 0x000fe200078e00ff */
[----:B------:R-:W-:Y:S01]  /*4040*/  PRMT R54, R63, 0x5432, R54 ;  /* 0x000054323f367816 */ /* 0x000fe20000000036 */
[----:B------:R-:W-:Y:S01]  /*4050*/  IMAD.U32 R53, R52, 0x10000, RZ ;  /* 0x0001000034357824 */ /* 0x000fe200078e00ff */
[C---:B------:R-:W-:Y:S02]  /*4060*/  PRMT R55, R61.reuse, 0x5410, R55 ;  /* 0x000054103d377816 */ /* 0x040fe40000000037 */
[----:B------:R-:W-:Y:S01]  /*4070*/  PRMT R58, R61, 0x5432, R58 ;  /* 0x000054323d3a7816 */ /* 0x000fe2000000003a */
[----:B------:R-:W-:Y:S01]  /*4080*/  FMUL.FTZ R61, R30, R57 ;  /* 0x000000391e3d7220 */ /* 0x000fe20000410000 */
[----:B------:R-:W-:Y:S01]  /*4090*/  PRMT R59, R60, 0x5410, R59 ;  /* 0x000054103c3b7816 */ /* 0x000fe2000000003b */
[-C--:B------:R-:W-:Y:S01]  /*40a0*/  FMUL.FTZ R63, R30, R53.reuse ;  /* 0x000000351e3f7220 */ /* 0x080fe20000410000 */
[----:B------:R-:W-:Y:S01]  /*40b0*/  LOP3.LUT R56, R56, 0xffff0000, RZ, 0xc0, !PT ;  /* 0xffff000038387812 */ /* 0x000fe200078ec0ff */
[----:B------:R-:W-:Y:S01]  /*40c0*/  FFMA.FTZ R61, R28, R53, -R61 ;  /* 0x000000351c3d7223 */ /* 0x000fe2000001083d */
[----:B------:R-:W-:Y:S01]  /*40d0*/  LOP3.LUT R52, R52, 0xffff0000, RZ, 0xc0, !PT ;  /* 0xffff000034347812 */ /* 0x000fe200078ec0ff */
[----:B------:R-:W-:-:S02]  /*40e0*/  IMAD.U32 R30, R59, 0x10000, RZ ;  /* 0x000100003b1e7824 */ /* 0x000fc400078e00ff */
[----:B------:R-:W-:Y:S01]  /*40f0*/  FFMA.FTZ R63, R28, R57, R63 ;  /* 0x000000391c3f7223 */ /* 0x000fe2000001003f */
[C---:B------:R-:W-:Y:S01]  /*4100*/  FMUL.FTZ R60, R31.reuse, R56 ;  /* 0x000000381f3c7220 */ /* 0x040fe20000410000 */
[C---:B------:R-:W-:Y:S02]  /*4110*/  IMAD.U32 R28, R54.reuse, 0x10000, RZ ;  /* 0x00010000361c7824 */ /* 0x040fe400078e00ff */
[----:B------:R-:W-:Y:S01]  /*4120*/  FMUL.FTZ R62, R31, R52 ;  /* 0x000000341f3e7220 */ /* 0x000fe20000410000 */
        /* <DEDUP_REMOVED lines=8> */
[----:B------:R-:W-:Y:S01]  /*41b0*/  FFMA.FTZ R49, R13, R30, R49 ;  /* 0x0000001e0d317223 */ /* 0x000fe20000010031 */
[----:B------:R-:W-:Y:S01]  /*41c0*/  IMAD.U32 R28, R55, 0x10000, RZ ;  /* 0x00010000371c7824 */ /* 0x000fe200078e00ff */
[----:B------:R-:W-:Y:S01]  /*41d0*/  LOP3.LUT R12, R12, 0xffff0000, RZ, 0xc0, !PT ;  /* 0xffff00000c0c7812 */ /* 0x000fe200078ec0ff */
[C---:B------:R-:W-:Y:S01]  /*41e0*/  FMUL.FTZ R30, R15.reuse, R52 ;  /* 0x000000340f1e7220 */ /* 0x040fe20000410000 */
[----:B------:R-:W-:Y:S01]  /*41f0*/  FMUL.FTZ R56, R15, R54 ;  /* 0x000000360f387220 */ /* 0x000fe20000410000 */
[----:B------:R-:W-:Y:S01]  /*4200*/  LOP3.LUT R55, R55, 0xffff0000, RZ, 0xc0, !PT ;  /* 0xffff000037377812 */ /* 0x000fe200078ec0ff */
[C---:B------:R-:W-:Y:S01]  /*4210*/  IMAD.U32 R13, R50.reuse, 0x10000, RZ ;  /* 0x00010000320d7824 */ /* 0x040fe200078e00ff */
[----:B------:R-:W-:Y:S01]  /*4220*/  LOP3.LUT R15, R50, 0xffff0000, RZ, 0xc0, !PT ;  /* 0xffff0000320f7812 */ /* 0x000fe200078ec0ff */
[----:B------:R-:W-:Y:S01]  /*4230*/  FMUL.FTZ R29, R7, R28 ;  /* 0x0000001c071d7220 */ /* 0x000fe20000410000 */
[----:B------:R-:W-:Y:S01]  /*4240*/  LOP3.LUT R8, R8, 0xffff0000, RZ, 0xc0, !PT ;  /* 0xffff000008087812 */ /* 0x000fe200078ec0ff */
[C---:B------:R-:W-:Y:S01]  /*4250*/  FFMA.FTZ R31, R9.reuse, R54, -R30 ;  /* 0x00000036091f7223 */ /* 0x040fe2000001081e */
[----:B------:R-:W-:Y:S01]  /*4260*/  FFMA.FTZ R56, R9, R52, R56 ;  /* 0x0000003409387223 */ /* 0x000fe20000010038 */
[----:B------:R-:W-:Y:S01]  /*4270*/  FMUL.FTZ R7, R7, R13 ;  /* 0x0000000d07077220 */ /* 0x000fe20000410000 */
[----:B------:R-:W-:Y:S01]  /*4280*/  FMUL.FTZ R9, R12, R55 ;  /* 0x000000370c097220 */ /* 0x000fe20000410000 */
[----:B------:R-:W-:Y:S01]  /*4290*/  FFMA.FTZ R29, R6, R13, -R29 ;  /* 0x0000000d061d7223 */ /* 0x000fe2000001081d */
[-C--:B------:R-:W-:Y:S01]  /*42a0*/  FMUL.FTZ R13, R12, R15.reuse ;  /* 0x0000000f0c0d7220 */ /* 0x080fe20000410000 */
[----:B------:R-:W-:Y:S01]  /*42b0*/  FFMA.FTZ R28, R6, R28, R7 ;  /* 0x0000001c061c7223 */ /* 0x000fe20000010007 */
[----:B------:R-:W-:Y:S01]  /*42c0*/  FFMA.FTZ R12, R8, R15, -R9 ;  /* 0x0000000f080c7223 */ /* 0x000fe20000010809 */
        /* <DEDUP_REMOVED lines=8> */
[----:B------:R-:W-:Y:S01]  /*4350*/  LOP3.LUT R10, R10, 0xffff0000, RZ, 0xc0, !PT ;  /* 0xffff00000a0a7812 */ /* 0x000fe200078ec0ff */
        /* <DEDUP_REMOVED lines=18> */
.L_x_6710:
[----:B------:R-:W-:Y:S05]  /*4480*/  BSYNC B1 ;  /* 0x0000000000017941 */ /* 0x000fea0003800000 */
.L_x_6709:
[----:B-1----:R1:W-:Y:S01]  /*4490*/  ST.E.128 desc[UR36][R36.64], R8 ;  /* 0x0000000824007985 */ /* 0x0023e2000c101d24 */
[----:B------:R-:W-:-:S13]  /*44a0*/  ISETP.GE.AND P0, PT, R48, R47, PT ;  /* 0x0000002f3000720c */ /* 0x000fda0003f06270 */
[----:B------:R-:W-:Y:S05]  /*44b0*/  @P0 BRA `(.L_x_6698) ;  /* 0x0000000000e00947 */ /* 0x000fea0003800000 */
[----:B------:R-:W-:-:S05]  /*44c0*/  IMAD.WIDE R20, R48, 0x2, R20 ;  /* 0x0000000230147825 */ /* 0x000fca00078e0214 */
[----:B---3--:R3:W-:Y:S01]  /*44d0*/  ST.E.128 desc[UR36][R20.64], R12 ;  /* 0x0000000c14007985 */ /* 0x0087e2000c101d24 */
[----:B------:R-:W-:Y:S05]  /*44e0*/  BRA `(.L_x_6698) ;  /* 0x0000000000d47947 */ /* 0x000fea0003800000 */
.L_x_6690:
[----:B------:R-:W-:-:S06]  /*44f0*/  UISETP.NE.AND UP0, UPT, UR38, URZ, UPT ;  /* 0x0000003f2600728c */ /* 0x000fcc000bf05270 */
[----:B------:R-:W-:-:S13]  /*4500*/  PLOP3.LUT P3, PT, PT, PT, UP0, 0x80, 0x0 ;  /* 0x000000000000781c */ /* 0x000fda0003f6f008 */
[----:B------:R-:W-:Y:S05]  /*4510*/  @P3 BRA `(.L_x_6711) ;  /* 0x0000000000043947 */ /* 0x000fea0003800000 */
[----:B------:R-:W-:Y:S01]  /*4520*/  BPT.TRAP 0x1 ;  /* 0x000000040000795c */ /* 0x000fe20000300000 */
.L_x_6711:
[----:B------:R-:W-:Y:S01]  /*4530*/  IMAD R40, R156, 0x8, R2 ;  /* 0x000000089c287824 */ /* 0x000fe200078e0202 */
[----:B------:R-:W-:Y:S01]  /*4540*/  SHF.L.U32 R51, R158, 0x1f, RZ ;  /* 0x0000001f9e337819 */ /* 0x000fe200000006ff */
[----:B------:R-:W-:Y:S01]  /*4550*/  BSSY B1, `(.L_x_6712) ;  /* 0x0000004000017945 */ /* 0x000fe20003800000 */
[----:B------:R-:W-:Y:S02]  /*4560*/  SHF.R.S32.HI R44, RZ, 0x1f, R43 ;  /* 0x0000001fff2c7819 */ /* 0x000fe4000001142b */
[----:B------:R-:W0:Y:S02]  /*4570*/  SYNCS.PHASECHK.TRANS64.TRYWAIT P0, [R40+URZ+0x38890], R51 ;  /* 0x03889033280075a7 */ /* 0x000e24000800017f */
[----:B0-----:R-:W-:Y:S05]  /*4580*/  @!P0 BRA `(.L_x_6713) ;  /* 0x0000034400808947 */ /* 0x001fea0003800000 */
.L_x_7069:
[----:B------:R-:W-:Y:S05]  /*4590*/  BSYNC B1 ;  /* 0x0000000000017941 */ /* 0x000fea0003800000 */
.L_x_6712:
        /* <DEDUP_REMOVED lines=24> */
.L_x_7073:
[----:B------:R-:W-:Y:S05]  /*4720*/  @!P0 BRA `(.L_x_6698) ;  /* 0x0000000000448947 */ /* 0x000fea0003800000 */
[----:B------:R-:W-:Y:S02]  /*4730*/  ULDC UR4, c[0x0][0x2f4] ;  /* 0x0000bd0000047ab9 */ /* 0x000fe40000000800 */
[----:B------:R-:W-:-:S13]  /*4740*/  ISETP.GE.AND P4, PT, R16, UR4, PT ;  /* 0x0000000410007c0c */ /* 0x000fda000bf86270 */
[----:B-1----:R-:W1:Y:S01]  /*4750*/  @!P4 LDS.128 R4, [R48+0x22400] ;  /* 0x022400003004c984 */ /* 0x002e620000000c00 */
[----:B---3--:R-:W-:-:S04]  /*4760*/  @!P4 LEA R8, P0, R16, R14, 0x1 ;  /* 0x0000000e1008c211 */ /* 0x008fc800078008ff */
[----:B--2---:R-:W-:Y:S02]  /*4770*/  @!P4 LEA.HI.X R9, R16, R21, R17, 0x1, P0 ;  /* 0x000000151009c211 */ /* 0x004fe400000f0c11 */
[----:B------:R-:W-:-:S03]  /*4780*/  ISETP.GE.AND P0, PT, R19, UR4, PT ;  /* 0x0000000413007c0c */ /* 0x000fc6000bf06270 */
[----:B-1----:R4:W-:Y:S10]  /*4790*/  @!P4 ST.E.128 desc[UR36][R8.64], R4 ;  /* 0x000000040800c985 */ /* 0x0029f4000c101d24 */
        /* <DEDUP_REMOVED lines=8> */
[----:B------:R-:W1:Y:S04]  /*4820*/  LDS.128 R4, [R5+0x22400] ;  /* 0x0224000005047984 */ /* 0x000e680000000c00 */
[----:B-1----:R1:W-:Y:S02]  /*4830*/  ST.E.128 desc[UR36][R8.64], R4 ;  /* 0x0000000408007985 */ /* 0x0023e4000c101d24 */
.L_x_6698:
[----:B------:R-:W-:Y:S05]  /*4840*/  BSYNC B0 ;  /* 0x0000000000007941 */ /* 0x000fea0003800000 */
.L_x_6689:
[----:B-1--4-:R-:W1:Y:S01]  /*4850*/  S2R R4, SR_TID.X ;  /* 0x0000000000047919 */ /* 0x012e620000002100 */
[----:B------:R-:W-:Y:S01]  /*4860*/  @!PT LDS RZ, [RZ] ;  /* 0x00000000fffff984 */ /* 0x000fe20000000800 */
[----:B------:R-:W-:Y:S01]  /*4870*/  @!PT LDS RZ, [RZ] ;  /* 0x00000000fffff984 */ /* 0x000fe20000000800 */
[----:B------:R-:W-:Y:S01]  /*4880*/  @!PT LDS RZ, [RZ] ;  /* 0x00000000fffff984 */ /* 0x000fe20000000800 */
[----:B------:R-:W-:Y:S01]  /*4890*/  @!PT LDS RZ, [RZ] ;  /* 0x00000000fffff984 */ /* 0x000fe20000000800 */
[----:B------:R4:W-:Y:S06]  /*48a0*/  MEMBAR.ALL.CTA ;  /* 0x0000000000007992 */ /* 0x0009ec0000008000 */
[----:B----4-:R-:W4:Y:S01]  /*48b0*/  FENCE.VIEW.ASYNC.S ;  /* 0x00000000000073c6 */ /* 0x010f220000000000 */
[----:B------:R-:W-:Y:S05]  /*48c0*/  WARPSYNC.ALL ;  /* 0x0000000000007948 */ /* 0x000fea0003800000 */
[----:B------:R-:W-:Y:S01]  /*48d0*/  BSSY B0, `(.L_x_6715) ;  /* 0x000000a000007945 */ /* 0x000fe20003800000 */
[----:B-1----:R-:W-:-:S02]  /*48e0*/  SHF.R.U32.HI R5, RZ, 0x7, R4 ;  /* 0x00000007ff057819 */ /* 0x002fc40000011604 */
[----:B------:R-:W-:-:S03]  /*48f0*/  LOP3.LUT P0, RZ, R4, 0x7f, RZ, 0xc0, !PT ;  /* 0x0000007f04ff7812 */ /* 0x000fc6000780c0ff */
[----:B------:R-:W-:-:S10]  /*4900*/  VIADD R10, R5, 0x8 ;  /* 0x00000008050a7836 */ /* 0x000fd40000000000 */
[----:B------:R-:W-:-:S05]  /*4910*/  @!P0 VIADD R4, R40, 0x388a0 ;  /* 0x000388a028048836 */ /* 0x000fca0000000000 */
[----:B------:R-:W-:Y:S01]  /*4920*/  @!P0 PRMT R4, RZ, 0x654, R4 ;  /* 0x00000654ff048816 */ /* 0x000fe20000000004 */
[----:B----4-:R1:W-:Y:S06]  /*4930*/  BAR.SYNC.DEFER_BLOCKING R10, 0x80 ;  /* 0x0002000a0000751d */ /* 0x0103ec0000010000 */
[----:B------:R1:W-:Y:S01]  /*4940*/  @!P0 SYNCS.ARRIVE.TRANS64.RED.A1T0 RZ, [R4+URZ], RZ ;  /* 0x000000ff04ff89a7 */ /* 0x0003e2000810043f */
[----:B------:R-:W-:Y:S05]  /*4950*/  @P3 BRA `(.L_x_6716) ;  /* 0x0000000000043947 */ /* 0x000fea0003800000 */
[----:B------:R-:W-:Y:S01]  /*4960*/  BPT.TRAP 0x1 ;  /* 0x000000040000795c */ /* 0x000fe20000300000 */
.L_x_6716:
[----:B------:R-:W-:Y:S05]  /*4970*/  BSYNC B0 ;  /* 0x0000000000007941 */ /* 0x000fea0003800000 */
.L_x_6715:
[----:B------:R-:W4:Y:S01]  /*4980*/  SYNCS.PHASECHK.TRANS64.TRYWAIT P3, [R40+URZ+0x388b0], R51 ;  /* 0x0388b033280075a7 */ /* 0x000f22000806017f */
[----:B------:R-:W-:Y:S04]  /*4990*/  BSSY B0, `(.L_x_6717) ;  /* 0x0000002000007945 */ /* 0x000fe80003800000 */
[----:B----4-:R-:W-:Y:S05]  /*49a0*/  @!P3 BRA `(.L_x_6718) ;  /* 0x0000034000d0b947 */ /* 0x010fea0003800000 */
.L_x_7074:
[----:B------:R-:W-:Y:S05]  /*49b0*/  BSYNC B0 ;  /* 0x0000000000007941 */ /* 0x000fea0003800000 */
.L_x_6717:
[----:B------:R-:W-:Y:S01]  /*49c0*/  ULDC.64 UR4, c[0x0][0x328] ;  /* 0x0000ca0000047ab9 */ /* 0x000fe20000000a00 */
[----:B------:R-:W-:Y:S01]  /*49d0*/  ULDC.64 UR6, c[0x0][0x318] ;  /* 0x0000c60000067ab9 */ /* 0x000fe20000000a00 */
[----:B------:R-:W-:Y:S01]  /*49e0*/  IMAD R44, R44, UR4, RZ ;  /* 0x000000042c2c7c24 */ /* 0x000fe2000f8e02ff */
[----:B------:R-:W-:Y:S01]  /*49f0*/  BSSY B0, `(.L_x_6719) ;  /* 0x0000077000007945 */ /* 0x000fe20003800000 */
[----:B-1----:R-:W-:-:S04]  /*4a00*/  IMAD.WIDE.U32 R4, R43, UR4, RZ ;  /* 0x000000042b047c25 */ /* 0x002fc8000f8e00ff */
[----:B------:R-:W-:Y:S01]  /*4a10*/  IMAD R43, R43, UR5, R44 ;  /* 0x000000052b2b7c24 */ /* 0x000fe2000f8e022c */
[----:B------:R-:W-:Y:S01]  /*4a20*/  ULDC.64 UR4, c[0x0][0x338] ;  /* 0x0000ce0000047ab9 */ /* 0x000fe20000000a00 */
[----:B------:R-:W-:Y:S02]  /*4a30*/  IMAD R9, R156, 0x8000, R42 ;  /* 0x000080009c097824 */ /* 0x000fe400078e022a */
        /* <DEDUP_REMOVED lines=8> */
[----:B---3--:R-:W-:-:S04]  /*4ac0*/  LEA R12, P3, R4, UR6, 0x1 ;  /* 0x00000006040c7c11 */ /* 0x008fc8000f8608ff */
[----:B------:R-:W-:Y:S02]  /*4ad0*/  LEA.HI.X R11, R4, UR7, R11, 0x1, P3 ;  /* 0x00000007040b7c11 */ /* 0x000fe400098f0c0b */
[----:B------:R-:W-:Y:S01]  /*4ae0*/  ISETP.GT.AND P3, PT, R46, R18, PT ;  /* 0x000000122e00720c */ /* 0x000fe20003f64270 */
[----:B------:R-:W1:Y:S04]  /*4af0*/  SHFL.IDX PT, R12, R12, RZ, 0x1c1f ;  /* 0x001c1fff0c0c7589 */ /* 0x000e6800000e0000 */
[----:B------:R-:W3:Y:S08]  /*4b00*/  SHFL.IDX PT, R11, R11, RZ, 0x1c1f ;  /* 0x001c1fff0b0b7589 */ /* 0x000ef000000e0000 */
[----:B------:R-:W-:Y:S05]  /*4b10*/  @!P3 BRA `(.L_x_6720) ;  /* 0x000000040090b947 */ /* 0x000fea0003800000 */
[----:B------:R-:W-:Y:S01]  /*4b20*/  ULDC UR4, c[0x0][0x320] ;  /* 0x0000c80000047ab9 */ /* 0x000fe20000000800 */
[C---:B------:R-:W-:Y:S01]  /*4b30*/  IMAD R14, R9.reuse, 0x2, R2 ;  /* 0x00000002090e7824 */ /* 0x040fe200078e0202 */
[C---:B------:R-:W-:Y:S01]  /*4b40*/  ISETP.GE.AND P4, PT, R16.reuse, UR4, PT ;  /* 0x0000000410007c0c */ /* 0x040fe2000bf86270 */
[----:B------:R-:W-:Y:S01]  /*4b50*/  VIADD R13, R9, 0x20 ;  /* 0x00000020090d7836 */ /* 0x000fe20000000000 */
[----:B------:R-:W-:Y:S01]  /*4b60*/  LOP3.LUT P6, RZ, R159, 0x4, RZ, 0xc0, !PT ;  /* 0x000000049fff7812 */ /* 0x000fe200078cc0ff */
[----:B------:R-:W-:Y:S01]  /*4b70*/  VIADD R15, R16, 0x40 ;  /* 0x00000040100f7836 */ /* 0x000fe20000000000 */
[----:B------:R-:W-:-:S09]  /*4b80*/  ISETP.GE.AND P3, PT, R19, UR4, PT ;  /* 0x0000000413007c0c */ /* 0x000fd2000bf66270 */
[----:B------:R-:W5:Y:S01]  /*4b90*/  @!P4 LDS.128 R4, [R14+0x400] ;  /* 0x000400000e04c984 */ /* 0x000f620000000c00 */
[----:B-1----:R-:W-:Y:S01]  /*4ba0*/  @!P4 LEA R8, P5, R16, R12, 0x1 ;  /* 0x0000000c1008c211 */ /* 0x002fe200078a08ff */
[----:B------:R-:W-:-:S03]  /*4bb0*/  @P6 VIADD R13, R9, 0xffffffe0 ;  /* 0xffffffe0090d6836 */ /* 0x000fc60000000000 */
[----:B---3--:R-:W-:Y:S01]  /*4bc0*/  @!P4 LEA.HI.X R9, R16, R11, R17, 0x1, P5 ;  /* 0x0000000b1009c211 */ /* 0x008fe200028f0c11 */
[----:B------:R-:W-:-:S04]  /*4bd0*/  IMAD R13, R13, 0x2, R2 ;  /* 0x000000020d0d7824 */ /* 0x000fc800078e0202 */
[----:B-----5:R1:W-:Y:S01]  /*4be0*/  @!P4 ST.E.128 desc[UR36][R8.64], R4 ;  /* 0x000000040800c985 */ /* 0x0203e2000c101d24 */
[----:B------:R-:W-:Y:S01]  /*4bf0*/  ISETP.GE.AND P4, PT, R15, UR4, PT ;  /* 0x000000040f007c0c */ /* 0x000fe2000bf86270 */
[----:B------:R-:W-:Y:S02]  /*4c00*/  VIADD R15, R16, 0x60 ;  /* 0x00000060100f7836 */ /* 0x000fe40000000000 */
[----:B------:R-:W3:Y:S01]  /*4c10*/  @!P3 LDS.128 R4, [R13+0x400] ;  /* 0x000400000d04b984 */ /* 0x000ee20000000c00 */
[----:B-1----:R-:W-:-:S04]  /*4c20*/  @!P3 LEA R8, P5, R19, R12, 0x1 ;  /* 0x0000000c1308b211 */ /* 0x002fc800078a08ff */
[----:B------:R-:W-:-:S05]  /*4c30*/  @!P3 LEA.HI.X R9, R19, R11, R164, 0x1, P5 ;  /* 0x0000000b1309b211 */ /* 0x000fca00028f0ca4 */
[----:B---3--:R1:W-:Y:S01]  /*4c40*/  @!P3 ST.E.128 desc[UR36][R8.64], R4 ;  /* 0x000000040800b985 */ /* 0x0083e2000c101d24 */
[----:B------:R-:W-:Y:S01]  /*4c50*/  ISETP.GE.AND P3, PT, R15, UR4, PT ;  /* 0x000000040f007c0c */ /* 0x000fe2000bf66270 */
[----:B------:R-:W-:Y:S02]  /*4c60*/  VIADD R15, R16, 0x80 ;  /* 0x00000080100f7836 */ /* 0x000fe40000000000 */
[----:B------:R-:W3:Y:S01]  /*4c70*/  @!P4 LDS.128 R4, [R14+0x2400] ;  /* 0x002400000e04c984 */ /* 0x000ee20000000c00 */
[----:B-1----:R-:W-:-:S05]  /*4c80*/  @!P4 LEA R8, P5, R197, R12, 0x1 ;  /* 0x0000000cc508c211 */ /* 0x002fca00078a08ff */
[----:B------:R-:W-:-:S05]  /*4c90*/  @!P4 IMAD.X R9, R11, 0x1, R198, P5 ;  /* 0x000000010b09c824 */ /* 0x000fca00028e06c6 */
        /* <DEDUP_REMOVED lines=67> */
[----:B------:R-:W-:-:S03]  /*50d0*/  ISETP.GE.AND P3, PT, R15, UR4, PT ;  /* 0x000000040f007c0c */ /* 0x000fc6000bf66270 */
[----:B------:R-:W3:Y:S01]  /*50e0*/  @!P4 LDS.128 R4, [R14+0xe400] ;  /* 0x00e400000e04c984 */ /* 0x000ee20000000c00 */
[----:B-1----:R-:W-:-:S05]  /*50f0*/  @!P4 LEA R8, P5, R183, R12, 0x1 ;  /* 0x0000000cb708c211 */ /* 0x002fca00078a08ff */
[----:B------:R-:W-:-:S05]  /*5100*/  @!P4 IMAD.X R9, R11, 0x1, R210, P5 ;  /* 0x000000010b09c824 */ /* 0x000fca00028e06d2 */
[----:B---3--:R1:W-:Y:S04]  /*5110*/  @!P4 ST.E.128 desc[UR36][R8.64], R4 ;  /* 0x000000040800c985 */ /* 0x0083e8000c101d24 */
[----:B------:R-:W3:Y:S01]  /*5120*/  @!P3 LDS.128 R4, [R13+0xe400] ;  /* 0x00e400000d04b984 */ /* 0x000ee20000000c00 */
[----:B-1----:R-:W-:-:S05]  /*5130*/  @!P3 LEA R8, P4, R182, R12, 0x1 ;  /* 0x0000000cb608b211 */ /* 0x002fca00078808ff */
[----:B------:R-:W-:-:S05]  /*5140*/  @!P3 IMAD.X R9, R11, 0x1, R211, P4 ;  /* 0x000000010b09b824 */ /* 0x000fca00020e06d3 */
[----:B---3--:R1:W-:Y:S03]  /*5150*/  @!P3 ST.E.128 desc[UR36][R8.64], R4 ;  /* 0x000000040800b985 */ /* 0x0083e6000c101d24 */
.L_x_6720:
[----:B------:R-:W-:Y:S05]  /*5160*/  BSYNC B0 ;  /* 0x0000000000007941 */ /* 0x000fea0003800000 */
.L_x_6719:
[----:B------:R-:W-:Y:S01]  /*5170*/  @!PT LDS RZ, [RZ] ;  /* 0x00000000fffff984 */ /* 0x000fe20000000800 */
[----:B------:R-:W-:Y:S01]  /*5180*/  @!PT LDS RZ, [RZ] ;  /* 0x00000000fffff984 */ /* 0x000fe20000000800 */
[----:B------:R-:W-:Y:S01]  /*5190*/  @!PT LDS RZ, [RZ] ;  /* 0x00000000fffff984 */ /* 0x000fe20000000800 */
[----:B------:R-:W-:Y:S01]  /*51a0*/  @!PT LDS RZ, [RZ] ;  /* 0x00000000fffff984 */ /* 0x000fe20000000800 */
[----:B------:R5:W-:Y:S06]  /*51b0*/  MEMBAR.ALL.CTA ;  /* 0x0000000000007992 */ /* 0x000bec0000008000 */
[----:B-----5:R-:W5:Y:S01]  /*51c0*/  FENCE.VIEW.ASYNC.S ;  /* 0x00000000000073c6 */ /* 0x020f620000000000 */
[----:B------:R-:W-:Y:S02]  /*51d0*/  VIADD R156, R156, 0x1 ;  /* 0x000000019c9c7836 */ /* 0x000fe40000000000 */
[----:B0---4-:R-:W-:Y:S01]  /*51e0*/  @!P0 VIADD R40, R40, 0x388c0 ;  /* 0x000388c028288836 */ /* 0x011fe20000000000 */
[----:B-----5:R0:W-:Y:S02]  /*51f0*/  BAR.SYNC.DEFER_BLOCKING R10, 0x80 ;  /* 0x0002000a0000751d */ /* 0x0201e40000010000 */
[----:B------:R-:W-:-:S02]  /*5200*/  ISETP.NE.AND P3, PT, R156, 0x2, PT ;  /* 0x000000029c00780c */ /* 0x000fc40003f65270 */
[----:B------:R-:W-:Y:S02]  /*5210*/  @!P0 PRMT R40, RZ, 0x654, R40 ;  /* 0x00000654ff288816 */ /* 0x000fe40000000028 */
[----:B-1----:R-:W-:Y:S02]  /*5220*/  SEL R5, RZ, 0x1, P3 ;  /* 0x00000001ff057807 */ /* 0x002fe40001800000 */
[----:B------:R-:W-:Y:S02]  /*5230*/  SEL R156, R156, RZ, P3 ;  /* 0x000000ff9c9c7207 */ /* 0x000fe40001800000 */
[----:B------:R-:W-:Y:S01]  /*5240*/  LOP3.LUT R158, R158, R5, RZ, 0x3c, !PT ;  /* 0x000000059e9e7212 */ /* 0x000fe200078e3cff */
[----:B------:R0:W-:Y:S01]  /*5250*/  @!P0 SYNCS.ARRIVE.TRANS64.RED.A1T0 RZ, [R40+URZ], RZ ;  /* 0x000000ff28ff89a7 */ /* 0x0001e2000810043f */
[----:B------:R-:W-:Y:S01]  /*5260*/  PLOP3.LUT P0, PT, PT, PT, PT, 0x8, 0x0 ;  /* 0x000000000000781c */ /* 0x000fe20003f0e170 */
[----:B------:R-:W-:-:S12]  /*5270*/  @P2 BRA `(.L_x_6721) ;  /* 0xffffffd4005c2947 */ /* 0x000fd8000383ffff */
.L_x_6684:
[----:B------:R-:W1:Y:S01]  /*5280*/  LDC R0, c[0x0][0xa80] ;  /* 0x0002a000ff007b82 */ /* 0x000e620000000800 */
[----:B------:R4:W-:Y:S01]  /*5290*/  STL.128 [R1+0x1e0], RZ ;  /* 0x0001e0ff01007387 */ /* 0x0009e20000100c00 */
[----:B------:R-:W-:Y:S01]  /*52a0*/  BSSY B0, `(.L_x_6722) ;  /* 0x0000027000007945 */ /* 0x000fe20003800000 */
[----:B------:R-:W-:Y:S02]  /*52b0*/  IMAD.U32 R38, RZ, RZ, UR39 ;  /* 0x00000027ff267e24 */ /* 0x000fe4000f8e00ff */
[----:B------:R4:W-:Y:S04]  /*52c0*/  STL.128 [R1+0x1f0], RZ ;  /* 0x0001f0ff01007387 */ /* 0x0009e80000100c00 */
[----:B------:R4:W-:Y:S04]  /*52d0*/  STL.128 [R1+0x210], RZ ;  /* 0x000210ff01007387 */ /* 0x0009e80000100c00 */
[----:B------:R4:W-:Y:S04]  /*52e0*/  STL.128 [R1+0x220], RZ ;  /* 0x000220ff01007387 */ /* 0x0009e80000100c00 */
[----:B------:R4:W-:Y:S04]  /*52f0*/  STL.128 [R1+0x230], RZ ;  /* 0x000230ff01007387 */ /* 0x0009e80000100c00 */
[----:B------:R4:W-:Y:S04]  /*5300*/  STL.128 [R1+0x240], RZ ;  /* 0x000240ff01007387 */ /* 0x0009e80000100c00 */
[----:B-1----:R4:W-:Y:S04]  /*5310*/  STL [R1+0x200], R0 ;  /* 0x0002000001007387 */ /* 0x0029e80000100800 */
        /* <DEDUP_REMOVED lines=28> */
[----:B------:R-:W-:Y:S05]  /*54e0*/  @P0 BRA `(.L_x_6723) ;  /* 0x0000000000080947 */ /* 0x000fea0003800000 */
[----:B------:R-:W1:Y:S02]  /*54f0*/  FENCE.VIEW.ASYNC.G ;  /* 0x00000000000073c6 */ /* 0x000e640000000100 */
[----:B-1----:R-:W-:Y:S06]  /*5500*/  BAR.ARV 0xc, 0x180 ;  /* 0x0306000000007b1d */ /* 0x002fec0000002000 */
.L_x_6723:
[----:B------:R-:W-:Y:S05]  /*5510*/  BSYNC B0 ;  /* 0x0000000000007941 */ /* 0x000fea0003800000 */
.L_x_6722:
[----:B------:R-:W-:Y:S01]  /*5520*/  UISETP.NE.AND UP0, UPT, UR38, 0x1, UPT ;  /* 0x000000012600788c */ /* 0x000fe2000bf05270 */
[----:B------:R-:W-:Y:S01]  /*5530*/  IMAD.U32 R34, RZ, RZ, UR39 ;  /* 0x00000027ff227e24 */ /* 0x000fe2000f8e00ff */
[----:B------:R-:W-:Y:S01]  /*5540*/  IADD3 R38, P0, R38, 0x1e0, RZ ;  /* 0x000001e026267810 */ /* 0x000fe20007f1e0ff */
[----:B------:R-:W-:Y:S03]  /*5550*/  BSSY B7, `(.L_x_6724) ;  /* 0x00024a3000077945 */ /* 0x000fe60003800000 */
[----:B------:R-:W-:Y:S01]  /*5560*/  PLOP3.LUT P2, PT, PT, PT, UP0, 0x80, 0x0 ;  /* 0x000000000000781c */ /* 0x000fe20003f4f008 */
[----:B------:R-:W-:Y:S01]  /*5570*/  IMAD.X R37, RZ, RZ, UR42, P0 ;  /* 0x0000002aff257e24 */ /* 0x000fe200080e06ff */
[----:B------:R-:W-:-:S05]  /*5580*/  IADD3 R34, P1, R34, 0x210, RZ ;  /* 0x0000021022227810 */ /* 0x000fca0007f3e0ff */
[----:B------:R-:W-:-:S06]  /*5590*/  IMAD.X R33, RZ, RZ, UR42, P1 ;  /* 0x0000002aff217e24 */ /* 0x000fcc00088e06ff */
[----:B------:R-:W-:Y:S05]  /*55a0*/  @!P2 BRA `(.L_x_6725) ;  /* 0x0000008000b8a947 */ /* 0x000fea0003800000 */
[----:B----4-:R-:W1:Y:S01]  /*55b0*/  LDC R0, c[0x0][0x448] ;  /* 0x00011200ff007b82 */ /* 0x010e620000000800 */
[----:B------:R-:W-:-:S07]  /*55c0*/  VIADD R3, R181, 0x3f ;  /* 0x0000003fb5037836 */ /* 0x000fce0000000000 */
[----:B------:R-:W4:Y:S01]  /*55d0*/  LDC.64 R4, c[0x0][0xad8] ;  /* 0x0002b600ff047b82 */ /* 0x000f220000000a00 */
[----:B-1----:R-:W-:Y:S02]  /*55e0*/  ISETP.NE.AND P1, PT, R0, 0x1, PT ;  /* 0x000000010000780c */ /* 0x002fe40003f25270 */
[----:B----4-:R-:W-:-:S11]  /*55f0*/  ISETP.GE.AND P2, PT, R5, 0x1, PT ;  /* 0x000000010500780c */ /* 0x010fd60003f46270 */
[----:B------:R-:W1:Y:S08]  /*5600*/  @P1 LDC R0, c[0x0][0x44c] ;  /* 0x00011300ff001b82 */ /* 0x000e700000000800 */
[----:B------:R-:W4:Y:S01]  /*5610*/  @P1 LDC R7, c[0x0][0x450] ;  /* 0x00011400ff071b82 */ /* 0x000f220000000800 */
[----:B-1----:R-:W-:-:S05]  /*5620*/  @P1 IMAD.HI.U32 R0, R3, R0, RZ ;  /* 0x0000000003001227 */ /* 0x002fca00078e00ff */
[----:B----4-:R-:W-:-:S05]  /*5630*/  @P1 SHF.R.U32.HI R3, RZ, R7, R0 ;  /* 0x00000007ff031219 */ /* 0x010fca0000011600 */
        /* <DEDUP_REMOVED lines=14> */
.L_x_6728:
[----:B------:R-:W-:-:S13]  /*5720*/  ISETP.NE.AND P0, PT, R5, 0x1, PT ;  /* 0x000000010500780c */ /* 0x000fda0003f05270 */
[----:B------:R-:W1:Y:S02]  /*5730*/  @P0 LDC.64 R6, c[0x0][0xae0] ;  /* 0x0002b800ff060b82 */ /* 0x000e640000000a00 */
[----:B-1----:R-:W-:-:S05]  /*5740*/  @P0 IMAD.HI.U32 R6, R0, R6, RZ ;  /* 0x0000000600060227 */ /* 0x002fca00078e00ff */
[----:B------:R-:W-:-:S07]  /*5750*/  @P0 SHF.R.U32.HI R0, RZ, R7, R6 ;  /* 0x00000007ff000219 */ /* 0x000fce0000011606 */
.L_x_6729:
[----:B------:R-:W-:Y:S05]  /*5760*/  BSYNC B0 ;  /* 0x0000000000007941 */ /* 0x000fea0003800000 */
.L_x_6727:
[----:B------:R-:W-:-:S05]  /*5770*/  IMAD R3, R0, R5, R5 ;  /* 0x0000000500037224 */ /* 0x000fca00078e0205 */
[----:B------:R-:W-:-:S07]  /*5780*/  VIMNMX R4, R4, R3, PT ;  /* 0x0000000304047248 */ /* 0x000fce0003fe0100 */
.L_x_6726:
[----:B------:R-:W1:Y:S01]  /*5790*/  @P1 LDC R0, c[0x0][0x44c] ;  /* 0x00011300ff001b82 */ /* 0x000e620000000800 */
[----:B------:R-:W-:Y:S01]  /*57a0*/  VIADD R4, R4, 0x3f ;  /* 0x0000003f04047836 */ /* 0x000fe20000000000 */
[----:B------:R-:W-:Y:S01]  /*57b0*/  ULDC UR4, c[0x0][0xad4] ;  /* 0x0002b50000047ab9 */ /* 0x000fe20000000800 */
[----:B------:R-:W-:-:S03]  /*57c0*/  IMAD.MOV.U32 R7, RZ, RZ, R181 ;  /* 0x000000ffff077224 */ /* 0x000fc600078e00b5 */
[----:B------:R-:W-:Y:S02]  /*57d0*/  SHF.R.S32.HI R3, RZ, 0x1f, R4 ;  /* 0x0000001fff037819 */ /* 0x000fe40000011404 */
[----:B------:R-:W4:Y:S02]  /*57e0*/  @P1 LDC R9, c[0x0][0x450] ;  /* 0x00011400ff091b82 */ /* 0x000f240000000800 */
[----:B------:R-:W-:-:S04]  /*57f0*/  LEA.HI R3, R3, R4, RZ, 0x6 ;  /* 0x0000000403037211 */ /* 0x000fc800078f30ff */
[----:B------:R-:W-:-:S04]  /*5800*/  SHF.R.S32.HI R3, RZ, 0x6, R3 ;  /* 0x00000006ff037819 */ /* 0x000fc80000011403 */
[----:B------:R-:W-:Y:S01]  /*5810*/  VIMNMX R12, R26, R3, PT ;  /* 0x000000031a0c7248 */ /* 0x000fe20003fe0100 */
[----:B-1----:R-:W-:-:S05]  /*5820*/  @P1 IMAD.HI.U32 R0, R181, R0, RZ ;  /* 0x00000000b5001227 */ /* 0x002fca00078e00ff */
[----:B----4-:R-:W-:-:S05]  /*5830*/  @P1 SHF.R.U32.HI R7, RZ, R9, R0 ;  /* 0x00000009ff071219 */ /* 0x010fca0000011600 */
        /* <DEDUP_REMOVED lines=13> */
.L_x_6732:
[----:B------:R-:W-:-:S13]  /*5910*/  ISETP.NE.AND P0, PT, R5, 0x1, PT ;  /* 0x000000010500780c */ /* 0x000fda0003f05270 */
[----:B------:R-:W1:Y:S02]  /*5920*/  @P0 LDC.64 R6, c[0x0][0xae0] ;  /* 0x0002b800ff060b82 */ /* 0x000e640000000a00 */
[----:B-1----:R-:W-:-:S05]  /*5930*/  @P0 IMAD.HI.U32 R6, R190, R6, RZ ;  /* 0x00000006be060227 */ /* 0x002fca00078e00ff */
[----:B------:R-:W-:-:S07]  /*5940*/  @P0 SHF.R.U32.HI R190, RZ, R7, R6 ;  /* 0x00000007ffbe0219 */ /* 0x000fce0000011606 */
.L_x_6733:
[----:B------:R-:W-:Y:S05]  /*5950*/  BSYNC B0 ;  /* 0x0000000000007941 */ /* 0x000fea0003800000 */
.L_x_6731:
[----:B------:R-:W-:-:S05]  /*5960*/  IMAD R5, R190, R5, RZ ;  /* 0x00000005be057224 */ /* 0x000fca00078e02ff */
[----:B------:R-:W-:-:S07]  /*5970*/  VIMNMX R0, R0, R5, !PT ;  /* 0x0000000500007248 */ /* 0x000fce0007fe0100 */
.L_x_6730:
        /* <DEDUP_REMOVED lines=8> */
[----:B------:R-:W-:Y:S01]  /*5a00*/  ISETP.NE.AND P0, PT, R213, RZ, PT ;  /* 0x000000ffd500720c */ /* 0x000fe20003f05270 */
[----:B------:R-:W-:-:S03]  /*5a10*/  ULDC UR4, c[0x0][0xae8] ;  /* 0x0002ba0000047ab9 */ /* 0x000fc60000000800 */
[----:B---3--:R-:W-:-:S04]  /*5a20*/  SEL R11, R213, UR4, P0 ;  /* 0x00000004d50b7c07 */ /* 0x008fc80008000000 */
[-C--:B------:R-:W-:Y:S02]  /*5a30*/  IABS R6, R11.reuse ;  /* 0x0000000b00067213 */ /* 0x080fe40000000000 */
[----:B------:R-:W-:Y:S02]  /*5a40*/  IADD3 R0, R11, -0x1, R12 ;  /* 0xffffffff0b007810 */ /* 0x000fe40007ffe00c */
[----:B------:R-:W1:Y:S01]  /*5a50*/  I2F.RP R3, R6 ;  /* 0x0000000600037306 */ /* 0x000e620000209400 */
[----:B0-----:R-:W-:Y:S02]  /*5a60*/  IABS R10, R11 ;  /* 0x0000000b000a7213 */ /* 0x001fe40000000000 */
[----:B------:R-:W-:-:S05]  /*5a70*/  IMAD.IADD R0, R0, 0x1, -R9 ;  /* 0x0000000100007824 */ /* 0x000fca00078e0a09 */
[----:B------:R-:W-:Y:S02]  /*5a80*/  IABS R8, R0 ;  /* 0x0000000000087213 */ /* 0x000fe40000000000 */
[----:B------:R-:W-:-:S04]  /*5a90*/  LOP3.LUT R0, R0, R11, RZ, 0x3c, !PT ;  /* 0x0000000b00007212 */ /* 0x000fc800078e3cff */
[----:B------:R-:W-:Y:S01]  /*5aa0*/  ISETP.GE.AND P2, PT, R0, RZ, PT ;  /* 0x000000ff0000720c */ /* 0x000fe20003f46270 */
[----:B-1----:R-:W0:Y:S02]  /*5ab0*/  MUFU.RCP R3, R3 ;  /* 0x0000000300037308 */ /* 0x002e240000001000 */
        /* <DEDUP_REMOVED lines=19> */
.L_x_6735:
[----:B------:R-:W-:Y:S05]  /*5bf0*/  BSYNC B0 ;  /* 0x0000000000007941 */ /* 0x000fea0003800000 */
.L_x_6734:
[----:B------:R-:W-:Y:S01]  /*5c00*/  IMAD R0, R220, R3, R9 ;  /* 0x00000003dc007224 */ /* 0x000fe200078e0209 */
[----:B------:R-:W-:-:S04]  /*5c10*/  PRMT R4, RZ, 0x7610, R4 ;  /* 0x00007610ff047816 */ /* 0x000fc80000000004 */
[----:B------:R-:W-:-:S04]  /*5c20*/  VIADDMNMX R12, R0, R3, R12, PT ;  /* 0x00000003000c7246 */ /* 0x000fc8000380010c */
[----:B------:R-:W-:-:S13]  /*5c30*/  ISETP.GT.AND P0, PT, R12, R0, PT ;  /* 0x000000000c00720c */ /* 0x000fda0003f04270 */
[----:B------:R-:W-:Y:S05]  /*5c40*/  @!P0 BRA `(.L_x_6736) ;  /* 0x0000024000cc8947 */ /* 0x000fea0003800000 */
        /* <DEDUP_REMOVED lines=14> */
[----:B-----5:R-:W4:Y:S04]  /*5d30*/  LDL R35, [R1+0x22c] ;  /* 0x00022c0001237983 */ /* 0x020f280000100800 */
        /* <DEDUP_REMOVED lines=103> */
[----:B---3--:R-:W0:Y:S03]  /*63b0*/  S2R R11, SR_TID.X ;  /* 0x00000000000b7919 */ /* 0x008e260000002100 */
[----:B------:R-:W3:Y:S04]  /*63c0*/  LDL R14, [R1+0x3f4] ;  /* 0x0003f400010e7983 */ /* 0x000ee80000100800 */
[----:B------:R-:W3:Y:S04]  /*63d0*/  LDL R15, [R1+0x3f8] ;  /* 0x0003f800010f7983 */ /* 0x000ee80000100800 */
[----:B------:R-:W3:Y:S04]  /*63e0*/  LDL R20, [R1+0x3fc] ;  /* 0x0003fc0001147983 */ /* 0x000ee80000100800 */
[----:B------:R-:W3:Y:S04]  /*63f0*/  LDL R21, [R1+0x400] ;  /* 0x0004000001157983 */ /* 0x000ee80000100800 */
[----:B------:R-:W3:Y:S04]  /*6400*/  LDL R152, [R1+0x404] ;  /* 0x0004040001987983 */ /* 0x000ee80000100800 */
[----:B------:R-:W3:Y:S01]  /*6410*/  LDL R153, [R1+0x408] ;  /* 0x0004080001997983 */ /* 0x000ee20000100800 */
[----:B0-----:R-:W-:-:S02]  /*6420*/  VIADD R13, R11, 0xffffff80 ;  /* 0xffffff800b0d7836 */ /* 0x001fc40000000000 */
[----:B------:R-:W-:-:S05]  /*6430*/  VIADD R11, R11, 0xffffff80 ;  /* 0xffffff800b0b7836 */ /* 0x000fca0000000000 */
[----:B------:R-:W-:-:S04]  /*6440*/  SHF.R.S32.HI R11, RZ, 0x1f, R11 ;  /* 0x0000001fff0b7819 */ /* 0x000fc8000001140b */
[----:B------:R-:W-:Y:S01]  /*6450*/  LEA.HI R11, R11, R13, RZ, 0x7 ;  /* 0x0000000d0b0b7211 */ /* 0x000fe200078f38ff */
[----:B----4-:R0:W-:Y:S03]  /*6460*/  STL [R1+0x214], R10 ;  /* 0x0002140a01007387 */ /* 0x0101e60000100800 */
[----:B------:R-:W-:Y:S01]  /*6470*/  SHF.R.S32.HI R11, RZ, 0x7, R11 ;  /* 0x00000007ff0b7819 */ /* 0x000fe2000001140b */
[----:B------:R1:W-:Y:S04]  /*6480*/  STL [R1+0x210], R9 ;  /* 0x0002100901007387 */ /* 0x0003e80000100800 */
[----:B------:R-:W4:Y:S04]  /*6490*/  SHFL.IDX PT, R132, R11, RZ, 0x1f ;  /* 0x00001fff0b847589 */ /* 0x000f2800000e0000 */
[----:B0-----:R-:W3:Y:S04]  /*64a0*/  LDL R10, [R1+0x3e8] ;  /* 0x0003e800010a7983 */ /* 0x001ee80000100800 */
[----:B------:R0:W-:Y:S04]  /*64b0*/  STL [R1+0x218], R8 ;  /* 0x0002180801007387 */ /* 0x0001e80000100800 */
[----:B-1----:R-:W3:Y:S04]  /*64c0*/  LDL R9, [R1+0x3e4] ;  /* 0x0003e40001097983 */ /* 0x002ee80000100800 */
[----:B------:R-:W3:Y:S04]  /*64d0*/  LDL R13, [R1+0x3f0] ;  /* 0x0003f000010d7983 */ /* 0x000ee80000100800 */
[----:B0-----:R-:W3:Y:S01]  /*64e0*/  LDL R8, [R1+0x40c] ;  /* 0x00040c0001087983 */ /* 0x001ee20000100800 */
[----:B----4-:R-:W-:-:S04]  /*64f0*/  LEA.HI R11, R132, R132, RZ, 0x1 ;  /* 0x00000084840b7211 */ /* 0x010fc800078f08ff */
[----:B------:R-:W-:-:S05]  /*6500*/  LOP3.LUT R11, R11, 0x1fffe, RZ, 0xc0, !PT ;  /* 0x0001fffe0b0b7812 */ /* 0x000fca00078ec0ff */
[----:B------:R-:W-:Y:S02]  /*6510*/  IMAD.IADD R132, R132, 0x1, -R11 ;  /* 0x0000000184847824 */ /* 0x000fe400078e0a0b */
[----:B------:R-:W4:Y:S02]  /*6520*/  LDL R11, [R1+0x3ec] ;  /* 0x0003ec00010b7983 */ /* 0x000f240000100800 */
[----:B------:R-:W-:-:S04]  /*6530*/  IMAD R132, R132, 0x8000, R2 ;  /* 0x0000800084847824 */ /* 0x000fc800078e0202 */
[----:B------:R-:W-:Y:S01]  /*6540*/  VIADD R132, R132, 0x400 ;  /* 0x0000040084847836 */ /* 0x000fe20000000000 */
[----:B------:R0:W-:Y:S04]  /*6550*/  STL [R1+0x228], R34 ;  /* 0x0002282201007387 */ /* 0x0001e80000100800 */
[----:B------:R-:W-:Y:S01]  /*6560*/  SHF.R.U32.HI R132, RZ, 0x4, R132 ;  /* 0x00000004ff847819 */ /* 0x000fe20000011684 */
[----:B------:R1:W-:Y:S01]  /*6570*/  STL [R1+0x224], R3 ;  /* 0x0002240301007387 */ /* 0x0003e20000100800 */
[----:B0-----:R-:W-:Y:S02]  /*6580*/  VIADD R34, R2, 0x36400 ;  /* 0x0003640002227836 */ /* 0x001fe40000000000 */
[----:B-1----:R-:W-:-:S03]  /*6590*/  LOP3.LUT R3, R132, 0x3fff, RZ, 0xc0, !PT ;  /* 0x00003fff84037812 */ /* 0x002fc600078ec0ff */
[----:B------:R-:W-:Y:S02]  /*65a0*/  SHF.R.U32.HI R34, RZ, 0x4, R34 ;  /* 0x00000004ff227819 */ /* 0x000fe40000011622 */
[----:B------:R-:W-:Y:S02]  /*65b0*/  LOP3.LUT R3, R3, 0x2000000, RZ, 0xfc, !PT ;  /* 0x0200000003037812 */ /* 0x000fe400078efcff */
[----:B------:R-:W-:Y:S01]  /*65c0*/  LOP3.LUT R34, R34, 0x3fff, RZ, 0xc0, !PT ;  /* 0x00003fff22227812 */ /* 0x000fe200078ec0ff */
[----:B------:R0:W-:Y:S04]  /*65d0*/  STL [R1+0x3b0], R6 ;  /* 0x0003b00601007387 */ /* 0x0001e80000100800 */
[----:B------:R1:W-:Y:S04]  /*65e0*/  STL [R1+0x3bc], R5 ;  /* 0x0003bc0501007387 */ /* 0x0003e80000100800 */
[----:B------:R1:W-:Y:S01]  /*65f0*/  STL [R1+0x3c0], R7 ;  /* 0x0003c00701007387 */ /* 0x0003e20000100800 */
[----:B0-----:R-:W-:-:S03]  /*6600*/  IMAD R6, R33, 0x1000, R3 ;  /* 0x0000100021067824 */ /* 0x001fc600078e0203 */
[----:B------:R0:W-:Y:S01]  /*6610*/  STL [R1+0x3b8], R4 ;  /* 0x0003b80401007387 */ /* 0x0001e20000100800 */
[----:B-1----:R-:W-:Y:S02]  /*6620*/  IMAD.MOV.U32 R5, RZ, RZ, 0x40000040 ;  /* 0x40000040ff057424 */ /* 0x002fe400078e00ff */
[----:B------:R-:W-:Y:S01]  /*6630*/  IMAD.MOV.U32 R7, RZ, RZ, 0x40000040 ;  /* 0x40000040ff077424 */ /* 0x000fe200078e00ff */
[----:B0-----:R-:W-:Y:S01]  /*6640*/  LOP3.LUT R4, R34, 0x10000, RZ, 0xfc, !PT ;  /* 0x0001000022047812 */ /* 0x001fe200078efcff */
[----:B------:R0:W-:Y:S01]  /*6650*/  STL [R1+0x3c4], R24 ;  /* 0x0003c41801007387 */ /* 0x0001e20000100800 */
[----:B------:R-:W-:Y:S02]  /*6660*/  R2UR UR6, R6 ;  /* 0x00000000060672ca */ /* 0x000fe400000e0000 */
[----:B------:R-:W-:Y:S01]  /*6670*/  R2UR UR7, R7 ;  /* 0x00000000070772ca */ /* 0x000fe200000e0000 */
[----:B------:R1:W-:Y:S01]  /*6680*/  STL [R1+0x3d4], R25 ;  /* 0x0003d41901007387 */ /* 0x0003e20000100800 */
[----:B------:R-:W-:-:S02]  /*6690*/  R2UR UR4, R4 ;  /* 0x00000000040472ca */ /* 0x000fc400000e0000 */
[----:B------:R-:W-:Y:S01]  /*66a0*/  R2UR UR5, R5 ;  /* 0x00000000050572ca */ /* 0x000fe200000e0000 */
[----:B0-----:R-:W-:Y:S02]  /*66b0*/  VIADD R24, R6, 0x80 ;  /* 0x0000008006187836 */ /* 0x001fe40000000000 */
        /* <DEDUP_REMOVED lines=110> */
[----:B0-----:R-:W-:-:S06]  /*6da0*/  WARPGROUP.ARRIVE ;  /* 0x00000000000079c5 */ /* 0x001fcc0000000000 */
[----:B------:R-:W-:Y:S01]  /*6db0*/  HGMMA.64x256x16.F32.BF16 R24, gdesc[UR4].tnspB, RZ, !UPT, gsb0 ;  /* 0x43e00000041879f0 */ /* 0x000fe2000c0018ff */
[----:B---3--:R0:W-:Y:S04]  /*6dc0*/  STL [R1+0x3e8], R10 ;  /* 0x0003e80a01007387 */ /* 0x0081e80000100800 */
[----:B----4-:R1:W-:Y:S01]  /*6dd0*/  STL [R1+0x3ec], R11 ;  /* 0x0003ec0b01007387 */ /* 0x0103e20000100800 */
[----:B0-----:R-:W-:Y:S02]  /*6de0*/  VIADD R10, R4, 0x2 ;  /* 0x00000002040a7836 */ /* 0x001fe40000000000 */
[----:B-1----:R-:W-:-:S03]  /*6df0*/  IMAD.MOV.U32 R11, RZ, RZ, 0x40000040 ;  /* 0x40000040ff0b7424 */ /* 0x002fc600078e00ff */
[----:B------:R-:W-:Y:S02]  /*6e00*/  R2UR UR8, R10 ;  /* 0x000000000a0872ca */ /* 0x000fe400000e0000 */
[----:B------:R-:W-:Y:S01]  /*6e10*/  R2UR UR9, R11 ;  /* 0x000000000b0972ca */ /* 0x000fe200000e0000 */
[----:B------:R0:W-:Y:S04]  /*6e20*/  STL [R1+0x3e4], R9 ;  /* 0x0003e40901007387 */ /* 0x0001e80000100800 */
[----:B------:R1:W-:Y:S04]  /*6e30*/  STL [R1+0x3f0], R13 ;  /* 0x0003f00d01007387 */ /* 0x0003e80000100800 */
[----:B------:R-:W-:Y:S04]  /*6e40*/  STL [R1+0x3f4], R14 ;  /* 0x0003f40e01007387 */ /* 0x000fe80000100800 */
[----:B------:R-:W-:Y:S04]  /*6e50*/  STL [R1+0x3f8], R15 ;  /* 0x0003f80f01007387 */ /* 0x000fe80000100800 */
[----:B------:R-:W-:Y:S04]  /*6e60*/  STL [R1+0x3fc], R20 ;  /* 0x0003fc1401007387 */ /* 0x000fe80000100800 */
[----:B------:R-:W-:Y:S04]  /*6e70*/  STL [R1+0x400], R21 ;  /* 0x0004001501007387 */ /* 0x000fe80000100800 */
[----:B------:R-:W-:Y:S04]  /*6e80*/  STL [R1+0x404], R152 ;  /* 0x0004049801007387 */ /* 0x000fe80000100800 */
[----:B------:R-:W-:Y:S04]  /*6e90*/  STL [R1+0x408], R153 ;  /* 0x0004089901007387 */ /* 0x000fe80000100800 */
[----:B------:R2:W-:Y:S01]  /*6ea0*/  STL [R1+0x40c], R8 ;  /* 0x00040c0801007387 */ /* 0x0005e20000100800 */
[----:B0-----:R-:W-:-:S02]  /*6eb0*/  IMAD.MOV.U32 R9, RZ, RZ, 0x40000040 ;  /* 0x40000040ff097424 */ /* 0x001fc400078e00ff */
[----:B------:R-:W-:Y:S01]  /*6ec0*/  IMAD.MOV.U32 R7, RZ, RZ, 0x40000040 ;  /* 0x40000040ff077424 */ /* 0x000fe200078e00ff */
[----:B-1----:R0:W5:Y:S01]  /*6ed0*/  LDL R13, [R1+0x1c0] ;  /* 0x0001c000010d7983 */ /* 0x0021620000100800 */
[----:B--2---:R-:W-:Y:S01]  /*6ee0*/  VIADD R8, R6, 0x100 ;  /* 0x0000010006087836 */ /* 0x004fe20000000000 */
[----:B------:R-:W-:Y:S01]  /*6ef0*/  R2UR UR7, R9 ;  /* 0x00000000090772ca */ /* 0x000fe200000e0000 */
[----:B------:R-:W-:-:S03]  /*6f00*/  IMAD.MOV.U32 R9, RZ, RZ, 0x40000040 ;  /* 0x40000040ff097424 */ /* 0x000fc600078e00ff */
        /* <DEDUP_REMOVED lines=38> */
[----:B------:R-:W-:Y:S01]  /*7170*/  HGMMA.64x256x16.F32.BF16 R24, gdesc[UR8].tnspB, R24, gsb0 ;  /* 0x43e00000081879f0 */ /* 0x000fe20008001818 */
        /* <DEDUP_REMOVED lines=36> */
[----:B------:R-:W-:Y:S01]  /*73c0*/  R2UR UR6, R6 ;  /* 0x00000000060672ca */ /* 0x000fe200000e0000 */
[----:B------:R-:W-:Y:S01]  /*73d0*/  VIADD R6, R4, 0x6 ;  /* 0x0000000604067836 */ /* 0x000fe20000000000 */
[----:B------:R-:W-:Y:S01]  /*73e0*/  R2UR UR7, R7 ;  /* 0x00000000070772ca */ /* 0x000fe200000e0000 */
[----:B------:R-:W-:-:S03]  /*73f0*/  IMAD.MOV.U32 R7, RZ, RZ, 0x40000040 ;  /* 0x40000040ff077424 */ /* 0x000fc600078e00ff */
        /* <DEDUP_REMOVED lines=330> */
.L_x_6737:
[----:B------:R-:W-:Y:S01]  /*88a0*/  VIADD R20, R12, 0xfffffffe ;  /* 0xfffffffe0c147836 */ /* 0x000fe20000000000 */
[----:B------:R-:W-:Y:S01]  /*88b0*/  BSSY B0, `(.L_x_6738) ;  /* 0x00003e8000007945 */ /* 0x000fe20003800000 */
[----:B-----5:R-:W-:-:S03]  /*88c0*/  IMAD R13, R13, 0x8, R2 ;  /* 0x000000080d0d7824 */ /* 0x020fc600078e0202 */
[----:B------:R-:W-:Y:S01]  /*88d0*/  ISETP.GE.AND P0, PT, R20, R0, PT ;  /* 0x000000001400720c */ /* 0x000fe20003f06270 */
[----:B------:R-:W-:-:S05]  /*88e0*/  VIADD R14, R13, 0x38860 ;  /* 0x000388600d0e7836 */ /* 0x000fca0000000000 */
[----:B------:R-:W-:-:S04]  /*88f0*/  PRMT R14, R155, 0x654, R14 ;  /* 0x000006549b0e7816 */ /* 0x000fc8000000000e */
[----:B------:R0:W-:Y:S03]  /*8900*/  SYNCS.ARRIVE.TRANS64.RED.A1T0 RZ, [R14+URZ], RZ ;  /* 0x000000ff0eff79a7 */ /* 0x0001e6000810043f */
[----:B------:R-:W-:Y:S05]  /*8910*/  @!P0 BRA `(.L_x_6739) ;  /* 0x0000003c00848947 */ /* 0x000fea0003800000 */
.L_x_6741:
[----:B0-----:R-:W2:Y:S04]  /*8920*/  LDL R21, [R1+0x1c0] ;  /* 0x0001c00001157983 */ /* 0x001ea80000100800 */
        /* <DEDUP_REMOVED lines=63> */
[----:B01----:R-:W4:Y:S01]  /*8d20*/  LDL.64 R14, [R1+0x408] ;  /* 0x00040800010e7983 */ /* 0x003f220000100a00 */
[----:B--2---:R-:W-:-:S04]  /*8d30*/  IMAD R148, R21, 0x40, R162 ;  /* 0x0000004015947824 */ /* 0x004fc800078e02a2 */
[----:B------:R-:W-:Y:S01]  /*8d40*/  IMAD R148, R148, 0x4, R2 ;  /* 0x0000000494947824 */ /* 0x000fe200078e0202 */
[----:B------:R-:W-:Y:S06]  /*8d50*/  BAR.SYNC.DEFER_BLOCKING 0xe, 0x100 ;  /* 0x0384000000007b1d */ /* 0x000fec0000010000 */
[----:B------:R-:W3:Y:S04]  /*8d60*/  LDS R149, [R148+0x38400] ;  /* 0x0384000094957984 */ /* 0x000ee80000000800 */
        /* <DEDUP_REMOVED lines=193> */
[----:B0-----:R-:W2:Y:S04]  /*9980*/  LDL R12, [R1+0x214] ;  /* 0x00021400010c7983 */ /* 0x001ea80000100800 */
[----:B------:R-:W3:Y:S04]  /*9990*/  LDL R13, [R1+0x218] ;  /* 0x00021800010d7983 */ /* 0x000ee80000100800 */
        /* <DEDUP_REMOVED lines=126> */
[----:B--2---:R-:W-:Y:S04]  /*a180*/  STL [R1+0x214], R12 ;  /* 0x0002140c01007387 */ /* 0x004fe80000100800 */
[----:B---3--:R-:W-:Y:S04]  /*a190*/  STL [R1+0x218], R13 ;  /* 0x0002180d01007387 */ /* 0x008fe80000100800 */
[----:B----4-:R-:W-:Y:S04]  /*a1a0*/  STL [R1+0x21c], R14 ;  /* 0x00021c0e01007387 */ /* 0x010fe80000100800 */
        /* <DEDUP_REMOVED lines=156> */
[----:B------:R-:W-:Y:S01]  /*ab70*/  VIADD R12, R21, 0x1 ;  /* 0x00000001150c7836 */ /* 0x000fe20000000000 */
[----:B------:R-:W-:Y:S01]  /*ab80*/  R2UR UR4, R4 ;  /* 0x00000000040472ca */ /* 0x000fe200000e0000 */
[----:B------:R-:W-:Y:S01]  /*ab90*/  IMAD.MOV.U32 R13, RZ, RZ, 0x40000040 ;  /* 0x40000040ff0d7424 */ /* 0x000fe200078e00ff */
[----:B------:R-:W-:Y:S01]  /*aba0*/  R2UR UR5, R5 ;  /* 0x00000000050572ca */ /* 0x000fe200000e0000 */
[----:B------:R-:W-:Y:S01]  /*abb0*/  IMAD.MOV.U32 R15, RZ, RZ, 0x40000040 ;  /* 0x40000040ff0f7424 */ /* 0x000fe200078e00ff */
[----:B------:R-:W-:Y:S01]  /*abc0*/  ISETP.NE.AND P0, PT, R12, 0x2, PT ;  /* 0x000000020c00780c */ /* 0x000fe20003f05270 */
[----:B------:R0:W-:Y:S01]  /*abd0*/  STL [R1+0x1c0], R12 ;  /* 0x0001c00c01007387 */ /* 0x0001e20000100800 */
[----:B------:R-:W-:Y:S01]  /*abe0*/  R2UR UR7, R13 ;  /* 0x000000000d0772ca */ /* 0x000fe200000e0000 */
[----:B------:R-:W-:-:S10]  /*abf0*/  IMAD.MOV.U32 R13, RZ, RZ, 0x40000040 ;  /* 0x40000040ff0d7424 */ /* 0x000fd400078e00ff */
[----:B0-----:R-:W-:-:S04]  /*ac00*/  @!P0 IMAD.MOV.U32 R12, RZ, RZ, RZ ;  /* 0x000000ffff0c8224 */ /* 0x001fc800078e00ff */
[----:B------:R-:W-:-:S04]  /*ac10*/  IMAD R12, R12, 0x1000, R3 ;  /* 0x000010000c0c7824 */ /* 0x000fc800078e0203 */
[C---:B------:R-:W-:Y:S01]  /*ac20*/  VIADD R14, R12.reuse, 0x80 ;  /* 0x000000800c0e7836 */ /* 0x040fe20000000000 */
[----:B------:R-:W-:Y:S01]  /*ac30*/  R2UR UR6, R12 ;  /* 0x000000000c0672ca */ /* 0x000fe200000e0000 */
[----:B--2---:R-:W-:-:S12]  /*ac40*/  WARPGROUP.ARRIVE ;  /* 0x00000000000079c5 */ /* 0x004fd80000000000 */
        /* <DEDUP_REMOVED lines=43> */
[----:B------:R-:W-:Y:S02]  /*af00*/  R2UR UR6, R14 ;  /* 0x000000000e0672ca */ /* 0x000fe400000e0000 */
[----:B------:R-:W-:Y:S02]  /*af10*/  R2UR UR7, R15 ;  /* 0x000000000f0772ca */ /* 0x000fe400000e0000 */
        /* <DEDUP_REMOVED lines=38> */
[----:B------:R-:W-:Y:S01]  /*b180*/  R2UR UR7, R13 ;  /* 0x000000000d0772ca */ /* 0x000fe200000e0000 */
[----:B------:R-:W2:Y:S01]  /*b190*/  @!P0 LDL R12, [R1+0x1c4] ;  /* 0x0001c400010c8983 */ /* 0x000ea20000100800 */
[----:B------:R-:W-:Y:S02]  /*b1a0*/  R2UR UR4, R6 ;  /* 0x00000000060472ca */ /* 0x000fe400000e0000 */
[----:B------:R-:W-:Y:S01]  /*b1b0*/  R2UR UR5, R7 ;  /* 0x00000000070572ca */ /* 0x000fe200000e0000 */
[----:B------:R-:W3:Y:S04]  /*b1c0*/  LDL R13, [R1+0x1c8] ;  /* 0x0001c800010d7983 */ /* 0x000ee80000100800 */
        /* <DEDUP_REMOVED lines=70> */
[----:B-1----:R-:W3:Y:S04]  /*b630*/  LDL R139, [R1+0x238] ;  /* 0x00023800018b7983 */ /* 0x002ee80000100800 */
[----:B----4-:R-:W4:Y:S04]  /*b640*/  LDL R143, [R1+0x228] ;  /* 0x00022800018f7983 */ /* 0x010f280000100800 */
[----:B0-----:R-:W4:Y:S04]  /*b650*/  LDL R147, [R1+0x218] ;  /* 0x0002180001937983 */ /* 0x001f280000100800 */
[----:B--2---:R-:W2:Y:S04]  /*b660*/  LDL R149, [R1+0x210] ;  /* 0x0002100001957983 */ /* 0x004ea80000100800 */
        /* <DEDUP_REMOVED lines=126> */
[----:B--2---:R0:W-:Y:S04]  /*be50*/  STL [R1+0x210], R149 ;  /* 0x0002109501007387 */ /* 0x0041e80000100800 */
        /* <DEDUP_REMOVED lines=129> */
[----:B------:R-:W-:-:S02]  /*c670*/  PLOP3.LUT P1, PT, PT, PT, UP0, 0x80, 0x0 ;  /* 0x000000000000781c */ /* 0x000fc40003f2f008 */
[----:B------:R-:W-:-:S05]  /*c680*/  @!P0 LOP3.LUT R12, R12, 0x1, RZ, 0x3c, !PT ;  /* 0x000000010c0c8812 */ /* 0x000fca00078e3cff */
[----:B------:R0:W-:Y:S01]  /*c690*/  @!P0 STL [R1+0x1c4], R12 ;  /* 0x0001c40c01008387 */ /* 0x0001e20000100800 */
[C---:B------:R-:W-:Y:S01]  /*c6a0*/  ISETP.GT.AND P0, PT, R20.reuse, R0, PT ;  /* 0x000000001400720c */ /* 0x040fe20003f04270 */
[----:B------:R-:W-:-:S04]  /*c6b0*/  VIADD R20, R20, 0xffffffff ;  /* 0xffffffff14147836 */ /* 0x000fc80000000000 */
[----:B------:R-:W-:Y:S08]  /*c6c0*/  @P1 BRA `(.L_x_6740) ;  /* 0x0000000000041947 */ /* 0x000ff00003800000 */
[----:B------:R-:W-:Y:S01]  /*c6d0*/  BPT.TRAP 0x1 ;  /* 0x000000040000795c */ /* 0x000fe20000300000 */
.L_x_6740:
[----:B-----5:R-:W-:-:S04]  /*c6e0*/  IMAD R14, R14, 0x8, R2 ;  /* 0x000000080e0e7824 */ /* 0x020fc800078e0202 */
[----:B------:R-:W-:-:S05]  /*c6f0*/  VIADD R14, R14, 0x38860 ;  /* 0x000388600e0e7836 */ /* 0x000fca0000000000 */
[----:B------:R-:W-:-:S04]  /*c700*/  PRMT R14, R155, 0x654, R14 ;  /* 0x000006549b0e7816 */ /* 0x000fc8000000000e */
[----:B------:R1:W-:Y:S01]  /*c710*/  SYNCS.ARRIVE.TRANS64.RED.A1T0 RZ, [R14+URZ], RZ ;  /* 0x000000ff0eff79a7 */ /* 0x0003e2000810043f */
[----:B------:R-:W-:Y:S05]  /*c720*/  @P0 BRA `(.L_x_6741) ;  /* 0xffffffc0007c0947 */ /* 0x000fea000383ffff */
.L_x_6739:
[----:B------:R-:W-:Y:S05]  /*c730*/  BSYNC B0 ;  /* 0x0000000000007941 */ /* 0x000fea0003800000 */
.L_x_6738:
[----:B------:R-:W2:Y:S04]  /*c740*/  LDL R3, [R1+0x1c0] ;  /* 0x0001c00001037983 */ /* 0x000ea80000100800 */
[----:B0-----:R-:W3:Y:S04]  /*c750*/  LDL.64 R52, [R1+0x220] ;  /* 0x0002200001347983 */ /* 0x001ee80000100a00 */
[----:B------:R-:W4:Y:S04]  /*c760*/  LDL.64 R48, [R1+0x240] ;  /* 0x0002400001307983 */ /* 0x000f280000100a00 */
[----:B------:R-:W5:Y:S04]  /*c770*/  LDL.64 R50, [R1+0x210] ;  /* 0x0002100001327983 */ /* 0x000f680000100a00 */
        /* <DEDUP_REMOVED lines=44> */
[----:B------:R-:W4:Y:S04]  /*ca40*/  LDL R106, [R1+0x1c8] ;  /* 0x0001c800016a7983 */ /* 0x000f280000100800 */
[----:B------:R-:W4:Y:S01]  /*ca50*/  LDL R105, [R1+0x1c0] ;  /* 0x0001c00001697983 */ /* 0x000f220000100800 */
[----:B--2---:R-:W-:-:S04]  /*ca60*/  IMAD R3, R3, 0x40, R162 ;  /* 0x0000004003037824 */ /* 0x004fc800078e02a2 */
[----:B------:R-:W-:Y:S01]  /*ca70*/  IMAD R104, R3, 0x4, R2 ;  /* 0x0000000403687824 */ /* 0x000fe200078e0202 */
[----:B------:R-:W-:Y:S06]  /*ca80*/  BAR.SYNC.DEFER_BLOCKING 0xe, 0x100 ;  /* 0x0384000000007b1d */ /* 0x000fec0000010000 */
[----:B------:R-:W3:Y:S04]  /*ca90*/  LDS R0, [R104+0x38400] ;  /* 0x0384000068007984 */ /* 0x000ee80000000800 */
[----:B------:R-:W0:Y:S01]  /*caa0*/  LDS R104, [R104+0x38420] ;  /* 0x0384200068687984 */ /* 0x000e220000000800 */
[C---:B---3--:R-:W-:Y:S01]  /*cab0*/  FMUL.FTZ R3, R0.reuse, R53 ;  /* 0x0000003500037220 */ /* 0x048fe20000410000 */
[C---:B------:R-:W-:Y:S01]  /*cac0*/  FMUL.FTZ R2, R0.reuse, R52 ;  /* 0x0000003400027220 */ /* 0x040fe20000410000 */
[C---:B-----5:R-:W-:Y:S01]  /*cad0*/  FMUL.FTZ R51, R0.reuse, R51 ;  /* 0x0000003300337220 */ /* 0x060fe20000410000 */
[C---:B------:R-:W-:Y:S01]  /*cae0*/  FMUL.FTZ R50, R0.reuse, R50 ;  /* 0x0000003200327220 */ /* 0x040fe20000410000 */
[C---:B----4-:R-:W-:Y:S01]  /*caf0*/  FMUL.FTZ R47, R0.reuse, R47 ;  /* 0x0000002f002f7220 */ /* 0x050fe20000410000 */
        /* <DEDUP_REMOVED lines=13> */
[C---:B-1----:R-:W-:Y:S01]  /*cbd0*/  FMUL.FTZ R3, R0.reuse, R49 ;  /* 0x0000003100037220 */ /* 0x042fe20000410000 */
        /* <DEDUP_REMOVED lines=13> */
[----:B------:R-:W-:Y:S01]  /*ccb0*/  STL.64 [R1+0x210], R50 ;  /* 0x0002103201007387 */ /* 0x000fe20000100a00 */
[C---:B-1----:R-:W-:Y:S01]  /*ccc0*/  FMUL.FTZ R3, R0.reuse, R43 ;  /* 0x0000002b00037220 */ /* 0x042fe20000410000 */
[----:B------:R-:W-:-:S02]  /*ccd0*/  FMUL.FTZ R2, R0, R42 ;  /* 0x0000002a00027220 */ /* 0x000fc40000410000 */
[----:B------:R1:W-:Y:S04]  /*cce0*/  STL.64 [R1+0x230], R46 ;  /* 0x0002302e01007387 */ /* 0x0003e80000100a00 */
[----:B------:R-:W-:Y:S04]  /*ccf0*/  STL.64 [R1+0x250], R44 ;  /* 0x0002502c01007387 */ /* 0x000fe80000100a00 */
[----:B------:R-:W-:Y:S04]  /*cd00*/  STL.64 [R1+0x260], R2 ;  /* 0x0002600201007387 */ /* 0x000fe80000100a00 */
[----:B------:R-:W-:Y:S04]  /*cd10*/  STL.64 [R1+0x270], R40 ;  /* 0x0002702801007387 */ /* 0x000fe80000100a00 */
[----:B------:R-:W-:Y:S04]  /*cd20*/  STL.64 [R1+0x280], R34 ;  /* 0x0002802201007387 */ /* 0x000fe80000100a00 */
        /* <DEDUP_REMOVED lines=8> */
[----:B-1----:R-:W5:Y:S04]  /*cdb0*/  LDL.64 R46, [R1+0x2f8] ;  /* 0x0002f800012e7983 */ /* 0x002f680000100a00 */
[----:B------:R-:W5:Y:S04]  /*cdc0*/  LDL.64 R52, [R1+0x318] ;  /* 0x0003180001347983 */ /* 0x000f680000100a00 */
[----:B------:R-:W5:Y:S04]  /*cdd0*/  LDL.64 R50, [R1+0x328] ;  /* 0x0003280001327983 */ /* 0x000f680000100a00 */
[----:B------:R-:W5:Y:S04]  /*cde0*/  LDL.64 R48, [R1+0x338] ;  /* 0x0003380001307983 */ /* 0x000f680000100a00 */
[----:B--2---:R-:W2:Y:S04]  /*cdf0*/  LDL.64 R36, [R1+0x348] ;  /* 0x0003480001247983 */ /* 0x004ea80000100a00 */
[----:B------:R-:W2:Y:S04]  /*ce00*/  LDL.64 R44, [R1+0x358] ;  /* 0x00035800012c7983 */ /* 0x000ea80000100a00 */
[----:B------:R-:W2:Y:S04]  /*ce10*/  LDL.64 R42, [R1+0x368] ;  /* 0x00036800012a7983 */ /* 0x000ea80000100a00 */
[----:B------:R-:W2:Y:S04]  /*ce20*/  LDL.64 R40, [R1+0x378] ;  /* 0x0003780001287983 */ /* 0x000ea80000100a00 */
[----:B---3--:R-:W3:Y:S04]  /*ce30*/  LDL.64 R38, [R1+0x388] ;  /* 0x0003880001267983 */ /* 0x008ee80000100a00 */
[----:B----4-:R-:W4:Y:S04]  /*ce40*/  LDL.64 R26, [R1+0x398] ;  /* 0x00039800011a7983 */ /* 0x010f280000100a00 */
[----:B------:R-:W4:Y:S04]  /*ce50*/  LDL.64 R34, [R1+0x3a8] ;  /* 0x0003a80001227983 */ /* 0x000f280000100a00 */
[----:B-----5:R-:W5:Y:S04]  /*ce60*/  LDL.64 R32, [R1+0x3b8] ;  /* 0x0003b80001207983 */ /* 0x020f680000100a00 */
[----:B------:R-:W5:Y:S04]  /*ce70*/  LDL.64 R30, [R1+0x3c8] ;  /* 0x0003c800011e7983 */ /* 0x000f680000100a00 */
[----:B------:R-:W5:Y:S04]  /*ce80*/  LDL.64 R28, [R1+0x3d8] ;  /* 0x0003d800011c7983 */ /* 0x000f680000100a00 */
[----:B------:R-:W5:Y:S04]  /*ce90*/  LDL.64 R2, [R1+0x3e8] ;  /* 0x0003e80001027983 */ /* 0x000f680000100a00 */
[----:B0-----:R-:W5:Y:S04]  /*cea0*/  LDL.64 R24, [R1+0x3f8] ;  /* 0x0003f80001187983 */ /* 0x001f680000100a00 */
[----:B------:R-:W5:Y:S01]  /*ceb0*/  LDL.64 R20, [R1+0x408] ;  /* 0x0004080001147983 */ /* 0x000f620000100a00 */
        /* <DEDUP_REMOVED lines=63> */
[----:B------:R-:W-:Y:S01]  /*d2b0*/  VIADD R0, R105, 0x1 ;  /* 0x0000000169007836 */ /* 0x000fe20000000000 */
        /* <DEDUP_REMOVED lines=31> */
[----:B------:R-:W-:Y:S01]  /*d4b0*/  STL [R1+0x1c0], R0 ;  /* 0x0001c00001007387 */ /* 0x000fe20000100800 */
[----:B------:R-:W-:-:S03]  /*d4c0*/  ISETP.NE.AND P0, PT, R0, 0x2, PT ;  /* 0x000000020000780c */ /* 0x000fc60003f05270 */
[----:B------:R0:W-:Y:S02]  /*d4d0*/  STL.64 [R1+0x310], R4 ;  /* 0x0003100401007387 */ /* 0x0001e40000100a00 */
[----:B0-----:R-:W-:Y:S02]  /*d4e0*/  IMAD.MOV.U32 R4, RZ, RZ, 0x1 ;  /* 0x00000001ff047424 */ /* 0x001fe400078e00ff */
        /* <DEDUP_REMOVED lines=22> */
[C---:B-----5:R-:W-:Y:S01]  /*d650*/  FMUL.FTZ R33, R104.reuse, R33 ;  /* 0x0000002168217220 */ /* 0x060fe20000410000 */
        /* <DEDUP_REMOVED lines=28> */
[----:B------:R-:W-:Y:S06]  /*d820*/  BAR.ARV 0xf, 0x100 ;  /* 0x03c4000000007b1d */ /* 0x000fec0000002000 */
[----:B------:R-:W-:Y:S05]  /*d830*/  @P0 BRA `(.L_x_6736) ;  /* 0x000001c400d00947 */ /* 0x000fea0003800000 */
[----:B------:R-:W2:Y:S04]  /*d840*/  LDL R0, [R1+0x1c4] ;  /* 0x0001c40001007983 */ /* 0x000ea80000100800 */
[----:B------:R4:W-:Y:S01]  /*d850*/  STL [R1+0x1c0], RZ ;  /* 0x0001c0ff01007387 */ /* 0x0009e20000100800 */
[----:B--2---:R-:W-:-:S05]  /*d860*/  LOP3.LUT R0, R0, 0x1, RZ, 0x3c, !PT ;  /* 0x0000000100007812 */ /* 0x004fca00078e3cff */
[----:B------:R4:W-:Y:S01]  /*d870*/  STL [R1+0x1c4], R0 ;  /* 0x0001c40001007387 */ /* 0x0009e20000100800 */
[----:B------:R-:W-:Y:S05]  /*d880*/  BRA `(.L_x_6736) ;  /* 0x000001c400bc7947 */ /* 0x000fea0003800000 */
.L_x_6725:
[----:B----4-:R-:W1:Y:S01]  /*d890*/  LDC R0, c[0x0][0x448] ;  /* 0x00011200ff007b82 */ /* 0x010e620000000800 */
[----:B------:R-:W-:Y:S01]  /*d8a0*/  UIADD3 UR10, UP0, UR40, 0x38830, URZ ;  /* 0x00038830280a7890 */ /* 0x000fe2000ff1e03f */
[----:B------:R-:W-:Y:S01]  /*d8b0*/  IMAD.U32 R4, RZ, RZ, UR60 ;  /* 0x0000003cff047e24 */ /* 0x000fe2000f8e00ff */
[----:B------:R-:W-:Y:S01]  /*d8c0*/  UIADD3 UR8, UP1, UR40, 0x38840, URZ ;  /* 0x0003884028087890 */ /* 0x000fe2000ff3e03f */
[----:B------:R-:W-:Y:S01]  /*d8d0*/  IMAD.MOV.U32 R5, RZ, RZ, 0x80 ;  /* 0x00000080ff057424 */ /* 0x000fe200078e00ff */
[----:B------:R-:W-:Y:S01]  /*d8e0*/  UIADD3 UR6, UP2, UR40, 0x38850, URZ ;  /* 0x0003885028067890 */ /* 0x000fe2000ff5e03f */
[----:B------:R-:W-:Y:S01]  /*d8f0*/  IMAD.MOV.U32 R7, RZ, RZ, R155 ;  /* 0x000000ffff077224 */ /* 0x000fe200078e009b */
[----:B------:R-:W-:Y:S01]  /*d900*/  UIADD3 UR4, UP3, UR40, 0x38860, URZ ;  /* 0x0003886028047890 */ /* 0x000fe2000ff7e03f */
[----:B------:R-:W4:Y:S01]  /*d910*/  LDC.64 R8, c[0x0][0xad8] ;  /* 0x0002b600ff087b82 */ /* 0x000f220000000a00 */
[----:B------:R-:W-:Y:S01]  /*d920*/  IMAD.MOV.U32 R6, RZ, RZ, 0x100 ;  /* 0x00000100ff067424 */ /* 0x000fe200078e00ff */
[----:B------:R-:W-:Y:S01]  /*d930*/  UIADD3.X UR11, URZ, UR41, URZ, UP0, !UPT ;  /* 0x000000293f0b7290 */ /* 0x000fe200087fe43f */
[----:B------:R-:W-:Y:S01]  /*d940*/  IMAD.U32 R3, RZ, RZ, UR6 ;  /* 0x00000006ff037e24 */ /* 0x000fe2000f8e00ff */
[----:B------:R-:W-:Y:S01]  /*d950*/  UIADD3.X UR9, URZ, UR41, URZ, UP1, !UPT ;  /* 0x000000293f097290 */ /* 0x000fe20008ffe43f */
[----:B------:R-:W-:Y:S01]  /*d960*/  IMAD.U32 R14, RZ, RZ, UR4 ;  /* 0x00000004ff0e7e24 */ /* 0x000fe2000f8e00ff */
[----:B------:R-:W-:Y:S01]  /*d970*/  UIADD3.X UR7, URZ, UR41, URZ, UP2, !UPT ;  /* 0x000000293f077290 */ /* 0x000fe200097fe43f */
[----:B------:R2:W-:Y:S01]  /*d980*/  STL.64 [R1+0x28], R4 ;  /* 0x0000280401007387 */ /* 0x0005e20000100a00 */
[----:B------:R-:W-:Y:S01]  /*d990*/  UIADD3.X UR5, URZ, UR41, URZ, UP3, !UPT ;  /* 0x000000293f057290 */ /* 0x000fe20009ffe43f */
[----:B------:R-:W-:-:S02]  /*d9a0*/  IMAD.U32 R152, RZ, RZ, UR60 ;  /* 0x0000003cff987e24 */ /* 0x000fc4000f8e00ff */
[----:B------:R3:W-:Y:S01]  /*d9b0*/  STL.64 [R1+0x30], R6 ;  /* 0x0000300601007387 */ /* 0x0007e20000100a00 */
[----:B------:R-:W-:Y:S02]  /*d9c0*/  IMAD.MOV.U32 R153, RZ, RZ, 0x80 ;  /* 0x00000080ff997424 */ /* 0x000fe400078e00ff */
[----:B------:R-:W-:Y:S01]  /*d9d0*/  IMAD.MOV.U32 R154, RZ, RZ, 0x80 ;  /* 0x00000080ff9a7424 */ /* 0x000fe200078e00ff */
[----:B------:R0:W-:Y:S01]  /*d9e0*/  STL [R1+0x50], R85 ;  /* 0x0000505501007387 */ /* 0x0001e20000100800 */
[----:B-1----:R-:W-:Y:S01]  /*d9f0*/  ISETP.NE.AND P2, PT, R0, 0x1, PT ;  /* 0x000000010000780c */ /* 0x002fe20003f45270 */
[----:B0-----:R-:W-:Y:S02]  /*da00*/  IMAD.U32 R10, RZ, RZ, UR10 ;  /* 0x0000000aff0a7e24 */ /* 0x001fe4000f8e00ff */
[----:B--2---:R-:W-:Y:S01]  /*da10*/  IMAD.U32 R5, RZ, RZ, UR7 ;  /* 0x00000007ff057e24 */ /* 0x004fe2000f8e00ff */
[----:B------:R0:W-:Y:S01]  /*da20*/  STL.128 [R1], R152 ;  /* 0x0000009801007387 */ /* 0x0001e20000100c00 */
[----:B------:R-:W-:-:S02]  /*da30*/  IMAD.U32 R12, RZ, RZ, UR8 ;  /* 0x00000008ff0c7e24 */ /* 0x000fc4000f8e00ff */
[----:B---3--:R-:W-:Y:S01]  /*da40*/  IMAD.U32 R7, RZ, RZ, UR5 ;  /* 0x00000005ff077e24 */ /* 0x008fe2000f8e00ff */
[----:B------:R0:W-:Y:S01]  /*da50*/  STL [R1+0x10], RZ ;  /* 0x000010ff01007387 */ /* 0x0001e20000100800 */
[----:B------:R-:W-:Y:S01]  /*da60*/  IMAD.U32 R11, RZ, RZ, UR11 ;  /* 0x0000000bff0b7e24 */ /* 0x000fe2000f8e00ff */
[----:B----4-:R-:W-:Y:S01]  /*da70*/  ISETP.GE.AND P3, PT, R9, 0x1, PT ;  /* 0x000000010900780c */ /* 0x010fe20003f66270 */
[----:B------:R-:W-:Y:S01]  /*da80*/  IMAD.U32 R13, RZ, RZ, UR9 ;  /* 0x00000009ff0d7e24 */ /* 0x000fe2000f8e00ff */
[----:B------:R0:W-:Y:S01]  /*da90*/  STL [R1+0x38], RZ ;  /* 0x000038ff01007387 */ /* 0x0001e20000100800 */
[----:B------:R-:W1:Y:S01]  /*daa0*/  @P2 LDC R0, c[0x0][0x44c] ;  /* 0x00011300ff002b82 */ /* 0x000e620000000800 */
[----:B------:R-:W-:Y:S02]  /*dab0*/  IMAD.MOV.U32 R4, RZ, RZ, R3 ;  /* 0x000000ffff047224 */ /* 0x000fe400078e0003 */
[----:B------:R-:W-:Y:S01]  /*dac0*/  IMAD.MOV.U32 R6, RZ, RZ, R14 ;  /* 0x000000ffff067224 */ /* 0x000fe200078e000e */
[----:B------:R0:W-:Y:S01]  /*dad0*/  STL.64 [R1+0x18], R10 ;  /* 0x0000180a01007387 */ /* 0x0001e20000100a00 */
[----:B------:R-:W-:-:S02]  /*dae0*/  VIADD R3, R181, 0x3f ;  /* 0x0000003fb5037836 */ /* 0x000fc40000000000 */
[----:B------:R-:W-:Y:S01]  /*daf0*/  IMAD.U32 R32, RZ, RZ, UR39 ;  /* 0x00000027ff207e24 */ /* 0x000fe2000f8e00ff */
[----:B------:R-:W2:Y:S01]  /*db00*/  @P2 LDC R15, c[0x0][0x450] ;  /* 0x00011400ff0f2b82 */ /* 0x000ea20000000800 */
[----:B------:R0:W-:Y:S01]  /*db10*/  STL.128 [R1+0x40], R4 ;  /* 0x0000400401007387 */ /* 0x0001e20000100c00 */
[----:B------:R-:W-:Y:S02]  /*db20*/  IMAD.U32 R56, RZ, RZ, UR39 ;  /* 0x00000027ff387e24 */ /* 0x000fe4000f8e00ff */
[----:B------:R-:W-:Y:S01]  /*db30*/  IADD3 R32, P0, R32, 0x28, RZ ;  /* 0x0000002820207810 */ /* 0x000fe20007f1e0ff */
[----:B------:R0:W-:Y:S02]  /*db40*/  STL.64 [R1+0x20], R12 ;  /* 0x0000200c01007387 */ /* 0x0001e40000100a00 */
[----:B------:R-:W-:Y:S02]  /*db50*/  IADD3 R56, P1, R56, 0x50, RZ ;  /* 0x0000005038387810 */ /* 0x000fe40007f3e0ff */
[----:B------:R-:W-:-:S03]  /*db60*/  IMAD.X R31, RZ, RZ, UR42, P0 ;  /* 0x0000002aff1f7e24 */ /* 0x000fc600080e06ff */
[----:B------:R-:W-:Y:S02]  /*db70*/  IMAD.X R57, RZ, RZ, UR42, P1 ;  /* 0x0000002aff397e24 */ /* 0x000fe400088e06ff */
[----:B-1----:R-:W-:-:S05]  /*db80*/  @P2 IMAD.HI.U32 R0, R3, R0, RZ ;  /* 0x0000000003002227 */ /* 0x002fca00078e00ff */
[----:B--2---:R-:W-:-:S05]  /*db90*/  @P2 SHF.R.U32.HI R3, RZ, R15, R0 ;  /* 0x0000000fff032219 */ /* 0x004fca0000011600 */
[----:B------:R-:W-:-:S04]  /*dba0*/  IMAD.IADD R3, R212, 0x1, R3 ;  /* 0x00000001d4037824 */ /* 0x000fc800078e0203 */
[----:B------:R-:W-:Y:S01]  /*dbb0*/  IMAD.IADD R8, R3, 0x1, R8 ;  /* 0x0000000103087824 */ /* 0x000fe200078e0208 */
[----:B0-----:R-:W-:Y:S06]  /*dbc0*/  @!P3 BRA `(.L_x_6742) ;  /* 0x000000000048b947 */ /* 0x001fec0003800000 */
        /* <DEDUP_REMOVED lines=11> */
.L_x_6744:
[----:B------:R-:W-:-:S13]  /*dc80*/  ISETP.NE.AND P0, PT, R9, 0x1, PT ;  /* 0x000000010900780c */ /* 0x000fda0003f05270 */
[----:B------:R-:W0:Y:S02]  /*dc90*/  @P0 LDC.64 R4, c[0x0][0xae0] ;  /* 0x0002b800ff040b82 */ /* 0x000e240000000a00 */
[----:B0-----:R-:W-:-:S05]  /*dca0*/  @P0 IMAD.HI.U32 R4, R0, R4, RZ ;  /* 0x0000000400040227 */ /* 0x001fca00078e00ff */
[----:B------:R-:W-:-:S07]  /*dcb0*/  @P0 SHF.R.U32.HI R0, RZ, R5, R4 ;  /* 0x00000005ff000219 */ /* 0x000fce0000011604 */
.L_x_6745:
[----:B------:R-:W-:Y:S05]  /*dcc0*/  BSYNC B0 ;  /* 0x0000000000007941 */ /* 0x000fea0003800000 */
.L_x_6743:
[----:B------:R-:W-:-:S05]  /*dcd0*/  IMAD R3, R0, R9, R9 ;  /* 0x0000000900037224 */ /* 0x000fca00078e0209 */
[----:B------:R-:W-:-:S07]  /*dce0*/  VIMNMX R8, R8, R3, PT ;  /* 0x0000000308087248 */ /* 0x000fce0003fe0100 */
.L_x_6742:
[----:B------:R-:W0:Y:S01]  /*dcf0*/  @P2 LDC R0, c[0x0][0x44c] ;  /* 0x00011300ff002b82 */ /* 0x000e220000000800 */
[----:B------:R-:W-:Y:S01]  /*dd00*/  VIADD R8, R8, 0x3f ;  /* 0x0000003f08087836 */ /* 0x000fe20000000000 */
[----:B------:R-:W-:Y:S01]  /*dd10*/  ULDC UR4, c[0x0][0xad4] ;  /* 0x0002b50000047ab9 */ /* 0x000fe20000000800 */
[----:B------:R-:W-:-:S03]  /*dd20*/  IMAD.MOV.U32 R5, RZ, RZ, R181 ;  /* 0x000000ffff057224 */ /* 0x000fc600078e00b5 */
        /* <DEDUP_REMOVED lines=20> */
.L_x_6748:
[----:B------:R-:W-:-:S13]  /*de70*/  ISETP.NE.AND P0, PT, R9, 0x1, PT ;  /* 0x000000010900780c */ /* 0x000fda0003f05270 */
[----:B------:R-:W0:Y:S02]  /*de80*/  @P0 LDC.64 R4, c[0x0][0xae0] ;  /* 0x0002b800ff040b82 */ /* 0x000e240000000a00 */
[----:B0-----:R-:W-:-:S05]  /*de90*/  @P0 IMAD.HI.U32 R4, R0, R4, RZ ;  /* 0x0000000400040227 */ /* 0x001fca00078e00ff */
[----:B------:R-:W-:-:S07]  /*dea0*/  @P0 SHF.R.U32.HI R0, RZ, R5, R4 ;  /* 0x00000005ff000219 */ /* 0x000fce0000011604 */
.L_x_6749:
[----:B------:R-:W-:Y:S05]  /*deb0*/  BSYNC B0 ;  /* 0x0000000000007941 */ /* 0x000fea0003800000 */
.L_x_6747:
[----:B------:R-:W-:-:S05]  /*dec0*/  IMAD R0, R0, R9, RZ ;  /* 0x0000000900007224 */ /* 0x000fca00078e02ff */
[----:B------:R-:W-:-:S07]  /*ded0*/  VIMNMX R3, R3, R0, !PT ;  /* 0x0000000003037248 */ /* 0x000fce0007fe0100 */
.L_x_6746:
        /* <DEDUP_REMOVED lines=39> */
.L_x_6751:
[----:B------:R-:W-:Y:S05]  /*e150*/  BSYNC B0 ;  /* 0x0000000000007941 */ /* 0x000fea0003800000 */
.L_x_6750:
[----:B------:R-:W-:Y:S01]  /*e160*/  IMAD R180, R220, R193, R9 ;  /* 0x000000c1dcb47224 */ /* 0x000fe200078e0209 */
[----:B------:R-:W-:-:S04]  /*e170*/  PRMT R4, RZ, 0x7610, R4 ;  /* 0x00007610ff047816 */ /* 0x000fc80000000004 */
[----:B------:R-:W-:-:S04]  /*e180*/  VIADDMNMX R193, R180, R193, R26, PT ;  /* 0x000000c1b4c17246 */ /* 0x000fc8000380011a */
[----:B------:R-:W-:-:S13]  /*e190*/  ISETP.GT.AND P0, PT, R193, R180, PT ;  /* 0x000000b4c100720c */ /* 0x000fda0003f04270 */
[----:B------:R-:W-:Y:S05]  /*e1a0*/  @!P0 BRA `(.L_x_6736) ;  /* 0x000001bc00748947 */ /* 0x000fea0003800000 */
[----:B------:R-:W0:Y:S01]  /*e1b0*/  S2R R0, SR_TID.X ;  /* 0x0000000000007919 */ /* 0x000e220000002100 */
[----:B------:R-:W-:Y:S01]  /*e1c0*/  VIADD R10, R2, 0x36400 ;  /* 0x00036400020a7836 */ /* 0x000fe20000000000 */
[----:B------:R-:W-:Y:S01]  /*e1d0*/  UIADD3 UR4, UP0, UR40, 0x38400, URZ ;  /* 0x0003840028047890 */ /* 0x000fe2000ff1e03f */
[----:B------:R-:W-:Y:S01]  /*e1e0*/  IMAD.MOV.U32 R4, RZ, RZ, 0x1 ;  /* 0x00000001ff047424 */ /* 0x000fe200078e00ff */
[----:B------:R-:W1:Y:S01]  /*e1f0*/  S2R R30, SR_TID.X ;  /* 0x00000000001e7919 */ /* 0x000e620000002100 */
[----:B------:R-:W-:Y:S01]  /*e200*/  IMAD.MOV.U32 R5, RZ, RZ, RZ ;  /* 0x000000ffff057224 */ /* 0x000fe200078e00ff */
[----:B------:R-:W-:Y:S01]  /*e210*/  LOP3.LUT P0, RZ, R10, 0x3ff, RZ, 0xc0, !PT ;  /* 0x000003ff0aff7812 */ /* 0x000fe2000780c0ff */
[----:B------:R-:W-:Y:S01]  /*e220*/  IMAD.MOV.U32 R6, RZ, RZ, 0x1 ;  /* 0x00000001ff067424 */ /* 0x000fe200078e00ff */
[----:B------:R-:W-:Y:S01]  /*e230*/  UIADD3.X UR5, URZ, UR41, URZ, UP0, !UPT ;  /* 0x000000293f057290 */ /* 0x000fe200087fe43f */
[----:B------:R-:W-:Y:S02]  /*e240*/  IMAD.MOV.U32 R7, RZ, RZ, RZ ;  /* 0x000000ffff077224 */ /* 0x000fe400078e00ff */
[----:B------:R-:W-:-:S02]  /*e250*/  VIADD R10, R2, 0x26400 ;  /* 0x00026400020a7836 */ /* 0x000fc40000000000 */
[C---:B------:R-:W-:Y:S01]  /*e260*/  VIADD R11, R2.reuse, 0x400 ;  /* 0x00000400020b7836 */ /* 0x040fe20000000000 */
[----:B------:R2:W-:Y:S01]  /*e270*/  STL.128 [R1+0x60], R4 ;  /* 0x0000600401007387 */ /* 0x0005e20000100c00 */
[----:B------:R-:W-:Y:S01]  /*e280*/  VIADD R58, R2, 0x20400 ;  /* 0x00020400023a7836 */ /* 0x000fe20000000000 */
[----:B------:R-:W-:Y:S01]  /*e290*/  SHF.R.U32.HI R10, RZ, 0x4, R10 ;  /* 0x00000004ff0a7819 */ /* 0x000fe2000001160a */
[----:B------:R-:W-:Y:S02]  /*e2a0*/  IMAD.U32 R8, RZ, RZ, UR4 ;  /* 0x00000004ff087e24 */ /* 0x000fe4000f8e00ff */
[----:B------:R-:W-:Y:S01]  /*e2b0*/  IMAD.U32 R9, RZ, RZ, UR5 ;  /* 0x00000005ff097e24 */ /* 0x000fe2000f8e00ff */
[----:B------:R-:W-:Y:S01]  /*e2c0*/  LOP3.LUT R10, R10, 0x3fff, RZ, 0xc0, !PT ;  /* 0x00003fff0a0a7812 */ /* 0x000fe200078ec0ff */
[----:B------:R-:W-:Y:S02]  /*e2d0*/  IMAD.U32 R26, RZ, RZ, UR39 ;  /* 0x00000027ff1a7e24 */ /* 0x000fe4000f8e00ff */
[----:B------:R-:W-:Y:S01]  /*e2e0*/  IMAD.U32 R40, RZ, RZ, UR39 ;  /* 0x00000027ff287e24 */ /* 0x000fe2000f8e00ff */
[----:B------:R-:W-:Y:S01]  /*e2f0*/  LOP3.LUT R10, R10, 0x10000, RZ, 0xfc, !PT ;  /* 0x000100000a0a7812 */ /* 0x000fe200078efcff */
[----:B------:R3:W-:Y:S01]  /*e300*/  STL.64 [R1+0x58], R8 ;  /* 0x0000580801007387 */ /* 0x0007e20000100a00 */
[----:B------:R-:W-:-:S02]  /*e310*/  IMAD.U32 R54, RZ, RZ, UR39 ;  /* 0x00000027ff367e24 */ /* 0x000fc4000f8e00ff */
[----:B------:R-:W-:Y:S01]  /*e320*/  IMAD.U32 R68, RZ, RZ, UR39 ;  /* 0x00000027ff447e24 */ /* 0x000fe2000f8e00ff */
[----:B--2---:R-:W-:Y:S01]  /*e330*/  SHF.R.U32.HI R5, RZ, 0x4, R11 ;  /* 0x00000004ff057819 */ /* 0x004fe2000001160b */
[----:B------:R-:W-:Y:S02]  /*e340*/  IMAD.MOV.U32 R7, RZ, RZ, 0x40000040 ;  /* 0x40000040ff077424 */ /* 0x000fe400078e00ff */
[C---:B0-----:R-:W-:Y:S01]  /*e350*/  VIADD R3, R0.reuse, 0xffffff80 ;  /* 0xffffff8000037836 */ /* 0x041fe20000000000 */
[----:B------:R-:W-:Y:S01]  /*e360*/  LOP3.LUT R5, R5, 0x3fff, RZ, 0xc0, !PT ;  /* 0x00003fff05057812 */ /* 0x000fe200078ec0ff */
[----:B------:R-:W-:Y:S02]  /*e370*/  VIADD R0, R0, 0xffffff80 ;  /* 0xffffff8000007836 */ /* 0x000fe40000000000 */
[----:B-1----:R-:W-:Y:S01]  /*e380*/  VIADD R12, R30, 0xffffff80 ;  /* 0xffffff801e0c7836 */ /* 0x002fe20000000000 */
[----:B------:R-:W-:Y:S01]  /*e390*/  LOP3.LUT R6, R5, 0x10000, RZ, 0xfc, !PT ;  /* 0x0001000005067812 */ /* 0x000fe200078efcff */
[----:B------:R-:W-:Y:S01]  /*e3a0*/  IMAD.MOV.U32 R5, RZ, RZ, 0x40000040 ;  /* 0x40000040ff057424 */ /* 0x000fe200078e00ff */
[----:B------:R-:W-:Y:S01]  /*e3b0*/  SHF.R.S32.HI R0, RZ, 0x1f, R0 ;  /* 0x0000001fff007819 */ /* 0x000fe20000011400 */
[----:B---3--:R-:W-:Y:S01]  /*e3c0*/  IMAD.MOV.U32 R9, RZ, RZ, 0x40000040 ;  /* 0x40000040ff097424 */ /* 0x008fe200078e00ff */
[----:B------:R0:W-:Y:S01]  /*e3d0*/  STL [R1+0x74], R12 ;  /* 0x0000740c01007387 */ /* 0x0001e20000100800 */
[----:B------:R-:W-:Y:S01]  /*e3e0*/  IMAD.U32 R61, RZ, RZ, UR39 ;  /* 0x00000027ff3d7e24 */ /* 0x000fe2000f8e00ff */
[----:B------:R-:W-:Y:S01]  /*e3f0*/  LEA.HI R0, R0, R3, RZ, 0x7 ;  /* 0x0000000300007211 */ /* 0x000fe200078f38ff */
[----:B------:R-:W-:-:S02]  /*e400*/  IMAD.U32 R43, RZ, RZ, UR39 ;  /* 0x00000027ff2b7e24 */ /* 0x000fc4000f8e00ff */
[----:B------:R-:W-:Y:S01]  /*e410*/  IMAD.U32 R50, RZ, RZ, UR39 ;  /* 0x00000027ff327e24 */ /* 0x000fe2000f8e00ff */
[----:B------:R-:W-:Y:S01]  /*e420*/  SHF.R.S32.HI R0, RZ, 0x7, R0 ;  /* 0x00000007ff007819 */ /* 0x000fe20000011400 */
[----:B------:R-:W-:Y:S01]  /*e430*/  IMAD.U32 R48, RZ, RZ, UR39 ;  /* 0x00000027ff307e24 */ /* 0x000fe2000f8e00ff */
[----:B0-----:R0:W5:Y:S04]  /*e440*/  LDL R12, [R1+0x464] ;  /* 0x00046400010c7983 */ /* 0x0011680000100800 */
[----:B------:R-:W1:Y:S02]  /*e450*/  SHFL.IDX PT, R0, R0, RZ, 0x1f ;  /* 0x00001fff00007589 */ /* 0x000e6400000e0000 */
[----:B-1----:R-:W-:-:S04]  /*e460*/  LEA.HI R3, R0, R0, RZ, 0x1 ;  /* 0x0000000000037211 */ /* 0x002fc800078f08ff */
[----:B------:R-:W-:-:S05]  /*e470*/  LOP3.LUT R3, R3, 0x6, RZ, 0xc0, !PT ;  /* 0x0000000603037812 */ /* 0x000fca00078ec0ff */
[----:B------:R-:W-:Y:S02]  /*e480*/  IMAD.IADD R0, R0, 0x1, -R3 ;  /* 0x0000000100007824 */ /* 0x000fe400078e0a03 */
[----:B------:R-:W-:Y:S02]  /*e490*/  VIADD R3, R2, 0x22400 ;  /* 0x0002240002037836 */ /* 0x000fe40000000000 */
[----:B------:R-:W-:Y:S01]  /*e4a0*/  IMAD R4, R0, 0x8000, R11 ;  /* 0x0000800000047824 */ /* 0x000fe200078e020b */
[----:B------:R-:W-:Y:S02]  /*e4b0*/  SHF.R.U32.HI R0, RZ, 0x4, R58 ;  /* 0x00000004ff007819 */ /* 0x000fe4000001163a */
[----:B------:R-:W-:Y:S02]  /*e4c0*/  SHF.R.U32.HI R3, RZ, 0x4, R3 ;  /* 0x00000004ff037819 */ /* 0x000fe40000011603 */
[----:B------:R-:W-:Y:S02]  /*e4d0*/  SHF.R.U32.HI R4, RZ, 0x4, R4 ;  /* 0x00000004ff047819 */ /* 0x000fe40000011604 */
[----:B------:R-:W-:-:S02]  /*e4e0*/  LOP3.LUT R3, R3, 0x3fff, RZ, 0xc0, !PT ;  /* 0x00003fff03037812 */ /* 0x000fc400078ec0ff */
[----:B------:R-:W-:Y:S02]  /*e4f0*/  LOP3.LUT R0, R0, 0x3fff, RZ, 0xc0, !PT ;  /* 0x00003fff00007812 */ /* 0x000fe400078ec0ff */
[----:B------:R-:W-:Y:S02]  /*e500*/  LOP3.LUT R11, R3, 0x10000, RZ, 0xfc, !PT ;  /* 0x00010000030b7812 */ /* 0x000fe400078efcff */
[----:B------:R-:W-:Y:S01]  /*e510*/  LOP3.LUT R3, R4, 0x3fff, RZ, 0xc0, !PT ;  /* 0x00003fff04037812 */ /* 0x000fe200078ec0ff */
[----:B------:R-:W-:Y:S01]  /*e520*/  IMAD.MOV.U32 R4, RZ, RZ, R10 ;  /* 0x000000ffff047224 */ /* 0x000fe200078e000a */
[----:B------:R-:W-:Y:S01]  /*e530*/  LOP3.LUT R8, R0, 0x10000, RZ, 0xfc, !PT ;  /* 0x0001000000087812 */ /* 0x000fe200078efcff */
[----:B------:R-:W-:Y:S01]  /*e540*/  IMAD.U32 R10, RZ, RZ, UR39 ;  /* 0x00000027ff0a7e24 */ /* 0x000fe2000f8e00ff */
[----:B------:R-:W-:Y:S01]  /*e550*/  LOP3.LUT R3, R3, 0x2000000, RZ, 0xfc, !PT ;  /* 0x0200000003037812 */ /* 0x000fe200078efcff */
[----:B------:R-:W-:Y:S01]  /*e560*/  BSSY B6, `(.L_x_6752) ;  /* 0x0000037000067945 */ /* 0x000fe20003800000 */
[----:B------:R1:W-:Y:S01]  /*e570*/  STL.128 [R1+0x90], R4 ;  /* 0x0000900401007387 */ /* 0x0003e20000100c00 */
[----:B------:R-:W-:Y:S01]  /*e580*/  IADD3 R26, P6, R26, 0x58, RZ ;  /* 0x000000581a1a7810 */ /* 0x000fe20007fde0ff */
[----:B------:R-:W-:-:S02]  /*e590*/  IMAD.MOV.U32 R0, RZ, RZ, R167 ;  /* 0x000000ffff007224 */ /* 0x000fc400078e00a7 */
[----:B------:R0:W-:Y:S01]  /*e5a0*/  STL.64 [R1+0x78], R8 ;  /* 0x0000780801007387 */ /* 0x0001e20000100a00 */
[----:B-1----:R-:W-:-:S03]  /*e5b0*/  IMAD.MOV.U32 R6, RZ, RZ, R3 ;  /* 0x000000ffff067224 */ /* 0x002fc600078e0003 */
[----:B------:R0:W5:Y:S01]  /*e5c0*/  LDL R3, [R1+0x468] ;  /* 0x0004680001037983 */ /* 0x0001620000100800 */
[----:B------:R-:W-:-:S05]  /*e5d0*/  IMAD.MOV.U32 R4, RZ, RZ, R11 ;  /* 0x000000ffff047224 */ /* 0x000fca00078e000b */
[----:B------:R0:W-:Y:S01]  /*e5e0*/  STL.128 [R1+0x80], R4 ;  /* 0x0000800401007387 */ /* 0x0001e20000100c00 */
[----:B------:R-:W-:Y:S02]  /*e5f0*/  IADD3 R28, P2, R10, 0x74, RZ ;  /* 0x000000740a1c7810 */ /* 0x000fe40007f5e0ff */
[----:B------:R-:W-:Y:S01]  /*e600*/  IADD3 R40, P5, R40, 0x60, RZ ;  /* 0x0000006028287810 */ /* 0x000fe20007fbe0ff */
[----:B------:R-:W-:Y:S01]  /*e610*/  IMAD.X R27, RZ, RZ, UR42, P6 ;  /* 0x0000002aff1b7e24 */ /* 0x000fe2000b0e06ff */
[----:B------:R-:W-:Y:S01]  /*e620*/  IADD3 R54, P1, R54, 0x68, RZ ;  /* 0x0000006836367810 */ /* 0x000fe20007f3e0ff */
[----:B------:R-:W-:Y:S01]  /*e630*/  IMAD.X R29, RZ, RZ, UR42, P2 ;  /* 0x0000002aff1d7e24 */ /* 0x000fe200090e06ff */
[----:B------:R-:W-:Y:S01]  /*e640*/  IADD3 R68, P4, R68, 0x78, RZ ;  /* 0x0000007844447810 */ /* 0x000fe20007f9e0ff */
[----:B------:R-:W-:Y:S01]  /*e650*/  IMAD.X R39, RZ, RZ, UR42, P5 ;  /* 0x0000002aff277e24 */ /* 0x000fe2000a8e06ff */
[----:B------:R-:W-:Y:S02]  /*e660*/  IADD3 R61, P3, R61, 0x80, RZ ;  /* 0x000000803d3d7810 */ /* 0x000fe40007f7e0ff */
[----:B------:R-:W-:-:S02]  /*e670*/  IADD3 R43, P2, R43, 0x88, RZ ;  /* 0x000000882b2b7810 */ /* 0x000fc40007f5e0ff */
[----:B------:R-:W-:Y:S02]  /*e680*/  IADD3 R50, P6, R50, 0x90, RZ ;  /* 0x0000009032327810 */ /* 0x000fe40007fde0ff */
[----:B------:R-:W-:Y:S01]  /*e690*/  IADD3 R48, P5, R48, 0x98, RZ ;  /* 0x0000009830307810 */ /* 0x000fe20007fbe0ff */
[----:B------:R-:W-:Y:S02]  /*e6a0*/  IMAD.X R53, RZ, RZ, UR42, P1 ;  /* 0x0000002aff357e24 */ /* 0x000fe400088e06ff */
[----:B------:R-:W-:Y:S02]  /*e6b0*/  IMAD.X R67, RZ, RZ, UR42, P4 ;  /* 0x0000002aff437e24 */ /* 0x000fe4000a0e06ff */
[----:B------:R-:W-:Y:S02]  /*e6c0*/  IMAD.X R66, RZ, RZ, UR42, P3 ;  /* 0x0000002aff427e24 */ /* 0x000fe400098e06ff */
[----:B------:R-:W-:Y:S02]  /*e6d0*/  IMAD.X R42, RZ, RZ, UR42, P2 ;  /* 0x0000002aff2a7e24 */ /* 0x000fe400090e06ff */
[----:B------:R-:W-:-:S02]  /*e6e0*/  IMAD.X R49, RZ, RZ, UR42, P6 ;  /* 0x0000002aff317e24 */ /* 0x000fc4000b0e06ff */
[----:B------:R-:W-:Y:S01]  /*e6f0*/  IMAD.X R47, RZ, RZ, UR42, P5 ;  /* 0x0000002aff2f7e24 */ /* 0x000fe2000a8e06ff */
[----:B0-----:R-:W-:Y:S06]  /*e700*/  @!P0 BRA `(.L_x_6753) ;  /* 0x0000000000708947 */ /* 0x001fec0003800000 */
        /* <DEDUP_REMOVED lines=12> */
[----:B-----5:R-:W-:Y:S02]  /*e7d0*/  IMAD.MOV.U32 R12, RZ, RZ, 0x1 ;  /* 0x00000001ff0c7424 */ /* 0x020fe400078e00ff */
[----:B------:R-:W-:-:S07]  /*e7e0*/  IMAD.MOV.U32 R13, RZ, RZ, RZ ;  /* 0x000000ffff0d7224 */ /* 0x000fce00078e00ff */
[----:B------:R-:W-:-:S07]  /*e7f0*/  LEPC R20, `(.L_x_6754) ;  /* 0x000000001014794e */ /* 0x000fce0000000000 */
[----:B0-----:R-:W-:Y:S05]  /*e800*/  CALL.ABS.NOINC R14 ;  /* 0x000000000e007343 */ /* 0x001fea0003c00000 */
.L_x_6754:
        /* <DEDUP_REMOVED lines=12> */
.L_x_6753:
[----:B------:R-:W-:Y:S05]  /*e8d0*/  BSYNC B6 ;  /* 0x0000000000067941 */ /* 0x000fea0003800000 */
.L_x_6752:
[----:B-----5:R-:W-:Y:S01]  /*e8e0*/  SHF.R.S32.HI R4, RZ, 0x1f, R3 ;  /* 0x0000001fff047819 */ /* 0x020fe20000011403 */
[----:B------:R-:W-:Y:S01]  /*e8f0*/  UIADD3 UR4, UP0, UR39, 0x70, URZ ;  /* 0x0000007027047890 */ /* 0x000fe2000ff1e03f */
[----:B------:R-:W-:Y:S01]  /*e900*/  IMAD.MOV.U32 R7, RZ, RZ, R29 ;  /* 0x000000ffff077224 */ /* 0x000fe200078e001d */
[----:B------:R-:W0:Y:S01]  /*e910*/  LDC.64 R14, c[0x0][0xad8] ;  /* 0x0002b600ff0e7b82 */ /* 0x000e220000000a00 */
[----:B------:R-:W-:Y:S01]  /*e920*/  LEA.HI R4, R4, R3, RZ, 0x3 ;  /* 0x0000000304047211 */ /* 0x000fe200078f18ff */
[----:B------:R-:W-:Y:S01]  /*e930*/  UIADD3.X UR5, URZ, UR42, URZ, UP0, !UPT ;  /* 0x0000002a3f057290 */ /* 0x000fe200087fe43f */
[----:B------:R1:W-:Y:S01]  /*e940*/  STL.64 [R1+0xc0], R26 ;  /* 0x0000c01a01007387 */ /* 0x0003e20000100a00 */
[----:B------:R-:W-:Y:S01]  /*e950*/  IMAD.U32 R8, RZ, RZ, UR4 ;  /* 0x00000004ff087e24 */ /* 0x000fe2000f8e00ff */
[C---:B------:R-:W-:Y:S01]  /*e960*/  LOP3.LUT R6, R4.reuse, 0xfffffff8, RZ, 0xc0, !PT ;  /* 0xfffffff804067812 */ /* 0x040fe200078ec0ff */
[----:B------:R-:W-:Y:S01]  /*e970*/  IMAD.SHL.U32 R4, R4, 0x40, RZ ;  /* 0x0000004004047824 */ /* 0x000fe200078e00ff */
[----:B------:R-:W-:Y:S01]  /*e980*/  UIADD3 UR4, UP1, UR39, 0xa0, URZ ;  /* 0x000000a027047890 */ /* 0x000fe2000ff3e03f */
[----:B------:R-:W-:Y:S01]  /*e990*/  IMAD.U32 R9, RZ, RZ, UR5 ;  /* 0x00000005ff097e24 */ /* 0x000fe2000f8e00ff */
[----:B------:R-:W2:Y:S01]  /*e9a0*/  LDC R20, c[0x0][0x450] ;  /* 0x00011400ff147b82 */ /* 0x000ea20000000800 */
[----:B------:R-:W-:Y:S01]  /*e9b0*/  IMAD.IADD R21, R3, 0x1, -R6 ;  /* 0x0000000103157824 */ /* 0x000fe200078e0a06 */
[----:B------:R-:W-:Y:S01]  /*e9c0*/  LOP3.LUT R5, R4, 0xfffffe00, RZ, 0xc0, !PT ;  /* 0xfffffe0004057812 */ /* 0x000fe200078ec0ff */
[----:B------:R-:W-:Y:S01]  /*e9d0*/  VIADD R6, R30, 0xffffff80 ;  /* 0xffffff801e067836 */ /* 0x000fe20000000000 */
[----:B------:R-:W-:Y:S01]  /*e9e0*/  UIADD3.X UR5, URZ, UR42, URZ, UP1, !UPT ;  /* 0x0000002a3f057290 */ /* 0x000fe20008ffe43f */
[----:B------:R-:W-:Y:S01]  /*e9f0*/  IMAD.SHL.U32 R3, R21, 0x40, RZ ;  /* 0x0000004015037824 */ /* 0x000fe200078e00ff */
[----:B------:R-:W-:Y:S01]  /*ea00*/  UIADD3 UR6, UP0, UR39, 0xb0, URZ ;  /* 0x000000b027067890 */ /* 0x000fe2000ff1e03f */
[----:B------:R-:W-:Y:S01]  /*ea10*/  IMAD R0, R0, 0x400, R5 ;  /* 0x0000040000007824 */ /* 0x000fe200078e0205 */
[----:B------:R3:W-:Y:S01]  /*ea20*/  STL [R1+0xcc], R6 ;  /* 0x0000cc0601007387 */ /* 0x0007e20000100800 */
[----:B------:R-:W-:Y:S01]  /*ea30*/  IMAD.MOV.U32 R5, RZ, RZ, R9 ;  /* 0x000000ffff057224 */ /* 0x000fe200078e0009 */
[----:B------:R-:W-:Y:S01]  /*ea40*/  LOP3.LUT R3, R3, 0x1c0, RZ, 0xc0, !PT ;  /* 0x000001c003037812 */ /* 0x000fe200078ec0ff */
[----:B-1----:R-:W1:Y:S01]  /*ea50*/  LDC R26, c[0x0][0xad4] ;  /* 0x0002b500ff1a7b82 */ /* 0x002e620000000800 */
[----:B------:R-:W-:Y:S01]  /*ea60*/  IMAD.MOV.U32 R13, RZ, RZ, 0x2 ;  /* 0x00000002ff0d7424 */ /* 0x000fe200078e00ff */
[----:B------:R-:W-:Y:S01]  /*ea70*/  UIADD3.X UR7, URZ, UR42, URZ, UP0, !UPT ;  /* 0x0000002a3f077290 */ /* 0x000fe200087fe43f */
[----:B------:R-:W-:Y:S01]  /*ea80*/  LOP3.LUT R4, R3, 0x8, R12, 0xf8, !PT ;  /* 0x0000000803047812 */ /* 0x000fe200078ef80c */
[----:B------:R-:W-:Y:S01]  /*ea90*/  IMAD.U32 R10, RZ, RZ, UR4 ;  /* 0x00000004ff0a7e24 */ /* 0x000fe2000f8e00ff */
[----:B------:R-:W-:Y:S01]  /*eaa0*/  SHF.R.U32.HI R3, RZ, 0x3, R3 ;  /* 0x00000003ff037819 */ /* 0x000fe20000011603 */
[----:B------:R-:W-:Y:S01]  /*eab0*/  IMAD.U32 R11, RZ, RZ, UR5 ;  /* 0x00000005ff0b7e24 */ /* 0x000fe2000f8e00ff */
[C---:B------:R-:W-:Y:S01]  /*eac0*/  LOP3.LUT P0, RZ, R21.reuse, 0x2, RZ, 0xc0, !PT ;  /* 0x0000000215ff7812 */ /* 0x040fe2000780c0ff */
[----:B---3--:R-:W-:Y:S01]  /*ead0*/  IMAD.MOV.U32 R6, RZ, RZ, R28 ;  /* 0x000000ffff067224 */ /* 0x008fe200078e001c */
[----:B------:R-:W-:Y:S01]  /*eae0*/  LOP3.LUT R3, R4, R3, RZ, 0x3c, !PT ;  /* 0x0000000304037212 */ /* 0x000fe200078e3cff */
[----:B------:R-:W-:Y:S01]  /*eaf0*/  IMAD.MOV.U32 R4, RZ, RZ, R8 ;  /* 0x000000ffff047224 */ /* 0x000fe200078e0008 */
[----:B------:R3:W-:Y:S01]  /*eb00*/  STL.64 [R1+0x110], R10 ;  /* 0x0001100a01007387 */ /* 0x0007e20000100a00 */
[----:B------:R-:W4:Y:S01]  /*eb10*/  LDC.64 R8, c[0x0][0x448] ;  /* 0x00011200ff087b82 */ /* 0x000f220000000a00 */
[----:B------:R-:W-:Y:S01]  /*eb20*/  LOP3.LUT P1, RZ, R21, 0x4, RZ, 0xc0, !PT ;  /* 0x0000000415ff7812 */ /* 0x000fe2000782c0ff */
[----:B------:R-:W-:Y:S01]  /*eb30*/  IMAD.IADD R0, R0, 0x1, R3 ;  /* 0x0000000100007824 */ /* 0x000fe200078e0203 */
[----:B------:R1:W-:Y:S01]  /*eb40*/  STL.128 [R1+0x100], R4 ;  /* 0x0001000401007387 */ /* 0x0003e20000100c00 */
[----:B0-----:R-:W-:Y:S01]  /*eb50*/  IMAD.MOV.U32 R27, RZ, RZ, R14 ;  /* 0x000000ffff1b7224 */ /* 0x001fe200078e000e */
[----:B------:R-:W-:Y:S01]  /*eb60*/  ULDC UR4, c[0x0][0x3f4] ;  /* 0x0000fd0000047ab9 */ /* 0x000fe20000000800 */
[----:B------:R-:W-:Y:S01]  /*eb70*/  IMAD.WIDE.U32 R12, R0, R13, UR40 ;  /* 0x00000028000c7e25 */ /* 0x000fe2000f8e000d */
[----:B--2---:R-:W-:Y:S03]  /*eb80*/  STL [R1+0xf8], R20 ;  /* 0x0000f81401007387 */ /* 0x004fe60000100800 */
[----:B------:R-:W-:Y:S01]  /*eb90*/  IMAD.MOV.U32 R0, RZ, RZ, 0x20 ;  /* 0x00000020ff007424 */ /* 0x000fe200078e00ff */
[----:B---3--:R-:W-:Y:S01]  /*eba0*/  IADD3 R10, P2, R12, 0x36400, RZ ;  /* 0x000364000c0a7810 */ /* 0x008fe20007f5e0ff */
[----:B------:R-:W-:Y:S01]  /*ebb0*/  IMAD.MOV.U32 R12, RZ, RZ, 0x10 ;  /* 0x00000010ff0c7424 */ /* 0x000fe200078e00ff */
[----:B-1----:R-:W-:Y:S01]  /*ebc0*/  STL.128 [R1+0xd0], R24 ;  /* 0x0000d01801007387 */ /* 0x002fe20000100c00 */
[----:B------:R-:W-:-:S02]  /*ebd0*/  IMAD.U32 R30, RZ, RZ, UR39 ;  /* 0x00000027ff1e7e24 */ /* 0x000fc4000f8e00ff */
[----:B------:R-:W-:Y:S01]  /*ebe0*/  IMAD.X R11, RZ, RZ, R13, P2 ;  /* 0x000000ffff0b7224 */ /* 0x000fe200010e060d */
[----:B------:R-:W-:Y:S01]  /*ebf0*/  SEL R13, R0, 0xffffffe0, !P1 ;  /* 0xffffffe0000d7807 */ /* 0x000fe20004800000 */
[----:B------:R-:W-:Y:S01]  /*ec00*/  STL.64 [R1+0xb0], R162 ;  /* 0x0000b0a201007387 */ /* 0x000fe20000100a00 */
[----:B------:R-:W0:Y:S01]  /*ec10*/  LDC.64 R6, c[0x0][0xae0] ;  /* 0x0002b800ff067b82 */ /* 0x000e220000000a00 */
[----:B------:R-:W-:Y:S01]  /*ec20*/  IMAD.U32 R4, RZ, RZ, UR6 ;  /* 0x00000006ff047e24 */ /* 0x000fe2000f8e00ff */
[----:B------:R-:W-:Y:S01]  /*ec30*/  SEL R12, R12, 0xfffffff0, !P0 ;  /* 0xfffffff00c0c7807 */ /* 0x000fe20004000000 */
[----:B------:R-:W-:Y:S01]  /*ec40*/  IMAD.U32 R5, RZ, RZ, UR7 ;  /* 0x00000007ff057e24 */ /* 0x000fe2000f8e00ff */
[----:B------:R-:W-:Y:S01]  /*ec50*/  STL.64 [R1+0xa8], R10 ;  /* 0x0000a80a01007387 */ /* 0x000fe20000100a00 */
[----:B------:R-:W-:Y:S01]  /*ec60*/  ISETP.LT.AND P0, PT, RZ, UR4, PT ;  /* 0x00000004ff007c0c */ /* 0x000fe2000bf01270 */
[----:B------:R-:W-:Y:S01]  /*ec70*/  IMAD.U32 R29, RZ, RZ, UR39 ;  /* 0x00000027ff1d7e24 */ /* 0x000fe2000f8e00ff */
[----:B------:R-:W-:Y:S01]  /*ec80*/  IADD3 R30, P1, R30, 0x118, RZ ;  /* 0x000001181e1e7810 */ /* 0x000fe20007f3e0ff */
[----:B------:R1:W-:Y:S01]  /*ec90*/  STL.64 [R1+0xb8], R4 ;  /* 0x0000b80401007387 */ /* 0x0003e20000100a00 */
[----:B------:R-:W-:-:S02]  /*eca0*/  IMAD.U32 R28, RZ, RZ, UR39 ;  /* 0x00000027ff1c7e24 */ /* 0x000fc4000f8e00ff */
[----:B------:R-:W-:Y:S01]  /*ecb0*/  IMAD.U32 R45, RZ, RZ, UR39 ;  /* 0x00000027ff2d7e24 */ /* 0x000fe2000f8e00ff */
[----:B------:R2:W-:Y:S01]  /*ecc0*/  STL.64 [R1+0xa0], R12 ;  /* 0x0000a00c01007387 */ /* 0x0005e20000100a00 */
[----:B------:R-:W-:Y:S01]  /*ecd0*/  IMAD.U32 R55, RZ, RZ, UR39 ;  /* 0x00000027ff377e24 */ /* 0x000fe2000f8e00ff */
[----:B------:R-:W-:Y:S01]  /*ece0*/  IADD3 R29, P2, R29, 0xfc, RZ ;  /* 0x000000fc1d1d7810 */ /* 0x000fe20007f5e0ff */
[----:B------:R-:W-:Y:S01]  /*ecf0*/  IMAD.U32 R52, RZ, RZ, UR39 ;  /* 0x00000027ff347e24 */ /* 0x000fe2000f8e00ff */
[----:B----4-:R2:W-:Y:S01]  /*ed00*/  STL.64 [R1+0xf0], R8 ;  /* 0x0000f00801007387 */ /* 0x0105e20000100a00 */
[----:B------:R-:W-:Y:S01]  /*ed10*/  IADD3 R28, P3, R28, 0xcc, RZ ;  /* 0x000000cc1c1c7810 */ /* 0x000fe20007f7e0ff */
[----:B------:R-:W-:Y:S01]  /*ed20*/  IMAD.X R46, RZ, RZ, UR42, P1 ;  /* 0x0000002aff2e7e24 */ /* 0x000fe200088e06ff */
[----:B------:R-:W-:Y:S01]  /*ed30*/  IADD3 R45, P4, R45, 0xc8, RZ ;  /* 0x000000c82d2d7810 */ /* 0x000fe20007f9e0ff */
[----:B-1----:R-:W-:Y:S01]  /*ed40*/  IMAD.MOV.U32 R4, RZ, RZ, RZ ;  /* 0x000000ffff047224 */ /* 0x002fe200078e00ff */
[----:B------:R2:W-:Y:S01]  /*ed50*/  STL.U8 [R1+0xc8], RZ ;  /* 0x0000c8ff01007387 */ /* 0x0005e20000100000 */
[----:B------:R-:W-:Y:S01]  /*ed60*/  IMAD.MOV.U32 R5, RZ, RZ, R15 ;  /* 0x000000ffff057224 */ /* 0x000fe200078e000f */
[----:B------:R-:W-:Y:S01]  /*ed70*/  IADD3 R55, P5, R55, 0xb8, RZ ;  /* 0x000000b837377810 */ /* 0x000fe20007fbe0ff */
[----:B------:R-:W-:Y:S01]  /*ed80*/  IMAD.X R41, RZ, RZ, UR42, P2 ;  /* 0x0000002aff297e24 */ /* 0x000fe200090e06ff */
[----:B------:R2:W-:Y:S01]  /*ed90*/  STL.U8 [R1+0xfc], RZ ;  /* 0x0000fcff01007387 */ /* 0x0005e20000100000 */
[----:B------:R-:W-:Y:S01]  /*eda0*/  IADD3 R52, P6, R52, 0x100, RZ ;  /* 0x0000010034347810 */ /* 0x000fe20007fde0ff */
[----:B------:R-:W-:-:S02]  /*edb0*/  IMAD.X R36, RZ, RZ, UR42, P3 ;  /* 0x0000002aff247e24 */ /* 0x000fc400098e06ff */
[----:B0-----:R2:W-:Y:S01]  /*edc0*/  STL.128 [R1+0xe0], R4 ;  /* 0x0000e00401007387 */ /* 0x0015e20000100c00 */
[----:B------:R-:W-:Y:S02]  /*edd0*/  IMAD.X R44, RZ, RZ, UR42, P4 ;  /* 0x0000002aff2c7e24 */ /* 0x000fe4000a0e06ff */
[----:B------:R-:W-:Y:S01]  /*ede0*/  IMAD.X R60, RZ, RZ, UR42, P5 ;  /* 0x0000002aff3c7e24 */ /* 0x000fe2000a8e06ff */
[----:B------:R2:W-:Y:S01]  /*edf0*/  STL.U8 [R1+0x118], RZ ;  /* 0x000118ff01007387 */ /* 0x0005e20000100000 */
[----:B------:R-:W-:Y:S01]  /*ee00*/  IMAD.X R51, RZ, RZ, UR42, P6 ;  /* 0x0000002aff337e24 */ /* 0x000fe2000b0e06ff */
[----:B------:R-:W-:Y:S06]  /*ee10*/  @P0 BRA `(.L_x_6755) ;  /* 0x0000000000400947 */ /* 0x000fec0003800000 */
[----:B------:R-:W3:Y:S02]  /*ee20*/  LDL R3, [R1+0x1cc] ;  /* 0x0001cc0001037983 */ /* 0x000ee40000100800 */
[----:B---3--:R-:W-:-:S04]  /*ee30*/  LEA.HI R0, R3, R3, RZ, 0x1 ;  /* 0x0000000303007211 */ /* 0x008fc800078f08ff */
        /* <DEDUP_REMOVED lines=8> */
.L_x_6758:
[----:B-1----:R1:W3:Y:S02]  /*eec0*/  SYNCS.PHASECHK.TRANS64.TRYWAIT P0, [R2+URZ+0x38800], R3 ;  /* 0x03880003020075a7 */ /* 0x0022e4000800017f */
[----:B---3--:R-:W-:Y:S05]  /*eed0*/  @!P0 NANOSLEEP.SYNCS 0x989680 ;  /* 0x009896800000895d */ /* 0x008fea0003900000 */
[----:B------:R-:W3:Y:S02]  /*eee0*/  @!P0 SYNCS.PHASECHK.TRANS64 P0, [R2+URZ+0x38800], R3 ;  /* 0x03880003020085a7 */ /* 0x000ee4000800007f */
[----:B---3--:R-:W-:Y:S05]  /*eef0*/  @!P0 BRA `(.L_x_6758) ;  /* 0xfffffffc00f08947 */ /* 0x008fea000383ffff */
.L_x_6757:
[----:B------:R-:W-:Y:S05]  /*ef00*/  BSYNC B0 ;  /* 0x0000000000007941 */ /* 0x000fea0003800000 */
.L_x_6756:
[----:B------:R-:W-:Y:S05]  /*ef10*/  BRA `(.L_x_6759) ;  /* 0x0000002c00b87947 */ /* 0x000fea0003800000 */
.L_x_6755:
[----:B------:R-:W-:Y:S01]  /*ef20*/  LOP3.LUT P0, RZ, R58, 0x3ff, RZ, 0xc0, !PT ;  /* 0x000003ff3aff7812 */ /* 0x000fe2000780c0ff */
[----:B------:R-:W-:Y:S01]  /*ef30*/  ULDC.64 UR4, c[0x0][0x3f8] ;  /* 0x0000fe0000047ab9 */ /* 0x000fe20000000a00 */
[----:B------:R-:W-:Y:S01]  /*ef40*/  SHF.R.S32.HI R0, RZ, 0x1f, R35 ;  /* 0x0000001fff007819 */ /* 0x000fe20000011423 */
[----:B------:R-:W-:Y:S01]  /*ef50*/  ULDC.64 UR6, c[0x0][0x408] ;  /* 0x0001020000067ab9 */ /* 0x000fe20000000a00 */
[----:B------:R-:W-:Y:S01]  /*ef60*/  IMAD.WIDE.U32 R26, R35, UR4, RZ ;  /* 0x00000004231a7c25 */ /* 0x000fe2000f8e00ff */
[----:B------:R-:W-:Y:S03]  /*ef70*/  BSSY B6, `(.L_x_6760) ;  /* 0x0000019000067945 */ /* 0x000fe60003800000 */
[C---:B--2---:R-:W-:Y:S02]  /*ef80*/  IMAD R4, R0.reuse, UR4, RZ ;  /* 0x0000000400047c24 */ /* 0x044fe4000f8e02ff */
        /* <DEDUP_REMOVED lines=23> */
.L_x_6761:
[----:B------:R-:W-:Y:S05]  /*f100*/  BSYNC B6 ;  /* 0x0000000000067941 */ /* 0x000fea0003800000 */
.L_x_6760:
[----:B------:R-:W2:Y:S01]  /*f110*/  LDL R3, [R1+0x50] ;  /* 0x0000500001037983 */ /* 0x000ea20000100800 */
[----:B------:R-:W-:Y:S01]  /*f120*/  ULDC.U8 UR4, c[0x0][0x410] ;  /* 0x0001040000047ab9 */ /* 0x000fe20000000000 */
[----:B------:R-:W-:Y:S01]  /*f130*/  BSSY B0, `(.L_x_6762) ;  /* 0x00002c4000007945 */ /* 0x000fe20003800000 */
[----:B------:R-:W-:Y:S01]  /*f140*/  ISETP.NE.AND P0, PT, RZ, UR4, PT ;  /* 0x00000004ff007c0c */ /* 0x000fe2000bf05270 */
[----:B--2---:R-:W-:-:S12]  /*f150*/  IMAD R0, R3, 0x40, R18 ;  /* 0x0000004003007824 */ /* 0x004fd800078e0212 */
[----:B------:R-:W-:Y:S05]  /*f160*/  @!P0 BRA `(.L_x_6763) ;  /* 0x0000001400ac8947 */ /* 0x000fea0003800000 */
[----:B------:R-:W2:Y:S01]  /*f170*/  LDL R20, [R1+0x448] ;  /* 0x0004480001147983 */ /* 0x000ea20000100800 */
[----:B------:R-:W0:Y:S01]  /*f180*/  LDC R65, c[0x0][0x448] ;  /* 0x00011200ff417b82 */ /* 0x000e220000000800 */
[----:B------:R-:W-:Y:S01]  /*f190*/  ULDC.64 UR4, c[0x0][0x3f8] ;  /* 0x0000fe0000047ab9 */ /* 0x000fe20000000a00 */
[----:B------:R-:W-:Y:S01]  /*f1a0*/  ULDC.64 UR6, c[0x0][0x408] ;  /* 0x0001020000067ab9 */ /* 0x000fe20000000a00 */
[----:B------:R-:W-:Y:S02]  /*f1b0*/  IMAD.MOV.U32 R27, RZ, RZ, R25 ;  /* 0x000000ffff1b7224 */ /* 0x000fe400078e0019 */
[----:B------:R-:W-:Y:S01]  /*f1c0*/  IMAD.MOV.U32 R59, RZ, RZ, R35 ;  /* 0x000000ffff3b7224 */ /* 0x000fe200078e0023 */
[----:B0-----:R-:W-:-:S13]  /*f1d0*/  ISETP.NE.AND P0, PT, R65, 0x1, PT ;  /* 0x000000014100780c */ /* 0x001fda0003f05270 */
[----:B------:R-:W0:Y:S08]  /*f1e0*/  @P0 LDC R4, c[0x0][0x44c] ;  /* 0x00011300ff040b82 */ /* 0x000e300000000800 */
[----:B------:R-:W1:Y:S01]  /*f1f0*/  @P0 LDC R5, c[0x0][0x450] ;  /* 0x00011400ff050b82 */ /* 0x000e620000000800 */
[----:B--2---:R-:W-:-:S04]  /*f200*/  IMAD R3, R20, 0x20, R0 ;  /* 0x0000002014037824 */ /* 0x004fc800078e0200 */
[----:B0-----:R-:W-:-:S05]  /*f210*/  @P0 IMAD.HI.U32 R4, R3, R4, RZ ;  /* 0x0000000403040227 */ /* 0x001fca00078e00ff */
[----:B-1----:R-:W-:-:S04]  /*f220*/  @P0 SHF.R.U32.HI R3, RZ, R5, R4 ;  /* 0x00000005ff030219 */ /* 0x002fc80000011604 */
        /* <DEDUP_REMOVED lines=17> */
[----:B------:R0:W1:Y:S04]  /*f340*/  SHFL.IDX PT, R7, R64, RZ, 0x1c1f ;  /* 0x001c1fff40077589 */ /* 0x00006800000e0000 */
[----:B------:R0:W2:Y:S04]  /*f350*/  SHFL.IDX PT, R6, R10, RZ, 0x1c1f ;  /* 0x001c1fff0a067589 */ /* 0x0000a800000e0000 */
[----:B------:R0:W3:Y:S04]  /*f360*/  SHFL.IDX PT, R20, R35, RZ, 0x1c1f ;  /* 0x001c1fff23147589 */ /* 0x0000e800000e0000 */
[----:B------:R0:W4:Y:S02]  /*f370*/  SHFL.IDX PT, R8, R3, RZ, 0x1c1f ;  /* 0x001c1fff03087589 */ /* 0x00012400000e0000 */
.L_x_7080:
        /* <DEDUP_REMOVED lines=8> */
[----:B------:R-:W3:Y:S01]  /*f400*/  LDL R11, [R1+0x44c] ;  /* 0x00044c00010b7983 */ /* 0x000ee20000100800 */
[----:B------:R-:W-:Y:S01]  /*f410*/  ULDC UR4, c[0x0][0x3f4] ;  /* 0x0000fd0000047ab9 */ /* 0x000fe20000000800 */
[----:B--2---:R-:W-:Y:S01]  /*f420*/  IMAD.MOV.U32 R4, RZ, RZ, R6 ;  /* 0x000000ffff047224 */ /* 0x004fe200078e0006 */
[----:B------:R-:W-:Y:S01]  /*f430*/  ISETP.GE.AND P2, PT, R22, UR4, PT ;  /* 0x0000000416007c0c */ /* 0x000fe2000bf46270 */
[----:B-1----:R-:W-:Y:S01]  /*f440*/  IMAD.MOV.U32 R5, RZ, RZ, R7 ;  /* 0x000000ffff057224 */ /* 0x002fe200078e0007 */
[----:B------:R-:W-:Y:S02]  /*f450*/  ISETP.GE.AND P3, PT, R165, UR4, PT ;  /* 0x00000004a5007c0c */ /* 0x000fe4000bf66270 */
[----:B------:R-:W-:-:S09]  /*f460*/  CS2R R58, SRZ ;  /* 0x00000000003a7805 */ /* 0x000fd2000001ff00 */
[----:B------:R-:W-:-:S04]  /*f470*/  @!P2 IMAD.WIDE R4, R22, 0x2, R4 ;  /* 0x000000021604a825 */ /* 0x000fc800078e0204 */
[----:B------:R-:W-:Y:S01]  /*f480*/  @!P3 IMAD.SHL.U32 R9, R165, 0x2, RZ ;  /* 0x00000002a509b824 */ /* 0x000fe200078e00ff */
[----:B------:R1:W5:Y:S01]  /*f490*/  @!P2 LD.E.64 R58, desc[UR36][R4.64] ;  /* 0x00000024043aa980 */ /* 0x000362000c101b00 */
[----:B------:R-:W-:Y:S02]  /*f4a0*/  CS2R R62, SRZ ;  /* 0x00000000003e7805 */ /* 0x000fe4000001ff00 */
[----:B------:R-:W-:Y:S02]  /*f4b0*/  CS2R R26, SRZ ;  /* 0x00000000001a7805 */ /* 0x000fe4000001ff00 */
[----:B------:R-:W-:Y:S02]  /*f4c0*/  CS2R R24, SRZ ;  /* 0x0000000000187805 */ /* 0x000fe4000001ff00 */
[-C--:B-1----:R-:W-:Y:S02]  /*f4d0*/  @!P3 IADD3 R4, P0, R6, R9.reuse, RZ ;  /* 0x000000090604b210 */ /* 0x082fe40007f1e0ff */
[----:B----4-:R-:W-:Y:S01]  /*f4e0*/  @!P3 IADD3 R6, P1, R8, R9, RZ ;  /* 0x000000090806b210 */ /* 0x010fe20007f3e0ff */
[----:B---3--:R-:W-:-:S02]  /*f4f0*/  IMAD.MOV.U32 R9, RZ, RZ, R20 ;  /* 0x000000ffff097224 */ /* 0x008fc400078e0014 */
[----:B------:R-:W-:-:S05]  /*f500*/  @!P2 IMAD.WIDE R8, R22, 0x2, R8 ;  /* 0x000000021608a825 */ /* 0x000fca00078e0208 */
[----:B------:R1:W5:Y:S01]  /*f510*/  @!P2 LD.E.64 R62, desc[UR36][R8.64] ;  /* 0x00000024083ea980 */ /* 0x000362000c101b00 */
[----:B------:R-:W-:-:S05]  /*f520*/  @!P3 SHF.L.U64.HI R11, R165, 0x1, R11 ;  /* 0x00000001a50bb819 */ /* 0x000fca000001020b */
[--C-:B------:R-:W-:Y:S02]  /*f530*/  @!P3 IMAD.X R5, R7, 0x1, R11.reuse, P0 ;  /* 0x000000010705b824 */ /* 0x100fe400000e060b */
[----:B------:R-:W-:-:S03]  /*f540*/  @!P3 IMAD.X R7, R20, 0x1, R11, P1 ;  /* 0x000000011407b824 */ /* 0x000fc600008e060b */
[----:B------:R1:W5:Y:S04]  /*f550*/  @!P3 LD.E.64 R26, desc[UR36][R4.64] ;  /* 0x00000024041ab980 */ /* 0x000368000c101b00 */
[----:B------:R1:W5:Y:S02]  /*f560*/  @!P3 LD.E.64 R24, desc[UR36][R6.64] ;  /* 0x000000240618b980 */ /* 0x000364000c101b00 */
.L_x_6766:
[----:B------:R-:W-:Y:S05]  /*f570*/  BSYNC B1 ;  /* 0x0000000000017941 */ /* 0x000fea0003800000 */
.L_x_6765:
[----:B-1---5:R-:W-:Y:S01]  /*f580*/  IMAD.MOV.U32 R4, RZ, RZ, R26 ;  /* 0x000000ffff047224 */ /* 0x022fe200078e001a */
[----:B------:R-:W-:Y:S01]  /*f590*/  UMOV UR4, 0xffffffff ;  /* 0xffffffff00047882 */ /* 0x000fe20000000000 */
[----:B------:R-:W-:Y:S01]  /*f5a0*/  IMAD.MOV.U32 R5, RZ, RZ, R27 ;  /* 0x000000ffff057224 */ /* 0x000fe200078e001b */
[----:B---3--:R-:W-:Y:S01]  /*f5b0*/  CS2R R20, SRZ ;  /* 0x0000000000147805 */ /* 0x008fe2000001ff00 */
[----:B--2---:R-:W-:Y:S02]  /*f5c0*/  IMAD.MOV.U32 R6, RZ, RZ, R58 ;  /* 0x000000ffff067224 */ /* 0x004fe400078e003a */
        /* <DEDUP_REMOVED lines=13> */
[----:B------:R1:W2:Y:S04]  /*f6a0*/  SHFL.IDX PT, R7, R64, 0x1, 0x1c1f ;  /* 0x003c1f0040077f89 */ /* 0x0002a800000e0000 */
[----:B------:R1:W3:Y:S04]  /*f6b0*/  SHFL.IDX PT, R6, R10, 0x1, 0x1c1f ;  /* 0x003c1f000a067f89 */ /* 0x0002e800000e0000 */
[----:B0-----:R-:W0:Y:S04]  /*f6c0*/  SHFL.IDX PT, R35, R35, 0x1, 0x1c1f ;  /* 0x003c1f0023237f89 */ /* 0x001e2800000e0000 */
[----:B------:R1:W0:Y:S02]  /*f6d0*/  SHFL.IDX PT, R14, R3, 0x1, 0x1c1f ;  /* 0x003c1f00030e7f89 */ /* 0x00022400000e0000 */
.L_x_7086:
[----:B------:R-:W5:Y:S01]  /*f6e0*/  LDL R4, [R1+0x1cc] ;  /* 0x0001cc0001047983 */ /* 0x000f620000100800 */
[----:B------:R-:W-:Y:S01]  /*f6f0*/  VIADD R0, R0, 0x20 ;  /* 0x0000002000007836 */ /* 0x000fe20000000000 */
[----:B------:R-:W-:Y:S01]  /*f700*/  BSSY B1, `(.L_x_6768) ;  /* 0x0000022000017945 */ /* 0x000fe20003800000 */
[----:B-1----:R-:W-:Y:S02]  /*f710*/  CS2R R10, SRZ ;  /* 0x00000000000a7805 */ /* 0x002fe4000001ff00 */
[----:B----4-:R-:W-:Y:S02]  /*f720*/  CS2R R8, SRZ ;  /* 0x0000000000087805 */ /* 0x010fe4000001ff00 */
[----:B------:R-:W-:Y:S02]  /*f730*/  CS2R R12, SRZ ;  /* 0x00000000000c7805 */ /* 0x000fe4000001ff00 */
[----:B------:R-:W-:Y:S02]  /*f740*/  ISETP.GE.AND P0, PT, R0, R65, PT ;  /* 0x000000410000720c */ /* 0x000fe40003f06270 */
[----:B-----5:R-:W-:-:S04]  /*f750*/  LEA.HI R3, R4, R4, RZ, 0x1 ;  /* 0x0000000404037211 */ /* 0x020fc800078f08ff */
[----:B------:R-:W-:-:S05]  /*f760*/  LOP3.LUT R3, R3, 0xfffffffe, RZ, 0xc0, !PT ;  /* 0xfffffffe03037812 */ /* 0x000fca00078ec0ff */
[----:B------:R-:W-:-:S05]  /*f770*/  IMAD.IADD R3, R4, 0x1, -R3 ;  /* 0x0000000104037824 */ /* 0x000fca00078e0a03 */
[----:B------:R-:W-:Y:S01]  /*f780*/  SHF.L.U32 R3, R3, 0x1f, RZ ;  /* 0x0000001f03037819 */ /* 0x000fe200000006ff */
[----:B------:R-:W-:Y:S06]  /*f790*/  @P0 BRA `(.L_x_6769) ;  /* 0x0000000000600947 */ /* 0x000fec0003800000 */
[----:B------:R-:W4:Y:S01]  /*f7a0*/  LDL R15, [R1+0x44c] ;  /* 0x00044c00010f7983 */ /* 0x000f220000100800 */
[----:B------:R-:W-:Y:S01]  /*f7b0*/  ULDC UR4, c[0x0][0x3f4] ;  /* 0x0000fd0000047ab9 */ /* 0x000fe20000000800 */
[----:B---3--:R-:W-:Y:S01]  /*f7c0*/  IMAD.MOV.U32 R4, RZ, RZ, R6 ;  /* 0x000000ffff047224 */ /* 0x008fe200078e0006 */
[----:B------:R-:W-:Y:S01]  /*f7d0*/  ISETP.GE.AND P2, PT, R22, UR4, PT ;  /* 0x0000000416007c0c */ /* 0x000fe2000bf46270 */
[----:B--2---:R-:W-:Y:S01]  /*f7e0*/  IMAD.MOV.U32 R5, RZ, RZ, R7 ;  /* 0x000000ffff057224 */ /* 0x004fe200078e0007 */
[----:B------:R-:W-:Y:S02]  /*f7f0*/  ISETP.GE.AND P3, PT, R165, UR4, PT ;  /* 0x00000004a5007c0c */ /* 0x000fe4000bf66270 */
[----:B------:R-:W-:Y:S01]  /*f800*/  CS2R R10, SRZ ;  /* 0x00000000000a7805 */ /* 0x000fe2000001ff00 */
[----:B0-----:R-:W-:-:S08]  /*f810*/  IMAD.MOV.U32 R8, RZ, RZ, R14 ;  /* 0x000000ffff087224 */ /* 0x001fd000078e000e */
[----:B------:R-:W-:-:S04]  /*f820*/  @!P2 IMAD.WIDE R4, R22, 0x2, R4 ;  /* 0x000000021604a825 */ /* 0x000fc800078e0204 */
[C---:B------:R-:W-:Y:S01]  /*f830*/  @!P3 IMAD.SHL.U32 R9, R165.reuse, 0x2, RZ ;  /* 0x00000002a509b824 */ /* 0x040fe200078e00ff */
[----:B------:R0:W5:Y:S01]  /*f840*/  @!P2 LD.E.64 R10, desc[UR36][R4.64] ;  /* 0x00000024040aa980 */ /* 0x000162000c101b00 */
[----:B------:R-:W-:Y:S02]  /*f850*/  CS2R R12, SRZ ;  /* 0x00000000000c7805 */ /* 0x000fe4000001ff00 */
[----:B------:R-:W-:Y:S02]  /*f860*/  CS2R R20, SRZ ;  /* 0x0000000000147805 */ /* 0x000fe4000001ff00 */
[-C--:B0-----:R-:W-:Y:S02]  /*f870*/  @!P3 IADD3 R4, P0, R6, R9.reuse, RZ ;  /* 0x000000090604b210 */ /* 0x081fe40007f1e0ff */
[----:B------:R-:W-:Y:S01]  /*f880*/  @!P3 IADD3 R6, P1, R14, R9, RZ ;  /* 0x000000090e06b210 */ /* 0x000fe20007f3e0ff */
[----:B------:R-:W-:Y:S01]  /*f890*/  IMAD.MOV.U32 R9, RZ, RZ, R35 ;  /* 0x000000ffff097224 */ /* 0x000fe200078e0023 */
[----:B----4-:R-:W-:Y:S01]  /*f8a0*/  @!P3 SHF.L.U64.HI R0, R165, 0x1, R15 ;  /* 0x00000001a500b819 */ /* 0x010fe2000001020f */
[----:B------:R-:W-:Y:S01]  /*f8b0*/  @!P2 IMAD.WIDE R14, R22, 0x2, R8 ;  /* 0x00000002160ea825 */ /* 0x000fe200078e0208 */
[----:B------:R-:W-:-:S03]  /*f8c0*/  CS2R R8, SRZ ;  /* 0x0000000000087805 */ /* 0x000fc6000001ff00 */
[--C-:B------:R-:W-:Y:S01]  /*f8d0*/  @!P3 IMAD.X R5, R7, 0x1, R0.reuse, P0 ;  /* 0x000000010705b824 */ /* 0x100fe200000e0600 */
[----:B------:R1:W5:Y:S01]  /*f8e0*/  @!P2 LD.E.64 R12, desc[UR36][R14.64] ;  /* 0x000000240e0ca980 */ /* 0x000362000c101b00 */
[----:B------:R-:W-:-:S03]  /*f8f0*/  @!P3 IMAD.X R7, R35, 0x1, R0, P1 ;  /* 0x000000012307b824 */ /* 0x000fc600008e0600 */
[----:B------:R1:W5:Y:S04]  /*f900*/  @!P3 LD.E.64 R20, desc[UR36][R4.64] ;  /* 0x000000240414b980 */ /* 0x000368000c101b00 */
[----:B------:R1:W5:Y:S02]  /*f910*/  @!P3 LD.E.64 R8, desc[UR36][R6.64] ;  /* 0x000000240608b980 */ /* 0x000364000c101b00 */
.L_x_6769:
[----:B------:R-:W-:Y:S05]  /*f920*/  BSYNC B1 ;  /* 0x0000000000017941 */ /* 0x000fea0003800000 */
.L_x_6768:
[----:B------:R-:W4:Y:S01]  /*f930*/  SYNCS.PHASECHK.TRANS64.TRYWAIT P0, [R2+URZ+0x38800], R3 ;  /* 0x03880003020075a7 */ /* 0x000f22000800017f */
[----:B------:R-:W-:Y:S04]  /*f940*/  BSSY B1, `(.L_x_6770) ;  /* 0x0000002000017945 */ /* 0x000fe80003800000 */
[----:B----4-:R-:W-:Y:S05]  /*f950*/  @!P0 BRA `(.L_x_6771) ;  /* 0x0000029400dc8947 */ /* 0x010fea0003800000 */
.L_x_7087:
[----:B------:R-:W-:Y:S05]  /*f960*/  BSYNC B1 ;  /* 0x0000000000017941 */ /* 0x000fea0003800000 */
.L_x_6770:
[----:B-1-3--:R-:W3:Y:S01]  /*f970*/  LDL R6, [R1+0x50] ;  /* 0x0000500001067983 */ /* 0x00aee20000100800 */
[C---:B------:R-:W-:Y:S01]  /*f980*/  IMAD.SHL.U32 R0, R159.reuse, 0x40, RZ ;  /* 0x000000409f007824 */ /* 0x040fe200078e00ff */
[----:B------:R-:W-:Y:S01]  /*f990*/  LOP3.LUT P1, RZ, R159, 0x4, RZ, 0xc0, !PT ;  /* 0x000000049fff7812 */ /* 0x000fe2000782c0ff */
[----:B-----5:R-:W-:Y:S01]  /*f9a0*/  IMAD.MOV.U32 R4, RZ, RZ, R21 ;  /* 0x000000ffff047224 */ /* 0x020fe200078e0015 */
[----:B------:R-:W-:Y:S01]  /*f9b0*/  BSSY B1, `(.L_x_6772) ;  /* 0x000007f000017945 */ /* 0x000fe20003800000 */
[----:B------:R-:W-:Y:S01]  /*f9c0*/  IMAD.MOV.U32 R5, RZ, RZ, R8 ;  /* 0x000000ffff057224 */ /* 0x000fe200078e0008 */
[----:B----4-:R-:W-:Y:S02]  /*f9d0*/  LOP3.LUT R3, R0, 0x1c0, RZ, 0xc0, !PT ;  /* 0x000001c000037812 */ /* 0x010fe400078ec0ff */
[----:B0-----:R-:W-:Y:S01]  /*f9e0*/  PRMT R14, R4, 0x7610, R14 ;  /* 0x00007610040e7816 */ /* 0x001fe2000000000e */
[----:B------:R-:W-:Y:S01]  /*f9f0*/  IMAD.MOV.U32 R4, RZ, RZ, R11 ;  /* 0x000000ffff047224 */ /* 0x000fe200078e000b */
[----:B------:R-:W-:-:S02]  /*fa00*/  LOP3.LUT R0, R3, 0x18, R16, 0xf8, !PT ;  /* 0x0000001803007812 */ /* 0x000fc400078ef810 */
[----:B------:R-:W-:Y:S02]  /*fa10*/  SHF.R.U32.HI R3, RZ, 0x3, R3 ;  /* 0x00000003ff037819 */ /* 0x000fe40000011603 */
[----:B------:R-:W-:Y:S01]  /*fa20*/  PRMT R73, R4, 0x7610, R73 ;  /* 0x0000761004497816 */ /* 0x000fe20000000049 */
[----:B------:R-:W-:Y:S01]  /*fa30*/  IMAD.MOV.U32 R4, RZ, RZ, R9 ;  /* 0x000000ffff047224 */ /* 0x000fe200078e0009 */
[----:B------:R-:W-:Y:S02]  /*fa40*/  LOP3.LUT R0, R0, R3, RZ, 0x3c, !PT ;  /* 0x0000000300007212 */ /* 0x000fe400078e3cff */
[----:B------:R-:W-:Y:S01]  /*fa50*/  PRMT R35, R5, 0x7610, R35 ;  /* 0x0000761005237816 */ /* 0x000fe20000000023 */
[----:B------:R-:W-:Y:S01]  /*fa60*/  IMAD.MOV.U32 R5, RZ, RZ, R12 ;  /* 0x000000ffff057224 */ /* 0x000fe200078e000c */
[----:B------:R-:W-:Y:S01]  /*fa70*/  PRMT R64, R4, 0x7610, R64 ;  /* 0x0000761004407816 */ /* 0x000fe20000000040 */
[----:B------:R-:W-:Y:S02]  /*fa80*/  IMAD R3, R167, 0x200, R0 ;  /* 0x00000200a7037824 */ /* 0x000fe400078e0200 */
[----:B------:R-:W-:Y:S01]  /*fa90*/  IMAD.MOV.U32 R0, RZ, RZ, R20 ;  /* 0x000000ffff007224 */ /* 0x000fe200078e0014 */
[----:B------:R-:W-:Y:S01]  /*faa0*/  PRMT R74, R5, 0x7610, R74 ;  /* 0x00007610054a7816 */ /* 0x000fe2000000004a */
[----:B------:R-:W-:-:S02]  /*fab0*/  IMAD R2, R3, 0x2, R2 ;  /* 0x0000000203027824 */ /* 0x000fc400078e0202 */
[----:B------:R-:W-:Y:S02]  /*fac0*/  IMAD.MOV.U32 R3, RZ, RZ, R10 ;  /* 0x000000ffff037224 */ /* 0x000fe400078e000a */
[----:B--2---:R-:W-:Y:S02]  /*fad0*/  VIADD R7, R2, 0x20400 ;  /* 0x0002040002077836 */ /* 0x004fe40000000000 */
[--C-:B---3--:R-:W-:Y:S01]  /*fae0*/  IMAD R6, R6, -0x40, R65.reuse ;  /* 0xffffffc006067824 */ /* 0x108fe200078e0241 */
[----:B------:R-:W-:Y:S01]  /*faf0*/  PRMT R65, R3, 0x7610, R65 ;  /* 0x0000761003417816 */ /* 0x000fe20000000041 */
[----:B------:R-:W-:Y:S02]  /*fb00*/  VIADD R3, R2, 0x20440 ;  /* 0x0002044002037836 */ /* 0x000fe40000000000 */
[----:B------:R-:W-:Y:S01]  /*fb10*/  @P1 VIADD R3, R7, 0xffffffc0 ;  /* 0xffffffc007031836 */ /* 0x000fe20000000000 */
[----:B------:R-:W-:Y:S01]  /*fb20*/  VIMNMX R15, R6, 0x40, PT ;  /* 0x00000040060f7848 */ /* 0x000fe20003fe0100 */
[----:B------:R-:W-:-:S03]  /*fb30*/  IMAD.MOV.U32 R6, RZ, RZ, R13 ;  /* 0x000000ffff067224 */ /* 0x000fc600078e000d */
[----:B------:R-:W-:Y:S02]  /*fb40*/  ISETP.GE.AND P0, PT, R18, R15, PT ;  /* 0x0000000f1200720c */ /* 0x000fe40003f06270 */
[----:B------:R-:W-:-:S11]  /*fb50*/  PRMT R75, R6, 0x7610, R75 ;  /* 0x00007610064b7816 */ /* 0x000fd6000000004b */
[----:B------:R-:W-:Y:S05]  /*fb60*/  @P0 BRA `(.L_x_6773) ;  /* 0x00000004008c0947 */ /* 0x000fea0003800000 */
[----:B------:R-:W0:Y:S01]  /*fb70*/  LDC R4, c[0x0][0x3f4] ;  /* 0x0000fd00ff047b82 */ /* 0x000e220000000800 */
[----:B------:R-:W-:Y:S01]  /*fb80*/  BSSY B2, `(.L_x_6774) ;  /* 0x0000032000027945 */ /* 0x000fe20003800000 */
[-C--:B0-----:R-:W-:Y:S02]  /*fb90*/  ISETP.GE.AND P0, PT, R22, R4.reuse, PT ;  /* 0x000000041600720c */ /* 0x081fe40003f06270 */
[----:B------:R-:W-:-:S11]  /*fba0*/  ISETP.GE.AND P1, PT, R165, R4, PT ;  /* 0x00000004a500720c */ /* 0x000fd60003f26270 */
[----:B------:R-:W-:Y:S05]  /*fbb0*/  @P0 BRA `(.L_x_6775) ;  /* 0x0000000000b80947 */ /* 0x000fea0003800000 */
[----:B------:R-:W0:Y:S01]  /*fbc0*/  LDS.128 R4, [R2+0x20400] ;  /* 0x0204000002047984 */ /* 0x000e220000000c00 */
[----:B------:R-:W-:Y:S02]  /*fbd0*/  SHF.R.U32.HI R80, RZ, 0x10, R63 ;  /* 0x00000010ff507819 */ /* 0x000fe4000001163f */
[----:B------:R-:W-:Y:S02]  /*fbe0*/  SHF.R.U32.HI R77, RZ, 0x10, R59 ;  /* 0x00000010ff4d7819 */ /* 0x000fe4000001163b */
[----:B------:R-:W-:Y:S02]  /*fbf0*/  SHF.R.U64 R79, R62, 0x10, R63 ;  /* 0x000000103e4f7819 */ /* 0x000fe4000000123f */
[----:B------:R-:W-:Y:S02]  /*fc00*/  PRMT R80, R70, 0x5432, R80 ;  /* 0x0000543246507816 */ /* 0x000fe40000000050 */
[----:B------:R-:W-:Y:S02]  /*fc10*/  PRMT R77, R78, 0x5410, R77 ;  /* 0x000054104e4d7816 */ /* 0x000fe4000000004d */
[----:B------:R-:W-:-:S02]  /*fc20*/  SHF.R.U64 R76, R58, 0x10, R59 ;  /* 0x000000103a4c7819 */ /* 0x000fc4000000123b */
        /* <DEDUP_REMOVED lines=14> */
[C---:B------:R-:W-:Y:S01]  /*fd10*/  FFMA.FTZ R83, R58.reuse, R78, -R83 ;  /* 0x0000004e3a537223 */ /* 0x040fe20000010853 */
[----:B------:R-:W-:Y:S01]  /*fd20*/  FFMA.FTZ R82, R58, R81, R82 ;  /* 0x000000513a527223 */ /* 0x000fe20000010052 */
[-C--:B------:R-:W-:Y:S01]  /*fd30*/  FFMA.FTZ R81, R62, R77.reuse, -R59 ;  /* 0x0000004d3e517223 */ /* 0x080fe2000001083b */
[C---:B------:R-:W-:Y:S01]  /*fd40*/  IMAD.U32 R7, R5.reuse, 0x10000, RZ ;  /* 0x0001000005077824 */ /* 0x040fe200078e00ff */
[----:B------:R-:W-:Y:S01]  /*fd50*/  LOP3.LUT R4, R4, 0xffff0000, RZ, 0xc0, !PT ;  /* 0xffff000004047812 */ /* 0x000fe200078ec0ff */
[C---:B------:R-:W-:Y:S01]  /*fd60*/  IMAD.U32 R59, R76.reuse, 0x10000, RZ ;  /* 0x000100004c3b7824 */ /* 0x040fe200078e00ff */
[----:B------:R-:W-:Y:S01]  /*fd70*/  LOP3.LUT R5, R5, 0xffff0000, RZ, 0xc0, !PT ;  /* 0xffff000005057812 */ /* 0x000fe200078ec0ff */
[----:B------:R-:W-:Y:S01]  /*fd80*/  FMUL.FTZ R85, R63, R77 ;  /* 0x0000004d3f557220 */ /* 0x000fe20000410000 */
        /* <DEDUP_REMOVED lines=17> */
.L_x_6775:
[----:B------:R-:W-:Y:S05]  /*fea0*/  BSYNC B2 ;  /* 0x0000000000027941 */ /* 0x000fea0003800000 */
.L_x_6774:
[----:B------:R-:W-:Y:S05]  /*feb0*/  @P1 BRA `(.L_x_6773) ;  /* 0x0000000000b81947 */ /* 0x000fea0003800000 */
[----:B0-----:R-:W0:Y:S01]  /*fec0*/  LDS.128 R4, [R3] ;  /* 0x0000000003047984 */ /* 0x001e220000000c00 */
        /* <DEDUP_REMOVED lines=45> */
.L_x_6773:
[----:B------:R-:W-:Y:S05]  /*101a0*/  BSYNC B1 ;  /* 0x0000000000017941 */ /* 0x000fea0003800000 */
.L_x_6772:
[----:B01----:R-:W-:-:S05]  /*101b0*/  VIADD R4, R18, 0x20 ;  /* 0x0000002012047836 */ /* 0x003fca0000000000 */
[----:B------:R-:W-:-:S13]  /*101c0*/  ISETP.GE.AND P0, PT, R4, R15, PT ;  /* 0x0000000f0400720c */ /* 0x000fda0003f06270 */
[----:B------:R-:W-:Y:S05]  /*101d0*/  @P0 BRA `(.L_x_6776) ;  /* 0x0000001800e40947 */ /* 0x000fea0003800000 */
[----:B------:R-:W0:Y:S01]  /*101e0*/  LDC R4, c[0x0][0x3f4] ;  /* 0x0000fd00ff047b82 */ /* 0x000e220000000800 */
[----:B------:R-:W-:Y:S01]  /*101f0*/  BSSY B1, `(.L_x_6777) ;  /* 0x0000032000017945 */ /* 0x000fe20003800000 */
[-C--:B0-----:R-:W-:Y:S02]  /*10200*/  ISETP.GE.AND P0, PT, R22, R4.reuse, PT ;  /* 0x000000041600720c */ /* 0x081fe40003f06270 */
[----:B------:R-:W-:-:S11]  /*10210*/  ISETP.GE.AND P1, PT, R165, R4, PT ;  /* 0x00000004a500720c */ /* 0x000fd60003f26270 */
[----:B------:R-:W-:Y:S05]  /*10220*/  @P0 BRA `(.L_x_6778) ;  /* 0x0000000000b80947 */ /* 0x000fea0003800000 */
[----:B------:R-:W0:Y:S01]  /*10230*/  LDS.128 R4, [R2+0x21400] ;  /* 0x0214000002047984 */ /* 0x000e220000000c00 */
        /* <DEDUP_REMOVED lines=20> */
[C---:B------:R-:W-:Y:S01]  /*10380*/  FFMA.FTZ R26, R10.reuse, R15, -R25 ;  /* 0x0000000f0a1a7223 */ /* 0x040fe20000010819 */
[-C--:B------:R-:W-:Y:S01]  /*10390*/  FMUL.FTZ R15, R13, R73.reuse ;  /* 0x000000490d0f7220 */ /* 0x080fe20000410000 */
        /* <DEDUP_REMOVED lines=23> */
.L_x_6778:
[----:B------:R-:W-:Y:S05]  /*10510*/  BSYNC B1 ;  /* 0x0000000000017941 */ /* 0x000fea0003800000 */
.L_x_6777:
        /* <DEDUP_REMOVED lines=13> */
[----:B------:R-:W-:Y:S01]  /*105f0*/  PRMT R35, R35, 0x5410, R2 ;  /* 0x0000541023237816 */ /* 0x000fe20000000002 */
        /* <DEDUP_REMOVED lines=8> */
[----:B------:R-:W-:Y:S01]  /*10680*/  FMUL.FTZ R12, R7, R64 ;  /* 0x00000040070c7220 */ /* 0x000fe20000410000 */
[----:B------:R-:W-:-:S02]  /*10690*/  IMAD.U32 R4, R5, 0x10000, RZ ;  /* 0x0001000005047824 */ /* 0x000fc400078e00ff */
[C---:B------:R-:W-:Y:S01]  /*106a0*/  FFMA.FTZ R15, R8.reuse, R11, -R15 ;  /* 0x0000000b080f7223 */ /* 0x040fe2000001080f */
[----:B------:R-:W-:Y:S01]  /*106b0*/  FFMA.FTZ R8, R8, R13, R6 ;  /* 0x0000000d08087223 */ /* 0x000fe20000010006 */
[-C--:B------:R-:W-:Y:S01]  /*106c0*/  FMUL.FTZ R6, R7, R14.reuse ;  /* 0x0000000e07067220 */ /* 0x080fe20000410000 */
[----:B------:R-:W-:Y:S01]  /*106d0*/  IMAD.U32 R11, R35, 0x10000, RZ ;  /* 0x00010000230b7824 */ /* 0x000fe200078e00ff */
[----:B------:R-:W-:Y:S01]  /*106e0*/  LOP3.LUT R5, R5, 0xffff0000, RZ, 0xc0, !PT ;  /* 0xffff000005057812 */ /* 0x000fe200078ec0ff */
[C---:B------:R-:W-:Y:S01]  /*106f0*/  IMAD.U32 R7, R10.reuse, 0x10000, RZ ;  /* 0x000100000a077824 */ /* 0x040fe200078e00ff */
[----:B------:R-:W-:Y:S01]  /*10700*/  LOP3.LUT R35, R35, 0xffff0000, RZ, 0xc0, !PT ;  /* 0xffff000023237812 */ /* 0x000fe200078ec0ff */
[C---:B------:R-:W-:Y:S01]  /*10710*/  FFMA.FTZ R12, R9.reuse, R14, -R12 ;  /* 0x0000000e090c7223 */ /* 0x040fe2000001080c */
[----:B------:R-:W-:Y:S01]  /*10720*/  LOP3.LUT R10, R10, 0xffff0000, RZ, 0xc0, !PT ;  /* 0xffff00000a0a7812 */ /* 0x000fe200078ec0ff */
        /* <DEDUP_REMOVED lines=15> */
.L_x_6763:
        /* <DEDUP_REMOVED lines=29> */
[----:B------:R-:W0:Y:S01]  /*109f0*/  LDC R35, c[0x0][0x3f4] ;  /* 0x0000fd00ff237b82 */ /* 0x000e220000000800 */
[----:B------:R-:W1:Y:S01]  /*10a00*/  SHFL.IDX PT, R5, R69, RZ, 0x1c1f ;  /* 0x001c1fff45057589 */ /* 0x000e6200000e0000 */
[----:B------:R-:W-:-:S03]  /*10a10*/  IMAD R3, R24, R7, RZ ;  /* 0x0000000718037224 */ /* 0x000fc600078e02ff */
[----:B------:R-:W2:Y:S04]  /*10a20*/  SHFL.IDX PT, R4, R27, RZ, 0x1c1f ;  /* 0x001c1fff1b047589 */ /* 0x000ea800000e0000 */
[----:B------:R-:W3:Y:S04]  /*10a30*/  SHFL.IDX PT, R14, R70, RZ, 0x1c1f ;  /* 0x001c1fff460e7589 */ /* 0x000ee800000e0000 */
[----:B------:R-:W4:Y:S01]  /*10a40*/  SHFL.IDX PT, R8, R25, RZ, 0x1c1f ;  /* 0x001c1fff19087589 */ /* 0x000f2200000e0000 */
[----:B0-----:R-:W-:-:S04]  /*10a50*/  ISETP.GE.AND P0, PT, R16, R35, PT ;  /* 0x000000231000720c */ /* 0x001fc80003f06270 */
[----:B------:R-:W-:-:S13]  /*10a60*/  ISETP.GE.OR P1, PT, R0, R3, P0 ;  /* 0x000000030000720c */ /* 0x000fda0000726670 */
[C---:B------:R-:W-:Y:S01]  /*10a70*/  @!P1 IMAD.SHL.U32 R9, R16.reuse, 0x2, RZ ;  /* 0x0000000210099824 */ /* 0x040fe200078e00ff */
[----:B------:R-:W-:-:S04]  /*10a80*/  @!P1 SHF.L.U64.HI R21, R16, 0x1, R17 ;  /* 0x0000000110159819 */ /* 0x000fc80000010211 */
[----:B-1----:R-:W-:-:S05]  /*10a90*/  @!P1 IADD3 R6, P2, R5, R9, RZ ;  /* 0x0000000905069210 */ /* 0x002fca0007f5e0ff */
[----:B--2---:R-:W-:Y:S02]  /*10aa0*/  @!P1 IMAD.X R5, R4, 0x1, R21, P2 ;  /* 0x0000000104059824 */ /* 0x004fe400010e0615 */
[----:B------:R-:W-:Y:S01]  /*10ab0*/  @!P1 IMAD.MOV.U32 R4, RZ, RZ, R6 ;  /* 0x000000ffff049224 */ /* 0x000fe200078e0006 */
[----:B---3--:R-:W-:-:S05]  /*10ac0*/  @!P1 IADD3 R14, P2, R14, R9, RZ ;  /* 0x000000090e0e9210 */ /* 0x008fca0007f5e0ff */
[----:B------:R-:W2:Y:S01]  /*10ad0*/  @!P1 LD.E.128 R4, desc[UR36][R4.64] ;  /* 0x0000002404049980 */ /* 0x000ea2000c101d00 */
[----:B----4-:R-:W-:Y:S02]  /*10ae0*/  @!P1 IMAD.X R9, R8, 0x1, R21, P2 ;  /* 0x0000000108099824 */ /* 0x010fe400010e0615 */
[----:B------:R-:W-:-:S06]  /*10af0*/  @!P1 IMAD.MOV.U32 R8, RZ, RZ, R14 ;  /* 0x000000ffff089224 */ /* 0x000fcc00078e000e */
[----:B------:R-:W3:Y:S01]  /*10b00*/  @!P1 LD.E.128 R8, desc[UR36][R8.64] ;  /* 0x0000002408089980 */ /* 0x000ee2000c101d00 */
[----:B------:R-:W-:Y:S02]  /*10b10*/  CS2R R20, SRZ ;  /* 0x0000000000147805 */ /* 0x000fe4000001ff00 */
[----:B------:R-:W-:Y:S02]  /*10b20*/  CS2R R58, SRZ ;  /* 0x00000000003a7805 */ /* 0x000fe4000001ff00 */
[----:B------:R-:W-:Y:S01]  /*10b30*/  CS2R R64, SRZ ;  /* 0x0000000000407805 */ /* 0x000fe2000001ff00 */
[----:B------:R-:W0:Y:S01]  /*10b40*/  SHFL.IDX PT, R24, R27, 0x1, 0x1c1f ;  /* 0x003c1f001b187f89 */ /* 0x000e2200000e0000 */
[----:B------:R-:W-:-:S03]  /*10b50*/  CS2R R62, SRZ ;  /* 0x00000000003e7805 */ /* 0x000fc6000001ff00 */
[----:B------:R-:W1:Y:S04]  /*10b60*/  SHFL.IDX PT, R25, R25, 0x1, 0x1c1f ;  /* 0x003c1f0019197f89 */ /* 0x000e6800000e0000 */
[----:B------:R4:W0:Y:S04]  /*10b70*/  SHFL.IDX PT, R26, R69, 0x1, 0x1c1f ;  /* 0x003c1f00451a7f89 */ /* 0x00082800000e0000 */
[----:B------:R5:W0:Y:S01]  /*10b80*/  SHFL.IDX PT, R14, R70, 0x1, 0x1c1f ;  /* 0x003c1f00460e7f89 */ /* 0x000a2200000e0000 */
[----:B--2---:R-:W-:Y:S02]  /*10b90*/  @!P1 IMAD.MOV.U32 R20, RZ, RZ, R6 ;  /* 0x000000ffff149224 */ /* 0x004fe400078e0006 */
[----:B------:R-:W-:-:S02]  /*10ba0*/  @!P1 IMAD.MOV.U32 R21, RZ, RZ, R7 ;  /* 0x000000ffff159224 */ /* 0x000fc400078e0007 */
[----:B------:R-:W-:Y:S02]  /*10bb0*/  IMAD.MOV.U32 R6, RZ, RZ, R20 ;  /* 0x000000ffff067224 */ /* 0x000fe400078e0014 */
[----:B------:R-:W-:Y:S02]  /*10bc0*/  @!P1 IMAD.MOV.U32 R58, RZ, RZ, R4 ;  /* 0x000000ffff3a9224 */ /* 0x000fe400078e0004 */
[----:B------:R-:W-:Y:S01]  /*10bd0*/  @!P1 IMAD.MOV.U32 R59, RZ, RZ, R5 ;  /* 0x000000ffff3b9224 */ /* 0x000fe200078e0005 */
[----:B------:R-:W-:Y:S01]  /*10be0*/  PRMT R71, R71, 0x5410, R6 ;  /* 0x0000541047477816 */ /* 0x000fe20000000006 */
[----:B------:R-:W-:Y:S02]  /*10bf0*/  IMAD.MOV.U32 R7, RZ, RZ, R21 ;  /* 0x000000ffff077224 */ /* 0x000fe400078e0015 */
[----:B------:R-:W-:Y:S02]  /*10c00*/  IMAD.MOV.U32 R4, RZ, RZ, R58 ;  /* 0x000000ffff047224 */ /* 0x000fe400078e003a */
[----:B------:R-:W-:Y:S01]  /*10c10*/  IMAD.MOV.U32 R5, RZ, RZ, R59 ;  /* 0x000000ffff057224 */ /* 0x000fe200078e003b */
[----:B------:R-:W-:Y:S01]  /*10c20*/  PRMT R82, R7, 0x7610, R82 ;  /* 0x0000761007527816 */ /* 0x000fe20000000052 */
[----:B---3--:R-:W-:Y:S01]  /*10c30*/  @!P1 IMAD.MOV.U32 R64, RZ, RZ, R10 ;  /* 0x000000ffff409224 */ /* 0x008fe200078e000a */
[----:B------:R-:W-:Y:S01]  /*10c40*/  PRMT R71, R4, 0x7610, R71 ;  /* 0x0000761004477816 */ /* 0x000fe20000000047 */
[----:B------:R-:W-:Y:S01]  /*10c50*/  @!P1 IMAD.MOV.U32 R65, RZ, RZ, R11 ;  /* 0x000000ffff419224 */ /* 0x000fe200078e000b */
[----:B----4-:R-:W-:Y:S01]  /*10c60*/  PRMT R69, R5, 0x7610, R69 ;  /* 0x0000761005457816 */ /* 0x010fe20000000045 */
[----:B------:R-:W-:-:S02]  /*10c70*/  @!P1 IMAD.MOV.U32 R62, RZ, RZ, R8 ;  /* 0x000000ffff3e9224 */ /* 0x000fc400078e0008 */
[----:B------:R-:W-:Y:S02]  /*10c80*/  @!P1 IMAD.MOV.U32 R63, RZ, RZ, R9 ;  /* 0x000000ffff3f9224 */ /* 0x000fe400078e0009 */
[----:B------:R-:W-:Y:S02]  /*10c90*/  IMAD.MOV.U32 R4, RZ, RZ, R64 ;  /* 0x000000ffff047224 */ /* 0x000fe400078e0040 */
[----:B------:R-:W-:Y:S02]  /*10ca0*/  IMAD.MOV.U32 R5, RZ, RZ, R65 ;  /* 0x000000ffff057224 */ /* 0x000fe400078e0041 */
[----:B------:R-:W-:Y:S02]  /*10cb0*/  IMAD.MOV.U32 R6, RZ, RZ, R62 ;  /* 0x000000ffff067224 */ /* 0x000fe400078e003e */
[----:B------:R-:W-:-:S03]  /*10cc0*/  IMAD.MOV.U32 R7, RZ, RZ, R63 ;  /* 0x000000ffff077224 */ /* 0x000fc600078e003f */
[----:B-----5:R-:W-:Y:S02]  /*10cd0*/  PRMT R70, R4, 0x5410, R6 ;  /* 0x0000541004467816 */ /* 0x020fe40000000006 */
[----:B------:R-:W-:Y:S02]  /*10ce0*/  PRMT R72, R5, 0x5410, R7 ;  /* 0x0000541005487816 */ /* 0x000fe40000000007 */
[----:B01----:R-:W-:-:S07]  /*10cf0*/  CS2R R6, SRZ ;  /* 0x0000000000067805 */ /* 0x003fce000001ff00 */
.L_x_7097:
        /* <DEDUP_REMOVED lines=24> */
.L_x_6781:
[----:B------:R-:W-:Y:S05]  /*10e80*/  BSYNC B1 ;  /* 0x0000000000017941 */ /* 0x000fea0003800000 */
.L_x_6780:
[----:B------:R-:W0:Y:S01]  /*10e90*/  SYNCS.PHASECHK.TRANS64.TRYWAIT P1, [R2+URZ+0x38800], R13 ;  /* 0x0388000d020075a7 */ /* 0x000e22000802017f */
[----:B------:R-:W-:Y:S04]  /*10ea0*/  BSSY B1, `(.L_x_6782) ;  /* 0x0000002000017945 */ /* 0x000fe80003800000 */
[----:B0-----:R-:W-:Y:S05]  /*10eb0*/  @!P1 BRA `(.L_x_6783) ;  /* 0x0000028800089947 */ /* 0x001fea0003800000 */
.L_x_7098:
[----:B------:R-:W-:Y:S05]  /*10ec0*/  BSYNC B1 ;  /* 0x0000000000017941 */ /* 0x000fea0003800000 */
.L_x_6782:
[----:B------:R-:W2:Y:S01]  /*10ed0*/  LDL R0, [R1+0x50] ;  /* 0x0000500001007983 */ /* 0x000ea20000100800 */
[----:B------:R-:W-:Y:S01]  /*10ee0*/  VIADD R14, R18, 0x20 ;  /* 0x00000020120e7836 */ /* 0x000fe20000000000 */
[----:B------:R-:W-:Y:S01]  /*10ef0*/  BSSY B1, `(.L_x_6784) ;  /* 0x000007a000017945 */ /* 0x000fe20003800000 */
[----:B-----5:R-:W-:Y:S02]  /*10f00*/  IMAD.MOV.U32 R12, RZ, RZ, R7 ;  /* 0x000000ffff0c7224 */ /* 0x020fe400078e0007 */
[----:B0-----:R-:W-:Y:S02]  /*10f10*/  IMAD.MOV.U32 R13, RZ, RZ, R10 ;  /* 0x000000ffff0d7224 */ /* 0x001fe400078e000a */
[----:B------:R-:W-:Y:S01]  /*10f20*/  IMAD.MOV.U32 R74, RZ, RZ, R9 ;  /* 0x000000ffff4a7224 */ /* 0x000fe200078e0009 */
[----:B------:R-:W-:Y:S01]  /*10f30*/  PRMT R73, R12, 0x7610, R73 ;  /* 0x000076100c497816 */ /* 0x000fe20000000049 */
[----:B------:R-:W-:Y:S01]  /*10f40*/  IMAD.MOV.U32 R12, RZ, RZ, R5 ;  /* 0x000000ffff0c7224 */ /* 0x000fe200078e0005 */
[----:B------:R-:W-:-:S04]  /*10f50*/  PRMT R78, R13, 0x7610, R78 ;  /* 0x000076100d4e7816 */ /* 0x000fc8000000004e */
[----:B------:R-:W-:Y:S01]  /*10f60*/  PRMT R81, R12, 0x7610, R81 ;  /* 0x000076100c517816 */ /* 0x000fe20000000051 */
[----:B--2---:R-:W-:Y:S02]  /*10f70*/  IMAD R3, R0, -0x40, R3 ;  /* 0xffffffc000037824 */ /* 0x004fe400078e0203 */
[----:B------:R-:W-:-:S03]  /*10f80*/  IMAD.MOV.U32 R0, RZ, RZ, R6 ;  /* 0x000000ffff007224 */ /* 0x000fc600078e0006 */
[----:B------:R-:W-:-:S04]  /*10f90*/  VIMNMX R3, R3, 0x40, PT ;  /* 0x0000004003037848 */ /* 0x000fc80003fe0100 */
[-C--:B------:R-:W-:Y:S02]  /*10fa0*/  ISETP.GE.OR P1, PT, R18, R3.reuse, P0 ;  /* 0x000000031200720c */ /* 0x080fe40000726670 */
[----:B------:R-:W-:Y:S01]  /*10fb0*/  ISETP.GE.OR P0, PT, R14, R3, P0 ;  /* 0x000000030e00720c */ /* 0x000fe20000706670 */
[----:B------:R-:W-:Y:S02]  /*10fc0*/  IMAD.MOV.U32 R3, RZ, RZ, R4 ;  /* 0x000000ffff037224 */ /* 0x000fe400078e0004 */
[----:B------:R-:W-:-:S03]  /*10fd0*/  IMAD.MOV.U32 R14, RZ, RZ, R11 ;  /* 0x000000ffff0e7224 */ /* 0x000fc600078e000b */
[----:B------:R-:W-:Y:S01]  /*10fe0*/  PRMT R79, R3, 0x7610, R79 ;  /* 0x00007610034f7816 */ /* 0x000fe2000000004f */
[----:B------:R-:W-:Y:S01]  /*10ff0*/  IMAD.MOV.U32 R3, RZ, RZ, R8 ;  /* 0x000000ffff037224 */ /* 0x000fe200078e0008 */
[----:B------:R-:W-:-:S03]  /*11000*/  PRMT R77, R14, 0x7610, R77 ;  /* 0x000076100e4d7816 */ /* 0x000fc6000000004d */
[----:B------:R-:W-:Y:S05]  /*11010*/  @P1 BRA `(.L_x_6785) ;  /* 0x00000004009c1947 */ /* 0x000fea0003800000 */
[----:B------:R-:W-:Y:S01]  /*11020*/  IMAD.SHL.U32 R12, R159, 0x40, RZ ;  /* 0x000000409f0c7824 */ /* 0x000fe200078e00ff */
[----:B------:R-:W-:Y:S01]  /*11030*/  SHF.R.U64 R80, R58, 0x10, R59 ;  /* 0x000000103a507819 */ /* 0x000fe2000000123b */
[----:B------:R-:W-:Y:S01]  /*11040*/  IMAD.IADD R13, R16, 0x1, R35 ;  /* 0x00000001100d7824 */ /* 0x000fe200078e0223 */
[----:B------:R-:W-:Y:S01]  /*11050*/  SHF.R.U64 R86, R62, 0x10, R63 ;  /* 0x000000103e567819 */ /* 0x000fe2000000123f */
[----:B------:R-:W-:Y:S01]  /*11060*/  IMAD.SHL.U32 R24, R167, 0x200, RZ ;  /* 0x00000200a7187824 */ /* 0x000fe200078e00ff */
[----:B------:R-:W-:Y:S02]  /*11070*/  LOP3.LUT R14, R12, 0x1c0, RZ, 0xc0, !PT ;  /* 0x000001c00c0e7812 */ /* 0x000fe400078ec0ff */
[----:B------:R-:W-:Y:S02]  /*11080*/  SHF.R.U32.HI R58, RZ, 0x10, R59 ;  /* 0x00000010ff3a7819 */ /* 0x000fe4000001163b */
[----:B------:R-:W-:Y:S02]  /*11090*/  LOP3.LUT R12, R14, 0x38, R16, 0xf8, !PT ;  /* 0x000000380e0c7812 */ /* 0x000fe400078ef810 */
[----:B------:R-:W-:-:S02]  /*110a0*/  SHF.R.U32.HI R25, RZ, 0x3, R14 ;  /* 0x00000003ff197819 */ /* 0x000fc4000001160e */
[----:B------:R-:W-:Y:S02]  /*110b0*/  LOP3.LUT R13, R14, 0x38, R13, 0xf8, !PT ;  /* 0x000000380e0d7812 */ /* 0x000fe400078ef80d */
[C-C-:B------:R-:W-:Y:S02]  /*110c0*/  LOP3.LUT R75, R24.reuse, R12, R25.reuse, 0xf6, !PT ;  /* 0x0000000c184b7212 */ /* 0x140fe400078ef619 */
[----:B------:R-:W-:Y:S02]  /*110d0*/  LOP3.LUT R25, R24, R13, R25, 0xf6, !PT ;  /* 0x0000000d18197212 */ /* 0x000fe400078ef619 */
[----:B------:R-:W-:Y:S01]  /*110e0*/  SHF.R.U64 R20, R20, 0x10, R21 ;  /* 0x0000001014147819 */ /* 0x000fe20000001215 */
[--C-:B------:R-:W-:Y:S01]  /*110f0*/  IMAD R75, R75, 0x2, R2.reuse ;  /* 0x000000024b4b7824 */ /* 0x100fe200078e0202 */
[----:B------:R-:W-:Y:S01]  /*11100*/  SHF.R.U32.HI R62, RZ, 0x10, R63 ;  /* 0x00000010ff3e7819 */ /* 0x000fe2000001163f */
[----:B------:R-:W-:Y:S01]  /*11110*/  IMAD R76, R25, 0x2, R2 ;  /* 0x00000002194c7824 */ /* 0x000fe200078e0202 */
[----:B------:R-:W-:-:S02]  /*11120*/  SHF.R.U64 R59, R64, 0x10, R65 ;  /* 0x00000010403b7819 */ /* 0x000fc40000001241 */
[----:B------:R-:W0:Y:S01]  /*11130*/  LDS.128 R12, [R75+0x20400] ;  /* 0x020400004b0c7984 */ /* 0x000e220000000c00 */
[----:B------:R-:W-:Y:S02]  /*11140*/  SHF.R.U32.HI R21, RZ, 0x10, R21 ;  /* 0x00000010ff157819 */ /* 0x000fe40000011615 */
[----:B------:R-:W-:Y:S01]  /*11150*/  SHF.R.U32.HI R65, RZ, 0x10, R65 ;  /* 0x00000010ff417819 */ /* 0x000fe20000011641 */
[----:B------:R-:W1:Y:S01]  /*11160*/  LDS.128 R24, [R76+0x20400] ;  /* 0x020400004c187984 */ /* 0x000e620000000c00 */
[C---:B------:R-:W-:Y:S02]  /*11170*/  PRMT R80, R71.reuse, 0x5410, R80 ;  /* 0x0000541047507816 */ /* 0x040fe40000000050 */
[----:B------:R-:W-:Y:S02]  /*11180*/  PRMT R86, R70, 0x5432, R86 ;  /* 0x0000543246567816 */ /* 0x000fe40000000056 */
[----:B------:R-:W-:Y:S02]  /*11190*/  PRMT R64, R72, 0x5432, R62 ;  /* 0x0000543248407816 */ /* 0x000fe4000000003e */
[----:B------:R-:W-:Y:S01]  /*111a0*/  PRMT R20, R71, 0x5432, R20 ;  /* 0x0000543247147816 */ /* 0x000fe20000000014 */
[----:B------:R-:W-:Y:S01]  /*111b0*/  IMAD.U32 R87, R86, 0x10000, RZ ;  /* 0x0001000056577824 */ /* 0x000fe200078e00ff */
[----:B------:R-:W-:-:S02]  /*111c0*/  PRMT R21, R82, 0x5410, R21 ;  /* 0x0000541052157816 */ /* 0x000fc40000000015 */
[----:B------:R-:W-:Y:S02]  /*111d0*/  PRMT R72, R72, 0x5410, R65 ;  /* 0x0000541048487816 */ /* 0x000fe40000000041 */
[----:B------:R-:W-:Y:S02]  /*111e0*/  PRMT R69, R69, 0x5410, R58 ;  /* 0x0000541045457816 */ /* 0x000fe4000000003a */
[----:B------:R-:W-:Y:S02]  /*111f0*/  PRMT R70, R70, 0x5410, R59 ;  /* 0x0000541046467816 */ /* 0x000fe4000000003b */
[----:B------:R-:W-:Y:S01]  /*11200*/  LOP3.LUT R86, R86, 0xffff0000, RZ, 0xc0, !PT ;  /* 0xffff000056567812 */ /* 0x000fe200078ec0ff */
[C---:B0-----:R-:W-:Y:S01]  /*11210*/  IMAD.U32 R82, R12.reuse, 0x10000, RZ ;  /* 0x000100000c527824 */ /* 0x041fe200078e00ff */
[----:B------:R-:W-:Y:S01]  /*11220*/  LOP3.LUT R71, R12, 0xffff0000, RZ, 0xc0, !PT ;  /* 0xffff00000c477812 */ /* 0x000fe200078ec0ff */
[C---:B------:R-:W-:Y:S01]  /*11230*/  IMAD.U32 R62, R13.reuse, 0x10000, RZ ;  /* 0x000100000d3e7824 */ /* 0x040fe200078e00ff */
[----:B------:R-:W-:Y:S01]  /*11240*/  LOP3.LUT R59, R13, 0xffff0000, RZ, 0xc0, !PT ;  /* 0xffff00000d3b7812 */ /* 0x000fe200078ec0ff */
[C---:B-1----:R-:W-:Y:S01]  /*11250*/  IMAD.U32 R85, R25.reuse, 0x10000, RZ ;  /* 0x0001000019557824 */ /* 0x042fe200078e00ff */
[----:B------:R-:W-:Y:S01]  /*11260*/  LOP3.LUT R65, R25, 0xffff0000, RZ, 0xc0, !PT ;  /* 0xffff000019417812 */ /* 0x000fe200078ec0ff */
[C---:B------:R-:W-:Y:S01]  /*11270*/  IMAD.U32 R58, R14.reuse, 0x10000, RZ ;  /* 0x000100000e3a7824 */ /* 0x040fe200078e00ff */
[----:B------:R-:W-:Y:S01]  /*11280*/  LOP3.LUT R12, R14, 0xffff0000, RZ, 0xc0, !PT ;  /* 0xffff00000e0c7812 */ /* 0x000fe200078ec0ff */
[----:B------:R-:W-:Y:S01]  /*11290*/  IMAD.U32 R83, R24, 0x10000, RZ ;  /* 0x0001000018537824 */ /* 0x000fe200078e00ff */
[C---:B------:R-:W-:Y:S01]  /*112a0*/  LOP3.LUT R14, R15.reuse, 0xffff0000, RZ, 0xc0, !PT ;  /* 0xffff00000f0e7812 */ /* 0x040fe200078ec0ff */
        /* <DEDUP_REMOVED lines=9> */
[----:B------:R-:W-:Y:S01]  /*11340*/  FMUL.FTZ R27, R83, R25 ;  /* 0x00000019531b7220 */ /* 0x000fe20000410000 */
[----:B------:R-:W-:-:S02]  /*11350*/  IMAD.U32 R83, R64, 0x10000, RZ ;  /* 0x0001000040537824 */ /* 0x000fc400078e00ff */
[----:B------:R-:W-:Y:S01]  /*11360*/  FMUL.FTZ R88, R84, R86 ;  /* 0x0000005654587220 */ /* 0x000fe20000410000 */
[C---:B------:R-:W-:Y:S01]  /*11370*/  FFMA.FTZ R25, R82.reuse, R25, -R89 ;  /* 0x0000001952197223 */ /* 0x040fe20000010859 */
[----:B------:R-:W-:Y:S01]  /*11380*/  FFMA.FTZ R27, R82, R87, R27 ;  /* 0x00000057521b7223 */ /* 0x000fe2000001001b */
[-C--:B------:R-:W-:Y:S01]  /*11390*/  FMUL.FTZ R90, R84, R80.reuse ;  /* 0x00000050545a7220 */ /* 0x080fe20000410000 */
[----:B------:R-:W-:Y:S02]  /*113a0*/  IMAD.U32 R82, R69, 0x10000, RZ ;  /* 0x0001000045527824 */ /* 0x000fe400078e00ff */
[-C--:B------:R-:W-:Y:S01]  /*113b0*/  FMUL.FTZ R87, R85, R83.reuse ;  /* 0x0000005355577220 */ /* 0x080fe20000410000 */
[----:B------:R-:W-:Y:S01]  /*113c0*/  LOP3.LUT R84, R64, 0xffff0000, RZ, 0xc0, !PT ;  /* 0xffff000040547812 */ /* 0x000fe200078ec0ff */
[C---:B------:R-:W-:Y:S01]  /*113d0*/  FFMA.FTZ R80, R71.reuse, R80, -R88 ;  /* 0x0000005047507223 */ /* 0x040fe20000010858 */
[----:B------:R-:W-:Y:S01]  /*113e0*/  FFMA.FTZ R64, R71, R86, R90 ;  /* 0x0000005647407223 */ /* 0x000fe2000001005a */
[-C--:B------:R-:W-:Y:S01]  /*113f0*/  FMUL.FTZ R88, R85, R82.reuse ;  /* 0x0000005255587220 */ /* 0x080fe20000410000 */
[C---:B------:R-:W-:Y:S01]  /*11400*/  FFMA.FTZ R71, R62.reuse, R82, -R87 ;  /* 0x000000523e477223 */ /* 0x040fe20000010857 */
[----:B------:R-:W-:Y:S01]  /*11410*/  LOP3.LUT R82, R69, 0xffff0000, RZ, 0xc0, !PT ;  /* 0xffff000045527812 */ /* 0x000fe200078ec0ff */
[----:B------:R-:W-:Y:S01]  /*11420*/  FMUL.FTZ R86, R65, R84 ;  /* 0x0000005441567220 */ /* 0x000fe20000410000 */
[----:B------:R-:W-:Y:S01]  /*11430*/  FFMA.FTZ R62, R62, R83, R88 ;  /* 0x000000533e3e7223 */ /* 0x000fe20000010058 */
[----:B------:R-:W-:-:S02]  /*11440*/  IMAD.U32 R85, R72, 0x10000, RZ ;  /* 0x0001000048557824 */ /* 0x000fc400078e00ff */
[-C--:B------:R-:W-:Y:S01]  /*11450*/  FMUL.FTZ R88, R65, R82.reuse ;  /* 0x0000005241587220 */ /* 0x080fe20000410000 */
[----:B------:R-:W-:Y:S01]  /*11460*/  FFMA.FTZ R82, R59, R82, -R86 ;  /* 0x000000523b527223 */ /* 0x000fe20000010856 */
[C---:B------:R-:W-:Y:S01]  /*11470*/  IMAD.U32 R65, R21.reuse, 0x10000, RZ ;  /* 0x0001000015417824 */ /* 0x040fe200078e00ff */
[----:B------:R-:W-:Y:S01]  /*11480*/  LOP3.LUT R21, R21, 0xffff0000, RZ, 0xc0, !PT ;  /* 0xffff000015157812 */ /* 0x000fe200078ec0ff */
[----:B------:R-:W-:Y:S01]  /*11490*/  FFMA.FTZ R59, R59, R84, R88 ;  /* 0x000000543b3b7223 */ /* 0x000fe20000010058 */
[----:B------:R-:W-:Y:S01]  /*114a0*/  FMUL.FTZ R84, R24, R85 ;  /* 0x0000005518547220 */ /* 0x000fe20000410000 */
[----:B------:R-:W-:Y:S02]  /*114b0*/  IMAD.U32 R83, R70, 0x10000, RZ ;  /* 0x0001000046537824 */ /* 0x000fe400078e00ff */
[-C--:B------:R-:W-:Y:S01]  /*114c0*/  FMUL.FTZ R24, R24, R65.reuse ;  /* 0x0000004118187220 */ /* 0x080fe20000410000 */
[----:B------:R-:W-:Y:S01]  /*114d0*/  IMAD.U32 R69, R20, 0x10000, RZ ;  /* 0x0001000014457824 */ /* 0x000fe200078e00ff */
[----:B------:R-:W-:Y:S01]  /*114e0*/  LOP3.LUT R70, R70, 0xffff0000, RZ, 0xc0, !PT ;  /* 0xffff000046467812 */ /* 0x000fe200078ec0ff */
[----:B------:R-:W-:Y:S01]  /*114f0*/  FFMA.FTZ R84, R13, R65, -R84 ;  /* 0x000000410d547223 */ /* 0x000fe20000010854 */
[----:B------:R-:W-:Y:S01]  /*11500*/  LOP3.LUT R20, R20, 0xffff0000, RZ, 0xc0, !PT ;  /* 0xffff000014147812 */ /* 0x000fe200078ec0ff */
[----:B------:R-:W-:Y:S01]  /*11510*/  FMUL.FTZ R87, R63, R83 ;  /* 0x000000533f577220 */ /* 0x000fe20000410000 */
[----:B------:R-:W-:Y:S01]  /*11520*/  LOP3.LUT R65, R72, 0xffff0000, RZ, 0xc0, !PT ;  /* 0xffff000048417812 */ /* 0x000fe200078ec0ff */
[----:B------:R-:W-:Y:S01]  /*11530*/  FFMA.FTZ R85, R13, R85, R24 ;  /* 0x000000550d557223 */ /* 0x000fe20000010018 */
[-C--:B------:R-:W-:Y:S01]  /*11540*/  FMUL.FTZ R86, R63, R69.reuse ;  /* 0x000000453f567220 */ /* 0x080fe20000410000 */
[C---:B------:R-:W-:Y:S01]  /*11550*/  FMUL.FTZ R13, R15.reuse, R70 ;  /* 0x000000460f0d7220 */ /* 0x040fe20000410000 */
[----:B------:R-:W-:Y:S01]  /*11560*/  FFMA.FTZ R63, R58, R69, -R87 ;  /* 0x000000453a3f7223 */ /* 0x000fe20000010857 */
[----:B------:R-:W-:Y:S01]  /*11570*/  FMUL.FTZ R15, R15, R20 ;  /* 0x000000140f0f7220 */ /* 0x000fe20000410000 */
[C---:B------:R-:W-:Y:S01]  /*11580*/  FMUL.FTZ R69, R26.reuse, R65 ;  /* 0x000000411a457220 */ /* 0x040fe20000410000 */
[----:B------:R-:W-:Y:S01]  /*11590*/  FMUL.FTZ R26, R26, R21 ;  /* 0x000000151a1a7220 */ /* 0x000fe20000410000 */
[----:B------:R-:W-:Y:S01]  /*115a0*/  FFMA.FTZ R86, R58, R83, R86 ;  /* 0x000000533a567223 */ /* 0x000fe20000010056 */
        /* <DEDUP_REMOVED lines=14> */
.L_x_6785:
[----:B------:R-:W-:Y:S05]  /*11690*/  BSYNC B1 ;  /* 0x0000000000017941 */ /* 0x000fea0003800000 */
.L_x_6784:
[----:B------:R-:W-:Y:S02]  /*116a0*/  PRMT R21, R3, 0x7610, R21 ;  /* 0x0000761003157816 */ /* 0x000fe40000000015 */
[----:B------:R-:W-:Y:S01]  /*116b0*/  PRMT R58, R74, 0x7610, R58 ;  /* 0x000076104a3a7816 */ /* 0x000fe2000000003a */
[----:B------:R-:W-:Y:S06]  /*116c0*/  @P0 BRA `(.L_x_6776) ;  /* 0x0000000400a80947 */ /* 0x000fec0003800000 */
[----:B0-----:R-:W2:Y:S01]  /*116d0*/  LDL R12, [R1+0x458] ;  /* 0x00045800010c7983 */ /* 0x001ea20000100800 */
[C---:B------:R-:W-:Y:S02]  /*116e0*/  VIADD R13, R18.reuse, 0x20 ;  /* 0x00000020120d7836 */ /* 0x040fe40000000000 */
[----:B------:R-:W-:Y:S01]  /*116f0*/  VIADD R14, R18, 0x20 ;  /* 0x00000020120e7836 */ /* 0x000fe20000000000 */
[----:B------:R-:W3:Y:S01]  /*11700*/  LDL R69, [R1+0x450] ;  /* 0x0004500001457983 */ /* 0x000ee20000100800 */
[----:B------:R-:W-:Y:S02]  /*11710*/  IMAD.SHL.U32 R13, R13, 0x40, RZ ;  /* 0x000000400d0d7824 */ /* 0x000fe400078e00ff */
[----:B------:R-:W-:Y:S02]  /*11720*/  IMAD.SHL.U32 R14, R14, 0x40, RZ ;  /* 0x000000400e0e7824 */ /* 0x000fe400078e00ff */
[----:B------:R-:W-:Y:S01]  /*11730*/  IMAD.IADD R3, R16, 0x1, R35 ;  /* 0x0000000110037824 */ /* 0x000fe200078e0223 */
[----:B------:R-:W-:-:S02]  /*11740*/  LOP3.LUT R13, R13, 0x1c0, RZ, 0xc0, !PT ;  /* 0x000001c00d0d7812 */ /* 0x000fc400078ec0ff */
[----:B------:R-:W-:Y:S02]  /*11750*/  LOP3.LUT R14, R14, 0x1c0, RZ, 0xc0, !PT ;  /* 0x000001c00e0e7812 */ /* 0x000fe400078ec0ff */
[----:B------:R-:W-:Y:S02]  /*11760*/  SHF.R.U32.HI R13, RZ, 0x3, R13 ;  /* 0x00000003ff0d7819 */ /* 0x000fe4000001160d */
[----:B------:R-:W-:-:S04]  /*11770*/  LOP3.LUT R3, R14, 0x38, R3, 0xf8, !PT ;  /* 0x000000380e037812 */ /* 0x000fc800078ef803 */
[----:B------:R-:W-:Y:S02]  /*11780*/  LOP3.LUT R3, R3, R13, RZ, 0x3c, !PT ;  /* 0x0000000d03037212 */ /* 0x000fe400078e3cff */
[--C-:B------:R-:W-:Y:S02]  /*11790*/  SHF.R.U64 R20, R4, 0x10, R5.reuse ;  /* 0x0000001004147819 */ /* 0x100fe40000001205 */
[----:B------:R-:W-:Y:S02]  /*117a0*/  SHF.R.U32.HI R4, RZ, 0x10, R5 ;  /* 0x00000010ff047819 */ /* 0x000fe40000011605 */
[----:B------:R-:W-:Y:S02]  /*117b0*/  SHF.R.U64 R35, R8, 0x10, R9 ;  /* 0x0000001008237819 */ /* 0x000fe40000001209 */
[--C-:B------:R-:W-:Y:S02]  /*117c0*/  SHF.R.U64 R5, R6, 0x10, R7.reuse ;  /* 0x0000001006057819 */ /* 0x100fe40000001207 */
[----:B------:R-:W-:-:S02]  /*117d0*/  SHF.R.U32.HI R6, RZ, 0x10, R7 ;  /* 0x00000010ff067819 */ /* 0x000fc40000011607 */
[----:B------:R-:W-:Y:S02]  /*117e0*/  SHF.R.U32.HI R59, RZ, 0x10, R9 ;  /* 0x00000010ff3b7819 */ /* 0x000fe40000011609 */
[----:B------:R-:W-:Y:S02]  /*117f0*/  PRMT R35, R21, 0x5410, R35 ;  /* 0x0000541015237816 */ /* 0x000fe40000000023 */
[----:B------:R-:W-:Y:S02]  /*11800*/  PRMT R73, R73, 0x5410, R6 ;  /* 0x0000541049497816 */ /* 0x000fe40000000006 */
[----:B------:R-:W-:Y:S02]  /*11810*/  PRMT R79, R79, 0x5410, R20 ;  /* 0x000054104f4f7816 */ /* 0x000fe40000000014 */
[----:B------:R-:W-:Y:S02]  /*11820*/  PRMT R81, R81, 0x5410, R4 ;  /* 0x0000541051517816 */ /* 0x000fe40000000004 */
[----:B------:R-:W-:Y:S01]  /*11830*/  PRMT R59, R58, 0x5410, R59 ;  /* 0x000054103a3b7816 */ /* 0x000fe2000000003b */
[----:B------:R-:W-:Y:S01]  /*11840*/  IMAD.U32 R21, R79, 0x10000, RZ ;  /* 0x000100004f157824 */ /* 0x000fe200078e00ff */
[----:B------:R-:W-:-:S02]  /*11850*/  PRMT R0, R0, 0x5410, R5 ;  /* 0x0000541000007816 */ /* 0x000fc40000000005 */
[----:B------:R-:W-:Y:S01]  /*11860*/  LOP3.LUT R58, R35, 0xffff0000, RZ, 0xc0, !PT ;  /* 0xffff0000233a7812 */ /* 0x000fe200078ec0ff */
[----:B--2---:R-:W-:-:S04]  /*11870*/  IMAD.IADD R3, R12, 0x1, R3 ;  /* 0x000000010c037824 */ /* 0x004fc800078e0203 */
[----:B------:R-:W-:Y:S01]  /*11880*/  IMAD R2, R3, 0x2, R2 ;  /* 0x0000000203027824 */ /* 0x000fe200078e0202 */
[----:B---3--:R-:W0:Y:S04]  /*11890*/  LDS.128 R12, [R69+0x20400] ;  /* 0x02040000450c7984 */ /* 0x008e280000000c00 */
[----:B------:R-:W1:Y:S01]  /*118a0*/  LDS.128 R24, [R2+0x20400] ;  /* 0x0204000002187984 */ /* 0x000e620000000c00 */
[--C-:B------:R-:W-:Y:S02]  /*118b0*/  SHF.R.U64 R3, R10, 0x10, R11.reuse ;  /* 0x000000100a037819 */ /* 0x100fe4000000120b */
[----:B------:R-:W-:-:S04]  /*118c0*/  SHF.R.U32.HI R10, RZ, 0x10, R11 ;  /* 0x00000010ff0a7819 */ /* 0x000fc8000001160b */
[----:B------:R-:W-:Y:S02]  /*118d0*/  PRMT R77, R77, 0x5410, R10 ;  /* 0x000054104d4d7816 */ /* 0x000fe4000000000a */
[----:B------:R-:W-:-:S03]  /*118e0*/  PRMT R78, R78, 0x5410, R3 ;  /* 0x000054104e4e7816 */ /* 0x000fc60000000003 */
[----:B------:R-:W-:Y:S02]  /*118f0*/  IMAD.U32 R62, R77, 0x10000, RZ ;  /* 0x000100004d3e7824 */ /* 0x000fe400078e00ff */
        /* <DEDUP_REMOVED lines=10> */
[----:B------:R-:W-:-:S02]  /*119a0*/  IMAD.U32 R4, R14, 0x10000, RZ ;  /* 0x000100000e047824 */ /* 0x000fc400078e00ff */
[----:B------:R-:W-:Y:S01]  /*119b0*/  FMUL.FTZ R63, R6, R25 ;  /* 0x00000019063f7220 */ /* 0x000fe20000410000 */
[C---:B------:R-:W-:Y:S01]  /*119c0*/  IMAD.U32 R11, R15.reuse, 0x10000, RZ ;  /* 0x000100000f0b7824 */ /* 0x040fe200078e00ff */
[----:B------:R-:W-:Y:S01]  /*119d0*/  LOP3.LUT R14, R15, 0xffff0000, RZ, 0xc0, !PT ;  /* 0xffff00000f0e7812 */ /* 0x000fe200078ec0ff */
[C---:B------:R-:W-:Y:S01]  /*119e0*/  IMAD.U32 R15, R26.reuse, 0x10000, RZ ;  /* 0x000100001a0f7824 */ /* 0x040fe200078e00ff */
[----:B------:R-:W-:Y:S01]  /*119f0*/  LOP3.LUT R5, R26, 0xffff0000, RZ, 0xc0, !PT ;  /* 0xffff00001a057812 */ /* 0x000fe200078ec0ff */
[-C--:B------:R-:W-:Y:S01]  /*11a00*/  FMUL.FTZ R65, R6, R21.reuse ;  /* 0x0000001506417220 */ /* 0x080fe20000410000 */
[C---:B------:R-:W-:Y:S01]  /*11a10*/  IMAD.U32 R20, R27.reuse, 0x10000, RZ ;  /* 0x000100001b147824 */ /* 0x040fe200078e00ff */
[----:B------:R-:W-:Y:S01]  /*11a20*/  LOP3.LUT R26, R27, 0xffff0000, RZ, 0xc0, !PT ;  /* 0xffff00001b1a7812 */ /* 0x000fe200078ec0ff */
[----:B------:R-:W-:Y:S01]  /*11a30*/  FFMA.FTZ R6, R8, R21, -R63 ;  /* 0x0000001508067223 */ /* 0x000fe2000001083f */
[----:B------:R-:W-:Y:S02]  /*11a40*/  IMAD.U32 R27, R59, 0x10000, RZ ;  /* 0x000100003b1b7824 */ /* 0x000fe400078e00ff */
[----:B------:R-:W-:-:S02]  /*11a50*/  IMAD.U32 R21, R81, 0x10000, RZ ;  /* 0x0001000051157824 */ /* 0x000fc400078e00ff */
[----:B------:R-:W-:Y:S01]  /*11a60*/  FFMA.FTZ R8, R8, R25, R65 ;  /* 0x0000001908087223 */ /* 0x000fe20000010041 */
[----:B------:R-:W-:Y:S01]  /*11a70*/  FMUL.FTZ R63, R7, R27 ;  /* 0x0000001b073f7220 */ /* 0x000fe20000410000 */
[----:B------:R-:W-:Y:S02]  /*11a80*/  IMAD.U32 R25, R73, 0x10000, RZ ;  /* 0x0001000049197824 */ /* 0x000fe400078e00ff */
[-C--:B------:R-:W-:Y:S01]  /*11a90*/  FMUL.FTZ R65, R7, R21.reuse ;  /* 0x0000001507417220 */ /* 0x080fe20000410000 */
[----:B------:R-:W-:Y:S01]  /*11aa0*/  FFMA.FTZ R7, R10, R21, -R63 ;  /* 0x000000150a077223 */ /* 0x000fe2000001083f */
[----:B------:R-:W-:Y:S02]  /*11ab0*/  FMUL.FTZ R21, R20, R25 ;  /* 0x0000001914157220 */ /* 0x000fe40000410000 */
[----:B------:R-:W-:Y:S01]  /*11ac0*/  FFMA.FTZ R65, R10, R27, R65 ;  /* 0x0000001b0a417223 */ /* 0x000fe20000010041 */
[----:B------:R-:W-:Y:S01]  /*11ad0*/  LOP3.LUT R10, R79, 0xffff0000, RZ, 0xc0, !PT ;  /* 0xffff00004f0a7812 */ /* 0x000fe200078ec0ff */
[----:B------:R-:W-:Y:S01]  /*11ae0*/  FMUL.FTZ R64, R20, R62 ;  /* 0x0000003e14407220 */ /* 0x000fe20000410000 */
[----:B------:R-:W-:Y:S01]  /*11af0*/  FMUL.FTZ R20, R13, R58 ;  /* 0x0000003a0d147220 */ /* 0x000fe20000410000 */
[----:B------:R-:W-:-:S02]  /*11b00*/  FFMA.FTZ R27, R11, R62, R21 ;  /* 0x0000003e0b1b7223 */ /* 0x000fc40000010015 */
[----:B------:R-:W-:Y:S01]  /*11b10*/  FFMA.FTZ R64, R11, R25, -R64 ;  /* 0x000000190b407223 */ /* 0x000fe20000010840 */
[-C--:B------:R-:W-:Y:S01]  /*11b20*/  FMUL.FTZ R62, R13, R10.reuse ;  /* 0x0000000a0d3e7220 */ /* 0x080fe20000410000 */
[----:B------:R-:W-:Y:S01]  /*11b30*/  FFMA.FTZ R13, R9, R10, -R20 ;  /* 0x0000000a090d7223 */ /* 0x000fe20000010814 */
[----:B------:R-:W-:Y:S02]  /*11b40*/  IMAD.U32 R11, R78, 0x10000, RZ ;  /* 0x000100004e0b7824 */ /* 0x000fe400078e00ff */
[----:B------:R-:W-:Y:S01]  /*11b50*/  IMAD.U32 R10, R0, 0x10000, RZ ;  /* 0x00010000000a7824 */ /* 0x000fe200078e00ff */
[----:B------:R-:W-:Y:S01]  /*11b60*/  LOP3.LUT R59, R59, 0xffff0000, RZ, 0xc0, !PT ;  /* 0xffff00003b3b7812 */ /* 0x000fe200078ec0ff */
[C---:B------:R-:W-:Y:S01]  /*11b70*/  FMUL.FTZ R25, R15.reuse, R11 ;  /* 0x0000000b0f197220 */ /* 0x040fe20000410000 */
[----:B------:R-:W-:Y:S01]  /*11b80*/  LOP3.LUT R78, R78, 0xffff0000, RZ, 0xc0, !PT ;  /* 0xffff00004e4e7812 */ /* 0x000fe200078ec0ff */
[----:B------:R-:W-:Y:S01]  /*11b90*/  FMUL.FTZ R15, R15, R10 ;  /* 0x0000000a0f0f7220 */ /* 0x000fe20000410000 */
[----:B------:R-:W-:-:S02]  /*11ba0*/  LOP3.LUT R77, R77, 0xffff0000, RZ, 0xc0, !PT ;  /* 0xffff00004d4d7812 */ /* 0x000fc400078ec0ff */
[----:B------:R-:W-:Y:S02]  /*11bb0*/  LOP3.LUT R81, R81, 0xffff0000, RZ, 0xc0, !PT ;  /* 0xffff000051517812 */ /* 0x000fe400078ec0ff */
[----:B------:R-:W-:Y:S02]  /*11bc0*/  LOP3.LUT R0, R0, 0xffff0000, RZ, 0xc0, !PT ;  /* 0xffff000000007812 */ /* 0x000fe400078ec0ff */
[----:B------:R-:W-:Y:S01]  /*11bd0*/  LOP3.LUT R73, R73, 0xffff0000, RZ, 0xc0, !PT ;  /* 0xffff000049497812 */ /* 0x000fe200078ec0ff */
[----:B------:R-:W-:Y:S01]  /*11be0*/  FFMA.FTZ R25, R4, R10, -R25 ;  /* 0x0000000a04197223 */ /* 0x000fe20000010819 */
[----:B------:R-:W-:Y:S01]  /*11bf0*/  FMUL.FTZ R21, R24, R59 ;  /* 0x0000003b18157220 */ /* 0x000fe20000410000 */
[----:B------:R-:W-:Y:S01]  /*11c00*/  FFMA.FTZ R10, R4, R11, R15 ;  /* 0x0000000b040a7223 */ /* 0x000fe2000001000f */
[C---:B------:R-:W-:Y:S01]  /*11c10*/  FMUL.FTZ R4, R5.reuse, R78 ;  /* 0x0000004e05047220 */ /* 0x040fe20000410000 */
[----:B------:R-:W-:Y:S01]  /*11c20*/  FMUL.FTZ R11, R26, R77 ;  /* 0x0000004d1a0b7220 */ /* 0x000fe20000410000 */
[----:B------:R-:W-:Y:S01]  /*11c30*/  FMUL.FTZ R24, R24, R81 ;  /* 0x0000005118187220 */ /* 0x000fe20000410000 */
[----:B------:R-:W-:Y:S01]  /*11c40*/  FMUL.FTZ R5, R5, R0 ;  /* 0x0000000005057220 */ /* 0x000fe20000410000 */
[----:B------:R-:W-:Y:S01]  /*11c50*/  FMUL.FTZ R26, R26, R73 ;  /* 0x000000491a1a7220 */ /* 0x000fe20000410000 */
[----:B------:R-:W-:Y:S01]  /*11c60*/  FFMA.FTZ R20, R12, R81, -R21 ;  /* 0x000000510c147223 */ /* 0x000fe20000010815 */
[----:B------:R-:W-:Y:S01]  /*11c70*/  FFMA.FTZ R9, R9, R58, R62 ;  /* 0x0000003a09097223 */ /* 0x000fe2000001003e */
        /* <DEDUP_REMOVED lines=15> */
.L_x_6776:
[----:B------:R-:W-:Y:S05]  /*11d70*/  BSYNC B0 ;  /* 0x0000000000007941 */ /* 0x000fea0003800000 */
.L_x_6762:
[----:B------:R-:W-:Y:S01]  /*11d80*/  @!PT LDS RZ, [RZ] ;  /* 0x00000000fffff984 */ /* 0x000fe20000000800 */
[----:B------:R-:W-:Y:S01]  /*11d90*/  @!PT LDS RZ, [RZ] ;  /* 0x00000000fffff984 */ /* 0x000fe20000000800 */
[----:B------:R-:W-:Y:S01]  /*11da0*/  @!PT LDS RZ, [RZ] ;  /* 0x00000000fffff984 */ /* 0x000fe20000000800 */
[----:B------:R-:W-:Y:S01]  /*11db0*/  @!PT LDS RZ, [RZ] ;  /* 0x00000000fffff984 */ /* 0x000fe20000000800 */
[----:B------:R3:W-:Y:S06]  /*11dc0*/  MEMBAR.ALL.CTA ;  /* 0x0000000000007992 */ /* 0x0007ec0000008000 */
[----:B---3--:R-:W3:Y:S01]  /*11dd0*/  FENCE.VIEW.ASYNC.S ;  /* 0x00000000000073c6 */ /* 0x008ee20000000000 */
[----:B------:R-:W-:Y:S05]  /*11de0*/  WARPSYNC.ALL ;  /* 0x0000000000007948 */ /* 0x000fea0003800000 */
[----:B---3--:R-:W-:Y:S06]  /*11df0*/  BAR.SYNC.DEFER_BLOCKING 0xd, 0x80 ;  /* 0x0342000000007b1d */ /* 0x008fec0000010000 */
.L_x_6759:
[----:B012---:R-:W-:Y:S01]  /*11e00*/  IMAD.MOV.U32 R4, RZ, RZ, R32 ;  /* 0x000000ffff047224 */ /* 0x007fe200078e0020 */
[----:B------:R-:W-:Y:S01]  /*11e10*/  UIADD3 UR8, UP0, UR39, 0x1cc, URZ ;  /* 0x000001cc27087890 */ /* 0x000fe2000ff1e03f */
[----:B------:R-:W-:Y:S01]  /*11e20*/  IMAD.MOV.U32 R5, RZ, RZ, R31 ;  /* 0x000000ffff057224 */ /* 0x000fe200078e001f */
[----:B------:R-:W-:Y:S01]  /*11e30*/  UIADD3 UR6, UP1, UR39, 0x1c0, URZ ;  /* 0x000001c027067890 */ /* 0x000fe2000ff3e03f */
[----:B------:R-:W-:Y:S01]  /*11e40*/  IMAD.MOV.U32 R6, RZ, RZ, R54 ;  /* 0x000000ffff067224 */ /* 0x000fe200078e0036 */
[----:B------:R-:W-:Y:S01]  /*11e50*/  UIADD3.X UR9, URZ, UR42, URZ, UP0, !UPT ;  /* 0x0000002a3f097290 */ /* 0x000fe200087fe43f */
[----:B------:R-:W-:Y:S01]  /*11e60*/  IMAD.MOV.U32 R7, RZ, RZ, R53 ;  /* 0x000000ffff077224 */ /* 0x000fe200078e0035 */
[----:B------:R-:W-:Y:S01]  /*11e70*/  UIADD3.X UR7, URZ, UR42, URZ, UP1, !UPT ;  /* 0x0000002a3f077290 */ /* 0x000fe20008ffe43f */
[----:B------:R-:W-:Y:S01]  /*11e80*/  IMAD.MOV.U32 R8, RZ, RZ, R68 ;  /* 0x000000ffff087224 */ /* 0x000fe200078e0044 */
[----:B------:R-:W-:Y:S01]  /*11e90*/  UIADD3 UR4, UP2, UR39, 0x1d0, URZ ;  /* 0x000001d027047890 */ /* 0x000fe2000ff5e03f */
[----:B------:R-:W-:Y:S01]  /*11ea0*/  IMAD.MOV.U32 R9, RZ, RZ, R67 ;  /* 0x000000ffff097224 */ /* 0x000fe200078e0043 */
[----:B------:R0:W-:Y:S01]  /*11eb0*/  STL.128 [R1+0x160], R4 ;  /* 0x0001600401007387 */ /* 0x0001e20000100c00 */
[----:B------:R-:W-:Y:S01]  /*11ec0*/  IMAD.MOV.U32 R10, RZ, RZ, R61 ;  /* 0x000000ffff0a7224 */ /* 0x000fe200078e003d */
[----:B------:R-:W-:Y:S01]  /*11ed0*/  UIADD3.X UR5, URZ, UR42, URZ, UP2, !UPT ;  /* 0x0000002a3f057290 */ /* 0x000fe200097fe43f */
[----:B------:R-:W-:-:S02]  /*11ee0*/  IMAD.MOV.U32 R11, RZ, RZ, R66 ;  /* 0x000000ffff0b7224 */ /* 0x000fc400078e0042 */
[----:B------:R-:W-:Y:S02]  /*11ef0*/  IMAD.U32 R0, RZ, RZ, UR39 ;  /* 0x00000027ff007e24 */ /* 0x000fe4000f8e00ff */
[----:B------:R-:W-:Y:S01]  /*11f00*/  IMAD.U32 R3, RZ, RZ, UR42 ;  /* 0x0000002aff037e24 */ /* 0x000fe2000f8e00ff */
[----:B------:R1:W-:Y:S01]  /*11f10*/  STL.128 [R1+0x140], R8 ;  /* 0x0001400801007387 */ /* 0x0003e20000100c00 */
[----:B------:R-:W-:Y:S02]  /*11f20*/  IMAD.U32 R2, RZ, RZ, UR4 ;  /* 0x00000004ff027e24 */ /* 0x000fe4000f8e00ff */
[----:B------:R-:W-:Y:S02]  /*11f30*/  IMAD.U32 R13, RZ, RZ, UR5 ;  /* 0x00000005ff0d7e24 */ /* 0x000fe4000f8e00ff */
[----:B0-----:R-:W-:Y:S02]  /*11f40*/  IMAD.MOV.U32 R4, RZ, RZ, R38 ;  /* 0x000000ffff047224 */ /* 0x001fe400078e0026 */
[----:B------:R-:W-:-:S02]  /*11f50*/  IMAD.MOV.U32 R5, RZ, RZ, R37 ;  /* 0x000000ffff057224 */ /* 0x000fc400078e0025 */
[----:B------:R-:W-:Y:S02]  /*11f60*/  IMAD.MOV.U32 R6, RZ, RZ, R55 ;  /* 0x000000ffff067224 */ /* 0x000fe400078e0037 */
[----:B------:R-:W-:Y:S02]  /*11f70*/  IMAD.MOV.U32 R7, RZ, RZ, R60 ;  /* 0x000000ffff077224 */ /* 0x000fe400078e003c */
[----:B-1----:R-:W-:Y:S02]  /*11f80*/  IMAD.MOV.U32 R8, RZ, RZ, R50 ;  /* 0x000000ffff087224 */ /* 0x002fe400078e0032 */
[----:B------:R-:W-:Y:S01]  /*11f90*/  IMAD.MOV.U32 R9, RZ, RZ, R49 ;  /* 0x000000ffff097224 */ /* 0x000fe200078e0031 */
[----:B------:R0:W-:Y:S01]  /*11fa0*/  STL.128 [R1+0x190], R4 ;  /* 0x0001900401007387 */ /* 0x0001e20000100c00 */
[----:B------:R-:W-:Y:S02]  /*11fb0*/  IMAD.MOV.U32 R10, RZ, RZ, R48 ;  /* 0x000000ffff0a7224 */ /* 0x000fe400078e0030 */
[----:B------:R-:W-:-:S05]  /*11fc0*/  IMAD.MOV.U32 R11, RZ, RZ, R47 ;  /* 0x000000ffff0b7224 */ /* 0x000fca00078e002f */
[----:B------:R1:W-:Y:S01]  /*11fd0*/  STL.128 [R1+0x170], R8 ;  /* 0x0001700801007387 */ /* 0x0003e20000100c00 */
[----:B0-----:R-:W-:Y:S02]  /*11fe0*/  IMAD.MOV.U32 R4, RZ, RZ, R52 ;  /* 0x000000ffff047224 */ /* 0x001fe400078e0034 */
[----:B------:R-:W-:Y:S02]  /*11ff0*/  IMAD.MOV.U32 R5, RZ, RZ, R51 ;  /* 0x000000ffff057224 */ /* 0x000fe400078e0033 */
[----:B------:R-:W-:Y:S02]  /*12000*/  IMAD.MOV.U32 R6, RZ, RZ, R34 ;  /* 0x000000ffff067224 */ /* 0x000fe400078e0022 */
[----:B------:R-:W-:Y:S02]  /*12010*/  IMAD.MOV.U32 R7, RZ, RZ, R33 ;  /* 0x000000ffff077224 */ /* 0x000fe400078e0021 */
[----:B-1----:R-:W-:Y:S02]  /*12020*/  IMAD.U32 R8, RZ, RZ, UR40 ;  /* 0x00000028ff087e24 */ /* 0x002fe4000f8e00ff */
[----:B------:R-:W-:Y:S01]  /*12030*/  IMAD.U32 R9, RZ, RZ, UR41 ;  /* 0x00000029ff097e24 */ /* 0x000fe2000f8e00ff */
[----:B------:R0:W-:Y:S01]  /*12040*/  STL.128 [R1+0x1a0], R4 ;  /* 0x0001a00401007387 */ /* 0x0001e20000100c00 */
[----:B------:R-:W-:-:S02]  /*12050*/  IMAD.U32 R10, RZ, RZ, UR8 ;  /* 0x00000008ff0a7e24 */ /* 0x000fc4000f8e00ff */
[----:B------:R-:W-:-:S05]  /*12060*/  IMAD.U32 R11, RZ, RZ, UR9 ;  /* 0x00000009ff0b7e24 */ /* 0x000fca000f8e00ff */
        /* <DEDUP_REMOVED lines=9> */
[----:B------:R-:W-:Y:S02]  /*12100*/  IMAD.MOV.U32 R7, RZ, RZ, R3 ;  /* 0x000000ffff077224 */ /* 0x000fe400078e0003 */
[----:B------:R-:W-:-:S02]  /*12110*/  IMAD.U32 R0, RZ, RZ, UR6 ;  /* 0x00000006ff007e24 */ /* 0x000fc4000f8e00ff */
[----:B------:R-:W-:Y:S01]  /*12120*/  IMAD.U32 R3, RZ, RZ, UR7 ;  /* 0x00000007ff037e24 */ /* 0x000fe2000f8e00ff */
[----:B------:R0:W-:Y:S02]  /*12130*/  STL.128 [R1+0x130], R4 ;  /* 0x0001300401007387 */ /* 0x0001e40000100c00 */
[----:B0-----:R-:W-:Y:S02]  /*12140*/  IMAD.MOV.U32 R6, RZ, RZ, R40 ;  /* 0x000000ffff067224 */ /* 0x001fe400078e0028 */
[----:B------:R-:W-:Y:S02]  /*12150*/  IMAD.MOV.U32 R7, RZ, RZ, R39 ;  /* 0x000000ffff077224 */ /* 0x000fe400078e0027 */
[----:B------:R-:W-:Y:S02]  /*12160*/  IMAD.MOV.U32 R4, RZ, RZ, R0 ;  /* 0x000000ffff047224 */ /* 0x000fe400078e0000 */
[----:B------:R-:W-:Y:S02]  /*12170*/  IMAD.MOV.U32 R5, RZ, RZ, R3 ;  /* 0x000000ffff057224 */ /* 0x000fe400078e0003 */
[----:B------:R-:W-:-:S03]  /*12180*/  IMAD.U32 R0, RZ, RZ, UR39 ;  /* 0x00000027ff007e24 */ /* 0x000fc6000f8e00ff */
[----:B------:R0:W-:Y:S01]  /*12190*/  STL.128 [R1+0x120], R4 ;  /* 0x0001200401007387 */ /* 0x0001e20000100c00 */
[----:B------:R-:W-:Y:S02]  /*121a0*/  VIADD R0, R0, 0x120 ;  /* 0x0000012000007836 */ /* 0x000fe40000000000 */
[----:B0-----:R-:W-:Y:S02]  /*121b0*/  IMAD.MOV.U32 R6, RZ, RZ, R29 ;  /* 0x000000ffff067224 */ /* 0x001fe400078e001d */
[----:B------:R-:W-:Y:S02]  /*121c0*/  IMAD.MOV.U32 R7, RZ, RZ, R41 ;  /* 0x000000ffff077224 */ /* 0x000fe400078e0029 */
[----:B------:R-:W-:Y:S02]  /*121d0*/  IMAD.MOV.U32 R4, RZ, RZ, R2 ;  /* 0x000000ffff047224 */ /* 0x000fe400078e0002 */
[----:B------:R-:W-:-:S05]  /*121e0*/  IMAD.MOV.U32 R5, RZ, RZ, R13 ;  /* 0x000000ffff057224 */ /* 0x000fca00078e000d */
[----:B------:R0:W-:Y:S02]  /*121f0*/  STL.128 [R1+0x180], R4 ;  /* 0x0001800401007387 */ /* 0x0001e40000100c00 */
[----:B0-----:R-:W-:-:S07]  /*12200*/  VIADD R4, R193, 0xffffffff ;  /* 0xffffffffc1047836 */ /* 0x001fce0000000000 */
[----:B------:R-:W-:Y:S05]  /*12210*/  CALL.REL.NOINC `($_ZN7cutlass13device_kernelIN5flash11enable_sm90INS1_16FlashAttnFwdSm90INS1_25CollectiveMainloopFwdSm90ILi2EN4cute5tupleIJNS5_1CILi1EEES8_S8_EEENS6_IJNS7_ILi64EEESA_SA_EEELi512ENS_10bfloat16_tEfNS_4arch4Sm90ELb0ELb1ELb0ELb1ELb1ELb1ELb1ELb0ELb0ELb1ELb1ELb0EEENS1_21CollectiveEpilogueFwdINS6_IJSA_NS7_ILi512EEESA_EEES9_SC_SE_Li256ELb1ELb1ELb1ELb0EEENS1_36VarlenDynamicPersistentTileSchedulerILi64ELi64ELi256ELi128ELb1ELb1ELb1ELb1ELb0ELb1EEEEEEEEEvNT_6ParamsE$_ZZN5flash25CollectiveMainloopFwdSm90ILi2EN4cute5tupleIJNS1_1CILi1EEES4_S4_EEENS2_IJNS3_ILi64EEES6_S6_EEELi512EN7cutlass10bfloat16_tEfNS8_4arch4Sm90ELb0ELb1ELb0ELb1ELb1ELb1ELb1ELb0ELb0ELb1ELb1ELb0EE3mmaINS_16FlashAttnFwdSm90ISC_NS_21CollectiveEpilogueFwdINS2_IJS6_NS3_ILi512EEES6_EEES5_S9_SB_Li256ELb1ELb1ELb1ELb0EEENS_36VarlenDynamicPersistentTileSchedulerILi64ELi64ELi256ELi128ELb1ELb1ELb1ELb1ELb0ELb1EEEE13SharedStorageENS1_6TensorINS1_11ArrayEngineIfLm128EEENS1_6LayoutINS2_IJNS2_IJNS3_ILi2EEESR_NS3_ILi32EEEEEES4_S4_EEENS2_IJNS2_IJS4_SR_NS3_ILi4EEEEEENS3_ILi0EEESX_EEEEEEENS_7SoftmaxILi2ELi0EEEEEbRKNSC_6ParamsENS8_13PipelineAsyncILi2EEES17_RNS8_13PipelineStateILj2EEERT0_RT1_iRiRKNS_16SeqlenInfoQKNewKILb1ELb1EEENS2_IJiiiiEEERT_ENKUliT_T0_T1_E_clIZSD_ISM_S10_S12_EbS15_S17_S17_S1A_S1C_S1E_iS1F_S1J_S1K_S1M_EUlRS1N_iE0_NS3_ILb1EEES1U_EEDaiS1N_S1O_S1P_) ;  /* 0x000002b000947944 */ /* 0x000fea0003c00000 */
[----:B------:R-:W2:Y:S01]  /*12220*/  LDL R6, [R1+0x50] ;  /* 0x0000500001067983 */ /* 0x000ea20000100800 */
[----:B------:R-:W0:Y:S08]  /*12230*/  LDC R0, c[0x0][0x448] ;  /* 0x00011200ff007b82 */ /* 0x000e300000000800 */
[----:B------:R-:W1:Y:S01]  /*12240*/  LDC.64 R2, c[0x0][0xad8] ;  /* 0x0002b600ff027b82 */ /* 0x000e620000000a00 */
[----:B0-----:R-:W-:-:S13]  /*12250*/  ISETP.NE.AND P0, PT, R0, 0x1, PT ;  /* 0x000000010000780c */ /* 0x001fda0003f05270 */
[----:B------:R-:W0:Y:S08]  /*12260*/  @P0 LDC R5, c[0x0][0x44c] ;  /* 0x00011300ff050b82 */ /* 0x000e300000000800 */
[----:B------:R-:W3:Y:S01]  /*12270*/  @P0 LDC R7, c[0x0][0x450] ;  /* 0x00011400ff070b82 */ /* 0x000ee20000000800 */
[----:B--2---:R-:W-:-:S04]  /*12280*/  IMAD.SHL.U32 R6, R6, 0x40, RZ ;  /* 0x0000004006067824 */ /* 0x004fc800078e00ff */
[----:B0-----:R-:W-:-:S04]  /*12290*/  @P0 IMAD.HI.U32 R0, R6, R5, RZ ;  /* 0x0000000506000227 */ /* 0x001fc800078e00ff */
[----:B------:R-:W-:Y:S01]  /*122a0*/  IMAD.MOV.U32 R5, RZ, RZ, R6 ;  /* 0x000000ffff057224 */ /* 0x000fe200078e0006 */
[----:B---3--:R-:W-:Y:S01]  /*122b0*/  @P0 SHF.R.U32.HI R5, RZ, R7, R0 ;  /* 0x00000007ff050219 */ /* 0x008fe20000011600 */
[----:B------:R-:W-:Y:S01]  /*122c0*/  VIADD R0, R193, 0xfffffffe ;  /* 0xfffffffec1007836 */ /* 0x000fe20000000000 */
[----:B-1----:R-:W-:-:S03]  /*122d0*/  ISETP.GE.AND P0, PT, R3, 0x1, PT ;  /* 0x000000010300780c */ /* 0x002fc60003f06270 */
[----:B------:R-:W-:-:S04]  /*122e0*/  IMAD.IADD R9, R190, 0x1, R5 ;  /* 0x00000001be097824 */ /* 0x000fc800078e0205 */
[----:B------:R-:W-:-:S06]  /*122f0*/  IMAD.IADD R2, R9, 0x1, R2 ;  /* 0x0000000109027824 */ /* 0x000fcc00078e0202 */
        /* <DEDUP_REMOVED lines=12> */
.L_x_6788:
[----:B------:R-:W-:-:S13]  /*123c0*/  ISETP.NE.AND P0, PT, R3, 0x1, PT ;  /* 0x000000010300780c */ /* 0x000fda0003f05270 */
[----:B------:R-:W0:Y:S02]  /*123d0*/  @P0 LDC.64 R4, c[0x0][0xae0] ;  /* 0x0002b800ff040b82 */ /* 0x000e240000000a00 */
[----:B0-----:R-:W-:-:S05]  /*123e0*/  @P0 IMAD.HI.U32 R4, R7, R4, RZ ;  /* 0x0000000407040227 */ /* 0x001fca00078e00ff */
[----:B------:R-:W-:-:S07]  /*123f0*/  @P0 SHF.R.U32.HI R7, RZ, R5, R4 ;  /* 0x00000005ff070219 */ /* 0x000fce0000011604 */
.L_x_6789:
[----:B------:R-:W-:Y:S05]  /*12400*/  BSYNC B0 ;  /* 0x0000000000007941 */ /* 0x000fea0003800000 */
.L_x_6787:
[----:B------:R-:W-:-:S05]  /*12410*/  IMAD R3, R7, R3, R3 ;  /* 0x0000000307037224 */ /* 0x000fca00078e0203 */
[----:B------:R-:W-:-:S07]  /*12420*/  VIMNMX R2, R2, R3, PT ;  /* 0x0000000302027248 */ /* 0x000fce0003fe0100 */
.L_x_6786:
[----:B------:R-:W-:-:S04]  /*12430*/  SHF.R.S32.HI R3, RZ, 0x1f, R2 ;  /* 0x0000001fff037819 */ /* 0x000fc80000011402 */
[----:B------:R-:W-:-:S04]  /*12440*/  LEA.HI R3, R3, R2, RZ, 0x6 ;  /* 0x0000000203037211 */ /* 0x000fc800078f30ff */
[----:B------:R-:W-:-:S04]  /*12450*/  SHF.R.S32.HI R3, RZ, 0x6, R3 ;  /* 0x00000006ff037819 */ /* 0x000fc80000011403 */
[----:B------:R-:W-:-:S04]  /*12460*/  VIMNMX R9, R180, R3, !PT ;  /* 0x00000003b4097248 */ /* 0x000fc80007fe0100 */
[----:B------:R-:W-:-:S13]  /*12470*/  ISETP.GE.AND P0, PT, R0, R9, PT ;  /* 0x000000090000720c */ /* 0x000fda0003f06270 */
[----:B------:R-:W-:Y:S05]  /*12480*/  @!P0 BRA `(.L_x_6790) ;  /* 0x0000007800e08947 */ /* 0x000fea0003800000 */
.L_x_6823:
[----:B------:R-:W2:Y:S04]  /*12490*/  LDL R56, [R1+0x1c0] ;  /* 0x0001c00001387983 */ /* 0x000ea80000100800 */
[----:B------:R-:W3:Y:S04]  /*124a0*/  LDL R2, [R1+0x1c8] ;  /* 0x0001c80001027983 */ /* 0x000ee80000100800 */
[----:B------:R-:W4:Y:S01]  /*124b0*/  LDL R3, [R1] ;  /* 0x0000000001037983 */ /* 0x000f220000100800 */
[----:B0-2---:R-:W-:-:S05]  /*124c0*/  VIADD R4, R56, 0x1 ;  /* 0x0000000138047836 */ /* 0x005fca0000000000 */
        /* <DEDUP_REMOVED lines=16> */
.L_x_6792:
[----:B------:R-:W-:Y:S05]  /*125d0*/  BSYNC B0 ;  /* 0x0000000000007941 */ /* 0x000fea0003800000 */
.L_x_6791:
        /* <DEDUP_REMOVED lines=9> */
.L_x_6794:
[----:B------:R-:W-:Y:S05]  /*12670*/  BSYNC B0 ;  /* 0x0000000000007941 */ /* 0x000fea0003800000 */
.L_x_6793:
[----:B------:R-:W-:Y:S04]  /*12680*/  BSSY B0, `(.L_x_6795) ;  /* 0x0000006000007945 */ /* 0x000fe80003800000 */
[----:B-1----:R-:W-:Y:S05]  /*12690*/  @P0 BRA `(.L_x_6796) ;  /* 0x0000000000100947 */ /* 0x002fea0003800000 */
[----:B-----5:R-:W-:Y:S01]  /*126a0*/  IMAD R2, R2, 0x8, R5 ;  /* 0x0000000802027824 */ /* 0x020fe200078e0205 */
[----:B------:R-:W-:-:S04]  /*126b0*/  SHF.L.U32 R3, R3, 0x1f, RZ ;  /* 0x0000001f03037819 */ /* 0x000fc800000006ff */
[----:B------:R-:W1:Y:S02]  /*126c0*/  SYNCS.PHASECHK.TRANS64.TRYWAIT P0, [R2+URZ], R3 ;  /* 0x00000003020075a7 */ /* 0x000e64000800017f */
[----:B-1----:R-:W-:Y:S05]  /*126d0*/  @!P0 BRA `(.L_x_6797) ;  /* 0x0000027000148947 */ /* 0x002fea0003800000 */
.L_x_6796:
[----:B------:R-:W-:Y:S05]  /*126e0*/  BSYNC B0 ;  /* 0x0000000000007941 */ /* 0x000fea0003800000 */
.L_x_6795:
[----:B------:R-:W2:Y:S04]  /*126f0*/  LDL R15, [R1+0x1c0] ;  /* 0x0001c000010f7983 */ /* 0x000ea80000100800 */
[----:B0-----:R-:W2:Y:S01]  /*12700*/  LDL.64 R4, [R1+0x80] ;  /* 0x0000800001047983 */ /* 0x001ea20000100a00 */
[----:B------:R-:W-:Y:S05]  /*12710*/  WARPSYNC.ALL ;  /* 0x0000000000007948 */ /* 0x000fea0003800000 */
[----:B-1---5:R-:W3:Y:S04]  /*12720*/  LDL.64 R2, [R1+0x78] ;  /* 0x0000780001027983 */ /* 0x022ee80000100a00 */
[----:B------:R-:W4:Y:S04]  /*12730*/  LDL.64 R6, [R1+0x78] ;  /* 0x0000780001067983 */ /* 0x000f280000100a00 */
        /* <DEDUP_REMOVED lines=52> */
.L_x_6799:
[----:B------:R-:W-:Y:S05]  /*12a80*/  BSYNC B0 ;  /* 0x0000000000007941 */ /* 0x000fea0003800000 */
.L_x_6798:
        /* <DEDUP_REMOVED lines=8> */
.L_x_6801:
[----:B------:R-:W-:Y:S05]  /*12b10*/  BSYNC B0 ;  /* 0x0000000000007941 */ /* 0x000fea0003800000 */
.L_x_6800:
[----:B------:R-:W-:Y:S04]  /*12b20*/  BSSY B0, `(.L_x_6802) ;  /* 0x0000004000007945 */ /* 0x000fe80003800000 */
[----:B-1----:R-:W-:Y:S05]  /*12b30*/  @P0 BRA `(.L_x_6803) ;  /* 0x0000000000080947 */ /* 0x002fea0003800000 */
[----:B------:R-:W1:Y:S02]  /*12b40*/  SYNCS.PHASECHK.TRANS64.TRYWAIT P0, [R2+URZ], R3 ;  /* 0x00000003020075a7 */ /* 0x000e64000800017f */
[----:B-1----:R-:W-:Y:S05]  /*12b50*/  @!P0 BRA `(.L_x_6804) ;  /* 0x0000026c00088947 */ /* 0x002fea0003800000 */
.L_x_6803:
[----:B------:R-:W-:Y:S05]  /*12b60*/  BSYNC B0 ;  /* 0x0000000000007941 */ /* 0x000fea0003800000 */
.L_x_6802:
        /* <DEDUP_REMOVED lines=433> */
.L_x_6806:
[----:B------:R-:W-:Y:S05]  /*14680*/  BSYNC B0 ;  /* 0x0000000000007941 */ /* 0x000fea0003800000 */
.L_x_6805:
        /* <DEDUP_REMOVED lines=10> */
[----:B------:R-:W4:Y:S01]  /*14730*/  LDL.128 R4, [R1+0xd0] ;  /* 0x0000d00001047983 */ /* 0x000f220000100c00 */
[----:B------:R-:W-:Y:S01]  /*14740*/  IMAD.SHL.U32 R64, R0, 0x40, RZ ;  /* 0x0000004000407824 */ /* 0x000fe200078e00ff */
[----:B------:R-:W-:Y:S01]  /*14750*/  BSSY B0, `(.L_x_6807) ;  /* 0x000003a000007945 */ /* 0x000fe20003800000 */
[----:B--2---:R-:W-:-:S04]  /*14760*/  SHF.R.S32.HI R11, RZ, 0x1f, R8 ;  /* 0x0000001fff0b7819 */ /* 0x004fc80000011408 */
[----:B0-----:R-:W-:-:S04]  /*14770*/  LEA.HI R10, R11, R8, RZ, 0x7 ;  /* 0x000000080b0a7211 */ /* 0x001fc800078f38ff */
        /* <DEDUP_REMOVED lines=22> */
[----:B------:R-:W-:Y:S02]  /*148e0*/  @P0 SHF.R.U32.HI R2, RZ, R60, R3 ;  /* 0x0000003cff020219 */ /* 0x000fe40000011603 */
        /* <DEDUP_REMOVED lines=24> */
.L_x_6810:
[----:B------:R-:W-:-:S13]  /*14a70*/  ISETP.NE.AND P0, PT, R13, 0x1, PT ;  /* 0x000000010d00780c */ /* 0x000fda0003f05270 */
[----:B------:R-:W-:-:S05]  /*14a80*/  @P0 IMAD.HI.U32 R8, R7, R14, RZ ;  /* 0x0000000e07080227 */ /* 0x000fca00078e00ff */
[----:B------:R-:W-:-:S07]  /*14a90*/  @P0 SHF.R.U32.HI R7, RZ, R15, R8 ;  /* 0x0000000fff070219 */ /* 0x000fce0000011608 */
.L_x_6811:
[----:B------:R-:W-:Y:S05]  /*14aa0*/  BSYNC B1 ;  /* 0x0000000000017941 */ /* 0x000fea0003800000 */
.L_x_6809:
[----:B------:R-:W-:-:S04]  /*14ab0*/  IMAD R7, R7, R13, -R64 ;  /* 0x0000000d07077224 */ /* 0x000fc800078e0a40 */
[----:B------:R-:W-:-:S05]  /*14ac0*/  IMAD R8, R20, -0x2, R7 ;  /* 0xfffffffe14087824 */ /* 0x000fca00078e0207 */
[----:B------:R-:W-:Y:S02]  /*14ad0*/  VIMNMX R3, R3, R8, !PT ;  /* 0x0000000803037248 */ /* 0x000fe40007fe0100 */
[----:B------:R-:W-:-:S07]  /*14ae0*/  VIADDMNMX R6, R8, R13, R6, PT ;  /* 0x0000000d08067246 */ /* 0x000fce0003800106 */
.L_x_6808:
[----:B------:R-:W-:Y:S05]  /*14af0*/  BSYNC B0 ;  /* 0x0000000000007941 */ /* 0x000fea0003800000 */
.L_x_6807:
        /* <DEDUP_REMOVED lines=90> */
.L_x_6815:
[----:B------:R-:W-:-:S13]  /*150a0*/  ISETP.NE.AND P6, PT, R13, 0x1, PT ;  /* 0x000000010d00780c */ /* 0x000fda0003fc5270 */
[----:B------:R-:W-:-:S05]  /*150b0*/  @P6 IMAD.HI.U32 R14, R4, R14, RZ ;  /* 0x0000000e040e6227 */ /* 0x000fca00078e00ff */
[----:B------:R-:W-:-:S07]  /*150c0*/  @P6 SHF.R.U32.HI R4, RZ, R15, R14 ;  /* 0x0000000fff046219 */ /* 0x000fce000001160e */
.L_x_6816:
[----:B------:R-:W-:Y:S05]  /*150d0*/  BSYNC B1 ;  /* 0x0000000000017941 */ /* 0x000fea0003800000 */
.L_x_6814:
[----:B------:R-:W-:-:S04]  /*150e0*/  IMAD R3, R4, R13, -R64 ;  /* 0x0000000d04037224 */ /* 0x000fc800078e0a40 */
[----:B------:R-:W-:-:S05]  /*150f0*/  IMAD R20, R20, -0x2, R3 ;  /* 0xfffffffe14147824 */ /* 0x000fca00078e0203 */
[----:B------:R-:W-:Y:S02]  /*15100*/  VIADDMNMX R10, R20, R13, R10, PT ;  /* 0x0000000d140a7246 */ /* 0x000fe4000380010a */
[----:B------:R-:W-:-:S07]  /*15110*/  VIMNMX R11, R11, R20, !PT ;  /* 0x000000140b0b7248 */ /* 0x000fce0007fe0100 */
.L_x_6813:
[----:B------:R-:W-:Y:S05]  /*15120*/  BSYNC B0 ;  /* 0x0000000000007941 */ /* 0x000fea0003800000 */
.L_x_6812:
[C---:B------:R-:W-:Y:S01]  /*15130*/  ISETP.GT.AND P0, PT, R11.reuse, 0x1, !P0 ;  /* 0x000000010b00780c */ /* 0x040fe20004704270 */
[----:B------:R-:W2:Y:S01]  /*15140*/  LDL R20, [R1+0x200] ;  /* 0x0002000001147983 */ /* 0x000ea20000100800 */
        /* <DEDUP_REMOVED lines=36> */
[----:B------:R-:W3:Y:S02]  /*15390*/  LDL.64 R6, [R1+0x1e0] ;  /* 0x0001e00001067983 */ /* 0x000ee40000100a00 */
        /* <DEDUP_REMOVED lines=19> */
[----:B------:R-:W-:Y:S02]  /*154d0*/  FSEL R54, R54, -INF , !P5 ;  /* 0xff80000036367808 */ /* 0x000fe40006800000 */
[----:B------:R-:W-:Y:S02]  /*154e0*/  FSEL R55, R55, -INF , !P6 ;  /* 0xff80000037377808 */ /* 0x000fe40007000000 */
[----:B---3--:R-:W-:-:S04]  /*154f0*/  FMNMX.FTZ R3, R71, R6, !PT ;  /* 0x0000000647037209 */ /* 0x008fc80007810000 */
        /* <DEDUP_REMOVED lines=32> */
[----:B------:R1:W-:Y:S04]  /*15700*/  STL.64 [R1+0x1e0], R2 ;  /* 0x0001e00201007387 */ /* 0x0003e80000100a00 */
[----:B------:R-:W3:Y:S01]  /*15710*/  LDL R24, [R1+0x1e4] ;  /* 0x0001e40001187983 */ /* 0x000ee20000100800 */
[----:B0-----:R-:W-:-:S03]  /*15720*/  FMNMX.FTZ R10, R2, R5, !PT ;  /* 0x00000005020a7209 */ /* 0x001fc60007810000 */
[----:B-1----:R-:W4:Y:S04]  /*15730*/  LDL.64 R2, [R1+0xb8] ;  /* 0x0000b80001027983 */ /* 0x002f280000100a00 */
[----:B------:R-:W0:Y:S02]  /*15740*/  SHFL.BFLY PT, R5, R10, 0x1, 0x1f ;  /* 0x0c201f000a057f89 */ /* 0x000e2400000e0000 */
[----:B0-----:R-:W-:Y:S02]  /*15750*/  FMNMX.FTZ R12, R10, R5, !PT ;  /* 0x000000050a0c7209 */ /* 0x001fe40007810000 */
[----:B------:R-:W5:Y:S04]  /*15760*/  LDL.64 R4, [R1+0x1f0] ;  /* 0x0001f00001047983 */ /* 0x000f680000100a00 */
[----:B------:R-:W-:Y:S04]  /*15770*/  STL [R1+0x1e0], R12 ;  /* 0x0001e00c01007387 */ /* 0x000fe80000100800 */
[----:B------:R-:W2:Y:S04]  /*15780*/  LDL R13, [R1+0x1e0] ;  /* 0x0001e000010d7983 */ /* 0x000ea80000100800 */
[----:B---3--:R-:W0:Y:S02]  /*15790*/  SHFL.BFLY PT, R11, R24, 0x2, 0x1f ;  /* 0x0c401f00180b7f89 */ /* 0x008e2400000e0000 */
[----:B0-----:R-:W-:-:S05]  /*157a0*/  FMNMX.FTZ R11, R11, R24, !PT ;  /* 0x000000180b0b7209 */ /* 0x001fca0007810000 */
[----:B------:R-:W0:Y:S01]  /*157b0*/  SHFL.BFLY PT, R14, R11, 0x1, 0x1f ;  /* 0x0c201f000b0e7f89 */ /* 0x000e2200000e0000 */
[----:B--2---:R-:W-:Y:S02]  /*157c0*/  FSETP.NEU.FTZ.AND P0, PT, R13, -INF , PT ;  /* 0xff8000000d00780b */ /* 0x004fe40003f1d000 */
        /* <DEDUP_REMOVED lines=8> */
[----:B------:R-:W5:Y:S08]  /*15850*/  MUFU.EX2 R135, R13 ;  /* 0x0000000d00877308 */ /* 0x000f700000000800 */
[----:B------:R-:W0:Y:S01]  /*15860*/  MUFU.EX2 R134, R7 ;  /* 0x0000000700867308 */ /* 0x000e220000000800 */
[----:B------:R1:W-:Y:S01]  /*15870*/  STL [R1+0x1e4], R14 ;  /* 0x0001e40e01007387 */ /* 0x0003e20000100800 */
[----:B-----5:R-:W-:Y:S01]  /*15880*/  FMUL.FTZ R4, R135, R4 ;  /* 0x0000000487047220 */ /* 0x020fe20000410000 */
[----:B0-----:R-:W-:-:S05]  /*15890*/  FMUL.FTZ R5, R5, R134 ;  /* 0x0000008605057220 */ /* 0x001fca0000410000 */
[----:B------:R1:W-:Y:S04]  /*158a0*/  STL.64 [R1+0x1f0], R4 ;  /* 0x0001f00401007387 */ /* 0x0003e80000100a00 */
[----:B----4-:R-:W2:Y:S01]  /*158b0*/  LD.E R6, desc[UR36][R2.64+0x4] ;  /* 0x0000042402067980 */ /* 0x010ea2000c101900 */
        /* <DEDUP_REMOVED lines=9> */
[----:B0-----:R-:W2:Y:S04]  /*15950*/  LDL.64 R2, [R1+0xb8] ;  /* 0x0000b80001027983 */ /* 0x001ea80000100a00 */
[----:B--2---:R-:W2:Y:S02]  /*15960*/  LD.E R6, desc[UR36][R2.64+0x4] ;  /* 0x0000042402067980 */ /* 0x004ea4000c101900 */
[----:B--2---:R-:W-:-:S13]  /*15970*/  ISETP.NE.AND P0, PT, R6, RZ, PT ;  /* 0x000000ff0600720c */ /* 0x004fda0003f05270 */
.L_x_6818:
[----:B------:R-:W-:Y:S05]  /*15980*/  BSYNC B0 ;  /* 0x0000000000007941 */ /* 0x000fea0003800000 */
.L_x_6817:
        /* <DEDUP_REMOVED lines=9> */
.L_x_6820:
[----:B------:R-:W-:Y:S05]  /*15a20*/  BSYNC B0 ;  /* 0x0000000000007941 */ /* 0x000fea0003800000 */
.L_x_6819:
        /* <DEDUP_REMOVED lines=40> */
[----:B------:R-:W-:Y:S02]  /*15cb0*/  FSEL R73, R73, RZ, P0 ;  /* 0x000000ff49497208 */ /* 0x000fe40000000000 */
[----:B------:R-:W-:-:S03]  /*15cc0*/  FSETP.NEU.FTZ.AND P0, PT, R39, -INF , PT ;  /* 0xff8000002700780b */ /* 0x000fc60003f1d000 */
[-C--:B------:R-:W-:Y:S01]  /*15cd0*/  FFMA.FTZ R170, R8, R56.reuse, -R73 ;  /* 0x0000003808aa7223 */ /* 0x080fe20000010849 */
[----:B------:R-:W-:-:S05]  /*15ce0*/  FMUL.FTZ R8, R39, R56 ;  /* 0x0000003827087220 */ /* 0x000fca0000410000 */
[----:B------:R-:W-:Y:S01]  /*15cf0*/  FSEL R39, R8, RZ, P0 ;  /* 0x000000ff08277208 */ /* 0x000fe20000000000 */
[----:B------:R-:W-:-:S04]  /*15d00*/  FFMA.FTZ R152, R71, R56, -R73 ;  /* 0x0000003847987223 */ /* 0x000fc80000010849 */
[-CC-:B------:R-:W-:Y:S01]  /*15d10*/  FFMA.FTZ R132, R70, R56.reuse, -R39.reuse ;  /* 0x0000003846847223 */ /* 0x180fe20000010827 */
[-C--:B------:R-:W-:Y:S01]  /*15d20*/  FFMA.FTZ R153, R69, R56.reuse, -R39 ;  /* 0x0000003845997223 */ /* 0x080fe20000010827 */
[-C--:B------:R-:W-:Y:S01]  /*15d30*/  FFMA.FTZ R121, R62, R56.reuse, -R73 ;  /* 0x000000383e797223 */ /* 0x080fe20000010849 */
[----:B------:R-:W3:Y:S01]  /*15d40*/  MUFU.EX2 R152, R152 ;  /* 0x0000009800987308 */ /* 0x000ee20000000800 */
        /* <DEDUP_REMOVED lines=13> */
[----:B------:R-:W-:-:S02]  /*15e20*/  FFMA.FTZ R176, R40, R56, -R73 ;  /* 0x0000003828b07223 */ /* 0x000fc40000010849 */
        /* <DEDUP_REMOVED lines=12> */
[-C--:B------:R-:W-:Y:S01]  /*15ef0*/  FFMA.FTZ R175, R54, R56.reuse, -R39 ;  /* 0x0000003836af7223 */ /* 0x080fe20000010827 */
[----:B------:R-:W-:Y:S01]  /*15f00*/  FFMA.FTZ R190, R53, R56, -R73 ;  /* 0x0000003835be7223 */ /* 0x000fe20000010849 */
[C---:B----4-:R-:W-:Y:S01]  /*15f10*/  FMUL.FTZ R35, R135.reuse, R35 ;  /* 0x0000002387237220 */ /* 0x050fe20000410000 */
[C---:B------:R-:W-:Y:S01]  /*15f20*/  FMUL.FTZ R34, R135.reuse, R34 ;  /* 0x0000002287227220 */ /* 0x040fe20000410000 */
[----:B------:R-:W2:Y:S01]  /*15f30*/  MUFU.EX2 R121, R121 ;  /* 0x0000007900797308 */ /* 0x000ea20000000800 */
[----:B---3--:R-:W-:Y:S01]  /*15f40*/  FADD.FTZ R6, R152, R6 ;  /* 0x0000000698067221 */ /* 0x008fe20000010000 */
[C---:B------:R-:W-:Y:S01]  /*15f50*/  FMUL.FTZ R37, R134.reuse, R37 ;  /* 0x0000002586257220 */ /* 0x040fe20000410000 */
[----:B------:R-:W-:Y:S01]  /*15f60*/  FMUL.FTZ R36, R134, R36 ;  /* 0x0000002486247220 */ /* 0x000fe20000410000 */
        /* <DEDUP_REMOVED lines=11> */
[C---:B------:R-:W-:Y:S01]  /*16020*/  FMUL.FTZ R11, R135.reuse, R11 ;  /* 0x0000000b870b7220 */ /* 0x040fe20000410000 */
        /* <DEDUP_REMOVED lines=9> */
[----:B------:R-:W-:Y:S01]  /*160c0*/  FMUL.FTZ R12, R135, R12 ;  /* 0x0000000c870c7220 */ /* 0x000fe20000410000 */
[C---:B------:R-:W-:Y:S01]  /*160d0*/  FMUL.FTZ R85, R134.reuse, R85 ;  /* 0x0000005586557220 */ /* 0x040fe20000410000 */
[C---:B------:R-:W-:Y:S01]  /*160e0*/  FMUL.FTZ R84, R134.reuse, R84 ;  /* 0x0000005486547220 */ /* 0x040fe20000410000 */
[C---:B------:R-:W-:Y:S01]  /*160f0*/  FMUL.FTZ R87, R134.reuse, R87 ;  /* 0x0000005786577220 */ /* 0x040fe20000410000 */
[C---:B------:R-:W-:Y:S01]  /*16100*/  FMUL.FTZ R86, R134.reuse, R86 ;  /* 0x0000005686567220 */ /* 0x040fe20000410000 */
[C---:B------:R-:W-:Y:S01]  /*16110*/  FMUL.FTZ R5, R134.reuse, R5 ;  /* 0x0000000586057220 */ /* 0x040fe20000410000 */
[----:B------:R-:W-:Y:S01]  /*16120*/  FMUL.FTZ R4, R134, R4 ;  /* 0x0000000486047220 */ /* 0x000fe20000410000 */
        /* <DEDUP_REMOVED lines=14> */
[----:B------:R-:W4:Y:S05]  /*16210*/  LDL.64 R58, [R1+0x268] ;  /* 0x00026800013a7983 */ /* 0x000f2a0000100a00 */
[----:B------:R-:W1:Y:S01]  /*16220*/  MUFU.EX2 R168, R168 ;  /* 0x000000a800a87308 */ /* 0x000e620000000800 */
[----:B0-----:R-:W-:Y:S01]  /*16230*/  FADD.FTZ R8, R131, R8 ;  /* 0x0000000883087221 */ /* 0x001fe20000010000 */
[----:B------:R-:W-:Y:S01]  /*16240*/  FADD.FTZ R6, R154, R7 ;  /* 0x000000079a067221 */ /* 0x000fe20000010000 */
[----:B------:R-:W4:Y:S05]  /*16250*/  LDL.64 R62, [R1+0x248] ;  /* 0x00024800013e7983 */ /* 0x000f2a0000100a00 */
[----:B------:R-:W0:Y:S08]  /*16260*/  MUFU.EX2 R171, R171 ;  /* 0x000000ab00ab7308 */ /* 0x000e300000000800 */
[----:B------:R-:W0:Y:S01]  /*16270*/  MUFU.EX2 R129, R129 ;  /* 0x0000008100817308 */ /* 0x000e220000000800 */
[----:B-1----:R-:W-:Y:S01]  /*16280*/  FADD.FTZ R41, R169, R8 ;  /* 0x00000008a9297221 */ /* 0x002fe20000010000 */
[----:B------:R-:W-:Y:S01]  /*16290*/  FADD.FTZ R7, R117, R6 ;  /* 0x0000000675077221 */ /* 0x000fe20000010000 */
[----:B------:R-:W4:Y:S05]  /*162a0*/  LDL.64 R46, [R1+0x278] ;  /* 0x00027800012e7983 */ /* 0x000f2a0000100a00 */
        /* <DEDUP_REMOVED lines=18> */
[----:B------:R-:W4:Y:S05]  /*163d0*/  LDL.64 R44, [R1+0x2d8] ;  /* 0x0002d800012c7983 */ /* 0x000f2a0000100a00 */
[----:B------:R-:W-:Y:S08]  /*163e0*/  MUFU.EX2 R178, R178 ;  /* 0x000000b200b27308 */ /* 0x000ff00000000800 */
[----:B------:R-:W1:Y:S01]  /*163f0*/  MUFU.EX2 R116, R116 ;  /* 0x0000007400747308 */ /* 0x000e620000000800 */
[----:B0-----:R-:W-:Y:S01]  /*16400*/  FADD.FTZ R38, R126, R41 ;  /* 0x000000297e267221 */ /* 0x001fe20000010000 */
[----:B------:R-:W-:-:S06]  /*16410*/  FADD.FTZ R6, R127, R6 ;  /* 0x000000067f067221 */ /* 0x000fcc0000010000 */
[----:B------:R-:W-:Y:S01]  /*16420*/  MUFU.EX2 R193, R193 ;  /* 0x000000c100c17308 */ /* 0x000fe20000000800 */
[----:B------:R-:W-:-:S07]  /*16430*/  FFMA.FTZ R7, R55, R56, -R39 ;  /* 0x0000003837077223 */ /* 0x000fce0000010827 */
[----:B------:R-:W0:Y:S01]  /*16440*/  MUFU.EX2 R173, R173 ;  /* 0x000000ad00ad7308 */ /* 0x000e220000000800 */
[----:B-1----:R-:W-:Y:S01]  /*16450*/  FADD.FTZ R41, R179, R38 ;  /* 0x00000026b3297221 */ /* 0x002fe20000010000 */
[----:B------:R-:W-:Y:S01]  /*16460*/  FADD.FTZ R39, R125, R6 ;  /* 0x000000067d277221 */ /* 0x000fe20000010000 */
[----:B------:R-:W4:Y:S04]  /*16470*/  LDL.64 R56, [R1+0x3e0] ;  /* 0x0003e00001387983 */ /* 0x000f280000100a00 */
[----:B------:R-:W4:Y:S01]  /*16480*/  LDL.64 R50, [R1+0x2a8] ;  /* 0x0002a80001327983 */ /* 0x000f220000100a00 */
[----:B------:R-:W-:Y:S03]  /*16490*/  MUFU.EX2 R172, R172 ;  /* 0x000000ac00ac7308 */ /* 0x000fe60000000800 */
[----:B------:R-:W4:Y:S05]  /*164a0*/  LDL.64 R48, [R1+0x2b8] ;  /* 0x0002b80001307983 */ /* 0x000f2a0000100a00 */
        /* <DEDUP_REMOVED lines=8> */
[----:B------:R-:W0:Y:S08]  /*16530*/  MUFU.EX2 R190, R190 ;  /* 0x000000be00be7308 */ /* 0x000e300000000800 */
[----:B------:R-:W0:Y:S01]  /*16540*/  MUFU.EX2 R7, R7 ;  /* 0x0000000700077308 */ /* 0x000e220000000800 */
[----:B-1----:R-:W-:Y:S01]  /*16550*/  FADD.FTZ R6, R8, R41 ;  /* 0x0000002908067221 */ /* 0x002fe20000010000 */
[----:B------:R-:W-:-:S03]  /*16560*/  FADD.FTZ R39, R172, R39 ;  /* 0x00000027ac277221 */ /* 0x000fc60000010000 */
[----:B------:R-:W-:Y:S01]  /*16570*/  FADD.FTZ R6, R175, R6 ;  /* 0x00000006af067221 */ /* 0x000fe20000010000 */
[----:B------:R-:W-:-:S04]  /*16580*/  FADD.FTZ R41, R174, R39 ;  /* 0x00000027ae297221 */ /* 0x000fc80000010000 */
[----:B0-----:R-:W-:Y:S02]  /*16590*/  FADD.FTZ R38, R190, R41 ;  /* 0x00000029be267221 */ /* 0x001fe40000010000 */
[----:B------:R-:W4:Y:S01]  /*165a0*/  LDL.64 R40, [R1+0x2f8] ;  /* 0x0002f80001287983 */ /* 0x000f220000100a00 */
[----:B------:R-:W-:-:S05]  /*165b0*/  FADD.FTZ R39, R7, R6 ;  /* 0x0000000607277221 */ /* 0x000fca0000010000 */
[----:B------:R0:W-:Y:S01]  /*165c0*/  STL.64 [R1+0x1f0], R38 ;  /* 0x0001f02601007387 */ /* 0x0001e20000100a00 */
[----:B------:R-:W-:Y:S06]  /*165d0*/  BAR.SYNC.DEFER_BLOCKING 0xf, 0x100 ;  /* 0x03c4000000007b1d */ /* 0x000fec0000010000 */
[----:B0-----:R-:W4:Y:S04]  /*165e0*/  LDL.64 R38, [R1+0x308] ;  /* 0x0003080001267983 */ /* 0x001f280000100a00 */
[----:B------:R-:W4:Y:S04]  /*165f0*/  LD.E.64 R96, desc[UR36][R2.64+0x8] ;  /* 0x0000082402607980 */ /* 0x000f28000c101b00 */
[----:B------:R-:W4:Y:S04]  /*16600*/  LD.E.64 R2, desc[UR36][R2.64] ;  /* 0x0000002402027980 */ /* 0x000f28000c101b00 */
[----:B------:R-:W-:Y:S04]  /*16610*/  STL.64 [R1+0x400], R34 ;  /* 0x0004002201007387 */ /* 0x000fe80000100a00 */
[----:B------:R0:W-:Y:S04]  /*16620*/  STL.64 [R1+0x408], R36 ;  /* 0x0004082401007387 */ /* 0x0001e80000100a00 */
[----:B------:R-:W-:Y:S04]  /*16630*/  STL.64 [R1+0x210], R32 ;  /* 0x0002102001007387 */ /* 0x000fe80000100a00 */
        /* <DEDUP_REMOVED lines=397> */
[----:B---3--:R-:W-:Y:S04]  /*17f10*/  STL [R1+0x350], R84 ;  /* 0x0003505401007387 */ /* 0x008fe80000100800 */
        /* <DEDUP_REMOVED lines=515> */
.L_x_6822:
[----:B------:R-:W-:Y:S05]  /*19f50*/  BSYNC B0 ;  /* 0x0000000000007941 */ /* 0x000fea0003800000 */
.L_x_6821:
        /* <DEDUP_REMOVED lines=9> */
[----:B------:R-:W2:Y:S02]  /*19ff0*/  LDL R6, [R1+0x50] ;  /* 0x0000500001067983 */ /* 0x000ea40000100800 */
[----:B--2---:R-:W-:-:S07]  /*1a000*/  IMAD.SHL.U32 R6, R6, 0x40, RZ ;  /* 0x0000004006067824 */ /* 0x004fce00078e00ff */
.L_x_6790:
[----:B------:R-:W1:Y:S01]  /*1a010*/  LDC R2, c[0x0][0x448] ;  /* 0x00011200ff027b82 */ /* 0x000e620000000800 */
[----:B------:R-:W-:Y:S01]  /*1a020*/  VIADD R3, R6, 0x3f ;  /* 0x0000003f06037836 */ /* 0x000fe20000000000 */
[----:B------:R-:W-:-:S06]  /*1a030*/  ULDC UR4, c[0x0][0xad4] ;  /* 0x0002b50000047ab9 */ /* 0x000fcc0000000800 */
[----:B------:R-:W2:Y:S01]  /*1a040*/  LDC R8, c[0x0][0xadc] ;  /* 0x0002b700ff087b82 */ /* 0x000ea20000000800 */
[----:B-1----:R-:W-:-:S13]  /*1a050*/  ISETP.NE.AND P0, PT, R2, 0x1, PT ;  /* 0x000000010200780c */ /* 0x002fda0003f05270 */
[----:B------:R-:W1:Y:S08]  /*1a060*/  @P0 LDC R2, c[0x0][0x44c] ;  /* 0x00011300ff020b82 */ /* 0x000e700000000800 */
[----:B------:R-:W3:Y:S01]  /*1a070*/  @P0 LDC R5, c[0x0][0x450] ;  /* 0x00011400ff050b82 */ /* 0x000ee20000000800 */
[----:B-1----:R-:W-:-:S05]  /*1a080*/  @P0 IMAD.HI.U32 R2, R3, R2, RZ ;  /* 0x0000000203020227 */ /* 0x002fca00078e00ff */
[----:B---3--:R-:W-:Y:S02]  /*1a090*/  @P0 SHF.R.U32.HI R3, RZ, R5, R2 ;  /* 0x00000005ff030219 */ /* 0x008fe40000011602 */
[----:B--2---:R-:W-:-:S03]  /*1a0a0*/  ISETP.GE.AND P0, PT, R8, 0x1, PT ;  /* 0x000000010800780c */ /* 0x004fc60003f06270 */
[----:B------:R-:W-:-:S04]  /*1a0b0*/  IMAD.IADD R3, R212, 0x1, R3 ;  /* 0x00000001d4037824 */ /* 0x000fc800078e0203 */
[----:B0-----:R-:W-:-:S06]  /*1a0c0*/  VIADD R4, R3, -UR4 ;  /* 0x8000000403047c36 */ /* 0x001fcc0008000000 */
[----:B------:R-:W-:Y:S05]  /*1a0d0*/  @!P0 BRA `(.L_x_6824) ;  /* 0x0000000000488947 */ /* 0x000fea0003800000 */
        /* <DEDUP_REMOVED lines=11> */
.L_x_6826:
[----:B------:R-:W-:-:S13]  /*1a190*/  ISETP.NE.AND P0, PT, R8, 0x1, PT ;  /* 0x000000010800780c */ /* 0x000fda0003f05270 */
[----:B------:R-:W0:Y:S02]  /*1a1a0*/  @P0 LDC.64 R2, c[0x0][0xae0] ;  /* 0x0002b800ff020b82 */ /* 0x000e240000000a00 */
[----:B0-----:R-:W-:-:S05]  /*1a1b0*/  @P0 IMAD.HI.U32 R2, R5, R2, RZ ;  /* 0x0000000205020227 */ /* 0x001fca00078e00ff */
[----:B------:R-:W-:-:S07]  /*1a1c0*/  @P0 SHF.R.U32.HI R5, RZ, R3, R2 ;  /* 0x00000003ff050219 */ /* 0x000fce0000011602 */
.L_x_6827:
[----:B------:R-:W-:Y:S05]  /*1a1d0*/  BSYNC B0 ;  /* 0x0000000000007941 */ /* 0x000fea0003800000 */
.L_x_6825:
[----:B------:R-:W-:-:S05]  /*1a1e0*/  IMAD R5, R5, R8, RZ ;  /* 0x0000000805057224 */ /* 0x000fca00078e02ff */
[----:B------:R-:W-:-:S07]  /*1a1f0*/  VIMNMX R4, R4, R5, !PT ;  /* 0x0000000504047248 */ /* 0x000fce0007fe0100 */
.L_x_6824:
[----:B------:R-:W-:-:S05]  /*1a200*/  VIADD R4, R4, 0x3f ;  /* 0x0000003f04047836 */ /* 0x000fca0000000000 */
[----:B------:R-:W-:-:S04]  /*1a210*/  SHF.R.S32.HI R3, RZ, 0x1f, R4 ;  /* 0x0000001fff037819 */ /* 0x000fc80000011404 */
[----:B------:R-:W-:-:S04]  /*1a220*/  LEA.HI R3, R3, R4, RZ, 0x6 ;  /* 0x0000000403037211 */ /* 0x000fc800078f30ff */
[----:B------:R-:W-:-:S04]  /*1a230*/  SHF.R.S32.HI R3, RZ, 0x6, R3 ;  /* 0x00000006ff037819 */ /* 0x000fc80000011403 */
[----:B------:R-:W-:-:S04]  /*1a240*/  VIMNMX R14, R180, R3, !PT ;  /* 0x00000003b40e7248 */ /* 0x000fc80007fe0100 */
[----:B------:R-:W-:-:S13]  /*1a250*/  ISETP.GE.AND P0, PT, R0, R14, PT ;  /* 0x0000000e0000720c */ /* 0x000fda0003f06270 */
[----:B------:R-:W-:Y:S05]  /*1a260*/  @!P0 BRA `(.L_x_6828) ;  /* 0x0000006c003c8947 */ /* 0x000fea0003800000 */
.L_x_6851:
        /* <DEDUP_REMOVED lines=20> */
.L_x_6830:
[----:B------:R-:W-:Y:S05]  /*1a3b0*/  BSYNC B0 ;  /* 0x0000000000007941 */ /* 0x000fea0003800000 */
.L_x_6829:
        /* <DEDUP_REMOVED lines=9> */
.L_x_6832:
[----:B------:R-:W-:Y:S05]  /*1a450*/  BSYNC B0 ;  /* 0x0000000000007941 */ /* 0x000fea0003800000 */
.L_x_6831:
[----:B------:R-:W-:Y:S04]  /*1a460*/  BSSY B0, `(.L_x_6833) ;  /* 0x0000006000007945 */ /* 0x000fe80003800000 */
[----:B-1----:R-:W-:Y:S05]  /*1a470*/  @P0 BRA `(.L_x_6834) ;  /* 0x0000000000100947 */ /* 0x002fea0003800000 */
[----:B-----5:R-:W-:Y:S01]  /*1a480*/  IMAD R2, R2, 0x8, R5 ;  /* 0x0000000802027824 */ /* 0x020fe200078e0205 */
[----:B------:R-:W-:-:S04]  /*1a490*/  SHF.L.U32 R3, R3, 0x1f, RZ ;  /* 0x0000001f03037819 */ /* 0x000fc800000006ff */
[----:B------:R-:W1:Y:S02]  /*1a4a0*/  SYNCS.PHASECHK.TRANS64.TRYWAIT P0, [R2+URZ], R3 ;  /* 0x00000003020075a7 */ /* 0x000e64000800017f */
[----:B-1----:R-:W-:Y:S05]  /*1a4b0*/  @!P0 BRA `(.L_x_6835) ;  /* 0x000001f000c48947 */ /* 0x002fea0003800000 */
.L_x_6834:
[----:B------:R-:W-:Y:S05]  /*1a4c0*/  BSYNC B0 ;  /* 0x0000000000007941 */ /* 0x000fea0003800000 */
.L_x_6833:
        /* <DEDUP_REMOVED lines=57> */
.L_x_6837:
[----:B------:R-:W-:Y:S05]  /*1a860*/  BSYNC B0 ;  /* 0x0000000000007941 */ /* 0x000fea0003800000 */
.L_x_6836:
        /* <DEDUP_REMOVED lines=8> */
.L_x_6839:
[----:B------:R-:W-:Y:S05]  /*1a8f0*/  BSYNC B0 ;  /* 0x0000000000007941 */ /* 0x000fea0003800000 */
.L_x_6838:
[----:B------:R-:W-:Y:S04]  /*1a900*/  BSSY B0, `(.L_x_6840) ;  /* 0x0000004000007945 */ /* 0x000fe80003800000 */
[----:B-1----:R-:W-:Y:S05]  /*1a910*/  @P0 BRA `(.L_x_6841) ;  /* 0x0000000000080947 */ /* 0x002fea0003800000 */
[----:B------:R-:W1:Y:S02]  /*1a920*/  SYNCS.PHASECHK.TRANS64.TRYWAIT P0, [R2+URZ], R3 ;  /* 0x00000003020075a7 */ /* 0x000e64000800017f */
[----:B-1----:R-:W-:Y:S05]  /*1a930*/  @!P0 BRA `(.L_x_6842) ;  /* 0x000001ec00b88947 */ /* 0x002fea0003800000 */
.L_x_6841:
[----:B------:R-:W-:Y:S05]  /*1a940*/  BSYNC B0 ;  /* 0x0000000000007941 */ /* 0x000fea0003800000 */
.L_x_6840:
        /* <DEDUP_REMOVED lines=433> */
.L_x_6844:
[----:B------:R-:W-:Y:S05]  /*1c460*/  BSYNC B0 ;  /* 0x0000000000007941 */ /* 0x000fea0003800000 */
.L_x_6843:
        /* <DEDUP_REMOVED lines=39> */
[----:B------:R-:W0:Y:S04]  /*1c6e0*/  SHFL.BFLY PT, R5, R2, 0x2, 0x1f ;  /* 0x0c401f0002057f89 */ /* 0x000e2800000e0000 */
[----:B------:R1:W-:Y:S04]  /*1c6f0*/  STL.64 [R1+0x1e0], R2 ;  /* 0x0001e00201007387 */ /* 0x0003e80000100a00 */
[----:B------:R-:W2:Y:S01]  /*1c700*/  LDL R20, [R1+0x1e4] ;  /* 0x0001e40001147983 */ /* 0x000ea20000100800 */
[----:B0-----:R-:W-:-:S03]  /*1c710*/  FMNMX.FTZ R8, R2, R5, !PT ;  /* 0x0000000502087209 */ /* 0x001fc60007810000 */
[----:B-1----:R-:W4:Y:S04]  /*1c720*/  LDL.64 R2, [R1+0xb8] ;  /* 0x0000b80001027983 */ /* 0x002f280000100a00 */
[----:B------:R-:W0:Y:S02]  /*1c730*/  SHFL.BFLY PT, R5, R8, 0x1, 0x1f ;  /* 0x0c201f0008057f89 */ /* 0x000e2400000e0000 */
[----:B0-----:R-:W-:Y:S02]  /*1c740*/  FMNMX.FTZ R10, R8, R5, !PT ;  /* 0x00000005080a7209 */ /* 0x001fe40007810000 */
[----:B------:R-:W4:Y:S04]  /*1c750*/  LDL.64 R4, [R1+0x1f0] ;  /* 0x0001f00001047983 */ /* 0x000f280000100a00 */
        /* <DEDUP_REMOVED lines=29> */
.L_x_6846:
[----:B------:R-:W-:Y:S05]  /*1c930*/  BSYNC B0 ;  /* 0x0000000000007941 */ /* 0x000fea0003800000 */
.L_x_6845:
        /* <DEDUP_REMOVED lines=9> */
.L_x_6848:
[----:B------:R-:W-:Y:S05]  /*1c9d0*/  BSYNC B0 ;  /* 0x0000000000007941 */ /* 0x000fea0003800000 */
.L_x_6847:
        /* <DEDUP_REMOVED lines=35> */
[-C--:B--2---:R-:W-:Y:S01]  /*1cc10*/  FMUL.FTZ R65, R65, R66.reuse ;  /* 0x0000004241417220 */ /* 0x084fe20000410000 */
[----:B------:R-:W-:-:S03]  /*1cc20*/  FMUL.FTZ R15, R64, R66 ;  /* 0x00000042400f7220 */ /* 0x000fc60000410000 */
[-C--:B------:R-:W-:Y:S01]  /*1cc30*/  FFMA.FTZ R153, R26, R66.reuse, -R65 ;  /* 0x000000421a997223 */ /* 0x080fe20000010841 */
[-C--:B------:R-:W-:Y:S01]  /*1cc40*/  FFMA.FTZ R152, R24, R66.reuse, -R15 ;  /* 0x0000004218987223 */ /* 0x080fe2000001080f */
[-C--:B------:R-:W-:Y:S01]  /*1cc50*/  FFMA.FTZ R132, R27, R66.reuse, -R65 ;  /* 0x000000421b847223 */ /* 0x080fe20000010841 */
[-C--:B------:R-:W-:Y:S01]  /*1cc60*/  FFMA.FTZ R106, R25, R66.reuse, -R15 ;  /* 0x00000042196a7223 */ /* 0x080fe2000001080f */
[-C--:B------:R-:W-:Y:S02]  /*1cc70*/  FFMA.FTZ R155, R30, R66.reuse, -R65 ;  /* 0x000000421e9b7223 */ /* 0x080fe40000010841 */
[----:B------:R-:W3:Y:S01]  /*1cc80*/  MUFU.EX2 R153, R153 ;  /* 0x0000009900997308 */ /* 0x000ee20000000800 */
[-C--:B------:R-:W-:Y:S01]  /*1cc90*/  FFMA.FTZ R154, R28, R66.reuse, -R15 ;  /* 0x000000421c9a7223 */ /* 0x080fe2000001080f */
[----:B------:R-:W-:-:S06]  /*1cca0*/  FFMA.FTZ R133, R31, R66, -R65 ;  /* 0x000000421f857223 */ /* 0x000fcc0000010841 */
        /* <DEDUP_REMOVED lines=8> */
[----:B------:R-:W1:Y:S08]  /*1cd30*/  MUFU.EX2 R132, R132 ;  /* 0x0000008400847308 */ /* 0x000e700000000800 */
[----:B------:R-:W2:Y:S08]  /*1cd40*/  MUFU.EX2 R106, R106 ;  /* 0x0000006a006a7308 */ /* 0x000eb00000000800 */
[----:B------:R-:W4:Y:S01]  /*1cd50*/  MUFU.EX2 R155, R155 ;  /* 0x0000009b009b7308 */ /* 0x000f220000000800 */
[----:B---3--:R-:W-:-:S07]  /*1cd60*/  FADD.FTZ R25, R153, R7 ;  /* 0x0000000799197221 */ /* 0x008fce0000010000 */
[----:B------:R-:W3:Y:S01]  /*1cd70*/  MUFU.EX2 R154, R154 ;  /* 0x0000009a009a7308 */ /* 0x000ee20000000800 */
[----:B0-----:R-:W-:Y:S01]  /*1cd80*/  FADD.FTZ R7, R152, R6 ;  /* 0x0000000698077221 */ /* 0x001fe20000010000 */
        /* <DEDUP_REMOVED lines=12> */
[-CC-:B------:R-:W-:Y:S01]  /*1ce50*/  FFMA.FTZ R172, R48, R66.reuse, -R15.reuse ;  /* 0x0000004230ac7223 */ /* 0x180fe2000001080f */
[-C--:B------:R-:W-:Y:S01]  /*1ce60*/  FFMA.FTZ R190, R49, R66.reuse, -R15 ;  /* 0x0000004231be7223 */ /* 0x080fe2000001080f */
[----:B------:R-:W0:Y:S01]  /*1ce70*/  MUFU.EX2 R107, R107 ;  /* 0x0000006b006b7308 */ /* 0x000e220000000800 */
[----:B-1----:R-:W-:Y:S01]  /*1ce80*/  FADD.FTZ R6, R132, R25 ;  /* 0x0000001984067221 */ /* 0x002fe20000010000 */
[----:B--2---:R-:W-:Y:S01]  /*1ce90*/  FADD.FTZ R7, R106, R7 ;  /* 0x000000076a077221 */ /* 0x004fe20000010000 */
[-C--:B------:R-:W-:Y:S01]  /*1cea0*/  FFMA.FTZ R175, R54, R66.reuse, -R65 ;  /* 0x0000004236af7223 */ /* 0x080fe20000010841 */
[----:B------:R-:W-:Y:S01]  /*1ceb0*/  FFMA.FTZ R174, R52, R66, -R15 ;  /* 0x0000004234ae7223 */ /* 0x000fe2000001080f */
[C---:B----4-:R-:W-:Y:S01]  /*1cec0*/  FMUL.FTZ R93, R110.reuse, R89 ;  /* 0x000000596e5d7220 */ /* 0x050fe20000410000 */
[C---:B------:R-:W-:Y:S01]  /*1ced0*/  FMUL.FTZ R92, R110.reuse, R88 ;  /* 0x000000586e5c7220 */ /* 0x040fe20000410000 */
[C---:B------:R-:W-:Y:S01]  /*1cee0*/  FMUL.FTZ R95, R109.reuse, R91 ;  /* 0x0000005b6d5f7220 */ /* 0x040fe20000410000 */
[----:B------:R-:W1:Y:S01]  /*1cef0*/  MUFU.EX2 R169, R169 ;  /* 0x000000a900a97308 */ /* 0x000e620000000800 */
[----:B------:R-:W-:Y:S01]  /*1cf00*/  FMUL.FTZ R94, R109, R90 ;  /* 0x0000005a6d5e7220 */ /* 0x000fe20000410000 */
[C---:B------:R-:W-:Y:S01]  /*1cf10*/  FMUL.FTZ R101, R110.reuse, R101 ;  /* 0x000000656e657220 */ /* 0x040fe20000410000 */
[C---:B------:R-:W-:Y:S01]  /*1cf20*/  FMUL.FTZ R100, R110.reuse, R100 ;  /* 0x000000646e647220 */ /* 0x040fe20000410000 */
[C---:B------:R-:W-:Y:S01]  /*1cf30*/  FMUL.FTZ R103, R110.reuse, R103 ;  /* 0x000000676e677220 */ /* 0x040fe20000410000 */
[C---:B------:R-:W-:Y:S01]  /*1cf40*/  FMUL.FTZ R102, R110.reuse, R102 ;  /* 0x000000666e667220 */ /* 0x040fe20000410000 */
[C---:B------:R-:W-:Y:S01]  /*1cf50*/  FMUL.FTZ R105, R110.reuse, R99 ;  /* 0x000000636e697220 */ /* 0x040fe20000410000 */
[----:B------:R-:W-:Y:S01]  /*1cf60*/  FMUL.FTZ R104, R110, R98 ;  /* 0x000000626e687220 */ /* 0x000fe20000410000 */
[----:B------:R-:W2:Y:S01]  /*1cf70*/  MUFU.EX2 R168, R168 ;  /* 0x000000a800a87308 */ /* 0x000ea20000000800 */
[----:B------:R-:W-:Y:S01]  /*1cf80*/  FADD.FTZ R26, R155, R6 ;  /* 0x000000069b1a7221 */ /* 0x000fe20000010000 */
[----:B---3--:R-:W-:Y:S01]  /*1cf90*/  FADD.FTZ R6, R154, R7 ;  /* 0x000000079a067221 */ /* 0x008fe20000010000 */
        /* <DEDUP_REMOVED lines=18> */
[C---:B------:R-:W-:Y:S01]  /*1d0c0*/  FMUL.FTZ R9, R110.reuse, R9 ;  /* 0x000000096e097220 */ /* 0x040fe20000410000 */
[----:B------:R-:W-:Y:S01]  /*1d0d0*/  FMUL.FTZ R8, R110, R8 ;  /* 0x000000086e087220 */ /* 0x000fe20000410000 */
[----:B------:R-:W4:Y:S01]  /*1d0e0*/  LDL.64 R28, [R1+0x2c0] ;  /* 0x0002c000011c7983 */ /* 0x000f220000100a00 */
[----:B------:R-:W0:Y:S08]  /*1d0f0*/  MUFU.EX2 R171, R171 ;  /* 0x000000ab00ab7308 */ /* 0x000e300000000800 */
[----:B------:R-:W0:Y:S01]  /*1d100*/  MUFU.EX2 R170, R170 ;  /* 0x000000aa00aa7308 */ /* 0x000e220000000800 */
[----:B-1----:R-:W-:Y:S01]  /*1d110*/  FADD.FTZ R31, R169, R26 ;  /* 0x0000001aa91f7221 */ /* 0x002fe20000010000 */
[----:B--2---:R-:W-:Y:S01]  /*1d120*/  FADD.FTZ R7, R168, R7 ;  /* 0x00000007a8077221 */ /* 0x004fe20000010000 */
[----:B------:R-:W2:Y:S05]  /*1d130*/  LDL.64 R38, [R1+0x360] ;  /* 0x0003600001267983 */ /* 0x000eaa0000100a00 */
[----:B------:R-:W1:Y:S08]  /*1d140*/  MUFU.EX2 R131, R131 ;  /* 0x0000008300837308 */ /* 0x000e700000000800 */
[----:B------:R-:W1:Y:S01]  /*1d150*/  MUFU.EX2 R127, R127 ;  /* 0x0000007f007f7308 */ /* 0x000e620000000800 */
[----:B---3--:R-:W-:Y:S01]  /*1d160*/  FADD.FTZ R30, R130, R31 ;  /* 0x0000001f821e7221 */ /* 0x008fe20000010000 */
[----:B----4-:R-:W-:Y:S01]  /*1d170*/  FADD.FTZ R7, R108, R7 ;  /* 0x000000076c077221 */ /* 0x010fe20000010000 */
[----:B------:R-:W3:Y:S04]  /*1d180*/  LDL.64 R40, [R1+0x370] ;  /* 0x0003700001287983 */ /* 0x000ee80000100a00 */
[----:B------:R-:W4:Y:S01]  /*1d190*/  LDL.64 R42, [R1+0x380] ;  /* 0x00038000012a7983 */ /* 0x000f220000100a00 */
[----:B------:R-:W1:Y:S08]  /*1d1a0*/  MUFU.EX2 R177, R177 ;  /* 0x000000b100b17308 */ /* 0x000e700000000800 */
        /* <DEDUP_REMOVED lines=18> */
[----:B------:R-:W0:Y:S01]  /*1d2d0*/  MUFU.EX2 R173, R173 ;  /* 0x000000ad00ad7308 */ /* 0x000e220000000800 */
[-C--:B------:R-:W-:Y:S01]  /*1d2e0*/  FFMA.FTZ R15, R53, R66.reuse, -R15 ;  /* 0x00000042350f7223 */ /* 0x080fe2000001080f */
[----:B------:R-:W-:-:S06]  /*1d2f0*/  FFMA.FTZ R7, R55, R66, -R65 ;  /* 0x0000004237077223 */ /* 0x000fcc0000010841 */
[----:B------:R-:W0:Y:S01]  /*1d300*/  MUFU.EX2 R172, R172 ;  /* 0x000000ac00ac7308 */ /* 0x000e220000000800 */
[----:B-1----:R-:W-:Y:S01]  /*1d310*/  FADD.FTZ R34, R179, R34 ;  /* 0x00000022b3227221 */ /* 0x002fe20000010000 */
[----:B------:R-:W-:Y:S01]  /*1d320*/  FADD.FTZ R35, R178, R35 ;  /* 0x00000023b2237221 */ /* 0x000fe20000010000 */
[----:B------:R-:W4:Y:S04]  /*1d330*/  LDL.64 R24, [R1+0x2b0] ;  /* 0x0002b00001187983 */ /* 0x000f280000100a00 */
[----:B------:R-:W4:Y:S01]  /*1d340*/  LDL.64 R26, [R1+0x2d0] ;  /* 0x0002d000011a7983 */ /* 0x000f220000100a00 */
[----:B------:R-:W1:Y:S03]  /*1d350*/  MUFU.EX2 R6, R6 ;  /* 0x0000000600067308 */ /* 0x000e660000000800 */
        /* <DEDUP_REMOVED lines=18> */
[----:B------:R-:W4:Y:S02]  /*1d480*/  LDL.64 R66, [R1+0x248] ;  /* 0x0002480001427983 */ /* 0x000f240000100a00 */
[----:B------:R-:W-:Y:S01]  /*1d490*/  FADD.FTZ R36, R175, R34 ;  /* 0x00000022af247221 */ /* 0x000fe20000010000 */
[----:B------:R-:W-:Y:S01]  /*1d4a0*/  FADD.FTZ R34, R174, R35 ;  /* 0x00000023ae227221 */ /* 0x000fe20000010000 */
[----:B------:R-:W4:Y:S03]  /*1d4b0*/  LDL.64 R90, [R1+0x2a8] ;  /* 0x0002a800015a7983 */ /* 0x000f260000100a00 */
[----:B0-----:R-:W-:Y:S01]  /*1d4c0*/  FADD.FTZ R34, R15, R34 ;  /* 0x000000220f227221 */ /* 0x001fe20000010000 */
[----:B------:R-:W4:Y:S04]  /*1d4d0*/  LDL.64 R88, [R1+0x2b8] ;  /* 0x0002b80001587983 */ /* 0x000f280000100a00 */
[----:B------:R-:W4:Y:S01]  /*1d4e0*/  LDL.64 R98, [R1+0x2f8] ;  /* 0x0002f80001627983 */ /* 0x000f220000100a00 */
[----:B------:R-:W-:-:S03]  /*1d4f0*/  FADD.FTZ R35, R7, R36 ;  /* 0x0000002407237221 */ /* 0x000fc60000010000 */
[----:B------:R-:W4:Y:S04]  /*1d500*/  LDL.64 R36, [R1+0x350] ;  /* 0x0003500001247983 */ /* 0x000f280000100a00 */
[----:B------:R0:W-:Y:S01]  /*1d510*/  STL.64 [R1+0x1f0], R34 ;  /* 0x0001f02201007387 */ /* 0x0001e20000100a00 */
[----:B------:R-:W-:Y:S06]  /*1d520*/  BAR.SYNC.DEFER_BLOCKING 0xf, 0x100 ;  /* 0x03c4000000007b1d */ /* 0x000fec0000010000 */
[----:B0-----:R-:W4:Y:S04]  /*1d530*/  LDL.64 R34, [R1+0x340] ;  /* 0x0003400001227983 */ /* 0x001f280000100a00 */
[----:B------:R-:W4:Y:S04]  /*1d540*/  LDL.64 R10, [R1+0x378] ;  /* 0x00037800010a7983 */ /* 0x000f280000100a00 */
[----:B------:R-:W4:Y:S04]  /*1d550*/  LD.E.64 R86, desc[UR36][R2.64+0x8] ;  /* 0x0000082402567980 */ /* 0x000f28000c101b00 */
[----:B------:R-:W4:Y:S04]  /*1d560*/  LD.E.64 R2, desc[UR36][R2.64] ;  /* 0x0000002402027980 */ /* 0x000f28000c101b00 */
        /* <DEDUP_REMOVED lines=24> */
[----:B------:R0:W-:Y:S04]  /*1d6f0*/  STL.64 [R1+0x280], R8 ;  /* 0x0002800801007387 */ /* 0x0001e80000100a00 */
        /* <DEDUP_REMOVED lines=93> */
[----:B------:R-:W-:Y:S01]  /*1dcd0*/  FMUL.FTZ R34, R110, R34 ;  /* 0x000000226e227220 */ /* 0x000fe20000410000 */
[C---:B------:R-:W-:Y:S01]  /*1dce0*/  FMUL.FTZ R11, R109.reuse, R11 ;  /* 0x0000000b6d0b7220 */ /* 0x040fe20000410000 */
[----:B------:R-:W-:Y:S01]  /*1dcf0*/  FMUL.FTZ R10, R109, R10 ;  /* 0x0000000a6d0a7220 */ /* 0x000fe20000410000 */
        /* <DEDUP_REMOVED lines=189> */
[----:B---3--:R-:W3:Y:S04]  /*1e8d0*/  LDL R135, [R1+0x3e8] ;  /* 0x0003e80001877983 */ /* 0x008ee80000100800 */
        /* <DEDUP_REMOVED lines=127> */
[----:B--2---:R-:W-:Y:S04]  /*1f0d0*/  STL [R1+0x3e4], R134 ;  /* 0x0003e48601007387 */ /* 0x004fe80000100800 */
[----:B---3--:R2:W-:Y:S04]  /*1f0e0*/  STL [R1+0x3e8], R135 ;  /* 0x0003e88701007387 */ /* 0x0085e80000100800 */
        /* <DEDUP_REMOVED lines=9> */
[----:B0-----:R-:W4:Y:S04]  /*1f180*/  LDL.128 R24, [R1+0x210] ;  /* 0x0002100001187983 */ /* 0x001f280000100c00 */
[----:B-1----:R-:W4:Y:S04]  /*1f190*/  LDL.128 R28, [R1+0x220] ;  /* 0x00022000011c7983 */ /* 0x002f280000100c00 */
[----:B------:R-:W4:Y:S04]  /*1f1a0*/  LDL.128 R32, [R1+0x230] ;  /* 0x0002300001207983 */ /* 0x000f280000100c00 */
        /* <DEDUP_REMOVED lines=24> */
[----:B--2---:R-:W2:Y:S04]  /*1f330*/  LDL.128 R132, [R1+0x3c0] ;  /* 0x0003c00001847983 */ /* 0x004ea80000100c00 */
[----:B---3--:R-:W2:Y:S04]  /*1f340*/  LDL.128 R136, [R1+0x3d0] ;  /* 0x0003d00001887983 */ /* 0x008ea80000100c00 */
[----:B----4-:R-:W2:Y:S04]  /*1f350*/  LDL.128 R140, [R1+0x3e0] ;  /* 0x0003e000018c7983 */ /* 0x010ea80000100c00 */
        /* <DEDUP_REMOVED lines=438> */
.L_x_6850:
[----:B------:R-:W-:Y:S05]  /*20ec0*/  BSYNC B0 ;  /* 0x0000000000007941 */ /* 0x000fea0003800000 */
.L_x_6849:
        /* <DEDUP_REMOVED lines=9> */
.L_x_6828:
[----:B------:R-:W-:-:S13]  /*20f60*/  ISETP.GE.AND P0, PT, R0, R180, PT ;  /* 0x000000b40000720c */ /* 0x000fda0003f06270 */
[----:B------:R-:W-:Y:S05]  /*20f70*/  @!P0 BRA `(.L_x_6852) ;  /* 0x0000007800d88947 */ /* 0x000fea0003800000 */
.L_x_6885:
[----:B------:R-:W0:Y:S04]  /*20f80*/  LDL R21, [R1+0x1c0] ;  /* 0x0001c00001157983 */ /* 0x000e280000100800 */
[----:B------:R-:W2:Y:S04]  /*20f90*/  LDL R2, [R1+0x1c8] ;  /* 0x0001c80001027983 */ /* 0x000ea80000100800 */
[----:B------:R-:W3:Y:S01]  /*20fa0*/  LDL R3, [R1] ;  /* 0x0000000001037983 */ /* 0x000ee20000100800 */
[----:B01----:R-:W-:-:S05]  /*20fb0*/  VIADD R4, R21, 0x1 ;  /* 0x0000000115047836 */ /* 0x003fca0000000000 */
[----:B------:R-:W-:-:S13]  /*20fc0*/  ISETP.NE.AND P0, PT, R4, 0x2, PT ;  /* 0x000000020400780c */ /* 0x000fda0003f05270 */
[----:B------:R0:W5:Y:S04]  /*20fd0*/  @P0 LDL R6, [R1+0x1c4] ;  /* 0x0001c40001060983 */ /* 0x0001680000100800 */
[----:B------:R-:W4:Y:S01]  /*20fe0*/  @!P0 LDL R5, [R1+0x1c4] ;  /* 0x0001c40001058983 */ /* 0x000f220000100800 */
[----:B--2---:R-:W-:Y:S01]  /*20ff0*/  VIADD R2, R2, 0x1 ;  /* 0x0000000102027836 */ /* 0x004fe20000000000 */
[----:B---3--:R-:W-:Y:S02]  /*21000*/  LOP3.LUT R3, R3, 0x1, RZ, 0xfc, !PT ;  /* 0x0000000103037812 */ /* 0x008fe400078efcff */
[----:B------:R1:W-:Y:S04]  /*21010*/  STL [R1+0x1c0], R4 ;  /* 0x0001c00401007387 */ /* 0x0003e80000100800 */
[----:B------:R0:W-:Y:S04]  /*21020*/  STL [R1+0x1c8], R2 ;  /* 0x0001c80201007387 */ /* 0x0001e80000100800 */
[----:B------:R0:W-:Y:S01]  /*21030*/  @!P0 STL [R1+0x1c0], RZ ;  /* 0x0001c0ff01008387 */ /* 0x0001e20000100800 */
[----:B------:R-:W-:Y:S01]  /*21040*/  ISETP.NE.AND P1, PT, R3, 0x3, PT ;  /* 0x000000030300780c */ /* 0x000fe20003f25270 */
[----:B------:R-:W-:Y:S05]  /*21050*/  YIELD ;  /* 0x0000000000007946 */ /* 0x000fea0003800000 */
[----:B------:R-:W-:Y:S01]  /*21060*/  BSSY B0, `(.L_x_6853) ;  /* 0x0000006000007945 */ /* 0x000fe20003800000 */
[----:B-1----:R-:W-:Y:S01]  /*21070*/  @!P0 IMAD.MOV.U32 R4, RZ, RZ, RZ ;  /* 0x000000ffff048224 */ /* 0x002fe200078e00ff */
[----:B----4-:R-:W-:-:S05]  /*21080*/  @!P0 LOP3.LUT R6, R5, 0x1, RZ, 0x3c, !PT ;  /* 0x0000000105068812 */ /* 0x010fca00078e3cff */
[----:B------:R0:W-:Y:S01]  /*21090*/  @!P0 STL [R1+0x1c4], R6 ;  /* 0x0001c40601008387 */ /* 0x0001e20000100800 */
[----:B------:R-:W-:Y:S05]  /*210a0*/  @!P1 BRA `(.L_x_6854) ;  /* 0x0000000000049947 */ /* 0x000fea0003800000 */
[----:B------:R-:W-:Y:S01]  /*210b0*/  BPT.TRAP 0x1 ;  /* 0x000000040000795c */ /* 0x000fe20000300000 */
.L_x_6854:
[----:B------:R-:W-:Y:S05]  /*210c0*/  BSYNC B0 ;  /* 0x0000000000007941 */ /* 0x000fea0003800000 */
.L_x_6853:
        /* <DEDUP_REMOVED lines=9> */
.L_x_6856:
[----:B------:R-:W-:Y:S05]  /*21160*/  BSYNC B0 ;  /* 0x0000000000007941 */ /* 0x000fea0003800000 */
.L_x_6855:
[----:B------:R-:W-:Y:S04]  /*21170*/  BSSY B0, `(.L_x_6857) ;  /* 0x0000006000007945 */ /* 0x000fe80003800000 */
[----:B-1----:R-:W-:Y:S05]  /*21180*/  @P0 BRA `(.L_x_6858) ;  /* 0x0000000000100947 */ /* 0x002fea0003800000 */
[----:B-----5:R-:W-:Y:S01]  /*21190*/  IMAD R2, R2, 0x8, R5 ;  /* 0x0000000802027824 */ /* 0x020fe200078e0205 */
[----:B------:R-:W-:-:S04]  /*211a0*/  SHF.L.U32 R3, R3, 0x1f, RZ ;  /* 0x0000001f03037819 */ /* 0x000fc800000006ff */
[----:B------:R-:W1:Y:S02]  /*211b0*/  SYNCS.PHASECHK.TRANS64.TRYWAIT P0, [R2+URZ], R3 ;  /* 0x00000003020075a7 */ /* 0x000e64000800017f */
[----:B-1----:R-:W-:Y:S05]  /*211c0*/  @!P0 BRA `(.L_x_6859) ;  /* 0x0000018400a88947 */ /* 0x002fea0003800000 */
.L_x_6858:
[----:B------:R-:W-:Y:S05]  /*211d0*/  BSYNC B0 ;  /* 0x0000000000007941 */ /* 0x000fea0003800000 */
.L_x_6857:
        /* <DEDUP_REMOVED lines=57> */
.L_x_6861:
[----:B------:R-:W-:Y:S05]  /*21570*/  BSYNC B0 ;  /* 0x0000000000007941 */ /* 0x000fea0003800000 */
.L_x_6860:
        /* <DEDUP_REMOVED lines=8> */
.L_x_6863:
[----:B------:R-:W-:Y:S05]  /*21600*/  BSYNC B0 ;  /* 0x0000000000007941 */ /* 0x000fea0003800000 */
.L_x_6862:
[----:B------:R-:W-:Y:S04]  /*21610*/  BSSY B0, `(.L_x_6864) ;  /* 0x0000004000007945 */ /* 0x000fe80003800000 */
[----:B-1----:R-:W-:Y:S05]  /*21620*/  @P0 BRA `(.L_x_6865) ;  /* 0x0000000000080947 */ /* 0x002fea0003800000 */
[----:B------:R-:W1:Y:S02]  /*21630*/  SYNCS.PHASECHK.TRANS64.TRYWAIT P0, [R2+URZ], R3 ;  /* 0x00000003020075a7 */ /* 0x000e64000800017f */
[----:B-1----:R-:W-:Y:S05]  /*21640*/  @!P0 BRA `(.L_x_6866) ;  /* 0x00000180009c8947 */ /* 0x002fea0003800000 */
.L_x_6865:
[----:B------:R-:W-:Y:S05]  /*21650*/  BSYNC B0 ;  /* 0x0000000000007941 */ /* 0x000fea0003800000 */
.L_x_6864:
        /* <DEDUP_REMOVED lines=248> */
[----:B------:R-:W-:Y:S01]  /*225e0*/  IMAD.MOV.U32 R9, RZ, RZ, R3 ;  /* 0x000000ffff097224 */ /* 0x000fe200078e0003 */
        /* <DEDUP_REMOVED lines=91> */
[----:B------:R-:W-:Y:S01]  /*22ba0*/  R2UR UR6, R8 ;  /* 0x00000000080672ca */ /* 0x000fe200000e0000 */
[----:B------:R-:W2:Y:S01]  /*22bb0*/  LDL R12, [R1] ;  /* 0x00000000010c7983 */ /* 0x000ea20000100800 */
        /* <DEDUP_REMOVED lines=9> */
[----:B------:R-:W-:Y:S02]  /*22c50*/  R2UR UR4, R4 ;  /* 0x00000000040472ca */ /* 0x000fe400000e0000 */
[----:B------:R-:W-:Y:S02]  /*22c60*/  R2UR UR7, R9 ;  /* 0x00000000090772ca */ /* 0x000fe400000e0000 */
[----:B------:R-:W-:Y:S01]  /*22c70*/  R2UR UR6, R8 ;  /* 0x00000000080672ca */ /* 0x000fe200000e0000 */
[----:B------:R0:W5:Y:S01]  /*22c80*/  LDL R9, [R1+0xc] ;  /* 0x00000c0001097983 */ /* 0x0001620000100800 */
        /* <DEDUP_REMOVED lines=69> */
[----:B------:R-:W-:-:S03]  /*230e0*/  LOP3.LUT R2, R12, 0x1, RZ, 0xfc, !PT ;  /* 0x000000010c027812 */ /* 0x000fc600078efcff */
        /* <DEDUP_REMOVED lines=8> */
.L_x_6868:
[----:B------:R-:W-:Y:S05]  /*23170*/  BSYNC B0 ;  /* 0x0000000000007941 */ /* 0x000fea0003800000 */
.L_x_6867:
        /* <DEDUP_REMOVED lines=9> */
[----:B0-----:R-:W4:Y:S04]  /*23210*/  LDL.128 R8, [R1+0xe0] ;  /* 0x0000e00001087983 */ /* 0x001f280000100c00 */
[----:B------:R-:W4:Y:S01]  /*23220*/  LDL.128 R4, [R1+0xd0] ;  /* 0x0000d00001047983 */ /* 0x000f220000100c00 */
[----:B------:R-:W-:Y:S01]  /*23230*/  IMAD.SHL.U32 R63, R0, 0x40, RZ ;  /* 0x00000040003f7824 */ /* 0x000fe200078e00ff */
        /* <DEDUP_REMOVED lines=50> */
.L_x_6872:
[----:B------:R-:W-:-:S13]  /*23560*/  ISETP.NE.AND P0, PT, R9, 0x1, PT ;  /* 0x000000010900780c */ /* 0x000fda0003f05270 */
[----:B------:R-:W-:-:S05]  /*23570*/  @P0 IMAD.HI.U32 R8, R6, R10, RZ ;  /* 0x0000000a06080227 */ /* 0x000fca00078e00ff */
[----:B------:R-:W-:-:S07]  /*23580*/  @P0 SHF.R.U32.HI R6, RZ, R11, R8 ;  /* 0x0000000bff060219 */ /* 0x000fce0000011608 */
.L_x_6873:
[----:B------:R-:W-:Y:S05]  /*23590*/  BSYNC B1 ;  /* 0x0000000000017941 */ /* 0x000fea0003800000 */
.L_x_6871:
[----:B------:R-:W-:-:S04]  /*235a0*/  IMAD R7, R6, R9, -R63 ;  /* 0x0000000906077224 */ /* 0x000fc800078e0a3f */
[----:B------:R-:W-:-:S05]  /*235b0*/  IMAD R6, R20, -0x2, R7 ;  /* 0xfffffffe14067824 */ /* 0x000fca00078e0207 */
[----:B------:R-:W-:Y:S02]  /*235c0*/  VIMNMX R3, R3, R6, !PT ;  /* 0x0000000603037248 */ /* 0x000fe40007fe0100 */
[----:B------:R-:W-:-:S07]  /*235d0*/  VIADDMNMX R2, R6, R9, R2, PT ;  /* 0x0000000906027246 */ /* 0x000fce0003800102 */
.L_x_6870:
[----:B------:R-:W-:Y:S05]  /*235e0*/  BSYNC B0 ;  /* 0x0000000000007941 */ /* 0x000fea0003800000 */
.L_x_6869:
        /* <DEDUP_REMOVED lines=90> */
.L_x_6877:
[----:B------:R-:W-:-:S13]  /*23b90*/  ISETP.NE.AND P6, PT, R9, 0x1, PT ;  /* 0x000000010900780c */ /* 0x000fda0003fc5270 */
[----:B------:R-:W-:-:S05]  /*23ba0*/  @P6 IMAD.HI.U32 R10, R4, R10, RZ ;  /* 0x0000000a040a6227 */ /* 0x000fca00078e00ff */
[----:B------:R-:W-:-:S07]  /*23bb0*/  @P6 SHF.R.U32.HI R4, RZ, R11, R10 ;  /* 0x0000000bff046219 */ /* 0x000fce000001160a */
.L_x_6878:
[----:B------:R-:W-:Y:S05]  /*23bc0*/  BSYNC B1 ;  /* 0x0000000000017941 */ /* 0x000fea0003800000 */
.L_x_6876:
[----:B------:R-:W-:-:S04]  /*23bd0*/  IMAD R3, R4, R9, -R63 ;  /* 0x0000000904037224 */ /* 0x000fc800078e0a3f */
[----:B------:R-:W-:-:S05]  /*23be0*/  IMAD R20, R20, -0x2, R3 ;  /* 0xfffffffe14147824 */ /* 0x000fca00078e0203 */
[----:B------:R-:W-:Y:S02]  /*23bf0*/  VIADDMNMX R8, R20, R9, R8, PT ;  /* 0x0000000914087246 */ /* 0x000fe40003800108 */
[----:B------:R-:W-:-:S07]  /*23c00*/  VIMNMX R13, R13, R20, !PT ;  /* 0x000000140d0d7248 */ /* 0x000fce0007fe0100 */
.L_x_6875:
[----:B------:R-:W-:Y:S05]  /*23c10*/  BSYNC B0 ;  /* 0x0000000000007941 */ /* 0x000fea0003800000 */
.L_x_6874:
        /* <DEDUP_REMOVED lines=133> */
.L_x_6880:
[----:B------:R-:W-:Y:S05]  /*24470*/  BSYNC B0 ;  /* 0x0000000000007941 */ /* 0x000fea0003800000 */
.L_x_6879:
        /* <DEDUP_REMOVED lines=9> */
.L_x_6882:
[----:B------:R-:W-:Y:S05]  /*24510*/  BSYNC B0 ;  /* 0x0000000000007941 */ /* 0x000fea0003800000 */
.L_x_6881:
        /* <DEDUP_REMOVED lines=41> */
[----:B------:R-:W2:Y:S01]  /*247b0*/  LDL.64 R4, [R1+0x238] ;  /* 0x0002380001047983 */ /* 0x000ea20000100a00 */
[C---:B------:R-:W-:Y:S02]  /*247c0*/  FSETP.NEU.FTZ.AND P0, PT, R9.reuse, -INF , PT ;  /* 0xff8000000900780b */ /* 0x040fe40003f1d000 */
[-C--:B------:R-:W-:Y:S01]  /*247d0*/  FFMA.FTZ R176, R40, R69.reuse, -R8 ;  /* 0x0000004528b07223 */ /* 0x080fe20000010808 */
[----:B------:R-:W-:-:S05]  /*247e0*/  FMUL.FTZ R40, R9, R69 ;  /* 0x0000004509287220 */ /* 0x000fca0000410000 */
        /* <DEDUP_REMOVED lines=65> */
[----:B------:R-:W-:Y:S01]  /*24c00*/  FMUL.FTZ R86, R134, R86 ;  /* 0x0000005686567220 */ /* 0x000fe20000410000 */
[----:B------:R-:W2:Y:S04]  /*24c10*/  LDL.64 R66, [R1+0x390] ;  /* 0x0003900001427983 */ /* 0x000ea80000100a00 */
[----:B------:R-:W0:Y:S01]  /*24c20*/  MUFU.EX2 R154, R154 ;  /* 0x0000009a009a7308 */ /* 0x000e220000000800 */
[----:B-1----:R-:W-:Y:S01]  /*24c30*/  FADD.FTZ R8, R153, R8 ;  /* 0x0000000899087221 */ /* 0x002fe20000010000 */
[----:B---3--:R-:W-:Y:S01]  /*24c40*/  FADD.FTZ R7, R121, R6 ;  /* 0x0000000679077221 */ /* 0x008fe20000010000 */
[----:B------:R-:W3:Y:S04]  /*24c50*/  LDL.64 R70, [R1+0x3c0] ;  /* 0x0003c00001467983 */ /* 0x000ee80000100a00 */
[----:B------:R-:W3:Y:S01]  /*24c60*/  LDL.64 R64, [R1+0x3f0] ;  /* 0x0003f00001407983 */ /* 0x000ee20000100a00 */
[----:B------:R-:W1:Y:S03]  /*24c70*/  MUFU.EX2 R169, R169 ;  /* 0x000000a900a97308 */ /* 0x000e660000000800 */
[----:B------:R-:W3:Y:S04]  /*24c80*/  LDL.64 R60, [R1+0x258] ;  /* 0x00025800013c7983 */ /* 0x000ee80000100a00 */
[----:B------:R-:W3:Y:S01]  /*24c90*/  LDL.64 R62, [R1+0x248] ;  /* 0x00024800013e7983 */ /* 0x000ee20000100a00 */
        /* <DEDUP_REMOVED lines=11> */
[----:B------:R-:W0:Y:S08]  /*24d50*/  MUFU.EX2 R171, R171 ;  /* 0x000000ab00ab7308 */ /* 0x000e300000000800 */
        /* <DEDUP_REMOVED lines=21> */
[----:B------:R-:W-:-:S06]  /*24eb0*/  FADD.FTZ R6, R176, R7 ;  /* 0x00000007b0067221 */ /* 0x000fcc0000010000 */
        /* <DEDUP_REMOVED lines=11> */
[----:B------:R-:W-:Y:S08]  /*24f70*/  MUFU.EX2 R172, R172 ;  /* 0x000000ac00ac7308 */ /* 0x000ff00000000800 */
        /* <DEDUP_REMOVED lines=11> */
[----:B------:R-:W-:Y:S01]  /*25030*/  FADD.FTZ R39, R172, R39 ;  /* 0x00000027ac277221 */ /* 0x000fe20000010000 */
[----:B------:R-:W4:Y:S02]  /*25040*/  LDL.64 R40, [R1+0x2f8] ;  /* 0x0002f80001287983 */ /* 0x000f240000100a00 */
[----:B------:R-:W-:Y:S01]  /*25050*/  FADD.FTZ R6, R175, R6 ;  /* 0x00000006af067221 */ /* 0x000fe20000010000 */
[----:B------:R-:W-:-:S04]  /*25060*/  FADD.FTZ R38, R174, R39 ;  /* 0x00000027ae267221 */ /* 0x000fc80000010000 */
[----:B0-----:R-:W-:Y:S01]  /*25070*/  FADD.FTZ R38, R9, R38 ;  /* 0x0000002609267221 */ /* 0x001fe20000010000 */
[----:B------:R-:W-:-:S05]  /*25080*/  FADD.FTZ R39, R7, R6 ;  /* 0x0000000607277221 */ /* 0x000fca0000010000 */
[----:B------:R0:W-:Y:S01]  /*25090*/  STL.64 [R1+0x1f0], R38 ;  /* 0x0001f02601007387 */ /* 0x0001e20000100a00 */
[----:B------:R-:W-:Y:S06]  /*250a0*/  BAR.SYNC.DEFER_BLOCKING 0xf, 0x100 ;  /* 0x03c4000000007b1d */ /* 0x000fec0000010000 */
[----:B0-----:R-:W4:Y:S01]  /*250b0*/  LDL.64 R38, [R1+0x308] ;  /* 0x0003080001267983 */ /* 0x001f220000100a00 */
[C---:B--2---:R-:W-:Y:S01]  /*250c0*/  FMUL.FTZ R5, R134.reuse, R5 ;  /* 0x0000000586057220 */ /* 0x044fe20000410000 */
[C---:B------:R-:W-:Y:S02]  /*250d0*/  FMUL.FTZ R4, R134.reuse, R4 ;  /* 0x0000000486047220 */ /* 0x040fe40000410000 */
[----:B------:R-:W2:Y:S04]  /*250e0*/  LD.E.64 R96, desc[UR36][R2.64+0x8] ;  /* 0x0000082402607980 */ /* 0x000ea8000c101b00 */
[----:B------:R-:W2:Y:S04]  /*250f0*/  LD.E.64 R2, desc[UR36][R2.64] ;  /* 0x0000002402027980 */ /* 0x000ea8000c101b00 */
        /* <DEDUP_REMOVED lines=23> */
[----:B------:R-:W3:Y:S04]  /*25270*/  LDL.64 R12, [R1+0x3a8] ;  /* 0x0003a800010c7983 */ /* 0x000ee80000100a00 */
[----:B------:R-:W3:Y:S04]  /*25280*/  LDL.64 R84, [R1+0x3b8] ;  /* 0x0003b80001547983 */ /* 0x000ee80000100a00 */
[----:B------:R-:W3:Y:S04]  /*25290*/  LDL.64 R86, [R1+0x3c8] ;  /* 0x0003c80001567983 */ /* 0x000ee80000100a00 */
        /* <DEDUP_REMOVED lines=101> */
[----:B--2---:R-:W-:-:S03]  /*258f0*/  MOV R6, R96 ;  /* 0x0000006000067202 */ /* 0x004fc60000000f00 */
        /* <DEDUP_REMOVED lines=788> */
.L_x_6884:
[----:B------:R-:W-:Y:S05]  /*28a40*/  BSYNC B0 ;  /* 0x0000000000007941 */ /* 0x000fea0003800000 */
.L_x_6883:
        /* <DEDUP_REMOVED lines=9> */
.L_x_6852:
[----:B------:R-:W2:Y:S01]  /*28ae0*/  LDL R5, [R1+0x1f0] ;  /* 0x0001f00001057983 */ /* 0x000ea20000100800 */
[----:B------:R-:W-:Y:S05]  /*28af0*/  WARPSYNC.ALL ;  /* 0x0000000000007948 */ /* 0x000fea0003800000 */
[----:B------:R-:W3:Y:S01]  /*28b00*/  LDL R10, [R1+0x1f4] ;  /* 0x0001f400010a7983 */ /* 0x000ee20000100800 */
[----:B------:R-:W-:Y:S08]  /*28b10*/  BAR.ARV 0x8, 0x100 ;  /* 0x0204000000007b1d */ /* 0x000ff00000002000 */
[----:B------:R-:W-:Y:S06]  /*28b20*/  BAR.SYNC.DEFER_BLOCKING 0xf, 0x100 ;  /* 0x03c4000000007b1d */ /* 0x000fec0000010000 */
[----:B--2---:R-:W2:Y:S02]  /*28b30*/  SHFL.BFLY PT, R0, R5, 0x2, 0x1f ;  /* 0x0c401f0005007f89 */ /* 0x004ea400000e0000 */
[----:B--2---:R-:W-:-:S05]  /*28b40*/  FADD.FTZ R0, R5, R0 ;  /* 0x0000000005007221 */ /* 0x004fca0000010000 */
[----:B------:R-:W2:Y:S02]  /*28b50*/  SHFL.BFLY PT, R3, R0, 0x1, 0x1f ;  /* 0x0c201f0000037f89 */ /* 0x000ea400000e0000 */
[----:B--2---:R-:W-:-:S05]  /*28b60*/  FADD.FTZ R2, R0, R3 ;  /* 0x0000000300027221 */ /* 0x004fca0000010000 */
[----:B------:R-:W-:Y:S04]  /*28b70*/  STL [R1+0x1f0], R2 ;  /* 0x0001f00201007387 */ /* 0x000fe80000100800 */
[----:B------:R-:W2:Y:S04]  /*28b80*/  LDL R13, [R1+0x1f0] ;  /* 0x0001f000010d7983 */ /* 0x000ea80000100800 */
[----:B---3--:R-:W0:Y:S02]  /*28b90*/  SHFL.BFLY PT, R3, R10, 0x2, 0x1f ;  /* 0x0c401f000a037f89 */ /* 0x008e2400000e0000 */
[----:B01----:R-:W-:-:S05]  /*28ba0*/  FADD.FTZ R4, R3, R10 ;  /* 0x0000000a03047221 */ /* 0x003fca0000010000 */
[----:B------:R-:W0:Y:S02]  /*28bb0*/  SHFL.BFLY PT, R3, R4, 0x1, 0x1f ;  /* 0x0c201f0004037f89 */ /* 0x000e2400000e0000 */
[----:B0-----:R-:W-:Y:S02]  /*28bc0*/  FADD.FTZ R6, R4, R3 ;  /* 0x0000000304067221 */ /* 0x001fe40000010000 */
[----:B------:R-:W3:Y:S03]  /*28bd0*/  LDL.64 R2, [R1+0xb8] ;  /* 0x0000b80001027983 */ /* 0x000ee60000100a00 */
[----:B------:R-:W-:-:S13]  /*28be0*/  FSETP.NE.FTZ.AND P2, PT, R6, RZ, PT ;  /* 0x000000ff0600720b */ /* 0x000fda0003f55000 */
[----:B------:R-:W4:Y:S04]  /*28bf0*/  @P2 LDL R9, [R1+0x200] ;  /* 0x0002000001092983 */ /* 0x000f280000100800 */
[----:B------:R-:W5:Y:S01]  /*28c00*/  @P2 LDL R12, [R1+0x1e4] ;  /* 0x0001e400010c2983 */ /* 0x000f620000100800 */
[----:B--2---:R-:W-:-:S13]  /*28c10*/  FSETP.NE.FTZ.AND P1, PT, R13, RZ, PT ;  /* 0x000000ff0d00720b */ /* 0x004fda0003f35000 */
[----:B------:R-:W2:Y:S04]  /*28c20*/  @P1 LDL R5, [R1+0x200] ;  /* 0x0002000001051983 */ /* 0x000ea80000100800 */
[----:B------:R-:W3:Y:S01]  /*28c30*/  @P1 LDL R8, [R1+0x1e0] ;  /* 0x0001e00001081983 */ /* 0x000ee20000100800 */
[----:B------:R-:W0:Y:S08]  /*28c40*/  @P2 MUFU.LG2 R11, R6 ;  /* 0x00000006000b2308 */ /* 0x000e300000000c00 */
[----:B------:R-:W1:Y:S01]  /*28c50*/  @P1 MUFU.LG2 R7, R13 ;  /* 0x0000000d00071308 */ /* 0x000e620000000c00 */
[----:B------:R-:W-:-:S02]  /*28c60*/  IMAD.MOV.U32 R0, RZ, RZ, -0x800000 ;  /* 0xff800000ff007424 */ /* 0x000fc400078e00ff */
[----:B------:R-:W-:Y:S02]  /*28c70*/  IMAD.MOV.U32 R10, RZ, RZ, -0x800000 ;  /* 0xff800000ff0a7424 */ /* 0x000fe400078e00ff */
[----:B0-----:R-:W-:Y:S01]  /*28c80*/  @P2 FMUL.FTZ R14, R11, 0.69314718246459960938 ;  /* 0x3f3172180b0e2820 */ /* 0x001fe20000410000 */
[----:B-1----:R-:W-:Y:S01]  /*28c90*/  @P1 FMUL.FTZ R4, R7, 0.69314718246459960938 ;  /* 0x3f31721807041820 */ /* 0x002fe20000410000 */
[----:B------:R-:W-:Y:S04]  /*28ca0*/  STL [R1+0x1f4], R6 ;  /* 0x0001f40601007387 */ /* 0x000fe80000100800 */
[----:B------:R-:W3:Y:S01]  /*28cb0*/  LDL R7, [R1+0x1c0] ;  /* 0x0001c00001077983 */ /* 0x000ee20000100800 */
[----:B----4-:R-:W-:-:S04]  /*28cc0*/  @P2 FMUL.FTZ R9, R9, 0.69314718246459960938 ;  /* 0x3f31721809092820 */ /* 0x010fc80000410000 */
[----:B-----5:R-:W-:-:S05]  /*28cd0*/  @P2 FFMA.FTZ R10, R9, R12, R14 ;  /* 0x0000000c090a2223 */ /* 0x020fca000001000e */
[----:B------:R-:W-:Y:S01]  /*28ce0*/  STL [R1+0x1f4], R10 ;  /* 0x0001f40a01007387 */ /* 0x000fe20000100800 */
[----:B--2---:R-:W-:-:S04]  /*28cf0*/  @P1 FMUL.FTZ R5, R5, 0.69314718246459960938 ;  /* 0x3f31721805051820 */ /* 0x004fc80000410000 */
[----:B---3--:R-:W-:-:S05]  /*28d00*/  @P1 FFMA.FTZ R0, R5, R8, R4 ;  /* 0x0000000805001223 */ /* 0x008fca0000010004 */
[----:B------:R0:W-:Y:S04]  /*28d10*/  STL [R1+0x1f0], R0 ;  /* 0x0001f00001007387 */ /* 0x0001e80000100800 */
[----:B------:R-:W2:Y:S02]  /*28d20*/  LD.E R4, desc[UR36][R2.64+0x4] ;  /* 0x0000042402047980 */ /* 0x000ea4000c101900 */
[----:B--2---:R-:W-:-:S13]  /*28d30*/  ISETP.NE.AND P0, PT, R4, RZ, PT ;  /* 0x000000ff0400720c */ /* 0x004fda0003f05270 */
[----:B------:R-:W2:Y:S04]  /*28d40*/  @!P0 LDL.64 R4, [R1+0xc0] ;  /* 0x0000c00001048983 */ /* 0x000ea80000100a00 */
[----:B------:R-:W3:Y:S01]  /*28d50*/  @!P0 LD.E R8, desc[UR36][R2.64] ;  /* 0x0000002402088980 */ /* 0x000ee2000c101900 */
[----:B------:R-:W-:-:S06]  /*28d60*/  IMAD.MOV.U32 R102, RZ, RZ, RZ ;  /* 0x000000ffff667224 */ /* 0x000fcc00078e00ff */
[----:B------:R-:W1:Y:S01]  /*28d70*/  @P1 MUFU.RCP R102, R13 ;  /* 0x0000000d00661308 */ /* 0x000e620000001000 */
[----:B--2---:R-:W2:Y:S01]  /*28d80*/  @!P0 LD.E.64 R4, desc[UR36][R4.64] ;  /* 0x0000002404048980 */ /* 0x004ea2000c101b00 */
[----:B---3--:R-:W-:-:S04]  /*28d90*/  @!P0 IMAD R9, R7, 0x40, R8 ;  /* 0x0000004007098824 */ /* 0x008fc800078e0208 */
[----:B--2---:R-:W-:-:S05]  /*28da0*/  @!P0 IMAD.WIDE R4, R9, 0x4, R4 ;  /* 0x0000000409048825 */ /* 0x004fca00078e0204 */
[----:B-1----:R1:W-:Y:S04]  /*28db0*/  @!P0 ST.E desc[UR36][R4.64], R102 ;  /* 0x0000006604008985 */ /* 0x0023e8000c101924 */
[----:B------:R-:W0:Y:S04]  /*28dc0*/  @!P0 LDL.64 R2, [R1+0xb8] ;  /* 0x0000b80001028983 */ /* 0x000e280000100a00 */
[----:B0-----:R-:W2:Y:S02]  /*28dd0*/  @!P0 LD.E R0, desc[UR36][R2.64+0x4] ;  /* 0x0000042402008980 */ /* 0x001ea4000c101900 */
[----:B--2---:R-:W-:-:S13]  /*28de0*/  @!P0 ISETP.NE.AND P0, PT, R0, RZ, PT ;  /* 0x000000ff0000820c */ /* 0x004fda0003f05270 */
[----:B-1----:R-:W2:Y:S04]  /*28df0*/  @!P0 LDL.64 R4, [R1+0xc0] ;  /* 0x0000c00001048983 */ /* 0x002ea80000100a00 */
[----:B------:R-:W3:Y:S01]  /*28e00*/  @!P0 LD.E R8, desc[UR36][R2.64] ;  /* 0x0000002402088980 */ /* 0x000ee2000c101900 */
[----:B------:R-:W-:-:S06]  /*28e10*/  IMAD.MOV.U32 R0, RZ, RZ, RZ ;  /* 0x000000ffff007224 */ /* 0x000fcc00078e00ff */
[----:B------:R-:W0:Y:S01]  /*28e20*/  @P2 MUFU.RCP R0, R6 ;  /* 0x0000000600002308 */ /* 0x000e220000001000 */
[----:B--2---:R-:W2:Y:S01]  /*28e30*/  @!P0 LD.E.64 R4, desc[UR36][R4.64] ;  /* 0x0000002404048980 */ /* 0x004ea2000c101b00 */
[----:B---3--:R-:W-:-:S04]  /*28e40*/  @!P0 IMAD R8, R7, 0x40, R8 ;  /* 0x0000004007088824 */ /* 0x008fc800078e0208 */
[----:B------:R-:W-:-:S04]  /*28e50*/  @!P0 VIADD R7, R8, 0x8 ;  /* 0x0000000808078836 */ /* 0x000fc80000000000 */
[----:B--2---:R-:W-:-:S05]  /*28e60*/  @!P0 IMAD.WIDE R4, R7, 0x4, R4 ;  /* 0x0000000407048825 */ /* 0x004fca00078e0204 */
[----:B0-----:R0:W-:Y:S04]  /*28e70*/  @!P0 ST.E desc[UR36][R4.64], R0 ;  /* 0x0000000004008985 */ /* 0x0011e8000c101924 */
        /* <DEDUP_REMOVED lines=53> */
[----:B------:R-:W-:Y:S01]  /*291d0*/  FMUL.FTZ R40, R40, R102 ;  /* 0x0000006628287220 */ /* 0x000fe20000410000 */
[-C--:B----4-:R-:W-:Y:S01]  /*291e0*/  FMUL.FTZ R39, R39, R0.reuse ;  /* 0x0000000027277220 */ /* 0x090fe20000410000 */
[----:B------:R-:W-:Y:S01]  /*291f0*/  FMUL.FTZ R38, R38, R0 ;  /* 0x0000000026267220 */ /* 0x000fe20000410000 */
        /* <DEDUP_REMOVED lines=30> */
[----:B------:R-:W-:Y:S04]  /*293e0*/  STL.64 [R1+0x400], R40 ;  /* 0x0004002801007387 */ /* 0x000fe80000100a00 */
[----:B------:R0:W-:Y:S04]  /*293f0*/  STL.64 [R1+0x408], R38 ;  /* 0x0004082601007387 */ /* 0x0001e80000100a00 */
        /* <DEDUP_REMOVED lines=10> */
[----:B------:R-:W-:Y:S04]  /*294a0*/  STL.64 [R1+0x2b0], R10 ;  /* 0x0002b00a01007387 */ /* 0x000fe80000100a00 */
[----:B------:R3:W-:Y:S04]  /*294b0*/  STL.64 [R1+0x2c0], R8 ;  /* 0x0002c00801007387 */ /* 0x0007e80000100a00 */
[----:B------:R-:W-:Y:S04]  /*294c0*/  STL.64 [R1+0x2d0], R6 ;  /* 0x0002d00601007387 */ /* 0x000fe80000100a00 */
[----:B------:R4:W-:Y:S04]  /*294d0*/  STL.64 [R1+0x2e0], R4 ;  /* 0x0002e00401007387 */ /* 0x0009e80000100a00 */
[----:B------:R5:W-:Y:S04]  /*294e0*/  STL.64 [R1+0x2f0], R2 ;  /* 0x0002f00201007387 */ /* 0x000be80000100a00 */
[----:B0-----:R-:W5:Y:S04]  /*294f0*/  LDL.64 R38, [R1+0x2c8] ;  /* 0x0002c80001267983 */ /* 0x001f680000100a00 */
[----:B------:R-:W5:Y:S04]  /*29500*/  LDL.64 R40, [R1+0x308] ;  /* 0x0003080001287983 */ /* 0x000f680000100a00 */
[----:B-1----:R-:W5:Y:S04]  /*29510*/  LDL.64 R28, [R1+0x318] ;  /* 0x00031800011c7983 */ /* 0x002f680000100a00 */
[----:B------:R-:W5:Y:S04]  /*29520*/  LDL.64 R36, [R1+0x328] ;  /* 0x0003280001247983 */ /* 0x000f680000100a00 */
[----:B------:R-:W5:Y:S04]  /*29530*/  LDL.64 R34, [R1+0x338] ;  /* 0x0003380001227983 */ /* 0x000f680000100a00 */
[----:B------:R-:W5:Y:S04]  /*29540*/  LDL.64 R32, [R1+0x348] ;  /* 0x0003480001207983 */ /* 0x000f680000100a00 */
[----:B------:R-:W5:Y:S04]  /*29550*/  LDL.64 R30, [R1+0x358] ;  /* 0x00035800011e7983 */ /* 0x000f680000100a00 */
[----:B--2---:R-:W2:Y:S04]  /*29560*/  LDL.64 R12, [R1+0x368] ;  /* 0x00036800010c7983 */ /* 0x004ea80000100a00 */
[----:B------:R-:W2:Y:S04]  /*29570*/  LDL.64 R26, [R1+0x378] ;  /* 0x00037800011a7983 */ /* 0x000ea80000100a00 */
        /* <DEDUP_REMOVED lines=8> */
[----:B------:R-:W5:Y:S01]  /*29600*/  @!P0 LDL R105, [R1+0x1c4] ;  /* 0x0001c40001698983 */ /* 0x000f620000100800 */
        /* <DEDUP_REMOVED lines=94> */
[----:B------:R-:W-:Y:S04]  /*29bf0*/  STL [R1+0x1cc], R106 ;  /* 0x0001cc6a01007387 */ /* 0x000fe80000100800 */
[----:B------:R-:W-:Y:S01]  /*29c00*/  @!P0 STL [R1+0x1c0], RZ ;  /* 0x0001c0ff01008387 */ /* 0x000fe20000100800 */
        /* <DEDUP_REMOVED lines=24> */
[-C--:B---3--:R-:W-:Y:S01]  /*29d90*/  FMUL.FTZ R9, R9, R0.reuse ;  /* 0x0000000009097220 */ /* 0x088fe20000410000 */
[-C--:B------:R-:W-:Y:S01]  /*29da0*/  FMUL.FTZ R8, R8, R0.reuse ;  /* 0x0000000008087220 */ /* 0x080fe20000410000 */
[-C--:B----4-:R-:W-:Y:S01]  /*29db0*/  FMUL.FTZ R5, R5, R0.reuse ;  /* 0x0000000005057220 */ /* 0x090fe20000410000 */
[-C--:B------:R-:W-:Y:S01]  /*29dc0*/  FMUL.FTZ R4, R4, R0.reuse ;  /* 0x0000000004047220 */ /* 0x080fe20000410000 */
[-C--:B------:R-:W-:Y:S01]  /*29dd0*/  FMUL.FTZ R11, R11, R0.reuse ;  /* 0x000000000b0b7220 */ /* 0x080fe20000410000 */
[-C--:B------:R-:W-:Y:S01]  /*29de0*/  FMUL.FTZ R10, R10, R0.reuse ;  /* 0x000000000a0a7220 */ /* 0x080fe20000410000 */
[-C--:B-----5:R-:W-:Y:S01]  /*29df0*/  FMUL.FTZ R3, R3, R0.reuse ;  /* 0x0000000003037220 */ /* 0x0a0fe20000410000 */
[-C--:B------:R-:W-:Y:S01]  /*29e00*/  FMUL.FTZ R2, R2, R0.reuse ;  /* 0x0000000002027220 */ /* 0x080fe20000410000 */
[-C--:B------:R-:W-:Y:S01]  /*29e10*/  FMUL.FTZ R7, R7, R0.reuse ;  /* 0x0000000007077220 */ /* 0x080fe20000410000 */
[----:B------:R-:W-:Y:S01]  /*29e20*/  FMUL.FTZ R6, R6, R0 ;  /* 0x0000000006067220 */ /* 0x000fe20000410000 */
[----:B------:R-:W-:Y:S01]  /*29e30*/  @!P0 LOP3.LUT R0, R105, 0x1, RZ, 0x3c, !PT ;  /* 0x0000000169008812 */ /* 0x000fe200078e3cff */
        /* <DEDUP_REMOVED lines=16> */
[----:B------:R-:W-:Y:S04]  /*29f40*/  @!P0 STL [R1+0x1c4], R0 ;  /* 0x0001c40001008387 */ /* 0x000fe80000100800 */
[----:B------:R0:W-:Y:S02]  /*29f50*/  STL.64 [R1+0x3c8], R4 ;  /* 0x0003c80401007387 */ /* 0x0001e40000100a00 */
[----:B0-----:R-:W-:Y:S01]  /*29f60*/  IMAD.MOV.U32 R4, RZ, RZ, 0x1 ;  /* 0x00000001ff047424 */ /* 0x001fe200078e00ff */
[----:B------:R-:W-:Y:S06]  /*29f70*/  BAR.ARV 0xe, 0x100 ;  /* 0x0384000000007b1d */ /* 0x000fec0000002000 */
.L_x_6736:
[----:B------:R-:W-:Y:S05]  /*29f80*/  BSYNC B7 ;  /* 0x0000000000077941 */ /* 0x000fea0003800000 */
.L_x_6724:
[----:B------:R-:W0:Y:S08]  /*29f90*/  S2UR UR4, SR_CgaCtaId ;  /* 0x00000000000479c3 */ /* 0x000e300000008800 */
[----:B------:R-:W-:Y:S01]  /*29fa0*/  BAR.SYNC.DEFER_BLOCKING 0x5, 0x180 ;  /* 0x0146000000007b1d */ /* 0x000fe20000010000 */
[----:B----4-:R-:W-:Y:S02]  /*29fb0*/  PRMT R0, R4, 0x9910, RZ ;  /* 0x0000991004007816 */ /* 0x010fe400000000ff */
[----:B-1----:R-:W-:-:S02]  /*29fc0*/  MOV R2, 0x400 ;  /* 0x0000040000027802 */ /* 0x002fc40000000f00 */
[----:B------:R-:W-:Y:S01]  /*29fd0*/  ISETP.NE.AND P0, PT, R0, RZ, PT ;  /* 0x000000ff0000720c */ /* 0x000fe20003f05270 */
[----:B------:R-:W-:Y:S01]  /*29fe0*/  BSSY B0, `(.L_x_6886) ;  /* 0x0000509000007945 */ /* 0x000fe20003800000 */
[----:B0-----:R-:W-:-:S05]  /*29ff0*/  IMAD.U32 R155, RZ, RZ, UR4 ;  /* 0x00000004ff9b7e24 */ /* 0x001fca000f8e00ff */
[----:B------:R-:W-:-:S05]  /*2a000*/  LEA R2, R155, R2, 0x18 ;  /* 0x000000029b027211 */ /* 0x000fca00078ec0ff */
[----:B------:R0:W1:Y:S01]  /*2a010*/  LDS.128 R84, [R2+0x388d0] ;  /* 0x0388d00002547984 */ /* 0x0000620000000c00 */
[----:B------:R-:W-:Y:S06]  /*2a020*/  BAR.ARV 0x4, 0x180 ;  /* 0x0106000000007b1d */ /* 0x000fec0000002000 */
[----:B------:R-:W-:Y:S05]  /*2a030*/  @!P0 BRA `(.L_x_6887) ;  /* 0x0000004000488947 */ /* 0x000fea0003800000 */
[----:B--2---:R-:W2:Y:S04]  /*2a040*/  LDL.128 R44, [R1+0x210] ;  /* 0x00021000012c7983 */ /* 0x004ea80000100c00 */
[----:B------:R-:W4:Y:S04]  /*2a050*/  LDL.128 R48, [R1+0x230] ;  /* 0x0002300001307983 */ /* 0x000f280000100c00 */
[----:B-----5:R-:W4:Y:S04]  /*2a060*/  LDL.128 R32, [R1+0x220] ;  /* 0x0002200001207983 */ /* 0x020f280000100c00 */
[----:B------:R-:W4:Y:S04]  /*2a070*/  LDL.128 R52, [R1+0x250] ;  /* 0x0002500001347983 */ /* 0x000f280000100c00 */
[----:B------:R-:W4:Y:S04]  /*2a080*/  LDL.128 R40, [R1+0x240] ;  /* 0x0002400001287983 */ /* 0x000f280000100c00 */
[----:B------:R-:W4:Y:S04]  /*2a090*/  LDL.128 R36, [R1+0x260] ;  /* 0x0002600001247983 */ /* 0x000f280000100c00 */
[----:B------:R-:W4:Y:S04]  /*2a0a0*/  LDL.128 R76, [R1+0x270] ;  /* 0x00027000014c7983 */ /* 0x000f280000100c00 */
[----:B------:R-:W4:Y:S04]  /*2a0b0*/  LDL.128 R72, [R1+0x280] ;  /* 0x0002800001487983 */ /* 0x000f280000100c00 */
[----:B------:R-:W4:Y:S04]  /*2a0c0*/  LDL.128 R104, [R1+0x290] ;  /* 0x0002900001687983 */ /* 0x000f280000100c00 */
[----:B------:R-:W4:Y:S04]  /*2a0d0*/  LDL.128 R4, [R1+0x2a0] ;  /* 0x0002a00001047983 */ /* 0x000f280000100c00 */
[----:B---3--:R-:W3:Y:S04]  /*2a0e0*/  LDL.128 R8, [R1+0x2b0] ;  /* 0x0002b00001087983 */ /* 0x008ee80000100c00 */
[----:B------:R-:W3:Y:S01]  /*2a0f0*/  LDL.128 R12, [R1+0x2c0] ;  /* 0x0002c000010c7983 */ /* 0x000ee20000100c00 */
[----:B------:R-:W-:Y:S01]  /*2a100*/  IADD3 R21, P2, R160, 0x20, RZ ;  /* 0x00000020a0157810 */ /* 0x000fe20007f5e0ff */
[----:B------:R-:W-:-:S02]  /*2a110*/  ULDC.64 UR4, c[0x0][0xd08] ;  /* 0x0003420000047ab9 */ /* 0x000fc40000000a00 */
[----:B------:R-:W3:Y:S01]  /*2a120*/  LDL.128 R24, [R1+0x2d0] ;  /* 0x0002d00001187983 */ /* 0x000ee20000100c00 */
[----:B------:R-:W-:-:S03]  /*2a130*/  IADD3 R59, P1, R160, 0x40, RZ ;  /* 0x00000040a03b7810 */ /* 0x000fc60007f3e0ff */
[----:B------:R-:W3:Y:S01]  /*2a140*/  LDL.128 R28, [R1+0x2e0] ;  /* 0x0002e000011c7983 */ /* 0x000ee20000100c00 */
[C---:B------:R-:W-:Y:S02]  /*2a150*/  LOP3.LUT R57, R160.reuse, 0x380, RZ, 0xc0, !PT ;  /* 0x00000380a0397812 */ /* 0x040fe400078ec0ff */
[----:B------:R-:W-:Y:S01]  /*2a160*/  IADD3 R60, P0, R160, 0x60, RZ ;  /* 0x00000060a03c7810 */ /* 0x000fe20007f1e0ff */
[----:B------:R-:W3:Y:S01]  /*2a170*/  LDL.128 R108, [R1+0x2f0] ;  /* 0x0002f000016c7983 */ /* 0x000ee20000100c00 */
[----:B------:R-:W-:Y:S02]  /*2a180*/  LOP3.LUT R20, R21, 0x380, RZ, 0xc0, !PT ;  /* 0x0000038015147812 */ /* 0x000fe400078ec0ff */
[----:B------:R-:W-:Y:S01]  /*2a190*/  LOP3.LUT R58, R59, 0x380, RZ, 0xc0, !PT ;  /* 0x000003803b3a7812 */ /* 0x000fe200078ec0ff */
[----:B------:R-:W3:Y:S01]  /*2a1a0*/  LDL.128 R88, [R1+0x3d0] ;  /* 0x0003d00001587983 */ /* 0x000ee20000100c00 */
[----:B------:R-:W-:Y:S02]  /*2a1b0*/  SHF.R.U64 R57, R57, 0x3, RZ ;  /* 0x0000000339397819 */ /* 0x000fe400000012ff */
[----:B------:R-:W-:Y:S01]  /*2a1c0*/  LOP3.LUT R0, R60, 0x380, RZ, 0xc0, !PT ;  /* 0x000003803c007812 */ /* 0x000fe200078ec0ff */
[----:B------:R-:W3:Y:S01]  /*2a1d0*/  LDL.128 R80, [R1+0x3c0] ;  /* 0x0003c00001507983 */ /* 0x000ee20000100c00 */
[----:B------:R-:W-:-:S02]  /*2a1e0*/  SHF.R.U64 R20, R20, 0x3, RZ ;  /* 0x0000000314147819 */ /* 0x000fc400000012ff */
[----:B------:R-:W-:Y:S01]  /*2a1f0*/  SHF.R.U64 R58, R58, 0x3, RZ ;  /* 0x000000033a3a7819 */ /* 0x000fe200000012ff */
[----:B------:R-:W3:Y:S01]  /*2a200*/  LDL.128 R96, [R1+0x3f0] ;  /* 0x0003f00001607983 */ /* 0x000ee20000100c00 */
[----:B------:R-:W-:Y:S01]  /*2a210*/  LOP3.LUT R56, R57, R160, RZ, 0x3c, !PT ;  /* 0x000000a039387212 */ /* 0x000fe200078e3cff */
[--C-:B------:R-:W-:Y:S01]  /*2a220*/  IMAD.MOV.U32 R57, RZ, RZ, R161.reuse ;  /* 0x000000ffff397224 */ /* 0x100fe200078e00a1 */
[----:B------:R-:W-:Y:S01]  /*2a230*/  SHF.R.U64 R61, R0, 0x3, RZ ;  /* 0x00000003003d7819 */ /* 0x000fe200000012ff */
[----:B------:R-:W3:Y:S01]  /*2a240*/  LDL.128 R92, [R1+0x3e0] ;  /* 0x0003e000015c7983 */ /* 0x000ee20000100c00 */
[----:B------:R-:W-:Y:S01]  /*2a250*/  LOP3.LUT R20, R20, R21, RZ, 0x3c, !PT ;  /* 0x0000001514147212 */ /* 0x000fe200078e3cff */
[--C-:B------:R-:W-:Y:S01]  /*2a260*/  IMAD.X R21, RZ, RZ, R161.reuse, P2 ;  /* 0x000000ffff157224 */ /* 0x100fe200010e06a1 */
[----:B------:R-:W-:Y:S01]  /*2a270*/  LOP3.LUT R58, R58, R59, RZ, 0x3c, !PT ;  /* 0x0000003b3a3a7212 */ /* 0x000fe200078e3cff */
[--C-:B------:R-:W-:Y:S01]  /*2a280*/  IMAD.X R59, RZ, RZ, R161.reuse, P1 ;  /* 0x000000ffff3b7224 */ /* 0x100fe200008e06a1 */
[----:B------:R-:W-:Y:S01]  /*2a290*/  LOP3.LUT R60, R61, R60, RZ, 0x3c, !PT ;  /* 0x0000003c3d3c7212 */ /* 0x000fe200078e3cff */
[----:B------:R-:W-:Y:S01]  /*2a2a0*/  IMAD.X R61, RZ, RZ, R161, P0 ;  /* 0x000000ffff3d7224 */ /* 0x000fe200000e06a1 */
[----:B------:R-:W-:Y:S01]  /*2a2b0*/  MOV R64, R56 ;  /* 0x0000003800407202 */ /* 0x000fe20000000f00 */
[----:B------:R-:W3:Y:S01]  /*2a2c0*/  LDL.128 R100, [R1+0x400] ;  /* 0x0004000001647983 */ /* 0x000ee20000100c00 */
[----:B------:R-:W-:-:S02]  /*2a2d0*/  MOV R68, R20 ;  /* 0x0000001400447202 */ /* 0x000fc40000000f00 */
[----:B------:R-:W-:Y:S02]  /*2a2e0*/  MOV R3, R58 ;  /* 0x0000003a00037202 */ /* 0x000fe40000000f00 */
[----:B------:R-:W-:Y:S01]  /*2a2f0*/  MOV R0, R60 ;  /* 0x0000003c00007202 */ /* 0x000fe20000000f00 */
[----:B------:R-:W3:Y:S04]  /*2a300*/  LDL.128 R56, [R1+0x360] ;  /* 0x0003600001387983 */ /* 0x000ee80000100c00 */
[----:B------:R-:W3:Y:S01]  /*2a310*/  LDL.128 R60, [R1+0x370] ;  /* 0x00037000013c7983 */ /* 0x000ee20000100c00 */
[----:B------:R-:W-:Y:S01]  /*2a320*/  BAR.SYNC.DEFER_BLOCKING 0x1, 0x100 ;  /* 0x0044000000007b1d */ /* 0x000fe20000010000 */
[----:B--2---:R-:W-:Y:S02]  /*2a330*/  F2FP.BF16.F32.PACK_AB R44, R45, R44 ;  /* 0x0000002c2d2c723e */ /* 0x004fe400000010ff */
[----:B------:R-:W-:-:S02]  /*2a340*/  F2FP.BF16.F32.PACK_AB R45, R47, R46 ;  /* 0x0000002e2f2d723e */ /* 0x000fc400000010ff */
[----:B----4-:R-:W-:Y:S02]  /*2a350*/  F2FP.BF16.F32.PACK_AB R48, R49, R48 ;  /* 0x000000303130723e */ /* 0x010fe400000010ff */
[----:B------:R-:W-:Y:S02]  /*2a360*/  F2FP.BF16.F32.PACK_AB R49, R51, R50 ;  /* 0x000000323331723e */ /* 0x000fe400000010ff */
[----:B------:R-:W-:Y:S02]  /*2a370*/  F2FP.BF16.F32.PACK_AB R46, R33, R32 ;  /* 0x00000020212e723e */ /* 0x000fe400000010ff */
[----:B------:R-:W-:Y:S02]  /*2a380*/  F2FP.BF16.F32.PACK_AB R47, R35, R34 ;  /* 0x00000022232f723e */ /* 0x000fe400000010ff */
[----:B------:R-:W-:Y:S01]  /*2a390*/  F2FP.BF16.F32.PACK_AB R52, R53, R52 ;  /* 0x000000343534723e */ /* 0x000fe200000010ff */
[----:B------:R-:W2:Y:S01]  /*2a3a0*/  LDL.128 R32, [R1+0x300] ;  /* 0x0003000001207983 */ /* 0x000ea20000100c00 */
[----:B------:R-:W-:-:S02]  /*2a3b0*/  F2FP.BF16.F32.PACK_AB R53, R55, R54 ;  /* 0x000000363735723e */ /* 0x000fc400000010ff */
[----:B------:R-:W-:Y:S02]  /*2a3c0*/  F2FP.BF16.F32.PACK_AB R50, R41, R40 ;  /* 0x000000282932723e */ /* 0x000fe400000010ff */
[----:B------:R-:W-:Y:S02]  /*2a3d0*/  F2FP.BF16.F32.PACK_AB R51, R43, R42 ;  /* 0x0000002a2b33723e */ /* 0x000fe400000010ff */
[----:B------:R-:W-:Y:S01]  /*2a3e0*/  F2FP.BF16.F32.PACK_AB R54, R37, R36 ;  /* 0x000000242536723e */ /* 0x000fe200000010ff */
[----:B------:R4:W-:Y:S01]  /*2a3f0*/  STSM.16.M88.4 [R64], R44 ;  /* 0x0000002c40007844 */ /* 0x0009e20000000200 */
[----:B------:R-:W-:Y:S02]  /*2a400*/  F2FP.BF16.F32.PACK_AB R55, R39, R38 ;  /* 0x000000262737723e */ /* 0x000fe400000010ff */
[----:B------:R-:W-:Y:S01]  /*2a410*/  F2FP.BF16.F32.PACK_AB R76, R77, R76 ;  /* 0x0000004c4d4c723e */ /* 0x000fe200000010ff */
[----:B------:R-:W2:Y:S01]  /*2a420*/  LDL.128 R36, [R1+0x310] ;  /* 0x0003100001247983 */ /* 0x000ea20000100c00 */
[----:B------:R-:W-:-:S02]  /*2a430*/  F2FP.BF16.F32.PACK_AB R77, R79, R78 ;  /* 0x0000004e4f4d723e */ /* 0x000fc400000010ff */
[----:B------:R-:W-:Y:S01]  /*2a440*/  F2FP.BF16.F32.PACK_AB R78, R73, R72 ;  /* 0x00000048494e723e */ /* 0x000fe200000010ff */
[----:B------:R0:W-:Y:S01]  /*2a450*/  STSM.16.M88.4 [R68], R48 ;  /* 0x0000003044007844 */ /* 0x0001e20000000200 */
[----:B------:R-:W-:-:S03]  /*2a460*/  F2FP.BF16.F32.PACK_AB R79, R75, R74 ;  /* 0x0000004a4b4f723e */ /* 0x000fc600000010ff */
[----:B------:R1:W-:Y:S04]  /*2a470*/  STSM.16.M88.4 [R3], R52 ;  /* 0x0000003403007844 */ /* 0x0003e80000000200 */
[----:B----4-:R-:W4:Y:S04]  /*2a480*/  LDL.128 R44, [R1+0x330] ;  /* 0x00033000012c7983 */ /* 0x010f280000100c00 */
[----:B------:R-:W4:Y:S04]  /*2a490*/  LDL.128 R40, [R1+0x320] ;  /* 0x0003200001287983 */ /* 0x000f280000100c00 */
[----:B0-----:R-:W4:Y:S04]  /*2a4a0*/  LDL.128 R48, [R1+0x340] ;  /* 0x0003400001307983 */ /* 0x001f280000100c00 */
[----:B-1----:R-:W4:Y:S04]  /*2a4b0*/  LDL.128 R52, [R1+0x350] ;  /* 0x0003500001347983 */ /* 0x002f280000100c00 */
[----:B------:R-:W4:Y:S04]  /*2a4c0*/  LDL.128 R68, [R1+0x390] ;  /* 0x0003900001447983 */ /* 0x000f280000100c00 */
[----:B------:R0:W-:Y:S04]  /*2a4d0*/  STSM.16.M88.4 [R0], R76 ;  /* 0x0000004c00007844 */ /* 0x0001e80000000200 */
[----:B------:R-:W4:Y:S04]  /*2a4e0*/  LDL.128 R64, [R1+0x380] ;  /* 0x0003800001407983 */ /* 0x000f280000100c00 */
[----:B------:R-:W4:Y:S04]  /*2a4f0*/  LDL.128 R72, [R1+0x3a0] ;  /* 0x0003a00001487983 */ /* 0x000f280000100c00 */
[----:B0-----:R-:W4:Y:S01]  /*2a500*/  LDL.128 R76, [R1+0x3b0] ;  /* 0x0003b000014c7983 */ /* 0x001f220000100c00 */
[----:B------:R-:W-:-:S04]  /*2a510*/  IADD3 R21, P0, R160, 0x2000, RZ ;  /* 0x00002000a0157810 */ /* 0x000fc80007f1e0ff */
[----:B------:R-:W-:-:S04]  /*2a520*/  LOP3.LUT R20, R21, 0x380, RZ, 0xc0, !PT ;  /* 0x0000038015147812 */ /* 0x000fc800078ec0ff */
[----:B------:R-:W-:Y:S02]  /*2a530*/  SHF.R.U64 R20, R20, 0x3, RZ ;  /* 0x0000000314147819 */ /* 0x000fe400000012ff */
[----:B------:R-:W-:Y:S02]  /*2a540*/  F2FP.BF16.F32.PACK_AB R104, R105, R104 ;  /* 0x000000686968723e */ /* 0x000fe400000010ff */
[----:B------:R-:W-:Y:S01]  /*2a550*/  LOP3.LUT R20, R20, R21, RZ, 0x3c, !PT ;  /* 0x0000001514147212 */ /* 0x000fe200078e3cff */
[----:B------:R-:W-:Y:S01]  /*2a560*/  IMAD.X R21, RZ, RZ, R161, P0 ;  /* 0x000000ffff157224 */ /* 0x000fe200000e06a1 */
[----:B------:R-:W-:Y:S02]  /*2a570*/  F2FP.BF16.F32.PACK_AB R105, R107, R106 ;  /* 0x0000006a6b69723e */ /* 0x000fe400000010ff */
[----:B------:R-:W-:Y:S02]  /*2a580*/  F2FP.BF16.F32.PACK_AB R106, R5, R4 ;  /* 0x00000004056a723e */ /* 0x000fe400000010ff */
[----:B------:R-:W-:-:S04]  /*2a590*/  IADD3 R5, P0, R160, 0x2020, RZ ;  /* 0x00002020a0057810 */ /* 0x000fc80007f1e0ff */
[----:B------:R-:W-:-:S04]  /*2a5a0*/  LOP3.LUT R4, R5, 0x380, RZ, 0xc0, !PT ;  /* 0x0000038005047812 */ /* 0x000fc800078ec0ff */
[----:B------:R-:W-:-:S04]  /*2a5b0*/  SHF.R.U64 R4, R4, 0x3, RZ ;  /* 0x0000000304047819 */ /* 0x000fc800000012ff */
[----:B------:R-:W-:Y:S01]  /*2a5c0*/  LOP3.LUT R4, R4, R5, RZ, 0x3c, !PT ;  /* 0x0000000504047212 */ /* 0x000fe200078e3cff */
[----:B------:R-:W-:-:S05]  /*2a5d0*/  IMAD.X R5, RZ, RZ, R161, P0 ;  /* 0x000000ffff057224 */ /* 0x000fca00000e06a1 */
[----:B------:R-:W-:Y:S02]  /*2a5e0*/  MOV R0, R4 ;  /* 0x0000000400007202 */ /* 0x000fe40000000f00 */
[----:B------:R-:W-:-:S04]  /*2a5f0*/  IADD3 R5, P0, R160, 0x2040, RZ ;  /* 0x00002040a0057810 */ /* 0x000fc80007f1e0ff */
[----:B------:R-:W-:Y:S02]  /*2a600*/  LOP3.LUT R4, R5, 0x380, RZ, 0xc0, !PT ;  /* 0x0000038005047812 */ /* 0x000fe400078ec0ff */
[----:B---3--:R-:W-:Y:S02]  /*2a610*/  F2FP.BF16.F32.PACK_AB R8, R9, R8 ;  /* 0x000000080908723e */ /* 0x008fe400000010ff */
[----:B------:R-:W-:Y:S02]  /*2a620*/  SHF.R.U64 R4, R4, 0x3, RZ ;  /* 0x0000000304047819 */ /* 0x000fe400000012ff */
[----:B------:R-:W-:Y:S02]  /*2a630*/  MOV R20, R20 ;  /* 0x0000001400147202 */ /* 0x000fe40000000f00 */
[----:B------:R-:W-:Y:S02]  /*2a640*/  F2FP.BF16.F32.PACK_AB R107, R7, R6 ;  /* 0x00000006076b723e */ /* 0x000fe400000010ff */
[----:B------:R-:W-:-:S02]  /*2a650*/  F2FP.BF16.F32.PACK_AB R9, R11, R10 ;  /* 0x0000000a0b09723e */ /* 0x000fc400000010ff */
[----:B------:R-:W-:Y:S02]  /*2a660*/  F2FP.BF16.F32.PACK_AB R10, R13, R12 ;  /* 0x0000000c0d0a723e */ /* 0x000fe400000010ff */
[----:B------:R-:W-:Y:S02]  /*2a670*/  F2FP.BF16.F32.PACK_AB R11, R15, R14 ;  /* 0x0000000e0f0b723e */ /* 0x000fe400000010ff */
[----:B------:R-:W-:Y:S01]  /*2a680*/  LOP3.LUT R4, R4, R5, RZ, 0x3c, !PT ;  /* 0x0000000504047212 */ /* 0x000fe200078e3cff */
[----:B------:R-:W-:Y:S01]  /*2a690*/  IMAD.X R5, RZ, RZ, R161, P0 ;  /* 0x000000ffff057224 */ /* 0x000fe200000e06a1 */
[----:B------:R-:W-:Y:S01]  /*2a6a0*/  IADD3 R3, P0, R160, 0x2060, RZ ;  /* 0x00002060a0037810 */ /* 0x000fe20007f1e0ff */
[----:B------:R-:W-:Y:S01]  /*2a6b0*/  STSM.16.M88.4 [R20], R104 ;  /* 0x0000006814007844 */ /* 0x000fe20000000200 */
[----:B------:R-:W-:Y:S02]  /*2a6c0*/  F2FP.BF16.F32.PACK_AB R24, R25, R24 ;  /* 0x000000181918723e */ /* 0x000fe400000010ff */
[----:B------:R-:W-:Y:S01]  /*2a6d0*/  F2FP.BF16.F32.PACK_AB R25, R27, R26 ;  /* 0x0000001a1b19723e */ /* 0x000fe200000010ff */
[----:B------:R0:W-:Y:S01]  /*2a6e0*/  STSM.16.M88.4 [R0], R8 ;  /* 0x0000000800007844 */ /* 0x0001e20000000200 */
[----:B------:R-:W-:-:S02]  /*2a6f0*/  MOV R4, R4 ;  /* 0x0000000400047202 */ /* 0x000fc40000000f00 */
[----:B------:R-:W-:Y:S02]  /*2a700*/  F2FP.BF16.F32.PACK_AB R26, R29, R28 ;  /* 0x0000001c1d1a723e */ /* 0x000fe400000010ff */
[----:B------:R-:W-:Y:S02]  /*2a710*/  F2FP.BF16.F32.PACK_AB R27, R31, R30 ;  /* 0x0000001e1f1b723e */ /* 0x000fe400000010ff */
[----:B------:R-:W-:-:S03]  /*2a720*/  IADD3 R13, P5, R160, 0x4020, RZ ;  /* 0x00004020a00d7810 */ /* 0x000fc60007fbe0ff */
[----:B------:R1:W-:Y:S01]  /*2a730*/  STSM.16.M88.4 [R4], R24 ;  /* 0x0000001804007844 */ /* 0x0003e20000000200 */
[C---:B0-----:R-:W-:Y:S01]  /*2a740*/  IADD3 R11, P6, R160.reuse, 0x4000, RZ ;  /* 0x00004000a00b7810 */ /* 0x041fe20007fde0ff */
[----:B------:R-:W-:Y:S01]  /*2a750*/  IMAD.X R9, RZ, RZ, R161, P0 ;  /* 0x000000ffff097224 */ /* 0x000fe200000e06a1 */
[C---:B------:R-:W-:Y:S02]  /*2a760*/  IADD3 R5, P0, R160.reuse, 0x6040, RZ ;  /* 0x00006040a0057810 */ /* 0x040fe40007f1e0ff */
[----:B------:R-:W-:Y:S02]  /*2a770*/  LOP3.LUT R10, R11, 0x380, RZ, 0xc0, !PT ;  /* 0x000003800b0a7812 */ /* 0x000fe400078ec0ff */
[----:B------:R-:W-:Y:S02]  /*2a780*/  IADD3 R15, P4, R160, 0x4040, RZ ;  /* 0x00004040a00f7810 */ /* 0x000fe40007f9e0ff */
[----:B------:R-:W-:Y:S02]  /*2a790*/  SHF.R.U64 R10, R10, 0x3, RZ ;  /* 0x000000030a0a7819 */ /* 0x000fe400000012ff */
[----:B-1----:R-:W-:-:S02]  /*2a7a0*/  LOP3.LUT R4, R5, 0x380, RZ, 0xc0, !PT ;  /* 0x0000038005047812 */ /* 0x002fc400078ec0ff */
[----:B------:R-:W-:Y:S02]  /*2a7b0*/  IADD3 R21, P3, R160, 0x4060, RZ ;  /* 0x00004060a0157810 */ /* 0x000fe40007f7e0ff */
[----:B------:R-:W-:Y:S02]  /*2a7c0*/  SHF.R.U64 R4, R4, 0x3, RZ ;  /* 0x0000000304047819 */ /* 0x000fe400000012ff */
[----:B------:R-:W-:Y:S02]  /*2a7d0*/  IADD3 R25, P2, R160, 0x6000, RZ ;  /* 0x00006000a0197810 */ /* 0x000fe40007f5e0ff */
[----:B------:R-:W-:Y:S02]  /*2a7e0*/  LOP3.LUT R8, R3, 0x380, RZ, 0xc0, !PT ;  /* 0x0000038003087812 */ /* 0x000fe400078ec0ff */
[----:B------:R-:W-:Y:S02]  /*2a7f0*/  LOP3.LUT R12, R13, 0x380, RZ, 0xc0, !PT ;  /* 0x000003800d0c7812 */ /* 0x000fe400078ec0ff */
[----:B------:R-:W-:Y:S01]  /*2a800*/  LOP3.LUT R10, R10, R11, RZ, 0x3c, !PT ;  /* 0x0000000b0a0a7212 */ /* 0x000fe200078e3cff */
[----:B------:R-:W-:Y:S01]  /*2a810*/  IMAD.X R11, RZ, RZ, R161, P6 ;  /* 0x000000ffff0b7224 */ /* 0x000fe200030e06a1 */
[----:B------:R-:W-:-:S02]  /*2a820*/  IADD3 R27, P1, R160, 0x6020, RZ ;  /* 0x00006020a01b7810 */ /* 0x000fc40007f3e0ff */
[----:B------:R-:W-:Y:S02]  /*2a830*/  LOP3.LUT R14, R15, 0x380, RZ, 0xc0, !PT ;  /* 0x000003800f0e7812 */ /* 0x000fe400078ec0ff */
[----:B------:R-:W-:Y:S02]  /*2a840*/  LOP3.LUT R20, R21, 0x380, RZ, 0xc0, !PT ;  /* 0x0000038015147812 */ /* 0x000fe400078ec0ff */
[----:B------:R-:W-:Y:S02]  /*2a850*/  IADD3 R7, P6, R160, 0x6060, RZ ;  /* 0x00006060a0077810 */ /* 0x000fe40007fde0ff */
[----:B------:R-:W-:Y:S01]  /*2a860*/  LOP3.LUT R4, R4, R5, RZ, 0x3c, !PT ;  /* 0x0000000504047212 */ /* 0x000fe200078e3cff */
[----:B------:R-:W-:Y:S01]  /*2a870*/  IMAD.X R5, RZ, RZ, R161, P0 ;  /* 0x000000ffff057224 */ /* 0x000fe200000e06a1 */
[----:B------:R-:W-:Y:S02]  /*2a880*/  LOP3.LUT R24, R25, 0x380, RZ, 0xc0, !PT ;  /* 0x0000038019187812 */ /* 0x000fe400078ec0ff */
[----:B------:R-:W-:-:S02]  /*2a890*/  SHF.R.U64 R8, R8, 0x3, RZ ;  /* 0x0000000308087819 */ /* 0x000fc400000012ff */
[----:B------:R-:W-:Y:S02]  /*2a8a0*/  SHF.R.U64 R12, R12, 0x3, RZ ;  /* 0x000000030c0c7819 */ /* 0x000fe400000012ff */
[----:B------:R-:W-:Y:S02]  /*2a8b0*/  LOP3.LUT R26, R27, 0x380, RZ, 0xc0, !PT ;  /* 0x000003801b1a7812 */ /* 0x000fe400078ec0ff */
[----:B------:R-:W-:Y:S02]  /*2a8c0*/  ISETP.NE.U32.AND P0, PT, RZ, UR4, PT ;  /* 0x00000004ff007c0c */ /* 0x000fe4000bf05070 */
[----:B------:R-:W-:Y:S02]  /*2a8d0*/  SHF.R.U64 R14, R14, 0x3, RZ ;  /* 0x000000030e0e7819 */ /* 0x000fe400000012ff */
[----:B------:R-:W-:Y:S02]  /*2a8e0*/  SHF.R.U64 R20, R20, 0x3, RZ ;  /* 0x0000000314147819 */ /* 0x000fe400000012ff */
[----:B------:R-:W-:-:S02]  /*2a8f0*/  LOP3.LUT R6, R7, 0x380, RZ, 0xc0, !PT ;  /* 0x0000038007067812 */ /* 0x000fc400078ec0ff */
[----:B------:R-:W-:Y:S02]  /*2a900*/  SHF.R.U64 R24, R24, 0x3, RZ ;  /* 0x0000000318187819 */ /* 0x000fe400000012ff */
[----:B------:R-:W-:Y:S02]  /*2a910*/  LOP3.LUT R8, R8, R3, RZ, 0x3c, !PT ;  /* 0x0000000308087212 */ /* 0x000fe400078e3cff */
[----:B------:R-:W-:Y:S01]  /*2a920*/  LOP3.LUT R12, R12, R13, RZ, 0x3c, !PT ;  /* 0x0000000d0c0c7212 */ /* 0x000fe200078e3cff */
[--C-:B------:R-:W-:Y:S01]  /*2a930*/  IMAD.X R13, RZ, RZ, R161.reuse, P5 ;  /* 0x000000ffff0d7224 */ /* 0x100fe200028e06a1 */
[----:B------:R-:W-:Y:S02]  /*2a940*/  SHF.R.U64 R26, R26, 0x3, RZ ;  /* 0x000000031a1a7819 */ /* 0x000fe400000012ff */
[----:B------:R-:W-:Y:S02]  /*2a950*/  MOV R0, R4 ;  /* 0x0000000400007202 */ /* 0x000fe40000000f00 */
[----:B------:R-:W-:Y:S01]  /*2a960*/  ISETP.NE.AND.EX P0, PT, RZ, UR5, PT, P0 ;  /* 0x00000005ff007c0c */ /* 0x000fe2000bf05300 */
[----:B------:R-:W0:Y:S01]  /*2a970*/  LDC.64 R4, c[0x0][0xd00] ;  /* 0x00034000ff047b82 */ /* 0x000e220000000a00 */
[----:B------:R-:W-:Y:S01]  /*2a980*/  LOP3.LUT R14, R14, R15, RZ, 0x3c, !PT ;  /* 0x0000000f0e0e7212 */ /* 0x000fe200078e3cff */
[--C-:B------:R-:W-:Y:S01]  /*2a990*/  IMAD.X R15, RZ, RZ, R161.reuse, P4 ;  /* 0x000000ffff0f7224 */ /* 0x100fe200020e06a1 */
[----:B------:R-:W-:Y:S01]  /*2a9a0*/  LOP3.LUT R20, R20, R21, RZ, 0x3c, !PT ;  /* 0x0000001514147212 */ /* 0x000fe200078e3cff */
[----:B------:R-:W-:Y:S01]  /*2a9b0*/  IMAD.X R21, RZ, RZ, R161, P3 ;  /* 0x000000ffff157224 */ /* 0x000fe200018e06a1 */
[----:B------:R-:W-:-:S02]  /*2a9c0*/  SHF.R.U64 R6, R6, 0x3, RZ ;  /* 0x0000000306067819 */ /* 0x000fc400000012ff */
[----:B------:R-:W-:Y:S02]  /*2a9d0*/  F2FP.BF16.F32.PACK_AB R108, R109, R108 ;  /* 0x0000006c6d6c723e */ /* 0x000fe400000010ff */
[----:B------:R-:W-:Y:S01]  /*2a9e0*/  LOP3.LUT R24, R24, R25, RZ, 0x3c, !PT ;  /* 0x0000001918187212 */ /* 0x000fe200078e3cff */
[--C-:B------:R-:W-:Y:S01]  /*2a9f0*/  IMAD.X R25, RZ, RZ, R161.reuse, P2 ;  /* 0x000000ffff197224 */ /* 0x100fe200010e06a1 */
[----:B------:R-:W-:Y:S02]  /*2aa00*/  F2FP.BF16.F32.PACK_AB R109, R111, R110 ;  /* 0x0000006e6f6d723e */ /* 0x000fe400000010ff */
[----:B------:R-:W-:Y:S01]  /*2aa10*/  LOP3.LUT R26, R26, R27, RZ, 0x3c, !PT ;  /* 0x0000001b1a1a7212 */ /* 0x000fe200078e3cff */
[----:B------:R-:W-:Y:S01]  /*2aa20*/  IMAD.X R27, RZ, RZ, R161, P1 ;  /* 0x000000ffff1b7224 */ /* 0x000fe200008e06a1 */
[----:B------:R-:W-:Y:S02]  /*2aa30*/  MOV R8, R8 ;  /* 0x0000000800087202 */ /* 0x000fe40000000f00 */
[----:B------:R-:W-:-:S02]  /*2aa40*/  MOV R10, R10 ;  /* 0x0000000a000a7202 */ /* 0x000fc40000000f00 */
[----:B------:R-:W-:Y:S01]  /*2aa50*/  LOP3.LUT R6, R6, R7, RZ, 0x3c, !PT ;  /* 0x0000000706067212 */ /* 0x000fe200078e3cff */
[----:B------:R-:W-:Y:S01]  /*2aa60*/  IMAD.X R7, RZ, RZ, R161, P6 ;  /* 0x000000ffff077224 */ /* 0x000fe200030e06a1 */
[----:B------:R-:W-:Y:S02]  /*2aa70*/  MOV R12, R12 ;  /* 0x0000000c000c7202 */ /* 0x000fe40000000f00 */
[----:B------:R-:W-:Y:S02]  /*2aa80*/  F2FP.BF16.F32.PACK_AB R60, R61, R60 ;  /* 0x0000003c3d3c723e */ /* 0x000fe400000010ff */
[----:B------:R-:W-:Y:S02]  /*2aa90*/  MOV R14, R14 ;  /* 0x0000000e000e7202 */ /* 0x000fe40000000f00 */
[----:B------:R-:W-:Y:S02]  /*2aaa0*/  F2FP.BF16.F32.PACK_AB R61, R63, R62 ;  /* 0x0000003e3f3d723e */ /* 0x000fe400000010ff */
[----:B------:R-:W-:-:S02]  /*2aab0*/  MOV R20, R20 ;  /* 0x0000001400147202 */ /* 0x000fc40000000f00 */
[----:B------:R-:W-:Y:S02]  /*2aac0*/  MOV R24, R24 ;  /* 0x0000001800187202 */ /* 0x000fe40000000f00 */
[----:B------:R-:W-:Y:S02]  /*2aad0*/  F2FP.BF16.F32.PACK_AB R88, R89, R88 ;  /* 0x000000585958723e */ /* 0x000fe400000010ff */
[----:B------:R-:W-:Y:S02]  /*2aae0*/  MOV R26, R26 ;  /* 0x0000001a001a7202 */ /* 0x000fe40000000f00 */
[----:B------:R-:W-:Y:S02]  /*2aaf0*/  F2FP.BF16.F32.PACK_AB R89, R91, R90 ;  /* 0x0000005a5b59723e */ /* 0x000fe400000010ff */
[----:B------:R-:W-:Y:S02]  /*2ab00*/  F2FP.BF16.F32.PACK_AB R96, R97, R96 ;  /* 0x000000606160723e */ /* 0x000fe400000010ff */
[----:B------:R-:W-:-:S02]  /*2ab10*/  F2FP.BF16.F32.PACK_AB R90, R93, R92 ;  /* 0x0000005c5d5a723e */ /* 0x000fc400000010ff */
[----:B------:R-:W-:Y:S02]  /*2ab20*/  F2FP.BF16.F32.PACK_AB R91, R95, R94 ;  /* 0x0000005e5f5b723e */ /* 0x000fe400000010ff */
[----:B------:R-:W-:Y:S02]  /*2ab30*/  F2FP.BF16.F32.PACK_AB R97, R99, R98 ;  /* 0x000000626361723e */ /* 0x000fe400000010ff */
[----:B------:R-:W-:Y:S02]  /*2ab40*/  MOV R3, R6 ;  /* 0x0000000600037202 */ /* 0x000fe40000000f00 */
[----:B------:R-:W-:Y:S01]  /*2ab50*/  F2FP.BF16.F32.PACK_AB R98, R101, R100 ;  /* 0x000000646562723e */ /* 0x000fe200000010ff */
[----:B------:R-:W1:Y:S01]  /*2ab60*/  LDC.64 R6, c[0x0][0xd00] ;  /* 0x00034000ff067b82 */ /* 0x000e620000000a00 */
[----:B------:R-:W-:Y:S02]  /*2ab70*/  F2FP.BF16.F32.PACK_AB R99, R103, R102 ;  /* 0x000000666763723e */ /* 0x000fe400000010ff */
[----:B0-----:R-:W-:-:S04]  /*2ab80*/  ISETP.NE.U32.AND P1, PT, R4, RZ, PT ;  /* 0x000000ff0400720c */ /* 0x001fc80003f25070 */
[----:B------:R-:W-:Y:S01]  /*2ab90*/  ISETP.NE.AND.EX P1, PT, R5, RZ, PT, P1 ;  /* 0x000000ff0500720c */ /* 0x000fe20003f25310 */
[----:B------:R-:W-:Y:S01]  /*2aba0*/  ULDC UR4, c[0x0][0xb88] ;  /* 0x0002e20000047ab9 */ /* 0x000fe20000000800 */
[----:B--2---:R-:W-:Y:S02]  /*2abb0*/  F2FP.BF16.F32.PACK_AB R110, R33, R32 ;  /* 0x00000020216e723e */ /* 0x004fe400000010ff */
[----:B------:R-:W-:Y:S02]  /*2abc0*/  F2FP.BF16.F32.PACK_AB R111, R35, R34 ;  /* 0x00000022236f723e */ /* 0x000fe400000010ff */
[----:B------:R-:W-:Y:S02]  /*2abd0*/  F2FP.BF16.F32.PACK_AB R36, R37, R36 ;  /* 0x000000242524723e */ /* 0x000fe400000010ff */
[----:B------:R-:W-:Y:S01]  /*2abe0*/  F2FP.BF16.F32.PACK_AB R37, R39, R38 ;  /* 0x000000262725723e */ /* 0x000fe200000010ff */
[----:B------:R0:W-:Y:S01]  /*2abf0*/  STSM.16.M88.4 [R8], R108 ;  /* 0x0000006c08007844 */ /* 0x0001e20000000200 */
[----:B----4-:R-:W-:-:S02]  /*2ac00*/  F2FP.BF16.F32.PACK_AB R44, R45, R44 ;  /* 0x0000002c2d2c723e */ /* 0x010fc400000010ff */
[----:B------:R-:W-:Y:S02]  /*2ac10*/  F2FP.BF16.F32.PACK_AB R45, R47, R46 ;  /* 0x0000002e2f2d723e */ /* 0x000fe400000010ff */
[----:B------:R-:W-:Y:S02]  /*2ac20*/  F2FP.BF16.F32.PACK_AB R38, R41, R40 ;  /* 0x000000282926723e */ /* 0x000fe400000010ff */
[----:B------:R-:W-:Y:S01]  /*2ac30*/  F2FP.BF16.F32.PACK_AB R39, R43, R42 ;  /* 0x0000002a2b27723e */ /* 0x000fe200000010ff */
[----:B0-----:R-:W0:Y:S01]  /*2ac40*/  @P0 LDC.64 R8, c[0x0][0xd08] ;  /* 0x00034200ff080b82 */ /* 0x001e220000000a00 */
        /* <DEDUP_REMOVED lines=10> */
[----:B------:R-:W-:Y:S01]  /*2acf0*/  STSM.16.M88.4 [R10], R36 ;  /* 0x000000240a007844 */ /* 0x000fe20000000200 */
[----:B------:R-:W-:Y:S02]  /*2ad00*/  F2FP.BF16.F32.PACK_AB R70, R73, R72 ;  /* 0x000000484946723e */ /* 0x000fe400000010ff */
[----:B------:R-:W-:Y:S01]  /*2ad10*/  F2FP.BF16.F32.PACK_AB R71, R75, R74 ;  /* 0x0000004a4b47723e */ /* 0x000fe200000010ff */
[----:B------:R-:W-:Y:S01]  /*2ad20*/  STSM.16.M88.4 [R12], R44 ;  /* 0x0000002c0c007844 */ /* 0x000fe20000000200 */
[----:B------:R-:W-:Y:S02]  /*2ad30*/  F2FP.BF16.F32.PACK_AB R76, R77, R76 ;  /* 0x0000004c4d4c723e */ /* 0x000fe400000010ff */
[----:B------:R-:W-:Y:S02]  /*2ad40*/  F2FP.BF16.F32.PACK_AB R77, R79, R78 ;  /* 0x0000004e4f4d723e */ /* 0x000fe400000010ff */
[----:B------:R-:W-:-:S02]  /*2ad50*/  F2FP.BF16.F32.PACK_AB R78, R81, R80 ;  /* 0x00000050514e723e */ /* 0x000fc400000010ff */
[----:B------:R-:W-:Y:S01]  /*2ad60*/  F2FP.BF16.F32.PACK_AB R79, R83, R82 ;  /* 0x00000052534f723e */ /* 0x000fe200000010ff */
[----:B------:R-:W-:Y:S04]  /*2ad70*/  STSM.16.M88.4 [R14], R52 ;  /* 0x000000340e007844 */ /* 0x000fe80000000200 */
[----:B------:R2:W-:Y:S04]  /*2ad80*/  STSM.16.M88.4 [R20], R60 ;  /* 0x0000003c14007844 */ /* 0x0005e80000000200 */
[----:B------:R-:W-:Y:S04]  /*2ad90*/  STSM.16.M88.4 [R24], R68 ;  /* 0x0000004418007844 */ /* 0x000fe80000000200 */
[----:B------:R-:W-:Y:S04]  /*2ada0*/  STSM.16.M88.4 [R26], R76 ;  /* 0x0000004c1a007844 */ /* 0x000fe80000000200 */
[----:B------:R-:W-:Y:S04]  /*2adb0*/  STSM.16.M88.4 [R0], R88 ;  /* 0x0000005800007844 */ /* 0x000fe80000000200 */
[----:B------:R3:W-:Y:S01]  /*2adc0*/  STSM.16.M88.4 [R3], R96 ;  /* 0x0000006003007844 */ /* 0x0007e20000000200 */
[----:B--2---:R-:W-:-:S02]  /*2add0*/  IMAD.MOV.U32 R20, RZ, RZ, RZ ;  /* 0x000000ffff147224 */ /* 0x004fc400078e00ff */
[C---:B-1----:R-:W-:Y:S01]  /*2ade0*/  IMAD.WIDE R6, R214.reuse, 0x4, R6 ;  /* 0x00000004d6067825 */ /* 0x042fe200078e0206 */
[----:B------:R-:W-:Y:S03]  /*2adf0*/  BAR.SYNC.DEFER_BLOCKING 0x1, 0x100 ;  /* 0x0044000000007b1d */ /* 0x000fe60000010000 */
[----:B0-----:R-:W-:-:S04]  /*2ae00*/  @P0 IMAD.WIDE R8, R214, 0x4, R8 ;  /* 0x00000004d6080825 */ /* 0x001fc800078e0208 */
[----:B---3--:R-:W-:Y:S01]  /*2ae10*/  IMAD.U32 R3, RZ, RZ, UR4 ;  /* 0x00000004ff037e24 */ /* 0x008fe2000f8e00ff */
[C---:B------:R-:W-:Y:S01]  /*2ae20*/  ISETP.NE.AND P2, PT, R213.reuse, RZ, PT ;  /* 0x000000ffd500720c */ /* 0x040fe20003f45270 */
[----:B------:R-:W-:Y:S01]  /*2ae30*/  ULDC UR4, c[0x0][0xbd4] ;  /* 0x0002f50000047ab9 */ /* 0x000fe20000000800 */
[----:B------:R0:W5:Y:S04]  /*2ae40*/  @P1 LDG.E R20, desc[UR36][R6.64] ;  /* 0x0000002406141981 */ /* 0x000168000c1e1900 */
[----:B------:R0:W5:Y:S01]  /*2ae50*/  @P0 LDG.E R3, desc[UR36][R8.64] ;  /* 0x0000002408030981 */ /* 0x000162000c1e1900 */
[----:B------:R-:W-:Y:S01]  /*2ae60*/  SEL R213, R213, UR4, P2 ;  /* 0x00000004d5d57c07 */ /* 0x000fe20009000000 */
[----:B------:R-:W-:Y:S06]  /*2ae70*/  @P0 BRA `(.L_x_6888) ;  /* 0x0000000000100947 */ /* 0x000fec0003800000 */
[----:B------:R-:W-:Y:S05]  /*2ae80*/  @!P1 BRA `(.L_x_6888) ;  /* 0x00000000000c9947 */ /* 0x000fea0003800000 */
[----:B------:R-:W2:Y:S04]  /*2ae90*/  LDG.E R0, desc[UR36][R6.64] ;  /* 0x0000002406007981 */ /* 0x000ea8000c1e1900 */
[----:B-----5:R-:W2:Y:S02]  /*2aea0*/  LDG.E R3, desc[UR36][R6.64+0x4] ;  /* 0x0000042406037981 */ /* 0x020ea4000c1e1900 */
[----:B--2---:R-:W-:-:S07]  /*2aeb0*/  IMAD.IADD R3, R3, 0x1, -R0 ;  /* 0x0000000103037824 */ /* 0x004fce00078e0a00 */
.L_x_6888:
[----:B------:R-:W0:Y:S01]  /*2aec0*/  S2R R0, SR_TID.X ;  /* 0x0000000000007919 */ /* 0x000e220000002100 */
[----:B------:R-:W-:Y:S02]  /*2aed0*/  ISETP.NE.U32.AND P0, PT, R4, RZ, PT ;  /* 0x000000ff0400720c */ /* 0x000fe40003f05070 */
[----:B------:R-:W-:Y:S02]  /*2aee0*/  ISETP.GT.AND P3, PT, R213, 0x1, PT ;  /* 0x00000001d500780c */ /* 0x000fe40003f64270 */
[----:B------:R-:W-:Y:S01]  /*2aef0*/  ISETP.NE.AND.EX P0, PT, R5, RZ, PT, P0 ;  /* 0x000000ff0500720c */ /* 0x000fe20003f05300 */
[C---:B0-----:R-:W-:Y:S02]  /*2af00*/  VIADD R6, R0.reuse, 0xffffff80 ;  /* 0xffffff8000067836 */ /* 0x041fe40000000000 */
[----:B------:R-:W-:-:S05]  /*2af10*/  VIADD R0, R0, 0xffffff80 ;  /* 0xffffff8000007836 */ /* 0x000fca0000000000 */
[----:B------:R-:W-:-:S04]  /*2af20*/  SHF.R.S32.HI R0, RZ, 0x1f, R0 ;  /* 0x0000001fff007819 */ /* 0x000fc80000011400 */
[----:B------:R-:W-:-:S04]  /*2af30*/  LEA.HI R0, R0, R6, RZ, 0x7 ;  /* 0x0000000600007211 */ /* 0x000fc800078f38ff */
[----:B------:R-:W-:-:S06]  /*2af40*/  SHF.R.S32.HI R0, RZ, 0x7, R0 ;  /* 0x00000007ff007819 */ /* 0x000fcc0000011400 */
[----:B------:R-:W0:Y:S02]  /*2af50*/  SHFL.IDX PT, R0, R0, RZ, 0x1f ;  /* 0x00001fff00007589 */ /* 0x000e2400000e0000 */
[----:B0-----:R-:W-:Y:S02]  /*2af60*/  ISETP.NE.AND P1, PT, R0, RZ, PT ;  /* 0x000000ff0000720c */ /* 0x001fe40003f25270 */
[----:B-----5:R-:W-:-:S11]  /*2af70*/  SHF.R.S32.HI R0, RZ, 0x1f, R20 ;  /* 0x0000001fff007819 */ /* 0x020fd60000011414 */
[----:B------:R-:W-:Y:S05]  /*2af80*/  @P1 BRA `(.L_x_6889) ;  /* 0x0000000400141947 */ /* 0x000fea0003800000 */
[----:B------:R-:W2:Y:S01]  /*2af90*/  LDL R6, [R1+0x45c] ;  /* 0x00045c0001067983 */ /* 0x000ea20000100800 */
[----:B------:R-:W0:Y:S03]  /*2afa0*/  LDC R26, c[0x0][0xce8] ;  /* 0x00033a00ff1a7b82 */ /* 0x000e260000000800 */
[----:B------:R-:W3:Y:S04]  /*2afb0*/  LDL R7, [R1+0x460] ;  /* 0x0004600001077983 */ /* 0x000ee80000100800 */
[----:B------:R-:W4:Y:S01]  /*2afc0*/  LDL R25, [R1+0x454] ;  /* 0x0004540001197983 */ /* 0x000f220000100800 */
[----:B------:R-:W-:Y:S02]  /*2afd0*/  IMAD.IADD R28, R162, 0x1, R181 ;  /* 0x00000001a21c7824 */ /* 0x000fe400078e02b5 */
[----:B0-----:R-:W-:Y:S01]  /*2afe0*/  IMAD R37, R3, R26, RZ ;  /* 0x0000001a03257224 */ /* 0x001fe200078e02ff */
[----:B------:R-:W-:Y:S01]  /*2aff0*/  ISETP.GT.AND P5, PT, R213, 0x1, PT ;  /* 0x00000001d500780c */ /* 0x000fe20003fa4270 */
[----:B------:R-:W-:-:S05]  /*2b000*/  IMAD.MOV.U32 R21, RZ, RZ, 0xab8 ;  /* 0x00000ab8ff157424 */ /* 0x000fca00078e00ff */
[----:B------:R-:W-:-:S04]  /*2b010*/  SEL R21, R21, 0xa78, P5 ;  /* 0x00000a7815157807 */ /* 0x000fc80002800000 */
[----:B------:R-:W0:Y:S08]  /*2b020*/  LDC.64 R12, c[0x0][R21+0x220] ;  /* 0x00008800150c7b82 */ /* 0x000e300000000a00 */
[----:B------:R-:W1:Y:S01]  /*2b030*/  LDC.64 R10, c[0x0][R21+0x218] ;  /* 0x00008600150a7b82 */ /* 0x000e620000000a00 */
[----:B------:R-:W-:-:S07]  /*2b040*/  ISETP.NE.AND P6, PT, R26, 0x1, PT ;  /* 0x000000011a00780c */ /* 0x000fce0003fc5270 */
[----:B------:R-:W5:Y:S01]  /*2b050*/  LDC.64 R8, c[0x0][R21+0x228] ;  /* 0x00008a0015087b82 */ /* 0x000f620000000a00 */
[----:B------:R-:W-:-:S07]  /*2b060*/  ISETP.NE.U32.AND P2, PT, R4, RZ, PT ;  /* 0x000000ff0400720c */ /* 0x000fce0003f45070 */
[----:B------:R-:W0:Y:S01]  /*2b070*/  @P6 LDC R14, c[0x0][0xcec] ;  /* 0x00033b00ff0e6b82 */ /* 0x000e220000000800 */
[----:B--2---:R-:W-:-:S07]  /*2b080*/  IMAD.MOV R6, RZ, RZ, -R6 ;  /* 0x000000ffff067224 */ /* 0x004fce00078e0a06 */
[----:B------:R-:W2:Y:S01]  /*2b090*/  @P6 LDC R24, c[0x0][0xcf0] ;  /* 0x00033c00ff186b82 */ /* 0x000ea20000000800 */
[----:B---3--:R-:W-:-:S04]  /*2b0a0*/  ISETP.NE.AND P1, PT, R7, R6, PT ;  /* 0x000000060700720c */ /* 0x008fc80003f25270 */
[----:B------:R-:W-:-:S13]  /*2b0b0*/  ISETP.GE.OR P4, PT, R28, R37, P1 ;  /* 0x000000251c00720c */ /* 0x000fda0000f86670 */
[----:B------:R-:W3:Y:S01]  /*2b0c0*/  @!P4 LDL R29, [R1+0x1f0] ;  /* 0x0001f000011dc983 */ /* 0x000ee20000100800 */
[----:B------:R-:W5:Y:S01]  /*2b0d0*/  LDC.64 R6, c[0x0][R21+0x210] ;  /* 0x0000840015067b82 */ /* 0x000f620000000a00 */
[----:B------:R-:W-:Y:S01]  /*2b0e0*/  ISETP.NE.AND.EX P2, PT, R5, RZ, PT, P2 ;  /* 0x000000ff0500720c */ /* 0x000fe20003f45320 */
[----:B----4-:R-:W-:Y:S01]  /*2b0f0*/  IMAD.IADD R35, R25, 0x1, R181 ;  /* 0x0000000119237824 */ /* 0x010fe200078e02b5 */
[----:B------:R-:W-:Y:S01]  /*2b100*/  SHF.R.S32.HI R15, RZ, 0x1f, R214 ;  /* 0x0000001fff0f7819 */ /* 0x000fe200000114d6 */
[----:B------:R-:W-:Y:S01]  /*2b110*/  BSSY B1, `(.L_x_6889) ;  /* 0x000002c000017945 */ /* 0x000fe20003800000 */
[----:B------:R-:W-:Y:S01]  /*2b120*/  SEL R31, R214, RZ, !P2 ;  /* 0x000000ffd61f7207 */ /* 0x000fe20005000000 */
[----:B0-----:R-:W-:Y:S01]  /*2b130*/  @P6 IMAD.HI.U32 R27, R35, R14, RZ ;  /* 0x0000000e231b6227 */ /* 0x001fe200078e00ff */
[----:B------:R-:W-:Y:S01]  /*2b140*/  SEL R33, R15, RZ, !P2 ;  /* 0x000000ff0f217207 */ /* 0x000fe20005000000 */
[----:B------:R-:W0:Y:S02]  /*2b150*/  LDC.64 R4, c[0x0][0xca8] ;  /* 0x00032a00ff047b82 */ /* 0x000e240000000a00 */
[----:B------:R-:W-:-:S02]  /*2b160*/  IMAD R13, R13, R31, RZ ;  /* 0x0000001f0d0d7224 */ /* 0x000fc400078e02ff */
[----:B------:R-:W-:-:S04]  /*2b170*/  IMAD.WIDE.U32 R14, R12, R31, RZ ;  /* 0x0000001f0c0e7225 */ /* 0x000fc800078e00ff */
[----:B------:R-:W-:Y:S02]  /*2b180*/  IMAD R33, R12, R33, R13 ;  /* 0x000000210c217224 */ /* 0x000fe400078e020d */
[-C--:B-1----:R-:W-:Y:S01]  /*2b190*/  IMAD R31, R11, R157.reuse, RZ ;  /* 0x0000009d0b1f7224 */ /* 0x082fe200078e02ff */
[----:B------:R-:W-:Y:S01]  /*2b1a0*/  SEL R11, R220, RZ, P5 ;  /* 0x000000ffdc0b7207 */ /* 0x000fe20002800000 */
[----:B------:R-:W-:-:S04]  /*2b1b0*/  IMAD.WIDE.U32 R12, R10, R157, RZ ;  /* 0x0000009d0a0c7225 */ /* 0x000fc800078e00ff */
[----:B------:R-:W-:Y:S01]  /*2b1c0*/  IMAD.MOV.U32 R25, RZ, RZ, R35 ;  /* 0x000000ffff197224 */ /* 0x000fe200078e0023 */
[----:B--2---:R-:W-:Y:S01]  /*2b1d0*/  @P6 SHF.R.U32.HI R25, RZ, R24, R27 ;  /* 0x00000018ff196219 */ /* 0x004fe2000001161b */
[----:B------:R-:W-:Y:S01]  /*2b1e0*/  IMAD.IADD R10, R13, 0x1, R31 ;  /* 0x000000010d0a7824 */ /* 0x000fe200078e021f */
[----:B------:R-:W-:Y:S01]  /*2b1f0*/  IADD3 R14, P2, P6, R14, R12, R20 ;  /* 0x0000000c0e0e7210 */ /* 0x000fe20007e5e014 */
[----:B------:R-:W-:Y:S02]  /*2b200*/  IMAD.IADD R33, R15, 0x1, R33 ;  /* 0x000000010f217824 */ /* 0x000fe400078e0221 */
[-C--:B-----5:R-:W-:Y:S01]  /*2b210*/  IMAD R13, R9, R11.reuse, RZ ;  /* 0x0000000b090d7224 */ /* 0x0a0fe200078e02ff */
[----:B0-----:R-:W0:Y:S01]  /*2b220*/  @!P5 LDC R4, c[0x0][0xc50] ;  /* 0x00031400ff04db82 */ /* 0x001e220000000800 */
[----:B------:R-:W-:Y:S01]  /*2b230*/  IMAD.WIDE.U32 R8, R8, R11, RZ ;  /* 0x0000000b08087225 */ /* 0x000fe200078e00ff */
[----:B------:R-:W-:-:S03]  /*2b240*/  IADD3.X R10, R33, R10, R0, P2, P6 ;  /* 0x0000000a210a7210 */ /* 0x000fc600017ec400 */
[----:B------:R-:W-:Y:S02]  /*2b250*/  IMAD.MOV R15, RZ, RZ, -R25 ;  /* 0x000000ffff0f7224 */ /* 0x000fe400078e0a19 */
[----:B------:R-:W-:Y:S01]  /*2b260*/  IMAD.IADD R13, R9, 0x1, R13 ;  /* 0x00000001090d7824 */ /* 0x000fe200078e020d */
[----:B------:R-:W1:Y:S01]  /*2b270*/  @!P5 LDC R5, c[0x0][0xc54] ;  /* 0x00031500ff05db82 */ /* 0x000e620000000800 */
[----:B------:R-:W-:Y:S01]  /*2b280*/  IADD3 R8, P2, P5, R25, R14, R8 ;  /* 0x0000000e19087210 */ /* 0x000fe20007d5e008 */
[----:B------:R-:W-:Y:S01]  /*2b290*/  IMAD R11, R26, R15, R35 ;  /* 0x0000000f1a0b7224 */ /* 0x000fe200078e0223 */
[----:B------:R-:W-:-:S04]  /*2b2a0*/  SHF.R.S32.HI R25, RZ, 0x1f, R25 ;  /* 0x0000001fff197819 */ /* 0x000fc80000011419 */
[----:B------:R-:W-:Y:S01]  /*2b2b0*/  IADD3.X R9, R25, R10, R13, P2, P5 ;  /* 0x0000000a19097210 */ /* 0x000fe200017ea40d */
[-C--:B------:R-:W-:Y:S01]  /*2b2c0*/  IMAD R7, R7, R11.reuse, RZ ;  /* 0x0000000b07077224 */ /* 0x080fe200078e02ff */
[----:B------:R-:W-:Y:S01]  /*2b2d0*/  SHF.R.S32.HI R13, RZ, 0x1f, R11 ;  /* 0x0000001fff0d7819 */ /* 0x000fe2000001140b */
[----:B------:R-:W-:-:S04]  /*2b2e0*/  IMAD.WIDE.U32 R8, R6, R11, R8 ;  /* 0x0000000b06087225 */ /* 0x000fc800078e0008 */
[----:B------:R-:W-:-:S04]  /*2b2f0*/  IMAD R7, R6, R13, R7 ;  /* 0x0000000d06077224 */ /* 0x000fc800078e0207 */
[----:B------:R-:W-:Y:S01]  /*2b300*/  IMAD.IADD R6, R9, 0x1, R7 ;  /* 0x0000000109067824 */ /* 0x000fe200078e0207 */
[----:B0-----:R-:W-:-:S04]  /*2b310*/  LEA R9, P2, R8, R4, 0x2 ;  /* 0x0000000408097211 */ /* 0x001fc800078410ff */
[----:B-1----:R-:W-:Y:S01]  /*2b320*/  LEA.HI.X R10, R8, R5, R6, 0x2, P2 ;  /* 0x00000005080a7211 */ /* 0x002fe200010f1406 */
[----:B------:R-:W-:Y:S01]  /*2b330*/  VIADD R8, R28, 0x8 ;  /* 0x000000081c087836 */ /* 0x000fe20000000000 */
[----:B------:R-:W-:Y:S04]  /*2b340*/  SHFL.IDX PT, R6, R9, RZ, 0x1c1f ;  /* 0x001c1fff09067589 */ /* 0x000fe800000e0000 */
[----:B------:R-:W3:Y:S01]  /*2b350*/  SHFL.IDX PT, R7, R10, RZ, 0x1c1f ;  /* 0x001c1fff0a077589 */ /* 0x000ee200000e0000 */
[----:B------:R-:W-:-:S03]  /*2b360*/  ISETP.GE.OR P1, PT, R8, R37, P1 ;  /* 0x000000250800720c */ /* 0x000fc60000f26670 */
[----:B------:R0:W1:Y:S04]  /*2b370*/  SHFL.IDX PT, R4, R9, 0x1, 0x1c1f ;  /* 0x003c1f0009047f89 */ /* 0x00006800000e0000 */
[----:B------:R0:W2:Y:S04]  /*2b380*/  SHFL.IDX PT, R5, R10, 0x1, 0x1c1f ;  /* 0x003c1f000a057f89 */ /* 0x0000a800000e0000 */
[----:B---3--:R0:W-:Y:S02]  /*2b390*/  @!P4 ST.E desc[UR36][R6.64], R29 ;  /* 0x0000001d0600c985 */ /* 0x0081e4000c101924 */
[----:B-12---:R-:W-:Y:S05]  /*2b3a0*/  @P1 BRA `(.L_x_6890) ;  /* 0x0000000000081947 */ /* 0x006fea0003800000 */
[----:B0-----:R-:W2:Y:S04]  /*2b3b0*/  LDL R7, [R1+0x1f4] ;  /* 0x0001f40001077983 */ /* 0x001ea80000100800 */
[----:B--2---:R1:W-:Y:S02]  /*2b3c0*/  ST.E desc[UR36][R4.64], R7 ;  /* 0x0000000704007985 */ /* 0x0043e4000c101924 */
.L_x_6890:
[----:B------:R-:W-:Y:S05]  /*2b3d0*/  BSYNC B1 ;  /* 0x0000000000017941 */ /* 0x000fea0003800000 */
.L_x_6889:
[----:B------:R-:W-:Y:S01]  /*2b3e0*/  SEL R76, R214, RZ, !P0 ;  /* 0x000000ffd64c7207 */ /* 0x000fe20004000000 */
[----:B------:R-:W-:Y:S06]  /*2b3f0*/  @P3 BRA `(.L_x_6891) ;  /* 0x0000001000343947 */ /* 0x000fec0003800000 */
[----:B-1----:R-:W1:Y:S01]  /*2b400*/  S2R R4, SR_TID.X ;  /* 0x0000000000047919 */ /* 0x002e620000002100 */
[----:B------:R-:W-:Y:S01]  /*2b410*/  IMAD.MOV.U32 R5, RZ, RZ, 0x2 ;  /* 0x00000002ff057424 */ /* 0x000fe200078e00ff */
[----:B------:R-:W2:Y:S01]  /*2b420*/  LDC R80, c[0x0][0xce8] ;  /* 0x00033a00ff507b82 */ /* 0x000ea20000000800 */
[----:B------:R-:W-:Y:S01]  /*2b430*/  ULDC.64 UR4, c[0x0][0xba0] ;  /* 0x0002e80000047ab9 */ /* 0x000fe20000000a00 */
[C---:B-1----:R-:W-:Y:S02]  /*2b440*/  VIADD R88, R4.reuse, 0xffffff80 ;  /* 0xffffff8004587836 */ /* 0x042fe40000000000 */
[----:B------:R-:W-:-:S03]  /*2b450*/  VIADD R91, R4, 0xffffff80 ;  /* 0xffffff80045b7836 */ /* 0x000fc60000000000 */
[----:B------:R-:W-:-:S04]  /*2b460*/  SHF.R.S32.HI R88, RZ, 0x1f, R88 ;  /* 0x0000001fff587819 */ /* 0x000fc80000011458 */
[----:B------:R-:W-:-:S04]  /*2b470*/  LEA.HI R88, R88, R91, RZ, 0x3 ;  /* 0x0000005b58587211 */ /* 0x000fc800078f18ff */
[----:B------:R-:W-:-:S05]  /*2b480*/  SHF.R.S32.HI R88, RZ, 0x3, R88 ;  /* 0x00000003ff587819 */ /* 0x000fca0000011458 */
[----:B------:R-:W-:-:S04]  /*2b490*/  IMAD R4, R88, 0x40, R166 ;  /* 0x0000004058047824 */ /* 0x000fc800078e02a6 */
[----:B------:R-:W-:-:S03]  /*2b4a0*/  IMAD.WIDE R4, R4, R5, UR40 ;  /* 0x0000002804047e25 */ /* 0x000fc6000f8e0205 */
[C---:B------:R-:W-:Y:S02]  /*2b4b0*/  IADD3 R41, P2, R4.reuse, 0x7000, RZ ;  /* 0x0000700004297810 */ /* 0x040fe40007f5e0ff */
[----:B------:R-:W-:Y:S02]  /*2b4c0*/  IADD3 R33, P0, R4, 0x5000, RZ ;  /* 0x0000500004217810 */ /* 0x000fe40007f1e0ff */
[----:B------:R-:W-:Y:S01]  /*2b4d0*/  LOP3.LUT R40, R41, 0x380, RZ, 0xc0, !PT ;  /* 0x0000038029287812 */ /* 0x000fe200078ec0ff */
[----:B------:R-:W-:Y:S01]  /*2b4e0*/  IMAD R21, R0, UR4, RZ ;  /* 0x0000000400157c24 */ /* 0x000fe2000f8e02ff */
[----:B------:R-:W-:Y:S01]  /*2b4f0*/  LOP3.LUT R32, R33, 0x380, RZ, 0xc0, !PT ;  /* 0x0000038021207812 */ /* 0x000fe200078ec0ff */
[----:B------:R-:W1:Y:S01]  /*2b500*/  LDC R0, c[0x0][0xbc8] ;  /* 0x0002f200ff007b82 */ /* 0x000e620000000800 */
[----:B------:R-:W-:Y:S02]  /*2b510*/  SHF.R.U64 R40, R40, 0x3, RZ ;  /* 0x0000000328287819 */ /* 0x000fe400000012ff */
[----:B------:R-:W-:-:S02]  /*2b520*/  IADD3 R37, P1, R4, 0x6000, RZ ;  /* 0x0000600004257810 */ /* 0x000fc40007f3e0ff */
[----:B------:R-:W-:Y:S01]  /*2b530*/  LOP3.LUT R40, R40, R41, RZ, 0x3c, !PT ;  /* 0x0000002928287212 */ /* 0x000fe200078e3cff */
[----:B------:R-:W-:Y:S01]  /*2b540*/  IMAD.X R41, RZ, RZ, R5, P2 ;  /* 0x000000ffff297224 */ /* 0x000fe200010e0605 */
[----:B------:R-:W-:Y:S02]  /*2b550*/  IADD3 R69, P2, R4, 0xe000, RZ ;  /* 0x0000e00004457810 */ /* 0x000fe40007f5e0ff */
[----:B------:R-:W-:Y:S02]  /*2b560*/  SHF.R.U64 R32, R32, 0x3, RZ ;  /* 0x0000000320207819 */ /* 0x000fe400000012ff */
[----:B------:R-:W-:Y:S01]  /*2b570*/  LOP3.LUT R68, R69, 0x380, RZ, 0xc0, !PT ;  /* 0x0000038045447812 */ /* 0x000fe200078ec0ff */
[----:B------:R-:W-:Y:S01]  /*2b580*/  IMAD R77, R20, UR5, R21 ;  /* 0x00000005144d7c24 */ /* 0x000fe2000f8e0215 */
[----:B------:R-:W-:Y:S01]  /*2b590*/  LOP3.LUT R36, R37, 0x380, RZ, 0xc0, !PT ;  /* 0x0000038025247812 */ /* 0x000fe200078ec0ff */
[----:B------:R-:W-:Y:S01]  /*2b5a0*/  IMAD R78, R221, 0x20, R88 ;  /* 0x00000020dd4e7824 */ /* 0x000fe200078e0258 */
[----:B------:R-:W-:Y:S01]  /*2b5b0*/  SHF.R.U64 R68, R68, 0x3, RZ ;  /* 0x0000000344447819 */ /* 0x000fe200000012ff */
[----:B------:R-:W-:Y:S01]  /*2b5c0*/  IMAD.WIDE.U32 R20, R20, UR4, RZ ;  /* 0x0000000414147c25 */ /* 0x000fe2000f8e00ff */
[----:B------:R-:W-:Y:S01]  /*2b5d0*/  LOP3.LUT R32, R32, R33, RZ, 0x3c, !PT ;  /* 0x0000002120207212 */ /* 0x000fe200078e3cff */
[----:B------:R-:W-:Y:S01]  /*2b5e0*/  ULDC.64 UR4, c[0x0][0xbe8] ;  /* 0x0002fa0000047ab9 */ /* 0x000fe20000000a00 */
[----:B------:R-:W-:Y:S01]  /*2b5f0*/  LOP3.LUT R68, R68, R69, RZ, 0x3c, !PT ;  /* 0x0000004544447212 */ /* 0x000fe200078e3cff */
[--C-:B------:R-:W-:Y:S01]  /*2b600*/  IMAD.X R69, RZ, RZ, R5.reuse, P2 ;  /* 0x000000ffff457224 */ /* 0x100fe200010e0605 */
[----:B--2---:R-:W-:Y:S01]  /*2b610*/  ISETP.NE.AND P2, PT, R80, 0x1, PT ;  /* 0x000000015000780c */ /* 0x004fe20003f45270 */
[----:B------:R-:W-:Y:S01]  /*2b620*/  IMAD.X R33, RZ, RZ, R5, P0 ;  /* 0x000000ffff217224 */ /* 0x000fe200000e0605 */
[----:B------:R-:W-:Y:S01]  /*2b630*/  SHF.R.U64 R36, R36, 0x3, RZ ;  /* 0x0000000324247819 */ /* 0x000fe200000012ff */
[----:B------:R-:W5:Y:S01]  /*2b640*/  LD.E.128 R40, desc[UR36][R40.64] ;  /* 0x0000002428287980 */ /* 0x000f62000c101d00 */
[C---:B------:R-:W-:Y:S01]  /*2b650*/  IADD3 R61, P0, R4.reuse, 0xc000, RZ ;  /* 0x0000c000043d7810 */ /* 0x040fe20007f1e0ff */
[----:B------:R-:W-:Y:S01]  /*2b660*/  IMAD.IADD R21, R21, 0x1, R77 ;  /* 0x0000000115157824 */ /* 0x000fe200078e024d */
[----:B0-----:R-:W-:-:S02]  /*2b670*/  IADD3 R9, P3, R4, 0x1000, RZ ;  /* 0x0000100004097810 */ /* 0x001fc40007f7e0ff */
[C---:B------:R-:W-:Y:S02]  /*2b680*/  IADD3 R13, P4, R4.reuse, 0x2000, RZ ;  /* 0x00002000040d7810 */ /* 0x040fe40007f9e0ff */
[C---:B------:R-:W-:Y:S02]  /*2b690*/  IADD3 R25, P5, R4.reuse, 0x3000, RZ ;  /* 0x0000300004197810 */ /* 0x040fe40007fbe0ff */
[----:B------:R-:W-:Y:S01]  /*2b6a0*/  IADD3 R29, P6, R4, 0x4000, RZ ;  /* 0x00004000041d7810 */ /* 0x000fe20007fde0ff */
[----:B------:R-:W0:Y:S01]  /*2b6b0*/  @P2 LDC R83, c[0x0][0xcec] ;  /* 0x00033b00ff532b82 */ /* 0x000e220000000800 */
[----:B------:R-:W-:Y:S01]  /*2b6c0*/  LOP3.LUT R36, R36, R37, RZ, 0x3c, !PT ;  /* 0x0000002524247212 */ /* 0x000fe200078e3cff */
[----:B------:R-:W-:Y:S01]  /*2b6d0*/  IMAD.X R37, RZ, RZ, R5, P1 ;  /* 0x000000ffff257224 */ /* 0x000fe200008e0605 */
[----:B------:R-:W-:Y:S01]  /*2b6e0*/  LOP3.LUT R60, R61, 0x380, RZ, 0xc0, !PT ;  /* 0x000003803d3c7812 */ /* 0x000fe200078ec0ff */
[----:B------:R-:W-:Y:S01]  /*2b6f0*/  IMAD.WIDE.U32 R20, R157, UR4, R20 ;  /* 0x000000049d147c25 */ /* 0x000fe2000f8e0014 */
[----:B------:R-:W-:Y:S01]  /*2b700*/  LOP3.LUT R8, R9, 0x380, RZ, 0xc0, !PT ;  /* 0x0000038009087812 */ /* 0x000fe200078ec0ff */
[----:B------:R-:W5:Y:S01]  /*2b710*/  LD.E.128 R32, desc[UR36][R32.64] ;  /* 0x0000002420207980 */ /* 0x000f62000c101d00 */
[----:B------:R-:W-:Y:S01]  /*2b720*/  IADD3 R65, P1, R4, 0xd000, RZ ;  /* 0x0000d00004417810 */ /* 0x000fe20007f3e0ff */
[----:B------:R-:W2:Y:S01]  /*2b730*/  @P2 LDC R89, c[0x0][0xcf0] ;  /* 0x00033c00ff592b82 */ /* 0x000ea20000000800 */
[----:B------:R-:W-:Y:S01]  /*2b740*/  SHF.R.U64 R60, R60, 0x3, RZ ;  /* 0x000000033c3c7819 */ /* 0x000fe200000012ff */
[----:B------:R-:W-:Y:S01]  /*2b750*/  IMAD.IADD R82, R181, 0x1, R78 ;  /* 0x00000001b5527824 */ /* 0x000fe200078e024e */
[----:B------:R-:W-:Y:S01]  /*2b760*/  SHF.R.S32.HI R77, RZ, 0x1f, R76 ;  /* 0x0000001fff4d7819 */ /* 0x000fe2000001144c */
[----:B------:R-:W-:Y:S01]  /*2b770*/  IMAD R21, R157, UR5, R21 ;  /* 0x000000059d157c24 */ /* 0x000fe2000f8e0215 */
[----:B------:R-:W-:Y:S01]  /*2b780*/  SHF.R.U64 R8, R8, 0x3, RZ ;  /* 0x0000000308087819 */ /* 0x000fe200000012ff */
[----:B------:R-:W-:Y:S01]  /*2b790*/  ULDC.64 UR4, c[0x0][0xbf0] ;  /* 0x0002fc0000047ab9 */ /* 0x000fe20000000a00 */
[----:B------:R-:W-:Y:S01]  /*2b7a0*/  LOP3.LUT R64, R65, 0x380, RZ, 0xc0, !PT ;  /* 0x0000038041407812 */ /* 0x000fe200078ec0ff */
[----:B------:R-:W-:Y:S01]  /*2b7b0*/  IMAD R77, R77, UR4, RZ ;  /* 0x000000044d4d7c24 */ /* 0x000fe2000f8e02ff */
[----:B------:R-:W-:Y:S01]  /*2b7c0*/  LOP3.LUT R60, R60, R61, RZ, 0x3c, !PT ;  /* 0x0000003d3c3c7212 */ /* 0x000fe200078e3cff */
[--C-:B------:R-:W-:Y:S01]  /*2b7d0*/  IMAD.X R61, RZ, RZ, R5.reuse, P0 ;  /* 0x000000ffff3d7224 */ /* 0x100fe200000e0605 */
[----:B------:R-:W-:Y:S01]  /*2b7e0*/  LOP3.LUT R8, R8, R9, RZ, 0x3c, !PT ;  /* 0x0000000908087212 */ /* 0x000fe200078e3cff */
[----:B------:R-:W-:Y:S01]  /*2b7f0*/  IMAD.X R9, RZ, RZ, R5, P3 ;  /* 0x000000ffff097224 */ /* 0x000fe200018e0605 */
[----:B------:R-:W-:Y:S01]  /*2b800*/  SHF.R.U64 R64, R64, 0x3, RZ ;  /* 0x0000000340407819 */ /* 0x000fe200000012ff */
[----:B------:R-:W5:Y:S01]  /*2b810*/  LD.E.128 R36, desc[UR36][R36.64] ;  /* 0x0000002424247980 */ /* 0x000f62000c101d00 */
[----:B-1----:R-:W-:-:S02]  /*2b820*/  ISETP.GE.AND P0, PT, R219, R0, PT ;  /* 0x00000000db00720c */ /* 0x002fc40003f06270 */
[----:B------:R-:W-:Y:S01]  /*2b830*/  IADD3 R45, P3, R4, 0x8000, RZ ;  /* 0x00008000042d7810 */ /* 0x000fe20007f7e0ff */
[C---:B------:R-:W-:Y:S01]  /*2b840*/  IMAD R81, R76.reuse, UR5, R77 ;  /* 0x000000054c517c24 */ /* 0x040fe2000f8e024d */
[----:B------:R-:W-:Y:S01]  /*2b850*/  LOP3.LUT R12, R13, 0x380, RZ, 0xc0, !PT ;  /* 0x000003800d0c7812 */ /* 0x000fe200078ec0ff */
[----:B------:R-:W5:Y:S01]  /*2b860*/  LD.E.128 R68, desc[UR36][R68.64] ;  /* 0x0000002444447980 */ /* 0x000f62000c101d00 */
[----:B------:R-:W-:Y:S02]  /*2b870*/  LOP3.LUT R24, R25, 0x380, RZ, 0xc0, !PT ;  /* 0x0000038019187812 */ /* 0x000fe400078ec0ff */
[----:B------:R-:W-:Y:S01]  /*2b880*/  LOP3.LUT R28, R29, 0x380, RZ, 0xc0, !PT ;  /* 0x000003801d1c7812 */ /* 0x000fe200078ec0ff */
[----:B------:R-:W-:Y:S01]  /*2b890*/  IMAD.WIDE.U32 R20, R76, UR4, R20 ;  /* 0x000000044c147c25 */ /* 0x000fe2000f8e0014 */
[----:B------:R-:W-:Y:S01]  /*2b8a0*/  LOP3.LUT R64, R64, R65, RZ, 0x3c, !PT ;  /* 0x0000004140407212 */ /* 0x000fe200078e3cff */
[----:B------:R-:W-:Y:S01]  /*2b8b0*/  ULDC.64 UR4, c[0x0][0xbe0] ;  /* 0x0002f80000047ab9 */ /* 0x000fe20000000a00 */
[----:B------:R-:W-:Y:S01]  /*2b8c0*/  SEL R77, RZ, 0xffffffff, P0 ;  /* 0xffffffffff4d7807 */ /* 0x000fe20000000000 */
[----:B------:R-:W-:Y:S01]  /*2b8d0*/  IMAD.X R65, RZ, RZ, R5, P1 ;  /* 0x000000ffff417224 */ /* 0x000fe200008e0605 */
[----:B------:R-:W-:Y:S01]  /*2b8e0*/  LOP3.LUT R44, R45, 0x380, RZ, 0xc0, !PT ;  /* 0x000003802d2c7812 */ /* 0x000fe200078ec0ff */
[----:B------:R-:W5:Y:S01]  /*2b8f0*/  LD.E.128 R60, desc[UR36][R60.64] ;  /* 0x000000243c3c7980 */ /* 0x000f62000c101d00 */
[----:B------:R-:W-:Y:S01]  /*2b900*/  ISETP.GE.AND P1, PT, R166, R0, PT ;  /* 0x00000000a600720c */ /* 0x000fe20003f26270 */
[----:B------:R-:W-:Y:S01]  /*2b910*/  IMAD.SHL.U32 R77, R77, 0x2, RZ ;  /* 0x000000024d4d7824 */ /* 0x000fe200078e00ff */
[----:B------:R-:W-:-:S02]  /*2b920*/  SHF.R.U64 R12, R12, 0x3, RZ ;  /* 0x000000030c0c7819 */ /* 0x000fc400000012ff */
[----:B------:R-:W-:Y:S02]  /*2b930*/  SHF.R.U64 R24, R24, 0x3, RZ ;  /* 0x0000000318187819 */ /* 0x000fe400000012ff */
[----:B------:R-:W-:Y:S02]  /*2b940*/  SHF.R.U64 R28, R28, 0x3, RZ ;  /* 0x000000031c1c7819 */ /* 0x000fe400000012ff */
[----:B------:R-:W-:Y:S01]  /*2b950*/  LOP3.LUT R11, R4, 0x380, RZ, 0xc0, !PT ;  /* 0x00000380040b7812 */ /* 0x000fe200078ec0ff */
[----:B------:R-:W-:Y:S01]  /*2b960*/  IMAD.IADD R21, R21, 0x1, R81 ;  /* 0x0000000115157824 */ /* 0x000fe200078e0251 */
[----:B------:R-:W-:Y:S01]  /*2b970*/  SHF.R.U64 R44, R44, 0x3, RZ ;  /* 0x000000032c2c7819 */ /* 0x000fe200000012ff */
[----:B------:R-:W5:Y:S01]  /*2b980*/  LD.E.128 R64, desc[UR36][R64.64] ;  /* 0x0000002440407980 */ /* 0x000f62000c101d00 */
[----:B------:R-:W-:Y:S02]  /*2b990*/  ISETP.GE.AND P0, PT, R218, R0, PT ;  /* 0x00000000da00720c */ /* 0x000fe40003f06270 */
[----:B------:R-:W-:-:S02]  /*2b9a0*/  SEL R76, RZ, 0x1, P1 ;  /* 0x00000001ff4c7807 */ /* 0x000fc40000800000 */
        /* <DEDUP_REMOVED lines=11> */
[----:B------:R-:W-:Y:S01]  /*2ba60*/  IADD3 R57, P6, R4, 0xb000, RZ ;  /* 0x0000b00004397810 */ /* 0x000fe20007fde0ff */
[----:B------:R-:W5:Y:S01]  /*2ba70*/  LD.E.128 R24, desc[UR36][R24.64] ;  /* 0x0000002418187980 */ /* 0x000f62000c101d00 */
[----:B------:R-:W-:Y:S02]  /*2ba80*/  SEL R79, RZ, 0xffffffff, P0 ;  /* 0xffffffffff4f7807 */ /* 0x000fe40000000000 */
[----:B------:R-:W-:Y:S01]  /*2ba90*/  LOP3.LUT R78, R77, 0x2, R76, 0xe2, !PT ;  /* 0x000000024d4e7812 */ /* 0x000fe200078ee24c */
[----:B0-----:R-:W-:Y:S01]  /*2baa0*/  @P2 IMAD.HI.U32 R76, R82, R83, RZ ;  /* 0x00000053524c2227 */ /* 0x001fe200078e00ff */
[----:B------:R-:W-:Y:S01]  /*2bab0*/  IADD3 R7, P3, R4, 0xf000, RZ ;  /* 0x0000f00004077810 */ /* 0x000fe20007f7e0ff */
[----:B------:R-:W5:Y:S01]  /*2bac0*/  LD.E.128 R28, desc[UR36][R28.64] ;  /* 0x000000241c1c7980 */ /* 0x000f62000c101d00 */
[----:B------:R-:W-:Y:S01]  /*2bad0*/  LOP3.LUT R48, R49, 0x380, RZ, 0xc0, !PT ;  /* 0x0000038031307812 */ /* 0x000fe200078ec0ff */
[----:B------:R-:W-:Y:S01]  /*2bae0*/  IMAD.MOV.U32 R77, RZ, RZ, R82 ;  /* 0x000000ffff4d7224 */ /* 0x000fe200078e0052 */
[----:B------:R-:W-:Y:S01]  /*2baf0*/  LOP3.LUT R52, R53, 0x380, RZ, 0xc0, !PT ;  /* 0x0000038035347812 */ /* 0x000fe200078ec0ff */
[----:B------:R-:W-:Y:S01]  /*2bb00*/  IMAD.SHL.U32 R79, R79, 0x4, RZ ;  /* 0x000000044f4f7824 */ /* 0x000fe200078e00ff */
[----:B------:R-:W-:Y:S01]  /*2bb10*/  LOP3.LUT R56, R57, 0x380, RZ, 0xc0, !PT ;  /* 0x0000038039387812 */ /* 0x000fe200078ec0ff */
[----:B------:R-:W-:Y:S01]  /*2bb20*/  IMAD.X R73, RZ, RZ, R5, P3 ;  /* 0x000000ffff497224 */ /* 0x000fe200018e0605 */
[----:B------:R-:W-:Y:S01]  /*2bb30*/  ISETP.GE.AND P1, PT, R217, R0, PT ;  /* 0x00000000d900720c */ /* 0x000fe20003f26270 */
[----:B------:R-:W5:Y:S01]  /*2bb40*/  LD.E.128 R44, desc[UR36][R44.64] ;  /* 0x000000242c2c7980 */ /* 0x000f62000c101d00 */
[----:B------:R-:W-:-:S02]  /*2bb50*/  LOP3.LUT R6, R7, 0x380, RZ, 0xc0, !PT ;  /* 0x0000038007067812 */ /* 0x000fc400078ec0ff */
[----:B--2---:R-:W-:Y:S02]  /*2bb60*/  @P2 SHF.R.U32.HI R77, RZ, R89, R76 ;  /* 0x00000059ff4d2219 */ /* 0x004fe4000001164c */
[----:B------:R-:W-:Y:S02]  /*2bb70*/  SHF.R.U64 R48, R48, 0x3, RZ ;  /* 0x0000000330307819 */ /* 0x000fe400000012ff */
[----:B------:R-:W-:Y:S02]  /*2bb80*/  SHF.R.U64 R52, R52, 0x3, RZ ;  /* 0x0000000334347819 */ /* 0x000fe400000012ff */
[----:B------:R-:W-:Y:S02]  /*2bb90*/  SHF.R.U64 R56, R56, 0x3, RZ ;  /* 0x0000000338387819 */ /* 0x000fe400000012ff */
[----:B------:R-:W-:Y:S02]  /*2bba0*/  SEL R76, RZ, 0xffffffff, P1 ;  /* 0xffffffffff4c7807 */ /* 0x000fe40000800000 */
[----:B------:R-:W-:-:S02]  /*2bbb0*/  SHF.R.U64 R11, R11, 0x3, RZ ;  /* 0x000000030b0b7819 */ /* 0x000fc400000012ff */
[----:B------:R-:W-:Y:S02]  /*2bbc0*/  SHF.R.U64 R6, R6, 0x3, RZ ;  /* 0x0000000306067819 */ /* 0x000fe400000012ff */
[----:B------:R-:W-:Y:S01]  /*2bbd0*/  LOP3.LUT R78, R79, 0x4, R78, 0xe2, !PT ;  /* 0x000000044f4e7812 */ /* 0x000fe200078ee24e */
[--C-:B------:R-:W-:Y:S01]  /*2bbe0*/  IMAD.MOV R79, RZ, RZ, -R77.reuse ;  /* 0x000000ffff4f7224 */ /* 0x100fe200078e0a4d */
[----:B------:R-:W-:Y:S02]  /*2bbf0*/  ISETP.GE.AND P0, PT, R216, R0, PT ;  /* 0x00000000d800720c */ /* 0x000fe40003f06270 */
[----:B------:R-:W-:Y:S01]  /*2bc00*/  SHF.R.S32.HI R81, RZ, 0x1f, R77 ;  /* 0x0000001fff517819 */ /* 0x000fe2000001144d */
[----:B------:R-:W-:Y:S01]  /*2bc10*/  IMAD.SHL.U32 R83, R76, 0x8, RZ ;  /* 0x000000084c537824 */ /* 0x000fe200078e00ff */
[----:B------:R-:W-:Y:S01]  /*2bc20*/  LOP3.LUT R48, R48, R49, RZ, 0x3c, !PT ;  /* 0x0000003130307212 */ /* 0x000fe200078e3cff */
[--C-:B------:R-:W-:Y:S01]  /*2bc30*/  IMAD.X R49, RZ, RZ, R5.reuse, P4 ;  /* 0x000000ffff317224 */ /* 0x100fe200020e0605 */
[----:B------:R-:W-:Y:S01]  /*2bc40*/  LOP3.LUT R52, R52, R53, RZ, 0x3c, !PT ;  /* 0x0000003534347212 */ /* 0x000fe200078e3cff */
[--C-:B------:R-:W-:Y:S01]  /*2bc50*/  IMAD.X R53, RZ, RZ, R5.reuse, P5 ;  /* 0x000000ffff357224 */ /* 0x100fe200028e0605 */
[----:B------:R-:W-:Y:S01]  /*2bc60*/  LOP3.LUT R56, R56, R57, RZ, 0x3c, !PT ;  /* 0x0000003938387212 */ /* 0x000fe200078e3cff */
[----:B------:R-:W-:Y:S01]  /*2bc70*/  IMAD.X R57, RZ, RZ, R5, P6 ;  /* 0x000000ffff397224 */ /* 0x000fe200030e0605 */
[----:B------:R-:W-:-:S02]  /*2bc80*/  LOP3.LUT R4, R11, R4, RZ, 0x3c, !PT ;  /* 0x000000040b047212 */ /* 0x000fc400078e3cff */
[----:B------:R-:W-:Y:S01]  /*2bc90*/  LOP3.LUT R72, R6, R7, RZ, 0x3c, !PT ;  /* 0x0000000706487212 */ /* 0x000fe200078e3cff */
[----:B------:R-:W-:Y:S01]  /*2bca0*/  IMAD R79, R80, R79, R82 ;  /* 0x0000004f504f7224 */ /* 0x000fe200078e0252 */
[----:B------:R-:W-:Y:S01]  /*2bcb0*/  SEL R76, RZ, 0xffffffff, P0 ;  /* 0xffffffffff4c7807 */ /* 0x000fe20000000000 */
[----:B------:R-:W-:Y:S01]  /*2bcc0*/  IMAD R82, R81, UR4, RZ ;  /* 0x0000000451527c24 */ /* 0x000fe2000f8e02ff */
[----:B------:R-:W-:Y:S01]  /*2bcd0*/  ISETP.GE.AND P0, PT, R215, R0, PT ;  /* 0x00000000d700720c */ /* 0x000fe20003f06270 */
[----:B------:R-:W5:Y:S01]  /*2bce0*/  LD.E.128 R4, desc[UR36][R4.64] ;  /* 0x0000002404047980 */ /* 0x000f62000c101d00 */
[----:B------:R-:W-:Y:S01]  /*2bcf0*/  LOP3.LUT R78, R83, 0x8, R78, 0xe2, !PT ;  /* 0x00000008534e7812 */ /* 0x000fe200078ee24e */
[----:B------:R-:W-:Y:S01]  /*2bd00*/  IMAD.SHL.U32 R83, R76, 0x10, RZ ;  /* 0x000000104c537824 */ /* 0x000fe200078e00ff */
[----:B------:R-:W-:Y:S01]  /*2bd10*/  SEL R76, RZ, 0xffffffff, P0 ;  /* 0xffffffffff4c7807 */ /* 0x000fe20000000000 */
[----:B------:R-:W5:Y:S01]  /*2bd20*/  LD.E.128 R8, desc[UR36][R8.64] ;  /* 0x0000002408087980 */ /* 0x000f62000c101d00 */
[----:B------:R-:W-:-:S02]  /*2bd30*/  IMAD R81, R77, UR5, R82 ;  /* 0x000000054d517c24 */ /* 0x000fc4000f8e0252 */
[----:B------:R-:W-:Y:S01]  /*2bd40*/  IMAD.WIDE.U32 R20, R77, UR4, R20 ;  /* 0x000000044d147c25 */ /* 0x000fe2000f8e0014 */
[----:B------:R-:W5:Y:S01]  /*2bd50*/  LD.E.128 R48, desc[UR36][R48.64] ;  /* 0x0000002430307980 */ /* 0x000f62000c101d00 */
[----:B------:R-:W-:Y:S01]  /*2bd60*/  SHF.R.S32.HI R77, RZ, 0x1f, R79 ;  /* 0x0000001fff4d7819 */ /* 0x000fe2000001144f */
[----:B------:R-:W-:Y:S02]  /*2bd70*/  ULDC.64 UR4, c[0x0][0xbd8] ;  /* 0x0002f60000047ab9 */ /* 0x000fe40000000a00 */
[----:B------:R-:W5:Y:S04]  /*2bd80*/  LD.E.128 R52, desc[UR36][R52.64] ;  /* 0x0000002434347980 */ /* 0x000f68000c101d00 */
        /* <DEDUP_REMOVED lines=9> */
[----:B------:R-:W-:-:S02]  /*2be20*/  IMAD.SHL.U32 R83, R76, 0x20, RZ ;  /* 0x000000204c537824 */ /* 0x000fc400078e00ff */
[----:B------:R-:W-:Y:S02]  /*2be30*/  IMAD.IADD R21, R21, 0x1, R81 ;  /* 0x0000000115157824 */ /* 0x000fe400078e0251 */
[----:B------:R-:W-:Y:S02]  /*2be40*/  IMAD R76, R77, UR4, RZ ;  /* 0x000000044d4c7c24 */ /* 0x000fe4000f8e02ff */
[----:B------:R-:W-:Y:S02]  /*2be50*/  IMAD R80, R3, R80, RZ ;  /* 0x0000005003507224 */ /* 0x000fe400078e02ff */
[----:B------:R-:W-:Y:S02]  /*2be60*/  IMAD.IADD R181, R88, 0x1, R181 ;  /* 0x0000000158b57824 */ /* 0x000fe400078e02b5 */
[----:B------:R-:W-:Y:S02]  /*2be70*/  VIADD R90, R166, 0x180 ;  /* 0x00000180a65a7836 */ /* 0x000fe40000000000 */
[----:B------:R-:W-:-:S02]  /*2be80*/  IMAD R77, R79, UR5, R76 ;  /* 0x000000054f4d7c24 */ /* 0x000fc4000f8e024c */
[----:B------:R-:W-:Y:S01]  /*2be90*/  IMAD.WIDE.U32 R20, R79, UR4, R20 ;  /* 0x000000044f147c25 */ /* 0x000fe2000f8e0014 */
[----:B------:R-:W-:Y:S01]  /*2bea0*/  ISETP.GE.AND P1, PT, R181, R80, PT ;  /* 0x00000050b500720c */ /* 0x000fe20003f26270 */
[----:B------:R-:W-:Y:S01]  /*2beb0*/  ULDC.64 UR4, c[0x0][0xb80] ;  /* 0x0002e00000047ab9 */ /* 0x000fe20000000a00 */
[----:B------:R-:W-:Y:S01]  /*2bec0*/  ISETP.GE.AND P0, PT, R90, R0, PT ;  /* 0x000000005a00720c */ /* 0x000fe20003f06270 */
[----:B------:R-:W-:Y:S01]  /*2bed0*/  VIADD R84, R166, 0x1c0 ;  /* 0x000001c0a6547836 */ /* 0x000fe20000000000 */
[----:B------:R-:W-:Y:S01]  /*2bee0*/  LEA R82, P2, R20, UR4, 0x1 ;  /* 0x0000000414527c11 */ /* 0x000fe2000f8408ff */
[----:B------:R-:W-:Y:S02]  /*2bef0*/  IMAD.IADD R21, R21, 0x1, R77 ;  /* 0x0000000115157824 */ /* 0x000fe400078e024d */
[----:B------:R-:W-:Y:S01]  /*2bf00*/  VIADD R3, R2, 0x38820 ;  /* 0x0003882002037836 */ /* 0x000fe20000000000 */
[----:B------:R-:W-:Y:S02]  /*2bf10*/  LOP3.LUT R78, R83, 0x20, R78, 0xe2, !PT ;  /* 0x00000020534e7812 */ /* 0x000fe400078ee24e */
[----:B------:R-:W-:-:S02]  /*2bf20*/  SEL R81, RZ, 0x40, P0 ;  /* 0x00000040ff517807 */ /* 0x000fc40000000000 */
[----:B------:R-:W-:Y:S02]  /*2bf30*/  ISETP.GE.AND P0, PT, R84, R0, PT ;  /* 0x000000005400720c */ /* 0x000fe40003f06270 */
[----:B------:R-:W-:Y:S02]  /*2bf40*/  LEA.HI.X R83, R20, UR5, R21, 0x1, P2 ;  /* 0x0000000514537c11 */ /* 0x000fe400090f0c15 */
[----:B------:R-:W-:Y:S01]  /*2bf50*/  PRMT R3, RZ, 0x654, R3 ;  /* 0x00000654ff037816 */ /* 0x000fe20000000003 */
[----:B------:R-:W-:Y:S01]  /*2bf60*/  VIADD R88, R166, 0x1c0 ;  /* 0x000001c0a6587836 */ /* 0x000fe20000000000 */
[----:B------:R-:W-:Y:S01]  /*2bf70*/  LOP3.LUT R81, R78, R81, RZ, 0xfc, !PT ;  /* 0x000000514e517212 */ /* 0x000fe200078efcff */
[----:B------:R-:W-:Y:S01]  /*2bf80*/  VIADD R89, R166, 0x180 ;  /* 0x00000180a6597836 */ /* 0x000fe20000000000 */
[----:B------:R-:W-:Y:S01]  /*2bf90*/  SEL R76, RZ, 0x80, P0 ;  /* 0x00000080ff4c7807 */ /* 0x000fe20000000000 */
[----:B0-----:R0:W-:Y:S01]  /*2bfa0*/  SYNCS.ARRIVE.TRANS64.RED.A1T0 RZ, [R3+URZ], RZ ;  /* 0x000000ff03ff79a7 */ /* 0x0011e2000810043f */
[----:B------:R1:W2:Y:S01]  /*2bfb0*/  SHFL.IDX PT, R20, R82, RZ, 0x181f ;  /* 0x00181fff52147589 */ /* 0x0002a200000e0000 */
[----:B------:R-:W-:Y:S03]  /*2bfc0*/  BSSY B1, `(.L_x_6892) ;  /* 0x000002a000017945 */ /* 0x000fe60003800000 */
[----:B------:R1:W3:Y:S01]  /*2bfd0*/  SHFL.IDX PT, R21, R83, RZ, 0x181f ;  /* 0x00181fff53157589 */ /* 0x0002e200000e0000 */
[----:B------:R-:W-:-:S02]  /*2bfe0*/  SHF.R.S32.HI R88, RZ, 0x1f, R88 ;  /* 0x0000001fff587819 */ /* 0x000fc40000011458 */
[----:B0-----:R-:W-:Y:S02]  /*2bff0*/  LOP3.LUT R3, R81, R76, RZ, 0xfc, !PT ;  /* 0x0000004c51037212 */ /* 0x001fe400078efcff */
[----:B------:R-:W-:Y:S02]  /*2c000*/  SHF.R.S32.HI R89, RZ, 0x1f, R89 ;  /* 0x0000001fff597819 */ /* 0x000fe40000011459 */
[----:B------:R-:W-:Y:S02]  /*2c010*/  SHF.R.S32.HI R91, RZ, 0x1f, R215 ;  /* 0x0000001fff5b7819 */ /* 0x000fe400000114d7 */
[----:B------:R-:W-:Y:S02]  /*2c020*/  SHF.R.S32.HI R92, RZ, 0x1f, R216 ;  /* 0x0000001fff5c7819 */ /* 0x000fe400000114d8 */
[----:B------:R-:W-:Y:S02]  /*2c030*/  SHF.R.S32.HI R93, RZ, 0x1f, R217 ;  /* 0x0000001fff5d7819 */ /* 0x000fe400000114d9 */
[----:B------:R-:W-:-:S02]  /*2c040*/  SHF.R.S32.HI R94, RZ, 0x1f, R218 ;  /* 0x0000001fff5e7819 */ /* 0x000fc400000114da */
[----:B------:R-:W-:Y:S01]  /*2c050*/  SHF.R.S32.HI R95, RZ, 0x1f, R219 ;  /* 0x0000001fff5f7819 */ /* 0x000fe200000114db */
[----:B-1----:R-:W-:Y:S06]  /*2c060*/  @P1 BRA `(.L_x_6893) ;  /* 0x00000000007c1947 */ /* 0x002fec0003800000 */
[-C--:B------:R-:W-:Y:S02]  /*2c070*/  ISETP.GE.AND P1, PT, R219, R0.reuse, PT ;  /* 0x00000000db00720c */ /* 0x080fe40003f26270 */
[-C--:B------:R-:W-:Y:S02]  /*2c080*/  ISETP.GE.AND P0, PT, R166, R0.reuse, PT ;  /* 0x00000000a600720c */ /* 0x080fe40003f06270 */
[-C--:B------:R-:W-:Y:S02]  /*2c090*/  ISETP.GE.AND P5, PT, R218, R0.reuse, PT ;  /* 0x00000000da00720c */ /* 0x080fe40003fa6270 */
[----:B------:R-:W-:-:S07]  /*2c0a0*/  ISETP.GE.AND P3, PT, R217, R0, PT ;  /* 0x00000000d900720c */ /* 0x000fce0003f66270 */
[C---:B--2---:R-:W-:Y:S02]  /*2c0b0*/  @!P1 LEA R76, P2, R219.reuse, R20, 0x1 ;  /* 0x00000014db4c9211 */ /* 0x044fe400078408ff */
[----:B---3--:R-:W-:Y:S02]  /*2c0c0*/  @!P0 IMAD.WIDE R78, R166, 0x2, R20 ;  /* 0x00000002a64e8825 */ /* 0x008fe400078e0214 */
[----:B------:R-:W-:Y:S02]  /*2c0d0*/  @!P1 LEA.HI.X R77, R219, R21, R95, 0x1, P2 ;  /* 0x00000015db4d9211 */ /* 0x000fe400010f0c5f */
[----:B------:R-:W-:Y:S01]  /*2c0e0*/  ISETP.GE.AND P2, PT, R216, R0, PT ;  /* 0x00000000d800720c */ /* 0x000fe20003f46270 */
[----:B-----5:R0:W-:Y:S01]  /*2c0f0*/  @!P0 ST.E.128 desc[UR36][R78.64], R4 ;  /* 0x000000044e008985 */ /* 0x0201e2000c101d24 */
[----:B------:R-:W-:-:S03]  /*2c100*/  LOP3.LUT P0, RZ, R81, 0x40, RZ, 0xc0, !PT ;  /* 0x0000004051ff7812 */ /* 0x000fc6000780c0ff */
[----:B------:R1:W-:Y:S01]  /*2c110*/  @!P1 ST.E.128 desc[UR36][R76.64], R12 ;  /* 0x0000000c4c009985 */ /* 0x0003e2000c101d24 */
[----:B------:R-:W-:Y:S02]  /*2c120*/  ISETP.GE.AND P1, PT, R215, R0, PT ;  /* 0x00000000d700720c */ /* 0x000fe40003f26270 */
[CC--:B0-----:R-:W-:Y:S02]  /*2c130*/  @!P5 LEA R4, P4, R218.reuse, R20.reuse, 0x1 ;  /* 0x00000014da04d211 */ /* 0x0c1fe400078808ff */
[-C--:B------:R-:W-:Y:S02]  /*2c140*/  @!P3 LEA R6, P6, R217, R20.reuse, 0x1 ;  /* 0x00000014d906b211 */ /* 0x080fe400078c08ff */
[-C--:B------:R-:W-:Y:S02]  /*2c150*/  @!P5 LEA.HI.X R5, R218, R21.reuse, R94, 0x1, P4 ;  /* 0x00000015da05d211 */ /* 0x080fe400020f0c5e */
[----:B------:R-:W-:Y:S02]  /*2c160*/  LOP3.LUT P4, RZ, R3, 0x80, RZ, 0xc0, !PT ;  /* 0x0000008003ff7812 */ /* 0x000fe4000788c0ff */
[----:B------:R-:W-:Y:S01]  /*2c170*/  @!P3 LEA.HI.X R7, R217, R21, R93, 0x1, P6 ;  /* 0x00000015d907b211 */ /* 0x000fe200030f0c5d */
[----:B------:R0:W-:Y:S02]  /*2c180*/  @!P5 ST.E.128 desc[UR36][R4.64], R28 ;  /* 0x0000001c0400d985 */ /* 0x0001e4000c101d24 */
[----:B-1----:R-:W-:-:S02]  /*2c190*/  @!P1 LEA R12, P6, R215, R20, 0x1 ;  /* 0x00000014d70c9211 */ /* 0x002fc400078c08ff */
[----:B------:R1:W-:Y:S02]  /*2c1a0*/  @!P3 ST.E.128 desc[UR36][R6.64], R36 ;  /* 0x000000240600b985 */ /* 0x0003e4000c101d24 */
[-C--:B------:R-:W-:Y:S02]  /*2c1b0*/  @!P1 LEA.HI.X R13, R215, R21.reuse, R91, 0x1, P6 ;  /* 0x00000015d70d9211 */ /* 0x080fe400030f0c5b */
        /* <DEDUP_REMOVED lines=10> */
.L_x_6893:
[----:B------:R-:W-:Y:S05]  /*2c260*/  BSYNC B1 ;  /* 0x0000000000017941 */ /* 0x000fea0003800000 */
.L_x_6892:
[----:B0----5:R-:W-:Y:S01]  /*2c270*/  VIADD R7, R181, 0x20 ;  /* 0x00000020b5077836 */ /* 0x021fe20000000000 */
[----:B------:R0:W1:Y:S04]  /*2c280*/  SHFL.IDX PT, R5, R83, 0x1, 0x181f ;  /* 0x00381f0053057f89 */ /* 0x00006800000e0000 */
        /* <DEDUP_REMOVED lines=9> */
[----:B-1--4-:R-:W-:Y:S02]  /*2c320*/  @!P6 IMAD.WIDE R6, R166, 0x2, R4 ;  /* 0x00000002a606e825 */ /* 0x012fe400078e0204 */
[----:B------:R-:W-:-:S03]  /*2c330*/  @!P5 LEA R12, P4, R219, R4, 0x1 ;  /* 0x00000004db0cd211 */ /* 0x000fc600078808ff */
[----:B------:R0:W-:Y:S01]  /*2c340*/  @!P6 ST.E.128 desc[UR36][R6.64], R8 ;  /* 0x000000080600e985 */ /* 0x0001e2000c101d24 */
[----:B------:R-:W-:Y:S02]  /*2c350*/  @!P5 LEA.HI.X R13, R219, R5, R95, 0x1, P4 ;  /* 0x00000005db0dd211 */ /* 0x000fe400020f0c5f */
[----:B------:R-:W-:-:S03]  /*2c360*/  LOP3.LUT P4, RZ, R81, 0x40, RZ, 0xc0, !PT ;  /* 0x0000004051ff7812 */ /* 0x000fc6000788c0ff */
[----:B------:R1:W-:Y:S01]  /*2c370*/  @!P5 ST.E.128 desc[UR36][R12.64], R24 ;  /* 0x000000180c00d985 */ /* 0x0003e2000c101d24 */
[CC--:B0-----:R-:W-:Y:S02]  /*2c380*/  @!P3 LEA R6, P6, R218.reuse, R4.reuse, 0x1 ;  /* 0x00000004da06b211 */ /* 0x0c1fe400078c08ff */
[C---:B------:R-:W-:Y:S02]  /*2c390*/  @!P2 LEA R8, P5, R217.reuse, R4, 0x1 ;  /* 0x00000004d908a211 */ /* 0x040fe400078a08ff */
[-C--:B------:R-:W-:Y:S02]  /*2c3a0*/  @!P3 LEA.HI.X R7, R218, R5.reuse, R94, 0x1, P6 ;  /* 0x00000005da07b211 */ /* 0x080fe400030f0c5e */
[----:B------:R-:W-:-:S03]  /*2c3b0*/  @!P2 LEA.HI.X R9, R217, R5, R93, 0x1, P5 ;  /* 0x00000005d909a211 */ /* 0x000fc600028f0c5d */
[CC--:B-1----:R-:W-:Y:S01]  /*2c3c0*/  @P4 LEA R12, P5, R90.reuse, R4.reuse, 0x1 ;  /* 0x000000045a0c4211 */ /* 0x0c2fe200078a08ff */
[----:B------:R0:W-:Y:S01]  /*2c3d0*/  @!P3 ST.E.128 desc[UR36][R6.64], R32 ;  /* 0x000000200600b985 */ /* 0x0001e2000c101d24 */
[CC--:B------:R-:W-:Y:S02]  /*2c3e0*/  @!P0 LEA R10, P3, R215.reuse, R4.reuse, 0x1 ;  /* 0x00000004d70a8211 */ /* 0x0c0fe400078608ff */
[-C--:B------:R-:W-:Y:S01]  /*2c3f0*/  @P4 LEA.HI.X R13, R90, R5.reuse, R89, 0x1, P5 ;  /* 0x000000055a0d4211 */ /* 0x080fe200028f0c59 */
[----:B------:R1:W-:Y:S01]  /*2c400*/  @!P2 ST.E.128 desc[UR36][R8.64], R40 ;  /* 0x000000280800a985 */ /* 0x0003e2000c101d24 */
[----:B------:R-:W-:Y:S02]  /*2c410*/  @!P0 LEA.HI.X R11, R215, R5, R91, 0x1, P3 ;  /* 0x00000005d70b8211 */ /* 0x000fe400018f0c5b */
        /* <DEDUP_REMOVED lines=11> */
.L_x_6891:
[----:B0-----:R-:W2:Y:S01]  /*2c4d0*/  LDL R6, [R1+0x454] ;  /* 0x0004540001067983 */ /* 0x001ea20000100800 */
[----:B------:R-:W0:Y:S01]  /*2c4e0*/  LDC R10, c[0x0][0xce8] ;  /* 0x00033a00ff0a7b82 */ /* 0x000e220000000800 */
[----:B------:R-:W-:Y:S01]  /*2c4f0*/  ULDC.64 UR4, c[0x0][0xc08] ;  /* 0x0003020000047ab9 */ /* 0x000fe20000000a00 */
[----:B------:R-:W-:Y:S01]  /*2c500*/  ULDC.64 UR6, c[0x0][0xc30] ;  /* 0x00030c0000067ab9 */ /* 0x000fe20000000a00 */
[----:B-1----:R-:W-:Y:S01]  /*2c510*/  IMAD R7, R0, UR4, RZ ;  /* 0x0000000400077c24 */ /* 0x002fe2000f8e02ff */
[----:B------:R-:W-:Y:S01]  /*2c520*/  BSSY B1, `(.L_x_6895) ;  /* 0x0000117000017945 */ /* 0x000fe20003800000 */
[C---:B------:R-:W-:Y:S01]  /*2c530*/  IMAD.WIDE.U32 R4, R20.reuse, UR4, RZ ;  /* 0x0000000414047c25 */ /* 0x040fe2000f8e00ff */
[----:B------:R-:W-:Y:S02]  /*2c540*/  SHF.R.S32.HI R34, RZ, 0x1f, R223 ;  /* 0x0000001fff227819 */ /* 0x000fe400000114df */
[----:B------:R-:W-:Y:S01]  /*2c550*/  SHF.R.S32.HI R35, RZ, 0x1f, R224 ;  /* 0x0000001fff237819 */ /* 0x000fe200000114e0 */
        /* <DEDUP_REMOVED lines=13> */
[----:B------:R-:W-:Y:S01]  /*2c630*/  VIADD R15, R163, 0x30 ;  /* 0x00000030a30f7836 */ /* 0x000fe20000000000 */
[----:B0-----:R-:W-:Y:S01]  /*2c640*/  ISETP.NE.AND P0, PT, R10, 0x1, PT ;  /* 0x000000010a00780c */ /* 0x001fe20003f05270 */
[----:B------:R-:W-:Y:S01]  /*2c650*/  IMAD R7, R7, UR4, RZ ;  /* 0x0000000407077c24 */ /* 0x000fe2000f8e02ff */
[----:B------:R-:W-:Y:S01]  /*2c660*/  SHF.R.S32.HI R38, RZ, 0x1f, R227 ;  /* 0x0000001fff267819 */ /* 0x000fe200000114e3 */
[C---:B------:R-:W-:Y:S01]  /*2c670*/  IMAD.WIDE.U32 R4, R76.reuse, UR4, R4 ;  /* 0x000000044c047c25 */ /* 0x040fe2000f8e0004 */
[----:B------:R-:W-:Y:S02]  /*2c680*/  SHF.R.S32.HI R29, RZ, 0x1f, R15 ;  /* 0x0000001fff1d7819 */ /* 0x000fe4000001140f */
[----:B------:R-:W-:Y:S01]  /*2c690*/  SHF.R.S32.HI R39, RZ, 0x1f, R228 ;  /* 0x0000001fff277819 */ /* 0x000fe200000114e4 */
[----:B------:R-:W-:Y:S01]  /*2c6a0*/  IMAD R9, R76, UR5, R7 ;  /* 0x000000054c097c24 */ /* 0x000fe2000f8e0207 */
[----:B------:R-:W-:Y:S01]  /*2c6b0*/  ULDC.64 UR4, c[0x0][0xc48] ;  /* 0x0003120000047ab9 */ /* 0x000fe20000000a00 */
[----:B------:R-:W-:Y:S01]  /*2c6c0*/  IMAD R3, R3, R10, RZ ;  /* 0x0000000a03037224 */ /* 0x000fe200078e02ff */
[----:B------:R-:W-:Y:S01]  /*2c6d0*/  SHF.R.S32.HI R40, RZ, 0x1f, R229 ;  /* 0x0000001fff287819 */ /* 0x000fe200000114e5 */
[----:B------:R-:W-:-:S02]  /*2c6e0*/  IMAD.IADD R5, R5, 0x1, R9 ;  /* 0x0000000105057824 */ /* 0x000fc400078e0209 */
[----:B------:R-:W0:Y:S01]  /*2c6f0*/  @P0 LDC R11, c[0x0][0xcec] ;  /* 0x00033b00ff0b0b82 */ /* 0x000e220000000800 */
[----:B------:R-:W-:Y:S02]  /*2c700*/  VIADD R20, R163, 0x38 ;  /* 0x00000038a3147836 */ /* 0x000fe40000000000 */
[----:B------:R-:W-:-:S03]  /*2c710*/  IMAD.WIDE.U32 R4, R220, UR4, R4 ;  /* 0x00000004dc047c25 */ /* 0x000fc6000f8e0004 */
[----:B------:R-:W-:Y:S01]  /*2c720*/  SHF.R.S32.HI R30, RZ, 0x1f, R20 ;  /* 0x0000001fff1e7819 */ /* 0x000fe20000011414 */
[----:B------:R-:W-:Y:S01]  /*2c730*/  IMAD R5, R220, UR5, R5 ;  /* 0x00000005dc057c24 */ /* 0x000fe2000f8e0205 */
[----:B------:R-:W1:Y:S01]  /*2c740*/  @P0 LDC R13, c[0x0][0xcf0] ;  /* 0x00033c00ff0d0b82 */ /* 0x000e620000000800 */
[----:B------:R-:W-:Y:S01]  /*2c750*/  ULDC.64 UR4, c[0x0][0xc28] ;  /* 0x00030a0000047ab9 */ /* 0x000fe20000000a00 */
        /* <DEDUP_REMOVED lines=47> */
[--C-:B--2---:R-:W-:Y:S02]  /*2ca50*/  IMAD.IADD R6, R6, 0x1, R181.reuse ;  /* 0x0000000106067824 */ /* 0x104fe400078e02b5 */
[----:B------:R-:W-:Y:S02]  /*2ca60*/  IMAD.IADD R181, R162, 0x1, R181 ;  /* 0x00000001a2b57824 */ /* 0x000fe400078e02b5 */
[----:B0-----:R-:W-:-:S04]  /*2ca70*/  @P0 IMAD.HI.U32 R0, R6, R11, RZ ;  /* 0x0000000b06000227 */ /* 0x001fc800078e00ff */
[----:B------:R-:W-:Y:S01]  /*2ca80*/  IMAD.MOV.U32 R7, RZ, RZ, R6 ;  /* 0x000000ffff077224 */ /* 0x000fe200078e0006 */
[----:B-1----:R-:W-:Y:S01]  /*2ca90*/  @P0 SHF.R.U32.HI R7, RZ, R13, R0 ;  /* 0x0000000dff070219 */ /* 0x002fe20000011600 */
[----:B------:R-:W-:-:S03]  /*2caa0*/  VIADD R13, R163, 0x20 ;  /* 0x00000020a30d7836 */ /* 0x000fc60000000000 */
[--C-:B------:R-:W-:Y:S01]  /*2cab0*/  SHF.R.S32.HI R0, RZ, 0x1f, R7.reuse ;  /* 0x0000001fff007819 */ /* 0x100fe20000011407 */
[----:B------:R-:W-:Y:S01]  /*2cac0*/  IMAD.MOV R9, RZ, RZ, -R7 ;  /* 0x000000ffff097224 */ /* 0x000fe200078e0a07 */
[----:B------:R-:W-:Y:S01]  /*2cad0*/  SHF.R.S32.HI R27, RZ, 0x1f, R13 ;  /* 0x0000001fff1b7819 */ /* 0x000fe2000001140d */
[----:B------:R-:W-:-:S04]  /*2cae0*/  IMAD.WIDE.U32 R4, R7, UR6, R4 ;  /* 0x0000000607047c25 */ /* 0x000fc8000f8e0004 */
[----:B------:R-:W-:Y:S02]  /*2caf0*/  IMAD R9, R10, R9, R6 ;  /* 0x000000090a097224 */ /* 0x000fe400078e0206 */
[----:B------:R-:W-:Y:S02]  /*2cb00*/  IMAD R0, R0, UR6, RZ ;  /* 0x0000000600007c24 */ /* 0x000fe4000f8e02ff */
[----:B------:R-:W-:Y:S02]  /*2cb10*/  VIADD R6, R2, 0x38820 ;  /* 0x0003882002067836 */ /* 0x000fe40000000000 */
[----:B------:R-:W-:Y:S01]  /*2cb20*/  IMAD R11, R7, UR7, R0 ;  /* 0x00000007070b7c24 */ /* 0x000fe2000f8e0200 */
[----:B------:R-:W-:Y:S01]  /*2cb30*/  SHF.R.S32.HI R0, RZ, 0x1f, R9 ;  /* 0x0000001fff007819 */ /* 0x000fe20000011409 */
[----:B------:R-:W-:Y:S01]  /*2cb40*/  VIADD R10, R163, 0x8 ;  /* 0x00000008a30a7836 */ /* 0x000fe20000000000 */
[----:B------:R-:W-:Y:S01]  /*2cb50*/  PRMT R6, RZ, 0x654, R6 ;  /* 0x00000654ff067816 */ /* 0x000fe20000000006 */
[----:B------:R-:W-:-:S02]  /*2cb60*/  IMAD.IADD R5, R5, 0x1, R11 ;  /* 0x0000000105057824 */ /* 0x000fc400078e020b */
[----:B------:R-:W-:Y:S01]  /*2cb70*/  IMAD R0, R0, UR4, RZ ;  /* 0x0000000400007c24 */ /* 0x000fe2000f8e02ff */
[----:B------:R0:W-:Y:S01]  /*2cb80*/  SYNCS.ARRIVE.TRANS64.RED.A1T0 RZ, [R6+URZ], RZ ;  /* 0x000000ff06ff79a7 */ /* 0x0001e2000810043f */
[----:B------:R-:W-:Y:S01]  /*2cb90*/  IMAD.WIDE.U32 R4, R9, UR4, R4 ;  /* 0x0000000409047c25 */ /* 0x000fe2000f8e0004 */
[----:B------:R-:W-:-:S03]  /*2cba0*/  SHF.R.S32.HI R24, RZ, 0x1f, R10 ;  /* 0x0000001fff187819 */ /* 0x000fc6000001140a */
[----:B------:R-:W-:Y:S01]  /*2cbb0*/  IMAD R7, R9, UR5, R0 ;  /* 0x0000000509077c24 */ /* 0x000fe2000f8e0200 */
[----:B------:R-:W-:Y:S01]  /*2cbc0*/  ULDC.64 UR4, c[0x0][0xc00] ;  /* 0x0003000000047ab9 */ /* 0x000fe20000000a00 */
[----:B------:R-:W-:Y:S01]  /*2cbd0*/  VIADD R11, R163, 0x10 ;  /* 0x00000010a30b7836 */ /* 0x000fe20000000000 */
[C---:B------:R-:W-:Y:S01]  /*2cbe0*/  LEA R8, P0, R4.reuse, UR4, 0x2 ;  /* 0x0000000404087c11 */ /* 0x040fe2000f8010ff */
[----:B------:R-:W-:Y:S01]  /*2cbf0*/  IMAD.IADD R5, R5, 0x1, R7 ;  /* 0x0000000105057824 */ /* 0x000fe200078e0207 */
[----:B------:R-:W-:Y:S02]  /*2cc00*/  SHF.R.S32.HI R9, RZ, 0x1f, R163 ;  /* 0x0000001fff097819 */ /* 0x000fe400000114a3 */
[----:B------:R-:W-:Y:S01]  /*2cc10*/  SHF.R.S32.HI R25, RZ, 0x1f, R11 ;  /* 0x0000001fff197819 */ /* 0x000fe2000001140b */
[----:B------:R0:W1:Y:S01]  /*2cc20*/  SHFL.IDX PT, R32, R8, RZ, 0x1c1f ;  /* 0x001c1fff08207589 */ /* 0x00006200000e0000 */
[----:B------:R-:W-:Y:S02]  /*2cc30*/  LEA.HI.X R0, R4, UR5, R5, 0x2, P0 ;  /* 0x0000000504007c11 */ /* 0x000fe400080f1405 */
[----:B------:R-:W-:-:S03]  /*2cc40*/  ISETP.GE.AND P0, PT, R181, R3, PT ;  /* 0x00000003b500720c */ /* 0x000fc60003f06270 */
[----:B------:R0:W2:Y:S10]  /*2cc50*/  SHFL.IDX PT, R33, R0, RZ, 0x1c1f ;  /* 0x001c1fff00217589 */ /* 0x0000b400000e0000 */
[----:B0-----:R-:W-:Y:S05]  /*2cc60*/  @P0 BRA `(.L_x_6896) ;  /* 0x0000000800880947 */ /* 0x001fea0003800000 */
[----:B------:R-:W-:Y:S02]  /*2cc70*/  ULDC UR4, c[0x0][0xbc8] ;  /* 0x0002f20000047ab9 */ /* 0x000fe40000000800 */
[----:B------:R-:W-:-:S13]  /*2cc80*/  ISETP.GE.AND P0, PT, R163, UR4, PT ;  /* 0x00000004a3007c0c */ /* 0x000fda000bf06270 */
[----:B------:R-:W3:Y:S01]  /*2cc90*/  @!P0 LDL.64 R6, [R1+0x210] ;  /* 0x0002100001068983 */ /* 0x000ee20000100a00 */
[----:B------:R-:W-:Y:S02]  /*2cca0*/  ISETP.GE.AND P1, PT, R10, UR4, PT ;  /* 0x000000040a007c0c */ /* 0x000fe4000bf26270 */
[----:B-1----:R-:W-:-:S04]  /*2ccb0*/  @!P0 LEA R4, P2, R163, R32, 0x2 ;  /* 0x00000020a3048211 */ /* 0x002fc800078410ff */
[----:B--2---:R-:W-:-:S05]  /*2ccc0*/  @!P0 LEA.HI.X R5, R163, R33, R9, 0x2, P2 ;  /* 0x00000021a3058211 */ /* 0x004fca00010f1409 */
[----:B---3--:R0:W-:Y:S04]  /*2ccd0*/  @!P0 ST.E.64 desc[UR36][R4.64], R6 ;  /* 0x0000000604008985 */ /* 0x0081e8000c101b24 */
[----:B0-----:R-:W2:Y:S01]  /*2cce0*/  @!P1 LDL.64 R4, [R1+0x220] ;  /* 0x0002200001049983 */ /* 0x001ea20000100a00 */
[----:B------:R-:W-:Y:S02]  /*2ccf0*/  ISETP.GE.AND P0, PT, R11, UR4, PT ;  /* 0x000000040b007c0c */ /* 0x000fe4000bf06270 */
[----:B------:R-:W-:-:S04]  /*2cd00*/  @!P1 LEA R6, P2, R10, R32, 0x2 ;  /* 0x000000200a069211 */ /* 0x000fc800078410ff */
[----:B------:R-:W-:-:S05]  /*2cd10*/  @!P1 LEA.HI.X R7, R10, R33, R24, 0x2, P2 ;  /* 0x000000210a079211 */ /* 0x000fca00010f1418 */
[----:B--2---:R0:W-:Y:S04]  /*2cd20*/  @!P1 ST.E.64 desc[UR36][R6.64], R4 ;  /* 0x0000000406009985 */ /* 0x0041e8000c101b24 */
        /* <DEDUP_REMOVED lines=142> */
[C---:B------:R-:W-:Y:S02]  /*2d610*/  @!P0 LEA R6, P2, R223.reuse, R32, 0x2 ;  /* 0x00000020df068211 */ /* 0x040fe400078410ff */
[----:B------:R-:W-:Y:S02]  /*2d620*/  SHF.R.S32.HI R71, RZ, 0x1f, R222 ;  /* 0x0000001fff477819 */ /* 0x000fe400000114de */
[----:B------:R-:W-:-:S05]  /*2d630*/  @!P0 LEA.HI.X R7, R223, R33, R34, 0x2, P2 ;  /* 0x00000021df078211 */ /* 0x000fca00010f1422 */
[----:B--2---:R0:W-:Y:S04]  /*2d640*/  @!P0 ST.E.64 desc[UR36][R6.64], R4 ;  /* 0x0000000406008985 */ /* 0x0041e8000c101b24 */
[----:B0-----:R-:W2:Y:S01]  /*2d650*/  @!P1 LDL.64 R4, [R1+0x400] ;  /* 0x0004000001049983 */ /* 0x001ea20000100a00 */
[----:B------:R-:W-:-:S04]  /*2d660*/  @!P1 LEA R32, P0, R222, R32, 0x2 ;  /* 0x00000020de209211 */ /* 0x000fc800078010ff */
[----:B------:R-:W-:-:S05]  /*2d670*/  @!P1 LEA.HI.X R33, R222, R33, R71, 0x2, P0 ;  /* 0x00000021de219211 */ /* 0x000fca00000f1447 */
[----:B--2---:R0:W-:Y:S04]  /*2d680*/  @!P1 ST.E.64 desc[UR36][R32.64], R4 ;  /* 0x0000000420009985 */ /* 0x0041e8000c101b24 */
.L_x_6896:
[----:B------:R-:W-:Y:S05]  /*2d690*/  BSYNC B1 ;  /* 0x0000000000017941 */ /* 0x000fea0003800000 */
.L_x_6895:
[----:B0-----:R-:W-:Y:S01]  /*2d6a0*/  VIADD R4, R181, 0x8 ;  /* 0x00000008b5047836 */ /* 0x001fe20000000000 */
[----:B------:R-:W0:Y:S04]  /*2d6b0*/  SHFL.IDX PT, R0, R0, 0x1, 0x1c1f ;  /* 0x003c1f0000007f89 */ /* 0x000e2800000e0000 */
[----:B------:R-:W-:Y:S01]  /*2d6c0*/  ISETP.GE.AND P0, PT, R4, R3, PT ;  /* 0x000000030400720c */ /* 0x000fe20003f06270 */
[----:B------:R-:W3:-:S12]  /*2d6d0*/  SHFL.IDX PT, R8, R8, 0x1, 0x1c1f ;  /* 0x003c1f0008087f89 */ /* 0x000ed800000e0000 */
[----:B------:R-:W-:Y:S05]  /*2d6e0*/  @P0 BRA `(.L_x_6894) ;  /* 0x0000001800600947 */ /* 0x000fea0003800000 */
[----:B------:R-:W4:Y:S02]  /*2d6f0*/  LDC R3, c[0x0][0xbc8] ;  /* 0x0002f200ff037b82 */ /* 0x000f240000000800 */
[----:B----4-:R-:W-:-:S13]  /*2d700*/  ISETP.GE.AND P1, PT, R163, R3, PT ;  /* 0x00000003a300720c */ /* 0x010fda0003f26270 */
[----:B------:R-:W4:Y:S01]  /*2d710*/  @!P1 LDL.64 R6, [R1+0x218] ;  /* 0x0002180001069983 */ /* 0x000f220000100a00 */
[----:B------:R-:W-:Y:S02]  /*2d720*/  ISETP.GE.AND P2, PT, R10, R3, PT ;  /* 0x000000030a00720c */ /* 0x000fe40003f46270 */
[----:B---3--:R-:W-:-:S04]  /*2d730*/  @!P1 LEA R4, P0, R163, R8, 0x2 ;  /* 0x00000008a3049211 */ /* 0x008fc800078010ff */
[----:B0-----:R-:W-:-:S05]  /*2d740*/  @!P1 LEA.HI.X R5, R163, R0, R9, 0x2, P0 ;  /* 0x00000000a3059211 */ /* 0x001fca00000f1409 */
[----:B----4-:R0:W-:Y:S04]  /*2d750*/  @!P1 ST.E.64 desc[UR36][R4.64], R6 ;  /* 0x0000000604009985 */ /* 0x0101e8000c101b24 */
[----:B0-----:R-:W3:Y:S01]  /*2d760*/  @!P2 LDL.64 R4, [R1+0x228] ;  /* 0x000228000104a983 */ /* 0x001ee20000100a00 */
[----:B------:R-:W-:Y:S02]  /*2d770*/  ISETP.GE.AND P1, PT, R11, R3, PT ;  /* 0x000000030b00720c */ /* 0x000fe40003f26270 */
[----:B------:R-:W-:-:S04]  /*2d780*/  @!P2 LEA R6, P0, R10, R8, 0x2 ;  /* 0x000000080a06a211 */ /* 0x000fc800078010ff */
[----:B------:R-:W-:-:S05]  /*2d790*/  @!P2 LEA.HI.X R7, R10, R0, R24, 0x2, P0 ;  /* 0x000000000a07a211 */ /* 0x000fca00000f1418 */
[----:B---3--:R0:W-:Y:S04]  /*2d7a0*/  @!P2 ST.E.64 desc[UR36][R6.64], R4 ;  /* 0x000000040600a985 */ /* 0x0081e8000c101b24 */
        /* <DEDUP_REMOVED lines=136> */
[----:B------:R-:W-:Y:S01]  /*2e030*/  @!P2 LEA R6, P0, R224, R8, 0x2 ;  /* 0x00000008e006a211 */ /* 0x000fe200078010ff */
[----:B------:R-:W-:Y:S01]  /*2e040*/  BSSY B1, `(.L_x_6897) ;  /* 0x000000a000017945 */ /* 0x000fe20003800000 */
[-C--:B------:R-:W-:Y:S02]  /*2e050*/  ISETP.GE.AND P1, PT, R222, R3.reuse, PT ;  /* 0x00000003de00720c */ /* 0x080fe40003f26270 */
        /* <DEDUP_REMOVED lines=8> */
.L_x_6898:
[----:B------:R-:W-:Y:S05]  /*2e0e0*/  BSYNC B1 ;  /* 0x0000000000017941 */ /* 0x000fea0003800000 */
.L_x_6897:
[----:B------:R-:W-:Y:S05]  /*2e0f0*/  @P1 BRA `(.L_x_6894) ;  /* 0x0000000c00dc1947 */ /* 0x000fea0003800000 */
[----:B0--3--:R-:W3:Y:S01]  /*2e100*/  LDL.64 R4, [R1+0x408] ;  /* 0x0004080001047983 */ /* 0x009ee20000100a00 */
[----:B------:R-:W-:Y:S02]  /*2e110*/  SHF.R.S32.HI R3, RZ, 0x1f, R222 ;  /* 0x0000001fff037819 */ /* 0x000fe400000114de */
[----:B------:R-:W-:-:S04]  /*2e120*/  LEA R8, P0, R222, R8, 0x2 ;  /* 0x00000008de087211 */ /* 0x000fc800078010ff */
[----:B------:R-:W-:-:S05]  /*2e130*/  LEA.HI.X R9, R222, R0, R3, 0x2, P0 ;  /* 0x00000000de097211 */ /* 0x000fca00000f1403 */
[----:B---3--:R0:W-:Y:S01]  /*2e140*/  ST.E.64 desc[UR36][R8.64], R4 ;  /* 0x0000000408007985 */ /* 0x0081e2000c101b24 */
[----:B------:R-:W-:Y:S05]  /*2e150*/  BRA `(.L_x_6894) ;  /* 0x0000000c00c47947 */ /* 0x000fea0003800000 */
.L_x_6887:
[----:B------:R-:W-:Y:S01]  /*2e160*/  ULDC.64 UR4, c[0x0][0xd08] ;  /* 0x0003420000047ab9 */ /* 0x000fe20000000a00 */
[----:B------:R-:W4:Y:S01]  /*2e170*/  LDC.64 R6, c[0x0][0xd00] ;  /* 0x00034000ff067b82 */ /* 0x000f220000000a00 */
[----:B------:R-:W-:Y:S01]  /*2e180*/  ISETP.NE.U32.AND P0, PT, RZ, UR4, PT ;  /* 0x00000004ff007c0c */ /* 0x000fe2000bf05070 */
[----:B------:R-:W-:-:S03]  /*2e190*/  IMAD.MOV.U32 R3, RZ, RZ, RZ ;  /* 0x000000ffff037224 */ /* 0x000fc600078e00ff */
[----:B------:R-:W-:Y:S01]  /*2e1a0*/  ISETP.NE.AND.EX P1, PT, RZ, UR5, PT, P0 ;  /* 0x00000005ff007c0c */ /* 0x000fe2000bf25300 */
[----:B------:R-:W-:Y:S02]  /*2e1b0*/  ULDC.64 UR4, c[0x0][0xd00] ;  /* 0x0003400000047ab9 */ /* 0x000fe40000000a00 */
[----:B------:R-:W-:-:S04]  /*2e1c0*/  ISETP.NE.U32.AND P0, PT, RZ, UR4, PT ;  /* 0x00000004ff007c0c */ /* 0x000fc8000bf05070 */
[----:B------:R-:W-:-:S06]  /*2e1d0*/  ISETP.NE.AND.EX P0, PT, RZ, UR5, PT, P0 ;  /* 0x00000005ff007c0c */ /* 0x000fcc000bf05300 */
[----:B------:R-:W2:Y:S01]  /*2e1e0*/  @P1 LDC.64 R4, c[0x0][0xd08] ;  /* 0x00034200ff041b82 */ /* 0x000ea20000000a00 */
[----:B------:R-:W-:Y:S02]  /*2e1f0*/  ULDC UR4, c[0x0][0xb88] ;  /* 0x0002e20000047ab9 */ /* 0x000fe40000000800 */
[----:B------:R-:W-:Y:S02]  /*2e200*/  IMAD.U32 R0, RZ, RZ, UR4 ;  /* 0x00000004ff007e24 */ /* 0x000fe4000f8e00ff */
[----:B----4-:R-:W-:-:S05]  /*2e210*/  IMAD.WIDE R6, R214, 0x4, R6 ;  /* 0x00000004d6067825 */ /* 0x010fca00078e0206 */
[----:B------:R4:W5:Y:S01]  /*2e220*/  @P0 LDG.E R3, desc[UR36][R6.64] ;  /* 0x0000002406030981 */ /* 0x000962000c1e1900 */
[----:B------:R-:W3:Y:S01]  /*2e230*/  S2R R30, SR_TID.X ;  /* 0x00000000001e7919 */ /* 0x000ee20000002100 */
[----:B--2---:R-:W-:-:S05]  /*2e240*/  @P1 IMAD.WIDE R4, R214, 0x4, R4 ;  /* 0x00000004d6041825 */ /* 0x004fca00078e0204 */
[----:B------:R4:W5:Y:S01]  /*2e250*/  @P1 LDG.E R0, desc[UR36][R4.64] ;  /* 0x0000002404001981 */ /* 0x000962000c1e1900 */
[----:B------:R-:W-:Y:S02]  /*2e260*/  ISETP.NE.AND P2, PT, R213, RZ, PT ;  /* 0x000000ffd500720c */ /* 0x000fe40003f45270 */
[----:B------:R-:W-:-:S11]  /*2e270*/  SHF.R.S32.HI R28, RZ, 0x1f, R214 ;  /* 0x0000001fff1c7819 */ /* 0x000fd600000114d6 */
[----:B------:R-:W2:Y:S01]  /*2e280*/  @!P2 LDC R213, c[0x0][0xbd4] ;  /* 0x0002f500ffd5ab82 */ /* 0x000ea20000000800 */
[----:B---3--:R-:W-:-:S05]  /*2e290*/  VIADD R8, R30, 0xffffff80 ;  /* 0xffffff801e087836 */ /* 0x008fca0000000000 */
[----:B------:R-:W-:Y:S02]  /*2e2a0*/  ISETP.GT.AND P3, PT, R8, 0x3f, PT ;  /* 0x0000003f0800780c */ /* 0x000fe40003f64270 */
[----:B--2---:R-:W-:Y:S01]  /*2e2b0*/  ISETP.GT.AND P2, PT, R213, 0x1, PT ;  /* 0x00000001d500780c */ /* 0x004fe20003f44270 */
[----:B----4-:R-:W-:-:S12]  /*2e2c0*/  @P1 BRA `(.L_x_6899) ;  /* 0x0000000000101947 */ /* 0x010fd80003800000 */
[----:B------:R-:W-:Y:S05]  /*2e2d0*/  @!P0 BRA `(.L_x_6899) ;  /* 0x00000000000c8947 */ /* 0x000fea0003800000 */
[----:B------:R-:W2:Y:S04]  /*2e2e0*/  LDG.E R5, desc[UR36][R6.64] ;  /* 0x0000002406057981 */ /* 0x000ea8000c1e1900 */
[----:B-----5:R-:W2:Y:S02]  /*2e2f0*/  LDG.E R0, desc[UR36][R6.64+0x4] ;  /* 0x0000042406007981 */ /* 0x020ea4000c1e1900 */
[----:B--2---:R-:W-:-:S07]  /*2e300*/  IMAD.IADD R0, R0, 0x1, -R5 ;  /* 0x0000000100007824 */ /* 0x004fce00078e0a05 */
.L_x_6899:
[----:B------:R-:W-:Y:S01]  /*2e310*/  BSSY B1, `(.L_x_6900) ;  /* 0x0000035000017945 */ /* 0x000fe20003800000 */
[----:B------:R-:W-:Y:S02]  /*2e320*/  SEL R29, R214, RZ, !P0 ;  /* 0x000000ffd61d7207 */ /* 0x000fe40004000000 */
[----:B------:R-:W-:Y:S02]  /*2e330*/  SEL R28, R28, RZ, !P0 ;  /* 0x000000ff1c1c7207 */ /* 0x000fe40004000000 */
[----:B-----5:R-:W-:Y:S01]  /*2e340*/  SHF.R.S32.HI R26, RZ, 0x1f, R3 ;  /* 0x0000001fff1a7819 */ /* 0x020fe20000011403 */
[----:B------:R-:W-:Y:S06]  /*2e350*/  @P3 BRA `(.L_x_6901) ;  /* 0x0000000000c03947 */ /* 0x000fec0003800000 */
[----:B------:R-:W2:Y:S01]  /*2e360*/  LDC R33, c[0x0][0xce8] ;  /* 0x00033a00ff217b82 */ /* 0x000ea20000000800 */
[----:B------:R-:W-:Y:S01]  /*2e370*/  IADD3 R31, R181, -0x80, R30 ;  /* 0xffffff80b51f7810 */ /* 0x000fe20007ffe01e */
[----:B--2---:R-:W-:-:S05]  /*2e380*/  IMAD R4, R0, R33, RZ ;  /* 0x0000002100047224 */ /* 0x004fca00078e02ff */
[----:B------:R-:W-:-:S13]  /*2e390*/  ISETP.GE.AND P0, PT, R31, R4, PT ;  /* 0x000000041f00720c */ /* 0x000fda0003f06270 */
[----:B------:R-:W-:Y:S05]  /*2e3a0*/  @P0 BRA `(.L_x_6901) ;  /* 0x0000000000ac0947 */ /* 0x000fea0003800000 */
[----:B------:R-:W-:Y:S01]  /*2e3b0*/  IMAD.MOV.U32 R24, RZ, RZ, 0xab8 ;  /* 0x00000ab8ff187424 */ /* 0x000fe200078e00ff */
[----:B------:R-:W-:Y:S01]  /*2e3c0*/  ISETP.GT.AND P0, PT, R213, 0x1, PT ;  /* 0x00000001d500780c */ /* 0x000fe20003f04270 */
[----:B------:R-:W2:Y:S01]  /*2e3d0*/  LDC.64 R10, c[0x0][0xca8] ;  /* 0x00032a00ff0a7b82 */ /* 0x000ea20000000a00 */
[----:B------:R-:W-:Y:S01]  /*2e3e0*/  ISETP.NE.AND P1, PT, R33, 0x1, PT ;  /* 0x000000012100780c */ /* 0x000fe20003f25270 */
[----:B------:R-:W-:Y:S01]  /*2e3f0*/  IMAD.MOV.U32 R21, RZ, RZ, R31 ;  /* 0x000000ffff157224 */ /* 0x000fe200078e001f */
[----:B------:R-:W-:-:S05]  /*2e400*/  SEL R24, R24, 0xa78, P0 ;  /* 0x00000a7818187807 */ /* 0x000fca0000000000 */
[----:B------:R-:W3:Y:S08]  /*2e410*/  LDC.64 R4, c[0x0][R24+0x220] ;  /* 0x0000880018047b82 */ /* 0x000ef00000000a00 */
[----:B------:R-:W4:Y:S08]  /*2e420*/  LDC.64 R12, c[0x0][R24+0x218] ;  /* 0x00008600180c7b82 */ /* 0x000f300000000a00 */
[----:B------:R-:W5:Y:S08]  /*2e430*/  LDC.64 R6, c[0x0][R24+0x228] ;  /* 0x00008a0018067b82 */ /* 0x000f700000000a00 */
[----:B------:R-:W0:Y:S08]  /*2e440*/  @P1 LDC R20, c[0x0][0xcec] ;  /* 0x00033b00ff141b82 */ /* 0x000e300000000800 */
[----:B------:R-:W1:Y:S08]  /*2e450*/  LDC.64 R8, c[0x0][R24+0x210] ;  /* 0x0000840018087b82 */ /* 0x000e700000000a00 */
[----:B------:R-:W5:Y:S01]  /*2e460*/  @P1 LDC R27, c[0x0][0xcf0] ;  /* 0x00033c00ff1b1b82 */ /* 0x000f620000000800 */
[----:B0-----:R-:W-:-:S07]  /*2e470*/  @P1 IMAD.HI.U32 R20, R31, R20, RZ ;  /* 0x000000141f141227 */ /* 0x001fce00078e00ff */
[----:B--2---:R-:W0:Y:S01]  /*2e480*/  @!P0 LDC R10, c[0x0][0xc50] ;  /* 0x00031400ff0a8b82 */ /* 0x004e220000000800 */
[-C--:B---3--:R-:W-:Y:S02]  /*2e490*/  IMAD R5, R5, R29.reuse, RZ ;  /* 0x0000001d05057224 */ /* 0x088fe400078e02ff */
[----:B------:R-:W-:-:S05]  /*2e4a0*/  IMAD.WIDE.U32 R14, R4, R29, RZ ;  /* 0x0000001d040e7225 */ /* 0x000fca00078e00ff */
[----:B------:R-:W2:Y:S01]  /*2e4b0*/  @!P0 LDC R11, c[0x0][0xc54] ;  /* 0x00031500ff0b8b82 */ /* 0x000ea20000000800 */
[-C--:B----4-:R-:W-:Y:S02]  /*2e4c0*/  IMAD R25, R13, R157.reuse, RZ ;  /* 0x0000009d0d197224 */ /* 0x090fe400078e02ff */
[----:B------:R-:W-:Y:S01]  /*2e4d0*/  IMAD.WIDE.U32 R12, R12, R157, RZ ;  /* 0x0000009d0c0c7225 */ /* 0x000fe200078e00ff */
[----:B-----5:R-:W-:-:S03]  /*2e4e0*/  @P1 SHF.R.U32.HI R21, RZ, R27, R20 ;  /* 0x0000001bff151219 */ /* 0x020fc60000011614 */
        /* <DEDUP_REMOVED lines=14> */
[-C--:B-1----:R-:W-:Y:S01]  /*2e5d0*/  IMAD R4, R9, R5.reuse, RZ ;  /* 0x0000000509047224 */ /* 0x082fe200078e02ff */
[----:B------:R-:W-:Y:S01]  /*2e5e0*/  SHF.R.S32.HI R13, RZ, 0x1f, R5 ;  /* 0x0000001fff0d7819 */ /* 0x000fe20000011405 */
[----:B------:R-:W-:-:S04]  /*2e5f0*/  IMAD.WIDE.U32 R6, R8, R5, R6 ;  /* 0x0000000508067225 */ /* 0x000fc800078e0006 */
[----:B------:R-:W-:Y:S01]  /*2e600*/  IMAD R13, R8, R13, R4 ;  /* 0x0000000d080d7224 */ /* 0x000fe200078e0204 */
[----:B0-----:R-:W-:Y:S01]  /*2e610*/  LEA R10, P0, R6, R10, 0x2 ;  /* 0x0000000a060a7211 */ /* 0x001fe200078010ff */
[----:B------:R-:W-:Y:S02]  /*2e620*/  IMAD.MOV.U32 R5, RZ, RZ, -0x800000 ;  /* 0xff800000ff057424 */ /* 0x000fe400078e00ff */
[----:B------:R-:W-:-:S05]  /*2e630*/  IMAD.IADD R4, R7, 0x1, R13 ;  /* 0x0000000107047824 */ /* 0x000fca00078e020d */
[----:B--2---:R-:W-:-:S05]  /*2e640*/  LEA.HI.X R11, R6, R11, R4, 0x2, P0 ;  /* 0x0000000b060b7211 */ /* 0x004fca00000f1404 */
[----:B------:R2:W-:Y:S02]  /*2e650*/  STG.E desc[UR36][R10.64], R5 ;  /* 0x000000050a007986 */ /* 0x0005e4000c101924 */
.L_x_6901:
[----:B------:R-:W-:Y:S05]  /*2e660*/  BSYNC B1 ;  /* 0x0000000000017941 */ /* 0x000fea0003800000 */
.L_x_6900:
[----:B------:R-:W-:Y:S05]  /*2e670*/  @P2 BRA `(.L_x_6894) ;  /* 0x00000008007c2947 */ /* 0x000fea0003800000 */
[----:B--2---:R-:W2:Y:S01]  /*2e680*/  LDC R11, c[0x0][0xce8] ;  /* 0x00033a00ff0b7b82 */ /* 0x004ea20000000800 */
[----:B------:R-:W-:Y:S01]  /*2e690*/  ULDC.64 UR4, c[0x0][0xba0] ;  /* 0x0002e80000047ab9 */ /* 0x000fe20000000a00 */
[----:B------:R-:W-:Y:S01]  /*2e6a0*/  VIADD R14, R30, 0xffffff80 ;  /* 0xffffff801e0e7836 */ /* 0x000fe20000000000 */
[----:B------:R-:W-:Y:S01]  /*2e6b0*/  BSSY B1, `(.L_x_6902) ;  /* 0x0000077000017945 */ /* 0x000fe20003800000 */
[----:B------:R-:W-:Y:S01]  /*2e6c0*/  IMAD R6, R26, UR4, RZ ;  /* 0x000000041a067c24 */ /* 0x000fe2000f8e02ff */
[----:B------:R-:W-:Y:S01]  /*2e6d0*/  SHF.R.S32.HI R31, RZ, 0x1f, R216 ;  /* 0x0000001fff1f7819 */ /* 0x000fe200000114d8 */
[----:B------:R-:W-:Y:S01]  /*2e6e0*/  VIADD R24, R30, 0xffffff80 ;  /* 0xffffff801e187836 */ /* 0x000fe20000000000 */
[----:B------:R-:W-:Y:S01]  /*2e6f0*/  SHF.R.S32.HI R14, RZ, 0x1f, R14 ;  /* 0x0000001fff0e7819 */ /* 0x000fe2000001140e */
[----:B------:R-:W3:Y:S01]  /*2e700*/  LDC R13, c[0x0][0xbc8] ;  /* 0x0002f200ff0d7b82 */ /* 0x000ee20000000800 */
[----:B------:R-:W-:Y:S01]  /*2e710*/  IMAD.WIDE.U32 R4, R3, UR4, RZ ;  /* 0x0000000403047c25 */ /* 0x000fe2000f8e00ff */
[----:B------:R-:W-:-:S02]  /*2e720*/  SHF.R.S32.HI R30, RZ, 0x1f, R215 ;  /* 0x0000001fff1e7819 */ /* 0x000fc400000114d7 */
[----:B------:R-:W-:Y:S01]  /*2e730*/  LEA.HI R14, R14, R24, RZ, 0x3 ;  /* 0x000000180e0e7211 */ /* 0x000fe200078f18ff */
[----:B------:R-:W-:Y:S01]  /*2e740*/  IMAD R3, R3, UR5, R6 ;  /* 0x0000000503037c24 */ /* 0x000fe2000f8e0206 */
[----:B------:R-:W-:Y:S01]  /*2e750*/  ULDC.64 UR4, c[0x0][0xbe8] ;  /* 0x0002fa0000047ab9 */ /* 0x000fe20000000a00 */
        /* <DEDUP_REMOVED lines=8> */
[----:B--2---:R-:W-:Y:S01]  /*2e7e0*/  ISETP.NE.AND P0, PT, R11, 0x1, PT ;  /* 0x000000010b00780c */ /* 0x004fe20003f05270 */
[----:B------:R-:W-:Y:S01]  /*2e7f0*/  IMAD R5, R157, UR5, R5 ;  /* 0x000000059d057c24 */ /* 0x000fe2000f8e0205 */
[----:B------:R-:W-:Y:S01]  /*2e800*/  ULDC.64 UR4, c[0x0][0xbf0] ;  /* 0x0002fc0000047ab9 */ /* 0x000fe20000000a00 */
[----:B------:R-:W-:Y:S02]  /*2e810*/  IMAD R6, R221, 0x20, R14 ;  /* 0x00000020dd067824 */ /* 0x000fe400078e020e */
[----:B------:R-:W-:Y:S02]  /*2e820*/  IMAD R3, R28, UR4, RZ ;  /* 0x000000041c037c24 */ /* 0x000fe4000f8e02ff */
[----:B------:R-:W-:Y:S01]  /*2e830*/  IMAD.IADD R8, R181, 0x1, R6 ;  /* 0x00000001b5087824 */ /* 0x000fe200078e0206 */
[-C--:B---3--:R-:W-:Y:S01]  /*2e840*/  ISETP.GE.AND P1, PT, R219, R13.reuse, PT ;  /* 0x0000000ddb00720c */ /* 0x088fe20003f26270 */
[C---:B------:R-:W-:Y:S01]  /*2e850*/  IMAD R3, R29.reuse, UR5, R3 ;  /* 0x000000051d037c24 */ /* 0x040fe2000f8e0203 */
[-C--:B------:R-:W-:Y:S01]  /*2e860*/  ISETP.GE.AND P2, PT, R166, R13.reuse, PT ;  /* 0x0000000da600720c */ /* 0x080fe20003f46270 */
[----:B------:R-:W-:Y:S01]  /*2e870*/  IMAD.WIDE.U32 R4, R29, UR4, R4 ;  /* 0x000000041d047c25 */ /* 0x000fe2000f8e0004 */
[----:B------:R-:W-:Y:S01]  /*2e880*/  SEL R10, RZ, 0xffffffff, P1 ;  /* 0xffffffffff0a7807 */ /* 0x000fe20000800000 */
[----:B------:R-:W2:Y:S01]  /*2e890*/  @P0 LDC R7, c[0x0][0xcec] ;  /* 0x00033b00ff070b82 */ /* 0x000ea20000000800 */
[----:B------:R-:W-:Y:S01]  /*2e8a0*/  ISETP.GE.AND P1, PT, R218, R13, PT ;  /* 0x0000000dda00720c */ /* 0x000fe20003f26270 */
[----:B------:R-:W-:Y:S01]  /*2e8b0*/  IMAD.IADD R5, R5, 0x1, R3 ;  /* 0x0000000105057824 */ /* 0x000fe200078e0203 */
[----:B------:R-:W-:Y:S01]  /*2e8c0*/  ULDC.64 UR4, c[0x0][0xbe0] ;  /* 0x0002f80000047ab9 */ /* 0x000fe20000000a00 */
[----:B------:R-:W-:-:S02]  /*2e8d0*/  IMAD.SHL.U32 R10, R10, 0x2, RZ ;  /* 0x000000020a0a7824 */ /* 0x000fc400078e00ff */
[----:B------:R-:W-:Y:S02]  /*2e8e0*/  IMAD.MOV.U32 R3, RZ, RZ, R8 ;  /* 0x000000ffff037224 */ /* 0x000fe400078e0008 */
[----:B------:R-:W3:Y:S01]  /*2e8f0*/  @P0 LDC R9, c[0x0][0xcf0] ;  /* 0x00033c00ff090b82 */ /* 0x000ee20000000800 */
[----:B------:R-:W-:Y:S02]  /*2e900*/  IMAD R21, R0, R11, RZ ;  /* 0x0000000b00157224 */ /* 0x000fe400078e02ff */
[C---:B------:R-:W-:Y:S02]  /*2e910*/  VIADD R24, R166.reuse, 0x1c0 ;  /* 0x000001c0a6187836 */ /* 0x040fe40000000000 */
[----:B------:R-:W-:-:S03]  /*2e920*/  VIADD R27, R166, 0x180 ;  /* 0x00000180a61b7836 */ /* 0x000fc60000000000 */
[----:B------:R-:W-:Y:S02]  /*2e930*/  SHF.R.S32.HI R24, RZ, 0x1f, R24 ;  /* 0x0000001fff187819 */ /* 0x000fe40000011418 */
[----:B------:R-:W-:Y:S01]  /*2e940*/  SHF.R.S32.HI R27, RZ, 0x1f, R27 ;  /* 0x0000001fff1b7819 */ /* 0x000fe2000001141b */
[----:B--2---:R-:W-:Y:S01]  /*2e950*/  @P0 IMAD.HI.U32 R6, R8, R7, RZ ;  /* 0x0000000708060227 */ /* 0x004fe200078e00ff */
[----:B------:R-:W-:Y:S02]  /*2e960*/  SEL R7, RZ, 0x1, P2 ;  /* 0x00000001ff077807 */ /* 0x000fe40001000000 */
[----:B------:R-:W-:Y:S02]  /*2e970*/  ISETP.GE.AND P2, PT, R20, R13, PT ;  /* 0x0000000d1400720c */ /* 0x000fe40003f46270 */
[----:B---3--:R-:W-:Y:S02]  /*2e980*/  @P0 SHF.R.U32.HI R3, RZ, R9, R6 ;  /* 0x00000009ff030219 */ /* 0x008fe40000011606 */
[----:B------:R-:W-:-:S02]  /*2e990*/  LOP3.LUT R9, R10, 0x2, R7, 0xe2, !PT ;  /* 0x000000020a097812 */ /* 0x000fc400078ee207 */
[----:B------:R-:W-:Y:S01]  /*2e9a0*/  SEL R10, RZ, 0xffffffff, P1 ;  /* 0xffffffffff0a7807 */ /* 0x000fe20000800000 */
[--C-:B------:R-:W-:Y:S01]  /*2e9b0*/  IMAD.MOV R7, RZ, RZ, -R3.reuse ;  /* 0x000000ffff077224 */ /* 0x100fe200078e0a03 */
[----:B------:R-:W-:Y:S01]  /*2e9c0*/  SHF.R.S32.HI R6, RZ, 0x1f, R3 ;  /* 0x0000001fff067819 */ /* 0x000fe20000011403 */
[----:B------:R-:W-:Y:S01]  /*2e9d0*/  IMAD.WIDE.U32 R4, R3, UR4, R4 ;  /* 0x0000000403047c25 */ /* 0x000fe2000f8e0004 */
[-C--:B------:R-:W-:Y:S02]  /*2e9e0*/  ISETP.GE.AND P0, PT, R217, R13.reuse, PT ;  /* 0x0000000dd900720c */ /* 0x080fe40003f06270 */
[----:B------:R-:W-:Y:S01]  /*2e9f0*/  ISETP.GE.AND P1, PT, R216, R13, PT ;  /* 0x0000000dd800720c */ /* 0x000fe20003f26270 */
[----:B------:R-:W-:Y:S01]  /*2ea00*/  IMAD.SHL.U32 R12, R10, 0x4, RZ ;  /* 0x000000040a0c7824 */ /* 0x000fe200078e00ff */
[----:B------:R-:W-:Y:S01]  /*2ea10*/  SEL R10, RZ, 0xffffffff, P0 ;  /* 0xffffffffff0a7807 */ /* 0x000fe20000000000 */
[----:B------:R-:W-:Y:S01]  /*2ea20*/  IMAD R7, R11, R7, R8 ;  /* 0x000000070b077224 */ /* 0x000fe200078e0208 */
[-C--:B------:R-:W-:Y:S01]  /*2ea30*/  ISETP.GE.AND P0, PT, R215, R13.reuse, PT ;  /* 0x0000000dd700720c */ /* 0x080fe20003f06270 */
[----:B------:R-:W-:Y:S01]  /*2ea40*/  IMAD R6, R6, UR4, RZ ;  /* 0x0000000406067c24 */ /* 0x000fe2000f8e02ff */
[----:B------:R-:W-:Y:S01]  /*2ea50*/  LOP3.LUT R8, R12, 0x4, R9, 0xe2, !PT ;  /* 0x000000040c087812 */ /* 0x000fe200078ee209 */
[----:B------:R-:W-:Y:S01]  /*2ea60*/  IMAD.SHL.U32 R15, R10, 0x8, RZ ;  /* 0x000000080a0f7824 */ /* 0x000fe200078e00ff */
[----:B------:R-:W-:Y:S01]  /*2ea70*/  SEL R10, RZ, 0xffffffff, P0 ;  /* 0xffffffffff0a7807 */ /* 0x000fe20000000000 */
[----:B------:R-:W-:Y:S01]  /*2ea80*/  IMAD R9, R3, UR5, R6 ;  /* 0x0000000503097c24 */ /* 0x000fe2000f8e0206 */
[----:B------:R-:W-:Y:S01]  /*2ea90*/  SHF.R.S32.HI R3, RZ, 0x1f, R7 ;  /* 0x0000001fff037819 */ /* 0x000fe20000011407 */
[----:B------:R-:W-:Y:S01]  /*2eaa0*/  ULDC.64 UR4, c[0x0][0xbd8] ;  /* 0x0002f60000047ab9 */ /* 0x000fe20000000a00 */
[----:B------:R-:W-:Y:S01]  /*2eab0*/  SEL R6, RZ, 0xffffffff, P1 ;  /* 0xffffffffff067807 */ /* 0x000fe20000800000 */
[----:B------:R-:W-:Y:S01]  /*2eac0*/  IMAD.IADD R5, R5, 0x1, R9 ;  /* 0x0000000105057824 */ /* 0x000fe200078e0209 */
[----:B------:R-:W-:Y:S01]  /*2ead0*/  ISETP.GE.AND P0, PT, R25, R13, PT ;  /* 0x0000000d1900720c */ /* 0x000fe20003f06270 */
[----:B------:R-:W-:Y:S01]  /*2eae0*/  IMAD R0, R3, UR4, RZ ;  /* 0x0000000403007c24 */ /* 0x000fe2000f8e02ff */
[----:B------:R-:W-:Y:S01]  /*2eaf0*/  LOP3.LUT R8, R15, 0x8, R8, 0xe2, !PT ;  /* 0x000000080f087812 */ /* 0x000fe200078ee208 */
[----:B------:R-:W-:-:S02]  /*2eb00*/  IMAD.SHL.U32 R15, R6, 0x10, RZ ;  /* 0x00000010060f7824 */ /* 0x000fc400078e00ff */
[----:B------:R-:W-:Y:S02]  /*2eb10*/  IMAD R3, R7, UR5, R0 ;  /* 0x0000000507037c24 */ /* 0x000fe4000f8e0200 */
[----:B------:R-:W-:Y:S01]  /*2eb20*/  IMAD.IADD R0, R14, 0x1, R181 ;  /* 0x000000010e007824 */ /* 0x000fe200078e02b5 */
[----:B------:R-:W-:Y:S01]  /*2eb30*/  LOP3.LUT R8, R15, 0x10, R8, 0xe2, !PT ;  /* 0x000000100f087812 */ /* 0x000fe200078ee208 */
[----:B------:R-:W-:Y:S01]  /*2eb40*/  IMAD.WIDE.U32 R4, R7, UR4, R4 ;  /* 0x0000000407047c25 */ /* 0x000fe2000f8e0004 */
[----:B------:R-:W-:Y:S01]  /*2eb50*/  SEL R7, RZ, 0x40, P0 ;  /* 0x00000040ff077807 */ /* 0x000fe20000000000 */
[----:B------:R-:W-:Y:S01]  /*2eb60*/  ULDC.64 UR4, c[0x0][0xb80] ;  /* 0x0002e00000047ab9 */ /* 0x000fe20000000a00 */
[----:B------:R-:W-:Y:S01]  /*2eb70*/  ISETP.GE.AND P0, PT, R0, R21, PT ;  /* 0x000000150000720c */ /* 0x000fe20003f06270 */
[----:B------:R-:W-:Y:S01]  /*2eb80*/  IMAD.SHL.U32 R9, R10, 0x20, RZ ;  /* 0x000000200a097824 */ /* 0x000fe200078e00ff */
[----:B------:R-:W-:Y:S01]  /*2eb90*/  LEA R12, P1, R4, UR4, 0x1 ;  /* 0x00000004040c7c11 */ /* 0x000fe2000f8208ff */
[----:B------:R-:W-:Y:S01]  /*2eba0*/  IMAD.IADD R3, R5, 0x1, R3 ;  /* 0x0000000105037824 */ /* 0x000fe200078e0203 */
[----:B------:R-:W-:-:S02]  /*2ebb0*/  SEL R5, RZ, 0x80, P2 ;  /* 0x00000080ff057807 */ /* 0x000fc40001000000 */
[----:B------:R-:W-:Y:S01]  /*2ebc0*/  LOP3.LUT R8, R9, 0x20, R8, 0xe2, !PT ;  /* 0x0000002009087812 */ /* 0x000fe200078ee208 */
[----:B------:R2:W3:Y:S01]  /*2ebd0*/  SHFL.IDX PT, R10, R12, RZ, 0x181f ;  /* 0x00181fff0c0a7589 */ /* 0x0004e200000e0000 */
[----:B------:R-:W-:Y:S02]  /*2ebe0*/  LEA.HI.X R3, R4, UR5, R3, 0x1, P1 ;  /* 0x0000000504037c11 */ /* 0x000fe400088f0c03 */
[----:B------:R-:W-:-:S03]  /*2ebf0*/  LOP3.LUT R14, R8, R7, RZ, 0xfc, !PT ;  /* 0x00000007080e7212 */ /* 0x000fc600078efcff */
[----:B------:R2:W4:Y:S01]  /*2ec00*/  SHFL.IDX PT, R11, R3, RZ, 0x181f ;  /* 0x00181fff030b7589 */ /* 0x00052200000e0000 */
[----:B------:R-:W-:Y:S01]  /*2ec10*/  LOP3.LUT R15, R14, R5, RZ, 0xfc, !PT ;  /* 0x000000050e0f7212 */ /* 0x000fe200078efcff */
[----:B------:R-:W-:Y:S06]  /*2ec20*/  @P0 BRA `(.L_x_6903) ;  /* 0x00000000007c0947 */ /* 0x000fec0003800000 */
[-C--:B------:R-:W-:Y:S02]  /*2ec30*/  ISETP.GE.AND P2, PT, R219, R13.reuse, PT ;  /* 0x0000000ddb00720c */ /* 0x080fe40003f46270 */
[-C--:B------:R-:W-:Y:S02]  /*2ec40*/  ISETP.GE.AND P1, PT, R166, R13.reuse, PT ;  /* 0x0000000da600720c */ /* 0x080fe40003f26270 */
[-C--:B------:R-:W-:Y:S02]  /*2ec50*/  ISETP.GE.AND P5, PT, R218, R13.reuse, PT ;  /* 0x0000000dda00720c */ /* 0x080fe40003fa6270 */
[----:B------:R-:W-:-:S07]  /*2ec60*/  ISETP.GE.AND P3, PT, R217, R13, PT ;  /* 0x0000000dd900720c */ /* 0x000fce0003f66270 */
[C---:B---3--:R-:W-:Y:S02]  /*2ec70*/  @!P2 LEA R4, P0, R219.reuse, R10, 0x1 ;  /* 0x0000000adb04a211 */ /* 0x048fe400078008ff */
[----:B----4-:R-:W-:Y:S02]  /*2ec80*/  @!P1 IMAD.WIDE R6, R166, 0x2, R10 ;  /* 0x00000002a6069825 */ /* 0x010fe400078e020a */
[----:B------:R-:W-:Y:S02]  /*2ec90*/  @!P2 LEA.HI.X R5, R219, R11, R34, 0x1, P0 ;  /* 0x0000000bdb05a211 */ /* 0x000fe400000f0c22 */
[----:B------:R-:W-:Y:S01]  /*2eca0*/  LOP3.LUT P0, RZ, R14, 0x40, RZ, 0xc0, !PT ;  /* 0x000000400eff7812 */ /* 0x000fe2000780c0ff */
[----:B------:R3:W-:Y:S01]  /*2ecb0*/  @!P1 ST.E.128 desc[UR36][R6.64], RZ ;  /* 0x000000ff06009985 */ /* 0x0007e2000c101d24 */
[----:B------:R-:W-:-:S03]  /*2ecc0*/  ISETP.GE.AND P1, PT, R215, R13, PT ;  /* 0x0000000dd700720c */ /* 0x000fc60003f26270 */
[----:B------:R4:W-:Y:S01]  /*2ecd0*/  @!P2 ST.E.128 desc[UR36][R4.64], RZ ;  /* 0x000000ff0400a985 */ /* 0x0009e2000c101d24 */
[----:B------:R-:W-:Y:S02]  /*2ece0*/  ISETP.GE.AND P2, PT, R216, R13, PT ;  /* 0x0000000dd800720c */ /* 0x000fe40003f46270 */
[----:B---3--:R-:W-:-:S04]  /*2ecf0*/  @!P5 LEA R6, P4, R218, R10, 0x1 ;  /* 0x0000000ada06d211 */ /* 0x008fc800078808ff */
[-C--:B------:R-:W-:Y:S02]  /*2ed00*/  @!P5 LEA.HI.X R7, R218, R11.reuse, R33, 0x1, P4 ;  /* 0x0000000bda07d211 */ /* 0x080fe400020f0c21 */
[----:B------:R-:W-:Y:S02]  /*2ed10*/  LOP3.LUT P4, RZ, R15, 0x80, RZ, 0xc0, !PT ;  /* 0x000000800fff7812 */ /* 0x000fe4000788c0ff */
[CC--:B----4-:R-:W-:Y:S01]  /*2ed20*/  @!P3 LEA R4, P6, R217.reuse, R10.reuse, 0x1 ;  /* 0x0000000ad904b211 */ /* 0x0d0fe200078c08ff */
[----:B------:R3:W-:Y:S02]  /*2ed30*/  @!P5 ST.E.128 desc[UR36][R6.64], RZ ;  /* 0x000000ff0600d985 */ /* 0x0007e4000c101d24 */
[C---:B------:R-:W-:Y:S02]  /*2ed40*/  @!P2 LEA R8, P5, R216.reuse, R10, 0x1 ;  /* 0x0000000ad808a211 */ /* 0x040fe400078a08ff */
[-C--:B------:R-:W-:Y:S02]  /*2ed50*/  @!P3 LEA.HI.X R5, R217, R11.reuse, R32, 0x1, P6 ;  /* 0x0000000bd905b211 */ /* 0x080fe400030f0c20 */
[----:B------:R-:W-:-:S03]  /*2ed60*/  @!P2 LEA.HI.X R9, R216, R11, R31, 0x1, P5 ;  /* 0x0000000bd809a211 */ /* 0x000fc600028f0c1f */
[----:B------:R4:W-:Y:S01]  /*2ed70*/  @!P3 ST.E.128 desc[UR36][R4.64], RZ ;  /* 0x000000ff0400b985 */ /* 0x0009e2000c101d24 */
[----:B---3--:R-:W-:-:S03]  /*2ed80*/  @!P1 LEA R6, P6, R215, R10, 0x1 ;  /* 0x0000000ad7069211 */ /* 0x008fc600078c08ff */
[----:B------:R3:W-:Y:S01]  /*2ed90*/  @!P2 ST.E.128 desc[UR36][R8.64], RZ ;  /* 0x000000ff0800a985 */ /* 0x0007e2000c101d24 */
[----:B------:R-:W-:Y:S02]  /*2eda0*/  @!P1 LEA.HI.X R7, R215, R11, R30, 0x1, P6 ;  /* 0x0000000bd7079211 */ /* 0x000fe400030f0c1e */
[----:B----4-:R-:W-:-:S03]  /*2edb0*/  @P0 LEA R4, P3, R25, R10, 0x1 ;  /* 0x0000000a19040211 */ /* 0x010fc600078608ff */
[----:B------:R3:W-:Y:S01]  /*2edc0*/  @!P1 ST.E.128 desc[UR36][R6.64], RZ ;  /* 0x000000ff06009985 */ /* 0x0007e2000c101d24 */
[C---:B------:R-:W-:Y:S02]  /*2edd0*/  @P4 LEA R10, P5, R20.reuse, R10, 0x1 ;  /* 0x0000000a140a4211 */ /* 0x040fe400078a08ff */
[-C--:B------:R-:W-:Y:S02]  /*2ede0*/  @P0 LEA.HI.X R5, R25, R11.reuse, R27, 0x1, P3 ;  /* 0x0000000b19050211 */ /* 0x080fe400018f0c1b */
[----:B------:R-:W-:-:S03]  /*2edf0*/  @P4 LEA.HI.X R11, R20, R11, R24, 0x1, P5 ;  /* 0x0000000b140b4211 */ /* 0x000fc600028f0c18 */
[----:B------:R3:W-:Y:S04]  /*2ee00*/  @P0 ST.E.128 desc[UR36][R4.64], RZ ;  /* 0x000000ff04000985 */ /* 0x0007e8000c101d24 */
[----:B------:R3:W-:Y:S02]  /*2ee10*/  @P4 ST.E.128 desc[UR36][R10.64], RZ ;  /* 0x000000ff0a004985 */ /* 0x0007e4000c101d24 */
.L_x_6903:
[----:B------:R-:W-:Y:S05]  /*2ee20*/  BSYNC B1 ;  /* 0x0000000000017941 */ /* 0x000fea0003800000 */
.L_x_6902:
[----:B------:R-:W-:Y:S01]  /*2ee30*/  VIADD R0, R0, 0x20 ;  /* 0x0000002000007836 */ /* 0x000fe20000000000 */
[----:B---34-:R3:W4:Y:S04]  /*2ee40*/  SHFL.IDX PT, R11, R3, 0x1, 0x181f ;  /* 0x00381f00030b7f89 */ /* 0x01872800000e0000 */
[----:B------:R-:W-:Y:S01]  /*2ee50*/  ISETP.GE.AND P0, PT, R0, R21, PT ;  /* 0x000000150000720c */ /* 0x000fe20003f06270 */
[----:B------:R3:W0:-:S12]  /*2ee60*/  SHFL.IDX PT, R10, R12, 0x1, 0x181f ;  /* 0x00381f000c0a7f89 */ /* 0x00061800000e0000 */
[----:B---3--:R-:W-:Y:S05]  /*2ee70*/  @P0 BRA `(.L_x_6894) ;  /* 0x00000000007c0947 */ /* 0x008fea0003800000 */
[-C--:B------:R-:W-:Y:S02]  /*2ee80*/  ISETP.GE.AND P6, PT, R166, R13.reuse, PT ;  /* 0x0000000da600720c */ /* 0x080fe40003fc6270 */
[-C--:B------:R-:W-:Y:S02]  /*2ee90*/  ISETP.GE.AND P5, PT, R219, R13.reuse, PT ;  /* 0x0000000ddb00720c */ /* 0x080fe40003fa6270 */
[-C--:B------:R-:W-:Y:S02]  /*2eea0*/  ISETP.GE.AND P4, PT, R218, R13.reuse, PT ;  /* 0x0000000dda00720c */ /* 0x080fe40003f86270 */
[-C--:B------:R-:W-:Y:S02]  /*2eeb0*/  ISETP.GE.AND P3, PT, R217, R13.reuse, PT ;  /* 0x0000000dd900720c */ /* 0x080fe40003f66270 */
[-C--:B------:R-:W-:Y:S02]  /*2eec0*/  ISETP.GE.AND P2, PT, R216, R13.reuse, PT ;  /* 0x0000000dd800720c */ /* 0x080fe40003f46270 */
[----:B------:R-:W-:-:S03]  /*2eed0*/  ISETP.GE.AND P1, PT, R215, R13, PT ;  /* 0x0000000dd700720c */ /* 0x000fc60003f26270 */
[----:B0---4-:R-:W-:Y:S02]  /*2eee0*/  @!P6 IMAD.WIDE R6, R166, 0x2, R10 ;  /* 0x00000002a606e825 */ /* 0x011fe400078e020a */
[----:B------:R-:W-:-:S03]  /*2eef0*/  @!P5 LEA R4, P0, R219, R10, 0x1 ;  /* 0x0000000adb04d211 */ /* 0x000fc600078008ff */
[----:B------:R0:W-:Y:S01]  /*2ef00*/  @!P6 ST.E.128 desc[UR36][R6.64], RZ ;  /* 0x000000ff0600e985 */ /* 0x0001e2000c101d24 */
[----:B------:R-:W-:Y:S02]  /*2ef10*/  @!P5 LEA.HI.X R5, R219, R11, R34, 0x1, P0 ;  /* 0x0000000bdb05d211 */ /* 0x000fe400000f0c22 */
[----:B------:R-:W-:-:S03]  /*2ef20*/  LOP3.LUT P0, RZ, R14, 0x40, RZ, 0xc0, !PT ;  /* 0x000000400eff7812 */ /* 0x000fc6000780c0ff */
[----:B------:R3:W-:Y:S01]  /*2ef30*/  @!P5 ST.E.128 desc[UR36][R4.64], RZ ;  /* 0x000000ff0400d985 */ /* 0x0007e2000c101d24 */
[----:B0-----:R-:W-:-:S04]  /*2ef40*/  @!P4 LEA R6, P6, R218, R10, 0x1 ;  /* 0x0000000ada06c211 */ /* 0x001fc800078c08ff */
[-C--:B------:R-:W-:Y:S02]  /*2ef50*/  @!P4 LEA.HI.X R7, R218, R11.reuse, R33, 0x1, P6 ;  /* 0x0000000bda07c211 */ /* 0x080fe400030f0c21 */
[----:B------:R-:W-:Y:S02]  /*2ef60*/  LOP3.LUT P6, RZ, R15, 0x80, RZ, 0xc0, !PT ;  /* 0x000000800fff7812 */ /* 0x000fe400078cc0ff */
[CC--:B---3--:R-:W-:Y:S01]  /*2ef70*/  @!P3 LEA R4, P5, R217.reuse, R10.reuse, 0x1 ;  /* 0x0000000ad904b211 */ /* 0x0c8fe200078a08ff */
[----:B------:R0:W-:Y:S01]  /*2ef80*/  @!P4 ST.E.128 desc[UR36][R6.64], RZ ;  /* 0x000000ff0600c985 */ /* 0x0001e2000c101d24 */
[C---:B------:R-:W-:Y:S02]  /*2ef90*/  @!P2 LEA R8, P4, R216.reuse, R10, 0x1 ;  /* 0x0000000ad808a211 */ /* 0x040fe400078808ff */
[-C--:B------:R-:W-:Y:S02]  /*2efa0*/  @!P3 LEA.HI.X R5, R217, R11.reuse, R32, 0x1, P5 ;  /* 0x0000000bd905b211 */ /* 0x080fe400028f0c20 */
[----:B------:R-:W-:-:S03]  /*2efb0*/  @!P2 LEA.HI.X R9, R216, R11, R31, 0x1, P4 ;  /* 0x0000000bd809a211 */ /* 0x000fc600020f0c1f */
[----:B------:R3:W-:Y:S01]  /*2efc0*/  @!P3 ST.E.128 desc[UR36][R4.64], RZ ;  /* 0x000000ff0400b985 */ /* 0x0007e2000c101d24 */
[----:B0-----:R-:W-:-:S03]  /*2efd0*/  @!P1 LEA R6, P5, R215, R10, 0x1 ;  /* 0x0000000ad7069211 */ /* 0x001fc600078a08ff */
[----:B------:R0:W-:Y:S01]  /*2efe0*/  @!P2 ST.E.128 desc[UR36][R8.64], RZ ;  /* 0x000000ff0800a985 */ /* 0x0001e2000c101d24 */
[----:B------:R-:W-:Y:S02]  /*2eff0*/  @!P1 LEA.HI.X R7, R215, R11, R30, 0x1, P5 ;  /* 0x0000000bd7079211 */ /* 0x000fe400028f0c1e */
[----:B---3--:R-:W-:-:S03]  /*2f000*/  @P0 LEA R4, P3, R25, R10, 0x1 ;  /* 0x0000000a19040211 */ /* 0x008fc600078608ff */
[----:B------:R0:W-:Y:S01]  /*2f010*/  @!P1 ST.E.128 desc[UR36][R6.64], RZ ;  /* 0x000000ff06009985 */ /* 0x0001e2000c101d24 */
[C---:B------:R-:W-:Y:S02]  /*2f020*/  @P6 LEA R10, P4, R20.reuse, R10, 0x1 ;  /* 0x0000000a140a6211 */ /* 0x040fe400078808ff */
[-C--:B------:R-:W-:Y:S02]  /*2f030*/  @P0 LEA.HI.X R5, R25, R11.reuse, R27, 0x1, P3 ;  /* 0x0000000b19050211 */ /* 0x080fe400018f0c1b */
[----:B------:R-:W-:-:S03]  /*2f040*/  @P6 LEA.HI.X R11, R20, R11, R24, 0x1, P4 ;  /* 0x0000000b140b6211 */ /* 0x000fc600020f0c18 */
[----:B------:R0:W-:Y:S04]  /*2f050*/  @P0 ST.E.128 desc[UR36][R4.64], RZ ;  /* 0x000000ff04000985 */ /* 0x0001e8000c101d24 */
[----:B------:R0:W-:Y:S02]  /*2f060*/  @P6 ST.E.128 desc[UR36][R10.64], RZ ;  /* 0x000000ff0a006985 */ /* 0x0001e4000c101d24 */
.L_x_6894:
[----:B------:R-:W-:Y:S05]  /*2f070*/  BSYNC B0 ;  /* 0x0000000000007941 */ /* 0x000fea0003800000 */
.L_x_6886:
[----:B------:R-:W-:Y:S02]  /*2f080*/  ULDC UR4, c[0x0][0xd3c] ;  /* 0x00034f0000047ab9 */ /* 0x000fe40000000800 */
[----:B-1----:R-:W-:-:S13]  /*2f090*/  ISETP.GE.AND P0, PT, R87, UR4, PT ;  /* 0x0000000457007c0c */ /* 0x002fda000bf06270 */
[----:B------:R-:W-:Y:S05]  /*2f0a0*/  @!P0 BRA `(.L_x_6904) ;  /* 0xfffffd2400b08947 */ /* 0x000fea000383ffff */
[----:B------:R-:W-:Y:S05]  /*2f0b0*/  BRA `(.L_x_6670) ;  /* 0x0000009400f07947 */ /* 0x000fea0003800000 */
.L_x_6668:
[----:B------:R-:W-:-:S08]  /*2f0c0*/  NOP ;  /* 0x0000000000007918 */ /* 0x000fd00000000000 */
[----:B------:R-:W0:-:S00]  /*2f0d0*/  USETMAXREG.DEALLOC.CTAPOOL 0x28 ;  /* 0x00000028000079c8 */ /* 0x000e0000080e0500 */
        /* <DEDUP_REMOVED lines=14> */
.L_x_6905:
        /* <DEDUP_REMOVED lines=44> */
.L_x_6909:
[----:B------:R-:W0:Y:S01]  /*2f480*/  LDC R0, c[0x0][0xd3c] ;  /* 0x00034f00ff007b82 */ /* 0x000e220000000800 */
[----:B------:R-:W-:Y:S01]  /*2f490*/  UIADD3 UR4, UR4, 0x1f, URZ ;  /* 0x0000001f04047890 */ /* 0x000fe2000fffe03f */
[----:B------:R-:W-:Y:S02]  /*2f4a0*/  ULDC UR7, c[0x0][0xd3c] ;  /* 0x00034f0000077ab9 */ /* 0x000fe40000000800 */
[----:B------:R-:W-:-:S03]  /*2f4b0*/  IMAD.U32 R27, RZ, RZ, UR7 ;  /* 0x00000007ff1b7e24 */ /* 0x000fc6000f8e00ff */
        /* <DEDUP_REMOVED lines=33> */
.L_x_6907:
        /* <DEDUP_REMOVED lines=13> */
.L_x_6910:
        /* <DEDUP_REMOVED lines=62> */
.L_x_6911:
        /* <DEDUP_REMOVED lines=61> */
.L_x_6912:
[----:B------:R-:W-:-:S05]  /*2ff50*/  LOP3.LUT R25, RZ, R2, RZ, 0x33, !PT ;  /* 0x00000002ff197212 */ /* 0x000fca00078e33ff */
[----:B------:R-:W-:Y:S01]  /*2ff60*/  IMAD.IADD R25, R0, 0x1, R25 ;  /* 0x0000000100197824 */ /* 0x000fe200078e0219 */
[----:B------:R-:W-:Y:S06]  /*2ff70*/  BRA `(.L_x_6913) ;  /* 0x00000000000c7947 */ /* 0x000fec0003800000 */
.L_x_6908:
[----:B------:R-:W-:Y:S02]  /*2ff80*/  IMAD.MOV.U32 R25, RZ, RZ, RZ ;  /* 0x000000ffff197224 */ /* 0x000fe400078e00ff */
[----:B------:R-:W-:Y:S02]  /*2ff90*/  IMAD.U32 R24, RZ, RZ, UR6 ;  /* 0x00000006ff187e24 */ /* 0x000fe4000f8e00ff */
[----:B------:R-:W-:-:S07]  /*2ffa0*/  IMAD.MOV.U32 R26, RZ, RZ, RZ ;  /* 0x000000ffff1a7224 */ /* 0x000fce00078e00ff */
.L_x_6913:
[----:B------:R-:W-:-:S13]  /*2ffb0*/  ISETP.NE.AND P0, PT, R7, RZ, PT ;  /* 0x000000ff0700720c */ /* 0x000fda0003f05270 */
[----:B------:R-:W0:Y:S01]  /*2ffc0*/  @!P0 S2R R3, SR_CgaCtaId ;  /* 0x0000000000038919 */ /* 0x000e220000008800 */
[----:B------:R-:W-:-:S04]  /*2ffd0*/  @!P0 MOV R0, 0x400 ;  /* 0x0000040000008802 */ /* 0x000fc80000000f00 */
[----:B0-----:R-:W-:-:S05]  /*2ffe0*/  @!P0 LEA R0, R3, R0, 0x18 ;  /* 0x0000000003008211 */ /* 0x001fca00078ec0ff */
[----:B------:R1:W-:Y:S01]  /*2fff0*/  @!P0 STS.128 [R0+0x388d0], R24 ;  /* 0x0388d01800008388 */ /* 0x0003e20000000c00 */
[----:B------:R-:W-:Y:S06]  /*30000*/  BAR.ARV 0x5, 0x180 ;  /* 0x0146000000007b1d */ /* 0x000fec0000002000 */
.L_x_6906:
[----:B------:R2:W-:Y:S01]  /*30010*/  STL [R1+0x43c], RZ ;  /* 0x00043cff01007387 */ /* 0x0005e20000100800 */
[----:B------:R-:W-:Y:S01]  /*30020*/  ULDC UR4, c[0x0][0xd3c] ;  /* 0x00034f0000047ab9 */ /* 0x000fe20000000800 */
[----:B------:R-:W-:Y:S01]  /*30030*/  IMAD.MOV.U32 R28, RZ, RZ, 0x1 ;  /* 0x00000001ff1c7424 */ /* 0x000fe200078e00ff */
[----:B0-----:R-:W-:Y:S01]  /*30040*/  ISETP.GE.AND P0, PT, R27, UR4, PT ;  /* 0x000000041b007c0c */ /* 0x001fe2000bf06270 */
[----:B------:R-:W-:-:S12]  /*30050*/  IMAD.MOV.U32 R22, RZ, RZ, RZ ;  /* 0x000000ffff167224 */ /* 0x000fd800078e00ff */
[----:B--2---:R-:W-:Y:S05]  /*30060*/  @P0 BRA `(.L_x_6914) ;  /* 0x0000008400280947 */ /* 0x004fea0003800000 */
[----:B------:R-:W0:Y:S01]  /*30070*/  S2R R5, SR_TID.X ;  /* 0x0000000000057919 */ /* 0x000e220000002100 */
[----:B------:R-:W2:Y:S01]  /*30080*/  S2UR UR5, SR_CgaCtaId ;  /* 0x00000000000579c3 */ /* 0x000ea20000008800 */
[----:B------:R-:W-:Y:S01]  /*30090*/  UMOV UR4, 0x400 ;  /* 0x0000040000047882 */ /* 0x000fe20000000000 */
[----:B------:R-:W-:Y:S01]  /*300a0*/  BSSY B8, `(.L_x_6914) ;  /* 0x0000846000087945 */ /* 0x000fe20003800000 */
[----:B------:R3:W-:Y:S01]  /*300b0*/  STL [R1+0x43c], RZ ;  /* 0x00043cff01007387 */ /* 0x0007e20000100800 */
[----:B------:R-:W-:Y:S01]  /*300c0*/  IMAD.MOV.U32 R29, RZ, RZ, 0x1 ;  /* 0x00000001ff1d7424 */ /* 0x000fe200078e00ff */
[----:B------:R-:W-:Y:S01]  /*300d0*/  ULDC.64 UR40, c[0x0][0x198] ;  /* 0x0000660000287ab9 */ /* 0x000fe20000000a00 */
[----:B------:R-:W-:Y:S01]  /*300e0*/  IMAD.MOV.U32 R19, RZ, RZ, RZ ;  /* 0x000000ffff137224 */ /* 0x000fe200078e00ff */
[----:B------:R-:W-:Y:S01]  /*300f0*/  ULOP3.LUT UR44, UR60, 0x2, URZ, 0xfc, !UPT ;  /* 0x000000023c2c7892 */ /* 0x000fe2000f8efc3f */
[----:B------:R-:W-:Y:S01]  /*30100*/  IMAD.MOV.U32 R22, RZ, RZ, RZ ;  /* 0x000000ffff167224 */ /* 0x000fe200078e00ff */
[----:B------:R-:W-:Y:S01]  /*30110*/  ULDC UR43, c[0x0][0xc] ;  /* 0x00000300002b7ab9 */ /* 0x000fe20000000800 */
[----:B------:R-:W-:Y:S01]  /*30120*/  IMAD.MOV.U32 R28, RZ, RZ, 0x1 ;  /* 0x00000001ff1c7424 */ /* 0x000fe200078e00ff */
[----:B--2---:R-:W-:-:S06]  /*30130*/  ULEA UR4, UR5, UR4, 0x18 ;  /* 0x0000000405047291 */ /* 0x004fcc000f8ec03f */
[----:B------:R-:W-:Y:S01]  /*30140*/  IMAD.U32 R18, RZ, RZ, UR4 ;  /* 0x00000004ff127e24 */ /* 0x000fe2000f8e00ff */
[C---:B0-----:R-:W-:Y:S01]  /*30150*/  LOP3.LUT R4, R5.reuse, 0x7f, RZ, 0xc0, !PT ;  /* 0x0000007f05047812 */ /* 0x041fe200078ec0ff */
[----:B-1----:R-:W-:-:S04]  /*30160*/  IMAD.SHL.U32 R0, R5, 0x8, RZ ;  /* 0x0000000805007824 */ /* 0x002fc800078e00ff */
[----:B------:R-:W-:Y:S01]  /*30170*/  IMAD.SHL.U32 R36, R4, 0x8, RZ ;  /* 0x0000000804247824 */ /* 0x000fe200078e00ff */
[C---:B------:R-:W-:Y:S02]  /*30180*/  LOP3.LUT R2, R0.reuse, 0x1f8, RZ, 0xc0, !PT ;  /* 0x000001f800027812 */ /* 0x040fe400078ec0ff */
[----:B------:R-:W-:Y:S02]  /*30190*/  LOP3.LUT R0, R0, 0x38, RZ, 0xc0, !PT ;  /* 0x0000003800007812 */ /* 0x000fe400078ec0ff */
[----:B------:R-:W-:Y:S01]  /*301a0*/  LOP3.LUT R3, R2, 0x38, R5, 0x78, !PT ;  /* 0x0000003802037812 */ /* 0x000fe200078e7805 */
[----:B------:R-:W-:-:S03]  /*301b0*/  IMAD.SHL.U32 R2, R5, 0x10, RZ ;  /* 0x0000001005027824 */ /* 0x000fc600078e00ff */
[----:B------:R-:W-:Y:S02]  /*301c0*/  LOP3.LUT R36, R3, 0x200, R36, 0xf8, !PT ;  /* 0x0000020003247812 */ /* 0x000fe400078ef824 */
[----:B------:R-:W-:Y:S02]  /*301d0*/  SHF.R.U32.HI R3, RZ, 0x3, R4 ;  /* 0x00000003ff037819 */ /* 0x000fe40000011604 */
[----:B------:R-:W-:Y:S01]  /*301e0*/  LOP3.LUT R4, R0, 0x80, RZ, 0xfc, !PT ;  /* 0x0000008000047812 */ /* 0x000fe200078efcff */
[----:B------:R-:W-:Y:S01]  /*301f0*/  IMAD R23, R36, 0x2, R18 ;  /* 0x0000000224177824 */ /* 0x000fe200078e0212 */
[----:B------:R-:W-:Y:S02]  /*30200*/  LOP3.LUT R3, R3, 0x70, R2, 0xf8, !PT ;  /* 0x0000007003037812 */ /* 0x000fe400078ef802 */
[C---:B------:R-:W-:Y:S02]  /*30210*/  LOP3.LUT R2, R0.reuse, 0x40, RZ, 0xfc, !PT ;  /* 0x0000004000027812 */ /* 0x040fe400078efcff */
[----:B------:R-:W-:-:S02]  /*30220*/  LOP3.LUT R3, R0, 0xc0, RZ, 0xfc, !PT ;  /* 0x000000c000037812 */ /* 0x000fc400078efcff */
[C---:B------:R-:W-:Y:S02]  /*30230*/  LOP3.LUT R2, R0.reuse, 0x100, RZ, 0xfc, !PT ;  /* 0x0000010000027812 */ /* 0x040fe400078efcff */
[C---:B------:R-:W-:Y:S02]  /*30240*/  LOP3.LUT R3, R0.reuse, 0x140, RZ, 0xfc, !PT ;  /* 0x0000014000037812 */ /* 0x040fe400078efcff */
[C---:B------:R-:W-:Y:S02]  /*30250*/  LOP3.LUT R2, R0.reuse, 0x180, RZ, 0xfc, !PT ;  /* 0x0000018000027812 */ /* 0x040fe400078efcff */
[----:B---3--:R-:W-:-:S07]  /*30260*/  LOP3.LUT R0, R0, 0x1c0, RZ, 0xfc, !PT ;  /* 0x000001c000007812 */ /* 0x008fce00078efcff */
.L_x_7047:
[----:B------:R-:W-:Y:S05]  /*30270*/  YIELD ;  /* 0x0000000000007946 */ /* 0x000fea0003800000 */
[----:B------:R-:W-:Y:S01]  /*30280*/  ULDC.64 UR4, c[0x0][0xb20] ;  /* 0x0002c80000047ab9 */ /* 0x000fe20000000a00 */
[----:B------:R-:W-:Y:S01]  /*30290*/  IMAD.MOV.U32 R34, RZ, RZ, RZ ;  /* 0x000000ffff227224 */ /* 0x000fe200078e00ff */
[----:B------:R-:W-:Y:S01]  /*302a0*/  ISETP.NE.U32.AND P0, PT, RZ, UR4, PT ;  /* 0x00000004ff007c0c */ /* 0x000fe2000bf05070 */
[----:B0-----:R-:W0:Y:S01]  /*302b0*/  LDC.64 R4, c[0x0][0xaf8] ;  /* 0x0002be00ff047b82 */ /* 0x001e220000000a00 */
[----:B------:R-:W-:Y:S01]  /*302c0*/  IMAD.MOV.U32 R0, RZ, RZ, RZ ;  /* 0x000000ffff007224 */ /* 0x000fe200078e00ff */
[----:B------:R-:W-:Y:S01]  /*302d0*/  ULDC.64 UR6, c[0x0][0xb08] ;  /* 0x0002c20000067ab9 */ /* 0x000fe20000000a00 */
[----:B------:R-:W-:Y:S01]  /*302e0*/  ISETP.NE.AND.EX P0, PT, RZ, UR5, PT, P0 ;  /* 0x00000005ff007c0c */ /* 0x000fe2000bf05300 */
[----:B------:R-:W-:-:S12]  /*302f0*/  ULDC.64 UR4, c[0x0][0xb10] ;  /* 0x0002c40000047ab9 */ /* 0x000fd80000000a00 */
[----:B-1----:R-:W1:Y:S02]  /*30300*/  @P0 LDC.64 R2, c[0x0][0xb20] ;  /* 0x0002c800ff020b82 */ /* 0x002e640000000a00 */
[----:B-1----:R-:W-:-:S05]  /*30310*/  @P0 IMAD.WIDE R2, R27, 0x4, R2 ;  /* 0x000000041b020825 */ /* 0x002fca00078e0202 */
[----:B------:R1:W5:Y:S01]  /*30320*/  @P0 LDG.E R34, desc[UR36][R2.64] ;  /* 0x0000002402220981 */ /* 0x000362000c1e1900 */
[----:B------:R-:W-:Y:S01]  /*30330*/  ISETP.NE.U32.AND P0, PT, RZ, UR4, PT ;  /* 0x00000004ff007c0c */ /* 0x000fe2000bf05070 */
[----:B0-----:R-:W-:Y:S01]  /*30340*/  IMAD.WIDE R4, R27, 0x4, R4 ;  /* 0x000000041b047825 */ /* 0x001fe200078e0204 */
[----:B------:R-:W-:Y:S02]  /*30350*/  ISETP.NE.U32.AND P1, PT, RZ, UR6, PT ;  /* 0x00000006ff007c0c */ /* 0x000fe4000bf25070 */
[----:B------:R-:W-:Y:S01]  /*30360*/  ISETP.NE.AND.EX P2, PT, RZ, UR5, PT, P0 ;  /* 0x00000005ff007c0c */ /* 0x000fe2000bf45300 */
[----:B------:R-:W-:Y:S01]  /*30370*/  ULDC.64 UR4, c[0x0][0xaf8] ;  /* 0x0002be0000047ab9 */ /* 0x000fe20000000a00 */
[----:B------:R-:W-:Y:S01]  /*30380*/  ISETP.NE.AND.EX P1, PT, RZ, UR7, PT, P1 ;  /* 0x00000007ff007c0c */ /* 0x000fe2000bf25310 */
[----:B---3--:R-:W-:Y:S01]  /*30390*/  IMAD.MOV.U32 R6, RZ, RZ, RZ ;  /* 0x000000ffff067224 */ /* 0x008fe200078e00ff */
[----:B------:R-:W-:Y:S01]  /*303a0*/  ISETP.NE.U32.AND P0, PT, RZ, UR4, PT ;  /* 0x00000004ff007c0c */ /* 0x000fe2000bf05070 */
[----:B-1----:R-:W0:Y:S03]  /*303b0*/  LDC.64 R2, c[0x0][0xb08] ;  /* 0x0002c200ff027b82 */ /* 0x002e260000000a00 */
[----:B------:R-:W-:-:S05]  /*303c0*/  ISETP.NE.AND.EX P0, PT, RZ, UR5, PT, P0 ;  /* 0x00000005ff007c0c */ /* 0x000fca000bf05300 */
[----:B------:R-:W1:Y:S08]  /*303d0*/  @P2 LDC.64 R8, c[0x0][0xb10] ;  /* 0x0002c400ff082b82 */ /* 0x000e700000000a00 */
[----:B--2---:R-:W2:Y:S01]  /*303e0*/  @P0 LDG.E R0, desc[UR36][R4.64] ;  /* 0x0000002404000981 */ /* 0x004ea2000c1e1900 */
[----:B------:R-:W-:Y:S01]  /*303f0*/  ULDC UR4, c[0x0][0x288] ;  /* 0x0000a20000047ab9 */ /* 0x000fe20000000800 */
[----:B0-----:R-:W-:-:S05]  /*30400*/  IMAD.WIDE R2, R27, 0x4, R2 ;  /* 0x000000041b027825 */ /* 0x001fca00078e0202 */
[----:B------:R0:W5:Y:S01]  /*30410*/  @P1 LDG.E R6, desc[UR36][R2.64] ;  /* 0x0000002402061981 */ /* 0x000162000c1e1900 */
[----:B-1----:R-:W-:-:S03]  /*30420*/  @P2 IMAD.WIDE R8, R27, 0x4, R8 ;  /* 0x000000041b082825 */ /* 0x002fc600078e0208 */
[----:B--2---:R1:W-:Y:S02]  /*30430*/  STL [R1+0x418], R0 ;  /* 0x0004180001007387 */ /* 0x0043e40000100800 */
[----:B-1----:R-:W-:Y:S01]  /*30440*/  IMAD.U32 R0, RZ, RZ, UR4 ;  /* 0x00000004ff007e24 */ /* 0x002fe2000f8e00ff */
[----:B------:R-:W-:-:S05]  /*30450*/  ULDC.64 UR4, c[0x0][0x418] ;  /* 0x0001060000047ab9 */ /* 0x000fca0000000a00 */
[----:B------:R-:W2:Y:S01]  /*30460*/  @P2 LDG.E R0, desc[UR36][R8.64] ;  /* 0x0000002408002981 */ /* 0x000ea2000c1e1900 */
[----:B------:R-:W-:-:S03]  /*30470*/  UISETP.NE.U32.AND UP0, UPT, UR4, URZ, UPT ;  /* 0x0000003f0400728c */ /* 0x000fc6000bf05070 */
[----:B------:R-:W-:Y:S01]  /*30480*/  ULDC UR4, c[0x0][0x424] ;  /* 0x0001090000047ab9 */ /* 0x000fe20000000800 */
[----:B------:R-:W-:-:S03]  /*30490*/  UISETP.NE.AND.EX UP0, UPT, UR5, URZ, UPT, UP0 ;  /* 0x0000003f0500728c */ /* 0x000fc6000bf05300 */
[----:B------:R-:W-:Y:S01]  /*304a0*/  ULDC UR5, c[0x0][0x2f0] ;  /* 0x0000bc0000057ab9 */ /* 0x000fe20000000800 */
[----:B------:R-:W-:-:S04]  /*304b0*/  USEL UR4, UR4, 0x1, UP0 ;  /* 0x0000000104047887 */ /* 0x000fc80008000000 */
[----:B------:R-:W-:-:S03]  /*304c0*/  UIMAD UR4, UR4, UR5, URZ ;  /* 0x00000005040472a4 */ /* 0x000fc6000f8e023f */
[----:B------:R-:W-:Y:S02]  /*304d0*/  ULDC UR5, c[0x0][0x348] ;  /* 0x0000d20000057ab9 */ /* 0x000fe40000000800 */
[----:B------:R-:W-:Y:S02]  /*304e0*/  IMAD.U32 R7, RZ, RZ, UR5 ;  /* 0x00000005ff077e24 */ /* 0x000fe4000f8e00ff */
[----:B------:R-:W-:Y:S01]  /*304f0*/  IMAD.U32 R10, RZ, RZ, UR4 ;  /* 0x00000004ff0a7e24 */ /* 0x000fe2000f8e00ff */
[----:B--2---:R0:W-:Y:S01]  /*30500*/  STL [R1+0x410], R0 ;  /* 0x0004100001007387 */ /* 0x0041e20000100800 */
[----:B------:R-:W-:Y:S01]  /*30510*/  IMAD.MOV.U32 R12, RZ, RZ, R0 ;  /* 0x000000ffff0c7224 */ /* 0x000fe200078e0000 */
[----:B------:R-:W-:Y:S06]  /*30520*/  @P2 BRA `(.L_x_6915) ;  /* 0x0000000000142947 */ /* 0x000fec0003800000 */
[----:B------:R-:W-:Y:S05]  /*30530*/  @!P0 BRA `(.L_x_6915) ;  /* 0x0000000000108947 */ /* 0x000fea0003800000 */
[----:B------:R-:W2:Y:S04]  /*30540*/  LDG.E R9, desc[UR36][R4.64] ;  /* 0x0000002404097981 */ /* 0x000ea8000c1e1900 */
[----:B0-----:R-:W2:Y:S02]  /*30550*/  LDG.E R0, desc[UR36][R4.64+0x4] ;  /* 0x0000042404007981 */ /* 0x001ea4000c1e1900 */
[----:B--2---:R-:W-:-:S05]  /*30560*/  IMAD.IADD R12, R0, 0x1, -R9 ;  /* 0x00000001000c7824 */ /* 0x004fca00078e0a09 */
[----:B------:R1:W-:Y:S02]  /*30570*/  STL [R1+0x410], R12 ;  /* 0x0004100c01007387 */ /* 0x0003e40000100800 */
.L_x_6915:
[----:B------:R-:W-:Y:S01]  /*30580*/  ULDC.64 UR4, c[0x0][0xb18] ;  /* 0x0002c60000047ab9 */ /* 0x000fe20000000a00 */
[C---:B0-----:R-:W-:Y:S02]  /*30590*/  LOP3.LUT R0, R26.reuse, 0xff000000, RZ, 0xc0, !PT ;  /* 0xff0000001a007812 */ /* 0x041fe400078ec0ff */
[----:B------:R-:W-:Y:S02]  /*305a0*/  ISETP.NE.U32.AND P0, PT, RZ, UR4, PT ;  /* 0x00000004ff007c0c */ /* 0x000fe4000bf05070 */
[----:B------:R-:W-:Y:S02]  /*305b0*/  SHF.R.U32.HI R5, RZ, 0x8, R0 ;  /* 0x00000008ff057819 */ /* 0x000fe40000011600 */
[----:B------:R-:W-:Y:S02]  /*305c0*/  ISETP.NE.AND.EX P0, PT, RZ, UR5, PT, P0 ;  /* 0x00000005ff007c0c */ /* 0x000fe4000bf05300 */
[C---:B------:R-:W-:Y:S02]  /*305d0*/  LOP3.LUT R0, R26.reuse, 0xff0000, RZ, 0xc0, !PT ;  /* 0x00ff00001a007812 */ /* 0x040fe400078ec0ff */
[----:B------:R-:W-:-:S02]  /*305e0*/  LOP3.LUT R16, R26, 0xffff, RZ, 0xc0, !PT ;  /* 0x0000ffff1a107812 */ /* 0x000fc400078ec0ff */
[----:B------:R-:W-:-:S07]  /*305f0*/  LEA.HI R0, R0, R5, RZ, 0x10 ;  /* 0x0000000500007211 */ /* 0x000fce00078f80ff */
[----:B------:R-:W-:Y:S05]  /*30600*/  @!P0 BRA `(.L_x_6916) ;  /* 0x0000000000108947 */ /* 0x000fea0003800000 */
[----:B------:R-:W0:Y:S02]  /*30610*/  LDC.64 R4, c[0x0][0xb18] ;  /* 0x0002c600ff047b82 */ /* 0x000e240000000a00 */
[----:B0-----:R-:W-:-:S05]  /*30620*/  IMAD.WIDE R4, R27, 0x4, R4 ;  /* 0x000000041b047825 */ /* 0x001fca00078e0204 */
[----:B------:R0:W5:Y:S01]  /*30630*/  LDG.E R10, desc[UR36][R4.64] ;  /* 0x00000024040a7981 */ /* 0x000162000c1e1900 */
[----:B------:R-:W-:Y:S05]  /*30640*/  BRA `(.L_x_6917) ;  /* 0x0000000000247947 */ /* 0x000fea0003800000 */
.L_x_6916:
        /* <DEDUP_REMOVED lines=9> */
.L_x_6917:
[----:B0-----:R-:W2:Y:S01]  /*306e0*/  @P1 LDG.E R4, desc[UR36][R2.64] ;  /* 0x0000002402041981 */ /* 0x001ea2000c1e1900 */
[----:B------:R-:W0:Y:S03]  /*306f0*/  LDC R5, c[0x0][0x448] ;  /* 0x00011200ff057b82 */ /* 0x000e260000000800 */
[----:B------:R-:W2:Y:S01]  /*30700*/  @P1 LDG.E R9, desc[UR36][R2.64+0x4] ;  /* 0x0000042402091981 */ /* 0x000ea2000c1e1900 */
[----:B-----5:R-:W-:Y:S02]  /*30710*/  IMAD.IADD R10, R10, 0x1, -R34 ;  /* 0x000000010a0a7824 */ /* 0x020fe400078e0a22 */
[----:B------:R-:W-:Y:S01]  /*30720*/  IMAD.SHL.U32 R32, R25, 0x40, RZ ;  /* 0x0000004019207824 */ /* 0x000fe200078e00ff */
[----:B0-----:R-:W-:-:S13]  /*30730*/  ISETP.NE.AND P2, PT, R5, 0x1, PT ;  /* 0x000000010500780c */ /* 0x001fda0003f45270 */
[----:B------:R-:W0:Y:S08]  /*30740*/  @P2 LDC R8, c[0x0][0x44c] ;  /* 0x00011300ff082b82 */ /* 0x000e300000000800 */
[----:B------:R-:W3:Y:S01]  /*30750*/  @P2 LDC R5, c[0x0][0x450] ;  /* 0x00011400ff052b82 */ /* 0x000ee20000000800 */
[----:B--2---:R-:W-:Y:S02]  /*30760*/  @P1 IMAD.IADD R7, R9, 0x1, -R4 ;  /* 0x0000000109071824 */ /* 0x004fe400078e0a04 */
[----:B------:R-:W-:-:S02]  /*30770*/  VIADD R9, R32, 0x3f ;  /* 0x0000003f20097836 */ /* 0x000fc40000000000 */
[----:B------:R-:W-:Y:S02]  /*30780*/  IMAD.IADD R26, R10, 0x1, R7 ;  /* 0x000000010a1a7824 */ /* 0x000fe400078e0207 */
[----:B0-----:R-:W-:-:S04]  /*30790*/  @P2 IMAD.HI.U32 R8, R9, R8, RZ ;  /* 0x0000000809082227 */ /* 0x001fc800078e00ff */
[C---:B------:R-:W-:Y:S01]  /*307a0*/  VIADD R20, R26.reuse, 0x3f ;  /* 0x0000003f1a147836 */ /* 0x040fe20000000000 */
[----:B---3--:R-:W-:Y:S02]  /*307b0*/  @P2 SHF.R.U32.HI R9, RZ, R5, R8 ;  /* 0x00000005ff092219 */ /* 0x008fe40000011608 */
[----:B------:R-:W-:Y:S02]  /*307c0*/  IADD3 R8, R26, 0x1, -R12 ;  /* 0x000000011a087810 */ /* 0x000fe40007ffe80c */
[----:B------:R-:W-:-:S03]  /*307d0*/  SHF.R.S32.HI R3, RZ, 0x1f, R20 ;  /* 0x0000001fff037819 */ /* 0x000fc60000011414 */
[----:B------:R-:W-:Y:S01]  /*307e0*/  IMAD.IADD R9, R8, 0x1, R9 ;  /* 0x0000000108097824 */ /* 0x000fe200078e0209 */
        /* <DEDUP_REMOVED lines=17> */
.L_x_6920:
[----:B------:R-:W-:-:S13]  /*30900*/  ISETP.NE.AND P0, PT, R3, 0x1, PT ;  /* 0x000000010300780c */ /* 0x000fda0003f05270 */
[----:B------:R-:W0:Y:S02]  /*30910*/  @P0 LDC.64 R4, c[0x0][0xae0] ;  /* 0x0002b800ff040b82 */ /* 0x000e240000000a00 */
[----:B0-----:R-:W-:-:S05]  /*30920*/  @P0 IMAD.HI.U32 R4, R11, R4, RZ ;  /* 0x000000040b040227 */ /* 0x001fca00078e00ff */
[----:B------:R-:W-:-:S07]  /*30930*/  @P0 SHF.R.U32.HI R11, RZ, R5, R4 ;  /* 0x00000005ff0b0219 */ /* 0x000fce0000011604 */
.L_x_6921:
[----:B------:R-:W-:Y:S05]  /*30940*/  BSYNC B0 ;  /* 0x0000000000007941 */ /* 0x000fea0003800000 */
.L_x_6919:
[----:B------:R-:W-:-:S05]  /*30950*/  IMAD R11, R11, R3, R3 ;  /* 0x000000030b0b7224 */ /* 0x000fca00078e0203 */
[----:B------:R-:W-:-:S07]  /*30960*/  VIMNMX R2, R2, R11, PT ;  /* 0x0000000b02027248 */ /* 0x000fce0003fe0100 */
.L_x_6918:
        /* <DEDUP_REMOVED lines=9> */
[----:B-1----:R-:W-:Y:S01]  /*30a00*/  IMAD.IADD R12, R9, 0x1, R4 ;  /* 0x00000001090c7824 */ /* 0x002fe200078e0204 */
        /* <DEDUP_REMOVED lines=15> */
.L_x_6924:
[----:B------:R-:W-:-:S13]  /*30b00*/  ISETP.NE.AND P0, PT, R3, 0x1, PT ;  /* 0x000000010300780c */ /* 0x000fda0003f05270 */
[----:B------:R-:W0:Y:S02]  /*30b10*/  @P0 LDC.64 R4, c[0x0][0xae0] ;  /* 0x0002b800ff040b82 */ /* 0x000e240000000a00 */
[----:B0-----:R-:W-:-:S05]  /*30b20*/  @P0 IMAD.HI.U32 R4, R12, R4, RZ ;  /* 0x000000040c040227 */ /* 0x001fca00078e00ff */
[----:B------:R-:W-:-:S07]  /*30b30*/  @P0 SHF.R.U32.HI R12, RZ, R5, R4 ;  /* 0x00000005ff0c0219 */ /* 0x000fce0000011604 */
.L_x_6925:
[----:B------:R-:W-:Y:S05]  /*30b40*/  BSYNC B0 ;  /* 0x0000000000007941 */ /* 0x000fea0003800000 */
.L_x_6923:
[----:B------:R-:W-:-:S05]  /*30b50*/  IMAD R3, R12, R3, RZ ;  /* 0x000000030c037224 */ /* 0x000fca00078e02ff */
[----:B------:R-:W-:-:S07]  /*30b60*/  VIMNMX R2, R2, R3, !PT ;  /* 0x0000000302027248 */ /* 0x000fce0007fe0100 */
.L_x_6922:
        /* <DEDUP_REMOVED lines=39> */
.L_x_6927:
[----:B------:R-:W-:Y:S05]  /*30de0*/  BSYNC B0 ;  /* 0x0000000000007941 */ /* 0x000fea0003800000 */
.L_x_6926:
        /* <DEDUP_REMOVED lines=8> */
[----:B------:R-:W-:-:S13]  /*30e70*/  ISETP.GT.AND P0, PT, R11, R4, PT ;  /* 0x000000040b00720c */ /* 0x000fda0003f04270 */
        /* <DEDUP_REMOVED lines=15> */
.L_x_7101:
[----:B-1----:R-:W-:Y:S02]  /*30f70*/  ISETP.NE.AND P0, PT, R14, RZ, PT ;  /* 0x000000ff0e00720c */ /* 0x002fe40003f05270 */
[----:B------:R-:W-:-:S11]  /*30f80*/  PLOP3.LUT P6, PT, PT, PT, PT, 0x8, 0x0 ;  /* 0x000000000000781c */ /* 0x000fd60003fce170 */
[----:B------:R-:W-:Y:S05]  /*30f90*/  @P0 BRA `(.L_x_6931) ;  /* 0x00000000000c0947 */ /* 0x000fea0003800000 */
[----:B------:R-:W-:-:S03]  /*30fa0*/  UMOV UR4, 0xffffffff ;  /* 0xffffffff00047882 */ /* 0x000fc60000000000 */
[----:B------:R-:W-:Y:S05]  /*30fb0*/  BRA.DIV UR4, `(.L_x_6932) ;  /* 0x0000008a04887947 */ /* 0x000fea000b800000 */
[----:B------:R-:W-:-:S13]  /*30fc0*/  ELECT P6, URZ, PT ;  /* 0x00000000003f782f */ /* 0x000fda00038c0000 */
.L_x_6931:
        /* <DEDUP_REMOVED lines=9> */
.L_x_7104:
[----:B------:R-:W-:Y:S05]  /*31060*/  BSYNC B1 ;  /* 0x0000000000017941 */ /* 0x000fea0003800000 */
.L_x_6933:
[----:B------:R-:W-:Y:S04]  /*31070*/  BSSY B1, `(.L_x_6935) ;  /* 0x00000b7000017945 */ /* 0x000fe80003800000 */
[----:B------:R-:W-:Y:S05]  /*31080*/  @!P6 BRA `(.L_x_6936) ;  /* 0x0000000800d4e947 */ /* 0x000fea0003800000 */
[----:B------:R-:W1:Y:S01]  /*31090*/  S2R R7, SR_TID.X ;  /* 0x0000000000077919 */ /* 0x000e620000002100 */
[----:B0-----:R-:W-:Y:S01]  /*310a0*/  IMAD R3, R19, 0x8, R18 ;  /* 0x0000000813037824 */ /* 0x001fe200078e0212 */
[----:B------:R-:W-:Y:S01]  /*310b0*/  BSSY B2, `(.L_x_6937) ;  /* 0x0000006000027945 */ /* 0x000fe20003800000 */
[----:B-1----:R-:W-:Y:S02]  /*310c0*/  LOP3.LUT R10, R7, 0x7f, RZ, 0xc0, !PT ;  /* 0x0000007f070a7812 */ /* 0x002fe400078ec0ff */
[----:B------:R-:W-:Y:S02]  /*310d0*/  SHF.L.U32 R7, R29, 0x1f, RZ ;  /* 0x0000001f1d077819 */ /* 0x000fe400000006ff */
[----:B------:R-:W-:Y:S02]  /*310e0*/  ISETP.NE.AND P1, PT, R10, RZ, PT ;  /* 0x000000ff0a00720c */ /* 0x000fe40003f25270 */
[----:B------:R-:W0:Y:S02]  /*310f0*/  SYNCS.PHASECHK.TRANS64.TRYWAIT P0, [R3+URZ+0x388a0], R7 ;  /* 0x0388a007030075a7 */ /* 0x000e24000800017f */
[----:B0-----:R-:W-:Y:S09]  /*31100*/  @!P0 BRA `(.L_x_6938) ;  /* 0x0000008800688947 */ /* 0x001ff20003800000 */
.L_x_7105:
[----:B------:R-:W-:Y:S05]  /*31110*/  BSYNC B2 ;  /* 0x0000000000027941 */ /* 0x000fea0003800000 */
.L_x_6937:
[----:B------:R-:W-:Y:S04]  /*31120*/  BSSY B2, `(.L_x_6939) ;  /* 0x0000009000027945 */ /* 0x000fe80003800000 */
[----:B------:R-:W-:Y:S05]  /*31130*/  @P1 BRA `(.L_x_6940) ;  /* 0x00000000001c1947 */ /* 0x000fea0003800000 */
[----:B------:R-:W1:Y:S02]  /*31140*/  S2R R10, SR_TID.X ;  /* 0x00000000000a7919 */ /* 0x000e640000002100 */
[----:B-1----:R-:W-:Y:S01]  /*31150*/  LOP3.LUT R11, R10, 0x1f, RZ, 0xc0, !PT ;  /* 0x0000001f0a0b7812 */ /* 0x002fe200078ec0ff */
[----:B------:R-:W-:-:S03]  /*31160*/  IMAD.MOV.U32 R10, RZ, RZ, 0x2000 ;  /* 0x00002000ff0a7424 */ /* 0x000fc600078e00ff */
[----:B------:R-:W-:Y:S01]  /*31170*/  ISETP.NE.AND P0, PT, R11, RZ, PT ;  /* 0x000000ff0b00720c */ /* 0x000fe20003f05270 */
[----:B------:R1:W-:-:S12]  /*31180*/  SYNCS.ARRIVE.TRANS64 RZ, [R3+URZ+0x38890], R10 ;  /* 0x0388900a03ff79a7 */ /* 0x0003d8000800003f */
[----:B-1----:R-:W-:Y:S05]  /*31190*/  @!P0 BRA `(.L_x_6940) ;  /* 0x0000000000048947 */ /* 0x002fea0003800000 */
[----:B------:R-:W-:Y:S01]  /*311a0*/  BPT.TRAP 0x1 ;  /* 0x000000040000795c */ /* 0x000fe20000300000 */
.L_x_6940:
[----:B------:R-:W-:Y:S05]  /*311b0*/  BSYNC B2 ;  /* 0x0000000000027941 */ /* 0x000fea0003800000 */
.L_x_6939:
        /* <DEDUP_REMOVED lines=12> */
.L_x_6941:
        /* <DEDUP_REMOVED lines=13> */
.L_x_7106:
[----:B------:R-:W-:Y:S05]  /*31350*/  BSYNC B2 ;  /* 0x0000000000027941 */ /* 0x000fea0003800000 */
.L_x_6942:
        /* <DEDUP_REMOVED lines=11> */
.L_x_6945:
[----:B------:R-:W-:Y:S05]  /*31410*/  BSYNC B2 ;  /* 0x0000000000027941 */ /* 0x000fea0003800000 */
.L_x_6944:
        /* <DEDUP_REMOVED lines=9> */
.L_x_6946:
        /* <DEDUP_REMOVED lines=15> */
.L_x_6947:
        /* <DEDUP_REMOVED lines=15> */
.L_x_6948:
        /* <DEDUP_REMOVED lines=15> */
.L_x_6949:
        /* <DEDUP_REMOVED lines=15> */
.L_x_6950:
        /* <DEDUP_REMOVED lines=15> */
.L_x_6951:
        /* <DEDUP_REMOVED lines=15> */
.L_x_6952:
        /* <DEDUP_REMOVED lines=15> */
.L_x_6953:
        /* <DEDUP_REMOVED lines=10> */
.L_x_6936:
[----:B------:R-:W-:Y:S05]  /*31be0*/  BSYNC B1 ;  /* 0x0000000000017941 */ /* 0x000fea0003800000 */
.L_x_6935:
        /* <DEDUP_REMOVED lines=9> */
.L_x_6973:
[----:B------:R-:W-:Y:S05]  /*31c80*/  YIELD ;  /* 0x0000000000007946 */ /* 0x000fea0003800000 */
[----:B------:R-:W-:Y:S04]  /*31c90*/  BSSY B1, `(.L_x_6954) ;  /* 0x00000b6000017945 */ /* 0x000fe80003800000 */
[----:B------:R-:W-:Y:S05]  /*31ca0*/  @!P6 BRA `(.L_x_6955) ;  /* 0x0000000800d0e947 */ /* 0x000fea0003800000 */
[----:B------:R-:W0:Y:S01]  /*31cb0*/  S2R R2, SR_TID.X ;  /* 0x0000000000027919 */ /* 0x000e220000002100 */
[----:B------:R-:W-:Y:S01]  /*31cc0*/  IMAD R10, R19, 0x8, R18 ;  /* 0x00000008130a7824 */ /* 0x000fe200078e0212 */
[----:B------:R-:W-:Y:S01]  /*31cd0*/  BSSY B2, `(.L_x_6956) ;  /* 0x0000006000027945 */ /* 0x000fe20003800000 */
[----:B0-----:R-:W-:Y:S02]  /*31ce0*/  LOP3.LUT R3, R2, 0x7f, RZ, 0xc0, !PT ;  /* 0x0000007f02037812 */ /* 0x001fe400078ec0ff */
[----:B------:R-:W-:Y:S02]  /*31cf0*/  SHF.L.U32 R2, R29, 0x1f, RZ ;  /* 0x0000001f1d027819 */ /* 0x000fe400000006ff */
[----:B------:R-:W-:Y:S02]  /*31d00*/  ISETP.NE.AND P2, PT, R3, RZ, PT ;  /* 0x000000ff0300720c */ /* 0x000fe40003f45270 */
[----:B------:R-:W0:Y:S02]  /*31d10*/  SYNCS.PHASECHK.TRANS64.TRYWAIT P1, [R10+URZ+0x388a0], R2 ;  /* 0x0388a0020a0075a7 */ /* 0x000e24000802017f */
[----:B0-----:R-:W-:Y:S09]  /*31d20*/  @!P1 BRA `(.L_x_6957) ;  /* 0x0000007c00889947 */ /* 0x001ff20003800000 */
.L_x_7107:
[----:B------:R-:W-:Y:S05]  /*31d30*/  BSYNC B2 ;  /* 0x0000000000027941 */ /* 0x000fea0003800000 */
.L_x_6956:
        /* <DEDUP_REMOVED lines=9> */
.L_x_6959:
[----:B------:R-:W-:Y:S05]  /*31dd0*/  BSYNC B2 ;  /* 0x0000000000027941 */ /* 0x000fea0003800000 */
.L_x_6958:
        /* <DEDUP_REMOVED lines=11> */
.L_x_6960:
        /* <DEDUP_REMOVED lines=13> */
.L_x_7108:
[----:B------:R-:W-:Y:S05]  /*31f60*/  BSYNC B2 ;  /* 0x0000000000027941 */ /* 0x000fea0003800000 */
.L_x_6961:
[----:B------:R-:W-:Y:S01]  /*31f70*/  BSSY B2, `(.L_x_6963) ;  /* 0x000000b000027945 */ /* 0x000fe20003800000 */
[----:B01----:R-:W-:Y:S02]  /*31f80*/  IMAD.MOV.U32 R2, RZ, RZ, 0x0 ;  /* 0x00000000ff027424 */ /* 0x003fe400078e00ff */
[----:B------:R-:W-:Y:S01]  /*31f90*/  IMAD.MOV.U32 R3, RZ, RZ, 0x12f00000 ;  /* 0x12f00000ff037424 */ /* 0x000fe200078e00ff */
[----:B------:R-:W-:Y:S06]  /*31fa0*/  @P2 BRA `(.L_x_6964) ;  /* 0x00000000001c2947 */ /* 0x000fec0003800000 */
[----:B------:R-:W0:Y:S02]  /*31fb0*/  S2R R13, SR_TID.X ;  /* 0x00000000000d7919 */ /* 0x000e240000002100 */
[----:B0-----:R-:W-:Y:S01]  /*31fc0*/  LOP3.LUT R14, R13, 0x1f, RZ, 0xc0, !PT ;  /* 0x0000001f0d0e7812 */ /* 0x001fe200078ec0ff */
[----:B------:R-:W-:-:S03]  /*31fd0*/  IMAD.MOV.U32 R13, RZ, RZ, 0x10000 ;  /* 0x00010000ff0d7424 */ /* 0x000fc600078e00ff */
[----:B------:R-:W-:Y:S01]  /*31fe0*/  ISETP.NE.AND P1, PT, R14, RZ, PT ;  /* 0x000000ff0e00720c */ /* 0x000fe20003f25270 */
[----:B------:R0:W-:-:S12]  /*31ff0*/  SYNCS.ARRIVE.TRANS64 RZ, [R10+URZ+0x388b0], R13 ;  /* 0x0388b00d0aff79a7 */ /* 0x0001d8000800003f */
[----:B0-----:R-:W-:Y:S05]  /*32000*/  @!P1 BRA `(.L_x_6964) ;  /* 0x0000000000049947 */ /* 0x001fea0003800000 */
[----:B------:R-:W-:Y:S01]  /*32010*/  BPT.TRAP 0x1 ;  /* 0x000000040000795c */ /* 0x000fe20000300000 */
.L_x_6964:
[----:B------:R-:W-:Y:S05]  /*32020*/  BSYNC B2 ;  /* 0x0000000000027941 */ /* 0x000fea0003800000 */
.L_x_6963:
        /* <DEDUP_REMOVED lines=9> */
.L_x_6965:
        /* <DEDUP_REMOVED lines=15> */
.L_x_6966:
        /* <DEDUP_REMOVED lines=15> */
.L_x_6967:
        /* <DEDUP_REMOVED lines=15> */
.L_x_6968:
        /* <DEDUP_REMOVED lines=15> */
.L_x_6969:
        /* <DEDUP_REMOVED lines=15> */
.L_x_6970:
        /* <DEDUP_REMOVED lines=15> */
.L_x_6971:
        /* <DEDUP_REMOVED lines=15> */
.L_x_6972:
        /* <DEDUP_REMOVED lines=10> */
.L_x_6955:
[----:B------:R-:W-:Y:S05]  /*327f0*/  BSYNC B1 ;  /* 0x0000000000017941 */ /* 0x000fea0003800000 */
.L_x_6954:
        /* <DEDUP_REMOVED lines=8> */
.L_x_6929:
[----:B------:R-:W-:Y:S05]  /*32880*/  BSYNC B0 ;  /* 0x0000000000007941 */ /* 0x000fea0003800000 */
.L_x_6928:
[----:B------:R-:W1:Y:S01]  /*32890*/  LDC R2, c[0x0][0x448] ;  /* 0x00011200ff027b82 */ /* 0x000e620000000800 */
[----:B0-----:R-:W-:Y:S01]  /*328a0*/  VIADD R3, R32, 0x3f ;  /* 0x0000003f20037836 */ /* 0x001fe20000000000 */
[----:B------:R-:W-:Y:S06]  /*328b0*/  @!P0 WARPSYNC.ALL ;  /* 0x0000000000008948 */ /* 0x000fec0003800000 */
[----:B------:R-:W-:Y:S01]  /*328c0*/  @!P0 BAR.SYNC.DEFER_BLOCKING 0xc, 0x180 ;  /* 0x0306000000008b1d */ /* 0x000fe20000010000 */
[----:B-1----:R-:W-:-:S13]  /*328d0*/  ISETP.NE.AND P1, PT, R2, 0x1, PT ;  /* 0x000000010200780c */ /* 0x002fda0003f25270 */
[----:B------:R-:W0:Y:S08]  /*328e0*/  @P1 LDC R4, c[0x0][0x44c] ;  /* 0x00011300ff041b82 */ /* 0x000e300000000800 */
[----:B------:R-:W1:Y:S01]  /*328f0*/  @P1 LDC R2, c[0x0][0x450] ;  /* 0x00011400ff021b82 */ /* 0x000e620000000800 */
[----:B0-----:R-:W-:-:S05]  /*32900*/  @P1 IMAD.HI.U32 R4, R3, R4, RZ ;  /* 0x0000000403041227 */ /* 0x001fca00078e00ff */
[----:B-1----:R-:W-:-:S05]  /*32910*/  @P1 SHF.R.U32.HI R3, RZ, R2, R4 ;  /* 0x00000002ff031219 */ /* 0x002fca0000011604 */
        /* <DEDUP_REMOVED lines=16> */
.L_x_6976:
[----:B------:R-:W-:-:S13]  /*32a20*/  ISETP.NE.AND P0, PT, R3, 0x1, PT ;  /* 0x000000010300780c */ /* 0x000fda0003f05270 */
[----:B------:R-:W0:Y:S02]  /*32a30*/  @P0 LDC.64 R4, c[0x0][0xae0] ;  /* 0x0002b800ff040b82 */ /* 0x000e240000000a00 */
[----:B0-----:R-:W-:-:S05]  /*32a40*/  @P0 IMAD.HI.U32 R4, R6, R4, RZ ;  /* 0x0000000406040227 */ /* 0x001fca00078e00ff */
[----:B------:R-:W-:-:S07]  /*32a50*/  @P0 SHF.R.U32.HI R6, RZ, R5, R4 ;  /* 0x00000005ff060219 */ /* 0x000fce0000011604 */
.L_x_6977:
[----:B------:R-:W-:Y:S05]  /*32a60*/  BSYNC B0 ;  /* 0x0000000000007941 */ /* 0x000fea0003800000 */
.L_x_6975:
[----:B------:R-:W-:-:S05]  /*32a70*/  IMAD R5, R6, R3, R3 ;  /* 0x0000000306057224 */ /* 0x000fca00078e0203 */
[----:B------:R-:W-:-:S07]  /*32a80*/  VIMNMX R2, R2, R5, PT ;  /* 0x0000000502027248 */ /* 0x000fce0003fe0100 */
.L_x_6974:
[----:B------:R-:W-:Y:S01]  /*32a90*/  VIADD R2, R2, 0x3f ;  /* 0x0000003f02027836 */ /* 0x000fe20000000000 */
[----:B------:R-:W-:-:S04]  /*32aa0*/  ULDC UR4, c[0x0][0xad4] ;  /* 0x0002b50000047ab9 */ /* 0x000fc80000000800 */
[----:B------:R-:W-:-:S04]  /*32ab0*/  SHF.R.S32.HI R5, RZ, 0x1f, R2 ;  /* 0x0000001fff057819 */ /* 0x000fc80000011402 */
[----:B------:R-:W-:Y:S02]  /*32ac0*/  LEA.HI R5, R5, R2, RZ, 0x6 ;  /* 0x0000000205057211 */ /* 0x000fe400078f30ff */
[----:B------:R-:W0:Y:S02]  /*32ad0*/  @P1 LDC R2, c[0x0][0x450] ;  /* 0x00011400ff021b82 */ /* 0x000e240000000800 */
[----:B------:R-:W-:-:S04]  /*32ae0*/  SHF.R.S32.HI R5, RZ, 0x6, R5 ;  /* 0x00000006ff057819 */ /* 0x000fc80000011405 */
[----:B------:R-:W-:Y:S02]  /*32af0*/  VIMNMX R20, R20, R5, PT ;  /* 0x0000000514147248 */ /* 0x000fe40003fe0100 */
[----:B------:R-:W1:Y:S02]  /*32b00*/  @P1 LDC R5, c[0x0][0x44c] ;  /* 0x00011300ff051b82 */ /* 0x000e640000000800 */
[----:B-1----:R-:W-:-:S04]  /*32b10*/  @P1 IMAD.HI.U32 R4, R32, R5, RZ ;  /* 0x0000000520041227 */ /* 0x002fc800078e00ff */
[----:B------:R-:W-:Y:S01]  /*32b20*/  IMAD.MOV.U32 R5, RZ, RZ, R32 ;  /* 0x000000ffff057224 */ /* 0x000fe200078e0020 */
        /* <DEDUP_REMOVED lines=14> */
.L_x_6980:
[----:B------:R-:W-:-:S13]  /*32c10*/  ISETP.NE.AND P0, PT, R3, 0x1, PT ;  /* 0x000000010300780c */ /* 0x000fda0003f05270 */
[----:B------:R-:W0:Y:S02]  /*32c20*/  @P0 LDC.64 R4, c[0x0][0xae0] ;  /* 0x0002b800ff040b82 */ /* 0x000e240000000a00 */
[----:B0-----:R-:W-:-:S05]  /*32c30*/  @P0 IMAD.HI.U32 R4, R6, R4, RZ ;  /* 0x0000000406040227 */ /* 0x001fca00078e00ff */
[----:B------:R-:W-:-:S07]  /*32c40*/  @P0 SHF.R.U32.HI R6, RZ, R5, R4 ;  /* 0x00000005ff060219 */ /* 0x000fce0000011604 */
.L_x_6981:
[----:B------:R-:W-:Y:S05]  /*32c50*/  BSYNC B0 ;  /* 0x0000000000007941 */ /* 0x000fea0003800000 */
.L_x_6979:
[----:B------:R-:W-:-:S05]  /*32c60*/  IMAD R3, R6, R3, RZ ;  /* 0x0000000306037224 */ /* 0x000fca00078e02ff */
[----:B------:R-:W-:-:S07]  /*32c70*/  VIMNMX R2, R2, R3, !PT ;  /* 0x0000000302027248 */ /* 0x000fce0007fe0100 */
.L_x_6978:
[----:B------:R-:W-:Y:S01]  /*32c80*/  ISETP.NE.AND P1, PT, R0, RZ, PT ;  /* 0x000000ff0000720c */ /* 0x000fe20003f25270 */
[----:B------:R-:W-:Y:S01]  /*32c90*/  BSSY B0, `(.L_x_6982) ;  /* 0x0000024000007945 */ /* 0x000fe20003800000 */
[----:B------:R-:W-:-:S04]  /*32ca0*/  SHF.R.S32.HI R3, RZ, 0x1f, R2 ;  /* 0x0000001fff037819 */ /* 0x000fc80000011402 */
[----:B------:R-:W-:Y:S01]  /*32cb0*/  LEA.HI R3, R3, R2, RZ, 0x6 ;  /* 0x0000000203037211 */ /* 0x000fe200078f30ff */
[----:B------:R-:W-:-:S03]  /*32cc0*/  IMAD.MOV.U32 R2, RZ, RZ, RZ ;  /* 0x000000ffff027224 */ /* 0x000fc600078e00ff */
[----:B------:R-:W-:-:S03]  /*32cd0*/  SHF.R.S32.HI R3, RZ, 0x6, R3 ;  /* 0x00000006ff037819 */ /* 0x000fc60000011403 */
        /* <DEDUP_REMOVED lines=31> */
.L_x_6983:
[----:B------:R-:W-:Y:S05]  /*32ed0*/  BSYNC B0 ;  /* 0x0000000000007941 */ /* 0x000fea0003800000 */
.L_x_6982:
[-C--:B------:R-:W-:Y:S01]  /*32ee0*/  IMAD R33, R33, R2.reuse, R4 ;  /* 0x0000000221217224 */ /* 0x080fe200078e0204 */
[----:B------:R-:W-:Y:S04]  /*32ef0*/  BSSY B7, `(.L_x_6984) ;  /* 0x000045d000077945 */ /* 0x000fe80003800000 */
[----:B------:R-:W-:-:S04]  /*32f00*/  VIADDMNMX R31, R33, R2, R20, PT ;  /* 0x00000002211f7246 */ /* 0x000fc80003800114 */
[----:B------:R-:W-:Y:S01]  /*32f10*/  ISETP.GT.AND P0, PT, R31, R33, PT ;  /* 0x000000211f00720c */ /* 0x000fe20003f04270 */
[----:B------:R1:W-:-:S12]  /*32f20*/  STL [R1+0x430], R31 ;  /* 0x0004301f01007387 */ /* 0x0003d80000100800 */
[----:B-1----:R-:W-:Y:S05]  /*32f30*/  @P0 BRA `(.L_x_6985) ;  /* 0x0000000000440947 */ /* 0x002fea0003800000 */
[----:B0-----:R-:W0:Y:S02]  /*32f40*/  S2R R0, SR_TID.X ;  /* 0x0000000000007919 */ /* 0x001e240000002100 */
        /* <DEDUP_REMOVED lines=16> */
.L_x_6985:
[----:B0-----:R-:W-:Y:S01]  /*33050*/  VIADD R0, R18, 0x22400 ;  /* 0x0002240012007836 */ /* 0x001fe20000000000 */
        /* <DEDUP_REMOVED lines=19> */
.L_x_6988:
[----:B------:R-:W-:Y:S05]  /*33190*/  BSYNC B6 ;  /* 0x0000000000067941 */ /* 0x000fea0003800000 */
.L_x_6987:
        /* <DEDUP_REMOVED lines=20> */
.L_x_6991:
        /* <DEDUP_REMOVED lines=15> */
.L_x_6990:
[----:B------:R-:W-:Y:S05]  /*333d0*/  BSYNC B6 ;  /* 0x0000000000067941 */ /* 0x000fea0003800000 */
.L_x_6989:
[----:B------:R-:W-:Y:S01]  /*333e0*/  ULDC.64 UR4, c[0x0][0xaf0] ;  /* 0x0002bc0000047ab9 */ /* 0x000fe20000000a00 */
[----:B------:R-:W-:Y:S01]  /*333f0*/  IMAD.MOV.U32 R30, RZ, RZ, R27 ;  /* 0x000000ffff1e7224 */ /* 0x000fe200078e001b */
[----:B------:R-:W-:Y:S01]  /*33400*/  ISETP.NE.U32.AND P0, PT, RZ, UR4, PT ;  /* 0x00000004ff007c0c */ /* 0x000fe2000bf05070 */
[----:B------:R-:W0:Y:S01]  /*33410*/  S2R R20, SR_TID.X ;  /* 0x0000000000147919 */ /* 0x000e220000002100 */
[----:B------:R-:W1:Y:S01]  /*33420*/  LDC R10, c[0x0][0x430] ;  /* 0x00010c00ff0a7b82 */ /* 0x000e620000000800 */
[----:B------:R-:W2:Y:S01]  /*33430*/  S2R R21, SR_TID.X ;  /* 0x0000000000157919 */ /* 0x000ea20000002100 */
[----:B------:R-:W-:Y:S01]  /*33440*/  ISETP.NE.AND.EX P0, PT, RZ, UR5, PT, P0 ;  /* 0x00000005ff007c0c */ /* 0x000fe2000bf05300 */
[----:B------:R-:W-:-:S12]  /*33450*/  ULDC UR4, c[0x0][0x320] ;  /* 0x0000c80000047ab9 */ /* 0x000fd80000000800 */
[----:B------:R-:W3:Y:S01]  /*33460*/  @P0 LDC.64 R2, c[0x0][0xaf0] ;  /* 0x0002bc00ff020b82 */ /* 0x000ee20000000a00 */
[----:B0-----:R-:W-:Y:S01]  /*33470*/  LOP3.LUT R20, R20, 0x7f, RZ, 0xc0, !PT ;  /* 0x0000007f14147812 */ /* 0x001fe200078ec0ff */
[----:B---3--:R-:W-:-:S05]  /*33480*/  @P0 IMAD.WIDE R2, R27, 0x4, R2 ;  /* 0x000000041b020825 */ /* 0x008fca00078e0202 */
[----:B------:R0:W3:Y:S01]  /*33490*/  @P0 LDG.E R30, desc[UR36][R2.64] ;  /* 0x00000024021e0981 */ /* 0x0000e2000c1e1900 */
[----:B------:R-:W-:Y:S01]  /*334a0*/  SHF.R.U32.HI R25, RZ, 0x3, R20 ;  /* 0x00000003ff197819 */ /* 0x000fe20000011614 */
[----:B--2---:R-:W-:Y:S01]  /*334b0*/  IMAD.SHL.U32 R20, R21, 0x10, RZ ;  /* 0x0000001015147824 */ /* 0x004fe200078e00ff */
[----:B-1----:R-:W-:Y:S02]  /*334c0*/  ISETP.NE.AND P1, PT, R10, 0x1, PT ;  /* 0x000000010a00780c */ /* 0x002fe40003f25270 */
[----:B------:R-:W-:Y:S02]  /*334d0*/  LEA R0, R31, 0xffffffc0, 0x6 ;  /* 0xffffffc01f007811 */ /* 0x000fe400078e30ff */
[----:B------:R-:W-:Y:S01]  /*334e0*/  LOP3.LUT R20, R25, 0x70, R20, 0xf8, !PT ;  /* 0x0000007019147812 */ /* 0x000fe200078ef814 */
[----:B------:R-:W1:Y:S01]  /*334f0*/  S2R R31, SR_TID.X ;  /* 0x00000000001f7919 */ /* 0x000e620000002100 */
[----:B------:R-:W-:Y:S01]  /*33500*/  LOP3.LUT R17, R17, 0xffffffbf, RZ, 0xc0, !PT ;  /* 0xffffffbf11117812 */ /* 0x000fe200078ec0ff */
[----:B------:R-:W2:Y:S02]  /*33510*/  S2R R25, SR_TID.X ;  /* 0x0000000000197919 */ /* 0x000ea40000002100 */
[----:B------:R-:W-:-:S04]  /*33520*/  IMAD.IADD R7, R20, 0x1, R0 ;  /* 0x0000000114077824 */ /* 0x000fc800078e0200 */
[----:B0-----:R-:W0:Y:S01]  /*33530*/  @P1 LDC R3, c[0x0][0x434] ;  /* 0x00010d00ff031b82 */ /* 0x001e220000000800 */
[C---:B------:R-:W-:Y:S01]  /*33540*/  ISETP.GE.AND P0, PT, R7.reuse, R26, PT ;  /* 0x0000001a0700720c */ /* 0x040fe20003f06270 */
[----:B------:R-:W-:-:S03]  /*33550*/  IMAD.IADD R7, R7, 0x1, R34 ;  /* 0x0000000107077824 */ /* 0x000fc600078e0222 */
[----:B------:R-:W-:Y:S01]  /*33560*/  ISETP.GT.U32.OR P0, PT, R20, 0x3f, P0 ;  /* 0x0000003f1400780c */ /* 0x000fe20000704470 */
[----:B------:R-:W-:Y:S02]  /*33570*/  IMAD.MOV.U32 R6, RZ, RZ, R7 ;  /* 0x000000ffff067224 */ /* 0x000fe400078e0007 */
[----:B------:R-:W4:Y:S01]  /*33580*/  @P1 LDC R2, c[0x0][0x438] ;  /* 0x00010e00ff021b82 */ /* 0x000f220000000800 */
[----:B0-----:R-:W-:-:S04]  /*33590*/  @P1 IMAD.HI.U32 R3, R7, R3, RZ ;  /* 0x0000000307031227 */ /* 0x001fc800078e00ff */
[----:B--2---:R-:W-:Y:S02]  /*335a0*/  IMAD.SHL.U32 R35, R25, 0x8, RZ ;  /* 0x0000000819237824 */ /* 0x004fe400078e00ff */
[C---:B-1----:R-:W-:Y:S01]  /*335b0*/  IMAD.SHL.U32 R25, R31.reuse, 0x8, RZ ;  /* 0x000000081f197824 */ /* 0x042fe200078e00ff */
[----:B----4-:R-:W-:Y:S01]  /*335c0*/  @P1 SHF.R.U32.HI R6, RZ, R2, R3 ;  /* 0x00000002ff061219 */ /* 0x010fe20000011603 */
[----:B------:R-:W-:Y:S01]  /*335d0*/  IMAD.SHL.U32 R11, R31, 0x8, RZ ;  /* 0x000000081f0b7824 */ /* 0x000fe200078e00ff */
[----:B------:R-:W-:Y:S01]  /*335e0*/  LOP3.LUT R35, R35, 0x38, RZ, 0xc0, !PT ;  /* 0x0000003823237812 */ /* 0x000fe200078ec0ff */
[----:B------:R-:W0:Y:S01]  /*335f0*/  @!P0 LDC.64 R2, c[0x0][0x428] ;  /* 0x00010a00ff028b82 */ /* 0x000e220000000a00 */
[----:B------:R-:W-:Y:S01]  /*33600*/  LOP3.LUT R25, R25, 0x38, RZ, 0xc0, !PT ;  /* 0x0000003819197812 */ /* 0x000fe200078ec0ff */
[----:B------:R-:W-:Y:S01]  /*33610*/  IMAD.SHL.U32 R31, R31, 0x8, RZ ;  /* 0x000000081f1f7824 */ /* 0x000fe200078e00ff */
[----:B------:R-:W-:Y:S02]  /*33620*/  LOP3.LUT R4, R35, 0x40, RZ, 0xfc, !PT ;  /* 0x0000004023047812 */ /* 0x000fe400078efcff */
[----:B------:R-:W1:Y:S01]  /*33630*/  S2R R35, SR_TID.X ;  /* 0x0000000000237919 */ /* 0x000e620000002100 */
[----:B------:R-:W-:-:S02]  /*33640*/  ISETP.GE.AND P3, PT, R25, UR4, PT ;  /* 0x0000000419007c0c */ /* 0x000fc4000bf66270 */
[----:B------:R-:W-:Y:S02]  /*33650*/  ISETP.GE.AND P2, PT, R4, UR4, PT ;  /* 0x0000000404007c0c */ /* 0x000fe4000bf46270 */
[----:B------:R-:W-:Y:S02]  /*33660*/  LOP3.LUT R11, R11, 0x38, RZ, 0xc0, !PT ;  /* 0x000000380b0b7812 */ /* 0x000fe400078ec0ff */
[----:B------:R-:W-:Y:S02]  /*33670*/  SEL R8, RZ, 0xffffffff, P2 ;  /* 0xffffffffff087807 */ /* 0x000fe40001000000 */
[----:B------:R-:W-:Y:S02]  /*33680*/  LOP3.LUT R11, R11, 0x180, RZ, 0xfc, !PT ;  /* 0x000001800b0b7812 */ /* 0x000fe400078efcff */
[----:B------:R-:W-:Y:S01]  /*33690*/  LOP3.LUT R31, R31, 0x38, RZ, 0xc0, !PT ;  /* 0x000000381f1f7812 */ /* 0x000fe200078ec0ff */
[----:B------:R-:W-:-:S04]  /*336a0*/  IMAD.SHL.U32 R8, R8, 0x2, RZ ;  /* 0x0000000208087824 */ /* 0x000fc800078e00ff */
[----:B------:R-:W-:-:S04]  /*336b0*/  @P2 LOP3.LUT R17, R17, 0x40, RZ, 0xfc, !PT ;  /* 0x0000004011112812 */ /* 0x000fc800078efcff */
[----:B------:R-:W-:-:S04]  /*336c0*/  LOP3.LUT R17, R17, 0xffffff7f, RZ, 0xc0, !PT ;  /* 0xffffff7f11117812 */ /* 0x000fc800078ec0ff */
[----:B------:R-:W-:-:S04]  /*336d0*/  @P3 LOP3.LUT R17, R17, 0x80, RZ, 0xfc, !PT ;  /* 0x0000008011113812 */ /* 0x000fc800078efcff */
[----:B------:R-:W-:Y:S01]  /*336e0*/  LOP3.LUT R17, R17, 0xffffffdf, RZ, 0xc0, !PT ;  /* 0xffffffdf11117812 */ /* 0x000fe200078ec0ff */
[C---:B-1----:R-:W-:Y:S02]  /*336f0*/  IMAD.SHL.U32 R4, R35.reuse, 0x8, RZ ;  /* 0x0000000823047824 */ /* 0x042fe400078e00ff */
[----:B------:R-:W-:-:S03]  /*33700*/  IMAD.SHL.U32 R35, R35, 0x8, RZ ;  /* 0x0000000823237824 */ /* 0x000fc600078e00ff */
[----:B------:R-:W-:Y:S02]  /*33710*/  LOP3.LUT R4, R4, 0x38, RZ, 0xc0, !PT ;  /* 0x0000003804047812 */ /* 0x000fe400078ec0ff */
[----:B------:R-:W-:Y:S02]  /*33720*/  LOP3.LUT R35, R35, 0x38, RZ, 0xc0, !PT ;  /* 0x0000003823237812 */ /* 0x000fe400078ec0ff */
[----:B------:R-:W-:Y:S02]  /*33730*/  LOP3.LUT R4, R4, 0x80, RZ, 0xfc, !PT ;  /* 0x0000008004047812 */ /* 0x000fe400078efcff */
[----:B------:R-:W-:Y:S02]  /*33740*/  LOP3.LUT R35, R35, 0xc0, RZ, 0xfc, !PT ;  /* 0x000000c023237812 */ /* 0x000fe400078efcff */
[----:B------:R-:W-:Y:S02]  /*33750*/  ISETP.GE.AND P2, PT, R4, UR4, PT ;  /* 0x0000000404007c0c */ /* 0x000fe4000bf46270 */
[----:B------:R-:W-:-:S02]  /*33760*/  SEL R4, RZ, 0x1, P3 ;  /* 0x00000001ff047807 */ /* 0x000fc40001800000 */
[----:B------:R-:W-:Y:S02]  /*33770*/  ISETP.GE.AND P1, PT, R35, UR4, PT ;  /* 0x0000000423007c0c */ /* 0x000fe4000bf26270 */
[----:B------:R-:W-:Y:S02]  /*33780*/  LOP3.LUT R8, R8, 0x2, R4, 0xe2, !PT ;  /* 0x0000000208087812 */ /* 0x000fe400078ee204 */
[----:B------:R-:W-:Y:S02]  /*33790*/  SEL R4, RZ, 0x4, P2 ;  /* 0x00000004ff047807 */ /* 0x000fe40001000000 */
[----:B------:R-:W-:-:S03]  /*337a0*/  SEL R5, RZ, 0x8, P1 ;  /* 0x00000008ff057807 */ /* 0x000fc60000800000 */
[----:B------:R-:W-:Y:S02]  /*337b0*/  @P2 LOP3.LUT R17, R17, 0x20, RZ, 0xfc, !PT ;  /* 0x0000002011112812 */ /* 0x000fe400078efcff */
[----:B------:R-:W-:Y:S01]  /*337c0*/  LOP3.LUT R8, R5, R8, R4, 0xfe, !PT ;  /* 0x0000000805087212 */ /* 0x000fe200078efe04 */
[--C-:B------:R-:W-:Y:S01]  /*337d0*/  @!P0 IMAD.MOV.U32 R4, RZ, RZ, R6.reuse ;  /* 0x000000ffff048224 */ /* 0x100fe200078e0006 */
[----:B------:R-:W-:Y:S02]  /*337e0*/  @!P0 SHF.R.S32.HI R5, RZ, 0x1f, R6 ;  /* 0x0000001fff058819 */ /* 0x000fe40000011406 */
[----:B------:R-:W-:-:S04]  /*337f0*/  LOP3.LUT R17, R17, 0xffffffef, RZ, 0xc0, !PT ;  /* 0xffffffef11117812 */ /* 0x000fc800078ec0ff */
[----:B------:R-:W-:Y:S02]  /*33800*/  @P1 LOP3.LUT R17, R17, 0x10, RZ, 0xfc, !PT ;  /* 0x0000001011111812 */ /* 0x000fe400078efcff */
[----:B---3--:R-:W-:Y:S01]  /*33810*/  SHF.R.S32.HI R35, RZ, 0x1f, R30 ;  /* 0x0000001fff237819 */ /* 0x008fe2000001141e */
[----:B0-----:R-:W-:-:S04]  /*33820*/  @!P0 IMAD.WIDE.U32 R4, R30, R2, R4 ;  /* 0x000000021e048225 */ /* 0x001fc800078e0004 */
[----:B------:R-:W-:-:S04]  /*33830*/  @!P0 IMAD R9, R35, R2, RZ ;  /* 0x0000000223098224 */ /* 0x000fc800078e02ff */
[----:B------:R-:W-:Y:S02]  /*33840*/  @!P0 IMAD R9, R30, R3, R9 ;  /* 0x000000031e098224 */ /* 0x000fe400078e0209 */
[----:B------:R-:W0:Y:S02]  /*33850*/  @!P0 LDC.64 R2, c[0x0][0x418] ;  /* 0x00010600ff028b82 */ /* 0x000e240000000a00 */
[----:B------:R-:W-:Y:S01]  /*33860*/  @!P0 IMAD.IADD R9, R5, 0x1, R9 ;  /* 0x0000000105098824 */ /* 0x000fe200078e0209 */
[----:B0-----:R-:W-:-:S04]  /*33870*/  @!P0 LEA R2, P1, R4, R2, 0x2 ;  /* 0x0000000204028211 */ /* 0x001fc800078210ff */
[----:B------:R-:W-:Y:S01]  /*33880*/  @!P0 LEA.HI.X R3, R4, R3, R9, 0x2, P1 ;  /* 0x0000000304038211 */ /* 0x000fe200008f1409 */
[----:B------:R-:W-:-:S06]  /*33890*/  IMAD.MOV.U32 R4, RZ, RZ, RZ ;  /* 0x000000ffff047224 */ /* 0x000fcc00078e00ff */
[----:B------:R0:W2:Y:S01]  /*338a0*/  @!P0 LDG.E R4, desc[UR36][R2.64] ;  /* 0x0000002402048981 */ /* 0x0000a2000c1e1900 */
[----:B------:R-:W-:Y:S01]  /*338b0*/  ISETP.GE.AND P0, PT, R11, UR4, PT ;  /* 0x000000040b007c0c */ /* 0x000fe2000bf06270 */
[----:B------:R-:W-:Y:S01]  /*338c0*/  UMOV UR5, 0xffffffff ;  /* 0xffffffff00057882 */ /* 0x000fe20000000000 */
[C---:B------:R-:W-:Y:S02]  /*338d0*/  LOP3.LUT R12, R31.reuse, 0x100, RZ, 0xfc, !PT ;  /* 0x000001001f0c7812 */ /* 0x040fe400078efcff */
[----:B------:R-:W-:Y:S02]  /*338e0*/  LOP3.LUT R11, R31, 0x140, RZ, 0xfc, !PT ;  /* 0x000001401f0b7812 */ /* 0x000fe400078efcff */
[----:B------:R-:W-:Y:S02]  /*338f0*/  ISETP.GE.AND P3, PT, R12, UR4, PT ;  /* 0x000000040c007c0c */ /* 0x000fe4000bf66270 */
[----:B------:R-:W-:Y:S02]  /*33900*/  ISETP.GE.AND P2, PT, R11, UR4, PT ;  /* 0x000000040b007c0c */ /* 0x000fe4000bf46270 */
[----:B0-----:R-:W-:-:S02]  /*33910*/  SEL R3, RZ, 0x10, P3 ;  /* 0x00000010ff037807 */ /* 0x001fc40001800000 */
[----:B------:R-:W-:Y:S02]  /*33920*/  SEL R2, RZ, 0x40, P0 ;  /* 0x00000040ff027807 */ /* 0x000fe40000000000 */
[----:B------:R-:W-:Y:S02]  /*33930*/  LOP3.LUT R13, R31, 0x1c0, RZ, 0xfc, !PT ;  /* 0x000001c01f0d7812 */ /* 0x000fe400078efcff */
[----:B------:R-:W-:Y:S02]  /*33940*/  LOP3.LUT R17, R17, 0xfffffff7, RZ, 0xc0, !PT ;  /* 0xfffffff711117812 */ /* 0x000fe400078ec0ff */
[----:B------:R-:W-:Y:S01]  /*33950*/  ISETP.GE.AND P0, PT, R13, UR4, PT ;  /* 0x000000040d007c0c */ /* 0x000fe2000bf06270 */
[----:B------:R-:W-:Y:S01]  /*33960*/  ULDC UR4, c[0x0][0x2f4] ;  /* 0x0000bd0000047ab9 */ /* 0x000fe20000000800 */
[----:B------:R-:W-:Y:S02]  /*33970*/  @P3 LOP3.LUT R17, R17, 0x8, RZ, 0xfc, !PT ;  /* 0x0000000811113812 */ /* 0x000fe400078efcff */
[----:B------:R-:W-:-:S02]  /*33980*/  SEL R31, RZ, 0x80, P0 ;  /* 0x00000080ff1f7807 */ /* 0x000fc40000000000 */
[----:B------:R-:W-:Y:S02]  /*33990*/  ISETP.GE.AND P0, PT, R25, UR4, PT ;  /* 0x0000000419007c0c */ /* 0x000fe4000bf06270 */
[----:B------:R-:W-:-:S04]  /*339a0*/  LOP3.LUT R17, R17, 0xfffffffb, RZ, 0xc0, !PT ;  /* 0xfffffffb11117812 */ /* 0x000fc800078ec0ff */
        /* <DEDUP_REMOVED lines=8> */
[----:B------:R-:W-:Y:S01]  /*33a30*/  STL [R1+0x448], R5 ;  /* 0x0004480501007387 */ /* 0x000fe20000100800 */
[----:B------:R-:W-:-:S05]  /*33a40*/  IMAD R2, R10, R2, R7 ;  /* 0x000000020a027224 */ /* 0x000fca00078e0207 */
[----:B------:R0:W-:Y:S02]  /*33a50*/  STL [R1+0x41c], R2 ;  /* 0x00041c0201007387 */ /* 0x0001e40000100800 */
[----:B0-----:R-:W-:Y:S01]  /*33a60*/  IMAD.U32 R2, RZ, RZ, UR44 ;  /* 0x0000002cff027e24 */ /* 0x001fe2000f8e00ff */
[----:B------:R-:W-:Y:S06]  /*33a70*/  BRA.DIV UR5, `(.L_x_6992) ;  /* 0x00000062055c7947 */ /* 0x000fec000b800000 */
.L_x_7111:
        /* <DEDUP_REMOVED lines=9> */
.L_x_6993:
        /* <DEDUP_REMOVED lines=9> */
.L_x_7112:
[----:B------:R-:W-:Y:S05]  /*33ba0*/  BSYNC B0 ;  /* 0x0000000000007941 */ /* 0x000fea0003800000 */
.L_x_6994:
        /* <DEDUP_REMOVED lines=62> */
.L_x_7122:
        /* <DEDUP_REMOVED lines=10> */
.L_x_6997:
        /* <DEDUP_REMOVED lines=10> */
.L_x_6998:
[----:B0-----:R0:W5:Y:S01]  /*340d0*/  LDL R2, [R1+0x418] ;  /* 0x0004180001027983 */ /* 0x0011620000100800 */
[----:B------:R0:W-:Y:S02]  /*340e0*/  SYNCS.ARRIVE.TRANS64.A1T0 RZ, [R25+URZ+0x38830], RZ ;  /* 0x038830ff19ff79a7 */ /* 0x0001e4000810003f */
[----:B------:R-:W-:Y:S05]  /*340f0*/  WARPSYNC.ALL ;  /* 0x0000000000007948 */ /* 0x000fea0003800000 */
[----:B------:R-:W-:Y:S01]  /*34100*/  ULDC.64 UR4, c[0x0][0xaf8] ;  /* 0x0002be0000047ab9 */ /* 0x000fe20000000a00 */
[----:B------:R-:W-:Y:S01]  /*34110*/  VIADD R0, R18, 0x20400 ;  /* 0x0002040012007836 */ /* 0x000fe20000000000 */
[----:B------:R-:W-:Y:S01]  /*34120*/  BAR.SYNC.DEFER_BLOCKING 0x8, 0x100 ;  /* 0x0204000000007b1d */ /* 0x000fe20000010000 */
[----:B------:R-:W-:-:S03]  /*34130*/  ISETP.NE.U32.AND P0, PT, RZ, UR4, PT ;  /* 0x00000004ff007c0c */ /* 0x000fc6000bf05070 */
[----:B------:R-:W-:Y:S02]  /*34140*/  LOP3.LUT P1, RZ, R0, 0x3ff, RZ, 0xc0, !PT ;  /* 0x000003ff00ff7812 */ /* 0x000fe4000782c0ff */
[----:B------:R-:W-:Y:S01]  /*34150*/  ISETP.NE.AND.EX P0, PT, RZ, UR5, PT, P0 ;  /* 0x00000005ff007c0c */ /* 0x000fe2000bf05300 */
[----:B------:R-:W-:Y:S01]  /*34160*/  BSSY B6, `(.L_x_6999) ;  /* 0x0000019000067945 */ /* 0x000fe20003800000 */
[----:B------:R-:W-:Y:S02]  /*34170*/  SHF.R.S32.HI R0, RZ, 0x1f, R27 ;  /* 0x0000001fff007819 */ /* 0x000fe4000001141b */
[----:B------:R-:W-:Y:S02]  /*34180*/  SEL R3, R27, RZ, !P0 ;  /* 0x000000ff1b037207 */ /* 0x000fe40004000000 */
[----:B------:R-:W-:-:S03]  /*34190*/  SEL R0, R0, RZ, !P0 ;  /* 0x000000ff00007207 */ /* 0x000fc60004000000 */
[----:B------:R-:W-:Y:S04]  /*341a0*/  STL [R1+0x420], R3 ;  /* 0x0004200301007387 */ /* 0x000fe80000100800 */
[----:B------:R1:W-:Y:S02]  /*341b0*/  STL [R1+0x434], R0 ;  /* 0x0004340001007387 */ /* 0x0003e40000100800 */
[----:B-1---5:R-:W-:-:S05]  /*341c0*/  SHF.R.S32.HI R0, RZ, 0x1f, R2 ;  /* 0x0000001fff007819 */ /* 0x022fca0000011402 */
[----:B------:R1:W-:Y:S01]  /*341d0*/  STL [R1+0x42c], R0 ;  /* 0x00042c0001007387 */ /* 0x0003e20000100800 */
        /* <DEDUP_REMOVED lines=17> */
.L_x_7000:
[----:B------:R-:W-:Y:S05]  /*342f0*/  BSYNC B6 ;  /* 0x0000000000067941 */ /* 0x000fea0003800000 */
.L_x_6999:
[----:B------:R-:W2:Y:S01]  /*34300*/  LDL R21, [R1+0x418] ;  /* 0x0004180001157983 */ /* 0x000ea20000100800 */
[----:B------:R-:W3:Y:S01]  /*34310*/  LDC R6, c[0x0][0x448] ;  /* 0x00011200ff067b82 */ /* 0x000ee20000000800 */
[----:B------:R-:W-:Y:S02]  /*34320*/  ULDC.64 UR4, c[0x0][0x298] ;  /* 0x0000a60000047ab9 */ /* 0x000fe40000000a00 */
[----:B------:R-:W4:Y:S04]  /*34330*/  LDL R20, [R1+0x434] ;  /* 0x0004340001147983 */ /* 0x000f280000100800 */
[----:B-1----:R-:W4:Y:S04]  /*34340*/  LDL R0, [R1+0x42c] ;  /* 0x00042c0001007983 */ /* 0x002f280000100800 */
[----:B------:R1:W5:Y:S01]  /*34350*/  LDL R9, [R1+0x410] ;  /* 0x0004100001097983 */ /* 0x0003620000100800 */
[----:B------:R-:W0:Y:S01]  /*34360*/  S2R R2, SR_TID.X ;  /* 0x0000000000027919 */ /* 0x000e220000002100 */
[----:B---3--:R-:W-:-:S13]  /*34370*/  ISETP.NE.AND P0, PT, R6, 0x1, PT ;  /* 0x000000010600780c */ /* 0x008fda0003f05270 */
[----:B------:R-:W3:Y:S01]  /*34380*/  @P0 LDC R3, c[0x0][0x450] ;  /* 0x00011400ff030b82 */ /* 0x000ee20000000800 */
[----:B0-----:R-:W-:-:S04]  /*34390*/  LOP3.LUT R2, R2, 0x7f, RZ, 0xc0, !PT ;  /* 0x0000007f02027812 */ /* 0x001fc800078ec0ff */
[----:B------:R-:W-:Y:S01]  /*343a0*/  SHF.R.U32.HI R2, RZ, 0x3, R2 ;  /* 0x00000003ff027819 */ /* 0x000fe20000011602 */
[----:B--2---:R-:W-:Y:S02]  /*343b0*/  IMAD.MOV.U32 R5, RZ, RZ, R21 ;  /* 0x000000ffff057224 */ /* 0x004fe400078e0015 */
[----:B----4-:R-:W-:Y:S02]  /*343c0*/  IMAD.MOV.U32 R21, RZ, RZ, R20 ;  /* 0x000000ffff157224 */ /* 0x010fe400078e0014 */
[----:B------:R-:W2:Y:S01]  /*343d0*/  LDL R20, [R1+0x420] ;  /* 0x0004200001147983 */ /* 0x000ea20000100800 */
[----:B------:R-:W-:Y:S02]  /*343e0*/  IMAD.MOV.U32 R4, RZ, RZ, R0 ;  /* 0x000000ffff047224 */ /* 0x000fe400078e0000 */
[----:B------:R-:W0:Y:S02]  /*343f0*/  S2R R0, SR_TID.X ;  /* 0x0000000000007919 */ /* 0x000e240000002100 */
[----:B0-----:R-:W-:-:S05]  /*34400*/  IMAD.SHL.U32 R0, R0, 0x10, RZ ;  /* 0x0000001000007824 */ /* 0x001fca00078e00ff */
[----:B------:R-:W-:Y:S02]  /*34410*/  LOP3.LUT R0, R2, 0x70, R0, 0xf8, !PT ;  /* 0x0000007002007812 */ /* 0x000fe400078ef800 */
[----:B------:R-:W0:Y:S03]  /*34420*/  @P0 LDC R2, c[0x0][0x44c] ;  /* 0x00011300ff020b82 */ /* 0x000e260000000800 */
[----:B------:R-:W-:Y:S02]  /*34430*/  IMAD.IADD R37, R0, 0x1, R32 ;  /* 0x0000000100257824 */ /* 0x000fe400078e0220 */
[----:B------:R-:W-:Y:S02]  /*34440*/  IMAD R4, R4, UR4, RZ ;  /* 0x0000000404047c24 */ /* 0x000fe4000f8e02ff */
[----:B------:R-:W-:Y:S02]  /*34450*/  IMAD.MOV.U32 R0, RZ, RZ, R37 ;  /* 0x000000ffff007224 */ /* 0x000fe400078e0025 */
[----:B------:R-:W-:-:S02]  /*34460*/  IMAD R4, R5, UR5, R4 ;  /* 0x0000000505047c24 */ /* 0x000fc4000f8e0204 */
        /* <DEDUP_REMOVED lines=71> */
.L_x_7131:
        /* <DEDUP_REMOVED lines=11> */
.L_x_7002:
        /* <DEDUP_REMOVED lines=28> */
.L_x_7004:
[----:B------:R-:W-:Y:S05]  /*34b50*/  BSYNC B6 ;  /* 0x0000000000067941 */ /* 0x000fea0003800000 */
.L_x_7003:
[----:B------:R-:W2:Y:S01]  /*34b60*/  LDL.LU R0, [R1+0x42c] ;  /* 0x00042c0001007983 */ /* 0x000ea20000300800 */
[----:B------:R-:W1:Y:S01]  /*34b70*/  LDC R7, c[0x0][0x448] ;  /* 0x00011200ff077b82 */ /* 0x000e620000000800 */
[----:B------:R-:W-:Y:S02]  /*34b80*/  ULDC.64 UR4, c[0x0][0x398] ;  /* 0x0000e60000047ab9 */ /* 0x000fe40000000a00 */
[----:B0-----:R-:W3:Y:S04]  /*34b90*/  LDL.LU R2, [R1+0x418] ;  /* 0x0004180001027983 */ /* 0x001ee80000300800 */
[----:B------:R-:W4:Y:S04]  /*34ba0*/  LDL.LU R21, [R1+0x434] ;  /* 0x0004340001157983 */ /* 0x000f280000300800 */
[----:B------:R-:W5:Y:S01]  /*34bb0*/  LDL.LU R20, [R1+0x420] ;  /* 0x0004200001147983 */ /* 0x000f620000300800 */
[----:B------:R-:W-:Y:S01]  /*34bc0*/  IMAD.MOV.U32 R4, RZ, RZ, R37 ;  /* 0x000000ffff047224 */ /* 0x000fe200078e0025 */
[----:B------:R-:W-:Y:S01]  /*34bd0*/  LOP3.LUT R17, R17, 0xfffff7ff, RZ, 0xc0, !PT ;  /* 0xfffff7ff11117812 */ /* 0x000fe200078ec0ff */
[----:B------:R-:W0:Y:S01]  /*34be0*/  S2R R10, SR_TID.X ;  /* 0x00000000000a7919 */ /* 0x000e220000002100 */
[----:B------:R-:W0:Y:S01]  /*34bf0*/  S2R R8, SR_TID.X ;  /* 0x0000000000087919 */ /* 0x000e220000002100 */
[----:B------:R-:W0:Y:S01]  /*34c00*/  S2R R9, SR_TID.X ;  /* 0x0000000000097919 */ /* 0x000e220000002100 */
[----:B-1----:R-:W-:-:S13]  /*34c10*/  ISETP.NE.AND P0, PT, R7, 0x1, PT ;  /* 0x000000010700780c */ /* 0x002fda0003f05270 */
[----:B------:R-:W1:Y:S01]  /*34c20*/  @P0 LDC R5, c[0x0][0x450] ;  /* 0x00011400ff050b82 */ /* 0x000e620000000800 */
        /* <DEDUP_REMOVED lines=9> */
[----:B-----5:R-:W-:-:S04]  /*34cc0*/  IMAD.WIDE.U32 R2, R20, UR4, R2 ;  /* 0x0000000414027c25 */ /* 0x020fc8000f8e0002 */
[----:B------:R-:W-:Y:S01]  /*34cd0*/  IMAD R0, R20, UR5, R0 ;  /* 0x0000000514007c24 */ /* 0x000fe2000f8e0200 */
[----:B------:R-:W-:Y:S01]  /*34ce0*/  ULDC.64 UR4, c[0x0][0x3d0] ;  /* 0x0000f40000047ab9 */ /* 0x000fe20000000a00 */
[----:B0-----:R-:W-:Y:S02]  /*34cf0*/  IMAD.SHL.U32 R20, R10, 0x8, RZ ;  /* 0x000000080a147824 */ /* 0x001fe400078e00ff */
[----:B------:R-:W-:Y:S02]  /*34d00*/  IMAD.IADD R3, R3, 0x1, R0 ;  /* 0x0000000103037824 */ /* 0x000fe400078e0200 */
[----:B------:R-:W0:Y:S01]  /*34d10*/  @P0 LDC R0, c[0x0][0x44c] ;  /* 0x00011300ff000b82 */ /* 0x000e220000000800 */
[----:B------:R-:W-:Y:S01]  /*34d20*/  IMAD.SHL.U32 R21, R8, 0x8, RZ ;  /* 0x0000000808157824 */ /* 0x000fe200078e00ff */
[----:B------:R-:W-:-:S04]  /*34d30*/  LOP3.LUT R20, R20, 0x38, RZ, 0xc0, !PT ;  /* 0x0000003814147812 */ /* 0x000fc800078ec0ff */
[----:B------:R-:W-:-:S04]  /*34d40*/  LOP3.LUT R21, R21, 0x38, RZ, 0xc0, !PT ;  /* 0x0000003815157812 */ /* 0x000fc800078ec0ff */
[----:B------:R-:W-:Y:S01]  /*34d50*/  LOP3.LUT R8, R21, 0x80, RZ, 0xfc, !PT ;  /* 0x0000008015087812 */ /* 0x000fe200078efcff */
[----:B------:R-:W-:-:S05]  /*34d60*/  IMAD.SHL.U32 R21, R9, 0x8, RZ ;  /* 0x0000000809157824 */ /* 0x000fca00078e00ff */
[----:B------:R-:W-:-:S04]  /*34d70*/  LOP3.LUT R21, R21, 0x38, RZ, 0xc0, !PT ;  /* 0x0000003815157812 */ /* 0x000fc800078ec0ff */
[----:B------:R-:W-:Y:S01]  /*34d80*/  LOP3.LUT R9, R21, 0x40, RZ, 0xfc, !PT ;  /* 0x0000004015097812 */ /* 0x000fe200078efcff */
[----:B0-----:R-:W-:-:S05]  /*34d90*/  @P0 IMAD.HI.U32 R0, R37, R0, RZ ;  /* 0x0000000025000227 */ /* 0x001fca00078e00ff */
[----:B-1----:R-:W-:-:S04]  /*34da0*/  @P0 SHF.R.U32.HI R4, RZ, R5, R0 ;  /* 0x00000005ff040219 */ /* 0x002fc80000011600 */
[--C-:B------:R-:W-:Y:S01]  /*34db0*/  SHF.R.S32.HI R5, RZ, 0x1f, R4.reuse ;  /* 0x0000001fff057819 */ /* 0x100fe20000011404 */
[----:B------:R-:W-:Y:S02]  /*34dc0*/  IMAD.MOV R0, RZ, RZ, -R4 ;  /* 0x000000ffff007224 */ /* 0x000fe400078e0a04 */
[----:B------:R-:W-:-:S04]  /*34dd0*/  IMAD.WIDE.U32 R2, R4, UR4, R2 ;  /* 0x0000000404027c25 */ /* 0x000fc8000f8e0002 */
        /* <DEDUP_REMOVED lines=13> */
[----:B------:R-:W-:-:S04]  /*34eb0*/  ISETP.GE.AND P1, PT, R20, UR4, PT ;  /* 0x0000000414007c0c */ /* 0x000fc8000bf26270 */
[----:B------:R-:W-:Y:S02]  /*34ec0*/  LEA.HI.X R6, R2, UR5, R6, 0x1, P0 ;  /* 0x0000000502067c11 */ /* 0x000fe400080f0c06 */
[----:B------:R-:W-:Y:S02]  /*34ed0*/  ISETP.GE.AND P0, PT, R8, UR4, PT ;  /* 0x0000000408007c0c */ /* 0x000fe4000bf06270 */
[----:B------:R-:W0:Y:S01]  /*34ee0*/  S2R R8, SR_TID.X ;  /* 0x0000000000087919 */ /* 0x000e220000002100 */
[----:B------:R-:W-:Y:S02]  /*34ef0*/  SEL R0, RZ, 0x1, P1 ;  /* 0x00000001ff007807 */ /* 0x000fe40000800000 */
[----:B------:R-:W-:Y:S02]  /*34f00*/  SEL R2, RZ, 0x4, P0 ;  /* 0x00000004ff027807 */ /* 0x000fe40000000000 */
[----:B------:R-:W-:-:S04]  /*34f10*/  @P1 LOP3.LUT R17, R17, 0x800, RZ, 0xfc, !PT ;  /* 0x0000080011111812 */ /* 0x000fc800078efcff */
[----:B------:R-:W-:-:S04]  /*34f20*/  LOP3.LUT R17, R17, 0xfffffdff, RZ, 0xc0, !PT ;  /* 0xfffffdff11117812 */ /* 0x000fc800078ec0ff */
[----:B------:R-:W-:Y:S02]  /*34f30*/  @P0 LOP3.LUT R17, R17, 0x200, RZ, 0xfc, !PT ;  /* 0x0000020011110812 */ /* 0x000fe400078efcff */
[----:B------:R-:W-:Y:S02]  /*34f40*/  ISETP.GE.AND P0, PT, R9, UR4, PT ;  /* 0x0000000409007c0c */ /* 0x000fe4000bf06270 */
[----:B------:R-:W1:Y:S01]  /*34f50*/  S2R R9, SR_TID.X ;  /* 0x0000000000097919 */ /* 0x000e620000002100 */
[----:B------:R-:W-:Y:S02]  /*34f60*/  LOP3.LUT R17, R17, 0xfffffbff, RZ, 0xc0, !PT ;  /* 0xfffffbff11117812 */ /* 0x000fe400078ec0ff */
[----:B------:R-:W-:-:S04]  /*34f70*/  SEL R3, RZ, 0x2, P0 ;  /* 0x00000002ff037807 */ /* 0x000fc80000000000 */
[----:B------:R-:W-:-:S04]  /*34f80*/  IADD3 R0, R2, R3, R0 ;  /* 0x0000000302007210 */ /* 0x000fc80007ffe000 */
[----:B------:R-:W-:Y:S01]  /*34f90*/  @P0 LOP3.LUT R17, R17, 0x400, RZ, 0xfc, !PT ;  /* 0x0000040011110812 */ /* 0x000fe200078efcff */
[----:B0-----:R-:W-:-:S05]  /*34fa0*/  IMAD.SHL.U32 R21, R8, 0x8, RZ ;  /* 0x0000000808157824 */ /* 0x001fca00078e00ff */
[----:B------:R-:W-:-:S04]  /*34fb0*/  LOP3.LUT R21, R21, 0x38, RZ, 0xc0, !PT ;  /* 0x0000003815157812 */ /* 0x000fc800078ec0ff */
[----:B------:R-:W-:-:S04]  /*34fc0*/  LOP3.LUT R8, R21, 0x100, RZ, 0xfc, !PT ;  /* 0x0000010015087812 */ /* 0x000fc800078efcff */
[----:B------:R-:W-:Y:S01]  /*34fd0*/  ISETP.GE.AND P4, PT, R8, UR4, PT ;  /* 0x0000000408007c0c */ /* 0x000fe2000bf86270 */
[----:B------:R-:W-:Y:S02]  /*34fe0*/  IMAD.SHL.U32 R8, R10, 0x8, RZ ;  /* 0x000000080a087824 */ /* 0x000fe400078e00ff */
[----:B-1----:R-:W-:Y:S01]  /*34ff0*/  IMAD.SHL.U32 R21, R9, 0x8, RZ ;  /* 0x0000000809157824 */ /* 0x002fe200078e00ff */
[----:B------:R-:W-:Y:S02]  /*35000*/  SEL R2, RZ, 0x10, P4 ;  /* 0x00000010ff027807 */ /* 0x000fe40002000000 */
[----:B------:R-:W-:Y:S02]  /*35010*/  LOP3.LUT R8, R8, 0x38, RZ, 0xc0, !PT ;  /* 0x0000003808087812 */ /* 0x000fe400078ec0ff */
[----:B------:R-:W-:Y:S02]  /*35020*/  LOP3.LUT R21, R21, 0x38, RZ, 0xc0, !PT ;  /* 0x0000003815157812 */ /* 0x000fe400078ec0ff */
[----:B------:R-:W-:-:S02]  /*35030*/  LOP3.LUT R8, R8, 0x180, RZ, 0xfc, !PT ;  /* 0x0000018008087812 */ /* 0x000fc400078efcff */
[----:B------:R-:W-:Y:S01]  /*35040*/  LOP3.LUT R9, R21, 0xc0, RZ, 0xfc, !PT ;  /* 0x000000c015097812 */ /* 0x000fe200078efcff */
[----:B------:R-:W-:Y:S01]  /*35050*/  IMAD.SHL.U32 R21, R10, 0x8, RZ ;  /* 0x000000080a157824 */ /* 0x000fe200078e00ff */
[----:B------:R-:W-:Y:S02]  /*35060*/  ISETP.GE.AND P0, PT, R8, UR4, PT ;  /* 0x0000000408007c0c */ /* 0x000fe4000bf06270 */
[----:B------:R-:W-:Y:S02]  /*35070*/  ISETP.GE.AND P5, PT, R9, UR4, PT ;  /* 0x0000000409007c0c */ /* 0x000fe4000bfa6270 */
[----:B------:R-:W-:Y:S02]  /*35080*/  LOP3.LUT R21, R21, 0x38, RZ, 0xc0, !PT ;  /* 0x0000003815157812 */ /* 0x000fe400078ec0ff */
[----:B------:R-:W-:Y:S02]  /*35090*/  SEL R3, RZ, 0x8, P5 ;  /* 0x00000008ff037807 */ /* 0x000fe40002800000 */
[----:B------:R-:W-:-:S02]  /*350a0*/  LOP3.LUT R9, R21, 0x140, RZ, 0xfc, !PT ;  /* 0x0000014015097812 */ /* 0x000fc400078efcff */
[----:B------:R-:W-:Y:S02]  /*350b0*/  LOP3.LUT R8, R21, 0x1c0, RZ, 0xfc, !PT ;  /* 0x000001c015087812 */ /* 0x000fe400078efcff */
        /* <DEDUP_REMOVED lines=21> */
[----:B---3--:R-:W-:-:S03]  /*35210*/  IMAD.MOV.U32 R9, RZ, RZ, R3 ;  /* 0x000000ffff097224 */ /* 0x008fc600078e0003 */
[----:B------:R-:W-:Y:S01]  /*35220*/  ISETP.GE.AND P0, PT, R32, R7, PT ;  /* 0x000000072000720c */ /* 0x000fe20003f06270 */
[----:B------:R-:W0:-:S12]  /*35230*/  SHFL.IDX PT, R3, R5, RZ, 0x181f ;  /* 0x00181fff05037589 */ /* 0x000e1800000e0000 */
        /* <DEDUP_REMOVED lines=38> */
[----:B------:R-:W-:-:S04]  /*354a0*/  @P2 LOP3.LUT R17, R17, 0x8000, RZ, 0xfc, !PT ;  /* 0x0000800011112812 */ /* 0x000fc800078efcff */
        /* <DEDUP_REMOVED lines=37> */
[----:B------:R-:W-:-:S13]  /*35700*/  @!P0 ISETP.NE.U32.AND P1, PT, R8, RZ, PT ;  /* 0x000000ff0800820c */ /* 0x000fda0003f25070 */
[----:B------:R0:W-:Y:S04]  /*35710*/  @!P0 LDGSTS.E.BYPASS.LTC128B.128 [R23+0x35400], desc[UR36][R2.64+0x380], P1 ;  /* 0x3540038002178fae */ /* 0x0001e80008901d64 */
[----:B0-2---:R0:W1:Y:S02]  /*35720*/  SHFL.IDX PT, R2, R5, 0x3, 0x181f ;  /* 0x00781f0005027f89 */ /* 0x00506400000e0000 */
.L_x_7141:
[----:B------:R-:W2:Y:S01]  /*35730*/  LDL.LU R3, [R1+0x438] ;  /* 0x0004380001037983 */ /* 0x000ea20000300800 */
[----:B------:R-:W-:Y:S01]  /*35740*/  BSSY B0, `(.L_x_7006) ;  /* 0x0000019000007945 */ /* 0x000fe20003800000 */
[----:B--2---:R-:W-:-:S13]  /*35750*/  ISETP.GE.AND P0, PT, R3, R7, PT ;  /* 0x000000070300720c */ /* 0x004fda0003f06270 */
[----:B------:R-:W-:Y:S05]  /*35760*/  @P0 BRA `(.L_x_7007) ;  /* 0x0000000000580947 */ /* 0x000fea0003800000 */
[----:B------:R-:W-:Y:S02]  /*35770*/  LOP3.LUT R0, R0, 0x40, RZ, 0xc0, !PT ;  /* 0x0000004000007812 */ /* 0x000fe400078ec0ff */
[C---:B------:R-:W-:Y:S02]  /*35780*/  LOP3.LUT P6, RZ, R17.reuse, 0x800, RZ, 0xc0, !PT ;  /* 0x0000080011ff7812 */ /* 0x040fe400078cc0ff */
[----:B-1----:R-:W-:Y:S02]  /*35790*/  LEA R2, P0, R20, R2, 0x1 ;  /* 0x0000000214027211 */ /* 0x002fe400078008ff */
        /* <DEDUP_REMOVED lines=19> */
.L_x_7007:
[----:B------:R-:W-:Y:S05]  /*358d0*/  BSYNC B0 ;  /* 0x0000000000007941 */ /* 0x000fea0003800000 */
.L_x_7006:
[----:B------:R-:W-:Y:S01]  /*358e0*/  NOP ;  /* 0x0000000000007918 */ /* 0x000fe20000000000 */
[----:B------:R-:W-:-:S13]  /*358f0*/  PLOP3.LUT P0, PT, PT, PT, PT, 0x80, 0x0 ;  /* 0x000000000000781c */ /* 0x000fda0003f0f070 */
.L_x_7008:
[----:B------:R-:W-:Y:S02]  /*35900*/  PLOP3.LUT P1, PT, P1, P0, PT, 0xa2, 0x0 ;  /* 0x000000000000781c */ /* 0x000fe40000f21472 */
[----:B------:R-:W-:-:S08]  /*35910*/  @P0 R2UR P1, UR4, R18 ;  /* 0x00000000120402ca */ /* 0x000fd00000020000 */
[----:B------:R-:W-:-:S05]  /*35920*/  @P0 PLOP3.LUT P0, PT, P1, PT, PT, 0x80, 0x0 ;  /* 0x000000000000081c */ /* 0x000fca0000f0f070 */
[----:B------:R-:W-:Y:S01]  /*35930*/  @!P1 SYNCS.ARRIVE.TRANS64.RED.A0T1 RZ, [UR4+0x38810], RZ ;  /* 0x038810ffffff99a7 */ /* 0x000fe20008200404 */
[----:B------:R-:W-:Y:S07]  /*35940*/  @!P1 ARRIVES.LDGSTSBAR.64.TRANSCNT [UR4+0x38810] ;  /* 0x03881000ff0099b0 */ /* 0x000fee0008000a84 */
[----:B------:R-:W-:Y:S05]  /*35950*/  @P0 BRA.U.ANY `(.L_x_7008) ;  /* 0xfffffffd00e80947 */ /* 0x000fea000393ffff */
[----:B-12---:R-:W2:Y:S02]  /*35960*/  LDL.LU R2, [R1+0x43c] ;  /* 0x00043c0001027983 */ /* 0x006ea40000300800 */
        /* <DEDUP_REMOVED lines=10> */
[----:B-12---:R-:W-:Y:S05]  /*35a10*/  @!P0 BRA `(.L_x_7010) ;  /* 0x0000005800088947 */ /* 0x006fea0003800000 */
.L_x_7142:
[----:B------:R-:W-:Y:S05]  /*35a20*/  BSYNC B0 ;  /* 0x0000000000007941 */ /* 0x000fea0003800000 */
.L_x_7009:
[----:B------:R-:W-:-:S13]  /*35a30*/  LOP3.LUT P0, RZ, R17, 0x100, RZ, 0xc0, !PT ;  /* 0x0000010011ff7812 */ /* 0x000fda000780c0ff */
[----:B------:R-:W-:Y:S05]  /*35a40*/  @!P0 BRA `(.L_x_7011) ;  /* 0x0000000000048947 */ /* 0x000fea0003800000 */
[----:B------:R-:W-:Y:S01]  /*35a50*/  BPT.TRAP 0x1 ;  /* 0x000000040000795c */ /* 0x000fe20000300000 */
.L_x_7011:
[----:B-1----:R-:W-:Y:S01]  /*35a60*/  SHF.L.U32 R0, R28, 0x1f, RZ ;  /* 0x0000001f1c007819 */ /* 0x002fe200000006ff */
[----:B------:R-:W-:Y:S03]  /*35a70*/  BSSY B0, `(.L_x_7012) ;  /* 0x0000003000007945 */ /* 0x000fe60003800000 */
[----:B------:R-:W1:Y:S02]  /*35a80*/  SYNCS.PHASECHK.TRANS64.TRYWAIT P0, [R25+URZ+0x38860], R0 ;  /* 0x03886000190075a7 */ /* 0x000e64000800017f */
[----:B-1----:R-:W-:Y:S05]  /*35a90*/  @!P0 BRA `(.L_x_7013) ;  /* 0x0000005400fc8947 */ /* 0x002fea0003800000 */
.L_x_7143:
[----:B------:R-:W-:Y:S05]  /*35aa0*/  BSYNC B0 ;  /* 0x0000000000007941 */ /* 0x000fea0003800000 */
.L_x_7012:
[----:B------:R-:W1:Y:S01]  /*35ab0*/  LDL.LU R3, [R1+0x440] ;  /* 0x0004400001037983 */ /* 0x000e620000300800 */
[----:B------:R-:W-:Y:S01]  /*35ac0*/  ULDC.64 UR4, c[0x0][0x328] ;  /* 0x0000ca0000047ab9 */ /* 0x000fe20000000a00 */
[----:B------:R-:W-:Y:S02]  /*35ad0*/  ULDC.64 UR6, c[0x0][0x318] ;  /* 0x0000c60000067ab9 */ /* 0x000fe40000000a00 */
[----:B------:R-:W2:Y:S04]  /*35ae0*/  LDL.LU R2, [R1+0x41c] ;  /* 0x00041c0001027983 */ /* 0x000ea80000300800 */
[----:B0-----:R-:W3:Y:S04]  /*35af0*/  LDL.LU R5, [R1+0x444] ;  /* 0x0004440001057983 */ /* 0x001ee80000300800 */
[----:B------:R-:W4:Y:S01]  /*35b00*/  LDL.LU R4, [R1+0x414] ;  /* 0x0004140001047983 */ /* 0x000f220000300800 */
[----:B-1----:R-:W-:-:S04]  /*35b10*/  IMAD R0, R3, UR4, RZ ;  /* 0x0000000403007c24 */ /* 0x002fc8000f8e02ff */
        /* <DEDUP_REMOVED lines=102> */
.L_x_7153:
        /* <DEDUP_REMOVED lines=34> */
.L_x_7015:
        /* <DEDUP_REMOVED lines=10> */
.L_x_7016:
        /* <DEDUP_REMOVED lines=11> */
.L_x_7031:
[----:B0-----:R-:W0:Y:S01]  /*364f0*/  LDC R5, c[0x0][0x430] ;  /* 0x00010c00ff057b82 */ /* 0x001e220000000800 */
[----:B-1----:R-:W1:Y:S01]  /*36500*/  S2R R2, SR_TID.X ;  /* 0x0000000000027919 */ /* 0x002e620000002100 */
[----:B------:R-:W-:Y:S01]  /*36510*/  IMAD R4, R7, 0x40, R34 ;  /* 0x0000004007047824 */ /* 0x000fe200078e0222 */
[----:B------:R-:W-:Y:S01]  /*36520*/  LOP3.LUT P1, RZ, R17, 0x100, RZ, 0xc0, !PT ;  /* 0x0000010011ff7812 */ /* 0x000fe2000782c0ff */
[----:B------:R-:W-:Y:S01]  /*36530*/  VIADD R22, R22, 0x1 ;  /* 0x0000000116167836 */ /* 0x000fe20000000000 */
[----:B------:R-:W2:Y:S01]  /*36540*/  S2R R3, SR_TID.X ;  /* 0x0000000000037919 */ /* 0x000ea20000002100 */
[----:B0-----:R-:W-:Y:S02]  /*36550*/  ISETP.NE.AND P0, PT, R5, 0x1, PT ;  /* 0x000000010500780c */ /* 0x001fe40003f05270 */
[----:B-1----:R-:W-:-:S11]  /*36560*/  LOP3.LUT R2, R2, 0x7f, RZ, 0xc0, !PT ;  /* 0x0000007f02027812 */ /* 0x002fd600078ec0ff */
[----:B------:R-:W0:Y:S01]  /*36570*/  @P0 LDC R9, c[0x0][0x434] ;  /* 0x00010d00ff090b82 */ /* 0x000e220000000800 */
[----:B--2---:R-:W-:Y:S01]  /*36580*/  IMAD.SHL.U32 R8, R3, 0x10, RZ ;  /* 0x0000001003087824 */ /* 0x004fe200078e00ff */
[----:B------:R-:W-:-:S04]  /*36590*/  SHF.R.U32.HI R2, RZ, 0x3, R2 ;  /* 0x00000003ff027819 */ /* 0x000fc80000011602 */
[----:B------:R-:W-:Y:S02]  /*365a0*/  LOP3.LUT R8, R2, 0x70, R8, 0xf8, !PT ;  /* 0x0000007002087812 */ /* 0x000fe400078ef808 */
[----:B------:R-:W1:Y:S02]  /*365b0*/  @P0 LDC R3, c[0x0][0x438] ;  /* 0x00010e00ff030b82 */ /* 0x000e640000000800 */
[C---:B------:R-:W-:Y:S01]  /*365c0*/  ISETP.GT.U32.AND P2, PT, R8.reuse, 0x3f, PT ;  /* 0x0000003f0800780c */ /* 0x040fe20003f44070 */
[----:B------:R-:W-:-:S04]  /*365d0*/  IMAD.IADD R4, R8, 0x1, R4 ;  /* 0x0000000108047824 */ /* 0x000fc800078e0204 */
[----:B------:R-:W-:Y:S02]  /*365e0*/  IMAD.MOV.U32 R2, RZ, RZ, R4 ;  /* 0x000000ffff027224 */ /* 0x000fe400078e0004 */
[----:B0--34-:R-:W-:-:S06]  /*365f0*/  @P0 IMAD.HI.U32 R6, R4, R9, RZ ;  /* 0x0000000904060227 */ /* 0x019fcc00078e00ff */
[----:B------:R-:W0:Y:S01]  /*36600*/  @!P2 LDC.64 R8, c[0x0][0x428] ;  /* 0x00010a00ff08ab82 */ /* 0x000e220000000a00 */
[----:B-1----:R-:W-:-:S05]  /*36610*/  @P0 SHF.R.U32.HI R2, RZ, R3, R6 ;  /* 0x00000003ff020219 */ /* 0x002fca0000011606 */
[----:B------:R-:W-:-:S04]  /*36620*/  IMAD.MOV R3, RZ, RZ, -R2 ;  /* 0x000000ffff037224 */ /* 0x000fc800078e0a02 */
[----:B------:R-:W-:Y:S01]  /*36630*/  IMAD R5, R5, R3, R4 ;  /* 0x0000000305057224 */ /* 0x000fe200078e0204 */
[--C-:B------:R-:W-:Y:S01]  /*36640*/  @!P2 SHF.R.S32.HI R3, RZ, 0x1f, R2.reuse ;  /* 0x0000001fff03a819 */ /* 0x100fe20000011402 */
[-C--:B0-----:R-:W-:Y:S02]  /*36650*/  @!P2 IMAD R4, R35, R8.reuse, RZ ;  /* 0x000000082304a224 */ /* 0x081fe400078e02ff */
        /* <DEDUP_REMOVED lines=18> */
.L_x_7019:
[----:B------:R-:W-:Y:S01]  /*36780*/  IMAD R6, R22, 0x8, R18 ;  /* 0x0000000816067824 */ /* 0x000fe200078e0212 */
[----:B------:R-:W-:Y:S01]  /*36790*/  SHF.L.U32 R25, R28, 0x1f, RZ ;  /* 0x0000001f1c197819 */ /* 0x000fe200000006ff */
[----:B------:R-:W-:Y:S01]  /*367a0*/  BSSY B1, `(.L_x_7020) ;  /* 0x0000004000017945 */ /* 0x000fe20003800000 */
[----:B------:R-:W-:Y:S02]  /*367b0*/  SHF.R.S32.HI R9, RZ, 0x1f, R5 ;  /* 0x0000001fff097819 */ /* 0x000fe40000011405 */
[----:B------:R-:W0:Y:S02]  /*367c0*/  SYNCS.PHASECHK.TRANS64.TRYWAIT P0, [R6+URZ+0x38840], R25 ;  /* 0x03884019060075a7 */ /* 0x000e24000800017f */
[----:B0-----:R-:W-:Y:S05]  /*367d0*/  @!P0 BRA `(.L_x_7021) ;  /* 0x0000005000e88947 */ /* 0x001fea0003800000 */
.L_x_7154:
[----:B------:R-:W-:Y:S05]  /*367e0*/  BSYNC B1 ;  /* 0x0000000000017941 */ /* 0x000fea0003800000 */
.L_x_7020:
        /* <DEDUP_REMOVED lines=40> */
.L_x_7164:
        /* <DEDUP_REMOVED lines=8> */
.L_x_7023:
        /* <DEDUP_REMOVED lines=10> */
.L_x_7024:
[----:B------:R3:W-:Y:S01]  /*36b90*/  SYNCS.ARRIVE.TRANS64.A1T0 RZ, [R6+URZ+0x38830], RZ ;  /* 0x038830ff06ff79a7 */ /* 0x0007e2000810003f */
[----:B------:R-:W-:Y:S05]  /*36ba0*/  @!P2 BRA `(.L_x_7025) ;  /* 0x000000000004a947 */ /* 0x000fea0003800000 */
[----:B------:R-:W-:Y:S01]  /*36bb0*/  BPT.TRAP 0x1 ;  /* 0x000000040000795c */ /* 0x000fe20000300000 */
.L_x_7025:
[----:B------:R-:W4:Y:S01]  /*36bc0*/  SYNCS.PHASECHK.TRANS64.TRYWAIT P0, [R6+URZ+0x38860], R25 ;  /* 0x03886019060075a7 */ /* 0x000f22000800017f */
[----:B------:R-:W-:Y:S04]  /*36bd0*/  BSSY B1, `(.L_x_7026) ;  /* 0x0000002000017945 */ /* 0x000fe80003800000 */
[----:B----4-:R-:W-:Y:S05]  /*36be0*/  @!P0 BRA `(.L_x_7027) ;  /* 0x0000005400148947 */ /* 0x010fea0003800000 */
.L_x_7165:
[----:B------:R-:W-:Y:S05]  /*36bf0*/  BSYNC B1 ;  /* 0x0000000000017941 */ /* 0x000fea0003800000 */
.L_x_7026:
[----:B------:R-:W-:Y:S01]  /*36c00*/  ULDC.64 UR4, c[0x0][0x328] ;  /* 0x0000ca0000047ab9 */ /* 0x000fe20000000a00 */
[----:B------:R-:W-:Y:S01]  /*36c10*/  ULDC.64 UR6, c[0x0][0x318] ;  /* 0x0000c60000067ab9 */ /* 0x000fe20000000a00 */
[----:B------:R-:W-:Y:S01]  /*36c20*/  IMAD R9, R9, UR4, RZ ;  /* 0x0000000409097c24 */ /* 0x000fe2000f8e02ff */
[----:B------:R-:W-:Y:S01]  /*36c30*/  LOP3.LUT P5, RZ, R17, 0x8, RZ, 0xc0, !PT ;  /* 0x0000000811ff7812 */ /* 0x000fe200078ac0ff */
[----:B--2---:R-:W-:Y:S01]  /*36c40*/  IMAD.WIDE.U32 R2, R5, UR4, RZ ;  /* 0x0000000405027c25 */ /* 0x004fe2000f8e00ff */
        /* <DEDUP_REMOVED lines=16> */
[----:B------:R-:W2:Y:S01]  /*36d50*/  SHFL.IDX PT, R2, R9, RZ, 0x181f ;  /* 0x00181fff09027589 */ /* 0x000ea200000e0000 */
[----:B------:R-:W-:Y:S01]  /*36d60*/  LOP3.LUT P1, RZ, R17, 0x80, RZ, 0xc0, !PT ;  /* 0x0000008011ff7812 */ /* 0x000fe2000782c0ff */
        /* <DEDUP_REMOVED lines=12> */
[----:B--2---:R-:W-:-:S05]  /*36e30*/  IADD3 R2, P0, R2, R0, RZ ;  /* 0x0000000002027210 */ /* 0x004fca0007f1e0ff */
        /* <DEDUP_REMOVED lines=43> */
.L_x_7175:
        /* <DEDUP_REMOVED lines=25> */
.L_x_7029:
        /* <DEDUP_REMOVED lines=10> */
.L_x_7030:
[----:B------:R1:W-:Y:S01]  /*37320*/  SYNCS.ARRIVE.TRANS64.A1T0 RZ, [R6+URZ+0x38850], RZ ;  /* 0x038850ff06ff79a7 */ /* 0x0003e2000810003f */
[----:B------:R-:W-:Y:S05]  /*37330*/  @P3 BRA `(.L_x_7031) ;  /* 0xfffffff0006c3947 */ /* 0x000fea000383ffff */
.L_x_7018:
[----:B------:R-:W-:Y:S05]  /*37340*/  BSYNC B0 ;  /* 0x0000000000007941 */ /* 0x000fea0003800000 */
.L_x_7017:
        /* <DEDUP_REMOVED lines=21> */
.L_x_7033:
[----:B------:R-:W-:Y:S05]  /*374a0*/  BSYNC B0 ;  /* 0x0000000000007941 */ /* 0x000fea0003800000 */
.L_x_7032:
[----:B------:R-:W-:-:S07]  /*374b0*/  SEL R22, R22, RZ, P0 ;  /* 0x000000ff16167207 */ /* 0x000fce0000000000 */
.L_x_6986:
[----:B------:R-:W-:Y:S05]  /*374c0*/  BSYNC B7 ;  /* 0x0000000000077941 */ /* 0x000fea0003800000 */
.L_x_6984:
        /* <DEDUP_REMOVED lines=8> */
[----:B----4-:R2:W4:Y:S01]  /*37550*/  LDS.128 R24, [R18+0x388d0] ;  /* 0x0388d00012187984 */ /* 0x0105220000000c00 */
[----:B------:R-:W-:Y:S06]  /*37560*/  BAR.ARV 0x4, 0x180 ;  /* 0x0106000000007b1d */ /* 0x000fec0000002000 */
[----:B------:R-:W-:Y:S05]  /*37570*/  BRA `(.L_x_7035) ;  /* 0x0000000c00d47947 */ /* 0x000fea0003800000 */
.L_x_7034:
        /* <DEDUP_REMOVED lines=14> */
[----:B----4-:R-:W-:Y:S01]  /*37660*/  IMAD.MOV.U32 R25, RZ, RZ, RZ ;  /* 0x000000ffff197224 */ /* 0x010fe200078e00ff */
[C---:B------:R-:W-:Y:S01]  /*37670*/  ISETP.GE.U32.AND P2, PT, R8.reuse, 0x2, PT ;  /* 0x000000020800780c */ /* 0x040fe20003f46070 */
[----:B------:R-:W-:Y:S01]  /*37680*/  IMAD.MOV.U32 R5, RZ, RZ, RZ ;  /* 0x000000ffff057224 */ /* 0x000fe200078e00ff */
[C---:B------:R-:W-:Y:S01]  /*37690*/  ISETP.GE.U32.AND P3, PT, R8.reuse, 0x4, PT ;  /* 0x000000040800780c */ /* 0x040fe20003f66070 */
[----:B------:R-:W-:Y:S01]  /*376a0*/  SHFL.IDX PT, R0, R24, RZ, 0x1f ;  /* 0x00001fff18007589 */ /* 0x000fe200000e0000 */
[C---:B------:R-:W-:Y:S02]  /*376b0*/  ISETP.GE.U32.AND P4, PT, R8.reuse, 0x8, PT ;  /* 0x000000080800780c */ /* 0x040fe40003f86070 */
[----:B------:R-:W-:Y:S01]  /*376c0*/  ISETP.GE.U32.AND P5, PT, R8, 0x10, PT ;  /* 0x000000100800780c */ /* 0x000fe20003fa6070 */
[----:B-1-3--:R0:W-:Y:S02]  /*376d0*/  SHFL.IDX PT, R6, R24, 0x1, 0x1f ;  /* 0x00201f0018067f89 */ /* 0x00a1e400000e0000 */
        /* <DEDUP_REMOVED lines=21> */
.L_x_7185:
[----:B------:R-:W-:Y:S02]  /*37830*/  ULDC UR4, c[0x0][0xd38] ;  /* 0x00034e0000047ab9 */ /* 0x000fe40000000800 */
[----:B------:R-:W-:-:S04]  /*37840*/  IMAD.U32 R4, RZ, RZ, UR4 ;  /* 0x00000004ff047e24 */ /* 0x000fc8000f8e00ff */
[----:B-1----:R-:W-:-:S04]  /*37850*/  IMAD R3, R14, R4, RZ ;  /* 0x000000040e037224 */ /* 0x002fc800078e02ff */
[----:B------:R-:W-:-:S05]  /*37860*/  IMAD.IADD R6, R6, 0x1, R3 ;  /* 0x0000000106067824 */ /* 0x000fca00078e0203 */
[----:B------:R-:W-:-:S13]  /*37870*/  ISETP.GT.AND P6, PT, R6, R0, PT ;  /* 0x000000000600720c */ /* 0x000fda0003fc4270 */
[----:B------:R-:W-:Y:S05]  /*37880*/  @P6 BRA `(.L_x_7037) ;  /* 0x0000000000a46947 */ /* 0x000fea0003800000 */
.L_x_7040:
        /* <DEDUP_REMOVED lines=35> */
.L_x_7193:
[----:B------:R-:W-:Y:S02]  /*37ac0*/  ULDC UR4, c[0x0][0xd38] ;  /* 0x00034e0000047ab9 */ /* 0x000fe40000000800 */
[----:B------:R-:W-:-:S04]  /*37ad0*/  IMAD.U32 R4, RZ, RZ, UR4 ;  /* 0x00000004ff047e24 */ /* 0x000fc8000f8e00ff */
[----:B-1----:R-:W-:-:S04]  /*37ae0*/  IMAD R3, R14, R4, RZ ;  /* 0x000000040e037224 */ /* 0x002fc800078e02ff */
[----:B------:R-:W-:-:S05]  /*37af0*/  IMAD.IADD R6, R3, 0x1, R6 ;  /* 0x0000000103067824 */ /* 0x000fca00078e0206 */
[----:B------:R-:W-:-:S13]  /*37b00*/  ISETP.GT.AND P6, PT, R6, R0, PT ;  /* 0x000000000600720c */ /* 0x000fda0003fc4270 */
[----:B------:R-:W-:Y:S05]  /*37b10*/  @!P6 BRA `(.L_x_7040) ;  /* 0xfffffffc005ce947 */ /* 0x000fea000383ffff */
.L_x_7037:
        /* <DEDUP_REMOVED lines=10> */
.L_x_7198:
[----:B------:R-:W-:-:S13]  /*37bc0*/  ISETP.NE.AND P0, PT, R3, RZ, PT ;  /* 0x000000ff0300720c */ /* 0x000fda0003f05270 */
[----:B------:R-:W-:Y:S05]  /*37bd0*/  @!P0 BRA `(.L_x_7042) ;  /* 0x0000000000108947 */ /* 0x000fea0003800000 */
[----:B------:R-:W-:Y:S01]  /*37be0*/  UMOV UR4, 0xffffffff ;  /* 0xffffffff00047882 */ /* 0x000fe20000000000 */
[----:B------:R-:W-:Y:S02]  /*37bf0*/  VIADD R12, R7, 0xffffffff ;  /* 0xffffffff070c7836 */ /* 0x000fe40000000000 */
[----:B------:R-:W-:Y:S05]  /*37c00*/  BRA.DIV UR4, `(.L_x_7043) ;  /* 0x00000056044c7947 */ /* 0x000fea000b800000 */
[----:B------:R4:W0:Y:S02]  /*37c10*/  SHFL.IDX PT, R24, R2, R12, 0x1f ;  /* 0x00001f0c02187589 */ /* 0x00082400000e0000 */
.L_x_7042:
        /* <DEDUP_REMOVED lines=59> */
.L_x_7044:
        /* <DEDUP_REMOVED lines=60> */
.L_x_7045:
[----:B------:R-:W-:-:S05]  /*38390*/  LOP3.LUT R0, RZ, R3, RZ, 0x33, !PT ;  /* 0x00000003ff007212 */ /* 0x000fca00078e33ff */
[----:B------:R-:W-:Y:S01]  /*383a0*/  IMAD.IADD R25, R25, 0x1, R0 ;  /* 0x0000000119197824 */ /* 0x000fe200078e0200 */
[----:B------:R-:W-:Y:S06]  /*383b0*/  BRA `(.L_x_7046) ;  /* 0x00000000001c7947 */ /* 0x000fec0003800000 */
.L_x_7038:
[----:B------:R-:W-:Y:S01]  /*383c0*/  UMOV UR4, URZ ;  /* 0x0000003f00047c82 */ /* 0x000fe20008000000 */
[----:B------:R-:W-:Y:S01]  /*383d0*/  UMOV UR5, URZ ;  /* 0x0000003f00057c82 */ /* 0x000fe20008000000 */
[----:B------:R-:W-:Y:S01]  /*383e0*/  ULDC UR6, c[0x0][0xd3c] ;  /* 0x00034f0000067ab9 */ /* 0x000fe20000000800 */
[----:B------:R-:W-:Y:S02]  /*383f0*/  IMAD.MOV.U32 R24, RZ, RZ, R0 ;  /* 0x000000ffff187224 */ /* 0x000fe400078e0000 */
[----:B------:R-:W-:Y:S02]  /*38400*/  IMAD.U32 R25, RZ, RZ, UR4 ;  /* 0x00000004ff197e24 */ /* 0x000fe4000f8e00ff */
[----:B------:R-:W-:Y:S02]  /*38410*/  IMAD.U32 R26, RZ, RZ, UR5 ;  /* 0x00000005ff1a7e24 */ /* 0x000fe4000f8e00ff */
[----:B------:R-:W-:-:S07]  /*38420*/  IMAD.U32 R27, RZ, RZ, UR6 ;  /* 0x00000006ff1b7e24 */ /* 0x000fce000f8e00ff */
.L_x_7046:
        /* <DEDUP_REMOVED lines=10> */
.L_x_7035:
[----:B------:R-:W-:Y:S02]  /*384d0*/  ULDC UR4, c[0x0][0xd3c] ;  /* 0x00034f0000047ab9 */ /* 0x000fe40000000800 */
[----:B----4-:R-:W-:-:S13]  /*384e0*/  ISETP.GE.AND P0, PT, R27, UR4, PT ;  /* 0x000000041b007c0c */ /* 0x010fda000bf06270 */
[----:B------:R-:W-:Y:S05]  /*384f0*/  @!P0 BRA `(.L_x_7047) ;  /* 0xffffff7c005c8947 */ /* 0x000fea000383ffff */
[----:B------:R-:W-:Y:S05]  /*38500*/  BSYNC B8 ;  /* 0x0000000000087941 */ /* 0x000fea0003800000 */
.L_x_6914:
[----:B-1----:R-:W4:Y:S01]  /*38510*/  LDL.LU R0, [R1+0x43c] ;  /* 0x00043c0001007983 */ /* 0x002f220000300800 */
[----:B------:R-:W-:Y:S01]  /*38520*/  BSSY B0, `(.L_x_7048) ;  /* 0x000000b000007945 */ /* 0x000fe20003800000 */
[----:B------:R-:W1:Y:S01]  /*38530*/  S2R R5, SR_CgaCtaId ;  /* 0x0000000000057919 */ /* 0x000e620000008800 */
        /* <DEDUP_REMOVED lines=9> */
.L_x_7201:
[----:B------:R-:W-:Y:S05]  /*385d0*/  BSYNC B0 ;  /* 0x0000000000007941 */ /* 0x000fea0003800000 */
.L_x_7048:
[----:B------:R-:W-:-:S03]  /*385e0*/  UMOV UR4, 0xffffffff ;  /* 0xffffffff00047882 */ /* 0x000fc60000000000 */
[----:B------:R-:W-:Y:S05]  /*385f0*/  BRA.DIV UR4, `(.L_x_7050) ;  /* 0x0000004e040c7947 */ /* 0x000fea000b800000 */
[----:B-1----:R-:W1:Y:S02]  /*38600*/  S2R R0, SR_TID.X ;  /* 0x0000000000007919 */ /* 0x002e640000002100 */
[----:B-1----:R-:W-:-:S04]  /*38610*/  SHF.R.U32.HI R0, RZ, 0x5, R0 ;  /* 0x00000005ff007819 */ /* 0x002fc80000011600 */
[----:B------:R-:W-:-:S05]  /*38620*/  LOP3.LUT R0, R0, 0x3, RZ, 0xc0, !PT ;  /* 0x0000000300007812 */ /* 0x000fca00078ec0ff */
[----:B------:R1:W4:Y:S02]  /*38630*/  SHFL.IDX PT, R14, R0, RZ, 0x1f ;  /* 0x00001fff000e7589 */ /* 0x00032400000e0000 */
.L_x_7204:
[----:B----4-:R-:W-:-:S13]  /*38640*/  ISETP.NE.AND P0, PT, R14, RZ, PT ;  /* 0x000000ff0e00720c */ /* 0x010fda0003f05270 */
[----:B------:R-:W-:Y:S05]  /*38650*/  @P0 BRA `(.L_x_6670) ;  /* 0x0000000000880947 */ /* 0x000fea0003800000 */
[----:B------:R-:W-:-:S03]  /*38660*/  UMOV UR4, 0xffffffff ;  /* 0xffffffff00047882 */ /* 0x000fc60000000000 */
[----:B------:R-:W-:Y:S05]  /*38670*/  BRA.DIV UR4, `(.L_x_7051) ;  /* 0x0000004e04207947 */ /* 0x000fea000b800000 */
[----:B------:R-:W-:-:S13]  /*38680*/  ELECT P6, URZ, PT ;  /* 0x00000000003f782f */ /* 0x000fda00038c0000 */
.L_x_7207:
[----:B------:R-:W-:Y:S05]  /*38690*/  @!P6 BRA `(.L_x_6670) ;  /* 0x000000000078e947 */ /* 0x000fea0003800000 */
[----:B------:R-:W-:-:S06]  /*386a0*/  ULOP3.LUT UR4, UR60, 0x2, URZ, 0xfc, !UPT ;  /* 0x000000023c047892 */ /* 0x000fcc000f8efc3f */
[----:B-1----:R-:W-:-:S05]  /*386b0*/  IMAD.U32 R0, RZ, RZ, UR4 ;  /* 0x00000004ff007e24 */ /* 0x002fca000f8e00ff */
[----:B------:R-:W-:-:S13]  /*386c0*/  ISETP.NE.AND P0, PT, R0, 0x3, PT ;  /* 0x000000030000780c */ /* 0x000fda0003f05270 */
[----:B------:R-:W-:Y:S05]  /*386d0*/  @!P0 BRA `(.L_x_7052) ;  /* 0x0000000000048947 */ /* 0x000fea0003800000 */
[----:B------:R-:W-:Y:S01]  /*386e0*/  BPT.TRAP 0x1 ;  /* 0x000000040000795c */ /* 0x000fe20000300000 */
.L_x_7052:
[----:B------:R-:W-:Y:S01]  /*386f0*/  IMAD R5, R22, 0x8, R7 ;  /* 0x0000000816057824 */ /* 0x000fe200078e0207 */
[----:B------:R-:W-:Y:S01]  /*38700*/  SHF.L.U32 R0, R28, 0x1f, RZ ;  /* 0x0000001f1c007819 */ /* 0x000fe200000006ff */
[----:B------:R-:W-:-:S03]  /*38710*/  VIADD R22, R22, 0x1 ;  /* 0x0000000116167836 */ /* 0x000fc60000000000 */
[----:B------:R-:W1:Y:S02]  /*38720*/  SYNCS.PHASECHK.TRANS64.TRYWAIT P1, [R5+URZ+0x38840], R0 ;  /* 0x03884000050075a7 */ /* 0x000e64000802017f */
[----:B------:R-:W-:-:S04]  /*38730*/  ISETP.NE.AND P2, PT, R22, 0x2, PT ;  /* 0x000000021600780c */ /* 0x000fc80003f45270 */
[----:B------:R-:W-:Y:S01]  /*38740*/  SEL R3, RZ, 0x1, P2 ;  /* 0x00000001ff037807 */ /* 0x000fe20001000000 */
[----:B-1----:R-:W-:Y:S08]  /*38750*/  @!P1 BRA `(.L_x_7053) ;  /* 0x0000004c00089947 */ /* 0x002ff00003800000 */
.L_x_7208:
[----:B------:R-:W-:Y:S02]  /*38760*/  SEL R22, R22, RZ, P2 ;  /* 0x000000ff16167207 */ /* 0x000fe40001000000 */
[----:B------:R-:W-:Y:S01]  /*38770*/  LOP3.LUT R2, R28, R3, RZ, 0x3c, !PT ;  /* 0x000000031c027212 */ /* 0x000fe200078e3cff */
[----:B------:R-:W-:Y:S06]  /*38780*/  @!P0 BRA `(.L_x_7054) ;  /* 0x0000000000048947 */ /* 0x000fec0003800000 */
[----:B------:R-:W-:Y:S01]  /*38790*/  BPT.TRAP 0x1 ;  /* 0x000000040000795c */ /* 0x000fe20000300000 */
.L_x_7054:
[----:B------:R-:W-:Y:S01]  /*387a0*/  IMAD R3, R22, 0x8, R7 ;  /* 0x0000000816037824 */ /* 0x000fe200078e0207 */
[----:B------:R-:W-:-:S04]  /*387b0*/  SHF.L.U32 R2, R2, 0x1f, RZ ;  /* 0x0000001f02027819 */ /* 0x000fc800000006ff */
[----:B------:R-:W4:Y:S02]  /*387c0*/  SYNCS.PHASECHK.TRANS64.TRYWAIT P1, [R3+URZ+0x38840], R2 ;  /* 0x03884002030075a7 */ /* 0x000f24000802017f */
[----:B----4-:R-:W-:Y:S05]  /*387d0*/  @!P1 BRA `(.L_x_7055) ;  /* 0x0000004800fc9947 */ /* 0x010fea0003800000 */
.L_x_7209:
[----:B------:R-:W-:Y:S05]  /*387e0*/  @!P0 BRA `(.L_x_7056) ;  /* 0x0000000000048947 */ /* 0x000fea0003800000 */
[----:B------:R-:W-:Y:S01]  /*387f0*/  BPT.TRAP 0x1 ;  /* 0x000000040000795c */ /* 0x000fe20000300000 */
.L_x_7056:
[----:B------:R-:W5:Y:S02]  /*38800*/  SYNCS.PHASECHK.TRANS64.TRYWAIT P1, [R5+URZ+0x38860], R0 ;  /* 0x03886000050075a7 */ /* 0x000f64000802017f */
[----:B-----5:R-:W-:Y:S05]  /*38810*/  @!P1 BRA `(.L_x_7057) ;  /* 0x0000004c00009947 */ /* 0x020fea0003800000 */
.L_x_7210:
[----:B------:R-:W-:Y:S05]  /*38820*/  @!P0 BRA `(.L_x_7058) ;  /* 0x0000000000048947 */ /* 0x000fea0003800000 */
[----:B------:R-:W-:Y:S01]  /*38830*/  BPT.TRAP 0x1 ;  /* 0x000000040000795c */ /* 0x000fe20000300000 */
.L_x_7058:
[----:B------:R0:W0:Y:S02]  /*38840*/  SYNCS.PHASECHK.TRANS64.TRYWAIT P0, [R3+URZ+0x38860], R2 ;  /* 0x03886002030075a7 */ /* 0x000024000800017f */
[----:B0-----:R-:W-:Y:S05]  /*38850*/  @!P0 NANOSLEEP.SYNCS 0x989680 ;  /* 0x009896800000895d */ /* 0x001fea0003900000 */
[----:B------:R-:W0:Y:S02]  /*38860*/  @!P0 SYNCS.PHASECHK.TRANS64 P0, [R3+URZ+0x38860], R2 ;  /* 0x03886002030085a7 */ /* 0x000e24000800007f */
[----:B0-----:R-:W-:Y:S05]  /*38870*/  @!P0 BRA `(.L_x_7058) ;  /* 0xfffffffc00f08947 */ /* 0x001fea000383ffff */
.L_x_6670:
[----:B------:R-:W-:Y:S05]  /*38880*/  BSYNC B9 ;  /* 0x0000000000097941 */ /* 0x000fea0003800000 */
.L_x_6667:
[----:B------:R-:W-:Y:S05]  /*38890*/  EXIT ;  /* 0x000000000000794d */ /* 0x000fea0003800000 */
.L_x_6696:
[----:B0-----:R0:W1:Y:S02]  /*388a0*/  SYNCS.PHASECHK.TRANS64.TRYWAIT P4, [R40+URZ+0x38890], R51 ;  /* 0x03889033280075a7 */ /* 0x001064000808017f */
[----:B-1----:R-:W-:Y:S05]  /*388b0*/  @!P4 NANOSLEEP.SYNCS 0x989680 ;  /* 0x009896800000c95d */ /* 0x002fea0003900000 */
[----:B------:R-:W1:Y:S02]  /*388c0*/  @!P4 SYNCS.PHASECHK.TRANS64 P4, [R40+URZ+0x38890], R51 ;  /* 0x038890332800c5a7 */ /* 0x000e64000808007f */
[----:B-1----:R-:W-:Y:S05]  /*388d0*/  @!P4 BRA `(.L_x_6696) ;  /* 0xfffffffc00f0c947 */ /* 0x002fea000383ffff */
[----:B------:R-:W-:Y:S05]  /*388e0*/  BRA `(.L_x_7059) ;  /* 0xfffffca800007947 */ /* 0x000fea000383ffff */
.L_x_6697:
        /* <DEDUP_REMOVED lines=8> */
.L_x_7061:
[----:B------:R-:W-:Y:S05]  /*38970*/  BSYNC B1 ;  /* 0x0000000000017941 */ /* 0x000fea0003800000 */
.L_x_7060:
        /* <DEDUP_REMOVED lines=8> */
.L_x_7062:
[----:B------:R-:W-:Y:S05]  /*38a00*/  BRA `(.L_x_7063) ;  /* 0xfffffca400cc7947 */ /* 0x000fea000383ffff */
.L_x_6707:
[----:B0-----:R0:W1:Y:S02]  /*38a10*/  SYNCS.PHASECHK.TRANS64.TRYWAIT P5, [R40+URZ+0x38890], R51 ;  /* 0x03889033280075a7 */ /* 0x00106400080a017f */
[----:B-1----:R-:W-:Y:S05]  /*38a20*/  @!P5 NANOSLEEP.SYNCS 0x989680 ;  /* 0x009896800000d95d */ /* 0x002fea0003900000 */
[----:B------:R-:W1:Y:S02]  /*38a30*/  @!P5 SYNCS.PHASECHK.TRANS64 P5, [R40+URZ+0x38890], R51 ;  /* 0x038890332800d5a7 */ /* 0x000e6400080a007f */
[----:B-1----:R-:W-:Y:S05]  /*38a40*/  @!P5 BRA `(.L_x_6707) ;  /* 0xfffffffc00f0d947 */ /* 0x002fea000383ffff */
[----:B------:R-:W-:Y:S05]  /*38a50*/  BRA `(.L_x_7064) ;  /* 0xfffffcb000a87947 */ /* 0x000fea000383ffff */
.L_x_6708:
        /* <DEDUP_REMOVED lines=8> */
.L_x_7066:
[----:B------:R-:W-:Y:S05]  /*38ae0*/  BSYNC B1 ;  /* 0x0000000000017941 */ /* 0x000fea0003800000 */
.L_x_7065:
        /* <DEDUP_REMOVED lines=8> */
.L_x_7067:
[----:B------:R-:W-:Y:S01]  /*38b70*/  IMAD.MOV.U32 R20, RZ, RZ, R14 ;  /* 0x000000ffff147224 */ /* 0x000fe200078e000e */
[----:B------:R-:W-:Y:S06]  /*38b80*/  BRA `(.L_x_7068) ;  /* 0xfffffcb000707947 */ /* 0x000fec000383ffff */
.L_x_6713:
[----:B0-----:R0:W1:Y:S02]  /*38b90*/  SYNCS.PHASECHK.TRANS64.TRYWAIT P0, [R40+URZ+0x38890], R51 ;  /* 0x03889033280075a7 */ /* 0x001064000800017f */
[----:B-1----:R-:W-:Y:S05]  /*38ba0*/  @!P0 NANOSLEEP.SYNCS 0x989680 ;  /* 0x009896800000895d */ /* 0x002fea0003900000 */
[----:B------:R-:W1:Y:S02]  /*38bb0*/  @!P0 SYNCS.PHASECHK.TRANS64 P0, [R40+URZ+0x38890], R51 ;  /* 0x03889033280085a7 */ /* 0x000e64000800007f */
[----:B-1----:R-:W-:Y:S05]  /*38bc0*/  @!P0 BRA `(.L_x_6713) ;  /* 0xfffffffc00f08947 */ /* 0x002fea000383ffff */
[----:B------:R-:W-:Y:S05]  /*38bd0*/  BRA `(.L_x_7069) ;  /* 0xfffffcb8006c7947 */ /* 0x000fea000383ffff */
.L_x_6714:
[----:B------:R-:W-:Y:S01]  /*38be0*/  BSSY B1, `(.L_x_7070) ;  /* 0x0000007000017945 */ /* 0x000fe20003800000 */
[----:B------:R-:W-:Y:S02]  /*38bf0*/  IMAD.MOV.U32 R12, RZ, RZ, RZ ;  /* 0x000000ffff0c7224 */ /* 0x000fe400078e00ff */
[----:B------:R-:W-:Y:S02]  /*38c00*/  IMAD.MOV.U32 R11, RZ, RZ, 0x1c1f ;  /* 0x00001c1fff0b7424 */ /* 0x000fe400078e00ff */
[----:B------:R-:W-:-:S07]  /*38c10*/  IMAD.MOV.U32 R15, RZ, RZ, -0x1 ;  /* 0xffffffffff0f7424 */ /* 0x000fce00078e00ff */
[----:B0-----:R-:W-:Y:S05]  /*38c20*/  WARPSYNC.COLLECTIVE R15, `(.L_x_7071) ;  /* 0x000000000f087348 */ /* 0x001fea0003c00000 */
[----:B------:R1:W2:Y:S02]  /*38c30*/  SHFL.IDX P6, R14, R13, R12, R11 ;  /* 0x0000000c0d0e7389 */ /* 0x0002a400000c000b */
[----:B012---:R-:W-:Y:S01]  /*38c40*/  ENDCOLLECTIVE ;  /* 0x000000000000791b */ /* 0x007fe20003800000 */
.L_x_7071:
[----:B------:R-:W-:Y:S05]  /*38c50*/  BSYNC B1 ;  /* 0x0000000000017941 */ /* 0x000fea0003800000 */
.L_x_7070:
        /* <DEDUP_REMOVED lines=8> */
.L_x_7072:
[----:B------:R-:W-:Y:S05]  /*38ce0*/  BRA `(.L_x_7073) ;  /* 0xfffffcb8008c7947 */ /* 0x000fea000383ffff */
.L_x_6718:
[----:B----4-:R4:W0:Y:S02]  /*38cf0*/  SYNCS.PHASECHK.TRANS64.TRYWAIT P3, [R40+URZ+0x388b0], R51 ;  /* 0x0388b033280075a7 */ /* 0x010824000806017f */
[----:B0-----:R-:W-:Y:S05]  /*38d00*/  @!P3 NANOSLEEP.SYNCS 0x989680 ;  /* 0x009896800000b95d */ /* 0x001fea0003900000 */
[----:B------:R-:W0:Y:S02]  /*38d10*/  @!P3 SYNCS.PHASECHK.TRANS64 P3, [R40+URZ+0x388b0], R51 ;  /* 0x0388b0332800b5a7 */ /* 0x000e24000806007f */
[----:B0-----:R-:W-:Y:S05]  /*38d20*/  @!P3 BRA `(.L_x_6718) ;  /* 0xfffffffc00f0b947 */ /* 0x001fea000383ffff */
[----:B------:R-:W-:Y:S05]  /*38d30*/  BRA `(.L_x_7074) ;  /* 0xfffffcbc001c7947 */ /* 0x000fea000383ffff */
.L_x_6764:
        /* <DEDUP_REMOVED lines=8> */
.L_x_7076:
[----:B------:R-:W-:Y:S05]  /*38dc0*/  BSYNC B1 ;  /* 0x0000000000017941 */ /* 0x000fea0003800000 */
.L_x_7075:
        /* <DEDUP_REMOVED lines=8> */
.L_x_7077:
[----:B------:R-:W-:Y:S02]  /*38e50*/  IMAD.MOV.U32 R13, RZ, RZ, R35 ;  /* 0x000000ffff0d7224 */ /* 0x000fe400078e0023 */
[----:B------:R-:W-:-:S07]  /*38e60*/  IMAD.MOV.U32 R6, RZ, RZ, R14 ;  /* 0x000000ffff067224 */ /* 0x000fce00078e000e */
[----:B------:R-:W-:Y:S05]  /*38e70*/  WARPSYNC.COLLECTIVE R15, `(.L_x_7078) ;  /* 0x000000000f087348 */ /* 0x000fea0003c00000 */
[----:B------:R0:W1:Y:S02]  /*38e80*/  SHFL.IDX P6, R14, R13, R12, R11 ;  /* 0x0000000c0d0e7389 */ /* 0x00006400000c000b */
[----:B01----:R-:W-:Y:S01]  /*38e90*/  ENDCOLLECTIVE ;  /* 0x000000000000791b */ /* 0x003fe20003800000 */
.L_x_7078:
[----:B------:R-:W-:Y:S02]  /*38ea0*/  IMAD.MOV.U32 R13, RZ, RZ, R3 ;  /* 0x000000ffff0d7224 */ /* 0x000fe400078e0003 */
[----:B------:R-:W-:-:S07]  /*38eb0*/  IMAD.MOV.U32 R20, RZ, RZ, R14 ;  /* 0x000000ffff147224 */ /* 0x000fce00078e000e */
[----:B------:R-:W-:Y:S05]  /*38ec0*/  WARPSYNC.COLLECTIVE R15, `(.L_x_7079) ;  /* 0x000000000f087348 */ /* 0x000fea0003c00000 */
[----:B------:R0:W1:Y:S02]  /*38ed0*/  SHFL.IDX P6, R14, R13, R12, R11 ;  /* 0x0000000c0d0e7389 */ /* 0x00006400000c000b */
[----:B01----:R-:W-:Y:S01]  /*38ee0*/  ENDCOLLECTIVE ;  /* 0x000000000000791b */ /* 0x003fe20003800000 */
.L_x_7079:
[----:B------:R-:W-:Y:S01]  /*38ef0*/  IMAD.MOV.U32 R8, RZ, RZ, R14 ;  /* 0x000000ffff087224 */ /* 0x000fe200078e000e */
[----:B------:R-:W-:Y:S06]  /*38f00*/  BRA `(.L_x_7080) ;  /* 0xfffffd64001c7947 */ /* 0x000fec000383ffff */
.L_x_6767:
[----:B------:R-:W-:Y:S01]  /*38f10*/  BSSY B1, `(.L_x_7081) ;  /* 0x0000008000017945 */ /* 0x000fe20003800000 */
[----:B------:R-:W-:Y:S02]  /*38f20*/  IMAD.MOV.U32 R13, RZ, RZ, R64 ;  /* 0x000000ffff0d7224 */ /* 0x000fe400078e0040 */
[----:B------:R-:W-:Y:S02]  /*38f30*/  IMAD.MOV.U32 R12, RZ, RZ, 0x1 ;  /* 0x00000001ff0c7424 */ /* 0x000fe400078e00ff */
[----:B------:R-:W-:Y:S02]  /*38f40*/  IMAD.MOV.U32 R11, RZ, RZ, 0x1c1f ;  /* 0x00001c1fff0b7424 */ /* 0x000fe400078e00ff */
[----:B------:R-:W-:-:S07]  /*38f50*/  IMAD.MOV.U32 R15, RZ, RZ, -0x1 ;  /* 0xffffffffff0f7424 */ /* 0x000fce00078e00ff */
[----:B0---4-:R-:W-:Y:S05]  /*38f60*/  WARPSYNC.COLLECTIVE R15, `(.L_x_7082) ;  /* 0x000000000f087348 */ /* 0x011fea0003c00000 */
[----:B------:R1:W2:Y:S02]  /*38f70*/  SHFL.IDX P6, R14, R13, R12, R11 ;  /* 0x0000000c0d0e7389 */ /* 0x0002a400000c000b */
[----:B012-4-:R-:W-:Y:S01]  /*38f80*/  ENDCOLLECTIVE ;  /* 0x000000000000791b */ /* 0x017fe20003800000 */
.L_x_7082:
[----:B------:R-:W-:Y:S05]  /*38f90*/  BSYNC B1 ;  /* 0x0000000000017941 */ /* 0x000fea0003800000 */
.L_x_7081:
        /* <DEDUP_REMOVED lines=8> */
.L_x_7083:
[----:B------:R-:W-:Y:S02]  /*39020*/  IMAD.MOV.U32 R13, RZ, RZ, R35 ;  /* 0x000000ffff0d7224 */ /* 0x000fe400078e0023 */
[----:B------:R-:W-:-:S07]  /*39030*/  IMAD.MOV.U32 R6, RZ, RZ, R14 ;  /* 0x000000ffff067224 */ /* 0x000fce00078e000e */
[----:B------:R-:W-:Y:S05]  /*39040*/  WARPSYNC.COLLECTIVE R15, `(.L_x_7084) ;  /* 0x000000000f087348 */ /* 0x000fea0003c00000 */
[----:B------:R0:W1:Y:S02]  /*39050*/  SHFL.IDX P6, R14, R13, R12, R11 ;  /* 0x0000000c0d0e7389 */ /* 0x00006400000c000b */
[----:B01----:R-:W-:Y:S01]  /*39060*/  ENDCOLLECTIVE ;  /* 0x000000000000791b */ /* 0x003fe20003800000 */
.L_x_7084:
[----:B------:R-:W-:Y:S02]  /*39070*/  IMAD.MOV.U32 R13, RZ, RZ, R3 ;  /* 0x000000ffff0d7224 */ /* 0x000fe400078e0003 */
[----:B------:R-:W-:-:S07]  /*39080*/  IMAD.MOV.U32 R35, RZ, RZ, R14 ;  /* 0x000000ffff237224 */ /* 0x000fce00078e000e */
[----:B------:R-:W-:Y:S05]  /*39090*/  WARPSYNC.COLLECTIVE R15, `(.L_x_7085) ;  /* 0x000000000f087348 */ /* 0x000fea0003c00000 */
[----:B------:R0:W1:Y:S02]  /*390a0*/  SHFL.IDX P6, R14, R13, R12, R11 ;  /* 0x0000000c0d0e7389 */ /* 0x00006400000c000b */
[----:B01----:R-:W-:Y:S01]  /*390b0*/  ENDCOLLECTIVE ;  /* 0x000000000000791b */ /* 0x003fe20003800000 */
.L_x_7085:
[----:B------:R-:W-:Y:S05]  /*390c0*/  BRA `(.L_x_7086) ;  /* 0xfffffd6400847947 */ /* 0x000fea000383ffff */
.L_x_6771:
[----:B----4-:R4:W0:Y:S02]  /*390d0*/  SYNCS.PHASECHK.TRANS64.TRYWAIT P0, [R2+URZ+0x38800], R3 ;  /* 0x03880003020075a7 */ /* 0x010824000800017f */
[----:B0-----:R-:W-:Y:S05]  /*390e0*/  @!P0 NANOSLEEP.SYNCS 0x989680 ;  /* 0x009896800000895d */ /* 0x001fea0003900000 */
[----:B------:R-:W0:Y:S02]  /*390f0*/  @!P0 SYNCS.PHASECHK.TRANS64 P0, [R2+URZ+0x38800], R3 ;  /* 0x03880003020085a7 */ /* 0x000e24000800007f */
[----:B0-----:R-:W-:Y:S05]  /*39100*/  @!P0 BRA `(.L_x_6771) ;  /* 0xfffffffc00f08947 */ /* 0x001fea000383ffff */
[----:B------:R-:W-:Y:S05]  /*39110*/  BRA `(.L_x_7087) ;  /* 0xfffffd6800107947 */ /* 0x000fea000383ffff */
.L_x_6779:
[----:B------:R-:W0:Y:S01]  /*39120*/  LDC R35, c[0x0][0x3f4] ;  /* 0x0000fd00ff237b82 */ /* 0x000e220000000800 */
        /* <DEDUP_REMOVED lines=8> */
.L_x_7089:
[----:B------:R-:W-:Y:S05]  /*391b0*/  BSYNC B1 ;  /* 0x0000000000017941 */ /* 0x000fea0003800000 */
.L_x_7088:
        /* <DEDUP_REMOVED lines=10> */
.L_x_7090:
        /* <DEDUP_REMOVED lines=8> */
.L_x_7091:
[----:B------:R-:W-:-:S05]  /*392e0*/  @!P1 IADD3 R6, P2, R5, R9, RZ ;  /* 0x0000000905069210 */ /* 0x000fca0007f5e0ff */
[----:B------:R-:W-:Y:S02]  /*392f0*/  @!P1 IMAD.X R5, R4, 0x1, R21, P2 ;  /* 0x0000000104059824 */ /* 0x000fe400010e0615 */
[----:B------:R-:W-:Y:S02]  /*39300*/  @!P1 IMAD.MOV.U32 R4, RZ, RZ, R6 ;  /* 0x000000ffff049224 */ /* 0x000fe400078e0006 */
[----:B------:R-:W-:-:S04]  /*39310*/  IMAD.MOV.U32 R13, RZ, RZ, R70 ;  /* 0x000000ffff0d7224 */ /* 0x000fc800078e0046 */
[----:B------:R-:W5:Y:S01]  /*39320*/  @!P1 LD.E.128 R4, desc[UR36][R4.64] ;  /* 0x0000002404049980 */ /* 0x000f62000c101d00 */
[----:B------:R-:W-:-:S07]  /*39330*/  IMAD.MOV.U32 R8, RZ, RZ, R14 ;  /* 0x000000ffff087224 */ /* 0x000fce00078e000e */
[----:B-----5:R-:W-:Y:S05]  /*39340*/  WARPSYNC.COLLECTIVE R15, `(.L_x_7092) ;  /* 0x000000000f087348 */ /* 0x020fea0003c00000 */
[----:B------:R0:W1:Y:S02]  /*39350*/  SHFL.IDX P6, R14, R13, R12, R11 ;  /* 0x0000000c0d0e7389 */ /* 0x00006400000c000b */
[----:B01---5:R-:W-:Y:S01]  /*39360*/  ENDCOLLECTIVE ;  /* 0x000000000000791b */ /* 0x023fe20003800000 */
.L_x_7092:
[----:B------:R-:W-:-:S05]  /*39370*/  @!P1 IADD3 R14, P2, R14, R9, RZ ;  /* 0x000000090e0e9210 */ /* 0x000fca0007f5e0ff */
[----:B------:R-:W-:Y:S02]  /*39380*/  @!P1 IMAD.X R9, R8, 0x1, R21, P2 ;  /* 0x0000000108099824 */ /* 0x000fe400010e0615 */
[----:B------:R-:W-:-:S06]  /*39390*/  @!P1 IMAD.MOV.U32 R8, RZ, RZ, R14 ;  /* 0x000000ffff089224 */ /* 0x000fcc00078e000e */
[----:B------:R-:W2:Y:S01]  /*393a0*/  @!P1 LD.E.128 R8, desc[UR36][R8.64] ;  /* 0x0000002408089980 */ /* 0x000ea2000c101d00 */
[----:B------:R-:W-:Y:S01]  /*393b0*/  CS2R R64, SRZ ;  /* 0x0000000000407805 */ /* 0x000fe2000001ff00 */
[----:B------:R-:W-:Y:S02]  /*393c0*/  IMAD.MOV.U32 R13, RZ, RZ, R27 ;  /* 0x000000ffff0d7224 */ /* 0x000fe400078e001b */
[----:B------:R-:W-:Y:S01]  /*393d0*/  IMAD.MOV.U32 R12, RZ, RZ, 0x1 ;  /* 0x00000001ff0c7424 */ /* 0x000fe200078e00ff */
[----:B------:R-:W-:Y:S02]  /*393e0*/  CS2R R20, SRZ ;  /* 0x0000000000147805 */ /* 0x000fe4000001ff00 */
[----:B------:R-:W-:Y:S02]  /*393f0*/  CS2R R58, SRZ ;  /* 0x00000000003a7805 */ /* 0x000fe4000001ff00 */
[----:B------:R-:W-:Y:S01]  /*39400*/  CS2R R62, SRZ ;  /* 0x00000000003e7805 */ /* 0x000fe2000001ff00 */
[----:B--2---:R-:W-:-:S02]  /*39410*/  @!P1 IMAD.MOV.U32 R65, RZ, RZ, R11 ;  /* 0x000000ffff419224 */ /* 0x004fc400078e000b */
[----:B------:R-:W-:-:S07]  /*39420*/  IMAD.MOV.U32 R11, RZ, RZ, 0x1c1f ;  /* 0x00001c1fff0b7424 */ /* 0x000fce00078e00ff */
[----:B------:R-:W-:Y:S05]  /*39430*/  WARPSYNC.COLLECTIVE R15, `(.L_x_7093) ;  /* 0x000000000f087348 */ /* 0x000fea0003c00000 */
[----:B------:R0:W1:Y:S02]  /*39440*/  SHFL.IDX P6, R14, R13, R12, R11 ;  /* 0x0000000c0d0e7389 */ /* 0x00006400000c000b */
[----:B01----:R-:W-:Y:S01]  /*39450*/  ENDCOLLECTIVE ;  /* 0x000000000000791b */ /* 0x003fe20003800000 */
.L_x_7093:
[----:B------:R-:W-:Y:S02]  /*39460*/  IMAD.MOV.U32 R13, RZ, RZ, R69 ;  /* 0x000000ffff0d7224 */ /* 0x000fe400078e0045 */
[----:B------:R-:W-:-:S07]  /*39470*/  IMAD.MOV.U32 R24, RZ, RZ, R14 ;  /* 0x000000ffff187224 */ /* 0x000fce00078e000e */
[----:B------:R-:W-:Y:S05]  /*39480*/  WARPSYNC.COLLECTIVE R15, `(.L_x_7094) ;  /* 0x000000000f087348 */ /* 0x000fea0003c00000 */
[----:B------:R0:W1:Y:S02]  /*39490*/  SHFL.IDX P6, R14, R13, R12, R11 ;  /* 0x0000000c0d0e7389 */ /* 0x00006400000c000b */
[----:B01----:R-:W-:Y:S01]  /*394a0*/  ENDCOLLECTIVE ;  /* 0x000000000000791b */ /* 0x003fe20003800000 */
.L_x_7094:
[----:B------:R-:W-:Y:S02]  /*394b0*/  IMAD.MOV.U32 R13, RZ, RZ, R25 ;  /* 0x000000ffff0d7224 */ /* 0x000fe400078e0019 */
[----:B------:R-:W-:-:S07]  /*394c0*/  IMAD.MOV.U32 R26, RZ, RZ, R14 ;  /* 0x000000ffff1a7224 */ /* 0x000fce00078e000e */
[----:B------:R-:W-:Y:S05]  /*394d0*/  WARPSYNC.COLLECTIVE R15, `(.L_x_7095) ;  /* 0x000000000f087348 */ /* 0x000fea0003c00000 */
[----:B------:R0:W1:Y:S02]  /*394e0*/  SHFL.IDX P6, R14, R13, R12, R11 ;  /* 0x0000000c0d0e7389 */ /* 0x00006400000c000b */
[----:B01----:R-:W-:Y:S01]  /*394f0*/  ENDCOLLECTIVE ;  /* 0x000000000000791b */ /* 0x003fe20003800000 */
.L_x_7095:
[----:B------:R-:W-:Y:S02]  /*39500*/  @!P1 IMAD.MOV.U32 R20, RZ, RZ, R6 ;  /* 0x000000ffff149224 */ /* 0x000fe400078e0006 */
[----:B------:R-:W-:Y:S02]  /*39510*/  @!P1 IMAD.MOV.U32 R21, RZ, RZ, R7 ;  /* 0x000000ffff159224 */ /* 0x000fe400078e0007 */
[----:B------:R-:W-:Y:S02]  /*39520*/  @!P1 IMAD.MOV.U32 R58, RZ, RZ, R4 ;  /* 0x000000ffff3a9224 */ /* 0x000fe400078e0004 */
[----:B------:R-:W-:Y:S02]  /*39530*/  @!P1 IMAD.MOV.U32 R59, RZ, RZ, R5 ;  /* 0x000000ffff3b9224 */ /* 0x000fe400078e0005 */
[----:B------:R-:W-:Y:S02]  /*39540*/  IMAD.MOV.U32 R4, RZ, RZ, R20 ;  /* 0x000000ffff047224 */ /* 0x000fe400078e0014 */
[----:B------:R-:W-:-:S02]  /*39550*/  IMAD.MOV.U32 R5, RZ, RZ, R21 ;  /* 0x000000ffff057224 */ /* 0x000fc400078e0015 */
[----:B------:R-:W-:Y:S01]  /*39560*/  IMAD.MOV.U32 R13, RZ, RZ, R70 ;  /* 0x000000ffff0d7224 */ /* 0x000fe200078e0046 */
[----:B------:R-:W-:Y:S01]  /*39570*/  PRMT R71, R71, 0x5410, R4 ;  /* 0x0000541047477816 */ /* 0x000fe20000000004 */
[----:B------:R-:W-:Y:S01]  /*39580*/  IMAD.MOV.U32 R4, RZ, RZ, R58 ;  /* 0x000000ffff047224 */ /* 0x000fe200078e003a */
[----:B------:R-:W-:Y:S01]  /*39590*/  PRMT R82, R5, 0x7610, R82 ;  /* 0x0000761005527816 */ /* 0x000fe20000000052 */
[----:B------:R-:W-:Y:S02]  /*395a0*/  IMAD.MOV.U32 R5, RZ, RZ, R59 ;  /* 0x000000ffff057224 */ /* 0x000fe400078e003b */
[----:B------:R-:W-:-:S07]  /*395b0*/  IMAD.MOV.U32 R25, RZ, RZ, R14 ;  /* 0x000000ffff197224 */ /* 0x000fce00078e000e */
[----:B------:R-:W-:Y:S05]  /*395c0*/  WARPSYNC.COLLECTIVE R15, `(.L_x_7096) ;  /* 0x000000000f087348 */ /* 0x000fea0003c00000 */
[----:B------:R0:W1:Y:S02]  /*395d0*/  SHFL.IDX P6, R14, R13, R12, R11 ;  /* 0x0000000c0d0e7389 */ /* 0x00006400000c000b */
[----:B01----:R-:W-:Y:S01]  /*395e0*/  ENDCOLLECTIVE ;  /* 0x000000000000791b */ /* 0x003fe20003800000 */
.L_x_7096:
[----:B------:R-:W-:Y:S01]  /*395f0*/  @!P1 IMAD.MOV.U32 R64, RZ, RZ, R10 ;  /* 0x000000ffff409224 */ /* 0x000fe200078e000a */
[----:B------:R-:W-:Y:S02]  /*39600*/  PRMT R71, R4, 0x7610, R71 ;  /* 0x0000761004477816 */ /* 0x000fe40000000047 */
[----:B------:R-:W-:Y:S01]  /*39610*/  PRMT R69, R5, 0x7610, R69 ;  /* 0x0000761005457816 */ /* 0x000fe20000000045 */
[----:B------:R-:W-:Y:S02]  /*39620*/  IMAD.MOV.U32 R4, RZ, RZ, R64 ;  /* 0x000000ffff047224 */ /* 0x000fe400078e0040 */
[----:B------:R-:W-:Y:S02]  /*39630*/  IMAD.MOV.U32 R5, RZ, RZ, R65 ;  /* 0x000000ffff057224 */ /* 0x000fe400078e0041 */
[----:B------:R-:W-:Y:S02]  /*39640*/  @!P1 IMAD.MOV.U32 R62, RZ, RZ, R8 ;  /* 0x000000ffff3e9224 */ /* 0x000fe400078e0008 */
[----:B------:R-:W-:Y:S01]  /*39650*/  @!P1 IMAD.MOV.U32 R63, RZ, RZ, R9 ;  /* 0x000000ffff3f9224 */ /* 0x000fe200078e0009 */
[----:B------:R-:W-:Y:S01]  /*39660*/  PRMT R70, R4, 0x7610, R70 ;  /* 0x0000761004467816 */ /* 0x000fe20000000046 */
[----:B------:R-:W-:Y:S01]  /*39670*/  IMAD.MOV.U32 R4, RZ, RZ, R62 ;  /* 0x000000ffff047224 */ /* 0x000fe200078e003e */
[----:B------:R-:W-:Y:S01]  /*39680*/  PRMT R72, R5, 0x7610, R72 ;  /* 0x0000761005487816 */ /* 0x000fe20000000048 */
[----:B------:R-:W-:Y:S01]  /*39690*/  IMAD.MOV.U32 R5, RZ, RZ, R63 ;  /* 0x000000ffff057224 */ /* 0x000fe200078e003f */
[----:B------:R-:W-:-:S02]  /*396a0*/  CS2R R6, SRZ ;  /* 0x0000000000067805 */ /* 0x000fc4000001ff00 */
[----:B------:R-:W-:Y:S02]  /*396b0*/  PRMT R70, R70, 0x5410, R4 ;  /* 0x0000541046467816 */ /* 0x000fe40000000004 */
[----:B------:R-:W-:Y:S01]  /*396c0*/  PRMT R72, R72, 0x5410, R5 ;  /* 0x0000541048487816 */ /* 0x000fe20000000005 */
[----:B------:R-:W-:Y:S06]  /*396d0*/  BRA `(.L_x_7097) ;  /* 0xfffffd7400887947 */ /* 0x000fec000383ffff */
.L_x_6783:
[----:B0-----:R0:W1:Y:S02]  /*396e0*/  SYNCS.PHASECHK.TRANS64.TRYWAIT P1, [R2+URZ+0x38800], R13 ;  /* 0x0388000d020075a7 */ /* 0x001064000802017f */
[----:B-1----:R-:W-:Y:S05]  /*396f0*/  @!P1 NANOSLEEP.SYNCS 0x989680 ;  /* 0x009896800000995d */ /* 0x002fea0003900000 */
[----:B------:R-:W1:Y:S02]  /*39700*/  @!P1 SYNCS.PHASECHK.TRANS64 P1, [R2+URZ+0x38800], R13 ;  /* 0x0388000d020095a7 */ /* 0x000e64000802007f */
[----:B-1----:R-:W-:Y:S05]  /*39710*/  @!P1 BRA `(.L_x_6783) ;  /* 0xfffffffc00f09947 */ /* 0x002fea000383ffff */
[----:B------:R-:W-:Y:S05]  /*39720*/  BRA `(.L_x_7098) ;  /* 0xfffffd7400e47947 */ /* 0x000fea000383ffff */
.L_x_6797:
[----:B-1----:R1:W2:Y:S02]  /*39730*/  SYNCS.PHASECHK.TRANS64.TRYWAIT P0, [R2+URZ], R3 ;  /* 0x00000003020075a7 */ /* 0x0022a4000800017f */
[----:B--2---:R-:W-:Y:S05]  /*39740*/  @!P0 NANOSLEEP.SYNCS 0x989680 ;  /* 0x009896800000895d */ /* 0x004fea0003900000 */
[----:B------:R-:W2:Y:S02]  /*39750*/  @!P0 SYNCS.PHASECHK.TRANS64 P0, [R2+URZ], R3 ;  /* 0x00000003020085a7 */ /* 0x000ea4000800007f */
[----:B--2---:R-:W-:Y:S05]  /*39760*/  @!P0 BRA `(.L_x_6797) ;  /* 0xfffffffc00f08947 */ /* 0x004fea000383ffff */
[----:B------:R-:W-:Y:S05]  /*39770*/  BRA `(.L_x_6796) ;  /* 0xfffffd8c00d87947 */ /* 0x000fea000383ffff */
.L_x_6804:
[----:B-1----:R1:W2:Y:S02]  /*39780*/  SYNCS.PHASECHK.TRANS64.TRYWAIT P0, [R2+URZ], R3 ;  /* 0x00000003020075a7 */ /* 0x0022a4000800017f */
[----:B--2---:R-:W-:Y:S05]  /*39790*/  @!P0 NANOSLEEP.SYNCS 0x989680 ;  /* 0x009896800000895d */ /* 0x004fea0003900000 */
[----:B------:R-:W2:Y:S02]  /*397a0*/  @!P0 SYNCS.PHASECHK.TRANS64 P0, [R2+URZ], R3 ;  /* 0x00000003020085a7 */ /* 0x000ea4000800007f */
[----:B--2---:R-:W-:Y:S05]  /*397b0*/  @!P0 BRA `(.L_x_6804) ;  /* 0xfffffffc00f08947 */ /* 0x004fea000383ffff */
[----:B------:R-:W-:Y:S05]  /*397c0*/  BRA `(.L_x_6803) ;  /* 0xfffffd9000e47947 */ /* 0x000fea000383ffff */
.L_x_6835:
[----:B-1----:R1:W2:Y:S02]  /*397d0*/  SYNCS.PHASECHK.TRANS64.TRYWAIT P0, [R2+URZ], R3 ;  /* 0x00000003020075a7 */ /* 0x0022a4000800017f */
[----:B--2---:R-:W-:Y:S05]  /*397e0*/  @!P0 NANOSLEEP.SYNCS 0x989680 ;  /* 0x009896800000895d */ /* 0x004fea0003900000 */
[----:B------:R-:W2:Y:S02]  /*397f0*/  @!P0 SYNCS.PHASECHK.TRANS64 P0, [R2+URZ], R3 ;  /* 0x00000003020085a7 */ /* 0x000ea4000800007f */
[----:B--2---:R-:W-:Y:S05]  /*39800*/  @!P0 BRA `(.L_x_6835) ;  /* 0xfffffffc00f08947 */ /* 0x004fea000383ffff */
[----:B------:R-:W-:Y:S05]  /*39810*/  BRA `(.L_x_6834) ;  /* 0xfffffe0c00287947 */ /* 0x000fea000383ffff */
.L_x_6842:
[----:B-1----:R1:W2:Y:S02]  /*39820*/  SYNCS.PHASECHK.TRANS64.TRYWAIT P0, [R2+URZ], R3 ;  /* 0x00000003020075a7 */ /* 0x0022a4000800017f */
[----:B--2---:R-:W-:Y:S05]  /*39830*/  @!P0 NANOSLEEP.SYNCS 0x989680 ;  /* 0x009896800000895d */ /* 0x004fea0003900000 */
[----:B------:R-:W2:Y:S02]  /*39840*/  @!P0 SYNCS.PHASECHK.TRANS64 P0, [R2+URZ], R3 ;  /* 0x00000003020085a7 */ /* 0x000ea4000800007f */
[----:B--2---:R-:W-:Y:S05]  /*39850*/  @!P0 BRA `(.L_x_6842) ;  /* 0xfffffffc00f08947 */ /* 0x004fea000383ffff */
[----:B------:R-:W-:Y:S05]  /*39860*/  BRA `(.L_x_6841) ;  /* 0xfffffe1000347947 */ /* 0x000fea000383ffff */
.L_x_6859:
[----:B-1----:R1:W2:Y:S02]  /*39870*/  SYNCS.PHASECHK.TRANS64.TRYWAIT P0, [R2+URZ], R3 ;  /* 0x00000003020075a7 */ /* 0x0022a4000800017f */
[----:B--2---:R-:W-:Y:S05]  /*39880*/  @!P0 NANOSLEEP.SYNCS 0x989680 ;  /* 0x009896800000895d */ /* 0x004fea0003900000 */
[----:B------:R-:W2:Y:S02]  /*39890*/  @!P0 SYNCS.PHASECHK.TRANS64 P0, [R2+URZ], R3 ;  /* 0x00000003020085a7 */ /* 0x000ea4000800007f */
[----:B--2---:R-:W-:Y:S05]  /*398a0*/  @!P0 BRA `(.L_x_6859) ;  /* 0xfffffffc00f08947 */ /* 0x004fea000383ffff */
[----:B------:R-:W-:Y:S05]  /*398b0*/  BRA `(.L_x_6858) ;  /* 0xfffffe7800447947 */ /* 0x000fea000383ffff */
.L_x_6866:
[----:B-1----:R1:W2:Y:S02]  /*398c0*/  SYNCS.PHASECHK.TRANS64.TRYWAIT P0, [R2+URZ], R3 ;  /* 0x00000003020075a7 */ /* 0x0022a4000800017f */
[----:B--2---:R-:W-:Y:S05]  /*398d0*/  @!P0 NANOSLEEP.SYNCS 0x989680 ;  /* 0x009896800000895d */ /* 0x004fea0003900000 */
[----:B------:R-:W2:Y:S02]  /*398e0*/  @!P0 SYNCS.PHASECHK.TRANS64 P0, [R2+URZ], R3 ;  /* 0x00000003020085a7 */ /* 0x000ea4000800007f */
[----:B--2---:R-:W-:Y:S05]  /*398f0*/  @!P0 BRA `(.L_x_6866) ;  /* 0xfffffffc00f08947 */ /* 0x004fea000383ffff */
[----:B------:R-:W-:Y:S05]  /*39900*/  BRA `(.L_x_6865) ;  /* 0xfffffe7c00507947 */ /* 0x000fea000383ffff */
.L_x_6930:
        /* <DEDUP_REMOVED lines=11> */
.L_x_7100:
[----:B------:R-:W-:Y:S05]  /*399c0*/  BSYNC B1 ;  /* 0x0000000000017941 */ /* 0x000fea0003800000 */
.L_x_7099:
[----:B------:R-:W-:Y:S05]  /*399d0*/  BRA `(.L_x_7101) ;  /* 0xffffff7400647947 */ /* 0x000fea000383ffff */
.L_x_6932:
[----:B------:R-:W-:Y:S01]  /*399e0*/  BSSY B1, `(.L_x_7102) ;  /* 0x0000006000017945 */ /* 0x000fe20003800000 */
[----:B------:R-:W-:-:S07]  /*399f0*/  IMAD.MOV.U32 R15, RZ, RZ, -0x1 ;  /* 0xffffffffff0f7424 */ /* 0x000fce00078e00ff */
[----:B0-----:R-:W-:Y:S05]  /*39a00*/  WARPSYNC.COLLECTIVE R15, `(.L_x_7103) ;  /* 0x000000000f0c7348 */ /* 0x001fea0003c00000 */
[----:B------:R-:W-:Y:S02]  /*39a10*/  ELECT P6, UR62, PT ;  /* 0x00000000003e782f */ /* 0x000fe400038c0000 */
[----:B------:R-:W-:Y:S01]  /*39a20*/  MOV R14, UR62 ;  /* 0x0000003e000e7c02 */ /* 0x000fe20008000f00 */
[----:B0-----:R-:W-:Y:S10]  /*39a30*/  ENDCOLLECTIVE ;  /* 0x000000000000791b */ /* 0x001ff40003800000 */
.L_x_7103:
[----:B------:R-:W-:Y:S05]  /*39a40*/  BSYNC B1 ;  /* 0x0000000000017941 */ /* 0x000fea0003800000 */
.L_x_7102:
[----:B------:R-:W-:Y:S05]  /*39a50*/  BRA `(.L_x_6931) ;  /* 0xffffff74005c7947 */ /* 0x000fea000383ffff */
.L_x_6934:
[----:B0-----:R0:W1:Y:S02]  /*39a60*/  SYNCS.PHASECHK.TRANS64.TRYWAIT P0, [R18+URZ+0x38820], R3 ;  /* 0x03882003120075a7 */ /* 0x001064000800017f */
[----:B-1----:R-:W-:Y:S05]  /*39a70*/  @!P0 NANOSLEEP.SYNCS 0x989680 ;  /* 0x009896800000895d */ /* 0x002fea0003900000 */
[----:B------:R-:W1:Y:S02]  /*39a80*/  @!P0 SYNCS.PHASECHK.TRANS64 P0, [R18+URZ+0x38820], R3 ;  /* 0x03882003120085a7 */ /* 0x000e64000800007f */
[----:B-1----:R-:W-:Y:S05]  /*39a90*/  @!P0 BRA `(.L_x_6934) ;  /* 0xfffffffc00f08947 */ /* 0x002fea000383ffff */
[----:B------:R-:W-:Y:S05]  /*39aa0*/  BRA `(.L_x_7104) ;  /* 0xffffff74006c7947 */ /* 0x000fea000383ffff */
.L_x_6938:
[----:B0-----:R0:W1:Y:S02]  /*39ab0*/  SYNCS.PHASECHK.TRANS64.TRYWAIT P0, [R3+URZ+0x388a0], R7 ;  /* 0x0388a007030075a7 */ /* 0x001064000800017f */
[----:B-1----:R-:W-:Y:S05]  /*39ac0*/  @!P0 NANOSLEEP.SYNCS 0x989680 ;  /* 0x009896800000895d */ /* 0x002fea0003900000 */
[----:B------:R-:W1:Y:S02]  /*39ad0*/  @!P0 SYNCS.PHASECHK.TRANS64 P0, [R3+URZ+0x388a0], R7 ;  /* 0x0388a007030085a7 */ /* 0x000e64000800007f */
[----:B-1----:R-:W-:Y:S05]  /*39ae0*/  @!P0 BRA `(.L_x_6938) ;  /* 0xfffffffc00f08947 */ /* 0x002fea000383ffff */
[----:B------:R-:W-:Y:S05]  /*39af0*/  BRA `(.L_x_7105) ;  /* 0xffffff7400847947 */ /* 0x000fea000383ffff */
.L_x_6943:
[----:B-1----:R1:W2:Y:S02]  /*39b00*/  SYNCS.PHASECHK.TRANS64.TRYWAIT P0, [R3+URZ+0x388c0], R7 ;  /* 0x0388c007030075a7 */ /* 0x0022a4000800017f */
[----:B--2---:R-:W-:Y:S05]  /*39b10*/  @!P0 NANOSLEEP.SYNCS 0x989680 ;  /* 0x009896800000895d */ /* 0x004fea0003900000 */
[----:B------:R-:W2:Y:S02]  /*39b20*/  @!P0 SYNCS.PHASECHK.TRANS64 P0, [R3+URZ+0x388c0], R7 ;  /* 0x0388c007030085a7 */ /* 0x000ea4000800007f */
[----:B--2---:R-:W-:Y:S05]  /*39b30*/  @!P0 BRA `(.L_x_6943) ;  /* 0xfffffffc00f08947 */ /* 0x004fea000383ffff */
[----:B------:R-:W-:Y:S05]  /*39b40*/  BRA `(.L_x_7106) ;  /* 0xffffff7800007947 */ /* 0x000fea000383ffff */
.L_x_6957:
[----:B0-----:R0:W1:Y:S02]  /*39b50*/  SYNCS.PHASECHK.TRANS64.TRYWAIT P1, [R10+URZ+0x388a0], R2 ;  /* 0x0388a0020a0075a7 */ /* 0x001064000802017f */
[----:B-1----:R-:W-:Y:S05]  /*39b60*/  @!P1 NANOSLEEP.SYNCS 0x989680 ;  /* 0x009896800000995d */ /* 0x002fea0003900000 */
[----:B------:R-:W1:Y:S02]  /*39b70*/  @!P1 SYNCS.PHASECHK.TRANS64 P1, [R10+URZ+0x388a0], R2 ;  /* 0x0388a0020a0095a7 */ /* 0x000e64000802007f */
[----:B-1----:R-:W-:Y:S05]  /*39b80*/  @!P1 BRA `(.L_x_6957) ;  /* 0xfffffffc00f09947 */ /* 0x002fea000383ffff */
[----:B------:R-:W-:Y:S05]  /*39b90*/  BRA `(.L_x_7107) ;  /* 0xffffff8000647947 */ /* 0x000fea000383ffff */
.L_x_6962:
[----:B-1----:R1:W2:Y:S02]  /*39ba0*/  SYNCS.PHASECHK.TRANS64.TRYWAIT P1, [R10+URZ+0x388c0], R2 ;  /* 0x0388c0020a0075a7 */ /* 0x0022a4000802017f */
[----:B--2---:R-:W-:Y:S05]  /*39bb0*/  @!P1 NANOSLEEP.SYNCS 0x989680 ;  /* 0x009896800000995d */ /* 0x004fea0003900000 */
[----:B------:R-:W2:Y:S02]  /*39bc0*/  @!P1 SYNCS.PHASECHK.TRANS64 P1, [R10+URZ+0x388c0], R2 ;  /* 0x0388c0020a0095a7 */ /* 0x000ea4000802007f */
[----:B--2---:R-:W-:Y:S05]  /*39bd0*/  @!P1 BRA `(.L_x_6962) ;  /* 0xfffffffc00f09947 */ /* 0x004fea000383ffff */
[----:B------:R-:W-:Y:S05]  /*39be0*/  BRA `(.L_x_7108) ;  /* 0xffffff8000dc7947 */ /* 0x000fea000383ffff */
.L_x_6992:
[----:B------:R-:W-:Y:S01]  /*39bf0*/  SHF.R.U32.HI R11, RZ, 0x5, R21 ;  /* 0x00000005ff0b7819 */ /* 0x000fe20000011615 */
[----:B------:R-:W-:Y:S01]  /*39c00*/  BSSY B0, `(.L_x_7109) ;  /* 0x0000009000007945 */ /* 0x000fe20003800000 */
[----:B------:R-:W-:Y:S02]  /*39c10*/  IMAD.MOV.U32 R12, RZ, RZ, RZ ;  /* 0x000000ffff0c7224 */ /* 0x000fe400078e00ff */
[----:B------:R-:W-:Y:S01]  /*39c20*/  LOP3.LUT R11, R11, 0x3, RZ, 0xc0, !PT ;  /* 0x000000030b0b7812 */ /* 0x000fe200078ec0ff */
[----:B------:R-:W-:-:S04]  /*39c30*/  IMAD.MOV.U32 R15, RZ, RZ, -0x1 ;  /* 0xffffffffff0f7424 */ /* 0x000fc800078e00ff */
[----:B------:R-:W-:Y:S02]  /*39c40*/  IMAD.MOV.U32 R13, RZ, RZ, R11 ;  /* 0x000000ffff0d7224 */ /* 0x000fe400078e000b */
[----:B------:R-:W-:-:S07]  /*39c50*/  IMAD.MOV.U32 R11, RZ, RZ, 0x1f ;  /* 0x0000001fff0b7424 */ /* 0x000fce00078e00ff */
[----:B------:R-:W-:Y:S05]  /*39c60*/  WARPSYNC.COLLECTIVE R15, `(.L_x_7110) ;  /* 0x000000000f087348 */ /* 0x000fea0003c00000 */
[----:B------:R0:W1:Y:S02]  /*39c70*/  SHFL.IDX P6, R14, R13, R12, R11 ;  /* 0x0000000c0d0e7389 */ /* 0x00006400000c000b */
[----:B01----:R-:W-:Y:S01]  /*39c80*/  ENDCOLLECTIVE ;  /* 0x000000000000791b */ /* 0x003fe20003800000 */
.L_x_7110:
[----:B------:R-:W-:Y:S05]  /*39c90*/  BSYNC B0 ;  /* 0x0000000000007941 */ /* 0x000fea0003800000 */
.L_x_7109:
[----:B------:R-:W-:Y:S05]  /*39ca0*/  BRA `(.L_x_7111) ;  /* 0xffffff9c00747947 */ /* 0x000fea000383ffff */
.L_x_6995:
[----:B0-----:R0:W1:Y:S02]  /*39cb0*/  SYNCS.PHASECHK.TRANS64.TRYWAIT P0, [R25+URZ+0x38840], R0 ;  /* 0x03884000190075a7 */ /* 0x001064000800017f */
[----:B-1----:R-:W-:Y:S05]  /*39cc0*/  @!P0 NANOSLEEP.SYNCS 0x989680 ;  /* 0x009896800000895d */ /* 0x002fea0003900000 */
[----:B------:R-:W1:Y:S02]  /*39cd0*/  @!P0 SYNCS.PHASECHK.TRANS64 P0, [R25+URZ+0x38840], R0 ;  /* 0x03884000190085a7 */ /* 0x000e64000800007f */
[----:B-1----:R-:W-:Y:S05]  /*39ce0*/  @!P0 BRA `(.L_x_6995) ;  /* 0xfffffffc00f08947 */ /* 0x002fea000383ffff */
[----:B------:R-:W-:Y:S05]  /*39cf0*/  BRA `(.L_x_7112) ;  /* 0xffffff9c00a87947 */ /* 0x000fea000383ffff */
.L_x_6996:
        /* <DEDUP_REMOVED lines=8> */
.L_x_7114:
[----:B------:R-:W-:Y:S05]  /*39d80*/  BSYNC B0 ;  /* 0x0000000000007941 */ /* 0x000fea0003800000 */
.L_x_7113:
        /* <DEDUP_REMOVED lines=9> */
.L_x_7115:
[----:B------:R-:W-:Y:S02]  /*39e20*/  IMAD.MOV.U32 R13, RZ, RZ, R4 ;  /* 0x000000ffff0d7224 */ /* 0x000fe400078e0004 */
[----:B------:R-:W-:Y:S02]  /*39e30*/  IMAD.MOV.U32 R12, RZ, RZ, 0x1 ;  /* 0x00000001ff0c7424 */ /* 0x000fe400078e00ff */
[----:B------:R-:W-:-:S07]  /*39e40*/  IMAD.MOV.U32 R3, RZ, RZ, R14 ;  /* 0x000000ffff037224 */ /* 0x000fce00078e000e */
[----:B------:R-:W-:Y:S05]  /*39e50*/  WARPSYNC.COLLECTIVE R15, `(.L_x_7116) ;  /* 0x000000000f087348 */ /* 0x000fea0003c00000 */
[----:B------:R0:W1:Y:S02]  /*39e60*/  SHFL.IDX P6, R14, R13, R12, R11 ;  /* 0x0000000c0d0e7389 */ /* 0x00006400000c000b */
[----:B01----:R-:W-:Y:S01]  /*39e70*/  ENDCOLLECTIVE ;  /* 0x000000000000791b */ /* 0x003fe20003800000 */
.L_x_7116:
        /* <DEDUP_REMOVED lines=15> */
.L_x_7117:
[----:B------:R-:W-:Y:S02]  /*39f70*/  @P0 IMAD R6, R5, 0x2, R18 ;  /* 0x0000000205060824 */ /* 0x000fe400078e0212 */
[----:B------:R-:W-:Y:S02]  /*39f80*/  IMAD.MOV.U32 R13, RZ, RZ, R4 ;  /* 0x000000ffff0d7224 */ /* 0x000fe400078e0004 */
[----:B------:R-:W-:Y:S02]  /*39f90*/  IMAD.MOV.U32 R12, RZ, RZ, 0x2 ;  /* 0x00000002ff0c7424 */ /* 0x000fe400078e00ff */
[----:B------:R-:W-:-:S07]  /*39fa0*/  IMAD.MOV.U32 R3, RZ, RZ, R14 ;  /* 0x000000ffff037224 */ /* 0x000fce00078e000e */
[----:B------:R-:W-:Y:S05]  /*39fb0*/  WARPSYNC.COLLECTIVE R15, `(.L_x_7118) ;  /* 0x000000000f087348 */ /* 0x000fea0003c00000 */
[----:B------:R0:W1:Y:S02]  /*39fc0*/  SHFL.IDX P6, R14, R13, R12, R11 ;  /* 0x0000000c0d0e7389 */ /* 0x00006400000c000b */
[----:B01----:R-:W-:Y:S01]  /*39fd0*/  ENDCOLLECTIVE ;  /* 0x000000000000791b */ /* 0x003fe20003800000 */
.L_x_7118:
        /* <DEDUP_REMOVED lines=15> */
.L_x_7119:
[----:B------:R-:W-:Y:S02]  /*3a0d0*/  @P0 IMAD R6, R5, 0x2, R18 ;  /* 0x0000000205060824 */ /* 0x000fe400078e0212 */
[----:B------:R-:W-:Y:S02]  /*3a0e0*/  IMAD.MOV.U32 R13, RZ, RZ, R4 ;  /* 0x000000ffff0d7224 */ /* 0x000fe400078e0004 */
[----:B------:R-:W-:Y:S02]  /*3a0f0*/  IMAD.MOV.U32 R12, RZ, RZ, 0x3 ;  /* 0x00000003ff0c7424 */ /* 0x000fe400078e00ff */
[----:B------:R-:W-:-:S07]  /*3a100*/  IMAD.MOV.U32 R3, RZ, RZ, R14 ;  /* 0x000000ffff037224 */ /* 0x000fce00078e000e */
[----:B------:R-:W-:Y:S05]  /*3a110*/  WARPSYNC.COLLECTIVE R15, `(.L_x_7120) ;  /* 0x000000000f087348 */ /* 0x000fea0003c00000 */
[----:B------:R0:W1:Y:S02]  /*3a120*/  SHFL.IDX P6, R14, R13, R12, R11 ;  /* 0x0000000c0d0e7389 */ /* 0x00006400000c000b */
[----:B01----:R-:W-:Y:S01]  /*3a130*/  ENDCOLLECTIVE ;  /* 0x000000000000791b */ /* 0x003fe20003800000 */
.L_x_7120:
        /* <DEDUP_REMOVED lines=10> */
.L_x_7121:
[----:B------:R-:W-:Y:S01]  /*3a1e0*/  @!PT LDS RZ, [RZ] ;  /* 0x00000000fffff984 */ /* 0x000fe20000000800 */
[----:B------:R-:W-:Y:S01]  /*3a1f0*/  @!PT LDS RZ, [RZ] ;  /* 0x00000000fffff984 */ /* 0x000fe20000000800 */
[----:B------:R-:W-:Y:S01]  /*3a200*/  @!PT LDS RZ, [RZ] ;  /* 0x00000000fffff984 */ /* 0x000fe20000000800 */
[----:B------:R0:W-:Y:S01]  /*3a210*/  @P0 LDGSTS.E.BYPASS.LTC128B.128 [R6+0x23400], desc[UR36][R2.64], !P2 ;  /* 0x2340000002060fae */ /* 0x0001e2000d101d64 */
[----:B------:R-:W-:Y:S01]  /*3a220*/  IMAD.MOV.U32 R0, RZ, RZ, R14 ;  /* 0x000000ffff007224 */ /* 0x000fe200078e000e */
[----:B------:R-:W-:Y:S06]  /*3a230*/  BRA `(.L_x_7122) ;  /* 0xffffff9c00547947 */ /* 0x000fec000383ffff */
.L_x_7001:
        /* <DEDUP_REMOVED lines=9> */
.L_x_7123:
        /* <DEDUP_REMOVED lines=10> */
.L_x_7124:
[----:B------:R-:W-:Y:S02]  /*3a370*/  IMAD.MOV.U32 R13, RZ, RZ, R2 ;  /* 0x000000ffff0d7224 */ /* 0x000fe400078e0002 */
[----:B------:R-:W-:Y:S02]  /*3a380*/  IMAD.MOV.U32 R12, RZ, RZ, 0x1 ;  /* 0x00000001ff0c7424 */ /* 0x000fe400078e00ff */
[----:B------:R-:W-:-:S07]  /*3a390*/  IMAD.MOV.U32 R4, RZ, RZ, R14 ;  /* 0x000000ffff047224 */ /* 0x000fce00078e000e */
[----:B------:R-:W-:Y:S05]  /*3a3a0*/  WARPSYNC.COLLECTIVE R15, `(.L_x_7125) ;  /* 0x000000000f087348 */ /* 0x000fea0003c00000 */
[----:B------:R0:W1:Y:S02]  /*3a3b0*/  SHFL.IDX P6, R14, R13, R12, R11 ;  /* 0x0000000c0d0e7389 */ /* 0x00006400000c000b */
[----:B01----:R-:W-:Y:S01]  /*3a3c0*/  ENDCOLLECTIVE ;  /* 0x000000000000791b */ /* 0x003fe20003800000 */
.L_x_7125:
        /* <DEDUP_REMOVED lines=12> */
.L_x_7126:
[----:B------:R-:W-:Y:S02]  /*3a490*/  IMAD.MOV.U32 R13, RZ, RZ, R2 ;  /* 0x000000ffff0d7224 */ /* 0x000fe400078e0002 */
[----:B------:R-:W-:Y:S02]  /*3a4a0*/  IMAD.MOV.U32 R12, RZ, RZ, 0x2 ;  /* 0x00000002ff0c7424 */ /* 0x000fe400078e00ff */
[----:B------:R-:W-:-:S07]  /*3a4b0*/  IMAD.MOV.U32 R5, RZ, RZ, R14 ;  /* 0x000000ffff057224 */ /* 0x000fce00078e000e */
[----:B------:R-:W-:Y:S05]  /*3a4c0*/  WARPSYNC.COLLECTIVE R15, `(.L_x_7127) ;  /* 0x000000000f087348 */ /* 0x000fea0003c00000 */
[----:B------:R0:W1:Y:S02]  /*3a4d0*/  SHFL.IDX P6, R14, R13, R12, R11 ;  /* 0x0000000c0d0e7389 */ /* 0x00006400000c000b */
[----:B01----:R-:W-:Y:S01]  /*3a4e0*/  ENDCOLLECTIVE ;  /* 0x000000000000791b */ /* 0x003fe20003800000 */
.L_x_7127:
        /* <DEDUP_REMOVED lines=10> */
.L_x_7128:
        /* <DEDUP_REMOVED lines=11> */
.L_x_7129:
        /* <DEDUP_REMOVED lines=14> */
.L_x_7130:
[----:B------:R-:W-:Y:S01]  /*3a720*/  IMAD.MOV.U32 R0, RZ, RZ, R14 ;  /* 0x000000ffff007224 */ /* 0x000fe200078e000e */
[----:B------:R-:W-:Y:S06]  /*3a730*/  BRA `(.L_x_7131) ;  /* 0xffffffa000687947 */ /* 0x000fec000383ffff */
.L_x_7005:
        /* <DEDUP_REMOVED lines=45> */
.L_x_7133:
[----:B------:R-:W-:Y:S05]  /*3aa10*/  BSYNC B0 ;  /* 0x0000000000007941 */ /* 0x000fea0003800000 */
.L_x_7132:
        /* <DEDUP_REMOVED lines=11> */
.L_x_7134:
        /* <DEDUP_REMOVED lines=39> */
.L_x_7135:
        /* <DEDUP_REMOVED lines=8> */
.L_x_7136:
        /* <DEDUP_REMOVED lines=33> */
.L_x_7137:
[----:B------:R-:W-:Y:S02]  /*3afd0*/  IMAD.MOV.U32 R13, RZ, RZ, R5 ;  /* 0x000000ffff0d7224 */ /* 0x000fe400078e0005 */
[----:B------:R-:W-:-:S07]  /*3afe0*/  IMAD.MOV.U32 R8, RZ, RZ, R14 ;  /* 0x000000ffff087224 */ /* 0x000fce00078e000e */
[----:B------:R-:W-:Y:S05]  /*3aff0*/  WARPSYNC.COLLECTIVE R15, `(.L_x_7138) ;  /* 0x000000000f087348 */ /* 0x000fea0003c00000 */
[----:B------:R0:W1:Y:S02]  /*3b000*/  SHFL.IDX P6, R14, R13, R12, R11 ;  /* 0x0000000c0d0e7389 */ /* 0x00006400000c000b */
[----:B01----:R-:W-:Y:S01]  /*3b010*/  ENDCOLLECTIVE ;  /* 0x000000000000791b */ /* 0x003fe20003800000 */
.L_x_7138:
        /* <DEDUP_REMOVED lines=23> */
.L_x_7139:
        /* <DEDUP_REMOVED lines=9> */
.L_x_7140:
[----:B------:R-:W-:Y:S01]  /*3b220*/  IMAD.MOV.U32 R2, RZ, RZ, R14 ;  /* 0x000000ffff027224 */ /* 0x000fe200078e000e */
[----:B------:R-:W-:Y:S06]  /*3b230*/  BRA `(.L_x_7141) ;  /* 0xffffffa4003c7947 */ /* 0x000fec000383ffff */
.L_x_7010:
[----:B-1----:R1:W2:Y:S02]  /*3b240*/  SYNCS.PHASECHK.TRANS64.TRYWAIT P0, [R18+URZ+0x38820], R0 ;  /* 0x03882000120075a7 */ /* 0x0022a4000800017f */
[----:B--2---:R-:W-:Y:S05]  /*3b250*/  @!P0 NANOSLEEP.SYNCS 0x989680 ;  /* 0x009896800000895d */ /* 0x004fea0003900000 */
[----:B------:R-:W2:Y:S02]  /*3b260*/  @!P0 SYNCS.PHASECHK.TRANS64 P0, [R18+URZ+0x38820], R0 ;  /* 0x03882000120085a7 */ /* 0x000ea4000800007f */
[----:B--2---:R-:W-:Y:S05]  /*3b270*/  @!P0 BRA `(.L_x_7010) ;  /* 0xfffffffc00f08947 */ /* 0x004fea000383ffff */
[----:B------:R-:W-:Y:S05]  /*3b280*/  BRA `(.L_x_7142) ;  /* 0xffffffa400e47947 */ /* 0x000fea000383ffff */
.L_x_7013:
[----:B-1----:R1:W2:Y:S02]  /*3b290*/  SYNCS.PHASECHK.TRANS64.TRYWAIT P0, [R25+URZ+0x38860], R0 ;  /* 0x03886000190075a7 */ /* 0x0022a4000800017f */
[----:B--2---:R-:W-:Y:S05]  /*3b2a0*/  @!P0 NANOSLEEP.SYNCS 0x989680 ;  /* 0x009896800000895d */ /* 0x004fea0003900000 */
[----:B------:R-:W2:Y:S02]  /*3b2b0*/  @!P0 SYNCS.PHASECHK.TRANS64 P0, [R25+URZ+0x38860], R0 ;  /* 0x03886000190085a7 */ /* 0x000ea4000800007f */
[----:B--2---:R-:W-:Y:S05]  /*3b2c0*/  @!P0 BRA `(.L_x_7013) ;  /* 0xfffffffc00f08947 */ /* 0x004fea000383ffff */
[----:B------:R-:W-:Y:S05]  /*3b2d0*/  BRA `(.L_x_7143) ;  /* 0xffffffa400f07947 */ /* 0x000fea000383ffff */
.L_x_7014:
        /* <DEDUP_REMOVED lines=8> */
.L_x_7145:
[----:B------:R-:W-:Y:S05]  /*3b360*/  BSYNC B0 ;  /* 0x0000000000007941 */ /* 0x000fea0003800000 */
.L_x_7144:
        /* <DEDUP_REMOVED lines=15> */
.L_x_7146:
        /* <DEDUP_REMOVED lines=39> */
.L_x_7147:
[----:B------:R-:W-:Y:S02]  /*3b6d0*/  IMAD.MOV.U32 R13, RZ, RZ, R5 ;  /* 0x000000ffff0d7224 */ /* 0x000fe400078e0005 */
[----:B------:R-:W-:-:S07]  /*3b6e0*/  IMAD.MOV.U32 R3, RZ, RZ, R14 ;  /* 0x000000ffff037224 */ /* 0x000fce00078e000e */
[----:B------:R-:W-:Y:S05]  /*3b6f0*/  WARPSYNC.COLLECTIVE R15, `(.L_x_7148) ;  /* 0x000000000f087348 */ /* 0x000fea0003c00000 */
[----:B------:R0:W1:Y:S02]  /*3b700*/  SHFL.IDX P6, R14, R13, R12, R11 ;  /* 0x0000000c0d0e7389 */ /* 0x00006400000c000b */
[----:B01----:R-:W-:Y:S01]  /*3b710*/  ENDCOLLECTIVE ;  /* 0x000000000000791b */ /* 0x003fe20003800000 */
.L_x_7148:
        /* <DEDUP_REMOVED lines=29> */
.L_x_7149:
[----:B------:R-:W-:Y:S02]  /*3b8f0*/  IMAD.MOV.U32 R13, RZ, RZ, R5 ;  /* 0x000000ffff0d7224 */ /* 0x000fe400078e0005 */
[----:B------:R-:W-:-:S07]  /*3b900*/  IMAD.MOV.U32 R7, RZ, RZ, R14 ;  /* 0x000000ffff077224 */ /* 0x000fce00078e000e */
[----:B------:R-:W-:Y:S05]  /*3b910*/  WARPSYNC.COLLECTIVE R15, `(.L_x_7150) ;  /* 0x000000000f087348 */ /* 0x000fea0003c00000 */
[----:B------:R0:W1:Y:S02]  /*3b920*/  SHFL.IDX P6, R14, R13, R12, R11 ;  /* 0x0000000c0d0e7389 */ /* 0x00006400000c000b */
[----:B01----:R-:W-:Y:S01]  /*3b930*/  ENDCOLLECTIVE ;  /* 0x000000000000791b */ /* 0x003fe20003800000 */
.L_x_7150:
        /* <DEDUP_REMOVED lines=29> */
.L_x_7151:
[----:B------:R-:W-:Y:S02]  /*3bb10*/  IMAD.MOV.U32 R13, RZ, RZ, R5 ;  /* 0x000000ffff0d7224 */ /* 0x000fe400078e0005 */
[----:B------:R-:W-:-:S07]  /*3bb20*/  IMAD.MOV.U32 R6, RZ, RZ, R14 ;  /* 0x000000ffff067224 */ /* 0x000fce00078e000e */
[----:B------:R-:W-:Y:S05]  /*3bb30*/  WARPSYNC.COLLECTIVE R15, `(.L_x_7152) ;  /* 0x000000000f087348 */ /* 0x000fea0003c00000 */
[----:B------:R0:W1:Y:S02]  /*3bb40*/  SHFL.IDX P6, R14, R13, R12, R11 ;  /* 0x0000000c0d0e7389 */ /* 0x00006400000c000b */
[----:B01----:R-:W-:Y:S01]  /*3bb50*/  ENDCOLLECTIVE ;  /* 0x000000000000791b */ /* 0x003fe20003800000 */
.L_x_7152:
[----:B------:R-:W-:Y:S01]  /*3bb60*/  IMAD.MOV.U32 R2, RZ, RZ, R14 ;  /* 0x000000ffff027224 */ /* 0x000fe200078e000e */
[----:B------:R-:W-:Y:S06]  /*3bb70*/  BRA `(.L_x_7153) ;  /* 0xffffffa400807947 */ /* 0x000fec000383ffff */
.L_x_7021:
[----:B0-----:R0:W1:Y:S02]  /*3bb80*/  SYNCS.PHASECHK.TRANS64.TRYWAIT P0, [R6+URZ+0x38840], R25 ;  /* 0x03884019060075a7 */ /* 0x001064000800017f */
[----:B-1----:R-:W-:Y:S05]  /*3bb90*/  @!P0 NANOSLEEP.SYNCS 0x989680 ;  /* 0x009896800000895d */ /* 0x002fea0003900000 */
[----:B------:R-:W1:Y:S02]  /*3bba0*/  @!P0 SYNCS.PHASECHK.TRANS64 P0, [R6+URZ+0x38840], R25 ;  /* 0x03884019060085a7 */ /* 0x000e64000800007f */
[----:B-1----:R-:W-:Y:S05]  /*3bbb0*/  @!P0 BRA `(.L_x_7021) ;  /* 0xfffffffc00f08947 */ /* 0x002fea000383ffff */
[----:B------:R-:W-:Y:S05]  /*3bbc0*/  BRA `(.L_x_7154) ;  /* 0xffffffac00047947 */ /* 0x000fea000383ffff */
.L_x_7022:
        /* <DEDUP_REMOVED lines=8> */
.L_x_7156:
[----:B------:R-:W-:Y:S05]  /*3bc50*/  BSYNC B1 ;  /* 0x0000000000017941 */ /* 0x000fea0003800000 */
.L_x_7155:
        /* <DEDUP_REMOVED lines=9> */
.L_x_7157:
[----:B------:R-:W-:Y:S02]  /*3bcf0*/  IMAD.MOV.U32 R13, RZ, RZ, R26 ;  /* 0x000000ffff0d7224 */ /* 0x000fe400078e001a */
[----:B------:R-:W-:Y:S02]  /*3bd00*/  IMAD.MOV.U32 R12, RZ, RZ, 0x1 ;  /* 0x00000001ff0c7424 */ /* 0x000fe400078e00ff */
[----:B------:R-:W-:-:S07]  /*3bd10*/  IMAD.MOV.U32 R2, RZ, RZ, R14 ;  /* 0x000000ffff027224 */ /* 0x000fce00078e000e */
[----:B------:R-:W-:Y:S05]  /*3bd20*/  WARPSYNC.COLLECTIVE R15, `(.L_x_7158) ;  /* 0x000000000f087348 */ /* 0x000fea0003c00000 */
[----:B------:R0:W1:Y:S02]  /*3bd30*/  SHFL.IDX P6, R14, R13, R12, R11 ;  /* 0x0000000c0d0e7389 */ /* 0x00006400000c000b */
[----:B01----:R-:W-:Y:S01]  /*3bd40*/  ENDCOLLECTIVE ;  /* 0x000000000000791b */ /* 0x003fe20003800000 */
.L_x_7158:
        /* <DEDUP_REMOVED lines=11> */
.L_x_7159:
[----:B------:R-:W-:Y:S02]  /*3be00*/  IMAD.MOV.U32 R13, RZ, RZ, R26 ;  /* 0x000000ffff0d7224 */ /* 0x000fe400078e001a */
[----:B------:R-:W-:Y:S02]  /*3be10*/  IMAD.MOV.U32 R12, RZ, RZ, 0x2 ;  /* 0x00000002ff0c7424 */ /* 0x000fe400078e00ff */
[----:B------:R-:W-:-:S07]  /*3be20*/  IMAD.MOV.U32 R2, RZ, RZ, R14 ;  /* 0x000000ffff027224 */ /* 0x000fce00078e000e */
[----:B------:R-:W-:Y:S05]  /*3be30*/  WARPSYNC.COLLECTIVE R15, `(.L_x_7160) ;  /* 0x000000000f087348 */ /* 0x000fea0003c00000 */
[----:B------:R0:W1:Y:S02]  /*3be40*/  SHFL.IDX P6, R14, R13, R12, R11 ;  /* 0x0000000c0d0e7389 */ /* 0x00006400000c000b */
[----:B01----:R-:W-:Y:S01]  /*3be50*/  ENDCOLLECTIVE ;  /* 0x000000000000791b */ /* 0x003fe20003800000 */
.L_x_7160:
        /* <DEDUP_REMOVED lines=11> */
.L_x_7161:
[----:B------:R-:W-:Y:S02]  /*3bf10*/  IMAD.MOV.U32 R13, RZ, RZ, R26 ;  /* 0x000000ffff0d7224 */ /* 0x000fe400078e001a */
[----:B------:R-:W-:Y:S02]  /*3bf20*/  IMAD.MOV.U32 R12, RZ, RZ, 0x3 ;  /* 0x00000003ff0c7424 */ /* 0x000fe400078e00ff */
[----:B------:R-:W-:-:S07]  /*3bf30*/  IMAD.MOV.U32 R2, RZ, RZ, R14 ;  /* 0x000000ffff027224 */ /* 0x000fce00078e000e */
[----:B------:R-:W-:Y:S05]  /*3bf40*/  WARPSYNC.COLLECTIVE R15, `(.L_x_7162) ;  /* 0x000000000f087348 */ /* 0x000fea0003c00000 */
[----:B------:R0:W1:Y:S02]  /*3bf50*/  SHFL.IDX P6, R14, R13, R12, R11 ;  /* 0x0000000c0d0e7389 */ /* 0x00006400000c000b */
[----:B01----:R-:W-:Y:S01]  /*3bf60*/  ENDCOLLECTIVE ;  /* 0x000000000000791b */ /* 0x003fe20003800000 */
.L_x_7162:
        /* <DEDUP_REMOVED lines=11> */
.L_x_7163:
[----:B------:R-:W-:Y:S01]  /*3c020*/  IMAD.MOV.U32 R2, RZ, RZ, R14 ;  /* 0x000000ffff027224 */ /* 0x000fe200078e000e */
[----:B------:R-:W-:Y:S06]  /*3c030*/  BRA `(.L_x_7164) ;  /* 0xffffffa8008c7947 */ /* 0x000fec000383ffff */
.L_x_7027:
[----:B----4-:R4:W0:Y:S02]  /*3c040*/  SYNCS.PHASECHK.TRANS64.TRYWAIT P0, [R6+URZ+0x38860], R25 ;  /* 0x03886019060075a7 */ /* 0x010824000800017f */
[----:B0-----:R-:W-:Y:S05]  /*3c050*/  @!P0 NANOSLEEP.SYNCS 0x989680 ;  /* 0x009896800000895d */ /* 0x001fea0003900000 */
[----:B------:R-:W0:Y:S02]  /*3c060*/  @!P0 SYNCS.PHASECHK.TRANS64 P0, [R6+URZ+0x38860], R25 ;  /* 0x03886019060085a7 */ /* 0x000e24000800007f */
[----:B0-----:R-:W-:Y:S05]  /*3c070*/  @!P0 BRA `(.L_x_7027) ;  /* 0xfffffffc00f08947 */ /* 0x001fea000383ffff */
[----:B------:R-:W-:Y:S05]  /*3c080*/  BRA `(.L_x_7165) ;  /* 0xffffffa800d87947 */ /* 0x000fea000383ffff */
.L_x_7028:
[----:B------:R-:W-:Y:S01]  /*3c090*/  BSSY B1, `(.L_x_7166) ;  /* 0x0000008000017945 */ /* 0x000fe20003800000 */
[----:B------:R-:W-:Y:S02]  /*3c0a0*/  IMAD.MOV.U32 R13, RZ, RZ, R10 ;  /* 0x000000ffff0d7224 */ /* 0x000fe400078e000a */
[----:B------:R-:W-:Y:S02]  /*3c0b0*/  IMAD.MOV.U32 R12, RZ, RZ, RZ ;  /* 0x000000ffff0c7224 */ /* 0x000fe400078e00ff */
[----:B------:R-:W-:Y:S02]  /*3c0c0*/  IMAD.MOV.U32 R11, RZ, RZ, 0x181f ;  /* 0x0000181fff0b7424 */ /* 0x000fe400078e00ff */
[----:B------:R-:W-:-:S07]  /*3c0d0*/  IMAD.MOV.U32 R15, RZ, RZ, -0x1 ;  /* 0xffffffffff0f7424 */ /* 0x000fce00078e00ff */
[----:B01-34-:R-:W-:Y:S05]  /*3c0e0*/  WARPSYNC.COLLECTIVE R15, `(.L_x_7167) ;  /* 0x000000000f087348 */ /* 0x01bfea0003c00000 */
[----:B------:R2:W0:Y:S02]  /*3c0f0*/  SHFL.IDX P6, R14, R13, R12, R11 ;  /* 0x0000000c0d0e7389 */ /* 0x00042400000c000b */
[----:B01234-:R-:W-:Y:S01]  /*3c100*/  ENDCOLLECTIVE ;  /* 0x000000000000791b */ /* 0x01ffe20003800000 */
.L_x_7167:
[----:B------:R-:W-:Y:S05]  /*3c110*/  BSYNC B1 ;  /* 0x0000000000017941 */ /* 0x000fea0003800000 */
.L_x_7166:
        /* <DEDUP_REMOVED lines=13> */
.L_x_7168:
        /* <DEDUP_REMOVED lines=17> */
.L_x_7169:
        /* <DEDUP_REMOVED lines=16> */
.L_x_7170:
        /* <DEDUP_REMOVED lines=19> */
.L_x_7171:
        /* <DEDUP_REMOVED lines=14> */
.L_x_7172:
        /* <DEDUP_REMOVED lines=16> */
.L_x_7173:
        /* <DEDUP_REMOVED lines=14> */
.L_x_7174:
[----:B------:R-:W-:Y:S05]  /*3c7f0*/  BRA `(.L_x_7175) ;  /* 0xffffffa8003c7947 */ /* 0x000fea000383ffff */
.L_x_7036:
        /* <DEDUP_REMOVED lines=8> */
.L_x_7177:
[----:B------:R-:W-:Y:S05]  /*3c880*/  BSYNC B0 ;  /* 0x0000000000007941 */ /* 0x000fea0003800000 */
.L_x_7176:
        /* <DEDUP_REMOVED lines=9> */
.L_x_7178:
        /* <DEDUP_REMOVED lines=23> */
.L_x_7179:
[----:B------:R-:W-:Y:S01]  /*3ca90*/  IMAD.MOV.U32 R12, RZ, RZ, 0x2 ;  /* 0x00000002ff0c7424 */ /* 0x000fe200078e00ff */
[----:B------:R-:W-:-:S05]  /*3caa0*/  SEL R4, R14, RZ, P1 ;  /* 0x000000ff0e047207 */ /* 0x000fca0000800000 */
[----:B------:R-:W-:-:S04]  /*3cab0*/  IMAD.IADD R4, R13, 0x1, R4 ;  /* 0x000000010d047824 */ /* 0x000fc800078e0204 */
[----:B------:R-:W-:-:S07]  /*3cac0*/  IMAD.MOV.U32 R13, RZ, RZ, R4 ;  /* 0x000000ffff0d7224 */ /* 0x000fce00078e0004 */
[----:B------:R-:W-:Y:S05]  /*3cad0*/  WARPSYNC.COLLECTIVE R15, `(.L_x_7180) ;  /* 0x000000000f087348 */ /* 0x000fea0003c00000 */
[----:B------:R0:W1:Y:S02]  /*3cae0*/  SHFL.UP P6, R14, R13, R12, R11 ;  /* 0x0400000c0d0e7389 */ /* 0x00006400000c000b */
[----:B01----:R-:W-:Y:S01]  /*3caf0*/  ENDCOLLECTIVE ;  /* 0x000000000000791b */ /* 0x003fe20003800000 */
.L_x_7180:
[----:B------:R-:W-:Y:S01]  /*3cb00*/  IMAD.MOV.U32 R12, RZ, RZ, 0x4 ;  /* 0x00000004ff0c7424 */ /* 0x000fe200078e00ff */
[----:B------:R-:W-:-:S05]  /*3cb10*/  SEL R3, R14, RZ, P2 ;  /* 0x000000ff0e037207 */ /* 0x000fca0001000000 */
[----:B------:R-:W-:-:S04]  /*3cb20*/  IMAD.IADD R2, R4, 0x1, R3 ;  /* 0x0000000104027824 */ /* 0x000fc800078e0203 */
[----:B------:R-:W-:-:S07]  /*3cb30*/  IMAD.MOV.U32 R13, RZ, RZ, R2 ;  /* 0x000000ffff0d7224 */ /* 0x000fce00078e0002 */
[----:B------:R-:W-:Y:S05]  /*3cb40*/  WARPSYNC.COLLECTIVE R15, `(.L_x_7181) ;  /* 0x000000000f087348 */ /* 0x000fea0003c00000 */
[----:B------:R0:W1:Y:S02]  /*3cb50*/  SHFL.UP P6, R14, R13, R12, R11 ;  /* 0x0400000c0d0e7389 */ /* 0x00006400000c000b */
[----:B01----:R-:W-:Y:S01]  /*3cb60*/  ENDCOLLECTIVE ;  /* 0x000000000000791b */ /* 0x003fe20003800000 */
.L_x_7181:
[----:B------:R-:W-:Y:S01]  /*3cb70*/  IMAD.MOV.U32 R12, RZ, RZ, 0x8 ;  /* 0x00000008ff0c7424 */ /* 0x000fe200078e00ff */
[----:B------:R-:W-:-:S05]  /*3cb80*/  SEL R3, R14, RZ, P3 ;  /* 0x000000ff0e037207 */ /* 0x000fca0001800000 */
[----:B------:R-:W-:-:S04]  /*3cb90*/  IMAD.IADD R3, R2, 0x1, R3 ;  /* 0x0000000102037824 */ /* 0x000fc800078e0203 */
[----:B------:R-:W-:-:S07]  /*3cba0*/  IMAD.MOV.U32 R13, RZ, RZ, R3 ;  /* 0x000000ffff0d7224 */ /* 0x000fce00078e0003 */
[----:B------:R-:W-:Y:S05]  /*3cbb0*/  WARPSYNC.COLLECTIVE R15, `(.L_x_7182) ;  /* 0x000000000f087348 */ /* 0x000fea0003c00000 */
[----:B------:R0:W1:Y:S02]  /*3cbc0*/  SHFL.UP P6, R14, R13, R12, R11 ;  /* 0x0400000c0d0e7389 */ /* 0x00006400000c000b */
[----:B01----:R-:W-:Y:S01]  /*3cbd0*/  ENDCOLLECTIVE ;  /* 0x000000000000791b */ /* 0x003fe20003800000 */
.L_x_7182:
[----:B------:R-:W-:Y:S01]  /*3cbe0*/  IMAD.MOV.U32 R12, RZ, RZ, 0x10 ;  /* 0x00000010ff0c7424 */ /* 0x000fe200078e00ff */
[----:B------:R-:W-:-:S05]  /*3cbf0*/  SEL R4, R14, RZ, P4 ;  /* 0x000000ff0e047207 */ /* 0x000fca0002000000 */
[----:B------:R-:W-:-:S04]  /*3cc00*/  IMAD.IADD R4, R3, 0x1, R4 ;  /* 0x0000000103047824 */ /* 0x000fc800078e0204 */
[----:B------:R-:W-:-:S07]  /*3cc10*/  IMAD.MOV.U32 R13, RZ, RZ, R4 ;  /* 0x000000ffff0d7224 */ /* 0x000fce00078e0004 */
[----:B------:R-:W-:Y:S05]  /*3cc20*/  WARPSYNC.COLLECTIVE R15, `(.L_x_7183) ;  /* 0x000000000f087348 */ /* 0x000fea0003c00000 */
[----:B------:R0:W1:Y:S02]  /*3cc30*/  SHFL.UP P6, R14, R13, R12, R11 ;  /* 0x0400000c0d0e7389 */ /* 0x00006400000c000b */
[----:B01----:R-:W-:Y:S01]  /*3cc40*/  ENDCOLLECTIVE ;  /* 0x000000000000791b */ /* 0x003fe20003800000 */
.L_x_7183:
        /* <DEDUP_REMOVED lines=8> */
.L_x_7184:
[----:B------:R-:W-:Y:S05]  /*3ccd0*/  BRA `(.L_x_7185) ;  /* 0xffffffa800d47947 */ /* 0x000fea000383ffff */
.L_x_7039:
[----:B------:R-:W-:Y:S01]  /*3cce0*/  BSSY B0, `(.L_x_7186) ;  /* 0x0000007000007945 */ /* 0x000fe20003800000 */
[----:B------:R-:W-:Y:S02]  /*3ccf0*/  IMAD.MOV.U32 R12, RZ, RZ, 0x1 ;  /* 0x00000001ff0c7424 */ /* 0x000fe400078e00ff */
[----:B------:R-:W-:Y:S02]  /*3cd00*/  IMAD.MOV.U32 R11, RZ, RZ, RZ ;  /* 0x000000ffff0b7224 */ /* 0x000fe400078e00ff */
[----:B------:R-:W-:-:S07]  /*3cd10*/  IMAD.MOV.U32 R15, RZ, RZ, -0x1 ;  /* 0xffffffffff0f7424 */ /* 0x000fce00078e00ff */
[----:B------:R-:W-:Y:S05]  /*3cd20*/  WARPSYNC.COLLECTIVE R15, `(.L_x_7187) ;  /* 0x000000000f087348 */ /* 0x000fea0003c00000 */
[----:B------:R0:W1:Y:S02]  /*3cd30*/  SHFL.UP P6, R14, R13, R12, R11 ;  /* 0x0400000c0d0e7389 */ /* 0x00006400000c000b */
[----:B01----:R-:W-:Y:S01]  /*3cd40*/  ENDCOLLECTIVE ;  /* 0x000000000000791b */ /* 0x003fe20003800000 */
.L_x_7187:
[----:B------:R-:W-:Y:S05]  /*3cd50*/  BSYNC B0 ;  /* 0x0000000000007941 */ /* 0x000fea0003800000 */
.L_x_7186:
        /* <DEDUP_REMOVED lines=8> */
.L_x_7188:
[----:B------:R-:W-:Y:S01]  /*3cde0*/  IMAD.MOV.U32 R12, RZ, RZ, 0x4 ;  /* 0x00000004ff0c7424 */ /* 0x000fe200078e00ff */
[----:B------:R-:W-:-:S05]  /*3cdf0*/  SEL R2, R14, RZ, P2 ;  /* 0x000000ff0e027207 */ /* 0x000fca0001000000 */
[----:B------:R-:W-:-:S04]  /*3ce00*/  IMAD.IADD R2, R13, 0x1, R2 ;  /* 0x000000010d027824 */ /* 0x000fc800078e0202 */
[----:B------:R-:W-:-:S07]  /*3ce10*/  IMAD.MOV.U32 R13, RZ, RZ, R2 ;  /* 0x000000ffff0d7224 */ /* 0x000fce00078e0002 */
[----:B------:R-:W-:Y:S05]  /*3ce20*/  WARPSYNC.COLLECTIVE R15, `(.L_x_7189) ;  /* 0x000000000f087348 */ /* 0x000fea0003c00000 */
[----:B------:R0:W1:Y:S02]  /*3ce30*/  SHFL.UP P6, R14, R13, R12, R11 ;  /* 0x0400000c0d0e7389 */ /* 0x00006400000c000b */
[----:B01----:R-:W-:Y:S01]  /*3ce40*/  ENDCOLLECTIVE ;  /* 0x000000000000791b */ /* 0x003fe20003800000 */
.L_x_7189:
[----:B------:R-:W-:Y:S01]  /*3ce50*/  IMAD.MOV.U32 R12, RZ, RZ, 0x8 ;  /* 0x00000008ff0c7424 */ /* 0x000fe200078e00ff */
[----:B------:R-:W-:-:S05]  /*3ce60*/  SEL R3, R14, RZ, P3 ;  /* 0x000000ff0e037207 */ /* 0x000fca0001800000 */
[----:B------:R-:W-:-:S04]  /*3ce70*/  IMAD.IADD R3, R2, 0x1, R3 ;  /* 0x0000000102037824 */ /* 0x000fc800078e0203 */
[----:B------:R-:W-:-:S07]  /*3ce80*/  IMAD.MOV.U32 R13, RZ, RZ, R3 ;  /* 0x000000ffff0d7224 */ /* 0x000fce00078e0003 */
[----:B------:R-:W-:Y:S05]  /*3ce90*/  WARPSYNC.COLLECTIVE R15, `(.L_x_7190) ;  /* 0x000000000f087348 */ /* 0x000fea0003c00000 */
[----:B------:R0:W1:Y:S02]  /*3cea0*/  SHFL.UP P6, R14, R13, R12, R11 ;  /* 0x0400000c0d0e7389 */ /* 0x00006400000c000b */
[----:B01----:R-:W-:Y:S01]  /*3ceb0*/  ENDCOLLECTIVE ;  /* 0x000000000000791b */ /* 0x003fe20003800000 */
.L_x_7190:
[----:B------:R-:W-:Y:S01]  /*3cec0*/  IMAD.MOV.U32 R12, RZ, RZ, 0x10 ;  /* 0x00000010ff0c7424 */ /* 0x000fe200078e00ff */
[----:B------:R-:W-:-:S05]  /*3ced0*/  SEL R4, R14, RZ, P4 ;  /* 0x000000ff0e047207 */ /* 0x000fca0002000000 */
[----:B------:R-:W-:-:S04]  /*3cee0*/  IMAD.IADD R4, R3, 0x1, R4 ;  /* 0x0000000103047824 */ /* 0x000fc800078e0204 */
[----:B------:R-:W-:-:S07]  /*3cef0*/  IMAD.MOV.U32 R13, RZ, RZ, R4 ;  /* 0x000000ffff0d7224 */ /* 0x000fce00078e0004 */
[----:B------:R-:W-:Y:S05]  /*3cf00*/  WARPSYNC.COLLECTIVE R15, `(.L_x_7191) ;  /* 0x000000000f087348 */ /* 0x000fea0003c00000 */
[----:B------:R0:W1:Y:S02]  /*3cf10*/  SHFL.UP P6, R14, R13, R12, R11 ;  /* 0x0400000c0d0e7389 */ /* 0x00006400000c000b */
[----:B01----:R-:W-:Y:S01]  /*3cf20*/  ENDCOLLECTIVE ;  /* 0x000000000000791b */ /* 0x003fe20003800000 */
.L_x_7191:
        /* <DEDUP_REMOVED lines=8> */
.L_x_7192:
[----:B------:R-:W-:Y:S05]  /*3cfb0*/  BRA `(.L_x_7193) ;  /* 0xffffffa800c07947 */ /* 0x000fea000383ffff */
.L_x_7041:
[----:B------:R-:W-:Y:S01]  /*3cfc0*/  BSSY B0, `(.L_x_7194) ;  /* 0x0000006000007945 */ /* 0x000fe20003800000 */
[----:B------:R-:W-:Y:S01]  /*3cfd0*/  PLOP3.LUT P6, PT, P6, PT, PT, 0x8, 0x0 ;  /* 0x000000000000781c */ /* 0x000fe200037ce170 */
[----:B------:R-:W-:-:S12]  /*3cfe0*/  IMAD.MOV.U32 R15, RZ, RZ, -0x1 ;  /* 0xffffffffff0f7424 */ /* 0x000fd800078e00ff */
[----:B0-----:R-:W-:Y:S05]  /*3cff0*/  WARPSYNC.COLLECTIVE R15, `(.L_x_7195) ;  /* 0x000000000f087348 */ /* 0x001fea0003c00000 */
[----:B------:R-:W-:Y:S01]  /*3d000*/  VOTE.ANY R14, PT, P6 ;  /* 0x00000000000e7806 */ /* 0x000fe200030e0100 */
[----:B0-----:R-:W-:Y:S06]  /*3d010*/  ENDCOLLECTIVE ;  /* 0x000000000000791b */ /* 0x001fec0003800000 */
.L_x_7195:
[----:B------:R-:W-:Y:S05]  /*3d020*/  BSYNC B0 ;  /* 0x0000000000007941 */ /* 0x000fea0003800000 */
.L_x_7194:
        /* <DEDUP_REMOVED lines=10> */
.L_x_7196:
[----:B------:R-:W-:Y:S02]  /*3d0d0*/  IMAD.MOV.U32 R13, RZ, RZ, R5 ;  /* 0x000000ffff0d7224 */ /* 0x000fe400078e0005 */
[----:B------:R-:W-:-:S07]  /*3d0e0*/  IMAD.MOV.U32 R25, RZ, RZ, R14 ;  /* 0x000000ffff197224 */ /* 0x000fce00078e000e */
[----:B------:R-:W-:Y:S05]  /*3d0f0*/  WARPSYNC.COLLECTIVE R15, `(.L_x_7197) ;  /* 0x000000000f087348 */ /* 0x000fea0003c00000 */
[----:B------:R0:W1:Y:S02]  /*3d100*/  SHFL.IDX P6, R14, R13, R12, R11 ;  /* 0x0000000c0d0e7389 */ /* 0x00006400000c000b */
[----:B01----:R-:W-:Y:S01]  /*3d110*/  ENDCOLLECTIVE ;  /* 0x000000000000791b */ /* 0x003fe20003800000 */
.L_x_7197:
[----:B------:R-:W-:Y:S01]  /*3d120*/  IMAD.MOV.U32 R5, RZ, RZ, R14 ;  /* 0x000000ffff057224 */ /* 0x000fe200078e000e */
[----:B------:R-:W-:Y:S06]  /*3d130*/  BRA `(.L_x_7198) ;  /* 0xffffffa800a07947 */ /* 0x000fec000383ffff */
.L_x_7043:
[----:B------:R-:W-:Y:S01]  /*3d140*/  BSSY B0, `(.L_x_7199) ;  /* 0x0000007000007945 */ /* 0x000fe20003800000 */
[----:B------:R-:W-:Y:S02]  /*3d150*/  IMAD.MOV.U32 R13, RZ, RZ, R2 ;  /* 0x000000ffff0d7224 */ /* 0x000fe400078e0002 */
[----:B------:R-:W-:Y:S02]  /*3d160*/  IMAD.MOV.U32 R11, RZ, RZ, 0x1f ;  /* 0x0000001fff0b7424 */ /* 0x000fe400078e00ff */
[----:B------:R-:W-:-:S07]  /*3d170*/  IMAD.MOV.U32 R15, RZ, RZ, -0x1 ;  /* 0xffffffffff0f7424 */ /* 0x000fce00078e00ff */
[----:B0123--:R-:W-:Y:S05]  /*3d180*/  WARPSYNC.COLLECTIVE R15, `(.L_x_7200) ;  /* 0x000000000f087348 */ /* 0x00ffea0003c00000 */
[----:B------:R4:W0:Y:S02]  /*3d190*/  SHFL.IDX P6, R14, R13, R12, R11 ;  /* 0x0000000c0d0e7389 */ /* 0x00082400000c000b */
[----:B01234-:R-:W-:Y:S01]  /*3d1a0*/  ENDCOLLECTIVE ;  /* 0x000000000000791b */ /* 0x01ffe20003800000 */
.L_x_7200:
[----:B------:R-:W-:Y:S05]  /*3d1b0*/  BSYNC B0 ;  /* 0x0000000000007941 */ /* 0x000fea0003800000 */
.L_x_7199:
[----:B------:R-:W-:Y:S01]  /*3d1c0*/  IMAD.MOV.U32 R24, RZ, RZ, R14 ;  /* 0x000000ffff187224 */ /* 0x000fe200078e000e */
[----:B------:R-:W-:Y:S06]  /*3d1d0*/  BRA `(.L_x_7042) ;  /* 0xffffffa800907947 */ /* 0x000fec000383ffff */
.L_x_7049:
[----:B-1----:R1:W4:Y:S02]  /*3d1e0*/  SYNCS.PHASECHK.TRANS64.TRYWAIT P0, [R7+URZ+0x38820], R0 ;  /* 0x03882000070075a7 */ /* 0x002324000800017f */
[----:B----4-:R-:W-:Y:S05]  /*3d1f0*/  @!P0 NANOSLEEP.SYNCS 0x989680 ;  /* 0x009896800000895d */ /* 0x010fea0003900000 */
[----:B------:R-:W4:Y:S02]  /*3d200*/  @!P0 SYNCS.PHASECHK.TRANS64 P0, [R7+URZ+0x38820], R0 ;  /* 0x03882000070085a7 */ /* 0x000f24000800007f */
[----:B----4-:R-:W-:Y:S05]  /*3d210*/  @!P0 BRA `(.L_x_7049) ;  /* 0xfffffffc00f08947 */ /* 0x010fea000383ffff */
[----:B------:R-:W-:Y:S05]  /*3d220*/  BRA `(.L_x_7201) ;  /* 0xffffffb000e87947 */ /* 0x000fea000383ffff */
.L_x_7050:
        /* <DEDUP_REMOVED lines=11> */
.L_x_7203:
[----:B------:R-:W-:Y:S05]  /*3d2e0*/  BSYNC B0 ;  /* 0x0000000000007941 */ /* 0x000fea0003800000 */
.L_x_7202:
[----:B------:R-:W-:Y:S05]  /*3d2f0*/  BRA `(.L_x_7204) ;  /* 0xffffffb000d07947 */ /* 0x000fea000383ffff */
.L_x_7051:
[----:B------:R-:W-:Y:S01]  /*3d300*/  BSSY B0, `(.L_x_7205) ;  /* 0x0000006000007945 */ /* 0x000fe20003800000 */
[----:B------:R-:W-:-:S07]  /*3d310*/  IMAD.MOV.U32 R15, RZ, RZ, -0x1 ;  /* 0xffffffffff0f7424 */ /* 0x000fce00078e00ff */
[----:B0123--:R-:W-:Y:S05]  /*3d320*/  WARPSYNC.COLLECTIVE R15, `(.L_x_7206) ;  /* 0x000000000f0c7348 */ /* 0x00ffea0003c00000 */
[----:B------:R-:W-:Y:S02]  /*3d330*/  ELECT P6, UR62, PT ;  /* 0x00000000003e782f */ /* 0x000fe400038c0000 */
[----:B------:R-:W-:Y:S01]  /*3d340*/  MOV R14, UR62 ;  /* 0x0000003e000e7c02 */ /* 0x000fe20008000f00 */
[----:B0123--:R-:W-:Y:S10]  /*3d350*/  ENDCOLLECTIVE ;  /* 0x000000000000791b */ /* 0x00fff40003800000 */
.L_x_7206:
[----:B------:R-:W-:Y:S05]  /*3d360*/  BSYNC B0 ;  /* 0x0000000000007941 */ /* 0x000fea0003800000 */
.L_x_7205:
[----:B------:R-:W-:Y:S05]  /*3d370*/  BRA `(.L_x_7207) ;  /* 0xffffffb000c47947 */ /* 0x000fea000383ffff */
.L_x_7053:
[----:B-1----:R1:W4:Y:S02]  /*3d380*/  SYNCS.PHASECHK.TRANS64.TRYWAIT P1, [R5+URZ+0x38840], R0 ;  /* 0x03884000050075a7 */ /* 0x002324000802017f */
[----:B----4-:R-:W-:Y:S05]  /*3d390*/  @!P1 NANOSLEEP.SYNCS 0x989680 ;  /* 0x009896800000995d */ /* 0x010fea0003900000 */
[----:B------:R-:W4:Y:S02]  /*3d3a0*/  @!P1 SYNCS.PHASECHK.TRANS64 P1, [R5+URZ+0x38840], R0 ;  /* 0x03884000050095a7 */ /* 0x000f24000802007f */
[----:B----4-:R-:W-:Y:S05]  /*3d3b0*/  @!P1 BRA `(.L_x_7053) ;  /* 0xfffffffc00f09947 */ /* 0x010fea000383ffff */
[----:B------:R-:W-:Y:S05]  /*3d3c0*/  BRA `(.L_x_7208) ;  /* 0xffffffb000e47947 */ /* 0x000fea000383ffff */
.L_x_7055:
[----:B----4-:R4:W0:Y:S02]  /*3d3d0*/  SYNCS.PHASECHK.TRANS64.TRYWAIT P1, [R3+URZ+0x38840], R2 ;  /* 0x03884002030075a7 */ /* 0x010824000802017f */
[----:B0-----:R-:W-:Y:S05]  /*3d3e0*/  @!P1 NANOSLEEP.SYNCS 0x989680 ;  /* 0x009896800000995d */ /* 0x001fea0003900000 */
[----:B------:R-:W0:Y:S02]  /*3d3f0*/  @!P1 SYNCS.PHASECHK.TRANS64 P1, [R3+URZ+0x38840], R2 ;  /* 0x03884002030095a7 */ /* 0x000e24000802007f */
[----:B0-----:R-:W-:Y:S05]  /*3d400*/  @!P1 BRA `(.L_x_7055) ;  /* 0xfffffffc00f09947 */ /* 0x001fea000383ffff */
[----:B------:R-:W-:Y:S05]  /*3d410*/  BRA `(.L_x_7209) ;  /* 0xffffffb000f07947 */ /* 0x000fea000383ffff */
.L_x_7057:
[----:B------:R0:W0:Y:S02]  /*3d420*/  SYNCS.PHASECHK.TRANS64.TRYWAIT P1, [R5+URZ+0x38860], R0 ;  /* 0x03886000050075a7 */ /* 0x000024000802017f */
[----:B0-----:R-:W-:Y:S05]  /*3d430*/  @!P1 NANOSLEEP.SYNCS 0x989680 ;  /* 0x009896800000995d */ /* 0x001fea0003900000 */
[----:B------:R-:W0:Y:S02]  /*3d440*/  @!P1 SYNCS.PHASECHK.TRANS64 P1, [R5+URZ+0x38860], R0 ;  /* 0x03886000050095a7 */ /* 0x000e24000802007f */
[----:B0-----:R-:W-:Y:S05]  /*3d450*/  @!P1 BRA `(.L_x_7057) ;  /* 0xfffffffc00f09947 */ /* 0x001fea000383ffff */
[----:B------:R-:W-:Y:S05]  /*3d460*/  BRA `(.L_x_7210) ;  /* 0xffffffb000ec7947 */ /* 0x000fea000383ffff */
        .type           $_ZN7cutlass13device_kernelIN5flash11enable_sm90INS1_16FlashAttnFwdSm90INS1_25CollectiveMainloopFwdSm90ILi2EN4cute5tupleIJNS5_1CILi1EEES8_S8_EEENS6_IJNS7_ILi64EEESA_SA_EEELi512ENS_10bfloat16_tEfNS_4arch4Sm90ELb0ELb1ELb0ELb1ELb1ELb1ELb1ELb0ELb0ELb1ELb1ELb0EEENS1_21CollectiveEpilogueFwdINS6_IJSA_NS7_ILi512EEESA_EEES9_SC_SE_Li256ELb1ELb1ELb1ELb0EEENS1_36VarlenDynamicPersistentTileSchedulerILi64ELi64ELi256ELi128ELb1ELb1ELb1ELb1ELb0ELb1EEEEEEEEEvNT_6ParamsE$_ZZN5flash25CollectiveMainloopFwdSm90ILi2EN4cute5tupleIJNS1_1CILi1EEES4_S4_EEENS2_IJNS3_ILi64EEES6_S6_EEELi512EN7cutlass10bfloat16_tEfNS8_4arch4Sm90ELb0ELb1ELb0ELb1ELb1ELb1ELb1ELb0ELb0ELb1ELb1ELb0EE3mmaINS_16FlashAttnFwdSm90ISC_NS_21CollectiveEpilogueFwdINS2_IJS6_NS3_ILi512EEES6_EEES5_S9_SB_Li256ELb1ELb1ELb1ELb0EEENS_36VarlenDynamicPersistentTileSchedulerILi64ELi64ELi256ELi128ELb1ELb1ELb1ELb1ELb0ELb1EEEE13SharedStorageENS1_6TensorINS1_11ArrayEngineIfLm128EEENS1_6LayoutINS2_IJNS2_IJNS3_ILi2EEESR_NS3_ILi32EEEEEES4_S4_EEENS2_IJNS2_IJS4_SR_NS3_ILi4EEEEEENS3_ILi0EEESX_EEEEEEENS_7SoftmaxILi2ELi0EEEEEbRKNSC_6ParamsENS8_13PipelineAsyncILi2EEES17_RNS8_13PipelineStateILj2EEERT0_RT1_iRiRKNS_16SeqlenInfoQKNewKILb1ELb1EEENS2_IJiiiiEEERT_ENKUliT_T0_T1_E_clIZSD_ISM_S10_S12_EbS15_S17_S17_S1A_S1C_S1E_iS1F_S1J_S1K_S1M_EUlRS1N_iE0_NS3_ILb1EEES1U_EEDaiS1N_S1O_S1P_,@function
        .size           $_ZN7cutlass13device_kernelIN5flash11enable_sm90INS1_16FlashAttnFwdSm90INS1_25CollectiveMainloopFwdSm90ILi2EN4cute5tupleIJNS5_1CILi1EEES8_S8_EEENS6_IJNS7_ILi64EEESA_SA_EEELi512ENS_10bfloat16_tEfNS_4arch4Sm90ELb0ELb1ELb0ELb1ELb1ELb1ELb1ELb0ELb0ELb1ELb1ELb0EEENS1_21CollectiveEpilogueFwdINS6_IJSA_NS7_ILi512EEESA_EEES9_SC_SE_Li256ELb1ELb1ELb1ELb0EEENS1_36VarlenDynamicPersistentTileSchedulerILi64ELi64ELi256ELi128ELb1ELb1ELb1ELb1ELb0ELb1EEEEEEEEEvNT_6ParamsE$_ZZN5flash25CollectiveMainloopFwdSm90ILi2EN4cute5tupleIJNS1_1CILi1EEES4_S4_EEENS2_IJNS3_ILi64EEES6_S6_EEELi512EN7cutlass10bfloat16_tEfNS8_4arch4Sm90ELb0ELb1ELb0ELb1ELb1ELb1ELb1ELb0ELb0ELb1ELb1ELb0EE3mmaINS_16FlashAttnFwdSm90ISC_NS_21CollectiveEpilogueFwdINS2_IJS6_NS3_ILi512EEES6_EEES5_S9_SB_Li256ELb1ELb1ELb1ELb0EEENS_36VarlenDynamicPersistentTileSchedulerILi64ELi64ELi256ELi128ELb1ELb1ELb1ELb1ELb0ELb1EEEE13SharedStorageENS1_6TensorINS1_11ArrayEngineIfLm128EEENS1_6LayoutINS2_IJNS2_IJNS3_ILi2EEESR_NS3_ILi32EEEEEES4_S4_EEENS2_IJNS2_IJS4_SR_NS3_ILi4EEEEEENS3_ILi0EEESX_EEEEEEENS_7SoftmaxILi2ELi0EEEEEbRKNSC_6ParamsENS8_13PipelineAsyncILi2EEES17_RNS8_13PipelineStateILj2EEERT0_RT1_iRiRKNS_16SeqlenInfoQKNewKILb1ELb1EEENS2_IJiiiiEEERT_ENKUliT_T0_T1_E_clIZSD_ISM_S10_S12_EbS15_S17_S17_S1A_S1C_S1E_iS1F_S1J_S1K_S1M_EUlRS1N_iE0_NS3_ILb1EEES1U_EEDaiS1N_S1O_S1P_,(.L_x_15653 - $_ZN7cutlass13device_kernelIN5flash11enable_sm90INS1_16FlashAttnFwdSm90INS1_25CollectiveMainloopFwdSm90ILi2EN4cute5tupleIJNS5_1CILi1EEES8_S8_EEENS6_IJNS7_ILi64EEESA_SA_EEELi512ENS_10bfloat16_tEfNS_4arch4Sm90ELb0ELb1ELb0ELb1ELb1ELb1ELb1ELb0ELb0ELb1ELb1ELb0EEENS1_21CollectiveEpilogueFwdINS6_IJSA_NS7_ILi512EEESA_EEES9_SC_SE_Li256ELb1ELb1ELb1ELb0EEENS1_36VarlenDynamicPersistentTileSchedulerILi64ELi64ELi256ELi128ELb1ELb1ELb1ELb1ELb0ELb1EEEEEEEEEvNT_6ParamsE$_ZZN5flash25CollectiveMainloopFwdSm90ILi2EN4cute5tupleIJNS1_1CILi1EEES4_S4_EEENS2_IJNS3_ILi64EEES6_S6_EEELi512EN7cutlass10bfloat16_tEfNS8_4arch4Sm90ELb0ELb1ELb0ELb1ELb1ELb1ELb1ELb0ELb0ELb1ELb1ELb0EE3mmaINS_16FlashAttnFwdSm90ISC_NS_21CollectiveEpilogueFwdINS2_IJS6_NS3_ILi512EEES6_EEES5_S9_SB_Li256ELb1ELb1ELb1ELb0EEENS_36VarlenDynamicPersistentTileSchedulerILi64ELi64ELi256ELi128ELb1ELb1ELb1ELb1ELb0ELb1EEEE13SharedStorageENS1_6TensorINS1_11ArrayEngineIfLm128EEENS1_6LayoutINS2_IJNS2_IJNS3_ILi2EEESR_NS3_ILi32EEEEEES4_S4_EEENS2_IJNS2_IJS4_SR_NS3_ILi4EEEEEENS3_ILi0EEESX_EEEEEEENS_7SoftmaxILi2ELi0EEEEEbRKNSC_6ParamsENS8_13PipelineAsyncILi2EEES17_RNS8_13PipelineStateILj2EEERT0_RT1_iRiRKNS_16SeqlenInfoQKNewKILb1ELb1EEENS2_IJiiiiEEERT_ENKUliT_T0_T1_E_clIZSD_ISM_S10_S12_EbS15_S17_S17_S1A_S1C_S1E_iS1F_S1J_S1K_S1M_EUlRS1N_iE0_NS3_ILb1EEES1U_EEDaiS1N_S1O_S1P_)
$_ZN7cutlass13device_kernelIN5flash11enable_sm90INS1_16FlashAttnFwdSm90INS1_25CollectiveMainloopFwdSm90ILi2EN4cute5tupleIJNS5_1CILi1EEES8_S8_EEENS6_IJNS7_ILi64EEESA_SA_EEELi512ENS_10bfloat16_tEfNS_4arch4Sm90ELb0ELb1ELb0ELb1ELb1ELb1ELb1ELb0ELb0ELb1ELb1ELb0EEENS1_21CollectiveEpilogueFwdINS6_IJSA_NS7_ILi512EEESA_EEES9_SC_SE_Li256ELb1ELb1ELb1ELb0EEENS1_36VarlenDynamicPersistentTileSchedulerILi64ELi64ELi256ELi128ELb1ELb1ELb1ELb1ELb0ELb1EEEEEEEEEvNT_6ParamsE$_ZZN5flash25CollectiveMainloopFwdSm90ILi2EN4cute5tupleIJNS1_1CILi1EEES4_S4_EEENS2_IJNS3_ILi64EEES6_S6_EEELi512EN7cutlass10bfloat16_tEfNS8_4arch4Sm90ELb0ELb1ELb0ELb1ELb1ELb1ELb1ELb0ELb0ELb1ELb1ELb0EE3mmaINS_16FlashAttnFwdSm90ISC_NS_21CollectiveEpilogueFwdINS2_IJS6_NS3_ILi512EEES6_EEES5_S9_SB_Li256ELb1ELb1ELb1ELb0EEENS_36VarlenDynamicPersistentTileSchedulerILi64ELi64ELi256ELi128ELb1ELb1ELb1ELb1ELb0ELb1EEEE13SharedStorageENS1_6TensorINS1_11ArrayEngineIfLm128EEENS1_6LayoutINS2_IJNS2_IJNS3_ILi2EEESR_NS3_ILi32EEEEEES4_S4_EEENS2_IJNS2_IJS4_SR_NS3_ILi4EEEEEENS3_ILi0EEESX_EEEEEEENS_7SoftmaxILi2ELi0EEEEEbRKNSC_6ParamsENS8_13PipelineAsyncILi2EEES17_RNS8_13PipelineStateILj2EEERT0_RT1_iRiRKNS_16SeqlenInfoQKNewKILb1ELb1EEENS2_IJiiiiEEERT_ENKUliT_T0_T1_E_clIZSD_ISM_S10_S12_EbS15_S17_S17_S1A_S1C_S1E_iS1F_S1J_S1K_S1M_EUlRS1N_iE0_NS3_ILb1EEES1U_EEDaiS1N_S1O_S1P_:
[----:B------:R-:W-:Y:S05]  /*3d470*/  YIELD ;  /* 0x0000000000007946 */ /* 0x000fea0003800000 */
[----:B------:R-:W-:Y:S02]  /*3d480*/  ULDC UR4, c[0x0][0x20] ;  /* 0x0000080000047ab9 */ /* 0x000fe40000000800 */
[----:B------:R-:W-:-:S05]  /*3d490*/  VIADD R0, R0, -UR4 ;  /* 0x8000000400007c36 */ /* 0x000fca0008000000 */
[----:B------:R-:W2:Y:S01]  /*3d4a0*/  LDL.64 R6, [R0+0x18] ;  /* 0x0000180000067983 */ /* 0x000ea20000100a00 */
[----:B------:R-:W0:Y:S03]  /*3d4b0*/  LDC.64 R2, c[0x0][0x208] ;  /* 0x00008200ff027b82 */ /* 0x000e260000000a00 */
[----:B------:R-:W3:Y:S01]  /*3d4c0*/  LDL.64 R10, [R0] ;  /* 0x00000000000a7983 */ /* 0x000ee20000100a00 */
[----:B0-----:R-:W-:Y:S02]  /*3d4d0*/  R2UR UR4, R2 ;  /* 0x00000000020472ca */ /* 0x001fe400000e0000 */
[----:B------:R-:W-:-:S13]  /*3d4e0*/  R2UR UR5, R3 ;  /* 0x00000000030572ca */ /* 0x000fda00000e0000 */
[----:B--2---:R-:W2:Y:S01]  /*3d4f0*/  LD.E R8, desc[UR4][R6.64] ;  /* 0x0000000406087980 */ /* 0x004ea2000c101900 */
[C---:B------:R-:W-:Y:S02]  /*3d500*/  R2UR UR4, R2.reuse ;  /* 0x00000000020472ca */ /* 0x040fe400000e0000 */
[C---:B------:R-:W-:Y:S02]  /*3d510*/  R2UR UR5, R3.reuse ;  /* 0x00000000030572ca */ /* 0x040fe400000e0000 */
[----:B------:R-:W-:Y:S02]  /*3d520*/  R2UR UR6, R2 ;  /* 0x00000000020672ca */ /* 0x000fe400000e0000 */
[----:B------:R-:W-:Y:S01]  /*3d530*/  R2UR UR7, R3 ;  /* 0x00000000030772ca */ /* 0x000fe200000e0000 */
[----:B------:R-:W-:Y:S01]  /*3d540*/  BSSY B0, `(.L_x_7211) ;  /* 0x0000009000007945 */ /* 0x000fe20003800000 */
[----:B------:R-:W-:-:S07]  /*3d550*/  IMAD.MOV.U32 R9, RZ, RZ, R36 ;  /* 0x000000ffff097224 */ /* 0x000fce00078e0024 */
[----:B---3--:R0:W5:Y:S04]  /*3d560*/  LD.E R5, desc[UR4][R10.64] ;  /* 0x000000040a057980 */ /* 0x008168000c101900 */
[----:B------:R0:W5:Y:S01]  /*3d570*/  LD.E R14, desc[UR6][R10.64+0x4] ;  /* 0x000004060a0e7980 */ /* 0x000162000c101900 */
[----:B--2---:R-:W-:-:S04]  /*3d580*/  LOP3.LUT R8, R8, 0x1, RZ, 0xfc, !PT ;  /* 0x0000000108087812 */ /* 0x004fc800078efcff */
[----:B------:R-:W-:Y:S01]  /*3d590*/  ISETP.NE.AND P0, PT, R8, 0x3, PT ;  /* 0x000000030800780c */ /* 0x000fe20003f05270 */
[----:B------:R-:W-:-:S12]  /*3d5a0*/  IMAD.MOV.U32 R8, RZ, RZ, R28 ;  /* 0x000000ffff087224 */ /* 0x000fd800078e001c */
[----:B0-----:R-:W-:Y:S05]  /*3d5b0*/  @!P0 BRA `(.L_x_7212) ;  /* 0x0000000000048947 */ /* 0x001fea0003800000 */
[----:B------:R-:W-:Y:S01]  /*3d5c0*/  BPT.TRAP 0x1 ;  /* 0x000000040000795c */ /* 0x000fe20000300000 */
.L_x_7212:
[----:B------:R-:W-:Y:S05]  /*3d5d0*/  BSYNC B0 ;  /* 0x0000000000007941 */ /* 0x000fea0003800000 */
.L_x_7211:
        /* <DEDUP_REMOVED lines=17> */
.L_x_7214:
[----:B------:R-:W-:Y:S05]  /*3d6f0*/  BSYNC B0 ;  /* 0x0000000000007941 */ /* 0x000fea0003800000 */
.L_x_7213:
        /* <DEDUP_REMOVED lines=10> */
.L_x_7216:
[----:B------:R-:W-:Y:S05]  /*3d7a0*/  BSYNC B0 ;  /* 0x0000000000007941 */ /* 0x000fea0003800000 */
.L_x_7215:
[----:B------:R-:W2:Y:S01]  /*3d7b0*/  LDL.64 R10, [R0] ;  /* 0x00000000000a7983 */ /* 0x000ea20000100a00 */
[C---:B------:R-:W-:Y:S02]  /*3d7c0*/  R2UR UR6, R2.reuse ;  /* 0x00000000020672ca */ /* 0x040fe400000e0000 */
[C---:B------:R-:W-:Y:S01]  /*3d7d0*/  R2UR UR7, R3.reuse ;  /* 0x00000000030772ca */ /* 0x040fe200000e0000 */
[----:B------:R-:W3:Y:S01]  /*3d7e0*/  LDL.64 R6, [R0+0x28] ;  /* 0x0000280000067983 */ /* 0x000ee20000100a00 */
[C---:B------:R-:W-:Y:S02]  /*3d7f0*/  R2UR UR4, R2.reuse ;  /* 0x00000000020472ca */ /* 0x040fe400000e0000 */
[----:B------:R-:W-:Y:S01]  /*3d800*/  R2UR UR5, R3 ;  /* 0x00000000030572ca */ /* 0x000fe200000e0000 */
[----:B0----5:R-:W4:Y:S08]  /*3d810*/  LDL.64 R12, [R0+0x20] ;  /* 0x00002000000c7983 */ /* 0x021f300000100a00 */
[----:B--2---:R-:W2:Y:S04]  /*3d820*/  LD.E R5, desc[UR6][R10.64] ;  /* 0x000000060a057980 */ /* 0x004ea8000c101900 */
[----:B---3--:R-:W2:Y:S04]  /*3d830*/  LD.E.64 R6, desc[UR4][R6.64] ;  /* 0x0000000406067980 */ /* 0x008ea8000c101b00 */
[----:B------:R-:W3:Y:S01]  /*3d840*/  LDL.64 R10, [R0+0x8] ;  /* 0x00000800000a7983 */ /* 0x000ee20000100a00 */
[----:B------:R-:W-:Y:S05]  /*3d850*/  WARPSYNC.ALL ;  /* 0x0000000000007948 */ /* 0x000fea0003800000 */
[----:B------:R-:W-:-:S02]  /*3d860*/  R2UR UR4, R2 ;  /* 0x00000000020472ca */ /* 0x000fc400000e0000 */
[C---:B------:R-:W-:Y:S02]  /*3d870*/  R2UR UR5, R3.reuse ;  /* 0x00000000030572ca */ /* 0x040fe400000e0000 */
[----:B------:R-:W-:Y:S02]  /*3d880*/  R2UR UR6, R2 ;  /* 0x00000000020672ca */ /* 0x000fe400000e0000 */
[----:B------:R-:W-:-:S09]  /*3d890*/  R2UR UR7, R3 ;  /* 0x00000000030772ca */ /* 0x000fd200000e0000 */
[----:B---3--:R0:W-:Y:S04]  /*3d8a0*/  ST.E desc[UR4][R10.64], RZ ;  /* 0x000000ff0a007985 */ /* 0x0081e8000c101904 */
[----:B----4-:R-:W3:Y:S01]  /*3d8b0*/  LD.E.64 R14, desc[UR6][R12.64] ;  /* 0x000000060c0e7980 */ /* 0x010ee2000c101b00 */
[----:B--2---:R-:W-:Y:S01]  /*3d8c0*/  IMAD R6, R5, 0x200, R6 ;  /* 0x0000020005067824 */ /* 0x004fe200078e0206 */
[----:B------:R-:W-:Y:S01]  /*3d8d0*/  R2UR UR7, R7 ;  /* 0x00000000070772ca */ /* 0x000fe200000e0000 */
[----:B------:R-:W-:Y:S01]  /*3d8e0*/  WARPGROUP.ARRIVE ;  /* 0x00000000000079c5 */ /* 0x000fe20000000000 */
[----:B------:R-:W-:Y:S01]  /*3d8f0*/  R2UR UR8, R2 ;  /* 0x00000000020872ca */ /* 0x000fe200000e0000 */
[----:B------:R-:W-:Y:S01]  /*3d900*/  IMAD.MOV.U32 R5, RZ, RZ, 0x1 ;  /* 0x00000001ff057424 */ /* 0x000fe200078e00ff */
[----:B------:R-:W-:-:S02]  /*3d910*/  R2UR UR6, R6 ;  /* 0x00000000060672ca */ /* 0x000fc400000e0000 */
        /* <DEDUP_REMOVED lines=55> */
[----:B------:R-:W-:-:S13]  /*3dc90*/  R2UR UR5, R3 ;  /* 0x00000000030572ca */ /* 0x000fda00000e0000 */
[----:B--2---:R-:W2:Y:S04]  /*3dca0*/  LD.E R12, desc[UR4][R6.64] ;  /* 0x00000004060c7980 */ /* 0x004ea8000c101900 */
[----:B------:R-:W3:Y:S01]  /*3dcb0*/  LDL.64 R6, [R0+0x30] ;  /* 0x0000300000067983 */ /* 0x000ee20000100a00 */
[----:B------:R-:W-:Y:S01]  /*3dcc0*/  BSSY B0, `(.L_x_7218) ;  /* 0x0000008000007945 */ /* 0x000fe20003800000 */
[----:B--2---:R-:W-:-:S04]  /*3dcd0*/  LEA.HI R13, R12, R12, RZ, 0x1 ;  /* 0x0000000c0c0d7211 */ /* 0x004fc800078f08ff */
[----:B------:R-:W-:-:S05]  /*3dce0*/  LOP3.LUT R13, R13, 0xfffffffe, RZ, 0xc0, !PT ;  /* 0xfffffffe0d0d7812 */ /* 0x000fca00078ec0ff */
[----:B------:R-:W-:Y:S01]  /*3dcf0*/  IMAD.IADD R13, R12, 0x1, -R13 ;  /* 0x000000010c0d7824 */ /* 0x000fe200078e0a0d */
[----:B---3--:R-:W-:-:S04]  /*3dd00*/  MOV R12, R6 ;  /* 0x00000006000c7202 */ /* 0x008fc80000000f00 */
[----:B------:R-:W-:-:S04]  /*3dd10*/  SHF.L.U32 R13, R13, 0x1f, RZ ;  /* 0x0000001f0d0d7819 */ /* 0x000fc800000006ff */
[----:B------:R-:W1:Y:S02]  /*3dd20*/  SYNCS.PHASECHK.TRANS64.TRYWAIT P0, [R12+URZ+0x38810], R13 ;  /* 0x0388100d0c0075a7 */ /* 0x000e64000800017f */
[----:B01----:R-:W-:Y:S05]  /*3dd30*/  @!P0 BRA `(.L_x_7219) ;  /* 0x000000e800ac8947 */ /* 0x003fea0003800000 */
.L_x_7245:
[----:B------:R-:W-:Y:S05]  /*3dd40*/  BSYNC B0 ;  /* 0x0000000000007941 */ /* 0x000fea0003800000 */
.L_x_7218:
[----:B------:R-:W0:Y:S01]  /*3dd50*/  LDL.64 R6, [R0+0x40] ;  /* 0x0000400000067983 */ /* 0x000e220000100a00 */
[----:B------:R-:W-:Y:S02]  /*3dd60*/  R2UR UR4, R2 ;  /* 0x00000000020472ca */ /* 0x000fe400000e0000 */
[----:B------:R-:W-:Y:S01]  /*3dd70*/  R2UR UR5, R3 ;  /* 0x00000000030572ca */ /* 0x000fe200000e0000 */
[----:B------:R-:W2:-:S12]  /*3dd80*/  LDL.64 R10, [R0] ;  /* 0x00000000000a7983 */ /* 0x000e980000100a00 */
[----:B0-----:R-:W3:Y:S01]  /*3dd90*/  LD.E R12, desc[UR4][R6.64] ;  /* 0x00000004060c7980 */ /* 0x001ee2000c101900 */
[----:B------:R-:W-:Y:S02]  /*3dda0*/  R2UR UR6, R2 ;  /* 0x00000000020672ca */ /* 0x000fe400000e0000 */
[----:B------:R-:W-:Y:S01]  /*3ddb0*/  R2UR UR7, R3 ;  /* 0x00000000030772ca */ /* 0x000fe200000e0000 */
[----:B--2---:R0:W5:Y:S01]  /*3ddc0*/  LD.E R14, desc[UR4][R10.64] ;  /* 0x000000040a0e7980 */ /* 0x004162000c101900 */
[----:B------:R-:W-:Y:S11]  /*3ddd0*/  BSSY B0, `(.L_x_7220) ;  /* 0x0000006000007945 */ /* 0x000ff60003800000 */
[----:B------:R0:W5:Y:S01]  /*3dde0*/  LD.E R15, desc[UR6][R10.64+0x4] ;  /* 0x000004060a0f7980 */ /* 0x000162000c101900 */
[----:B---3--:R-:W-:-:S04]  /*3ddf0*/  LOP3.LUT R12, R12, 0x1, RZ, 0xfc, !PT ;  /* 0x000000010c0c7812 */ /* 0x008fc800078efcff */
[----:B------:R-:W-:-:S13]  /*3de00*/  ISETP.NE.AND P0, PT, R12, 0x3, PT ;  /* 0x000000030c00780c */ /* 0x000fda0003f05270 */
[----:B0-----:R-:W-:Y:S05]  /*3de10*/  @!P0 BRA `(.L_x_7221) ;  /* 0x0000000000048947 */ /* 0x001fea0003800000 */
[----:B------:R-:W-:Y:S01]  /*3de20*/  BPT.TRAP 0x1 ;  /* 0x000000040000795c */ /* 0x000fe20000300000 */
.L_x_7221:
[----:B------:R-:W-:Y:S05]  /*3de30*/  BSYNC B0 ;  /* 0x0000000000007941 */ /* 0x000fea0003800000 */
.L_x_7220:
        /* <DEDUP_REMOVED lines=17> */
.L_x_7223:
[----:B------:R-:W-:Y:S05]  /*3df50*/  BSYNC B0 ;  /* 0x0000000000007941 */ /* 0x000fea0003800000 */
.L_x_7222:
        /* <DEDUP_REMOVED lines=10> */
.L_x_7225:
[----:B------:R-:W-:Y:S05]  /*3e000*/  BSYNC B0 ;  /* 0x0000000000007941 */ /* 0x000fea0003800000 */
.L_x_7224:
        /* <DEDUP_REMOVED lines=303> */
[----:B------:R-:W-:Y:S01]  /*3f300*/  R2UR UR9, R3 ;  /* 0x00000000030972ca */ /* 0x000fe200000e0000 */
        /* <DEDUP_REMOVED lines=272> */
.L_x_7228:
[----:B------:R-:W-:Y:S05]  /*40410*/  BSYNC B0 ;  /* 0x0000000000007941 */ /* 0x000fea0003800000 */
.L_x_7227:
        /* <DEDUP_REMOVED lines=11> */
[----:B------:R-:W3:Y:S04]  /*404d0*/  LD.E R57, desc[UR4][R56.64] ;  /* 0x0000000438397980 */ /* 0x000ee8000c101900 */
[----:B0-----:R-:W4:Y:S01]  /*404e0*/  LD.E R5, desc[UR4][R8.64+0x24] ;  /* 0x0000240408057980 */ /* 0x001f22000c101900 */
[----:B------:R-:W-:-:S02]  /*404f0*/  R2UR UR12, R2 ;  /* 0x00000000020c72ca */ /* 0x000fc400000e0000 */
[C---:B------:R-:W-:Y:S02]  /*40500*/  R2UR UR13, R3.reuse ;  /* 0x00000000030d72ca */ /* 0x040fe400000e0000 */
[C---:B------:R-:W-:Y:S02]  /*40510*/  R2UR UR8, R2.reuse ;  /* 0x00000000020872ca */ /* 0x040fe400000e0000 */
[C---:B------:R-:W-:Y:S02]  /*40520*/  R2UR UR9, R3.reuse ;  /* 0x00000000030972ca */ /* 0x040fe400000e0000 */
[----:B------:R-:W-:Y:S02]  /*40530*/  R2UR UR10, R2 ;  /* 0x00000000020a72ca */ /* 0x000fe400000e0000 */
[----:B------:R-:W-:-:S05]  /*40540*/  R2UR UR11, R3 ;  /* 0x00000000030b72ca */ /* 0x000fca00000e0000 */
[----:B------:R-:W3:Y:S04]  /*40550*/  LD.E R7, desc[UR12][R8.64+0x18] ;  /* 0x0000180c08077980 */ /* 0x000ee8000c101900 */
[----:B------:R-:W3:Y:S04]  /*40560*/  LD.E R59, desc[UR8][R8.64+0xc] ;  /* 0x00000c08083b7980 */ /* 0x000ee8000c101900 */
[----:B------:R-:W3:Y:S01]  /*40570*/  LD.E R61, desc[UR10][R8.64+0x14] ;  /* 0x0000140a083d7980 */ /* 0x000ee2000c101900 */
[----:B----4-:R-:W-:-:S13]  /*40580*/  ISETP.NE.AND P0, PT, R5, 0x1, PT ;  /* 0x000000010500780c */ /* 0x010fda0003f05270 */
[C---:B------:R-:W-:Y:S02]  /*40590*/  @P0 R2UR UR4, R2.reuse ;  /* 0x00000000020402ca */ /* 0x040fe400000e0000 */
[C---:B------:R-:W-:Y:S02]  /*405a0*/  @P0 R2UR UR5, R3.reuse ;  /* 0x00000000030502ca */ /* 0x040fe400000e0000 */
[----:B------:R-:W-:Y:S02]  /*405b0*/  @P0 R2UR UR6, R2 ;  /* 0x00000000020602ca */ /* 0x000fe400000e0000 */
[----:B------:R-:W-:-:S09]  /*405c0*/  @P0 R2UR UR7, R3 ;  /* 0x00000000030702ca */ /* 0x000fd200000e0000 */
[----:B------:R-:W4:Y:S01]  /*405d0*/  @P0 LD.E R58, desc[UR4][R8.64+0x28] ;  /* 0x00002804083a0980 */ /* 0x000f22000c101900 */
[C---:B------:R-:W-:Y:S02]  /*405e0*/  R2UR UR4, R2.reuse ;  /* 0x00000000020472ca */ /* 0x040fe400000e0000 */
[C---:B------:R-:W-:Y:S01]  /*405f0*/  R2UR UR5, R3.reuse ;  /* 0x00000000030572ca */ /* 0x040fe200000e0000 */
[----:B------:R-:W4:Y:S01]  /*40600*/  @P0 LD.E R21, desc[UR6][R8.64+0x2c] ;  /* 0x00002c0608150980 */ /* 0x000f22000c101900 */
[----:B------:R-:W-:Y:S02]  /*40610*/  R2UR UR6, R2 ;  /* 0x00000000020672ca */ /* 0x000fe400000e0000 */
[----:B------:R-:W-:-:S09]  /*40620*/  R2UR UR7, R3 ;  /* 0x00000000030772ca */ /* 0x000fd200000e0000 */
[----:B------:R-:W4:Y:S04]  /*40630*/  LD.E R5, desc[UR4][R8.64+0x8] ;  /* 0x0000080408057980 */ /* 0x000f28000c101900 */
[----:B------:R-:W4:Y:S04]  /*40640*/  LD.E R6, desc[UR6][R8.64+0x4] ;  /* 0x0000040608067980 */ /* 0x000f28000c101900 */
[----:B------:R-:W4:Y:S01]  /*40650*/  LD.E R56, desc[UR4][R8.64+0x10] ;  /* 0x0000100408387980 */ /* 0x000f22000c101900 */
        /* <DEDUP_REMOVED lines=23> */
[----:B------:R-:W-:-:S04]  /*407d0*/  IMAD.SHL.U32 R4, R4, 0x40, RZ ;  /* 0x0000004004047824 */ /* 0x000fc800078e00ff */
[----:B------:R-:W-:Y:S01]  /*407e0*/  IMAD.IADD R10, R13, 0x1, -R10 ;  /* 0x000000010d0a7824 */ /* 0x000fe200078e0a0a */
[----:B------:R-:W-:Y:S02]  /*407f0*/  ISETP.GE.AND P1, PT, R7, 0x1, PT ;  /* 0x000000010700780c */ /* 0x000fe40003f26270 */
[----:B------:R-:W-:Y:S01]  /*40800*/  LOP3.LUT R12, RZ, R59, RZ, 0x33, !PT ;  /* 0x0000003bff0c7212 */ /* 0x000fe200078e33ff */
[----:B------:R-:W-:Y:S01]  /*40810*/  BSSY B0, `(.L_x_7229) ;  /* 0x0000031000007945 */ /* 0x000fe20003800000 */
[----:B------:R-:W-:Y:S02]  /*40820*/  IMAD.IADD R61, R61, 0x1, -R4 ;  /* 0x000000013d3d7824 */ /* 0x000fe400078e0a04 */
[----:B----4-:R-:W-:-:S05]  /*40830*/  @P0 IMAD.HI.U32 R58, R11, R58, RZ ;  /* 0x0000003a0b3a0227 */ /* 0x010fca00078e00ff */
[----:B------:R-:W-:-:S05]  /*40840*/  @P0 SHF.R.U32.HI R11, RZ, R21, R58 ;  /* 0x00000015ff0b0219 */ /* 0x000fca000001163a */
[----:B------:R-:W0:Y:S01]  /*40850*/  SHFL.IDX PT, R21, R11, RZ, 0x1c1f ;  /* 0x001c1fff0b157589 */ /* 0x000e2200000e0000 */
[----:B------:R-:W-:-:S05]  /*40860*/  IADD3 R13, R5, 0x1, -R4 ;  /* 0x00000001050d7810 */ /* 0x000fca0007ffe804 */
[C---:B------:R-:W-:Y:S02]  /*40870*/  IMAD R15, R10.reuse, -0x2, R13 ;  /* 0xfffffffe0a0f7824 */ /* 0x040fe400078e020d */
[----:B------:R-:W-:Y:S02]  /*40880*/  IMAD.IADD R13, R5, 0x1, -R4 ;  /* 0x00000001050d7824 */ /* 0x000fe400078e0a04 */
[----:B------:R-:W-:Y:S02]  /*40890*/  IMAD.IADD R15, R15, 0x1, -R6 ;  /* 0x000000010f0f7824 */ /* 0x000fe400078e0a06 */
[----:B------:R-:W-:Y:S02]  /*408a0*/  IMAD R20, R10, -0x2, R13 ;  /* 0xfffffffe0a147824 */ /* 0x000fe400078e020d */
[C---:B------:R-:W-:Y:S02]  /*408b0*/  IMAD.IADD R57, R15.reuse, 0x1, R56 ;  /* 0x000000010f397824 */ /* 0x040fe400078e0238 */
[----:B------:R-:W-:-:S03]  /*408c0*/  IMAD.IADD R56, R15, 0x1, R12 ;  /* 0x000000010f387824 */ /* 0x000fc600078e020c */
[----:B0-----:R-:W-:Y:S01]  /*408d0*/  VIADDMNMX R12, R21, R57, R20, PT ;  /* 0x00000039150c7246 */ /* 0x001fe20003800114 */
        /* <DEDUP_REMOVED lines=18> */
.L_x_7234:
[----:B------:R-:W-:Y:S05]  /*40a00*/  BSYNC B2 ;  /* 0x0000000000027941 */ /* 0x000fea0003800000 */
.L_x_7233:
[----:B------:R-:W-:Y:S01]  /*40a10*/  LOP3.LUT R14, RZ, R14, RZ, 0x33, !PT ;  /* 0x0000000eff0e7212 */ /* 0x000fe200078e33ff */
[----:B------:R-:W-:Y:S06]  /*40a20*/  BRA `(.L_x_7235) ;  /* 0x0000000000287947 */ /* 0x000fec0003800000 */
.L_x_7232:
        /* <DEDUP_REMOVED lines=10> */
.L_x_7235:
[----:B------:R-:W-:Y:S05]  /*40ad0*/  BSYNC B1 ;  /* 0x0000000000017941 */ /* 0x000fea0003800000 */
.L_x_7231:
[----:B------:R-:W-:-:S04]  /*40ae0*/  IMAD R15, R7, R14, -R4 ;  /* 0x0000000e070f7224 */ /* 0x000fc800078e0a04 */
[----:B------:R-:W-:-:S05]  /*40af0*/  IMAD R14, R10, -0x2, R15 ;  /* 0xfffffffe0a0e7824 */ /* 0x000fca00078e020f */
[----:B------:R-:W-:Y:S02]  /*40b00*/  VIMNMX R13, R13, R14, !PT ;  /* 0x0000000e0d0d7248 */ /* 0x000fe40007fe0100 */
[----:B------:R-:W-:-:S07]  /*40b10*/  VIADDMNMX R12, R14, R7, R12, PT ;  /* 0x000000070e0c7246 */ /* 0x000fce000380010c */
.L_x_7230:
[----:B------:R-:W-:Y:S05]  /*40b20*/  BSYNC B0 ;  /* 0x0000000000007941 */ /* 0x000fea0003800000 */
.L_x_7229:
        /* <DEDUP_REMOVED lines=96> */
.L_x_7241:
[----:B------:R-:W-:Y:S05]  /*41130*/  BSYNC B2 ;  /* 0x0000000000027941 */ /* 0x000fea0003800000 */
.L_x_7240:
[----:B------:R-:W-:Y:S01]  /*41140*/  LOP3.LUT R5, RZ, R5, RZ, 0x33, !PT ;  /* 0x00000005ff057212 */ /* 0x000fe200078e33ff */
[----:B------:R-:W-:Y:S06]  /*41150*/  BRA `(.L_x_7242) ;  /* 0x0000000000287947 */ /* 0x000fec0003800000 */
.L_x_7239:
        /* <DEDUP_REMOVED lines=10> */
.L_x_7242:
[----:B------:R-:W-:Y:S05]  /*41200*/  BSYNC B1 ;  /* 0x0000000000017941 */ /* 0x000fea0003800000 */
.L_x_7238:
[----:B------:R-:W-:-:S04]  /*41210*/  IMAD R5, R7, R5, -R4 ;  /* 0x0000000507057224 */ /* 0x000fc800078e0a04 */
[----:B------:R-:W-:-:S05]  /*41220*/  IMAD R10, R10, -0x2, R5 ;  /* 0xfffffffe0a0a7824 */ /* 0x000fca00078e0205 */
[----:B------:R-:W-:Y:S02]  /*41230*/  VIADDMNMX R12, R10, R7, R12, PT ;  /* 0x000000070a0c7246 */ /* 0x000fe4000380010c */
[----:B------:R-:W-:-:S07]  /*41240*/  VIMNMX R13, R13, R10, !PT ;  /* 0x0000000a0d0d7248 */ /* 0x000fce0007fe0100 */
.L_x_7237:
[----:B------:R-:W-:Y:S05]  /*41250*/  BSYNC B0 ;  /* 0x0000000000007941 */ /* 0x000fea0003800000 */
.L_x_7236:
[----:B------:R-:W2:Y:S01]  /*41260*/  LDL.64 R4, [R0+0x70] ;  /* 0x0000700000047983 */ /* 0x000ea20000100a00 */
[----:B------:R-:W-:Y:S02]  /*41270*/  ISETP.GT.AND P0, PT, R13, 0x1, !P0 ;  /* 0x000000010d00780c */ /* 0x000fe40004704270 */
[----:B------:R-:W-:Y:S02]  /*41280*/  ISETP.NE.AND P6, PT, R63, RZ, PT ;  /* 0x000000ff3f00720c */ /* 0x000fe40003fc5270 */
[----:B------:R-:W-:Y:S02]  /*41290*/  ISETP.LT.OR P0, PT, R12, 0x2, P0 ;  /* 0x000000020c00780c */ /* 0x000fe40000701670 */
[----:B------:R-:W-:Y:S02]  /*412a0*/  ISETP.GT.AND P1, PT, R13, 0x8, !P1 ;  /* 0x000000080d00780c */ /* 0x000fe40004f24270 */
[----:B------:R-:W-:Y:S02]  /*412b0*/  FSEL R27, R27, -INF , !P0 ;  /* 0xff8000001b1b7808 */ /* 0x000fe40004000000 */
[----:B------:R-:W-:-:S02]  /*412c0*/  ISETP.NE.AND P0, PT, R21, RZ, PT ;  /* 0x000000ff1500720c */ /* 0x000fc40003f05270 */
[----:B------:R-:W-:Y:S02]  /*412d0*/  ISETP.LT.OR P1, PT, R12, 0x9, P1 ;  /* 0x000000090c00780c */ /* 0x000fe40000f21670 */
[----:B------:R-:W-:Y:S02]  /*412e0*/  ISETP.GT.AND P0, PT, R13, 0x9, !P0 ;  /* 0x000000090d00780c */ /* 0x000fe40004704270 */
[----:B------:R-:W-:Y:S02]  /*412f0*/  FSEL R30, R30, -INF , !P1 ;  /* 0xff8000001e1e7808 */ /* 0x000fe40004800000 */
[----:B------:R-:W-:Y:S02]  /*41300*/  ISETP.LT.OR P0, PT, R12, 0xa, P0 ;  /* 0x0000000a0c00780c */ /* 0x000fe40000701670 */
[----:B------:R-:W-:Y:S02]  /*41310*/  ISETP.NE.AND P1, PT, R65, RZ, PT ;  /* 0x000000ff4100720c */ /* 0x000fe40003f25270 */
[----:B------:R-:W-:-:S02]  /*41320*/  FSEL R31, R31, -INF , !P0 ;  /* 0xff8000001f1f7808 */ /* 0x000fc40004000000 */
[----:B------:R-:W-:Y:S02]  /*41330*/  ISETP.NE.AND P0, PT, R58, RZ, PT ;  /* 0x000000ff3a00720c */ /* 0x000fe40003f05270 */
[----:B------:R-:W-:Y:S02]  /*41340*/  MOV R10, UR37 ;  /* 0x00000025000a7c02 */ /* 0x000fe40008000f00 */
[----:B------:R-:W-:Y:S02]  /*41350*/  ISETP.GT.AND P0, PT, R13, 0x10, !P0 ;  /* 0x000000100d00780c */ /* 0x000fe40004704270 */
[----:B------:R-:W-:Y:S02]  /*41360*/  MOV R11, UR36 ;  /* 0x00000024000b7c02 */ /* 0x000fe40008000f00 */
        /* <DEDUP_REMOVED lines=21> */
[C---:B------:R-:W-:Y:S02]  /*414c0*/  ISETP.GT.AND P0, PT, R13.reuse, RZ, !P0 ;  /* 0x000000ff0d00720c */ /* 0x040fe40004704270 */
[----:B------:R-:W-:Y:S02]  /*414d0*/  ISETP.GT.AND P4, PT, R13, 0x31, !P4 ;  /* 0x000000310d00780c */ /* 0x000fe40006784270 */
[----:B------:R-:W-:Y:S02]  /*414e0*/  ISETP.LT.OR P0, PT, R12, 0x1, P0 ;  /* 0x000000010c00780c */ /* 0x000fe40000701670 */
[----:B------:R-:W-:-:S02]  /*414f0*/  ISETP.NE.AND P6, PT, R61, RZ, PT ;  /* 0x000000ff3d00720c */ /* 0x000fc40003fc5270 */
[----:B------:R-:W-:Y:S02]  /*41500*/  FSEL R26, R26, -INF , !P0 ;  /* 0xff8000001a1a7808 */ /* 0x000fe40004000000 */
[----:B------:R-:W-:Y:S02]  /*41510*/  ISETP.NE.AND P0, PT, R64, RZ, PT ;  /* 0x000000ff4000720c */ /* 0x000fe40003f05270 */
[----:B------:R-:W-:-:S04]  /*41520*/  FMNMX.FTZ R7, R26, R27, !PT ;  /* 0x0000001b1a077209 */ /* 0x000fc80007810000 */
[----:B------:R-:W-:-:S04]  /*41530*/  FMNMX.FTZ R6, R30, R7, !PT ;  /* 0x000000071e067209 */ /* 0x000fc80007810000 */
[----:B------:R-:W-:-:S04]  /*41540*/  FMNMX.FTZ R7, R31, R6, !PT ;  /* 0x000000061f077209 */ /* 0x000fc80007810000 */
[----:B------:R-:W-:-:S04]  /*41550*/  FMNMX.FTZ R6, R34, R7, !PT ;  /* 0x0000000722067209 */ /* 0x000fc80007810000 */
[----:B------:R-:W-:Y:S02]  /*41560*/  FMNMX.FTZ R7, R35, R6, !PT ;  /* 0x0000000623077209 */ /* 0x000fe40007810000 */
[----:B------:R-:W-:Y:S02]  /*41570*/  ISETP.GT.AND P0, PT, R13, 0x21, !P0 ;  /* 0x000000210d00780c */ /* 0x000fe40004704270 */
[----:B------:R-:W-:Y:S02]  /*41580*/  FMNMX.FTZ R6, R38, R7, !PT ;  /* 0x0000000726067209 */ /* 0x000fe40007810000 */
[C---:B------:R-:W-:Y:S02]  /*41590*/  ISETP.LT.OR P0, PT, R12.reuse, 0x22, P0 ;  /* 0x000000220c00780c */ /* 0x040fe40000701670 */
[----:B------:R-:W-:Y:S02]  /*415a0*/  FMNMX.FTZ R7, R39, R6, !PT ;  /* 0x0000000627077209 */ /* 0x000fe40007810000 */
[----:B------:R-:W-:-:S02]  /*415b0*/  ISETP.LT.OR P1, PT, R12, 0x29, P1 ;  /* 0x000000290c00780c */ /* 0x000fc40000f21670 */
[----:B------:R-:W-:Y:S02]  /*415c0*/  FSEL R43, R43, -INF , !P0 ;  /* 0xff8000002b2b7808 */ /* 0x000fe40004000000 */
[----:B------:R-:W-:Y:S02]  /*415d0*/  FMNMX.FTZ R6, R42, R7, !PT ;  /* 0x000000072a067209 */ /* 0x000fe40007810000 */
[----:B------:R-:W-:Y:S02]  /*415e0*/  ISETP.LT.OR P2, PT, R12, 0x2a, P2 ;  /* 0x0000002a0c00780c */ /* 0x000fe40001741670 */
[----:B------:R-:W-:Y:S02]  /*415f0*/  FSEL R46, R46, -INF , !P1 ;  /* 0xff8000002e2e7808 */ /* 0x000fe40004800000 */
[----:B------:R-:W-:Y:S02]  /*41600*/  FMNMX.FTZ R7, R43, R6, !PT ;  /* 0x000000062b077209 */ /* 0x000fe40007810000 */
[----:B------:R-:W-:-:S02]  /*41610*/  ISETP.LT.OR P3, PT, R12, 0x31, P3 ;  /* 0x000000310c00780c */ /* 0x000fc40001f61670 */
[----:B------:R-:W-:Y:S02]  /*41620*/  FSEL R47, R47, -INF , !P2 ;  /* 0xff8000002f2f7808 */ /* 0x000fe40005000000 */
[----:B------:R-:W-:Y:S02]  /*41630*/  FMNMX.FTZ R6, R46, R7, !PT ;  /* 0x000000072e067209 */ /* 0x000fe40007810000 */
[----:B------:R-:W-:Y:S02]  /*41640*/  ISETP.GT.AND P5, PT, R13, 0x38, !P5 ;  /* 0x000000380d00780c */ /* 0x000fe40006fa4270 */
[----:B------:R-:W-:Y:S02]  /*41650*/  ISETP.LT.OR P4, PT, R12, 0x32, P4 ;  /* 0x000000320c00780c */ /* 0x000fe40002781670 */
[----:B------:R-:W-:Y:S02]  /*41660*/  FSEL R50, R50, -INF , !P3 ;  /* 0xff80000032327808 */ /* 0x000fe40005800000 */
[----:B------:R-:W-:-:S02]  /*41670*/  FMNMX.FTZ R7, R47, R6, !PT ;  /* 0x000000062f077209 */ /* 0x000fc40007810000 */
[----:B------:R-:W-:Y:S02]  /*41680*/  ISETP.GT.AND P0, PT, R13, 0x39, !P6 ;  /* 0x000000390d00780c */ /* 0x000fe40007704270 */
[----:B------:R-:W-:Y:S02]  /*41690*/  ISETP.LT.OR P5, PT, R12, 0x39, P5 ;  /* 0x000000390c00780c */ /* 0x000fe40002fa1670 */
[----:B------:R-:W-:Y:S02]  /*416a0*/  FSEL R51, R51, -INF , !P4 ;  /* 0xff80000033337808 */ /* 0x000fe40006000000 */
[----:B------:R-:W-:Y:S02]  /*416b0*/  FMNMX.FTZ R6, R50, R7, !PT ;  /* 0x0000000732067209 */ /* 0x000fe40007810000 */
[----:B------:R-:W-:Y:S02]  /*416c0*/  ISETP.LT.OR P0, PT, R12, 0x3a, P0 ;  /* 0x0000003a0c00780c */ /* 0x000fe40000701670 */
[----:B------:R-:W-:-:S02]  /*416d0*/  R2UR UR4, R2 ;  /* 0x00000000020472ca */ /* 0x000fc400000e0000 */
[----:B------:R-:W-:Y:S02]  /*416e0*/  R2UR UR5, R3 ;  /* 0x00000000030572ca */ /* 0x000fe400000e0000 */
[----:B------:R-:W-:Y:S02]  /*416f0*/  FSEL R54, R54, -INF , !P5 ;  /* 0xff80000036367808 */ /* 0x000fe40006800000 */
[----:B------:R-:W-:Y:S02]  /*41700*/  FMNMX.FTZ R7, R51, R6, !PT ;  /* 0x0000000633077209 */ /* 0x000fe40007810000 */
[----:B------:R-:W-:Y:S02]  /*41710*/  R2UR UR6, R2 ;  /* 0x00000000020672ca */ /* 0x000fe400000e0000 */
[----:B------:R-:W-:Y:S02]  /*41720*/  R2UR UR7, R3 ;  /* 0x00000000030772ca */ /* 0x000fe400000e0000 */
[----:B------:R-:W-:-:S02]  /*41730*/  FSEL R55, R55, -INF , !P0 ;  /* 0xff80000037377808 */ /* 0x000fc40004000000 */
[----:B------:R-:W-:-:S04]  /*41740*/  FMNMX.FTZ R6, R54, R7, !PT ;  /* 0x0000000736067209 */ /* 0x000fc80007810000 */
[----:B------:R-:W-:-:S05]  /*41750*/  FMNMX.FTZ R9, R55, R6, !PT ;  /* 0x0000000637097209 */ /* 0x000fca0007810000 */
[----:B--2---:R-:W-:Y:S04]  /*41760*/  ST.E desc[UR4][R4.64+0x4], R9 ;  /* 0x0000040904007985 */ /* 0x004fe8000c101904 */
[----:B------:R-:W2:Y:S01]  /*41770*/  LD.E R8, desc[UR6][R4.64+0x4] ;  /* 0x0000040604087980 */ /* 0x000ea2000c101900 */
        /* <DEDUP_REMOVED lines=15> */
[----:B------:R-:W0:Y:S01]  /*41870*/  SHFL.BFLY PT, R6, R7, 0x2, 0x1f ;  /* 0x0c401f0007067f89 */ /* 0x000e2200000e0000 */
[----:B------:R-:W-:Y:S02]  /*41880*/  R2UR UR8, R2 ;  /* 0x00000000020872ca */ /* 0x000fe400000e0000 */
[----:B------:R-:W-:Y:S02]  /*41890*/  R2UR UR9, R3 ;  /* 0x00000000030972ca */ /* 0x000fe400000e0000 */
[----:B0-----:R-:W-:Y:S01]  /*418a0*/  FMNMX.FTZ R6, R7, R6, !PT ;  /* 0x0000000607067209 */ /* 0x001fe20007810000 */
[----:B------:R-:W-:Y:S04]  /*418b0*/  ST.E desc[UR4][R4.64], R7 ;  /* 0x0000000704007985 */ /* 0x000fe8000c101904 */
[----:B--2---:R-:W0:Y:S02]  /*418c0*/  SHFL.BFLY PT, R9, R8, 0x2, 0x1f ;  /* 0x0c401f0008097f89 */ /* 0x004e2400000e0000 */
[----:B0-----:R-:W-:-:S02]  /*418d0*/  FMNMX.FTZ R12, R8, R9, !PT ;  /* 0x00000009080c7209 */ /* 0x001fc40007810000 */
[----:B------:R-:W0:Y:S04]  /*418e0*/  SHFL.BFLY PT, R9, R6, 0x1, 0x1f ;  /* 0x0c201f0006097f89 */ /* 0x000e2800000e0000 */
[----:B------:R-:W1:Y:S01]  /*418f0*/  SHFL.BFLY PT, R13, R12, 0x1, 0x1f ;  /* 0x0c201f000c0d7f89 */ /* 0x000e6200000e0000 */
[----:B0-----:R-:W-:Y:S02]  /*41900*/  FMNMX.FTZ R9, R6, R9, !PT ;  /* 0x0000000906097209 */ /* 0x001fe40007810000 */
[----:B-1----:R-:W-:-:S03]  /*41910*/  FMNMX.FTZ R13, R12, R13, !PT ;  /* 0x0000000d0c0d7209 */ /* 0x002fc60007810000 */
[----:B------:R-:W-:Y:S04]  /*41920*/  ST.E desc[UR6][R4.64], R9 ;  /* 0x0000000904007985 */ /* 0x000fe8000c101906 */
[----:B------:R0:W-:Y:S04]  /*41930*/  ST.E desc[UR8][R4.64+0x4], R13 ;  /* 0x0000040d04007985 */ /* 0x0001e8000c101908 */
[----:B0-----:R-:W2:Y:S04]  /*41940*/  LDL.64 R4, [R0+0x70] ;  /* 0x0000700000047983 */ /* 0x001ea80000100a00 */
[----:B--2---:R-:W2:Y:S04]  /*41950*/  LD.E R6, desc[UR6][R4.64+0x20] ;  /* 0x0000200604067980 */ /* 0x004ea8000c101900 */
[----:B------:R-:W2:Y:S04]  /*41960*/  LD.E R15, desc[UR4][R4.64] ;  /* 0x00000004040f7980 */ /* 0x000ea8000c101900 */
[----:B------:R-:W3:Y:S01]  /*41970*/  LD.E R57, desc[UR4][R4.64+0x4] ;  /* 0x0000040404397980 */ /* 0x000ee2000c101900 */
[C---:B--2---:R-:W-:Y:S01]  /*41980*/  FMUL.FTZ R8, R15.reuse, R6 ;  /* 0x000000060f087220 */ /* 0x044fe20000410000 */
[----:B------:R-:W-:-:S04]  /*41990*/  FSETP.NEU.FTZ.AND P0, PT, R15, -INF , PT ;  /* 0xff8000000f00780b */ /* 0x000fc80003f1d000 */
[----:B------:R-:W-:Y:S01]  /*419a0*/  FSEL R7, R8, RZ, P0 ;  /* 0x000000ff08077208 */ /* 0x000fe20000000000 */
[----:B---3--:R-:W-:Y:S01]  /*419b0*/  FMUL.FTZ R8, R6, R57 ;  /* 0x0000003906087220 */ /* 0x008fe20000410000 */
[----:B------:R-:W-:-:S03]  /*419c0*/  FSETP.NEU.FTZ.AND P0, PT, R57, -INF , PT ;  /* 0xff8000003900780b */ /* 0x000fc60003f1d000 */
        /* <DEDUP_REMOVED lines=16> */
[----:B------:R-:W-:-:S05]  /*41ad0*/  FSEL R7, R8, RZ, P0 ;  /* 0x000000ff08077208 */ /* 0x000fca0000000000 */
[-CC-:B------:R-:W-:Y:S01]  /*41ae0*/  FFMA.FTZ R153, R26, R6.reuse, -R7.reuse ;  /* 0x000000061a997223 */ /* 0x180fe20000010807 */
[-CC-:B------:R-:W-:Y:S01]  /*41af0*/  FFMA.FTZ R12, R27, R6.reuse, -R7.reuse ;  /* 0x000000061b0c7223 */ /* 0x180fe20000010807 */
[-CC-:B------:R-:W-:Y:S01]  /*41b00*/  FFMA.FTZ R155, R30, R6.reuse, -R7.reuse ;  /* 0x000000061e9b7223 */ /* 0x180fe20000010807 */
[----:B------:R-:W-:Y:S01]  /*41b10*/  MUFU.EX2 R152, R152 ;  /* 0x0000009800987308 */ /* 0x000fe20000000800 */
[----:B------:R-:W-:-:S07]  /*41b20*/  FFMA.FTZ R14, R31, R6, -R7 ;  /* 0x000000061f0e7223 */ /* 0x000fce0000010807 */
[----:B------:R-:W0:Y:S01]  /*41b30*/  MUFU.EX2 R13, R13 ;  /* 0x0000000d000d7308 */ /* 0x000e220000000800 */
[----:B------:R-:W-:-:S07]  /*41b40*/  FFMA.FTZ R169, R34, R6, -R7 ;  /* 0x0000000622a97223 */ /* 0x000fce0000010807 */
[----:B------:R-:W-:Y:S08]  /*41b50*/  MUFU.EX2 R153, R153 ;  /* 0x0000009900997308 */ /* 0x000ff00000000800 */
[----:B------:R-:W1:Y:S01]  /*41b60*/  MUFU.EX2 R12, R12 ;  /* 0x0000000c000c7308 */ /* 0x000e620000000800 */
[----:B------:R-:W-:-:S07]  /*41b70*/  FFMA.FTZ R20, R35, R6, -R7 ;  /* 0x0000000623147223 */ /* 0x000fce0000010807 */
[----:B------:R-:W2:Y:S08]  /*41b80*/  MUFU.EX2 R154, R154 ;  /* 0x0000009a009a7308 */ /* 0x000eb00000000800 */
[----:B------:R-:W3:Y:S01]  /*41b90*/  MUFU.EX2 R155, R155 ;  /* 0x0000009b009b7308 */ /* 0x000ee20000000800 */
[----:B------:R-:W-:-:S07]  /*41ba0*/  FFMA.FTZ R171, R38, R6, -R7 ;  /* 0x0000000626ab7223 */ /* 0x000fce0000010807 */
[----:B------:R-:W4:Y:S08]  /*41bb0*/  MUFU.EX2 R15, R15 ;  /* 0x0000000f000f7308 */ /* 0x000f300000000800 */
[----:B------:R-:W4:Y:S01]  /*41bc0*/  MUFU.EX2 R14, R14 ;  /* 0x0000000e000e7308 */ /* 0x000f220000000800 */
[----:B0-----:R-:W-:Y:S01]  /*41bd0*/  FADD.FTZ R9, R152, R13 ;  /* 0x0000000d98097221 */ /* 0x001fe20000010000 */
[----:B-1----:R-:W-:-:S06]  /*41be0*/  FADD.FTZ R8, R153, R12 ;  /* 0x0000000c99087221 */ /* 0x002fcc0000010000 */
[----:B------:R-:W0:Y:S01]  /*41bf0*/  MUFU.EX2 R168, R168 ;  /* 0x000000a800a87308 */ /* 0x000e220000000800 */
[----:B------:R-:W-:-:S07]  /*41c00*/  FFMA.FTZ R24, R39, R6, -R7 ;  /* 0x0000000627187223 */ /* 0x000fce0000010807 */
[----:B------:R-:W1:Y:S01]  /*41c10*/  MUFU.EX2 R169, R169 ;  /* 0x000000a900a97308 */ /* 0x000e620000000800 */
[----:B--2---:R-:W-:Y:S01]  /*41c20*/  FADD.FTZ R30, R154, R9 ;  /* 0x000000099a1e7221 */ /* 0x004fe20000010000 */
[----:B---3--:R-:W-:-:S06]  /*41c30*/  FADD.FTZ R9, R155, R8 ;  /* 0x000000089b097221 */ /* 0x008fcc0000010000 */
[----:B------:R-:W2:Y:S01]  /*41c40*/  MUFU.EX2 R21, R21 ;  /* 0x0000001500157308 */ /* 0x000ea20000000800 */
[----:B------:R-:W-:-:S07]  /*41c50*/  FFMA.FTZ R173, R42, R6, -R7 ;  /* 0x000000062aad7223 */ /* 0x000fce0000010807 */
[----:B------:R-:W3:Y:S01]  /*41c60*/  MUFU.EX2 R20, R20 ;  /* 0x0000001400147308 */ /* 0x000ee20000000800 */
[----:B----4-:R-:W-:Y:S01]  /*41c70*/  FADD.FTZ R27, R15, R30 ;  /* 0x0000001e0f1b7221 */ /* 0x010fe20000010000 */
[----:B------:R-:W-:-:S06]  /*41c80*/  FADD.FTZ R8, R14, R9 ;  /* 0x000000090e087221 */ /* 0x000fcc0000010000 */
[----:B------:R-:W4:Y:S01]  /*41c90*/  MUFU.EX2 R170, R170 ;  /* 0x000000aa00aa7308 */ /* 0x000f220000000800 */
[----:B------:R-:W-:-:S07]  /*41ca0*/  FFMA.FTZ R26, R43, R6, -R7 ;  /* 0x000000062b1a7223 */ /* 0x000fce0000010807 */
        /* <DEDUP_REMOVED lines=18> */
[----:B------:R-:W0:Y:S08]  /*41dd0*/  MUFU.EX2 R174, R174 ;  /* 0x000000ae00ae7308 */ /* 0x000e300000000800 */
[----:B------:R-:W1:Y:S01]  /*41de0*/  MUFU.EX2 R175, R175 ;  /* 0x000000af00af7308 */ /* 0x000e620000000800 */
[----:B------:R-:W-:Y:S01]  /*41df0*/  FFMA.FTZ R51, R51, R6, -R7 ;  /* 0x0000000633337223 */ /* 0x000fe20000010807 */
[----:B--2---:R-:W-:Y:S01]  /*41e00*/  FADD.FTZ R32, R172, R27 ;  /* 0x0000001bac207221 */ /* 0x004fe20000010000 */
[----:B---3--:R-:W-:-:S05]  /*41e10*/  FADD.FTZ R9, R173, R8 ;  /* 0x00000008ad097221 */ /* 0x008fca0000010000 */
[----:B------:R-:W2:Y:S01]  /*41e20*/  MUFU.EX2 R33, R33 ;  /* 0x0000002100217308 */ /* 0x000ea20000000800 */
[----:B------:R-:W-:-:S07]  /*41e30*/  FFMA.FTZ R54, R54, R6, -R7 ;  /* 0x0000000636367223 */ /* 0x000fce0000010807 */
[----:B------:R-:W3:Y:S01]  /*41e40*/  MUFU.EX2 R28, R28 ;  /* 0x0000001c001c7308 */ /* 0x000ee20000000800 */
[----:B----4-:R-:W-:Y:S01]  /*41e50*/  FADD.FTZ R27, R29, R32 ;  /* 0x000000201d1b7221 */ /* 0x010fe20000010000 */
[----:B------:R-:W-:-:S06]  /*41e60*/  FADD.FTZ R8, R26, R9 ;  /* 0x000000091a087221 */ /* 0x000fcc0000010000 */
[----:B------:R-:W4:Y:S08]  /*41e70*/  MUFU.EX2 R176, R176 ;  /* 0x000000b000b07308 */ /* 0x000f300000000800 */
[----:B------:R-:W4:Y:S01]  /*41e80*/  MUFU.EX2 R177, R177 ;  /* 0x000000b100b17308 */ /* 0x000f220000000800 */
[----:B------:R-:W-:Y:S01]  /*41e90*/  FFMA.FTZ R6, R55, R6, -R7 ;  /* 0x0000000637067223 */ /* 0x000fe20000010807 */
[----:B0-----:R-:W-:Y:S01]  /*41ea0*/  FADD.FTZ R32, R174, R27 ;  /* 0x0000001bae207221 */ /* 0x001fe20000010000 */
[----:B-1----:R-:W-:-:S05]  /*41eb0*/  FADD.FTZ R7, R175, R8 ;  /* 0x00000008af077221 */ /* 0x002fca0000010000 */
[----:B------:R-:W0:Y:S08]  /*41ec0*/  MUFU.EX2 R37, R37 ;  /* 0x0000002500257308 */ /* 0x000e300000000800 */
[----:B------:R-:W1:Y:S01]  /*41ed0*/  MUFU.EX2 R30, R51 ;  /* 0x00000033001e7308 */ /* 0x000e620000000800 */
[----:B--2---:R-:W-:Y:S01]  /*41ee0*/  FADD.FTZ R9, R33, R32 ;  /* 0x0000002021097221 */ /* 0x004fe20000010000 */
[----:B---3--:R-:W-:-:S06]  /*41ef0*/  FADD.FTZ R8, R28, R7 ;  /* 0x000000071c087221 */ /* 0x008fcc0000010000 */
[----:B------:R-:W2:Y:S08]  /*41f00*/  MUFU.EX2 R178, R178 ;  /* 0x000000b200b27308 */ /* 0x000eb00000000800 */
[----:B------:R-:W3:Y:S01]  /*41f10*/  MUFU.EX2 R54, R54 ;  /* 0x0000003600367308 */ /* 0x000ee20000000800 */
[----:B----4-:R-:W-:Y:S01]  /*41f20*/  FADD.FTZ R32, R176, R9 ;  /* 0x00000009b0207221 */ /* 0x010fe20000010000 */
[----:B------:R-:W-:-:S06]  /*41f30*/  FADD.FTZ R7, R177, R8 ;  /* 0x00000008b1077221 */ /* 0x000fcc0000010000 */
[----:B------:R-:W4:Y:S08]  /*41f40*/  MUFU.EX2 R41, R41 ;  /* 0x0000002900297308 */ /* 0x000f300000000800 */
[----:B------:R-:W4:Y:S01]  /*41f50*/  MUFU.EX2 R179, R6 ;  /* 0x0000000600b37308 */ /* 0x000f220000000800 */
[----:B0-----:R-:W-:Y:S01]  /*41f60*/  FADD.FTZ R9, R37, R32 ;  /* 0x0000002025097221 */ /* 0x001fe20000010000 */
[----:B-1----:R-:W-:-:S03]  /*41f70*/  FADD.FTZ R7, R30, R7 ;  /* 0x000000071e077221 */ /* 0x002fc60000010000 */
[----:B--2---:R-:W-:Y:S01]  /*41f80*/  FADD.FTZ R8, R178, R9 ;  /* 0x00000009b2087221 */ /* 0x004fe20000010000 */
[----:B---3--:R-:W-:-:S03]  /*41f90*/  FADD.FTZ R32, R54, R7 ;  /* 0x0000000736207221 */ /* 0x008fc60000010000 */
[----:B----4-:R-:W-:Y:S01]  /*41fa0*/  FADD.FTZ R27, R41, R8 ;  /* 0x00000008291b7221 */ /* 0x010fe20000010000 */
[----:B------:R-:W-:-:S04]  /*41fb0*/  FADD.FTZ R31, R179, R32 ;  /* 0x00000020b31f7221 */ /* 0x000fc80000010000 */
[----:B------:R-:W-:Y:S04]  /*41fc0*/  ST.E desc[UR4][R4.64+0x10], R27 ;  /* 0x0000101b04007985 */ /* 0x000fe8000c101904 */
[----:B------:R0:W-:Y:S04]  /*41fd0*/  ST.E desc[UR6][R4.64+0x14], R31 ;  /* 0x0000141f04007985 */ /* 0x0001e8000c101906 */
[----:B------:R-:W2:Y:S01]  /*41fe0*/  LDL.64 R8, [R0+0x80] ;  /* 0x0000800000087983 */ /* 0x000ea20000100a00 */
[----:B------:R-:W-:Y:S06]  /*41ff0*/  BAR.SYNC.DEFER_BLOCKING 0xf, 0x100 ;  /* 0x03c4000000007b1d */ /* 0x000fec0000010000 */
[----:B0-----:R-:W3:Y:S01]  /*42000*/  LDL.64 R4, [R0+0x88] ;  /* 0x0000880000047983 */ /* 0x001ee20000100a00 */
[----:B------:R-:W-:-:S02]  /*42010*/  R2UR UR10, R2 ;  /* 0x00000000020a72ca */ /* 0x000fc400000e0000 */
[----:B------:R-:W-:Y:S01]  /*42020*/  R2UR UR11, R3 ;  /* 0x00000000030b72ca */ /* 0x000fe200000e0000 */
[----:B------:R-:W4:Y:S04]  /*42030*/  LDL.64 R138, [R0] ;  /* 0x00000000008a7983 */ /* 0x000f280000100a00 */
[----:B--2---:R-:W2:Y:S04]  /*42040*/  LD.E.64 R8, desc[UR4][R8.64+0x10] ;  /* 0x0000100408087980 */ /* 0x004ea8000c101b00 */
[----:B--2---:R-:W2:Y:S04]  /*42050*/  LD.E.64 R6, desc[UR6][R8.64+0x8] ;  /* 0x0000080608067980 */ /* 0x004ea8000c101b00 */
[----:B------:R-:W3:Y:S01]  /*42060*/  LD.E.64 R8, desc[UR4][R8.64] ;  /* 0x0000000408087980 */ /* 0x000ee2000c101b00 */
[----:B------:R-:W-:-:S02]  /*42070*/  R2UR UR12, R2 ;  /* 0x00000000020c72ca */ /* 0x000fc400000e0000 */
[----:B------:R-:W-:Y:S02]  /*42080*/  R2UR UR13, R3 ;  /* 0x00000000030d72ca */ /* 0x000fe400000e0000 */
        /* <DEDUP_REMOVED lines=16> */
[----:B--2---:R-:W-:-:S02]  /*42190*/  MOV R34, R6 ;  /* 0x0000000600227202 */ /* 0x004fc40000000f00 */
[----:B------:R-:W2:Y:S03]  /*421a0*/  LDL.64 R6, [R0+0x90] ;  /* 0x0000900000067983 */ /* 0x000ea60000100a00 */
[--C-:B---3--:R-:W-:Y:S02]  /*421b0*/  IMAD R31, R9, 0x2, R34.reuse ;  /* 0x00000002091f7824 */ /* 0x108fe400078e0222 */
[C---:B------:R-:W-:Y:S02]  /*421c0*/  IMAD R27, R8.reuse, 0x2, R34 ;  /* 0x00000002081b7824 */ /* 0x040fe400078e0222 */
[----:B------:R-:W-:Y:S01]  /*421d0*/  IMAD R32, R8, 0x2, R31 ;  /* 0x0000000208207824 */ /* 0x000fe200078e021f */
[----:B------:R-:W-:Y:S04]  /*421e0*/  STSM.16.M88.4 [R34], R152 ;  /* 0x0000009822007844 */ /* 0x000fe80000000200 */
[----:B------:R0:W-:Y:S04]  /*421f0*/  STSM.16.M88.4 [R27], R168 ;  /* 0x000000a81b007844 */ /* 0x0001e80000000200 */
[----:B------:R1:W-:Y:S04]  /*42200*/  STSM.16.M88.4 [R31], R172 ;  /* 0x000000ac1f007844 */ /* 0x0003e80000000200 */
[----:B------:R3:W-:Y:S04]  /*42210*/  STSM.16.M88.4 [R32], R176 ;  /* 0x000000b020007844 */ /* 0x0007e80000000200 */
[----:B------:R-:W2:Y:S04]  /*42220*/  LD.E R15, desc[UR4][R4.64] ;  /* 0x00000004040f7980 */ /* 0x000ea8000c101900 */
[----:B------:R-:W2:Y:S04]  /*42230*/  LD.E R21, desc[UR6][R4.64+0x4] ;  /* 0x0000040604157980 */ /* 0x000ea8000c101900 */
[----:B------:R-:W2:Y:S04]  /*42240*/  LD.E R25, desc[UR8][R4.64+0x8] ;  /* 0x0000080804197980 */ /* 0x000ea8000c101900 */
[----:B------:R-:W2:Y:S04]  /*42250*/  LD.E R29, desc[UR10][R4.64+0xc] ;  /* 0x00000c0a041d7980 */ /* 0x000ea8000c101900 */
[----:B------:R-:W2:Y:S04]  /*42260*/  LD.E R33, desc[UR12][R4.64+0x10] ;  /* 0x0000100c04217980 */ /* 0x000ea8000c101900 */
[----:B------:R-:W2:Y:S01]  /*42270*/  LD.E R35, desc[UR4][R4.64+0x14] ;  /* 0x0000140404237980 */ /* 0x000ea2000c101900 */
[----:B------:R-:W-:-:S02]  /*42280*/  R2UR UR14, R2 ;  /* 0x00000000020e72ca */ /* 0x000fc400000e0000 */
[C---:B------:R-:W-:Y:S01]  /*42290*/  R2UR UR15, R3.reuse ;  /* 0x00000000030f72ca */ /* 0x040fe200000e0000 */
[----:B----4-:R-:W4:Y:S01]  /*422a0*/  LD.E R138, desc[UR4][R138.64] ;  /* 0x000000048a8a7980 */ /* 0x010f22000c101900 */
[C---:B------:R-:W-:Y:S02]  /*422b0*/  R2UR UR16, R2.reuse ;  /* 0x00000000021072ca */ /* 0x040fe400000e0000 */
[C---:B------:R-:W-:Y:S01]  /*422c0*/  R2UR UR17, R3.reuse ;  /* 0x00000000031172ca */ /* 0x040fe200000e0000 */
[----:B------:R-:W4:Y:S01]  /*422d0*/  LD.E R24, desc[UR8][R4.64+0x38] ;  /* 0x0000380804187980 */ /* 0x000f22000c101900 */
[C---:B------:R-:W-:Y:S02]  /*422e0*/  R2UR UR18, R2.reuse ;  /* 0x00000000021272ca */ /* 0x040fe400000e0000 */
[----:B------:R-:W-:Y:S01]  /*422f0*/  R2UR UR19, R3 ;  /* 0x00000000031372ca */ /* 0x000fe200000e0000 */
[----:B------:R-:W4:Y:S01]  /*42300*/  LD.E R26, desc[UR12][R4.64+0x40] ;  /* 0x0000400c041a7980 */ /* 0x000f22000c101900 */
[----:B------:R-:W-:-:S02]  /*42310*/  R2UR UR20, R2 ;  /* 0x00000000021472ca */ /* 0x000fc400000e0000 */
[C---:B------:R-:W-:Y:S01]  /*42320*/  R2UR UR21, R3.reuse ;  /* 0x00000000031572ca */ /* 0x040fe200000e0000 */
[----:B0-----:R-:W4:Y:S01]  /*42330*/  LD.E R27, desc[UR14][R4.64+0x44] ;  /* 0x0000440e041b7980 */ /* 0x001f22000c101900 */
        /* <DEDUP_REMOVED lines=8> */
[----:B------:R-:W4:Y:S01]  /*423c0*/  LD.E R12, desc[UR20][R4.64+0x20] ;  /* 0x00002014040c7980 */ /* 0x000f22000c101900 */
[----:B------:R-:W-:Y:S02]  /*423d0*/  R2UR UR28, R2 ;  /* 0x00000000021c72ca */ /* 0x000fe400000e0000 */
[----:B------:R-:W-:Y:S01]  /*423e0*/  R2UR UR29, R3 ;  /* 0x00000000031d72ca */ /* 0x000fe200000e0000 */
[----:B------:R-:W4:Y:S04]  /*423f0*/  LD.E R13, desc[UR22][R4.64+0x24] ;  /* 0x00002416040d7980 */ /* 0x000f28000c101900 */
[----:B------:R-:W4:Y:S04]  /*42400*/  LD.E R14, desc[UR24][R4.64+0x28] ;  /* 0x00002818040e7980 */ /* 0x000f28000c101900 */
[----:B------:R-:W4:Y:S04]  /*42410*/  LD.E R28, desc[UR16][R4.64+0x48] ;  /* 0x00004810041c7980 */ /* 0x000f28000c101900 */
[----:B------:R-:W4:Y:S04]  /*42420*/  LD.E R20, desc[UR28][R4.64+0x30] ;  /* 0x0000301c04147980 */ /* 0x000f28000c101900 */
[----:B------:R-:W4:Y:S04]  /*42430*/  LD.E R30, desc[UR20][R4.64+0x50] ;  /* 0x00005014041e7980 */ /* 0x000f28000c101900 */
[----:B-1----:R-:W4:Y:S04]  /*42440*/  LD.E R31, desc[UR22][R4.64+0x54] ;  /* 0x00005416041f7980 */ /* 0x002f28000c101900 */
[----:B---3--:R-:W3:Y:S04]  /*42450*/  LD.E R32, desc[UR24][R4.64+0x58] ;  /* 0x0000581804207980 */ /* 0x008ee8000c101900 */
[----:B------:R-:W3:Y:S04]  /*42460*/  LD.E R34, desc[UR28][R4.64+0x60] ;  /* 0x0000601c04227980 */ /* 0x000ee8000c101900 */
        /* <DEDUP_REMOVED lines=47> */
[----:B--2---:R-:W2:Y:S04]  /*42760*/  LD.E.64 R6, desc[UR4][R6.64] ;  /* 0x0000000406067980 */ /* 0x004ea8000c101b00 */
[----:B------:R-:W2:Y:S04]  /*42770*/  LD.E R83, desc[UR22][R4.64+0x124] ;  /* 0x0001241604537980 */ /* 0x000ea8000c101900 */
[----:B------:R-:W2:Y:S04]  /*42780*/  LD.E R84, desc[UR24][R4.64+0x128] ;  /* 0x0001281804547980 */ /* 0x000ea8000c101900 */
[----:B------:R-:W2:Y:S04]  /*42790*/  LD.E R85, desc[UR26][R4.64+0x12c] ;  /* 0x00012c1a04557980 */ /* 0x000ea8000c101900 */
[----:B------:R-:W2:Y:S04]  /*427a0*/  LD.E R86, desc[UR28][R4.64+0x130] ;  /* 0x0001301c04567980 */ /* 0x000ea8000c101900 */
[----:B------:R-:W2:Y:S04]  /*427b0*/  LD.E R87, desc[UR4][R4.64+0x134] ;  /* 0x0001340404577980 */ /* 0x000ea8000c101900 */
[----:B------:R-:W2:Y:S04]  /*427c0*/  LD.E R88, desc[UR6][R4.64+0x138] ;  /* 0x0001380604587980 */ /* 0x000ea8000c101900 */
[----:B------:R0:W-:Y:S04]  /*427d0*/  ST.E desc[UR6][R4.64], R15 ;  /* 0x0000000f04007985 */ /* 0x0001e8000c101906 */
[----:B------:R1:W-:Y:S04]  /*427e0*/  ST.E desc[UR8][R4.64+0x4], R21 ;  /* 0x0000041504007985 */ /* 0x0003e8000c101908 */
[----:B------:R1:W-:Y:S04]  /*427f0*/  ST.E desc[UR10][R4.64+0x8], R25 ;  /* 0x0000081904007985 */ /* 0x0003e8000c10190a */
[----:B------:R1:W-:Y:S04]  /*42800*/  ST.E desc[UR12][R4.64+0xc], R29 ;  /* 0x00000c1d04007985 */ /* 0x0003e8000c10190c */
[----:B------:R1:W-:Y:S04]  /*42810*/  ST.E desc[UR14][R4.64+0x10], R33 ;  /* 0x0000102104007985 */ /* 0x0003e8000c10190e */
[----:B------:R1:W-:Y:S04]  /*42820*/  ST.E desc[UR4][R4.64+0x14], R35 ;  /* 0x0000142304007985 */ /* 0x0003e8000c101904 */
[----:B0-----:R-:W2:Y:S04]  /*42830*/  LD.E R15, desc[UR26][R4.64+0x2c] ;  /* 0x00002c1a040f7980 */ /* 0x001ea8000c101900 */
        /* <DEDUP_REMOVED lines=54> */
[----:B----4-:R-:W-:Y:S04]  /*42ba0*/  ST.E desc[UR4][R4.64+0x18], R8 ;  /* 0x0000180804007985 */ /* 0x010fe8000c101904 */
        /* <DEDUP_REMOVED lines=11> */
[----:B---3--:R-:W-:Y:S04]  /*42c60*/  ST.E desc[UR22][R4.64+0x58], R32 ;  /* 0x0000582004007985 */ /* 0x008fe8000c101916 */
[----:B------:R-:W-:Y:S04]  /*42c70*/  ST.E desc[UR26][R4.64+0x60], R34 ;  /* 0x0000602204007985 */ /* 0x000fe8000c10191a */
[----:B------:R-:W-:Y:S04]  /*42c80*/  ST.E desc[UR6][R4.64+0x68], R36 ;  /* 0x0000682404007985 */ /* 0x000fe8000c101906 */
[----:B------:R-:W-:Y:S04]  /*42c90*/  ST.E desc[UR8][R4.64+0x6c], R37 ;  /* 0x00006c2504007985 */ /* 0x000fe8000c101908 */
[----:B------:R-:W-:Y:S04]  /*42ca0*/  ST.E desc[UR10][R4.64+0x70], R38 ;  /* 0x0000702604007985 */ /* 0x000fe8000c10190a */
[----:B--2---:R-:W-:Y:S04]  /*42cb0*/  ST.E desc[UR14][R4.64+0x2c], R15 ;  /* 0x00002c0f04007985 */ /* 0x004fe8000c10190e */
        /* <DEDUP_REMOVED lines=89> */
[----:B------:R-:W-:-:S03]  /*43250*/  IMAD R6, R138, 0x1000, R6 ;  /* 0x000010008a067824 */ /* 0x000fc600078e0206 */
        /* <DEDUP_REMOVED lines=18> */
[----:B------:R-:W-:Y:S01]  /*43380*/  HGMMA.64x256x16.F32.BF16 R24, R152, gdesc[UR4].tnspB, RZ, !UPT, gsb0 ;  /* 0x43e0000498187df0 */ /* 0x000fe2000c0018ff */
        /* <DEDUP_REMOVED lines=47> */
[----:B------:R-:W-:Y:S01]  /*43680*/  R2UR UR51, R3 ;  /* 0x00000000033372ca */ /* 0x000fe200000e0000 */
[----:B------:R-:W-:-:S02]  /*43690*/  VIADD R8, R6, 0x80 ;  /* 0x0000008006087836 */ /* 0x000fc40000000000 */
        /* <DEDUP_REMOVED lines=339> */
[----:B------:R0:W-:Y:S01]  /*44bd0*/  ST.E desc[UR10][R4.64+0x1fc], R151 ;  /* 0x0001fc9704007985 */ /* 0x0001e2000c10190a */
[----:B------:R-:W-:Y:S01]  /*44be0*/  UMOV UR14, UR36 ;  /* 0x00000024000e7c82 */ /* 0x000fe20008000000 */
[----:B------:R-:W-:Y:S01]  /*44bf0*/  UMOV UR15, UR37 ;  /* 0x00000025000f7c82 */ /* 0x000fe20008000000 */
        /* <DEDUP_REMOVED lines=812> */
[----:B------:R-:W-:Y:S02]  /*47ec0*/  R2UR UR29, R3 ;  /* 0x00000000031d72ca */ /* 0x000fe400000e0000 */
[----:B------:R-:W-:Y:S02]  /*47ed0*/  R2UR UR37, R10 ;  /* 0x000000000a2572ca */ /* 0x000fe400000e0000 */
[----:B------:R-:W-:Y:S01]  /*47ee0*/  R2UR UR36, R11 ;  /* 0x000000000b2472ca */ /* 0x000fe200000e0000 */
[----:B------:R-:W-:Y:S02]  /*47ef0*/  WARPGROUP.DEPBAR.LE gsb0, 0x0 ;  /* 0x00008000000079c5 */ /* 0x000fe40000010000 */
[----:B------:R0:W-:Y:S01]  /*47f00*/  ST.E desc[UR4][R4.64], R24 ;  /* 0x0000001804007985 */ /* 0x0001e2000c101904 */
[----:B------:R-:W-:-:S02]  /*47f10*/  R2UR UR4, R2 ;  /* 0x00000000020472ca */ /* 0x000fc400000e0000 */
[C---:B------:R-:W-:Y:S01]  /*47f20*/  R2UR UR5, R3.reuse ;  /* 0x00000000030572ca */ /* 0x040fe200000e0000 */
[----:B------:R1:W-:Y:S01]  /*47f30*/  ST.E desc[UR6][R4.64+0x4], R25 ;  /* 0x0000041904007985 */ /* 0x0003e2000c101906 */
[C---:B------:R-:W-:Y:S02]  /*47f40*/  R2UR UR6, R2.reuse ;  /* 0x00000000020672ca */ /* 0x040fe400000e0000 */
[C---:B------:R-:W-:Y:S01]  /*47f50*/  R2UR UR7, R3.reuse ;  /* 0x00000000030772ca */ /* 0x040fe200000e0000 */
[----:B------:R2:W-:Y:S01]  /*47f60*/  ST.E desc[UR8][R4.64+0x8], R26 ;  /* 0x0000081a04007985 */ /* 0x0005e2000c101908 */
[C---:B------:R-:W-:Y:S02]  /*47f70*/  R2UR UR8, R2.reuse ;  /* 0x00000000020872ca */ /* 0x040fe400000e0000 */
[----:B------:R-:W-:Y:S01]  /*47f80*/  R2UR UR9, R3 ;  /* 0x00000000030972ca */ /* 0x000fe200000e0000 */
        /* <DEDUP_REMOVED lines=370> */
[----:B------:R-:W-:-:S03]  /*496b0*/  R2UR UR4, R2 ;  /* 0x00000000020472ca */ /* 0x000fc600000e0000 */
[----:B------:R-:W-:Y:S01]  /*496c0*/  ST.E desc[UR6][R4.64+0x1fc], R151 ;  /* 0x0001fc9704007985 */ /* 0x000fe2000c101906 */
[----:B------:R-:W-:-:S03]  /*496d0*/  R2UR UR5, R3 ;  /* 0x00000000030572ca */ /* 0x000fc600000e0000 */
[----:B------:R-:W4:Y:S01]  /*496e0*/  LD.E R6, desc[UR8][R4.64] ;  /* 0x0000000804067980 */ /* 0x000f22000c101900 */
[C---:B------:R-:W-:Y:S02]  /*496f0*/  R2UR UR6, R2.reuse ;  /* 0x00000000020672ca */ /* 0x040fe400000e0000 */
[C---:B------:R-:W-:Y:S01]  /*49700*/  R2UR UR7, R3.reuse ;  /* 0x00000000030772ca */ /* 0x040fe200000e0000 */
[----:B------:R-:W4:Y:S01]  /*49710*/  LD.E R7, desc[UR10][R4.64+0x4] ;  /* 0x0000040a04077980 */ /* 0x000f22000c101900 */
        /* <DEDUP_REMOVED lines=32> */
[----:B0-----:R-:W4:Y:S01]  /*49920*/  LD.E R24, desc[UR6][R4.64+0x30] ;  /* 0x0000300604187980 */ /* 0x001f22000c101900 */
[----:B------:R-:W-:-:S02]  /*49930*/  R2UR UR4, R2 ;  /* 0x00000000020472ca */ /* 0x000fc400000e0000 */
[C---:B------:R-:W-:Y:S01]  /*49940*/  R2UR UR5, R3.reuse ;  /* 0x00000000030572ca */ /* 0x040fe200000e0000 */
[----:B-1----:R-:W4:Y:S01]  /*49950*/  LD.E R25, desc[UR8][R4.64+0x34] ;  /* 0x0000340804197980 */ /* 0x002f22000c101900 */
[C---:B------:R-:W-:Y:S02]  /*49960*/  R2UR UR6, R2.reuse ;  /* 0x00000000020672ca */ /* 0x040fe400000e0000 */
[C---:B------:R-:W-:Y:S01]  /*49970*/  R2UR UR7, R3.reuse ;  /* 0x00000000030772ca */ /* 0x040fe200000e0000 */
[----:B--2---:R-:W2:Y:S01]  /*49980*/  LD.E R26, desc[UR10][R4.64+0x38] ;  /* 0x0000380a041a7980 */ /* 0x004ea2000c101900 */
[C---:B------:R-:W-:Y:S02]  /*49990*/  R2UR UR8, R2.reuse ;  /* 0x00000000020872ca */ /* 0x040fe400000e0000 */
[----:B------:R-:W-:Y:S01]  /*499a0*/  R2UR UR9, R3 ;  /* 0x00000000030972ca */ /* 0x000fe200000e0000 */
[----:B---3--:R-:W3:Y:S01]  /*499b0*/  LD.E R27, desc[UR12][R4.64+0x3c] ;  /* 0x00003c0c041b7980 */ /* 0x008ee2000c101900 */
        /* <DEDUP_REMOVED lines=380> */
[----:B--2---:R-:W-:Y:S01]  /*4b180*/  ST.E desc[UR10][R4.64+0x38], R26 ;  /* 0x0000381a04007985 */ /* 0x004fe2000c10190a */
[C---:B------:R-:W-:Y:S02]  /*4b190*/  R2UR UR8, R2.reuse ;  /* 0x00000000020872ca */ /* 0x040fe400000e0000 */
[----:B------:R-:W-:Y:S01]  /*4b1a0*/  R2UR UR9, R3 ;  /* 0x00000000030972ca */ /* 0x000fe200000e0000 */
[----:B---3--:R-:W-:Y:S01]  /*4b1b0*/  ST.E desc[UR12][R4.64+0x3c], R27 ;  /* 0x00003c1b04007985 */ /* 0x008fe2000c10190c */
[----:B------:R-:W-:-:S02]  /*4b1c0*/  R2UR UR10, R2 ;  /* 0x00000000020a72ca */ /* 0x000fc400000e0000 */
[C---:B------:R-:W-:Y:S01]  /*4b1d0*/  R2UR UR11, R3.reuse ;  /* 0x00000000030b72ca */ /* 0x040fe200000e0000 */
[----:B----4-:R-:W-:Y:S01]  /*4b1e0*/  ST.E desc[UR14][R4.64+0x40], R28 ;  /* 0x0000401c04007985 */ /* 0x010fe2000c10190e */
        /* <DEDUP_REMOVED lines=311> */
[----:B------:R-:W-:Y:S01]  /*4c560*/  @!PT LDS RZ, [RZ] ;  /* 0x00000000fffff984 */ /* 0x000fe20000000800 */
[----:B------:R-:W-:Y:S01]  /*4c570*/  @!PT LDS RZ, [RZ] ;  /* 0x00000000fffff984 */ /* 0x000fe20000000800 */
[----:B------:R-:W-:Y:S01]  /*4c580*/  @!PT LDS RZ, [RZ] ;  /* 0x00000000fffff984 */ /* 0x000fe20000000800 */
[----:B------:R-:W-:Y:S01]  /*4c590*/  @!PT LDS RZ, [RZ] ;  /* 0x00000000fffff984 */ /* 0x000fe20000000800 */
[----:B------:R1:W-:Y:S06]  /*4c5a0*/  MEMBAR.ALL.CTA ;  /* 0x0000000000007992 */ /* 0x0003ec0000008000 */
[----:B-1----:R-:W1:Y:S02]  /*4c5b0*/  FENCE.VIEW.ASYNC.S ;  /* 0x00000000000073c6 */ /* 0x002e640000000000 */
[----:B-1----:R-:W-:-:S02]  /*4c5c0*/  NOP ;  /* 0x0000000000007918 */ /* 0x002fc40000000000 */
[----:B0-----:R-:W2:Y:S01]  /*4c5d0*/  LDL.64 R4, [R0+0x40] ;  /* 0x0000400000047983 */ /* 0x001ea20000100a00 */
[C---:B------:R-:W-:Y:S02]  /*4c5e0*/  R2UR UR4, R2.reuse ;  /* 0x00000000020472ca */ /* 0x040fe400000e0000 */
[----:B------:R-:W-:Y:S01]  /*4c5f0*/  R2UR UR5, R3 ;  /* 0x00000000030572ca */ /* 0x000fe200000e0000 */
[----:B------:R-:W3:Y:S01]  /*4c600*/  LDL.64 R6, [R0] ;  /* 0x0000000000067983 */ /* 0x000ee20000100a00 */
[----:B------:R-:W-:Y:S11]  /*4c610*/  BAR.ARV 0xe, 0x100 ;  /* 0x0384000000007b1d */ /* 0x000ff60000002000 */
[----:B--2---:R-:W2:Y:S01]  /*4c620*/  LD.E R8, desc[UR4][R4.64] ;  /* 0x0000000404087980 */ /* 0x004ea2000c101900 */
[----:B------:R-:W-:-:S02]  /*4c630*/  R2UR UR4, R2 ;  /* 0x00000000020472ca */ /* 0x000fc400000e0000 */
[----:B------:R-:W-:Y:S01]  /*4c640*/  R2UR UR5, R3 ;  /* 0x00000000030572ca */ /* 0x000fe200000e0000 */
[----:B------:R-:W-:-:S12]  /*4c650*/  BSSY B0, `(.L_x_7243) ;  /* 0x0000006000007945 */ /* 0x000fd80003800000 */
[----:B---3--:R0:W5:Y:S01]  /*4c660*/  LD.E R6, desc[UR4][R6.64] ;  /* 0x0000000406067980 */ /* 0x008162000c101900 */
[----:B--2---:R-:W-:-:S04]  /*4c670*/  LOP3.LUT R8, R8, 0x1, RZ, 0xfc, !PT ;  /* 0x0000000108087812 */ /* 0x004fc800078efcff */
[----:B------:R-:W-:-:S13]  /*4c680*/  ISETP.NE.AND P0, PT, R8, 0x3, PT ;  /* 0x000000030800780c */ /* 0x000fda0003f05270 */
[----:B0-----:R-:W-:Y:S05]  /*4c690*/  @!P0 BRA `(.L_x_7244) ;  /* 0x0000000000048947 */ /* 0x001fea0003800000 */
[----:B------:R-:W-:Y:S01]  /*4c6a0*/  BPT.TRAP 0x1 ;  /* 0x000000040000795c */ /* 0x000fe20000300000 */
.L_x_7244:
[----:B------:R-:W-:Y:S05]  /*4c6b0*/  BSYNC B0 ;  /* 0x0000000000007941 */ /* 0x000fea0003800000 */
.L_x_7243:
[C---:B------:R-:W-:Y:S02]  /*4c6c0*/  R2UR UR6, R2.reuse ;  /* 0x00000000020672ca */ /* 0x040fe400000e0000 */
[C---:B------:R-:W-:Y:S02]  /*4c6d0*/  R2UR UR7, R3.reuse ;  /* 0x00000000030772ca */ /* 0x040fe400000e0000 */
[----:B------:R-:W-:Y:S02]  /*4c6e0*/  R2UR UR4, R2 ;  /* 0x00000000020472ca */ /* 0x000fe400000e0000 */
[----:B------:R-:W-:-:S09]  /*4c6f0*/  R2UR UR5, R3 ;  /* 0x00000000030572ca */ /* 0x000fd200000e0000 */
[----:B------:R-:W2:Y:S04]  /*4c700*/  LD.E.64 R2, desc[UR6][R4.64+0x20] ;  /* 0x0000200604027980 */ /* 0x000ea8000c101b00 */
[----:B------:R-:W3:Y:S01]  /*4c710*/  LD.E R0, desc[UR4][R4.64+0xc] ;  /* 0x00000c0404007980 */ /* 0x000ee2000c101900 */
[----:B------:R-:W-:Y:S02]  /*4c720*/  MOV R7, 0x12220 ;  /* 0x0001222000077802 */ /* 0x000fe40000000f00 */
[----:B--2---:R-:W-:-:S03]  /*4c730*/  MOV R3, R2 ;  /* 0x0000000200037202 */ /* 0x004fc60000000f00 */
[----:B------:R-:W-:Y:S02]  /*4c740*/  IMAD.MOV.U32 R2, RZ, RZ, R7 ;  /* 0x000000ffff027224 */ /* 0x000fe400078e0007 */
[----:B-----5:R-:W-:-:S05]  /*4c750*/  IMAD R3, R6, 0x8, R3 ;  /* 0x0000000806037824 */ /* 0x020fca00078e0203 */
[----:B---3--:R-:W-:Y:S01]  /*4c760*/  PRMT R0, R0, 0x654, R3 ;  /* 0x0000065400007816 */ /* 0x008fe20000000003 */
[----:B------:R-:W-:-:S03]  /*4c770*/  IMAD.MOV.U32 R3, RZ, RZ, 0x0 ;  /* 0x00000000ff037424 */ /* 0x000fc600078e00ff */
[----:B------:R0:W-:Y:S02]  /*4c780*/  SYNCS.ARRIVE.TRANS64.RED.A1T0 RZ, [R0+URZ], RZ ;  /* 0x000000ff00ff79a7 */ /* 0x0001e4000810043f */
[----:B0-----:R-:W-:Y:S05]  /*4c790*/  RET.REL.NODEC R2 `(_ZN7cutlass13device_kernelIN5flash11enable_sm90INS1_16FlashAttnFwdSm90INS1_25CollectiveMainloopFwdSm90ILi2EN4cute5tupleIJNS5_1CILi1EEES8_S8_EEENS6_IJNS7_ILi64EEESA_SA_EEELi512ENS_10bfloat16_tEfNS_4arch4Sm90ELb0ELb1ELb0ELb1ELb1ELb1ELb1ELb0ELb0ELb1ELb1ELb0EEENS1_21CollectiveEpilogueFwdINS6_IJSA_NS7_ILi512EEESA_EEES9_SC_SE_Li256ELb1ELb1ELb1ELb0EEENS1_36VarlenDynamicPersistentTileSchedulerILi64ELi64ELi256ELi128ELb1ELb1ELb1ELb1ELb0ELb1EEEEEEEEEvNT_6ParamsE) ;  /* 0xfffffb3802187950 */ /* 0x001fea0003c3ffff */
.L_x_7217:
[----:B0-----:R0:W1:Y:S02]  /*4c7a0*/  SYNCS.PHASECHK.TRANS64.TRYWAIT P0, [R12+URZ], R13 ;  /* 0x0000000d0c0075a7 */ /* 0x001064000800017f */
[----:B-1----:R-:W-:Y:S05]  /*4c7b0*/  @!P0 NANOSLEEP.SYNCS 0x989680 ;  /* 0x009896800000895d */ /* 0x002fea0003900000 */
[----:B------:R-:W1:Y:S02]  /*4c7c0*/  @!P0 SYNCS.PHASECHK.TRANS64 P0, [R12+URZ], R13 ;  /* 0x0000000d0c0085a7 */ /* 0x000e64000800007f */
[----:B-1----:R-:W-:Y:S05]  /*4c7d0*/  @!P0 BRA `(.L_x_7217) ;  /* 0xfffffffc00f08947 */ /* 0x002fea000383ffff */
[----:B------:R-:W-:Y:S05]  /*4c7e0*/  BRA `(.L_x_7216) ;  /* 0xffffff0c00ec7947 */ /* 0x000fea000383ffff */
.L_x_7219:
[----:B0-----:R0:W1:Y:S02]  /*4c7f0*/  SYNCS.PHASECHK.TRANS64.TRYWAIT P0, [R12+URZ+0x38810], R13 ;  /* 0x0388100d0c0075a7 */ /* 0x001064000800017f */
[----:B-1----:R-:W-:Y:S05]  /*4c800*/  @!P0 NANOSLEEP.SYNCS 0x989680 ;  /* 0x009896800000895d */ /* 0x002fea0003900000 */
[----:B------:R-:W1:Y:S02]  /*4c810*/  @!P0 SYNCS.PHASECHK.TRANS64 P0, [R12+URZ+0x38810], R13 ;  /* 0x0388100d0c0085a7 */ /* 0x000e64000800007f */
[----:B-1----:R-:W-:Y:S05]  /*4c820*/  @!P0 BRA `(.L_x_7219) ;  /* 0xfffffffc00f08947 */ /* 0x002fea000383ffff */
[----:B------:R-:W-:Y:S05]  /*4c830*/  BRA `(.L_x_7245) ;  /* 0xffffff1400407947 */ /* 0x000fea000383ffff */
.L_x_7226:
[----:B0-----:R0:W1:Y:S02]  /*4c840*/  SYNCS.PHASECHK.TRANS64.TRYWAIT P0, [R12+URZ], R13 ;  /* 0x0000000d0c0075a7 */ /* 0x001064000800017f */
[----:B-1----:R-:W-:Y:S05]  /*4c850*/  @!P0 NANOSLEEP.SYNCS 0x989680 ;  /* 0x009896800000895d */ /* 0x002fea0003900000 */
[----:B------:R-:W1:Y:S02]  /*4c860*/  @!P0 SYNCS.PHASECHK.TRANS64 P0, [R12+URZ], R13 ;  /* 0x0000000d0c0085a7 */ /* 0x000e64000800007f */
[----:B-1----:R-:W-:Y:S05]  /*4c870*/  @!P0 BRA `(.L_x_7226) ;  /* 0xfffffffc00f08947 */ /* 0x002fea000383ffff */
[----:B------:R-:W-:Y:S05]  /*4c880*/  BRA `(.L_x_7225) ;  /* 0xffffff1400dc7947 */ /* 0x000fea000383ffff */
.L_x_7246:
        /* <DEDUP_REMOVED lines=15> */
.L_x_15653:


//--------------------- .text._ZN7cutlass13device_kernelIN5flash11enable_sm90INS1_16FlashAttnFwdSm90INS1_25CollectiveMainloopFwdSm90ILi2EN4cute5tupleIJNS5_1CILi1EEES8_S8_EEENS6_IJNS7_ILi64EEESA_SA_EEELi512ENS_10bfloat16_tEfNS_4arch4Sm90ELb1ELb0ELb0ELb0ELb1ELb0ELb0ELb0ELb0ELb1ELb1ELb0EEENS1_21CollectiveEpilogueFwdINS6_IJSA_NS7_ILi512EEESA_EEES9_SC_SE_Li256ELb0ELb1ELb1ELb0EEENS1_19SingleTileSchedulerILb0ELb1ELb1ELi64EEEEEEEEEvNT_6ParamsE --------------------------
	.section	.text._ZN7cutlass13device_kernelIN5flash11enable_sm90INS1_16FlashAttnFwdSm90INS1_25CollectiveMainloopFwdSm90ILi2EN4cute5tupleIJNS5_1CILi1EEES8_S8_EEENS6_IJNS7_ILi64EEESA_SA_EEELi512ENS_10bfloat16_tEfNS_4arch4Sm90ELb1ELb0ELb0ELb0ELb1ELb0ELb0ELb0ELb0ELb1ELb1ELb0EEENS1_21CollectiveEpilogueFwdINS6_IJSA_NS7_ILi512EEESA_EEES9_SC_SE_Li256ELb0ELb1ELb1ELb0EEENS1_19SingleTileSchedulerILb0ELb1ELb1ELi64EEEEEEEEEvNT_6ParamsE,"ax",@progbits
	.align	128
.text._ZN7cutlass13device_kernelIN5flash11enable_sm90INS1_16FlashAttnFwdSm90INS1_25CollectiveMainloopFwdSm90ILi2EN4cute5tupleIJNS5_1CILi1EEES8_S8_EEENS6_IJNS7_ILi64EEESA_SA_EEELi512ENS_10bfloat16_tEfNS_4arch4Sm90ELb1ELb0ELb0ELb0ELb1ELb0ELb0ELb0ELb0ELb1ELb1ELb0EEENS1_21CollectiveEpilogueFwdINS6_IJSA_NS7_ILi512EEESA_EEES9_SC_SE_Li256ELb0ELb1ELb1ELb0EEENS1_19SingleTileSchedulerILb0ELb1ELb1ELi64EEEEEEEEEvNT_6ParamsE:
        .type           _ZN7cutlass13device_kernelIN5flash11enable_sm90INS1_16FlashAttnFwdSm90INS1_25CollectiveMainloopFwdSm90ILi2EN4cute5tupleIJNS5_1CILi1EEES8_S8_EEENS6_IJNS7_ILi64EEESA_SA_EEELi512ENS_10bfloat16_tEfNS_4arch4Sm90ELb1ELb0ELb0ELb0ELb1ELb0ELb0ELb0ELb0ELb1ELb1ELb0EEENS1_21CollectiveEpilogueFwdINS6_IJSA_NS7_ILi512EEESA_EEES9_SC_SE_Li256ELb0ELb1ELb1ELb0EEENS1_19SingleTileSchedulerILb0ELb1ELb1ELi64EEEEEEEEEvNT_6ParamsE,@function
        .size           _ZN7cutlass13device_kernelIN5flash11enable_sm90INS1_16FlashAttnFwdSm90INS1_25CollectiveMainloopFwdSm90ILi2EN4cute5tupleIJNS5_1CILi1EEES8_S8_EEENS6_IJNS7_ILi64EEESA_SA_EEELi512ENS_10bfloat16_tEfNS_4arch4Sm90ELb1ELb0ELb0ELb0ELb1ELb0ELb0ELb0ELb0ELb1ELb1ELb0EEENS1_21CollectiveEpilogueFwdINS6_IJSA_NS7_ILi512EEESA_EEES9_SC_SE_Li256ELb0ELb1ELb1ELb0EEENS1_19SingleTileSchedulerILb0ELb1ELb1ELi64EEEEEEEEEvNT_6ParamsE,(.L_x_15655 - _ZN7cutlass13device_kernelIN5flash11enable_sm90INS1_16FlashAttnFwdSm90INS1_25CollectiveMainloopFwdSm90ILi2EN4cute5tupleIJNS5_1CILi1EEES8_S8_EEENS6_IJNS7_ILi64EEESA_SA_EEELi512ENS_10bfloat16_tEfNS_4arch4Sm90ELb1ELb0ELb0ELb0ELb1ELb0ELb0ELb0ELb0ELb1ELb1ELb0EEENS1_21CollectiveEpilogueFwdINS6_IJSA_NS7_ILi512EEESA_EEES9_SC_SE_Li256ELb0ELb1ELb1ELb0EEENS1_19SingleTileSchedulerILb0ELb1ELb1ELi64EEEEEEEEEvNT_6ParamsE)
        .other          _ZN7cutlass13device_kernelIN5flash11enable_sm90INS1_16FlashAttnFwdSm90INS1_25CollectiveMainloopFwdSm90ILi2EN4cute5tupleIJNS5_1CILi1EEES8_S8_EEENS6_IJNS7_ILi64EEESA_SA_EEELi512ENS_10bfloat16_tEfNS_4arch4Sm90ELb1ELb0ELb0ELb0ELb1ELb0ELb0ELb0ELb0ELb1ELb1ELb0EEENS1_21CollectiveEpilogueFwdINS6_IJSA_NS7_ILi512EEESA_EEES9_SC_SE_Li256ELb0ELb1ELb1ELb0EEENS1_19SingleTileSchedulerILb0ELb1ELb1ELi64EEEEEEEEEvNT_6ParamsE,@"STO_CUDA_ENTRY STV_DEFAULT"
_ZN7cutlass13device_kernelIN5flash11enable_sm90INS1_16FlashAttnFwdSm90INS1_25CollectiveMainloopFwdSm90ILi2EN4cute5tupleIJNS5_1CILi1EEES8_S8_EEENS6_IJNS7_ILi64EEESA_SA_EEELi512ENS_10bfloat16_tEfNS_4arch4Sm90ELb1ELb0ELb0ELb0ELb1ELb0ELb0ELb0ELb0ELb1ELb1ELb0EEENS1_21CollectiveEpilogueFwdINS6_IJSA_NS7_ILi512EEESA_EEES9_SC_SE_Li256ELb0ELb1ELb1ELb0EEENS1_19SingleTileSchedulerILb0ELb1ELb1ELi64EEEEEEEEEvNT_6ParamsE:
        /* <DEDUP_REMOVED lines=40> */
.L_x_7247:
        /* <DEDUP_REMOVED lines=22> */
.L_x_7248:
        /* <DEDUP_REMOVED lines=18> */
.L_x_7249:
        /* <DEDUP_REMOVED lines=22> */
.L_x_7250:
        /* <DEDUP_REMOVED lines=23> */
.L_x_7251:
        /* <DEDUP_REMOVED lines=9> */
.L_x_7254:
        /* <DEDUP_REMOVED lines=25> */
[----:B------:R-:W0:Y:S01]  /*09f0*/  S2UR UR7, SR_CTAID.X ;  /* 0x00000000000779c3 */ /* 0x000e220000002500 */
[----:B------:R-:W-:Y:S01]  /*0a00*/  ULDC UR10, c[0x0][0x2f0] ;  /* 0x0000bc00000a7ab9 */ /* 0x000fe20000000800 */
[----:B------:R-:W-:Y:S01]  /*0a10*/  VIADD R16, R30, 0xffffff80 ;  /* 0xffffff801e107836 */ /* 0x000fe20000000000 */
[----:B------:R-:W-:-:S04]  /*0a20*/  UISETP.NE.AND.EX UP0, UPT, UR5, URZ, UPT, UP0 ;  /* 0x0000003f0500728c */ /* 0x000fc8000bf05300 */
[----:B------:R-:W-:Y:S01]  /*0a30*/  USEL UR41, UR41, 0x1, UP0 ;  /* 0x0000000129297887 */ /* 0x000fe20008000000 */
[----:B------:R-:W1:Y:S01]  /*0a40*/  S2UR UR44, SR_CgaCtaId ;  /* 0x00000000002c79c3 */ /* 0x000e620000008800 */
[----:B------:R-:W-:Y:S02]  /*0a50*/  UISETP.NE.AND UP0, UPT, UR11, 0x1, UPT ;  /* 0x000000010b00788c */ /* 0x000fe4000bf05270 */
[----:B------:R-:W-:-:S04]  /*0a60*/  UIMAD UR4, UR41, UR10, 0x3f ;  /* 0x0000003f290474a4 */ /* 0x000fc8000f8e020a */
[----:B------:R-:W-:Y:S01]  /*0a70*/  PLOP3.LUT P0, PT, PT, PT, UP0, 0x80, 0x0 ;  /* 0x000000000000781c */ /* 0x000fe20003f0f008 */
[----:B------:R-:W-:-:S04]  /*0a80*/  USHF.R.S32.HI UR5, URZ, 0x1f, UR4 ;  /* 0x0000001f3f057899 */ /* 0x000fc80008011404 */
[----:B------:R-:W-:-:S04]  /*0a90*/  ULEA.HI UR5, UR5, UR4, URZ, 0x6 ;  /* 0x0000000405057291 */ /* 0x000fc8000f8f303f */
[----:B------:R-:W-:-:S04]  /*0aa0*/  USHF.R.S32.HI UR6, URZ, 0x6, UR5 ;  /* 0x000000063f067899 */ /* 0x000fc80008011405 */
[----:B0-----:R-:W-:Y:S08]  /*0ab0*/  @!P0 BRA `(.L_x_7256) ;  /* 0x00000020003c8947 */ /* 0x001ff00003800000 */
[----:B------:R-:W-:Y:S01]  /*0ac0*/  ULDC UR4, c[0x0][0x448] ;  /* 0x0001120000047ab9 */ /* 0x000fe20000000800 */
[----:B------:R-:W-:Y:S01]  /*0ad0*/  ULEA UR7, UR7, 0x3f, 0x6 ;  /* 0x0000003f07077891 */ /* 0x000fe2000f8e303f */
[----:B------:R-:W-:Y:S01]  /*0ae0*/  PLOP3.LUT P0, PT, PT, PT, PT, 0x80, 0x0 ;  /* 0x000000000000781c */ /* 0x000fe20003f0f070 */
[----:B------:R-:W-:Y:S01]  /*0af0*/  UISETP.NE.AND UP0, UPT, UR4, 0x1, UPT ;  /* 0x000000010400788c */ /* 0x000fe2000bf05270 */
[----:B------:R-:W-:Y:S01]  /*0b00*/  IMAD.MOV.U32 R3, RZ, RZ, RZ ;  /* 0x000000ffff037224 */ /* 0x000fe200078e00ff */
[----:B------:R-:W-:Y:S01]  /*0b10*/  ULDC UR8, c[0x0][0x288] ;  /* 0x0000a20000087ab9 */ /* 0x000fe20000000800 */
[----:B------:R-:W-:Y:S01]  /*0b20*/  USHF.R.U32.HI UR11, URZ, 0x10, UR9 ;  /* 0x000000103f0b7899 */ /* 0x000fe20008011609 */
[----:B------:R-:W-:Y:S01]  /*0b30*/  IMAD.MOV.U32 R5, RZ, RZ, RZ ;  /* 0x000000ffff057224 */ /* 0x000fe200078e00ff */
[----:B------:R-:W-:Y:S01]  /*0b40*/  UIADD3 UR8, -UR8, 0x40, URZ ;  /* 0x0000004008087890 */ /* 0x000fe2000fffe13f */
[----:B------:R-:W-:Y:S01]  /*0b50*/  MOV R6, RZ ;  /* 0x000000ff00067202 */ /* 0x000fe20000000f00 */
[----:B------:R-:W-:Y:S01]  /*0b60*/  ULOP3.LUT UR9, UR9, 0xffff, URZ, 0xc0, !UPT ;  /* 0x0000ffff09097892 */ /* 0x000fe2000f8ec03f */
[----:B------:R-:W-:Y:S01]  /*0b70*/  CS2R R150, SRZ ;  /* 0x0000000000967805 */ /* 0x000fe2000001ff00 */
[----:B------:R-:W-:Y:S01]  /*0b80*/  UIMAD UR8, UR41, UR10, UR8 ;  /* 0x0000000a290872a4 */ /* 0x000fe2000f8e0208 */
[----:B------:R-:W-:Y:S01]  /*0b90*/  CS2R R148, SRZ ;  /* 0x0000000000947805 */ /* 0x000fe2000001ff00 */
[----:B------:R-:W-:Y:S01]  /*0ba0*/  @UP0 ULDC UR4, c[0x0][0x44c] ;  /* 0x0001130000040ab9 */ /* 0x000fe20000000800 */
[----:B------:R-:W-:Y:S01]  /*0bb0*/  @UP0 ULDC UR12, c[0x0][0x450] ;  /* 0x00011400000c0ab9 */ /* 0x000fe20000000800 */
[----:B------:R-:W-:Y:S01]  /*0bc0*/  UIMAD.WIDE.U32 UR4, UR7, UR4, URZ ;  /* 0x00000004070472a5 */ /* 0x000fe2000f8e003f */
[----:B------:R-:W-:-:S02]  /*0bd0*/  CS2R R146, SRZ ;  /* 0x0000000000927805 */ /* 0x000fc4000001ff00 */
[----:B------:R-:W-:Y:S02]  /*0be0*/  CS2R R144, SRZ ;  /* 0x0000000000907805 */ /* 0x000fe4000001ff00 */
[----:B------:R-:W-:Y:S01]  /*0bf0*/  CS2R R142, SRZ ;  /* 0x00000000008e7805 */ /* 0x000fe2000001ff00 */
[----:B------:R-:W-:Y:S01]  /*0c00*/  @UP0 USHF.R.U32.HI UR7, URZ, UR12, UR5 ;  /* 0x0000000c3f070299 */ /* 0x000fe20008011605 */
[----:B------:R-:W-:Y:S02]  /*0c10*/  CS2R R140, SRZ ;  /* 0x00000000008c7805 */ /* 0x000fe4000001ff00 */
[----:B------:R-:W-:Y:S02]  /*0c20*/  CS2R R138, SRZ ;  /* 0x00000000008a7805 */ /* 0x000fe4000001ff00 */
[----:B------:R-:W-:Y:S01]  /*0c30*/  CS2R R136, SRZ ;  /* 0x0000000000887805 */ /* 0x000fe2000001ff00 */
[----:B------:R-:W-:Y:S01]  /*0c40*/  UIADD3 UR7, UR8, UR7, URZ ;  /* 0x0000000708077290 */ /* 0x000fe2000fffe03f */
[----:B------:R-:W-:-:S02]  /*0c50*/  CS2R R134, SRZ ;  /* 0x0000000000867805 */ /* 0x000fc4000001ff00 */
[----:B------:R-:W-:Y:S02]  /*0c60*/  CS2R R132, SRZ ;  /* 0x0000000000847805 */ /* 0x000fe4000001ff00 */
[----:B------:R-:W-:Y:S01]  /*0c70*/  CS2R R130, SRZ ;  /* 0x0000000000827805 */ /* 0x000fe2000001ff00 */
[----:B------:R-:W-:Y:S01]  /*0c80*/  USHF.R.S32.HI UR4, URZ, 0x1f, UR7 ;  /* 0x0000001f3f047899 */ /* 0x000fe20008011407 */
[----:B------:R-:W-:Y:S02]  /*0c90*/  CS2R R128, SRZ ;  /* 0x0000000000807805 */ /* 0x000fe4000001ff00 */
[----:B------:R-:W-:Y:S02]  /*0ca0*/  CS2R R126, SRZ ;  /* 0x00000000007e7805 */ /* 0x000fe4000001ff00 */
[----:B------:R-:W-:Y:S01]  /*0cb0*/  CS2R R124, SRZ ;  /* 0x00000000007c7805 */ /* 0x000fe2000001ff00 */
[----:B------:R-:W-:Y:S01]  /*0cc0*/  ULEA.HI UR4, UR4, UR7, URZ, 0x6 ;  /* 0x0000000704047291 */ /* 0x000fe2000f8f303f */
[----:B------:R-:W-:-:S02]  /*0cd0*/  CS2R R122, SRZ ;  /* 0x00000000007a7805 */ /* 0x000fc4000001ff00 */
[----:B------:R-:W-:Y:S02]  /*0ce0*/  CS2R R120, SRZ ;  /* 0x0000000000787805 */ /* 0x000fe4000001ff00 */
[----:B------:R-:W-:Y:S01]  /*0cf0*/  CS2R R118, SRZ ;  /* 0x0000000000767805 */ /* 0x000fe2000001ff00 */
[----:B------:R-:W-:Y:S01]  /*0d00*/  USHF.R.S32.HI UR4, URZ, 0x6, UR4 ;  /* 0x000000063f047899 */ /* 0x000fe20008011404 */
[----:B------:R-:W-:Y:S02]  /*0d10*/  CS2R R116, SRZ ;  /* 0x0000000000747805 */ /* 0x000fe4000001ff00 */
[----:B------:R-:W-:Y:S02]  /*0d20*/  CS2R R114, SRZ ;  /* 0x0000000000727805 */ /* 0x000fe4000001ff00 */
[----:B------:R-:W-:Y:S01]  /*0d30*/  CS2R R112, SRZ ;  /* 0x0000000000707805 */ /* 0x000fe2000001ff00 */
[----:B------:R-:W-:Y:S01]  /*0d40*/  UISETP.LT.AND UP0, UPT, UR6, UR4, UPT ;  /* 0x000000040600728c */ /* 0x000fe2000bf01270 */
[----:B------:R-:W-:-:S02]  /*0d50*/  CS2R R110, SRZ ;  /* 0x00000000006e7805 */ /* 0x000fc4000001ff00 */
[----:B------:R-:W-:Y:S02]  /*0d60*/  CS2R R108, SRZ ;  /* 0x00000000006c7805 */ /* 0x000fe4000001ff00 */
[----:B------:R-:W-:Y:S01]  /*0d70*/  CS2R R106, SRZ ;  /* 0x00000000006a7805 */ /* 0x000fe2000001ff00 */
[----:B------:R-:W-:Y:S01]  /*0d80*/  USEL UR6, UR6, UR4, UP0 ;  /* 0x0000000406067287 */ /* 0x000fe20008000000 */
[----:B------:R-:W-:Y:S01]  /*0d90*/  CS2R R104, SRZ ;  /* 0x0000000000687805 */ /* 0x000fe2000001ff00 */
[----:B------:R-:W-:Y:S01]  /*0da0*/  UISETP.NE.AND UP0, UPT, UR11, URZ, UPT ;  /* 0x0000003f0b00728c */ /* 0x000fe2000bf05270 */
[----:B------:R-:W-:Y:S01]  /*0db0*/  CS2R R102, SRZ ;  /* 0x0000000000667805 */ /* 0x000fe2000001ff00 */
[----:B------:R-:W-:Y:S01]  /*0dc0*/  UISETP.GE.AND UP1, UPT, UR6, 0x1, UPT ;  /* 0x000000010600788c */ /* 0x000fe2000bf26270 */
[----:B------:R-:W-:Y:S02]  /*0dd0*/  CS2R R100, SRZ ;  /* 0x0000000000647805 */ /* 0x000fe4000001ff00 */
[----:B------:R-:W-:-:S02]  /*0de0*/  CS2R R98, SRZ ;  /* 0x0000000000627805 */ /* 0x000fc4000001ff00 */
[----:B------:R-:W-:Y:S02]  /*0df0*/  CS2R R96, SRZ ;  /* 0x0000000000607805 */ /* 0x000fe4000001ff00 */
[----:B------:R-:W-:Y:S02]  /*0e00*/  CS2R R94, SRZ ;  /* 0x00000000005e7805 */ /* 0x000fe4000001ff00 */
[----:B------:R-:W-:Y:S02]  /*0e10*/  CS2R R92, SRZ ;  /* 0x00000000005c7805 */ /* 0x000fe4000001ff00 */
[----:B------:R-:W-:Y:S02]  /*0e20*/  PLOP3.LUT P1, PT, PT, PT, UP1, 0x80, 0x0 ;  /* 0x000000000000781c */ /* 0x000fe40003f2f018 */
[----:B------:R-:W-:Y:S02]  /*0e30*/  CS2R R90, SRZ ;  /* 0x00000000005a7805 */ /* 0x000fe4000001ff00 */
[----:B------:R-:W-:Y:S01]  /*0e40*/  CS2R R88, SRZ ;  /* 0x0000000000587805 */ /* 0x000fe2000001ff00 */
[----:B------:R-:W-:Y:S01]  /*0e50*/  @!UP0 ULDC UR11, c[0x0][0x9f0] ;  /* 0x00027c00000b8ab9 */ /* 0x000fe20000000800 */
        /* <DEDUP_REMOVED lines=39> */
[----:B------:R0:W2:Y:S02]  /*10d0*/  F2I.FTZ.U32.TRUNC.NTZ R3, R2 ;  /* 0x0000000200037305 */ /* 0x0000a4000021f000 */
[----:B0-----:R-:W-:Y:S01]  /*10e0*/  IMAD.MOV.U32 R2, RZ, RZ, RZ ;  /* 0x000000ffff027224 */ /* 0x001fe200078e00ff */
[----:B--2---:R-:W-:-:S05]  /*10f0*/  IADD3 R10, RZ, -R3, RZ ;  /* 0x80000003ff0a7210 */ /* 0x004fca0007ffe0ff */
        /* <DEDUP_REMOVED lines=8> */
[----:B------:R-:W-:Y:S02]  /*1180*/  ISETP.NE.AND P2, PT, RZ, UR11, PT ;  /* 0x0000000bff007c0c */ /* 0x000fe4000bf45270 */
[----:B------:R-:W-:-:S13]  /*1190*/  ISETP.GE.U32.AND P1, PT, R0, R7, PT ;  /* 0x000000070000720c */ /* 0x000fda0003f26070 */
[----:B------:R-:W-:-:S05]  /*11a0*/  @P1 IADD3 R3, R3, 0x1, RZ ;  /* 0x0000000103031810 */ /* 0x000fca0007ffe0ff */
[----:B------:R-:W-:Y:S01]  /*11b0*/  @!P3 IMAD.MOV R3, RZ, RZ, -R3 ;  /* 0x000000ffff03b224 */ /* 0x000fe200078e0a03 */
[----:B------:R-:W-:-:S07]  /*11c0*/  @!P2 LOP3.LUT R3, RZ, UR11, RZ, 0x33, !PT ;  /* 0x0000000bff03ac12 */ /* 0x000fce000f8e33ff */
.L_x_7257:
[----:B------:R-:W-:Y:S01]  /*11d0*/  IMAD R0, R3, UR9, RZ ;  /* 0x0000000903007c24 */ /* 0x000fe2000f8e02ff */
[----:B------:R-:W-:Y:S01]  /*11e0*/  CS2R R34, SRZ ;  /* 0x0000000000227805 */ /* 0x000fe2000001ff00 */
[----:B------:R-:W-:Y:S01]  /*11f0*/  IMAD.MOV.U32 R36, RZ, RZ, RZ ;  /* 0x000000ffff247224 */ /* 0x000fe200078e00ff */
[----:B------:R-:W-:Y:S02]  /*1200*/  CS2R R32, SRZ ;  /* 0x0000000000207805 */ /* 0x000fe4000001ff00 */
[----:B------:R-:W-:Y:S02]  /*1210*/  CS2R R30, SRZ ;  /* 0x00000000001e7805 */ /* 0x000fe4000001ff00 */
[----:B------:R-:W-:Y:S02]  /*1220*/  VIADDMNMX R3, R0, R3, UR6, PT ;  /* 0x0000000600037e46 */ /* 0x000fe4000b800103 */
[----:B------:R-:W-:Y:S02]  /*1230*/  CS2R R28, SRZ ;  /* 0x00000000001c7805 */ /* 0x000fe4000001ff00 */
[----:B------:R-:W-:-:S02]  /*1240*/  CS2R R26, SRZ ;  /* 0x00000000001a7805 */ /* 0x000fc4000001ff00 */
        /* <DEDUP_REMOVED lines=9> */
[----:B------:R-:W-:-:S04]  /*12e0*/  IADD3 R5, R16, -R5, RZ ;  /* 0x8000000510057210 */ /* 0x000fc80007ffe0ff */
        /* <DEDUP_REMOVED lines=12> */
[----:B-1----:R-:W-:Y:S01]  /*13b0*/  ULEA UR5, UR44, UR7, 0x18 ;  /* 0x000000072c057291 */ /* 0x002fe2000f8ec03f */
        /* <DEDUP_REMOVED lines=12> */
.L_x_7259:
[----:B------:R-:W-:-:S04]  /*1480*/  SHF.L.U32 R2, RZ, 0x1f, RZ ;  /* 0x0000001fff027819 */ /* 0x000fc800000006ff */
[----:B------:R-:W0:Y:S02]  /*1490*/  SYNCS.PHASECHK.TRANS64.TRYWAIT P1, [UR5+0x28c50], R2 ;  /* 0x028c5002ff0075a7 */ /* 0x000e240008020145 */
[----:B0-----:R-:W-:Y:S05]  /*14a0*/  @!P1 BRA `(.L_x_7260) ;  /* 0x000000dc00889947 */ /* 0x001fea0003800000 */
.L_x_7356:
        /* <DEDUP_REMOVED lines=39> */
.L_x_7261:
        /* <DEDUP_REMOVED lines=9> */
.L_x_7268:
[----:B------:R-:W-:Y:S01]  /*17b0*/  BAR.SYNC.DEFER_BLOCKING 0xe, 0x100 ;  /* 0x0384000000007b1d */ /* 0x000fe20000010000 */
[----:B01----:R-:W-:Y:S01]  /*17c0*/  IMAD.U32 R5, RZ, RZ, UR4 ;  /* 0x00000004ff057e24 */ /* 0x003fe2000f8e00ff */
[----:B------:R-:W-:Y:S01]  /*17d0*/  UIADD3 UR4, UR4, 0x1, URZ ;  /* 0x0000000104047890 */ /* 0x000fe2000fffe03f */
[C---:B------:R-:W-:Y:S01]  /*17e0*/  ISETP.GT.AND P2, PT, R3.reuse, R0, PT ;  /* 0x000000000300720c */ /* 0x040fe20003f44270 */
[----:B------:R-:W-:Y:S02]  /*17f0*/  VIADD R3, R3, 0xffffffff ;  /* 0xffffffff03037836 */ /* 0x000fe40000000000 */
[----:B------:R-:W-:Y:S01]  /*1800*/  LEA R2, R5, R4, 0x6 ;  /* 0x0000000405027211 */ /* 0x000fe200078e30ff */
[----:B------:R-:W-:-:S03]  /*1810*/  UISETP.NE.AND UP0, UPT, UR4, 0x2, UPT ;  /* 0x000000020400788c */ /* 0x000fc6000bf05270 */
        /* <DEDUP_REMOVED lines=136> */
.L_x_7263:
[----:B------:R-:W-:Y:S01]  /*20a0*/  ULEA UR7, UR4, UR5, 0x3 ;  /* 0x0000000504077291 */ /* 0x000fe2000f8e183f */
[----:B------:R-:W-:-:S08]  /*20b0*/  SHF.L.U32 R2, R7, 0x1f, RZ ;  /* 0x0000001f07027819 */ /* 0x000fd000000006ff */
[----:B------:R0:W1:Y:S01]  /*20c0*/  SYNCS.PHASECHK.TRANS64.TRYWAIT P1, [UR7+0x28c50], R2 ;  /* 0x028c5002ff0075a7 */ /* 0x0000620008020147 */
[----:B------:R-:W-:Y:S05]  /*20d0*/  @!P0 BRA `(.L_x_7264) ;  /* 0x0000000000048947 */ /* 0x000fea0003800000 */
[----:B------:R-:W-:Y:S01]  /*20e0*/  BPT.TRAP 0x1 ;  /* 0x000000040000795c */ /* 0x000fe20000300000 */
.L_x_7264:
[----:B-1----:R-:W-:Y:S05]  /*20f0*/  @P1 BRA `(.L_x_7265) ;  /* 0x0000000000081947 */ /* 0x002fea0003800000 */
[----:B------:R-:W1:Y:S02]  /*2100*/  SYNCS.PHASECHK.TRANS64.TRYWAIT P1, [UR7+0x28c50], R2 ;  /* 0x028c5002ff0075a7 */ /* 0x000e640008020147 */
[----:B-1----:R-:W-:Y:S05]  /*2110*/  @!P1 BRA `(.L_x_7266) ;  /* 0x000000d000849947 */ /* 0x002fea0003800000 */
.L_x_7265:
        /* <DEDUP_REMOVED lines=26> */
.L_x_7267:
[----:B------:R-:W-:-:S04]  /*22c0*/  UIADD3 UR7, UR7, 0x28c60, URZ ;  /* 0x00028c6007077890 */ /* 0x000fc8000fffe03f */
[----:B------:R-:W-:-:S09]  /*22d0*/  UPRMT UR7, UR44, 0x654, UR7 ;  /* 0x000006542c077896 */ /* 0x000fd20008000007 */
[----:B------:R-:W-:Y:S01]  /*22e0*/  SYNCS.ARRIVE.TRANS64.RED.A1T0 RZ, [UR7], RZ ;  /* 0x000000ffffff79a7 */ /* 0x000fe20008100407 */
[----:B------:R-:W-:Y:S05]  /*22f0*/  @P2 BRA `(.L_x_7268) ;  /* 0xfffffff4002c2947 */ /* 0x000fea000383ffff */
[----:B------:R-:W-:-:S12]  /*2300*/  USHF.L.U32 UR4, UR4, 0x6, URZ ;  /* 0x0000000604047899 */ /* 0x000fd8000800063f */
.L_x_7262:
[----:B------:R-:W-:Y:S01]  /*2310*/  BAR.SYNC.DEFER_BLOCKING 0xe, 0x100 ;  /* 0x0384000000007b1d */ /* 0x000fe20000010000 */
[----:B------:R-:W-:Y:S01]  /*2320*/  VIADD R4, R4, UR4 ;  /* 0x0000000404047c36 */ /* 0x000fe20008000000 */
[----:B------:R-:W-:Y:S01]  /*2330*/  PLOP3.LUT P0, PT, PT, PT, PT, 0x8, 0x0 ;  /* 0x000000000000781c */ /* 0x000fe20003f0e170 */
[----:B------:R-:W-:Y:S01]  /*2340*/  IMAD.MOV.U32 R6, RZ, RZ, RZ ;  /* 0x000000ffff067224 */ /* 0x000fe200078e00ff */
[----:B01----:R-:W-:Y:S02]  /*2350*/  MOV R5, RZ ;  /* 0x000000ff00057202 */ /* 0x003fe40000000f00 */
[----:B------:R-:W-:-:S05]  /*2360*/  LEA R4, R4, UR5, 0x2 ;  /* 0x0000000504047c11 */ /* 0x000fca000f8e10ff */
        /* <DEDUP_REMOVED lines=132> */
.L_x_7256:
[----:B------:R-:W-:Y:S01]  /*2bb0*/  ULDC UR4, c[0x0][0x448] ;  /* 0x0001120000047ab9 */ /* 0x000fe20000000800 */
[----:B------:R-:W-:Y:S02]  /*2bc0*/  ULEA UR7, UR7, 0x3f, 0x6 ;  /* 0x0000003f07077891 */ /* 0x000fe4000f8e303f */
[----:B------:R-:W-:Y:S01]  /*2bd0*/  UISETP.NE.AND UP0, UPT, UR4, 0x1, UPT ;  /* 0x000000010400788c */ /* 0x000fe2000bf05270 */
[----:B------:R-:W-:Y:S01]  /*2be0*/  ULDC UR8, c[0x0][0x288] ;  /* 0x0000a20000087ab9 */ /* 0x000fe20000000800 */
[----:B------:R-:W-:Y:S02]  /*2bf0*/  ULOP3.LUT UR40, UR9, 0xffff, URZ, 0xc0, !UPT ;  /* 0x0000ffff09287892 */ /* 0x000fe4000f8ec03f */
[----:B------:R-:W-:Y:S02]  /*2c00*/  UIADD3 UR8, -UR8, 0x40, URZ ;  /* 0x0000004008087890 */ /* 0x000fe4000fffe13f */
[----:B------:R-:W-:Y:S02]  /*2c10*/  UP2UR UR45, UPR, URZ, 0x1 ;  /* 0x000000013f2d7883 */ /* 0x000fe40008000000 */
[----:B------:R-:W-:-:S03]  /*2c20*/  UIMAD UR8, UR41, UR10, UR8 ;  /* 0x0000000a290872a4 */ /* 0x000fc6000f8e0208 */
[----:B------:R-:W-:Y:S01]  /*2c30*/  @UP0 ULDC UR4, c[0x0][0x44c] ;  /* 0x0001130000040ab9 */ /* 0x000fe20000000800 */
[----:B------:R-:W-:Y:S01]  /*2c40*/  @UP0 ULDC UR11, c[0x0][0x450] ;  /* 0x00011400000b0ab9 */ /* 0x000fe20000000800 */
[----:B------:R-:W-:-:S04]  /*2c50*/  UIMAD.WIDE.U32 UR4, UR7, UR4, URZ ;  /* 0x00000004070472a5 */ /* 0x000fc8000f8e003f */
[----:B------:R-:W-:Y:S02]  /*2c60*/  @UP0 USHF.R.U32.HI UR7, URZ, UR11, UR5 ;  /* 0x0000000b3f070299 */ /* 0x000fe40008011605 */
[----:B------:R-:W-:Y:S02]  /*2c70*/  USHF.R.U32.HI UR11, URZ, 0x10, UR9 ;  /* 0x000000103f0b7899 */ /* 0x000fe40008011609 */
[----:B------:R-:W-:Y:S02]  /*2c80*/  UIADD3 UR7, UR8, UR7, URZ ;  /* 0x0000000708077290 */ /* 0x000fe4000fffe03f */
[----:B------:R-:W-:Y:S02]  /*2c90*/  UISETP.NE.AND UP1, UPT, UR11, URZ, UPT ;  /* 0x0000003f0b00728c */ /* 0x000fe4000bf25270 */
[----:B------:R-:W-:-:S04]  /*2ca0*/  USHF.R.S32.HI UR4, URZ, 0x1f, UR7 ;  /* 0x0000001f3f047899 */ /* 0x000fc80008011407 */
[----:B------:R-:W-:-:S04]  /*2cb0*/  ULEA.HI UR4, UR4, UR7, URZ, 0x6 ;  /* 0x0000000704047291 */ /* 0x000fc8000f8f303f */
[----:B------:R-:W-:Y:S01]  /*2cc0*/  USHF.R.S32.HI UR4, URZ, 0x6, UR4 ;  /* 0x000000063f047899 */ /* 0x000fe20008011404 */
[----:B------:R-:W-:-:S03]  /*2cd0*/  @!UP1 ULDC UR11, c[0x0][0x9f0] ;  /* 0x00027c00000b9ab9 */ /* 0x000fc60000000800 */
[----:B------:R-:W-:-:S04]  /*2ce0*/  UISETP.LT.AND UP0, UPT, UR6, UR4, UPT ;  /* 0x000000040600728c */ /* 0x000fc8000bf01270 */
[----:B------:R-:W-:-:S03]  /*2cf0*/  USEL UR10, UR6, UR4, UP0 ;  /* 0x00000004060a7287 */ /* 0x000fc60008000000 */
[----:B------:R-:W-:Y:S01]  /*2d00*/  UMOV UR4, URZ ;  /* 0x0000003f00047c82 */ /* 0x000fe20008000000 */
[----:B------:R-:W-:-:S06]  /*2d10*/  UISETP.GE.AND UP0, UPT, UR10, 0x1, UPT ;  /* 0x000000010a00788c */ /* 0x000fcc000bf06270 */
        /* <DEDUP_REMOVED lines=15> */
[----:B0-----:R-:W-:-:S02]  /*2e10*/  IADD3 R2, R0, 0xffffffe, RZ ;  /* 0x0ffffffe00027810 */ /* 0x001fc40007ffe0ff */
[----:B------:R-:W-:-:S04]  /*2e20*/  IADD3 R0, RZ, -R5, RZ ;  /* 0x80000005ff007210 */ /* 0x000fc80007ffe0ff */
        /* <DEDUP_REMOVED lines=18> */
.L_x_7269:
        /* <DEDUP_REMOVED lines=77> */
[----:B-1----:R-:W-:Y:S01]  /*3420*/  ULEA UR39, UR44, UR39, 0x18 ;  /* 0x000000272c277291 */ /* 0x002fe2000f8ec03f */
        /* <DEDUP_REMOVED lines=21> */
[----:B------:R-:W-:Y:S01]  /*3580*/  MOV R5, UR5 ;  /* 0x0000000500057c02 */ /* 0x000fe20008000f00 */
[----:B------:R-:W-:Y:S01]  /*3590*/  ULDC.64 UR4, c[0x4][0xf8] ;  /* 0x01003e0000047ab9 */ /* 0x000fe20000000a00 */
[----:B------:R-:W-:Y:S01]  /*35a0*/  MOV R10, UR6 ;  /* 0x00000006000a7c02 */ /* 0x000fe20008000f00 */
[----:B------:R-:W-:Y:S01]  /*35b0*/  IMAD.U32 R6, RZ, RZ, UR4 ;  /* 0x00000004ff067e24 */ /* 0x000fe2000f8e00ff */
[----:B------:R-:W-:Y:S01]  /*35c0*/  MOV R12, 0x1 ;  /* 0x00000001000c7802 */ /* 0x000fe20000000f00 */
[----:B------:R-:W-:-:S02]  /*35d0*/  IMAD.U32 R7, RZ, RZ, UR5 ;  /* 0x00000005ff077e24 */ /* 0x000fc4000f8e00ff */
[----:B------:R-:W-:Y:S02]  /*35e0*/  IMAD.U32 R11, RZ, RZ, UR7 ;  /* 0x00000007ff0b7e24 */ /* 0x000fe4000f8e00ff */
[----:B------:R-:W-:Y:S02]  /*35f0*/  IMAD.MOV.U32 R8, RZ, RZ, 0x70 ;  /* 0x00000070ff087424 */ /* 0x000fe400078e00ff */
[----:B0-----:R-:W-:-:S07]  /*3600*/  IMAD.MOV.U32 R13, RZ, RZ, RZ ;  /* 0x000000ffff0d7224 */ /* 0x001fce00078e00ff */
[----:B------:R-:W-:-:S07]  /*3610*/  LEPC R20, `(.L_x_7270) ;  /* 0x000000001014794e */ /* 0x000fce0000000000 */
[----:B-1----:R-:W-:Y:S05]  /*3620*/  CALL.ABS.NOINC R2 ;  /* 0x0000000002007343 */ /* 0x002fea0003c00000 */
.L_x_7270:
        /* <DEDUP_REMOVED lines=11> */
.L_x_7357:
[----:B------:R-:W-:Y:S01]  /*36e0*/  ULOP3.LUT UR4, UR43, 0x1, URZ, 0xfc, !UPT ;  /* 0x000000012b047892 */ /* 0x000fe2000f8efc3f */
[----:B0-----:R-:W-:Y:S02]  /*36f0*/  LOP3.LUT R0, R3, 0x7ffffffc, RZ, 0xc0, !PT ;  /* 0x7ffffffc03007812 */ /* 0x001fe400078ec0ff */
[----:B------:R-:W-:Y:S02]  /*3700*/  IADD3 R3, -R2, R19, RZ ;  /* 0x0000001302037210 */ /* 0x000fe40007ffe1ff */
[----:B------:R-:W-:Y:S01]  /*3710*/  LEA.HI R7, R7, R6, RZ, 0x3 ;  /* 0x0000000607077211 */ /* 0x000fe200078f18ff */
[----:B------:R-:W-:Y:S01]  /*3720*/  IMAD.U32 R2, RZ, RZ, UR4 ;  /* 0x00000004ff027e24 */ /* 0x000fe2000f8e00ff */
[----:B------:R-:W-:Y:S01]  /*3730*/  LEA.HI R4, R4, R5, RZ, 0x5 ;  /* 0x0000000504047211 */ /* 0x000fe200078f28ff */
[----:B------:R-:W-:Y:S01]  /*3740*/  IMAD.IADD R0, R5, 0x1, -R0 ;  /* 0x0000000105007824 */ /* 0x000fe200078e0a00 */
[----:B------:R-:W-:Y:S02]  /*3750*/  LOP3.LUT R7, R7, 0xfffffff8, RZ, 0xc0, !PT ;  /* 0xfffffff807077812 */ /* 0x000fe400078ec0ff */
[----:B------:R-:W-:Y:S01]  /*3760*/  ISETP.NE.AND P0, PT, R2, 0x3, PT ;  /* 0x000000030200780c */ /* 0x000fe20003f05270 */
[----:B------:R-:W-:Y:S01]  /*3770*/  IMAD.SHL.U32 R12, R0, 0x2, RZ ;  /* 0x00000002000c7824 */ /* 0x000fe200078e00ff */
[----:B------:R-:W-:-:S02]  /*3780*/  IADD3 R7, R6, -R7, RZ ;  /* 0x8000000706077210 */ /* 0x000fc40007ffe0ff */
[----:B------:R-:W-:Y:S01]  /*3790*/  SHF.R.S32.HI R0, RZ, 0x5, R4 ;  /* 0x00000005ff007819 */ /* 0x000fe20000011404 */
[----:B------:R-:W-:-:S03]  /*37a0*/  IMAD R2, R3, 0x100, R12 ;  /* 0x0000010003027824 */ /* 0x000fc600078e020c */
[----:B------:R-:W-:-:S05]  /*37b0*/  LEA R0, R0, R7, 0x4 ;  /* 0x0000000700007211 */ /* 0x000fca00078e20ff */
[----:B------:R-:W-:Y:S05]  /*37c0*/  @!P0 BRA `(.L_x_7272) ;  /* 0x0000000000048947 */ /* 0x000fea0003800000 */
[----:B------:R-:W-:Y:S01]  /*37d0*/  BPT.TRAP 0x1 ;  /* 0x000000040000795c */ /* 0x000fe20000300000 */
.L_x_7272:
[----:B------:R0:W1:Y:S01]  /*37e0*/  SYNCS.PHASECHK.TRANS64.TRYWAIT P1, [UR39+0x28c30], R13 ;  /* 0x028c300dff0075a7 */ /* 0x0000620008020167 */
[----:B------:R-:W-:Y:S05]  /*37f0*/  @!P0 BRA `(.L_x_7273) ;  /* 0x0000000000048947 */ /* 0x000fea0003800000 */
[----:B------:R-:W-:Y:S01]  /*3800*/  BPT.TRAP 0x1 ;  /* 0x000000040000795c */ /* 0x000fe20000300000 */
.L_x_7273:
[----:B-1----:R-:W-:Y:S05]  /*3810*/  @P1 BRA `(.L_x_7274) ;  /* 0x0000000000081947 */ /* 0x002fea0003800000 */
[----:B------:R-:W1:Y:S02]  /*3820*/  SYNCS.PHASECHK.TRANS64.TRYWAIT P1, [UR39+0x28c30], R13 ;  /* 0x028c300dff0075a7 */ /* 0x000e640008020167 */
[----:B-1----:R-:W-:Y:S05]  /*3830*/  @!P1 BRA `(.L_x_7275) ;  /* 0x000000b800ec9947 */ /* 0x002fea0003800000 */
.L_x_7274:
        /* <DEDUP_REMOVED lines=39> */
.L_x_7276:
[----:B------:R-:W2:Y:S01]  /*3ab0*/  S2R R11, SR_CTAID.X ;  /* 0x00000000000b7919 */ /* 0x000ea20000002500 */
[----:B------:R-:W-:Y:S01]  /*3ac0*/  LEA.HI R3, R17, R16, RZ, 0x2 ;  /* 0x0000001011037211 */ /* 0x000fe200078f10ff */
[----:B------:R-:W-:Y:S01]  /*3ad0*/  UISETP.NE.AND UP0, UPT, UR45, URZ, UPT ;  /* 0x0000003f2d00728c */ /* 0x000fe2000bf05270 */
[----:B------:R-:W-:Y:S02]  /*3ae0*/  ULDC UR7, c[0x0][0x2f0] ;  /* 0x0000bc0000077ab9 */ /* 0x000fe40000000800 */
[----:B------:R-:W-:Y:S01]  /*3af0*/  LOP3.LUT R3, R3, 0xfffffffc, RZ, 0xc0, !PT ;  /* 0xfffffffc03037812 */ /* 0x000fe200078ec0ff */
[----:B------:R-:W-:Y:S01]  /*3b00*/  ULDC UR6, c[0x0][0x288] ;  /* 0x0000a20000067ab9 */ /* 0x000fe20000000800 */
[----:B------:R-:W-:Y:S01]  /*3b10*/  ULDC UR14, c[0x0][0x988] ;  /* 0x00026200000e7ab9 */ /* 0x000fe20000000800 */
[----:B------:R-:W-:Y:S02]  /*3b20*/  PLOP3.LUT P1, PT, PT, PT, UP0, 0x80, 0x0 ;  /* 0x000000000000781c */ /* 0x000fe40003f2f008 */
[----:B------:R-:W-:Y:S01]  /*3b30*/  IMAD.IADD R3, R16, 0x1, -R3 ;  /* 0x0000000110037824 */ /* 0x000fe200078e0a03 */
[----:B------:R-:W-:-:S02]  /*3b40*/  PLOP3.LUT P2, PT, PT, PT, UP0, 0x80, 0x0 ;  /* 0x000000000000781c */ /* 0x000fc40003f4f008 */
[----:B------:R-:W-:Y:S01]  /*3b50*/  @UP0 ULDC UR4, c[0x0][0x44c] ;  /* 0x0001130000040ab9 */ /* 0x000fe20000000800 */
[----:B------:R-:W-:Y:S02]  /*3b60*/  MOV R5, UR6 ;  /* 0x0000000600057c02 */ /* 0x000fe40008000f00 */
[----:B-1----:R-:W-:-:S04]  /*3b70*/  LEA.HI R4, R3, R3, RZ, 0x1 ;  /* 0x0000000303047211 */ /* 0x002fc800078f08ff */
[----:B------:R-:W-:-:S04]  /*3b80*/  LOP3.LUT R4, R4, 0x1ffffffe, RZ, 0xc0, !PT ;  /* 0x1ffffffe04047812 */ /* 0x000fc800078ec0ff */
[----:B------:R-:W-:Y:S01]  /*3b90*/  IADD3 R4, R3, -R4, RZ ;  /* 0x8000000403047210 */ /* 0x000fe20007ffe0ff */
[----:B--2---:R-:W-:-:S04]  /*3ba0*/  IMAD R11, R11, 0x40, R0 ;  /* 0x000000400b0b7824 */ /* 0x004fc800078e0200 */
[----:B------:R-:W-:-:S04]  /*3bb0*/  IMAD R11, R4, 0x8, R11 ;  /* 0x00000008040b7824 */ /* 0x000fc800078e020b */
[----:B------:R-:W-:Y:S01]  /*3bc0*/  @P1 IMAD.HI.U32 R4, R11, UR4, RZ ;  /* 0x000000040b041c27 */ /* 0x000fe2000f8e00ff */
[----:B------:R-:W-:-:S03]  /*3bd0*/  @UP0 ULDC UR4, c[0x0][0x450] ;  /* 0x0001140000040ab9 */ /* 0x000fc60000000800 */
[----:B------:R-:W-:Y:S01]  /*3be0*/  IMAD.MOV.U32 R3, RZ, RZ, R11 ;  /* 0x000000ffff037224 */ /* 0x000fe200078e000b */
[----:B------:R-:W-:Y:S01]  /*3bf0*/  @P2 SHF.R.U32.HI R3, RZ, UR4, R4 ;  /* 0x00000004ff032c19 */ /* 0x000fe20008011604 */
[----:B------:R-:W-:Y:S02]  /*3c00*/  UMOV UR4, 0xffffffc0 ;  /* 0xffffffc000047882 */ /* 0x000fe40000000000 */
[----:B------:R-:W-:Y:S02]  /*3c10*/  UIMAD UR4, UR46, UR4, 0x40 ;  /* 0x000000402e0474a4 */ /* 0x000fe4000f8e0204 */
[----:B------:R-:W1:Y:S02]  /*3c20*/  SHFL.IDX PT, R6, R3, 0x1, 0x1c1f ;  /* 0x003c1f0003067f89 */ /* 0x000e6400000e0000 */
[----:B------:R-:W-:Y:S02]  /*3c30*/  UIADD3 UR5, UR4, 0x1, URZ ;  /* 0x0000000104057890 */ /* 0x000fe4000fffe03f */
[----:B------:R-:W-:Y:S01]  /*3c40*/  UIMAD UR4, UR41, UR7, UR4 ;  /* 0x00000007290472a4 */ /* 0x000fe2000f8e0204 */
[----:B------:R-:W2:Y:S01]  /*3c50*/  SHFL.IDX PT, R3, R3, RZ, 0x1c1f ;  /* 0x001c1fff03037589 */ /* 0x000ea200000e0000 */
[----:B------:R-:W-:-:S04]  /*3c60*/  UIMAD UR5, UR41, UR7, UR5 ;  /* 0x00000007290572a4 */ /* 0x000fc8000f8e0205 */
[----:B------:R-:W-:Y:S01]  /*3c70*/  IADD3 R4, -R12, UR4, RZ ;  /* 0x000000040c047c10 */ /* 0x000fe2000fffe1ff */
[----:B------:R-:W-:Y:S01]  /*3c80*/  UIADD3 UR4, UR39, 0x28c40, URZ ;  /* 0x00028c4027047890 */ /* 0x000fe2000fffe03f */
[----:B------:R-:W-:-:S03]  /*3c90*/  IADD3 R5, -R5, UR5, -R12 ;  /* 0x0000000505057c10 */ /* 0x000fc6000fffe90c */
[----:B------:R-:W-:Y:S01]  /*3ca0*/  UPRMT UR4, UR44, 0x654, UR4 ;  /* 0x000006542c047896 */ /* 0x000fe20008000004 */
[----:B-1----:R-:W-:-:S08]  /*3cb0*/  VIADDMNMX R6, R6, R5, R4, PT ;  /* 0x0000000506067246 */ /* 0x002fd00003800104 */
[----:B------:R-:W-:Y:S01]  /*3cc0*/  SYNCS.ARRIVE.TRANS64.RED.A1T0 RZ, [UR4], RZ ;  /* 0x000000ffffff79a7 */ /* 0x000fe20008100404 */
[----:B------:R-:W-:Y:S01]  /*3cd0*/  BAR.SYNC.DEFER_BLOCKING 0xf, 0x100 ;  /* 0x03c4000000007b1d */ /* 0x000fe20000010000 */
[C---:B------:R-:W-:Y:S02]  /*3ce0*/  ISETP.GT.AND P1, PT, R6.reuse, RZ, PT ;  /* 0x000000ff0600720c */ /* 0x040fe40003f24270 */
[C---:B------:R-:W-:Y:S02]  /*3cf0*/  ISETP.GT.AND P2, PT, R6.reuse, 0x1, PT ;  /* 0x000000010600780c */ /* 0x040fe40003f44270 */
[----:B------:R-:W-:Y:S02]  /*3d00*/  ISETP.GT.AND P3, PT, R6, 0x8, PT ;  /* 0x000000080600780c */ /* 0x000fe40003f64270 */
        /* <DEDUP_REMOVED lines=39> */
[----:B--2---:R-:W-:Y:S02]  /*3f80*/  VIADDMNMX R5, R3, R5, R4, PT ;  /* 0x0000000503057246 */ /* 0x004fe40003800104 */
[----:B------:R-:W-:Y:S02]  /*3f90*/  FSEL R54, R54, -INF , P2 ;  /* 0xff80000036367808 */ /* 0x000fe40001000000 */
[----:B------:R-:W-:Y:S02]  /*3fa0*/  FMNMX.FTZ R7, R51, R8, !PT ;  /* 0x0000000833077209 */ /* 0x000fe40007810000 */
[----:B------:R-:W-:Y:S02]  /*3fb0*/  FSEL R55, R55, -INF , P1 ;  /* 0xff80000037377808 */ /* 0x000fe40000800000 */
[----:B------:R-:W-:-:S02]  /*3fc0*/  ISETP.GT.AND P1, PT, R5, RZ, PT ;  /* 0x000000ff0500720c */ /* 0x000fc40003f24270 */
[C---:B------:R-:W-:Y:S02]  /*3fd0*/  ISETP.GT.AND P2, PT, R5.reuse, 0x1, PT ;  /* 0x000000010500780c */ /* 0x040fe40003f44270 */
[----:B------:R-:W-:Y:S02]  /*3fe0*/  FMNMX.FTZ R6, R54, R7, !PT ;  /* 0x0000000736067209 */ /* 0x000fe40007810000 */
[----:B------:R-:W-:Y:S02]  /*3ff0*/  ISETP.GT.AND P3, PT, R5, 0x8, PT ;  /* 0x000000080500780c */ /* 0x000fe40003f64270 */
[----:B------:R-:W-:Y:S02]  /*4000*/  FSEL R24, R24, -INF , P1 ;  /* 0xff80000018187808 */ /* 0x000fe40000800000 */
[----:B------:R-:W-:Y:S02]  /*4010*/  FSEL R25, R25, -INF , P2 ;  /* 0xff80000019197808 */ /* 0x000fe40001000000 */
[----:B------:R-:W-:-:S02]  /*4020*/  FMNMX.FTZ R6, R55, R6, !PT ;  /* 0x0000000637067209 */ /* 0x000fc40007810000 */
[C---:B------:R-:W-:Y:S02]  /*4030*/  ISETP.GT.AND P1, PT, R5.reuse, 0x9, PT ;  /* 0x000000090500780c */ /* 0x040fe40003f24270 */
[----:B------:R-:W-:Y:S01]  /*4040*/  FSEL R28, R28, -INF , P3 ;  /* 0xff8000001c1c7808 */ /* 0x000fe20001800000 */
[----:B------:R-:W1:Y:S01]  /*4050*/  SHFL.BFLY PT, R7, R6, 0x2, 0x1f ;  /* 0x0c401f0006077f89 */ /* 0x000e6200000e0000 */
        /* <DEDUP_REMOVED lines=19> */
[----:B-1----:R-:W-:Y:S02]  /*4190*/  FMNMX.FTZ R7, R6, R7, !PT ;  /* 0x0000000706077209 */ /* 0x002fe40007810000 */
[----:B------:R-:W-:Y:S02]  /*41a0*/  ISETP.GT.AND P2, PT, R5, 0x28, PT ;  /* 0x000000280500780c */ /* 0x000fe40003f44270 */
[----:B------:R-:W-:Y:S01]  /*41b0*/  FSEL R41, R41, -INF , P1 ;  /* 0xff80000029297808 */ /* 0x000fe20000800000 */
[----:B------:R-:W1:Y:S01]  /*41c0*/  SHFL.BFLY PT, R8, R7, 0x1, 0x1f ;  /* 0x0c201f0007087f89 */ /* 0x000e6200000e0000 */
        /* <DEDUP_REMOVED lines=18> */
[----:B-1----:R-:W-:-:S02]  /*42f0*/  FMNMX.FTZ R4, R7, R8, !PT ;  /* 0x0000000807047209 */ /* 0x002fc40007810000 */
[----:B------:R-:W-:Y:S02]  /*4300*/  FMNMX.FTZ R6, R53, R6, !PT ;  /* 0x0000000635067209 */ /* 0x000fe40007810000 */
[C---:B------:R-:W-:Y:S01]  /*4310*/  FSETP.NEU.FTZ.AND P2, PT, R4.reuse, -INF , PT ;  /* 0xff8000000400780b */ /* 0x040fe20003f5d000 */
[----:B------:R-:W-:Y:S02]  /*4320*/  FMUL.FTZ R7, R4, UR14 ;  /* 0x0000000e04077c20 */ /* 0x000fe40008410000 */
[----:B------:R-:W1:Y:S03]  /*4330*/  SHFL.BFLY PT, R3, R6, 0x2, 0x1f ;  /* 0x0c401f0006037f89 */ /* 0x000e6600000e0000 */
        /* <DEDUP_REMOVED lines=15> */
[----:B------:R-:W2:Y:S01]  /*4430*/  MUFU.EX2 R27, R27 ;  /* 0x0000001b001b7308 */ /* 0x000ea20000000800 */
[--C-:B------:R-:W-:Y:S01]  /*4440*/  FFMA.FTZ R51, R51, UR14, -R10.reuse ;  /* 0x0000000e33337c23 */ /* 0x100fe2000801080a */
[----:B-1----:R-:W-:Y:S01]  /*4450*/  FMNMX.FTZ R5, R6, R3, !PT ;  /* 0x0000000306057209 */ /* 0x002fe20007810000 */
[--C-:B------:R-:W-:Y:S01]  /*4460*/  FFMA.FTZ R54, R54, UR14, -R10.reuse ;  /* 0x0000000e36367c23 */ /* 0x100fe2000801080a */
[----:B------:R-:W-:-:S03]  /*4470*/  FFMA.FTZ R55, R55, UR14, -R10 ;  /* 0x0000000e37377c23 */ /* 0x000fc6000801080a */
[----:B------:R-:W1:Y:S01]  /*4480*/  SHFL.BFLY PT, R6, R5, 0x1, 0x1f ;  /* 0x0c201f0005067f89 */ /* 0x000e6200000e0000 */
[----:B------:R-:W-:Y:S08]  /*4490*/  MUFU.EX2 R30, R30 ;  /* 0x0000001e001e7308 */ /* 0x000ff00000000800 */
[----:B------:R-:W3:Y:S01]  /*44a0*/  MUFU.EX2 R31, R31 ;  /* 0x0000001f001f7308 */ /* 0x000ee20000000800 */
[----:B--2---:R-:W-:-:S07]  /*44b0*/  F2FP.BF16.F32.PACK_AB R161, R27, R26 ;  /* 0x0000001a1ba1723e */ /* 0x004fce00000010ff */
[----:B------:R-:W-:Y:S01]  /*44c0*/  MUFU.EX2 R34, R34 ;  /* 0x0000002200227308 */ /* 0x000fe20000000800 */
[----:B-1----:R-:W-:-:S07]  /*44d0*/  FMNMX.FTZ R3, R5, R6, !PT ;  /* 0x0000000605037209 */ /* 0x002fce0007810000 */
[----:B------:R-:W-:Y:S01]  /*44e0*/  MUFU.EX2 R35, R35 ;  /* 0x0000002300237308 */ /* 0x000fe20000000800 */
[----:B---3--:R-:W-:Y:S02]  /*44f0*/  F2FP.BF16.F32.PACK_AB R163, R31, R30 ;  /* 0x0000001e1fa3723e */ /* 0x008fe400000010ff */
[C---:B------:R-:W-:Y:S01]  /*4500*/  FSETP.NEU.FTZ.AND P1, PT, R3.reuse, -INF , PT ;  /* 0xff8000000300780b */ /* 0x040fe20003f3d000 */
[----:B------:R-:W-:-:S04]  /*4510*/  FMUL.FTZ R5, R3, UR14 ;  /* 0x0000000e03057c20 */ /* 0x000fc80008410000 */
[----:B------:R-:W-:Y:S01]  /*4520*/  MUFU.EX2 R38, R38 ;  /* 0x0000002600267308 */ /* 0x000fe20000000800 */
[----:B------:R-:W-:Y:S02]  /*4530*/  FSEL R9, R5, RZ, P1 ;  /* 0x000000ff05097208 */ /* 0x000fe40000800000 */
[----:B------:R-:W-:-:S03]  /*4540*/  LEA.HI R5, R17, R16, RZ, 0x4 ;  /* 0x0000001011057211 */ /* 0x000fc600078f20ff */
        /* <DEDUP_REMOVED lines=20> */
[--C-:B------:R-:W-:Y:S01]  /*4690*/  FFMA.FTZ R45, R45, UR14, -R9.reuse ;  /* 0x0000000e2d2d7c23 */ /* 0x100fe20008010809 */
[----:B------:R-:W-:Y:S01]  /*46a0*/  SHF.L.U32 R15, R6, 0x6, RZ ;  /* 0x00000006060f7819 */ /* 0x000fe200000006ff */
        /* <DEDUP_REMOVED lines=13> */
[----:B------:R-:W-:-:S02]  /*4780*/  LOP3.LUT P1, RZ, R8, 0x2, RZ, 0xc0, !PT ;  /* 0x0000000208ff7812 */ /* 0x000fc4000782c0ff */
[----:B------:R-:W-:Y:S02]  /*4790*/  LOP3.LUT R14, R5, 0x8, R14, 0xf8, !PT ;  /* 0x00000008050e7812 */ /* 0x000fe400078ef80e */
[----:B------:R-:W-:Y:S02]  /*47a0*/  SHF.R.U32.HI R5, RZ, 0x3, R5 ;  /* 0x00000003ff057819 */ /* 0x000fe40000011605 */
[----:B------:R-:W-:Y:S01]  /*47b0*/  LOP3.LUT P2, RZ, R8, 0x4, RZ, 0xc0, !PT ;  /* 0x0000000408ff7812 */ /* 0x000fe2000784c0ff */
[----:B------:R-:W-:Y:S01]  /*47c0*/  MUFU.EX2 R32, R32 ;  /* 0x0000002000207308 */ /* 0x000fe20000000800 */
[----:B------:R-:W-:Y:S01]  /*47d0*/  LOP3.LUT R14, R14, R5, RZ, 0x3c, !PT ;  /* 0x000000050e0e7212 */ /* 0x000fe200078e3cff */
[----:B------:R-:W-:Y:S01]  /*47e0*/  FADD.FTZ R5, R26, R27 ;  /* 0x0000001b1a057221 */ /* 0x000fe20000010000 */
[----:B-1----:R-:W-:Y:S02]  /*47f0*/  F2FP.BF16.F32.PACK_AB R160, R25, R24 ;  /* 0x0000001819a0723e */ /* 0x002fe400000010ff */
[----:B------:R-:W-:Y:S01]  /*4800*/  IADD3 R14, R14, R15, R7 ;  /* 0x0000000f0e0e7210 */ /* 0x000fe20007ffe007 */
[----:B------:R-:W-:Y:S01]  /*4810*/  FADD.FTZ R6, R30, R5 ;  /* 0x000000051e067221 */ /* 0x000fe20000010000 */
[----:B------:R-:W-:Y:S01]  /*4820*/  F2FP.BF16.F32.PACK_AB R157, R35, R34 ;  /* 0x00000022239d723e */ /* 0x000fe200000010ff */
[----:B------:R-:W1:Y:S01]  /*4830*/  MUFU.EX2 R33, R33 ;  /* 0x0000002100217308 */ /* 0x000e620000000800 */
[----:B------:R-:W-:Y:S01]  /*4840*/  LEA R10, R14, UR39, 0x1 ;  /* 0x000000270e0a7c11 */ /* 0x000fe2000f8e08ff */
[----:B------:R-:W-:Y:S01]  /*4850*/  FADD.FTZ R5, R31, R6 ;  /* 0x000000061f057221 */ /* 0x000fe20000010000 */
[----:B--2---:R-:W-:-:S02]  /*4860*/  F2FP.BF16.F32.PACK_AB R162, R29, R28 ;  /* 0x0000001c1da2723e */ /* 0x004fc400000010ff */
[----:B------:R-:W-:Y:S01]  /*4870*/  IADD3 R9, R10, 0x26840, RZ ;  /* 0x000268400a097810 */ /* 0x000fe20007ffe0ff */
        /* <DEDUP_REMOVED lines=9> */
[----:B-1----:R-:W-:Y:S02]  /*4910*/  F2FP.BF16.F32.PACK_AB R156, R33, R32 ;  /* 0x00000020219c723e */ /* 0x002fe400000010ff */
[----:B------:R-:W-:-:S04]  /*4920*/  FADD.FTZ R6, R32, R5 ;  /* 0x0000000520067221 */ /* 0x000fc80000010000 */
[----:B------:R-:W-:Y:S01]  /*4930*/  FADD.FTZ R5, R33, R6 ;  /* 0x0000000621057221 */ /* 0x000fe20000010000 */
[----:B------:R-:W1:Y:S03]  /*4940*/  MUFU.EX2 R37, R37 ;  /* 0x0000002500257308 */ /* 0x000e660000000800 */
[----:B--2---:R-:W-:-:S05]  /*4950*/  FADD.FTZ R6, R36, R5 ;  /* 0x0000000524067221 */ /* 0x004fca0000010000 */
[----:B------:R-:W2:Y:S01]  /*4960*/  MUFU.EX2 R42, R42 ;  /* 0x0000002a002a7308 */ /* 0x000ea20000000800 */
[C---:B----4-:R-:W-:Y:S01]  /*4970*/  FADD.FTZ R7, R39.reuse, R8 ;  /* 0x0000000827077221 */ /* 0x050fe20000010000 */
[----:B------:R-:W-:-:S06]  /*4980*/  F2FP.BF16.F32.PACK_AB R159, R39, R38 ;  /* 0x00000026279f723e */ /* 0x000fcc00000010ff */
[----:B------:R-:W4:Y:S01]  /*4990*/  MUFU.EX2 R40, R40 ;  /* 0x0000002800287308 */ /* 0x000f220000000800 */
[C---:B-1----:R-:W-:Y:S01]  /*49a0*/  FADD.FTZ R5, R37.reuse, R6 ;  /* 0x0000000625057221 */ /* 0x042fe20000010000 */
[----:B------:R-:W-:-:S06]  /*49b0*/  F2FP.BF16.F32.PACK_AB R158, R37, R36 ;  /* 0x00000024259e723e */ /* 0x000fcc00000010ff */
[----:B------:R-:W1:Y:S01]  /*49c0*/  MUFU.EX2 R43, R43 ;  /* 0x0000002b002b7308 */ /* 0x000e620000000800 */
[----:B--2---:R-:W-:Y:S01]  /*49d0*/  FADD.FTZ R8, R42, R7 ;  /* 0x000000072a087221 */ /* 0x004fe20000010000 */
[----:B------:R-:W-:-:S05]  /*49e0*/  IMAD.MOV.U32 R7, RZ, RZ, 0x20 ;  /* 0x00000020ff077424 */ /* 0x000fca00078e00ff */
[----:B------:R-:W-:Y:S01]  /*49f0*/  SEL R7, R7, 0xffffffe0, !P1 ;  /* 0xffffffe007077807 */ /* 0x000fe20004800000 */
[----:B------:R-:W2:Y:S01]  /*4a00*/  MUFU.EX2 R41, R41 ;  /* 0x0000002900297308 */ /* 0x000ea20000000800 */
[----:B----4-:R-:W-:-:S07]  /*4a10*/  FADD.FTZ R6, R40, R5 ;  /* 0x0000000528067221 */ /* 0x010fce0000010000 */
[----:B------:R-:W4:Y:S01]  /*4a20*/  MUFU.EX2 R46, R46 ;  /* 0x0000002e002e7308 */ /* 0x000f220000000800 */
[C---:B-1----:R-:W-:Y:S01]  /*4a30*/  FADD.FTZ R15, R43.reuse, R8 ;  /* 0x000000082b0f7221 */ /* 0x042fe20000010000 */
[----:B------:R-:W-:Y:S01]  /*4a40*/  VIADD R8, R10, 0x26800 ;  /* 0x000268000a087836 */ /* 0x000fe20000000000 */
[----:B------:R-:W-:-:S03]  /*4a50*/  F2FP.BF16.F32.PACK_AB R153, R43, R42 ;  /* 0x0000002a2b99723e */ /* 0x000fc600000010ff */
[C---:B------:R-:W-:Y:S02]  /*4a60*/  @P2 VIADD R9, R8.reuse, 0xffffffc0 ;  /* 0xffffffc008092836 */ /* 0x040fe40000000000 */
[----:B------:R-:W1:Y:S01]  /*4a70*/  MUFU.EX2 R44, R44 ;  /* 0x0000002c002c7308 */ /* 0x000e620000000800 */
[C---:B--2---:R-:W-:Y:S01]  /*4a80*/  FADD.FTZ R5, R41.reuse, R6 ;  /* 0x0000000629057221 */ /* 0x044fe20000010000 */
[----:B------:R-:W-:Y:S01]  /*4a90*/  IMAD.IADD R8, R8, 0x1, R7 ;  /* 0x0000000108087824 */ /* 0x000fe200078e0207 */
[----:B------:R-:W-:Y:S02]  /*4aa0*/  F2FP.BF16.F32.PACK_AB R152, R41, R40 ;  /* 0x000000282998723e */ /* 0x000fe400000010ff */
[----:B------:R-:W-:Y:S02]  /*4ab0*/  IADD3 R7, R7, R9, RZ ;  /* 0x0000000907077210 */ /* 0x000fe40007ffe0ff */
[----:B------:R3:W-:Y:S01]  /*4ac0*/  STSM.16.M88.4 [R8], R156 ;  /* 0x0000009c08007844 */ /* 0x0007e20000000200 */
[----:B------:R-:W2:Y:S01]  /*4ad0*/  MUFU.EX2 R47, R47 ;  /* 0x0000002f002f7308 */ /* 0x000ea20000000800 */
[----:B----4-:R-:W-:-:S07]  /*4ae0*/  FADD.FTZ R14, R46, R15 ;  /* 0x0000000f2e0e7221 */ /* 0x010fce0000010000 */
[----:B------:R-:W4:Y:S01]  /*4af0*/  MUFU.EX2 R45, R45 ;  /* 0x0000002d002d7308 */ /* 0x000f220000000800 */
[----:B-1----:R-:W-:-:S07]  /*4b00*/  FADD.FTZ R6, R44, R5 ;  /* 0x000000052c067221 */ /* 0x002fce0000010000 */
[----:B------:R-:W-:Y:S01]  /*4b10*/  MUFU.EX2 R50, R50 ;  /* 0x0000003200327308 */ /* 0x000fe20000000800 */
[C---:B--2---:R-:W-:Y:S01]  /*4b20*/  F2FP.BF16.F32.PACK_AB R155, R47.reuse, R46 ;  /* 0x0000002e2f9b723e */ /* 0x044fe200000010ff */
[----:B------:R-:W-:-:S06]  /*4b30*/  FADD.FTZ R47, R47, R14 ;  /* 0x0000000e2f2f7221 */ /* 0x000fcc0000010000 */
[----:B------:R-:W1:Y:S01]  /*4b40*/  MUFU.EX2 R51, R51 ;  /* 0x0000003300337308 */ /* 0x000e620000000800 */
[C---:B----4-:R-:W-:Y:S01]  /*4b50*/  F2FP.BF16.F32.PACK_AB R154, R45.reuse, R44 ;  /* 0x0000002c2d9a723e */ /* 0x050fe200000010ff */
        /* <DEDUP_REMOVED lines=9> */
[----:B--2---:R-:W-:Y:S01]  /*4bf0*/  F2FP.BF16.F32.PACK_AB R164, R49, R48 ;  /* 0x0000003031a4723e */ /* 0x004fe200000010ff */
[----:B------:R-:W-:-:S04]  /*4c00*/  FADD.FTZ R48, R48, R45 ;  /* 0x0000002d30307221 */ /* 0x000fc80000010000 */
[----:B------:R-:W-:Y:S02]  /*4c10*/  FADD.FTZ R49, R49, R48 ;  /* 0x0000003031317221 */ /* 0x000fe40000010000 */
[----:B------:R-:W2:Y:S01]  /*4c20*/  MUFU.EX2 R53, R53 ;  /* 0x0000003500357308 */ /* 0x000ea20000000800 */
[----:B-1----:R-:W-:-:S07]  /*4c30*/  FADD.FTZ R6, R54, R51 ;  /* 0x0000003336067221 */ /* 0x002fce0000010000 */
[----:B------:R-:W1:Y:S01]  /*4c40*/  MUFU.EX2 R55, R55 ;  /* 0x0000003700377308 */ /* 0x000e620000000800 */
[----:B--2---:R-:W-:Y:S01]  /*4c50*/  F2FP.BF16.F32.PACK_AB R166, R53, R52 ;  /* 0x0000003435a6723e */ /* 0x004fe200000010ff */
[----:B------:R-:W-:-:S04]  /*4c60*/  FADD.FTZ R52, R52, R49 ;  /* 0x0000003134347221 */ /* 0x000fc80000010000 */
[----:B------:R-:W-:Y:S01]  /*4c70*/  FADD.FTZ R5, R53, R52 ;  /* 0x0000003435057221 */ /* 0x000fe20000010000 */
[C---:B-1----:R-:W-:Y:S01]  /*4c80*/  F2FP.BF16.F32.PACK_AB R167, R55.reuse, R54 ;  /* 0x0000003637a7723e */ /* 0x042fe200000010ff */
[----:B------:R-:W-:-:S04]  /*4c90*/  FADD.FTZ R6, R55, R6 ;  /* 0x0000000637067221 */ /* 0x000fc80000010000 */
[----:B------:R3:W-:Y:S01]  /*4ca0*/  STSM.16.M88.4 [R7], R164 ;  /* 0x000000a407007844 */ /* 0x0007e20000000200 */
[----:B------:R-:W-:Y:S05]  /*4cb0*/  @!P0 BRA `(.L_x_7277) ;  /* 0x0000000000048947 */ /* 0x000fea0003800000 */
[----:B------:R-:W-:Y:S01]  /*4cc0*/  BPT.TRAP 0x1 ;  /* 0x000000040000795c */ /* 0x000fe20000300000 */
.L_x_7277:
[----:B------:R1:W2:Y:S01]  /*4cd0*/  SYNCS.PHASECHK.TRANS64.TRYWAIT P1, [UR39+0x28c50], R13 ;  /* 0x028c500dff0075a7 */ /* 0x0002a20008020167 */
[----:B------:R-:W-:Y:S05]  /*4ce0*/  @!P0 BRA `(.L_x_7278) ;  /* 0x0000000000048947 */ /* 0x000fea0003800000 */
[----:B------:R-:W-:Y:S01]  /*4cf0*/  BPT.TRAP 0x1 ;  /* 0x000000040000795c */ /* 0x000fe20000300000 */
.L_x_7278:
[----:B--2---:R-:W-:Y:S05]  /*4d00*/  @P1 BRA `(.L_x_7279) ;  /* 0x0000000000081947 */ /* 0x004fea0003800000 */
[----:B------:R-:W2:Y:S02]  /*4d10*/  SYNCS.PHASECHK.TRANS64.TRYWAIT P1, [UR39+0x28c50], R13 ;  /* 0x028c500dff0075a7 */ /* 0x000ea40008020167 */
[----:B--2---:R-:W-:Y:S05]  /*4d20*/  @!P1 BRA `(.L_x_7280) ;  /* 0x000000a400c89947 */ /* 0x004fea0003800000 */
.L_x_7279:
        /* <DEDUP_REMOVED lines=36> */
.L_x_7281:
[----:B------:R-:W4:Y:S01]  /*4f70*/  S2UR UR4, SR_CTAID.X ;  /* 0x00000000000479c3 */ /* 0x000f220000002500 */
[----:B------:R-:W-:Y:S02]  /*4f80*/  UISETP.NE.AND UP0, UPT, UR45, URZ, UPT ;  /* 0x0000003f2d00728c */ /* 0x000fe4000bf05270 */
[----:B------:R-:W-:Y:S02]  /*4f90*/  UIMAD UR7, UR41, UR7, -UR6 ;  /* 0x00000007290772a4 */ /* 0x000fe4000f8e0a06 */
[----:B------:R-:W-:-:S07]  /*4fa0*/  UIADD3 UR25, UR46, -0x2, URZ ;  /* 0xfffffffe2e197890 */ /* 0x000fce000fffe03f */
[----:B------:R-:W-:Y:S01]  /*4fb0*/  @UP0 ULDC UR11, c[0x0][0x450] ;  /* 0x00011400000b0ab9 */ /* 0x000fe20000000800 */
[----:B----4-:R-:W-:-:S03]  /*4fc0*/  USHF.L.U32 UR10, UR4, 0x6, URZ ;  /* 0x00000006040a7899 */ /* 0x010fc6000800063f */
[----:B------:R-:W-:Y:S02]  /*4fd0*/  @UP0 ULDC UR4, c[0x0][0x44c] ;  /* 0x0001130000040ab9 */ /* 0x000fe40000000800 */
[----:B------:R-:W-:Y:S02]  /*4fe0*/  UIMAD.WIDE.U32 UR4, UR10, UR4, URZ ;  /* 0x000000040a0472a5 */ /* 0x000fe4000f8e003f */
[----:B------:R-:W-:Y:S02]  /*4ff0*/  UMOV UR6, UR10 ;  /* 0x0000000a00067c82 */ /* 0x000fe40008000000 */
[----:B------:R-:W-:Y:S02]  /*5000*/  @UP0 USHF.R.U32.HI UR6, URZ, UR11, UR5 ;  /* 0x0000000b3f060299 */ /* 0x000fe40008011605 */
[----:B------:R-:W-:Y:S02]  /*5010*/  UIADD3 UR5, UR39, 0x28c60, URZ ;  /* 0x00028c6027057890 */ /* 0x000fe4000fffe03f */
[----:B------:R-:W-:-:S02]  /*5020*/  UIADD3 UR6, UR7, UR6, URZ ;  /* 0x0000000607067290 */ /* 0x000fc4000fffe03f */
[----:B------:R-:W-:Y:S02]  /*5030*/  UPRMT UR5, UR44, 0x654, UR5 ;  /* 0x000006542c057896 */ /* 0x000fe40008000005 */
[----:B------:R-:W-:-:S04]  /*5040*/  USHF.R.S32.HI UR4, URZ, 0x1f, UR6 ;  /* 0x0000001f3f047899 */ /* 0x000fc80008011406 */
[----:B------:R-:W-:-:S03]  /*5050*/  ULEA.HI UR4, UR4, UR6, URZ, 0x6 ;  /* 0x0000000604047291 */ /* 0x000fc6000f8f303f */
[----:B------:R-:W-:Y:S01]  /*5060*/  SYNCS.ARRIVE.TRANS64.RED.A1T0 RZ, [UR5], RZ ;  /* 0x000000ffffff79a7 */ /* 0x000fe20008100405 */
[----:B------:R-:W-:Y:S01]  /*5070*/  USHF.R.S32.HI UR4, URZ, 0x6, UR4 ;  /* 0x000000063f047899 */ /* 0x000fe20008011404 */
[----:B------:R-:W-:-:S03]  /*5080*/  UMOV UR5, URZ ;  /* 0x0000003f00057c82 */ /* 0x000fc60008000000 */
[----:B------:R-:W-:-:S04]  /*5090*/  UISETP.LT.AND UP0, UPT, UR40, UR4, UPT ;  /* 0x000000042800728c */ /* 0x000fc8000bf01270 */
[----:B------:R-:W-:-:S03]  /*50a0*/  USEL UR7, UR40, UR4, !UP0 ;  /* 0x0000000428077287 */ /* 0x000fc6000c000000 */
[----:B------:R-:W-:Y:S01]  /*50b0*/  UMOV UR4, URZ ;  /* 0x0000003f00047c82 */ /* 0x000fe20008000000 */
[----:B------:R-:W-:-:S06]  /*50c0*/  UISETP.GE.AND UP0, UPT, UR25, UR7, UPT ;  /* 0x000000071900728c */ /* 0x000fcc000bf06270 */
[----:B------:R-:W-:-:S13]  /*50d0*/  PLOP3.LUT P1, PT, PT, PT, UP0, 0x80, 0x0 ;  /* 0x000000000000781c */ /* 0x000fda0003f2f008 */
[----:B------:R-:W-:Y:S05]  /*50e0*/  @!P1 BRA `(.L_x_7282) ;  /* 0x0000001c009c9947 */ /* 0x000fea0003800000 */
[----:B------:R-:W-:Y:S01]  /*50f0*/  IMAD.MOV.U32 R15, RZ, RZ, R4 ;  /* 0x000000ffff0f7224 */ /* 0x000fe200078e0004 */
[----:B------:R-:W-:Y:S01]  /*5100*/  UMOV UR5, URZ ;  /* 0x0000003f00057c82 */ /* 0x000fe20008000000 */
[----:B--2---:R-:W-:Y:S01]  /*5110*/  IMAD.MOV.U32 R14, RZ, RZ, R3 ;  /* 0x000000ffff0e7224 */ /* 0x004fe200078e0003 */
[----:B------:R-:W-:Y:S01]  /*5120*/  UMOV UR6, URZ ;  /* 0x0000003f00067c82 */ /* 0x000fe20008000000 */
[----:B------:R-:W-:Y:S01]  /*5130*/  ULDC UR29, c[0x0][0x288] ;  /* 0x0000a200001d7ab9 */ /* 0x000fe20000000800 */
[----:B------:R-:W-:Y:S01]  /*5140*/  ULDC UR28, c[0x0][0x2f0] ;  /* 0x0000bc00001c7ab9 */ /* 0x000fe20000000800 */
[----:B------:R-:W-:-:S05]  /*5150*/  ULDC UR26, c[0x0][0x988] ;  /* 0x00026200001a7ab9 */ /* 0x000fca0000000800 */
.L_x_7293:
[----:B------:R-:W-:-:S04]  /*5160*/  UIADD3 UR4, UR6, 0x1, URZ ;  /* 0x0000000106047890 */ /* 0x000fc8000fffe03f */
[----:B------:R-:W-:-:S04]  /*5170*/  UISETP.NE.AND UP0, UPT, UR4, 0x2, UPT ;  /* 0x000000020400788c */ /* 0x000fc8000bf05270 */
[----:B------:R-:W-:Y:S02]  /*5180*/  USEL UR10, URZ, 0x1, UP0 ;  /* 0x000000013f0a7887 */ /* 0x000fe40008000000 */
[----:B------:R-:W-:Y:S02]  /*5190*/  USEL UR4, UR4, URZ, UP0 ;  /* 0x0000003f04047287 */ /* 0x000fe40008000000 */
[----:B------:R-:W-:Y:S01]  /*51a0*/  ULOP3.LUT UR5, UR5, UR10, URZ, 0x3c, !UPT ;  /* 0x0000000a05057292 */ /* 0x000fe2000f8e3c3f */
[----:B------:R-:W-:Y:S11]  /*51b0*/  @!P0 BRA `(.L_x_7283) ;  /* 0x0000000000048947 */ /* 0x000ff60003800000 */
[----:B------:R-:W-:Y:S01]  /*51c0*/  BPT.TRAP 0x1 ;  /* 0x000000040000795c */ /* 0x000fe20000300000 */
.L_x_7283:
[----:B------:R-:W-:Y:S01]  /*51d0*/  ULEA UR27, UR4, UR39, 0x3 ;  /* 0x00000027041b7291 */ /* 0x000fe2000f8e183f */
[----:B01----:R-:W-:-:S04]  /*51e0*/  MOV R13, UR5 ;  /* 0x00000005000d7c02 */ /* 0x003fc80008000f00 */
[----:B------:R-:W-:-:S04]  /*51f0*/  SHF.L.U32 R13, R13, 0x1f, RZ ;  /* 0x0000001f0d0d7819 */ /* 0x000fc800000006ff */
[----:B------:R0:W1:Y:S01]  /*5200*/  SYNCS.PHASECHK.TRANS64.TRYWAIT P1, [UR27+0x28c30], R13 ;  /* 0x028c300dff0075a7 */ /* 0x000062000802015b */
[----:B------:R-:W-:Y:S05]  /*5210*/  @!P0 BRA `(.L_x_7284) ;  /* 0x0000000000048947 */ /* 0x000fea0003800000 */
[----:B------:R-:W-:Y:S01]  /*5220*/  BPT.TRAP 0x1 ;  /* 0x000000040000795c */ /* 0x000fe20000300000 */
.L_x_7284:
[----:B-1----:R-:W-:Y:S05]  /*5230*/  @P1 BRA `(.L_x_7285) ;  /* 0x0000000000081947 */ /* 0x002fea0003800000 */
[----:B------:R-:W1:Y:S02]  /*5240*/  SYNCS.PHASECHK.TRANS64.TRYWAIT P1, [UR27+0x28c30], R13 ;  /* 0x028c300dff0075a7 */ /* 0x000e64000802015b */
[----:B-1----:R-:W-:Y:S05]  /*5250*/  @!P1 BRA `(.L_x_7286) ;  /* 0x000000a000949947 */ /* 0x002fea0003800000 */
.L_x_7285:
        /* <DEDUP_REMOVED lines=22> */
.L_x_7287:
[----:B------:R-:W-:Y:S01]  /*53c0*/  UISETP.NE.AND UP0, UPT, UR45, URZ, UPT ;  /* 0x0000003f2d00728c */ /* 0x000fe2000bf05270 */
[----:B------:R-:W-:Y:S01]  /*53d0*/  IMAD.MOV.U32 R3, RZ, RZ, R11 ;  /* 0x000000ffff037224 */ /* 0x000fe200078e000b */
[----:B------:R-:W-:Y:S01]  /*53e0*/  UMOV UR14, UR26 ;  /* 0x0000001a000e7c82 */ /* 0x000fe20008000000 */
[----:B------:R-:W-:-:S03]  /*53f0*/  IMAD.U32 R19, RZ, RZ, UR28 ;  /* 0x0000001cff137e24 */ /* 0x000fc6000f8e00ff */
[----:B------:R-:W-:Y:S02]  /*5400*/  PLOP3.LUT P1, PT, PT, PT, UP0, 0x80, 0x0 ;  /* 0x000000000000781c */ /* 0x000fe40003f2f008 */
[----:B------:R-:W-:-:S03]  /*5410*/  PLOP3.LUT P2, PT, PT, PT, UP0, 0x80, 0x0 ;  /* 0x000000000000781c */ /* 0x000fc60003f4f008 */
[----:B------:R-:W-:-:S08]  /*5420*/  @UP0 ULDC UR10, c[0x0][0x44c] ;  /* 0x00011300000a0ab9 */ /* 0x000fd00000000800 */
[----:B-1----:R-:W-:Y:S01]  /*5430*/  @P1 IMAD.HI.U32 R4, R11, UR10, RZ ;  /* 0x0000000a0b041c27 */ /* 0x002fe2000f8e00ff */
[----:B------:R-:W-:-:S04]  /*5440*/  @UP0 ULDC UR10, c[0x0][0x450] ;  /* 0x00011400000a0ab9 */ /* 0x000fc80000000800 */
[----:B------:R-:W-:Y:S01]  /*5450*/  @P2 SHF.R.U32.HI R3, RZ, UR10, R4 ;  /* 0x0000000aff032c19 */ /* 0x000fe20008011604 */
[----:B------:R-:W-:Y:S02]  /*5460*/  UMOV UR10, 0xffffffc0 ;  /* 0xffffffc0000a7882 */ /* 0x000fe40000000000 */
[----:B------:R-:W-:Y:S02]  /*5470*/  UIMAD UR10, UR25, UR10, 0x1 ;  /* 0x00000001190a74a4 */ /* 0x000fe4000f8e020a */
[----:B------:R-:W1:Y:S04]  /*5480*/  SHFL.IDX PT, R17, R3, 0x1, 0x1c1f ;  /* 0x003c1f0003117f89 */ /* 0x000e6800000e0000 */
[----:B------:R-:W-:Y:S01]  /*5490*/  IADD3 R4, -R12, UR10, RZ ;  /* 0x0000000a0c047c10 */ /* 0x000fe2000fffe1ff */
[----:B------:R-:W2:Y:S01]  /*54a0*/  SHFL.IDX PT, R3, R3, RZ, 0x1c1f ;  /* 0x001c1fff03037589 */ /* 0x000ea200000e0000 */
[----:B------:R-:W-:-:S03]  /*54b0*/  UIADD3 UR10, UR27, 0x28c40, URZ ;  /* 0x00028c401b0a7890 */ /* 0x000fc6000fffe03f */
[----:B------:R-:W-:Y:S01]  /*54c0*/  IMAD R4, R19, UR41, R4 ;  /* 0x0000002913047c24 */ /* 0x000fe2000f8e0204 */
[----:B------:R-:W-:-:S09]  /*54d0*/  UPRMT UR10, UR44, 0x654, UR10 ;  /* 0x000006542c0a7896 */ /* 0x000fd2000800000a */
[----:B------:R-:W-:Y:S01]  /*54e0*/  SYNCS.ARRIVE.TRANS64.RED.A1T0 RZ, [UR10], RZ ;  /* 0x000000ffffff79a7 */ /* 0x000fe2000810040a */
[----:B-1----:R-:W-:-:S04]  /*54f0*/  IADD3 R17, R17, -UR29, R4 ;  /* 0x8000001d11117c10 */ /* 0x002fc8000fffe004 */
[C---:B------:R-:W-:Y:S02]  /*5500*/  ISETP.GT.AND P1, PT, R17.reuse, RZ, PT ;  /* 0x000000ff1100720c */ /* 0x040fe40003f24270 */
[C---:B------:R-:W-:Y:S02]  /*5510*/  ISETP.GT.AND P2, PT, R17.reuse, 0x1, PT ;  /* 0x000000011100780c */ /* 0x040fe40003f44270 */
        /* <DEDUP_REMOVED lines=44> */
[----:B------:R-:W-:-:S04]  /*57e0*/  FMNMX.FTZ R16, R182, R17, !PT ;  /* 0x00000011b6107209 */ /* 0x000fc80007810000 */
[----:B------:R-:W-:Y:S02]  /*57f0*/  FMNMX.FTZ R18, R183, R16, !PT ;  /* 0x00000010b7127209 */ /* 0x000fe40007810000 */
[----:B--2---:R-:W-:-:S03]  /*5800*/  IADD3 R16, R3, -UR29, R4 ;  /* 0x8000001d03107c10 */ /* 0x004fc6000fffe004 */
[----:B------:R-:W1:Y:S01]  /*5810*/  SHFL.BFLY PT, R19, R18, 0x2, 0x1f ;  /* 0x0c401f0012137f89 */ /* 0x000e6200000e0000 */
        /* <DEDUP_REMOVED lines=71> */
[----:B-1----:R-:W-:Y:S01]  /*5c90*/  FMNMX.FTZ R152, R3, R152, !PT ;  /* 0x0000009803987209 */ /* 0x002fe20007810000 */
[----:B------:R-:W-:Y:S01]  /*5ca0*/  MUFU.EX2 R22, R22 ;  /* 0x0000001600167308 */ /* 0x000fe20000000800 */
[----:B------:R-:W-:-:S03]  /*5cb0*/  FFMA.FTZ R16, R183, UR14, -R16 ;  /* 0x0000000eb7107c23 */ /* 0x000fc60008010810 */
[----:B------:R-:W1:Y:S04]  /*5cc0*/  SHFL.BFLY PT, R3, R152, 0x1, 0x1f ;  /* 0x0c201f0098037f89 */ /* 0x000e6800000e0000 */
[----:B------:R-:W-:Y:S08]  /*5cd0*/  MUFU.EX2 R155, R155 ;  /* 0x0000009b009b7308 */ /* 0x000ff00000000800 */
[----:B------:R-:W-:Y:S08]  /*5ce0*/  MUFU.EX2 R20, R20 ;  /* 0x0000001400147308 */ /* 0x000ff00000000800 */
[----:B------:R-:W-:Y:S01]  /*5cf0*/  MUFU.EX2 R18, R18 ;  /* 0x0000001200127308 */ /* 0x000fe20000000800 */
[----:B-1----:R-:W-:-:S04]  /*5d00*/  FMNMX.FTZ R3, R152, R3, !PT ;  /* 0x0000000398037209 */ /* 0x002fc80007810000 */
[C---:B------:R-:W-:Y:S01]  /*5d10*/  FSETP.NEU.FTZ.AND P1, PT, R3.reuse, -INF , PT ;  /* 0xff8000000300780b */ /* 0x040fe20003f3d000 */
[----:B------:R-:W-:Y:S02]  /*5d20*/  FMUL.FTZ R152, R3, UR14 ;  /* 0x0000000e03987c20 */ /* 0x000fe40008410000 */
[----:B------:R-:W-:Y:S03]  /*5d30*/  MUFU.EX2 R21, R21 ;  /* 0x0000001500157308 */ /* 0x000fe60000000800 */
[----:B------:R-:W-:-:S05]  /*5d40*/  FSEL R178, R152, RZ, P1 ;  /* 0x000000ff98b27208 */ /* 0x000fca0000800000 */
[----:B------:R-:W-:Y:S01]  /*5d50*/  MUFU.EX2 R159, R159 ;  /* 0x0000009f009f7308 */ /* 0x000fe20000000800 */
[--C-:B------:R-:W-:Y:S01]  /*5d60*/  FFMA.FTZ R154, R156, UR14, -R178.reuse ;  /* 0x0000000e9c9a7c23 */ /* 0x100fe200080108b2 */
[--C-:B------:R-:W-:Y:S01]  /*5d70*/  FFMA.FTZ R156, R160, UR14, -R178.reuse ;  /* 0x0000000ea09c7c23 */ /* 0x100fe200080108b2 */
[--C-:B------:R-:W-:Y:S01]  /*5d80*/  FFMA.FTZ R153, R153, UR14, -R178.reuse ;  /* 0x0000000e99997c23 */ /* 0x100fe200080108b2 */
[----:B------:R-:W-:Y:S01]  /*5d90*/  FSEL R160, R4, RZ, P4 ;  /* 0x000000ff04a07208 */ /* 0x000fe20002000000 */
[--C-:B------:R-:W-:Y:S01]  /*5da0*/  FFMA.FTZ R152, R17, UR14, -R178.reuse ;  /* 0x0000000e11987c23 */ /* 0x100fe200080108b2 */
[--C-:B------:R-:W-:Y:S01]  /*5db0*/  FFMA.FTZ R17, R157, UR14, -R178.reuse ;  /* 0x0000000e9d117c23 */ /* 0x100fe200080108b2 */
[--C-:B------:R-:W-:Y:S01]  /*5dc0*/  FFMA.FTZ R157, R161, UR14, -R178.reuse ;  /* 0x0000000ea19d7c23 */ /* 0x100fe200080108b2 */
[----:B------:R1:W-:Y:S01]  /*5dd0*/  MUFU.EX2 R175, R153 ;  /* 0x0000009900af7308 */ /* 0x0003e20000000800 */
[--C-:B------:R-:W-:Y:S01]  /*5de0*/  FFMA.FTZ R161, R165, UR14, -R178.reuse ;  /* 0x0000000ea5a17c23 */ /* 0x100fe200080108b2 */
[----:B------:R-:W-:Y:S01]  /*5df0*/  MOV R165, UR6 ;  /* 0x0000000600a57c02 */ /* 0x000fe20008000f00 */
[--C-:B------:R-:W-:Y:S01]  /*5e00*/  FFMA.FTZ R158, R164, UR14, -R178.reuse ;  /* 0x0000000ea49e7c23 */ /* 0x100fe200080108b2 */
[--C-:B------:R-:W-:Y:S01]  /*5e10*/  FFMA.FTZ R169, R169, UR14, -R178.reuse ;  /* 0x0000000ea9a97c23 */ /* 0x100fe200080108b2 */
[--C-:B------:R-:W-:Y:S01]  /*5e20*/  FFMA.FTZ R172, R172, UR14, -R178.reuse ;  /* 0x0000000eacac7c23 */ /* 0x100fe200080108b2 */
[--C-:B------:R-:W-:Y:S01]  /*5e30*/  FFMA.FTZ R173, R173, UR14, -R178.reuse ;  /* 0x0000000eadad7c23 */ /* 0x100fe200080108b2 */
[--C-:B------:R-:W-:Y:S01]  /*5e40*/  FFMA.FTZ R176, R176, UR14, -R178.reuse ;  /* 0x0000000eb0b07c23 */ /* 0x100fe200080108b2 */
[----:B------:R-:W-:Y:S01]  /*5e50*/  MUFU.EX2 R152, R152 ;  /* 0x0000009800987308 */ /* 0x000fe20000000800 */
[----:B-1----:R-:W-:Y:S01]  /*5e60*/  FADD.FTZ R153, -R160, R15 ;  /* 0x0000000fa0997221 */ /* 0x002fe20000010100 */
[----:B------:R-:W-:Y:S01]  /*5e70*/  FSEL R15, R3, RZ, P1 ;  /* 0x000000ff030f7208 */ /* 0x000fe20000800000 */
[--C-:B------:R-:W-:Y:S01]  /*5e80*/  FFMA.FTZ R160, R168, UR14, -R178.reuse ;  /* 0x0000000ea8a07c23 */ /* 0x100fe200080108b2 */
[----:B------:R-:W-:Y:S01]  /*5e90*/  ISETP.NE.AND P1, PT, R2, RZ, PT ;  /* 0x000000ff0200720c */ /* 0x000fe20003f25270 */
[----:B------:R-:W-:Y:S01]  /*5ea0*/  FMUL.FTZ R153, R153, UR14 ;  /* 0x0000000e99997c20 */ /* 0x000fe20008410000 */
[----:B------:R-:W-:Y:S01]  /*5eb0*/  FFMA.FTZ R177, R177, UR14, -R178 ;  /* 0x0000000eb1b17c23 */ /* 0x000fe200080108b2 */
[----:B------:R-:W-:Y:S01]  /*5ec0*/  FADD.FTZ R15, -R15, R14 ;  /* 0x0000000e0f0f7221 */ /* 0x000fe20000010100 */
[----:B------:R-:W-:Y:S01]  /*5ed0*/  MUFU.EX2 R154, R154 ;  /* 0x0000009a009a7308 */ /* 0x000fe20000000800 */
[--C-:B------:R-:W-:Y:S01]  /*5ee0*/  FFMA.FTZ R180, R180, UR14, -R178.reuse ;  /* 0x0000000eb4b47c23 */ /* 0x100fe200080108b2 */
[----:B------:R-:W-:Y:S01]  /*5ef0*/  FFMA.FTZ R178, R181, UR14, -R178 ;  /* 0x0000000eb5b27c23 */ /* 0x000fe200080108b2 */
[----:B------:R-:W-:-:S05]  /*5f00*/  FMUL.FTZ R15, R15, UR14 ;  /* 0x0000000e0f0f7c20 */ /* 0x000fca0008410000 */
[----:B------:R-:W1:Y:S08]  /*5f10*/  MUFU.EX2 R14, R153 ;  /* 0x00000099000e7308 */ /* 0x000e700000000800 */
[----:B------:R-:W2:Y:S08]  /*5f20*/  MUFU.EX2 R15, R15 ;  /* 0x0000000f000f7308 */ /* 0x000eb00000000800 */
[----:B------:R-:W3:Y:S01]  /*5f30*/  MUFU.EX2 R17, R17 ;  /* 0x0000001100117308 */ /* 0x000ee20000000800 */
[----:B-1----:R-:W-:Y:S01]  /*5f40*/  FFMA.FTZ R153, R14, R6, R19 ;  /* 0x000000060e997223 */ /* 0x002fe20000010013 */
[-C--:B------:R-:W-:Y:S01]  /*5f50*/  FMUL.FTZ R26, R26, R14.reuse ;  /* 0x0000000e1a1a7220 */ /* 0x080fe20000410000 */
[-C--:B------:R-:W-:Y:S01]  /*5f60*/  FMUL.FTZ R27, R27, R14.reuse ;  /* 0x0000000e1b1b7220 */ /* 0x080fe20000410000 */
[-C--:B------:R-:W-:Y:S01]  /*5f70*/  FMUL.FTZ R30, R30, R14.reuse ;  /* 0x0000000e1e1e7220 */ /* 0x080fe20000410000 */
[----:B------:R-:W-:Y:S01]  /*5f80*/  FADD.FTZ R6, R22, R153 ;  /* 0x0000009916067221 */ /* 0x000fe20000010000 */
[-C--:B------:R-:W-:Y:S01]  /*5f90*/  FMUL.FTZ R31, R31, R14.reuse ;  /* 0x0000000e1f1f7220 */ /* 0x080fe20000410000 */
[----:B------:R-:W-:Y:S01]  /*5fa0*/  FMUL.FTZ R34, R34, R14 ;  /* 0x0000000e22227220 */ /* 0x000fe20000410000 */
[----:B------:R-:W1:Y:S01]  /*5fb0*/  MUFU.EX2 R156, R156 ;  /* 0x0000009c009c7308 */ /* 0x000e620000000800 */
[----:B--2---:R-:W-:Y:S01]  /*5fc0*/  FFMA.FTZ R164, R15, R5, R152 ;  /* 0x000000050fa47223 */ /* 0x004fe20000010098 */
[----:B------:R-:W-:-:S02]  /*5fd0*/  @!P1 IMAD R5, R165, 0x40, R0 ;  /* 0x00000040a5059824 */ /* 0x000fc400078e0200 */
[----:B------:R-:W-:Y:S01]  /*5fe0*/  FADD.FTZ R153, R155, R6 ;  /* 0x000000069b997221 */ /* 0x000fe20000010000 */
[C---:B------:R-:W-:Y:S01]  /*5ff0*/  F2FP.BF16.F32.PACK_AB R155, R20.reuse, R155 ;  /* 0x0000009b149b723e */ /* 0x040fe200000010ff */
[C---:B------:R-:W-:Y:S01]  /*6000*/  FADD.FTZ R165, R175.reuse, R164 ;  /* 0x000000a4afa57221 */ /* 0x040fe20000010000 */
[----:B------:R-:W-:Y:S01]  /*6010*/  F2FP.BF16.F32.PACK_AB R152, R175, R152 ;  /* 0x00000098af98723e */ /* 0x000fe200000010ff */
[----:B------:R-:W-:Y:S01]  /*6020*/  FADD.FTZ R153, R20, R153 ;  /* 0x0000009914997221 */ /* 0x000fe20000010000 */
[----:B------:R-:W2:Y:S01]  /*6030*/  MUFU.EX2 R157, R157 ;  /* 0x0000009d009d7308 */ /* 0x000ea20000000800 */
[----:B------:R-:W-:Y:S01]  /*6040*/  FADD.FTZ R164, R154, R165 ;  /* 0x000000a59aa47221 */ /* 0x000fe20000010000 */
[----:B------:R-:W-:Y:S01]  /*6050*/  @!P1 LEA R5, R5, UR39, 0x2 ;  /* 0x0000002705059c11 */ /* 0x000fe2000f8e10ff */
[----:B------:R-:W-:Y:S01]  /*6060*/  FADD.FTZ R168, R18, R153 ;  /* 0x0000009912a87221 */ /* 0x000fe20000010000 */
[C---:B---3--:R-:W-:Y:S01]  /*6070*/  F2FP.BF16.F32.PACK_AB R154, R17.reuse, R154 ;  /* 0x0000009a119a723e */ /* 0x048fe200000010ff */
[----:B------:R-:W-:Y:S01]  /*6080*/  FADD.FTZ R165, R17, R164 ;  /* 0x000000a411a57221 */ /* 0x000fe20000010000 */
[-C--:B------:R-:W-:Y:S01]  /*6090*/  FMUL.FTZ R24, R24, R15.reuse ;  /* 0x0000000f18187220 */ /* 0x080fe20000410000 */
[----:B------:R-:W-:Y:S01]  /*60a0*/  FADD.FTZ R168, R21, R168 ;  /* 0x000000a815a87221 */ /* 0x000fe20000010000 */
[----:B------:R-:W3:Y:S01]  /*60b0*/  MUFU.EX2 R158, R158 ;  /* 0x0000009e009e7308 */ /* 0x000ee20000000800 */
[----:B-1----:R-:W-:Y:S01]  /*60c0*/  FADD.FTZ R6, R156, R165 ;  /* 0x000000a59c067221 */ /* 0x002fe20000010000 */
[----:B------:R-:W-:Y:S01]  /*60d0*/  @!P1 STS [R5+0x28800], R15 ;  /* 0x0288000f05009388 */ /* 0x000fe20000000800 */
[-C--:B------:R-:W-:Y:S01]  /*60e0*/  FMUL.FTZ R25, R25, R15.reuse ;  /* 0x0000000f19197220 */ /* 0x080fe20000410000 */
[-C--:B------:R-:W-:Y:S01]  /*60f0*/  FMUL.FTZ R28, R28, R15.reuse ;  /* 0x0000000f1c1c7220 */ /* 0x080fe20000410000 */
[-C--:B------:R-:W-:Y:S01]  /*6100*/  FMUL.FTZ R29, R29, R15.reuse ;  /* 0x0000000f1d1d7220 */ /* 0x080fe20000410000 */
[----:B------:R1:W-:Y:S01]  /*6110*/  @!P1 STS [R5+0x28820], R14 ;  /* 0x0288200e05009388 */ /* 0x0003e20000000800 */
        /* <DEDUP_REMOVED lines=11> */
[----:B------:R-:W-:Y:S01]  /*61d0*/  FADD.FTZ R153, R159, R168 ;  /* 0x000000a89f997221 */ /* 0x000fe20000010000 */
[-C--:B------:R-:W-:Y:S01]  /*61e0*/  FMUL.FTZ R41, R41, R15.reuse ;  /* 0x0000000f29297220 */ /* 0x080fe20000410000 */
[-C--:B------:R-:W-:Y:S01]  /*61f0*/  FMUL.FTZ R44, R44, R15.reuse ;  /* 0x0000000f2c2c7220 */ /* 0x080fe20000410000 */
[-C--:B------:R-:W-:Y:S01]  /*6200*/  FMUL.FTZ R45, R45, R15.reuse ;  /* 0x0000000f2d2d7220 */ /* 0x080fe20000410000 */
[-C--:B------:R-:W-:Y:S01]  /*6210*/  FMUL.FTZ R48, R48, R15.reuse ;  /* 0x0000000f30307220 */ /* 0x080fe20000410000 */
[-C--:B------:R-:W-:Y:S01]  /*6220*/  FMUL.FTZ R49, R49, R15.reuse ;  /* 0x0000000f31317220 */ /* 0x080fe20000410000 */
[----:B------:R-:W3:Y:S01]  /*6230*/  MUFU.EX2 R160, R160 ;  /* 0x000000a000a07308 */ /* 0x000ee20000000800 */
        /* <DEDUP_REMOVED lines=8> */
[----:B--2---:R-:W-:Y:S01]  /*62c0*/  FADD.FTZ R6, R162, R153 ;  /* 0x00000099a2067221 */ /* 0x004fe20000010000 */
[----:B------:R-:W-:Y:S01]  /*62d0*/  F2FP.BF16.F32.PACK_AB R153, R22, R19 ;  /* 0x000000131699723e */ /* 0x000fe200000010ff */
[----:B------:R-:W-:Y:S01]  /*62e0*/  BAR.SYNC.DEFER_BLOCKING 0xf, 0x100 ;  /* 0x03c4000000007b1d */ /* 0x000fe20000010000 */
[----:B------:R-:W-:Y:S01]  /*62f0*/  F2FP.BF16.F32.PACK_AB R159, R162, R159 ;  /* 0x0000009fa29f723e */ /* 0x000fe200000010ff */
        /* <DEDUP_REMOVED lines=19> */
[-C--:B------:R-:W-:Y:S01]  /*6430*/  FMUL.FTZ R92, R92, R15.reuse ;  /* 0x0000000f5c5c7220 */ /* 0x080fe20000410000 */
[----:B------:R-:W3:Y:S01]  /*6440*/  MUFU.EX2 R172, R172 ;  /* 0x000000ac00ac7308 */ /* 0x000ee20000000800 */
[C---:B-1----:R-:W-:Y:S01]  /*6450*/  FADD.FTZ R5, R169.reuse, R22 ;  /* 0x00000016a9057221 */ /* 0x042fe20000010000 */
[----:B------:R-:W-:Y:S01]  /*6460*/  F2FP.BF16.F32.PACK_AB R160, R169, R160 ;  /* 0x000000a0a9a0723e */ /* 0x000fe200000010ff */
[----:B------:R1:W-:Y:S01]  /*6470*/  STSM.16.M88.4 [R10+0x26800], R152 ;  /* 0x026800980a007844 */ /* 0x0003e20000000200 */
[-C--:B------:R-:W-:Y:S01]  /*6480*/  FMUL.FTZ R93, R93, R15.reuse ;  /* 0x0000000f5d5d7220 */ /* 0x080fe20000410000 */
[-C--:B------:R-:W-:Y:S01]  /*6490*/  FMUL.FTZ R96, R96, R15.reuse ;  /* 0x0000000f60607220 */ /* 0x080fe20000410000 */
[----:B------:R-:W-:Y:S01]  /*64a0*/  FMUL.FTZ R97, R97, R15 ;  /* 0x0000000f61617220 */ /* 0x000fe20000410000 */
[----:B------:R1:W-:Y:S01]  /*64b0*/  STSM.16.M88.4 [R8], R156 ;  /* 0x0000009c08007844 */ /* 0x0003e20000000200 */
        /* <DEDUP_REMOVED lines=38> */
[----:B------:R-:W-:Y:S01]  /*6720*/  FMUL.FTZ R149, R149, R15 ;  /* 0x0000000f95957220 */ /* 0x000fe20000410000 */
[----:B------:R1:W-:Y:S01]  /*6730*/  STSM.16.M88.4 [R9], R160 ;  /* 0x000000a009007844 */ /* 0x0003e20000000200 */
        /* <DEDUP_REMOVED lines=16> */
[----:B------:R-:W-:Y:S01]  /*6840*/  MUFU.EX2 R171, R171 ;  /* 0x000000ab00ab7308 */ /* 0x000fe20000000800 */
[C---:B---3--:R-:W-:Y:S01]  /*6850*/  F2FP.BF16.F32.PACK_AB R165, R174.reuse, R167 ;  /* 0x000000a7aea5723e */ /* 0x048fe200000010ff */
[----:B------:R-:W-:Y:S01]  /*6860*/  FADD.FTZ R6, R174, R5 ;  /* 0x00000005ae067221 */ /* 0x000fe20000010000 */
        /* <DEDUP_REMOVED lines=23> */
[----:B------:R-:W-:Y:S01]  /*69e0*/  FADD.FTZ R19, R171, R6 ;  /* 0x00000006ab137221 */ /* 0x000fe20000010000 */
        /* <DEDUP_REMOVED lines=11> */
[-C--:B------:R-:W-:Y:S01]  /*6aa0*/  FMUL.FTZ R111, R111, R14.reuse ;  /* 0x0000000e6f6f7220 */ /* 0x080fe20000410000 */
[-C--:B------:R-:W-:Y:S01]  /*6ab0*/  FMUL.FTZ R114, R114, R14.reuse ;  /* 0x0000000e72727220 */ /* 0x080fe20000410000 */
[-C--:B------:R-:W-:Y:S01]  /*6ac0*/  FMUL.FTZ R115, R115, R14.reuse ;  /* 0x0000000e73737220 */ /* 0x080fe20000410000 */
        /* <DEDUP_REMOVED lines=23> */
.L_x_7288:
[----:B------:R1:W2:Y:S01]  /*6c40*/  SYNCS.PHASECHK.TRANS64.TRYWAIT P1, [UR27+0x28c50], R13 ;  /* 0x028c500dff0075a7 */ /* 0x0002a2000802015b */
[----:B------:R-:W-:Y:S05]  /*6c50*/  @!P0 BRA `(.L_x_7289) ;  /* 0x0000000000048947 */ /* 0x000fea0003800000 */
[----:B------:R-:W-:Y:S01]  /*6c60*/  BPT.TRAP 0x1 ;  /* 0x000000040000795c */ /* 0x000fe20000300000 */
.L_x_7289:
[----:B--2---:R-:W-:Y:S05]  /*6c70*/  @P1 BRA `(.L_x_7290) ;  /* 0x0000000000081947 */ /* 0x004fea0003800000 */
[----:B------:R-:W2:Y:S02]  /*6c80*/  SYNCS.PHASECHK.TRANS64.TRYWAIT P1, [UR27+0x28c50], R13 ;  /* 0x028c500dff0075a7 */ /* 0x000ea4000802015b */
[----:B--2---:R-:W-:Y:S05]  /*6c90*/  @!P1 BRA `(.L_x_7291) ;  /* 0x00000088001c9947 */ /* 0x004fea0003800000 */
.L_x_7290:
        /* <DEDUP_REMOVED lines=34> */
.L_x_7292:
[----:B------:R-:W-:Y:S01]  /*6ec0*/  UISETP.GT.AND UP0, UPT, UR25, UR7, UPT ;  /* 0x000000071900728c */ /* 0x000fe2000bf04270 */
[----:B------:R-:W-:Y:S01]  /*6ed0*/  IMAD.MOV.U32 R15, RZ, RZ, R4 ;  /* 0x000000ffff0f7224 */ /* 0x000fe200078e0004 */
[----:B------:R-:W-:Y:S01]  /*6ee0*/  UIADD3 UR27, UR27, 0x28c60, URZ ;  /* 0x00028c601b1b7890 */ /* 0x000fe2000fffe03f */
[----:B--2---:R-:W-:Y:S01]  /*6ef0*/  MOV R14, R3 ;  /* 0x00000003000e7202 */ /* 0x004fe20000000f00 */
[----:B------:R-:W-:Y:S02]  /*6f00*/  UIADD3 UR25, UR25, -0x1, URZ ;  /* 0xffffffff19197890 */ /* 0x000fe4000fffe03f */
[----:B------:R-:W-:Y:S01]  /*6f10*/  PLOP3.LUT P1, PT, PT, PT, UP0, 0x80, 0x0 ;  /* 0x000000000000781c */ /* 0x000fe20003f2f008 */
[----:B------:R-:W-:Y:S01]  /*6f20*/  UPRMT UR27, UR44, 0x654, UR27 ;  /* 0x000006542c1b7896 */ /* 0x000fe2000800001b */
[----:B------:R-:W-:-:S08]  /*6f30*/  UMOV UR6, UR4 ;  /* 0x0000000400067c82 */ /* 0x000fd00008000000 */
[----:B------:R-:W-:Y:S03]  /*6f40*/  SYNCS.ARRIVE.TRANS64.RED.A1T0 RZ, [UR27], RZ ;  /* 0x000000ffffff79a7 */ /* 0x000fe6000810041b */
[----:B------:R-:W-:Y:S05]  /*6f50*/  @P1 BRA `(.L_x_7293) ;  /* 0xffffffe000801947 */ /* 0x000fea000383ffff */
.L_x_7282:
[----:B------:R-:W-:-:S06]  /*6f60*/  UISETP.GE.AND UP0, UPT, UR25, UR40, UPT ;  /* 0x000000281900728c */ /* 0x000fcc000bf06270 */
[----:B------:R-:W-:-:S13]  /*6f70*/  PLOP3.LUT P1, PT, PT, PT, UP0, 0x80, 0x0 ;  /* 0x000000000000781c */ /* 0x000fda0003f2f008 */
[----:B------:R-:W-:Y:S05]  /*6f80*/  @!P1 BRA `(.L_x_7294) ;  /* 0x0000001800349947 */ /* 0x000fea0003800000 */
[----:B012---:R-:W-:Y:S01]  /*6f90*/  IMAD.MOV.U32 R13, RZ, RZ, R4 ;  /* 0x000000ffff0d7224 */ /* 0x007fe200078e0004 */
[----:B------:R-:W-:Y:S01]  /*6fa0*/  UMOV UR7, UR4 ;  /* 0x0000000400077c82 */ /* 0x000fe20008000000 */
[----:B------:R-:W-:Y:S01]  /*6fb0*/  IMAD.MOV.U32 R12, RZ, RZ, R3 ;  /* 0x000000ffff0c7224 */ /* 0x000fe200078e0003 */
[----:B------:R-:W-:-:S06]  /*6fc0*/  ULDC UR6, c[0x0][0x988] ;  /* 0x0002620000067ab9 */ /* 0x000fcc0000000800 */
.L_x_7305:
[----:B------:R-:W-:-:S04]  /*6fd0*/  UIADD3 UR4, UR7, 0x1, URZ ;  /* 0x0000000107047890 */ /* 0x000fc8000fffe03f */
[----:B------:R-:W-:-:S04]  /*6fe0*/  UISETP.NE.AND UP0, UPT, UR4, 0x2, UPT ;  /* 0x000000020400788c */ /* 0x000fc8000bf05270 */
[----:B------:R-:W-:Y:S02]  /*6ff0*/  USEL UR10, URZ, 0x1, UP0 ;  /* 0x000000013f0a7887 */ /* 0x000fe40008000000 */
[----:B------:R-:W-:Y:S02]  /*7000*/  USEL UR4, UR4, URZ, UP0 ;  /* 0x0000003f04047287 */ /* 0x000fe40008000000 */
[----:B------:R-:W-:Y:S01]  /*7010*/  ULOP3.LUT UR5, UR5, UR10, URZ, 0x3c, !UPT ;  /* 0x0000000a05057292 */ /* 0x000fe2000f8e3c3f */
[----:B0-2---:R-:W-:Y:S11]  /*7020*/  @!P0 BRA `(.L_x_7295) ;  /* 0x0000000000048947 */ /* 0x005ff60003800000 */
[----:B------:R-:W-:Y:S01]  /*7030*/  BPT.TRAP 0x1 ;  /* 0x000000040000795c */ /* 0x000fe20000300000 */
.L_x_7295:
[----:B------:R-:W-:Y:S01]  /*7040*/  ULEA UR26, UR4, UR39, 0x3 ;  /* 0x00000027041a7291 */ /* 0x000fe2000f8e183f */
[----:B------:R-:W-:-:S04]  /*7050*/  MOV R11, UR5 ;  /* 0x00000005000b7c02 */ /* 0x000fc80008000f00 */
[----:B------:R-:W-:-:S04]  /*7060*/  SHF.L.U32 R11, R11, 0x1f, RZ ;  /* 0x0000001f0b0b7819 */ /* 0x000fc800000006ff */
[----:B------:R0:W1:Y:S01]  /*7070*/  SYNCS.PHASECHK.TRANS64.TRYWAIT P1, [UR26+0x28c30], R11 ;  /* 0x028c300bff0075a7 */ /* 0x000062000802015a */
[----:B------:R-:W-:Y:S05]  /*7080*/  @!P0 BRA `(.L_x_7296) ;  /* 0x0000000000048947 */ /* 0x000fea0003800000 */
[----:B------:R-:W-:Y:S01]  /*7090*/  BPT.TRAP 0x1 ;  /* 0x000000040000795c */ /* 0x000fe20000300000 */
.L_x_7296:
[----:B-1----:R-:W-:Y:S05]  /*70a0*/  @P1 BRA `(.L_x_7297) ;  /* 0x0000000000081947 */ /* 0x002fea0003800000 */
[----:B------:R-:W1:Y:S02]  /*70b0*/  SYNCS.PHASECHK.TRANS64.TRYWAIT P1, [UR26+0x28c30], R11 ;  /* 0x028c300bff0075a7 */ /* 0x000e64000802015a */
[----:B-1----:R-:W-:Y:S05]  /*70c0*/  @!P1 BRA `(.L_x_7298) ;  /* 0x0000008400289947 */ /* 0x002fea0003800000 */
.L_x_7297:
        /* <DEDUP_REMOVED lines=22> */
.L_x_7299:
        /* <DEDUP_REMOVED lines=28> */
[----:B------:R-:W-:Y:S02]  /*73f0*/  FMNMX.FTZ R4, R162, R3, !PT ;  /* 0x00000003a2047209 */ /* 0x000fe40007810000 */
[----:B-1----:R-:W-:Y:S02]  /*7400*/  FMNMX.FTZ R3, R16, R15, !PT ;  /* 0x0000000f10037209 */ /* 0x002fe40007810000 */
[----:B------:R-:W-:-:S03]  /*7410*/  FMNMX.FTZ R15, R163, R4, !PT ;  /* 0x00000004a30f7209 */ /* 0x000fc60007810000 */
[C---:B------:R-:W-:Y:S01]  /*7420*/  FMUL.FTZ R22, R3.reuse, UR14 ;  /* 0x0000000e03167c20 */ /* 0x040fe20008410000 */
        /* <DEDUP_REMOVED lines=25> */
[----:B------:R-:W-:Y:S01]  /*75c0*/  FMNMX.FTZ R4, R182, R17, !PT ;  /* 0x00000011b6047209 */ /* 0x000fe20007810000 */
[----:B------:R-:W-:-:S03]  /*75d0*/  FFMA.FTZ R17, R157, UR14, -R22 ;  /* 0x0000000e9d117c23 */ /* 0x000fc60008010816 */
[----:B------:R-:W-:Y:S02]  /*75e0*/  FMNMX.FTZ R4, R183, R4, !PT ;  /* 0x00000004b7047209 */ /* 0x000fe40007810000 */
[----:B------:R-:W2:Y:S03]  /*75f0*/  MUFU.EX2 R152, R152 ;  /* 0x0000009800987308 */ /* 0x000ea60000000800 */
[----:B------:R-:W3:Y:S05]  /*7600*/  SHFL.BFLY PT, R23, R4, 0x2, 0x1f ;  /* 0x0c401f0004177f89 */ /* 0x000eea00000e0000 */
[----:B------:R-:W-:Y:S01]  /*7610*/  MUFU.EX2 R14, R14 ;  /* 0x0000000e000e7308 */ /* 0x000fe20000000800 */
        /* <DEDUP_REMOVED lines=8> */
[C---:B--2---:R-:W-:Y:S01]  /*76a0*/  FADD.FTZ R5, R152.reuse, R5 ;  /* 0x0000000598057221 */ /* 0x044fe20000010000 */
        /* <DEDUP_REMOVED lines=9> */
[----:B---3--:R-:W-:Y:S01]  /*7740*/  FMNMX.FTZ R20, R4, R23, !PT ;  /* 0x0000001704147209 */ /* 0x008fe20007810000 */
[--C-:B------:R-:W-:Y:S01]  /*7750*/  FFMA.FTZ R23, R169, UR14, -R22.reuse ;  /* 0x0000000ea9177c23 */ /* 0x100fe20008010816 */
[----:B------:R-:W-:Y:S01]  /*7760*/  FFMA.FTZ R169, R177, UR14, -R22 ;  /* 0x0000000eb1a97c23 */ /* 0x000fe20008010816 */
[-C--:B------:R-:W-:Y:S01]  /*7770*/  FMUL.FTZ R49, R49, R12.reuse ;  /* 0x0000000c31317220 */ /* 0x080fe20000410000 */
[-C--:B------:R-:W-:Y:S01]  /*7780*/  FMUL.FTZ R52, R52, R12.reuse ;  /* 0x0000000c34347220 */ /* 0x080fe20000410000 */
[----:B------:R-:W1:Y:S01]  /*7790*/  SHFL.BFLY PT, R153, R20, 0x1, 0x1f ;  /* 0x0c201f0014997f89 */ /* 0x000e6200000e0000 */
        /* <DEDUP_REMOVED lines=23> */
[----:B-1----:R-:W-:Y:S01]  /*7910*/  FMNMX.FTZ R4, R20, R153, !PT ;  /* 0x0000009914047209 */ /* 0x002fe20007810000 */
[----:B------:R-:W-:Y:S01]  /*7920*/  MUFU.EX2 R160, R160 ;  /* 0x000000a000a07308 */ /* 0x000fe20000000800 */
[-C--:B------:R-:W-:Y:S01]  /*7930*/  FMUL.FTZ R93, R93, R12.reuse ;  /* 0x0000000c5d5d7220 */ /* 0x080fe20000410000 */
[-C--:B------:R-:W-:Y:S01]  /*7940*/  FMUL.FTZ R96, R96, R12.reuse ;  /* 0x0000000c60607220 */ /* 0x080fe20000410000 */
[-C--:B------:R-:W-:Y:S01]  /*7950*/  FMUL.FTZ R97, R97, R12.reuse ;  /* 0x0000000c61617220 */ /* 0x080fe20000410000 */
        /* <DEDUP_REMOVED lines=21> */
[--C-:B------:R-:W-:Y:S01]  /*7ab0*/  FFMA.FTZ R182, R182, UR14, -R176.reuse ;  /* 0x0000000eb6b67c23 */ /* 0x100fe200080108b0 */
        /* <DEDUP_REMOVED lines=11> */
[----:B--2---:R-:W-:-:S02]  /*7b70*/  IMAD.U32 R155, RZ, RZ, UR7 ;  /* 0x00000007ff9b7e24 */ /* 0x004fc4000f8e00ff */
[----:B-1----:R-:W-:Y:S01]  /*7b80*/  FFMA.FTZ R6, R173, R6, R168 ;  /* 0x00000006ad067223 */ /* 0x002fe200000100a8 */
[-C--:B------:R-:W-:Y:S01]  /*7b90*/  FMUL.FTZ R120, R120, R12.reuse ;  /* 0x0000000c78787220 */ /* 0x080fe20000410000 */
[-C--:B------:R-:W-:Y:S01]  /*7ba0*/  FMUL.FTZ R121, R121, R12.reuse ;  /* 0x0000000c79797220 */ /* 0x080fe20000410000 */
[----:B------:R-:W-:Y:S02]  /*7bb0*/  @!P1 IMAD R22, R155, 0x40, R0 ;  /* 0x000000409b169824 */ /* 0x000fe400078e0200 */
[-C--:B------:R-:W-:Y:S01]  /*7bc0*/  FMUL.FTZ R124, R124, R12.reuse ;  /* 0x0000000c7c7c7220 */ /* 0x080fe20000410000 */
[-C--:B------:R-:W-:Y:S01]  /*7bd0*/  FMUL.FTZ R125, R125, R12.reuse ;  /* 0x0000000c7d7d7220 */ /* 0x080fe20000410000 */
[----:B------:R-:W1:Y:S01]  /*7be0*/  MUFU.EX2 R159, R159 ;  /* 0x0000009f009f7308 */ /* 0x000e620000000800 */
[C---:B---3--:R-:W-:Y:S01]  /*7bf0*/  FADD.FTZ R155, R153.reuse, R6 ;  /* 0x00000006999b7221 */ /* 0x048fe20000010000 */
[----:B------:R-:W-:Y:S01]  /*7c00*/  FADD.FTZ R6, R14, R5 ;  /* 0x000000050e067221 */ /* 0x000fe20000010000 */
[----:B------:R-:W-:Y:S01]  /*7c10*/  @!P1 LEA R22, R22, UR39, 0x2 ;  /* 0x0000002716169c11 */ /* 0x000fe2000f8e10ff */
[----:B------:R-:W-:Y:S01]  /*7c20*/  FMUL.FTZ R128, R128, R12 ;  /* 0x0000000c80807220 */ /* 0x000fe20000410000 */
[----:B------:R-:W-:Y:S01]  /*7c30*/  F2FP.BF16.F32.PACK_AB R153, R153, R168 ;  /* 0x000000a89999723e */ /* 0x000fe200000010ff */
[----:B------:R-:W-:Y:S01]  /*7c40*/  FADD.FTZ R5, R17, R6 ;  /* 0x0000000611057221 */ /* 0x000fe20000010000 */
[-C--:B------:R-:W-:Y:S01]  /*7c50*/  FMUL.FTZ R129, R129, R12.reuse ;  /* 0x0000000c81817220 */ /* 0x080fe20000410000 */
[----:B------:R-:W2:Y:S01]  /*7c60*/  MUFU.EX2 R157, R162 ;  /* 0x000000a2009d7308 */ /* 0x000ea20000000800 */
[----:B----4-:R-:W-:Y:S01]  /*7c70*/  FADD.FTZ R154, R158, R155 ;  /* 0x0000009b9e9a7221 */ /* 0x010fe20000010000 */
[----:B------:R-:W-:Y:S01]  /*7c80*/  @!P1 STS [R22+0x28800], R12 ;  /* 0x0288000c16009388 */ /* 0x000fe20000000800 */
[-C--:B------:R-:W-:Y:S01]  /*7c90*/  FMUL.FTZ R132, R132, R12.reuse ;  /* 0x0000000c84847220 */ /* 0x080fe20000410000 */
[-C--:B------:R-:W-:Y:S01]  /*7ca0*/  FMUL.FTZ R133, R133, R12.reuse ;  /* 0x0000000c85857220 */ /* 0x080fe20000410000 */
[-C--:B------:R-:W-:Y:S01]  /*7cb0*/  FMUL.FTZ R136, R136, R12.reuse ;  /* 0x0000000c88887220 */ /* 0x080fe20000410000 */
[----:B------:R3:W-:Y:S01]  /*7cc0*/  @!P1 STS [R22+0x28820], R173 ;  /* 0x028820ad16009388 */ /* 0x0007e20000000800 */
[-C--:B------:R-:W-:Y:S01]  /*7cd0*/  FMUL.FTZ R137, R137, R12.reuse ;  /* 0x0000000c89897220 */ /* 0x080fe20000410000 */
[----:B------:R-:W4:Y:S01]  /*7ce0*/  MUFU.EX2 R172, R163 ;  /* 0x000000a300ac7308 */ /* 0x000f220000000800 */
[----:B-1----:R-:W-:Y:S01]  /*7cf0*/  FADD.FTZ R154, R159, R154 ;  /* 0x0000009a9f9a7221 */ /* 0x002fe20000010000 */
[-C--:B------:R-:W-:Y:S01]  /*7d00*/  FMUL.FTZ R140, R140, R12.reuse ;  /* 0x0000000c8c8c7220 */ /* 0x080fe20000410000 */
[-C--:B------:R-:W-:Y:S01]  /*7d10*/  FMUL.FTZ R141, R141, R12.reuse ;  /* 0x0000000c8d8d7220 */ /* 0x080fe20000410000 */
[-C--:B------:R-:W-:Y:S01]  /*7d20*/  FMUL.FTZ R144, R144, R12.reuse ;  /* 0x0000000c90907220 */ /* 0x080fe20000410000 */
[-C--:B------:R-:W-:Y:S01]  /*7d30*/  FMUL.FTZ R145, R145, R12.reuse ;  /* 0x0000000c91917220 */ /* 0x080fe20000410000 */
[-C--:B------:R-:W-:Y:S01]  /*7d40*/  FMUL.FTZ R148, R148, R12.reuse ;  /* 0x0000000c94947220 */ /* 0x080fe20000410000 */
[----:B------:R-:W-:Y:S01]  /*7d50*/  FMUL.FTZ R149, R149, R12 ;  /* 0x0000000c95957220 */ /* 0x000fe20000410000 */
        /* <DEDUP_REMOVED lines=8> */
[----:B------:R-:W5:Y:S01]  /*7de0*/  MUFU.EX2 R167, R167 ;  /* 0x000000a700a77308 */ /* 0x000f620000000800 */
[-C--:B------:R-:W-:Y:S01]  /*7df0*/  FMUL.FTZ R39, R39, R173.reuse ;  /* 0x000000ad27277220 */ /* 0x080fe20000410000 */
[-C--:B------:R-:W-:Y:S01]  /*7e00*/  FMUL.FTZ R42, R42, R173.reuse ;  /* 0x000000ad2a2a7220 */ /* 0x080fe20000410000 */
[-C--:B------:R-:W-:Y:S01]  /*7e10*/  FMUL.FTZ R43, R43, R173.reuse ;  /* 0x000000ad2b2b7220 */ /* 0x080fe20000410000 */
[-C--:B------:R-:W-:Y:S01]  /*7e20*/  FMUL.FTZ R46, R46, R173.reuse ;  /* 0x000000ad2e2e7220 */ /* 0x080fe20000410000 */
[-C--:B------:R-:W-:Y:S01]  /*7e30*/  FMUL.FTZ R47, R47, R173.reuse ;  /* 0x000000ad2f2f7220 */ /* 0x080fe20000410000 */
[-C--:B------:R-:W-:Y:S01]  /*7e40*/  FMUL.FTZ R50, R50, R173.reuse ;  /* 0x000000ad32327220 */ /* 0x080fe20000410000 */
        /* <DEDUP_REMOVED lines=11> */
[----:B--2---:R-:W-:Y:S01]  /*7f00*/  FADD.FTZ R5, R157, R154 ;  /* 0x0000009a9d057221 */ /* 0x004fe20000010000 */
[----:B------:R-:W-:Y:S01]  /*7f10*/  F2FP.BF16.F32.PACK_AB R156, R19, R156 ;  /* 0x0000009c139c723e */ /* 0x000fe200000010ff */
[----:B------:R-:W-:Y:S01]  /*7f20*/  FMUL.FTZ R67, R67, R173 ;  /* 0x000000ad43437220 */ /* 0x000fe20000410000 */
[----:B------:R-:W-:Y:S01]  /*7f30*/  FADD.FTZ R155, R19, R170 ;  /* 0x000000aa139b7221 */ /* 0x000fe20000010000 */
[C---:B----4-:R-:W-:Y:S01]  /*7f40*/  FADD.FTZ R5, R172.reuse, R5 ;  /* 0x00000005ac057221 */ /* 0x050fe20000010000 */
[----:B------:R-:W-:Y:S01]  /*7f50*/  F2FP.BF16.F32.PACK_AB R157, R172, R157 ;  /* 0x0000009dac9d723e */ /* 0x000fe200000010ff */
[----:B------:R-:W0:Y:S01]  /*7f60*/  MUFU.EX2 R162, R171 ;  /* 0x000000ab00a27308 */ /* 0x000e220000000800 */
[----:B------:R-:W-:Y:S01]  /*7f70*/  FADD.FTZ R154, R16, R155 ;  /* 0x0000009b109a7221 */ /* 0x000fe20000010000 */
[----:B-1----:R-:W-:Y:S01]  /*7f80*/  FADD.FTZ R170, R166, R5 ;  /* 0x00000005a6aa7221 */ /* 0x002fe20000010000 */
[----:B------:R-:W-:Y:S01]  /*7f90*/  F2FP.BF16.F32.PACK_AB R155, R159, R158 ;  /* 0x0000009e9f9b723e */ /* 0x000fe200000010ff */
[-C--:B------:R-:W-:Y:S01]  /*7fa0*/  FMUL.FTZ R70, R70, R173.reuse ;  /* 0x000000ad46467220 */ /* 0x080fe20000410000 */
[----:B------:R-:W-:Y:S01]  /*7fb0*/  FADD.FTZ R5, R21, R154 ;  /* 0x0000009a15057221 */ /* 0x000fe20000010000 */
[----:B-----5:R-:W-:Y:S01]  /*7fc0*/  FADD.FTZ R170, R167, R170 ;  /* 0x000000aaa7aa7221 */ /* 0x020fe20000010000 */
[----:B------:R-:W-:Y:S01]  /*7fd0*/  F2FP.BF16.F32.PACK_AB R154, R17, R14 ;  /* 0x0000000e119a723e */ /* 0x000fe200000010ff */
[----:B------:R-:W1:Y:S01]  /*7fe0*/  MUFU.EX2 R18, R18 ;  /* 0x0000001200127308 */ /* 0x000e620000000800 */
[----:B------:R-:W-:Y:S01]  /*7ff0*/  BAR.SYNC.DEFER_BLOCKING 0xf, 0x100 ;  /* 0x03c4000000007b1d */ /* 0x000fe20000010000 */
[----:B------:R-:W-:Y:S01]  /*8000*/  FADD.FTZ R14, R160, R5 ;  /* 0x00000005a00e7221 */ /* 0x000fe20000010000 */
[----:B---3--:R-:W-:Y:S01]  /*8010*/  FADD.FTZ R5, R161, R170 ;  /* 0x000000aaa1057221 */ /* 0x008fe20000010000 */
[----:B------:R-:W-:Y:S01]  /*8020*/  F2FP.BF16.F32.PACK_AB R158, R21, R16 ;  /* 0x00000010159e723e */ /* 0x000fe200000010ff */
[----:B------:R-:W-:Y:S01]  /*8030*/  FMUL.FTZ R71, R71, R173 ;  /* 0x000000ad47477220 */ /* 0x000fe20000410000 */
[----:B------:R-:W-:Y:S01]  /*8040*/  FADD.FTZ R15, R23, R14 ;  /* 0x0000000e170f7221 */ /* 0x000fe20000010000 */
[----:B------:R-:W-:Y:S01]  /*8050*/  F2FP.BF16.F32.PACK_AB R159, R167, R166 ;  /* 0x000000a6a79f723e */ /* 0x000fe200000010ff */
[----:B------:R-:W2:Y:S01]  /*8060*/  MUFU.EX2 R163, R174 ;  /* 0x000000ae00a37308 */ /* 0x000ea20000000800 */
[C---:B0-----:R-:W-:Y:S01]  /*8070*/  FADD.FTZ R14, R162.reuse, R5 ;  /* 0x00000005a20e7221 */ /* 0x041fe20000010000 */
[----:B------:R-:W-:Y:S01]  /*8080*/  F2FP.BF16.F32.PACK_AB R161, R162, R161 ;  /* 0x000000a1a2a1723e */ /* 0x000fe200000010ff */
[-C--:B------:R-:W-:Y:S01]  /*8090*/  FMUL.FTZ R74, R74, R173.reuse ;  /* 0x000000ad4a4a7220 */ /* 0x080fe20000410000 */
[----:B------:R-:W-:Y:S01]  /*80a0*/  F2FP.BF16.F32.PACK_AB R160, R23, R160 ;  /* 0x000000a017a0723e */ /* 0x000fe200000010ff */
[-C--:B------:R-:W-:Y:S01]  /*80b0*/  FMUL.FTZ R75, R75, R173.reuse ;  /* 0x000000ad4b4b7220 */ /* 0x080fe20000410000 */
[-C--:B------:R-:W-:Y:S01]  /*80c0*/  FMUL.FTZ R78, R78, R173.reuse ;  /* 0x000000ad4e4e7220 */ /* 0x080fe20000410000 */
[-C--:B------:R-:W-:Y:S01]  /*80d0*/  FMUL.FTZ R79, R79, R173.reuse ;  /* 0x000000ad4f4f7220 */ /* 0x080fe20000410000 */
[----:B------:R-:W0:Y:S01]  /*80e0*/  MUFU.EX2 R165, R165 ;  /* 0x000000a500a57308 */ /* 0x000e220000000800 */
        /* <DEDUP_REMOVED lines=9> */
[----:B------:R2:W-:Y:S01]  /*8180*/  STSM.16.M88.4 [R10+0x26800], R152 ;  /* 0x026800980a007844 */ /* 0x0005e20000000200 */
[-C--:B------:R-:W-:Y:S01]  /*8190*/  FMUL.FTZ R94, R94, R173.reuse ;  /* 0x000000ad5e5e7220 */ /* 0x080fe20000410000 */
[-C--:B------:R-:W-:Y:S01]  /*81a0*/  FMUL.FTZ R95, R95, R173.reuse ;  /* 0x000000ad5f5f7220 */ /* 0x080fe20000410000 */
[-C--:B------:R-:W-:Y:S01]  /*81b0*/  FMUL.FTZ R98, R98, R173.reuse ;  /* 0x000000ad62627220 */ /* 0x080fe20000410000 */
[----:B------:R2:W-:Y:S01]  /*81c0*/  STSM.16.M88.4 [R8], R156 ;  /* 0x0000009c08007844 */ /* 0x0005e20000000200 */
[-C--:B------:R-:W-:Y:S01]  /*81d0*/  FMUL.FTZ R99, R99, R173.reuse ;  /* 0x000000ad63637220 */ /* 0x080fe20000410000 */
[----:B------:R-:W3:Y:S01]  /*81e0*/  MUFU.EX2 R164, R164 ;  /* 0x000000a400a47308 */ /* 0x000ee20000000800 */
[C---:B0-----:R-:W-:Y:S01]  /*81f0*/  FADD.FTZ R15, R165.reuse, R22 ;  /* 0x00000016a50f7221 */ /* 0x041fe20000010000 */
[----:B------:R-:W-:Y:S01]  /*8200*/  F2FP.BF16.F32.PACK_AB R162, R165, R18 ;  /* 0x00000012a5a2723e */ /* 0x000fe200000010ff */
[-C--:B------:R-:W-:Y:S01]  /*8210*/  FMUL.FTZ R102, R102, R173.reuse ;  /* 0x000000ad66667220 */ /* 0x080fe20000410000 */
[-C--:B------:R-:W-:Y:S01]  /*8220*/  FMUL.FTZ R103, R103, R173.reuse ;  /* 0x000000ad67677220 */ /* 0x080fe20000410000 */
[-C--:B------:R-:W-:Y:S01]  /*8230*/  FMUL.FTZ R106, R106, R173.reuse ;  /* 0x000000ad6a6a7220 */ /* 0x080fe20000410000 */
[-C--:B------:R-:W-:Y:S01]  /*8240*/  FMUL.FTZ R107, R107, R173.reuse ;  /* 0x000000ad6b6b7220 */ /* 0x080fe20000410000 */
[----:B------:R-:W-:Y:S01]  /*8250*/  FMUL.FTZ R110, R110, R173 ;  /* 0x000000ad6e6e7220 */ /* 0x000fe20000410000 */
[----:B------:R-:W0:Y:S01]  /*8260*/  MUFU.EX2 R178, R178 ;  /* 0x000000b200b27308 */ /* 0x000e220000000800 */
        /* <DEDUP_REMOVED lines=30> */
[----:B------:R-:W-:Y:S01]  /*8450*/  FMUL.FTZ R151, R151, R173 ;  /* 0x000000ad97977220 */ /* 0x000fe20000410000 */
[----:B------:R-:W1:Y:S01]  /*8460*/  MUFU.EX2 R179, R179 ;  /* 0x000000b300b37308 */ /* 0x000e620000000800 */
[----:B---3--:R-:W-:-:S07]  /*8470*/  FADD.FTZ R6, R20, R5 ;  /* 0x0000000514067221 */ /* 0x008fce0000010000 */
[----:B------:R-:W3:Y:S01]  /*8480*/  MUFU.EX2 R182, R182 ;  /* 0x000000b600b67308 */ /* 0x000ee20000000800 */
[C---:B0-----:R-:W-:Y:S01]  /*8490*/  F2FP.BF16.F32.PACK_AB R166, R13.reuse, R20 ;  /* 0x000000140da6723e */ /* 0x041fe200000010ff */
[----:B------:R-:W-:-:S06]  /*84a0*/  FADD.FTZ R5, R13, R6 ;  /* 0x000000060d057221 */ /* 0x000fcc0000010000 */
[----:B------:R-:W0:Y:S01]  /*84b0*/  MUFU.EX2 R183, R183 ;  /* 0x000000b700b77308 */ /* 0x000e220000000800 */
[C---:B-1----:R-:W-:Y:S01]  /*84c0*/  FADD.FTZ R15, R179.reuse, R16 ;  /* 0x00000010b30f7221 */ /* 0x042fe20000010000 */
[----:B------:R-:W-:-:S03]  /*84d0*/  F2FP.BF16.F32.PACK_AB R165, R179, R178 ;  /* 0x000000b2b3a5723e */ /* 0x000fc600000010ff */
[----:B---3--:R-:W-:Y:S01]  /*84e0*/  FADD.FTZ R14, R182, R15 ;  /* 0x0000000fb60e7221 */ /* 0x008fe20000010000 */
[----:B0-----:R-:W-:-:S03]  /*84f0*/  F2FP.BF16.F32.PACK_AB R167, R183, R182 ;  /* 0x000000b6b7a7723e */ /* 0x001fc600000010ff */
[----:B------:R-:W-:Y:S02]  /*8500*/  FADD.FTZ R6, R183, R14 ;  /* 0x0000000eb7067221 */ /* 0x000fe40000010000 */
[----:B------:R2:W-:Y:S01]  /*8510*/  STSM.16.M88.4 [R7], R164 ;  /* 0x000000a407007844 */ /* 0x0005e20000000200 */
[----:B------:R-:W-:Y:S05]  /*8520*/  @!P0 BRA `(.L_x_7300) ;  /* 0x0000000000048947 */ /* 0x000fea0003800000 */
[----:B------:R-:W-:Y:S01]  /*8530*/  BPT.TRAP 0x1 ;  /* 0x000000040000795c */ /* 0x000fe20000300000 */
.L_x_7300:
[----:B------:R0:W1:Y:S01]  /*8540*/  SYNCS.PHASECHK.TRANS64.TRYWAIT P1, [UR26+0x28c50], R11 ;  /* 0x028c500bff0075a7 */ /* 0x000062000802015a */
[----:B------:R-:W-:Y:S05]  /*8550*/  @!P0 BRA `(.L_x_7301) ;  /* 0x0000000000048947 */ /* 0x000fea0003800000 */
[----:B------:R-:W-:Y:S01]  /*8560*/  BPT.TRAP 0x1 ;  /* 0x000000040000795c */ /* 0x000fe20000300000 */
.L_x_7301:
[----:B-1----:R-:W-:Y:S05]  /*8570*/  @P1 BRA `(.L_x_7302) ;  /* 0x0000000000081947 */ /* 0x002fea0003800000 */
[----:B------:R-:W1:Y:S02]  /*8580*/  SYNCS.PHASECHK.TRANS64.TRYWAIT P1, [UR26+0x28c50], R11 ;  /* 0x028c500bff0075a7 */ /* 0x000e64000802015a */
[----:B-1----:R-:W-:Y:S05]  /*8590*/  @!P1 BRA `(.L_x_7303) ;  /* 0x00000070000c9947 */ /* 0x002fea0003800000 */
.L_x_7302:
        /* <DEDUP_REMOVED lines=34> */
.L_x_7304:
[----:B------:R-:W-:Y:S01]  /*87c0*/  UISETP.GT.AND UP0, UPT, UR25, UR40, UPT ;  /* 0x000000281900728c */ /* 0x000fe2000bf04270 */
[----:B------:R-:W-:Y:S01]  /*87d0*/  MOV R13, R4 ;  /* 0x00000004000d7202 */ /* 0x000fe20000000f00 */
[----:B------:R-:W-:Y:S01]  /*87e0*/  UIADD3 UR7, UR26, 0x28c60, URZ ;  /* 0x00028c601a077890 */ /* 0x000fe2000fffe03f */
[----:B-1----:R-:W-:Y:S01]  /*87f0*/  IMAD.MOV.U32 R12, RZ, RZ, R3 ;  /* 0x000000ffff0c7224 */ /* 0x002fe200078e0003 */
[----:B------:R-:W-:Y:S02]  /*8800*/  UIADD3 UR25, UR25, -0x1, URZ ;  /* 0xffffffff19197890 */ /* 0x000fe4000fffe03f */
[----:B------:R-:W-:Y:S01]  /*8810*/  PLOP3.LUT P1, PT, PT, PT, UP0, 0x80, 0x0 ;  /* 0x000000000000781c */ /* 0x000fe20003f2f008 */
[----:B------:R-:W-:-:S09]  /*8820*/  UPRMT UR7, UR44, 0x654, UR7 ;  /* 0x000006542c077896 */ /* 0x000fd20008000007 */
[----:B------:R-:W-:Y:S01]  /*8830*/  SYNCS.ARRIVE.TRANS64.RED.A1T0 RZ, [UR7], RZ ;  /* 0x000000ffffff79a7 */ /* 0x000fe20008100407 */
[----:B------:R-:W-:Y:S02]  /*8840*/  UMOV UR7, UR4 ;  /* 0x0000000400077c82 */ /* 0x000fe40008000000 */
[----:B------:R-:W-:Y:S05]  /*8850*/  @P1 BRA `(.L_x_7305) ;  /* 0xffffffe400dc1947 */ /* 0x000fea000383ffff */
.L_x_7294:
[----:B--23--:R-:W2:Y:S01]  /*8860*/  SHFL.BFLY PT, R8, R5, 0x2, 0x1f ;  /* 0x0c401f0005087f89 */ /* 0x00cea200000e0000 */
[----:B------:R-:W-:Y:S08]  /*8870*/  BAR.ARV 0x8, 0x100 ;  /* 0x0204000000007b1d */ /* 0x000ff00000002000 */
[----:B------:R-:W-:Y:S01]  /*8880*/  BAR.SYNC.DEFER_BLOCKING 0xf, 0x100 ;  /* 0x03c4000000007b1d */ /* 0x000fe20000010000 */
[----:B------:R-:W-:-:S02]  /*8890*/  ISETP.NE.AND P0, PT, R2, RZ, PT ;  /* 0x000000ff0200720c */ /* 0x000fc40003f05270 */
[----:B------:R-:W-:-:S03]  /*88a0*/  MOV R2, RZ ;  /* 0x000000ff00027202 */ /* 0x000fc60000000f00 */
[----:B------:R-:W3:Y:S01]  /*88b0*/  SHFL.BFLY PT, R9, R6, 0x2, 0x1f ;  /* 0x0c401f0006097f89 */ /* 0x000ee200000e0000 */
[----:B--2---:R-:W-:Y:S01]  /*88c0*/  FADD.FTZ R8, R8, R5 ;  /* 0x0000000508087221 */ /* 0x004fe20000010000 */
[----:B------:R-:W-:-:S04]  /*88d0*/  IMAD.U32 R5, RZ, RZ, UR4 ;  /* 0x00000004ff057e24 */ /* 0x000fc8000f8e00ff */
[----:B------:R-:W0:Y:S01]  /*88e0*/  SHFL.BFLY PT, R7, R8, 0x1, 0x1f ;  /* 0x0c201f0008077f89 */ /* 0x000e2200000e0000 */
[----:B------:R-:W-:Y:S01]  /*88f0*/  IMAD R0, R5, 0x40, R0 ;  /* 0x0000004005007824 */ /* 0x000fe200078e0200 */
[----:B------:R-:W-:-:S04]  /*8900*/  MOV R5, 0xff800000 ;  /* 0xff80000000057802 */ /* 0x000fc80000000f00 */
[----:B------:R-:W-:Y:S01]  /*8910*/  @!P0 LEA R0, R0, UR39, 0x2 ;  /* 0x0000002700008c11 */ /* 0x000fe2000f8e10ff */
[----:B---3--:R-:W-:Y:S01]  /*8920*/  FADD.FTZ R9, R9, R6 ;  /* 0x0000000609097221 */ /* 0x008fe20000010000 */
[----:B------:R-:W-:-:S04]  /*8930*/  IMAD.MOV.U32 R6, RZ, RZ, -0x800000 ;  /* 0xff800000ff067424 */ /* 0x000fc800078e00ff */
[----:B------:R-:W2:Y:S01]  /*8940*/  SHFL.BFLY PT, R10, R9, 0x1, 0x1f ;  /* 0x0c201f00090a7f89 */ /* 0x000ea200000e0000 */
[----:B0-----:R-:W-:Y:S01]  /*8950*/  FADD.FTZ R11, R8, R7 ;  /* 0x00000007080b7221 */ /* 0x001fe20000010000 */
[----:B------:R-:W-:-:S04]  /*8960*/  IMAD.MOV.U32 R7, RZ, RZ, RZ ;  /* 0x000000ffff077224 */ /* 0x000fc800078e00ff */
[----:B------:R-:W-:-:S13]  /*8970*/  FSETP.NE.FTZ.AND P1, PT, R11, RZ, PT ;  /* 0x000000ff0b00720b */ /* 0x000fda0003f35000 */
[----:B------:R-:W0:Y:S01]  /*8980*/  @P1 MUFU.RCP R7, R11 ;  /* 0x0000000b00071308 */ /* 0x000e220000001000 */
[----:B--2---:R-:W-:-:S05]  /*8990*/  FADD.FTZ R10, R9, R10 ;  /* 0x0000000a090a7221 */ /* 0x004fca0000010000 */
[----:B------:R-:W-:Y:S02]  /*89a0*/  FSETP.NE.FTZ.AND P2, PT, R10, RZ, PT ;  /* 0x000000ff0a00720b */ /* 0x000fe40003f55000 */
[----:B------:R-:W-:Y:S01]  /*89b0*/  @P1 MUFU.LG2 R8, R11 ;  /* 0x0000000b00081308 */ /* 0x000fe20000000c00 */
[----:B0-----:R-:W-:Y:S01]  /*89c0*/  @!P0 STS [R0+0x28800], R7 ;  /* 0x0288000700008388 */ /* 0x001fe20000000800 */
[-C--:B------:R-:W-:Y:S01]  /*89d0*/  FMUL.FTZ R24, R24, R7.reuse ;  /* 0x0000000718187220 */ /* 0x080fe20000410000 */
[----:B------:R-:W-:-:S08]  /*89e0*/  FMUL.FTZ R25, R25, R7 ;  /* 0x0000000719197220 */ /* 0x000fd00000410000 */
[----:B------:R-:W0:Y:S01]  /*89f0*/  @P2 MUFU.RCP R2, R10 ;  /* 0x0000000a00022308 */ /* 0x000e220000001000 */
[-C--:B------:R-:W-:Y:S01]  /*8a00*/  FMUL.FTZ R28, R28, R7.reuse ;  /* 0x000000071c1c7220 */ /* 0x080fe20000410000 */
[-C--:B------:R-:W-:Y:S01]  /*8a10*/  FMUL.FTZ R29, R29, R7.reuse ;  /* 0x000000071d1d7220 */ /* 0x080fe20000410000 */
[-C--:B------:R-:W-:Y:S01]  /*8a20*/  FMUL.FTZ R32, R32, R7.reuse ;  /* 0x0000000720207220 */ /* 0x080fe20000410000 */
[-C--:B------:R-:W-:Y:S01]  /*8a30*/  FMUL.FTZ R33, R33, R7.reuse ;  /* 0x0000000721217220 */ /* 0x080fe20000410000 */
[-C--:B------:R-:W-:Y:S01]  /*8a40*/  FMUL.FTZ R36, R36, R7.reuse ;  /* 0x0000000724247220 */ /* 0x080fe20000410000 */
[-C--:B------:R-:W-:Y:S01]  /*8a50*/  FMUL.FTZ R37, R37, R7.reuse ;  /* 0x0000000725257220 */ /* 0x080fe20000410000 */
[-C--:B------:R-:W-:Y:S01]  /*8a60*/  FMUL.FTZ R40, R40, R7.reuse ;  /* 0x0000000728287220 */ /* 0x080fe20000410000 */
[----:B------:R2:W3:Y:S01]  /*8a70*/  @P2 MUFU.LG2 R9, R10 ;  /* 0x0000000a00092308 */ /* 0x0004e20000000c00 */
        /* <DEDUP_REMOVED lines=8> */
[----:B0-----:R0:W-:Y:S01]  /*8b00*/  @!P0 STS [R0+0x28820], R2 ;  /* 0x0288200200008388 */ /* 0x0011e20000000800 */
[----:B--2---:R-:W-:-:S02]  /*8b10*/  IMAD.U32 R10, RZ, RZ, UR14 ;  /* 0x0000000eff0a7e24 */ /* 0x004fc4000f8e00ff */
        /* <DEDUP_REMOVED lines=8> */
[----:B0-----:R-:W-:Y:S01]  /*8ba0*/  MOV R0, UR14 ;  /* 0x0000000e00007c02 */ /* 0x001fe20008000f00 */
        /* <DEDUP_REMOVED lines=41> */
[----:B------:R-:W-:Y:S01]  /*8e40*/  @P1 FMUL.FTZ R7, R8, 0.69314718246459960938 ;  /* 0x3f31721808071820 */ /* 0x000fe20000410000 */
[----:B---3--:R-:W-:Y:S01]  /*8e50*/  @P2 FMUL.FTZ R9, R9, 0.69314718246459960938 ;  /* 0x3f31721809092820 */ /* 0x008fe20000410000 */
        /* <DEDUP_REMOVED lines=68> */
.L_x_7258:
[----:B------:R-:W-:Y:S05]  /*92a0*/  @P0 BRA `(.L_x_7306) ;  /* 0x0000002000f80947 */ /* 0x000fea0003800000 */
[----:B------:R-:W0:Y:S01]  /*92b0*/  S2R R0, SR_TID.X ;  /* 0x0000000000007919 */ /* 0x000e220000002100 */
[----:B------:R-:W2:Y:S01]  /*92c0*/  S2UR UR5, SR_CgaCtaId ;  /* 0x00000000000579c3 */ /* 0x000ea20000008800 */
[----:B------:R-:W-:Y:S01]  /*92d0*/  UMOV UR4, 0x400 ;  /* 0x0000040000047882 */ /* 0x000fe20000000000 */
[----:B------:R-:W-:-:S06]  /*92e0*/  IMAD R2, RZ, RZ, -UR42 ;  /* 0x8000002aff027e24 */ /* 0x000fcc000f8e02ff */
[----:B------:R-:W-:Y:S08]  /*92f0*/  BAR.SYNC.DEFER_BLOCKING 0x1, 0x100 ;  /* 0x0044000000007b1d */ /* 0x000ff00000010000 */
[----:B------:R-:W3:Y:S08]  /*9300*/  S2UR UR6, SR_CTAID.Y ;  /* 0x00000000000679c3 */ /* 0x000ef00000002600 */
[----:B------:R-:W3:Y:S01]  /*9310*/  LDC R3, c[0x0][0xc50] ;  /* 0x00031400ff037b82 */ /* 0x000ee20000000800 */
[----:B--2---:R-:W-:-:S07]  /*9320*/  ULEA UR4, UR5, UR4, 0x18 ;  /* 0x0000000405047291 */ /* 0x004fce000f8ec03f */
[----:B------:R-:W2:Y:S01]  /*9330*/  LDC R7, c[0x0][0xbe8] ;  /* 0x0002fa00ff077b82 */ /* 0x000ea20000000800 */
[----:B------:R-:W-:Y:S01]  /*9340*/  UIADD3 UR4, UR4, 0x28c20, URZ ;  /* 0x00028c2004047890 */ /* 0x000fe2000fffe03f */
[----:B0-----:R-:W-:-:S03]  /*9350*/  VIADD R18, R0, 0xffffff80 ;  /* 0xffffff8000127836 */ /* 0x001fc60000000000 */
[----:B------:R-:W-:Y:S02]  /*9360*/  UPRMT UR4, URZ, 0x654, UR4 ;  /* 0x000006543f047896 */ /* 0x000fe40008000004 */
[----:B------:R-:W-:-:S04]  /*9370*/  SHF.R.S32.HI R21, RZ, 0x1f, R18 ;  /* 0x0000001fff157819 */ /* 0x000fc80000011412 */
[----:B------:R-:W-:Y:S01]  /*9380*/  LEA.HI R4, R21, R18, RZ, 0x7 ;  /* 0x0000001215047211 */ /* 0x000fe200078f38ff */
[----:B---3--:R-:W-:Y:S01]  /*9390*/  IMAD R2, R3, R2, UR6 ;  /* 0x0000000603027e24 */ /* 0x008fe2000f8e0202 */
[----:B------:R-:W-:Y:S01]  /*93a0*/  USHF.R.S32.HI UR6, URZ, 0x1f, UR42 ;  /* 0x0000001f3f067899 */ /* 0x000fe2000801142a */
[----:B------:R-:W-:Y:S01]  /*93b0*/  SYNCS.ARRIVE.TRANS64.RED.A1T0 RZ, [UR4], RZ ;  /* 0x000000ffffff79a7 */ /* 0x000fe20008100404 */
[----:B------:R-:W-:Y:S02]  /*93c0*/  SHF.R.S32.HI R0, RZ, 0x7, R4 ;  /* 0x00000007ff007819 */ /* 0x000fe40000011404 */
[----:B------:R-:W-:Y:S02]  /*93d0*/  LOP3.LUT R9, R4, 0xffffff80, RZ, 0xc0, !PT ;  /* 0xffffff8004097812 */ /* 0x000fe400078ec0ff */
[----:B------:R-:W-:Y:S01]  /*93e0*/  SHF.R.S32.HI R3, RZ, 0x1f, R2 ;  /* 0x0000001fff037819 */ /* 0x000fe20000011402 */
[----:B------:R-:W0:Y:S01]  /*93f0*/  SHFL.IDX PT, R10, R0, RZ, 0x1f ;  /* 0x00001fff000a7589 */ /* 0x000e2200000e0000 */
[----:B------:R-:W-:-:S02]  /*9400*/  IADD3 R8, R18, -R9, RZ ;  /* 0x8000000912087210 */ /* 0x000fc40007ffe0ff */
[----:B--2---:R-:W-:Y:S02]  /*9410*/  ISETP.NE.AND P1, PT, R7, 0x1, PT ;  /* 0x000000010700780c */ /* 0x004fe40003f25270 */
[----:B------:R-:W-:-:S04]  /*9420*/  SHF.R.S32.HI R155, RZ, 0x1f, R8 ;  /* 0x0000001fff9b7819 */ /* 0x000fc80000011408 */
[----:B------:R-:W-:-:S04]  /*9430*/  LEA.HI R9, R155, R8, RZ, 0x2 ;  /* 0x000000089b097211 */ /* 0x000fc800078f10ff */
[----:B------:R-:W-:Y:S02]  /*9440*/  SHF.R.S32.HI R154, RZ, 0x2, R9 ;  /* 0x00000002ff9a7819 */ /* 0x000fe40000011409 */
[----:B0-----:R-:W-:-:S13]  /*9450*/  ISETP.NE.AND P0, PT, R10, RZ, PT ;  /* 0x000000ff0a00720c */ /* 0x001fda0003f05270 */
[----:B------:R-:W-:Y:S05]  /*9460*/  @P0 BRA `(.L_x_7307) ;  /* 0x0000000400440947 */ /* 0x000fea0003800000 */
[----:B------:R-:W0:Y:S01]  /*9470*/  LDC R19, c[0x0][0xbe8] ;  /* 0x0002fa00ff137b82 */ /* 0x000e220000000800 */
[----:B------:R-:W-:Y:S01]  /*9480*/  LOP3.LUT R11, R4, 0xffffff80, RZ, 0xc0, !PT ;  /* 0xffffff80040b7812 */ /* 0x000fe200078ec0ff */
[----:B------:R-:W2:Y:S01]  /*9490*/  S2R R23, SR_CTAID.X ;  /* 0x0000000000177919 */ /* 0x000ea20000002500 */
[----:B------:R-:W-:Y:S01]  /*94a0*/  LEA.HI R10, R21, R18, RZ, 0x2 ;  /* 0x00000012150a7211 */ /* 0x000fe200078f10ff */
[----:B------:R-:W-:Y:S02]  /*94b0*/  ULDC.64 UR4, c[0x0][0xbd0] ;  /* 0x0002f40000047ab9 */ /* 0x000fe40000000a00 */
[----:B------:R-:W-:Y:S01]  /*94c0*/  IMAD.IADD R20, R18, 0x1, -R11 ;  /* 0x0000000112147824 */ /* 0x000fe200078e0a0b */
[----:B------:R-:W-:Y:S01]  /*94d0*/  LOP3.LUT R17, R10, 0xfffffffc, RZ, 0xc0, !PT ;  /* 0xfffffffc0a117812 */ /* 0x000fe200078ec0ff */
[----:B------:R-:W3:Y:S01]  /*94e0*/  S2UR UR7, SR_CTAID.Z ;  /* 0x00000000000779c3 */ /* 0x000ee20000002700 */
[----:B------:R-:W-:Y:S02]  /*94f0*/  UIMAD.WIDE.U32 UR8, UR42, UR4, URZ ;  /* 0x000000042a0872a5 */ /* 0x000fe4000f8e003f */
[----:B------:R-:W-:Y:S01]  /*9500*/  SHF.R.S32.HI R11, RZ, 0x1f, R20 ;  /* 0x0000001fff0b7819 */ /* 0x000fe20000011414 */
[----:B------:R-:W-:Y:S01]  /*9510*/  IMAD.IADD R10, R18, 0x1, -R17 ;  /* 0x00000001120a7824 */ /* 0x000fe200078e0a11 */
[----:B------:R-:W-:-:S02]  /*9520*/  UIMAD UR4, UR6, UR4, URZ ;  /* 0x00000004060472a4 */ /* 0x000fc4000f8e023f */
[C---:B------:R-:W-:Y:S01]  /*9530*/  LEA.HI R22, R11.reuse, R20, RZ, 0x2 ;  /* 0x000000140b167211 */ /* 0x040fe200078f10ff */
[----:B------:R-:W4:Y:S01]  /*9540*/  LDC.64 R14, c[0x0][0xbd8] ;  /* 0x0002f600ff0e7b82 */ /* 0x000f220000000a00 */
[----:B------:R-:W-:Y:S01]  /*9550*/  LEA.HI R12, R10, R10, RZ, 0x1 ;  /* 0x0000000a0a0c7211 */ /* 0x000fe200078f08ff */
[----:B------:R-:W-:Y:S01]  /*9560*/  UIMAD UR4, UR42, UR5, UR4 ;  /* 0x000000052a0472a4 */ /* 0x000fe2000f8e0204 */
[--C-:B------:R-:W-:Y:S02]  /*9570*/  SHF.R.S32.HI R4, RZ, 0x2, R22.reuse ;  /* 0x00000002ff047819 */ /* 0x100fe40000011416 */
[----:B-1----:R-:W-:Y:S01]  /*9580*/  SHF.R.S32.HI R13, RZ, 0x1f, R22 ;  /* 0x0000001fff0d7819 */ /* 0x002fe20000011416 */
[----:B------:R-:W-:Y:S01]  /*9590*/  UIADD3 UR4, UR9, UR4, URZ ;  /* 0x0000000409047290 */ /* 0x000fe2000fffe03f */
[----:B------:R-:W-:Y:S02]  /*95a0*/  LEA.HI R11, R11, R20, RZ, 0x5 ;  /* 0x000000140b0b7211 */ /* 0x000fe400078f28ff */
[----:B0-----:R-:W-:-:S02]  /*95b0*/  ISETP.NE.AND P0, PT, R19, 0x1, PT ;  /* 0x000000011300780c */ /* 0x001fc40003f05270 */
[----:B------:R-:W-:Y:S02]  /*95c0*/  LEA.HI R13, R13, R4, RZ, 0x3 ;  /* 0x000000040d0d7211 */ /* 0x000fe400078f18ff */
[----:B------:R-:W-:Y:S02]  /*95d0*/  LOP3.LUT R153, R12, 0x1ffffffe, RZ, 0xc0, !PT ;  /* 0x1ffffffe0c997812 */ /* 0x000fe400078ec0ff */
[----:B------:R-:W-:Y:S01]  /*95e0*/  LOP3.LUT R13, R13, 0xfffffff8, RZ, 0xc0, !PT ;  /* 0xfffffff80d0d7812 */ /* 0x000fe200078ec0ff */
[----:B---3--:R-:W-:Y:S01]  /*95f0*/  USHF.R.S32.HI UR5, URZ, 0x1f, UR7 ;  /* 0x0000001f3f057899 */ /* 0x008fe20008011407 */
[----:B------:R-:W-:Y:S01]  /*9600*/  SHF.R.S32.HI R11, RZ, 0x5, R11 ;  /* 0x00000005ff0b7819 */ /* 0x000fe2000001140b */
[----:B------:R-:W-:Y:S01]  /*9610*/  IMAD.IADD R153, R10, 0x1, -R153 ;  /* 0x000000010a997824 */ /* 0x000fe200078e0a99 */
[----:B------:R-:W-:Y:S02]  /*9620*/  IADD3 R4, R4, -R13, RZ ;  /* 0x8000000d04047210 */ /* 0x000fe40007ffe0ff */
[----:B------:R-:W-:Y:S01]  /*9630*/  MOV R10, UR8 ;  /* 0x00000008000a7c02 */ /* 0x000fe20008000f00 */
[----:B------:R-:W0:Y:S02]  /*9640*/  @P0 LDC R13, c[0x0][0xbec] ;  /* 0x0002fb00ff0d0b82 */ /* 0x000e240000000800 */
[----:B------:R-:W-:-:S02]  /*9650*/  IMAD R152, R11, 0x10, R4 ;  /* 0x000000100b987824 */ /* 0x000fc400078e0204 */
[C---:B----4-:R-:W-:Y:S02]  /*9660*/  IMAD R12, R14.reuse, UR5, RZ ;  /* 0x000000050e0c7c24 */ /* 0x050fe4000f8e02ff */
[----:B------:R-:W-:Y:S02]  /*9670*/  IMAD R4, R153, 0x8, R152 ;  /* 0x0000000899047824 */ /* 0x000fe400078e0298 */
[----:B------:R-:W1:Y:S01]  /*9680*/  @P0 LDC R17, c[0x0][0xbf0] ;  /* 0x0002fc00ff110b82 */ /* 0x000e620000000800 */
[----:B------:R-:W-:Y:S01]  /*9690*/  IMAD.U32 R11, RZ, RZ, UR9 ;  /* 0x00000009ff0b7e24 */ /* 0x000fe2000f8e00ff */
[----:B------:R-:W-:Y:S01]  /*96a0*/  MOV R11, UR4 ;  /* 0x00000004000b7c02 */ /* 0x000fe20008000f00 */
[----:B--2---:R-:W-:Y:S01]  /*96b0*/  IMAD R4, R23, 0x40, R4 ;  /* 0x0000004017047824 */ /* 0x004fe200078e0204 */
[----:B------:R-:W-:Y:S01]  /*96c0*/  ULDC.64 UR4, c[0x0][0xbe0] ;  /* 0x0002f80000047ab9 */ /* 0x000fe20000000a00 */
[----:B------:R-:W-:Y:S02]  /*96d0*/  IMAD R15, R15, UR7, R12 ;  /* 0x000000070f0f7c24 */ /* 0x000fe4000f8e020c */
[----:B------:R-:W-:-:S04]  /*96e0*/  IMAD.WIDE.U32 R10, R14, UR7, R10 ;  /* 0x000000070e0a7c25 */ /* 0x000fc8000f8e000a */
[----:B------:R-:W-:Y:S01]  /*96f0*/  IMAD R23, R23, 0x40, R152 ;  /* 0x0000004017177824 */ /* 0x000fe200078e0298 */
[----:B------:R-:W-:Y:S01]  /*9700*/  IADD3 R11, R11, R15, RZ ;  /* 0x0000000f0b0b7210 */ /* 0x000fe20007ffe0ff */
[----:B0-----:R-:W-:-:S04]  /*9710*/  @P0 IMAD.HI.U32 R12, R4, R13, RZ ;  /* 0x0000000d040c0227 */ /* 0x001fc800078e00ff */
[----:B------:R-:W-:Y:S02]  /*9720*/  IMAD.MOV.U32 R13, RZ, RZ, R4 ;  /* 0x000000ffff0d7224 */ /* 0x000fe400078e0004 */
[----:B------:R-:W-:Y:S01]  /*9730*/  IMAD.WIDE.U32 R10, R2, UR4, R10 ;  /* 0x00000004020a7c25 */ /* 0x000fe2000f8e000a */
[----:B-1----:R-:W-:-:S03]  /*9740*/  @P0 SHF.R.U32.HI R13, RZ, R17, R12 ;  /* 0x00000011ff0d0219 */ /* 0x002fc6000001160c */
[----:B------:R-:W-:Y:S01]  /*9750*/  IMAD R17, R3, UR4, RZ ;  /* 0x0000000403117c24 */ /* 0x000fe2000f8e02ff */
[----:B------:R-:W-:Y:S01]  /*9760*/  IADD3 R10, P0, R13, R10, RZ ;  /* 0x0000000a0d0a7210 */ /* 0x000fe20007f1e0ff */
[----:B------:R-:W-:Y:S02]  /*9770*/  IMAD.MOV R15, RZ, RZ, -R13 ;  /* 0x000000ffff0f7224 */ /* 0x000fe400078e0a0d */
[----:B------:R-:W-:Y:S01]  /*9780*/  IMAD R12, R2, UR5, R17 ;  /* 0x00000005020c7c24 */ /* 0x000fe2000f8e0211 */
[----:B------:R-:W-:Y:S01]  /*9790*/  SHF.R.S32.HI R17, RZ, 0x1f, R13 ;  /* 0x0000001fff117819 */ /* 0x000fe2000001140d */
[----:B------:R-:W-:Y:S01]  /*97a0*/  IMAD R15, R19, R15, R4 ;  /* 0x0000000f130f7224 */ /* 0x000fe200078e0204 */
[----:B------:R-:W-:Y:S01]  /*97b0*/  ULDC.64 UR4, c[0x0][0xbc8] ;  /* 0x0002f20000047ab9 */ /* 0x000fe20000000a00 */
[----:B------:R-:W-:Y:S02]  /*97c0*/  LOP3.LUT R13, R22, 0x7ffffffc, RZ, 0xc0, !PT ;  /* 0x7ffffffc160d7812 */ /* 0x000fe400078ec0ff */
[----:B------:R-:W-:-:S02]  /*97d0*/  IADD3.X R11, R17, R11, R12, P0, !PT ;  /* 0x0000000b110b7210 */ /* 0x000fc400007fe40c */
[----:B------:R-:W-:Y:S01]  /*97e0*/  SHF.R.S32.HI R4, RZ, 0x1f, R15 ;  /* 0x0000001fff047819 */ /* 0x000fe2000001140f */
[----:B------:R-:W-:Y:S02]  /*97f0*/  IMAD.IADD R20, R20, 0x1, -R13 ;  /* 0x0000000114147824 */ /* 0x000fe400078e0a0d */
[----:B------:R-:W-:-:S04]  /*9800*/  IMAD.WIDE.U32 R10, R15, UR4, R10 ;  /* 0x000000040f0a7c25 */ /* 0x000fc8000f8e000a */
[----:B------:R-:W-:-:S04]  /*9810*/  IMAD R4, R4, UR4, RZ ;  /* 0x0000000404047c24 */ /* 0x000fc8000f8e02ff */
[----:B------:R-:W-:Y:S01]  /*9820*/  IMAD R15, R15, UR5, R4 ;  /* 0x000000050f0f7c24 */ /* 0x000fe2000f8e0204 */
[----:B------:R-:W-:Y:S01]  /*9830*/  ULDC.64 UR4, c[0x0][0xba8] ;  /* 0x0002ea0000047ab9 */ /* 0x000fe20000000a00 */
[-C--:B------:R-:W-:Y:S02]  /*9840*/  LEA.HI R4, R0, R0.reuse, RZ, 0x1 ;  /* 0x0000000000047211 */ /* 0x080fe400078f08ff */
[----:B------:R-:W-:Y:S01]  /*9850*/  IMAD.IADD R11, R11, 0x1, R15 ;  /* 0x000000010b0b7824 */ /* 0x000fe200078e020f */
[----:B------:R-:W-:Y:S01]  /*9860*/  LEA R16, P0, R10, UR4, 0x2 ;  /* 0x000000040a107c11 */ /* 0x000fe2000f8010ff */
[----:B------:R-:W-:Y:S01]  /*9870*/  ULDC UR4, c[0x0][0xa88] ;  /* 0x0002a20000047ab9 */ /* 0x000fe20000000800 */
[----:B------:R-:W-:Y:S01]  /*9880*/  LOP3.LUT R15, R4, 0xfffffe, RZ, 0xc0, !PT ;  /* 0x00fffffe040f7812 */ /* 0x000fe200078ec0ff */
[----:B------:R-:W-:Y:S01]  /*9890*/  IMAD R4, R19, UR4, RZ ;  /* 0x0000000413047c24 */ /* 0x000fe2000f8e02ff */
[----:B------:R-:W-:Y:S01]  /*98a0*/  LEA.HI.X R17, R10, UR5, R11, 0x2, P0 ;  /* 0x000000050a117c11 */ /* 0x000fe200080f140b */
[----:B------:R-:W-:Y:S01]  /*98b0*/  SHFL.IDX PT, R12, R16, 0x1, 0x1c1f ;  /* 0x003c1f00100c7f89 */ /* 0x000fe200000e0000 */
[----:B------:R-:W-:Y:S01]  /*98c0*/  IADD3 R14, -R15, R0, RZ ;  /* 0x000000000f0e7210 */ /* 0x000fe20007ffe1ff */
[----:B------:R-:W-:-:S02]  /*98d0*/  IMAD.SHL.U32 R15, R20, 0x2, RZ ;  /* 0x00000002140f7824 */ /* 0x000fc400078e00ff */
[----:B------:R-:W-:Y:S01]  /*98e0*/  SHFL.IDX PT, R10, R16, RZ, 0x1c1f ;  /* 0x001c1fff100a7589 */ /* 0x000fe200000e0000 */
[----:B------:R-:W-:-:S03]  /*98f0*/  LEA R14, -R14, RZ, 0x8 ;  /* 0x000000ff0e0e7211 */ /* 0x000fc600078e41ff */
[----:B------:R-:W0:Y:S01]  /*9900*/  SHFL.IDX PT, R11, R17, RZ, 0x1c1f ;  /* 0x001c1fff110b7589 */ /* 0x000e2200000e0000 */
[----:B------:R-:W-:Y:S01]  /*9910*/  ISETP.NE.AND P0, PT, R15, R14, PT ;  /* 0x0000000e0f00720c */ /* 0x000fe20003f05270 */
[C---:B------:R-:W-:Y:S02]  /*9920*/  VIADD R15, R23.reuse, 0x8 ;  /* 0x00000008170f7836 */ /* 0x040fe40000000000 */
[----:B------:R-:W1:Y:S01]  /*9930*/  SHFL.IDX PT, R13, R17, 0x1, 0x1c1f ;  /* 0x003c1f00110d7f89 */ /* 0x000e6200000e0000 */
[-C--:B------:R-:W-:Y:S02]  /*9940*/  ISETP.GE.OR P2, PT, R23, R4.reuse, P0 ;  /* 0x000000041700720c */ /* 0x080fe40000746670 */
[----:B------:R-:W-:-:S11]  /*9950*/  ISETP.GE.OR P0, PT, R15, R4, P0 ;  /* 0x000000040f00720c */ /* 0x000fd60000706670 */
[----:B0-----:R0:W-:Y:S04]  /*9960*/  @!P2 ST.E desc[UR36][R10.64], R6 ;  /* 0x000000060a00a985 */ /* 0x0011e8000c101924 */
[----:B-1----:R0:W-:Y:S02]  /*9970*/  @!P0 ST.E desc[UR36][R12.64], R5 ;  /* 0x000000050c008985 */ /* 0x0021e4000c101924 */
.L_x_7307:
[----:B------:R-:W2:Y:S01]  /*9980*/  S2R R14, SR_CTAID.X ;  /* 0x00000000000e7919 */ /* 0x000ea20000002500 */
[----:B------:R-:W3:Y:S01]  /*9990*/  S2UR UR7, SR_CTAID.Z ;  /* 0x00000000000779c3 */ /* 0x000ee20000002700 */
[----:B------:R-:W-:Y:S01]  /*99a0*/  LEA.HI R21, R21, R18, RZ, 0x2 ;  /* 0x0000001215157211 */ /* 0x000fe200078f10ff */
[----:B------:R-:W-:Y:S01]  /*99b0*/  ULDC.64 UR8, c[0x0][0xb38] ;  /* 0x0002ce0000087ab9 */ /* 0x000fe20000000a00 */
[----:B0-----:R-:W-:Y:S01]  /*99c0*/  SHF.R.S32.HI R5, RZ, 0x1f, R9 ;  /* 0x0000001fff057819 */ /* 0x001fe20000011409 */
[----:B------:R-:W-:Y:S01]  /*99d0*/  UIMAD UR6, UR6, UR8, URZ ;  /* 0x00000008060672a4 */ /* 0x000fe2000f8e023f */
[----:B------:R-:W-:Y:S01]  /*99e0*/  LOP3.LUT R21, R21, 0xfffffffc, RZ, 0xc0, !PT ;  /* 0xfffffffc15157812 */ /* 0x000fe200078ec0ff */
[----:B------:R-:W-:Y:S01]  /*99f0*/  UIMAD.WIDE.U32 UR4, UR42, UR8, URZ ;  /* 0x000000082a0472a5 */ /* 0x000fe2000f8e003f */
[----:B------:R-:W-:Y:S01]  /*9a00*/  LEA.HI R5, R5, R154, RZ, 0x3 ;  /* 0x0000009a05057211 */ /* 0x000fe200078f18ff */
[----:B-1----:R-:W0:Y:S01]  /*9a10*/  LDC.64 R12, c[0x0][0xb40] ;  /* 0x0002d000ff0c7b82 */ /* 0x002e220000000a00 */
[----:B------:R-:W-:Y:S01]  /*9a20*/  IADD3 R21, R18, -R21, RZ ;  /* 0x8000001512157210 */ /* 0x000fe20007ffe0ff */
[----:B------:R-:W-:Y:S01]  /*9a30*/  UIMAD UR6, UR42, UR9, UR6 ;  /* 0x000000092a0672a4 */ /* 0x000fe2000f8e0206 */
[----:B------:R-:W-:Y:S01]  /*9a40*/  LOP3.LUT R5, R5, 0xfffffff8, RZ, 0xc0, !PT ;  /* 0xfffffff805057812 */ /* 0x000fe200078ec0ff */
[----:B------:R-:W-:Y:S01]  /*9a50*/  BSSY B0, `(.L_x_7308) ;  /* 0x00000fc000007945 */ /* 0x000fe20003800000 */
[----:B------:R-:W-:Y:S01]  /*9a60*/  LEA.HI R4, R21, R21, RZ, 0x1 ;  /* 0x0000001515047211 */ /* 0x000fe200078f08ff */
[----:B------:R-:W-:Y:S01]  /*9a70*/  UIADD3 UR6, UR5, UR6, URZ ;  /* 0x0000000605067290 */ /* 0x000fe2000fffe03f */
[----:B------:R-:W-:Y:S01]  /*9a80*/  LEA.HI R155, R155, R8, RZ, 0x5 ;  /* 0x000000089b9b7211 */ /* 0x000fe200078f28ff */
[----:B------:R-:W1:Y:S01]  /*9a90*/  @P1 LDC R10, c[0x0][0xbec] ;  /* 0x0002fb00ff0a1b82 */ /* 0x000e620000000800 */
[----:B------:R-:W-:Y:S01]  /*9aa0*/  IMAD.IADD R154, R154, 0x1, -R5 ;  /* 0x000000019a9a7824 */ /* 0x000fe200078e0a05 */
[----:B------:R-:W-:-:S02]  /*9ab0*/  LOP3.LUT R4, R4, 0x1ffffffe, RZ, 0xc0, !PT ;  /* 0x1ffffffe04047812 */ /* 0x000fc400078ec0ff */
[----:B------:R-:W-:Y:S02]  /*9ac0*/  SHF.R.S32.HI R155, RZ, 0x5, R155 ;  /* 0x00000005ff9b7819 */ /* 0x000fe4000001149b */
[----:B------:R-:W-:Y:S01]  /*9ad0*/  MOV R5, UR5 ;  /* 0x0000000500057c02 */ /* 0x000fe20008000f00 */
[----:B------:R-:W-:Y:S01]  /*9ae0*/  IMAD.IADD R4, R21, 0x1, -R4 ;  /* 0x0000000115047824 */ /* 0x000fe200078e0a04 */
[----:B------:R-:W4:Y:S01]  /*9af0*/  @P1 LDC R17, c[0x0][0xbf0] ;  /* 0x0002fc00ff111b82 */ /* 0x000f220000000800 */
[----:B------:R-:W-:Y:S01]  /*9b00*/  LEA R155, R155, R154, 0x4 ;  /* 0x0000009a9b9b7211 */ /* 0x000fe200078e20ff */
[----:B---3--:R-:W-:Y:S01]  /*9b10*/  USHF.R.S32.HI UR8, URZ, 0x1f, UR7 ;  /* 0x0000001f3f087899 */ /* 0x008fe20008011407 */
[----:B------:R-:W-:Y:S01]  /*9b20*/  IMAD.U32 R5, RZ, RZ, UR6 ;  /* 0x00000006ff057e24 */ /* 0x000fe2000f8e00ff */
[----:B------:R-:W-:Y:S02]  /*9b30*/  LOP3.LUT R9, R9, 0x7ffffffc, RZ, 0xc0, !PT ;  /* 0x7ffffffc09097812 */ /* 0x000fe400078ec0ff */
[----:B------:R-:W-:-:S02]  /*9b40*/  IMAD R11, R4, 0x8, R155 ;  /* 0x00000008040b7824 */ /* 0x000fc400078e029b */
[----:B------:R-:W-:Y:S01]  /*9b50*/  IMAD.U32 R4, RZ, RZ, UR4 ;  /* 0x00000004ff047e24 */ /* 0x000fe2000f8e00ff */
[----:B------:R-:W-:Y:S01]  /*9b60*/  ULDC.64 UR4, c[0x0][0xb48] ;  /* 0x0002d20000047ab9 */ /* 0x000fe20000000a00 */
[----:B0-----:R-:W-:Y:S02]  /*9b70*/  IMAD R6, R12, UR8, RZ ;  /* 0x000000080c067c24 */ /* 0x001fe4000f8e02ff */
[----:B--2---:R-:W-:Y:S02]  /*9b80*/  IMAD R15, R14, 0x40, R11 ;  /* 0x000000400e0f7824 */ /* 0x004fe400078e020b */
[----:B------:R-:W-:Y:S02]  /*9b90*/  IMAD R13, R13, UR7, R6 ;  /* 0x000000070d0d7c24 */ /* 0x000fe4000f8e0206 */
[----:B-1----:R-:W-:Y:S01]  /*9ba0*/  @P1 IMAD.HI.U32 R10, R15, R10, RZ ;  /* 0x0000000a0f0a1227 */ /* 0x002fe200078e00ff */
[----:B------:R-:W-:-:S03]  /*9bb0*/  MOV R11, R15 ;  /* 0x0000000f000b7202 */ /* 0x000fc60000000f00 */
[----:B------:R-:W-:-:S04]  /*9bc0*/  IMAD.WIDE.U32 R4, R12, UR7, R4 ;  /* 0x000000070c047c25 */ /* 0x000fc8000f8e0004 */
[----:B------:R-:W-:Y:S01]  /*9bd0*/  IMAD R3, R3, UR4, RZ ;  /* 0x0000000403037c24 */ /* 0x000fe2000f8e02ff */
[----:B----4-:R-:W-:Y:S01]  /*9be0*/  @P1 SHF.R.U32.HI R11, RZ, R17, R10 ;  /* 0x00000011ff0b1219 */ /* 0x010fe2000001160a */
[----:B------:R-:W-:Y:S02]  /*9bf0*/  IMAD.IADD R5, R5, 0x1, R13 ;  /* 0x0000000105057824 */ /* 0x000fe400078e020d */
[C---:B------:R-:W-:Y:S01]  /*9c00*/  IMAD R13, R2.reuse, UR5, R3 ;  /* 0x00000005020d7c24 */ /* 0x040fe2000f8e0203 */
[----:B------:R-:W-:Y:S01]  /*9c10*/  SHF.R.S32.HI R6, RZ, 0x1f, R11 ;  /* 0x0000001fff067819 */ /* 0x000fe2000001140b */
[----:B------:R-:W-:Y:S01]  /*9c20*/  IMAD.WIDE.U32 R2, R2, UR4, R4 ;  /* 0x0000000402027c25 */ /* 0x000fe2000f8e0004 */
[----:B------:R-:W-:-:S03]  /*9c30*/  ULDC.64 UR4, c[0x0][0xb30] ;  /* 0x0002cc0000047ab9 */ /* 0x000fc60000000a00 */
[----:B------:R-:W-:Y:S01]  /*9c40*/  IMAD.MOV R10, RZ, RZ, -R11 ;  /* 0x000000ffff0a7224 */ /* 0x000fe200078e0a0b */
[----:B------:R-:W-:Y:S01]  /*9c50*/  IADD3 R3, R3, R13, RZ ;  /* 0x0000000d03037210 */ /* 0x000fe20007ffe0ff */
[----:B------:R-:W-:Y:S02]  /*9c60*/  IMAD R6, R6, UR4, RZ ;  /* 0x0000000406067c24 */ /* 0x000fe4000f8e02ff */
[----:B------:R-:W-:Y:S02]  /*9c70*/  IMAD R5, R7, R10, R15 ;  /* 0x0000000a07057224 */ /* 0x000fe400078e020f */
[C---:B------:R-:W-:Y:S01]  /*9c80*/  IMAD R13, R11.reuse, UR5, R6 ;  /* 0x000000050b0d7c24 */ /* 0x040fe2000f8e0206 */
[----:B------:R-:W-:Y:S01]  /*9c90*/  LEA.HI R6, R0, R0, RZ, 0x1 ;  /* 0x0000000000067211 */ /* 0x000fe200078f08ff */
        /* <DEDUP_REMOVED lines=9> */
[----:B------:R-:W-:Y:S01]  /*9d30*/  IMAD.IADD R5, R3, 0x1, R11 ;  /* 0x0000000103057824 */ /* 0x000fe200078e020b */
[----:B------:R-:W-:Y:S01]  /*9d40*/  ULDC UR4, c[0x0][0xa88] ;  /* 0x0002a20000047ab9 */ /* 0x000fe20000000800 */
[----:B------:R-:W-:Y:S01]  /*9d50*/  LOP3.LUT R11, R6, 0xfffffe, RZ, 0xc0, !PT ;  /* 0x00fffffe060b7812 */ /* 0x000fe200078ec0ff */
[----:B------:R-:W-:Y:S01]  /*9d60*/  IMAD R6, R7, UR4, RZ ;  /* 0x0000000407067c24 */ /* 0x000fe2000f8e02ff */
[----:B------:R-:W-:Y:S02]  /*9d70*/  LEA R7, R14, R155, 0x6 ;  /* 0x0000009b0e077211 */ /* 0x000fe400078e30ff */
[----:B------:R-:W-:Y:S01]  /*9d80*/  LEA.HI.X R5, R2, UR5, R5, 0x2, P0 ;  /* 0x0000000502057c11 */ /* 0x000fe200080f1405 */
[----:B------:R-:W-:Y:S01]  /*9d90*/  IMAD.IADD R11, R0, 0x1, -R11 ;  /* 0x00000001000b7824 */ /* 0x000fe200078e0a0b */
[----:B------:R-:W-:Y:S01]  /*9da0*/  ISETP.GE.AND P0, PT, R7, R6, PT ;  /* 0x000000060700720c */ /* 0x000fe20003f06270 */
[----:B------:R-:W-:Y:S01]  /*9db0*/  IMAD.IADD R0, R8, 0x1, -R9 ;  /* 0x0000000108007824 */ /* 0x000fe200078e0a09 */
[----:B------:R0:W1:Y:S04]  /*9dc0*/  SHFL.IDX PT, R2, R4, RZ, 0x1c1f ;  /* 0x001c1fff04027589 */ /* 0x00006800000e0000 */
[----:B------:R-:W-:Y:S01]  /*9dd0*/  LEA R0, R11, R0, 0x7 ;  /* 0x000000000b007211 */ /* 0x000fe200078e38ff */
[----:B------:R0:W2:Y:S04]  /*9de0*/  SHFL.IDX PT, R3, R5, RZ, 0x1c1f ;  /* 0x001c1fff05037589 */ /* 0x0000a800000e0000 */
[----:B------:R-:W-:-:S02]  /*9df0*/  IMAD.SHL.U32 R0, R0, 0x2, RZ ;  /* 0x0000000200007824 */ /* 0x000fc400078e00ff */
[----:B------:R-:W-:Y:S05]  /*9e00*/  @P0 BRA `(.L_x_7309) ;  /* 0x0000000c00000947 */ /* 0x000fea0003800000 */
        /* <DEDUP_REMOVED lines=13> */
[----:B------:R-:W-:Y:S01]  /*9ee0*/  VIADD R22, R0, 0x50 ;  /* 0x0000005000167836 */ /* 0x000fe20000000000 */
[----:B------:R-:W-:-:S02]  /*9ef0*/  ISETP.GE.AND P0, PT, R16, UR4, PT ;  /* 0x0000000410007c0c */ /* 0x000fc4000bf06270 */
[----:B------:R-:W-:Y:S02]  /*9f00*/  ISETP.GE.AND P1, PT, R17, UR4, PT ;  /* 0x0000000411007c0c */ /* 0x000fe4000bf26270 */
[----:B------:R-:W-:Y:S02]  /*9f10*/  @!P2 LEA.HI R8, R0, R0, RZ, 0x1 ;  /* 0x000000000008a211 */ /* 0x000fe400078f08ff */
[----:B------:R-:W-:Y:S02]  /*9f20*/  @!P3 LEA.HI R10, R9, R9, RZ, 0x1 ;  /* 0x00000009090ab211 */ /* 0x000fe400078f08ff */
[----:B------:R-:W-:Y:S02]  /*9f30*/  @!P4 LEA.HI R12, R11, R11, RZ, 0x1 ;  /* 0x0000000b0b0cc211 */ /* 0x000fe400078f08ff */
[----:B------:R-:W-:Y:S02]  /*9f40*/  @!P5 LEA.HI R14, R13, R13, RZ, 0x1 ;  /* 0x0000000d0d0ed211 */ /* 0x000fe400078f08ff */
[----:B------:R-:W-:-:S02]  /*9f50*/  @!P2 LOP3.LUT R9, R8, 0xfffffffe, RZ, 0xc0, !PT ;  /* 0xfffffffe0809a812 */ /* 0x000fc400078ec0ff */
[----:B------:R-:W-:Y:S02]  /*9f60*/  @!P3 LOP3.LUT R11, R10, 0xfffffffe, RZ, 0xc0, !PT ;  /* 0xfffffffe0a0bb812 */ /* 0x000fe400078ec0ff */
[----:B------:R-:W-:Y:S01]  /*9f70*/  @!P4 LOP3.LUT R13, R12, 0xfffffffe, RZ, 0xc0, !PT ;  /* 0xfffffffe0c0dc812 */ /* 0x000fe200078ec0ff */
[--C-:B-12---:R-:W-:Y:S01]  /*9f80*/  @!P2 IMAD.WIDE R8, R9, 0x4, R2.reuse ;  /* 0x000000040908a825 */ /* 0x106fe200078e0202 */
[----:B------:R-:W-:Y:S02]  /*9f90*/  @!P5 LOP3.LUT R15, R14, 0xfffffffe, RZ, 0xc0, !PT ;  /* 0xfffffffe0e0fd812 */ /* 0x000fe400078ec0ff */
[----:B------:R-:W-:Y:S01]  /*9fa0*/  IADD3 R20, R0, 0x40, RZ ;  /* 0x0000004000147810 */ /* 0x000fe20007ffe0ff */
        /* <DEDUP_REMOVED lines=9> */
[----:B------:R-:W-:Y:S01]  /*a040*/  ISETP.GE.AND P6, PT, R22, UR4, PT ;  /* 0x0000000416007c0c */ /* 0x000fe2000bfc6270 */
[----:B------:R4:W-:Y:S01]  /*a050*/  @!P5 ST.E.64 desc[UR36][R14.64], R36 ;  /* 0x000000240e00d985 */ /* 0x0009e2000c101b24 */
[----:B------:R-:W-:Y:S01]  /*a060*/  ISETP.GE.AND P5, PT, R21, UR4, PT ;  /* 0x0000000415007c0c */ /* 0x000fe2000bfa6270 */
[----:B-1----:R-:W-:Y:S01]  /*a070*/  VIADD R24, R0, 0x60 ;  /* 0x0000006000187836 */ /* 0x002fe20000000000 */
[----:B------:R-:W-:Y:S02]  /*a080*/  @!P0 LEA.HI R16, R16, R16, RZ, 0x1 ;  /* 0x0000001010108211 */ /* 0x000fe400078f08ff */
[----:B------:R-:W-:-:S02]  /*a090*/  @!P1 LEA.HI R17, R17, R17, RZ, 0x1 ;  /* 0x0000001111119211 */ /* 0x000fc400078f08ff */
[----:B------:R-:W-:Y:S02]  /*a0a0*/  @!P0 LOP3.LUT R9, R16, 0xfffffffe, RZ, 0xc0, !PT ;  /* 0xfffffffe10098812 */ /* 0x000fe400078ec0ff */
[----:B--2---:R-:W-:Y:S02]  /*a0b0*/  @!P1 LOP3.LUT R11, R17, 0xfffffffe, RZ, 0xc0, !PT ;  /* 0xfffffffe110b9812 */ /* 0x004fe400078ec0ff */
        /* <DEDUP_REMOVED lines=8> */
[----:B---3--:R-:W-:Y:S01]  /*a140*/  @!P2 LOP3.LUT R13, R18, 0xfffffffe, RZ, 0xc0, !PT ;  /* 0xfffffffe120da812 */ /* 0x008fe200078ec0ff */
[----:B------:R2:W-:Y:S01]  /*a150*/  @!P1 ST.E.64 desc[UR36][R10.64], R44 ;  /* 0x0000002c0a009985 */ /* 0x0005e2000c101b24 */
[----:B------:R-:W-:Y:S01]  /*a160*/  @!P3 LOP3.LUT R19, R19, 0xfffffffe, RZ, 0xc0, !PT ;  /* 0xfffffffe1313b812 */ /* 0x000fe200078ec0ff */
[----:B------:R-:W-:Y:S01]  /*a170*/  VIADD R18, R0, 0x68 ;  /* 0x0000006800127836 */ /* 0x000fe20000000000 */
[----:B----4-:R-:W-:Y:S01]  /*a180*/  @!P4 LOP3.LUT R15, R20, 0xfffffffe, RZ, 0xc0, !PT ;  /* 0xfffffffe140fc812 */ /* 0x010fe200078ec0ff */
[C---:B------:R-:W-:Y:S01]  /*a190*/  VIADD R20, R0.reuse, 0x78 ;  /* 0x0000007800147836 */ /* 0x040fe20000000000 */
[----:B------:R-:W-:Y:S02]  /*a1a0*/  @!P5 LOP3.LUT R21, R21, 0xfffffffe, RZ, 0xc0, !PT ;  /* 0xfffffffe1515d812 */ /* 0x000fe400078ec0ff */
[----:B------:R-:W-:Y:S02]  /*a1b0*/  IADD3 R23, R0, 0x58, RZ ;  /* 0x0000005800177810 */ /* 0x000fe40007ffe0ff */
[----:B------:R-:W-:Y:S01]  /*a1c0*/  @!P6 LOP3.LUT R17, R22, 0xfffffffe, RZ, 0xc0, !PT ;  /* 0xfffffffe1611e812 */ /* 0x000fe200078ec0ff */
[----:B-1----:R-:W-:Y:S01]  /*a1d0*/  @!P2 IMAD.WIDE R8, R13, 0x4, R2 ;  /* 0x000000040d08a825 */ /* 0x002fe200078e0202 */
[----:B------:R-:W-:-:S02]  /*a1e0*/  ISETP.GE.AND P1, PT, R23, UR4, PT ;  /* 0x0000000417007c0c */ /* 0x000fc4000bf26270 */
[----:B------:R-:W-:Y:S01]  /*a1f0*/  ISETP.GE.AND P0, PT, R24, UR4, PT ;  /* 0x0000000418007c0c */ /* 0x000fe2000bf06270 */
[--C-:B--2---:R-:W-:Y:S01]  /*a200*/  @!P3 IMAD.WIDE R10, R19, 0x4, R2.reuse ;  /* 0x00000004130ab825 */ /* 0x104fe200078e0202 */
[----:B------:R1:W-:Y:S01]  /*a210*/  @!P2 ST.E.64 desc[UR36][R8.64], R48 ;  /* 0x000000300800a985 */ /* 0x0003e2000c101b24 */
[C---:B------:R-:W-:Y:S02]  /*a220*/  IADD3 R19, R0.reuse, 0x70, RZ ;  /* 0x0000007000137810 */ /* 0x040fe40007ffe0ff */
[--C-:B------:R-:W-:Y:S01]  /*a230*/  @!P4 IMAD.WIDE R12, R15, 0x4, R2.reuse ;  /* 0x000000040f0cc825 */ /* 0x100fe200078e0202 */
[----:B------:R2:W-:Y:S01]  /*a240*/  @!P3 ST.E.64 desc[UR36][R10.64], R52 ;  /* 0x000000340a00b985 */ /* 0x0005e2000c101b24 */
[----:B------:R-:W-:Y:S02]  /*a250*/  IADD3 R22, R0, 0x88, RZ ;  /* 0x0000008800167810 */ /* 0x000fe40007ffe0ff */
        /* <DEDUP_REMOVED lines=9> */
[----:B------:R-:W-:Y:S02]  /*a2f0*/  ISETP.GE.AND P3, PT, R22, UR4, PT ;  /* 0x0000000416007c0c */ /* 0x000fe4000bf66270 */
[----:B------:R-:W-:-:S02]  /*a300*/  ISETP.GE.AND P4, PT, R21, UR4, PT ;  /* 0x0000000415007c0c */ /* 0x000fc4000bf86270 */
[----:B------:R-:W-:Y:S02]  /*a310*/  @!P1 LEA.HI R23, R23, R23, RZ, 0x1 ;  /* 0x0000001717179211 */ /* 0x000fe400078f08ff */
[----:B------:R-:W-:Y:S02]  /*a320*/  @!P0 LEA.HI R24, R24, R24, RZ, 0x1 ;  /* 0x0000001818188211 */ /* 0x000fe400078f08ff */
[----:B-1----:R-:W-:Y:S01]  /*a330*/  @!P1 LOP3.LUT R9, R23, 0xfffffffe, RZ, 0xc0, !PT ;  /* 0xfffffffe17099812 */ /* 0x002fe200078ec0ff */
[----:B------:R-:W-:Y:S01]  /*a340*/  VIADD R23, R0, 0x90 ;  /* 0x0000009000177836 */ /* 0x000fe20000000000 */
[----:B--2---:R-:W-:Y:S01]  /*a350*/  @!P0 LOP3.LUT R11, R24, 0xfffffffe, RZ, 0xc0, !PT ;  /* 0xfffffffe180b8812 */ /* 0x004fe200078ec0ff */
        /* <DEDUP_REMOVED lines=9> */
[----:B---3--:R-:W-:Y:S01]  /*a3f0*/  @!P2 LOP3.LUT R13, R18, 0xfffffffe, RZ, 0xc0, !PT ;  /* 0xfffffffe120da812 */ /* 0x008fe200078ec0ff */
[----:B------:R2:W-:Y:S01]  /*a400*/  @!P0 ST.E.64 desc[UR36][R10.64], R72 ;  /* 0x000000480a008985 */ /* 0x0005e2000c101b24 */
[----:B------:R-:W-:Y:S02]  /*a410*/  @!P6 LOP3.LUT R19, R19, 0xfffffffe, RZ, 0xc0, !PT ;  /* 0xfffffffe1313e812 */ /* 0x000fe400078ec0ff */
[----:B----4-:R-:W-:Y:S01]  /*a420*/  @!P5 LOP3.LUT R15, R20, 0xfffffffe, RZ, 0xc0, !PT ;  /* 0xfffffffe140fd812 */ /* 0x010fe200078ec0ff */
[----:B------:R-:W-:Y:S01]  /*a430*/  VIADD R20, R0, 0xb0 ;  /* 0x000000b000147836 */ /* 0x000fe20000000000 */
[----:B------:R-:W-:-:S02]  /*a440*/  @!P4 LOP3.LUT R21, R21, 0xfffffffe, RZ, 0xc0, !PT ;  /* 0xfffffffe1515c812 */ /* 0x000fc400078ec0ff */
[----:B-----5:R-:W-:Y:S01]  /*a450*/  @!P3 LOP3.LUT R17, R22, 0xfffffffe, RZ, 0xc0, !PT ;  /* 0xfffffffe1611b812 */ /* 0x020fe200078ec0ff */
[C---:B------:R-:W-:Y:S01]  /*a460*/  VIADD R22, R0.reuse, 0xc0 ;  /* 0x000000c000167836 */ /* 0x040fe20000000000 */
[----:B------:R-:W-:Y:S01]  /*a470*/  ISETP.GE.AND P0, PT, R23, UR4, PT ;  /* 0x0000000417007c0c */ /* 0x000fe2000bf06270 */
[--C-:B-1----:R-:W-:Y:S01]  /*a480*/  @!P2 IMAD.WIDE R8, R13, 0x4, R2.reuse ;  /* 0x000000040d08a825 */ /* 0x102fe200078e0202 */
[----:B------:R-:W-:Y:S02]  /*a490*/  IADD3 R18, R0, 0xa0, RZ ;  /* 0x000000a000127810 */ /* 0x000fe40007ffe0ff */
[----:B------:R-:W-:Y:S01]  /*a4a0*/  ISETP.GE.AND P1, PT, R24, UR4, PT ;  /* 0x0000000418007c0c */ /* 0x000fe2000bf26270 */
[--C-:B--2---:R-:W-:Y:S01]  /*a4b0*/  @!P6 IMAD.WIDE R10, R19, 0x4, R2.reuse ;  /* 0x00000004130ae825 */ /* 0x104fe200078e0202 */
        /* <DEDUP_REMOVED lines=17> */
[----:B-1----:R-:W-:Y:S02]  /*a5d0*/  @!P0 LOP3.LUT R9, R23, 0xfffffffe, RZ, 0xc0, !PT ;  /* 0xfffffffe17098812 */ /* 0x002fe400078ec0ff */
[----:B------:R-:W-:Y:S02]  /*a5e0*/  @!P2 LEA.HI R18, R18, R18, RZ, 0x1 ;  /* 0x000000121212a211 */ /* 0x000fe400078f08ff */
[----:B--2---:R-:W-:Y:S01]  /*a5f0*/  @!P1 LOP3.LUT R11, R24, 0xfffffffe, RZ, 0xc0, !PT ;  /* 0xfffffffe180b9812 */ /* 0x004fe200078ec0ff */
[----:B------:R-:W-:Y:S01]  /*a600*/  @!P0 IMAD.WIDE R8, R9, 0x4, R2 ;  /* 0x0000000409088825 */ /* 0x000fe200078e0202 */
[----:B------:R-:W-:-:S02]  /*a610*/  @!P4 LEA.HI R20, R20, R20, RZ, 0x1 ;  /* 0x000000141414c211 */ /* 0x000fc400078f08ff */
[----:B---3--:R-:W-:Y:S01]  /*a620*/  @!P2 LOP3.LUT R13, R18, 0xfffffffe, RZ, 0xc0, !PT ;  /* 0xfffffffe120da812 */ /* 0x008fe200078ec0ff */
        /* <DEDUP_REMOVED lines=9> */
[----:B----4-:R-:W-:Y:S01]  /*a6c0*/  @!P4 LOP3.LUT R15, R20, 0xfffffffe, RZ, 0xc0, !PT ;  /* 0xfffffffe140fc812 */ /* 0x010fe200078ec0ff */
[----:B------:R3:W-:Y:S01]  /*a6d0*/  @!P2 ST.E.64 desc[UR36][R12.64], R104 ;  /* 0x000000680c00a985 */ /* 0x0007e2000c101b24 */
[----:B------:R-:W-:Y:S01]  /*a6e0*/  @!P5 LOP3.LUT R21, R21, 0xfffffffe, RZ, 0xc0, !PT ;  /* 0xfffffffe1515d812 */ /* 0x000fe200078ec0ff */
[----:B------:R-:W-:Y:S01]  /*a6f0*/  VIADD R20, R0, 0xd8 ;  /* 0x000000d800147836 */ /* 0x000fe20000000000 */
[----:B-----5:R-:W-:-:S02]  /*a700*/  @!P6 LOP3.LUT R17, R22, 0xfffffffe, RZ, 0xc0, !PT ;  /* 0xfffffffe1611e812 */ /* 0x020fc400078ec0ff */
        /* <DEDUP_REMOVED lines=9> */
[----:B---3--:R-:W-:-:S02]  /*a7a0*/  IADD3 R12, R0, 0xe8, RZ ;  /* 0x000000e8000c7810 */ /* 0x008fc40007ffe0ff */
[----:B------:R-:W-:Y:S01]  /*a7b0*/  @!P6 IMAD.WIDE R16, R17, 0x4, R2 ;  /* 0x000000041110e825 */ /* 0x000fe200078e0202 */
[----:B------:R3:W-:Y:S01]  /*a7c0*/  @!P5 ST.E.64 desc[UR36][R14.64], R116 ;  /* 0x000000740e00d985 */ /* 0x0007e2000c101b24 */
[----:B------:R-:W-:Y:S02]  /*a7d0*/  ISETP.GE.AND P4, PT, R12, UR4, PT ;  /* 0x000000040c007c0c */ /* 0x000fe4000bf86270 */
[C---:B------:R-:W-:Y:S01]  /*a7e0*/  VIADD R21, R0.reuse, 0xe0 ;  /* 0x000000e000157836 */ /* 0x040fe20000000000 */
[----:B------:R4:W-:Y:S01]  /*a7f0*/  @!P6 ST.E.64 desc[UR36][R16.64], R120 ;  /* 0x000000781000e985 */ /* 0x0009e2000c101b24 */
[----:B------:R-:W-:Y:S01]  /*a800*/  VIADD R13, R0, 0xf0 ;  /* 0x000000f0000d7836 */ /* 0x000fe20000000000 */
[----:B------:R-:W-:Y:S01]  /*a810*/  @!P0 LEA.HI R18, R18, R18, RZ, 0x1 ;  /* 0x0000001212128211 */ /* 0x000fe200078f08ff */
[----:B-1----:R-:W-:Y:S01]  /*a820*/  VIADD R9, R0, 0xf8 ;  /* 0x000000f800097836 */ /* 0x002fe20000000000 */
[----:B------:R-:W-:Y:S02]  /*a830*/  ISETP.GE.AND P3, PT, R21, UR4, PT ;  /* 0x0000000415007c0c */ /* 0x000fe4000bf66270 */
[----:B------:R-:W-:-:S02]  /*a840*/  ISETP.GE.AND P5, PT, R13, UR4, PT ;  /* 0x000000040d007c0c */ /* 0x000fc4000bfa6270 */
[----:B------:R-:W-:Y:S02]  /*a850*/  ISETP.GE.AND P6, PT, R9, UR4, PT ;  /* 0x0000000409007c0c */ /* 0x000fe4000bfc6270 */
[----:B------:R-:W-:Y:S02]  /*a860*/  @!P1 LEA.HI R19, R19, R19, RZ, 0x1 ;  /* 0x0000001313139211 */ /* 0x000fe400078f08ff */
[----:B------:R-:W-:Y:S02]  /*a870*/  @!P2 LEA.HI R20, R20, R20, RZ, 0x1 ;  /* 0x000000141414a211 */ /* 0x000fe400078f08ff */
[----:B------:R-:W-:Y:S02]  /*a880*/  @!P4 LEA.HI R12, R12, R12, RZ, 0x1 ;  /* 0x0000000c0c0cc211 */ /* 0x000fe400078f08ff */
[----:B--2---:R-:W-:Y:S02]  /*a890*/  @!P1 LOP3.LUT R11, R19, 0xfffffffe, RZ, 0xc0, !PT ;  /* 0xfffffffe130b9812 */ /* 0x004fe400078ec0ff */
[----:B------:R-:W-:-:S02]  /*a8a0*/  @!P3 LEA.HI R21, R21, R21, RZ, 0x1 ;  /* 0x000000151515b211 */ /* 0x000fc400078f08ff */
[----:B------:R-:W-:Y:S02]  /*a8b0*/  @!P5 LEA.HI R8, R13, R13, RZ, 0x1 ;  /* 0x0000000d0d08d211 */ /* 0x000fe400078f08ff */
[----:B------:R-:W-:Y:S02]  /*a8c0*/  @!P6 LEA.HI R10, R9, R9, RZ, 0x1 ;  /* 0x00000009090ae211 */ /* 0x000fe400078f08ff */
[----:B------:R-:W-:Y:S02]  /*a8d0*/  @!P0 LOP3.LUT R9, R18, 0xfffffffe, RZ, 0xc0, !PT ;  /* 0xfffffffe12098812 */ /* 0x000fe400078ec0ff */
[----:B------:R-:W-:Y:S02]  /*a8e0*/  @!P2 LOP3.LUT R13, R20, 0xfffffffe, RZ, 0xc0, !PT ;  /* 0xfffffffe140da812 */ /* 0x000fe400078ec0ff */
[----:B---3--:R-:W-:Y:S02]  /*a8f0*/  @!P3 LOP3.LUT R15, R21, 0xfffffffe, RZ, 0xc0, !PT ;  /* 0xfffffffe150fb812 */ /* 0x008fe400078ec0ff */
[----:B----4-:R-:W-:Y:S01]  /*a900*/  @!P4 LOP3.LUT R17, R12, 0xfffffffe, RZ, 0xc0, !PT ;  /* 0xfffffffe0c11c812 */ /* 0x010fe200078ec0ff */
[----:B------:R-:W-:Y:S01]  /*a910*/  @!P2 IMAD.WIDE R12, R13, 0x4, R2 ;  /* 0x000000040d0ca825 */ /* 0x000fe200078e0202 */
[----:B------:R-:W-:-:S02]  /*a920*/  @!P5 LOP3.LUT R19, R8, 0xfffffffe, RZ, 0xc0, !PT ;  /* 0xfffffffe0813d812 */ /* 0x000fc400078ec0ff */
        /* <DEDUP_REMOVED lines=14> */
.L_x_7309:
[----:B------:R-:W-:Y:S05]  /*aa10*/  BSYNC B0 ;  /* 0x0000000000007941 */ /* 0x000fea0003800000 */
.L_x_7308:
[----:B------:R-:W-:Y:S01]  /*aa20*/  IADD3 R7, R7, 0x8, RZ ;  /* 0x0000000807077810 */ /* 0x000fe20007ffe0ff */
[----:B--23--:R2:W3:Y:S03]  /*aa30*/  SHFL.IDX PT, R3, R5, 0x1, 0x1c1f ;  /* 0x003c1f0005037f89 */ /* 0x00c4e600000e0000 */
[----:B------:R-:W-:Y:S01]  /*aa40*/  ISETP.GE.AND P0, PT, R7, R6, PT ;  /* 0x000000060700720c */ /* 0x000fe20003f06270 */
[----:B-1----:R2:W4:-:S12]  /*aa50*/  SHFL.IDX PT, R2, R4, 0x1, 0x1c1f ;  /* 0x003c1f0004027f89 */ /* 0x00251800000e0000 */
[----:B--2---:R-:W-:Y:S05]  /*aa60*/  @P0 BRA `(.L_x_7255) ;  /* 0x0000004800100947 */ /* 0x004fea0003800000 */
[C---:B0-----:R-:W-:Y:S01]  /*aa70*/  VIADD R5, R0.reuse, 0x8 ;  /* 0x0000000800057836 */ /* 0x041fe20000000000 */
        /* <DEDUP_REMOVED lines=22> */
[----:B---34-:R-:W-:Y:S01]  /*abe0*/  @!P0 IMAD.WIDE R4, R5, 0x4, R2 ;  /* 0x0000000405048825 */ /* 0x018fe200078e0202 */
[----:B------:R-:W-:-:S02]  /*abf0*/  IADD3 R16, R0, 0x48, RZ ;  /* 0x0000004800107810 */ /* 0x000fc40007ffe0ff */
[----:B------:R-:W-:Y:S01]  /*ac00*/  ISETP.GE.AND P3, PT, R15, UR4, PT ;  /* 0x000000040f007c0c */ /* 0x000fe2000bf66270 */
[--C-:B------:R-:W-:Y:S01]  /*ac10*/  @!P1 IMAD.WIDE R6, R7, 0x4, R2.reuse ;  /* 0x0000000407069825 */ /* 0x100fe200078e0202 */
[----:B------:R0:W-:Y:S01]  /*ac20*/  @!P0 ST.E.64 desc[UR36][R4.64], R26 ;  /* 0x0000001a04008985 */ /* 0x0001e2000c101b24 */
[----:B------:R-:W-:Y:S02]  /*ac30*/  ISETP.GE.AND P0, PT, R12, UR4, PT ;  /* 0x000000040c007c0c */ /* 0x000fe4000bf06270 */
[----:B------:R-:W-:Y:S01]  /*ac40*/  @!P2 IMAD.WIDE R8, R9, 0x4, R2 ;  /* 0x000000040908a825 */ /* 0x000fe200078e0202 */
[----:B------:R1:W-:Y:S01]  /*ac50*/  @!P1 ST.E.64 desc[UR36][R6.64], R30 ;  /* 0x0000001e06009985 */ /* 0x0003e2000c101b24 */
[----:B------:R-:W-:Y:S02]  /*ac60*/  ISETP.GE.AND P1, PT, R13, UR4, PT ;  /* 0x000000040d007c0c */ /* 0x000fe4000bf26270 */
[----:B------:R-:W-:Y:S01]  /*ac70*/  ISETP.GE.AND P4, PT, R16, UR4, PT ;  /* 0x0000000410007c0c */ /* 0x000fe2000bf86270 */
        /* <DEDUP_REMOVED lines=17> */
[----:B------:R-:W-:-:S02]  /*ad90*/  @!P2 LOP3.LUT R11, R14, 0xfffffffe, RZ, 0xc0, !PT ;  /* 0xfffffffe0e0ba812 */ /* 0x000fc400078ec0ff */
[----:B------:R-:W-:Y:S02]  /*ada0*/  @!P3 LOP3.LUT R15, R15, 0xfffffffe, RZ, 0xc0, !PT ;  /* 0xfffffffe0f0fb812 */ /* 0x000fe400078ec0ff */
[----:B------:R-:W-:Y:S01]  /*adb0*/  @!P4 LOP3.LUT R17, R16, 0xfffffffe, RZ, 0xc0, !PT ;  /* 0xfffffffe1011c812 */ /* 0x000fe200078ec0ff */
        /* <DEDUP_REMOVED lines=9> */
[----:B------:R1:W-:Y:S03]  /*ae50*/  @!P1 ST.E.64 desc[UR36][R6.64], R50 ;  /* 0x0000003206009985 */ /* 0x0003e6000c101b24 */
[--C-:B------:R-:W-:Y:S01]  /*ae60*/  @!P3 IMAD.WIDE R10, R15, 0x4, R2.reuse ;  /* 0x000000040f0ab825 */ /* 0x100fe200078e0202 */
[----:B------:R2:W-:Y:S01]  /*ae70*/  @!P2 ST.E.64 desc[UR36][R8.64], R54 ;  /* 0x000000360800a985 */ /* 0x0005e2000c101b24 */
[----:B------:R-:W-:Y:S02]  /*ae80*/  ISETP.GE.AND P2, PT, R16, UR4, PT ;  /* 0x0000000410007c0c */ /* 0x000fe4000bf46270 */
[----:B------:R-:W-:Y:S01]  /*ae90*/  @!P4 IMAD.WIDE R12, R17, 0x4, R2 ;  /* 0x00000004110cc825 */ /* 0x000fe200078e0202 */
[----:B------:R3:W-:Y:S01]  /*aea0*/  @!P3 ST.E.64 desc[UR36][R10.64], R58 ;  /* 0x0000003a0a00b985 */ /* 0x0007e2000c101b24 */
[----:B------:R-:W-:-:S02]  /*aeb0*/  IADD3 R17, R0, 0x78, RZ ;  /* 0x0000007800117810 */ /* 0x000fc40007ffe0ff */
[----:B------:R-:W-:Y:S01]  /*aec0*/  VIADD R15, R0, 0x68 ;  /* 0x00000068000f7836 */ /* 0x000fe20000000000 */
[----:B------:R4:W-:Y:S01]  /*aed0*/  @!P4 ST.E.64 desc[UR36][R12.64], R62 ;  /* 0x0000003e0c00c985 */ /* 0x0009e2000c101b24 */
[----:B------:R-:W-:Y:S02]  /*aee0*/  ISETP.GE.AND P4, PT, R14, UR4, PT ;  /* 0x000000040e007c0c */ /* 0x000fe4000bf86270 */
[----:B------:R-:W-:Y:S02]  /*aef0*/  ISETP.GE.AND P1, PT, R17, UR4, PT ;  /* 0x0000000411007c0c */ /* 0x000fe4000bf26270 */
[----:B------:R-:W-:Y:S02]  /*af00*/  ISETP.GE.AND P3, PT, R15, UR4, PT ;  /* 0x000000040f007c0c */ /* 0x000fe4000bf66270 */
[----:B------:R-:W-:Y:S02]  /*af10*/  @!P5 LEA.HI R18, R18, R18, RZ, 0x1 ;  /* 0x000000121212d211 */ /* 0x000fe400078f08ff */
[----:B------:R-:W-:-:S02]  /*af20*/  @!P6 LEA.HI R19, R19, R19, RZ, 0x1 ;  /* 0x000000131313e211 */ /* 0x000fc400078f08ff */
        /* <DEDUP_REMOVED lines=18> */
[C---:B------:R-:W-:Y:S01]  /*b050*/  VIADD R20, R0.reuse, 0xb8 ;  /* 0x000000b800147836 */ /* 0x040fe20000000000 */
        /* <DEDUP_REMOVED lines=39> */
[C---:B------:R-:W-:Y:S01]  /*b2d0*/  VIADD R16, R0.reuse, 0xe0 ;  /* 0x000000e000107836 */ /* 0x040fe20000000000 */
        /* <DEDUP_REMOVED lines=20> */
[----:B------:R-:W-:Y:S01]  /*b420*/  ISETP.GE.AND P1, PT, R15, UR4, PT ;  /* 0x000000040f007c0c */ /* 0x000fe2000bf26270 */
[----:B------:R-:W-:Y:S01]  /*b430*/  VIADD R0, R0, 0xf8 ;  /* 0x000000f800007836 */ /* 0x000fe20000000000 */
[----:B------:R-:W-:Y:S02]  /*b440*/  ISETP.GE.AND P4, PT, R20, UR4, PT ;  /* 0x0000000414007c0c */ /* 0x000fe4000bf86270 */
[----:B------:R-:W-:-:S02]  /*b450*/  ISETP.GE.AND P3, PT, R17, UR4, PT ;  /* 0x0000000411007c0c */ /* 0x000fc4000bf66270 */
[----:B------:R-:W-:Y:S02]  /*b460*/  @!P5 LEA.HI R18, R18, R18, RZ, 0x1 ;  /* 0x000000121212d211 */ /* 0x000fe400078f08ff */
        /* <DEDUP_REMOVED lines=14> */
[----:B---3--:R-:W-:-:S02]  /*b550*/  @!P2 LOP3.LUT R11, R16, 0xfffffffe, RZ, 0xc0, !PT ;  /* 0xfffffffe100ba812 */ /* 0x008fc400078ec0ff */
        /* <DEDUP_REMOVED lines=19> */
.L_x_7306:
[----:B------:R-:W0:Y:S02]  /*b690*/  S2R R0, SR_TID.X ;  /* 0x0000000000007919 */ /* 0x000e240000002100 */
[----:B0-----:R-:W-:-:S05]  /*b6a0*/  VIADD R2, R0, 0xffffff80 ;  /* 0xffffff8000027836 */ /* 0x001fca0000000000 */
[----:B------:R-:W-:-:S13]  /*b6b0*/  ISETP.GT.AND P0, PT, R2, 0x3f, PT ;  /* 0x0000003f0200780c */ /* 0x000fda0003f04270 */
[----:B------:R-:W-:Y:S05]  /*b6c0*/  @P0 BRA `(.L_x_7255) ;  /* 0x0000003800f80947 */ /* 0x000fea0003800000 */
[----:B------:R-:W0:Y:S01]  /*b6d0*/  S2R R3, SR_CTAID.X ;  /* 0x0000000000037919 */ /* 0x000e220000002500 */
[----:B------:R-:W2:Y:S01]  /*b6e0*/  LDC R6, c[0x0][0xbe8] ;  /* 0x0002fa00ff067b82 */ /* 0x000ea20000000800 */
[----:B------:R-:W-:Y:S01]  /*b6f0*/  ULDC UR4, c[0x0][0xa88] ;  /* 0x0002a20000047ab9 */ /* 0x000fe20000000800 */
[----:B0-----:R-:W-:Y:S01]  /*b700*/  LEA R0, R3, R0, 0x6 ;  /* 0x0000000003007211 */ /* 0x001fe200078e30ff */
[----:B--2---:R-:W-:-:S04]  /*b710*/  IMAD R3, R6, UR4, RZ ;  /* 0x0000000406037c24 */ /* 0x004fc8000f8e02ff */
        /* <DEDUP_REMOVED lines=10> */
[----:B------:R-:W2:Y:S01]  /*b7c0*/  LDC.64 R10, c[0x0][0xbd8] ;  /* 0x0002f600ff0a7b82 */ /* 0x000ea20000000a00 */
[----:B------:R-:W-:-:S04]  /*b7d0*/  UIMAD UR6, UR42, UR9, UR6 ;  /* 0x000000092a0672a4 */ /* 0x000fc8000f8e0206 */
[----:B------:R-:W-:Y:S01]  /*b7e0*/  UIADD3 UR6, UR5, UR6, URZ ;  /* 0x0000000605067290 */ /* 0x000fe2000fffe03f */
[----:B------:R-:W-:Y:S01]  /*b7f0*/  MOV R2, UR4 ;  /* 0x0000000400027c02 */ /* 0x000fe20008000f00 */
[----:B------:R-:W-:Y:S01]  /*b800*/  IMAD.U32 R3, RZ, RZ, UR5 ;  /* 0x00000005ff037e24 */ /* 0x000fe2000f8e00ff */
[----:B------:R-:W3:Y:S01]  /*b810*/  @P0 LDC R7, c[0x0][0xbec] ;  /* 0x0002fb00ff070b82 */ /* 0x000ee20000000800 */
[----:B------:R-:W-:Y:S02]  /*b820*/  ULDC.64 UR4, c[0x0][0xbe0] ;  /* 0x0002f80000047ab9 */ /* 0x000fe40000000a00 */
[----:B------:R-:W-:-:S05]  /*b830*/  IMAD.U32 R3, RZ, RZ, UR6 ;  /* 0x00000006ff037e24 */ /* 0x000fca000f8e00ff */
[----:B------:R-:W4:Y:S01]  /*b840*/  @P0 LDC R9, c[0x0][0xbf0] ;  /* 0x0002fc00ff090b82 */ /* 0x000f220000000800 */
[----:B0-----:R-:W-:-:S07]  /*b850*/  USHF.R.S32.HI UR8, URZ, 0x1f, UR7 ;  /* 0x0000001f3f087899 */ /* 0x001fce0008011407 */
[----:B------:R-:W0:Y:S01]  /*b860*/  S2UR UR10, SR_CTAID.Y ;  /* 0x00000000000a79c3 */ /* 0x000e220000002600 */
[C---:B--2---:R-:W-:Y:S02]  /*b870*/  IMAD R12, R10.reuse, UR8, RZ ;  /* 0x000000080a0c7c24 */ /* 0x044fe4000f8e02ff */
[----:B------:R-:W-:-:S04]  /*b880*/  IMAD.WIDE.U32 R2, R10, UR7, R2 ;  /* 0x000000070a027c25 */ /* 0x000fc8000f8e0002 */
[----:B------:R-:W-:Y:S01]  /*b890*/  IMAD R11, R11, UR7, R12 ;  /* 0x000000070b0b7c24 */ /* 0x000fe2000f8e020c */
[----:B------:R-:W0:Y:S01]  /*b8a0*/  LDC R8, c[0x0][0xc50] ;  /* 0x00031400ff087b82 */ /* 0x000e220000000800 */
[----:B---3--:R-:W-:Y:S01]  /*b8b0*/  @P0 IMAD.HI.U32 R4, R0, R7, RZ ;  /* 0x0000000700040227 */ /* 0x008fe200078e00ff */
[----:B------:R-:W-:-:S03]  /*b8c0*/  IADD3 R7, RZ, -UR42, RZ ;  /* 0x8000002aff077c10 */ /* 0x000fc6000fffe0ff */
[----:B------:R-:W-:Y:S01]  /*b8d0*/  IMAD.IADD R3, R11, 0x1, R3 ;  /* 0x000000010b037824 */ /* 0x000fe200078e0203 */
[----:B----4-:R-:W-:Y:S01]  /*b8e0*/  @P0 SHF.R.U32.HI R5, RZ, R9, R4 ;  /* 0x00000009ff050219 */ /* 0x010fe20000011604 */
        /* <DEDUP_REMOVED lines=15> */
[----:B------:R-:W-:-:S04]  /*b9e0*/  ULDC.64 UR4, c[0x0][0xba8] ;  /* 0x0002ea0000047ab9 */ /* 0x000fc80000000a00 */
[----:B------:R-:W-:Y:S02]  /*b9f0*/  IADD3 R3, R3, R5, RZ ;  /* 0x0000000503037210 */ /* 0x000fe40007ffe0ff */
[----:B------:R-:W-:-:S04]  /*ba00*/  LEA R4, P0, R2, UR4, 0x2 ;  /* 0x0000000402047c11 */ /* 0x000fc8000f8010ff */
[----:B------:R-:W-:Y:S01]  /*ba10*/  LEA.HI.X R5, R2, UR5, R3, 0x2, P0 ;  /* 0x0000000502057c11 */ /* 0x000fe200080f1403 */
[----:B------:R-:W-:-:S05]  /*ba20*/  IMAD.MOV.U32 R3, RZ, RZ, -0x800000 ;  /* 0xff800000ff037424 */ /* 0x000fca00078e00ff */
[----:B------:R0:W-:Y:S01]  /*ba30*/  STG.E desc[UR36][R4.64], R3 ;  /* 0x0000000304007986 */ /* 0x0001e2000c101924 */
[----:B------:R-:W-:Y:S05]  /*ba40*/  BRA `(.L_x_7255) ;  /* 0x0000003800187947 */ /* 0x000fea0003800000 */
.L_x_7253:
        /* <DEDUP_REMOVED lines=18> */
.L_x_7310:
[----:B------:R-:W-:Y:S01]  /*bb70*/  ULDC UR44, c[0x0][0xc50] ;  /* 0x00031400002c7ab9 */ /* 0x000fe20000000800 */
[----:B------:R-:W-:Y:S01]  /*bb80*/  UMOV UR39, UR6 ;  /* 0x0000000600277c82 */ /* 0x000fe20008000000 */
[----:B------:R-:W-:-:S11]  /*bb90*/  UISETP.NE.AND UP0, UPT, UR44, 0x1, UPT ;  /* 0x000000012c00788c */ /* 0x000fd6000bf05270 */
[----:B------:R-:W-:Y:S01]  /*bba0*/  @UP0 ULDC UR4, c[0x0][0xc54] ;  /* 0x0003150000040ab9 */ /* 0x000fe20000000800 */
[----:B------:R-:W-:Y:S01]  /*bbb0*/  @UP0 ULDC UR7, c[0x0][0xc58] ;  /* 0x0003160000070ab9 */ /* 0x000fe20000000800 */
[----:B------:R-:W-:-:S04]  /*bbc0*/  UIMAD.WIDE.U32 UR4, UR6, UR4, URZ ;  /* 0x00000004060472a5 */ /* 0x000fc8000f8e003f */
[----:B------:R-:W-:-:S12]  /*bbd0*/  @UP0 USHF.R.U32.HI UR39, URZ, UR7, UR5 ;  /* 0x000000073f270299 */ /* 0x000fd80008011605 */
.L_x_7311:
[----:B------:R-:W-:Y:S01]  /*bbe0*/  ISETP.GE.AND P0, PT, R17, RZ, PT ;  /* 0x000000ff1100720c */ /* 0x000fe20003f06270 */
[----:B------:R-:W-:Y:S01]  /*bbf0*/  UIADD3 UR4, -UR39, URZ, URZ ;  /* 0x0000003f27047290 */ /* 0x000fe2000fffe13f */
[----:B------:R-:W-:Y:S01]  /*bc00*/  IMAD.MOV.U32 R21, RZ, RZ, 0x1 ;  /* 0x00000001ff157424 */ /* 0x000fe200078e00ff */
[----:B------:R-:W-:Y:S01]  /*bc10*/  MOV R0, RZ ;  /* 0x000000ff00007202 */ /* 0x000fe20000000f00 */
[----:B------:R-:W-:Y:S01]  /*bc20*/  IMAD.MOV.U32 R4, RZ, RZ, 0x1 ;  /* 0x00000001ff047424 */ /* 0x000fe200078e00ff */
[----:B------:R-:W-:-:S08]  /*bc30*/  UIMAD UR44, UR44, UR4, UR6 ;  /* 0x000000042c2c72a4 */ /* 0x000fd0000f8e0206 */
[----:B------:R-:W-:Y:S05]  /*bc40*/  @!P0 BRA `(.L_x_7312) ;  /* 0x0000003000d08947 */ /* 0x000fea0003800000 */
[----:B------:R-:W0:Y:S01]  /*bc50*/  LDC.64 R2, c[0x0][0xa28] ;  /* 0x00028a00ff027b82 */ /* 0x000e220000000a00 */
[----:B------:R-:W-:Y:S01]  /*bc60*/  ULDC UR4, c[0x0][0x448] ;  /* 0x0001120000047ab9 */ /* 0x000fe20000000800 */
[----:B------:R-:W-:Y:S01]  /*bc70*/  ULDC UR7, c[0x0][0x2f0] ;  /* 0x0000bc0000077ab9 */ /* 0x000fe20000000800 */
[----:B------:R-:W-:-:S05]  /*bc80*/  IMAD.MOV.U32 R28, RZ, RZ, RZ ;  /* 0x000000ffff1c7224 */ /* 0x000fca00078e00ff */
        /* <DEDUP_REMOVED lines=20> */
[----:B------:R-:W-:Y:S02]  /*bdd0*/  USHF.R.S32.HI UR5, URZ, 0x1f, UR4 ;  /* 0x0000001f3f057899 */ /* 0x000fe40008011404 */
[----:B------:R-:W-:Y:S02]  /*bde0*/  USHF.R.S32.HI UR7, URZ, 0x1f, UR6 ;  /* 0x0000001f3f077899 */ /* 0x000fe40008011406 */
[----:B------:R-:W-:-:S02]  /*bdf0*/  ULEA.HI UR5, UR5, UR4, URZ, 0x6 ;  /* 0x0000000405057291 */ /* 0x000fc4000f8f303f */
[----:B------:R-:W-:Y:S02]  /*be00*/  ULEA.HI UR7, UR7, UR6, URZ, 0x6 ;  /* 0x0000000607077291 */ /* 0x000fe4000f8f303f */
[----:B------:R-:W-:Y:S02]  /*be10*/  USHF.R.S32.HI UR41, URZ, 0x6, UR5 ;  /* 0x000000063f297899 */ /* 0x000fe40008011405 */
[----:B------:R-:W-:-:S04]  /*be20*/  USHF.R.S32.HI UR42, URZ, 0x6, UR7 ;  /* 0x000000063f2a7899 */ /* 0x000fc80008011407 */
        /* <DEDUP_REMOVED lines=43> */
.L_x_7313:
[----:B------:R-:W-:Y:S02]  /*c0e0*/  UIMAD UR48, UR44, UR38, URZ ;  /* 0x000000262c3072a4 */ /* 0x000fe4000f8e023f */
[----:B------:R-:W-:Y:S02]  /*c0f0*/  IMAD.U32 R0, RZ, RZ, UR38 ;  /* 0x00000026ff007e24 */ /* 0x000fe4000f8e00ff */
[----:B------:R-:W-:Y:S02]  /*c100*/  IMAD.MOV.U32 R4, RZ, RZ, 0x1 ;  /* 0x00000001ff047424 */ /* 0x000fe400078e00ff */
[----:B------:R-:W-:-:S04]  /*c110*/  MOV R25, UR48 ;  /* 0x0000003000197c02 */ /* 0x000fc80008000f00 */
        /* <DEDUP_REMOVED lines=15> */
[----:B------:R-:W-:Y:S01]  /*c210*/  IMAD.U32 R5, RZ, RZ, UR5 ;  /* 0x00000005ff057e24 */ /* 0x000fe2000f8e00ff */
[----:B------:R-:W-:Y:S01]  /*c220*/  ULDC.64 UR4, c[0x4][0x40] ;  /* 0x0100100000047ab9 */ /* 0x000fe20000000a00 */
        /* <DEDUP_REMOVED lines=9> */
[----:B0----5:R-:W-:Y:S05]  /*c2c0*/  CALL.ABS.NOINC R2 ;  /* 0x0000000002007343 */ /* 0x021fea0003c00000 */
.L_x_7314:
        /* <DEDUP_REMOVED lines=19> */
[----:B-1---5:R-:W-:Y:S05]  /*c400*/  CALL.ABS.NOINC R2 ;  /* 0x0000000002007343 */ /* 0x022fea0003c00000 */
.L_x_7316:
        /* <DEDUP_REMOVED lines=15> */
.L_x_7315:
        /* <DEDUP_REMOVED lines=35> */
[----:B------:R-:W-:-:S05]  /*c730*/  @!P0 IMAD R9, R24, R9, R0 ;  /* 0x0000000918098224 */ /* 0x000fca00078e0200 */
[----:B------:R-:W-:-:S04]  /*c740*/  @!P0 IADD3 R0, R3, R9, RZ ;  /* 0x0000000903008210 */ /* 0x000fc80007ffe0ff */
[----:B------:R-:W-:-:S06]  /*c750*/  @!P0 LEA.HI.X R5, R2, R5, R0, 0x2, P1 ;  /* 0x0000000502058211 */ /* 0x000fcc00008f1400 */
[----:B------:R0:W2:Y:S01]  /*c760*/  @!P0 LDG.E R5, desc[UR36][R4.64] ;  /* 0x0000002404058981 */ /* 0x0000a2000c1e1900 */
[----:B------:R-:W-:Y:S01]  /*c770*/  IMAD.MOV R0, RZ, RZ, -R7 ;  /* 0x000000ffff007224 */ /* 0x000fe200078e0a07 */
[----:B------:R-:W-:Y:S02]  /*c780*/  LOP3.LUT R16, R16, 0xffffffdf, RZ, 0xc0, !PT ;  /* 0xffffffdf10107812 */ /* 0x000fe400078ec0ff */
[----:B------:R-:W-:Y:S01]  /*c790*/  CS2R R26, SRZ ;  /* 0x00000000001a7805 */ /* 0x000fe2000001ff00 */
        /* <DEDUP_REMOVED lines=25> */
[----:B--2---:R-:W-:Y:S02]  /*c930*/  @!P0 SHF.R.S32.HI R27, RZ, 0x1f, R5 ;  /* 0x0000001fff1b8819 */ /* 0x004fe40000011405 */
[----:B------:R-:W-:Y:S02]  /*c940*/  @!P0 MOV R26, R5 ;  /* 0x00000005001a8202 */ /* 0x000fe40000000f00 */
[----:B------:R-:W-:Y:S01]  /*c950*/  ISETP.GE.AND P0, PT, R3, UR4, PT ;  /* 0x0000000403007c0c */ /* 0x000fe2000bf06270 */
[----:B------:R-:W-:Y:S01]  /*c960*/  IMAD.SHL.U32 R3, R0, 0x2, RZ ;  /* 0x0000000200037824 */ /* 0x000fe200078e00ff */
[----:B------:R-:W-:Y:S02]  /*c970*/  SEL R0, RZ, 0x1, P5 ;  /* 0x00000001ff007807 */ /* 0x000fe40002800000 */
[----:B------:R-:W-:-:S02]  /*c980*/  SEL R34, RZ, 0x40, P0 ;  /* 0x00000040ff227807 */ /* 0x000fc40000000000 */
[----:B------:R-:W-:Y:S02]  /*c990*/  ISETP.GE.AND P0, PT, R2, UR4, PT ;  /* 0x0000000402007c0c */ /* 0x000fe4000bf06270 */
        /* <DEDUP_REMOVED lines=13> */
.L_x_7359:
        /* <DEDUP_REMOVED lines=14> */
.L_x_7318:
[----:B------:R-:W-:-:S05]  /*cb50*/  IMAD.MOV.U32 R0, RZ, RZ, 0x1 ;  /* 0x00000001ff007424 */ /* 0x000fca00078e00ff */
[----:B------:R-:W-:-:S04]  /*cb60*/  SHF.L.U32 R0, R0, 0x1f, RZ ;  /* 0x0000001f00007819 */ /* 0x000fc800000006ff */
[----:B------:R-:W0:Y:S02]  /*cb70*/  SYNCS.PHASECHK.TRANS64.TRYWAIT P0, [UR45+0x28c40], R0 ;  /* 0x028c4000ff0075a7 */ /* 0x000e24000800016d */
[----:B0-----:R-:W-:Y:S05]  /*cb80*/  @!P0 BRA `(.L_x_7319) ;  /* 0x0000002800c88947 */ /* 0x001fea0003800000 */
.L_x_7360:
        /* <DEDUP_REMOVED lines=28> */
[----:B------:R-:W-:Y:S02]  /*cd50*/  LOP3.LUT R3, R3, 0x38, R30, 0x78, !PT ;  /* 0x0000003803037812 */ /* 0x000fe400078e781e */
[----:B------:R-:W-:Y:S02]  /*cd60*/  SHF.L.U32 R30, R6, 0x3, RZ ;  /* 0x00000003061e7819 */ /* 0x000fe400000006ff */
[----:B------:R-:W-:Y:S02]  /*cd70*/  ISETP.GE.AND P0, PT, R18, 0x1, PT ;  /* 0x000000011200780c */ /* 0x000fe40003f06270 */
[----:B------:R-:W-:-:S02]  /*cd80*/  LOP3.LUT R30, R3, 0x200, R30, 0xf8, !PT ;  /* 0x00000200031e7812 */ /* 0x000fc400078ef81e */
[----:B------:R-:W-:Y:S01]  /*cd90*/  @P2 LOP3.LUT R16, R16, 0x1, RZ, 0xfc, !PT ;  /* 0x0000000110102812 */ /* 0x000fe200078efcff */
[----:B------:R-:W-:Y:S08]  /*cda0*/  BRA.DIV UR5, `(.L_x_7320) ;  /* 0x0000002a05587947 */ /* 0x000ff0000b800000 */
        /* <DEDUP_REMOVED lines=12> */
[----:B------:R-:W0:Y:S02]  /*ce70*/  SHFL.IDX PT, R14, R0, 0x2, 0x181f ;  /* 0x00581f00000e7f89 */ /* 0x000e2400000e0000 */
[----:B------:R-:W-:Y:S02]  /*ce80*/  @P0 IADD3.X R3, RZ, R4, RZ, P1, !PT ;  /* 0x00000004ff030210 */ /* 0x000fe40000ffe4ff */
        /* <DEDUP_REMOVED lines=9> */
.L_x_7370:
        /* <DEDUP_REMOVED lines=15> */
.L_x_7321:
        /* <DEDUP_REMOVED lines=23> */
.L_x_7322:
[----:B------:R-:W-:Y:S01]  /*d180*/  UISETP.NE.AND UP0, UPT, UR47, URZ, UPT ;  /* 0x0000003f2f00728c */ /* 0x000fe2000bf05270 */
[----:B------:R-:W0:Y:S01]  /*d190*/  S2R R20, SR_CTAID.Z ;  /* 0x0000000000147919 */ /* 0x000e220000002700 */
[----:B------:R-:W-:Y:S01]  /*d1a0*/  MOV R0, UR46 ;  /* 0x0000002e00007c02 */ /* 0x000fe20008000f00 */
[----:B------:R-:W-:Y:S01]  /*d1b0*/  ULDC.64 UR8, c[0x0][0x2d8] ;  /* 0x0000b60000087ab9 */ /* 0x000fe20000000a00 */
[----:B------:R-:W-:Y:S02]  /*d1c0*/  R2UR UR6, R23 ;  /* 0x00000000170672ca */ /* 0x000fe400000e0000 */
[----:B------:R-:W-:Y:S01]  /*d1d0*/  PLOP3.LUT P0, PT, PT, PT, UP0, 0x80, 0x0 ;  /* 0x000000000000781c */ /* 0x000fe20003f0f008 */
[----:B------:R-:W-:-:S04]  /*d1e0*/  IMAD R9, R0, 0x40, R31 ;  /* 0x0000004000097824 */ /* 0x000fc800078e021f */
[----:B------:R-:W-:Y:S01]  /*d1f0*/  @UP0 ULDC UR4, c[0x0][0x44c] ;  /* 0x0001130000040ab9 */ /* 0x000fe20000000800 */
[----:B------:R-:W-:-:S05]  /*d200*/  IMAD.MOV.U32 R7, RZ, RZ, R9 ;  /* 0x000000ffff077224 */ /* 0x000fca00078e0009 */
[----:B------:R-:W-:Y:S02]  /*d210*/  UIMAD UR6, UR6, UR8, URZ ;  /* 0x00000008060672a4 */ /* 0x000fe4000f8e023f */
        /* <DEDUP_REMOVED lines=10> */
[----:B------:R-:W-:Y:S02]  /*d2c0*/  IMAD.U32 R4, RZ, RZ, UR4 ;  /* 0x00000004ff047e24 */ /* 0x000fe4000f8e00ff */
[----:B------:R-:W-:Y:S02]  /*d2d0*/  IMAD R6, R6, UR8, RZ ;  /* 0x0000000806067c24 */ /* 0x000fe4000f8e02ff */
[----:B------:R-:W-:Y:S01]  /*d2e0*/  MOV R3, UR6 ;  /* 0x0000000600037c02 */ /* 0x000fe20008000f00 */
[----:B------:R-:W-:Y:S01]  /*d2f0*/  IMAD.U32 R5, RZ, RZ, UR5 ;  /* 0x00000005ff057e24 */ /* 0x000fe2000f8e00ff */
[----:B------:R-:W-:Y:S01]  /*d300*/  MOV R2, R4 ;  /* 0x0000000400027202 */ /* 0x000fe20000000f00 */
[----:B------:R-:W-:Y:S01]  /*d310*/  IMAD R5, R20, UR9, R6 ;  /* 0x0000000914057c24 */ /* 0x000fe2000f8e0206 */
[----:B------:R-:W-:Y:S01]  /*d320*/  SHF.R.S32.HI R4, RZ, 0x1f, R7 ;  /* 0x0000001fff047819 */ /* 0x000fe20000011407 */
[----:B------:R-:W-:-:S02]  /*d330*/  ULDC.64 UR4, c[0x0][0x2d0] ;  /* 0x0000b40000047ab9 */ /* 0x000fc40000000a00 */
[----:B------:R-:W-:-:S04]  /*d340*/  IMAD.WIDE.U32 R2, R20, UR8, R2 ;  /* 0x0000000814027c25 */ /* 0x000fc8000f8e0002 */
[----:B------:R-:W-:Y:S02]  /*d350*/  IMAD.IADD R3, R3, 0x1, R5 ;  /* 0x0000000103037824 */ /* 0x000fe400078e0205 */
[----:B------:R-:W-:Y:S02]  /*d360*/  IMAD.MOV R5, RZ, RZ, -R7 ;  /* 0x000000ffff057224 */ /* 0x000fe400078e0a07 */
[----:B------:R-:W-:Y:S02]  /*d370*/  IMAD R4, R4, UR4, RZ ;  /* 0x0000000404047c24 */ /* 0x000fe4000f8e02ff */
[----:B-1----:R-:W-:Y:S02]  /*d380*/  IMAD R5, R0, R5, R9 ;  /* 0x0000000500057224 */ /* 0x002fe400078e0209 */
[C---:B------:R-:W-:Y:S02]  /*d390*/  IMAD R9, R7.reuse, UR5, R4 ;  /* 0x0000000507097c24 */ /* 0x040fe4000f8e0204 */
[----:B------:R-:W-:Y:S01]  /*d3a0*/  IMAD.WIDE.U32 R2, R7, UR4, R2 ;  /* 0x0000000407027c25 */ /* 0x000fe2000f8e0002 */
[----:B------:R-:W-:Y:S01]  /*d3b0*/  SHF.R.S32.HI R4, RZ, 0x1f, R5 ;  /* 0x0000001fff047819 */ /* 0x000fe20000011405 */
[----:B------:R-:W-:-:S03]  /*d3c0*/  ULDC.64 UR4, c[0x0][0x2c8] ;  /* 0x0000b20000047ab9 */ /* 0x000fc60000000a00 */
[----:B------:R-:W-:Y:S01]  /*d3d0*/  IADD3 R3, R3, R9, RZ ;  /* 0x0000000903037210 */ /* 0x000fe20007ffe0ff */
[----:B------:R-:W-:-:S04]  /*d3e0*/  IMAD R4, R4, UR4, RZ ;  /* 0x0000000404047c24 */ /* 0x000fc8000f8e02ff */
[C---:B------:R-:W-:Y:S02]  /*d3f0*/  IMAD R7, R5.reuse, UR5, R4 ;  /* 0x0000000505077c24 */ /* 0x040fe4000f8e0204 */
[----:B------:R-:W-:Y:S01]  /*d400*/  IMAD.WIDE.U32 R2, R5, UR4, R2 ;  /* 0x0000000405027c25 */ /* 0x000fe2000f8e0002 */
[----:B------:R-:W-:-:S03]  /*d410*/  ULDC.64 UR4, c[0x0][0x280] ;  /* 0x0000a00000047ab9 */ /* 0x000fc60000000a00 */
[----:B------:R-:W-:Y:S01]  /*d420*/  IMAD.IADD R5, R3, 0x1, R7 ;  /* 0x0000000103057824 */ /* 0x000fe200078e0207 */
[----:B------:R-:W-:Y:S01]  /*d430*/  LEA R4, P0, R2, UR4, 0x1 ;  /* 0x0000000402047c11 */ /* 0x000fe2000f8008ff */
[----:B------:R-:W-:Y:S02]  /*d440*/  ULDC UR4, c[0x0][0x2b8] ;  /* 0x0000ae0000047ab9 */ /* 0x000fe40000000800 */
[----:B------:R-:W-:Y:S02]  /*d450*/  ISETP.GE.AND P1, PT, R22, UR4, PT ;  /* 0x0000000416007c0c */ /* 0x000fe4000bf26270 */
[----:B------:R-:W-:Y:S01]  /*d460*/  LEA.HI.X R5, R2, UR5, R5, 0x1, P0 ;  /* 0x0000000502057c11 */ /* 0x000fe200080f0c05 */
[----:B------:R-:W-:-:S03]  /*d470*/  UMOV UR5, 0xffffffff ;  /* 0xffffffff00057882 */ /* 0x000fc60000000000 */
[----:B------:R-:W-:Y:S07]  /*d480*/  BRA.DIV UR5, `(.L_x_7323) ;  /* 0x0000002605c07947 */ /* 0x000fee000b800000 */
[----:B------:R-:W0:Y:S01]  /*d490*/  SHFL.IDX PT, R14, R4, RZ, 0x181f ;  /* 0x00181fff040e7589 */ /* 0x000e2200000e0000 */
[----:B------:R-:W-:Y:S01]  /*d4a0*/  IMAD.U32 R6, RZ, RZ, UR46 ;  /* 0x0000002eff067e24 */ /* 0x000fe2000f8e00ff */
[----:B------:R-:W-:Y:S02]  /*d4b0*/  ULDC UR4, c[0x0][0x288] ;  /* 0x0000a20000047ab9 */ /* 0x000fe40000000800 */
[----:B------:R-:W1:Y:S01]  /*d4c0*/  SHFL.IDX PT, R2, R5, RZ, 0x181f ;  /* 0x00181fff05027589 */ /* 0x000e6200000e0000 */
[----:B------:R-:W-:Y:S01]  /*d4d0*/  IMAD R0, R0, UR4, RZ ;  /* 0x0000000400007c24 */ /* 0x000fe2000f8e02ff */
[----:B------:R-:W-:Y:S02]  /*d4e0*/  LEA R7, R6, R35, 0x6 ;  /* 0x0000002306077211 */ /* 0x000fe400078e30ff */
[----:B------:R-:W-:Y:S02]  /*d4f0*/  SHFL.IDX PT, R6, R5, 0x1, 0x181f ;  /* 0x00381f0005067f89 */ /* 0x000fe400000e0000 */
[----:B------:R-:W-:-:S02]  /*d500*/  ISETP.GE.AND P0, PT, R7, R0, PT ;  /* 0x000000000700720c */ /* 0x000fc40003f06270 */
[----:B------:R-:W-:-:S11]  /*d510*/  IADD3 R11, R7, 0x10, RZ ;  /* 0x00000010070b7810 */ /* 0x000fd60007ffe0ff */
        /* <DEDUP_REMOVED lines=17> */
[----:B------:R0:W2:Y:S02]  /*d630*/  SHFL.IDX PT, R14, R4, 0x3, 0x181f ;  /* 0x00781f00040e7f89 */ /* 0x0000a400000e0000 */
[----:B-1----:R-:W-:Y:S02]  /*d640*/  @!P0 IADD3.X R3, RZ, R6, RZ, P2, !PT ;  /* 0x00000006ff038210 */ /* 0x002fe400017fe4ff */
[----:B------:R0:W1:Y:S04]  /*d650*/  SHFL.IDX PT, R6, R5, 0x3, 0x181f ;  /* 0x00781f0005067f89 */ /* 0x00006800000e0000 */
[----:B------:R0:W-:Y:S03]  /*d660*/  @!P0 LDGSTS.E.BYPASS.LTC128B.128 [R9+0x21400], desc[UR36][R2.64], !P1 ;  /* 0x2140000002098fae */ /* 0x0001e6000c901d64 */
.L_x_7379:
        /* <DEDUP_REMOVED lines=18> */
.L_x_7380:
[----:B------:R-:W-:-:S13]  /*d790*/  ISETP.NE.AND P0, PT, R33, 0x3, PT ;  /* 0x000000032100780c */ /* 0x000fda0003f05270 */
[----:B------:R-:W-:Y:S05]  /*d7a0*/  @!P0 BRA `(.L_x_7325) ;  /* 0x0000000000048947 */ /* 0x000fea0003800000 */
[----:B------:R-:W-:Y:S01]  /*d7b0*/  BPT.TRAP 0x1 ;  /* 0x000000040000795c */ /* 0x000fe20000300000 */
.L_x_7325:
[----:B------:R-:W1:Y:S02]  /*d7c0*/  SYNCS.PHASECHK.TRANS64.TRYWAIT P0, [UR45+0x28c60], R0 ;  /* 0x028c6000ff0075a7 */ /* 0x000e64000800016d */
[----:B-1----:R-:W-:Y:S05]  /*d7d0*/  @!P0 BRA `(.L_x_7326) ;  /* 0x0000002800308947 */ /* 0x002fea0003800000 */
.L_x_7381:
        /* <DEDUP_REMOVED lines=41> */
[----:B-1----:R-:W-:Y:S02]  /*da70*/  IADD3.X R3, RZ, R3, RZ, P0, !PT ;  /* 0x00000003ff037210 */ /* 0x002fe400007fe4ff */
        /* <DEDUP_REMOVED lines=45> */
[----:B------:R-:W-:Y:S02]  /*dd50*/  ISETP.LT.OR P6, PT, R18, 0x21, P6 ;  /* 0x000000211200780c */ /* 0x000fe400037c1670 */
[----:B--2---:R-:W-:-:S11]  /*dd60*/  MOV R4, RZ ;  /* 0x000000ff00047202 */ /* 0x004fd60000000f00 */
        /* <DEDUP_REMOVED lines=16> */
.L_x_7391:
        /* <DEDUP_REMOVED lines=30> */
.L_x_7328:
        /* <DEDUP_REMOVED lines=9> */
[----:B------:R-:W-:Y:S01]  /*e0e0*/  ULOP3.LUT UR5, URZ, UR42, URZ, 0x33, !UPT ;  /* 0x0000002a3f057292 */ /* 0x000fe2000f8e333f */
        /* <DEDUP_REMOVED lines=8> */
[----:B------:R-:W-:Y:S01]  /*e170*/  VIMNMX3 R3, R0, UR5, R3, !PT ;  /* 0x0000000500037c0f */ /* 0x000fe2000f800103 */
[----:B------:R-:W-:Y:S01]  /*e180*/  IMAD.MOV.U32 R0, RZ, RZ, 0x1 ;  /* 0x00000001ff007424 */ /* 0x000fe200078e00ff */
[----:B------:R-:W-:Y:S02]  /*e190*/  SHF.R.U32.HI R25, RZ, 0x3, R25 ;  /* 0x00000003ff197819 */ /* 0x000fe40000011619 */
[C---:B------:R-:W-:Y:S01]  /*e1a0*/  IADD3 R22, -R3.reuse, -0x2, RZ ;  /* 0xfffffffe03167810 */ /* 0x040fe20007ffe1ff */
[----:B------:R-:W-:-:S07]  /*e1b0*/  IMAD R9, R3, -0x40, R2 ;  /* 0xffffffc003097824 */ /* 0x000fce00078e0202 */
.L_x_7344:
[----:B------:R-:W-:Y:S01]  /*e1c0*/  ISETP.NE.AND P1, PT, R37, 0x1, PT ;  /* 0x000000012500780c */ /* 0x000fe20003f25270 */
[----:B------:R-:W-:Y:S01]  /*e1d0*/  BSSY B1, `(.L_x_7330) ;  /* 0x0000014000017945 */ /* 0x000fe20003800000 */
[----:B------:R-:W-:Y:S01]  /*e1e0*/  ISETP.GT.U32.AND P0, PT, R31, 0x3f, PT ;  /* 0x0000003f1f00780c */ /* 0x000fe20003f04070 */
[----:B------:R-:W-:Y:S01]  /*e1f0*/  IMAD.MOV.U32 R7, RZ, RZ, R9 ;  /* 0x000000ffff077224 */ /* 0x000fe200078e0009 */
[----:B------:R-:W-:-:S09]  /*e200*/  MOV R6, RZ ;  /* 0x000000ff00067202 */ /* 0x000fd20000000f00 */
        /* <DEDUP_REMOVED lines=16> */
.L_x_7331:
[----:B------:R-:W-:Y:S05]  /*e310*/  BSYNC B1 ;  /* 0x0000000000017941 */ /* 0x000fea0003800000 */
.L_x_7330:
[----:B------:R-:W-:-:S13]  /*e320*/  ISETP.NE.AND P0, PT, R33, 0x3, PT ;  /* 0x000000032100780c */ /* 0x000fda0003f05270 */
[----:B------:R-:W-:Y:S05]  /*e330*/  @!P0 BRA `(.L_x_7332) ;  /* 0x0000000000048947 */ /* 0x000fea0003800000 */
[----:B------:R-:W-:Y:S01]  /*e340*/  BPT.TRAP 0x1 ;  /* 0x000000040000795c */ /* 0x000fe20000300000 */
.L_x_7332:
[----:B------:R-:W-:Y:S01]  /*e350*/  LEA R10, R0, UR45, 0x3 ;  /* 0x0000002d000a7c11 */ /* 0x000fe2000f8e18ff */
[----:B------:R-:W-:Y:S01]  /*e360*/  BSSY B1, `(.L_x_7333) ;  /* 0x0000004000017945 */ /* 0x000fe20003800000 */
[----:B------:R-:W-:-:S04]  /*e370*/  SHF.L.U32 R20, R21, 0x1f, RZ ;  /* 0x0000001f15147819 */ /* 0x000fc800000006ff */
[----:B------:R-:W1:Y:S02]  /*e380*/  SYNCS.PHASECHK.TRANS64.TRYWAIT P0, [R10+URZ+0x28c40], R20 ;  /* 0x028c40140a0075a7 */ /* 0x000e64000800017f */
[----:B-1----:R-:W-:Y:S05]  /*e390*/  @!P0 BRA `(.L_x_7334) ;  /* 0x0000002400688947 */ /* 0x002fea0003800000 */
.L_x_7392:
[----:B------:R-:W-:Y:S05]  /*e3a0*/  BSYNC B1 ;  /* 0x0000000000017941 */ /* 0x000fea0003800000 */
.L_x_7333:
        /* <DEDUP_REMOVED lines=39> */
[----:B------:R-:W0:Y:S01]  /*e620*/  SHFL.IDX PT, R14, R26, 0x2, 0x181f ;  /* 0x00581f001a0e7f89 */ /* 0x000e2200000e0000 */
[----:B--2---:R-:W-:-:S03]  /*e630*/  IADD3.X R5, RZ, R3, RZ, P0, !PT ;  /* 0x00000003ff057210 */ /* 0x004fc600007fe4ff */
[----:B------:R-:W2:Y:S04]  /*e640*/  SHFL.IDX PT, R3, R29, 0x2, 0x181f ;  /* 0x00581f001d037f89 */ /* 0x000ea800000e0000 */
[----:B------:R3:W-:Y:S01]  /*e650*/  LDGSTS.E.BYPASS.LTC128B.128 [R27+0x22c00], desc[UR36][R4.64], !P1 ;  /* 0x22c00000041b7fae */ /* 0x0007e2000c901d64 */
[----:B0-----:R-:W-:-:S03]  /*e660*/  IADD3 R2, P0, R14, R8, RZ ;  /* 0x000000080e027210 */ /* 0x001fc60007f1e0ff */
[----:B------:R3:W0:Y:S02]  /*e670*/  SHFL.IDX PT, R14, R26, 0x3, 0x181f ;  /* 0x00781f001a0e7f89 */ /* 0x00062400000e0000 */
[----:B--2---:R-:W-:-:S05]  /*e680*/  IMAD.X R3, RZ, RZ, R3, P0 ;  /* 0x000000ffff037224 */ /* 0x004fca00000e0603 */
[----:B------:R3:W-:Y:S03]  /*e690*/  LDGSTS.E.BYPASS.LTC128B.128 [R27+0x23400], desc[UR36][R2.64], !P1 ;  /* 0x23400000021b7fae */ /* 0x0007e6000c901d64 */
.L_x_7402:
        /* <DEDUP_REMOVED lines=8> */
.L_x_7336:
        /* <DEDUP_REMOVED lines=10> */
.L_x_7337:
[----:B------:R2:W-:Y:S01]  /*e7c0*/  SYNCS.ARRIVE.TRANS64.A1T0 RZ, [R10+URZ+0x28c30], RZ ;  /* 0x028c30ff0aff79a7 */ /* 0x0005e2000810003f */
[----:B------:R-:W-:Y:S05]  /*e7d0*/  @!P2 BRA `(.L_x_7338) ;  /* 0x000000000004a947 */ /* 0x000fea0003800000 */
[----:B------:R-:W-:Y:S01]  /*e7e0*/  BPT.TRAP 0x1 ;  /* 0x000000040000795c */ /* 0x000fe20000300000 */
.L_x_7338:
[----:B------:R-:W3:Y:S01]  /*e7f0*/  SYNCS.PHASECHK.TRANS64.TRYWAIT P0, [R10+URZ+0x28c60], R20 ;  /* 0x028c60140a0075a7 */ /* 0x000ee2000800017f */
[----:B------:R-:W-:Y:S04]  /*e800*/  BSSY B1, `(.L_x_7339) ;  /* 0x0000002000017945 */ /* 0x000fe80003800000 */
[----:B---3--:R-:W-:Y:S05]  /*e810*/  @!P0 BRA `(.L_x_7340) ;  /* 0x0000002400688947 */ /* 0x008fea0003800000 */
.L_x_7403:
[----:B------:R-:W-:Y:S05]  /*e820*/  BSYNC B1 ;  /* 0x0000000000017941 */ /* 0x000fea0003800000 */
.L_x_7339:
        /* <DEDUP_REMOVED lines=10> */
[----:B------:R-:W-:Y:S01]  /*e8d0*/  IMAD R7, R18, UR6, RZ ;  /* 0x0000000612077c24 */ /* 0x000fe2000f8e02ff */
[----:B------:R-:W-:-:S03]  /*e8e0*/  IADD3 R3, R3, R5, RZ ;  /* 0x0000000503037210 */ /* 0x000fc60007ffe0ff */
        /* <DEDUP_REMOVED lines=65> */
.L_x_7413:
        /* <DEDUP_REMOVED lines=20> */
.L_x_7342:
        /* <DEDUP_REMOVED lines=10> */
.L_x_7343:
[----:B------:R-:W-:Y:S01]  /*eee0*/  IADD3 R0, R0, 0x1, RZ ;  /* 0x0000000100007810 */ /* 0x000fe20007ffe0ff */
[----:B------:R-:W-:Y:S01]  /*eef0*/  VIADD R22, R22, 0xffffffff ;  /* 0xffffffff16167836 */ /* 0x000fe20000000000 */
[----:B------:R1:W-:Y:S01]  /*ef00*/  SYNCS.ARRIVE.TRANS64.A1T0 RZ, [R10+URZ+0x28c50], RZ ;  /* 0x028c50ff0aff79a7 */ /* 0x0003e2000810003f */
[----:B------:R-:W-:Y:S01]  /*ef10*/  VIADD R9, R9, 0xffffffc0 ;  /* 0xffffffc009097836 */ /* 0x000fe20000000000 */
[----:B------:R-:W-:-:S04]  /*ef20*/  ISETP.NE.AND P0, PT, R0, 0x2, PT ;  /* 0x000000020000780c */ /* 0x000fc80003f05270 */
[----:B------:R-:W-:Y:S02]  /*ef30*/  SEL R0, R0, RZ, P0 ;  /* 0x000000ff00007207 */ /* 0x000fe40000000000 */
[----:B0-----:R-:W-:Y:S02]  /*ef40*/  SEL R2, RZ, 0x1, P0 ;  /* 0x00000001ff027807 */ /* 0x001fe40000000000 */
[----:B------:R-:W-:Y:S02]  /*ef50*/  ISETP.GT.AND P0, PT, R22, UR48, PT ;  /* 0x0000003016007c0c */ /* 0x000fe4000bf04270 */
[----:B------:R-:W-:-:S11]  /*ef60*/  LOP3.LUT R21, R21, R2, RZ, 0x3c, !PT ;  /* 0x0000000215157212 */ /* 0x000fd600078e3cff */
[----:B-1----:R-:W-:Y:S05]  /*ef70*/  @P0 BRA `(.L_x_7344) ;  /* 0xfffffff000900947 */ /* 0x002fea000383ffff */
.L_x_7329:
[----:B------:R-:W-:Y:S05]  /*ef80*/  BSYNC B0 ;  /* 0x0000000000007941 */ /* 0x000fea0003800000 */
.L_x_7312:
[----:B------:R-:W0:Y:S01]  /*ef90*/  S2R R3, SR_CgaCtaId ;  /* 0x0000000000037919 */ /* 0x000e220000008800 */
[----:B------:R-:W-:Y:S01]  /*efa0*/  MOV R2, 0x400 ;  /* 0x0000040000027802 */ /* 0x000fe20000000f00 */
[----:B------:R-:W-:Y:S01]  /*efb0*/  BSSY B0, `(.L_x_7345) ;  /* 0x0000005000007945 */ /* 0x000fe20003800000 */
[----:B------:R-:W-:Y:S02]  /*efc0*/  SHF.L.U32 R4, R4, 0x1f, RZ ;  /* 0x0000001f04047819 */ /* 0x000fe400000006ff */
[----:B0-----:R-:W-:-:S04]  /*efd0*/  LEA R5, R3, R2, 0x18 ;  /* 0x0000000203057211 */ /* 0x001fc800078ec0ff */
[----:B------:R-:W0:Y:S02]  /*efe0*/  SYNCS.PHASECHK.TRANS64.TRYWAIT P0, [R5+URZ+0x28c20], R4 ;  /* 0x028c2004050075a7 */ /* 0x000e24000800017f */
[----:B0-----:R-:W-:Y:S05]  /*eff0*/  @!P0 BRA `(.L_x_7346) ;  /* 0x0000002400488947 */ /* 0x001fea0003800000 */
.L_x_7414:
[----:B------:R-:W-:Y:S05]  /*f000*/  BSYNC B0 ;  /* 0x0000000000007941 */ /* 0x000fea0003800000 */
.L_x_7345:
[----:B------:R-:W-:-:S03]  /*f010*/  UMOV UR4, 0xffffffff ;  /* 0xffffffff00047882 */ /* 0x000fc60000000000 */
[----:B------:R-:W-:Y:S05]  /*f020*/  BRA.DIV UR4, `(.L_x_7347) ;  /* 0x0000002604507947 */ /* 0x000fea000b800000 */
[----:B------:R-:W1:Y:S02]  /*f030*/  S2R R2, SR_TID.X ;  /* 0x0000000000027919 */ /* 0x000e640000002100 */
[----:B-1----:R-:W-:-:S04]  /*f040*/  SHF.R.U32.HI R2, RZ, 0x5, R2 ;  /* 0x00000005ff027819 */ /* 0x002fc80000011602 */
[----:B------:R-:W-:-:S05]  /*f050*/  LOP3.LUT R2, R2, 0x3, RZ, 0xc0, !PT ;  /* 0x0000000302027812 */ /* 0x000fca00078ec0ff */
[----:B------:R1:W3:Y:S02]  /*f060*/  SHFL.IDX PT, R14, R2, RZ, 0x1f ;  /* 0x00001fff020e7589 */ /* 0x0002e400000e0000 */
.L_x_7417:
[----:B---3--:R-:W-:-:S13]  /*f070*/  ISETP.NE.AND P0, PT, R14, RZ, PT ;  /* 0x000000ff0e00720c */ /* 0x008fda0003f05270 */
[----:B------:R-:W-:Y:S05]  /*f080*/  @P0 BRA `(.L_x_7255) ;  /* 0x0000000000880947 */ /* 0x000fea0003800000 */
[----:B------:R-:W-:-:S03]  /*f090*/  UMOV UR4, 0xffffffff ;  /* 0xffffffff00047882 */ /* 0x000fc60000000000 */
[----:B------:R-:W-:Y:S05]  /*f0a0*/  BRA.DIV UR4, `(.L_x_7348) ;  /* 0x0000002604647947 */ /* 0x000fea000b800000 */
[----:B------:R-:W-:-:S13]  /*f0b0*/  ELECT P6, URZ, PT ;  /* 0x00000000003f782f */ /* 0x000fda00038c0000 */
.L_x_7420:
[----:B------:R-:W-:Y:S05]  /*f0c0*/  @!P6 BRA `(.L_x_7255) ;  /* 0x000000000078e947 */ /* 0x000fea0003800000 */
[----:B------:R-:W-:-:S06]  /*f0d0*/  ULOP3.LUT UR4, UR43, 0x2, URZ, 0xfc, !UPT ;  /* 0x000000022b047892 */ /* 0x000fcc000f8efc3f */
[----:B-1----:R-:W-:-:S04]  /*f0e0*/  MOV R2, UR4 ;  /* 0x0000000400027c02 */ /* 0x002fc80008000f00 */
[----:B------:R-:W-:-:S13]  /*f0f0*/  ISETP.NE.AND P0, PT, R2, 0x3, PT ;  /* 0x000000030200780c */ /* 0x000fda0003f05270 */
[----:B------:R-:W-:Y:S05]  /*f100*/  @!P0 BRA `(.L_x_7349) ;  /* 0x0000000000048947 */ /* 0x000fea0003800000 */
[----:B------:R-:W-:Y:S01]  /*f110*/  BPT.TRAP 0x1 ;  /* 0x000000040000795c */ /* 0x000fe20000300000 */
.L_x_7349:
[C---:B0-----:R-:W-:Y:S01]  /*f120*/  IMAD R4, R0.reuse, 0x8, R5 ;  /* 0x0000000800047824 */ /* 0x041fe200078e0205 */
[----:B------:R-:W-:Y:S01]  /*f130*/  SHF.L.U32 R3, R21, 0x1f, RZ ;  /* 0x0000001f15037819 */ /* 0x000fe200000006ff */
[----:B------:R-:W-:-:S03]  /*f140*/  VIADD R0, R0, 0x1 ;  /* 0x0000000100007836 */ /* 0x000fc60000000000 */
[----:B------:R-:W0:Y:S02]  /*f150*/  SYNCS.PHASECHK.TRANS64.TRYWAIT P1, [R4+URZ+0x28c40], R3 ;  /* 0x028c4003040075a7 */ /* 0x000e24000802017f */
[----:B------:R-:W-:-:S04]  /*f160*/  ISETP.NE.AND P2, PT, R0, 0x2, PT ;  /* 0x000000020000780c */ /* 0x000fc80003f45270 */
[----:B------:R-:W-:Y:S01]  /*f170*/  SEL R2, RZ, 0x1, P2 ;  /* 0x00000001ff027807 */ /* 0x000fe20001000000 */
[----:B0-----:R-:W-:Y:S08]  /*f180*/  @!P1 BRA `(.L_x_7350) ;  /* 0x00000024004c9947 */ /* 0x001ff00003800000 */
.L_x_7421:
[----:B------:R-:W-:Y:S02]  /*f190*/  SEL R0, R0, RZ, P2 ;  /* 0x000000ff00007207 */ /* 0x000fe40001000000 */
[----:B------:R-:W-:Y:S01]  /*f1a0*/  LOP3.LUT R2, R21, R2, RZ, 0x3c, !PT ;  /* 0x0000000215027212 */ /* 0x000fe200078e3cff */
[----:B------:R-:W-:Y:S06]  /*f1b0*/  @!P0 BRA `(.L_x_7351) ;  /* 0x0000000000048947 */ /* 0x000fec0003800000 */
[----:B------:R-:W-:Y:S01]  /*f1c0*/  BPT.TRAP 0x1 ;  /* 0x000000040000795c */ /* 0x000fe20000300000 */
.L_x_7351:
[----:B------:R-:W-:Y:S02]  /*f1d0*/  LEA R5, R0, R5, 0x3 ;  /* 0x0000000500057211 */ /* 0x000fe400078e18ff */
[----:B------:R-:W-:-:S04]  /*f1e0*/  SHF.L.U32 R0, R2, 0x1f, RZ ;  /* 0x0000001f02007819 */ /* 0x000fc800000006ff */
[----:B------:R-:W1:Y:S02]  /*f1f0*/  SYNCS.PHASECHK.TRANS64.TRYWAIT P1, [R5+URZ+0x28c40], R0 ;  /* 0x028c4000050075a7 */ /* 0x000e64000802017f */
[----:B-1----:R-:W-:Y:S05]  /*f200*/  @!P1 BRA `(.L_x_7352) ;  /* 0x0000002400409947 */ /* 0x002fea0003800000 */
.L_x_7422:
[----:B------:R-:W-:Y:S05]  /*f210*/  @!P0 BRA `(.L_x_7353) ;  /* 0x0000000000048947 */ /* 0x000fea0003800000 */
[----:B------:R-:W-:Y:S01]  /*f220*/  BPT.TRAP 0x1 ;  /* 0x000000040000795c */ /* 0x000fe20000300000 */
.L_x_7353:
[----:B------:R-:W3:Y:S02]  /*f230*/  SYNCS.PHASECHK.TRANS64.TRYWAIT P1, [R4+URZ+0x28c60], R3 ;  /* 0x028c6003040075a7 */ /* 0x000ee4000802017f */
[----:B---3--:R-:W-:Y:S05]  /*f240*/  @!P1 BRA `(.L_x_7354) ;  /* 0x0000002400449947 */ /* 0x008fea0003800000 */
.L_x_7423:
[----:B------:R-:W-:Y:S05]  /*f250*/  @!P0 BRA `(.L_x_7355) ;  /* 0x0000000000048947 */ /* 0x000fea0003800000 */
[----:B------:R-:W-:Y:S01]  /*f260*/  BPT.TRAP 0x1 ;  /* 0x000000040000795c */ /* 0x000fe20000300000 */
.L_x_7355:
[----:B----4-:R4:W0:Y:S02]  /*f270*/  SYNCS.PHASECHK.TRANS64.TRYWAIT P0, [R5+URZ+0x28c60], R0 ;  /* 0x028c6000050075a7 */ /* 0x010824000800017f */
[----:B0-----:R-:W-:Y:S05]  /*f280*/  @!P0 NANOSLEEP.SYNCS 0x989680 ;  /* 0x009896800000895d */ /* 0x001fea0003900000 */
[----:B------:R-:W0:Y:S02]  /*f290*/  @!P0 SYNCS.PHASECHK.TRANS64 P0, [R5+URZ+0x28c60], R0 ;  /* 0x028c6000050085a7 */ /* 0x000e24000800007f */
[----:B0-----:R-:W-:Y:S05]  /*f2a0*/  @!P0 BRA `(.L_x_7355) ;  /* 0xfffffffc00f08947 */ /* 0x001fea000383ffff */
.L_x_7255:
[----:B-1----:R-:W-:Y:S05]  /*f2b0*/  BSYNC B6 ;  /* 0x0000000000067941 */ /* 0x002fea0003800000 */
.L_x_7252:
[----:B------:R-:W-:Y:S05]  /*f2c0*/  EXIT ;  /* 0x000000000000794d */ /* 0x000fea0003800000 */
.L_x_7260:
[----:B0-----:R-:W-:-:S04]  /*f2d0*/  IMAD.U32 R5, RZ, RZ, UR5 ;  /* 0x00000005ff057e24 */ /* 0x001fc8000f8e00ff */
[----:B------:R0:W1:Y:S03]  /*f2e0*/  SYNCS.PHASECHK.TRANS64.TRYWAIT P1, [R5+URZ+0x28c50], R2 ;  /* 0x028c5002050075a7 */ /* 0x000066000802017f */
[----:B-1----:R-:W-:Y:S05]  /*f2f0*/  @!P1 NANOSLEEP.SYNCS 0x989680 ;  /* 0x009896800000995d */ /* 0x002fea0003900000 */
[----:B------:R-:W1:Y:S02]  /*f300*/  @!P1 SYNCS.PHASECHK.TRANS64 P1, [R5+URZ+0x28c50], R2 ;  /* 0x028c5002050095a7 */ /* 0x000e64000802007f */
[----:B-1----:R-:W-:Y:S05]  /*f310*/  @!P1 BRA `(.L_x_7260) ;  /* 0xfffffffc00ec9947 */ /* 0x002fea000383ffff */
[----:B------:R-:W-:Y:S05]  /*f320*/  BRA `(.L_x_7356) ;  /* 0xffffff2000607947 */ /* 0x000fea000383ffff */
.L_x_7266:
[----:B-1----:R-:W-:-:S04]  /*f330*/  IMAD.U32 R5, RZ, RZ, UR7 ;  /* 0x00000007ff057e24 */ /* 0x002fc8000f8e00ff */
[----:B------:R1:W2:Y:S03]  /*f340*/  SYNCS.PHASECHK.TRANS64.TRYWAIT P1, [R5+URZ+0x28c50], R2 ;  /* 0x028c5002050075a7 */ /* 0x0002a6000802017f */
[----:B--2---:R-:W-:Y:S05]  /*f350*/  @!P1 NANOSLEEP.SYNCS 0x989680 ;  /* 0x009896800000995d */ /* 0x004fea0003900000 */
[----:B------:R-:W2:Y:S02]  /*f360*/  @!P1 SYNCS.PHASECHK.TRANS64 P1, [R5+URZ+0x28c50], R2 ;  /* 0x028c5002050095a7 */ /* 0x000ea4000802007f */
[----:B--2---:R-:W-:Y:S05]  /*f370*/  @!P1 BRA `(.L_x_7266) ;  /* 0xfffffffc00ec9947 */ /* 0x004fea000383ffff */
[----:B------:R-:W-:Y:S05]  /*f380*/  BRA `(.L_x_7265) ;  /* 0xffffff2c00647947 */ /* 0x000fea000383ffff */
.L_x_7271:
[----:B0-----:R-:W-:-:S04]  /*f390*/  MOV R0, UR39 ;  /* 0x0000002700007c02 */ /* 0x001fc80008000f00 */
[----:B------:R0:W1:Y:S03]  /*f3a0*/  SYNCS.PHASECHK.TRANS64.TRYWAIT P0, [R0+URZ+0x28c00], R13 ;  /* 0x028c000d000075a7 */ /* 0x000066000800017f */
[----:B-1----:R-:W-:Y:S05]  /*f3b0*/  @!P0 NANOSLEEP.SYNCS 0x989680 ;  /* 0x009896800000895d */ /* 0x002fea0003900000 */
[----:B------:R-:W1:Y:S02]  /*f3c0*/  @!P0 SYNCS.PHASECHK.TRANS64 P0, [R0+URZ+0x28c00], R13 ;  /* 0x028c000d000085a7 */ /* 0x000e64000800007f */
[----:B-1----:R-:W-:Y:S05]  /*f3d0*/  @!P0 BRA `(.L_x_7271) ;  /* 0xfffffffc00ec8947 */ /* 0x002fea000383ffff */
[----:B------:R-:W-:Y:S05]  /*f3e0*/  BRA `(.L_x_7357) ;  /* 0xffffff4000bc7947 */ /* 0x000fea000383ffff */
.L_x_7275:
[----:B-1----:R-:W-:-:S04]  /*f3f0*/  IMAD.U32 R4, RZ, RZ, UR39 ;  /* 0x00000027ff047e24 */ /* 0x002fc8000f8e00ff */
[----:B------:R1:W2:Y:S03]  /*f400*/  SYNCS.PHASECHK.TRANS64.TRYWAIT P1, [R4+URZ+0x28c30], R13 ;  /* 0x028c300d040075a7 */ /* 0x0002a6000802017f */
[----:B--2---:R-:W-:Y:S05]  /*f410*/  @!P1 NANOSLEEP.SYNCS 0x989680 ;  /* 0x009896800000995d */ /* 0x004fea0003900000 */
[----:B------:R-:W2:Y:S02]  /*f420*/  @!P1 SYNCS.PHASECHK.TRANS64 P1, [R4+URZ+0x28c30], R13 ;  /* 0x028c300d040095a7 */ /* 0x000ea4000802007f */
[----:B--2---:R-:W-:Y:S05]  /*f430*/  @!P1 BRA `(.L_x_7275) ;  /* 0xfffffffc00ec9947 */ /* 0x004fea000383ffff */
[----:B------:R-:W-:Y:S05]  /*f440*/  BRA `(.L_x_7274) ;  /* 0xffffff4000fc7947 */ /* 0x000fea000383ffff */
.L_x_7280:
[----:B--2---:R-:W-:-:S04]  /*f450*/  IMAD.U32 R14, RZ, RZ, UR39 ;  /* 0x00000027ff0e7e24 */ /* 0x004fc8000f8e00ff */
[----:B------:R2:W4:Y:S03]  /*f460*/  SYNCS.PHASECHK.TRANS64.TRYWAIT P1, [R14+URZ+0x28c50], R13 ;  /* 0x028c500d0e0075a7 */ /* 0x000526000802017f */
[----:B----4-:R-:W-:Y:S05]  /*f470*/  @!P1 NANOSLEEP.SYNCS 0x989680 ;  /* 0x009896800000995d */ /* 0x010fea0003900000 */
[----:B------:R-:W4:Y:S02]  /*f480*/  @!P1 SYNCS.PHASECHK.TRANS64 P1, [R14+URZ+0x28c50], R13 ;  /* 0x028c500d0e0095a7 */ /* 0x000f24000802007f */
[----:B----4-:R-:W-:Y:S05]  /*f490*/  @!P1 BRA `(.L_x_7280) ;  /* 0xfffffffc00ec9947 */ /* 0x010fea000383ffff */
[----:B------:R-:W-:Y:S05]  /*f4a0*/  BRA `(.L_x_7279) ;  /* 0xffffff5800207947 */ /* 0x000fea000383ffff */
.L_x_7286:
[----:B-1----:R-:W-:-:S04]  /*f4b0*/  MOV R4, UR27 ;  /* 0x0000001b00047c02 */ /* 0x002fc80008000f00 */
[----:B------:R1:W2:Y:S03]  /*f4c0*/  SYNCS.PHASECHK.TRANS64.TRYWAIT P1, [R4+URZ+0x28c30], R13 ;  /* 0x028c300d040075a7 */ /* 0x0002a6000802017f */
[----:B--2---:R-:W-:Y:S05]  /*f4d0*/  @!P1 NANOSLEEP.SYNCS 0x989680 ;  /* 0x009896800000995d */ /* 0x004fea0003900000 */
[----:B------:R-:W2:Y:S02]  /*f4e0*/  @!P1 SYNCS.PHASECHK.TRANS64 P1, [R4+URZ+0x28c30], R13 ;  /* 0x028c300d040095a7 */ /* 0x000ea4000802007f */
[----:B--2---:R-:W-:Y:S05]  /*f4f0*/  @!P1 BRA `(.L_x_7286) ;  /* 0xfffffffc00ec9947 */ /* 0x004fea000383ffff */
[----:B------:R-:W-:Y:S05]  /*f500*/  BRA `(.L_x_7285) ;  /* 0xffffff5c00547947 */ /* 0x000fea000383ffff */
.L_x_7291:
[----:B--2---:R-:W-:-:S04]  /*f510*/  IMAD.U32 R14, RZ, RZ, UR27 ;  /* 0x0000001bff0e7e24 */ /* 0x004fc8000f8e00ff */
[----:B------:R2:W3:Y:S03]  /*f520*/  SYNCS.PHASECHK.TRANS64.TRYWAIT P1, [R14+URZ+0x28c50], R13 ;  /* 0x028c500d0e0075a7 */ /* 0x0004e6000802017f */
[----:B---3--:R-:W-:Y:S05]  /*f530*/  @!P1 NANOSLEEP.SYNCS 0x989680 ;  /* 0x009896800000995d */ /* 0x008fea0003900000 */
[----:B------:R-:W3:Y:S02]  /*f540*/  @!P1 SYNCS.PHASECHK.TRANS64 P1, [R14+URZ+0x28c50], R13 ;  /* 0x028c500d0e0095a7 */ /* 0x000ee4000802007f */
[----:B---3--:R-:W-:Y:S05]  /*f550*/  @!P1 BRA `(.L_x_7291) ;  /* 0xfffffffc00ec9947 */ /* 0x008fea000383ffff */
[----:B------:R-:W-:Y:S05]  /*f560*/  BRA `(.L_x_7290) ;  /* 0xffffff7400cc7947 */ /* 0x000fea000383ffff */
.L_x_7298:
[----:B-1----:R-:W-:-:S04]  /*f570*/  IMAD.U32 R4, RZ, RZ, UR26 ;  /* 0x0000001aff047e24 */ /* 0x002fc8000f8e00ff */
[----:B------:R1:W2:Y:S03]  /*f580*/  SYNCS.PHASECHK.TRANS64.TRYWAIT P1, [R4+URZ+0x28c30], R11 ;  /* 0x028c300b040075a7 */ /* 0x0002a6000802017f */
[----:B--2---:R-:W-:Y:S05]  /*f590*/  @!P1 NANOSLEEP.SYNCS 0x989680 ;  /* 0x009896800000995d */ /* 0x004fea0003900000 */
[----:B------:R-:W2:Y:S02]  /*f5a0*/  @!P1 SYNCS.PHASECHK.TRANS64 P1, [R4+URZ+0x28c30], R11 ;  /* 0x028c300b040095a7 */ /* 0x000ea4000802007f */
[----:B--2---:R-:W-:Y:S05]  /*f5b0*/  @!P1 BRA `(.L_x_7298) ;  /* 0xfffffffc00ec9947 */ /* 0x004fea000383ffff */
[----:B------:R-:W-:Y:S05]  /*f5c0*/  BRA `(.L_x_7297) ;  /* 0xffffff7800c07947 */ /* 0x000fea000383ffff */
.L_x_7303:
[----:B-1----:R-:W-:-:S04]  /*f5d0*/  MOV R12, UR26 ;  /* 0x0000001a000c7c02 */ /* 0x002fc80008000f00 */
[----:B------:R1:W3:Y:S03]  /*f5e0*/  SYNCS.PHASECHK.TRANS64.TRYWAIT P1, [R12+URZ+0x28c50], R11 ;  /* 0x028c500b0c0075a7 */ /* 0x0002e6000802017f */
[----:B---3--:R-:W-:Y:S05]  /*f5f0*/  @!P1 NANOSLEEP.SYNCS 0x989680 ;  /* 0x009896800000995d */ /* 0x008fea0003900000 */
[----:B------:R-:W3:Y:S02]  /*f600*/  @!P1 SYNCS.PHASECHK.TRANS64 P1, [R12+URZ+0x28c50], R11 ;  /* 0x028c500b0c0095a7 */ /* 0x000ee4000802007f */
[----:B---3--:R-:W-:Y:S05]  /*f610*/  @!P1 BRA `(.L_x_7303) ;  /* 0xfffffffc00ec9947 */ /* 0x008fea000383ffff */
[----:B------:R-:W-:Y:S05]  /*f620*/  BRA `(.L_x_7302) ;  /* 0xffffff8c00dc7947 */ /* 0x000fea000383ffff */
.L_x_7317:
[----:B------:R-:W-:Y:S01]  /*f630*/  IMAD.MOV.U32 R13, RZ, RZ, R23 ;  /* 0x000000ffff0d7224 */ /* 0x000fe200078e0017 */
[----:B------:R-:W-:Y:S01]  /*f640*/  MOV R11, 0x1f ;  /* 0x0000001f000b7802 */ /* 0x000fe20000000f00 */
[----:B------:R-:W-:Y:S02]  /*f650*/  IMAD.MOV.U32 R12, RZ, RZ, RZ ;  /* 0x000000ffff0c7224 */ /* 0x000fe400078e00ff */
[----:B------:R-:W-:-:S07]  /*f660*/  IMAD.MOV.U32 R15, RZ, RZ, -0x1 ;  /* 0xffffffffff0f7424 */ /* 0x000fce00078e00ff */
[----:B------:R-:W-:Y:S05]  /*f670*/  WARPSYNC.COLLECTIVE R15, `(.L_x_7358) ;  /* 0x000000000f087348 */ /* 0x000fea0003c00000 */
[----:B------:R0:W1:Y:S02]  /*f680*/  SHFL.IDX P6, R14, R13, R12, R11 ;  /* 0x0000000c0d0e7389 */ /* 0x00006400000c000b */
[----:B01----:R-:W-:Y:S01]  /*f690*/  ENDCOLLECTIVE ;  /* 0x000000000000791b */ /* 0x003fe20003800000 */
.L_x_7358:
[----:B------:R-:W-:Y:S05]  /*f6a0*/  BRA `(.L_x_7359) ;  /* 0xffffffd000f07947 */ /* 0x000fea000383ffff */
.L_x_7319:
[----:B0-----:R-:W-:-:S04]  /*f6b0*/  IMAD.U32 R3, RZ, RZ, UR45 ;  /* 0x0000002dff037e24 */ /* 0x001fc8000f8e00ff */
[----:B------:R0:W1:Y:S03]  /*f6c0*/  SYNCS.PHASECHK.TRANS64.TRYWAIT P0, [R3+URZ+0x28c40], R0 ;  /* 0x028c4000030075a7 */ /* 0x000066000800017f */
[----:B-1----:R-:W-:Y:S05]  /*f6d0*/  @!P0 NANOSLEEP.SYNCS 0x989680 ;  /* 0x009896800000895d */ /* 0x002fea0003900000 */
[----:B------:R-:W1:Y:S02]  /*f6e0*/  @!P0 SYNCS.PHASECHK.TRANS64 P0, [R3+URZ+0x28c40], R0 ;  /* 0x028c4000030085a7 */ /* 0x000e64000800007f */
[----:B-1----:R-:W-:Y:S05]  /*f6f0*/  @!P0 BRA `(.L_x_7319) ;  /* 0xfffffffc00ec8947 */ /* 0x002fea000383ffff */
[----:B------:R-:W-:Y:S05]  /*f700*/  BRA `(.L_x_7360) ;  /* 0xffffffd400207947 */ /* 0x000fea000383ffff */
.L_x_7320:
        /* <DEDUP_REMOVED lines=8> */
.L_x_7362:
[----:B------:R-:W-:Y:S05]  /*f790*/  BSYNC B0 ;  /* 0x0000000000007941 */ /* 0x000fea0003800000 */
.L_x_7361:
        /* <DEDUP_REMOVED lines=9> */
.L_x_7363:
[----:B------:R-:W-:Y:S01]  /*f830*/  IMAD.MOV.U32 R13, RZ, RZ, R5 ;  /* 0x000000ffff0d7224 */ /* 0x000fe200078e0005 */
[----:B------:R-:W-:Y:S02]  /*f840*/  MOV R12, 0x1 ;  /* 0x00000001000c7802 */ /* 0x000fe40000000f00 */
[----:B------:R-:W-:-:S04]  /*f850*/  @P0 LEA R14, P1, R22, R14, 0x1 ;  /* 0x0000000e160e0211 */ /* 0x000fc800078208ff */
[----:B------:R-:W-:Y:S01]  /*f860*/  @P0 IADD3.X R3, RZ, R2, RZ, P1, !PT ;  /* 0x00000002ff030210 */ /* 0x000fe20000ffe4ff */
[----:B------:R-:W-:-:S08]  /*f870*/  @P0 IMAD.MOV.U32 R2, RZ, RZ, R14 ;  /* 0x000000ffff020224 */ /* 0x000fd000078e000e */
[----:B------:R-:W-:Y:S05]  /*f880*/  WARPSYNC.COLLECTIVE R15, `(.L_x_7364) ;  /* 0x000000000f087348 */ /* 0x000fea0003c00000 */
[----:B------:R0:W1:Y:S02]  /*f890*/  SHFL.IDX P6, R14, R13, R12, R11 ;  /* 0x0000000c0d0e7389 */ /* 0x00006400000c000b */
[----:B01----:R-:W-:Y:S01]  /*f8a0*/  ENDCOLLECTIVE ;  /* 0x000000000000791b */ /* 0x003fe20003800000 */
.L_x_7364:
        /* <DEDUP_REMOVED lines=11> */
.L_x_7365:
[----:B------:R-:W-:Y:S02]  /*f960*/  IMAD.MOV.U32 R13, RZ, RZ, R5 ;  /* 0x000000ffff0d7224 */ /* 0x000fe400078e0005 */
[----:B------:R-:W-:Y:S01]  /*f970*/  IMAD.MOV.U32 R12, RZ, RZ, 0x2 ;  /* 0x00000002ff0c7424 */ /* 0x000fe200078e00ff */
[----:B------:R-:W-:-:S13]  /*f980*/  @P0 LEA R2, P1, R22, R14, 0x1 ;  /* 0x0000000e16020211 */ /* 0x000fda00078208ff */
[----:B------:R-:W-:Y:S05]  /*f990*/  WARPSYNC.COLLECTIVE R15, `(.L_x_7366) ;  /* 0x000000000f087348 */ /* 0x000fea0003c00000 */
[----:B------:R0:W1:Y:S02]  /*f9a0*/  SHFL.IDX P6, R14, R13, R12, R11 ;  /* 0x0000000c0d0e7389 */ /* 0x00006400000c000b */
[----:B01----:R-:W-:Y:S01]  /*f9b0*/  ENDCOLLECTIVE ;  /* 0x000000000000791b */ /* 0x003fe20003800000 */
.L_x_7366:
[----:B------:R-:W-:-:S05]  /*f9c0*/  @P0 IADD3.X R3, RZ, R4, RZ, P1, !PT ;  /* 0x00000004ff030210 */ /* 0x000fca0000ffe4ff */
        /* <DEDUP_REMOVED lines=11> */
.L_x_7367:
[----:B------:R-:W-:Y:S01]  /*fa80*/  MOV R13, R5 ;  /* 0x00000005000d7202 */ /* 0x000fe20000000f00 */
[----:B------:R-:W-:Y:S01]  /*fa90*/  IMAD.MOV.U32 R12, RZ, RZ, 0x3 ;  /* 0x00000003ff0c7424 */ /* 0x000fe200078e00ff */
[----:B------:R-:W-:-:S13]  /*faa0*/  @P0 LEA R2, P1, R22, R14, 0x1 ;  /* 0x0000000e16020211 */ /* 0x000fda00078208ff */
[----:B------:R-:W-:Y:S05]  /*fab0*/  WARPSYNC.COLLECTIVE R15, `(.L_x_7368) ;  /* 0x000000000f087348 */ /* 0x000fea0003c00000 */
[----:B------:R0:W1:Y:S02]  /*fac0*/  SHFL.IDX P6, R14, R13, R12, R11 ;  /* 0x0000000c0d0e7389 */ /* 0x00006400000c000b */
[----:B01----:R-:W-:Y:S01]  /*fad0*/  ENDCOLLECTIVE ;  /* 0x000000000000791b */ /* 0x003fe20003800000 */
.L_x_7368:
[----:B------:R-:W-:-:S05]  /*fae0*/  @P0 IMAD.X R3, RZ, RZ, R4, P1 ;  /* 0x000000ffff030224 */ /* 0x000fca00008e0604 */
[----:B------:R-:W-:Y:S01]  /*faf0*/  @!PT LDS RZ, [RZ] ;  /* 0x00000000fffff984 */ /* 0x000fe20000000800 */
[----:B------:R-:W-:Y:S01]  /*fb00*/  @!PT LDS RZ, [RZ] ;  /* 0x00000000fffff984 */ /* 0x000fe20000000800 */
[----:B------:R-:W-:Y:S01]  /*fb10*/  @!PT LDS RZ, [RZ] ;  /* 0x00000000fffff984 */ /* 0x000fe20000000800 */
[----:B------:R0:W-:Y:S01]  /*fb20*/  @P0 LDGSTS.E.BYPASS.LTC128B.128 [R7+0x23400], desc[UR36][R2.64], !P2 ;  /* 0x2340000002070fae */ /* 0x0001e2000d101d64 */
[----:B------:R-:W-:Y:S01]  /*fb30*/  MOV R13, R0 ;  /* 0x00000000000d7202 */ /* 0x000fe20000000f00 */
[----:B------:R-:W-:-:S07]  /*fb40*/  IMAD.MOV.U32 R4, RZ, RZ, R14 ;  /* 0x000000ffff047224 */ /* 0x000fce00078e000e */
[----:B0-----:R-:W-:Y:S05]  /*fb50*/  WARPSYNC.COLLECTIVE R15, `(.L_x_7369) ;  /* 0x000000000f087348 */ /* 0x001fea0003c00000 */
[----:B------:R1:W2:Y:S02]  /*fb60*/  SHFL.IDX P6, R14, R13, R12, R11 ;  /* 0x0000000c0d0e7389 */ /* 0x0002a400000c000b */
[----:B012---:R-:W-:Y:S01]  /*fb70*/  ENDCOLLECTIVE ;  /* 0x000000000000791b */ /* 0x007fe20003800000 */
.L_x_7369:
[----:B------:R-:W-:Y:S05]  /*fb80*/  BRA `(.L_x_7370) ;  /* 0xffffffd000e47947 */ /* 0x000fea000383ffff */
.L_x_7323:
[----:B------:R-:W-:Y:S01]  /*fb90*/  IMAD.MOV.U32 R13, RZ, RZ, R5 ;  /* 0x000000ffff0d7224 */ /* 0x000fe200078e0005 */
[----:B------:R-:W-:Y:S01]  /*fba0*/  MOV R11, 0x181f ;  /* 0x0000181f000b7802 */ /* 0x000fe20000000f00 */
[----:B------:R-:W-:Y:S02]  /*fbb0*/  IMAD.MOV.U32 R12, RZ, RZ, RZ ;  /* 0x000000ffff0c7224 */ /* 0x000fe400078e00ff */
[----:B------:R-:W-:Y:S02]  /*fbc0*/  IMAD.MOV.U32 R15, RZ, RZ, -0x1 ;  /* 0xffffffffff0f7424 */ /* 0x000fe400078e00ff */
[----:B------:R-:W-:-:S07]  /*fbd0*/  IMAD.U32 R6, RZ, RZ, UR46 ;  /* 0x0000002eff067e24 */ /* 0x000fce000f8e00ff */
[----:B------:R-:W-:Y:S05]  /*fbe0*/  WARPSYNC.COLLECTIVE R15, `(.L_x_7371) ;  /* 0x000000000f087348 */ /* 0x000fea0003c00000 */
[----:B------:R0:W1:Y:S02]  /*fbf0*/  SHFL.IDX P6, R14, R13, R12, R11 ;  /* 0x0000000c0d0e7389 */ /* 0x00006400000c000b */
[----:B01----:R-:W-:Y:S01]  /*fc00*/  ENDCOLLECTIVE ;  /* 0x000000000000791b */ /* 0x003fe20003800000 */
.L_x_7371:
[----:B------:R-:W-:Y:S01]  /*fc10*/  IMAD R7, R6, 0x40, R35 ;  /* 0x0000004006077824 */ /* 0x000fe200078e0223 */
[----:B------:R-:W-:Y:S01]  /*fc20*/  MOV R13, R4 ;  /* 0x00000004000d7202 */ /* 0x000fe20000000f00 */
[----:B------:R-:W-:-:S07]  /*fc30*/  IMAD.MOV.U32 R2, RZ, RZ, R14 ;  /* 0x000000ffff027224 */ /* 0x000fce00078e000e */
[----:B------:R-:W-:Y:S05]  /*fc40*/  WARPSYNC.COLLECTIVE R15, `(.L_x_7372) ;  /* 0x000000000f087348 */ /* 0x000fea0003c00000 */
[----:B------:R0:W1:Y:S02]  /*fc50*/  SHFL.IDX P6, R14, R13, R12, R11 ;  /* 0x0000000c0d0e7389 */ /* 0x00006400000c000b */
[----:B01----:R-:W-:Y:S01]  /*fc60*/  ENDCOLLECTIVE ;  /* 0x000000000000791b */ /* 0x003fe20003800000 */
.L_x_7372:
[----:B------:R-:W-:Y:S02]  /*fc70*/  ULDC UR4, c[0x0][0x288] ;  /* 0x0000a20000047ab9 */ /* 0x000fe40000000800 */
[----:B------:R-:W-:-:S05]  /*fc80*/  IMAD R0, R0, UR4, RZ ;  /* 0x0000000400007c24 */ /* 0x000fca000f8e02ff */
[C---:B------:R-:W-:Y:S01]  /*fc90*/  ISETP.GE.AND P0, PT, R7.reuse, R0, PT ;  /* 0x000000000700720c */ /* 0x040fe20003f06270 */
[----:B------:R-:W-:Y:S01]  /*fca0*/  VIADD R11, R7, 0x10 ;  /* 0x00000010070b7836 */ /* 0x000fe20000000000 */
[----:B------:R-:W-:Y:S01]  /*fcb0*/  MOV R13, R5 ;  /* 0x00000005000d7202 */ /* 0x000fe20000000f00 */
[----:B------:R-:W-:-:S10]  /*fcc0*/  IMAD.MOV.U32 R12, RZ, RZ, 0x1 ;  /* 0x00000001ff0c7424 */ /* 0x000fd400078e00ff */
[----:B------:R-:W-:Y:S02]  /*fcd0*/  @!P0 LEA R9, R30, UR45, 0x1 ;  /* 0x0000002d1e098c11 */ /* 0x000fe4000f8e08ff */
[----:B------:R-:W-:-:S04]  /*fce0*/  @!P0 LEA R14, P2, R22, R14, 0x1 ;  /* 0x0000000e160e8211 */ /* 0x000fc800078408ff */
[----:B------:R-:W-:Y:S01]  /*fcf0*/  @!P0 IADD3.X R3, RZ, R2, RZ, P2, !PT ;  /* 0x00000002ff038210 */ /* 0x000fe200017fe4ff */
        /* <DEDUP_REMOVED lines=10> */
.L_x_7373:
[----:B------:R-:W-:Y:S02]  /*fda0*/  IADD3 R9, R7, 0x20, RZ ;  /* 0x0000002007097810 */ /* 0x000fe40007ffe0ff */
[----:B------:R-:W-:Y:S01]  /*fdb0*/  @!P0 LEA R21, R30, UR45, 0x1 ;  /* 0x0000002d1e158c11 */ /* 0x000fe2000f8e08ff */
[----:B------:R-:W-:Y:S01]  /*fdc0*/  IMAD.MOV.U32 R13, RZ, RZ, R4 ;  /* 0x000000ffff0d7224 */ /* 0x000fe200078e0004 */
[----:B------:R-:W-:-:S07]  /*fdd0*/  MOV R6, R14 ;  /* 0x0000000e00067202 */ /* 0x000fce0000000f00 */
[----:B------:R-:W-:Y:S05]  /*fde0*/  WARPSYNC.COLLECTIVE R15, `(.L_x_7374) ;  /* 0x000000000f087348 */ /* 0x000fea0003c00000 */
[----:B------:R0:W1:Y:S02]  /*fdf0*/  SHFL.IDX P6, R14, R13, R12, R11 ;  /* 0x0000000c0d0e7389 */ /* 0x00006400000c000b */
[----:B01----:R-:W-:Y:S01]  /*fe00*/  ENDCOLLECTIVE ;  /* 0x000000000000791b */ /* 0x003fe20003800000 */
.L_x_7374:
[----:B------:R-:W-:Y:S02]  /*fe10*/  IMAD.MOV.U32 R13, RZ, RZ, R5 ;  /* 0x000000ffff0d7224 */ /* 0x000fe400078e0005 */
[----:B------:R-:W-:Y:S01]  /*fe20*/  IMAD.MOV.U32 R12, RZ, RZ, 0x2 ;  /* 0x00000002ff0c7424 */ /* 0x000fe200078e00ff */
[----:B------:R-:W-:-:S13]  /*fe30*/  @!P0 LEA R2, P2, R22, R14, 0x1 ;  /* 0x0000000e16028211 */ /* 0x000fda00078408ff */
[----:B------:R-:W-:Y:S05]  /*fe40*/  WARPSYNC.COLLECTIVE R15, `(.L_x_7375) ;  /* 0x000000000f087348 */ /* 0x000fea0003c00000 */
[----:B------:R0:W1:Y:S02]  /*fe50*/  SHFL.IDX P6, R14, R13, R12, R11 ;  /* 0x0000000c0d0e7389 */ /* 0x00006400000c000b */
[----:B01----:R-:W-:Y:S01]  /*fe60*/  ENDCOLLECTIVE ;  /* 0x000000000000791b */ /* 0x003fe20003800000 */
.L_x_7375:
        /* <DEDUP_REMOVED lines=12> */
.L_x_7376:
[----:B------:R-:W-:Y:S01]  /*ff30*/  MOV R13, R5 ;  /* 0x00000005000d7202 */ /* 0x000fe20000000f00 */
[----:B------:R-:W-:Y:S01]  /*ff40*/  IMAD.MOV.U32 R12, RZ, RZ, 0x3 ;  /* 0x00000003ff0c7424 */ /* 0x000fe200078e00ff */
[----:B------:R-:W-:-:S13]  /*ff50*/  @!P0 LEA R2, P2, R22, R14, 0x1 ;  /* 0x0000000e16028211 */ /* 0x000fda00078408ff */
[----:B------:R-:W-:Y:S05]  /*ff60*/  WARPSYNC.COLLECTIVE R15, `(.L_x_7377) ;  /* 0x000000000f087348 */ /* 0x000fea0003c00000 */
[----:B------:R0:W1:Y:S02]  /*ff70*/  SHFL.IDX P6, R14, R13, R12, R11 ;  /* 0x0000000c0d0e7389 */ /* 0x00006400000c000b */
[----:B01----:R-:W-:Y:S01]  /*ff80*/  ENDCOLLECTIVE ;  /* 0x000000000000791b */ /* 0x003fe20003800000 */
.L_x_7377:
        /* <DEDUP_REMOVED lines=10> */
.L_x_7378:
[----:B------:R-:W-:Y:S05]  /*10030*/  BRA `(.L_x_7379) ;  /* 0xffffffd4008c7947 */ /* 0x000fea000383ffff */
.L_x_7324:
[----:B0-----:R-:W-:-:S04]  /*10040*/  IMAD.U32 R3, RZ, RZ, UR45 ;  /* 0x0000002dff037e24 */ /* 0x001fc8000f8e00ff */
[----:B------:R0:W1:Y:S03]  /*10050*/  SYNCS.PHASECHK.TRANS64.TRYWAIT P0, [R3+URZ+0x28c20], R0 ;  /* 0x028c2000030075a7 */ /* 0x000066000800017f */
[----:B-1----:R-:W-:Y:S05]  /*10060*/  @!P0 NANOSLEEP.SYNCS 0x989680 ;  /* 0x009896800000895d */ /* 0x002fea0003900000 */
[----:B------:R-:W1:Y:S02]  /*10070*/  @!P0 SYNCS.PHASECHK.TRANS64 P0, [R3+URZ+0x28c20], R0 ;  /* 0x028c2000030085a7 */ /* 0x000e64000800007f */
[----:B-1----:R-:W-:Y:S05]  /*10080*/  @!P0 BRA `(.L_x_7324) ;  /* 0xfffffffc00ec8947 */ /* 0x002fea000383ffff */
[----:B------:R-:W-:Y:S05]  /*10090*/  BRA `(.L_x_7380) ;  /* 0xffffffd400bc7947 */ /* 0x000fea000383ffff */
.L_x_7326:
[----:B0-----:R-:W-:-:S04]  /*100a0*/  IMAD.U32 R3, RZ, RZ, UR45 ;  /* 0x0000002dff037e24 */ /* 0x001fc8000f8e00ff */
[----:B------:R0:W1:Y:S03]  /*100b0*/  SYNCS.PHASECHK.TRANS64.TRYWAIT P0, [R3+URZ+0x28c60], R0 ;  /* 0x028c6000030075a7 */ /* 0x000066000800017f */
[----:B-1----:R-:W-:Y:S05]  /*100c0*/  @!P0 NANOSLEEP.SYNCS 0x989680 ;  /* 0x009896800000895d */ /* 0x002fea0003900000 */
[----:B------:R-:W1:Y:S02]  /*100d0*/  @!P0 SYNCS.PHASECHK.TRANS64 P0, [R3+URZ+0x28c60], R0 ;  /* 0x028c6000030085a7 */ /* 0x000e64000800007f */
[----:B-1----:R-:W-:Y:S05]  /*100e0*/  @!P0 BRA `(.L_x_7326) ;  /* 0xfffffffc00ec8947 */ /* 0x002fea000383ffff */
[----:B------:R-:W-:Y:S05]  /*100f0*/  BRA `(.L_x_7381) ;  /* 0xffffffd400b87947 */ /* 0x000fea000383ffff */
.L_x_7327:
        /* <DEDUP_REMOVED lines=8> */
.L_x_7383:
[----:B------:R-:W-:Y:S05]  /*10180*/  BSYNC B0 ;  /* 0x0000000000007941 */ /* 0x000fea0003800000 */
.L_x_7382:
        /* <DEDUP_REMOVED lines=11> */
.L_x_7384:
        /* <DEDUP_REMOVED lines=40> */
.L_x_7385:
[----:B------:R-:W-:Y:S02]  /*104c0*/  IMAD.MOV.U32 R13, RZ, RZ, R0 ;  /* 0x000000ffff0d7224 */ /* 0x000fe400078e0000 */
[----:B------:R-:W-:-:S07]  /*104d0*/  IMAD.MOV.U32 R5, RZ, RZ, R14 ;  /* 0x000000ffff057224 */ /* 0x000fce00078e000e */
[----:B------:R-:W-:Y:S05]  /*104e0*/  WARPSYNC.COLLECTIVE R15, `(.L_x_7386) ;  /* 0x000000000f087348 */ /* 0x000fea0003c00000 */
[----:B------:R0:W1:Y:S02]  /*104f0*/  SHFL.IDX P6, R14, R13, R12, R11 ;  /* 0x0000000c0d0e7389 */ /* 0x00006400000c000b */
[----:B01----:R-:W-:Y:S01]  /*10500*/  ENDCOLLECTIVE ;  /* 0x000000000000791b */ /* 0x003fe20003800000 */
.L_x_7386:
        /* <DEDUP_REMOVED lines=28> */
.L_x_7387:
[----:B------:R-:W-:Y:S01]  /*106d0*/  IMAD.MOV.U32 R13, RZ, RZ, R0 ;  /* 0x000000ffff0d7224 */ /* 0x000fe200078e0000 */
[----:B------:R-:W-:-:S07]  /*106e0*/  MOV R9, R14 ;  /* 0x0000000e00097202 */ /* 0x000fce0000000f00 */
[----:B------:R-:W-:Y:S05]  /*106f0*/  WARPSYNC.COLLECTIVE R15, `(.L_x_7388) ;  /* 0x000000000f087348 */ /* 0x000fea0003c00000 */
[----:B------:R0:W1:Y:S02]  /*10700*/  SHFL.IDX P6, R14, R13, R12, R11 ;  /* 0x0000000c0d0e7389 */ /* 0x00006400000c000b */
[----:B01----:R-:W-:Y:S01]  /*10710*/  ENDCOLLECTIVE ;  /* 0x000000000000791b */ /* 0x003fe20003800000 */
.L_x_7388:
        /* <DEDUP_REMOVED lines=28> */
.L_x_7389:
[----:B------:R-:W-:Y:S01]  /*108e0*/  MOV R13, R0 ;  /* 0x00000000000d7202 */ /* 0x000fe20000000f00 */
[----:B------:R-:W-:-:S07]  /*108f0*/  IMAD.MOV.U32 R6, RZ, RZ, R14 ;  /* 0x000000ffff067224 */ /* 0x000fce00078e000e */
[----:B------:R-:W-:Y:S05]  /*10900*/  WARPSYNC.COLLECTIVE R15, `(.L_x_7390) ;  /* 0x000000000f087348 */ /* 0x000fea0003c00000 */
[----:B------:R0:W1:Y:S02]  /*10910*/  SHFL.IDX P6, R14, R13, R12, R11 ;  /* 0x0000000c0d0e7389 */ /* 0x00006400000c000b */
[----:B01----:R-:W-:Y:S01]  /*10920*/  ENDCOLLECTIVE ;  /* 0x000000000000791b */ /* 0x003fe20003800000 */
.L_x_7390:
[----:B------:R-:W-:Y:S05]  /*10930*/  BRA `(.L_x_7391) ;  /* 0xffffffd4004c7947 */ /* 0x000fea000383ffff */
.L_x_7334:
[----:B-1----:R1:W2:Y:S02]  /*10940*/  SYNCS.PHASECHK.TRANS64.TRYWAIT P0, [R10+URZ+0x28c40], R20 ;  /* 0x028c40140a0075a7 */ /* 0x0022a4000800017f */
[----:B--2---:R-:W-:Y:S05]  /*10950*/  @!P0 NANOSLEEP.SYNCS 0x989680 ;  /* 0x009896800000895d */ /* 0x004fea0003900000 */
[----:B------:R-:W2:Y:S02]  /*10960*/  @!P0 SYNCS.PHASECHK.TRANS64 P0, [R10+URZ+0x28c40], R20 ;  /* 0x028c40140a0085a7 */ /* 0x000ea4000800007f */
[----:B--2---:R-:W-:Y:S05]  /*10970*/  @!P0 BRA `(.L_x_7334) ;  /* 0xfffffffc00f08947 */ /* 0x004fea000383ffff */
[----:B------:R-:W-:Y:S05]  /*10980*/  BRA `(.L_x_7392) ;  /* 0xffffffd800847947 */ /* 0x000fea000383ffff */
.L_x_7335:
        /* <DEDUP_REMOVED lines=8> */
.L_x_7394:
[----:B------:R-:W-:Y:S05]  /*10a10*/  BSYNC B1 ;  /* 0x0000000000017941 */ /* 0x000fea0003800000 */
.L_x_7393:
        /* <DEDUP_REMOVED lines=9> */
.L_x_7395:
[----:B------:R-:W-:Y:S01]  /*10ab0*/  MOV R13, R29 ;  /* 0x0000001d000d7202 */ /* 0x000fe20000000f00 */
[----:B------:R-:W-:Y:S01]  /*10ac0*/  IMAD.MOV.U32 R12, RZ, RZ, 0x1 ;  /* 0x00000001ff0c7424 */ /* 0x000fe200078e00ff */
[----:B------:R-:W-:-:S13]  /*10ad0*/  IADD3 R2, P0, R14, R8, RZ ;  /* 0x000000080e027210 */ /* 0x000fda0007f1e0ff */
[----:B------:R-:W-:Y:S05]  /*10ae0*/  WARPSYNC.COLLECTIVE R15, `(.L_x_7396) ;  /* 0x000000000f087348 */ /* 0x000fea0003c00000 */
[----:B------:R0:W1:Y:S02]  /*10af0*/  SHFL.IDX P6, R14, R13, R12, R11 ;  /* 0x0000000c0d0e7389 */ /* 0x00006400000c000b */
[----:B01----:R-:W-:Y:S01]  /*10b00*/  ENDCOLLECTIVE ;  /* 0x000000000000791b */ /* 0x003fe20003800000 */
.L_x_7396:
        /* <DEDUP_REMOVED lines=10> */
.L_x_7397:
[----:B------:R-:W-:Y:S01]  /*10bb0*/  IMAD.MOV.U32 R13, RZ, RZ, R29 ;  /* 0x000000ffff0d7224 */ /* 0x000fe200078e001d */
[----:B------:R-:W-:Y:S02]  /*10bc0*/  MOV R12, 0x2 ;  /* 0x00000002000c7802 */ /* 0x000fe40000000f00 */
[----:B------:R-:W-:-:S13]  /*10bd0*/  IADD3 R2, P0, R14, R8, RZ ;  /* 0x000000080e027210 */ /* 0x000fda0007f1e0ff */
[----:B------:R-:W-:Y:S05]  /*10be0*/  WARPSYNC.COLLECTIVE R15, `(.L_x_7398) ;  /* 0x000000000f087348 */ /* 0x000fea0003c00000 */
[----:B------:R0:W1:Y:S02]  /*10bf0*/  SHFL.IDX P6, R14, R13, R12, R11 ;  /* 0x0000000c0d0e7389 */ /* 0x00006400000c000b */
[----:B01----:R-:W-:Y:S01]  /*10c00*/  ENDCOLLECTIVE ;  /* 0x000000000000791b */ /* 0x003fe20003800000 */
.L_x_7398:
        /* <DEDUP_REMOVED lines=10> */
.L_x_7399:
[----:B------:R-:W-:Y:S02]  /*10cb0*/  IMAD.MOV.U32 R13, RZ, RZ, R29 ;  /* 0x000000ffff0d7224 */ /* 0x000fe400078e001d */
[----:B------:R-:W-:Y:S01]  /*10cc0*/  IMAD.MOV.U32 R12, RZ, RZ, 0x3 ;  /* 0x00000003ff0c7424 */ /* 0x000fe200078e00ff */
[----:B------:R-:W-:-:S13]  /*10cd0*/  IADD3 R2, P0, R14, R8, RZ ;  /* 0x000000080e027210 */ /* 0x000fda0007f1e0ff */
[----:B------:R-:W-:Y:S05]  /*10ce0*/  WARPSYNC.COLLECTIVE R15, `(.L_x_7400) ;  /* 0x000000000f087348 */ /* 0x000fea0003c00000 */
[----:B------:R0:W1:Y:S02]  /*10cf0*/  SHFL.IDX P6, R14, R13, R12, R11 ;  /* 0x0000000c0d0e7389 */ /* 0x00006400000c000b */
[----:B01----:R-:W-:Y:S01]  /*10d00*/  ENDCOLLECTIVE ;  /* 0x000000000000791b */ /* 0x003fe20003800000 */
.L_x_7400:
        /* <DEDUP_REMOVED lines=10> */
.L_x_7401:
[----:B------:R-:W-:Y:S05]  /*10db0*/  BRA `(.L_x_7402) ;  /* 0xffffffd800387947 */ /* 0x000fea000383ffff */
.L_x_7340:
[----:B---3--:R3:W4:Y:S02]  /*10dc0*/  SYNCS.PHASECHK.TRANS64.TRYWAIT P0, [R10+URZ+0x28c60], R20 ;  /* 0x028c60140a0075a7 */ /* 0x008724000800017f */
[----:B----4-:R-:W-:Y:S05]  /*10dd0*/  @!P0 NANOSLEEP.SYNCS 0x989680 ;  /* 0x009896800000895d */ /* 0x010fea0003900000 */
[----:B------:R-:W4:Y:S02]  /*10de0*/  @!P0 SYNCS.PHASECHK.TRANS64 P0, [R10+URZ+0x28c60], R20 ;  /* 0x028c60140a0085a7 */ /* 0x000f24000800007f */
[----:B----4-:R-:W-:Y:S05]  /*10df0*/  @!P0 BRA `(.L_x_7340) ;  /* 0xfffffffc00f08947 */ /* 0x010fea000383ffff */
[----:B------:R-:W-:Y:S05]  /*10e00*/  BRA `(.L_x_7403) ;  /* 0xffffffd800847947 */ /* 0x000fea000383ffff */
.L_x_7341:
        /* <DEDUP_REMOVED lines=8> */
.L_x_7405:
[----:B------:R-:W-:Y:S05]  /*10e90*/  BSYNC B1 ;  /* 0x0000000000017941 */ /* 0x000fea0003800000 */
.L_x_7404:
        /* <DEDUP_REMOVED lines=10> */
.L_x_7406:
        /* <DEDUP_REMOVED lines=15> */
.L_x_7407:
        /* <DEDUP_REMOVED lines=16> */
.L_x_7408:
        /* <DEDUP_REMOVED lines=18> */
.L_x_7409:
        /* <DEDUP_REMOVED lines=14> */
.L_x_7410:
        /* <DEDUP_REMOVED lines=17> */
.L_x_7411:
        /* <DEDUP_REMOVED lines=13> */
.L_x_7412:
[----:B------:R-:W-:Y:S05]  /*11510*/  BRA `(.L_x_7413) ;  /* 0xffffffd400f87947 */ /* 0x000fea000383ffff */
.L_x_7346:
[----:B0-----:R0:W1:Y:S02]  /*11520*/  SYNCS.PHASECHK.TRANS64.TRYWAIT P0, [R5+URZ+0x28c20], R4 ;  /* 0x028c2004050075a7 */ /* 0x001064000800017f */
[----:B-1----:R-:W-:Y:S05]  /*11530*/  @!P0 NANOSLEEP.SYNCS 0x989680 ;  /* 0x009896800000895d */ /* 0x002fea0003900000 */
[----:B------:R-:W1:Y:S02]  /*11540*/  @!P0 SYNCS.PHASECHK.TRANS64 P0, [R5+URZ+0x28c20], R4 ;  /* 0x028c2004050085a7 */ /* 0x000e64000800007f */
[----:B-1----:R-:W-:Y:S05]  /*11550*/  @!P0 BRA `(.L_x_7346) ;  /* 0xfffffffc00f08947 */ /* 0x002fea000383ffff */
[----:B------:R-:W-:Y:S05]  /*11560*/  BRA `(.L_x_7414) ;  /* 0xffffffd800a47947 */ /* 0x000fea000383ffff */
.L_x_7347:
        /* <DEDUP_REMOVED lines=11> */
.L_x_7416:
[----:B------:R-:W-:Y:S05]  /*11620*/  BSYNC B0 ;  /* 0x0000000000007941 */ /* 0x000fea0003800000 */
.L_x_7415:
[----:B------:R-:W-:Y:S05]  /*11630*/  BRA `(.L_x_7417) ;  /* 0xffffffd8008c7947 */ /* 0x000fea000383ffff */
.L_x_7348:
[----:B------:R-:W-:Y:S01]  /*11640*/  BSSY B0, `(.L_x_7418) ;  /* 0x0000006000007945 */ /* 0x000fe20003800000 */
[----:B------:R-:W-:-:S07]  /*11650*/  IMAD.MOV.U32 R15, RZ, RZ, -0x1 ;  /* 0xffffffffff0f7424 */ /* 0x000fce00078e00ff */
[----:B012--5:R-:W-:Y:S05]  /*11660*/  WARPSYNC.COLLECTIVE R15, `(.L_x_7419) ;  /* 0x000000000f0c7348 */ /* 0x027fea0003c00000 */
[----:B------:R-:W-:Y:S02]  /*11670*/  ELECT P6, UR62, PT ;  /* 0x00000000003e782f */ /* 0x000fe400038c0000 */
[----:B------:R-:W-:Y:S01]  /*11680*/  MOV R14, UR62 ;  /* 0x0000003e000e7c02 */ /* 0x000fe20008000f00 */
[----:B012--5:R-:W-:Y:S10]  /*11690*/  ENDCOLLECTIVE ;  /* 0x000000000000791b */ /* 0x027ff40003800000 */
.L_x_7419:
[----:B------:R-:W-:Y:S05]  /*116a0*/  BSYNC B0 ;  /* 0x0000000000007941 */ /* 0x000fea0003800000 */
.L_x_7418:
[----:B------:R-:W-:Y:S05]  /*116b0*/  BRA `(.L_x_7420) ;  /* 0xffffffd800807947 */ /* 0x000fea000383ffff */
.L_x_7350:
[----:B0-----:R0:W1:Y:S02]  /*116c0*/  SYNCS.PHASECHK.TRANS64.TRYWAIT P1, [R4+URZ+0x28c40], R3 ;  /* 0x028c4003040075a7 */ /* 0x001064000802017f */
[----:B-1----:R-:W-:Y:S05]  /*116d0*/  @!P1 NANOSLEEP.SYNCS 0x989680 ;  /* 0x009896800000995d */ /* 0x002fea0003900000 */
[----:B------:R-:W1:Y:S02]  /*116e0*/  @!P1 SYNCS.PHASECHK.TRANS64 P1, [R4+URZ+0x28c40], R3 ;  /* 0x028c4003040095a7 */ /* 0x000e64000802007f */
[----:B-1----:R-:W-:Y:S05]  /*116f0*/  @!P1 BRA `(.L_x_7350) ;  /* 0xfffffffc00f09947 */ /* 0x002fea000383ffff */
[----:B------:R-:W-:Y:S05]  /*11700*/  BRA `(.L_x_7421) ;  /* 0xffffffd800a07947 */ /* 0x000fea000383ffff */
.L_x_7352:
[----:B-1----:R1:W3:Y:S02]  /*11710*/  SYNCS.PHASECHK.TRANS64.TRYWAIT P1, [R5+URZ+0x28c40], R0 ;  /* 0x028c4000050075a7 */ /* 0x0022e4000802017f */
[----:B---3--:R-:W-:Y:S05]  /*11720*/  @!P1 NANOSLEEP.SYNCS 0x989680 ;  /* 0x009896800000995d */ /* 0x008fea0003900000 */
[----:B------:R-:W3:Y:S02]  /*11730*/  @!P1 SYNCS.PHASECHK.TRANS64 P1, [R5+URZ+0x28c40], R0 ;  /* 0x028c4000050095a7 */ /* 0x000ee4000802007f */
[----:B---3--:R-:W-:Y:S05]  /*11740*/  @!P1 BRA `(.L_x_7352) ;  /* 0xfffffffc00f09947 */ /* 0x008fea000383ffff */
[----:B------:R-:W-:Y:S05]  /*11750*/  BRA `(.L_x_7422) ;  /* 0xffffffd800ac7947 */ /* 0x000fea000383ffff */
.L_x_7354:
[----:B---3--:R3:W4:Y:S02]  /*11760*/  SYNCS.PHASECHK.TRANS64.TRYWAIT P1, [R4+URZ+0x28c60], R3 ;  /* 0x028c6003040075a7 */ /* 0x008724000802017f */
[----:B----4-:R-:W-:Y:S05]  /*11770*/  @!P1 NANOSLEEP.SYNCS 0x989680 ;  /* 0x009896800000995d */ /* 0x010fea0003900000 */
[----:B------:R-:W4:Y:S02]  /*11780*/  @!P1 SYNCS.PHASECHK.TRANS64 P1, [R4+URZ+0x28c60], R3 ;  /* 0x028c6003040095a7 */ /* 0x000f24000802007f */
[----:B----4-:R-:W-:Y:S05]  /*11790*/  @!P1 BRA `(.L_x_7354) ;  /* 0xfffffffc00f09947 */ /* 0x010fea000383ffff */
[----:B------:R-:W-:Y:S05]  /*117a0*/  BRA `(.L_x_7423) ;  /* 0xffffffd800a87947 */ /* 0x000fea000383ffff */
.L_x_7424:
        /* <DEDUP_REMOVED lines=13> */
.L_x_15655:


//--------------------- .text._ZN7cutlass13device_kernelIN5flash11enable_sm90INS1_16FlashAttnFwdSm90INS1_25CollectiveMainloopFwdSm90ILi2EN4cute5tupleIJNS5_1CILi1EEES8_S8_EEENS6_IJNS7_ILi64EEESA_SA_EEELi512ENS_10bfloat16_tEfNS_4arch4Sm90ELb1ELb0ELb0ELb0ELb1ELb0ELb1ELb0ELb0ELb1ELb1ELb0EEENS1_21CollectiveEpilogueFwdINS6_IJSA_NS7_ILi512EEESA_EEES9_SC_SE_Li256ELb0ELb1ELb1ELb0EEENS1_19SingleTileSchedulerILb0ELb1ELb1ELi64EEEEEEEEEvNT_6ParamsE --------------------------
	.section	.text._ZN7cutlass13device_kernelIN5flash11enable_sm90INS1_16FlashAttnFwdSm90INS1_25CollectiveMainloopFwdSm90ILi2EN4cute5tupleIJNS5_1CILi1EEES8_S8_EEENS6_IJNS7_ILi64EEESA_SA_EEELi512ENS_10bfloat16_tEfNS_4arch4Sm90ELb1ELb0ELb0ELb0ELb1ELb0ELb1ELb0ELb0ELb1ELb1ELb0EEENS1_21CollectiveEpilogueFwdINS6_IJSA_NS7_ILi512EEESA_EEES9_SC_SE_Li256ELb0ELb1ELb1ELb0EEENS1_19SingleTileSchedulerILb0ELb1ELb1ELi64EEEEEEEEEvNT_6ParamsE,"ax",@progbits
	.align	128
.text._ZN7cutlass13device_kernelIN5flash11enable_sm90INS1_16FlashAttnFwdSm90INS1_25CollectiveMainloopFwdSm90ILi2EN4cute5tupleIJNS5_1CILi1EEES8_S8_EEENS6_IJNS7_ILi64EEESA_SA_EEELi512ENS_10bfloat16_tEfNS_4arch4Sm90ELb1ELb0ELb0ELb0ELb1ELb0ELb1ELb0ELb0ELb1ELb1ELb0EEENS1_21CollectiveEpilogueFwdINS6_IJSA_NS7_ILi512EEESA_EEES9_SC_SE_Li256ELb0ELb1ELb1ELb0EEENS1_19SingleTileSchedulerILb0ELb1ELb1ELi64EEEEEEEEEvNT_6ParamsE:
        .type           _ZN7cutlass13device_kernelIN5flash11enable_sm90INS1_16FlashAttnFwdSm90INS1_25CollectiveMainloopFwdSm90ILi2EN4cute5tupleIJNS5_1CILi1EEES8_S8_EEENS6_IJNS7_ILi64EEESA_SA_EEELi512ENS_10bfloat16_tEfNS_4arch4Sm90ELb1ELb0ELb0ELb0ELb1ELb0ELb1ELb0ELb0ELb1ELb1ELb0EEENS1_21CollectiveEpilogueFwdINS6_IJSA_NS7_ILi512EEESA_EEES9_SC_SE_Li256ELb0ELb1ELb1ELb0EEENS1_19SingleTileSchedulerILb0ELb1ELb1ELi64EEEEEEEEEvNT_6ParamsE,@function
        .size           _ZN7cutlass13device_kernelIN5flash11enable_sm90INS1_16FlashAttnFwdSm90INS1_25CollectiveMainloopFwdSm90ILi2EN4cute5tupleIJNS5_1CILi1EEES8_S8_EEENS6_IJNS7_ILi64EEESA_SA_EEELi512ENS_10bfloat16_tEfNS_4arch4Sm90ELb1ELb0ELb0ELb0ELb1ELb0ELb1ELb0ELb0ELb1ELb1ELb0EEENS1_21CollectiveEpilogueFwdINS6_IJSA_NS7_ILi512EEESA_EEES9_SC_SE_Li256ELb0ELb1ELb1ELb0EEENS1_19SingleTileSchedulerILb0ELb1ELb1ELi64EEEEEEEEEvNT_6ParamsE,(.L_x_15656 - _ZN7cutlass13device_kernelIN5flash11enable_sm90INS1_16FlashAttnFwdSm90INS1_25CollectiveMainloopFwdSm90ILi2EN4cute5tupleIJNS5_1CILi1EEES8_S8_EEENS6_IJNS7_ILi64EEESA_SA_EEELi512ENS_10bfloat16_tEfNS_4arch4Sm90ELb1ELb0ELb0ELb0ELb1ELb0ELb1ELb0ELb0ELb1ELb1ELb0EEENS1_21CollectiveEpilogueFwdINS6_IJSA_NS7_ILi512EEESA_EEES9_SC_SE_Li256ELb0ELb1ELb1ELb0EEENS1_19SingleTileSchedulerILb0ELb1ELb1ELi64EEEEEEEEEvNT_6ParamsE)
        .other          _ZN7cutlass13device_kernelIN5flash11enable_sm90INS1_16FlashAttnFwdSm90INS1_25CollectiveMainloopFwdSm90ILi2EN4cute5tupleIJNS5_1CILi1EEES8_S8_EEENS6_IJNS7_ILi64EEESA_SA_EEELi512ENS_10bfloat16_tEfNS_4arch4Sm90ELb1ELb0ELb0ELb0ELb1ELb0ELb1ELb0ELb0ELb1ELb1ELb0EEENS1_21CollectiveEpilogueFwdINS6_IJSA_NS7_ILi512EEESA_EEES9_SC_SE_Li256ELb0ELb1ELb1ELb0EEENS1_19SingleTileSchedulerILb0ELb1ELb1ELi64EEEEEEEEEvNT_6ParamsE,@"STO_CUDA_ENTRY STV_DEFAULT"
_ZN7cutlass13device_kernelIN5flash11enable_sm90INS1_16FlashAttnFwdSm90INS1_25CollectiveMainloopFwdSm90ILi2EN4cute5tupleIJNS5_1CILi1EEES8_S8_EEENS6_IJNS7_ILi64EEESA_SA_EEELi512ENS_10bfloat16_tEfNS_4arch4Sm90ELb1ELb0ELb0ELb0ELb1ELb0ELb1ELb0ELb0ELb1ELb1ELb0EEENS1_21CollectiveEpilogueFwdINS6_IJSA_NS7_ILi512EEESA_EEES9_SC_SE_Li256ELb0ELb1ELb1ELb0EEENS1_19SingleTileSchedulerILb0ELb1ELb1ELi64EEEEEEEEEvNT_6ParamsE:
        /* <DEDUP_REMOVED lines=43> */
.L_x_7425:
        /* <DEDUP_REMOVED lines=22> */
.L_x_7426:
        /* <DEDUP_REMOVED lines=18> */
.L_x_7427:
        /* <DEDUP_REMOVED lines=22> */
.L_x_7428:
        /* <DEDUP_REMOVED lines=23> */
.L_x_7429:
        /* <DEDUP_REMOVED lines=9> */
[----:B------:R0:W-:Y:S05]  /*0890*/  STL [R1+0x4], R2 ;  /* 0x0000040201007387 */ /* 0x0001ea0000100800 */
[----:B------:R-:W-:Y:S05]  /*08a0*/  @!P0 BRA `(.L_x_7431) ;  /* 0x000000f000188947 */ /* 0x000fea0003800000 */
.L_x_7432:
[----:B------:R-:W-:-:S08]  /*08b0*/  NOP ;  /* 0x0000000000007918 */ /* 0x000fd00000000000 */
[----:B------:R-:W1:Y:S02]  /*08c0*/  USETMAXREG.TRY_ALLOC.CTAPOOL UP0, 0xe8 ;  /* 0x000000e8000079c8 */ /* 0x000e640008000600 */
[----:B-1----:R-:W-:-:S13]  /*08d0*/  PLOP3.LUT P0, PT, PT, PT, UP0, 0x80, 0x0 ;  /* 0x000000000000781c */ /* 0x002fda0003f0f008 */
[----:B------:R-:W-:Y:S05]  /*08e0*/  @!P0 BRA `(.L_x_7432) ;  /* 0xfffffffc00f08947 */ /* 0x000fea000383ffff */
[----:B------:R-:W1:Y:S01]  /*08f0*/  S2UR UR6, SR_CTAID.Y ;  /* 0x00000000000679c3 */ /* 0x000e620000002600 */
[----:B------:R-:W-:Y:S01]  /*0900*/  ULDC UR7, c[0x0][0xd50] ;  /* 0x0003540000077ab9 */ /* 0x000fe20000000800 */
[----:B------:R-:W-:Y:S01]  /*0910*/  LOP3.LUT R0, R24, 0xffffff80, RZ, 0xc0, !PT ;  /* 0xffffff8018007812 */ /* 0x000fe200078ec0ff */
[----:B------:R-:W-:-:S03]  /*0920*/  UISETP.NE.AND UP0, UPT, UR7, 0x1, UPT ;  /* 0x000000010700788c */ /* 0x000fc6000bf05270 */
[----:B------:R-:W-:Y:S02]  /*0930*/  ISETP.NE.AND P0, PT, R0, 0x80, PT ;  /* 0x000000800000780c */ /* 0x000fe40003f05270 */
[----:B------:R-:W2:Y:S06]  /*0940*/  S2UR UR8, SR_CTAID.Z ;  /* 0x00000000000879c3 */ /* 0x000eac0000002700 */
[----:B------:R-:W-:Y:S01]  /*0950*/  @UP0 ULDC UR4, c[0x0][0xd54] ;  /* 0x0003550000040ab9 */ /* 0x000fe20000000800 */
[----:B------:R-:W-:-:S04]  /*0960*/  @UP0 ULDC UR10, c[0x0][0xd58] ;  /* 0x00035600000a0ab9 */ /* 0x000fc80000000800 */
[----:B------:R-:W-:Y:S06]  /*0970*/  @!P0 BAR.ARV 0x8, 0x100 ;  /* 0x0204000000008b1d */ /* 0x000fec0000002000 */
[----:B-1----:R-:W-:Y:S01]  /*0980*/  UIMAD.WIDE.U32 UR4, UR6, UR4, URZ ;  /* 0x00000004060472a5 */ /* 0x002fe2000f8e003f */
[----:B------:R-:W-:Y:S01]  /*0990*/  ISETP.GE.U32.AND P0, PT, R24, 0x100, PT ;  /* 0x000001001800780c */ /* 0x000fe20003f06070 */
[----:B------:R-:W-:Y:S02]  /*09a0*/  UMOV UR11, UR6 ;  /* 0x00000006000b7c82 */ /* 0x000fe40008000000 */
[----:B------:R-:W-:-:S04]  /*09b0*/  @UP0 USHF.R.U32.HI UR11, URZ, UR10, UR5 ;  /* 0x0000000a3f0b0299 */ /* 0x000fc80008011605 */
[----:B------:R-:W-:Y:S02]  /*09c0*/  UIADD3 UR4, -UR11, URZ, URZ ;  /* 0x0000003f0b047290 */ /* 0x000fe4000fffe13f */
[----:B------:R-:W-:Y:S02]  /*09d0*/  IMAD.U32 R0, RZ, RZ, UR11 ;  /* 0x0000000bff007e24 */ /* 0x000fe4000f8e00ff */
[----:B------:R-:W-:Y:S02]  /*09e0*/  UIMAD UR7, UR7, UR4, UR6 ;  /* 0x00000004070772a4 */ /* 0x000fe4000f8e0206 */
[----:B------:R-:W-:Y:S06]  /*09f0*/  @P0 BAR.ARV 0xf, 0x100 ;  /* 0x03c4000000000b1d */ /* 0x000fec0000002000 */
[----:B--2---:R-:W-:Y:S01]  /*0a00*/  ISETP.LE.AND P0, PT, RZ, UR8, PT ;  /* 0x00000008ff007c0c */ /* 0x004fe2000bf03270 */
[----:B------:R1:W-:-:S12]  /*0a10*/  STL [R1], R0 ;  /* 0x0000000001007387 */ /* 0x0003d80000100800 */
[----:B-1----:R-:W-:Y:S05]  /*0a20*/  @!P0 BRA `(.L_x_7433) ;  /* 0x0000013400708947 */ /* 0x002fea0003800000 */
[----:B------:R-:W1:Y:S01]  /*0a30*/  LDC.64 R4, c[0x0][0x418] ;  /* 0x00010600ff047b82 */ /* 0x000e620000000a00 */
[----:B------:R-:W-:Y:S01]  /*0a40*/  UISETP.NE.AND UP0, UPT, UR9, 0x1, UPT ;  /* 0x000000010900788c */ /* 0x000fe2000bf05270 */
[----:B------:R-:W2:Y:S01]  /*0a50*/  S2R R197, SR_CgaCtaId ;  /* 0x0000000000c57919 */ /* 0x000ea20000008800 */
[----:B------:R-:W-:-:S05]  /*0a60*/  VIADD R152, R24, 0xffffff80 ;  /* 0xffffff8018987836 */ /* 0x000fca0000000000 */
[----:B------:R-:W3:Y:S08]  /*0a70*/  LDC R195, c[0x0][0x424] ;  /* 0x00010900ffc37b82 */ /* 0x000ef00000000800 */
[----:B0-----:R-:W0:Y:S08]  /*0a80*/  LDC R2, c[0x0][0x2f0] ;  /* 0x0000bc00ff027b82 */ /* 0x001e300000000800 */
[----:B------:R-:W4:Y:S01]  /*0a90*/  S2UR UR38, SR_CTAID.X ;  /* 0x00000000002679c3 */ /* 0x000f220000002500 */
[----:B-1----:R-:W-:-:S04]  /*0aa0*/  ISETP.NE.U32.AND P0, PT, R4, RZ, PT ;  /* 0x000000ff0400720c */ /* 0x002fc80003f05070 */
[----:B------:R-:W-:-:S04]  /*0ab0*/  ISETP.NE.AND.EX P0, PT, R5, RZ, PT, P0 ;  /* 0x000000ff0500720c */ /* 0x000fc80003f05300 */
[----:B---3--:R-:W-:Y:S02]  /*0ac0*/  SEL R195, R195, 0x1, P0 ;  /* 0x00000001c3c37807 */ /* 0x008fe40000000000 */
[----:B------:R-:W-:-:S03]  /*0ad0*/  PLOP3.LUT P0, PT, PT, PT, UP0, 0x80, 0x0 ;  /* 0x000000000000781c */ /* 0x000fc60003f0f008 */
[----:B0-----:R-:W-:-:S05]  /*0ae0*/  IMAD R0, R195, R2, 0x3f ;  /* 0x0000003fc3007424 */ /* 0x001fca00078e0202 */
[----:B------:R-:W-:Y:S01]  /*0af0*/  SHF.R.S32.HI R3, RZ, 0x1f, R0 ;  /* 0x0000001fff037819 */ /* 0x000fe20000011400 */
[----:B----4-:R-:W-:-:S03]  /*0b00*/  USHF.L.U32 UR38, UR38, 0x6, URZ ;  /* 0x0000000626267899 */ /* 0x010fc6000800063f */
[----:B------:R-:W-:-:S04]  /*0b10*/  LEA.HI R3, R3, R0, RZ, 0x6 ;  /* 0x0000000003037211 */ /* 0x000fc800078f30ff */
[----:B------:R-:W-:Y:S01]  /*0b20*/  SHF.R.S32.HI R3, RZ, 0x6, R3 ;  /* 0x00000006ff037819 */ /* 0x000fe20000011403 */
[----:B--2---:R-:W-:Y:S06]  /*0b30*/  @!P0 BRA `(.L_x_7434) ;  /* 0x0000002000248947 */ /* 0x004fec0003800000 */
[----:B------:R-:W0:Y:S01]  /*0b40*/  LDC R0, c[0x0][0x288] ;  /* 0x0000a200ff007b82 */ /* 0x000e220000000800 */
[----:B------:R-:W-:Y:S01]  /*0b50*/  ULDC UR4, c[0x0][0x448] ;  /* 0x0001120000047ab9 */ /* 0x000fe20000000800 */
[----:B------:R-:W-:Y:S01]  /*0b60*/  UIADD3 UR38, UR38, 0x3f, URZ ;  /* 0x0000003f26267890 */ /* 0x000fe2000fffe03f */
[----:B------:R-:W-:Y:S01]  /*0b70*/  R2UR UR9, R3 ;  /* 0x00000000030972ca */ /* 0x000fe200000e0000 */
[----:B------:R-:W-:Y:S01]  /*0b80*/  UISETP.NE.AND UP0, UPT, UR4, 0x1, UPT ;  /* 0x000000010400788c */ /* 0x000fe2000bf05270 */
[----:B------:R-:W-:Y:S01]  /*0b90*/  PLOP3.LUT P0, PT, PT, PT, PT, 0x80, 0x0 ;  /* 0x000000000000781c */ /* 0x000fe20003f0f070 */
[----:B------:R-:W-:Y:S01]  /*0ba0*/  USHF.R.U32.HI UR10, URZ, 0x10, UR7 ;  /* 0x000000103f0a7899 */ /* 0x000fe20008011607 */
[----:B------:R-:W-:Y:S01]  /*0bb0*/  IMAD.MOV.U32 R4, RZ, RZ, RZ ;  /* 0x000000ffff047224 */ /* 0x000fe200078e00ff */
[----:B------:R-:W-:Y:S01]  /*0bc0*/  ULOP3.LUT UR6, UR7, 0xffff, URZ, 0xc0, !UPT ;  /* 0x0000ffff07067892 */ /* 0x000fe2000f8ec03f */
[----:B------:R-:W-:Y:S02]  /*0bd0*/  CS2R R150, SRZ ;  /* 0x0000000000967805 */ /* 0x000fe4000001ff00 */
[----:B------:R-:W-:-:S02]  /*0be0*/  CS2R R148, SRZ ;  /* 0x0000000000947805 */ /* 0x000fc4000001ff00 */
[----:B------:R-:W-:Y:S02]  /*0bf0*/  CS2R R146, SRZ ;  /* 0x0000000000927805 */ /* 0x000fe4000001ff00 */
[----:B------:R-:W-:Y:S02]  /*0c00*/  CS2R R144, SRZ ;  /* 0x0000000000907805 */ /* 0x000fe4000001ff00 */
[----:B------:R-:W-:Y:S02]  /*0c10*/  CS2R R142, SRZ ;  /* 0x00000000008e7805 */ /* 0x000fe4000001ff00 */
        /* <DEDUP_REMOVED lines=10> */
[----:B0-----:R-:W-:Y:S02]  /*0cc0*/  IADD3 R0, -R0, 0x40, RZ ;  /* 0x0000004000007810 */ /* 0x001fe40007ffe1ff */
[----:B------:R-:W-:-:S02]  /*0cd0*/  CS2R R128, SRZ ;  /* 0x0000000000807805 */ /* 0x000fc4000001ff00 */
[----:B------:R-:W-:Y:S02]  /*0ce0*/  CS2R R126, SRZ ;  /* 0x00000000007e7805 */ /* 0x000fe4000001ff00 */
[----:B------:R-:W-:Y:S02]  /*0cf0*/  CS2R R124, SRZ ;  /* 0x00000000007c7805 */ /* 0x000fe4000001ff00 */
[----:B------:R-:W-:Y:S01]  /*0d00*/  CS2R R122, SRZ ;  /* 0x00000000007a7805 */ /* 0x000fe2000001ff00 */
[----:B------:R-:W-:Y:S01]  /*0d10*/  IMAD R0, R195, R2, R0 ;  /* 0x00000002c3007224 */ /* 0x000fe200078e0200 */
[----:B------:R-:W-:Y:S02]  /*0d20*/  CS2R R2, SRZ ;  /* 0x0000000000027805 */ /* 0x000fe4000001ff00 */
        /* <DEDUP_REMOVED lines=16> */
[----:B------:R-:W-:Y:S01]  /*0e30*/  UIADD3 UR38, UR8, UR38, URZ ;  /* 0x0000002608267290 */ /* 0x000fe2000fffe03f */
[----:B------:R-:W-:Y:S02]  /*0e40*/  CS2R R90, SRZ ;  /* 0x00000000005a7805 */ /* 0x000fe4000001ff00 */
[----:B------:R-:W-:Y:S02]  /*0e50*/  CS2R R88, SRZ ;  /* 0x0000000000587805 */ /* 0x000fe4000001ff00 */
[----:B------:R-:W-:Y:S01]  /*0e60*/  CS2R R86, SRZ ;  /* 0x0000000000567805 */ /* 0x000fe2000001ff00 */
[----:B------:R-:W-:Y:S01]  /*0e70*/  USHF.R.S32.HI UR4, URZ, 0x1f, UR38 ;  /* 0x0000001f3f047899 */ /* 0x000fe20008011426 */
[----:B------:R-:W-:-:S02]  /*0e80*/  CS2R R84, SRZ ;  /* 0x0000000000547805 */ /* 0x000fc4000001ff00 */
[----:B------:R-:W-:Y:S02]  /*0e90*/  CS2R R82, SRZ ;  /* 0x0000000000527805 */ /* 0x000fe4000001ff00 */
[----:B------:R-:W-:Y:S01]  /*0ea0*/  CS2R R80, SRZ ;  /* 0x0000000000507805 */ /* 0x000fe2000001ff00 */
[----:B------:R-:W-:Y:S01]  /*0eb0*/  ULEA.HI UR4, UR4, UR38, URZ, 0x6 ;  /* 0x0000002604047291 */ /* 0x000fe2000f8f303f */
[----:B------:R-:W-:Y:S02]  /*0ec0*/  CS2R R78, SRZ ;  /* 0x00000000004e7805 */ /* 0x000fe4000001ff00 */
[----:B------:R-:W-:Y:S02]  /*0ed0*/  CS2R R76, SRZ ;  /* 0x00000000004c7805 */ /* 0x000fe4000001ff00 */
[----:B------:R-:W-:Y:S01]  /*0ee0*/  CS2R R74, SRZ ;  /* 0x00000000004a7805 */ /* 0x000fe2000001ff00 */
[----:B------:R-:W-:Y:S01]  /*0ef0*/  USHF.R.S32.HI UR4, URZ, 0x6, UR4 ;  /* 0x000000063f047899 */ /* 0x000fe20008011404 */
[----:B------:R-:W-:-:S02]  /*0f00*/  CS2R R72, SRZ ;  /* 0x0000000000487805 */ /* 0x000fc4000001ff00 */
[----:B------:R-:W-:Y:S02]  /*0f10*/  CS2R R70, SRZ ;  /* 0x0000000000467805 */ /* 0x000fe4000001ff00 */
[----:B------:R-:W-:Y:S01]  /*0f20*/  CS2R R68, SRZ ;  /* 0x0000000000447805 */ /* 0x000fe2000001ff00 */
[----:B------:R-:W-:Y:S01]  /*0f30*/  UISETP.LT.AND UP0, UPT, UR9, UR4, UPT ;  /* 0x000000040900728c */ /* 0x000fe2000bf01270 */
[----:B------:R-:W-:Y:S02]  /*0f40*/  CS2R R66, SRZ ;  /* 0x0000000000427805 */ /* 0x000fe4000001ff00 */
[----:B------:R-:W-:Y:S02]  /*0f50*/  CS2R R64, SRZ ;  /* 0x0000000000407805 */ /* 0x000fe4000001ff00 */
[----:B------:R-:W-:Y:S01]  /*0f60*/  CS2R R62, SRZ ;  /* 0x00000000003e7805 */ /* 0x000fe2000001ff00 */
[----:B------:R-:W-:Y:S01]  /*0f70*/  USEL UR5, UR9, UR4, UP0 ;  /* 0x0000000409057287 */ /* 0x000fe20008000000 */
[----:B------:R-:W-:Y:S01]  /*0f80*/  CS2R R60, SRZ ;  /* 0x00000000003c7805 */ /* 0x000fe2000001ff00 */
[----:B------:R-:W-:Y:S01]  /*0f90*/  UISETP.NE.AND UP0, UPT, UR10, URZ, UPT ;  /* 0x0000003f0a00728c */ /* 0x000fe2000bf05270 */
[----:B------:R-:W-:Y:S01]  /*0fa0*/  CS2R R58, SRZ ;  /* 0x00000000003a7805 */ /* 0x000fe2000001ff00 */
[----:B------:R-:W-:Y:S01]  /*0fb0*/  UISETP.GE.AND UP1, UPT, UR5, 0x1, UPT ;  /* 0x000000010500788c */ /* 0x000fe2000bf26270 */
[----:B------:R-:W-:-:S02]  /*0fc0*/  CS2R R56, SRZ ;  /* 0x0000000000387805 */ /* 0x000fc4000001ff00 */
[----:B------:R-:W-:Y:S02]  /*0fd0*/  CS2R R54, SRZ ;  /* 0x0000000000367805 */ /* 0x000fe4000001ff00 */
[----:B------:R-:W-:Y:S02]  /*0fe0*/  CS2R R52, SRZ ;  /* 0x0000000000347805 */ /* 0x000fe4000001ff00 */
[----:B------:R-:W-:Y:S02]  /*0ff0*/  CS2R R50, SRZ ;  /* 0x0000000000327805 */ /* 0x000fe4000001ff00 */
[----:B------:R-:W-:Y:S02]  /*1000*/  CS2R R48, SRZ ;  /* 0x0000000000307805 */ /* 0x000fe4000001ff00 */
[----:B------:R-:W-:Y:S02]  /*1010*/  PLOP3.LUT P1, PT, PT, PT, UP1, 0x80, 0x0 ;  /* 0x000000000000781c */ /* 0x000fe40003f2f018 */
[----:B------:R-:W-:-:S02]  /*1020*/  CS2R R46, SRZ ;  /* 0x00000000002e7805 */ /* 0x000fc4000001ff00 */
[----:B------:R-:W-:Y:S01]  /*1030*/  CS2R R44, SRZ ;  /* 0x00000000002c7805 */ /* 0x000fe2000001ff00 */
[----:B------:R-:W-:Y:S01]  /*1040*/  @!UP0 ULDC UR10, c[0x0][0xae8] ;  /* 0x0002ba00000a8ab9 */ /* 0x000fe20000000800 */
[----:B------:R-:W-:Y:S02]  /*1050*/  CS2R R42, SRZ ;  /* 0x00000000002a7805 */ /* 0x000fe4000001ff00 */
[----:B------:R-:W-:Y:S02]  /*1060*/  CS2R R40, SRZ ;  /* 0x0000000000287805 */ /* 0x000fe4000001ff00 */
[----:B------:R-:W-:Y:S01]  /*1070*/  CS2R R38, SRZ ;  /* 0x0000000000267805 */ /* 0x000fe2000001ff00 */
[----:B------:R-:W-:Y:S02]  /*1080*/  IMAD.MOV.U32 R37, RZ, RZ, RZ ;  /* 0x000000ffff257224 */ /* 0x000fe400078e00ff */
[----:B------:R-:W-:Y:S05]  /*1090*/  @!P1 BRA `(.L_x_7435) ;  /* 0x0000000000749947 */ /* 0x000fea0003800000 */
        /* <DEDUP_REMOVED lines=26> */
[----:B------:R-:W-:-:S05]  /*1240*/  IMAD.MOV.U32 R3, RZ, RZ, R7 ;  /* 0x000000ffff037224 */ /* 0x000fca00078e0007 */
[----:B------:R-:W-:Y:S02]  /*1250*/  @!P3 IADD3 R3, -R3, RZ, RZ ;  /* 0x000000ff0303b210 */ /* 0x000fe40007ffe1ff */
[----:B------:R-:W-:-:S07]  /*1260*/  @!P2 LOP3.LUT R3, RZ, UR10, RZ, 0x33, !PT ;  /* 0x0000000aff03ac12 */ /* 0x000fce000f8e33ff */
.L_x_7435:
        /* <DEDUP_REMOVED lines=11> */
[----:B------:R-:W2:Y:S01]  /*1320*/  LDL R5, [R1+0x4] ;  /* 0x0000040001057983 */ /* 0x000ea20000100800 */
[----:B------:R-:W-:Y:S01]  /*1330*/  MOV R6, 0x400 ;  /* 0x0000040000067802 */ /* 0x000fe20000000f00 */
[----:B------:R-:W-:Y:S01]  /*1340*/  UMOV UR5, 0x40000040 ;  /* 0x4000004000057882 */ /* 0x000fe20000000000 */
[----:B------:R-:W-:Y:S01]  /*1350*/  UMOV UR7, 0x40000040 ;  /* 0x4000004000077882 */ /* 0x000fe20000000000 */
[----:B------:R-:W-:Y:S01]  /*1360*/  BAR.SYNC.DEFER_BLOCKING 0xe, 0x100 ;  /* 0x0384000000007b1d */ /* 0x000fe20000010000 */
[----:B------:R-:W-:-:S05]  /*1370*/  LEA R11, R197, R6, 0x18 ;  /* 0x00000006c50b7211 */ /* 0x000fca00078ec0ff */
[----:B------:R-:W-:Y:S01]  /*1380*/  UMOV UR9, 0x40000040 ;  /* 0x4000004000097882 */ /* 0x000fe20000000000 */
[----:B------:R-:W-:Y:S01]  /*1390*/  UMOV UR11, 0x40000040 ;  /* 0x40000040000b7882 */ /* 0x000fe20000000000 */
[----:B------:R-:W-:Y:S01]  /*13a0*/  UMOV UR13, 0x40000040 ;  /* 0x40000040000d7882 */ /* 0x000fe20000000000 */
[----:B------:R-:W-:Y:S01]  /*13b0*/  UMOV UR15, 0x40000040 ;  /* 0x40000040000f7882 */ /* 0x000fe20000000000 */
[----:B------:R-:W-:Y:S01]  /*13c0*/  UMOV UR17, 0x40000040 ;  /* 0x4000004000117882 */ /* 0x000fe20000000000 */
[----:B------:R-:W-:Y:S01]  /*13d0*/  UMOV UR19, 0x40000040 ;  /* 0x4000004000137882 */ /* 0x000fe20000000000 */
[----:B------:R-:W-:Y:S01]  /*13e0*/  WARPGROUP.ARRIVE ;  /* 0x00000000000079c5 */ /* 0x000fe20000000000 */
[----:B--2---:R-:W-:Y:S02]  /*13f0*/  R2UR UR20, R5 ;  /* 0x00000000051472ca */ /* 0x004fe400000e0000 */
[----:B------:R-:W-:-:S04]  /*1400*/  SHF.R.S32.HI R5, RZ, 0x1f, R152 ;  /* 0x0000001fff057819 */ /* 0x000fc80000011498 */
[----:B------:R-:W-:-:S04]  /*1410*/  LEA.HI R5, R5, R152, RZ, 0x7 ;  /* 0x0000009805057211 */ /* 0x000fc800078f38ff */
[----:B------:R-:W-:Y:S02]  /*1420*/  SHF.R.S32.HI R2, RZ, 0x7, R5 ;  /* 0x00000007ff027819 */ /* 0x000fe40000011405 */
[----:B------:R-:W-:-:S04]  /*1430*/  LOP3.LUT R5, R5, 0xffffff80, RZ, 0xc0, !PT ;  /* 0xffffff8005057812 */ /* 0x000fc800078ec0ff */
[----:B------:R-:W0:Y:S01]  /*1440*/  SHFL.IDX PT, R2, R2, RZ, 0x1f ;  /* 0x00001fff02027589 */ /* 0x000e2200000e0000 */
[----:B------:R-:W-:Y:S01]  /*1450*/  IMAD.IADD R5, R152, 0x1, -R5 ;  /* 0x0000000198057824 */ /* 0x000fe200078e0a05 */
[----:B0-----:R-:W-:-:S04]  /*1460*/  LEA.HI R4, R2, R2, RZ, 0x1 ;  /* 0x0000000202047211 */ /* 0x001fc800078f08ff */
[----:B------:R-:W-:Y:S01]  /*1470*/  LOP3.LUT R7, R4, 0x1fffe, RZ, 0xc0, !PT ;  /* 0x0001fffe04077812 */ /* 0x000fe200078ec0ff */
[----:B------:R-:W-:-:S04]  /*1480*/  VIADD R4, R11, 0x36400 ;  /* 0x000364000b047836 */ /* 0x000fc80000000000 */
[----:B------:R-:W-:Y:S01]  /*1490*/  IMAD.IADD R7, R2, 0x1, -R7 ;  /* 0x0000000102077824 */ /* 0x000fe200078e0a07 */
[----:B------:R-:W-:-:S03]  /*14a0*/  SHF.R.U32.HI R4, RZ, 0x4, R4 ;  /* 0x00000004ff047819 */ /* 0x000fc60000011604 */
[----:B------:R-:W-:Y:S01]  /*14b0*/  IMAD R7, R7, 0x8000, R11 ;  /* 0x0000800007077824 */ /* 0x000fe200078e020b */
[----:B------:R-:W-:-:S03]  /*14c0*/  LOP3.LUT R4, R4, 0x3fff, RZ, 0xc0, !PT ;  /* 0x00003fff04047812 */ /* 0x000fc600078ec0ff */
[----:B------:R-:W-:Y:S01]  /*14d0*/  VIADD R7, R7, 0x400 ;  /* 0x0000040007077836 */ /* 0x000fe20000000000 */
[----:B------:R-:W-:-:S04]  /*14e0*/  LOP3.LUT R4, R4, 0x10000, RZ, 0xfc, !PT ;  /* 0x0001000004047812 */ /* 0x000fc800078efcff */
[----:B------:R-:W-:Y:S01]  /*14f0*/  SHF.R.U32.HI R7, RZ, 0x4, R7 ;  /* 0x00000004ff077819 */ /* 0x000fe20000011607 */
[C---:B------:R-:W-:Y:S01]  /*1500*/  VIADD R6, R4.reuse, 0x2 ;  /* 0x0000000204067836 */ /* 0x040fe20000000000 */
[----:B------:R-:W-:Y:S02]  /*1510*/  R2UR UR4, R4 ;  /* 0x00000000040472ca */ /* 0x000fe400000e0000 */
[----:B------:R-:W-:Y:S02]  /*1520*/  LOP3.LUT R7, R7, 0x3fff, RZ, 0xc0, !PT ;  /* 0x00003fff07077812 */ /* 0x000fe400078ec0ff */
[----:B------:R-:W-:Y:S01]  /*1530*/  R2UR UR8, R6 ;  /* 0x00000000060872ca */ /* 0x000fe200000e0000 */
[----:B------:R-:W-:Y:S01]  /*1540*/  VIADD R6, R4, 0x4 ;  /* 0x0000000404067836 */ /* 0x000fe20000000000 */
[----:B------:R-:W-:-:S04]  /*1550*/  LOP3.LUT R9, R7, 0x2000000, RZ, 0xfc, !PT ;  /* 0x0200000007097812 */ /* 0x000fc800078efcff */
[C---:B------:R-:W-:Y:S01]  /*1560*/  R2UR UR6, R9.reuse ;  /* 0x00000000090672ca */ /* 0x040fe200000e0000 */
[----:B------:R-:W-:Y:S01]  /*1570*/  VIADD R2, R9, 0x80 ;  /* 0x0000008009027836 */ /* 0x000fe20000000000 */
[----:B------:R-:W-:-:S04]  /*1580*/  R2UR UR12, R6 ;  /* 0x00000000060c72ca */ /* 0x000fc800000e0000 */
[----:B------:R-:W-:Y:S01]  /*1590*/  R2UR UR10, R2 ;  /* 0x00000000020a72ca */ /* 0x000fe200000e0000 */
[----:B------:R-:W-:-:S05]  /*15a0*/  VIADD R2, R9, 0x100 ;  /* 0x0000010009027836 */ /* 0x000fca0000000000 */
[----:B------:R-:W-:Y:S01]  /*15b0*/  R2UR UR14, R2 ;  /* 0x00000000020e72ca */ /* 0x000fe200000e0000 */
[----:B------:R-:W-:Y:S01]  /*15c0*/  HGMMA.64x256x16.F32.BF16 R24, gdesc[UR4].tnspB, RZ, !UPT, gsb0 ;  /* 0x43e00000041879f0 */ /* 0x000fe2000c0018ff */
[----:B------:R-:W-:Y:S01]  /*15d0*/  VIADD R2, R4, 0x6 ;  /* 0x0000000604027836 */ /* 0x000fe20000000000 */
[----:B------:R-:W-:Y:S01]  /*15e0*/  ULOP3.LUT UR6, UR20, 0x1, URZ, 0xfc, !UPT ;  /* 0x0000000114067892 */ /* 0x000fe2000f8efc3f */
[----:B------:R-:W-:-:S03]  /*15f0*/  VIADD R4, R9, 0x180 ;  /* 0x0000018009047836 */ /* 0x000fc60000000000 */
[----:B------:R-:W-:Y:S01]  /*1600*/  R2UR UR16, R2 ;  /* 0x00000000021072ca */ /* 0x000fe200000e0000 */
[----:B------:R-:W-:Y:S01]  /*1610*/  UISETP.NE.AND UP0, UPT, UR6, 0x3, UPT ;  /* 0x000000030600788c */ /* 0x000fe2000bf05270 */
[----:B------:R-:W-:Y:S02]  /*1620*/  R2UR UR18, R4 ;  /* 0x00000000041272ca */ /* 0x000fe400000e0000 */
[----:B------:R-:W-:-:S03]  /*1630*/  SHF.R.S32.HI R2, RZ, 0x1f, R5 ;  /* 0x0000001fff027819 */ /* 0x000fc60000011405 */
[----:B------:R-:W-:Y:S02]  /*1640*/  PLOP3.LUT P1, PT, PT, PT, UP0, 0x80, 0x0 ;  /* 0x000000000000781c */ /* 0x000fe40003f2f008 */
[CC--:B------:R-:W-:Y:S02]  /*1650*/  LEA.HI R4, R2.reuse, R5.reuse, RZ, 0x2 ;  /* 0x0000000502047211 */ /* 0x0c0fe400078f10ff */
[----:B------:R-:W-:Y:S02]  /*1660*/  LEA.HI R2, R2, R5, RZ, 0x5 ;  /* 0x0000000502027211 */ /* 0x000fe400078f28ff */
[--C-:B------:R-:W-:Y:S02]  /*1670*/  SHF.R.S32.HI R6, RZ, 0x2, R4.reuse ;  /* 0x00000002ff067819 */ /* 0x100fe40000011404 */
[----:B------:R-:W-:Y:S02]  /*1680*/  SHF.R.S32.HI R7, RZ, 0x1f, R4 ;  /* 0x0000001fff077819 */ /* 0x000fe40000011404 */
[----:B------:R-:W-:-:S02]  /*1690*/  SHF.R.S32.HI R2, RZ, 0x5, R2 ;  /* 0x00000005ff027819 */ /* 0x000fc40000011402 */
[----:B------:R-:W-:-:S04]  /*16a0*/  LEA.HI R7, R7, R6, RZ, 0x3 ;  /* 0x0000000607077211 */ /* 0x000fc800078f18ff */
[----:B------:R-:W-:-:S05]  /*16b0*/  LOP3.LUT R7, R7, 0xfffffff8, RZ, 0xc0, !PT ;  /* 0xfffffff807077812 */ /* 0x000fca00078ec0ff */
[----:B------:R-:W-:-:S04]  /*16c0*/  IMAD.IADD R7, R6, 0x1, -R7 ;  /* 0x0000000106077824 */ /* 0x000fc800078e0a07 */
[----:B------:R-:W-:Y:S02]  /*16d0*/  IMAD R7, R2, 0x10, R7 ;  /* 0x0000001002077824 */ /* 0x000fe400078e0207 */
[----:B------:R-:W-:Y:S01]  /*16e0*/  IMAD.MOV.U32 R2, RZ, RZ, RZ ;  /* 0x000000ffff027224 */ /* 0x000fe200078e00ff */
[----:B------:R-:W-:Y:S02]  /*16f0*/  WARPGROUP.DEPBAR.LE gsb0, 0x0 ;  /* 0x00008000000079c5 */ /* 0x000fe40000010000 */
        /* <DEDUP_REMOVED lines=14> */
.L_x_7437:
[----:B------:R-:W-:Y:S01]  /*17e0*/  IADD3 R3, R3, -0x2, RZ ;  /* 0xfffffffe03037810 */ /* 0x000fe20007ffe0ff */
[----:B------:R-:W-:-:S03]  /*17f0*/  VIADD R4, R11, 0x38860 ;  /* 0x000388600b047836 */ /* 0x000fc60000000000 */
[----:B------:R-:W-:Y:S02]  /*1800*/  ISETP.GE.AND P0, PT, R3, R0, PT ;  /* 0x000000000300720c */ /* 0x000fe40003f06270 */
[----:B------:R-:W-:-:S04]  /*1810*/  PRMT R4, R197, 0x654, R4 ;  /* 0x00000654c5047816 */ /* 0x000fc80000000004 */
[----:B------:R0:W-:Y:S07]  /*1820*/  SYNCS.ARRIVE.TRANS64.RED.A1T0 RZ, [R4+URZ], RZ ;  /* 0x000000ff04ff79a7 */ /* 0x0001ee000810043f */
[----:B------:R-:W-:Y:S05]  /*1830*/  @!P0 BRA `(.L_x_7438) ;  /* 0x0000000800bc8947 */ /* 0x000fea0003800000 */
[----:B------:R-:W-:-:S07]  /*1840*/  IMAD.MOV.U32 R2, RZ, RZ, RZ ;  /* 0x000000ffff027224 */ /* 0x000fce00078e00ff */
.L_x_7440:
[----:B------:R-:W-:Y:S01]  /*1850*/  BAR.SYNC.DEFER_BLOCKING 0xe, 0x100 ;  /* 0x0384000000007b1d */ /* 0x000fe20000010000 */
[C---:B01----:R-:W-:Y:S02]  /*1860*/  IMAD R4, R2.reuse, 0x40, R7 ;  /* 0x0000004002047824 */ /* 0x043fe400078e0207 */
[----:B------:R-:W-:Y:S02]  /*1870*/  VIADD R2, R2, 0x1 ;  /* 0x0000000102027836 */ /* 0x000fe40000000000 */
[----:B------:R-:W-:Y:S01]  /*1880*/  IMAD R4, R4, 0x4, R11 ;  /* 0x0000000404047824 */ /* 0x000fe200078e020b */
[----:B------:R-:W-:Y:S01]  /*1890*/  UMOV UR7, 0x40000040 ;  /* 0x4000004000077882 */ /* 0x000fe20000000000 */
[----:B------:R-:W-:Y:S01]  /*18a0*/  UMOV UR11, 0x40000040 ;  /* 0x40000040000b7882 */ /* 0x000fe20000000000 */
[----:B------:R-:W-:Y:S01]  /*18b0*/  ISETP.NE.AND P0, PT, R2, 0x2, PT ;  /* 0x000000020200780c */ /* 0x000fe20003f05270 */
[----:B------:R-:W-:Y:S01]  /*18c0*/  UMOV UR15, 0x40000040 ;  /* 0x40000040000f7882 */ /* 0x000fe20000000000 */
[----:B------:R-:W-:-:S02]  /*18d0*/  UMOV UR19, 0x40000040 ;  /* 0x4000004000137882 */ /* 0x000fc40000000000 */
[----:B------:R-:W-:Y:S02]  /*18e0*/  SEL R2, R2, RZ, P0 ;  /* 0x000000ff02027207 */ /* 0x000fe40000000000 */
[C---:B------:R-:W-:Y:S01]  /*18f0*/  ISETP.GT.AND P0, PT, R3.reuse, R0, PT ;  /* 0x000000000300720c */ /* 0x040fe20003f04270 */
[----:B------:R-:W-:Y:S01]  /*1900*/  VIADD R3, R3, 0xffffffff ;  /* 0xffffffff03037836 */ /* 0x000fe20000000000 */
[----:B------:R-:W0:Y:S04]  /*1910*/  LDS R5, [R4+0x38400] ;  /* 0x0384000004057984 */ /* 0x000e280000000800 */
[----:B------:R1:W2:Y:S02]  /*1920*/  LDS R6, [R4+0x38420] ;  /* 0x0384200004067984 */ /* 0x0002a40000000800 */
[----:B-1----:R-:W-:-:S05]  /*1930*/  IMAD R4, R2, 0x1000, R9 ;  /* 0x0000100002047824 */ /* 0x002fca00078e0209 */
[----:B------:R-:W-:Y:S01]  /*1940*/  R2UR UR6, R4 ;  /* 0x00000000040672ca */ /* 0x000fe200000e0000 */
        /* <DEDUP_REMOVED lines=128> */
[----:B------:R-:W-:-:S05]  /*2150*/  VIADD R5, R4, 0x80 ;  /* 0x0000008004057836 */ /* 0x000fca0000000000 */
[----:B------:R-:W-:Y:S01]  /*2160*/  WARPGROUP.ARRIVE ;  /* 0x00000000000079c5 */ /* 0x000fe20000000000 */
[----:B------:R-:W-:Y:S01]  /*2170*/  R2UR UR10, R5 ;  /* 0x00000000050a72ca */ /* 0x000fe200000e0000 */
[C---:B------:R-:W-:Y:S02]  /*2180*/  VIADD R5, R4.reuse, 0x100 ;  /* 0x0000010004057836 */ /* 0x040fe40000000000 */
[----:B------:R-:W-:Y:S02]  /*2190*/  VIADD R4, R4, 0x180 ;  /* 0x0000018004047836 */ /* 0x000fe40000000000 */
[----:B------:R-:W-:Y:S01]  /*21a0*/  HGMMA.64x256x16.F32.BF16 R24, gdesc[UR4].tnspB, R24, gsb0 ;  /* 0x43e00000041879f0 */ /* 0x000fe20008001818 */
[----:B------:R-:W-:Y:S02]  /*21b0*/  R2UR UR14, R5 ;  /* 0x00000000050e72ca */ /* 0x000fe400000e0000 */
[----:B------:R-:W-:Y:S01]  /*21c0*/  R2UR UR18, R4 ;  /* 0x00000000041272ca */ /* 0x000fe200000e0000 */
[----:B------:R-:W-:-:S02]  /*21d0*/  WARPGROUP.DEPBAR.LE gsb0, 0x0 ;  /* 0x00008000000079c5 */ /* 0x000fc40000010000 */
[----:B------:R-:W-:-:S15]  /*21e0*/  WARPGROUP.ARRIVE ;  /* 0x00000000000079c5 */ /* 0x000fde0000000000 */
[----:B------:R-:W-:-:S07]  /*21f0*/  NOP ;  /* 0x0000000000007918 */ /* 0x000fce0000000000 */
        /* <DEDUP_REMOVED lines=13> */
.L_x_7439:
[----:B------:R-:W-:-:S04]  /*22d0*/  IMAD R4, R2, 0x8, R11 ;  /* 0x0000000802047824 */ /* 0x000fc800078e020b */
[----:B------:R-:W-:-:S05]  /*22e0*/  VIADD R4, R4, 0x38860 ;  /* 0x0003886004047836 */ /* 0x000fca0000000000 */
[----:B------:R-:W-:-:S04]  /*22f0*/  PRMT R4, R197, 0x654, R4 ;  /* 0x00000654c5047816 */ /* 0x000fc80000000004 */
[----:B------:R1:W-:Y:S01]  /*2300*/  SYNCS.ARRIVE.TRANS64.RED.A1T0 RZ, [R4+URZ], RZ ;  /* 0x000000ff04ff79a7 */ /* 0x0003e2000810043f */
[----:B------:R-:W-:Y:S05]  /*2310*/  @P0 BRA `(.L_x_7440) ;  /* 0xfffffff4004c0947 */ /* 0x000fea000383ffff */
[----:B------:R-:W-:-:S07]  /*2320*/  IMAD.SHL.U32 R2, R2, 0x40, RZ ;  /* 0x0000004002027824 */ /* 0x000fce00078e00ff */
.L_x_7438:
[----:B------:R-:W-:Y:S01]  /*2330*/  BAR.SYNC.DEFER_BLOCKING 0xe, 0x100 ;  /* 0x0384000000007b1d */ /* 0x000fe20000010000 */
[----:B------:R-:W-:Y:S01]  /*2340*/  IMAD.IADD R2, R7, 0x1, R2 ;  /* 0x0000000107027824 */ /* 0x000fe200078e0202 */
[----:B------:R-:W-:Y:S01]  /*2350*/  PLOP3.LUT P0, PT, PT, PT, PT, 0x8, 0x0 ;  /* 0x000000000000781c */ /* 0x000fe20003f0e170 */
[----:B01----:R-:W-:Y:S02]  /*2360*/  IMAD.MOV.U32 R4, RZ, RZ, RZ ;  /* 0x000000ffff047224 */ /* 0x003fe400078e00ff */
[----:B------:R-:W-:-:S05]  /*2370*/  IMAD R2, R2, 0x4, R11 ;  /* 0x0000000402027824 */ /* 0x000fca00078e020b */
        /* <DEDUP_REMOVED lines=133> */
.L_x_7434:
[----:B------:R-:W0:Y:S01]  /*2bd0*/  LDC R0, c[0x0][0x288] ;  /* 0x0000a200ff007b82 */ /* 0x000e220000000800 */
[----:B------:R-:W-:Y:S01]  /*2be0*/  ULDC UR4, c[0x0][0x448] ;  /* 0x0001120000047ab9 */ /* 0x000fe20000000800 */
[----:B------:R-:W-:Y:S02]  /*2bf0*/  UIADD3 UR6, UR38, 0x3f, URZ ;  /* 0x0000003f26067890 */ /* 0x000fe4000fffe03f */
[----:B------:R-:W-:Y:S02]  /*2c00*/  UISETP.NE.AND UP0, UPT, UR4, 0x1, UPT ;  /* 0x000000010400788c */ /* 0x000fe4000bf05270 */
[----:B------:R-:W-:Y:S02]  /*2c10*/  USHF.R.U32.HI UR9, URZ, 0x10, UR7 ;  /* 0x000000103f097899 */ /* 0x000fe40008011607 */
[----:B------:R-:W-:Y:S02]  /*2c20*/  UP2UR UR60, UPR, URZ, 0x1 ;  /* 0x000000013f3c7883 */ /* 0x000fe40008000000 */
[----:B------:R-:W-:-:S05]  /*2c30*/  ULOP3.LUT UR61, UR7, 0xffff, URZ, 0xc0, !UPT ;  /* 0x0000ffff073d7892 */ /* 0x000fca000f8ec03f */
[----:B------:R-:W-:Y:S01]  /*2c40*/  @UP0 ULDC UR4, c[0x0][0x44c] ;  /* 0x0001130000040ab9 */ /* 0x000fe20000000800 */
[----:B------:R-:W-:Y:S01]  /*2c50*/  @UP0 ULDC UR8, c[0x0][0x450] ;  /* 0x0001140000080ab9 */ /* 0x000fe20000000800 */
[----:B------:R-:W-:-:S04]  /*2c60*/  UIMAD.WIDE.U32 UR4, UR6, UR4, URZ ;  /* 0x00000004060472a5 */ /* 0x000fc8000f8e003f */
[----:B------:R-:W-:Y:S02]  /*2c70*/  @UP0 USHF.R.U32.HI UR6, URZ, UR8, UR5 ;  /* 0x000000083f060299 */ /* 0x000fe40008011605 */
[----:B------:R-:W-:Y:S01]  /*2c80*/  UISETP.NE.AND UP0, UPT, UR9, URZ, UPT ;  /* 0x0000003f0900728c */ /* 0x000fe2000bf05270 */
[----:B0-----:R-:W-:Y:S01]  /*2c90*/  IADD3 R0, -R0, 0x40, RZ ;  /* 0x0000004000007810 */ /* 0x001fe20007ffe1ff */
[----:B------:R-:W-:-:S04]  /*2ca0*/  UMOV UR4, URZ ;  /* 0x0000003f00047c82 */ /* 0x000fc80008000000 */
[----:B------:R-:W-:-:S05]  /*2cb0*/  IMAD R0, R195, R2, R0 ;  /* 0x00000002c3007224 */ /* 0x000fca00078e0200 */
[----:B------:R-:W-:Y:S01]  /*2cc0*/  IADD3 R0, R0, UR6, RZ ;  /* 0x0000000600007c10 */ /* 0x000fe2000fffe0ff */
[----:B------:R-:W-:-:S03]  /*2cd0*/  @!UP0 ULDC UR9, c[0x0][0xae8] ;  /* 0x0002ba0000098ab9 */ /* 0x000fc60000000800 */
[----:B------:R-:W-:-:S04]  /*2ce0*/  SHF.R.S32.HI R5, RZ, 0x1f, R0 ;  /* 0x0000001fff057819 */ /* 0x000fc80000011400 */
[----:B------:R-:W-:-:S04]  /*2cf0*/  LEA.HI R5, R5, R0, RZ, 0x6 ;  /* 0x0000000005057211 */ /* 0x000fc800078f30ff */
[----:B------:R-:W-:-:S04]  /*2d00*/  SHF.R.S32.HI R0, RZ, 0x6, R5 ;  /* 0x00000006ff007819 */ /* 0x000fc80000011405 */
[----:B------:R-:W-:-:S04]  /*2d10*/  VIMNMX R22, R3, R0, PT ;  /* 0x0000000003167248 */ /* 0x000fc80003fe0100 */
[----:B------:R-:W-:-:S13]  /*2d20*/  ISETP.GE.AND P0, PT, R22, 0x1, PT ;  /* 0x000000011600780c */ /* 0x000fda0003f06270 */
[----:B------:R-:W-:Y:S05]  /*2d30*/  @!P0 BRA `(.L_x_7441) ;  /* 0x0000000000808947 */ /* 0x000fea0003800000 */
[----:B------:R-:W-:Y:S01]  /*2d40*/  IMAD.U32 R5, RZ, RZ, UR9 ;  /* 0x00000009ff057e24 */ /* 0x000fe2000f8e00ff */
[----:B------:R-:W-:-:S04]  /*2d50*/  UMOV UR4, URZ ;  /* 0x0000003f00047c82 */ /* 0x000fc80008000000 */
[----:B------:R-:W-:-:S04]  /*2d60*/  IABS R0, R5 ;  /* 0x0000000500007213 */ /* 0x000fc80000000000 */
[----:B------:R-:W-:Y:S02]  /*2d70*/  R2UR UR8, R0 ;  /* 0x00000000000872ca */ /* 0x000fe400000e0000 */
[----:B------:R-:W-:Y:S02]  /*2d80*/  IADD3 R0, R5, -0x1, R22 ;  /* 0xffffffff05007810 */ /* 0x000fe40007ffe016 */
[----:B------:R-:W-:Y:S02]  /*2d90*/  IABS R5, R5 ;  /* 0x0000000500057213 */ /* 0x000fe40000000000 */
[----:B------:R-:W-:-:S04]  /*2da0*/  IABS R4, R0 ;  /* 0x0000000000047213 */ /* 0x000fc80000000000 */
[----:B------:R-:W-:-:S03]  /*2db0*/  R2UR UR7, R4 ;  /* 0x00000000040772ca */ /* 0x000fc600000e0000 */
        /* <DEDUP_REMOVED lines=11> */
[----:B------:R-:W-:Y:S01]  /*2e70*/  UIMAD UR4, UR5, UR6, UR7 ;  /* 0x00000006050472a4 */ /* 0x000fe2000f8e0207 */
[----:B------:R-:W-:-:S03]  /*2e80*/  R2UR UR6, R0 ;  /* 0x00000000000672ca */ /* 0x000fc600000e0000 */
[----:B------:R-:W-:-:S11]  /*2e90*/  UISETP.GT.U32.AND UP0, UPT, UR8, UR4, UPT ;  /* 0x000000040800728c */ /* 0x000fd6000bf04070 */
[----:B------:R-:W-:Y:S02]  /*2ea0*/  @!UP0 UIADD3 UR4, UR4, -UR8, URZ ;  /* 0x8000000804048290 */ /* 0x000fe4000fffe03f */
[----:B------:R-:W-:Y:S02]  /*2eb0*/  @!UP0 UIADD3 UR5, UR5, 0x1, URZ ;  /* 0x0000000105058890 */ /* 0x000fe4000fffe03f */
[----:B------:R-:W-:Y:S02]  /*2ec0*/  UISETP.GE.U32.AND UP1, UPT, UR4, UR8, UPT ;  /* 0x000000080400728c */ /* 0x000fe4000bf26070 */
[----:B------:R-:W-:-:S04]  /*2ed0*/  ULOP3.LUT UR4, UR6, UR9, URZ, 0x3c, !UPT ;  /* 0x0000000906047292 */ /* 0x000fc8000f8e3c3f */
[----:B------:R-:W-:-:S05]  /*2ee0*/  UISETP.GE.AND UP0, UPT, UR4, URZ, UPT ;  /* 0x0000003f0400728c */ /* 0x000fca000bf06270 */
[----:B------:R-:W-:Y:S02]  /*2ef0*/  @UP1 UIADD3 UR5, UR5, 0x1, URZ ;  /* 0x0000000105051890 */ /* 0x000fe4000fffe03f */
[----:B------:R-:W-:-:S05]  /*2f00*/  UISETP.NE.AND UP1, UPT, UR9, URZ, UPT ;  /* 0x0000003f0900728c */ /* 0x000fca000bf25270 */
[----:B------:R-:W-:Y:S02]  /*2f10*/  UMOV UR4, UR5 ;  /* 0x0000000500047c82 */ /* 0x000fe40008000000 */
[----:B------:R-:W-:-:S04]  /*2f20*/  @!UP0 UIADD3 UR4, -UR4, URZ, URZ ;  /* 0x0000003f04048290 */ /* 0x000fc8000fffe13f */
[----:B------:R-:W-:-:S12]  /*2f30*/  @!UP1 ULOP3.LUT UR4, URZ, UR9, URZ, 0x33, !UPT ;  /* 0x000000093f049292 */ /* 0x000fd8000f8e333f */
.L_x_7441:
[----:B------:R-:W-:Y:S02]  /*2f40*/  UIMAD UR61, UR61, UR4, URZ ;  /* 0x000000043d3d72a4 */ /* 0x000fe4000f8e023f */
[----:B------:R-:W-:Y:S01]  /*2f50*/  IMAD.U32 R3, RZ, RZ, UR4 ;  /* 0x00000004ff037e24 */ /* 0x000fe2000f8e00ff */
[----:B------:R-:W-:Y:S01]  /*2f60*/  PLOP3.LUT P0, PT, PT, PT, PT, 0x80, 0x0 ;  /* 0x000000000000781c */ /* 0x000fe20003f0f070 */
[----:B------:R-:W-:Y:S01]  /*2f70*/  IMAD.MOV.U32 R2, RZ, RZ, RZ ;  /* 0x000000ffff027224 */ /* 0x000fe200078e00ff */
[----:B------:R-:W-:Y:S01]  /*2f80*/  CS2R R150, SRZ ;  /* 0x0000000000967805 */ /* 0x000fe2000001ff00 */
[----:B------:R-:W-:Y:S01]  /*2f90*/  IMAD.MOV.U32 R4, RZ, RZ, RZ ;  /* 0x000000ffff047224 */ /* 0x000fe200078e00ff */
[----:B------:R-:W-:Y:S02]  /*2fa0*/  VIADDMNMX R22, R3, UR61, R22, PT ;  /* 0x0000003d03167c46 */ /* 0x000fe4000b800116 */
[----:B------:R-:W-:Y:S02]  /*2fb0*/  CS2R R148, SRZ ;  /* 0x0000000000947805 */ /* 0x000fe4000001ff00 */
[----:B------:R-:W-:-:S02]  /*2fc0*/  CS2R R146, SRZ ;  /* 0x0000000000927805 */ /* 0x000fc4000001ff00 */
[----:B------:R-:W-:Y:S02]  /*2fd0*/  CS2R R144, SRZ ;  /* 0x0000000000907805 */ /* 0x000fe4000001ff00 */
[----:B------:R-:W-:Y:S02]  /*2fe0*/  ISETP.GT.AND P1, PT, R22, UR61, PT ;  /* 0x0000003d16007c0c */ /* 0x000fe4000bf24270 */
        /* <DEDUP_REMOVED lines=61> */
[----:B------:R-:W-:Y:S02]  /*33c0*/  SHF.R.S32.HI R57, RZ, 0x1f, R152 ;  /* 0x0000001fff397819 */ /* 0x000fe40000011498 */
[----:B------:R-:W-:Y:S02]  /*33d0*/  MOV R198, 0x400 ;  /* 0x0000040000c67802 */ /* 0x000fe40000000f00 */
[----:B------:R-:W-:Y:S02]  /*33e0*/  LEA.HI R16, R57, R152, RZ, 0x7 ;  /* 0x0000009839107211 */ /* 0x000fe400078f38ff */
[----:B------:R-:W-:Y:S02]  /*33f0*/  LEA R198, R197, R198, 0x18 ;  /* 0x000000c6c5c67211 */ /* 0x000fe400078ec0ff */
[----:B------:R-:W-:-:S05]  /*3400*/  SHF.R.S32.HI R17, RZ, 0x7, R16 ;  /* 0x00000007ff117819 */ /* 0x000fca0000011410 */
[----:B------:R-:W0:Y:S02]  /*3410*/  SHFL.IDX PT, R0, R17, RZ, 0x1f ;  /* 0x00001fff11007589 */ /* 0x000e2400000e0000 */
        /* <DEDUP_REMOVED lines=19> */
[----:B------:R-:W-:Y:S01]  /*3550*/  MOV R8, 0x70 ;  /* 0x0000007000087802 */ /* 0x000fe20000000f00 */
[----:B------:R-:W-:Y:S02]  /*3560*/  IMAD.U32 R6, RZ, RZ, UR4 ;  /* 0x00000004ff067e24 */ /* 0x000fe4000f8e00ff */
[----:B------:R-:W-:-:S02]  /*3570*/  IMAD.U32 R7, RZ, RZ, UR5 ;  /* 0x00000005ff077e24 */ /* 0x000fc4000f8e00ff */
[----:B------:R-:W-:Y:S02]  /*3580*/  IMAD.U32 R11, RZ, RZ, UR7 ;  /* 0x00000007ff0b7e24 */ /* 0x000fe4000f8e00ff */
[----:B------:R-:W-:Y:S02]  /*3590*/  IMAD.MOV.U32 R12, RZ, RZ, 0x1 ;  /* 0x00000001ff0c7424 */ /* 0x000fe400078e00ff */
[----:B0-----:R-:W-:-:S07]  /*35a0*/  IMAD.MOV.U32 R13, RZ, RZ, RZ ;  /* 0x000000ffff0d7224 */ /* 0x001fce00078e00ff */
[----:B------:R-:W-:-:S07]  /*35b0*/  LEPC R20, `(.L_x_7442) ;  /* 0x000000001014794e */ /* 0x000fce0000000000 */
[----:B-1----:R-:W-:Y:S05]  /*35c0*/  CALL.ABS.NOINC R2 ;  /* 0x0000000002007343 */ /* 0x002fea0003c00000 */
.L_x_7442:
[----:B------:R-:W-:Y:S02]  /*35d0*/  SHF.L.U32 R5, RZ, 0x1f, RZ ;  /* 0x0000001fff057819 */ /* 0x000fe400000006ff */
[----:B------:R-:W-:Y:S02]  /*35e0*/  LOP3.LUT R3, R16, 0xffffff80, RZ, 0xc0, !PT ;  /* 0xffffff8010037812 */ /* 0x000fe400078ec0ff */
[----:B------:R-:W0:Y:S01]  /*35f0*/  SYNCS.PHASECHK.TRANS64.TRYWAIT P0, [R198+URZ+0x38800], R5 ;  /* 0x03880005c60075a7 */ /* 0x000e22000800017f */
        /* <DEDUP_REMOVED lines=8> */
.L_x_7533:
[----:B------:R-:W2:Y:S01]  /*3680*/  LDL R0, [R1+0x4] ;  /* 0x0000040001007983 */ /* 0x000ea20000100800 */
[----:B------:R-:W-:Y:S02]  /*3690*/  LEA.HI R9, R9, R6, RZ, 0x3 ;  /* 0x0000000609097211 */ /* 0x000fe400078f18ff */
[----:B------:R-:W-:Y:S02]  /*36a0*/  LEA.HI R4, R4, R7, RZ, 0x5 ;  /* 0x0000000704047211 */ /* 0x000fe400078f28ff */
[----:B------:R-:W-:Y:S02]  /*36b0*/  LOP3.LUT R9, R9, 0xfffffff8, RZ, 0xc0, !PT ;  /* 0xfffffff809097812 */ /* 0x000fe400078ec0ff */
[----:B------:R-:W-:-:S03]  /*36c0*/  SHF.R.S32.HI R4, RZ, 0x5, R4 ;  /* 0x00000005ff047819 */ /* 0x000fc60000011404 */
[----:B------:R-:W-:-:S04]  /*36d0*/  IMAD.IADD R9, R6, 0x1, -R9 ;  /* 0x0000000106097824 */ /* 0x000fc800078e0a09 */
[----:B------:R-:W-:Y:S01]  /*36e0*/  IMAD R192, R4, 0x10, R9 ;  /* 0x0000001004c07824 */ /* 0x000fe200078e0209 */
[----:B--2---:R-:W-:Y:S02]  /*36f0*/  R2UR UR4, R0 ;  /* 0x00000000000472ca */ /* 0x004fe400000e0000 */
[----:B------:R-:W-:Y:S01]  /*3700*/  LOP3.LUT R0, R3, 0x7ffffffc, RZ, 0xc0, !PT ;  /* 0x7ffffffc03007812 */ /* 0x000fe200078ec0ff */
[----:B------:R-:W-:-:S04]  /*3710*/  IMAD.IADD R3, R17, 0x1, -R2 ;  /* 0x0000000111037824 */ /* 0x000fc800078e0a02 */
        /* <DEDUP_REMOVED lines=8> */
.L_x_7444:
[----:B------:R1:W2:Y:S01]  /*37a0*/  SYNCS.PHASECHK.TRANS64.TRYWAIT P1, [R198+URZ+0x38830], R5 ;  /* 0x03883005c60075a7 */ /* 0x0002a2000802017f */
[----:B------:R-:W-:Y:S05]  /*37b0*/  @!P0 BRA `(.L_x_7445) ;  /* 0x0000000000048947 */ /* 0x000fea0003800000 */
[----:B------:R-:W-:Y:S01]  /*37c0*/  BPT.TRAP 0x1 ;  /* 0x000000040000795c */ /* 0x000fe20000300000 */
.L_x_7445:
[----:B--2---:R-:W-:Y:S05]  /*37d0*/  @P1 BRA `(.L_x_7446) ;  /* 0x0000000000081947 */ /* 0x004fea0003800000 */
[----:B------:R-:W2:Y:S02]  /*37e0*/  SYNCS.PHASECHK.TRANS64.TRYWAIT P1, [R198+URZ+0x38830], R5 ;  /* 0x03883005c60075a7 */ /* 0x000ea4000802017f */
[----:B--2---:R-:W-:Y:S05]  /*37f0*/  @!P1 BRA `(.L_x_7447) ;  /* 0x0000010800189947 */ /* 0x004fea0003800000 */
.L_x_7446:
        /* <DEDUP_REMOVED lines=28> */
[----:B------:R-:W-:Y:S01]  /*39c0*/  VIADD R2, R0, 0x4 ;  /* 0x0000000400027836 */ /* 0x000fe20000000000 */
[----:B------:R-:W-:Y:S01]  /*39d0*/  UMOV UR9, 0x40000040 ;  /* 0x4000004000097882 */ /* 0x000fe20000000000 */
[----:B------:R-:W-:-:S02]  /*39e0*/  VIADD R3, R191, 0x4 ;  /* 0x00000004bf037836 */ /* 0x000fc40000000000 */
[----:B------:R-:W-:Y:S02]  /*39f0*/  VIADD R0, R0, 0x6 ;  /* 0x0000000600007836 */ /* 0x000fe40000000000 */
[----:B------:R-:W-:-:S03]  /*3a00*/  IMAD.U32 R17, RZ, RZ, UR9 ;  /* 0x00000009ff117e24 */ /* 0x000fc6000f8e00ff */
        /* <DEDUP_REMOVED lines=32> */
.L_x_7534:
[----:B------:R-:W-:Y:S05]  /*3c10*/  @!P0 BRA `(.L_x_7449) ;  /* 0x0000000000048947 */ /* 0x000fea0003800000 */
[----:B------:R-:W-:Y:S01]  /*3c20*/  BPT.TRAP 0x1 ;  /* 0x000000040000795c */ /* 0x000fe20000300000 */
.L_x_7449:
[----:B------:R4:W0:Y:S01]  /*3c30*/  SYNCS.PHASECHK.TRANS64.TRYWAIT P1, [R198+URZ+0x38850], R5 ;  /* 0x03885005c60075a7 */ /* 0x000822000802017f */
[----:B------:R-:W-:Y:S05]  /*3c40*/  @!P0 BRA `(.L_x_7450) ;  /* 0x0000000000048947 */ /* 0x000fea0003800000 */
[----:B------:R-:W-:Y:S01]  /*3c50*/  BPT.TRAP 0x1 ;  /* 0x000000040000795c */ /* 0x000fe20000300000 */
.L_x_7450:
        /* <DEDUP_REMOVED lines=11> */
.L_x_7451:
[----:B------:R-:W-:Y:S01]  /*3d10*/  R2UR UR4, R0 ;  /* 0x00000000000472ca */ /* 0x000fe200000e0000 */
[----:B------:R-:W-:Y:S01]  /*3d20*/  WARPGROUP.ARRIVE ;  /* 0x00000000000079c5 */ /* 0x000fe20000000000 */
[----:B------:R-:W-:Y:S01]  /*3d30*/  R2UR UR6, R18 ;  /* 0x00000000120672ca */ /* 0x000fe200000e0000 */
[----:B------:R-:W-:Y:S01]  /*3d40*/  UMOV UR9, 0x40000040 ;  /* 0x4000004000097882 */ /* 0x000fe20000000000 */
[----:B------:R-:W-:Y:S01]  /*3d50*/  UMOV UR7, 0x40000040 ;  /* 0x4000004000077882 */ /* 0x000fe20000000000 */
[----:B------:R-:W-:Y:S01]  /*3d60*/  UMOV UR5, UR9 ;  /* 0x0000000900057c82 */ /* 0x000fe20008000000 */
[----:B------:R-:W-:Y:S01]  /*3d70*/  VIADD R2, R0, 0x2 ;  /* 0x0000000200027836 */ /* 0x000fe20000000000 */
[----:B------:R-:W-:Y:S01]  /*3d80*/  UMOV UR11, 0x40000040 ;  /* 0x40000040000b7882 */ /* 0x000fe20000000000 */
[----:B------:R-:W-:Y:S01]  /*3d90*/  VIADD R3, R18, 0x2 ;  /* 0x0000000212037836 */ /* 0x000fe20000000000 */
[----:B------:R-:W-:Y:S01]  /*3da0*/  UMOV UR13, 0x40000040 ;  /* 0x40000040000d7882 */ /* 0x000fe20000000000 */
[----:B------:R-:W-:Y:S01]  /*3db0*/  IMAD.U32 R7, RZ, RZ, UR9 ;  /* 0x00000009ff077e24 */ /* 0x000fe2000f8e00ff */
[----:B------:R-:W-:Y:S01]  /*3dc0*/  UMOV UR9, 0x40000040 ;  /* 0x4000004000097882 */ /* 0x000fe20000000000 */
[----:B------:R-:W-:Y:S01]  /*3dd0*/  VIADD R4, R0, 0x4 ;  /* 0x0000000400047836 */ /* 0x000fe20000000000 */
[----:B------:R-:W-:Y:S01]  /*3de0*/  UMOV UR8, UR4 ;  /* 0x0000000400087c82 */ /* 0x000fe20008000000 */
[----:B-1234-:R-:W-:Y:S01]  /*3df0*/  VIADD R5, R18, 0x4 ;  /* 0x0000000412057836 */ /* 0x01efe20000000000 */
[----:B------:R-:W-:Y:S01]  /*3e00*/  UMOV UR4, UR8 ;  /* 0x0000000800047c82 */ /* 0x000fe20008000000 */
[----:B------:R-:W-:Y:S01]  /*3e10*/  IMAD.U32 R6, RZ, RZ, UR8 ;  /* 0x00000008ff067e24 */ /* 0x000fe2000f8e00ff */
[----:B------:R-:W-:Y:S01]  /*3e20*/  HGMMA.64x64x16.F32.BF16 R24, gdesc[UR4], R24, gsb0 ;  /* 0x00e00000041879f0 */ /* 0x000fe20008001818 */
[----:B------:R-:W-:Y:S01]  /*3e30*/  R2UR UR4, R2 ;  /* 0x00000000020472ca */ /* 0x000fe200000e0000 */
[----:B------:R-:W-:Y:S01]  /*3e40*/  UMOV UR5, UR9 ;  /* 0x0000000900057c82 */ /* 0x000fe20008000000 */
[----:B------:R-:W-:Y:S01]  /*3e50*/  R2UR UR6, R3 ;  /* 0x00000000030672ca */ /* 0x000fe200000e0000 */
[----:B------:R-:W-:Y:S01]  /*3e60*/  UMOV UR7, 0x40000040 ;  /* 0x4000004000077882 */ /* 0x000fe20000000000 */
[----:B------:R-:W-:Y:S01]  /*3e70*/  MOV R3, UR9 ;  /* 0x0000000900037c02 */ /* 0x000fe20008000f00 */
[----:B------:R-:W-:Y:S01]  /*3e80*/  UMOV UR9, 0x40000040 ;  /* 0x4000004000097882 */ /* 0x000fe20000000000 */
[----:B------:R-:W-:Y:S01]  /*3e90*/  VIADD R12, R0, 0x6 ;  /* 0x00000006000c7836 */ /* 0x000fe20000000000 */
[----:B------:R-:W-:Y:S01]  /*3ea0*/  UMOV UR15, 0x40000040 ;  /* 0x40000040000f7882 */ /* 0x000fe20000000000 */
[----:B------:R-:W-:Y:S01]  /*3eb0*/  VIADD R13, R18, 0x6 ;  /* 0x00000006120d7836 */ /* 0x000fe20000000000 */
[----:B------:R-:W-:Y:S01]  /*3ec0*/  UMOV UR17, 0x40000040 ;  /* 0x4000004000117882 */ /* 0x000fe20000000000 */
[----:B------:R-:W-:Y:S01]  /*3ed0*/  VIADD R19, R0, 0x200 ;  /* 0x0000020000137836 */ /* 0x000fe20000000000 */
[----:B------:R-:W-:Y:S01]  /*3ee0*/  UMOV UR19, 0x40000040 ;  /* 0x4000004000137882 */ /* 0x000fe20000000000 */
[----:B------:R-:W-:Y:S01]  /*3ef0*/  VIADD R20, R18, 0x200 ;  /* 0x0000020012147836 */ /* 0x000fe20000000000 */
        /* <DEDUP_REMOVED lines=20> */
[----:B------:R-:W-:Y:S01]  /*4040*/  VIADD R184, R0, 0x800 ;  /* 0x0000080000b87836 */ /* 0x000fe20000000000 */
[----:B------:R-:W-:Y:S01]  /*4050*/  UMOV UR57, 0x40000040 ;  /* 0x4000004000397882 */ /* 0x000fe20000000000 */
[----:B------:R-:W-:Y:S01]  /*4060*/  UMOV UR59, 0x40000040 ;  /* 0x40000040003b7882 */ /* 0x000fe20000000000 */
[----:B------:R-:W-:-:S02]  /*4070*/  IMAD.MOV.U32 R58, RZ, RZ, 0x4 ;  /* 0x00000004ff3a7424 */ /* 0x000fc400078e00ff */
[----:B------:R-:W-:Y:S02]  /*4080*/  VIADD R199, R0, 0xe00 ;  /* 0x00000e0000c77836 */ /* 0x000fe40000000000 */
[----:B------:R-:W-:Y:S01]  /*4090*/  IMAD.MOV.U32 R61, RZ, RZ, 0x40 ;  /* 0x00000040ff3d7424 */ /* 0x000fe200078e00ff */
[----:B0-----:R-:W-:Y:S01]  /*40a0*/  SHF.R.U32.HI R21, RZ, 0x7, R21 ;  /* 0x00000007ff157819 */ /* 0x001fe20000011615 */
[----:B------:R-:W-:Y:S02]  /*40b0*/  WARPGROUP.DEPBAR.LE gsb0, 0x0 ;  /* 0x00008000000079c5 */ /* 0x000fe40000010000 */
[----:B------:R-:W-:-:S06]  /*40c0*/  WARPGROUP.ARRIVE ;  /* 0x00000000000079c5 */ /* 0x000fcc0000000000 */
[----:B------:R-:W-:Y:S01]  /*40d0*/  HGMMA.64x64x16.F32.BF16 R24, gdesc[UR4], R24, gsb0 ;  /* 0x00e00000041879f0 */ /* 0x000fe20008001818 */
[----:B------:R-:W-:Y:S01]  /*40e0*/  R2UR UR4, R4 ;  /* 0x00000000040472ca */ /* 0x000fe200000e0000 */
[----:B------:R-:W-:Y:S01]  /*40f0*/  UMOV UR5, UR9 ;  /* 0x0000000900057c82 */ /* 0x000fe20008000000 */
[----:B------:R-:W-:Y:S01]  /*4100*/  R2UR UR6, R5 ;  /* 0x00000000050672ca */ /* 0x000fe200000e0000 */
[----:B------:R-:W-:Y:S01]  /*4110*/  UMOV UR7, 0x40000040 ;  /* 0x4000004000077882 */ /* 0x000fe20000000000 */
[----:B------:R-:W-:Y:S01]  /*4120*/  IMAD.U32 R5, RZ, RZ, UR9 ;  /* 0x00000009ff057e24 */ /* 0x000fe2000f8e00ff */
[----:B------:R-:W-:-:S08]  /*4130*/  UMOV UR9, 0x40000040 ;  /* 0x4000004000097882 */ /* 0x000fd00000000000 */
        /* <DEDUP_REMOVED lines=34> */
[----:B------:R-:W-:Y:S01]  /*4360*/  VIADD R20, R18, 0x400 ;  /* 0x0000040012147836 */ /* 0x000fe20000000000 */
[----:B------:R-:W-:-:S04]  /*4370*/  IADD3 R19, R0, 0x400, RZ ;  /* 0x0000040000137810 */ /* 0x000fc80007ffe0ff */
        /* <DEDUP_REMOVED lines=30> */
[----:B------:R-:W0:Y:S01]  /*4560*/  SHFL.IDX PT, R19, R21, RZ, 0x1f ;  /* 0x00001fff15137589 */ /* 0x000e2200000e0000 */
[----:B------:R-:W-:Y:S02]  /*4570*/  WARPGROUP.DEPBAR.LE gsb0, 0x0 ;  /* 0x00008000000079c5 */ /* 0x000fe40000010000 */
[----:B------:R-:W-:-:S06]  /*4580*/  WARPGROUP.ARRIVE ;  /* 0x00000000000079c5 */ /* 0x000fcc0000000000 */
[----:B------:R-:W-:Y:S01]  /*4590*/  HGMMA.64x64x16.F32.BF16 R24, gdesc[UR4], R24, gsb0 ;  /* 0x00e00000041879f0 */ /* 0x000fe20008001818 */
[----:B0-----:R-:W-:Y:S02]  /*45a0*/  ISETP.GT.AND P1, PT, R19, 0x7f, PT ;  /* 0x0000007f1300780c */ /* 0x001fe40003f24270 */
[----:B------:R-:W-:Y:S02]  /*45b0*/  IADD3 R19, R18, 0x800, RZ ;  /* 0x0000080012137810 */ /* 0x000fe40007ffe0ff */
[----:B------:R-:W-:Y:S02]  /*45c0*/  SEL R20, RZ, 0x2, !P1 ;  /* 0x00000002ff147807 */ /* 0x000fe40004800000 */
[C---:B------:R-:W-:Y:S02]  /*45d0*/  SEL R56, R58.reuse, 0x2, P1 ;  /* 0x000000023a387807 */ /* 0x040fe40000800000 */
[----:B------:R-:W-:Y:S01]  /*45e0*/  SEL R58, R58, 0x6, !P1 ;  /* 0x000000063a3a7807 */ /* 0x000fe20004800000 */
[----:B------:R-:W-:-:S02]  /*45f0*/  IMAD.IADD R21, R20, 0x1, R184 ;  /* 0x0000000114157824 */ /* 0x000fc400078e02b8 */
        /* <DEDUP_REMOVED lines=90> */
[----:B------:R-:W-:Y:S01]  /*4ba0*/  IADD3 R21, R58, R23, RZ ;  /* 0x000000173a157210 */ /* 0x000fe20007ffe0ff */
        /* <DEDUP_REMOVED lines=76> */
[C---:B------:R-:W-:Y:S01]  /*5070*/  IADD3 R20, R56.reuse, R199, RZ ;  /* 0x000000c738147210 */ /* 0x040fe20007ffe0ff */
[--C-:B------:R-:W-:Y:S02]  /*5080*/  IMAD.IADD R56, R56, 0x1, R21.reuse ;  /* 0x0000000138387824 */ /* 0x100fe400078e0215 */
        /* <DEDUP_REMOVED lines=16> */
[----:B------:R-:W-:Y:S01]  /*5190*/  IMAD.MOV.U32 R21, RZ, RZ, 0x1000 ;  /* 0x00001000ff157424 */ /* 0x000fe200078e00ff */
[----:B------:R-:W-:-:S04]  /*51a0*/  SEL R20, R61, 0x3e, P1 ;  /* 0x0000003e3d147807 */ /* 0x000fc80000800000 */
[----:B------:R-:W-:-:S04]  /*51b0*/  SEL R21, R21, 0xf80, P1 ;  /* 0x00000f8015157807 */ /* 0x000fc80000800000 */
        /* <DEDUP_REMOVED lines=17> */
.L_x_7453:
[----:B------:R-:W-:Y:S01]  /*52d0*/  LEA.HI R20, R57, R152, RZ, 0x2 ;  /* 0x0000009839147211 */ /* 0x000fe200078f10ff */
[----:B------:R-:W-:Y:S01]  /*52e0*/  UISETP.NE.AND UP0, UPT, UR60, URZ, UPT ;  /* 0x0000003f3c00728c */ /* 0x000fe2000bf05270 */
[----:B------:R-:W-:Y:S01]  /*52f0*/  VIADD R59, R192, UR38 ;  /* 0x00000026c03b7c36 */ /* 0x000fe20008000000 */
[----:B------:R-:W0:Y:S01]  /*5300*/  LDC R169, c[0x0][0x288] ;  /* 0x0000a200ffa97b82 */ /* 0x000e220000000800 */
[----:B------:R-:W-:Y:S01]  /*5310*/  LOP3.LUT R21, R20, 0xfffffffc, RZ, 0xc0, !PT ;  /* 0xfffffffc14157812 */ /* 0x000fe200078ec0ff */
[----:B------:R-:W-:Y:S01]  /*5320*/  IMAD R56, R22, -0x40, R61 ;  /* 0xffffffc016387824 */ /* 0x000fe200078e023d */
[----:B------:R-:W-:Y:S01]  /*5330*/  ULDC UR7, c[0x0][0x2f0] ;  /* 0x0000bc0000077ab9 */ /* 0x000fe20000000800 */
[----:B------:R-:W-:Y:S01]  /*5340*/  PLOP3.LUT P1, PT, PT, PT, UP0, 0x80, 0x0 ;  /* 0x000000000000781c */ /* 0x000fe20003f2f008 */
[----:B------:R-:W-:Y:S01]  /*5350*/  IMAD.MOV.U32 R189, RZ, RZ, 0x20 ;  /* 0x00000020ffbd7424 */ /* 0x000fe200078e00ff */
[----:B------:R-:W-:Y:S01]  /*5360*/  PLOP3.LUT P2, PT, PT, PT, UP0, 0x80, 0x0 ;  /* 0x000000000000781c */ /* 0x000fe20003f4f008 */
[----:B------:R-:W-:Y:S01]  /*5370*/  IMAD.IADD R21, R152, 0x1, -R21 ;  /* 0x0000000198157824 */ /* 0x000fe200078e0a15 */
[----:B------:R-:W-:Y:S01]  /*5380*/  R2UR UR10, R193 ;  /* 0x00000000c10a72ca */ /* 0x000fe200000e0000 */
[----:B------:R-:W-:Y:S01]  /*5390*/  @UP0 ULDC UR6, c[0x0][0x44c] ;  /* 0x0001130000060ab9 */ /* 0x000fe20000000800 */
[----:B------:R-:W-:Y:S01]  /*53a0*/  VIADD R58, R56, 0x1 ;  /* 0x00000001383a7836 */ /* 0x000fe20000000000 */
[----:B------:R-:W-:Y:S01]  /*53b0*/  UMOV UR11, 0x40000040 ;  /* 0x40000040000b7882 */ /* 0x000fe20000000000 */
[----:B------:R-:W-:Y:S01]  /*53c0*/  LEA.HI R20, R21, R21, RZ, 0x1 ;  /* 0x0000001515147211 */ /* 0x000fe200078f08ff */
[----:B------:R-:W-:-:S02]  /*53d0*/  VIADD R216, R193, 0x80 ;  /* 0x00000080c1d87836 */ /* 0x000fc40000000000 */
[----:B------:R-:W-:Y:S01]  /*53e0*/  IMAD R58, R195, UR7, R58 ;  /* 0x00000007c33a7c24 */ /* 0x000fe2000f8e023a */
[----:B------:R-:W-:-:S05]  /*53f0*/  LOP3.LUT R20, R20, 0x1ffffffe, RZ, 0xc0, !PT ;  /* 0x1ffffffe14147812 */ /* 0x000fca00078ec0ff */
[----:B------:R-:W-:Y:S01]  /*5400*/  IMAD.IADD R20, R21, 0x1, -R20 ;  /* 0x0000000115147824 */ /* 0x000fe200078e0a14 */
[----:B0-----:R-:W-:-:S03]  /*5410*/  IADD3 R58, R58, -R169, -R196 ;  /* 0x800000a93a3a7210 */ /* 0x001fc60007ffe8c4 */
[----:B------:R-:W-:-:S04]  /*5420*/  IMAD R186, R20, 0x8, R59 ;  /* 0x0000000814ba7824 */ /* 0x000fc800078e023b */
[----:B------:R-:W-:Y:S01]  /*5430*/  @P1 IMAD.HI.U32 R21, R186, UR6, RZ ;  /* 0x00000006ba151c27 */ /* 0x000fe2000f8e00ff */
[----:B------:R-:W-:-:S03]  /*5440*/  @UP0 ULDC UR6, c[0x0][0x450] ;  /* 0x0001140000060ab9 */ /* 0x000fc60000000800 */
[----:B------:R-:W-:Y:S01]  /*5450*/  IMAD.MOV.U32 R20, RZ, RZ, R186 ;  /* 0x000000ffff147224 */ /* 0x000fe200078e00ba */
[----:B------:R-:W-:Y:S01]  /*5460*/  @P2 SHF.R.U32.HI R20, RZ, UR6, R21 ;  /* 0x00000006ff142c19 */ /* 0x000fe20008011615 */
[----:B------:R-:W-:Y:S01]  /*5470*/  IMAD R21, R195, UR7, R56 ;  /* 0x00000007c3157c24 */ /* 0x000fe2000f8e0238 */
[----:B------:R-:W-:-:S03]  /*5480*/  ULDC UR6, c[0x0][0xa80] ;  /* 0x0002a00000067ab9 */ /* 0x000fc60000000800 */
[----:B------:R-:W0:Y:S01]  /*5490*/  SHFL.IDX PT, R59, R20, RZ, 0x1c1f ;  /* 0x001c1fff143b7589 */ /* 0x000e2200000e0000 */
[----:B------:R-:W-:-:S03]  /*54a0*/  IMAD.IADD R21, R21, 0x1, -R196 ;  /* 0x0000000115157824 */ /* 0x000fc600078e0ac4 */
[----:B------:R-:W1:Y:S02]  /*54b0*/  SHFL.IDX PT, R20, R20, 0x1, 0x1c1f ;  /* 0x003c1f0014147f89 */ /* 0x000e6400000e0000 */
        /* <DEDUP_REMOVED lines=47> */
[----:B-1----:R-:W-:Y:S02]  /*57b0*/  VIADDMNMX R21, R20, R58, R21, PT ;  /* 0x0000003a14157246 */ /* 0x002fe40003800115 */
        /* <DEDUP_REMOVED lines=9> */
[----:B------:R-:W-:Y:S02]  /*5850*/  ISETP.GT.AND P2, PT, R21, 0x10, PT ;  /* 0x000000101500780c */ /* 0x000fe40003f44270 */
[----:B------:R-:W-:Y:S02]  /*5860*/  FSEL R31, R31, -INF , P1 ;  /* 0xff8000001f1f7808 */ /* 0x000fe40000800000 */
[C---:B------:R-:W-:Y:S02]  /*5870*/  ISETP.GT.AND P1, PT, R21.reuse, 0x11, PT ;  /* 0x000000111500780c */ /* 0x040fe40003f24270 */
[----:B------:R-:W-:Y:S02]  /*5880*/  FSEL R34, R34, -INF , P2 ;  /* 0xff80000022227808 */ /* 0x000fe40001000000 */
[----:B------:R-:W-:-:S02]  /*5890*/  ISETP.GT.AND P2, PT, R21, 0x18, PT ;  /* 0x000000181500780c */ /* 0x000fc40003f44270 */
[----:B------:R-:W-:Y:S02]  /*58a0*/  FSEL R35, R35, -INF , P1 ;  /* 0xff80000023237808 */ /* 0x000fe40000800000 */
[----:B------:R-:W-:Y:S02]  /*58b0*/  ISETP.GT.AND P1, PT, R21, 0x19, PT ;  /* 0x000000191500780c */ /* 0x000fe40003f24270 */
[----:B0-----:R-:W-:Y:S02]  /*58c0*/  FMNMX.FTZ R185, R56, R59, !PT ;  /* 0x0000003b38b97209 */ /* 0x001fe40007810000 */
[----:B------:R-:W-:Y:S02]  /*58d0*/  FMNMX.FTZ R59, R26, R27, !PT ;  /* 0x0000001b1a3b7209 */ /* 0x000fe40007810000 */
[----:B------:R-:W-:Y:S01]  /*58e0*/  FSEL R38, R38, -INF , P2 ;  /* 0xff80000026267808 */ /* 0x000fe20001000000 */
[----:B------:R-:W0:Y:S01]  /*58f0*/  SHFL.BFLY PT, R58, R185, 0x1, 0x1f ;  /* 0x0c201f00b93a7f89 */ /* 0x000e2200000e0000 */
[----:B------:R-:W-:-:S02]  /*5900*/  FMNMX.FTZ R20, R30, R59, !PT ;  /* 0x0000003b1e147209 */ /* 0x000fc40007810000 */
[----:B------:R-:W-:Y:S02]  /*5910*/  ISETP.GT.AND P2, PT, R21, 0x20, PT ;  /* 0x000000201500780c */ /* 0x000fe40003f44270 */
[----:B------:R-:W-:Y:S02]  /*5920*/  FMNMX.FTZ R59, R31, R20, !PT ;  /* 0x000000141f3b7209 */ /* 0x000fe40007810000 */
[----:B------:R-:W-:Y:S02]  /*5930*/  FSEL R39, R39, -INF , P1 ;  /* 0xff80000027277808 */ /* 0x000fe40000800000 */
[----:B------:R-:W-:Y:S02]  /*5940*/  FMNMX.FTZ R20, R34, R59, !PT ;  /* 0x0000003b22147209 */ /* 0x000fe40007810000 */
[----:B------:R-:W-:Y:S02]  /*5950*/  ISETP.GT.AND P1, PT, R21, 0x21, PT ;  /* 0x000000211500780c */ /* 0x000fe40003f24270 */
[----:B------:R-:W-:-:S02]  /*5960*/  FMNMX.FTZ R59, R35, R20, !PT ;  /* 0x00000014233b7209 */ /* 0x000fc40007810000 */
[----:B------:R-:W-:Y:S02]  /*5970*/  FSEL R42, R42, -INF , P2 ;  /* 0xff8000002a2a7808 */ /* 0x000fe40001000000 */
[----:B------:R-:W-:Y:S02]  /*5980*/  FMNMX.FTZ R20, R38, R59, !PT ;  /* 0x0000003b26147209 */ /* 0x000fe40007810000 */
[----:B------:R-:W-:Y:S02]  /*5990*/  ISETP.GT.AND P2, PT, R21, 0x28, PT ;  /* 0x000000281500780c */ /* 0x000fe40003f44270 */
[----:B------:R-:W-:Y:S02]  /*59a0*/  FMNMX.FTZ R59, R39, R20, !PT ;  /* 0x00000014273b7209 */ /* 0x000fe40007810000 */
[----:B------:R-:W-:Y:S02]  /*59b0*/  FSEL R43, R43, -INF , P1 ;  /* 0xff8000002b2b7808 */ /* 0x000fe40000800000 */
[----:B0-----:R-:W-:-:S02]  /*59c0*/  FMNMX.FTZ R185, R185, R58, !PT ;  /* 0x0000003ab9b97209 */ /* 0x001fc40007810000 */
[----:B------:R-:W-:Y:S02]  /*59d0*/  FMNMX.FTZ R20, R42, R59, !PT ;  /* 0x0000003b2a147209 */ /* 0x000fe40007810000 */
[----:B------:R-:W-:Y:S01]  /*59e0*/  ISETP.GT.AND P3, PT, R21, 0x29, PT ;  /* 0x000000291500780c */ /* 0x000fe20003f64270 */
[----:B------:R-:W-:Y:S01]  /*59f0*/  FMUL.FTZ R56, R185, UR6 ;  /* 0x00000006b9387c20 */ /* 0x000fe20008410000 */
[----:B------:R-:W-:Y:S02]  /*5a00*/  FSEL R46, R46, -INF , P2 ;  /* 0xff8000002e2e7808 */ /* 0x000fe40001000000 */
[----:B------:R-:W-:Y:S02]  /*5a10*/  FMNMX.FTZ R59, R43, R20, !PT ;  /* 0x000000142b3b7209 */ /* 0x000fe40007810000 */
[----:B------:R-:W-:Y:S02]  /*5a20*/  FSETP.NEU.FTZ.AND P4, PT, R185, -INF , PT ;  /* 0xff800000b900780b */ /* 0x000fe40003f9d000 */
[----:B------:R-:W-:-:S02]  /*5a30*/  ISETP.GT.AND P1, PT, R21, 0x30, PT ;  /* 0x000000301500780c */ /* 0x000fc40003f24270 */
[----:B------:R-:W-:Y:S02]  /*5a40*/  FSEL R47, R47, -INF , P3 ;  /* 0xff8000002f2f7808 */ /* 0x000fe40001800000 */
[----:B------:R-:W-:Y:S02]  /*5a50*/  FMNMX.FTZ R20, R46, R59, !PT ;  /* 0x0000003b2e147209 */ /* 0x000fe40007810000 */
[----:B------:R-:W-:Y:S02]  /*5a60*/  FSEL R56, R56, RZ, P4 ;  /* 0x000000ff38387208 */ /* 0x000fe40002000000 */
[----:B------:R-:W-:Y:S02]  /*5a70*/  ISETP.GT.AND P2, PT, R21, 0x31, PT ;  /* 0x000000311500780c */ /* 0x000fe40003f44270 */
        /* <DEDUP_REMOVED lines=16> */
[----:B------:R-:W-:Y:S01]  /*5b80*/  FSEL R55, R55, -INF , P2 ;  /* 0xff80000037377808 */ /* 0x000fe20001000000 */
        /* <DEDUP_REMOVED lines=9> */
[----:B------:R-:W-:Y:S01]  /*5c20*/  FFMA.FTZ R206, R53, UR6, -R56 ;  /* 0x0000000635ce7c23 */ /* 0x000fe20008010838 */
[----:B------:R-:W0:Y:S01]  /*5c30*/  SHFL.BFLY PT, R21, R24, 0x2, 0x1f ;  /* 0x0c401f0018157f89 */ /* 0x000e2200000e0000 */
[----:B------:R-:W-:Y:S08]  /*5c40*/  MUFU.EX2 R20, R58 ;  /* 0x0000003a00147308 */ /* 0x000ff00000000800 */
[----:B------:R-:W1:Y:S08]  /*5c50*/  MUFU.EX2 R171, R171 ;  /* 0x000000ab00ab7308 */ /* 0x000e700000000800 */
[----:B------:R-:W-:Y:S01]  /*5c60*/  MUFU.EX2 R172, R172 ;  /* 0x000000ac00ac7308 */ /* 0x000fe20000000800 */
[----:B0-----:R-:W-:-:S07]  /*5c70*/  FMNMX.FTZ R21, R24, R21, !PT ;  /* 0x0000001518157209 */ /* 0x001fce0007810000 */
[----:B------:R-:W0:Y:S01]  /*5c80*/  MUFU.EX2 R175, R175 ;  /* 0x000000af00af7308 */ /* 0x000e220000000800 */
[CC--:B------:R-:W-:Y:S02]  /*5c90*/  LEA.HI R24, R57.reuse, R152.reuse, RZ, 0x4 ;  /* 0x0000009839187211 */ /* 0x0c0fe400078f20ff */
[----:B------:R-:W-:Y:S01]  /*5ca0*/  LEA.HI R57, R57, R152, RZ, 0x5 ;  /* 0x0000009839397211 */ /* 0x000fe200078f28ff */
[----:B------:R-:W2:Y:S01]  /*5cb0*/  SHFL.BFLY PT, R168, R21, 0x1, 0x1f ;  /* 0x0c201f0015a87f89 */ /* 0x000ea200000e0000 */
[----:B------:R-:W-:Y:S02]  /*5cc0*/  LOP3.LUT R25, R24, 0xfffffff0, RZ, 0xc0, !PT ;  /* 0xfffffff018197812 */ /* 0x000fe400078ec0ff */
[----:B------:R-:W-:Y:S01]  /*5cd0*/  SHF.R.U32.HI R24, RZ, 0x1, R24 ;  /* 0x00000001ff187819 */ /* 0x000fe20000011618 */
[----:B------:R-:W-:Y:S01]  /*5ce0*/  IMAD.SHL.U32 R57, R57, 0x20, RZ ;  /* 0x0000002039397824 */ /* 0x000fe200078e00ff */
[----:B------:R-:W-:Y:S01]  /*5cf0*/  MUFU.EX2 R176, R176 ;  /* 0x000000b000b07308 */ /* 0x000fe20000000800 */
[----:B------:R-:W-:Y:S01]  /*5d00*/  IMAD.IADD R25, R152, 0x1, -R25 ;  /* 0x0000000198197824 */ /* 0x000fe200078e0a19 */
[----:B-1----:R-:W-:Y:S01]  /*5d10*/  F2FP.BF16.F32.PACK_AB R152, R171, R20 ;  /* 0x00000014ab98723e */ /* 0x002fe200000010ff */
[----:B------:R-:W-:Y:S01]  /*5d20*/  FADD.FTZ R171, R20, R171 ;  /* 0x000000ab14ab7221 */ /* 0x000fe20000010000 */
[----:B------:R-:W-:-:S04]  /*5d30*/  LOP3.LUT R57, R57, 0x7ffffc00, RZ, 0xc0, !PT ;  /* 0x7ffffc0039397812 */ /* 0x000fc800078ec0ff */
[----:B------:R-:W1:Y:S01]  /*5d40*/  MUFU.EX2 R179, R179 ;  /* 0x000000b300b37308 */ /* 0x000e620000000800 */
[----:B0-----:R-:W-:Y:S01]  /*5d50*/  F2FP.BF16.F32.PACK_AB R154, R175, R172 ;  /* 0x000000acaf9a723e */ /* 0x001fe200000010ff */
[----:B------:R-:W-:-:S04]  /*5d60*/  FADD.FTZ R172, R172, R171 ;  /* 0x000000abacac7221 */ /* 0x000fc80000010000 */
[----:B------:R-:W-:Y:S02]  /*5d70*/  FADD.FTZ R175, R175, R172 ;  /* 0x000000acafaf7221 */ /* 0x000fe40000010000 */
[----:B------:R-:W-:Y:S01]  /*5d80*/  MUFU.EX2 R180, R180 ;  /* 0x000000b400b47308 */ /* 0x000fe20000000800 */
[----:B--2---:R-:W-:-:S04]  /*5d90*/  FMNMX.FTZ R168, R21, R168, !PT ;  /* 0x000000a815a87209 */ /* 0x004fc80007810000 */
[C---:B------:R-:W-:Y:S01]  /*5da0*/  FSETP.NEU.FTZ.AND P1, PT, R168.reuse, -INF , PT ;  /* 0xff800000a800780b */ /* 0x040fe20003f3d000 */
[----:B------:R-:W-:Y:S02]  /*5db0*/  FMUL.FTZ R21, R168, UR6 ;  /* 0x00000006a8157c20 */ /* 0x000fe40008410000 */
[----:B------:R-:W0:Y:S01]  /*5dc0*/  MUFU.EX2 R183, R183 ;  /* 0x000000b700b77308 */ /* 0x000e220000000800 */
[----:B-1----:R-:W-:Y:S01]  /*5dd0*/  F2FP.BF16.F32.PACK_AB R156, R179, R176 ;  /* 0x000000b0b39c723e */ /* 0x002fe200000010ff */
[----:B------:R-:W-:Y:S01]  /*5de0*/  FADD.FTZ R176, R176, R175 ;  /* 0x000000afb0b07221 */ /* 0x000fe20000010000 */
[----:B------:R-:W-:-:S03]  /*5df0*/  FSEL R29, R21, RZ, P1 ;  /* 0x000000ff151d7208 */ /* 0x000fc60000800000 */
[----:B------:R-:W-:Y:S02]  /*5e00*/  FADD.FTZ R179, R179, R176 ;  /* 0x000000b0b3b37221 */ /* 0x000fe40000010000 */
[----:B------:R-:W-:Y:S01]  /*5e10*/  MUFU.EX2 R200, R200 ;  /* 0x000000c800c87308 */ /* 0x000fe20000000800 */
        /* <DEDUP_REMOVED lines=8> */
[--C-:B------:R-:W-:Y:S01]  /*5ea0*/  FFMA.FTZ R181, R38, UR6, -R29.reuse ;  /* 0x0000000626b57c23 */ /* 0x100fe2000801081d */
[C---:B------:R-:W-:Y:S01]  /*5eb0*/  LOP3.LUT R28, R26.reuse, 0xfffffff8, RZ, 0xc0, !PT ;  /* 0xfffffff81a1c7812 */ /* 0x040fe200078ec0ff */
[--C-:B------:R-:W-:Y:S01]  /*5ec0*/  FFMA.FTZ R182, R39, UR6, -R29.reuse ;  /* 0x0000000627b67c23 */ /* 0x100fe2000801081d */
[----:B------:R-:W-:Y:S01]  /*5ed0*/  SHF.L.U32 R26, R26, 0x6, RZ ;  /* 0x000000061a1a7819 */ /* 0x000fe200000006ff */
[--C-:B------:R-:W-:Y:S01]  /*5ee0*/  FFMA.FTZ R208, R42, UR6, -R29.reuse ;  /* 0x000000062ad07c23 */ /* 0x100fe2000801081d */
[--C-:B------:R-:W-:Y:S01]  /*5ef0*/  FFMA.FTZ R209, R43, UR6, -R29.reuse ;  /* 0x000000062bd17c23 */ /* 0x100fe2000801081d */
[----:B------:R-:W-:Y:S01]  /*5f00*/  IMAD.IADD R28, R25, 0x1, -R28 ;  /* 0x00000001191c7824 */ /* 0x000fe200078e0a1c */
[----:B------:R-:W-:Y:S01]  /*5f10*/  LOP3.LUT R26, R26, 0x7ffffe00, RZ, 0xc0, !PT ;  /* 0x7ffffe001a1a7812 */ /* 0x000fe200078ec0ff */
[--C-:B------:R-:W-:Y:S01]  /*5f20*/  FFMA.FTZ R210, R46, UR6, -R29.reuse ;  /* 0x000000062ed27c23 */ /* 0x100fe2000801081d */
[----:B------:R-:W-:Y:S01]  /*5f30*/  FFMA.FTZ R211, R47, UR6, -R29 ;  /* 0x000000062fd37c23 */ /* 0x000fe2000801081d */
[----:B------:R-:W-:-:S02]  /*5f40*/  IMAD.SHL.U32 R25, R28, 0x40, RZ ;  /* 0x000000401c197824 */ /* 0x000fc400078e00ff */
[--C-:B------:R-:W-:Y:S01]  /*5f50*/  FFMA.FTZ R212, R50, UR6, -R29.reuse ;  /* 0x0000000632d47c23 */ /* 0x100fe2000801081d */
[--C-:B------:R-:W-:Y:S01]  /*5f60*/  FFMA.FTZ R213, R51, UR6, -R29.reuse ;  /* 0x0000000633d57c23 */ /* 0x100fe2000801081d */
[--C-:B------:R-:W-:Y:S01]  /*5f70*/  FFMA.FTZ R214, R54, UR6, -R29.reuse ;  /* 0x0000000636d67c23 */ /* 0x100fe2000801081d */
[----:B------:R-:W-:Y:S01]  /*5f80*/  FFMA.FTZ R215, R55, UR6, -R29 ;  /* 0x0000000637d77c23 */ /* 0x000fe2000801081d */
[----:B------:R-:W-:Y:S01]  /*5f90*/  LOP3.LUT R25, R25, 0x1c0, RZ, 0xc0, !PT ;  /* 0x000001c019197812 */ /* 0x000fe200078ec0ff */
[----:B------:R-:W-:Y:S01]  /*5fa0*/  MUFU.EX2 R170, R170 ;  /* 0x000000aa00aa7308 */ /* 0x000fe20000000800 */
[----:B------:R-:W-:Y:S02]  /*5fb0*/  LOP3.LUT P2, RZ, R28, 0x4, RZ, 0xc0, !PT ;  /* 0x000000041cff7812 */ /* 0x000fe4000784c0ff */
[----:B------:R-:W-:Y:S02]  /*5fc0*/  LOP3.LUT R24, R25, 0x8, R24, 0xf8, !PT ;  /* 0x0000000819187812 */ /* 0x000fe400078ef818 */
[----:B------:R-:W-:-:S02]  /*5fd0*/  SHF.R.U32.HI R25, RZ, 0x3, R25 ;  /* 0x00000003ff197819 */ /* 0x000fc40000011619 */
[----:B------:R-:W-:Y:S01]  /*5fe0*/  LOP3.LUT P1, RZ, R28, 0x2, RZ, 0xc0, !PT ;  /* 0x000000021cff7812 */ /* 0x000fe2000782c0ff */
[----:B------:R-:W1:Y:S01]  /*5ff0*/  MUFU.EX2 R21, R21 ;  /* 0x0000001500157308 */ /* 0x000e620000000800 */
[----:B------:R-:W-:Y:S02]  /*6000*/  LOP3.LUT R24, R24, R25, RZ, 0x3c, !PT ;  /* 0x0000001918187212 */ /* 0x000fe400078e3cff */
[----:B------:R-:W-:Y:S02]  /*6010*/  SEL R189, R189, 0xffffffe0, !P1 ;  /* 0xffffffe0bdbd7807 */ /* 0x000fe40004800000 */
[----:B------:R-:W-:Y:S01]  /*6020*/  IADD3 R57, R24, R26, R57 ;  /* 0x0000001a18397210 */ /* 0x000fe20007ffe039 */
[----:B------:R-:W-:Y:S01]  /*6030*/  VIADD R24, R198, 0x38840 ;  /* 0x00038840c6187836 */ /* 0x000fe20000000000 */
[----:B0-----:R-:W-:Y:S01]  /*6040*/  F2FP.BF16.F32.PACK_AB R158, R183, R180 ;  /* 0x000000b4b79e723e */ /* 0x001fe200000010ff */
[----:B------:R-:W-:Y:S01]  /*6050*/  MUFU.EX2 R173, R173 ;  /* 0x000000ad00ad7308 */ /* 0x000fe20000000800 */
[----:B------:R-:W-:Y:S01]  /*6060*/  FADD.FTZ R180, R180, R179 ;  /* 0x000000b3b4b47221 */ /* 0x000fe20000010000 */
[----:B------:R-:W-:Y:S01]  /*6070*/  IMAD R188, R57, 0x2, R198 ;  /* 0x0000000239bc7824 */ /* 0x000fe200078e02c6 */
[----:B------:R-:W-:-:S02]  /*6080*/  PRMT R24, R197, 0x654, R24 ;  /* 0x00000654c5187816 */ /* 0x000fc40000000018 */
[----:B------:R-:W-:Y:S01]  /*6090*/  FADD.FTZ R183, R183, R180 ;  /* 0x000000b4b7b77221 */ /* 0x000fe20000010000 */
[C---:B------:R-:W-:Y:S01]  /*60a0*/  VIADD R190, R188.reuse, 0x36400 ;  /* 0x00036400bcbe7836 */ /* 0x040fe20000000000 */
[----:B------:R0:W-:Y:S01]  /*60b0*/  SYNCS.ARRIVE.TRANS64.RED.A1T0 RZ, [R24+URZ], RZ ;  /* 0x000000ff18ff79a7 */ /* 0x0001e2000810043f */
[----:B------:R-:W2:Y:S01]  /*60c0*/  MUFU.EX2 R174, R174 ;  /* 0x000000ae00ae7308 */ /* 0x000ea20000000800 */
[----:B------:R-:W-:Y:S01]  /*60d0*/  VIADD R187, R188, 0x36440 ;  /* 0x00036440bcbb7836 */ /* 0x000fe20000000000 */
[----:B-1----:R-:W-:Y:S01]  /*60e0*/  F2FP.BF16.F32.PACK_AB R153, R21, R170 ;  /* 0x000000aa1599723e */ /* 0x002fe200000010ff */
[----:B------:R-:W-:Y:S02]  /*60f0*/  @P2 VIADD R187, R190, 0xffffffc0 ;  /* 0xffffffc0bebb2836 */ /* 0x000fe40000000000 */
[----:B------:R-:W-:Y:S01]  /*6100*/  FADD.FTZ R170, R170, R21 ;  /* 0x00000015aaaa7221 */ /* 0x000fe20000010000 */
[----:B------:R-:W-:Y:S02]  /*6110*/  IMAD.IADD R190, R190, 0x1, R189 ;  /* 0x00000001bebe7824 */ /* 0x000fe400078e02bd */
[----:B------:R-:W-:Y:S01]  /*6120*/  IMAD.IADD R189, R189, 0x1, R187 ;  /* 0x00000001bdbd7824 */ /* 0x000fe200078e02bb */
[----:B------:R-:W-:Y:S08]  /*6130*/  MUFU.EX2 R177, R177 ;  /* 0x000000b100b17308 */ /* 0x000ff00000000800 */
[----:B------:R-:W1:Y:S01]  /*6140*/  MUFU.EX2 R178, R178 ;  /* 0x000000b200b27308 */ /* 0x000e620000000800 */
[----:B--2---:R-:W-:Y:S01]  /*6150*/  F2FP.BF16.F32.PACK_AB R155, R174, R173 ;  /* 0x000000adae9b723e */ /* 0x004fe200000010ff */
[----:B------:R-:W-:Y:S01]  /*6160*/  BAR.SYNC.DEFER_BLOCKING 0xf, 0x100 ;  /* 0x03c4000000007b1d */ /* 0x000fe20000010000 */
[----:B------:R-:W-:-:S04]  /*6170*/  FADD.FTZ R173, R173, R170 ;  /* 0x000000aaadad7221 */ /* 0x000fc80000010000 */
[----:B------:R-:W-:Y:S01]  /*6180*/  FADD.FTZ R174, R174, R173 ;  /* 0x000000adaeae7221 */ /* 0x000fe20000010000 */
[----:B------:R-:W-:Y:S08]  /*6190*/  MUFU.EX2 R181, R181 ;  /* 0x000000b500b57308 */ /* 0x000ff00000000800 */
[----:B------:R-:W2:Y:S01]  /*61a0*/  MUFU.EX2 R182, R182 ;  /* 0x000000b600b67308 */ /* 0x000ea20000000800 */
[----:B-1----:R-:W-:Y:S01]  /*61b0*/  F2FP.BF16.F32.PACK_AB R157, R178, R177 ;  /* 0x000000b1b29d723e */ /* 0x002fe200000010ff */
[----:B------:R-:W-:-:S04]  /*61c0*/  FADD.FTZ R177, R177, R174 ;  /* 0x000000aeb1b17221 */ /* 0x000fc80000010000 */
[----:B------:R-:W-:Y:S02]  /*61d0*/  FADD.FTZ R178, R178, R177 ;  /* 0x000000b1b2b27221 */ /* 0x000fe40000010000 */
[----:B------:R-:W1:Y:S01]  /*61e0*/  MUFU.EX2 R201, R201 ;  /* 0x000000c900c97308 */ /* 0x000e620000000800 */
[----:B------:R3:W-:Y:S07]  /*61f0*/  STSM.16.M88.4 [R188+0x36400], R152 ;  /* 0x03640098bc007844 */ /* 0x0007ee0000000200 */
[----:B------:R-:W-:Y:S01]  /*6200*/  MUFU.EX2 R202, R202 ;  /* 0x000000ca00ca7308 */ /* 0x000fe20000000800 */
[----:B--2---:R-:W-:Y:S01]  /*6210*/  F2FP.BF16.F32.PACK_AB R159, R182, R181 ;  /* 0x000000b5b69f723e */ /* 0x004fe200000010ff */
[----:B------:R-:W-:-:S04]  /*6220*/  FADD.FTZ R181, R181, R178 ;  /* 0x000000b2b5b57221 */ /* 0x000fc80000010000 */
[----:B------:R2:W-:Y:S01]  /*6230*/  STSM.16.M88.4 [R190], R156 ;  /* 0x0000009cbe007844 */ /* 0x0005e20000000200 */
[----:B------:R-:W-:Y:S01]  /*6240*/  FADD.FTZ R181, R182, R181 ;  /* 0x000000b5b6b57221 */ /* 0x000fe20000010000 */
[----:B------:R-:W4:Y:S01]  /*6250*/  MUFU.EX2 R203, R203 ;  /* 0x000000cb00cb7308 */ /* 0x000f220000000800 */
[----:B-1----:R-:W-:Y:S01]  /*6260*/  F2FP.BF16.F32.PACK_AB R160, R201, R200 ;  /* 0x000000c8c9a0723e */ /* 0x002fe200000010ff */
[----:B------:R-:W-:-:S04]  /*6270*/  FADD.FTZ R200, R200, R183 ;  /* 0x000000b7c8c87221 */ /* 0x000fc80000010000 */
[----:B------:R-:W-:Y:S02]  /*6280*/  FADD.FTZ R201, R201, R200 ;  /* 0x000000c8c9c97221 */ /* 0x000fe40000010000 */
[----:B------:R-:W-:Y:S08]  /*6290*/  MUFU.EX2 R208, R208 ;  /* 0x000000d000d07308 */ /* 0x000ff00000000800 */
[----:B------:R-:W1:Y:S01]  /*62a0*/  MUFU.EX2 R209, R209 ;  /* 0x000000d100d17308 */ /* 0x000e620000000800 */
[----:B----4-:R-:W-:Y:S01]  /*62b0*/  F2FP.BF16.F32.PACK_AB R162, R203, R202 ;  /* 0x000000cacba2723e */ /* 0x010fe200000010ff */
[----:B------:R-:W-:-:S04]  /*62c0*/  FADD.FTZ R202, R202, R201 ;  /* 0x000000c9caca7221 */ /* 0x000fc80000010000 */
[----:B------:R-:W-:Y:S02]  /*62d0*/  FADD.FTZ R203, R203, R202 ;  /* 0x000000cacbcb7221 */ /* 0x000fe40000010000 */
[----:B------:R-:W-:Y:S08]  /*62e0*/  MUFU.EX2 R210, R210 ;  /* 0x000000d200d27308 */ /* 0x000ff00000000800 */
        /* <DEDUP_REMOVED lines=8> */
[----:B------:R2:W-:Y:S01]  /*6370*/  STSM.16.M88.4 [R187], R160 ;  /* 0x000000a0bb007844 */ /* 0x0005e20000000200 */
[----:B------:R-:W-:Y:S01]  /*6380*/  FADD.FTZ R211, R211, R210 ;  /* 0x000000d2d3d37221 */ /* 0x000fe20000010000 */
[----:B------:R-:W4:Y:S08]  /*6390*/  MUFU.EX2 R207, R207 ;  /* 0x000000cf00cf7308 */ /* 0x000f300000000800 */
[----:B------:R-:W5:Y:S01]  /*63a0*/  MUFU.EX2 R206, R206 ;  /* 0x000000ce00ce7308 */ /* 0x000f620000000800 */
[----:B-1----:R-:W-:Y:S01]  /*63b0*/  F2FP.BF16.F32.PACK_AB R164, R205, R204 ;  /* 0x000000cccda4723e */ /* 0x002fe200000010ff */
[----:B------:R-:W-:-:S04]  /*63c0*/  FADD.FTZ R204, R204, R203 ;  /* 0x000000cbcccc7221 */ /* 0x000fc80000010000 */
[----:B------:R-:W-:Y:S02]  /*63d0*/  FADD.FTZ R204, R205, R204 ;  /* 0x000000cccdcc7221 */ /* 0x000fe40000010000 */
[----:B------:R-:W-:Y:S02]  /*63e0*/  MUFU.EX2 R212, R212 ;  /* 0x000000d400d47308 */ /* 0x000fe40000000800 */
[----:B----4-:R-:W-:-:S06]  /*63f0*/  FADD.FTZ R21, R207, R204 ;  /* 0x000000cccf157221 */ /* 0x010fcc0000010000 */
[----:B------:R-:W1:Y:S01]  /*6400*/  MUFU.EX2 R213, R213 ;  /* 0x000000d500d57308 */ /* 0x000e620000000800 */
[C---:B-----5:R-:W-:Y:S01]  /*6410*/  F2FP.BF16.F32.PACK_AB R166, R206.reuse, R207 ;  /* 0x000000cfcea6723e */ /* 0x060fe200000010ff */
[----:B------:R-:W-:-:S06]  /*6420*/  FADD.FTZ R21, R206, R21 ;  /* 0x00000015ce157221 */ /* 0x000fcc0000010000 */
[----:B------:R-:W4:Y:S08]  /*6430*/  MUFU.EX2 R214, R214 ;  /* 0x000000d600d67308 */ /* 0x000f300000000800 */
[----:B------:R-:W5:Y:S01]  /*6440*/  MUFU.EX2 R215, R215 ;  /* 0x000000d700d77308 */ /* 0x000f620000000800 */
[----:B-1----:R-:W-:Y:S01]  /*6450*/  F2FP.BF16.F32.PACK_AB R165, R213, R212 ;  /* 0x000000d4d5a5723e */ /* 0x002fe200000010ff */
[----:B------:R-:W-:-:S04]  /*6460*/  FADD.FTZ R212, R212, R211 ;  /* 0x000000d3d4d47221 */ /* 0x000fc80000010000 */
[----:B------:R-:W-:-:S04]  /*6470*/  FADD.FTZ R213, R213, R212 ;  /* 0x000000d4d5d57221 */ /* 0x000fc80000010000 */
[----:B----4-:R-:W-:Y:S01]  /*6480*/  FADD.FTZ R20, R214, R213 ;  /* 0x000000d5d6147221 */ /* 0x010fe20000010000 */
[----:B-----5:R-:W-:-:S03]  /*6490*/  F2FP.BF16.F32.PACK_AB R167, R215, R214 ;  /* 0x000000d6d7a7723e */ /* 0x020fc600000010ff */
[----:B------:R-:W-:Y:S02]  /*64a0*/  FADD.FTZ R20, R215, R20 ;  /* 0x00000014d7147221 */ /* 0x000fe40000010000 */
[----:B------:R2:W-:Y:S01]  /*64b0*/  STSM.16.M88.4 [R189], R164 ;  /* 0x000000a4bd007844 */ /* 0x0005e20000000200 */
[----:B0-----:R-:W-:-:S06]  /*64c0*/  WARPGROUP.ARRIVE ;  /* 0x00000000000079c5 */ /* 0x001fcc0000000000 */
[----:B------:R-:W-:Y:S01]  /*64d0*/  HGMMA.64x256x16.F32.BF16 R24, R152, gdesc[UR8].tnspB, RZ, !UPT, gsb0 ;  /* 0x43e0000898187df0 */ /* 0x000fe2000c0018ff */
[----:B------:R-:W-:Y:S01]  /*64e0*/  R2UR UR10, R216 ;  /* 0x00000000d80a72ca */ /* 0x000fe200000e0000 */
[----:B------:R-:W-:Y:S01]  /*64f0*/  UMOV UR11, 0x40000040 ;  /* 0x40000040000b7882 */ /* 0x000fe20000000000 */
[C---:B------:R-:W-:Y:S01]  /*6500*/  VIADD R216, R193.reuse, 0x100 ;  /* 0x00000100c1d87836 */ /* 0x040fe20000000000 */
[----:B------:R-:W-:Y:S02]  /*6510*/  WARPGROUP.DEPBAR.LE gsb0, 0x0 ;  /* 0x00008000000079c5 */ /* 0x000fe40000010000 */
[----:B------:R-:W-:Y:S01]  /*6520*/  WARPGROUP.ARRIVE ;  /* 0x00000000000079c5 */ /* 0x000fe20000000000 */
[----:B---3--:R-:W-:-:S15]  /*6530*/  VIADD R152, R193, 0x180 ;  /* 0x00000180c1987836 */ /* 0x008fde0000000000 */
        /* <DEDUP_REMOVED lines=25> */
.L_x_7454:
[----:B------:R-:W-:Y:S01]  /*66d0*/  UISETP.NE.AND UP0, UPT, UR60, URZ, UPT ;  /* 0x0000003f3c00728c */ /* 0x000fe2000bf05270 */
[----:B------:R-:W-:Y:S02]  /*66e0*/  IMAD R169, R195, UR7, -R169 ;  /* 0x00000007c3a97c24 */ /* 0x000fe4000f8e0aa9 */
[----:B------:R-:W-:Y:S02]  /*66f0*/  VIADD R200, R22, 0xfffffffe ;  /* 0xfffffffe16c87836 */ /* 0x000fe40000000000 */
[----:B------:R-:W-:Y:S01]  /*6700*/  VIADD R152, R198, 0x38860 ;  /* 0x00038860c6987836 */ /* 0x000fe20000000000 */
[----:B------:R-:W-:Y:S01]  /*6710*/  R2UR UR7, R169 ;  /* 0x00000000a90772ca */ /* 0x000fe200000e0000 */
[----:B------:R-:W-:-:S03]  /*6720*/  IMAD.MOV.U32 R22, RZ, RZ, RZ ;  /* 0x000000ffff167224 */ /* 0x000fc600078e00ff */
[----:B------:R-:W-:Y:S01]  /*6730*/  PRMT R152, R197, 0x654, R152 ;  /* 0x00000654c5987816 */ /* 0x000fe20000000098 */
[----:B------:R-:W-:Y:S01]  /*6740*/  @UP0 ULDC UR10, c[0x0][0x44c] ;  /* 0x00011300000a0ab9 */ /* 0x000fe20000000800 */
[----:B------:R-:W-:Y:S01]  /*6750*/  @UP0 ULDC UR14, c[0x0][0x450] ;  /* 0x00011400000e0ab9 */ /* 0x000fe20000000800 */
[----:B------:R-:W-:Y:S01]  /*6760*/  UIMAD.WIDE.U32 UR10, UR38, UR10, URZ ;  /* 0x0000000a260a72a5 */ /* 0x000fe2000f8e003f */
[----:B------:R0:W-:Y:S03]  /*6770*/  SYNCS.ARRIVE.TRANS64.RED.A1T0 RZ, [R152+URZ], RZ ;  /* 0x000000ff98ff79a7 */ /* 0x0001e6000810043f */
[----:B------:R-:W-:-:S04]  /*6780*/  @UP0 USHF.R.U32.HI UR38, URZ, UR14, UR11 ;  /* 0x0000000e3f260299 */ /* 0x000fc8000801160b */
[----:B------:R-:W-:-:S04]  /*6790*/  UIADD3 UR38, UR7, UR38, URZ ;  /* 0x0000002607267290 */ /* 0x000fc8000fffe03f */
[----:B------:R-:W-:-:S04]  /*67a0*/  USHF.R.S32.HI UR7, URZ, 0x1f, UR38 ;  /* 0x0000001f3f077899 */ /* 0x000fc80008011426 */
[----:B------:R-:W-:-:S03]  /*67b0*/  ULEA.HI UR7, UR7, UR38, URZ, 0x6 ;  /* 0x0000002607077291 */ /* 0x000fc6000f8f303f */
[----:B------:R-:W-:Y:S01]  /*67c0*/  UMOV UR38, URZ ;  /* 0x0000003f00267c82 */ /* 0x000fe20008000000 */
[----:B------:R-:W-:-:S04]  /*67d0*/  USHF.R.S32.HI UR7, URZ, 0x6, UR7 ;  /* 0x000000063f077899 */ /* 0x000fc80008011407 */
[----:B------:R-:W-:-:S04]  /*67e0*/  UISETP.LT.AND UP0, UPT, UR61, UR7, UPT ;  /* 0x000000073d00728c */ /* 0x000fc8000bf01270 */
[----:B------:R-:W-:-:S06]  /*67f0*/  USEL UR39, UR61, UR7, !UP0 ;  /* 0x000000073d277287 */ /* 0x000fcc000c000000 */
[----:B------:R-:W-:-:S13]  /*6800*/  ISETP.GE.AND P1, PT, R200, UR39, PT ;  /* 0x00000027c8007c0c */ /* 0x000fda000bf26270 */
[----:B0-----:R-:W-:Y:S05]  /*6810*/  @!P1 BRA `(.L_x_7455) ;  /* 0x0000003000c89947 */ /* 0x001fea0003800000 */
[----:B------:R-:W-:Y:S01]  /*6820*/  IMAD.MOV.U32 R203, RZ, RZ, R168 ;  /* 0x000000ffffcb7224 */ /* 0x000fe200078e00a8 */
[----:B------:R-:W-:Y:S01]  /*6830*/  MOV R205, RZ ;  /* 0x000000ff00cd7202 */ /* 0x000fe20000000f00 */
[----:B------:R-:W-:Y:S01]  /*6840*/  IMAD.MOV.U32 R202, RZ, RZ, R185 ;  /* 0x000000ffffca7224 */ /* 0x000fe200078e00b9 */
[----:B------:R-:W-:-:S06]  /*6850*/  UMOV UR38, URZ ;  /* 0x0000003f00267c82 */ /* 0x000fcc0008000000 */
.L_x_7466:
[----:B------:R-:W-:-:S05]  /*6860*/  VIADD R22, R205, 0x1 ;  /* 0x00000001cd167836 */ /* 0x000fca0000000000 */
[----:B------:R-:W-:-:S04]  /*6870*/  ISETP.NE.AND P1, PT, R22, 0x2, PT ;  /* 0x000000021600780c */ /* 0x000fc80003f25270 */
[----:B0-----:R-:W-:Y:S02]  /*6880*/  SEL R152, RZ, 0x1, P1 ;  /* 0x00000001ff987807 */ /* 0x001fe40000800000 */
[----:B------:R-:W-:Y:S02]  /*6890*/  SEL R22, R22, RZ, P1 ;  /* 0x000000ff16167207 */ /* 0x000fe40000800000 */
[----:B------:R-:W-:-:S13]  /*68a0*/  R2UR UR6, R152 ;  /* 0x00000000980672ca */ /* 0x000fda00000e0000 */
[----:B------:R-:W-:Y:S01]  /*68b0*/  ULOP3.LUT UR38, UR38, UR6, URZ, 0x3c, !UPT ;  /* 0x0000000626267292 */ /* 0x000fe2000f8e3c3f */
[----:B------:R-:W-:Y:S11]  /*68c0*/  @!P0 BRA `(.L_x_7456) ;  /* 0x0000000000048947 */ /* 0x000ff60003800000 */
[----:B------:R-:W-:Y:S01]  /*68d0*/  BPT.TRAP 0x1 ;  /* 0x000000040000795c */ /* 0x000fe20000300000 */
.L_x_7456:
[----:B------:R-:W-:Y:S02]  /*68e0*/  IMAD.U32 R204, RZ, RZ, UR38 ;  /* 0x00000026ffcc7e24 */ /* 0x000fe4000f8e00ff */
[----:B------:R-:W-:-:S03]  /*68f0*/  IMAD R201, R22, 0x8, R198 ;  /* 0x0000000816c97824 */ /* 0x000fc600078e02c6 */
[----:B------:R-:W-:-:S04]  /*6900*/  SHF.L.U32 R204, R204, 0x1f, RZ ;  /* 0x0000001fcccc7819 */ /* 0x000fc800000006ff */
[----:B------:R0:W1:Y:S01]  /*6910*/  SYNCS.PHASECHK.TRANS64.TRYWAIT P1, [R201+URZ+0x38830], R204 ;  /* 0x038830ccc90075a7 */ /* 0x000062000802017f */
[----:B------:R-:W-:Y:S05]  /*6920*/  @!P0 BRA `(.L_x_7457) ;  /* 0x0000000000048947 */ /* 0x000fea0003800000 */
[----:B------:R-:W-:Y:S01]  /*6930*/  BPT.TRAP 0x1 ;  /* 0x000000040000795c */ /* 0x000fe20000300000 */
.L_x_7457:
[----:B------:R-:W-:Y:S01]  /*6940*/  IMAD R185, R22, 0x200, R191 ;  /* 0x0000020016b97824 */ /* 0x000fe200078e02bf */
[----:B-1----:R-:W-:Y:S06]  /*6950*/  @P1 BRA `(.L_x_7458) ;  /* 0x0000000000081947 */ /* 0x002fec0003800000 */
[----:B------:R-:W1:Y:S02]  /*6960*/  SYNCS.PHASECHK.TRANS64.TRYWAIT P1, [R201+URZ+0x38830], R204 ;  /* 0x038830ccc90075a7 */ /* 0x000e64000802017f */
[----:B-1----:R-:W-:Y:S05]  /*6970*/  @!P1 BRA `(.L_x_7459) ;  /* 0x000000d400f49947 */ /* 0x002fea0003800000 */
.L_x_7458:
        /* <DEDUP_REMOVED lines=49> */
.L_x_7460:
[----:B------:R2:W3:Y:S01]  /*6c90*/  SYNCS.PHASECHK.TRANS64.TRYWAIT P1, [R201+URZ+0x38850], R204 ;  /* 0x038850ccc90075a7 */ /* 0x0004e2000802017f */
[----:B------:R-:W-:Y:S05]  /*6ca0*/  @!P0 BRA `(.L_x_7461) ;  /* 0x0000000000048947 */ /* 0x000fea0003800000 */
[----:B------:R-:W-:Y:S01]  /*6cb0*/  BPT.TRAP 0x1 ;  /* 0x000000040000795c */ /* 0x000fe20000300000 */
.L_x_7461:
[----:B------:R-:W-:Y:S01]  /*6cc0*/  IMAD R185, R22, 0x1000, R18 ;  /* 0x0000100016b97824 */ /* 0x000fe200078e0212 */
[----:B---3--:R-:W-:Y:S06]  /*6cd0*/  @P1 BRA `(.L_x_7462) ;  /* 0x0000000000081947 */ /* 0x008fec0003800000 */
[----:B------:R-:W3:Y:S02]  /*6ce0*/  SYNCS.PHASECHK.TRANS64.TRYWAIT P1, [R201+URZ+0x38850], R204 ;  /* 0x038850ccc90075a7 */ /* 0x000ee4000802017f */
[----:B---3--:R-:W-:Y:S05]  /*6cf0*/  @!P1 BRA `(.L_x_7463) ;  /* 0x000000d400289947 */ /* 0x008fea0003800000 */
.L_x_7462:
[----:B------:R-:W-:Y:S01]  /*6d00*/  R2UR UR6, R185 ;  /* 0x00000000b90672ca */ /* 0x000fe200000e0000 */
[----:B------:R-:W-:Y:S01]  /*6d10*/  WARPGROUP.ARRIVE ;  /* 0x00000000000079c5 */ /* 0x000fe20000000000 */
[----:B0123--:R-:W-:Y:S01]  /*6d20*/  MOV R204, UR49 ;  /* 0x0000003100cc7c02 */ /* 0x00ffe20008000f00 */
[----:B------:R-:W-:Y:S01]  /*6d30*/  UMOV UR51, 0x40000040 ;  /* 0x4000004000337882 */ /* 0x000fe20000000000 */
[----:B------:R-:W-:Y:S01]  /*6d40*/  MOV R206, UR48 ;  /* 0x0000003000ce7c02 */ /* 0x000fe20008000f00 */
        /* <DEDUP_REMOVED lines=43> */
[----:B------:R-:W-:Y:S01]  /*7000*/  R2UR UR6, R204 ;  /* 0x00000000cc0672ca */ /* 0x000fe200000e0000 */
[----:B------:R-:W-:Y:S01]  /*7010*/  VIADD R204, R185, 0x202 ;  /* 0x00000202b9cc7836 */ /* 0x000fe20000000000 */
[----:B0-----:R-:W-:-:S04]  /*7020*/  SHF.R.U32.HI R213, RZ, 0x7, R213 ;  /* 0x00000007ffd57819 */ /* 0x001fc800000116d5 */
[----:B------:R-:W-:Y:S01]  /*7030*/  R2UR UR10, R204 ;  /* 0x00000000cc0a72ca */ /* 0x000fe200000e0000 */
[----:B------:R-:W-:-:S05]  /*7040*/  VIADD R204, R185, 0x204 ;  /* 0x00000204b9cc7836 */ /* 0x000fca0000000000 */
[----:B------:R-:W-:Y:S01]  /*7050*/  R2UR UR14, R204 ;  /* 0x00000000cc0e72ca */ /* 0x000fe200000e0000 */
[----:B------:R-:W-:-:S05]  /*7060*/  VIADD R204, R185, 0x206 ;  /* 0x00000206b9cc7836 */ /* 0x000fca0000000000 */
[----:B------:R-:W-:Y:S01]  /*7070*/  R2UR UR18, R204 ;  /* 0x00000000cc1272ca */ /* 0x000fe200000e0000 */
[----:B------:R-:W-:-:S05]  /*7080*/  VIADD R204, R185, 0x400 ;  /* 0x00000400b9cc7836 */ /* 0x000fca0000000000 */
[----:B------:R-:W-:Y:S02]  /*7090*/  R2UR UR22, R204 ;  /* 0x00000000cc1672ca */ /* 0x000fe400000e0000 */
[C---:B------:R-:W-:Y:S01]  /*70a0*/  IADD3 R204, R185.reuse, 0x402, RZ ;  /* 0x00000402b9cc7810 */ /* 0x040fe20007ffe0ff */
[----:B------:R-:W-:Y:S02]  /*70b0*/  WARPGROUP.DEPBAR.LE gsb0, 0x0 ;  /* 0x00008000000079c5 */ /* 0x000fe40000010000 */
[----:B------:R-:W-:Y:S01]  /*70c0*/  WARPGROUP.ARRIVE ;  /* 0x00000000000079c5 */ /* 0x000fe20000000000 */
[----:B------:R-:W-:Y:S01]  /*70d0*/  R2UR UR26, R204 ;  /* 0x00000000cc1a72ca */ /* 0x000fe200000e0000 */
[----:B------:R-:W-:-:S04]  /*70e0*/  VIADD R204, R185, 0x404 ;  /* 0x00000404b9cc7836 */ /* 0x000fc80000000000 */
[----:B------:R-:W-:Y:S01]  /*70f0*/  HGMMA.64x64x16.F32.BF16 R152, gdesc[UR52], R152, gsb0 ;  /* 0x00e00000349879f0 */ /* 0x000fe20008001898 */
[----:B------:R-:W-:Y:S01]  /*7100*/  R2UR UR30, R204 ;  /* 0x00000000cc1e72ca */ /* 0x000fe200000e0000 */
[----:B------:R-:W-:Y:S01]  /*7110*/  VIADD R204, R185, 0x406 ;  /* 0x00000406b9cc7836 */ /* 0x000fe20000000000 */
[----:B------:R-:W-:Y:S01]  /*7120*/  R2UR UR53, R207 ;  /* 0x00000000cf3572ca */ /* 0x000fe200000e0000 */
[----:B------:R-:W-:Y:S01]  /*7130*/  UMOV UR55, 0x40000040 ;  /* 0x4000004000377882 */ /* 0x000fe20000000000 */
[----:B------:R-:W-:Y:S01]  /*7140*/  R2UR UR52, R208 ;  /* 0x00000000d03472ca */ /* 0x000fe200000e0000 */
[C---:B------:R-:W-:Y:S01]  /*7150*/  VIADD R207, R185.reuse, 0x800 ;  /* 0x00000800b9cf7836 */ /* 0x040fe20000000000 */
        /* <DEDUP_REMOVED lines=10> */
[----:B0-----:R-:W-:-:S04]  /*7200*/  ISETP.GT.AND P1, PT, R204, 0x7f, PT ;  /* 0x0000007fcc00780c */ /* 0x001fc80003f24270 */
        /* <DEDUP_REMOVED lines=90> */
[----:B------:R-:W-:-:S04]  /*77b0*/  IMAD.IADD R209, R23, 0x1, R204 ;  /* 0x0000000117d17824 */ /* 0x000fc800078e02cc */
        /* <DEDUP_REMOVED lines=70> */
[----:B------:R-:W-:-:S04]  /*7c20*/  MOV R209, 0xe00 ;  /* 0x00000e0000d17802 */ /* 0x000fc80000000f00 */
        /* <DEDUP_REMOVED lines=62> */
.L_x_7464:
[----:B------:R-:W-:Y:S01]  /*8010*/  UISETP.NE.AND UP0, UPT, UR60, URZ, UPT ;  /* 0x0000003f3c00728c */ /* 0x000fe2000bf05270 */
[----:B------:R-:W-:Y:S01]  /*8020*/  IMAD.MOV.U32 R204, RZ, RZ, R186 ;  /* 0x000000ffffcc7224 */ /* 0x000fe200078e00ba */
[----:B------:R-:W-:Y:S01]  /*8030*/  ULDC UR10, c[0x0][0x2f0] ;  /* 0x0000bc00000a7ab9 */ /* 0x000fe20000000800 */
[----:B------:R-:W-:Y:S01]  /*8040*/  ULDC UR7, c[0x0][0x288] ;  /* 0x0000a20000077ab9 */ /* 0x000fe20000000800 */
[----:B------:R-:W-:Y:S02]  /*8050*/  UMOV UR11, 0x40000040 ;  /* 0x40000040000b7882 */ /* 0x000fe40000000000 */
[----:B------:R-:W-:Y:S02]  /*8060*/  PLOP3.LUT P1, PT, PT, PT, UP0, 0x80, 0x0 ;  /* 0x000000000000781c */ /* 0x000fe40003f2f008 */
[----:B------:R-:W-:-:S03]  /*8070*/  PLOP3.LUT P2, PT, PT, PT, UP0, 0x80, 0x0 ;  /* 0x000000000000781c */ /* 0x000fc60003f4f008 */
[----:B------:R-:W-:-:S08]  /*8080*/  @UP0 ULDC UR6, c[0x0][0x44c] ;  /* 0x0001130000060ab9 */ /* 0x000fd00000000800 */
[----:B------:R-:W-:Y:S01]  /*8090*/  @P1 IMAD.HI.U32 R185, R186, UR6, RZ ;  /* 0x00000006bab91c27 */ /* 0x000fe2000f8e00ff */
[----:B------:R-:W-:-:S04]  /*80a0*/  @UP0 ULDC UR6, c[0x0][0x450] ;  /* 0x0001140000060ab9 */ /* 0x000fc80000000800 */
[----:B------:R-:W-:Y:S01]  /*80b0*/  @P2 SHF.R.U32.HI R204, RZ, UR6, R185 ;  /* 0x00000006ffcc2c19 */ /* 0x000fe200080116b9 */
[----:B------:R-:W-:Y:S01]  /*80c0*/  IMAD.MOV.U32 R185, RZ, RZ, -0x40 ;  /* 0xffffffc0ffb97424 */ /* 0x000fe200078e00ff */
[----:B------:R-:W-:-:S03]  /*80d0*/  ULDC UR6, c[0x0][0xa80] ;  /* 0x0002a00000067ab9 */ /* 0x000fc60000000800 */
[----:B------:R-:W0:Y:S01]  /*80e0*/  SHFL.IDX PT, R208, R204, 0x1, 0x1c1f ;  /* 0x003c1f00ccd07f89 */ /* 0x000e2200000e0000 */
[----:B------:R-:W-:-:S03]  /*80f0*/  IMAD R185, R200, R185, 0x1 ;  /* 0x00000001c8b97424 */ /* 0x000fc600078e02b9 */
[----:B------:R-:W1:Y:S01]  /*8100*/  SHFL.IDX PT, R204, R204, RZ, 0x1c1f ;  /* 0x001c1fffcccc7589 */ /* 0x000e6200000e0000 */
[----:B------:R-:W-:-:S04]  /*8110*/  IMAD.IADD R206, R185, 0x1, -R196 ;  /* 0x00000001b9ce7824 */ /* 0x000fc800078e0ac4 */
[----:B------:R-:W-:-:S05]  /*8120*/  IMAD R185, R195, UR10, R206 ;  /* 0x0000000ac3b97c24 */ /* 0x000fca000f8e02ce */
[----:B0-----:R-:W-:-:S04]  /*8130*/  IADD3 R206, R208, -UR7, R185 ;  /* 0x80000007d0ce7c10 */ /* 0x001fc8000fffe0b9 */
        /* <DEDUP_REMOVED lines=49> */
[C---:B------:R-:W-:Y:S02]  /*8450*/  ISETP.GT.AND P1, PT, R185.reuse, RZ, PT ;  /* 0x000000ffb900720c */ /* 0x040fe40003f24270 */
[C---:B------:R-:W-:Y:S01]  /*8460*/  ISETP.GT.AND P2, PT, R185.reuse, 0x1, PT ;  /* 0x00000001b900780c */ /* 0x040fe20003f44270 */
[----:B------:R-:W0:Y:S01]  /*8470*/  SHFL.BFLY PT, R209, R206, 0x2, 0x1f ;  /* 0x0c401f00ced17f89 */ /* 0x000e2200000e0000 */
[----:B------:R-:W-:Y:S02]  /*8480*/  FSEL R207, R152, -INF , P1 ;  /* 0xff80000098cf7808 */ /* 0x000fe40000800000 */
[----:B------:R-:W-:Y:S02]  /*8490*/  ISETP.GT.AND P1, PT, R185, 0x8, PT ;  /* 0x00000008b900780c */ /* 0x000fe40003f24270 */
[----:B------:R-:W-:-:S02]  /*84a0*/  FSEL R153, R153, -INF , P2 ;  /* 0xff80000099997808 */ /* 0x000fc40001000000 */
[----:B------:R-:W-:Y:S02]  /*84b0*/  FMNMX.FTZ R152, R207, R202, !PT ;  /* 0x000000cacf987209 */ /* 0x000fe40007810000 */
[C---:B------:R-:W-:Y:S02]  /*84c0*/  ISETP.GT.AND P2, PT, R185.reuse, 0x9, PT ;  /* 0x00000009b900780c */ /* 0x040fe40003f44270 */
[----:B------:R-:W-:Y:S02]  /*84d0*/  FSEL R156, R156, -INF , P1 ;  /* 0xff8000009c9c7808 */ /* 0x000fe40000800000 */
[----:B------:R-:W-:Y:S02]  /*84e0*/  ISETP.GT.AND P1, PT, R185, 0x10, PT ;  /* 0x00000010b900780c */ /* 0x000fe40003f24270 */
[----:B------:R-:W-:Y:S02]  /*84f0*/  FSEL R157, R157, -INF , P2 ;  /* 0xff8000009d9d7808 */ /* 0x000fe40001000000 */
[----:B------:R-:W-:-:S02]  /*8500*/  ISETP.GT.AND P2, PT, R185, 0x11, PT ;  /* 0x00000011b900780c */ /* 0x000fc40003f44270 */
[----:B------:R-:W-:Y:S02]  /*8510*/  FSEL R160, R160, -INF , P1 ;  /* 0xff800000a0a07808 */ /* 0x000fe40000800000 */
[----:B------:R-:W-:Y:S02]  /*8520*/  ISETP.GT.AND P1, PT, R185, 0x18, PT ;  /* 0x00000018b900780c */ /* 0x000fe40003f24270 */
[----:B------:R-:W-:Y:S02]  /*8530*/  FSEL R161, R161, -INF , P2 ;  /* 0xff800000a1a17808 */ /* 0x000fe40001000000 */
[----:B0-----:R-:W-:Y:S02]  /*8540*/  FMNMX.FTZ R208, R206, R209, !PT ;  /* 0x000000d1ced07209 */ /* 0x001fe40007810000 */
[----:B------:R-:W-:Y:S02]  /*8550*/  FMNMX.FTZ R209, R153, R152, !PT ;  /* 0x0000009899d17209 */ /* 0x000fe40007810000 */
[----:B------:R-:W-:Y:S01]  /*8560*/  ISETP.GT.AND P2, PT, R185, 0x19, PT ;  /* 0x00000019b900780c */ /* 0x000fe20003f44270 */
[----:B------:R-:W0:Y:S01]  /*8570*/  SHFL.BFLY PT, R211, R208, 0x1, 0x1f ;  /* 0x0c201f00d0d37f89 */ /* 0x000e2200000e0000 */
[----:B------:R-:W-:-:S02]  /*8580*/  FMNMX.FTZ R152, R156, R209, !PT ;  /* 0x000000d19c987209 */ /* 0x000fc40007810000 */
[----:B------:R-:W-:Y:S02]  /*8590*/  FSEL R164, R164, -INF , P1 ;  /* 0xff800000a4a47808 */ /* 0x000fe40000800000 */
[----:B------:R-:W-:Y:S02]  /*85a0*/  FMNMX.FTZ R209, R157, R152, !PT ;  /* 0x000000989dd17209 */ /* 0x000fe40007810000 */
[----:B------:R-:W-:Y:S02]  /*85b0*/  ISETP.GT.AND P1, PT, R185, 0x20, PT ;  /* 0x00000020b900780c */ /* 0x000fe40003f24270 */
[----:B------:R-:W-:Y:S02]  /*85c0*/  FMNMX.FTZ R152, R160, R209, !PT ;  /* 0x000000d1a0987209 */ /* 0x000fe40007810000 */
[----:B------:R-:W-:Y:S02]  /*85d0*/  FSEL R165, R165, -INF , P2 ;  /* 0xff800000a5a57808 */ /* 0x000fe40001000000 */
[----:B------:R-:W-:-:S02]  /*85e0*/  FMNMX.FTZ R209, R161, R152, !PT ;  /* 0x00000098a1d17209 */ /* 0x000fc40007810000 */
[----:B------:R-:W-:Y:S02]  /*85f0*/  ISETP.GT.AND P2, PT, R185, 0x21, PT ;  /* 0x00000021b900780c */ /* 0x000fe40003f44270 */
[----:B------:R-:W-:Y:S02]  /*8600*/  FMNMX.FTZ R204, R164, R209, !PT ;  /* 0x000000d1a4cc7209 */ /* 0x000fe40007810000 */
[----:B------:R-:W-:Y:S02]  /*8610*/  FSEL R152, R168, -INF , P1 ;  /* 0xff800000a8987808 */ /* 0x000fe40000800000 */
[----:B------:R-:W-:Y:S02]  /*8620*/  FMNMX.FTZ R209, R165, R204, !PT ;  /* 0x000000cca5d17209 */ /* 0x000fe40007810000 */
[----:B------:R-:W-:Y:S02]  /*8630*/  ISETP.GT.AND P1, PT, R185, 0x28, PT ;  /* 0x00000028b900780c */ /* 0x000fe40003f24270 */
[----:B------:R-:W-:-:S02]  /*8640*/  FSEL R206, R169, -INF , P2 ;  /* 0xff800000a9ce7808 */ /* 0x000fc40001000000 */
[----:B------:R-:W-:Y:S02]  /*8650*/  FMNMX.FTZ R209, R152, R209, !PT ;  /* 0x000000d198d17209 */ /* 0x000fe40007810000 */
[----:B0-----:R-:W-:Y:S02]  /*8660*/  FMNMX.FTZ R168, R208, R211, !PT ;  /* 0x000000d3d0a87209 */ /* 0x001fe40007810000 */
[C---:B------:R-:W-:Y:S02]  /*8670*/  ISETP.GT.AND P2, PT, R185.reuse, 0x29, PT ;  /* 0x00000029b900780c */ /* 0x040fe40003f44270 */
[----:B------:R-:W-:Y:S01]  /*8680*/  FSEL R208, R172, -INF , P1 ;  /* 0xff800000acd07808 */ /* 0x000fe20000800000 */
[----:B------:R-:W-:Y:S01]  /*8690*/  FMUL.FTZ R212, R168, UR6 ;  /* 0x00000006a8d47c20 */ /* 0x000fe20008410000 */
        /* <DEDUP_REMOVED lines=10> */
[----:B------:R-:W-:Y:S02]  /*8740*/  FSETP.NEU.FTZ.AND P4, PT, R168, -INF , PT ;  /* 0xff800000a800780b */ /* 0x000fe40003f9d000 */
[----:B------:R-:W-:Y:S02]  /*8750*/  ISETP.GT.AND P1, PT, R185, 0x39, PT ;  /* 0x00000039b900780c */ /* 0x000fe40003f24270 */
[----:B------:R-:W-:Y:S02]  /*8760*/  FSEL R213, R180, -INF , P3 ;  /* 0xff800000b4d57808 */ /* 0x000fe40001800000 */
[----:B------:R-:W-:-:S02]  /*8770*/  FMNMX.FTZ R172, R211, R172, !PT ;  /* 0x000000acd3ac7209 */ /* 0x000fc40007810000 */
[----:B------:R-:W-:Y:S02]  /*8780*/  FSEL R212, R212, RZ, P4 ;  /* 0x000000ffd4d47208 */ /* 0x000fe40002000000 */
[----:B------:R-:W-:Y:S02]  /*8790*/  FSEL R215, R181, -INF , P1 ;  /* 0xff800000b5d77808 */ /* 0x000fe40000800000 */
        /* <DEDUP_REMOVED lines=19> */
[----:B------:R-:W-:Y:S08]  /*88d0*/  MUFU.EX2 R169, R169 ;  /* 0x000000a900a97308 */ /* 0x000ff00000000800 */
[----:B------:R-:W-:Y:S01]  /*88e0*/  MUFU.EX2 R172, R172 ;  /* 0x000000ac00ac7308 */ /* 0x000fe20000000800 */
[----:B0-----:R-:W-:-:S07]  /*88f0*/  FMNMX.FTZ R155, R154, R155, !PT ;  /* 0x0000009b9a9b7209 */ /* 0x001fce0007810000 */
[----:B------:R-:W-:Y:S01]  /*8900*/  MUFU.EX2 R173, R173 ;  /* 0x000000ad00ad7308 */ /* 0x000fe20000000800 */
[----:B------:R-:W0:Y:S07]  /*8910*/  SHFL.BFLY PT, R154, R155, 0x1, 0x1f ;  /* 0x0c201f009b9a7f89 */ /* 0x000e2e00000e0000 */
[----:B------:R-:W1:Y:S08]  /*8920*/  MUFU.EX2 R176, R176 ;  /* 0x000000b000b07308 */ /* 0x000e700000000800 */
[----:B------:R-:W-:Y:S08]  /*8930*/  MUFU.EX2 R177, R177 ;  /* 0x000000b100b17308 */ /* 0x000ff00000000800 */
[----:B------:R-:W-:Y:S01]  /*8940*/  MUFU.EX2 R180, R180 ;  /* 0x000000b400b47308 */ /* 0x000fe20000000800 */
[----:B0-----:R-:W-:-:S04]  /*8950*/  FMNMX.FTZ R185, R155, R154, !PT ;  /* 0x0000009a9bb97209 */ /* 0x001fc80007810000 */
        /* <DEDUP_REMOVED lines=10> */
[----:B------:R-:W-:Y:S01]  /*8a00*/  FSEL R153, R185, RZ, P1 ;  /* 0x000000ffb9997208 */ /* 0x000fe20000800000 */
[--C-:B------:R-:W-:Y:S01]  /*8a10*/  FFMA.FTZ R156, R211, UR6, -R154.reuse ;  /* 0x00000006d39c7c23 */ /* 0x100fe2000801089a */
[----:B------:R-:W-:Y:S01]  /*8a20*/  ISETP.NE.AND P1, PT, R194, RZ, PT ;  /* 0x000000ffc200720c */ /* 0x000fe20003f25270 */
[----:B------:R-:W-:Y:S01]  /*8a30*/  FADD.FTZ R152, -R152, R203 ;  /* 0x000000cb98987221 */ /* 0x000fe20000010100 */
[----:B------:R-:W-:Y:S01]  /*8a40*/  FFMA.FTZ R217, R157, UR6, -R154 ;  /* 0x000000069dd97c23 */ /* 0x000fe2000801089a */
[----:B------:R-:W-:Y:S01]  /*8a50*/  FADD.FTZ R153, -R153, R202 ;  /* 0x000000ca99997221 */ /* 0x000fe20000010100 */
[----:B------:R-:W-:Y:S01]  /*8a60*/  FFMA.FTZ R218, R160, UR6, -R154 ;  /* 0x00000006a0da7c23 */ /* 0x000fe2000801089a */
[----:B------:R-:W-:Y:S01]  /*8a70*/  FMUL.FTZ R155, R152, UR6 ;  /* 0x00000006989b7c20 */ /* 0x000fe20008410000 */
[----:B------:R-:W-:-:S02]  /*8a80*/  VIADD R152, R201, 0x38840 ;  /* 0x00038840c9987836 */ /* 0x000fc40000000000 */
[----:B------:R-:W-:Y:S01]  /*8a90*/  FMUL.FTZ R153, R153, UR6 ;  /* 0x0000000699997c20 */ /* 0x000fe20008410000 */
[--C-:B------:R-:W-:Y:S01]  /*8aa0*/  FFMA.FTZ R223, R206, UR6, -R154.reuse ;  /* 0x00000006cedf7c23 */ /* 0x100fe2000801089a */
[----:B------:R1:W0:Y:S01]  /*8ab0*/  MUFU.EX2 R202, R155 ;  /* 0x0000009b00ca7308 */ /* 0x0002220000000800 */
[----:B------:R-:W-:Y:S01]  /*8ac0*/  FFMA.FTZ R219, R161, UR6, -R154 ;  /* 0x00000006a1db7c23 */ /* 0x000fe2000801089a */
[----:B------:R-:W-:Y:S01]  /*8ad0*/  PRMT R152, R197, 0x654, R152 ;  /* 0x00000654c5987816 */ /* 0x000fe20000000098 */
[----:B------:R-:W-:Y:S01]  /*8ae0*/  FFMA.FTZ R220, R164, UR6, -R154 ;  /* 0x00000006a4dc7c23 */ /* 0x000fe2000801089a */
[----:B------:R-:W-:Y:S02]  /*8af0*/  @!P1 IMAD R157, R205, 0x40, R192 ;  /* 0x00000040cd9d9824 */ /* 0x000fe400078e02c0 */
[--C-:B------:R-:W-:Y:S01]  /*8b00*/  FFMA.FTZ R221, R165, UR6, -R154.reuse ;  /* 0x00000006a5dd7c23 */ /* 0x100fe2000801089a */
[--C-:B------:R-:W-:Y:S01]  /*8b10*/  FFMA.FTZ R206, R208, UR6, -R154.reuse ;  /* 0x00000006d0ce7c23 */ /* 0x100fe2000801089a */
[----:B------:R-:W-:Y:S01]  /*8b20*/  FFMA.FTZ R209, R209, UR6, -R154 ;  /* 0x00000006d1d17c23 */ /* 0x000fe2000801089a */
[----:B------:R2:W3:Y:S01]  /*8b30*/  MUFU.EX2 R211, R153 ;  /* 0x0000009900d37308 */ /* 0x0004e20000000800 */
[----:B------:R-:W-:-:S02]  /*8b40*/  @!P1 IMAD R160, R157, 0x4, R198 ;  /* 0x000000049da09824 */ /* 0x000fc400078e02c6 */
[--C-:B------:R-:W-:Y:S01]  /*8b50*/  FFMA.FTZ R208, R210, UR6, -R154.reuse ;  /* 0x00000006d2d07c23 */ /* 0x100fe2000801089a */
[----:B------:R4:W-:Y:S01]  /*8b60*/  SYNCS.ARRIVE.TRANS64.RED.A1T0 RZ, [R152+URZ], RZ ;  /* 0x000000ff98ff79a7 */ /* 0x0009e2000810043f */
[--C-:B------:R-:W-:Y:S01]  /*8b70*/  FFMA.FTZ R210, R213, UR6, -R154.reuse ;  /* 0x00000006d5d27c23 */ /* 0x100fe2000801089a */
[----:B------:R-:W-:Y:S01]  /*8b80*/  FFMA.FTZ R215, R215, UR6, -R154 ;  /* 0x00000006d7d77c23 */ /* 0x000fe2000801089a */
[----:B------:R-:W-:Y:S01]  /*8b90*/  IMAD R213, R22, 0x1000, R193 ;  /* 0x0000100016d57824 */ /* 0x000fe200078e02c1 */
[----:B-1----:R-:W-:Y:S01]  /*8ba0*/  F2FP.BF16.F32.PACK_AB R155, R176, R173 ;  /* 0x000000adb09b723e */ /* 0x002fe200000010ff */
[----:B------:R-:W-:Y:S01]  /*8bb0*/  MUFU.EX2 R214, R214 ;  /* 0x000000d600d67308 */ /* 0x000fe20000000800 */
[----:B0-----:R-:W-:Y:S01]  /*8bc0*/  @!P1 STS [R160+0x38420], R202 ;  /* 0x038420caa0009388 */ /* 0x001fe20000000800 */
[----:B--2---:R-:W-:Y:S01]  /*8bd0*/  F2FP.BF16.F32.PACK_AB R153, R172, R169 ;  /* 0x000000a9ac99723e */ /* 0x004fe200000010ff */
[-C--:B------:R-:W-:Y:S01]  /*8be0*/  FMUL.FTZ R26, R26, R202.reuse ;  /* 0x000000ca1a1a7220 */ /* 0x080fe20000410000 */
[----:B------:R-:W-:Y:S01]  /*8bf0*/  F2FP.BF16.F32.PACK_AB R157, R180, R177 ;  /* 0x000000b1b49d723e */ /* 0x000fe200000010ff */
[-C--:B------:R-:W-:Y:S01]  /*8c00*/  FMUL.FTZ R27, R27, R202.reuse ;  /* 0x000000ca1b1b7220 */ /* 0x080fe20000410000 */
[----:B------:R-:W-:Y:S01]  /*8c10*/  F2FP.BF16.F32.PACK_AB R159, R204, R181 ;  /* 0x000000b5cc9f723e */ /* 0x000fe200000010ff */
[-C--:B------:R-:W-:Y:S01]  /*8c20*/  FMUL.FTZ R30, R30, R202.reuse ;  /* 0x000000ca1e1e7220 */ /* 0x080fe20000410000 */
[----:B------:R-:W4:Y:S01]  /*8c30*/  MUFU.EX2 R207, R207 ;  /* 0x000000cf00cf7308 */ /* 0x000f220000000800 */
[----:B---3--:R0:W-:Y:S01]  /*8c40*/  @!P1 STS [R160+0x38400], R211 ;  /* 0x038400d3a0009388 */ /* 0x0081e20000000800 */
[----:B------:R-:W-:Y:S01]  /*8c50*/  R2UR UR10, R213 ;  /* 0x00000000d50a72ca */ /* 0x000fe200000e0000 */
        /* <DEDUP_REMOVED lines=14> */
[----:B----4-:R-:W-:Y:S01]  /*8d40*/  F2FP.BF16.F32.PACK_AB R152, R207, R214 ;  /* 0x000000d6cf98723e */ /* 0x010fe200000010ff */
        /* <DEDUP_REMOVED lines=46> */
[----:B------:R-:W2:Y:S01]  /*9030*/  MUFU.EX2 R171, R171 ;  /* 0x000000ab00ab7308 */ /* 0x000ea20000000800 */
        /* <DEDUP_REMOVED lines=87> */
[----:B------:R0:W1:Y:S01]  /*95b0*/  MUFU.EX2 R203, R156 ;  /* 0x0000009c00cb7308 */ /* 0x0000620000000800 */
[----:B------:R-:W-:Y:S01]  /*95c0*/  FMUL.FTZ R149, R149, R211 ;  /* 0x000000d395957220 */ /* 0x000fe20000410000 */
[-C--:B------:R-:W-:Y:S01]  /*95d0*/  FMUL.FTZ R150, R150, R202.reuse ;  /* 0x000000ca96967220 */ /* 0x080fe20000410000 */
[----:B------:R-:W-:Y:S01]  /*95e0*/  FMUL.FTZ R151, R151, R202 ;  /* 0x000000ca97977220 */ /* 0x000fe20000410000 */
[----:B------:R2:W-:Y:S01]  /*95f0*/  STSM.16.M88.4 [R188+0x36400], R152 ;  /* 0x03640098bc007844 */ /* 0x0005e20000000200 */
[----:B------:R-:W-:Y:S01]  /*9600*/  IADD3 R212, R213, 0x80, RZ ;  /* 0x00000080d5d47810 */ /* 0x000fe20007ffe0ff */
[----:B------:R-:W-:Y:S01]  /*9610*/  FFMA.FTZ R169, R202, R20, R169 ;  /* 0x00000014caa97223 */ /* 0x000fe200000100a9 */
[----:B------:R-:W-:Y:S01]  /*9620*/  FFMA.FTZ R214, R211, R21, R214 ;  /* 0x00000015d3d67223 */ /* 0x000fe200000100d6 */
[----:B------:R-:W-:Y:S01]  /*9630*/  MUFU.EX2 R210, R210 ;  /* 0x000000d200d27308 */ /* 0x000fe20000000800 */
[----:B0-----:R-:W-:Y:S01]  /*9640*/  F2FP.BF16.F32.PACK_AB R156, R219, R218 ;  /* 0x000000dadb9c723e */ /* 0x001fe200000010ff */
[----:B------:R-:W-:Y:S01]  /*9650*/  FADD.FTZ R172, R172, R169 ;  /* 0x000000a9acac7221 */ /* 0x000fe20000010000 */
[----:B------:R-:W-:-:S03]  /*9660*/  FADD.FTZ R207, R207, R214 ;  /* 0x000000d6cfcf7221 */ /* 0x000fc60000010000 */
[----:B------:R2:W-:Y:S01]  /*9670*/  STSM.16.M88.4 [R190], R156 ;  /* 0x0000009cbe007844 */ /* 0x0005e20000000200 */
[----:B------:R-:W-:Y:S01]  /*9680*/  FADD.FTZ R173, R173, R172 ;  /* 0x000000acadad7221 */ /* 0x000fe20000010000 */
[----:B------:R-:W0:Y:S01]  /*9690*/  MUFU.EX2 R205, R215 ;  /* 0x000000d700cd7308 */ /* 0x000e220000000800 */
[----:B-1----:R-:W-:Y:S01]  /*96a0*/  F2FP.BF16.F32.PACK_AB R164, R203, R208 ;  /* 0x000000d0cba4723e */ /* 0x002fe200000010ff */
[----:B------:R2:W-:Y:S01]  /*96b0*/  STSM.16.M88.4 [R187], R160 ;  /* 0x000000a0bb007844 */ /* 0x0005e20000000200 */
[----:B------:R-:W-:Y:S01]  /*96c0*/  FADD.FTZ R216, R216, R207 ;  /* 0x000000cfd8d87221 */ /* 0x000fe20000010000 */
[----:B------:R-:W-:-:S03]  /*96d0*/  FADD.FTZ R176, R176, R173 ;  /* 0x000000adb0b07221 */ /* 0x000fc60000010000 */
[----:B------:R-:W-:Y:S01]  /*96e0*/  FADD.FTZ R217, R217, R216 ;  /* 0x000000d8d9d97221 */ /* 0x000fe20000010000 */
[----:B------:R-:W1:Y:S01]  /*96f0*/  MUFU.EX2 R183, R183 ;  /* 0x000000b700b77308 */ /* 0x000e620000000800 */
[----:B------:R-:W-:Y:S02]  /*9700*/  FADD.FTZ R177, R177, R176 ;  /* 0x000000b0b1b17221 */ /* 0x000fe40000010000 */
[----:B------:R-:W-:Y:S02]  /*9710*/  FADD.FTZ R218, R218, R217 ;  /* 0x000000d9dada7221 */ /* 0x000fe40000010000 */
[----:B------:R-:W-:Y:S02]  /*9720*/  FADD.FTZ R180, R180, R177 ;  /* 0x000000b1b4b47221 */ /* 0x000fe40000010000 */
[----:B------:R-:W-:Y:S01]  /*9730*/  FADD.FTZ R219, R219, R218 ;  /* 0x000000dadbdb7221 */ /* 0x000fe20000010000 */
[----:B0-----:R-:W-:Y:S01]  /*9740*/  F2FP.BF16.F32.PACK_AB R166, R205, R210 ;  /* 0x000000d2cda6723e */ /* 0x001fe200000010ff */
[----:B------:R-:W-:-:S02]  /*9750*/  FADD.FTZ R181, R181, R180 ;  /* 0x000000b4b5b57221 */ /* 0x000fc40000010000 */
[----:B------:R-:W-:Y:S02]  /*9760*/  FADD.FTZ R220, R220, R219 ;  /* 0x000000dbdcdc7221 */ /* 0x000fe40000010000 */
[----:B------:R-:W-:Y:S02]  /*9770*/  FADD.FTZ R181, R204, R181 ;  /* 0x000000b5ccb57221 */ /* 0x000fe40000010000 */
[----:B------:R-:W-:Y:S01]  /*9780*/  FADD.FTZ R221, R221, R220 ;  /* 0x000000dcdddd7221 */ /* 0x000fe20000010000 */
[----:B-1----:R-:W-:Y:S01]  /*9790*/  F2FP.BF16.F32.PACK_AB R167, R183, R182 ;  /* 0x000000b6b7a7723e */ /* 0x002fe200000010ff */
[----:B------:R-:W-:Y:S02]  /*97a0*/  FADD.FTZ R170, R170, R181 ;  /* 0x000000b5aaaa7221 */ /* 0x000fe40000010000 */
[----:B------:R-:W-:Y:S02]  /*97b0*/  FADD.FTZ R222, R222, R221 ;  /* 0x000000dddede7221 */ /* 0x000fe40000010000 */
[----:B------:R2:W-:Y:S01]  /*97c0*/  STSM.16.M88.4 [R189], R164 ;  /* 0x000000a4bd007844 */ /* 0x0005e20000000200 */
[----:B------:R-:W-:Y:S01]  /*97d0*/  WARPGROUP.ARRIVE ;  /* 0x00000000000079c5 */ /* 0x000fe20000000000 */
[----:B------:R-:W-:Y:S01]  /*97e0*/  FADD.FTZ R171, R171, R170 ;  /* 0x000000aaabab7221 */ /* 0x000fe20000010000 */
[----:B------:R-:W-:-:S03]  /*97f0*/  FADD.FTZ R223, R223, R222 ;  /* 0x000000dedfdf7221 */ /* 0x000fc60000010000 */
[----:B------:R-:W-:Y:S01]  /*9800*/  FADD.FTZ R174, R174, R171 ;  /* 0x000000abaeae7221 */ /* 0x000fe20000010000 */
[----:B------:R-:W-:Y:S01]  /*9810*/  HGMMA.64x256x16.F32.BF16 R24, R152, gdesc[UR8].tnspB, R24, gsb0 ;  /* 0x43e0000898187df0 */ /* 0x000fe20008001818 */
[----:B------:R-:W-:Y:S01]  /*9820*/  R2UR UR10, R212 ;  /* 0x00000000d40a72ca */ /* 0x000fe200000e0000 */
[----:B------:R-:W-:Y:S01]  /*9830*/  UMOV UR11, 0x40000040 ;  /* 0x40000040000b7882 */ /* 0x000fe20000000000 */
[C---:B------:R-:W-:Y:S02]  /*9840*/  VIADD R212, R213.reuse, 0x100 ;  /* 0x00000100d5d47836 */ /* 0x040fe40000000000 */
[----:B------:R-:W-:Y:S01]  /*9850*/  FADD.FTZ R206, R206, R223 ;  /* 0x000000dfcece7221 */ /* 0x000fe20000010000 */
[----:B------:R-:W-:Y:S02]  /*9860*/  VIADD R213, R213, 0x180 ;  /* 0x00000180d5d57836 */ /* 0x000fe40000000000 */
[----:B------:R-:W-:Y:S01]  /*9870*/  FADD.FTZ R175, R175, R174 ;  /* 0x000000aeafaf7221 */ /* 0x000fe20000010000 */
[----:B------:R-:W-:-:S03]  /*9880*/  FADD.FTZ R209, R209, R206 ;  /* 0x000000ced1d17221 */ /* 0x000fc60000010000 */
[----:B------:R-:W-:Y:S01]  /*9890*/  FADD.FTZ R178, R178, R175 ;  /* 0x000000afb2b27221 */ /* 0x000fe20000010000 */
[----:B------:R-:W-:-:S03]  /*98a0*/  FADD.FTZ R208, R208, R209 ;  /* 0x000000d1d0d07221 */ /* 0x000fc60000010000 */
[----:B------:R-:W-:Y:S01]  /*98b0*/  FADD.FTZ R179, R179, R178 ;  /* 0x000000b2b3b37221 */ /* 0x000fe20000010000 */
[----:B------:R-:W-:-:S03]  /*98c0*/  FADD.FTZ R203, R203, R208 ;  /* 0x000000d0cbcb7221 */ /* 0x000fc60000010000 */
[----:B------:R-:W-:Y:S01]  /*98d0*/  FADD.FTZ R20, R182, R179 ;  /* 0x000000b3b6147221 */ /* 0x000fe20000010000 */
[----:B------:R-:W-:-:S03]  /*98e0*/  FADD.FTZ R210, R210, R203 ;  /* 0x000000cbd2d27221 */ /* 0x000fc60000010000 */
[----:B------:R-:W-:Y:S01]  /*98f0*/  FADD.FTZ R20, R183, R20 ;  /* 0x00000014b7147221 */ /* 0x000fe20000010000 */
[----:B------:R-:W-:Y:S01]  /*9900*/  FADD.FTZ R21, R205, R210 ;  /* 0x000000d2cd157221 */ /* 0x000fe20000010000 */
[----:B------:R-:W-:Y:S02]  /*9910*/  WARPGROUP.DEPBAR.LE gsb0, 0x0 ;  /* 0x00008000000079c5 */ /* 0x000fe40000010000 */
[----:B------:R-:W-:-:S06]  /*9920*/  WARPGROUP.ARRIVE ;  /* 0x00000000000079c5 */ /* 0x000fcc0000000000 */
        /* <DEDUP_REMOVED lines=24> */
.L_x_7465:
[C---:B------:R-:W-:Y:S01]  /*9ab0*/  ISETP.GT.AND P1, PT, R200.reuse, UR39, PT ;  /* 0x00000027c8007c0c */ /* 0x040fe2000bf24270 */
[----:B------:R-:W-:Y:S02]  /*9ac0*/  VIADD R152, R201, 0x38860 ;  /* 0x00038860c9987836 */ /* 0x000fe40000000000 */
[----:B------:R-:W-:Y:S02]  /*9ad0*/  VIADD R200, R200, 0xffffffff ;  /* 0xffffffffc8c87836 */ /* 0x000fe40000000000 */
[----:B------:R-:W-:Y:S01]  /*9ae0*/  IMAD.MOV.U32 R203, RZ, RZ, R168 ;  /* 0x000000ffffcb7224 */ /* 0x000fe200078e00a8 */
[----:B------:R-:W-:Y:S01]  /*9af0*/  PRMT R152, R197, 0x654, R152 ;  /* 0x00000654c5987816 */ /* 0x000fe20000000098 */
[----:B------:R-:W-:Y:S02]  /*9b00*/  IMAD.MOV.U32 R202, RZ, RZ, R185 ;  /* 0x000000ffffca7224 */ /* 0x000fe400078e00b9 */
[----:B------:R-:W-:Y:S01]  /*9b10*/  IMAD.MOV.U32 R205, RZ, RZ, R22 ;  /* 0x000000ffffcd7224 */ /* 0x000fe200078e0016 */
[----:B------:R0:W-:Y:S03]  /*9b20*/  SYNCS.ARRIVE.TRANS64.RED.A1T0 RZ, [R152+URZ], RZ ;  /* 0x000000ff98ff79a7 */ /* 0x0001e6000810043f */
[----:B------:R-:W-:Y:S05]  /*9b30*/  @P1 BRA `(.L_x_7466) ;  /* 0xffffffcc00481947 */ /* 0x000fea000383ffff */
.L_x_7455:
[----:B------:R-:W-:-:S13]  /*9b40*/  ISETP.GE.AND P1, PT, R200, UR61, PT ;  /* 0x0000003dc8007c0c */ /* 0x000fda000bf26270 */
[----:B------:R-:W-:Y:S05]  /*9b50*/  @!P1 BRA `(.L_x_7467) ;  /* 0x0000002800dc9947 */ /* 0x000fea0003800000 */
[----:B------:R-:W-:Y:S01]  /*9b60*/  IMAD.MOV.U32 R209, RZ, RZ, R168 ;  /* 0x000000ffffd17224 */ /* 0x000fe200078e00a8 */
[----:B------:R-:W-:Y:S01]  /*9b70*/  ULDC UR39, c[0x0][0xa80] ;  /* 0x0002a00000277ab9 */ /* 0x000fe20000000800 */
[----:B------:R-:W-:Y:S02]  /*9b80*/  IMAD.MOV.U32 R186, RZ, RZ, R185 ;  /* 0x000000ffffba7224 */ /* 0x000fe400078e00b9 */
[----:B------:R-:W-:-:S07]  /*9b90*/  IMAD.MOV.U32 R211, RZ, RZ, R22 ;  /* 0x000000ffffd37224 */ /* 0x000fce00078e0016 */
.L_x_7478:
[----:B------:R-:W-:-:S05]  /*9ba0*/  VIADD R22, R211, 0x1 ;  /* 0x00000001d3167836 */ /* 0x000fca0000000000 */
[----:B------:R-:W-:-:S04]  /*9bb0*/  ISETP.NE.AND P1, PT, R22, 0x2, PT ;  /* 0x000000021600780c */ /* 0x000fc80003f25270 */
[----:B01----:R-:W-:Y:S02]  /*9bc0*/  SEL R152, RZ, 0x1, P1 ;  /* 0x00000001ff987807 */ /* 0x003fe40000800000 */
[----:B------:R-:W-:Y:S02]  /*9bd0*/  SEL R22, R22, RZ, P1 ;  /* 0x000000ff16167207 */ /* 0x000fe40000800000 */
[----:B------:R-:W-:-:S13]  /*9be0*/  R2UR UR6, R152 ;  /* 0x00000000980672ca */ /* 0x000fda00000e0000 */
[----:B------:R-:W-:Y:S01]  /*9bf0*/  ULOP3.LUT UR38, UR38, UR6, URZ, 0x3c, !UPT ;  /* 0x0000000626267292 */ /* 0x000fe2000f8e3c3f */
[----:B------:R-:W-:Y:S11]  /*9c00*/  @!P0 BRA `(.L_x_7468) ;  /* 0x0000000000048947 */ /* 0x000ff60003800000 */
[----:B------:R-:W-:Y:S01]  /*9c10*/  BPT.TRAP 0x1 ;  /* 0x000000040000795c */ /* 0x000fe20000300000 */
.L_x_7468:
[----:B------:R-:W-:Y:S02]  /*9c20*/  IMAD.U32 R196, RZ, RZ, UR38 ;  /* 0x00000026ffc47e24 */ /* 0x000fe4000f8e00ff */
[----:B------:R-:W-:-:S03]  /*9c30*/  IMAD R195, R22, 0x8, R198 ;  /* 0x0000000816c37824 */ /* 0x000fc600078e02c6 */
[----:B------:R-:W-:-:S04]  /*9c40*/  SHF.L.U32 R196, R196, 0x1f, RZ ;  /* 0x0000001fc4c47819 */ /* 0x000fc800000006ff */
[----:B------:R0:W1:Y:S01]  /*9c50*/  SYNCS.PHASECHK.TRANS64.TRYWAIT P1, [R195+URZ+0x38830], R196 ;  /* 0x038830c4c30075a7 */ /* 0x000062000802017f */
[----:B------:R-:W-:Y:S05]  /*9c60*/  @!P0 BRA `(.L_x_7469) ;  /* 0x0000000000048947 */ /* 0x000fea0003800000 */
[----:B------:R-:W-:Y:S01]  /*9c70*/  BPT.TRAP 0x1 ;  /* 0x000000040000795c */ /* 0x000fe20000300000 */
.L_x_7469:
[----:B------:R-:W-:Y:S01]  /*9c80*/  IMAD R185, R22, 0x200, R191 ;  /* 0x0000020016b97824 */ /* 0x000fe200078e02bf */
[----:B-1----:R-:W-:Y:S06]  /*9c90*/  @P1 BRA `(.L_x_7470) ;  /* 0x0000000000081947 */ /* 0x002fec0003800000 */
[----:B------:R-:W1:Y:S02]  /*9ca0*/  SYNCS.PHASECHK.TRANS64.TRYWAIT P1, [R195+URZ+0x38830], R196 ;  /* 0x038830c4c30075a7 */ /* 0x000e64000802017f */
[----:B-1----:R-:W-:Y:S05]  /*9cb0*/  @!P1 BRA `(.L_x_7471) ;  /* 0x000000a4004c9947 */ /* 0x002fea0003800000 */
.L_x_7470:
[----:B------:R-:W-:Y:S01]  /*9cc0*/  R2UR UR58, R185 ;  /* 0x00000000b93a72ca */ /* 0x000fe200000e0000 */
[----:B------:R-:W-:Y:S01]  /*9cd0*/  WARPGROUP.ARRIVE ;  /* 0x00000000000079c5 */ /* 0x000fe20000000000 */
[----:B------:R-:W-:Y:S01]  /*9ce0*/  R2UR UR56, R10 ;  /* 0x000000000a3872ca */ /* 0x000fe200000e0000 */
[----:B------:R-:W-:Y:S01]  /*9cf0*/  UMOV UR59, 0x40000040 ;  /* 0x40000040003b7882 */ /* 0x000fe20000000000 */
[----:B------:R-:W-:Y:S01]  /*9d00*/  R2UR UR57, R11 ;  /* 0x000000000b3972ca */ /* 0x000fe200000e0000 */
[----:B------:R-:W-:-:S12]  /*9d10*/  VIADD R201, R185, 0x2 ;  /* 0x00000002b9c97836 */ /* 0x000fd80000000000 */
[----:B------:R-:W-:Y:S01]  /*9d20*/  HGMMA.64x64x16.F32.BF16 R152, gdesc[UR56], RZ, !UPT, gsb0 ;  /* 0x00e00000389879f0 */ /* 0x000fe2000c0018ff */
[----:B------:R-:W-:Y:S01]  /*9d30*/  R2UR UR58, R201 ;  /* 0x00000000c93a72ca */ /* 0x000fe200000e0000 */
[----:B------:R-:W-:Y:S01]  /*9d40*/  UMOV UR59, 0x40000040 ;  /* 0x40000040003b7882 */ /* 0x000fe20000000000 */
[----:B------:R-:W-:Y:S01]  /*9d50*/  R2UR UR56, R8 ;  /* 0x00000000083872ca */ /* 0x000fe200000e0000 */
[----:B------:R-:W-:Y:S01]  /*9d60*/  VIADD R201, R185, 0x4 ;  /* 0x00000004b9c97836 */ /* 0x000fe20000000000 */
[----:B------:R-:W-:Y:S02]  /*9d70*/  R2UR UR57, R9 ;  /* 0x00000000093972ca */ /* 0x000fe400000e0000 */
[----:B------:R-:W-:Y:S01]  /*9d80*/  IADD3 R185, R185, 0x6, RZ ;  /* 0x00000006b9b97810 */ /* 0x000fe20007ffe0ff */
[----:B------:R-:W-:Y:S02]  /*9d90*/  WARPGROUP.DEPBAR.LE gsb0, 0x0 ;  /* 0x00008000000079c5 */ /* 0x000fe40000010000 */
[----:B------:R-:W-:-:S08]  /*9da0*/  WARPGROUP.ARRIVE ;  /* 0x00000000000079c5 */ /* 0x000fd00000000000 */
[----:B------:R-:W-:Y:S01]  /*9db0*/  HGMMA.64x64x16.F32.BF16 R152, gdesc[UR56], R152, gsb0 ;  /* 0x00e00000389879f0 */ /* 0x000fe20008001898 */
[----:B------:R-:W-:Y:S01]  /*9dc0*/  R2UR UR58, R201 ;  /* 0x00000000c93a72ca */ /* 0x000fe200000e0000 */
[----:B------:R-:W-:Y:S01]  /*9dd0*/  UMOV UR59, 0x40000040 ;  /* 0x40000040003b7882 */ /* 0x000fe20000000000 */
[----:B------:R-:W-:Y:S02]  /*9de0*/  R2UR UR56, R16 ;  /* 0x00000000103872ca */ /* 0x000fe400000e0000 */
[----:B------:R-:W-:Y:S01]  /*9df0*/  R2UR UR57, R17 ;  /* 0x00000000113972ca */ /* 0x000fe200000e0000 */
[----:B------:R-:W-:Y:S02]  /*9e00*/  WARPGROUP.DEPBAR.LE gsb0, 0x0 ;  /* 0x00008000000079c5 */ /* 0x000fe40000010000 */
[----:B------:R-:W-:-:S10]  /*9e10*/  WARPGROUP.ARRIVE ;  /* 0x00000000000079c5 */ /* 0x000fd40000000000 */
[----:B------:R-:W-:Y:S01]  /*9e20*/  HGMMA.64x64x16.F32.BF16 R152, gdesc[UR56], R152, gsb0 ;  /* 0x00e00000389879f0 */ /* 0x000fe20008001898 */
[----:B------:R-:W-:Y:S01]  /*9e30*/  R2UR UR58, R185 ;  /* 0x00000000b93a72ca */ /* 0x000fe200000e0000 */
[----:B------:R-:W-:Y:S01]  /*9e40*/  UMOV UR59, 0x40000040 ;  /* 0x40000040003b7882 */ /* 0x000fe20000000000 */
        /* <DEDUP_REMOVED lines=8> */
.L_x_7472:
[----:B------:R2:W3:Y:S01]  /*9ed0*/  SYNCS.PHASECHK.TRANS64.TRYWAIT P1, [R195+URZ+0x38850], R196 ;  /* 0x038850c4c30075a7 */ /* 0x0004e2000802017f */
[----:B------:R-:W-:Y:S05]  /*9ee0*/  @!P0 BRA `(.L_x_7473) ;  /* 0x0000000000048947 */ /* 0x000fea0003800000 */
[----:B------:R-:W-:Y:S01]  /*9ef0*/  BPT.TRAP 0x1 ;  /* 0x000000040000795c */ /* 0x000fe20000300000 */
.L_x_7473:
[----:B------:R-:W-:Y:S01]  /*9f00*/  IMAD R185, R22, 0x1000, R18 ;  /* 0x0000100016b97824 */ /* 0x000fe200078e0212 */
[----:B---3--:R-:W-:Y:S06]  /*9f10*/  @P1 BRA `(.L_x_7474) ;  /* 0x0000000000081947 */ /* 0x008fec0003800000 */
[----:B------:R-:W3:Y:S02]  /*9f20*/  SYNCS.PHASECHK.TRANS64.TRYWAIT P1, [R195+URZ+0x38850], R196 ;  /* 0x038850c4c30075a7 */ /* 0x000ee4000802017f */
[----:B---3--:R-:W-:Y:S05]  /*9f30*/  @!P1 BRA `(.L_x_7475) ;  /* 0x000000a000c09947 */ /* 0x008fea0003800000 */
.L_x_7474:
[----:B------:R-:W-:Y:S01]  /*9f40*/  R2UR UR58, R185 ;  /* 0x00000000b93a72ca */ /* 0x000fe200000e0000 */
[----:B------:R-:W-:Y:S01]  /*9f50*/  WARPGROUP.ARRIVE ;  /* 0x00000000000079c5 */ /* 0x000fe20000000000 */
[----:B------:R-:W-:Y:S01]  /*9f60*/  R2UR UR56, R6 ;  /* 0x00000000063872ca */ /* 0x000fe200000e0000 */
[----:B------:R-:W-:Y:S01]  /*9f70*/  UMOV UR59, 0x40000040 ;  /* 0x40000040003b7882 */ /* 0x000fe20000000000 */
[----:B------:R-:W-:Y:S01]  /*9f80*/  R2UR UR57, R7 ;  /* 0x00000000073972ca */ /* 0x000fe200000e0000 */
[C---:B0123--:R-:W-:Y:S01]  /*9f90*/  VIADD R196, R185.reuse, 0x2 ;  /* 0x00000002b9c47836 */ /* 0x04ffe20000000000 */
        /* <DEDUP_REMOVED lines=11> */
[----:B------:R-:W-:Y:S01]  /*a050*/  HGMMA.64x64x16.F32.BF16 R152, gdesc[UR56], R152, gsb0 ;  /* 0x00e00000389879f0 */ /* 0x000fe20008001898 */
[----:B------:R-:W-:Y:S01]  /*a060*/  R2UR UR58, R196 ;  /* 0x00000000c43a72ca */ /* 0x000fe200000e0000 */
[----:B------:R-:W-:Y:S01]  /*a070*/  UMOV UR59, 0x40000040 ;  /* 0x40000040003b7882 */ /* 0x000fe20000000000 */
[----:B------:R-:W-:Y:S01]  /*a080*/  R2UR UR56, R2 ;  /* 0x00000000023872ca */ /* 0x000fe200000e0000 */
[----:B------:R-:W-:Y:S01]  /*a090*/  VIADD R196, R185, 0x4 ;  /* 0x00000004b9c47836 */ /* 0x000fe20000000000 */
[----:B------:R-:W-:Y:S01]  /*a0a0*/  R2UR UR57, R3 ;  /* 0x00000000033972ca */ /* 0x000fe200000e0000 */
[----:B------:R-:W0:Y:S01]  /*a0b0*/  S2R R201, SR_TID.X ;  /* 0x0000000000c97919 */ /* 0x000e220000002100 */
[----:B------:R-:W-:Y:S01]  /*a0c0*/  UMOV UR55, 0x40000040 ;  /* 0x4000004000377882 */ /* 0x000fe20000000000 */
[----:B0-----:R-:W-:Y:S01]  /*a0d0*/  SHF.R.U32.HI R201, RZ, 0x7, R201 ;  /* 0x00000007ffc97819 */ /* 0x001fe200000116c9 */
[----:B------:R-:W-:-:S02]  /*a0e0*/  WARPGROUP.DEPBAR.LE gsb0, 0x0 ;  /* 0x00008000000079c5 */ /* 0x000fc40000010000 */
[----:B------:R-:W-:-:S07]  /*a0f0*/  WARPGROUP.ARRIVE ;  /* 0x00000000000079c5 */ /* 0x000fce0000000000 */
[----:B------:R-:W-:Y:S01]  /*a100*/  HGMMA.64x64x16.F32.BF16 R152, gdesc[UR56], R152, gsb0 ;  /* 0x00e00000389879f0 */ /* 0x000fe20008001898 */
[----:B------:R-:W-:Y:S01]  /*a110*/  R2UR UR58, R196 ;  /* 0x00000000c43a72ca */ /* 0x000fe200000e0000 */
[----:B------:R-:W-:Y:S01]  /*a120*/  UMOV UR59, 0x40000040 ;  /* 0x40000040003b7882 */ /* 0x000fe20000000000 */
[----:B------:R-:W-:Y:S01]  /*a130*/  R2UR UR56, R4 ;  /* 0x00000000043872ca */ /* 0x000fe200000e0000 */
[----:B------:R-:W-:Y:S01]  /*a140*/  VIADD R196, R185, 0x6 ;  /* 0x00000006b9c47836 */ /* 0x000fe20000000000 */
[----:B------:R-:W-:Y:S01]  /*a150*/  R2UR UR57, R5 ;  /* 0x00000000053972ca */ /* 0x000fe200000e0000 */
[----:B------:R-:W-:Y:S02]  /*a160*/  WARPGROUP.DEPBAR.LE gsb0, 0x0 ;  /* 0x00008000000079c5 */ /* 0x000fe40000010000 */
[----:B------:R-:W-:-:S10]  /*a170*/  WARPGROUP.ARRIVE ;  /* 0x00000000000079c5 */ /* 0x000fd40000000000 */
[----:B------:R-:W-:Y:S01]  /*a180*/  HGMMA.64x64x16.F32.BF16 R152, gdesc[UR56], R152, gsb0 ;  /* 0x00e00000389879f0 */ /* 0x000fe20008001898 */
[----:B------:R-:W-:Y:S01]  /*a190*/  R2UR UR58, R196 ;  /* 0x00000000c43a72ca */ /* 0x000fe200000e0000 */
[----:B------:R-:W-:Y:S01]  /*a1a0*/  UMOV UR59, 0x40000040 ;  /* 0x40000040003b7882 */ /* 0x000fe20000000000 */
[----:B------:R-:W-:Y:S01]  /*a1b0*/  R2UR UR56, R12 ;  /* 0x000000000c3872ca */ /* 0x000fe200000e0000 */
[----:B------:R-:W-:Y:S01]  /*a1c0*/  VIADD R196, R185, 0x200 ;  /* 0x00000200b9c47836 */ /* 0x000fe20000000000 */
[----:B------:R-:W-:-:S04]  /*a1d0*/  R2UR UR57, R13 ;  /* 0x000000000d3972ca */ /* 0x000fc800000e0000 */
        /* <DEDUP_REMOVED lines=23> */
[----:B------:R-:W-:Y:S02]  /*a350*/  WARPGROUP.DEPBAR.LE gsb0, 0x0 ;  /* 0x00008000000079c5 */ /* 0x000fe40000010000 */
[----:B------:R-:W-:Y:S01]  /*a360*/  WARPGROUP.ARRIVE ;  /* 0x00000000000079c5 */ /* 0x000fe20000000000 */
[----:B------:R0:W1:Y:S05]  /*a370*/  SHFL.IDX PT, R196, R201, RZ, 0x1f ;  /* 0x00001fffc9c47589 */ /* 0x00006a00000e0000 */
[----:B------:R-:W-:Y:S01]  /*a380*/  HGMMA.64x64x16.F32.BF16 R152, gdesc[UR56], R152, gsb0 ;  /* 0x00e00000389879f0 */ /* 0x000fe20008001898 */
[----:B------:R-:W-:Y:S01]  /*a390*/  UMOV UR57, 0x40000040 ;  /* 0x4000004000397882 */ /* 0x000fe20000000000 */
[----:B------:R-:W-:Y:S01]  /*a3a0*/  UMOV UR59, 0x40000040 ;  /* 0x40000040003b7882 */ /* 0x000fe20000000000 */
[----:B0-----:R-:W-:-:S02]  /*a3b0*/  IADD3 R201, R185, 0x800, RZ ;  /* 0x00000800b9c97810 */ /* 0x001fc40007ffe0ff */
[----:B-1----:R-:W-:-:S04]  /*a3c0*/  ISETP.GT.AND P1, PT, R196, 0x7f, PT ;  /* 0x0000007fc400780c */ /* 0x002fc80003f24270 */
[----:B------:R-:W-:-:S05]  /*a3d0*/  SEL R196, RZ, 0x2, !P1 ;  /* 0x00000002ffc47807 */ /* 0x000fca0004800000 */
[----:B------:R-:W-:Y:S02]  /*a3e0*/  IMAD.IADD R202, R184, 0x1, R196 ;  /* 0x00000001b8ca7824 */ /* 0x000fe400078e02c4 */
[----:B------:R-:W-:-:S03]  /*a3f0*/  IMAD.IADD R203, R196, 0x1, R201 ;  /* 0x00000001c4cb7824 */ /* 0x000fc600078e02c9 */
[----:B------:R-:W-:Y:S01]  /*a400*/  R2UR UR56, R202 ;  /* 0x00000000ca3872ca */ /* 0x000fe200000e0000 */
[----:B------:R-:W-:Y:S01]  /*a410*/  IMAD.MOV.U32 R202, RZ, RZ, 0x4 ;  /* 0x00000004ffca7424 */ /* 0x000fe200078e00ff */
[----:B------:R-:W-:-:S04]  /*a420*/  R2UR UR58, R203 ;  /* 0x00000000cb3a72ca */ /* 0x000fc800000e0000 */
        /* <DEDUP_REMOVED lines=206> */
.L_x_7476:
[----:B------:R-:W-:Y:S01]  /*b110*/  FMNMX.FTZ R196, R152, R186, !PT ;  /* 0x000000ba98c47209 */ /* 0x000fe20007810000 */
[----:B------:R-:W-:Y:S01]  /*b120*/  UMOV UR6, UR39 ;  /* 0x0000002700067c82 */ /* 0x000fe20008000000 */
[----:B------:R-:W-:Y:S01]  /*b130*/  ISETP.NE.AND P1, PT, R194, RZ, PT ;  /* 0x000000ffc200720c */ /* 0x000fe20003f25270 */
[----:B------:R-:W-:Y:S01]  /*b140*/  IMAD R218, R22, 0x1000, R193 ;  /* 0x0000100016da7824 */ /* 0x000fe200078e02c1 */
[----:B------:R-:W-:Y:S01]  /*b150*/  FMNMX.FTZ R185, R153, R196, !PT ;  /* 0x000000c499b97209 */ /* 0x000fe20007810000 */
[----:B------:R-:W-:-:S03]  /*b160*/  UMOV UR11, 0x40000040 ;  /* 0x40000040000b7882 */ /* 0x000fc60000000000 */
[----:B------:R-:W-:Y:S02]  /*b170*/  FMNMX.FTZ R196, R156, R185, !PT ;  /* 0x000000b99cc47209 */ /* 0x000fe40007810000 */
[----:B------:R-:W-:Y:S02]  /*b180*/  R2UR UR10, R218 ;  /* 0x00000000da0a72ca */ /* 0x000fe400000e0000 */
        /* <DEDUP_REMOVED lines=30> */
[----:B------:R-:W0:Y:S01]  /*b370*/  MUFU.EX2 R186, R202 ;  /* 0x000000ca00ba7308 */ /* 0x000e220000000800 */
        /* <DEDUP_REMOVED lines=18> */
[----:B------:R-:W-:Y:S01]  /*b4a0*/  MUFU.EX2 R201, R201 ;  /* 0x000000c900c97308 */ /* 0x000fe20000000800 */
[----:B0-----:R-:W-:Y:S01]  /*b4b0*/  FMUL.FTZ R24, R24, R186 ;  /* 0x000000ba18187220 */ /* 0x001fe20000410000 */
[----:B------:R-:W-:Y:S01]  /*b4c0*/  FMNMX.FTZ R153, R179, R152, !PT ;  /* 0x00000098b3997209 */ /* 0x000fe20007810000 */
[-C--:B------:R-:W-:Y:S01]  /*b4d0*/  FMUL.FTZ R25, R25, R186.reuse ;  /* 0x000000ba19197220 */ /* 0x080fe20000410000 */
[-C--:B------:R-:W-:Y:S01]  /*b4e0*/  FMUL.FTZ R28, R28, R186.reuse ;  /* 0x000000ba1c1c7220 */ /* 0x080fe20000410000 */
[-C--:B------:R-:W-:Y:S01]  /*b4f0*/  FMUL.FTZ R29, R29, R186.reuse ;  /* 0x000000ba1d1d7220 */ /* 0x080fe20000410000 */
[----:B------:R-:W-:Y:S01]  /*b500*/  FMNMX.FTZ R152, R182, R153, !PT ;  /* 0x00000099b6987209 */ /* 0x000fe20007810000 */
[-C--:B------:R-:W-:Y:S01]  /*b510*/  FMUL.FTZ R32, R32, R186.reuse ;  /* 0x000000ba20207220 */ /* 0x080fe20000410000 */
[----:B------:R-:W-:Y:S01]  /*b520*/  MUFU.EX2 R196, R196 ;  /* 0x000000c400c47308 */ /* 0x000fe20000000800 */
[----:B------:R-:W-:Y:S01]  /*b530*/  FMUL.FTZ R33, R33, R186 ;  /* 0x000000ba21217220 */ /* 0x000fe20000410000 */
[----:B------:R-:W-:Y:S01]  /*b540*/  FMNMX.FTZ R152, R183, R152, !PT ;  /* 0x00000098b7987209 */ /* 0x000fe20007810000 */
[-C--:B------:R-:W-:Y:S01]  /*b550*/  FMUL.FTZ R36, R36, R186.reuse ;  /* 0x000000ba24247220 */ /* 0x080fe20000410000 */
[-C--:B------:R-:W-:Y:S01]  /*b560*/  FMUL.FTZ R37, R37, R186.reuse ;  /* 0x000000ba25257220 */ /* 0x080fe20000410000 */
[-C--:B------:R-:W-:Y:S01]  /*b570*/  FMUL.FTZ R40, R40, R186.reuse ;  /* 0x000000ba28287220 */ /* 0x080fe20000410000 */
[-C--:B------:R-:W-:Y:S01]  /*b580*/  FMUL.FTZ R41, R41, R186.reuse ;  /* 0x000000ba29297220 */ /* 0x080fe20000410000 */
[----:B------:R-:W0:Y:S01]  /*b590*/  SHFL.BFLY PT, R153, R152, 0x2, 0x1f ;  /* 0x0c401f0098997f89 */ /* 0x000e2200000e0000 */
        /* <DEDUP_REMOVED lines=23> */
[----:B0-----:R-:W-:Y:S01]  /*b710*/  FMNMX.FTZ R153, R152, R153, !PT ;  /* 0x0000009998997209 */ /* 0x001fe20007810000 */
[----:B------:R-:W0:Y:S01]  /*b720*/  MUFU.EX2 R205, R205 ;  /* 0x000000cd00cd7308 */ /* 0x000e220000000800 */
[-C--:B------:R-:W-:Y:S01]  /*b730*/  FMUL.FTZ R84, R84, R186.reuse ;  /* 0x000000ba54547220 */ /* 0x080fe20000410000 */
[-C--:B------:R-:W-:Y:S01]  /*b740*/  FMUL.FTZ R85, R85, R186.reuse ;  /* 0x000000ba55557220 */ /* 0x080fe20000410000 */
[-C--:B------:R-:W-:Y:S01]  /*b750*/  FMUL.FTZ R88, R88, R186.reuse ;  /* 0x000000ba58587220 */ /* 0x080fe20000410000 */
[----:B------:R-:W1:Y:S01]  /*b760*/  SHFL.BFLY PT, R168, R153, 0x1, 0x1f ;  /* 0x0c201f0099a87f89 */ /* 0x000e6200000e0000 */
        /* <DEDUP_REMOVED lines=23> */
[----:B-1----:R-:W-:Y:S01]  /*b8e0*/  FMNMX.FTZ R168, R153, R168, !PT ;  /* 0x000000a899a87209 */ /* 0x002fe20007810000 */
[----:B------:R-:W-:Y:S01]  /*b8f0*/  FFMA.FTZ R153, R181, UR6, -R210 ;  /* 0x00000006b5997c23 */ /* 0x000fe200080108d2 */
[-C--:B------:R-:W-:Y:S01]  /*b900*/  FMUL.FTZ R128, R128, R186.reuse ;  /* 0x000000ba80807220 */ /* 0x080fe20000410000 */
[-C--:B------:R-:W-:Y:S01]  /*b910*/  FMUL.FTZ R129, R129, R186.reuse ;  /* 0x000000ba81817220 */ /* 0x080fe20000410000 */
[----:B------:R-:W-:Y:S01]  /*b920*/  MUFU.EX2 R169, R169 ;  /* 0x000000a900a97308 */ /* 0x000fe20000000800 */
[----:B------:R-:W-:Y:S01]  /*b930*/  FADD.FTZ R152, -R168, R209 ;  /* 0x000000d1a8987221 */ /* 0x000fe20000010100 */
[-C--:B------:R-:W-:Y:S01]  /*b940*/  FMUL.FTZ R132, R132, R186.reuse ;  /* 0x000000ba84847220 */ /* 0x080fe20000410000 */
[-C--:B------:R-:W-:Y:S01]  /*b950*/  FMUL.FTZ R133, R133, R186.reuse ;  /* 0x000000ba85857220 */ /* 0x080fe20000410000 */
[-C--:B------:R-:W-:Y:S01]  /*b960*/  FMUL.FTZ R136, R136, R186.reuse ;  /* 0x000000ba88887220 */ /* 0x080fe20000410000 */
[----:B------:R-:W-:Y:S01]  /*b970*/  FMUL.FTZ R181, R152, UR6 ;  /* 0x0000000698b57c20 */ /* 0x000fe20008410000 */
[----:B------:R-:W-:Y:S01]  /*b980*/  FMUL.FTZ R152, R168, UR6 ;  /* 0x00000006a8987c20 */ /* 0x000fe20008410000 */
[-C--:B------:R-:W-:Y:S01]  /*b990*/  FMUL.FTZ R137, R137, R186.reuse ;  /* 0x000000ba89897220 */ /* 0x080fe20000410000 */
[----:B------:R0:W-:Y:S01]  /*b9a0*/  MUFU.EX2 R209, R153 ;  /* 0x0000009900d17308 */ /* 0x0001e20000000800 */
[----:B------:R-:W-:Y:S01]  /*b9b0*/  FMUL.FTZ R140, R140, R186 ;  /* 0x000000ba8c8c7220 */ /* 0x000fe20000410000 */
[----:B------:R-:W-:Y:S01]  /*b9c0*/  FFMA.FTZ R210, R154, UR6, -R152 ;  /* 0x000000069ad27c23 */ /* 0x000fe20008010898 */
[----:B------:R-:W-:-:S02]  /*b9d0*/  VIADD R154, R195, 0x38840 ;  /* 0x00038840c39a7836 */ /* 0x000fc40000000000 */
[--C-:B------:R-:W-:Y:S01]  /*b9e0*/  FFMA.FTZ R213, R155, UR6, -R152.reuse ;  /* 0x000000069bd57c23 */ /* 0x100fe20008010898 */
[--C-:B------:R-:W-:Y:S01]  /*b9f0*/  FFMA.FTZ R212, R158, UR6, -R152.reuse ;  /* 0x000000069ed47c23 */ /* 0x100fe20008010898 */
[--C-:B------:R-:W-:Y:S01]  /*ba00*/  FFMA.FTZ R215, R159, UR6, -R152.reuse ;  /* 0x000000069fd77c23 */ /* 0x100fe20008010898 */
[----:B------:R-:W-:Y:S01]  /*ba10*/  FFMA.FTZ R214, R162, UR6, -R152 ;  /* 0x00000006a2d67c23 */ /* 0x000fe20008010898 */
[----:B------:R-:W1:Y:S01]  /*ba20*/  MUFU.EX2 R181, R181 ;  /* 0x000000b500b57308 */ /* 0x000e620000000800 */
[----:B0-----:R-:W-:Y:S01]  /*ba30*/  @!P1 IMAD R153, R211, 0x40, R192 ;  /* 0x00000040d3999824 */ /* 0x001fe200078e02c0 */
[----:B------:R-:W-:Y:S01]  /*ba40*/  PRMT R154, R197, 0x654, R154 ;  /* 0x00000654c59a7816 */ /* 0x000fe2000000009a */
[--C-:B------:R-:W-:Y:S01]  /*ba50*/  FFMA.FTZ R217, R163, UR6, -R152.reuse ;  /* 0x00000006a3d97c23 */ /* 0x100fe20008010898 */
[----:B------:R-:W-:Y:S01]  /*ba60*/  FFMA.FTZ R216, R166, UR6, -R152 ;  /* 0x00000006a6d87c23 */ /* 0x000fe20008010898 */
[----:B------:R-:W-:Y:S02]  /*ba70*/  @!P1 IMAD R153, R153, 0x4, R198 ;  /* 0x0000000499999824 */ /* 0x000fe400078e02c6 */
[--C-:B------:R-:W-:Y:S01]  /*ba80*/  FFMA.FTZ R219, R167, UR6, -R152.reuse ;  /* 0x00000006a7db7c23 */ /* 0x100fe20008010898 */
[--C-:B------:R-:W-:Y:S01]  /*ba90*/  FFMA.FTZ R170, R170, UR6, -R152.reuse ;  /* 0x00000006aaaa7c23 */ /* 0x100fe20008010898 */
[--C-:B------:R-:W-:Y:S01]  /*baa0*/  FFMA.FTZ R171, R171, UR6, -R152.reuse ;  /* 0x00000006abab7c23 */ /* 0x100fe20008010898 */
[--C-:B------:R-:W-:Y:S01]  /*bab0*/  FFMA.FTZ R174, R174, UR6, -R152.reuse ;  /* 0x00000006aeae7c23 */ /* 0x100fe20008010898 */
[--C-:B------:R-:W-:Y:S01]  /*bac0*/  FFMA.FTZ R175, R175, UR6, -R152.reuse ;  /* 0x00000006afaf7c23 */ /* 0x100fe20008010898 */
[----:B------:R0:W-:Y:S01]  /*bad0*/  SYNCS.ARRIVE.TRANS64.RED.A1T0 RZ, [R154+URZ], RZ ;  /* 0x000000ff9aff79a7 */ /* 0x0001e2000810043f */
[--C-:B------:R-:W-:Y:S01]  /*bae0*/  FFMA.FTZ R178, R178, UR6, -R152.reuse ;  /* 0x00000006b2b27c23 */ /* 0x100fe20008010898 */
[--C-:B------:R-:W-:Y:S01]  /*baf0*/  FFMA.FTZ R179, R179, UR6, -R152.reuse ;  /* 0x00000006b3b37c23 */ /* 0x100fe20008010898 */
[--C-:B------:R-:W-:Y:S01]  /*bb00*/  FFMA.FTZ R182, R182, UR6, -R152.reuse ;  /* 0x00000006b6b67c23 */ /* 0x100fe20008010898 */
[----:B------:R-:W-:Y:S01]  /*bb10*/  FFMA.FTZ R183, R183, UR6, -R152 ;  /* 0x00000006b7b77c23 */ /* 0x000fe20008010898 */
[----:B------:R-:W-:Y:S01]  /*bb20*/  @!P1 STS [R153+0x38400], R186 ;  /* 0x038400ba99009388 */ /* 0x000fe20000000800 */
[----:B------:R-:W-:Y:S01]  /*bb30*/  MUFU.EX2 R210, R210 ;  /* 0x000000d200d27308 */ /* 0x000fe20000000800 */
[----:B------:R-:W-:Y:S01]  /*bb40*/  F2FP.BF16.F32.PACK_AB R152, R196, R201 ;  /* 0x000000c9c498723e */ /* 0x000fe200000010ff */
[-C--:B-1----:R-:W-:Y:S01]  /*bb50*/  FMUL.FTZ R26, R26, R181.reuse ;  /* 0x000000b51a1a7220 */ /* 0x082fe20000410000 */
[----:B------:R1:W-:Y:S01]  /*bb60*/  @!P1 STS [R153+0x38420], R181 ;  /* 0x038420b599009388 */ /* 0x0003e20000000800 */
[----:B0-----:R-:W-:Y:S01]  /*bb70*/  F2FP.BF16.F32.PACK_AB R154, R203, R202 ;  /* 0x000000cacb9a723e */ /* 0x001fe200000010ff */
[-C--:B------:R-:W-:Y:S01]  /*bb80*/  FMUL.FTZ R27, R27, R181.reuse ;  /* 0x000000b51b1b7220 */ /* 0x080fe20000410000 */
[----:B------:R-:W-:Y:S01]  /*bb90*/  F2FP.BF16.F32.PACK_AB R158, R207, R206 ;  /* 0x000000cecf9e723e */ /* 0x000fe200000010ff */
[-C--:B------:R-:W-:Y:S01]  /*bba0*/  FMUL.FTZ R30, R30, R181.reuse ;  /* 0x000000b51e1e7220 */ /* 0x080fe20000410000 */
[----:B------:R-:W1:Y:S01]  /*bbb0*/  MUFU.EX2 R213, R213 ;  /* 0x000000d500d57308 */ /* 0x000e620000000800 */
        /* <DEDUP_REMOVED lines=82> */
[----:B------:R-:W-:Y:S01]  /*c0e0*/  FMUL.FTZ R151, R151, R181 ;  /* 0x000000b597977220 */ /* 0x000fe20000410000 */
[----:B------:R1:W-:Y:S01]  /*c0f0*/  STSM.16.M88.4 [R188+0x36400], R152 ;  /* 0x03640098bc007844 */ /* 0x0003e20000000200 */
[----:B------:R-:W-:-:S02]  /*c100*/  VIADD R211, R218, 0x80 ;  /* 0x00000080dad37836 */ /* 0x000fc40000000000 */
[----:B------:R-:W-:Y:S01]  /*c110*/  FFMA.FTZ R21, R186, R21, R201 ;  /* 0x00000015ba157223 */ /* 0x000fe200000100c9 */
[----:B------:R-:W-:Y:S01]  /*c120*/  FFMA.FTZ R20, R181, R20, R210 ;  /* 0x00000014b5147223 */ /* 0x000fe200000100d2 */
[----:B------:R-:W-:Y:S01]  /*c130*/  MUFU.EX2 R174, R174 ;  /* 0x000000ae00ae7308 */ /* 0x000fe20000000800 */
[----:B------:R1:W-:Y:S01]  /*c140*/  STSM.16.M88.4 [R190], R156 ;  /* 0x0000009cbe007844 */ /* 0x0003e20000000200 */
        /* <DEDUP_REMOVED lines=15> */
[----:B------:R-:W0:Y:S01]  /*c240*/  MUFU.EX2 R177, R177 ;  /* 0x000000b100b17308 */ /* 0x000e220000000800 */
[----:B--2---:R-:W-:Y:S01]  /*c250*/  F2FP.BF16.F32.PACK_AB R163, R175, R174 ;  /* 0x000000aeafa3723e */ /* 0x004fe200000010ff */
[----:B------:R-:W-:Y:S01]  /*c260*/  FADD.FTZ R207, R207, R206 ;  /* 0x000000cecfcf7221 */ /* 0x000fe20000010000 */
[----:B------:R-:W-:-:S03]  /*c270*/  FADD.FTZ R219, R219, R216 ;  /* 0x000000d8dbdb7221 */ /* 0x000fc60000010000 */
[----:B------:R1:W-:Y:S01]  /*c280*/  STSM.16.M88.4 [R187], R160 ;  /* 0x000000a0bb007844 */ /* 0x0003e20000000200 */
[----:B------:R-:W-:Y:S01]  /*c290*/  FADD.FTZ R208, R208, R207 ;  /* 0x000000cfd0d07221 */ /* 0x000fe20000010000 */
[----:B------:R-:W2:Y:S01]  /*c2a0*/  MUFU.EX2 R180, R180 ;  /* 0x000000b400b47308 */ /* 0x000ea20000000800 */
[----:B------:R-:W-:Y:S02]  /*c2b0*/  FADD.FTZ R170, R170, R219 ;  /* 0x000000dbaaaa7221 */ /* 0x000fe40000010000 */
[----:B------:R-:W-:Y:S02]  /*c2c0*/  FADD.FTZ R169, R169, R208 ;  /* 0x000000d0a9a97221 */ /* 0x000fe40000010000 */
[----:B------:R-:W-:Y:S02]  /*c2d0*/  FADD.FTZ R171, R171, R170 ;  /* 0x000000aaabab7221 */ /* 0x000fe40000010000 */
[----:B------:R-:W-:Y:S01]  /*c2e0*/  FADD.FTZ R172, R172, R169 ;  /* 0x000000a9acac7221 */ /* 0x000fe20000010000 */
[----:B------:R-:W-:Y:S01]  /*c2f0*/  MUFU.EX2 R178, R178 ;  /* 0x000000b200b27308 */ /* 0x000fe20000000800 */
[----:B0-----:R-:W-:Y:S01]  /*c300*/  F2FP.BF16.F32.PACK_AB R164, R177, R176 ;  /* 0x000000b0b1a4723e */ /* 0x001fe200000010ff */
[----:B------:R-:W-:Y:S01]  /*c310*/  FADD.FTZ R174, R174, R171 ;  /* 0x000000abaeae7221 */ /* 0x000fe20000010000 */
[----:B------:R-:W-:-:S03]  /*c320*/  FADD.FTZ R173, R173, R172 ;  /* 0x000000acadad7221 */ /* 0x000fc60000010000 */
[----:B------:R-:W-:Y:S01]  /*c330*/  FADD.FTZ R175, R175, R174 ;  /* 0x000000aeafaf7221 */ /* 0x000fe20000010000 */
[----:B------:R-:W-:Y:S01]  /*c340*/  FADD.FTZ R176, R176, R173 ;  /* 0x000000adb0b07221 */ /* 0x000fe20000010000 */
[----:B------:R-:W0:Y:S01]  /*c350*/  MUFU.EX2 R179, R179 ;  /* 0x000000b300b37308 */ /* 0x000e220000000800 */
[----:B--2---:R-:W-:Y:S02]  /*c360*/  F2FP.BF16.F32.PACK_AB R166, R209, R180 ;  /* 0x000000b4d1a6723e */ /* 0x004fe400000010ff */
[----:B------:R-:W-:-:S04]  /*c370*/  FADD.FTZ R177, R177, R176 ;  /* 0x000000b0b1b17221 */ /* 0x000fc80000010000 */
[----:B------:R-:W-:Y:S01]  /*c380*/  FADD.FTZ R180, R180, R177 ;  /* 0x000000b1b4b47221 */ /* 0x000fe20000010000 */
[----:B------:R-:W2:Y:S03]  /*c390*/  MUFU.EX2 R182, R182 ;  /* 0x000000b600b67308 */ /* 0x000ea60000000800 */
[----:B------:R-:W-:-:S05]  /*c3a0*/  FADD.FTZ R21, R209, R180 ;  /* 0x000000b4d1157221 */ /* 0x000fca0000010000 */
[----:B------:R-:W3:Y:S01]  /*c3b0*/  MUFU.EX2 R183, R183 ;  /* 0x000000b700b77308 */ /* 0x000ee20000000800 */
[----:B0-----:R-:W-:Y:S01]  /*c3c0*/  F2FP.BF16.F32.PACK_AB R165, R179, R178 ;  /* 0x000000b2b3a5723e */ /* 0x001fe200000010ff */
[----:B------:R-:W-:-:S04]  /*c3d0*/  FADD.FTZ R178, R178, R175 ;  /* 0x000000afb2b27221 */ /* 0x000fc80000010000 */
[----:B------:R-:W-:-:S04]  /*c3e0*/  FADD.FTZ R179, R179, R178 ;  /* 0x000000b2b3b37221 */ /* 0x000fc80000010000 */
[----:B--2---:R-:W-:Y:S01]  /*c3f0*/  FADD.FTZ R20, R182, R179 ;  /* 0x000000b3b6147221 */ /* 0x004fe20000010000 */
[----:B---3--:R-:W-:-:S03]  /*c400*/  F2FP.BF16.F32.PACK_AB R167, R183, R182 ;  /* 0x000000b6b7a7723e */ /* 0x008fc600000010ff */
[----:B------:R-:W-:Y:S02]  /*c410*/  FADD.FTZ R20, R183, R20 ;  /* 0x00000014b7147221 */ /* 0x000fe40000010000 */
[----:B------:R1:W-:Y:S01]  /*c420*/  STSM.16.M88.4 [R189], R164 ;  /* 0x000000a4bd007844 */ /* 0x0003e20000000200 */
[----:B------:R-:W-:-:S06]  /*c430*/  WARPGROUP.ARRIVE ;  /* 0x00000000000079c5 */ /* 0x000fcc0000000000 */
        /* <DEDUP_REMOVED lines=32> */
.L_x_7477:
        /* <DEDUP_REMOVED lines=9> */
.L_x_7467:
[----:B------:R-:W2:Y:S01]  /*c6d0*/  SHFL.BFLY PT, R0, R21, 0x2, 0x1f ;  /* 0x0c401f0015007f89 */ /* 0x000ea200000e0000 */
[----:B------:R-:W-:Y:S08]  /*c6e0*/  BAR.ARV 0x8, 0x100 ;  /* 0x0204000000007b1d */ /* 0x000ff00000002000 */
[----:B------:R-:W-:Y:S01]  /*c6f0*/  BAR.SYNC.DEFER_BLOCKING 0xf, 0x100 ;  /* 0x03c4000000007b1d */ /* 0x000fe20000010000 */
[----:B------:R-:W-:Y:S01]  /*c700*/  ISETP.NE.AND P0, PT, R194, RZ, PT ;  /* 0x000000ffc200720c */ /* 0x000fe20003f05270 */
[----:B------:R-:W-:Y:S01]  /*c710*/  IMAD.U32 R8, RZ, RZ, UR6 ;  /* 0x00000006ff087e24 */ /* 0x000fe2000f8e00ff */
[----:B------:R-:W-:-:S03]  /*c720*/  LEA R7, R22, R192, 0x6 ;  /* 0x000000c016077211 */ /* 0x000fc600078e30ff */
[----:B------:R-:W3:Y:S01]  /*c730*/  SHFL.BFLY PT, R5, R20, 0x2, 0x1f ;  /* 0x0c401f0014057f89 */ /* 0x000ee200000e0000 */
[----:B--2---:R-:W-:-:S07]  /*c740*/  FADD.FTZ R2, R0, R21 ;  /* 0x0000001500027221 */ /* 0x004fce0000010000 */
[----:B------:R-:W-:Y:S01]  /*c750*/  @!P0 IMAD R198, R7, 0x4, R198 ;  /* 0x0000000407c68824 */ /* 0x000fe200078e02c6 */
[----:B------:R-:W2:Y:S01]  /*c760*/  SHFL.BFLY PT, R3, R2, 0x1, 0x1f ;  /* 0x0c201f0002037f89 */ /* 0x000ea200000e0000 */
[----:B---3--:R-:W-:-:S05]  /*c770*/  FADD.FTZ R5, R5, R20 ;  /* 0x0000001405057221 */ /* 0x008fca0000010000 */
[----:B------:R-:W3:Y:S01]  /*c780*/  SHFL.BFLY PT, R0, R5, 0x1, 0x1f ;  /* 0x0c201f0005007f89 */ /* 0x000ee200000e0000 */
[----:B--2---:R-:W-:Y:S01]  /*c790*/  FADD.FTZ R4, R2, R3 ;  /* 0x0000000302047221 */ /* 0x004fe20000010000 */
[----:B------:R-:W-:Y:S02]  /*c7a0*/  IMAD.MOV.U32 R3, RZ, RZ, RZ ;  /* 0x000000ffff037224 */ /* 0x000fe400078e00ff */
[----:B------:R-:W-:Y:S02]  /*c7b0*/  IMAD.MOV.U32 R2, RZ, RZ, -0x800000 ;  /* 0xff800000ff027424 */ /* 0x000fe400078e00ff */
[----:B------:R-:W-:-:S13]  /*c7c0*/  FSETP.NE.FTZ.AND P1, PT, R4, RZ, PT ;  /* 0x000000ff0400720b */ /* 0x000fda0003f35000 */
[----:B------:R-:W2:Y:S01]  /*c7d0*/  @P1 MUFU.RCP R3, R4 ;  /* 0x0000000400031308 */ /* 0x000ea20000001000 */
[----:B---3--:R-:W-:Y:S01]  /*c7e0*/  FADD.FTZ R6, R5, R0 ;  /* 0x0000000005067221 */ /* 0x008fe20000010000 */
[----:B------:R-:W-:-:S04]  /*c7f0*/  IMAD.MOV.U32 R0, RZ, RZ, RZ ;  /* 0x000000ffff007224 */ /* 0x000fc800078e00ff */
[----:B------:R-:W-:Y:S02]  /*c800*/  FSETP.NE.FTZ.AND P2, PT, R6, RZ, PT ;  /* 0x000000ff0600720b */ /* 0x000fe40003f55000 */
[----:B------:R3:W4:Y:S01]  /*c810*/  @P1 MUFU.LG2 R5, R4 ;  /* 0x0000000400051308 */ /* 0x0007220000000c00 */
[----:B--2---:R2:W-:Y:S01]  /*c820*/  @!P0 STS [R198+0x38400], R3 ;  /* 0x03840003c6008388 */ /* 0x0045e20000000800 */
[----:B---3--:R-:W-:Y:S02]  /*c830*/  IMAD.MOV.U32 R4, RZ, RZ, -0x800000 ;  /* 0xff800000ff047424 */ /* 0x008fe400078e00ff */
[----:B------:R-:W-:-:S07]  /*c840*/  FMUL.FTZ R24, R24, R3 ;  /* 0x0000000318187220 */ /* 0x000fce0000410000 */
[----:B------:R-:W3:Y:S01]  /*c850*/  @P2 MUFU.RCP R0, R6 ;  /* 0x0000000600002308 */ /* 0x000ee20000001000 */
[----:B------:R-:W-:Y:S01]  /*c860*/  @P2 FMUL.FTZ R8, R8, 0.69314718246459960938 ;  /* 0x3f31721808082820 */ /* 0x000fe20000410000 */
[-C--:B------:R-:W-:Y:S01]  /*c870*/  FMUL.FTZ R25, R25, R3.reuse ;  /* 0x0000000319197220 */ /* 0x080fe20000410000 */
[-C--:B------:R-:W-:Y:S01]  /*c880*/  FMUL.FTZ R28, R28, R3.reuse ;  /* 0x000000031c1c7220 */ /* 0x080fe20000410000 */
[-C--:B------:R-:W-:Y:S01]  /*c890*/  FMUL.FTZ R29, R29, R3.reuse ;  /* 0x000000031d1d7220 */ /* 0x080fe20000410000 */
[----:B----4-:R-:W-:Y:S01]  /*c8a0*/  @P1 FMUL.FTZ R5, R5, 0.69314718246459960938 ;  /* 0x3f31721805051820 */ /* 0x010fe20000410000 */
[-C--:B------:R-:W-:Y:S01]  /*c8b0*/  FMUL.FTZ R32, R32, R3.reuse ;  /* 0x0000000320207220 */ /* 0x080fe20000410000 */
[-C--:B------:R-:W-:Y:S01]  /*c8c0*/  FMUL.FTZ R33, R33, R3.reuse ;  /* 0x0000000321217220 */ /* 0x080fe20000410000 */
[----:B------:R4:W5:Y:S01]  /*c8d0*/  @P2 MUFU.LG2 R7, R6 ;  /* 0x0000000600072308 */ /* 0x0009620000000c00 */
        /* <DEDUP_REMOVED lines=8> */
[----:B---3--:R2:W-:Y:S01]  /*c960*/  @!P0 STS [R198+0x38420], R0 ;  /* 0x03842000c6008388 */ /* 0x0085e20000000800 */
[----:B----4-:R-:W-:-:S02]  /*c970*/  IMAD.U32 R6, RZ, RZ, UR6 ;  /* 0x00000006ff067e24 */ /* 0x010fc4000f8e00ff */
[-C--:B------:R-:W-:Y:S01]  /*c980*/  FMUL.FTZ R52, R52, R3.reuse ;  /* 0x0000000334347220 */ /* 0x080fe20000410000 */
[-C--:B------:R-:W-:Y:S01]  /*c990*/  FMUL.FTZ R53, R53, R3.reuse ;  /* 0x0000000335357220 */ /* 0x080fe20000410000 */
[-C--:B------:R-:W-:Y:S01]  /*c9a0*/  FMUL.FTZ R56, R56, R3.reuse ;  /* 0x0000000338387220 */ /* 0x080fe20000410000 */
[----:B------:R-:W-:Y:S01]  /*c9b0*/  @P1 FMUL.FTZ R6, R6, 0.69314718246459960938 ;  /* 0x3f31721806061820 */ /* 0x000fe20000410000 */
[-C--:B------:R-:W-:Y:S01]  /*c9c0*/  FMUL.FTZ R57, R57, R3.reuse ;  /* 0x0000000339397220 */ /* 0x080fe20000410000 */
[-C--:B------:R-:W-:Y:S01]  /*c9d0*/  FMUL.FTZ R60, R60, R3.reuse ;  /* 0x000000033c3c7220 */ /* 0x080fe20000410000 */
[----:B-----5:R-:W-:Y:S01]  /*c9e0*/  @P2 FMUL.FTZ R7, R7, 0.69314718246459960938 ;  /* 0x3f31721807072820 */ /* 0x020fe20000410000 */
        /* <DEDUP_REMOVED lines=112> */
[----:B--2---:R-:W-:Y:S06]  /*d0f0*/  BAR.ARV 0xe, 0x100 ;  /* 0x0384000000007b1d */ /* 0x004fec0000002000 */
.L_x_7436:
[----:B------:R-:W-:Y:S05]  /*d100*/  @P0 BRA `(.L_x_7479) ;  /* 0x0000002400080947 */ /* 0x000fea0003800000 */
[----:B------:R-:W2:Y:S01]  /*d110*/  LDL R156, [R1] ;  /* 0x00000000019c7983 */ /* 0x000ea20000100800 */
[----:B------:R-:W3:Y:S01]  /*d120*/  S2UR UR5, SR_CgaCtaId ;  /* 0x00000000000579c3 */ /* 0x000ee20000008800 */
[----:B------:R-:W-:Y:S01]  /*d130*/  UMOV UR4, 0x400 ;  /* 0x0000040000047882 */ /* 0x000fe20000000000 */
[----:B------:R-:W4:Y:S06]  /*d140*/  S2R R0, SR_TID.X ;  /* 0x0000000000007919 */ /* 0x000f2c0000002100 */
[----:B------:R-:W5:Y:S08]  /*d150*/  S2UR UR6, SR_CTAID.Y ;  /* 0x00000000000679c3 */ /* 0x000f700000002600 */
[----:B------:R-:W5:Y:S08]  /*d160*/  LDC R10, c[0x0][0xd50] ;  /* 0x00035400ff0a7b82 */ /* 0x000f700000000800 */
[----:B------:R-:W0:Y:S01]  /*d170*/  LDC R6, c[0x0][0xce8] ;  /* 0x00033a00ff067b82 */ /* 0x000e220000000800 */
[----:B---3--:R-:W-:-:S04]  /*d180*/  ULEA UR4, UR5, UR4, 0x18 ;  /* 0x0000000405047291 */ /* 0x008fc8000f8ec03f */
[----:B------:R-:W-:-:S04]  /*d190*/  UIADD3 UR4, UR4, 0x38820, URZ ;  /* 0x0003882004047890 */ /* 0x000fc8000fffe03f */
[----:B------:R-:W-:Y:S01]  /*d1a0*/  UPRMT UR4, URZ, 0x654, UR4 ;  /* 0x000006543f047896 */ /* 0x000fe20008000004 */
[----:B------:R-:W-:Y:S01]  /*d1b0*/  BAR.SYNC.DEFER_BLOCKING 0x1, 0x100 ;  /* 0x0044000000007b1d */ /* 0x000fe20000010000 */
[----:B----4-:R-:W-:-:S05]  /*d1c0*/  VIADD R20, R0, 0xffffff80 ;  /* 0xffffff8000147836 */ /* 0x010fca0000000000 */
[----:B------:R-:W-:-:S04]  /*d1d0*/  SHF.R.S32.HI R21, RZ, 0x1f, R20 ;  /* 0x0000001fff157819 */ /* 0x000fc80000011414 */
[----:B------:R-:W-:-:S04]  /*d1e0*/  LEA.HI R9, R21, R20, RZ, 0x7 ;  /* 0x0000001415097211 */ /* 0x000fc800078f38ff */
[----:B------:R-:W-:Y:S02]  /*d1f0*/  SHF.R.S32.HI R0, RZ, 0x7, R9 ;  /* 0x00000007ff007819 */ /* 0x000fe40000011409 */
[----:B------:R-:W-:Y:S02]  /*d200*/  LOP3.LUT R5, R9, 0xffffff80, RZ, 0xc0, !PT ;  /* 0xffffff8009057812 */ /* 0x000fe400078ec0ff */
[----:B0-----:R-:W-:Y:S01]  /*d210*/  ISETP.NE.AND P1, PT, R6, 0x1, PT ;  /* 0x000000010600780c */ /* 0x001fe20003f25270 */
[----:B------:R-:W0:Y:S02]  /*d220*/  SHFL.IDX PT, R7, R0, RZ, 0x1f ;  /* 0x00001fff00077589 */ /* 0x000e2400000e0000 */
[----:B------:R-:W-:Y:S01]  /*d230*/  IMAD.IADD R8, R20, 0x1, -R5 ;  /* 0x0000000114087824 */ /* 0x000fe200078e0a05 */
[----:B------:R-:W-:Y:S04]  /*d240*/  SYNCS.ARRIVE.TRANS64.RED.A1T0 RZ, [UR4], RZ ;  /* 0x000000ffffff79a7 */ /* 0x000fe80008100404 */
[----:B------:R-:W-:-:S02]  /*d250*/  SHF.R.S32.HI R155, RZ, 0x1f, R8 ;  /* 0x0000001fff9b7819 */ /* 0x000fc40000011408 */
[----:B0-----:R-:W-:Y:S02]  /*d260*/  ISETP.NE.AND P0, PT, R7, RZ, PT ;  /* 0x000000ff0700720c */ /* 0x001fe40003f05270 */
[----:B------:R-:W-:-:S04]  /*d270*/  LEA.HI R7, R155, R8, RZ, 0x2 ;  /* 0x000000089b077211 */ /* 0x000fc800078f10ff */
[----:B------:R-:W-:Y:S02]  /*d280*/  SHF.R.S32.HI R154, RZ, 0x2, R7 ;  /* 0x00000002ff9a7819 */ /* 0x000fe40000011407 */
[----:B--2---:R-:W-:-:S13]  /*d290*/  R2UR UR7, R156 ;  /* 0x000000009c0772ca */ /* 0x004fda00000e0000 */
[----:B------:R-:W-:-:S04]  /*d2a0*/  IMAD R3, RZ, RZ, -UR7 ;  /* 0x80000007ff037e24 */ /* 0x000fc8000f8e02ff */
[----:B-----5:R-:W-:Y:S01]  /*d2b0*/  IMAD R3, R10, R3, UR6 ;  /* 0x000000060a037e24 */ /* 0x020fe2000f8e0203 */
[----:B------:R-:W-:-:S04]  /*d2c0*/  USHF.R.S32.HI UR6, URZ, 0x1f, UR7 ;  /* 0x0000001f3f067899 */ /* 0x000fc80008011407 */
[----:B------:R-:W-:Y:S01]  /*d2d0*/  SHF.R.S32.HI R5, RZ, 0x1f, R3 ;  /* 0x0000001fff057819 */ /* 0x000fe20000011403 */
[----:B------:R-:W-:Y:S07]  /*d2e0*/  @P0 BRA `(.L_x_7480) ;  /* 0x0000000400480947 */ /* 0x000fee0003800000 */
[----:B------:R-:W0:Y:S01]  /*d2f0*/  LDC R16, c[0x0][0xce8] ;  /* 0x00033a00ff107b82 */ /* 0x000e220000000800 */
[----:B------:R-:W-:Y:S01]  /*d300*/  LOP3.LUT R9, R9, 0xffffff80, RZ, 0xc0, !PT ;  /* 0xffffff8009097812 */ /* 0x000fe200078ec0ff */
[----:B------:R-:W2:Y:S01]  /*d310*/  S2R R22, SR_CTAID.X ;  /* 0x0000000000167919 */ /* 0x000ea20000002500 */
[----:B------:R-:W-:Y:S01]  /*d320*/  LEA.HI R11, R21, R20, RZ, 0x2 ;  /* 0x00000014150b7211 */ /* 0x000fe200078f10ff */
[----:B------:R-:W-:Y:S01]  /*d330*/  ULDC.64 UR4, c[0x0][0xcd0] ;  /* 0x0003340000047ab9 */ /* 0x000fe20000000a00 */
[----:B------:R-:W-:Y:S01]  /*d340*/  R2UR UR10, R156 ;  /* 0x000000009c0a72ca */ /* 0x000fe200000e0000 */
[C---:B------:R-:W-:Y:S01]  /*d350*/  IMAD.IADD R23, R20.reuse, 0x1, -R9 ;  /* 0x0000000114177824 */ /* 0x040fe200078e0a09 */
[----:B------:R-:W-:Y:S01]  /*d360*/  LOP3.LUT R11, R11, 0xfffffffc, RZ, 0xc0, !PT ;  /* 0xfffffffc0b0b7812 */ /* 0x000fe200078ec0ff */
[----:B------:R-:W3:Y:S03]  /*d370*/  S2UR UR7, SR_CTAID.Z ;  /* 0x00000000000779c3 */ /* 0x000ee60000002700 */
[----:B------:R-:W-:Y:S01]  /*d380*/  SHF.R.S32.HI R10, RZ, 0x1f, R23 ;  /* 0x0000001fff0a7819 */ /* 0x000fe20000011417 */
[----:B------:R-:W-:-:S03]  /*d390*/  IMAD.IADD R11, R20, 0x1, -R11 ;  /* 0x00000001140b7824 */ /* 0x000fc600078e0a0b */
[CC--:B-1----:R-:W-:Y:S01]  /*d3a0*/  LEA.HI R152, R10.reuse, R23.reuse, RZ, 0x2 ;  /* 0x000000170a987211 */ /* 0x0c2fe200078f10ff */
[----:B------:R-:W1:Y:S01]  /*d3b0*/  LDC.64 R18, c[0x0][0xcd8] ;  /* 0x00033600ff127b82 */ /* 0x000e620000000a00 */
[----:B------:R-:W-:Y:S01]  /*d3c0*/  LEA.HI R10, R10, R23, RZ, 0x5 ;  /* 0x000000170a0a7211 */ /* 0x000fe200078f28ff */
[----:B------:R-:W-:Y:S01]  /*d3d0*/  UIMAD.WIDE.U32 UR8, UR10, UR4, URZ ;  /* 0x000000040a0872a5 */ /* 0x000fe2000f8e003f */
[--C-:B------:R-:W-:Y:S01]  /*d3e0*/  SHF.R.S32.HI R9, RZ, 0x2, R152.reuse ;  /* 0x00000002ff097819 */ /* 0x100fe20000011498 */
[----:B------:R-:W-:Y:S01]  /*d3f0*/  UIMAD UR4, UR6, UR4, URZ ;  /* 0x00000004060472a4 */ /* 0x000fe2000f8e023f */
[----:B------:R-:W-:Y:S02]  /*d400*/  SHF.R.S32.HI R12, RZ, 0x1f, R152 ;  /* 0x0000001fff0c7819 */ /* 0x000fe40000011498 */
[----:B------:R-:W-:Y:S01]  /*d410*/  SHF.R.S32.HI R10, RZ, 0x5, R10 ;  /* 0x00000005ff0a7819 */ /* 0x000fe2000001140a */
[----:B------:R-:W-:Y:S01]  /*d420*/  UIMAD UR4, UR10, UR5, UR4 ;  /* 0x000000050a0472a4 */ /* 0x000fe2000f8e0204 */
[----:B0-----:R-:W-:-:S02]  /*d430*/  ISETP.NE.AND P0, PT, R16, 0x1, PT ;  /* 0x000000011000780c */ /* 0x001fc40003f05270 */
[----:B------:R-:W-:Y:S01]  /*d440*/  LEA.HI R12, R12, R9, RZ, 0x3 ;  /* 0x000000090c0c7211 */ /* 0x000fe200078f18ff */
[----:B------:R-:W-:Y:S01]  /*d450*/  UIADD3 UR4, UR9, UR4, URZ ;  /* 0x0000000409047290 */ /* 0x000fe2000fffe03f */
[----:B------:R-:W-:Y:S02]  /*d460*/  LOP3.LUT R152, R152, 0x7ffffffc, RZ, 0xc0, !PT ;  /* 0x7ffffffc98987812 */ /* 0x000fe400078ec0ff */
[----:B------:R-:W-:Y:S01]  /*d470*/  LOP3.LUT R12, R12, 0xfffffff8, RZ, 0xc0, !PT ;  /* 0xfffffff80c0c7812 */ /* 0x000fe200078ec0ff */
[----:B---3--:R-:W-:Y:S02]  /*d480*/  USHF.R.S32.HI UR5, URZ, 0x1f, UR7 ;  /* 0x0000001f3f057899 */ /* 0x008fe40008011407 */
[----:B------:R-:W-:Y:S02]  /*d490*/  IMAD.IADD R152, R23, 0x1, -R152 ;  /* 0x0000000117987824 */ /* 0x000fe400078e0a98 */
[----:B------:R-:W-:Y:S01]  /*d4a0*/  IMAD.IADD R9, R9, 0x1, -R12 ;  /* 0x0000000109097824 */ /* 0x000fe200078e0a0c */
[----:B------:R-:W-:Y:S01]  /*d4b0*/  LEA.HI R12, R11, R11, RZ, 0x1 ;  /* 0x0000000b0b0c7211 */ /* 0x000fe200078f08ff */
[----:B------:R-:W0:Y:S01]  /*d4c0*/  @P0 LDC R14, c[0x0][0xcec] ;  /* 0x00033b00ff0e0b82 */ /* 0x000e220000000800 */
[----:B------:R-:W-:-:S02]  /*d4d0*/  IMAD.SHL.U32 R152, R152, 0x2, RZ ;  /* 0x0000000298987824 */ /* 0x000fc400078e00ff */
[----:B------:R-:W-:Y:S01]  /*d4e0*/  LOP3.LUT R12, R12, 0x1ffffffe, RZ, 0xc0, !PT ;  /* 0x1ffffffe0c0c7812 */ /* 0x000fe200078ec0ff */
[----:B------:R-:W-:Y:S02]  /*d4f0*/  IMAD R153, R10, 0x10, R9 ;  /* 0x000000100a997824 */ /* 0x000fe400078e0209 */
[----:B------:R-:W-:Y:S02]  /*d500*/  IMAD.U32 R10, RZ, RZ, UR8 ;  /* 0x00000008ff0a7e24 */ /* 0x000fe4000f8e00ff */
[----:B------:R-:W3:Y:S01]  /*d510*/  @P0 LDC R17, c[0x0][0xcf0] ;  /* 0x00033c00ff110b82 */ /* 0x000ee20000000800 */
[----:B------:R-:W-:Y:S02]  /*d520*/  IMAD.IADD R12, R11, 0x1, -R12 ;  /* 0x000000010b0c7824 */ /* 0x000fe400078e0a0c */
[----:B------:R-:W-:Y:S01]  /*d530*/  IMAD.U32 R11, RZ, RZ, UR9 ;  /* 0x00000009ff0b7e24 */ /* 0x000fe2000f8e00ff */
[----:B------:R-:W-:Y:S01]  /*d540*/  MOV R11, UR4 ;  /* 0x00000004000b7c02 */ /* 0x000fe20008000f00 */
[----:B------:R-:W-:-:S02]  /*d550*/  IMAD R9, R12, 0x8, R153 ;  /* 0x000000080c097824 */ /* 0x000fc400078e0299 */
[----:B-1----:R-:W-:Y:S01]  /*d560*/  IMAD R12, R18, UR5, RZ ;  /* 0x00000005120c7c24 */ /* 0x002fe2000f8e02ff */
[----:B------:R-:W-:Y:S01]  /*d570*/  ULDC.64 UR4, c[0x0][0xce0] ;  /* 0x0003380000047ab9 */ /* 0x000fe20000000a00 */
[----:B--2---:R-:W-:Y:S02]  /*d580*/  IMAD R9, R22, 0x40, R9 ;  /* 0x0000004016097824 */ /* 0x004fe400078e0209 */
[----:B------:R-:W-:Y:S02]  /*d590*/  IMAD R15, R19, UR7, R12 ;  /* 0x00000007130f7c24 */ /* 0x000fe4000f8e020c */
[----:B------:R-:W-:Y:S02]  /*d5a0*/  IMAD.MOV.U32 R13, RZ, RZ, R9 ;  /* 0x000000ffff0d7224 */ /* 0x000fe400078e0009 */
        /* <DEDUP_REMOVED lines=8> */
[----:B------:R-:W-:-:S03]  /*d630*/  IADD3 R10, P0, R13, R10, RZ ;  /* 0x0000000a0d0a7210 */ /* 0x000fc60007f1e0ff */
[----:B------:R-:W-:Y:S02]  /*d640*/  IMAD R9, R16, R14, R9 ;  /* 0x0000000e10097224 */ /* 0x000fe400078e0209 */
[----:B------:R-:W-:Y:S01]  /*d650*/  IMAD R14, R3, UR5, R12 ;  /* 0x00000005030e7c24 */ /* 0x000fe2000f8e020c */
[----:B------:R-:W-:Y:S02]  /*d660*/  ULDC.64 UR4, c[0x0][0xcc8] ;  /* 0x0003320000047ab9 */ /* 0x000fe40000000a00 */
        /* <DEDUP_REMOVED lines=10> */
[----:B------:R-:W-:Y:S01]  /*d710*/  LOP3.LUT R11, R12, 0xfffffe, RZ, 0xc0, !PT ;  /* 0x00fffffe0c0b7812 */ /* 0x000fe200078ec0ff */
[----:B------:R-:W-:Y:S01]  /*d720*/  IMAD R14, R16, UR4, RZ ;  /* 0x00000004100e7c24 */ /* 0x000fe2000f8e02ff */
[----:B------:R-:W-:Y:S01]  /*d730*/  LEA.HI.X R18, R10, UR5, R9, 0x2, P0 ;  /* 0x000000050a127c11 */ /* 0x000fe200080f1409 */
[----:B------:R-:W-:Y:S01]  /*d740*/  SHFL.IDX PT, R12, R17, 0x1, 0x1c1f ;  /* 0x003c1f00110c7f89 */ /* 0x000fe200000e0000 */
[----:B------:R-:W-:-:S02]  /*d750*/  IMAD R9, R22, 0x40, R153 ;  /* 0x0000004016097824 */ /* 0x000fc400078e0299 */
[----:B------:R-:W-:Y:S01]  /*d760*/  IMAD.IADD R15, R0, 0x1, -R11 ;  /* 0x00000001000f7824 */ /* 0x000fe200078e0a0b */
[----:B------:R-:W-:Y:S03]  /*d770*/  SHFL.IDX PT, R10, R17, RZ, 0x1c1f ;  /* 0x001c1fff110a7589 */ /* 0x000fe600000e0000 */
        /* <DEDUP_REMOVED lines=9> */
.L_x_7480:
[----:B------:R-:W2:Y:S01]  /*d810*/  S2R R14, SR_CTAID.X ;  /* 0x00000000000e7919 */ /* 0x000ea20000002500 */
[----:B------:R-:W-:Y:S01]  /*d820*/  LEA.HI R21, R21, R20, RZ, 0x2 ;  /* 0x0000001415157211 */ /* 0x000fe200078f10ff */
[----:B------:R-:W3:Y:S01]  /*d830*/  S2UR UR7, SR_CTAID.Z ;  /* 0x00000000000779c3 */ /* 0x000ee20000002700 */
[----:B------:R-:W-:Y:S01]  /*d840*/  SHF.R.S32.HI R9, RZ, 0x1f, R7 ;  /* 0x0000001fff097819 */ /* 0x000fe20000011407 */
[----:B------:R-:W-:Y:S01]  /*d850*/  ULDC.64 UR8, c[0x0][0xc38] ;  /* 0x00030e0000087ab9 */ /* 0x000fe20000000a00 */
[----:B------:R-:W-:Y:S01]  /*d860*/  LOP3.LUT R21, R21, 0xfffffffc, RZ, 0xc0, !PT ;  /* 0xfffffffc15157812 */ /* 0x000fe200078ec0ff */
[----:B------:R-:W-:Y:S01]  /*d870*/  UIMAD UR6, UR6, UR8, URZ ;  /* 0x00000008060672a4 */ /* 0x000fe2000f8e023f */
[----:B------:R-:W-:Y:S01]  /*d880*/  LEA.HI R9, R9, R154, RZ, 0x3 ;  /* 0x0000009a09097211 */ /* 0x000fe200078f18ff */
[----:B------:R-:W-:Y:S01]  /*d890*/  BSSY B0, `(.L_x_7481) ;  /* 0x0000102000007945 */ /* 0x000fe20003800000 */
[----:B------:R-:W-:Y:S01]  /*d8a0*/  R2UR UR10, R156 ;  /* 0x000000009c0a72ca */ /* 0x000fe200000e0000 */
[----:B------:R-:W-:Y:S01]  /*d8b0*/  IMAD.IADD R21, R20, 0x1, -R21 ;  /* 0x0000000114157824 */ /* 0x000fe200078e0a15 */
[----:B0-----:R-:W0:Y:S01]  /*d8c0*/  LDC.64 R12, c[0x0][0xc40] ;  /* 0x00031000ff0c7b82 */ /* 0x001e220000000a00 */
[----:B------:R-:W-:-:S02]  /*d8d0*/  LOP3.LUT R9, R9, 0xfffffff8, RZ, 0xc0, !PT ;  /* 0xfffffff809097812 */ /* 0x000fc400078ec0ff */
[----:B------:R-:W-:Y:S02]  /*d8e0*/  LEA.HI R155, R155, R8, RZ, 0x5 ;  /* 0x000000089b9b7211 */ /* 0x000fe400078f28ff */
[----:B------:R-:W-:Y:S01]  /*d8f0*/  LEA.HI R2, R21, R21, RZ, 0x1 ;  /* 0x0000001515027211 */ /* 0x000fe200078f08ff */
[----:B------:R-:W-:Y:S01]  /*d900*/  IMAD.IADD R154, R154, 0x1, -R9 ;  /* 0x000000019a9a7824 */ /* 0x000fe200078e0a09 */
[----:B------:R-:W-:Y:S01]  /*d910*/  SHF.R.S32.HI R155, RZ, 0x5, R155 ;  /* 0x00000005ff9b7819 */ /* 0x000fe2000001149b */
[----:B------:R-:W4:Y:S01]  /*d920*/  @P1 LDC R4, c[0x0][0xcec] ;  /* 0x00033b00ff041b82 */ /* 0x000f220000000800 */
[----:B------:R-:W-:Y:S02]  /*d930*/  LOP3.LUT R2, R2, 0x1ffffffe, RZ, 0xc0, !PT ;  /* 0x1ffffffe02027812 */ /* 0x000fe400078ec0ff */
[----:B------:R-:W-:Y:S01]  /*d940*/  UIMAD.WIDE.U32 UR4, UR10, UR8, URZ ;  /* 0x000000080a0472a5 */ /* 0x000fe2000f8e003f */
[----:B------:R-:W-:Y:S01]  /*d950*/  IMAD R155, R155, 0x10, R154 ;  /* 0x000000109b9b7824 */ /* 0x000fe200078e029a */
[----:B------:R-:W-:Y:S01]  /*d960*/  UIMAD UR6, UR10, UR9, UR6 ;  /* 0x000000090a0672a4 */ /* 0x000fe2000f8e0206 */
[----:B------:R-:W-:Y:S01]  /*d970*/  IMAD.IADD R2, R21, 0x1, -R2 ;  /* 0x0000000115027824 */ /* 0x000fe200078e0a02 */
[----:B---3--:R-:W-:Y:S01]  /*d980*/  USHF.R.S32.HI UR8, URZ, 0x1f, UR7 ;  /* 0x0000001f3f087899 */ /* 0x008fe20008011407 */
[----:B------:R-:W3:Y:S01]  /*d990*/  @P1 LDC R17, c[0x0][0xcf0] ;  /* 0x00033c00ff111b82 */ /* 0x000ee20000000800 */
[----:B------:R-:W-:Y:S01]  /*d9a0*/  UIADD3 UR6, UR5, UR6, URZ ;  /* 0x0000000605067290 */ /* 0x000fe2000fffe03f */
[----:B------:R-:W-:Y:S01]  /*d9b0*/  IMAD R9, R2, 0x8, R155 ;  /* 0x0000000802097824 */ /* 0x000fe200078e029b */
[----:B------:R-:W-:Y:S01]  /*d9c0*/  MOV R10, UR4 ;  /* 0x00000004000a7c02 */ /* 0x000fe20008000f00 */
[----:B------:R-:W-:Y:S01]  /*d9d0*/  IMAD.U32 R11, RZ, RZ, UR5 ;  /* 0x00000005ff0b7e24 */ /* 0x000fe2000f8e00ff */
[----:B------:R-:W-:Y:S01]  /*d9e0*/  ULDC.64 UR4, c[0x0][0xc48] ;  /* 0x0003120000047ab9 */ /* 0x000fe20000000a00 */
[----:B--2---:R-:W-:-:S02]  /*d9f0*/  IMAD R15, R14, 0x40, R9 ;  /* 0x000000400e0f7824 */ /* 0x004fc400078e0209 */
[----:B------:R-:W-:Y:S02]  /*da00*/  IMAD.U32 R11, RZ, RZ, UR6 ;  /* 0x00000006ff0b7e24 */ /* 0x000fe4000f8e00ff */
[C---:B0-----:R-:W-:Y:S02]  /*da10*/  IMAD R2, R12.reuse, UR8, RZ ;  /* 0x000000080c027c24 */ /* 0x041fe4000f8e02ff */
[----:B------:R-:W-:-:S04]  /*da20*/  IMAD.WIDE.U32 R10, R12, UR7, R10 ;  /* 0x000000070c0a7c25 */ /* 0x000fc8000f8e000a */
[----:B----4-:R-:W-:-:S04]  /*da30*/  @P1 IMAD.HI.U32 R4, R15, R4, RZ ;  /* 0x000000040f041227 */ /* 0x010fc800078e00ff */
[----:B------:R-:W-:Y:S02]  /*da40*/  IMAD R13, R13, UR7, R2 ;  /* 0x000000070d0d7c24 */ /* 0x000fe4000f8e0202 */
[----:B------:R-:W-:Y:S01]  /*da50*/  IMAD.MOV.U32 R9, RZ, RZ, R15 ;  /* 0x000000ffff097224 */ /* 0x000fe200078e000f */
[----:B---3--:R-:W-:Y:S01]  /*da60*/  @P1 SHF.R.U32.HI R9, RZ, R17, R4 ;  /* 0x00000011ff091219 */ /* 0x008fe20000011604 */
[----:B------:R-:W-:Y:S02]  /*da70*/  IMAD R2, R5, UR4, RZ ;  /* 0x0000000405027c24 */ /* 0x000fe4000f8e02ff */
[----:B------:R-:W-:Y:S01]  /*da80*/  IMAD.IADD R11, R11, 0x1, R13 ;  /* 0x000000010b0b7824 */ /* 0x000fe200078e020d */
[--C-:B------:R-:W-:Y:S01]  /*da90*/  SHF.R.S32.HI R4, RZ, 0x1f, R9.reuse ;  /* 0x0000001fff047819 */ /* 0x100fe20000011409 */
[----:B------:R-:W-:Y:S02]  /*daa0*/  IMAD R13, R3, UR5, R2 ;  /* 0x00000005030d7c24 */ /* 0x000fe4000f8e0202 */
[----:B------:R-:W-:-:S02]  /*dab0*/  IMAD.MOV R5, RZ, RZ, -R9 ;  /* 0x000000ffff057224 */ /* 0x000fc400078e0a09 */
        /* <DEDUP_REMOVED lines=24> */
[----:B------:R0:W2:Y:S01]  /*dc40*/  SHFL.IDX PT, R2, R4, RZ, 0x1c1f ;  /* 0x001c1fff04027589 */ /* 0x0000a200000e0000 */
[----:B------:R-:W-:Y:S01]  /*dc50*/  IMAD.IADD R0, R8, 0x1, -R9 ;  /* 0x0000000108007824 */ /* 0x000fe200078e0a09 */
[----:B------:R-:W-:-:S02]  /*dc60*/  ISETP.GE.AND P0, PT, R7, R6, PT ;  /* 0x000000060700720c */ /* 0x000fc40003f06270 */
[----:B------:R0:W3:Y:S01]  /*dc70*/  SHFL.IDX PT, R3, R5, RZ, 0x1c1f ;  /* 0x001c1fff05037589 */ /* 0x0000e200000e0000 */
[----:B------:R-:W-:-:S04]  /*dc80*/  IMAD R0, R11, 0x80, R0 ;  /* 0x000000800b007824 */ /* 0x000fc800078e0200 */
[----:B------:R-:W-:-:S06]  /*dc90*/  IMAD.SHL.U32 R0, R0, 0x2, RZ ;  /* 0x0000000200007824 */ /* 0x000fcc00078e00ff */
[----:B0-----:R-:W-:Y:S05]  /*dca0*/  @P0 BRA `(.L_x_7482) ;  /* 0x0000000c00000947 */ /* 0x001fea0003800000 */
[C---:B------:R-:W-:Y:S01]  /*dcb0*/  VIADD R9, R0.reuse, 0x8 ;  /* 0x0000000800097836 */ /* 0x040fe20000000000 */
[----:B------:R-:W-:Y:S01]  /*dcc0*/  ULDC UR4, c[0x0][0xbc8] ;  /* 0x0002f20000047ab9 */ /* 0x000fe20000000800 */
[C---:B------:R-:W-:Y:S01]  /*dcd0*/  VIADD R11, R0.reuse, 0x10 ;  /* 0x00000010000b7836 */ /* 0x040fe20000000000 */
        /* <DEDUP_REMOVED lines=13> */
[----:B------:R-:W-:-:S02]  /*ddb0*/  VIADD R22, R0, 0x50 ;  /* 0x0000005000167836 */ /* 0x000fc40000000000 */
[C---:B------:R-:W-:Y:S01]  /*ddc0*/  @!P2 LEA.HI R8, R0.reuse, R0, RZ, 0x1 ;  /* 0x000000000008a211 */ /* 0x040fe200078f08ff */
[----:B------:R-:W-:Y:S01]  /*ddd0*/  VIADD R23, R0, 0x58 ;  /* 0x0000005800177836 */ /* 0x000fe20000000000 */
[----:B------:R-:W-:Y:S02]  /*dde0*/  @!P3 LEA.HI R10, R9, R9, RZ, 0x1 ;  /* 0x00000009090ab211 */ /* 0x000fe400078f08ff */
[----:B------:R-:W-:Y:S02]  /*ddf0*/  @!P4 LEA.HI R12, R11, R11, RZ, 0x1 ;  /* 0x0000000b0b0cc211 */ /* 0x000fe400078f08ff */
[----:B------:R-:W-:Y:S02]  /*de00*/  @!P5 LEA.HI R14, R13, R13, RZ, 0x1 ;  /* 0x0000000d0d0ed211 */ /* 0x000fe400078f08ff */
[----:B------:R-:W-:Y:S02]  /*de10*/  @!P2 LOP3.LUT R9, R8, 0xfffffffe, RZ, 0xc0, !PT ;  /* 0xfffffffe0809a812 */ /* 0x000fe400078ec0ff */
[----:B------:R-:W-:-:S02]  /*de20*/  @!P3 LOP3.LUT R11, R10, 0xfffffffe, RZ, 0xc0, !PT ;  /* 0xfffffffe0a0bb812 */ /* 0x000fc400078ec0ff */
[----:B------:R-:W-:Y:S01]  /*de30*/  @!P4 LOP3.LUT R13, R12, 0xfffffffe, RZ, 0xc0, !PT ;  /* 0xfffffffe0c0dc812 */ /* 0x000fe200078ec0ff */
[--C-:B--23--:R-:W-:Y:S01]  /*de40*/  @!P2 IMAD.WIDE R8, R9, 0x4, R2.reuse ;  /* 0x000000040908a825 */ /* 0x10cfe200078e0202 */
[----:B------:R-:W-:Y:S02]  /*de50*/  @!P5 LOP3.LUT R15, R14, 0xfffffffe, RZ, 0xc0, !PT ;  /* 0xfffffffe0e0fd812 */ /* 0x000fe400078ec0ff */
[----:B------:R-:W-:Y:S01]  /*de60*/  ISETP.GE.AND P6, PT, R22, UR4, PT ;  /* 0x0000000416007c0c */ /* 0x000fe2000bfc6270 */
        /* <DEDUP_REMOVED lines=11> */
[----:B------:R-:W-:Y:S01]  /*df20*/  ISETP.GE.AND P5, PT, R21, UR4, PT ;  /* 0x0000000415007c0c */ /* 0x000fe2000bfa6270 */
[----:B0-----:R-:W-:Y:S01]  /*df30*/  VIADD R24, R0, 0x60 ;  /* 0x0000006000187836 */ /* 0x001fe20000000000 */
[----:B------:R-:W-:Y:S02]  /*df40*/  @!P1 LEA.HI R17, R17, R17, RZ, 0x1 ;  /* 0x0000001111119211 */ /* 0x000fe400078f08ff */
[----:B------:R-:W-:-:S02]  /*df50*/  @!P0 LOP3.LUT R9, R16, 0xfffffffe, RZ, 0xc0, !PT ;  /* 0xfffffffe10098812 */ /* 0x000fc400078ec0ff */
        /* <DEDUP_REMOVED lines=14> */
[----:B------:R-:W-:Y:S01]  /*e040*/  VIADD R20, R0, 0x78 ;  /* 0x0000007800147836 */ /* 0x000fe20000000000 */
[----:B------:R-:W-:Y:S02]  /*e050*/  @!P5 LOP3.LUT R21, R21, 0xfffffffe, RZ, 0xc0, !PT ;  /* 0xfffffffe1515d812 */ /* 0x000fe400078ec0ff */
[----:B------:R-:W-:Y:S01]  /*e060*/  @!P6 LOP3.LUT R17, R22, 0xfffffffe, RZ, 0xc0, !PT ;  /* 0xfffffffe1611e812 */ /* 0x000fe200078ec0ff */
[----:B------:R-:W-:Y:S01]  /*e070*/  VIADD R22, R0, 0x88 ;  /* 0x0000008800167836 */ /* 0x000fe20000000000 */
[----:B------:R-:W-:Y:S01]  /*e080*/  ISETP.GE.AND P1, PT, R23, UR4, PT ;  /* 0x0000000417007c0c */ /* 0x000fe2000bf26270 */
[----:B0-----:R-:W-:Y:S01]  /*e090*/  @!P2 IMAD.WIDE R8, R13, 0x4, R2 ;  /* 0x000000040d08a825 */ /* 0x001fe200078e0202 */
[----:B------:R-:W-:-:S03]  /*e0a0*/  ISETP.GE.AND P0, PT, R24, UR4, PT ;  /* 0x0000000418007c0c */ /* 0x000fc6000bf06270 */
        /* <DEDUP_REMOVED lines=20> */
[----:B--2---:R-:W-:Y:S01]  /*e1f0*/  @!P0 LOP3.LUT R11, R24, 0xfffffffe, RZ, 0xc0, !PT ;  /* 0xfffffffe180b8812 */ /* 0x004fe200078ec0ff */
        /* <DEDUP_REMOVED lines=11> */
[----:B------:R-:W-:Y:S02]  /*e2b0*/  @!P6 LOP3.LUT R19, R19, 0xfffffffe, RZ, 0xc0, !PT ;  /* 0xfffffffe1313e812 */ /* 0x000fe400078ec0ff */
[----:B----4-:R-:W-:Y:S01]  /*e2c0*/  @!P5 LOP3.LUT R15, R20, 0xfffffffe, RZ, 0xc0, !PT ;  /* 0xfffffffe140fd812 */ /* 0x010fe200078ec0ff */
[----:B------:R-:W-:Y:S01]  /*e2d0*/  VIADD R20, R0, 0xb0 ;  /* 0x000000b000147836 */ /* 0x000fe20000000000 */
[----:B------:R-:W-:Y:S02]  /*e2e0*/  @!P4 LOP3.LUT R21, R21, 0xfffffffe, RZ, 0xc0, !PT ;  /* 0xfffffffe1515c812 */ /* 0x000fe400078ec0ff */
[----:B-----5:R-:W-:Y:S01]  /*e2f0*/  @!P3 LOP3.LUT R17, R22, 0xfffffffe, RZ, 0xc0, !PT ;  /* 0xfffffffe1611b812 */ /* 0x020fe200078ec0ff */
[C---:B------:R-:W-:Y:S01]  /*e300*/  VIADD R22, R0.reuse, 0xc0 ;  /* 0x000000c000167836 */ /* 0x040fe20000000000 */
[----:B------:R-:W-:Y:S01]  /*e310*/  ISETP.GE.AND P0, PT, R23, UR4, PT ;  /* 0x0000000417007c0c */ /* 0x000fe2000bf06270 */
[----:B0-----:R-:W-:Y:S01]  /*e320*/  @!P2 IMAD.WIDE R8, R13, 0x4, R2 ;  /* 0x000000040d08a825 */ /* 0x001fe200078e0202 */
[----:B------:R-:W-:-:S02]  /*e330*/  IADD3 R18, R0, 0xa0, RZ ;  /* 0x000000a000127810 */ /* 0x000fc40007ffe0ff */
[----:B------:R-:W-:Y:S01]  /*e340*/  ISETP.GE.AND P1, PT, R24, UR4, PT ;  /* 0x0000000418007c0c */ /* 0x000fe2000bf26270 */
        /* <DEDUP_REMOVED lines=20> */
[----:B--2---:R-:W-:Y:S01]  /*e490*/  @!P1 LOP3.LUT R11, R24, 0xfffffffe, RZ, 0xc0, !PT ;  /* 0xfffffffe180b9812 */ /* 0x004fe200078ec0ff */
[--C-:B------:R-:W-:Y:S01]  /*e4a0*/  @!P0 IMAD.WIDE R8, R9, 0x4, R2.reuse ;  /* 0x0000000409088825 */ /* 0x100fe200078e0202 */
[----:B------:R-:W-:Y:S02]  /*e4b0*/  @!P4 LEA.HI R20, R20, R20, RZ, 0x1 ;  /* 0x000000141414c211 */ /* 0x000fe400078f08ff */
        /* <DEDUP_REMOVED lines=11> */
[----:B------:R-:W-:Y:S01]  /*e570*/  @!P2 ST.E.64 desc[UR36][R12.64], R104 ;  /* 0x000000680c00a985 */ /* 0x000fe2000c101b24 */
[----:B------:R-:W-:Y:S01]  /*e580*/  @!P5 LOP3.LUT R21, R21, 0xfffffffe, RZ, 0xc0, !PT ;  /* 0xfffffffe1515d812 */ /* 0x000fe200078ec0ff */
[----:B------:R-:W-:Y:S01]  /*e590*/  VIADD R20, R0, 0xd8 ;  /* 0x000000d800147836 */ /* 0x000fe20000000000 */
[----:B-----5:R-:W-:-:S02]  /*e5a0*/  @!P6 LOP3.LUT R17, R22, 0xfffffffe, RZ, 0xc0, !PT ;  /* 0xfffffffe1611e812 */ /* 0x020fc400078ec0ff */
[----:B------:R-:W-:Y:S01]  /*e5b0*/  ISETP.GE.AND P0, PT, R18, UR4, PT ;  /* 0x0000000412007c0c */ /* 0x000fe2000bf06270 */
[----:B0-----:R-:W-:Y:S01]  /*e5c0*/  @!P3 IMAD.WIDE R8, R19, 0x4, R2 ;  /* 0x000000041308b825 */ /* 0x001fe200078e0202 */
[----:B------:R-:W-:-:S03]  /*e5d0*/  ISETP.GE.AND P2, PT, R20, UR4, PT ;  /* 0x0000000414007c0c */ /* 0x000fc6000bf46270 */
[--C-:B--2---:R-:W-:Y:S01]  /*e5e0*/  @!P4 IMAD.WIDE R10, R15, 0x4, R2.reuse ;  /* 0x000000040f0ac825 */ /* 0x104fe200078e0202 */
        /* <DEDUP_REMOVED lines=19> */
[----:B--2---:R-:W-:Y:S02]  /*e720*/  @!P1 LOP3.LUT R11, R19, 0xfffffffe, RZ, 0xc0, !PT ;  /* 0xfffffffe130b9812 */ /* 0x004fe400078ec0ff */
[----:B------:R-:W-:Y:S02]  /*e730*/  @!P3 LEA.HI R21, R21, R21, RZ, 0x1 ;  /* 0x000000151515b211 */ /* 0x000fe400078f08ff */
[----:B------:R-:W-:Y:S02]  /*e740*/  @!P6 LEA.HI R10, R9, R9, RZ, 0x1 ;  /* 0x00000009090ae211 */ /* 0x000fe400078f08ff */
[----:B------:R-:W-:Y:S02]  /*e750*/  @!P4 LEA.HI R12, R12, R12, RZ, 0x1 ;  /* 0x0000000c0c0cc211 */ /* 0x000fe400078f08ff */
[----:B------:R-:W-:Y:S02]  /*e760*/  @!P5 LEA.HI R8, R13, R13, RZ, 0x1 ;  /* 0x0000000d0d08d211 */ /* 0x000fe400078f08ff */
[----:B------:R-:W-:-:S02]  /*e770*/  @!P0 LOP3.LUT R9, R18, 0xfffffffe, RZ, 0xc0, !PT ;  /* 0xfffffffe12098812 */ /* 0x000fc400078ec0ff */
[----:B------:R-:W-:Y:S02]  /*e780*/  @!P2 LOP3.LUT R13, R20, 0xfffffffe, RZ, 0xc0, !PT ;  /* 0xfffffffe140da812 */ /* 0x000fe400078ec0ff */
        /* <DEDUP_REMOVED lines=18> */
.L_x_7482:
[----:B------:R-:W-:Y:S05]  /*e8b0*/  BSYNC B0 ;  /* 0x0000000000007941 */ /* 0x000fea0003800000 */
.L_x_7481:
[----:B------:R-:W-:Y:S01]  /*e8c0*/  VIADD R7, R7, 0x8 ;  /* 0x0000000807077836 */ /* 0x000fe20000000000 */
[----:B0--3--:R3:W4:Y:S04]  /*e8d0*/  SHFL.IDX PT, R3, R5, 0x1, 0x1c1f ;  /* 0x003c1f0005037f89 */ /* 0x00972800000e0000 */
[----:B------:R-:W-:Y:S01]  /*e8e0*/  ISETP.GE.AND P0, PT, R7, R6, PT ;  /* 0x000000060700720c */ /* 0x000fe20003f06270 */
[----:B--2---:R3:W0:-:S12]  /*e8f0*/  SHFL.IDX PT, R2, R4, 0x1, 0x1c1f ;  /* 0x003c1f0004027f89 */ /* 0x00461800000e0000 */
        /* <DEDUP_REMOVED lines=25> */
[----:B0---4-:R-:W-:Y:S01]  /*ea90*/  @!P0 IMAD.WIDE R4, R5, 0x4, R2 ;  /* 0x0000000405048825 */ /* 0x011fe200078e0202 */
        /* <DEDUP_REMOVED lines=15> */
[----:B--2---:R-:W-:Y:S01]  /*eb90*/  @!P6 LOP3.LUT R7, R11, 0xfffffffe, RZ, 0xc0, !PT ;  /* 0xfffffffe0b07e812 */ /* 0x004fe200078ec0ff */
[----:B------:R-:W-:Y:S01]  /*eba0*/  @!P5 IMAD.WIDE R4, R5, 0x4, R2 ;  /* 0x000000040504d825 */ /* 0x000fe200078e0202 */
[----:B------:R-:W-:-:S02]  /*ebb0*/  @!P1 LEA.HI R13, R13, R13, RZ, 0x1 ;  /* 0x0000000d0d0d9211 */ /* 0x000fc400078f08ff */
[----:B------:R-:W-:Y:S01]  /*ebc0*/  @!P2 LEA.HI R14, R14, R14, RZ, 0x1 ;  /* 0x0000000e0e0ea211 */ /* 0x000fe200078f08ff */
[----:B------:R-:W-:Y:S01]  /*ebd0*/  @!P6 IMAD.WIDE R6, R7, 0x4, R2 ;  /* 0x000000040706e825 */ /* 0x000fe200078e0202 */
[----:B------:R-:W-:Y:S01]  /*ebe0*/  @!P4 LEA.HI R16, R16, R16, RZ, 0x1 ;  /* 0x000000101010c211 */ /* 0x000fe200078f08ff */
[----:B------:R0:W-:Y:S01]  /*ebf0*/  @!P5 ST.E.64 desc[UR36][R4.64], R38 ;  /* 0x000000260400d985 */ /* 0x0001e2000c101b24 */
[----:B---3--:R-:W-:Y:S02]  /*ec00*/  @!P0 LOP3.LUT R9, R12, 0xfffffffe, RZ, 0xc0, !PT ;  /* 0xfffffffe0c098812 */ /* 0x008fe400078ec0ff */
        /* <DEDUP_REMOVED lines=47> */
[----:B-----5:R-:W-:Y:S01]  /*ef00*/  @!P0 LOP3.LUT R13, R20, 0xfffffffe, RZ, 0xc0, !PT ;  /* 0xfffffffe140d8812 */ /* 0x020fe200078ec0ff */
[----:B------:R-:W-:Y:S01]  /*ef10*/  VIADD R20, R0, 0xb8 ;  /* 0x000000b800147836 */ /* 0x000fe20000000000 */
[----:B------:R-:W-:Y:S01]  /*ef20*/  ISETP.GE.AND P6, PT, R18, UR4, PT ;  /* 0x0000000412007c0c */ /* 0x000fe2000bfc6270 */
[----:B0-----:R-:W-:Y:S01]  /*ef30*/  @!P4 IMAD.WIDE R4, R9, 0x4, R2 ;  /* 0x000000040904c825 */ /* 0x001fe200078e0202 */
[----:B------:R-:W-:-:S03]  /*ef40*/  ISETP.GE.AND P5, PT, R19, UR4, PT ;  /* 0x0000000413007c0c */ /* 0x000fc6000bfa6270 */
[--C-:B--2---:R-:W-:Y:S01]  /*ef50*/  @!P3 IMAD.WIDE R6, R15, 0x4, R2.reuse ;  /* 0x000000040f06b825 */ /* 0x104fe200078e0202 */
[----:B------:R0:W-:Y:S03]  /*ef60*/  @!P4 ST.E.64 desc[UR36][R4.64], R74 ;  /* 0x0000004a0400c985 */ /* 0x0001e6000c101b24 */
        /* <DEDUP_REMOVED lines=16> */
[----:B0-----:R-:W-:Y:S01]  /*f070*/  @!P6 LOP3.LUT R5, R18, 0xfffffffe, RZ, 0xc0, !PT ;  /* 0xfffffffe1205e812 */ /* 0x001fe200078ec0ff */
[C---:B------:R-:W-:Y:S01]  /*f080*/  VIADD R18, R0.reuse, 0xc0 ;  /* 0x000000c000127836 */ /* 0x040fe20000000000 */
        /* <DEDUP_REMOVED lines=12> */
[----:B------:R-:W-:Y:S01]  /*f150*/  @!P4 LOP3.LUT R15, R15, 0xfffffffe, RZ, 0xc0, !PT ;  /* 0xfffffffe0f0fc812 */ /* 0x000fe200078ec0ff */
[----:B------:R-:W-:Y:S01]  /*f160*/  VIADD R14, R0, 0xd0 ;  /* 0x000000d0000e7836 */ /* 0x000fe20000000000 */
[----:B----4-:R-:W-:Y:S01]  /*f170*/  @!P3 LOP3.LUT R11, R16, 0xfffffffe, RZ, 0xc0, !PT ;  /* 0xfffffffe100bb812 */ /* 0x010fe200078ec0ff */
[----:B------:R-:W-:Y:S01]  /*f180*/  VIADD R16, R0, 0xe0 ;  /* 0x000000e000107836 */ /* 0x000fe20000000000 */
[----:B------:R-:W-:-:S02]  /*f190*/  @!P2 LOP3.LUT R17, R17, 0xfffffffe, RZ, 0xc0, !PT ;  /* 0xfffffffe1111a812 */ /* 0x000fc400078ec0ff */
[----:B-----5:R-:W-:Y:S01]  /*f1a0*/  @!P1 LOP3.LUT R13, R20, 0xfffffffe, RZ, 0xc0, !PT ;  /* 0xfffffffe140d9812 */ /* 0x020fe200078ec0ff */
        /* <DEDUP_REMOVED lines=36> */
[----:B----4-:R-:W-:Y:S02]  /*f3f0*/  @!P2 LOP3.LUT R11, R16, 0xfffffffe, RZ, 0xc0, !PT ;  /* 0xfffffffe100ba812 */ /* 0x010fe400078ec0ff */
[----:B------:R-:W-:Y:S02]  /*f400*/  @!P3 LOP3.LUT R17, R17, 0xfffffffe, RZ, 0xc0, !PT ;  /* 0xfffffffe1111b812 */ /* 0x000fe400078ec0ff */
[----:B-----5:R-:W-:Y:S01]  /*f410*/  @!P4 LOP3.LUT R13, R20, 0xfffffffe, RZ, 0xc0, !PT ;  /* 0xfffffffe140dc812 */ /* 0x020fe200078ec0ff */
[----:B0-----:R-:W-:-:S04]  /*f420*/  @!P0 IMAD.WIDE R4, R9, 0x4, R2 ;  /* 0x0000000409048825 */ /* 0x001fc800078e0202 */
[--C-:B--2---:R-:W-:Y:S01]  /*f430*/  @!P1 IMAD.WIDE R6, R15, 0x4, R2.reuse ;  /* 0x000000040f069825 */ /* 0x104fe200078e0202 */
        /* <DEDUP_REMOVED lines=15> */
.L_x_7479:
[----:B------:R-:W2:Y:S02]  /*f530*/  S2R R0, SR_TID.X ;  /* 0x0000000000007919 */ /* 0x000ea40000002100 */
[----:B--2---:R-:W-:-:S05]  /*f540*/  VIADD R2, R0, 0xffffff80 ;  /* 0xffffff8000027836 */ /* 0x004fca0000000000 */
[----:B------:R-:W-:-:S13]  /*f550*/  ISETP.GT.AND P0, PT, R2, 0x3f, PT ;  /* 0x0000003f0200780c */ /* 0x000fda0003f04270 */
[----:B------:R-:W-:Y:S05]  /*f560*/  @P0 BRA `(.L_x_7433) ;  /* 0x0000004800a00947 */ /* 0x000fea0003800000 */
[----:B------:R-:W2:Y:S01]  /*f570*/  S2R R3, SR_CTAID.X ;  /* 0x0000000000037919 */ /* 0x000ea20000002500 */
[----:B------:R-:W3:Y:S01]  /*f580*/  LDC R6, c[0x0][0xce8] ;  /* 0x00033a00ff067b82 */ /* 0x000ee20000000800 */
[----:B------:R-:W-:Y:S01]  /*f590*/  ULDC UR4, c[0x0][0xb88] ;  /* 0x0002e20000047ab9 */ /* 0x000fe20000000800 */
[----:B--2---:R-:W-:Y:S02]  /*f5a0*/  IMAD R0, R3, 0x40, R0 ;  /* 0x0000004003007824 */ /* 0x004fe400078e0200 */
[----:B---3--:R-:W-:Y:S02]  /*f5b0*/  IMAD R3, R6, UR4, RZ ;  /* 0x0000000406037c24 */ /* 0x008fe4000f8e02ff */
[----:B------:R-:W-:-:S05]  /*f5c0*/  VIADD R0, R0, 0xffffff80 ;  /* 0xffffff8000007836 */ /* 0x000fca0000000000 */
[----:B------:R-:W-:-:S13]  /*f5d0*/  ISETP.GE.AND P0, PT, R0, R3, PT ;  /* 0x000000030000720c */ /* 0x000fda0003f06270 */
[----:B------:R-:W-:Y:S05]  /*f5e0*/  @P0 BRA `(.L_x_7433) ;  /* 0x0000004800800947 */ /* 0x000fea0003800000 */
[----:B------:R-:W2:Y:S01]  /*f5f0*/  LDL R4, [R1] ;  /* 0x0000000001047983 */ /* 0x000ea20000100800 */
[----:B------:R-:W-:Y:S01]  /*f600*/  ISETP.NE.AND P0, PT, R6, 0x1, PT ;  /* 0x000000010600780c */ /* 0x000fe20003f05270 */
[----:B------:R-:W3:Y:S01]  /*f610*/  S2UR UR7, SR_CTAID.Z ;  /* 0x00000000000779c3 */ /* 0x000ee20000002700 */
[----:B------:R-:W-:Y:S01]  /*f620*/  ULDC.64 UR8, c[0x0][0xcd0] ;  /* 0x0003340000087ab9 */ /* 0x000fe20000000a00 */
[----:B------:R-:W-:-:S06]  /*f630*/  IMAD.MOV.U32 R5, RZ, RZ, R0 ;  /* 0x000000ffff057224 */ /* 0x000fcc00078e0000 */
[----:B------:R-:W4:Y:S08]  /*f640*/  LDC.64 R10, c[0x0][0xcd8] ;  /* 0x00033600ff0a7b82 */ /* 0x000f300000000a00 */
[----:B------:R-:W5:Y:S08]  /*f650*/  @P0 LDC R7, c[0x0][0xcec] ;  /* 0x00033b00ff070b82 */ /* 0x000f700000000800 */
[----:B------:R-:W0:Y:S08]  /*f660*/  @P0 LDC R9, c[0x0][0xcf0] ;  /* 0x00033c00ff090b82 */ /* 0x000e300000000800 */
[----:B------:R-:W1:Y:S08]  /*f670*/  S2UR UR10, SR_CTAID.Y ;  /* 0x00000000000a79c3 */ /* 0x000e700000002600 */
[----:B------:R-:W1:Y:S01]  /*f680*/  LDC R8, c[0x0][0xd50] ;  /* 0x00035400ff087b82 */ /* 0x000e620000000800 */
[----:B--2---:R-:W-:Y:S01]  /*f690*/  R2UR UR11, R4 ;  /* 0x00000000040b72ca */ /* 0x004fe200000e0000 */
[----:B-----5:R-:W-:-:S05]  /*f6a0*/  @P0 IMAD.HI.U32 R4, R0, R7, RZ ;  /* 0x0000000700040227 */ /* 0x020fca00078e00ff */
[----:B0-----:R-:W-:-:S07]  /*f6b0*/  @P0 SHF.R.U32.HI R5, RZ, R9, R4 ;  /* 0x00000009ff050219 */ /* 0x001fce0000011604 */
[----:B------:R-:W-:Y:S02]  /*f6c0*/  USHF.R.S32.HI UR6, URZ, 0x1f, UR11 ;  /* 0x0000001f3f067899 */ /* 0x000fe4000801140b */
[----:B------:R-:W-:Y:S01]  /*f6d0*/  IADD3 R7, RZ, -UR11, RZ ;  /* 0x8000000bff077c10 */ /* 0x000fe2000fffe0ff */
[----:B------:R-:W-:Y:S02]  /*f6e0*/  UIMAD.WIDE.U32 UR4, UR11, UR8, URZ ;  /* 0x000000080b0472a5 */ /* 0x000fe4000f8e003f */
[----:B------:R-:W-:Y:S02]  /*f6f0*/  UIMAD UR6, UR6, UR8, URZ ;  /* 0x00000008060672a4 */ /* 0x000fe4000f8e023f */
[----:B---3--:R-:W-:Y:S01]  /*f700*/  USHF.R.S32.HI UR8, URZ, 0x1f, UR7 ;  /* 0x0000001f3f087899 */ /* 0x008fe20008011407 */
[----:B-1----:R-:W-:Y:S01]  /*f710*/  IMAD R9, R8, R7, UR10 ;  /* 0x0000000a08097e24 */ /* 0x002fe2000f8e0207 */
[----:B------:R-:W-:Y:S01]  /*f720*/  UIMAD UR6, UR11, UR9, UR6 ;  /* 0x000000090b0672a4 */ /* 0x000fe2000f8e0206 */
[----:B------:R-:W-:-:S02]  /*f730*/  IMAD.U32 R3, RZ, RZ, UR5 ;  /* 0x00000005ff037e24 */ /* 0x000fc4000f8e00ff */
[----:B------:R-:W-:Y:S01]  /*f740*/  IMAD.U32 R2, RZ, RZ, UR4 ;  /* 0x00000004ff027e24 */ /* 0x000fe2000f8e00ff */
[----:B------:R-:W-:Y:S01]  /*f750*/  UIADD3 UR6, UR5, UR6, URZ ;  /* 0x0000000605067290 */ /* 0x000fe2000fffe03f */
[----:B----4-:R-:W-:Y:S01]  /*f760*/  IMAD R12, R10, UR8, RZ ;  /* 0x000000080a0c7c24 */ /* 0x010fe2000f8e02ff */
[----:B------:R-:W-:Y:S01]  /*f770*/  SHF.R.S32.HI R4, RZ, 0x1f, R9 ;  /* 0x0000001fff047819 */ /* 0x000fe20000011409 */
[----:B------:R-:W-:Y:S01]  /*f780*/  IMAD.MOV R7, RZ, RZ, -R5 ;  /* 0x000000ffff077224 */ /* 0x000fe200078e0a05 */
[----:B------:R-:W-:Y:S01]  /*f790*/  ULDC.64 UR4, c[0x0][0xce0] ;  /* 0x0003380000047ab9 */ /* 0x000fe20000000a00 */
[----:B------:R-:W-:Y:S02]  /*f7a0*/  IMAD R11, R11, UR7, R12 ;  /* 0x000000070b0b7c24 */ /* 0x000fe4000f8e020c */
[----:B------:R-:W-:Y:S02]  /*f7b0*/  IMAD.U32 R3, RZ, RZ, UR6 ;  /* 0x00000006ff037e24 */ /* 0x000fe4000f8e00ff */
[----:B------:R-:W-:-:S02]  /*f7c0*/  IMAD R4, R4, UR4, RZ ;  /* 0x0000000404047c24 */ /* 0x000fc4000f8e02ff */
[----:B------:R-:W-:-:S04]  /*f7d0*/  IMAD.WIDE.U32 R2, R10, UR7, R2 ;  /* 0x000000070a027c25 */ /* 0x000fc8000f8e0002 */
[----:B------:R-:W-:Y:S02]  /*f7e0*/  IMAD.IADD R3, R11, 0x1, R3 ;  /* 0x000000010b037824 */ /* 0x000fe400078e0203 */
[----:B------:R-:W-:Y:S02]  /*f7f0*/  IMAD R7, R6, R7, R0 ;  /* 0x0000000706077224 */ /* 0x000fe400078e0200 */
[----:B------:R-:W-:-:S03]  /*f800*/  IMAD.WIDE.U32 R2, R9, UR4, R2 ;  /* 0x0000000409027c25 */ /* 0x000fc6000f8e0002 */
[----:B------:R-:W-:Y:S01]  /*f810*/  SHF.R.S32.HI R0, RZ, 0x1f, R7 ;  /* 0x0000001fff007819 */ /* 0x000fe20000011407 */
[----:B------:R-:W-:Y:S01]  /*f820*/  IMAD R4, R9, UR5, R4 ;  /* 0x0000000509047c24 */ /* 0x000fe2000f8e0204 */
[----:B------:R-:W-:Y:S01]  /*f830*/  SHF.R.S32.HI R9, RZ, 0x1f, R5 ;  /* 0x0000001fff097819 */ /* 0x000fe20000011405 */
[----:B------:R-:W-:Y:S01]  /*f840*/  ULDC.64 UR4, c[0x0][0xcc8] ;  /* 0x0003320000047ab9 */ /* 0x000fe20000000a00 */
[----:B------:R-:W-:Y:S01]  /*f850*/  IADD3 R2, P0, R5, R2, RZ ;  /* 0x0000000205027210 */ /* 0x000fe20007f1e0ff */
[----:B------:R-:W-:-:S03]  /*f860*/  IMAD R0, R0, UR4, RZ ;  /* 0x0000000400007c24 */ /* 0x000fc6000f8e02ff */
[----:B------:R-:W-:Y:S01]  /*f870*/  IADD3.X R3, R9, R3, R4, P0, !PT ;  /* 0x0000000309037210 */ /* 0x000fe200007fe404 */
        /* <DEDUP_REMOVED lines=9> */
.L_x_7431:
        /* <DEDUP_REMOVED lines=18> */
.L_x_7483:
[----:B------:R-:W-:Y:S01]  /*fa30*/  ULDC UR43, c[0x0][0xd50] ;  /* 0x00035400002b7ab9 */ /* 0x000fe20000000800 */
[----:B------:R-:W-:Y:S01]  /*fa40*/  UMOV UR39, UR6 ;  /* 0x0000000600277c82 */ /* 0x000fe20008000000 */
[----:B------:R-:W-:-:S11]  /*fa50*/  UISETP.NE.AND UP0, UPT, UR43, 0x1, UPT ;  /* 0x000000012b00788c */ /* 0x000fd6000bf05270 */
[----:B------:R-:W-:Y:S01]  /*fa60*/  @UP0 ULDC UR4, c[0x0][0xd54] ;  /* 0x0003550000040ab9 */ /* 0x000fe20000000800 */
[----:B------:R-:W-:Y:S01]  /*fa70*/  @UP0 ULDC UR7, c[0x0][0xd58] ;  /* 0x0003560000070ab9 */ /* 0x000fe20000000800 */
[----:B------:R-:W-:-:S04]  /*fa80*/  UIMAD.WIDE.U32 UR4, UR6, UR4, URZ ;  /* 0x00000004060472a5 */ /* 0x000fc8000f8e003f */
[----:B------:R-:W-:-:S12]  /*fa90*/  @UP0 USHF.R.U32.HI UR39, URZ, UR7, UR5 ;  /* 0x000000073f270299 */ /* 0x000fd80008011605 */
.L_x_7484:
[----:B------:R-:W-:Y:S01]  /*faa0*/  ISETP.LE.AND P0, PT, RZ, UR45, PT ;  /* 0x0000002dff007c0c */ /* 0x000fe2000bf03270 */
[----:B------:R-:W-:Y:S01]  /*fab0*/  UIADD3 UR4, -UR39, URZ, URZ ;  /* 0x0000003f27047290 */ /* 0x000fe2000fffe13f */
[----:B------:R-:W-:Y:S02]  /*fac0*/  IMAD.MOV.U32 R21, RZ, RZ, 0x1 ;  /* 0x00000001ff157424 */ /* 0x000fe400078e00ff */
[----:B------:R-:W-:Y:S01]  /*fad0*/  IMAD.MOV.U32 R8, RZ, RZ, RZ ;  /* 0x000000ffff087224 */ /* 0x000fe200078e00ff */
[----:B------:R-:W-:Y:S01]  /*fae0*/  UIMAD UR43, UR43, UR4, UR6 ;  /* 0x000000042b2b72a4 */ /* 0x000fe2000f8e0206 */
[----:B------:R-:W-:-:S07]  /*faf0*/  IMAD.MOV.U32 R4, RZ, RZ, 0x1 ;  /* 0x00000001ff047424 */ /* 0x000fce00078e00ff */
[----:B------:R-:W-:Y:S05]  /*fb00*/  @!P0 BRA `(.L_x_7485) ;  /* 0x0000004000688947 */ /* 0x000fea0003800000 */
[----:B------:R-:W-:Y:S01]  /*fb10*/  ULDC.64 UR4, c[0x0][0xb20] ;  /* 0x0002c80000047ab9 */ /* 0x000fe20000000a00 */
[----:B------:R-:W0:Y:S01]  /*fb20*/  S2UR UR46, SR_CTAID.X ;  /* 0x00000000002e79c3 */ /* 0x000e220000002500 */
[----:B------:R-:W-:Y:S01]  /*fb30*/  UISETP.NE.U32.AND UP0, UPT, UR4, URZ, UPT ;  /* 0x0000003f0400728c */ /* 0x000fe2000bf05070 */
[----:B------:R-:W-:Y:S01]  /*fb40*/  IMAD.MOV.U32 R30, RZ, RZ, RZ ;  /* 0x000000ffff1e7224 */ /* 0x000fe200078e00ff */
[----:B------:R-:W-:Y:S01]  /*fb50*/  ULDC UR6, c[0x0][0x448] ;  /* 0x0001120000067ab9 */ /* 0x000fe20000000800 */
[----:B------:R-:W-:Y:S01]  /*fb60*/  ULDC UR7, c[0x0][0x2f0] ;  /* 0x0000bc0000077ab9 */ /* 0x000fe20000000800 */
[----:B------:R-:W-:Y:S02]  /*fb70*/  UISETP.NE.AND.EX UP0, UPT, UR5, URZ, UPT, UP0 ;  /* 0x0000003f0500728c */ /* 0x000fe4000bf05300 */
[----:B------:R-:W-:-:S04]  /*fb80*/  UISETP.NE.AND UP1, UPT, UR6, 0x1, UPT ;  /* 0x000000010600788c */ /* 0x000fc8000bf25270 */
[----:B------:R-:W-:-:S05]  /*fb90*/  PLOP3.LUT P0, PT, PT, PT, UP0, 0x80, 0x0 ;  /* 0x000000000000781c */ /* 0x000fca0003f0f008 */
[----:B------:R-:W-:Y:S02]  /*fba0*/  @UP0 ULDC.64 UR4, c[0x0][0xb20] ;  /* 0x0002c80000040ab9 */ /* 0x000fe40000000a00 */
[----:B------:R-:W-:Y:S01]  /*fbb0*/  @UP0 UIMAD.WIDE UR4, UR45, 0x4, UR4 ;  /* 0x000000042d0408a5 */ /* 0x000fe2000f8e0204 */
[----:B------:R-:W-:-:S05]  /*fbc0*/  @UP1 ULDC UR8, c[0x0][0x450] ;  /* 0x0001140000081ab9 */ /* 0x000fca0000000800 */
[----:B------:R-:W-:Y:S02]  /*fbd0*/  IMAD.U32 R2, RZ, RZ, UR4 ;  /* 0x00000004ff027e24 */ /* 0x000fe4000f8e00ff */
[----:B------:R-:W-:Y:S01]  /*fbe0*/  IMAD.U32 R3, RZ, RZ, UR5 ;  /* 0x00000005ff037e24 */ /* 0x000fe2000f8e00ff */
[----:B------:R-:W-:Y:S02]  /*fbf0*/  ULDC.64 UR4, c[0x0][0x418] ;  /* 0x0001060000047ab9 */ /* 0x000fe40000000a00 */
[----:B------:R-:W-:Y:S02]  /*fc00*/  UISETP.NE.U32.AND UP0, UPT, UR4, URZ, UPT ;  /* 0x0000003f0400728c */ /* 0x000fe4000bf05070 */
[----:B0-----:R-:W-:Y:S01]  /*fc10*/  ULEA UR6, UR46, 0x3f, 0x6 ;  /* 0x0000003f2e067891 */ /* 0x001fe2000f8e303f */
[----:B------:R0:W5:Y:S01]  /*fc20*/  @P0 LDG.E R30, desc[UR36][R2.64] ;  /* 0x00000024021e0981 */ /* 0x000162000c1e1900 */
[----:B------:R-:W-:Y:S01]  /*fc30*/  UISETP.NE.AND.EX UP0, UPT, UR5, URZ, UPT, UP0 ;  /* 0x0000003f0500728c */ /* 0x000fe2000bf05300 */
[----:B------:R-:W-:Y:S01]  /*fc40*/  ULDC UR4, c[0x0][0x424] ;  /* 0x0001090000047ab9 */ /* 0x000fe20000000800 */
[----:B------:R-:W-:-:S02]  /*fc50*/  UP2UR UR47, UPR, URZ, 0x2 ;  /* 0x000000023f2f7883 */ /* 0x000fc40008000000 */
[----:B------:R-:W-:Y:S02]  /*fc60*/  USEL UR40, UR4, 0x1, UP0 ;  /* 0x0000000104287887 */ /* 0x000fe40008000000 */
[----:B------:R-:W-:Y:S01]  /*fc70*/  USHF.R.U32.HI UR9, URZ, 0x10, UR43 ;  /* 0x000000103f097899 */ /* 0x000fe2000801162b */
[----:B------:R-:W-:Y:S01]  /*fc80*/  @UP1 ULDC UR4, c[0x0][0x44c] ;  /* 0x0001130000041ab9 */ /* 0x000fe20000000800 */
[----:B------:R-:W-:Y:S02]  /*fc90*/  UIMAD UR40, UR40, UR7, URZ ;  /* 0x00000007282872a4 */ /* 0x000fe4000f8e023f */
[----:B------:R-:W-:Y:S01]  /*fca0*/  UIMAD.WIDE.U32 UR4, UR6, UR4, URZ ;  /* 0x00000004060472a5 */ /* 0x000fe2000f8e003f */
[----:B------:R-:W-:Y:S01]  /*fcb0*/  ULDC UR7, c[0x0][0x288] ;  /* 0x0000a20000077ab9 */ /* 0x000fe20000000800 */
[----:B------:R-:W-:Y:S02]  /*fcc0*/  UIADD3 UR4, UR40, 0x3f, URZ ;  /* 0x0000003f28047890 */ /* 0x000fe4000fffe03f */
[----:B------:R-:W-:-:S02]  /*fcd0*/  UIADD3 UR7, UR40, 0x40, -UR7 ;  /* 0x0000004028077890 */ /* 0x000fc4000fffe807 */
[----:B------:R-:W-:Y:S02]  /*fce0*/  @UP1 USHF.R.U32.HI UR6, URZ, UR8, UR5 ;  /* 0x000000083f061299 */ /* 0x000fe40008011605 */
[----:B------:R-:W-:Y:S02]  /*fcf0*/  USHF.R.S32.HI UR5, URZ, 0x1f, UR4 ;  /* 0x0000001f3f057899 */ /* 0x000fe40008011404 */
[----:B------:R-:W-:Y:S02]  /*fd00*/  UIADD3 UR7, UR7, UR6, URZ ;  /* 0x0000000607077290 */ /* 0x000fe4000fffe03f */
[----:B------:R-:W-:Y:S02]  /*fd10*/  ULEA.HI UR5, UR5, UR4, URZ, 0x6 ;  /* 0x0000000405057291 */ /* 0x000fe4000f8f303f */
[----:B------:R-:W-:Y:S02]  /*fd20*/  USHF.R.S32.HI UR6, URZ, 0x1f, UR7 ;  /* 0x0000001f3f067899 */ /* 0x000fe40008011407 */
[----:B------:R-:W-:-:S02]  /*fd30*/  USHF.R.S32.HI UR41, URZ, 0x6, UR5 ;  /* 0x000000063f297899 */ /* 0x000fc40008011405 */
[----:B------:R-:W-:Y:S02]  /*fd40*/  ULEA.HI UR6, UR6, UR7, URZ, 0x6 ;  /* 0x0000000706067291 */ /* 0x000fe4000f8f303f */
[----:B------:R-:W-:Y:S02]  /*fd50*/  ULOP3.LUT UR43, UR43, 0xffff, URZ, 0xc0, !UPT ;  /* 0x0000ffff2b2b7892 */ /* 0x000fe4000f8ec03f */
[----:B------:R-:W-:Y:S01]  /*fd60*/  USHF.R.S32.HI UR42, URZ, 0x6, UR6 ;  /* 0x000000063f2a7899 */ /* 0x000fe20008011406 */
[----:B------:R-:W-:-:S03]  /*fd70*/  UMOV UR38, URZ ;  /* 0x0000003f00267c82 */ /* 0x000fc60008000000 */
[----:B------:R-:W-:-:S04]  /*fd80*/  UISETP.LT.AND UP0, UPT, UR41, UR42, UPT ;  /* 0x0000002a2900728c */ /* 0x000fc8000bf01270 */
[----:B------:R-:W-:Y:S02]  /*fd90*/  USEL UR11, UR41, UR42, UP0 ;  /* 0x0000002a290b7287 */ /* 0x000fe40008000000 */
[----:B------:R-:W-:Y:S02]  /*fda0*/  UISETP.NE.AND UP0, UPT, UR9, URZ, UPT ;  /* 0x0000003f0900728c */ /* 0x000fe4000bf05270 */
[----:B------:R-:W-:-:S06]  /*fdb0*/  UISETP.GE.AND UP1, UPT, UR11, 0x1, UPT ;  /* 0x000000010b00788c */ /* 0x000fcc000bf26270 */
[----:B------:R-:W-:-:S03]  /*fdc0*/  PLOP3.LUT P0, PT, PT, PT, UP1, 0x80, 0x0 ;  /* 0x000000000000781c */ /* 0x000fc60003f0f018 */
[----:B------:R-:W-:-:S10]  /*fdd0*/  @!UP0 ULDC UR9, c[0x0][0xae8] ;  /* 0x0002ba0000098ab9 */ /* 0x000fd40000000800 */
        /* <DEDUP_REMOVED lines=31> */
.L_x_7486:
        /* <DEDUP_REMOVED lines=30> */
[----:B0----5:R-:W-:Y:S05]  /*101b0*/  CALL.ABS.NOINC R2 ;  /* 0x0000000002007343 */ /* 0x021fea0003c00000 */
.L_x_7487:
        /* <DEDUP_REMOVED lines=12> */
[----:B------:R-:W-:Y:S01]  /*10280*/  MOV R13, RZ ;  /* 0x000000ff000d7202 */ /* 0x000fe20000000f00 */
[----:B------:R-:W-:Y:S02]  /*10290*/  IMAD.U32 R7, RZ, RZ, UR7 ;  /* 0x00000007ff077e24 */ /* 0x000fe4000f8e00ff */
[----:B------:R-:W-:-:S02]  /*102a0*/  IMAD.U32 R10, RZ, RZ, UR4 ;  /* 0x00000004ff0a7e24 */ /* 0x000fc4000f8e00ff */
[----:B------:R-:W-:Y:S02]  /*102b0*/  IMAD.U32 R11, RZ, RZ, UR5 ;  /* 0x00000005ff0b7e24 */ /* 0x000fe4000f8e00ff */
[----:B------:R-:W-:Y:S02]  /*102c0*/  IMAD.MOV.U32 R8, RZ, RZ, 0x70 ;  /* 0x00000070ff087424 */ /* 0x000fe400078e00ff */
[----:B0-----:R-:W-:-:S07]  /*102d0*/  IMAD.MOV.U32 R12, RZ, RZ, 0x1 ;  /* 0x00000001ff0c7424 */ /* 0x001fce00078e00ff */
[----:B------:R-:W-:-:S07]  /*102e0*/  LEPC R20, `(.L_x_7489) ;  /* 0x000000001014794e */ /* 0x000fce0000000000 */
[----:B-1---5:R-:W-:Y:S05]  /*102f0*/  CALL.ABS.NOINC R2 ;  /* 0x0000000002007343 */ /* 0x022fea0003c00000 */
.L_x_7489:
        /* <DEDUP_REMOVED lines=15> */
.L_x_7488:
        /* <DEDUP_REMOVED lines=32> */
[----:B------:R-:W-:Y:S02]  /*105f0*/  @!P0 SHF.R.S32.HI R3, RZ, 0x1f, R7 ;  /* 0x0000001fff038819 */ /* 0x000fe40000011407 */
[----:B------:R-:W-:Y:S02]  /*10600*/  @!P0 MOV R2, R7 ;  /* 0x0000000700028202 */ /* 0x000fe40000000f00 */
        /* <DEDUP_REMOVED lines=56> */
.L_x_7536:
[----:B------:R-:W2:Y:S01]  /*10990*/  LDL R0, [R1+0x4] ;  /* 0x0000040001007983 */ /* 0x000ea20000100800 */
[----:B------:R-:W-:Y:S01]  /*109a0*/  ISETP.GT.U32.AND P1, PT, R31, 0x3f, PT ;  /* 0x0000003f1f00780c */ /* 0x000fe20003f24070 */
[----:B------:R-:W-:Y:S01]  /*109b0*/  IMAD.U32 R23, RZ, RZ, UR39 ;  /* 0x00000027ff177e24 */ /* 0x000fe2000f8e00ff */
[----:B------:R-:W-:Y:S02]  /*109c0*/  LOP3.LUT R16, R16, 0xfffffbff, RZ, 0xc0, !PT ;  /* 0xfffffbff10107812 */ /* 0x000fe400078ec0ff */
[----:B------:R-:W-:Y:S02]  /*109d0*/  LOP3.LUT R34, R3, R34, RZ, 0xfc, !PT ;  /* 0x0000002203227212 */ /* 0x000fe400078efcff */
[----:B------:R-:W-:Y:S02]  /*109e0*/  SHF.R.S32.HI R23, RZ, 0x1f, R23 ;  /* 0x0000001fff177819 */ /* 0x000fe40000011417 */
[----:B------:R-:W-:Y:S02]  /*109f0*/  LOP3.LUT R17, R34, R17, RZ, 0xfc, !PT ;  /* 0x0000001122117212 */ /* 0x000fe400078efcff */
        /* <DEDUP_REMOVED lines=9> */
.L_x_7491:
[----:B------:R-:W-:-:S05]  /*10a90*/  IMAD.MOV.U32 R0, RZ, RZ, 0x1 ;  /* 0x00000001ff007424 */ /* 0x000fca00078e00ff */
[----:B------:R-:W-:-:S04]  /*10aa0*/  SHF.L.U32 R0, R0, 0x1f, RZ ;  /* 0x0000001f00007819 */ /* 0x000fc800000006ff */
[----:B------:R-:W0:Y:S02]  /*10ab0*/  SYNCS.PHASECHK.TRANS64.TRYWAIT P0, [UR44+0x38840], R0 ;  /* 0x03884000ff0075a7 */ /* 0x000e24000800016c */
[----:B0-----:R-:W-:Y:S05]  /*10ac0*/  @!P0 BRA `(.L_x_7492) ;  /* 0x0000003800108947 */ /* 0x001fea0003800000 */
.L_x_7537:
        /* <DEDUP_REMOVED lines=54> */
[----:B------:R0:W2:Y:S02]  /*10e30*/  SHFL.IDX PT, R14, R0, 0x3, 0x181f ;  /* 0x00781f00000e7f89 */ /* 0x0000a400000e0000 */
[----:B-1----:R-:W-:Y:S02]  /*10e40*/  @P0 IADD3.X R3, RZ, R5, RZ, P1, !PT ;  /* 0x00000005ff030210 */ /* 0x002fe40000ffe4ff */
[----:B------:R0:W1:Y:S04]  /*10e50*/  SHFL.IDX PT, R5, R4, 0x3, 0x181f ;  /* 0x00781f0004057f89 */ /* 0x00006800000e0000 */
[----:B------:R0:W-:Y:S03]  /*10e60*/  @P0 LDGSTS.E.BYPASS.LTC128B.128 [R7+0x23400], desc[UR36][R2.64], !P2 ;  /* 0x2340000002070fae */ /* 0x0001e6000d101d64 */
.L_x_7547:
[----:B------:R-:W-:-:S13]  /*10e70*/  ISETP.GE.AND P0, PT, R18, 0x31, PT ;  /* 0x000000311200780c */ /* 0x000fda0003f06270 */
[----:B0-2---:R-:W-:-:S05]  /*10e80*/  @P0 LEA R2, P1, R22, R14, 0x1 ;  /* 0x0000000e16020211 */ /* 0x005fca00078208ff */
[----:B-1----:R-:W-:Y:S01]  /*10e90*/  @P0 IMAD.X R3, RZ, RZ, R5, P1 ;  /* 0x000000ffff030224 */ /* 0x002fe200008e0605 */
[----:B------:R-:W-:-:S05]  /*10ea0*/  @P0 LEA R5, R24, UR44, 0x1 ;  /* 0x0000002c18050c11 */ /* 0x000fca000f8e08ff */
        /* <DEDUP_REMOVED lines=11> */
.L_x_7494:
        /* <DEDUP_REMOVED lines=24> */
.L_x_7495:
[----:B------:R-:W-:Y:S01]  /*110e0*/  UISETP.NE.AND UP0, UPT, UR47, URZ, UPT ;  /* 0x0000003f2f00728c */ /* 0x000fe2000bf05270 */
[----:B------:R-:W-:Y:S01]  /*110f0*/  IMAD.U32 R28, RZ, RZ, UR46 ;  /* 0x0000002eff1c7e24 */ /* 0x000fe2000f8e00ff */
[----:B------:R-:W-:Y:S01]  /*11100*/  R2UR UR6, R23 ;  /* 0x00000000170672ca */ /* 0x000fe200000e0000 */
[----:B------:R-:W-:Y:S01]  /*11110*/  ULDC.64 UR8, c[0x0][0x2d8] ;  /* 0x0000b60000087ab9 */ /* 0x000fe20000000a00 */
[----:B------:R-:W0:Y:S01]  /*11120*/  LDC R7, c[0x0][0x448] ;  /* 0x00011200ff077b82 */ /* 0x000e220000000800 */
[----:B------:R-:W-:Y:S01]  /*11130*/  IMAD R28, R28, 0x40, R31 ;  /* 0x000000401c1c7824 */ /* 0x000fe200078e021f */
[----:B------:R-:W-:Y:S01]  /*11140*/  PLOP3.LUT P0, PT, PT, PT, UP0, 0x80, 0x0 ;  /* 0x000000000000781c */ /* 0x000fe20003f0f008 */
[----:B------:R-:W1:Y:S02]  /*11150*/  S2R R20, SR_TID.X ;  /* 0x0000000000147919 */ /* 0x000e640000002100 */
[----:B------:R-:W-:Y:S02]  /*11160*/  IMAD.MOV.U32 R11, RZ, RZ, R28 ;  /* 0x000000ffff0b7224 */ /* 0x000fe400078e001c */
[----:B------:R-:W-:-:S04]  /*11170*/  @UP0 ULDC UR4, c[0x0][0x44c] ;  /* 0x0001130000040ab9 */ /* 0x000fc80000000800 */
[----:B------:R-:W-:-:S04]  /*11180*/  UIMAD UR6, UR6, UR8, URZ ;  /* 0x00000008060672a4 */ /* 0x000fc8000f8e023f */
[----:B------:R-:W-:Y:S01]  /*11190*/  @P0 IMAD.HI.U32 R0, R28, UR4, RZ ;  /* 0x000000041c000c27 */ /* 0x000fe2000f8e00ff */
[----:B------:R-:W-:Y:S01]  /*111a0*/  PLOP3.LUT P0, PT, PT, PT, UP0, 0x80, 0x0 ;  /* 0x000000000000781c */ /* 0x000fe20003f0f008 */
[----:B------:R-:W-:Y:S01]  /*111b0*/  @UP0 ULDC UR4, c[0x0][0x450] ;  /* 0x0001140000040ab9 */ /* 0x000fe20000000800 */
[----:B------:R-:W-:-:S11]  /*111c0*/  UIMAD UR6, UR39, UR9, UR6 ;  /* 0x00000009270672a4 */ /* 0x000fd6000f8e0206 */
[----:B------:R-:W-:Y:S01]  /*111d0*/  @P0 SHF.R.U32.HI R11, RZ, UR4, R0 ;  /* 0x00000004ff0b0c19 */ /* 0x000fe20008011600 */
[----:B------:R-:W-:-:S03]  /*111e0*/  UIMAD.WIDE.U32 UR4, UR39, UR8, URZ ;  /* 0x00000008270472a5 */ /* 0x000fc6000f8e003f */
[----:B------:R-:W-:Y:S01]  /*111f0*/  ULDC.64 UR8, c[0x0][0x2e0] ;  /* 0x0000b80000087ab9 */ /* 0x000fe20000000a00 */
[----:B------:R-:W-:Y:S01]  /*11200*/  UIADD3 UR5, UR5, UR6, URZ ;  /* 0x0000000605057290 */ /* 0x000fe2000fffe03f */
[----:B------:R-:W-:Y:S01]  /*11210*/  SHF.R.S32.HI R0, RZ, 0x1f, R11 ;  /* 0x0000001fff007819 */ /* 0x000fe2000001140b */
[----:B------:R-:W-:Y:S01]  /*11220*/  UIMAD UR6, UR49, UR8, URZ ;  /* 0x00000008310672a4 */ /* 0x000fe2000f8e023f */
[----:B-1----:R-:W-:Y:S01]  /*11230*/  LOP3.LUT R20, R20, 0x7f, RZ, 0xc0, !PT ;  /* 0x0000007f14147812 */ /* 0x002fe200078ec0ff */
[----:B------:R-:W-:Y:S02]  /*11240*/  UIMAD.WIDE.U32 UR4, UR45, UR8, UR4 ;  /* 0x000000082d0472a5 */ /* 0x000fe4000f8e0004 */
[----:B------:R-:W-:Y:S01]  /*11250*/  UIMAD UR6, UR45, UR9, UR6 ;  /* 0x000000092d0672a4 */ /* 0x000fe2000f8e0206 */
[----:B------:R-:W-:-:S03]  /*11260*/  SHF.R.U32.HI R20, RZ, 0x3, R20 ;  /* 0x00000003ff147819 */ /* 0x000fc60000011614 */
[----:B------:R-:W-:Y:S01]  /*11270*/  IMAD.U32 R5, RZ, RZ, UR5 ;  /* 0x00000005ff057e24 */ /* 0x000fe2000f8e00ff */
[----:B------:R-:W-:Y:S01]  /*11280*/  UIADD3 UR6, UR5, UR6, URZ ;  /* 0x0000000605067290 */ /* 0x000fe2000fffe03f */
[----:B------:R-:W-:Y:S02]  /*11290*/  IMAD.U32 R4, RZ, RZ, UR4 ;  /* 0x00000004ff047e24 */ /* 0x000fe4000f8e00ff */
[----:B------:R-:W-:Y:S01]  /*112a0*/  IMAD.MOV R5, RZ, RZ, -R11 ;  /* 0x000000ffff057224 */ /* 0x000fe200078e0a0b */
[----:B------:R-:W-:Y:S02]  /*112b0*/  ULDC.64 UR4, c[0x0][0x2d0] ;  /* 0x0000b40000047ab9 */ /* 0x000fe40000000a00 */
[----:B------:R-:W-:Y:S01]  /*112c0*/  IMAD R0, R0, UR4, RZ ;  /* 0x0000000400007c24 */ /* 0x000fe2000f8e02ff */
[----:B------:R-:W-:Y:S01]  /*112d0*/  MOV R2, R4 ;  /* 0x0000000400027202 */ /* 0x000fe20000000f00 */
[----:B0-----:R-:W-:Y:S02]  /*112e0*/  IMAD R5, R7, R5, R28 ;  /* 0x0000000507057224 */ /* 0x001fe400078e021c */
[----:B------:R-:W-:-:S02]  /*112f0*/  IMAD.U32 R3, RZ, RZ, UR6 ;  /* 0x00000006ff037e24 */ /* 0x000fc4000f8e00ff */
[C---:B------:R-:W-:Y:S01]  /*11300*/  IMAD R9, R11.reuse, UR5, R0 ;  /* 0x000000050b097c24 */ /* 0x040fe2000f8e0200 */
[----:B------:R-:W-:Y:S01]  /*11310*/  SHF.R.S32.HI R0, RZ, 0x1f, R5 ;  /* 0x0000001fff007819 */ /* 0x000fe20000011405 */
[----:B------:R-:W-:Y:S01]  /*11320*/  IMAD.WIDE.U32 R2, R11, UR4, R2 ;  /* 0x000000040b027c25 */ /* 0x000fe2000f8e0002 */
[----:B------:R-:W-:-:S03]  /*11330*/  ULDC.64 UR4, c[0x0][0x2c8] ;  /* 0x0000b20000047ab9 */ /* 0x000fc60000000a00 */
        /* <DEDUP_REMOVED lines=13> */
[----:B------:R-:W-:Y:S01]  /*11410*/  IMAD.U32 R6, RZ, RZ, UR46 ;  /* 0x0000002eff067e24 */ /* 0x000fe2000f8e00ff */
[----:B------:R-:W-:Y:S01]  /*11420*/  ULDC UR4, c[0x0][0x288] ;  /* 0x0000a20000047ab9 */ /* 0x000fe20000000800 */
[----:B------:R-:W-:Y:S01]  /*11430*/  LOP3.LUT R16, R16, 0xfffffeff, RZ, 0xc0, !PT ;  /* 0xfffffeff10107812 */ /* 0x000fe200078ec0ff */
[----:B------:R-:W1:Y:S01]  /*11440*/  SHFL.IDX PT, R2, R4, RZ, 0x181f ;  /* 0x00181fff04027589 */ /* 0x000e6200000e0000 */
[----:B------:R-:W-:Y:S02]  /*11450*/  IMAD R5, R7, UR4, RZ ;  /* 0x0000000407057c24 */ /* 0x000fe4000f8e02ff */
[----:B------:R-:W-:Y:S01]  /*11460*/  IMAD R6, R6, 0x40, R20 ;  /* 0x0000004006067824 */ /* 0x000fe200078e0214 */
[----:B------:R-:W2:Y:S03]  /*11470*/  SHFL.IDX PT, R7, R0, 0x1, 0x181f ;  /* 0x00381f0000077f89 */ /* 0x000ea600000e0000 */
[C---:B------:R-:W-:Y:S01]  /*11480*/  VIADD R8, R6.reuse, 0x10 ;  /* 0x0000001006087836 */ /* 0x040fe20000000000 */
[-C--:B------:R-:W-:Y:S01]  /*11490*/  ISETP.GE.AND P2, PT, R6, R5.reuse, PT ;  /* 0x000000050600720c */ /* 0x080fe20003f46270 */
[----:B------:R-:W3:Y:S03]  /*114a0*/  SHFL.IDX PT, R9, R4, 0x1, 0x181f ;  /* 0x00381f0004097f89 */ /* 0x000ee600000e0000 */
[----:B------:R-:W-:-:S09]  /*114b0*/  ISETP.GE.AND P3, PT, R8, R5, PT ;  /* 0x000000050800720c */ /* 0x000fd20003f66270 */
[----:B0-----:R-:W-:Y:S02]  /*114c0*/  @!P2 LEA R3, P1, R22, R14, 0x1 ;  /* 0x0000000e1603a211 */ /* 0x001fe400078208ff */
[----:B------:R-:W-:Y:S01]  /*114d0*/  @!P2 LEA R8, R24, UR44, 0x1 ;  /* 0x0000002c1808ac11 */ /* 0x000fe2000f8e08ff */
[----:B------:R-:W-:Y:S01]  /*114e0*/  SHFL.IDX PT, R14, R0, 0x3, 0x181f ;  /* 0x00781f00000e7f89 */ /* 0x000fe200000e0000 */
[----:B------:R-:W-:Y:S01]  /*114f0*/  @P2 LOP3.LUT R16, R16, 0x100, RZ, 0xfc, !PT ;  /* 0x0000010010102812 */ /* 0x000fe200078efcff */
[----:B-1----:R-:W-:Y:S01]  /*11500*/  @!P2 IMAD.X R2, RZ, RZ, R2, P1 ;  /* 0x000000ffff02a224 */ /* 0x002fe200008e0602 */
[----:B------:R-:W-:Y:S02]  /*11510*/  @!P3 LEA R10, R24, UR44, 0x1 ;  /* 0x0000002c180abc11 */ /* 0x000fe4000f8e08ff */
[----:B--2---:R-:W-:Y:S02]  /*11520*/  @!P3 LEA R7, P1, R22, R7, 0x1 ;  /* 0x000000071607b211 */ /* 0x004fe400078208ff */
[----:B------:R-:W-:-:S02]  /*11530*/  @!P2 LOP3.LUT R3, R3, R2, RZ, 0x3c, !PT ;  /* 0x000000020303a212 */ /* 0x000fc400078e3cff */
[----:B------:R-:W-:Y:S01]  /*11540*/  LOP3.LUT R16, R16, 0xffffff7f, RZ, 0xc0, !PT ;  /* 0xffffff7f10107812 */ /* 0x000fe200078ec0ff */
[----:B---3--:R-:W-:Y:S01]  /*11550*/  @!P3 IMAD.X R9, RZ, RZ, R9, P1 ;  /* 0x000000ffff09b224 */ /* 0x008fe200008e0609 */
[C---:B------:R-:W-:Y:S02]  /*11560*/  @!P2 LOP3.LUT R2, R3.reuse, R2, RZ, 0x3c, !PT ;  /* 0x000000020302a212 */ /* 0x040fe400078e3cff */
[----:B------:R-:W-:Y:S02]  /*11570*/  @P3 LOP3.LUT R16, R16, 0x80, RZ, 0xfc, !PT ;  /* 0x0000008010103812 */ /* 0x000fe400078efcff */
[----:B------:R-:W-:Y:S02]  /*11580*/  @!P2 LOP3.LUT R3, R3, R2, RZ, 0x3c, !PT ;  /* 0x000000020303a212 */ /* 0x000fe400078e3cff */
[----:B------:R-:W-:-:S03]  /*11590*/  LOP3.LUT R16, R16, 0xffffffbf, RZ, 0xc0, !PT ;  /* 0xffffffbf10107812 */ /* 0x000fc600078ec0ff */
[----:B------:R0:W-:Y:S04]  /*115a0*/  @!P2 LDGSTS.E.BYPASS.LTC128B.128 [R8+0x20400], desc[UR36][R2.64], !P0 ;  /* 0x204000000208afae */ /* 0x0001e8000c101d64 */
        /* <DEDUP_REMOVED lines=15> */
.L_x_7556:
        /* <DEDUP_REMOVED lines=24> */
[----:B------:R-:W-:Y:S01]  /*11820*/  MOV R4, UR6 ;  /* 0x0000000600047c02 */ /* 0x000fe20008000f00 */
[----:B------:R-:W-:Y:S01]  /*11830*/  IMAD.U32 R5, RZ, RZ, UR7 ;  /* 0x00000007ff057e24 */ /* 0x000fe2000f8e00ff */
        /* <DEDUP_REMOVED lines=10> */
.L_x_7497:
[----:B------:R-:W-:Y:S01]  /*118e0*/  UISETP.NE.AND UP0, UPT, UR47, URZ, UPT ;  /* 0x0000003f2f00728c */ /* 0x000fe2000bf05270 */
[----:B------:R-:W-:Y:S01]  /*118f0*/  R2UR UR6, R23 ;  /* 0x00000000170672ca */ /* 0x000fe200000e0000 */
[----:B------:R-:W-:Y:S01]  /*11900*/  ULDC.64 UR8, c[0x0][0x3d8] ;  /* 0x0000f60000087ab9 */ /* 0x000fe20000000a00 */
[----:B------:R-:W-:Y:S01]  /*11910*/  IMAD.MOV.U32 R2, RZ, RZ, R28 ;  /* 0x000000ffff027224 */ /* 0x000fe200078e001c */
[----:B------:R-:W-:Y:S01]  /*11920*/  ULDC UR7, c[0x0][0x448] ;  /* 0x0001120000077ab9 */ /* 0x000fe20000000800 */
[C---:B------:R-:W-:Y:S02]  /*11930*/  LOP3.LUT R20, R22.reuse, 0x180, RZ, 0xfc, !PT ;  /* 0x0000018016147812 */ /* 0x040fe400078efcff */
[----:B------:R-:W-:Y:S02]  /*11940*/  PLOP3.LUT P0, PT, PT, PT, UP0, 0x80, 0x0 ;  /* 0x000000000000781c */ /* 0x000fe40003f0f008 */
[----:B------:R-:W-:Y:S02]  /*11950*/  LOP3.LUT R21, R22, 0x80, RZ, 0xfc, !PT ;  /* 0x0000008016157812 */ /* 0x000fe400078efcff */
[----:B------:R-:W-:Y:S01]  /*11960*/  @UP0 ULDC UR4, c[0x0][0x44c] ;  /* 0x0001130000040ab9 */ /* 0x000fe20000000800 */
[----:B------:R-:W-:-:S02]  /*11970*/  LOP3.LUT R16, R16, 0xfffff7ff, RZ, 0xc0, !PT ;  /* 0xfffff7ff10107812 */ /* 0x000fc400078ec0ff */
[----:B------:R-:W-:-:S04]  /*11980*/  UIMAD UR6, UR6, UR8, URZ ;  /* 0x00000008060672a4 */ /* 0x000fc8000f8e023f */
[----:B------:R-:W-:Y:S02]  /*11990*/  UIMAD UR6, UR39, UR9, UR6 ;  /* 0x00000009270672a4 */ /* 0x000fe4000f8e0206 */
[----:B------:R-:W-:Y:S01]  /*119a0*/  @P0 IMAD.HI.U32 R0, R28, UR4, RZ ;  /* 0x000000041c000c27 */ /* 0x000fe2000f8e00ff */
[----:B------:R-:W-:Y:S01]  /*119b0*/  PLOP3.LUT P0, PT, PT, PT, UP0, 0x80, 0x0 ;  /* 0x000000000000781c */ /* 0x000fe20003f0f008 */
[----:B------:R-:W-:-:S12]  /*119c0*/  @UP0 ULDC UR4, c[0x0][0x450] ;  /* 0x0001140000040ab9 */ /* 0x000fd80000000800 */
[----:B------:R-:W-:Y:S01]  /*119d0*/  @P0 SHF.R.U32.HI R2, RZ, UR4, R0 ;  /* 0x00000004ff020c19 */ /* 0x000fe20008011600 */
[----:B------:R-:W-:-:S03]  /*119e0*/  UIMAD.WIDE.U32 UR4, UR39, UR8, URZ ;  /* 0x00000008270472a5 */ /* 0x000fc6000f8e003f */
[----:B------:R-:W-:Y:S01]  /*119f0*/  ULDC.64 UR8, c[0x0][0x3e0] ;  /* 0x0000f80000087ab9 */ /* 0x000fe20000000a00 */
[----:B------:R-:W-:Y:S01]  /*11a00*/  UIADD3 UR5, UR5, UR6, URZ ;  /* 0x0000000605057290 */ /* 0x000fe2000fffe03f */
[--C-:B------:R-:W-:Y:S01]  /*11a10*/  IMAD.MOV R5, RZ, RZ, -R2.reuse ;  /* 0x000000ffff057224 */ /* 0x100fe200078e0a02 */
[----:B------:R-:W-:Y:S01]  /*11a20*/  UIMAD UR6, UR49, UR8, URZ ;  /* 0x00000008310672a4 */ /* 0x000fe2000f8e023f */
[----:B------:R-:W-:Y:S01]  /*11a30*/  SHF.R.S32.HI R0, RZ, 0x1f, R2 ;  /* 0x0000001fff007819 */ /* 0x000fe20000011402 */
[----:B------:R-:W-:Y:S01]  /*11a40*/  UIMAD.WIDE.U32 UR4, UR45, UR8, UR4 ;  /* 0x000000082d0472a5 */ /* 0x000fe2000f8e0004 */
[----:B------:R-:W-:Y:S01]  /*11a50*/  IMAD R5, R5, UR7, R28 ;  /* 0x0000000705057c24 */ /* 0x000fe2000f8e021c */
[----:B------:R-:W-:-:S03]  /*11a60*/  UIMAD UR6, UR45, UR9, UR6 ;  /* 0x000000092d0672a4 */ /* 0x000fc6000f8e0206 */
[----:B------:R-:W-:Y:S01]  /*11a70*/  ULDC.64 UR8, c[0x0][0x3d0] ;  /* 0x0000f40000087ab9 */ /* 0x000fe20000000a00 */
[----:B------:R-:W-:Y:S01]  /*11a80*/  UIADD3 UR5, UR5, UR6, URZ ;  /* 0x0000000605057290 */ /* 0x000fe2000fffe03f */
[----:B------:R-:W-:Y:S01]  /*11a90*/  IMAD R3, R0, UR8, RZ ;  /* 0x0000000800037c24 */ /* 0x000fe2000f8e02ff */
[----:B------:R-:W-:Y:S01]  /*11aa0*/  SHF.R.S32.HI R0, RZ, 0x1f, R5 ;  /* 0x0000001fff007819 */ /* 0x000fe20000011405 */
[----:B------:R-:W-:Y:S02]  /*11ab0*/  IMAD.U32 R9, RZ, RZ, UR8 ;  /* 0x00000008ff097e24 */ /* 0x000fe4000f8e00ff */
[C---:B------:R-:W-:Y:S02]  /*11ac0*/  IMAD R7, R2.reuse, UR9, R3 ;  /* 0x0000000902077c24 */ /* 0x040fe4000f8e0203 */
[----:B------:R-:W-:Y:S01]  /*11ad0*/  IMAD.WIDE.U32 R2, R2, R9, UR4 ;  /* 0x0000000402027e25 */ /* 0x000fe2000f8e0009 */
        /* <DEDUP_REMOVED lines=10> */
[----:B------:R-:W-:Y:S02]  /*11b80*/  LEA.HI.X R4, R2, UR5, R3, 0x1, P0 ;  /* 0x0000000502047c11 */ /* 0x000fe400080f0c03 */
[----:B------:R-:W-:-:S02]  /*11b90*/  ISETP.GE.AND P0, PT, R20, UR4, PT ;  /* 0x0000000414007c0c */ /* 0x000fc4000bf06270 */
[----:B------:R-:W-:Y:S02]  /*11ba0*/  LOP3.LUT R20, R22, 0x40, RZ, 0xfc, !PT ;  /* 0x0000004016147812 */ /* 0x000fe400078efcff */
[----:B------:R-:W-:Y:S02]  /*11bb0*/  ISETP.GE.AND P4, PT, R21, UR4, PT ;  /* 0x0000000415007c0c */ /* 0x000fe4000bf86270 */
[----:B------:R-:W-:Y:S02]  /*11bc0*/  ISETP.GE.AND P5, PT, R20, UR4, PT ;  /* 0x0000000414007c0c */ /* 0x000fe4000bfa6270 */
[----:B------:R-:W-:Y:S02]  /*11bd0*/  LOP3.LUT R20, R22, 0xc0, RZ, 0xfc, !PT ;  /* 0x000000c016147812 */ /* 0x000fe400078efcff */
[----:B------:R-:W-:Y:S02]  /*11be0*/  SEL R2, RZ, 0x1, P1 ;  /* 0x00000001ff027807 */ /* 0x000fe40000800000 */
[----:B------:R-:W-:-:S02]  /*11bf0*/  SEL R3, RZ, 0x4, P4 ;  /* 0x00000004ff037807 */ /* 0x000fc40002000000 */
[----:B------:R-:W-:Y:S02]  /*11c00*/  SEL R7, RZ, 0x2, P5 ;  /* 0x00000002ff077807 */ /* 0x000fe40002800000 */
[----:B------:R-:W-:Y:S02]  /*11c10*/  ISETP.GE.AND P2, PT, R36, UR4, PT ;  /* 0x0000000424007c0c */ /* 0x000fe4000bf46270 */
[----:B------:R-:W-:Y:S02]  /*11c20*/  ISETP.GE.AND P3, PT, R20, UR4, PT ;  /* 0x0000000414007c0c */ /* 0x000fe4000bf66270 */
[----:B------:R-:W-:Y:S02]  /*11c30*/  IADD3 R7, R3, R7, R2 ;  /* 0x0000000703077210 */ /* 0x000fe40007ffe002 */
[----:B------:R-:W-:Y:S02]  /*11c40*/  @P1 LOP3.LUT R16, R16, 0x800, RZ, 0xfc, !PT ;  /* 0x0000080010101812 */ /* 0x000fe400078efcff */
[----:B------:R-:W-:-:S02]  /*11c50*/  SEL R2, RZ, 0x10, P2 ;  /* 0x00000010ff027807 */ /* 0x000fc40001000000 */
[----:B------:R-:W-:Y:S02]  /*11c60*/  SEL R3, RZ, 0x8, P3 ;  /* 0x00000008ff037807 */ /* 0x000fe40001800000 */
[----:B------:R-:W-:Y:S02]  /*11c70*/  ISETP.GE.AND P1, PT, R35, UR4, PT ;  /* 0x0000000423007c0c */ /* 0x000fe4000bf26270 */
[----:B------:R-:W-:Y:S02]  /*11c80*/  SEL R5, RZ, 0x40, P0 ;  /* 0x00000040ff057807 */ /* 0x000fe40000000000 */
[----:B------:R-:W-:Y:S02]  /*11c90*/  IADD3 R3, R2, R7, R3 ;  /* 0x0000000702037210 */ /* 0x000fe40007ffe003 */
[----:B------:R-:W-:Y:S01]  /*11ca0*/  ISETP.GE.AND P0, PT, R37, UR4, PT ;  /* 0x0000000425007c0c */ /* 0x000fe2000bf06270 */
[----:B------:R-:W-:Y:S01]  /*11cb0*/  UMOV UR4, 0xffffffff ;  /* 0xffffffff00047882 */ /* 0x000fe20000000000 */
[----:B------:R-:W-:-:S02]  /*11cc0*/  SEL R2, RZ, 0x20, P1 ;  /* 0x00000020ff027807 */ /* 0x000fc40000800000 */
[----:B------:R-:W-:Y:S02]  /*11cd0*/  SEL R6, RZ, 0x80, P0 ;  /* 0x00000080ff067807 */ /* 0x000fe40000000000 */
        /* <DEDUP_REMOVED lines=10> */
[C---:B------:R-:W-:Y:S02]  /*11d80*/  LOP3.LUT P0, RZ, R16.reuse, 0x800, RZ, 0xc0, !PT ;  /* 0x0000080010ff7812 */ /* 0x040fe4000780c0ff */
[----:B------:R-:W-:Y:S02]  /*11d90*/  @!P6 LOP3.LUT R2, R5, 0x40, RZ, 0xc0, !PT ;  /* 0x000000400502e812 */ /* 0x000fe400078ec0ff */
[----:B------:R-:W-:Y:S02]  /*11da0*/  @!P6 MOV R3, R21 ;  /* 0x000000150003e202 */ /* 0x000fe40000000f00 */
        /* <DEDUP_REMOVED lines=71> */
.L_x_7566:
        /* <DEDUP_REMOVED lines=24> */
.L_x_7500:
[----:B------:R-:W-:Y:S05]  /*123a0*/  BSYNC B0 ;  /* 0x0000000000007941 */ /* 0x000fea0003800000 */
.L_x_7499:
        /* <DEDUP_REMOVED lines=9> */
.L_x_7567:
[----:B------:R-:W-:-:S13]  /*12440*/  LOP3.LUT P0, RZ, R16, 0x400, RZ, 0xc0, !PT ;  /* 0x0000040010ff7812 */ /* 0x000fda000780c0ff */
[----:B------:R-:W-:Y:S05]  /*12450*/  @!P0 BRA `(.L_x_7502) ;  /* 0x0000000000048947 */ /* 0x000fea0003800000 */
[----:B------:R-:W-:Y:S01]  /*12460*/  BPT.TRAP 0x1 ;  /* 0x000000040000795c */ /* 0x000fe20000300000 */
.L_x_7502:
[----:B------:R-:W2:Y:S02]  /*12470*/  SYNCS.PHASECHK.TRANS64.TRYWAIT P0, [UR44+0x38860], R0 ;  /* 0x03886000ff0075a7 */ /* 0x000ea4000800016c */
[----:B--2---:R-:W-:Y:S05]  /*12480*/  @!P0 BRA `(.L_x_7503) ;  /* 0x0000003000948947 */ /* 0x004fea0003800000 */
.L_x_7568:
[----:B------:R-:W-:Y:S01]  /*12490*/  ULDC.64 UR4, c[0x0][0x328] ;  /* 0x0000ca0000047ab9 */ /* 0x000fe20000000a00 */
[----:B------:R-:W-:Y:S01]  /*124a0*/  ULDC.64 UR6, c[0x0][0x338] ;  /* 0x0000ce0000067ab9 */ /* 0x000fe20000000a00 */
[----:B0-----:R-:W-:Y:S02]  /*124b0*/  IMAD R0, R33, UR4, RZ ;  /* 0x0000000421007c24 */ /* 0x001fe4000f8e02ff */
[----:B-1----:R-:W-:Y:S01]  /*124c0*/  IMAD.WIDE.U32 R2, R19, UR4, RZ ;  /* 0x0000000413027c25 */ /* 0x002fe2000f8e00ff */
        /* <DEDUP_REMOVED lines=101> */
.L_x_7578:
        /* <DEDUP_REMOVED lines=30> */
.L_x_7505:
        /* <DEDUP_REMOVED lines=10> */
[----:B------:R-:W-:Y:S01]  /*12da0*/  ULOP3.LUT UR5, URZ, UR42, URZ, 0x33, !UPT ;  /* 0x0000002a3f057292 */ /* 0x000fe2000f8e333f */
[----:B------:R-:W1:Y:S01]  /*12db0*/  S2R R6, SR_TID.X ;  /* 0x0000000000067919 */ /* 0x000e620000002100 */
[----:B------:R-:W-:Y:S01]  /*12dc0*/  UIMAD UR4, UR4, UR38, URZ ;  /* 0x00000026040472a4 */ /* 0x000fe2000f8e023f */
[----:B------:R-:W-:Y:S01]  /*12dd0*/  LOP3.LUT R28, R17, 0x80, RZ, 0xc0, !PT ;  /* 0x00000080111c7812 */ /* 0x000fe200078ec0ff */
[----:B------:R-:W-:Y:S02]  /*12de0*/  IMAD.MOV.U32 R21, RZ, RZ, 0x1 ;  /* 0x00000001ff157424 */ /* 0x000fe400078e00ff */
[----:B------:R-:W-:Y:S01]  /*12df0*/  IMAD.MOV.U32 R8, RZ, RZ, 0x1 ;  /* 0x00000001ff087424 */ /* 0x000fe200078e00ff */
[----:B------:R-:W-:-:S02]  /*12e00*/  SHF.R.U32.HI R28, RZ, 0x3, R28 ;  /* 0x00000003ff1c7819 */ /* 0x000fc4000001161c */
[----:B------:R-:W-:-:S04]  /*12e10*/  LOP3.LUT R3, RZ, UR4, RZ, 0x33, !PT ;  /* 0x00000004ff037c12 */ /* 0x000fc8000f8e33ff */
[----:B------:R-:W-:-:S04]  /*12e20*/  VIMNMX3 R2, R2, UR5, R3, !PT ;  /* 0x0000000502027c0f */ /* 0x000fc8000f800103 */
[----:B------:R-:W-:Y:S01]  /*12e30*/  IADD3 R22, -R2, -0x2, RZ ;  /* 0xfffffffe02167810 */ /* 0x000fe20007ffe1ff */
[----:B0-----:R-:W-:Y:S01]  /*12e40*/  IMAD.SHL.U32 R5, R5, 0x10, RZ ;  /* 0x0000001005057824 */ /* 0x001fe200078e00ff */
[----:B-1----:R-:W-:-:S04]  /*12e50*/  LOP3.LUT R6, R6, 0x7f, RZ, 0xc0, !PT ;  /* 0x0000007f06067812 */ /* 0x002fc800078ec0ff */
[----:B------:R-:W-:Y:S02]  /*12e60*/  LOP3.LUT R5, R5, 0x70, RZ, 0xc0, !PT ;  /* 0x0000007005057812 */ /* 0x000fe400078ec0ff */
[----:B------:R-:W-:-:S04]  /*12e70*/  SHF.R.U32.HI R6, RZ, 0x3, R6 ;  /* 0x00000003ff067819 */ /* 0x000fc80000011606 */
[----:B------:R-:W-:Y:S02]  /*12e80*/  IADD3 R4, R5, R30, R6 ;  /* 0x0000001e05047210 */ /* 0x000fe40007ffe006 */
[----:B------:R-:W-:-:S03]  /*12e90*/  LOP3.LUT R30, R34, 0x40, RZ, 0xc0, !PT ;  /* 0x00000040221e7812 */ /* 0x000fc600078ec0ff */
[----:B------:R-:W-:Y:S01]  /*12ea0*/  VIADD R9, R4, 0xffffff40 ;  /* 0xffffff4004097836 */ /* 0x000fe20000000000 */
[----:B------:R-:W-:-:S03]  /*12eb0*/  SHF.R.U32.HI R30, RZ, 0x2, R30 ;  /* 0x00000002ff1e7819 */ /* 0x000fc6000001161e */
[----:B------:R-:W-:-:S07]  /*12ec0*/  IMAD R9, R2, -0x40, R9 ;  /* 0xffffffc002097824 */ /* 0x000fce00078e0209 */
.L_x_7521:
        /* <DEDUP_REMOVED lines=22> */
.L_x_7508:
[----:B------:R-:W-:Y:S05]  /*13030*/  BSYNC B1 ;  /* 0x0000000000017941 */ /* 0x000fea0003800000 */
.L_x_7507:
[----:B------:R-:W-:-:S13]  /*13040*/  LOP3.LUT P0, RZ, R16, 0x400, RZ, 0xc0, !PT ;  /* 0x0000040010ff7812 */ /* 0x000fda000780c0ff */
[----:B------:R-:W-:Y:S05]  /*13050*/  @!P0 BRA `(.L_x_7509) ;  /* 0x0000000000048947 */ /* 0x000fea0003800000 */
[----:B------:R-:W-:Y:S01]  /*13060*/  BPT.TRAP 0x1 ;  /* 0x000000040000795c */ /* 0x000fe20000300000 */
.L_x_7509:
[----:B------:R-:W-:Y:S01]  /*13070*/  LEA R10, R8, UR44, 0x3 ;  /* 0x0000002c080a7c11 */ /* 0x000fe2000f8e18ff */
[----:B------:R-:W-:Y:S01]  /*13080*/  BSSY B1, `(.L_x_7510) ;  /* 0x0000004000017945 */ /* 0x000fe20003800000 */
[----:B------:R-:W-:-:S04]  /*13090*/  SHF.L.U32 R20, R21, 0x1f, RZ ;  /* 0x0000001f15147819 */ /* 0x000fc800000006ff */
[----:B------:R-:W1:Y:S02]  /*130a0*/  SYNCS.PHASECHK.TRANS64.TRYWAIT P0, [R10+URZ+0x38840], R20 ;  /* 0x038840140a0075a7 */ /* 0x000e64000800017f */
[----:B-1----:R-:W-:Y:S05]  /*130b0*/  @!P0 BRA `(.L_x_7511) ;  /* 0x0000002c00b08947 */ /* 0x002fea0003800000 */
.L_x_7579:
[----:B------:R-:W-:Y:S05]  /*130c0*/  BSYNC B1 ;  /* 0x0000000000017941 */ /* 0x000fea0003800000 */
.L_x_7510:
[----:B------:R-:W-:Y:S01]  /*130d0*/  ULDC UR4, c[0x0][0x430] ;  /* 0x00010c0000047ab9 */ /* 0x000fe20000000800 */
[----:B-----5:R-:W-:Y:S01]  /*130e0*/  SHF.R.S32.HI R18, RZ, 0x1f, R6 ;  /* 0x0000001fff127819 */ /* 0x020fe20000011406 */
[----:B------:R-:W-:Y:S01]  /*130f0*/  UIADD3 UR4, -UR4, URZ, URZ ;  /* 0x0000003f04047290 */ /* 0x000fe2000fffe13f */
[----:B------:R-:W-:Y:S02]  /*13100*/  R2UR UR6, R23 ;  /* 0x00000000170672ca */ /* 0x000fe400000e0000 */
[----:B------:R-:W-:Y:S02]  /*13110*/  LOP3.LUT P1, RZ, R16, 0x1, RZ, 0xc0, !PT ;  /* 0x0000000110ff7812 */ /* 0x000fe4000782c0ff */
[----:B------:R-:W-:Y:S01]  /*13120*/  LEA R17, R8, R24, 0xc ;  /* 0x0000001808117211 */ /* 0x000fe200078e60ff */
        /* <DEDUP_REMOVED lines=41> */
.L_x_7589:
        /* <DEDUP_REMOVED lines=8> */
.L_x_7513:
        /* <DEDUP_REMOVED lines=10> */
.L_x_7514:
[----:B------:R2:W-:Y:S01]  /*134e0*/  SYNCS.ARRIVE.TRANS64.A1T0 RZ, [R10+URZ+0x38830], RZ ;  /* 0x038830ff0aff79a7 */ /* 0x0005e2000810003f */
[----:B------:R-:W-:Y:S05]  /*134f0*/  @!P2 BRA `(.L_x_7515) ;  /* 0x000000000004a947 */ /* 0x000fea0003800000 */
[----:B------:R-:W-:Y:S01]  /*13500*/  BPT.TRAP 0x1 ;  /* 0x000000040000795c */ /* 0x000fe20000300000 */
.L_x_7515:
[----:B------:R-:W3:Y:S01]  /*13510*/  SYNCS.PHASECHK.TRANS64.TRYWAIT P0, [R10+URZ+0x38860], R20 ;  /* 0x038860140a0075a7 */ /* 0x000ee2000800017f */
[----:B------:R-:W-:Y:S04]  /*13520*/  BSSY B1, `(.L_x_7516) ;  /* 0x0000002000017945 */ /* 0x000fe80003800000 */
[----:B---3--:R-:W-:Y:S05]  /*13530*/  @!P0 BRA `(.L_x_7517) ;  /* 0x0000002c00b08947 */ /* 0x008fea0003800000 */
.L_x_7590:
[----:B------:R-:W-:Y:S05]  /*13540*/  BSYNC B1 ;  /* 0x0000000000017941 */ /* 0x000fea0003800000 */
.L_x_7516:
        /* <DEDUP_REMOVED lines=77> */
.L_x_7600:
        /* <DEDUP_REMOVED lines=20> */
.L_x_7519:
        /* <DEDUP_REMOVED lines=10> */
.L_x_7520:
        /* <DEDUP_REMOVED lines=10> */
.L_x_7506:
[----:B------:R-:W-:Y:S05]  /*13ca0*/  BSYNC B0 ;  /* 0x0000000000007941 */ /* 0x000fea0003800000 */
.L_x_7485:
[----:B------:R-:W0:Y:S01]  /*13cb0*/  S2R R3, SR_CgaCtaId ;  /* 0x0000000000037919 */ /* 0x000e220000008800 */
[----:B------:R-:W-:Y:S01]  /*13cc0*/  MOV R0, 0x400 ;  /* 0x0000040000007802 */ /* 0x000fe20000000f00 */
[----:B------:R-:W-:Y:S01]  /*13cd0*/  BSSY B0, `(.L_x_7522) ;  /* 0x0000005000007945 */ /* 0x000fe20003800000 */
[----:B------:R-:W-:Y:S02]  /*13ce0*/  SHF.L.U32 R4, R4, 0x1f, RZ ;  /* 0x0000001f04047819 */ /* 0x000fe400000006ff */
[----:B0-----:R-:W-:-:S04]  /*13cf0*/  LEA R5, R3, R0, 0x18 ;  /* 0x0000000003057211 */ /* 0x001fc800078ec0ff */
[----:B------:R-:W0:Y:S02]  /*13d00*/  SYNCS.PHASECHK.TRANS64.TRYWAIT P0, [R5+URZ+0x38820], R4 ;  /* 0x03882004050075a7 */ /* 0x000e24000800017f */
[----:B0-----:R-:W-:Y:S05]  /*13d10*/  @!P0 BRA `(.L_x_7523) ;  /* 0x0000002c00908947 */ /* 0x001fea0003800000 */
.L_x_7601:
[----:B------:R-:W-:Y:S05]  /*13d20*/  BSYNC B0 ;  /* 0x0000000000007941 */ /* 0x000fea0003800000 */
.L_x_7522:
[----:B------:R-:W-:-:S03]  /*13d30*/  UMOV UR4, 0xffffffff ;  /* 0xffffffff00047882 */ /* 0x000fc60000000000 */
[----:B------:R-:W-:Y:S05]  /*13d40*/  BRA.DIV UR4, `(.L_x_7524) ;  /* 0x0000002e04987947 */ /* 0x000fea000b800000 */
[----:B------:R-:W1:Y:S02]  /*13d50*/  S2R R0, SR_TID.X ;  /* 0x0000000000007919 */ /* 0x000e640000002100 */
[----:B-1----:R-:W-:-:S04]  /*13d60*/  SHF.R.U32.HI R0, RZ, 0x5, R0 ;  /* 0x00000005ff007819 */ /* 0x002fc80000011600 */
[----:B------:R-:W-:-:S05]  /*13d70*/  LOP3.LUT R0, R0, 0x3, RZ, 0xc0, !PT ;  /* 0x0000000300007812 */ /* 0x000fca00078ec0ff */
[----:B------:R1:W3:Y:S02]  /*13d80*/  SHFL.IDX PT, R14, R0, RZ, 0x1f ;  /* 0x00001fff000e7589 */ /* 0x0002e400000e0000 */
.L_x_7604:
[----:B---3--:R-:W-:-:S13]  /*13d90*/  ISETP.NE.AND P0, PT, R14, RZ, PT ;  /* 0x000000ff0e00720c */ /* 0x008fda0003f05270 */
[----:B------:R-:W-:Y:S05]  /*13da0*/  @P0 BRA `(.L_x_7433) ;  /* 0x0000000000900947 */ /* 0x000fea0003800000 */
[----:B------:R-:W-:-:S03]  /*13db0*/  UMOV UR4, 0xffffffff ;  /* 0xffffffff00047882 */ /* 0x000fc60000000000 */
[----:B------:R-:W-:Y:S05]  /*13dc0*/  BRA.DIV UR4, `(.L_x_7525) ;  /* 0x0000002e04ac7947 */ /* 0x000fea000b800000 */
[----:B------:R-:W-:-:S13]  /*13dd0*/  ELECT P6, URZ, PT ;  /* 0x00000000003f782f */ /* 0x000fda00038c0000 */
.L_x_7607:
[----:B------:R-:W-:Y:S05]  /*13de0*/  @!P6 BRA `(.L_x_7433) ;  /* 0x000000000080e947 */ /* 0x000fea0003800000 */
[----:B-1----:R-:W3:Y:S02]  /*13df0*/  LDL R0, [R1+0x4] ;  /* 0x0000040001007983 */ /* 0x002ee40000100800 */
[----:B---3--:R-:W-:-:S13]  /*13e00*/  R2UR UR4, R0 ;  /* 0x00000000000472ca */ /* 0x008fda00000e0000 */
[----:B------:R-:W-:-:S06]  /*13e10*/  ULOP3.LUT UR4, UR4, 0x2, URZ, 0xfc, !UPT ;  /* 0x0000000204047892 */ /* 0x000fcc000f8efc3f */
[----:B------:R-:W-:-:S04]  /*13e20*/  MOV R0, UR4 ;  /* 0x0000000400007c02 */ /* 0x000fc80008000f00 */
[----:B------:R-:W-:-:S13]  /*13e30*/  ISETP.NE.AND P0, PT, R0, 0x3, PT ;  /* 0x000000030000780c */ /* 0x000fda0003f05270 */
[----:B------:R-:W-:Y:S05]  /*13e40*/  @!P0 BRA `(.L_x_7526) ;  /* 0x0000000000048947 */ /* 0x000fea0003800000 */
[----:B------:R-:W-:Y:S01]  /*13e50*/  BPT.TRAP 0x1 ;  /* 0x000000040000795c */ /* 0x000fe20000300000 */
.L_x_7526:
[C---:B------:R-:W-:Y:S01]  /*13e60*/  IMAD R3, R8.reuse, 0x8, R5 ;  /* 0x0000000808037824 */ /* 0x040fe200078e0205 */
[----:B------:R-:W-:Y:S01]  /*13e70*/  SHF.L.U32 R2, R21, 0x1f, RZ ;  /* 0x0000001f15027819 */ /* 0x000fe200000006ff */
[----:B------:R-:W-:-:S03]  /*13e80*/  VIADD R8, R8, 0x1 ;  /* 0x0000000108087836 */ /* 0x000fc60000000000 */
[----:B------:R-:W1:Y:S02]  /*13e90*/  SYNCS.PHASECHK.TRANS64.TRYWAIT P1, [R3+URZ+0x38840], R2 ;  /* 0x03884002030075a7 */ /* 0x000e64000802017f */
[----:B------:R-:W-:-:S04]  /*13ea0*/  ISETP.NE.AND P2, PT, R8, 0x2, PT ;  /* 0x000000020800780c */ /* 0x000fc80003f45270 */
[----:B------:R-:W-:Y:S01]  /*13eb0*/  SEL R0, RZ, 0x1, P2 ;  /* 0x00000001ff007807 */ /* 0x000fe20001000000 */
[----:B-1----:R-:W-:Y:S08]  /*13ec0*/  @!P1 BRA `(.L_x_7527) ;  /* 0x0000002c008c9947 */ /* 0x002ff00003800000 */
.L_x_7608:
[----:B------:R-:W-:Y:S02]  /*13ed0*/  SEL R8, R8, RZ, P2 ;  /* 0x000000ff08087207 */ /* 0x000fe40001000000 */
[----:B------:R-:W-:Y:S01]  /*13ee0*/  LOP3.LUT R0, R21, R0, RZ, 0x3c, !PT ;  /* 0x0000000015007212 */ /* 0x000fe200078e3cff */
[----:B------:R-:W-:Y:S06]  /*13ef0*/  @!P0 BRA `(.L_x_7528) ;  /* 0x0000000000048947 */ /* 0x000fec0003800000 */
[----:B------:R-:W-:Y:S01]  /*13f00*/  BPT.TRAP 0x1 ;  /* 0x000000040000795c */ /* 0x000fe20000300000 */
.L_x_7528:
[----:B0-----:R-:W-:Y:S01]  /*13f10*/  IMAD R5, R8, 0x8, R5 ;  /* 0x0000000808057824 */ /* 0x001fe200078e0205 */
[----:B------:R-:W-:-:S04]  /*13f20*/  SHF.L.U32 R0, R0, 0x1f, RZ ;  /* 0x0000001f00007819 */ /* 0x000fc800000006ff */
[----:B------:R-:W0:Y:S02]  /*13f30*/  SYNCS.PHASECHK.TRANS64.TRYWAIT P1, [R5+URZ+0x38840], R0 ;  /* 0x03884000050075a7 */ /* 0x000e24000802017f */
[----:B0-----:R-:W-:Y:S05]  /*13f40*/  @!P1 BRA `(.L_x_7529) ;  /* 0x0000002c00809947 */ /* 0x001fea0003800000 */
.L_x_7609:
[----:B------:R-:W-:Y:S05]  /*13f50*/  @!P0 BRA `(.L_x_7530) ;  /* 0x0000000000048947 */ /* 0x000fea0003800000 */
[----:B------:R-:W-:Y:S01]  /*13f60*/  BPT.TRAP 0x1 ;  /* 0x000000040000795c */ /* 0x000fe20000300000 */
.L_x_7530:
[----:B------:R-:W3:Y:S02]  /*13f70*/  SYNCS.PHASECHK.TRANS64.TRYWAIT P1, [R3+URZ+0x38860], R2 ;  /* 0x03886002030075a7 */ /* 0x000ee4000802017f */
[----:B---3--:R-:W-:Y:S05]  /*13f80*/  @!P1 BRA `(.L_x_7531) ;  /* 0x0000002c00849947 */ /* 0x008fea0003800000 */
.L_x_7610:
[----:B------:R-:W-:Y:S05]  /*13f90*/  @!P0 BRA `(.L_x_7532) ;  /* 0x0000000000048947 */ /* 0x000fea0003800000 */
[----:B------:R-:W-:Y:S01]  /*13fa0*/  BPT.TRAP 0x1 ;  /* 0x000000040000795c */ /* 0x000fe20000300000 */
.L_x_7532:
[----:B----4-:R4:W0:Y:S02]  /*13fb0*/  SYNCS.PHASECHK.TRANS64.TRYWAIT P0, [R5+URZ+0x38860], R0 ;  /* 0x03886000050075a7 */ /* 0x010824000800017f */
[----:B0-----:R-:W-:Y:S05]  /*13fc0*/  @!P0 NANOSLEEP.SYNCS 0x989680 ;  /* 0x009896800000895d */ /* 0x001fea0003900000 */
[----:B------:R-:W0:Y:S02]  /*13fd0*/  @!P0 SYNCS.PHASECHK.TRANS64 P0, [R5+URZ+0x38860], R0 ;  /* 0x03886000050085a7 */ /* 0x000e24000800007f */
[----:B0-----:R-:W-:Y:S05]  /*13fe0*/  @!P0 BRA `(.L_x_7532) ;  /* 0xfffffffc00f08947 */ /* 0x001fea000383ffff */
.L_x_7433:
[----:B------:R-:W-:Y:S05]  /*13ff0*/  BSYNC B6 ;  /* 0x0000000000067941 */ /* 0x000fea0003800000 */
.L_x_7430:
[----:B------:R-:W-:Y:S05]  /*14000*/  EXIT ;  /* 0x000000000000794d */ /* 0x000fea0003800000 */
.L_x_7443:
[----:B0-----:R0:W1:Y:S02]  /*14010*/  SYNCS.PHASECHK.TRANS64.TRYWAIT P0, [R198+URZ+0x38800], R5 ;  /* 0x03880005c60075a7 */ /* 0x001064000800017f */
[----:B-1----:R-:W-:Y:S05]  /*14020*/  @!P0 NANOSLEEP.SYNCS 0x989680 ;  /* 0x009896800000895d */ /* 0x002fea0003900000 */
[----:B------:R-:W1:Y:S02]  /*14030*/  @!P0 SYNCS.PHASECHK.TRANS64 P0, [R198+URZ+0x38800], R5 ;  /* 0x03880005c60085a7 */ /* 0x000e64000800007f */
[----:B-1----:R-:W-:Y:S05]  /*14040*/  @!P0 BRA `(.L_x_7443) ;  /* 0xfffffffc00f08947 */ /* 0x002fea000383ffff */
[----:B------:R-:W-:Y:S05]  /*14050*/  BRA `(.L_x_7533) ;  /* 0xfffffef400887947 */ /* 0x000fea000383ffff */
.L_x_7447:
[----:B--2---:R2:W3:Y:S02]  /*14060*/  SYNCS.PHASECHK.TRANS64.TRYWAIT P1, [R198+URZ+0x38830], R5 ;  /* 0x03883005c60075a7 */ /* 0x0044e4000802017f */
[----:B---3--:R-:W-:Y:S05]  /*14070*/  @!P1 NANOSLEEP.SYNCS 0x989680 ;  /* 0x009896800000995d */ /* 0x008fea0003900000 */
[----:B------:R-:W3:Y:S02]  /*14080*/  @!P1 SYNCS.PHASECHK.TRANS64 P1, [R198+URZ+0x38830], R5 ;  /* 0x03883005c60095a7 */ /* 0x000ee4000802007f */
[----:B---3--:R-:W-:Y:S05]  /*14090*/  @!P1 BRA `(.L_x_7447) ;  /* 0xfffffffc00f09947 */ /* 0x008fea000383ffff */
[----:B------:R-:W-:Y:S05]  /*140a0*/  BRA `(.L_x_7446) ;  /* 0xfffffef400d47947 */ /* 0x000fea000383ffff */
.L_x_7448:
[----:B---3--:R3:W4:Y:S02]  /*140b0*/  SYNCS.PHASECHK.TRANS64.TRYWAIT P1, [R198+URZ+0x38810], R5 ;  /* 0x03881005c60075a7 */ /* 0x008724000802017f */
[----:B----4-:R-:W-:Y:S05]  /*140c0*/  @!P1 NANOSLEEP.SYNCS 0x989680 ;  /* 0x009896800000995d */ /* 0x010fea0003900000 */
[----:B------:R-:W4:Y:S02]  /*140d0*/  @!P1 SYNCS.PHASECHK.TRANS64 P1, [R198+URZ+0x38810], R5 ;  /* 0x03881005c60095a7 */ /* 0x000f24000802007f */
[----:B----4-:R-:W-:Y:S05]  /*140e0*/  @!P1 BRA `(.L_x_7448) ;  /* 0xfffffffc00f09947 */ /* 0x010fea000383ffff */
[----:B------:R-:W-:Y:S05]  /*140f0*/  BRA `(.L_x_7534) ;  /* 0xfffffef800c47947 */ /* 0x000fea000383ffff */
.L_x_7452:
[----:B------:R0:W0:Y:S02]  /*14100*/  SYNCS.PHASECHK.TRANS64.TRYWAIT P1, [R198+URZ+0x38850], R5 ;  /* 0x03885005c60075a7 */ /* 0x000024000802017f */
[----:B0-----:R-:W-:Y:S05]  /*14110*/  @!P1 NANOSLEEP.SYNCS 0x989680 ;  /* 0x009896800000995d */ /* 0x001fea0003900000 */
[----:B------:R-:W0:Y:S02]  /*14120*/  @!P1 SYNCS.PHASECHK.TRANS64 P1, [R198+URZ+0x38850], R5 ;  /* 0x03885005c60095a7 */ /* 0x000e24000802007f */
[----:B0-----:R-:W-:Y:S05]  /*14130*/  @!P1 BRA `(.L_x_7452) ;  /* 0xfffffffc00f09947 */ /* 0x001fea000383ffff */
[----:B------:R-:W-:Y:S05]  /*14140*/  BRA `(.L_x_7451) ;  /* 0xfffffef800f07947 */ /* 0x000fea000383ffff */
.L_x_7459:
[----:B-1----:R1:W2:Y:S02]  /*14150*/  SYNCS.PHASECHK.TRANS64.TRYWAIT P1, [R201+URZ+0x38830], R204 ;  /* 0x038830ccc90075a7 */ /* 0x0022a4000802017f */
[----:B--2---:R-:W-:Y:S05]  /*14160*/  @!P1 NANOSLEEP.SYNCS 0x989680 ;  /* 0x009896800000995d */ /* 0x004fea0003900000 */
[----:B------:R-:W2:Y:S02]  /*14170*/  @!P1 SYNCS.PHASECHK.TRANS64 P1, [R201+URZ+0x38830], R204 ;  /* 0x038830ccc90095a7 */ /* 0x000ea4000802007f */
[----:B--2---:R-:W-:Y:S05]  /*14180*/  @!P1 BRA `(.L_x_7459) ;  /* 0xfffffffc00f09947 */ /* 0x004fea000383ffff */
[----:B------:R-:W-:Y:S05]  /*14190*/  BRA `(.L_x_7458) ;  /* 0xffffff2400f87947 */ /* 0x000fea000383ffff */
.L_x_7463:
[----:B---3--:R3:W4:Y:S02]  /*141a0*/  SYNCS.PHASECHK.TRANS64.TRYWAIT P1, [R201+URZ+0x38850], R204 ;  /* 0x038850ccc90075a7 */ /* 0x008724000802017f */
[----:B----4-:R-:W-:Y:S05]  /*141b0*/  @!P1 NANOSLEEP.SYNCS 0x989680 ;  /* 0x009896800000995d */ /* 0x010fea0003900000 */
[----:B------:R-:W4:Y:S02]  /*141c0*/  @!P1 SYNCS.PHASECHK.TRANS64 P1, [R201+URZ+0x38850], R204 ;  /* 0x038850ccc90095a7 */ /* 0x000f24000802007f */
[----:B----4-:R-:W-:Y:S05]  /*141d0*/  @!P1 BRA `(.L_x_7463) ;  /* 0xfffffffc00f09947 */ /* 0x010fea000383ffff */
[----:B------:R-:W-:Y:S05]  /*141e0*/  BRA `(.L_x_7462) ;  /* 0xffffff2800c47947 */ /* 0x000fea000383ffff */
.L_x_7471:
[----:B-1----:R1:W2:Y:S02]  /*141f0*/  SYNCS.PHASECHK.TRANS64.TRYWAIT P1, [R195+URZ+0x38830], R196 ;  /* 0x038830c4c30075a7 */ /* 0x0022a4000802017f */
[----:B--2---:R-:W-:Y:S05]  /*14200*/  @!P1 NANOSLEEP.SYNCS 0x989680 ;  /* 0x009896800000995d */ /* 0x004fea0003900000 */
[----:B------:R-:W2:Y:S02]  /*14210*/  @!P1 SYNCS.PHASECHK.TRANS64 P1, [R195+URZ+0x38830], R196 ;  /* 0x038830c4c30095a7 */ /* 0x000ea4000802007f */
[----:B--2---:R-:W-:Y:S05]  /*14220*/  @!P1 BRA `(.L_x_7471) ;  /* 0xfffffffc00f09947 */ /* 0x004fea000383ffff */
[----:B------:R-:W-:Y:S05]  /*14230*/  BRA `(.L_x_7470) ;  /* 0xffffff5800a07947 */ /* 0x000fea000383ffff */
.L_x_7475:
[----:B---3--:R3:W4:Y:S02]  /*14240*/  SYNCS.PHASECHK.TRANS64.TRYWAIT P1, [R195+URZ+0x38850], R196 ;  /* 0x038850c4c30075a7 */ /* 0x008724000802017f */
[----:B----4-:R-:W-:Y:S05]  /*14250*/  @!P1 NANOSLEEP.SYNCS 0x989680 ;  /* 0x009896800000995d */ /* 0x010fea0003900000 */
[----:B------:R-:W4:Y:S02]  /*14260*/  @!P1 SYNCS.PHASECHK.TRANS64 P1, [R195+URZ+0x38850], R196 ;  /* 0x038850c4c30095a7 */ /* 0x000f24000802007f */
[----:B----4-:R-:W-:Y:S05]  /*14270*/  @!P1 BRA `(.L_x_7475) ;  /* 0xfffffffc00f09947 */ /* 0x010fea000383ffff */
[----:B------:R-:W-:Y:S05]  /*14280*/  BRA `(.L_x_7474) ;  /* 0xffffff5c002c7947 */ /* 0x000fea000383ffff */
.L_x_7490:
[----:B------:R-:W-:Y:S02]  /*14290*/  IMAD.MOV.U32 R13, RZ, RZ, R23 ;  /* 0x000000ffff0d7224 */ /* 0x000fe400078e0017 */
[----:B------:R-:W-:Y:S02]  /*142a0*/  IMAD.MOV.U32 R12, RZ, RZ, RZ ;  /* 0x000000ffff0c7224 */ /* 0x000fe400078e00ff */
[----:B------:R-:W-:Y:S02]  /*142b0*/  IMAD.MOV.U32 R11, RZ, RZ, 0x1f ;  /* 0x0000001fff0b7424 */ /* 0x000fe400078e00ff */
[----:B------:R-:W-:-:S07]  /*142c0*/  IMAD.MOV.U32 R15, RZ, RZ, -0x1 ;  /* 0xffffffffff0f7424 */ /* 0x000fce00078e00ff */
[----:B------:R-:W-:Y:S05]  /*142d0*/  WARPSYNC.COLLECTIVE R15, `(.L_x_7535) ;  /* 0x000000000f087348 */ /* 0x000fea0003c00000 */
[----:B------:R0:W1:Y:S02]  /*142e0*/  SHFL.IDX P6, R14, R13, R12, R11 ;  /* 0x0000000c0d0e7389 */ /* 0x00006400000c000b */
[----:B01----:R-:W-:Y:S01]  /*142f0*/  ENDCOLLECTIVE ;  /* 0x000000000000791b */ /* 0x003fe20003800000 */
.L_x_7535:
[----:B------:R-:W-:Y:S05]  /*14300*/  BRA `(.L_x_7536) ;  /* 0xffffffc400a07947 */ /* 0x000fea000383ffff */
.L_x_7492:
[----:B0-----:R-:W-:-:S04]  /*14310*/  IMAD.U32 R3, RZ, RZ, UR44 ;  /* 0x0000002cff037e24 */ /* 0x001fc8000f8e00ff */
[----:B------:R0:W1:Y:S03]  /*14320*/  SYNCS.PHASECHK.TRANS64.TRYWAIT P0, [R3+URZ+0x38840], R0 ;  /* 0x03884000030075a7 */ /* 0x000066000800017f */
[----:B-1----:R-:W-:Y:S05]  /*14330*/  @!P0 NANOSLEEP.SYNCS 0x989680 ;  /* 0x009896800000895d */ /* 0x002fea0003900000 */
[----:B------:R-:W1:Y:S02]  /*14340*/  @!P0 SYNCS.PHASECHK.TRANS64 P0, [R3+URZ+0x38840], R0 ;  /* 0x03884000030085a7 */ /* 0x000e64000800007f */
[----:B-1----:R-:W-:Y:S05]  /*14350*/  @!P0 BRA `(.L_x_7492) ;  /* 0xfffffffc00ec8947 */ /* 0x002fea000383ffff */
[----:B------:R-:W-:Y:S05]  /*14360*/  BRA `(.L_x_7537) ;  /* 0xffffffc400d87947 */ /* 0x000fea000383ffff */
.L_x_7493:
        /* <DEDUP_REMOVED lines=8> */
.L_x_7539:
[----:B------:R-:W-:Y:S05]  /*143f0*/  BSYNC B0 ;  /* 0x0000000000007941 */ /* 0x000fea0003800000 */
.L_x_7538:
[----:B------:R-:W-:Y:S01]  /*14400*/  IMAD.MOV.U32 R13, RZ, RZ, R0 ;  /* 0x000000ffff0d7224 */ /* 0x000fe200078e0000 */
[----:B------:R-:W-:Y:S01]  /*14410*/  MOV R15, 0xffffffff ;  /* 0xffffffff000f7802 */ /* 0x000fe20000000f00 */
[----:B------:R-:W-:Y:S01]  /*14420*/  IMAD.MOV.U32 R12, RZ, RZ, RZ ;  /* 0x000000ffff0c7224 */ /* 0x000fe200078e00ff */
[----:B------:R-:W-:Y:S01]  /*14430*/  @P0 LEA R7, R24, UR44, 0x1 ;  /* 0x0000002c18070c11 */ /* 0x000fe2000f8e08ff */
[----:B------:R-:W-:Y:S02]  /*14440*/  IMAD.MOV.U32 R11, RZ, RZ, 0x181f ;  /* 0x0000181fff0b7424 */ /* 0x000fe400078e00ff */
[----:B------:R-:W-:-:S07]  /*14450*/  IMAD.MOV.U32 R2, RZ, RZ, R14 ;  /* 0x000000ffff027224 */ /* 0x000fce00078e000e */
[----:B------:R-:W-:Y:S05]  /*14460*/  WARPSYNC.COLLECTIVE R15, `(.L_x_7540) ;  /* 0x000000000f087348 */ /* 0x000fea0003c00000 */
[----:B------:R0:W1:Y:S02]  /*14470*/  SHFL.IDX P6, R14, R13, R12, R11 ;  /* 0x0000000c0d0e7389 */ /* 0x00006400000c000b */
[----:B01----:R-:W-:Y:S01]  /*14480*/  ENDCOLLECTIVE ;  /* 0x000000000000791b */ /* 0x003fe20003800000 */
.L_x_7540:
        /* <DEDUP_REMOVED lines=8> */
.L_x_7541:
        /* <DEDUP_REMOVED lines=11> */
.L_x_7542:
[----:B------:R-:W-:Y:S02]  /*145c0*/  IMAD.MOV.U32 R13, RZ, RZ, R4 ;  /* 0x000000ffff0d7224 */ /* 0x000fe400078e0004 */
[----:B------:R-:W-:Y:S01]  /*145d0*/  IMAD.MOV.U32 R12, RZ, RZ, 0x2 ;  /* 0x00000002ff0c7424 */ /* 0x000fe200078e00ff */
[----:B------:R-:W-:-:S13]  /*145e0*/  @P0 LEA R2, P1, R22, R14, 0x1 ;  /* 0x0000000e16020211 */ /* 0x000fda00078208ff */
[----:B------:R-:W-:Y:S05]  /*145f0*/  WARPSYNC.COLLECTIVE R15, `(.L_x_7543) ;  /* 0x000000000f087348 */ /* 0x000fea0003c00000 */
[----:B------:R0:W1:Y:S02]  /*14600*/  SHFL.IDX P6, R14, R13, R12, R11 ;  /* 0x0000000c0d0e7389 */ /* 0x00006400000c000b */
[----:B01----:R-:W-:Y:S01]  /*14610*/  ENDCOLLECTIVE ;  /* 0x000000000000791b */ /* 0x003fe20003800000 */
.L_x_7543:
[----:B------:R-:W-:-:S05]  /*14620*/  @P0 IMAD.X R3, RZ, RZ, R5, P1 ;  /* 0x000000ffff030224 */ /* 0x000fca00008e0605 */
        /* <DEDUP_REMOVED lines=11> */
.L_x_7544:
[----:B------:R-:W-:Y:S02]  /*146e0*/  IMAD.MOV.U32 R13, RZ, RZ, R4 ;  /* 0x000000ffff0d7224 */ /* 0x000fe400078e0004 */
[----:B------:R-:W-:Y:S01]  /*146f0*/  IMAD.MOV.U32 R12, RZ, RZ, 0x3 ;  /* 0x00000003ff0c7424 */ /* 0x000fe200078e00ff */
[----:B------:R-:W-:-:S13]  /*14700*/  @P0 LEA R2, P1, R22, R14, 0x1 ;  /* 0x0000000e16020211 */ /* 0x000fda00078208ff */
[----:B------:R-:W-:Y:S05]  /*14710*/  WARPSYNC.COLLECTIVE R15, `(.L_x_7545) ;  /* 0x000000000f087348 */ /* 0x000fea0003c00000 */
[----:B------:R0:W1:Y:S02]  /*14720*/  SHFL.IDX P6, R14, R13, R12, R11 ;  /* 0x0000000c0d0e7389 */ /* 0x00006400000c000b */
[----:B01----:R-:W-:Y:S01]  /*14730*/  ENDCOLLECTIVE ;  /* 0x000000000000791b */ /* 0x003fe20003800000 */
.L_x_7545:
        /* <DEDUP_REMOVED lines=10> */
.L_x_7546:
[----:B------:R-:W-:Y:S05]  /*147e0*/  BRA `(.L_x_7547) ;  /* 0xffffffc400a07947 */ /* 0x000fea000383ffff */
.L_x_7496:
[----:B------:R-:W-:Y:S01]  /*147f0*/  MOV R13, R4 ;  /* 0x00000004000d7202 */ /* 0x000fe20000000f00 */
[----:B------:R-:W-:Y:S01]  /*14800*/  IMAD.MOV.U32 R12, RZ, RZ, RZ ;  /* 0x000000ffff0c7224 */ /* 0x000fe200078e00ff */
[----:B------:R-:W-:Y:S01]  /*14810*/  LOP3.LUT R16, R16, 0xfffffeff, RZ, 0xc0, !PT ;  /* 0xfffffeff10107812 */ /* 0x000fe200078ec0ff */
[----:B------:R-:W-:Y:S02]  /*14820*/  IMAD.MOV.U32 R11, RZ, RZ, 0x181f ;  /* 0x0000181fff0b7424 */ /* 0x000fe400078e00ff */
[----:B------:R-:W-:Y:S02]  /*14830*/  IMAD.MOV.U32 R15, RZ, RZ, -0x1 ;  /* 0xffffffffff0f7424 */ /* 0x000fe400078e00ff */
[----:B------:R-:W-:-:S07]  /*14840*/  IMAD.U32 R6, RZ, RZ, UR46 ;  /* 0x0000002eff067e24 */ /* 0x000fce000f8e00ff */
[----:B------:R-:W-:Y:S05]  /*14850*/  WARPSYNC.COLLECTIVE R15, `(.L_x_7548) ;  /* 0x000000000f087348 */ /* 0x000fea0003c00000 */
[----:B------:R0:W1:Y:S02]  /*14860*/  SHFL.IDX P6, R14, R13, R12, R11 ;  /* 0x0000000c0d0e7389 */ /* 0x00006400000c000b */
[----:B01----:R-:W-:Y:S01]  /*14870*/  ENDCOLLECTIVE ;  /* 0x000000000000791b */ /* 0x003fe20003800000 */
.L_x_7548:
[----:B------:R-:W-:-:S04]  /*14880*/  IMAD R6, R6, 0x40, R20 ;  /* 0x0000004006067824 */ /* 0x000fc800078e0214 */
[----:B------:R-:W-:Y:S02]  /*14890*/  VIADD R10, R6, 0x10 ;  /* 0x00000010060a7836 */ /* 0x000fe40000000000 */
[----:B------:R-:W-:Y:S02]  /*148a0*/  IMAD.MOV.U32 R13, RZ, RZ, R0 ;  /* 0x000000ffff0d7224 */ /* 0x000fe400078e0000 */
[----:B------:R-:W-:-:S07]  /*148b0*/  IMAD.MOV.U32 R2, RZ, RZ, R14 ;  /* 0x000000ffff027224 */ /* 0x000fce00078e000e */
[----:B------:R-:W-:Y:S05]  /*148c0*/  WARPSYNC.COLLECTIVE R15, `(.L_x_7549) ;  /* 0x000000000f087348 */ /* 0x000fea0003c00000 */
[----:B------:R0:W1:Y:S02]  /*148d0*/  SHFL.IDX P6, R14, R13, R12, R11 ;  /* 0x0000000c0d0e7389 */ /* 0x00006400000c000b */
[----:B01----:R-:W-:Y:S01]  /*148e0*/  ENDCOLLECTIVE ;  /* 0x000000000000791b */ /* 0x003fe20003800000 */
.L_x_7549:
        /* <DEDUP_REMOVED lines=11> */
.L_x_7550:
        /* <DEDUP_REMOVED lines=15> */
.L_x_7551:
        /* <DEDUP_REMOVED lines=10> */
.L_x_7552:
[----:B------:R-:W-:-:S05]  /*14b30*/  @!P2 LEA R7, P1, R22, R7, 0x1 ;  /* 0x000000071607a211 */ /* 0x000fca00078208ff */
[----:B------:R-:W-:Y:S02]  /*14b40*/  @!P2 IMAD.X R9, RZ, RZ, R9, P1 ;  /* 0x000000ffff09a224 */ /* 0x000fe400008e0609 */
[----:B------:R-:W-:-:S03]  /*14b50*/  @!P2 IMAD.MOV.U32 R2, RZ, RZ, R7 ;  /* 0x000000ffff02a224 */ /* 0x000fc600078e0007 */
[----:B------:R-:W-:Y:S01]  /*14b60*/  @!P2 MOV R3, R9 ;  /* 0x000000090003a202 */ /* 0x000fe20000000f00 */
[----:B------:R-:W-:-:S04]  /*14b70*/  IMAD.MOV.U32 R13, RZ, RZ, R0 ;  /* 0x000000ffff0d7224 */ /* 0x000fc800078e0000 */
        /* <DEDUP_REMOVED lines=9> */
.L_x_7553:
[----:B------:R-:W-:Y:S02]  /*14c10*/  @!P2 LEA R7, R24, UR44, 0x1 ;  /* 0x0000002c1807ac11 */ /* 0x000fe4000f8e08ff */
[----:B------:R-:W-:Y:S01]  /*14c20*/  @P2 LOP3.LUT R16, R16, 0x40, RZ, 0xfc, !PT ;  /* 0x0000004010102812 */ /* 0x000fe200078efcff */
[----:B------:R-:W-:Y:S02]  /*14c30*/  IMAD.MOV.U32 R13, RZ, RZ, R4 ;  /* 0x000000ffff0d7224 */ /* 0x000fe400078e0004 */
[----:B------:R-:W-:Y:S02]  /*14c40*/  IMAD.MOV.U32 R12, RZ, RZ, 0x3 ;  /* 0x00000003ff0c7424 */ /* 0x000fe400078e00ff */
[----:B------:R-:W-:-:S05]  /*14c50*/  IMAD.MOV.U32 R8, RZ, RZ, R14 ;  /* 0x000000ffff087224 */ /* 0x000fca00078e000e */
[----:B------:R-:W-:-:S05]  /*14c60*/  @!P2 LEA R8, P1, R22, R8, 0x1 ;  /* 0x000000081608a211 */ /* 0x000fca00078208ff */
[----:B------:R-:W-:Y:S02]  /*14c70*/  @!P2 IMAD.X R11, RZ, RZ, R2, P1 ;  /* 0x000000ffff0ba224 */ /* 0x000fe400008e0602 */
[----:B------:R-:W-:Y:S02]  /*14c80*/  @!P2 IMAD.MOV.U32 R2, RZ, RZ, R8 ;  /* 0x000000ffff02a224 */ /* 0x000fe400078e0008 */
[----:B------:R-:W-:Y:S02]  /*14c90*/  @!P2 IMAD.MOV.U32 R3, RZ, RZ, R11 ;  /* 0x000000ffff03a224 */ /* 0x000fe400078e000b */
[----:B------:R-:W-:-:S03]  /*14ca0*/  IMAD.MOV.U32 R11, RZ, RZ, 0x181f ;  /* 0x0000181fff0b7424 */ /* 0x000fc600078e00ff */
[----:B------:R-:W-:Y:S01]  /*14cb0*/  @!PT LDS RZ, [RZ] ;  /* 0x00000000fffff984 */ /* 0x000fe20000000800 */
[----:B------:R-:W-:Y:S01]  /*14cc0*/  @!PT LDS RZ, [RZ] ;  /* 0x00000000fffff984 */ /* 0x000fe20000000800 */
[----:B------:R-:W-:Y:S01]  /*14cd0*/  @!PT LDS RZ, [RZ] ;  /* 0x00000000fffff984 */ /* 0x000fe20000000800 */
[----:B------:R0:W-:Y:S04]  /*14ce0*/  @!P2 LDGSTS.E.BYPASS.LTC128B.128 [R7+0x21400], desc[UR36][R2.64], !P0 ;  /* 0x214000000207afae */ /* 0x0001e8000c101d64 */
[----:B0-----:R-:W-:Y:S05]  /*14cf0*/  WARPSYNC.COLLECTIVE R15, `(.L_x_7554) ;  /* 0x000000000f087348 */ /* 0x001fea0003c00000 */
[----:B------:R1:W2:Y:S02]  /*14d00*/  SHFL.IDX P6, R14, R13, R12, R11 ;  /* 0x0000000c0d0e7389 */ /* 0x0002a400000c000b */
[----:B012---:R-:W-:Y:S01]  /*14d10*/  ENDCOLLECTIVE ;  /* 0x000000000000791b */ /* 0x007fe20003800000 */
.L_x_7554:
[----:B------:R-:W-:Y:S02]  /*14d20*/  IMAD.MOV.U32 R13, RZ, RZ, R0 ;  /* 0x000000ffff0d7224 */ /* 0x000fe400078e0000 */
[----:B------:R-:W-:-:S07]  /*14d30*/  IMAD.MOV.U32 R4, RZ, RZ, R14 ;  /* 0x000000ffff047224 */ /* 0x000fce00078e000e */
[----:B------:R-:W-:Y:S05]  /*14d40*/  WARPSYNC.COLLECTIVE R15, `(.L_x_7555) ;  /* 0x000000000f087348 */ /* 0x000fea0003c00000 */
[----:B------:R0:W1:Y:S02]  /*14d50*/  SHFL.IDX P6, R14, R13, R12, R11 ;  /* 0x0000000c0d0e7389 */ /* 0x00006400000c000b */
[----:B01----:R-:W-:Y:S01]  /*14d60*/  ENDCOLLECTIVE ;  /* 0x000000000000791b */ /* 0x003fe20003800000 */
.L_x_7555:
[----:B------:R-:W-:Y:S05]  /*14d70*/  BRA `(.L_x_7556) ;  /* 0xffffffc800487947 */ /* 0x000fea000383ffff */
.L_x_7498:
        /* <DEDUP_REMOVED lines=8> */
.L_x_7558:
[----:B------:R-:W-:Y:S05]  /*14e00*/  BSYNC B0 ;  /* 0x0000000000007941 */ /* 0x000fea0003800000 */
.L_x_7557:
        /* <DEDUP_REMOVED lines=13> */
.L_x_7559:
        /* <DEDUP_REMOVED lines=38> */
.L_x_7560:
[----:B------:R-:W-:-:S04]  /*15140*/  @!P3 LOP3.LUT R7, R6, 0x80, RZ, 0xc0, !PT ;  /* 0x000000800607b812 */ /* 0x000fc800078ec0ff */
[----:B------:R-:W-:Y:S01]  /*15150*/  @!P3 SHF.R.U32.HI R7, RZ, 0x3, R7 ;  /* 0x00000003ff07b819 */ /* 0x000fe20000011607 */
[----:B------:R-:W-:Y:S02]  /*15160*/  IMAD.MOV.U32 R13, RZ, RZ, R0 ;  /* 0x000000ffff0d7224 */ /* 0x000fe400078e0000 */
[----:B------:R-:W-:-:S07]  /*15170*/  IMAD.MOV.U32 R9, RZ, RZ, R14 ;  /* 0x000000ffff097224 */ /* 0x000fce00078e000e */
[----:B------:R-:W-:Y:S05]  /*15180*/  WARPSYNC.COLLECTIVE R15, `(.L_x_7561) ;  /* 0x000000000f087348 */ /* 0x000fea0003c00000 */
[----:B------:R0:W1:Y:S02]  /*15190*/  SHFL.IDX P6, R14, R13, R12, R11 ;  /* 0x0000000c0d0e7389 */ /* 0x00006400000c000b */
[----:B01----:R-:W-:Y:S01]  /*151a0*/  ENDCOLLECTIVE ;  /* 0x000000000000791b */ /* 0x003fe20003800000 */
.L_x_7561:
        /* <DEDUP_REMOVED lines=11> */
[----:B------:R-:W-:Y:S01]  /*15260*/  @!P0 IMAD.MOV.U32 R3, RZ, RZ, R21 ;  /* 0x000000ffff038224 */ /* 0x000fe200078e0015 */
[----:B------:R-:W-:-:S05]  /*15270*/  @!P0 MOV R2, R14 ;  /* 0x0000000e00028202 */ /* 0x000fca0000000f00 */
        /* <DEDUP_REMOVED lines=22> */
.L_x_7562:
[----:B------:R-:W-:-:S04]  /*153e0*/  @!P1 LOP3.LUT R9, R6, 0x80, RZ, 0xc0, !PT ;  /* 0x0000008006099812 */ /* 0x000fc800078ec0ff */
[----:B------:R-:W-:Y:S01]  /*153f0*/  @!P1 SHF.R.U32.HI R9, RZ, 0x3, R9 ;  /* 0x00000003ff099819 */ /* 0x000fe20000011609 */
[----:B------:R-:W-:Y:S02]  /*15400*/  IMAD.MOV.U32 R13, RZ, RZ, R0 ;  /* 0x000000ffff0d7224 */ /* 0x000fe400078e0000 */
[----:B------:R-:W-:-:S07]  /*15410*/  IMAD.MOV.U32 R7, RZ, RZ, R14 ;  /* 0x000000ffff077224 */ /* 0x000fce00078e000e */
[----:B------:R-:W-:Y:S05]  /*15420*/  WARPSYNC.COLLECTIVE R15, `(.L_x_7563) ;  /* 0x000000000f087348 */ /* 0x000fea0003c00000 */
[----:B------:R0:W1:Y:S02]  /*15430*/  SHFL.IDX P6, R14, R13, R12, R11 ;  /* 0x0000000c0d0e7389 */ /* 0x00006400000c000b */
[----:B01----:R-:W-:Y:S01]  /*15440*/  ENDCOLLECTIVE ;  /* 0x000000000000791b */ /* 0x003fe20003800000 */
.L_x_7563:
        /* <DEDUP_REMOVED lines=29> */
.L_x_7564:
[----:B------:R-:W-:Y:S02]  /*15620*/  IMAD.MOV.U32 R13, RZ, RZ, R0 ;  /* 0x000000ffff0d7224 */ /* 0x000fe400078e0000 */
[----:B------:R-:W-:-:S07]  /*15630*/  IMAD.MOV.U32 R4, RZ, RZ, R14 ;  /* 0x000000ffff047224 */ /* 0x000fce00078e000e */
[----:B------:R-:W-:Y:S05]  /*15640*/  WARPSYNC.COLLECTIVE R15, `(.L_x_7565) ;  /* 0x000000000f087348 */ /* 0x000fea0003c00000 */
[----:B------:R0:W1:Y:S02]  /*15650*/  SHFL.IDX P6, R14, R13, R12, R11 ;  /* 0x0000000c0d0e7389 */ /* 0x00006400000c000b */
[----:B01----:R-:W-:Y:S01]  /*15660*/  ENDCOLLECTIVE ;  /* 0x000000000000791b */ /* 0x003fe20003800000 */
.L_x_7565:
[----:B------:R-:W-:Y:S05]  /*15670*/  BRA `(.L_x_7566) ;  /* 0xffffffc800e87947 */ /* 0x000fea000383ffff */
.L_x_7501:
[----:B01----:R-:W-:-:S04]  /*15680*/  IMAD.U32 R3, RZ, RZ, UR44 ;  /* 0x0000002cff037e24 */ /* 0x003fc8000f8e00ff */
[----:B------:R0:W1:Y:S03]  /*15690*/  SYNCS.PHASECHK.TRANS64.TRYWAIT P0, [R3+URZ+0x38820], R0 ;  /* 0x03882000030075a7 */ /* 0x000066000800017f */
[----:B-1----:R-:W-:Y:S05]  /*156a0*/  @!P0 NANOSLEEP.SYNCS 0x989680 ;  /* 0x009896800000895d */ /* 0x002fea0003900000 */
[----:B------:R-:W1:Y:S02]  /*156b0*/  @!P0 SYNCS.PHASECHK.TRANS64 P0, [R3+URZ+0x38820], R0 ;  /* 0x03882000030085a7 */ /* 0x000e64000800007f */
[----:B-1----:R-:W-:Y:S05]  /*156c0*/  @!P0 BRA `(.L_x_7501) ;  /* 0xfffffffc00ec8947 */ /* 0x002fea000383ffff */
[----:B------:R-:W-:Y:S05]  /*156d0*/  BRA `(.L_x_7567) ;  /* 0xffffffcc00587947 */ /* 0x000fea000383ffff */
.L_x_7503:
[----:B01----:R-:W-:-:S04]  /*156e0*/  IMAD.U32 R3, RZ, RZ, UR44 ;  /* 0x0000002cff037e24 */ /* 0x003fc8000f8e00ff */
[----:B------:R0:W1:Y:S03]  /*156f0*/  SYNCS.PHASECHK.TRANS64.TRYWAIT P0, [R3+URZ+0x38860], R0 ;  /* 0x03886000030075a7 */ /* 0x000066000800017f */
[----:B-1----:R-:W-:Y:S05]  /*15700*/  @!P0 NANOSLEEP.SYNCS 0x989680 ;  /* 0x009896800000895d */ /* 0x002fea0003900000 */
[----:B------:R-:W1:Y:S02]  /*15710*/  @!P0 SYNCS.PHASECHK.TRANS64 P0, [R3+URZ+0x38860], R0 ;  /* 0x03886000030085a7 */ /* 0x000e64000800007f */
[----:B-1----:R-:W-:Y:S05]  /*15720*/  @!P0 BRA `(.L_x_7503) ;  /* 0xfffffffc00ec8947 */ /* 0x002fea000383ffff */
[----:B------:R-:W-:Y:S05]  /*15730*/  BRA `(.L_x_7568) ;  /* 0xffffffcc00547947 */ /* 0x000fea000383ffff */
.L_x_7504:
        /* <DEDUP_REMOVED lines=8> */
.L_x_7570:
[----:B------:R-:W-:Y:S05]  /*157c0*/  BSYNC B0 ;  /* 0x0000000000007941 */ /* 0x000fea0003800000 */
.L_x_7569:
        /* <DEDUP_REMOVED lines=14> */
.L_x_7571:
        /* <DEDUP_REMOVED lines=37> */
.L_x_7572:
[----:B------:R-:W-:Y:S02]  /*15b00*/  IMAD.MOV.U32 R13, RZ, RZ, R6 ;  /* 0x000000ffff0d7224 */ /* 0x000fe400078e0006 */
[----:B------:R-:W-:-:S07]  /*15b10*/  IMAD.MOV.U32 R5, RZ, RZ, R14 ;  /* 0x000000ffff057224 */ /* 0x000fce00078e000e */
[----:B------:R-:W-:Y:S05]  /*15b20*/  WARPSYNC.COLLECTIVE R15, `(.L_x_7573) ;  /* 0x000000000f087348 */ /* 0x000fea0003c00000 */
[----:B------:R0:W1:Y:S02]  /*15b30*/  SHFL.IDX P6, R14, R13, R12, R11 ;  /* 0x0000000c0d0e7389 */ /* 0x00006400000c000b */
[----:B01----:R-:W-:Y:S01]  /*15b40*/  ENDCOLLECTIVE ;  /* 0x000000000000791b */ /* 0x003fe20003800000 */
.L_x_7573:
        /* <DEDUP_REMOVED lines=28> */
.L_x_7574:
[----:B------:R-:W-:Y:S02]  /*15d10*/  IMAD.MOV.U32 R13, RZ, RZ, R6 ;  /* 0x000000ffff0d7224 */ /* 0x000fe400078e0006 */
[----:B------:R-:W-:-:S07]  /*15d20*/  IMAD.MOV.U32 R9, RZ, RZ, R14 ;  /* 0x000000ffff097224 */ /* 0x000fce00078e000e */
[----:B------:R-:W-:Y:S05]  /*15d30*/  WARPSYNC.COLLECTIVE R15, `(.L_x_7575) ;  /* 0x000000000f087348 */ /* 0x000fea0003c00000 */
[----:B------:R0:W1:Y:S02]  /*15d40*/  SHFL.IDX P6, R14, R13, R12, R11 ;  /* 0x0000000c0d0e7389 */ /* 0x00006400000c000b */
[----:B01----:R-:W-:Y:S01]  /*15d50*/  ENDCOLLECTIVE ;  /* 0x000000000000791b */ /* 0x003fe20003800000 */
.L_x_7575:
        /* <DEDUP_REMOVED lines=28> */
.L_x_7576:
[----:B------:R-:W-:Y:S02]  /*15f20*/  IMAD.MOV.U32 R13, RZ, RZ, R6 ;  /* 0x000000ffff0d7224 */ /* 0x000fe400078e0006 */
[----:B------:R-:W-:-:S07]  /*15f30*/  IMAD.MOV.U32 R8, RZ, RZ, R14 ;  /* 0x000000ffff087224 */ /* 0x000fce00078e000e */
[----:B------:R-:W-:Y:S05]  /*15f40*/  WARPSYNC.COLLECTIVE R15, `(.L_x_7577) ;  /* 0x000000000f087348 */ /* 0x000fea0003c00000 */
[----:B------:R0:W1:Y:S02]  /*15f50*/  SHFL.IDX P6, R14, R13, R12, R11 ;  /* 0x0000000c0d0e7389 */ /* 0x00006400000c000b */
[----:B01----:R-:W-:Y:S01]  /*15f60*/  ENDCOLLECTIVE ;  /* 0x000000000000791b */ /* 0x003fe20003800000 */
.L_x_7577:
[----:B------:R-:W-:Y:S05]  /*15f70*/  BRA `(.L_x_7578) ;  /* 0xffffffc800e87947 */ /* 0x000fea000383ffff */
.L_x_7511:
[----:B-1----:R1:W2:Y:S02]  /*15f80*/  SYNCS.PHASECHK.TRANS64.TRYWAIT P0, [R10+URZ+0x38840], R20 ;  /* 0x038840140a0075a7 */ /* 0x0022a4000800017f */
[----:B--2---:R-:W-:Y:S05]  /*15f90*/  @!P0 NANOSLEEP.SYNCS 0x989680 ;  /* 0x009896800000895d */ /* 0x004fea0003900000 */
[----:B------:R-:W2:Y:S02]  /*15fa0*/  @!P0 SYNCS.PHASECHK.TRANS64 P0, [R10+URZ+0x38840], R20 ;  /* 0x038840140a0085a7 */ /* 0x000ea4000800007f */
[----:B--2---:R-:W-:Y:S05]  /*15fb0*/  @!P0 BRA `(.L_x_7511) ;  /* 0xfffffffc00f08947 */ /* 0x004fea000383ffff */
[----:B------:R-:W-:Y:S05]  /*15fc0*/  BRA `(.L_x_7579) ;  /* 0xffffffd0003c7947 */ /* 0x000fea000383ffff */
.L_x_7512:
        /* <DEDUP_REMOVED lines=8> */
.L_x_7581:
[----:B------:R-:W-:Y:S05]  /*16050*/  BSYNC B1 ;  /* 0x0000000000017941 */ /* 0x000fea0003800000 */
.L_x_7580:
        /* <DEDUP_REMOVED lines=9> */
.L_x_7582:
[----:B------:R-:W-:Y:S02]  /*160f0*/  IMAD.MOV.U32 R13, RZ, RZ, R29 ;  /* 0x000000ffff0d7224 */ /* 0x000fe400078e001d */
[----:B------:R-:W-:Y:S01]  /*16100*/  IMAD.MOV.U32 R12, RZ, RZ, 0x1 ;  /* 0x00000001ff0c7424 */ /* 0x000fe200078e00ff */
[----:B------:R-:W-:-:S13]  /*16110*/  IADD3 R2, P0, R14, R0, RZ ;  /* 0x000000000e027210 */ /* 0x000fda0007f1e0ff */
[----:B------:R-:W-:Y:S05]  /*16120*/  WARPSYNC.COLLECTIVE R15, `(.L_x_7583) ;  /* 0x000000000f087348 */ /* 0x000fea0003c00000 */
[----:B------:R0:W1:Y:S02]  /*16130*/  SHFL.IDX P6, R14, R13, R12, R11 ;  /* 0x0000000c0d0e7389 */ /* 0x00006400000c000b */
[----:B01----:R-:W-:Y:S01]  /*16140*/  ENDCOLLECTIVE ;  /* 0x000000000000791b */ /* 0x003fe20003800000 */
.L_x_7583:
        /* <DEDUP_REMOVED lines=10> */
.L_x_7584:
[----:B------:R-:W-:Y:S02]  /*161f0*/  IMAD.MOV.U32 R13, RZ, RZ, R29 ;  /* 0x000000ffff0d7224 */ /* 0x000fe400078e001d */
[----:B------:R-:W-:Y:S01]  /*16200*/  IMAD.MOV.U32 R12, RZ, RZ, 0x2 ;  /* 0x00000002ff0c7424 */ /* 0x000fe200078e00ff */
[----:B------:R-:W-:-:S13]  /*16210*/  IADD3 R2, P0, R14, R0, RZ ;  /* 0x000000000e027210 */ /* 0x000fda0007f1e0ff */
[----:B------:R-:W-:Y:S05]  /*16220*/  WARPSYNC.COLLECTIVE R15, `(.L_x_7585) ;  /* 0x000000000f087348 */ /* 0x000fea0003c00000 */
[----:B------:R0:W1:Y:S02]  /*16230*/  SHFL.IDX P6, R14, R13, R12, R11 ;  /* 0x0000000c0d0e7389 */ /* 0x00006400000c000b */
[----:B01----:R-:W-:Y:S01]  /*16240*/  ENDCOLLECTIVE ;  /* 0x000000000000791b */ /* 0x003fe20003800000 */
.L_x_7585:
        /* <DEDUP_REMOVED lines=10> */
.L_x_7586:
[----:B------:R-:W-:Y:S02]  /*162f0*/  IMAD.MOV.U32 R13, RZ, RZ, R29 ;  /* 0x000000ffff0d7224 */ /* 0x000fe400078e001d */
[----:B------:R-:W-:Y:S01]  /*16300*/  IMAD.MOV.U32 R12, RZ, RZ, 0x3 ;  /* 0x00000003ff0c7424 */ /* 0x000fe200078e00ff */
[----:B------:R-:W-:-:S13]  /*16310*/  IADD3 R2, P0, R14, R0, RZ ;  /* 0x000000000e027210 */ /* 0x000fda0007f1e0ff */
[----:B------:R-:W-:Y:S05]  /*16320*/  WARPSYNC.COLLECTIVE R15, `(.L_x_7587) ;  /* 0x000000000f087348 */ /* 0x000fea0003c00000 */
[----:B------:R0:W1:Y:S02]  /*16330*/  SHFL.IDX P6, R14, R13, R12, R11 ;  /* 0x0000000c0d0e7389 */ /* 0x00006400000c000b */
[----:B01----:R-:W-:Y:S01]  /*16340*/  ENDCOLLECTIVE ;  /* 0x000000000000791b */ /* 0x003fe20003800000 */
.L_x_7587:
[----:B------:R-:W-:-:S05]  /*16350*/  IMAD.X R3, RZ, RZ, R3, P0 ;  /* 0x000000ffff037224 */ /* 0x000fca00000e0603 */
        /* <DEDUP_REMOVED lines=9> */
.L_x_7588:
[----:B------:R-:W-:Y:S05]  /*163f0*/  BRA `(.L_x_7589) ;  /* 0xffffffcc00f07947 */ /* 0x000fea000383ffff */
.L_x_7517:
[----:B---3--:R3:W4:Y:S02]  /*16400*/  SYNCS.PHASECHK.TRANS64.TRYWAIT P0, [R10+URZ+0x38860], R20 ;  /* 0x038860140a0075a7 */ /* 0x008724000800017f */
[----:B----4-:R-:W-:Y:S05]  /*16410*/  @!P0 NANOSLEEP.SYNCS 0x989680 ;  /* 0x009896800000895d */ /* 0x010fea0003900000 */
[----:B------:R-:W4:Y:S02]  /*16420*/  @!P0 SYNCS.PHASECHK.TRANS64 P0, [R10+URZ+0x38860], R20 ;  /* 0x038860140a0085a7 */ /* 0x000f24000800007f */
[----:B----4-:R-:W-:Y:S05]  /*16430*/  @!P0 BRA `(.L_x_7517) ;  /* 0xfffffffc00f08947 */ /* 0x010fea000383ffff */
[----:B------:R-:W-:Y:S05]  /*16440*/  BRA `(.L_x_7590) ;  /* 0xffffffd0003c7947 */ /* 0x000fea000383ffff */
.L_x_7518:
        /* <DEDUP_REMOVED lines=8> */
.L_x_7592:
[----:B------:R-:W-:Y:S05]  /*164d0*/  BSYNC B1 ;  /* 0x0000000000017941 */ /* 0x000fea0003800000 */
.L_x_7591:
        /* <DEDUP_REMOVED lines=12> */
.L_x_7593:
        /* <DEDUP_REMOVED lines=13> */
.L_x_7594:
        /* <DEDUP_REMOVED lines=16> */
.L_x_7595:
        /* <DEDUP_REMOVED lines=18> */
.L_x_7596:
        /* <DEDUP_REMOVED lines=14> */
.L_x_7597:
        /* <DEDUP_REMOVED lines=17> */
.L_x_7598:
        /* <DEDUP_REMOVED lines=13> */
.L_x_7599:
[----:B------:R-:W-:Y:S05]  /*16b50*/  BRA `(.L_x_7600) ;  /* 0xffffffcc00b07947 */ /* 0x000fea000383ffff */
.L_x_7523:
[----:B0-----:R0:W1:Y:S02]  /*16b60*/  SYNCS.PHASECHK.TRANS64.TRYWAIT P0, [R5+URZ+0x38820], R4 ;  /* 0x03882004050075a7 */ /* 0x001064000800017f */
[----:B-1----:R-:W-:Y:S05]  /*16b70*/  @!P0 NANOSLEEP.SYNCS 0x989680 ;  /* 0x009896800000895d */ /* 0x002fea0003900000 */
[----:B------:R-:W1:Y:S02]  /*16b80*/  @!P0 SYNCS.PHASECHK.TRANS64 P0, [R5+URZ+0x38820], R4 ;  /* 0x03882004050085a7 */ /* 0x000e64000800007f */
[----:B-1----:R-:W-:Y:S05]  /*16b90*/  @!P0 BRA `(.L_x_7523) ;  /* 0xfffffffc00f08947 */ /* 0x002fea000383ffff */
[----:B------:R-:W-:Y:S05]  /*16ba0*/  BRA `(.L_x_7601) ;  /* 0xffffffd0005c7947 */ /* 0x000fea000383ffff */
.L_x_7524:
        /* <DEDUP_REMOVED lines=11> */
.L_x_7603:
[----:B------:R-:W-:Y:S05]  /*16c60*/  BSYNC B0 ;  /* 0x0000000000007941 */ /* 0x000fea0003800000 */
.L_x_7602:
[----:B------:R-:W-:Y:S05]  /*16c70*/  BRA `(.L_x_7604) ;  /* 0xffffffd000447947 */ /* 0x000fea000383ffff */
.L_x_7525:
[----:B------:R-:W-:Y:S01]  /*16c80*/  BSSY B0, `(.L_x_7605) ;  /* 0x0000006000007945 */ /* 0x000fe20003800000 */
[----:B------:R-:W-:-:S07]  /*16c90*/  IMAD.MOV.U32 R15, RZ, RZ, -0x1 ;  /* 0xffffffffff0f7424 */ /* 0x000fce00078e00ff */
[----:B012--5:R-:W-:Y:S05]  /*16ca0*/  WARPSYNC.COLLECTIVE R15, `(.L_x_7606) ;  /* 0x000000000f0c7348 */ /* 0x027fea0003c00000 */
[----:B------:R-:W-:Y:S02]  /*16cb0*/  ELECT P6, UR62, PT ;  /* 0x00000000003e782f */ /* 0x000fe400038c0000 */
[----:B------:R-:W-:Y:S01]  /*16cc0*/  MOV R14, UR62 ;  /* 0x0000003e000e7c02 */ /* 0x000fe20008000f00 */
[----:B012--5:R-:W-:Y:S10]  /*16cd0*/  ENDCOLLECTIVE ;  /* 0x000000000000791b */ /* 0x027ff40003800000 */
.L_x_7606:
[----:B------:R-:W-:Y:S05]  /*16ce0*/  BSYNC B0 ;  /* 0x0000000000007941 */ /* 0x000fea0003800000 */
.L_x_7605:
[----:B------:R-:W-:Y:S05]  /*16cf0*/  BRA `(.L_x_7607) ;  /* 0xffffffd000387947 */ /* 0x000fea000383ffff */
.L_x_7527:
[----:B-1----:R1:W3:Y:S02]  /*16d00*/  SYNCS.PHASECHK.TRANS64.TRYWAIT P1, [R3+URZ+0x38840], R2 ;  /* 0x03884002030075a7 */ /* 0x0022e4000802017f */
[----:B---3--:R-:W-:Y:S05]  /*16d10*/  @!P1 NANOSLEEP.SYNCS 0x989680 ;  /* 0x009896800000995d */ /* 0x008fea0003900000 */
[----:B------:R-:W3:Y:S02]  /*16d20*/  @!P1 SYNCS.PHASECHK.TRANS64 P1, [R3+URZ+0x38840], R2 ;  /* 0x03884002030095a7 */ /* 0x000ee4000802007f */
[----:B---3--:R-:W-:Y:S05]  /*16d30*/  @!P1 BRA `(.L_x_7527) ;  /* 0xfffffffc00f09947 */ /* 0x008fea000383ffff */
[----:B------:R-:W-:Y:S05]  /*16d40*/  BRA `(.L_x_7608) ;  /* 0xffffffd000607947 */ /* 0x000fea000383ffff */
.L_x_7529:
[----:B0-----:R0:W3:Y:S02]  /*16d50*/  SYNCS.PHASECHK.TRANS64.TRYWAIT P1, [R5+URZ+0x38840], R0 ;  /* 0x03884000050075a7 */ /* 0x0010e4000802017f */
[----:B---3--:R-:W-:Y:S05]  /*16d60*/  @!P1 NANOSLEEP.SYNCS 0x989680 ;  /* 0x009896800000995d */ /* 0x008fea0003900000 */
[----:B------:R-:W3:Y:S02]  /*16d70*/  @!P1 SYNCS.PHASECHK.TRANS64 P1, [R5+URZ+0x38840], R0 ;  /* 0x03884000050095a7 */ /* 0x000ee4000802007f */
[----:B---3--:R-:W-:Y:S05]  /*16d80*/  @!P1 BRA `(.L_x_7529) ;  /* 0xfffffffc00f09947 */ /* 0x008fea000383ffff */
[----:B------:R-:W-:Y:S05]  /*16d90*/  BRA `(.L_x_7609) ;  /* 0xffffffd0006c7947 */ /* 0x000fea000383ffff */
.L_x_7531:
[----:B---3--:R3:W4:Y:S02]  /*16da0*/  SYNCS.PHASECHK.TRANS64.TRYWAIT P1, [R3+URZ+0x38860], R2 ;  /* 0x03886002030075a7 */ /* 0x008724000802017f */
[----:B----4-:R-:W-:Y:S05]  /*16db0*/  @!P1 NANOSLEEP.SYNCS 0x989680 ;  /* 0x009896800000995d */ /* 0x010fea0003900000 */
[----:B------:R-:W4:Y:S02]  /*16dc0*/  @!P1 SYNCS.PHASECHK.TRANS64 P1, [R3+URZ+0x38860], R2 ;  /* 0x03886002030095a7 */ /* 0x000f24000802007f */
[----:B----4-:R-:W-:Y:S05]  /*16dd0*/  @!P1 BRA `(.L_x_7531) ;  /* 0xfffffffc00f09947 */ /* 0x010fea000383ffff */
[----:B------:R-:W-:Y:S05]  /*16de0*/  BRA `(.L_x_7610) ;  /* 0xffffffd000687947 */ /* 0x000fea000383ffff */
.L_x_7611:
        /* <DEDUP_REMOVED lines=9> */
.L_x_15656:


//--------------------- .text._ZN7cutlass13device_kernelIN5flash11enable_sm90INS1_16FlashAttnFwdSm90INS1_25CollectiveMainloopFwdSm90ILi2EN4cute5tupleIJNS5_1CILi1EEES8_S8_EEENS6_IJNS7_ILi64EEESA_SA_EEELi512ENS_10bfloat16_tEfNS_4arch4Sm90ELb1ELb0ELb0ELb1ELb1ELb0ELb0ELb0ELb0ELb1ELb1ELb0EEENS1_21CollectiveEpilogueFwdINS6_IJSA_NS7_ILi512EEESA_EEES9_SC_SE_Li256ELb1ELb1ELb1ELb0EEENS1_36VarlenDynamicPersistentTileSchedulerILi64ELi64ELi256ELi128ELb1ELb1ELb1ELb1ELb1ELb1EEEEEEEEEvNT_6ParamsE --------------------------
	.section	.text._ZN7cutlass13device_kernelIN5flash11enable_sm90INS1_16FlashAttnFwdSm90INS1_25CollectiveMainloopFwdSm90ILi2EN4cute5tupleIJNS5_1CILi1EEES8_S8_EEENS6_IJNS7_ILi64EEESA_SA_EEELi512ENS_10bfloat16_tEfNS_4arch4Sm90ELb1ELb0ELb0ELb1ELb1ELb0ELb0ELb0ELb0ELb1ELb1ELb0EEENS1_21CollectiveEpilogueFwdINS6_IJSA_NS7_ILi512EEESA_EEES9_SC_SE_Li256ELb1ELb1ELb1ELb0EEENS1_36VarlenDynamicPersistentTileSchedulerILi64ELi64ELi256ELi128ELb1ELb1ELb1ELb1ELb1ELb1EEEEEEEEEvNT_6ParamsE,"ax",@progbits
	.align	128
.text._ZN7cutlass13device_kernelIN5flash11enable_sm90INS1_16FlashAttnFwdSm90INS1_25CollectiveMainloopFwdSm90ILi2EN4cute5tupleIJNS5_1CILi1EEES8_S8_EEENS6_IJNS7_ILi64EEESA_SA_EEELi512ENS_10bfloat16_tEfNS_4arch4Sm90ELb1ELb0ELb0ELb1ELb1ELb0ELb0ELb0ELb0ELb1ELb1ELb0EEENS1_21CollectiveEpilogueFwdINS6_IJSA_NS7_ILi512EEESA_EEES9_SC_SE_Li256ELb1ELb1ELb1ELb0EEENS1_36VarlenDynamicPersistentTileSchedulerILi64ELi64ELi256ELi128ELb1ELb1ELb1ELb1ELb1ELb1EEEEEEEEEvNT_6ParamsE:
        .type           _ZN7cutlass13device_kernelIN5flash11enable_sm90INS1_16FlashAttnFwdSm90INS1_25CollectiveMainloopFwdSm90ILi2EN4cute5tupleIJNS5_1CILi1EEES8_S8_EEENS6_IJNS7_ILi64EEESA_SA_EEELi512ENS_10bfloat16_tEfNS_4arch4Sm90ELb1ELb0ELb0ELb1ELb1ELb0ELb0ELb0ELb0ELb1ELb1ELb0EEENS1_21CollectiveEpilogueFwdINS6_IJSA_NS7_ILi512EEESA_EEES9_SC_SE_Li256ELb1ELb1ELb1ELb0EEENS1_36VarlenDynamicPersistentTileSchedulerILi64ELi64ELi256ELi128ELb1ELb1ELb1ELb1ELb1ELb1EEEEEEEEEvNT_6ParamsE,@function
        .size           _ZN7cutlass13device_kernelIN5flash11enable_sm90INS1_16FlashAttnFwdSm90INS1_25CollectiveMainloopFwdSm90ILi2EN4cute5tupleIJNS5_1CILi1EEES8_S8_EEENS6_IJNS7_ILi64EEESA_SA_EEELi512ENS_10bfloat16_tEfNS_4arch4Sm90ELb1ELb0ELb0ELb1ELb1ELb0ELb0ELb0ELb0ELb1ELb1ELb0EEENS1_21CollectiveEpilogueFwdINS6_IJSA_NS7_ILi512EEESA_EEES9_SC_SE_Li256ELb1ELb1ELb1ELb0EEENS1_36VarlenDynamicPersistentTileSchedulerILi64ELi64ELi256ELi128ELb1ELb1ELb1ELb1ELb1ELb1EEEEEEEEEvNT_6ParamsE,(.L_x_15657 - _ZN7cutlass13device_kernelIN5flash11enable_sm90INS1_16FlashAttnFwdSm90INS1_25CollectiveMainloopFwdSm90ILi2EN4cute5tupleIJNS5_1CILi1EEES8_S8_EEENS6_IJNS7_ILi64EEESA_SA_EEELi512ENS_10bfloat16_tEfNS_4arch4Sm90ELb1ELb0ELb0ELb1ELb1ELb0ELb0ELb0ELb0ELb1ELb1ELb0EEENS1_21CollectiveEpilogueFwdINS6_IJSA_NS7_ILi512EEESA_EEES9_SC_SE_Li256ELb1ELb1ELb1ELb0EEENS1_36VarlenDynamicPersistentTileSchedulerILi64ELi64ELi256ELi128ELb1ELb1ELb1ELb1ELb1ELb1EEEEEEEEEvNT_6ParamsE)
        .other          _ZN7cutlass13device_kernelIN5flash11enable_sm90INS1_16FlashAttnFwdSm90INS1_25CollectiveMainloopFwdSm90ILi2EN4cute5tupleIJNS5_1CILi1EEES8_S8_EEENS6_IJNS7_ILi64EEESA_SA_EEELi512ENS_10bfloat16_tEfNS_4arch4Sm90ELb1ELb0ELb0ELb1ELb1ELb0ELb0ELb0ELb0ELb1ELb1ELb0EEENS1_21CollectiveEpilogueFwdINS6_IJSA_NS7_ILi512EEESA_EEES9_SC_SE_Li256ELb1ELb1ELb1ELb0EEENS1_36VarlenDynamicPersistentTileSchedulerILi64ELi64ELi256ELi128ELb1ELb1ELb1ELb1ELb1ELb1EEEEEEEEEvNT_6ParamsE,@"STO_CUDA_ENTRY STV_DEFAULT"
_ZN7cutlass13device_kernelIN5flash11enable_sm90INS1_16FlashAttnFwdSm90INS1_25CollectiveMainloopFwdSm90ILi2EN4cute5tupleIJNS5_1CILi1EEES8_S8_EEENS6_IJNS7_ILi64EEESA_SA_EEELi512ENS_10bfloat16_tEfNS_4arch4Sm90ELb1ELb0ELb0ELb1ELb1ELb0ELb0ELb0ELb0ELb1ELb1ELb0EEENS1_21CollectiveEpilogueFwdINS6_IJSA_NS7_ILi512EEESA_EEES9_SC_SE_Li256ELb1ELb1ELb1ELb0EEENS1_36VarlenDynamicPersistentTileSchedulerILi64ELi64ELi256ELi128ELb1ELb1ELb1ELb1ELb1ELb1EEEEEEEEEvNT_6ParamsE:
        /* <DEDUP_REMOVED lines=41> */
.L_x_7612:
        /* <DEDUP_REMOVED lines=22> */
.L_x_7613:
        /* <DEDUP_REMOVED lines=18> */
.L_x_7614:
        /* <DEDUP_REMOVED lines=22> */
.L_x_7615:
        /* <DEDUP_REMOVED lines=23> */
.L_x_7616:
        /* <DEDUP_REMOVED lines=8> */
.L_x_7618:
        /* <DEDUP_REMOVED lines=35> */
[----:B------:R-:W-:Y:S01]  /*0a90*/  LOP3.LUT R13, R8, 0xfffffff8, RZ, 0xc0, !PT ;  /* 0xfffffff8080d7812 */ /* 0x000fe200078ec0ff */
[C---:B------:R-:W-:Y:S01]  /*0aa0*/  IMAD.IADD R3, R0.reuse, 0x1, -R3 ;  /* 0x0000000100037824 */ /* 0x040fe200078e0a03 */
[----:B------:R-:W-:Y:S01]  /*0ab0*/  LOP3.LUT R11, R5, 0xffffff80, RZ, 0xc0, !PT ;  /* 0xffffff80050b7812 */ /* 0x000fe200078ec0ff */
[----:B------:R-:W-:Y:S01]  /*0ac0*/  IMAD.IADD R15, R0, 0x1, -R15 ;  /* 0x00000001000f7824 */ /* 0x000fe200078e0a0f */
[----:B------:R-:W-:Y:S01]  /*0ad0*/  LEA.HI R2, R2, R7, RZ, 0x1 ;  /* 0x0000000702027211 */ /* 0x000fe200078f08ff */
[C---:B------:R-:W-:Y:S01]  /*0ae0*/  IMAD.IADD R13, R0.reuse, 0x1, -R13 ;  /* 0x00000001000d7824 */ /* 0x040fe200078e0a0d */
[--C-:B------:R-:W-:Y:S01]  /*0af0*/  SHF.R.S32.HI R6, RZ, 0x5, R4.reuse ;  /* 0x00000005ff067819 */ /* 0x100fe20000011404 */
[----:B------:R-:W-:Y:S01]  /*0b00*/  IMAD.IADD R11, R0, 0x1, -R11 ;  /* 0x00000001000b7824 */ /* 0x000fe200078e0a0b */
[----:B------:R-:W-:Y:S02]  /*0b10*/  SHF.R.S32.HI R9, RZ, 0x1f, R4 ;  /* 0x0000001fff097819 */ /* 0x000fe40000011404 */
[----:B------:R-:W-:-:S02]  /*0b20*/  LOP3.LUT R2, R2, 0x1ffffffe, RZ, 0xc0, !PT ;  /* 0x1ffffffe02027812 */ /* 0x000fc400078ec0ff */
[----:B------:R-:W-:Y:S02]  /*0b30*/  SHF.R.S32.HI R0, RZ, 0x1f, R3 ;  /* 0x0000001fff007819 */ /* 0x000fe40000011403 */
[----:B------:R-:W-:Y:S01]  /*0b40*/  LEA.HI R9, R9, R6, RZ, 0x2 ;  /* 0x0000000609097211 */ /* 0x000fe200078f10ff */
[----:B------:R-:W-:Y:S01]  /*0b50*/  IMAD.IADD R2, R7, 0x1, -R2 ;  /* 0x0000000107027824 */ /* 0x000fe200078e0a02 */
[----:B------:R-:W-:Y:S02]  /*0b60*/  LEA.HI R4, R15, R15, RZ, 0x1 ;  /* 0x0000000f0f047211 */ /* 0x000fe400078f08ff */
[----:B------:R-:W-:Y:S01]  /*0b70*/  LEA.HI R7, R0, R3, RZ, 0x3 ;  /* 0x0000000300077211 */ /* 0x000fe200078f18ff */
[----:B------:R-:W-:Y:S01]  /*0b80*/  IMAD.SHL.U32 R2, R2, 0x8, RZ ;  /* 0x0000000802027824 */ /* 0x000fe200078e00ff */
[----:B------:R-:W-:Y:S02]  /*0b90*/  SHF.R.S32.HI R224, RZ, 0x7, R5 ;  /* 0x00000007ffe07819 */ /* 0x000fe40000011405 */
[----:B------:R-:W-:-:S02]  /*0ba0*/  LOP3.LUT R9, R9, 0x3ffffc, RZ, 0xc0, !PT ;  /* 0x003ffffc09097812 */ /* 0x000fc400078ec0ff */
[----:B------:R-:W-:Y:S01]  /*0bb0*/  LOP3.LUT R4, R4, 0x1ffffffe, RZ, 0xc0, !PT ;  /* 0x1ffffffe04047812 */ /* 0x000fe200078ec0ff */
[----:B------:R-:W-:Y:S01]  /*0bc0*/  IMAD R10, R224, 0x100, R3 ;  /* 0x00000100e00a7824 */ /* 0x000fe200078e0203 */
[----:B------:R-:W-:Y:S01]  /*0bd0*/  SHF.R.S32.HI R0, RZ, 0x1f, R11 ;  /* 0x0000001fff007819 */ /* 0x000fe2000001140b */
[----:B------:R-:W-:Y:S01]  /*0be0*/  IMAD.IADD R9, R6, 0x1, -R9 ;  /* 0x0000000106097824 */ /* 0x000fe200078e0a09 */
[C---:B------:R-:W-:Y:S01]  /*0bf0*/  LOP3.LUT R8, R7.reuse, 0xfffffff8, RZ, 0xc0, !PT ;  /* 0xfffffff807087812 */ /* 0x040fe200078ec0ff */
[----:B------:R-:W-:Y:S01]  /*0c00*/  IMAD.SHL.U32 R7, R7, 0x40, RZ ;  /* 0x0000004007077824 */ /* 0x000fe200078e00ff */
[----:B------:R-:W-:Y:S01]  /*0c10*/  LEA.HI R5, R5, R224, RZ, 0x1 ;  /* 0x000000e005057211 */ /* 0x000fe200078f08ff */
[----:B------:R-:W-:Y:S01]  /*0c20*/  IMAD.IADD R186, R15, 0x1, -R4 ;  /* 0x000000010fba7824 */ /* 0x000fe200078e0a04 */
[CC--:B------:R-:W-:Y:S01]  /*0c30*/  LEA.HI R4, R0.reuse, R11.reuse, RZ, 0x2 ;  /* 0x0000000b00047211 */ /* 0x0c0fe200078f10ff */
[----:B------:R-:W-:Y:S01]  /*0c40*/  IMAD.IADD R8, R3, 0x1, -R8 ;  /* 0x0000000103087824 */ /* 0x000fe200078e0a08 */
[----:B------:R-:W-:Y:S01]  /*0c50*/  LEA.HI R3, R0, R11, RZ, 0x5 ;  /* 0x0000000b00037211 */ /* 0x000fe200078f28ff */
[----:B------:R-:W-:Y:S01]  /*0c60*/  IMAD R17, R9, 0x10, R10 ;  /* 0x0000001009117824 */ /* 0x000fe200078e020a */
[----:B------:R-:W-:-:S02]  /*0c70*/  LOP3.LUT R9, R7, 0x7ffffe00, RZ, 0xc0, !PT ;  /* 0x7ffffe0007097812 */ /* 0x000fc400078ec0ff */
[----:B------:R-:W-:Y:S02]  /*0c80*/  LOP3.LUT R10, R4, 0x7ffffffc, RZ, 0xc0, !PT ;  /* 0x7ffffffc040a7812 */ /* 0x000fe400078ec0ff */
[--C-:B------:R-:W-:Y:S01]  /*0c90*/  SHF.R.S32.HI R0, RZ, 0x2, R4.reuse ;  /* 0x00000002ff007819 */ /* 0x100fe20000011404 */
[----:B------:R-:W-:Y:S01]  /*0ca0*/  IMAD R6, R6, 0x400, R9 ;  /* 0x0000040006067824 */ /* 0x000fe200078e0209 */
[----:B------:R-:W-:Y:S01]  /*0cb0*/  SHF.R.S32.HI R7, RZ, 0x1f, R4 ;  /* 0x0000001fff077819 */ /* 0x000fe20000011404 */
[----:B------:R-:W-:Y:S01]  /*0cc0*/  IMAD.SHL.U32 R4, R8, 0x40, RZ ;  /* 0x0000004008047824 */ /* 0x000fe200078e00ff */
[----:B------:R-:W-:Y:S01]  /*0cd0*/  LOP3.LUT R5, R5, 0xfffffe, RZ, 0xc0, !PT ;  /* 0x00fffffe05057812 */ /* 0x000fe200078ec0ff */
[----:B------:R-:W-:Y:S01]  /*0ce0*/  IMAD.IADD R10, R11, 0x1, -R10 ;  /* 0x000000010b0a7824 */ /* 0x000fe200078e0a0a */
[----:B------:R-:W-:Y:S02]  /*0cf0*/  LEA.HI R7, R7, R0, RZ, 0x3 ;  /* 0x0000000007077211 */ /* 0x000fe400078f18ff */
[----:B------:R-:W-:Y:S01]  /*0d00*/  LOP3.LUT R9, R4, 0x1c0, RZ, 0xc0, !PT ;  /* 0x000001c004097812 */ /* 0x000fe200078ec0ff */
[--C-:B------:R-:W-:Y:S01]  /*0d10*/  IMAD.U32 R4, R17, 0x40, R2.reuse ;  /* 0x0000004011047824 */ /* 0x100fe200078e0002 */
[----:B------:R-:W-:Y:S01]  /*0d20*/  LOP3.LUT R7, R7, 0xfffffff8, RZ, 0xc0, !PT ;  /* 0xfffffff807077812 */ /* 0x000fe200078ec0ff */
[----:B------:R-:W-:Y:S01]  /*0d30*/  IMAD.IADD R5, R224, 0x1, -R5 ;  /* 0x00000001e0057824 */ /* 0x000fe200078e0a05 */
[----:B------:R-:W-:Y:S01]  /*0d40*/  LOP3.LUT R2, R9, 0x8, R2, 0xf8, !PT ;  /* 0x0000000809027812 */ /* 0x000fe200078ef802 */
[----:B------:R-:W-:Y:S01]  /*0d50*/  IMAD.SHL.U32 R185, R10, 0x2, RZ ;  /* 0x000000020ab97824 */ /* 0x000fe200078e00ff */
[----:B------:R-:W-:Y:S01]  /*0d60*/  SHF.R.U32.HI R9, RZ, 0x3, R9 ;  /* 0x00000003ff097819 */ /* 0x000fe20000011609 */
[----:B------:R0:W-:Y:S01]  /*0d70*/  STL [R1+0x34], R4 ;  /* 0x0000340401007387 */ /* 0x0001e20000100800 */
[----:B------:R-:W-:Y:S01]  /*0d80*/  R2P PR, R8, 0x6 ;  /* 0x0000000608007804 */ /* 0x000fe20000000000 */
[----:B------:R-:W-:Y:S01]  /*0d90*/  IMAD.IADD R0, R0, 0x1, -R7 ;  /* 0x0000000100007824 */ /* 0x000fe200078e0a07 */
[----:B------:R-:W-:Y:S01]  /*0da0*/  LOP3.LUT R9, R2, R9, RZ, 0x3c, !PT ;  /* 0x0000000902097212 */ /* 0x000fe200078e3cff */
[----:B------:R-:W-:Y:S01]  /*0db0*/  IMAD.SHL.U32 R2, R13, 0x8, RZ ;  /* 0x000000080d027824 */ /* 0x000fe200078e00ff */
[----:B------:R-:W-:-:S02]  /*0dc0*/  SHF.R.S32.HI R3, RZ, 0x5, R3 ;  /* 0x00000005ff037819 */ /* 0x000fc40000011403 */
[----:B------:R-:W-:Y:S01]  /*0dd0*/  SEL R23, R23, 0xffffffe0, !P1 ;  /* 0xffffffe017177807 */ /* 0x000fe20004800000 */
[----:B------:R-:W-:Y:S02]  /*0de0*/  IMAD.IADD R6, R6, 0x1, R9 ;  /* 0x0000000106067824 */ /* 0x000fe400078e0209 */
[----:B0-----:R-:W-:Y:S02]  /*0df0*/  IMAD.SHL.U32 R4, R5, 0x100, RZ ;  /* 0x0000010005047824 */ /* 0x001fe400078e00ff */
[----:B------:R-:W-:Y:S01]  /*0e00*/  VIADD R192, R2, 0x40 ;  /* 0x0000004002c07836 */ /* 0x000fe20000000000 */
[----:B------:R-:W-:Y:S01]  /*0e10*/  LEA R19, R6, UR40, 0x1 ;  /* 0x0000002806137c11 */ /* 0x000fe2000f8e08ff */
[----:B------:R-:W-:Y:S01]  /*0e20*/  IMAD.IADD R18, R185, 0x1, R4 ;  /* 0x00000001b9127824 */ /* 0x000fe200078e0204 */
[----:B------:R0:W-:Y:S01]  /*0e30*/  STL [R1+0x30], R4 ;  /* 0x0000300401007387 */ /* 0x0001e20000100800 */
[----:B------:R-:W-:Y:S01]  /*0e40*/  IMAD R17, R3, 0x10, R0 ;  /* 0x0000001003117824 */ /* 0x000fe200078e0200 */
[----:B------:R-:W-:Y:S01]  /*0e50*/  SHF.R.S32.HI R3, RZ, 0x1f, R192 ;  /* 0x0000001fff037819 */ /* 0x000fe200000114c0 */
[C---:B------:R-:W-:Y:S01]  /*0e60*/  VIADD R223, R18.reuse, 0x8 ;  /* 0x0000000812df7836 */ /* 0x040fe20000000000 */
[----:B------:R-:W-:Y:S01]  /*0e70*/  SHF.R.S32.HI R0, RZ, 0x1f, R18 ;  /* 0x0000001fff007819 */ /* 0x000fe20000011412 */
[----:B------:R-:W-:-:S02]  /*0e80*/  VIADD R222, R18, 0x10 ;  /* 0x0000001012de7836 */ /* 0x000fc40000000000 */
        /* <DEDUP_REMOVED lines=64> */
[----:B------:R-:W-:Y:S02]  /*1290*/  VIADD R187, R2, 0x80 ;  /* 0x0000008002bb7836 */ /* 0x000fe40000000000 */
[----:B------:R-:W-:Y:S02]  /*12a0*/  IMAD R186, R186, 0x8, R17 ;  /* 0x00000008baba7824 */ /* 0x000fe400078e0211 */
[----:B------:R-:W-:-:S07]  /*12b0*/  IMAD.IADD R23, R23, 0x1, R22 ;  /* 0x0000000117177824 */ /* 0x000fce00078e0216 */
.L_x_7687:
[----:B------:R-:W-:Y:S01]  /*12c0*/  ULDC.64 UR8, c[0x0][0xc88] ;  /* 0x0003220000087ab9 */ /* 0x000fe20000000a00 */
[----:B------:R-:W-:Y:S01]  /*12d0*/  ULDC.64 UR10, c[0x0][0xa18] ;  /* 0x00028600000a7ab9 */ /* 0x000fe20000000a00 */
[----:B------:R-:W-:Y:S02]  /*12e0*/  UIMAD.WIDE UR8, UR7, 0x4, UR8 ;  /* 0x00000004070878a5 */ /* 0x000fe4000f8e0208 */
[----:B------:R-:W-:Y:S02]  /*12f0*/  UISETP.NE.U32.AND UP1, UPT, UR10, URZ, UPT ;  /* 0x0000003f0a00728c */ /* 0x000fe4000bf25070 */
[----:B------:R-:W-:Y:S02]  /*1300*/  ULOP3.LUT UR4, UR6, 0xff000000, URZ, 0xc0, !UPT ;  /* 0xff00000006047892 */ /* 0x000fe4000f8ec03f */
[----:B012---:R-:W-:Y:S01]  /*1310*/  IMAD.U32 R4, RZ, RZ, UR8 ;  /* 0x00000008ff047e24 */ /* 0x007fe2000f8e00ff */
[----:B------:R-:W-:Y:S01]  /*1320*/  ULDC UR7, c[0x0][0x424] ;  /* 0x0001090000077ab9 */ /* 0x000fe20000000800 */
[----:B----4-:R-:W-:Y:S01]  /*1330*/  IMAD.U32 R5, RZ, RZ, UR9 ;  /* 0x00000009ff057e24 */ /* 0x010fe2000f8e00ff */
[----:B------:R-:W-:-:S04]  /*1340*/  ULDC.64 UR8, c[0x0][0xa28] ;  /* 0x00028a0000087ab9 */ /* 0x000fc80000000a00 */
[----:B------:R-:W2:Y:S01]  /*1350*/  LDG.E R4, desc[UR50][R4.64] ;  /* 0x0000003204047981 */ /* 0x000ea2000c1e1900 */
        /* <DEDUP_REMOVED lines=14> */
[----:B---3--:R-:W-:-:S03]  /*1440*/  IMAD.U32 R6, RZ, RZ, UR10 ;  /* 0x0000000aff067e24 */ /* 0x008fc6000f8e00ff */
[----:B------:R-:W-:Y:S01]  /*1450*/  IMAD.U32 R7, RZ, RZ, UR11 ;  /* 0x0000000bff077e24 */ /* 0x000fe2000f8e00ff */
[----:B------:R-:W2:Y:S01]  /*1460*/  @P0 LDG.E R4, desc[UR50][R4.64] ;  /* 0x0000003204040981 */ /* 0x000ea2000c1e1900 */
[----:B------:R-:W-:Y:S02]  /*1470*/  UISETP.NE.U32.AND UP0, UPT, UR8, URZ, UPT ;  /* 0x0000003f0800728c */ /* 0x000fe4000bf05070 */
[----:B------:R-:W-:Y:S01]  /*1480*/  ULOP3.LUT UR43, UR6, 0xff0000, URZ, 0xc0, !UPT ;  /* 0x00ff0000062b7892 */ /* 0x000fe2000f8ec03f */
[----:B------:R-:W3:Y:S01]  /*1490*/  @P2 LDG.E R6, desc[UR50][R6.64] ;  /* 0x0000003206062981 */ /* 0x000ee2000c1e1900 */
[----:B------:R-:W-:Y:S02]  /*14a0*/  UISETP.NE.AND.EX UP0, UPT, UR9, URZ, UPT, UP0 ;  /* 0x0000003f0900728c */ /* 0x000fe4000bf05300 */
[----:B------:R-:W-:Y:S01]  /*14b0*/  USHF.R.U32.HI UR4, URZ, 0x8, UR4 ;  /* 0x000000083f047899 */ /* 0x000fe20008011604 */
[----:B------:R-:W-:Y:S01]  /*14c0*/  ULDC.64 UR8, c[0x0][0xa20] ;  /* 0x0002880000087ab9 */ /* 0x000fe20000000a00 */
[----:B------:R-:W-:Y:S01]  /*14d0*/  USEL UR7, UR7, 0x1, UP0 ;  /* 0x0000000107077887 */ /* 0x000fe20008000000 */
[----:B------:R-:W-:Y:S01]  /*14e0*/  ISETP.NE.U32.AND P1, PT, RZ, UR8, PT ;  /* 0x00000008ff007c0c */ /* 0x000fe2000bf25070 */
[----:B------:R-:W-:Y:S01]  /*14f0*/  ULDC UR10, c[0x0][0x2f0] ;  /* 0x0000bc00000a7ab9 */ /* 0x000fe20000000800 */
[----:B------:R-:W-:Y:S01]  /*1500*/  UMOV UR52, URZ ;  /* 0x0000003f00347c82 */ /* 0x000fe20008000000 */
[----:B------:R-:W-:Y:S01]  /*1510*/  ULEA.HI UR43, UR43, UR4, URZ, 0x10 ;  /* 0x000000042b2b7291 */ /* 0x000fe2000f8f803f */
[----:B------:R-:W-:Y:S01]  /*1520*/  ISETP.NE.AND.EX P1, PT, RZ, UR9, PT, P1 ;  /* 0x00000009ff007c0c */ /* 0x000fe2000bf25310 */
[----:B------:R-:W-:-:S02]  /*1530*/  UIMAD UR4, UR7, UR10, URZ ;  /* 0x0000000a070472a4 */ /* 0x000fc4000f8e023f */
        /* <DEDUP_REMOVED lines=18> */
.L_x_7619:
[----:B------:R-:W-:Y:S05]  /*1660*/  @!P1 BRA `(.L_x_7620) ;  /* 0x00000000001c9947 */ /* 0x000fea0003800000 */
[----:B------:R-:W-:-:S04]  /*1670*/  ULEA UR8, UP0, UR41, UR8, 0x2 ;  /* 0x0000000829087291 */ /* 0x000fc8000f80103f */
[----:B------:R-:W-:Y:S02]  /*1680*/  ULEA.HI.X UR9, UR41, UR9, UR42, 0x2, UP0 ;  /* 0x0000000929097291 */ /* 0x000fe400080f142a */
[----:B------:R-:W-:-:S04]  /*1690*/  IMAD.U32 R4, RZ, RZ, UR8 ;  /* 0x00000008ff047e24 */ /* 0x000fc8000f8e00ff */
[----:B------:R-:W-:-:S05]  /*16a0*/  IMAD.U32 R5, RZ, RZ, UR9 ;  /* 0x00000009ff057e24 */ /* 0x000fca000f8e00ff */
[----:B------:R-:W2:Y:S02]  /*16b0*/  LDG.E R4, desc[UR50][R4.64] ;  /* 0x0000003204047981 */ /* 0x000ea4000c1e1900 */
[----:B--2---:R-:W-:Y:S01]  /*16c0*/  R2UR UR4, R4 ;  /* 0x00000000040472ca */ /* 0x004fe200000e0000 */
[----:B------:R-:W-:-:S14]  /*16d0*/  BRA `(.L_x_7621) ;  /* 0x0000000000347947 */ /* 0x000fdc0003800000 */
.L_x_7620:
        /* <DEDUP_REMOVED lines=13> */
.L_x_7621:
[----:B------:R-:W-:Y:S02]  /*17b0*/  UISETP.NE.AND UP0, UPT, UR47, 0x1, UPT ;  /* 0x000000012f00788c */ /* 0x000fe4000bf05270 */
[----:B------:R-:W-:Y:S02]  /*17c0*/  UIADD3 UR52, -UR52, UR4, URZ ;  /* 0x0000000434347290 */ /* 0x000fe4000fffe13f */
        /* <DEDUP_REMOVED lines=10> */
[----:B------:R-:W-:Y:S02]  /*1870*/  UIADD3 UR52, UR52, 0x40, -UR53 ;  /* 0x0000004034347890 */ /* 0x000fe4000fffe835 */
[----:B------:R-:W-:-:S07]  /*1880*/  ULOP3.LUT UR20, UR43, 0xff, URZ, 0xc0, !UPT ;  /* 0x000000ff2b147892 */ /* 0x000fce000f8ec03f */
[----:B------:R-:W-:Y:S01]  /*1890*/  @UP0 ULDC UR4, c[0x0][0x44c] ;  /* 0x0001130000040ab9 */ /* 0x000fe20000000800 */
[----:B------:R-:W-:Y:S01]  /*18a0*/  @UP0 ULDC UR8, c[0x0][0x450] ;  /* 0x0001140000080ab9 */ /* 0x000fe20000000800 */
[----:B------:R-:W-:-:S04]  /*18b0*/  UIMAD.WIDE.U32 UR4, UR6, UR4, URZ ;  /* 0x00000004060472a5 */ /* 0x000fc8000f8e003f */
[----:B------:R-:W-:-:S04]  /*18c0*/  @UP0 USHF.R.U32.HI UR6, URZ, UR8, UR5 ;  /* 0x000000083f060299 */ /* 0x000fc80008011605 */
[----:B------:R-:W-:-:S04]  /*18d0*/  UIADD3 UR6, UR52, UR6, URZ ;  /* 0x0000000634067290 */ /* 0x000fc8000fffe03f */
[----:B------:R-:W-:-:S04]  /*18e0*/  USHF.R.S32.HI UR4, URZ, 0x1f, UR6 ;  /* 0x0000001f3f047899 */ /* 0x000fc80008011406 */
[----:B------:R-:W-:-:S04]  /*18f0*/  ULEA.HI UR4, UR4, UR6, URZ, 0x6 ;  /* 0x0000000604047291 */ /* 0x000fc8000f8f303f */
[----:B------:R-:W-:-:S04]  /*1900*/  USHF.R.S32.HI UR4, URZ, 0x6, UR4 ;  /* 0x000000063f047899 */ /* 0x000fc80008011404 */
[----:B------:R-:W-:-:S04]  /*1910*/  UISETP.LT.AND UP0, UPT, UR7, UR4, UPT ;  /* 0x000000040700728c */ /* 0x000fc8000bf01270 */
[----:B------:R-:W-:-:S03]  /*1920*/  USEL UR9, UR7, UR4, UP0 ;  /* 0x0000000407097287 */ /* 0x000fc60008000000 */
[----:B------:R-:W-:Y:S01]  /*1930*/  UMOV UR4, URZ ;  /* 0x0000003f00047c82 */ /* 0x000fe20008000000 */
[----:B------:R-:W-:-:S06]  /*1940*/  UISETP.GE.AND UP0, UPT, UR9, 0x1, UPT ;  /* 0x000000010900788c */ /* 0x000fcc000bf06270 */
[----:B------:R-:W-:-:S13]  /*1950*/  PLOP3.LUT P0, PT, PT, PT, UP0, 0x80, 0x0 ;  /* 0x000000000000781c */ /* 0x000fda0003f0f008 */
[----:B------:R-:W-:Y:S05]  /*1960*/  @!P0 BRA `(.L_x_7623) ;  /* 0x0000000000908947 */ /* 0x000fea0003800000 */
[----:B------:R-:W-:Y:S01]  /*1970*/  USHF.R.U32.HI UR10, URZ, 0x10, UR43 ;  /* 0x000000103f0a7899 */ /* 0x000fe2000801162b */
[----:B------:R-:W-:-:S03]  /*1980*/  UMOV UR4, URZ ;  /* 0x0000003f00047c82 */ /* 0x000fc60008000000 */
[----:B------:R-:W-:-:S11]  /*1990*/  UISETP.NE.AND UP0, UPT, UR10, URZ, UPT ;  /* 0x0000003f0a00728c */ /* 0x000fd6000bf05270 */
[----:B------:R-:W-:Y:S02]  /*19a0*/  @!UP0 ULDC UR10, c[0x0][0x9f0] ;  /* 0x00027c00000a8ab9 */ /* 0x000fe40000000800 */
[----:B------:R-:W-:Y:S01]  /*19b0*/  IMAD.U32 R4, RZ, RZ, UR10 ;  /* 0x0000000aff047e24 */ /* 0x000fe2000f8e00ff */
[----:B------:R-:W-:-:S04]  /*19c0*/  UIADD3 UR6, UR10, -0x1, UR9 ;  /* 0xffffffff0a067890 */ /* 0x000fc8000fffe009 */
        /* <DEDUP_REMOVED lines=30> */
.L_x_7623:
        /* <DEDUP_REMOVED lines=91> */
.L_x_7625:
[----:B------:R-:W-:Y:S01]  /*2160*/  ULEA UR23, UR37, UR40, 0x3 ;  /* 0x0000002825177291 */ /* 0x000fe2000f8e183f */
[----:B------:R-:W-:-:S05]  /*2170*/  IMAD.U32 R0, RZ, RZ, UR36 ;  /* 0x00000024ff007e24 */ /* 0x000fca000f8e00ff */
[----:B------:R-:W-:-:S04]  /*2180*/  SHF.L.U32 R0, R0, 0x1f, RZ ;  /* 0x0000001f00007819 */ /* 0x000fc800000006ff */
[----:B------:R-:W0:Y:S02]  /*2190*/  SYNCS.PHASECHK.TRANS64.TRYWAIT P1, [UR23+0x28c50], R0 ;  /* 0x028c5000ff0075a7 */ /* 0x000e240008020157 */
[----:B0-----:R-:W-:Y:S05]  /*21a0*/  @!P1 BRA `(.L_x_7626) ;  /* 0x0000012800449947 */ /* 0x001fea0003800000 */
.L_x_7774:
        /* <DEDUP_REMOVED lines=38> */
.L_x_7627:
        /* <DEDUP_REMOVED lines=8> */
.L_x_7634:
        /* <DEDUP_REMOVED lines=144> */
.L_x_7629:
[----:B------:R-:W-:Y:S01]  /*2d90*/  ULEA UR23, UR37, UR40, 0x3 ;  /* 0x0000002825177291 */ /* 0x000fe2000f8e183f */
[----:B------:R-:W-:-:S05]  /*2da0*/  IMAD.U32 R0, RZ, RZ, UR36 ;  /* 0x00000024ff007e24 */ /* 0x000fca000f8e00ff */
[----:B------:R-:W-:-:S04]  /*2db0*/  SHF.L.U32 R0, R0, 0x1f, RZ ;  /* 0x0000001f00007819 */ /* 0x000fc800000006ff */
[----:B------:R0:W1:Y:S01]  /*2dc0*/  SYNCS.PHASECHK.TRANS64.TRYWAIT P1, [UR23+0x28c50], R0 ;  /* 0x028c5000ff0075a7 */ /* 0x0000620008020157 */
[----:B------:R-:W-:Y:S05]  /*2dd0*/  @!P0 BRA `(.L_x_7630) ;  /* 0x0000000000048947 */ /* 0x000fea0003800000 */
[----:B------:R-:W-:Y:S01]  /*2de0*/  BPT.TRAP 0x1 ;  /* 0x000000040000795c */ /* 0x000fe20000300000 */
.L_x_7630:
[----:B-1----:R-:W-:Y:S05]  /*2df0*/  @P1 BRA `(.L_x_7631) ;  /* 0x0000000000081947 */ /* 0x002fea0003800000 */
[----:B------:R-:W1:Y:S02]  /*2e00*/  SYNCS.PHASECHK.TRANS64.TRYWAIT P1, [UR23+0x28c50], R0 ;  /* 0x028c5000ff0075a7 */ /* 0x000e640008020157 */
[----:B-1----:R-:W-:Y:S05]  /*2e10*/  @!P1 BRA `(.L_x_7632) ;  /* 0x0000011c00409947 */ /* 0x002fea0003800000 */
.L_x_7631:
        /* <DEDUP_REMOVED lines=26> */
.L_x_7633:
[----:B------:R-:W-:Y:S01]  /*2fc0*/  UIADD3 UR6, UR23, 0x28c60, URZ ;  /* 0x00028c6017067890 */ /* 0x000fe2000fffe03f */
[----:B------:R-:W-:-:S03]  /*2fd0*/  PLOP3.LUT P1, PT, PT, PT, UP1, 0x80, 0x0 ;  /* 0x000000000000781c */ /* 0x000fc60003f2f018 */
[----:B------:R-:W-:-:S09]  /*2fe0*/  UPRMT UR6, UR39, 0x654, UR6 ;  /* 0x0000065427067896 */ /* 0x000fd20008000006 */
[----:B------:R-:W-:Y:S01]  /*2ff0*/  SYNCS.ARRIVE.TRANS64.RED.A1T0 RZ, [UR6], RZ ;  /* 0x000000ffffff79a7 */ /* 0x000fe20008100406 */
[----:B------:R-:W-:Y:S05]  /*3000*/  @P1 BRA `(.L_x_7634) ;  /* 0xfffffff400201947 */ /* 0x000fea000383ffff */
.L_x_7628:
        /* <DEDUP_REMOVED lines=143> */
.L_x_7622:
[----:B------:R-:W-:Y:S01]  /*3900*/  ULDC UR4, c[0x0][0x448] ;  /* 0x0001120000047ab9 */ /* 0x000fe20000000800 */
[----:B------:R-:W-:Y:S02]  /*3910*/  UIADD3 UR6, UR45, 0x3f, URZ ;  /* 0x0000003f2d067890 */ /* 0x000fe4000fffe03f */
[----:B------:R-:W-:Y:S02]  /*3920*/  UISETP.NE.AND UP0, UPT, UR4, 0x1, UPT ;  /* 0x000000010400788c */ /* 0x000fe4000bf05270 */
[----:B------:R-:W-:Y:S02]  /*3930*/  UIADD3 UR8, UR52, 0x40, -UR53 ;  /* 0x0000004034087890 */ /* 0x000fe4000fffe835 */
[----:B------:R-:W-:Y:S02]  /*3940*/  UP2UR UR54, UPR, URZ, 0x1 ;  /* 0x000000013f367883 */ /* 0x000fe40008000000 */
[----:B------:R-:W-:-:S05]  /*3950*/  ULOP3.LUT UR48, UR43, 0xff, URZ, 0xc0, !UPT ;  /* 0x000000ff2b307892 */ /* 0x000fca000f8ec03f */
        /* <DEDUP_REMOVED lines=50> */
.L_x_7635:
        /* <DEDUP_REMOVED lines=104> */
.L_x_7636:
        /* <DEDUP_REMOVED lines=12> */
.L_x_7775:
[----:B------:R-:W-:Y:S05]  /*43c0*/  @!P0 BRA `(.L_x_7638) ;  /* 0x0000000000048947 */ /* 0x000fea0003800000 */
[----:B------:R-:W-:Y:S01]  /*43d0*/  BPT.TRAP 0x1 ;  /* 0x000000040000795c */ /* 0x000fe20000300000 */
.L_x_7638:
[----:B------:R-:W-:Y:S02]  /*43e0*/  IMAD.U32 R7, RZ, RZ, UR37 ;  /* 0x00000025ff077e24 */ /* 0x000fe4000f8e00ff */
[----:B------:R-:W-:-:S03]  /*43f0*/  IMAD.U32 R8, RZ, RZ, UR36 ;  /* 0x00000024ff087e24 */ /* 0x000fc6000f8e00ff */
[----:B------:R-:W-:Y:S02]  /*4400*/  LEA R7, R7, UR40, 0x3 ;  /* 0x0000002807077c11 */ /* 0x000fe4000f8e18ff */
[----:B------:R-:W-:-:S04]  /*4410*/  SHF.L.U32 R8, R8, 0x1f, RZ ;  /* 0x0000001f08087819 */ /* 0x000fc800000006ff */
[----:B------:R1:W2:Y:S01]  /*4420*/  SYNCS.PHASECHK.TRANS64.TRYWAIT P1, [R7+URZ+0x28c30], R8 ;  /* 0x028c3008070075a7 */ /* 0x0002a2000802017f */
[----:B------:R-:W-:Y:S05]  /*4430*/  @!P0 BRA `(.L_x_7639) ;  /* 0x0000000000048947 */ /* 0x000fea0003800000 */
[----:B------:R-:W-:Y:S01]  /*4440*/  BPT.TRAP 0x1 ;  /* 0x000000040000795c */ /* 0x000fe20000300000 */
.L_x_7639:
[----:B--2---:R-:W-:Y:S05]  /*4450*/  @P1 BRA `(.L_x_7640) ;  /* 0x0000000000081947 */ /* 0x004fea0003800000 */
[----:B------:R-:W2:Y:S02]  /*4460*/  SYNCS.PHASECHK.TRANS64.TRYWAIT P1, [R7+URZ+0x28c30], R8 ;  /* 0x028c3008070075a7 */ /* 0x000ea4000802017f */
[----:B--2---:R-:W-:Y:S05]  /*4470*/  @!P1 BRA `(.L_x_7641) ;  /* 0x0000010400d89947 */ /* 0x004fea0003800000 */
.L_x_7640:
        /* <DEDUP_REMOVED lines=40> */
.L_x_7642:
[----:B------:R-:W-:Y:S01]  /*4700*/  UISETP.NE.AND UP0, UPT, UR54, URZ, UPT ;  /* 0x0000003f3600728c */ /* 0x000fe2000bf05270 */
[----:B------:R-:W-:Y:S01]  /*4710*/  VIADD R3, R186, UR45 ;  /* 0x0000002dba037c36 */ /* 0x000fe20008000000 */
[----:B------:R-:W-:-:S04]  /*4720*/  ULDC UR10, c[0x0][0x988] ;  /* 0x00026200000a7ab9 */ /* 0x000fc80000000800 */
[----:B------:R-:W-:Y:S02]  /*4730*/  PLOP3.LUT P1, PT, PT, PT, UP0, 0x80, 0x0 ;  /* 0x000000000000781c */ /* 0x000fe40003f2f008 */
[----:B------:R-:W-:-:S03]  /*4740*/  PLOP3.LUT P2, PT, PT, PT, UP0, 0x80, 0x0 ;  /* 0x000000000000781c */ /* 0x000fc60003f4f008 */
[----:B------:R-:W-:-:S08]  /*4750*/  @UP0 ULDC UR6, c[0x0][0x44c] ;  /* 0x0001130000060ab9 */ /* 0x000fd00000000800 */
[----:B------:R-:W-:Y:S01]  /*4760*/  @P1 IMAD.HI.U32 R4, R3, UR6, RZ ;  /* 0x0000000603041c27 */ /* 0x000fe2000f8e00ff */
[----:B------:R-:W-:-:S04]  /*4770*/  @UP0 ULDC UR6, c[0x0][0x450] ;  /* 0x0001140000060ab9 */ /* 0x000fc80000000800 */
[----:B------:R-:W-:Y:S01]  /*4780*/  @P2 SHF.R.U32.HI R3, RZ, UR6, R4 ;  /* 0x00000006ff032c19 */ /* 0x000fe20008011604 */
[----:B------:R-:W-:Y:S02]  /*4790*/  UMOV UR6, 0xffffffc0 ;  /* 0xffffffc000067882 */ /* 0x000fe40000000000 */
[----:B------:R-:W-:Y:S02]  /*47a0*/  UIMAD UR6, UR55, UR6, 0x40 ;  /* 0x00000040370674a4 */ /* 0x000fe4000f8e0206 */
[----:B------:R-:W0:Y:S02]  /*47b0*/  SHFL.IDX PT, R6, R3, 0x1, 0x1c1f ;  /* 0x003c1f0003067f89 */ /* 0x000e2400000e0000 */
[----:B------:R-:W-:Y:S02]  /*47c0*/  UIADD3 UR7, UR52, 0x1, UR6 ;  /* 0x0000000134077890 */ /* 0x000fe4000fffe006 */
[----:B------:R-:W-:Y:S01]  /*47d0*/  IMAD.U32 R4, RZ, RZ, UR6 ;  /* 0x00000006ff047e24 */ /* 0x000fe2000f8e00ff */
[----:B------:R-:W3:Y:S01]  /*47e0*/  SHFL.IDX PT, R3, R3, RZ, 0x1c1f ;  /* 0x001c1fff03037589 */ /* 0x000ee200000e0000 */
[----:B------:R-:W-:-:S02]  /*47f0*/  R2UR UR6, R7 ;  /* 0x00000000070672ca */ /* 0x000fc400000e0000 */
[----:B------:R-:W-:Y:S01]  /*4800*/  IMAD.U32 R10, RZ, RZ, UR7 ;  /* 0x00000007ff0a7e24 */ /* 0x000fe2000f8e00ff */
[----:B------:R-:W-:-:S04]  /*4810*/  IADD3 R4, -R185, UR52, R4 ;  /* 0x00000034b9047c10 */ /* 0x000fc8000fffe104 */
[----:B------:R-:W-:-:S06]  /*4820*/  IADD3 R5, R10, -UR53, -R185 ;  /* 0x800000350a057c10 */ /* 0x000fcc000fffe8b9 */
[----:B------:R-:W-:-:S04]  /*4830*/  UIADD3 UR6, UR6, 0x28c40, URZ ;  /* 0x00028c4006067890 */ /* 0x000fc8000fffe03f */
[----:B------:R-:W-:Y:S01]  /*4840*/  UPRMT UR6, UR39, 0x654, UR6 ;  /* 0x0000065427067896 */ /* 0x000fe20008000006 */
[----:B0-----:R-:W-:-:S04]  /*4850*/  VIADDMNMX R6, R6, R5, R4, PT ;  /* 0x0000000506067246 */ /* 0x001fc80003800104 */
[C---:B------:R-:W-:Y:S02]  /*4860*/  ISETP.GT.AND P1, PT, R6.reuse, RZ, PT ;  /* 0x000000ff0600720c */ /* 0x040fe40003f24270 */
[C---:B------:R-:W-:Y:S02]  /*4870*/  ISETP.GT.AND P2, PT, R6.reuse, 0x1, PT ;  /* 0x000000010600780c */ /* 0x040fe40003f44270 */
[----:B------:R-:W-:Y:S01]  /*4880*/  ISETP.GT.AND P3, PT, R6, 0x8, PT ;  /* 0x000000080600780c */ /* 0x000fe20003f64270 */
[----:B------:R-:W-:Y:S01]  /*4890*/  SYNCS.ARRIVE.TRANS64.RED.A1T0 RZ, [UR6], RZ ;  /* 0x000000ffffff79a7 */ /* 0x000fe20008100406 */
[----:B------:R-:W-:Y:S02]  /*48a0*/  FSEL R26, R26, -INF , P1 ;  /* 0xff8000001a1a7808 */ /* 0x000fe40000800000 */
[----:B------:R-:W-:Y:S01]  /*48b0*/  FSEL R27, R27, -INF , P2 ;  /* 0xff8000001b1b7808 */ /* 0x000fe20001000000 */
[----:B------:R-:W-:Y:S01]  /*48c0*/  BAR.SYNC.DEFER_BLOCKING 0xf, 0x100 ;  /* 0x03c4000000007b1d */ /* 0x000fe20000010000 */
        /* <DEDUP_REMOVED lines=41> */
[----:B---3--:R-:W-:Y:S02]  /*4b60*/  VIADDMNMX R4, R3, R5, R4, PT ;  /* 0x0000000503047246 */ /* 0x008fe40003800104 */
        /* <DEDUP_REMOVED lines=12> */
[----:B------:R-:W-:Y:S02]  /*4c30*/  ISETP.GT.AND P1, PT, R4, 0x11, PT ;  /* 0x000000110400780c */ /* 0x000fe40003f24270 */
[----:B------:R-:W-:-:S02]  /*4c40*/  FSEL R32, R32, -INF , P2 ;  /* 0xff80000020207808 */ /* 0x000fc40001000000 */
        /* <DEDUP_REMOVED lines=36> */
[----:B0-----:R-:W-:-:S02]  /*4e90*/  FMNMX.FTZ R3, R9, R10, !PT ;  /* 0x0000000a09037209 */ /* 0x001fc40007810000 */
[----:B------:R-:W-:Y:S02]  /*4ea0*/  FMNMX.FTZ R4, R53, R4, !PT ;  /* 0x0000000435047209 */ /* 0x000fe40007810000 */
[C---:B------:R-:W-:Y:S01]  /*4eb0*/  FSETP.NEU.FTZ.AND P4, PT, R3.reuse, -INF , PT ;  /* 0xff8000000300780b */ /* 0x040fe20003f9d000 */
[----:B------:R-:W-:Y:S02]  /*4ec0*/  FMUL.FTZ R9, R3, UR10 ;  /* 0x0000000a03097c20 */ /* 0x000fe40008410000 */
[----:B------:R-:W0:Y:S03]  /*4ed0*/  SHFL.BFLY PT, R5, R4, 0x2, 0x1f ;  /* 0x0c401f0004057f89 */ /* 0x000e2600000e0000 */
        /* <DEDUP_REMOVED lines=17> */
[----:B0-----:R-:W-:Y:S01]  /*4ff0*/  FMNMX.FTZ R5, R4, R5, !PT ;  /* 0x0000000504057209 */ /* 0x001fe20007810000 */
[--C-:B------:R-:W-:Y:S01]  /*5000*/  FFMA.FTZ R54, R54, UR10, -R9.reuse ;  /* 0x0000000a36367c23 */ /* 0x100fe20008010809 */
[----:B------:R-:W-:-:S03]  /*5010*/  FFMA.FTZ R9, R55, UR10, -R9 ;  /* 0x0000000a37097c23 */ /* 0x000fc60008010809 */
[----:B------:R-:W0:Y:S01]  /*5020*/  SHFL.BFLY PT, R6, R5, 0x1, 0x1f ;  /* 0x0c201f0005067f89 */ /* 0x000e2200000e0000 */
[----:B------:R-:W-:Y:S08]  /*5030*/  MUFU.EX2 R30, R30 ;  /* 0x0000001e001e7308 */ /* 0x000ff00000000800 */
[----:B------:R-:W4:Y:S01]  /*5040*/  MUFU.EX2 R31, R31 ;  /* 0x0000001f001f7308 */ /* 0x000f220000000800 */
[----:B---3--:R-:W-:-:S07]  /*5050*/  F2FP.BF16.F32.PACK_AB R153, R27, R26 ;  /* 0x0000001a1b99723e */ /* 0x008fce00000010ff */
[----:B------:R-:W3:Y:S01]  /*5060*/  MUFU.EX2 R34, R34 ;  /* 0x0000002200227308 */ /* 0x000ee20000000800 */
[----:B0-----:R-:W-:-:S07]  /*5070*/  FMNMX.FTZ R6, R5, R6, !PT ;  /* 0x0000000605067209 */ /* 0x001fce0007810000 */
[----:B------:R-:W0:Y:S01]  /*5080*/  MUFU.EX2 R35, R35 ;  /* 0x0000002300237308 */ /* 0x000e220000000800 */
[----:B------:R-:W-:Y:S01]  /*5090*/  FADD.FTZ R5, R26, R27 ;  /* 0x0000001b1a057221 */ /* 0x000fe20000010000 */
[----:B----4-:R-:W-:Y:S01]  /*50a0*/  F2FP.BF16.F32.PACK_AB R155, R31, R30 ;  /* 0x0000001e1f9b723e */ /* 0x010fe200000010ff */
[C---:B------:R-:W-:Y:S01]  /*50b0*/  FMUL.FTZ R4, R6.reuse, UR10 ;  /* 0x0000000a06047c20 */ /* 0x040fe20008410000 */
[----:B------:R-:W-:Y:S01]  /*50c0*/  FSETP.NEU.FTZ.AND P1, PT, R6, -INF , PT ;  /* 0xff8000000600780b */ /* 0x000fe20003f3d000 */
[----:B------:R-:W-:-:S03]  /*50d0*/  FADD.FTZ R10, R30, R5 ;  /* 0x000000051e0a7221 */ /* 0x000fc60000010000 */
[----:B------:R-:W4:Y:S01]  /*50e0*/  MUFU.EX2 R38, R38 ;  /* 0x0000002600267308 */ /* 0x000f220000000800 */
[----:B------:R-:W-:Y:S01]  /*50f0*/  FSEL R4, R4, RZ, P1 ;  /* 0x000000ff04047208 */ /* 0x000fe20000800000 */
[----:B------:R-:W-:-:S04]  /*5100*/  FADD.FTZ R11, R31, R10 ;  /* 0x0000000a1f0b7221 */ /* 0x000fc80000010000 */
        /* <DEDUP_REMOVED lines=10> */
[----:B---3--:R-:W-:Y:S01]  /*51b0*/  FADD.FTZ R12, R34, R11 ;  /* 0x0000000b220c7221 */ /* 0x008fe20000010000 */
[--C-:B------:R-:W-:Y:S01]  /*51c0*/  FFMA.FTZ R41, R41, UR10, -R4.reuse ;  /* 0x0000000a29297c23 */ /* 0x100fe20008010804 */
[--C-:B------:R-:W-:Y:S01]  /*51d0*/  FFMA.FTZ R44, R44, UR10, -R4.reuse ;  /* 0x0000000a2c2c7c23 */ /* 0x100fe20008010804 */
[----:B------:R-:W-:Y:S01]  /*51e0*/  FFMA.FTZ R45, R45, UR10, -R4 ;  /* 0x0000000a2d2d7c23 */ /* 0x000fe20008010804 */
[----:B------:R-:W3:Y:S01]  /*51f0*/  MUFU.EX2 R25, R25 ;  /* 0x0000001900197308 */ /* 0x000ee20000000800 */
[----:B0-----:R-:W-:Y:S01]  /*5200*/  FADD.FTZ R11, R35, R12 ;  /* 0x0000000c230b7221 */ /* 0x001fe20000010000 */
[--C-:B------:R-:W-:Y:S01]  /*5210*/  FFMA.FTZ R48, R48, UR10, -R4.reuse ;  /* 0x0000000a30307c23 */ /* 0x100fe20008010804 */
[--C-:B------:R-:W-:Y:S01]  /*5220*/  FFMA.FTZ R49, R49, UR10, -R4.reuse ;  /* 0x0000000a31317c23 */ /* 0x100fe20008010804 */
[--C-:B------:R-:W-:Y:S01]  /*5230*/  FFMA.FTZ R52, R52, UR10, -R4.reuse ;  /* 0x0000000a34347c23 */ /* 0x100fe20008010804 */
[----:B----4-:R-:W-:Y:S01]  /*5240*/  FADD.FTZ R12, R38, R11 ;  /* 0x0000000b260c7221 */ /* 0x010fe20000010000 */
[----:B------:R-:W-:Y:S01]  /*5250*/  FFMA.FTZ R4, R53, UR10, -R4 ;  /* 0x0000000a35047c23 */ /* 0x000fe20008010804 */
[----:B------:R-:W-:Y:S01]  /*5260*/  F2FP.BF16.F32.PACK_AB R157, R35, R34 ;  /* 0x00000022239d723e */ /* 0x000fe200000010ff */
[----:B------:R-:W0:Y:S08]  /*5270*/  MUFU.EX2 R28, R28 ;  /* 0x0000001c001c7308 */ /* 0x000e300000000800 */
[----:B------:R-:W4:Y:S01]  /*5280*/  MUFU.EX2 R29, R29 ;  /* 0x0000001d001d7308 */ /* 0x000f220000000800 */
[----:B---3--:R-:W-:Y:S01]  /*5290*/  FADD.FTZ R5, R24, R25 ;  /* 0x0000001918057221 */ /* 0x008fe20000010000 */
[----:B------:R-:W-:-:S06]  /*52a0*/  F2FP.BF16.F32.PACK_AB R152, R25, R24 ;  /* 0x000000181998723e */ /* 0x000fcc00000010ff */
[----:B------:R-:W3:Y:S01]  /*52b0*/  MUFU.EX2 R32, R32 ;  /* 0x0000002000207308 */ /* 0x000ee20000000800 */
[----:B0-----:R-:W-:-:S07]  /*52c0*/  FADD.FTZ R10, R28, R5 ;  /* 0x000000051c0a7221 */ /* 0x001fce0000010000 */
[----:B------:R-:W0:Y:S01]  /*52d0*/  MUFU.EX2 R33, R33 ;  /* 0x0000002100217308 */ /* 0x000e220000000800 */
[C---:B----4-:R-:W-:Y:S01]  /*52e0*/  FADD.FTZ R5, R29.reuse, R10 ;  /* 0x0000000a1d057221 */ /* 0x050fe20000010000 */
[----:B------:R-:W-:-:S05]  /*52f0*/  F2FP.BF16.F32.PACK_AB R154, R29, R28 ;  /* 0x0000001c1d9a723e */ /* 0x000fca00000010ff */
[----:B------:R4:W-:Y:S01]  /*5300*/  STSM.16.M88.4 [R19+0x26800], R152 ;  /* 0x0268009813007844 */ /* 0x0009e20000000200 */
[----:B------:R-:W5:Y:S01]  /*5310*/  MUFU.EX2 R39, R39 ;  /* 0x0000002700277308 */ /* 0x000f620000000800 */
[----:B---3--:R-:W-:-:S07]  /*5320*/  FADD.FTZ R10, R32, R5 ;  /* 0x00000005200a7221 */ /* 0x008fce0000010000 */
[----:B------:R-:W3:Y:S01]  /*5330*/  MUFU.EX2 R36, R36 ;  /* 0x0000002400247308 */ /* 0x000ee20000000800 */
[C---:B0-----:R-:W-:Y:S01]  /*5340*/  FADD.FTZ R5, R33.reuse, R10 ;  /* 0x0000000a21057221 */ /* 0x041fe20000010000 */
[----:B------:R-:W-:-:S06]  /*5350*/  F2FP.BF16.F32.PACK_AB R156, R33, R32 ;  /* 0x00000020219c723e */ /* 0x000fcc00000010ff */
[----:B------:R-:W0:Y:S01]  /*5360*/  MUFU.EX2 R42, R42 ;  /* 0x0000002a002a7308 */ /* 0x000e220000000800 */
[C---:B-----5:R-:W-:Y:S01]  /*5370*/  FADD.FTZ R11, R39.reuse, R12 ;  /* 0x0000000c270b7221 */ /* 0x060fe20000010000 */
[----:B------:R-:W-:-:S06]  /*5380*/  F2FP.BF16.F32.PACK_AB R159, R39, R38 ;  /* 0x00000026279f723e */ /* 0x000fcc00000010ff */
[----:B------:R-:W5:Y:S01]  /*5390*/  MUFU.EX2 R37, R37 ;  /* 0x0000002500257308 */ /* 0x000f620000000800 */
[----:B---3--:R-:W-:-:S07]  /*53a0*/  FADD.FTZ R10, R36, R5 ;  /* 0x00000005240a7221 */ /* 0x008fce0000010000 */
[----:B------:R-:W3:Y:S01]  /*53b0*/  MUFU.EX2 R40, R40 ;  /* 0x0000002800287308 */ /* 0x000ee20000000800 */
[----:B0-----:R-:W-:-:S07]  /*53c0*/  FADD.FTZ R12, R42, R11 ;  /* 0x0000000b2a0c7221 */ /* 0x001fce0000010000 */
[----:B------:R-:W0:Y:S01]  /*53d0*/  MUFU.EX2 R43, R43 ;  /* 0x0000002b002b7308 */ /* 0x000e220000000800 */
[C---:B-----5:R-:W-:Y:S01]  /*53e0*/  FADD.FTZ R11, R37.reuse, R10 ;  /* 0x0000000a250b7221 */ /* 0x060fe20000010000 */
[----:B------:R-:W-:-:S05]  /*53f0*/  F2FP.BF16.F32.PACK_AB R158, R37, R36 ;  /* 0x00000024259e723e */ /* 0x000fca00000010ff */
[----:B------:R4:W-:Y:S01]  /*5400*/  STSM.16.M88.4 [R184], R156 ;  /* 0x0000009cb8007844 */ /* 0x0009e20000000200 */
[----:B------:R-:W5:Y:S01]  /*5410*/  MUFU.EX2 R41, R41 ;  /* 0x0000002900297308 */ /* 0x000f620000000800 */
[----:B---3--:R-:W-:-:S07]  /*5420*/  FADD.FTZ R10, R40, R11 ;  /* 0x0000000b280a7221 */ /* 0x008fce0000010000 */
[----:B------:R-:W3:Y:S01]  /*5430*/  MUFU.EX2 R46, R46 ;  /* 0x0000002e002e7308 */ /* 0x000ee20000000800 */
[C---:B0-----:R-:W-:Y:S01]  /*5440*/  FADD.FTZ R13, R43.reuse, R12 ;  /* 0x0000000c2b0d7221 */ /* 0x041fe20000010000 */
[----:B------:R-:W-:-:S06]  /*5450*/  F2FP.BF16.F32.PACK_AB R161, R43, R42 ;  /* 0x0000002a2ba1723e */ /* 0x000fcc00000010ff */
[----:B------:R-:W-:Y:S01]  /*5460*/  MUFU.EX2 R44, R44 ;  /* 0x0000002c002c7308 */ /* 0x000fe20000000800 */
[C---:B-----5:R-:W-:Y:S01]  /*5470*/  FADD.FTZ R11, R41.reuse, R10 ;  /* 0x0000000a290b7221 */ /* 0x060fe20000010000 */
[----:B------:R-:W-:-:S06]  /*5480*/  F2FP.BF16.F32.PACK_AB R160, R41, R40 ;  /* 0x0000002829a0723e */ /* 0x000fcc00000010ff */
[----:B------:R-:W0:Y:S01]  /*5490*/  MUFU.EX2 R47, R47 ;  /* 0x0000002f002f7308 */ /* 0x000e220000000800 */
[----:B---3--:R-:W-:-:S07]  /*54a0*/  FADD.FTZ R10, R46, R13 ;  /* 0x0000000d2e0a7221 */ /* 0x008fce0000010000 */
[----:B------:R-:W3:Y:S08]  /*54b0*/  MUFU.EX2 R45, R45 ;  /* 0x0000002d002d7308 */ /* 0x000ef00000000800 */
[----:B------:R-:W-:Y:S01]  /*54c0*/  MUFU.EX2 R50, R50 ;  /* 0x0000003200327308 */ /* 0x000fe20000000800 */
[C---:B0-----:R-:W-:Y:S01]  /*54d0*/  F2FP.BF16.F32.PACK_AB R163, R47.reuse, R46 ;  /* 0x0000002e2fa3723e */ /* 0x041fe200000010ff */
[----:B------:R-:W-:-:S06]  /*54e0*/  FADD.FTZ R47, R47, R10 ;  /* 0x0000000a2f2f7221 */ /* 0x000fcc0000010000 */
[----:B------:R-:W0:Y:S01]  /*54f0*/  MUFU.EX2 R51, R51 ;  /* 0x0000003300337308 */ /* 0x000e220000000800 */
[----:B---3--:R-:W-:-:S05]  /*5500*/  F2FP.BF16.F32.PACK_AB R162, R45, R44 ;  /* 0x0000002c2da2723e */ /* 0x008fca00000010ff */
[----:B------:R4:W-:Y:S02]  /*5510*/  STSM.16.M88.4 [R22], R160 ;  /* 0x000000a016007844 */ /* 0x0009e40000000200 */
[----:B------:R-:W-:Y:S08]  /*5520*/  MUFU.EX2 R48, R48 ;  /* 0x0000003000307308 */ /* 0x000ff00000000800 */
[----:B------:R-:W3:Y:S01]  /*5530*/  MUFU.EX2 R49, R49 ;  /* 0x0000003100317308 */ /* 0x000ee20000000800 */
[----:B0-----:R-:W-:Y:S01]  /*5540*/  F2FP.BF16.F32.PACK_AB R165, R51, R50 ;  /* 0x0000003233a5723e */ /* 0x001fe200000010ff */
[----:B------:R-:W-:-:S04]  /*5550*/  FADD.FTZ R50, R50, R47 ;  /* 0x0000002f32327221 */ /* 0x000fc80000010000 */
[----:B------:R-:W-:Y:S02]  /*5560*/  FADD.FTZ R51, R51, R50 ;  /* 0x0000003233337221 */ /* 0x000fe40000010000 */
[----:B------:R-:W-:Y:S08]  /*5570*/  MUFU.EX2 R54, R54 ;  /* 0x0000003600367308 */ /* 0x000ff00000000800 */
[----:B------:R-:W0:Y:S01]  /*5580*/  MUFU.EX2 R9, R9 ;  /* 0x0000000900097308 */ /* 0x000e220000000800 */
[----:B---3--:R-:W-:-:S07]  /*5590*/  F2FP.BF16.F32.PACK_AB R164, R49, R48 ;  /* 0x0000003031a4723e */ /* 0x008fce00000010ff */
[----:B------:R-:W-:Y:S08]  /*55a0*/  MUFU.EX2 R52, R52 ;  /* 0x0000003400347308 */ /* 0x000ff00000000800 */
[----:B------:R3:W5:Y:S01]  /*55b0*/  MUFU.EX2 R5, R4 ;  /* 0x0000000400057308 */ /* 0x0007620000000800 */
[----:B0-----:R-:W-:Y:S01]  /*55c0*/  F2FP.BF16.F32.PACK_AB R167, R9, R54 ;  /* 0x0000003609a7723e */ /* 0x001fe200000010ff */
[----:B---3--:R-:W-:-:S04]  /*55d0*/  FADD.FTZ R4, R44, R11 ;  /* 0x0000000b2c047221 */ /* 0x008fc80000010000 */
[----:B------:R-:W-:Y:S01]  /*55e0*/  FADD.FTZ R45, R45, R4 ;  /* 0x000000042d2d7221 */ /* 0x000fe20000010000 */
[----:B------:R-:W-:-:S03]  /*55f0*/  FADD.FTZ R4, R54, R51 ;  /* 0x0000003336047221 */ /* 0x000fc60000010000 */
[----:B------:R-:W-:Y:S01]  /*5600*/  FADD.FTZ R48, R48, R45 ;  /* 0x0000002d30307221 */ /* 0x000fe20000010000 */
[----:B-----5:R-:W-:Y:S01]  /*5610*/  F2FP.BF16.F32.PACK_AB R166, R5, R52 ;  /* 0x0000003405a6723e */ /* 0x020fe200000010ff */
[----:B------:R-:W-:Y:S02]  /*5620*/  FADD.FTZ R4, R9, R4 ;  /* 0x0000000409047221 */ /* 0x000fe40000010000 */
[----:B------:R-:W-:Y:S02]  /*5630*/  FADD.FTZ R49, R49, R48 ;  /* 0x0000003031317221 */ /* 0x000fe40000010000 */
[----:B------:R4:W-:Y:S02]  /*5640*/  STSM.16.M88.4 [R23], R164 ;  /* 0x000000a417007844 */ /* 0x0009e40000000200 */
[----:B------:R-:W-:-:S04]  /*5650*/  FADD.FTZ R52, R52, R49 ;  /* 0x0000003134347221 */ /* 0x000fc80000010000 */
[----:B------:R-:W-:Y:S01]  /*5660*/  FADD.FTZ R5, R5, R52 ;  /* 0x0000003405057221 */ /* 0x000fe20000010000 */
[----:B------:R-:W-:Y:S06]  /*5670*/  @!P0 BRA `(.L_x_7643) ;  /* 0x0000000000048947 */ /* 0x000fec0003800000 */
[----:B------:R-:W-:Y:S01]  /*5680*/  BPT.TRAP 0x1 ;  /* 0x000000040000795c */ /* 0x000fe20000300000 */
.L_x_7643:
[----:B------:R0:W3:Y:S01]  /*5690*/  SYNCS.PHASECHK.TRANS64.TRYWAIT P1, [R7+URZ+0x28c50], R8 ;  /* 0x028c5008070075a7 */ /* 0x0000e2000802017f */
[----:B------:R-:W-:Y:S05]  /*56a0*/  @!P0 BRA `(.L_x_7644) ;  /* 0x0000000000048947 */ /* 0x000fea0003800000 */
[----:B------:R-:W-:Y:S01]  /*56b0*/  BPT.TRAP 0x1 ;  /* 0x000000040000795c */ /* 0x000fe20000300000 */
.L_x_7644:
[----:B---3--:R-:W-:Y:S05]  /*56c0*/  @P1 BRA `(.L_x_7645) ;  /* 0x0000000000081947 */ /* 0x008fea0003800000 */
[----:B------:R-:W3:Y:S02]  /*56d0*/  SYNCS.PHASECHK.TRANS64.TRYWAIT P1, [R7+URZ+0x28c50], R8 ;  /* 0x028c5008070075a7 */ /* 0x000ee4000802017f */
[----:B---3--:R-:W-:Y:S05]  /*56e0*/  @!P1 BRA `(.L_x_7646) ;  /* 0x000000f400509947 */ /* 0x008fea0003800000 */
.L_x_7645:
        /* <DEDUP_REMOVED lines=34> */
.L_x_7647:
[----:B------:R-:W-:Y:S01]  /*5910*/  UISETP.NE.AND UP0, UPT, UR54, URZ, UPT ;  /* 0x0000003f3600728c */ /* 0x000fe2000bf05270 */
[----:B------:R-:W-:Y:S01]  /*5920*/  R2UR UR14, R7 ;  /* 0x00000000070e72ca */ /* 0x000fe200000e0000 */
[----:B------:R-:W-:Y:S01]  /*5930*/  UMOV UR11, UR45 ;  /* 0x0000002d000b7c82 */ /* 0x000fe20008000000 */
[----:B------:R-:W-:-:S08]  /*5940*/  UIADD3 UR21, UR55, -0x2, URZ ;  /* 0xfffffffe37157890 */ /* 0x000fd0000fffe03f */
[----:B------:R-:W-:Y:S01]  /*5950*/  @UP0 ULDC UR6, c[0x0][0x44c] ;  /* 0x0001130000060ab9 */ /* 0x000fe20000000800 */
[----:B------:R-:W-:Y:S01]  /*5960*/  @UP0 ULDC UR15, c[0x0][0x450] ;  /* 0x00011400000f0ab9 */ /* 0x000fe20000000800 */
[----:B------:R-:W-:Y:S02]  /*5970*/  UIMAD.WIDE.U32 UR6, UR45, UR6, URZ ;  /* 0x000000062d0672a5 */ /* 0x000fe4000f8e003f */
[----:B------:R-:W-:Y:S02]  /*5980*/  UIADD3 UR6, UR14, 0x28c60, URZ ;  /* 0x00028c600e067890 */ /* 0x000fe4000fffe03f */
[----:B------:R-:W-:Y:S02]  /*5990*/  @UP0 USHF.R.U32.HI UR11, URZ, UR15, UR7 ;  /* 0x0000000f3f0b0299 */ /* 0x000fe40008011607 */
[----:B------:R-:W-:Y:S02]  /*59a0*/  UPRMT UR6, UR39, 0x654, UR6 ;  /* 0x0000065427067896 */ /* 0x000fe40008000006 */
[----:B------:R-:W-:-:S04]  /*59b0*/  UIADD3 UR7, UR11, UR52, -UR53 ;  /* 0x000000340b077290 */ /* 0x000fc8000fffe835 */
[----:B------:R-:W-:-:S03]  /*59c0*/  USHF.R.S32.HI UR11, URZ, 0x1f, UR7 ;  /* 0x0000001f3f0b7899 */ /* 0x000fc60008011407 */
[----:B------:R-:W-:Y:S01]  /*59d0*/  SYNCS.ARRIVE.TRANS64.RED.A1T0 RZ, [UR6], RZ ;  /* 0x000000ffffff79a7 */ /* 0x000fe20008100406 */
        /* <DEDUP_REMOVED lines=9> */
[----:B0123--:R-:W-:Y:S01]  /*5a70*/  IMAD.MOV.U32 R8, RZ, RZ, R6 ;  /* 0x000000ffff087224 */ /* 0x00ffe200078e0006 */
[----:B------:R-:W-:-:S06]  /*5a80*/  ULDC UR22, c[0x0][0x988] ;  /* 0x0002620000167ab9 */ /* 0x000fcc0000000800 */
.L_x_7659:
[----:B------:R-:W-:-:S04]  /*5a90*/  UIADD3 UR37, UR24, 0x1, URZ ;  /* 0x0000000118257890 */ /* 0x000fc8000fffe03f */
[----:B------:R-:W-:-:S04]  /*5aa0*/  UISETP.NE.AND UP0, UPT, UR37, 0x2, UPT ;  /* 0x000000022500788c */ /* 0x000fc8000bf05270 */
[----:B------:R-:W-:Y:S02]  /*5ab0*/  USEL UR6, URZ, 0x1, UP0 ;  /* 0x000000013f067887 */ /* 0x000fe40008000000 */
[----:B------:R-:W-:Y:S02]  /*5ac0*/  USEL UR37, UR37, URZ, UP0 ;  /* 0x0000003f25257287 */ /* 0x000fe40008000000 */
[----:B------:R-:W-:Y:S01]  /*5ad0*/  ULOP3.LUT UR36, UR36, UR6, URZ, 0x3c, !UPT ;  /* 0x0000000624247292 */ /* 0x000fe2000f8e3c3f */
[----:B012---:R-:W-:Y:S11]  /*5ae0*/  @!P0 BRA `(.L_x_7649) ;  /* 0x0000000000048947 */ /* 0x007ff60003800000 */
[----:B------:R-:W-:Y:S01]  /*5af0*/  BPT.TRAP 0x1 ;  /* 0x000000040000795c */ /* 0x000fe20000300000 */
.L_x_7649:
[----:B------:R-:W-:Y:S01]  /*5b00*/  ULEA UR23, UR37, UR40, 0x3 ;  /* 0x0000002825177291 */ /* 0x000fe2000f8e183f */
[----:B------:R-:W-:-:S05]  /*5b10*/  IMAD.U32 R7, RZ, RZ, UR36 ;  /* 0x00000024ff077e24 */ /* 0x000fca000f8e00ff */
[----:B------:R-:W-:-:S04]  /*5b20*/  SHF.L.U32 R7, R7, 0x1f, RZ ;  /* 0x0000001f07077819 */ /* 0x000fc800000006ff */
[----:B------:R0:W1:Y:S01]  /*5b30*/  SYNCS.PHASECHK.TRANS64.TRYWAIT P1, [UR23+0x28c30], R7 ;  /* 0x028c3007ff0075a7 */ /* 0x0000620008020157 */
[----:B------:R-:W-:Y:S05]  /*5b40*/  @!P0 BRA `(.L_x_7650) ;  /* 0x0000000000048947 */ /* 0x000fea0003800000 */
[----:B------:R-:W-:Y:S01]  /*5b50*/  BPT.TRAP 0x1 ;  /* 0x000000040000795c */ /* 0x000fe20000300000 */
.L_x_7650:
[----:B-1----:R-:W-:Y:S05]  /*5b60*/  @P1 BRA `(.L_x_7651) ;  /* 0x0000000000081947 */ /* 0x002fea0003800000 */
[----:B------:R-:W1:Y:S02]  /*5b70*/  SYNCS.PHASECHK.TRANS64.TRYWAIT P1, [UR23+0x28c30], R7 ;  /* 0x028c3007ff0075a7 */ /* 0x000e640008020157 */
[----:B-1----:R-:W-:Y:S05]  /*5b80*/  @!P1 BRA `(.L_x_7652) ;  /* 0x000000f0003c9947 */ /* 0x002fea0003800000 */
.L_x_7651:
[----:B------:R-:W-:Y:S01]  /*5b90*/  R2UR UR18, R0 ;  /* 0x00000000001272ca */ /* 0x000fe200000e0000 */
[----:B----4-:R-:W-:Y:S01]  /*5ba0*/  WARPGROUP.ARRIVE ;  /* 0x00000000000079c5 */ /* 0x010fe20000000000 */
        /* <DEDUP_REMOVED lines=21> */
.L_x_7653:
[----:B------:R-:W-:Y:S01]  /*5d00*/  UISETP.NE.AND UP0, UPT, UR54, URZ, UPT ;  /* 0x0000003f3600728c */ /* 0x000fe2000bf05270 */
[----:B------:R-:W-:Y:S01]  /*5d10*/  VIADD R11, R186, UR45 ;  /* 0x0000002dba0b7c36 */ /* 0x000fe20008000000 */
[----:B------:R-:W-:Y:S01]  /*5d20*/  UMOV UR10, UR22 ;  /* 0x00000016000a7c82 */ /* 0x000fe20008000000 */
[----:B------:R-:W-:-:S03]  /*5d30*/  LOP3.LUT R16, R16, 0xffffbfff, RZ, 0xc0, !PT ;  /* 0xffffbfff10107812 */ /* 0x000fc600078ec0ff */
[----:B------:R-:W-:Y:S02]  /*5d40*/  PLOP3.LUT P1, PT, PT, PT, UP0, 0x80, 0x0 ;  /* 0x000000000000781c */ /* 0x000fe40003f2f008 */
[----:B------:R-:W-:Y:S02]  /*5d50*/  PLOP3.LUT P2, PT, PT, PT, UP0, 0x80, 0x0 ;  /* 0x000000000000781c */ /* 0x000fe40003f4f008 */
[----:B------:R-:W-:Y:S01]  /*5d60*/  @P0 LOP3.LUT R16, R16, 0x4000, RZ, 0xfc, !PT ;  /* 0x0000400010100812 */ /* 0x000fe200078efcff */
[----:B------:R-:W-:-:S03]  /*5d70*/  @UP0 ULDC UR6, c[0x0][0x44c] ;  /* 0x0001130000060ab9 */ /* 0x000fc60000000800 */
[----:B------:R-:W-:-:S05]  /*5d80*/  LOP3.LUT R16, R16, 0xffff7fff, RZ, 0xc0, !PT ;  /* 0xffff7fff10107812 */ /* 0x000fca00078ec0ff */
[----:B------:R-:W-:Y:S01]  /*5d90*/  @P1 IMAD.HI.U32 R3, R11, UR6, RZ ;  /* 0x000000060b031c27 */ /* 0x000fe2000f8e00ff */
[----:B------:R-:W-:-:S04]  /*5da0*/  @UP0 ULDC UR6, c[0x0][0x450] ;  /* 0x0001140000060ab9 */ /* 0x000fc80000000800 */
[----:B------:R-:W-:Y:S01]  /*5db0*/  @P2 SHF.R.U32.HI R11, RZ, UR6, R3 ;  /* 0x00000006ff0b2c19 */ /* 0x000fe20008011603 */
[----:B------:R-:W-:Y:S01]  /*5dc0*/  UMOV UR6, 0xffffffc0 ;  /* 0xffffffc000067882 */ /* 0x000fe20000000000 */
[----:B------:R-:W-:Y:S01]  /*5dd0*/  IMAD.U32 R3, RZ, RZ, UR52 ;  /* 0x00000034ff037e24 */ /* 0x000fe2000f8e00ff */
[----:B------:R-:W-:Y:S02]  /*5de0*/  UIMAD UR6, UR21, UR6, 0x1 ;  /* 0x00000001150674a4 */ /* 0x000fe4000f8e0206 */
[----:B-1----:R-:W1:Y:S04]  /*5df0*/  SHFL.IDX PT, R6, R11, RZ, 0x1c1f ;  /* 0x001c1fff0b067589 */ /* 0x002e6800000e0000 */
[----:B------:R-:W2:Y:S01]  /*5e00*/  SHFL.IDX PT, R11, R11, 0x1, 0x1c1f ;  /* 0x003c1f000b0b7f89 */ /* 0x000ea200000e0000 */
[----:B------:R-:W-:Y:S01]  /*5e10*/  IADD3 R3, R3, UR6, -R185 ;  /* 0x0000000603037c10 */ /* 0x000fe2000fffe8b9 */
[----:B------:R-:W-:-:S04]  /*5e20*/  UIADD3 UR6, UR23, 0x28c40, URZ ;  /* 0x00028c4017067890 */ /* 0x000fc8000fffe03f */
[----:B------:R-:W-:Y:S01]  /*5e30*/  VIADD R3, R3, -UR53 ;  /* 0x8000003503037c36 */ /* 0x000fe20008000000 */
[----:B------:R-:W-:-:S09]  /*5e40*/  UPRMT UR6, UR39, 0x654, UR6 ;  /* 0x0000065427067896 */ /* 0x000fd20008000006 */
[----:B------:R-:W-:Y:S01]  /*5e50*/  SYNCS.ARRIVE.TRANS64.RED.A1T0 RZ, [UR6], RZ ;  /* 0x000000ffffff79a7 */ /* 0x000fe20008100406 */
[C---:B-1----:R-:W-:Y:S02]  /*5e60*/  IMAD.IADD R6, R3.reuse, 0x1, R6 ;  /* 0x0000000103067824 */ /* 0x042fe400078e0206 */
[----:B--2---:R-:W-:-:S03]  /*5e70*/  IMAD.IADD R3, R3, 0x1, R11 ;  /* 0x0000000103037824 */ /* 0x004fc600078e020b */
[C---:B------:R-:W-:Y:S02]  /*5e80*/  ISETP.GT.AND P6, PT, R6.reuse, RZ, PT ;  /* 0x000000ff0600720c */ /* 0x040fe40003fc4270 */
[----:B------:R-:W-:Y:S02]  /*5e90*/  ISETP.GT.AND P0, PT, R6, 0x20, PT ;  /* 0x000000200600780c */ /* 0x000fe40003f04270 */
[----:B------:R-:W-:Y:S02]  /*5ea0*/  FSEL R152, R152, -INF , P6 ;  /* 0xff80000098987808 */ /* 0x000fe40003000000 */
[----:B------:R-:W-:Y:S02]  /*5eb0*/  ISETP.GT.AND P6, PT, R3, RZ, PT ;  /* 0x000000ff0300720c */ /* 0x000fe40003fc4270 */
[----:B------:R-:W-:Y:S02]  /*5ec0*/  ISETP.GT.AND P5, PT, R6, 0x1, PT ;  /* 0x000000010600780c */ /* 0x000fe40003fa4270 */
[----:B------:R-:W-:-:S02]  /*5ed0*/  FSEL R154, R154, -INF , P6 ;  /* 0xff8000009a9a7808 */ /* 0x000fc40003000000 */
[----:B------:R-:W-:Y:S02]  /*5ee0*/  ISETP.GT.AND P6, PT, R3, 0x1, PT ;  /* 0x000000010300780c */ /* 0x000fe40003fc4270 */
[----:B------:R-:W-:Y:S02]  /*5ef0*/  ISETP.GT.AND P4, PT, R6, 0x8, PT ;  /* 0x000000080600780c */ /* 0x000fe40003f84270 */
[----:B------:R-:W-:Y:S02]  /*5f00*/  FSEL R155, R155, -INF , P6 ;  /* 0xff8000009b9b7808 */ /* 0x000fe40003000000 */
[----:B------:R-:W-:Y:S02]  /*5f10*/  ISETP.GT.AND P6, PT, R3, 0x8, PT ;  /* 0x000000080300780c */ /* 0x000fe40003fc4270 */
[----:B------:R-:W-:Y:S02]  /*5f20*/  FSEL R10, R153, -INF , P5 ;  /* 0xff800000990a7808 */ /* 0x000fe40002800000 */
[----:B------:R-:W-:-:S02]  /*5f30*/  FSEL R158, R158, -INF , P6 ;  /* 0xff8000009e9e7808 */ /* 0x000fc40003000000 */
[----:B------:R-:W-:Y:S02]  /*5f40*/  ISETP.GT.AND P6, PT, R3, 0x9, PT ;  /* 0x000000090300780c */ /* 0x000fe40003fc4270 */
[C---:B------:R-:W-:Y:S02]  /*5f50*/  ISETP.GT.AND P5, PT, R6.reuse, 0x29, PT ;  /* 0x000000290600780c */ /* 0x040fe40003fa4270 */
[----:B------:R-:W-:Y:S02]  /*5f60*/  FSEL R159, R159, -INF , P6 ;  /* 0xff8000009f9f7808 */ /* 0x000fe40003000000 */
[----:B------:R-:W-:Y:S02]  /*5f70*/  ISETP.GT.AND P6, PT, R3, 0x10, PT ;  /* 0x000000100300780c */ /* 0x000fe40003fc4270 */
[----:B------:R-:W-:Y:S02]  /*5f80*/  ISETP.GT.AND P3, PT, R6, 0x9, PT ;  /* 0x000000090600780c */ /* 0x000fe40003f64270 */
[----:B------:R-:W-:-:S02]  /*5f90*/  FSEL R162, R162, -INF , P6 ;  /* 0xff800000a2a27808 */ /* 0x000fc40003000000 */
[----:B------:R-:W-:Y:S02]  /*5fa0*/  ISETP.GT.AND P6, PT, R3, 0x11, PT ;  /* 0x000000110300780c */ /* 0x000fe40003fc4270 */
[----:B------:R-:W-:Y:S02]  /*5fb0*/  FSEL R156, R156, -INF , P4 ;  /* 0xff8000009c9c7808 */ /* 0x000fe40002000000 */
[----:B------:R-:W-:Y:S02]  /*5fc0*/  FSEL R163, R163, -INF , P6 ;  /* 0xff800000a3a37808 */ /* 0x000fe40003000000 */
[----:B------:R-:W-:Y:S02]  /*5fd0*/  ISETP.GT.AND P6, PT, R3, 0x18, PT ;  /* 0x000000180300780c */ /* 0x000fe40003fc4270 */
[----:B------:R-:W-:Y:S02]  /*5fe0*/  @P0 LOP3.LUT R16, R16, 0x8000, RZ, 0xfc, !PT ;  /* 0x0000800010100812 */ /* 0x000fe400078efcff */
        /* <DEDUP_REMOVED lines=8> */
[----:B------:R-:W-:Y:S02]  /*6070*/  LOP3.LUT R16, R16, 0xfffeffff, RZ, 0xc0, !PT ;  /* 0xfffeffff10107812 */ /* 0x000fe400078ec0ff */
        /* <DEDUP_REMOVED lines=11> */
[----:B------:R-:W-:Y:S02]  /*6130*/  FSEL R161, R161, -INF , P1 ;  /* 0xff800000a1a17808 */ /* 0x000fe40000800000 */
[----:B------:R-:W-:Y:S02]  /*6140*/  FSEL R179, R179, -INF , P6 ;  /* 0xff800000b3b37808 */ /* 0x000fe40003000000 */
[----:B------:R-:W-:Y:S02]  /*6150*/  ISETP.GT.AND P6, PT, R3, 0x38, PT ;  /* 0x000000380300780c */ /* 0x000fe40003fc4270 */
[----:B------:R-:W-:Y:S02]  /*6160*/  ISETP.GT.AND P5, PT, R6, 0x18, PT ;  /* 0x000000180600780c */ /* 0x000fe40003fa4270 */
[----:B------:R-:W-:-:S02]  /*6170*/  FSEL R182, R182, -INF , P6 ;  /* 0xff800000b6b67808 */ /* 0x000fc40003000000 */
        /* <DEDUP_REMOVED lines=8> */
[----:B------:R-:W-:Y:S02]  /*6200*/  FSEL R165, R165, -INF , P0 ;  /* 0xff800000a5a57808 */ /* 0x000fe40000000000 */
[----:B------:R-:W-:Y:S02]  /*6210*/  FMNMX.FTZ R3, R162, R3, !PT ;  /* 0x00000003a2037209 */ /* 0x000fe40007810000 */
[----:B------:R-:W-:Y:S02]  /*6220*/  LOP3.LUT P0, RZ, R16, 0x8000, RZ, 0xc0, !PT ;  /* 0x0000800010ff7812 */ /* 0x000fe4000780c0ff */
[----:B------:R-:W-:-:S02]  /*6230*/  FMNMX.FTZ R3, R163, R3, !PT ;  /* 0x00000003a3037209 */ /* 0x000fc40007810000 */
[----:B------:R-:W-:Y:S02]  /*6240*/  ISETP.GT.AND P4, PT, R6, 0x30, PT ;  /* 0x000000300600780c */ /* 0x000fe40003f84270 */
[----:B------:R-:W-:Y:S02]  /*6250*/  FMNMX.FTZ R3, R166, R3, !PT ;  /* 0x00000003a6037209 */ /* 0x000fe40007810000 */
[C---:B------:R-:W-:Y:S02]  /*6260*/  ISETP.GT.AND P3, PT, R6.reuse, 0x31, PT ;  /* 0x000000310600780c */ /* 0x040fe40003f64270 */
[----:B------:R-:W-:Y:S02]  /*6270*/  FMNMX.FTZ R3, R167, R3, !PT ;  /* 0x00000003a7037209 */ /* 0x000fe40007810000 */
[----:B------:R-:W-:Y:S02]  /*6280*/  ISETP.GT.AND P2, PT, R6, 0x38, PT ;  /* 0x000000380600780c */ /* 0x000fe40003f44270 */
[----:B------:R-:W-:-:S02]  /*6290*/  FMNMX.FTZ R3, R170, R3, !PT ;  /* 0x00000003aa037209 */ /* 0x000fc40007810000 */
[----:B------:R-:W-:Y:S02]  /*62a0*/  ISETP.GT.AND P1, PT, R6, 0x39, PT ;  /* 0x000000390600780c */ /* 0x000fe40003f24270 */
[----:B------:R-:W-:Y:S02]  /*62b0*/  FMNMX.FTZ R3, R171, R3, !PT ;  /* 0x00000003ab037209 */ /* 0x000fe40007810000 */
[----:B------:R-:W-:Y:S02]  /*62c0*/  FSEL R168, R168, -INF , P0 ;  /* 0xff800000a8a87808 */ /* 0x000fe40000000000 */
[----:B------:R-:W-:Y:S02]  /*62d0*/  FMNMX.FTZ R3, R174, R3, !PT ;  /* 0x00000003ae037209 */ /* 0x000fe40007810000 */
[----:B------:R-:W-:Y:S02]  /*62e0*/  LOP3.LUT P5, RZ, R16, 0x10000, RZ, 0xc0, !PT ;  /* 0x0001000010ff7812 */ /* 0x000fe400078ac0ff */
[----:B------:R-:W-:-:S02]  /*62f0*/  FMNMX.FTZ R3, R175, R3, !PT ;  /* 0x00000003af037209 */ /* 0x000fc40007810000 */
[----:B------:R-:W-:Y:S02]  /*6300*/  FSEL R173, R173, -INF , P5 ;  /* 0xff800000adad7808 */ /* 0x000fe40002800000 */
[----:B------:R-:W-:Y:S02]  /*6310*/  FMNMX.FTZ R3, R178, R3, !PT ;  /* 0x00000003b2037209 */ /* 0x000fe40007810000 */
[----:B------:R-:W-:Y:S02]  /*6320*/  FSEL R176, R176, -INF , P4 ;  /* 0xff800000b0b07808 */ /* 0x000fe40002000000 */
[----:B------:R-:W-:Y:S02]  /*6330*/  FMNMX.FTZ R3, R179, R3, !PT ;  /* 0x00000003b3037209 */ /* 0x000fe40007810000 */
[----:B------:R-:W-:Y:S02]  /*6340*/  FSEL R177, R177, -INF , P3 ;  /* 0xff800000b1b17808 */ /* 0x000fe40001800000 */
[----:B------:R-:W-:-:S02]  /*6350*/  FMNMX.FTZ R3, R182, R3, !PT ;  /* 0x00000003b6037209 */ /* 0x000fc40007810000 */
[----:B------:R-:W-:Y:S02]  /*6360*/  FSEL R180, R180, -INF , P2 ;  /* 0xff800000b4b47808 */ /* 0x000fe40001000000 */
[----:B------:R-:W-:Y:S02]  /*6370*/  FMNMX.FTZ R3, R183, R3, !PT ;  /* 0x00000003b7037209 */ /* 0x000fe40007810000 */
[----:B------:R-:W-:Y:S02]  /*6380*/  FSEL R181, R181, -INF , P1 ;  /* 0xff800000b5b57808 */ /* 0x000fe40000800000 */
[----:B------:R-:W-:Y:S01]  /*6390*/  ISETP.NE.AND P1, PT, R18, RZ, PT ;  /* 0x000000ff1200720c */ /* 0x000fe20003f25270 */
[----:B------:R-:W1:Y:S01]  /*63a0*/  SHFL.BFLY PT, R11, R3, 0x2, 0x1f ;  /* 0x0c401f00030b7f89 */ /* 0x000e6200000e0000 */
[----:B------:R-:W-:Y:S02]  /*63b0*/  LOP3.LUT P0, RZ, R16, 0x4000, RZ, 0xc0, !PT ;  /* 0x0000400010ff7812 */ /* 0x000fe4000780c0ff */
[----:B-1----:R-:W-:-:S05]  /*63c0*/  FMNMX.FTZ R3, R3, R11, !PT ;  /* 0x0000000b03037209 */ /* 0x002fca0007810000 */
[----:B------:R-:W1:Y:S02]  /*63d0*/  SHFL.BFLY PT, R11, R3, 0x1, 0x1f ;  /* 0x0c201f00030b7f89 */ /* 0x000e6400000e0000 */
[----:B-1----:R-:W-:-:S04]  /*63e0*/  FMNMX.FTZ R3, R3, R11, !PT ;  /* 0x0000000b03037209 */ /* 0x002fc80007810000 */
[----:B------:R-:W-:-:S04]  /*63f0*/  FSETP.NEU.FTZ.AND P6, PT, R3, -INF , PT ;  /* 0xff8000000300780b */ /* 0x000fc80003fdd000 */
[----:B------:R-:W-:-:S05]  /*6400*/  FSEL R11, R3, RZ, P6 ;  /* 0x000000ff030b7208 */ /* 0x000fca0003000000 */
[----:B------:R-:W-:Y:S01]  /*6410*/  FADD.FTZ R11, -R11, R9 ;  /* 0x000000090b0b7221 */ /* 0x000fe20000010100 */
[----:B------:R-:W-:-:S05]  /*6420*/  FMUL.FTZ R9, R3, UR10 ;  /* 0x0000000a03097c20 */ /* 0x000fca0008410000 */
[----:B------:R-:W-:Y:S02]  /*6430*/  FSEL R9, R9, RZ, P6 ;  /* 0x000000ff09097208 */ /* 0x000fe40003000000 */
[----:B------:R-:W-:-:S03]  /*6440*/  ISETP.GT.AND P6, PT, R6, 0x21, PT ;  /* 0x000000210600780c */ /* 0x000fc60003fc4270 */
        /* <DEDUP_REMOVED lines=17> */
[----:B------:R-:W-:Y:S01]  /*6560*/  FMNMX.FTZ R11, R152, R8, !PT ;  /* 0x00000008980b7209 */ /* 0x000fe20007810000 */
[----:B------:R-:W-:Y:S01]  /*6570*/  MUFU.EX2 R153, R154 ;  /* 0x0000009a00997308 */ /* 0x000fe20000000800 */
[----:B------:R-:W-:-:S02]  /*6580*/  FSEL R169, R169, -INF , P6 ;  /* 0xff800000a9a97808 */ /* 0x000fc40003000000 */
[----:B------:R-:W-:Y:S02]  /*6590*/  FMNMX.FTZ R11, R10, R11, !PT ;  /* 0x0000000b0a0b7209 */ /* 0x000fe40007810000 */
[----:B------:R-:W-:Y:S02]  /*65a0*/  ISETP.GT.AND P6, PT, R6, 0x28, PT ;  /* 0x000000280600780c */ /* 0x000fe40003fc4270 */
[----:B------:R-:W-:Y:S01]  /*65b0*/  FMNMX.FTZ R11, R156, R11, !PT ;  /* 0x0000000b9c0b7209 */ /* 0x000fe20007810000 */
[----:B------:R-:W1:Y:S01]  /*65c0*/  MUFU.EX2 R9, R9 ;  /* 0x0000000900097308 */ /* 0x000e620000000800 */
[----:B------:R-:W-:Y:S02]  /*65d0*/  FSEL R172, R172, -INF , P6 ;  /* 0xff800000acac7808 */ /* 0x000fe40003000000 */
[----:B------:R-:W-:-:S04]  /*65e0*/  FMNMX.FTZ R11, R157, R11, !PT ;  /* 0x0000000b9d0b7209 */ /* 0x000fc80007810000 */
[----:B------:R-:W-:Y:S01]  /*65f0*/  FMNMX.FTZ R11, R160, R11, !PT ;  /* 0x0000000ba00b7209 */ /* 0x000fe20007810000 */
[----:B------:R-:W2:Y:S03]  /*6600*/  MUFU.EX2 R155, R155 ;  /* 0x0000009b009b7308 */ /* 0x000ea60000000800 */
[----:B------:R-:W-:-:S04]  /*6610*/  FMNMX.FTZ R11, R161, R11, !PT ;  /* 0x0000000ba10b7209 */ /* 0x000fc80007810000 */
[----:B------:R-:W-:Y:S01]  /*6620*/  FMNMX.FTZ R11, R164, R11, !PT ;  /* 0x0000000ba40b7209 */ /* 0x000fe20007810000 */
[----:B------:R-:W-:Y:S01]  /*6630*/  MUFU.EX2 R159, R159 ;  /* 0x0000009f009f7308 */ /* 0x000fe20000000800 */
[----:B-1----:R-:W-:Y:S01]  /*6640*/  FFMA.FTZ R4, R9, R4, R153 ;  /* 0x0000000409047223 */ /* 0x002fe20000010099 */
[----:B------:R-:W-:Y:S01]  /*6650*/  FMUL.FTZ R26, R26, R9 ;  /* 0x000000091a1a7220 */ /* 0x000fe20000410000 */
[----:B------:R-:W-:Y:S01]  /*6660*/  FMNMX.FTZ R6, R165, R11, !PT ;  /* 0x0000000ba5067209 */ /* 0x000fe20007810000 */
[-C--:B------:R-:W-:Y:S01]  /*6670*/  FMUL.FTZ R27, R27, R9.reuse ;  /* 0x000000091b1b7220 */ /* 0x080fe20000410000 */
[-C--:B------:R-:W-:Y:S01]  /*6680*/  FMUL.FTZ R30, R30, R9.reuse ;  /* 0x000000091e1e7220 */ /* 0x080fe20000410000 */
[----:B------:R-:W-:Y:S01]  /*6690*/  FMUL.FTZ R31, R31, R9 ;  /* 0x000000091f1f7220 */ /* 0x000fe20000410000 */
[----:B------:R-:W-:Y:S01]  /*66a0*/  FMNMX.FTZ R6, R168, R6, !PT ;  /* 0x00000006a8067209 */ /* 0x000fe20007810000 */
[----:B------:R-:W-:Y:S01]  /*66b0*/  MUFU.EX2 R162, R162 ;  /* 0x000000a200a27308 */ /* 0x000fe20000000800 */
[C---:B--2---:R-:W-:Y:S01]  /*66c0*/  FADD.FTZ R4, R155.reuse, R4 ;  /* 0x000000049b047221 */ /* 0x044fe20000010000 */
[----:B------:R-:W-:Y:S01]  /*66d0*/  F2FP.BF16.F32.PACK_AB R153, R155, R153 ;  /* 0x000000999b99723e */ /* 0x000fe200000010ff */
[-C--:B------:R-:W-:Y:S01]  /*66e0*/  FMUL.FTZ R34, R34, R9.reuse ;  /* 0x0000000922227220 */ /* 0x080fe20000410000 */
[----:B------:R-:W-:Y:S01]  /*66f0*/  FMNMX.FTZ R6, R169, R6, !PT ;  /* 0x00000006a9067209 */ /* 0x000fe20007810000 */
[-C--:B------:R-:W-:Y:S01]  /*6700*/  FMUL.FTZ R35, R35, R9.reuse ;  /* 0x0000000923237220 */ /* 0x080fe20000410000 */
[-C--:B------:R-:W-:Y:S01]  /*6710*/  FMUL.FTZ R38, R38, R9.reuse ;  /* 0x0000000926267220 */ /* 0x080fe20000410000 */
[-C--:B------:R-:W-:Y:S01]  /*6720*/  FMUL.FTZ R39, R39, R9.reuse ;  /* 0x0000000927277220 */ /* 0x080fe20000410000 */
[----:B------:R-:W-:Y:S01]  /*6730*/  FMNMX.FTZ R6, R172, R6, !PT ;  /* 0x00000006ac067209 */ /* 0x000fe20007810000 */
[----:B------:R-:W-:Y:S01]  /*6740*/  MUFU.EX2 R155, R158 ;  /* 0x0000009e009b7308 */ /* 0x000fe20000000800 */
[-C--:B------:R-:W-:Y:S01]  /*6750*/  FMUL.FTZ R42, R42, R9.reuse ;  /* 0x000000092a2a7220 */ /* 0x080fe20000410000 */
        /* <DEDUP_REMOVED lines=46> */
[----:B-1----:R-:W-:Y:S01]  /*6a40*/  FMNMX.FTZ R6, R6, R11, !PT ;  /* 0x0000000b06067209 */ /* 0x002fe20007810000 */
[----:B------:R-:W-:Y:S01]  /*6a50*/  MUFU.EX2 R175, R175 ;  /* 0x000000af00af7308 */ /* 0x000fe20000000800 */
        /* <DEDUP_REMOVED lines=24> */
[----:B-1----:R-:W-:-:S04]  /*6be0*/  FMNMX.FTZ R6, R6, R11, !PT ;  /* 0x0000000b06067209 */ /* 0x002fc80007810000 */
[----:B------:R-:W-:-:S04]  /*6bf0*/  FSETP.NEU.FTZ.AND P2, PT, R6, -INF , PT ;  /* 0xff8000000600780b */ /* 0x000fc80003f5d000 */
[----:B------:R-:W-:-:S05]  /*6c00*/  FSEL R11, R6, RZ, P2 ;  /* 0x000000ff060b7208 */ /* 0x000fca0001000000 */
[----:B------:R-:W-:-:S04]  /*6c10*/  FADD.FTZ R11, -R11, R8 ;  /* 0x000000080b0b7221 */ /* 0x000fc80000010100 */
[----:B------:R-:W-:Y:S01]  /*6c20*/  FMUL.FTZ R8, R11, UR10 ;  /* 0x0000000a0b087c20 */ /* 0x000fe20008410000 */
[----:B------:R-:W-:-:S04]  /*6c30*/  IMAD.U32 R11, RZ, RZ, UR24 ;  /* 0x00000018ff0b7e24 */ /* 0x000fc8000f8e00ff */
[----:B------:R-:W-:Y:S01]  /*6c40*/  @!P1 IMAD R11, R11, 0x40, R17 ;  /* 0x000000400b0b9824 */ /* 0x000fe200078e0211 */
[----:B------:R-:W1:Y:S04]  /*6c50*/  MUFU.EX2 R8, R8 ;  /* 0x0000000800087308 */ /* 0x000e680000000800 */
[----:B------:R-:W-:-:S05]  /*6c60*/  @!P1 LEA R11, R11, UR40, 0x2 ;  /* 0x000000280b0b9c11 */ /* 0x000fca000f8e10ff */
[----:B------:R-:W-:Y:S04]  /*6c70*/  @!P1 STS [R11+0x28820], R9 ;  /* 0x028820090b009388 */ /* 0x000fe80000000800 */
        /* <DEDUP_REMOVED lines=10> */
[----:B-1----:R-:W-:Y:S01]  /*6d20*/  FMUL.FTZ R11, R6, UR10 ;  /* 0x0000000a060b7c20 */ /* 0x002fe20008410000 */
[-C--:B------:R-:W-:Y:S01]  /*6d30*/  FMUL.FTZ R41, R41, R8.reuse ;  /* 0x0000000829297220 */ /* 0x080fe20000410000 */
[-C--:B------:R-:W-:Y:S01]  /*6d40*/  FMUL.FTZ R44, R44, R8.reuse ;  /* 0x000000082c2c7220 */ /* 0x080fe20000410000 */
[-C--:B------:R-:W-:Y:S01]  /*6d50*/  FMUL.FTZ R45, R45, R8.reuse ;  /* 0x000000082d2d7220 */ /* 0x080fe20000410000 */
[-C--:B------:R-:W-:Y:S01]  /*6d60*/  FMUL.FTZ R48, R48, R8.reuse ;  /* 0x0000000830307220 */ /* 0x080fe20000410000 */
[----:B------:R-:W-:Y:S01]  /*6d70*/  FSEL R11, R11, RZ, P2 ;  /* 0x000000ff0b0b7208 */ /* 0x000fe20001000000 */
[-C--:B------:R-:W-:Y:S01]  /*6d80*/  FMUL.FTZ R49, R49, R8.reuse ;  /* 0x0000000831317220 */ /* 0x080fe20000410000 */
[-C--:B------:R-:W-:Y:S01]  /*6d90*/  FMUL.FTZ R52, R52, R8.reuse ;  /* 0x0000000834347220 */ /* 0x080fe20000410000 */
[-C--:B------:R-:W-:Y:S01]  /*6da0*/  FMUL.FTZ R53, R53, R8.reuse ;  /* 0x0000000835357220 */ /* 0x080fe20000410000 */
[-C--:B------:R-:W-:Y:S01]  /*6db0*/  FMUL.FTZ R56, R56, R8.reuse ;  /* 0x0000000838387220 */ /* 0x080fe20000410000 */
        /* <DEDUP_REMOVED lines=16> */
[--C-:B------:R-:W-:Y:S01]  /*6ec0*/  FFMA.FTZ R180, R180, UR10, -R11.reuse ;  /* 0x0000000ab4b47c23 */ /* 0x100fe2000801080b */
[----:B------:R-:W-:Y:S01]  /*6ed0*/  FFMA.FTZ R11, R181, UR10, -R11 ;  /* 0x0000000ab50b7c23 */ /* 0x000fe2000801080b */
[-C--:B------:R-:W-:Y:S01]  /*6ee0*/  FMUL.FTZ R57, R57, R8.reuse ;  /* 0x0000000839397220 */ /* 0x080fe20000410000 */
[-C--:B------:R-:W-:Y:S01]  /*6ef0*/  FMUL.FTZ R60, R60, R8.reuse ;  /* 0x000000083c3c7220 */ /* 0x080fe20000410000 */
[-C--:B------:R-:W-:Y:S01]  /*6f00*/  FMUL.FTZ R61, R61, R8.reuse ;  /* 0x000000083d3d7220 */ /* 0x080fe20000410000 */
[-C--:B------:R-:W-:Y:S01]  /*6f10*/  FMUL.FTZ R64, R64, R8.reuse ;  /* 0x0000000840407220 */ /* 0x080fe20000410000 */
[----:B------:R-:W3:Y:S01]  /*6f20*/  MUFU.EX2 R154, R156 ;  /* 0x0000009c009a7308 */ /* 0x000ee20000000800 */
        /* <DEDUP_REMOVED lines=17> */
[----:B------:R-:W-:Y:S01]  /*7040*/  FADD.FTZ R5, R155, R4 ;  /* 0x000000049b057221 */ /* 0x000fe20000010000 */
[----:B------:R-:W-:Y:S01]  /*7050*/  F2FP.BF16.F32.PACK_AB R155, R159, R155 ;  /* 0x0000009b9f9b723e */ /* 0x000fe200000010ff */
[-C--:B------:R-:W-:Y:S01]  /*7060*/  FMUL.FTZ R88, R88, R8.reuse ;  /* 0x0000000858587220 */ /* 0x080fe20000410000 */
[----:B------:R-:W-:Y:S01]  /*7070*/  FMUL.FTZ R89, R89, R8 ;  /* 0x0000000859597220 */ /* 0x000fe20000410000 */
[----:B------:R-:W-:Y:S01]  /*7080*/  FADD.FTZ R5, R159, R5 ;  /* 0x000000059f057221 */ /* 0x000fe20000010000 */
[----:B------:R-:W-:Y:S01]  /*7090*/  F2FP.BF16.F32.PACK_AB R159, R167, R166 ;  /* 0x000000a6a79f723e */ /* 0x000fe200000010ff */
[----:B------:R-:W3:Y:S01]  /*70a0*/  MUFU.EX2 R12, R12 ;  /* 0x0000000c000c7308 */ /* 0x000ee20000000800 */
[C---:B-1----:R-:W-:Y:S01]  /*70b0*/  FADD.FTZ R4, R157.reuse, R10 ;  /* 0x0000000a9d047221 */ /* 0x042fe20000010000 */
[----:B------:R-:W-:Y:S01]  /*70c0*/  FADD.FTZ R5, R162, R5 ;  /* 0x00000005a2057221 */ /* 0x000fe20000010000 */
[----:B------:R-:W-:Y:S01]  /*70d0*/  F2FP.BF16.F32.PACK_AB R154, R157, R154 ;  /* 0x0000009a9d9a723e */ /* 0x000fe200000010ff */
[----:B------:R-:W-:Y:S01]  /*70e0*/  BAR.SYNC.DEFER_BLOCKING 0xf, 0x100 ;  /* 0x03c4000000007b1d */ /* 0x000fe20000010000 */
[C---:B------:R-:W-:Y:S01]  /*70f0*/  F2FP.BF16.F32.PACK_AB R157, R163.reuse, R162 ;  /* 0x000000a2a39d723e */ /* 0x040fe200000010ff */
[----:B------:R-:W-:Y:S01]  /*7100*/  FADD.FTZ R5, R163, R5 ;  /* 0x00000005a3057221 */ /* 0x000fe20000010000 */
[----:B------:R-:W-:Y:S01]  /*7110*/  F2FP.BF16.F32.PACK_AB R163, R175, R174 ;  /* 0x000000aeafa3723e */ /* 0x000fe200000010ff */
[-C--:B------:R-:W-:Y:S01]  /*7120*/  FMUL.FTZ R92, R92, R8.reuse ;  /* 0x000000085c5c7220 */ /* 0x080fe20000410000 */
[----:B--2---:R-:W-:Y:S01]  /*7130*/  FADD.FTZ R4, R156, R4 ;  /* 0x000000049c047221 */ /* 0x004fe20000010000 */
[----:B------:R-:W1:Y:S01]  /*7140*/  MUFU.EX2 R158, R164 ;  /* 0x000000a4009e7308 */ /* 0x000e620000000800 */
[----:B------:R-:W-:Y:S01]  /*7150*/  FADD.FTZ R5, R166, R5 ;  /* 0x00000005a6057221 */ /* 0x000fe20000010000 */
[-C--:B------:R-:W-:Y:S01]  /*7160*/  FMUL.FTZ R93, R93, R8.reuse ;  /* 0x000000085d5d7220 */ /* 0x080fe20000410000 */
[-C--:B------:R-:W-:Y:S01]  /*7170*/  FMUL.FTZ R96, R96, R8.reuse ;  /* 0x0000000860607220 */ /* 0x080fe20000410000 */
[-C--:B------:R-:W-:Y:S01]  /*7180*/  FMUL.FTZ R97, R97, R8.reuse ;  /* 0x0000000861617220 */ /* 0x080fe20000410000 */
[----:B------:R-:W-:Y:S01]  /*7190*/  FADD.FTZ R5, R167, R5 ;  /* 0x00000005a7057221 */ /* 0x000fe20000010000 */
[----:B------:R-:W-:Y:S01]  /*71a0*/  FMUL.FTZ R100, R100, R8 ;  /* 0x0000000864647220 */ /* 0x000fe20000410000 */
[----:B---3--:R-:W-:Y:S01]  /*71b0*/  FADD.FTZ R4, R12, R4 ;  /* 0x000000040c047221 */ /* 0x008fe20000010000 */
[----:B------:R-:W2:Y:S01]  /*71c0*/  MUFU.EX2 R165, R165 ;  /* 0x000000a500a57308 */ /* 0x000ea20000000800 */
[----:B------:R-:W-:Y:S01]  /*71d0*/  FADD.FTZ R5, R170, R5 ;  /* 0x00000005aa057221 */ /* 0x000fe20000010000 */
        /* <DEDUP_REMOVED lines=17> */
[----:B------:R-:W-:Y:S01]  /*72f0*/  FMUL.FTZ R121, R121, R8 ;  /* 0x0000000879797220 */ /* 0x000fe20000410000 */
[----:B------:R-:W-:Y:S01]  /*7300*/  F2FP.BF16.F32.PACK_AB R165, R179, R178 ;  /* 0x000000b2b3a5723e */ /* 0x000fe200000010ff */
        /* <DEDUP_REMOVED lines=22> */
[----:B------:R-:W-:-:S02]  /*7470*/  FMUL.FTZ R149, R149, R8 ;  /* 0x0000000895957220 */ /* 0x000fc40000410000 */
[----:B------:R-:W-:-:S03]  /*7480*/  FADD.FTZ R5, R174, R5 ;  /* 0x00000005ae057221 */ /* 0x000fc60000010000 */
[----:B------:R-:W2:Y:S01]  /*7490*/  MUFU.EX2 R164, R176 ;  /* 0x000000b000a47308 */ /* 0x000ea20000000800 */
[----:B---3--:R-:W-:Y:S01]  /*74a0*/  FADD.FTZ R4, R172, R4 ;  /* 0x00000004ac047221 */ /* 0x008fe20000010000 */
[----:B------:R-:W-:-:S04]  /*74b0*/  FADD.FTZ R5, R175, R5 ;  /* 0x00000005af057221 */ /* 0x000fc80000010000 */
[----:B------:R-:W-:Y:S02]  /*74c0*/  FADD.FTZ R5, R178, R5 ;  /* 0x00000005b2057221 */ /* 0x000fe40000010000 */
[----:B------:R-:W3:Y:S01]  /*74d0*/  MUFU.EX2 R177, R177 ;  /* 0x000000b100b17308 */ /* 0x000ee20000000800 */
[----:B----4-:R-:W-:Y:S01]  /*74e0*/  FADD.FTZ R4, R173, R4 ;  /* 0x00000004ad047221 */ /* 0x010fe20000010000 */
[----:B------:R-:W-:Y:S01]  /*74f0*/  FADD.FTZ R5, R179, R5 ;  /* 0x00000005b3057221 */ /* 0x000fe20000010000 */
[----:B------:R-:W-:-:S05]  /*7500*/  F2FP.BF16.F32.PACK_AB R162, R173, R172 ;  /* 0x000000acada2723e */ /* 0x000fca00000010ff */
[----:B------:R-:W4:Y:S01]  /*7510*/  MUFU.EX2 R166, R180 ;  /* 0x000000b400a67308 */ /* 0x000f220000000800 */
[----:B--2---:R-:W-:Y:S01]  /*7520*/  FADD.FTZ R4, R164, R4 ;  /* 0x00000004a4047221 */ /* 0x004fe20000010000 */
[----:B------:R1:W-:Y:S06]  /*7530*/  STSM.16.M88.4 [R22], R160 ;  /* 0x000000a016007844 */ /* 0x0003ec0000000200 */
[----:B------:R-:W2:Y:S01]  /*7540*/  MUFU.EX2 R167, R183 ;  /* 0x000000b700a77308 */ /* 0x000ea20000000800 */
[C---:B---3--:R-:W-:Y:S01]  /*7550*/  FADD.FTZ R4, R177.reuse, R4 ;  /* 0x00000004b1047221 */ /* 0x048fe20000010000 */
[----:B------:R-:W-:-:S06]  /*7560*/  F2FP.BF16.F32.PACK_AB R164, R177, R164 ;  /* 0x000000a4b1a4723e */ /* 0x000fcc00000010ff */
[----:B------:R-:W3:Y:S01]  /*7570*/  MUFU.EX2 R11, R11 ;  /* 0x0000000b000b7308 */ /* 0x000ee20000000800 */
[----:B----4-:R-:W-:Y:S01]  /*7580*/  FADD.FTZ R10, R166, R4 ;  /* 0x00000004a60a7221 */ /* 0x010fe20000010000 */
[----:B------:R-:W-:-:S04]  /*7590*/  FADD.FTZ R4, R182, R5 ;  /* 0x00000005b6047221 */ /* 0x000fc80000010000 */
[C---:B--2---:R-:W-:Y:S01]  /*75a0*/  FADD.FTZ R4, R167.reuse, R4 ;  /* 0x00000004a7047221 */ /* 0x044fe20000010000 */
[----:B------:R-:W-:Y:S02]  /*75b0*/  F2FP.BF16.F32.PACK_AB R167, R167, R182 ;  /* 0x000000b6a7a7723e */ /* 0x000fe400000010ff */
[C---:B---3--:R-:W-:Y:S01]  /*75c0*/  F2FP.BF16.F32.PACK_AB R166, R11.reuse, R166 ;  /* 0x000000a60ba6723e */ /* 0x048fe200000010ff */
[----:B------:R-:W-:-:S04]  /*75d0*/  FADD.FTZ R5, R11, R10 ;  /* 0x0000000a0b057221 */ /* 0x000fc80000010000 */
[----:B------:R1:W-:Y:S01]  /*75e0*/  STSM.16.M88.4 [R23], R164 ;  /* 0x000000a417007844 */ /* 0x0003e20000000200 */
[----:B------:R-:W-:Y:S05]  /*75f0*/  @!P0 BRA `(.L_x_7654) ;  /* 0x0000000000048947 */ /* 0x000fea0003800000 */
[----:B------:R-:W-:Y:S01]  /*7600*/  BPT.TRAP 0x1 ;  /* 0x000000040000795c */ /* 0x000fe20000300000 */
.L_x_7654:
[----:B------:R2:W3:Y:S01]  /*7610*/  SYNCS.PHASECHK.TRANS64.TRYWAIT P1, [UR23+0x28c50], R7 ;  /* 0x028c5007ff0075a7 */ /* 0x0004e20008020157 */
[----:B------:R-:W-:Y:S05]  /*7620*/  @!P0 BRA `(.L_x_7655) ;  /* 0x0000000000048947 */ /* 0x000fea0003800000 */
[----:B------:R-:W-:Y:S01]  /*7630*/  BPT.TRAP 0x1 ;  /* 0x000000040000795c */ /* 0x000fe20000300000 */
.L_x_7655:
[----:B---3--:R-:W-:Y:S05]  /*7640*/  @P1 BRA `(.L_x_7656) ;  /* 0x0000000000081947 */ /* 0x008fea0003800000 */
[----:B------:R-:W3:Y:S02]  /*7650*/  SYNCS.PHASECHK.TRANS64.TRYWAIT P1, [UR23+0x28c50], R7 ;  /* 0x028c5007ff0075a7 */ /* 0x000ee40008020157 */
[----:B---3--:R-:W-:Y:S05]  /*7660*/  @!P1 BRA `(.L_x_7657) ;  /* 0x000000d4009c9947 */ /* 0x008fea0003800000 */
.L_x_7656:
        /* <DEDUP_REMOVED lines=34> */
.L_x_7658:
[----:B------:R-:W-:Y:S01]  /*7890*/  UISETP.GT.AND UP0, UPT, UR21, UR20, UPT ;  /* 0x000000141500728c */ /* 0x000fe2000bf04270 */
[----:B------:R-:W-:Y:S01]  /*78a0*/  IMAD.MOV.U32 R9, RZ, RZ, R3 ;  /* 0x000000ffff097224 */ /* 0x000fe200078e0003 */
[----:B------:R-:W-:Y:S01]  /*78b0*/  UIADD3 UR23, UR23, 0x28c60, URZ ;  /* 0x00028c6017177890 */ /* 0x000fe2000fffe03f */
[----:B---3--:R-:W-:Y:S01]  /*78c0*/  IMAD.MOV.U32 R8, RZ, RZ, R6 ;  /* 0x000000ffff087224 */ /* 0x008fe200078e0006 */
[----:B------:R-:W-:Y:S02]  /*78d0*/  UIADD3 UR21, UR21, -0x1, URZ ;  /* 0xffffffff15157890 */ /* 0x000fe4000fffe03f */
[----:B------:R-:W-:Y:S01]  /*78e0*/  PLOP3.LUT P1, PT, PT, PT, UP0, 0x80, 0x0 ;  /* 0x000000000000781c */ /* 0x000fe20003f2f008 */
[----:B------:R-:W-:Y:S01]  /*78f0*/  UPRMT UR23, UR39, 0x654, UR23 ;  /* 0x0000065427177896 */ /* 0x000fe20008000017 */
[----:B------:R-:W-:-:S08]  /*7900*/  UMOV UR24, UR37 ;  /* 0x0000002500187c82 */ /* 0x000fd00008000000 */
[----:B------:R-:W-:Y:S03]  /*7910*/  SYNCS.ARRIVE.TRANS64.RED.A1T0 RZ, [UR23], RZ ;  /* 0x000000ffffff79a7 */ /* 0x000fe60008100417 */
[----:B------:R-:W-:Y:S05]  /*7920*/  @P1 BRA `(.L_x_7659) ;  /* 0xffffffe000581947 */ /* 0x000fea000383ffff */
.L_x_7648:
[----:B------:R-:W-:-:S06]  /*7930*/  UISETP.GE.AND UP0, UPT, UR21, UR48, UPT ;  /* 0x000000301500728c */ /* 0x000fcc000bf06270 */
[----:B------:R-:W-:-:S13]  /*7940*/  PLOP3.LUT P1, PT, PT, PT, UP0, 0x80, 0x0 ;  /* 0x000000000000781c */ /* 0x000fda0003f2f008 */
[----:B------:R-:W-:Y:S05]  /*7950*/  @!P1 BRA `(.L_x_7660) ;  /* 0x0000001800389947 */ /* 0x000fea0003800000 */
[----:B------:R-:W-:Y:S01]  /*7960*/  IMAD.MOV.U32 R9, RZ, RZ, R3 ;  /* 0x000000ffff097224 */ /* 0x000fe200078e0003 */
[----:B------:R-:W-:Y:S01]  /*7970*/  UMOV UR23, UR37 ;  /* 0x0000002500177c82 */ /* 0x000fe20008000000 */
[----:B0123--:R-:W-:Y:S01]  /*7980*/  IMAD.MOV.U32 R8, RZ, RZ, R6 ;  /* 0x000000ffff087224 */ /* 0x00ffe200078e0006 */
[----:B------:R-:W-:-:S06]  /*7990*/  ULDC UR20, c[0x0][0x988] ;  /* 0x0002620000147ab9 */ /* 0x000fcc0000000800 */
.L_x_7671:
[----:B------:R-:W-:-:S04]  /*79a0*/  UIADD3 UR37, UR23, 0x1, URZ ;  /* 0x0000000117257890 */ /* 0x000fc8000fffe03f */
[----:B------:R-:W-:-:S04]  /*79b0*/  UISETP.NE.AND UP0, UPT, UR37, 0x2, UPT ;  /* 0x000000022500788c */ /* 0x000fc8000bf05270 */
[----:B------:R-:W-:Y:S02]  /*79c0*/  USEL UR6, URZ, 0x1, UP0 ;  /* 0x000000013f067887 */ /* 0x000fe40008000000 */
[----:B------:R-:W-:Y:S02]  /*79d0*/  USEL UR37, UR37, URZ, UP0 ;  /* 0x0000003f25257287 */ /* 0x000fe40008000000 */
[----:B------:R-:W-:Y:S01]  /*79e0*/  ULOP3.LUT UR36, UR36, UR6, URZ, 0x3c, !UPT ;  /* 0x0000000624247292 */ /* 0x000fe2000f8e3c3f */
[----:B0-2---:R-:W-:Y:S11]  /*79f0*/  @!P0 BRA `(.L_x_7661) ;  /* 0x0000000000048947 */ /* 0x005ff60003800000 */
[----:B------:R-:W-:Y:S01]  /*7a00*/  BPT.TRAP 0x1 ;  /* 0x000000040000795c */ /* 0x000fe20000300000 */
.L_x_7661:
[----:B------:R-:W-:Y:S01]  /*7a10*/  ULEA UR22, UR37, UR40, 0x3 ;  /* 0x0000002825167291 */ /* 0x000fe2000f8e183f */
[----:B------:R-:W-:-:S05]  /*7a20*/  IMAD.U32 R7, RZ, RZ, UR36 ;  /* 0x00000024ff077e24 */ /* 0x000fca000f8e00ff */
[----:B------:R-:W-:-:S04]  /*7a30*/  SHF.L.U32 R7, R7, 0x1f, RZ ;  /* 0x0000001f07077819 */ /* 0x000fc800000006ff */
[----:B------:R0:W1:Y:S01]  /*7a40*/  SYNCS.PHASECHK.TRANS64.TRYWAIT P1, [UR22+0x28c30], R7 ;  /* 0x028c3007ff0075a7 */ /* 0x0000620008020156 */
[----:B------:R-:W-:Y:S05]  /*7a50*/  @!P0 BRA `(.L_x_7662) ;  /* 0x0000000000048947 */ /* 0x000fea0003800000 */
[----:B------:R-:W-:Y:S01]  /*7a60*/  BPT.TRAP 0x1 ;  /* 0x000000040000795c */ /* 0x000fe20000300000 */
.L_x_7662:
[----:B-1----:R-:W-:Y:S05]  /*7a70*/  @P1 BRA `(.L_x_7663) ;  /* 0x0000000000081947 */ /* 0x002fea0003800000 */
[----:B------:R-:W1:Y:S02]  /*7a80*/  SYNCS.PHASECHK.TRANS64.TRYWAIT P1, [UR22+0x28c30], R7 ;  /* 0x028c3007ff0075a7 */ /* 0x000e640008020156 */
[----:B-1----:R-:W-:Y:S05]  /*7a90*/  @!P1 BRA `(.L_x_7664) ;  /* 0x000000d000a89947 */ /* 0x002fea0003800000 */
.L_x_7663:
        /* <DEDUP_REMOVED lines=23> */
.L_x_7665:
        /* <DEDUP_REMOVED lines=49> */
[----:B------:R-:W2:Y:S08]  /*7f20*/  MUFU.EX2 R153, R153 ;  /* 0x0000009900997308 */ /* 0x000eb00000000800 */
[----:B------:R-:W3:Y:S01]  /*7f30*/  MUFU.EX2 R156, R156 ;  /* 0x0000009c009c7308 */ /* 0x000ee20000000800 */
[----:B-1----:R-:W-:Y:S01]  /*7f40*/  FFMA.FTZ R3, R8, R5, R152 ;  /* 0x0000000508037223 */ /* 0x002fe20000010098 */
[----:B------:R-:W-:Y:S01]  /*7f50*/  @!P1 STS [R12+0x28800], R8 ;  /* 0x028800080c009388 */ /* 0x000fe20000000800 */
        /* <DEDUP_REMOVED lines=14> */
[----:B---3--:R-:W-:Y:S01]  /*8040*/  FADD.FTZ R3, R156, R3 ;  /* 0x000000039c037221 */ /* 0x008fe20000010000 */
[-C--:B------:R-:W-:Y:S01]  /*8050*/  FMUL.FTZ R44, R44, R8.reuse ;  /* 0x000000082c2c7220 */ /* 0x080fe20000410000 */
[-C--:B------:R-:W-:Y:S01]  /*8060*/  FMUL.FTZ R45, R45, R8.reuse ;  /* 0x000000082d2d7220 */ /* 0x080fe20000410000 */
[-C--:B------:R-:W-:Y:S01]  /*8070*/  FMUL.FTZ R48, R48, R8.reuse ;  /* 0x0000000830307220 */ /* 0x080fe20000410000 */
[-C--:B------:R-:W-:Y:S01]  /*8080*/  FMUL.FTZ R49, R49, R8.reuse ;  /* 0x0000000831317220 */ /* 0x080fe20000410000 */
[-C--:B------:R-:W-:Y:S01]  /*8090*/  FMUL.FTZ R52, R52, R8.reuse ;  /* 0x0000000834347220 */ /* 0x080fe20000410000 */
[-C--:B------:R-:W-:Y:S01]  /*80a0*/  FMUL.FTZ R53, R53, R8.reuse ;  /* 0x0000000835357220 */ /* 0x080fe20000410000 */
[----:B------:R-:W-:Y:S01]  /*80b0*/  MUFU.EX2 R161, R161 ;  /* 0x000000a100a17308 */ /* 0x000fe20000000800 */
[C---:B-1----:R-:W-:Y:S01]  /*80c0*/  FADD.FTZ R5, R157.reuse, R3 ;  /* 0x000000039d057221 */ /* 0x042fe20000010000 */
[----:B------:R-:W-:Y:S01]  /*80d0*/  FMNMX.FTZ R3, R154, R9, !PT ;  /* 0x000000099a037209 */ /* 0x000fe20007810000 */
[----:B------:R-:W-:Y:S01]  /*80e0*/  FMUL.FTZ R56, R56, R8 ;  /* 0x0000000838387220 */ /* 0x000fe20000410000 */
[----:B------:R-:W-:Y:S01]  /*80f0*/  F2FP.BF16.F32.PACK_AB R190, R157, R156 ;  /* 0x0000009c9dbe723e */ /* 0x000fe200000010ff */
[-C--:B------:R-:W-:Y:S01]  /*8100*/  FMUL.FTZ R57, R57, R8.reuse ;  /* 0x0000000839397220 */ /* 0x080fe20000410000 */
[----:B------:R-:W-:Y:S01]  /*8110*/  FMNMX.FTZ R3, R155, R3, !PT ;  /* 0x000000039b037209 */ /* 0x000fe20007810000 */
[-C--:B------:R-:W-:Y:S01]  /*8120*/  FMUL.FTZ R60, R60, R8.reuse ;  /* 0x000000083c3c7220 */ /* 0x080fe20000410000 */
[----:B------:R-:W-:Y:S01]  /*8130*/  MUFU.EX2 R164, R164 ;  /* 0x000000a400a47308 */ /* 0x000fe20000000800 */
[-C--:B------:R-:W-:Y:S01]  /*8140*/  FMUL.FTZ R61, R61, R8.reuse ;  /* 0x000000083d3d7220 */ /* 0x080fe20000410000 */
[----:B------:R-:W-:Y:S01]  /*8150*/  FMNMX.FTZ R3, R158, R3, !PT ;  /* 0x000000039e037209 */ /* 0x000fe20007810000 */
[-C--:B------:R-:W-:Y:S01]  /*8160*/  FMUL.FTZ R64, R64, R8.reuse ;  /* 0x0000000840407220 */ /* 0x080fe20000410000 */
[-C--:B------:R-:W-:Y:S01]  /*8170*/  FMUL.FTZ R65, R65, R8.reuse ;  /* 0x0000000841417220 */ /* 0x080fe20000410000 */
        /* <DEDUP_REMOVED lines=116> */
[----:B------:R-:W-:Y:S01]  /*88c0*/  FADD.FTZ R11, R152, R5 ;  /* 0x00000005980b7221 */ /* 0x000fe20000010000 */
[----:B------:R-:W-:Y:S01]  /*88d0*/  F2FP.BF16.F32.PACK_AB R152, R161, R152 ;  /* 0x00000098a198723e */ /* 0x000fe200000010ff */
[----:B------:R-:W-:Y:S01]  /*88e0*/  BAR.SYNC.DEFER_BLOCKING 0xf, 0x100 ;  /* 0x03c4000000007b1d */ /* 0x000fe20000010000 */
[----:B--2---:R-:W-:Y:S01]  /*88f0*/  F2FP.BF16.F32.PACK_AB R162, R181, R180 ;  /* 0x000000b4b5a2723e */ /* 0x004fe200000010ff */
[-C--:B------:R-:W-:Y:S01]  /*8900*/  FMUL.FTZ R55, R55, R9.reuse ;  /* 0x0000000937377220 */ /* 0x080fe20000410000 */
[-C--:B------:R-:W-:Y:S01]  /*8910*/  FMUL.FTZ R58, R58, R9.reuse ;  /* 0x000000093a3a7220 */ /* 0x080fe20000410000 */
[----:B-----5:R-:W-:Y:S01]  /*8920*/  FADD.FTZ R5, R153, R4 ;  /* 0x0000000499057221 */ /* 0x020fe20000010000 */
[----:B------:R-:W-:Y:S01]  /*8930*/  FADD.FTZ R4, R161, R11 ;  /* 0x0000000ba1047221 */ /* 0x000fe20000010000 */
[----:B------:R-:W2:Y:S01]  /*8940*/  MUFU.EX2 R155, R166 ;  /* 0x000000a6009b7308 */ /* 0x000ea20000000800 */
[-C--:B------:R-:W-:Y:S01]  /*8950*/  FMUL.FTZ R59, R59, R9.reuse ;  /* 0x000000093b3b7220 */ /* 0x080fe20000410000 */
[-C--:B------:R-:W-:Y:S01]  /*8960*/  FMUL.FTZ R62, R62, R9.reuse ;  /* 0x000000093e3e7220 */ /* 0x080fe20000410000 */
[----:B------:R-:W-:Y:S01]  /*8970*/  FADD.FTZ R4, R164, R4 ;  /* 0x00000004a4047221 */ /* 0x000fe20000010000 */
[-C--:B------:R-:W-:Y:S01]  /*8980*/  FMUL.FTZ R63, R63, R9.reuse ;  /* 0x000000093f3f7220 */ /* 0x080fe20000410000 */
[----:B------:R-:W-:Y:S01]  /*8990*/  FMUL.FTZ R66, R66, R9 ;  /* 0x0000000942427220 */ /* 0x000fe20000410000 */
[----:B---3--:R-:W-:Y:S01]  /*89a0*/  FADD.FTZ R5, R163, R5 ;  /* 0x00000005a3057221 */ /* 0x008fe20000010000 */
[----:B------:R-:W-:Y:S01]  /*89b0*/  FADD.FTZ R4, R165, R4 ;  /* 0x00000004a5047221 */ /* 0x000fe20000010000 */
[----:B------:R-:W3:Y:S01]  /*89c0*/  MUFU.EX2 R167, R167 ;  /* 0x000000a700a77308 */ /* 0x000ee20000000800 */
[----:B------:R-:W-:Y:S01]  /*89d0*/  F2FP.BF16.F32.PACK_AB R153, R163, R153 ;  /* 0x00000099a399723e */ /* 0x000fe200000010ff */
[-C--:B------:R-:W-:Y:S01]  /*89e0*/  FMUL.FTZ R67, R67, R9.reuse ;  /* 0x0000000943437220 */ /* 0x080fe20000410000 */
[----:B------:R-:W-:Y:S01]  /*89f0*/  FADD.FTZ R4, R156, R4 ;  /* 0x000000049c047221 */ /* 0x000fe20000010000 */
[----:B------:R-:W-:Y:S01]  /*8a00*/  F2FP.BF16.F32.PACK_AB R156, R169, R156 ;  /* 0x0000009ca99c723e */ /* 0x000fe200000010ff */
[-C--:B------:R-:W-:Y:S01]  /*8a10*/  FMUL.FTZ R70, R70, R9.reuse ;  /* 0x0000000946467220 */ /* 0x080fe20000410000 */
[-C--:B------:R-:W-:Y:S01]  /*8a20*/  FMUL.FTZ R71, R71, R9.reuse ;  /* 0x0000000947477220 */ /* 0x080fe20000410000 */
[----:B------:R-:W-:Y:S01]  /*8a30*/  FADD.FTZ R4, R169, R4 ;  /* 0x00000004a9047221 */ /* 0x000fe20000010000 */
[----:B------:R-:W4:Y:S01]  /*8a40*/  MUFU.EX2 R157, R170 ;  /* 0x000000aa009d7308 */ /* 0x000f220000000800 */
        /* <DEDUP_REMOVED lines=42> */
[----:B------:R-:W-:Y:S01]  /*8cf0*/  F2FP.BF16.F32.PACK_AB R160, R177, R160 ;  /* 0x000000a0b1a0723e */ /* 0x000fe200000010ff */
[-C--:B------:R-:W-:Y:S01]  /*8d00*/  FMUL.FTZ R122, R122, R9.reuse ;  /* 0x000000097a7a7220 */ /* 0x080fe20000410000 */
[-C--:B------:R-:W-:Y:S01]  /*8d10*/  FMUL.FTZ R123, R123, R9.reuse ;  /* 0x000000097b7b7220 */ /* 0x080fe20000410000 */
[----:B------:R-:W-:Y:S01]  /*8d20*/  FADD.FTZ R4, R177, R4 ;  /* 0x00000004b1047221 */ /* 0x000fe20000010000 */
[----:B------:R-:W-:Y:S01]  /*8d30*/  FMUL.FTZ R126, R126, R9 ;  /* 0x000000097e7e7220 */ /* 0x000fe20000410000 */
[----:B------:R-:W4:Y:S01]  /*8d40*/  MUFU.EX2 R179, R179 ;  /* 0x000000b300b37308 */ /* 0x000f220000000800 */
[C---:B--2---:R-:W-:Y:S01]  /*8d50*/  FADD.FTZ R5, R175.reuse, R5 ;  /* 0x00000005af057221 */ /* 0x044fe20000010000 */
[----:B------:R-:W-:Y:S01]  /*8d60*/  FADD.FTZ R11, R180, R4 ;  /* 0x00000004b40b7221 */ /* 0x000fe20000010000 */
[----:B------:R-:W-:Y:S01]  /*8d70*/  F2FP.BF16.F32.PACK_AB R159, R175, R159 ;  /* 0x0000009faf9f723e */ /* 0x000fe200000010ff */
[-C--:B------:R-:W-:Y:S01]  /*8d80*/  FMUL.FTZ R127, R127, R9.reuse ;  /* 0x000000097f7f7220 */ /* 0x080fe20000410000 */
[-C--:B------:R-:W-:Y:S01]  /*8d90*/  FMUL.FTZ R130, R130, R9.reuse ;  /* 0x0000000982827220 */ /* 0x080fe20000410000 */
[-C--:B------:R-:W-:Y:S01]  /*8da0*/  FMUL.FTZ R131, R131, R9.reuse ;  /* 0x0000000983837220 */ /* 0x080fe20000410000 */
[-C--:B------:R-:W-:Y:S01]  /*8db0*/  FMUL.FTZ R134, R134, R9.reuse ;  /* 0x0000000986867220 */ /* 0x080fe20000410000 */
[----:B------:R-:W2:Y:S01]  /*8dc0*/  MUFU.EX2 R163, R182 ;  /* 0x000000b600a37308 */ /* 0x000ea20000000800 */
[----:B---3--:R-:W-:Y:S01]  /*8dd0*/  FADD.FTZ R5, R161, R5 ;  /* 0x00000005a1057221 */ /* 0x008fe20000010000 */
[----:B------:R1:W-:Y:S01]  /*8de0*/  STSM.16.M88.4 [R22], R156 ;  /* 0x0000009c16007844 */ /* 0x0003e20000000200 */
        /* <DEDUP_REMOVED lines=11> */
[----:B------:R-:W-:Y:S01]  /*8ea0*/  FMUL.FTZ R151, R151, R9 ;  /* 0x0000000997977220 */ /* 0x000fe20000410000 */
[----:B--2---:R-:W-:Y:S01]  /*8eb0*/  FADD.FTZ R4, R163, R5 ;  /* 0x00000005a3047221 */ /* 0x004fe20000010000 */
[----:B------:R-:W-:Y:S01]  /*8ec0*/  FADD.FTZ R5, R181, R11 ;  /* 0x0000000bb5057221 */ /* 0x000fe20000010000 */
[----:B---3--:R-:W-:-:S02]  /*8ed0*/  F2FP.BF16.F32.PACK_AB R163, R10, R163 ;  /* 0x000000a30aa3723e */ /* 0x008fc400000010ff */
[----:B------:R-:W-:-:S03]  /*8ee0*/  FADD.FTZ R4, R10, R4 ;  /* 0x000000040a047221 */ /* 0x000fc60000010000 */
[----:B------:R1:W-:Y:S01]  /*8ef0*/  STSM.16.M88.4 [R23], R160 ;  /* 0x000000a017007844 */ /* 0x0003e20000000200 */
[----:B------:R-:W-:Y:S05]  /*8f00*/  @!P0 BRA `(.L_x_7666) ;  /* 0x0000000000048947 */ /* 0x000fea0003800000 */
[----:B------:R-:W-:Y:S01]  /*8f10*/  BPT.TRAP 0x1 ;  /* 0x000000040000795c */ /* 0x000fe20000300000 */
.L_x_7666:
[----:B------:R2:W3:Y:S01]  /*8f20*/  SYNCS.PHASECHK.TRANS64.TRYWAIT P1, [UR22+0x28c50], R7 ;  /* 0x028c5007ff0075a7 */ /* 0x0004e20008020156 */
[----:B------:R-:W-:Y:S05]  /*8f30*/  @!P0 BRA `(.L_x_7667) ;  /* 0x0000000000048947 */ /* 0x000fea0003800000 */
[----:B------:R-:W-:Y:S01]  /*8f40*/  BPT.TRAP 0x1 ;  /* 0x000000040000795c */ /* 0x000fe20000300000 */
.L_x_7667:
[----:B---3--:R-:W-:Y:S05]  /*8f50*/  @P1 BRA `(.L_x_7668) ;  /* 0x0000000000081947 */ /* 0x008fea0003800000 */
[----:B------:R-:W3:Y:S02]  /*8f60*/  SYNCS.PHASECHK.TRANS64.TRYWAIT P1, [UR22+0x28c50], R7 ;  /* 0x028c5007ff0075a7 */ /* 0x000ee40008020156 */
[----:B---3--:R-:W-:Y:S05]  /*8f70*/  @!P1 BRA `(.L_x_7669) ;  /* 0x000000bc00889947 */ /* 0x008fea0003800000 */
.L_x_7668:
        /* <DEDUP_REMOVED lines=34> */
.L_x_7670:
[----:B------:R-:W-:Y:S01]  /*91a0*/  UISETP.GT.AND UP0, UPT, UR21, UR48, UPT ;  /* 0x000000301500728c */ /* 0x000fe2000bf04270 */
[----:B-1----:R-:W-:Y:S01]  /*91b0*/  IMAD.MOV.U32 R9, RZ, RZ, R3 ;  /* 0x000000ffff097224 */ /* 0x002fe200078e0003 */
        /* <DEDUP_REMOVED lines=8> */
.L_x_7660:
[----:B------:R-:W5:Y:S01]  /*9240*/  SHFL.BFLY PT, R0, R5, 0x2, 0x1f ;  /* 0x0c401f0005007f89 */ /* 0x000f6200000e0000 */
[----:B------:R-:W-:Y:S01]  /*9250*/  IMAD.U32 R12, RZ, RZ, UR10 ;  /* 0x0000000aff0c7e24 */ /* 0x000fe2000f8e00ff */
[----:B------:R-:W-:Y:S08]  /*9260*/  BAR.ARV 0x8, 0x100 ;  /* 0x0204000000007b1d */ /* 0x000ff00000002000 */
[----:B------:R-:W-:Y:S01]  /*9270*/  BAR.SYNC.DEFER_BLOCKING 0xf, 0x100 ;  /* 0x03c4000000007b1d */ /* 0x000fe20000010000 */
[----:B------:R-:W-:Y:S01]  /*9280*/  ISETP.NE.AND P2, PT, R18, RZ, PT ;  /* 0x000000ff1200720c */ /* 0x000fe20003f45270 */
[----:B------:R-:W-:Y:S01]  /*9290*/  IMAD.MOV.U32 R13, RZ, RZ, -0x800000 ;  /* 0xff800000ff0d7424 */ /* 0x000fe200078e00ff */
[----:B------:R-:W-:-:S03]  /*92a0*/  UIADD3 UR46, UR46, 0x1, URZ ;  /* 0x000000012e2e7890 */ /* 0x000fc6000fffe03f */
[----:B------:R-:W4:Y:S01]  /*92b0*/  SHFL.BFLY PT, R9, R4, 0x2, 0x1f ;  /* 0x0c401f0004097f89 */ /* 0x000f2200000e0000 */
[----:B-----5:R-:W-:-:S05]  /*92c0*/  FADD.FTZ R0, R0, R5 ;  /* 0x0000000500007221 */ /* 0x020fca0000010000 */
[----:B0123--:R-:W0:Y:S01]  /*92d0*/  SHFL.BFLY PT, R7, R0, 0x1, 0x1f ;  /* 0x0c201f0000077f89 */ /* 0x00fe2200000e0000 */
[----:B----4-:R-:W-:Y:S01]  /*92e0*/  FADD.FTZ R9, R9, R4 ;  /* 0x0000000409097221 */ /* 0x010fe20000010000 */
[----:B------:R-:W-:-:S04]  /*92f0*/  IMAD.MOV.U32 R4, RZ, RZ, RZ ;  /* 0x000000ffff047224 */ /* 0x000fc800078e00ff */
[----:B------:R-:W1:Y:S01]  /*9300*/  SHFL.BFLY PT, R8, R9, 0x1, 0x1f ;  /* 0x0c201f0009087f89 */ /* 0x000e6200000e0000 */
[----:B0-----:R-:W-:Y:S01]  /*9310*/  FADD.FTZ R10, R0, R7 ;  /* 0x00000007000a7221 */ /* 0x001fe20000010000 */
[----:B------:R-:W-:-:S04]  /*9320*/  IMAD.MOV.U32 R0, RZ, RZ, RZ ;  /* 0x000000ffff007224 */ /* 0x000fc800078e00ff */
[----:B------:R-:W-:-:S13]  /*9330*/  FSETP.NE.FTZ.AND P0, PT, R10, RZ, PT ;  /* 0x000000ff0a00720b */ /* 0x000fda0003f15000 */
[----:B------:R-:W0:Y:S01]  /*9340*/  @P0 MUFU.LG2 R7, R10 ;  /* 0x0000000a00070308 */ /* 0x000e220000000c00 */
[----:B------:R-:W-:Y:S01]  /*9350*/  @P0 FMUL.FTZ R5, R12, 0.69314718246459960938 ;  /* 0x3f3172180c050820 */ /* 0x000fe20000410000 */
[----:B-1----:R-:W-:Y:S01]  /*9360*/  FADD.FTZ R11, R9, R8 ;  /* 0x00000008090b7221 */ /* 0x002fe20000010000 */
[----:B------:R-:W-:-:S04]  /*9370*/  IMAD.MOV.U32 R12, RZ, RZ, -0x800000 ;  /* 0xff800000ff0c7424 */ /* 0x000fc800078e00ff */
[----:B------:R-:W-:Y:S01]  /*9380*/  FSETP.NE.FTZ.AND P1, PT, R11, RZ, PT ;  /* 0x000000ff0b00720b */ /* 0x000fe20003f35000 */
[----:B------:R-:W1:Y:S01]  /*9390*/  @P0 MUFU.RCP R4, R10 ;  /* 0x0000000a00040308 */ /* 0x000e620000001000 */
[----:B0-----:R-:W-:-:S11]  /*93a0*/  @P0 FMUL.FTZ R8, R7, 0.69314718246459960938 ;  /* 0x3f31721807080820 */ /* 0x001fd60000410000 */
[----:B------:R-:W0:Y:S01]  /*93b0*/  @P1 MUFU.RCP R0, R11 ;  /* 0x0000000b00001308 */ /* 0x000e220000001000 */
[----:B------:R-:W-:Y:S01]  /*93c0*/  @P0 FFMA.FTZ R12, R5, R6, R8 ;  /* 0x00000006050c0223 */ /* 0x000fe20000010008 */
[----:B------:R-:W-:Y:S01]  /*93d0*/  IMAD.U32 R6, RZ, RZ, UR37 ;  /* 0x00000025ff067e24 */ /* 0x000fe2000f8e00ff */
[----:B------:R-:W-:Y:S01]  /*93e0*/  UIADD3 UR37, UR37, 0x1, URZ ;  /* 0x0000000125257890 */ /* 0x000fe2000fffe03f */
[----:B------:R-:W-:Y:S01]  /*93f0*/  PLOP3.LUT P0, PT, PT, PT, PT, 0x8, 0x0 ;  /* 0x000000000000781c */ /* 0x000fe20003f0e170 */
[-C--:B-1----:R-:W-:Y:S01]  /*9400*/  FMUL.FTZ R24, R24, R4.reuse ;  /* 0x0000000418187220 */ /* 0x082fe20000410000 */
[----:B------:R-:W-:Y:S01]  /*9410*/  @!P2 IMAD R5, R6, 0x40, R17 ;  /* 0x000000400605a824 */ /* 0x000fe200078e0211 */
[----:B------:R-:W-:Y:S01]  /*9420*/  UISETP.NE.AND UP0, UPT, UR37, 0x2, UPT ;  /* 0x000000022500788c */ /* 0x000fe2000bf05270 */
[----:B------:R-:W-:Y:S02]  /*9430*/  IMAD.U32 R6, RZ, RZ, UR10 ;  /* 0x0000000aff067e24 */ /* 0x000fe4000f8e00ff */
[-C--:B------:R-:W-:Y:S01]  /*9440*/  FMUL.FTZ R25, R25, R4.reuse ;  /* 0x0000000419197220 */ /* 0x080fe20000410000 */
[-C--:B------:R-:W-:Y:S01]  /*9450*/  FMUL.FTZ R28, R28, R4.reuse ;  /* 0x000000041c1c7220 */ /* 0x080fe20000410000 */
[----:B------:R-:W-:Y:S01]  /*9460*/  @!P2 LEA R7, R5, UR40, 0x2 ;  /* 0x000000280507ac11 */ /* 0x000fe2000f8e10ff */
[-C--:B------:R-:W-:Y:S01]  /*9470*/  FMUL.FTZ R29, R29, R4.reuse ;  /* 0x000000041d1d7220 */ /* 0x080fe20000410000 */
[----:B------:R-:W1:Y:S01]  /*9480*/  @P1 MUFU.LG2 R5, R11 ;  /* 0x0000000b00051308 */ /* 0x000e620000000c00 */
[-C--:B------:R-:W-:Y:S01]  /*9490*/  FMUL.FTZ R32, R32, R4.reuse ;  /* 0x0000000420207220 */ /* 0x080fe20000410000 */
[-C--:B------:R-:W-:Y:S01]  /*94a0*/  FMUL.FTZ R33, R33, R4.reuse ;  /* 0x0000000421217220 */ /* 0x080fe20000410000 */
[----:B------:R1:W-:Y:S01]  /*94b0*/  @!P2 STS [R7+0x28800], R4 ;  /* 0x028800040700a388 */ /* 0x0003e20000000800 */
        /* <DEDUP_REMOVED lines=60> */
[----:B-1----:R-:W-:Y:S01]  /*9880*/  @P1 FMUL.FTZ R4, R5, 0.69314718246459960938 ;  /* 0x3f31721805041820 */ /* 0x002fe20000410000 */
        /* <DEDUP_REMOVED lines=66> */
[----:B------:R-:W-:-:S02]  /*9cb0*/  USEL UR37, UR37, URZ, UP0 ;  /* 0x0000003f25257287 */ /* 0x000fc40008000000 */
[----:B------:R-:W-:Y:S01]  /*9cc0*/  ULOP3.LUT UR36, UR36, UR4, URZ, 0x3c, !UPT ;  /* 0x0000000424247292 */ /* 0x000fe2000f8e3c3f */
[----:B0-----:R-:W-:Y:S11]  /*9cd0*/  BAR.ARV 0xe, 0x100 ;  /* 0x0384000000007b1d */ /* 0x001ff60000002000 */
.L_x_7624:
        /* <DEDUP_REMOVED lines=16> */
[----:B------:R-:W-:Y:S02]  /*9de0*/  F2FP.BF16.F32.PACK_AB R7, R31, R30 ;  /* 0x0000001e1f07723e */ /* 0x000fe400000010ff */
[----:B------:R-:W-:Y:S02]  /*9df0*/  F2FP.BF16.F32.PACK_AB R9, R35, R34 ;  /* 0x000000222309723e */ /* 0x000fe400000010ff */
[----:B------:R-:W-:Y:S02]  /*9e00*/  F2FP.BF16.F32.PACK_AB R10, R37, R36 ;  /* 0x00000024250a723e */ /* 0x000fe400000010ff */
        /* <DEDUP_REMOVED lines=11> */
[----:B------:R-:W-:-:S04]  /*9ec0*/  @UP0 ULEA UR10, UP1, UR41, UR10, 0x2 ;  /* 0x0000000a290a0291 */ /* 0x000fc8000f82103f */
[----:B------:R-:W-:Y:S01]  /*9ed0*/  @UP0 ULEA.HI.X UR11, UR41, UR11, UR42, 0x2, UP1 ;  /* 0x0000000b290b0291 */ /* 0x000fe200088f142a */
        /* <DEDUP_REMOVED lines=25> */
[----:B0-----:R-:W-:Y:S02]  /*a070*/  IADD3 R8, P0, R20, 0x60, RZ ;  /* 0x0000006014087810 */ /* 0x001fe40007f1e0ff */
        /* <DEDUP_REMOVED lines=8> */
[----:B0-----:R-:W-:Y:S01]  /*a100*/  IMAD.X R5, RZ, RZ, R21, P0 ;  /* 0x000000ffff057224 */ /* 0x001fe200000e0615 */
        /* <DEDUP_REMOVED lines=124> */
[----:B------:R-:W-:Y:S01]  /*a8d0*/  LOP3.LUT R3, R8, 0x380, RZ, 0xc0, !PT ;  /* 0x0000038008037812 */ /* 0x000fe200078ec0ff */
[----:B------:R-:W-:Y:S01]  /*a8e0*/  IMAD.X R21, RZ, RZ, R21, P0 ;  /* 0x000000ffff157224 */ /* 0x000fe200000e0615 */
[----:B------:R-:W-:Y:S02]  /*a8f0*/  F2FP.BF16.F32.PACK_AB R5, R139, R138 ;  /* 0x0000008a8b05723e */ /* 0x000fe400000010ff */
[----:B------:R-:W-:-:S02]  /*a900*/  SHF.R.U64 R3, R3, 0x3, RZ ;  /* 0x0000000303037819 */ /* 0x000fc400000012ff */
[----:B------:R-:W-:Y:S01]  /*a910*/  ISETP.NE.U32.AND P0, PT, RZ, UR12, PT ;  /* 0x0000000cff007c0c */ /* 0x000fe2000bf05070 */
[----:B------:R0:W-:Y:S01]  /*a920*/  STSM.16.M88.4 [R0], R4 ;  /* 0x0000000400007844 */ /* 0x0001e20000000200 */
[----:B------:R-:W-:Y:S02]  /*a930*/  LOP3.LUT R20, R3, R8, RZ, 0x3c, !PT ;  /* 0x0000000803147212 */ /* 0x000fe400078e3cff */
[----:B------:R-:W-:Y:S02]  /*a940*/  ISETP.NE.AND.EX P0, PT, RZ, UR13, PT, P0 ;  /* 0x0000000dff007c0c */ /* 0x000fe4000bf05300 */
[----:B------:R-:W-:Y:S02]  /*a950*/  MOV R20, R20 ;  /* 0x0000001400147202 */ /* 0x000fe40000000f00 */
[----:B0-----:R-:W-:Y:S02]  /*a960*/  F2FP.BF16.F32.PACK_AB R4, R145, R144 ;  /* 0x000000909104723e */ /* 0x001fe400000010ff */
[----:B------:R-:W-:-:S02]  /*a970*/  F2FP.BF16.F32.PACK_AB R5, R147, R146 ;  /* 0x000000929305723e */ /* 0x000fc400000010ff */
[----:B------:R-:W-:Y:S02]  /*a980*/  F2FP.BF16.F32.PACK_AB R6, R149, R148 ;  /* 0x000000949506723e */ /* 0x000fe400000010ff */
[----:B------:R-:W-:-:S05]  /*a990*/  F2FP.BF16.F32.PACK_AB R7, R151, R150 ;  /* 0x000000969707723e */ /* 0x000fca00000010ff */
[----:B------:R0:W-:Y:S02]  /*a9a0*/  STSM.16.M88.4 [R20], R4 ;  /* 0x0000000414007844 */ /* 0x0001e40000000200 */
[----:B0-----:R-:W-:Y:S02]  /*a9b0*/  IMAD.U32 R4, RZ, RZ, UR10 ;  /* 0x0000000aff047e24 */ /* 0x001fe4000f8e00ff */
[----:B------:R-:W-:Y:S01]  /*a9c0*/  IMAD.U32 R5, RZ, RZ, UR11 ;  /* 0x0000000bff057e24 */ /* 0x000fe2000f8e00ff */
[----:B------:R-:W-:Y:S06]  /*a9d0*/  BAR.SYNC.DEFER_BLOCKING 0x1, 0x100 ;  /* 0x0044000000007b1d */ /* 0x000fec0000010000 */
[----:B------:R-:W-:-:S02]  /*a9e0*/  ULDC.64 UR10, c[0x0][0xc00] ;  /* 0x00030000000a7ab9 */ /* 0x000fc40000000a00 */
[----:B------:R-:W-:Y:S01]  /*a9f0*/  UIMAD.WIDE UR10, UR41, 0x4, UR10 ;  /* 0x00000004290a78a5 */ /* 0x000fe2000f8e020a */
[----:B------:R0:W2:Y:S05]  /*aa00*/  @P1 LDG.E R3, desc[UR50][R4.64] ;  /* 0x0000003204031981 */ /* 0x0000aa000c1e1900 */
[----:B0-----:R-:W-:Y:S02]  /*aa10*/  IMAD.U32 R4, RZ, RZ, UR10 ;  /* 0x0000000aff047e24 */ /* 0x001fe4000f8e00ff */
        /* <DEDUP_REMOVED lines=16> */
.L_x_7674:
        /* <DEDUP_REMOVED lines=22> */
[----:B------:R-:W-:-:S04]  /*ac80*/  USEL UR42, UR42, URZ, !UP0 ;  /* 0x0000003f2a2a7287 */ /* 0x000fc8000c000000 */
[----:B------:R-:W-:Y:S01]  /*ac90*/  ULDC.64 UR14, c[0x0][UR19+0x228] ;  /* 0x00008a00130e7abb */ /* 0x000fe20008000a00 */
[----:B------:R-:W-:Y:S01]  /*aca0*/  ULDC.64 UR12, c[0x0][UR19+0x220] ;  /* 0x00008800130c7abb */ /* 0x000fe20008000a00 */
[----:B------:R-:W-:Y:S02]  /*acb0*/  UIMAD.WIDE.U32 UR20, UR14, UR16, URZ ;  /* 0x000000100e1472a5 */ /* 0x000fe4000f8e003f */
[----:B------:R-:W-:Y:S01]  /*acc0*/  UIMAD UR22, UR15, UR16, URZ ;  /* 0x000000100f1672a4 */ /* 0x000fe2000f8e023f */
[----:B0-----:R-:W-:Y:S01]  /*acd0*/  ISETP.NE.AND P0, PT, R0, 0x1, PT ;  /* 0x000000010000780c */ /* 0x001fe20003f05270 */
[----:B------:R-:W-:Y:S01]  /*ace0*/  UIMAD.WIDE.U32 UR14, UR12, UR41, URZ ;  /* 0x000000290c0e72a5 */ /* 0x000fe2000f8e003f */
[----:B------:R-:W-:Y:S01]  /*acf0*/  ULDC.64 UR10, c[0x0][UR19+0x218] ;  /* 0x00008600130a7abb */ /* 0x000fe20008000a00 */
[----:B------:R-:W-:Y:S02]  /*ad00*/  UIMAD UR41, UR13, UR41, URZ ;  /* 0x000000290d2972a4 */ /* 0x000fe4000f8e023f */
[----:B------:R-:W-:-:S02]  /*ad10*/  UIMAD.WIDE.U32 UR16, UR10, UR44, URZ ;  /* 0x0000002c0a1072a5 */ /* 0x000fc4000f8e003f */
[----:B------:R-:W-:Y:S02]  /*ad20*/  UIMAD UR10, UR11, UR44, URZ ;  /* 0x0000002c0b0a72a4 */ /* 0x000fe4000f8e023f */
[----:B------:R-:W-:Y:S02]  /*ad30*/  UIMAD UR41, UR12, UR42, UR41 ;  /* 0x0000002a0c2972a4 */ /* 0x000fe4000f8e0229 */
[----:B------:R-:W-:Y:S02]  /*ad40*/  UIADD3 UR22, UR21, UR22, URZ ;  /* 0x0000001615167290 */ /* 0x000fe4000fffe03f */
[----:B------:R-:W0:Y:S01]  /*ad50*/  @P0 LDC R4, c[0x0][0xbec] ;  /* 0x0002fb00ff040b82 */ /* 0x000e220000000800 */
[----:B------:R-:W-:Y:S02]  /*ad60*/  UIADD3 UR11, UR17, UR10, URZ ;  /* 0x0000000a110b7290 */ /* 0x000fe4000fffe03f */
[----:B------:R-:W-:Y:S02]  /*ad70*/  UIADD3 UR16, UP0, UP2, UR14, UR16, UR4 ;  /* 0x000000100e107290 */ /* 0x000fe4000fa1e004 */
[----:B------:R-:W-:Y:S01]  /*ad80*/  UIADD3 UR10, UR15, UR41, URZ ;  /* 0x000000290f0a7290 */ /* 0x000fe2000fffe03f */
[----:B------:R-:W-:-:S02]  /*ad90*/  IMAD.U32 R6, RZ, RZ, UR22 ;  /* 0x00000016ff067e24 */ /* 0x000fc4000f8e00ff */
[----:B------:R-:W1:Y:S01]  /*ada0*/  @P0 LDC R5, c[0x0][0xbf0] ;  /* 0x0002fc00ff050b82 */ /* 0x000e620000000800 */
[----:B------:R-:W-:Y:S01]  /*adb0*/  UIADD3.X UR10, UR10, UR11, UR18, UP0, UP2 ;  /* 0x0000000b0a0a7290 */ /* 0x000fe200087e4412 */
[----:B0-----:R-:W-:-:S05]  /*adc0*/  @P0 IMAD.HI.U32 R4, R9, R4, RZ ;  /* 0x0000000409040227 */ /* 0x001fca00078e00ff */
[----:B-1----:R-:W-:Y:S01]  /*add0*/  @P0 SHF.R.U32.HI R3, RZ, R5, R4 ;  /* 0x00000005ff030219 */ /* 0x002fe20000011604 */
[----:B------:R-:W-:-:S04]  /*ade0*/  IMAD.U32 R4, RZ, RZ, UR20 ;  /* 0x00000014ff047e24 */ /* 0x000fc8000f8e00ff */
[--C-:B------:R-:W-:Y:S01]  /*adf0*/  IMAD.MOV R7, RZ, RZ, -R3.reuse ;  /* 0x000000ffff077224 */ /* 0x100fe200078e0a03 */
[----:B------:R-:W-:Y:S02]  /*ae00*/  IADD3 R4, P0, P2, R3, UR16, R4 ;  /* 0x0000001003047c10 */ /* 0x000fe4000fa1e004 */
[----:B------:R-:W-:Y:S01]  /*ae10*/  SHF.R.S32.HI R3, RZ, 0x1f, R3 ;  /* 0x0000001fff037819 */ /* 0x000fe20000011403 */
[C---:B------:R-:W-:Y:S02]  /*ae20*/  IMAD R7, R0.reuse, R7, R9 ;  /* 0x0000000700077224 */ /* 0x040fe400078e0209 */
[----:B------:R-:W-:Y:S01]  /*ae30*/  IMAD R9, R0, UR8, RZ ;  /* 0x0000000800097c24 */ /* 0x000fe2000f8e02ff */
        /* <DEDUP_REMOVED lines=10> */
[----:B------:R-:W-:Y:S01]  /*aee0*/  LEA R8, P0, R4, UR10, 0x2 ;  /* 0x0000000a04087c11 */ /* 0x000fe2000f8010ff */
[----:B------:R-:W-:-:S03]  /*aef0*/  VIADD R0, R17, UR45 ;  /* 0x0000002d11007c36 */ /* 0x000fc60008000000 */
        /* <DEDUP_REMOVED lines=12> */
.L_x_7675:
[----:B------:R-:W-:Y:S05]  /*afc0*/  @P1 BRA `(.L_x_7676) ;  /* 0x0000001000601947 */ /* 0x000fea0003800000 */
[----:B------:R-:W1:Y:S01]  /*afd0*/  S2R R0, SR_TID.X ;  /* 0x0000000000007919 */ /* 0x000e620000002100 */
[----:B------:R-:W2:Y:S01]  /*afe0*/  LDC R82, c[0x0][0xbe8] ;  /* 0x0002fa00ff527b82 */ /* 0x000ea20000000800 */
[----:B------:R-:W-:Y:S01]  /*aff0*/  ULDC UR14, c[0x0][0xac8] ;  /* 0x0002b200000e7ab9 */ /* 0x000fe20000000800 */
[----:B------:R-:W-:Y:S01]  /*b000*/  ULDC.64 UR12, c[0x0][0xaa0] ;  /* 0x0002a800000c7ab9 */ /* 0x000fe20000000a00 */
[----:B-1----:R-:W-:-:S05]  /*b010*/  VIADD R0, R0, 0xffffff80 ;  /* 0xffffff8000007836 */ /* 0x002fca0000000000 */
[----:B------:R-:W-:-:S04]  /*b020*/  SHF.R.S32.HI R3, RZ, 0x1f, R0 ;  /* 0x0000001fff037819 */ /* 0x000fc80000011400 */
[----:B------:R-:W-:-:S04]  /*b030*/  LEA.HI R20, R3, R0, RZ, 0x3 ;  /* 0x0000000003147211 */ /* 0x000fc800078f18ff */
[----:B------:R-:W-:-:S05]  /*b040*/  SHF.R.S32.HI R3, RZ, 0x3, R20 ;  /* 0x00000003ff037819 */ /* 0x000fca0000011414 */
[----:B0-----:R-:W-:-:S04]  /*b050*/  IMAD R5, R3, 0x40, R2 ;  /* 0x0000004003057824 */ /* 0x001fc800078e0202 */
[----:B------:R-:W-:-:S03]  /*b060*/  IMAD.WIDE R14, R5, 0x2, R14 ;  /* 0x00000002050e7825 */ /* 0x000fc600078e020e */
[C---:B------:R-:W-:Y:S02]  /*b070*/  IADD3 R41, P2, R14.reuse, 0x7000, RZ ;  /* 0x000070000e297810 */ /* 0x040fe40007f5e0ff */
[C---:B------:R-:W-:Y:S02]  /*b080*/  IADD3 R33, P0, R14.reuse, 0x5000, RZ ;  /* 0x000050000e217810 */ /* 0x040fe40007f1e0ff */
[----:B------:R-:W-:Y:S02]  /*b090*/  LOP3.LUT R40, R41, 0x380, RZ, 0xc0, !PT ;  /* 0x0000038029287812 */ /* 0x000fe400078ec0ff */
[----:B------:R-:W-:Y:S02]  /*b0a0*/  LOP3.LUT R32, R33, 0x380, RZ, 0xc0, !PT ;  /* 0x0000038021207812 */ /* 0x000fe400078ec0ff */
[----:B------:R-:W-:Y:S02]  /*b0b0*/  IADD3 R37, P1, R14, 0x6000, RZ ;  /* 0x000060000e257810 */ /* 0x000fe40007f3e0ff */
[----:B------:R-:W-:-:S02]  /*b0c0*/  SHF.R.U64 R40, R40, 0x3, RZ ;  /* 0x0000000328287819 */ /* 0x000fc400000012ff */
[----:B------:R-:W-:Y:S02]  /*b0d0*/  SHF.R.U64 R32, R32, 0x3, RZ ;  /* 0x0000000320207819 */ /* 0x000fe400000012ff */
[----:B------:R-:W-:Y:S02]  /*b0e0*/  LOP3.LUT R36, R37, 0x380, RZ, 0xc0, !PT ;  /* 0x0000038025247812 */ /* 0x000fe400078ec0ff */
[----:B------:R-:W-:Y:S01]  /*b0f0*/  LOP3.LUT R40, R40, R41, RZ, 0x3c, !PT ;  /* 0x0000002928287212 */ /* 0x000fe200078e3cff */
[--C-:B------:R-:W-:Y:S01]  /*b100*/  IMAD.X R41, RZ, RZ, R15.reuse, P2 ;  /* 0x000000ffff297224 */ /* 0x100fe200010e060f */
[----:B------:R-:W-:Y:S01]  /*b110*/  LOP3.LUT R32, R32, R33, RZ, 0x3c, !PT ;  /* 0x0000002120207212 */ /* 0x000fe200078e3cff */
[--C-:B------:R-:W-:Y:S01]  /*b120*/  IMAD.X R33, RZ, RZ, R15.reuse, P0 ;  /* 0x000000ffff217224 */ /* 0x100fe200000e060f */
[----:B------:R-:W-:Y:S02]  /*b130*/  IADD3 R69, P2, R14, 0xe000, RZ ;  /* 0x0000e0000e457810 */ /* 0x000fe40007f5e0ff */
[----:B------:R-:W-:Y:S01]  /*b140*/  SHF.R.U64 R36, R36, 0x3, RZ ;  /* 0x0000000324247819 */ /* 0x000fe200000012ff */
[----:B------:R-:W-:Y:S01]  /*b150*/  UIMAD UR18, UR18, UR12, URZ ;  /* 0x0000000c121272a4 */ /* 0x000fe2000f8e023f */
[----:B------:R-:W-:Y:S01]  /*b160*/  IADD3 R61, P0, R14, 0xc000, RZ ;  /* 0x0000c0000e3d7810 */ /* 0x000fe20007f1e0ff */
[----:B------:R-:W-:Y:S01]  /*b170*/  UIMAD.WIDE.U32 UR10, UR4, UR12, URZ ;  /* 0x0000000c040a72a5 */ /* 0x000fe2000f8e003f */
[----:B------:R-:W-:Y:S01]  /*b180*/  LOP3.LUT R68, R69, 0x380, RZ, 0xc0, !PT ;  /* 0x0000038045447812 */ /* 0x000fe200078ec0ff */
[----:B------:R-:W-:Y:S01]  /*b190*/  VIADD R89, R2, 0xc0 ;  /* 0x000000c002597836 */ /* 0x000fe20000000000 */
[----:B------:R-:W-:Y:S01]  /*b1a0*/  LOP3.LUT R36, R36, R37, RZ, 0x3c, !PT ;  /* 0x0000002524247212 */ /* 0x000fe200078e3cff */
[----:B------:R-:W-:Y:S01]  /*b1b0*/  IMAD.X R37, RZ, RZ, R15, P1 ;  /* 0x000000ffff257224 */ /* 0x000fe200008e060f */
[----:B------:R-:W-:Y:S01]  /*b1c0*/  LOP3.LUT R60, R61, 0x380, RZ, 0xc0, !PT ;  /* 0x000003803d3c7812 */ /* 0x000fe200078ec0ff */
[----:B------:R-:W-:Y:S01]  /*b1d0*/  VIADD R87, R2, 0x100 ;  /* 0x0000010002577836 */ /* 0x000fe20000000000 */
[----:B------:R-:W-:Y:S01]  /*b1e0*/  IADD3 R65, P1, R14, 0xd000, RZ ;  /* 0x0000d0000e417810 */ /* 0x000fe20007f3e0ff */
[----:B------:R-:W-:Y:S01]  /*b1f0*/  VIADD R91, R2, 0x140 ;  /* 0x00000140025b7836 */ /* 0x000fe20000000000 */
[----:B------:R-:W-:-:S02]  /*b200*/  SHF.R.U64 R68, R68, 0x3, RZ ;  /* 0x0000000344447819 */ /* 0x000fc400000012ff */
[----:B------:R-:W-:Y:S02]  /*b210*/  IADD3 R9, P3, R14, 0x1000, RZ ;  /* 0x000010000e097810 */ /* 0x000fe40007f7e0ff */
[----:B------:R-:W-:Y:S02]  /*b220*/  LOP3.LUT R77, R20, 0xfffffff8, RZ, 0xc0, !PT ;  /* 0xfffffff8144d7812 */ /* 0x000fe400078ec0ff */
[C---:B------:R-:W-:Y:S02]  /*b230*/  IADD3 R13, P4, R14.reuse, 0x2000, RZ ;  /* 0x000020000e0d7810 */ /* 0x040fe40007f9e0ff */
[C---:B------:R-:W-:Y:S02]  /*b240*/  IADD3 R25, P5, R14.reuse, 0x3000, RZ ;  /* 0x000030000e197810 */ /* 0x040fe40007fbe0ff */
[----:B------:R-:W-:Y:S01]  /*b250*/  IADD3 R29, P6, R14, 0x4000, RZ ;  /* 0x000040000e1d7810 */ /* 0x000fe20007fde0ff */
[----:B------:R-:W-:Y:S01]  /*b260*/  UIMAD UR18, UR4, UR13, UR18 ;  /* 0x0000000d041272a4 */ /* 0x000fe2000f8e0212 */
[----:B------:R-:W-:Y:S01]  /*b270*/  SHF.R.U64 R60, R60, 0x3, RZ ;  /* 0x000000033c3c7819 */ /* 0x000fe200000012ff */
[----:B------:R-:W-:Y:S01]  /*b280*/  VIADD R97, R2, 0x180 ;  /* 0x0000018002617836 */ /* 0x000fe20000000000 */
[----:B------:R-:W-:Y:S01]  /*b290*/  LOP3.LUT R64, R65, 0x380, RZ, 0xc0, !PT ;  /* 0x0000038041407812 */ /* 0x000fe200078ec0ff */
[----:B------:R-:W-:Y:S01]  /*b2a0*/  ULDC.64 UR12, c[0x0][0xae8] ;  /* 0x0002ba00000c7ab9 */ /* 0x000fe20000000a00 */
[----:B------:R-:W-:Y:S01]  /*b2b0*/  LOP3.LUT R68, R68, R69, RZ, 0x3c, !PT ;  /* 0x0000004544447212 */ /* 0x000fe200078e3cff */
[--C-:B------:R-:W-:Y:S01]  /*b2c0*/  IMAD.X R69, RZ, RZ, R15.reuse, P2 ;  /* 0x000000ffff457224 */ /* 0x100fe200010e060f */
[----:B------:R-:W-:Y:S01]  /*b2d0*/  LOP3.LUT R60, R60, R61, RZ, 0x3c, !PT ;  /* 0x0000003d3c3c7212 */ /* 0x000fe200078e3cff */
[----:B------:R-:W-:Y:S01]  /*b2e0*/  IMAD.X R61, RZ, RZ, R15, P0 ;  /* 0x000000ffff3d7224 */ /* 0x000fe200000e060f */
[----:B--2---:R-:W-:Y:S01]  /*b2f0*/  ISETP.NE.AND P2, PT, R82, 0x1, PT ;  /* 0x000000015200780c */ /* 0x004fe20003f45270 */
[----:B------:R-:W5:Y:S01]  /*b300*/  LD.E.128 R32, desc[UR50][R32.64] ;  /* 0x0000003220207980 */ /* 0x000f62000c101d00 */
[----:B------:R-:W-:-:S02]  /*b310*/  SHF.R.U64 R64, R64, 0x3, RZ ;  /* 0x0000000340407819 */ /* 0x000fc400000012ff */
[----:B------:R-:W-:Y:S01]  /*b320*/  ISETP.GE.AND P0, PT, R192, UR14, PT ;  /* 0x0000000ec0007c0c */ /* 0x000fe2000bf06270 */
[----:B------:R-:W5:Y:S01]  /*b330*/  LD.E.128 R36, desc[UR50][R36.64] ;  /* 0x0000003224247980 */ /* 0x000f62000c101d00 */
[----:B------:R-:W-:Y:S01]  /*b340*/  LOP3.LUT R64, R64, R65, RZ, 0x3c, !PT ;  /* 0x0000004140407212 */ /* 0x000fe200078e3cff */
[----:B------:R-:W-:Y:S01]  /*b350*/  IMAD.X R65, RZ, RZ, R15, P1 ;  /* 0x000000ffff417224 */ /* 0x000fe200008e060f */
[----:B------:R-:W-:Y:S01]  /*b360*/  SEL R76, RZ, 0xffffffff, P0 ;  /* 0xffffffffff4c7807 */ /* 0x000fe20000000000 */
[----:B------:R-:W5:Y:S01]  /*b370*/  LD.E.128 R40, desc[UR50][R40.64] ;  /* 0x0000003228287980 */ /* 0x000f62000c101d00 */
[----:B------:R-:W-:Y:S02]  /*b380*/  ISETP.GE.AND P1, PT, R2, UR14, PT ;  /* 0x0000000e02007c0c */ /* 0x000fe4000bf26270 */
[----:B------:R-:W-:Y:S01]  /*b390*/  LOP3.LUT R8, R9, 0x380, RZ, 0xc0, !PT ;  /* 0x0000038009087812 */ /* 0x000fe200078ec0ff */
[----:B------:R-:W-:Y:S01]  /*b3a0*/  IMAD.SHL.U32 R76, R76, 0x2, RZ ;  /* 0x000000024c4c7824 */ /* 0x000fe200078e00ff */
[----:B------:R-:W-:Y:S01]  /*b3b0*/  SEL R21, RZ, 0x1, P1 ;  /* 0x00000001ff157807 */ /* 0x000fe20000800000 */
[----:B------:R-:W0:Y:S01]  /*b3c0*/  @P2 LDC R79, c[0x0][0xbec] ;  /* 0x0002fb00ff4f2b82 */ /* 0x000e220000000800 */
[----:B------:R-:W-:-:S02]  /*b3d0*/  ISETP.GE.AND P0, PT, R187, UR14, PT ;  /* 0x0000000ebb007c0c */ /* 0x000fc4000bf06270 */
[----:B------:R-:W-:Y:S02]  /*b3e0*/  LOP3.LUT R12, R13, 0x380, RZ, 0xc0, !PT ;  /* 0x000003800d0c7812 */ /* 0x000fe400078ec0ff */
[----:B------:R-:W-:Y:S02]  /*b3f0*/  LOP3.LUT R24, R25, 0x380, RZ, 0xc0, !PT ;  /* 0x0000038019187812 */ /* 0x000fe400078ec0ff */
[----:B------:R-:W-:Y:S01]  /*b400*/  LOP3.LUT R28, R29, 0x380, RZ, 0xc0, !PT ;  /* 0x000003801d1c7812 */ /* 0x000fe200078ec0ff */
[----:B------:R-:W1:Y:S01]  /*b410*/  @P2 LDC R81, c[0x0][0xbf0] ;  /* 0x0002fc00ff512b82 */ /* 0x000e620000000800 */
[----:B------:R-:W-:Y:S01]  /*b420*/  SHF.R.U64 R8, R8, 0x3, RZ ;  /* 0x0000000308087819 */ /* 0x000fe200000012ff */
[----:B------:R-:W-:Y:S01]  /*b430*/  UIADD3 UR11, UR11, UR18, URZ ;  /* 0x000000120b0b7290 */ /* 0x000fe2000fffe03f */
[----:B------:R-:W-:Y:S01]  /*b440*/  LOP3.LUT R21, R76, 0x2, R21, 0xe2, !PT ;  /* 0x000000024c157812 */ /* 0x000fe200078ee215 */
[----:B------:R-:W-:Y:S01]  /*b450*/  IMAD.IADD R76, R0, 0x1, -R77 ;  /* 0x00000001004c7824 */ /* 0x000fe200078e0a4d */
[----:B------:R-:W-:Y:S01]  /*b460*/  SEL R0, RZ, 0xffffffff, P0 ;  /* 0xffffffffff007807 */ /* 0x000fe20000000000 */
[----:B------:R-:W-:Y:S01]  /*b470*/  USHF.R.S32.HI UR4, URZ, 0x1f, UR9 ;  /* 0x0000001f3f047899 */ /* 0x000fe20008011409 */
[----:B------:R-:W-:Y:S01]  /*b480*/  LOP3.LUT R8, R8, R9, RZ, 0x3c, !PT ;  /* 0x0000000908087212 */ /* 0x000fe200078e3cff */
[----:B------:R-:W-:Y:S01]  /*b490*/  IMAD.X R9, RZ, RZ, R15, P3 ;  /* 0x000000ffff097224 */ /* 0x000fe200018e060f */
[----:B------:R-:W-:Y:S01]  /*b4a0*/  IADD3 R45, P3, R14, 0x8000, RZ ;  /* 0x000080000e2d7810 */ /* 0x000fe20007f7e0ff */
[----:B------:R-:W-:Y:S01]  /*b4b0*/  IMAD.SHL.U32 R0, R0, 0x4, RZ ;  /* 0x0000000400007824 */ /* 0x000fe200078e00ff */
[----:B------:R-:W-:Y:S01]  /*b4c0*/  SHF.R.U64 R12, R12, 0x3, RZ ;  /* 0x000000030c0c7819 */ /* 0x000fe200000012ff */
[----:B------:R-:W5:Y:S01]  /*b4d0*/  LD.E.128 R60, desc[UR50][R60.64] ;  /* 0x000000323c3c7980 */ /* 0x000f62000c101d00 */
[----:B------:R-:W-:-:S02]  /*b4e0*/  LOP3.LUT R44, R45, 0x380, RZ, 0xc0, !PT ;  /* 0x000003802d2c7812 */ /* 0x000fc400078ec0ff */
[----:B------:R-:W-:Y:S01]  /*b4f0*/  LOP3.LUT R21, R0, 0x4, R21, 0xe2, !PT ;  /* 0x0000000400157812 */ /* 0x000fe200078ee215 */
[----:B------:R-:W-:Y:S01]  /*b500*/  IMAD R0, R76, 0x20, R3 ;  /* 0x000000204c007824 */ /* 0x000fe200078e0203 */
[----:B------:R-:W-:Y:S01]  /*b510*/  SHF.R.U64 R24, R24, 0x3, RZ ;  /* 0x0000000318187819 */ /* 0x000fe200000012ff */
[----:B------:R-:W5:Y:S01]  /*b520*/  LD.E.128 R64, desc[UR50][R64.64] ;  /* 0x0000003240407980 */ /* 0x000f62000c101d00 */
[----:B------:R-:W-:Y:S02]  /*b530*/  SHF.R.U64 R28, R28, 0x3, RZ ;  /* 0x000000031c1c7819 */ /* 0x000fe400000012ff */
[----:B------:R-:W-:Y:S01]  /*b540*/  SHF.R.U64 R44, R44, 0x3, RZ ;  /* 0x000000032c2c7819 */ /* 0x000fe200000012ff */
[----:B------:R-:W-:Y:S01]  /*b550*/  UIMAD.WIDE.U32 UR10, UR44, UR12, UR10 ;  /* 0x0000000c2c0a72a5 */ /* 0x000fe2000f8e000a */
[----:B------:R-:W-:Y:S01]  /*b560*/  ISETP.GE.AND P1, PT, R89, UR14, PT ;  /* 0x0000000e59007c0c */ /* 0x000fe2000bf26270 */
[----:B------:R-:W-:Y:S01]  /*b570*/  VIADD R80, R0, UR45 ;  /* 0x0000002d00507c36 */ /* 0x000fe20008000000 */
        /* <DEDUP_REMOVED lines=9> */
[----:B------:R-:W-:Y:S01]  /*b610*/  UIMAD UR11, UR44, UR13, UR11 ;  /* 0x0000000d2c0b72a4 */ /* 0x000fe2000f8e020b */
[----:B------:R-:W-:Y:S01]  /*b620*/  IADD3 R53, P5, R14, 0xa000, RZ ;  /* 0x0000a0000e357810 */ /* 0x000fe20007fbe0ff */
[----:B0-----:R-:W-:Y:S01]  /*b630*/  @P2 IMAD.HI.U32 R0, R80, R79, RZ ;  /* 0x0000004f50002227 */ /* 0x001fe200078e00ff */
[C---:B------:R-:W-:Y:S01]  /*b640*/  IADD3 R57, P6, R14.reuse, 0xb000, RZ ;  /* 0x0000b0000e397810 */ /* 0x040fe20007fde0ff */
[----:B------:R-:W-:Y:S01]  /*b650*/  ULDC.64 UR12, c[0x0][0xaf0] ;  /* 0x0002bc00000c7ab9 */ /* 0x000fe20000000a00 */
[----:B------:R-:W-:Y:S01]  /*b660*/  IADD3 R7, P3, R14, 0xf000, RZ ;  /* 0x0000f0000e077810 */ /* 0x000fe20007f7e0ff */
[----:B------:R-:W5:Y:S01]  /*b670*/  LD.E.128 R8, desc[UR50][R8.64] ;  /* 0x0000003208087980 */ /* 0x000f62000c101d00 */
[----:B------:R-:W-:Y:S01]  /*b680*/  SEL R20, RZ, 0xffffffff, P1 ;  /* 0xffffffffff147807 */ /* 0x000fe20000800000 */
[----:B------:R-:W-:Y:S01]  /*b690*/  UIMAD UR4, UR4, UR12, URZ ;  /* 0x0000000c040472a4 */ /* 0x000fe2000f8e023f */
[----:B------:R-:W-:-:S02]  /*b6a0*/  ISETP.GE.AND P0, PT, R87, UR14, PT ;  /* 0x0000000e57007c0c */ /* 0x000fc4000bf06270 */
[----:B------:R-:W-:Y:S01]  /*b6b0*/  LOP3.LUT R5, R14, 0x380, RZ, 0xc0, !PT ;  /* 0x000003800e057812 */ /* 0x000fe200078ec0ff */
[----:B------:R-:W-:Y:S01]  /*b6c0*/  IMAD.MOV.U32 R77, RZ, RZ, R80 ;  /* 0x000000ffff4d7224 */ /* 0x000fe200078e0050 */
[----:B------:R-:W-:Y:S01]  /*b6d0*/  LOP3.LUT R48, R49, 0x380, RZ, 0xc0, !PT ;  /* 0x0000038031307812 */ /* 0x000fe200078ec0ff */
[----:B------:R-:W5:Y:S01]  /*b6e0*/  LD.E.128 R24, desc[UR50][R24.64] ;  /* 0x0000003218187980 */ /* 0x000f62000c101d00 */
[----:B------:R-:W-:Y:S02]  /*b6f0*/  LOP3.LUT R52, R53, 0x380, RZ, 0xc0, !PT ;  /* 0x0000038035347812 */ /* 0x000fe400078ec0ff */
[----:B------:R-:W-:Y:S01]  /*b700*/  LOP3.LUT R56, R57, 0x380, RZ, 0xc0, !PT ;  /* 0x0000038039387812 */ /* 0x000fe200078ec0ff */
[----:B------:R-:W-:Y:S01]  /*b710*/  IMAD.SHL.U32 R76, R20, 0x8, RZ ;  /* 0x00000008144c7824 */ /* 0x000fe200078e00ff */
[----:B------:R-:W-:Y:S01]  /*b720*/  LOP3.LUT R6, R7, 0x380, RZ, 0xc0, !PT ;  /* 0x0000038007067812 */ /* 0x000fe200078ec0ff */
[----:B------:R-:W-:Y:S01]  /*b730*/  UIMAD.WIDE.U32 UR10, UR9, UR12, UR10 ;  /* 0x0000000c090a72a5 */ /* 0x000fe2000f8e000a */
[----:B------:R-:W-:Y:S01]  /*b740*/  SEL R20, RZ, 0xffffffff, P0 ;  /* 0xffffffffff147807 */ /* 0x000fe20000000000 */
[----:B------:R-:W-:Y:S01]  /*b750*/  UIMAD UR4, UR9, UR13, UR4 ;  /* 0x0000000d090472a4 */ /* 0x000fe2000f8e0204 */
[----:B-1----:R-:W-:Y:S01]  /*b760*/  @P2 SHF.R.U32.HI R77, RZ, R81, R0 ;  /* 0x00000051ff4d2219 */ /* 0x002fe20000011600 */
[----:B------:R-:W-:Y:S01]  /*b770*/  IMAD.X R73, RZ, RZ, R15, P3 ;  /* 0x000000ffff497224 */ /* 0x000fe200018e060f */
[----:B------:R-:W-:Y:S01]  /*b780*/  SHF.R.U64 R48, R48, 0x3, RZ ;  /* 0x0000000330307819 */ /* 0x000fe200000012ff */
        /* <DEDUP_REMOVED lines=8> */
[----:B------:R-:W-:Y:S01]  /*b810*/  IMAD.SHL.U32 R83, R20, 0x10, RZ ;  /* 0x0000001014537824 */ /* 0x000fe200078e00ff */
[--C-:B------:R-:W-:Y:S01]  /*b820*/  SHF.R.S32.HI R78, RZ, 0x1f, R77.reuse ;  /* 0x0000001fff4e7819 */ /* 0x100fe2000001144d */
[----:B------:R-:W-:Y:S01]  /*b830*/  IMAD.MOV R79, RZ, RZ, -R77 ;  /* 0x000000ffff4f7224 */ /* 0x000fe200078e0a4d */
        /* <DEDUP_REMOVED lines=10> */
[----:B------:R-:W-:Y:S01]  /*b8e0*/  LOP3.LUT R72, R6, R7, RZ, 0x3c, !PT ;  /* 0x0000000706487212 */ /* 0x000fe200078e3cff */
[----:B------:R-:W-:Y:S01]  /*b8f0*/  IMAD.U32 R21, RZ, RZ, UR11 ;  /* 0x0000000bff157e24 */ /* 0x000fe2000f8e00ff */
[----:B------:R-:W-:Y:S01]  /*b900*/  ULDC.64 UR10, c[0x0][0xae0] ;  /* 0x0002b800000a7ab9 */ /* 0x000fe20000000a00 */
[----:B------:R-:W-:Y:S01]  /*b910*/  SEL R0, RZ, 0xffffffff, P0 ;  /* 0xffffffffff007807 */ /* 0x000fe20000000000 */
[----:B------:R-:W-:Y:S01]  /*b920*/  IMAD R79, R82, R79, R80 ;  /* 0x0000004f524f7224 */ /* 0x000fe200078e0250 */
[----:B------:R-:W5:Y:S01]  /*b930*/  LD.E.128 R4, desc[UR50][R4.64] ;  /* 0x0000003204047980 */ /* 0x000f62000c101d00 */
[----:B------:R-:W-:Y:S01]  /*b940*/  IMAD R78, R78, UR10, RZ ;  /* 0x0000000a4e4e7c24 */ /* 0x000fe2000f8e02ff */
[----:B------:R-:W-:Y:S01]  /*b950*/  LOP3.LUT R76, R83, 0x10, R76, 0xe2, !PT ;  /* 0x00000010534c7812 */ /* 0x000fe200078ee24c */
[----:B------:R-:W-:Y:S01]  /*b960*/  IMAD.U32 R21, RZ, RZ, UR4 ;  /* 0x00000004ff157e24 */ /* 0x000fe2000f8e00ff */
[----:B------:R-:W5:Y:S01]  /*b970*/  LD.E.128 R12, desc[UR50][R12.64] ;  /* 0x000000320c0c7980 */ /* 0x000f62000c101d00 */
[----:B------:R-:W-:Y:S01]  /*b980*/  IMAD.SHL.U32 R83, R0, 0x20, RZ ;  /* 0x0000002000537824 */ /* 0x000fe200078e00ff */
[----:B------:R-:W-:Y:S01]  /*b990*/  ISETP.GE.AND P0, PT, R97, UR14, PT ;  /* 0x0000000e61007c0c */ /* 0x000fe2000bf06270 */
[----:B------:R-:W-:Y:S01]  /*b9a0*/  IMAD R81, R77, UR11, R78 ;  /* 0x0000000b4d517c24 */ /* 0x000fe2000f8e024e */
[----:B------:R-:W5:Y:S01]  /*b9b0*/  LD.E.128 R48, desc[UR50][R48.64] ;  /* 0x0000003230307980 */ /* 0x000f62000c101d00 */
[----:B------:R-:W-:-:S03]  /*b9c0*/  SHF.R.S32.HI R78, RZ, 0x1f, R79 ;  /* 0x0000001fff4e7819 */ /* 0x000fc6000001144f */
[----:B------:R-:W5:Y:S01]  /*b9d0*/  LD.E.128 R52, desc[UR50][R52.64] ;  /* 0x0000003234347980 */ /* 0x000f62000c101d00 */
[----:B------:R-:W-:Y:S01]  /*b9e0*/  IMAD.WIDE.U32 R20, R77, UR10, R20 ;  /* 0x0000000a4d147c25 */ /* 0x000fe2000f8e0014 */
[----:B------:R-:W-:Y:S02]  /*b9f0*/  ULDC.64 UR10, c[0x0][0xad8] ;  /* 0x0002b600000a7ab9 */ /* 0x000fe40000000a00 */
        /* <DEDUP_REMOVED lines=11> */
[----:B------:R-:W-:Y:S01]  /*bab0*/  IMAD.IADD R21, R21, 0x1, R81 ;  /* 0x0000000115157824 */ /* 0x000fe200078e0251 */
[----:B------:R-:W-:Y:S01]  /*bac0*/  SEL R77, RZ, 0x40, P0 ;  /* 0x00000040ff4d7807 */ /* 0x000fe20000000000 */
[----:B------:R-:W-:Y:S01]  /*bad0*/  IMAD R78, R78, UR10, RZ ;  /* 0x0000000a4e4e7c24 */ /* 0x000fe2000f8e02ff */
[----:B------:R-:W-:Y:S01]  /*bae0*/  ISETP.GE.AND P0, PT, R95, UR14, PT ;  /* 0x0000000e5f007c0c */ /* 0x000fe2000bf06270 */
[----:B------:R-:W-:-:S02]  /*baf0*/  IMAD R93, R82, UR8, RZ ;  /* 0x00000008525d7c24 */ /* 0x000fc4000f8e02ff */
[----:B------:R-:W-:Y:S01]  /*bb00*/  VIADD R90, R3, UR45 ;  /* 0x0000002d035a7c36 */ /* 0x000fe20008000000 */
        /* <DEDUP_REMOVED lines=12> */
[----:B0-----:R0:W1:Y:S02]  /*bbd0*/  SHFL.IDX PT, R20, R86, RZ, 0x181f ;  /* 0x00181fff56147589 */ /* 0x00106400000e0000 */
[----:B------:R-:W-:Y:S02]  /*bbe0*/  SYNCS.ARRIVE.TRANS64.RED.A1T0 RZ, [UR4], RZ ;  /* 0x000000ffffff79a7 */ /* 0x000fe40008100404 */
        /* <DEDUP_REMOVED lines=11> */
[-C--:B-1----:R-:W-:Y:S01]  /*bca0*/  @!P1 LEA R76, P2, R192, R20.reuse, 0x1 ;  /* 0x00000014c04c9211 */ /* 0x082fe200078408ff */
[----:B--2---:R-:W-:Y:S02]  /*bcb0*/  @!P0 IMAD.WIDE R78, R2, 0x2, R20 ;  /* 0x00000002024e8825 */ /* 0x004fe400078e0214 */
[----:B------:R-:W-:Y:S02]  /*bcc0*/  @!P4 LEA R80, P5, R187, R20, 0x1 ;  /* 0x00000014bb50c211 */ /* 0x000fe400078a08ff */
[----:B------:R-:W-:Y:S01]  /*bcd0*/  @!P1 LEA.HI.X R77, R192, R21, R152, 0x1, P2 ;  /* 0x00000015c04d9211 */ /* 0x000fe200010f0c98 */
[----:B-----5:R1:W-:Y:S01]  /*bce0*/  @!P0 ST.E.128 desc[UR50][R78.64], R4 ;  /* 0x000000044e008985 */ /* 0x0203e2000c101d32 */
[----:B------:R-:W-:Y:S02]  /*bcf0*/  ISETP.GE.AND P2, PT, R87, UR14, PT ;  /* 0x0000000e57007c0c */ /* 0x000fe4000bf46270 */
[----:B------:R-:W-:Y:S01]  /*bd00*/  LOP3.LUT P0, RZ, R0, 0x40, RZ, 0xc0, !PT ;  /* 0x0000004000ff7812 */ /* 0x000fe2000780c0ff */
[----:B------:R2:W-:Y:S01]  /*bd10*/  @!P1 ST.E.128 desc[UR50][R76.64], R12 ;  /* 0x0000000c4c009985 */ /* 0x0005e2000c101d32 */
[----:B------:R-:W-:-:S02]  /*bd20*/  ISETP.GE.AND P1, PT, R91, UR14, PT ;  /* 0x0000000e5b007c0c */ /* 0x000fc4000bf26270 */
[-C--:B------:R-:W-:Y:S02]  /*bd30*/  @!P3 LEA R82, P6, R89, R20.reuse, 0x1 ;  /* 0x000000145952b211 */ /* 0x080fe400078c08ff */
[-C--:B------:R-:W-:Y:S02]  /*bd40*/  @!P4 LEA.HI.X R81, R187, R21.reuse, R81, 0x1, P5 ;  /* 0x00000015bb51c211 */ /* 0x080fe400028f0c51 */
[-C--:B------:R-:W-:Y:S02]  /*bd50*/  @!P3 LEA.HI.X R83, R89, R21.reuse, R83, 0x1, P6 ;  /* 0x000000155953b211 */ /* 0x080fe400030f0c53 */
[----:B------:R-:W-:Y:S01]  /*bd60*/  LOP3.LUT P6, RZ, R3, 0x80, RZ, 0xc0, !PT ;  /* 0x0000008003ff7812 */ /* 0x000fe200078cc0ff */
[----:B------:R3:W-:Y:S01]  /*bd70*/  @!P4 ST.E.128 desc[UR50][R80.64], R28 ;  /* 0x0000001c5000c985 */ /* 0x0007e2000c101d32 */
[C---:B------:R-:W-:Y:S02]  /*bd80*/  @!P2 LEA R84, P5, R87.reuse, R20, 0x1 ;  /* 0x000000145754a211 */ /* 0x040fe400078a08ff */
[----:B-1----:R-:W-:Y:S01]  /*bd90*/  SHF.R.S32.HI R5, RZ, 0x1f, R91 ;  /* 0x0000001fff057819 */ /* 0x002fe2000001145b */
        /* <DEDUP_REMOVED lines=14> */
.L_x_7678:
[----:B------:R-:W-:Y:S05]  /*be80*/  BSYNC B1 ;  /* 0x0000000000017941 */ /* 0x000fea0003800000 */
.L_x_7677:
        /* <DEDUP_REMOVED lines=9> */
[----:B------:R-:W-:Y:S02]  /*bf20*/  ISETP.GE.AND P1, PT, R87, UR14, PT ;  /* 0x0000000e57007c0c */ /* 0x000fe4000bf26270 */
[----:B------:R-:W-:-:S02]  /*bf30*/  SHF.R.S32.HI R15, RZ, 0x1f, R187 ;  /* 0x0000001fff0f7819 */ /* 0x000fc400000114bb */
[----:B--2---:R-:W-:Y:S01]  /*bf40*/  SHF.R.S32.HI R21, RZ, 0x1f, R89 ;  /* 0x0000001fff157819 */ /* 0x004fe20000011459 */
[----:B0---4-:R-:W-:Y:S02]  /*bf50*/  @!P0 IMAD.WIDE R6, R2, 0x2, R4 ;  /* 0x0000000202068825 */ /* 0x011fe400078e0204 */
[CC--:B------:R-:W-:Y:S02]  /*bf60*/  @!P4 LEA R12, P5, R192.reuse, R4.reuse, 0x1 ;  /* 0x00000004c00cc211 */ /* 0x0c0fe400078a08ff */
[-C--:B------:R-:W-:Y:S01]  /*bf70*/  @!P3 LEA R14, P6, R187, R4.reuse, 0x1 ;  /* 0x00000004bb0eb211 */ /* 0x080fe200078c08ff */
[----:B------:R0:W-:Y:S01]  /*bf80*/  @!P0 ST.E.128 desc[UR50][R6.64], R8 ;  /* 0x0000000806008985 */ /* 0x0001e2000c101d32 */
[----:B------:R-:W-:Y:S02]  /*bf90*/  ISETP.GE.AND P0, PT, R91, UR14, PT ;  /* 0x0000000e5b007c0c */ /* 0x000fe4000bf06270 */
[----:B------:R-:W-:Y:S02]  /*bfa0*/  @!P4 LEA.HI.X R13, R192, R5, R152, 0x1, P5 ;  /* 0x00000005c00dc211 */ /* 0x000fe400028f0c98 */
[----:B-1----:R-:W-:-:S02]  /*bfb0*/  @!P2 LEA R20, P5, R89, R4, 0x1 ;  /* 0x000000045914a211 */ /* 0x002fc400078a08ff */
        /* <DEDUP_REMOVED lines=25> */
.L_x_7676:
        /* <DEDUP_REMOVED lines=44> */
[----:B------:R-:W-:Y:S01]  /*c410*/  UIADD3 UR4, UR40, 0x28c20, URZ ;  /* 0x00028c2028047890 */ /* 0x000fe2000fffe03f */
[----:B------:R-:W-:Y:S01]  /*c420*/  IMAD R7, R7, UR14, R4 ;  /* 0x0000000e07077c24 */ /* 0x000fe2000f8e0204 */
[----:B------:R-:W-:Y:S01]  /*c430*/  SHF.R.S32.HI R162, RZ, 0x1f, R209 ;  /* 0x0000001fffa27819 */ /* 0x000fe200000114d1 */
[----:B------:R-:W-:Y:S01]  /*c440*/  IMAD R0, R0, UR12, RZ ;  /* 0x0000000c00007c24 */ /* 0x000fe2000f8e02ff */
[----:B------:R-:W-:Y:S01]  /*c450*/  UPRMT UR4, URZ, 0x654, UR4 ;  /* 0x000006543f047896 */ /* 0x000fe20008000004 */
[----:B------:R-:W-:Y:S01]  /*c460*/  IMAD.U32 R4, RZ, RZ, UR10 ;  /* 0x0000000aff047e24 */ /* 0x000fe2000f8e00ff */
[----:B------:R-:W-:Y:S01]  /*c470*/  ULDC.64 UR10, c[0x0][0xb28] ;  /* 0x0002ca00000a7ab9 */ /* 0x000fe20000000a00 */
[C---:B------:R-:W-:Y:S01]  /*c480*/  IMAD R9, R3.reuse, UR13, R0 ;  /* 0x0000000d03097c24 */ /* 0x040fe2000f8e0200 */
[----:B------:R-:W-:Y:S01]  /*c490*/  SHF.R.S32.HI R0, RZ, 0x1f, R7 ;  /* 0x0000001fff007819 */ /* 0x000fe20000011407 */
[----:B------:R-:W-:Y:S01]  /*c4a0*/  IMAD.WIDE.U32 R4, R3, UR12, R4 ;  /* 0x0000000c03047c25 */ /* 0x000fe2000f8e0004 */
[----:B------:R-:W-:-:S02]  /*c4b0*/  SHF.R.S32.HI R163, RZ, 0x1f, R210 ;  /* 0x0000001fffa37819 */ /* 0x000fc400000114d2 */
        /* <DEDUP_REMOVED lines=39> */
[----:B0-----:R-:W-:-:S04]  /*c730*/  @!P1 LEA R4, P2, R223, R12, 0x2 ;  /* 0x0000000cdf049211 */ /* 0x001fc800078410ff */
[----:B------:R-:W-:Y:S02]  /*c740*/  @!P1 LEA.HI.X R5, R223, R11, R174, 0x2, P2 ;  /* 0x0000000bdf059211 */ /* 0x000fe400010f14ae */
[----:B------:R-:W-:-:S03]  /*c750*/  ISETP.GE.AND P2, PT, R217, UR4, PT ;  /* 0x00000004d9007c0c */ /* 0x000fc6000bf46270 */
[----:B------:R0:W-:Y:S01]  /*c760*/  @!P1 ST.E.64 desc[UR50][R4.64], R28 ;  /* 0x0000001c04009985 */ /* 0x0001e2000c101b32 */
[----:B------:R-:W-:-:S03]  /*c770*/  ISETP.GE.AND P1, PT, R218, UR4, PT ;  /* 0x00000004da007c0c */ /* 0x000fc6000bf26270 */
[----:B------:R1:W-:Y:S01]  /*c780*/  @!P0 ST.E.64 desc[UR50][R6.64], R32 ;  /* 0x0000002006008985 */ /* 0x0003e2000c101b32 */
[----:B------:R-:W-:Y:S02]  /*c790*/  ISETP.GE.AND P0, PT, R219, UR4, PT ;  /* 0x00000004db007c0c */ /* 0x000fe4000bf06270 */
[CC--:B0-----:R-:W-:Y:S02]  /*c7a0*/  @!P3 LEA R4, P5, R221.reuse, R12.reuse, 0x2 ;  /* 0x0000000cdd04b211 */ /* 0x0c1fe400078a10ff */
[CC--:B-1----:R-:W-:Y:S02]  /*c7b0*/  @!P4 LEA R6, P6, R220.reuse, R12.reuse, 0x2 ;  /* 0x0000000cdc06c211 */ /* 0x0c2fe400078c10ff */
[-C--:B------:R-:W-:Y:S02]  /*c7c0*/  @!P3 LEA.HI.X R5, R221, R11.reuse, R14, 0x2, P5 ;  /* 0x0000000bdd05b211 */ /* 0x080fe400028f140e */
[----:B------:R-:W-:Y:S02]  /*c7d0*/  @!P4 LEA.HI.X R7, R220, R11, R173, 0x2, P6 ;  /* 0x0000000bdc07c211 */ /* 0x000fe400030f14ad */
[----:B------:R-:W-:Y:S01]  /*c7e0*/  @!P2 LEA R8, P6, R217, R12, 0x2 ;  /* 0x0000000cd908a211 */ /* 0x000fe200078c10ff */
[----:B------:R0:W-:Y:S01]  /*c7f0*/  @!P3 ST.E.64 desc[UR50][R4.64], R36 ;  /* 0x000000240400b985 */ /* 0x0001e2000c101b32 */
[----:B------:R-:W-:-:S02]  /*c800*/  ISETP.GE.AND P3, PT, R216, UR4, PT ;  /* 0x00000004d8007c0c */ /* 0x000fc4000bf66270 */
[-C--:B------:R-:W-:Y:S01]  /*c810*/  @!P2 LEA.HI.X R9, R217, R11.reuse, R170, 0x2, P6 ;  /* 0x0000000bd909a211 */ /* 0x080fe200030f14aa */
[----:B------:R1:W-:Y:S01]  /*c820*/  @!P4 ST.E.64 desc[UR50][R6.64], R40 ;  /* 0x000000280600c985 */ /* 0x0003e2000c101b32 */
[CC--:B0-----:R-:W-:Y:S02]  /*c830*/  @!P0 LEA R4, P4, R219.reuse, R12.reuse, 0x2 ;  /* 0x0000000cdb048211 */ /* 0x0c1fe400078810ff */
[C---:B-1----:R-:W-:Y:S02]  /*c840*/  @!P1 LEA R6, P5, R218.reuse, R12, 0x2 ;  /* 0x0000000cda069211 */ /* 0x042fe400078a10ff */
        /* <DEDUP_REMOVED lines=9> */
[CC--:B0-----:R-:W-:Y:S02]  /*c8e0*/  @!P3 LEA R4, P6, R216.reuse, R12.reuse, 0x2 ;  /* 0x0000000cd804b211 */ /* 0x0c1fe400078c10ff */
[CC--:B-1----:R-:W-:Y:S02]  /*c8f0*/  @!P4 LEA R6, P2, R215.reuse, R12.reuse, 0x2 ;  /* 0x0000000cd706c211 */ /* 0x0c2fe400078410ff */
[-C--:B------:R-:W-:Y:S02]  /*c900*/  @!P3 LEA.HI.X R5, R216, R11.reuse, R169, 0x2, P6 ;  /* 0x0000000bd805b211 */ /* 0x080fe400030f14a9 */
[----:B--2---:R-:W-:Y:S02]  /*c910*/  @!P5 LEA R8, P6, R214, R12, 0x2 ;  /* 0x0000000cd608d211 */ /* 0x004fe400078c10ff */
        /* <DEDUP_REMOVED lines=87> */
.L_x_7681:
[----:B------:R-:W-:Y:S05]  /*ce90*/  BSYNC B1 ;  /* 0x0000000000017941 */ /* 0x000fea0003800000 */
.L_x_7680:
        /* <DEDUP_REMOVED lines=10> */
[CC--:B0-----:R-:W-:Y:S02]  /*cf40*/  @!P4 LEA R10, P3, R18.reuse, R3.reuse, 0x2 ;  /* 0x00000003120ac211 */ /* 0x0c1fe400078610ff */
[-C--:B------:R-:W-:Y:S02]  /*cf50*/  @!P2 LEA R4, P6, R223, R3.reuse, 0x2 ;  /* 0x00000003df04a211 */ /* 0x080fe400078c10ff */
[----:B--2-4-:R-:W-:Y:S02]  /*cf60*/  @!P4 LEA.HI.X R11, R18, R20, R175, 0x2, P3 ;  /* 0x00000014120bc211 */ /* 0x014fe400018f14af */
        /* <DEDUP_REMOVED lines=9> */
[----:B------:R-:W-:Y:S01]  /*d000*/  @!P0 LEA.HI.X R9, R221, R20, R14, 0x2, P6 ;  /* 0x00000014dd098211 */ /* 0x000fe200030f140e */
        /* <DEDUP_REMOVED lines=14> */
[-C--:B--2---:R-:W-:Y:S02]  /*d0f0*/  @!P0 LEA R4, P6, R217, R3.reuse, 0x2 ;  /* 0x00000003d9048211 */ /* 0x084fe400078c10ff */
[----:B------:R-:W-:Y:S01]  /*d100*/  ISETP.GE.AND P4, PT, R213, UR4, PT ;  /* 0x00000004d5007c0c */ /* 0x000fe2000bf86270 */
[----:B------:R2:W-:Y:S01]  /*d110*/  @!P5 ST.E.64 desc[UR50][R14.64], R50 ;  /* 0x000000320e00d985 */ /* 0x0005e2000c101b32 */
[----:B---3--:R-:W-:-:S02]  /*d120*/  @!P1 LEA R6, P5, R216, R3, 0x2 ;  /* 0x00000003d8069211 */ /* 0x008fc400078a10ff */
        /* <DEDUP_REMOVED lines=10> */
[CC--:B----4-:R-:W-:Y:S02]  /*d1d0*/  @!P4 LEA R12, P2, R213.reuse, R3.reuse, 0x2 ;  /* 0x00000003d50cc211 */ /* 0x0d0fe400078410ff */
[----:B------:R-:W-:Y:S02]  /*d1e0*/  ISETP.GE.AND P1, PT, R210, UR4, PT ;  /* 0x00000004d2007c0c */ /* 0x000fe4000bf26270 */
[-C--:B------:R-:W-:Y:S02]  /*d1f0*/  @!P3 LEA.HI.X R11, R214, R20.reuse, R167, 0x2, P6 ;  /* 0x00000014d60bb211 */ /* 0x080fe400030f14a7 */
[----:B------:R-:W-:Y:S02]  /*d200*/  @!P4 LEA.HI.X R13, R213, R20, R166, 0x2, P2 ;  /* 0x00000014d50dc211 */ /* 0x000fe400010f14a6 */
[----:B------:R-:W-:Y:S01]  /*d210*/  ISETP.GE.AND P2, PT, R209, UR4, PT ;  /* 0x00000004d1007c0c */ /* 0x000fe2000bf46270 */
[----:B------:R-:W-:Y:S01]  /*d220*/  @!P3 ST.E.64 desc[UR50][R10.64], R66 ;  /* 0x000000420a00b985 */ /* 0x000fe2000c101b32 */
[----:B--2---:R-:W-:-:S03]  /*d230*/  @!P5 LEA R14, P6, R212, R3, 0x2 ;  /* 0x00000003d40ed211 */ /* 0x004fc600078c10ff */
[----:B------:R2:W-:Y:S01]  /*d240*/  @!P4 ST.E.64 desc[UR50][R12.64], R70 ;  /* 0x000000460c00c985 */ /* 0x0005e2000c101b32 */
[-C--:B------:R-:W-:Y:S02]  /*d250*/  @!P5 LEA.HI.X R15, R212, R20.reuse, R165, 0x2, P6 ;  /* 0x00000014d40fd211 */ /* 0x080fe400030f14a5 */
[CC--:B0-----:R-:W-:Y:S02]  /*d260*/  @!P0 LEA R4, P4, R211.reuse, R3.reuse, 0x2 ;  /* 0x00000003d3048211 */ /* 0x0c1fe400078810ff */
[-C--:B---3--:R-:W-:Y:S01]  /*d270*/  @!P1 LEA R6, P3, R210, R3.reuse, 0x2 ;  /* 0x00000003d2069211 */ /* 0x088fe200078610ff */
        /* <DEDUP_REMOVED lines=23> */
[-C--:B---3--:R-:W-:Y:S02]  /*d3f0*/  @!P2 LEA R4, P6, R205, R3.reuse, 0x2 ;  /* 0x00000003cd04a211 */ /* 0x088fe400078c10ff */
[----:B------:R-:W-:Y:S01]  /*d400*/  ISETP.GE.AND P4, PT, R201, UR4, PT ;  /* 0x00000004c9007c0c */ /* 0x000fe2000bf86270 */
[----:B------:R3:W-:Y:S01]  /*d410*/  @!P3 ST.E.64 desc[UR50][R14.64], R98 ;  /* 0x000000620e00b985 */ /* 0x0007e2000c101b32 */
[-C--:B-1----:R-:W-:Y:S02]  /*d420*/  @!P1 LEA R6, P3, R204, R3.reuse, 0x2 ;  /* 0x00000003cc069211 */ /* 0x082fe400078610ff */
[----:B------:R-:W-:Y:S02]  /*d430*/  @!P2 LEA.HI.X R5, R205, R20, R158, 0x2, P6 ;  /* 0x00000014cd05a211 */ /* 0x000fe400030f149e */
[----:B--2---:R-:W-:-:S02]  /*d440*/  @!P0 LEA R8, P6, R203, R3, 0x2 ;  /* 0x00000003cb088211 */ /* 0x004fc400078c10ff */
[-C--:B------:R-:W-:Y:S01]  /*d450*/  @!P1 LEA.HI.X R7, R204, R20.reuse, R157, 0x2, P3 ;  /* 0x00000014cc079211 */ /* 0x080fe200018f149d */
[----:B------:R1:W-:Y:S01]  /*d460*/  @!P2 ST.E.64 desc[UR50][R4.64], R102 ;  /* 0x000000660400a985 */ /* 0x0003e2000c101b32 */
[----:B------:R-:W-:Y:S02]  /*d470*/  ISETP.GE.AND P3, PT, R200, UR4, PT ;  /* 0x00000004c8007c0c */ /* 0x000fe4000bf66270 */
[----:B------:R-:W-:Y:S01]  /*d480*/  @!P0 LEA.HI.X R9, R203, R20, R156, 0x2, P6 ;  /* 0x00000014cb098211 */ /* 0x000fe200030f149c */
[----:B------:R2:W-:Y:S01]  /*d490*/  @!P1 ST.E.64 desc[UR50][R6.64], R106 ;  /* 0x0000006a06009985 */ /* 0x0005e2000c101b32 */
[-C--:B0-----:R-:W-:Y:S02]  /*d4a0*/  @!P5 LEA R10, P1, R202, R3.reuse, 0x2 ;  /* 0x00000003ca0ad211 */ /* 0x081fe400078210ff */
[----:B----4-:R-:W-:Y:S01]  /*d4b0*/  @!P4 LEA R12, P2, R201, R3, 0x2 ;  /* 0x00000003c90cc211 */ /* 0x010fe200078410ff */
[----:B------:R0:W-:Y:S01]  /*d4c0*/  @!P0 ST.E.64 desc[UR50][R8.64], R110 ;  /* 0x0000006e08008985 */ /* 0x0001e2000c101b32 */
[----:B------:R-:W-:-:S02]  /*d4d0*/  ISETP.GE.AND P0, PT, R199, UR4, PT ;  /* 0x00000004c7007c0c */ /* 0x000fc4000bf06270 */
[-C--:B------:R-:W-:Y:S02]  /*d4e0*/  @!P5 LEA.HI.X R11, R202, R20.reuse, R155, 0x2, P1 ;  /* 0x00000014ca0bd211 */ /* 0x080fe400008f149b */
        /* <DEDUP_REMOVED lines=13> */
[-C--:B--2---:R-:W-:Y:S01]  /*d5c0*/  @!P1 LEA R6, P6, R198, R3.reuse, 0x2 ;  /* 0x00000003c6069211 */ /* 0x084fe200078c10ff */
[----:B------:R2:W-:Y:S02]  /*d5d0*/  @!P0 ST.E.64 desc[UR50][R4.64], R126 ;  /* 0x0000007e04008985 */ /* 0x0005e4000c101b32 */
[----:B0-----:R-:W-:-:S02]  /*d5e0*/  @!P4 LEA R8, P0, R197, R3, 0x2 ;  /* 0x00000003c508c211 */ /* 0x001fc400078010ff */
[-C--:B------:R-:W-:Y:S02]  /*d5f0*/  @!P1 LEA.HI.X R7, R198, R20.reuse, R21, 0x2, P6 ;  /* 0x00000014c6079211 */ /* 0x080fe400030f1415 */
[-C--:B---3--:R-:W-:Y:S02]  /*d600*/  @!P3 LEA R10, P6, R196, R3.reuse, 0x2 ;  /* 0x00000003c40ab211 */ /* 0x088fe400078c10ff */
[-C--:B------:R-:W-:Y:S01]  /*d610*/  @!P4 LEA.HI.X R9, R197, R20.reuse, R229, 0x2, P0 ;  /* 0x00000014c509c211 */ /* 0x080fe200000f14e5 */
[----:B------:R2:W-:Y:S01]  /*d620*/  @!P1 ST.E.64 desc[UR50][R6.64], R130 ;  /* 0x0000008206009985 */ /* 0x0005e2000c101b32 */
[-C--:B----4-:R-:W-:Y:S02]  /*d630*/  @!P2 LEA R12, P1, R195, R3.reuse, 0x2 ;  /* 0x00000003c30ca211 */ /* 0x090fe400078210ff */
        /* <DEDUP_REMOVED lines=14> */
.L_x_7673:
        /* <DEDUP_REMOVED lines=22> */
[----:B------:R-:W1:Y:S10]  /*d880*/  S2R R3, SR_TID.X ;  /* 0x0000000000037919 */ /* 0x000e740000002100 */
[----:B------:R-:W-:Y:S01]  /*d890*/  @!UP1 ULDC UR9, c[0x0][0xad4] ;  /* 0x0002b50000099ab9 */ /* 0x000fe20000000800 */
[----:B--2---:R-:W-:Y:S01]  /*d8a0*/  @P1 R2UR UR4, R8 ;  /* 0x00000000080412ca */ /* 0x004fe200000e0000 */
[----:B-1----:R-:W-:-:S05]  /*d8b0*/  VIADD R8, R3, 0xffffff80 ;  /* 0xffffff8003087836 */ /* 0x002fca0000000000 */
[----:B------:R-:W-:-:S07]  /*d8c0*/  ISETP.GT.AND P0, PT, R8, 0x3f, PT ;  /* 0x0000003f0800780c */ /* 0x000fce0003f04270 */
[----:B------:R-:W-:Y:S01]  /*d8d0*/  USHF.R.S32.HI UR22, URZ, 0x1f, UR4 ;  /* 0x0000001f3f167899 */ /* 0x000fe20008011404 */
[----:B0-----:R-:W-:Y:S11]  /*d8e0*/  @P2 BRA `(.L_x_7682) ;  /* 0x0000000000102947 */ /* 0x001ff60003800000 */
[----:B------:R-:W-:Y:S05]  /*d8f0*/  @!P1 BRA `(.L_x_7682) ;  /* 0x00000000000c9947 */ /* 0x000fea0003800000 */
[----:B------:R-:W2:Y:S04]  /*d900*/  LDG.E R3, desc[UR50][R4.64] ;  /* 0x0000003204037981 */ /* 0x000ea8000c1e1900 */
[----:B-----5:R-:W2:Y:S02]  /*d910*/  LDG.E R0, desc[UR50][R4.64+0x4] ;  /* 0x0000043204007981 */ /* 0x020ea4000c1e1900 */
[----:B--2---:R-:W-:-:S07]  /*d920*/  IMAD.IADD R0, R0, 0x1, -R3 ;  /* 0x0000000100007824 */ /* 0x004fce00078e0a03 */
.L_x_7682:
[----:B------:R-:W-:Y:S01]  /*d930*/  USEL UR41, UR41, URZ, !UP0 ;  /* 0x0000003f29297287 */ /* 0x000fe2000c000000 */
[----:B------:R-:W-:Y:S01]  /*d940*/  BSSY B1, `(.L_x_7683) ;  /* 0x0000039000017945 */ /* 0x000fe20003800000 */
[----:B------:R-:W-:-:S03]  /*d950*/  USEL UR42, UR42, URZ, !UP0 ;  /* 0x0000003f2a2a7287 */ /* 0x000fc6000c000000 */
[----:B------:R-:W-:Y:S09]  /*d960*/  @P0 BRA `(.L_x_7684) ;  /* 0x0000000000d80947 */ /* 0x000ff20003800000 */
        /* <DEDUP_REMOVED lines=18> */
[----:B------:R-:W-:Y:S02]  /*da90*/  UIMAD UR15, UR15, UR41, URZ ;  /* 0x000000290f0f72a4 */ /* 0x000fe4000f8e023f */
[----:B------:R-:W-:-:S02]  /*daa0*/  UIMAD.WIDE.U32 UR12, UR10, UR44, URZ ;  /* 0x0000002c0a0c72a5 */ /* 0x000fc4000f8e003f */
        /* <DEDUP_REMOVED lines=14> */
[----:B------:R-:W-:Y:S01]  /*db90*/  UIADD3.X UR8, UR8, UR19, UR22, UP1, UP2 ;  /* 0x0000001308087290 */ /* 0x000fe20008fe4416 */
[----:B------:R-:W-:Y:S01]  /*dba0*/  IMAD.U32 R5, RZ, RZ, UR21 ;  /* 0x00000015ff057e24 */ /* 0x000fe2000f8e00ff */
[--C-:B------:R-:W-:Y:S01]  /*dbb0*/  SHF.R.S32.HI R5, RZ, 0x1f, R3.reuse ;  /* 0x0000001fff057819 */ /* 0x100fe20000011403 */
[----:B------:R-:W-:Y:S01]  /*dbc0*/  IMAD.MOV R7, RZ, RZ, -R3 ;  /* 0x000000ffff077224 */ /* 0x000fe200078e0a03 */
[----:B------:R-:W-:Y:S01]  /*dbd0*/  IADD3 R4, P0, P1, R3, UR12, R4 ;  /* 0x0000000c03047c10 */ /* 0x000fe2000f91e004 */
[----:B------:R-:W-:Y:S01]  /*dbe0*/  ULDC.64 UR10, c[0x0][UR18+0x210] ;  /* 0x00008400120a7abb */ /* 0x000fe20008000a00 */
[----:B------:R-:W-:Y:S01]  /*dbf0*/  ULDC.64 UR12, c[0x0][0xba8] ;  /* 0x0002ea00000c7ab9 */ /* 0x000fe20000000a00 */
[----:B------:R-:W-:Y:S01]  /*dc00*/  IMAD R7, R9, R7, R6 ;  /* 0x0000000709077224 */ /* 0x000fe200078e0206 */
[----:B------:R-:W-:Y:S01]  /*dc10*/  IADD3.X R5, R5, UR8, R10, P0, P1 ;  /* 0x0000000805057c10 */ /* 0x000fe200087e240a */
[----:B------:R-:W-:Y:S01]  /*dc20*/  @!UP0 ULDC UR12, c[0x0][0xb50] ;  /* 0x0002d400000c8ab9 */ /* 0x000fe20000000800 */
[----:B------:R-:W-:Y:S01]  /*dc30*/  @!UP0 ULDC UR13, c[0x0][0xb54] ;  /* 0x0002d500000d8ab9 */ /* 0x000fe20000000800 */
[C---:B------:R-:W-:Y:S01]  /*dc40*/  IMAD R6, R7.reuse, UR11, RZ ;  /* 0x0000000b07067c24 */ /* 0x040fe2000f8e02ff */
[----:B------:R-:W-:Y:S01]  /*dc50*/  SHF.R.S32.HI R3, RZ, 0x1f, R7 ;  /* 0x0000001fff037819 */ /* 0x000fe20000011407 */
[----:B------:R-:W-:-:S04]  /*dc60*/  IMAD.WIDE.U32 R4, R7, UR10, R4 ;  /* 0x0000000a07047c25 */ /* 0x000fc8000f8e0004 */
[----:B------:R-:W-:Y:S01]  /*dc70*/  IMAD R3, R3, UR10, R6 ;  /* 0x0000000a03037c24 */ /* 0x000fe2000f8e0206 */
[----:B------:R-:W-:-:S03]  /*dc80*/  LEA R6, P0, R4, UR12, 0x2 ;  /* 0x0000000c04067c11 */ /* 0x000fc6000f8010ff */
[----:B------:R-:W-:-:S05]  /*dc90*/  IMAD.IADD R3, R5, 0x1, R3 ;  /* 0x0000000105037824 */ /* 0x000fca00078e0203 */
[----:B------:R-:W-:Y:S01]  /*dca0*/  LEA.HI.X R7, R4, UR13, R3, 0x2, P0 ;  /* 0x0000000d04077c11 */ /* 0x000fe200080f1403 */
[----:B------:R-:W-:-:S05]  /*dcb0*/  IMAD.MOV.U32 R3, RZ, RZ, -0x800000 ;  /* 0xff800000ff037424 */ /* 0x000fca00078e00ff */
[----:B------:R0:W-:Y:S02]  /*dcc0*/  STG.E desc[UR50][R6.64], R3 ;  /* 0x0000000306007986 */ /* 0x0001e4000c101932 */
.L_x_7684:
[----:B------:R-:W-:Y:S05]  /*dcd0*/  BSYNC B1 ;  /* 0x0000000000017941 */ /* 0x000fea0003800000 */
.L_x_7683:
[----:B------:R-:W-:-:S06]  /*dce0*/  UISETP.GT.AND UP0, UPT, UR9, 0x1, UPT ;  /* 0x000000010900788c */ /* 0x000fcc000bf04270 */
[----:B------:R-:W-:-:S13]  /*dcf0*/  PLOP3.LUT P0, PT, PT, PT, UP0, 0x80, 0x0 ;  /* 0x000000000000781c */ /* 0x000fda0003f0f008 */
[----:B------:R-:W-:Y:S05]  /*dd00*/  @P0 BRA `(.L_x_7679) ;  /* 0x00000008008c0947 */ /* 0x000fea0003800000 */
[----:B------:R-:W1:Y:S01]  /*dd10*/  LDC R11, c[0x0][0xbe8] ;  /* 0x0002fa00ff0b7b82 */ /* 0x000e620000000800 */
[----:B0-----:R-:W-:Y:S01]  /*dd20*/  SHF.R.S32.HI R3, RZ, 0x1f, R8 ;  /* 0x0000001fff037819 */ /* 0x001fe20000011408 */
[----:B------:R-:W-:Y:S01]  /*dd30*/  ULDC UR14, c[0x0][0xac8] ;  /* 0x0002b200000e7ab9 */ /* 0x000fe20000000800 */
[----:B------:R-:W-:Y:S01]  /*dd40*/  ULDC.64 UR12, c[0x0][0xaa0] ;  /* 0x0002a800000c7ab9 */ /* 0x000fe20000000a00 */
[----:B------:R-:W-:Y:S01]  /*dd50*/  ISETP.GE.AND P1, PT, R192, UR14, PT ;  /* 0x0000000ec0007c0c */ /* 0x000fe2000bf26270 */
[----:B------:R-:W-:Y:S01]  /*dd60*/  UIMAD UR10, UR22, UR12, URZ ;  /* 0x0000000c160a72a4 */ /* 0x000fe2000f8e023f */
[----:B------:R-:W-:Y:S01]  /*dd70*/  LEA.HI R6, R3, R8, RZ, 0x3 ;  /* 0x0000000803067211 */ /* 0x000fe200078f18ff */
[----:B------:R-:W-:Y:S01]  /*dd80*/  UIMAD.WIDE.U32 UR8, UR4, UR12, URZ ;  /* 0x0000000c040872a5 */ /* 0x000fe2000f8e003f */
[----:B------:R-:W-:Y:S01]  /*dd90*/  SEL R4, RZ, 0xffffffff, P1 ;  /* 0xffffffffff047807 */ /* 0x000fe20000800000 */
[----:B------:R-:W-:Y:S01]  /*dda0*/  UIMAD UR10, UR4, UR13, UR10 ;  /* 0x0000000d040a72a4 */ /* 0x000fe2000f8e020a */
[----:B------:R-:W-:Y:S01]  /*ddb0*/  LOP3.LUT R3, R6, 0xfffffff8, RZ, 0xc0, !PT ;  /* 0xfffffff806037812 */ /* 0x000fe200078ec0ff */
[C---:B------:R-:W-:Y:S01]  /*ddc0*/  VIADD R29, R2.reuse, 0xc0 ;  /* 0x000000c0021d7836 */ /* 0x040fe20000000000 */
[----:B------:R-:W-:Y:S01]  /*ddd0*/  ISETP.GE.AND P2, PT, R2, UR14, PT ;  /* 0x0000000e02007c0c */ /* 0x000fe2000bf46270 */
[----:B------:R-:W-:Y:S01]  /*dde0*/  IMAD.SHL.U32 R4, R4, 0x2, RZ ;  /* 0x0000000204047824 */ /* 0x000fe200078e00ff */
[----:B------:R-:W-:Y:S01]  /*ddf0*/  SHF.R.S32.HI R13, RZ, 0x3, R6 ;  /* 0x00000003ff0d7819 */ /* 0x000fe20000011406 */
[----:B------:R-:W-:Y:S01]  /*de00*/  IMAD.IADD R8, R8, 0x1, -R3 ;  /* 0x0000000108087824 */ /* 0x000fe200078e0a03 */
[----:B------:R-:W-:Y:S01]  /*de10*/  SEL R3, RZ, 0x1, P2 ;  /* 0x00000001ff037807 */ /* 0x000fe20001000000 */
[----:B------:R-:W-:Y:S01]  /*de20*/  UIADD3 UR9, UR9, UR10, URZ ;  /* 0x0000000a09097290 */ /* 0x000fe2000fffe03f */
[----:B------:R-:W-:Y:S01]  /*de30*/  ISETP.GE.AND P1, PT, R187, UR14, PT ;  /* 0x0000000ebb007c0c */ /* 0x000fe2000bf26270 */
[----:B------:R-:W-:Y:S01]  /*de40*/  ULDC.64 UR12, c[0x0][0xae8] ;  /* 0x0002ba00000c7ab9 */ /* 0x000fe20000000a00 */
[----:B------:R-:W-:Y:S01]  /*de50*/  LOP3.LUT R6, R4, 0x2, R3, 0xe2, !PT ;  /* 0x0000000204067812 */ /* 0x000fe200078ee203 */
[----:B------:R-:W-:Y:S01]  /*de60*/  IMAD R3, R8, 0x20, R13 ;  /* 0x0000002008037824 */ /* 0x000fe200078e020d */
[----:B------:R-:W-:Y:S01]  /*de70*/  SEL R4, RZ, 0xffffffff, P1 ;  /* 0xffffffffff047807 */ /* 0x000fe20000800000 */
[----:B------:R-:W-:Y:S01]  /*de80*/  UIMAD.WIDE.U32 UR8, UR44, UR12, UR8 ;  /* 0x0000000c2c0872a5 */ /* 0x000fe2000f8e0008 */
[----:B-1----:R-:W-:Y:S01]  /*de90*/  ISETP.NE.AND P0, PT, R11, 0x1, PT ;  /* 0x000000010b00780c */ /* 0x002fe20003f05270 */
[----:B------:R-:W-:Y:S01]  /*dea0*/  VIADD R8, R3, UR45 ;  /* 0x0000002d03087c36 */ /* 0x000fe20008000000 */
[----:B------:R-:W-:Y:S01]  /*deb0*/  ISETP.GE.AND P1, PT, R29, UR14, PT ;  /* 0x0000000e1d007c0c */ /* 0x000fe2000bf26270 */
[----:B------:R-:W-:Y:S01]  /*dec0*/  IMAD.SHL.U32 R9, R4, 0x4, RZ ;  /* 0x0000000404097824 */ /* 0x000fe200078e00ff */
[----:B------:R-:W-:Y:S01]  /*ded0*/  ULDC.64 UR10, c[0x0][0xaf0] ;  /* 0x0002bc00000a7ab9 */ /* 0x000fe20000000a00 */
[----:B------:R-:W-:Y:S01]  /*dee0*/  UIMAD UR9, UR44, UR13, UR9 ;  /* 0x0000000d2c0972a4 */ /* 0x000fe2000f8e0209 */
[----:B------:R-:W-:Y:S01]  /*def0*/  IMAD.MOV.U32 R3, RZ, RZ, R8 ;  /* 0x000000ffff037224 */ /* 0x000fe200078e0008 */
[----:B------:R-:W-:Y:S01]  /*df00*/  UIMAD UR42, UR42, UR10, URZ ;  /* 0x0000000a2a2a72a4 */ /* 0x000fe2000f8e023f */
[C---:B------:R-:W-:Y:S01]  /*df10*/  VIADD R33, R2.reuse, 0x100 ;  /* 0x0000010002217836 */ /* 0x040fe20000000000 */
[----:B------:R-:W-:Y:S01]  /*df20*/  UIMAD.WIDE.U32 UR8, UR41, UR10, UR8 ;  /* 0x0000000a290872a5 */ /* 0x000fe2000f8e0008 */
[----:B------:R-:W-:Y:S01]  /*df30*/  LOP3.LUT R6, R9, 0x4, R6, 0xe2, !PT ;  /* 0x0000000409067812 */ /* 0x000fe200078ee206 */
[----:B------:R-:W-:Y:S01]  /*df40*/  UIMAD UR4, UR41, UR11, UR42 ;  /* 0x0000000b290472a4 */ /* 0x000fe2000f8e022a */
[C---:B------:R-:W-:Y:S01]  /*df50*/  VIADD R35, R2.reuse, 0x140 ;  /* 0x0000014002237836 */ /* 0x040fe20000000000 */
[----:B------:R-:W0:Y:S01]  /*df60*/  @P0 LDC R5, c[0x0][0xbec] ;  /* 0x0002fb00ff050b82 */ /* 0x000e220000000800 */
[----:B------:R-:W-:Y:S01]  /*df70*/  VIADD R27, R2, 0x180 ;  /* 0x00000180021b7836 */ /* 0x000fe20000000000 */
[----:B------:R-:W-:Y:S01]  /*df80*/  UIADD3 UR4, UR9, UR4, URZ ;  /* 0x0000000409047290 */ /* 0x000fe2000fffe03f */
[----:B-----5:R-:W-:Y:S01]  /*df90*/  IMAD R25, R0, R11, RZ ;  /* 0x0000000b00197224 */ /* 0x020fe200078e02ff */
[----:B------:R-:W-:Y:S01]  /*dfa0*/  BSSY B1, `(.L_x_7685) ;  /* 0x0000055000017945 */ /* 0x000fe20003800000 */
[----:B------:R-:W-:Y:S01]  /*dfb0*/  VIADD R26, R13, UR45 ;  /* 0x0000002d0d1a7c36 */ /* 0x000fe20008000000 */
[----:B------:R-:W-:Y:S01]  /*dfc0*/  SHF.R.S32.HI R30, RZ, 0x1f, R187 ;  /* 0x0000001fff1e7819 */ /* 0x000fe200000114bb */
[----:B------:R-:W-:Y:S01]  /*dfd0*/  VIADD R31, R2, 0x1c0 ;  /* 0x000001c0021f7836 */ /* 0x000fe20000000000 */
[----:B------:R-:W1:Y:S01]  /*dfe0*/  @P0 LDC R7, c[0x0][0xbf0] ;  /* 0x0002fc00ff070b82 */ /* 0x000e620000000800 */
[----:B------:R-:W-:-:S02]  /*dff0*/  SHF.R.S32.HI R28, RZ, 0x1f, R27 ;  /* 0x0000001fff1c7819 */ /* 0x000fc4000001141b */
[----:B------:R-:W-:Y:S02]  /*e000*/  SHF.R.S32.HI R32, RZ, 0x1f, R29 ;  /* 0x0000001fff207819 */ /* 0x000fe4000001141d */
[----:B------:R-:W-:Y:S02]  /*e010*/  SHF.R.S32.HI R34, RZ, 0x1f, R31 ;  /* 0x0000001fff227819 */ /* 0x000fe4000001141f */
[----:B------:R-:W-:Y:S02]  /*e020*/  SHF.R.S32.HI R36, RZ, 0x1f, R35 ;  /* 0x0000001fff247819 */ /* 0x000fe40000011423 */
[----:B------:R-:W-:Y:S02]  /*e030*/  SHF.R.S32.HI R37, RZ, 0x1f, R33 ;  /* 0x0000001fff257819 */ /* 0x000fe40000011421 */
[----:B------:R-:W-:Y:S01]  /*e040*/  SHF.R.S32.HI R38, RZ, 0x1f, R192 ;  /* 0x0000001fff267819 */ /* 0x000fe200000114c0 */
[----:B0-----:R-:W-:Y:S01]  /*e050*/  @P0 IMAD.HI.U32 R4, R8, R5, RZ ;  /* 0x0000000508040227 */ /* 0x001fe200078e00ff */
[----:B------:R-:W-:-:S02]  /*e060*/  SEL R5, RZ, 0xffffffff, P1 ;  /* 0xffffffffff057807 */ /* 0x000fc40000800000 */
        /* <DEDUP_REMOVED lines=72> */
.L_x_7686:
[----:B------:R-:W-:Y:S05]  /*e4f0*/  BSYNC B1 ;  /* 0x0000000000017941 */ /* 0x000fea0003800000 */
.L_x_7685:
        /* <DEDUP_REMOVED lines=36> */
.L_x_7679:
[----:B------:R-:W-:Y:S05]  /*e740*/  BSYNC B0 ;  /* 0x0000000000007941 */ /* 0x000fea0003800000 */
.L_x_7672:
[----:B------:R-:W-:Y:S02]  /*e750*/  ULDC UR4, c[0x0][0xc3c] ;  /* 0x00030f0000047ab9 */ /* 0x000fe40000000800 */
[----:B------:R-:W-:-:S06]  /*e760*/  UISETP.GE.AND UP0, UPT, UR7, UR4, UPT ;  /* 0x000000040700728c */ /* 0x000fcc000bf06270 */
[----:B------:R-:W-:-:S13]  /*e770*/  PLOP3.LUT P0, PT, PT, PT, UP0, 0x80, 0x0 ;  /* 0x000000000000781c */ /* 0x000fda0003f0f008 */
[----:B------:R-:W-:Y:S05]  /*e780*/  @!P0 BRA `(.L_x_7687) ;  /* 0xffffff2800cc8947 */ /* 0x000fea000383ffff */
[----:B------:R-:W-:Y:S05]  /*e790*/  EXIT ;  /* 0x000000000000794d */ /* 0x000fea0003800000 */
.L_x_7617:
        /* <DEDUP_REMOVED lines=16> */
.L_x_7688:
        /* <DEDUP_REMOVED lines=43> */
.L_x_7692:
        /* <DEDUP_REMOVED lines=35> */
.L_x_7690:
        /* <DEDUP_REMOVED lines=13> */
.L_x_7693:
        /* <DEDUP_REMOVED lines=62> */
.L_x_7694:
        /* <DEDUP_REMOVED lines=61> */
.L_x_7695:
[----:B------:R-:W-:-:S05]  /*f600*/  LOP3.LUT R25, RZ, R2, RZ, 0x33, !PT ;  /* 0x00000002ff197212 */ /* 0x000fca00078e33ff */
[----:B------:R-:W-:Y:S01]  /*f610*/  IMAD.IADD R25, R6, 0x1, R25 ;  /* 0x0000000106197824 */ /* 0x000fe200078e0219 */
[----:B------:R-:W-:Y:S06]  /*f620*/  BRA `(.L_x_7696) ;  /* 0x0000000000147947 */ /* 0x000fec0003800000 */
.L_x_7691:
[----:B------:R-:W-:Y:S01]  /*f630*/  ULDC UR4, c[0x0][0xc3c] ;  /* 0x00030f0000047ab9 */ /* 0x000fe20000000800 */
[----:B------:R-:W-:Y:S02]  /*f640*/  IMAD.MOV.U32 R25, RZ, RZ, RZ ;  /* 0x000000ffff197224 */ /* 0x000fe400078e00ff */
[----:B------:R-:W-:Y:S02]  /*f650*/  IMAD.U32 R24, RZ, RZ, UR6 ;  /* 0x00000006ff187e24 */ /* 0x000fe4000f8e00ff */
[----:B------:R-:W-:Y:S02]  /*f660*/  IMAD.MOV.U32 R26, RZ, RZ, RZ ;  /* 0x000000ffff1a7224 */ /* 0x000fe400078e00ff */
[----:B------:R-:W-:-:S07]  /*f670*/  IMAD.U32 R27, RZ, RZ, UR4 ;  /* 0x00000004ff1b7e24 */ /* 0x000fce000f8e00ff */
.L_x_7696:
[----:B------:R-:W-:-:S13]  /*f680*/  ISETP.NE.AND P0, PT, R7, RZ, PT ;  /* 0x000000ff0700720c */ /* 0x000fda0003f05270 */
[----:B------:R-:W0:Y:S01]  /*f690*/  @!P0 S2R R3, SR_CgaCtaId ;  /* 0x0000000000038919 */ /* 0x000e220000008800 */
[----:B------:R-:W-:-:S04]  /*f6a0*/  @!P0 MOV R2, 0x400 ;  /* 0x0000040000028802 */ /* 0x000fc80000000f00 */
[----:B0-----:R-:W-:-:S05]  /*f6b0*/  @!P0 LEA R2, R3, R2, 0x18 ;  /* 0x0000000203028211 */ /* 0x001fca00078ec0ff */
[----:B------:R0:W-:Y:S01]  /*f6c0*/  @!P0 STS.128 [R2+0x28cd0], R24 ;  /* 0x028cd01802008388 */ /* 0x0001e20000000c00 */
[----:B------:R-:W-:Y:S06]  /*f6d0*/  BAR.ARV 0x5, 0x180 ;  /* 0x0146000000007b1d */ /* 0x000fec0000002000 */
.L_x_7689:
[----:B------:R2:W-:Y:S01]  /*f6e0*/  STL [R1+0x20], RZ ;  /* 0x000020ff01007387 */ /* 0x0005e20000100800 */
[----:B------:R-:W-:Y:S01]  /*f6f0*/  ULDC UR4, c[0x0][0xc3c] ;  /* 0x00030f0000047ab9 */ /* 0x000fe20000000800 */
[----:B------:R-:W-:Y:S01]  /*f700*/  IMAD.MOV.U32 R22, RZ, RZ, 0x1 ;  /* 0x00000001ff167424 */ /* 0x000fe200078e00ff */
[----:B-1----:R-:W-:Y:S01]  /*f710*/  ISETP.GE.AND P0, PT, R27, UR4, PT ;  /* 0x000000041b007c0c */ /* 0x002fe2000bf06270 */
[----:B------:R-:W-:-:S12]  /*f720*/  IMAD.MOV.U32 R18, RZ, RZ, RZ ;  /* 0x000000ffff127224 */ /* 0x000fd800078e00ff */
[----:B--2---:R-:W-:Y:S05]  /*f730*/  @P0 BRA `(.L_x_7697) ;  /* 0x0000004c00f80947 */ /* 0x004fea0003800000 */
[----:B------:R-:W1:Y:S01]  /*f740*/  S2UR UR5, SR_CgaCtaId ;  /* 0x00000000000579c3 */ /* 0x000e620000008800 */
[C---:B0-----:R-:W-:Y:S01]  /*f750*/  IMAD.SHL.U32 R2, R0.reuse, 0x8, RZ ;  /* 0x0000000800027824 */ /* 0x041fe200078e00ff */
        /* <DEDUP_REMOVED lines=18> */
[----:B-1----:R-:W-:Y:S01]  /*f880*/  ULEA UR4, UR5, UR4, 0x18 ;  /* 0x0000000405047291 */ /* 0x002fe2000f8ec03f */
[C---:B------:R-:W-:Y:S02]  /*f890*/  LOP3.LUT R2, R0.reuse, 0x100, RZ, 0xfc, !PT ;  /* 0x0000010000027812 */ /* 0x040fe400078efcff */
[C---:B------:R-:W-:Y:S02]  /*f8a0*/  LOP3.LUT R4, R0.reuse, 0x140, RZ, 0xfc, !PT ;  /* 0x0000014000047812 */ /* 0x040fe400078efcff */
[C---:B------:R-:W-:Y:S01]  /*f8b0*/  LOP3.LUT R3, R0.reuse, 0x180, RZ, 0xfc, !PT ;  /* 0x0000018000037812 */ /* 0x040fe200078efcff */
[----:B------:R-:W-:Y:S01]  /*f8c0*/  IMAD.U32 R17, RZ, RZ, UR4 ;  /* 0x00000004ff117e24 */ /* 0x000fe2000f8e00ff */
[----:B------:R-:W-:-:S03]  /*f8d0*/  LOP3.LUT R2, R0, 0x1c0, RZ, 0xfc, !PT ;  /* 0x000001c000027812 */ /* 0x000fc600078efcff */
[----:B------:R-:W-:-:S05]  /*f8e0*/  IMAD R0, R33, 0x2, R17 ;  /* 0x0000000221007824 */ /* 0x000fca00078e0211 */
[----:B------:R0:W-:Y:S02]  /*f8f0*/  STL [R1+0x28], R0 ;  /* 0x0000280001007387 */ /* 0x0001e40000100800 */
.L_x_7760:
[----:B-1----:R-:W1:Y:S02]  /*f900*/  LDC.64 R2, c[0x0][0xc88] ;  /* 0x00032200ff027b82 */ /* 0x002e640000000a00 */
[----:B-1----:R-:W-:-:S05]  /*f910*/  IMAD.WIDE R2, R27, 0x4, R2 ;  /* 0x000000041b027825 */ /* 0x002fca00078e0202 */
[----:B------:R-:W0:Y:S01]  /*f920*/  LDG.E R29, desc[UR50][R2.64] ;  /* 0x00000032021d7981 */ /* 0x000e22000c1e1900 */
[----:B------:R-:W-:Y:S05]  /*f930*/  YIELD ;  /* 0x0000000000007946 */ /* 0x000fea0003800000 */
[----:B------:R-:W-:Y:S01]  /*f940*/  ULDC.64 UR4, c[0x0][0xa28] ;  /* 0x00028a0000047ab9 */ /* 0x000fe20000000a00 */
[----:B------:R-:W-:Y:S01]  /*f950*/  IMAD.MOV.U32 R31, RZ, RZ, RZ ;  /* 0x000000ffff1f7224 */ /* 0x000fe200078e00ff */
[----:B------:R-:W-:Y:S01]  /*f960*/  ISETP.NE.U32.AND P0, PT, RZ, UR4, PT ;  /* 0x00000004ff007c0c */ /* 0x000fe2000bf05070 */
[----:B------:R-:W-:-:S03]  /*f970*/  ULDC.64 UR6, c[0x0][0xa18] ;  /* 0x0002860000067ab9 */ /* 0x000fc60000000a00 */
[----:B------:R-:W-:Y:S01]  /*f980*/  ISETP.NE.AND.EX P0, PT, RZ, UR5, PT, P0 ;  /* 0x00000005ff007c0c */ /* 0x000fe2000bf05300 */
[----:B------:R-:W-:Y:S01]  /*f990*/  IMAD.MOV.U32 R37, RZ, RZ, RZ ;  /* 0x000000ffff257224 */ /* 0x000fe200078e00ff */
[----:B0-----:R-:W-:-:S11]  /*f9a0*/  SHF.R.S32.HI R0, RZ, 0x1f, R29 ;  /* 0x0000001fff007819 */ /* 0x001fd6000001141d */
        /* <DEDUP_REMOVED lines=37> */
.L_x_7698:
        /* <DEDUP_REMOVED lines=9> */
.L_x_7699:
        /* <DEDUP_REMOVED lines=9> */
.L_x_7700:
[----:B------:R-:W3:Y:S01]  /*fd20*/  LDL R4, [R1+0x4] ;  /* 0x0000040001047983 */ /* 0x000ee20000100800 */
[----:B012---:R-:W0:Y:S01]  /*fd30*/  LDC R0, c[0x0][0x448] ;  /* 0x00011200ff007b82 */ /* 0x007e220000000800 */
[----:B-----5:R-:W-:Y:S01]  /*fd40*/  IMAD.IADD R28, R28, 0x1, -R31 ;  /* 0x000000011c1c7824 */ /* 0x020fe200078e0a1f */
[----:B------:R-:W-:Y:S01]  /*fd50*/  LOP3.LUT R16, R16, 0xfffffdff, RZ, 0xc0, !PT ;  /* 0xfffffdff10107812 */ /* 0x000fe200078ec0ff */
[----:B------:R-:W-:Y:S01]  /*fd60*/  BSSY B0, `(.L_x_7701) ;  /* 0x0000037000007945 */ /* 0x000fe20003800000 */
[----:B0-----:R-:W-:Y:S01]  /*fd70*/  ISETP.NE.AND P0, PT, R0, 0x1, PT ;  /* 0x000000010000780c */ /* 0x001fe20003f05270 */
[----:B------:R-:W-:-:S04]  /*fd80*/  IMAD.SHL.U32 R0, R25, 0x40, RZ ;  /* 0x0000004019007824 */ /* 0x000fc800078e00ff */
[----:B------:R-:W-:-:S08]  /*fd90*/  VIADD R0, R0, 0x3f ;  /* 0x0000003f00007836 */ /* 0x000fd00000000000 */
[----:B------:R-:W0:Y:S01]  /*fda0*/  @P0 LDC R3, c[0x0][0x44c] ;  /* 0x00011300ff030b82 */ /* 0x000e220000000800 */
[----:B------:R-:W-:-:S07]  /*fdb0*/  @P0 LOP3.LUT R16, R16, 0x200, RZ, 0xfc, !PT ;  /* 0x0000020010100812 */ /* 0x000fce00078efcff */
[----:B------:R-:W1:Y:S01]  /*fdc0*/  @P0 LDC R2, c[0x0][0x450] ;  /* 0x00011400ff020b82 */ /* 0x000e620000000800 */
[----:B0-----:R-:W-:-:S05]  /*fdd0*/  @P0 IMAD.HI.U32 R3, R0, R3, RZ ;  /* 0x0000000300030227 */ /* 0x001fca00078e00ff */
[----:B-1----:R-:W-:Y:S01]  /*fde0*/  @P0 SHF.R.U32.HI R0, RZ, R2, R3 ;  /* 0x00000002ff000219 */ /* 0x002fe20000011603 */
[C---:B------:R-:W-:Y:S01]  /*fdf0*/  VIADD R2, R28.reuse, 0x3f ;  /* 0x0000003f1c027836 */ /* 0x040fe20000000000 */
[----:B---3--:R-:W-:-:S05]  /*fe00*/  IADD3 R3, R28, 0x40, -R4 ;  /* 0x000000401c037810 */ /* 0x008fca0007ffe804 */
[----:B------:R-:W-:-:S05]  /*fe10*/  IMAD.IADD R0, R3, 0x1, R0 ;  /* 0x0000000103007824 */ /* 0x000fca00078e0200 */
[----:B------:R-:W-:-:S04]  /*fe20*/  SHF.R.S32.HI R3, RZ, 0x1f, R0 ;  /* 0x0000001fff037819 */ /* 0x000fc80000011400 */
[----:B------:R-:W-:Y:S02]  /*fe30*/  LEA.HI R0, R3, R0, RZ, 0x6 ;  /* 0x0000000003007211 */ /* 0x000fe400078f30ff */
[----:B------:R-:W-:Y:S02]  /*fe40*/  SHF.R.S32.HI R3, RZ, 0x1f, R2 ;  /* 0x0000001fff037819 */ /* 0x000fe40000011402 */
[----:B------:R-:W-:Y:S02]  /*fe50*/  SHF.R.S32.HI R0, RZ, 0x6, R0 ;  /* 0x00000006ff007819 */ /* 0x000fe40000011400 */
[----:B------:R-:W-:Y:S02]  /*fe60*/  LEA.HI R3, R3, R2, RZ, 0x6 ;  /* 0x0000000203037211 */ /* 0x000fe400078f30ff */
[----:B------:R-:W-:Y:S02]  /*fe70*/  LOP3.LUT R2, R26, 0xff000000, RZ, 0xc0, !PT ;  /* 0xff0000001a027812 */ /* 0x000fe400078ec0ff */
[----:B------:R-:W-:-:S02]  /*fe80*/  SHF.R.S32.HI R3, RZ, 0x6, R3 ;  /* 0x00000006ff037819 */ /* 0x000fc40000011403 */
[----:B------:R-:W-:Y:S02]  /*fe90*/  SHF.R.U32.HI R2, RZ, 0x8, R2 ;  /* 0x00000008ff027819 */ /* 0x000fe40000011602 */
[----:B------:R-:W-:Y:S02]  /*fea0*/  VIMNMX R0, R3, R0, PT ;  /* 0x0000000003007248 */ /* 0x000fe40003fe0100 */
[----:B------:R-:W-:Y:S02]  /*feb0*/  LOP3.LUT R3, R26, 0xff0000, RZ, 0xc0, !PT ;  /* 0x00ff00001a037812 */ /* 0x000fe400078ec0ff */
[----:B------:R-:W-:Y:S02]  /*fec0*/  ISETP.GE.AND P0, PT, R0, 0x1, PT ;  /* 0x000000010000780c */ /* 0x000fe40003f06270 */
[----:B------:R-:W-:Y:S01]  /*fed0*/  LEA.HI R4, R3, R2, RZ, 0x10 ;  /* 0x0000000203047211 */ /* 0x000fe200078f80ff */
[----:B------:R-:W-:-:S10]  /*fee0*/  IMAD.MOV.U32 R2, RZ, RZ, RZ ;  /* 0x000000ffff027224 */ /* 0x000fd400078e00ff */
[----:B------:R-:W-:Y:S05]  /*fef0*/  @!P0 BRA `(.L_x_7702) ;  /* 0x0000000000748947 */ /* 0x000fea0003800000 */
        /* <DEDUP_REMOVED lines=29> */
.L_x_7702:
[----:B------:R-:W-:Y:S05]  /*100d0*/  BSYNC B0 ;  /* 0x0000000000007941 */ /* 0x000fea0003800000 */
.L_x_7701:
        /* <DEDUP_REMOVED lines=24> */
.L_x_7704:
        /* <DEDUP_REMOVED lines=20> */
.L_x_7707:
[----:B------:R-:W-:Y:S05]  /*103a0*/  BSYNC B6 ;  /* 0x0000000000067941 */ /* 0x000fea0003800000 */
.L_x_7706:
        /* <DEDUP_REMOVED lines=20> */
.L_x_7710:
        /* <DEDUP_REMOVED lines=15> */
.L_x_7709:
[----:B------:R-:W-:Y:S05]  /*105e0*/  BSYNC B6 ;  /* 0x0000000000067941 */ /* 0x000fea0003800000 */
.L_x_7708:
[----:B------:R-:W0:Y:S01]  /*105f0*/  S2R R34, SR_TID.X ;  /* 0x0000000000227919 */ /* 0x000e220000002100 */
[----:B------:R-:W-:Y:S01]  /*10600*/  ULDC.64 UR4, c[0x0][0x9f8] ;  /* 0x00027e0000047ab9 */ /* 0x000fe20000000a00 */
[----:B------:R-:W1:Y:S01]  /*10610*/  LDC R20, c[0x0][0x430] ;  /* 0x00010c00ff147b82 */ /* 0x000e620000000800 */
[----:B------:R-:W-:-:S04]  /*10620*/  ISETP.NE.U32.AND P0, PT, RZ, UR4, PT ;  /* 0x00000004ff007c0c */ /* 0x000fc8000bf05070 */
[----:B------:R-:W-:Y:S01]  /*10630*/  ISETP.NE.AND.EX P0, PT, RZ, UR5, PT, P0 ;  /* 0x00000005ff007c0c */ /* 0x000fe2000bf05300 */
[----:B------:R-:W2:-:S12]  /*10640*/  S2R R21, SR_TID.X ;  /* 0x0000000000157919 */ /* 0x000e980000002100 */
[----:B------:R-:W-:Y:S01]  /*10650*/  @P0 IADD3 R2, P1, R19, UR4, RZ ;  /* 0x0000000413020c10 */ /* 0x000fe2000ff3e0ff */
[----:B------:R-:W-:-:S03]  /*10660*/  ULDC UR4, c[0x0][0x320] ;  /* 0x0000c80000047ab9 */ /* 0x000fc60000000800 */
[----:B------:R-:W-:-:S05]  /*10670*/  @P0 IADD3.X R3, R32, UR5, RZ, P1, !PT ;  /* 0x0000000520030c10 */ /* 0x000fca0008ffe4ff */
[----:B------:R3:W5:Y:S01]  /*10680*/  @P0 LDG.E R23, desc[UR50][R2.64] ;  /* 0x0000003202170981 */ /* 0x000762000c1e1900 */
[----:B------:R-:W-:Y:S01]  /*10690*/  LOP3.LUT R16, R16, 0xffffffbf, RZ, 0xc0, !PT ;  /* 0xffffffbf10107812 */ /* 0x000fe200078ec0ff */
[----:B------:R-:W-:Y:S01]  /*106a0*/  UMOV UR5, 0xffffffff ;  /* 0xffffffff00057882 */ /* 0x000fe20000000000 */
[----:B0-----:R-:W-:-:S05]  /*106b0*/  IMAD.SHL.U32 R34, R34, 0x8, RZ ;  /* 0x0000000822227824 */ /* 0x001fca00078e00ff */
[----:B------:R-:W-:Y:S01]  /*106c0*/  LOP3.LUT R34, R34, 0x38, RZ, 0xc0, !PT ;  /* 0x0000003822227812 */ /* 0x000fe200078ec0ff */
[----:B--2---:R-:W-:-:S03]  /*106d0*/  IMAD.SHL.U32 R21, R21, 0x8, RZ ;  /* 0x0000000815157824 */ /* 0x004fc600078e00ff */
[C---:B------:R-:W-:Y:S02]  /*106e0*/  LOP3.LUT R0, R34.reuse, 0x40, RZ, 0xfc, !PT ;  /* 0x0000004022007812 */ /* 0x040fe400078efcff */
[----:B------:R-:W-:Y:S02]  /*106f0*/  LOP3.LUT R4, R34, 0x180, RZ, 0xfc, !PT ;  /* 0x0000018022047812 */ /* 0x000fe400078efcff */
[----:B------:R-:W-:Y:S02]  /*10700*/  ISETP.GE.AND P3, PT, R0, UR4, PT ;  /* 0x0000000400007c0c */ /* 0x000fe4000bf66270 */
[----:B------:R-:W0:Y:S01]  /*10710*/  S2R R0, SR_TID.X ;  /* 0x0000000000007919 */ /* 0x000e220000002100 */
[----:B------:R-:W-:Y:S02]  /*10720*/  LOP3.LUT R34, R34, 0x1c0, RZ, 0xfc, !PT ;  /* 0x000001c022227812 */ /* 0x000fe400078efcff */
[----:B------:R-:W-:Y:S02]  /*10730*/  LOP3.LUT R21, R21, 0x38, RZ, 0xc0, !PT ;  /* 0x0000003815157812 */ /* 0x000fe400078ec0ff */
[----:B------:R-:W-:-:S02]  /*10740*/  ISETP.GE.AND P0, PT, R34, UR4, PT ;  /* 0x0000000422007c0c */ /* 0x000fc4000bf06270 */
[----:B------:R-:W2:Y:S01]  /*10750*/  S2R R34, SR_TID.X ;  /* 0x0000000000227919 */ /* 0x000ea20000002100 */
[----:B------:R-:W-:Y:S02]  /*10760*/  ISETP.GE.AND P2, PT, R21, UR4, PT ;  /* 0x0000000415007c0c */ /* 0x000fe4000bf46270 */
[----:B------:R-:W-:Y:S02]  /*10770*/  ISETP.GE.AND P1, PT, R4, UR4, PT ;  /* 0x0000000404007c0c */ /* 0x000fe4000bf26270 */
[----:B------:R-:W-:Y:S02]  /*10780*/  @P3 LOP3.LUT R16, R16, 0x40, RZ, 0xfc, !PT ;  /* 0x0000004010103812 */ /* 0x000fe400078efcff */
[----:B------:R-:W-:Y:S02]  /*10790*/  SEL R7, RZ, 0x40, P1 ;  /* 0x00000040ff077807 */ /* 0x000fe40000800000 */
[----:B------:R-:W-:Y:S02]  /*107a0*/  LOP3.LUT R16, R16, 0xffffff7f, RZ, 0xc0, !PT ;  /* 0xffffff7f10107812 */ /* 0x000fe400078ec0ff */
[----:B------:R-:W-:-:S03]  /*107b0*/  SEL R8, RZ, 0x80, P0 ;  /* 0x00000080ff087807 */ /* 0x000fc60000000000 */
[----:B------:R-:W-:-:S04]  /*107c0*/  @P2 LOP3.LUT R16, R16, 0x80, RZ, 0xfc, !PT ;  /* 0x0000008010102812 */ /* 0x000fc800078efcff */
[----:B------:R-:W-:Y:S01]  /*107d0*/  LOP3.LUT R16, R16, 0xffffffdf, RZ, 0xc0, !PT ;  /* 0xffffffdf10107812 */ /* 0x000fe200078ec0ff */
[----:B0-----:R-:W-:-:S05]  /*107e0*/  IMAD.SHL.U32 R0, R0, 0x8, RZ ;  /* 0x0000000800007824 */ /* 0x001fca00078e00ff */
[----:B------:R-:W-:Y:S01]  /*107f0*/  LOP3.LUT R0, R0, 0x38, RZ, 0xc0, !PT ;  /* 0x0000003800007812 */ /* 0x000fe200078ec0ff */
[----:B--2---:R-:W-:-:S03]  /*10800*/  IMAD.SHL.U32 R34, R34, 0x8, RZ ;  /* 0x0000000822227824 */ /* 0x004fc600078e00ff */
[----:B------:R-:W-:Y:S02]  /*10810*/  LOP3.LUT R0, R0, 0x80, RZ, 0xfc, !PT ;  /* 0x0000008000007812 */ /* 0x000fe400078efcff */
[----:B------:R-:W-:Y:S02]  /*10820*/  LOP3.LUT R34, R34, 0x38, RZ, 0xc0, !PT ;  /* 0x0000003822227812 */ /* 0x000fe400078ec0ff */
[----:B------:R-:W-:Y:S02]  /*10830*/  ISETP.GE.AND P5, PT, R0, UR4, PT ;  /* 0x0000000400007c0c */ /* 0x000fe4000bfa6270 */
[----:B------:R-:W-:Y:S02]  /*10840*/  LOP3.LUT R34, R34, 0xc0, RZ, 0xfc, !PT ;  /* 0x000000c022227812 */ /* 0x000fe400078efcff */
[----:B------:R-:W-:Y:S02]  /*10850*/  LEA R0, R35, 0xffffffc0, 0x6 ;  /* 0xffffffc023007811 */ /* 0x000fe400078e30ff */
        /* <DEDUP_REMOVED lines=12> */
[----:B-1-3--:R-:W-:Y:S06]  /*10920*/  BRA.DIV UR5, `(.L_x_7711) ;  /* 0x0000004605347947 */ /* 0x00afec000b800000 */
.L_x_7778:
        /* <DEDUP_REMOVED lines=56> */
.L_x_7712:
[----:B------:R-:W-:Y:S01]  /*10cb0*/  IADD3 R28, -R36, R28, -R0 ;  /* 0x0000001c241c7210 */ /* 0x000fe20007ffe900 */
[----:B------:R-:W-:Y:S01]  /*10cc0*/  IMAD R19, R18, 0x8, R17 ;  /* 0x0000000812137824 */ /* 0x000fe200078e0211 */
[----:B------:R-:W-:Y:S01]  /*10cd0*/  SHF.L.U32 R0, R22, 0x1f, RZ ;  /* 0x0000001f16007819 */ /* 0x000fe200000006ff */
[----:B------:R-:W-:Y:S03]  /*10ce0*/  BSSY B0, `(.L_x_7713) ;  /* 0x0000003000007945 */ /* 0x000fe60003800000 */
[----:B------:R-:W0:Y:S02]  /*10cf0*/  SYNCS.PHASECHK.TRANS64.TRYWAIT P0, [R19+URZ+0x28c40], R0 ;  /* 0x028c4000130075a7 */ /* 0x000e24000800017f */
[----:B0-----:R-:W-:Y:S05]  /*10d00*/  @!P0 BRA `(.L_x_7714) ;  /* 0x0000004000708947 */ /* 0x001fea0003800000 */
.L_x_7779:
[----:B------:R-:W-:Y:S05]  /*10d10*/  BSYNC B0 ;  /* 0x0000000000007941 */ /* 0x000fea0003800000 */
.L_x_7713:
        /* <DEDUP_REMOVED lines=63> */
.L_x_7789:
        /* <DEDUP_REMOVED lines=10> */
.L_x_7716:
        /* <DEDUP_REMOVED lines=11> */
.L_x_7717:
        /* <DEDUP_REMOVED lines=39> */
.L_x_7719:
[----:B------:R-:W-:Y:S05]  /*114d0*/  BSYNC B6 ;  /* 0x0000000000067941 */ /* 0x000fea0003800000 */
.L_x_7718:
        /* <DEDUP_REMOVED lines=28> */
[----:B--2---:R-:W-:Y:S02]  /*116a0*/  @P6 SHF.R.U32.HI R4, RZ, R0, R6 ;  /* 0x00000000ff046219 */ /* 0x004fe40000011606 */
        /* <DEDUP_REMOVED lines=55> */
.L_x_7798:
        /* <DEDUP_REMOVED lines=10> */
.L_x_7721:
        /* <DEDUP_REMOVED lines=18> */
.L_x_7799:
[----:B------:R-:W-:Y:S05]  /*11be0*/  BSYNC B0 ;  /* 0x0000000000007941 */ /* 0x000fea0003800000 */
.L_x_7722:
[----:B------:R-:W-:-:S05]  /*11bf0*/  IMAD.U32 R2, RZ, RZ, UR36 ;  /* 0x00000024ff027e24 */ /* 0x000fca000f8e00ff */
[----:B------:R-:W-:-:S13]  /*11c00*/  ISETP.NE.AND P0, PT, R2, 0x3, PT ;  /* 0x000000030200780c */ /* 0x000fda0003f05270 */
[----:B------:R-:W-:Y:S05]  /*11c10*/  @!P0 BRA `(.L_x_7724) ;  /* 0x0000000000048947 */ /* 0x000fea0003800000 */
[----:B------:R-:W-:Y:S01]  /*11c20*/  BPT.TRAP 0x1 ;  /* 0x000000040000795c */ /* 0x000fe20000300000 */
.L_x_7724:
[----:B0-----:R-:W-:Y:S01]  /*11c30*/  SHF.L.U32 R0, R22, 0x1f, RZ ;  /* 0x0000001f16007819 */ /* 0x001fe200000006ff */
[----:B------:R-:W-:Y:S03]  /*11c40*/  BSSY B0, `(.L_x_7725) ;  /* 0x0000003000007945 */ /* 0x000fe60003800000 */
[----:B------:R-:W0:Y:S02]  /*11c50*/  SYNCS.PHASECHK.TRANS64.TRYWAIT P0, [R19+URZ+0x28c60], R0 ;  /* 0x028c6000130075a7 */ /* 0x000e24000800017f */
[----:B0-----:R-:W-:Y:S05]  /*11c60*/  @!P0 BRA `(.L_x_7726) ;  /* 0x0000003c00548947 */ /* 0x001fea0003800000 */
.L_x_7800:
[----:B------:R-:W-:Y:S05]  /*11c70*/  BSYNC B0 ;  /* 0x0000000000007941 */ /* 0x000fea0003800000 */
.L_x_7725:
        /* <DEDUP_REMOVED lines=109> */
.L_x_7810:
        /* <DEDUP_REMOVED lines=34> */
.L_x_7728:
        /* <DEDUP_REMOVED lines=11> */
.L_x_7729:
        /* <DEDUP_REMOVED lines=12> */
.L_x_7744:
        /* <DEDUP_REMOVED lines=41> */
.L_x_7732:
[----:B------:R-:W-:Y:S01]  /*12970*/  IMAD R6, R18, 0x8, R17 ;  /* 0x0000000812067824 */ /* 0x000fe200078e0211 */
[----:B------:R-:W-:Y:S01]  /*12980*/  SHF.L.U32 R19, R22, 0x1f, RZ ;  /* 0x0000001f16137819 */ /* 0x000fe200000006ff */
[----:B------:R-:W-:Y:S01]  /*12990*/  BSSY B1, `(.L_x_7733) ;  /* 0x0000004000017945 */ /* 0x000fe20003800000 */
[----:B------:R-:W-:Y:S02]  /*129a0*/  SHF.R.S32.HI R9, RZ, 0x1f, R5 ;  /* 0x0000001fff097819 */ /* 0x000fe40000011405 */
[----:B------:R-:W0:Y:S02]  /*129b0*/  SYNCS.PHASECHK.TRANS64.TRYWAIT P0, [R6+URZ+0x28c40], R19 ;  /* 0x028c4013060075a7 */ /* 0x000e24000800017f */
[----:B0-----:R-:W-:Y:S05]  /*129c0*/  @!P0 BRA `(.L_x_7734) ;  /* 0x00000038003c8947 */ /* 0x001fea0003800000 */
.L_x_7811:
[----:B------:R-:W-:Y:S05]  /*129d0*/  BSYNC B1 ;  /* 0x0000000000017941 */ /* 0x000fea0003800000 */
.L_x_7733:
        /* <DEDUP_REMOVED lines=40> */
.L_x_7821:
        /* <DEDUP_REMOVED lines=8> */
.L_x_7736:
        /* <DEDUP_REMOVED lines=11> */
.L_x_7737:
[----:B------:R2:W-:Y:S01]  /*12d90*/  SYNCS.ARRIVE.TRANS64.A1T0 RZ, [R6+URZ+0x28c30], RZ ;  /* 0x028c30ff06ff79a7 */ /* 0x0005e2000810003f */
[----:B------:R-:W-:Y:S05]  /*12da0*/  @!P2 BRA `(.L_x_7738) ;  /* 0x000000000004a947 */ /* 0x000fea0003800000 */
[----:B------:R-:W-:Y:S01]  /*12db0*/  BPT.TRAP 0x1 ;  /* 0x000000040000795c */ /* 0x000fe20000300000 */
.L_x_7738:
[----:B------:R-:W3:Y:S01]  /*12dc0*/  SYNCS.PHASECHK.TRANS64.TRYWAIT P0, [R6+URZ+0x28c60], R19 ;  /* 0x028c6013060075a7 */ /* 0x000ee2000800017f */
[----:B------:R-:W-:Y:S04]  /*12dd0*/  BSSY B1, `(.L_x_7739) ;  /* 0x0000002000017945 */ /* 0x000fe80003800000 */
[----:B---3--:R-:W-:Y:S05]  /*12de0*/  @!P0 BRA `(.L_x_7740) ;  /* 0x0000003800648947 */ /* 0x008fea0003800000 */
.L_x_7822:
[----:B------:R-:W-:Y:S05]  /*12df0*/  BSYNC B1 ;  /* 0x0000000000017941 */ /* 0x000fea0003800000 */
.L_x_7739:
        /* <DEDUP_REMOVED lines=79> */
.L_x_7832:
        /* <DEDUP_REMOVED lines=25> */
.L_x_7742:
        /* <DEDUP_REMOVED lines=11> */
.L_x_7743:
[----:B------:R3:W-:Y:S01]  /*13530*/  SYNCS.ARRIVE.TRANS64.A1T0 RZ, [R6+URZ+0x28c50], RZ ;  /* 0x028c50ff06ff79a7 */ /* 0x0007e2000810003f */
[----:B------:R-:W-:Y:S05]  /*13540*/  @P3 BRA `(.L_x_7744) ;  /* 0xfffffff000643947 */ /* 0x000fea000383ffff */
.L_x_7731:
[----:B------:R-:W-:Y:S05]  /*13550*/  BSYNC B0 ;  /* 0x0000000000007941 */ /* 0x000fea0003800000 */
.L_x_7730:
        /* <DEDUP_REMOVED lines=21> */
.L_x_7746:
[----:B------:R-:W-:Y:S05]  /*136b0*/  BSYNC B0 ;  /* 0x0000000000007941 */ /* 0x000fea0003800000 */
.L_x_7745:
[----:B------:R-:W-:-:S07]  /*136c0*/  SEL R18, R18, RZ, P0 ;  /* 0x000000ff12127207 */ /* 0x000fce0000000000 */
.L_x_7705:
[----:B------:R-:W-:Y:S05]  /*136d0*/  BSYNC B7 ;  /* 0x0000000000077941 */ /* 0x000fea0003800000 */
.L_x_7703:
        /* <DEDUP_REMOVED lines=11> */
.L_x_7747:
        /* <DEDUP_REMOVED lines=43> */
.L_x_7842:
[----:B------:R-:W-:Y:S02]  /*13a40*/  ULDC UR4, c[0x0][0xc38] ;  /* 0x00030e0000047ab9 */ /* 0x000fe40000000800 */
[----:B------:R-:W-:-:S04]  /*13a50*/  IMAD.U32 R4, RZ, RZ, UR4 ;  /* 0x00000004ff047e24 */ /* 0x000fc8000f8e00ff */
[----:B--2---:R-:W-:-:S04]  /*13a60*/  IMAD R5, R14, R4, RZ ;  /* 0x000000040e057224 */ /* 0x004fc800078e02ff */
[----:B------:R-:W-:-:S05]  /*13a70*/  IMAD.IADD R6, R6, 0x1, R5 ;  /* 0x0000000106067824 */ /* 0x000fca00078e0205 */
[----:B------:R-:W-:-:S13]  /*13a80*/  ISETP.GT.AND P6, PT, R6, R0, PT ;  /* 0x000000000600720c */ /* 0x000fda0003fc4270 */
[----:B------:R-:W-:Y:S05]  /*13a90*/  @P6 BRA `(.L_x_7750) ;  /* 0x0000000000a46947 */ /* 0x000fea0003800000 */
.L_x_7753:
        /* <DEDUP_REMOVED lines=11> */
[----:B------:R-:W-:Y:S02]  /*13b50*/  IMAD.MOV.U32 R8, RZ, RZ, RZ ;  /* 0x000000ffff087224 */ /* 0x000fe400078e00ff */
[----:B0-----:R-:W-:-:S05]  /*13b60*/  @!P6 IMAD.WIDE R2, R7, 0x4, R2 ;  /* 0x000000040702e825 */ /* 0x001fca00078e0202 */
[----:B------:R2:W3:Y:S02]  /*13b70*/  @!P6 LDG.E R25, desc[UR50][R2.64] ;  /* 0x000000320219e981 */ /* 0x0004e4000c1e1900 */
[----:B--2---:R-:W-:-:S05]  /*13b80*/  @!P6 IMAD.WIDE R2, R7, 0x4, R4 ;  /* 0x000000040702e825 */ /* 0x004fca00078e0204 */
        /* <DEDUP_REMOVED lines=20> */
.L_x_7850:
[----:B------:R-:W-:Y:S02]  /*13cd0*/  ULDC UR4, c[0x0][0xc38] ;  /* 0x00030e0000047ab9 */ /* 0x000fe40000000800 */
[----:B------:R-:W-:-:S04]  /*13ce0*/  IMAD.U32 R4, RZ, RZ, UR4 ;  /* 0x00000004ff047e24 */ /* 0x000fc8000f8e00ff */
[----:B--2---:R-:W-:-:S04]  /*13cf0*/  IMAD R5, R14, R4, RZ ;  /* 0x000000040e057224 */ /* 0x004fc800078e02ff */
[----:B------:R-:W-:-:S05]  /*13d00*/  IMAD.IADD R6, R5, 0x1, R6 ;  /* 0x0000000105067824 */ /* 0x000fca00078e0206 */
[----:B------:R-:W-:-:S13]  /*13d10*/  ISETP.GT.AND P6, PT, R6, R0, PT ;  /* 0x000000000600720c */ /* 0x000fda0003fc4270 */
[----:B------:R-:W-:Y:S05]  /*13d20*/  @!P6 BRA `(.L_x_7753) ;  /* 0xfffffffc005ce947 */ /* 0x000fea000383ffff */
.L_x_7750:
        /* <DEDUP_REMOVED lines=10> */
.L_x_7855:
[----:B------:R-:W-:-:S13]  /*13dd0*/  ISETP.NE.AND P0, PT, R2, RZ, PT ;  /* 0x000000ff0200720c */ /* 0x000fda0003f05270 */
[----:B------:R-:W-:Y:S05]  /*13de0*/  @!P0 BRA `(.L_x_7755) ;  /* 0x0000000000108947 */ /* 0x000fea0003800000 */
[----:B------:R-:W-:Y:S01]  /*13df0*/  UMOV UR4, 0xffffffff ;  /* 0xffffffff00047882 */ /* 0x000fe20000000000 */
[----:B--2---:R-:W-:Y:S02]  /*13e00*/  VIADD R12, R12, 0xffffffff ;  /* 0xffffffff0c0c7836 */ /* 0x004fe40000000000 */
[----:B------:R-:W-:Y:S05]  /*13e10*/  BRA.DIV UR4, `(.L_x_7756) ;  /* 0x0000003a04947947 */ /* 0x000fea000b800000 */
[----:B------:R2:W0:Y:S02]  /*13e20*/  SHFL.IDX PT, R24, R3, R12, 0x1f ;  /* 0x00001f0c03187589 */ /* 0x00042400000e0000 */
.L_x_7755:
[----:B----4-:R-:W-:Y:S01]  /*13e30*/  ISETP.NE.AND P0, PT, R8, 0x1, PT ;  /* 0x000000010800780c */ /* 0x010fe20003f05270 */
[----:B0-----:R-:W-:-:S04]  /*13e40*/  IMAD R24, R24, R4, R5 ;  /* 0x0000000418187224 */ /* 0x001fc800078e0205 */
[----:B------:R-:W-:-:S08]  /*13e50*/  IMAD.IADD R0, R0, 0x1, -R24 ;  /* 0x0000000100007824 */ /* 0x000fd000078e0a18 */
[----:B------:R-:W-:Y:S05]  /*13e60*/  @!P0 BRA `(.L_x_7757) ;  /* 0x0000000000dc8947 */ /* 0x000fea0003800000 */
[----:B---3--:R-:W-:Y:S02]  /*13e70*/  IABS R4, R25 ;  /* 0x0000001900047213 */ /* 0x008fe40000000000 */
[----:B------:R-:W-:Y:S02]  /*13e80*/  IABS R5, R8 ;  /* 0x0000000800057213 */ /* 0x000fe40000000000 */
[----:B------:R-:W0:Y:S08]  /*13e90*/  I2F.RP R6, R4 ;  /* 0x0000000400067306 */ /* 0x000e300000209400 */
[----:B------:R-:W3:Y:S08]  /*13ea0*/  I2F.RP R9, R5 ;  /* 0x0000000500097306 */ /* 0x000ef00000209400 */
[----:B0-----:R-:W0:Y:S08]  /*13eb0*/  MUFU.RCP R6, R6 ;  /* 0x0000000600067308 */ /* 0x001e300000001000 */
[----:B---3--:R-:W-:Y:S01]  /*13ec0*/  MUFU.RCP R9, R9 ;  /* 0x0000000900097308 */ /* 0x008fe20000001000 */
[----:B0-----:R-:W-:-:S07]  /*13ed0*/  VIADD R2, R6, 0xffffffe ;  /* 0x0ffffffe06027836 */ /* 0x001fce0000000000 */
[----:B--2---:R0:W2:Y:S02]  /*13ee0*/  F2I.FTZ.U32.TRUNC.NTZ R3, R2 ;  /* 0x0000000200037305 */ /* 0x0040a4000021f000 */
[----:B0-----:R-:W-:Y:S02]  /*13ef0*/  IMAD.MOV.U32 R2, RZ, RZ, RZ ;  /* 0x000000ffff027224 */ /* 0x001fe400078e00ff */
[----:B--2---:R-:W-:-:S04]  /*13f00*/  IMAD.MOV R7, RZ, RZ, -R3 ;  /* 0x000000ffff077224 */ /* 0x004fc800078e0a03 */
        /* <DEDUP_REMOVED lines=45> */
.L_x_7757:
[----:B--2---:R-:W0:Y:S02]  /*141e0*/  LDC.64 R2, c[0x0][0xc90] ;  /* 0x00032400ff027b82 */ /* 0x004e240000000a00 */
        /* <DEDUP_REMOVED lines=37> */
[----:B------:R0:W2:Y:S02]  /*14440*/  F2I.FTZ.U32.TRUNC.NTZ R3, R2 ;  /* 0x0000000200037305 */ /* 0x0000a4000021f000 */
[----:B0-----:R-:W-:Y:S02]  /*14450*/  IMAD.MOV.U32 R2, RZ, RZ, RZ ;  /* 0x000000ffff027224 */ /* 0x001fe400078e00ff */
[----:B--2---:R-:W-:-:S04]  /*14460*/  IMAD.MOV R5, RZ, RZ, -R3 ;  /* 0x000000ffff057224 */ /* 0x004fc800078e0a03 */
        /* <DEDUP_REMOVED lines=19> */
.L_x_7758:
[----:B------:R-:W-:-:S05]  /*145a0*/  LOP3.LUT R0, RZ, R3, RZ, 0x33, !PT ;  /* 0x00000003ff007212 */ /* 0x000fca00078e33ff */
[----:B------:R-:W-:Y:S01]  /*145b0*/  IMAD.IADD R25, R25, 0x1, R0 ;  /* 0x0000000119197824 */ /* 0x000fe200078e0200 */
[----:B------:R-:W-:Y:S06]  /*145c0*/  BRA `(.L_x_7759) ;  /* 0x00000000001c7947 */ /* 0x000fec0003800000 */
.L_x_7751:
[----:B------:R-:W-:Y:S01]  /*145d0*/  UMOV UR4, URZ ;  /* 0x0000003f00047c82 */ /* 0x000fe20008000000 */
[----:B------:R-:W-:Y:S01]  /*145e0*/  UMOV UR5, URZ ;  /* 0x0000003f00057c82 */ /* 0x000fe20008000000 */
[----:B------:R-:W-:Y:S01]  /*145f0*/  ULDC UR6, c[0x0][0xc3c] ;  /* 0x00030f0000067ab9 */ /* 0x000fe20000000800 */
[----:B------:R-:W-:Y:S02]  /*14600*/  IMAD.MOV.U32 R24, RZ, RZ, R0 ;  /* 0x000000ffff187224 */ /* 0x000fe400078e0000 */
[----:B------:R-:W-:Y:S02]  /*14610*/  IMAD.U32 R25, RZ, RZ, UR4 ;  /* 0x00000004ff197e24 */ /* 0x000fe4000f8e00ff */
[----:B------:R-:W-:Y:S02]  /*14620*/  IMAD.U32 R26, RZ, RZ, UR5 ;  /* 0x00000005ff1a7e24 */ /* 0x000fe4000f8e00ff */
[----:B------:R-:W-:-:S07]  /*14630*/  IMAD.U32 R27, RZ, RZ, UR6 ;  /* 0x00000006ff1b7e24 */ /* 0x000fce000f8e00ff */
.L_x_7759:
        /* <DEDUP_REMOVED lines=10> */
.L_x_7748:
[----:B------:R-:W-:Y:S02]  /*146e0*/  ULDC UR4, c[0x0][0xc3c] ;  /* 0x00030f0000047ab9 */ /* 0x000fe40000000800 */
[----:B0-----:R-:W-:-:S13]  /*146f0*/  ISETP.GE.AND P0, PT, R27, UR4, PT ;  /* 0x000000041b007c0c */ /* 0x001fda000bf06270 */
[----:B------:R-:W-:Y:S05]  /*14700*/  @!P0 BRA `(.L_x_7760) ;  /* 0xffffffb0007c8947 */ /* 0x000fea000383ffff */
[----:B------:R-:W-:Y:S05]  /*14710*/  BSYNC B8 ;  /* 0x0000000000087941 */ /* 0x000fea0003800000 */
.L_x_7697:
[----:B------:R-:W5:Y:S01]  /*14720*/  LDL.LU R0, [R1+0x20] ;  /* 0x0000200001007983 */ /* 0x000f620000300800 */
[----:B------:R-:W-:Y:S01]  /*14730*/  BSSY B0, `(.L_x_7761) ;  /* 0x000000b000007945 */ /* 0x000fe20003800000 */
[----:B------:R-:W1:Y:S01]  /*14740*/  S2R R5, SR_CgaCtaId ;  /* 0x0000000000057919 */ /* 0x000e620000008800 */
[----:B-----5:R-:W-:-:S05]  /*14750*/  VIADD R0, R0, 0x1 ;  /* 0x0000000100007836 */ /* 0x020fca0000000000 */
        /* <DEDUP_REMOVED lines=8> */
.L_x_7858:
[----:B------:R-:W-:Y:S05]  /*147e0*/  BSYNC B0 ;  /* 0x0000000000007941 */ /* 0x000fea0003800000 */
.L_x_7761:
[----:B------:R-:W-:-:S03]  /*147f0*/  UMOV UR4, 0xffffffff ;  /* 0xffffffff00047882 */ /* 0x000fc60000000000 */
[----:B------:R-:W-:Y:S05]  /*14800*/  BRA.DIV UR4, `(.L_x_7763) ;  /* 0x0000003204547947 */ /* 0x000fea000b800000 */
[----:B0-----:R-:W0:Y:S02]  /*14810*/  S2R R0, SR_TID.X ;  /* 0x0000000000007919 */ /* 0x001e240000002100 */
[----:B0-----:R-:W-:-:S04]  /*14820*/  SHF.R.U32.HI R0, RZ, 0x5, R0 ;  /* 0x00000005ff007819 */ /* 0x001fc80000011600 */
[----:B------:R-:W-:-:S05]  /*14830*/  LOP3.LUT R0, R0, 0x3, RZ, 0xc0, !PT ;  /* 0x0000000300007812 */ /* 0x000fca00078ec0ff */
[----:B------:R0:W1:Y:S02]  /*14840*/  SHFL.IDX PT, R14, R0, RZ, 0x1f ;  /* 0x00001fff000e7589 */ /* 0x00006400000e0000 */
.L_x_7861:
[----:B-1----:R-:W-:Y:S01]  /*14850*/  ISETP.NE.AND P0, PT, R14, RZ, PT ;  /* 0x000000ff0e00720c */ /* 0x002fe20003f05270 */
[----:B------:R-:W-:-:S12]  /*14860*/  BSSY B0, `(.L_x_7764) ;  /* 0x0000024000007945 */ /* 0x000fd80003800000 */
[----:B------:R-:W-:Y:S05]  /*14870*/  @P0 BRA `(.L_x_7765) ;  /* 0x0000000000880947 */ /* 0x000fea0003800000 */
[----:B------:R-:W-:-:S03]  /*14880*/  UMOV UR4, 0xffffffff ;  /* 0xffffffff00047882 */ /* 0x000fc60000000000 */
[----:B------:R-:W-:Y:S05]  /*14890*/  BRA.DIV UR4, `(.L_x_7766) ;  /* 0x0000003204647947 */ /* 0x000fea000b800000 */
[----:B------:R-:W-:-:S13]  /*148a0*/  ELECT P6, URZ, PT ;  /* 0x00000000003f782f */ /* 0x000fda00038c0000 */
.L_x_7864:
[----:B------:R-:W-:Y:S05]  /*148b0*/  @!P6 BRA `(.L_x_7765) ;  /* 0x000000000078e947 */ /* 0x000fea0003800000 */
[----:B------:R-:W-:-:S06]  /*148c0*/  ULOP3.LUT UR4, UR38, 0x2, URZ, 0xfc, !UPT ;  /* 0x0000000226047892 */ /* 0x000fcc000f8efc3f */
[----:B0-----:R-:W-:-:S05]  /*148d0*/  IMAD.U32 R0, RZ, RZ, UR4 ;  /* 0x00000004ff007e24 */ /* 0x001fca000f8e00ff */
[----:B------:R-:W-:-:S13]  /*148e0*/  ISETP.NE.AND P0, PT, R0, 0x3, PT ;  /* 0x000000030000780c */ /* 0x000fda0003f05270 */
[----:B------:R-:W-:Y:S05]  /*148f0*/  @!P0 BRA `(.L_x_7767) ;  /* 0x0000000000048947 */ /* 0x000fea0003800000 */
[----:B------:R-:W-:Y:S01]  /*14900*/  BPT.TRAP 0x1 ;  /* 0x000000040000795c */ /* 0x000fe20000300000 */
.L_x_7767:
[----:B------:R-:W-:Y:S01]  /*14910*/  IMAD R5, R18, 0x8, R7 ;  /* 0x0000000812057824 */ /* 0x000fe200078e0207 */
[----:B------:R-:W-:Y:S01]  /*14920*/  SHF.L.U32 R0, R22, 0x1f, RZ ;  /* 0x0000001f16007819 */ /* 0x000fe200000006ff */
[----:B------:R-:W-:-:S03]  /*14930*/  VIADD R18, R18, 0x1 ;  /* 0x0000000112127836 */ /* 0x000fc60000000000 */
[----:B------:R-:W0:Y:S02]  /*14940*/  SYNCS.PHASECHK.TRANS64.TRYWAIT P1, [R5+URZ+0x28c40], R0 ;  /* 0x028c4000050075a7 */ /* 0x000e24000802017f */
[----:B------:R-:W-:-:S04]  /*14950*/  ISETP.NE.AND P2, PT, R18, 0x2, PT ;  /* 0x000000021200780c */ /* 0x000fc80003f45270 */
[----:B------:R-:W-:Y:S01]  /*14960*/  SEL R3, RZ, 0x1, P2 ;  /* 0x00000001ff037807 */ /* 0x000fe20001000000 */
[----:B0-----:R-:W-:Y:S08]  /*14970*/  @!P1 BRA `(.L_x_7768) ;  /* 0x00000030004c9947 */ /* 0x001ff00003800000 */
.L_x_7865:
[----:B------:R-:W-:Y:S02]  /*14980*/  SEL R18, R18, RZ, P2 ;  /* 0x000000ff12127207 */ /* 0x000fe40001000000 */
[----:B------:R-:W-:Y:S01]  /*14990*/  LOP3.LUT R2, R22, R3, RZ, 0x3c, !PT ;  /* 0x0000000316027212 */ /* 0x000fe200078e3cff */
[----:B------:R-:W-:Y:S06]  /*149a0*/  @!P0 BRA `(.L_x_7769) ;  /* 0x0000000000048947 */ /* 0x000fec0003800000 */
[----:B------:R-:W-:Y:S01]  /*149b0*/  BPT.TRAP 0x1 ;  /* 0x000000040000795c */ /* 0x000fe20000300000 */
.L_x_7769:
[----:B------:R-:W-:Y:S01]  /*149c0*/  IMAD R3, R18, 0x8, R7 ;  /* 0x0000000812037824 */ /* 0x000fe200078e0207 */
[----:B------:R-:W-:-:S04]  /*149d0*/  SHF.L.U32 R2, R2, 0x1f, RZ ;  /* 0x0000001f02027819 */ /* 0x000fc800000006ff */
[----:B------:R-:W1:Y:S02]  /*149e0*/  SYNCS.PHASECHK.TRANS64.TRYWAIT P1, [R3+URZ+0x28c40], R2 ;  /* 0x028c4002030075a7 */ /* 0x000e64000802017f */
[----:B-1----:R-:W-:Y:S05]  /*149f0*/  @!P1 BRA `(.L_x_7770) ;  /* 0x0000003000409947 */ /* 0x002fea0003800000 */
.L_x_7866:
[----:B------:R-:W-:Y:S05]  /*14a00*/  @!P0 BRA `(.L_x_7771) ;  /* 0x0000000000048947 */ /* 0x000fea0003800000 */
[----:B------:R-:W-:Y:S01]  /*14a10*/  BPT.TRAP 0x1 ;  /* 0x000000040000795c */ /* 0x000fe20000300000 */
.L_x_7771:
[----:B------:R-:W5:Y:S02]  /*14a20*/  SYNCS.PHASECHK.TRANS64.TRYWAIT P1, [R5+URZ+0x28c60], R0 ;  /* 0x028c6000050075a7 */ /* 0x000f64000802017f */
[----:B-----5:R-:W-:Y:S05]  /*14a30*/  @!P1 BRA `(.L_x_7772) ;  /* 0x0000003000449947 */ /* 0x020fea0003800000 */
.L_x_7867:
[----:B------:R-:W-:Y:S05]  /*14a40*/  @!P0 BRA `(.L_x_7773) ;  /* 0x0000000000048947 */ /* 0x000fea0003800000 */
[----:B------:R-:W-:Y:S01]  /*14a50*/  BPT.TRAP 0x1 ;  /* 0x000000040000795c */ /* 0x000fe20000300000 */
.L_x_7773:
[----:B------:R0:W0:Y:S02]  /*14a60*/  SYNCS.PHASECHK.TRANS64.TRYWAIT P0, [R3+URZ+0x28c60], R2 ;  /* 0x028c6002030075a7 */ /* 0x000024000800017f */
[----:B0-----:R-:W-:Y:S05]  /*14a70*/  @!P0 NANOSLEEP.SYNCS 0x989680 ;  /* 0x009896800000895d */ /* 0x001fea0003900000 */
[----:B------:R-:W0:Y:S02]  /*14a80*/  @!P0 SYNCS.PHASECHK.TRANS64 P0, [R3+URZ+0x28c60], R2 ;  /* 0x028c6002030085a7 */ /* 0x000e24000800007f */
[----:B0-----:R-:W-:Y:S05]  /*14a90*/  @!P0 BRA `(.L_x_7773) ;  /* 0xfffffffc00f08947 */ /* 0x001fea000383ffff */
.L_x_7765:
[----:B------:R-:W-:Y:S05]  /*14aa0*/  BSYNC B0 ;  /* 0x0000000000007941 */ /* 0x000fea0003800000 */
.L_x_7764:
[----:B------:R-:W-:Y:S05]  /*14ab0*/  EXIT ;  /* 0x000000000000794d */ /* 0x000fea0003800000 */
.L_x_7626:
[----:B0-----:R-:W-:-:S04]  /*14ac0*/  IMAD.U32 R3, RZ, RZ, UR23 ;  /* 0x00000017ff037e24 */ /* 0x001fc8000f8e00ff */
[----:B------:R0:W1:Y:S03]  /*14ad0*/  SYNCS.PHASECHK.TRANS64.TRYWAIT P1, [R3+URZ+0x28c50], R0 ;  /* 0x028c5000030075a7 */ /* 0x000066000802017f */
[----:B-1----:R-:W-:Y:S05]  /*14ae0*/  @!P1 NANOSLEEP.SYNCS 0x989680 ;  /* 0x009896800000995d */ /* 0x002fea0003900000 */
[----:B------:R-:W1:Y:S02]  /*14af0*/  @!P1 SYNCS.PHASECHK.TRANS64 P1, [R3+URZ+0x28c50], R0 ;  /* 0x028c5000030095a7 */ /* 0x000e64000802007f */
[----:B-1----:R-:W-:Y:S05]  /*14b00*/  @!P1 BRA `(.L_x_7626) ;  /* 0xfffffffc00ec9947 */ /* 0x002fea000383ffff */
[----:B------:R-:W-:Y:S05]  /*14b10*/  BRA `(.L_x_7774) ;  /* 0xfffffed400a47947 */ /* 0x000fea000383ffff */
.L_x_7632:
[----:B-1----:R-:W-:-:S04]  /*14b20*/  IMAD.U32 R3, RZ, RZ, UR23 ;  /* 0x00000017ff037e24 */ /* 0x002fc8000f8e00ff */
[----:B------:R1:W2:Y:S03]  /*14b30*/  SYNCS.PHASECHK.TRANS64.TRYWAIT P1, [R3+URZ+0x28c50], R0 ;  /* 0x028c5000030075a7 */ /* 0x0002a6000802017f */
[----:B--2---:R-:W-:Y:S05]  /*14b40*/  @!P1 NANOSLEEP.SYNCS 0x989680 ;  /* 0x009896800000995d */ /* 0x004fea0003900000 */
[----:B------:R-:W2:Y:S02]  /*14b50*/  @!P1 SYNCS.PHASECHK.TRANS64 P1, [R3+URZ+0x28c50], R0 ;  /* 0x028c5000030095a7 */ /* 0x000ea4000802007f */
[----:B--2---:R-:W-:Y:S05]  /*14b60*/  @!P1 BRA `(.L_x_7632) ;  /* 0xfffffffc00ec9947 */ /* 0x004fea000383ffff */
[----:B------:R-:W-:Y:S05]  /*14b70*/  BRA `(.L_x_7631) ;  /* 0xfffffee000a87947 */ /* 0x000fea000383ffff */
.L_x_7637:
[----:B0-----:R-:W-:-:S04]  /*14b80*/  IMAD.U32 R3, RZ, RZ, UR40 ;  /* 0x00000028ff037e24 */ /* 0x001fc8000f8e00ff */
[----:B------:R0:W1:Y:S03]  /*14b90*/  SYNCS.PHASECHK.TRANS64.TRYWAIT P1, [R3+URZ+0x28c00], R0 ;  /* 0x028c0000030075a7 */ /* 0x000066000802017f */
[----:B-1----:R-:W-:Y:S05]  /*14ba0*/  @!P1 NANOSLEEP.SYNCS 0x989680 ;  /* 0x009896800000995d */ /* 0x002fea0003900000 */
[----:B------:R-:W1:Y:S02]  /*14bb0*/  @!P1 SYNCS.PHASECHK.TRANS64 P1, [R3+URZ+0x28c00], R0 ;  /* 0x028c0000030095a7 */ /* 0x000e64000802007f */
[----:B-1----:R-:W-:Y:S05]  /*14bc0*/  @!P1 BRA `(.L_x_7637) ;  /* 0xfffffffc00ec9947 */ /* 0x002fea000383ffff */
[----:B------:R-:W-:Y:S05]  /*14bd0*/  BRA `(.L_x_7775) ;  /* 0xfffffef400f87947 */ /* 0x000fea000383ffff */
.L_x_7641:
[----:B--2---:R2:W3:Y:S02]  /*14be0*/  SYNCS.PHASECHK.TRANS64.TRYWAIT P1, [R7+URZ+0x28c30], R8 ;  /* 0x028c3008070075a7 */ /* 0x0044e4000802017f */
[----:B---3--:R-:W-:Y:S05]  /*14bf0*/  @!P1 NANOSLEEP.SYNCS 0x989680 ;  /* 0x009896800000995d */ /* 0x008fea0003900000 */
[----:B------:R-:W3:Y:S02]  /*14c00*/  @!P1 SYNCS.PHASECHK.TRANS64 P1, [R7+URZ+0x28c30], R8 ;  /* 0x028c3008070095a7 */ /* 0x000ee4000802007f */
[----:B---3--:R-:W-:Y:S05]  /*14c10*/  @!P1 BRA `(.L_x_7641) ;  /* 0xfffffffc00f09947 */ /* 0x008fea000383ffff */
[----:B------:R-:W-:Y:S05]  /*14c20*/  BRA `(.L_x_7640) ;  /* 0xfffffef800147947 */ /* 0x000fea000383ffff */
.L_x_7646:
[----:B---3--:R3:W0:Y:S02]  /*14c30*/  SYNCS.PHASECHK.TRANS64.TRYWAIT P1, [R7+URZ+0x28c50], R8 ;  /* 0x028c5008070075a7 */ /* 0x008624000802017f */
[----:B0-----:R-:W-:Y:S05]  /*14c40*/  @!P1 NANOSLEEP.SYNCS 0x989680 ;  /* 0x009896800000995d */ /* 0x001fea0003900000 */
[----:B------:R-:W0:Y:S02]  /*14c50*/  @!P1 SYNCS.PHASECHK.TRANS64 P1, [R7+URZ+0x28c50], R8 ;  /* 0x028c5008070095a7 */ /* 0x000e24000802007f */
[----:B0-----:R-:W-:Y:S05]  /*14c60*/  @!P1 BRA `(.L_x_7646) ;  /* 0xfffffffc00f09947 */ /* 0x001fea000383ffff */
[----:B------:R-:W-:Y:S05]  /*14c70*/  BRA `(.L_x_7645) ;  /* 0xffffff08009c7947 */ /* 0x000fea000383ffff */
.L_x_7652:
[----:B-1----:R-:W-:-:S04]  /*14c80*/  IMAD.U32 R6, RZ, RZ, UR23 ;  /* 0x00000017ff067e24 */ /* 0x002fc8000f8e00ff */
[----:B------:R1:W2:Y:S03]  /*14c90*/  SYNCS.PHASECHK.TRANS64.TRYWAIT P1, [R6+URZ+0x28c30], R7 ;  /* 0x028c3007060075a7 */ /* 0x0002a6000802017f */
[----:B--2---:R-:W-:Y:S05]  /*14ca0*/  @!P1 NANOSLEEP.SYNCS 0x989680 ;  /* 0x009896800000995d */ /* 0x004fea0003900000 */
[----:B------:R-:W2:Y:S02]  /*14cb0*/  @!P1 SYNCS.PHASECHK.TRANS64 P1, [R6+URZ+0x28c30], R7 ;  /* 0x028c3007060095a7 */ /* 0x000ea4000802007f */
[----:B--2---:R-:W-:Y:S05]  /*14cc0*/  @!P1 BRA `(.L_x_7652) ;  /* 0xfffffffc00ec9947 */ /* 0x004fea000383ffff */
[----:B------:R-:W-:Y:S05]  /*14cd0*/  BRA `(.L_x_7651) ;  /* 0xffffff0c00ac7947 */ /* 0x000fea000383ffff */
.L_x_7657:
[----:B---3--:R-:W-:-:S04]  /*14ce0*/  IMAD.U32 R8, RZ, RZ, UR23 ;  /* 0x00000017ff087e24 */ /* 0x008fc8000f8e00ff */
[----:B------:R3:W4:Y:S03]  /*14cf0*/  SYNCS.PHASECHK.TRANS64.TRYWAIT P1, [R8+URZ+0x28c50], R7 ;  /* 0x028c5007080075a7 */ /* 0x000726000802017f */
[----:B----4-:R-:W-:Y:S05]  /*14d00*/  @!P1 NANOSLEEP.SYNCS 0x989680 ;  /* 0x009896800000995d */ /* 0x010fea0003900000 */
[----:B------:R-:W4:Y:S02]  /*14d10*/  @!P1 SYNCS.PHASECHK.TRANS64 P1, [R8+URZ+0x28c50], R7 ;  /* 0x028c5007080095a7 */ /* 0x000f24000802007f */
[----:B----4-:R-:W-:Y:S05]  /*14d20*/  @!P1 BRA `(.L_x_7657) ;  /* 0xfffffffc00ec9947 */ /* 0x010fea000383ffff */
[----:B------:R-:W-:Y:S05]  /*14d30*/  BRA `(.L_x_7656) ;  /* 0xffffff28004c7947 */ /* 0x000fea000383ffff */
.L_x_7664:
[----:B-1----:R-:W-:-:S04]  /*14d40*/  IMAD.U32 R6, RZ, RZ, UR22 ;  /* 0x00000016ff067e24 */ /* 0x002fc8000f8e00ff */
[----:B------:R1:W2:Y:S03]  /*14d50*/  SYNCS.PHASECHK.TRANS64.TRYWAIT P1, [R6+URZ+0x28c30], R7 ;  /* 0x028c3007060075a7 */ /* 0x0002a6000802017f */
[----:B--2---:R-:W-:Y:S05]  /*14d60*/  @!P1 NANOSLEEP.SYNCS 0x989680 ;  /* 0x009896800000995d */ /* 0x004fea0003900000 */
[----:B------:R-:W2:Y:S02]  /*14d70*/  @!P1 SYNCS.PHASECHK.TRANS64 P1, [R6+URZ+0x28c30], R7 ;  /* 0x028c3007060095a7 */ /* 0x000ea4000802007f */
[----:B--2---:R-:W-:Y:S05]  /*14d80*/  @!P1 BRA `(.L_x_7664) ;  /* 0xfffffffc00ec9947 */ /* 0x004fea000383ffff */
[----:B------:R-:W-:Y:S05]  /*14d90*/  BRA `(.L_x_7663) ;  /* 0xffffff2c00407947 */ /* 0x000fea000383ffff */
.L_x_7669:
[----:B---3--:R-:W-:-:S04]  /*14da0*/  IMAD.U32 R8, RZ, RZ, UR22 ;  /* 0x00000016ff087e24 */ /* 0x008fc8000f8e00ff */
[----:B------:R3:W4:Y:S03]  /*14db0*/  SYNCS.PHASECHK.TRANS64.TRYWAIT P1, [R8+URZ+0x28c50], R7 ;  /* 0x028c5007080075a7 */ /* 0x000726000802017f */
[----:B----4-:R-:W-:Y:S05]  /*14dc0*/  @!P1 NANOSLEEP.SYNCS 0x989680 ;  /* 0x009896800000995d */ /* 0x010fea0003900000 */
[----:B------:R-:W4:Y:S02]  /*14dd0*/  @!P1 SYNCS.PHASECHK.TRANS64 P1, [R8+URZ+0x28c50], R7 ;  /* 0x028c5007080095a7 */ /* 0x000f24000802007f */
[----:B----4-:R-:W-:Y:S05]  /*14de0*/  @!P1 BRA `(.L_x_7669) ;  /* 0xfffffffc00ec9947 */ /* 0x010fea000383ffff */
[----:B------:R-:W-:Y:S05]  /*14df0*/  BRA `(.L_x_7668) ;  /* 0xffffff4000607947 */ /* 0x000fea000383ffff */
.L_x_7711:
        /* <DEDUP_REMOVED lines=11> */
.L_x_7777:
[----:B------:R-:W-:Y:S05]  /*14eb0*/  BSYNC B0 ;  /* 0x0000000000007941 */ /* 0x000fea0003800000 */
.L_x_7776:
[----:B------:R-:W-:Y:S05]  /*14ec0*/  BRA `(.L_x_7778) ;  /* 0xffffffb800987947 */ /* 0x000fea000383ffff */
.L_x_7714:
[----:B0-----:R0:W1:Y:S02]  /*14ed0*/  SYNCS.PHASECHK.TRANS64.TRYWAIT P0, [R19+URZ+0x28c40], R0 ;  /* 0x028c4000130075a7 */ /* 0x001064000800017f */
[----:B-1----:R-:W-:Y:S05]  /*14ee0*/  @!P0 NANOSLEEP.SYNCS 0x989680 ;  /* 0x009896800000895d */ /* 0x002fea0003900000 */
[----:B------:R-:W1:Y:S02]  /*14ef0*/  @!P0 SYNCS.PHASECHK.TRANS64 P0, [R19+URZ+0x28c40], R0 ;  /* 0x028c4000130085a7 */ /* 0x000e64000800007f */
[----:B-1----:R-:W-:Y:S05]  /*14f00*/  @!P0 BRA `(.L_x_7714) ;  /* 0xfffffffc00f08947 */ /* 0x002fea000383ffff */
[----:B------:R-:W-:Y:S05]  /*14f10*/  BRA `(.L_x_7779) ;  /* 0xffffffbc007c7947 */ /* 0x000fea000383ffff */
.L_x_7715:
        /* <DEDUP_REMOVED lines=8> */
.L_x_7781:
[----:B------:R-:W-:Y:S05]  /*14fa0*/  BSYNC B0 ;  /* 0x0000000000007941 */ /* 0x000fea0003800000 */
.L_x_7780:
        /* <DEDUP_REMOVED lines=9> */
.L_x_7782:
[----:B------:R-:W-:Y:S02]  /*15040*/  IMAD.MOV.U32 R13, RZ, RZ, R5 ;  /* 0x000000ffff0d7224 */ /* 0x000fe400078e0005 */
[----:B------:R-:W-:Y:S02]  /*15050*/  IMAD.MOV.U32 R12, RZ, RZ, 0x1 ;  /* 0x00000001ff0c7424 */ /* 0x000fe400078e00ff */
[----:B------:R-:W-:-:S07]  /*15060*/  IMAD.MOV.U32 R3, RZ, RZ, R14 ;  /* 0x000000ffff037224 */ /* 0x000fce00078e000e */
[----:B------:R-:W-:Y:S05]  /*15070*/  WARPSYNC.COLLECTIVE R15, `(.L_x_7783) ;  /* 0x000000000f087348 */ /* 0x000fea0003c00000 */
[----:B------:R0:W1:Y:S02]  /*15080*/  SHFL.IDX P6, R14, R13, R12, R11 ;  /* 0x0000000c0d0e7389 */ /* 0x00006400000c000b */
[----:B01----:R-:W-:Y:S01]  /*15090*/  ENDCOLLECTIVE ;  /* 0x000000000000791b */ /* 0x003fe20003800000 */
.L_x_7783:
        /* <DEDUP_REMOVED lines=15> */
.L_x_7784:
[----:B------:R-:W-:Y:S02]  /*15190*/  @P0 IMAD R6, R4, 0x2, R17 ;  /* 0x0000000204060824 */ /* 0x000fe400078e0211 */
[----:B------:R-:W-:Y:S02]  /*151a0*/  IMAD.MOV.U32 R13, RZ, RZ, R5 ;  /* 0x000000ffff0d7224 */ /* 0x000fe400078e0005 */
[----:B------:R-:W-:Y:S02]  /*151b0*/  IMAD.MOV.U32 R12, RZ, RZ, 0x2 ;  /* 0x00000002ff0c7424 */ /* 0x000fe400078e00ff */
[----:B------:R-:W-:-:S07]  /*151c0*/  IMAD.MOV.U32 R3, RZ, RZ, R14 ;  /* 0x000000ffff037224 */ /* 0x000fce00078e000e */
[----:B------:R-:W-:Y:S05]  /*151d0*/  WARPSYNC.COLLECTIVE R15, `(.L_x_7785) ;  /* 0x000000000f087348 */ /* 0x000fea0003c00000 */
[----:B------:R0:W1:Y:S02]  /*151e0*/  SHFL.IDX P6, R14, R13, R12, R11 ;  /* 0x0000000c0d0e7389 */ /* 0x00006400000c000b */
[----:B01----:R-:W-:Y:S01]  /*151f0*/  ENDCOLLECTIVE ;  /* 0x000000000000791b */ /* 0x003fe20003800000 */
.L_x_7785:
        /* <DEDUP_REMOVED lines=15> */
.L_x_7786:
[----:B------:R-:W-:Y:S02]  /*152f0*/  @P0 IMAD R6, R4, 0x2, R17 ;  /* 0x0000000204060824 */ /* 0x000fe400078e0211 */
[----:B------:R-:W-:Y:S02]  /*15300*/  IMAD.MOV.U32 R13, RZ, RZ, R5 ;  /* 0x000000ffff0d7224 */ /* 0x000fe400078e0005 */
[----:B------:R-:W-:Y:S02]  /*15310*/  IMAD.MOV.U32 R12, RZ, RZ, 0x3 ;  /* 0x00000003ff0c7424 */ /* 0x000fe400078e00ff */
[----:B------:R-:W-:-:S07]  /*15320*/  IMAD.MOV.U32 R3, RZ, RZ, R14 ;  /* 0x000000ffff037224 */ /* 0x000fce00078e000e */
[----:B------:R-:W-:Y:S05]  /*15330*/  WARPSYNC.COLLECTIVE R15, `(.L_x_7787) ;  /* 0x000000000f087348 */ /* 0x000fea0003c00000 */
[----:B------:R0:W1:Y:S02]  /*15340*/  SHFL.IDX P6, R14, R13, R12, R11 ;  /* 0x0000000c0d0e7389 */ /* 0x00006400000c000b */
[----:B01----:R-:W-:Y:S01]  /*15350*/  ENDCOLLECTIVE ;  /* 0x000000000000791b */ /* 0x003fe20003800000 */
.L_x_7787:
        /* <DEDUP_REMOVED lines=10> */
.L_x_7788:
[----:B------:R-:W-:Y:S01]  /*15400*/  @!PT LDS RZ, [RZ] ;  /* 0x00000000fffff984 */ /* 0x000fe20000000800 */
[----:B------:R-:W-:Y:S01]  /*15410*/  @!PT LDS RZ, [RZ] ;  /* 0x00000000fffff984 */ /* 0x000fe20000000800 */
[----:B------:R-:W-:Y:S01]  /*15420*/  @!PT LDS RZ, [RZ] ;  /* 0x00000000fffff984 */ /* 0x000fe20000000800 */
[----:B------:R0:W-:Y:S01]  /*15430*/  @P0 LDGSTS.E.BYPASS.LTC128B.128 [R6+0x23400], desc[UR50][R2.64], !P2 ;  /* 0x2340000002060fae */ /* 0x0001e2000d101d72 */
[----:B------:R-:W-:Y:S01]  /*15440*/  IMAD.MOV.U32 R0, RZ, RZ, R14 ;  /* 0x000000ffff007224 */ /* 0x000fe200078e000e */
[----:B------:R-:W-:Y:S06]  /*15450*/  BRA `(.L_x_7789) ;  /* 0xffffffbc002c7947 */ /* 0x000fec000383ffff */
.L_x_7720:
        /* <DEDUP_REMOVED lines=9> */
.L_x_7790:
[C---:B------:R-:W-:Y:S01]  /*154f0*/  VIADD R6, R25.reuse, 0x10 ;  /* 0x0000001019067836 */ /* 0x040fe20000000000 */
[----:B------:R-:W-:Y:S01]  /*15500*/  ISETP.GE.AND P0, PT, R25, R5, PT ;  /* 0x000000051900720c */ /* 0x000fe20003f06270 */
[----:B------:R-:W-:Y:S02]  /*15510*/  IMAD.MOV.U32 R13, RZ, RZ, R0 ;  /* 0x000000ffff0d7224 */ /* 0x000fe400078e0000 */
[----:B------:R-:W-:-:S10]  /*15520*/  IMAD.MOV.U32 R2, RZ, RZ, R14 ;  /* 0x000000ffff027224 */ /* 0x000fd400078e000e */
[----:B------:R-:W-:Y:S05]  /*15530*/  WARPSYNC.COLLECTIVE R15, `(.L_x_7791) ;  /* 0x000000000f087348 */ /* 0x000fea0003c00000 */
[----:B------:R0:W1:Y:S02]  /*15540*/  SHFL.IDX P6, R14, R13, R12, R11 ;  /* 0x0000000c0d0e7389 */ /* 0x00006400000c000b */
[----:B01----:R-:W-:Y:S01]  /*15550*/  ENDCOLLECTIVE ;  /* 0x000000000000791b */ /* 0x003fe20003800000 */
.L_x_7791:
[----:B------:R-:W-:Y:S02]  /*15560*/  IMAD.MOV.U32 R13, RZ, RZ, R4 ;  /* 0x000000ffff0d7224 */ /* 0x000fe400078e0004 */
[----:B------:R-:W-:Y:S02]  /*15570*/  IMAD.MOV.U32 R12, RZ, RZ, 0x1 ;  /* 0x00000001ff0c7424 */ /* 0x000fe400078e00ff */
[----:B------:R-:W-:-:S07]  /*15580*/  IMAD.MOV.U32 R3, RZ, RZ, R14 ;  /* 0x000000ffff037224 */ /* 0x000fce00078e000e */
[----:B------:R-:W-:Y:S05]  /*15590*/  WARPSYNC.COLLECTIVE R15, `(.L_x_7792) ;  /* 0x000000000f087348 */ /* 0x000fea0003c00000 */
[----:B------:R0:W1:Y:S02]  /*155a0*/  SHFL.IDX P6, R14, R13, R12, R11 ;  /* 0x0000000c0d0e7389 */ /* 0x00006400000c000b */
[----:B01----:R-:W-:Y:S01]  /*155b0*/  ENDCOLLECTIVE ;  /* 0x000000000000791b */ /* 0x003fe20003800000 */
.L_x_7792:
        /* <DEDUP_REMOVED lines=15> */
.L_x_7793:
[----:B------:R-:W-:Y:S02]  /*156b0*/  IMAD.MOV.U32 R13, RZ, RZ, R4 ;  /* 0x000000ffff0d7224 */ /* 0x000fe400078e0004 */
[----:B------:R-:W-:Y:S02]  /*156c0*/  IMAD.MOV.U32 R12, RZ, RZ, 0x2 ;  /* 0x00000002ff0c7424 */ /* 0x000fe400078e00ff */
[----:B------:R-:W-:-:S07]  /*156d0*/  IMAD.MOV.U32 R3, RZ, RZ, R14 ;  /* 0x000000ffff037224 */ /* 0x000fce00078e000e */
[----:B------:R-:W-:Y:S05]  /*156e0*/  WARPSYNC.COLLECTIVE R15, `(.L_x_7794) ;  /* 0x000000000f087348 */ /* 0x000fea0003c00000 */
[----:B------:R0:W1:Y:S02]  /*156f0*/  SHFL.IDX P6, R14, R13, R12, R11 ;  /* 0x0000000c0d0e7389 */ /* 0x00006400000c000b */
[----:B01----:R-:W-:Y:S01]  /*15700*/  ENDCOLLECTIVE ;  /* 0x000000000000791b */ /* 0x003fe20003800000 */
.L_x_7794:
        /* <DEDUP_REMOVED lines=16> */
.L_x_7795:
[----:B------:R-:W-:Y:S02]  /*15810*/  IMAD.MOV.U32 R13, RZ, RZ, R4 ;  /* 0x000000ffff0d7224 */ /* 0x000fe400078e0004 */
[----:B------:R-:W-:Y:S02]  /*15820*/  IMAD.MOV.U32 R12, RZ, RZ, 0x3 ;  /* 0x00000003ff0c7424 */ /* 0x000fe400078e00ff */
[----:B------:R-:W-:-:S07]  /*15830*/  IMAD.MOV.U32 R3, RZ, RZ, R14 ;  /* 0x000000ffff037224 */ /* 0x000fce00078e000e */
[----:B------:R-:W-:Y:S05]  /*15840*/  WARPSYNC.COLLECTIVE R15, `(.L_x_7796) ;  /* 0x000000000f087348 */ /* 0x000fea0003c00000 */
[----:B------:R0:W1:Y:S02]  /*15850*/  SHFL.IDX P6, R14, R13, R12, R11 ;  /* 0x0000000c0d0e7389 */ /* 0x00006400000c000b */
[----:B01----:R-:W-:Y:S01]  /*15860*/  ENDCOLLECTIVE ;  /* 0x000000000000791b */ /* 0x003fe20003800000 */
.L_x_7796:
        /* <DEDUP_REMOVED lines=10> */
.L_x_7797:
[----:B------:R-:W-:Y:S01]  /*15910*/  @!PT LDS RZ, [RZ] ;  /* 0x00000000fffff984 */ /* 0x000fe20000000800 */
[----:B------:R-:W-:Y:S01]  /*15920*/  @!PT LDS RZ, [RZ] ;  /* 0x00000000fffff984 */ /* 0x000fe20000000800 */
[----:B------:R-:W-:Y:S01]  /*15930*/  @!PT LDS RZ, [RZ] ;  /* 0x00000000fffff984 */ /* 0x000fe20000000800 */
[----:B------:R1:W-:Y:S01]  /*15940*/  @!P0 LDGSTS.E.BYPASS.LTC128B.128 [R7+0x21400], desc[UR50][R2.64], !P1 ;  /* 0x2140000002078fae */ /* 0x0003e2000c901d72 */
[----:B------:R-:W-:Y:S01]  /*15950*/  IMAD.MOV.U32 R0, RZ, RZ, R14 ;  /* 0x000000ffff007224 */ /* 0x000fe200078e000e */
[----:B------:R-:W-:Y:S06]  /*15960*/  BRA `(.L_x_7798) ;  /* 0xffffffc0002c7947 */ /* 0x000fec000383ffff */
.L_x_7723:
[----:B0-----:R0:W1:Y:S02]  /*15970*/  SYNCS.PHASECHK.TRANS64.TRYWAIT P0, [R17+URZ+0x28c20], R0 ;  /* 0x028c2000110075a7 */ /* 0x001064000800017f */
[----:B-1----:R-:W-:Y:S05]  /*15980*/  @!P0 NANOSLEEP.SYNCS 0x989680 ;  /* 0x009896800000895d */ /* 0x002fea0003900000 */
[----:B------:R-:W1:Y:S02]  /*15990*/  @!P0 SYNCS.PHASECHK.TRANS64 P0, [R17+URZ+0x28c20], R0 ;  /* 0x028c2000110085a7 */ /* 0x000e64000800007f */
[----:B-1----:R-:W-:Y:S05]  /*159a0*/  @!P0 BRA `(.L_x_7723) ;  /* 0xfffffffc00f08947 */ /* 0x002fea000383ffff */
[----:B------:R-:W-:Y:S05]  /*159b0*/  BRA `(.L_x_7799) ;  /* 0xffffffc000887947 */ /* 0x000fea000383ffff */
.L_x_7726:
[----:B0-----:R0:W1:Y:S02]  /*159c0*/  SYNCS.PHASECHK.TRANS64.TRYWAIT P0, [R19+URZ+0x28c60], R0 ;  /* 0x028c6000130075a7 */ /* 0x001064000800017f */
[----:B-1----:R-:W-:Y:S05]  /*159d0*/  @!P0 NANOSLEEP.SYNCS 0x989680 ;  /* 0x009896800000895d */ /* 0x002fea0003900000 */
[----:B------:R-:W1:Y:S02]  /*159e0*/  @!P0 SYNCS.PHASECHK.TRANS64 P0, [R19+URZ+0x28c60], R0 ;  /* 0x028c6000130085a7 */ /* 0x000e64000800007f */
[----:B-1----:R-:W-:Y:S05]  /*159f0*/  @!P0 BRA `(.L_x_7726) ;  /* 0xfffffffc00f08947 */ /* 0x002fea000383ffff */
[----:B------:R-:W-:Y:S05]  /*15a00*/  BRA `(.L_x_7800) ;  /* 0xffffffc000987947 */ /* 0x000fea000383ffff */
.L_x_7727:
        /* <DEDUP_REMOVED lines=8> */
.L_x_7802:
[----:B------:R-:W-:Y:S05]  /*15a90*/  BSYNC B0 ;  /* 0x0000000000007941 */ /* 0x000fea0003800000 */
.L_x_7801:
        /* <DEDUP_REMOVED lines=15> */
.L_x_7803:
        /* <DEDUP_REMOVED lines=40> */
.L_x_7804:
[----:B------:R-:W-:Y:S02]  /*15e10*/  IMAD.MOV.U32 R13, RZ, RZ, R4 ;  /* 0x000000ffff0d7224 */ /* 0x000fe400078e0004 */
[----:B------:R-:W-:-:S07]  /*15e20*/  IMAD.MOV.U32 R3, RZ, RZ, R14 ;  /* 0x000000ffff037224 */ /* 0x000fce00078e000e */
[----:B------:R-:W-:Y:S05]  /*15e30*/  WARPSYNC.COLLECTIVE R15, `(.L_x_7805) ;  /* 0x000000000f087348 */ /* 0x000fea0003c00000 */
[----:B------:R0:W1:Y:S02]  /*15e40*/  SHFL.IDX P6, R14, R13, R12, R11 ;  /* 0x0000000c0d0e7389 */ /* 0x00006400000c000b */
[----:B01----:R-:W-:Y:S01]  /*15e50*/  ENDCOLLECTIVE ;  /* 0x000000000000791b */ /* 0x003fe20003800000 */
.L_x_7805:
        /* <DEDUP_REMOVED lines=29> */
.L_x_7806:
[----:B------:R-:W-:Y:S02]  /*16030*/  IMAD.MOV.U32 R13, RZ, RZ, R4 ;  /* 0x000000ffff0d7224 */ /* 0x000fe400078e0004 */
[----:B------:R-:W-:-:S07]  /*16040*/  IMAD.MOV.U32 R7, RZ, RZ, R14 ;  /* 0x000000ffff077224 */ /* 0x000fce00078e000e */
[----:B------:R-:W-:Y:S05]  /*16050*/  WARPSYNC.COLLECTIVE R15, `(.L_x_7807) ;  /* 0x000000000f087348 */ /* 0x000fea0003c00000 */
[----:B------:R0:W1:Y:S02]  /*16060*/  SHFL.IDX P6, R14, R13, R12, R11 ;  /* 0x0000000c0d0e7389 */ /* 0x00006400000c000b */
[----:B01----:R-:W-:Y:S01]  /*16070*/  ENDCOLLECTIVE ;  /* 0x000000000000791b */ /* 0x003fe20003800000 */
.L_x_7807:
        /* <DEDUP_REMOVED lines=29> */
.L_x_7808:
[----:B------:R-:W-:Y:S02]  /*16250*/  IMAD.MOV.U32 R13, RZ, RZ, R4 ;  /* 0x000000ffff0d7224 */ /* 0x000fe400078e0004 */
[----:B------:R-:W-:-:S07]  /*16260*/  IMAD.MOV.U32 R6, RZ, RZ, R14 ;  /* 0x000000ffff067224 */ /* 0x000fce00078e000e */
[----:B------:R-:W-:Y:S05]  /*16270*/  WARPSYNC.COLLECTIVE R15, `(.L_x_7809) ;  /* 0x000000000f087348 */ /* 0x000fea0003c00000 */
[----:B------:R0:W1:Y:S02]  /*16280*/  SHFL.IDX P6, R14, R13, R12, R11 ;  /* 0x0000000c0d0e7389 */ /* 0x00006400000c000b */
[----:B01----:R-:W-:Y:S01]  /*16290*/  ENDCOLLECTIVE ;  /* 0x000000000000791b */ /* 0x003fe20003800000 */
.L_x_7809:
[----:B------:R-:W-:Y:S01]  /*162a0*/  IMAD.MOV.U32 R2, RZ, RZ, R14 ;  /* 0x000000ffff027224 */ /* 0x000fe200078e000e */
[----:B------:R-:W-:Y:S06]  /*162b0*/  BRA `(.L_x_7810) ;  /* 0xffffffc000247947 */ /* 0x000fec000383ffff */
.L_x_7734:
[----:B0-----:R0:W1:Y:S02]  /*162c0*/  SYNCS.PHASECHK.TRANS64.TRYWAIT P0, [R6+URZ+0x28c40], R19 ;  /* 0x028c4013060075a7 */ /* 0x001064000800017f */
[----:B-1----:R-:W-:Y:S05]  /*162d0*/  @!P0 NANOSLEEP.SYNCS 0x989680 ;  /* 0x009896800000895d */ /* 0x002fea0003900000 */
[----:B------:R-:W1:Y:S02]  /*162e0*/  @!P0 SYNCS.PHASECHK.TRANS64 P0, [R6+URZ+0x28c40], R19 ;  /* 0x028c4013060085a7 */ /* 0x000e64000800007f */
[----:B-1----:R-:W-:Y:S05]  /*162f0*/  @!P0 BRA `(.L_x_7734) ;  /* 0xfffffffc00f08947 */ /* 0x002fea000383ffff */
[----:B------:R-:W-:Y:S05]  /*16300*/  BRA `(.L_x_7811) ;  /* 0xffffffc400b07947 */ /* 0x000fea000383ffff */
.L_x_7735:
        /* <DEDUP_REMOVED lines=8> */
.L_x_7813:
[----:B------:R-:W-:Y:S05]  /*16390*/  BSYNC B1 ;  /* 0x0000000000017941 */ /* 0x000fea0003800000 */
.L_x_7812:
        /* <DEDUP_REMOVED lines=9> */
.L_x_7814:
[----:B------:R-:W-:Y:S02]  /*16430*/  IMAD.MOV.U32 R13, RZ, RZ, R25 ;  /* 0x000000ffff0d7224 */ /* 0x000fe400078e0019 */
[----:B------:R-:W-:Y:S02]  /*16440*/  IMAD.MOV.U32 R12, RZ, RZ, 0x1 ;  /* 0x00000001ff0c7424 */ /* 0x000fe400078e00ff */
[----:B------:R-:W-:-:S07]  /*16450*/  IMAD.MOV.U32 R2, RZ, RZ, R14 ;  /* 0x000000ffff027224 */ /* 0x000fce00078e000e */
[----:B------:R-:W-:Y:S05]  /*16460*/  WARPSYNC.COLLECTIVE R15, `(.L_x_7815) ;  /* 0x000000000f087348 */ /* 0x000fea0003c00000 */
[----:B------:R0:W1:Y:S02]  /*16470*/  SHFL.IDX P6, R14, R13, R12, R11 ;  /* 0x0000000c0d0e7389 */ /* 0x00006400000c000b */
[----:B01----:R-:W-:Y:S01]  /*16480*/  ENDCOLLECTIVE ;  /* 0x000000000000791b */ /* 0x003fe20003800000 */
.L_x_7815:
        /* <DEDUP_REMOVED lines=11> */
.L_x_7816:
[----:B------:R-:W-:Y:S02]  /*16540*/  IMAD.MOV.U32 R13, RZ, RZ, R25 ;  /* 0x000000ffff0d7224 */ /* 0x000fe400078e0019 */
[----:B------:R-:W-:Y:S02]  /*16550*/  IMAD.MOV.U32 R12, RZ, RZ, 0x2 ;  /* 0x00000002ff0c7424 */ /* 0x000fe400078e00ff */
[----:B------:R-:W-:-:S07]  /*16560*/  IMAD.MOV.U32 R2, RZ, RZ, R14 ;  /* 0x000000ffff027224 */ /* 0x000fce00078e000e */
[----:B------:R-:W-:Y:S05]  /*16570*/  WARPSYNC.COLLECTIVE R15, `(.L_x_7817) ;  /* 0x000000000f087348 */ /* 0x000fea0003c00000 */
[----:B------:R0:W1:Y:S02]  /*16580*/  SHFL.IDX P6, R14, R13, R12, R11 ;  /* 0x0000000c0d0e7389 */ /* 0x00006400000c000b */
[----:B01----:R-:W-:Y:S01]  /*16590*/  ENDCOLLECTIVE ;  /* 0x000000000000791b */ /* 0x003fe20003800000 */
.L_x_7817:
        /* <DEDUP_REMOVED lines=11> */
.L_x_7818:
[----:B------:R-:W-:Y:S02]  /*16650*/  IMAD.MOV.U32 R13, RZ, RZ, R25 ;  /* 0x000000ffff0d7224 */ /* 0x000fe400078e0019 */
[----:B------:R-:W-:Y:S02]  /*16660*/  IMAD.MOV.U32 R12, RZ, RZ, 0x3 ;  /* 0x00000003ff0c7424 */ /* 0x000fe400078e00ff */
[----:B------:R-:W-:-:S07]  /*16670*/  IMAD.MOV.U32 R2, RZ, RZ, R14 ;  /* 0x000000ffff027224 */ /* 0x000fce00078e000e */
[----:B------:R-:W-:Y:S05]  /*16680*/  WARPSYNC.COLLECTIVE R15, `(.L_x_7819) ;  /* 0x000000000f087348 */ /* 0x000fea0003c00000 */
[----:B------:R0:W1:Y:S02]  /*16690*/  SHFL.IDX P6, R14, R13, R12, R11 ;  /* 0x0000000c0d0e7389 */ /* 0x00006400000c000b */
[----:B01----:R-:W-:Y:S01]  /*166a0*/  ENDCOLLECTIVE ;  /* 0x000000000000791b */ /* 0x003fe20003800000 */
.L_x_7819:
        /* <DEDUP_REMOVED lines=11> */
.L_x_7820:
[----:B------:R-:W-:Y:S01]  /*16760*/  IMAD.MOV.U32 R2, RZ, RZ, R14 ;  /* 0x000000ffff027224 */ /* 0x000fe200078e000e */
[----:B------:R-:W-:Y:S06]  /*16770*/  BRA `(.L_x_7821) ;  /* 0xffffffc400387947 */ /* 0x000fec000383ffff */
.L_x_7740:
[----:B---3--:R3:W4:Y:S02]  /*16780*/  SYNCS.PHASECHK.TRANS64.TRYWAIT P0, [R6+URZ+0x28c60], R19 ;  /* 0x028c6013060075a7 */ /* 0x008724000800017f */
[----:B----4-:R-:W-:Y:S05]  /*16790*/  @!P0 NANOSLEEP.SYNCS 0x989680 ;  /* 0x009896800000895d */ /* 0x010fea0003900000 */
[----:B------:R-:W4:Y:S02]  /*167a0*/  @!P0 SYNCS.PHASECHK.TRANS64 P0, [R6+URZ+0x28c60], R19 ;  /* 0x028c6013060085a7 */ /* 0x000f24000800007f */
[----:B----4-:R-:W-:Y:S05]  /*167b0*/  @!P0 BRA `(.L_x_7740) ;  /* 0xfffffffc00f08947 */ /* 0x010fea000383ffff */
[----:B------:R-:W-:Y:S05]  /*167c0*/  BRA `(.L_x_7822) ;  /* 0xffffffc400887947 */ /* 0x000fea000383ffff */
.L_x_7741:
        /* <DEDUP_REMOVED lines=8> */
.L_x_7824:
[----:B------:R-:W-:Y:S05]  /*16850*/  BSYNC B1 ;  /* 0x0000000000017941 */ /* 0x000fea0003800000 */
.L_x_7823:
        /* <DEDUP_REMOVED lines=13> */
.L_x_7825:
        /* <DEDUP_REMOVED lines=17> */
.L_x_7826:
        /* <DEDUP_REMOVED lines=16> */
.L_x_7827:
        /* <DEDUP_REMOVED lines=19> */
.L_x_7828:
        /* <DEDUP_REMOVED lines=14> */
.L_x_7829:
        /* <DEDUP_REMOVED lines=16> */
.L_x_7830:
        /* <DEDUP_REMOVED lines=14> */
.L_x_7831:
[----:B------:R-:W-:Y:S05]  /*16f30*/  BRA `(.L_x_7832) ;  /* 0xffffffc000ec7947 */ /* 0x000fea000383ffff */
.L_x_7749:
        /* <DEDUP_REMOVED lines=8> */
.L_x_7834:
[----:B------:R-:W-:Y:S05]  /*16fc0*/  BSYNC B0 ;  /* 0x0000000000007941 */ /* 0x000fea0003800000 */
.L_x_7833:
        /* <DEDUP_REMOVED lines=9> */
.L_x_7835:
        /* <DEDUP_REMOVED lines=23> */
.L_x_7836:
[----:B------:R-:W-:Y:S01]  /*171d0*/  IMAD.MOV.U32 R12, RZ, RZ, 0x2 ;  /* 0x00000002ff0c7424 */ /* 0x000fe200078e00ff */
[----:B------:R-:W-:-:S05]  /*171e0*/  SEL R4, R14, RZ, P1 ;  /* 0x000000ff0e047207 */ /* 0x000fca0000800000 */
[----:B------:R-:W-:-:S04]  /*171f0*/  IMAD.IADD R4, R13, 0x1, R4 ;  /* 0x000000010d047824 */ /* 0x000fc800078e0204 */
[----:B------:R-:W-:-:S07]  /*17200*/  IMAD.MOV.U32 R13, RZ, RZ, R4 ;  /* 0x000000ffff0d7224 */ /* 0x000fce00078e0004 */
[----:B------:R-:W-:Y:S05]  /*17210*/  WARPSYNC.COLLECTIVE R15, `(.L_x_7837) ;  /* 0x000000000f087348 */ /* 0x000fea0003c00000 */
[----:B------:R0:W1:Y:S02]  /*17220*/  SHFL.UP P6, R14, R13, R12, R11 ;  /* 0x0400000c0d0e7389 */ /* 0x00006400000c000b */
[----:B01----:R-:W-:Y:S01]  /*17230*/  ENDCOLLECTIVE ;  /* 0x000000000000791b */ /* 0x003fe20003800000 */
.L_x_7837:
[----:B------:R-:W-:Y:S01]  /*17240*/  IMAD.MOV.U32 R12, RZ, RZ, 0x4 ;  /* 0x00000004ff0c7424 */ /* 0x000fe200078e00ff */
[----:B------:R-:W-:-:S05]  /*17250*/  SEL R3, R14, RZ, P2 ;  /* 0x000000ff0e037207 */ /* 0x000fca0001000000 */
[----:B------:R-:W-:-:S04]  /*17260*/  IMAD.IADD R2, R4, 0x1, R3 ;  /* 0x0000000104027824 */ /* 0x000fc800078e0203 */
[----:B------:R-:W-:-:S07]  /*17270*/  IMAD.MOV.U32 R13, RZ, RZ, R2 ;  /* 0x000000ffff0d7224 */ /* 0x000fce00078e0002 */
[----:B------:R-:W-:Y:S05]  /*17280*/  WARPSYNC.COLLECTIVE R15, `(.L_x_7838) ;  /* 0x000000000f087348 */ /* 0x000fea0003c00000 */
[----:B------:R0:W1:Y:S02]  /*17290*/  SHFL.UP P6, R14, R13, R12, R11 ;  /* 0x0400000c0d0e7389 */ /* 0x00006400000c000b */
[----:B01----:R-:W-:Y:S01]  /*172a0*/  ENDCOLLECTIVE ;  /* 0x000000000000791b */ /* 0x003fe20003800000 */
.L_x_7838:
[----:B------:R-:W-:Y:S01]  /*172b0*/  IMAD.MOV.U32 R12, RZ, RZ, 0x8 ;  /* 0x00000008ff0c7424 */ /* 0x000fe200078e00ff */
[----:B------:R-:W-:-:S05]  /*172c0*/  SEL R3, R14, RZ, P3 ;  /* 0x000000ff0e037207 */ /* 0x000fca0001800000 */
[----:B------:R-:W-:-:S04]  /*172d0*/  IMAD.IADD R3, R2, 0x1, R3 ;  /* 0x0000000102037824 */ /* 0x000fc800078e0203 */
[----:B------:R-:W-:-:S07]  /*172e0*/  IMAD.MOV.U32 R13, RZ, RZ, R3 ;  /* 0x000000ffff0d7224 */ /* 0x000fce00078e0003 */
[----:B------:R-:W-:Y:S05]  /*172f0*/  WARPSYNC.COLLECTIVE R15, `(.L_x_7839) ;  /* 0x000000000f087348 */ /* 0x000fea0003c00000 */
[----:B------:R0:W1:Y:S02]  /*17300*/  SHFL.UP P6, R14, R13, R12, R11 ;  /* 0x0400000c0d0e7389 */ /* 0x00006400000c000b */
[----:B01----:R-:W-:Y:S01]  /*17310*/  ENDCOLLECTIVE ;  /* 0x000000000000791b */ /* 0x003fe20003800000 */
.L_x_7839:
[----:B------:R-:W-:Y:S01]  /*17320*/  IMAD.MOV.U32 R12, RZ, RZ, 0x10 ;  /* 0x00000010ff0c7424 */ /* 0x000fe200078e00ff */
[----:B------:R-:W-:-:S05]  /*17330*/  SEL R4, R14, RZ, P4 ;  /* 0x000000ff0e047207 */ /* 0x000fca0002000000 */
[----:B------:R-:W-:-:S04]  /*17340*/  IMAD.IADD R4, R3, 0x1, R4 ;  /* 0x0000000103047824 */ /* 0x000fc800078e0204 */
[----:B------:R-:W-:-:S07]  /*17350*/  IMAD.MOV.U32 R13, RZ, RZ, R4 ;  /* 0x000000ffff0d7224 */ /* 0x000fce00078e0004 */
[----:B------:R-:W-:Y:S05]  /*17360*/  WARPSYNC.COLLECTIVE R15, `(.L_x_7840) ;  /* 0x000000000f087348 */ /* 0x000fea0003c00000 */
[----:B------:R0:W1:Y:S02]  /*17370*/  SHFL.UP P6, R14, R13, R12, R11 ;  /* 0x0400000c0d0e7389 */ /* 0x00006400000c000b */
[----:B01----:R-:W-:Y:S01]  /*17380*/  ENDCOLLECTIVE ;  /* 0x000000000000791b */ /* 0x003fe20003800000 */
.L_x_7840:
        /* <DEDUP_REMOVED lines=8> */
.L_x_7841:
[----:B------:R-:W-:Y:S05]  /*17410*/  BRA `(.L_x_7842) ;  /* 0xffffffc400887947 */ /* 0x000fea000383ffff */
.L_x_7752:
[----:B------:R-:W-:Y:S01]  /*17420*/  BSSY B0, `(.L_x_7843) ;  /* 0x0000007000007945 */ /* 0x000fe20003800000 */
[----:B------:R-:W-:Y:S02]  /*17430*/  IMAD.MOV.U32 R12, RZ, RZ, 0x1 ;  /* 0x00000001ff0c7424 */ /* 0x000fe400078e00ff */
[----:B------:R-:W-:Y:S02]  /*17440*/  IMAD.MOV.U32 R11, RZ, RZ, RZ ;  /* 0x000000ffff0b7224 */ /* 0x000fe400078e00ff */
[----:B------:R-:W-:-:S07]  /*17450*/  IMAD.MOV.U32 R15, RZ, RZ, -0x1 ;  /* 0xffffffffff0f7424 */ /* 0x000fce00078e00ff */
[----:B-1----:R-:W-:Y:S05]  /*17460*/  WARPSYNC.COLLECTIVE R15, `(.L_x_7844) ;  /* 0x000000000f087348 */ /* 0x002fea0003c00000 */
[----:B------:R0:W2:Y:S02]  /*17470*/  SHFL.UP P6, R14, R13, R12, R11 ;  /* 0x0400000c0d0e7389 */ /* 0x0000a400000c000b */
[----:B012---:R-:W-:Y:S01]  /*17480*/  ENDCOLLECTIVE ;  /* 0x000000000000791b */ /* 0x007fe20003800000 */
.L_x_7844:
[----:B------:R-:W-:Y:S05]  /*17490*/  BSYNC B0 ;  /* 0x0000000000007941 */ /* 0x000fea0003800000 */
.L_x_7843:
        /* <DEDUP_REMOVED lines=8> */
.L_x_7845:
[----:B------:R-:W-:Y:S01]  /*17520*/  IMAD.MOV.U32 R12, RZ, RZ, 0x4 ;  /* 0x00000004ff0c7424 */ /* 0x000fe200078e00ff */
[----:B------:R-:W-:-:S05]  /*17530*/  SEL R2, R14, RZ, P2 ;  /* 0x000000ff0e027207 */ /* 0x000fca0001000000 */
[----:B------:R-:W-:-:S04]  /*17540*/  IMAD.IADD R2, R13, 0x1, R2 ;  /* 0x000000010d027824 */ /* 0x000fc800078e0202 */
[----:B------:R-:W-:-:S07]  /*17550*/  IMAD.MOV.U32 R13, RZ, RZ, R2 ;  /* 0x000000ffff0d7224 */ /* 0x000fce00078e0002 */
[----:B------:R-:W-:Y:S05]  /*17560*/  WARPSYNC.COLLECTIVE R15, `(.L_x_7846) ;  /* 0x000000000f087348 */ /* 0x000fea0003c00000 */
[----:B------:R0:W1:Y:S02]  /*17570*/  SHFL.UP P6, R14, R13, R12, R11 ;  /* 0x0400000c0d0e7389 */ /* 0x00006400000c000b */
[----:B01----:R-:W-:Y:S01]  /*17580*/  ENDCOLLECTIVE ;  /* 0x000000000000791b */ /* 0x003fe20003800000 */
.L_x_7846:
[----:B------:R-:W-:Y:S01]  /*17590*/  IMAD.MOV.U32 R12, RZ, RZ, 0x8 ;  /* 0x00000008ff0c7424 */ /* 0x000fe200078e00ff */
[----:B------:R-:W-:-:S05]  /*175a0*/  SEL R3, R14, RZ, P3 ;  /* 0x000000ff0e037207 */ /* 0x000fca0001800000 */
[----:B------:R-:W-:-:S04]  /*175b0*/  IMAD.IADD R3, R2, 0x1, R3 ;  /* 0x0000000102037824 */ /* 0x000fc800078e0203 */
[----:B------:R-:W-:-:S07]  /*175c0*/  IMAD.MOV.U32 R13, RZ, RZ, R3 ;  /* 0x000000ffff0d7224 */ /* 0x000fce00078e0003 */
[----:B------:R-:W-:Y:S05]  /*175d0*/  WARPSYNC.COLLECTIVE R15, `(.L_x_7847) ;  /* 0x000000000f087348 */ /* 0x000fea0003c00000 */
[----:B------:R0:W1:Y:S02]  /*175e0*/  SHFL.UP P6, R14, R13, R12, R11 ;  /* 0x0400000c0d0e7389 */ /* 0x00006400000c000b */
[----:B01----:R-:W-:Y:S01]  /*175f0*/  ENDCOLLECTIVE ;  /* 0x000000000000791b */ /* 0x003fe20003800000 */
.L_x_7847:
[----:B------:R-:W-:Y:S01]  /*17600*/  IMAD.MOV.U32 R12, RZ, RZ, 0x10 ;  /* 0x00000010ff0c7424 */ /* 0x000fe200078e00ff */
[----:B------:R-:W-:-:S05]  /*17610*/  SEL R4, R14, RZ, P4 ;  /* 0x000000ff0e047207 */ /* 0x000fca0002000000 */
[----:B------:R-:W-:-:S04]  /*17620*/  IMAD.IADD R4, R3, 0x1, R4 ;  /* 0x0000000103047824 */ /* 0x000fc800078e0204 */
[----:B------:R-:W-:-:S07]  /*17630*/  IMAD.MOV.U32 R13, RZ, RZ, R4 ;  /* 0x000000ffff0d7224 */ /* 0x000fce00078e0004 */
[----:B------:R-:W-:Y:S05]  /*17640*/  WARPSYNC.COLLECTIVE R15, `(.L_x_7848) ;  /* 0x000000000f087348 */ /* 0x000fea0003c00000 */
[----:B------:R0:W1:Y:S02]  /*17650*/  SHFL.UP P6, R14, R13, R12, R11 ;  /* 0x0400000c0d0e7389 */ /* 0x00006400000c000b */
[----:B01----:R-:W-:Y:S01]  /*17660*/  ENDCOLLECTIVE ;  /* 0x000000000000791b */ /* 0x003fe20003800000 */
.L_x_7848:
        /* <DEDUP_REMOVED lines=8> */
.L_x_7849:
[----:B------:R-:W-:Y:S05]  /*176f0*/  BRA `(.L_x_7850) ;  /* 0xffffffc400747947 */ /* 0x000fea000383ffff */
.L_x_7754:
[----:B------:R-:W-:Y:S01]  /*17700*/  BSSY B0, `(.L_x_7851) ;  /* 0x0000006000007945 */ /* 0x000fe20003800000 */
[----:B------:R-:W-:Y:S01]  /*17710*/  PLOP3.LUT P6, PT, P6, PT, PT, 0x8, 0x0 ;  /* 0x000000000000781c */ /* 0x000fe200037ce170 */
[----:B------:R-:W-:-:S12]  /*17720*/  IMAD.MOV.U32 R15, RZ, RZ, -0x1 ;  /* 0xffffffffff0f7424 */ /* 0x000fd800078e00ff */
[----:B01----:R-:W-:Y:S05]  /*17730*/  WARPSYNC.COLLECTIVE R15, `(.L_x_7852) ;  /* 0x000000000f087348 */ /* 0x003fea0003c00000 */
[----:B------:R-:W-:Y:S01]  /*17740*/  VOTE.ANY R14, PT, P6 ;  /* 0x00000000000e7806 */ /* 0x000fe200030e0100 */
[----:B01----:R-:W-:Y:S06]  /*17750*/  ENDCOLLECTIVE ;  /* 0x000000000000791b */ /* 0x003fec0003800000 */
.L_x_7852:
[----:B------:R-:W-:Y:S05]  /*17760*/  BSYNC B0 ;  /* 0x0000000000007941 */ /* 0x000fea0003800000 */
.L_x_7851:
        /* <DEDUP_REMOVED lines=8> */
.L_x_7853:
[----:B------:R-:W-:Y:S02]  /*177f0*/  IMAD.IADD R27, R12, 0x1, R27 ;  /* 0x000000010c1b7824 */ /* 0x000fe400078e021b */
[----:B------:R-:W-:Y:S02]  /*17800*/  IMAD.MOV.U32 R13, RZ, RZ, R8 ;  /* 0x000000ffff0d7224 */ /* 0x000fe400078e0008 */
[----:B------:R-:W-:-:S07]  /*17810*/  IMAD.MOV.U32 R25, RZ, RZ, R14 ;  /* 0x000000ffff197224 */ /* 0x000fce00078e000e */
[----:B------:R-:W-:Y:S05]  /*17820*/  WARPSYNC.COLLECTIVE R15, `(.L_x_7854) ;  /* 0x000000000f087348 */ /* 0x000fea0003c00000 */
[----:B------:R0:W1:Y:S02]  /*17830*/  SHFL.IDX P6, R14, R13, R12, R11 ;  /* 0x0000000c0d0e7389 */ /* 0x00006400000c000b */
[----:B01----:R-:W-:Y:S01]  /*17840*/  ENDCOLLECTIVE ;  /* 0x000000000000791b */ /* 0x003fe20003800000 */
.L_x_7854:
[----:B------:R-:W-:Y:S01]  /*17850*/  IMAD.MOV.U32 R8, RZ, RZ, R14 ;  /* 0x000000ffff087224 */ /* 0x000fe200078e000e */
[----:B------:R-:W-:Y:S06]  /*17860*/  BRA `(.L_x_7855) ;  /* 0xffffffc400587947 */ /* 0x000fec000383ffff */
.L_x_7756:
[----:B------:R-:W-:Y:S01]  /*17870*/  BSSY B0, `(.L_x_7856) ;  /* 0x0000007000007945 */ /* 0x000fe20003800000 */
[----:B------:R-:W-:Y:S02]  /*17880*/  IMAD.MOV.U32 R13, RZ, RZ, R3 ;  /* 0x000000ffff0d7224 */ /* 0x000fe400078e0003 */
[----:B------:R-:W-:Y:S02]  /*17890*/  IMAD.MOV.U32 R11, RZ, RZ, 0x1f ;  /* 0x0000001fff0b7424 */ /* 0x000fe400078e00ff */
[----:B------:R-:W-:-:S07]  /*178a0*/  IMAD.MOV.U32 R15, RZ, RZ, -0x1 ;  /* 0xffffffffff0f7424 */ /* 0x000fce00078e00ff */
[----:B01-34-:R-:W-:Y:S05]  /*178b0*/  WARPSYNC.COLLECTIVE R15, `(.L_x_7857) ;  /* 0x000000000f087348 */ /* 0x01bfea0003c00000 */
[----:B------:R2:W0:Y:S02]  /*178c0*/  SHFL.IDX P6, R14, R13, R12, R11 ;  /* 0x0000000c0d0e7389 */ /* 0x00042400000c000b */
[----:B01234-:R-:W-:Y:S01]  /*178d0*/  ENDCOLLECTIVE ;  /* 0x000000000000791b */ /* 0x01ffe20003800000 */
.L_x_7857:
[----:B------:R-:W-:Y:S05]  /*178e0*/  BSYNC B0 ;  /* 0x0000000000007941 */ /* 0x000fea0003800000 */
.L_x_7856:
[----:B------:R-:W-:Y:S01]  /*178f0*/  IMAD.MOV.U32 R24, RZ, RZ, R14 ;  /* 0x000000ffff187224 */ /* 0x000fe200078e000e */
[----:B------:R-:W-:Y:S06]  /*17900*/  BRA `(.L_x_7755) ;  /* 0xffffffc400487947 */ /* 0x000fec000383ffff */
.L_x_7762:
[----:B0-----:R0:W1:Y:S02]  /*17910*/  SYNCS.PHASECHK.TRANS64.TRYWAIT P0, [R7+URZ+0x28c20], R0 ;  /* 0x028c2000070075a7 */ /* 0x001064000800017f */
[----:B-1----:R-:W-:Y:S05]  /*17920*/  @!P0 NANOSLEEP.SYNCS 0x989680 ;  /* 0x009896800000895d */ /* 0x002fea0003900000 */
[----:B------:R-:W1:Y:S02]  /*17930*/  @!P0 SYNCS.PHASECHK.TRANS64 P0, [R7+URZ+0x28c20], R0 ;  /* 0x028c2000070085a7 */ /* 0x000e64000800007f */
[----:B-1----:R-:W-:Y:S05]  /*17940*/  @!P0 BRA `(.L_x_7762) ;  /* 0xfffffffc00f08947 */ /* 0x002fea000383ffff */
[----:B------:R-:W-:Y:S05]  /*17950*/  BRA `(.L_x_7858) ;  /* 0xffffffcc00a07947 */ /* 0x000fea000383ffff */
.L_x_7763:
        /* <DEDUP_REMOVED lines=11> */
.L_x_7860:
[----:B------:R-:W-:Y:S05]  /*17a10*/  BSYNC B0 ;  /* 0x0000000000007941 */ /* 0x000fea0003800000 */
.L_x_7859:
[----:B------:R-:W-:Y:S05]  /*17a20*/  BRA `(.L_x_7861) ;  /* 0xffffffcc00887947 */ /* 0x000fea000383ffff */
.L_x_7766:
[----:B------:R-:W-:Y:S01]  /*17a30*/  BSSY B1, `(.L_x_7862) ;  /* 0x0000006000017945 */ /* 0x000fe20003800000 */
[----:B------:R-:W-:-:S07]  /*17a40*/  IMAD.MOV.U32 R15, RZ, RZ, -0x1 ;  /* 0xffffffffff0f7424 */ /* 0x000fce00078e00ff */
[----:B0-234-:R-:W-:Y:S05]  /*17a50*/  WARPSYNC.COLLECTIVE R15, `(.L_x_7863) ;  /* 0x000000000f0c7348 */ /* 0x01dfea0003c00000 */
[----:B------:R-:W-:Y:S02]  /*17a60*/  ELECT P6, UR62, PT ;  /* 0x00000000003e782f */ /* 0x000fe400038c0000 */
[----:B------:R-:W-:Y:S01]  /*17a70*/  MOV R14, UR62 ;  /* 0x0000003e000e7c02 */ /* 0x000fe20008000f00 */
[----:B0-234-:R-:W-:Y:S10]  /*17a80*/  ENDCOLLECTIVE ;  /* 0x000000000000791b */ /* 0x01dff40003800000 */
.L_x_7863:
[----:B------:R-:W-:Y:S05]  /*17a90*/  BSYNC B1 ;  /* 0x0000000000017941 */ /* 0x000fea0003800000 */
.L_x_7862:
[----:B------:R-:W-:Y:S05]  /*17aa0*/  BRA `(.L_x_7864) ;  /* 0xffffffcc00807947 */ /* 0x000fea000383ffff */
.L_x_7768:
[----:B0-----:R0:W1:Y:S02]  /*17ab0*/  SYNCS.PHASECHK.TRANS64.TRYWAIT P1, [R5+URZ+0x28c40], R0 ;  /* 0x028c4000050075a7 */ /* 0x001064000802017f */
[----:B-1----:R-:W-:Y:S05]  /*17ac0*/  @!P1 NANOSLEEP.SYNCS 0x989680 ;  /* 0x009896800000995d */ /* 0x002fea0003900000 */
[----:B------:R-:W1:Y:S02]  /*17ad0*/  @!P1 SYNCS.PHASECHK.TRANS64 P1, [R5+URZ+0x28c40], R0 ;  /* 0x028c4000050095a7 */ /* 0x000e64000802007f */
[----:B-1----:R-:W-:Y:S05]  /*17ae0*/  @!P1 BRA `(.L_x_7768) ;  /* 0xfffffffc00f09947 */ /* 0x002fea000383ffff */
[----:B------:R-:W-:Y:S05]  /*17af0*/  BRA `(.L_x_7865) ;  /* 0xffffffcc00a07947 */ /* 0x000fea000383ffff */
.L_x_7770:
[----:B-1----:R1:W0:Y:S02]  /*17b00*/  SYNCS.PHASECHK.TRANS64.TRYWAIT P1, [R3+URZ+0x28c40], R2 ;  /* 0x028c4002030075a7 */ /* 0x002224000802017f */
[----:B0-----:R-:W-:Y:S05]  /*17b10*/  @!P1 NANOSLEEP.SYNCS 0x989680 ;  /* 0x009896800000995d */ /* 0x001fea0003900000 */
[----:B------:R-:W0:Y:S02]  /*17b20*/  @!P1 SYNCS.PHASECHK.TRANS64 P1, [R3+URZ+0x28c40], R2 ;  /* 0x028c4002030095a7 */ /* 0x000e24000802007f */
[----:B0-----:R-:W-:Y:S05]  /*17b30*/  @!P1 BRA `(.L_x_7770) ;  /* 0xfffffffc00f09947 */ /* 0x001fea000383ffff */
[----:B------:R-:W-:Y:S05]  /*17b40*/  BRA `(.L_x_7866) ;  /* 0xffffffcc00ac7947 */ /* 0x000fea000383ffff */
.L_x_7772:
[----:B------:R0:W0:Y:S02]  /*17b50*/  SYNCS.PHASECHK.TRANS64.TRYWAIT P1, [R5+URZ+0x28c60], R0 ;  /* 0x028c6000050075a7 */ /* 0x000024000802017f */
[----:B0-----:R-:W-:Y:S05]  /*17b60*/  @!P1 NANOSLEEP.SYNCS 0x989680 ;  /* 0x009896800000995d */ /* 0x001fea0003900000 */
[----:B------:R-:W0:Y:S02]  /*17b70*/  @!P1 SYNCS.PHASECHK.TRANS64 P1, [R5+URZ+0x28c60], R0 ;  /* 0x028c6000050095a7 */ /* 0x000e24000802007f */
[----:B0-----:R-:W-:Y:S05]  /*17b80*/  @!P1 BRA `(.L_x_7772) ;  /* 0xfffffffc00f09947 */ /* 0x001fea000383ffff */
[----:B------:R-:W-:Y:S05]  /*17b90*/  BRA `(.L_x_7867) ;  /* 0xffffffcc00a87947 */ /* 0x000fea000383ffff */
.L_x_7868:
        /* <DEDUP_REMOVED lines=14> */
.L_x_15657:


//--------------------- .text._ZN7cutlass13device_kernelIN5flash11enable_sm90INS1_16FlashAttnFwdSm90INS1_25CollectiveMainloopFwdSm90ILi2EN4cute5tupleIJNS5_1CILi1EEES8_S8_EEENS6_IJNS7_ILi64EEESA_SA_EEELi512ENS_10bfloat16_tEfNS_4arch4Sm90ELb1ELb0ELb0ELb1ELb1ELb1ELb0ELb0ELb0ELb1ELb1ELb0EEENS1_21CollectiveEpilogueFwdINS6_IJSA_NS7_ILi512EEESA_EEES9_SC_SE_Li256ELb1ELb1ELb1ELb0EEENS1_36VarlenDynamicPersistentTileSchedulerILi64ELi64ELi256ELi128ELb1ELb1ELb1ELb1ELb1ELb1EEEEEEEEEvNT_6ParamsE --------------------------
	.section	.text._ZN7cutlass13device_kernelIN5flash11enable_sm90INS1_16FlashAttnFwdSm90INS1_25CollectiveMainloopFwdSm90ILi2EN4cute5tupleIJNS5_1CILi1EEES8_S8_EEENS6_IJNS7_ILi64EEESA_SA_EEELi512ENS_10bfloat16_tEfNS_4arch4Sm90ELb1ELb0ELb0ELb1ELb1ELb1ELb0ELb0ELb0ELb1ELb1ELb0EEENS1_21CollectiveEpilogueFwdINS6_IJSA_NS7_ILi512EEESA_EEES9_SC_SE_Li256ELb1ELb1ELb1ELb0EEENS1_36VarlenDynamicPersistentTileSchedulerILi64ELi64ELi256ELi128ELb1ELb1ELb1ELb1ELb1ELb1EEEEEEEEEvNT_6ParamsE,"ax",@progbits
	.align	128
.text._ZN7cutlass13device_kernelIN5flash11enable_sm90INS1_16FlashAttnFwdSm90INS1_25CollectiveMainloopFwdSm90ILi2EN4cute5tupleIJNS5_1CILi1EEES8_S8_EEENS6_IJNS7_ILi64EEESA_SA_EEELi512ENS_10bfloat16_tEfNS_4arch4Sm90ELb1ELb0ELb0ELb1ELb1ELb1ELb0ELb0ELb0ELb1ELb1ELb0EEENS1_21CollectiveEpilogueFwdINS6_IJSA_NS7_ILi512EEESA_EEES9_SC_SE_Li256ELb1ELb1ELb1ELb0EEENS1_36VarlenDynamicPersistentTileSchedulerILi64ELi64ELi256ELi128ELb1ELb1ELb1ELb1ELb1ELb1EEEEEEEEEvNT_6ParamsE:
        .type           _ZN7cutlass13device_kernelIN5flash11enable_sm90INS1_16FlashAttnFwdSm90INS1_25CollectiveMainloopFwdSm90ILi2EN4cute5tupleIJNS5_1CILi1EEES8_S8_EEENS6_IJNS7_ILi64EEESA_SA_EEELi512ENS_10bfloat16_tEfNS_4arch4Sm90ELb1ELb0ELb0ELb1ELb1ELb1ELb0ELb0ELb0ELb1ELb1ELb0EEENS1_21CollectiveEpilogueFwdINS6_IJSA_NS7_ILi512EEESA_EEES9_SC_SE_Li256ELb1ELb1ELb1ELb0EEENS1_36VarlenDynamicPersistentTileSchedulerILi64ELi64ELi256ELi128ELb1ELb1ELb1ELb1ELb1ELb1EEEEEEEEEvNT_6ParamsE,@function
        .size           _ZN7cutlass13device_kernelIN5flash11enable_sm90INS1_16FlashAttnFwdSm90INS1_25CollectiveMainloopFwdSm90ILi2EN4cute5tupleIJNS5_1CILi1EEES8_S8_EEENS6_IJNS7_ILi64EEESA_SA_EEELi512ENS_10bfloat16_tEfNS_4arch4Sm90ELb1ELb0ELb0ELb1ELb1ELb1ELb0ELb0ELb0ELb1ELb1ELb0EEENS1_21CollectiveEpilogueFwdINS6_IJSA_NS7_ILi512EEESA_EEES9_SC_SE_Li256ELb1ELb1ELb1ELb0EEENS1_36VarlenDynamicPersistentTileSchedulerILi64ELi64ELi256ELi128ELb1ELb1ELb1ELb1ELb1ELb1EEEEEEEEEvNT_6ParamsE,(.L_x_15658 - _ZN7cutlass13device_kernelIN5flash11enable_sm90INS1_16FlashAttnFwdSm90INS1_25CollectiveMainloopFwdSm90ILi2EN4cute5tupleIJNS5_1CILi1EEES8_S8_EEENS6_IJNS7_ILi64EEESA_SA_EEELi512ENS_10bfloat16_tEfNS_4arch4Sm90ELb1ELb0ELb0ELb1ELb1ELb1ELb0ELb0ELb0ELb1ELb1ELb0EEENS1_21CollectiveEpilogueFwdINS6_IJSA_NS7_ILi512EEESA_EEES9_SC_SE_Li256ELb1ELb1ELb1ELb0EEENS1_36VarlenDynamicPersistentTileSchedulerILi64ELi64ELi256ELi128ELb1ELb1ELb1ELb1ELb1ELb1EEEEEEEEEvNT_6ParamsE)
        .other          _ZN7cutlass13device_kernelIN5flash11enable_sm90INS1_16FlashAttnFwdSm90INS1_25CollectiveMainloopFwdSm90ILi2EN4cute5tupleIJNS5_1CILi1EEES8_S8_EEENS6_IJNS7_ILi64EEESA_SA_EEELi512ENS_10bfloat16_tEfNS_4arch4Sm90ELb1ELb0ELb0ELb1ELb1ELb1ELb0ELb0ELb0ELb1ELb1ELb0EEENS1_21CollectiveEpilogueFwdINS6_IJSA_NS7_ILi512EEESA_EEES9_SC_SE_Li256ELb1ELb1ELb1ELb0EEENS1_36VarlenDynamicPersistentTileSchedulerILi64ELi64ELi256ELi128ELb1ELb1ELb1ELb1ELb1ELb1EEEEEEEEEvNT_6ParamsE,@"STO_CUDA_ENTRY STV_DEFAULT"
_ZN7cutlass13device_kernelIN5flash11enable_sm90INS1_16FlashAttnFwdSm90INS1_25CollectiveMainloopFwdSm90ILi2EN4cute5tupleIJNS5_1CILi1EEES8_S8_EEENS6_IJNS7_ILi64EEESA_SA_EEELi512ENS_10bfloat16_tEfNS_4arch4Sm90ELb1ELb0ELb0ELb1ELb1ELb1ELb0ELb0ELb0ELb1ELb1ELb0EEENS1_21CollectiveEpilogueFwdINS6_IJSA_NS7_ILi512EEESA_EEES9_SC_SE_Li256ELb1ELb1ELb1ELb0EEENS1_36VarlenDynamicPersistentTileSchedulerILi64ELi64ELi256ELi128ELb1ELb1ELb1ELb1ELb1ELb1EEEEEEEEEvNT_6ParamsE:
        /* <DEDUP_REMOVED lines=18> */
.L_x_7870:
[----:B------:R-:W-:Y:S05]  /*0120*/  BSYNC B0 ;  /* 0x0000000000007941 */ /* 0x000fea0003800000 */
.L_x_7869:
        /* <DEDUP_REMOVED lines=37> */
.L_x_7871:
        /* <DEDUP_REMOVED lines=22> */
.L_x_7872:
        /* <DEDUP_REMOVED lines=18> */
.L_x_7873:
        /* <DEDUP_REMOVED lines=22> */
.L_x_7874:
        /* <DEDUP_REMOVED lines=22> */
.L_x_7875:
        /* <DEDUP_REMOVED lines=8> */
.L_x_7878:
        /* <DEDUP_REMOVED lines=30> */
[----:B------:R-:W-:Y:S02]  /*0b20*/  LOP3.LUT R9, R4, 0xffffff80, RZ, 0xc0, !PT ;  /* 0xffffff8004097812 */ /* 0x000fe400078ec0ff */
[----:B------:R-:W-:Y:S02]  /*0b30*/  LOP3.LUT R15, R3, 0xfffffff8, RZ, 0xc0, !PT ;  /* 0xfffffff8030f7812 */ /* 0x000fe400078ec0ff */
[----:B------:R-:W-:Y:S01]  /*0b40*/  LOP3.LUT R3, R5, 0xfffffff0, RZ, 0xc0, !PT ;  /* 0xfffffff005037812 */ /* 0x000fe200078ec0ff */
[C---:B------:R-:W-:Y:S01]  /*0b50*/  IMAD.IADD R9, R0.reuse, 0x1, -R9 ;  /* 0x0000000100097824 */ /* 0x040fe200078e0a09 */
[----:B------:R-:W-:Y:S01]  /*0b60*/  SHF.R.S32.HI R8, RZ, 0x4, R5 ;  /* 0x00000004ff087819 */ /* 0x000fe20000011405 */
[C---:B------:R-:W-:Y:S01]  /*0b70*/  IMAD.IADD R15, R0.reuse, 0x1, -R15 ;  /* 0x00000001000f7824 */ /* 0x040fe200078e0a0f */
[----:B------:R-:W-:Y:S01]  /*0b80*/  LOP3.LUT R11, R13, 0xfffffffc, RZ, 0xc0, !PT ;  /* 0xfffffffc0d0b7812 */ /* 0x000fe200078ec0ff */
[C---:B------:R-:W-:Y:S01]  /*0b90*/  IMAD.IADD R3, R0.reuse, 0x1, -R3 ;  /* 0x0000000100037824 */ /* 0x040fe200078e0a03 */
[--C-:B------:R-:W-:Y:S01]  /*0ba0*/  SHF.R.S32.HI R206, RZ, 0x5, R6.reuse ;  /* 0x00000005ffce7819 */ /* 0x100fe20000011406 */
[----:B------:R-:W-:Y:S01]  /*0bb0*/  IMAD.SHL.U32 R193, R15, 0x8, RZ ;  /* 0x000000080fc17824 */ /* 0x000fe200078e00ff */
[----:B------:R-:W-:Y:S01]  /*0bc0*/  SHF.R.S32.HI R7, RZ, 0x1f, R6 ;  /* 0x0000001fff077819 */ /* 0x000fe20000011406 */
[----:B------:R-:W-:Y:S01]  /*0bd0*/  IMAD.IADD R186, R0, 0x1, -R11 ;  /* 0x0000000100ba7824 */ /* 0x000fe200078e0a0b */
[----:B------:R-:W-:Y:S01]  /*0be0*/  LEA.HI R5, R5, R8, RZ, 0x1 ;  /* 0x0000000805057211 */ /* 0x000fe200078f08ff */
[C---:B------:R-:W-:Y:S01]  /*0bf0*/  VIADD R33, R193.reuse, 0x40 ;  /* 0x00000040c1217836 */ /* 0x040fe20000000000 */
[----:B------:R-:W-:Y:S01]  /*0c00*/  SHF.R.S32.HI R6, RZ, 0x1f, R3 ;  /* 0x0000001fff067819 */ /* 0x000fe20000011403 */
[----:B------:R-:W-:Y:S01]  /*0c10*/  IMAD.SHL.U32 R18, R186, 0x8, RZ ;  /* 0x00000008ba127824 */ /* 0x000fe200078e00ff */
[----:B------:R-:W-:Y:S01]  /*0c20*/  SHF.R.S32.HI R0, RZ, 0x1f, R9 ;  /* 0x0000001fff007819 */ /* 0x000fe20000011409 */
[----:B------:R-:W-:Y:S01]  /*0c30*/  VIADD R32, R193, 0x80 ;  /* 0x00000080c1207836 */ /* 0x000fe20000000000 */
[----:B------:R-:W-:Y:S01]  /*0c40*/  LOP3.LUT R5, R5, 0x1ffffffe, RZ, 0xc0, !PT ;  /* 0x1ffffffe05057812 */ /* 0x000fe200078ec0ff */
[C---:B------:R-:W-:Y:S01]  /*0c50*/  VIADD R229, R18.reuse, 0x40 ;  /* 0x0000004012e57836 */ /* 0x040fe20000000000 */
[----:B------:R-:W-:Y:S01]  /*0c60*/  LEA.HI R7, R7, R206, RZ, 0x2 ;  /* 0x000000ce07077211 */ /* 0x000fe200078f10ff */
[----:B------:R-:W-:Y:S01]  /*0c70*/  VIADD R228, R18, 0x60 ;  /* 0x0000006012e47836 */ /* 0x000fe20000000000 */
[----:B------:R-:W-:Y:S01]  /*0c80*/  LEA.HI R10, R6, R3, RZ, 0x3 ;  /* 0x00000003060a7211 */ /* 0x000fe200078f18ff */
[----:B------:R-:W-:Y:S01]  /*0c90*/  IMAD.IADD R5, R8, 0x1, -R5 ;  /* 0x0000000108057824 */ /* 0x000fe200078e0a05 */
[-C--:B------:R-:W-:Y:S01]  /*0ca0*/  LEA.HI R6, R0, R9.reuse, RZ, 0x2 ;  /* 0x0000000900067211 */ /* 0x080fe200078f10ff */
[C---:B------:R-:W-:Y:S01]  /*0cb0*/  VIADD R227, R18.reuse, 0x80 ;  /* 0x0000008012e37836 */ /* 0x040fe20000000000 */
[----:B------:R-:W-:Y:S01]  /*0cc0*/  SHF.R.S32.HI R20, RZ, 0x7, R4 ;  /* 0x00000007ff147819 */ /* 0x000fe20000011404 */
[----:B------:R-:W-:Y:S01]  /*0cd0*/  IMAD.SHL.U32 R5, R5, 0x8, RZ ;  /* 0x0000000805057824 */ /* 0x000fe200078e00ff */
[----:B------:R-:W-:Y:S01]  /*0ce0*/  LOP3.LUT R7, R7, 0x3ffffc, RZ, 0xc0, !PT ;  /* 0x003ffffc07077812 */ /* 0x000fe200078ec0ff */
[----:B------:R-:W-:Y:S01]  /*0cf0*/  VIADD R226, R18, 0xa0 ;  /* 0x000000a012e27836 */ /* 0x000fe20000000000 */
[--C-:B------:R-:W-:Y:S01]  /*0d00*/  SHF.R.S32.HI R8, RZ, 0x2, R6.reuse ;  /* 0x00000002ff087819 */ /* 0x100fe20000011406 */
[----:B------:R-:W-:Y:S01]  /*0d10*/  IMAD R14, R20, 0x100, R3 ;  /* 0x00000100140e7824 */ /* 0x000fe200078e0203 */
[----:B------:R-:W-:Y:S01]  /*0d20*/  SHF.R.S32.HI R11, RZ, 0x1f, R6 ;  /* 0x0000001fff0b7819 */ /* 0x000fe20000011406 */
[----:B------:R-:W-:Y:S01]  /*0d30*/  IMAD.IADD R7, R206, 0x1, -R7 ;  /* 0x00000001ce077824 */ /* 0x000fe200078e0a07 */
[----:B------:R-:W-:Y:S01]  /*0d40*/  SHF.R.S32.HI R190, RZ, 0x2, R13 ;  /* 0x00000002ffbe7819 */ /* 0x000fe2000001140d */
[----:B------:R0:W-:Y:S01]  /*0d50*/  STL [R1+0x54], R20 ;  /* 0x0000541401007387 */ /* 0x0001e20000100800 */
[----:B------:R-:W-:Y:S01]  /*0d60*/  LEA.HI R11, R11, R8, RZ, 0x3 ;  /* 0x000000080b0b7211 */ /* 0x000fe200078f18ff */
[----:B------:R-:W-:Y:S01]  /*0d70*/  IMAD R16, R7, 0x10, R14 ;  /* 0x0000001007107824 */ /* 0x000fe200078e020e */
[----:B------:R-:W-:Y:S01]  /*0d80*/  LEA.HI R0, R0, R9, RZ, 0x5 ;  /* 0x0000000900007211 */ /* 0x000fe200078f28ff */
[----:B------:R-:W-:Y:S01]  /*0d90*/  VIADD R7, R190, 0x20 ;  /* 0x00000020be077836 */ /* 0x000fe20000000000 */
[----:B------:R-:W-:Y:S01]  /*0da0*/  LOP3.LUT R11, R11, 0xfffffff8, RZ, 0xc0, !PT ;  /* 0xfffffff80b0b7812 */ /* 0x000fe200078ec0ff */
[----:B------:R-:W-:Y:S01]  /*0db0*/  VIADD R225, R18, 0xc0 ;  /* 0x000000c012e17836 */ /* 0x000fe20000000000 */
[C---:B------:R-:W-:Y:S01]  /*0dc0*/  LOP3.LUT R12, R10.reuse, 0xfffffff8, RZ, 0xc0, !PT ;  /* 0xfffffff80a0c7812 */ /* 0x040fe200078ec0ff */
[----:B------:R-:W-:Y:S01]  /*0dd0*/  IMAD.SHL.U32 R10, R10, 0x40, RZ ;  /* 0x000000400a0a7824 */ /* 0x000fe200078e00ff */
[----:B------:R-:W-:Y:S01]  /*0de0*/  SHF.R.S32.HI R0, RZ, 0x5, R0 ;  /* 0x00000005ff007819 */ /* 0x000fe20000011400 */
[----:B------:R-:W-:Y:S01]  /*0df0*/  IMAD.IADD R11, R8, 0x1, -R11 ;  /* 0x00000001080b7824 */ /* 0x000fe200078e0a0b */
[----:B------:R-:W-:Y:S01]  /*0e00*/  SHF.R.S32.HI R14, RZ, 0x1f, R7 ;  /* 0x0000001fff0e7819 */ /* 0x000fe20000011407 */
[----:B------:R-:W-:Y:S01]  /*0e10*/  IMAD.IADD R12, R3, 0x1, -R12 ;  /* 0x00000001030c7824 */ /* 0x000fe200078e0a0c */
[----:B------:R-:W-:Y:S01]  /*0e20*/  LEA.HI R4, R4, R20, RZ, 0x1 ;  /* 0x0000001404047211 */ /* 0x000fe200078f08ff */
[----:B------:R-:W-:Y:S01]  /*0e30*/  IMAD R191, R0, 0x10, R11 ;  /* 0x0000001000bf7824 */ /* 0x000fe200078e020b */
[----:B------:R-:W-:Y:S01]  /*0e40*/  LOP3.LUT R6, R6, 0x7ffffffc, RZ, 0xc0, !PT ;  /* 0x7ffffffc06067812 */ /* 0x000fe200078ec0ff */
[----:B------:R-:W-:Y:S01]  /*0e50*/  IMAD.SHL.U32 R3, R12, 0x40, RZ ;  /* 0x000000400c037824 */ /* 0x000fe200078e00ff */
[----:B------:R-:W-:Y:S01]  /*0e60*/  LEA.HI R14, R14, R7, RZ, 0x3 ;  /* 0x000000070e0e7211 */ /* 0x000fe200078f18ff */
[----:B------:R-:W-:Y:S01]  /*0e70*/  IMAD.SHL.U32 R7, R7, 0x40, RZ ;  /* 0x0000004007077824 */ /* 0x000fe200078e00ff */
[----:B------:R-:W-:Y:S01]  /*0e80*/  LEA.HI R0, R186, R186, RZ, 0x1 ;  /* 0x000000baba007211 */ /* 0x000fe200078f08ff */
[----:B------:R-:W-:Y:S01]  /*0e90*/  IMAD.IADD R207, R9, 0x1, -R6 ;  /* 0x0000000109cf7824 */ /* 0x000fe200078e0a06 */
[----:B------:R-:W-:Y:S01]  /*0ea0*/  LOP3.LUT R4, R4, 0xfffffe, RZ, 0xc0, !PT ;  /* 0x00fffffe04047812 */ /* 0x000fe200078ec0ff */
[----:B------:R-:W-:Y:S01]  /*0eb0*/  IMAD.SHL.U32 R14, R14, 0x40, RZ ;  /* 0x000000400e0e7824 */ /* 0x000fe200078e00ff */
[----:B------:R-:W-:Y:S01]  /*0ec0*/  SHF.R.S32.HI R13, RZ, 0x1f, R13 ;  /* 0x0000001fff0d7819 */ /* 0x000fe2000001140d */
[----:B------:R-:W-:Y:S01]  /*0ed0*/  VIADD R224, R18, 0xe0 ;  /* 0x000000e012e07836 */ /* 0x000fe20000000000 */
[----:B------:R-:W-:Y:S01]  /*0ee0*/  LOP3.LUT R9, R0, 0x1ffffffe, RZ, 0xc0, !PT ;  /* 0x1ffffffe00097812 */ /* 0x000fe200078ec0ff */
[----:B------:R-:W-:Y:S01]  /*0ef0*/  IMAD.IADD R4, R20, 0x1, -R4 ;  /* 0x0000000114047824 */ /* 0x000fe200078e0a04 */
[----:B------:R-:W-:Y:S01]  /*0f00*/  LOP3.LUT R7, R7, 0x1c0, RZ, 0xc0, !PT ;  /* 0x000001c007077812 */ /* 0x000fe200078ec0ff */
[----:B------:R-:W-:Y:S01]  /*0f10*/  VIADD R221, R18, 0x100 ;  /* 0x0000010012dd7836 */ /* 0x000fe20000000000 */
[----:B------:R-:W-:Y:S01]  /*0f20*/  LOP3.LUT R6, R3, 0x1c0, RZ, 0xc0, !PT ;  /* 0x000001c003067812 */ /* 0x000fe200078ec0ff */
[----:B------:R-:W-:Y:S01]  /*0f30*/  IMAD.U32 R3, R16, 0x40, R5 ;  /* 0x0000004010037824 */ /* 0x000fe200078e0005 */
[----:B------:R-:W-:Y:S01]  /*0f40*/  SHF.R.S32.HI R0, RZ, 0x1f, R229 ;  /* 0x0000001fff007819 */ /* 0x000fe200000114e5 */
[----:B------:R-:W-:Y:S01]  /*0f50*/  IMAD.IADD R208, R186, 0x1, -R9 ;  /* 0x00000001bad07824 */ /* 0x000fe200078e0a09 */
[----:B------:R-:W-:Y:S01]  /*0f60*/  LEA.HI R13, R13, R190, RZ, 0x3 ;  /* 0x000000be0d0d7211 */ /* 0x000fe200078f18ff */
[----:B0-----:R-:W-:Y:S01]  /*0f70*/  IMAD.SHL.U32 R20, R4, 0x100, RZ ;  /* 0x0000010004147824 */ /* 0x001fe200078e00ff */
[----:B------:R-:W-:Y:S01]  /*0f80*/  SHF.R.U32.HI R8, RZ, 0x3, R7 ;  /* 0x00000003ff087819 */ /* 0x000fe20000011607 */
[----:B------:R-:W-:Y:S01]  /*0f90*/  STL [R1+0x60], R3 ;  /* 0x0000600301007387 */ /* 0x000fe20000100800 */
[----:B------:R-:W-:Y:S01]  /*0fa0*/  SHF.R.S32.HI R9, RZ, 0x1f, R228 ;  /* 0x0000001fff097819 */ /* 0x000fe200000114e4 */
[C---:B------:R-:W-:Y:S01]  /*0fb0*/  VIADD R217, R18.reuse, 0x120 ;  /* 0x0000012012d97836 */ /* 0x040fe20000000000 */
[----:B------:R-:W-:Y:S01]  /*0fc0*/  SHF.L.U64.HI R0, R229, 0x1, R0 ;  /* 0x00000001e5007819 */ /* 0x000fe20000010200 */
[----:B------:R-:W-:Y:S01]  /*0fd0*/  STL [R1+0x4c], RZ ;  /* 0x00004cff01007387 */ /* 0x000fe20000100800 */
[----:B------:R-:W-:Y:S01]  /*0fe0*/  LOP3.LUT R7, R7, 0x38, R18, 0xf8, !PT ;  /* 0x0000003807077812 */ /* 0x000fe200078ef812 */
[----:B------:R-:W-:Y:S01]  /*0ff0*/  VIADD R216, R18, 0x140 ;  /* 0x0000014012d87836 */ /* 0x000fe20000000000 */
[----:B------:R-:W-:Y:S01]  /*1000*/  LOP3.LUT R14, R14, 0xfffffe00, RZ, 0xc0, !PT ;  /* 0xfffffe000e0e7812 */ /* 0x000fe200078ec0ff */
[----:B------:R-:W-:Y:S01]  /*1010*/  STL [R1+0x5c], R20 ;  /* 0x00005c1401007387 */ /* 0x000fe20000100800 */
[----:B------:R-:W-:Y:S01]  /*1020*/  LOP3.LUT R13, R13, 0xfffffff8, RZ, 0xc0, !PT ;  /* 0xfffffff80d0d7812 */ /* 0x000fe200078ec0ff */
[----:B------:R-:W-:Y:S01]  /*1030*/  VIADD R215, R18, 0x160 ;  /* 0x0000016012d77836 */ /* 0x000fe20000000000 */
[----:B------:R-:W-:Y:S01]  /*1040*/  SHF.R.S32.HI R4, RZ, 0x1f, R227 ;  /* 0x0000001fff047819 */ /* 0x000fe200000114e3 */
[----:B------:R0:W-:Y:S01]  /*1050*/  STL [R1], R0 ;  /* 0x0000000001007387 */ /* 0x0001e20000100800 */
[----:B------:R-:W-:Y:S01]  /*1060*/  SHF.R.S32.HI R11, RZ, 0x1f, R226 ;  /* 0x0000001fff0b7819 */ /* 0x000fe200000114e2 */
[----:B------:R-:W-:Y:S01]  /*1070*/  IMAD.IADD R192, R190, 0x1, -R13 ;  /* 0x00000001bec07824 */ /* 0x000fe200078e0a0d */
[----:B------:R-:W-:Y:S01]  /*1080*/  SHF.L.U64.HI R9, R228, 0x1, R9 ;  /* 0x00000001e4097819 */ /* 0x000fe20000010209 */
[----:B------:R-:W-:Y:S01]  /*1090*/  VIADD R214, R18, 0x180 ;  /* 0x0000018012d67836 */ /* 0x000fe20000000000 */
[----:B------:R-:W-:Y:S01]  /*10a0*/  LOP3.LUT R25, R14, R7, R8, 0xf6, !PT ;  /* 0x000000070e197212 */ /* 0x000fe200078ef608 */
[C---:B------:R-:W-:Y:S01]  /*10b0*/  VIADD R212, R18.reuse, 0x1a0 ;  /* 0x000001a012d47836 */ /* 0x040fe20000000000 */
[----:B------:R-:W-:Y:S01]  /*10c0*/  SHF.L.U64.HI R4, R227, 0x1, R4 ;  /* 0x00000001e3047819 */ /* 0x000fe20000010204 */
[----:B------:R-:W-:Y:S01]  /*10d0*/  STL [R1+0x4], R9 ;  /* 0x0000040901007387 */ /* 0x000fe20000100800 */
[----:B------:R-:W-:Y:S01]  /*10e0*/  SHF.R.S32.HI R8, RZ, 0x1f, R225 ;  /* 0x0000001fff087819 */ /* 0x000fe200000114e1 */
[----:B------:R-:W-:Y:S01]  /*10f0*/  VIADD R211, R18, 0x1c0 ;  /* 0x000001c012d37836 */ /* 0x000fe20000000000 */
[----:B0-----:R-:W-:Y:S01]  /*1100*/  SHF.L.U64.HI R0, R226, 0x1, R11 ;  /* 0x00000001e2007819 */ /* 0x001fe2000001020b */
[----:B------:R0:W-:Y:S01]  /*1110*/  STL [R1+0x8], R4 ;  /* 0x0000080401007387 */ /* 0x0001e20000100800 */
[----:B------:R-:W-:Y:S01]  /*1120*/  LOP3.LUT R3, R10, 0x7ffffe00, RZ, 0xc0, !PT ;  /* 0x7ffffe000a037812 */ /* 0x000fe200078ec0ff */
[----:B------:R-:W-:Y:S01]  /*1130*/  VIADD R210, R18, 0x1e0 ;  /* 0x000001e012d27836 */ /* 0x000fe20000000000 */
[----:B------:R-:W-:Y:S01]  /*1140*/  SHF.R.S32.HI R13, RZ, 0x1f, R224 ;  /* 0x0000001fff0d7819 */ /* 0x000fe200000114e0 */
[----:B------:R1:W-:Y:S01]  /*1150*/  STL [R1+0xc], R0 ;  /* 0x00000c0001007387 */ /* 0x0003e20000100800 */
[----:B------:R-:W-:Y:S01]  /*1160*/  SHF.R.S32.HI R10, RZ, 0x1f, R221 ;  /* 0x0000001fff0a7819 */ /* 0x000fe200000114dd */
[----:B------:R-:W-:Y:S01]  /*1170*/  IMAD R3, R206, 0x400, R3 ;  /* 0x00000400ce037824 */ /* 0x000fe200078e0203 */
[----:B------:R-:W-:Y:S01]  /*1180*/  SHF.L.U64.HI R8, R225, 0x1, R8 ;  /* 0x00000001e1087819 */ /* 0x000fe20000010208 */
[----:B------:R-:W-:Y:S01]  /*1190*/  IMAD.SHL.U32 R207, R207, 0x2, RZ ;  /* 0x00000002cfcf7824 */ /* 0x000fe200078e00ff */
[----:B------:R-:W-:Y:S01]  /*11a0*/  R2P PR, R12, 0x6 ;  /* 0x000000060c007804 */ /* 0x000fe20000000000 */
[C---:B------:R-:W-:Y:S01]  /*11b0*/  VIADD R31, R193.reuse, 0xc0 ;  /* 0x000000c0c11f7836 */ /* 0x040fe20000000000 */
[----:B0-----:R-:W-:Y:S01]  /*11c0*/  SHF.L.U64.HI R4, R224, 0x1, R13 ;  /* 0x00000001e0047819 */ /* 0x001fe2000001020d */
[----:B------:R0:W-:Y:S01]  /*11d0*/  STL [R1+0x10], R8 ;  /* 0x0000100801007387 */ /* 0x0001e20000100800 */
[----:B------:R-:W-:Y:S01]  /*11e0*/  LOP3.LUT R5, R6, 0x8, R5, 0xf8, !PT ;  /* 0x0000000806057812 */ /* 0x000fe200078ef805 */
[----:B------:R-:W-:Y:S01]  /*11f0*/  VIADD R30, R193, 0x100 ;  /* 0x00000100c11e7836 */ /* 0x000fe20000000000 */
[----:B------:R-:W-:Y:S01]  /*1200*/  SHF.R.S32.HI R12, RZ, 0x1f, R217 ;  /* 0x0000001fff0c7819 */ /* 0x000fe200000114d9 */
[----:B------:R2:W-:Y:S01]  /*1210*/  STL [R1+0x14], R4 ;  /* 0x0000140401007387 */ /* 0x0005e20000100800 */
[----:B-1----:R-:W-:Y:S01]  /*1220*/  SHF.L.U64.HI R0, R221, 0x1, R10 ;  /* 0x00000001dd007819 */ /* 0x002fe2000001020a */
[C---:B------:R-:W-:Y:S01]  /*1230*/  VIADD R28, R193.reuse, 0x140 ;  /* 0x00000140c11c7836 */ /* 0x040fe20000000000 */
[----:B------:R-:W-:Y:S01]  /*1240*/  SHF.R.U32.HI R6, RZ, 0x3, R6 ;  /* 0x00000003ff067819 */ /* 0x000fe20000011606 */
[C---:B------:R-:W-:Y:S01]  /*1250*/  VIADD R26, R193.reuse, 0x180 ;  /* 0x00000180c11a7836 */ /* 0x040fe20000000000 */
[----:B------:R-:W-:Y:S01]  /*1260*/  SHF.R.S32.HI R15, RZ, 0x1f, R216 ;  /* 0x0000001fff0f7819 */ /* 0x000fe200000114d8 */
[----:B------:R1:W-:Y:S01]  /*1270*/  STL [R1+0x18], R0 ;  /* 0x0000180001007387 */ /* 0x0003e20000100800 */
[----:B------:R-:W-:Y:S01]  /*1280*/  SHF.R.S32.HI R14, RZ, 0x1f, R215 ;  /* 0x0000001fff0e7819 */ /* 0x000fe200000114d7 */
[----:B------:R-:W-:Y:S01]  /*1290*/  VIADD R24, R193, 0x1c0 ;  /* 0x000001c0c1187836 */ /* 0x000fe20000000000 */
[----:B0-----:R-:W-:Y:S01]  /*12a0*/  SHF.L.U64.HI R8, R217, 0x1, R12 ;  /* 0x00000001d9087819 */ /* 0x001fe2000001020c */
[----:B------:R-:W-:Y:S01]  /*12b0*/  IMAD.IADD R197, R207, 0x1, R20 ;  /* 0x00000001cfc57824 */ /* 0x000fe200078e0214 */
[----:B------:R-:W-:Y:S01]  /*12c0*/  LOP3.LUT R6, R5, R6, RZ, 0x3c, !PT ;  /* 0x0000000605067212 */ /* 0x000fe200078e3cff */
[----:B------:R-:W-:Y:S01]  /*12d0*/  IMAD.MOV.U32 R5, RZ, RZ, R21 ;  /* 0x000000ffff057224 */ /* 0x000fe200078e0015 */
[----:B--2---:R-:W-:Y:S01]  /*12e0*/  SHF.L.U64.HI R4, R216, 0x1, R15 ;  /* 0x00000001d8047819 */ /* 0x004fe2000001020f */
[----:B------:R0:W-:Y:S01]  /*12f0*/  STL [R1+0x1c], R8 ;  /* 0x00001c0801007387 */ /* 0x0001e20000100800 */
[----:B------:R-:W-:Y:S01]  /*1300*/  SHF.R.S32.HI R21, RZ, 0x1f, R214 ;  /* 0x0000001fff157819 */ /* 0x000fe200000114d6 */
[----:B------:R-:W-:Y:S01]  /*1310*/  IMAD.IADD R3, R3, 0x1, R6 ;  /* 0x0000000103037824 */ /* 0x000fe200078e0206 */
[----:B-1----:R-:W-:Y:S01]  /*1320*/  SHF.L.U64.HI R0, R215, 0x1, R14 ;  /* 0x00000001d7007819 */ /* 0x002fe2000001020e */
[----:B------:R1:W-:Y:S01]  /*1330*/  STL [R1+0x20], R4 ;  /* 0x0000200401007387 */ /* 0x0003e20000100800 */
[----:B------:R-:W-:Y:S01]  /*1340*/  SHF.R.S32.HI R27, RZ, 0x1f, R212 ;  /* 0x0000001fff1b7819 */ /* 0x000fe200000114d4 */
[----:B------:R-:W-:Y:S01]  /*1350*/  IMAD R201, R3, 0x2, R2 ;  /* 0x0000000203c97824 */ /* 0x000fe200078e0202 */
[----:B------:R-:W-:Y:S01]  /*1360*/  SHF.R.S32.HI R16, RZ, 0x1f, R211 ;  /* 0x0000001fff107819 */ /* 0x000fe200000114d3 */
[----:B------:R2:W-:Y:S01]  /*1370*/  STL [R1+0x24], R0 ;  /* 0x0000240001007387 */ /* 0x0005e20000100800 */
[----:B------:R-:W-:Y:S01]  /*1380*/  SHF.R.S32.HI R29, RZ, 0x1f, R210 ;  /* 0x0000001fff1d7819 */ /* 0x000fe200000114d2 */
[----:B------:R-:W-:Y:S01]  /*1390*/  VIADD R204, R201, 0x26800 ;  /* 0x00026800c9cc7836 */ /* 0x000fe20000000000 */
[----:B0-----:R-:W-:Y:S01]  /*13a0*/  SHF.L.U64.HI R8, R214, 0x1, R21 ;  /* 0x00000001d6087819 */ /* 0x001fe20000010215 */
[----:B------:R-:W-:Y:S01]  /*13b0*/  VIADD R11, R197, 0xd0 ;  /* 0x000000d0c50b7836 */ /* 0x000fe20000000000 */
[----:B------:R-:W-:Y:S01]  /*13c0*/  SHF.R.S32.HI R33, RZ, 0x1f, R33 ;  /* 0x0000001fff217819 */ /* 0x000fe20000011421 */
[----:B------:R-:W-:Y:S01]  /*13d0*/  IMAD.MOV.U32 R7, RZ, RZ, R23 ;  /* 0x000000ffff077224 */ /* 0x000fe200078e0017 */
[----:B-1----:R-:W-:Y:S01]  /*13e0*/  SHF.L.U64.HI R4, R211, 0x1, R16 ;  /* 0x00000001d3047819 */ /* 0x002fe20000010210 */
[----:B------:R-:W-:Y:S01]  /*13f0*/  STL [R1+0x28], R8 ;  /* 0x0000280801007387 */ /* 0x000fe20000100800 */
[----:B------:R-:W-:Y:S01]  /*1400*/  SHF.R.S32.HI R32, RZ, 0x1f, R32 ;  /* 0x0000001fff207819 */ /* 0x000fe20000011420 */
[C---:B------:R-:W-:Y:S01]  /*1410*/  VIADD R9, R197.reuse, 0xe0 ;  /* 0x000000e0c5097836 */ /* 0x040fe20000000000 */
[----:B--2---:R-:W-:Y:S01]  /*1420*/  SHF.L.U64.HI R0, R212, 0x1, R27 ;  /* 0x00000001d4007819 */ /* 0x004fe2000001021b */
[----:B------:R-:W-:Y:S01]  /*1430*/  VIADD R23, R18, 0x20 ;  /* 0x0000002012177836 */ /* 0x000fe20000000000 */
[----:B------:R-:W-:Y:S01]  /*1440*/  SHF.R.S32.HI R31, RZ, 0x1f, R31 ;  /* 0x0000001fff1f7819 */ /* 0x000fe2000001141f */
[C---:B------:R-:W-:Y:S01]  /*1450*/  VIADD R41, R197.reuse, 0x8 ;  /* 0x00000008c5297836 */ /* 0x040fe20000000000 */
[----:B------:R-:W-:Y:S01]  /*1460*/  SHF.R.S32.HI R30, RZ, 0x1f, R30 ;  /* 0x0000001fff1e7819 */ /* 0x000fe2000001141e */
[----:B------:R0:W-:Y:S01]  /*1470*/  STL [R1+0x2c], R0 ;  /* 0x00002c0001007387 */ /* 0x0001e20000100800 */
[----:B------:R-:W-:Y:S01]  /*1480*/  SHF.R.S32.HI R28, RZ, 0x1f, R28 ;  /* 0x0000001fff1c7819 */ /* 0x000fe2000001141c */
[C---:B------:R-:W-:Y:S01]  /*1490*/  VIADD R40, R197.reuse, 0x10 ;  /* 0x00000010c5287836 */ /* 0x040fe20000000000 */
[----:B------:R-:W-:Y:S01]  /*14a0*/  SHF.R.S32.HI R26, RZ, 0x1f, R26 ;  /* 0x0000001fff1a7819 */ /* 0x000fe2000001141a */
[----:B------:R1:W-:Y:S01]  /*14b0*/  STL [R1+0x30], R4 ;  /* 0x0000300401007387 */ /* 0x0003e20000100800 */
[----:B------:R-:W-:Y:S01]  /*14c0*/  SHF.R.S32.HI R24, RZ, 0x1f, R24 ;  /* 0x0000001fff187819 */ /* 0x000fe20000011418 */
[----:B------:R-:W-:Y:S01]  /*14d0*/  VIADD R39, R197, 0x18 ;  /* 0x00000018c5277836 */ /* 0x000fe20000000000 */
[----:B------:R-:W-:Y:S01]  /*14e0*/  SEL R203, R203, 0xffffffe0, !P1 ;  /* 0xffffffe0cbcb7807 */ /* 0x000fe20004800000 */
[C---:B------:R-:W-:Y:S01]  /*14f0*/  VIADD R38, R197.reuse, 0x20 ;  /* 0x00000020c5267836 */ /* 0x040fe20000000000 */
[----:B------:R-:W-:Y:S01]  /*1500*/  SHF.R.S32.HI R3, RZ, 0x1f, R11 ;  /* 0x0000001fff037819 */ /* 0x000fe2000001140b */
[C---:B------:R-:W-:Y:S01]  /*1510*/  VIADD R37, R197.reuse, 0x28 ;  /* 0x00000028c5257836 */ /* 0x040fe20000000000 */
[----:B0-----:R-:W-:Y:S01]  /*1520*/  SHF.L.U64.HI R0, R210, 0x1, R29 ;  /* 0x00000001d2007819 */ /* 0x001fe2000001021d */
[----:B------:R-:W-:Y:S01]  /*1530*/  VIADD R36, R197, 0x30 ;  /* 0x00000030c5247836 */ /* 0x000fe20000000000 */
[----:B------:R-:W-:Y:S01]  /*1540*/  SHF.R.S32.HI R3, RZ, 0x1f, R9 ;  /* 0x0000001fff037819 */ /* 0x000fe20000011409 */
[----:B-1----:R-:W-:Y:S01]  /*1550*/  IMAD R4, R25, 0x2, R2 ;  /* 0x0000000219047824 */ /* 0x002fe200078e0202 */
[----:B------:R-:W-:Y:S01]  /*1560*/  SHF.R.S32.HI R19, RZ, 0x1f, R18 ;  /* 0x0000001fff137819 */ /* 0x000fe20000011412 */
        /* <DEDUP_REMOVED lines=53> */
[----:B------:R-:W-:Y:S01]  /*18c0*/  IMAD.MOV.U32 R6, RZ, RZ, R22 ;  /* 0x000000ffff067224 */ /* 0x000fe200078e0016 */
[----:B------:R-:W-:Y:S01]  /*18d0*/  SHF.R.S32.HI R13, RZ, 0x1f, R13 ;  /* 0x0000001fff0d7819 */ /* 0x000fe2000001140d */
[----:B------:R-:W-:Y:S01]  /*18e0*/  IMAD.IADD R204, R204, 0x1, R203 ;  /* 0x00000001cccc7824 */ /* 0x000fe200078e02cb */
[----:B------:R-:W-:Y:S01]  /*18f0*/  SHF.R.S32.HI R12, RZ, 0x1f, R12 ;  /* 0x0000001fff0c7819 */ /* 0x000fe2000001140c */
[----:B------:R-:W-:Y:S01]  /*1900*/  IMAD.MOV.U32 R22, RZ, RZ, RZ ;  /* 0x000000ffff167224 */ /* 0x000fe200078e00ff */
[----:B------:R-:W-:Y:S01]  /*1910*/  SHF.R.S32.HI R10, RZ, 0x1f, R10 ;  /* 0x0000001fff0a7819 */ /* 0x000fe2000001140a */
[----:B------:R-:W-:Y:S01]  /*1920*/  VIADD R196, R186, 0x10 ;  /* 0x00000010bac47836 */ /* 0x000fe20000000000 */
[----:B------:R-:W-:Y:S01]  /*1930*/  SHF.R.S32.HI R8, RZ, 0x1f, R8 ;  /* 0x0000001fff087819 */ /* 0x000fe20000011408 */
[----:B------:R-:W-:Y:S01]  /*1940*/  IMAD R208, R208, 0x8, R191 ;  /* 0x00000008d0d07824 */ /* 0x000fe200078e02bf */
[----:B------:R-:W-:Y:S01]  /*1950*/  SHF.R.S32.HI R3, RZ, 0x1f, R4 ;  /* 0x0000001fff037819 */ /* 0x000fe20000011404 */
[----:B------:R-:W-:Y:S01]  /*1960*/  IMAD.IADD R203, R203, 0x1, R202 ;  /* 0x00000001cbcb7824 */ /* 0x000fe200078e02ca */
[----:B------:R-:W-:-:S07]  /*1970*/  SHF.R.S32.HI R0, RZ, 0x1f, R0 ;  /* 0x0000001fff007819 */ /* 0x000fce0000011400 */
.L_x_8035:
[----:B0--34-:R-:W0:Y:S01]  /*1980*/  LDC.64 R8, c[0x0][0xc88] ;  /* 0x00032200ff087b82 */ /* 0x019e220000000a00 */
        /* <DEDUP_REMOVED lines=12> */
[----:B------:R-:W-:Y:S01]  /*1a50*/  ISETP.NE.AND.EX P1, PT, RZ, UR9, PT, P1 ;  /* 0x00000009ff007c0c */ /* 0x000fe2000bf25310 */
[C---:B--2---:R-:W-:Y:S01]  /*1a60*/  IMAD.SHL.U32 R28, R26.reuse, 0x4, RZ ;  /* 0x000000041a1c7824 */ /* 0x044fe200078e00ff */
[----:B------:R-:W-:Y:S01]  /*1a70*/  SHF.R.S32.HI R0, RZ, 0x1f, R26 ;  /* 0x0000001fff007819 */ /* 0x000fe2000001141a */
[----:B------:R-:W-:Y:S04]  /*1a80*/  STL [R1+0x3c], R26 ;  /* 0x00003c1a01007387 */ /* 0x000fe80000100800 */
[C---:B-1----:R-:W-:Y:S02]  /*1a90*/  @P2 LEA R10, P3, R26.reuse, UR4, 0x2 ;  /* 0x000000041a0a2c11 */ /* 0x042fe4000f8610ff */
[--C-:B------:R-:W-:Y:S01]  /*1aa0*/  SHF.L.U64.HI R27, R26, 0x2, R0.reuse ;  /* 0x000000021a1b7819 */ /* 0x100fe20000010200 */
[----:B------:R0:W-:Y:S01]  /*1ab0*/  STL [R1+0x50], R0 ;  /* 0x0000500001007387 */ /* 0x0001e20000100800 */
[----:B------:R-:W-:Y:S01]  /*1ac0*/  IADD3 R8, P4, R28, UR6, RZ ;  /* 0x000000061c087c10 */ /* 0x000fe2000ff9e0ff */
[----:B------:R-:W-:Y:S01]  /*1ad0*/  ULDC UR4, c[0x0][0x288] ;  /* 0x0000a20000047ab9 */ /* 0x000fe20000000800 */
[----:B------:R-:W-:Y:S01]  /*1ae0*/  @P2 LEA.HI.X R11, R26, UR5, R0, 0x2, P3 ;  /* 0x000000051a0b2c11 */ /* 0x000fe200098f1400 */
[----:B------:R1:W-:Y:S01]  /*1af0*/  STL [R1+0x40], R28 ;  /* 0x0000401c01007387 */ /* 0x0003e20000100800 */
[----:B------:R-:W-:Y:S01]  /*1b00*/  IADD3.X R9, R27, UR7, RZ, P4, !PT ;  /* 0x000000071b097c10 */ /* 0x000fe2000a7fe4ff */
[----:B------:R-:W-:Y:S01]  /*1b10*/  IMAD.U32 R198, RZ, RZ, UR4 ;  /* 0x00000004ffc67e24 */ /* 0x000fe2000f8e00ff */
[----:B------:R-:W-:Y:S01]  /*1b20*/  ULDC.64 UR4, c[0x0][0x418] ;  /* 0x0001060000047ab9 */ /* 0x000fe20000000a00 */
[----:B------:R1:W-:Y:S04]  /*1b30*/  STL [R1+0x44], R27 ;  /* 0x0000441b01007387 */ /* 0x0003e80000100800 */
[----:B------:R-:W5:Y:S01]  /*1b40*/  @P0 LDG.E R24, desc[UR42][R8.64] ;  /* 0x0000002a08180981 */ /* 0x000f62000c1e1900 */
[----:B------:R-:W-:-:S03]  /*1b50*/  UISETP.NE.U32.AND UP0, UPT, UR4, URZ, UPT ;  /* 0x0000003f0400728c */ /* 0x000fc6000bf05070 */
[----:B------:R2:W5:Y:S01]  /*1b60*/  @P2 LDG.E R4, desc[UR42][R10.64] ;  /* 0x0000002a0a042981 */ /* 0x000562000c1e1900 */
[----:B------:R-:W-:Y:S01]  /*1b70*/  UISETP.NE.AND.EX UP0, UPT, UR5, URZ, UPT, UP0 ;  /* 0x0000003f0500728c */ /* 0x000fe2000bf05300 */
[----:B------:R-:W-:Y:S01]  /*1b80*/  ULDC UR4, c[0x0][0x424] ;  /* 0x0001090000047ab9 */ /* 0x000fe20000000800 */
[----:B------:R-:W-:Y:S02]  /*1b90*/  LOP3.LUT R3, R6, 0xff000000, RZ, 0xc0, !PT ;  /* 0xff00000006037812 */ /* 0x000fe400078ec0ff */
[----:B--2---:R-:W-:Y:S01]  /*1ba0*/  @P1 IADD3 R10, P2, R28, UR8, RZ ;  /* 0x000000081c0a1c10 */ /* 0x004fe2000ff5e0ff */
[----:B------:R-:W-:Y:S01]  /*1bb0*/  USEL UR4, UR4, 0x1, UP0 ;  /* 0x0000000104047887 */ /* 0x000fe20008000000 */
[----:B------:R-:W-:Y:S02]  /*1bc0*/  ULDC UR5, c[0x0][0x2f0] ;  /* 0x0000bc0000057ab9 */ /* 0x000fe40000000800 */
[----:B------:R-:W-:Y:S01]  /*1bd0*/  @P1 IADD3.X R11, R27, UR9, RZ, P2, !PT ;  /* 0x000000091b0b1c10 */ /* 0x000fe200097fe4ff */
[----:B------:R-:W-:-:S02]  /*1be0*/  ULDC.64 UR8, c[0x0][0xa20] ;  /* 0x0002880000087ab9 */ /* 0x000fc40000000a00 */
[----:B------:R-:W-:Y:S01]  /*1bf0*/  ISETP.NE.U32.AND P2, PT, RZ, UR8, PT ;  /* 0x00000008ff007c0c */ /* 0x000fe2000bf45070 */
[----:B------:R-:W-:Y:S01]  /*1c00*/  UIMAD UR4, UR4, UR5, URZ ;  /* 0x00000005040472a4 */ /* 0x000fe2000f8e023f */
[C---:B0-----:R-:W-:Y:S01]  /*1c10*/  LOP3.LUT R0, R6.reuse, 0xff0000, RZ, 0xc0, !PT ;  /* 0x00ff000006007812 */ /* 0x041fe200078ec0ff */
[----:B------:R0:W5:Y:S01]  /*1c20*/  @P1 LDG.E R198, desc[UR42][R10.64] ;  /* 0x0000002a0ac61981 */ /* 0x000162000c1e1900 */
[----:B------:R-:W-:Y:S01]  /*1c30*/  SHF.R.U32.HI R3, RZ, 0x8, R3 ;  /* 0x00000008ff037819 */ /* 0x000fe20000011603 */
[----:B------:R-:W-:Y:S01]  /*1c40*/  ULDC UR5, c[0x0][0x348] ;  /* 0x0000d20000057ab9 */ /* 0x000fe20000000800 */
[----:B------:R-:W-:Y:S02]  /*1c50*/  ISETP.NE.AND.EX P2, PT, RZ, UR9, PT, P2 ;  /* 0x00000009ff007c0c */ /* 0x000fe4000bf45320 */
[----:B------:R-:W-:Y:S02]  /*1c60*/  LOP3.LUT R185, R6, 0xffff, RZ, 0xc0, !PT ;  /* 0x0000ffff06b97812 */ /* 0x000fe400078ec0ff */
[----:B0-----:R-:W-:Y:S01]  /*1c70*/  LEA.HI R10, R0, R3, RZ, 0x10 ;  /* 0x00000003000a7211 */ /* 0x001fe200078f80ff */
[----:B-1----:R-:W-:Y:S08]  /*1c80*/  @P1 BRA `(.L_x_7880) ;  /* 0x0000000000241947 */ /* 0x002ff00003800000 */
        /* <DEDUP_REMOVED lines=9> */
.L_x_7880:
[----:B------:R-:W-:Y:S02]  /*1d20*/  IMAD.U32 R34, RZ, RZ, UR5 ;  /* 0x00000005ff227e24 */ /* 0x000fe4000f8e00ff */
[----:B------:R-:W-:Y:S01]  /*1d30*/  IMAD.U32 R25, RZ, RZ, UR4 ;  /* 0x00000004ff197e24 */ /* 0x000fe2000f8e00ff */
[----:B------:R-:W-:Y:S06]  /*1d40*/  @!P2 BRA `(.L_x_7881) ;  /* 0x000000000010a947 */ /* 0x000fec0003800000 */
[----:B------:R-:W-:-:S04]  /*1d50*/  IADD3 R6, P0, R28, UR8, RZ ;  /* 0x000000081c067c10 */ /* 0x000fc8000ff1e0ff */
[----:B------:R-:W-:-:S05]  /*1d60*/  IADD3.X R7, R27, UR9, RZ, P0, !PT ;  /* 0x000000091b077c10 */ /* 0x000fca00087fe4ff */
[----:B------:R0:W5:Y:S01]  /*1d70*/  LDG.E R25, desc[UR42][R6.64] ;  /* 0x0000002a06197981 */ /* 0x000162000c1e1900 */
[----:B------:R-:W-:Y:S05]  /*1d80*/  BRA `(.L_x_7882) ;  /* 0x0000000000107947 */ /* 0x000fea0003800000 */
.L_x_7881:
[----:B------:R-:W-:Y:S05]  /*1d90*/  @!P0 BRA `(.L_x_7882) ;  /* 0x00000000000c8947 */ /* 0x000fea0003800000 */
[----:B------:R-:W2:Y:S04]  /*1da0*/  LDG.E R0, desc[UR42][R8.64] ;  /* 0x0000002a08007981 */ /* 0x000ea8000c1e1900 */
[----:B------:R-:W2:Y:S02]  /*1db0*/  LDG.E R25, desc[UR42][R8.64+0x4] ;  /* 0x0000042a08197981 */ /* 0x000ea4000c1e1900 */
[----:B--2---:R-:W-:-:S07]  /*1dc0*/  IMAD.IADD R25, R25, 0x1, -R0 ;  /* 0x0000000119197824 */ /* 0x004fce00078e0a00 */
.L_x_7882:
[----:B------:R-:W-:Y:S01]  /*1dd0*/  ULDC.64 UR4, c[0x0][0xa10] ;  /* 0x0002840000047ab9 */ /* 0x000fe20000000a00 */
[----:B------:R-:W1:Y:S01]  /*1de0*/  LDC R8, c[0x0][0x448] ;  /* 0x00011200ff087b82 */ /* 0x000e620000000800 */
[----:B------:R-:W-:-:S04]  /*1df0*/  ISETP.NE.U32.AND P0, PT, RZ, UR4, PT ;  /* 0x00000004ff007c0c */ /* 0x000fc8000bf05070 */
[----:B------:R-:W-:Y:S01]  /*1e00*/  ISETP.NE.AND.EX P0, PT, RZ, UR5, PT, P0 ;  /* 0x00000005ff007c0c */ /* 0x000fe2000bf05300 */
[----:B------:R-:W-:-:S12]  /*1e10*/  ULDC.64 UR4, c[0x0][0xa30] ;  /* 0x00028c0000047ab9 */ /* 0x000fd80000000a00 */
[----:B0-----:R-:W0:Y:S02]  /*1e20*/  @P0 LDC.64 R6, c[0x0][0xa10] ;  /* 0x00028400ff060b82 */ /* 0x001e240000000a00 */
[----:B0-----:R-:W-:-:S05]  /*1e30*/  @P0 IMAD.WIDE R6, R26, 0x4, R6 ;  /* 0x000000041a060825 */ /* 0x001fca00078e0206 */
[----:B------:R-:W2:Y:S04]  /*1e40*/  @P0 LDG.E R0, desc[UR42][R6.64] ;  /* 0x0000002a06000981 */ /* 0x000ea8000c1e1900 */
[----:B------:R0:W2:Y:S01]  /*1e50*/  @P0 LDG.E R3, desc[UR42][R6.64+0x4] ;  /* 0x0000042a06030981 */ /* 0x0000a2000c1e1900 */
[----:B------:R-:W-:Y:S01]  /*1e60*/  ISETP.NE.U32.AND P1, PT, RZ, UR4, PT ;  /* 0x00000004ff007c0c */ /* 0x000fe2000bf25070 */
[----:B-----5:R-:W-:-:S03]  /*1e70*/  IMAD.MOV.U32 R152, RZ, RZ, R25 ;  /* 0x000000ffff987224 */ /* 0x020fc600078e0019 */
[----:B------:R-:W-:-:S13]  /*1e80*/  ISETP.NE.AND.EX P1, PT, RZ, UR5, PT, P1 ;  /* 0x00000005ff007c0c */ /* 0x000fda000bf25310 */
[----:B0-----:R-:W-:-:S04]  /*1e90*/  @P1 IADD3 R6, P2, R28, UR4, RZ ;  /* 0x000000041c061c10 */ /* 0x001fc8000ff5e0ff */
[----:B------:R-:W-:-:S05]  /*1ea0*/  @P1 IADD3.X R7, R27, UR5, RZ, P2, !PT ;  /* 0x000000051b071c10 */ /* 0x000fca00097fe4ff */
[----:B------:R0:W5:Y:S01]  /*1eb0*/  @P1 LDG.E R152, desc[UR42][R6.64] ;  /* 0x0000002a06981981 */ /* 0x000162000c1e1900 */
[----:B-1----:R-:W-:Y:S01]  /*1ec0*/  ISETP.NE.AND P1, PT, R8, 0x1, PT ;  /* 0x000000010800780c */ /* 0x002fe20003f25270 */
[----:B------:R-:W-:Y:S01]  /*1ed0*/  IMAD.SHL.U32 R199, R5, 0x40, RZ ;  /* 0x0000004005c77824 */ /* 0x000fe200078e00ff */
[----:B------:R-:W-:Y:S01]  /*1ee0*/  LOP3.LUT R13, R10, 0xff, RZ, 0xc0, !PT ;  /* 0x000000ff0a0d7812 */ /* 0x000fe200078ec0ff */
[----:B------:R-:W-:Y:S01]  /*1ef0*/  IMAD.IADD R11, R25, 0x1, -R4 ;  /* 0x00000001190b7824 */ /* 0x000fe200078e0a04 */
[----:B------:R-:W-:Y:S01]  /*1f00*/  SHF.R.U32.HI R12, RZ, 0x10, R10 ;  /* 0x00000010ff0c7819 */ /* 0x000fe2000001160a */
[----:B------:R-:W-:Y:S01]  /*1f10*/  VIADD R5, R199, 0x3f ;  /* 0x0000003fc7057836 */ /* 0x000fe20000000000 */
[----:B------:R-:W-:Y:S01]  /*1f20*/  BSSY B0, `(.L_x_7883) ;  /* 0x0000033000007945 */ /* 0x000fe20003800000 */
[----:B------:R0:W-:Y:S04]  /*1f30*/  STL [R1+0x48], R13 ;  /* 0x0000480d01007387 */ /* 0x0001e80000100800 */
[----:B------:R0:W-:Y:S02]  /*1f40*/  STL [R1+0x38], R12 ;  /* 0x0000380c01007387 */ /* 0x0001e40000100800 */
[----:B------:R-:W1:Y:S08]  /*1f50*/  @P1 LDC R8, c[0x0][0x44c] ;  /* 0x00011300ff081b82 */ /* 0x000e700000000800 */
[----:B------:R-:W3:Y:S01]  /*1f60*/  @P1 LDC R9, c[0x0][0x450] ;  /* 0x00011400ff091b82 */ /* 0x000ee20000000800 */
[----:B--2---:R-:W-:-:S02]  /*1f70*/  @P0 IMAD.IADD R34, R3, 0x1, -R0 ;  /* 0x0000000103220824 */ /* 0x004fc400078e0a00 */
[----:B-1----:R-:W-:-:S04]  /*1f80*/  @P1 IMAD.HI.U32 R0, R5, R8, RZ ;  /* 0x0000000805001227 */ /* 0x002fc800078e00ff */
[----:B------:R-:W-:Y:S01]  /*1f90*/  IMAD.IADD R200, R11, 0x1, R34 ;  /* 0x000000010bc87824 */ /* 0x000fe200078e0222 */
[----:B---3--:R-:W-:-:S03]  /*1fa0*/  @P1 SHF.R.U32.HI R5, RZ, R9, R0 ;  /* 0x00000009ff051219 */ /* 0x008fc60000011600 */
[C---:B------:R-:W-:Y:S01]  /*1fb0*/  VIADD R0, R200.reuse, 0x3f ;  /* 0x0000003fc8007836 */ /* 0x040fe20000000000 */
[----:B------:R-:W-:-:S04]  /*1fc0*/  IADD3 R38, R200, 0x40, -R198 ;  /* 0x00000040c8267810 */ /* 0x000fc80007ffe8c6 */
[----:B------:R-:W-:Y:S01]  /*1fd0*/  SHF.R.S32.HI R3, RZ, 0x1f, R0 ;  /* 0x0000001fff037819 */ /* 0x000fe20000011400 */
[----:B------:R-:W-:-:S03]  /*1fe0*/  IMAD.IADD R5, R38, 0x1, R5 ;  /* 0x0000000126057824 */ /* 0x000fc600078e0205 */
[----:B------:R-:W-:Y:S01]  /*1ff0*/  LEA.HI R3, R3, R0, RZ, 0x6 ;  /* 0x0000000003037211 */ /* 0x000fe200078f30ff */
[----:B------:R-:W-:Y:S01]  /*2000*/  IMAD.MOV.U32 R0, RZ, RZ, RZ ;  /* 0x000000ffff007224 */ /* 0x000fe200078e00ff */
[----:B------:R-:W-:Y:S02]  /*2010*/  SHF.R.S32.HI R4, RZ, 0x1f, R5 ;  /* 0x0000001fff047819 */ /* 0x000fe40000011405 */
[----:B------:R-:W-:Y:S02]  /*2020*/  SHF.R.S32.HI R37, RZ, 0x6, R3 ;  /* 0x00000006ff257819 */ /* 0x000fe40000011403 */
[----:B------:R-:W-:-:S04]  /*2030*/  LEA.HI R4, R4, R5, RZ, 0x6 ;  /* 0x0000000504047211 */ /* 0x000fc800078f30ff */
[----:B------:R-:W-:-:S04]  /*2040*/  SHF.R.S32.HI R4, RZ, 0x6, R4 ;  /* 0x00000006ff047819 */ /* 0x000fc80000011404 */
[----:B------:R-:W-:-:S04]  /*2050*/  VIMNMX R9, R37, R4, PT ;  /* 0x0000000425097248 */ /* 0x000fc80003fe0100 */
[----:B------:R-:W-:-:S13]  /*2060*/  ISETP.GE.AND P0, PT, R9, 0x1, PT ;  /* 0x000000010900780c */ /* 0x000fda0003f06270 */
        /* <DEDUP_REMOVED lines=30> */
.L_x_7884:
[----:B------:R-:W-:Y:S05]  /*2250*/  BSYNC B0 ;  /* 0x0000000000007941 */ /* 0x000fea0003800000 */
.L_x_7883:
        /* <DEDUP_REMOVED lines=36> */
.L_x_7887:
[----:B------:R-:W-:Y:S05]  /*24a0*/  BSYNC B6 ;  /* 0x0000000000067941 */ /* 0x000fea0003800000 */
.L_x_7886:
        /* <DEDUP_REMOVED lines=20> */
.L_x_7889:
[----:B------:R-:W-:Y:S05]  /*25f0*/  BSYNC B6 ;  /* 0x0000000000067941 */ /* 0x000fea0003800000 */
.L_x_7888:
        /* <DEDUP_REMOVED lines=15> */
[-C--:B-1----:R-:W-:Y:S01]  /*26f0*/  IMAD.WIDE.U32 R20, R190, R6.reuse, R186 ;  /* 0x00000006be147225 */ /* 0x082fe200078e00ba */
[----:B------:R-:W-:Y:S02]  /*2700*/  LOP3.LUT R42, R42, 0x1c0, RZ, 0xc0, !PT ;  /* 0x000001c02a2a7812 */ /* 0x000fe400078ec0ff */
[C---:B------:R-:W-:Y:S01]  /*2710*/  ISETP.GE.AND P2, PT, R18.reuse, UR4, PT ;  /* 0x0000000412007c0c */ /* 0x040fe2000bf46270 */
[----:B0-----:R-:W-:Y:S01]  /*2720*/  VIADD R8, R3, 0xffffff80 ;  /* 0xffffff8003087836 */ /* 0x001fe20000000000 */
[----:B--2---:R-:W-:Y:S01]  /*2730*/  ISETP.GE.AND P0, PT, R18, R47, PT ;  /* 0x0000002f1200720c */ /* 0x004fe20003f06270 */
[-C--:B------:R-:W-:Y:S01]  /*2740*/  IMAD R3, R9, R6.reuse, RZ ;  /* 0x0000000609037224 */ /* 0x080fe200078e02ff */
[----:B------:R-:W-:Y:S01]  /*2750*/  SHF.R.U32.HI R44, RZ, 0x3, R42 ;  /* 0x00000003ff2c7819 */ /* 0x000fe2000001162a */
[----:B------:R-:W-:Y:S01]  /*2760*/  IMAD.WIDE.U32 R28, R190, R6, R18 ;  /* 0x00000006be1c7225 */ /* 0x000fe200078e0012 */
[----:B----4-:R-:W0:Y:S01]  /*2770*/  LDC.64 R4, c[0x0][0x408] ;  /* 0x00010200ff047b82 */ /* 0x010e220000000a00 */
[----:B------:R-:W-:-:S02]  /*2780*/  SHF.R.S32.HI R13, RZ, 0x1f, R8 ;  /* 0x0000001fff0d7819 */ /* 0x000fc40000011408 */
[----:B------:R-:W-:Y:S01]  /*2790*/  IMAD R11, R190, R7, R3 ;  /* 0x00000007be0b7224 */ /* 0x000fe200078e0203 */
[----:B------:R-:W-:Y:S01]  /*27a0*/  SHF.L.U64.HI R40, R6, 0x6, R7 ;  /* 0x0000000606287819 */ /* 0x000fe20000010207 */
[----:B------:R-:W-:Y:S01]  /*27b0*/  IMAD.IADD R3, R24, 0x1, R25 ;  /* 0x0000000118037824 */ /* 0x000fe200078e0219 */
[----:B------:R-:W-:Y:S01]  /*27c0*/  LEA.HI R13, R13, R8, RZ, 0x2 ;  /* 0x000000080d0d7211 */ /* 0x000fe200078f10ff */
[----:B------:R-:W-:Y:S01]  /*27d0*/  IMAD.IADD R21, R21, 0x1, R11 ;  /* 0x0000000115157824 */ /* 0x000fe200078e020b */
[----:B------:R-:W-:Y:S01]  /*27e0*/  ISETP.GE.AND P1, PT, R23, UR4, PT ;  /* 0x0000000417007c0c */ /* 0x000fe2000bf26270 */
[----:B------:R-:W-:Y:S01]  /*27f0*/  IMAD.IADD R29, R11, 0x1, R29 ;  /* 0x000000010b1d7824 */ /* 0x000fe200078e021d */
[----:B------:R-:W-:Y:S01]  /*2800*/  LOP3.LUT R13, R13, 0xfffffffc, RZ, 0xc0, !PT ;  /* 0xfffffffc0d0d7812 */ /* 0x000fe200078ec0ff */
[-C--:B-----5:R-:W-:Y:S01]  /*2810*/  IMAD.WIDE.U32 R20, R152, R6.reuse, R20 ;  /* 0x0000000698147225 */ /* 0x0a0fe200078e0014 */
[----:B------:R-:W-:Y:S02]  /*2820*/  SHF.R.S32.HI R11, RZ, 0x1f, R152 ;  /* 0x0000001fff0b7819 */ /* 0x000fe40000011498 */
[----:B------:R-:W-:Y:S01]  /*2830*/  P2R R60, PR, RZ, 0x4 ;  /* 0x00000004ff3c7803 */ /* 0x000fe20000000000 */
[----:B------:R-:W-:Y:S01]  /*2840*/  IMAD.IADD R49, R8, 0x1, -R13 ;  /* 0x0000000108317824 */ /* 0x000fe200078e0a0d */
[----:B---3--:R-:W-:Y:S01]  /*2850*/  LEA.HI R46, R46, 0x8, RZ, 0x19 ;  /* 0x000000082e2e7811 */ /* 0x008fe200078fc8ff */
[----:B------:R-:W-:-:S02]  /*2860*/  IMAD R10, R11, R6, RZ ;  /* 0x000000060b0a7224 */ /* 0x000fc400078e02ff */
[----:B------:R-:W-:-:S04]  /*2870*/  IMAD.WIDE.U32 R28, R152, R6, R28 ;  /* 0x00000006981c7225 */ /* 0x000fc800078e001c */
[----:B------:R-:W-:Y:S01]  /*2880*/  IMAD R51, R152, R7, R10 ;  /* 0x0000000798337224 */ /* 0x000fe200078e020a */
[----:B0-----:R-:W-:Y:S01]  /*2890*/  SHF.L.U64.HI R43, R4, 0x6, R5 ;  /* 0x00000006042b7819 */ /* 0x001fe20000010205 */
[-C--:B------:R-:W-:Y:S02]  /*28a0*/  IMAD R9, R9, R4.reuse, RZ ;  /* 0x0000000409097224 */ /* 0x080fe400078e02ff */
[-C--:B------:R-:W-:Y:S02]  /*28b0*/  IMAD R11, R11, R4.reuse, RZ ;  /* 0x000000040b0b7224 */ /* 0x080fe400078e02ff */
[-C--:B------:R-:W-:Y:S01]  /*28c0*/  IMAD R13, R190, R5.reuse, R9 ;  /* 0x00000005be0d7224 */ /* 0x080fe200078e0209 */
[----:B------:R-:W-:Y:S01]  /*28d0*/  SEL R9, R47, RZ, P0 ;  /* 0x000000ff2f097207 */ /* 0x000fe20000000000 */
[----:B------:R-:W-:Y:S01]  /*28e0*/  IMAD R11, R152, R5, R11 ;  /* 0x00000005980b7224 */ /* 0x000fe200078e020b */
[----:B------:R-:W-:Y:S01]  /*28f0*/  LOP3.LUT R5, R42, 0x18, R18, 0xf8, !PT ;  /* 0x000000182a057812 */ /* 0x000fe200078ef812 */
[----:B------:R-:W-:-:S03]  /*2900*/  IMAD.WIDE.U32 R30, R190, R4, R186 ;  /* 0x00000004be1e7225 */ /* 0x000fc600078e00ba */
[----:B------:R-:W-:Y:S01]  /*2910*/  LOP3.LUT R5, R5, R44, RZ, 0x3c, !PT ;  /* 0x0000002c05057212 */ /* 0x000fe200078e3cff */
[----:B------:R-:W-:Y:S02]  /*2920*/  IMAD.IADD R9, R18, 0x1, R9 ;  /* 0x0000000112097824 */ /* 0x000fe400078e0209 */
[----:B------:R-:W-:-:S03]  /*2930*/  IMAD.WIDE.U32 R32, R190, R4, R18 ;  /* 0x00000004be207225 */ /* 0x000fc600078e0012 */
[----:B------:R-:W-:Y:S01]  /*2940*/  SHF.R.S32.HI R8, RZ, 0x1f, R9 ;  /* 0x0000001fff087819 */ /* 0x000fe20000011409 */
[----:B------:R-:W-:Y:S02]  /*2950*/  IMAD R48, R206, 0x200, R5 ;  /* 0x00000200ce307824 */ /* 0x000fe400078e0205 */
[----:B------:R-:W-:Y:S01]  /*2960*/  IMAD.IADD R31, R31, 0x1, R13 ;  /* 0x000000011f1f7824 */ /* 0x000fe200078e020d */
[----:B------:R-:W-:Y:S01]  /*2970*/  LEA.HI R39, R8, R9, RZ, 0x3 ;  /* 0x0000000908277211 */ /* 0x000fe200078f18ff */
[----:B------:R-:W-:Y:S02]  /*2980*/  IMAD.IADD R33, R13, 0x1, R33 ;  /* 0x000000010d217824 */ /* 0x000fe400078e0221 */
[-C--:B------:R-:W-:Y:S01]  /*2990*/  IMAD.WIDE.U32 R30, R152, R4.reuse, R30 ;  /* 0x00000004981e7225 */ /* 0x080fe200078e001e */
[----:B------:R-:W-:Y:S02]  /*29a0*/  LOP3.LUT R5, R42, 0x38, R39, 0xf8, !PT ;  /* 0x000000382a057812 */ /* 0x000fe400078ef827 */
[----:B------:R-:W-:Y:S01]  /*29b0*/  LOP3.LUT R53, R39, 0xfffffff8, RZ, 0xc0, !PT ;  /* 0xfffffff827357812 */ /* 0x000fe200078ec0ff */
[----:B------:R-:W-:Y:S01]  /*29c0*/  IMAD.WIDE.U32 R32, R152, R4, R32 ;  /* 0x0000000498207225 */ /* 0x000fe200078e0020 */
[----:B------:R-:W-:-:S02]  /*29d0*/  LOP3.LUT R5, R5, R44, RZ, 0x3c, !PT ;  /* 0x0000002c05057212 */ /* 0x000fc400078e3cff */
[----:B------:R-:W-:Y:S01]  /*29e0*/  SHF.R.S32.HI R58, RZ, 0x1f, R53 ;  /* 0x0000001fff3a7819 */ /* 0x000fe20000011435 */
        /* <DEDUP_REMOVED lines=10> */
.L_x_7922:
        /* <DEDUP_REMOVED lines=91> */
.L_x_7894:
[----:B------:R-:W-:Y:S05]  /*3040*/  BSYNC B1 ;  /* 0x0000000000017941 */ /* 0x000fea0003800000 */
.L_x_7893:
        /* <DEDUP_REMOVED lines=12> */
[----:B------:R-:W-:Y:S01]  /*3110*/  IMAD.MOV.U32 R4, RZ, RZ, R24 ;  /* 0x000000ffff047224 */ /* 0x000fe200078e0018 */
[----:B------:R-:W-:Y:S02]  /*3120*/  PRMT R77, R77, 0x5410, R5 ;  /* 0x000054104d4d7816 */ /* 0x000fe40000000005 */
[----:B------:R-:W-:Y:S02]  /*3130*/  PRMT R72, R6, 0x7610, R72 ;  /* 0x0000761006487816 */ /* 0x000fe40000000048 */
[----:B------:R-:W-:Y:S02]  /*3140*/  PRMT R76, R76, 0x5410, R4 ;  /* 0x000054104c4c7816 */ /* 0x000fe40000000004 */
[----:B------:R-:W-:Y:S01]  /*3150*/  PRMT R75, R7, 0x7610, R75 ;  /* 0x00007610074b7816 */ /* 0x000fe2000000004b */
[----:B------:R-:W-:Y:S06]  /*3160*/  @!P3 BRA `(.L_x_7895) ;  /* 0x000000000004b947 */ /* 0x000fec0003800000 */
[----:B------:R-:W-:Y:S01]  /*3170*/  BPT.TRAP 0x1 ;  /* 0x000000040000795c */ /* 0x000fe20000300000 */
.L_x_7895:
[----:B------:R-:W-:Y:S01]  /*3180*/  IMAD R61, R184, 0x8, R2 ;  /* 0x00000008b83d7824 */ /* 0x000fe200078e0202 */
[----:B------:R-:W-:Y:S01]  /*3190*/  SHF.L.U32 R68, R189, 0x1f, RZ ;  /* 0x0000001fbd447819 */ /* 0x000fe200000006ff */
[----:B------:R-:W-:Y:S03]  /*31a0*/  BSSY B1, `(.L_x_7896) ;  /* 0x0000003000017945 */ /* 0x000fe60003800000 */
[----:B------:R-:W0:Y:S02]  /*31b0*/  SYNCS.PHASECHK.TRANS64.TRYWAIT P5, [R61+URZ+0x28c90], R68 ;  /* 0x028c90443d0075a7 */ /* 0x000e2400080a017f */
[----:B0-----:R-:W-:Y:S05]  /*31c0*/  @!P5 BRA `(.L_x_7897) ;  /* 0x000001ac004cd947 */ /* 0x001fea0003800000 */
.L_x_8168:
[----:B------:R-:W-:Y:S05]  /*31d0*/  BSYNC B1 ;  /* 0x0000000000017941 */ /* 0x000fea0003800000 */
.L_x_7896:
[----:B------:R-:W-:-:S03]  /*31e0*/  UMOV UR4, 0xffffffff ;  /* 0xffffffff00047882 */ /* 0x000fc60000000000 */
[----:B------:R-:W-:Y:S05]  /*31f0*/  BRA.DIV UR4, `(.L_x_7898) ;  /* 0x000001ae04547947 */ /* 0x000fea000b800000 */
[----:B------:R1:W2:Y:S04]  /*3200*/  SHFL.IDX PT, R73, R14, RZ, 0x1c1f ;  /* 0x001c1fff0e497589 */ /* 0x0002a800000e0000 */
[----:B------:R-:W3:Y:S02]  /*3210*/  SHFL.IDX PT, R70, R70, RZ, 0x1c1f ;  /* 0x001c1fff46467589 */ /* 0x000ee400000e0000 */
.L_x_8172:
        /* <DEDUP_REMOVED lines=11> */
[----:B01----:R-:W-:Y:S01]  /*32d0*/  IMAD.U32 R14, R5, 0x10000, RZ ;  /* 0x00010000050e7824 */ /* 0x003fe200078e00ff */
[----:B------:R-:W-:Y:S02]  /*32e0*/  SHF.R.U64 R12, R26, 0x10, R27 ;  /* 0x000000101a0c7819 */ /* 0x000fe4000000121b */
[C---:B------:R-:W-:Y:S02]  /*32f0*/  PRMT R13, R72.reuse, 0x5410, R13 ;  /* 0x00005410480d7816 */ /* 0x040fe4000000000d */
[----:B------:R-:W-:Y:S02]  /*3300*/  SHF.R.U32.HI R26, RZ, 0x10, R27 ;  /* 0x00000010ff1a7819 */ /* 0x000fe4000001161b */
[----:B------:R-:W-:Y:S02]  /*3310*/  SHF.R.U32.HI R27, RZ, 0x10, R55 ;  /* 0x00000010ff1b7819 */ /* 0x000fe40000011637 */
[----:B------:R-:W-:-:S02]  /*3320*/  PRMT R12, R72, 0x5432, R12 ;  /* 0x00005432480c7816 */ /* 0x000fc4000000000c */
[----:B------:R-:W-:Y:S02]  /*3330*/  LOP3.LUT R15, R5, 0xffff0000, RZ, 0xc0, !PT ;  /* 0xffff0000050f7812 */ /* 0x000fe400078ec0ff */
[C---:B------:R-:W-:Y:S01]  /*3340*/  LOP3.LUT R55, R13.reuse, 0xffff0000, RZ, 0xc0, !PT ;  /* 0xffff00000d377812 */ /* 0x040fe200078ec0ff */
[----:B------:R-:W-:Y:S01]  /*3350*/  IMAD.U32 R13, R13, 0x10000, RZ ;  /* 0x000100000d0d7824 */ /* 0x000fe200078e00ff */
[C---:B------:R-:W-:Y:S01]  /*3360*/  LOP3.LUT R54, R12.reuse, 0xffff0000, RZ, 0xc0, !PT ;  /* 0xffff00000c367812 */ /* 0x040fe200078ec0ff */
[----:B------:R-:W-:Y:S01]  /*3370*/  IMAD.U32 R12, R12, 0x10000, RZ ;  /* 0x000100000c0c7824 */ /* 0x000fe200078e00ff */
[----:B------:R-:W-:Y:S01]  /*3380*/  PRMT R27, R75, 0x5410, R27 ;  /* 0x000054104b1b7816 */ /* 0x000fe2000000001b */
[----:B------:R-:W-:Y:S01]  /*3390*/  FMUL.FTZ R5, R15, R55 ;  /* 0x000000370f057220 */ /* 0x000fe20000410000 */
[----:B------:R-:W-:Y:S01]  /*33a0*/  PRMT R26, R75, 0x5432, R26 ;  /* 0x000054324b1a7816 */ /* 0x000fe2000000001a */
[----:B------:R-:W-:Y:S01]  /*33b0*/  FMUL.FTZ R72, R15, R54 ;  /* 0x000000360f487220 */ /* 0x000fe20000410000 */
[----:B------:R-:W-:-:S02]  /*33c0*/  IMAD.U32 R15, R6, 0x10000, RZ ;  /* 0x00010000060f7824 */ /* 0x000fc400078e00ff */
[----:B------:R-:W-:Y:S01]  /*33d0*/  FFMA.FTZ R5, R14, R54, -R5 ;  /* 0x000000360e057223 */ /* 0x000fe20000010805 */
[----:B------:R-:W-:Y:S01]  /*33e0*/  LOP3.LUT R54, R6, 0xffff0000, RZ, 0xc0, !PT ;  /* 0xffff000006367812 */ /* 0x000fe200078ec0ff */
[C---:B------:R-:W-:Y:S02]  /*33f0*/  IMAD.U32 R71, R27.reuse, 0x10000, RZ ;  /* 0x000100001b477824 */ /* 0x040fe400078e00ff */
[----:B------:R-:W-:Y:S01]  /*3400*/  FFMA.FTZ R14, R14, R55, R72 ;  /* 0x000000370e0e7223 */ /* 0x000fe20000010048 */
[----:B------:R-:W-:Y:S01]  /*3410*/  IMAD.U32 R55, R26, 0x10000, RZ ;  /* 0x000100001a377824 */ /* 0x000fe200078e00ff */
[----:B------:R-:W-:Y:S01]  /*3420*/  LOP3.LUT R27, R27, 0xffff0000, RZ, 0xc0, !PT ;  /* 0xffff00001b1b7812 */ /* 0x000fe200078ec0ff */
[----:B------:R-:W-:Y:S01]  /*3430*/  FMUL.FTZ R6, R54, R71 ;  /* 0x0000004736067220 */ /* 0x000fe20000410000 */
[----:B------:R-:W-:Y:S01]  /*3440*/  LOP3.LUT R26, R26, 0xffff0000, RZ, 0xc0, !PT ;  /* 0xffff00001a1a7812 */ /* 0x000fe200078ec0ff */
[----:B------:R-:W-:Y:S01]  /*3450*/  FMUL.FTZ R54, R54, R55 ;  /* 0x0000003736367220 */ /* 0x000fe20000410000 */
[----:B------:R-:W-:Y:S01]  /*3460*/  F2FP.BF16.F32.PACK_AB R5, R14, R5 ;  /* 0x000000050e05723e */ /* 0x000fe200000010ff */
[----:B------:R-:W-:Y:S01]  /*3470*/  FFMA.FTZ R6, R15, R55, -R6 ;  /* 0x000000370f067223 */ /* 0x000fe20000010806 */
[----:B------:R-:W-:Y:S01]  /*3480*/  LOP3.LUT R55, R7, 0xffff0000, RZ, 0xc0, !PT ;  /* 0xffff000007377812 */ /* 0x000fe200078ec0ff */
[----:B------:R-:W-:Y:S01]  /*3490*/  FFMA.FTZ R15, R15, R71, R54 ;  /* 0x000000470f0f7223 */ /* 0x000fe20000010036 */
[----:B------:R-:W-:-:S02]  /*34a0*/  IMAD.U32 R54, R7, 0x10000, RZ ;  /* 0x0001000007367824 */ /* 0x000fc400078e00ff */
[C---:B------:R-:W-:Y:S01]  /*34b0*/  IMAD.U32 R7, R4.reuse, 0x10000, RZ ;  /* 0x0001000004077824 */ /* 0x040fe200078e00ff */
[----:B------:R-:W-:Y:S01]  /*34c0*/  LOP3.LUT R4, R4, 0xffff0000, RZ, 0xc0, !PT ;  /* 0xffff000004047812 */ /* 0x000fe200078ec0ff */
[C---:B------:R-:W-:Y:S01]  /*34d0*/  FMUL.FTZ R71, R55.reuse, R27 ;  /* 0x0000001b37477220 */ /* 0x040fe20000410000 */
[----:B------:R-:W-:Y:S01]  /*34e0*/  FMUL.FTZ R72, R55, R26 ;  /* 0x0000001a37487220 */ /* 0x000fe20000410000 */
[----:B------:R-:W-:Y:S02]  /*34f0*/  F2FP.BF16.F32.PACK_AB R6, R15, R6 ;  /* 0x000000060f06723e */ /* 0x000fe400000010ff */
[----:B------:R-:W-:Y:S01]  /*3500*/  FFMA.FTZ R71, R54, R26, -R71 ;  /* 0x0000001a36477223 */ /* 0x000fe20000010847 */
[C---:B------:R-:W-:Y:S01]  /*3510*/  FMUL.FTZ R26, R4.reuse, R13 ;  /* 0x0000000d041a7220 */ /* 0x040fe20000410000 */
[-C--:B------:R-:W-:Y:S01]  /*3520*/  FMUL.FTZ R4, R4, R12.reuse ;  /* 0x0000000c04047220 */ /* 0x080fe20000410000 */
[----:B------:R-:W-:Y:S02]  /*3530*/  FFMA.FTZ R72, R54, R27, R72 ;  /* 0x0000001b36487223 */ /* 0x000fe40000010048 */
[C---:B------:R-:W-:Y:S01]  /*3540*/  FFMA.FTZ R26, R7.reuse, R12, -R26 ;  /* 0x0000000c071a7223 */ /* 0x040fe2000001081a */
[----:B------:R-:W-:-:S02]  /*3550*/  FFMA.FTZ R7, R7, R13, R4 ;  /* 0x0000000d07077223 */ /* 0x000fc40000010004 */
[----:B------:R-:W-:-:S03]  /*3560*/  F2FP.BF16.F32.PACK_AB R71, R72, R71 ;  /* 0x000000474847723e */ /* 0x000fc600000010ff */
[----:B------:R-:W-:Y:S02]  /*3570*/  F2FP.BF16.F32.PACK_AB R4, R7, R26 ;  /* 0x0000001a0704723e */ /* 0x000fe400000010ff */
[----:B------:R-:W-:-:S07]  /*3580*/  IMAD.MOV.U32 R7, RZ, RZ, R71 ;  /* 0x000000ffff077224 */ /* 0x000fce00078e0047 */
.L_x_7903:
[----:B------:R-:W-:Y:S05]  /*3590*/  BSYNC B2 ;  /* 0x0000000000027941 */ /* 0x000fea0003800000 */
.L_x_7902:
[----:B0-----:R4:W-:Y:S02]  /*35a0*/  ST.E.128 desc[UR42][R10.64], R4 ;  /* 0x000000040a007985 */ /* 0x0019e4000c101d2a */
.L_x_7901:
[----:B------:R-:W-:Y:S05]  /*35b0*/  BSYNC B1 ;  /* 0x0000000000017941 */ /* 0x000fea0003800000 */
.L_x_7900:
        /* <DEDUP_REMOVED lines=12> */
[----:B------:R-:W-:Y:S02]  /*3680*/  SHF.R.U64 R12, R24, 0x10, R25 ;  /* 0x00000010180c7819 */ /* 0x000fe40000001219 */
[----:B-1----:R-:W-:Y:S02]  /*3690*/  SHF.R.U64 R14, R8, 0x10, R9 ;  /* 0x00000010080e7819 */ /* 0x002fe40000001209 */
        /* <DEDUP_REMOVED lines=13> */
[----:B------:R-:W-:Y:S01]  /*3770*/  LOP3.LUT R13, R6, 0xffff0000, RZ, 0xc0, !PT ;  /* 0xffff0000060d7812 */ /* 0x000fe200078ec0ff */
        /* <DEDUP_REMOVED lines=29> */
.L_x_7905:
[----:B------:R-:W-:Y:S05]  /*3950*/  BSYNC B1 ;  /* 0x0000000000017941 */ /* 0x000fea0003800000 */
.L_x_7904:
[----:B--2---:R2:W-:Y:S01]  /*3960*/  ST.E.128 desc[UR42][R10.64], R4 ;  /* 0x000000040a007985 */ /* 0x0045e2000c101d2a */
[----:B------:R-:W-:Y:S05]  /*3970*/  BRA `(.L_x_7899) ;  /* 0x0000000c00a47947 */ /* 0x000fea0003800000 */
.L_x_7892:
        /* <DEDUP_REMOVED lines=45> */
.L_x_7906:
[----:B------:R-:W-:Y:S01]  /*3c50*/  IMAD R61, R184, 0x8, R2 ;  /* 0x00000008b83d7824 */ /* 0x000fe200078e0202 */
[----:B------:R-:W-:Y:S01]  /*3c60*/  SHF.L.U32 R68, R189, 0x1f, RZ ;  /* 0x0000001fbd447819 */ /* 0x000fe200000006ff */
[----:B------:R-:W-:Y:S03]  /*3c70*/  BSSY B1, `(.L_x_7907) ;  /* 0x0000003000017945 */ /* 0x000fe60003800000 */
[----:B------:R-:W0:Y:S02]  /*3c80*/  SYNCS.PHASECHK.TRANS64.TRYWAIT P6, [R61+URZ+0x28c90], R68 ;  /* 0x028c90443d0075a7 */ /* 0x000e2400080c017f */
[----:B0-----:R-:W-:Y:S05]  /*3c90*/  @!P6 BRA `(.L_x_7908) ;  /* 0x000001a000f8e947 */ /* 0x001fea0003800000 */
.L_x_8173:
[----:B------:R-:W-:Y:S05]  /*3ca0*/  BSYNC B1 ;  /* 0x0000000000017941 */ /* 0x000fea0003800000 */
.L_x_7907:
[----:B------:R-:W-:-:S03]  /*3cb0*/  UMOV UR4, 0xffffffff ;  /* 0xffffffff00047882 */ /* 0x000fc60000000000 */
[----:B------:R-:W-:Y:S05]  /*3cc0*/  BRA.DIV UR4, `(.L_x_7909) ;  /* 0x000001a604007947 */ /* 0x000fea000b800000 */
[----:B------:R1:W2:Y:S04]  /*3cd0*/  SHFL.IDX PT, R69, R14, RZ, 0x1c1f ;  /* 0x001c1fff0e457589 */ /* 0x0002a800000e0000 */
[----:B------:R-:W3:Y:S02]  /*3ce0*/  SHFL.IDX PT, R70, R70, RZ, 0x1c1f ;  /* 0x001c1fff46467589 */ /* 0x000ee400000e0000 */
.L_x_8177:
        /* <DEDUP_REMOVED lines=23> */
[----:B------:R-:W-:Y:S02]  /*3e60*/  SHF.R.U32.HI R75, RZ, 0x10, R25 ;  /* 0x00000010ff4b7819 */ /* 0x000fe40000011619 */
[----:B-1----:R-:W-:Y:S02]  /*3e70*/  SHF.R.U32.HI R67, RZ, 0x10, R5 ;  /* 0x00000010ff437819 */ /* 0x002fe40000011605 */
[----:B------:R-:W-:Y:S01]  /*3e80*/  PRMT R75, R74, 0x5410, R75 ;  /* 0x000054104a4b7816 */ /* 0x000fe2000000004b */
[----:B--2---:R-:W-:Y:S01]  /*3e90*/  IMAD.U32 R74, R9, 0x10000, RZ ;  /* 0x00010000094a7824 */ /* 0x004fe200078e00ff */
[----:B------:R-:W-:Y:S01]  /*3ea0*/  PRMT R67, R73, 0x5410, R67 ;  /* 0x0000541049437816 */ /* 0x000fe20000000043 */
[----:B---3--:R-:W-:Y:S01]  /*3eb0*/  IMAD.U32 R73, R13, 0x10000, RZ ;  /* 0x000100000d497824 */ /* 0x008fe200078e00ff */
[C---:B------:R-:W-:Y:S01]  /*3ec0*/  LOP3.LUT R80, R75.reuse, 0xffff0000, RZ, 0xc0, !PT ;  /* 0xffff00004b507812 */ /* 0x040fe200078ec0ff */
[----:B------:R-:W-:Y:S01]  /*3ed0*/  IMAD.U32 R77, R75, 0x10000, RZ ;  /* 0x000100004b4d7824 */ /* 0x000fe200078e00ff */
[----:B------:R-:W-:Y:S01]  /*3ee0*/  LOP3.LUT R13, R13, 0xffff0000, RZ, 0xc0, !PT ;  /* 0xffff00000d0d7812 */ /* 0x000fe200078ec0ff */
[----:B------:R-:W-:Y:S01]  /*3ef0*/  IMAD.U32 R76, R67, 0x10000, RZ ;  /* 0x00010000434c7824 */ /* 0x000fe200078e00ff */
[----:B------:R-:W-:Y:S01]  /*3f00*/  LOP3.LUT R9, R9, 0xffff0000, RZ, 0xc0, !PT ;  /* 0xffff000009097812 */ /* 0x000fe200078ec0ff */
[CC--:B------:R-:W-:Y:S01]  /*3f10*/  FMUL.FTZ R79, R73.reuse, R77.reuse ;  /* 0x0000004d494f7220 */ /* 0x0c0fe20000410000 */
[----:B------:R-:W-:Y:S01]  /*3f20*/  SHF.R.U32.HI R75, RZ, 0x10, R7 ;  /* 0x00000010ff4b7819 */ /* 0x000fe20000011607 */
[----:B------:R-:W-:Y:S01]  /*3f30*/  FMUL.FTZ R78, R73, R76 ;  /* 0x0000004c494e7220 */ /* 0x000fe20000410000 */
[----:B------:R-:W-:Y:S01]  /*3f40*/  FMUL.FTZ R82, R13, R80 ;  /* 0x000000500d527220 */ /* 0x000fe20000410000 */
[----:B------:R-:W-:Y:S01]  /*3f50*/  FFMA.FTZ R76, R74, R76, -R79 ;  /* 0x0000004c4a4c7223 */ /* 0x000fe2000001084f */
[----:B------:R-:W-:Y:S01]  /*3f60*/  PRMT R75, R86, 0x5410, R75 ;  /* 0x00005410564b7816 */ /* 0x000fe2000000004b */
[----:B------:R-:W-:Y:S01]  /*3f70*/  FFMA.FTZ R74, R74, R77, R78 ;  /* 0x0000004d4a4a7223 */ /* 0x000fe2000001004e */
[----:B------:R-:W-:Y:S01]  /*3f80*/  LOP3.LUT R78, R67, 0xffff0000, RZ, 0xc0, !PT ;  /* 0xffff0000434e7812 */ /* 0x000fe200078ec0ff */
[----:B------:R-:W-:Y:S01]  /*3f90*/  IMAD.U32 R73, R15, 0x10000, RZ ;  /* 0x000100000f497824 */ /* 0x000fe200078e00ff */
[----:B------:R-:W-:-:S02]  /*3fa0*/  SHF.R.U32.HI R77, RZ, 0x10, R27 ;  /* 0x00000010ff4d7819 */ /* 0x000fc4000001161b */
[----:B------:R-:W-:Y:S01]  /*3fb0*/  SHF.R.U64 R25, R24, 0x10, R25 ;  /* 0x0000001018197819 */ /* 0x000fe20000001219 */
[-C--:B------:R-:W-:Y:S01]  /*3fc0*/  FMUL.FTZ R67, R13, R78.reuse ;  /* 0x0000004e0d437220 */ /* 0x080fe20000410000 */
[----:B------:R-:W-:Y:S01]  /*3fd0*/  PRMT R77, R83, 0x5410, R77 ;  /* 0x00005410534d7816 */ /* 0x000fe2000000004d */
[----:B------:R-:W-:Y:S01]  /*3fe0*/  FFMA.FTZ R13, R9, R78, -R82 ;  /* 0x0000004e090d7223 */ /* 0x000fe20000010852 */
[----:B------:R-:W-:Y:S02]  /*3ff0*/  IMAD.U32 R78, R75, 0x10000, RZ ;  /* 0x000100004b4e7824 */ /* 0x000fe400078e00ff */
[----:B------:R-:W-:Y:S01]  /*4000*/  FFMA.FTZ R9, R9, R80, R67 ;  /* 0x0000005009097223 */ /* 0x000fe20000010043 */
[----:B------:R-:W-:Y:S01]  /*4010*/  IMAD.U32 R67, R11, 0x10000, RZ ;  /* 0x000100000b437824 */ /* 0x000fe200078e00ff */
[----:B------:R-:W-:Y:S01]  /*4020*/  LOP3.LUT R24, R75, 0xffff0000, RZ, 0xc0, !PT ;  /* 0xffff00004b187812 */ /* 0x000fe200078ec0ff */
[C---:B------:R-:W-:Y:S01]  /*4030*/  IMAD.U32 R80, R77.reuse, 0x10000, RZ ;  /* 0x000100004d507824 */ /* 0x040fe200078e00ff */
[----:B------:R-:W-:Y:S01]  /*4040*/  LOP3.LUT R77, R77, 0xffff0000, RZ, 0xc0, !PT ;  /* 0xffff00004d4d7812 */ /* 0x000fe200078ec0ff */
[----:B------:R-:W-:Y:S01]  /*4050*/  FMUL.FTZ R79, R73, R78 ;  /* 0x0000004e494f7220 */ /* 0x000fe20000410000 */
[----:B------:R-:W-:Y:S01]  /*4060*/  LOP3.LUT R15, R15, 0xffff0000, RZ, 0xc0, !PT ;  /* 0xffff00000f0f7812 */ /* 0x000fe200078ec0ff */
[----:B------:R-:W-:Y:S01]  /*4070*/  FMUL.FTZ R82, R73, R80 ;  /* 0x0000005049527220 */ /* 0x000fe20000410000 */
[----:B------:R-:W-:-:S02]  /*4080*/  SHF.R.U64 R5, R4, 0x10, R5 ;  /* 0x0000001004057819 */ /* 0x000fc40000001205 */
[----:B------:R-:W-:Y:S01]  /*4090*/  PRMT R25, R84, 0x5410, R25 ;  /* 0x0000541054197816 */ /* 0x000fe20000000019 */
[----:B------:R-:W-:Y:S01]  /*40a0*/  FFMA.FTZ R73, R67, R78, -R82 ;  /* 0x0000004e43497223 */ /* 0x000fe20000010852 */
[----:B------:R-:W-:Y:S01]  /*40b0*/  LOP3.LUT R4, R11, 0xffff0000, RZ, 0xc0, !PT ;  /* 0xffff00000b047812 */ /* 0x000fe200078ec0ff */
[CC--:B------:R-:W-:Y:S01]  /*40c0*/  FMUL.FTZ R11, R15.reuse, R77.reuse ;  /* 0x0000004d0f0b7220 */ /* 0x0c0fe20000410000 */
[----:B------:R-:W-:Y:S01]  /*40d0*/  FMUL.FTZ R78, R15, R24 ;  /* 0x000000180f4e7220 */ /* 0x000fe20000410000 */
[----:B------:R-:W-:Y:S01]  /*40e0*/  FFMA.FTZ R67, R67, R80, R79 ;  /* 0x0000005043437223 */ /* 0x000fe2000001004f */
[----:B------:R-:W-:Y:S01]  /*40f0*/  PRMT R15, R81, 0x5410, R5 ;  /* 0x00005410510f7816 */ /* 0x000fe20000000005 */
[C---:B------:R-:W-:Y:S01]  /*4100*/  IMAD.U32 R5, R12.reuse, 0x10000, RZ ;  /* 0x000100000c057824 */ /* 0x040fe200078e00ff */
[----:B------:R-:W-:Y:S01]  /*4110*/  LOP3.LUT R12, R12, 0xffff0000, RZ, 0xc0, !PT ;  /* 0xffff00000c0c7812 */ /* 0x000fe200078ec0ff */
[C---:B------:R-:W-:Y:S01]  /*4120*/  IMAD.U32 R80, R25.reuse, 0x10000, RZ ;  /* 0x0001000019507824 */ /* 0x040fe200078e00ff */
[----:B------:R-:W-:Y:S01]  /*4130*/  LOP3.LUT R25, R25, 0xffff0000, RZ, 0xc0, !PT ;  /* 0xffff000019197812 */ /* 0x000fe200078ec0ff */
[C---:B------:R-:W-:Y:S01]  /*4140*/  FFMA.FTZ R24, R4.reuse, R24, -R11 ;  /* 0x0000001804187223 */ /* 0x040fe2000001080b */
[----:B------:R-:W-:Y:S01]  /*4150*/  FFMA.FTZ R4, R4, R77, R78 ;  /* 0x0000004d04047223 */ /* 0x000fe2000001004e */
[C---:B------:R-:W-:Y:S01]  /*4160*/  IMAD.U32 R78, R15.reuse, 0x10000, RZ ;  /* 0x000100000f4e7824 */ /* 0x040fe200078e00ff */
[----:B------:R-:W-:Y:S01]  /*4170*/  SHF.R.U64 R26, R26, 0x10, R27 ;  /* 0x000000101a1a7819 */ /* 0x000fe2000000121b */
[----:B------:R-:W-:Y:S01]  /*4180*/  IMAD.U32 R11, R8, 0x10000, RZ ;  /* 0x00010000080b7824 */ /* 0x000fe200078e00ff */
[----:B------:R-:W-:Y:S01]  /*4190*/  LOP3.LUT R15, R15, 0xffff0000, RZ, 0xc0, !PT ;  /* 0xffff00000f0f7812 */ /* 0x000fe200078ec0ff */
[----:B------:R-:W-:Y:S01]  /*41a0*/  FMUL.FTZ R27, R12, R25 ;  /* 0x000000190c1b7220 */ /* 0x000fe20000410000 */
[----:B------:R-:W-:Y:S01]  /*41b0*/  LOP3.LUT R8, R8, 0xffff0000, RZ, 0xc0, !PT ;  /* 0xffff000008087812 */ /* 0x000fe200078ec0ff */
[----:B------:R-:W-:Y:S01]  /*41c0*/  FMUL.FTZ R82, R5, R80 ;  /* 0x0000005005527220 */ /* 0x000fe20000410000 */
[----:B------:R-:W-:Y:S01]  /*41d0*/  SHF.R.U64 R7, R6, 0x10, R7 ;  /* 0x0000001006077819 */ /* 0x000fe20000001207 */
[-C--:B------:R-:W-:Y:S01]  /*41e0*/  FMUL.FTZ R12, R12, R15.reuse ;  /* 0x0000000f0c0c7220 */ /* 0x080fe20000410000 */
[----:B------:R-:W-:Y:S01]  /*41f0*/  PRMT R26, R81, 0x5432, R26 ;  /* 0x00005432511a7816 */ /* 0x000fe2000000001a */
[----:B------:R-:W-:Y:S01]  /*4200*/  FFMA.FTZ R6, R8, R15, -R27 ;  /* 0x0000000f08067223 */ /* 0x000fe2000001081b */
[----:B------:R-:W-:Y:S01]  /*4210*/  PRMT R15, R85, 0x5410, R7 ;  /* 0x00005410550f7816 */ /* 0x000fe20000000007 */
[----:B------:R-:W-:Y:S01]  /*4220*/  FMUL.FTZ R75, R5, R78 ;  /* 0x0000004e054b7220 */ /* 0x000fe20000410000 */
[----:B------:R-:W-:-:S02]  /*4230*/  IMAD.U32 R7, R14, 0x10000, RZ ;  /* 0x000100000e077824 */ /* 0x000fc400078e00ff */
[C---:B------:R-:W-:Y:S01]  /*4240*/  FFMA.FTZ R5, R11.reuse, R78, -R82 ;  /* 0x0000004e0b057223 */ /* 0x040fe20000010852 */
[----:B------:R-:W-:Y:S02]  /*4250*/  IMAD.U32 R27, R26, 0x10000, RZ ;  /* 0x000100001a1b7824 */ /* 0x000fe400078e00ff */
[----:B------:R-:W-:Y:S01]  /*4260*/  FFMA.FTZ R8, R8, R25, R12 ;  /* 0x0000001908087223 */ /* 0x000fe2000001000c */
[----:B------:R-:W-:Y:S01]  /*4270*/  FFMA.FTZ R11, R11, R80, R75 ;  /* 0x000000500b0b7223 */ /* 0x000fe2000001004b */
[----:B------:R-:W-:Y:S02]  /*4280*/  IMAD.U32 R25, R15, 0x10000, RZ ;  /* 0x000100000f197824 */ /* 0x000fe400078e00ff */
[C---:B------:R-:W-:Y:S01]  /*4290*/  FMUL.FTZ R75, R7.reuse, R27 ;  /* 0x0000001b074b7220 */ /* 0x040fe20000410000 */
[----:B------:R-:W-:Y:S01]  /*42a0*/  IMAD.U32 R12, R10, 0x10000, RZ ;  /* 0x000100000a0c7824 */ /* 0x000fe200078e00ff */
[----:B------:R-:W-:Y:S01]  /*42b0*/  LOP3.LUT R14, R14, 0xffff0000, RZ, 0xc0, !PT ;  /* 0xffff00000e0e7812 */ /* 0x000fe200078ec0ff */
[-C--:B------:R-:W-:Y:S01]  /*42c0*/  FMUL.FTZ R78, R7, R25.reuse ;  /* 0x00000019074e7220 */ /* 0x080fe20000410000 */
[----:B------:R-:W-:Y:S01]  /*42d0*/  LOP3.LUT R15, R15, 0xffff0000, RZ, 0xc0, !PT ;  /* 0xffff00000f0f7812 */ /* 0x000fe200078ec0ff */
[----:B------:R-:W-:Y:S01]  /*42e0*/  FFMA.FTZ R7, R12, R25, -R75 ;  /* 0x000000190c077223 */ /* 0x000fe2000001084b */
[----:B------:R-:W-:Y:S01]  /*42f0*/  LOP3.LUT R25, R26, 0xffff0000, RZ, 0xc0, !PT ;  /* 0xffff00001a197812 */ /* 0x000fe200078ec0ff */
[----:B------:R-:W-:Y:S01]  /*4300*/  FFMA.FTZ R12, R12, R27, R78 ;  /* 0x0000001b0c0c7223 */ /* 0x000fe2000001004e */
[----:B------:R-:W-:Y:S01]  /*4310*/  LOP3.LUT R10, R10, 0xffff0000, RZ, 0xc0, !PT ;  /* 0xffff00000a0a7812 */ /* 0x000fe200078ec0ff */
[C---:B------:R-:W-:Y:S01]  /*4320*/  FMUL.FTZ R26, R14.reuse, R15 ;  /* 0x0000000f0e1a7220 */ /* 0x040fe20000410000 */
[----:B------:R-:W-:Y:S01]  /*4330*/  F2FP.BF16.F32.PACK_AB R13, R13, R76 ;  /* 0x0000004c0d0d723e */ /* 0x000fe200000010ff */
[----:B------:R-:W-:Y:S01]  /*4340*/  FMUL.FTZ R27, R14, R25 ;  /* 0x000000190e1b7220 */ /* 0x000fe20000410000 */
[----:B------:R-:W-:Y:S01]  /*4350*/  F2FP.BF16.F32.PACK_AB R11, R8, R11 ;  /* 0x0000000b080b723e */ /* 0x000fe200000010ff */
[----:B------:R-:W-:Y:S01]  /*4360*/  FFMA.FTZ R25, R10, R25, R26 ;  /* 0x000000190a197223 */ /* 0x000fe2000001001a */
[----:B------:R-:W-:Y:S01]  /*4370*/  F2FP.BF16.F32.PACK_AB R24, R24, R73 ;  /* 0x000000491818723e */ /* 0x000fe200000010ff */
[----:B------:R-:W-:Y:S01]  /*4380*/  FFMA.FTZ R14, R10, R15, -R27 ;  /* 0x0000000f0a0e7223 */ /* 0x000fe2000001081b */
[----:B------:R-:W-:Y:S01]  /*4390*/  F2FP.BF16.F32.PACK_AB R74, R9, R74 ;  /* 0x0000004a094a723e */ /* 0x000fe200000010ff */
[----:B------:R-:W-:Y:S01]  /*43a0*/  IMAD.MOV.U32 R9, RZ, RZ, R13 ;  /* 0x000000ffff097224 */ /* 0x000fe200078e000d */
[----:B------:R-:W-:-:S02]  /*43b0*/  F2FP.BF16.F32.PACK_AB R6, R6, R5 ;  /* 0x000000050606723e */ /* 0x000fc400000010ff */
[----:B------:R-:W-:Y:S01]  /*43c0*/  F2FP.BF16.F32.PACK_AB R10, R14, R7 ;  /* 0x000000070e0a723e */ /* 0x000fe200000010ff */
[----:B------:R-:W-:Y:S01]  /*43d0*/  IMAD.MOV.U32 R13, RZ, RZ, R74 ;  /* 0x000000ffff0d7224 */ /* 0x000fe200078e004a */
[----:B------:R-:W-:Y:S01]  /*43e0*/  F2FP.BF16.F32.PACK_AB R14, R25, R12 ;  /* 0x0000000c190e723e */ /* 0x000fe200000010ff */
[----:B------:R-:W-:Y:S01]  /*43f0*/  IMAD.MOV.U32 R12, RZ, RZ, R11 ;  /* 0x000000ffff0c7224 */ /* 0x000fe200078e000b */
[----:B------:R-:W-:Y:S01]  /*4400*/  F2FP.BF16.F32.PACK_AB R15, R4, R67 ;  /* 0x00000043040f723e */ /* 0x000fe200000010ff */
[----:B------:R-:W-:Y:S02]  /*4410*/  IMAD.MOV.U32 R8, RZ, RZ, R6 ;  /* 0x000000ffff087224 */ /* 0x000fe400078e0006 */
[----:B------:R-:W-:-:S07]  /*4420*/  IMAD.MOV.U32 R11, RZ, RZ, R24 ;  /* 0x000000ffff0b7224 */ /* 0x000fce00078e0018 */
.L_x_7911:
[----:B------:R-:W-:Y:S05]  /*4430*/  BSYNC B1 ;  /* 0x0000000000017941 */ /* 0x000fea0003800000 */
.L_x_7910:
        /* <DEDUP_REMOVED lines=8> */
.L_x_7891:
[----:B------:R-:W-:-:S06]  /*44c0*/  UISETP.NE.AND UP0, UPT, UR37, 0x3, UPT ;  /* 0x000000032500788c */ /* 0x000fcc000bf05270 */
[----:B------:R-:W-:-:S13]  /*44d0*/  PLOP3.LUT P3, PT, PT, PT, UP0, 0x80, 0x0 ;  /* 0x000000000000781c */ /* 0x000fda0003f6f008 */
[----:B------:R-:W-:Y:S05]  /*44e0*/  @!P3 BRA `(.L_x_7912) ;  /* 0x000000000004b947 */ /* 0x000fea0003800000 */
[----:B------:R-:W-:Y:S01]  /*44f0*/  BPT.TRAP 0x1 ;  /* 0x000000040000795c */ /* 0x000fe20000300000 */
.L_x_7912:
[----:B------:R-:W-:Y:S01]  /*4500*/  IMAD R61, R184, 0x8, R2 ;  /* 0x00000008b83d7824 */ /* 0x000fe200078e0202 */
[----:B------:R-:W-:Y:S01]  /*4510*/  SHF.L.U32 R68, R189, 0x1f, RZ ;  /* 0x0000001fbd447819 */ /* 0x000fe200000006ff */
[----:B------:R-:W-:Y:S01]  /*4520*/  BSSY B1, `(.L_x_7913) ;  /* 0x0000004000017945 */ /* 0x000fe20003800000 */
[----:B------:R-:W-:Y:S02]  /*4530*/  SHF.R.S32.HI R65, RZ, 0x1f, R63 ;  /* 0x0000001fff417819 */ /* 0x000fe4000001143f */
[----:B------:R-:W1:Y:S02]  /*4540*/  SYNCS.PHASECHK.TRANS64.TRYWAIT P4, [R61+URZ+0x28c90], R68 ;  /* 0x028c90443d0075a7 */ /* 0x000e64000808017f */
[----:B-1----:R-:W-:Y:S05]  /*4550*/  @!P4 BRA `(.L_x_7914) ;  /* 0x0000019c0028c947 */ /* 0x002fea0003800000 */
.L_x_8178:
[----:B------:R-:W-:Y:S05]  /*4560*/  BSYNC B1 ;  /* 0x0000000000017941 */ /* 0x000fea0003800000 */
.L_x_7913:
        /* <DEDUP_REMOVED lines=24> */
.L_x_8182:
        /* <DEDUP_REMOVED lines=18> */
.L_x_7899:
[----:B------:R-:W-:Y:S05]  /*4810*/  BSYNC B0 ;  /* 0x0000000000007941 */ /* 0x000fea0003800000 */
.L_x_7890:
        /* <DEDUP_REMOVED lines=17> */
.L_x_7917:
[----:B------:R-:W-:Y:S05]  /*4930*/  BSYNC B0 ;  /* 0x0000000000007941 */ /* 0x000fea0003800000 */
.L_x_7916:
[----:B------:R-:W2:Y:S01]  /*4940*/  SYNCS.PHASECHK.TRANS64.TRYWAIT P3, [R61+URZ+0x28cb0], R68 ;  /* 0x028cb0443d0075a7 */ /* 0x000ea2000806017f */
[----:B------:R-:W-:Y:S04]  /*4950*/  BSSY B0, `(.L_x_7918) ;  /* 0x0000002000007945 */ /* 0x000fe80003800000 */
[----:B--2---:R-:W-:Y:S05]  /*4960*/  @!P3 BRA `(.L_x_7919) ;  /* 0x00000198007cb947 */ /* 0x004fea0003800000 */
.L_x_8183:
[----:B------:R-:W-:Y:S05]  /*4970*/  BSYNC B0 ;  /* 0x0000000000007941 */ /* 0x000fea0003800000 */
.L_x_7918:
        /* <DEDUP_REMOVED lines=21> */
[----:B------:R-:W4:Y:S01]  /*4ad0*/  LDL R25, [R1] ;  /* 0x0000000001197983 */ /* 0x000f220000100800 */
[----:B------:R-:W-:-:S03]  /*4ae0*/  ULDC UR4, c[0x0][0x320] ;  /* 0x0000c80000047ab9 */ /* 0x000fc60000000800 */
[----:B------:R-:W5:Y:S04]  /*4af0*/  LDL R24, [R1+0x4] ;  /* 0x0000040001187983 */ /* 0x000f680000100800 */
[----:B------:R-:W2:Y:S01]  /*4b00*/  LDL R54, [R1+0x8] ;  /* 0x0000080001367983 */ /* 0x000ea20000100800 */
[----:B------:R-:W-:Y:S01]  /*4b10*/  ISETP.GE.AND P5, PT, R18, UR4, PT ;  /* 0x0000000412007c0c */ /* 0x000fe2000bfa6270 */
[----:B------:R-:W-:Y:S02]  /*4b20*/  IMAD R9, R184, 0x8000, R48 ;  /* 0x00008000b8097824 */ /* 0x000fe400078e0230 */
[----:B------:R-:W2:Y:S02]  /*4b30*/  LDL R27, [R1+0xc] ;  /* 0x00000c00011b7983 */ /* 0x000ea40000100800 */
[----:B------:R-:W-:-:S02]  /*4b40*/  IMAD R13, R9, 0x2, R2 ;  /* 0x00000002090d7824 */ /* 0x000fc400078e0202 */
[----:B------:R-:W2:Y:S01]  /*4b50*/  LDL R26, [R1+0x10] ;  /* 0x00001000011a7983 */ /* 0x000ea20000100800 */
[----:B------:R-:W-:Y:S01]  /*4b60*/  LOP3.LUT P3, RZ, R192, 0x4, RZ, 0xc0, !PT ;  /* 0x00000004c0ff7812 */ /* 0x000fe2000786c0ff */
[C---:B------:R-:W-:Y:S02]  /*4b70*/  VIADD R15, R9.reuse, 0x20 ;  /* 0x00000020090f7836 */ /* 0x040fe40000000000 */
[C---:B-1----:R-:W-:Y:S02]  /*4b80*/  VIADD R14, R18.reuse, 0x40 ;  /* 0x00000040120e7836 */ /* 0x042fe40000000000 */
[----:B------:R-:W1:Y:S08]  /*4b90*/  @!P5 LDS.128 R4, [R13+0x400] ;  /* 0x000400000d04d984 */ /* 0x000e700000000c00 */
        /* <DEDUP_REMOVED lines=10> */
[----:B------:R-:W-:Y:S01]  /*4c40*/  ISETP.GE.AND P5, PT, R14, UR4, PT ;  /* 0x000000040e007c0c */ /* 0x000fe2000bfa6270 */
[----:B------:R-:W-:Y:S02]  /*4c50*/  VIADD R14, R18, 0x60 ;  /* 0x00000060120e7836 */ /* 0x000fe40000000000 */
[----:B-1----:R0:W-:Y:S10]  /*4c60*/  @!P3 ST.E.128 desc[UR42][R8.64], R4 ;  /* 0x000000040800b985 */ /* 0x0021f4000c101d2a */
[----:B------:R-:W1:Y:S01]  /*4c70*/  @!P5 LDS.128 R4, [R13+0x2400] ;  /* 0x002400000d04d984 */ /* 0x000e620000000c00 */
[----:B0-----:R-:W-:-:S05]  /*4c80*/  @!P5 LEA R8, P3, R229, R11, 0x1 ;  /* 0x0000000be508d211 */ /* 0x001fca00078608ff */
[----:B----4-:R-:W-:Y:S02]  /*4c90*/  @!P5 IMAD.X R9, R10, 0x1, R25, P3 ;  /* 0x000000010a09d824 */ /* 0x010fe400018e0619 */
[----:B------:R-:W4:Y:S01]  /*4ca0*/  LDL R25, [R1+0x14] ;  /* 0x0000140001197983 */ /* 0x000f220000100800 */
[----:B------:R-:W-:Y:S01]  /*4cb0*/  ISETP.GE.AND P3, PT, R14, UR4, PT ;  /* 0x000000040e007c0c */ /* 0x000fe2000bf66270 */
[----:B------:R-:W-:Y:S02]  /*4cc0*/  VIADD R14, R18, 0x80 ;  /* 0x00000080120e7836 */ /* 0x000fe40000000000 */
[----:B-1----:R0:W-:Y:S10]  /*4cd0*/  @!P5 ST.E.128 desc[UR42][R8.64], R4 ;  /* 0x000000040800d985 */ /* 0x0021f4000c101d2a */
[----:B------:R-:W1:Y:S01]  /*4ce0*/  @!P3 LDS.128 R4, [R12+0x2400] ;  /* 0x002400000c04b984 */ /* 0x000e620000000c00 */
[----:B0-----:R-:W-:-:S05]  /*4cf0*/  @!P3 LEA R8, P5, R228, R11, 0x1 ;  /* 0x0000000be408b211 */ /* 0x001fca00078a08ff */
[----:B-----5:R-:W-:Y:S02]  /*4d00*/  @!P3 IMAD.X R9, R10, 0x1, R24, P5 ;  /* 0x000000010a09b824 */ /* 0x020fe400028e0618 */
[----:B------:R-:W5:Y:S01]  /*4d10*/  LDL R24, [R1+0x18] ;  /* 0x0000180001187983 */ /* 0x000f620000100800 */
[----:B------:R-:W-:Y:S01]  /*4d20*/  ISETP.GE.AND P5, PT, R14, UR4, PT ;  /* 0x000000040e007c0c */ /* 0x000fe2000bfa6270 */
[----:B------:R-:W-:Y:S02]  /*4d30*/  VIADD R14, R18, 0xa0 ;  /* 0x000000a0120e7836 */ /* 0x000fe40000000000 */
[----:B-1----:R0:W-:Y:S10]  /*4d40*/  @!P3 ST.E.128 desc[UR42][R8.64], R4 ;  /* 0x000000040800b985 */ /* 0x0021f4000c101d2a */
[----:B------:R-:W1:Y:S01]  /*4d50*/  @!P5 LDS.128 R4, [R13+0x4400] ;  /* 0x004400000d04d984 */ /* 0x000e620000000c00 */
[----:B0-----:R-:W-:-:S05]  /*4d60*/  @!P5 LEA R8, P3, R227, R11, 0x1 ;  /* 0x0000000be308d211 */ /* 0x001fca00078608ff */
[----:B--2---:R-:W-:Y:S02]  /*4d70*/  @!P5 IMAD.X R9, R10, 0x1, R54, P3 ;  /* 0x000000010a09d824 */ /* 0x004fe400018e0636 */
[----:B------:R-:W2:Y:S01]  /*4d80*/  LDL R54, [R1+0x20] ;  /* 0x0000200001367983 */ /* 0x000ea20000100800 */
[----:B------:R-:W-:-:S03]  /*4d90*/  ISETP.GE.AND P3, PT, R14, UR4, PT ;  /* 0x000000040e007c0c */ /* 0x000fc6000bf66270 */
[----:B-1----:R0:W-:Y:S10]  /*4da0*/  @!P5 ST.E.128 desc[UR42][R8.64], R4 ;  /* 0x000000040800d985 */ /* 0x0021f4000c101d2a */
[----:B------:R-:W1:Y:S01]  /*4db0*/  @!P3 LDS.128 R4, [R12+0x4400] ;  /* 0x004400000c04b984 */ /* 0x000e620000000c00 */
[----:B0-----:R-:W-:-:S05]  /*4dc0*/  @!P3 LEA R8, P5, R226, R11, 0x1 ;  /* 0x0000000be208b211 */ /* 0x001fca00078a08ff */
[----:B------:R-:W-:Y:S02]  /*4dd0*/  @!P3 IMAD.X R9, R10, 0x1, R27, P5 ;  /* 0x000000010a09b824 */ /* 0x000fe400028e061b */
[----:B------:R-:W2:Y:S01]  /*4de0*/  LDL R27, [R1+0x24] ;  /* 0x00002400011b7983 */ /* 0x000ea20000100800 */
[----:B------:R-:W-:-:S05]  /*4df0*/  VIADD R14, R18, 0xc0 ;  /* 0x000000c0120e7836 */ /* 0x000fca0000000000 */
[----:B------:R-:W-:Y:S01]  /*4e00*/  ISETP.GE.AND P5, PT, R14, UR4, PT ;  /* 0x000000040e007c0c */ /* 0x000fe2000bfa6270 */
[----:B-1----:R0:W-:-:S12]  /*4e10*/  @!P3 ST.E.128 desc[UR42][R8.64], R4 ;  /* 0x000000040800b985 */ /* 0x0021d8000c101d2a */
        /* <DEDUP_REMOVED lines=8> */
[----:B0-----:R-:W-:Y:S01]  /*4ea0*/  @!P3 LEA R8, P5, R224, R11, 0x1 ;  /* 0x0000000be008b211 */ /* 0x001fe200078a08ff */
[----:B------:R-:W-:-:S04]  /*4eb0*/  VIADD R14, R18, 0x100 ;  /* 0x00000100120e7836 */ /* 0x000fc80000000000 */
[----:B----4-:R-:W-:Y:S02]  /*4ec0*/  @!P3 IMAD.X R9, R10, 0x1, R25, P5 ;  /* 0x000000010a09b824 */ /* 0x010fe400028e0619 */
[----:B------:R-:W4:Y:S01]  /*4ed0*/  LDL R25, [R1+0x2c] ;  /* 0x00002c0001197983 */ /* 0x000f220000100800 */
[----:B------:R-:W-:-:S03]  /*4ee0*/  ISETP.GE.AND P5, PT, R14, UR4, PT ;  /* 0x000000040e007c0c */ /* 0x000fc6000bfa6270 */
[----:B-1----:R0:W-:Y:S10]  /*4ef0*/  @!P3 ST.E.128 desc[UR42][R8.64], R4 ;  /* 0x000000040800b985 */ /* 0x0021f4000c101d2a */
[----:B------:R-:W1:Y:S01]  /*4f00*/  @!P5 LDS.128 R4, [R13+0x8400] ;  /* 0x008400000d04d984 */ /* 0x000e620000000c00 */
[----:B0-----:R-:W-:-:S05]  /*4f10*/  @!P5 LEA R8, P3, R221, R11, 0x1 ;  /* 0x0000000bdd08d211 */ /* 0x001fca00078608ff */
[----:B-----5:R-:W-:Y:S02]  /*4f20*/  @!P5 IMAD.X R9, R10, 0x1, R24, P3 ;  /* 0x000000010a09d824 */ /* 0x020fe400018e0618 */
[----:B------:R-:W5:Y:S01]  /*4f30*/  LDL R24, [R1+0x30] ;  /* 0x0000300001187983 */ /* 0x000f620000100800 */
        /* <DEDUP_REMOVED lines=13> */
[----:B--2---:R-:W-:Y:S01]  /*5010*/  @!P5 IMAD.X R9, R10, 0x1, R54, P3 ;  /* 0x000000010a09d824 */ /* 0x004fe200018e0636 */
        /* <DEDUP_REMOVED lines=24> */
[----:B------:R-:W-:-:S04]  /*51a0*/  ISETP.GE.AND P3, PT, R14, UR4, PT ;  /* 0x000000040e007c0c */ /* 0x000fc8000bf66270 */
[----:B-1----:R0:W-:Y:S09]  /*51b0*/  @!P5 ST.E.128 desc[UR42][R8.64], R4 ;  /* 0x000000040800d985 */ /* 0x0021f2000c101d2a */
[----:B------:R-:W1:Y:S01]  /*51c0*/  @!P3 LDS.128 R4, [R12+0xe400] ;  /* 0x00e400000c04b984 */ /* 0x000e620000000c00 */
[----:B0-----:R-:W-:-:S05]  /*51d0*/  @!P3 LEA R8, P5, R210, R11, 0x1 ;  /* 0x0000000bd208b211 */ /* 0x001fca00078a08ff */
[----:B---3--:R-:W-:-:S05]  /*51e0*/  @!P3 IMAD.X R9, R10, 0x1, R15, P5 ;  /* 0x000000010a09b824 */ /* 0x008fca00028e060f */
[----:B-1----:R4:W-:Y:S03]  /*51f0*/  @!P3 ST.E.128 desc[UR42][R8.64], R4 ;  /* 0x000000040800b985 */ /* 0x0029e6000c101d2a */
.L_x_7921:
[----:B------:R-:W-:Y:S05]  /*5200*/  BSYNC B0 ;  /* 0x0000000000007941 */ /* 0x000fea0003800000 */
.L_x_7920:
        /* <DEDUP_REMOVED lines=17> */
.L_x_7885:
[----:B------:R-:W-:Y:S04]  /*5320*/  BSSY B0, `(.L_x_7923) ;  /* 0x0000004000007945 */ /* 0x000fe80003800000 */
[----:B------:R-:W-:Y:S05]  /*5330*/  @P3 BRA `(.L_x_7924) ;  /* 0x0000000000083947 */ /* 0x000fea0003800000 */
[----:B------:R-:W1:Y:S02]  /*5340*/  FENCE.VIEW.ASYNC.G ;  /* 0x00000000000073c6 */ /* 0x000e640000000100 */
[----:B-1----:R-:W-:Y:S06]  /*5350*/  BAR.ARV 0xc, 0x180 ;  /* 0x0306000000007b1d */ /* 0x002fec0000002000 */
.L_x_7924:
[----:B------:R-:W-:Y:S05]  /*5360*/  BSYNC B0 ;  /* 0x0000000000007941 */ /* 0x000fea0003800000 */
.L_x_7923:
[----:B------:R-:W-:Y:S01]  /*5370*/  UISETP.NE.AND UP0, UPT, UR39, 0x1, UPT ;  /* 0x000000012700788c */ /* 0x000fe2000bf05270 */
[----:B------:R-:W-:Y:S05]  /*5380*/  BSSY B7, `(.L_x_7925) ;  /* 0x0000b8d000077945 */ /* 0x000fea0003800000 */
[----:B------:R-:W-:-:S13]  /*5390*/  PLOP3.LUT P0, PT, PT, PT, UP0, 0x80, 0x0 ;  /* 0x000000000000781c */ /* 0x000fda0003f0f008 */
[----:B------:R-:W-:Y:S05]  /*53a0*/  @!P0 BRA `(.L_x_7926) ;  /* 0x0000002000708947 */ /* 0x000fea0003800000 */
[----:B------:R-:W1:Y:S01]  /*53b0*/  LDC R0, c[0x0][0x448] ;  /* 0x00011200ff007b82 */ /* 0x000e620000000800 */
[----:B------:R-:W-:Y:S01]  /*53c0*/  VIADD R3, R199, 0x3f ;  /* 0x0000003fc7037836 */ /* 0x000fe20000000000 */
[----:B------:R-:W-:Y:S01]  /*53d0*/  BSSY B0, `(.L_x_7927) ;  /* 0x000002c000007945 */ /* 0x000fe20003800000 */
[----:B-1----:R-:W-:-:S13]  /*53e0*/  ISETP.NE.AND P0, PT, R0, 0x1, PT ;  /* 0x000000010000780c */ /* 0x002fda0003f05270 */
[----:B------:R-:W1:Y:S08]  /*53f0*/  @P0 LDC R0, c[0x0][0x44c] ;  /* 0x00011300ff000b82 */ /* 0x000e700000000800 */
[----:B------:R-:W2:Y:S01]  /*5400*/  @P0 LDC R5, c[0x0][0x450] ;  /* 0x00011400ff050b82 */ /* 0x000ea20000000800 */
[----:B-1----:R-:W-:-:S05]  /*5410*/  @P0 IMAD.HI.U32 R0, R3, R0, RZ ;  /* 0x0000000003000227 */ /* 0x002fca00078e00ff */
[----:B--2---:R-:W-:-:S05]  /*5420*/  @P0 SHF.R.U32.HI R3, RZ, R5, R0 ;  /* 0x00000005ff030219 */ /* 0x004fca0000011600 */
[----:B------:R-:W-:-:S05]  /*5430*/  IMAD.IADD R3, R38, 0x1, R3 ;  /* 0x0000000126037824 */ /* 0x000fca00078e0203 */
[----:B------:R-:W-:-:S04]  /*5440*/  SHF.R.S32.HI R0, RZ, 0x1f, R3 ;  /* 0x0000001fff007819 */ /* 0x000fc80000011403 */
[----:B------:R-:W-:Y:S01]  /*5450*/  LEA.HI R0, R0, R3, RZ, 0x6 ;  /* 0x0000000300007211 */ /* 0x000fe200078f30ff */
[----:B------:R-:W-:-:S03]  /*5460*/  IMAD.MOV.U32 R3, RZ, RZ, RZ ;  /* 0x000000ffff037224 */ /* 0x000fc600078e00ff */
[----:B------:R-:W-:-:S04]  /*5470*/  SHF.R.S32.HI R0, RZ, 0x6, R0 ;  /* 0x00000006ff007819 */ /* 0x000fc80000011400 */
[----:B------:R-:W-:-:S04]  /*5480*/  VIMNMX R37, R37, R0, PT ;  /* 0x0000000025257248 */ /* 0x000fc80003fe0100 */
[----:B------:R-:W-:-:S13]  /*5490*/  ISETP.GE.AND P0, PT, R37, 0x1, PT ;  /* 0x000000012500780c */ /* 0x000fda0003f06270 */
        /* <DEDUP_REMOVED lines=8> */
[-C--:B---3--:R-:W-:Y:S02]  /*5520*/  IABS R10, R9.reuse ;  /* 0x00000009000a7213 */ /* 0x088fe40000000000 */
        /* <DEDUP_REMOVED lines=22> */
.L_x_7928:
[----:B------:R-:W-:Y:S05]  /*5690*/  BSYNC B0 ;  /* 0x0000000000007941 */ /* 0x000fea0003800000 */
.L_x_7927:
        /* <DEDUP_REMOVED lines=66> */
[----:B--2---:R-:W-:-:S05]  /*5ac0*/  IMAD R0, R0, R3, RZ ;  /* 0x0000000300007224 */ /* 0x004fca00078e02ff */
        /* <DEDUP_REMOVED lines=18> */
.L_x_7930:
        /* <DEDUP_REMOVED lines=11> */
.L_x_8184:
[----:B------:R-:W-:Y:S05]  /*5ca0*/  BSYNC B0 ;  /* 0x0000000000007941 */ /* 0x000fea0003800000 */
.L_x_7931:
        /* <DEDUP_REMOVED lines=48> */
.L_x_7933:
[----:B------:R-:W-:Y:S01]  /*5fb0*/  VIADD R3, R3, 0xfffffffe ;  /* 0xfffffffe03037836 */ /* 0x000fe20000000000 */
[----:B------:R-:W-:Y:S01]  /*5fc0*/  BSSY B0, `(.L_x_7934) ;  /* 0x00000cc000007945 */ /* 0x000fe20003800000 */
[----:B------:R-:W-:-:S03]  /*5fd0*/  VIADD R12, R12, 0x28c60 ;  /* 0x00028c600c0c7836 */ /* 0x000fc60000000000 */
[----:B------:R-:W-:Y:S02]  /*5fe0*/  ISETP.GE.AND P1, PT, R3, R0, PT ;  /* 0x000000000300720c */ /* 0x000fe40003f26270 */
[----:B------:R-:W-:-:S04]  /*5ff0*/  PRMT R12, R188, 0x654, R12 ;  /* 0x00000654bc0c7816 */ /* 0x000fc8000000000c */
[----:B------:R0:W-:Y:S07]  /*6000*/  SYNCS.ARRIVE.TRANS64.RED.A1T0 RZ, [R12+URZ], RZ ;  /* 0x000000ff0cff79a7 */ /* 0x0001ee000810043f */
[----:B------:R-:W-:Y:S05]  /*6010*/  @!P1 BRA `(.L_x_7935) ;  /* 0x0000000c00189947 */ /* 0x000fea0003800000 */
.L_x_7942:
        /* <DEDUP_REMOVED lines=142> */
.L_x_7936:
[----:B------:R-:W-:Y:S01]  /*6900*/  IMAD R21, R17, 0x8, R2 ;  /* 0x0000000811157824 */ /* 0x000fe200078e0202 */
[----:B------:R-:W-:-:S04]  /*6910*/  SHF.L.U32 R12, R22, 0x1f, RZ ;  /* 0x0000001f160c7819 */ /* 0x000fc800000006ff */
[----:B------:R0:W1:Y:S01]  /*6920*/  SYNCS.PHASECHK.TRANS64.TRYWAIT P1, [R21+URZ+0x28c50], R12 ;  /* 0x028c500c150075a7 */ /* 0x000062000802017f */
[----:B------:R-:W-:Y:S05]  /*6930*/  @!P0 BRA `(.L_x_7937) ;  /* 0x0000000000048947 */ /* 0x000fea0003800000 */
[----:B------:R-:W-:Y:S01]  /*6940*/  BPT.TRAP 0x1 ;  /* 0x000000040000795c */ /* 0x000fe20000300000 */
.L_x_7937:
[----:B------:R-:W-:Y:S04]  /*6950*/  BSSY B1, `(.L_x_7938) ;  /* 0x0000004000017945 */ /* 0x000fe80003800000 */
[----:B-1----:R-:W-:Y:S05]  /*6960*/  @P1 BRA `(.L_x_7939) ;  /* 0x0000000000081947 */ /* 0x002fea0003800000 */
[----:B------:R-:W1:Y:S02]  /*6970*/  SYNCS.PHASECHK.TRANS64.TRYWAIT P1, [R21+URZ+0x28c50], R12 ;  /* 0x028c500c150075a7 */ /* 0x000e64000802017f */
[----:B-1----:R-:W-:Y:S05]  /*6980*/  @!P1 BRA `(.L_x_7940) ;  /* 0x00000178009c9947 */ /* 0x002fea0003800000 */
.L_x_7939:
[----:B------:R-:W-:Y:S05]  /*6990*/  BSYNC B1 ;  /* 0x0000000000017941 */ /* 0x000fea0003800000 */
.L_x_7938:
        /* <DEDUP_REMOVED lines=42> */
.L_x_7941:
[----:B------:R-:W-:-:S05]  /*6c40*/  VIADD R21, R21, 0x28c60 ;  /* 0x00028c6015157836 */ /* 0x000fca0000000000 */
[----:B------:R-:W-:-:S04]  /*6c50*/  PRMT R21, R188, 0x654, R21 ;  /* 0x00000654bc157816 */ /* 0x000fc80000000015 */
[----:B------:R1:W-:Y:S01]  /*6c60*/  SYNCS.ARRIVE.TRANS64.RED.A1T0 RZ, [R21+URZ], RZ ;  /* 0x000000ff15ff79a7 */ /* 0x0003e2000810043f */
[----:B------:R-:W-:Y:S05]  /*6c70*/  @P2 BRA `(.L_x_7942) ;  /* 0xfffffff000e82947 */ /* 0x000fea000383ffff */
.L_x_7935:
[----:B------:R-:W-:Y:S05]  /*6c80*/  BSYNC B0 ;  /* 0x0000000000007941 */ /* 0x000fea0003800000 */
.L_x_7934:
        /* <DEDUP_REMOVED lines=142> */
.L_x_7926:
        /* <DEDUP_REMOVED lines=10> */
[----:B------:R-:W-:-:S04]  /*7610*/  LEA.HI R0, R0, R3, RZ, 0x6 ;  /* 0x0000000300007211 */ /* 0x000fc800078f30ff */
[----:B------:R-:W-:-:S04]  /*7620*/  SHF.R.S32.HI R0, RZ, 0x6, R0 ;  /* 0x00000006ff007819 */ /* 0x000fc80000011400 */
[----:B------:R-:W-:Y:S01]  /*7630*/  VIMNMX R37, R37, R0, PT ;  /* 0x0000000025257248 */ /* 0x000fe20003fe0100 */
[----:B------:R-:W-:-:S03]  /*7640*/  IMAD.MOV.U32 R0, RZ, RZ, RZ ;  /* 0x000000ffff007224 */ /* 0x000fc600078e00ff */
        /* <DEDUP_REMOVED lines=32> */
.L_x_7944:
[----:B------:R-:W-:Y:S05]  /*7850*/  BSYNC B0 ;  /* 0x0000000000007941 */ /* 0x000fea0003800000 */
.L_x_7943:
        /* <DEDUP_REMOVED lines=101> */
.L_x_7946:
[----:B------:R-:W-:Y:S05]  /*7eb0*/  BSYNC B6 ;  /* 0x0000000000067941 */ /* 0x000fea0003800000 */
.L_x_7945:
        /* <DEDUP_REMOVED lines=13> */
.L_x_7950:
[----:B--2---:R2:W4:Y:S02]  /*7f90*/  SYNCS.PHASECHK.TRANS64.TRYWAIT P0, [R2+URZ+0x28c00], R3 ;  /* 0x028c0003020075a7 */ /* 0x004524000800017f */
[----:B----4-:R-:W-:Y:S05]  /*7fa0*/  @!P0 NANOSLEEP.SYNCS 0x989680 ;  /* 0x009896800000895d */ /* 0x010fea0003900000 */
[----:B------:R-:W4:Y:S02]  /*7fb0*/  @!P0 SYNCS.PHASECHK.TRANS64 P0, [R2+URZ+0x28c00], R3 ;  /* 0x028c0003020085a7 */ /* 0x000f24000800007f */
[----:B----4-:R-:W-:Y:S05]  /*7fc0*/  @!P0 BRA `(.L_x_7950) ;  /* 0xfffffffc00f08947 */ /* 0x010fea000383ffff */
.L_x_7949:
[----:B------:R-:W-:Y:S05]  /*7fd0*/  BSYNC B0 ;  /* 0x0000000000007941 */ /* 0x000fea0003800000 */
.L_x_7948:
[----:B------:R-:W-:Y:S05]  /*7fe0*/  BRA `(.L_x_7951) ;  /* 0x0000002c00c07947 */ /* 0x000fea0003800000 */
.L_x_7947:
        /* <DEDUP_REMOVED lines=31> */
.L_x_7953:
[----:B------:R-:W-:Y:S05]  /*81e0*/  BSYNC B6 ;  /* 0x0000000000067941 */ /* 0x000fea0003800000 */
.L_x_7952:
        /* <DEDUP_REMOVED lines=43> */
.L_x_8190:
        /* <DEDUP_REMOVED lines=14> */
[----:B0-----:R-:W-:Y:S01]  /*8580*/  SHF.R.S32.HI R11, RZ, 0x1f, R196 ;  /* 0x0000001fff0b7819 */ /* 0x001fe200000114c4 */
[----:B----4-:R-:W-:-:S06]  /*8590*/  IMAD.MOV.U32 R9, RZ, RZ, R7 ;  /* 0x000000ffff097224 */ /* 0x010fcc00078e0007 */
[----:B------:R-:W-:Y:S02]  /*85a0*/  @!P2 IMAD.WIDE R4, R186, 0x2, R4 ;  /* 0x00000002ba04a825 */ /* 0x000fe400078e0204 */
[C---:B------:R-:W-:Y:S02]  /*85b0*/  @!P3 SHF.L.U64.HI R11, R196.reuse, 0x1, R11 ;  /* 0x00000001c40bb819 */ /* 0x040fe4000001020b */
        /* <DEDUP_REMOVED lines=13> */
.L_x_7958:
[----:B------:R-:W-:Y:S05]  /*8690*/  BSYNC B1 ;  /* 0x0000000000017941 */ /* 0x000fea0003800000 */
.L_x_7957:
[----:B--2--5:R-:W-:Y:S01]  /*86a0*/  IMAD.MOV.U32 R0, RZ, RZ, R24 ;  /* 0x000000ffff007224 */ /* 0x024fe200078e0018 */
[----:B------:R-:W-:Y:S01]  /*86b0*/  UMOV UR4, 0xffffffff ;  /* 0xffffffff00047882 */ /* 0x000fe20000000000 */
[----:B---3--:R-:W-:Y:S01]  /*86c0*/  IMAD.MOV.U32 R3, RZ, RZ, R25 ;  /* 0x000000ffff037224 */ /* 0x008fe200078e0019 */
[----:B0-----:R-:W-:Y:S01]  /*86d0*/  CS2R R8, SRZ ;  /* 0x0000000000087805 */ /* 0x001fe2000001ff00 */
[----:B------:R-:W-:Y:S01]  /*86e0*/  IMAD.MOV.U32 R4, RZ, RZ, R26 ;  /* 0x000000ffff047224 */ /* 0x000fe200078e001a */
[----:B------:R-:W-:Y:S01]  /*86f0*/  PRMT R33, R33, 0x5410, R0 ;  /* 0x0000541021217816 */ /* 0x000fe20000000000 */
        /* <DEDUP_REMOVED lines=15> */
.L_x_8196:
        /* <DEDUP_REMOVED lines=37> */
.L_x_7961:
[----:B------:R-:W-:Y:S05]  /*8a40*/  BSYNC B1 ;  /* 0x0000000000017941 */ /* 0x000fea0003800000 */
.L_x_7960:
[----:B------:R-:W4:Y:S01]  /*8a50*/  SYNCS.PHASECHK.TRANS64.TRYWAIT P0, [R2+URZ+0x28c00], R35 ;  /* 0x028c0023020075a7 */ /* 0x000f22000800017f */
[----:B---3--:R-:W-:Y:S01]  /*8a60*/  LOP3.LUT R3, R32, 0x1c0, RZ, 0xc0, !PT ;  /* 0x000001c020037812 */ /* 0x008fe200078ec0ff */
[----:B0----5:R-:W-:Y:S01]  /*8a70*/  IMAD.MOV.U32 R4, RZ, RZ, R8 ;  /* 0x000000ffff047224 */ /* 0x021fe200078e0008 */
[----:B------:R-:W-:Y:S01]  /*8a80*/  VIADDMNMX R31, R34, -R199, 0x40, PT ;  /* 0x00000040221f7446 */ /* 0x000fe200038009c7 */
        /* <DEDUP_REMOVED lines=11> */
[----:B-1----:R-:W-:Y:S01]  /*8b40*/  PRMT R30, R6, 0x5410, R4 ;  /* 0x00005410061e7816 */ /* 0x002fe20000000004 */
        /* <DEDUP_REMOVED lines=12> */
.L_x_8197:
[----:B------:R-:W-:Y:S05]  /*8c10*/  BSYNC B1 ;  /* 0x0000000000017941 */ /* 0x000fea0003800000 */
.L_x_7962:
        /* <DEDUP_REMOVED lines=55> */
.L_x_7967:
[----:B------:R-:W-:Y:S05]  /*8f90*/  BSYNC B2 ;  /* 0x0000000000027941 */ /* 0x000fea0003800000 */
.L_x_7966:
        /* <DEDUP_REMOVED lines=47> */
.L_x_7965:
[----:B------:R-:W-:Y:S05]  /*9290*/  BSYNC B1 ;  /* 0x0000000000017941 */ /* 0x000fea0003800000 */
.L_x_7964:
        /* <DEDUP_REMOVED lines=54> */
.L_x_7970:
[----:B------:R-:W-:Y:S05]  /*9600*/  BSYNC B1 ;  /* 0x0000000000017941 */ /* 0x000fea0003800000 */
.L_x_7969:
[----:B------:R-:W-:Y:S05]  /*9610*/  @P1 BRA `(.L_x_7968) ;  /* 0x0000001800101947 */ /* 0x000fea0003800000 */
[----:B-1----:R-:W1:Y:S01]  /*9620*/  LDS.128 R4, [R0+0x1000] ;  /* 0x0010000000047984 */ /* 0x002e620000000c00 */
        /* <DEDUP_REMOVED lines=16> */
[C---:B------:R-:W-:Y:S01]  /*9730*/  FMUL.FTZ R13, R9.reuse, R12 ;  /* 0x0000000c090d7220 */ /* 0x040fe20000410000 */
[-C--:B------:R-:W-:Y:S01]  /*9740*/  FMUL.FTZ R9, R9, R11.reuse ;  /* 0x0000000b09097220 */ /* 0x080fe20000410000 */
[C---:B------:R-:W-:Y:S01]  /*9750*/  FMUL.FTZ R21, R7.reuse, R34 ;  /* 0x0000002207157220 */ /* 0x040fe20000410000 */
[----:B------:R-:W-:Y:S02]  /*9760*/  IMAD.U32 R3, R4, 0x10000, RZ ;  /* 0x0001000004037824 */ /* 0x000fe400078e00ff */
[C---:B------:R-:W-:Y:S01]  /*9770*/  FFMA.FTZ R14, R8.reuse, R11, -R13 ;  /* 0x0000000b080e7223 */ /* 0x040fe2000001080d */
[----:B------:R-:W-:Y:S01]  /*9780*/  FFMA.FTZ R15, R8, R12, R9 ;  /* 0x0000000c080f7223 */ /* 0x000fe20000010009 */
[-C--:B------:R-:W-:Y:S01]  /*9790*/  FMUL.FTZ R9, R7, R32.reuse ;  /* 0x0000002007097220 */ /* 0x080fe20000410000 */
[C---:B------:R-:W-:Y:S01]  /*97a0*/  IMAD.U32 R6, R5.reuse, 0x10000, RZ ;  /* 0x0001000005067824 */ /* 0x040fe200078e00ff */
[----:B------:R-:W-:Y:S01]  /*97b0*/  LOP3.LUT R4, R4, 0xffff0000, RZ, 0xc0, !PT ;  /* 0xffff000004047812 */ /* 0x000fe200078ec0ff */
[C---:B------:R-:W-:Y:S01]  /*97c0*/  IMAD.U32 R8, R30.reuse, 0x10000, RZ ;  /* 0x000100001e087824 */ /* 0x040fe200078e00ff */
        /* <DEDUP_REMOVED lines=20> */
.L_x_7955:
        /* <DEDUP_REMOVED lines=80> */
[----:B012-4-:R-:W-:-:S07]  /*9e10*/  PRMT R44, R6, 0x5410, R7 ;  /* 0x00005410062c7816 */ /* 0x017fce0000000007 */
.L_x_8207:
        /* <DEDUP_REMOVED lines=24> */
.L_x_7973:
[----:B------:R-:W-:Y:S05]  /*9fa0*/  BSYNC B1 ;  /* 0x0000000000017941 */ /* 0x000fea0003800000 */
.L_x_7972:
        /* <DEDUP_REMOVED lines=20> */
.L_x_8208:
[----:B------:R-:W-:Y:S05]  /*a0f0*/  BSYNC B1 ;  /* 0x0000000000017941 */ /* 0x000fea0003800000 */
.L_x_7974:
[----:B------:R-:W-:Y:S04]  /*a100*/  BSSY B1, `(.L_x_7976) ;  /* 0x000006a000017945 */ /* 0x000fe80003800000 */
[----:B------:R-:W-:Y:S05]  /*a110*/  @P2 BRA `(.L_x_7977) ;  /* 0x0000000400a02947 */ /* 0x000fea0003800000 */
[----:B------:R-:W-:Y:S01]  /*a120*/  IMAD.SHL.U32 R12, R192, 0x40, RZ ;  /* 0x00000040c00c7824 */ /* 0x000fe200078e00ff */
[----:B------:R-:W-:Y:S01]  /*a130*/  SHF.R.U64 R47, R30, 0x10, R31 ;  /* 0x000000101e2f7819 */ /* 0x000fe2000000121f */
[----:B------:R-:W-:Y:S01]  /*a140*/  IMAD.IADD R14, R18, 0x1, R39 ;  /* 0x00000001120e7824 */ /* 0x000fe200078e0227 */
[--C-:B------:R-:W-:Y:S02]  /*a150*/  SHF.R.U64 R46, R20, 0x10, R21.reuse ;  /* 0x00000010142e7819 */ /* 0x100fe40000001215 */
[----:B------:R-:W-:Y:S02]  /*a160*/  LOP3.LUT R15, R12, 0x1c0, RZ, 0xc0, !PT ;  /* 0x000001c00c0f7812 */ /* 0x000fe400078ec0ff */
[----:B------:R-:W-:Y:S02]  /*a170*/  SHF.R.U32.HI R42, RZ, 0x10, R21 ;  /* 0x00000010ff2a7819 */ /* 0x000fe40000011615 */
[----:B------:R-:W-:Y:S02]  /*a180*/  SHF.R.U32.HI R25, RZ, 0x3, R15 ;  /* 0x00000003ff197819 */ /* 0x000fe4000001160f */
[----:B------:R-:W-:-:S02]  /*a190*/  LOP3.LUT R14, R15, 0x38, R14, 0xf8, !PT ;  /* 0x000000380f0e7812 */ /* 0x000fc400078ef80e */
[----:B------:R-:W-:Y:S02]  /*a1a0*/  LOP3.LUT R12, R15, 0x38, R18, 0xf8, !PT ;  /* 0x000000380f0c7812 */ /* 0x000fe400078ef812 */
[-C--:B------:R-:W-:Y:S02]  /*a1b0*/  LOP3.LUT R15, R14, R25.reuse, RZ, 0x3c, !PT ;  /* 0x000000190e0f7212 */ /* 0x080fe400078e3cff */
[----:B0-----:R-:W-:Y:S02]  /*a1c0*/  LOP3.LUT R13, R12, R25, RZ, 0x3c, !PT ;  /* 0x000000190c0d7212 */ /* 0x001fe400078e3cff */
[----:B------:R-:W-:Y:S01]  /*a1d0*/  SHF.R.U32.HI R40, RZ, 0x10, R29 ;  /* 0x00000010ff287819 */ /* 0x000fe2000001161d */
[C---:B------:R-:W-:Y:S01]  /*a1e0*/  IMAD R25, R206.reuse, 0x200, R15 ;  /* 0x00000200ce197824 */ /* 0x040fe200078e020f */
[----:B------:R-:W-:Y:S01]  /*a1f0*/  PRMT R47, R43, 0x5410, R47 ;  /* 0x000054102b2f7816 */ /* 0x000fe2000000002f */
[----:B------:R-:W-:Y:S01]  /*a200*/  IMAD R13, R206, 0x200, R13 ;  /* 0x00000200ce0d7824 */ /* 0x000fe200078e020d */
[----:B------:R-:W-:Y:S01]  /*a210*/  SHF.R.U64 R41, R28, 0x10, R29 ;  /* 0x000000101c297819 */ /* 0x000fe2000000121d */
[--C-:B------:R-:W-:Y:S01]  /*a220*/  IMAD R38, R25, 0x2, R2.reuse ;  /* 0x0000000219267824 */ /* 0x100fe200078e0202 */
[----:B------:R-:W-:Y:S01]  /*a230*/  SHF.R.U32.HI R50, RZ, 0x10, R31 ;  /* 0x00000010ff327819 */ /* 0x000fe2000001161f */
[----:B------:R-:W-:Y:S01]  /*a240*/  IMAD R35, R13, 0x2, R2 ;  /* 0x000000020d237824 */ /* 0x000fe200078e0202 */
[----:B------:R-:W-:Y:S01]  /*a250*/  PRMT R46, R36, 0x5432, R46 ;  /* 0x00005432242e7816 */ /* 0x000fe2000000002e */
[----:B------:R-:W-:Y:S01]  /*a260*/  IMAD.U32 R49, R47, 0x10000, RZ ;  /* 0x000100002f317824 */ /* 0x000fe200078e00ff */
[----:B------:R-:W0:Y:S01]  /*a270*/  LDS.128 R24, [R38+0x20400] ;  /* 0x0204000026187984 */ /* 0x000e220000000c00 */
[----:B------:R-:W-:-:S02]  /*a280*/  PRMT R28, R37, 0x5432, R42 ;  /* 0x00005432251c7816 */ /* 0x000fc4000000002a */
[----:B------:R-:W-:Y:S01]  /*a290*/  PRMT R37, R37, 0x5410, R40 ;  /* 0x0000541025257816 */ /* 0x000fe20000000028 */
[----:B------:R-:W1:Y:S01]  /*a2a0*/  LDS.128 R12, [R35+0x20400] ;  /* 0x02040000230c7984 */ /* 0x000e620000000c00 */
[--C-:B------:R-:W-:Y:S02]  /*a2b0*/  SHF.R.U64 R21, R32, 0x10, R33.reuse ;  /* 0x0000001020157819 */ /* 0x100fe40000001221 */
[----:B------:R-:W-:Y:S02]  /*a2c0*/  SHF.R.U32.HI R20, RZ, 0x10, R33 ;  /* 0x00000010ff147819 */ /* 0x000fe40000011621 */
[----:B------:R-:W-:Y:S02]  /*a2d0*/  PRMT R50, R43, 0x5432, R50 ;  /* 0x000054322b327816 */ /* 0x000fe40000000032 */
[C---:B------:R-:W-:Y:S02]  /*a2e0*/  PRMT R21, R44.reuse, 0x5410, R21 ;  /* 0x000054102c157816 */ /* 0x040fe40000000015 */
[----:B------:R-:W-:-:S02]  /*a2f0*/  PRMT R20, R44, 0x5432, R20 ;  /* 0x000054322c147816 */ /* 0x000fc40000000014 */
[----:B------:R-:W-:Y:S02]  /*a300*/  PRMT R36, R36, 0x5410, R41 ;  /* 0x0000541024247816 */ /* 0x000fe40000000029 */
[----:B------:R-:W-:Y:S01]  /*a310*/  LOP3.LUT R48, R47, 0xffff0000, RZ, 0xc0, !PT ;  /* 0xffff00002f307812 */ /* 0x000fe200078ec0ff */
[C---:B------:R-:W-:Y:S01]  /*a320*/  IMAD.U32 R47, R28.reuse, 0x10000, RZ ;  /* 0x000100001c2f7824 */ /* 0x040fe200078e00ff */
[----:B------:R-:W-:Y:S01]  /*a330*/  LOP3.LUT R28, R28, 0xffff0000, RZ, 0xc0, !PT ;  /* 0xffff00001c1c7812 */ /* 0x000fe200078ec0ff */
[C---:B0-----:R-:W-:Y:S01]  /*a340*/  IMAD.U32 R40, R24.reuse, 0x10000, RZ ;  /* 0x0001000018287824 */ /* 0x041fe200078e00ff */
[C---:B------:R-:W-:Y:S01]  /*a350*/  LOP3.LUT R43, R25.reuse, 0xffff0000, RZ, 0xc0, !PT ;  /* 0xffff0000192b7812 */ /* 0x040fe200078ec0ff */
[----:B------:R-:W-:Y:S01]  /*a360*/  IMAD.U32 R42, R25, 0x10000, RZ ;  /* 0x00010000192a7824 */ /* 0x000fe200078e00ff */
[----:B------:R-:W-:Y:S01]  /*a370*/  LOP3.LUT R41, R24, 0xffff0000, RZ, 0xc0, !PT ;  /* 0xffff000018297812 */ /* 0x000fe200078ec0ff */
[C---:B-1----:R-:W-:Y:S01]  /*a380*/  IMAD.U32 R30, R12.reuse, 0x10000, RZ ;  /* 0x000100000c1e7824 */ /* 0x042fe200078e00ff */
[----:B------:R-:W-:Y:S01]  /*a390*/  LOP3.LUT R31, R12, 0xffff0000, RZ, 0xc0, !PT ;  /* 0xffff00000c1f7812 */ /* 0x000fe200078ec0ff */
[C---:B------:R-:W-:Y:S01]  /*a3a0*/  IMAD.U32 R32, R13.reuse, 0x10000, RZ ;  /* 0x000100000d207824 */ /* 0x040fe200078e00ff */
        /* <DEDUP_REMOVED lines=12> */
[----:B------:R-:W-:Y:S01]  /*a470*/  LOP3.LUT R46, R46, 0xffff0000, RZ, 0xc0, !PT ;  /* 0xffff00002e2e7812 */ /* 0x000fe200078ec0ff */
[----:B------:R-:W-:Y:S01]  /*a480*/  FFMA.FTZ R24, R30, R25, -R51 ;  /* 0x000000191e187223 */ /* 0x000fe20000010833 */
[----:B------:R-:W-:Y:S02]  /*a490*/  IMAD.U32 R51, R50, 0x10000, RZ ;  /* 0x0001000032337824 */ /* 0x000fe400078e00ff */
[----:B------:R-:W-:Y:S01]  /*a4a0*/  FFMA.FTZ R25, R30, R49, R27 ;  /* 0x000000311e197223 */ /* 0x000fe2000001001b */
[C---:B------:R-:W-:Y:S01]  /*a4b0*/  FMUL.FTZ R40, R41.reuse, R48 ;  /* 0x0000003029287220 */ /* 0x040fe20000410000 */
[-C--:B------:R-:W-:Y:S01]  /*a4c0*/  FMUL.FTZ R30, R41, R46.reuse ;  /* 0x0000002e291e7220 */ /* 0x080fe20000410000 */
[----:B------:R-:W-:Y:S01]  /*a4d0*/  FMUL.FTZ R41, R42, R51 ;  /* 0x000000332a297220 */ /* 0x000fe20000410000 */
[----:B------:R-:W-:Y:S01]  /*a4e0*/  LOP3.LUT R50, R50, 0xffff0000, RZ, 0xc0, !PT ;  /* 0xffff000032327812 */ /* 0x000fe200078ec0ff */
[-C--:B------:R-:W-:Y:S01]  /*a4f0*/  FMUL.FTZ R42, R42, R47.reuse ;  /* 0x0000002f2a2a7220 */ /* 0x080fe20000410000 */
[C---:B------:R-:W-:Y:S01]  /*a500*/  FFMA.FTZ R27, R31.reuse, R46, -R40 ;  /* 0x0000002e1f1b7223 */ /* 0x040fe20000010828 */
[----:B------:R-:W-:Y:S01]  /*a510*/  FFMA.FTZ R48, R31, R48, R30 ;  /* 0x000000301f307223 */ /* 0x000fe2000001001e */
[C---:B------:R-:W-:Y:S01]  /*a520*/  FFMA.FTZ R41, R32.reuse, R47, -R41 ;  /* 0x0000002f20297223 */ /* 0x040fe20000010829 */
[----:B------:R-:W-:Y:S01]  /*a530*/  FFMA.FTZ R42, R32, R51, R42 ;  /* 0x00000033202a7223 */ /* 0x000fe2000001002a */
[----:B------:R-:W-:Y:S01]  /*a540*/  FMUL.FTZ R32, R43, R50 ;  /* 0x000000322b207220 */ /* 0x000fe20000410000 */
[----:B------:R-:W-:-:S02]  /*a550*/  IMAD.U32 R31, R21, 0x10000, RZ ;  /* 0x00010000151f7824 */ /* 0x000fc400078e00ff */
[-C--:B------:R-:W-:Y:S01]  /*a560*/  FMUL.FTZ R46, R43, R28.reuse ;  /* 0x0000001c2b2e7220 */ /* 0x080fe20000410000 */
[----:B------:R-:W-:Y:S02]  /*a570*/  IMAD.U32 R30, R36, 0x10000, RZ ;  /* 0x00010000241e7824 */ /* 0x000fe400078e00ff */
[----:B------:R-:W-:Y:S01]  /*a580*/  FFMA.FTZ R40, R33, R28, -R32 ;  /* 0x0000001c21287223 */ /* 0x000fe20000010820 */
[-C--:B------:R-:W-:Y:S01]  /*a590*/  FMUL.FTZ R52, R44, R31.reuse ;  /* 0x0000001f2c347220 */ /* 0x080fe20000410000 */
[----:B------:R-:W-:Y:S02]  /*a5a0*/  IMAD.U32 R32, R20, 0x10000, RZ ;  /* 0x0001000014207824 */ /* 0x000fe400078e00ff */
[----:B------:R-:W-:Y:S01]  /*a5b0*/  FMUL.FTZ R44, R44, R30 ;  /* 0x0000001e2c2c7220 */ /* 0x000fe20000410000 */
[----:B------:R-:W-:Y:S02]  /*a5c0*/  IMAD.U32 R28, R37, 0x10000, RZ ;  /* 0x00010000251c7824 */ /* 0x000fe400078e00ff */
[----:B------:R-:W-:Y:S01]  /*a5d0*/  FFMA.FTZ R33, R33, R50, R46 ;  /* 0x0000003221217223 */ /* 0x000fe2000001002e */
[----:B------:R-:W-:Y:S01]  /*a5e0*/  FFMA.FTZ R52, R29, R30, -R52 ;  /* 0x0000001e1d347223 */ /* 0x000fe20000010834 */
[----:B------:R-:W-:Y:S01]  /*a5f0*/  FMUL.FTZ R46, R45, R32 ;  /* 0x000000202d2e7220 */ /* 0x000fe20000410000 */
[----:B------:R-:W-:Y:S01]  /*a600*/  FFMA.FTZ R44, R29, R31, R44 ;  /* 0x0000001f1d2c7223 */ /* 0x000fe2000001002c */
[-C--:B------:R-:W-:Y:S01]  /*a610*/  FMUL.FTZ R30, R45, R28.reuse ;  /* 0x0000001c2d1e7220 */ /* 0x080fe20000410000 */
[----:B------:R-:W-:Y:S01]  /*a620*/  LOP3.LUT R21, R21, 0xffff0000, RZ, 0xc0, !PT ;  /* 0xffff000015157812 */ /* 0x000fe200078ec0ff */
[C---:B------:R-:W-:Y:S01]  /*a630*/  FFMA.FTZ R46, R13.reuse, R28, -R46 ;  /* 0x0000001c0d2e7223 */ /* 0x040fe2000001082e */
        /* <DEDUP_REMOVED lines=22> */
.L_x_7977:
[----:B------:R-:W-:Y:S05]  /*a7a0*/  BSYNC B1 ;  /* 0x0000000000017941 */ /* 0x000fea0003800000 */
.L_x_7976:
[----:B------:R-:W-:Y:S01]  /*a7b0*/  PRMT R20, R34, 0x5410, R3 ;  /* 0x0000541022147816 */ /* 0x000fe20000000003 */
[----:B------:R-:W-:Y:S06]  /*a7c0*/  @P0 BRA `(.L_x_7968) ;  /* 0x0000000400a40947 */ /* 0x000fec0003800000 */
[----:B------:R-:W2:Y:S01]  /*a7d0*/  LDL R41, [R1+0x58] ;  /* 0x0000580001297983 */ /* 0x000ea20000100800 */
[----:B------:R-:W-:Y:S01]  /*a7e0*/  IMAD.SHL.U32 R3, R0, 0x40, RZ ;  /* 0x0000004000037824 */ /* 0x000fe200078e00ff */
[----:B01----:R-:W-:Y:S01]  /*a7f0*/  SHF.R.S32.HI R13, RZ, 0x1f, R0 ;  /* 0x0000001fff0d7819 */ /* 0x003fe20000011400 */
[----:B------:R-:W-:Y:S01]  /*a800*/  IMAD.IADD R39, R18, 0x1, R39 ;  /* 0x0000000112277824 */ /* 0x000fe200078e0227 */
[----:B------:R-:W-:Y:S02]  /*a810*/  SHF.R.U64 R32, R4, 0x10, R5 ;  /* 0x0000001004207819 */ /* 0x000fe40000001205 */
[----:B------:R-:W-:Y:S02]  /*a820*/  LEA.HI R13, R13, R0, RZ, 0x3 ;  /* 0x000000000d0d7211 */ /* 0x000fe400078f18ff */
[----:B------:R-:W-:Y:S02]  /*a830*/  LOP3.LUT R12, R3, 0x1c0, RZ, 0xc0, !PT ;  /* 0x000001c0030c7812 */ /* 0x000fe400078ec0ff */
[----:B------:R-:W-:Y:S01]  /*a840*/  SHF.R.U64 R21, R8, 0x10, R9 ;  /* 0x0000001008157819 */ /* 0x000fe20000001209 */
[----:B------:R-:W-:Y:S01]  /*a850*/  IMAD.SHL.U32 R13, R13, 0x40, RZ ;  /* 0x000000400d0d7824 */ /* 0x000fe200078e00ff */
[----:B------:R-:W-:-:S02]  /*a860*/  LOP3.LUT R0, R12, 0x38, R39, 0xf8, !PT ;  /* 0x000000380c007812 */ /* 0x000fc400078ef827 */
[----:B------:R-:W-:Y:S02]  /*a870*/  SHF.R.U32.HI R3, RZ, 0x3, R12 ;  /* 0x00000003ff037819 */ /* 0x000fe4000001160c */
[----:B------:R-:W-:Y:S02]  /*a880*/  PRMT R32, R53, 0x5432, R32 ;  /* 0x0000543235207816 */ /* 0x000fe40000000020 */
[----:B------:R-:W-:Y:S02]  /*a890*/  LOP3.LUT R0, R0, R3, RZ, 0x3c, !PT ;  /* 0x0000000300007212 */ /* 0x000fe400078e3cff */
[----:B------:R-:W-:Y:S01]  /*a8a0*/  LOP3.LUT R3, R13, 0xfffffe00, RZ, 0xc0, !PT ;  /* 0xfffffe000d037812 */ /* 0x000fe200078ec0ff */
[----:B------:R-:W-:Y:S01]  /*a8b0*/  IMAD.U32 R34, R32, 0x10000, RZ ;  /* 0x0001000020227824 */ /* 0x000fe200078e00ff */
[----:B------:R-:W-:Y:S02]  /*a8c0*/  SHF.R.U32.HI R29, RZ, 0x10, R9 ;  /* 0x00000010ff1d7819 */ /* 0x000fe40000011609 */
[----:B------:R-:W-:Y:S01]  /*a8d0*/  SHF.R.U32.HI R33, RZ, 0x10, R5 ;  /* 0x00000010ff217819 */ /* 0x000fe20000011605 */
[----:B------:R-:W-:Y:S01]  /*a8e0*/  IMAD.IADD R3, R3, 0x1, R0 ;  /* 0x0000000103037824 */ /* 0x000fe200078e0200 */
[----:B------:R-:W-:-:S02]  /*a8f0*/  PRMT R21, R56, 0x5410, R21 ;  /* 0x0000541038157816 */ /* 0x000fc40000000015 */
[----:B------:R-:W-:Y:S01]  /*a900*/  SHF.R.U32.HI R37, RZ, 0x10, R7 ;  /* 0x00000010ff257819 */ /* 0x000fe20000011607 */
[----:B------:R-:W-:Y:S01]  /*a910*/  IMAD R0, R3, 0x2, R2 ;  /* 0x0000000203007824 */ /* 0x000fe200078e0202 */
[----:B------:R-:W-:Y:S01]  /*a920*/  PRMT R33, R53, 0x5410, R33 ;  /* 0x0000541035217816 */ /* 0x000fe20000000021 */
[----:B------:R-:W-:Y:S01]  /*a930*/  IMAD.U32 R28, R21, 0x10000, RZ ;  /* 0x00010000151c7824 */ /* 0x000fe200078e00ff */
[----:B------:R-:W-:Y:S02]  /*a940*/  SHF.R.U32.HI R31, RZ, 0x10, R11 ;  /* 0x00000010ff1f7819 */ /* 0x000fe4000001160b */
[----:B------:R-:W0:Y:S01]  /*a950*/  LDS.128 R24, [R0+0x20400] ;  /* 0x0204000000187984 */ /* 0x000e220000000c00 */
[----:B------:R-:W-:Y:S01]  /*a960*/  PRMT R29, R57, 0x5410, R29 ;  /* 0x00005410391d7816 */ /* 0x000fe2000000001d */
[----:B------:R-:W-:Y:S01]  /*a970*/  IMAD.U32 R36, R33, 0x10000, RZ ;  /* 0x0001000021247824 */ /* 0x000fe200078e00ff */
[----:B------:R-:W-:Y:S02]  /*a980*/  SHF.R.U64 R30, R10, 0x10, R11 ;  /* 0x000000100a1e7819 */ /* 0x000fe4000000120b */
[----:B------:R-:W-:-:S02]  /*a990*/  PRMT R37, R55, 0x5410, R37 ;  /* 0x0000541037257816 */ /* 0x000fc40000000025 */
[C---:B------:R-:W-:Y:S02]  /*a9a0*/  PRMT R31, R20.reuse, 0x5410, R31 ;  /* 0x00005410141f7816 */ /* 0x040fe4000000001f */
        /* <DEDUP_REMOVED lines=75> */
.L_x_7968:
[----:B------:R-:W-:Y:S05]  /*ae60*/  BSYNC B0 ;  /* 0x0000000000007941 */ /* 0x000fea0003800000 */
.L_x_7954:
        /* <DEDUP_REMOVED lines=8> */
.L_x_7951:
[----:B--23--:R-:W-:-:S05]  /*aef0*/  IMAD.U32 R0, RZ, RZ, UR37 ;  /* 0x00000025ff007e24 */ /* 0x00cfca000f8e00ff */
[----:B------:R-:W-:-:S13]  /*af00*/  ISETP.NE.AND P0, PT, R0, 0x3, PT ;  /* 0x000000030000780c */ /* 0x000fda0003f05270 */
[----:B------:R-:W-:Y:S05]  /*af10*/  @!P0 BRA `(.L_x_7978) ;  /* 0x0000000000048947 */ /* 0x000fea0003800000 */
[----:B------:R-:W-:Y:S01]  /*af20*/  BPT.TRAP 0x1 ;  /* 0x000000040000795c */ /* 0x000fe20000300000 */
.L_x_7978:
[----:B------:R-:W-:Y:S01]  /*af30*/  IMAD R20, R17, 0x8, R2 ;  /* 0x0000000811147824 */ /* 0x000fe200078e0202 */
[----:B------:R-:W-:-:S04]  /*af40*/  SHF.L.U32 R21, R22, 0x1f, RZ ;  /* 0x0000001f16157819 */ /* 0x000fc800000006ff */
[----:B------:R2:W3:Y:S01]  /*af50*/  SYNCS.PHASECHK.TRANS64.TRYWAIT P1, [R20+URZ+0x28c30], R21 ;  /* 0x028c3015140075a7 */ /* 0x0004e2000802017f */
[----:B------:R-:W-:Y:S05]  /*af60*/  @!P0 BRA `(.L_x_7979) ;  /* 0x0000000000048947 */ /* 0x000fea0003800000 */
[----:B------:R-:W-:Y:S01]  /*af70*/  BPT.TRAP 0x1 ;  /* 0x000000040000795c */ /* 0x000fe20000300000 */
.L_x_7979:
[C---:B------:R-:W-:Y:S02]  /*af80*/  VIADD R0, R2.reuse, 0x22400 ;  /* 0x0002240002007836 */ /* 0x040fe40000000000 */
[----:B-1----:R-:W-:-:S03]  /*af90*/  VIADD R3, R2, 0x20400 ;  /* 0x0002040002037836 */ /* 0x002fc60000000000 */
[----:B------:R-:W-:Y:S02]  /*afa0*/  SHF.R.U32.HI R0, RZ, 0x4, R0 ;  /* 0x00000004ff007819 */ /* 0x000fe40000011600 */
[----:B------:R-:W-:Y:S02]  /*afb0*/  SHF.R.U32.HI R3, RZ, 0x4, R3 ;  /* 0x00000004ff037819 */ /* 0x000fe40000011603 */
[----:B------:R-:W-:Y:S02]  /*afc0*/  LOP3.LUT R0, R0, 0x3fff, RZ, 0xc0, !PT ;  /* 0x00003fff00007812 */ /* 0x000fe400078ec0ff */
[----:B------:R-:W-:Y:S02]  /*afd0*/  LOP3.LUT R3, R3, 0x3fff, RZ, 0xc0, !PT ;  /* 0x00003fff03037812 */ /* 0x000fe400078ec0ff */
[----:B------:R-:W-:Y:S01]  /*afe0*/  LOP3.LUT R15, R0, 0x10000, RZ, 0xfc, !PT ;  /* 0x00010000000f7812 */ /* 0x000fe200078efcff */
[----:B---3--:R-:W-:Y:S06]  /*aff0*/  @P1 BRA `(.L_x_7980) ;  /* 0x0000000000081947 */ /* 0x008fec0003800000 */
[----:B------:R-:W1:Y:S02]  /*b000*/  SYNCS.PHASECHK.TRANS64.TRYWAIT P1, [R20+URZ+0x28c30], R21 ;  /* 0x028c3015140075a7 */ /* 0x000e64000802017f */
[----:B-1----:R-:W-:Y:S05]  /*b010*/  @!P1 BRA `(.L_x_7981) ;  /* 0x0000013c007c9947 */ /* 0x002fea0003800000 */
.L_x_7980:
        /* <DEDUP_REMOVED lines=47> */
.L_x_7982:
[----:B------:R-:W0:Y:S01]  /*b310*/  LDC R0, c[0x0][0x448] ;  /* 0x00011200ff007b82 */ /* 0x000e220000000800 */
[----:B------:R-:W-:Y:S01]  /*b320*/  IMAD.IADD R12, R208, 0x1, R199 ;  /* 0x00000001d00c7824 */ /* 0x000fe200078e02c7 */
[----:B------:R-:W-:Y:S01]  /*b330*/  LOP3.LUT R16, R16, 0xffffffef, RZ, 0xc0, !PT ;  /* 0xffffffef10107812 */ /* 0x000fe200078ec0ff */
[----:B------:R-:W-:Y:S01]  /*b340*/  ULDC UR4, c[0x0][0x988] ;  /* 0x0002620000047ab9 */ /* 0x000fe20000000800 */
[----:B0-----:R-:W-:-:S13]  /*b350*/  ISETP.NE.AND P1, PT, R0, 0x1, PT ;  /* 0x000000010000780c */ /* 0x001fda0003f25270 */
[----:B------:R-:W0:Y:S01]  /*b360*/  @P1 LDC R3, c[0x0][0x44c] ;  /* 0x00011300ff031b82 */ /* 0x000e220000000800 */
[----:B------:R-:W-:-:S07]  /*b370*/  @P1 LOP3.LUT R16, R16, 0x10, RZ, 0xfc, !PT ;  /* 0x0000001010101812 */ /* 0x000fce00078efcff */
[----:B------:R-:W3:Y:S01]  /*b380*/  @P1 LDC R13, c[0x0][0x450] ;  /* 0x00011400ff0d1b82 */ /* 0x000ee20000000800 */
[----:B0-----:R-:W-:-:S05]  /*b390*/  @P1 IMAD.HI.U32 R0, R12, R3, RZ ;  /* 0x000000030c001227 */ /* 0x001fca00078e00ff */
[----:B---3--:R-:W-:Y:S01]  /*b3a0*/  @P1 SHF.R.U32.HI R12, RZ, R13, R0 ;  /* 0x0000000dff0c1219 */ /* 0x008fe20000011600 */
[----:B------:R-:W-:-:S04]  /*b3b0*/  IMAD.MOV.U32 R0, RZ, RZ, -0x40 ;  /* 0xffffffc0ff007424 */ /* 0x000fc800078e00ff */
[----:B------:R-:W0:Y:S01]  /*b3c0*/  SHFL.IDX PT, R14, R12, 0x1, 0x1c1f ;  /* 0x003c1f000c0e7f89 */ /* 0x000e2200000e0000 */
[----:B------:R-:W-:-:S03]  /*b3d0*/  IMAD R3, R209, R0, 0x40 ;  /* 0x00000040d1037424 */ /* 0x000fc600078e0200 */
[----:B------:R-:W3:Y:S02]  /*b3e0*/  SHFL.IDX PT, R12, R12, RZ, 0x1c1f ;  /* 0x001c1fff0c0c7589 */ /* 0x000ee400000e0000 */
[----:B------:R-:W-:Y:S02]  /*b3f0*/  IADD3 R13, R200, 0x1, R3 ;  /* 0x00000001c80d7810 */ /* 0x000fe40007ffe003 */
[----:B------:R-:W-:Y:S02]  /*b400*/  IADD3 R0, -R207, R3, R200 ;  /* 0x00000003cf007210 */ /* 0x000fe40007ffe1c8 */
[----:B------:R-:W-:-:S04]  /*b410*/  IADD3 R13, -R198, R13, -R207 ;  /* 0x0000000dc60d7210 */ /* 0x000fc80007ffe9cf */
[----:B0-----:R-:W-:-:S04]  /*b420*/  VIADDMNMX R14, R14, R13, R0, PT ;  /* 0x0000000d0e0e7246 */ /* 0x001fc80003800100 */
[C---:B------:R-:W-:Y:S02]  /*b430*/  ISETP.GT.AND P1, PT, R14.reuse, RZ, PT ;  /* 0x000000ff0e00720c */ /* 0x040fe40003f24270 */
[C---:B------:R-:W-:Y:S02]  /*b440*/  ISETP.GT.AND P2, PT, R14.reuse, 0x1, PT ;  /* 0x000000010e00780c */ /* 0x040fe40003f44270 */
[----:B------:R-:W-:Y:S02]  /*b450*/  ISETP.GT.AND P3, PT, R14, 0x8, PT ;  /* 0x000000080e00780c */ /* 0x000fe40003f64270 */
[----:B------:R-:W-:Y:S02]  /*b460*/  FSEL R26, R26, -INF , P1 ;  /* 0xff8000001a1a7808 */ /* 0x000fe40000800000 */
[----:B------:R-:W-:Y:S02]  /*b470*/  FSEL R61, R27, -INF , P2 ;  /* 0xff8000001b3d7808 */ /* 0x000fe40001000000 */
[----:B------:R-:W-:-:S02]  /*b480*/  FSEL R3, R30, -INF , P3 ;  /* 0xff8000001e037808 */ /* 0x000fc40001800000 */
[----:B------:R-:W-:Y:S02]  /*b490*/  ISETP.GT.AND P1, PT, R14, 0x9, PT ;  /* 0x000000090e00780c */ /* 0x000fe40003f24270 */
[----:B------:R-:W-:Y:S02]  /*b4a0*/  FMNMX.FTZ R30, R26, R61, !PT ;  /* 0x0000003d1a1e7209 */ /* 0x000fe40007810000 */
[C---:B------:R-:W-:Y:S02]  /*b4b0*/  ISETP.GT.AND P2, PT, R14.reuse, 0x10, PT ;  /* 0x000000100e00780c */ /* 0x040fe40003f44270 */
[----:B------:R-:W-:Y:S02]  /*b4c0*/  FSEL R31, R31, -INF , P1 ;  /* 0xff8000001f1f7808 */ /* 0x000fe40000800000 */
[----:B------:R-:W-:Y:S02]  /*b4d0*/  FMNMX.FTZ R30, R3, R30, !PT ;  /* 0x0000001e031e7209 */ /* 0x000fe40007810000 */
[----:B------:R-:W-:-:S02]  /*b4e0*/  ISETP.GT.AND P1, PT, R14, 0x11, PT ;  /* 0x000000110e00780c */ /* 0x000fc40003f24270 */
[----:B------:R-:W-:Y:S02]  /*b4f0*/  FSEL R27, R34, -INF , P2 ;  /* 0xff800000221b7808 */ /* 0x000fe40001000000 */
        /* <DEDUP_REMOVED lines=42> */
[----:B------:R-:W-:-:S04]  /*b7a0*/  ISETP.GT.AND P3, PT, R14, 0x29, PT ;  /* 0x000000290e00780c */ /* 0x000fc80003f64270 */
[----:B------:R-:W-:Y:S02]  /*b7b0*/  FSEL R79, R45, -INF , P3 ;  /* 0xff8000002d4f7808 */ /* 0x000fe40001800000 */
[----:B0-----:R-:W-:Y:S02]  /*b7c0*/  FMNMX.FTZ R34, R30, R69, !PT ;  /* 0x000000451e227209 */ /* 0x001fe40007810000 */
[----:B------:R-:W-:Y:S02]  /*b7d0*/  FSEL R69, R24, -INF , P1 ;  /* 0xff80000018457808 */ /* 0x000fe40000800000 */
[----:B------:R-:W-:Y:S01]  /*b7e0*/  ISETP.GT.AND P1, PT, R14, 0x9, PT ;  /* 0x000000090e00780c */ /* 0x000fe20003f24270 */
[----:B------:R-:W0:Y:S01]  /*b7f0*/  SHFL.BFLY PT, R13, R34, 0x1, 0x1f ;  /* 0x0c201f00220d7f89 */ /* 0x000e2200000e0000 */
[----:B------:R-:W-:Y:S02]  /*b800*/  FMNMX.FTZ R12, R69, R0, !PT ;  /* 0x00000000450c7209 */ /* 0x000fe40007810000 */
[----:B------:R-:W-:-:S02]  /*b810*/  FSEL R71, R29, -INF , P1 ;  /* 0xff8000001d477808 */ /* 0x000fc40000800000 */
[----:B------:R-:W-:Y:S02]  /*b820*/  FMNMX.FTZ R12, R25, R12, !PT ;  /* 0x0000000c190c7209 */ /* 0x000fe40007810000 */
[----:B------:R-:W-:Y:S02]  /*b830*/  ISETP.GT.AND P1, PT, R14, 0x11, PT ;  /* 0x000000110e00780c */ /* 0x000fe40003f24270 */
[----:B------:R-:W-:Y:S02]  /*b840*/  FSEL R29, R32, -INF , P2 ;  /* 0xff800000201d7808 */ /* 0x000fe40001000000 */
[----:B------:R-:W-:Y:S02]  /*b850*/  FMNMX.FTZ R12, R71, R12, !PT ;  /* 0x0000000c470c7209 */ /* 0x000fe40007810000 */
        /* <DEDUP_REMOVED lines=8> */
[----:B------:R-:W-:Y:S01]  /*b8e0*/  FMNMX.FTZ R24, R73, R12, !PT ;  /* 0x0000000c49187209 */ /* 0x000fe20007810000 */
[----:B------:R-:W-:Y:S01]  /*b8f0*/  IMAD.U32 R12, RZ, RZ, UR4 ;  /* 0x00000004ff0c7e24 */ /* 0x000fe2000f8e00ff */
[----:B------:R-:W-:Y:S02]  /*b900*/  ISETP.GT.AND P1, PT, R14, 0x21, PT ;  /* 0x000000210e00780c */ /* 0x000fe40003f24270 */
[----:B------:R-:W-:Y:S02]  /*b910*/  FSEL R75, R40, -INF , P2 ;  /* 0xff800000284b7808 */ /* 0x000fe40001000000 */
[----:B------:R-:W-:Y:S02]  /*b920*/  FMNMX.FTZ R24, R37, R24, !PT ;  /* 0x0000001825187209 */ /* 0x000fe40007810000 */
[----:B------:R-:W-:Y:S02]  /*b930*/  ISETP.GT.AND P2, PT, R14, 0x28, PT ;  /* 0x000000280e00780c */ /* 0x000fe40003f44270 */
[----:B------:R-:W-:-:S02]  /*b940*/  FSEL R41, R41, -INF , P1 ;  /* 0xff80000029297808 */ /* 0x000fc40000800000 */
[----:B------:R-:W-:Y:S02]  /*b950*/  FMNMX.FTZ R24, R75, R24, !PT ;  /* 0x000000184b187209 */ /* 0x000fe40007810000 */
[----:B------:R-:W-:Y:S02]  /*b960*/  FSEL R77, R44, -INF , P2 ;  /* 0xff8000002c4d7808 */ /* 0x000fe40001000000 */
[----:B------:R-:W-:Y:S02]  /*b970*/  FMNMX.FTZ R24, R41, R24, !PT ;  /* 0x0000001829187209 */ /* 0x000fe40007810000 */
[C---:B------:R-:W-:Y:S02]  /*b980*/  ISETP.GT.AND P1, PT, R14.reuse, 0x30, PT ;  /* 0x000000300e00780c */ /* 0x040fe40003f24270 */
[----:B------:R-:W-:Y:S02]  /*b990*/  FMNMX.FTZ R24, R77, R24, !PT ;  /* 0x000000184d187209 */ /* 0x000fe40007810000 */
[----:B------:R-:W-:-:S02]  /*b9a0*/  ISETP.GT.AND P2, PT, R14, 0x31, PT ;  /* 0x000000310e00780c */ /* 0x000fc40003f44270 */
[----:B------:R-:W-:Y:S02]  /*b9b0*/  FSEL R45, R48, -INF , P1 ;  /* 0xff800000302d7808 */ /* 0x000fe40000800000 */
[----:B------:R-:W-:Y:S02]  /*b9c0*/  FMNMX.FTZ R24, R79, R24, !PT ;  /* 0x000000184f187209 */ /* 0x000fe40007810000 */
[----:B------:R-:W-:Y:S02]  /*b9d0*/  ISETP.GT.AND P1, PT, R14, 0x38, PT ;  /* 0x000000380e00780c */ /* 0x000fe40003f24270 */
[----:B------:R-:W-:Y:S02]  /*b9e0*/  FSEL R49, R49, -INF , P2 ;  /* 0xff80000031317808 */ /* 0x000fe40001000000 */
[----:B------:R-:W-:Y:S02]  /*b9f0*/  FMNMX.FTZ R24, R45, R24, !PT ;  /* 0x000000182d187209 */ /* 0x000fe40007810000 */
[----:B0-----:R-:W-:-:S02]  /*ba00*/  FMNMX.FTZ R13, R34, R13, !PT ;  /* 0x0000000d220d7209 */ /* 0x001fc40007810000 */
[----:B------:R-:W-:Y:S02]  /*ba10*/  ISETP.GT.AND P2, PT, R14, 0x39, PT ;  /* 0x000000390e00780c */ /* 0x000fe40003f44270 */
[----:B------:R-:W-:Y:S01]  /*ba20*/  FSEL R81, R52, -INF , P1 ;  /* 0xff80000034517808 */ /* 0x000fe20000800000 */
[----:B------:R-:W-:Y:S01]  /*ba30*/  FMUL.FTZ R38, R13, R12 ;  /* 0x0000000c0d267220 */ /* 0x000fe20000410000 */
[----:B------:R-:W-:Y:S02]  /*ba40*/  FMNMX.FTZ R24, R49, R24, !PT ;  /* 0x0000001831187209 */ /* 0x000fe40007810000 */
[----:B------:R-:W-:Y:S02]  /*ba50*/  FSETP.NEU.FTZ.AND P4, PT, R13, -INF , PT ;  /* 0xff8000000d00780b */ /* 0x000fe40003f9d000 */
[----:B------:R-:W-:Y:S02]  /*ba60*/  FSEL R53, R53, -INF , P2 ;  /* 0xff80000035357808 */ /* 0x000fe40001000000 */
[----:B------:R-:W-:-:S02]  /*ba70*/  FMNMX.FTZ R24, R81, R24, !PT ;  /* 0x0000001851187209 */ /* 0x000fc40007810000 */
[----:B------:R-:W-:Y:S02]  /*ba80*/  FSEL R38, R38, RZ, P4 ;  /* 0x000000ff26267208 */ /* 0x000fe40002000000 */
[----:B------:R-:W-:-:S03]  /*ba90*/  FMNMX.FTZ R24, R53, R24, !PT ;  /* 0x0000001835187209 */ /* 0x000fc60007810000 */
[-CC-:B------:R-:W-:Y:S01]  /*baa0*/  FFMA.FTZ R167, R3, R12.reuse, -R38.reuse ;  /* 0x0000000c03a77223 */ /* 0x180fe20000010826 */
[-CC-:B------:R-:W-:Y:S01]  /*bab0*/  FFMA.FTZ R165, R26, R12.reuse, -R38.reuse ;  /* 0x0000000c1aa57223 */ /* 0x180fe20000010826 */
[----:B------:R-:W0:Y:S01]  /*bac0*/  SHFL.BFLY PT, R3, R24, 0x2, 0x1f ;  /* 0x0c401f0018037f89 */ /* 0x000e2200000e0000 */
        /* <DEDUP_REMOVED lines=12> */
[----:B------:R-:W-:-:S05]  /*bb90*/  VIADD R43, R20, 0x28c40 ;  /* 0x00028c40142b7836 */ /* 0x000fca0000000000 */
[----:B------:R-:W-:Y:S02]  /*bba0*/  PRMT R43, R188, 0x654, R43 ;  /* 0x00000654bc2b7816 */ /* 0x000fe4000000002b */
[----:B------:R-:W3:Y:S02]  /*bbb0*/  MUFU.EX2 R30, R30 ;  /* 0x0000001e001e7308 */ /* 0x000ee40000000800 */
[----:B------:R4:W-:Y:S01]  /*bbc0*/  SYNCS.ARRIVE.TRANS64.RED.A1T0 RZ, [R43+URZ], RZ ;  /* 0x000000ff2bff79a7 */ /* 0x0009e2000810043f */
[----:B0-----:R-:W-:Y:S01]  /*bbd0*/  FMNMX.FTZ R26, R24, R3, !PT ;  /* 0x00000003181a7209 */ /* 0x001fe20007810000 */
[-CC-:B------:R-:W-:Y:S01]  /*bbe0*/  FFMA.FTZ R3, R67, R12.reuse, -R38.reuse ;  /* 0x0000000c43037223 */ /* 0x180fe20000010826 */
[----:B------:R-:W-:-:S03]  /*bbf0*/  FFMA.FTZ R24, R65, R12, -R38 ;  /* 0x0000000c41187223 */ /* 0x000fc60000010826 */
[----:B------:R-:W0:Y:S01]  /*bc00*/  MUFU.EX2 R167, R167 ;  /* 0x000000a700a77308 */ /* 0x000e220000000800 */
[----:B------:R-:W1:Y:S07]  /*bc10*/  SHFL.BFLY PT, R27, R26, 0x1, 0x1f ;  /* 0x0c201f001a1b7f89 */ /* 0x000e6e00000e0000 */
[----:B------:R-:W2:Y:S01]  /*bc20*/  MUFU.EX2 R32, R32 ;  /* 0x0000002000207308 */ /* 0x000ea20000000800 */
[----:B---3--:R-:W-:Y:S01]  /*bc30*/  FADD.FTZ R42, R165, R30 ;  /* 0x0000001ea52a7221 */ /* 0x008fe20000010000 */
[----:B------:R-:W-:-:S06]  /*bc40*/  F2FP.BF16.F32.PACK_AB R165, R30, R165 ;  /* 0x000000a51ea5723e */ /* 0x000fcc00000010ff */
[----:B------:R-:W-:Y:S08]  /*bc50*/  MUFU.EX2 R161, R161 ;  /* 0x000000a100a17308 */ /* 0x000ff00000000800 */
[----:B------:R-:W-:Y:S01]  /*bc60*/  MUFU.EX2 R34, R34 ;  /* 0x0000002200227308 */ /* 0x000fe20000000800 */
[----:B-1----:R-:W-:Y:S01]  /*bc70*/  FMNMX.FTZ R14, R26, R27, !PT ;  /* 0x0000001b1a0e7209 */ /* 0x002fe20007810000 */
[----:B------:R-:W-:Y:S01]  /*bc80*/  FFMA.FTZ R26, R47, R12, -R38 ;  /* 0x0000000c2f1a7223 */ /* 0x000fe20000010826 */
[----:B0-----:R-:W-:Y:S01]  /*bc90*/  FADD.FTZ R47, R167, R42 ;  /* 0x0000002aa72f7221 */ /* 0x001fe20000010000 */
[----:B--2---:R-:W-:-:S02]  /*bca0*/  F2FP.BF16.F32.PACK_AB R167, R32, R167 ;  /* 0x000000a720a7723e */ /* 0x004fc400000010ff */
[C---:B------:R-:W-:Y:S01]  /*bcb0*/  FMUL.FTZ R31, R14.reuse, R12 ;  /* 0x0000000c0e1f7220 */ /* 0x040fe20000410000 */
[----:B------:R-:W-:Y:S01]  /*bcc0*/  FSETP.NEU.FTZ.AND P1, PT, R14, -INF , PT ;  /* 0xff8000000e00780b */ /* 0x000fe20003f3d000 */
[----:B------:R-:W-:Y:S01]  /*bcd0*/  MUFU.EX2 R163, R163 ;  /* 0x000000a300a37308 */ /* 0x000fe20000000800 */
[----:B------:R-:W-:Y:S02]  /*bce0*/  FADD.FTZ R46, R32, R47 ;  /* 0x0000002f202e7221 */ /* 0x000fe40000010000 */
        /* <DEDUP_REMOVED lines=20> */
[----:B------:R-:W4:Y:S01]  /*be30*/  MUFU.EX2 R25, R25 ;  /* 0x0000001900197308 */ /* 0x000f220000000800 */
[----:B0-----:R-:W-:Y:S01]  /*be40*/  FADD.FTZ R45, R164, R35 ;  /* 0x00000023a42d7221 */ /* 0x001fe20000010000 */
[----:B------:R-:W-:-:S06]  /*be50*/  F2FP.BF16.F32.PACK_AB R164, R35, R164 ;  /* 0x000000a423a4723e */ /* 0x000fcc00000010ff */
[----:B------:R-:W0:Y:S01]  /*be60*/  MUFU.EX2 R160, R160 ;  /* 0x000000a000a07308 */ /* 0x000e220000000800 */
[----:B-1----:R-:W-:Y:S01]  /*be70*/  FADD.FTZ R44, R166, R45 ;  /* 0x0000002da62c7221 */ /* 0x002fe20000010000 */
[----:B------:R-:W-:Y:S01]  /*be80*/  FADD.FTZ R45, R161, R46 ;  /* 0x0000002ea12d7221 */ /* 0x000fe20000010000 */
[----:B------:R-:W-:-:S03]  /*be90*/  F2FP.BF16.F32.PACK_AB R161, R34, R161 ;  /* 0x000000a122a1723e */ /* 0x000fc600000010ff */
[----:B------:R-:W-:Y:S02]  /*bea0*/  FADD.FTZ R46, R34, R45 ;  /* 0x0000002d222e7221 */ /* 0x000fe40000010000 */
[----:B------:R-:W1:Y:S01]  /*beb0*/  MUFU.EX2 R29, R29 ;  /* 0x0000001d001d7308 */ /* 0x000e620000000800 */
[----:B----4-:R-:W-:Y:S01]  /*bec0*/  FADD.FTZ R43, R25, R44 ;  /* 0x0000002c192b7221 */ /* 0x010fe20000010000 */
[----:B------:R-:W-:Y:S01]  /*bed0*/  FADD.FTZ R45, R163, R46 ;  /* 0x0000002ea32d7221 */ /* 0x000fe20000010000 */
[----:B------:R-:W-:Y:S01]  /*bee0*/  F2FP.BF16.F32.PACK_AB R166, R25, R166 ;  /* 0x000000a619a6723e */ /* 0x000fe200000010ff */
[----:B------:R-:W-:Y:S01]  /*bef0*/  BAR.SYNC.DEFER_BLOCKING 0xf, 0x100 ;  /* 0x03c4000000007b1d */ /* 0x000fe20000010000 */
[----:B0-----:R-:W-:-:S05]  /*bf00*/  FADD.FTZ R44, R160, R43 ;  /* 0x0000002ba02c7221 */ /* 0x001fca0000010000 */
[----:B------:R-:W0:Y:S01]  /*bf10*/  MUFU.EX2 R162, R162 ;  /* 0x000000a200a27308 */ /* 0x000e220000000800 */
[----:B-1----:R-:W-:-:S07]  /*bf20*/  FADD.FTZ R43, R29, R44 ;  /* 0x0000002c1d2b7221 */ /* 0x002fce0000010000 */
[----:B------:R-:W1:Y:S01]  /*bf30*/  MUFU.EX2 R36, R36 ;  /* 0x0000002400247308 */ /* 0x000e620000000800 */
[----:B------:R-:W-:-:S07]  /*bf40*/  F2FP.BF16.F32.PACK_AB R160, R29, R160 ;  /* 0x000000a01da0723e */ /* 0x000fce00000010ff */
[----:B------:R-:W2:Y:S01]  /*bf50*/  MUFU.EX2 R33, R33 ;  /* 0x0000002100217308 */ /* 0x000ea20000000800 */
[----:B0-----:R-:W-:Y:S01]  /*bf60*/  FADD.FTZ R32, R162, R43 ;  /* 0x0000002ba2207221 */ /* 0x001fe20000010000 */
[----:B------:R0:W-:Y:S06]  /*bf70*/  STSM.16.M88.4 [R201+0x26800], R164 ;  /* 0x026800a4c9007844 */ /* 0x0001ec0000000200 */
[----:B------:R-:W3:Y:S01]  /*bf80*/  MUFU.EX2 R157, R157 ;  /* 0x0000009d009d7308 */ /* 0x000ee20000000800 */
[C---:B-1----:R-:W-:Y:S01]  /*bf90*/  FADD.FTZ R44, R36.reuse, R45 ;  /* 0x0000002d242c7221 */ /* 0x042fe20000010000 */
[----:B------:R-:W-:-:S06]  /*bfa0*/  F2FP.BF16.F32.PACK_AB R163, R36, R163 ;  /* 0x000000a324a3723e */ /* 0x000fcc00000010ff */
[----:B------:R-:W1:Y:S01]  /*bfb0*/  MUFU.EX2 R156, R156 ;  /* 0x0000009c009c7308 */ /* 0x000e620000000800 */
[C---:B--2---:R-:W-:Y:S01]  /*bfc0*/  FADD.FTZ R45, R33.reuse, R32 ;  /* 0x00000020212d7221 */ /* 0x044fe20000010000 */
[----:B------:R-:W-:-:S05]  /*bfd0*/  F2FP.BF16.F32.PACK_AB R162, R33, R162 ;  /* 0x000000a221a2723e */ /* 0x000fca00000010ff */
[----:B------:R0:W-:Y:S01]  /*bfe0*/  STSM.16.M88.4 [R204], R160 ;  /* 0x000000a0cc007844 */ /* 0x0001e20000000200 */
[----:B------:R-:W2:Y:S01]  /*bff0*/  MUFU.EX2 R40, R40 ;  /* 0x0000002800287308 */ /* 0x000ea20000000800 */
[----:B---3--:R-:W-:-:S07]  /*c000*/  FADD.FTZ R47, R157, R44 ;  /* 0x0000002c9d2f7221 */ /* 0x008fce0000010000 */
[----:B------:R-:W3:Y:S01]  /*c010*/  MUFU.EX2 R37, R37 ;  /* 0x0000002500257308 */ /* 0x000ee20000000800 */
[----:B-1----:R-:W-:-:S07]  /*c020*/  FADD.FTZ R32, R156, R45 ;  /* 0x0000002d9c207221 */ /* 0x002fce0000010000 */
[----:B------:R-:W1:Y:S01]  /*c030*/  MUFU.EX2 R28, R28 ;  /* 0x0000001c001c7308 */ /* 0x000e620000000800 */
[C---:B--2---:R-:W-:Y:S01]  /*c040*/  FADD.FTZ R47, R40.reuse, R47 ;  /* 0x0000002f282f7221 */ /* 0x044fe20000010000 */
[----:B------:R-:W-:-:S06]  /*c050*/  F2FP.BF16.F32.PACK_AB R157, R40, R157 ;  /* 0x0000009d289d723e */ /* 0x000fcc00000010ff */
[----:B------:R-:W2:Y:S01]  /*c060*/  MUFU.EX2 R41, R41 ;  /* 0x0000002900297308 */ /* 0x000ea20000000800 */
[C---:B---3--:R-:W-:Y:S01]  /*c070*/  FADD.FTZ R32, R37.reuse, R32 ;  /* 0x0000002025207221 */ /* 0x048fe20000010000 */
[----:B------:R-:W-:-:S06]  /*c080*/  F2FP.BF16.F32.PACK_AB R156, R37, R156 ;  /* 0x0000009c259c723e */ /* 0x000fcc00000010ff */
[----:B------:R-:W3:Y:S01]  /*c090*/  MUFU.EX2 R3, R3 ;  /* 0x0000000300037308 */ /* 0x000ee20000000800 */
[----:B-1----:R-:W-:-:S07]  /*c0a0*/  FADD.FTZ R34, R28, R47 ;  /* 0x0000002f1c227221 */ /* 0x002fce0000010000 */
[----:B------:R-:W1:Y:S01]  /*c0b0*/  MUFU.EX2 R0, R0 ;  /* 0x0000000000007308 */ /* 0x000e620000000800 */
[----:B--2---:R-:W-:-:S07]  /*c0c0*/  FADD.FTZ R25, R41, R32 ;  /* 0x0000002029197221 */ /* 0x004fce0000010000 */
[----:B------:R-:W-:Y:S01]  /*c0d0*/  MUFU.EX2 R24, R24 ;  /* 0x0000001800187308 */ /* 0x000fe20000000800 */
[C---:B---3--:R-:W-:Y:S01]  /*c0e0*/  F2FP.BF16.F32.PACK_AB R159, R3.reuse, R28 ;  /* 0x0000001c039f723e */ /* 0x048fe200000010ff */
[----:B------:R-:W-:-:S06]  /*c0f0*/  FADD.FTZ R3, R3, R34 ;  /* 0x0000002203037221 */ /* 0x000fcc0000010000 */
[----:B------:R-:W2:Y:S01]  /*c100*/  MUFU.EX2 R27, R51 ;  /* 0x00000033001b7308 */ /* 0x000ea20000000800 */
[C---:B-1----:R-:W-:Y:S01]  /*c110*/  F2FP.BF16.F32.PACK_AB R158, R0.reuse, R41 ;  /* 0x00000029009e723e */ /* 0x042fe200000010ff */
[----:B------:R-:W-:-:S04]  /*c120*/  FADD.FTZ R0, R0, R25 ;  /* 0x0000001900007221 */ /* 0x000fc80000010000 */
[----:B------:R0:W-:Y:S02]  /*c130*/  STSM.16.M88.4 [R202], R156 ;  /* 0x0000009cca007844 */ /* 0x0001e40000000200 */
[----:B------:R-:W-:Y:S08]  /*c140*/  MUFU.EX2 R39, R39 ;  /* 0x0000002700277308 */ /* 0x000ff00000000800 */
[----:B------:R-:W1:Y:S01]  /*c150*/  MUFU.EX2 R42, R42 ;  /* 0x0000002a002a7308 */ /* 0x000e620000000800 */
[----:B--2---:R-:W-:Y:S01]  /*c160*/  F2FP.BF16.F32.PACK_AB R153, R27, R24 ;  /* 0x000000181b99723e */ /* 0x004fe200000010ff */
[----:B------:R-:W-:-:S04]  /*c170*/  FADD.FTZ R24, R24, R3 ;  /* 0x0000000318187221 */ /* 0x000fc80000010000 */
[----:B------:R-:W-:Y:S02]  /*c180*/  FADD.FTZ R27, R27, R24 ;  /* 0x000000181b1b7221 */ /* 0x000fe40000010000 */
[----:B------:R-:W-:Y:S08]  /*c190*/  MUFU.EX2 R26, R26 ;  /* 0x0000001a001a7308 */ /* 0x000ff00000000800 */
[----:B------:R-:W2:Y:S01]  /*c1a0*/  MUFU.EX2 R31, R55 ;  /* 0x00000037001f7308 */ /* 0x000ea20000000800 */
[----:B-1---5:R-:W-:Y:S01]  /*c1b0*/  F2FP.BF16.F32.PACK_AB R152, R42, R39 ;  /* 0x000000272a98723e */ /* 0x022fe200000010ff */
[----:B------:R-:W-:-:S04]  /*c1c0*/  FADD.FTZ R39, R39, R0 ;  /* 0x0000000027277221 */ /* 0x000fc80000010000 */
[----:B------:R-:W-:Y:S02]  /*c1d0*/  FADD.FTZ R39, R42, R39 ;  /* 0x000000272a277221 */ /* 0x000fe40000010000 */
[----:B------:R-:W1:Y:S08]  /*c1e0*/  MUFU.EX2 R30, R81 ;  /* 0x00000051001e7308 */ /* 0x000e700000000800 */
[----:B------:R-:W3:Y:S01]  /*c1f0*/  MUFU.EX2 R43, R38 ;  /* 0x00000026002b7308 */ /* 0x000ee20000000800 */
[----:B--2---:R-:W-:Y:S01]  /*c200*/  F2FP.BF16.F32.PACK_AB R155, R31, R26 ;  /* 0x0000001a1f9b723e */ /* 0x004fe200000010ff */
[----:B------:R-:W-:-:S04]  /*c210*/  FADD.FTZ R26, R26, R27 ;  /* 0x0000001b1a1a7221 */ /* 0x000fc80000010000 */
[----:B------:R-:W-:Y:S01]  /*c220*/  FADD.FTZ R3, R31, R26 ;  /* 0x0000001a1f037221 */ /* 0x000fe20000010000 */
[----:B-1----:R-:W-:Y:S01]  /*c230*/  FADD.FTZ R0, R30, R39 ;  /* 0x000000271e007221 */ /* 0x002fe20000010000 */
[----:B---3--:R-:W-:-:S03]  /*c240*/  F2FP.BF16.F32.PACK_AB R154, R43, R30 ;  /* 0x0000001e2b9a723e */ /* 0x008fc600000010ff */
[----:B------:R-:W-:Y:S02]  /*c250*/  FADD.FTZ R0, R43, R0 ;  /* 0x000000002b007221 */ /* 0x000fe40000010000 */
[----:B------:R0:W-:Y:S01]  /*c260*/  STSM.16.M88.4 [R203], R152 ;  /* 0x00000098cb007844 */ /* 0x0001e20000000200 */
[----:B------:R-:W-:Y:S05]  /*c270*/  @!P0 BRA `(.L_x_7983) ;  /* 0x0000000000048947 */ /* 0x000fea0003800000 */
[----:B------:R-:W-:Y:S01]  /*c280*/  BPT.TRAP 0x1 ;  /* 0x000000040000795c */ /* 0x000fe20000300000 */
.L_x_7983:
[----:B------:R1:W2:Y:S01]  /*c290*/  SYNCS.PHASECHK.TRANS64.TRYWAIT P1, [R20+URZ+0x28c50], R21 ;  /* 0x028c5015140075a7 */ /* 0x0002a2000802017f */
[----:B------:R-:W-:Y:S05]  /*c2a0*/  @!P0 BRA `(.L_x_7984) ;  /* 0x0000000000048947 */ /* 0x000fea0003800000 */
[----:B------:R-:W-:Y:S01]  /*c2b0*/  BPT.TRAP 0x1 ;  /* 0x000000040000795c */ /* 0x000fe20000300000 */
.L_x_7984:
        /* <DEDUP_REMOVED lines=8> */
.L_x_7986:
[----:B------:R-:W-:Y:S05]  /*c340*/  BSYNC B0 ;  /* 0x0000000000007941 */ /* 0x000fea0003800000 */
.L_x_7985:
        /* <DEDUP_REMOVED lines=39> */
.L_x_7988:
[----:B-12---:R-:W1:Y:S01]  /*c5c0*/  LDC R21, c[0x0][0x448] ;  /* 0x00011200ff157b82 */ /* 0x006e620000000800 */
[----:B------:R-:W-:Y:S01]  /*c5d0*/  VIADD R20, R20, 0x28c60 ;  /* 0x00028c6014147836 */ /* 0x000fe20000000000 */
[----:B------:R-:W-:Y:S01]  /*c5e0*/  BSSY B1, `(.L_x_7989) ;  /* 0x0000216000017945 */ /* 0x000fe20003800000 */
[----:B0-----:R-:W-:Y:S02]  /*c5f0*/  IMAD.MOV.U32 R152, RZ, RZ, R199 ;  /* 0x000000ffff987224 */ /* 0x001fe400078e00c7 */
[----:B------:R-:W-:Y:S01]  /*c600*/  VIADD R209, R209, 0xfffffffe ;  /* 0xfffffffed1d17836 */ /* 0x000fe20000000000 */
[----:B------:R-:W-:-:S04]  /*c610*/  PRMT R20, R188, 0x654, R20 ;  /* 0x00000654bc147816 */ /* 0x000fc80000000014 */
[----:B------:R0:W-:Y:S01]  /*c620*/  SYNCS.ARRIVE.TRANS64.RED.A1T0 RZ, [R20+URZ], RZ ;  /* 0x000000ff14ff79a7 */ /* 0x0001e2000810043f */
[----:B-1----:R-:W-:-:S13]  /*c630*/  ISETP.NE.AND P1, PT, R21, 0x1, PT ;  /* 0x000000011500780c */ /* 0x002fda0003f25270 */
[----:B------:R-:W1:Y:S08]  /*c640*/  @P1 LDC R21, c[0x0][0x44c] ;  /* 0x00011300ff151b82 */ /* 0x000e700000000800 */
[----:B0-----:R-:W0:Y:S01]  /*c650*/  @P1 LDC R20, c[0x0][0x450] ;  /* 0x00011400ff141b82 */ /* 0x001e220000000800 */
[----:B-1----:R-:W-:-:S05]  /*c660*/  @P1 IMAD.HI.U32 R21, R199, R21, RZ ;  /* 0x00000015c7151227 */ /* 0x002fca00078e00ff */
[----:B0-----:R-:W-:-:S04]  /*c670*/  @P1 SHF.R.U32.HI R152, RZ, R20, R21 ;  /* 0x00000014ff981219 */ /* 0x001fc80000011615 */
[----:B------:R-:W-:-:S04]  /*c680*/  IADD3 R20, R152, R200, -R198 ;  /* 0x000000c898147210 */ /* 0x000fc80007ffe8c6 */
        /* <DEDUP_REMOVED lines=11> */
.L_x_8004:
[----:B------:R-:W-:-:S05]  /*c740*/  VIADD R17, R220, 0x1 ;  /* 0x00000001dc117836 */ /* 0x000fca0000000000 */
[----:B------:R-:W-:-:S04]  /*c750*/  ISETP.NE.AND P1, PT, R17, 0x2, PT ;  /* 0x000000021100780c */ /* 0x000fc80003f25270 */
[----:B------:R-:W-:Y:S02]  /*c760*/  SEL R12, RZ, 0x1, P1 ;  /* 0x00000001ff0c7807 */ /* 0x000fe40000800000 */
[----:B------:R-:W-:Y:S02]  /*c770*/  SEL R17, R17, RZ, P1 ;  /* 0x000000ff11117207 */ /* 0x000fe40000800000 */
[----:B------:R-:W-:Y:S01]  /*c780*/  LOP3.LUT R22, R22, R12, RZ, 0x3c, !PT ;  /* 0x0000000c16167212 */ /* 0x000fe200078e3cff */
[----:B0-----:R-:W-:Y:S06]  /*c790*/  @!P0 BRA `(.L_x_7992) ;  /* 0x0000000000048947 */ /* 0x001fec0003800000 */
[----:B------:R-:W-:Y:S01]  /*c7a0*/  BPT.TRAP 0x1 ;  /* 0x000000040000795c */ /* 0x000fe20000300000 */
.L_x_7992:
[----:B------:R-:W-:Y:S01]  /*c7b0*/  IMAD R209, R17, 0x8, R2 ;  /* 0x0000000811d17824 */ /* 0x000fe200078e0202 */
[----:B------:R-:W-:-:S04]  /*c7c0*/  SHF.L.U32 R213, R22, 0x1f, RZ ;  /* 0x0000001f16d57819 */ /* 0x000fc800000006ff */
[----:B------:R0:W1:Y:S01]  /*c7d0*/  SYNCS.PHASECHK.TRANS64.TRYWAIT P1, [R209+URZ+0x28c30], R213 ;  /* 0x028c30d5d10075a7 */ /* 0x000062000802017f */
[----:B------:R-:W-:Y:S05]  /*c7e0*/  @!P0 BRA `(.L_x_7993) ;  /* 0x0000000000048947 */ /* 0x000fea0003800000 */
[----:B------:R-:W-:Y:S01]  /*c7f0*/  BPT.TRAP 0x1 ;  /* 0x000000040000795c */ /* 0x000fe20000300000 */
.L_x_7993:
[----:B------:R-:W-:Y:S01]  /*c800*/  BSSY B2, `(.L_x_7994) ;  /* 0x0000006000027945 */ /* 0x000fe20003800000 */
[----:B------:R-:W-:Y:S02]  /*c810*/  IMAD R154, R17, 0x200, R15 ;  /* 0x00000200119a7824 */ /* 0x000fe400078e020f */
[----:B------:R-:W-:Y:S01]  /*c820*/  IMAD.MOV.U32 R155, RZ, RZ, 0x40000040 ;  /* 0x40000040ff9b7424 */ /* 0x000fe200078e00ff */
[----:B-1----:R-:W-:Y:S06]  /*c830*/  @P1 BRA `(.L_x_7995) ;  /* 0x0000000000081947 */ /* 0x002fec0003800000 */
[----:B------:R-:W1:Y:S02]  /*c840*/  SYNCS.PHASECHK.TRANS64.TRYWAIT P1, [R209+URZ+0x28c30], R213 ;  /* 0x028c30d5d10075a7 */ /* 0x000e64000802017f */
[----:B-1----:R-:W-:Y:S05]  /*c850*/  @!P1 BRA `(.L_x_7996) ;  /* 0x0000012400949947 */ /* 0x002fea0003800000 */
.L_x_7995:
[----:B------:R-:W-:Y:S05]  /*c860*/  BSYNC B2 ;  /* 0x0000000000027941 */ /* 0x000fea0003800000 */
.L_x_7994:
        /* <DEDUP_REMOVED lines=36> */
.L_x_7997:
[----:B------:R-:W2:Y:S01]  /*cab0*/  LDC R12, c[0x0][0x448] ;  /* 0x00011200ff0c7b82 */ /* 0x000ea20000000800 */
[----:B------:R-:W-:-:S04]  /*cac0*/  LOP3.LUT R16, R16, 0xffffdfff, RZ, 0xc0, !PT ;  /* 0xffffdfff10107812 */ /* 0x000fc800078ec0ff */
[----:B------:R-:W-:-:S04]  /*cad0*/  @P0 LOP3.LUT R16, R16, 0x2000, RZ, 0xfc, !PT ;  /* 0x0000200010100812 */ /* 0x000fc800078efcff */
[----:B------:R-:W-:Y:S02]  /*cae0*/  LOP3.LUT R16, R16, 0xffffbfff, RZ, 0xc0, !PT ;  /* 0xffffbfff10107812 */ /* 0x000fe400078ec0ff */
[----:B--2---:R-:W-:Y:S01]  /*caf0*/  ISETP.NE.AND P1, PT, R12, 0x1, PT ;  /* 0x000000010c00780c */ /* 0x004fe20003f25270 */
[----:B------:R-:W-:-:S12]  /*cb00*/  IMAD.IADD R12, R208, 0x1, R199 ;  /* 0x00000001d00c7824 */ /* 0x000fd800078e02c7 */
[----:B------:R-:W2:Y:S08]  /*cb10*/  @P1 LDC R14, c[0x0][0x44c] ;  /* 0x00011300ff0e1b82 */ /* 0x000eb00000000800 */
[----:B------:R-:W3:Y:S01]  /*cb20*/  @P1 LDC R13, c[0x0][0x450] ;  /* 0x00011400ff0d1b82 */ /* 0x000ee20000000800 */
[----:B--2---:R-:W-:-:S05]  /*cb30*/  @P1 IMAD.HI.U32 R14, R12, R14, RZ ;  /* 0x0000000e0c0e1227 */ /* 0x004fca00078e00ff */
[----:B---3--:R-:W-:Y:S01]  /*cb40*/  @P1 SHF.R.U32.HI R12, RZ, R13, R14 ;  /* 0x0000000dff0c1219 */ /* 0x008fe2000001160e */
[----:B------:R-:W-:-:S04]  /*cb50*/  IMAD.MOV.U32 R13, RZ, RZ, -0x40 ;  /* 0xffffffc0ff0d7424 */ /* 0x000fc800078e00ff */
[----:B------:R-:W2:Y:S01]  /*cb60*/  SHFL.IDX PT, R14, R12, RZ, 0x1c1f ;  /* 0x001c1fff0c0e7589 */ /* 0x000ea200000e0000 */
[----:B------:R-:W-:-:S03]  /*cb70*/  IMAD R13, R21, R13, 0x1 ;  /* 0x00000001150d7424 */ /* 0x000fc600078e020d */
[----:B------:R-:W3:Y:S02]  /*cb80*/  SHFL.IDX PT, R12, R12, 0x1, 0x1c1f ;  /* 0x003c1f000c0c7f89 */ /* 0x000ee400000e0000 */
[----:B------:R-:W-:-:S05]  /*cb90*/  IADD3 R13, R200, R13, -R207 ;  /* 0x0000000dc80d7210 */ /* 0x000fca0007ffe8cf */
[----:B------:R-:W-:-:S04]  /*cba0*/  IMAD.IADD R13, R13, 0x1, -R198 ;  /* 0x000000010d0d7824 */ /* 0x000fc800078e0ac6 */
[C---:B--2---:R-:W-:Y:S02]  /*cbb0*/  IMAD.IADD R14, R13.reuse, 0x1, R14 ;  /* 0x000000010d0e7824 */ /* 0x044fe400078e020e */
[----:B---3--:R-:W-:-:S03]  /*cbc0*/  IMAD.IADD R12, R13, 0x1, R12 ;  /* 0x000000010d0c7824 */ /* 0x008fc600078e020c */
[C---:B------:R-:W-:Y:S02]  /*cbd0*/  ISETP.GT.AND P3, PT, R14.reuse, RZ, PT ;  /* 0x000000ff0e00720c */ /* 0x040fe40003f64270 */
[C---:B------:R-:W-:Y:S02]  /*cbe0*/  ISETP.GT.AND P2, PT, R14.reuse, 0x1, PT ;  /* 0x000000010e00780c */ /* 0x040fe40003f44270 */
[----:B------:R-:W-:Y:S02]  /*cbf0*/  ISETP.GT.AND P1, PT, R14, 0x8, PT ;  /* 0x000000080e00780c */ /* 0x000fe40003f24270 */
[----:B------:R-:W-:Y:S02]  /*cc00*/  FSEL R152, R152, -INF , P3 ;  /* 0xff80000098987808 */ /* 0x000fe40001800000 */
[----:B------:R-:W-:Y:S02]  /*cc10*/  FSEL R222, R153, -INF , P2 ;  /* 0xff80000099de7808 */ /* 0x000fe40001000000 */
[----:B------:R-:W-:-:S02]  /*cc20*/  FSEL R156, R156, -INF , P1 ;  /* 0xff8000009c9c7808 */ /* 0x000fc40000800000 */
[C---:B------:R-:W-:Y:S02]  /*cc30*/  ISETP.GT.AND P5, PT, R14.reuse, 0x9, PT ;  /* 0x000000090e00780c */ /* 0x040fe40003fa4270 */
[C---:B------:R-:W-:Y:S02]  /*cc40*/  ISETP.GT.AND P4, PT, R14.reuse, 0x10, PT ;  /* 0x000000100e00780c */ /* 0x040fe40003f84270 */
[C---:B------:R-:W-:Y:S02]  /*cc50*/  ISETP.GT.AND P3, PT, R14.reuse, 0x11, PT ;  /* 0x000000110e00780c */ /* 0x040fe40003f64270 */
[----:B------:R-:W-:Y:S02]  /*cc60*/  ISETP.GT.AND P2, PT, R14, 0x18, PT ;  /* 0x000000180e00780c */ /* 0x000fe40003f44270 */
[----:B------:R-:W-:Y:S02]  /*cc70*/  ISETP.GT.AND P1, PT, R12, RZ, PT ;  /* 0x000000ff0c00720c */ /* 0x000fe40003f24270 */
[----:B------:R-:W-:-:S02]  /*cc80*/  FSEL R157, R157, -INF , P5 ;  /* 0xff8000009d9d7808 */ /* 0x000fc40002800000 */
[----:B------:R-:W-:Y:S02]  /*cc90*/  FSEL R160, R160, -INF , P4 ;  /* 0xff800000a0a07808 */ /* 0x000fe40002000000 */
[----:B------:R-:W-:Y:S02]  /*cca0*/  FSEL R161, R161, -INF , P3 ;  /* 0xff800000a1a17808 */ /* 0x000fe40001800000 */
[----:B------:R-:W-:Y:S02]  /*ccb0*/  FSEL R164, R164, -INF , P2 ;  /* 0xff800000a4a47808 */ /* 0x000fe40001000000 */
[----:B------:R-:W-:Y:S02]  /*ccc0*/  FSEL R154, R154, -INF , P1 ;  /* 0xff8000009a9a7808 */ /* 0x000fe40000800000 */
[C---:B------:R-:W-:Y:S02]  /*ccd0*/  ISETP.GT.AND P5, PT, R12.reuse, 0x1, PT ;  /* 0x000000010c00780c */ /* 0x040fe40003fa4270 */
[----:B------:R-:W-:-:S02]  /*cce0*/  ISETP.GT.AND P4, PT, R12, 0x8, PT ;  /* 0x000000080c00780c */ /* 0x000fc40003f84270 */
        /* <DEDUP_REMOVED lines=33> */
[----:B------:R-:W-:Y:S02]  /*cf00*/  FMNMX.FTZ R12, R163, R12, !PT ;  /* 0x0000000ca30c7209 */ /* 0x000fe40007810000 */
[----:B------:R-:W-:Y:S02]  /*cf10*/  ISETP.GT.AND P0, PT, R14, 0x21, PT ;  /* 0x000000210e00780c */ /* 0x000fe40003f04270 */
[----:B------:R-:W-:-:S02]  /*cf20*/  FMNMX.FTZ R12, R166, R12, !PT ;  /* 0x0000000ca60c7209 */ /* 0x000fc40007810000 */
[C---:B------:R-:W-:Y:S02]  /*cf30*/  ISETP.GT.AND P1, PT, R14.reuse, 0x29, PT ;  /* 0x000000290e00780c */ /* 0x040fe40003f24270 */
[----:B------:R-:W-:Y:S02]  /*cf40*/  FMNMX.FTZ R12, R167, R12, !PT ;  /* 0x0000000ca70c7209 */ /* 0x000fe40007810000 */
[----:B------:R-:W-:Y:S02]  /*cf50*/  ISETP.GT.AND P2, PT, R14, 0x30, PT ;  /* 0x000000300e00780c */ /* 0x000fe40003f44270 */
[----:B------:R-:W-:Y:S02]  /*cf60*/  FMNMX.FTZ R12, R170, R12, !PT ;  /* 0x0000000caa0c7209 */ /* 0x000fe40007810000 */
[----:B------:R-:W-:Y:S02]  /*cf70*/  ISETP.GT.AND P3, PT, R14, 0x31, PT ;  /* 0x000000310e00780c */ /* 0x000fe40003f64270 */
[----:B------:R-:W-:-:S02]  /*cf80*/  FMNMX.FTZ R12, R171, R12, !PT ;  /* 0x0000000cab0c7209 */ /* 0x000fc40007810000 */
[----:B------:R-:W-:Y:S02]  /*cf90*/  @P0 LOP3.LUT R16, R16, 0x4000, RZ, 0xfc, !PT ;  /* 0x0000400010100812 */ /* 0x000fe400078efcff */
[----:B------:R-:W-:Y:S02]  /*cfa0*/  FMNMX.FTZ R12, R174, R12, !PT ;  /* 0x0000000cae0c7209 */ /* 0x000fe40007810000 */
[----:B------:R-:W-:Y:S02]  /*cfb0*/  LOP3.LUT R16, R16, 0xffff7fff, RZ, 0xc0, !PT ;  /* 0xffff7fff10107812 */ /* 0x000fe400078ec0ff */
[----:B------:R-:W-:Y:S02]  /*cfc0*/  FMNMX.FTZ R12, R175, R12, !PT ;  /* 0x0000000caf0c7209 */ /* 0x000fe40007810000 */
[----:B------:R-:W-:Y:S02]  /*cfd0*/  @P1 LOP3.LUT R16, R16, 0x8000, RZ, 0xfc, !PT ;  /* 0x0000800010101812 */ /* 0x000fe400078efcff */
[----:B------:R-:W-:-:S02]  /*cfe0*/  FMNMX.FTZ R12, R178, R12, !PT ;  /* 0x0000000cb20c7209 */ /* 0x000fc40007810000 */
[C---:B------:R-:W-:Y:S02]  /*cff0*/  ISETP.GT.AND P4, PT, R14.reuse, 0x38, PT ;  /* 0x000000380e00780c */ /* 0x040fe40003f84270 */
[----:B------:R-:W-:Y:S02]  /*d000*/  FMNMX.FTZ R12, R179, R12, !PT ;  /* 0x0000000cb30c7209 */ /* 0x000fe40007810000 */
[----:B------:R-:W-:Y:S02]  /*d010*/  ISETP.GT.AND P5, PT, R14, 0x39, PT ;  /* 0x000000390e00780c */ /* 0x000fe40003fa4270 */
[----:B------:R-:W-:Y:S02]  /*d020*/  FMNMX.FTZ R12, R182, R12, !PT ;  /* 0x0000000cb60c7209 */ /* 0x000fe40007810000 */
[----:B------:R-:W-:Y:S02]  /*d030*/  ISETP.GT.AND P1, PT, R14, 0x19, PT ;  /* 0x000000190e00780c */ /* 0x000fe40003f24270 */
[----:B------:R-:W-:-:S02]  /*d040*/  FMNMX.FTZ R12, R183, R12, !PT ;  /* 0x0000000cb70c7209 */ /* 0x000fc40007810000 */
[----:B------:R-:W-:Y:S02]  /*d050*/  ISETP.GT.AND P0, PT, R14, 0x20, PT ;  /* 0x000000200e00780c */ /* 0x000fe40003f04270 */
[----:B------:R-:W-:Y:S01]  /*d060*/  FSEL R165, R165, -INF , P1 ;  /* 0xff800000a5a57808 */ /* 0x000fe20000800000 */
[----:B------:R-:W2:Y:S01]  /*d070*/  SHFL.BFLY PT, R13, R12, 0x2, 0x1f ;  /* 0x0c401f000c0d7f89 */ /* 0x000ea200000e0000 */
[----:B------:R-:W-:Y:S02]  /*d080*/  FSEL R168, R168, -INF , P0 ;  /* 0xff800000a8a87808 */ /* 0x000fe40000000000 */
[C---:B------:R-:W-:Y:S02]  /*d090*/  LOP3.LUT P0, RZ, R16.reuse, 0x4000, RZ, 0xc0, !PT ;  /* 0x0000400010ff7812 */ /* 0x040fe4000780c0ff */
[----:B------:R-:W-:Y:S02]  /*d0a0*/  LOP3.LUT P1, RZ, R16, 0x8000, RZ, 0xc0, !PT ;  /* 0x0000800010ff7812 */ /* 0x000fe4000782c0ff */
[----:B------:R-:W-:-:S02]  /*d0b0*/  FSEL R169, R169, -INF , P0 ;  /* 0xff800000a9a97808 */ /* 0x000fc40000000000 */
[----:B------:R-:W-:Y:S02]  /*d0c0*/  FSEL R176, R176, -INF , P2 ;  /* 0xff800000b0b07808 */ /* 0x000fe40001000000 */
[----:B------:R-:W-:Y:S02]  /*d0d0*/  FSEL R177, R177, -INF , P3 ;  /* 0xff800000b1b17808 */ /* 0x000fe40001800000 */
[----:B------:R-:W-:Y:S02]  /*d0e0*/  FSEL R180, R180, -INF , P4 ;  /* 0xff800000b4b47808 */ /* 0x000fe40002000000 */
[----:B------:R-:W-:Y:S02]  /*d0f0*/  FSEL R181, R181, -INF , P5 ;  /* 0xff800000b5b57808 */ /* 0x000fe40002800000 */
[----:B------:R-:W-:Y:S02]  /*d100*/  LOP3.LUT P0, RZ, R16, 0x2000, RZ, 0xc0, !PT ;  /* 0x0000200010ff7812 */ /* 0x000fe4000780c0ff */
[----:B--2---:R-:W-:-:S05]  /*d110*/  FMNMX.FTZ R13, R12, R13, !PT ;  /* 0x0000000d0c0d7209 */ /* 0x004fca0007810000 */
[----:B------:R-:W2:Y:S02]  /*d120*/  SHFL.BFLY PT, R12, R13, 0x1, 0x1f ;  /* 0x0c201f000d0c7f89 */ /* 0x000ea400000e0000 */
[----:B--2---:R-:W-:-:S04]  /*d130*/  FMNMX.FTZ R13, R13, R12, !PT ;  /* 0x0000000c0d0d7209 */ /* 0x004fc80007810000 */
[----:B------:R-:W-:-:S04]  /*d140*/  FSETP.NEU.FTZ.AND P6, PT, R13, -INF , PT ;  /* 0xff8000000d00780b */ /* 0x000fc80003fdd000 */
[----:B------:R-:W-:-:S05]  /*d150*/  FSEL R12, R13, RZ, P6 ;  /* 0x000000ff0d0c7208 */ /* 0x000fca0003000000 */
[----:B------:R-:W-:Y:S01]  /*d160*/  FADD.FTZ R219, -R12, R219 ;  /* 0x000000db0cdb7221 */ /* 0x000fe20000010100 */
[----:B------:R-:W-:-:S04]  /*d170*/  IMAD.U32 R12, RZ, RZ, UR40 ;  /* 0x00000028ff0c7e24 */ /* 0x000fc8000f8e00ff */
[----:B------:R-:W-:-:S05]  /*d180*/  FMUL.FTZ R153, R13, R12 ;  /* 0x0000000c0d997220 */ /* 0x000fca0000410000 */
[----:B------:R-:W-:Y:S02]  /*d190*/  FSEL R153, R153, RZ, P6 ;  /* 0x000000ff99997208 */ /* 0x000fe40003000000 */
[----:B------:R-:W-:Y:S01]  /*d1a0*/  ISETP.GT.AND P6, PT, R14, 0x28, PT ;  /* 0x000000280e00780c */ /* 0x000fe20003fc4270 */
[----:B------:R-:W-:Y:S02]  /*d1b0*/  VIADD R14, R209, 0x28c40 ;  /* 0x00028c40d10e7836 */ /* 0x000fe40000000000 */
[-CC-:B------:R-:W-:Y:S01]  /*d1c0*/  FFMA.FTZ R154, R154, R12.reuse, -R153.reuse ;  /* 0x0000000c9a9a7223 */ /* 0x180fe20000010899 */
[----:B------:R-:W-:Y:S01]  /*d1d0*/  FSEL R172, R172, -INF , P6 ;  /* 0xff800000acac7808 */ /* 0x000fe20003000000 */
[-CC-:B------:R-:W-:Y:S01]  /*d1e0*/  FFMA.FTZ R223, R170, R12.reuse, -R153.reuse ;  /* 0x0000000caadf7223 */ /* 0x180fe20000010899 */
[----:B------:R-:W-:Y:S01]  /*d1f0*/  PRMT R14, R188, 0x654, R14 ;  /* 0x00000654bc0e7816 */ /* 0x000fe2000000000e */
[-C--:B------:R-:W-:Y:S01]  /*d200*/  FMUL.FTZ R170, R219, R12.reuse ;  /* 0x0000000cdbaa7220 */ /* 0x080fe20000410000 */
[-CC-:B------:R-:W-:Y:S01]  /*d210*/  FFMA.FTZ R155, R155, R12.reuse, -R153.reuse ;  /* 0x0000000c9b9b7223 */ /* 0x180fe20000010899 */
[-CC-:B------:R-:W-:Y:S01]  /*d220*/  FFMA.FTZ R158, R158, R12.reuse, -R153.reuse ;  /* 0x0000000c9e9e7223 */ /* 0x180fe20000010899 */
[----:B------:R2:W-:Y:S01]  /*d230*/  SYNCS.ARRIVE.TRANS64.RED.A1T0 RZ, [R14+URZ], RZ ;  /* 0x000000ff0eff79a7 */ /* 0x0005e2000810043f */
[-CC-:B------:R-:W-:Y:S01]  /*d240*/  FFMA.FTZ R159, R159, R12.reuse, -R153.reuse ;  /* 0x0000000c9f9f7223 */ /* 0x180fe20000010899 */
[-CC-:B------:R-:W-:Y:S01]  /*d250*/  FFMA.FTZ R162, R162, R12.reuse, -R153.reuse ;  /* 0x0000000ca2a27223 */ /* 0x180fe20000010899 */
[-CC-:B------:R-:W-:Y:S01]  /*d260*/  FFMA.FTZ R163, R163, R12.reuse, -R153.reuse ;  /* 0x0000000ca3a37223 */ /* 0x180fe20000010899 */
[-CC-:B------:R-:W-:Y:S01]  /*d270*/  FFMA.FTZ R166, R166, R12.reuse, -R153.reuse ;  /* 0x0000000ca6a67223 */ /* 0x180fe20000010899 */
[-CC-:B------:R-:W-:Y:S01]  /*d280*/  FFMA.FTZ R167, R167, R12.reuse, -R153.reuse ;  /* 0x0000000ca7a77223 */ /* 0x180fe20000010899 */
[-CC-:B------:R-:W-:Y:S01]  /*d290*/  FFMA.FTZ R171, R171, R12.reuse, -R153.reuse ;  /* 0x0000000cabab7223 */ /* 0x180fe20000010899 */
[--C-:B------:R-:W-:Y:S01]  /*d2a0*/  FFMA.FTZ R174, R174, R12, -R153.reuse ;  /* 0x0000000caeae7223 */ /* 0x100fe20000010899 */
[----:B--2---:R-:W-:Y:S01]  /*d2b0*/  FMNMX.FTZ R14, R152, R218, !PT ;  /* 0x000000da980e7209 */ /* 0x004fe20007810000 */
[-CC-:B------:R-:W-:Y:S01]  /*d2c0*/  FFMA.FTZ R175, R175, R12.reuse, -R153.reuse ;  /* 0x0000000cafaf7223 */ /* 0x180fe20000010899 */
[-CC-:B------:R-:W-:Y:S01]  /*d2d0*/  FFMA.FTZ R178, R178, R12.reuse, -R153.reuse ;  /* 0x0000000cb2b27223 */ /* 0x180fe20000010899 */
[--C-:B------:R-:W-:Y:S01]  /*d2e0*/  FFMA.FTZ R179, R179, R12, -R153.reuse ;  /* 0x0000000cb3b37223 */ /* 0x100fe20000010899 */
[----:B------:R-:W-:Y:S01]  /*d2f0*/  FMNMX.FTZ R14, R222, R14, !PT ;  /* 0x0000000ede0e7209 */ /* 0x000fe20007810000 */
[-CC-:B------:R-:W-:Y:S01]  /*d300*/  FFMA.FTZ R182, R182, R12.reuse, -R153.reuse ;  /* 0x0000000cb6b67223 */ /* 0x180fe20000010899 */
[----:B------:R-:W-:Y:S01]  /*d310*/  FFMA.FTZ R183, R183, R12, -R153 ;  /* 0x0000000cb7b77223 */ /* 0x000fe20000010899 */
[----:B------:R-:W2:Y:S01]  /*d320*/  MUFU.EX2 R170, R170 ;  /* 0x000000aa00aa7308 */ /* 0x000ea20000000800 */
[----:B------:R-:W-:-:S04]  /*d330*/  FMNMX.FTZ R14, R156, R14, !PT ;  /* 0x0000000e9c0e7209 */ /* 0x000fc80007810000 */
[----:B------:R-:W-:-:S03]  /*d340*/  FMNMX.FTZ R14, R157, R14, !PT ;  /* 0x0000000e9d0e7209 */ /* 0x000fc60007810000 */
[----:B------:R3:W4:Y:S01]  /*d350*/  MUFU.EX2 R153, R154 ;  /* 0x0000009a00997308 */ /* 0x0007220000000800 */
[----:B------:R-:W-:-:S04]  /*d360*/  FMNMX.FTZ R14, R160, R14, !PT ;  /* 0x0000000ea00e7209 */ /* 0x000fc80007810000 */
[----:B------:R-:W-:-:S03]  /*d370*/  FMNMX.FTZ R14, R161, R14, !PT ;  /* 0x0000000ea10e7209 */ /* 0x000fc60007810000 */
[----:B------:R-:W5:Y:S01]  /*d380*/  MUFU.EX2 R155, R155 ;  /* 0x0000009b009b7308 */ /* 0x000f620000000800 */
[----:B------:R-:W-:Y:S01]  /*d390*/  FMNMX.FTZ R14, R164, R14, !PT ;  /* 0x0000000ea40e7209 */ /* 0x000fe20007810000 */
[-C--:B--2---:R-:W-:Y:S01]  /*d3a0*/  FMUL.FTZ R26, R26, R170.reuse ;  /* 0x000000aa1a1a7220 */ /* 0x084fe20000410000 */
[----:B---3--:R-:W-:Y:S01]  /*d3b0*/  FSEL R154, R173, -INF , P1 ;  /* 0xff800000ad9a7808 */ /* 0x008fe20000800000 */
[----:B------:R-:W-:Y:S01]  /*d3c0*/  FMUL.FTZ R27, R27, R170 ;  /* 0x000000aa1b1b7220 */ /* 0x000fe20000410000 */
[----:B------:R-:W-:Y:S01]  /*d3d0*/  FMNMX.FTZ R14, R165, R14, !PT ;  /* 0x0000000ea50e7209 */ /* 0x000fe20007810000 */
[----:B------:R-:W-:Y:S01]  /*d3e0*/  FMUL.FTZ R30, R30, R170 ;  /* 0x000000aa1e1e7220 */ /* 0x000fe20000410000 */
[----:B------:R-:W-:Y:S01]  /*d3f0*/  ISETP.NE.AND P1, PT, R197, RZ, PT ;  /* 0x000000ffc500720c */ /* 0x000fe20003f25270 */
[----:B------:R-:W-:Y:S01]  /*d400*/  MUFU.EX2 R159, R159 ;  /* 0x0000009f009f7308 */ /* 0x000fe20000000800 */
[----:B------:R-:W-:Y:S01]  /*d410*/  FMNMX.FTZ R14, R168, R14, !PT ;  /* 0x0000000ea80e7209 */ /* 0x000fe20007810000 */
[----:B----4-:R-:W-:Y:S01]  /*d420*/  FFMA.FTZ R3, R170, R3, R153 ;  /* 0x00000003aa037223 */ /* 0x010fe20000010099 */
[-C--:B------:R-:W-:Y:S01]  /*d430*/  FMUL.FTZ R31, R31, R170.reuse ;  /* 0x000000aa1f1f7220 */ /* 0x080fe20000410000 */
[----:B------:R-:W-:Y:S01]  /*d440*/  FMUL.FTZ R34, R34, R170 ;  /* 0x000000aa22227220 */ /* 0x000fe20000410000 */
[----:B------:R-:W-:Y:S01]  /*d450*/  FMNMX.FTZ R14, R169, R14, !PT ;  /* 0x0000000ea90e7209 */ /* 0x000fe20007810000 */
[-C--:B------:R-:W-:Y:S01]  /*d460*/  FMUL.FTZ R35, R35, R170.reuse ;  /* 0x000000aa23237220 */ /* 0x080fe20000410000 */
[----:B------:R-:W-:Y:S01]  /*d470*/  FMUL.FTZ R38, R38, R170 ;  /* 0x000000aa26267220 */ /* 0x000fe20000410000 */
[----:B------:R-:W-:Y:S01]  /*d480*/  MUFU.EX2 R162, R162 ;  /* 0x000000a200a27308 */ /* 0x000fe20000000800 */
[----:B------:R-:W-:Y:S01]  /*d490*/  FMNMX.FTZ R14, R172, R14, !PT ;  /* 0x0000000eac0e7209 */ /* 0x000fe20007810000 */
[C---:B-----5:R-:W-:Y:S01]  /*d4a0*/  FADD.FTZ R3, R155.reuse, R3 ;  /* 0x000000039b037221 */ /* 0x060fe20000010000 */
[----:B------:R-:W-:Y:S01]  /*d4b0*/  F2FP.BF16.F32.PACK_AB R153, R155, R153 ;  /* 0x000000999b99723e */ /* 0x000fe200000010ff */
[----:B------:R-:W-:Y:S01]  /*d4c0*/  FMUL.FTZ R39, R39, R170 ;  /* 0x000000aa27277220 */ /* 0x000fe20000410000 */
[----:B------:R-:W-:Y:S01]  /*d4d0*/  FMNMX.FTZ R14, R154, R14, !PT ;  /* 0x0000000e9a0e7209 */ /* 0x000fe20007810000 */
[-C--:B------:R-:W-:Y:S01]  /*d4e0*/  FMUL.FTZ R42, R42, R170.reuse ;  /* 0x000000aa2a2a7220 */ /* 0x080fe20000410000 */
[----:B------:R-:W-:Y:S01]  /*d4f0*/  FMUL.FTZ R43, R43, R170 ;  /* 0x000000aa2b2b7220 */ /* 0x000fe20000410000 */
[----:B------:R-:W-:Y:S01]  /*d500*/  MUFU.EX2 R166, R166 ;  /* 0x000000a600a67308 */ /* 0x000fe20000000800 */
[----:B------:R-:W-:Y:S01]  /*d510*/  FMNMX.FTZ R14, R176, R14, !PT ;  /* 0x0000000eb00e7209 */ /* 0x000fe20007810000 */
[-C--:B------:R-:W-:Y:S01]  /*d520*/  FMUL.FTZ R46, R46, R170.reuse ;  /* 0x000000aa2e2e7220 */ /* 0x080fe20000410000 */
[-C--:B------:R-:W-:Y:S01]  /*d530*/  FMUL.FTZ R47, R47, R170.reuse ;  /* 0x000000aa2f2f7220 */ /* 0x080fe20000410000 */
        /* <DEDUP_REMOVED lines=11> */
[-C--:B------:R-:W-:Y:S01]  /*d5f0*/  FMUL.FTZ R63, R63, R170.reuse ;  /* 0x000000aa3f3f7220 */ /* 0x080fe20000410000 */
[----:B------:R-:W-:Y:S01]  /*d600*/  MUFU.EX2 R223, R223 ;  /* 0x000000df00df7308 */ /* 0x000fe20000000800 */
[-C--:B------:R-:W-:Y:S01]  /*d610*/  FMUL.FTZ R66, R66, R170.reuse ;  /* 0x000000aa42427220 */ /* 0x080fe20000410000 */
[----:B------:R-:W2:Y:S01]  /*d620*/  SHFL.BFLY PT, R155, R14, 0x2, 0x1f ;  /* 0x0c401f000e9b7f89 */ /* 0x000ea200000e0000 */
        /* <DEDUP_REMOVED lines=23> */
[----:B--2---:R-:W-:Y:S01]  /*d7a0*/  FMNMX.FTZ R14, R14, R155, !PT ;  /* 0x0000009b0e0e7209 */ /* 0x004fe20007810000 */
[-C--:B------:R-:W-:Y:S01]  /*d7b0*/  FMUL.FTZ R107, R107, R170.reuse ;  /* 0x000000aa6b6b7220 */ /* 0x080fe20000410000 */
[-C--:B------:R-:W-:Y:S01]  /*d7c0*/  FMUL.FTZ R110, R110, R170.reuse ;  /* 0x000000aa6e6e7220 */ /* 0x080fe20000410000 */
[-C--:B------:R-:W-:Y:S01]  /*d7d0*/  FMUL.FTZ R111, R111, R170.reuse ;  /* 0x000000aa6f6f7220 */ /* 0x080fe20000410000 */
[-C--:B------:R-:W-:Y:S01]  /*d7e0*/  FMUL.FTZ R114, R114, R170.reuse ;  /* 0x000000aa72727220 */ /* 0x080fe20000410000 */
[----:B------:R-:W2:Y:S01]  /*d7f0*/  SHFL.BFLY PT, R173, R14, 0x1, 0x1f ;  /* 0x0c201f000ead7f89 */ /* 0x000ea200000e0000 */
        /* <DEDUP_REMOVED lines=17> */
[----:B---3--:R-:W-:Y:S01]  /*d910*/  FADD.FTZ R3, R155, R3 ;  /* 0x000000039b037221 */ /* 0x008fe20000010000 */
[----:B------:R-:W-:Y:S01]  /*d920*/  F2FP.BF16.F32.PACK_AB R155, R159, R155 ;  /* 0x0000009b9f9b723e */ /* 0x000fe200000010ff */
[-C--:B------:R-:W-:Y:S01]  /*d930*/  FMUL.FTZ R143, R143, R170.reuse ;  /* 0x000000aa8f8f7220 */ /* 0x080fe20000410000 */
[----:B------:R-:W-:Y:S01]  /*d940*/  FMUL.FTZ R146, R146, R170 ;  /* 0x000000aa92927220 */ /* 0x000fe20000410000 */
[----:B------:R-:W-:Y:S01]  /*d950*/  FADD.FTZ R3, R159, R3 ;  /* 0x000000039f037221 */ /* 0x000fe20000010000 */
[----:B------:R-:W-:Y:S01]  /*d960*/  F2FP.BF16.F32.PACK_AB R159, R167, R166 ;  /* 0x000000a6a79f723e */ /* 0x000fe200000010ff */
[-C--:B------:R-:W-:Y:S01]  /*d970*/  FMUL.FTZ R147, R147, R170.reuse ;  /* 0x000000aa93937220 */ /* 0x080fe20000410000 */
[----:B--2---:R-:W-:Y:S01]  /*d980*/  FMNMX.FTZ R14, R14, R173, !PT ;  /* 0x000000ad0e0e7209 */ /* 0x004fe20007810000 */
[----:B------:R-:W-:Y:S01]  /*d990*/  FADD.FTZ R3, R162, R3 ;  /* 0x00000003a2037221 */ /* 0x000fe20000010000 */
[----:B------:R-:W-:Y:S01]  /*d9a0*/  MUFU.EX2 R182, R182 ;  /* 0x000000b600b67308 */ /* 0x000fe20000000800 */
[----:B------:R-:W-:Y:S01]  /*d9b0*/  FMUL.FTZ R150, R150, R170 ;  /* 0x000000aa96967220 */ /* 0x000fe20000410000 */
[C---:B------:R-:W-:Y:S01]  /*d9c0*/  FSETP.NEU.FTZ.AND P2, PT, R14.reuse, -INF , PT ;  /* 0xff8000000e00780b */ /* 0x040fe20003f5d000 */
[----:B------:R-:W-:Y:S01]  /*d9d0*/  FMUL.FTZ R219, R14, R12 ;  /* 0x0000000c0edb7220 */ /* 0x000fe20000410000 */
[----:B----4-:R-:W-:Y:S01]  /*d9e0*/  FADD.FTZ R3, R158, R3 ;  /* 0x000000039e037221 */ /* 0x010fe20000010000 */
[----:B------:R-:W-:Y:S01]  /*d9f0*/  FMUL.FTZ R151, R151, R170 ;  /* 0x000000aa97977220 */ /* 0x000fe20000410000 */
[----:B------:R-:W-:-:S02]  /*da00*/  FSEL R163, R14, RZ, P2 ;  /* 0x000000ff0ea37208 */ /* 0x000fc40001000000 */
[----:B------:R-:W-:Y:S01]  /*da10*/  FSEL R219, R219, RZ, P2 ;  /* 0x000000ffdbdb7208 */ /* 0x000fe20001000000 */
[----:B------:R-:W-:Y:S02]  /*da20*/  FADD.FTZ R3, R166, R3 ;  /* 0x00000003a6037221 */ /* 0x000fe40000010000 */
[----:B------:R-:W-:Y:S01]  /*da30*/  FADD.FTZ R163, -R163, R218 ;  /* 0x000000daa3a37221 */ /* 0x000fe20000010100 */
[----:B------:R-:W-:Y:S02]  /*da40*/  @!P1 IMAD R218, R220, 0x40, R191 ;  /* 0x00000040dcda9824 */ /* 0x000fe400078e02bf */
[-CC-:B------:R-:W-:Y:S01]  /*da50*/  FFMA.FTZ R152, R152, R12.reuse, -R219.reuse ;  /* 0x0000000c98987223 */ /* 0x180fe200000108db */
[-CC-:B------:R-:W-:Y:S01]  /*da60*/  FFMA.FTZ R222, R222, R12.reuse, -R219.reuse ;  /* 0x0000000cdede7223 */ /* 0x180fe200000108db */
[-C--:B------:R-:W-:Y:S01]  /*da70*/  FMUL.FTZ R163, R163, R12.reuse ;  /* 0x0000000ca3a37220 */ /* 0x080fe20000410000 */
        /* <DEDUP_REMOVED lines=11> */
[----:B------:R-:W3:Y:S01]  /*db30*/  MUFU.EX2 R152, R152 ;  /* 0x0000009800987308 */ /* 0x000ee20000000800 */
[----:B------:R-:W-:Y:S01]  /*db40*/  FFMA.FTZ R176, R176, R12, -R219 ;  /* 0x0000000cb0b07223 */ /* 0x000fe200000108db */
[----:B------:R-:W-:-:S02]  /*db50*/  @!P1 IMAD R218, R218, 0x4, R2 ;  /* 0x00000004dada9824 */ /* 0x000fc400078e0202 */
[-CC-:B------:R-:W-:Y:S01]  /*db60*/  FFMA.FTZ R177, R177, R12.reuse, -R219.reuse ;  /* 0x0000000cb1b17223 */ /* 0x180fe200000108db */
[-CC-:B------:R-:W-:Y:S01]  /*db70*/  FFMA.FTZ R181, R181, R12.reuse, -R219.reuse ;  /* 0x0000000cb5b57223 */ /* 0x180fe200000108db */
[----:B------:R-:W-:Y:S01]  /*db80*/  FFMA.FTZ R180, R180, R12, -R219 ;  /* 0x0000000cb4b47223 */ /* 0x000fe200000108db */
[----:B------:R4:W-:Y:S01]  /*db90*/  @!P1 STS [R218+0x28820], R170 ;  /* 0x028820aada009388 */ /* 0x0009e20000000800 */
[----:B------:R-:W5:Y:S01]  /*dba0*/  MUFU.EX2 R222, R222 ;  /* 0x000000de00de7308 */ /* 0x000f620000000800 */
[-C--:B--2---:R-:W-:Y:S01]  /*dbb0*/  FMUL.FTZ R24, R24, R173.reuse ;  /* 0x000000ad18187220 */ /* 0x084fe20000410000 */
[-C--:B------:R-:W-:Y:S01]  /*dbc0*/  FMUL.FTZ R25, R25, R173.reuse ;  /* 0x000000ad19197220 */ /* 0x080fe20000410000 */
[----:B------:R4:W-:Y:S01]  /*dbd0*/  @!P1 STS [R218+0x28800], R173 ;  /* 0x028800adda009388 */ /* 0x0009e20000000800 */
        /* <DEDUP_REMOVED lines=20> */
[----:B------:R0:W1:Y:S01]  /*dd20*/  MUFU.EX2 R174, R157 ;  /* 0x0000009d00ae7308 */ /* 0x0000620000000800 */
        /* <DEDUP_REMOVED lines=8> */
[----:B0-----:R-:W-:Y:S01]  /*ddb0*/  F2FP.BF16.F32.PACK_AB R157, R158, R162 ;  /* 0x000000a29e9d723e */ /* 0x001fe200000010ff */
[----:B---3--:R-:W-:Y:S01]  /*ddc0*/  FFMA.FTZ R158, R173, R0, R152 ;  /* 0x00000000ad9e7223 */ /* 0x008fe20000010098 */
[----:B------:R-:W-:Y:S01]  /*ddd0*/  FADD.FTZ R0, R167, R3 ;  /* 0x00000003a7007221 */ /* 0x000fe20000010000 */
[C---:B-----5:R-:W-:Y:S01]  /*dde0*/  F2FP.BF16.F32.PACK_AB R152, R222.reuse, R152 ;  /* 0x00000098de98723e */ /* 0x060fe200000010ff */
[-C--:B------:R-:W-:Y:S01]  /*ddf0*/  FMUL.FTZ R77, R77, R173.reuse ;  /* 0x000000ad4d4d7220 */ /* 0x080fe20000410000 */
[----:B------:R-:W-:Y:S01]  /*de00*/  FADD.FTZ R158, R222, R158 ;  /* 0x0000009ede9e7221 */ /* 0x000fe20000010000 */
[-C--:B------:R-:W-:Y:S01]  /*de10*/  FMUL.FTZ R80, R80, R173.reuse ;  /* 0x000000ad50507220 */ /* 0x080fe20000410000 */
[----:B------:R-:W0:Y:S01]  /*de20*/  MUFU.EX2 R161, R161 ;  /* 0x000000a100a17308 */ /* 0x000e220000000800 */
[-C--:B------:R-:W-:Y:S01]  /*de30*/  FMUL.FTZ R81, R81, R173.reuse ;  /* 0x000000ad51517220 */ /* 0x080fe20000410000 */
[----:B--2---:R-:W-:Y:S01]  /*de40*/  FADD.FTZ R158, R156, R158 ;  /* 0x0000009e9c9e7221 */ /* 0x004fe20000010000 */
[-C--:B------:R-:W-:Y:S01]  /*de50*/  FMUL.FTZ R84, R84, R173.reuse ;  /* 0x000000ad54547220 */ /* 0x080fe20000410000 */
[-C--:B------:R-:W-:Y:S01]  /*de60*/  FMUL.FTZ R85, R85, R173.reuse ;  /* 0x000000ad55557220 */ /* 0x080fe20000410000 */
[-C--:B------:R-:W-:Y:S01]  /*de70*/  FMUL.FTZ R88, R88, R173.reuse ;  /* 0x000000ad58587220 */ /* 0x080fe20000410000 */
[----:B-1----:R-:W-:Y:S01]  /*de80*/  FADD.FTZ R158, R174, R158 ;  /* 0x0000009eae9e7221 */ /* 0x002fe20000010000 */
[-C--:B------:R-:W-:Y:S01]  /*de90*/  FMUL.FTZ R89, R89, R173.reuse ;  /* 0x000000ad59597220 */ /* 0x080fe20000410000 */
[----:B------:R-:W1:Y:S01]  /*dea0*/  MUFU.EX2 R164, R164 ;  /* 0x000000a400a47308 */ /* 0x000e620000000800 */
[-C--:B------:R-:W-:Y:S01]  /*deb0*/  FMUL.FTZ R92, R92, R173.reuse ;  /* 0x000000ad5c5c7220 */ /* 0x080fe20000410000 */
[----:B----4-:R-:W-:Y:S01]  /*dec0*/  FADD.FTZ R158, R160, R158 ;  /* 0x0000009ea09e7221 */ /* 0x010fe20000010000 */
        /* <DEDUP_REMOVED lines=34> */
[----:B------:R-:W-:-:S03]  /*e0f0*/  FMUL.FTZ R149, R149, R173 ;  /* 0x000000ad95957220 */ /* 0x000fc60000410000 */
[----:B------:R4:W5:Y:S08]  /*e100*/  MUFU.EX2 R3, R154 ;  /* 0x0000009a00037308 */ /* 0x0009700000000800 */
[----:B------:R-:W5:Y:S01]  /*e110*/  MUFU.EX2 R176, R176 ;  /* 0x000000b000b07308 */ /* 0x000f620000000800 */
[----:B----4-:R-:W-:Y:S01]  /*e120*/  F2FP.BF16.F32.PACK_AB R154, R174, R156 ;  /* 0x0000009cae9a723e */ /* 0x010fe200000010ff */
[----:B------:R-:W-:Y:S01]  /*e130*/  BAR.SYNC.DEFER_BLOCKING 0xf, 0x100 ;  /* 0x03c4000000007b1d */ /* 0x000fe20000010000 */
[----:B------:R-:W-:Y:S01]  /*e140*/  F2FP.BF16.F32.PACK_AB R156, R161, R160 ;  /* 0x000000a0a19c723e */ /* 0x000fe200000010ff */
[----:B--2---:R-:W-:Y:S01]  /*e150*/  FADD.FTZ R160, R165, R158 ;  /* 0x0000009ea5a07221 */ /* 0x004fe20000010000 */
[----:B------:R-:W-:Y:S01]  /*e160*/  FADD.FTZ R161, R223, R0 ;  /* 0x00000000dfa17221 */ /* 0x000fe20000010000 */
[----:B------:R-:W-:-:S02]  /*e170*/  F2FP.BF16.F32.PACK_AB R158, R165, R164 ;  /* 0x000000a4a59e723e */ /* 0x000fc400000010ff */
[----:B0-----:R-:W-:Y:S01]  /*e180*/  FADD.FTZ R160, R168, R160 ;  /* 0x000000a0a8a07221 */ /* 0x001fe20000010000 */
[C---:B------:R-:W-:Y:S01]  /*e190*/  FADD.FTZ R164, R171.reuse, R161 ;  /* 0x000000a1aba47221 */ /* 0x040fe20000010000 */
[----:B------:R-:W0:Y:S01]  /*e1a0*/  MUFU.EX2 R177, R177 ;  /* 0x000000b100b17308 */ /* 0x000e220000000800 */
[----:B------:R-:W-:Y:S01]  /*e1b0*/  F2FP.BF16.F32.PACK_AB R161, R171, R223 ;  /* 0x000000dfaba1723e */ /* 0x000fe200000010ff */
[----:B-1----:R-:W-:Y:S01]  /*e1c0*/  FADD.FTZ R0, R169, R160 ;  /* 0x000000a0a9007221 */ /* 0x002fe20000010000 */
[----:B------:R-:W-:Y:S01]  /*e1d0*/  FADD.FTZ R164, R163, R164 ;  /* 0x000000a4a3a47221 */ /* 0x000fe20000010000 */
[----:B------:R-:W-:Y:S02]  /*e1e0*/  F2FP.BF16.F32.PACK_AB R160, R169, R168 ;  /* 0x000000a8a9a0723e */ /* 0x000fe400000010ff */
[----:B---3--:R-:W-:Y:S01]  /*e1f0*/  FADD.FTZ R0, R162, R0 ;  /* 0x00000000a2007221 */ /* 0x008fe20000010000 */
[----:B------:R-:W-:Y:S01]  /*e200*/  FADD.FTZ R164, R175, R164 ;  /* 0x000000a4afa47221 */ /* 0x000fe20000010000 */
[----:B------:R-:W1:Y:S01]  /*e210*/  MUFU.EX2 R166, R180 ;  /* 0x000000b400a67308 */ /* 0x000e620000000800 */
[C---:B-----5:R-:W-:Y:S01]  /*e220*/  F2FP.BF16.F32.PACK_AB R162, R3.reuse, R162 ;  /* 0x000000a203a2723e */ /* 0x060fe200000010ff */
[----:B------:R-:W-:Y:S01]  /*e230*/  FADD.FTZ R0, R3, R0 ;  /* 0x0000000003007221 */ /* 0x000fe20000010000 */
[----:B------:R-:W-:Y:S01]  /*e240*/  FADD.FTZ R3, R178, R164 ;  /* 0x000000a4b2037221 */ /* 0x000fe20000010000 */
[----:B------:R-:W-:-:S02]  /*e250*/  F2FP.BF16.F32.PACK_AB R163, R175, R163 ;  /* 0x000000a3afa3723e */ /* 0x000fc400000010ff */
[----:B------:R-:W-:Y:S01]  /*e260*/  FADD.FTZ R0, R176, R0 ;  /* 0x00000000b0007221 */ /* 0x000fe20000010000 */
[----:B------:R-:W-:Y:S01]  /*e270*/  FADD.FTZ R3, R179, R3 ;  /* 0x00000003b3037221 */ /* 0x000fe20000010000 */
[----:B------:R-:W2:Y:S01]  /*e280*/  MUFU.EX2 R167, R183 ;  /* 0x000000b700a77308 */ /* 0x000ea20000000800 */
[C---:B0-----:R-:W-:Y:S01]  /*e290*/  F2FP.BF16.F32.PACK_AB R164, R177.reuse, R176 ;  /* 0x000000b0b1a4723e */ /* 0x041fe200000010ff */
[----:B------:R-:W-:Y:S01]  /*e2a0*/  FADD.FTZ R0, R177, R0 ;  /* 0x00000000b1007221 */ /* 0x000fe20000010000 */
[----:B------:R-:W-:Y:S01]  /*e2b0*/  FADD.FTZ R3, R182, R3 ;  /* 0x00000003b6037221 */ /* 0x000fe20000010000 */
[----:B------:R-:W-:Y:S01]  /*e2c0*/  F2FP.BF16.F32.PACK_AB R165, R179, R178 ;  /* 0x000000b2b3a5723e */ /* 0x000fe200000010ff */
[----:B------:R0:W-:Y:S03]  /*e2d0*/  STSM.16.M88.4 [R201+0x26800], R152 ;  /* 0x02680098c9007844 */ /* 0x0001e60000000200 */
[----:B------:R-:W3:Y:S01]  /*e2e0*/  MUFU.EX2 R181, R181 ;  /* 0x000000b500b57308 */ /* 0x000ee20000000800 */
[----:B-1----:R-:W-:Y:S01]  /*e2f0*/  FADD.FTZ R0, R166, R0 ;  /* 0x00000000a6007221 */ /* 0x002fe20000010000 */
[----:B------:R0:W-:Y:S04]  /*e300*/  STSM.16.M88.4 [R204], R156 ;  /* 0x0000009ccc007844 */ /* 0x0001e80000000200 */
[----:B------:R0:W-:Y:S01]  /*e310*/  STSM.16.M88.4 [R202], R160 ;  /* 0x000000a0ca007844 */ /* 0x0001e20000000200 */
[C---:B--2---:R-:W-:Y:S01]  /*e320*/  FADD.FTZ R3, R167.reuse, R3 ;  /* 0x00000003a7037221 */ /* 0x044fe20000010000 */
[----:B------:R-:W-:-:S02]  /*e330*/  F2FP.BF16.F32.PACK_AB R167, R167, R182 ;  /* 0x000000b6a7a7723e */ /* 0x000fc400000010ff */
[C---:B---3--:R-:W-:Y:S01]  /*e340*/  F2FP.BF16.F32.PACK_AB R166, R181.reuse, R166 ;  /* 0x000000a6b5a6723e */ /* 0x048fe200000010ff */
[----:B------:R-:W-:-:S04]  /*e350*/  FADD.FTZ R0, R181, R0 ;  /* 0x00000000b5007221 */ /* 0x000fc80000010000 */
[----:B------:R0:W-:Y:S01]  /*e360*/  STSM.16.M88.4 [R203], R164 ;  /* 0x000000a4cb007844 */ /* 0x0001e20000000200 */
[----:B------:R-:W-:Y:S05]  /*e370*/  @!P0 BRA `(.L_x_7998) ;  /* 0x0000000000048947 */ /* 0x000fea0003800000 */
[----:B------:R-:W-:Y:S01]  /*e380*/  BPT.TRAP 0x1 ;  /* 0x000000040000795c */ /* 0x000fe20000300000 */
.L_x_7998:
[----:B------:R1:W2:Y:S01]  /*e390*/  SYNCS.PHASECHK.TRANS64.TRYWAIT P1, [R209+URZ+0x28c50], R213 ;  /* 0x028c50d5d10075a7 */ /* 0x0002a2000802017f */
[----:B------:R-:W-:Y:S05]  /*e3a0*/  @!P0 BRA `(.L_x_7999) ;  /* 0x0000000000048947 */ /* 0x000fea0003800000 */
[----:B------:R-:W-:Y:S01]  /*e3b0*/  BPT.TRAP 0x1 ;  /* 0x000000040000795c */ /* 0x000fe20000300000 */
.L_x_7999:
[----:B------:R-:W-:Y:S04]  /*e3c0*/  BSSY B2, `(.L_x_8000) ;  /* 0x0000004000027945 */ /* 0x000fe80003800000 */
[----:B--2---:R-:W-:Y:S05]  /*e3d0*/  @P1 BRA `(.L_x_8001) ;  /* 0x0000000000081947 */ /* 0x004fea0003800000 */
[----:B------:R-:W2:Y:S02]  /*e3e0*/  SYNCS.PHASECHK.TRANS64.TRYWAIT P1, [R209+URZ+0x28c50], R213 ;  /* 0x028c50d5d10075a7 */ /* 0x000ea4000802017f */
[----:B--2---:R-:W-:Y:S05]  /*e3f0*/  @!P1 BRA `(.L_x_8002) ;  /* 0x0000010800c09947 */ /* 0x004fea0003800000 */
.L_x_8001:
[----:B------:R-:W-:Y:S05]  /*e400*/  BSYNC B2 ;  /* 0x0000000000027941 */ /* 0x000fea0003800000 */
.L_x_8000:
        /* <DEDUP_REMOVED lines=40> */
.L_x_8003:
[----:B------:R-:W-:Y:S01]  /*e690*/  ISETP.GT.AND P1, PT, R21, R20, PT ;  /* 0x000000141500720c */ /* 0x000fe20003f24270 */
[----:B-12---:R-:W-:Y:S02]  /*e6a0*/  VIADD R209, R209, 0x28c60 ;  /* 0x00028c60d1d17836 */ /* 0x006fe40000000000 */
        /* <DEDUP_REMOVED lines=8> */
.L_x_7991:
[----:B0-----:R-:W-:-:S07]  /*e730*/  IMAD.MOV.U32 R209, RZ, RZ, R21 ;  /* 0x000000ffffd17224 */ /* 0x001fce00078e0015 */
.L_x_7990:
[----:B------:R-:W-:Y:S05]  /*e740*/  BSYNC B1 ;  /* 0x0000000000017941 */ /* 0x000fea0003800000 */
.L_x_7989:
[----:B------:R-:W-:Y:S01]  /*e750*/  ISETP.GE.AND P1, PT, R209, R205, PT ;  /* 0x000000cdd100720c */ /* 0x000fe20003f26270 */
[----:B------:R-:W-:-:S12]  /*e760*/  BSSY B0, `(.L_x_8005) ;  /* 0x00001a5000007945 */ /* 0x000fd80003800000 */
[----:B------:R-:W-:Y:S05]  /*e770*/  @!P1 BRA `(.L_x_8006) ;  /* 0x00000018008c9947 */ /* 0x000fea0003800000 */
[----:B------:R-:W-:Y:S02]  /*e780*/  IMAD.MOV.U32 R21, RZ, RZ, R13 ;  /* 0x000000ffff157224 */ /* 0x000fe400078e000d */
[----:B------:R-:W-:Y:S02]  /*e790*/  IMAD.MOV.U32 R213, RZ, RZ, R14 ;  /* 0x000000ffffd57224 */ /* 0x000fe400078e000e */
[----:B------:R-:W-:-:S07]  /*e7a0*/  IMAD.MOV.U32 R200, RZ, RZ, R17 ;  /* 0x000000ffffc87224 */ /* 0x000fce00078e0011 */
.L_x_8019:
[----:B------:R-:W-:-:S05]  /*e7b0*/  VIADD R17, R200, 0x1 ;  /* 0x00000001c8117836 */ /* 0x000fca0000000000 */
[----:B------:R-:W-:-:S04]  /*e7c0*/  ISETP.NE.AND P1, PT, R17, 0x2, PT ;  /* 0x000000021100780c */ /* 0x000fc80003f25270 */
[----:B------:R-:W-:Y:S02]  /*e7d0*/  SEL R12, RZ, 0x1, P1 ;  /* 0x00000001ff0c7807 */ /* 0x000fe40000800000 */
[----:B------:R-:W-:Y:S02]  /*e7e0*/  SEL R17, R17, RZ, P1 ;  /* 0x000000ff11117207 */ /* 0x000fe40000800000 */
[----:B------:R-:W-:Y:S01]  /*e7f0*/  LOP3.LUT R22, R22, R12, RZ, 0x3c, !PT ;  /* 0x0000000c16167212 */ /* 0x000fe200078e3cff */
[----:B0-----:R-:W-:Y:S06]  /*e800*/  @!P0 BRA `(.L_x_8007) ;  /* 0x0000000000048947 */ /* 0x001fec0003800000 */
[----:B------:R-:W-:Y:S01]  /*e810*/  BPT.TRAP 0x1 ;  /* 0x000000040000795c */ /* 0x000fe20000300000 */
.L_x_8007:
[----:B------:R-:W-:Y:S01]  /*e820*/  IMAD R198, R17, 0x8, R2 ;  /* 0x0000000811c67824 */ /* 0x000fe200078e0202 */
[----:B------:R-:W-:-:S04]  /*e830*/  SHF.L.U32 R20, R22, 0x1f, RZ ;  /* 0x0000001f16147819 */ /* 0x000fc800000006ff */
[----:B------:R0:W1:Y:S01]  /*e840*/  SYNCS.PHASECHK.TRANS64.TRYWAIT P1, [R198+URZ+0x28c30], R20 ;  /* 0x028c3014c60075a7 */ /* 0x000062000802017f */
[----:B------:R-:W-:Y:S05]  /*e850*/  @!P0 BRA `(.L_x_8008) ;  /* 0x0000000000048947 */ /* 0x000fea0003800000 */
[----:B------:R-:W-:Y:S01]  /*e860*/  BPT.TRAP 0x1 ;  /* 0x000000040000795c */ /* 0x000fe20000300000 */
.L_x_8008:
[----:B------:R-:W-:Y:S01]  /*e870*/  BSSY B1, `(.L_x_8009) ;  /* 0x0000006000017945 */ /* 0x000fe20003800000 */
[----:B------:R-:W-:Y:S02]  /*e880*/  IMAD R154, R17, 0x200, R15 ;  /* 0x00000200119a7824 */ /* 0x000fe400078e020f */
[----:B------:R-:W-:Y:S01]  /*e890*/  IMAD.MOV.U32 R155, RZ, RZ, 0x40000040 ;  /* 0x40000040ff9b7424 */ /* 0x000fe200078e00ff */
[----:B-1----:R-:W-:Y:S06]  /*e8a0*/  @P1 BRA `(.L_x_8010) ;  /* 0x0000000000081947 */ /* 0x002fec0003800000 */
[----:B------:R-:W1:Y:S02]  /*e8b0*/  SYNCS.PHASECHK.TRANS64.TRYWAIT P1, [R198+URZ+0x28c30], R20 ;  /* 0x028c3014c60075a7 */ /* 0x000e64000802017f */
[----:B-1----:R-:W-:Y:S05]  /*e8c0*/  @!P1 BRA `(.L_x_8011) ;  /* 0x0000010400a09947 */ /* 0x002fea0003800000 */
.L_x_8010:
[----:B------:R-:W-:Y:S05]  /*e8d0*/  BSYNC B1 ;  /* 0x0000000000017941 */ /* 0x000fea0003800000 */
.L_x_8009:
        /* <DEDUP_REMOVED lines=36> */
.L_x_8012:
        /* <DEDUP_REMOVED lines=20> */
[----:B--2---:R-:W-:Y:S01]  /*ec60*/  FMNMX.FTZ R13, R12, R13, !PT ;  /* 0x0000000d0c0d7209 */ /* 0x004fe20007810000 */
[----:B------:R-:W-:-:S04]  /*ec70*/  IMAD.U32 R12, RZ, RZ, UR38 ;  /* 0x00000026ff0c7e24 */ /* 0x000fc8000f8e00ff */
[----:B------:R-:W2:Y:S02]  /*ec80*/  SHFL.BFLY PT, R14, R13, 0x1, 0x1f ;  /* 0x0c201f000d0e7f89 */ /* 0x000ea400000e0000 */
[----:B--2---:R-:W-:-:S05]  /*ec90*/  FMNMX.FTZ R14, R13, R14, !PT ;  /* 0x0000000e0d0e7209 */ /* 0x004fca0007810000 */
        /* <DEDUP_REMOVED lines=27> */
[-C--:B------:R-:W-:Y:S01]  /*ee50*/  FMUL.FTZ R24, R24, R168.reuse ;  /* 0x000000a818187220 */ /* 0x080fe20000410000 */
[----:B------:R-:W-:Y:S01]  /*ee60*/  FMNMX.FTZ R13, R155, R13, !PT ;  /* 0x0000000d9b0d7209 */ /* 0x000fe20007810000 */
[-C--:B------:R-:W-:Y:S01]  /*ee70*/  FMUL.FTZ R25, R25, R168.reuse ;  /* 0x000000a819197220 */ /* 0x080fe20000410000 */
[-C--:B------:R-:W-:Y:S01]  /*ee80*/  FMUL.FTZ R28, R28, R168.reuse ;  /* 0x000000a81c1c7220 */ /* 0x080fe20000410000 */
[----:B------:R-:W-:Y:S01]  /*ee90*/  FMUL.FTZ R29, R29, R168 ;  /* 0x000000a81d1d7220 */ /* 0x000fe20000410000 */
[----:B------:R-:W-:Y:S01]  /*eea0*/  FMNMX.FTZ R13, R158, R13, !PT ;  /* 0x0000000d9e0d7209 */ /* 0x000fe20007810000 */
[----:B------:R-:W2:Y:S01]  /*eeb0*/  MUFU.EX2 R156, R156 ;  /* 0x0000009c009c7308 */ /* 0x000ea20000000800 */
[----:B----4-:R-:W-:Y:S01]  /*eec0*/  FFMA.FTZ R0, R168, R0, R152 ;  /* 0x00000000a8007223 */ /* 0x010fe20000010098 */
[-C--:B------:R-:W-:Y:S01]  /*eed0*/  FMUL.FTZ R32, R32, R168.reuse ;  /* 0x000000a820207220 */ /* 0x080fe20000410000 */
        /* <DEDUP_REMOVED lines=15> */
[----:B--2---:R-:W-:Y:S01]  /*efd0*/  FADD.FTZ R0, R156, R0 ;  /* 0x000000009c007221 */ /* 0x004fe20000010000 */
[-C--:B------:R-:W-:Y:S01]  /*efe0*/  FMUL.FTZ R48, R48, R168.reuse ;  /* 0x000000a830307220 */ /* 0x080fe20000410000 */
[----:B------:R-:W-:Y:S01]  /*eff0*/  FMNMX.FTZ R13, R167, R13, !PT ;  /* 0x0000000da70d7209 */ /* 0x000fe20007810000 */
[-C--:B------:R-:W-:Y:S01]  /*f000*/  FMUL.FTZ R49, R49, R168.reuse ;  /* 0x000000a831317220 */ /* 0x080fe20000410000 */
[-C--:B------:R-:W-:Y:S01]  /*f010*/  FMUL.FTZ R52, R52, R168.reuse ;  /* 0x000000a834347220 */ /* 0x080fe20000410000 */
[-C--:B------:R-:W-:Y:S01]  /*f020*/  FMUL.FTZ R53, R53, R168.reuse ;  /* 0x000000a835357220 */ /* 0x080fe20000410000 */
[----:B------:R-:W-:Y:S01]  /*f030*/  FMNMX.FTZ R13, R170, R13, !PT ;  /* 0x0000000daa0d7209 */ /* 0x000fe20007810000 */
[----:B------:R-:W-:Y:S01]  /*f040*/  MUFU.EX2 R164, R164 ;  /* 0x000000a400a47308 */ /* 0x000fe20000000800 */
[----:B----4-:R-:W-:Y:S01]  /*f050*/  FADD.FTZ R0, R157, R0 ;  /* 0x000000009d007221 */ /* 0x010fe20000010000 */
        /* <DEDUP_REMOVED lines=90> */
[-C--:B------:R-:W-:Y:S01]  /*f600*/  FMUL.FTZ R38, R38, R21.reuse ;  /* 0x0000001526267220 */ /* 0x080fe20000410000 */
[-C--:B--2---:R-:W-:Y:S01]  /*f610*/  FMUL.FTZ R200, R13, R12.reuse ;  /* 0x0000000c0dc87220 */ /* 0x084fe20000410000 */
[-C--:B------:R-:W-:Y:S01]  /*f620*/  FMUL.FTZ R39, R39, R21.reuse ;  /* 0x0000001527277220 */ /* 0x080fe20000410000 */
[-C--:B------:R-:W-:Y:S01]  /*f630*/  FMUL.FTZ R42, R42, R21.reuse ;  /* 0x000000152a2a7220 */ /* 0x080fe20000410000 */
[-C--:B------:R-:W-:Y:S01]  /*f640*/  FMUL.FTZ R43, R43, R21.reuse ;  /* 0x000000152b2b7220 */ /* 0x080fe20000410000 */
        /* <DEDUP_REMOVED lines=27> */
[----:B------:R-:W-:Y:S01]  /*f800*/  FMUL.FTZ R54, R54, R21 ;  /* 0x0000001536367220 */ /* 0x000fe20000410000 */
        /* <DEDUP_REMOVED lines=97> */
.L_x_8013:
[----:B------:R2:W4:Y:S01]  /*fe20*/  SYNCS.PHASECHK.TRANS64.TRYWAIT P1, [R198+URZ+0x28c50], R20 ;  /* 0x028c5014c60075a7 */ /* 0x000522000802017f */
[----:B------:R-:W-:Y:S05]  /*fe30*/  @!P0 BRA `(.L_x_8014) ;  /* 0x0000000000048947 */ /* 0x000fea0003800000 */
[----:B------:R-:W-:Y:S01]  /*fe40*/  BPT.TRAP 0x1 ;  /* 0x000000040000795c */ /* 0x000fe20000300000 */
.L_x_8014:
[----:B------:R-:W-:Y:S04]  /*fe50*/  BSSY B1, `(.L_x_8015) ;  /* 0x0000004000017945 */ /* 0x000fe80003800000 */
[----:B----4-:R-:W-:Y:S05]  /*fe60*/  @P1 BRA `(.L_x_8016) ;  /* 0x0000000000081947 */ /* 0x010fea0003800000 */
[----:B------:R-:W4:Y:S02]  /*fe70*/  SYNCS.PHASECHK.TRANS64.TRYWAIT P1, [R198+URZ+0x28c50], R20 ;  /* 0x028c5014c60075a7 */ /* 0x000f24000802017f */
[----:B----4-:R-:W-:Y:S05]  /*fe80*/  @!P1 BRA `(.L_x_8017) ;  /* 0x000000f000449947 */ /* 0x010fea0003800000 */
.L_x_8016:
[----:B------:R-:W-:Y:S05]  /*fe90*/  BSYNC B1 ;  /* 0x0000000000017941 */ /* 0x000fea0003800000 */
.L_x_8015:
        /* <DEDUP_REMOVED lines=40> */
.L_x_8018:
[C---:B------:R-:W-:Y:S01]  /*10120*/  ISETP.GT.AND P1, PT, R209.reuse, R205, PT ;  /* 0x000000cdd100720c */ /* 0x040fe20003f24270 */
        /* <DEDUP_REMOVED lines=8> */
.L_x_8006:
[----:B------:R-:W-:Y:S05]  /*101b0*/  BSYNC B0 ;  /* 0x0000000000007941 */ /* 0x000fea0003800000 */
.L_x_8005:
[----:B------:R-:W2:Y:S01]  /*101c0*/  LDL.LU R20, [R1+0x4c] ;  /* 0x00004c0001147983 */ /* 0x000ea20000300800 */
        /* <DEDUP_REMOVED lines=168> */
.L_x_7929:
[----:B------:R-:W-:Y:S05]  /*10c50*/  BSYNC B7 ;  /* 0x0000000000077941 */ /* 0x000fea0003800000 */
.L_x_7925:
[----:B------:R-:W2:Y:S08]  /*10c60*/  S2UR UR4, SR_CgaCtaId ;  /* 0x00000000000479c3 */ /* 0x000eb00000008800 */
[----:B------:R-:W-:Y:S01]  /*10c70*/  BAR.SYNC.DEFER_BLOCKING 0x5, 0x180 ;  /* 0x0146000000007b1d */ /* 0x000fe20000010000 */
[----:B------:R-:W-:-:S05]  /*10c80*/  MOV R2, 0x400 ;  /* 0x0000040000027802 */ /* 0x000fca0000000f00 */
[----:B------:R-:W-:Y:S01]  /*10c90*/  BSSY B0, `(.L_x_8020) ;  /* 0x00004f4000007945 */ /* 0x000fe20003800000 */
[----:B--2---:R-:W-:-:S05]  /*10ca0*/  IMAD.U32 R188, RZ, RZ, UR4 ;  /* 0x00000004ffbc7e24 */ /* 0x004fca000f8e00ff */
[----:B------:R-:W-:-:S05]  /*10cb0*/  LEA R2, R188, R2, 0x18 ;  /* 0x00000002bc027211 */ /* 0x000fca00078ec0ff */
[----:B------:R2:W4:Y:S01]  /*10cc0*/  LDS.128 R4, [R2+0x28cd0] ;  /* 0x028cd00002047984 */ /* 0x0005220000000c00 */
[----:B------:R-:W-:Y:S06]  /*10cd0*/  BAR.ARV 0x4, 0x180 ;  /* 0x0106000000007b1d */ /* 0x000fec0000002000 */
[----:B------:R-:W-:Y:S05]  /*10ce0*/  @P0 BRA `(.L_x_8021) ;  /* 0x0000003c00ac0947 */ /* 0x000fea0003800000 */
[----:B------:R-:W1:Y:S01]  /*10cf0*/  LDL R3, [R1+0x60] ;  /* 0x0000600001037983 */ /* 0x000e620000100800 */
[----:B------:R-:W2:Y:S01]  /*10d00*/  S2R R0, SR_SWINHI ;  /* 0x0000000000007919 */ /* 0x000ea20000002f00 */
[----:B---3--:R-:W-:Y:S01]  /*10d10*/  F2FP.BF16.F32.PACK_AB R10, R29, R28 ;  /* 0x0000001c1d0a723e */ /* 0x008fe200000010ff */
[----:B------:R-:W-:Y:S01]  /*10d20*/  ULDC.64 UR6, c[0x0][0xc00] ;  /* 0x0003000000067ab9 */ /* 0x000fe20000000a00 */
[----:B0-----:R-:W-:Y:S01]  /*10d30*/  F2FP.BF16.F32.PACK_AB R11, R31, R30 ;  /* 0x0000001e1f0b723e */ /* 0x001fe200000010ff */
[----:B------:R-:W3:Y:S01]  /*10d40*/  LDL.LU R157, [R1+0x40] ;  /* 0x00004000019d7983 */ /* 0x000ee20000300800 */
[----:B------:R-:W-:Y:S01]  /*10d50*/  F2FP.BF16.F32.PACK_AB R12, R33, R32 ;  /* 0x00000020210c723e */ /* 0x000fe200000010ff */
[----:B------:R-:W-:Y:S01]  /*10d60*/  ULDC.64 UR4, c[0x0][0xc08] ;  /* 0x0003020000047ab9 */ /* 0x000fe20000000a00 */
[----:B------:R-:W-:Y:S01]  /*10d70*/  F2FP.BF16.F32.PACK_AB R13, R35, R34 ;  /* 0x00000022230d723e */ /* 0x000fe200000010ff */
[----:B------:R-:W4:Y:S01]  /*10d80*/  LDL.LU R156, [R1+0x44] ;  /* 0x00004400019c7983 */ /* 0x000f220000300800 */
[----:B-----5:R-:W-:-:S02]  /*10d90*/  MOV R152, R2 ;  /* 0x0000000200987202 */ /* 0x020fc40000000f00 */
[----:B--2---:R-:W-:Y:S02]  /*10da0*/  MOV R153, R0 ;  /* 0x0000000000997202 */ /* 0x004fe40000000f00 */
        /* <DEDUP_REMOVED lines=181> */
[----:B------:R-:W-:Y:S01]  /*11900*/  @P0 IADD3 R10, P2, R157, UR4, RZ ;  /* 0x000000049d0a0c10 */ /* 0x000fe2000ff5e0ff */
        /* <DEDUP_REMOVED lines=10> */
.L_x_8022:
[----:B------:R-:W2:Y:S01]  /*119b0*/  LDL R0, [R1+0x54] ;  /* 0x0000540001007983 */ /* 0x000ea20000100800 */
[----:B------:R-:W-:-:S03]  /*119c0*/  ULDC UR4, c[0x0][0xad4] ;  /* 0x0002b50000047ab9 */ /* 0x000fc60000000800 */
[----:B0-----:R-:W3:Y:S04]  /*119d0*/  LDL.LU R8, [R1+0x38] ;  /* 0x0000380001087983 */ /* 0x001ee80000300800 */
[----:B------:R0:W5:Y:S02]  /*119e0*/  LDL R158, [R1+0x3c] ;  /* 0x00003c00019e7983 */ /* 0x0001640000100800 */
[----:B-----5:R-:W-:Y:S02]  /*119f0*/  SHF.R.S32.HI R20, RZ, 0x1f, R4 ;  /* 0x0000001fff147819 */ /* 0x020fe40000011404 */
[----:B--2---:R-:W1:Y:S01]  /*11a00*/  SHFL.IDX PT, R0, R0, RZ, 0x1f ;  /* 0x00001fff00007589 */ /* 0x004e6200000e0000 */
[----:B---3--:R-:W-:Y:S02]  /*11a10*/  ISETP.NE.AND P1, PT, R8, RZ, PT ;  /* 0x000000ff0800720c */ /* 0x008fe40003f25270 */
[----:B-1----:R-:W-:-:S02]  /*11a20*/  ISETP.NE.AND P0, PT, R0, RZ, PT ;  /* 0x000000ff0000720c */ /* 0x002fc40003f05270 */
[----:B------:R-:W-:-:S11]  /*11a30*/  SEL R0, R8, UR4, P1 ;  /* 0x0000000408007c07 */ /* 0x000fd60008800000 */
[----:B0-----:R-:W-:Y:S05]  /*11a40*/  @P0 BRA `(.L_x_8023) ;  /* 0x0000000000fc0947 */ /* 0x001fea0003800000 */
[----:B------:R-:W2:Y:S01]  /*11a50*/  LDL.LU R13, [R1+0x50] ;  /* 0x00005000010d7983 */ /* 0x000ea20000300800 */
[----:B------:R-:W-:Y:S01]  /*11a60*/  IMAD.MOV.U32 R12, RZ, RZ, 0x9b8 ;  /* 0x000009b8ff0c7424 */ /* 0x000fe200078e00ff */
[----:B------:R-:W-:Y:S01]  /*11a70*/  ISETP.GT.AND P1, PT, R0, 0x1, PT ;  /* 0x000000010000780c */ /* 0x000fe20003f24270 */
[----:B------:R-:W0:Y:S01]  /*11a80*/  LDC R157, c[0x0][0xbe8] ;  /* 0x0002fa00ff9d7b82 */ /* 0x000e220000000800 */
[----:B------:R-:W3:Y:S01]  /*11a90*/  LDL R156, [R1+0x48] ;  /* 0x00004800019c7983 */ /* 0x000ee20000100800 */
[----:B------:R-:W-:Y:S02]  /*11aa0*/  ISETP.NE.U32.AND P0, PT, RZ, UR6, PT ;  /* 0x00000006ff007c0c */ /* 0x000fe4000bf05070 */
[----:B------:R-:W-:Y:S01]  /*11ab0*/  SEL R12, R12, 0x978, P1 ;  /* 0x000009780c0c7807 */ /* 0x000fe20000800000 */
[----:B------:R-:W4:Y:S01]  /*11ac0*/  LDL R159, [R1+0x5c] ;  /* 0x00005c00019f7983 */ /* 0x000f220000100800 */
[----:B------:R-:W-:Y:S02]  /*11ad0*/  ISETP.NE.AND.EX P0, PT, RZ, UR7, PT, P0 ;  /* 0x00000007ff007c0c */ /* 0x000fe4000bf05300 */
[----:B------:R-:W1:Y:S02]  /*11ae0*/  LDC.64 R10, c[0x0][R12+0x220] ;  /* 0x000088000c0a7b82 */ /* 0x000e640000000a00 */
[----:B------:R-:W-:-:S06]  /*11af0*/  SEL R14, R158, RZ, !P0 ;  /* 0x000000ff9e0e7207 */ /* 0x000fcc0004000000 */
[----:B------:R-:W5:Y:S01]  /*11b00*/  LDC.64 R8, c[0x0][R12+0x218] ;  /* 0x000086000c087b82 */ /* 0x000f620000000a00 */
[----:B------:R-:W-:Y:S02]  /*11b10*/  IMAD.IADD R21, R208, 0x1, R199 ;  /* 0x00000001d0157824 */ /* 0x000fe400078e02c7 */
[----:B-1----:R-:W-:Y:S01]  /*11b20*/  IMAD R11, R11, R14, RZ ;  /* 0x0000000e0b0b7224 */ /* 0x002fe200078e02ff */
[----:B--2---:R-:W-:Y:S02]  /*11b30*/  SEL R13, R13, RZ, !P0 ;  /* 0x000000ff0d0d7207 */ /* 0x004fe40004000000 */
[----:B0-----:R-:W-:-:S03]  /*11b40*/  ISETP.NE.AND P0, PT, R157, 0x1, PT ;  /* 0x000000019d00780c */ /* 0x001fc60003f05270 */
[C---:B------:R-:W-:Y:S02]  /*11b50*/  IMAD R13, R10.reuse, R13, R11 ;  /* 0x0000000d0a0d7224 */ /* 0x040fe400078e020b */
[----:B------:R-:W-:-:S04]  /*11b60*/  IMAD.WIDE.U32 R10, R10, R14, RZ ;  /* 0x0000000e0a0a7225 */ /* 0x000fc800078e00ff */
[-C--:B-----5:R-:W-:Y:S02]  /*11b70*/  IMAD R14, R9, R185.reuse, RZ ;  /* 0x000000b9090e7224 */ /* 0x0a0fe400078e02ff */
[----:B------:R-:W-:-:S04]  /*11b80*/  IMAD.WIDE.U32 R8, R8, R185, RZ ;  /* 0x000000b908087225 */ /* 0x000fc800078e00ff */
[----:B------:R-:W-:Y:S02]  /*11b90*/  IMAD.IADD R14, R9, 0x1, R14 ;  /* 0x00000001090e7824 */ /* 0x000fe400078e020e */
[----:B------:R-:W0:Y:S01]  /*11ba0*/  @P0 LDC R9, c[0x0][0xbec] ;  /* 0x0002fb00ff090b82 */ /* 0x000e220000000800 */
[----:B------:R-:W-:-:S07]  /*11bb0*/  IADD3 R15, P2, P3, R10, R8, R4 ;  /* 0x000000080a0f7210 */ /* 0x000fce0007b5e004 */
[----:B------:R-:W1:Y:S01]  /*11bc0*/  @P0 LDC R8, c[0x0][0xbf0] ;  /* 0x0002fc00ff080b82 */ /* 0x000e620000000800 */
[----:B------:R-:W-:-:S05]  /*11bd0*/  IMAD.IADD R13, R11, 0x1, R13 ;  /* 0x000000010b0d7824 */ /* 0x000fca00078e020d */
[----:B------:R-:W-:Y:S01]  /*11be0*/  IADD3.X R13, R13, R14, R20, P2, P3 ;  /* 0x0000000e0d0d7210 */ /* 0x000fe200017e6414 */
[----:B------:R-:W-:Y:S02]  /*11bf0*/  IMAD.MOV.U32 R14, RZ, RZ, R21 ;  /* 0x000000ffff0e7224 */ /* 0x000fe400078e0015 */
[----:B0-----:R-:W-:-:S05]  /*11c00*/  @P0 IMAD.HI.U32 R9, R21, R9, RZ ;  /* 0x0000000915090227 */ /* 0x001fca00078e00ff */
[----:B-1----:R-:W-:Y:S02]  /*11c10*/  @P0 SHF.R.U32.HI R14, RZ, R8, R9 ;  /* 0x00000008ff0e0219 */ /* 0x002fe40000011609 */
[----:B------:R-:W0:Y:S01]  /*11c20*/  LDC.64 R8, c[0x0][R12+0x228] ;  /* 0x00008a000c087b82 */ /* 0x000e220000000a00 */
[----:B---3--:R-:W-:-:S05]  /*11c30*/  SEL R156, R156, RZ, P1 ;  /* 0x000000ff9c9c7207 */ /* 0x008fca0000800000 */
        /* <DEDUP_REMOVED lines=17> */
[----:B------:R-:W-:Y:S01]  /*11d50*/  IMAD.IADD R13, R191, 0x1, R199 ;  /* 0x00000001bf0d7824 */ /* 0x000fe200078e02c7 */
[----:B0-----:R-:W-:Y:S01]  /*11d60*/  LEA R11, P0, R10, R8, 0x2 ;  /* 0x000000080a0b7211 */ /* 0x001fe200078010ff */
[----:B----4-:R-:W-:-:S03]  /*11d70*/  IMAD.MOV R8, RZ, RZ, -R159 ;  /* 0x000000ffff087224 */ /* 0x010fc600078e0a9f */
        /* <DEDUP_REMOVED lines=12> */
.L_x_8023:
[----:B------:R-:W-:Y:S02]  /*11e40*/  ISETP.GT.AND P1, PT, R0, 0x1, PT ;  /* 0x000000010000780c */ /* 0x000fe40003f24270 */
[----:B------:R-:W-:-:S04]  /*11e50*/  ISETP.NE.U32.AND P0, PT, RZ, UR6, PT ;  /* 0x00000006ff007c0c */ /* 0x000fc8000bf05070 */
[----:B------:R-:W-:-:S04]  /*11e60*/  ISETP.NE.AND.EX P0, PT, RZ, UR7, PT, P0 ;  /* 0x00000007ff007c0c */ /* 0x000fc8000bf05300 */
[----:B------:R-:W-:-:S03]  /*11e70*/  SEL R0, R158, RZ, !P0 ;  /* 0x000000ff9e007207 */ /* 0x000fc60004000000 */
[----:B------:R-:W-:Y:S06]  /*11e80*/  @P1 BRA `(.L_x_8024) ;  /* 0x0000001000601947 */ /* 0x000fec0003800000 */
[----:B------:R-:W1:Y:S01]  /*11e90*/  S2R R82, SR_TID.X ;  /* 0x0000000000527919 */ /* 0x000e620000002100 */
[----:B------:R-:W2:Y:S01]  /*11ea0*/  LDC R84, c[0x0][0xbe8] ;  /* 0x0002fa00ff547b82 */ /* 0x000ea20000000800 */
[----:B------:R-:W-:Y:S01]  /*11eb0*/  ULDC.64 UR4, c[0x0][0xaa0] ;  /* 0x0002a80000047ab9 */ /* 0x000fe20000000a00 */
[----:B-1----:R-:W-:-:S05]  /*11ec0*/  VIADD R82, R82, 0xffffff80 ;  /* 0xffffff8052527836 */ /* 0x002fca0000000000 */
[----:B------:R-:W-:-:S04]  /*11ed0*/  SHF.R.S32.HI R81, RZ, 0x1f, R82 ;  /* 0x0000001fff517819 */ /* 0x000fc80000011452 */
[----:B------:R-:W-:-:S04]  /*11ee0*/  LEA.HI R81, R81, R82, RZ, 0x3 ;  /* 0x0000005251517211 */ /* 0x000fc800078f18ff */
[----:B------:R-:W-:-:S05]  /*11ef0*/  SHF.R.S32.HI R80, RZ, 0x3, R81 ;  /* 0x00000003ff507819 */ /* 0x000fca0000011451 */
[----:B0-----:R-:W-:-:S04]  /*11f00*/  IMAD R9, R80, 0x40, R193 ;  /* 0x0000004050097824 */ /* 0x001fc800078e02c1 */
[----:B------:R-:W-:-:S03]  /*11f10*/  IMAD.WIDE R152, R9, 0x2, R152 ;  /* 0x0000000209987825 */ /* 0x000fc600078e0298 */
[----:B------:R-:W-:Y:S01]  /*11f20*/  IADD3 R37, P0, R152, 0x5000, RZ ;  /* 0x0000500098257810 */ /* 0x000fe20007f1e0ff */
        /* <DEDUP_REMOVED lines=11> */
[----:B------:R-:W-:Y:S01]  /*11fe0*/  IADD3 R13, P3, R152, 0x1000, RZ ;  /* 0x00001000980d7810 */ /* 0x000fe20007f7e0ff */
[----:B------:R-:W-:Y:S01]  /*11ff0*/  ULDC.64 UR4, c[0x0][0xae8] ;  /* 0x0002ba0000047ab9 */ /* 0x000fe20000000a00 */
[----:B------:R-:W-:Y:S01]  /*12000*/  LOP3.LUT R64, R65, 0x380, RZ, 0xc0, !PT ;  /* 0x0000038041407812 */ /* 0x000fe200078ec0ff */
[----:B------:R-:W-:Y:S01]  /*12010*/  IMAD.IADD R87, R82, 0x1, -R81 ;  /* 0x0000000152577824 */ /* 0x000fe200078e0a51 */
[----:B------:R-:W-:Y:S01]  /*12020*/  SHF.R.U64 R40, R40, 0x3, RZ ;  /* 0x0000000328287819 */ /* 0x000fe200000012ff */
[----:B------:R-:W-:Y:S01]  /*12030*/  VIADD R166, R193, 0x40 ;  /* 0x00000040c1a67836 */ /* 0x000fe20000000000 */
[----:B------:R-:W-:Y:S01]  /*12040*/  SHF.R.U64 R64, R64, 0x3, RZ ;  /* 0x0000000340407819 */ /* 0x000fe200000012ff */
[----:B------:R-:W-:Y:S01]  /*12050*/  IMAD.IADD R21, R21, 0x1, R83 ;  /* 0x0000000115157824 */ /* 0x000fe200078e0253 */
[----:B------:R-:W-:Y:S01]  /*12060*/  IADD3 R45, P2, R152, 0x7000, RZ ;  /* 0x00007000982d7810 */ /* 0x000fe20007f5e0ff */
[----:B------:R-:W-:Y:S01]  /*12070*/  VIADD R164, R193, 0x80 ;  /* 0x00000080c1a47836 */ /* 0x000fe20000000000 */
[----:B------:R-:W-:Y:S01]  /*12080*/  LOP3.LUT R64, R64, R65, RZ, 0x3c, !PT ;  /* 0x0000004140407212 */ /* 0x000fe200078e3cff */
[----:B------:R-:W-:Y:S01]  /*12090*/  IMAD.X R65, RZ, RZ, R153, P0 ;  /* 0x000000ffff417224 */ /* 0x000fe200000e0699 */
[----:B--2---:R-:W-:Y:S01]  /*120a0*/  ISETP.NE.AND P0, PT, R84, 0x1, PT ;  /* 0x000000015400780c */ /* 0x004fe20003f05270 */
[----:B------:R-:W-:Y:S01]  /*120b0*/  IMAD R4, R87, 0x20, R80 ;  /* 0x0000002057047824 */ /* 0x000fe200078e0250 */
[----:B------:R-:W-:Y:S01]  /*120c0*/  LOP3.LUT R12, R13, 0x380, RZ, 0xc0, !PT ;  /* 0x000003800d0c7812 */ /* 0x000fe200078ec0ff */
[----:B------:R-:W-:Y:S01]  /*120d0*/  IMAD.WIDE.U32 R20, R185, UR4, R20 ;  /* 0x00000004b9147c25 */ /* 0x000fe2000f8e0014 */
[----:B------:R-:W-:Y:S01]  /*120e0*/  SHF.R.S32.HI R81, RZ, 0x1f, R0 ;  /* 0x0000001fff517819 */ /* 0x000fe20000011400 */
[----:B------:R-:W5:Y:S01]  /*120f0*/  LD.E.128 R36, desc[UR42][R36.64] ;  /* 0x0000002a24247980 */ /* 0x000f62000c101d00 */
[----:B------:R-:W-:-:S02]  /*12100*/  LOP3.LUT R40, R40, R41, RZ, 0x3c, !PT ;  /* 0x0000002928287212 */ /* 0x000fc400078e3cff */
[----:B------:R-:W-:Y:S01]  /*12110*/  LOP3.LUT R44, R45, 0x380, RZ, 0xc0, !PT ;  /* 0x000003802d2c7812 */ /* 0x000fe200078ec0ff */
[C---:B------:R-:W-:Y:S01]  /*12120*/  VIADD R162, R193.reuse, 0xc0 ;  /* 0x000000c0c1a27836 */ /* 0x040fe20000000000 */
[----:B------:R-:W-:Y:S01]  /*12130*/  SHF.R.U64 R12, R12, 0x3, RZ ;  /* 0x000000030c0c7819 */ /* 0x000fe200000012ff */
[----:B------:R-:W-:Y:S01]  /*12140*/  VIADD R160, R193, 0x100 ;  /* 0x00000100c1a07836 */ /* 0x000fe20000000000 */
[----:B------:R-:W-:Y:S01]  /*12150*/  SHF.R.U64 R44, R44, 0x3, RZ ;  /* 0x000000032c2c7819 */ /* 0x000fe200000012ff */
[----:B------:R-:W0:Y:S01]  /*12160*/  @P0 LDC R83, c[0x0][0xbec] ;  /* 0x0002fb00ff530b82 */ /* 0x000e220000000800 */
[----:B------:R-:W-:Y:S01]  /*12170*/  IMAD.IADD R82, R199, 0x1, R4 ;  /* 0x00000001c7527824 */ /* 0x000fe200078e0204 */
[----:B------:R-:W-:Y:S01]  /*12180*/  LOP3.LUT R12, R12, R13, RZ, 0x3c, !PT ;  /* 0x0000000d0c0c7212 */ /* 0x000fe200078e3cff */
[----:B------:R-:W-:Y:S01]  /*12190*/  VIADD R158, R193, 0x140 ;  /* 0x00000140c19e7836 */ /* 0x000fe20000000000 */
[C---:B------:R-:W-:Y:S01]  /*121a0*/  IADD3 R25, P4, R152.reuse, 0x2000, RZ ;  /* 0x0000200098197810 */ /* 0x040fe20007f9e0ff */
[----:B------:R-:W5:Y:S01]  /*121b0*/  LD.E.128 R64, desc[UR42][R64.64] ;  /* 0x0000002a40407980 */ /* 0x000f62000c101d00 */
[----:B------:R-:W-:-:S02]  /*121c0*/  IADD3 R29, P5, R152, 0x3000, RZ ;  /* 0x00003000981d7810 */ /* 0x000fc40007fbe0ff */
[----:B------:R-:W1:Y:S01]  /*121d0*/  @P0 LDC R85, c[0x0][0xbf0] ;  /* 0x0002fc00ff550b82 */ /* 0x000e620000000800 */
[----:B------:R-:W-:Y:S01]  /*121e0*/  IMAD R21, R185, UR5, R21 ;  /* 0x00000005b9157c24 */ /* 0x000fe2000f8e0215 */
[----:B------:R-:W-:Y:S01]  /*121f0*/  ULDC.64 UR4, c[0x0][0xaf0] ;  /* 0x0002bc0000047ab9 */ /* 0x000fe20000000a00 */
[--C-:B------:R-:W-:Y:S01]  /*12200*/  IMAD.X R41, RZ, RZ, R153.reuse, P1 ;  /* 0x000000ffff297224 */ /* 0x100fe200008e0699 */
[C---:B------:R-:W-:Y:S02]  /*12210*/  IADD3 R69, P1, R152.reuse, 0xd000, RZ ;  /* 0x0000d00098457810 */ /* 0x040fe40007f3e0ff */
[C---:B------:R-:W-:Y:S02]  /*12220*/  IADD3 R33, P6, R152.reuse, 0x4000, RZ ;  /* 0x0000400098217810 */ /* 0x040fe40007fde0ff */
[----:B------:R-:W2:Y:S01]  /*12230*/  LDC R4, c[0x0][0xac8] ;  /* 0x0002b200ff047b82 */ /* 0x000ea20000000800 */
[----:B------:R-:W-:Y:S01]  /*12240*/  IMAD R81, R81, UR4, RZ ;  /* 0x0000000451517c24 */ /* 0x000fe2000f8e02ff */
[----:B------:R-:W-:Y:S01]  /*12250*/  LOP3.LUT R68, R69, 0x380, RZ, 0xc0, !PT ;  /* 0x0000038045447812 */ /* 0x000fe200078ec0ff */
[----:B------:R-:W-:Y:S01]  /*12260*/  IMAD.X R13, RZ, RZ, R153, P3 ;  /* 0x000000ffff0d7224 */ /* 0x000fe200018e0699 */
[----:B------:R-:W-:Y:S01]  /*12270*/  IADD3 R49, P3, R152, 0x8000, RZ ;  /* 0x0000800098317810 */ /* 0x000fe20007f7e0ff */
[----:B------:R-:W-:Y:S01]  /*12280*/  IMAD R81, R0, UR5, R81 ;  /* 0x0000000500517c24 */ /* 0x000fe2000f8e0251 */
[----:B------:R-:W-:Y:S01]  /*12290*/  LOP3.LUT R44, R44, R45, RZ, 0x3c, !PT ;  /* 0x0000002d2c2c7212 */ /* 0x000fe200078e3cff */
[----:B------:R-:W-:Y:S01]  /*122a0*/  IMAD.WIDE.U32 R20, R0, UR4, R20 ;  /* 0x0000000400147c25 */ /* 0x000fe2000f8e0014 */
[----:B------:R-:W-:Y:S01]  /*122b0*/  LOP3.LUT R24, R25, 0x380, RZ, 0xc0, !PT ;  /* 0x0000038019187812 */ /* 0x000fe200078ec0ff */
[----:B------:R-:W-:Y:S01]  /*122c0*/  ULDC.64 UR4, c[0x0][0xae0] ;  /* 0x0002b80000047ab9 */ /* 0x000fe20000000a00 */
[----:B------:R-:W-:Y:S01]  /*122d0*/  LOP3.LUT R28, R29, 0x380, RZ, 0xc0, !PT ;  /* 0x000003801d1c7812 */ /* 0x000fe200078ec0ff */
[----:B0-----:R-:W-:Y:S01]  /*122e0*/  @P0 IMAD.HI.U32 R0, R82, R83, RZ ;  /* 0x0000005352000227 */ /* 0x001fe200078e00ff */
[----:B------:R-:W-:Y:S01]  /*122f0*/  LOP3.LUT R32, R33, 0x380, RZ, 0xc0, !PT ;  /* 0x0000038021207812 */ /* 0x000fe200078ec0ff */
[----:B------:R-:W5:Y:S01]  /*12300*/  LD.E.128 R12, desc[UR42][R12.64] ;  /* 0x0000002a0c0c7980 */ /* 0x000f62000c101d00 */
[----:B------:R-:W-:Y:S01]  /*12310*/  SHF.R.U64 R68, R68, 0x3, RZ ;  /* 0x0000000344447819 */ /* 0x000fe200000012ff */
[----:B------:R-:W-:Y:S01]  /*12320*/  IMAD.X R45, RZ, RZ, R153, P2 ;  /* 0x000000ffff2d7224 */ /* 0x000fe200010e0699 */
[----:B------:R-:W-:Y:S01]  /*12330*/  IADD3 R73, P2, R152, 0xe000, RZ ;  /* 0x0000e00098497810 */ /* 0x000fe20007f5e0ff */
[----:B------:R-:W-:Y:S01]  /*12340*/  IMAD.MOV.U32 R83, RZ, RZ, R82 ;  /* 0x000000ffff537224 */ /* 0x000fe200078e0052 */
[----:B------:R-:W-:Y:S01]  /*12350*/  LOP3.LUT R48, R49, 0x380, RZ, 0xc0, !PT ;  /* 0x0000038031307812 */ /* 0x000fe200078ec0ff */
[----:B------:R-:W-:Y:S01]  /*12360*/  IMAD.IADD R199, R80, 0x1, R199 ;  /* 0x0000000150c77824 */ /* 0x000fe200078e02c7 */
[----:B-1----:R-:W-:Y:S01]  /*12370*/  @P0 SHF.R.U32.HI R83, RZ, R85, R0 ;  /* 0x00000055ff530219 */ /* 0x002fe20000011600 */
[----:B------:R-:W-:Y:S01]  /*12380*/  IMAD.IADD R21, R21, 0x1, R81 ;  /* 0x0000000115157824 */ /* 0x000fe200078e0251 */
[----:B------:R-:W-:Y:S01]  /*12390*/  SHF.R.U64 R24, R24, 0x3, RZ ;  /* 0x0000000318187819 */ /* 0x000fe200000012ff */
[----:B------:R-:W5:Y:S01]  /*123a0*/  LD.E.128 R40, desc[UR42][R40.64] ;  /* 0x0000002a28287980 */ /* 0x000f62000c101d00 */
[----:B------:R-:W-:-:S02]  /*123b0*/  SHF.R.U64 R28, R28, 0x3, RZ ;  /* 0x000000031c1c7819 */ /* 0x000fc400000012ff */
[----:B------:R-:W-:Y:S01]  /*123c0*/  SHF.R.U64 R32, R32, 0x3, RZ ;  /* 0x0000000320207819 */ /* 0x000fe200000012ff */
[----:B------:R-:W5:Y:S01]  /*123d0*/  LD.E.128 R44, desc[UR42][R44.64] ;  /* 0x0000002a2c2c7980 */ /* 0x000f62000c101d00 */
        /* <DEDUP_REMOVED lines=92> */
[----:B------:R-:W-:Y:S02]  /*129a0*/  IMAD R3, R3, R84, RZ ;  /* 0x0000005403037224 */ /* 0x000fe400078e02ff */
        /* <DEDUP_REMOVED lines=17> */
[C---:B------:R-:W-:Y:S01]  /*12ac0*/  VIADD R163, R193.reuse, 0xc0 ;  /* 0x000000c0c1a37836 */ /* 0x040fe20000000000 */
        /* <DEDUP_REMOVED lines=27> */
[----:B------:R-:W-:-:S02]  /*12c80*/  ISETP.GE.AND P1, PT, R158, R4, PT ;  /* 0x000000049e00720c */ /* 0x000fc40003f26270 */
[----:B0-----:R-:W-:-:S11]  /*12c90*/  @!P5 LEA R8, P4, R164, R20, 0x1 ;  /* 0x00000014a408d211 */ /* 0x001fd600078808ff */
[-C--:B------:R-:W-:Y:S02]  /*12ca0*/  @!P1 LEA R24, P6, R158, R20.reuse, 0x1 ;  /* 0x000000149e189211 */ /* 0x080fe400078c08ff */
[-C--:B------:R-:W-:Y:S02]  /*12cb0*/  @!P5 LEA.HI.X R9, R164, R21.reuse, R165, 0x1, P4 ;  /* 0x00000015a409d211 */ /* 0x080fe400020f0ca5 */
[----:B------:R-:W-:Y:S02]  /*12cc0*/  LOP3.LUT P4, RZ, R0, 0x80, RZ, 0xc0, !PT ;  /* 0x0000008000ff7812 */ /* 0x000fe4000788c0ff */
[----:B------:R-:W-:Y:S01]  /*12cd0*/  @!P1 LEA.HI.X R25, R158, R21, R159, 0x1, P6 ;  /* 0x000000159e199211 */ /* 0x000fe200030f0c9f */
[----:B------:R0:W-:Y:S04]  /*12ce0*/  @!P5 ST.E.128 desc[UR42][R8.64], R32 ;  /* 0x000000200800d985 */ /* 0x0001e8000c101d2a */
[----:B------:R1:W-:Y:S01]  /*12cf0*/  @!P3 ST.E.128 desc[UR42][R10.64], R40 ;  /* 0x000000280a00b985 */ /* 0x0003e2000c101d2a */
[----:B0-----:R-:W-:-:S02]  /*12d00*/  @!P2 LEA R8, P5, R160, R20, 0x1 ;  /* 0x00000014a008a211 */ /* 0x001fc400078a08ff */
[-C--:B-1----:R-:W-:Y:S02]  /*12d10*/  @P0 LEA R10, P3, R156, R20.reuse, 0x1 ;  /* 0x000000149c0a0211 */ /* 0x082fe400078608ff */
[-C--:B------:R-:W-:Y:S02]  /*12d20*/  @!P2 LEA.HI.X R9, R160, R21.reuse, R161, 0x1, P5 ;  /* 0x00000015a009a211 */ /* 0x080fe400028f0ca1 */
[----:B------:R-:W-:Y:S02]  /*12d30*/  @P4 LEA R20, P5, R154, R20, 0x1 ;  /* 0x000000149a144211 */ /* 0x000fe400078a08ff */
[-C--:B------:R-:W-:Y:S01]  /*12d40*/  @P0 LEA.HI.X R11, R156, R21.reuse, R157, 0x1, P3 ;  /* 0x000000159c0b0211 */ /* 0x080fe200018f0c9d */
[----:B------:R0:W-:Y:S01]  /*12d50*/  @!P2 ST.E.128 desc[UR42][R8.64], R48 ;  /* 0x000000300800a985 */ /* 0x0001e2000c101d2a */
[----:B------:R-:W-:-:S03]  /*12d60*/  @P4 LEA.HI.X R21, R154, R21, R155, 0x1, P5 ;  /* 0x000000159a154211 */ /* 0x000fc600028f0c9b */
[----:B------:R0:W-:Y:S04]  /*12d70*/  @!P1 ST.E.128 desc[UR42][R24.64], R56 ;  /* 0x0000003818009985 */ /* 0x0001e8000c101d2a */
[----:B------:R0:W-:Y:S04]  /*12d80*/  @P0 ST.E.128 desc[UR42][R10.64], R64 ;  /* 0x000000400a000985 */ /* 0x0001e8000c101d2a */
[----:B------:R0:W-:Y:S02]  /*12d90*/  @P4 ST.E.128 desc[UR42][R20.64], R72 ;  /* 0x0000004814004985 */ /* 0x0001e4000c101d2a */
.L_x_8026:
[----:B------:R-:W-:Y:S05]  /*12da0*/  BSYNC B1 ;  /* 0x0000000000017941 */ /* 0x000fea0003800000 */
.L_x_8025:
        /* <DEDUP_REMOVED lines=17> */
[-C--:B0-----:R-:W-:Y:S02]  /*12ec0*/  @!P3 LEA R10, P6, R164, R8.reuse, 0x1 ;  /* 0x00000008a40ab211 */ /* 0x081fe400078c08ff */
[----:B------:R-:W-:Y:S02]  /*12ed0*/  @!P2 LEA R12, P5, R162, R8, 0x1 ;  /* 0x00000008a20ca211 */ /* 0x000fe400078a08ff */
[-C--:B------:R-:W-:Y:S02]  /*12ee0*/  @!P3 LEA.HI.X R11, R164, R9.reuse, R165, 0x1, P6 ;  /* 0x00000009a40bb211 */ /* 0x080fe400030f0ca5 */
[----:B------:R-:W-:-:S03]  /*12ef0*/  @!P2 LEA.HI.X R13, R162, R9, R163, 0x1, P5 ;  /* 0x00000009a20da211 */ /* 0x000fc600028f0ca3 */
[-C--:B-1----:R-:W-:Y:S01]  /*12f00*/  @P4 LEA R20, P5, R156, R8.reuse, 0x1 ;  /* 0x000000089c144211 */ /* 0x082fe200078a08ff */
[----:B------:R0:W-:Y:S01]  /*12f10*/  @!P3 ST.E.128 desc[UR42][R10.64], R36 ;  /* 0x000000240a00b985 */ /* 0x0001e2000c101d2a */
[-C--:B------:R-:W-:Y:S02]  /*12f20*/  @!P0 LEA R14, P3, R158, R8.reuse, 0x1 ;  /* 0x000000089e0e8211 */ /* 0x080fe400078608ff */
        /* <DEDUP_REMOVED lines=14> */
.L_x_8024:
[----:B0-----:R-:W2:Y:S01]  /*13010*/  LDL.LU R11, [R1+0x48] ;  /* 0x00004800010b7983 */ /* 0x001ea20000300800 */
[----:B------:R-:W-:Y:S01]  /*13020*/  ULDC.64 UR4, c[0x0][0xb08] ;  /* 0x0002c20000047ab9 */ /* 0x000fe20000000a00 */
[----:B------:R-:W0:Y:S01]  /*13030*/  LDC R12, c[0x0][0xbe8] ;  /* 0x0002fa00ff0c7b82 */ /* 0x000e220000000800 */
[----:B------:R-:W-:Y:S01]  /*13040*/  IMAD R10, R20, UR4, RZ ;  /* 0x00000004140a7c24 */ /* 0x000fe2000f8e02ff */
[----:B------:R-:W-:Y:S01]  /*13050*/  BSSY B1, `(.L_x_8028) ;  /* 0x0000110000017945 */ /* 0x000fe20003800000 */
[----:B------:R-:W-:-:S04]  /*13060*/  IMAD.WIDE.U32 R8, R4, UR4, RZ ;  /* 0x0000000404087c25 */ /* 0x000fc8000f8e00ff */
[----:B------:R-:W-:Y:S01]  /*13070*/  IMAD R10, R4, UR5, R10 ;  /* 0x00000005040a7c24 */ /* 0x000fe2000f8e020a */
[----:B------:R-:W-:Y:S01]  /*13080*/  ULDC.64 UR4, c[0x0][0xb38] ;  /* 0x0002ce0000047ab9 */ /* 0x000fe20000000a00 */
[----:B------:R-:W-:Y:S01]  /*13090*/  SHF.R.S32.HI R4, RZ, 0x1f, R0 ;  /* 0x0000001fff047819 */ /* 0x000fe20000011400 */
[----:B------:R-:W-:Y:S02]  /*130a0*/  VIADD R153, R197, 0xf8 ;  /* 0x000000f8c5997836 */ /* 0x000fe40000000000 */
[----:B------:R-:W-:Y:S02]  /*130b0*/  IMAD.IADD R9, R9, 0x1, R10 ;  /* 0x0000000109097824 */ /* 0x000fe400078e020a */
[----:B------:R-:W-:Y:S01]  /*130c0*/  IMAD.IADD R10, R208, 0x1, R199 ;  /* 0x00000001d00a7824 */ /* 0x000fe200078e02c7 */
[----:B------:R-:W-:Y:S01]  /*130d0*/  SHF.R.S32.HI R153, RZ, 0x1f, R153 ;  /* 0x0000001fff997819 */ /* 0x000fe20000011499 */
[----:B------:R-:W-:-:S04]  /*130e0*/  IMAD.WIDE.U32 R8, R185, UR4, R8 ;  /* 0x00000004b9087c25 */ /* 0x000fc8000f8e0008 */
[----:B------:R-:W-:Y:S01]  /*130f0*/  IMAD R9, R185, UR5, R9 ;  /* 0x00000005b9097c24 */ /* 0x000fe2000f8e0209 */
[----:B------:R-:W-:Y:S01]  /*13100*/  ULDC.64 UR4, c[0x0][0xb40] ;  /* 0x0002d00000047ab9 */ /* 0x000fe20000000a00 */
[----:B------:R-:W-:Y:S02]  /*13110*/  IMAD.IADD R199, R191, 0x1, R199 ;  /* 0x00000001bfc77824 */ /* 0x000fe400078e02c7 */
[----:B------:R-:W-:Y:S01]  /*13120*/  IMAD R4, R4, UR4, RZ ;  /* 0x0000000404047c24 */ /* 0x000fe2000f8e02ff */
[----:B0-----:R-:W-:Y:S01]  /*13130*/  ISETP.NE.AND P0, PT, R12, 0x1, PT ;  /* 0x000000010c00780c */ /* 0x001fe20003f05270 */
[----:B------:R-:W-:-:S04]  /*13140*/  IMAD.WIDE.U32 R8, R0, UR4, R8 ;  /* 0x0000000400087c25 */ /* 0x000fc8000f8e0008 */
[----:B------:R-:W-:Y:S01]  /*13150*/  IMAD R4, R0, UR5, R4 ;  /* 0x0000000500047c24 */ /* 0x000fe2000f8e0204 */
[----:B------:R-:W-:Y:S01]  /*13160*/  ULDC.64 UR4, c[0x0][0xb48] ;  /* 0x0002d20000047ab9 */ /* 0x000fe20000000a00 */
[----:B------:R-:W-:Y:S02]  /*13170*/  IMAD R3, R3, R12, RZ ;  /* 0x0000000c03037224 */ /* 0x000fe400078e02ff */
[----:B------:R-:W-:Y:S02]  /*13180*/  IMAD.IADD R9, R9, 0x1, R4 ;  /* 0x0000000109097824 */ /* 0x000fe400078e0204 */
[----:B------:R-:W-:Y:S02]  /*13190*/  IMAD.MOV.U32 R4, RZ, RZ, R10 ;  /* 0x000000ffff047224 */ /* 0x000fe400078e000a */
[----:B------:R-:W0:Y:S01]  /*131a0*/  @P0 LDC R0, c[0x0][0xbf0] ;  /* 0x0002fc00ff000b82 */ /* 0x000e220000000800 */
[C---:B------:R-:W-:Y:S02]  /*131b0*/  VIADD R155, R197.reuse, 0xf0 ;  /* 0x000000f0c59b7836 */ /* 0x040fe40000000000 */
        /* <DEDUP_REMOVED lines=100> */
[C---:B------:R-:W-:Y:S01]  /*13800*/  VIADD R10, R197.reuse, 0x30 ;  /* 0x00000030c50a7836 */ /* 0x040fe20000000000 */
[----:B------:R-:W-:Y:S01]  /*13810*/  SHF.R.S32.HI R11, RZ, 0x1f, R11 ;  /* 0x0000001fff0b7819 */ /* 0x000fe2000001140b */
[----:B------:R-:W-:-:S06]  /*13820*/  VIADD R12, R197, 0x38 ;  /* 0x00000038c50c7836 */ /* 0x000fcc0000000000 */
        /* <DEDUP_REMOVED lines=59> */
[----:B------:R-:W-:Y:S02]  /*13be0*/  @!P1 LEA.HI.X R9, R10, R14, R11, 0x2, P2 ;  /* 0x0000000e0a099211 */ /* 0x000fe400010f140b */
[----:B------:R-:W-:-:S03]  /*13bf0*/  @!P4 LEA R10, P6, R205, R15, 0x2 ;  /* 0x0000000fcd0ac211 */ /* 0x000fc600078c10ff */
[----:B------:R0:W-:Y:S01]  /*13c00*/  @!P1 ST.E.64 desc[UR42][R8.64], R60 ;  /* 0x0000003c08009985 */ /* 0x0001e2000c101b2a */
[----:B------:R-:W-:Y:S02]  /*13c10*/  ISETP.GE.AND P1, PT, R219, UR4, PT ;  /* 0x00000004db007c0c */ /* 0x000fe4000bf26270 */
[----:B------:R-:W-:Y:S02]  /*13c20*/  @!P4 LEA.HI.X R11, R205, R14, R209, 0x2, P6 ;  /* 0x0000000ecd0bc211 */ /* 0x000fe400030f14d1 */
        /* <DEDUP_REMOVED lines=82> */
.L_x_8029:
[----:B------:R-:W-:Y:S05]  /*14150*/  BSYNC B1 ;  /* 0x0000000000017941 */ /* 0x000fea0003800000 */
.L_x_8028:
[----:B0--3--:R-:W-:Y:S01]  /*14160*/  VIADD R8, R199, 0x8 ;  /* 0x00000008c7087836 */ /* 0x009fe20000000000 */
[----:B------:R-:W0:Y:S04]  /*14170*/  SHFL.IDX PT, R4, R4, 0x1, 0x1c1f ;  /* 0x003c1f0004047f89 */ /* 0x000e2800000e0000 */
        /* <DEDUP_REMOVED lines=8> */
[C---:B--2---:R-:W-:Y:S01]  /*14200*/  VIADD R14, R197.reuse, 0x18 ;  /* 0x00000018c50e7836 */ /* 0x044fe20000000000 */
[----:B------:R-:W-:Y:S01]  /*14210*/  ISETP.GE.AND P2, PT, R12, UR4, PT ;  /* 0x000000040c007c0c */ /* 0x000fe2000bf46270 */
[C---:B------:R-:W-:Y:S01]  /*14220*/  VIADD R24, R197.reuse, 0x20 ;  /* 0x00000020c5187836 */ /* 0x040fe20000000000 */
[----:B------:R-:W-:Y:S01]  /*14230*/  ISETP.GE.AND P1, PT, R20, UR4, PT ;  /* 0x0000000414007c0c */ /* 0x000fe2000bf26270 */
[C---:B------:R-:W-:Y:S01]  /*14240*/  VIADD R13, R197.reuse, 0x8 ;  /* 0x00000008c50d7836 */ /* 0x040fe20000000000 */
[----:B------:R-:W-:Y:S01]  /*14250*/  ISETP.GE.AND P0, PT, R14, UR4, PT ;  /* 0x000000040e007c0c */ /* 0x000fe2000bf06270 */
[----:B------:R-:W-:-:S02]  /*14260*/  VIADD R28, R197, 0x10 ;  /* 0x00000010c51c7836 */ /* 0x000fc40000000000 */
[C---:B------:R-:W-:Y:S01]  /*14270*/  VIADD R21, R197.reuse, 0x30 ;  /* 0x00000030c5157836 */ /* 0x040fe20000000000 */
[----:B------:R-:W-:Y:S01]  /*14280*/  SHF.R.S32.HI R13, RZ, 0x1f, R13 ;  /* 0x0000001fff0d7819 */ /* 0x000fe2000001140d */
[C---:B-1----:R-:W-:Y:S01]  /*14290*/  VIADD R15, R197.reuse, 0x18 ;  /* 0x00000018c50f7836 */ /* 0x042fe20000000000 */
[C---:B---3--:R-:W-:Y:S01]  /*142a0*/  @!P4 LEA R8, P3, R197.reuse, R0, 0x2 ;  /* 0x00000000c508c211 */ /* 0x048fe200078610ff */
[C---:B------:R-:W-:Y:S01]  /*142b0*/  VIADD R25, R197.reuse, 0x28 ;  /* 0x00000028c5197836 */ /* 0x040fe20000000000 */
[----:B------:R-:W-:Y:S02]  /*142c0*/  SHF.R.S32.HI R28, RZ, 0x1f, R28 ;  /* 0x0000001fff1c7819 */ /* 0x000fe4000001141c */
[----:B0-----:R-:W-:Y:S02]  /*142d0*/  @!P4 LEA.HI.X R9, R197, R4, R10, 0x2, P3 ;  /* 0x00000004c509c211 */ /* 0x001fe400018f140a */
[----:B------:R-:W-:Y:S02]  /*142e0*/  ISETP.GE.AND P3, PT, R24, UR4, PT ;  /* 0x0000000418007c0c */ /* 0x000fe4000bf66270 */
[----:B------:R-:W-:Y:S01]  /*142f0*/  @!P1 LEA R10, P5, R20, R0, 0x2 ;  /* 0x00000000140a9211 */ /* 0x000fe200078a10ff */
[----:B------:R0:W-:Y:S01]  /*14300*/  @!P4 ST.E.64 desc[UR42][R8.64], R26 ;  /* 0x0000001a0800c985 */ /* 0x0001e2000c101b2a */
[----:B------:R-:W-:-:S02]  /*14310*/  SHF.R.S32.HI R15, RZ, 0x1f, R15 ;  /* 0x0000001fff0f7819 */ /* 0x000fc4000001140f */
[----:B------:R-:W-:Y:S01]  /*14320*/  @!P1 LEA.HI.X R11, R20, R4, R28, 0x2, P5 ;  /* 0x00000004140b9211 */ /* 0x000fe200028f141c */
[----:B------:R-:W-:Y:S01]  /*14330*/  VIADD R28, R197, 0x20 ;  /* 0x00000020c51c7836 */ /* 0x000fe20000000000 */
[----:B------:R-:W-:Y:S01]  /*14340*/  ISETP.GE.AND P5, PT, R21, UR4, PT ;  /* 0x0000000415007c0c */ /* 0x000fe2000bfa6270 */
[----:B------:R-:W-:Y:S01]  /*14350*/  VIADD R20, R197, 0x40 ;  /* 0x00000040c5147836 */ /* 0x000fe20000000000 */
        /* <DEDUP_REMOVED lines=17> */
[C---:B--2---:R-:W-:Y:S01]  /*14470*/  @!P5 LEA R12, P6, R21.reuse, R0, 0x2 ;  /* 0x00000000150cd211 */ /* 0x044fe200078c10ff */
[----:B------:R0:W-:Y:S01]  /*14480*/  @!P3 ST.E.64 desc[UR42][R8.64], R42 ;  /* 0x0000002a0800b985 */ /* 0x0001e2000c101b2a */
[----:B------:R-:W-:Y:S02]  /*14490*/  SHF.R.S32.HI R24, RZ, 0x1f, R24 ;  /* 0x0000001fff187819 */ /* 0x000fe40000011418 */
[----:B------:R-:W-:Y:S02]  /*144a0*/  SHF.R.S32.HI R28, RZ, 0x1f, R28 ;  /* 0x0000001fff1c7819 */ /* 0x000fe4000001141c */
[----:B------:R-:W-:Y:S01]  /*144b0*/  @!P5 LEA.HI.X R13, R21, R4, R24, 0x2, P6 ;  /* 0x00000004150dd211 */ /* 0x000fe200030f1418 */
[----:B------:R-:W-:Y:S01]  /*144c0*/  VIADD R21, R197, 0x38 ;  /* 0x00000038c5157836 */ /* 0x000fe20000000000 */
[----:B------:R-:W-:-:S02]  /*144d0*/  ISETP.GE.AND P1, PT, R20, UR4, PT ;  /* 0x0000000414007c0c */ /* 0x000fc4000bf26270 */
[----:B------:R-:W-:Y:S02]  /*144e0*/  @!P4 LEA.HI.X R11, R25, R4, R28, 0x2, P2 ;  /* 0x00000004190bc211 */ /* 0x000fe400010f141c */
[----:B------:R-:W-:Y:S02]  /*144f0*/  ISETP.GE.AND P2, PT, R14, UR4, PT ;  /* 0x000000040e007c0c */ /* 0x000fe4000bf46270 */
[----:B------:R-:W-:Y:S01]  /*14500*/  SHF.R.S32.HI R21, RZ, 0x1f, R21 ;  /* 0x0000001fff157819 */ /* 0x000fe20000011415 */
[----:B------:R1:W-:Y:S01]  /*14510*/  @!P4 ST.E.64 desc[UR42][R10.64], R46 ;  /* 0x0000002e0a00c985 */ /* 0x0003e2000c101b2a */
[C---:B0-----:R-:W-:Y:S02]  /*14520*/  @!P0 LEA R8, P6, R15.reuse, R0, 0x2 ;  /* 0x000000000f088211 */ /* 0x041fe400078c10ff */
[----:B------:R-:W-:Y:S01]  /*14530*/  ISETP.GE.AND P3, PT, R222, UR4, PT ;  /* 0x00000004de007c0c */ /* 0x000fe2000bf66270 */
[----:B------:R0:W-:Y:S01]  /*14540*/  @!P5 ST.E.64 desc[UR42][R12.64], R50 ;  /* 0x000000320c00d985 */ /* 0x0001e2000c101b2a */
[----:B------:R-:W-:Y:S01]  /*14550*/  @!P0 LEA.HI.X R9, R15, R4, R21, 0x2, P6 ;  /* 0x000000040f098211 */ /* 0x000fe200030f1415 */
[----:B------:R-:W-:Y:S01]  /*14560*/  VIADD R21, R197, 0x40 ;  /* 0x00000040c5157836 */ /* 0x000fe20000000000 */
[----:B------:R-:W-:Y:S01]  /*14570*/  ISETP.GE.AND P4, PT, R219, UR4, PT ;  /* 0x00000004db007c0c */ /* 0x000fe2000bf86270 */
[----:B------:R-:W-:-:S02]  /*14580*/  VIADD R15, R197, 0x48 ;  /* 0x00000048c50f7836 */ /* 0x000fc40000000000 */
[----:B------:R2:W-:Y:S01]  /*14590*/  @!P0 ST.E.64 desc[UR42][R8.64], R54 ;  /* 0x0000003608008985 */ /* 0x0005e2000c101b2a */
[----:B------:R-:W-:Y:S02]  /*145a0*/  SHF.R.S32.HI R21, RZ, 0x1f, R21 ;  /* 0x0000001fff157819 */ /* 0x000fe40000011415 */
[----:B------:R-:W-:Y:S02]  /*145b0*/  SHF.R.S32.HI R15, RZ, 0x1f, R15 ;  /* 0x0000001fff0f7819 */ /* 0x000fe4000001140f */
[-C--:B-1----:R-:W-:Y:S02]  /*145c0*/  @!P1 LEA R10, P5, R20, R0.reuse, 0x2 ;  /* 0x00000000140a9211 */ /* 0x082fe400078a10ff */
[----:B------:R-:W-:Y:S02]  /*145d0*/  ISETP.GE.AND P0, PT, R205, UR4, PT ;  /* 0x00000004cd007c0c */ /* 0x000fe4000bf06270 */
[----:B0-----:R-:W-:Y:S02]  /*145e0*/  @!P2 LEA R12, P6, R14, R0, 0x2 ;  /* 0x000000000e0ca211 */ /* 0x001fe400078c10ff */
[----:B------:R-:W-:-:S02]  /*145f0*/  @!P1 LEA.HI.X R11, R20, R4, R21, 0x2, P5 ;  /* 0x00000004140b9211 */ /* 0x000fc400028f1415 */
[----:B------:R-:W-:Y:S02]  /*14600*/  ISETP.GE.AND P5, PT, R213, UR4, PT ;  /* 0x00000004d5007c0c */ /* 0x000fe4000bfa6270 */
[----:B------:R-:W-:Y:S01]  /*14610*/  @!P2 LEA.HI.X R13, R14, R4, R15, 0x2, P6 ;  /* 0x000000040e0da211 */ /* 0x000fe200030f140f */
[----:B------:R0:W-:Y:S01]  /*14620*/  @!P1 ST.E.64 desc[UR42][R10.64], R58 ;  /* 0x0000003a0a009985 */ /* 0x0001e2000c101b2a */
[----:B--2---:R-:W-:Y:S02]  /*14630*/  @!P3 LEA R8, P6, R222, R0, 0x2 ;  /* 0x00000000de08b211 */ /* 0x004fe400078c10ff */
[----:B------:R-:W-:Y:S01]  /*14640*/  ISETP.GE.AND P1, PT, R198, UR4, PT ;  /* 0x00000004c6007c0c */ /* 0x000fe2000bf26270 */
[----:B------:R1:W-:Y:S01]  /*14650*/  @!P2 ST.E.64 desc[UR42][R12.64], R62 ;  /* 0x0000003e0c00a985 */ /* 0x0003e2000c101b2a */
[----:B------:R-:W-:-:S05]  /*14660*/  @!P3 LEA.HI.X R9, R222, R4, R223, 0x2, P6 ;  /* 0x00000004de09b211 */ /* 0x000fca00030f14df */
[----:B------:R2:W-:Y:S01]  /*14670*/  @!P3 ST.E.64 desc[UR42][R8.64], R66 ;  /* 0x000000420800b985 */ /* 0x0005e2000c101b2a */
[----:B0-----:R-:W-:-:S04]  /*14680*/  @!P4 LEA R10, P2, R219, R0, 0x2 ;  /* 0x00000000db0ac211 */ /* 0x001fc800078410ff */
[----:B------:R-:W-:Y:S02]  /*14690*/  @!P4 LEA.HI.X R11, R219, R4, R220, 0x2, P2 ;  /* 0x00000004db0bc211 */ /* 0x000fe400010f14dc */
[----:B------:R-:W-:Y:S02]  /*146a0*/  ISETP.GE.AND P2, PT, R185, UR4, PT ;  /* 0x00000004b9007c0c */ /* 0x000fe4000bf46270 */
[-C--:B-1----:R-:W-:Y:S01]  /*146b0*/  @!P5 LEA R12, P6, R213, R0.reuse, 0x2 ;  /* 0x00000000d50cd211 */ /* 0x082fe200078c10ff */
[----:B------:R0:W-:Y:S01]  /*146c0*/  @!P4 ST.E.64 desc[UR42][R10.64], R70 ;  /* 0x000000460a00c985 */ /* 0x0001e2000c101b2a */
[----:B--2---:R-:W-:Y:S02]  /*146d0*/  @!P0 LEA R8, P4, R205, R0, 0x2 ;  /* 0x00000000cd088211 */ /* 0x004fe400078810ff */
[-C--:B------:R-:W-:Y:S02]  /*146e0*/  @!P5 LEA.HI.X R13, R213, R4.reuse, R218, 0x2, P6 ;  /* 0x00000004d50dd211 */ /* 0x080fe400030f14da */
[----:B------:R-:W-:-:S02]  /*146f0*/  @!P0 LEA.HI.X R9, R205, R4, R209, 0x2, P4 ;  /* 0x00000004cd098211 */ /* 0x000fc400020f14d1 */
[----:B------:R-:W-:Y:S01]  /*14700*/  ISETP.GE.AND P4, PT, R180, UR4, PT ;  /* 0x00000004b4007c0c */ /* 0x000fe2000bf86270 */
[----:B------:R1:W-:Y:S01]  /*14710*/  @!P5 ST.E.64 desc[UR42][R12.64], R74 ;  /* 0x0000004a0c00d985 */ /* 0x0003e2000c101b2a */
[----:B------:R-:W-:-:S03]  /*14720*/  ISETP.GE.AND P5, PT, R182, UR4, PT ;  /* 0x00000004b6007c0c */ /* 0x000fc6000bfa6270 */
[----:B------:R2:W-:Y:S01]  /*14730*/  @!P0 ST.E.64 desc[UR42][R8.64], R78 ;  /* 0x0000004e08008985 */ /* 0x0005e2000c101b2a */
[----:B0-----:R-:W-:-:S04]  /*14740*/  @!P1 LEA R10, P3, R198, R0, 0x2 ;  /* 0x00000000c60a9211 */ /* 0x001fc800078610ff */
[----:B------:R-:W-:Y:S02]  /*14750*/  @!P1 LEA.HI.X R11, R198, R4, R200, 0x2, P3 ;  /* 0x00000004c60b9211 */ /* 0x000fe400018f14c8 */
[----:B------:R-:W-:Y:S02]  /*14760*/  ISETP.GE.AND P3, PT, R178, UR4, PT ;  /* 0x00000004b2007c0c */ /* 0x000fe4000bf66270 */
[C---:B-1----:R-:W-:Y:S01]  /*14770*/  @!P2 LEA R12, P6, R185.reuse, R0, 0x2 ;  /* 0x00000000b90ca211 */ /* 0x042fe200078c10ff */
[----:B------:R0:W-:Y:S01]  /*14780*/  @!P1 ST.E.64 desc[UR42][R10.64], R82 ;  /* 0x000000520a009985 */ /* 0x0001e2000c101b2a */
[----:B------:R-:W-:Y:S02]  /*14790*/  ISETP.GE.AND P1, PT, R174, UR4, PT ;  /* 0x00000004ae007c0c */ /* 0x000fe4000bf26270 */
[----:B------:R-:W-:Y:S02]  /*147a0*/  @!P2 LEA.HI.X R13, R185, R4, R195, 0x2, P6 ;  /* 0x00000004b90da211 */ /* 0x000fe400030f14c3 */
[----:B--2---:R-:W-:-:S03]  /*147b0*/  @!P5 LEA R8, P6, R182, R0, 0x2 ;  /* 0x00000000b608d211 */ /* 0x004fc600078c10ff */
[----:B------:R1:W-:Y:S01]  /*147c0*/  @!P2 ST.E.64 desc[UR42][R12.64], R86 ;  /* 0x000000560c00a985 */ /* 0x0003e2000c101b2a */
[----:B------:R-:W-:Y:S02]  /*147d0*/  ISETP.GE.AND P2, PT, R176, UR4, PT ;  /* 0x00000004b0007c0c */ /* 0x000fe4000bf46270 */
        /* <DEDUP_REMOVED lines=60> */
.L_x_8021:
[----:B----4-:R-:W4:Y:S01]  /*14ba0*/  LDL.LU R4, [R1+0x40] ;  /* 0x0000400001047983 */ /* 0x010f220000300800 */
[----:B------:R-:W-:Y:S01]  /*14bb0*/  ULDC.64 UR6, c[0x0][0xc08] ;  /* 0x0003020000067ab9 */ /* 0x000fe20000000a00 */
[----:B------:R-:W-:Y:S02]  /*14bc0*/  ULDC.64 UR4, c[0x0][0xc00] ;  /* 0x0003000000047ab9 */ /* 0x000fe40000000a00 */
[----:B------:R-:W3:Y:S04]  /*14bd0*/  LDL.LU R0, [R1+0x44] ;  /* 0x0000440001007983 */ /* 0x000ee80000300800 */
[----:B------:R-:W2:Y:S01]  /*14be0*/  LDL R13, [R1+0x38] ;  /* 0x00003800010d7983 */ /* 0x000ea20000100800 */
[----:B------:R-:W-:Y:S01]  /*14bf0*/  ISETP.NE.U32.AND P1, PT, RZ, UR6, PT ;  /* 0x00000006ff007c0c */ /* 0x000fe2000bf25070 */
[----:B------:R-:W-:Y:S01]  /*14c00*/  IMAD.MOV.U32 R3, RZ, RZ, RZ ;  /* 0x000000ffff037224 */ /* 0x000fe200078e00ff */
[----:B------:R-:W-:-:S02]  /*14c10*/  ISETP.NE.U32.AND P0, PT, RZ, UR4, PT ;  /* 0x00000004ff007c0c */ /* 0x000fc4000bf05070 */
[----:B------:R-:W-:Y:S02]  /*14c20*/  ISETP.NE.AND.EX P1, PT, RZ, UR7, PT, P1 ;  /* 0x00000007ff007c0c */ /* 0x000fe4000bf25310 */
[----:B------:R-:W-:Y:S01]  /*14c30*/  ISETP.NE.AND.EX P0, PT, RZ, UR5, PT, P0 ;  /* 0x00000005ff007c0c */ /* 0x000fe2000bf05300 */
[----:B0-----:R-:W0:Y:S01]  /*14c40*/  S2R R12, SR_TID.X ;  /* 0x00000000000c7919 */ /* 0x001e220000002100 */
[----:B----4-:R-:W-:-:S04]  /*14c50*/  IADD3 R8, P2, R4, UR4, RZ ;  /* 0x0000000404087c10 */ /* 0x010fc8000ff5e0ff */
[----:B---3--:R-:W-:-:S05]  /*14c60*/  IADD3.X R9, R0, UR5, RZ, P2, !PT ;  /* 0x0000000500097c10 */ /* 0x008fca00097fe4ff */
[----:B------:R-:W-:Y:S01]  /*14c70*/  @P1 IADD3 R10, P2, R4, UR6, RZ ;  /* 0x00000006040a1c10 */ /* 0x000fe2000ff5e0ff */
[----:B------:R-:W-:Y:S01]  /*14c80*/  ULDC UR4, c[0x0][0xa88] ;  /* 0x0002a20000047ab9 */ /* 0x000fe20000000800 */
[----:B------:R3:W5:Y:S02]  /*14c90*/  @P0 LDG.E R3, desc[UR42][R8.64] ;  /* 0x0000002a08030981 */ /* 0x000764000c1e1900 */
[----:B------:R-:W-:Y:S01]  /*14ca0*/  @P1 IADD3.X R11, R0, UR7, RZ, P2, !PT ;  /* 0x00000007000b1c10 */ /* 0x000fe200097fe4ff */
[----:B------:R-:W-:-:S06]  /*14cb0*/  IMAD.U32 R0, RZ, RZ, UR4 ;  /* 0x00000004ff007e24 */ /* 0x000fcc000f8e00ff */
[----:B------:R3:W5:Y:S01]  /*14cc0*/  @P1 LDG.E R0, desc[UR42][R10.64] ;  /* 0x0000002a0a001981 */ /* 0x000762000c1e1900 */
[----:B--2---:R-:W-:Y:S01]  /*14cd0*/  ISETP.NE.AND P2, PT, R13, RZ, PT ;  /* 0x000000ff0d00720c */ /* 0x004fe20003f45270 */
[----:B0-----:R-:W-:-:S05]  /*14ce0*/  VIADD R4, R12, 0xffffff80 ;  /* 0xffffff800c047836 */ /* 0x001fca0000000000 */
[----:B------:R-:W-:-:S07]  /*14cf0*/  ISETP.GT.AND P3, PT, R4, 0x3f, PT ;  /* 0x0000003f0400780c */ /* 0x000fce0003f64270 */
[----:B------:R-:W0:Y:S02]  /*14d00*/  @!P2 LDC R13, c[0x0][0xad4] ;  /* 0x0002b500ff0dab82 */ /* 0x000e240000000800 */
[----:B0-----:R3:W-:Y:S01]  /*14d10*/  @!P2 STL [R1+0x38], R13 ;  /* 0x0000380d0100a387 */ /* 0x0017e20000100800 */
[----:B------:R-:W-:Y:S01]  /*14d20*/  ISETP.GT.AND P2, PT, R13, 0x1, PT ;  /* 0x000000010d00780c */ /* 0x000fe20003f44270 */
[----:B------:R-:W-:-:S12]  /*14d30*/  @P1 BRA `(.L_x_8030) ;  /* 0x0000000000101947 */ /* 0x000fd80003800000 */
[----:B------:R-:W-:Y:S05]  /*14d40*/  @!P0 BRA `(.L_x_8030) ;  /* 0x00000000000c8947 */ /* 0x000fea0003800000 */
[----:B---3--:R-:W2:Y:S04]  /*14d50*/  LDG.E R11, desc[UR42][R8.64] ;  /* 0x0000002a080b7981 */ /* 0x008ea8000c1e1900 */
[----:B-----5:R-:W2:Y:S02]  /*14d60*/  LDG.E R0, desc[UR42][R8.64+0x4] ;  /* 0x0000042a08007981 */ /* 0x020ea4000c1e1900 */
[----:B--2---:R-:W-:-:S07]  /*14d70*/  IMAD.IADD R0, R0, 0x1, -R11 ;  /* 0x0000000100007824 */ /* 0x004fce00078e0a0b */
.L_x_8030:
[----:B---3--:R-:W2:Y:S04]  /*14d80*/  LDL.LU R8, [R1+0x3c] ;  /* 0x00003c0001087983 */ /* 0x008ea80000300800 */
[----:B------:R-:W3:Y:S01]  /*14d90*/  LDL.LU R4, [R1+0x50] ;  /* 0x0000500001047983 */ /* 0x000ee20000300800 */
[----:B------:R-:W-:Y:S01]  /*14da0*/  BSSY B1, `(.L_x_8031) ;  /* 0x0000036000017945 */ /* 0x000fe20003800000 */
[----:B-----5:R-:W-:Y:S02]  /*14db0*/  SHF.R.S32.HI R28, RZ, 0x1f, R3 ;  /* 0x0000001fff1c7819 */ /* 0x020fe40000011403 */
[----:B--2---:R-:W-:Y:S02]  /*14dc0*/  SEL R33, R8, RZ, !P0 ;  /* 0x000000ff08217207 */ /* 0x004fe40004000000 */
[----:B---3--:R-:W-:Y:S01]  /*14dd0*/  SEL R30, R4, RZ, !P0 ;  /* 0x000000ff041e7207 */ /* 0x008fe20004000000 */
        /* <DEDUP_REMOVED lines=50> */
.L_x_8032:
[----:B------:R-:W-:Y:S05]  /*15100*/  BSYNC B1 ;  /* 0x0000000000017941 */ /* 0x000fea0003800000 */
.L_x_8031:
[----:B------:R-:W-:Y:S05]  /*15110*/  @P2 BRA `(.L_x_8027) ;  /* 0x0000000800ac2947 */ /* 0x000fea0003800000 */
[----:B------:R-:W2:Y:S01]  /*15120*/  S2R R10, SR_TID.X ;  /* 0x00000000000a7919 */ /* 0x000ea20000002100 */
[----:B------:R-:W3:Y:S01]  /*15130*/  LDC R13, c[0x0][0xbe8] ;  /* 0x0002fa00ff0d7b82 */ /* 0x000ee20000000800 */
[----:B------:R-:W-:Y:S01]  /*15140*/  ULDC.64 UR4, c[0x0][0xaa0] ;  /* 0x0002a80000047ab9 */ /* 0x000fe20000000a00 */
[----:B------:R-:W-:Y:S01]  /*15150*/  VIADD R42, R193, 0x40 ;  /* 0x00000040c12a7836 */ /* 0x000fe20000000000 */
[----:B------:R-:W-:Y:S01]  /*15160*/  BSSY B1, `(.L_x_8033) ;  /* 0x0000082000017945 */ /* 0x000fe20003800000 */
[----:B------:R-:W-:Y:S02]  /*15170*/  IMAD R4, R28, UR4, RZ ;  /* 0x000000041c047c24 */ /* 0x000fe4000f8e02ff */
[----:B0-----:R-:W-:-:S04]  /*15180*/  IMAD.WIDE.U32 R8, R3, UR4, RZ ;  /* 0x0000000403087c25 */ /* 0x001fc8000f8e00ff */
[----:B------:R-:W-:Y:S01]  /*15190*/  IMAD R11, R3, UR5, R4 ;  /* 0x00000005030b7c24 */ /* 0x000fe2000f8e0204 */
[----:B------:R-:W-:Y:S01]  /*151a0*/  ULDC.64 UR4, c[0x0][0xae8] ;  /* 0x0002ba0000047ab9 */ /* 0x000fe20000000a00 */
[----:B------:R-:W0:Y:S01]  /*151b0*/  LDC R4, c[0x0][0xac8] ;  /* 0x0002b200ff047b82 */ /* 0x000e220000000800 */
[----:B------:R-:W-:Y:S02]  /*151c0*/  VIADD R40, R193, 0x80 ;  /* 0x00000080c1287836 */ /* 0x000fe40000000000 */
[----:B------:R-:W-:Y:S02]  /*151d0*/  IMAD.IADD R9, R9, 0x1, R11 ;  /* 0x0000000109097824 */ /* 0x000fe400078e020b */
[----:B------:R-:W-:Y:S02]  /*151e0*/  VIADD R38, R193, 0xc0 ;  /* 0x000000c0c1267836 */ /* 0x000fe40000000000 */
[----:B------:R-:W-:-:S04]  /*151f0*/  IMAD.WIDE.U32 R8, R185, UR4, R8 ;  /* 0x00000004b9087c25 */ /* 0x000fc8000f8e0008 */
[----:B------:R-:W-:Y:S01]  /*15200*/  IMAD R9, R185, UR5, R9 ;  /* 0x00000005b9097c24 */ /* 0x000fe2000f8e0209 */
[----:B---3--:R-:W-:Y:S01]  /*15210*/  ISETP.NE.AND P0, PT, R13, 0x1, PT ;  /* 0x000000010d00780c */ /* 0x008fe20003f05270 */
[----:B------:R-:W-:Y:S01]  /*15220*/  ULDC.64 UR4, c[0x0][0xaf0] ;  /* 0x0002bc0000047ab9 */ /* 0x000fe20000000a00 */
[----:B------:R-:W-:Y:S02]  /*15230*/  IMAD R25, R0, R13, RZ ;  /* 0x0000000d00197224 */ /* 0x000fe400078e02ff */
[----:B------:R-:W-:-:S04]  /*15240*/  IMAD.WIDE.U32 R8, R33, UR4, R8 ;  /* 0x0000000421087c25 */ /* 0x000fc8000f8e0008 */
[----:B--2---:R-:W-:Y:S02]  /*15250*/  VIADD R10, R10, 0xffffff80 ;  /* 0xffffff800a0a7836 */ /* 0x004fe40000000000 */
[C---:B------:R-:W-:Y:S01]  /*15260*/  VIADD R36, R193.reuse, 0x100 ;  /* 0x00000100c1247836 */ /* 0x040fe20000000000 */
[----:B0-----:R-:W-:Y:S02]  /*15270*/  ISETP.GE.AND P1, PT, R42, R4, PT ;  /* 0x000000042a00720c */ /* 0x001fe40003f26270 */
[----:B------:R-:W0:Y:S01]  /*15280*/  @P0 LDC R15, c[0x0][0xbec] ;  /* 0x0002fb00ff0f0b82 */ /* 0x000e220000000800 */
[----:B------:R-:W-:Y:S01]  /*15290*/  SHF.R.S32.HI R3, RZ, 0x1f, R10 ;  /* 0x0000001fff037819 */ /* 0x000fe2000001140a */
[C---:B------:R-:W-:Y:S01]  /*152a0*/  VIADD R34, R193.reuse, 0x140 ;  /* 0x00000140c1227836 */ /* 0x040fe20000000000 */
[----:B------:R-:W-:Y:S01]  /*152b0*/  SEL R14, RZ, 0xffffffff, P1 ;  /* 0xffffffffff0e7807 */ /* 0x000fe20000800000 */
[----:B------:R-:W-:Y:S01]  /*152c0*/  VIADD R31, R193, 0x180 ;  /* 0x00000180c11f7836 */ /* 0x000fe20000000000 */
[----:B------:R-:W-:Y:S01]  /*152d0*/  LEA.HI R3, R3, R10, RZ, 0x3 ;  /* 0x0000000a03037211 */ /* 0x000fe200078f18ff */
[C---:B------:R-:W-:Y:S01]  /*152e0*/  VIADD R27, R193.reuse, 0x1c0 ;  /* 0x000001c0c11b7836 */ /* 0x040fe20000000000 */
[-C--:B------:R-:W-:Y:S01]  /*152f0*/  ISETP.GE.AND P2, PT, R193, R4.reuse, PT ;  /* 0x00000004c100720c */ /* 0x080fe20003f46270 */
[----:B-1----:R-:W1:Y:S01]  /*15300*/  @P0 LDC R21, c[0x0][0xbf0] ;  /* 0x0002fc00ff150b82 */ /* 0x002e620000000800 */
[----:B------:R-:W-:Y:S01]  /*15310*/  LOP3.LUT R11, R3, 0xfffffff8, RZ, 0xc0, !PT ;  /* 0xfffffff8030b7812 */ /* 0x000fe200078ec0ff */
[----:B------:R-:W-:Y:S01]  /*15320*/  IMAD.SHL.U32 R14, R14, 0x2, RZ ;  /* 0x000000020e0e7824 */ /* 0x000fe200078e00ff */
[----:B------:R-:W-:Y:S01]  /*15330*/  SHF.R.S32.HI R26, RZ, 0x3, R3 ;  /* 0x00000003ff1a7819 */ /* 0x000fe20000011403 */
[----:B------:R-:W-:Y:S01]  /*15340*/  IMAD R3, R30, UR4, RZ ;  /* 0x000000041e037c24 */ /* 0x000fe2000f8e02ff */
[----:B------:R-:W-:Y:S01]  /*15350*/  ISETP.GE.AND P1, PT, R40, R4, PT ;  /* 0x000000042800720c */ /* 0x000fe20003f26270 */
[----:B------:R-:W-:-:S02]  /*15360*/  IMAD.IADD R11, R10, 0x1, -R11 ;  /* 0x000000010a0b7824 */ /* 0x000fc400078e0a0b */
[----:B------:R-:W-:Y:S02]  /*15370*/  VIADD R29, R193, 0x1c0 ;  /* 0x000001c0c11d7836 */ /* 0x000fe40000000000 */
[----:B------:R-:W-:Y:S02]  /*15380*/  IMAD R10, R11, 0x20, R26 ;  /* 0x000000200b0a7824 */ /* 0x000fe400078e021a */
[----:B------:R-:W-:Y:S01]  /*15390*/  IMAD R11, R33, UR5, R3 ;  /* 0x00000005210b7c24 */ /* 0x000fe2000f8e0203 */
[----:B------:R-:W-:Y:S01]  /*153a0*/  ULDC.64 UR4, c[0x0][0xae0] ;  /* 0x0002b80000047ab9 */ /* 0x000fe20000000a00 */
[----:B------:R-:W-:Y:S01]  /*153b0*/  IMAD.IADD R12, R199, 0x1, R10 ;  /* 0x00000001c70c7824 */ /* 0x000fe200078e020a */
[----:B------:R-:W-:Y:S01]  /*153c0*/  SHF.R.S32.HI R29, RZ, 0x1f, R29 ;  /* 0x0000001fff1d7819 */ /* 0x000fe2000001141d */
[----:B------:R-:W-:Y:S01]  /*153d0*/  IMAD.IADD R9, R9, 0x1, R11 ;  /* 0x0000000109097824 */ /* 0x000fe200078e020b */
[----:B------:R-:W-:Y:S01]  /*153e0*/  SEL R11, RZ, 0x1, P2 ;  /* 0x00000001ff0b7807 */ /* 0x000fe20001000000 */
[----:B0-----:R-:W-:Y:S01]  /*153f0*/  @P0 IMAD.HI.U32 R10, R12, R15, RZ ;  /* 0x0000000f0c0a0227 */ /* 0x001fe200078e00ff */
[----:B------:R-:W-:-:S03]  /*15400*/  ISETP.GE.AND P2, PT, R27, R4, PT ;  /* 0x000000041b00720c */ /* 0x000fc60003f46270 */
[----:B------:R-:W-:Y:S01]  /*15410*/  IMAD.MOV.U32 R3, RZ, RZ, R12 ;  /* 0x000000ffff037224 */ /* 0x000fe200078e000c */
[----:B-1----:R-:W-:Y:S01]  /*15420*/  @P0 SHF.R.U32.HI R3, RZ, R21, R10 ;  /* 0x00000015ff030219 */ /* 0x002fe2000001160a */
[----:B------:R-:W-:Y:S01]  /*15430*/  IMAD.IADD R26, R26, 0x1, R199 ;  /* 0x000000011a1a7824 */ /* 0x000fe200078e02c7 */
[----:B------:R-:W-:Y:S01]  /*15440*/  LOP3.LUT R10, R14, 0x2, R11, 0xe2, !PT ;  /* 0x000000020e0a7812 */ /* 0x000fe200078ee20b */
[----:B------:R-:W-:Y:S01]  /*15450*/  VIADD R32, R193, 0x180 ;  /* 0x00000180c1207836 */ /* 0x000fe20000000000 */
[----:B------:R-:W-:Y:S01]  /*15460*/  SEL R14, RZ, 0xffffffff, P1 ;  /* 0xffffffffff0e7807 */ /* 0x000fe20000800000 */
[----:B------:R-:W-:Y:S01]  /*15470*/  IMAD.MOV R11, RZ, RZ, -R3 ;  /* 0x000000ffff0b7224 */ /* 0x000fe200078e0a03 */
[-C--:B------:R-:W-:Y:S01]  /*15480*/  ISETP.GE.AND P0, PT, R38, R4.reuse, PT ;  /* 0x000000042600720c */ /* 0x080fe20003f06270 */
[----:B------:R-:W-:Y:S01]  /*15490*/  IMAD.WIDE.U32 R8, R3, UR4, R8 ;  /* 0x0000000403087c25 */ /* 0x000fe2000f8e0008 */
[----:B------:R-:W-:Y:S02]  /*154a0*/  SHF.R.S32.HI R0, RZ, 0x1f, R3 ;  /* 0x0000001fff007819 */ /* 0x000fe40000011403 */
[-C--:B------:R-:W-:Y:S01]  /*154b0*/  ISETP.GE.AND P1, PT, R36, R4.reuse, PT ;  /* 0x000000042400720c */ /* 0x080fe20003f26270 */
[----:B------:R-:W-:Y:S01]  /*154c0*/  IMAD R11, R13, R11, R12 ;  /* 0x0000000b0d0b7224 */ /* 0x000fe200078e020c */
[----:B------:R-:W-:Y:S01]  /*154d0*/  SEL R12, RZ, 0xffffffff, P0 ;  /* 0xffffffffff0c7807 */ /* 0x000fe20000000000 */
[----:B------:R-:W-:Y:S01]  /*154e0*/  IMAD.SHL.U32 R15, R14, 0x4, RZ ;  /* 0x000000040e0f7824 */ /* 0x000fe200078e00ff */
[-C--:B------:R-:W-:Y:S01]  /*154f0*/  ISETP.GE.AND P0, PT, R34, R4.reuse, PT ;  /* 0x000000042200720c */ /* 0x080fe20003f06270 */
[----:B------:R-:W-:Y:S01]  /*15500*/  IMAD R0, R0, UR4, RZ ;  /* 0x0000000400007c24 */ /* 0x000fe2000f8e02ff */
[----:B------:R-:W-:Y:S01]  /*15510*/  SHF.R.S32.HI R32, RZ, 0x1f, R32 ;  /* 0x0000001fff207819 */ /* 0x000fe20000011420 */
        /* <DEDUP_REMOVED lines=25> */
[C---:B------:R-:W-:Y:S01]  /*156b0*/  VIADD R39, R193.reuse, 0xc0 ;  /* 0x000000c0c1277836 */ /* 0x040fe20000000000 */
[----:B------:R-:W-:Y:S01]  /*156c0*/  LOP3.LUT R21, R10, R11, RZ, 0xfc, !PT ;  /* 0x0000000b0a157212 */ /* 0x000fe200078efcff */
[C---:B------:R-:W-:Y:S01]  /*156d0*/  VIADD R41, R193.reuse, 0x80 ;  /* 0x00000080c1297836 */ /* 0x040fe20000000000 */
[----:B------:R-:W-:Y:S01]  /*156e0*/  SEL R0, RZ, 0x80, P2 ;  /* 0x00000080ff007807 */ /* 0x000fe20001000000 */
[----:B------:R-:W-:Y:S01]  /*156f0*/  VIADD R43, R193, 0x40 ;  /* 0x00000040c12b7836 */ /* 0x000fe20000000000 */
[----:B------:R0:W1:Y:S01]  /*15700*/  SHFL.IDX PT, R14, R20, RZ, 0x181f ;  /* 0x00181fff140e7589 */ /* 0x00006200000e0000 */
[----:B------:R-:W-:-:S02]  /*15710*/  SHF.R.S32.HI R35, RZ, 0x1f, R35 ;  /* 0x0000001fff237819 */ /* 0x000fc40000011423 */
[----:B------:R-:W-:Y:S01]  /*15720*/  LOP3.LUT R24, R21, R0, RZ, 0xfc, !PT ;  /* 0x0000000015187212 */ /* 0x000fe200078efcff */
[----:B------:R0:W2:Y:S01]  /*15730*/  SHFL.IDX PT, R15, R3, RZ, 0x181f ;  /* 0x00181fff030f7589 */ /* 0x0000a200000e0000 */
        /* <DEDUP_REMOVED lines=17> */
[----:B0-----:R-:W-:-:S04]  /*15850*/  @!P5 LEA R10, P4, R40, R14, 0x1 ;  /* 0x0000000e280ad211 */ /* 0x001fc800078808ff */
[-C--:B------:R-:W-:Y:S02]  /*15860*/  @!P5 LEA.HI.X R11, R40, R15.reuse, R41, 0x1, P4 ;  /* 0x0000000f280bd211 */ /* 0x080fe400020f0c29 */
[----:B------:R-:W-:Y:S02]  /*15870*/  LOP3.LUT P4, RZ, R24, 0x80, RZ, 0xc0, !PT ;  /* 0x0000008018ff7812 */ /* 0x000fe4000788c0ff */
[-C--:B-1----:R-:W-:Y:S01]  /*15880*/  @!P3 LEA R8, P6, R38, R14.reuse, 0x1 ;  /* 0x0000000e2608b211 */ /* 0x082fe200078c08ff */
[----:B------:R0:W-:Y:S02]  /*15890*/  @!P5 ST.E.128 desc[UR42][R10.64], RZ ;  /* 0x000000ff0a00d985 */ /* 0x0001e4000c101d2a */
[----:B------:R-:W-:Y:S02]  /*158a0*/  @!P2 LEA R12, P5, R36, R14, 0x1 ;  /* 0x0000000e240ca211 */ /* 0x000fe400078a08ff */
[-C--:B------:R-:W-:Y:S02]  /*158b0*/  @!P3 LEA.HI.X R9, R38, R15.reuse, R39, 0x1, P6 ;  /* 0x0000000f2609b211 */ /* 0x080fe400030f0c27 */
[----:B------:R-:W-:-:S03]  /*158c0*/  @!P2 LEA.HI.X R13, R36, R15, R37, 0x1, P5 ;  /* 0x0000000f240da211 */ /* 0x000fc600028f0c25 */
[----:B------:R1:W-:Y:S01]  /*158d0*/  @!P3 ST.E.128 desc[UR42][R8.64], RZ ;  /* 0x000000ff0800b985 */ /* 0x0003e2000c101d2a */
[----:B0-----:R-:W-:-:S03]  /*158e0*/  @!P1 LEA R10, P6, R34, R14, 0x1 ;  /* 0x0000000e220a9211 */ /* 0x001fc600078c08ff */
[----:B------:R0:W-:Y:S01]  /*158f0*/  @!P2 ST.E.128 desc[UR42][R12.64], RZ ;  /* 0x000000ff0c00a985 */ /* 0x0001e2000c101d2a */
[----:B------:R-:W-:Y:S02]  /*15900*/  @!P1 LEA.HI.X R11, R34, R15, R35, 0x1, P6 ;  /* 0x0000000f220b9211 */ /* 0x000fe400030f0c23 */
[----:B-1----:R-:W-:-:S03]  /*15910*/  @P0 LEA R8, P3, R31, R14, 0x1 ;  /* 0x0000000e1f080211 */ /* 0x002fc600078608ff */
[----:B------:R0:W-:Y:S01]  /*15920*/  @!P1 ST.E.128 desc[UR42][R10.64], RZ ;  /* 0x000000ff0a009985 */ /* 0x0001e2000c101d2a */
[----:B------:R-:W-:Y:S02]  /*15930*/  @P4 LEA R14, P5, R27, R14, 0x1 ;  /* 0x0000000e1b0e4211 */ /* 0x000fe400078a08ff */
[-C--:B------:R-:W-:Y:S02]  /*15940*/  @P0 LEA.HI.X R9, R31, R15.reuse, R32, 0x1, P3 ;  /* 0x0000000f1f090211 */ /* 0x080fe400018f0c20 */
[----:B------:R-:W-:-:S03]  /*15950*/  @P4 LEA.HI.X R15, R27, R15, R29, 0x1, P5 ;  /* 0x0000000f1b0f4211 */ /* 0x000fc600028f0c1d */
[----:B------:R0:W-:Y:S04]  /*15960*/  @P0 ST.E.128 desc[UR42][R8.64], RZ ;  /* 0x000000ff08000985 */ /* 0x0001e8000c101d2a */
[----:B------:R0:W-:Y:S02]  /*15970*/  @P4 ST.E.128 desc[UR42][R14.64], RZ ;  /* 0x000000ff0e004985 */ /* 0x0001e4000c101d2a */
.L_x_8034:
[----:B------:R-:W-:Y:S05]  /*15980*/  BSYNC B1 ;  /* 0x0000000000017941 */ /* 0x000fea0003800000 */
.L_x_8033:
[----:B------:R-:W-:Y:S01]  /*15990*/  VIADD R0, R26, 0x20 ;  /* 0x000000201a007836 */ /* 0x000fe20000000000 */
[----:B0-2---:R0:W2:Y:S04]  /*159a0*/  SHFL.IDX PT, R15, R3, 0x1, 0x181f ;  /* 0x00381f00030f7f89 */ /* 0x0050a800000e0000 */
        /* <DEDUP_REMOVED lines=18> */
[-C--:B-1----:R-:W-:Y:S01]  /*15ad0*/  @!P3 LEA R8, P5, R38, R14.reuse, 0x1 ;  /* 0x0000000e2608b211 */ /* 0x082fe200078a08ff */
[----:B------:R0:W-:Y:S01]  /*15ae0*/  @!P4 ST.E.128 desc[UR42][R10.64], RZ ;  /* 0x000000ff0a00c985 */ /* 0x0001e2000c101d2a */
        /* <DEDUP_REMOVED lines=14> */
.L_x_8027:
[----:B------:R-:W-:Y:S05]  /*15bd0*/  BSYNC B0 ;  /* 0x0000000000007941 */ /* 0x000fea0003800000 */
.L_x_8020:
[----:B------:R-:W-:Y:S02]  /*15be0*/  ULDC UR4, c[0x0][0xc3c] ;  /* 0x00030f0000047ab9 */ /* 0x000fe40000000800 */
[----:B------:R-:W-:-:S13]  /*15bf0*/  ISETP.GE.AND P0, PT, R7, UR4, PT ;  /* 0x0000000407007c0c */ /* 0x000fda000bf06270 */
[----:B------:R-:W-:Y:S05]  /*15c00*/  @!P0 BRA `(.L_x_8035) ;  /* 0xfffffebc005c8947 */ /* 0x000fea000383ffff */
[----:B------:R-:W-:Y:S05]  /*15c10*/  BRA `(.L_x_7879) ;  /* 0x0000008000b07947 */ /* 0x000fea0003800000 */
.L_x_7877:
        /* <DEDUP_REMOVED lines=16> */
.L_x_8036:
        /* <DEDUP_REMOVED lines=43> */
.L_x_8040:
        /* <DEDUP_REMOVED lines=37> */
.L_x_8038:
        /* <DEDUP_REMOVED lines=13> */
.L_x_8041:
        /* <DEDUP_REMOVED lines=62> */
.L_x_8042:
        /* <DEDUP_REMOVED lines=61> */
.L_x_8043:
[----:B------:R-:W-:-:S05]  /*16aa0*/  LOP3.LUT R25, RZ, R2, RZ, 0x33, !PT ;  /* 0x00000002ff197212 */ /* 0x000fca00078e33ff */
[----:B------:R-:W-:Y:S01]  /*16ab0*/  IMAD.IADD R25, R6, 0x1, R25 ;  /* 0x0000000106197824 */ /* 0x000fe200078e0219 */
[----:B------:R-:W-:Y:S06]  /*16ac0*/  BRA `(.L_x_8044) ;  /* 0x00000000000c7947 */ /* 0x000fec0003800000 */
.L_x_8039:
[----:B------:R-:W-:Y:S02]  /*16ad0*/  IMAD.MOV.U32 R25, RZ, RZ, RZ ;  /* 0x000000ffff197224 */ /* 0x000fe400078e00ff */
[----:B------:R-:W-:Y:S02]  /*16ae0*/  IMAD.U32 R24, RZ, RZ, UR6 ;  /* 0x00000006ff187e24 */ /* 0x000fe4000f8e00ff */
[----:B------:R-:W-:-:S07]  /*16af0*/  IMAD.MOV.U32 R26, RZ, RZ, RZ ;  /* 0x000000ffff1a7224 */ /* 0x000fce00078e00ff */
.L_x_8044:
[----:B------:R-:W-:-:S13]  /*16b00*/  ISETP.NE.AND P0, PT, R7, RZ, PT ;  /* 0x000000ff0700720c */ /* 0x000fda0003f05270 */
[----:B------:R-:W0:Y:S01]  /*16b10*/  @!P0 S2R R3, SR_CgaCtaId ;  /* 0x0000000000038919 */ /* 0x000e220000008800 */
[----:B------:R-:W-:-:S04]  /*16b20*/  @!P0 MOV R2, 0x400 ;  /* 0x0000040000028802 */ /* 0x000fc80000000f00 */
[----:B0-----:R-:W-:-:S05]  /*16b30*/  @!P0 LEA R2, R3, R2, 0x18 ;  /* 0x0000000203028211 */ /* 0x001fca00078ec0ff */
[----:B------:R0:W-:Y:S01]  /*16b40*/  @!P0 STS.128 [R2+0x28cd0], R24 ;  /* 0x028cd01802008388 */ /* 0x0001e20000000c00 */
[----:B------:R-:W-:Y:S06]  /*16b50*/  BAR.ARV 0x5, 0x180 ;  /* 0x0146000000007b1d */ /* 0x000fec0000002000 */
.L_x_8037:
        /* <DEDUP_REMOVED lines=30> */
[----:B-1----:R-:W-:Y:S01]  /*16d40*/  ULEA UR4, UR5, UR4, 0x18 ;  /* 0x0000000405047291 */ /* 0x002fe2000f8ec03f */
[----:B------:R-:W-:-:S02]  /*16d50*/  LOP3.LUT R3, R2, 0x100, RZ, 0xfc, !PT ;  /* 0x0000010002037812 */ /* 0x000fc400078efcff */
[C---:B------:R-:W-:Y:S02]  /*16d60*/  LOP3.LUT R4, R2.reuse, 0x80, RZ, 0xfc, !PT ;  /* 0x0000008002047812 */ /* 0x040fe400078efcff */
[C---:B------:R-:W-:Y:S01]  /*16d70*/  LOP3.LUT R3, R2.reuse, 0x180, RZ, 0xfc, !PT ;  /* 0x0000018002037812 */ /* 0x040fe200078efcff */
[----:B------:R-:W-:Y:S01]  /*16d80*/  IMAD.U32 R18, RZ, RZ, UR4 ;  /* 0x00000004ff127e24 */ /* 0x000fe2000f8e00ff */
[----:B------:R-:W-:-:S03]  /*16d90*/  LOP3.LUT R2, R2, 0x1c0, RZ, 0xfc, !PT ;  /* 0x000001c002027812 */ /* 0x000fc600078efcff */
[----:B------:R-:W-:-:S05]  /*16da0*/  IMAD R0, R35, 0x2, R18 ;  /* 0x0000000223007824 */ /* 0x000fca00078e0212 */
[----:B------:R0:W-:Y:S02]  /*16db0*/  STL [R1+0x38], R0 ;  /* 0x0000380001007387 */ /* 0x0001e40000100800 */
.L_x_8156:
[----:B-1----:R-:W1:Y:S02]  /*16dc0*/  LDC.64 R2, c[0x0][0xc88] ;  /* 0x00032200ff027b82 */ /* 0x002e640000000a00 */
[----:B-1----:R-:W-:-:S05]  /*16dd0*/  IMAD.WIDE R2, R27, 0x4, R2 ;  /* 0x000000041b027825 */ /* 0x002fca00078e0202 */
[----:B------:R-:W0:Y:S01]  /*16de0*/  LDG.E R31, desc[UR42][R2.64] ;  /* 0x0000002a021f7981 */ /* 0x000e22000c1e1900 */
        /* <DEDUP_REMOVED lines=45> */
[----:B--2---:R0:W-:Y:S01]  /*170c0*/  STL [R1+0x10], R8 ;  /* 0x0000100801007387 */ /* 0x0041e20000100800 */
[----:B------:R-:W-:Y:S01]  /*170d0*/  IMAD.MOV.U32 R10, RZ, RZ, R8 ;  /* 0x000000ffff0a7224 */ /* 0x000fe200078e0008 */
[----:B----4-:R-:W-:Y:S06]  /*170e0*/  @P2 BRA `(.L_x_8046) ;  /* 0x0000000000142947 */ /* 0x010fec0003800000 */
[----:B------:R-:W-:Y:S05]  /*170f0*/  @!P0 BRA `(.L_x_8046) ;  /* 0x0000000000108947 */ /* 0x000fea0003800000 */
[----:B------:R-:W2:Y:S04]  /*17100*/  LDG.E R7, desc[UR42][R2.64] ;  /* 0x0000002a02077981 */ /* 0x000ea8000c1e1900 */
[----:B------:R-:W2:Y:S02]  /*17110*/  LDG.E R2, desc[UR42][R2.64+0x4] ;  /* 0x0000042a02027981 */ /* 0x000ea4000c1e1900 */
[----:B--2---:R-:W-:-:S05]  /*17120*/  IMAD.IADD R10, R2, 0x1, -R7 ;  /* 0x00000001020a7824 */ /* 0x004fca00078e0a07 */
[----:B------:R1:W-:Y:S02]  /*17130*/  STL [R1+0x10], R10 ;  /* 0x0000100a01007387 */ /* 0x0003e40000100800 */
.L_x_8046:
[----:B------:R-:W-:Y:S01]  /*17140*/  ULDC.64 UR4, c[0x0][0xa20] ;  /* 0x0002880000047ab9 */ /* 0x000fe20000000a00 */
[C---:B0-----:R-:W-:Y:S02]  /*17150*/  LOP3.LUT R8, R26.reuse, 0xff000000, RZ, 0xc0, !PT ;  /* 0xff0000001a087812 */ /* 0x041fe400078ec0ff */
[----:B------:R-:W-:Y:S02]  /*17160*/  ISETP.NE.U32.AND P0, PT, RZ, UR4, PT ;  /* 0x00000004ff007c0c */ /* 0x000fe4000bf05070 */
[----:B------:R-:W-:Y:S02]  /*17170*/  SHF.R.U32.HI R8, RZ, 0x8, R8 ;  /* 0x00000008ff087819 */ /* 0x000fe40000011608 */
[----:B------:R-:W-:Y:S02]  /*17180*/  ISETP.NE.AND.EX P0, PT, RZ, UR5, PT, P0 ;  /* 0x00000005ff007c0c */ /* 0x000fe4000bf05300 */
[C---:B------:R-:W-:Y:S02]  /*17190*/  LOP3.LUT R2, R26.reuse, 0xff0000, RZ, 0xc0, !PT ;  /* 0x00ff00001a027812 */ /* 0x040fe400078ec0ff */
        /* <DEDUP_REMOVED lines=8> */
.L_x_8047:
        /* <DEDUP_REMOVED lines=9> */
.L_x_8048:
[----:B0-----:R-:W2:Y:S01]  /*172b0*/  @P1 LDG.E R2, desc[UR42][R4.64] ;  /* 0x0000002a04021981 */ /* 0x001ea2000c1e1900 */
[----:B------:R-:W0:Y:S03]  /*172c0*/  LDC R3, c[0x0][0x448] ;  /* 0x00011200ff037b82 */ /* 0x000e260000000800 */
[----:B------:R3:W2:Y:S01]  /*172d0*/  @P1 LDG.E R5, desc[UR42][R4.64+0x4] ;  /* 0x0000042a04051981 */ /* 0x0006a2000c1e1900 */
[----:B-----5:R-:W-:Y:S01]  /*172e0*/  IMAD.IADD R9, R9, 0x1, -R33 ;  /* 0x0000000109097824 */ /* 0x020fe200078e0a21 */
[----:B------:R-:W-:Y:S01]  /*172f0*/  BSSY B0, `(.L_x_8049) ;  /* 0x0000036000007945 */ /* 0x000fe20003800000 */
[----:B------:R-:W-:Y:S01]  /*17300*/  LOP3.LUT R32, R8, 0xff, RZ, 0xc0, !PT ;  /* 0x000000ff08207812 */ /* 0x000fe200078ec0ff */
[----:B------:R-:W-:Y:S01]  /*17310*/  IMAD.MOV.U32 R13, RZ, RZ, RZ ;  /* 0x000000ffff0d7224 */ /* 0x000fe200078e00ff */
[----:B0-----:R-:W-:-:S13]  /*17320*/  ISETP.NE.AND P0, PT, R3, 0x1, PT ;  /* 0x000000010300780c */ /* 0x001fda0003f05270 */
[----:B---3--:R-:W0:Y:S08]  /*17330*/  @P0 LDC R4, c[0x0][0x44c] ;  /* 0x00011300ff040b82 */ /* 0x008e300000000800 */
[----:B------:R-:W3:Y:S01]  /*17340*/  @P0 LDC R3, c[0x0][0x450] ;  /* 0x00011400ff030b82 */ /* 0x000ee20000000800 */
[----:B--2---:R-:W-:Y:S02]  /*17350*/  @P1 IMAD.IADD R6, R5, 0x1, -R2 ;  /* 0x0000000105061824 */ /* 0x004fe400078e0a02 */
[----:B------:R-:W-:-:S02]  /*17360*/  IMAD.SHL.U32 R2, R25, 0x40, RZ ;  /* 0x0000004019027824 */ /* 0x000fc400078e00ff */
[----:B------:R-:W-:Y:S02]  /*17370*/  IMAD.IADD R7, R9, 0x1, R6 ;  /* 0x0000000109077824 */ /* 0x000fe400078e0206 */
[----:B------:R-:W-:-:S03]  /*17380*/  VIADD R2, R2, 0x3f ;  /* 0x0000003f02027836 */ /* 0x000fc60000000000 */
[C---:B------:R-:W-:Y:S01]  /*17390*/  IADD3 R5, R7.reuse, 0x40, -R10 ;  /* 0x0000004007057810 */ /* 0x040fe20007ffe80a */
[----:B0-----:R-:W-:Y:S01]  /*173a0*/  @P0 IMAD.HI.U32 R4, R2, R4, RZ ;  /* 0x0000000402040227 */ /* 0x001fe200078e00ff */
[----:B------:R0:W-:Y:S04]  /*173b0*/  STL [R1], R7 ;  /* 0x0000000701007387 */ /* 0x0001e80000100800 */
[----:B---3--:R-:W-:Y:S01]  /*173c0*/  @P0 SHF.R.U32.HI R2, RZ, R3, R4 ;  /* 0x00000003ff020219 */ /* 0x008fe20000011604 */
[----:B------:R-:W-:-:S04]  /*173d0*/  VIADD R3, R7, 0x3f ;  /* 0x0000003f07037836 */ /* 0x000fc80000000000 */
[----:B------:R-:W-:Y:S01]  /*173e0*/  IMAD.IADD R2, R5, 0x1, R2 ;  /* 0x0000000105027824 */ /* 0x000fe200078e0202 */
[----:B------:R-:W-:-:S04]  /*173f0*/  SHF.R.S32.HI R4, RZ, 0x1f, R3 ;  /* 0x0000001fff047819 */ /* 0x000fc80000011403 */
[----:B------:R-:W-:Y:S02]  /*17400*/  LEA.HI R4, R4, R3, RZ, 0x6 ;  /* 0x0000000304047211 */ /* 0x000fe400078f30ff */
[----:B------:R-:W-:Y:S02]  /*17410*/  SHF.R.S32.HI R3, RZ, 0x1f, R2 ;  /* 0x0000001fff037819 */ /* 0x000fe40000011402 */
[----:B0-----:R-:W-:Y:S02]  /*17420*/  SHF.R.S32.HI R7, RZ, 0x6, R4 ;  /* 0x00000006ff077819 */ /* 0x001fe40000011404 */
[----:B------:R-:W-:Y:S02]  /*17430*/  LEA.HI R3, R3, R2, RZ, 0x6 ;  /* 0x0000000203037211 */ /* 0x000fe400078f30ff */
[----:B------:R-:W-:Y:S02]  /*17440*/  SHF.R.U32.HI R4, RZ, 0x10, R8 ;  /* 0x00000010ff047819 */ /* 0x000fe40000011608 */
[----:B------:R-:W-:-:S04]  /*17450*/  SHF.R.S32.HI R3, RZ, 0x6, R3 ;  /* 0x00000006ff037819 */ /* 0x000fc80000011403 */
[----:B-1----:R-:W-:-:S04]  /*17460*/  VIMNMX R10, R7, R3, PT ;  /* 0x00000003070a7248 */ /* 0x002fc80003fe0100 */
[----:B------:R-:W-:-:S13]  /*17470*/  ISETP.GE.AND P0, PT, R10, 0x1, PT ;  /* 0x000000010a00780c */ /* 0x000fda0003f06270 */
[----:B------:R-:W-:Y:S05]  /*17480*/  @!P0 BRA `(.L_x_8050) ;  /* 0x0000000000708947 */ /* 0x000fea0003800000 */
        /* <DEDUP_REMOVED lines=28> */
.L_x_8050:
[----:B------:R-:W-:Y:S05]  /*17650*/  BSYNC B0 ;  /* 0x0000000000007941 */ /* 0x000fea0003800000 */
.L_x_8049:
        /* <DEDUP_REMOVED lines=24> */
.L_x_8211:
[----:B-1----:R-:W-:Y:S02]  /*177e0*/  ISETP.NE.AND P0, PT, R14, RZ, PT ;  /* 0x000000ff0e00720c */ /* 0x002fe40003f05270 */
[----:B------:R-:W-:-:S11]  /*177f0*/  PLOP3.LUT P6, PT, PT, PT, PT, 0x8, 0x0 ;  /* 0x000000000000781c */ /* 0x000fd60003fce170 */
[----:B------:R-:W-:Y:S05]  /*17800*/  @P0 BRA `(.L_x_8054) ;  /* 0x00000000000c0947 */ /* 0x000fea0003800000 */
[----:B------:R-:W-:-:S03]  /*17810*/  UMOV UR4, 0xffffffff ;  /* 0xffffffff00047882 */ /* 0x000fc60000000000 */
[----:B------:R-:W-:Y:S05]  /*17820*/  BRA.DIV UR4, `(.L_x_8055) ;  /* 0x0000007a04247947 */ /* 0x000fea000b800000 */
[----:B------:R-:W-:-:S13]  /*17830*/  ELECT P6, URZ, PT ;  /* 0x00000000003f782f */ /* 0x000fda00038c0000 */
.L_x_8054:
        /* <DEDUP_REMOVED lines=9> */
.L_x_8214:
[----:B------:R-:W-:Y:S05]  /*178d0*/  BSYNC B1 ;  /* 0x0000000000017941 */ /* 0x000fea0003800000 */
.L_x_8056:
        /* <DEDUP_REMOVED lines=10> */
.L_x_8215:
[----:B------:R-:W-:Y:S05]  /*17980*/  BSYNC B2 ;  /* 0x0000000000027941 */ /* 0x000fea0003800000 */
.L_x_8060:
        /* <DEDUP_REMOVED lines=9> */
.L_x_8063:
[----:B------:R-:W-:Y:S05]  /*17a20*/  BSYNC B2 ;  /* 0x0000000000027941 */ /* 0x000fea0003800000 */
.L_x_8062:
        /* <DEDUP_REMOVED lines=12> */
.L_x_8064:
        /* <DEDUP_REMOVED lines=13> */
.L_x_8216:
[----:B------:R-:W-:Y:S05]  /*17bc0*/  BSYNC B2 ;  /* 0x0000000000027941 */ /* 0x000fea0003800000 */
.L_x_8065:
        /* <DEDUP_REMOVED lines=11> */
.L_x_8068:
[----:B------:R-:W-:Y:S05]  /*17c80*/  BSYNC B2 ;  /* 0x0000000000027941 */ /* 0x000fea0003800000 */
.L_x_8067:
        /* <DEDUP_REMOVED lines=9> */
.L_x_8069:
        /* <DEDUP_REMOVED lines=15> */
.L_x_8070:
        /* <DEDUP_REMOVED lines=15> */
.L_x_8071:
        /* <DEDUP_REMOVED lines=15> */
.L_x_8072:
        /* <DEDUP_REMOVED lines=15> */
.L_x_8073:
        /* <DEDUP_REMOVED lines=15> */
.L_x_8074:
        /* <DEDUP_REMOVED lines=15> */
.L_x_8075:
        /* <DEDUP_REMOVED lines=15> */
.L_x_8076:
        /* <DEDUP_REMOVED lines=10> */
.L_x_8059:
[----:B------:R-:W-:Y:S05]  /*18450*/  BSYNC B1 ;  /* 0x0000000000017941 */ /* 0x000fea0003800000 */
.L_x_8058:
        /* <DEDUP_REMOVED lines=9> */
.L_x_8096:
        /* <DEDUP_REMOVED lines=11> */
.L_x_8217:
[----:B------:R-:W-:Y:S05]  /*185a0*/  BSYNC B2 ;  /* 0x0000000000027941 */ /* 0x000fea0003800000 */
.L_x_8079:
        /* <DEDUP_REMOVED lines=9> */
.L_x_8082:
[----:B------:R-:W-:Y:S05]  /*18640*/  BSYNC B2 ;  /* 0x0000000000027941 */ /* 0x000fea0003800000 */
.L_x_8081:
        /* <DEDUP_REMOVED lines=11> */
.L_x_8083:
        /* <DEDUP_REMOVED lines=13> */
.L_x_8218:
[----:B------:R-:W-:Y:S05]  /*187d0*/  BSYNC B2 ;  /* 0x0000000000027941 */ /* 0x000fea0003800000 */
.L_x_8084:
        /* <DEDUP_REMOVED lines=11> */
.L_x_8087:
[----:B------:R-:W-:Y:S05]  /*18890*/  BSYNC B2 ;  /* 0x0000000000027941 */ /* 0x000fea0003800000 */
.L_x_8086:
        /* <DEDUP_REMOVED lines=9> */
.L_x_8088:
        /* <DEDUP_REMOVED lines=15> */
.L_x_8089:
        /* <DEDUP_REMOVED lines=15> */
.L_x_8090:
        /* <DEDUP_REMOVED lines=15> */
.L_x_8091:
        /* <DEDUP_REMOVED lines=15> */
.L_x_8092:
        /* <DEDUP_REMOVED lines=15> */
.L_x_8093:
        /* <DEDUP_REMOVED lines=15> */
.L_x_8094:
        /* <DEDUP_REMOVED lines=15> */
.L_x_8095:
        /* <DEDUP_REMOVED lines=10> */
.L_x_8078:
[----:B------:R-:W-:Y:S05]  /*19060*/  BSYNC B1 ;  /* 0x0000000000017941 */ /* 0x000fea0003800000 */
.L_x_8077:
        /* <DEDUP_REMOVED lines=8> */
.L_x_8052:
[----:B------:R-:W-:Y:S05]  /*190f0*/  BSYNC B0 ;  /* 0x0000000000007941 */ /* 0x000fea0003800000 */
.L_x_8051:
[----:B------:R-:W1:Y:S01]  /*19100*/  LDC R0, c[0x0][0x448] ;  /* 0x00011200ff007b82 */ /* 0x000e620000000800 */
[----:B------:R-:W-:Y:S01]  /*19110*/  LEA R2, R25, 0x3f, 0x6 ;  /* 0x0000003f19027811 */ /* 0x000fe200078e30ff */
[----:B------:R-:W-:Y:S06]  /*19120*/  @!P0 WARPSYNC.ALL ;  /* 0x0000000000008948 */ /* 0x000fec0003800000 */
[----:B------:R-:W-:Y:S01]  /*19130*/  @!P0 BAR.SYNC.DEFER_BLOCKING 0xc, 0x180 ;  /* 0x0306000000008b1d */ /* 0x000fe20000010000 */
[----:B------:R-:W-:-:S05]  /*19140*/  ISETP.NE.AND P2, PT, R4, RZ, PT ;  /* 0x000000ff0400720c */ /* 0x000fca0003f45270 */
[----:B------:R-:W-:Y:S08]  /*19150*/  BSSY B0, `(.L_x_8097) ;  /* 0x0000029000007945 */ /* 0x000ff00003800000 */
[----:B------:R-:W2:Y:S01]  /*19160*/  @!P2 LDC R4, c[0x0][0x9f0] ;  /* 0x00027c00ff04ab82 */ /* 0x000ea20000000800 */
[----:B-1----:R-:W-:-:S13]  /*19170*/  ISETP.NE.AND P1, PT, R0, 0x1, PT ;  /* 0x000000010000780c */ /* 0x002fda0003f25270 */
[----:B0-----:R-:W0:Y:S08]  /*19180*/  @P1 LDC R3, c[0x0][0x44c] ;  /* 0x00011300ff031b82 */ /* 0x001e300000000800 */
[----:B------:R-:W1:Y:S01]  /*19190*/  @P1 LDC R0, c[0x0][0x450] ;  /* 0x00011400ff001b82 */ /* 0x000e620000000800 */
[----:B0-----:R-:W-:-:S05]  /*191a0*/  @P1 IMAD.HI.U32 R3, R2, R3, RZ ;  /* 0x0000000302031227 */ /* 0x001fca00078e00ff */
[----:B-1----:R-:W-:-:S05]  /*191b0*/  @P1 SHF.R.U32.HI R2, RZ, R0, R3 ;  /* 0x00000000ff021219 */ /* 0x002fca0000011603 */
[----:B------:R-:W-:-:S05]  /*191c0*/  IMAD.IADD R2, R5, 0x1, R2 ;  /* 0x0000000105027824 */ /* 0x000fca00078e0202 */
[----:B------:R-:W-:-:S04]  /*191d0*/  SHF.R.S32.HI R0, RZ, 0x1f, R2 ;  /* 0x0000001fff007819 */ /* 0x000fc80000011402 */
[----:B------:R-:W-:-:S04]  /*191e0*/  LEA.HI R0, R0, R2, RZ, 0x6 ;  /* 0x0000000200007211 */ /* 0x000fc800078f30ff */
[----:B------:R-:W-:-:S04]  /*191f0*/  SHF.R.S32.HI R0, RZ, 0x6, R0 ;  /* 0x00000006ff007819 */ /* 0x000fc80000011400 */
[----:B------:R-:W-:Y:S01]  /*19200*/  VIMNMX R7, R7, R0, PT ;  /* 0x0000000007077248 */ /* 0x000fe20003fe0100 */
[----:B------:R-:W-:-:S03]  /*19210*/  IMAD.MOV.U32 R0, RZ, RZ, RZ ;  /* 0x000000ffff007224 */ /* 0x000fc600078e00ff */
[----:B------:R-:W-:-:S13]  /*19220*/  ISETP.GE.AND P1, PT, R7, 0x1, PT ;  /* 0x000000010700780c */ /* 0x000fda0003f26270 */
[----:B--2---:R-:W-:Y:S05]  /*19230*/  @!P1 BRA `(.L_x_8098) ;  /* 0x0000000000689947 */ /* 0x004fea0003800000 */
[-C--:B------:R-:W-:Y:S02]  /*19240*/  IABS R0, R4.reuse ;  /* 0x0000000400007213 */ /* 0x080fe40000000000 */
        /* <DEDUP_REMOVED lines=25> */
.L_x_8098:
[----:B------:R-:W-:Y:S05]  /*193e0*/  BSYNC B0 ;  /* 0x0000000000007941 */ /* 0x000fea0003800000 */
.L_x_8097:
        /* <DEDUP_REMOVED lines=23> */
.L_x_8100:
        /* <DEDUP_REMOVED lines=20> */
.L_x_8103:
[----:B------:R-:W-:Y:S05]  /*196a0*/  BSYNC B6 ;  /* 0x0000000000067941 */ /* 0x000fea0003800000 */
.L_x_8102:
        /* <DEDUP_REMOVED lines=20> */
.L_x_8106:
        /* <DEDUP_REMOVED lines=15> */
.L_x_8105:
[----:B------:R-:W-:Y:S05]  /*198e0*/  BSYNC B6 ;  /* 0x0000000000067941 */ /* 0x000fea0003800000 */
.L_x_8104:
[----:B------:R-:W2:Y:S01]  /*198f0*/  LDL R34, [R1+0x18] ;  /* 0x0000180001227983 */ /* 0x000ea20000100800 */
[----:B------:R-:W-:Y:S01]  /*19900*/  ULDC.64 UR4, c[0x0][0x9f8] ;  /* 0x00027e0000047ab9 */ /* 0x000fe20000000a00 */
[----:B------:R-:W0:Y:S02]  /*19910*/  LDC R8, c[0x0][0x430] ;  /* 0x00010c00ff087b82 */ /* 0x000e240000000800 */
[----:B------:R-:W3:Y:S01]  /*19920*/  LDL R20, [R1] ;  /* 0x0000000001147983 */ /* 0x000ee20000100800 */
[----:B------:R-:W-:Y:S01]  /*19930*/  ISETP.NE.U32.AND P0, PT, RZ, UR4, PT ;  /* 0x00000004ff007c0c */ /* 0x000fe2000bf05070 */
[----:B------:R-:W1:Y:S03]  /*19940*/  S2R R21, SR_TID.X ;  /* 0x0000000000157919 */ /* 0x000e660000002100 */
[----:B------:R-:W-:-:S13]  /*19950*/  ISETP.NE.AND.EX P0, PT, RZ, UR5, PT, P0 ;  /* 0x00000005ff007c0c */ /* 0x000fda000bf05300 */
[----:B------:R-:W-:Y:S01]  /*19960*/  @P0 IADD3 R2, P1, R23, UR4, RZ ;  /* 0x0000000417020c10 */ /* 0x000fe2000ff3e0ff */
[----:B------:R-:W-:-:S03]  /*19970*/  ULDC UR4, c[0x0][0x320] ;  /* 0x0000c80000047ab9 */ /* 0x000fc60000000800 */
[----:B------:R-:W-:-:S05]  /*19980*/  @P0 IADD3.X R3, R30, UR5, RZ, P1, !PT ;  /* 0x000000051e030c10 */ /* 0x000fca0008ffe4ff */
[----:B------:R4:W3:Y:S01]  /*19990*/  @P0 LDG.E R26, desc[UR42][R2.64] ;  /* 0x0000002a021a0981 */ /* 0x0008e2000c1e1900 */
[----:B-1----:R-:W-:-:S04]  /*199a0*/  LOP3.LUT R21, R21, 0x7f, RZ, 0xc0, !PT ;  /* 0x0000007f15157812 */ /* 0x002fc800078ec0ff */
[----:B------:R-:W-:Y:S02]  /*199b0*/  SHF.R.U32.HI R0, RZ, 0x3, R21 ;  /* 0x00000003ff007819 */ /* 0x000fe40000011615 */
[----:B------:R-:W1:Y:S01]  /*199c0*/  S2R R21, SR_TID.X ;  /* 0x0000000000157919 */ /* 0x000e620000002100 */
[----:B0-----:R-:W-:Y:S01]  /*199d0*/  ISETP.NE.AND P1, PT, R8, 0x1, PT ;  /* 0x000000010800780c */ /* 0x001fe20003f25270 */
[----:B------:R-:W0:Y:S01]  /*199e0*/  S2R R9, SR_TID.X ;  /* 0x0000000000097919 */ /* 0x000e220000002100 */
[----:B------:R-:W0:Y:S11]  /*199f0*/  S2R R6, SR_TID.X ;  /* 0x0000000000067919 */ /* 0x000e360000002100 */
[----:B----4-:R-:W4:Y:S08]  /*19a00*/  @P1 LDC R3, c[0x0][0x434] ;  /* 0x00010d00ff031b82 */ /* 0x010f300000000800 */
[----:B------:R-:W4:Y:S01]  /*19a10*/  @P1 LDC R2, c[0x0][0x438] ;  /* 0x00010e00ff021b82 */ /* 0x000f220000000800 */
[----:B-1----:R-:W-:-:S05]  /*19a20*/  IMAD.SHL.U32 R21, R21, 0x10, RZ ;  /* 0x0000001015157824 */ /* 0x002fca00078e00ff */
[----:B------:R-:W-:Y:S01]  /*19a30*/  LOP3.LUT R21, R0, 0x70, R21, 0xf8, !PT ;  /* 0x0000007000157812 */ /* 0x000fe200078ef815 */
[----:B0-----:R-:W-:Y:S02]  /*19a40*/  IMAD.SHL.U32 R9, R9, 0x8, RZ ;  /* 0x0000000809097824 */ /* 0x001fe400078e00ff */
[----:B------:R-:W-:-:S03]  /*19a50*/  IMAD.SHL.U32 R6, R6, 0x8, RZ ;  /* 0x0000000806067824 */ /* 0x000fc600078e00ff */
[----:B------:R-:W-:Y:S02]  /*19a60*/  LOP3.LUT R9, R9, 0x38, RZ, 0xc0, !PT ;  /* 0x0000003809097812 */ /* 0x000fe400078ec0ff */
[----:B------:R-:W-:Y:S02]  /*19a70*/  LOP3.LUT R6, R6, 0x38, RZ, 0xc0, !PT ;  /* 0x0000003806067812 */ /* 0x000fe400078ec0ff */
[----:B------:R-:W-:Y:S02]  /*19a80*/  ISETP.GE.AND P3, PT, R9, UR4, PT ;  /* 0x0000000409007c0c */ /* 0x000fe4000bf66270 */
[----:B------:R-:W-:Y:S02]  /*19a90*/  LOP3.LUT R16, R16, 0xffffffbf, RZ, 0xc0, !PT ;  /* 0xffffffbf10107812 */ /* 0x000fe400078ec0ff */
[----:B------:R-:W-:Y:S01]  /*19aa0*/  LOP3.LUT R6, R6, 0x80, RZ, 0xfc, !PT ;  /* 0x0000008006067812 */ /* 0x000fe200078efcff */
[----:B------:R-:W0:Y:S01]  /*19ab0*/  S2R R11, SR_TID.X ;  /* 0x00000000000b7919 */ /* 0x000e220000002100 */
[----:B------:R-:W1:Y:S01]  /*19ac0*/  S2R R10, SR_TID.X ;  /* 0x00000000000a7919 */ /* 0x000e620000002100 */
[----:B------:R-:W-:-:S02]  /*19ad0*/  IMAD.MOV.U32 R36, RZ, RZ, RZ ;  /* 0x000000ffff247224 */ /* 0x000fc400078e00ff */
[----:B0-----:R-:W-:Y:S02]  /*19ae0*/  IMAD.SHL.U32 R11, R11, 0x8, RZ ;  /* 0x000000080b0b7824 */ /* 0x001fe400078e00ff */
[----:B-1----:R-:W-:-:S03]  /*19af0*/  IMAD.SHL.U32 R10, R10, 0x8, RZ ;  /* 0x000000080a0a7824 */ /* 0x002fc600078e00ff */
[----:B------:R-:W-:-:S04]  /*19b00*/  LOP3.LUT R11, R11, 0x38, RZ, 0xc0, !PT ;  /* 0x000000380b0b7812 */ /* 0x000fc800078ec0ff */
[----:B------:R-:W-:Y:S02]  /*19b10*/  LOP3.LUT R11, R11, 0x180, RZ, 0xfc, !PT ;  /* 0x000001800b0b7812 */ /* 0x000fe400078efcff */
[----:B------:R-:W-:-:S04]  /*19b20*/  LOP3.LUT R10, R10, 0x38, RZ, 0xc0, !PT ;  /* 0x000000380a0a7812 */ /* 0x000fc800078ec0ff */
[----:B------:R-:W-:Y:S02]  /*19b30*/  LOP3.LUT R12, R10, 0x1c0, RZ, 0xfc, !PT ;  /* 0x000001c00a0c7812 */ /* 0x000fe400078efcff */
[----:B--2---:R-:W-:Y:S02]  /*19b40*/  LEA R23, R34, 0xffffffc0, 0x6 ;  /* 0xffffffc022177811 */ /* 0x004fe400078e30ff */
[----:B------:R-:W0:Y:S03]  /*19b50*/  S2R R34, SR_TID.X ;  /* 0x0000000000227919 */ /* 0x000e260000002100 */
[----:B------:R-:W-:Y:S02]  /*19b60*/  IMAD.IADD R37, R21, 0x1, R23 ;  /* 0x0000000115257824 */ /* 0x000fe400078e0217 */
[----:B0-----:R-:W-:-:S05]  /*19b70*/  IMAD.SHL.U32 R34, R34, 0x8, RZ ;  /* 0x0000000822227824 */ /* 0x001fca00078e00ff */
[----:B------:R-:W-:-:S04]  /*19b80*/  LOP3.LUT R34, R34, 0x38, RZ, 0xc0, !PT ;  /* 0x0000003822227812 */ /* 0x000fc800078ec0ff */
[----:B------:R-:W-:-:S04]  /*19b90*/  LOP3.LUT R34, R34, 0x40, RZ, 0xfc, !PT ;  /* 0x0000004022227812 */ /* 0x000fc800078efcff */
[----:B------:R-:W-:Y:S02]  /*19ba0*/  ISETP.GE.AND P2, PT, R34, UR4, PT ;  /* 0x0000000422007c0c */ /* 0x000fe4000bf46270 */
[----:B------:R-:W0:Y:S01]  /*19bb0*/  S2R R34, SR_TID.X ;  /* 0x0000000000227919 */ /* 0x000e220000002100 */
[----:B---3--:R-:W-:-:S04]  /*19bc0*/  ISETP.GE.AND P0, PT, R37, R20, PT ;  /* 0x000000142500720c */ /* 0x008fc80003f06270 */
[----:B------:R-:W-:Y:S01]  /*19bd0*/  ISETP.GT.U32.OR P0, PT, R21, 0x3f, P0 ;  /* 0x0000003f1500780c */ /* 0x000fe20000704470 */
[----:B------:R-:W-:Y:S01]  /*19be0*/  IMAD.IADD R37, R37, 0x1, R33 ;  /* 0x0000000125257824 */ /* 0x000fe200078e0221 */
[----:B------:R-:W-:-:S03]  /*19bf0*/  SEL R7, RZ, 0xffffffff, P2 ;  /* 0xffffffffff077807 */ /* 0x000fc60001000000 */
[----:B----4-:R-:W-:-:S08]  /*19c00*/  @P1 IMAD.HI.U32 R3, R37, R3, RZ ;  /* 0x0000000325031227 */ /* 0x010fd000078e00ff */
[----:B------:R-:W1:Y:S01]  /*19c10*/  @!P0 LDC.64 R4, c[0x0][0x428] ;  /* 0x00010a00ff048b82 */ /* 0x000e620000000a00 */
[----:B------:R-:W-:Y:S01]  /*19c20*/  IMAD.MOV.U32 R0, RZ, RZ, R37 ;  /* 0x000000ffff007224 */ /* 0x000fe200078e0025 */
[----:B------:R-:W-:Y:S01]  /*19c30*/  @P1 SHF.R.U32.HI R0, RZ, R2, R3 ;  /* 0x00000002ff001219 */ /* 0x000fe20000011603 */
[----:B------:R-:W-:Y:S02]  /*19c40*/  IMAD.SHL.U32 R7, R7, 0x2, RZ ;  /* 0x0000000207077824 */ /* 0x000fe400078e00ff */
[----:B0-----:R-:W-:-:S05]  /*19c50*/  IMAD.SHL.U32 R34, R34, 0x8, RZ ;  /* 0x0000000822227824 */ /* 0x001fca00078e00ff */
        /* <DEDUP_REMOVED lines=13> */
[----:B-1----:R-:W-:-:S04]  /*19d30*/  @!P0 IMAD R6, R34, R4, RZ ;  /* 0x0000000422068224 */ /* 0x002fc800078e02ff */
        /* <DEDUP_REMOVED lines=39> */
.L_x_8221:
        /* <DEDUP_REMOVED lines=10> */
.L_x_8108:
        /* <DEDUP_REMOVED lines=9> */
.L_x_8222:
[----:B------:R-:W-:Y:S05]  /*1a0e0*/  BSYNC B0 ;  /* 0x0000000000007941 */ /* 0x000fea0003800000 */
.L_x_8109:
[----:B0-----:R-:W-:Y:S01]  /*1a0f0*/  SHF.R.S32.HI R0, RZ, 0x1f, R37 ;  /* 0x0000001fff007819 */ /* 0x001fe20000011425 */
[----:B------:R-:W0:Y:S01]  /*1a100*/  S2R R7, SR_TID.X ;  /* 0x0000000000077919 */ /* 0x000e220000002100 */
[----:B------:R-:W-:Y:S01]  /*1a110*/  ULDC.64 UR4, c[0x0][0x300] ;  /* 0x0000c00000047ab9 */ /* 0x000fe20000000a00 */
[----:B-----5:R-:W-:Y:S01]  /*1a120*/  SHF.R.S32.HI R4, RZ, 0x1f, R36 ;  /* 0x0000001fff047819 */ /* 0x020fe20000011424 */
[----:B------:R-:W-:Y:S01]  /*1a130*/  IMAD.WIDE.U32 R2, R37, UR4, RZ ;  /* 0x0000000425027c25 */ /* 0x000fe2000f8e00ff */
[----:B------:R1:W-:Y:S01]  /*1a140*/  STL [R1+0x24], R0 ;  /* 0x0000240001007387 */ /* 0x0003e20000100800 */
[----:B------:R-:W-:Y:S01]  /*1a150*/  ULDC.64 UR6, c[0x0][0x2e8] ;  /* 0x0000ba0000067ab9 */ /* 0x000fe20000000a00 */
[----:B------:R-:W-:Y:S01]  /*1a160*/  LOP3.LUT P2, RZ, R16, 0x2, RZ, 0xc0, !PT ;  /* 0x0000000210ff7812 */ /* 0x000fe2000784c0ff */
[----:B------:R-:W-:Y:S01]  /*1a170*/  IMAD R5, R22, 0x1000, R35 ;  /* 0x0000100016057824 */ /* 0x000fe200078e0223 */
        /* <DEDUP_REMOVED lines=10> */
[----:B------:R-:W-:-:S03]  /*1a220*/  IMAD.IADD R3, R3, 0x1, R0 ;  /* 0x0000000103037824 */ /* 0x000fc600078e0200 */
[----:B------:R-:W-:Y:S01]  /*1a230*/  LOP3.LUT R7, R7, 0x38, RZ, 0xc0, !PT ;  /* 0x0000003807077812 */ /* 0x000fe200078ec0ff */
[----:B------:R-:W-:Y:S01]  /*1a240*/  IMAD.WIDE.U32 R2, R17, UR4, R2 ;  /* 0x0000000411027c25 */ /* 0x000fe2000f8e0002 */
[----:B------:R-:W-:-:S03]  /*1a250*/  UMOV UR4, 0xffffffff ;  /* 0xffffffff00047882 */ /* 0x000fc60000000000 */
[----:B--2---:R-:W-:Y:S01]  /*1a260*/  IMAD R4, R17, UR5, R3 ;  /* 0x0000000511047c24 */ /* 0x004fe2000f8e0203 */
        /* <DEDUP_REMOVED lines=36> */
.L_x_8232:
        /* <DEDUP_REMOVED lines=10> */
.L_x_8112:
        /* <DEDUP_REMOVED lines=11> */
.L_x_8113:
[----:B------:R1:W5:Y:S01]  /*1a600*/  LDL.LU R0, [R1+0x14] ;  /* 0x0000140001007983 */ /* 0x0003620000300800 */
[----:B------:R1:W-:Y:S03]  /*1a610*/  SYNCS.ARRIVE.TRANS64.A1T0 RZ, [R30+URZ+0x28c30], RZ ;  /* 0x028c30ff1eff79a7 */ /* 0x0003e6000810003f */
[----:B------:R1:W5:Y:S04]  /*1a620*/  LDL.LU R4, [R1+0x4] ;  /* 0x0000040001047983 */ /* 0x0003680000300800 */
[----:B0-----:R1:W5:Y:S02]  /*1a630*/  LDL R3, [R1+0x8] ;  /* 0x0000080001037983 */ /* 0x0013640000100800 */
        /* <DEDUP_REMOVED lines=39> */
.L_x_8115:
[----:B------:R-:W-:Y:S05]  /*1a8b0*/  BSYNC B6 ;  /* 0x0000000000067941 */ /* 0x000fea0003800000 */
.L_x_8114:
        /* <DEDUP_REMOVED lines=90> */
.L_x_8241:
        /* <DEDUP_REMOVED lines=10> */
.L_x_8117:
        /* <DEDUP_REMOVED lines=18> */
.L_x_8242:
[----:B------:R-:W-:Y:S05]  /*1b020*/  BSYNC B0 ;  /* 0x0000000000007941 */ /* 0x000fea0003800000 */
.L_x_8118:
[----:B------:R-:W-:-:S05]  /*1b030*/  IMAD.U32 R2, RZ, RZ, UR38 ;  /* 0x00000026ff027e24 */ /* 0x000fca000f8e00ff */
[----:B------:R-:W-:-:S13]  /*1b040*/  ISETP.NE.AND P0, PT, R2, 0x3, PT ;  /* 0x000000030200780c */ /* 0x000fda0003f05270 */
[----:B------:R-:W-:Y:S05]  /*1b050*/  @!P0 BRA `(.L_x_8120) ;  /* 0x0000000000048947 */ /* 0x000fea0003800000 */
[----:B------:R-:W-:Y:S01]  /*1b060*/  BPT.TRAP 0x1 ;  /* 0x000000040000795c */ /* 0x000fe20000300000 */
.L_x_8120:
[----:B0-----:R-:W-:Y:S01]  /*1b070*/  SHF.L.U32 R0, R28, 0x1f, RZ ;  /* 0x0000001f1c007819 */ /* 0x001fe200000006ff */
[----:B------:R-:W-:Y:S03]  /*1b080*/  BSSY B0, `(.L_x_8121) ;  /* 0x0000003000007945 */ /* 0x000fe60003800000 */
[----:B------:R-:W0:Y:S02]  /*1b090*/  SYNCS.PHASECHK.TRANS64.TRYWAIT P0, [R30+URZ+0x28c60], R0 ;  /* 0x028c60001e0075a7 */ /* 0x000e24000800017f */
[----:B0-----:R-:W-:Y:S05]  /*1b0a0*/  @!P0 BRA `(.L_x_8122) ;  /* 0x0000004c00788947 */ /* 0x001fea0003800000 */
.L_x_8243:
[----:B------:R-:W-:Y:S05]  /*1b0b0*/  BSYNC B0 ;  /* 0x0000000000007941 */ /* 0x000fea0003800000 */
.L_x_8121:
        /* <DEDUP_REMOVED lines=109> */
.L_x_8253:
        /* <DEDUP_REMOVED lines=34> */
.L_x_8124:
        /* <DEDUP_REMOVED lines=11> */
.L_x_8125:
        /* <DEDUP_REMOVED lines=12> */
.L_x_8140:
        /* <DEDUP_REMOVED lines=42> */
.L_x_8128:
[----:B------:R-:W-:Y:S01]  /*1bdc0*/  IMAD R6, R22, 0x8, R18 ;  /* 0x0000000816067824 */ /* 0x000fe200078e0212 */
[----:B------:R-:W-:Y:S01]  /*1bdd0*/  SHF.L.U32 R20, R28, 0x1f, RZ ;  /* 0x0000001f1c147819 */ /* 0x000fe200000006ff */
[----:B------:R-:W-:Y:S01]  /*1bde0*/  BSSY B1, `(.L_x_8129) ;  /* 0x0000004000017945 */ /* 0x000fe20003800000 */
[----:B------:R-:W-:Y:S02]  /*1bdf0*/  SHF.R.S32.HI R9, RZ, 0x1f, R5 ;  /* 0x0000001fff097819 */ /* 0x000fe40000011405 */
[----:B------:R-:W0:Y:S02]  /*1be00*/  SYNCS.PHASECHK.TRANS64.TRYWAIT P0, [R6+URZ+0x28c40], R20 ;  /* 0x028c4014060075a7 */ /* 0x000e24000800017f */
[----:B0-----:R-:W-:Y:S05]  /*1be10*/  @!P0 BRA `(.L_x_8130) ;  /* 0x00000048005c8947 */ /* 0x001fea0003800000 */
.L_x_8254:
[----:B------:R-:W-:Y:S05]  /*1be20*/  BSYNC B1 ;  /* 0x0000000000017941 */ /* 0x000fea0003800000 */
.L_x_8129:
        /* <DEDUP_REMOVED lines=40> */
.L_x_8264:
        /* <DEDUP_REMOVED lines=8> */
.L_x_8132:
        /* <DEDUP_REMOVED lines=11> */
.L_x_8133:
[----:B------:R2:W-:Y:S01]  /*1c1e0*/  SYNCS.ARRIVE.TRANS64.A1T0 RZ, [R6+URZ+0x28c30], RZ ;  /* 0x028c30ff06ff79a7 */ /* 0x0005e2000810003f */
[----:B------:R-:W-:Y:S05]  /*1c1f0*/  @!P2 BRA `(.L_x_8134) ;  /* 0x000000000004a947 */ /* 0x000fea0003800000 */
[----:B------:R-:W-:Y:S01]  /*1c200*/  BPT.TRAP 0x1 ;  /* 0x000000040000795c */ /* 0x000fe20000300000 */
.L_x_8134:
[----:B------:R-:W3:Y:S01]  /*1c210*/  SYNCS.PHASECHK.TRANS64.TRYWAIT P0, [R6+URZ+0x28c60], R20 ;  /* 0x028c6014060075a7 */ /* 0x000ee2000800017f */
[----:B------:R-:W-:Y:S04]  /*1c220*/  BSSY B1, `(.L_x_8135) ;  /* 0x0000002000017945 */ /* 0x000fe80003800000 */
[----:B---3--:R-:W-:Y:S05]  /*1c230*/  @!P0 BRA `(.L_x_8136) ;  /* 0x0000004800848947 */ /* 0x008fea0003800000 */
.L_x_8265:
[----:B------:R-:W-:Y:S05]  /*1c240*/  BSYNC B1 ;  /* 0x0000000000017941 */ /* 0x000fea0003800000 */
.L_x_8135:
        /* <DEDUP_REMOVED lines=79> */
.L_x_8275:
        /* <DEDUP_REMOVED lines=25> */
.L_x_8138:
        /* <DEDUP_REMOVED lines=11> */
.L_x_8139:
[----:B------:R1:W-:Y:S01]  /*1c980*/  SYNCS.ARRIVE.TRANS64.A1T0 RZ, [R6+URZ+0x28c50], RZ ;  /* 0x028c50ff06ff79a7 */ /* 0x0003e2000810003f */
[----:B------:R-:W-:Y:S05]  /*1c990*/  @P3 BRA `(.L_x_8140) ;  /* 0xfffffff000603947 */ /* 0x000fea000383ffff */
.L_x_8127:
[----:B------:R-:W-:Y:S05]  /*1c9a0*/  BSYNC B0 ;  /* 0x0000000000007941 */ /* 0x000fea0003800000 */
.L_x_8126:
        /* <DEDUP_REMOVED lines=21> */
.L_x_8142:
[----:B------:R-:W-:Y:S05]  /*1cb00*/  BSYNC B0 ;  /* 0x0000000000007941 */ /* 0x000fea0003800000 */
.L_x_8141:
[----:B------:R-:W-:-:S07]  /*1cb10*/  SEL R22, R22, RZ, P0 ;  /* 0x000000ff16167207 */ /* 0x000fce0000000000 */
.L_x_8101:
[----:B------:R-:W-:Y:S05]  /*1cb20*/  BSYNC B7 ;  /* 0x0000000000077941 */ /* 0x000fea0003800000 */
.L_x_8099:
        /* <DEDUP_REMOVED lines=11> */
.L_x_8143:
        /* <DEDUP_REMOVED lines=43> */
.L_x_8285:
[----:B------:R-:W-:Y:S02]  /*1ce90*/  ULDC UR4, c[0x0][0xc38] ;  /* 0x00030e0000047ab9 */ /* 0x000fe40000000800 */
[----:B------:R-:W-:-:S04]  /*1cea0*/  IMAD.U32 R4, RZ, RZ, UR4 ;  /* 0x00000004ff047e24 */ /* 0x000fc8000f8e00ff */
[----:B-1----:R-:W-:-:S04]  /*1ceb0*/  IMAD R3, R14, R4, RZ ;  /* 0x000000040e037224 */ /* 0x002fc800078e02ff */
[----:B------:R-:W-:-:S05]  /*1cec0*/  IMAD.IADD R6, R6, 0x1, R3 ;  /* 0x0000000106067824 */ /* 0x000fca00078e0203 */
[----:B------:R-:W-:-:S13]  /*1ced0*/  ISETP.GT.AND P6, PT, R6, R0, PT ;  /* 0x000000000600720c */ /* 0x000fda0003fc4270 */
[----:B------:R-:W-:Y:S05]  /*1cee0*/  @P6 BRA `(.L_x_8146) ;  /* 0x0000000000a46947 */ /* 0x000fea0003800000 */
.L_x_8149:
        /* <DEDUP_REMOVED lines=35> */
.L_x_8293:
[----:B------:R-:W-:Y:S02]  /*1d120*/  ULDC UR4, c[0x0][0xc38] ;  /* 0x00030e0000047ab9 */ /* 0x000fe40000000800 */
[----:B------:R-:W-:-:S04]  /*1d130*/  IMAD.U32 R4, RZ, RZ, UR4 ;  /* 0x00000004ff047e24 */ /* 0x000fc8000f8e00ff */
[----:B-1----:R-:W-:-:S04]  /*1d140*/  IMAD R3, R14, R4, RZ ;  /* 0x000000040e037224 */ /* 0x002fc800078e02ff */
[----:B------:R-:W-:-:S05]  /*1d150*/  IMAD.IADD R6, R3, 0x1, R6 ;  /* 0x0000000103067824 */ /* 0x000fca00078e0206 */
[----:B------:R-:W-:-:S13]  /*1d160*/  ISETP.GT.AND P6, PT, R6, R0, PT ;  /* 0x000000000600720c */ /* 0x000fda0003fc4270 */
[----:B------:R-:W-:Y:S05]  /*1d170*/  @!P6 BRA `(.L_x_8149) ;  /* 0xfffffffc005ce947 */ /* 0x000fea000383ffff */
.L_x_8146:
        /* <DEDUP_REMOVED lines=10> */
.L_x_8298:
[----:B------:R-:W-:-:S13]  /*1d220*/  ISETP.NE.AND P0, PT, R3, RZ, PT ;  /* 0x000000ff0300720c */ /* 0x000fda0003f05270 */
[----:B------:R-:W-:Y:S05]  /*1d230*/  @!P0 BRA `(.L_x_8151) ;  /* 0x0000000000108947 */ /* 0x000fea0003800000 */
[----:B------:R-:W-:Y:S01]  /*1d240*/  UMOV UR4, 0xffffffff ;  /* 0xffffffff00047882 */ /* 0x000fe20000000000 */
[----:B------:R-:W-:Y:S02]  /*1d250*/  VIADD R12, R7, 0xffffffff ;  /* 0xffffffff070c7836 */ /* 0x000fe40000000000 */
[----:B------:R-:W-:Y:S05]  /*1d260*/  BRA.DIV UR4, `(.L_x_8152) ;  /* 0x0000004a04b87947 */ /* 0x000fea000b800000 */
[----:B------:R4:W0:Y:S02]  /*1d270*/  SHFL.IDX PT, R24, R2, R12, 0x1f ;  /* 0x00001f0c02187589 */ /* 0x00082400000e0000 */
.L_x_8151:
        /* <DEDUP_REMOVED lines=59> */
.L_x_8153:
        /* <DEDUP_REMOVED lines=60> */
.L_x_8154:
[----:B------:R-:W-:-:S05]  /*1d9f0*/  LOP3.LUT R0, RZ, R3, RZ, 0x33, !PT ;  /* 0x00000003ff007212 */ /* 0x000fca00078e33ff */
[----:B------:R-:W-:Y:S01]  /*1da00*/  IMAD.IADD R25, R25, 0x1, R0 ;  /* 0x0000000119197824 */ /* 0x000fe200078e0200 */
[----:B------:R-:W-:Y:S06]  /*1da10*/  BRA `(.L_x_8155) ;  /* 0x00000000001c7947 */ /* 0x000fec0003800000 */
.L_x_8147:
[----:B------:R-:W-:Y:S01]  /*1da20*/  UMOV UR4, URZ ;  /* 0x0000003f00047c82 */ /* 0x000fe20008000000 */
[----:B------:R-:W-:Y:S01]  /*1da30*/  UMOV UR5, URZ ;  /* 0x0000003f00057c82 */ /* 0x000fe20008000000 */
[----:B------:R-:W-:Y:S01]  /*1da40*/  ULDC UR6, c[0x0][0xc3c] ;  /* 0x00030f0000067ab9 */ /* 0x000fe20000000800 */
[----:B------:R-:W-:Y:S02]  /*1da50*/  IMAD.MOV.U32 R24, RZ, RZ, R0 ;  /* 0x000000ffff187224 */ /* 0x000fe400078e0000 */
[----:B------:R-:W-:Y:S02]  /*1da60*/  IMAD.U32 R25, RZ, RZ, UR4 ;  /* 0x00000004ff197e24 */ /* 0x000fe4000f8e00ff */
[----:B------:R-:W-:Y:S02]  /*1da70*/  IMAD.U32 R26, RZ, RZ, UR5 ;  /* 0x00000005ff1a7e24 */ /* 0x000fe4000f8e00ff */
[----:B------:R-:W-:-:S07]  /*1da80*/  IMAD.U32 R27, RZ, RZ, UR6 ;  /* 0x00000006ff1b7e24 */ /* 0x000fce000f8e00ff */
.L_x_8155:
        /* <DEDUP_REMOVED lines=10> */
.L_x_8144:
[----:B------:R-:W-:Y:S02]  /*1db30*/  ULDC UR4, c[0x0][0xc3c] ;  /* 0x00030f0000047ab9 */ /* 0x000fe40000000800 */
[----:B0-----:R-:W-:-:S13]  /*1db40*/  ISETP.GE.AND P0, PT, R27, UR4, PT ;  /* 0x000000041b007c0c */ /* 0x001fda000bf06270 */
[----:B------:R-:W-:Y:S05]  /*1db50*/  @!P0 BRA `(.L_x_8156) ;  /* 0xffffff9000988947 */ /* 0x000fea000383ffff */
[----:B------:R-:W-:Y:S05]  /*1db60*/  BSYNC B8 ;  /* 0x0000000000087941 */ /* 0x000fea0003800000 */
.L_x_8045:
        /* <DEDUP_REMOVED lines=12> */
.L_x_8301:
[----:B------:R-:W-:Y:S05]  /*1dc30*/  BSYNC B0 ;  /* 0x0000000000007941 */ /* 0x000fea0003800000 */
.L_x_8157:
[----:B------:R-:W-:-:S03]  /*1dc40*/  UMOV UR4, 0xffffffff ;  /* 0xffffffff00047882 */ /* 0x000fc60000000000 */
[----:B------:R-:W-:Y:S05]  /*1dc50*/  BRA.DIV UR4, `(.L_x_8159) ;  /* 0x0000004204787947 */ /* 0x000fea000b800000 */
[----:B0-----:R-:W0:Y:S02]  /*1dc60*/  S2R R0, SR_TID.X ;  /* 0x0000000000007919 */ /* 0x001e240000002100 */
[----:B0-----:R-:W-:-:S04]  /*1dc70*/  SHF.R.U32.HI R0, RZ, 0x5, R0 ;  /* 0x00000005ff007819 */ /* 0x001fc80000011600 */
[----:B------:R-:W-:-:S05]  /*1dc80*/  LOP3.LUT R0, R0, 0x3, RZ, 0xc0, !PT ;  /* 0x0000000300007812 */ /* 0x000fca00078ec0ff */
[----:B------:R0:W1:Y:S02]  /*1dc90*/  SHFL.IDX PT, R14, R0, RZ, 0x1f ;  /* 0x00001fff000e7589 */ /* 0x00006400000e0000 */
.L_x_8304:
[----:B-1----:R-:W-:-:S13]  /*1dca0*/  ISETP.NE.AND P0, PT, R14, RZ, PT ;  /* 0x000000ff0e00720c */ /* 0x002fda0003f05270 */
[----:B------:R-:W-:Y:S05]  /*1dcb0*/  @P0 BRA `(.L_x_7879) ;  /* 0x0000000000880947 */ /* 0x000fea0003800000 */
[----:B------:R-:W-:-:S03]  /*1dcc0*/  UMOV UR4, 0xffffffff ;  /* 0xffffffff00047882 */ /* 0x000fc60000000000 */
[----:B------:R-:W-:Y:S05]  /*1dcd0*/  BRA.DIV UR4, `(.L_x_8160) ;  /* 0x00000042048c7947 */ /* 0x000fea000b800000 */
[----:B------:R-:W-:-:S13]  /*1dce0*/  ELECT P6, URZ, PT ;  /* 0x00000000003f782f */ /* 0x000fda00038c0000 */
.L_x_8307:
[----:B------:R-:W-:Y:S05]  /*1dcf0*/  @!P6 BRA `(.L_x_7879) ;  /* 0x000000000078e947 */ /* 0x000fea0003800000 */
[----:B------:R-:W-:-:S06]  /*1dd00*/  ULOP3.LUT UR4, UR36, 0x2, URZ, 0xfc, !UPT ;  /* 0x0000000224047892 */ /* 0x000fcc000f8efc3f */
[----:B0-----:R-:W-:-:S05]  /*1dd10*/  IMAD.U32 R0, RZ, RZ, UR4 ;  /* 0x00000004ff007e24 */ /* 0x001fca000f8e00ff */
[----:B------:R-:W-:-:S13]  /*1dd20*/  ISETP.NE.AND P0, PT, R0, 0x3, PT ;  /* 0x000000030000780c */ /* 0x000fda0003f05270 */
[----:B------:R-:W-:Y:S05]  /*1dd30*/  @!P0 BRA `(.L_x_8161) ;  /* 0x0000000000048947 */ /* 0x000fea0003800000 */
[----:B------:R-:W-:Y:S01]  /*1dd40*/  BPT.TRAP 0x1 ;  /* 0x000000040000795c */ /* 0x000fe20000300000 */
.L_x_8161:
[----:B------:R-:W-:Y:S01]  /*1dd50*/  IMAD R5, R22, 0x8, R7 ;  /* 0x0000000816057824 */ /* 0x000fe200078e0207 */
[----:B------:R-:W-:Y:S01]  /*1dd60*/  SHF.L.U32 R0, R28, 0x1f, RZ ;  /* 0x0000001f1c007819 */ /* 0x000fe200000006ff */
[----:B------:R-:W-:-:S03]  /*1dd70*/  VIADD R22, R22, 0x1 ;  /* 0x0000000116167836 */ /* 0x000fc60000000000 */
[----:B------:R-:W0:Y:S02]  /*1dd80*/  SYNCS.PHASECHK.TRANS64.TRYWAIT P1, [R5+URZ+0x28c40], R0 ;  /* 0x028c4000050075a7 */ /* 0x000e24000802017f */
[----:B------:R-:W-:-:S04]  /*1dd90*/  ISETP.NE.AND P2, PT, R22, 0x2, PT ;  /* 0x000000021600780c */ /* 0x000fc80003f45270 */
[----:B------:R-:W-:Y:S01]  /*1dda0*/  SEL R3, RZ, 0x1, P2 ;  /* 0x00000001ff037807 */ /* 0x000fe20001000000 */
[----:B0-----:R-:W-:Y:S08]  /*1ddb0*/  @!P1 BRA `(.L_x_8162) ;  /* 0x0000004000749947 */ /* 0x001ff00003800000 */
.L_x_8308:
[----:B------:R-:W-:Y:S02]  /*1ddc0*/  SEL R22, R22, RZ, P2 ;  /* 0x000000ff16167207 */ /* 0x000fe40001000000 */
[----:B------:R-:W-:Y:S01]  /*1ddd0*/  LOP3.LUT R2, R28, R3, RZ, 0x3c, !PT ;  /* 0x000000031c027212 */ /* 0x000fe200078e3cff */
[----:B------:R-:W-:Y:S06]  /*1dde0*/  @!P0 BRA `(.L_x_8163) ;  /* 0x0000000000048947 */ /* 0x000fec0003800000 */
[----:B------:R-:W-:Y:S01]  /*1ddf0*/  BPT.TRAP 0x1 ;  /* 0x000000040000795c */ /* 0x000fe20000300000 */
.L_x_8163:
[----:B------:R-:W-:Y:S01]  /*1de00*/  IMAD R3, R22, 0x8, R7 ;  /* 0x0000000816037824 */ /* 0x000fe200078e0207 */
[----:B------:R-:W-:-:S04]  /*1de10*/  SHF.L.U32 R2, R2, 0x1f, RZ ;  /* 0x0000001f02027819 */ /* 0x000fc800000006ff */
[----:B------:R-:W1:Y:S02]  /*1de20*/  SYNCS.PHASECHK.TRANS64.TRYWAIT P1, [R3+URZ+0x28c40], R2 ;  /* 0x028c4002030075a7 */ /* 0x000e64000802017f */
[----:B-1----:R-:W-:Y:S05]  /*1de30*/  @!P1 BRA `(.L_x_8164) ;  /* 0x0000004000689947 */ /* 0x002fea0003800000 */
.L_x_8309:
[----:B------:R-:W-:Y:S05]  /*1de40*/  @!P0 BRA `(.L_x_8165) ;  /* 0x0000000000048947 */ /* 0x000fea0003800000 */
[----:B------:R-:W-:Y:S01]  /*1de50*/  BPT.TRAP 0x1 ;  /* 0x000000040000795c */ /* 0x000fe20000300000 */
.L_x_8165:
[----:B------:R-:W5:Y:S02]  /*1de60*/  SYNCS.PHASECHK.TRANS64.TRYWAIT P1, [R5+URZ+0x28c60], R0 ;  /* 0x028c6000050075a7 */ /* 0x000f64000802017f */
[----:B-----5:R-:W-:Y:S05]  /*1de70*/  @!P1 BRA `(.L_x_8166) ;  /* 0x00000040006c9947 */ /* 0x020fea0003800000 */
.L_x_8310:
[----:B------:R-:W-:Y:S05]  /*1de80*/  @!P0 BRA `(.L_x_8167) ;  /* 0x0000000000048947 */ /* 0x000fea0003800000 */
[----:B------:R-:W-:Y:S01]  /*1de90*/  BPT.TRAP 0x1 ;  /* 0x000000040000795c */ /* 0x000fe20000300000 */
.L_x_8167:
[----:B------:R0:W0:Y:S02]  /*1dea0*/  SYNCS.PHASECHK.TRANS64.TRYWAIT P0, [R3+URZ+0x28c60], R2 ;  /* 0x028c6002030075a7 */ /* 0x000024000800017f */
[----:B0-----:R-:W-:Y:S05]  /*1deb0*/  @!P0 NANOSLEEP.SYNCS 0x989680 ;  /* 0x009896800000895d */ /* 0x001fea0003900000 */
[----:B------:R-:W0:Y:S02]  /*1dec0*/  @!P0 SYNCS.PHASECHK.TRANS64 P0, [R3+URZ+0x28c60], R2 ;  /* 0x028c6002030085a7 */ /* 0x000e24000800007f */
[----:B0-----:R-:W-:Y:S05]  /*1ded0*/  @!P0 BRA `(.L_x_8167) ;  /* 0xfffffffc00f08947 */ /* 0x001fea000383ffff */
.L_x_7879:
[----:B------:R-:W-:Y:S05]  /*1dee0*/  BSYNC B9 ;  /* 0x0000000000097941 */ /* 0x000fea0003800000 */
.L_x_7876:
[----:B------:R-:W-:Y:S05]  /*1def0*/  EXIT ;  /* 0x000000000000794d */ /* 0x000fea0003800000 */
.L_x_7897:
[----:B0-----:R0:W1:Y:S02]  /*1df00*/  SYNCS.PHASECHK.TRANS64.TRYWAIT P5, [R61+URZ+0x28c90], R68 ;  /* 0x028c90443d0075a7 */ /* 0x00106400080a017f */
[----:B-1----:R-:W-:Y:S05]  /*1df10*/  @!P5 NANOSLEEP.SYNCS 0x989680 ;  /* 0x009896800000d95d */ /* 0x002fea0003900000 */
[----:B------:R-:W1:Y:S02]  /*1df20*/  @!P5 SYNCS.PHASECHK.TRANS64 P5, [R61+URZ+0x28c90], R68 ;  /* 0x028c90443d00d5a7 */ /* 0x000e6400080a007f */
[----:B-1----:R-:W-:Y:S05]  /*1df30*/  @!P5 BRA `(.L_x_7897) ;  /* 0xfffffffc00f0d947 */ /* 0x002fea000383ffff */
[----:B------:R-:W-:Y:S05]  /*1df40*/  BRA `(.L_x_8168) ;  /* 0xfffffe5000a07947 */ /* 0x000fea000383ffff */
.L_x_7898:
        /* <DEDUP_REMOVED lines=8> */
.L_x_8170:
[----:B------:R-:W-:Y:S05]  /*1dfd0*/  BSYNC B1 ;  /* 0x0000000000017941 */ /* 0x000fea0003800000 */
.L_x_8169:
        /* <DEDUP_REMOVED lines=8> */
.L_x_8171:
[----:B------:R-:W-:Y:S01]  /*1e060*/  IMAD.MOV.U32 R70, RZ, RZ, R14 ;  /* 0x000000ffff467224 */ /* 0x000fe200078e000e */
[----:B------:R-:W-:Y:S06]  /*1e070*/  BRA `(.L_x_8172) ;  /* 0xfffffe5000687947 */ /* 0x000fec000383ffff */
.L_x_7908:
[----:B0-----:R0:W1:Y:S02]  /*1e080*/  SYNCS.PHASECHK.TRANS64.TRYWAIT P6, [R61+URZ+0x28c90], R68 ;  /* 0x028c90443d0075a7 */ /* 0x00106400080c017f */
[----:B-1----:R-:W-:Y:S05]  /*1e090*/  @!P6 NANOSLEEP.SYNCS 0x989680 ;  /* 0x009896800000e95d */ /* 0x002fea0003900000 */
[----:B------:R-:W1:Y:S02]  /*1e0a0*/  @!P6 SYNCS.PHASECHK.TRANS64 P6, [R61+URZ+0x28c90], R68 ;  /* 0x028c90443d00e5a7 */ /* 0x000e6400080c007f */
[----:B-1----:R-:W-:Y:S05]  /*1e0b0*/  @!P6 BRA `(.L_x_7908) ;  /* 0xfffffffc00f0e947 */ /* 0x002fea000383ffff */
[----:B------:R-:W-:Y:S05]  /*1e0c0*/  BRA `(.L_x_8173) ;  /* 0xfffffe5800f47947 */ /* 0x000fea000383ffff */
.L_x_7909:
        /* <DEDUP_REMOVED lines=8> */
.L_x_8175:
[----:B------:R-:W-:Y:S05]  /*1e150*/  BSYNC B1 ;  /* 0x0000000000017941 */ /* 0x000fea0003800000 */
.L_x_8174:
        /* <DEDUP_REMOVED lines=8> */
.L_x_8176:
[----:B------:R-:W-:Y:S01]  /*1e1e0*/  IMAD.MOV.U32 R70, RZ, RZ, R14 ;  /* 0x000000ffff467224 */ /* 0x000fe200078e000e */
[----:B------:R-:W-:Y:S06]  /*1e1f0*/  BRA `(.L_x_8177) ;  /* 0xfffffe5800bc7947 */ /* 0x000fec000383ffff */
.L_x_7914:
[----:B-1----:R1:W2:Y:S02]  /*1e200*/  SYNCS.PHASECHK.TRANS64.TRYWAIT P4, [R61+URZ+0x28c90], R68 ;  /* 0x028c90443d0075a7 */ /* 0x0022a4000808017f */
[----:B--2---:R-:W-:Y:S05]  /*1e210*/  @!P4 NANOSLEEP.SYNCS 0x989680 ;  /* 0x009896800000c95d */ /* 0x004fea0003900000 */
[----:B------:R-:W2:Y:S02]  /*1e220*/  @!P4 SYNCS.PHASECHK.TRANS64 P4, [R61+URZ+0x28c90], R68 ;  /* 0x028c90443d00c5a7 */ /* 0x000ea4000808007f */
[----:B--2---:R-:W-:Y:S05]  /*1e230*/  @!P4 BRA `(.L_x_7914) ;  /* 0xfffffffc00f0c947 */ /* 0x004fea000383ffff */
[----:B------:R-:W-:Y:S05]  /*1e240*/  BRA `(.L_x_8178) ;  /* 0xfffffe6000c47947 */ /* 0x000fea000383ffff */
.L_x_7915:
[----:B------:R-:W-:Y:S01]  /*1e250*/  BSSY B1, `(.L_x_8179) ;  /* 0x0000007000017945 */ /* 0x000fe20003800000 */
[----:B------:R-:W-:Y:S02]  /*1e260*/  IMAD.MOV.U32 R12, RZ, RZ, RZ ;  /* 0x000000ffff0c7224 */ /* 0x000fe400078e00ff */
[----:B------:R-:W-:Y:S02]  /*1e270*/  IMAD.MOV.U32 R11, RZ, RZ, 0x1c1f ;  /* 0x00001c1fff0b7424 */ /* 0x000fe400078e00ff */
[----:B------:R-:W-:-:S07]  /*1e280*/  IMAD.MOV.U32 R15, RZ, RZ, -0x1 ;  /* 0xffffffffff0f7424 */ /* 0x000fce00078e00ff */
[----:B-1----:R-:W-:Y:S05]  /*1e290*/  WARPSYNC.COLLECTIVE R15, `(.L_x_8180) ;  /* 0x000000000f087348 */ /* 0x002fea0003c00000 */
[----:B------:R0:W2:Y:S02]  /*1e2a0*/  SHFL.IDX P6, R14, R13, R12, R11 ;  /* 0x0000000c0d0e7389 */ /* 0x0000a400000c000b */
[----:B012---:R-:W-:Y:S01]  /*1e2b0*/  ENDCOLLECTIVE ;  /* 0x000000000000791b */ /* 0x007fe20003800000 */
.L_x_8180:
[----:B------:R-:W-:Y:S05]  /*1e2c0*/  BSYNC B1 ;  /* 0x0000000000017941 */ /* 0x000fea0003800000 */
.L_x_8179:
        /* <DEDUP_REMOVED lines=8> */
.L_x_8181:
[----:B------:R-:W-:Y:S05]  /*1e350*/  BRA `(.L_x_8182) ;  /* 0xfffffe6000e47947 */ /* 0x000fea000383ffff */
.L_x_7919:
[----:B--2---:R2:W3:Y:S02]  /*1e360*/  SYNCS.PHASECHK.TRANS64.TRYWAIT P3, [R61+URZ+0x28cb0], R68 ;  /* 0x028cb0443d0075a7 */ /* 0x0044e4000806017f */
[----:B---3--:R-:W-:Y:S05]  /*1e370*/  @!P3 NANOSLEEP.SYNCS 0x989680 ;  /* 0x009896800000b95d */ /* 0x008fea0003900000 */
[----:B------:R-:W3:Y:S02]  /*1e380*/  @!P3 SYNCS.PHASECHK.TRANS64 P3, [R61+URZ+0x28cb0], R68 ;  /* 0x028cb0443d00b5a7 */ /* 0x000ee4000806007f */
[----:B---3--:R-:W-:Y:S05]  /*1e390*/  @!P3 BRA `(.L_x_7919) ;  /* 0xfffffffc00f0b947 */ /* 0x008fea000383ffff */
[----:B------:R-:W-:Y:S05]  /*1e3a0*/  BRA `(.L_x_8183) ;  /* 0xfffffe6400707947 */ /* 0x000fea000383ffff */
.L_x_7932:
[----:B-1----:R1:W2:Y:S02]  /*1e3b0*/  SYNCS.PHASECHK.TRANS64.TRYWAIT P1, [R12+URZ+0x28c50], R5 ;  /* 0x028c50050c0075a7 */ /* 0x0022a4000802017f */
[----:B--2---:R-:W-:Y:S05]  /*1e3c0*/  @!P1 NANOSLEEP.SYNCS 0x989680 ;  /* 0x009896800000995d */ /* 0x004fea0003900000 */
[----:B------:R-:W2:Y:S02]  /*1e3d0*/  @!P1 SYNCS.PHASECHK.TRANS64 P1, [R12+URZ+0x28c50], R5 ;  /* 0x028c50050c0095a7 */ /* 0x000ea4000802007f */
[----:B--2---:R-:W-:Y:S05]  /*1e3e0*/  @!P1 BRA `(.L_x_7932) ;  /* 0xfffffffc00f09947 */ /* 0x004fea000383ffff */
[----:B------:R-:W-:Y:S05]  /*1e3f0*/  BRA `(.L_x_8184) ;  /* 0xfffffe7800287947 */ /* 0x000fea000383ffff */
.L_x_7940:
[----:B-1----:R1:W2:Y:S02]  /*1e400*/  SYNCS.PHASECHK.TRANS64.TRYWAIT P1, [R21+URZ+0x28c50], R12 ;  /* 0x028c500c150075a7 */ /* 0x0022a4000802017f */
[----:B--2---:R-:W-:Y:S05]  /*1e410*/  @!P1 NANOSLEEP.SYNCS 0x989680 ;  /* 0x009896800000995d */ /* 0x004fea0003900000 */
[----:B------:R-:W2:Y:S02]  /*1e420*/  @!P1 SYNCS.PHASECHK.TRANS64 P1, [R21+URZ+0x28c50], R12 ;  /* 0x028c500c150095a7 */ /* 0x000ea4000802007f */
[----:B--2---:R-:W-:Y:S05]  /*1e430*/  @!P1 BRA `(.L_x_7940) ;  /* 0xfffffffc00f09947 */ /* 0x004fea000383ffff */
[----:B------:R-:W-:Y:S05]  /*1e440*/  BRA `(.L_x_7939) ;  /* 0xfffffe8400507947 */ /* 0x000fea000383ffff */
.L_x_7956:
        /* <DEDUP_REMOVED lines=8> */
.L_x_8186:
[----:B------:R-:W-:Y:S05]  /*1e4d0*/  BSYNC B1 ;  /* 0x0000000000017941 */ /* 0x000fea0003800000 */
.L_x_8185:
        /* <DEDUP_REMOVED lines=8> */
.L_x_8187:
[----:B------:R-:W-:Y:S02]  /*1e560*/  IMAD.MOV.U32 R13, RZ, RZ, R152 ;  /* 0x000000ffff0d7224 */ /* 0x000fe400078e0098 */
[----:B------:R-:W-:-:S07]  /*1e570*/  IMAD.MOV.U32 R3, RZ, RZ, R14 ;  /* 0x000000ffff037224 */ /* 0x000fce00078e000e */
[----:B------:R-:W-:Y:S05]  /*1e580*/  WARPSYNC.COLLECTIVE R15, `(.L_x_8188) ;  /* 0x000000000f087348 */ /* 0x000fea0003c00000 */
[----:B------:R0:W1:Y:S02]  /*1e590*/  SHFL.IDX P6, R14, R13, R12, R11 ;  /* 0x0000000c0d0e7389 */ /* 0x00006400000c000b */
[----:B01----:R-:W-:Y:S01]  /*1e5a0*/  ENDCOLLECTIVE ;  /* 0x000000000000791b */ /* 0x003fe20003800000 */
.L_x_8188:
[----:B------:R-:W-:Y:S02]  /*1e5b0*/  IMAD.MOV.U32 R13, RZ, RZ, R30 ;  /* 0x000000ffff0d7224 */ /* 0x000fe400078e001e */
[----:B------:R-:W-:-:S07]  /*1e5c0*/  IMAD.MOV.U32 R7, RZ, RZ, R14 ;  /* 0x000000ffff077224 */ /* 0x000fce00078e000e */
[----:B------:R-:W-:Y:S05]  /*1e5d0*/  WARPSYNC.COLLECTIVE R15, `(.L_x_8189) ;  /* 0x000000000f087348 */ /* 0x000fea0003c00000 */
[----:B------:R0:W1:Y:S02]  /*1e5e0*/  SHFL.IDX P6, R14, R13, R12, R11 ;  /* 0x0000000c0d0e7389 */ /* 0x00006400000c000b */
[----:B01----:R-:W-:Y:S01]  /*1e5f0*/  ENDCOLLECTIVE ;  /* 0x000000000000791b */ /* 0x003fe20003800000 */
.L_x_8189:
[----:B------:R-:W-:Y:S01]  /*1e600*/  IMAD.MOV.U32 R8, RZ, RZ, R14 ;  /* 0x000000ffff087224 */ /* 0x000fe200078e000e */
[----:B------:R-:W-:Y:S06]  /*1e610*/  BRA `(.L_x_8190) ;  /* 0xfffffe9c00a07947 */ /* 0x000fec000383ffff */
.L_x_7959:
        /* <DEDUP_REMOVED lines=8> */
.L_x_8192:
[----:B------:R-:W-:Y:S05]  /*1e6a0*/  BSYNC B1 ;  /* 0x0000000000017941 */ /* 0x000fea0003800000 */
.L_x_8191:
        /* <DEDUP_REMOVED lines=8> */
.L_x_8193:
[----:B------:R-:W-:Y:S02]  /*1e730*/  IMAD.MOV.U32 R13, RZ, RZ, R152 ;  /* 0x000000ffff0d7224 */ /* 0x000fe400078e0098 */
[----:B------:R-:W-:-:S07]  /*1e740*/  IMAD.MOV.U32 R3, RZ, RZ, R14 ;  /* 0x000000ffff037224 */ /* 0x000fce00078e000e */
[----:B------:R-:W-:Y:S05]  /*1e750*/  WARPSYNC.COLLECTIVE R15, `(.L_x_8194) ;  /* 0x000000000f087348 */ /* 0x000fea0003c00000 */
[----:B------:R0:W1:Y:S02]  /*1e760*/  SHFL.IDX P6, R14, R13, R12, R11 ;  /* 0x0000000c0d0e7389 */ /* 0x00006400000c000b */
[----:B01----:R-:W-:Y:S01]  /*1e770*/  ENDCOLLECTIVE ;  /* 0x000000000000791b */ /* 0x003fe20003800000 */
.L_x_8194:
[----:B------:R-:W-:Y:S02]  /*1e780*/  IMAD.MOV.U32 R13, RZ, RZ, R30 ;  /* 0x000000ffff0d7224 */ /* 0x000fe400078e001e */
[----:B------:R-:W-:-:S07]  /*1e790*/  IMAD.MOV.U32 R7, RZ, RZ, R14 ;  /* 0x000000ffff077224 */ /* 0x000fce00078e000e */
[----:B------:R-:W-:Y:S05]  /*1e7a0*/  WARPSYNC.COLLECTIVE R15, `(.L_x_8195) ;  /* 0x000000000f087348 */ /* 0x000fea0003c00000 */
[----:B------:R0:W1:Y:S02]  /*1e7b0*/  SHFL.IDX P6, R14, R13, R12, R11 ;  /* 0x0000000c0d0e7389 */ /* 0x00006400000c000b */
[----:B01----:R-:W-:Y:S01]  /*1e7c0*/  ENDCOLLECTIVE ;  /* 0x000000000000791b */ /* 0x003fe20003800000 */
.L_x_8195:
[----:B------:R-:W-:Y:S01]  /*1e7d0*/  IMAD.MOV.U32 R30, RZ, RZ, R14 ;  /* 0x000000ffff1e7224 */ /* 0x000fe200078e000e */
[----:B------:R-:W-:Y:S06]  /*1e7e0*/  BRA `(.L_x_8196) ;  /* 0xfffffea000007947 */ /* 0x000fec000383ffff */
.L_x_7963:
[----:B0-----:R0:W1:Y:S02]  /*1e7f0*/  SYNCS.PHASECHK.TRANS64.TRYWAIT P0, [R2+URZ+0x28c00], R35 ;  /* 0x028c0023020075a7 */ /* 0x001064000800017f */
[----:B-1----:R-:W-:Y:S05]  /*1e800*/  @!P0 NANOSLEEP.SYNCS 0x989680 ;  /* 0x009896800000895d */ /* 0x002fea0003900000 */
[----:B------:R-:W1:Y:S02]  /*1e810*/  @!P0 SYNCS.PHASECHK.TRANS64 P0, [R2+URZ+0x28c00], R35 ;  /* 0x028c0023020085a7 */ /* 0x000e64000800007f */
[----:B-1----:R-:W-:Y:S05]  /*1e820*/  @!P0 BRA `(.L_x_7963) ;  /* 0xfffffffc00f08947 */ /* 0x002fea000383ffff */
[----:B------:R-:W-:Y:S05]  /*1e830*/  BRA `(.L_x_8197) ;  /* 0xfffffea000f47947 */ /* 0x000fea000383ffff */
.L_x_7971:
        /* <DEDUP_REMOVED lines=9> */
.L_x_8199:
[----:B------:R-:W-:Y:S05]  /*1e8d0*/  BSYNC B1 ;  /* 0x0000000000017941 */ /* 0x000fea0003800000 */
.L_x_8198:
        /* <DEDUP_REMOVED lines=10> */
.L_x_8200:
        /* <DEDUP_REMOVED lines=8> */
.L_x_8201:
[----:B------:R-:W-:-:S05]  /*1ea00*/  @!P1 IADD3 R8, P2, R4, R7, RZ ;  /* 0x0000000704089210 */ /* 0x000fca0007f5e0ff */
[----:B------:R-:W-:Y:S02]  /*1ea10*/  @!P1 IMAD.X R9, R3, 0x1, R6, P2 ;  /* 0x0000000103099824 */ /* 0x000fe400010e0606 */
[----:B------:R-:W-:Y:S02]  /*1ea20*/  IMAD.MOV.U32 R13, RZ, RZ, R34 ;  /* 0x000000ffff0d7224 */ /* 0x000fe400078e0022 */
[----:B------:R-:W-:-:S07]  /*1ea30*/  IMAD.MOV.U32 R5, RZ, RZ, R14 ;  /* 0x000000ffff057224 */ /* 0x000fce00078e000e */
[----:B------:R-:W-:Y:S05]  /*1ea40*/  WARPSYNC.COLLECTIVE R15, `(.L_x_8202) ;  /* 0x000000000f087348 */ /* 0x000fea0003c00000 */
[----:B------:R0:W1:Y:S02]  /*1ea50*/  SHFL.IDX P6, R14, R13, R12, R11 ;  /* 0x0000000c0d0e7389 */ /* 0x00006400000c000b */
[----:B01----:R-:W-:Y:S01]  /*1ea60*/  ENDCOLLECTIVE ;  /* 0x000000000000791b */ /* 0x003fe20003800000 */
.L_x_8202:
        /* <DEDUP_REMOVED lines=21> */
.L_x_8203:
        /* <DEDUP_REMOVED lines=16> */
[----:B------:R-:W-:-:S07]  /*1ecc0*/  CS2R R4, SRZ ;  /* 0x0000000000047805 */ /* 0x000fce000001ff00 */
[----:B------:R-:W-:Y:S05]  /*1ecd0*/  WARPSYNC.COLLECTIVE R15, `(.L_x_8204) ;  /* 0x000000000f087348 */ /* 0x000fea0003c00000 */
[----:B------:R0:W1:Y:S02]  /*1ece0*/  SHFL.IDX P6, R14, R13, R12, R11 ;  /* 0x0000000c0d0e7389 */ /* 0x00006400000c000b */
[----:B01----:R-:W-:Y:S01]  /*1ecf0*/  ENDCOLLECTIVE ;  /* 0x000000000000791b */ /* 0x003fe20003800000 */
.L_x_8204:
[----:B------:R-:W-:Y:S01]  /*1ed00*/  PRMT R44, R6, 0x5410, R7 ;  /* 0x00005410062c7816 */ /* 0x000fe20000000007 */
[----:B------:R-:W-:Y:S02]  /*1ed10*/  IMAD.MOV.U32 R13, RZ, RZ, R25 ;  /* 0x000000ffff0d7224 */ /* 0x000fe400078e0019 */
[----:B------:R-:W-:-:S07]  /*1ed20*/  IMAD.MOV.U32 R24, RZ, RZ, R14 ;  /* 0x000000ffff187224 */ /* 0x000fce00078e000e */
[----:B------:R-:W-:Y:S05]  /*1ed30*/  WARPSYNC.COLLECTIVE R15, `(.L_x_8205) ;  /* 0x000000000f087348 */ /* 0x000fea0003c00000 */
[----:B------:R0:W1:Y:S02]  /*1ed40*/  SHFL.IDX P6, R14, R13, R12, R11 ;  /* 0x0000000c0d0e7389 */ /* 0x00006400000c000b */
[----:B01----:R-:W-:Y:S01]  /*1ed50*/  ENDCOLLECTIVE ;  /* 0x000000000000791b */ /* 0x003fe20003800000 */
.L_x_8205:
[----:B------:R-:W-:Y:S02]  /*1ed60*/  IMAD.MOV.U32 R13, RZ, RZ, R34 ;  /* 0x000000ffff0d7224 */ /* 0x000fe400078e0022 */
[----:B------:R-:W-:-:S07]  /*1ed70*/  IMAD.MOV.U32 R25, RZ, RZ, R14 ;  /* 0x000000ffff197224 */ /* 0x000fce00078e000e */
[----:B------:R-:W-:Y:S05]  /*1ed80*/  WARPSYNC.COLLECTIVE R15, `(.L_x_8206) ;  /* 0x000000000f087348 */ /* 0x000fea0003c00000 */
[----:B------:R0:W1:Y:S02]  /*1ed90*/  SHFL.IDX P6, R14, R13, R12, R11 ;  /* 0x0000000c0d0e7389 */ /* 0x00006400000c000b */
[----:B01----:R-:W-:Y:S01]  /*1eda0*/  ENDCOLLECTIVE ;  /* 0x000000000000791b */ /* 0x003fe20003800000 */
.L_x_8206:
[----:B------:R-:W-:Y:S05]  /*1edb0*/  BRA `(.L_x_8207) ;  /* 0xfffffeb000187947 */ /* 0x000fea000383ffff */
.L_x_7975:
[----:B0-----:R0:W1:Y:S02]  /*1edc0*/  SYNCS.PHASECHK.TRANS64.TRYWAIT P1, [R2+URZ+0x28c00], R13 ;  /* 0x028c000d020075a7 */ /* 0x001064000802017f */
[----:B-1----:R-:W-:Y:S05]  /*1edd0*/  @!P1 NANOSLEEP.SYNCS 0x989680 ;  /* 0x009896800000995d */ /* 0x002fea0003900000 */
[----:B------:R-:W1:Y:S02]  /*1ede0*/  @!P1 SYNCS.PHASECHK.TRANS64 P1, [R2+URZ+0x28c00], R13 ;  /* 0x028c000d020095a7 */ /* 0x000e64000802007f */
[----:B-1----:R-:W-:Y:S05]  /*1edf0*/  @!P1 BRA `(.L_x_7975) ;  /* 0xfffffffc00f09947 */ /* 0x002fea000383ffff */
[----:B------:R-:W-:Y:S05]  /*1ee00*/  BRA `(.L_x_8208) ;  /* 0xfffffeb000b87947 */ /* 0x000fea000383ffff */
.L_x_7981:
[----:B-1----:R1:W3:Y:S02]  /*1ee10*/  SYNCS.PHASECHK.TRANS64.TRYWAIT P1, [R20+URZ+0x28c30], R21 ;  /* 0x028c3015140075a7 */ /* 0x0022e4000802017f */
[----:B---3--:R-:W-:Y:S05]  /*1ee20*/  @!P1 NANOSLEEP.SYNCS 0x989680 ;  /* 0x009896800000995d */ /* 0x008fea0003900000 */
[----:B------:R-:W3:Y:S02]  /*1ee30*/  @!P1 SYNCS.PHASECHK.TRANS64 P1, [R20+URZ+0x28c30], R21 ;  /* 0x028c3015140095a7 */ /* 0x000ee4000802007f */
[----:B---3--:R-:W-:Y:S05]  /*1ee40*/  @!P1 BRA `(.L_x_7981) ;  /* 0xfffffffc00f09947 */ /* 0x008fea000383ffff */
[----:B------:R-:W-:Y:S05]  /*1ee50*/  BRA `(.L_x_7980) ;  /* 0xfffffec000707947 */ /* 0x000fea000383ffff */
.L_x_7987:
[----:B--2---:R2:W3:Y:S02]  /*1ee60*/  SYNCS.PHASECHK.TRANS64.TRYWAIT P1, [R20+URZ+0x28c50], R21 ;  /* 0x028c5015140075a7 */ /* 0x0044e4000802017f */
[----:B---3--:R-:W-:Y:S05]  /*1ee70*/  @!P1 NANOSLEEP.SYNCS 0x989680 ;  /* 0x009896800000995d */ /* 0x008fea0003900000 */
[----:B------:R-:W3:Y:S02]  /*1ee80*/  @!P1 SYNCS.PHASECHK.TRANS64 P1, [R20+URZ+0x28c50], R21 ;  /* 0x028c5015140095a7 */ /* 0x000ee4000802007f */
[----:B---3--:R-:W-:Y:S05]  /*1ee90*/  @!P1 BRA `(.L_x_7987) ;  /* 0xfffffffc00f09947 */ /* 0x008fea000383ffff */
[----:B------:R-:W-:Y:S05]  /*1eea0*/  BRA `(.L_x_7986) ;  /* 0xfffffed400247947 */ /* 0x000fea000383ffff */
.L_x_7996:
[----:B-1----:R1:W2:Y:S02]  /*1eeb0*/  SYNCS.PHASECHK.TRANS64.TRYWAIT P1, [R209+URZ+0x28c30], R213 ;  /* 0x028c30d5d10075a7 */ /* 0x0022a4000802017f */
[----:B--2---:R-:W-:Y:S05]  /*1eec0*/  @!P1 NANOSLEEP.SYNCS 0x989680 ;  /* 0x009896800000995d */ /* 0x004fea0003900000 */
[----:B------:R-:W2:Y:S02]  /*1eed0*/  @!P1 SYNCS.PHASECHK.TRANS64 P1, [R209+URZ+0x28c30], R213 ;  /* 0x028c30d5d10095a7 */ /* 0x000ea4000802007f */
[----:B--2---:R-:W-:Y:S05]  /*1eee0*/  @!P1 BRA `(.L_x_7996) ;  /* 0xfffffffc00f09947 */ /* 0x004fea000383ffff */
[----:B------:R-:W-:Y:S05]  /*1eef0*/  BRA `(.L_x_7995) ;  /* 0xfffffed800587947 */ /* 0x000fea000383ffff */
.L_x_8002:
[----:B--2---:R2:W3:Y:S02]  /*1ef00*/  SYNCS.PHASECHK.TRANS64.TRYWAIT P1, [R209+URZ+0x28c50], R213 ;  /* 0x028c50d5d10075a7 */ /* 0x0044e4000802017f */
[----:B---3--:R-:W-:Y:S05]  /*1ef10*/  @!P1 NANOSLEEP.SYNCS 0x989680 ;  /* 0x009896800000995d */ /* 0x008fea0003900000 */
[----:B------:R-:W3:Y:S02]  /*1ef20*/  @!P1 SYNCS.PHASECHK.TRANS64 P1, [R209+URZ+0x28c50], R213 ;  /* 0x028c50d5d10095a7 */ /* 0x000ee4000802007f */
[----:B---3--:R-:W-:Y:S05]  /*1ef30*/  @!P1 BRA `(.L_x_8002) ;  /* 0xfffffffc00f09947 */ /* 0x008fea000383ffff */
[----:B------:R-:W-:Y:S05]  /*1ef40*/  BRA `(.L_x_8001) ;  /* 0xfffffef4002c7947 */ /* 0x000fea000383ffff */
.L_x_8011:
[----:B-1----:R1:W2:Y:S02]  /*1ef50*/  SYNCS.PHASECHK.TRANS64.TRYWAIT P1, [R198+URZ+0x28c30], R20 ;  /* 0x028c3014c60075a7 */ /* 0x0022a4000802017f */
[----:B--2---:R-:W-:Y:S05]  /*1ef60*/  @!P1 NANOSLEEP.SYNCS 0x989680 ;  /* 0x009896800000995d */ /* 0x004fea0003900000 */
[----:B------:R-:W2:Y:S02]  /*1ef70*/  @!P1 SYNCS.PHASECHK.TRANS64 P1, [R198+URZ+0x28c30], R20 ;  /* 0x028c3014c60095a7 */ /* 0x000ea4000802007f */
[----:B--2---:R-:W-:Y:S05]  /*1ef80*/  @!P1 BRA `(.L_x_8011) ;  /* 0xfffffffc00f09947 */ /* 0x004fea000383ffff */
[----:B------:R-:W-:Y:S05]  /*1ef90*/  BRA `(.L_x_8010) ;  /* 0xfffffef8004c7947 */ /* 0x000fea000383ffff */
.L_x_8017:
[----:B----4-:R4:W0:Y:S02]  /*1efa0*/  SYNCS.PHASECHK.TRANS64.TRYWAIT P1, [R198+URZ+0x28c50], R20 ;  /* 0x028c5014c60075a7 */ /* 0x010824000802017f */
[----:B0-----:R-:W-:Y:S05]  /*1efb0*/  @!P1 NANOSLEEP.SYNCS 0x989680 ;  /* 0x009896800000995d */ /* 0x001fea0003900000 */
[----:B------:R-:W0:Y:S02]  /*1efc0*/  @!P1 SYNCS.PHASECHK.TRANS64 P1, [R198+URZ+0x28c50], R20 ;  /* 0x028c5014c60095a7 */ /* 0x000e24000802007f */
[----:B0-----:R-:W-:Y:S05]  /*1efd0*/  @!P1 BRA `(.L_x_8017) ;  /* 0xfffffffc00f09947 */ /* 0x001fea000383ffff */
[----:B------:R-:W-:Y:S05]  /*1efe0*/  BRA `(.L_x_8016) ;  /* 0xffffff0c00a87947 */ /* 0x000fea000383ffff */
.L_x_8053:
        /* <DEDUP_REMOVED lines=8> */
[----:B------:R-:W-:Y:S05]  /*1f070*/  WARPSYNC.COLLECTIVE R15, `(.L_x_8210) ;  /* 0x000000000f087348 */ /* 0x000fea0003c00000 */
[----:B------:R0:W1:Y:S02]  /*1f080*/  SHFL.IDX P6, R14, R13, R12, R11 ;  /* 0x0000000c0d0e7389 */ /* 0x00006400000c000b */
[----:B01----:R-:W-:Y:S01]  /*1f090*/  ENDCOLLECTIVE ;  /* 0x000000000000791b */ /* 0x003fe20003800000 */
.L_x_8210:
[----:B------:R-:W-:Y:S05]  /*1f0a0*/  BSYNC B1 ;  /* 0x0000000000017941 */ /* 0x000fea0003800000 */
.L_x_8209:
[----:B------:R-:W-:Y:S05]  /*1f0b0*/  BRA `(.L_x_8211) ;  /* 0xffffff8400c87947 */ /* 0x000fea000383ffff */
.L_x_8055:
[----:B------:R-:W-:Y:S01]  /*1f0c0*/  BSSY B1, `(.L_x_8212) ;  /* 0x0000006000017945 */ /* 0x000fe20003800000 */
[----:B------:R-:W-:-:S07]  /*1f0d0*/  IMAD.MOV.U32 R15, RZ, RZ, -0x1 ;  /* 0xffffffffff0f7424 */ /* 0x000fce00078e00ff */
[----:B0-----:R-:W-:Y:S05]  /*1f0e0*/  WARPSYNC.COLLECTIVE R15, `(.L_x_8213) ;  /* 0x000000000f0c7348 */ /* 0x001fea0003c00000 */
[----:B------:R-:W-:Y:S02]  /*1f0f0*/  ELECT P6, UR62, PT ;  /* 0x00000000003e782f */ /* 0x000fe400038c0000 */
[----:B------:R-:W-:Y:S01]  /*1f100*/  MOV R14, UR62 ;  /* 0x0000003e000e7c02 */ /* 0x000fe20008000f00 */
[----:B0-----:R-:W-:Y:S10]  /*1f110*/  ENDCOLLECTIVE ;  /* 0x000000000000791b */ /* 0x001ff40003800000 */
.L_x_8213:
[----:B------:R-:W-:Y:S05]  /*1f120*/  BSYNC B1 ;  /* 0x0000000000017941 */ /* 0x000fea0003800000 */
.L_x_8212:
[----:B------:R-:W-:Y:S05]  /*1f130*/  BRA `(.L_x_8054) ;  /* 0xffffff8400c07947 */ /* 0x000fea000383ffff */
.L_x_8057:
[----:B0-----:R0:W1:Y:S02]  /*1f140*/  SYNCS.PHASECHK.TRANS64.TRYWAIT P0, [R18+URZ+0x28c20], R3 ;  /* 0x028c2003120075a7 */ /* 0x001064000800017f */
[----:B-1----:R-:W-:Y:S05]  /*1f150*/  @!P0 NANOSLEEP.SYNCS 0x989680 ;  /* 0x009896800000895d */ /* 0x002fea0003900000 */
[----:B------:R-:W1:Y:S02]  /*1f160*/  @!P0 SYNCS.PHASECHK.TRANS64 P0, [R18+URZ+0x28c20], R3 ;  /* 0x028c2003120085a7 */ /* 0x000e64000800007f */
[----:B-1----:R-:W-:Y:S05]  /*1f170*/  @!P0 BRA `(.L_x_8057) ;  /* 0xfffffffc00f08947 */ /* 0x002fea000383ffff */
[----:B------:R-:W-:Y:S05]  /*1f180*/  BRA `(.L_x_8214) ;  /* 0xffffff8400d07947 */ /* 0x000fea000383ffff */
.L_x_8061:
[----:B0-----:R0:W1:Y:S02]  /*1f190*/  SYNCS.PHASECHK.TRANS64.TRYWAIT P0, [R3+URZ+0x28ca0], R9 ;  /* 0x028ca009030075a7 */ /* 0x001064000800017f */
[----:B-1----:R-:W-:Y:S05]  /*1f1a0*/  @!P0 NANOSLEEP.SYNCS 0x989680 ;  /* 0x009896800000895d */ /* 0x002fea0003900000 */
[----:B------:R-:W1:Y:S02]  /*1f1b0*/  @!P0 SYNCS.PHASECHK.TRANS64 P0, [R3+URZ+0x28ca0], R9 ;  /* 0x028ca009030085a7 */ /* 0x000e64000800007f */
[----:B-1----:R-:W-:Y:S05]  /*1f1c0*/  @!P0 BRA `(.L_x_8061) ;  /* 0xfffffffc00f08947 */ /* 0x002fea000383ffff */
[----:B------:R-:W-:Y:S05]  /*1f1d0*/  BRA `(.L_x_8215) ;  /* 0xffffff8400e87947 */ /* 0x000fea000383ffff */
.L_x_8066:
[----:B-1----:R1:W2:Y:S02]  /*1f1e0*/  SYNCS.PHASECHK.TRANS64.TRYWAIT P0, [R3+URZ+0x28cc0], R9 ;  /* 0x028cc009030075a7 */ /* 0x0022a4000800017f */
[----:B--2---:R-:W-:Y:S05]  /*1f1f0*/  @!P0 NANOSLEEP.SYNCS 0x989680 ;  /* 0x009896800000895d */ /* 0x004fea0003900000 */
[----:B------:R-:W2:Y:S02]  /*1f200*/  @!P0 SYNCS.PHASECHK.TRANS64 P0, [R3+URZ+0x28cc0], R9 ;  /* 0x028cc009030085a7 */ /* 0x000ea4000800007f */
[----:B--2---:R-:W-:Y:S05]  /*1f210*/  @!P0 BRA `(.L_x_8066) ;  /* 0xfffffffc00f08947 */ /* 0x004fea000383ffff */
[----:B------:R-:W-:Y:S05]  /*1f220*/  BRA `(.L_x_8216) ;  /* 0xffffff8800647947 */ /* 0x000fea000383ffff */
.L_x_8080:
[----:B0-----:R0:W1:Y:S02]  /*1f230*/  SYNCS.PHASECHK.TRANS64.TRYWAIT P1, [R9+URZ+0x28ca0], R2 ;  /* 0x028ca002090075a7 */ /* 0x001064000802017f */
[----:B-1----:R-:W-:Y:S05]  /*1f240*/  @!P1 NANOSLEEP.SYNCS 0x989680 ;  /* 0x009896800000995d */ /* 0x002fea0003900000 */
[----:B------:R-:W1:Y:S02]  /*1f250*/  @!P1 SYNCS.PHASECHK.TRANS64 P1, [R9+URZ+0x28ca0], R2 ;  /* 0x028ca002090095a7 */ /* 0x000e64000802007f */
[----:B-1----:R-:W-:Y:S05]  /*1f260*/  @!P1 BRA `(.L_x_8080) ;  /* 0xfffffffc00f09947 */ /* 0x002fea000383ffff */
[----:B------:R-:W-:Y:S05]  /*1f270*/  BRA `(.L_x_8217) ;  /* 0xffffff9000c87947 */ /* 0x000fea000383ffff */
.L_x_8085:
[----:B-1----:R1:W2:Y:S02]  /*1f280*/  SYNCS.PHASECHK.TRANS64.TRYWAIT P1, [R9+URZ+0x28cc0], R2 ;  /* 0x028cc002090075a7 */ /* 0x0022a4000802017f */
[----:B--2---:R-:W-:Y:S05]  /*1f290*/  @!P1 NANOSLEEP.SYNCS 0x989680 ;  /* 0x009896800000995d */ /* 0x004fea0003900000 */
[----:B------:R-:W2:Y:S02]  /*1f2a0*/  @!P1 SYNCS.PHASECHK.TRANS64 P1, [R9+URZ+0x28cc0], R2 ;  /* 0x028cc002090095a7 */ /* 0x000ea4000802007f */
[----:B--2---:R-:W-:Y:S05]  /*1f2b0*/  @!P1 BRA `(.L_x_8085) ;  /* 0xfffffffc00f09947 */ /* 0x004fea000383ffff */
[----:B------:R-:W-:Y:S05]  /*1f2c0*/  BRA `(.L_x_8218) ;  /* 0xffffff9400407947 */ /* 0x000fea000383ffff */
.L_x_8107:
        /* <DEDUP_REMOVED lines=11> */
.L_x_8220:
[----:B------:R-:W-:Y:S05]  /*1f380*/  BSYNC B0 ;  /* 0x0000000000007941 */ /* 0x000fea0003800000 */
.L_x_8219:
[----:B------:R-:W-:Y:S05]  /*1f390*/  BRA `(.L_x_8221) ;  /* 0xffffffac00047947 */ /* 0x000fea000383ffff */
.L_x_8110:
[----:B0-----:R0:W1:Y:S02]  /*1f3a0*/  SYNCS.PHASECHK.TRANS64.TRYWAIT P0, [R30+URZ+0x28c40], R0 ;  /* 0x028c40001e0075a7 */ /* 0x001064000800017f */
[----:B-1----:R-:W-:Y:S05]  /*1f3b0*/  @!P0 NANOSLEEP.SYNCS 0x989680 ;  /* 0x009896800000895d */ /* 0x002fea0003900000 */
[----:B------:R-:W1:Y:S02]  /*1f3c0*/  @!P0 SYNCS.PHASECHK.TRANS64 P0, [R30+URZ+0x28c40], R0 ;  /* 0x028c40001e0085a7 */ /* 0x000e64000800007f */
[----:B-1----:R-:W-:Y:S05]  /*1f3d0*/  @!P0 BRA `(.L_x_8110) ;  /* 0xfffffffc00f08947 */ /* 0x002fea000383ffff */
[----:B------:R-:W-:Y:S05]  /*1f3e0*/  BRA `(.L_x_8222) ;  /* 0xffffffac003c7947 */ /* 0x000fea000383ffff */
.L_x_8111:
        /* <DEDUP_REMOVED lines=8> */
.L_x_8224:
[----:B------:R-:W-:Y:S05]  /*1f470*/  BSYNC B0 ;  /* 0x0000000000007941 */ /* 0x000fea0003800000 */
.L_x_8223:
        /* <DEDUP_REMOVED lines=9> */
.L_x_8225:
[----:B------:R-:W-:Y:S02]  /*1f510*/  IMAD.MOV.U32 R13, RZ, RZ, R4 ;  /* 0x000000ffff0d7224 */ /* 0x000fe400078e0004 */
[----:B------:R-:W-:Y:S02]  /*1f520*/  IMAD.MOV.U32 R12, RZ, RZ, 0x1 ;  /* 0x00000001ff0c7424 */ /* 0x000fe400078e00ff */
[----:B------:R-:W-:-:S07]  /*1f530*/  IMAD.MOV.U32 R3, RZ, RZ, R14 ;  /* 0x000000ffff037224 */ /* 0x000fce00078e000e */
[----:B------:R-:W-:Y:S05]  /*1f540*/  WARPSYNC.COLLECTIVE R15, `(.L_x_8226) ;  /* 0x000000000f087348 */ /* 0x000fea0003c00000 */
[----:B------:R0:W1:Y:S02]  /*1f550*/  SHFL.IDX P6, R14, R13, R12, R11 ;  /* 0x0000000c0d0e7389 */ /* 0x00006400000c000b */
[----:B01----:R-:W-:Y:S01]  /*1f560*/  ENDCOLLECTIVE ;  /* 0x000000000000791b */ /* 0x003fe20003800000 */
.L_x_8226:
        /* <DEDUP_REMOVED lines=15> */
.L_x_8227:
[----:B------:R-:W-:Y:S02]  /*1f660*/  @P0 IMAD R6, R5, 0x2, R18 ;  /* 0x0000000205060824 */ /* 0x000fe400078e0212 */
[----:B------:R-:W-:Y:S02]  /*1f670*/  IMAD.MOV.U32 R13, RZ, RZ, R4 ;  /* 0x000000ffff0d7224 */ /* 0x000fe400078e0004 */
[----:B------:R-:W-:Y:S02]  /*1f680*/  IMAD.MOV.U32 R12, RZ, RZ, 0x2 ;  /* 0x00000002ff0c7424 */ /* 0x000fe400078e00ff */
[----:B------:R-:W-:-:S07]  /*1f690*/  IMAD.MOV.U32 R3, RZ, RZ, R14 ;  /* 0x000000ffff037224 */ /* 0x000fce00078e000e */
[----:B------:R-:W-:Y:S05]  /*1f6a0*/  WARPSYNC.COLLECTIVE R15, `(.L_x_8228) ;  /* 0x000000000f087348 */ /* 0x000fea0003c00000 */
[----:B------:R0:W1:Y:S02]  /*1f6b0*/  SHFL.IDX P6, R14, R13, R12, R11 ;  /* 0x0000000c0d0e7389 */ /* 0x00006400000c000b */
[----:B01----:R-:W-:Y:S01]  /*1f6c0*/  ENDCOLLECTIVE ;  /* 0x000000000000791b */ /* 0x003fe20003800000 */
.L_x_8228:
        /* <DEDUP_REMOVED lines=15> */
.L_x_8229:
[----:B------:R-:W-:Y:S02]  /*1f7c0*/  @P0 IMAD R6, R5, 0x2, R18 ;  /* 0x0000000205060824 */ /* 0x000fe400078e0212 */
[----:B------:R-:W-:Y:S02]  /*1f7d0*/  IMAD.MOV.U32 R13, RZ, RZ, R4 ;  /* 0x000000ffff0d7224 */ /* 0x000fe400078e0004 */
[----:B------:R-:W-:Y:S02]  /*1f7e0*/  IMAD.MOV.U32 R12, RZ, RZ, 0x3 ;  /* 0x00000003ff0c7424 */ /* 0x000fe400078e00ff */
[----:B------:R-:W-:-:S07]  /*1f7f0*/  IMAD.MOV.U32 R3, RZ, RZ, R14 ;  /* 0x000000ffff037224 */ /* 0x000fce00078e000e */
[----:B------:R-:W-:Y:S05]  /*1f800*/  WARPSYNC.COLLECTIVE R15, `(.L_x_8230) ;  /* 0x000000000f087348 */ /* 0x000fea0003c00000 */
[----:B------:R0:W1:Y:S02]  /*1f810*/  SHFL.IDX P6, R14, R13, R12, R11 ;  /* 0x0000000c0d0e7389 */ /* 0x00006400000c000b */
[----:B01----:R-:W-:Y:S01]  /*1f820*/  ENDCOLLECTIVE ;  /* 0x000000000000791b */ /* 0x003fe20003800000 */
.L_x_8230:
        /* <DEDUP_REMOVED lines=10> */
.L_x_8231:
[----:B------:R-:W-:Y:S01]  /*1f8d0*/  @!PT LDS RZ, [RZ] ;  /* 0x00000000fffff984 */ /* 0x000fe20000000800 */
[----:B------:R-:W-:Y:S01]  /*1f8e0*/  @!PT LDS RZ, [RZ] ;  /* 0x00000000fffff984 */ /* 0x000fe20000000800 */
[----:B------:R-:W-:Y:S01]  /*1f8f0*/  @!PT LDS RZ, [RZ] ;  /* 0x00000000fffff984 */ /* 0x000fe20000000800 */
[----:B------:R0:W-:Y:S01]  /*1f900*/  @P0 LDGSTS.E.BYPASS.LTC128B.128 [R6+0x23400], desc[UR42][R2.64], !P2 ;  /* 0x2340000002060fae */ /* 0x0001e2000d101d6a */
[----:B------:R-:W-:Y:S01]  /*1f910*/  IMAD.MOV.U32 R0, RZ, RZ, R14 ;  /* 0x000000ffff007224 */ /* 0x000fe200078e000e */
[----:B------:R-:W-:Y:S06]  /*1f920*/  BRA `(.L_x_8232) ;  /* 0xffffffa800e07947 */ /* 0x000fec000383ffff */
.L_x_8116:
        /* <DEDUP_REMOVED lines=9> */
.L_x_8233:
[C---:B------:R-:W-:Y:S01]  /*1f9c0*/  VIADD R6, R25.reuse, 0x10 ;  /* 0x0000001019067836 */ /* 0x040fe20000000000 */
[----:B------:R-:W-:Y:S01]  /*1f9d0*/  ISETP.GE.AND P0, PT, R25, R5, PT ;  /* 0x000000051900720c */ /* 0x000fe20003f06270 */
[----:B------:R-:W-:Y:S02]  /*1f9e0*/  IMAD.MOV.U32 R13, RZ, RZ, R0 ;  /* 0x000000ffff0d7224 */ /* 0x000fe400078e0000 */
[----:B------:R-:W-:-:S10]  /*1f9f0*/  IMAD.MOV.U32 R2, RZ, RZ, R14 ;  /* 0x000000ffff027224 */ /* 0x000fd400078e000e */
[----:B------:R-:W-:Y:S05]  /*1fa00*/  WARPSYNC.COLLECTIVE R15, `(.L_x_8234) ;  /* 0x000000000f087348 */ /* 0x000fea0003c00000 */
[----:B------:R0:W1:Y:S02]  /*1fa10*/  SHFL.IDX P6, R14, R13, R12, R11 ;  /* 0x0000000c0d0e7389 */ /* 0x00006400000c000b */
[----:B01----:R-:W-:Y:S01]  /*1fa20*/  ENDCOLLECTIVE ;  /* 0x000000000000791b */ /* 0x003fe20003800000 */
.L_x_8234:
[----:B------:R-:W-:Y:S02]  /*1fa30*/  IMAD.MOV.U32 R13, RZ, RZ, R4 ;  /* 0x000000ffff0d7224 */ /* 0x000fe400078e0004 */
[----:B------:R-:W-:Y:S02]  /*1fa40*/  IMAD.MOV.U32 R12, RZ, RZ, 0x1 ;  /* 0x00000001ff0c7424 */ /* 0x000fe400078e00ff */
[----:B------:R-:W-:-:S07]  /*1fa50*/  IMAD.MOV.U32 R3, RZ, RZ, R14 ;  /* 0x000000ffff037224 */ /* 0x000fce00078e000e */
[----:B------:R-:W-:Y:S05]  /*1fa60*/  WARPSYNC.COLLECTIVE R15, `(.L_x_8235) ;  /* 0x000000000f087348 */ /* 0x000fea0003c00000 */
[----:B------:R0:W1:Y:S02]  /*1fa70*/  SHFL.IDX P6, R14, R13, R12, R11 ;  /* 0x0000000c0d0e7389 */ /* 0x00006400000c000b */
[----:B01----:R-:W-:Y:S01]  /*1fa80*/  ENDCOLLECTIVE ;  /* 0x000000000000791b */ /* 0x003fe20003800000 */
.L_x_8235:
        /* <DEDUP_REMOVED lines=15> */
.L_x_8236:
[----:B------:R-:W-:Y:S02]  /*1fb80*/  IMAD.MOV.U32 R13, RZ, RZ, R4 ;  /* 0x000000ffff0d7224 */ /* 0x000fe400078e0004 */
[----:B------:R-:W-:Y:S02]  /*1fb90*/  IMAD.MOV.U32 R12, RZ, RZ, 0x2 ;  /* 0x00000002ff0c7424 */ /* 0x000fe400078e00ff */
[----:B------:R-:W-:-:S07]  /*1fba0*/  IMAD.MOV.U32 R3, RZ, RZ, R14 ;  /* 0x000000ffff037224 */ /* 0x000fce00078e000e */
[----:B------:R-:W-:Y:S05]  /*1fbb0*/  WARPSYNC.COLLECTIVE R15, `(.L_x_8237) ;  /* 0x000000000f087348 */ /* 0x000fea0003c00000 */
[----:B------:R0:W1:Y:S02]  /*1fbc0*/  SHFL.IDX P6, R14, R13, R12, R11 ;  /* 0x0000000c0d0e7389 */ /* 0x00006400000c000b */
[----:B01----:R-:W-:Y:S01]  /*1fbd0*/  ENDCOLLECTIVE ;  /* 0x000000000000791b */ /* 0x003fe20003800000 */
.L_x_8237:
        /* <DEDUP_REMOVED lines=16> */
.L_x_8238:
[----:B------:R-:W-:Y:S02]  /*1fce0*/  IMAD.MOV.U32 R13, RZ, RZ, R4 ;  /* 0x000000ffff0d7224 */ /* 0x000fe400078e0004 */
[----:B------:R-:W-:Y:S02]  /*1fcf0*/  IMAD.MOV.U32 R12, RZ, RZ, 0x3 ;  /* 0x00000003ff0c7424 */ /* 0x000fe400078e00ff */
[----:B------:R-:W-:-:S07]  /*1fd00*/  IMAD.MOV.U32 R3, RZ, RZ, R14 ;  /* 0x000000ffff037224 */ /* 0x000fce00078e000e */
[----:B------:R-:W-:Y:S05]  /*1fd10*/  WARPSYNC.COLLECTIVE R15, `(.L_x_8239) ;  /* 0x000000000f087348 */ /* 0x000fea0003c00000 */
[----:B------:R0:W1:Y:S02]  /*1fd20*/  SHFL.IDX P6, R14, R13, R12, R11 ;  /* 0x0000000c0d0e7389 */ /* 0x00006400000c000b */
[----:B01----:R-:W-:Y:S01]  /*1fd30*/  ENDCOLLECTIVE ;  /* 0x000000000000791b */ /* 0x003fe20003800000 */
.L_x_8239:
        /* <DEDUP_REMOVED lines=10> */
.L_x_8240:
[----:B------:R-:W-:Y:S01]  /*1fde0*/  @!PT LDS RZ, [RZ] ;  /* 0x00000000fffff984 */ /* 0x000fe20000000800 */
[----:B------:R-:W-:Y:S01]  /*1fdf0*/  @!PT LDS RZ, [RZ] ;  /* 0x00000000fffff984 */ /* 0x000fe20000000800 */
[----:B------:R-:W-:Y:S01]  /*1fe00*/  @!PT LDS RZ, [RZ] ;  /* 0x00000000fffff984 */ /* 0x000fe20000000800 */
[----:B------:R1:W-:Y:S01]  /*1fe10*/  @!P0 LDGSTS.E.BYPASS.LTC128B.128 [R8+0x21400], desc[UR42][R2.64], !P1 ;  /* 0x2140000002088fae */ /* 0x0003e2000c901d6a */
[----:B------:R-:W-:Y:S01]  /*1fe20*/  IMAD.MOV.U32 R0, RZ, RZ, R14 ;  /* 0x000000ffff007224 */ /* 0x000fe200078e000e */
[----:B------:R-:W-:Y:S06]  /*1fe30*/  BRA `(.L_x_8241) ;  /* 0xffffffb000087947 */ /* 0x000fec000383ffff */
.L_x_8119:
[----:B0-----:R0:W1:Y:S02]  /*1fe40*/  SYNCS.PHASECHK.TRANS64.TRYWAIT P0, [R18+URZ+0x28c20], R0 ;  /* 0x028c2000120075a7 */ /* 0x001064000800017f */
[----:B-1----:R-:W-:Y:S05]  /*1fe50*/  @!P0 NANOSLEEP.SYNCS 0x989680 ;  /* 0x009896800000895d */ /* 0x002fea0003900000 */
[----:B------:R-:W1:Y:S02]  /*1fe60*/  @!P0 SYNCS.PHASECHK.TRANS64 P0, [R18+URZ+0x28c20], R0 ;  /* 0x028c2000120085a7 */ /* 0x000e64000800007f */
[----:B-1----:R-:W-:Y:S05]  /*1fe70*/  @!P0 BRA `(.L_x_8119) ;  /* 0xfffffffc00f08947 */ /* 0x002fea000383ffff */
[----:B------:R-:W-:Y:S05]  /*1fe80*/  BRA `(.L_x_8242) ;  /* 0xffffffb000647947 */ /* 0x000fea000383ffff */
.L_x_8122:
[----:B0-----:R0:W1:Y:S02]  /*1fe90*/  SYNCS.PHASECHK.TRANS64.TRYWAIT P0, [R30+URZ+0x28c60], R0 ;  /* 0x028c60001e0075a7 */ /* 0x001064000800017f */
[----:B-1----:R-:W-:Y:S05]  /*1fea0*/  @!P0 NANOSLEEP.SYNCS 0x989680 ;  /* 0x009896800000895d */ /* 0x002fea0003900000 */
[----:B------:R-:W1:Y:S02]  /*1feb0*/  @!P0 SYNCS.PHASECHK.TRANS64 P0, [R30+URZ+0x28c60], R0 ;  /* 0x028c60001e0085a7 */ /* 0x000e64000800007f */
[----:B-1----:R-:W-:Y:S05]  /*1fec0*/  @!P0 BRA `(.L_x_8122) ;  /* 0xfffffffc00f08947 */ /* 0x002fea000383ffff */
[----:B------:R-:W-:Y:S05]  /*1fed0*/  BRA `(.L_x_8243) ;  /* 0xffffffb000747947 */ /* 0x000fea000383ffff */
.L_x_8123:
        /* <DEDUP_REMOVED lines=8> */
.L_x_8245:
[----:B------:R-:W-:Y:S05]  /*1ff60*/  BSYNC B0 ;  /* 0x0000000000007941 */ /* 0x000fea0003800000 */
.L_x_8244:
        /* <DEDUP_REMOVED lines=15> */
.L_x_8246:
        /* <DEDUP_REMOVED lines=40> */
.L_x_8247:
[----:B------:R-:W-:Y:S02]  /*202e0*/  IMAD.MOV.U32 R13, RZ, RZ, R5 ;  /* 0x000000ffff0d7224 */ /* 0x000fe400078e0005 */
[----:B------:R-:W-:-:S07]  /*202f0*/  IMAD.MOV.U32 R3, RZ, RZ, R14 ;  /* 0x000000ffff037224 */ /* 0x000fce00078e000e */
[----:B------:R-:W-:Y:S05]  /*20300*/  WARPSYNC.COLLECTIVE R15, `(.L_x_8248) ;  /* 0x000000000f087348 */ /* 0x000fea0003c00000 */
[----:B------:R0:W1:Y:S02]  /*20310*/  SHFL.IDX P6, R14, R13, R12, R11 ;  /* 0x0000000c0d0e7389 */ /* 0x00006400000c000b */
[----:B01----:R-:W-:Y:S01]  /*20320*/  ENDCOLLECTIVE ;  /* 0x000000000000791b */ /* 0x003fe20003800000 */
.L_x_8248:
        /* <DEDUP_REMOVED lines=29> */
.L_x_8249:
[----:B------:R-:W-:Y:S02]  /*20500*/  IMAD.MOV.U32 R13, RZ, RZ, R5 ;  /* 0x000000ffff0d7224 */ /* 0x000fe400078e0005 */
[----:B------:R-:W-:-:S07]  /*20510*/  IMAD.MOV.U32 R7, RZ, RZ, R14 ;  /* 0x000000ffff077224 */ /* 0x000fce00078e000e */
[----:B------:R-:W-:Y:S05]  /*20520*/  WARPSYNC.COLLECTIVE R15, `(.L_x_8250) ;  /* 0x000000000f087348 */ /* 0x000fea0003c00000 */
[----:B------:R0:W1:Y:S02]  /*20530*/  SHFL.IDX P6, R14, R13, R12, R11 ;  /* 0x0000000c0d0e7389 */ /* 0x00006400000c000b */
[----:B01----:R-:W-:Y:S01]  /*20540*/  ENDCOLLECTIVE ;  /* 0x000000000000791b */ /* 0x003fe20003800000 */
.L_x_8250:
        /* <DEDUP_REMOVED lines=29> */
.L_x_8251:
[----:B------:R-:W-:Y:S02]  /*20720*/  IMAD.MOV.U32 R13, RZ, RZ, R5 ;  /* 0x000000ffff0d7224 */ /* 0x000fe400078e0005 */
[----:B------:R-:W-:-:S07]  /*20730*/  IMAD.MOV.U32 R6, RZ, RZ, R14 ;  /* 0x000000ffff067224 */ /* 0x000fce00078e000e */
[----:B------:R-:W-:Y:S05]  /*20740*/  WARPSYNC.COLLECTIVE R15, `(.L_x_8252) ;  /* 0x000000000f087348 */ /* 0x000fea0003c00000 */
[----:B------:R0:W1:Y:S02]  /*20750*/  SHFL.IDX P6, R14, R13, R12, R11 ;  /* 0x0000000c0d0e7389 */ /* 0x00006400000c000b */
[----:B01----:R-:W-:Y:S01]  /*20760*/  ENDCOLLECTIVE ;  /* 0x000000000000791b */ /* 0x003fe20003800000 */
.L_x_8252:
[----:B------:R-:W-:Y:S01]  /*20770*/  IMAD.MOV.U32 R2, RZ, RZ, R14 ;  /* 0x000000ffff027224 */ /* 0x000fe200078e000e */
[----:B------:R-:W-:Y:S06]  /*20780*/  BRA `(.L_x_8253) ;  /* 0xffffffb000007947 */ /* 0x000fec000383ffff */
.L_x_8130:
[----:B0-----:R0:W1:Y:S02]  /*20790*/  SYNCS.PHASECHK.TRANS64.TRYWAIT P0, [R6+URZ+0x28c40], R20 ;  /* 0x028c4014060075a7 */ /* 0x001064000800017f */
[----:B-1----:R-:W-:Y:S05]  /*207a0*/  @!P0 NANOSLEEP.SYNCS 0x989680 ;  /* 0x009896800000895d */ /* 0x002fea0003900000 */
[----:B------:R-:W1:Y:S02]  /*207b0*/  @!P0 SYNCS.PHASECHK.TRANS64 P0, [R6+URZ+0x28c40], R20 ;  /* 0x028c4014060085a7 */ /* 0x000e64000800007f */
[----:B-1----:R-:W-:Y:S05]  /*207c0*/  @!P0 BRA `(.L_x_8130) ;  /* 0xfffffffc00f08947 */ /* 0x002fea000383ffff */
[----:B------:R-:W-:Y:S05]  /*207d0*/  BRA `(.L_x_8254) ;  /* 0xffffffb400907947 */ /* 0x000fea000383ffff */
.L_x_8131:
        /* <DEDUP_REMOVED lines=8> */
.L_x_8256:
[----:B------:R-:W-:Y:S05]  /*20860*/  BSYNC B1 ;  /* 0x0000000000017941 */ /* 0x000fea0003800000 */
.L_x_8255:
        /* <DEDUP_REMOVED lines=9> */
.L_x_8257:
[----:B------:R-:W-:Y:S02]  /*20900*/  IMAD.MOV.U32 R13, RZ, RZ, R25 ;  /* 0x000000ffff0d7224 */ /* 0x000fe400078e0019 */
[----:B------:R-:W-:Y:S02]  /*20910*/  IMAD.MOV.U32 R12, RZ, RZ, 0x1 ;  /* 0x00000001ff0c7424 */ /* 0x000fe400078e00ff */
[----:B------:R-:W-:-:S07]  /*20920*/  IMAD.MOV.U32 R2, RZ, RZ, R14 ;  /* 0x000000ffff027224 */ /* 0x000fce00078e000e */
[----:B------:R-:W-:Y:S05]  /*20930*/  WARPSYNC.COLLECTIVE R15, `(.L_x_8258) ;  /* 0x000000000f087348 */ /* 0x000fea0003c00000 */
[----:B------:R0:W1:Y:S02]  /*20940*/  SHFL.IDX P6, R14, R13, R12, R11 ;  /* 0x0000000c0d0e7389 */ /* 0x00006400000c000b */
[----:B01----:R-:W-:Y:S01]  /*20950*/  ENDCOLLECTIVE ;  /* 0x000000000000791b */ /* 0x003fe20003800000 */
.L_x_8258:
        /* <DEDUP_REMOVED lines=11> */
.L_x_8259:
[----:B------:R-:W-:Y:S02]  /*20a10*/  IMAD.MOV.U32 R13, RZ, RZ, R25 ;  /* 0x000000ffff0d7224 */ /* 0x000fe400078e0019 */
[----:B------:R-:W-:Y:S02]  /*20a20*/  IMAD.MOV.U32 R12, RZ, RZ, 0x2 ;  /* 0x00000002ff0c7424 */ /* 0x000fe400078e00ff */
[----:B------:R-:W-:-:S07]  /*20a30*/  IMAD.MOV.U32 R2, RZ, RZ, R14 ;  /* 0x000000ffff027224 */ /* 0x000fce00078e000e */
[----:B------:R-:W-:Y:S05]  /*20a40*/  WARPSYNC.COLLECTIVE R15, `(.L_x_8260) ;  /* 0x000000000f087348 */ /* 0x000fea0003c00000 */
[----:B------:R0:W1:Y:S02]  /*20a50*/  SHFL.IDX P6, R14, R13, R12, R11 ;  /* 0x0000000c0d0e7389 */ /* 0x00006400000c000b */
[----:B01----:R-:W-:Y:S01]  /*20a60*/  ENDCOLLECTIVE ;  /* 0x000000000000791b */ /* 0x003fe20003800000 */
.L_x_8260:
        /* <DEDUP_REMOVED lines=11> */
.L_x_8261:
[----:B------:R-:W-:Y:S02]  /*20b20*/  IMAD.MOV.U32 R13, RZ, RZ, R25 ;  /* 0x000000ffff0d7224 */ /* 0x000fe400078e0019 */
[----:B------:R-:W-:Y:S02]  /*20b30*/  IMAD.MOV.U32 R12, RZ, RZ, 0x3 ;  /* 0x00000003ff0c7424 */ /* 0x000fe400078e00ff */
[----:B------:R-:W-:-:S07]  /*20b40*/  IMAD.MOV.U32 R2, RZ, RZ, R14 ;  /* 0x000000ffff027224 */ /* 0x000fce00078e000e */
[----:B------:R-:W-:Y:S05]  /*20b50*/  WARPSYNC.COLLECTIVE R15, `(.L_x_8262) ;  /* 0x000000000f087348 */ /* 0x000fea0003c00000 */
[----:B------:R0:W1:Y:S02]  /*20b60*/  SHFL.IDX P6, R14, R13, R12, R11 ;  /* 0x0000000c0d0e7389 */ /* 0x00006400000c000b */
[----:B01----:R-:W-:Y:S01]  /*20b70*/  ENDCOLLECTIVE ;  /* 0x000000000000791b */ /* 0x003fe20003800000 */
.L_x_8262:
        /* <DEDUP_REMOVED lines=11> */
.L_x_8263:
[----:B------:R-:W-:Y:S01]  /*20c30*/  IMAD.MOV.U32 R2, RZ, RZ, R14 ;  /* 0x000000ffff027224 */ /* 0x000fe200078e000e */
[----:B------:R-:W-:Y:S06]  /*20c40*/  BRA `(.L_x_8264) ;  /* 0xffffffb400187947 */ /* 0x000fec000383ffff */
.L_x_8136:
[----:B---3--:R3:W4:Y:S02]  /*20c50*/  SYNCS.PHASECHK.TRANS64.TRYWAIT P0, [R6+URZ+0x28c60], R20 ;  /* 0x028c6014060075a7 */ /* 0x008724000800017f */
[----:B----4-:R-:W-:Y:S05]  /*20c60*/  @!P0 NANOSLEEP.SYNCS 0x989680 ;  /* 0x009896800000895d */ /* 0x010fea0003900000 */
[----:B------:R-:W4:Y:S02]  /*20c70*/  @!P0 SYNCS.PHASECHK.TRANS64 P0, [R6+URZ+0x28c60], R20 ;  /* 0x028c6014060085a7 */ /* 0x000f24000800007f */
[----:B----4-:R-:W-:Y:S05]  /*20c80*/  @!P0 BRA `(.L_x_8136) ;  /* 0xfffffffc00f08947 */ /* 0x010fea000383ffff */
[----:B------:R-:W-:Y:S05]  /*20c90*/  BRA `(.L_x_8265) ;  /* 0xffffffb400687947 */ /* 0x000fea000383ffff */
.L_x_8137:
        /* <DEDUP_REMOVED lines=8> */
.L_x_8267:
[----:B------:R-:W-:Y:S05]  /*20d20*/  BSYNC B1 ;  /* 0x0000000000017941 */ /* 0x000fea0003800000 */
.L_x_8266:
        /* <DEDUP_REMOVED lines=13> */
.L_x_8268:
        /* <DEDUP_REMOVED lines=17> */
.L_x_8269:
        /* <DEDUP_REMOVED lines=16> */
.L_x_8270:
        /* <DEDUP_REMOVED lines=19> */
.L_x_8271:
        /* <DEDUP_REMOVED lines=14> */
.L_x_8272:
        /* <DEDUP_REMOVED lines=16> */
.L_x_8273:
        /* <DEDUP_REMOVED lines=14> */
.L_x_8274:
[----:B------:R-:W-:Y:S05]  /*21400*/  BRA `(.L_x_8275) ;  /* 0xffffffb000cc7947 */ /* 0x000fea000383ffff */
.L_x_8145:
        /* <DEDUP_REMOVED lines=8> */
.L_x_8277:
[----:B------:R-:W-:Y:S05]  /*21490*/  BSYNC B0 ;  /* 0x0000000000007941 */ /* 0x000fea0003800000 */
.L_x_8276:
        /* <DEDUP_REMOVED lines=9> */
.L_x_8278:
        /* <DEDUP_REMOVED lines=23> */
.L_x_8279:
[----:B------:R-:W-:Y:S01]  /*216a0*/  IMAD.MOV.U32 R12, RZ, RZ, 0x2 ;  /* 0x00000002ff0c7424 */ /* 0x000fe200078e00ff */
[----:B------:R-:W-:-:S05]  /*216b0*/  SEL R4, R14, RZ, P1 ;  /* 0x000000ff0e047207 */ /* 0x000fca0000800000 */
[----:B------:R-:W-:-:S04]  /*216c0*/  IMAD.IADD R4, R13, 0x1, R4 ;  /* 0x000000010d047824 */ /* 0x000fc800078e0204 */
[----:B------:R-:W-:-:S07]  /*216d0*/  IMAD.MOV.U32 R13, RZ, RZ, R4 ;  /* 0x000000ffff0d7224 */ /* 0x000fce00078e0004 */
[----:B------:R-:W-:Y:S05]  /*216e0*/  WARPSYNC.COLLECTIVE R15, `(.L_x_8280) ;  /* 0x000000000f087348 */ /* 0x000fea0003c00000 */
[----:B------:R0:W1:Y:S02]  /*216f0*/  SHFL.UP P6, R14, R13, R12, R11 ;  /* 0x0400000c0d0e7389 */ /* 0x00006400000c000b */
[----:B01----:R-:W-:Y:S01]  /*21700*/  ENDCOLLECTIVE ;  /* 0x000000000000791b */ /* 0x003fe20003800000 */
.L_x_8280:
[----:B------:R-:W-:Y:S01]  /*21710*/  IMAD.MOV.U32 R12, RZ, RZ, 0x4 ;  /* 0x00000004ff0c7424 */ /* 0x000fe200078e00ff */
[----:B------:R-:W-:-:S05]  /*21720*/  SEL R3, R14, RZ, P2 ;  /* 0x000000ff0e037207 */ /* 0x000fca0001000000 */
[----:B------:R-:W-:-:S04]  /*21730*/  IMAD.IADD R2, R4, 0x1, R3 ;  /* 0x0000000104027824 */ /* 0x000fc800078e0203 */
[----:B------:R-:W-:-:S07]  /*21740*/  IMAD.MOV.U32 R13, RZ, RZ, R2 ;  /* 0x000000ffff0d7224 */ /* 0x000fce00078e0002 */
[----:B------:R-:W-:Y:S05]  /*21750*/  WARPSYNC.COLLECTIVE R15, `(.L_x_8281) ;  /* 0x000000000f087348 */ /* 0x000fea0003c00000 */
[----:B------:R0:W1:Y:S02]  /*21760*/  SHFL.UP P6, R14, R13, R12, R11 ;  /* 0x0400000c0d0e7389 */ /* 0x00006400000c000b */
[----:B01----:R-:W-:Y:S01]  /*21770*/  ENDCOLLECTIVE ;  /* 0x000000000000791b */ /* 0x003fe20003800000 */
.L_x_8281:
[----:B------:R-:W-:Y:S01]  /*21780*/  IMAD.MOV.U32 R12, RZ, RZ, 0x8 ;  /* 0x00000008ff0c7424 */ /* 0x000fe200078e00ff */
[----:B------:R-:W-:-:S05]  /*21790*/  SEL R3, R14, RZ, P3 ;  /* 0x000000ff0e037207 */ /* 0x000fca0001800000 */
[----:B------:R-:W-:-:S04]  /*217a0*/  IMAD.IADD R3, R2, 0x1, R3 ;  /* 0x0000000102037824 */ /* 0x000fc800078e0203 */
[----:B------:R-:W-:-:S07]  /*217b0*/  IMAD.MOV.U32 R13, RZ, RZ, R3 ;  /* 0x000000ffff0d7224 */ /* 0x000fce00078e0003 */
[----:B------:R-:W-:Y:S05]  /*217c0*/  WARPSYNC.COLLECTIVE R15, `(.L_x_8282) ;  /* 0x000000000f087348 */ /* 0x000fea0003c00000 */
[----:B------:R0:W1:Y:S02]  /*217d0*/  SHFL.UP P6, R14, R13, R12, R11 ;  /* 0x0400000c0d0e7389 */ /* 0x00006400000c000b */
[----:B01----:R-:W-:Y:S01]  /*217e0*/  ENDCOLLECTIVE ;  /* 0x000000000000791b */ /* 0x003fe20003800000 */
.L_x_8282:
[----:B------:R-:W-:Y:S01]  /*217f0*/  IMAD.MOV.U32 R12, RZ, RZ, 0x10 ;  /* 0x00000010ff0c7424 */ /* 0x000fe200078e00ff */
[----:B------:R-:W-:-:S05]  /*21800*/  SEL R4, R14, RZ, P4 ;  /* 0x000000ff0e047207 */ /* 0x000fca0002000000 */
[----:B------:R-:W-:-:S04]  /*21810*/  IMAD.IADD R4, R3, 0x1, R4 ;  /* 0x0000000103047824 */ /* 0x000fc800078e0204 */
[----:B------:R-:W-:-:S07]  /*21820*/  IMAD.MOV.U32 R13, RZ, RZ, R4 ;  /* 0x000000ffff0d7224 */ /* 0x000fce00078e0004 */
[----:B------:R-:W-:Y:S05]  /*21830*/  WARPSYNC.COLLECTIVE R15, `(.L_x_8283) ;  /* 0x000000000f087348 */ /* 0x000fea0003c00000 */
[----:B------:R0:W1:Y:S02]  /*21840*/  SHFL.UP P6, R14, R13, R12, R11 ;  /* 0x0400000c0d0e7389 */ /* 0x00006400000c000b */
[----:B01----:R-:W-:Y:S01]  /*21850*/  ENDCOLLECTIVE ;  /* 0x000000000000791b */ /* 0x003fe20003800000 */
.L_x_8283:
        /* <DEDUP_REMOVED lines=8> */
.L_x_8284:
[----:B------:R-:W-:Y:S05]  /*218e0*/  BRA `(.L_x_8285) ;  /* 0xffffffb400687947 */ /* 0x000fea000383ffff */
.L_x_8148:
[----:B------:R-:W-:Y:S01]  /*218f0*/  BSSY B0, `(.L_x_8286) ;  /* 0x0000007000007945 */ /* 0x000fe20003800000 */
[----:B------:R-:W-:Y:S02]  /*21900*/  IMAD.MOV.U32 R12, RZ, RZ, 0x1 ;  /* 0x00000001ff0c7424 */ /* 0x000fe400078e00ff */
[----:B------:R-:W-:Y:S02]  /*21910*/  IMAD.MOV.U32 R11, RZ, RZ, RZ ;  /* 0x000000ffff0b7224 */ /* 0x000fe400078e00ff */
[----:B------:R-:W-:-:S07]  /*21920*/  IMAD.MOV.U32 R15, RZ, RZ, -0x1 ;  /* 0xffffffffff0f7424 */ /* 0x000fce00078e00ff */
[----:B------:R-:W-:Y:S05]  /*21930*/  WARPSYNC.COLLECTIVE R15, `(.L_x_8287) ;  /* 0x000000000f087348 */ /* 0x000fea0003c00000 */
[----:B------:R0:W1:Y:S02]  /*21940*/  SHFL.UP P6, R14, R13, R12, R11 ;  /* 0x0400000c0d0e7389 */ /* 0x00006400000c000b */
[----:B01----:R-:W-:Y:S01]  /*21950*/  ENDCOLLECTIVE ;  /* 0x000000000000791b */ /* 0x003fe20003800000 */
.L_x_8287:
[----:B------:R-:W-:Y:S05]  /*21960*/  BSYNC B0 ;  /* 0x0000000000007941 */ /* 0x000fea0003800000 */
.L_x_8286:
        /* <DEDUP_REMOVED lines=8> */
.L_x_8288:
[----:B------:R-:W-:Y:S01]  /*219f0*/  IMAD.MOV.U32 R12, RZ, RZ, 0x4 ;  /* 0x00000004ff0c7424 */ /* 0x000fe200078e00ff */
[----:B------:R-:W-:-:S05]  /*21a00*/  SEL R2, R14, RZ, P2 ;  /* 0x000000ff0e027207 */ /* 0x000fca0001000000 */
[----:B------:R-:W-:-:S04]  /*21a10*/  IMAD.IADD R2, R13, 0x1, R2 ;  /* 0x000000010d027824 */ /* 0x000fc800078e0202 */
[----:B------:R-:W-:-:S07]  /*21a20*/  IMAD.MOV.U32 R13, RZ, RZ, R2 ;  /* 0x000000ffff0d7224 */ /* 0x000fce00078e0002 */
[----:B------:R-:W-:Y:S05]  /*21a30*/  WARPSYNC.COLLECTIVE R15, `(.L_x_8289) ;  /* 0x000000000f087348 */ /* 0x000fea0003c00000 */
[----:B------:R0:W1:Y:S02]  /*21a40*/  SHFL.UP P6, R14, R13, R12, R11 ;  /* 0x0400000c0d0e7389 */ /* 0x00006400000c000b */
[----:B01----:R-:W-:Y:S01]  /*21a50*/  ENDCOLLECTIVE ;  /* 0x000000000000791b */ /* 0x003fe20003800000 */
.L_x_8289:
[----:B------:R-:W-:Y:S01]  /*21a60*/  IMAD.MOV.U32 R12, RZ, RZ, 0x8 ;  /* 0x00000008ff0c7424 */ /* 0x000fe200078e00ff */
[----:B------:R-:W-:-:S05]  /*21a70*/  SEL R3, R14, RZ, P3 ;  /* 0x000000ff0e037207 */ /* 0x000fca0001800000 */
[----:B------:R-:W-:-:S04]  /*21a80*/  IMAD.IADD R3, R2, 0x1, R3 ;  /* 0x0000000102037824 */ /* 0x000fc800078e0203 */
[----:B------:R-:W-:-:S07]  /*21a90*/  IMAD.MOV.U32 R13, RZ, RZ, R3 ;  /* 0x000000ffff0d7224 */ /* 0x000fce00078e0003 */
[----:B------:R-:W-:Y:S05]  /*21aa0*/  WARPSYNC.COLLECTIVE R15, `(.L_x_8290) ;  /* 0x000000000f087348 */ /* 0x000fea0003c00000 */
[----:B------:R0:W1:Y:S02]  /*21ab0*/  SHFL.UP P6, R14, R13, R12, R11 ;  /* 0x0400000c0d0e7389 */ /* 0x00006400000c000b */
[----:B01----:R-:W-:Y:S01]  /*21ac0*/  ENDCOLLECTIVE ;  /* 0x000000000000791b */ /* 0x003fe20003800000 */
.L_x_8290:
[----:B------:R-:W-:Y:S01]  /*21ad0*/  IMAD.MOV.U32 R12, RZ, RZ, 0x10 ;  /* 0x00000010ff0c7424 */ /* 0x000fe200078e00ff */
[----:B------:R-:W-:-:S05]  /*21ae0*/  SEL R4, R14, RZ, P4 ;  /* 0x000000ff0e047207 */ /* 0x000fca0002000000 */
[----:B------:R-:W-:-:S04]  /*21af0*/  IMAD.IADD R4, R3, 0x1, R4 ;  /* 0x0000000103047824 */ /* 0x000fc800078e0204 */
[----:B------:R-:W-:-:S07]  /*21b00*/  IMAD.MOV.U32 R13, RZ, RZ, R4 ;  /* 0x000000ffff0d7224 */ /* 0x000fce00078e0004 */
[----:B------:R-:W-:Y:S05]  /*21b10*/  WARPSYNC.COLLECTIVE R15, `(.L_x_8291) ;  /* 0x000000000f087348 */ /* 0x000fea0003c00000 */
[----:B------:R0:W1:Y:S02]  /*21b20*/  SHFL.UP P6, R14, R13, R12, R11 ;  /* 0x0400000c0d0e7389 */ /* 0x00006400000c000b */
[----:B01----:R-:W-:Y:S01]  /*21b30*/  ENDCOLLECTIVE ;  /* 0x000000000000791b */ /* 0x003fe20003800000 */
.L_x_8291:
        /* <DEDUP_REMOVED lines=8> */
.L_x_8292:
[----:B------:R-:W-:Y:S05]  /*21bc0*/  BRA `(.L_x_8293) ;  /* 0xffffffb400547947 */ /* 0x000fea000383ffff */
.L_x_8150:
[----:B------:R-:W-:Y:S01]  /*21bd0*/  BSSY B0, `(.L_x_8294) ;  /* 0x0000006000007945 */ /* 0x000fe20003800000 */
[----:B------:R-:W-:Y:S01]  /*21be0*/  PLOP3.LUT P6, PT, P6, PT, PT, 0x8, 0x0 ;  /* 0x000000000000781c */ /* 0x000fe200037ce170 */
[----:B------:R-:W-:-:S12]  /*21bf0*/  IMAD.MOV.U32 R15, RZ, RZ, -0x1 ;  /* 0xffffffffff0f7424 */ /* 0x000fd800078e00ff */
[----:B0-----:R-:W-:Y:S05]  /*21c00*/  WARPSYNC.COLLECTIVE R15, `(.L_x_8295) ;  /* 0x000000000f087348 */ /* 0x001fea0003c00000 */
[----:B------:R-:W-:Y:S01]  /*21c10*/  VOTE.ANY R14, PT, P6 ;  /* 0x00000000000e7806 */ /* 0x000fe200030e0100 */
[----:B0-----:R-:W-:Y:S06]  /*21c20*/  ENDCOLLECTIVE ;  /* 0x000000000000791b */ /* 0x001fec0003800000 */
.L_x_8295:
[----:B------:R-:W-:Y:S05]  /*21c30*/  BSYNC B0 ;  /* 0x0000000000007941 */ /* 0x000fea0003800000 */
.L_x_8294:
        /* <DEDUP_REMOVED lines=10> */
.L_x_8296:
[----:B------:R-:W-:Y:S02]  /*21ce0*/  IMAD.MOV.U32 R13, RZ, RZ, R5 ;  /* 0x000000ffff0d7224 */ /* 0x000fe400078e0005 */
[----:B------:R-:W-:-:S07]  /*21cf0*/  IMAD.MOV.U32 R25, RZ, RZ, R14 ;  /* 0x000000ffff197224 */ /* 0x000fce00078e000e */
[----:B------:R-:W-:Y:S05]  /*21d00*/  WARPSYNC.COLLECTIVE R15, `(.L_x_8297) ;  /* 0x000000000f087348 */ /* 0x000fea0003c00000 */
[----:B------:R0:W1:Y:S02]  /*21d10*/  SHFL.IDX P6, R14, R13, R12, R11 ;  /* 0x0000000c0d0e7389 */ /* 0x00006400000c000b */
[----:B01----:R-:W-:Y:S01]  /*21d20*/  ENDCOLLECTIVE ;  /* 0x000000000000791b */ /* 0x003fe20003800000 */
.L_x_8297:
[----:B------:R-:W-:Y:S01]  /*21d30*/  IMAD.MOV.U32 R5, RZ, RZ, R14 ;  /* 0x000000ffff057224 */ /* 0x000fe200078e000e */
[----:B------:R-:W-:Y:S06]  /*21d40*/  BRA `(.L_x_8298) ;  /* 0xffffffb400347947 */ /* 0x000fec000383ffff */
.L_x_8152:
[----:B------:R-:W-:Y:S01]  /*21d50*/  BSSY B0, `(.L_x_8299) ;  /* 0x0000007000007945 */ /* 0x000fe20003800000 */
[----:B------:R-:W-:Y:S02]  /*21d60*/  IMAD.MOV.U32 R13, RZ, RZ, R2 ;  /* 0x000000ffff0d7224 */ /* 0x000fe400078e0002 */
[----:B------:R-:W-:Y:S02]  /*21d70*/  IMAD.MOV.U32 R11, RZ, RZ, 0x1f ;  /* 0x0000001fff0b7424 */ /* 0x000fe400078e00ff */
[----:B------:R-:W-:-:S07]  /*21d80*/  IMAD.MOV.U32 R15, RZ, RZ, -0x1 ;  /* 0xffffffffff0f7424 */ /* 0x000fce00078e00ff */
[----:B0123--:R-:W-:Y:S05]  /*21d90*/  WARPSYNC.COLLECTIVE R15, `(.L_x_8300) ;  /* 0x000000000f087348 */ /* 0x00ffea0003c00000 */
[----:B------:R4:W0:Y:S02]  /*21da0*/  SHFL.IDX P6, R14, R13, R12, R11 ;  /* 0x0000000c0d0e7389 */ /* 0x00082400000c000b */
[----:B01234-:R-:W-:Y:S01]  /*21db0*/  ENDCOLLECTIVE ;  /* 0x000000000000791b */ /* 0x01ffe20003800000 */
.L_x_8300:
[----:B------:R-:W-:Y:S05]  /*21dc0*/  BSYNC B0 ;  /* 0x0000000000007941 */ /* 0x000fea0003800000 */
.L_x_8299:
[----:B------:R-:W-:Y:S01]  /*21dd0*/  IMAD.MOV.U32 R24, RZ, RZ, R14 ;  /* 0x000000ffff187224 */ /* 0x000fe200078e000e */
[----:B------:R-:W-:Y:S06]  /*21de0*/  BRA `(.L_x_8151) ;  /* 0xffffffb400247947 */ /* 0x000fec000383ffff */
.L_x_8158:
[----:B0-----:R0:W1:Y:S02]  /*21df0*/  SYNCS.PHASECHK.TRANS64.TRYWAIT P0, [R7+URZ+0x28c20], R0 ;  /* 0x028c2000070075a7 */ /* 0x001064000800017f */
[----:B-1----:R-:W-:Y:S05]  /*21e00*/  @!P0 NANOSLEEP.SYNCS 0x989680 ;  /* 0x009896800000895d */ /* 0x002fea0003900000 */
[----:B------:R-:W1:Y:S02]  /*21e10*/  @!P0 SYNCS.PHASECHK.TRANS64 P0, [R7+URZ+0x28c20], R0 ;  /* 0x028c2000070085a7 */ /* 0x000e64000800007f */
[----:B-1----:R-:W-:Y:S05]  /*21e20*/  @!P0 BRA `(.L_x_8158) ;  /* 0xfffffffc00f08947 */ /* 0x002fea000383ffff */
[----:B------:R-:W-:Y:S05]  /*21e30*/  BRA `(.L_x_8301) ;  /* 0xffffffbc007c7947 */ /* 0x000fea000383ffff */
.L_x_8159:
        /* <DEDUP_REMOVED lines=11> */
.L_x_8303:
[----:B------:R-:W-:Y:S05]  /*21ef0*/  BSYNC B0 ;  /* 0x0000000000007941 */ /* 0x000fea0003800000 */
.L_x_8302:
[----:B------:R-:W-:Y:S05]  /*21f00*/  BRA `(.L_x_8304) ;  /* 0xffffffbc00647947 */ /* 0x000fea000383ffff */
.L_x_8160:
[----:B------:R-:W-:Y:S01]  /*21f10*/  BSSY B0, `(.L_x_8305) ;  /* 0x0000006000007945 */ /* 0x000fe20003800000 */
[----:B------:R-:W-:-:S07]  /*21f20*/  IMAD.MOV.U32 R15, RZ, RZ, -0x1 ;  /* 0xffffffffff0f7424 */ /* 0x000fce00078e00ff */
[----:B0-234-:R-:W-:Y:S05]  /*21f30*/  WARPSYNC.COLLECTIVE R15, `(.L_x_8306) ;  /* 0x000000000f0c7348 */ /* 0x01dfea0003c00000 */
[----:B------:R-:W-:Y:S02]  /*21f40*/  ELECT P6, UR62, PT ;  /* 0x00000000003e782f */ /* 0x000fe400038c0000 */
[----:B------:R-:W-:Y:S01]  /*21f50*/  MOV R14, UR62 ;  /* 0x0000003e000e7c02 */ /* 0x000fe20008000f00 */
[----:B0-234-:R-:W-:Y:S10]  /*21f60*/  ENDCOLLECTIVE ;  /* 0x000000000000791b */ /* 0x01dff40003800000 */
.L_x_8306:
[----:B------:R-:W-:Y:S05]  /*21f70*/  BSYNC B0 ;  /* 0x0000000000007941 */ /* 0x000fea0003800000 */
.L_x_8305:
[----:B------:R-:W-:Y:S05]  /*21f80*/  BRA `(.L_x_8307) ;  /* 0xffffffbc00587947 */ /* 0x000fea000383ffff */
.L_x_8162:
[----:B0-----:R0:W1:Y:S02]  /*21f90*/  SYNCS.PHASECHK.TRANS64.TRYWAIT P1, [R5+URZ+0x28c40], R0 ;  /* 0x028c4000050075a7 */ /* 0x001064000802017f */
[----:B-1----:R-:W-:Y:S05]  /*21fa0*/  @!P1 NANOSLEEP.SYNCS 0x989680 ;  /* 0x009896800000995d */ /* 0x002fea0003900000 */
[----:B------:R-:W1:Y:S02]  /*21fb0*/  @!P1 SYNCS.PHASECHK.TRANS64 P1, [R5+URZ+0x28c40], R0 ;  /* 0x028c4000050095a7 */ /* 0x000e64000802007f */
[----:B-1----:R-:W-:Y:S05]  /*21fc0*/  @!P1 BRA `(.L_x_8162) ;  /* 0xfffffffc00f09947 */ /* 0x002fea000383ffff */
[----:B------:R-:W-:Y:S05]  /*21fd0*/  BRA `(.L_x_8308) ;  /* 0xffffffbc00787947 */ /* 0x000fea000383ffff */
.L_x_8164:
[----:B-1----:R1:W0:Y:S02]  /*21fe0*/  SYNCS.PHASECHK.TRANS64.TRYWAIT P1, [R3+URZ+0x28c40], R2 ;  /* 0x028c4002030075a7 */ /* 0x002224000802017f */
[----:B0-----:R-:W-:Y:S05]  /*21ff0*/  @!P1 NANOSLEEP.SYNCS 0x989680 ;  /* 0x009896800000995d */ /* 0x001fea0003900000 */
[----:B------:R-:W0:Y:S02]  /*22000*/  @!P1 SYNCS.PHASECHK.TRANS64 P1, [R3+URZ+0x28c40], R2 ;  /* 0x028c4002030095a7 */ /* 0x000e24000802007f */
[----:B0-----:R-:W-:Y:S05]  /*22010*/  @!P1 BRA `(.L_x_8164) ;  /* 0xfffffffc00f09947 */ /* 0x001fea000383ffff */
[----:B------:R-:W-:Y:S05]  /*22020*/  BRA `(.L_x_8309) ;  /* 0xffffffbc00847947 */ /* 0x000fea000383ffff */
.L_x_8166:
[----:B------:R0:W0:Y:S02]  /*22030*/  SYNCS.PHASECHK.TRANS64.TRYWAIT P1, [R5+URZ+0x28c60], R0 ;  /* 0x028c6000050075a7 */ /* 0x000024000802017f */
[----:B0-----:R-:W-:Y:S05]  /*22040*/  @!P1 NANOSLEEP.SYNCS 0x989680 ;  /* 0x009896800000995d */ /* 0x001fea0003900000 */
[----:B------:R-:W0:Y:S02]  /*22050*/  @!P1 SYNCS.PHASECHK.TRANS64 P1, [R5+URZ+0x28c60], R0 ;  /* 0x028c6000050095a7 */ /* 0x000e24000802007f */
[----:B0-----:R-:W-:Y:S05]  /*22060*/  @!P1 BRA `(.L_x_8166) ;  /* 0xfffffffc00f09947 */ /* 0x001fea000383ffff */
[----:B------:R-:W-:Y:S05]  /*22070*/  BRA `(.L_x_8310) ;  /* 0xffffffbc00807947 */ /* 0x000fea000383ffff */
.L_x_8311:
        /* <DEDUP_REMOVED lines=16> */
.L_x_15658:


//--------------------- .text._ZN7cutlass13device_kernelIN5flash11enable_sm90INS1_16FlashAttnFwdSm90INS1_25CollectiveMainloopFwdSm90ILi2EN4cute5tupleIJNS5_1CILi1EEES8_S8_EEENS6_IJNS7_ILi64EEESA_SA_EEELi512ENS_10bfloat16_tEfNS_4arch4Sm90ELb1ELb0ELb0ELb1ELb1ELb0ELb1ELb0ELb0ELb1ELb1ELb0EEENS1_21CollectiveEpilogueFwdINS6_IJSA_NS7_ILi512EEESA_EEES9_SC_SE_Li256ELb1ELb1ELb1ELb0EEENS1_36VarlenDynamicPersistentTileSchedulerILi64ELi64ELi256ELi128ELb1ELb1ELb1ELb1ELb1ELb1EEEEEEEEEvNT_6ParamsE --------------------------
	.section	.text._ZN7cutlass13device_kernelIN5flash11enable_sm90INS1_16FlashAttnFwdSm90INS1_25CollectiveMainloopFwdSm90ILi2EN4cute5tupleIJNS5_1CILi1EEES8_S8_EEENS6_IJNS7_ILi64EEESA_SA_EEELi512ENS_10bfloat16_tEfNS_4arch4Sm90ELb1ELb0ELb0ELb1ELb1ELb0ELb1ELb0ELb0ELb1ELb1ELb0EEENS1_21CollectiveEpilogueFwdINS6_IJSA_NS7_ILi512EEESA_EEES9_SC_SE_Li256ELb1ELb1ELb1ELb0EEENS1_36VarlenDynamicPersistentTileSchedulerILi64ELi64ELi256ELi128ELb1ELb1ELb1ELb1ELb1ELb1EEEEEEEEEvNT_6ParamsE,"ax",@progbits
	.align	128
.text._ZN7cutlass13device_kernelIN5flash11enable_sm90INS1_16FlashAttnFwdSm90INS1_25CollectiveMainloopFwdSm90ILi2EN4cute5tupleIJNS5_1CILi1EEES8_S8_EEENS6_IJNS7_ILi64EEESA_SA_EEELi512ENS_10bfloat16_tEfNS_4arch4Sm90ELb1ELb0ELb0ELb1ELb1ELb0ELb1ELb0ELb0ELb1ELb1ELb0EEENS1_21CollectiveEpilogueFwdINS6_IJSA_NS7_ILi512EEESA_EEES9_SC_SE_Li256ELb1ELb1ELb1ELb0EEENS1_36VarlenDynamicPersistentTileSchedulerILi64ELi64ELi256ELi128ELb1ELb1ELb1ELb1ELb1ELb1EEEEEEEEEvNT_6ParamsE:
        .type           _ZN7cutlass13device_kernelIN5flash11enable_sm90INS1_16FlashAttnFwdSm90INS1_25CollectiveMainloopFwdSm90ILi2EN4cute5tupleIJNS5_1CILi1EEES8_S8_EEENS6_IJNS7_ILi64EEESA_SA_EEELi512ENS_10bfloat16_tEfNS_4arch4Sm90ELb1ELb0ELb0ELb1ELb1ELb0ELb1ELb0ELb0ELb1ELb1ELb0EEENS1_21CollectiveEpilogueFwdINS6_IJSA_NS7_ILi512EEESA_EEES9_SC_SE_Li256ELb1ELb1ELb1ELb0EEENS1_36VarlenDynamicPersistentTileSchedulerILi64ELi64ELi256ELi128ELb1ELb1ELb1ELb1ELb1ELb1EEEEEEEEEvNT_6ParamsE,@function
        .size           _ZN7cutlass13device_kernelIN5flash11enable_sm90INS1_16FlashAttnFwdSm90INS1_25CollectiveMainloopFwdSm90ILi2EN4cute5tupleIJNS5_1CILi1EEES8_S8_EEENS6_IJNS7_ILi64EEESA_SA_EEELi512ENS_10bfloat16_tEfNS_4arch4Sm90ELb1ELb0ELb0ELb1ELb1ELb0ELb1ELb0ELb0ELb1ELb1ELb0EEENS1_21CollectiveEpilogueFwdINS6_IJSA_NS7_ILi512EEESA_EEES9_SC_SE_Li256ELb1ELb1ELb1ELb0EEENS1_36VarlenDynamicPersistentTileSchedulerILi64ELi64ELi256ELi128ELb1ELb1ELb1ELb1ELb1ELb1EEEEEEEEEvNT_6ParamsE,(.L_x_15659 - _ZN7cutlass13device_kernelIN5flash11enable_sm90INS1_16FlashAttnFwdSm90INS1_25CollectiveMainloopFwdSm90ILi2EN4cute5tupleIJNS5_1CILi1EEES8_S8_EEENS6_IJNS7_ILi64EEESA_SA_EEELi512ENS_10bfloat16_tEfNS_4arch4Sm90ELb1ELb0ELb0ELb1ELb1ELb0ELb1ELb0ELb0ELb1ELb1ELb0EEENS1_21CollectiveEpilogueFwdINS6_IJSA_NS7_ILi512EEESA_EEES9_SC_SE_Li256ELb1ELb1ELb1ELb0EEENS1_36VarlenDynamicPersistentTileSchedulerILi64ELi64ELi256ELi128ELb1ELb1ELb1ELb1ELb1ELb1EEEEEEEEEvNT_6ParamsE)
        .other          _ZN7cutlass13device_kernelIN5flash11enable_sm90INS1_16FlashAttnFwdSm90INS1_25CollectiveMainloopFwdSm90ILi2EN4cute5tupleIJNS5_1CILi1EEES8_S8_EEENS6_IJNS7_ILi64EEESA_SA_EEELi512ENS_10bfloat16_tEfNS_4arch4Sm90ELb1ELb0ELb0ELb1ELb1ELb0ELb1ELb0ELb0ELb1ELb1ELb0EEENS1_21CollectiveEpilogueFwdINS6_IJSA_NS7_ILi512EEESA_EEES9_SC_SE_Li256ELb1ELb1ELb1ELb0EEENS1_36VarlenDynamicPersistentTileSchedulerILi64ELi64ELi256ELi128ELb1ELb1ELb1ELb1ELb1ELb1EEEEEEEEEvNT_6ParamsE,@"STO_CUDA_ENTRY STV_DEFAULT"
_ZN7cutlass13device_kernelIN5flash11enable_sm90INS1_16FlashAttnFwdSm90INS1_25CollectiveMainloopFwdSm90ILi2EN4cute5tupleIJNS5_1CILi1EEES8_S8_EEENS6_IJNS7_ILi64EEESA_SA_EEELi512ENS_10bfloat16_tEfNS_4arch4Sm90ELb1ELb0ELb0ELb1ELb1ELb0ELb1ELb0ELb0ELb1ELb1ELb0EEENS1_21CollectiveEpilogueFwdINS6_IJSA_NS7_ILi512EEESA_EEES9_SC_SE_Li256ELb1ELb1ELb1ELb0EEENS1_36VarlenDynamicPersistentTileSchedulerILi64ELi64ELi256ELi128ELb1ELb1ELb1ELb1ELb1ELb1EEEEEEEEEvNT_6ParamsE:
        /* <DEDUP_REMOVED lines=43> */
.L_x_8312:
        /* <DEDUP_REMOVED lines=22> */
.L_x_8313:
        /* <DEDUP_REMOVED lines=18> */
.L_x_8314:
        /* <DEDUP_REMOVED lines=22> */
.L_x_8315:
        /* <DEDUP_REMOVED lines=23> */
.L_x_8316:
        /* <DEDUP_REMOVED lines=8> */
.L_x_8318:
[----:B------:R-:W-:-:S08]  /*0880*/  NOP ;  /* 0x0000000000007918 */ /* 0x000fd00000000000 */
[----:B------:R-:W0:Y:S02]  /*0890*/  USETMAXREG.TRY_ALLOC.CTAPOOL UP0, 0xe8 ;  /* 0x000000e8000079c8 */ /* 0x000e240008000600 */
[----:B0-----:R-:W-:-:S13]  /*08a0*/  PLOP3.LUT P0, PT, PT, PT, UP0, 0x80, 0x0 ;  /* 0x000000000000781c */ /* 0x001fda0003f0f008 */
[----:B------:R-:W-:Y:S05]  /*08b0*/  @!P0 BRA `(.L_x_8318) ;  /* 0xfffffffc00f08947 */ /* 0x000fea000383ffff */
[----:B------:R-:W-:Y:S01]  /*08c0*/  LOP3.LUT R2, R0, 0xffffff80, RZ, 0xc0, !PT ;  /* 0xffffff8000027812 */ /* 0x000fe200078ec0ff */
[----:B------:R-:W0:Y:S01]  /*08d0*/  S2R R3, SR_CgaCtaId ;  /* 0x0000000000037919 */ /* 0x000e220000008800 */
[----:B------:R-:W-:Y:S01]  /*08e0*/  MOV R17, 0x400 ;  /* 0x0000040000117802 */ /* 0x000fe20000000f00 */
[----:B------:R-:W-:Y:S01]  /*08f0*/  ULDC UR4, c[0x0][0xd3c] ;  /* 0x00034f0000047ab9 */ /* 0x000fe20000000800 */
[----:B------:R-:W-:-:S13]  /*0900*/  ISETP.NE.AND P0, PT, R2, 0x80, PT ;  /* 0x000000800200780c */ /* 0x000fda0003f05270 */
[----:B------:R-:W-:Y:S06]  /*0910*/  @!P0 BAR.ARV 0x8, 0x100 ;  /* 0x0204000000008b1d */ /* 0x000fec0000002000 */
[----:B------:R-:W-:Y:S02]  /*0920*/  ISETP.GE.U32.AND P0, PT, R0, 0x100, PT ;  /* 0x000001000000780c */ /* 0x000fe40003f06070 */
[----:B0-----:R-:W-:-:S11]  /*0930*/  LEA R17, R3, R17, 0x18 ;  /* 0x0000001103117211 */ /* 0x001fd600078ec0ff */
[----:B------:R-:W-:Y:S08]  /*0940*/  @P0 BAR.ARV 0xf, 0x100 ;  /* 0x03c4000000000b1d */ /* 0x000ff00000002000 */
[----:B------:R-:W-:Y:S06]  /*0950*/  BAR.SYNC.DEFER_BLOCKING 0x5, 0x180 ;  /* 0x0146000000007b1d */ /* 0x000fec0000010000 */
[----:B------:R-:W0:Y:S02]  /*0960*/  LDS.128 R12, [R17+0x388d0] ;  /* 0x0388d000110c7984 */ /* 0x000e240000000c00 */
        /* <DEDUP_REMOVED lines=13> */
[CC--:B------:R-:W-:Y:S02]  /*0a40*/  LEA.HI R8, R3.reuse, R0.reuse, RZ, 0x3 ;  /* 0x0000000003087211 */ /* 0x0c0fe400078f18ff */
[----:B------:R-:W-:Y:S02]  /*0a50*/  LEA.HI R3, R3, R0, RZ, 0x2 ;  /* 0x0000000003037211 */ /* 0x000fe400078f10ff */
[----:B------:R-:W-:-:S02]  /*0a60*/  SHF.R.S32.HI R6, RZ, 0x5, R5 ;  /* 0x00000005ff067819 */ /* 0x000fc40000011405 */
[----:B------:R-:W-:Y:S02]  /*0a70*/  LOP3.LUT R13, R3, 0xfffffffc, RZ, 0xc0, !PT ;  /* 0xfffffffc030d7812 */ /* 0x000fe400078ec0ff */
[----:B------:R-:W-:Y:S02]  /*0a80*/  LOP3.LUT R3, R4, 0xfffffff0, RZ, 0xc0, !PT ;  /* 0xfffffff004037812 */ /* 0x000fe400078ec0ff */
[----:B------:R-:W-:Y:S01]  /*0a90*/  SHF.R.S32.HI R7, RZ, 0x1f, R5 ;  /* 0x0000001fff077819 */ /* 0x000fe20000011405 */
[C---:B------:R-:W-:Y:S01]  /*0aa0*/  IMAD.IADD R13, R0.reuse, 0x1, -R13 ;  /* 0x00000001000d7824 */ /* 0x040fe200078e0a0d */
[----:B------:R-:W-:Y:S01]  /*0ab0*/  SHF.R.S32.HI R5, RZ, 0x4, R4 ;  /* 0x00000004ff057819 */ /* 0x000fe20000011404 */
[----:B------:R-:W-:Y:S01]  /*0ac0*/  IMAD.IADD R3, R0, 0x1, -R3 ;  /* 0x0000000100037824 */ /* 0x000fe200078e0a03 */
[----:B------:R-:W-:Y:S02]  /*0ad0*/  LOP3.LUT R9, R2, 0xffffff80, RZ, 0xc0, !PT ;  /* 0xffffff8002097812 */ /* 0x000fe400078ec0ff */
[----:B------:R-:W-:-:S02]  /*0ae0*/  LOP3.LUT R11, R8, 0xfffffff8, RZ, 0xc0, !PT ;  /* 0xfffffff8080b7812 */ /* 0x000fc400078ec0ff */
[----:B------:R-:W-:Y:S01]  /*0af0*/  SHF.R.S32.HI R8, RZ, 0x1f, R3 ;  /* 0x0000001fff087819 */ /* 0x000fe20000011403 */
[----:B------:R-:W-:Y:S01]  /*0b00*/  IMAD.IADD R9, R0, 0x1, -R9 ;  /* 0x0000000100097824 */ /* 0x000fe200078e0a09 */
[----:B------:R-:W-:Y:S01]  /*0b10*/  LEA.HI R4, R4, R5, RZ, 0x1 ;  /* 0x0000000504047211 */ /* 0x000fe200078f08ff */
[----:B------:R-:W-:Y:S01]  /*0b20*/  IMAD.IADD R11, R0, 0x1, -R11 ;  /* 0x00000001000b7824 */ /* 0x000fe200078e0a0b */
[----:B------:R-:W-:Y:S02]  /*0b30*/  LEA.HI R7, R7, R6, RZ, 0x2 ;  /* 0x0000000607077211 */ /* 0x000fe400078f10ff */
[----:B------:R-:W-:Y:S01]  /*0b40*/  LEA.HI R10, R13, R13, RZ, 0x1 ;  /* 0x0000000d0d0a7211 */ /* 0x000fe200078f08ff */
[----:B------:R-:W-:Y:S01]  /*0b50*/  IMAD.SHL.U32 R18, R11, 0x8, RZ ;  /* 0x000000080b127824 */ /* 0x000fe200078e00ff */
[----:B------:R-:W-:Y:S02]  /*0b60*/  LEA.HI R8, R8, R3, RZ, 0x3 ;  /* 0x0000000308087211 */ /* 0x000fe400078f18ff */
[----:B------:R-:W-:Y:S01]  /*0b70*/  LOP3.LUT R4, R4, 0x1ffffffe, RZ, 0xc0, !PT ;  /* 0x1ffffffe04047812 */ /* 0x000fe200078ec0ff */
[C---:B------:R-:W-:Y:S01]  /*0b80*/  VIADD R200, R18.reuse, 0x40 ;  /* 0x0000004012c87836 */ /* 0x040fe20000000000 */
[----:B------:R-:W-:Y:S01]  /*0b90*/  SHF.R.S32.HI R20, RZ, 0x7, R2 ;  /* 0x00000007ff147819 */ /* 0x000fe20000011402 */
[----:B------:R-:W-:Y:S01]  /*0ba0*/  VIADD R199, R18, 0x80 ;  /* 0x0000008012c77836 */ /* 0x000fe20000000000 */
[----:B------:R-:W-:Y:S01]  /*0bb0*/  LOP3.LUT R7, R7, 0x3ffffc, RZ, 0xc0, !PT ;  /* 0x003ffffc07077812 */ /* 0x000fe200078ec0ff */
[----:B------:R-:W-:Y:S01]  /*0bc0*/  IMAD.IADD R4, R5, 0x1, -R4 ;  /* 0x0000000105047824 */ /* 0x000fe200078e0a04 */
[----:B------:R-:W-:Y:S01]  /*0bd0*/  SHF.R.S32.HI R0, RZ, 0x1f, R9 ;  /* 0x0000001fff007819 */ /* 0x000fe20000011409 */
[----:B------:R-:W-:Y:S01]  /*0be0*/  IMAD R12, R20, 0x100, R3 ;  /* 0x00000100140c7824 */ /* 0x000fe200078e0203 */
[----:B------:R-:W-:Y:S01]  /*0bf0*/  LOP3.LUT R16, R10, 0x1ffffffe, RZ, 0xc0, !PT ;  /* 0x1ffffffe0a107812 */ /* 0x000fe200078ec0ff */
[----:B------:R-:W-:Y:S01]  /*0c00*/  IMAD.IADD R7, R6, 0x1, -R7 ;  /* 0x0000000106077824 */ /* 0x000fe200078e0a07 */
[C---:B------:R-:W-:Y:S01]  /*0c10*/  LOP3.LUT R10, R8.reuse, 0xfffffff8, RZ, 0xc0, !PT ;  /* 0xfffffff8080a7812 */ /* 0x040fe200078ec0ff */
[----:B------:R-:W-:Y:S01]  /*0c20*/  IMAD.SHL.U32 R8, R8, 0x40, RZ ;  /* 0x0000004008087824 */ /* 0x000fe200078e00ff */
[-C--:B------:R-:W-:Y:S01]  /*0c30*/  LEA.HI R5, R0, R9.reuse, RZ, 0x2 ;  /* 0x0000000900057211 */ /* 0x080fe200078f10ff */
[----:B------:R-:W-:Y:S01]  /*0c40*/  IMAD R15, R7, 0x10, R12 ;  /* 0x00000010070f7824 */ /* 0x000fe200078e020c */
[----:B------:R-:W-:Y:S01]  /*0c50*/  LEA.HI R2, R2, R20, RZ, 0x1 ;  /* 0x0000001402027211 */ /* 0x000fe200078f08ff */
[----:B------:R-:W-:Y:S01]  /*0c60*/  IMAD.IADD R10, R3, 0x1, -R10 ;  /* 0x00000001030a7824 */ /* 0x000fe200078e0a0a */
[----:B------:R-:W-:Y:S01]  /*0c70*/  LEA.HI R3, R0, R9, RZ, 0x5 ;  /* 0x0000000900037211 */ /* 0x000fe200078f28ff */
[----:B------:R-:W-:Y:S01]  /*0c80*/  IMAD.SHL.U32 R4, R4, 0x8, RZ ;  /* 0x0000000804047824 */ /* 0x000fe200078e00ff */
[----:B------:R-:W-:Y:S01]  /*0c90*/  LOP3.LUT R12, R5, 0x7ffffffc, RZ, 0xc0, !PT ;  /* 0x7ffffffc050c7812 */ /* 0x000fe200078ec0ff */
[----:B------:R-:W-:Y:S01]  /*0ca0*/  IMAD.SHL.U32 R7, R10, 0x40, RZ ;  /* 0x000000400a077824 */ /* 0x000fe200078e00ff */
[--C-:B------:R-:W-:Y:S01]  /*0cb0*/  SHF.R.S32.HI R0, RZ, 0x2, R5.reuse ;  /* 0x00000002ff007819 */ /* 0x100fe20000011405 */
[----:B------:R-:W-:Y:S01]  /*0cc0*/  STL [R1+0xc], R20 ;  /* 0x00000c1401007387 */ /* 0x000fe20000100800 */
[----:B------:R-:W-:Y:S01]  /*0cd0*/  SHF.R.S32.HI R5, RZ, 0x1f, R5 ;  /* 0x0000001fff057819 */ /* 0x000fe20000011405 */
[----:B------:R-:W-:Y:S01]  /*0ce0*/  IMAD.IADD R12, R9, 0x1, -R12 ;  /* 0x00000001090c7824 */ /* 0x000fe200078e0a0c */
[----:B------:R-:W-:Y:S01]  /*0cf0*/  SHF.R.S32.HI R3, RZ, 0x5, R3 ;  /* 0x00000005ff037819 */ /* 0x000fe20000011403 */
[----:B------:R-:W-:Y:S01]  /*0d00*/  IMAD.IADD R16, R13, 0x1, -R16 ;  /* 0x000000010d107824 */ /* 0x000fe200078e0a10 */
[----:B------:R-:W-:Y:S01]  /*0d10*/  LEA.HI R5, R5, R0, RZ, 0x3 ;  /* 0x0000000005057211 */ /* 0x000fe200078f18ff */
[----:B------:R-:W-:Y:S01]  /*0d20*/  IMAD.SHL.U32 R192, R12, 0x2, RZ ;  /* 0x000000020cc07824 */ /* 0x000fe200078e00ff */
[----:B------:R-:W-:Y:S01]  /*0d30*/  LOP3.LUT R7, R7, 0x1c0, RZ, 0xc0, !PT ;  /* 0x000001c007077812 */ /* 0x000fe200078ec0ff */
[C---:B------:R-:W-:Y:S01]  /*0d40*/  VIADD R198, R18.reuse, 0xc0 ;  /* 0x000000c012c67836 */ /* 0x040fe20000000000 */
[----:B------:R-:W-:Y:S01]  /*0d50*/  LOP3.LUT R5, R5, 0xfffffff8, RZ, 0xc0, !PT ;  /* 0xfffffff805057812 */ /* 0x000fe200078ec0ff */
[----:B------:R-:W-:Y:S01]  /*0d60*/  VIADD R197, R18, 0x100 ;  /* 0x0000010012c57836 */ /* 0x000fe20000000000 */
[----:B------:R-:W-:Y:S01]  /*0d70*/  LOP3.LUT R9, R8, 0x7ffffe00, RZ, 0xc0, !PT ;  /* 0x7ffffe0008097812 */ /* 0x000fe200078ec0ff */
[--C-:B------:R-:W-:Y:S01]  /*0d80*/  IMAD.U32 R8, R15, 0x40, R4.reuse ;  /* 0x000000400f087824 */ /* 0x100fe200078e0004 */
[----:B------:R-:W-:Y:S01]  /*0d90*/  LOP3.LUT R4, R7, 0x8, R4, 0xf8, !PT ;  /* 0x0000000807047812 */ /* 0x000fe200078ef804 */
[----:B------:R-:W-:Y:S01]  /*0da0*/  IMAD.IADD R0, R0, 0x1, -R5 ;  /* 0x0000000100007824 */ /* 0x000fe200078e0a05 */
[----:B------:R-:W-:Y:S01]  /*0db0*/  SHF.R.U32.HI R7, RZ, 0x3, R7 ;  /* 0x00000003ff077819 */ /* 0x000fe20000011607 */
[----:B------:R-:W-:Y:S01]  /*0dc0*/  IMAD R9, R6, 0x400, R9 ;  /* 0x0000040006097824 */ /* 0x000fe200078e0209 */
[----:B------:R0:W-:Y:S01]  /*0dd0*/  STL [R1+0x2c], R8 ;  /* 0x00002c0801007387 */ /* 0x0001e20000100800 */
[----:B------:R-:W-:Y:S01]  /*0de0*/  IMAD R19, R3, 0x10, R0 ;  /* 0x0000001003137824 */ /* 0x000fe200078e0200 */
[----:B------:R-:W-:Y:S01]  /*0df0*/  LOP3.LUT R0, R2, 0xfffffe, RZ, 0xc0, !PT ;  /* 0x00fffffe02007812 */ /* 0x000fe200078ec0ff */
[----:B------:R-:W-:Y:S01]  /*0e00*/  VIADD R5, R18, 0x180 ;  /* 0x0000018012057836 */ /* 0x000fe20000000000 */
[----:B------:R-:W-:Y:S01]  /*0e10*/  LOP3.LUT R4, R4, R7, RZ, 0x3c, !PT ;  /* 0x0000000704047212 */ /* 0x000fe200078e3cff */
[----:B------:R-:W-:Y:S01]  /*0e20*/  IMAD.MOV.U32 R6, RZ, RZ, R14 ;  /* 0x000000ffff067224 */ /* 0x000fe200078e000e */
[----:B------:R-:W-:Y:S01]  /*0e30*/  R2P PR, R10, 0x6 ;  /* 0x000000060a007804 */ /* 0x000fe20000000000 */
[----:B------:R-:W-:-:S02]  /*0e40*/  IMAD.IADD R0, R20, 0x1, -R0 ;  /* 0x0000000114007824 */ /* 0x000fc400078e0a00 */
[----:B------:R-:W-:Y:S02]  /*0e50*/  IMAD.IADD R4, R9, 0x1, R4 ;  /* 0x0000000109047824 */ /* 0x000fe400078e0204 */
[----:B------:R-:W-:Y:S01]  /*0e60*/  IMAD.SHL.U32 R3, R0, 0x100, RZ ;  /* 0x0000010000037824 */ /* 0x000fe200078e00ff */
[----:B------:R-:W-:Y:S01]  /*0e70*/  SEL R190, R190, 0xffffffe0, !P1 ;  /* 0xffffffe0bebe7807 */ /* 0x000fe20004800000 */
[----:B------:R-:W-:Y:S02]  /*0e80*/  VIADD R0, R18, 0x1c0 ;  /* 0x000001c012007836 */ /* 0x000fe40000000000 */
[----:B------:R-:W-:Y:S01]  /*0e90*/  IMAD.IADD R23, R192, 0x1, R3 ;  /* 0x00000001c0177824 */ /* 0x000fe200078e0203 */
[----:B------:R1:W-:Y:S01]  /*0ea0*/  STL [R1+0x28], R3 ;  /* 0x0000280301007387 */ /* 0x0003e20000100800 */
[----:B------:R-:W-:Y:S02]  /*0eb0*/  IMAD R188, R4, 0x2, R17 ;  /* 0x0000000204bc7824 */ /* 0x000fe400078e0211 */
[C---:B------:R-:W-:Y:S01]  /*0ec0*/  VIADD R7, R23.reuse, 0x8 ;  /* 0x0000000817077836 */ /* 0x040fe20000000000 */
[----:B------:R-:W-:Y:S01]  /*0ed0*/  SHF.R.S32.HI R0, RZ, 0x1f, R23 ;  /* 0x0000001fff007819 */ /* 0x000fe20000011417 */
[----:B------:R-:W-:-:S02]  /*0ee0*/  VIADD R5, R23, 0x10 ;  /* 0x0000001017057836 */ /* 0x000fc40000000000 */
[C---:B------:R-:W-:Y:S01]  /*0ef0*/  VIADD R0, R23.reuse, 0x20 ;  /* 0x0000002017007836 */ /* 0x040fe20000000000 */
[----:B0-----:R-:W-:Y:S01]  /*0f00*/  SHF.R.S32.HI R8, RZ, 0x1f, R7 ;  /* 0x0000001fff087819 */ /* 0x001fe20000011407 */
[C---:B------:R-:W-:Y:S01]  /*0f10*/  VIADD R229, R23.reuse, 0x28 ;  /* 0x0000002817e57836 */ /* 0x040fe20000000000 */
[----:B-1----:R-:W-:Y:S01]  /*0f20*/  SHF.R.S32.HI R3, RZ, 0x1f, R200 ;  /* 0x0000001fff037819 */ /* 0x002fe200000114c8 */
        /* <DEDUP_REMOVED lines=61> */
[----:B------:R-:W-:-:S02]  /*1300*/  IMAD.MOV.U32 R2, RZ, RZ, RZ ;  /* 0x000000ffff027224 */ /* 0x000fc400078e00ff */
[----:B------:R-:W-:Y:S02]  /*1310*/  VIADD R196, R18, 0x140 ;  /* 0x0000014012c47836 */ /* 0x000fe40000000000 */
[----:B------:R-:W-:Y:S02]  /*1320*/  IMAD R193, R16, 0x8, R19 ;  /* 0x0000000810c17824 */ /* 0x000fe400078e0213 */
[----:B------:R-:W-:-:S07]  /*1330*/  IMAD.IADD R190, R190, 0x1, R189 ;  /* 0x00000001bebe7824 */ /* 0x000fce00078e02bd */
.L_x_8382:
[----:B------:R-:W-:Y:S01]  /*1340*/  ULDC.64 UR6, c[0x0][0xd88] ;  /* 0x0003620000067ab9 */ /* 0x000fe20000000a00 */
[----:B------:R-:W-:Y:S01]  /*1350*/  ULDC.64 UR8, c[0x0][0xb10] ;  /* 0x0002c40000087ab9 */ /* 0x000fe20000000a00 */
[----:B------:R-:W-:Y:S01]  /*1360*/  UIMAD.WIDE UR6, UR5, 0x4, UR6 ;  /* 0x00000004050678a5 */ /* 0x000fe2000f8e0206 */
[----:B012---:R-:W0:Y:S05]  /*1370*/  LDC.64 R10, c[0x0][0x418] ;  /* 0x00010600ff0a7b82 */ /* 0x007e2a0000000a00 */
[----:B------:R-:W-:Y:S02]  /*1380*/  IMAD.U32 R194, RZ, RZ, UR6 ;  /* 0x00000006ffc27e24 */ /* 0x000fe4000f8e00ff */
[----:B------:R-:W-:Y:S01]  /*1390*/  IMAD.U32 R195, RZ, RZ, UR7 ;  /* 0x00000007ffc37e24 */ /* 0x000fe2000f8e00ff */
[----:B------:R-:W-:Y:S01]  /*13a0*/  ULDC.64 UR6, c[0x0][0xb20] ;  /* 0x0002c80000067ab9 */ /* 0x000fe20000000a00 */
[----:B------:R-:W1:Y:S03]  /*13b0*/  LDC R3, c[0x0][0x424] ;  /* 0x00010900ff037b82 */ /* 0x000e660000000800 */
[----:B------:R-:W2:Y:S01]  /*13c0*/  LDG.E R194, desc[UR42][R194.64] ;  /* 0x0000002ac2c27981 */ /* 0x000ea2000c1e1900 */
[----:B------:R-:W-:Y:S01]  /*13d0*/  ISETP.NE.U32.AND P1, PT, RZ, UR6, PT ;  /* 0x00000006ff007c0c */ /* 0x000fe2000bf25070 */
[----:B------:R-:W-:Y:S01]  /*13e0*/  IMAD.MOV.U32 R8, RZ, RZ, RZ ;  /* 0x000000ffff087224 */ /* 0x000fe200078e00ff */
[----:B------:R-:W-:-:S02]  /*13f0*/  ISETP.NE.U32.AND P0, PT, RZ, UR8, PT ;  /* 0x00000008ff007c0c */ /* 0x000fc4000bf05070 */
[----:B------:R-:W-:Y:S01]  /*1400*/  ISETP.NE.AND.EX P1, PT, RZ, UR7, PT, P1 ;  /* 0x00000007ff007c0c */ /* 0x000fe2000bf25310 */
[----:B---3-5:R-:W3:Y:S01]  /*1410*/  LDC R12, c[0x0][0x2f0] ;  /* 0x0000bc00ff0c7b82 */ /* 0x028ee20000000800 */
[----:B------:R-:W-:Y:S02]  /*1420*/  ISETP.NE.AND.EX P0, PT, RZ, UR9, PT, P0 ;  /* 0x00000009ff007c0c */ /* 0x000fe4000bf05300 */
[----:B--2---:R-:W-:-:S09]  /*1430*/  SHF.R.S32.HI R202, RZ, 0x1f, R194 ;  /* 0x0000001fffca7819 */ /* 0x004fd200000114c2 */
[----:B----4-:R-:W-:-:S04]  /*1440*/  @P1 LEA R4, P2, R194, UR6, 0x2 ;  /* 0x00000006c2041c11 */ /* 0x010fc8000f8410ff */
[C---:B------:R-:W-:Y:S02]  /*1450*/  @P1 LEA.HI.X R5, R194.reuse, UR7, R202, 0x2, P2 ;  /* 0x00000007c2051c11 */ /* 0x040fe400090f14ca */
[----:B------:R-:W-:-:S03]  /*1460*/  @P0 LEA R184, P2, R194, UR8, 0x2 ;  /* 0x00000008c2b80c11 */ /* 0x000fc6000f8410ff */
[----:B------:R2:W5:Y:S01]  /*1470*/  @P1 LDG.E R8, desc[UR42][R4.64] ;  /* 0x0000002a04081981 */ /* 0x000562000c1e1900 */
[----:B------:R-:W-:Y:S01]  /*1480*/  @P0 LEA.HI.X R185, R194, UR9, R202, 0x2, P2 ;  /* 0x00000009c2b90c11 */ /* 0x000fe200090f14ca */
[----:B------:R-:W-:-:S04]  /*1490*/  ULDC.64 UR8, c[0x0][0xb18] ;  /* 0x0002c60000087ab9 */ /* 0x000fc80000000a00 */
[----:B------:R2:W5:Y:S01]  /*14a0*/  @P0 LDG.E R184, desc[UR42][R184.64] ;  /* 0x0000002ab8b80981 */ /* 0x000562000c1e1900 */
[----:B0-----:R-:W-:Y:S02]  /*14b0*/  ISETP.NE.U32.AND P1, PT, R10, RZ, PT ;  /* 0x000000ff0a00720c */ /* 0x001fe40003f25070 */
[----:B------:R-:W-:Y:S02]  /*14c0*/  ISETP.NE.U32.AND P2, PT, RZ, UR8, PT ;  /* 0x00000008ff007c0c */ /* 0x000fe4000bf45070 */
[C---:B------:R-:W-:Y:S02]  /*14d0*/  LOP3.LUT R0, R6.reuse, 0xff000000, RZ, 0xc0, !PT ;  /* 0xff00000006007812 */ /* 0x040fe400078ec0ff */
[----:B------:R-:W-:Y:S02]  /*14e0*/  ISETP.NE.AND.EX P1, PT, R11, RZ, PT, P1 ;  /* 0x000000ff0b00720c */ /* 0x000fe40003f25310 */
[----:B------:R-:W-:Y:S02]  /*14f0*/  ISETP.NE.AND.EX P2, PT, RZ, UR9, PT, P2 ;  /* 0x00000009ff007c0c */ /* 0x000fe4000bf45320 */
[----:B------:R-:W-:-:S02]  /*1500*/  LOP3.LUT R195, R6, 0xffff, RZ, 0xc0, !PT ;  /* 0x0000ffff06c37812 */ /* 0x000fc400078ec0ff */
[----:B------:R-:W-:Y:S02]  /*1510*/  LOP3.LUT R201, R6, 0xff0000, RZ, 0xc0, !PT ;  /* 0x00ff000006c97812 */ /* 0x000fe400078ec0ff */
[----:B------:R-:W-:Y:S02]  /*1520*/  SHF.R.U32.HI R0, RZ, 0x8, R0 ;  /* 0x00000008ff007819 */ /* 0x000fe40000011600 */
[----:B-1----:R-:W-:Y:S01]  /*1530*/  SEL R3, R3, 0x1, P1 ;  /* 0x0000000103037807 */ /* 0x002fe20000800000 */
[----:B--23--:R-:W-:Y:S06]  /*1540*/  @P0 BRA `(.L_x_8319) ;  /* 0x0000000000280947 */ /* 0x00cfec0003800000 */
[----:B------:R-:W-:Y:S01]  /*1550*/  ULDC.64 UR6, c[0x0][0xaf8] ;  /* 0x0002be0000067ab9 */ /* 0x000fe20000000a00 */
[----:B-----5:R-:W0:Y:S01]  /*1560*/  LDC R184, c[0x0][0x288] ;  /* 0x0000a200ffb87b82 */ /* 0x020e220000000800 */
[----:B------:R-:W-:-:S04]  /*1570*/  ISETP.NE.U32.AND P0, PT, RZ, UR6, PT ;  /* 0x00000006ff007c0c */ /* 0x000fc8000bf05070 */
[----:B------:R-:W-:-:S13]  /*1580*/  ISETP.NE.AND.EX P0, PT, RZ, UR7, PT, P0 ;  /* 0x00000007ff007c0c */ /* 0x000fda000bf05300 */
[----:B------:R-:W-:Y:S05]  /*1590*/  @!P0 BRA `(.L_x_8319) ;  /* 0x0000000000148947 */ /* 0x000fea0003800000 */
[----:B------:R-:W1:Y:S02]  /*15a0*/  LDC.64 R4, c[0x0][0xaf8] ;  /* 0x0002be00ff047b82 */ /* 0x000e640000000a00 */
[----:B-1----:R-:W-:-:S05]  /*15b0*/  IMAD.WIDE R4, R194, 0x4, R4 ;  /* 0x00000004c2047825 */ /* 0x002fca00078e0204 */
[----:B0-----:R-:W2:Y:S04]  /*15c0*/  LDG.E R184, desc[UR42][R4.64] ;  /* 0x0000002a04b87981 */ /* 0x001ea8000c1e1900 */
[----:B------:R-:W2:Y:S02]  /*15d0*/  LDG.E R7, desc[UR42][R4.64+0x4] ;  /* 0x0000042a04077981 */ /* 0x000ea4000c1e1900 */
[----:B--2---:R-:W-:-:S07]  /*15e0*/  IMAD.IADD R184, R7, 0x1, -R184 ;  /* 0x0000000107b87824 */ /* 0x004fce00078e0ab8 */
.L_x_8319:
[----:B------:R-:W-:Y:S01]  /*15f0*/  LEA.HI R201, R201, R0, RZ, 0x10 ;  /* 0x00000000c9c97211 */ /* 0x000fe200078f80ff */
[----:B------:R-:W-:Y:S01]  /*1600*/  IMAD R185, R3, R12, RZ ;  /* 0x0000000c03b97224 */ /* 0x000fe200078e02ff */
[----:B------:R-:W-:Y:S06]  /*1610*/  @!P2 BRA `(.L_x_8320) ;  /* 0x000000000010a947 */ /* 0x000fec0003800000 */
[----:B------:R-:W-:-:S04]  /*1620*/  LEA R4, P0, R194, UR8, 0x2 ;  /* 0x00000008c2047c11 */ /* 0x000fc8000f8010ff */
[----:B------:R-:W-:-:S05]  /*1630*/  LEA.HI.X R5, R194, UR9, R202, 0x2, P0 ;  /* 0x00000009c2057c11 */ /* 0x000fca00080f14ca */
[----:B------:R1:W5:Y:S01]  /*1640*/  LDG.E R185, desc[UR42][R4.64] ;  /* 0x0000002a04b97981 */ /* 0x000362000c1e1900 */
[----:B------:R-:W-:Y:S05]  /*1650*/  BRA `(.L_x_8321) ;  /* 0x0000000000247947 */ /* 0x000fea0003800000 */
.L_x_8320:
        /* <DEDUP_REMOVED lines=9> */
.L_x_8321:
[----:B------:R-:W-:Y:S01]  /*16f0*/  UISETP.NE.AND UP0, UPT, UR41, 0x1, UPT ;  /* 0x000000012900788c */ /* 0x000fe2000bf05270 */
[----:B-----5:R-:W-:Y:S01]  /*1700*/  IMAD.IADD R185, R185, 0x1, -R8 ;  /* 0x00000001b9b97824 */ /* 0x020fe200078e0a08 */
[----:B------:R-:W-:-:S03]  /*1710*/  USHF.L.U32 UR39, UR4, 0x6, URZ ;  /* 0x0000000604277899 */ /* 0x000fc6000800063f */
[----:B------:R-:W-:Y:S01]  /*1720*/  VIADD R0, R185, 0x3f ;  /* 0x0000003fb9007836 */ /* 0x000fe20000000000 */
[----:B------:R-:W-:-:S04]  /*1730*/  PLOP3.LUT P0, PT, PT, PT, UP0, 0x80, 0x0 ;  /* 0x000000000000781c */ /* 0x000fc80003f0f008 */
[----:B------:R-:W-:-:S04]  /*1740*/  SHF.R.S32.HI R3, RZ, 0x1f, R0 ;  /* 0x0000001fff037819 */ /* 0x000fc80000011400 */
[----:B------:R-:W-:-:S04]  /*1750*/  LEA.HI R3, R3, R0, RZ, 0x6 ;  /* 0x0000000003037211 */ /* 0x000fc800078f30ff */
[----:B------:R-:W-:Y:S01]  /*1760*/  SHF.R.S32.HI R6, RZ, 0x6, R3 ;  /* 0x00000006ff067819 */ /* 0x000fe20000011403 */
[----:B------:R-:W-:Y:S06]  /*1770*/  @!P0 BRA `(.L_x_8322) ;  /* 0x0000001c00fc8947 */ /* 0x000fec0003800000 */
[----:B------:R-:W2:Y:S01]  /*1780*/  LDC R0, c[0x0][0x448] ;  /* 0x00011200ff007b82 */ /* 0x000ea20000000800 */
[----:B------:R-:W-:Y:S01]  /*1790*/  UIADD3 UR4, UR39, 0x3f, URZ ;  /* 0x0000003f27047890 */ /* 0x000fe2000fffe03f */
[----:B0-----:R-:W-:Y:S02]  /*17a0*/  IADD3 R185, R185, 0x40, -R184 ;  /* 0x00000040b9b97810 */ /* 0x001fe40007ffe8b8 */
[----:B------:R-:W-:Y:S02]  /*17b0*/  LOP3.LUT R8, R201, 0xff, RZ, 0xc0, !PT ;  /* 0x000000ffc9087812 */ /* 0x000fe400078ec0ff */
[----:B--2---:R-:W-:Y:S01]  /*17c0*/  ISETP.NE.AND P0, PT, R0, 0x1, PT ;  /* 0x000000010000780c */ /* 0x004fe20003f05270 */
[----:B------:R-:W-:-:S12]  /*17d0*/  IMAD.U32 R0, RZ, RZ, UR4 ;  /* 0x00000004ff007e24 */ /* 0x000fd8000f8e00ff */
[----:B------:R-:W0:Y:S08]  /*17e0*/  @P0 LDC R3, c[0x0][0x44c] ;  /* 0x00011300ff030b82 */ /* 0x000e300000000800 */
[----:B-1----:R-:W1:Y:S01]  /*17f0*/  @P0 LDC R4, c[0x0][0x450] ;  /* 0x00011400ff040b82 */ /* 0x002e620000000800 */
[----:B0-----:R-:W-:-:S05]  /*1800*/  @P0 IMAD.HI.U32 R3, R3, UR4, RZ ;  /* 0x0000000403030c27 */ /* 0x001fca000f8e00ff */
        /* <DEDUP_REMOVED lines=39> */
.L_x_8323:
[-C--:B------:R-:W-:Y:S01]  /*1a80*/  IMAD R0, R8, R3.reuse, RZ ;  /* 0x0000000308007224 */ /* 0x080fe200078e02ff */
[----:B------:R-:W-:Y:S01]  /*1a90*/  PLOP3.LUT P0, PT, PT, PT, PT, 0x80, 0x0 ;  /* 0x000000000000781c */ /* 0x000fe20003f0f070 */
[----:B------:R-:W-:Y:S01]  /*1aa0*/  IMAD.MOV.U32 R20, RZ, RZ, RZ ;  /* 0x000000ffff147224 */ /* 0x000fe200078e00ff */
[----:B------:R-:W-:Y:S02]  /*1ab0*/  CS2R R150, SRZ ;  /* 0x0000000000967805 */ /* 0x000fe4000001ff00 */
[----:B------:R-:W-:Y:S02]  /*1ac0*/  CS2R R148, SRZ ;  /* 0x0000000000947805 */ /* 0x000fe4000001ff00 */
[----:B------:R-:W-:Y:S01]  /*1ad0*/  VIADDMNMX R11, R0, R3, R11, PT ;  /* 0x00000003000b7246 */ /* 0x000fe2000380010b */
        /* <DEDUP_REMOVED lines=76> */
[----:B------:R-:W-:Y:S01]  /*1fa0*/  UMOV UR7, 0x40000040 ;  /* 0x4000004000077882 */ /* 0x000fe20000000000 */
[----:B------:R-:W-:Y:S01]  /*1fb0*/  WARPGROUP.ARRIVE ;  /* 0x00000000000079c5 */ /* 0x000fe20000000000 */
        /* <DEDUP_REMOVED lines=12> */
[C---:B------:R-:W-:Y:S01]  /*2080*/  R2UR UR16, R5.reuse ;  /* 0x00000000051072ca */ /* 0x040fe200000e0000 */
[----:B------:R-:W-:Y:S01]  /*2090*/  VIADD R6, R5, 0x2 ;  /* 0x0000000205067836 */ /* 0x000fe20000000000 */
[----:B------:R-:W-:-:S04]  /*20a0*/  LOP3.LUT R3, R3, 0x2000000, RZ, 0xfc, !PT ;  /* 0x0200000003037812 */ /* 0x000fc800078efcff */
[----:B------:R-:W-:Y:S01]  /*20b0*/  R2UR UR12, R6 ;  /* 0x00000000060c72ca */ /* 0x000fe200000e0000 */
[----:B------:R-:W-:-:S04]  /*20c0*/  IMAD R4, R2, 0x1000, R3 ;  /* 0x0000100002047824 */ /* 0x000fc800078e0203 */
[C---:B------:R-:W-:Y:S01]  /*20d0*/  VIADD R6, R4.reuse, 0x80 ;  /* 0x0000008004067836 */ /* 0x040fe20000000000 */
[----:B------:R-:W-:-:S04]  /*20e0*/  R2UR UR18, R4 ;  /* 0x00000000041272ca */ /* 0x000fc800000e0000 */
[----:B------:R-:W-:Y:S01]  /*20f0*/  R2UR UR14, R6 ;  /* 0x00000000060e72ca */ /* 0x000fe200000e0000 */
[C---:B------:R-:W-:Y:S02]  /*2100*/  VIADD R6, R5.reuse, 0x4 ;  /* 0x0000000405067836 */ /* 0x040fe40000000000 */
[----:B------:R-:W-:-:S03]  /*2110*/  VIADD R5, R5, 0x6 ;  /* 0x0000000605057836 */ /* 0x000fc60000000000 */
[----:B------:R-:W-:Y:S01]  /*2120*/  R2UR UR8, R6 ;  /* 0x00000000060872ca */ /* 0x000fe200000e0000 */
[C---:B------:R-:W-:Y:S01]  /*2130*/  VIADD R6, R4.reuse, 0x100 ;  /* 0x0000010004067836 */ /* 0x040fe20000000000 */
[----:B------:R-:W-:Y:S01]  /*2140*/  R2UR UR4, R5 ;  /* 0x00000000050472ca */ /* 0x000fe200000e0000 */
[----:B------:R-:W-:Y:S01]  /*2150*/  HGMMA.64x256x16.F32.BF16 R24, gdesc[UR16].tnspB, RZ, !UPT, gsb0 ;  /* 0x43e00000101879f0 */ /* 0x000fe2000c0018ff */
[----:B------:R-:W-:Y:S02]  /*2160*/  VIADD R4, R4, 0x180 ;  /* 0x0000018004047836 */ /* 0x000fe40000000000 */
[----:B------:R-:W-:-:S03]  /*2170*/  R2UR UR10, R6 ;  /* 0x00000000060a72ca */ /* 0x000fc600000e0000 */
[----:B------:R-:W-:Y:S01]  /*2180*/  R2UR UR6, R4 ;  /* 0x00000000040672ca */ /* 0x000fe200000e0000 */
[----:B------:R-:W-:-:S05]  /*2190*/  IMAD.MOV.U32 R4, RZ, RZ, 0x1 ;  /* 0x00000001ff047424 */ /* 0x000fca00078e00ff */
[----:B------:R-:W-:-:S04]  /*21a0*/  SEL R4, R4, 0x2, !P0 ;  /* 0x0000000204047807 */ /* 0x000fc80004000000 */
[----:B------:R-:W-:-:S04]  /*21b0*/  LOP3.LUT R4, R4, 0x1, RZ, 0xfc, !PT ;  /* 0x0000000104047812 */ /* 0x000fc800078efcff */
[----:B------:R-:W-:Y:S01]  /*21c0*/  ISETP.NE.AND P1, PT, R4, 0x3, PT ;  /* 0x000000030400780c */ /* 0x000fe20003f25270 */
        /* <DEDUP_REMOVED lines=15> */
.L_x_8325:
[----:B------:R-:W0:Y:S01]  /*22c0*/  S2R R5, SR_CgaCtaId ;  /* 0x0000000000057919 */ /* 0x000e220000008800 */
[----:B------:R-:W-:Y:S01]  /*22d0*/  UIADD3 UR6, UR20, -0x2, URZ ;  /* 0xfffffffe14067890 */ /* 0x000fe2000fffe03f */
[----:B------:R-:W-:-:S04]  /*22e0*/  IMAD R4, R2, 0x8, R17 ;  /* 0x0000000802047824 */ /* 0x000fc800078e0211 */
[----:B------:R-:W-:Y:S01]  /*22f0*/  VIADD R4, R4, 0x38860 ;  /* 0x0003886004047836 */ /* 0x000fe20000000000 */
[----:B------:R-:W-:-:S04]  /*2300*/  ISETP.LE.AND P0, PT, R0, UR6, PT ;  /* 0x0000000600007c0c */ /* 0x000fc8000bf03270 */
[----:B0-----:R-:W-:-:S04]  /*2310*/  PRMT R4, R5, 0x654, R4 ;  /* 0x0000065405047816 */ /* 0x001fc80000000004 */
[----:B------:R0:W-:Y:S05]  /*2320*/  SYNCS.ARRIVE.TRANS64.RED.A1T0 RZ, [R4+URZ], RZ ;  /* 0x000000ff04ff79a7 */ /* 0x0001ea000810043f */
[----:B------:R-:W-:Y:S05]  /*2330*/  @!P0 BRA `(.L_x_8326) ;  /* 0x0000000800cc8947 */ /* 0x000fea0003800000 */
[----:B------:R-:W-:-:S05]  /*2340*/  UMOV UR20, UR6 ;  /* 0x0000000600147c82 */ /* 0x000fca0008000000 */
.L_x_8328:
        /* <DEDUP_REMOVED lines=9> */
[----:B------:R-:W-:Y:S01]  /*23e0*/  SEL R2, R2, RZ, P0 ;  /* 0x000000ff02027207 */ /* 0x000fe20000000000 */
        /* <DEDUP_REMOVED lines=139> */
[----:B------:R-:W-:Y:S02]  /*2ca0*/  R2UR UR6, R4 ;  /* 0x00000000040672ca */ /* 0x000fe400000e0000 */
[----:B------:R-:W-:Y:S01]  /*2cb0*/  SEL R4, RZ, 0x1, P0 ;  /* 0x00000001ff047807 */ /* 0x000fe20000000000 */
[----:B------:R-:W-:-:S02]  /*2cc0*/  WARPGROUP.DEPBAR.LE gsb0, 0x0 ;  /* 0x00008000000079c5 */ /* 0x000fc40000010000 */
[----:B------:R-:W-:-:S15]  /*2cd0*/  WARPGROUP.ARRIVE ;  /* 0x00000000000079c5 */ /* 0x000fde0000000000 */
[----:B------:R-:W-:-:S05]  /*2ce0*/  NOP ;  /* 0x0000000000007918 */ /* 0x000fca0000000000 */
        /* <DEDUP_REMOVED lines=9> */
[----:B------:R-:W-:Y:S01]  /*2d80*/  R2UR UR7, R4 ;  /* 0x00000000040772ca */ /* 0x000fe200000e0000 */
[----:B------:R-:W-:Y:S01]  /*2d90*/  UMOV UR6, UR20 ;  /* 0x0000001400067c82 */ /* 0x000fe20008000000 */
[----:B------:R-:W-:Y:S01]  /*2da0*/  UIADD3 UR20, UR20, -0x1, URZ ;  /* 0xffffffff14147890 */ /* 0x000fe2000fffe03f */
[----:B------:R-:W-:-:S10]  /*2db0*/  ISETP.LT.AND P0, PT, R0, UR6, PT ;  /* 0x0000000600007c0c */ /* 0x000fd4000bf01270 */
[----:B------:R-:W-:Y:S01]  /*2dc0*/  ULOP3.LUT UR37, UR37, UR7, URZ, 0x3c, !UPT ;  /* 0x0000000725257292 */ /* 0x000fe2000f8e3c3f */
[----:B------:R-:W-:Y:S02]  /*2dd0*/  WARPGROUP.DEPBAR.LE gsb0, 0x0 ;  /* 0x00008000000079c5 */ /* 0x000fe40000010000 */
[----:B------:R-:W-:Y:S06]  /*2de0*/  BAR.ARV 0xf, 0x100 ;  /* 0x03c4000000007b1d */ /* 0x000fec0000002000 */
[----:B------:R-:W-:Y:S05]  /*2df0*/  @!P1 BRA `(.L_x_8327) ;  /* 0x0000000000049947 */ /* 0x000fea0003800000 */
[----:B------:R-:W-:Y:S01]  /*2e00*/  BPT.TRAP 0x1 ;  /* 0x000000040000795c */ /* 0x000fe20000300000 */
.L_x_8327:
[----:B------:R-:W0:Y:S01]  /*2e10*/  S2R R5, SR_CgaCtaId ;  /* 0x0000000000057919 */ /* 0x000e220000008800 */
[----:B------:R-:W-:-:S04]  /*2e20*/  IMAD R4, R2, 0x8, R17 ;  /* 0x0000000802047824 */ /* 0x000fc800078e0211 */
[----:B------:R-:W-:-:S05]  /*2e30*/  VIADD R4, R4, 0x38860 ;  /* 0x0003886004047836 */ /* 0x000fca0000000000 */
[----:B0-----:R-:W-:-:S04]  /*2e40*/  PRMT R4, R5, 0x654, R4 ;  /* 0x0000065405047816 */ /* 0x001fc80000000004 */
[----:B------:R1:W-:Y:S01]  /*2e50*/  SYNCS.ARRIVE.TRANS64.RED.A1T0 RZ, [R4+URZ], RZ ;  /* 0x000000ff04ff79a7 */ /* 0x0003e2000810043f */
[----:B------:R-:W-:Y:S05]  /*2e60*/  @P0 BRA `(.L_x_8328) ;  /* 0xfffffff400380947 */ /* 0x000fea000383ffff */
.L_x_8326:
[----:B------:R-:W-:Y:S01]  /*2e70*/  BAR.SYNC.DEFER_BLOCKING 0xe, 0x100 ;  /* 0x0384000000007b1d */ /* 0x000fe20000010000 */
[C---:B------:R-:W-:Y:S01]  /*2e80*/  IMAD R0, R2.reuse, 0x40, R19 ;  /* 0x0000004002007824 */ /* 0x040fe200078e0213 */
[----:B------:R-:W-:Y:S01]  /*2e90*/  PLOP3.LUT P0, PT, PT, PT, PT, 0x8, 0x0 ;  /* 0x000000000000781c */ /* 0x000fe20003f0e170 */
[----:B------:R-:W-:Y:S02]  /*2ea0*/  VIADD R2, R2, 0x1 ;  /* 0x0000000102027836 */ /* 0x000fe40000000000 */
[----:B------:R-:W-:Y:S02]  /*2eb0*/  IMAD R17, R0, 0x4, R17 ;  /* 0x0000000400117824 */ /* 0x000fe400078e0211 */
[----:B------:R-:W-:Y:S01]  /*2ec0*/  IMAD.MOV.U32 R20, RZ, RZ, RZ ;  /* 0x000000ffff147224 */ /* 0x000fe200078e00ff */
[----:B------:R-:W-:-:S04]  /*2ed0*/  ISETP.NE.AND P1, PT, R2, 0x2, PT ;  /* 0x000000020200780c */ /* 0x000fc80003f25270 */
[----:B------:R-:W-:Y:S01]  /*2ee0*/  SEL R2, R2, RZ, P1 ;  /* 0x000000ff02027207 */ /* 0x000fe20000800000 */
[----:B------:R-:W2:Y:S04]  /*2ef0*/  LDS R3, [R17+0x38400] ;  /* 0x0384000011037984 */ /* 0x000ea80000000800 */
[----:B------:R-:W3:Y:S01]  /*2f00*/  LDS R0, [R17+0x38420] ;  /* 0x0384200011007984 */ /* 0x000ee20000000800 */
        /* <DEDUP_REMOVED lines=65> */
[-C--:B---3--:R-:W-:Y:S01]  /*3320*/  FMUL.FTZ R26, R26, R0.reuse ;  /* 0x000000001a1a7220 */ /* 0x088fe20000410000 */
[-C--:B------:R-:W-:Y:S01]  /*3330*/  FMUL.FTZ R27, R27, R0.reuse ;  /* 0x000000001b1b7220 */ /* 0x080fe20000410000 */
        /* <DEDUP_REMOVED lines=64> */
[----:B------:R-:W-:Y:S01]  /*3740*/  ULOP3.LUT UR37, UR37, UR4, URZ, 0x3c, !UPT ;  /* 0x0000000425257292 */ /* 0x000fe2000f8e3c3f */
[----:B------:R-:W-:Y:S06]  /*3750*/  BAR.ARV 0xf, 0x100 ;  /* 0x03c4000000007b1d */ /* 0x000fec0000002000 */
[----:B------:R-:W-:Y:S05]  /*3760*/  BRA `(.L_x_8324) ;  /* 0x000000a000987947 */ /* 0x000fea0003800000 */
.L_x_8322:
[----:B------:R-:W2:Y:S01]  /*3770*/  LDC R186, c[0x0][0x448] ;  /* 0x00011200ffba7b82 */ /* 0x000ea20000000800 */
[----:B------:R-:W-:Y:S01]  /*3780*/  UIADD3 UR4, UR39, 0x3f, URZ ;  /* 0x0000003f27047890 */ /* 0x000fe2000fffe03f */
[----:B01----:R-:W-:Y:S02]  /*3790*/  IADD3 R5, R185, 0x40, -R184 ;  /* 0x00000040b9057810 */ /* 0x003fe40007ffe8b8 */
[----:B------:R-:W-:Y:S02]  /*37a0*/  LOP3.LUT R16, R16, 0xffffffef, RZ, 0xc0, !PT ;  /* 0xffffffef10107812 */ /* 0x000fe400078ec0ff */
[----:B--2---:R-:W-:-:S13]  /*37b0*/  ISETP.NE.AND P0, PT, R186, 0x1, PT ;  /* 0x00000001ba00780c */ /* 0x004fda0003f05270 */
[----:B------:R-:W0:Y:S01]  /*37c0*/  @P0 LDC R0, c[0x0][0x44c] ;  /* 0x00011300ff000b82 */ /* 0x000e220000000800 */
[----:B------:R-:W-:-:S07]  /*37d0*/  @P0 LOP3.LUT R16, R16, 0x10, RZ, 0xfc, !PT ;  /* 0x0000001010100812 */ /* 0x000fce00078efcff */
[----:B------:R-:W1:Y:S01]  /*37e0*/  @P0 LDC R4, c[0x0][0x450] ;  /* 0x00011400ff040b82 */ /* 0x000e620000000800 */
[----:B0-----:R-:W-:-:S04]  /*37f0*/  @P0 IMAD.HI.U32 R3, R0, UR4, RZ ;  /* 0x0000000400030c27 */ /* 0x001fc8000f8e00ff */
[----:B------:R-:W-:Y:S01]  /*3800*/  IMAD.U32 R0, RZ, RZ, UR4 ;  /* 0x00000004ff007e24 */ /* 0x000fe2000f8e00ff */
[----:B------:R-:W-:Y:S01]  /*3810*/  UMOV UR4, URZ ;  /* 0x0000003f00047c82 */ /* 0x000fe20008000000 */
[----:B-1----:R-:W-:-:S05]  /*3820*/  @P0 SHF.R.U32.HI R0, RZ, R4, R3 ;  /* 0x00000004ff000219 */ /* 0x002fca0000011603 */
[----:B------:R-:W-:-:S05]  /*3830*/  IMAD.IADD R0, R5, 0x1, R0 ;  /* 0x0000000105007824 */ /* 0x000fca00078e0200 */
[----:B------:R-:W-:-:S04]  /*3840*/  SHF.R.S32.HI R3, RZ, 0x1f, R0 ;  /* 0x0000001fff037819 */ /* 0x000fc80000011400 */
[----:B------:R-:W-:Y:S02]  /*3850*/  LEA.HI R3, R3, R0, RZ, 0x6 ;  /* 0x0000000003037211 */ /* 0x000fe400078f30ff */
[----:B------:R-:W-:Y:S02]  /*3860*/  LOP3.LUT R0, R201, 0xff, RZ, 0xc0, !PT ;  /* 0x000000ffc9007812 */ /* 0x000fe400078ec0ff */
[----:B------:R-:W-:Y:S02]  /*3870*/  SHF.R.S32.HI R3, RZ, 0x6, R3 ;  /* 0x00000006ff037819 */ /* 0x000fe40000011403 */
[----:B------:R-:W-:Y:S02]  /*3880*/  R2UR UR38, R0 ;  /* 0x00000000002672ca */ /* 0x000fe400000e0000 */
[----:B------:R-:W-:-:S04]  /*3890*/  VIMNMX R6, R6, R3, PT ;  /* 0x0000000306067248 */ /* 0x000fc80003fe0100 */
[----:B------:R-:W-:-:S13]  /*38a0*/  ISETP.GE.AND P0, PT, R6, 0x1, PT ;  /* 0x000000010600780c */ /* 0x000fda0003f06270 */
[----:B------:R-:W-:Y:S05]  /*38b0*/  @!P0 BRA `(.L_x_8329) ;  /* 0x0000000000948947 */ /* 0x000fea0003800000 */
[----:B------:R-:W-:Y:S01]  /*38c0*/  SHF.R.U32.HI R5, RZ, 0x10, R201 ;  /* 0x00000010ff057819 */ /* 0x000fe200000116c9 */
[----:B------:R-:W-:-:S03]  /*38d0*/  UMOV UR4, URZ ;  /* 0x0000003f00047c82 */ /* 0x000fc60008000000 */
[----:B------:R-:W-:-:S13]  /*38e0*/  ISETP.NE.AND P0, PT, R5, RZ, PT ;  /* 0x000000ff0500720c */ /* 0x000fda0003f05270 */
[----:B------:R-:W0:Y:S02]  /*38f0*/  @!P0 LDC R5, c[0x0][0xae8] ;  /* 0x0002ba00ff058b82 */ /* 0x000e240000000800 */
[-C--:B0-----:R-:W-:Y:S02]  /*3900*/  IABS R0, R5.reuse ;  /* 0x0000000500007213 */ /* 0x081fe40000000000 */
[----:B------:R-:W-:Y:S02]  /*3910*/  IABS R8, R5 ;  /* 0x0000000500087213 */ /* 0x000fe40000000000 */
[----:B------:R-:W-:Y:S02]  /*3920*/  R2UR UR8, R0 ;  /* 0x00000000000872ca */ /* 0x000fe400000e0000 */
[C---:B------:R-:W-:Y:S02]  /*3930*/  IADD3 R0, R5.reuse, -0x1, R6 ;  /* 0xffffffff05007810 */ /* 0x040fe40007ffe006 */
[----:B------:R-:W-:-:S02]  /*3940*/  R2UR UR9, R5 ;  /* 0x00000000050972ca */ /* 0x000fc400000e0000 */
[----:B------:R-:W-:Y:S02]  /*3950*/  IABS R7, R0 ;  /* 0x0000000000077213 */ /* 0x000fe40000000000 */
[----:B------:R-:W-:Y:S02]  /*3960*/  LOP3.LUT R0, R0, R5, RZ, 0x3c, !PT ;  /* 0x0000000500007212 */ /* 0x000fe400078e3cff */
[----:B------:R-:W-:-:S03]  /*3970*/  R2UR UR7, R7 ;  /* 0x00000000070772ca */ /* 0x000fc600000e0000 */
[----:B------:R-:W0:Y:S04]  /*3980*/  I2F.RP R3, UR8 ;  /* 0x0000000800037d06 */ /* 0x000e280008209400 */
[----:B------:R-:W-:-:S06]  /*3990*/  UISETP.NE.AND UP0, UPT, UR9, URZ, UPT ;  /* 0x0000003f0900728c */ /* 0x000fcc000bf05270 */
[----:B------:R-:W-:Y:S01]  /*39a0*/  PLOP3.LUT P0, PT, PT, PT, UP0, 0x80, 0x0 ;  /* 0x000000000000781c */ /* 0x000fe20003f0f008 */
        /* <DEDUP_REMOVED lines=16> */
[----:B------:R-:W-:Y:S01]  /*3ab0*/  UISETP.GE.AND UP2, UPT, UR6, URZ, UPT ;  /* 0x0000003f0600728c */ /* 0x000fe2000bf46270 */
[----:B------:R-:W-:-:S08]  /*3ac0*/  @!P0 R2UR UR6, R5 ;  /* 0x00000000050682ca */ /* 0x000fd000000e0000 */
[----:B------:R-:W-:-:S07]  /*3ad0*/  @UP1 UIADD3 UR5, UR5, 0x1, URZ ;  /* 0x0000000105051890 */ /* 0x000fce000fffe03f */
[----:B------:R-:W-:Y:S02]  /*3ae0*/  UMOV UR4, UR5 ;  /* 0x0000000500047c82 */ /* 0x000fe40008000000 */
[----:B------:R-:W-:Y:S02]  /*3af0*/  @!UP2 UIADD3 UR4, -UR4, URZ, URZ ;  /* 0x0000003f0404a290 */ /* 0x000fe4000fffe13f */
[----:B------:R-:W-:-:S12]  /*3b00*/  @!UP0 ULOP3.LUT UR4, URZ, UR6, URZ, 0x33, !UPT ;  /* 0x000000063f048292 */ /* 0x000fd8000f8e333f */
.L_x_8329:
        /* <DEDUP_REMOVED lines=72> */
[----:B------:R-:W2:Y:S04]  /*3f90*/  LDL R0, [R1+0xc] ;  /* 0x00000c0001007983 */ /* 0x000ea80000100800 */
        /* <DEDUP_REMOVED lines=28> */
.L_x_8330:
        /* <DEDUP_REMOVED lines=10> */
[----:B------:R-:W0:Y:S02]  /*4200*/  SYNCS.PHASECHK.TRANS64.TRYWAIT P1, [R17+URZ+0x38800], R6 ;  /* 0x03880006110075a7 */ /* 0x000e24000802017f */
[----:B0-----:R-:W-:Y:S05]  /*4210*/  @!P1 BRA `(.L_x_8331) ;  /* 0x0000015000a49947 */ /* 0x001fea0003800000 */
.L_x_8475:
[----:B------:R-:W-:Y:S05]  /*4220*/  @!P0 BRA `(.L_x_8332) ;  /* 0x0000000000048947 */ /* 0x000fea0003800000 */
[----:B------:R-:W-:Y:S01]  /*4230*/  BPT.TRAP 0x1 ;  /* 0x000000040000795c */ /* 0x000fe20000300000 */
.L_x_8332:
[----:B------:R-:W-:Y:S02]  /*4240*/  IMAD.U32 R8, RZ, RZ, UR37 ;  /* 0x00000025ff087e24 */ /* 0x000fe4000f8e00ff */
[----:B------:R-:W-:-:S03]  /*4250*/  IMAD R9, R2, 0x8, R17 ;  /* 0x0000000802097824 */ /* 0x000fc600078e0211 */
[----:B------:R-:W-:-:S04]  /*4260*/  SHF.L.U32 R8, R8, 0x1f, RZ ;  /* 0x0000001f08087819 */ /* 0x000fc800000006ff */
[----:B------:R1:W2:Y:S01]  /*4270*/  SYNCS.PHASECHK.TRANS64.TRYWAIT P1, [R9+URZ+0x38830], R8 ;  /* 0x03883008090075a7 */ /* 0x0002a2000802017f */
[----:B------:R-:W-:Y:S05]  /*4280*/  @!P0 BRA `(.L_x_8333) ;  /* 0x0000000000048947 */ /* 0x000fea0003800000 */
[----:B------:R-:W-:Y:S01]  /*4290*/  BPT.TRAP 0x1 ;  /* 0x000000040000795c */ /* 0x000fe20000300000 */
.L_x_8333:
[----:B------:R-:W-:-:S05]  /*42a0*/  VIADD R0, R17, 0x22400 ;  /* 0x0002240011007836 */ /* 0x000fca0000000000 */
[----:B------:R-:W-:-:S04]  /*42b0*/  SHF.R.U32.HI R0, RZ, 0x4, R0 ;  /* 0x00000004ff007819 */ /* 0x000fc80000011600 */
[----:B------:R-:W-:Y:S01]  /*42c0*/  LOP3.LUT R0, R0, 0x3fff, RZ, 0xc0, !PT ;  /* 0x00003fff00007812 */ /* 0x000fe200078ec0ff */
[----:B--2---:R-:W-:Y:S06]  /*42d0*/  @P1 BRA `(.L_x_8334) ;  /* 0x0000000000081947 */ /* 0x004fec0003800000 */
[----:B------:R-:W2:Y:S02]  /*42e0*/  SYNCS.PHASECHK.TRANS64.TRYWAIT P1, [R9+URZ+0x38830], R8 ;  /* 0x03883008090075a7 */ /* 0x000ea4000802017f */
[----:B--2---:R-:W-:Y:S05]  /*42f0*/  @!P1 BRA `(.L_x_8335) ;  /* 0x0000015000809947 */ /* 0x004fea0003800000 */
.L_x_8334:
[----:B------:R-:W-:Y:S05]  /*4300*/  WARPSYNC.ALL ;  /* 0x0000000000007948 */ /* 0x000fea0003800000 */
[----:B------:R-:W-:Y:S01]  /*4310*/  LOP3.LUT R4, R0, 0x10000, RZ, 0xfc, !PT ;  /* 0x0001000000047812 */ /* 0x000fe200078efcff */
[----:B------:R-:W-:Y:S01]  /*4320*/  VIADD R0, R17, 0x20400 ;  /* 0x0002040011007836 */ /* 0x000fe20000000000 */
[----:B------:R-:W-:-:S03]  /*4330*/  WARPGROUP.ARRIVE ;  /* 0x00000000000079c5 */ /* 0x000fc60000000000 */
[----:B------:R-:W-:Y:S01]  /*4340*/  IMAD R3, R2, 0x200, R4 ;  /* 0x0000020002037824 */ /* 0x000fe200078e0204 */
[----:B------:R-:W-:Y:S01]  /*4350*/  UMOV UR11, 0x40000040 ;  /* 0x40000040000b7882 */ /* 0x000fe20000000000 */
[----:B------:R-:W-:Y:S01]  /*4360*/  UMOV UR9, 0x40000040 ;  /* 0x4000004000097882 */ /* 0x000fe20000000000 */
[----:B------:R-:W-:Y:S01]  /*4370*/  SHF.R.U32.HI R0, RZ, 0x4, R0 ;  /* 0x00000004ff007819 */ /* 0x000fe20000011600 */
[----:B------:R-:W-:Y:S01]  /*4380*/  UMOV UR15, 0x40000040 ;  /* 0x40000040000f7882 */ /* 0x000fe20000000000 */
[----:B------:R-:W-:Y:S01]  /*4390*/  R2UR UR10, R3 ;  /* 0x00000000030a72ca */ /* 0x000fe200000e0000 */
[----:B------:R-:W-:Y:S01]  /*43a0*/  UMOV UR13, 0x40000040 ;  /* 0x40000040000d7882 */ /* 0x000fe20000000000 */
[----:B------:R-:W-:Y:S01]  /*43b0*/  LOP3.LUT R0, R0, 0x3fff, RZ, 0xc0, !PT ;  /* 0x00003fff00007812 */ /* 0x000fe200078ec0ff */
[----:B------:R-:W-:Y:S01]  /*43c0*/  UMOV UR19, 0x40000040 ;  /* 0x4000004000137882 */ /* 0x000fe20000000000 */
[----:B------:R-:W-:Y:S01]  /*43d0*/  UMOV UR17, 0x40000040 ;  /* 0x4000004000117882 */ /* 0x000fe20000000000 */
[----:B------:R-:W-:Y:S01]  /*43e0*/  UMOV UR23, 0x40000040 ;  /* 0x4000004000177882 */ /* 0x000fe20000000000 */
[----:B------:R-:W-:Y:S01]  /*43f0*/  LOP3.LUT R0, R0, 0x10000, RZ, 0xfc, !PT ;  /* 0x0001000000007812 */ /* 0x000fe200078efcff */
[----:B------:R-:W-:-:S03]  /*4400*/  UMOV UR21, 0x40000040 ;  /* 0x4000004000157882 */ /* 0x000fc60000000000 */
[C---:B------:R-:W-:Y:S01]  /*4410*/  R2UR UR8, R0.reuse ;  /* 0x00000000000872ca */ /* 0x040fe200000e0000 */
[C---:B------:R-:W-:Y:S02]  /*4420*/  VIADD R3, R0.reuse, 0x2 ;  /* 0x0000000200037836 */ /* 0x040fe40000000000 */
[----:B------:R-:W-:Y:S02]  /*4430*/  UIADD3 UR14, UR10, 0x2, URZ ;  /* 0x000000020a0e7890 */ /* 0x000fe4000fffe03f */
[----:B------:R-:W-:Y:S01]  /*4440*/  UIADD3 UR18, UR10, 0x4, URZ ;  /* 0x000000040a127890 */ /* 0x000fe2000fffe03f */
[----:B------:R-:W-:Y:S01]  /*4450*/  R2UR UR12, R3 ;  /* 0x00000000030c72ca */ /* 0x000fe200000e0000 */
[C---:B------:R-:W-:Y:S01]  /*4460*/  VIADD R3, R0.reuse, 0x4 ;  /* 0x0000000400037836 */ /* 0x040fe20000000000 */
[----:B------:R-:W-:Y:S01]  /*4470*/  UIADD3 UR22, UR10, 0x6, URZ ;  /* 0x000000060a167890 */ /* 0x000fe2000fffe03f */
[----:B------:R-:W-:-:S03]  /*4480*/  VIADD R0, R0, 0x6 ;  /* 0x0000000600007836 */ /* 0x000fc60000000000 */
[----:B------:R-:W-:Y:S01]  /*4490*/  R2UR UR16, R3 ;  /* 0x00000000031072ca */ /* 0x000fe200000e0000 */
[----:B------:R-:W-:Y:S01]  /*44a0*/  HGMMA.64x64x16.F32.BF16 R24, gdesc[UR8], RZ, !UPT, gsb0 ;  /* 0x00e00000081879f0 */ /* 0x000fe2000c0018ff */
[----:B------:R-:W-:Y:S02]  /*44b0*/  R2UR UR20, R0 ;  /* 0x00000000001472ca */ /* 0x000fe400000e0000 */
        /* <DEDUP_REMOVED lines=10> */
[----:B------:R-:W3:Y:S02]  /*4560*/  SYNCS.PHASECHK.TRANS64.TRYWAIT P1, [R17+URZ+0x38810], R6 ;  /* 0x03881006110075a7 */ /* 0x000ee4000802017f */
[----:B---3--:R-:W-:Y:S05]  /*4570*/  @!P1 BRA `(.L_x_8336) ;  /* 0x0000014c00f49947 */ /* 0x008fea0003800000 */
.L_x_8476:
[----:B------:R-:W-:Y:S05]  /*4580*/  @!P0 BRA `(.L_x_8337) ;  /* 0x0000000000048947 */ /* 0x000fea0003800000 */
[----:B------:R-:W-:Y:S01]  /*4590*/  BPT.TRAP 0x1 ;  /* 0x000000040000795c */ /* 0x000fe20000300000 */
.L_x_8337:
[----:B------:R4:W0:Y:S01]  /*45a0*/  SYNCS.PHASECHK.TRANS64.TRYWAIT P1, [R9+URZ+0x38850], R8 ;  /* 0x03885008090075a7 */ /* 0x000822000802017f */
[----:B------:R-:W-:Y:S05]  /*45b0*/  @!P0 BRA `(.L_x_8338) ;  /* 0x0000000000048947 */ /* 0x000fea0003800000 */
[----:B------:R-:W-:Y:S01]  /*45c0*/  BPT.TRAP 0x1 ;  /* 0x000000040000795c */ /* 0x000fe20000300000 */
.L_x_8338:
[C---:B------:R-:W-:Y:S02]  /*45d0*/  VIADD R0, R17.reuse, 0x400 ;  /* 0x0000040011007836 */ /* 0x040fe40000000000 */
[----:B------:R-:W-:-:S03]  /*45e0*/  VIADD R3, R17, 0x26400 ;  /* 0x0002640011037836 */ /* 0x000fc60000000000 */
[----:B------:R-:W-:Y:S02]  /*45f0*/  SHF.R.U32.HI R0, RZ, 0x4, R0 ;  /* 0x00000004ff007819 */ /* 0x000fe40000011600 */
[----:B------:R-:W-:Y:S02]  /*4600*/  SHF.R.U32.HI R3, RZ, 0x4, R3 ;  /* 0x00000004ff037819 */ /* 0x000fe40000011603 */
[----:B------:R-:W-:Y:S02]  /*4610*/  LOP3.LUT R0, R0, 0x3fff, RZ, 0xc0, !PT ;  /* 0x00003fff00007812 */ /* 0x000fe400078ec0ff */
[----:B------:R-:W-:Y:S02]  /*4620*/  LOP3.LUT R3, R3, 0x3fff, RZ, 0xc0, !PT ;  /* 0x00003fff03037812 */ /* 0x000fe400078ec0ff */
[----:B------:R-:W-:Y:S02]  /*4630*/  LOP3.LUT R0, R0, 0x10000, RZ, 0xfc, !PT ;  /* 0x0001000000007812 */ /* 0x000fe400078efcff */
[----:B------:R-:W-:-:S03]  /*4640*/  LOP3.LUT R3, R3, 0x10000, RZ, 0xfc, !PT ;  /* 0x0001000003037812 */ /* 0x000fc600078efcff */
[----:B------:R-:W-:Y:S01]  /*4650*/  IMAD R5, R2, 0x1000, R0 ;  /* 0x0000100002057824 */ /* 0x000fe200078e0200 */
[----:B0-----:R-:W-:Y:S06]  /*4660*/  @P1 BRA `(.L_x_8339) ;  /* 0x0000000000081947 */ /* 0x001fec0003800000 */
[----:B------:R-:W0:Y:S02]  /*4670*/  SYNCS.PHASECHK.TRANS64.TRYWAIT P1, [R9+URZ+0x38850], R8 ;  /* 0x03885008090075a7 */ /* 0x000e24000802017f */
[----:B0-----:R-:W-:Y:S05]  /*4680*/  @!P1 BRA `(.L_x_8340) ;  /* 0x0000014c00c49947 */ /* 0x001fea0003800000 */
.L_x_8339:
[----:B------:R-:W-:Y:S01]  /*4690*/  R2UR UR24, R3 ;  /* 0x00000000031872ca */ /* 0x000fe200000e0000 */
[----:B------:R-:W-:Y:S01]  /*46a0*/  WARPGROUP.ARRIVE ;  /* 0x00000000000079c5 */ /* 0x000fe20000000000 */
[----:B------:R-:W-:Y:S01]  /*46b0*/  R2UR UR26, R5 ;  /* 0x00000000051a72ca */ /* 0x000fe200000e0000 */
[----:B------:R-:W-:Y:S01]  /*46c0*/  UMOV UR25, 0x40000040 ;  /* 0x4000004000197882 */ /* 0x000fe20000000000 */
[----:B------:R-:W-:Y:S01]  /*46d0*/  UMOV UR27, 0x40000040 ;  /* 0x40000040001b7882 */ /* 0x000fe20000000000 */
[----:B------:R-:W-:Y:S01]  /*46e0*/  VIADD R7, R3, 0x2 ;  /* 0x0000000203077836 */ /* 0x000fe20000000000 */
[----:B------:R-:W-:Y:S01]  /*46f0*/  UMOV UR5, 0x40000040 ;  /* 0x4000004000057882 */ /* 0x000fe20000000000 */
[----:B---3--:R-:W-:Y:S01]  /*4700*/  VIADD R6, R5, 0x2 ;  /* 0x0000000205067836 */ /* 0x008fe20000000000 */
[----:B------:R-:W-:Y:S01]  /*4710*/  UMOV UR7, 0x40000040 ;  /* 0x4000004000077882 */ /* 0x000fe20000000000 */
[----:B------:R-:W0:Y:S01]  /*4720*/  S2R R10, SR_TID.X ;  /* 0x00000000000a7919 */ /* 0x000e220000002100 */
[----:B------:R-:W-:Y:S01]  /*4730*/  R2UR UR4, R7 ;  /* 0x00000000070472ca */ /* 0x000fe200000e0000 */
[----:B------:R-:W-:Y:S01]  /*4740*/  VIADD R7, R3, 0x4 ;  /* 0x0000000403077836 */ /* 0x000fe20000000000 */
[----:B------:R-:W-:Y:S01]  /*4750*/  R2UR UR6, R6 ;  /* 0x00000000060672ca */ /* 0x000fe200000e0000 */
[----:B------:R-:W-:-:S02]  /*4760*/  VIADD R6, R5, 0x4 ;  /* 0x0000000405067836 */ /* 0x000fc40000000000 */
[----:B------:R-:W-:Y:S01]  /*4770*/  HGMMA.64x64x16.F32.BF16 R24, gdesc[UR24], R24, gsb0 ;  /* 0x00e00000181879f0 */ /* 0x000fe20008001818 */
[----:B------:R-:W-:Y:S01]  /*4780*/  VIADD R11, R5, 0x800 ;  /* 0x00000800050b7836 */ /* 0x000fe20000000000 */
[----:B0-----:R-:W-:Y:S01]  /*4790*/  SHF.R.U32.HI R10, RZ, 0x7, R10 ;  /* 0x00000007ff0a7819 */ /* 0x001fe2000001160a */
        /* <DEDUP_REMOVED lines=8> */
[----:B------:R-:W-:Y:S01]  /*4820*/  VIADD R6, R5, 0x6 ;  /* 0x0000000605067836 */ /* 0x000fe20000000000 */
        /* <DEDUP_REMOVED lines=115> */
[----:B------:R-:W0:Y:S01]  /*4f60*/  SHFL.IDX PT, R6, R10, RZ, 0x1f ;  /* 0x00001fff0a067589 */ /* 0x000e2200000e0000 */
[----:B------:R-:W-:Y:S01]  /*4f70*/  VIADD R7, R3, 0x800 ;  /* 0x0000080003077836 */ /* 0x000fe20000000000 */
[----:B0-----:R-:W-:-:S04]  /*4f80*/  ISETP.GT.AND P1, PT, R6, 0x7f, PT ;  /* 0x0000007f0600780c */ /* 0x001fc80003f24270 */
[----:B------:R-:W-:-:S05]  /*4f90*/  SEL R6, RZ, 0x2, !P1 ;  /* 0x00000002ff067807 */ /* 0x000fca0004800000 */
[C---:B-12-4-:R-:W-:Y:S02]  /*4fa0*/  IMAD.IADD R8, R6.reuse, 0x1, R7 ;  /* 0x0000000106087824 */ /* 0x056fe400078e0207 */
        /* <DEDUP_REMOVED lines=12> */
[----:B------:R-:W-:Y:S02]  /*5070*/  IMAD.IADD R13, R11, 0x1, R8 ;  /* 0x000000010b0d7824 */ /* 0x000fe400078e0208 */
        /* <DEDUP_REMOVED lines=133> */
[----:B------:R-:W-:-:S02]  /*58d0*/  IMAD.IADD R10, R10, 0x1, R11 ;  /* 0x000000010a0a7824 */ /* 0x000fc400078e020b */
[----:B------:R-:W-:Y:S01]  /*58e0*/  IMAD.MOV.U32 R11, RZ, RZ, 0x40 ;  /* 0x00000040ff0b7424 */ /* 0x000fe200078e00ff */
[----:B------:R-:W-:Y:S02]  /*58f0*/  WARPGROUP.DEPBAR.LE gsb0, 0x0 ;  /* 0x00008000000079c5 */ /* 0x000fe40000010000 */
[----:B------:R-:W-:-:S06]  /*5900*/  WARPGROUP.ARRIVE ;  /* 0x00000000000079c5 */ /* 0x000fcc0000000000 */
[----:B------:R-:W-:Y:S01]  /*5910*/  HGMMA.64x64x16.F32.BF16 R24, gdesc[UR4], R24, gsb0 ;  /* 0x00e00000041879f0 */ /* 0x000fe20008001818 */
[----:B------:R-:W-:Y:S01]  /*5920*/  R2UR UR4, R6 ;  /* 0x00000000060472ca */ /* 0x000fe200000e0000 */
[----:B------:R-:W-:Y:S01]  /*5930*/  UMOV UR5, 0x40000040 ;  /* 0x4000004000057882 */ /* 0x000fe20000000000 */
[----:B------:R-:W-:Y:S01]  /*5940*/  R2UR UR6, R8 ;  /* 0x00000000080672ca */ /* 0x000fe200000e0000 */
[----:B------:R-:W-:Y:S01]  /*5950*/  UMOV UR7, 0x40000040 ;  /* 0x4000004000077882 */ /* 0x000fe20000000000 */
[----:B------:R-:W-:-:S04]  /*5960*/  SEL R6, R11, 0x3e, P1 ;  /* 0x0000003e0b067807 */ /* 0x000fc80000800000 */
[----:B------:R-:W-:Y:S01]  /*5970*/  LOP3.LUT R6, R6, 0x6, RZ, 0xc0, !PT ;  /* 0x0000000606067812 */ /* 0x000fe200078ec0ff */
        /* <DEDUP_REMOVED lines=8> */
[----:B------:R-:W-:-:S04]  /*5a00*/  SEL R7, R7, 0xf80, P1 ;  /* 0x00000f8007077807 */ /* 0x000fc80000800000 */
        /* <DEDUP_REMOVED lines=16> */
.L_x_8341:
[----:B------:R-:W-:Y:S01]  /*5b10*/  ISETP.NE.AND P5, PT, R186, 0x1, PT ;  /* 0x00000001ba00780c */ /* 0x000fe20003fa5270 */
[----:B------:R-:W-:Y:S01]  /*5b20*/  VIADD R5, R193, UR39 ;  /* 0x00000027c1057c36 */ /* 0x000fe20008000000 */
[----:B------:R-:W-:Y:S01]  /*5b30*/  ULDC UR5, c[0x0][0xa80] ;  /* 0x0002a00000057ab9 */ /* 0x000fe20000000800 */
[----:B------:R-:W0:Y:S01]  /*5b40*/  S2R R14, SR_CgaCtaId ;  /* 0x00000000000e7919 */ /* 0x000e220000008800 */
[----:B------:R-:W-:Y:S01]  /*5b50*/  UMOV UR19, 0x40000040 ;  /* 0x4000004000137882 */ /* 0x000fe20000000000 */
[----:B------:R-:W-:Y:S01]  /*5b60*/  UMOV UR7, 0x40000040 ;  /* 0x4000004000077882 */ /* 0x000fe20000000000 */
[----:B------:R-:W-:Y:S01]  /*5b70*/  UMOV UR11, 0x40000040 ;  /* 0x40000040000b7882 */ /* 0x000fe20000000000 */
[----:B------:R-:W-:-:S06]  /*5b80*/  UMOV UR15, 0x40000040 ;  /* 0x40000040000f7882 */ /* 0x000fcc0000000000 */
[----:B------:R-:W1:Y:S08]  /*5b90*/  @P5 LDC R6, c[0x0][0x44c] ;  /* 0x00011300ff065b82 */ /* 0x000e700000000800 */
[----:B------:R-:W2:Y:S01]  /*5ba0*/  @P5 LDC R7, c[0x0][0x450] ;  /* 0x00011400ff075b82 */ /* 0x000ea20000000800 */
[----:B-1----:R-:W-:-:S05]  /*5bb0*/  @P5 IMAD.HI.U32 R6, R5, R6, RZ ;  /* 0x0000000605065227 */ /* 0x002fca00078e00ff */
[----:B--2---:R-:W-:Y:S01]  /*5bc0*/  @P5 SHF.R.U32.HI R5, RZ, R7, R6 ;  /* 0x00000007ff055219 */ /* 0x004fe20000011606 */
[----:B------:R-:W-:-:S04]  /*5bd0*/  IMAD R6, R168, -0x40, R11 ;  /* 0xffffffc0a8067824 */ /* 0x000fc800078e020b */
[----:B------:R-:W1:Y:S01]  /*5be0*/  SHFL.IDX PT, R8, R5, RZ, 0x1c1f ;  /* 0x001c1fff05087589 */ /* 0x000e6200000e0000 */
[----:B------:R-:W-:Y:S02]  /*5bf0*/  IADD3 R7, R185, 0x1, R6 ;  /* 0x00000001b9077810 */ /* 0x000fe40007ffe006 */
[----:B------:R-:W-:Y:S01]  /*5c00*/  IADD3 R6, -R192, R6, R185 ;  /* 0x00000006c0067210 */ /* 0x000fe20007ffe1b9 */
[----:B------:R-:W2:Y:S01]  /*5c10*/  SHFL.IDX PT, R5, R5, 0x1, 0x1c1f ;  /* 0x003c1f0005057f89 */ /* 0x000ea200000e0000 */
[----:B------:R-:W-:-:S04]  /*5c20*/  IADD3 R7, -R184, R7, -R192 ;  /* 0x00000007b8077210 */ /* 0x000fc80007ffe9c0 */
[----:B-1----:R-:W-:-:S04]  /*5c30*/  VIADDMNMX R8, R8, R7, R6, PT ;  /* 0x0000000708087246 */ /* 0x002fc80003800106 */
        /* <DEDUP_REMOVED lines=46> */
[----:B--2---:R-:W-:Y:S02]  /*5f20*/  VIADDMNMX R6, R5, R7, R6, PT ;  /* 0x0000000705067246 */ /* 0x004fe40003800106 */
[----:B------:R-:W-:-:S02]  /*5f30*/  FMNMX.FTZ R8, R53, R8, !PT ;  /* 0x0000000835087209 */ /* 0x000fc40007810000 */
[C---:B------:R-:W-:Y:S02]  /*5f40*/  ISETP.GT.AND P1, PT, R6.reuse, RZ, PT ;  /* 0x000000ff0600720c */ /* 0x040fe40003f24270 */
[C---:B------:R-:W-:Y:S01]  /*5f50*/  ISETP.GT.AND P2, PT, R6.reuse, 0x1, PT ;  /* 0x000000010600780c */ /* 0x040fe20003f44270 */
[----:B------:R-:W1:Y:S01]  /*5f60*/  SHFL.BFLY PT, R11, R8, 0x2, 0x1f ;  /* 0x0c401f00080b7f89 */ /* 0x000e6200000e0000 */
        /* <DEDUP_REMOVED lines=12> */
[----:B-1----:R-:W-:Y:S02]  /*6030*/  FMNMX.FTZ R11, R8, R11, !PT ;  /* 0x0000000b080b7209 */ /* 0x002fe40007810000 */
[----:B------:R-:W-:Y:S02]  /*6040*/  FMNMX.FTZ R8, R30, R5, !PT ;  /* 0x000000051e087209 */ /* 0x000fe40007810000 */
[----:B------:R-:W-:Y:S01]  /*6050*/  ISETP.GT.AND P1, PT, R6, 0x19, PT ;  /* 0x000000190600780c */ /* 0x000fe20003f24270 */
[----:B------:R-:W1:Y:S01]  /*6060*/  SHFL.BFLY PT, R10, R11, 0x1, 0x1f ;  /* 0x0c201f000b0a7f89 */ /* 0x000e6200000e0000 */
        /* <DEDUP_REMOVED lines=58> */
[----:B--2---:R-:W-:Y:S01]  /*6410*/  FADD.FTZ R13, R24, R25 ;  /* 0x00000019180d7221 */ /* 0x004fe20000010000 */
[----:B------:R-:W-:-:S06]  /*6420*/  F2FP.BF16.F32.PACK_AB R152, R25, R24 ;  /* 0x000000181998723e */ /* 0x000fcc00000010ff */
[----:B------:R-:W2:Y:S01]  /*6430*/  MUFU.EX2 R32, R32 ;  /* 0x0000002000207308 */ /* 0x000ea20000000800 */
[----:B-1----:R-:W-:-:S07]  /*6440*/  FMNMX.FTZ R8, R5, R8, !PT ;  /* 0x0000000805087209 */ /* 0x002fce0007810000 */
[----:B------:R1:W-:Y:S01]  /*6450*/  MUFU.EX2 R11, R10 ;  /* 0x0000000a000b7308 */ /* 0x0003e20000000800 */
[----:B---3--:R-:W-:Y:S02]  /*6460*/  F2FP.BF16.F32.PACK_AB R154, R29, R28 ;  /* 0x0000001c1d9a723e */ /* 0x008fe400000010ff */
[C---:B------:R-:W-:Y:S01]  /*6470*/  FSETP.NEU.FTZ.AND P1, PT, R8.reuse, -INF , PT ;  /* 0xff8000000800780b */ /* 0x040fe20003f3d000 */
[----:B------:R-:W-:-:S04]  /*6480*/  FMUL.FTZ R5, R8, UR5 ;  /* 0x0000000508057c20 */ /* 0x000fc80008410000 */
[----:B------:R-:W-:Y:S01]  /*6490*/  MUFU.EX2 R33, R33 ;  /* 0x0000002100217308 */ /* 0x000fe20000000800 */
[----:B------:R-:W-:Y:S01]  /*64a0*/  FSEL R6, R5, RZ, P1 ;  /* 0x000000ff05067208 */ /* 0x000fe20000800000 */
[----:B------:R-:W-:-:S04]  /*64b0*/  IMAD R5, R2, 0x1000, R22 ;  /* 0x0000100002057824 */ /* 0x000fc800078e0216 */
        /* <DEDUP_REMOVED lines=8> */
[----:B------:R-:W-:Y:S02]  /*6540*/  VIADD R12, R5, 0x100 ;  /* 0x00000100050c7836 */ /* 0x000fe40000000000 */
[--C-:B------:R-:W-:Y:S01]  /*6550*/  FFMA.FTZ R39, R39, UR5, -R6.reuse ;  /* 0x0000000527277c23 */ /* 0x100fe20008010806 */
[C---:B-1----:R-:W-:Y:S01]  /*6560*/  VIADD R10, R5.reuse, 0x80 ;  /* 0x00000080050a7836 */ /* 0x042fe20000000000 */
[C---:B------:R-:W-:Y:S01]  /*6570*/  R2UR UR4, R5.reuse ;  /* 0x00000000050472ca */ /* 0x040fe200000e0000 */
[----:B------:R-:W-:Y:S01]  /*6580*/  VIADD R5, R5, 0x180 ;  /* 0x0000018005057836 */ /* 0x000fe20000000000 */
[----:B------:R-:W-:Y:S01]  /*6590*/  R2UR UR10, R12 ;  /* 0x000000000c0a72ca */ /* 0x000fe200000e0000 */
[----:B------:R-:W1:Y:S01]  /*65a0*/  MUFU.EX2 R27, R27 ;  /* 0x0000001b001b7308 */ /* 0x000e620000000800 */
[--C-:B------:R-:W-:Y:S01]  /*65b0*/  FFMA.FTZ R42, R42, UR5, -R6.reuse ;  /* 0x000000052a2a7c23 */ /* 0x100fe20008010806 */
[----:B------:R-:W-:Y:S01]  /*65c0*/  R2UR UR6, R10 ;  /* 0x000000000a0672ca */ /* 0x000fe200000e0000 */
[----:B------:R-:W-:Y:S01]  /*65d0*/  FADD.FTZ R10, R28, R13 ;  /* 0x0000000d1c0a7221 */ /* 0x000fe20000010000 */
[----:B------:R-:W-:Y:S01]  /*65e0*/  R2UR UR14, R5 ;  /* 0x00000000050e72ca */ /* 0x000fe200000e0000 */
[----:B------:R-:W-:Y:S01]  /*65f0*/  FFMA.FTZ R43, R43, UR5, -R6 ;  /* 0x000000052b2b7c23 */ /* 0x000fe20008010806 */
[----:B------:R-:W-:-:S02]  /*6600*/  VIADD R5, R9, 0x38840 ;  /* 0x0003884009057836 */ /* 0x000fc40000000000 */
[----:B------:R-:W-:Y:S01]  /*6610*/  FADD.FTZ R13, R29, R10 ;  /* 0x0000000a1d0d7221 */ /* 0x000fe20000010000 */
[----:B------:R-:W3:Y:S01]  /*6620*/  MUFU.EX2 R30, R30 ;  /* 0x0000001e001e7308 */ /* 0x000ee20000000800 */
[--C-:B------:R-:W-:Y:S01]  /*6630*/  FFMA.FTZ R46, R46, UR5, -R6.reuse ;  /* 0x000000052e2e7c23 */ /* 0x100fe20008010806 */
[--C-:B------:R-:W-:Y:S01]  /*6640*/  FFMA.FTZ R47, R47, UR5, -R6.reuse ;  /* 0x000000052f2f7c23 */ /* 0x100fe20008010806 */
[----:B0-----:R-:W-:Y:S01]  /*6650*/  PRMT R5, R14, 0x654, R5 ;  /* 0x000006540e057816 */ /* 0x001fe20000000005 */
[----:B--2---:R-:W-:Y:S01]  /*6660*/  FADD.FTZ R10, R32, R13 ;  /* 0x0000000d200a7221 */ /* 0x004fe20000010000 */
[--C-:B------:R-:W-:Y:S01]  /*6670*/  FFMA.FTZ R50, R50, UR5, -R6.reuse ;  /* 0x0000000532327c23 */ /* 0x100fe20008010806 */
[--C-:B------:R-:W-:Y:S01]  /*6680*/  FFMA.FTZ R51, R51, UR5, -R6.reuse ;  /* 0x0000000533337c23 */ /* 0x100fe20008010806 */
[----:B------:R0:W-:Y:S01]  /*6690*/  SYNCS.ARRIVE.TRANS64.RED.A1T0 RZ, [R5+URZ], RZ ;  /* 0x000000ff05ff79a7 */ /* 0x0001e2000810043f */
[----:B------:R-:W2:Y:S01]  /*66a0*/  MUFU.EX2 R31, R31 ;  /* 0x0000001f001f7308 */ /* 0x000ea20000000800 */
[----:B-1----:R-:W-:Y:S01]  /*66b0*/  FADD.FTZ R15, R26, R27 ;  /* 0x0000001b1a0f7221 */ /* 0x002fe20000010000 */
[--C-:B------:R-:W-:Y:S01]  /*66c0*/  FFMA.FTZ R54, R54, UR5, -R6.reuse ;  /* 0x0000000536367c23 */ /* 0x100fe20008010806 */
[----:B------:R-:W-:Y:S01]  /*66d0*/  FFMA.FTZ R6, R55, UR5, -R6 ;  /* 0x0000000537067c23 */ /* 0x000fe20008010806 */
[----:B------:R-:W-:Y:S01]  /*66e0*/  F2FP.BF16.F32.PACK_AB R153, R27, R26 ;  /* 0x0000001a1b99723e */ /* 0x000fe200000010ff */
[----:B------:R-:W-:Y:S01]  /*66f0*/  UMOV UR18, UR4 ;  /* 0x0000000400127c82 */ /* 0x000fe20008000000 */
[C---:B------:R-:W-:Y:S01]  /*6700*/  F2FP.BF16.F32.PACK_AB R156, R33.reuse, R32 ;  /* 0x00000020219c723e */ /* 0x040fe200000010ff */
[----:B0-----:R-:W-:Y:S01]  /*6710*/  FADD.FTZ R5, R33, R10 ;  /* 0x0000000a21057221 */ /* 0x001fe20000010000 */
[----:B------:R-:W0:Y:S01]  /*6720*/  MUFU.EX2 R34, R34 ;  /* 0x0000002200227308 */ /* 0x000e220000000800 */
[----:B---3--:R-:W-:-:S07]  /*6730*/  FADD.FTZ R12, R30, R15 ;  /* 0x0000000f1e0c7221 */ /* 0x008fce0000010000 */
[----:B------:R-:W1:Y:S01]  /*6740*/  MUFU.EX2 R35, R35 ;  /* 0x0000002300237308 */ /* 0x000e620000000800 */
[C---:B--2---:R-:W-:Y:S01]  /*6750*/  FADD.FTZ R15, R31.reuse, R12 ;  /* 0x0000000c1f0f7221 */ /* 0x044fe20000010000 */
[----:B------:R-:W-:Y:S01]  /*6760*/  F2FP.BF16.F32.PACK_AB R155, R31, R30 ;  /* 0x0000001e1f9b723e */ /* 0x000fe200000010ff */
[----:B------:R-:W-:Y:S06]  /*6770*/  BAR.SYNC.DEFER_BLOCKING 0xf, 0x100 ;  /* 0x03c4000000007b1d */ /* 0x000fec0000010000 */
[----:B------:R-:W2:Y:S01]  /*6780*/  MUFU.EX2 R38, R38 ;  /* 0x0000002600267308 */ /* 0x000ea20000000800 */
[----:B0-----:R-:W-:-:S07]  /*6790*/  FADD.FTZ R12, R34, R15 ;  /* 0x0000000f220c7221 */ /* 0x001fce0000010000 */
[----:B------:R-:W0:Y:S01]  /*67a0*/  MUFU.EX2 R36, R36 ;  /* 0x0000002400247308 */ /* 0x000e220000000800 */
[C---:B-1----:R-:W-:Y:S01]  /*67b0*/  FADD.FTZ R13, R35.reuse, R12 ;  /* 0x0000000c230d7221 */ /* 0x042fe20000010000 */
[----:B------:R-:W-:-:S06]  /*67c0*/  F2FP.BF16.F32.PACK_AB R157, R35, R34 ;  /* 0x00000022239d723e */ /* 0x000fcc00000010ff */
[----:B------:R-:W1:Y:S01]  /*67d0*/  MUFU.EX2 R39, R39 ;  /* 0x0000002700277308 */ /* 0x000e620000000800 */
[----:B--2---:R-:W-:Y:S01]  /*67e0*/  FADD.FTZ R12, R38, R13 ;  /* 0x0000000d260c7221 */ /* 0x004fe20000010000 */
[----:B------:R2:W-:Y:S06]  /*67f0*/  STSM.16.M88.4 [R188+0x36400], R152 ;  /* 0x03640098bc007844 */ /* 0x0005ec0000000200 */
[----:B------:R-:W3:Y:S01]  /*6800*/  MUFU.EX2 R37, R37 ;  /* 0x0000002500257308 */ /* 0x000ee20000000800 */
[----:B0-----:R-:W-:-:S07]  /*6810*/  FADD.FTZ R10, R36, R5 ;  /* 0x00000005240a7221 */ /* 0x001fce0000010000 */
[----:B------:R-:W0:Y:S01]  /*6820*/  MUFU.EX2 R42, R42 ;  /* 0x0000002a002a7308 */ /* 0x000e220000000800 */
[C---:B-1----:R-:W-:Y:S01]  /*6830*/  FADD.FTZ R13, R39.reuse, R12 ;  /* 0x0000000c270d7221 */ /* 0x042fe20000010000 */
[----:B------:R-:W-:-:S06]  /*6840*/  F2FP.BF16.F32.PACK_AB R159, R39, R38 ;  /* 0x00000026279f723e */ /* 0x000fcc00000010ff */
[----:B------:R-:W1:Y:S01]  /*6850*/  MUFU.EX2 R40, R40 ;  /* 0x0000002800287308 */ /* 0x000e620000000800 */
[C---:B---3--:R-:W-:Y:S01]  /*6860*/  FADD.FTZ R5, R37.reuse, R10 ;  /* 0x0000000a25057221 */ /* 0x048fe20000010000 */
[----:B------:R-:W-:-:S05]  /*6870*/  F2FP.BF16.F32.PACK_AB R158, R37, R36 ;  /* 0x00000024259e723e */ /* 0x000fca00000010ff */
[----:B------:R2:W-:Y:S01]  /*6880*/  STSM.16.M88.4 [R191], R156 ;  /* 0x0000009cbf007844 */ /* 0x0005e20000000200 */
[----:B------:R-:W3:Y:S01]  /*6890*/  MUFU.EX2 R43, R43 ;  /* 0x0000002b002b7308 */ /* 0x000ee20000000800 */
[----:B0-----:R-:W-:-:S07]  /*68a0*/  FADD.FTZ R12, R42, R13 ;  /* 0x0000000d2a0c7221 */ /* 0x001fce0000010000 */
        /* <DEDUP_REMOVED lines=29> */
[----:B------:R1:W3:Y:S01]  /*6a80*/  MUFU.EX2 R167, R6 ;  /* 0x0000000600a77308 */ /* 0x0002e20000000800 */
[----:B0-----:R-:W-:Y:S01]  /*6a90*/  FADD.FTZ R10, R54, R13 ;  /* 0x0000000d360a7221 */ /* 0x001fe20000010000 */
[----:B-1----:R-:W-:Y:S01]  /*6aa0*/  FADD.FTZ R6, R52, R5 ;  /* 0x0000000534067221 */ /* 0x002fe20000010000 */
[----:B------:R-:W-:-:S03]  /*6ab0*/  F2FP.BF16.F32.PACK_AB R166, R11, R52 ;  /* 0x000000340ba6723e */ /* 0x000fc600000010ff */
[----:B------:R-:W-:Y:S01]  /*6ac0*/  FADD.FTZ R6, R11, R6 ;  /* 0x000000060b067221 */ /* 0x000fe20000010000 */
[C---:B---3--:R-:W-:Y:S01]  /*6ad0*/  FADD.FTZ R5, R167.reuse, R10 ;  /* 0x0000000aa7057221 */ /* 0x048fe20000010000 */
[----:B------:R-:W-:-:S05]  /*6ae0*/  F2FP.BF16.F32.PACK_AB R167, R167, R54 ;  /* 0x00000036a7a7723e */ /* 0x000fca00000010ff */
[----:B------:R2:W-:Y:S01]  /*6af0*/  STSM.16.M88.4 [R190], R164 ;  /* 0x000000a4be007844 */ /* 0x0005e20000000200 */
        /* <DEDUP_REMOVED lines=25> */
.L_x_8342:
[----:B------:R-:W-:Y:S01]  /*6c90*/  VIADD R9, R9, 0x38860 ;  /* 0x0003886009097836 */ /* 0x000fe20000000000 */
[----:B------:R-:W0:Y:S01]  /*6ca0*/  @P5 LDC R10, c[0x0][0x44c] ;  /* 0x00011300ff0a5b82 */ /* 0x000e220000000800 */
[----:B------:R-:W-:Y:S02]  /*6cb0*/  IMAD.U32 R11, RZ, RZ, UR39 ;  /* 0x00000027ff0b7e24 */ /* 0x000fe4000f8e00ff */
[----:B------:R-:W-:Y:S01]  /*6cc0*/  VIADD R168, R168, 0xfffffffe ;  /* 0xfffffffea8a87836 */ /* 0x000fe20000000000 */
[----:B------:R-:W-:-:S04]  /*6cd0*/  PRMT R9, R14, 0x654, R9 ;  /* 0x000006540e097816 */ /* 0x000fc80000000009 */
[----:B------:R1:W-:Y:S01]  /*6ce0*/  SYNCS.ARRIVE.TRANS64.RED.A1T0 RZ, [R9+URZ], RZ ;  /* 0x000000ff09ff79a7 */ /* 0x0003e2000810043f */
[----:B------:R-:W-:Y:S01]  /*6cf0*/  R2UR UR10, R168 ;  /* 0x00000000a80a72ca */ /* 0x000fe200000e0000 */
[----:B-1----:R-:W1:Y:S01]  /*6d00*/  @P5 LDC R9, c[0x0][0x450] ;  /* 0x00011400ff095b82 */ /* 0x002e620000000800 */
[----:B0-----:R-:W-:-:S05]  /*6d10*/  @P5 IMAD.HI.U32 R10, R10, UR39, RZ ;  /* 0x000000270a0a5c27 */ /* 0x001fca000f8e00ff */
[----:B-1----:R-:W-:-:S04]  /*6d20*/  @P5 SHF.R.U32.HI R11, RZ, R9, R10 ;  /* 0x00000009ff0b5219 */ /* 0x002fc8000001160a */
[----:B------:R-:W-:-:S04]  /*6d30*/  IADD3 R11, R11, R185, -R184 ;  /* 0x000000b90b0b7210 */ /* 0x000fc80007ffe8b8 */
[C---:B------:R-:W-:Y:S02]  /*6d40*/  R2UR UR4, R11.reuse ;  /* 0x000000000b0472ca */ /* 0x040fe400000e0000 */
[----:B------:R-:W-:-:S11]  /*6d50*/  R2UR UR6, R11 ;  /* 0x000000000b0672ca */ /* 0x000fd600000e0000 */
        /* <DEDUP_REMOVED lines=12> */
[----:B------:R-:W-:-:S07]  /*6e20*/  IMAD.MOV.U32 R10, RZ, RZ, R2 ;  /* 0x000000ffff0a7224 */ /* 0x000fce00078e0002 */
.L_x_8354:
[----:B------:R-:W-:-:S05]  /*6e30*/  VIADD R2, R10, 0x1 ;  /* 0x000000010a027836 */ /* 0x000fca0000000000 */
[----:B------:R-:W-:-:S04]  /*6e40*/  ISETP.NE.AND P1, PT, R2, 0x2, PT ;  /* 0x000000020200780c */ /* 0x000fc80003f25270 */
[----:B------:R-:W-:Y:S02]  /*6e50*/  SEL R7, RZ, 0x1, P1 ;  /* 0x00000001ff077807 */ /* 0x000fe40000800000 */
[----:B------:R-:W-:Y:S02]  /*6e60*/  SEL R2, R2, RZ, P1 ;  /* 0x000000ff02027207 */ /* 0x000fe40000800000 */
[----:B------:R-:W-:-:S13]  /*6e70*/  R2UR UR7, R7 ;  /* 0x00000000070772ca */ /* 0x000fda00000e0000 */
[----:B------:R-:W-:Y:S01]  /*6e80*/  ULOP3.LUT UR37, UR37, UR7, URZ, 0x3c, !UPT ;  /* 0x0000000725257292 */ /* 0x000fe2000f8e3c3f */
[----:B0-----:R-:W-:Y:S11]  /*6e90*/  @!P0 BRA `(.L_x_8344) ;  /* 0x0000000000048947 */ /* 0x001ff60003800000 */
[----:B------:R-:W-:Y:S01]  /*6ea0*/  BPT.TRAP 0x1 ;  /* 0x000000040000795c */ /* 0x000fe20000300000 */
.L_x_8344:
[----:B------:R-:W-:Y:S02]  /*6eb0*/  IMAD.U32 R7, RZ, RZ, UR37 ;  /* 0x00000025ff077e24 */ /* 0x000fe4000f8e00ff */
[----:B------:R-:W-:-:S03]  /*6ec0*/  IMAD R9, R2, 0x8, R17 ;  /* 0x0000000802097824 */ /* 0x000fc600078e0211 */
[----:B------:R-:W-:-:S04]  /*6ed0*/  SHF.L.U32 R7, R7, 0x1f, RZ ;  /* 0x0000001f07077819 */ /* 0x000fc800000006ff */
[----:B------:R0:W1:Y:S01]  /*6ee0*/  SYNCS.PHASECHK.TRANS64.TRYWAIT P1, [R9+URZ+0x38830], R7 ;  /* 0x03883007090075a7 */ /* 0x000062000802017f */
[----:B------:R-:W-:Y:S05]  /*6ef0*/  @!P0 BRA `(.L_x_8345) ;  /* 0x0000000000048947 */ /* 0x000fea0003800000 */
[----:B------:R-:W-:Y:S01]  /*6f00*/  BPT.TRAP 0x1 ;  /* 0x000000040000795c */ /* 0x000fe20000300000 */
.L_x_8345:
[----:B------:R-:W-:Y:S01]  /*6f10*/  IMAD R8, R2, 0x200, R4 ;  /* 0x0000020002087824 */ /* 0x000fe200078e0204 */
[----:B-1----:R-:W-:Y:S06]  /*6f20*/  @P1 BRA `(.L_x_8346) ;  /* 0x0000000000081947 */ /* 0x002fec0003800000 */
[----:B------:R-:W1:Y:S02]  /*6f30*/  SYNCS.PHASECHK.TRANS64.TRYWAIT P1, [R9+URZ+0x38830], R7 ;  /* 0x03883007090075a7 */ /* 0x000e64000802017f */
[----:B-1----:R-:W-:Y:S05]  /*6f40*/  @!P1 BRA `(.L_x_8347) ;  /* 0x0000012400a89947 */ /* 0x002fea0003800000 */
.L_x_8346:
[----:B------:R-:W-:Y:S01]  /*6f50*/  R2UR UR10, R8 ;  /* 0x00000000080a72ca */ /* 0x000fe200000e0000 */
[----:B------:R-:W-:Y:S01]  /*6f60*/  WARPGROUP.ARRIVE ;  /* 0x00000000000079c5 */ /* 0x000fe20000000000 */
[----:B------:R-:W-:Y:S01]  /*6f70*/  UMOV UR11, 0x40000040 ;  /* 0x40000040000b7882 */ /* 0x000fe20000000000 */
[----:B------:R-:W-:Y:S01]  /*6f80*/  UMOV UR15, 0x40000040 ;  /* 0x40000040000f7882 */ /* 0x000fe20000000000 */
[----:B------:R-:W-:Y:S01]  /*6f90*/  UMOV UR19, 0x40000040 ;  /* 0x4000004000137882 */ /* 0x000fe20000000000 */
[----:B------:R-:W-:-:S08]  /*6fa0*/  UMOV UR23, 0x40000040 ;  /* 0x4000004000177882 */ /* 0x000fd00000000000 */
[----:B------:R-:W-:Y:S01]  /*6fb0*/  HGMMA.64x64x16.F32.BF16 R152, gdesc[UR8], RZ, !UPT, gsb0 ;  /* 0x00e00000089879f0 */ /* 0x000fe2000c0018ff */
[----:B------:R-:W-:Y:S02]  /*6fc0*/  UIADD3 UR14, UR10, 0x2, URZ ;  /* 0x000000020a0e7890 */ /* 0x000fe4000fffe03f */
[----:B------:R-:W-:Y:S02]  /*6fd0*/  UIADD3 UR18, UR10, 0x4, URZ ;  /* 0x000000040a127890 */ /* 0x000fe4000fffe03f */
[----:B------:R-:W-:Y:S01]  /*6fe0*/  UIADD3 UR22, UR10, 0x6, URZ ;  /* 0x000000060a167890 */ /* 0x000fe2000fffe03f */
        /* <DEDUP_REMOVED lines=12> */
.L_x_8348:
[----:B------:R2:W3:Y:S01]  /*70b0*/  SYNCS.PHASECHK.TRANS64.TRYWAIT P1, [R9+URZ+0x38850], R7 ;  /* 0x03885007090075a7 */ /* 0x0004e2000802017f */
[----:B------:R-:W-:Y:S05]  /*70c0*/  @!P0 BRA `(.L_x_8349) ;  /* 0x0000000000048947 */ /* 0x000fea0003800000 */
[----:B------:R-:W-:Y:S01]  /*70d0*/  BPT.TRAP 0x1 ;  /* 0x000000040000795c */ /* 0x000fe20000300000 */
.L_x_8349:
[----:B---3--:R-:W-:Y:S05]  /*70e0*/  @P1 BRA `(.L_x_8350) ;  /* 0x0000000000081947 */ /* 0x008fea0003800000 */
[----:B------:R-:W3:Y:S02]  /*70f0*/  SYNCS.PHASECHK.TRANS64.TRYWAIT P1, [R9+URZ+0x38850], R7 ;  /* 0x03885007090075a7 */ /* 0x000ee4000802017f */
[----:B---3--:R-:W-:Y:S05]  /*7100*/  @!P1 BRA `(.L_x_8351) ;  /* 0x00000124004c9947 */ /* 0x008fea0003800000 */
.L_x_8350:
[----:B0123--:R-:W-:Y:S01]  /*7110*/  IMAD R7, R2, 0x1000, R0 ;  /* 0x0000100002077824 */ /* 0x00ffe200078e0200 */
[----:B------:R-:W-:Y:S01]  /*7120*/  WARPGROUP.ARRIVE ;  /* 0x00000000000079c5 */ /* 0x000fe20000000000 */
[----:B------:R-:W-:Y:S01]  /*7130*/  UMOV UR27, 0x40000040 ;  /* 0x40000040001b7882 */ /* 0x000fe20000000000 */
[----:B------:R-:W-:Y:S01]  /*7140*/  VIADD R8, R3, 0x2 ;  /* 0x0000000203087836 */ /* 0x000fe20000000000 */
[----:B------:R-:W-:Y:S01]  /*7150*/  UMOV UR29, 0x40000040 ;  /* 0x40000040001d7882 */ /* 0x000fe20000000000 */
[C---:B------:R-:W-:Y:S01]  /*7160*/  R2UR UR26, R7.reuse ;  /* 0x00000000071a72ca */ /* 0x040fe200000e0000 */
[----:B------:R-:W-:Y:S01]  /*7170*/  UMOV UR31, 0x40000040 ;  /* 0x40000040001f7882 */ /* 0x000fe20000000000 */
[----:B------:R-:W0:Y:S01]  /*7180*/  S2R R13, SR_TID.X ;  /* 0x00000000000d7919 */ /* 0x000e220000002100 */
[----:B------:R-:W-:Y:S01]  /*7190*/  R2UR UR28, R8 ;  /* 0x00000000081c72ca */ /* 0x000fe200000e0000 */
[C---:B------:R-:W-:Y:S02]  /*71a0*/  VIADD R8, R7.reuse, 0x2 ;  /* 0x0000000207087836 */ /* 0x040fe40000000000 */
[----:B------:R-:W-:-:S02]  /*71b0*/  VIADD R20, R7, 0x800 ;  /* 0x0000080007147836 */ /* 0x000fc40000000000 */
[----:B------:R-:W-:Y:S01]  /*71c0*/  IMAD.MOV.U32 R15, RZ, RZ, 0x4 ;  /* 0x00000004ff0f7424 */ /* 0x000fe200078e00ff */
[----:B------:R-:W-:Y:S01]  /*71d0*/  R2UR UR30, R8 ;  /* 0x00000000081e72ca */ /* 0x000fe200000e0000 */
[----:B------:R-:W-:-:S03]  /*71e0*/  VIADD R8, R3, 0x4 ;  /* 0x0000000403087836 */ /* 0x000fc60000000000 */
[----:B------:R-:W-:Y:S01]  /*71f0*/  HGMMA.64x64x16.F32.BF16 R152, gdesc[UR24], R152, gsb0 ;  /* 0x00e00000189879f0 */ /* 0x000fe20008001898 */
[----:B0-----:R-:W-:Y:S02]  /*7200*/  SHF.R.U32.HI R13, RZ, 0x7, R13 ;  /* 0x00000007ff0d7819 */ /* 0x001fe4000001160d */
[----:B------:R-:W-:Y:S02]  /*7210*/  WARPGROUP.DEPBAR.LE gsb0, 0x0 ;  /* 0x00008000000079c5 */ /* 0x000fe40000010000 */
[----:B------:R-:W-:-:S06]  /*7220*/  WARPGROUP.ARRIVE ;  /* 0x00000000000079c5 */ /* 0x000fcc0000000000 */
[----:B------:R-:W-:Y:S01]  /*7230*/  HGMMA.64x64x16.F32.BF16 R152, gdesc[UR28], R152, gsb0 ;  /* 0x00e000001c9879f0 */ /* 0x000fe20008001898 */
[----:B------:R-:W-:Y:S01]  /*7240*/  R2UR UR28, R8 ;  /* 0x00000000081c72ca */ /* 0x000fe200000e0000 */
[----:B------:R-:W-:Y:S01]  /*7250*/  VIADD R8, R7, 0x4 ;  /* 0x0000000407087836 */ /* 0x000fe20000000000 */
[----:B------:R-:W-:Y:S01]  /*7260*/  UMOV UR29, 0x40000040 ;  /* 0x40000040001d7882 */ /* 0x000fe20000000000 */
[----:B------:R-:W-:-:S03]  /*7270*/  UMOV UR31, 0x40000040 ;  /* 0x40000040001f7882 */ /* 0x000fc60000000000 */
[----:B------:R-:W-:Y:S01]  /*7280*/  R2UR UR30, R8 ;  /* 0x00000000081e72ca */ /* 0x000fe200000e0000 */
[----:B------:R-:W-:Y:S01]  /*7290*/  VIADD R8, R3, 0x6 ;  /* 0x0000000603087836 */ /* 0x000fe20000000000 */
[----:B------:R-:W-:Y:S02]  /*72a0*/  WARPGROUP.DEPBAR.LE gsb0, 0x0 ;  /* 0x00008000000079c5 */ /* 0x000fe40000010000 */
[----:B------:R-:W-:-:S09]  /*72b0*/  WARPGROUP.ARRIVE ;  /* 0x00000000000079c5 */ /* 0x000fd20000000000 */
        /* <DEDUP_REMOVED lines=113> */
[----:B------:R-:W-:Y:S02]  /*79d0*/  R2UR UR30, R8 ;  /* 0x00000000081e72ca */ /* 0x000fe400000e0000 */
[----:B------:R0:W1:Y:S02]  /*79e0*/  SHFL.IDX PT, R8, R13, RZ, 0x1f ;  /* 0x00001fff0d087589 */ /* 0x00006400000e0000 */
[----:B0-----:R-:W-:Y:S01]  /*79f0*/  VIADD R13, R3, 0x800 ;  /* 0x00000800030d7836 */ /* 0x001fe20000000000 */
[----:B-1----:R-:W-:-:S04]  /*7a00*/  ISETP.GT.AND P1, PT, R8, 0x7f, PT ;  /* 0x0000007f0800780c */ /* 0x002fc80003f24270 */
[----:B------:R-:W-:-:S05]  /*7a10*/  SEL R14, RZ, 0x2, !P1 ;  /* 0x00000002ff0e7807 */ /* 0x000fca0004800000 */
[----:B------:R-:W-:Y:S01]  /*7a20*/  IMAD.IADD R8, R13, 0x1, R14 ;  /* 0x000000010d087824 */ /* 0x000fe200078e020e */
[----:B------:R-:W-:Y:S02]  /*7a30*/  WARPGROUP.DEPBAR.LE gsb0, 0x0 ;  /* 0x00008000000079c5 */ /* 0x000fe40000010000 */
[----:B------:R-:W-:-:S06]  /*7a40*/  WARPGROUP.ARRIVE ;  /* 0x00000000000079c5 */ /* 0x000fcc0000000000 */
[----:B------:R-:W-:Y:S01]  /*7a50*/  HGMMA.64x64x16.F32.BF16 R152, gdesc[UR28], R152, gsb0 ;  /* 0x00e000001c9879f0 */ /* 0x000fe20008001898 */
[----:B------:R-:W-:Y:S01]  /*7a60*/  R2UR UR28, R8 ;  /* 0x00000000081c72ca */ /* 0x000fe200000e0000 */
[----:B------:R-:W-:Y:S01]  /*7a70*/  IMAD.IADD R8, R14, 0x1, R20 ;  /* 0x000000010e087824 */ /* 0x000fe200078e0214 */
[----:B------:R-:W-:Y:S01]  /*7a80*/  UMOV UR29, 0x40000040 ;  /* 0x40000040001d7882 */ /* 0x000fe20000000000 */
[----:B------:R-:W-:-:S03]  /*7a90*/  UMOV UR31, 0x40000040 ;  /* 0x40000040001f7882 */ /* 0x000fc60000000000 */
[----:B------:R-:W-:Y:S02]  /*7aa0*/  R2UR UR30, R8 ;  /* 0x00000000081e72ca */ /* 0x000fe400000e0000 */
[C---:B------:R-:W-:Y:S02]  /*7ab0*/  SEL R8, R15.reuse, 0x2, P1 ;  /* 0x000000020f087807 */ /* 0x040fe40000800000 */
[----:B------:R-:W-:-:S03]  /*7ac0*/  SEL R15, R15, 0x6, !P1 ;  /* 0x000000060f0f7807 */ /* 0x000fc60004800000 */
[C---:B------:R-:W-:Y:S02]  /*7ad0*/  IMAD.IADD R21, R13.reuse, 0x1, R8 ;  /* 0x000000010d157824 */ /* 0x040fe400078e0208 */
[----:B------:R-:W-:Y:S01]  /*7ae0*/  IMAD.IADD R13, R13, 0x1, R15 ;  /* 0x000000010d0d7824 */ /* 0x000fe200078e020f */
[----:B------:R-:W-:Y:S02]  /*7af0*/  WARPGROUP.DEPBAR.LE gsb0, 0x0 ;  /* 0x00008000000079c5 */ /* 0x000fe40000010000 */
[----:B------:R-:W-:-:S06]  /*7b00*/  WARPGROUP.ARRIVE ;  /* 0x00000000000079c5 */ /* 0x000fcc0000000000 */
[----:B------:R-:W-:Y:S01]  /*7b10*/  HGMMA.64x64x16.F32.BF16 R152, gdesc[UR28], R152, gsb0 ;  /* 0x00e000001c9879f0 */ /* 0x000fe20008001898 */
[----:B------:R-:W-:Y:S01]  /*7b20*/  R2UR UR28, R21 ;  /* 0x00000000151c72ca */ /* 0x000fe200000e0000 */
[C---:B------:R-:W-:Y:S01]  /*7b30*/  IMAD.IADD R21, R20.reuse, 0x1, R8 ;  /* 0x0000000114157824 */ /* 0x040fe200078e0208 */
[----:B------:R-:W-:Y:S01]  /*7b40*/  UMOV UR29, 0x40000040 ;  /* 0x40000040001d7882 */ /* 0x000fe20000000000 */
[----:B------:R-:W-:Y:S01]  /*7b50*/  UMOV UR31, 0x40000040 ;  /* 0x40000040001f7882 */ /* 0x000fe20000000000 */
[----:B------:R-:W-:Y:S02]  /*7b60*/  IMAD.IADD R20, R20, 0x1, R15 ;  /* 0x0000000114147824 */ /* 0x000fe400078e020f */
[----:B------:R-:W-:Y:S01]  /*7b70*/  R2UR UR30, R21 ;  /* 0x00000000151e72ca */ /* 0x000fe200000e0000 */
[----:B------:R-:W-:Y:S02]  /*7b80*/  WARPGROUP.DEPBAR.LE gsb0, 0x0 ;  /* 0x00008000000079c5 */ /* 0x000fe40000010000 */
[----:B------:R-:W-:-:S10]  /*7b90*/  WARPGROUP.ARRIVE ;  /* 0x00000000000079c5 */ /* 0x000fd40000000000 */
        /* <DEDUP_REMOVED lines=26> */
[----:B------:R-:W-:Y:S01]  /*7d40*/  VIADD R20, R7, 0xa00 ;  /* 0x00000a0007147836 */ /* 0x000fe20000000000 */
[----:B------:R-:W-:Y:S01]  /*7d50*/  UMOV UR29, 0x40000040 ;  /* 0x40000040001d7882 */ /* 0x000fe20000000000 */
[----:B------:R-:W-:Y:S02]  /*7d60*/  UMOV UR31, 0x40000040 ;  /* 0x40000040001f7882 */ /* 0x000fe40000000000 */
[----:B------:R-:W-:-:S05]  /*7d70*/  IMAD.IADD R21, R14, 0x1, R20 ;  /* 0x000000010e157824 */ /* 0x000fca00078e0214 */
[----:B------:R-:W-:Y:S01]  /*7d80*/  R2UR UR30, R21 ;  /* 0x00000000151e72ca */ /* 0x000fe200000e0000 */
[C---:B------:R-:W-:Y:S02]  /*7d90*/  IMAD.IADD R21, R13.reuse, 0x1, R8 ;  /* 0x000000010d157824 */ /* 0x040fe400078e0208 */
[----:B------:R-:W-:Y:S01]  /*7da0*/  IMAD.IADD R13, R13, 0x1, R15 ;  /* 0x000000010d0d7824 */ /* 0x000fe200078e020f */
[----:B------:R-:W-:Y:S02]  /*7db0*/  WARPGROUP.DEPBAR.LE gsb0, 0x0 ;  /* 0x00008000000079c5 */ /* 0x000fe40000010000 */
[----:B------:R-:W-:-:S07]  /*7dc0*/  WARPGROUP.ARRIVE ;  /* 0x00000000000079c5 */ /* 0x000fce0000000000 */
[----:B------:R-:W-:Y:S01]  /*7dd0*/  HGMMA.64x64x16.F32.BF16 R152, gdesc[UR28], R152, gsb0 ;  /* 0x00e000001c9879f0 */ /* 0x000fe20008001898 */
[----:B------:R-:W-:Y:S01]  /*7de0*/  R2UR UR28, R21 ;  /* 0x00000000151c72ca */ /* 0x000fe200000e0000 */
[--C-:B------:R-:W-:Y:S01]  /*7df0*/  IMAD.IADD R21, R8, 0x1, R20.reuse ;  /* 0x0000000108157824 */ /* 0x100fe200078e0214 */
        /* <DEDUP_REMOVED lines=82> */
[--C-:B------:R-:W-:Y:S02]  /*8320*/  IMAD.IADD R8, R8, 0x1, R20.reuse ;  /* 0x0000000108087824 */ /* 0x100fe400078e0214 */
        /* <DEDUP_REMOVED lines=37> */
.L_x_8352:
[----:B------:R-:W-:Y:S01]  /*8580*/  ISETP.NE.AND P1, PT, R186, 0x1, PT ;  /* 0x00000001ba00780c */ /* 0x000fe20003f25270 */
[----:B------:R-:W-:Y:S01]  /*8590*/  VIADD R8, R193, UR39 ;  /* 0x00000027c1087c36 */ /* 0x000fe20008000000 */
[----:B------:R-:W-:Y:S01]  /*85a0*/  UMOV UR7, 0xffffffc0 ;  /* 0xffffffc000077882 */ /* 0x000fe20000000000 */
[----:B------:R-:W-:Y:S01]  /*85b0*/  LOP3.LUT R16, R16, 0xffbfffff, RZ, 0xc0, !PT ;  /* 0xffbfffff10107812 */ /* 0x000fe200078ec0ff */
[----:B------:R-:W-:Y:S01]  /*85c0*/  UIMAD UR7, UR6, UR7, 0x1 ;  /* 0x00000001060774a4 */ /* 0x000fe2000f8e0207 */
[----:B------:R-:W0:Y:S01]  /*85d0*/  S2R R187, SR_CgaCtaId ;  /* 0x0000000000bb7919 */ /* 0x000e220000008800 */
[----:B------:R-:W-:Y:S01]  /*85e0*/  UMOV UR11, 0x40000040 ;  /* 0x40000040000b7882 */ /* 0x000fe20000000000 */
[----:B------:R-:W-:-:S04]  /*85f0*/  @P0 LOP3.LUT R16, R16, 0x400000, RZ, 0xfc, !PT ;  /* 0x0040000010100812 */ /* 0x000fc800078efcff */
[----:B------:R-:W-:Y:S02]  /*8600*/  LOP3.LUT R16, R16, 0xff7fffff, RZ, 0xc0, !PT ;  /* 0xff7fffff10107812 */ /* 0x000fe400078ec0ff */
[----:B------:R-:W1:Y:S08]  /*8610*/  @P1 LDC R13, c[0x0][0x44c] ;  /* 0x00011300ff0d1b82 */ /* 0x000e700000000800 */
[----:B------:R-:W2:Y:S01]  /*8620*/  @P1 LDC R7, c[0x0][0x450] ;  /* 0x00011400ff071b82 */ /* 0x000ea20000000800 */
[----:B-1----:R-:W-:-:S05]  /*8630*/  @P1 IMAD.HI.U32 R13, R8, R13, RZ ;  /* 0x0000000d080d1227 */ /* 0x002fca00078e00ff */
[----:B--2---:R-:W-:Y:S02]  /*8640*/  @P1 SHF.R.U32.HI R8, RZ, R7, R13 ;  /* 0x00000007ff081219 */ /* 0x004fe4000001160d */
[----:B------:R-:W-:-:S03]  /*8650*/  IADD3 R13, R185, UR7, -R192 ;  /* 0x00000007b90d7c10 */ /* 0x000fc6000fffe8c0 */
[----:B------:R-:W1:Y:S02]  /*8660*/  SHFL.IDX PT, R7, R8, RZ, 0x1c1f ;  /* 0x001c1fff08077589 */ /* 0x000e6400000e0000 */
[----:B------:R-:W-:Y:S02]  /*8670*/  IMAD.IADD R13, R13, 0x1, -R184 ;  /* 0x000000010d0d7824 */ /* 0x000fe400078e0ab8 */
[----:B------:R-:W2:Y:S02]  /*8680*/  SHFL.IDX PT, R8, R8, 0x1, 0x1c1f ;  /* 0x003c1f0008087f89 */ /* 0x000ea400000e0000 */
[C---:B-1----:R-:W-:Y:S02]  /*8690*/  IMAD.IADD R7, R13.reuse, 0x1, R7 ;  /* 0x000000010d077824 */ /* 0x042fe400078e0207 */
[----:B--2---:R-:W-:-:S03]  /*86a0*/  IMAD.IADD R8, R13, 0x1, R8 ;  /* 0x000000010d087824 */ /* 0x004fc600078e0208 */
[C---:B------:R-:W-:Y:S02]  /*86b0*/  ISETP.GT.AND P0, PT, R7.reuse, 0x21, PT ;  /* 0x000000210700780c */ /* 0x040fe40003f04270 */
[----:B------:R-:W-:Y:S02]  /*86c0*/  ISETP.GT.AND P5, PT, R7, 0x8, PT ;  /* 0x000000080700780c */ /* 0x000fe40003fa4270 */
[----:B------:R-:W-:Y:S02]  /*86d0*/  ISETP.GT.AND P6, PT, R8, RZ, PT ;  /* 0x000000ff0800720c */ /* 0x000fe40003fc4270 */
[----:B------:R-:W-:Y:S02]  /*86e0*/  FSEL R156, R156, -INF , P5 ;  /* 0xff8000009c9c7808 */ /* 0x000fe40002800000 */
[----:B------:R-:W-:Y:S02]  /*86f0*/  FSEL R154, R154, -INF , P6 ;  /* 0xff8000009a9a7808 */ /* 0x000fe40003000000 */
[----:B------:R-:W-:-:S02]  /*8700*/  ISETP.GT.AND P6, PT, R8, 0x1, PT ;  /* 0x000000010800780c */ /* 0x000fc40003fc4270 */
[----:B------:R-:W-:Y:S02]  /*8710*/  ISETP.GT.AND P5, PT, R7, 0x29, PT ;  /* 0x000000290700780c */ /* 0x000fe40003fa4270 */
[----:B------:R-:W-:Y:S02]  /*8720*/  FSEL R155, R155, -INF , P6 ;  /* 0xff8000009b9b7808 */ /* 0x000fe40003000000 */
[----:B------:R-:W-:Y:S02]  /*8730*/  ISETP.GT.AND P6, PT, R8, 0x8, PT ;  /* 0x000000080800780c */ /* 0x000fe40003fc4270 */
[----:B------:R-:W-:Y:S02]  /*8740*/  ISETP.GT.AND P2, PT, R7, RZ, PT ;  /* 0x000000ff0700720c */ /* 0x000fe40003f44270 */
[----:B------:R-:W-:Y:S02]  /*8750*/  FSEL R158, R158, -INF , P6 ;  /* 0xff8000009e9e7808 */ /* 0x000fe40003000000 */
[----:B------:R-:W-:-:S02]  /*8760*/  ISETP.GT.AND P6, PT, R8, 0x9, PT ;  /* 0x000000090800780c */ /* 0x000fc40003fc4270 */
[----:B------:R-:W-:Y:S02]  /*8770*/  ISETP.GT.AND P1, PT, R7, 0x1, PT ;  /* 0x000000010700780c */ /* 0x000fe40003f24270 */
[----:B------:R-:W-:Y:S02]  /*8780*/  FSEL R159, R159, -INF , P6 ;  /* 0xff8000009f9f7808 */ /* 0x000fe40003000000 */
[----:B------:R-:W-:Y:S02]  /*8790*/  ISETP.GT.AND P6, PT, R8, 0x10, PT ;  /* 0x000000100800780c */ /* 0x000fe40003fc4270 */
[----:B------:R-:W-:Y:S02]  /*87a0*/  @P0 LOP3.LUT R16, R16, 0x800000, RZ, 0xfc, !PT ;  /* 0x0080000010100812 */ /* 0x000fe400078efcff */
[----:B------:R-:W-:Y:S02]  /*87b0*/  FSEL R162, R162, -INF , P6 ;  /* 0xff800000a2a27808 */ /* 0x000fe40003000000 */
[----:B------:R-:W-:-:S02]  /*87c0*/  ISETP.GT.AND P6, PT, R8, 0x11, PT ;  /* 0x000000110800780c */ /* 0x000fc40003fc4270 */
[----:B------:R-:W-:Y:S02]  /*87d0*/  FSEL R152, R152, -INF , P2 ;  /* 0xff80000098987808 */ /* 0x000fe40001000000 */
[----:B------:R-:W-:Y:S02]  /*87e0*/  FSEL R163, R163, -INF , P6 ;  /* 0xff800000a3a37808 */ /* 0x000fe40003000000 */
[----:B------:R-:W-:Y:S02]  /*87f0*/  ISETP.GT.AND P6, PT, R8, 0x18, PT ;  /* 0x000000180800780c */ /* 0x000fe40003fc4270 */
[----:B------:R-:W-:Y:S02]  /*8800*/  FSEL R13, R153, -INF , P1 ;  /* 0xff800000990d7808 */ /* 0x000fe40000800000 */
[----:B------:R-:W-:Y:S02]  /*8810*/  FSEL R166, R166, -INF , P6 ;  /* 0xff800000a6a67808 */ /* 0x000fe40003000000 */
[----:B------:R-:W-:-:S02]  /*8820*/  ISETP.GT.AND P6, PT, R8, 0x19, PT ;  /* 0x000000190800780c */ /* 0x000fc40003fc4270 */
[----:B------:R-:W-:Y:S02]  /*8830*/  ISETP.GT.AND P4, PT, R7, 0x9, PT ;  /* 0x000000090700780c */ /* 0x000fe40003f84270 */
[----:B------:R-:W-:Y:S02]  /*8840*/  FSEL R167, R167, -INF , P6 ;  /* 0xff800000a7a77808 */ /* 0x000fe40003000000 */
[----:B------:R-:W-:Y:S02]  /*8850*/  ISETP.GT.AND P6, PT, R8, 0x20, PT ;  /* 0x000000200800780c */ /* 0x000fe40003fc4270 */
[----:B------:R-:W-:Y:S02]  /*8860*/  ISETP.GT.AND P3, PT, R7, 0x10, PT ;  /* 0x000000100700780c */ /* 0x000fe40003f64270 */
        /* <DEDUP_REMOVED lines=8> */
[----:B------:R-:W-:Y:S02]  /*88f0*/  LOP3.LUT R16, R16, 0xfeffffff, RZ, 0xc0, !PT ;  /* 0xfeffffff10107812 */ /* 0x000fe400078ec0ff */
[----:B------:R-:W-:Y:S02]  /*8900*/  FSEL R175, R175, -INF , P6 ;  /* 0xff800000afaf7808 */ /* 0x000fe40003000000 */
[----:B------:R-:W-:Y:S02]  /*8910*/  ISETP.GT.AND P6, PT, R8, 0x30, PT ;  /* 0x000000300800780c */ /* 0x000fe40003fc4270 */
[----:B------:R-:W-:Y:S02]  /*8920*/  FSEL R157, R157, -INF , P4 ;  /* 0xff8000009d9d7808 */ /* 0x000fe40002000000 */
        /* <DEDUP_REMOVED lines=8> */
[----:B------:R-:W-:Y:S02]  /*89b0*/  FMNMX.FTZ R8, R154, R12, !PT ;  /* 0x0000000c9a087209 */ /* 0x000fe40007810000 */
[----:B------:R-:W-:Y:S02]  /*89c0*/  FSEL R183, R183, -INF , P6 ;  /* 0xff800000b7b77808 */ /* 0x000fe40003000000 */
[----:B------:R-:W-:Y:S02]  /*89d0*/  FMNMX.FTZ R8, R155, R8, !PT ;  /* 0x000000089b087209 */ /* 0x000fe40007810000 */
[----:B------:R-:W-:Y:S02]  /*89e0*/  FSEL R164, R164, -INF , P1 ;  /* 0xff800000a4a47808 */ /* 0x000fe40000800000 */
[----:B------:R-:W-:Y:S02]  /*89f0*/  FMNMX.FTZ R8, R158, R8, !PT ;  /* 0x000000089e087209 */ /* 0x000fe40007810000 */
[----:B------:R-:W-:-:S02]  /*8a00*/  @P5 LOP3.LUT R16, R16, 0x1000000, RZ, 0xfc, !PT ;  /* 0x0100000010105812 */ /* 0x000fc400078efcff */
[----:B------:R-:W-:Y:S02]  /*8a10*/  FMNMX.FTZ R8, R159, R8, !PT ;  /* 0x000000089f087209 */ /* 0x000fe40007810000 */
[C---:B------:R-:W-:Y:S02]  /*8a20*/  ISETP.GT.AND P4, PT, R7.reuse, 0x30, PT ;  /* 0x000000300700780c */ /* 0x040fe40003f84270 */
[----:B------:R-:W-:Y:S02]  /*8a30*/  FMNMX.FTZ R8, R162, R8, !PT ;  /* 0x00000008a2087209 */ /* 0x000fe40007810000 */
[----:B------:R-:W-:Y:S02]  /*8a40*/  ISETP.GT.AND P3, PT, R7, 0x31, PT ;  /* 0x000000310700780c */ /* 0x000fe40003f64270 */
[----:B------:R-:W-:Y:S02]  /*8a50*/  FMNMX.FTZ R8, R163, R8, !PT ;  /* 0x00000008a3087209 */ /* 0x000fe40007810000 */
[----:B------:R-:W-:-:S02]  /*8a60*/  ISETP.GT.AND P2, PT, R7, 0x38, PT ;  /* 0x000000380700780c */ /* 0x000fc40003f44270 */
[----:B------:R-:W-:Y:S02]  /*8a70*/  FMNMX.FTZ R8, R166, R8, !PT ;  /* 0x00000008a6087209 */ /* 0x000fe40007810000 */
[----:B------:R-:W-:Y:S02]  /*8a80*/  ISETP.GT.AND P1, PT, R7, 0x39, PT ;  /* 0x000000390700780c */ /* 0x000fe40003f24270 */
[----:B------:R-:W-:Y:S02]  /*8a90*/  FMNMX.FTZ R8, R167, R8, !PT ;  /* 0x00000008a7087209 */ /* 0x000fe40007810000 */
[C---:B------:R-:W-:Y:S02]  /*8aa0*/  ISETP.GT.AND P5, PT, R7.reuse, 0x19, PT ;  /* 0x000000190700780c */ /* 0x040fe40003fa4270 */
[----:B------:R-:W-:Y:S02]  /*8ab0*/  FMNMX.FTZ R8, R170, R8, !PT ;  /* 0x00000008aa087209 */ /* 0x000fe40007810000 */
[----:B------:R-:W-:-:S02]  /*8ac0*/  ISETP.GT.AND P0, PT, R7, 0x20, PT ;  /* 0x000000200700780c */ /* 0x000fc40003f04270 */
[----:B------:R-:W-:Y:S02]  /*8ad0*/  FMNMX.FTZ R8, R171, R8, !PT ;  /* 0x00000008ab087209 */ /* 0x000fe40007810000 */
[----:B------:R-:W-:Y:S02]  /*8ae0*/  FSEL R165, R165, -INF , P5 ;  /* 0xff800000a5a57808 */ /* 0x000fe40002800000 */
[----:B------:R-:W-:Y:S02]  /*8af0*/  FMNMX.FTZ R8, R174, R8, !PT ;  /* 0x00000008ae087209 */ /* 0x000fe40007810000 */
[----:B------:R-:W-:Y:S02]  /*8b00*/  FSEL R168, R168, -INF , P0 ;  /* 0xff800000a8a87808 */ /* 0x000fe40000000000 */
[----:B------:R-:W-:Y:S02]  /*8b10*/  FMNMX.FTZ R8, R175, R8, !PT ;  /* 0x00000008af087209 */ /* 0x000fe40007810000 */
[----:B------:R-:W-:-:S02]  /*8b20*/  LOP3.LUT P0, RZ, R16, 0x800000, RZ, 0xc0, !PT ;  /* 0x0080000010ff7812 */ /* 0x000fc4000780c0ff */
[----:B------:R-:W-:Y:S02]  /*8b30*/  FMNMX.FTZ R8, R178, R8, !PT ;  /* 0x00000008b2087209 */ /* 0x000fe40007810000 */
[----:B------:R-:W-:Y:S02]  /*8b40*/  FSEL R169, R169, -INF , P0 ;  /* 0xff800000a9a97808 */ /* 0x000fe40000000000 */
[----:B------:R-:W-:Y:S02]  /*8b50*/  FMNMX.FTZ R8, R179, R8, !PT ;  /* 0x00000008b3087209 */ /* 0x000fe40007810000 */
[----:B------:R-:W-:Y:S02]  /*8b60*/  LOP3.LUT P5, RZ, R16, 0x1000000, RZ, 0xc0, !PT ;  /* 0x0100000010ff7812 */ /* 0x000fe400078ac0ff */
[----:B------:R-:W-:Y:S02]  /*8b70*/  FMNMX.FTZ R8, R182, R8, !PT ;  /* 0x00000008b6087209 */ /* 0x000fe40007810000 */
[----:B------:R-:W-:-:S02]  /*8b80*/  FSEL R173, R173, -INF , P5 ;  /* 0xff800000adad7808 */ /* 0x000fc40002800000 */
[----:B------:R-:W-:Y:S02]  /*8b90*/  FMNMX.FTZ R8, R183, R8, !PT ;  /* 0x00000008b7087209 */ /* 0x000fe40007810000 */
[----:B------:R-:W-:Y:S02]  /*8ba0*/  FSEL R176, R176, -INF , P4 ;  /* 0xff800000b0b07808 */ /* 0x000fe40002000000 */
[----:B------:R-:W-:Y:S01]  /*8bb0*/  FSEL R177, R177, -INF , P3 ;  /* 0xff800000b1b17808 */ /* 0x000fe20001800000 */
[----:B------:R-:W1:Y:S01]  /*8bc0*/  SHFL.BFLY PT, R14, R8, 0x2, 0x1f ;  /* 0x0c401f00080e7f89 */ /* 0x000e6200000e0000 */
[----:B------:R-:W-:Y:S02]  /*8bd0*/  FSEL R180, R180, -INF , P2 ;  /* 0xff800000b4b47808 */ /* 0x000fe40001000000 */
[----:B------:R-:W-:Y:S02]  /*8be0*/  FSEL R181, R181, -INF , P1 ;  /* 0xff800000b5b57808 */ /* 0x000fe40000800000 */
[----:B------:R-:W-:-:S02]  /*8bf0*/  ISETP.NE.AND P1, PT, R23, RZ, PT ;  /* 0x000000ff1700720c */ /* 0x000fc40003f25270 */
[----:B------:R-:W-:-:S11]  /*8c00*/  LOP3.LUT P0, RZ, R16, 0x400000, RZ, 0xc0, !PT ;  /* 0x0040000010ff7812 */ /* 0x000fd6000780c0ff */
[----:B------:R-:W-:-:S04]  /*8c10*/  @!P1 IMAD R10, R10, 0x40, R19 ;  /* 0x000000400a0a9824 */ /* 0x000fc800078e0213 */
[----:B------:R-:W-:Y:S01]  /*8c20*/  @!P1 IMAD R10, R10, 0x4, R17 ;  /* 0x000000040a0a9824 */ /* 0x000fe200078e0211 */
        /* <DEDUP_REMOVED lines=8> */
[----:B------:R-:W-:Y:S01]  /*8cb0*/  ISETP.GT.AND P6, PT, R7, 0x28, PT ;  /* 0x000000280700780c */ /* 0x000fe20003fc4270 */
[----:B------:R-:W-:Y:S02]  /*8cc0*/  VIADD R7, R9, 0x38840 ;  /* 0x0003884009077836 */ /* 0x000fe40000000000 */
[--C-:B------:R-:W-:Y:S01]  /*8cd0*/  FFMA.FTZ R154, R154, UR5, -R12.reuse ;  /* 0x000000059a9a7c23 */ /* 0x100fe2000801080c */
[----:B------:R-:W-:Y:S01]  /*8ce0*/  FSEL R172, R172, -INF , P6 ;  /* 0xff800000acac7808 */ /* 0x000fe20003000000 */
[--C-:B------:R-:W-:Y:S01]  /*8cf0*/  FFMA.FTZ R155, R155, UR5, -R12.reuse ;  /* 0x000000059b9b7c23 */ /* 0x100fe2000801080c */
[----:B0-----:R-:W-:Y:S01]  /*8d00*/  PRMT R7, R187, 0x654, R7 ;  /* 0x00000654bb077816 */ /* 0x001fe20000000007 */
[--C-:B------:R-:W-:Y:S01]  /*8d10*/  FFMA.FTZ R158, R158, UR5, -R12.reuse ;  /* 0x000000059e9e7c23 */ /* 0x100fe2000801080c */
[--C-:B------:R-:W-:Y:S01]  /*8d20*/  FFMA.FTZ R159, R159, UR5, -R12.reuse ;  /* 0x000000059f9f7c23 */ /* 0x100fe2000801080c */
[--C-:B------:R-:W-:Y:S01]  /*8d30*/  FFMA.FTZ R162, R162, UR5, -R12.reuse ;  /* 0x00000005a2a27c23 */ /* 0x100fe2000801080c */
[----:B------:R0:W-:Y:S01]  /*8d40*/  SYNCS.ARRIVE.TRANS64.RED.A1T0 RZ, [R7+URZ], RZ ;  /* 0x000000ff07ff79a7 */ /* 0x0001e2000810043f */
[--C-:B------:R-:W-:Y:S01]  /*8d50*/  FFMA.FTZ R163, R163, UR5, -R12.reuse ;  /* 0x00000005a3a37c23 */ /* 0x100fe2000801080c */
[--C-:B------:R-:W-:Y:S01]  /*8d60*/  FFMA.FTZ R166, R166, UR5, -R12.reuse ;  /* 0x00000005a6a67c23 */ /* 0x100fe2000801080c */
[--C-:B------:R-:W-:Y:S01]  /*8d70*/  FFMA.FTZ R167, R167, UR5, -R12.reuse ;  /* 0x00000005a7a77c23 */ /* 0x100fe2000801080c */
[--C-:B------:R-:W-:Y:S01]  /*8d80*/  FFMA.FTZ R170, R170, UR5, -R12.reuse ;  /* 0x00000005aaaa7c23 */ /* 0x100fe2000801080c */
[--C-:B------:R-:W-:Y:S01]  /*8d90*/  FFMA.FTZ R171, R171, UR5, -R12.reuse ;  /* 0x00000005abab7c23 */ /* 0x100fe2000801080c */
[--C-:B------:R-:W-:Y:S01]  /*8da0*/  FFMA.FTZ R174, R174, UR5, -R12.reuse ;  /* 0x00000005aeae7c23 */ /* 0x100fe2000801080c */
[--C-:B------:R-:W-:Y:S01]  /*8db0*/  FFMA.FTZ R175, R175, UR5, -R12.reuse ;  /* 0x00000005afaf7c23 */ /* 0x100fe2000801080c */
[----:B0-----:R-:W-:Y:S01]  /*8dc0*/  FMNMX.FTZ R7, R152, R11, !PT ;  /* 0x0000000b98077209 */ /* 0x001fe20007810000 */
[--C-:B------:R-:W-:Y:S01]  /*8dd0*/  FFMA.FTZ R178, R178, UR5, -R12.reuse ;  /* 0x00000005b2b27c23 */ /* 0x100fe2000801080c */
[--C-:B------:R-:W-:Y:S01]  /*8de0*/  FFMA.FTZ R179, R179, UR5, -R12.reuse ;  /* 0x00000005b3b37c23 */ /* 0x100fe2000801080c */
[--C-:B------:R-:W-:Y:S01]  /*8df0*/  FFMA.FTZ R182, R182, UR5, -R12.reuse ;  /* 0x00000005b6b67c23 */ /* 0x100fe2000801080c */
[----:B------:R-:W-:Y:S01]  /*8e00*/  FMNMX.FTZ R7, R13, R7, !PT ;  /* 0x000000070d077209 */ /* 0x000fe20007810000 */
[----:B------:R-:W-:Y:S01]  /*8e10*/  FFMA.FTZ R183, R183, UR5, -R12 ;  /* 0x00000005b7b77c23 */ /* 0x000fe2000801080c */
[----:B------:R-:W-:Y:S01]  /*8e20*/  FMUL.FTZ R12, R14, UR5 ;  /* 0x000000050e0c7c20 */ /* 0x000fe20008410000 */
[----:B------:R-:W-:Y:S01]  /*8e30*/  MUFU.EX2 R153, R154 ;  /* 0x0000009a00997308 */ /* 0x000fe20000000800 */
[----:B------:R-:W-:-:S04]  /*8e40*/  FMNMX.FTZ R7, R156, R7, !PT ;  /* 0x000000079c077209 */ /* 0x000fc80007810000 */
[----:B------:R-:W-:-:S03]  /*8e50*/  FMNMX.FTZ R7, R157, R7, !PT ;  /* 0x000000079d077209 */ /* 0x000fc60007810000 */
[----:B------:R-:W0:Y:S01]  /*8e60*/  MUFU.EX2 R12, R12 ;  /* 0x0000000c000c7308 */ /* 0x000e220000000800 */
[----:B------:R-:W-:-:S04]  /*8e70*/  FMNMX.FTZ R7, R160, R7, !PT ;  /* 0x00000007a0077209 */ /* 0x000fc80007810000 */
[----:B------:R-:W-:-:S03]  /*8e80*/  FMNMX.FTZ R7, R161, R7, !PT ;  /* 0x00000007a1077209 */ /* 0x000fc60007810000 */
[----:B------:R-:W1:Y:S01]  /*8e90*/  MUFU.EX2 R155, R155 ;  /* 0x0000009b009b7308 */ /* 0x000e620000000800 */
[----:B------:R-:W-:-:S04]  /*8ea0*/  FMNMX.FTZ R7, R164, R7, !PT ;  /* 0x00000007a4077209 */ /* 0x000fc80007810000 */
[----:B------:R-:W-:-:S03]  /*8eb0*/  FMNMX.FTZ R7, R165, R7, !PT ;  /* 0x00000007a5077209 */ /* 0x000fc60007810000 */
[----:B------:R-:W-:Y:S01]  /*8ec0*/  MUFU.EX2 R159, R159 ;  /* 0x0000009f009f7308 */ /* 0x000fe20000000800 */
[----:B------:R-:W-:Y:S01]  /*8ed0*/  FMNMX.FTZ R7, R168, R7, !PT ;  /* 0x00000007a8077209 */ /* 0x000fe20007810000 */
[----:B0-----:R-:W-:Y:S01]  /*8ee0*/  @!P1 STS [R10+0x38420], R12 ;  /* 0x0384200c0a009388 */ /* 0x001fe20000000800 */
[----:B------:R-:W-:Y:S01]  /*8ef0*/  FFMA.FTZ R5, R12, R5, R153 ;  /* 0x000000050c057223 */ /* 0x000fe20000010099 */
[-C--:B------:R-:W-:Y:S01]  /*8f00*/  FMUL.FTZ R26, R26, R12.reuse ;  /* 0x0000000c1a1a7220 */ /* 0x080fe20000410000 */
[----:B------:R-:W-:Y:S01]  /*8f10*/  FMNMX.FTZ R7, R169, R7, !PT ;  /* 0x00000007a9077209 */ /* 0x000fe20007810000 */
[-C--:B------:R-:W-:Y:S01]  /*8f20*/  FMUL.FTZ R27, R27, R12.reuse ;  /* 0x0000000c1b1b7220 */ /* 0x080fe20000410000 */
[-C--:B------:R-:W-:Y:S01]  /*8f30*/  FMUL.FTZ R30, R30, R12.reuse ;  /* 0x0000000c1e1e7220 */ /* 0x080fe20000410000 */
[----:B------:R-:W-:Y:S01]  /*8f40*/  MUFU.EX2 R162, R162 ;  /* 0x000000a200a27308 */ /* 0x000fe20000000800 */
[----:B------:R-:W-:Y:S01]  /*8f50*/  FMNMX.FTZ R7, R172, R7, !PT ;  /* 0x00000007ac077209 */ /* 0x000fe20007810000 */
[C---:B-1----:R-:W-:Y:S01]  /*8f60*/  FADD.FTZ R5, R155.reuse, R5 ;  /* 0x000000059b057221 */ /* 0x042fe20000010000 */
[----:B------:R-:W-:Y:S01]  /*8f70*/  F2FP.BF16.F32.PACK_AB R153, R155, R153 ;  /* 0x000000999b99723e */ /* 0x000fe200000010ff */
[-C--:B------:R-:W-:Y:S01]  /*8f80*/  FMUL.FTZ R31, R31, R12.reuse ;  /* 0x0000000c1f1f7220 */ /* 0x080fe20000410000 */
[----:B------:R-:W-:Y:S01]  /*8f90*/  FMNMX.FTZ R7, R173, R7, !PT ;  /* 0x00000007ad077209 */ /* 0x000fe20007810000 */
[-C--:B------:R-:W-:Y:S01]  /*8fa0*/  FMUL.FTZ R34, R34, R12.reuse ;  /* 0x0000000c22227220 */ /* 0x080fe20000410000 */
[-C--:B------:R-:W-:Y:S01]  /*8fb0*/  FMUL.FTZ R35, R35, R12.reuse ;  /* 0x0000000c23237220 */ /* 0x080fe20000410000 */
[----:B------:R-:W0:Y:S01]  /*8fc0*/  MUFU.EX2 R155, R158 ;  /* 0x0000009e009b7308 */ /* 0x000e220000000800 */
[----:B------:R-:W-:Y:S01]  /*8fd0*/  FMNMX.FTZ R7, R176, R7, !PT ;  /* 0x00000007b0077209 */ /* 0x000fe20007810000 */
[-C--:B------:R-:W-:Y:S01]  /*8fe0*/  FMUL.FTZ R38, R38, R12.reuse ;  /* 0x0000000c26267220 */ /* 0x080fe20000410000 */
[-C--:B------:R-:W-:Y:S01]  /*8ff0*/  FMUL.FTZ R39, R39, R12.reuse ;  /* 0x0000000c27277220 */ /* 0x080fe20000410000 */
[-C--:B------:R-:W-:Y:S01]  /*9000*/  FMUL.FTZ R42, R42, R12.reuse ;  /* 0x0000000c2a2a7220 */ /* 0x080fe20000410000 */
[----:B------:R-:W-:Y:S01]  /*9010*/  FMNMX.FTZ R7, R177, R7, !PT ;  /* 0x00000007b1077209 */ /* 0x000fe20007810000 */
[-C--:B------:R-:W-:Y:S01]  /*9020*/  FMUL.FTZ R43, R43, R12.reuse ;  /* 0x0000000c2b2b7220 */ /* 0x080fe20000410000 */
[-C--:B------:R-:W-:Y:S01]  /*9030*/  FMUL.FTZ R46, R46, R12.reuse ;  /* 0x0000000c2e2e7220 */ /* 0x080fe20000410000 */
[----:B------:R-:W1:Y:S01]  /*9040*/  MUFU.EX2 R163, R163 ;  /* 0x000000a300a37308 */ /* 0x000e620000000800 */
[----:B------:R-:W-:Y:S01]  /*9050*/  FMNMX.FTZ R7, R180, R7, !PT ;  /* 0x00000007b4077209 */ /* 0x000fe20007810000 */
[-C--:B------:R-:W-:Y:S01]  /*9060*/  FMUL.FTZ R47, R47, R12.reuse ;  /* 0x0000000c2f2f7220 */ /* 0x080fe20000410000 */
[-C--:B------:R-:W-:Y:S01]  /*9070*/  FMUL.FTZ R50, R50, R12.reuse ;  /* 0x0000000c32327220 */ /* 0x080fe20000410000 */
[-C--:B------:R-:W-:Y:S01]  /*9080*/  FMUL.FTZ R51, R51, R12.reuse ;  /* 0x0000000c33337220 */ /* 0x080fe20000410000 */
[----:B------:R-:W-:Y:S01]  /*9090*/  FMNMX.FTZ R7, R181, R7, !PT ;  /* 0x00000007b5077209 */ /* 0x000fe20007810000 */
[-C--:B------:R-:W-:Y:S01]  /*90a0*/  FMUL.FTZ R54, R54, R12.reuse ;  /* 0x0000000c36367220 */ /* 0x080fe20000410000 */
[-C--:B------:R-:W-:Y:S01]  /*90b0*/  FMUL.FTZ R55, R55, R12.reuse ;  /* 0x0000000c37377220 */ /* 0x080fe20000410000 */
[----:B------:R-:W2:Y:S01]  /*90c0*/  MUFU.EX2 R166, R166 ;  /* 0x000000a600a67308 */ /* 0x000ea20000000800 */
[----:B0-----:R-:W-:Y:S01]  /*90d0*/  FADD.FTZ R5, R155, R5 ;  /* 0x000000059b057221 */ /* 0x001fe20000010000 */
[----:B------:R-:W0:Y:S01]  /*90e0*/  SHFL.BFLY PT, R14, R7, 0x2, 0x1f ;  /* 0x0c401f00070e7f89 */ /* 0x000e2200000e0000 */
[C---:B------:R-:W-:Y:S01]  /*90f0*/  F2FP.BF16.F32.PACK_AB R155, R159.reuse, R155 ;  /* 0x0000009b9f9b723e */ /* 0x040fe200000010ff */
[-C--:B------:R-:W-:Y:S01]  /*9100*/  FMUL.FTZ R58, R58, R12.reuse ;  /* 0x0000000c3a3a7220 */ /* 0x080fe20000410000 */
[----:B------:R-:W-:Y:S01]  /*9110*/  FADD.FTZ R5, R159, R5 ;  /* 0x000000059f057221 */ /* 0x000fe20000010000 */
[-C--:B------:R-:W-:Y:S01]  /*9120*/  FMUL.FTZ R59, R59, R12.reuse ;  /* 0x0000000c3b3b7220 */ /* 0x080fe20000410000 */
[-C--:B------:R-:W-:Y:S01]  /*9130*/  FMUL.FTZ R62, R62, R12.reuse ;  /* 0x0000000c3e3e7220 */ /* 0x080fe20000410000 */
[----:B------:R-:W3:Y:S01]  /*9140*/  MUFU.EX2 R167, R167 ;  /* 0x000000a700a77308 */ /* 0x000ee20000000800 */
        /* <DEDUP_REMOVED lines=16> */
[----:B---3--:R-:W-:Y:S01]  /*9250*/  FADD.FTZ R5, R167, R5 ;  /* 0x00000005a7057221 */ /* 0x008fe20000010000 */
[----:B0-----:R-:W-:Y:S01]  /*9260*/  FMNMX.FTZ R7, R7, R14, !PT ;  /* 0x0000000e07077209 */ /* 0x001fe20007810000 */
[----:B------:R-:W-:Y:S01]  /*9270*/  FMUL.FTZ R86, R86, R12 ;  /* 0x0000000c56567220 */ /* 0x000fe20000410000 */
[----:B------:R-:W-:Y:S01]  /*9280*/  F2FP.BF16.F32.PACK_AB R159, R167, R166 ;  /* 0x000000a6a79f723e */ /* 0x000fe200000010ff */
[-C--:B------:R-:W-:Y:S01]  /*9290*/  FMUL.FTZ R87, R87, R12.reuse ;  /* 0x0000000c57577220 */ /* 0x080fe20000410000 */
[-C--:B------:R-:W-:Y:S01]  /*92a0*/  FMUL.FTZ R90, R90, R12.reuse ;  /* 0x0000000c5a5a7220 */ /* 0x080fe20000410000 */
[----:B------:R-:W0:Y:S01]  /*92b0*/  SHFL.BFLY PT, R14, R7, 0x1, 0x1f ;  /* 0x0c201f00070e7f89 */ /* 0x000e2200000e0000 */
        /* <DEDUP_REMOVED lines=22> */
[----:B------:R-:W-:Y:S01]  /*9420*/  FMUL.FTZ R127, R127, R12 ;  /* 0x0000000c7f7f7220 */ /* 0x000fe20000410000 */
[----:B0-----:R-:W-:Y:S01]  /*9430*/  FMNMX.FTZ R7, R7, R14, !PT ;  /* 0x0000000e07077209 */ /* 0x001fe20007810000 */
[----:B------:R-:W-:Y:S01]  /*9440*/  MUFU.EX2 R179, R179 ;  /* 0x000000b300b37308 */ /* 0x000fe20000000800 */
[-C--:B------:R-:W-:Y:S01]  /*9450*/  FMUL.FTZ R130, R130, R12.reuse ;  /* 0x0000000c82827220 */ /* 0x080fe20000410000 */
[-C--:B------:R-:W-:Y:S01]  /*9460*/  FMUL.FTZ R131, R131, R12.reuse ;  /* 0x0000000c83837220 */ /* 0x080fe20000410000 */
[----:B------:R-:W-:Y:S01]  /*9470*/  FSETP.NEU.FTZ.AND P2, PT, R7, -INF , PT ;  /* 0xff8000000700780b */ /* 0x000fe20003f5d000 */
[-C--:B------:R-:W-:Y:S01]  /*9480*/  FMUL.FTZ R134, R134, R12.reuse ;  /* 0x0000000c86867220 */ /* 0x080fe20000410000 */
[-C--:B------:R-:W-:Y:S01]  /*9490*/  FMUL.FTZ R135, R135, R12.reuse ;  /* 0x0000000c87877220 */ /* 0x080fe20000410000 */
[-C--:B------:R-:W-:Y:S01]  /*94a0*/  FMUL.FTZ R138, R138, R12.reuse ;  /* 0x0000000c8a8a7220 */ /* 0x080fe20000410000 */
[----:B------:R-:W-:Y:S01]  /*94b0*/  FSEL R14, R7, RZ, P2 ;  /* 0x000000ff070e7208 */ /* 0x000fe20001000000 */
[----:B------:R-:W-:Y:S01]  /*94c0*/  MUFU.EX2 R182, R182 ;  /* 0x000000b600b67308 */ /* 0x000fe20000000800 */
[-C--:B------:R-:W-:Y:S01]  /*94d0*/  FMUL.FTZ R139, R139, R12.reuse ;  /* 0x0000000c8b8b7220 */ /* 0x080fe20000410000 */
[-C--:B------:R-:W-:Y:S01]  /*94e0*/  FMUL.FTZ R142, R142, R12.reuse ;  /* 0x0000000c8e8e7220 */ /* 0x080fe20000410000 */
[-C--:B------:R-:W-:Y:S01]  /*94f0*/  FMUL.FTZ R143, R143, R12.reuse ;  /* 0x0000000c8f8f7220 */ /* 0x080fe20000410000 */
[----:B------:R-:W-:Y:S01]  /*9500*/  FADD.FTZ R14, -R14, R11 ;  /* 0x0000000b0e0e7221 */ /* 0x000fe20000010100 */
[-C--:B------:R-:W-:Y:S01]  /*9510*/  FMUL.FTZ R146, R146, R12.reuse ;  /* 0x0000000c92927220 */ /* 0x080fe20000410000 */
[-C--:B------:R-:W-:Y:S01]  /*9520*/  FMUL.FTZ R147, R147, R12.reuse ;  /* 0x0000000c93937220 */ /* 0x080fe20000410000 */
[-C--:B------:R-:W-:Y:S01]  /*9530*/  FMUL.FTZ R150, R150, R12.reuse ;  /* 0x0000000c96967220 */ /* 0x080fe20000410000 */
[----:B------:R-:W-:Y:S01]  /*9540*/  FMUL.FTZ R11, R14, UR5 ;  /* 0x000000050e0b7c20 */ /* 0x000fe20008410000 */
[----:B------:R-:W0:Y:S01]  /*9550*/  MUFU.EX2 R183, R183 ;  /* 0x000000b700b77308 */ /* 0x000e220000000800 */
[----:B------:R-:W-:Y:S01]  /*9560*/  FMUL.FTZ R151, R151, R12 ;  /* 0x0000000c97977220 */ /* 0x000fe20000410000 */
[----:B--2---:R-:W-:-:S04]  /*9570*/  FADD.FTZ R5, R171, R5 ;  /* 0x00000005ab057221 */ /* 0x004fc80000010000 */
[----:B---3--:R-:W-:Y:S02]  /*9580*/  FADD.FTZ R5, R174, R5 ;  /* 0x00000005ae057221 */ /* 0x008fe40000010000 */
[----:B------:R-:W2:Y:S02]  /*9590*/  MUFU.EX2 R11, R11 ;  /* 0x0000000b000b7308 */ /* 0x000ea40000000800 */
[----:B-1----:R-:W-:-:S04]  /*95a0*/  FADD.FTZ R5, R175, R5 ;  /* 0x00000005af057221 */ /* 0x002fc80000010000 */
[----:B----4-:R-:W-:Y:S01]  /*95b0*/  FADD.FTZ R5, R178, R5 ;  /* 0x00000005b2057221 */ /* 0x010fe20000010000 */
[----:B0-----:R-:W-:-:S03]  /*95c0*/  F2FP.BF16.F32.PACK_AB R167, R183, R182 ;  /* 0x000000b6b7a7723e */ /* 0x001fc600000010ff */
[----:B------:R-:W-:-:S04]  /*95d0*/  FADD.FTZ R5, R179, R5 ;  /* 0x00000005b3057221 */ /* 0x000fc80000010000 */
[----:B------:R-:W-:Y:S01]  /*95e0*/  FADD.FTZ R5, R182, R5 ;  /* 0x00000005b6057221 */ /* 0x000fe20000010000 */
        /* <DEDUP_REMOVED lines=10> */
[----:B0-----:R-:W-:Y:S01]  /*9690*/  FMUL.FTZ R10, R7, UR5 ;  /* 0x00000005070a7c20 */ /* 0x001fe20008410000 */
        /* <DEDUP_REMOVED lines=26> */
[----:B------:R-:W1:Y:S01]  /*9840*/  MUFU.EX2 R154, R13 ;  /* 0x0000000d009a7308 */ /* 0x000e620000000800 */
[-C--:B------:R-:W-:Y:S01]  /*9850*/  FMUL.FTZ R57, R57, R11.reuse ;  /* 0x0000000b39397220 */ /* 0x080fe20000410000 */
[-C--:B------:R-:W-:Y:S01]  /*9860*/  FMUL.FTZ R60, R60, R11.reuse ;  /* 0x0000000b3c3c7220 */ /* 0x080fe20000410000 */
[-C--:B------:R-:W-:Y:S01]  /*9870*/  FMUL.FTZ R61, R61, R11.reuse ;  /* 0x0000000b3d3d7220 */ /* 0x080fe20000410000 */
[-C--:B------:R-:W-:Y:S01]  /*9880*/  FMUL.FTZ R64, R64, R11.reuse ;  /* 0x0000000b40407220 */ /* 0x080fe20000410000 */
[-C--:B------:R-:W-:Y:S01]  /*9890*/  FMUL.FTZ R65, R65, R11.reuse ;  /* 0x0000000b41417220 */ /* 0x080fe20000410000 */
[----:B0-----:R-:W-:Y:S01]  /*98a0*/  FFMA.FTZ R21, R11, R6, R152 ;  /* 0x000000060b157223 */ /* 0x001fe20000010098 */
        /* <DEDUP_REMOVED lines=20> */
[----:B------:R-:W-:Y:S01]  /*99f0*/  F2FP.BF16.F32.PACK_AB R163, R175, R174 ;  /* 0x000000aeafa3723e */ /* 0x000fe200000010ff */
[-C--:B------:R-:W-:Y:S01]  /*9a00*/  FMUL.FTZ R96, R96, R11.reuse ;  /* 0x0000000b60607220 */ /* 0x080fe20000410000 */
[-C--:B------:R-:W-:Y:S01]  /*9a10*/  FMUL.FTZ R97, R97, R11.reuse ;  /* 0x0000000b61617220 */ /* 0x080fe20000410000 */
[-C--:B------:R-:W-:Y:S01]  /*9a20*/  FMUL.FTZ R100, R100, R11.reuse ;  /* 0x0000000b64647220 */ /* 0x080fe20000410000 */
[-C--:B------:R-:W-:Y:S01]  /*9a30*/  FMUL.FTZ R101, R101, R11.reuse ;  /* 0x0000000b65657220 */ /* 0x080fe20000410000 */
[----:B------:R0:W1:Y:S01]  /*9a40*/  MUFU.EX2 R15, R161 ;  /* 0x000000a1000f7308 */ /* 0x0000620000000800 */
[----:B--2---:R-:W-:Y:S01]  /*9a50*/  F2FP.BF16.F32.PACK_AB R154, R13, R10 ;  /* 0x0000000a0d9a723e */ /* 0x004fe200000010ff */
[----:B------:R-:W-:Y:S01]  /*9a60*/  BAR.SYNC.DEFER_BLOCKING 0xf, 0x100 ;  /* 0x03c4000000007b1d */ /* 0x000fe20000010000 */
[-C--:B------:R-:W-:Y:S01]  /*9a70*/  FMUL.FTZ R104, R104, R11.reuse ;  /* 0x0000000b68687220 */ /* 0x080fe20000410000 */
[-C--:B------:R-:W-:Y:S01]  /*9a80*/  FMUL.FTZ R105, R105, R11.reuse ;  /* 0x0000000b69697220 */ /* 0x080fe20000410000 */
[-C--:B------:R-:W-:Y:S01]  /*9a90*/  FMUL.FTZ R108, R108, R11.reuse ;  /* 0x0000000b6c6c7220 */ /* 0x080fe20000410000 */
[-C--:B------:R-:W-:Y:S01]  /*9aa0*/  FMUL.FTZ R109, R109, R11.reuse ;  /* 0x0000000b6d6d7220 */ /* 0x080fe20000410000 */
[----:B------:R-:W-:Y:S01]  /*9ab0*/  FMUL.FTZ R112, R112, R11 ;  /* 0x0000000b70707220 */ /* 0x000fe20000410000 */
[----:B------:R-:W-:Y:S01]  /*9ac0*/  MUFU.EX2 R20, R164 ;  /* 0x000000a400147308 */ /* 0x000fe20000000800 */
[----:B0-----:R-:W-:Y:S01]  /*9ad0*/  F2FP.BF16.F32.PACK_AB R161, R171, R170 ;  /* 0x000000aaaba1723e */ /* 0x001fe200000010ff */
[----:B------:R-:W-:-:S02]  /*9ae0*/  IMAD R170, R2, 0x1000, R22 ;  /* 0x0000100002aa7824 */ /* 0x000fc400078e0216 */
[-C--:B------:R-:W-:Y:S01]  /*9af0*/  FMUL.FTZ R113, R113, R11.reuse ;  /* 0x0000000b71717220 */ /* 0x080fe20000410000 */
[-C--:B------:R-:W-:Y:S01]  /*9b00*/  FMUL.FTZ R116, R116, R11.reuse ;  /* 0x0000000b74747220 */ /* 0x080fe20000410000 */
[-C--:B------:R-:W-:Y:S01]  /*9b10*/  FMUL.FTZ R117, R117, R11.reuse ;  /* 0x0000000b75757220 */ /* 0x080fe20000410000 */
[-C--:B------:R-:W-:Y:S01]  /*9b20*/  FMUL.FTZ R120, R120, R11.reuse ;  /* 0x0000000b78787220 */ /* 0x080fe20000410000 */
[----:B------:R-:W-:Y:S01]  /*9b30*/  R2UR UR10, R170 ;  /* 0x00000000aa0a72ca */ /* 0x000fe200000e0000 */
[----:B------:R0:W2:Y:S01]  /*9b40*/  MUFU.EX2 R6, R165 ;  /* 0x000000a500067308 */ /* 0x0000a20000000800 */
        /* <DEDUP_REMOVED lines=16> */
[----:B--2---:R-:W-:Y:S01]  /*9c50*/  F2FP.BF16.F32.PACK_AB R158, R6, R20 ;  /* 0x00000014069e723e */ /* 0x004fe200000010ff */
[-C--:B------:R-:W-:Y:S01]  /*9c60*/  FMUL.FTZ R145, R145, R11.reuse ;  /* 0x0000000b91917220 */ /* 0x080fe20000410000 */
[-C--:B------:R-:W-:Y:S01]  /*9c70*/  FMUL.FTZ R148, R148, R11.reuse ;  /* 0x0000000b94947220 */ /* 0x080fe20000410000 */
[----:B------:R-:W-:Y:S01]  /*9c80*/  FMUL.FTZ R149, R149, R11 ;  /* 0x0000000b95957220 */ /* 0x000fe20000410000 */
[----:B------:R1:W-:Y:S01]  /*9c90*/  STSM.16.M88.4 [R188+0x36400], R152 ;  /* 0x03640098bc007844 */ /* 0x0003e20000000200 */
[----:B------:R-:W-:-:S02]  /*9ca0*/  VIADD R11, R170, 0x80 ;  /* 0x00000080aa0b7836 */ /* 0x000fc40000000000 */
[----:B------:R-:W-:Y:S01]  /*9cb0*/  FADD.FTZ R21, R10, R21 ;  /* 0x000000150a157221 */ /* 0x000fe20000010000 */
[----:B------:R-:W-:Y:S01]  /*9cc0*/  MUFU.EX2 R172, R172 ;  /* 0x000000ac00ac7308 */ /* 0x000fe20000000800 */
[----:B------:R1:W-:Y:S01]  /*9cd0*/  STSM.16.M88.4 [R191], R156 ;  /* 0x0000009cbf007844 */ /* 0x0003e20000000200 */
[----:B------:R-:W-:Y:S01]  /*9ce0*/  FADD.FTZ R5, R183, R5 ;  /* 0x00000005b7057221 */ /* 0x000fe20000010000 */
[----:B------:R-:W-:-:S04]  /*9cf0*/  FADD.FTZ R21, R13, R21 ;  /* 0x000000150d157221 */ /* 0x000fc80000010000 */
[----:B------:R-:W-:Y:S01]  /*9d00*/  FADD.FTZ R21, R14, R21 ;  /* 0x000000150e157221 */ /* 0x000fe20000010000 */
[----:B------:R-:W2:Y:S01]  /*9d10*/  MUFU.EX2 R173, R173 ;  /* 0x000000ad00ad7308 */ /* 0x000ea20000000800 */
[----:B0-----:R-:W-:Y:S02]  /*9d20*/  F2FP.BF16.F32.PACK_AB R160, R169, R168 ;  /* 0x000000a8a9a0723e */ /* 0x001fe400000010ff */
[----:B------:R-:W-:-:S04]  /*9d30*/  FADD.FTZ R21, R15, R21 ;  /* 0x000000150f157221 */ /* 0x000fc80000010000 */
[----:B------:R-:W-:Y:S01]  /*9d40*/  FADD.FTZ R21, R20, R21 ;  /* 0x0000001514157221 */ /* 0x000fe20000010000 */
[----:B------:R-:W0:Y:S03]  /*9d50*/  MUFU.EX2 R176, R176 ;  /* 0x000000b000b07308 */ /* 0x000e260000000800 */
[----:B------:R-:W-:-:S04]  /*9d60*/  FADD.FTZ R21, R6, R21 ;  /* 0x0000001506157221 */ /* 0x000fc80000010000 */
[----:B------:R-:W-:Y:S01]  /*9d70*/  FADD.FTZ R21, R168, R21 ;  /* 0x00000015a8157221 */ /* 0x000fe20000010000 */
[----:B------:R-:W3:Y:S01]  /*9d80*/  MUFU.EX2 R177, R177 ;  /* 0x000000b100b17308 */ /* 0x000ee20000000800 */
[----:B--2---:R-:W-:Y:S02]  /*9d90*/  F2FP.BF16.F32.PACK_AB R162, R173, R172 ;  /* 0x000000acada2723e */ /* 0x004fe400000010ff */
[----:B------:R-:W-:-:S03]  /*9da0*/  FADD.FTZ R21, R169, R21 ;  /* 0x00000015a9157221 */ /* 0x000fc60000010000 */
[----:B------:R1:W-:Y:S01]  /*9db0*/  STSM.16.M88.4 [R189], R160 ;  /* 0x000000a0bd007844 */ /* 0x0003e20000000200 */
[----:B------:R-:W-:Y:S01]  /*9dc0*/  FADD.FTZ R21, R172, R21 ;  /* 0x00000015ac157221 */ /* 0x000fe20000010000 */
[----:B------:R-:W2:Y:S03]  /*9dd0*/  MUFU.EX2 R180, R180 ;  /* 0x000000b400b47308 */ /* 0x000ea60000000800 */
[----:B------:R-:W-:-:S04]  /*9de0*/  FADD.FTZ R21, R173, R21 ;  /* 0x00000015ad157221 */ /* 0x000fc80000010000 */
[----:B0-----:R-:W-:Y:S01]  /*9df0*/  FADD.FTZ R21, R176, R21 ;  /* 0x00000015b0157221 */ /* 0x001fe20000010000 */
[----:B------:R-:W0:Y:S01]  /*9e00*/  MUFU.EX2 R181, R181 ;  /* 0x000000b500b57308 */ /* 0x000e220000000800 */
[C---:B---3--:R-:W-:Y:S02]  /*9e10*/  F2FP.BF16.F32.PACK_AB R164, R177.reuse, R176 ;  /* 0x000000b0b1a4723e */ /* 0x048fe400000010ff */
[----:B------:R-:W-:-:S04]  /*9e20*/  FADD.FTZ R21, R177, R21 ;  /* 0x00000015b1157221 */ /* 0x000fc80000010000 */
[----:B--2---:R-:W-:Y:S01]  /*9e30*/  FADD.FTZ R21, R180, R21 ;  /* 0x00000015b4157221 */ /* 0x004fe20000010000 */
[----:B0-----:R-:W-:-:S03]  /*9e40*/  F2FP.BF16.F32.PACK_AB R166, R181, R180 ;  /* 0x000000b4b5a6723e */ /* 0x001fc600000010ff */
        /* <DEDUP_REMOVED lines=35> */
.L_x_8353:
[----:B------:R-:W-:Y:S01]  /*a080*/  UISETP.GT.AND UP0, UPT, UR6, UR4, UPT ;  /* 0x000000040600728c */ /* 0x000fe2000bf04270 */
[----:B------:R-:W-:Y:S01]  /*a090*/  VIADD R9, R9, 0x38860 ;  /* 0x0003886009097836 */ /* 0x000fe20000000000 */
[----:B------:R-:W-:Y:S01]  /*a0a0*/  UIADD3 UR6, UR6, -0x1, URZ ;  /* 0xffffffff06067890 */ /* 0x000fe2000fffe03f */
[----:B------:R-:W-:Y:S02]  /*a0b0*/  IMAD.MOV.U32 R12, RZ, RZ, R8 ;  /* 0x000000ffff0c7224 */ /* 0x000fe400078e0008 */
[----:B------:R-:W-:Y:S01]  /*a0c0*/  IMAD.MOV.U32 R11, RZ, RZ, R7 ;  /* 0x000000ffff0b7224 */ /* 0x000fe200078e0007 */
[----:B------:R-:W-:Y:S01]  /*a0d0*/  PLOP3.LUT P1, PT, PT, PT, UP0, 0x80, 0x0 ;  /* 0x000000000000781c */ /* 0x000fe20003f2f008 */
[----:B------:R-:W-:Y:S01]  /*a0e0*/  IMAD.MOV.U32 R10, RZ, RZ, R2 ;  /* 0x000000ffff0a7224 */ /* 0x000fe200078e0002 */
[----:B------:R-:W-:-:S04]  /*a0f0*/  PRMT R9, R187, 0x654, R9 ;  /* 0x00000654bb097816 */ /* 0x000fc80000000009 */
[----:B------:R0:W-:Y:S07]  /*a100*/  SYNCS.ARRIVE.TRANS64.RED.A1T0 RZ, [R9+URZ], RZ ;  /* 0x000000ff09ff79a7 */ /* 0x0001ee000810043f */
[----:B------:R-:W-:Y:S05]  /*a110*/  @P1 BRA `(.L_x_8354) ;  /* 0xffffffcc00441947 */ /* 0x000fea000383ffff */
[----:B------:R-:W-:-:S05]  /*a120*/  UMOV UR10, UR6 ;  /* 0x00000006000a7c82 */ /* 0x000fca0008000000 */
.L_x_8343:
[----:B------:R-:W-:-:S06]  /*a130*/  UISETP.GE.AND UP0, UPT, UR10, UR38, UPT ;  /* 0x000000260a00728c */ /* 0x000fcc000bf06270 */
[----:B------:R-:W-:-:S13]  /*a140*/  PLOP3.LUT P1, PT, PT, PT, UP0, 0x80, 0x0 ;  /* 0x000000000000781c */ /* 0x000fda0003f2f008 */
[----:B------:R-:W-:Y:S05]  /*a150*/  @!P1 BRA `(.L_x_8355) ;  /* 0x0000002c00749947 */ /* 0x000fea0003800000 */
[----:B------:R-:W-:Y:S01]  /*a160*/  IMAD.MOV.U32 R10, RZ, RZ, R8 ;  /* 0x000000ffff0a7224 */ /* 0x000fe200078e0008 */
[----:B------:R-:W-:Y:S01]  /*a170*/  ULDC UR11, c[0x0][0xa80] ;  /* 0x0002a000000b7ab9 */ /* 0x000fe20000000800 */
[----:B------:R-:W-:Y:S02]  /*a180*/  IMAD.MOV.U32 R12, RZ, RZ, R7 ;  /* 0x000000ffff0c7224 */ /* 0x000fe400078e0007 */
[----:B------:R-:W-:-:S07]  /*a190*/  IMAD.MOV.U32 R11, RZ, RZ, R2 ;  /* 0x000000ffff0b7224 */ /* 0x000fce00078e0002 */
.L_x_8366:
[----:B------:R-:W-:-:S05]  /*a1a0*/  VIADD R2, R11, 0x1 ;  /* 0x000000010b027836 */ /* 0x000fca0000000000 */
[----:B------:R-:W-:-:S04]  /*a1b0*/  ISETP.NE.AND P1, PT, R2, 0x2, PT ;  /* 0x000000020200780c */ /* 0x000fc80003f25270 */
[----:B------:R-:W-:Y:S02]  /*a1c0*/  SEL R7, RZ, 0x1, P1 ;  /* 0x00000001ff077807 */ /* 0x000fe40000800000 */
[----:B------:R-:W-:Y:S02]  /*a1d0*/  SEL R2, R2, RZ, P1 ;  /* 0x000000ff02027207 */ /* 0x000fe40000800000 */
[----:B------:R-:W-:-:S13]  /*a1e0*/  R2UR UR4, R7 ;  /* 0x00000000070472ca */ /* 0x000fda00000e0000 */
[----:B------:R-:W-:Y:S01]  /*a1f0*/  ULOP3.LUT UR37, UR37, UR4, URZ, 0x3c, !UPT ;  /* 0x0000000425257292 */ /* 0x000fe2000f8e3c3f */
[----:B-1----:R-:W-:Y:S11]  /*a200*/  @!P0 BRA `(.L_x_8356) ;  /* 0x0000000000048947 */ /* 0x002ff60003800000 */
[----:B------:R-:W-:Y:S01]  /*a210*/  BPT.TRAP 0x1 ;  /* 0x000000040000795c */ /* 0x000fe20000300000 */
.L_x_8356:
[----:B------:R-:W-:Y:S02]  /*a220*/  IMAD.U32 R7, RZ, RZ, UR37 ;  /* 0x00000025ff077e24 */ /* 0x000fe4000f8e00ff */
[----:B0-----:R-:W-:-:S03]  /*a230*/  IMAD R9, R2, 0x8, R17 ;  /* 0x0000000802097824 */ /* 0x001fc600078e0211 */
[----:B------:R-:W-:-:S04]  /*a240*/  SHF.L.U32 R7, R7, 0x1f, RZ ;  /* 0x0000001f07077819 */ /* 0x000fc800000006ff */
[----:B------:R0:W1:Y:S01]  /*a250*/  SYNCS.PHASECHK.TRANS64.TRYWAIT P1, [R9+URZ+0x38830], R7 ;  /* 0x03883007090075a7 */ /* 0x000062000802017f */
[----:B------:R-:W-:Y:S05]  /*a260*/  @!P0 BRA `(.L_x_8357) ;  /* 0x0000000000048947 */ /* 0x000fea0003800000 */
[----:B------:R-:W-:Y:S01]  /*a270*/  BPT.TRAP 0x1 ;  /* 0x000000040000795c */ /* 0x000fe20000300000 */
.L_x_8357:
[----:B------:R-:W-:Y:S01]  /*a280*/  IMAD R8, R2, 0x200, R4 ;  /* 0x0000020002087824 */ /* 0x000fe200078e0204 */
[----:B-1----:R-:W-:Y:S06]  /*a290*/  @P1 BRA `(.L_x_8358) ;  /* 0x0000000000081947 */ /* 0x002fec0003800000 */
[----:B------:R-:W1:Y:S02]  /*a2a0*/  SYNCS.PHASECHK.TRANS64.TRYWAIT P1, [R9+URZ+0x38830], R7 ;  /* 0x03883007090075a7 */ /* 0x000e64000802017f */
[----:B-1----:R-:W-:Y:S05]  /*a2b0*/  @!P1 BRA `(.L_x_8359) ;  /* 0x000000f000f49947 */ /* 0x002fea0003800000 */
.L_x_8358:
[----:B------:R-:W-:Y:S01]  /*a2c0*/  R2UR UR6, R8 ;  /* 0x00000000080672ca */ /* 0x000fe200000e0000 */
[----:B------:R-:W-:Y:S01]  /*a2d0*/  WARPGROUP.ARRIVE ;  /* 0x00000000000079c5 */ /* 0x000fe20000000000 */
[----:B------:R-:W-:Y:S01]  /*a2e0*/  UMOV UR4, UR8 ;  /* 0x0000000800047c82 */ /* 0x000fe20008000000 */
[----:B------:R-:W-:Y:S01]  /*a2f0*/  UMOV UR5, UR9 ;  /* 0x0000000900057c82 */ /* 0x000fe20008000000 */
[----:B------:R-:W-:Y:S01]  /*a300*/  UMOV UR7, 0x40000040 ;  /* 0x4000004000077882 */ /* 0x000fe20000000000 */
[----:B------:R-:W-:Y:S01]  /*a310*/  UMOV UR15, 0x40000040 ;  /* 0x40000040000f7882 */ /* 0x000fe20000000000 */
[----:B------:R-:W-:Y:S01]  /*a320*/  UMOV UR19, 0x40000040 ;  /* 0x4000004000137882 */ /* 0x000fe20000000000 */
[----:B------:R-:W-:-:S06]  /*a330*/  UMOV UR23, 0x40000040 ;  /* 0x4000004000177882 */ /* 0x000fcc0000000000 */
        /* <DEDUP_REMOVED lines=16> */
.L_x_8360:
[----:B------:R2:W3:Y:S01]  /*a440*/  SYNCS.PHASECHK.TRANS64.TRYWAIT P1, [R9+URZ+0x38850], R7 ;  /* 0x03885007090075a7 */ /* 0x0004e2000802017f */
[----:B------:R-:W-:Y:S05]  /*a450*/  @!P0 BRA `(.L_x_8361) ;  /* 0x0000000000048947 */ /* 0x000fea0003800000 */
[----:B------:R-:W-:Y:S01]  /*a460*/  BPT.TRAP 0x1 ;  /* 0x000000040000795c */ /* 0x000fe20000300000 */
.L_x_8361:
[----:B---3--:R-:W-:Y:S05]  /*a470*/  @P1 BRA `(.L_x_8362) ;  /* 0x0000000000081947 */ /* 0x008fea0003800000 */
[----:B------:R-:W3:Y:S02]  /*a480*/  SYNCS.PHASECHK.TRANS64.TRYWAIT P1, [R9+URZ+0x38850], R7 ;  /* 0x03885007090075a7 */ /* 0x000ee4000802017f */
[----:B---3--:R-:W-:Y:S05]  /*a490*/  @!P1 BRA `(.L_x_8363) ;  /* 0x000000f000909947 */ /* 0x008fea0003800000 */
.L_x_8362:
        /* <DEDUP_REMOVED lines=327> */
.L_x_8364:
[----:B------:R-:W-:Y:S01]  /*b910*/  FMNMX.FTZ R7, R152, R12, !PT ;  /* 0x0000000c98077209 */ /* 0x000fe20007810000 */
[----:B------:R-:W0:Y:S01]  /*b920*/  S2R R21, SR_CgaCtaId ;  /* 0x0000000000157919 */ /* 0x000e220000008800 */
[----:B------:R-:W-:Y:S01]  /*b930*/  UMOV UR5, UR11 ;  /* 0x0000000b00057c82 */ /* 0x000fe20008000000 */
[----:B------:R-:W-:Y:S01]  /*b940*/  ISETP.NE.AND P1, PT, R23, RZ, PT ;  /* 0x000000ff1700720c */ /* 0x000fe20003f25270 */
[----:B------:R-:W-:Y:S01]  /*b950*/  IMAD R20, R2, 0x1000, R22 ;  /* 0x0000100002147824 */ /* 0x000fe200078e0216 */
[----:B------:R-:W-:Y:S01]  /*b960*/  FMNMX.FTZ R7, R153, R7, !PT ;  /* 0x0000000799077209 */ /* 0x000fe20007810000 */
[----:B------:R-:W-:-:S03]  /*b970*/  UMOV UR7, 0x40000040 ;  /* 0x4000004000077882 */ /* 0x000fc60000000000 */
[----:B------:R-:W-:Y:S02]  /*b980*/  FMNMX.FTZ R7, R156, R7, !PT ;  /* 0x000000079c077209 */ /* 0x000fe40007810000 */
[----:B------:R-:W-:Y:S02]  /*b990*/  R2UR UR4, R20 ;  /* 0x00000000140472ca */ /* 0x000fe400000e0000 */
[----:B------:R-:W-:-:S03]  /*b9a0*/  FMNMX.FTZ R7, R157, R7, !PT ;  /* 0x000000079d077209 */ /* 0x000fc60007810000 */
[----:B------:R-:W-:Y:S01]  /*b9b0*/  @!P1 IMAD R11, R11, 0x40, R19 ;  /* 0x000000400b0b9824 */ /* 0x000fe200078e0213 */
[----:B------:R-:W-:-:S03]  /*b9c0*/  FMNMX.FTZ R7, R160, R7, !PT ;  /* 0x00000007a0077209 */ /* 0x000fc60007810000 */
[----:B------:R-:W-:Y:S01]  /*b9d0*/  @!P1 IMAD R11, R11, 0x4, R17 ;  /* 0x000000040b0b9824 */ /* 0x000fe200078e0211 */
[----:B------:R-:W-:-:S03]  /*b9e0*/  FMNMX.FTZ R7, R161, R7, !PT ;  /* 0x00000007a1077209 */ /* 0x000fc60007810000 */
[----:B------:R-:W-:Y:S01]  /*b9f0*/  UMOV UR6, UR4 ;  /* 0x0000000400067c82 */ /* 0x000fe20008000000 */
        /* <DEDUP_REMOVED lines=32> */
[----:B------:R-:W-:-:S02]  /*bc00*/  VIADD R8, R9, 0x38840 ;  /* 0x0003884009087836 */ /* 0x000fc40000000000 */
[----:B------:R-:W-:Y:S01]  /*bc10*/  FMUL.FTZ R12, R12, UR5 ;  /* 0x000000050c0c7c20 */ /* 0x000fe20008410000 */
[----:B------:R-:W-:Y:S02]  /*bc20*/  MUFU.EX2 R152, R152 ;  /* 0x0000009800987308 */ /* 0x000fe40000000800 */
[----:B0-----:R-:W-:-:S04]  /*bc30*/  PRMT R8, R21, 0x654, R8 ;  /* 0x0000065415087816 */ /* 0x001fc80000000008 */
[----:B------:R0:W-:Y:S02]  /*bc40*/  SYNCS.ARRIVE.TRANS64.RED.A1T0 RZ, [R8+URZ], RZ ;  /* 0x000000ff08ff79a7 */ /* 0x0001e4000810043f */
[----:B------:R-:W1:Y:S01]  /*bc50*/  MUFU.EX2 R12, R12 ;  /* 0x0000000c000c7308 */ /* 0x000e620000000800 */
[----:B0-----:R-:W-:-:S07]  /*bc60*/  FMNMX.FTZ R8, R154, R10, !PT ;  /* 0x0000000a9a087209 */ /* 0x001fce0007810000 */
[----:B------:R-:W0:Y:S01]  /*bc70*/  MUFU.EX2 R153, R153 ;  /* 0x0000009900997308 */ /* 0x000e220000000800 */
[----:B------:R-:W-:-:S04]  /*bc80*/  FMNMX.FTZ R8, R155, R8, !PT ;  /* 0x000000089b087209 */ /* 0x000fc80007810000 */
[----:B------:R-:W-:-:S03]  /*bc90*/  FMNMX.FTZ R8, R158, R8, !PT ;  /* 0x000000089e087209 */ /* 0x000fc60007810000 */
[----:B------:R-:W2:Y:S01]  /*bca0*/  MUFU.EX2 R156, R156 ;  /* 0x0000009c009c7308 */ /* 0x000ea20000000800 */
[----:B-1----:R-:W-:Y:S01]  /*bcb0*/  FFMA.FTZ R6, R12, R6, R152 ;  /* 0x000000060c067223 */ /* 0x002fe20000010098 */
[----:B------:R-:W-:Y:S01]  /*bcc0*/  @!P1 STS [R11+0x38400], R12 ;  /* 0x0384000c0b009388 */ /* 0x000fe20000000800 */
[----:B------:R-:W-:Y:S01]  /*bcd0*/  FMNMX.FTZ R8, R159, R8, !PT ;  /* 0x000000089f087209 */ /* 0x000fe20007810000 */
[-C--:B------:R-:W-:Y:S01]  /*bce0*/  FMUL.FTZ R24, R24, R12.reuse ;  /* 0x0000000c18187220 */ /* 0x080fe20000410000 */
[-C--:B------:R-:W-:Y:S01]  /*bcf0*/  FMUL.FTZ R25, R25, R12.reuse ;  /* 0x0000000c19197220 */ /* 0x080fe20000410000 */
[----:B------:R-:W-:Y:S01]  /*bd00*/  FMUL.FTZ R28, R28, R12 ;  /* 0x0000000c1c1c7220 */ /* 0x000fe20000410000 */
[----:B------:R-:W-:Y:S01]  /*bd10*/  FMNMX.FTZ R8, R162, R8, !PT ;  /* 0x00000008a2087209 */ /* 0x000fe20007810000 */
[----:B------:R-:W1:Y:S01]  /*bd20*/  MUFU.EX2 R157, R157 ;  /* 0x0000009d009d7308 */ /* 0x000e620000000800 */
[C---:B0-----:R-:W-:Y:S01]  /*bd30*/  F2FP.BF16.F32.PACK_AB R184, R153.reuse, R152 ;  /* 0x0000009899b8723e */ /* 0x041fe200000010ff */
[----:B------:R-:W-:Y:S01]  /*bd40*/  FADD.FTZ R6, R153, R6 ;  /* 0x0000000699067221 */ /* 0x000fe20000010000 */
[----:B------:R-:W-:Y:S01]  /*bd50*/  FMNMX.FTZ R8, R163, R8, !PT ;  /* 0x00000008a3087209 */ /* 0x000fe20007810000 */
[-C--:B------:R-:W-:Y:S01]  /*bd60*/  FMUL.FTZ R29, R29, R12.reuse ;  /* 0x0000000c1d1d7220 */ /* 0x080fe20000410000 */
[-C--:B------:R-:W-:Y:S01]  /*bd70*/  FMUL.FTZ R32, R32, R12.reuse ;  /* 0x0000000c20207220 */ /* 0x080fe20000410000 */
[----:B------:R-:W-:Y:S01]  /*bd80*/  FMUL.FTZ R33, R33, R12 ;  /* 0x0000000c21217220 */ /* 0x000fe20000410000 */
[----:B------:R-:W-:Y:S01]  /*bd90*/  FMNMX.FTZ R8, R166, R8, !PT ;  /* 0x00000008a6087209 */ /* 0x000fe20007810000 */
[----:B------:R-:W0:Y:S01]  /*bda0*/  MUFU.EX2 R152, R160 ;  /* 0x000000a000987308 */ /* 0x000e220000000800 */
        /* <DEDUP_REMOVED lines=8> */
[C---:B-1----:R-:W-:Y:S01]  /*be30*/  FADD.FTZ R6, R157.reuse, R6 ;  /* 0x000000069d067221 */ /* 0x042fe20000010000 */
[----:B------:R-:W-:Y:S01]  /*be40*/  F2FP.BF16.F32.PACK_AB R186, R157, R156 ;  /* 0x0000009c9dba723e */ /* 0x000fe200000010ff */
[----:B------:R-:W-:Y:S01]  /*be50*/  FMUL.FTZ R44, R44, R12 ;  /* 0x0000000c2c2c7220 */ /* 0x000fe20000410000 */
[----:B------:R-:W-:Y:S01]  /*be60*/  FMNMX.FTZ R8, R171, R8, !PT ;  /* 0x00000008ab087209 */ /* 0x000fe20007810000 */
[-C--:B------:R-:W-:Y:S01]  /*be70*/  FMUL.FTZ R45, R45, R12.reuse ;  /* 0x0000000c2d2d7220 */ /* 0x080fe20000410000 */
[-C--:B------:R-:W-:Y:S01]  /*be80*/  FMUL.FTZ R48, R48, R12.reuse ;  /* 0x0000000c30307220 */ /* 0x080fe20000410000 */
[----:B------:R-:W-:Y:S01]  /*be90*/  FMUL.FTZ R49, R49, R12 ;  /* 0x0000000c31317220 */ /* 0x000fe20000410000 */
[----:B------:R-:W-:Y:S01]  /*bea0*/  FMNMX.FTZ R8, R174, R8, !PT ;  /* 0x00000008ae087209 */ /* 0x000fe20007810000 */
[----:B------:R-:W1:Y:S01]  /*beb0*/  MUFU.EX2 R164, R164 ;  /* 0x000000a400a47308 */ /* 0x000e620000000800 */
[----:B0-----:R-:W-:Y:S01]  /*bec0*/  FADD.FTZ R6, R152, R6 ;  /* 0x0000000698067221 */ /* 0x001fe20000010000 */
[----:B------:R-:W-:Y:S01]  /*bed0*/  FMUL.FTZ R52, R52, R12 ;  /* 0x0000000c34347220 */ /* 0x000fe20000410000 */
[----:B------:R-:W-:Y:S01]  /*bee0*/  FMNMX.FTZ R8, R175, R8, !PT ;  /* 0x00000008af087209 */ /* 0x000fe20007810000 */
[-C--:B------:R-:W-:Y:S01]  /*bef0*/  FMUL.FTZ R53, R53, R12.reuse ;  /* 0x0000000c35357220 */ /* 0x080fe20000410000 */
[-C--:B------:R-:W-:Y:S01]  /*bf00*/  FMUL.FTZ R56, R56, R12.reuse ;  /* 0x0000000c38387220 */ /* 0x080fe20000410000 */
[----:B------:R-:W-:Y:S01]  /*bf10*/  FMUL.FTZ R57, R57, R12 ;  /* 0x0000000c39397220 */ /* 0x000fe20000410000 */
[----:B------:R-:W-:Y:S01]  /*bf20*/  FMNMX.FTZ R8, R178, R8, !PT ;  /* 0x00000008b2087209 */ /* 0x000fe20007810000 */
[----:B------:R-:W0:Y:S01]  /*bf30*/  MUFU.EX2 R165, R165 ;  /* 0x000000a500a57308 */ /* 0x000e220000000800 */
[C---:B--2---:R-:W-:Y:S01]  /*bf40*/  FADD.FTZ R6, R161.reuse, R6 ;  /* 0x00000006a1067221 */ /* 0x044fe20000010000 */
        /* <DEDUP_REMOVED lines=39> */
[----:B-1----:R-:W-:Y:S01]  /*c1c0*/  FMNMX.FTZ R8, R8, R13, !PT ;  /* 0x0000000d08087209 */ /* 0x002fe20007810000 */
[----:B------:R-:W1:Y:S01]  /*c1d0*/  MUFU.EX2 R160, R176 ;  /* 0x000000b000a07308 */ /* 0x000e620000000800 */
[----:B0-----:R-:W-:Y:S01]  /*c1e0*/  FADD.FTZ R6, R172, R6 ;  /* 0x00000006ac067221 */ /* 0x001fe20000010000 */
[-C--:B------:R-:W-:Y:S01]  /*c1f0*/  FMUL.FTZ R109, R109, R12.reuse ;  /* 0x0000000c6d6d7220 */ /* 0x080fe20000410000 */
[-C--:B------:R-:W-:Y:S01]  /*c200*/  FMUL.FTZ R112, R112, R12.reuse ;  /* 0x0000000c70707220 */ /* 0x080fe20000410000 */
[----:B------:R-:W0:Y:S01]  /*c210*/  SHFL.BFLY PT, R13, R8, 0x1, 0x1f ;  /* 0x0c201f00080d7f89 */ /* 0x000e2200000e0000 */
[-C--:B------:R-:W-:Y:S01]  /*c220*/  FMUL.FTZ R113, R113, R12.reuse ;  /* 0x0000000c71717220 */ /* 0x080fe20000410000 */
[-C--:B------:R-:W-:Y:S01]  /*c230*/  FMUL.FTZ R116, R116, R12.reuse ;  /* 0x0000000c74747220 */ /* 0x080fe20000410000 */
[-C--:B------:R-:W-:Y:S01]  /*c240*/  FMUL.FTZ R117, R117, R12.reuse ;  /* 0x0000000c75757220 */ /* 0x080fe20000410000 */
[----:B------:R-:W3:Y:S01]  /*c250*/  MUFU.EX2 R177, R177 ;  /* 0x000000b100b17308 */ /* 0x000ee20000000800 */
        /* <DEDUP_REMOVED lines=8> */
[----:B-1----:R-:W-:Y:S01]  /*c2e0*/  FADD.FTZ R6, R160, R6 ;  /* 0x00000006a0067221 */ /* 0x002fe20000010000 */
[-C--:B------:R-:W-:Y:S01]  /*c2f0*/  FMUL.FTZ R132, R132, R12.reuse ;  /* 0x0000000c84847220 */ /* 0x080fe20000410000 */
[-C--:B------:R-:W-:Y:S01]  /*c300*/  FMUL.FTZ R133, R133, R12.reuse ;  /* 0x0000000c85857220 */ /* 0x080fe20000410000 */
[-C--:B------:R-:W-:Y:S01]  /*c310*/  FMUL.FTZ R136, R136, R12.reuse ;  /* 0x0000000c88887220 */ /* 0x080fe20000410000 */
[-C--:B------:R-:W-:Y:S01]  /*c320*/  FMUL.FTZ R137, R137, R12.reuse ;  /* 0x0000000c89897220 */ /* 0x080fe20000410000 */
[-C--:B------:R-:W-:Y:S01]  /*c330*/  FMUL.FTZ R140, R140, R12.reuse ;  /* 0x0000000c8c8c7220 */ /* 0x080fe20000410000 */
[-C--:B------:R-:W-:Y:S01]  /*c340*/  FMUL.FTZ R141, R141, R12.reuse ;  /* 0x0000000c8d8d7220 */ /* 0x080fe20000410000 */
[----:B------:R-:W-:Y:S01]  /*c350*/  FMUL.FTZ R144, R144, R12 ;  /* 0x0000000c90907220 */ /* 0x000fe20000410000 */
[C---:B---3--:R-:W-:Y:S01]  /*c360*/  FADD.FTZ R6, R177.reuse, R6 ;  /* 0x00000006b1067221 */ /* 0x048fe20000010000 */
[----:B------:R-:W-:Y:S01]  /*c370*/  F2FP.BF16.F32.PACK_AB R160, R177, R160 ;  /* 0x000000a0b1a0723e */ /* 0x000fe200000010ff */
[-C--:B------:R-:W-:Y:S01]  /*c380*/  FMUL.FTZ R145, R145, R12.reuse ;  /* 0x0000000c91917220 */ /* 0x080fe20000410000 */
[----:B0-----:R-:W-:Y:S01]  /*c390*/  FMNMX.FTZ R8, R8, R13, !PT ;  /* 0x0000000d08087209 */ /* 0x001fe20007810000 */
[-C--:B------:R-:W-:Y:S01]  /*c3a0*/  FMUL.FTZ R148, R148, R12.reuse ;  /* 0x0000000c94947220 */ /* 0x080fe20000410000 */
[----:B------:R-:W-:-:S03]  /*c3b0*/  FMUL.FTZ R149, R149, R12 ;  /* 0x0000000c95957220 */ /* 0x000fc60000410000 */
[----:B------:R-:W-:Y:S01]  /*c3c0*/  FADD.FTZ R10, -R8, R10 ;  /* 0x0000000a080a7221 */ /* 0x000fe20000010100 */
[----:B--2---:R-:W-:-:S03]  /*c3d0*/  FADD.FTZ R6, R180, R6 ;  /* 0x00000006b4067221 */ /* 0x004fc60000010000 */
[----:B------:R-:W-:-:S06]  /*c3e0*/  FMUL.FTZ R10, R10, UR5 ;  /* 0x000000050a0a7c20 */ /* 0x000fcc0008410000 */
[----:B------:R-:W0:Y:S02]  /*c3f0*/  MUFU.EX2 R10, R10 ;  /* 0x0000000a000a7308 */ /* 0x000e240000000800 */
        /* <DEDUP_REMOVED lines=30> */
[----:B------:R-:W-:Y:S01]  /*c5e0*/  FFMA.FTZ R183, R183, UR5, -R11 ;  /* 0x00000005b7b77c23 */ /* 0x000fe2000801080b */
        /* <DEDUP_REMOVED lines=10> */
[----:B------:R2:W-:Y:S01]  /*c690*/  MUFU.EX2 R11, R158 ;  /* 0x0000009e000b7308 */ /* 0x0005e20000000800 */
[----:B0-----:R-:W-:Y:S01]  /*c6a0*/  FFMA.FTZ R5, R10, R5, R154 ;  /* 0x000000050a057223 */ /* 0x001fe2000001009a */
[-C--:B------:R-:W-:Y:S01]  /*c6b0*/  FMUL.FTZ R67, R67, R10.reuse ;  /* 0x0000000a43437220 */ /* 0x080fe20000410000 */
        /* <DEDUP_REMOVED lines=8> */
[----:B------:R-:W-:Y:S01]  /*c740*/  FMUL.FTZ R79, R79, R10 ;  /* 0x0000000a4f4f7220 */ /* 0x000fe20000410000 */
[----:B------:R-:W-:Y:S01]  /*c750*/  F2FP.BF16.F32.PACK_AB R154, R165, R164 ;  /* 0x000000a4a59a723e */ /* 0x000fe200000010ff */
[----:B------:R-:W-:Y:S01]  /*c760*/  FMUL.FTZ R82, R82, R10 ;  /* 0x0000000a52527220 */ /* 0x000fe20000410000 */
[----:B--2---:R-:W-:Y:S01]  /*c770*/  F2FP.BF16.F32.PACK_AB R158, R173, R172 ;  /* 0x000000acad9e723e */ /* 0x004fe200000010ff */
        /* <DEDUP_REMOVED lines=44> */
[----:B------:R-:W-:Y:S01]  /*ca40*/  FMUL.FTZ R151, R151, R10 ;  /* 0x0000000a97977220 */ /* 0x000fe20000410000 */
[----:B------:R0:W-:Y:S01]  /*ca50*/  STSM.16.M88.4 [R188+0x36400], R184 ;  /* 0x036400b8bc007844 */ /* 0x0001e20000000200 */
[----:B------:R-:W-:-:S02]  /*ca60*/  VIADD R10, R20, 0x80 ;  /* 0x00000080140a7836 */ /* 0x000fc40000000000 */
[----:B------:R-:W-:Y:S01]  /*ca70*/  FADD.FTZ R5, R11, R5 ;  /* 0x000000050b057221 */ /* 0x000fe20000010000 */
[----:B------:R-:W2:Y:S01]  /*ca80*/  MUFU.EX2 R171, R171 ;  /* 0x000000ab00ab7308 */ /* 0x000ea20000000800 */
[C---:B-1----:R-:W-:Y:S01]  /*ca90*/  FADD.FTZ R6, R162.reuse, R6 ;  /* 0x00000006a2067221 */ /* 0x042fe20000010000 */
[----:B------:R-:W-:Y:S01]  /*caa0*/  F2FP.BF16.F32.PACK_AB R162, R162, R180 ;  /* 0x000000b4a2a2723e */ /* 0x000fe200000010ff */
[----:B------:R0:W-:Y:S01]  /*cab0*/  STSM.16.M88.4 [R191], R152 ;  /* 0x00000098bf007844 */ /* 0x0001e20000000200 */
[----:B------:R-:W-:Y:S01]  /*cac0*/  R2UR UR4, R10 ;  /* 0x000000000a0472ca */ /* 0x000fe200000e0000 */
[----:B------:R-:W-:Y:S02]  /*cad0*/  VIADD R10, R20, 0x100 ;  /* 0x00000100140a7836 */ /* 0x000fe40000000000 */
[----:B------:R-:W-:Y:S01]  /*cae0*/  FADD.FTZ R5, R14, R5 ;  /* 0x000000050e057221 */ /* 0x000fe20000010000 */
[----:B------:R-:W-:Y:S01]  /*caf0*/  VIADD R20, R20, 0x180 ;  /* 0x0000018014147836 */ /* 0x000fe20000000000 */
[----:B------:R-:W-:Y:S02]  /*cb00*/  MUFU.EX2 R174, R174 ;  /* 0x000000ae00ae7308 */ /* 0x000fe40000000800 */
[----:B------:R-:W-:-:S04]  /*cb10*/  FADD.FTZ R5, R13, R5 ;  /* 0x000000050d057221 */ /* 0x000fc80000010000 */
[----:B------:R-:W-:Y:S02]  /*cb20*/  FADD.FTZ R5, R15, R5 ;  /* 0x000000050f057221 */ /* 0x000fe40000010000 */
[----:B------:R-:W1:Y:S01]  /*cb30*/  MUFU.EX2 R175, R175 ;  /* 0x000000af00af7308 */ /* 0x000e620000000800 */
[----:B--2---:R-:W-:Y:S01]  /*cb40*/  F2FP.BF16.F32.PACK_AB R157, R171, R170 ;  /* 0x000000aaab9d723e */ /* 0x004fe200000010ff */
[----:B------:R-:W-:-:S04]  /*cb50*/  FADD.FTZ R5, R166, R5 ;  /* 0x00000005a6057221 */ /* 0x000fc80000010000 */
[----:B------:R-:W-:Y:S02]  /*cb60*/  FADD.FTZ R5, R167, R5 ;  /* 0x00000005a7057221 */ /* 0x000fe40000010000 */
[----:B------:R-:W2:Y:S02]  /*cb70*/  MUFU.EX2 R178, R178 ;  /* 0x000000b200b27308 */ /* 0x000ea40000000800 */
[----:B------:R-:W-:-:S04]  /*cb80*/  FADD.FTZ R5, R170, R5 ;  /* 0x00000005aa057221 */ /* 0x000fc80000010000 */
[----:B------:R-:W-:Y:S02]  /*cb90*/  FADD.FTZ R5, R171, R5 ;  /* 0x00000005ab057221 */ /* 0x000fe40000010000 */
[----:B------:R-:W3:Y:S01]  /*cba0*/  MUFU.EX2 R179, R179 ;  /* 0x000000b300b37308 */ /* 0x000ee20000000800 */
[----:B-1----:R-:W-:Y:S01]  /*cbb0*/  F2FP.BF16.F32.PACK_AB R159, R175, R174 ;  /* 0x000000aeaf9f723e */ /* 0x002fe200000010ff */
[----:B------:R-:W-:-:S04]  /*cbc0*/  FADD.FTZ R5, R174, R5 ;  /* 0x00000005ae057221 */ /* 0x000fc80000010000 */
[----:B------:R0:W-:Y:S01]  /*cbd0*/  STSM.16.M88.4 [R189], R156 ;  /* 0x0000009cbd007844 */ /* 0x0001e20000000200 */
[----:B------:R-:W-:Y:S01]  /*cbe0*/  FADD.FTZ R5, R175, R5 ;  /* 0x00000005af057221 */ /* 0x000fe20000010000 */
[----:B------:R-:W1:Y:S03]  /*cbf0*/  MUFU.EX2 R182, R182 ;  /* 0x000000b600b67308 */ /* 0x000e660000000800 */
[----:B--2---:R-:W-:-:S05]  /*cc00*/  FADD.FTZ R5, R178, R5 ;  /* 0x00000005b2057221 */ /* 0x004fca0000010000 */
[----:B------:R-:W2:Y:S01]  /*cc10*/  MUFU.EX2 R183, R183 ;  /* 0x000000b700b77308 */ /* 0x000ea20000000800 */
[C---:B---3--:R-:W-:Y:S01]  /*cc20*/  F2FP.BF16.F32.PACK_AB R161, R179.reuse, R178 ;  /* 0x000000b2b3a1723e */ /* 0x048fe200000010ff */
[----:B------:R-:W-:-:S04]  /*cc30*/  FADD.FTZ R5, R179, R5 ;  /* 0x00000005b3057221 */ /* 0x000fc80000010000 */
[----:B-1----:R-:W-:Y:S01]  /*cc40*/  FADD.FTZ R5, R182, R5 ;  /* 0x00000005b6057221 */ /* 0x002fe20000010000 */
[----:B--2---:R-:W-:-:S03]  /*cc50*/  F2FP.BF16.F32.PACK_AB R163, R183, R182 ;  /* 0x000000b6b7a3723e */ /* 0x004fc600000010ff */
[----:B------:R-:W-:Y:S02]  /*cc60*/  FADD.FTZ R5, R183, R5 ;  /* 0x00000005b7057221 */ /* 0x000fe40000010000 */
[----:B------:R0:W-:Y:S01]  /*cc70*/  STSM.16.M88.4 [R190], R160 ;  /* 0x000000a0be007844 */ /* 0x0001e20000000200 */
[----:B------:R-:W-:-:S06]  /*cc80*/  WARPGROUP.ARRIVE ;  /* 0x00000000000079c5 */ /* 0x000fcc0000000000 */
[----:B------:R-:W-:Y:S01]  /*cc90*/  HGMMA.64x256x16.F32.BF16 R24, R184, gdesc[UR4].tnspB, R24, gsb0 ;  /* 0x43e00004b8187df0 */ /* 0x000fe20008001818 */
[----:B------:R-:W-:Y:S01]  /*cca0*/  UMOV UR6, UR4 ;  /* 0x0000000400067c82 */ /* 0x000fe20008000000 */
[----:B------:R-:W-:Y:S01]  /*ccb0*/  UMOV UR7, 0x40000040 ;  /* 0x4000004000077882 */ /* 0x000fe20000000000 */
[----:B------:R-:W-:Y:S01]  /*ccc0*/  R2UR UR4, R10 ;  /* 0x000000000a0472ca */ /* 0x000fe200000e0000 */
[----:B------:R-:W-:Y:S02]  /*ccd0*/  WARPGROUP.DEPBAR.LE gsb0, 0x0 ;  /* 0x00008000000079c5 */ /* 0x000fe40000010000 */
[----:B------:R-:W-:-:S15]  /*cce0*/  WARPGROUP.ARRIVE ;  /* 0x00000000000079c5 */ /* 0x000fde0000000000 */
[----:B------:R-:W-:-:S07]  /*ccf0*/  NOP ;  /* 0x0000000000007918 */ /* 0x000fce0000000000 */
        /* <DEDUP_REMOVED lines=20> */
[----:B-1----:R-:W1:Y:S02]  /*ce40*/  FENCE.VIEW.ASYNC.S ;  /* 0x00000000000073c6 */ /* 0x002e640000000000 */
[----:B-1----:R-:W-:Y:S01]  /*ce50*/  NOP ;  /* 0x0000000000007918 */ /* 0x002fe20000000000 */
[----:B------:R-:W-:Y:S06]  /*ce60*/  BAR.ARV 0xe, 0x100 ;  /* 0x0384000000007b1d */ /* 0x000fec0000002000 */
[----:B0-----:R-:W-:Y:S05]  /*ce70*/  @!P0 BRA `(.L_x_8365) ;  /* 0x0000000000048947 */ /* 0x001fea0003800000 */
[----:B------:R-:W-:Y:S01]  /*ce80*/  BPT.TRAP 0x1 ;  /* 0x000000040000795c */ /* 0x000fe20000300000 */
.L_x_8365:
        /* <DEDUP_REMOVED lines=10> */
.L_x_8355:
[----:B------:R-:W2:Y:S01]  /*cf30*/  SHFL.BFLY PT, R4, R5, 0x2, 0x1f ;  /* 0x0c401f0005047f89 */ /* 0x000ea200000e0000 */
[----:B------:R-:W-:Y:S08]  /*cf40*/  BAR.ARV 0x8, 0x100 ;  /* 0x0204000000007b1d */ /* 0x000ff00000002000 */
[----:B------:R-:W-:Y:S01]  /*cf50*/  BAR.SYNC.DEFER_BLOCKING 0xf, 0x100 ;  /* 0x03c4000000007b1d */ /* 0x000fe20000010000 */
[----:B------:R-:W-:Y:S01]  /*cf60*/  ISETP.NE.AND P2, PT, R23, RZ, PT ;  /* 0x000000ff1700720c */ /* 0x000fe20003f45270 */
[----:B------:R-:W-:Y:S01]  /*cf70*/  IMAD.MOV.U32 R20, RZ, RZ, -0x800000 ;  /* 0xff800000ff147424 */ /* 0x000fe200078e00ff */
[----:B------:R-:W-:-:S03]  /*cf80*/  UIADD3 UR36, UR36, 0x1, URZ ;  /* 0x0000000124247890 */ /* 0x000fc6000fffe03f */
[----:B------:R-:W3:Y:S01]  /*cf90*/  SHFL.BFLY PT, R3, R6, 0x2, 0x1f ;  /* 0x0c401f0006037f89 */ /* 0x000ee200000e0000 */
[----:B--2---:R-:W-:-:S05]  /*cfa0*/  FADD.FTZ R4, R4, R5 ;  /* 0x0000000504047221 */ /* 0x004fca0000010000 */
[----:B------:R-:W2:Y:S01]  /*cfb0*/  SHFL.BFLY PT, R11, R4, 0x1, 0x1f ;  /* 0x0c201f00040b7f89 */ /* 0x000ea200000e0000 */
[----:B---3--:R-:W-:Y:S01]  /*cfc0*/  FADD.FTZ R3, R3, R6 ;  /* 0x0000000603037221 */ /* 0x008fe20000010000 */
[----:B------:R-:W-:-:S04]  /*cfd0*/  IMAD.U32 R6, RZ, RZ, UR5 ;  /* 0x00000005ff067e24 */ /* 0x000fc8000f8e00ff */
[----:B------:R-:W0:Y:S01]  /*cfe0*/  SHFL.BFLY PT, R0, R3, 0x1, 0x1f ;  /* 0x0c201f0003007f89 */ /* 0x000e2200000e0000 */
[----:B--2---:R-:W-:Y:S01]  /*cff0*/  FADD.FTZ R10, R4, R11 ;  /* 0x0000000b040a7221 */ /* 0x004fe20000010000 */
[----:B------:R-:W-:-:S04]  /*d000*/  IMAD.U32 R4, RZ, RZ, UR5 ;  /* 0x00000005ff047e24 */ /* 0x000fc8000f8e00ff */
[----:B------:R-:W-:-:S13]  /*d010*/  FSETP.NE.FTZ.AND P1, PT, R10, RZ, PT ;  /* 0x000000ff0a00720b */ /* 0x000fda0003f35000 */
[----:B------:R-:W-:Y:S01]  /*d020*/  @P1 FMUL.FTZ R4, R4, 0.69314718246459960938 ;  /* 0x3f31721804041820 */ /* 0x000fe20000410000 */
[----:B01----:R-:W-:Y:S01]  /*d030*/  FADD.FTZ R9, R3, R0 ;  /* 0x0000000003097221 */ /* 0x003fe20000010000 */
[----:B------:R-:W-:Y:S01]  /*d040*/  IMAD.MOV.U32 R3, RZ, RZ, -0x800000 ;  /* 0xff800000ff037424 */ /* 0x000fe200078e00ff */
[----:B------:R-:W0:Y:S03]  /*d050*/  @P1 MUFU.LG2 R0, R10 ;  /* 0x0000000a00001308 */ /* 0x000e260000000c00 */
[----:B------:R-:W-:-:S13]  /*d060*/  FSETP.NE.FTZ.AND P0, PT, R9, RZ, PT ;  /* 0x000000ff0900720b */ /* 0x000fda0003f15000 */
[----:B------:R-:W1:Y:S01]  /*d070*/  @P0 MUFU.LG2 R11, R9 ;  /* 0x00000009000b0308 */ /* 0x000e620000000c00 */
[----:B0-----:R-:W-:Y:S01]  /*d080*/  @P1 FMUL.FTZ R5, R0, 0.69314718246459960938 ;  /* 0x3f31721800051820 */ /* 0x001fe20000410000 */
[----:B------:R-:W-:Y:S02]  /*d090*/  IMAD.MOV.U32 R0, RZ, RZ, RZ ;  /* 0x000000ffff007224 */ /* 0x000fe400078e00ff */
[----:B------:R-:W-:Y:S01]  /*d0a0*/  @P0 FMUL.FTZ R6, R6, 0.69314718246459960938 ;  /* 0x3f31721806060820 */ /* 0x000fe20000410000 */
[----:B------:R-:W-:Y:S01]  /*d0b0*/  @P1 FFMA.FTZ R3, R4, R8, R5 ;  /* 0x0000000804031223 */ /* 0x000fe20000010005 */
[----:B------:R-:W-:Y:S02]  /*d0c0*/  IMAD.MOV.U32 R4, RZ, RZ, RZ ;  /* 0x000000ffff047224 */ /* 0x000fe400078e00ff */
[----:B------:R-:W0:Y:S08]  /*d0d0*/  @P1 MUFU.RCP R0, R10 ;  /* 0x0000000a00001308 */ /* 0x000e300000001000 */
[----:B------:R-:W2:Y:S01]  /*d0e0*/  @P0 MUFU.RCP R4, R9 ;  /* 0x0000000900040308 */ /* 0x000ea20000001000 */
[----:B-1----:R-:W-:-:S04]  /*d0f0*/  @P0 FMUL.FTZ R11, R11, 0.69314718246459960938 ;  /* 0x3f3172180b0b0820 */ /* 0x002fc80000410000 */
[----:B------:R-:W-:Y:S01]  /*d100*/  @P0 FFMA.FTZ R20, R6, R7, R11 ;  /* 0x0000000706140223 */ /* 0x000fe2000001000b */
[C---:B------:R-:W-:Y:S01]  /*d110*/  @!P2 IMAD R6, R2.reuse, 0x40, R19 ;  /* 0x000000400206a824 */ /* 0x040fe200078e0213 */
[----:B------:R-:W-:Y:S01]  /*d120*/  PLOP3.LUT P0, PT, PT, PT, PT, 0x8, 0x0 ;  /* 0x000000000000781c */ /* 0x000fe20003f0e170 */
[----:B------:R-:W-:Y:S02]  /*d130*/  VIADD R2, R2, 0x1 ;  /* 0x0000000102027836 */ /* 0x000fe40000000000 */
[-C--:B0-----:R-:W-:Y:S01]  /*d140*/  FMUL.FTZ R26, R26, R0.reuse ;  /* 0x000000001a1a7220 */ /* 0x081fe20000410000 */
[----:B------:R-:W-:Y:S02]  /*d150*/  @!P2 IMAD R17, R6, 0x4, R17 ;  /* 0x000000040611a824 */ /* 0x000fe400078e0211 */
[-C--:B------:R-:W-:Y:S01]  /*d160*/  FMUL.FTZ R27, R27, R0.reuse ;  /* 0x000000001b1b7220 */ /* 0x080fe20000410000 */
[-C--:B------:R-:W-:Y:S01]  /*d170*/  FMUL.FTZ R30, R30, R0.reuse ;  /* 0x000000001e1e7220 */ /* 0x080fe20000410000 */
[----:B------:R-:W-:Y:S01]  /*d180*/  ISETP.NE.AND P1, PT, R2, 0x2, PT ;  /* 0x000000020200780c */ /* 0x000fe20003f25270 */
[-C--:B------:R-:W-:Y:S01]  /*d190*/  FMUL.FTZ R31, R31, R0.reuse ;  /* 0x000000001f1f7220 */ /* 0x080fe20000410000 */
[----:B------:R0:W-:Y:S01]  /*d1a0*/  @!P2 STS [R17+0x38420], R0 ;  /* 0x038420001100a388 */ /* 0x0001e20000000800 */
[----:B------:R-:W-:Y:S01]  /*d1b0*/  FMUL.FTZ R34, R34, R0 ;  /* 0x0000000022227220 */ /* 0x000fe20000410000 */
[----:B------:R-:W-:Y:S01]  /*d1c0*/  SEL R5, RZ, 0x1, P1 ;  /* 0x00000001ff057807 */ /* 0x000fe20000800000 */
[-C--:B--2---:R-:W-:Y:S01]  /*d1d0*/  FMUL.FTZ R24, R24, R4.reuse ;  /* 0x0000000418187220 */ /* 0x084fe20000410000 */
[----:B------:R0:W-:Y:S01]  /*d1e0*/  @!P2 STS [R17+0x38400], R4 ;  /* 0x038400041100a388 */ /* 0x0001e20000000800 */
        /* <DEDUP_REMOVED lines=123> */
[----:B------:R-:W-:Y:S01]  /*d9a0*/  SEL R2, R2, RZ, P1 ;  /* 0x000000ff02027207 */ /* 0x000fe20000800000 */
[----:B------:R-:W-:Y:S01]  /*d9b0*/  ULOP3.LUT UR37, UR37, UR4, URZ, 0x3c, !UPT ;  /* 0x0000000425257292 */ /* 0x000fe2000f8e3c3f */
[----:B0-----:R-:W-:Y:S11]  /*d9c0*/  BAR.ARV 0xe, 0x100 ;  /* 0x0384000000007b1d */ /* 0x001ff60000002000 */
.L_x_8324:
[----:B------:R-:W2:Y:S01]  /*d9d0*/  S2R R0, SR_CgaCtaId ;  /* 0x0000000000007919 */ /* 0x000ea20000008800 */
[----:B------:R-:W-:Y:S01]  /*d9e0*/  MOV R17, 0x400 ;  /* 0x0000040000117802 */ /* 0x000fe20000000f00 */
[----:B------:R-:W-:Y:S01]  /*d9f0*/  BSSY B0, `(.L_x_8367) ;  /* 0x0000489000007945 */ /* 0x000fe20003800000 */
[----:B------:R-:W-:Y:S02]  /*da00*/  BAR.SYNC.DEFER_BLOCKING 0x5, 0x180 ;  /* 0x0146000000007b1d */ /* 0x000fe40000010000 */
[----:B--2---:R-:W-:Y:S02]  /*da10*/  LEA R17, R0, R17, 0x18 ;  /* 0x0000001100117211 */ /* 0x004fe400078ec0ff */
[----:B------:R-:W-:-:S03]  /*da20*/  SHF.R.U32.HI R0, RZ, 0x10, R201 ;  /* 0x00000010ff007819 */ /* 0x000fc600000116c9 */
[----:B01----:R-:W0:Y:S02]  /*da30*/  LDS.128 R4, [R17+0x388d0] ;  /* 0x0388d00011047984 */ /* 0x003e240000000c00 */
[----:B0-----:R-:W-:Y:S02]  /*da40*/  R2UR UR4, R5 ;  /* 0x00000000050472ca */ /* 0x001fe400000e0000 */
[----:B------:R-:W-:Y:S01]  /*da50*/  R2UR UR5, R7 ;  /* 0x00000000070572ca */ /* 0x000fe200000e0000 */
[----:B------:R-:W-:Y:S06]  /*da60*/  BAR.ARV 0x4, 0x180 ;  /* 0x0106000000007b1d */ /* 0x000fec0000002000 */
[----:B------:R-:W-:Y:S08]  /*da70*/  @P0 BRA `(.L_x_8368) ;  /* 0x00000038003c0947 */ /* 0x000ff00003800000 */
[----:B------:R-:W2:Y:S01]  /*da80*/  LDL R9, [R1+0x2c] ;  /* 0x00002c0001097983 */ /* 0x000ea20000100800 */
[----:B------:R-:W-:Y:S01]  /*da90*/  ULDC.64 UR6, c[0x0][0xd08] ;  /* 0x0003420000067ab9 */ /* 0x000fe20000000a00 */
[----:B------:R-:W0:Y:S01]  /*daa0*/  S2R R8, SR_SWINHI ;  /* 0x0000000000087919 */ /* 0x000e220000002f00 */
[----:B------:R-:W-:Y:S02]  /*dab0*/  MOV R4, R17 ;  /* 0x0000001100047202 */ /* 0x000fe40000000f00 */
[----:B0-----:R-:W-:Y:S01]  /*dac0*/  MOV R5, R8 ;  /* 0x0000000800057202 */ /* 0x001fe20000000f00 */
[----:B------:R-:W-:Y:S02]  /*dad0*/  BAR.SYNC.DEFER_BLOCKING 0x1, 0x100 ;  /* 0x0044000000007b1d */ /* 0x000fe40000010000 */
[----:B--2---:R-:W-:-:S03]  /*dae0*/  IMAD.WIDE R152, R9, 0x2, R4 ;  /* 0x0000000209987825 */ /* 0x004fc600078e0204 */
[C---:B------:R-:W-:Y:S02]  /*daf0*/  IADD3 R8, P6, R152.reuse, 0x6060, RZ ;  /* 0x0000606098087810 */ /* 0x040fe40007fde0ff */
[----:B------:R-:W-:Y:S02]  /*db00*/  IADD3 R10, P0, R152, 0x6040, RZ ;  /* 0x00006040980a7810 */ /* 0x000fe40007f1e0ff */
[----:B------:R-:W-:Y:S01]  /*db10*/  LOP3.LUT R7, R8, 0x380, RZ, 0xc0, !PT ;  /* 0x0000038008077812 */ /* 0x000fe200078ec0ff */
[----:B------:R-:W-:Y:S01]  /*db20*/  IMAD.X R9, RZ, RZ, R153, P6 ;  /* 0x000000ffff097224 */ /* 0x000fe200030e0699 */
[----:B------:R-:W-:Y:S02]  /*db30*/  LOP3.LUT R11, R10, 0x380, RZ, 0xc0, !PT ;  /* 0x000003800a0b7812 */ /* 0x000fe400078ec0ff */
[----:B------:R-:W-:Y:S02]  /*db40*/  SHF.R.U64 R7, R7, 0x3, RZ ;  /* 0x0000000307077819 */ /* 0x000fe400000012ff */
[----:B------:R-:W-:-:S02]  /*db50*/  IADD3 R12, P1, R152, 0x6020, RZ ;  /* 0x00006020980c7810 */ /* 0x000fc40007f3e0ff */
[----:B------:R-:W-:Y:S02]  /*db60*/  LOP3.LUT R8, R7, R8, RZ, 0x3c, !PT ;  /* 0x0000000807087212 */ /* 0x000fe400078e3cff */
[----:B------:R-:W-:Y:S02]  /*db70*/  SHF.R.U64 R11, R11, 0x3, RZ ;  /* 0x000000030b0b7819 */ /* 0x000fe400000012ff */
[----:B------:R-:W-:Y:S02]  /*db80*/  LOP3.LUT R13, R12, 0x380, RZ, 0xc0, !PT ;  /* 0x000003800c0d7812 */ /* 0x000fe400078ec0ff */
[----:B------:R-:W-:Y:S01]  /*db90*/  MOV R165, R8 ;  /* 0x0000000800a57202 */ /* 0x000fe20000000f00 */
[--C-:B------:R-:W-:Y:S01]  /*dba0*/  IMAD.MOV.U32 R9, RZ, RZ, R153.reuse ;  /* 0x000000ffff097224 */ /* 0x100fe200078e0099 */
[----:B------:R-:W-:Y:S01]  /*dbb0*/  LOP3.LUT R10, R11, R10, RZ, 0x3c, !PT ;  /* 0x0000000a0b0a7212 */ /* 0x000fe200078e3cff */
[----:B------:R-:W-:Y:S01]  /*dbc0*/  IMAD.X R11, RZ, RZ, R153, P0 ;  /* 0x000000ffff0b7224 */ /* 0x000fe200000e0699 */
[----:B------:R-:W-:-:S02]  /*dbd0*/  LOP3.LUT R8, R152, 0x380, RZ, 0xc0, !PT ;  /* 0x0000038098087812 */ /* 0x000fc400078ec0ff */
[----:B------:R-:W-:Y:S02]  /*dbe0*/  SHF.R.U64 R13, R13, 0x3, RZ ;  /* 0x000000030d0d7819 */ /* 0x000fe400000012ff */
[----:B------:R-:W-:Y:S02]  /*dbf0*/  SHF.R.U64 R8, R8, 0x3, RZ ;  /* 0x0000000308087819 */ /* 0x000fe400000012ff */
[----:B------:R-:W-:Y:S01]  /*dc00*/  LOP3.LUT R12, R13, R12, RZ, 0x3c, !PT ;  /* 0x0000000c0d0c7212 */ /* 0x000fe200078e3cff */
[----:B------:R-:W-:Y:S01]  /*dc10*/  IMAD.X R13, RZ, RZ, R153, P1 ;  /* 0x000000ffff0d7224 */ /* 0x000fe200008e0699 */
[----:B------:R-:W-:Y:S02]  /*dc20*/  MOV R164, R10 ;  /* 0x0000000a00a47202 */ /* 0x000fe40000000f00 */
[----:B------:R-:W0:Y:S01]  /*dc30*/  LDC R10, c[0x0][0xbd4] ;  /* 0x0002f500ff0a7b82 */ /* 0x000e220000000800 */
[----:B------:R-:W-:Y:S02]  /*dc40*/  LOP3.LUT R8, R8, R152, RZ, 0x3c, !PT ;  /* 0x0000009808087212 */ /* 0x000fe400078e3cff */
[----:B------:R-:W-:-:S02]  /*dc50*/  MOV R22, R12 ;  /* 0x0000000c00167202 */ /* 0x000fc40000000f00 */
[C---:B------:R-:W-:Y:S02]  /*dc60*/  IADD3 R156, P4, R152.reuse, 0x4040, RZ ;  /* 0x00004040989c7810 */ /* 0x040fe40007f9e0ff */
[----:B------:R-:W-:Y:S02]  /*dc70*/  MOV R12, R8 ;  /* 0x00000008000c7202 */ /* 0x000fe40000000f00 */
[C---:B------:R-:W-:Y:S02]  /*dc80*/  IADD3 R162, P0, R152.reuse, 0x2060, RZ ;  /* 0x0000206098a27810 */ /* 0x040fe40007f1e0ff */
[----:B------:R-:W-:Y:S02]  /*dc90*/  IADD3 R8, P1, R152, 0x2040, RZ ;  /* 0x0000204098087810 */ /* 0x000fe40007f3e0ff */
[----:B------:R-:W-:Y:S02]  /*dca0*/  LOP3.LUT R157, R156, 0x380, RZ, 0xc0, !PT ;  /* 0x000003809c9d7812 */ /* 0x000fe400078ec0ff */
[----:B------:R-:W-:-:S02]  /*dcb0*/  LOP3.LUT R163, R162, 0x380, RZ, 0xc0, !PT ;  /* 0x00000380a2a37812 */ /* 0x000fc400078ec0ff */
[----:B------:R-:W-:Y:S02]  /*dcc0*/  LOP3.LUT R9, R8, 0x380, RZ, 0xc0, !PT ;  /* 0x0000038008097812 */ /* 0x000fe400078ec0ff */
        /* <DEDUP_REMOVED lines=8> */
[----:B------:R-:W-:Y:S01]  /*dd50*/  IMAD.X R9, RZ, RZ, R153, P1 ;  /* 0x000000ffff097224 */ /* 0x000fe200008e0699 */
[----:B------:R-:W-:-:S02]  /*dd60*/  ISETP.NE.AND P0, PT, R0, RZ, PT ;  /* 0x000000ff0000720c */ /* 0x000fc40003f05270 */
[----:B------:R-:W-:Y:S02]  /*dd70*/  MOV R156, R156 ;  /* 0x0000009c009c7202 */ /* 0x000fe40000000f00 */
[----:B------:R-:W-:Y:S02]  /*dd80*/  IADD3 R158, P5, R152, 0x4020, RZ ;  /* 0x00004020989e7810 */ /* 0x000fe40007fbe0ff */
[----:B0-----:R-:W-:Y:S02]  /*dd90*/  SEL R0, R0, R10, P0 ;  /* 0x0000000a00007207 */ /* 0x001fe40000000000 */
[----:B------:R-:W-:Y:S02]  /*dda0*/  MOV R157, R8 ;  /* 0x00000008009d7202 */ /* 0x000fe40000000f00 */
[----:B------:R-:W-:Y:S02]  /*ddb0*/  IADD3 R8, P0, R152, 0x2020, RZ ;  /* 0x0000202098087810 */ /* 0x000fe40007f1e0ff */
[----:B------:R-:W-:-:S02]  /*ddc0*/  LOP3.LUT R159, R158, 0x380, RZ, 0xc0, !PT ;  /* 0x000003809e9f7812 */ /* 0x000fc400078ec0ff */
[----:B------:R-:W-:Y:S02]  /*ddd0*/  LOP3.LUT R9, R8, 0x380, RZ, 0xc0, !PT ;  /* 0x0000038008097812 */ /* 0x000fe400078ec0ff */
[----:B------:R-:W-:Y:S02]  /*dde0*/  SHF.R.U64 R159, R159, 0x3, RZ ;  /* 0x000000039f9f7819 */ /* 0x000fe400000012ff */
[----:B------:R-:W-:Y:S02]  /*ddf0*/  SHF.R.U64 R9, R9, 0x3, RZ ;  /* 0x0000000309097819 */ /* 0x000fe400000012ff */
[----:B------:R-:W-:Y:S01]  /*de00*/  LOP3.LUT R158, R159, R158, RZ, 0x3c, !PT ;  /* 0x0000009e9f9e7212 */ /* 0x000fe200078e3cff */
[--C-:B------:R-:W-:Y:S01]  /*de10*/  IMAD.X R159, RZ, RZ, R153.reuse, P5 ;  /* 0x000000ffff9f7224 */ /* 0x100fe200028e0699 */
[----:B------:R-:W-:Y:S01]  /*de20*/  LOP3.LUT R8, R9, R8, RZ, 0x3c, !PT ;  /* 0x0000000809087212 */ /* 0x000fe200078e3cff */
[----:B------:R-:W-:Y:S01]  /*de30*/  IMAD.X R9, RZ, RZ, R153, P0 ;  /* 0x000000ffff097224 */ /* 0x000fe200000e0699 */
[----:B------:R-:W-:-:S02]  /*de40*/  F2FP.BF16.F32.PACK_AB R10, R29, R28 ;  /* 0x0000001c1d0a723e */ /* 0x000fc400000010ff */
[----:B------:R-:W-:Y:S02]  /*de50*/  MOV R158, R158 ;  /* 0x0000009e009e7202 */ /* 0x000fe40000000f00 */
[----:B------:R-:W-:Y:S02]  /*de60*/  MOV R159, R8 ;  /* 0x00000008009f7202 */ /* 0x000fe40000000f00 */
[----:B------:R-:W-:Y:S02]  /*de70*/  F2FP.BF16.F32.PACK_AB R8, R25, R24 ;  /* 0x000000181908723e */ /* 0x000fe400000010ff */
[----:B------:R-:W-:Y:S02]  /*de80*/  F2FP.BF16.F32.PACK_AB R9, R27, R26 ;  /* 0x0000001a1b09723e */ /* 0x000fe400000010ff */
[----:B------:R-:W-:Y:S02]  /*de90*/  F2FP.BF16.F32.PACK_AB R11, R31, R30 ;  /* 0x0000001e1f0b723e */ /* 0x000fe400000010ff */
[----:B------:R-:W-:-:S02]  /*dea0*/  IADD3 R14, P2, R152, 0x6000, RZ ;  /* 0x00006000980e7810 */ /* 0x000fc40007f5e0ff */
[----:B------:R-:W-:Y:S01]  /*deb0*/  F2FP.BF16.F32.PACK_AB R13, R35, R34 ;  /* 0x00000022230d723e */ /* 0x000fe200000010ff */
[----:B------:R0:W-:Y:S01]  /*dec0*/  STSM.16.M88.4 [R12], R8 ;  /* 0x000000080c007844 */ /* 0x0001e20000000200 */
[----:B------:R-:W-:Y:S02]  /*ded0*/  LOP3.LUT R15, R14, 0x380, RZ, 0xc0, !PT ;  /* 0x000003800e0f7812 */ /* 0x000fe400078ec0ff */
[----:B------:R-:W-:Y:S02]  /*dee0*/  IADD3 R154, P3, R152, 0x4060, RZ ;  /* 0x00004060989a7810 */ /* 0x000fe40007f7e0ff */
[----:B------:R-:W-:Y:S02]  /*def0*/  SHF.R.U64 R15, R15, 0x3, RZ ;  /* 0x000000030f0f7819 */ /* 0x000fe400000012ff */
[----:B------:R-:W-:Y:S02]  /*df00*/  LOP3.LUT R155, R154, 0x380, RZ, 0xc0, !PT ;  /* 0x000003809a9b7812 */ /* 0x000fe400078ec0ff */
[----:B------:R-:W-:Y:S01]  /*df10*/  LOP3.LUT R14, R15, R14, RZ, 0x3c, !PT ;  /* 0x0000000e0f0e7212 */ /* 0x000fe200078e3cff */
[----:B------:R-:W-:Y:S01]  /*df20*/  IMAD.X R15, RZ, RZ, R153, P2 ;  /* 0x000000ffff0f7224 */ /* 0x000fe200010e0699 */
[----:B------:R-:W-:-:S02]  /*df30*/  SHF.R.U64 R155, R155, 0x3, RZ ;  /* 0x000000039b9b7819 */ /* 0x000fc400000012ff */
[C---:B------:R-:W-:Y:S02]  /*df40*/  IADD3 R160, P6, R152.reuse, 0x4000, RZ ;  /* 0x0000400098a07810 */ /* 0x040fe40007fde0ff */
[----:B------:R-:W-:Y:S02]  /*df50*/  MOV R21, R14 ;  /* 0x0000000e00157202 */ /* 0x000fe40000000f00 */
[----:B0-----:R-:W-:Y:S02]  /*df60*/  IADD3 R8, P0, R152, 0x20, RZ ;  /* 0x0000002098087810 */ /* 0x001fe40007f1e0ff */
[----:B------:R-:W-:Y:S02]  /*df70*/  F2FP.BF16.F32.PACK_AB R12, R33, R32 ;  /* 0x00000020210c723e */ /* 0x000fe400000010ff */
[----:B------:R-:W-:Y:S02]  /*df80*/  LOP3.LUT R9, R8, 0x380, RZ, 0xc0, !PT ;  /* 0x0000038008097812 */ /* 0x000fe400078ec0ff */
[----:B------:R-:W-:-:S02]  /*df90*/  F2FP.BF16.F32.PACK_AB R14, R37, R36 ;  /* 0x00000024250e723e */ /* 0x000fc400000010ff */
[----:B------:R-:W-:Y:S02]  /*dfa0*/  SHF.R.U64 R9, R9, 0x3, RZ ;  /* 0x0000000309097819 */ /* 0x000fe400000012ff */
[----:B------:R-:W-:Y:S02]  /*dfb0*/  F2FP.BF16.F32.PACK_AB R15, R39, R38 ;  /* 0x00000026270f723e */ /* 0x000fe400000010ff */
[----:B------:R-:W-:Y:S01]  /*dfc0*/  LOP3.LUT R8, R9, R8, RZ, 0x3c, !PT ;  /* 0x0000000809087212 */ /* 0x000fe200078e3cff */
[----:B------:R-:W-:Y:S01]  /*dfd0*/  IMAD.X R9, RZ, RZ, R153, P0 ;  /* 0x000000ffff097224 */ /* 0x000fe200000e0699 */
[----:B------:R-:W-:Y:S02]  /*dfe0*/  F2FP.BF16.F32.PACK_AB R10, R45, R44 ;  /* 0x0000002c2d0a723e */ /* 0x000fe400000010ff */
[----:B------:R-:W-:Y:S02]  /*dff0*/  F2FP.BF16.F32.PACK_AB R11, R47, R46 ;  /* 0x0000002e2f0b723e */ /* 0x000fe400000010ff */
[----:B------:R-:W-:-:S02]  /*e000*/  MOV R8, R8 ;  /* 0x0000000800087202 */ /* 0x000fc40000000f00 */
[----:B------:R-:W-:Y:S01]  /*e010*/  LOP3.LUT R154, R155, R154, RZ, 0x3c, !PT ;  /* 0x0000009a9b9a7212 */ /* 0x000fe200078e3cff */
[----:B------:R-:W-:Y:S01]  /*e020*/  IMAD.X R155, RZ, RZ, R153, P3 ;  /* 0x000000ffff9b7224 */ /* 0x000fe200018e0699 */
[----:B------:R-:W-:Y:S01]  /*e030*/  LOP3.LUT R161, R160, 0x380, RZ, 0xc0, !PT ;  /* 0x00000380a0a17812 */ /* 0x000fe200078ec0ff */
[----:B------:R0:W-:Y:S01]  /*e040*/  STSM.16.M88.4 [R8], R12 ;  /* 0x0000000c08007844 */ /* 0x0001e20000000200 */
[----:B------:R-:W-:Y:S02]  /*e050*/  MOV R162, R162 ;  /* 0x000000a200a27202 */ /* 0x000fe40000000f00 */
[----:B------:R-:W-:Y:S02]  /*e060*/  MOV R7, R154 ;  /* 0x0000009a00077202 */ /* 0x000fe40000000f00 */
[----:B------:R-:W-:Y:S02]  /*e070*/  SHF.R.U64 R161, R161, 0x3, RZ ;  /* 0x00000003a1a17819 */ /* 0x000fe400000012ff */
[----:B------:R-:W-:-:S02]  /*e080*/  F2FP.BF16.F32.PACK_AB R155, R71, R70 ;  /* 0x00000046479b723e */ /* 0x000fc400000010ff */
        /* <DEDUP_REMOVED lines=89> */
[----:B-1----:R-:W0:Y:S04]  /*e620*/  LDC.64 R14, c[0x0][0xd00] ;  /* 0x00034000ff0e7b82 */ /* 0x002e280000000a00 */
[----:B------:R1:W-:Y:S04]  /*e630*/  STSM.16.M88.4 [R165], R8 ;  /* 0x00000008a5007844 */ /* 0x0003e80000000200 */
[----:B-1----:R-:W1:Y:S08]  /*e640*/  LDC.64 R10, c[0x0][0xd00] ;  /* 0x00034000ff0a7b82 */ /* 0x002e700000000a00 */
[----:B------:R-:W-:Y:S01]  /*e650*/  BAR.SYNC.DEFER_BLOCKING 0x1, 0x100 ;  /* 0x0044000000007b1d */ /* 0x000fe20000010000 */
[----:B------:R-:W-:-:S04]  /*e660*/  @P0 LEA R8, P2, R194, UR6, 0x2 ;  /* 0x00000006c2080c11 */ /* 0x000fc8000f8410ff */
[----:B------:R-:W-:Y:S01]  /*e670*/  @P0 LEA.HI.X R9, R194, UR7, R202, 0x2, P2 ;  /* 0x00000007c2090c11 */ /* 0x000fe200090f14ca */
[----:B------:R-:W-:Y:S01]  /*e680*/  IMAD.MOV.U32 R7, RZ, RZ, RZ ;  /* 0x000000ffff077224 */ /* 0x000fe200078e00ff */
[----:B-1----:R-:W-:-:S03]  /*e690*/  ISETP.NE.U32.AND P1, PT, R10, RZ, PT ;  /* 0x000000ff0a00720c */ /* 0x002fc60003f25070 */
[----:B------:R0:W2:Y:S01]  /*e6a0*/  @P0 LDG.E R12, desc[UR42][R8.64] ;  /* 0x0000002a080c0981 */ /* 0x0000a2000c1e1900 */
[----:B------:R-:W-:Y:S01]  /*e6b0*/  ISETP.NE.AND.EX P1, PT, R11, RZ, PT, P1 ;  /* 0x000000ff0b00720c */ /* 0x000fe20003f25310 */
[----:B0-----:R-:W-:-:S12]  /*e6c0*/  IMAD.WIDE R8, R194, 0x4, R14 ;  /* 0x00000004c2087825 */ /* 0x001fd800078e020e */
        /* <DEDUP_REMOVED lines=10> */
.L_x_8369:
[----:B------:R-:W2:Y:S01]  /*e770*/  LDL R8, [R1+0xc] ;  /* 0x00000c0001087983 */ /* 0x000ea20000100800 */
[----:B------:R-:W-:-:S03]  /*e780*/  LOP3.LUT R201, R201, 0xff, RZ, 0xc0, !PT ;  /* 0x000000ffc9c97812 */ /* 0x000fc600078ec0ff */
[----:B--2---:R-:W0:Y:S02]  /*e790*/  SHFL.IDX PT, R8, R8, RZ, 0x1f ;  /* 0x00001fff08087589 */ /* 0x004e2400000e0000 */
[----:B0-----:R-:W-:Y:S02]  /*e7a0*/  ISETP.NE.AND P0, PT, R8, RZ, PT ;  /* 0x000000ff0800720c */ /* 0x001fe40003f05270 */
[----:B-----5:R-:W-:-:S11]  /*e7b0*/  SHF.R.S32.HI R8, RZ, 0x1f, R7 ;  /* 0x0000001fff087819 */ /* 0x020fd60000011407 */
[----:B------:R-:W-:Y:S05]  /*e7c0*/  @P0 BRA `(.L_x_8370) ;  /* 0x0000000000f40947 */ /* 0x000fea0003800000 */
[----:B------:R-:W2:Y:S01]  /*e7d0*/  LDL R156, [R1+0x28] ;  /* 0x00002800019c7983 */ /* 0x000ea20000100800 */
[----:B------:R-:W-:Y:S01]  /*e7e0*/  IMAD.MOV.U32 R9, RZ, RZ, 0xab8 ;  /* 0x00000ab8ff097424 */ /* 0x000fe200078e00ff */
[----:B------:R-:W-:Y:S01]  /*e7f0*/  ISETP.GT.AND P1, PT, R0, 0x1, PT ;  /* 0x000000010000780c */ /* 0x000fe20003f24270 */
[----:B------:R-:W0:Y:S01]  /*e800*/  LDC R155, c[0x0][0xce8] ;  /* 0x00033a00ff9b7b82 */ /* 0x000e220000000800 */
[----:B------:R-:W-:Y:S01]  /*e810*/  ISETP.NE.U32.AND P0, PT, R10, RZ, PT ;  /* 0x000000ff0a00720c */ /* 0x000fe20003f05070 */
[----:B------:R-:W-:Y:S01]  /*e820*/  VIADD R153, R193, UR39 ;  /* 0x00000027c1997c36 */ /* 0x000fe20008000000 */
[----:B------:R-:W-:Y:S02]  /*e830*/  SEL R9, R9, 0xa78, P1 ;  /* 0x00000a7809097807 */ /* 0x000fe40000800000 */
[----:B------:R-:W-:Y:S02]  /*e840*/  ISETP.NE.AND.EX P0, PT, R11, RZ, PT, P0 ;  /* 0x000000ff0b00720c */ /* 0x000fe40003f05300 */
[----:B------:R-:W-:Y:S01]  /*e850*/  SEL R154, R201, RZ, P1 ;  /* 0x000000ffc99a7207 */ /* 0x000fe20000800000 */
[----:B------:R-:W1:Y:S01]  /*e860*/  LDC.64 R12, c[0x0][R9+0x220] ;  /* 0x00008800090c7b82 */ /* 0x000e620000000a00 */
[----:B------:R-:W-:-:S02]  /*e870*/  SEL R22, R194, RZ, !P0 ;  /* 0x000000ffc2167207 */ /* 0x000fc40004000000 */
[----:B------:R-:W-:-:S05]  /*e880*/  SEL R21, R202, RZ, !P0 ;  /* 0x000000ffca157207 */ /* 0x000fca0004000000 */
[----:B------:R-:W3:Y:S01]  /*e890*/  LDC.64 R14, c[0x0][R9+0x218] ;  /* 0x00008600090e7b82 */ /* 0x000ee20000000a00 */
[----:B0-----:R-:W-:Y:S01]  /*e8a0*/  ISETP.NE.AND P0, PT, R155, 0x1, PT ;  /* 0x000000019b00780c */ /* 0x001fe20003f05270 */
[----:B-1----:R-:W-:-:S04]  /*e8b0*/  IMAD R13, R13, R22, RZ ;  /* 0x000000160d0d7224 */ /* 0x002fc800078e02ff */
[C---:B------:R-:W-:Y:S02]  /*e8c0*/  IMAD R21, R12.reuse, R21, R13 ;  /* 0x000000150c157224 */ /* 0x040fe400078e020d */
[----:B------:R-:W-:-:S04]  /*e8d0*/  IMAD.WIDE.U32 R12, R12, R22, RZ ;  /* 0x000000160c0c7225 */ /* 0x000fc800078e00ff */
[-C--:B---3--:R-:W-:Y:S02]  /*e8e0*/  IMAD R22, R15, R195.reuse, RZ ;  /* 0x000000c30f167224 */ /* 0x088fe400078e02ff */
        /* <DEDUP_REMOVED lines=20> */
[----:B------:R-:W-:-:S02]  /*ea30*/  VIADD R21, R19, UR39 ;  /* 0x0000002713157c36 */ /* 0x000fc40008000000 */
        /* <DEDUP_REMOVED lines=8> */
[----:B0-----:R-:W-:-:S04]  /*eac0*/  LEA R15, P0, R14, R12, 0x2 ;  /* 0x0000000c0e0f7211 */ /* 0x001fc800078010ff */
[----:B-1----:R-:W-:Y:S02]  /*ead0*/  LEA.HI.X R9, R14, R13, R9, 0x2, P0 ;  /* 0x0000000d0e097211 */ /* 0x002fe400000f1409 */
[----:B------:R-:W-:Y:S04]  /*eae0*/  SHFL.IDX PT, R14, R15, 0x1, 0x1c1f ;  /* 0x003c1f000f0e7f89 */ /* 0x000fe800000e0000 */
[----:B------:R-:W-:Y:S01]  /*eaf0*/  SHFL.IDX PT, R13, R9, RZ, 0x1c1f ;  /* 0x001c1fff090d7589 */ /* 0x000fe200000e0000 */
[----:B--2---:R-:W-:-:S05]  /*eb00*/  IMAD.MOV R12, RZ, RZ, -R156 ;  /* 0x000000ffff0c7224 */ /* 0x004fca00078e0a9c */
[----:B------:R-:W-:Y:S02]  /*eb10*/  ISETP.NE.AND P0, PT, R192, R12, PT ;  /* 0x0000000cc000720c */ /* 0x000fe40003f05270 */
        /* <DEDUP_REMOVED lines=8> */
.L_x_8370:
        /* <DEDUP_REMOVED lines=10> */
[----:B------:R-:W-:-:S04]  /*ec40*/  SHF.R.S32.HI R9, RZ, 0x1f, R0 ;  /* 0x0000001fff097819 */ /* 0x000fc80000011400 */
[----:B------:R-:W-:-:S04]  /*ec50*/  LEA.HI R9, R9, R0, RZ, 0x3 ;  /* 0x0000000009097211 */ /* 0x000fc800078f18ff */
[----:B0-----:R-:W-:-:S05]  /*ec60*/  SHF.R.S32.HI R3, RZ, 0x3, R9 ;  /* 0x00000003ff037819 */ /* 0x001fca0000011409 */
        /* <DEDUP_REMOVED lines=9> */
[----:B------:R-:W-:Y:S01]  /*ed00*/  IMAD.X R25, RZ, RZ, R5, P3 ;  /* 0x000000ffff197224 */ /* 0x000fe200018e0605 */
[----:B------:R-:W-:Y:S02]  /*ed10*/  IADD3 R53, P3, R4, 0x8000, RZ ;  /* 0x0000800004357810 */ /* 0x000fe40007f7e0ff */
[----:B------:R-:W-:Y:S02]  /*ed20*/  SHF.R.U64 R44, R44, 0x3, RZ ;  /* 0x000000032c2c7819 */ /* 0x000fe400000012ff */
[----:B------:R-:W-:Y:S01]  /*ed30*/  LOP3.LUT R52, R53, 0x380, RZ, 0xc0, !PT ;  /* 0x0000038035347812 */ /* 0x000fe200078ec0ff */
[----:B------:R-:W-:Y:S01]  /*ed40*/  IMAD R8, R8, UR8, RZ ;  /* 0x0000000808087c24 */ /* 0x000fe2000f8e02ff */
[----:B------:R-:W-:Y:S01]  /*ed50*/  IADD3 R49, P2, R4, 0x7000, RZ ;  /* 0x0000700004317810 */ /* 0x000fe20007f5e0ff */
[----:B------:R-:W5:Y:S01]  /*ed60*/  LD.E.128 R24, desc[UR42][R24.64] ;  /* 0x0000002a18187980 */ /* 0x000f62000c101d00 */
[----:B------:R-:W-:-:S02]  /*ed70*/  SHF.R.U64 R52, R52, 0x3, RZ ;  /* 0x0000000334347819 */ /* 0x000fc400000012ff */
[C---:B------:R-:W-:Y:S02]  /*ed80*/  IADD3 R29, P4, R4.reuse, 0x2000, RZ ;  /* 0x00002000041d7810 */ /* 0x040fe40007f9e0ff */
[C---:B------:R-:W-:Y:S02]  /*ed90*/  IADD3 R33, P5, R4.reuse, 0x3000, RZ ;  /* 0x0000300004217810 */ /* 0x040fe40007fbe0ff */
[----:B------:R-:W-:Y:S02]  /*eda0*/  IADD3 R37, P6, R4, 0x4000, RZ ;  /* 0x0000400004257810 */ /* 0x000fe40007fde0ff */
[----:B------:R-:W-:Y:S02]  /*edb0*/  LOP3.LUT R40, R41, 0x380, RZ, 0xc0, !PT ;  /* 0x0000038029287812 */ /* 0x000fe400078ec0ff */
[----:B------:R-:W-:Y:S01]  /*edc0*/  LOP3.LUT R52, R52, R53, RZ, 0x3c, !PT ;  /* 0x0000003534347212 */ /* 0x000fe200078e3cff */
[--C-:B------:R-:W-:Y:S01]  /*edd0*/  IMAD.X R53, RZ, RZ, R5.reuse, P3 ;  /* 0x000000ffff357224 */ /* 0x100fe200018e0605 */
[----:B------:R-:W-:Y:S01]  /*ede0*/  LOP3.LUT R44, R44, R45, RZ, 0x3c, !PT ;  /* 0x0000002d2c2c7212 */ /* 0x000fe200078e3cff */
[----:B------:R-:W-:Y:S01]  /*edf0*/  IMAD.X R45, RZ, RZ, R5, P1 ;  /* 0x000000ffff2d7224 */ /* 0x000fe200008e0605 */
[----:B------:R-:W-:-:S02]  /*ee00*/  LOP3.LUT R48, R49, 0x380, RZ, 0xc0, !PT ;  /* 0x0000038031307812 */ /* 0x000fc400078ec0ff */
[----:B------:R-:W-:Y:S01]  /*ee10*/  IADD3 R11, P3, R4, 0xf000, RZ ;  /* 0x0000f000040b7810 */ /* 0x000fe20007f7e0ff */
[----:B------:R-:W5:Y:S01]  /*ee20*/  LD.E.128 R52, desc[UR42][R52.64] ;  /* 0x0000002a34347980 */ /* 0x000f62000c101d00 */
[----:B------:R-:W-:Y:S02]  /*ee30*/  LOP3.LUT R28, R29, 0x380, RZ, 0xc0, !PT ;  /* 0x000003801d1c7812 */ /* 0x000fe400078ec0ff */
[----:B------:R-:W-:Y:S01]  /*ee40*/  LOP3.LUT R32, R33, 0x380, RZ, 0xc0, !PT ;  /* 0x0000038021207812 */ /* 0x000fe200078ec0ff */
[----:B------:R-:W-:Y:S01]  /*ee50*/  IMAD.X R81, RZ, RZ, R5, P3 ;  /* 0x000000ffff517224 */ /* 0x000fe200018e0605 */
[----:B------:R-:W-:Y:S01]  /*ee60*/  LOP3.LUT R36, R37, 0x380, RZ, 0xc0, !PT ;  /* 0x0000038025247812 */ /* 0x000fe200078ec0ff */
[----:B------:R-:W5:Y:S01]  /*ee70*/  LD.E.128 R44, desc[UR42][R44.64] ;  /* 0x0000002a2c2c7980 */ /* 0x000f62000c101d00 */
[----:B------:R-:W-:Y:S02]  /*ee80*/  SHF.R.U64 R40, R40, 0x3, RZ ;  /* 0x0000000328287819 */ /* 0x000fe400000012ff */
[----:B------:R-:W-:-:S02]  /*ee90*/  IADD3 R73, P1, R4, 0xd000, RZ ;  /* 0x0000d00004497810 */ /* 0x000fc40007f3e0ff */
[----:B------:R-:W-:Y:S02]  /*eea0*/  SHF.R.U64 R48, R48, 0x3, RZ ;  /* 0x0000000330307819 */ /* 0x000fe400000012ff */
[----:B------:R-:W-:Y:S02]  /*eeb0*/  SHF.R.U64 R28, R28, 0x3, RZ ;  /* 0x000000031c1c7819 */ /* 0x000fe400000012ff */
[----:B------:R-:W-:Y:S02]  /*eec0*/  SHF.R.U64 R32, R32, 0x3, RZ ;  /* 0x0000000320207819 */ /* 0x000fe400000012ff */
[----:B------:R-:W-:Y:S02]  /*eed0*/  SHF.R.U64 R36, R36, 0x3, RZ ;  /* 0x0000000324247819 */ /* 0x000fe400000012ff */
[----:B------:R-:W-:Y:S01]  /*eee0*/  LOP3.LUT R40, R40, R41, RZ, 0x3c, !PT ;  /* 0x0000002928287212 */ /* 0x000fe200078e3cff */
[----:B------:R-:W-:Y:S01]  /*eef0*/  IMAD.X R41, RZ, RZ, R5, P0 ;  /* 0x000000ffff297224 */ /* 0x000fe200000e0605 */
[----:B------:R-:W-:-:S02]  /*ef00*/  LOP3.LUT R72, R73, 0x380, RZ, 0xc0, !PT ;  /* 0x0000038049487812 */ /* 0x000fc400078ec0ff */
[----:B--2---:R-:W-:Y:S02]  /*ef10*/  ISETP.NE.AND P3, PT, R21, 0x1, PT ;  /* 0x000000011500780c */ /* 0x004fe40003f65270 */
[----:B------:R-:W-:Y:S01]  /*ef20*/  LOP3.LUT R48, R48, R49, RZ, 0x3c, !PT ;  /* 0x0000003130307212 */ /* 0x000fe200078e3cff */
[--C-:B------:R-:W-:Y:S01]  /*ef30*/  IMAD.X R49, RZ, RZ, R5.reuse, P2 ;  /* 0x000000ffff317224 */ /* 0x100fe200010e0605 */
[----:B------:R-:W-:Y:S01]  /*ef40*/  IADD3 R69, P0, R4, 0xc000, RZ ;  /* 0x0000c00004457810 */ /* 0x000fe20007f1e0ff */
[----:B------:R-:W5:Y:S01]  /*ef50*/  LD.E.128 R40, desc[UR42][R40.64] ;  /* 0x0000002a28287980 */ /* 0x000f62000c101d00 */
[----:B------:R-:W-:Y:S01]  /*ef60*/  LOP3.LUT R28, R28, R29, RZ, 0x3c, !PT ;  /* 0x0000001d1c1c7212 */ /* 0x000fe200078e3cff */
[--C-:B------:R-:W-:Y:S01]  /*ef70*/  IMAD.X R29, RZ, RZ, R5.reuse, P4 ;  /* 0x000000ffff1d7224 */ /* 0x100fe200020e0605 */
[----:B------:R-:W-:Y:S01]  /*ef80*/  LOP3.LUT R32, R32, R33, RZ, 0x3c, !PT ;  /* 0x0000002120207212 */ /* 0x000fe200078e3cff */
[--C-:B------:R-:W-:Y:S01]  /*ef90*/  IMAD.X R33, RZ, RZ, R5.reuse, P5 ;  /* 0x000000ffff217224 */ /* 0x100fe200028e0605 */
[----:B------:R-:W-:Y:S01]  /*efa0*/  LOP3.LUT R36, R36, R37, RZ, 0x3c, !PT ;  /* 0x0000002524247212 */ /* 0x000fe200078e3cff */
[----:B------:R-:W-:Y:S01]  /*efb0*/  IMAD.X R37, RZ, RZ, R5, P6 ;  /* 0x000000ffff257224 */ /* 0x000fe200030e0605 */
[----:B------:R-:W-:Y:S01]  /*efc0*/  IADD3 R77, P2, R4, 0xe000, RZ ;  /* 0x0000e000044d7810 */ /* 0x000fe20007f5e0ff */
[----:B------:R-:W0:Y:S01]  /*efd0*/  @P3 LDC R85, c[0x0][0xcec] ;  /* 0x00033b00ff553b82 */ /* 0x000e220000000800 */
[----:B------:R-:W-:Y:S01]  /*efe0*/  SHF.R.U64 R72, R72, 0x3, RZ ;  /* 0x0000000348487819 */ /* 0x000fe200000012ff */
[----:B------:R-:W5:Y:S01]  /*eff0*/  LD.E.128 R28, desc[UR42][R28.64] ;  /* 0x0000002a1c1c7980 */ /* 0x000f62000c101d00 */
[----:B------:R-:W-:-:S02]  /*f000*/  LOP3.LUT R10, R11, 0x380, RZ, 0xc0, !PT ;  /* 0x000003800b0a7812 */ /* 0x000fc400078ec0ff */
[C---:B------:R-:W-:Y:S01]  /*f010*/  IADD3 R57, P4, R4.reuse, 0x9000, RZ ;  /* 0x0000900004397810 */ /* 0x040fe20007f9e0ff */
[----:B------:R-:W5:Y:S01]  /*f020*/  LD.E.128 R32, desc[UR42][R32.64] ;  /* 0x0000002a20207980 */ /* 0x000f62000c101d00 */
[C---:B------:R-:W-:Y:S01]  /*f030*/  IADD3 R61, P5, R4.reuse, 0xa000, RZ ;  /* 0x0000a000043d7810 */ /* 0x040fe20007fbe0ff */
[----:B------:R-:W1:Y:S01]  /*f040*/  @P3 LDC R87, c[0x0][0xcf0] ;  /* 0x00033c00ff573b82 */ /* 0x000e620000000800 */
[C---:B------:R-:W-:Y:S01]  /*f050*/  IADD3 R65, P6, R4.reuse, 0xb000, RZ ;  /* 0x0000b00004417810 */ /* 0x040fe20007fde0ff */
[----:B------:R-:W5:Y:S01]  /*f060*/  LD.E.128 R36, desc[UR42][R36.64] ;  /* 0x0000002a24247980 */ /* 0x000f62000c101d00 */
[----:B------:R-:W-:Y:S02]  /*f070*/  LOP3.LUT R68, R69, 0x380, RZ, 0xc0, !PT ;  /* 0x0000038045447812 */ /* 0x000fe400078ec0ff */
[----:B------:R-:W-:Y:S01]  /*f080*/  LOP3.LUT R13, R4, 0x380, RZ, 0xc0, !PT ;  /* 0x00000380040d7812 */ /* 0x000fe200078ec0ff */
[----:B------:R-:W5:Y:S01]  /*f090*/  LD.E.128 R48, desc[UR42][R48.64] ;  /* 0x0000002a30307980 */ /* 0x000f62000c101d00 */
[----:B------:R-:W-:-:S02]  /*f0a0*/  LOP3.LUT R76, R77, 0x380, RZ, 0xc0, !PT ;  /* 0x000003804d4c7812 */ /* 0x000fc400078ec0ff */
[----:B------:R-:W-:Y:S01]  /*f0b0*/  LOP3.LUT R72, R72, R73, RZ, 0x3c, !PT ;  /* 0x0000004948487212 */ /* 0x000fe200078e3cff */
[----:B------:R-:W-:Y:S01]  /*f0c0*/  IMAD.X R73, RZ, RZ, R5, P1 ;  /* 0x000000ffff497224 */ /* 0x000fe200008e0605 */
[----:B------:R-:W-:Y:S02]  /*f0d0*/  SHF.R.U64 R10, R10, 0x3, RZ ;  /* 0x000000030a0a7819 */ /* 0x000fe400000012ff */
[----:B------:R-:W-:Y:S02]  /*f0e0*/  LOP3.LUT R56, R57, 0x380, RZ, 0xc0, !PT ;  /* 0x0000038039387812 */ /* 0x000fe400078ec0ff */
[----:B------:R-:W-:Y:S01]  /*f0f0*/  LOP3.LUT R60, R61, 0x380, RZ, 0xc0, !PT ;  /* 0x000003803d3c7812 */ /* 0x000fe200078ec0ff */
[----:B------:R-:W5:Y:S01]  /*f100*/  LD.E.128 R72, desc[UR42][R72.64] ;  /* 0x0000002a48487980 */ /* 0x000f62000c101d00 */
[----:B------:R-:W-:Y:S02]  /*f110*/  LOP3.LUT R64, R65, 0x380, RZ, 0xc0, !PT ;  /* 0x0000038041407812 */ /* 0x000fe400078ec0ff */
[----:B------:R-:W-:-:S02]  /*f120*/  SHF.R.U64 R68, R68, 0x3, RZ ;  /* 0x0000000344447819 */ /* 0x000fc400000012ff */
[----:B------:R-:W-:Y:S02]  /*f130*/  SHF.R.U64 R13, R13, 0x3, RZ ;  /* 0x000000030d0d7819 */ /* 0x000fe400000012ff */
[----:B------:R-:W-:Y:S02]  /*f140*/  ISETP.GE.AND P1, PT, R200, UR7, PT ;  /* 0x00000007c8007c0c */ /* 0x000fe4000bf26270 */
[----:B------:R-:W-:Y:S02]  /*f150*/  SHF.R.U64 R76, R76, 0x3, RZ ;  /* 0x000000034c4c7819 */ /* 0x000fe400000012ff */
[----:B------:R-:W-:Y:S01]  /*f160*/  LOP3.LUT R80, R10, R11, RZ, 0x3c, !PT ;  /* 0x0000000b0a507212 */ /* 0x000fe200078e3cff */
[----:B------:R-:W-:Y:S01]  /*f170*/  IMAD R11, R7, UR9, R8 ;  /* 0x00000009070b7c24 */ /* 0x000fe2000f8e0208 */
[----:B------:R-:W-:Y:S02]  /*f180*/  SHF.R.U64 R56, R56, 0x3, RZ ;  /* 0x0000000338387819 */ /* 0x000fe400000012ff */
[----:B------:R-:W-:-:S02]  /*f190*/  SHF.R.U64 R60, R60, 0x3, RZ ;  /* 0x000000033c3c7819 */ /* 0x000fc400000012ff */
[----:B------:R-:W-:Y:S01]  /*f1a0*/  SHF.R.U64 R64, R64, 0x3, RZ ;  /* 0x0000000340407819 */ /* 0x000fe200000012ff */
[----:B------:R-:W5:Y:S01]  /*f1b0*/  LD.E.128 R80, desc[UR42][R80.64] ;  /* 0x0000002a50507980 */ /* 0x000f62000c101d00 */
[----:B------:R-:W-:Y:S01]  /*f1c0*/  LOP3.LUT R68, R68, R69, RZ, 0x3c, !PT ;  /* 0x0000004544447212 */ /* 0x000fe200078e3cff */
[--C-:B------:R-:W-:Y:S01]  /*f1d0*/  IMAD.X R69, RZ, RZ, R5.reuse, P0 ;  /* 0x000000ffff457224 */ /* 0x100fe200000e0605 */
[----:B------:R-:W-:Y:S02]  /*f1e0*/  LOP3.LUT R4, R13, R4, RZ, 0x3c, !PT ;  /* 0x000000040d047212 */ /* 0x000fe400078e3cff */
[----:B------:R-:W-:Y:S02]  /*f1f0*/  SEL R8, RZ, 0xffffffff, P1 ;  /* 0xffffffffff087807 */ /* 0x000fe40000800000 */
[----:B------:R-:W-:Y:S01]  /*f200*/  LOP3.LUT R76, R76, R77, RZ, 0x3c, !PT ;  /* 0x0000004d4c4c7212 */ /* 0x000fe200078e3cff */
[--C-:B------:R-:W-:Y:S01]  /*f210*/  IMAD.X R77, RZ, RZ, R5.reuse, P2 ;  /* 0x000000ffff4d7224 */ /* 0x100fe200010e0605 */
[----:B------:R-:W-:Y:S01]  /*f220*/  ISETP.GE.AND P0, PT, R199, UR7, PT ;  /* 0x00000007c7007c0c */ /* 0x000fe2000bf06270 */
[----:B------:R2:W5:Y:S01]  /*f230*/  LD.E.128 R12, desc[UR42][R4.64] ;  /* 0x0000002a040c7980 */ /* 0x000562000c101d00 */
[----:B------:R-:W-:Y:S01]  /*f240*/  LOP3.LUT R56, R56, R57, RZ, 0x3c, !PT ;  /* 0x0000003938387212 */ /* 0x000fe200078e3cff */
[--C-:B------:R-:W-:Y:S01]  /*f250*/  IMAD.X R57, RZ, RZ, R5.reuse, P4 ;  /* 0x000000ffff397224 */ /* 0x100fe200020e0605 */
[----:B------:R-:W-:Y:S01]  /*f260*/  LOP3.LUT R60, R60, R61, RZ, 0x3c, !PT ;  /* 0x0000003d3c3c7212 */ /* 0x000fe200078e3cff */
[--C-:B------:R-:W-:Y:S01]  /*f270*/  IMAD.X R61, RZ, RZ, R5.reuse, P5 ;  /* 0x000000ffff3d7224 */ /* 0x100fe200028e0605 */
[----:B------:R-:W-:Y:S01]  /*f280*/  LOP3.LUT R64, R64, R65, RZ, 0x3c, !PT ;  /* 0x0000004140407212 */ /* 0x000fe200078e3cff */
[----:B------:R-:W-:Y:S01]  /*f290*/  IMAD.X R65, RZ, RZ, R5, P6 ;  /* 0x000000ffff417224 */ /* 0x000fe200030e0605 */
[----:B------:R-:W-:Y:S01]  /*f2a0*/  ISETP.GE.AND P2, PT, R18, UR7, PT ;  /* 0x0000000712007c0c */ /* 0x000fe2000bf46270 */
[----:B------:R-:W-:Y:S01]  /*f2b0*/  IMAD.SHL.U32 R10, R8, 0x2, RZ ;  /* 0x00000002080a7824 */ /* 0x000fe200078e00ff */
[----:B------:R-:W-:Y:S01]  /*f2c0*/  SEL R8, RZ, 0xffffffff, P0 ;  /* 0xffffffffff087807 */ /* 0x000fe20000000000 */
[----:B--2---:R-:W-:Y:S01]  /*f2d0*/  IMAD.WIDE.U32 R4, R7, UR8, RZ ;  /* 0x0000000807047c25 */ /* 0x004fe2000f8e00ff */
[----:B------:R-:W-:Y:S01]  /*f2e0*/  LOP3.LUT R9, R9, 0xfffffff8, RZ, 0xc0, !PT ;  /* 0xfffffff809097812 */ /* 0x000fe200078ec0ff */
[----:B------:R-:W-:Y:S01]  /*f2f0*/  ULDC.64 UR8, c[0x0][0xbe8] ;  /* 0x0002fa0000087ab9 */ /* 0x000fe20000000a00 */
[----:B------:R-:W-:Y:S01]  /*f300*/  SEL R7, RZ, 0x1, P2 ;  /* 0x00000001ff077807 */ /* 0x000fe20001000000 */
[----:B------:R-:W-:Y:S01]  /*f310*/  IMAD.IADD R5, R5, 0x1, R11 ;  /* 0x0000000105057824 */ /* 0x000fe200078e020b */
[----:B------:R-:W5:Y:S01]  /*f320*/  LD.E.128 R56, desc[UR42][R56.64] ;  /* 0x0000002a38387980 */ /* 0x000f62000c101d00 */
[----:B------:R-:W-:Y:S01]  /*f330*/  IMAD.SHL.U32 R8, R8, 0x4, RZ ;  /* 0x0000000408087824 */ /* 0x000fe200078e00ff */
[----:B------:R-:W-:Y:S01]  /*f340*/  LOP3.LUT R7, R10, 0x2, R7, 0xe2, !PT ;  /* 0x000000020a077812 */ /* 0x000fe200078ee207 */
[----:B------:R-:W-:Y:S01]  /*f350*/  IMAD.IADD R0, R0, 0x1, -R9 ;  /* 0x0000000100007824 */ /* 0x000fe200078e0a09 */
[----:B------:R-:W-:Y:S01]  /*f360*/  ISETP.GE.AND P0, PT, R198, UR7, PT ;  /* 0x00000007c6007c0c */ /* 0x000fe2000bf06270 */
[C---:B------:R-:W-:Y:S01]  /*f370*/  IMAD.WIDE.U32 R4, R195.reuse, UR8, R4 ;  /* 0x00000008c3047c25 */ /* 0x040fe2000f8e0004 */
[----:B------:R-:W-:Y:S01]  /*f380*/  LOP3.LUT R7, R8, 0x4, R7, 0xe2, !PT ;  /* 0x0000000408077812 */ /* 0x000fe200078ee207 */
[----:B------:R-:W5:Y:S01]  /*f390*/  LD.E.128 R60, desc[UR42][R60.64] ;  /* 0x0000002a3c3c7980 */ /* 0x000f62000c101d00 */
[----:B------:R-:W-:Y:S01]  /*f3a0*/  SHF.R.S32.HI R9, RZ, 0x1f, R194 ;  /* 0x0000001fff097819 */ /* 0x000fe200000114c2 */
[----:B------:R-:W-:Y:S01]  /*f3b0*/  IMAD R0, R0, 0x20, R3 ;  /* 0x0000002000007824 */ /* 0x000fe200078e0203 */
[----:B------:R-:W-:Y:S01]  /*f3c0*/  SEL R8, RZ, 0xffffffff, P0 ;  /* 0xffffffffff087807 */ /* 0x000fe20000000000 */
[----:B------:R-:W-:Y:S01]  /*f3d0*/  IMAD R5, R195, UR9, R5 ;  /* 0x00000009c3057c24 */ /* 0x000fe2000f8e0205 */
[----:B------:R-:W-:Y:S01]  /*f3e0*/  ISETP.GE.AND P0, PT, R197, UR7, PT ;  /* 0x00000007c5007c0c */ /* 0x000fe2000bf06270 */
[----:B------:R-:W-:Y:S01]  /*f3f0*/  ULDC.64 UR8, c[0x0][0xbf0] ;  /* 0x0002fc0000087ab9 */ /* 0x000fe20000000a00 */
[----:B------:R-:W-:Y:S01]  /*f400*/  VIADD R20, R0, UR39 ;  /* 0x0000002700147c36 */ /* 0x000fe20008000000 */
[----:B------:R-:W5:Y:S01]  /*f410*/  LD.E.128 R64, desc[UR42][R64.64] ;  /* 0x0000002a40407980 */ /* 0x000f62000c101d00 */
[----:B------:R-:W-:Y:S01]  /*f420*/  IMAD R11, R9, UR8, RZ ;  /* 0x00000008090b7c24 */ /* 0x000fe2000f8e02ff */
[----:B------:R-:W-:Y:S01]  /*f430*/  SEL R9, RZ, 0xffffffff, P0 ;  /* 0xffffffffff097807 */ /* 0x000fe20000000000 */
[----:B------:R-:W-:Y:S01]  /*f440*/  IMAD.SHL.U32 R8, R8, 0x8, RZ ;  /* 0x0000000808087824 */ /* 0x000fe200078e00ff */
[----:B------:R-:W5:Y:S01]  /*f450*/  LD.E.128 R68, desc[UR42][R68.64] ;  /* 0x0000002a44447980 */ /* 0x000f62000c101d00 */
[----:B0-----:R-:W-:-:S03]  /*f460*/  @P3 IMAD.HI.U32 R0, R20, R85, RZ ;  /* 0x0000005514003227 */ /* 0x001fc600078e00ff */
[----:B------:R-:W-:Y:S01]  /*f470*/  LOP3.LUT R8, R8, 0x8, R7, 0xe2, !PT ;  /* 0x0000000808087812 */ /* 0x000fe200078ee207 */
[----:B------:R-:W-:Y:S01]  /*f480*/  IMAD.SHL.U32 R9, R9, 0x10, RZ ;  /* 0x0000001009097824 */ /* 0x000fe200078e00ff */
[----:B------:R-:W5:Y:S01]  /*f490*/  LD.E.128 R76, desc[UR42][R76.64] ;  /* 0x0000002a4c4c7980 */ /* 0x000f62000c101d00 */
[----:B------:R-:W-:Y:S01]  /*f4a0*/  IMAD.MOV.U32 R7, RZ, RZ, R20 ;  /* 0x000000ffff077224 */ /* 0x000fe200078e0014 */
[----:B-1----:R-:W-:Y:S01]  /*f4b0*/  @P3 SHF.R.U32.HI R7, RZ, R87, R0 ;  /* 0x00000057ff073219 */ /* 0x002fe20000011600 */
[C---:B------:R-:W-:Y:S02]  /*f4c0*/  IMAD R11, R194.reuse, UR9, R11 ;  /* 0x00000009c20b7c24 */ /* 0x040fe4000f8e020b */
[----:B------:R-:W-:Y:S01]  /*f4d0*/  IMAD.WIDE.U32 R4, R194, UR8, R4 ;  /* 0x00000008c2047c25 */ /* 0x000fe2000f8e0004 */
[----:B------:R-:W-:Y:S01]  /*f4e0*/  LOP3.LUT R8, R9, 0x10, R8, 0xe2, !PT ;  /* 0x0000001009087812 */ /* 0x000fe200078ee208 */
[----:B------:R-:W-:Y:S01]  /*f4f0*/  ULDC.64 UR8, c[0x0][0xbe0] ;  /* 0x0002f80000087ab9 */ /* 0x000fe20000000a00 */
[----:B------:R-:W-:Y:S01]  /*f500*/  SHF.R.S32.HI R9, RZ, 0x1f, R7 ;  /* 0x0000001fff097819 */ /* 0x000fe20000011407 */
[----:B------:R-:W-:Y:S01]  /*f510*/  IMAD.IADD R5, R5, 0x1, R11 ;  /* 0x0000000105057824 */ /* 0x000fe200078e020b */
[----:B------:R-:W-:Y:S01]  /*f520*/  ISETP.GE.AND P0, PT, R196, UR7, PT ;  /* 0x00000007c4007c0c */ /* 0x000fe2000bf06270 */
[----:B------:R-:W-:Y:S01]  /*f530*/  IMAD.MOV R11, RZ, RZ, -R7 ;  /* 0x000000ffff0b7224 */ /* 0x000fe200078e0a07 */
[----:B------:R-:W-:Y:S01]  /*f540*/  @!PT LDS RZ, [RZ] ;  /* 0x00000000fffff984 */ /* 0x000fe20000000800 */
[----:B------:R-:W-:Y:S01]  /*f550*/  @!PT LDS RZ, [RZ] ;  /* 0x00000000fffff984 */ /* 0x000fe20000000800 */
[----:B------:R-:W-:Y:S01]  /*f560*/  @!PT LDS RZ, [RZ] ;  /* 0x00000000fffff984 */ /* 0x000fe20000000800 */
[----:B------:R-:W-:Y:S01]  /*f570*/  @!PT LDS RZ, [RZ] ;  /* 0x00000000fffff984 */ /* 0x000fe20000000800 */
[----:B------:R0:W-:Y:S06]  /*f580*/  MEMBAR.ALL.CTA ;  /* 0x0000000000007992 */ /* 0x0001ec0000008000 */
[----:B0-----:R-:W0:Y:S01]  /*f590*/  FENCE.VIEW.ASYNC.S ;  /* 0x00000000000073c6 */ /* 0x001e220000000000 */
[----:B------:R-:W-:Y:S01]  /*f5a0*/  IMAD R10, R9, UR8, RZ ;  /* 0x00000008090a7c24 */ /* 0x000fe2000f8e02ff */
[----:B------:R-:W-:Y:S01]  /*f5b0*/  SEL R0, RZ, 0xffffffff, P0 ;  /* 0xffffffffff007807 */ /* 0x000fe20000000000 */
[----:B------:R-:W-:-:S02]  /*f5c0*/  IMAD R9, R21, R11, R20 ;  /* 0x0000000b15097224 */ /* 0x000fc400078e0214 */
[----:B------:R-:W-:-:S04]  /*f5d0*/  IMAD.WIDE.U32 R4, R7, UR8, R4 ;  /* 0x0000000807047c25 */ /* 0x000fc8000f8e0004 */
[----:B------:R-:W-:Y:S01]  /*f5e0*/  IMAD.SHL.U32 R85, R0, 0x20, RZ ;  /* 0x0000002000557824 */ /* 0x000fe200078e00ff */
[----:B------:R-:W-:Y:S01]  /*f5f0*/  SHF.R.S32.HI R0, RZ, 0x1f, R9 ;  /* 0x0000001fff007819 */ /* 0x000fe20000011409 */
[----:B------:R-:W-:Y:S01]  /*f600*/  IMAD R11, R7, UR9, R10 ;  /* 0x00000009070b7c24 */ /* 0x000fe2000f8e020a */
[----:B------:R-:W-:Y:S01]  /*f610*/  ULDC.64 UR8, c[0x0][0xbd8] ;  /* 0x0002f60000087ab9 */ /* 0x000fe20000000a00 */
[----:B------:R-:W-:Y:S01]  /*f620*/  IMAD R86, R21, UR6, RZ ;  /* 0x0000000615567c24 */ /* 0x000fe2000f8e02ff */
[----:B------:R-:W-:Y:S01]  /*f630*/  LOP3.LUT R8, R85, 0x20, R8, 0xe2, !PT ;  /* 0x0000002055087812 */ /* 0x000fe200078ee208 */
[----:B------:R-:W-:Y:S02]  /*f640*/  IMAD.IADD R5, R5, 0x1, R11 ;  /* 0x0000000105057824 */ /* 0x000fe400078e020b */
[----:B------:R-:W-:Y:S02]  /*f650*/  IMAD R0, R0, UR8, RZ ;  /* 0x0000000800007c24 */ /* 0x000fe4000f8e02ff */
[----:B------:R-:W-:-:S02]  /*f660*/  VIADD R85, R3, UR39 ;  /* 0x0000002703557c36 */ /* 0x000fc40008000000 */
[C---:B------:R-:W-:Y:S02]  /*f670*/  VIADD R153, R18.reuse, 0x180 ;  /* 0x0000018012997836 */ /* 0x040fe40000000000 */
[C---:B------:R-:W-:Y:S02]  /*f680*/  IMAD R11, R9.reuse, UR9, R0 ;  /* 0x00000009090b7c24 */ /* 0x040fe4000f8e0200 */
[----:B------:R-:W-:Y:S01]  /*f690*/  IMAD.WIDE.U32 R4, R9, UR8, R4 ;  /* 0x0000000809047c25 */ /* 0x000fe2000f8e0004 */
[----:B------:R-:W-:Y:S01]  /*f6a0*/  ISETP.GE.AND P1, PT, R85, R86, PT ;  /* 0x000000565500720c */ /* 0x000fe20003f26270 */
[----:B------:R-:W-:Y:S01]  /*f6b0*/  ULDC.64 UR8, c[0x0][0xb80] ;  /* 0x0002e00000087ab9 */ /* 0x000fe20000000a00 */
[----:B------:R-:W-:Y:S01]  /*f6c0*/  ISETP.GE.AND P0, PT, R153, UR7, PT ;  /* 0x0000000799007c0c */ /* 0x000fe2000bf06270 */
[----:B------:R-:W-:Y:S01]  /*f6d0*/  VIADD R152, R18, 0x1c0 ;  /* 0x000001c012987836 */ /* 0x000fe20000000000 */
[----:B------:R-:W-:Y:S01]  /*f6e0*/  LEA R22, P2, R4, UR8, 0x1 ;  /* 0x0000000804167c11 */ /* 0x000fe2000f8408ff */
[----:B------:R-:W-:-:S02]  /*f6f0*/  IMAD.IADD R3, R5, 0x1, R11 ;  /* 0x0000000105037824 */ /* 0x000fc400078e020b */
[----:B------:R-:W-:Y:S01]  /*f700*/  VIADD R0, R17, 0x38820 ;  /* 0x0003882011007836 */ /* 0x000fe20000000000 */
[----:B------:R-:W-:Y:S02]  /*f710*/  SEL R7, RZ, 0x40, P0 ;  /* 0x00000040ff077807 */ /* 0x000fe40000000000 */
[----:B------:R-:W-:Y:S02]  /*f720*/  ISETP.GE.AND P0, PT, R152, UR7, PT ;  /* 0x0000000798007c0c */ /* 0x000fe4000bf06270 */
[----:B------:R-:W-:Y:S02]  /*f730*/  LEA.HI.X R84, R4, UR9, R3, 0x1, P2 ;  /* 0x0000000904547c11 */ /* 0x000fe400090f0c03 */
[----:B------:R-:W-:Y:S02]  /*f740*/  PRMT R0, RZ, 0x654, R0 ;  /* 0x00000654ff007816 */ /* 0x000fe40000000000 */
[----:B------:R-:W-:Y:S01]  /*f750*/  LOP3.LUT R7, R8, R7, RZ, 0xfc, !PT ;  /* 0x0000000708077212 */ /* 0x000fe200078efcff */
[----:B0-----:R0:W1:Y:S01]  /*f760*/  SHFL.IDX PT, R4, R22, RZ, 0x181f ;  /* 0x00181fff16047589 */ /* 0x00106200000e0000 */
[----:B------:R-:W-:Y:S01]  /*f770*/  SEL R8, RZ, 0x80, P0 ;  /* 0x00000080ff087807 */ /* 0x000fe20000000000 */
[----:B------:R2:W-:Y:S01]  /*f780*/  SYNCS.ARRIVE.TRANS64.RED.A1T0 RZ, [R0+URZ], RZ ;  /* 0x000000ff00ff79a7 */ /* 0x0005e2000810043f */
[----:B------:R-:W-:Y:S01]  /*f790*/  BSSY B1, `(.L_x_8372) ;  /* 0x000002a000017945 */ /* 0x000fe20003800000 */
[----:B------:R0:W3:Y:S01]  /*f7a0*/  SHFL.IDX PT, R5, R84, RZ, 0x181f ;  /* 0x00181fff54057589 */ /* 0x0000e200000e0000 */
[----:B------:R-:W-:-:S02]  /*f7b0*/  SHF.R.S32.HI R154, RZ, 0x1f, R200 ;  /* 0x0000001fff9a7819 */ /* 0x000fc400000114c8 */
[----:B--2---:R-:W-:Y:S01]  /*f7c0*/  LOP3.LUT R0, R7, R8, RZ, 0xfc, !PT ;  /* 0x0000000807007212 */ /* 0x004fe200078efcff */
        /* <DEDUP_REMOVED lines=17> */
[----:B------:R-:W-:Y:S02]  /*f8e0*/  @!P4 LEA.HI.X R21, R199, R5, R3, 0x1, P5 ;  /* 0x00000005c715c211 */ /* 0x000fe400028f0c03 */
[----:B------:R-:W-:-:S03]  /*f8f0*/  SHF.R.S32.HI R3, RZ, 0x1f, R196 ;  /* 0x0000001fff037819 */ /* 0x000fc600000114c4 */
[----:B------:R4:W-:Y:S01]  /*f900*/  @!P4 ST.E.128 desc[UR42][R20.64], R36 ;  /* 0x000000241400c985 */ /* 0x0009e2000c101d2a */
[CC--:B-1----:R-:W-:Y:S02]  /*f910*/  @!P3 LEA R14, P6, R198.reuse, R4.reuse, 0x1 ;  /* 0x00000004c60eb211 */ /* 0x0c2fe400078c08ff */
[CC--:B------:R-:W-:Y:S02]  /*f920*/  @!P2 LEA R12, P5, R197.reuse, R4.reuse, 0x1 ;  /* 0x00000004c50ca211 */ /* 0x0c0fe400078a08ff */
[-C--:B------:R-:W-:Y:S02]  /*f930*/  @!P3 LEA.HI.X R15, R198, R5.reuse, R89, 0x1, P6 ;  /* 0x00000005c60fb211 */ /* 0x080fe400030f0c59 */
[----:B------:R-:W-:Y:S02]  /*f940*/  LOP3.LUT P6, RZ, R0, 0x80, RZ, 0xc0, !PT ;  /* 0x0000008000ff7812 */ /* 0x000fe400078cc0ff */
[----:B------:R-:W-:Y:S01]  /*f950*/  @!P2 LEA.HI.X R13, R197, R5, R87, 0x1, P5 ;  /* 0x00000005c50da211 */ /* 0x000fe200028f0c57 */
[----:B------:R4:W-:Y:S01]  /*f960*/  @!P3 ST.E.128 desc[UR42][R14.64], R44 ;  /* 0x0000002c0e00b985 */ /* 0x0009e2000c101d2a */
[----:B------:R-:W-:-:S02]  /*f970*/  @!P1 LEA R10, P5, R196, R4, 0x1 ;  /* 0x00000004c40a9211 */ /* 0x000fc400078a08ff */
[----:B--2---:R-:W-:Y:S01]  /*f980*/  SHF.R.S32.HI R9, RZ, 0x1f, R153 ;  /* 0x0000001fff097819 */ /* 0x004fe20000011499 */
[----:B------:R4:W-:Y:S01]  /*f990*/  @!P2 ST.E.128 desc[UR42][R12.64], R52 ;  /* 0x000000340c00a985 */ /* 0x0009e2000c101d2a */
[-C--:B------:R-:W-:Y:S02]  /*f9a0*/  @!P1 LEA.HI.X R11, R196, R5.reuse, R3, 0x1, P5 ;  /* 0x00000005c40b9211 */ /* 0x080fe400028f0c03 */
        /* <DEDUP_REMOVED lines=8> */
.L_x_8373:
[----:B------:R-:W-:Y:S05]  /*fa30*/  BSYNC B1 ;  /* 0x0000000000017941 */ /* 0x000fea0003800000 */
.L_x_8372:
[----:B------:R-:W-:Y:S01]  /*fa40*/  VIADD R3, R85, 0x20 ;  /* 0x0000002055037836 */ /* 0x000fe20000000000 */
[----:B---34-:R2:W3:Y:S04]  /*fa50*/  SHFL.IDX PT, R5, R84, 0x1, 0x181f ;  /* 0x00381f0054057f89 */ /* 0x0184e800000e0000 */
        /* <DEDUP_REMOVED lines=9> */
[----:B------:R-:W-:Y:S02]  /*faf0*/  SHF.R.S32.HI R21, RZ, 0x1f, R197 ;  /* 0x0000001fff157819 */ /* 0x000fe400000114c5 */
[----:B-1----:R-:W-:Y:S01]  /*fb00*/  @!P0 LEA R10, P4, R200, R4, 0x1 ;  /* 0x00000004c80a8211 */ /* 0x002fe200078808ff */
[----:B---3--:R-:W-:Y:S01]  /*fb10*/  @!P5 IMAD.WIDE R8, R18, 0x2, R4 ;  /* 0x000000021208d825 */ /* 0x008fe200078e0204 */
[----:B-----5:R-:W-:Y:S02]  /*fb20*/  SHF.R.S32.HI R31, RZ, 0x1f, R153 ;  /* 0x0000001fff1f7819 */ /* 0x020fe40000011499 */
        /* <DEDUP_REMOVED lines=8> */
[-C--:B------:R-:W-:Y:S02]  /*fbb0*/  @!P1 LEA R14, P6, R198, R4.reuse, 0x1 ;  /* 0x00000004c60e9211 */ /* 0x080fe400078c08ff */
[----:B------:R-:W-:Y:S01]  /*fbc0*/  SHF.R.S32.HI R3, RZ, 0x1f, R196 ;  /* 0x0000001fff037819 */ /* 0x000fe200000114c4 */
        /* <DEDUP_REMOVED lines=19> */
.L_x_8371:
[----:B------:R-:W-:Y:S01]  /*fd00*/  ULDC.64 UR8, c[0x0][0xc08] ;  /* 0x0003020000087ab9 */ /* 0x000fe20000000a00 */
[----:B------:R-:W-:Y:S01]  /*fd10*/  ULDC UR7, c[0x0][0xce8] ;  /* 0x00033a0000077ab9 */ /* 0x000fe20000000800 */
[----:B------:R-:W-:Y:S01]  /*fd20*/  IMAD R8, R8, UR8, RZ ;  /* 0x0000000808087c24 */ /* 0x000fe2000f8e02ff */
[----:B------:R-:W-:Y:S01]  /*fd30*/  UISETP.NE.AND UP0, UPT, UR7, 0x1, UPT ;  /* 0x000000010700788c */ /* 0x000fe2000bf05270 */
[C---:B------:R-:W-:Y:S01]  /*fd40*/  IMAD.WIDE.U32 R4, R7.reuse, UR8, RZ ;  /* 0x0000000807047c25 */ /* 0x040fe2000f8e00ff */
[----:B------:R-:W-:Y:S01]  /*fd50*/  ULDC.64 UR10, c[0x0][0xc30] ;  /* 0x00030c00000a7ab9 */ /* 0x000fe20000000a00 */
[----:B------:R-:W-:Y:S01]  /*fd60*/  UIMAD UR6, UR6, UR7, URZ ;  /* 0x00000007060672a4 */ /* 0x000fe2000f8e023f */
[----:B------:R-:W-:Y:S01]  /*fd70*/  BSSY B1, `(.L_x_8375) ;  /* 0x00000d7000017945 */ /* 0x000fe20003800000 */
[----:B0-----:R-:W-:Y:S01]  /*fd80*/  IMAD R3, R7, UR9, R8 ;  /* 0x0000000907037c24 */ /* 0x001fe2000f8e0208 */
[----:B------:R-:W-:Y:S01]  /*fd90*/  ULDC.64 UR8, c[0x0][0xc38] ;  /* 0x00030e0000087ab9 */ /* 0x000fe20000000a00 */
[----:B------:R-:W-:Y:S01]  /*fda0*/  PLOP3.LUT P0, PT, PT, PT, UP0, 0x80, 0x0 ;  /* 0x000000000000781c */ /* 0x000fe20003f0f008 */
[----:B------:R-:W-:Y:S01]  /*fdb0*/  VIADD R0, R193, UR39 ;  /* 0x00000027c1007c36 */ /* 0x000fe20008000000 */
[----:B------:R-:W-:Y:S01]  /*fdc0*/  SHF.R.S32.HI R152, RZ, 0x1f, R203 ;  /* 0x0000001fff987819 */ /* 0x000fe200000114cb */
[----:B------:R-:W-:Y:S01]  /*fdd0*/  IMAD.IADD R5, R5, 0x1, R3 ;  /* 0x0000000105057824 */ /* 0x000fe200078e0203 */
[----:B------:R-:W-:Y:S01]  /*fde0*/  SHF.R.S32.HI R3, RZ, 0x1f, R194 ;  /* 0x0000001fff037819 */ /* 0x000fe200000114c2 */
[----:B------:R-:W-:Y:S01]  /*fdf0*/  IMAD.MOV.U32 R7, RZ, RZ, R0 ;  /* 0x000000ffff077224 */ /* 0x000fe200078e0000 */
[----:B------:R-:W-:Y:S01]  /*fe00*/  SHF.R.S32.HI R153, RZ, 0x1f, R204 ;  /* 0x0000001fff997819 */ /* 0x000fe200000114cc */
[----:B------:R-:W-:Y:S01]  /*fe10*/  IMAD.WIDE.U32 R4, R195, UR8, R4 ;  /* 0x00000008c3047c25 */ /* 0x000fe2000f8e0004 */
[----:B------:R-:W-:-:S02]  /*fe20*/  SHF.R.S32.HI R154, RZ, 0x1f, R205 ;  /* 0x0000001fff9a7819 */ /* 0x000fc400000114cd */
[----:B------:R-:W-:Y:S01]  /*fe30*/  SHF.R.S32.HI R155, RZ, 0x1f, R206 ;  /* 0x0000001fff9b7819 */ /* 0x000fe200000114ce */
[----:B------:R-:W-:Y:S01]  /*fe40*/  IMAD R5, R195, UR9, R5 ;  /* 0x00000009c3057c24 */ /* 0x000fe2000f8e0205 */
[----:B------:R-:W-:Y:S01]  /*fe50*/  ULDC.64 UR8, c[0x0][0xc40] ;  /* 0x0003100000087ab9 */ /* 0x000fe20000000a00 */
[----:B------:R-:W-:Y:S01]  /*fe60*/  VIADD R178, R23, 0x20 ;  /* 0x0000002017b27836 */ /* 0x000fe20000000000 */
[----:B------:R-:W-:Y:S01]  /*fe70*/  SHF.R.S32.HI R156, RZ, 0x1f, R207 ;  /* 0x0000001fff9c7819 */ /* 0x000fe200000114cf */
[----:B------:R-:W-:Y:S01]  /*fe80*/  IMAD R3, R3, UR8, RZ ;  /* 0x0000000803037c24 */ /* 0x000fe2000f8e02ff */
[----:B------:R-:W-:Y:S01]  /*fe90*/  SHF.R.S32.HI R157, RZ, 0x1f, R208 ;  /* 0x0000001fff9d7819 */ /* 0x000fe200000114d0 */
[C---:B------:R-:W-:Y:S01]  /*fea0*/  IMAD.WIDE.U32 R4, R194.reuse, UR8, R4 ;  /* 0x00000008c2047c25 */ /* 0x040fe2000f8e0004 */
[----:B------:R-:W-:Y:S01]  /*feb0*/  @UP0 ULDC UR8, c[0x0][0xcec] ;  /* 0x00033b0000080ab9 */ /* 0x000fe20000000800 */
[----:B------:R-:W-:Y:S02]  /*fec0*/  SHF.R.S32.HI R158, RZ, 0x1f, R209 ;  /* 0x0000001fff9e7819 */ /* 0x000fe400000114d1 */
[----:B------:R-:W-:Y:S01]  /*fed0*/  IMAD R3, R194, UR9, R3 ;  /* 0x00000009c2037c24 */ /* 0x000fe2000f8e0203 */
[----:B------:R-:W-:Y:S01]  /*fee0*/  SHF.R.S32.HI R159, RZ, 0x1f, R210 ;  /* 0x0000001fff9f7819 */ /* 0x000fe200000114d2 */
[----:B------:R-:W-:Y:S01]  /*fef0*/  VIADD R180, R23, 0x18 ;  /* 0x0000001817b47836 */ /* 0x000fe20000000000 */
[----:B------:R-:W-:Y:S01]  /*ff00*/  SHF.R.S32.HI R160, RZ, 0x1f, R211 ;  /* 0x0000001fffa07819 */ /* 0x000fe200000114d3 */
[----:B------:R-:W-:Y:S01]  /*ff10*/  IMAD.IADD R5, R5, 0x1, R3 ;  /* 0x0000000105057824 */ /* 0x000fe200078e0203 */
[----:B------:R-:W-:Y:S01]  /*ff20*/  SHF.R.S32.HI R161, RZ, 0x1f, R212 ;  /* 0x0000001fffa17819 */ /* 0x000fe200000114d4 */
[----:B------:R-:W-:Y:S01]  /*ff30*/  @P0 IMAD.HI.U32 R3, R0, UR8, RZ ;  /* 0x0000000800030c27 */ /* 0x000fe2000f8e00ff */
[----:B------:R-:W-:Y:S01]  /*ff40*/  @UP0 ULDC UR8, c[0x0][0xcf0] ;  /* 0x00033c0000080ab9 */ /* 0x000fe20000000800 */
[----:B------:R-:W-:-:S02]  /*ff50*/  SHF.R.S32.HI R162, RZ, 0x1f, R213 ;  /* 0x0000001fffa27819 */ /* 0x000fc400000114d5 */
[C---:B------:R-:W-:Y:S01]  /*ff60*/  VIADD R182, R23.reuse, 0x10 ;  /* 0x0000001017b67836 */ /* 0x040fe20000000000 */
[----:B------:R-:W-:Y:S01]  /*ff70*/  @P0 SHF.R.U32.HI R7, RZ, UR8, R3 ;  /* 0x00000008ff070c19 */ /* 0x000fe20008011603 */
[----:B------:R-:W-:Y:S01]  /*ff80*/  ULDC.64 UR8, c[0x0][0xc48] ;  /* 0x0003120000087ab9 */ /* 0x000fe20000000a00 */
[----:B------:R-:W-:Y:S01]  /*ff90*/  VIADD R184, R23, 0x8 ;  /* 0x0000000817b87836 */ /* 0x000fe20000000000 */
[----:B------:R-:W-:Y:S01]  /*ffa0*/  SHF.R.S32.HI R163, RZ, 0x1f, R214 ;  /* 0x0000001fffa37819 */ /* 0x000fe200000114d6 */
[----:B------:R-:W-:Y:S01]  /*ffb0*/  IMAD.WIDE.U32 R4, R201, UR8, R4 ;  /* 0x00000008c9047c25 */ /* 0x000fe2000f8e0004 */
[----:B------:R-:W-:Y:S02]  /*ffc0*/  SHF.R.S32.HI R3, RZ, 0x1f, R7 ;  /* 0x0000001fff037819 */ /* 0x000fe40000011407 */
[----:B------:R-:W-:Y:S01]  /*ffd0*/  SHF.R.S32.HI R164, RZ, 0x1f, R215 ;  /* 0x0000001fffa47819 */ /* 0x000fe200000114d7 */
[----:B------:R-:W-:Y:S01]  /*ffe0*/  IMAD.MOV R9, RZ, RZ, -R7 ;  /* 0x000000ffff097224 */ /* 0x000fe200078e0a07 */
[----:B------:R-:W-:Y:S01]  /*fff0*/  SHF.R.S32.HI R165, RZ, 0x1f, R216 ;  /* 0x0000001fffa57819 */ /* 0x000fe200000114d8 */
[----:B------:R-:W-:Y:S01]  /*10000*/  IMAD R8, R3, UR10, RZ ;  /* 0x0000000a03087c24 */ /* 0x000fe2000f8e02ff */
[----:B------:R-:W-:Y:S01]  /*10010*/  SHF.R.S32.HI R166, RZ, 0x1f, R217 ;  /* 0x0000001fffa67819 */ /* 0x000fe200000114d9 */
[----:B------:R-:W-:Y:S01]  /*10020*/  IMAD R3, R9, UR7, R0 ;  /* 0x0000000709037c24 */ /* 0x000fe2000f8e0200 */
[----:B------:R-:W-:Y:S01]  /*10030*/  SHF.R.S32.HI R167, RZ, 0x1f, R218 ;  /* 0x0000001fffa77819 */ /* 0x000fe200000114da */
[----:B------:R-:W-:Y:S01]  /*10040*/  IMAD R5, R201, UR9, R5 ;  /* 0x00000009c9057c24 */ /* 0x000fe2000f8e0205 */
[----:B------:R-:W-:Y:S01]  /*10050*/  ULDC.64 UR8, c[0x0][0xc28] ;  /* 0x00030a0000087ab9 */ /* 0x000fe20000000a00 */
[C---:B------:R-:W-:Y:S01]  /*10060*/  IMAD R9, R7.reuse, UR11, R8 ;  /* 0x0000000b07097c24 */ /* 0x040fe2000f8e0208 */
[----:B------:R-:W-:Y:S01]  /*10070*/  SHF.R.S32.HI R0, RZ, 0x1f, R3 ;  /* 0x0000001fff007819 */ /* 0x000fe20000011403 */
[----:B------:R-:W-:Y:S01]  /*10080*/  IMAD.WIDE.U32 R4, R7, UR10, R4 ;  /* 0x0000000a07047c25 */ /* 0x000fe2000f8e0004 */
[----:B------:R-:W-:-:S02]  /*10090*/  SHF.R.S32.HI R168, RZ, 0x1f, R219 ;  /* 0x0000001fffa87819 */ /* 0x000fc400000114db */
[----:B------:R-:W-:Y:S01]  /*100a0*/  SHF.R.S32.HI R169, RZ, 0x1f, R220 ;  /* 0x0000001fffa97819 */ /* 0x000fe200000114dc */
[----:B------:R-:W-:Y:S01]  /*100b0*/  IMAD.IADD R5, R5, 0x1, R9 ;  /* 0x0000000105057824 */ /* 0x000fe200078e0209 */
[----:B------:R-:W-:Y:S01]  /*100c0*/  SHF.R.S32.HI R170, RZ, 0x1f, R221 ;  /* 0x0000001fffaa7819 */ /* 0x000fe200000114dd */
[----:B------:R-:W-:Y:S01]  /*100d0*/  IMAD R0, R0, UR8, RZ ;  /* 0x0000000800007c24 */ /* 0x000fe2000f8e02ff */
[----:B------:R-:W-:Y:S01]  /*100e0*/  SHF.R.S32.HI R171, RZ, 0x1f, R222 ;  /* 0x0000001fffab7819 */ /* 0x000fe200000114de */
[C---:B------:R-:W-:Y:S01]  /*100f0*/  IMAD.WIDE.U32 R4, R3.reuse, UR8, R4 ;  /* 0x0000000803047c25 */ /* 0x040fe2000f8e0004 */
[----:B------:R-:W-:Y:S02]  /*10100*/  SHF.R.S32.HI R172, RZ, 0x1f, R223 ;  /* 0x0000001fffac7819 */ /* 0x000fe400000114df */
[----:B------:R-:W-:Y:S01]  /*10110*/  SHF.R.S32.HI R20, RZ, 0x1f, R224 ;  /* 0x0000001fff147819 */ /* 0x000fe200000114e0 */
[----:B------:R-:W-:Y:S01]  /*10120*/  IMAD R7, R3, UR9, R0 ;  /* 0x0000000903077c24 */ /* 0x000fe2000f8e0200 */
[----:B------:R-:W-:Y:S01]  /*10130*/  ULDC.64 UR8, c[0x0][0xc00] ;  /* 0x0003000000087ab9 */ /* 0x000fe20000000a00 */
[----:B------:R-:W-:Y:S01]  /*10140*/  SHF.R.S32.HI R21, RZ, 0x1f, R225 ;  /* 0x0000001fff157819 */ /* 0x000fe200000114e1 */
[----:B------:R-:W-:Y:S01]  /*10150*/  VIADD R177, R23, 0x20 ;  /* 0x0000002017b17836 */ /* 0x000fe20000000000 */
[C---:B------:R-:W-:Y:S01]  /*10160*/  LEA R0, P0, R4.reuse, UR8, 0x2 ;  /* 0x0000000804007c11 */ /* 0x040fe2000f8010ff */
[----:B------:R-:W-:Y:S01]  /*10170*/  IMAD.IADD R3, R5, 0x1, R7 ;  /* 0x0000000105037824 */ /* 0x000fe200078e0207 */
[----:B------:R-:W-:Y:S01]  /*10180*/  SHF.R.S32.HI R173, RZ, 0x1f, R226 ;  /* 0x0000001fffad7819 */ /* 0x000fe200000114e2 */
[----:B------:R-:W-:Y:S01]  /*10190*/  VIADD R7, R19, UR39 ;  /* 0x0000002713077c36 */ /* 0x000fe20008000000 */
[----:B------:R-:W-:Y:S01]  /*101a0*/  SHF.R.S32.HI R174, RZ, 0x1f, R227 ;  /* 0x0000001fffae7819 */ /* 0x000fe200000114e3 */
[----:B------:R0:W1:Y:S01]  /*101b0*/  SHFL.IDX PT, R13, R0, RZ, 0x1c1f ;  /* 0x001c1fff000d7589 */ /* 0x00006200000e0000 */
[----:B------:R-:W-:Y:S01]  /*101c0*/  LEA.HI.X R3, R4, UR9, R3, 0x2, P0 ;  /* 0x0000000904037c11 */ /* 0x000fe200080f1403 */
[----:B------:R-:W-:Y:S01]  /*101d0*/  VIADD R4, R17, 0x38820 ;  /* 0x0003882011047836 */ /* 0x000fe20000000000 */
[----:B------:R-:W-:Y:S01]  /*101e0*/  ISETP.GE.AND P0, PT, R7, UR6, PT ;  /* 0x0000000607007c0c */ /* 0x000fe2000bf06270 */
[C---:B------:R-:W-:Y:S01]  /*101f0*/  VIADD R179, R23.reuse, 0x18 ;  /* 0x0000001817b37836 */ /* 0x040fe20000000000 */
[----:B------:R-:W-:Y:S01]  /*10200*/  SHF.R.S32.HI R175, RZ, 0x1f, R228 ;  /* 0x0000001fffaf7819 */ /* 0x000fe200000114e4 */
[----:B------:R0:W2:Y:S01]  /*10210*/  SHFL.IDX PT, R12, R3, RZ, 0x1c1f ;  /* 0x001c1fff030c7589 */ /* 0x0000a200000e0000 */
[----:B------:R-:W-:Y:S01]  /*10220*/  PRMT R4, RZ, 0x654, R4 ;  /* 0x00000654ff047816 */ /* 0x000fe20000000004 */
[C---:B------:R-:W-:Y:S01]  /*10230*/  VIADD R181, R23.reuse, 0x10 ;  /* 0x0000001017b57836 */ /* 0x040fe20000000000 */
[----:B------:R-:W-:Y:S01]  /*10240*/  SHF.R.S32.HI R176, RZ, 0x1f, R229 ;  /* 0x0000001fffb07819 */ /* 0x000fe200000114e5 */
[----:B------:R-:W-:Y:S01]  /*10250*/  VIADD R183, R23, 0x8 ;  /* 0x0000000817b77836 */ /* 0x000fe20000000000 */
[----:B------:R0:W-:Y:S01]  /*10260*/  SYNCS.ARRIVE.TRANS64.RED.A1T0 RZ, [R4+URZ], RZ ;  /* 0x000000ff04ff79a7 */ /* 0x0001e2000810043f */
        /* <DEDUP_REMOVED lines=135> */
.L_x_8376:
[----:B------:R-:W-:Y:S05]  /*10ae0*/  BSYNC B1 ;  /* 0x0000000000017941 */ /* 0x000fea0003800000 */
.L_x_8375:
        /* <DEDUP_REMOVED lines=26> */
[-C--:B0-----:R-:W-:Y:S02]  /*10c90*/  @!P3 LEA R4, P1, R177, R0.reuse, 0x2 ;  /* 0x00000000b104b211 */ /* 0x081fe400078210ff */
        /* <DEDUP_REMOVED lines=10> */
[----:B------:R-:W-:-:S03]  /*10d40*/  ISETP.GE.AND P4, PT, R223, UR6, PT ;  /* 0x00000006df007c0c */ /* 0x000fc6000bf86270 */
[----:B------:R4:W-:Y:S01]  /*10d50*/  @!P5 ST.E.64 desc[UR42][R10.64], R50 ;  /* 0x000000320a00d985 */ /* 0x0009e2000c101b2a */
[CC--:B0-----:R-:W-:Y:S02]  /*10d60*/  @!P0 LEA R4, P6, R227.reuse, R0.reuse, 0x2 ;  /* 0x00000000e3048211 */ /* 0x0c1fe400078c10ff */
[C---:B---3--:R-:W-:Y:S02]  /*10d70*/  @!P1 LEA R8, P5, R226.reuse, R0, 0x2 ;  /* 0x00000000e2089211 */ /* 0x048fe400078a10ff */
[-C--:B------:R-:W-:Y:S02]  /*10d80*/  @!P0 LEA.HI.X R5, R227, R22.reuse, R174, 0x2, P6 ;  /* 0x00000016e3058211 */ /* 0x080fe400030f14ae */
[----:B------:R-:W-:Y:S02]  /*10d90*/  @!P1 LEA.HI.X R9, R226, R22, R173, 0x2, P5 ;  /* 0x00000016e2099211 */ /* 0x000fe400028f14ad */
[----:B------:R-:W-:Y:S01]  /*10da0*/  ISETP.GE.AND P5, PT, R222, UR6, PT ;  /* 0x00000006de007c0c */ /* 0x000fe2000bfa6270 */
[----:B------:R0:W-:Y:S01]  /*10db0*/  @!P0 ST.E.64 desc[UR42][R4.64], R54 ;  /* 0x0000003604008985 */ /* 0x0001e2000c101b2a */
[----:B----4-:R-:W-:-:S02]  /*10dc0*/  @!P2 LEA R10, P6, R225, R0, 0x2 ;  /* 0x00000000e10aa211 */ /* 0x010fc400078c10ff */
[----:B------:R-:W-:Y:S01]  /*10dd0*/  ISETP.GE.AND P0, PT, R221, UR6, PT ;  /* 0x00000006dd007c0c */ /* 0x000fe2000bf06270 */
[----:B------:R3:W-:Y:S01]  /*10de0*/  @!P1 ST.E.64 desc[UR42][R8.64], R58 ;  /* 0x0000003a08009985 */ /* 0x0007e2000c101b2a */
[----:B------:R-:W-:Y:S02]  /*10df0*/  @!P2 LEA.HI.X R11, R225, R22, R21, 0x2, P6 ;  /* 0x00000016e10ba211 */ /* 0x000fe400030f1415 */
[-C--:B--2---:R-:W-:Y:S02]  /*10e00*/  @!P3 LEA R12, P6, R224, R0.reuse, 0x2 ;  /* 0x00000000e00cb211 */ /* 0x084fe400078c10ff */
[----:B------:R-:W-:Y:S01]  /*10e10*/  ISETP.GE.AND P1, PT, R220, UR6, PT ;  /* 0x00000006dc007c0c */ /* 0x000fe2000bf26270 */
[----:B------:R2:W-:Y:S01]  /*10e20*/  @!P2 ST.E.64 desc[UR42][R10.64], R62 ;  /* 0x0000003e0a00a985 */ /* 0x0005e2000c101b2a */
[----:B------:R-:W-:Y:S02]  /*10e30*/  @!P4 LEA R14, P2, R223, R0, 0x2 ;  /* 0x00000000df0ec211 */ /* 0x000fe400078410ff */
[----:B-1----:R-:W-:-:S02]  /*10e40*/  @!P3 LEA.HI.X R13, R224, R22, R20, 0x2, P6 ;  /* 0x00000016e00db211 */ /* 0x002fc400030f1414 */
[----:B------:R-:W-:Y:S02]  /*10e50*/  @!P4 LEA.HI.X R15, R223, R22, R172, 0x2, P2 ;  /* 0x00000016df0fc211 */ /* 0x000fe400010f14ac */
[----:B------:R-:W-:Y:S01]  /*10e60*/  ISETP.GE.AND P2, PT, R219, UR6, PT ;  /* 0x00000006db007c0c */ /* 0x000fe2000bf46270 */
[----:B------:R-:W-:Y:S01]  /*10e70*/  @!P3 ST.E.64 desc[UR42][R12.64], R66 ;  /* 0x000000420c00b985 */ /* 0x000fe2000c101b2a */
[----:B------:R-:W-:-:S03]  /*10e80*/  @!P5 LEA R20, P6, R222, R0, 0x2 ;  /* 0x00000000de14d211 */ /* 0x000fc600078c10ff */
[----:B------:R1:W-:Y:S01]  /*10e90*/  @!P4 ST.E.64 desc[UR42][R14.64], R70 ;  /* 0x000000460e00c985 */ /* 0x0003e2000c101b2a */
[----:B------:R-:W-:Y:S02]  /*10ea0*/  @!P5 LEA.HI.X R21, R222, R22, R171, 0x2, P6 ;  /* 0x00000016de15d211 */ /* 0x000fe400030f14ab */
[CC--:B0-----:R-:W-:Y:S02]  /*10eb0*/  @!P0 LEA R4, P4, R221.reuse, R0.reuse, 0x2 ;  /* 0x00000000dd048211 */ /* 0x0c1fe400078810ff */
[----:B---3--:R-:W-:Y:S01]  /*10ec0*/  @!P1 LEA R8, P3, R220, R0, 0x2 ;  /* 0x00000000dc089211 */ /* 0x008fe200078610ff */
[----:B------:R0:W-:Y:S01]  /*10ed0*/  @!P5 ST.E.64 desc[UR42][R20.64], R74 ;  /* 0x0000004a1400d985 */ /* 0x0001e2000c101b2a */
[----:B------:R-:W-:Y:S02]  /*10ee0*/  @!P0 LEA.HI.X R5, R221, R22, R170, 0x2, P4 ;  /* 0x00000016dd058211 */ /* 0x000fe400020f14aa */
[----:B------:R-:W-:Y:S02]  /*10ef0*/  ISETP.GE.AND P4, PT, R217, UR6, PT ;  /* 0x00000006d9007c0c */ /* 0x000fe4000bf86270 */
[----:B------:R-:W-:Y:S01]  /*10f00*/  ISETP.GE.AND P5, PT, R218, UR6, PT ;  /* 0x00000006da007c0c */ /* 0x000fe2000bfa6270 */
[----:B------:R3:W-:Y:S01]  /*10f10*/  @!P0 ST.E.64 desc[UR42][R4.64], R78 ;  /* 0x0000004e04008985 */ /* 0x0007e2000c101b2a */
[----:B--2---:R-:W-:-:S02]  /*10f20*/  @!P2 LEA R10, P6, R219, R0, 0x2 ;  /* 0x00000000db0aa211 */ /* 0x004fc400078c10ff */
        /* <DEDUP_REMOVED lines=17> */
[-C--:B---3--:R-:W-:Y:S02]  /*11040*/  @!P2 LEA R4, P6, R215, R0.reuse, 0x2 ;  /* 0x00000000d704a211 */ /* 0x088fe400078c10ff */
[----:B------:R-:W-:Y:S01]  /*11050*/  ISETP.GE.AND P4, PT, R211, UR6, PT ;  /* 0x00000006d3007c0c */ /* 0x000fe2000bf86270 */
[----:B------:R3:W-:Y:S01]  /*11060*/  @!P3 ST.E.64 desc[UR42][R20.64], R98 ;  /* 0x000000621400b985 */ /* 0x0007e2000c101b2a */
[----:B--2---:R-:W-:Y:S02]  /*11070*/  @!P1 LEA R8, P3, R214, R0, 0x2 ;  /* 0x00000000d6089211 */ /* 0x004fe400078610ff */
        /* <DEDUP_REMOVED lines=25> */
[-C--:B--2---:R-:W-:Y:S01]  /*11210*/  @!P1 LEA R8, P6, R208, R0.reuse, 0x2 ;  /* 0x00000000d0089211 */ /* 0x084fe200078c10ff */
[----:B------:R2:W-:Y:S02]  /*11220*/  @!P0 ST.E.64 desc[UR42][R4.64], R126 ;  /* 0x0000007e04008985 */ /* 0x0005e4000c101b2a */
[----:B0-----:R-:W-:-:S02]  /*11230*/  @!P4 LEA R10, P0, R207, R0, 0x2 ;  /* 0x00000000cf0ac211 */ /* 0x001fc400078010ff */
[----:B------:R-:W-:Y:S02]  /*11240*/  @!P1 LEA.HI.X R9, R208, R22, R157, 0x2, P6 ;  /* 0x00000016d0099211 */ /* 0x000fe400030f149d */
[----:B---3--:R-:W-:Y:S02]  /*11250*/  @!P3 LEA R12, P6, R206, R0, 0x2 ;  /* 0x00000000ce0cb211 */ /* 0x008fe400078c10ff */
[----:B------:R-:W-:Y:S01]  /*11260*/  @!P4 LEA.HI.X R11, R207, R22, R156, 0x2, P0 ;  /* 0x00000016cf0bc211 */ /* 0x000fe200000f149c */
        /* <DEDUP_REMOVED lines=16> */
.L_x_8368:
[----:B------:R-:W0:Y:S01]  /*11370*/  LDC.64 R8, c[0x0][0xd00] ;  /* 0x00034000ff087b82 */ /* 0x000e220000000a00 */
[----:B------:R-:W-:Y:S01]  /*11380*/  ULDC.64 UR6, c[0x0][0xd08] ;  /* 0x0003420000067ab9 */ /* 0x000fe20000000a00 */
[----:B------:R-:W-:Y:S01]  /*11390*/  IMAD.MOV.U32 R3, RZ, RZ, RZ ;  /* 0x000000ffff037224 */ /* 0x000fe200078e00ff */
[----:B------:R-:W-:-:S04]  /*113a0*/  ISETP.NE.U32.AND P1, PT, RZ, UR6, PT ;  /* 0x00000006ff007c0c */ /* 0x000fc8000bf25070 */
[----:B------:R-:W-:Y:S01]  /*113b0*/  ISETP.NE.AND.EX P1, PT, RZ, UR7, PT, P1 ;  /* 0x00000007ff007c0c */ /* 0x000fe2000bf25310 */
[----:B------:R-:W1:Y:S01]  /*113c0*/  LDC.64 R4, c[0x0][0xd00] ;  /* 0x00034000ff047b82 */ /* 0x000e620000000a00 */
[----:B0-----:R-:W-:-:S04]  /*113d0*/  ISETP.NE.U32.AND P0, PT, R8, RZ, PT ;  /* 0x000000ff0800720c */ /* 0x001fc80003f05070 */
[----:B------:R-:W-:-:S07]  /*113e0*/  ISETP.NE.AND.EX P0, PT, R9, RZ, PT, P0 ;  /* 0x000000ff0900720c */ /* 0x000fce0003f05300 */
[C---:B------:R-:W-:Y:S01]  /*113f0*/  @P1 LEA R8, P2, R194.reuse, UR6, 0x2 ;  /* 0x00000006c2081c11 */ /* 0x040fe2000f8410ff */
[----:B------:R-:W-:Y:S01]  /*11400*/  ULDC UR6, c[0x0][0xb88] ;  /* 0x0002e20000067ab9 */ /* 0x000fe20000000800 */
[C---:B-1----:R-:W-:Y:S02]  /*11410*/  IMAD.WIDE R4, R194.reuse, 0x4, R4 ;  /* 0x00000004c2047825 */ /* 0x042fe400078e0204 */
[----:B------:R-:W-:Y:S02]  /*11420*/  @P1 LEA.HI.X R9, R194, UR7, R202, 0x2, P2 ;  /* 0x00000007c2091c11 */ /* 0x000fe400090f14ca */
[----:B------:R-:W-:Y:S01]  /*11430*/  IMAD.U32 R7, RZ, RZ, UR6 ;  /* 0x00000006ff077e24 */ /* 0x000fe2000f8e00ff */
[----:B------:R0:W5:Y:S05]  /*11440*/  @P0 LDG.E R3, desc[UR42][R4.64] ;  /* 0x0000002a04030981 */ /* 0x00016a000c1e1900 */
        /* <DEDUP_REMOVED lines=12> */
.L_x_8377:
[----:B------:R-:W-:Y:S01]  /*11510*/  BSSY B1, `(.L_x_8378) ;  /* 0x0000038000017945 */ /* 0x000fe20003800000 */
[----:B------:R-:W-:Y:S02]  /*11520*/  SEL R31, R194, RZ, !P0 ;  /* 0x000000ffc21f7207 */ /* 0x000fe40004000000 */
[----:B------:R-:W-:Y:S02]  /*11530*/  SEL R202, R202, RZ, !P0 ;  /* 0x000000ffcaca7207 */ /* 0x000fe40004000000 */
[----:B-----5:R-:W-:Y:S01]  /*11540*/  SHF.R.S32.HI R24, RZ, 0x1f, R3 ;  /* 0x0000001fff187819 */ /* 0x020fe20000011403 */
[----:B------:R-:W-:Y:S06]  /*11550*/  @P3 BRA `(.L_x_8379) ;  /* 0x0000000000cc3947 */ /* 0x000fec0003800000 */
[----:B------:R-:W0:Y:S01]  /*11560*/  S2R R33, SR_TID.X ;  /* 0x0000000000217919 */ /* 0x000e220000002100 */
[----:B------:R-:W1:Y:S01]  /*11570*/  LDC R26, c[0x0][0xce8] ;  /* 0x00033a00ff1a7b82 */ /* 0x000e620000000800 */
[----:B------:R-:W-:Y:S02]  /*11580*/  IMAD.U32 R8, RZ, RZ, UR39 ;  /* 0x00000027ff087e24 */ /* 0x000fe4000f8e00ff */
[----:B-1----:R-:W-:-:S03]  /*11590*/  IMAD R4, R7, R26, RZ ;  /* 0x0000001a07047224 */ /* 0x002fc600078e02ff */
[----:B0-----:R-:W-:-:S04]  /*115a0*/  IADD3 R33, R8, -0x80, R33 ;  /* 0xffffff8008217810 */ /* 0x001fc80007ffe021 */
[----:B------:R-:W-:-:S13]  /*115b0*/  ISETP.GE.AND P0, PT, R33, R4, PT ;  /* 0x000000042100720c */ /* 0x000fda0003f06270 */
[----:B------:R-:W-:Y:S05]  /*115c0*/  @P0 BRA `(.L_x_8379) ;  /* 0x0000000000b00947 */ /* 0x000fea0003800000 */
[----:B------:R-:W-:Y:S01]  /*115d0*/  ISETP.NE.AND P1, PT, R26, 0x1, PT ;  /* 0x000000011a00780c */ /* 0x000fe20003f25270 */
[----:B------:R-:W-:Y:S01]  /*115e0*/  IMAD.MOV.U32 R22, RZ, RZ, 0xab8 ;  /* 0x00000ab8ff167424 */ /* 0x000fe200078e00ff */
[----:B------:R-:W-:Y:S01]  /*115f0*/  ISETP.GT.AND P0, PT, R0, 0x1, PT ;  /* 0x000000010000780c */ /* 0x000fe20003f04270 */
[----:B------:R-:W0:Y:S01]  /*11600*/  LDC.64 R4, c[0x0][0xca8] ;  /* 0x00032a00ff047b82 */ /* 0x000e220000000a00 */
[----:B------:R-:W-:Y:S01]  /*11610*/  LOP3.LUT R201, R201, 0xff, RZ, 0xc0, !PT ;  /* 0x000000ffc9c97812 */ /* 0x000fe200078ec0ff */
[----:B------:R-:W-:Y:S01]  /*11620*/  IMAD.MOV.U32 R25, RZ, RZ, R33 ;  /* 0x000000ffff197224 */ /* 0x000fe200078e0021 */
[----:B------:R-:W-:-:S05]  /*11630*/  SEL R22, R22, 0xa78, P0 ;  /* 0x00000a7816167807 */ /* 0x000fca0000000000 */
[----:B------:R-:W1:Y:S08]  /*11640*/  LDC.64 R14, c[0x0][R22+0x220] ;  /* 0x00008800160e7b82 */ /* 0x000e700000000a00 */
[----:B------:R-:W2:Y:S08]  /*11650*/  @P1 LDC R0, c[0x0][0xcec] ;  /* 0x00033b00ff001b82 */ /* 0x000eb00000000800 */
[----:B------:R-:W3:Y:S08]  /*11660*/  @P1 LDC R29, c[0x0][0xcf0] ;  /* 0x00033c00ff1d1b82 */ /* 0x000ef00000000800 */
[----:B------:R-:W4:Y:S01]  /*11670*/  LDC.64 R12, c[0x0][R22+0x218] ;  /* 0x00008600160c7b82 */ /* 0x000f220000000a00 */
[----:B-1----:R-:W-:-:S07]  /*11680*/  IMAD R15, R15, R31, RZ ;  /* 0x0000001f0f0f7224 */ /* 0x002fce00078e02ff */
[----:B------:R-:W1:Y:S01]  /*11690*/  LDC.64 R10, c[0x0][R22+0x228] ;  /* 0x00008a00160a7b82 */ /* 0x000e620000000a00 */
[----:B--2---:R-:W-:-:S07]  /*116a0*/  @P1 IMAD.HI.U32 R0, R33, R0, RZ ;  /* 0x0000000021001227 */ /* 0x004fce00078e00ff */
[----:B------:R-:W2:Y:S01]  /*116b0*/  LDC.64 R8, c[0x0][R22+0x210] ;  /* 0x0000840016087b82 */ /* 0x000ea20000000a00 */
[----:B---3--:R-:W-:Y:S01]  /*116c0*/  @P1 SHF.R.U32.HI R25, RZ, R29, R0 ;  /* 0x0000001dff191219 */ /* 0x008fe20000011600 */
[----:B------:R-:W-:Y:S01]  /*116d0*/  IMAD R29, R14, R202, R15 ;  /* 0x000000ca0e1d7224 */ /* 0x000fe200078e020f */
[----:B------:R-:W-:-:S03]  /*116e0*/  SEL R15, R201, RZ, P0 ;  /* 0x000000ffc90f7207 */ /* 0x000fc60000000000 */
[----:B------:R-:W-:Y:S02]  /*116f0*/  IMAD.MOV R0, RZ, RZ, -R25 ;  /* 0x000000ffff007224 */ /* 0x000fe400078e0a19 */
[-C--:B----4-:R-:W-:Y:S01]  /*11700*/  IMAD R27, R13, R195.reuse, RZ ;  /* 0x000000c30d1b7224 */ /* 0x090fe200078e02ff */
[----:B0-----:R-:W0:Y:S01]  /*11710*/  @!P0 LDC R4, c[0x0][0xc50] ;  /* 0x00031400ff048b82 */ /* 0x001e220000000800 */
[----:B------:R-:W-:-:S04]  /*11720*/  IMAD.WIDE.U32 R20, R12, R195, RZ ;  /* 0x000000c30c147225 */ /* 0x000fc800078e00ff */
[----:B------:R-:W-:-:S03]  /*11730*/  IMAD.WIDE.U32 R12, R14, R31, RZ ;  /* 0x0000001f0e0c7225 */ /* 0x000fc600078e00ff */
[----:B------:R-:W3:Y:S01]  /*11740*/  @!P0 LDC R5, c[0x0][0xc54] ;  /* 0x00031500ff058b82 */ /* 0x000ee20000000800 */
[----:B------:R-:W-:Y:S01]  /*11750*/  IMAD.IADD R27, R21, 0x1, R27 ;  /* 0x00000001151b7824 */ /* 0x000fe200078e021b */
[----:B------:R-:W-:Y:S01]  /*11760*/  IADD3 R20, P1, P3, R12, R20, R3 ;  /* 0x000000140c147210 */ /* 0x000fe20007b3e003 */
[----:B------:R-:W-:Y:S02]  /*11770*/  IMAD.IADD R29, R13, 0x1, R29 ;  /* 0x000000010d1d7824 */ /* 0x000fe400078e021d */
[-C--:B-1----:R-:W-:Y:S02]  /*11780*/  IMAD R21, R11, R15.reuse, RZ ;  /* 0x0000000f0b157224 */ /* 0x082fe400078e02ff */
        /* <DEDUP_REMOVED lines=14> */
[----:B---3--:R-:W-:-:S05]  /*11870*/  LEA.HI.X R5, R8, R5, R0, 0x2, P0 ;  /* 0x0000000508057211 */ /* 0x008fca00000f1400 */
[----:B------:R0:W-:Y:S04]  /*11880*/  STG.E desc[UR42][R4.64], R9 ;  /* 0x0000000904007986 */ /* 0x0001e8000c10192a */
.L_x_8379:
[----:B------:R-:W-:Y:S05]  /*11890*/  BSYNC B1 ;  /* 0x0000000000017941 */ /* 0x000fea0003800000 */
.L_x_8378:
[----:B------:R-:W-:Y:S05]  /*118a0*/  @P2 BRA `(.L_x_8374) ;  /* 0x0000000800742947 */ /* 0x000fea0003800000 */
[----:B------:R-:W1:Y:S01]  /*118b0*/  LDC R10, c[0x0][0xce8] ;  /* 0x00033a00ff0a7b82 */ /* 0x000e620000000800 */
[----:B------:R-:W-:Y:S01]  /*118c0*/  ULDC.64 UR6, c[0x0][0xba0] ;  /* 0x0002e80000067ab9 */ /* 0x000fe20000000a00 */
[----:B------:R-:W-:Y:S01]  /*118d0*/  ULDC UR8, c[0x0][0xbc8] ;  /* 0x0002f20000087ab9 */ /* 0x000fe20000000800 */
[----:B------:R-:W-:Y:S01]  /*118e0*/  IMAD R0, R24, UR6, RZ ;  /* 0x0000000618007c24 */ /* 0x000fe2000f8e02ff */
[----:B------:R-:W-:Y:S01]  /*118f0*/  ISETP.GE.AND P2, PT, R200, UR8, PT ;  /* 0x00000008c8007c0c */ /* 0x000fe2000bf46270 */
[----:B0-----:R-:W-:Y:S01]  /*11900*/  IMAD.WIDE.U32 R4, R3, UR6, RZ ;  /* 0x0000000603047c25 */ /* 0x001fe2000f8e00ff */
[----:B------:R-:W-:Y:S01]  /*11910*/  ISETP.GE.AND P1, PT, R199, UR8, PT ;  /* 0x00000008c7007c0c */ /* 0x000fe2000bf26270 */
[----:B------:R-:W-:Y:S01]  /*11920*/  BSSY B1, `(.L_x_8380) ;  /* 0x0000071000017945 */ /* 0x000fe20003800000 */
[C---:B------:R-:W-:Y:S01]  /*11930*/  ISETP.GE.AND P3, PT, R18.reuse, UR8, PT ;  /* 0x0000000812007c0c */ /* 0x040fe2000bf66270 */
[----:B------:R-:W-:Y:S01]  /*11940*/  IMAD R3, R3, UR7, R0 ;  /* 0x0000000703037c24 */ /* 0x000fe2000f8e0200 */
[----:B------:R-:W-:Y:S01]  /*11950*/  ULDC.64 UR6, c[0x0][0xbe8] ;  /* 0x0002fa0000067ab9 */ /* 0x000fe20000000a00 */
[----:B------:R-:W-:Y:S01]  /*11960*/  SEL R14, RZ, 0xffffffff, P1 ;  /* 0xffffffffff0e7807 */ /* 0x000fe20000800000 */
[C---:B------:R-:W-:Y:S01]  /*11970*/  VIADD R32, R18.reuse, 0x180 ;  /* 0x0000018012207836 */ /* 0x040fe20000000000 */
[----:B------:R-:W-:Y:S01]  /*11980*/  SEL R12, RZ, 0x1, P3 ;  /* 0x00000001ff0c7807 */ /* 0x000fe20001800000 */
[----:B------:R-:W-:Y:S01]  /*11990*/  IMAD.IADD R5, R5, 0x1, R3 ;  /* 0x0000000105057824 */ /* 0x000fe200078e0203 */
[----:B------:R-:W-:Y:S01]  /*119a0*/  SHF.R.S32.HI R3, RZ, 0x1f, R28 ;  /* 0x0000001fff037819 */ /* 0x000fe2000001141c */
[----:B------:R-:W-:Y:S01]  /*119b0*/  VIADD R30, R18, 0x1c0 ;  /* 0x000001c0121e7836 */ /* 0x000fe20000000000 */
[----:B------:R-:W-:Y:S01]  /*119c0*/  SHF.R.S32.HI R26, RZ, 0x1f, R197 ;  /* 0x0000001fff1a7819 */ /* 0x000fe200000114c5 */
[----:B------:R-:W-:Y:S01]  /*119d0*/  IMAD.WIDE.U32 R4, R195, UR6, R4 ;  /* 0x00000006c3047c25 */ /* 0x000fe2000f8e0004 */
[----:B------:R-:W-:-:S02]  /*119e0*/  LEA.HI R3, R3, R28, RZ, 0x3 ;  /* 0x0000001c03037211 */ /* 0x000fc400078f18ff */
[----:B------:R-:W-:Y:S01]  /*119f0*/  ISETP.GE.AND P1, PT, R30, UR8, PT ;  /* 0x000000081e007c0c */ /* 0x000fe2000bf26270 */
[----:B------:R-:W-:Y:S01]  /*11a00*/  IMAD R5, R195, UR7, R5 ;  /* 0x00000007c3057c24 */ /* 0x000fe2000f8e0205 */
[----:B------:R-:W-:Y:S01]  /*11a10*/  LOP3.LUT R9, R3, 0xfffffff8, RZ, 0xc0, !PT ;  /* 0xfffffff803097812 */ /* 0x000fe200078ec0ff */
[----:B------:R-:W-:Y:S01]  /*11a20*/  ULDC.64 UR6, c[0x0][0xbf0] ;  /* 0x0002fc0000067ab9 */ /* 0x000fe20000000a00 */
[----:B-1----:R-:W-:Y:S01]  /*11a30*/  ISETP.NE.AND P0, PT, R10, 0x1, PT ;  /* 0x000000010a00780c */ /* 0x002fe20003f05270 */
[----:B------:R-:W-:Y:S01]  /*11a40*/  IMAD R0, R202, UR6, RZ ;  /* 0x00000006ca007c24 */ /* 0x000fe2000f8e02ff */
[----:B------:R-:W-:Y:S01]  /*11a50*/  SHF.R.S32.HI R15, RZ, 0x3, R3 ;  /* 0x00000003ff0f7819 */ /* 0x000fe20000011403 */
[----:B------:R-:W-:Y:S01]  /*11a60*/  IMAD.IADD R28, R28, 0x1, -R9 ;  /* 0x000000011c1c7824 */ /* 0x000fe200078e0a09 */
[----:B------:R-:W-:Y:S01]  /*11a70*/  SHF.R.S32.HI R27, RZ, 0x1f, R32 ;  /* 0x0000001fff1b7819 */ /* 0x000fe20000011420 */
[C---:B------:R-:W-:Y:S01]  /*11a80*/  IMAD R9, R31.reuse, UR7, R0 ;  /* 0x000000071f097c24 */ /* 0x040fe2000f8e0200 */
[----:B------:R-:W-:Y:S01]  /*11a90*/  SEL R0, RZ, 0xffffffff, P2 ;  /* 0xffffffffff007807 */ /* 0x000fe20001000000 */
[----:B------:R-:W-:Y:S01]  /*11aa0*/  IMAD R3, R28, 0x20, R15 ;  /* 0x000000201c037824 */ /* 0x000fe200078e020f */
[----:B------:R-:W-:Y:S01]  /*11ab0*/  SHF.R.S32.HI R28, RZ, 0x1f, R199 ;  /* 0x0000001fff1c7819 */ /* 0x000fe200000114c7 */
[----:B------:R-:W-:Y:S01]  /*11ac0*/  IMAD.WIDE.U32 R4, R31, UR6, R4 ;  /* 0x000000061f047c25 */ /* 0x000fe2000f8e0004 */
[----:B------:R-:W-:Y:S01]  /*11ad0*/  ULDC.64 UR6, c[0x0][0xbe0] ;  /* 0x0002f80000067ab9 */ /* 0x000fe20000000a00 */
[----:B------:R-:W-:-:S02]  /*11ae0*/  SHF.R.S32.HI R29, RZ, 0x1f, R196 ;  /* 0x0000001fff1d7819 */ /* 0x000fc400000114c4 */
[----:B------:R-:W0:Y:S01]  /*11af0*/  @P0 LDC R11, c[0x0][0xcec] ;  /* 0x00033b00ff0b0b82 */ /* 0x000e220000000800 */
[----:B------:R-:W-:Y:S01]  /*11b00*/  VIADD R8, R3, UR39 ;  /* 0x0000002703087c36 */ /* 0x000fe20008000000 */
[----:B------:R-:W-:Y:S01]  /*11b10*/  SHF.R.S32.HI R31, RZ, 0x1f, R198 ;  /* 0x0000001fff1f7819 */ /* 0x000fe200000114c6 */
[----:B------:R-:W-:Y:S01]  /*11b20*/  IMAD.SHL.U32 R21, R0, 0x2, RZ ;  /* 0x0000000200157824 */ /* 0x000fe200078e00ff */
[----:B------:R-:W-:Y:S01]  /*11b30*/  SHF.R.S32.HI R33, RZ, 0x1f, R30 ;  /* 0x0000001fff217819 */ /* 0x000fe2000001141e */
[----:B------:R-:W-:Y:S01]  /*11b40*/  IMAD.MOV.U32 R3, RZ, RZ, R8 ;  /* 0x000000ffff037224 */ /* 0x000fe200078e0008 */
[----:B------:R-:W-:Y:S01]  /*11b50*/  SHF.R.S32.HI R34, RZ, 0x1f, R200 ;  /* 0x0000001fff227819 */ /* 0x000fe200000114c8 */
[----:B------:R-:W-:Y:S01]  /*11b60*/  IMAD.IADD R5, R5, 0x1, R9 ;  /* 0x0000000105057824 */ /* 0x000fe200078e0209 */
[----:B------:R-:W1:Y:S01]  /*11b70*/  @P0 LDC R13, c[0x0][0xcf0] ;  /* 0x00033c00ff0d0b82 */ /* 0x000e620000000800 */
[----:B------:R-:W-:Y:S01]  /*11b80*/  LOP3.LUT R12, R21, 0x2, R12, 0xe2, !PT ;  /* 0x00000002150c7812 */ /* 0x000fe200078ee20c */
[----:B------:R-:W-:-:S02]  /*11b90*/  IMAD R25, R7, R10, RZ ;  /* 0x0000000a07197224 */ /* 0x000fc400078e02ff */
[----:B0-----:R-:W-:-:S04]  /*11ba0*/  @P0 IMAD.HI.U32 R0, R8, R11, RZ ;  /* 0x0000000b08000227 */ /* 0x001fc800078e00ff */
[----:B------:R-:W-:Y:S01]  /*11bb0*/  IMAD.SHL.U32 R11, R14, 0x4, RZ ;  /* 0x000000040e0b7824 */ /* 0x000fe200078e00ff */
[----:B-1----:R-:W-:Y:S02]  /*11bc0*/  @P0 SHF.R.U32.HI R3, RZ, R13, R0 ;  /* 0x0000000dff030219 */ /* 0x002fe40000011600 */
[----:B------:R-:W-:Y:S02]  /*11bd0*/  ISETP.GE.AND P0, PT, R198, UR8, PT ;  /* 0x00000008c6007c0c */ /* 0x000fe4000bf06270 */
[--C-:B------:R-:W-:Y:S01]  /*11be0*/  SHF.R.S32.HI R0, RZ, 0x1f, R3.reuse ;  /* 0x0000001fff007819 */ /* 0x100fe20000011403 */
[----:B------:R-:W-:Y:S01]  /*11bf0*/  IMAD.MOV R9, RZ, RZ, -R3 ;  /* 0x000000ffff097224 */ /* 0x000fe200078e0a03 */
[----:B------:R-:W-:Y:S01]  /*11c00*/  LOP3.LUT R12, R11, 0x4, R12, 0xe2, !PT ;  /* 0x000000040b0c7812 */ /* 0x000fe200078ee20c */
[----:B------:R-:W-:Y:S01]  /*11c10*/  IMAD.WIDE.U32 R4, R3, UR6, R4 ;  /* 0x0000000603047c25 */ /* 0x000fe2000f8e0004 */
[----:B------:R-:W-:Y:S02]  /*11c20*/  SEL R11, RZ, 0xffffffff, P0 ;  /* 0xffffffffff0b7807 */ /* 0x000fe40000000000 */
[----:B------:R-:W-:Y:S01]  /*11c30*/  ISETP.GE.AND P0, PT, R197, UR8, PT ;  /* 0x00000008c5007c0c */ /* 0x000fe2000bf06270 */
[----:B------:R-:W-:-:S02]  /*11c40*/  IMAD R0, R0, UR6, RZ ;  /* 0x0000000600007c24 */ /* 0x000fc4000f8e02ff */
[----:B------:R-:W-:Y:S02]  /*11c50*/  IMAD R9, R10, R9, R8 ;  /* 0x000000090a097224 */ /* 0x000fe400078e0208 */
[----:B------:R-:W-:Y:S02]  /*11c60*/  IMAD.SHL.U32 R13, R11, 0x8, RZ ;  /* 0x000000080b0d7824 */ /* 0x000fe400078e00ff */
[----:B------:R-:W-:Y:S01]  /*11c70*/  IMAD R11, R3, UR7, R0 ;  /* 0x00000007030b7c24 */ /* 0x000fe2000f8e0200 */
[----:B------:R-:W-:Y:S01]  /*11c80*/  SEL R3, RZ, 0xffffffff, P0 ;  /* 0xffffffffff037807 */ /* 0x000fe20000000000 */
[----:B------:R-:W-:Y:S01]  /*11c90*/  ULDC.64 UR6, c[0x0][0xbd8] ;  /* 0x0002f60000067ab9 */ /* 0x000fe20000000a00 */
[----:B------:R-:W-:Y:S01]  /*11ca0*/  ISETP.GE.AND P0, PT, R196, UR8, PT ;  /* 0x00000008c4007c0c */ /* 0x000fe2000bf06270 */
[----:B------:R-:W-:Y:S01]  /*11cb0*/  IMAD.IADD R5, R5, 0x1, R11 ;  /* 0x0000000105057824 */ /* 0x000fe200078e020b */
[----:B------:R-:W-:Y:S02]  /*11cc0*/  SHF.R.S32.HI R0, RZ, 0x1f, R9 ;  /* 0x0000001fff007819 */ /* 0x000fe40000011409 */
        /* <DEDUP_REMOVED lines=10> */
[----:B------:R-:W-:Y:S01]  /*11d70*/  SEL R9, RZ, 0x40, P0 ;  /* 0x00000040ff097807 */ /* 0x000fe20000000000 */
[----:B------:R-:W-:Y:S01]  /*11d80*/  VIADD R0, R15, UR39 ;  /* 0x000000270f007c36 */ /* 0x000fe20008000000 */
[C---:B------:R-:W-:Y:S01]  /*11d90*/  LEA R22, P0, R4.reuse, UR6, 0x1 ;  /* 0x0000000604167c11 */ /* 0x040fe2000f8008ff */
[----:B------:R-:W-:Y:S01]  /*11da0*/  IMAD.IADD R3, R5, 0x1, R3 ;  /* 0x0000000105037824 */ /* 0x000fe200078e0203 */
[----:B------:R-:W-:Y:S02]  /*11db0*/  LOP3.LUT R12, R11, 0x20, R12, 0xe2, !PT ;  /* 0x000000200b0c7812 */ /* 0x000fe400078ee20c */
[----:B------:R-:W-:Y:S01]  /*11dc0*/  SEL R5, RZ, 0x80, P1 ;  /* 0x00000080ff057807 */ /* 0x000fe20000800000 */
[----:B------:R0:W1:Y:S01]  /*11dd0*/  SHFL.IDX PT, R8, R22, RZ, 0x181f ;  /* 0x00181fff16087589 */ /* 0x00006200000e0000 */
[----:B------:R-:W-:-:S02]  /*11de0*/  LEA.HI.X R3, R4, UR7, R3, 0x1, P0 ;  /* 0x0000000704037c11 */ /* 0x000fc400080f0c03 */
        /* <DEDUP_REMOVED lines=36> */
.L_x_8381:
[----:B------:R-:W-:Y:S05]  /*12030*/  BSYNC B1 ;  /* 0x0000000000017941 */ /* 0x000fea0003800000 */
.L_x_8380:
        /* <DEDUP_REMOVED lines=36> */
.L_x_8374:
[----:B------:R-:W-:Y:S05]  /*12280*/  BSYNC B0 ;  /* 0x0000000000007941 */ /* 0x000fea0003800000 */
.L_x_8367:
[----:B------:R-:W-:Y:S02]  /*12290*/  ULDC UR6, c[0x0][0xd3c] ;  /* 0x00034f0000067ab9 */ /* 0x000fe40000000800 */
[----:B------:R-:W-:-:S06]  /*122a0*/  UISETP.GE.AND UP0, UPT, UR5, UR6, UPT ;  /* 0x000000060500728c */ /* 0x000fcc000bf06270 */
[----:B------:R-:W-:-:S13]  /*122b0*/  PLOP3.LUT P0, PT, PT, PT, UP0, 0x80, 0x0 ;  /* 0x000000000000781c */ /* 0x000fda0003f0f008 */
[----:B------:R-:W-:Y:S05]  /*122c0*/  @!P0 BRA `(.L_x_8382) ;  /* 0xfffffef0001c8947 */ /* 0x000fea000383ffff */
[----:B------:R-:W-:Y:S05]  /*122d0*/  EXIT ;  /* 0x000000000000794d */ /* 0x000fea0003800000 */
.L_x_8317:
        /* <DEDUP_REMOVED lines=16> */
.L_x_8383:
        /* <DEDUP_REMOVED lines=43> */
.L_x_8387:
        /* <DEDUP_REMOVED lines=35> */
.L_x_8385:
        /* <DEDUP_REMOVED lines=13> */
.L_x_8388:
        /* <DEDUP_REMOVED lines=62> */
.L_x_8389:
        /* <DEDUP_REMOVED lines=61> */
.L_x_8390:
[----:B------:R-:W-:-:S05]  /*13140*/  LOP3.LUT R25, RZ, R2, RZ, 0x33, !PT ;  /* 0x00000002ff197212 */ /* 0x000fca00078e33ff */
[----:B------:R-:W-:Y:S01]  /*13150*/  IMAD.IADD R25, R6, 0x1, R25 ;  /* 0x0000000106197824 */ /* 0x000fe200078e0219 */
[----:B------:R-:W-:Y:S06]  /*13160*/  BRA `(.L_x_8391) ;  /* 0x0000000000147947 */ /* 0x000fec0003800000 */
.L_x_8386:
[----:B------:R-:W-:Y:S01]  /*13170*/  ULDC UR4, c[0x0][0xd3c] ;  /* 0x00034f0000047ab9 */ /* 0x000fe20000000800 */
[----:B------:R-:W-:Y:S02]  /*13180*/  IMAD.MOV.U32 R25, RZ, RZ, RZ ;  /* 0x000000ffff197224 */ /* 0x000fe400078e00ff */
[----:B------:R-:W-:Y:S02]  /*13190*/  IMAD.U32 R24, RZ, RZ, UR6 ;  /* 0x00000006ff187e24 */ /* 0x000fe4000f8e00ff */
[----:B------:R-:W-:Y:S02]  /*131a0*/  IMAD.MOV.U32 R26, RZ, RZ, RZ ;  /* 0x000000ffff1a7224 */ /* 0x000fe400078e00ff */
[----:B------:R-:W-:-:S07]  /*131b0*/  IMAD.U32 R27, RZ, RZ, UR4 ;  /* 0x00000004ff1b7e24 */ /* 0x000fce000f8e00ff */
.L_x_8391:
[----:B------:R-:W-:-:S13]  /*131c0*/  ISETP.NE.AND P0, PT, R7, RZ, PT ;  /* 0x000000ff0700720c */ /* 0x000fda0003f05270 */
[----:B------:R-:W0:Y:S01]  /*131d0*/  @!P0 S2R R3, SR_CgaCtaId ;  /* 0x0000000000038919 */ /* 0x000e220000008800 */
[----:B------:R-:W-:-:S04]  /*131e0*/  @!P0 MOV R2, 0x400 ;  /* 0x0000040000028802 */ /* 0x000fc80000000f00 */
[----:B0-----:R-:W-:-:S05]  /*131f0*/  @!P0 LEA R2, R3, R2, 0x18 ;  /* 0x0000000203028211 */ /* 0x001fca00078ec0ff */
[----:B------:R1:W-:Y:S01]  /*13200*/  @!P0 STS.128 [R2+0x388d0], R24 ;  /* 0x0388d01802008388 */ /* 0x0003e20000000c00 */
[----:B------:R-:W-:Y:S06]  /*13210*/  BAR.ARV 0x5, 0x180 ;  /* 0x0146000000007b1d */ /* 0x000fec0000002000 */
.L_x_8384:
        /* <DEDUP_REMOVED lines=33> */
.L_x_8461:
        /* <DEDUP_REMOVED lines=48> */
.L_x_8393:
        /* <DEDUP_REMOVED lines=9> */
.L_x_8394:
        /* <DEDUP_REMOVED lines=9> */
.L_x_8395:
        /* <DEDUP_REMOVED lines=13> */
[C---:B------:R-:W-:Y:S01]  /*13920*/  VIADD R2, R29.reuse, 0x3f ;  /* 0x0000003f1d027836 */ /* 0x040fe20000000000 */
[----:B----4-:R-:W-:-:S05]  /*13930*/  IADD3 R3, R29, 0x40, -R4 ;  /* 0x000000401d037810 */ /* 0x010fca0007ffe804 */
        /* <DEDUP_REMOVED lines=44> */
.L_x_8397:
[----:B------:R-:W-:Y:S05]  /*13c00*/  BSYNC B0 ;  /* 0x0000000000007941 */ /* 0x000fea0003800000 */
.L_x_8396:
        /* <DEDUP_REMOVED lines=24> */
.L_x_8399:
        /* <DEDUP_REMOVED lines=20> */
.L_x_8402:
[----:B------:R-:W-:Y:S05]  /*13ed0*/  BSYNC B6 ;  /* 0x0000000000067941 */ /* 0x000fea0003800000 */
.L_x_8401:
        /* <DEDUP_REMOVED lines=20> */
.L_x_8405:
        /* <DEDUP_REMOVED lines=15> */
.L_x_8404:
[----:B------:R-:W-:Y:S05]  /*14110*/  BSYNC B6 ;  /* 0x0000000000067941 */ /* 0x000fea0003800000 */
.L_x_8403:
        /* <DEDUP_REMOVED lines=9> */
[----:B------:R-:W-:-:S05]  /*141b0*/  @P0 IADD3.X R3, R30, UR5, RZ, P1, !PT ;  /* 0x000000051e030c10 */ /* 0x000fca0008ffe4ff */
        /* <DEDUP_REMOVED lines=9> */
[----:B------:R-:W1:Y:S01]  /*14250*/  S2R R4, SR_TID.X ;  /* 0x0000000000047919 */ /* 0x000e620000002100 */
[----:B------:R-:W-:Y:S02]  /*14260*/  LOP3.LUT R0, R0, 0x1c0, RZ, 0xfc, !PT ;  /* 0x000001c000007812 */ /* 0x000fe400078efcff */
[----:B------:R-:W-:Y:S02]  /*14270*/  LOP3.LUT R21, R21, 0x38, RZ, 0xc0, !PT ;  /* 0x0000003815157812 */ /* 0x000fe400078ec0ff */
[----:B------:R-:W-:-:S02]  /*14280*/  ISETP.GE.AND P0, PT, R0, UR4, PT ;  /* 0x0000000400007c0c */ /* 0x000fc4000bf06270 */
[----:B------:R-:W3:Y:S01]  /*14290*/  S2R R0, SR_TID.X ;  /* 0x0000000000007919 */ /* 0x000ee20000002100 */
        /* <DEDUP_REMOVED lines=8> */
[----:B-1----:R-:W-:-:S05]  /*14320*/  IMAD.SHL.U32 R4, R4, 0x8, RZ ;  /* 0x0000000804047824 */ /* 0x002fca00078e00ff */
[----:B------:R-:W-:Y:S01]  /*14330*/  LOP3.LUT R4, R4, 0x38, RZ, 0xc0, !PT ;  /* 0x0000003804047812 */ /* 0x000fe200078ec0ff */
[----:B---3--:R-:W-:-:S03]  /*14340*/  IMAD.SHL.U32 R0, R0, 0x8, RZ ;  /* 0x0000000800007824 */ /* 0x008fc600078e00ff */
[----:B------:R-:W-:Y:S02]  /*14350*/  LOP3.LUT R4, R4, 0x80, RZ, 0xfc, !PT ;  /* 0x0000008004047812 */ /* 0x000fe400078efcff */
[----:B------:R-:W-:Y:S02]  /*14360*/  LOP3.LUT R0, R0, 0x38, RZ, 0xc0, !PT ;  /* 0x0000003800007812 */ /* 0x000fe400078ec0ff */
[----:B------:R-:W-:Y:S02]  /*14370*/  ISETP.GE.AND P5, PT, R4, UR4, PT ;  /* 0x0000000404007c0c */ /* 0x000fe4000bfa6270 */
[----:B------:R-:W-:-:S04]  /*14380*/  LOP3.LUT R0, R0, 0xc0, RZ, 0xfc, !PT ;  /* 0x000000c000007812 */ /* 0x000fc800078efcff */
[----:B------:R-:W-:-:S07]  /*14390*/  ISETP.GE.AND P4, PT, R0, UR4, PT ;  /* 0x0000000400007c0c */ /* 0x000fce000bf86270 */
[----:B------:R-:W-:-:S04]  /*143a0*/  @P5 LOP3.LUT R16, R16, 0x20, RZ, 0xfc, !PT ;  /* 0x0000002010105812 */ /* 0x000fc800078efcff */
[----:B------:R-:W-:-:S04]  /*143b0*/  LOP3.LUT R16, R16, 0xffffffef, RZ, 0xc0, !PT ;  /* 0xffffffef10107812 */ /* 0x000fc800078ec0ff */
[----:B------:R-:W-:-:S04]  /*143c0*/  @P4 LOP3.LUT R16, R16, 0x10, RZ, 0xfc, !PT ;  /* 0x0000001010104812 */ /* 0x000fc800078efcff */
[----:B------:R-:W-:Y:S02]  /*143d0*/  LOP3.LUT R16, R16, 0xfffffffb, RZ, 0xc0, !PT ;  /* 0xfffffffb10107812 */ /* 0x000fe400078ec0ff */
[----:B--2---:R-:W-:Y:S02]  /*143e0*/  LEA R0, R33, 0xffffffc0, 0x6 ;  /* 0xffffffc021007811 */ /* 0x004fe400078e30ff */
[C---:B------:R-:W-:Y:S02]  /*143f0*/  LOP3.LUT R33, R21.reuse, 0x100, RZ, 0xfc, !PT ;  /* 0x0000010015217812 */ /* 0x040fe400078efcff */
[----:B------:R-:W-:Y:S02]  /*14400*/  LOP3.LUT R21, R21, 0x140, RZ, 0xfc, !PT ;  /* 0x0000014015157812 */ /* 0x000fe400078efcff */
[----:B------:R-:W-:Y:S02]  /*14410*/  ISETP.GE.AND P3, PT, R33, UR4, PT ;  /* 0x0000000421007c0c */ /* 0x000fe4000bf66270 */
[----:B------:R-:W-:-:S13]  /*14420*/  ISETP.GE.AND P2, PT, R21, UR4, PT ;  /* 0x0000000415007c0c */ /* 0x000fda000bf46270 */
[----:B------:R-:W-:-:S04]  /*14430*/  @P2 LOP3.LUT R16, R16, 0x4, RZ, 0xfc, !PT ;  /* 0x0000000410102812 */ /* 0x000fc800078efcff */
[----:B------:R-:W-:-:S04]  /*14440*/  LOP3.LUT R16, R16, 0xfffffff7, RZ, 0xc0, !PT ;  /* 0xfffffff710107812 */ /* 0x000fc800078ec0ff */
[----:B------:R-:W-:Y:S01]  /*14450*/  @P3 LOP3.LUT R16, R16, 0x8, RZ, 0xfc, !PT ;  /* 0x0000000810103812 */ /* 0x000fe200078efcff */
[----:B0---4-:R-:W-:Y:S06]  /*14460*/  BRA.DIV UR5, `(.L_x_8406) ;  /* 0x0000005205b07947 */ /* 0x011fec000b800000 */
.L_x_8479:
        /* <DEDUP_REMOVED lines=59> */
.L_x_8407:
        /* <DEDUP_REMOVED lines=9> */
.L_x_8480:
[----:B------:R-:W-:Y:S05]  /*148b0*/  BSYNC B0 ;  /* 0x0000000000007941 */ /* 0x000fea0003800000 */
.L_x_8408:
        /* <DEDUP_REMOVED lines=64> */
.L_x_8490:
        /* <DEDUP_REMOVED lines=10> */
.L_x_8411:
        /* <DEDUP_REMOVED lines=11> */
.L_x_8412:
        /* <DEDUP_REMOVED lines=31> */
.L_x_8414:
[----:B------:R-:W-:Y:S05]  /*15000*/  BSYNC B6 ;  /* 0x0000000000067941 */ /* 0x000fea0003800000 */
.L_x_8413:
[----:B------:R-:W2:Y:S01]  /*15010*/  LDL R4, [R1+0xc] ;  /* 0x00000c0001047983 */ /* 0x000ea20000100800 */
[----:B0-----:R-:W0:Y:S01]  /*15020*/  S2R R2, SR_TID.X ;  /* 0x0000000000027919 */ /* 0x001e220000002100 */
[----:B------:R-:W-:Y:S01]  /*15030*/  IMAD.MOV.U32 R21, RZ, RZ, R35 ;  /* 0x000000ffff157224 */ /* 0x000fe200078e0023 */
[----:B------:R-:W-:Y:S01]  /*15040*/  ULDC.64 UR4, c[0x0][0x298] ;  /* 0x0000a60000047ab9 */ /* 0x000fe20000000a00 */
[----:B------:R-:W3:Y:S01]  /*15050*/  LDC R5, c[0x0][0x448] ;  /* 0x00011200ff057b82 */ /* 0x000ee20000000800 */
[----:B------:R-:W4:Y:S04]  /*15060*/  LDL R20, [R1+0x4] ;  /* 0x0000040001147983 */ /* 0x000f280000100800 */
[----:B------:R0:W5:Y:S02]  /*15070*/  LDL R9, [R1+0x8] ;  /* 0x0000080001097983 */ /* 0x0001640000100800 */
[----:B0-----:R-:W-:-:S04]  /*15080*/  LOP3.LUT R2, R2, 0x7f, RZ, 0xc0, !PT ;  /* 0x0000007f02027812 */ /* 0x001fc800078ec0ff */
[----:B------:R-:W-:Y:S02]  /*15090*/  SHF.R.U32.HI R0, RZ, 0x3, R2 ;  /* 0x00000003ff007819 */ /* 0x000fe40000011602 */
[----:B------:R-:W0:Y:S01]  /*150a0*/  LDC R2, c[0x0][0x448] ;  /* 0x00011200ff027b82 */ /* 0x000e220000000800 */
[----:B------:R-:W1:Y:S01]  /*150b0*/  S2R R35, SR_TID.X ;  /* 0x0000000000237919 */ /* 0x000e620000002100 */
[----:B0-----:R-:W-:-:S13]  /*150c0*/  ISETP.NE.AND P6, PT, R2, 0x1, PT ;  /* 0x000000010200780c */ /* 0x001fda0003fc5270 */
[----:B------:R-:W0:Y:S01]  /*150d0*/  @P6 LDC R3, c[0x0][0x44c] ;  /* 0x00011300ff036b82 */ /* 0x000e220000000800 */
[----:B-1----:R-:W-:-:S07]  /*150e0*/  IMAD.SHL.U32 R35, R35, 0x10, RZ ;  /* 0x0000001023237824 */ /* 0x002fce00078e00ff */
[----:B------:R-:W1:Y:S01]  /*150f0*/  @P6 LDC R2, c[0x0][0x450] ;  /* 0x00011400ff026b82 */ /* 0x000e620000000800 */
[----:B------:R-:W-:-:S05]  /*15100*/  LOP3.LUT R35, R0, 0x70, R35, 0xf8, !PT ;  /* 0x0000007000237812 */ /* 0x000fca00078ef823 */
[----:B------:R-:W-:-:S04]  /*15110*/  IMAD R35, R25, 0x40, R35 ;  /* 0x0000004019237824 */ /* 0x000fc800078e0223 */
[----:B------:R-:W-:Y:S02]  /*15120*/  IMAD.MOV.U32 R0, RZ, RZ, R35 ;  /* 0x000000ffff007224 */ /* 0x000fe400078e0023 */
[----:B0-----:R-:W-:-:S05]  /*15130*/  @P6 IMAD.HI.U32 R3, R35, R3, RZ ;  /* 0x0000000323036227 */ /* 0x001fca00078e00ff */
[----:B-1----:R-:W-:Y:S01]  /*15140*/  @P6 SHF.R.U32.HI R0, RZ, R2, R3 ;  /* 0x00000002ff006219 */ /* 0x002fe20000011603 */
[----:B------:R-:W-:Y:S01]  /*15150*/  IMAD.WIDE.U32 R2, R36, UR4, RZ ;  /* 0x0000000424027c25 */ /* 0x000fe2000f8e00ff */
[----:B------:R-:W0:Y:S03]  /*15160*/  S2R R7, SR_TID.X ;  /* 0x0000000000077919 */ /* 0x000e260000002100 */
        /* <DEDUP_REMOVED lines=21> */
[----:B---3--:R-:W-:Y:S02]  /*152c0*/  IMAD R0, R5, R0, R35 ;  /* 0x0000000005007224 */ /* 0x008fe400078e0223 */
        /* <DEDUP_REMOVED lines=15> */
[----:B-----5:R-:W-:Y:S01]  /*153c0*/  IMAD R3, R9, R5, RZ ;  /* 0x0000000509037224 */ /* 0x020fe200078e02ff */
[----:B------:R-:W-:Y:S01]  /*153d0*/  SHFL.IDX PT, R4, R2, RZ, 0x181f ;  /* 0x00181fff02047589 */ /* 0x000fe200000e0000 */
[----:B------:R-:W-:Y:S01]  /*153e0*/  IMAD R25, R25, 0x40, R8 ;  /* 0x0000004019197824 */ /* 0x000fe200078e0208 */
        /* <DEDUP_REMOVED lines=37> */
.L_x_8499:
        /* <DEDUP_REMOVED lines=12> */
.L_x_8416:
        /* <DEDUP_REMOVED lines=28> */
.L_x_8418:
[----:B------:R-:W-:Y:S05]  /*158c0*/  BSYNC B6 ;  /* 0x0000000000067941 */ /* 0x000fea0003800000 */
.L_x_8417:
        /* <DEDUP_REMOVED lines=163> */
.L_x_8509:
        /* <DEDUP_REMOVED lines=23> */
.L_x_8421:
[----:B------:R-:W-:Y:S05]  /*16470*/  BSYNC B0 ;  /* 0x0000000000007941 */ /* 0x000fea0003800000 */
.L_x_8420:
[----:B------:R-:W-:Y:S01]  /*16480*/  NOP ;  /* 0x0000000000007918 */ /* 0x000fe20000000000 */
[----:B------:R-:W-:-:S13]  /*16490*/  PLOP3.LUT P0, PT, PT, PT, PT, 0x80, 0x0 ;  /* 0x000000000000781c */ /* 0x000fda0003f0f070 */
.L_x_8422:
        /* <DEDUP_REMOVED lines=18> */
.L_x_8510:
[----:B------:R-:W-:Y:S05]  /*165c0*/  BSYNC B0 ;  /* 0x0000000000007941 */ /* 0x000fea0003800000 */
.L_x_8423:
[----:B------:R-:W-:-:S05]  /*165d0*/  IMAD.U32 R2, RZ, RZ, UR36 ;  /* 0x00000024ff027e24 */ /* 0x000fca000f8e00ff */
[----:B------:R-:W-:-:S13]  /*165e0*/  ISETP.NE.AND P0, PT, R2, 0x3, PT ;  /* 0x000000030200780c */ /* 0x000fda0003f05270 */
[----:B------:R-:W-:Y:S05]  /*165f0*/  @!P0 BRA `(.L_x_8425) ;  /* 0x0000000000048947 */ /* 0x000fea0003800000 */
[----:B------:R-:W-:Y:S01]  /*16600*/  BPT.TRAP 0x1 ;  /* 0x000000040000795c */ /* 0x000fe20000300000 */
.L_x_8425:
[----:B0-----:R-:W-:Y:S01]  /*16610*/  SHF.L.U32 R0, R23, 0x1f, RZ ;  /* 0x0000001f17007819 */ /* 0x001fe200000006ff */
[----:B------:R-:W-:Y:S03]  /*16620*/  BSSY B0, `(.L_x_8426) ;  /* 0x0000003000007945 */ /* 0x000fe60003800000 */
[----:B------:R-:W0:Y:S02]  /*16630*/  SYNCS.PHASECHK.TRANS64.TRYWAIT P0, [R22+URZ+0x38860], R0 ;  /* 0x03886000160075a7 */ /* 0x000e24000800017f */
[----:B0-----:R-:W-:Y:S05]  /*16640*/  @!P0 BRA `(.L_x_8427) ;  /* 0x0000004400fc8947 */ /* 0x001fea0003800000 */
.L_x_8511:
[----:B------:R-:W-:Y:S05]  /*16650*/  BSYNC B0 ;  /* 0x0000000000007941 */ /* 0x000fea0003800000 */
.L_x_8426:
        /* <DEDUP_REMOVED lines=108> */
.L_x_8521:
        /* <DEDUP_REMOVED lines=34> */
.L_x_8429:
        /* <DEDUP_REMOVED lines=11> */
.L_x_8430:
        /* <DEDUP_REMOVED lines=11> */
.L_x_8445:
        /* <DEDUP_REMOVED lines=44> */
.L_x_8433:
[----:B------:R-:W-:Y:S01]  /*17360*/  IMAD R6, R18, 0x8, R17 ;  /* 0x0000000812067824 */ /* 0x000fe200078e0211 */
[----:B------:R-:W-:Y:S01]  /*17370*/  SHF.L.U32 R20, R23, 0x1f, RZ ;  /* 0x0000001f17147819 */ /* 0x000fe200000006ff */
[----:B------:R-:W-:Y:S01]  /*17380*/  BSSY B1, `(.L_x_8434) ;  /* 0x0000004000017945 */ /* 0x000fe20003800000 */
[----:B------:R-:W-:Y:S02]  /*17390*/  SHF.R.S32.HI R9, RZ, 0x1f, R5 ;  /* 0x0000001fff097819 */ /* 0x000fe40000011405 */
[----:B------:R-:W0:Y:S02]  /*173a0*/  SYNCS.PHASECHK.TRANS64.TRYWAIT P0, [R6+URZ+0x38840], R20 ;  /* 0x03884014060075a7 */ /* 0x000e24000800017f */
[----:B0-----:R-:W-:Y:S05]  /*173b0*/  @!P0 BRA `(.L_x_8435) ;  /* 0x0000004000dc8947 */ /* 0x001fea0003800000 */
.L_x_8522:
[----:B------:R-:W-:Y:S05]  /*173c0*/  BSYNC B1 ;  /* 0x0000000000017941 */ /* 0x000fea0003800000 */
.L_x_8434:
        /* <DEDUP_REMOVED lines=40> */
.L_x_8532:
        /* <DEDUP_REMOVED lines=8> */
.L_x_8437:
        /* <DEDUP_REMOVED lines=11> */
.L_x_8438:
[----:B------:R2:W-:Y:S01]  /*17780*/  SYNCS.ARRIVE.TRANS64.A1T0 RZ, [R6+URZ+0x38830], RZ ;  /* 0x038830ff06ff79a7 */ /* 0x0005e2000810003f */
[----:B------:R-:W-:Y:S05]  /*17790*/  @!P2 BRA `(.L_x_8439) ;  /* 0x000000000004a947 */ /* 0x000fea0003800000 */
[----:B------:R-:W-:Y:S01]  /*177a0*/  BPT.TRAP 0x1 ;  /* 0x000000040000795c */ /* 0x000fe20000300000 */
.L_x_8439:
[----:B------:R-:W3:Y:S01]  /*177b0*/  SYNCS.PHASECHK.TRANS64.TRYWAIT P0, [R6+URZ+0x38860], R20 ;  /* 0x03886014060075a7 */ /* 0x000ee2000800017f */
[----:B------:R-:W-:Y:S04]  /*177c0*/  BSSY B1, `(.L_x_8440) ;  /* 0x0000002000017945 */ /* 0x000fe80003800000 */
[----:B---3--:R-:W-:Y:S05]  /*177d0*/  @!P0 BRA `(.L_x_8441) ;  /* 0x0000004400048947 */ /* 0x008fea0003800000 */
.L_x_8533:
[----:B------:R-:W-:Y:S05]  /*177e0*/  BSYNC B1 ;  /* 0x0000000000017941 */ /* 0x000fea0003800000 */
.L_x_8440:
        /* <DEDUP_REMOVED lines=79> */
.L_x_8543:
        /* <DEDUP_REMOVED lines=25> */
.L_x_8443:
        /* <DEDUP_REMOVED lines=11> */
.L_x_8444:
[----:B------:R1:W-:Y:S01]  /*17f20*/  SYNCS.ARRIVE.TRANS64.A1T0 RZ, [R6+URZ+0x38850], RZ ;  /* 0x038850ff06ff79a7 */ /* 0x0003e2000810003f */
[----:B------:R-:W-:Y:S05]  /*17f30*/  @P3 BRA `(.L_x_8445) ;  /* 0xfffffff000583947 */ /* 0x000fea000383ffff */
.L_x_8432:
[----:B------:R-:W-:Y:S05]  /*17f40*/  BSYNC B0 ;  /* 0x0000000000007941 */ /* 0x000fea0003800000 */
.L_x_8431:
        /* <DEDUP_REMOVED lines=21> */
.L_x_8447:
[----:B------:R-:W-:Y:S05]  /*180a0*/  BSYNC B0 ;  /* 0x0000000000007941 */ /* 0x000fea0003800000 */
.L_x_8446:
[----:B------:R-:W-:-:S07]  /*180b0*/  SEL R18, R18, RZ, P0 ;  /* 0x000000ff12127207 */ /* 0x000fce0000000000 */
.L_x_8400:
[----:B------:R-:W-:Y:S05]  /*180c0*/  BSYNC B7 ;  /* 0x0000000000077941 */ /* 0x000fea0003800000 */
.L_x_8398:
        /* <DEDUP_REMOVED lines=11> */
.L_x_8448:
        /* <DEDUP_REMOVED lines=43> */
.L_x_8553:
[----:B------:R-:W-:Y:S02]  /*18430*/  ULDC UR4, c[0x0][0xd38] ;  /* 0x00034e0000047ab9 */ /* 0x000fe40000000800 */
[----:B------:R-:W-:-:S04]  /*18440*/  IMAD.U32 R4, RZ, RZ, UR4 ;  /* 0x00000004ff047e24 */ /* 0x000fc8000f8e00ff */
[----:B-1----:R-:W-:-:S04]  /*18450*/  IMAD R5, R14, R4, RZ ;  /* 0x000000040e057224 */ /* 0x002fc800078e02ff */
[----:B------:R-:W-:-:S05]  /*18460*/  IMAD.IADD R6, R6, 0x1, R5 ;  /* 0x0000000106067824 */ /* 0x000fca00078e0205 */
[----:B------:R-:W-:-:S13]  /*18470*/  ISETP.GT.AND P6, PT, R6, R0, PT ;  /* 0x000000000600720c */ /* 0x000fda0003fc4270 */
[----:B------:R-:W-:Y:S05]  /*18480*/  @P6 BRA `(.L_x_8451) ;  /* 0x0000000000a46947 */ /* 0x000fea0003800000 */
.L_x_8454:
        /* <DEDUP_REMOVED lines=35> */
.L_x_8561:
[----:B------:R-:W-:Y:S02]  /*186c0*/  ULDC UR4, c[0x0][0xd38] ;  /* 0x00034e0000047ab9 */ /* 0x000fe40000000800 */
[----:B------:R-:W-:-:S04]  /*186d0*/  IMAD.U32 R4, RZ, RZ, UR4 ;  /* 0x00000004ff047e24 */ /* 0x000fc8000f8e00ff */
[----:B-1----:R-:W-:-:S04]  /*186e0*/  IMAD R5, R14, R4, RZ ;  /* 0x000000040e057224 */ /* 0x002fc800078e02ff */
[----:B------:R-:W-:-:S05]  /*186f0*/  IMAD.IADD R6, R5, 0x1, R6 ;  /* 0x0000000105067824 */ /* 0x000fca00078e0206 */
[----:B------:R-:W-:-:S13]  /*18700*/  ISETP.GT.AND P6, PT, R6, R0, PT ;  /* 0x000000000600720c */ /* 0x000fda0003fc4270 */
[----:B------:R-:W-:Y:S05]  /*18710*/  @!P6 BRA `(.L_x_8454) ;  /* 0xfffffffc005ce947 */ /* 0x000fea000383ffff */
.L_x_8451:
        /* <DEDUP_REMOVED lines=10> */
.L_x_8566:
[----:B------:R-:W-:-:S13]  /*187c0*/  ISETP.NE.AND P0, PT, R2, RZ, PT ;  /* 0x000000ff0200720c */ /* 0x000fda0003f05270 */
[----:B------:R-:W-:Y:S05]  /*187d0*/  @!P0 BRA `(.L_x_8456) ;  /* 0x0000000000108947 */ /* 0x000fea0003800000 */
[----:B------:R-:W-:Y:S01]  /*187e0*/  UMOV UR4, 0xffffffff ;  /* 0xffffffff00047882 */ /* 0x000fe20000000000 */
[----:B-1----:R-:W-:Y:S02]  /*187f0*/  VIADD R12, R12, 0xffffffff ;  /* 0xffffffff0c0c7836 */ /* 0x002fe40000000000 */
[----:B------:R-:W-:Y:S05]  /*18800*/  BRA.DIV UR4, `(.L_x_8457) ;  /* 0x0000004604347947 */ /* 0x000fea000b800000 */
[----:B------:R4:W1:Y:S02]  /*18810*/  SHFL.IDX PT, R24, R3, R12, 0x1f ;  /* 0x00001f0c03187589 */ /* 0x00086400000e0000 */
.L_x_8456:
        /* <DEDUP_REMOVED lines=59> */
.L_x_8458:
        /* <DEDUP_REMOVED lines=60> */
.L_x_8459:
[----:B------:R-:W-:-:S05]  /*18f90*/  LOP3.LUT R0, RZ, R3, RZ, 0x33, !PT ;  /* 0x00000003ff007212 */ /* 0x000fca00078e33ff */
[----:B------:R-:W-:Y:S01]  /*18fa0*/  IMAD.IADD R25, R25, 0x1, R0 ;  /* 0x0000000119197824 */ /* 0x000fe200078e0200 */
[----:B------:R-:W-:Y:S06]  /*18fb0*/  BRA `(.L_x_8460) ;  /* 0x00000000001c7947 */ /* 0x000fec0003800000 */
.L_x_8452:
[----:B------:R-:W-:Y:S01]  /*18fc0*/  UMOV UR4, URZ ;  /* 0x0000003f00047c82 */ /* 0x000fe20008000000 */
[----:B------:R-:W-:Y:S01]  /*18fd0*/  UMOV UR5, URZ ;  /* 0x0000003f00057c82 */ /* 0x000fe20008000000 */
[----:B------:R-:W-:Y:S01]  /*18fe0*/  ULDC UR6, c[0x0][0xd3c] ;  /* 0x00034f0000067ab9 */ /* 0x000fe20000000800 */
[----:B------:R-:W-:Y:S02]  /*18ff0*/  IMAD.MOV.U32 R24, RZ, RZ, R0 ;  /* 0x000000ffff187224 */ /* 0x000fe400078e0000 */
[----:B------:R-:W-:Y:S02]  /*19000*/  IMAD.U32 R25, RZ, RZ, UR4 ;  /* 0x00000004ff197e24 */ /* 0x000fe4000f8e00ff */
[----:B------:R-:W-:Y:S02]  /*19010*/  IMAD.U32 R26, RZ, RZ, UR5 ;  /* 0x00000005ff1a7e24 */ /* 0x000fe4000f8e00ff */
[----:B------:R-:W-:-:S07]  /*19020*/  IMAD.U32 R27, RZ, RZ, UR6 ;  /* 0x00000006ff1b7e24 */ /* 0x000fce000f8e00ff */
.L_x_8460:
        /* <DEDUP_REMOVED lines=10> */
.L_x_8449:
[----:B------:R-:W-:Y:S02]  /*190d0*/  ULDC UR4, c[0x0][0xd3c] ;  /* 0x00034f0000047ab9 */ /* 0x000fe40000000800 */
[----:B0-----:R-:W-:-:S13]  /*190e0*/  ISETP.GE.AND P0, PT, R27, UR4, PT ;  /* 0x000000041b007c0c */ /* 0x001fda000bf06270 */
[----:B------:R-:W-:Y:S05]  /*190f0*/  @!P0 BRA `(.L_x_8461) ;  /* 0xffffffa000cc8947 */ /* 0x000fea000383ffff */
[----:B------:R-:W-:Y:S05]  /*19100*/  BSYNC B8 ;  /* 0x0000000000087941 */ /* 0x000fea0003800000 */
.L_x_8392:
        /* <DEDUP_REMOVED lines=12> */
.L_x_8569:
[----:B------:R-:W-:Y:S05]  /*191d0*/  BSYNC B0 ;  /* 0x0000000000007941 */ /* 0x000fea0003800000 */
.L_x_8462:
[----:B------:R-:W-:-:S03]  /*191e0*/  UMOV UR4, 0xffffffff ;  /* 0xffffffff00047882 */ /* 0x000fc60000000000 */
[----:B------:R-:W-:Y:S05]  /*191f0*/  BRA.DIV UR4, `(.L_x_8464) ;  /* 0x0000003a04f47947 */ /* 0x000fea000b800000 */
[----:B0-----:R-:W0:Y:S02]  /*19200*/  S2R R0, SR_TID.X ;  /* 0x0000000000007919 */ /* 0x001e240000002100 */
[----:B0-----:R-:W-:-:S04]  /*19210*/  SHF.R.U32.HI R0, RZ, 0x5, R0 ;  /* 0x00000005ff007819 */ /* 0x001fc80000011600 */
[----:B------:R-:W-:-:S05]  /*19220*/  LOP3.LUT R0, R0, 0x3, RZ, 0xc0, !PT ;  /* 0x0000000300007812 */ /* 0x000fca00078ec0ff */
[----:B------:R0:W1:Y:S02]  /*19230*/  SHFL.IDX PT, R14, R0, RZ, 0x1f ;  /* 0x00001fff000e7589 */ /* 0x00006400000e0000 */
.L_x_8572:
[----:B-1----:R-:W-:Y:S01]  /*19240*/  ISETP.NE.AND P0, PT, R14, RZ, PT ;  /* 0x000000ff0e00720c */ /* 0x002fe20003f05270 */
[----:B------:R-:W-:-:S12]  /*19250*/  BSSY B0, `(.L_x_8465) ;  /* 0x0000024000007945 */ /* 0x000fd80003800000 */
[----:B------:R-:W-:Y:S05]  /*19260*/  @P0 BRA `(.L_x_8466) ;  /* 0x0000000000880947 */ /* 0x000fea0003800000 */
[----:B------:R-:W-:-:S03]  /*19270*/  UMOV UR4, 0xffffffff ;  /* 0xffffffff00047882 */ /* 0x000fc60000000000 */
[----:B------:R-:W-:Y:S05]  /*19280*/  BRA.DIV UR4, `(.L_x_8467) ;  /* 0x0000003e04047947 */ /* 0x000fea000b800000 */
[----:B------:R-:W-:-:S13]  /*19290*/  ELECT P6, URZ, PT ;  /* 0x00000000003f782f */ /* 0x000fda00038c0000 */
.L_x_8575:
[----:B------:R-:W-:Y:S05]  /*192a0*/  @!P6 BRA `(.L_x_8466) ;  /* 0x000000000078e947 */ /* 0x000fea0003800000 */
[----:B------:R-:W-:-:S06]  /*192b0*/  ULOP3.LUT UR4, UR40, 0x2, URZ, 0xfc, !UPT ;  /* 0x0000000228047892 */ /* 0x000fcc000f8efc3f */
[----:B0-----:R-:W-:-:S05]  /*192c0*/  IMAD.U32 R0, RZ, RZ, UR4 ;  /* 0x00000004ff007e24 */ /* 0x001fca000f8e00ff */
[----:B------:R-:W-:-:S13]  /*192d0*/  ISETP.NE.AND P0, PT, R0, 0x3, PT ;  /* 0x000000030000780c */ /* 0x000fda0003f05270 */
[----:B------:R-:W-:Y:S05]  /*192e0*/  @!P0 BRA `(.L_x_8468) ;  /* 0x0000000000048947 */ /* 0x000fea0003800000 */
[----:B------:R-:W-:Y:S01]  /*192f0*/  BPT.TRAP 0x1 ;  /* 0x000000040000795c */ /* 0x000fe20000300000 */
.L_x_8468:
[C---:B------:R-:W-:Y:S01]  /*19300*/  IMAD R3, R18.reuse, 0x8, R5 ;  /* 0x0000000812037824 */ /* 0x040fe200078e0205 */
[----:B------:R-:W-:Y:S01]  /*19310*/  SHF.L.U32 R2, R23, 0x1f, RZ ;  /* 0x0000001f17027819 */ /* 0x000fe200000006ff */
[----:B------:R-:W-:-:S03]  /*19320*/  VIADD R18, R18, 0x1 ;  /* 0x0000000112127836 */ /* 0x000fc60000000000 */
[----:B------:R-:W0:Y:S02]  /*19330*/  SYNCS.PHASECHK.TRANS64.TRYWAIT P1, [R3+URZ+0x38840], R2 ;  /* 0x03884002030075a7 */ /* 0x000e24000802017f */
[----:B------:R-:W-:-:S04]  /*19340*/  ISETP.NE.AND P2, PT, R18, 0x2, PT ;  /* 0x000000021200780c */ /* 0x000fc80003f45270 */
[----:B------:R-:W-:Y:S01]  /*19350*/  SEL R0, RZ, 0x1, P2 ;  /* 0x00000001ff007807 */ /* 0x000fe20001000000 */
[----:B0-----:R-:W-:Y:S08]  /*19360*/  @!P1 BRA `(.L_x_8469) ;  /* 0x0000003800ec9947 */ /* 0x001ff00003800000 */
.L_x_8576:
[----:B------:R-:W-:Y:S02]  /*19370*/  SEL R18, R18, RZ, P2 ;  /* 0x000000ff12127207 */ /* 0x000fe40001000000 */
[----:B------:R-:W-:Y:S01]  /*19380*/  LOP3.LUT R0, R23, R0, RZ, 0x3c, !PT ;  /* 0x0000000017007212 */ /* 0x000fe200078e3cff */
[----:B------:R-:W-:Y:S06]  /*19390*/  @!P0 BRA `(.L_x_8470) ;  /* 0x0000000000048947 */ /* 0x000fec0003800000 */
[----:B------:R-:W-:Y:S01]  /*193a0*/  BPT.TRAP 0x1 ;  /* 0x000000040000795c */ /* 0x000fe20000300000 */
.L_x_8470:
[----:B------:R-:W-:Y:S01]  /*193b0*/  IMAD R5, R18, 0x8, R5 ;  /* 0x0000000812057824 */ /* 0x000fe200078e0205 */
[----:B------:R-:W-:-:S04]  /*193c0*/  SHF.L.U32 R0, R0, 0x1f, RZ ;  /* 0x0000001f00007819 */ /* 0x000fc800000006ff */
[----:B------:R-:W1:Y:S02]  /*193d0*/  SYNCS.PHASECHK.TRANS64.TRYWAIT P1, [R5+URZ+0x38840], R0 ;  /* 0x03884000050075a7 */ /* 0x000e64000802017f */
[----:B-1----:R-:W-:Y:S05]  /*193e0*/  @!P1 BRA `(.L_x_8471) ;  /* 0x0000003800e09947 */ /* 0x002fea0003800000 */
.L_x_8577:
[----:B------:R-:W-:Y:S05]  /*193f0*/  @!P0 BRA `(.L_x_8472) ;  /* 0x0000000000048947 */ /* 0x000fea0003800000 */
[----:B------:R-:W-:Y:S01]  /*19400*/  BPT.TRAP 0x1 ;  /* 0x000000040000795c */ /* 0x000fe20000300000 */
.L_x_8472:
[----:B------:R-:W5:Y:S02]  /*19410*/  SYNCS.PHASECHK.TRANS64.TRYWAIT P1, [R3+URZ+0x38860], R2 ;  /* 0x03886002030075a7 */ /* 0x000f64000802017f */
[----:B-----5:R-:W-:Y:S05]  /*19420*/  @!P1 BRA `(.L_x_8473) ;  /* 0x0000003800e49947 */ /* 0x020fea0003800000 */
.L_x_8578:
[----:B------:R-:W-:Y:S05]  /*19430*/  @!P0 BRA `(.L_x_8474) ;  /* 0x0000000000048947 */ /* 0x000fea0003800000 */
[----:B------:R-:W-:Y:S01]  /*19440*/  BPT.TRAP 0x1 ;  /* 0x000000040000795c */ /* 0x000fe20000300000 */
.L_x_8474:
[----:B------:R0:W0:Y:S02]  /*19450*/  SYNCS.PHASECHK.TRANS64.TRYWAIT P0, [R5+URZ+0x38860], R0 ;  /* 0x03886000050075a7 */ /* 0x000024000800017f */
[----:B0-----:R-:W-:Y:S05]  /*19460*/  @!P0 NANOSLEEP.SYNCS 0x989680 ;  /* 0x009896800000895d */ /* 0x001fea0003900000 */
[----:B------:R-:W0:Y:S02]  /*19470*/  @!P0 SYNCS.PHASECHK.TRANS64 P0, [R5+URZ+0x38860], R0 ;  /* 0x03886000050085a7 */ /* 0x000e24000800007f */
[----:B0-----:R-:W-:Y:S05]  /*19480*/  @!P0 BRA `(.L_x_8474) ;  /* 0xfffffffc00f08947 */ /* 0x001fea000383ffff */
.L_x_8466:
[----:B------:R-:W-:Y:S05]  /*19490*/  BSYNC B0 ;  /* 0x0000000000007941 */ /* 0x000fea0003800000 */
.L_x_8465:
[----:B------:R-:W-:Y:S05]  /*194a0*/  EXIT ;  /* 0x000000000000794d */ /* 0x000fea0003800000 */
.L_x_8331:
[----:B0-----:R0:W1:Y:S02]  /*194b0*/  SYNCS.PHASECHK.TRANS64.TRYWAIT P1, [R17+URZ+0x38800], R6 ;  /* 0x03880006110075a7 */ /* 0x001064000802017f */
[----:B-1----:R-:W-:Y:S05]  /*194c0*/  @!P1 NANOSLEEP.SYNCS 0x989680 ;  /* 0x009896800000995d */ /* 0x002fea0003900000 */
[----:B------:R-:W1:Y:S02]  /*194d0*/  @!P1 SYNCS.PHASECHK.TRANS64 P1, [R17+URZ+0x38800], R6 ;  /* 0x03880006110095a7 */ /* 0x000e64000802007f */
[----:B-1----:R-:W-:Y:S05]  /*194e0*/  @!P1 BRA `(.L_x_8331) ;  /* 0xfffffffc00f09947 */ /* 0x002fea000383ffff */
[----:B------:R-:W-:Y:S05]  /*194f0*/  BRA `(.L_x_8475) ;  /* 0xfffffeac00487947 */ /* 0x000fea000383ffff */
.L_x_8335:
[----:B--2---:R2:W3:Y:S02]  /*19500*/  SYNCS.PHASECHK.TRANS64.TRYWAIT P1, [R9+URZ+0x38830], R8 ;  /* 0x03883008090075a7 */ /* 0x0044e4000802017f */
[----:B---3--:R-:W-:Y:S05]  /*19510*/  @!P1 NANOSLEEP.SYNCS 0x989680 ;  /* 0x009896800000995d */ /* 0x008fea0003900000 */
[----:B------:R-:W3:Y:S02]  /*19520*/  @!P1 SYNCS.PHASECHK.TRANS64 P1, [R9+URZ+0x38830], R8 ;  /* 0x03883008090095a7 */ /* 0x000ee4000802007f */
[----:B---3--:R-:W-:Y:S05]  /*19530*/  @!P1 BRA `(.L_x_8335) ;  /* 0xfffffffc00f09947 */ /* 0x008fea000383ffff */
[----:B------:R-:W-:Y:S05]  /*19540*/  BRA `(.L_x_8334) ;  /* 0xfffffeac006c7947 */ /* 0x000fea000383ffff */
.L_x_8336:
[----:B---3--:R3:W4:Y:S02]  /*19550*/  SYNCS.PHASECHK.TRANS64.TRYWAIT P1, [R17+URZ+0x38810], R6 ;  /* 0x03881006110075a7 */ /* 0x008724000802017f */
[----:B----4-:R-:W-:Y:S05]  /*19560*/  @!P1 NANOSLEEP.SYNCS 0x989680 ;  /* 0x009896800000995d */ /* 0x010fea0003900000 */
[----:B------:R-:W4:Y:S02]  /*19570*/  @!P1 SYNCS.PHASECHK.TRANS64 P1, [R17+URZ+0x38810], R6 ;  /* 0x03881006110095a7 */ /* 0x000f24000802007f */
[----:B----4-:R-:W-:Y:S05]  /*19580*/  @!P1 BRA `(.L_x_8336) ;  /* 0xfffffffc00f09947 */ /* 0x010fea000383ffff */
[----:B------:R-:W-:Y:S05]  /*19590*/  BRA `(.L_x_8476) ;  /* 0xfffffeac00f87947 */ /* 0x000fea000383ffff */
.L_x_8340:
[----:B------:R0:W0:Y:S02]  /*195a0*/  SYNCS.PHASECHK.TRANS64.TRYWAIT P1, [R9+URZ+0x38850], R8 ;  /* 0x03885008090075a7 */ /* 0x000024000802017f */
[----:B0-----:R-:W-:Y:S05]  /*195b0*/  @!P1 NANOSLEEP.SYNCS 0x989680 ;  /* 0x009896800000995d */ /* 0x001fea0003900000 */
[----:B------:R-:W0:Y:S02]  /*195c0*/  @!P1 SYNCS.PHASECHK.TRANS64 P1, [R9+URZ+0x38850], R8 ;  /* 0x03885008090095a7 */ /* 0x000e24000802007f */
[----:B0-----:R-:W-:Y:S05]  /*195d0*/  @!P1 BRA `(.L_x_8340) ;  /* 0xfffffffc00f09947 */ /* 0x001fea000383ffff */
[----:B------:R-:W-:Y:S05]  /*195e0*/  BRA `(.L_x_8339) ;  /* 0xfffffeb000287947 */ /* 0x000fea000383ffff */
.L_x_8347:
[----:B-1----:R1:W2:Y:S02]  /*195f0*/  SYNCS.PHASECHK.TRANS64.TRYWAIT P1, [R9+URZ+0x38830], R7 ;  /* 0x03883007090075a7 */ /* 0x0022a4000802017f */
[----:B--2---:R-:W-:Y:S05]  /*19600*/  @!P1 NANOSLEEP.SYNCS 0x989680 ;  /* 0x009896800000995d */ /* 0x004fea0003900000 */
[----:B------:R-:W2:Y:S02]  /*19610*/  @!P1 SYNCS.PHASECHK.TRANS64 P1, [R9+URZ+0x38830], R7 ;  /* 0x03883007090095a7 */ /* 0x000ea4000802007f */
[----:B--2---:R-:W-:Y:S05]  /*19620*/  @!P1 BRA `(.L_x_8347) ;  /* 0xfffffffc00f09947 */ /* 0x004fea000383ffff */
[----:B------:R-:W-:Y:S05]  /*19630*/  BRA `(.L_x_8346) ;  /* 0xfffffed800447947 */ /* 0x000fea000383ffff */
.L_x_8351:
[----:B---3--:R3:W4:Y:S02]  /*19640*/  SYNCS.PHASECHK.TRANS64.TRYWAIT P1, [R9+URZ+0x38850], R7 ;  /* 0x03885007090075a7 */ /* 0x008724000802017f */
[----:B----4-:R-:W-:Y:S05]  /*19650*/  @!P1 NANOSLEEP.SYNCS 0x989680 ;  /* 0x009896800000995d */ /* 0x010fea0003900000 */
[----:B------:R-:W4:Y:S02]  /*19660*/  @!P1 SYNCS.PHASECHK.TRANS64 P1, [R9+URZ+0x38850], R7 ;  /* 0x03885007090095a7 */ /* 0x000f24000802007f */
[----:B----4-:R-:W-:Y:S05]  /*19670*/  @!P1 BRA `(.L_x_8351) ;  /* 0xfffffffc00f09947 */ /* 0x010fea000383ffff */
[----:B------:R-:W-:Y:S05]  /*19680*/  BRA `(.L_x_8350) ;  /* 0xfffffed800a07947 */ /* 0x000fea000383ffff */
.L_x_8359:
[----:B-1----:R1:W2:Y:S02]  /*19690*/  SYNCS.PHASECHK.TRANS64.TRYWAIT P1, [R9+URZ+0x38830], R7 ;  /* 0x03883007090075a7 */ /* 0x0022a4000802017f */
[----:B--2---:R-:W-:Y:S05]  /*196a0*/  @!P1 NANOSLEEP.SYNCS 0x989680 ;  /* 0x009896800000995d */ /* 0x004fea0003900000 */
[----:B------:R-:W2:Y:S02]  /*196b0*/  @!P1 SYNCS.PHASECHK.TRANS64 P1, [R9+URZ+0x38830], R7 ;  /* 0x03883007090095a7 */ /* 0x000ea4000802007f */
[----:B--2---:R-:W-:Y:S05]  /*196c0*/  @!P1 BRA `(.L_x_8359) ;  /* 0xfffffffc00f09947 */ /* 0x004fea000383ffff */
[----:B------:R-:W-:Y:S05]  /*196d0*/  BRA `(.L_x_8358) ;  /* 0xffffff0800f87947 */ /* 0x000fea000383ffff */
.L_x_8363:
[----:B---3--:R3:W4:Y:S02]  /*196e0*/  SYNCS.PHASECHK.TRANS64.TRYWAIT P1, [R9+URZ+0x38850], R7 ;  /* 0x03885007090075a7 */ /* 0x008724000802017f */
[----:B----4-:R-:W-:Y:S05]  /*196f0*/  @!P1 NANOSLEEP.SYNCS 0x989680 ;  /* 0x009896800000995d */ /* 0x010fea0003900000 */
[----:B------:R-:W4:Y:S02]  /*19700*/  @!P1 SYNCS.PHASECHK.TRANS64 P1, [R9+URZ+0x38850], R7 ;  /* 0x03885007090095a7 */ /* 0x000f24000802007f */
[----:B----4-:R-:W-:Y:S05]  /*19710*/  @!P1 BRA `(.L_x_8363) ;  /* 0xfffffffc00f09947 */ /* 0x010fea000383ffff */
[----:B------:R-:W-:Y:S05]  /*19720*/  BRA `(.L_x_8362) ;  /* 0xffffff0c005c7947 */ /* 0x000fea000383ffff */
.L_x_8406:
        /* <DEDUP_REMOVED lines=11> */
.L_x_8478:
[----:B------:R-:W-:Y:S05]  /*197e0*/  BSYNC B0 ;  /* 0x0000000000007941 */ /* 0x000fea0003800000 */
.L_x_8477:
[----:B------:R-:W-:Y:S05]  /*197f0*/  BRA `(.L_x_8479) ;  /* 0xffffffac001c7947 */ /* 0x000fea000383ffff */
.L_x_8409:
[----:B0-----:R0:W1:Y:S02]  /*19800*/  SYNCS.PHASECHK.TRANS64.TRYWAIT P0, [R22+URZ+0x38840], R0 ;  /* 0x03884000160075a7 */ /* 0x001064000800017f */
[----:B-1----:R-:W-:Y:S05]  /*19810*/  @!P0 NANOSLEEP.SYNCS 0x989680 ;  /* 0x009896800000895d */ /* 0x002fea0003900000 */
[----:B------:R-:W1:Y:S02]  /*19820*/  @!P0 SYNCS.PHASECHK.TRANS64 P0, [R22+URZ+0x38840], R0 ;  /* 0x03884000160085a7 */ /* 0x000e64000800007f */
[----:B-1----:R-:W-:Y:S05]  /*19830*/  @!P0 BRA `(.L_x_8409) ;  /* 0xfffffffc00f08947 */ /* 0x002fea000383ffff */
[----:B------:R-:W-:Y:S05]  /*19840*/  BRA `(.L_x_8480) ;  /* 0xffffffb000187947 */ /* 0x000fea000383ffff */
.L_x_8410:
        /* <DEDUP_REMOVED lines=8> */
.L_x_8482:
[----:B------:R-:W-:Y:S05]  /*198d0*/  BSYNC B0 ;  /* 0x0000000000007941 */ /* 0x000fea0003800000 */
.L_x_8481:
        /* <DEDUP_REMOVED lines=9> */
.L_x_8483:
[----:B------:R-:W-:Y:S02]  /*19970*/  IMAD.MOV.U32 R13, RZ, RZ, R5 ;  /* 0x000000ffff0d7224 */ /* 0x000fe400078e0005 */
[----:B------:R-:W-:Y:S02]  /*19980*/  IMAD.MOV.U32 R12, RZ, RZ, 0x1 ;  /* 0x00000001ff0c7424 */ /* 0x000fe400078e00ff */
[----:B------:R-:W-:-:S07]  /*19990*/  IMAD.MOV.U32 R3, RZ, RZ, R14 ;  /* 0x000000ffff037224 */ /* 0x000fce00078e000e */
[----:B------:R-:W-:Y:S05]  /*199a0*/  WARPSYNC.COLLECTIVE R15, `(.L_x_8484) ;  /* 0x000000000f087348 */ /* 0x000fea0003c00000 */
[----:B------:R0:W1:Y:S02]  /*199b0*/  SHFL.IDX P6, R14, R13, R12, R11 ;  /* 0x0000000c0d0e7389 */ /* 0x00006400000c000b */
[----:B01----:R-:W-:Y:S01]  /*199c0*/  ENDCOLLECTIVE ;  /* 0x000000000000791b */ /* 0x003fe20003800000 */
.L_x_8484:
        /* <DEDUP_REMOVED lines=15> */
.L_x_8485:
[----:B------:R-:W-:Y:S02]  /*19ac0*/  @P0 IMAD R6, R4, 0x2, R17 ;  /* 0x0000000204060824 */ /* 0x000fe400078e0211 */
[----:B------:R-:W-:Y:S02]  /*19ad0*/  IMAD.MOV.U32 R13, RZ, RZ, R5 ;  /* 0x000000ffff0d7224 */ /* 0x000fe400078e0005 */
[----:B------:R-:W-:Y:S02]  /*19ae0*/  IMAD.MOV.U32 R12, RZ, RZ, 0x2 ;  /* 0x00000002ff0c7424 */ /* 0x000fe400078e00ff */
[----:B------:R-:W-:-:S07]  /*19af0*/  IMAD.MOV.U32 R3, RZ, RZ, R14 ;  /* 0x000000ffff037224 */ /* 0x000fce00078e000e */
[----:B------:R-:W-:Y:S05]  /*19b00*/  WARPSYNC.COLLECTIVE R15, `(.L_x_8486) ;  /* 0x000000000f087348 */ /* 0x000fea0003c00000 */
[----:B------:R0:W1:Y:S02]  /*19b10*/  SHFL.IDX P6, R14, R13, R12, R11 ;  /* 0x0000000c0d0e7389 */ /* 0x00006400000c000b */
[----:B01----:R-:W-:Y:S01]  /*19b20*/  ENDCOLLECTIVE ;  /* 0x000000000000791b */ /* 0x003fe20003800000 */
.L_x_8486:
        /* <DEDUP_REMOVED lines=15> */
.L_x_8487:
[----:B------:R-:W-:Y:S02]  /*19c20*/  @P0 IMAD R6, R4, 0x2, R17 ;  /* 0x0000000204060824 */ /* 0x000fe400078e0211 */
[----:B------:R-:W-:Y:S02]  /*19c30*/  IMAD.MOV.U32 R13, RZ, RZ, R5 ;  /* 0x000000ffff0d7224 */ /* 0x000fe400078e0005 */
[----:B------:R-:W-:Y:S02]  /*19c40*/  IMAD.MOV.U32 R12, RZ, RZ, 0x3 ;  /* 0x00000003ff0c7424 */ /* 0x000fe400078e00ff */
[----:B------:R-:W-:-:S07]  /*19c50*/  IMAD.MOV.U32 R3, RZ, RZ, R14 ;  /* 0x000000ffff037224 */ /* 0x000fce00078e000e */
[----:B------:R-:W-:Y:S05]  /*19c60*/  WARPSYNC.COLLECTIVE R15, `(.L_x_8488) ;  /* 0x000000000f087348 */ /* 0x000fea0003c00000 */
[----:B------:R0:W1:Y:S02]  /*19c70*/  SHFL.IDX P6, R14, R13, R12, R11 ;  /* 0x0000000c0d0e7389 */ /* 0x00006400000c000b */
[----:B01----:R-:W-:Y:S01]  /*19c80*/  ENDCOLLECTIVE ;  /* 0x000000000000791b */ /* 0x003fe20003800000 */
.L_x_8488:
        /* <DEDUP_REMOVED lines=10> */
.L_x_8489:
[----:B------:R-:W-:Y:S01]  /*19d30*/  @!PT LDS RZ, [RZ] ;  /* 0x00000000fffff984 */ /* 0x000fe20000000800 */
[----:B------:R-:W-:Y:S01]  /*19d40*/  @!PT LDS RZ, [RZ] ;  /* 0x00000000fffff984 */ /* 0x000fe20000000800 */
[----:B------:R-:W-:Y:S01]  /*19d50*/  @!PT LDS RZ, [RZ] ;  /* 0x00000000fffff984 */ /* 0x000fe20000000800 */
[----:B------:R0:W-:Y:S01]  /*19d60*/  @P0 LDGSTS.E.BYPASS.LTC128B.128 [R6+0x23400], desc[UR42][R2.64], !P2 ;  /* 0x2340000002060fae */ /* 0x0001e2000d101d6a */
[----:B------:R-:W-:Y:S01]  /*19d70*/  IMAD.MOV.U32 R0, RZ, RZ, R14 ;  /* 0x000000ffff007224 */ /* 0x000fe200078e000e */
[----:B------:R-:W-:Y:S06]  /*19d80*/  BRA `(.L_x_8490) ;  /* 0xffffffac00cc7947 */ /* 0x000fec000383ffff */
.L_x_8415:
        /* <DEDUP_REMOVED lines=10> */
.L_x_8491:
        /* <DEDUP_REMOVED lines=9> */
.L_x_8492:
[----:B------:R-:W-:Y:S02]  /*19ec0*/  IMAD.MOV.U32 R13, RZ, RZ, R2 ;  /* 0x000000ffff0d7224 */ /* 0x000fe400078e0002 */
[----:B------:R-:W-:Y:S02]  /*19ed0*/  IMAD.MOV.U32 R12, RZ, RZ, 0x1 ;  /* 0x00000001ff0c7424 */ /* 0x000fe400078e00ff */
[----:B------:R-:W-:-:S07]  /*19ee0*/  IMAD.MOV.U32 R5, RZ, RZ, R14 ;  /* 0x000000ffff057224 */ /* 0x000fce00078e000e */
[----:B------:R-:W-:Y:S05]  /*19ef0*/  WARPSYNC.COLLECTIVE R15, `(.L_x_8493) ;  /* 0x000000000f087348 */ /* 0x000fea0003c00000 */
[----:B------:R0:W1:Y:S02]  /*19f00*/  SHFL.IDX P6, R14, R13, R12, R11 ;  /* 0x0000000c0d0e7389 */ /* 0x00006400000c000b */
[----:B01----:R-:W-:Y:S01]  /*19f10*/  ENDCOLLECTIVE ;  /* 0x000000000000791b */ /* 0x003fe20003800000 */
.L_x_8493:
        /* <DEDUP_REMOVED lines=15> */
.L_x_8494:
        /* <DEDUP_REMOVED lines=8> */
.L_x_8495:
        /* <DEDUP_REMOVED lines=16> */
.L_x_8496:
[----:B------:R-:W-:Y:S01]  /*1a190*/  @P2 LOP3.LUT R16, R16, 0x40, RZ, 0xfc, !PT ;  /* 0x0000004010102812 */ /* 0x000fe200078efcff */
[----:B------:R-:W-:Y:S02]  /*1a1a0*/  IMAD.MOV.U32 R13, RZ, RZ, R2 ;  /* 0x000000ffff0d7224 */ /* 0x000fe400078e0002 */
[----:B------:R-:W-:Y:S02]  /*1a1b0*/  IMAD.MOV.U32 R12, RZ, RZ, 0x3 ;  /* 0x00000003ff0c7424 */ /* 0x000fe400078e00ff */
[----:B------:R-:W-:-:S07]  /*1a1c0*/  IMAD.MOV.U32 R5, RZ, RZ, R14 ;  /* 0x000000ffff057224 */ /* 0x000fce00078e000e */
[----:B------:R-:W-:Y:S05]  /*1a1d0*/  WARPSYNC.COLLECTIVE R15, `(.L_x_8497) ;  /* 0x000000000f087348 */ /* 0x000fea0003c00000 */
[----:B------:R0:W1:Y:S02]  /*1a1e0*/  SHFL.IDX P6, R14, R13, R12, R11 ;  /* 0x0000000c0d0e7389 */ /* 0x00006400000c000b */
[----:B01----:R-:W-:Y:S01]  /*1a1f0*/  ENDCOLLECTIVE ;  /* 0x000000000000791b */ /* 0x003fe20003800000 */
.L_x_8497:
        /* <DEDUP_REMOVED lines=14> */
.L_x_8498:
[----:B------:R-:W-:Y:S01]  /*1a2e0*/  IMAD.MOV.U32 R0, RZ, RZ, R14 ;  /* 0x000000ffff007224 */ /* 0x000fe200078e000e */
[----:B------:R-:W-:Y:S06]  /*1a2f0*/  BRA `(.L_x_8499) ;  /* 0xffffffb000d07947 */ /* 0x000fec000383ffff */
.L_x_8419:
        /* <DEDUP_REMOVED lines=47> */
.L_x_8501:
[----:B------:R-:W-:Y:S05]  /*1a5f0*/  BSYNC B0 ;  /* 0x0000000000007941 */ /* 0x000fea0003800000 */
.L_x_8500:
        /* <DEDUP_REMOVED lines=11> */
.L_x_8502:
        /* <DEDUP_REMOVED lines=39> */
.L_x_8503:
[----:B------:R-:W-:Y:S02]  /*1a920*/  IMAD.MOV.U32 R13, RZ, RZ, R0 ;  /* 0x000000ffff0d7224 */ /* 0x000fe400078e0000 */
[----:B------:R-:W-:-:S07]  /*1a930*/  IMAD.MOV.U32 R7, RZ, RZ, R14 ;  /* 0x000000ffff077224 */ /* 0x000fce00078e000e */
[----:B------:R-:W-:Y:S05]  /*1a940*/  WARPSYNC.COLLECTIVE R15, `(.L_x_8504) ;  /* 0x000000000f087348 */ /* 0x000fea0003c00000 */
[----:B------:R0:W1:Y:S02]  /*1a950*/  SHFL.IDX P6, R14, R13, R12, R11 ;  /* 0x0000000c0d0e7389 */ /* 0x00006400000c000b */
[----:B01----:R-:W-:Y:S01]  /*1a960*/  ENDCOLLECTIVE ;  /* 0x000000000000791b */ /* 0x003fe20003800000 */
.L_x_8504:
        /* <DEDUP_REMOVED lines=33> */
.L_x_8505:
[----:B------:R-:W-:Y:S02]  /*1ab80*/  IMAD.MOV.U32 R13, RZ, RZ, R0 ;  /* 0x000000ffff0d7224 */ /* 0x000fe400078e0000 */
[----:B------:R-:W-:-:S07]  /*1ab90*/  IMAD.MOV.U32 R7, RZ, RZ, R14 ;  /* 0x000000ffff077224 */ /* 0x000fce00078e000e */
[----:B------:R-:W-:Y:S05]  /*1aba0*/  WARPSYNC.COLLECTIVE R15, `(.L_x_8506) ;  /* 0x000000000f087348 */ /* 0x000fea0003c00000 */
[----:B------:R0:W1:Y:S02]  /*1abb0*/  SHFL.IDX P6, R14, R13, R12, R11 ;  /* 0x0000000c0d0e7389 */ /* 0x00006400000c000b */
[----:B01----:R-:W-:Y:S01]  /*1abc0*/  ENDCOLLECTIVE ;  /* 0x000000000000791b */ /* 0x003fe20003800000 */
.L_x_8506:
        /* <DEDUP_REMOVED lines=27> */
.L_x_8507:
[----:B------:R-:W-:Y:S02]  /*1ad80*/  IMAD.MOV.U32 R13, RZ, RZ, R0 ;  /* 0x000000ffff0d7224 */ /* 0x000fe400078e0000 */
[----:B------:R-:W-:-:S07]  /*1ad90*/  IMAD.MOV.U32 R6, RZ, RZ, R14 ;  /* 0x000000ffff067224 */ /* 0x000fce00078e000e */
[----:B------:R-:W-:Y:S05]  /*1ada0*/  WARPSYNC.COLLECTIVE R15, `(.L_x_8508) ;  /* 0x000000000f087348 */ /* 0x000fea0003c00000 */
[----:B------:R0:W1:Y:S02]  /*1adb0*/  SHFL.IDX P6, R14, R13, R12, R11 ;  /* 0x0000000c0d0e7389 */ /* 0x00006400000c000b */
[----:B01----:R-:W-:Y:S01]  /*1adc0*/  ENDCOLLECTIVE ;  /* 0x000000000000791b */ /* 0x003fe20003800000 */
.L_x_8508:
[----:B------:R-:W-:Y:S01]  /*1add0*/  IMAD.MOV.U32 R0, RZ, RZ, R14 ;  /* 0x000000ffff007224 */ /* 0x000fe200078e000e */
[----:B------:R-:W-:Y:S06]  /*1ade0*/  BRA `(.L_x_8509) ;  /* 0xffffffb400447947 */ /* 0x000fec000383ffff */
.L_x_8424:
[----:B0-----:R0:W1:Y:S02]  /*1adf0*/  SYNCS.PHASECHK.TRANS64.TRYWAIT P0, [R17+URZ+0x38820], R0 ;  /* 0x03882000110075a7 */ /* 0x001064000800017f */
[----:B-1----:R-:W-:Y:S05]  /*1ae00*/  @!P0 NANOSLEEP.SYNCS 0x989680 ;  /* 0x009896800000895d */ /* 0x002fea0003900000 */
[----:B------:R-:W1:Y:S02]  /*1ae10*/  @!P0 SYNCS.PHASECHK.TRANS64 P0, [R17+URZ+0x38820], R0 ;  /* 0x03882000110085a7 */ /* 0x000e64000800007f */
[----:B-1----:R-:W-:Y:S05]  /*1ae20*/  @!P0 BRA `(.L_x_8424) ;  /* 0xfffffffc00f08947 */ /* 0x002fea000383ffff */
[----:B------:R-:W-:Y:S05]  /*1ae30*/  BRA `(.L_x_8510) ;  /* 0xffffffb400e07947 */ /* 0x000fea000383ffff */
.L_x_8427:
[----:B0-----:R0:W1:Y:S02]  /*1ae40*/  SYNCS.PHASECHK.TRANS64.TRYWAIT P0, [R22+URZ+0x38860], R0 ;  /* 0x03886000160075a7 */ /* 0x001064000800017f */
[----:B-1----:R-:W-:Y:S05]  /*1ae50*/  @!P0 NANOSLEEP.SYNCS 0x989680 ;  /* 0x009896800000895d */ /* 0x002fea0003900000 */
[----:B------:R-:W1:Y:S02]  /*1ae60*/  @!P0 SYNCS.PHASECHK.TRANS64 P0, [R22+URZ+0x38860], R0 ;  /* 0x03886000160085a7 */ /* 0x000e64000800007f */
[----:B-1----:R-:W-:Y:S05]  /*1ae70*/  @!P0 BRA `(.L_x_8427) ;  /* 0xfffffffc00f08947 */ /* 0x002fea000383ffff */
[----:B------:R-:W-:Y:S05]  /*1ae80*/  BRA `(.L_x_8511) ;  /* 0xffffffb400f07947 */ /* 0x000fea000383ffff */
.L_x_8428:
        /* <DEDUP_REMOVED lines=8> */
.L_x_8513:
[----:B------:R-:W-:Y:S05]  /*1af10*/  BSYNC B0 ;  /* 0x0000000000007941 */ /* 0x000fea0003800000 */
.L_x_8512:
        /* <DEDUP_REMOVED lines=15> */
.L_x_8514:
        /* <DEDUP_REMOVED lines=39> */
.L_x_8515:
[----:B------:R-:W-:Y:S02]  /*1b280*/  IMAD.MOV.U32 R13, RZ, RZ, R4 ;  /* 0x000000ffff0d7224 */ /* 0x000fe400078e0004 */
[----:B------:R-:W-:-:S07]  /*1b290*/  IMAD.MOV.U32 R3, RZ, RZ, R14 ;  /* 0x000000ffff037224 */ /* 0x000fce00078e000e */
[----:B------:R-:W-:Y:S05]  /*1b2a0*/  WARPSYNC.COLLECTIVE R15, `(.L_x_8516) ;  /* 0x000000000f087348 */ /* 0x000fea0003c00000 */
[----:B------:R0:W1:Y:S02]  /*1b2b0*/  SHFL.IDX P6, R14, R13, R12, R11 ;  /* 0x0000000c0d0e7389 */ /* 0x00006400000c000b */
[----:B01----:R-:W-:Y:S01]  /*1b2c0*/  ENDCOLLECTIVE ;  /* 0x000000000000791b */ /* 0x003fe20003800000 */
.L_x_8516:
        /* <DEDUP_REMOVED lines=29> */
.L_x_8517:
[----:B------:R-:W-:Y:S02]  /*1b4a0*/  IMAD.MOV.U32 R13, RZ, RZ, R4 ;  /* 0x000000ffff0d7224 */ /* 0x000fe400078e0004 */
[----:B------:R-:W-:-:S07]  /*1b4b0*/  IMAD.MOV.U32 R7, RZ, RZ, R14 ;  /* 0x000000ffff077224 */ /* 0x000fce00078e000e */
[----:B------:R-:W-:Y:S05]  /*1b4c0*/  WARPSYNC.COLLECTIVE R15, `(.L_x_8518) ;  /* 0x000000000f087348 */ /* 0x000fea0003c00000 */
[----:B------:R0:W1:Y:S02]  /*1b4d0*/  SHFL.IDX P6, R14, R13, R12, R11 ;  /* 0x0000000c0d0e7389 */ /* 0x00006400000c000b */
[----:B01----:R-:W-:Y:S01]  /*1b4e0*/  ENDCOLLECTIVE ;  /* 0x000000000000791b */ /* 0x003fe20003800000 */
.L_x_8518:
        /* <DEDUP_REMOVED lines=29> */
.L_x_8519:
[----:B------:R-:W-:Y:S02]  /*1b6c0*/  IMAD.MOV.U32 R13, RZ, RZ, R4 ;  /* 0x000000ffff0d7224 */ /* 0x000fe400078e0004 */
[----:B------:R-:W-:-:S07]  /*1b6d0*/  IMAD.MOV.U32 R6, RZ, RZ, R14 ;  /* 0x000000ffff067224 */ /* 0x000fce00078e000e */
[----:B------:R-:W-:Y:S05]  /*1b6e0*/  WARPSYNC.COLLECTIVE R15, `(.L_x_8520) ;  /* 0x000000000f087348 */ /* 0x000fea0003c00000 */
[----:B------:R0:W1:Y:S02]  /*1b6f0*/  SHFL.IDX P6, R14, R13, R12, R11 ;  /* 0x0000000c0d0e7389 */ /* 0x00006400000c000b */
[----:B01----:R-:W-:Y:S01]  /*1b700*/  ENDCOLLECTIVE ;  /* 0x000000000000791b */ /* 0x003fe20003800000 */
.L_x_8520:
[----:B------:R-:W-:Y:S01]  /*1b710*/  IMAD.MOV.U32 R2, RZ, RZ, R14 ;  /* 0x000000ffff027224 */ /* 0x000fe200078e000e */
[----:B------:R-:W-:Y:S06]  /*1b720*/  BRA `(.L_x_8521) ;  /* 0xffffffb4007c7947 */ /* 0x000fec000383ffff */
.L_x_8435:
[----:B0-----:R0:W1:Y:S02]  /*1b730*/  SYNCS.PHASECHK.TRANS64.TRYWAIT P0, [R6+URZ+0x38840], R20 ;  /* 0x03884014060075a7 */ /* 0x001064000800017f */
[----:B-1----:R-:W-:Y:S05]  /*1b740*/  @!P0 NANOSLEEP.SYNCS 0x989680 ;  /* 0x009896800000895d */ /* 0x002fea0003900000 */
[----:B------:R-:W1:Y:S02]  /*1b750*/  @!P0 SYNCS.PHASECHK.TRANS64 P0, [R6+URZ+0x38840], R20 ;  /* 0x03884014060085a7 */ /* 0x000e64000800007f */
[----:B-1----:R-:W-:Y:S05]  /*1b760*/  @!P0 BRA `(.L_x_8435) ;  /* 0xfffffffc00f08947 */ /* 0x002fea000383ffff */
[----:B------:R-:W-:Y:S05]  /*1b770*/  BRA `(.L_x_8522) ;  /* 0xffffffbc00107947 */ /* 0x000fea000383ffff */
.L_x_8436:
        /* <DEDUP_REMOVED lines=8> */
.L_x_8524:
[----:B------:R-:W-:Y:S05]  /*1b800*/  BSYNC B1 ;  /* 0x0000000000017941 */ /* 0x000fea0003800000 */
.L_x_8523:
        /* <DEDUP_REMOVED lines=9> */
.L_x_8525:
[----:B------:R-:W-:Y:S02]  /*1b8a0*/  IMAD.MOV.U32 R13, RZ, RZ, R25 ;  /* 0x000000ffff0d7224 */ /* 0x000fe400078e0019 */
[----:B------:R-:W-:Y:S02]  /*1b8b0*/  IMAD.MOV.U32 R12, RZ, RZ, 0x1 ;  /* 0x00000001ff0c7424 */ /* 0x000fe400078e00ff */
[----:B------:R-:W-:-:S07]  /*1b8c0*/  IMAD.MOV.U32 R2, RZ, RZ, R14 ;  /* 0x000000ffff027224 */ /* 0x000fce00078e000e */
[----:B------:R-:W-:Y:S05]  /*1b8d0*/  WARPSYNC.COLLECTIVE R15, `(.L_x_8526) ;  /* 0x000000000f087348 */ /* 0x000fea0003c00000 */
[----:B------:R0:W1:Y:S02]  /*1b8e0*/  SHFL.IDX P6, R14, R13, R12, R11 ;  /* 0x0000000c0d0e7389 */ /* 0x00006400000c000b */
[----:B01----:R-:W-:Y:S01]  /*1b8f0*/  ENDCOLLECTIVE ;  /* 0x000000000000791b */ /* 0x003fe20003800000 */
.L_x_8526:
        /* <DEDUP_REMOVED lines=11> */
.L_x_8527:
[----:B------:R-:W-:Y:S02]  /*1b9b0*/  IMAD.MOV.U32 R13, RZ, RZ, R25 ;  /* 0x000000ffff0d7224 */ /* 0x000fe400078e0019 */
[----:B------:R-:W-:Y:S02]  /*1b9c0*/  IMAD.MOV.U32 R12, RZ, RZ, 0x2 ;  /* 0x00000002ff0c7424 */ /* 0x000fe400078e00ff */
[----:B------:R-:W-:-:S07]  /*1b9d0*/  IMAD.MOV.U32 R2, RZ, RZ, R14 ;  /* 0x000000ffff027224 */ /* 0x000fce00078e000e */
[----:B------:R-:W-:Y:S05]  /*1b9e0*/  WARPSYNC.COLLECTIVE R15, `(.L_x_8528) ;  /* 0x000000000f087348 */ /* 0x000fea0003c00000 */
[----:B------:R0:W1:Y:S02]  /*1b9f0*/  SHFL.IDX P6, R14, R13, R12, R11 ;  /* 0x0000000c0d0e7389 */ /* 0x00006400000c000b */
[----:B01----:R-:W-:Y:S01]  /*1ba00*/  ENDCOLLECTIVE ;  /* 0x000000000000791b */ /* 0x003fe20003800000 */
.L_x_8528:
        /* <DEDUP_REMOVED lines=11> */
.L_x_8529:
[----:B------:R-:W-:Y:S02]  /*1bac0*/  IMAD.MOV.U32 R13, RZ, RZ, R25 ;  /* 0x000000ffff0d7224 */ /* 0x000fe400078e0019 */
[----:B------:R-:W-:Y:S02]  /*1bad0*/  IMAD.MOV.U32 R12, RZ, RZ, 0x3 ;  /* 0x00000003ff0c7424 */ /* 0x000fe400078e00ff */
[----:B------:R-:W-:-:S07]  /*1bae0*/  IMAD.MOV.U32 R2, RZ, RZ, R14 ;  /* 0x000000ffff027224 */ /* 0x000fce00078e000e */
[----:B------:R-:W-:Y:S05]  /*1baf0*/  WARPSYNC.COLLECTIVE R15, `(.L_x_8530) ;  /* 0x000000000f087348 */ /* 0x000fea0003c00000 */
[----:B------:R0:W1:Y:S02]  /*1bb00*/  SHFL.IDX P6, R14, R13, R12, R11 ;  /* 0x0000000c0d0e7389 */ /* 0x00006400000c000b */
[----:B01----:R-:W-:Y:S01]  /*1bb10*/  ENDCOLLECTIVE ;  /* 0x000000000000791b */ /* 0x003fe20003800000 */
.L_x_8530:
        /* <DEDUP_REMOVED lines=11> */
.L_x_8531:
[----:B------:R-:W-:Y:S01]  /*1bbd0*/  IMAD.MOV.U32 R2, RZ, RZ, R14 ;  /* 0x000000ffff027224 */ /* 0x000fe200078e000e */
[----:B------:R-:W-:Y:S06]  /*1bbe0*/  BRA `(.L_x_8532) ;  /* 0xffffffb800987947 */ /* 0x000fec000383ffff */
.L_x_8441:
[----:B---3--:R3:W4:Y:S02]  /*1bbf0*/  SYNCS.PHASECHK.TRANS64.TRYWAIT P0, [R6+URZ+0x38860], R20 ;  /* 0x03886014060075a7 */ /* 0x008724000800017f */
[----:B----4-:R-:W-:Y:S05]  /*1bc00*/  @!P0 NANOSLEEP.SYNCS 0x989680 ;  /* 0x009896800000895d */ /* 0x010fea0003900000 */
[----:B------:R-:W4:Y:S02]  /*1bc10*/  @!P0 SYNCS.PHASECHK.TRANS64 P0, [R6+URZ+0x38860], R20 ;  /* 0x03886014060085a7 */ /* 0x000f24000800007f */
[----:B----4-:R-:W-:Y:S05]  /*1bc20*/  @!P0 BRA `(.L_x_8441) ;  /* 0xfffffffc00f08947 */ /* 0x010fea000383ffff */
[----:B------:R-:W-:Y:S05]  /*1bc30*/  BRA `(.L_x_8533) ;  /* 0xffffffb800e87947 */ /* 0x000fea000383ffff */
.L_x_8442:
        /* <DEDUP_REMOVED lines=8> */
.L_x_8535:
[----:B------:R-:W-:Y:S05]  /*1bcc0*/  BSYNC B1 ;  /* 0x0000000000017941 */ /* 0x000fea0003800000 */
.L_x_8534:
        /* <DEDUP_REMOVED lines=13> */
.L_x_8536:
        /* <DEDUP_REMOVED lines=17> */
.L_x_8537:
        /* <DEDUP_REMOVED lines=16> */
.L_x_8538:
        /* <DEDUP_REMOVED lines=19> */
.L_x_8539:
        /* <DEDUP_REMOVED lines=14> */
.L_x_8540:
        /* <DEDUP_REMOVED lines=16> */
.L_x_8541:
        /* <DEDUP_REMOVED lines=14> */
.L_x_8542:
[----:B------:R-:W-:Y:S05]  /*1c3a0*/  BRA `(.L_x_8543) ;  /* 0xffffffb8004c7947 */ /* 0x000fea000383ffff */
.L_x_8450:
        /* <DEDUP_REMOVED lines=8> */
.L_x_8545:
[----:B------:R-:W-:Y:S05]  /*1c430*/  BSYNC B0 ;  /* 0x0000000000007941 */ /* 0x000fea0003800000 */
.L_x_8544:
        /* <DEDUP_REMOVED lines=9> */
.L_x_8546:
        /* <DEDUP_REMOVED lines=23> */
.L_x_8547:
[----:B------:R-:W-:Y:S01]  /*1c640*/  IMAD.MOV.U32 R12, RZ, RZ, 0x2 ;  /* 0x00000002ff0c7424 */ /* 0x000fe200078e00ff */
[----:B------:R-:W-:-:S05]  /*1c650*/  SEL R4, R14, RZ, P1 ;  /* 0x000000ff0e047207 */ /* 0x000fca0000800000 */
[----:B------:R-:W-:-:S04]  /*1c660*/  IMAD.IADD R4, R13, 0x1, R4 ;  /* 0x000000010d047824 */ /* 0x000fc800078e0204 */
[----:B------:R-:W-:-:S07]  /*1c670*/  IMAD.MOV.U32 R13, RZ, RZ, R4 ;  /* 0x000000ffff0d7224 */ /* 0x000fce00078e0004 */
[----:B------:R-:W-:Y:S05]  /*1c680*/  WARPSYNC.COLLECTIVE R15, `(.L_x_8548) ;  /* 0x000000000f087348 */ /* 0x000fea0003c00000 */
[----:B------:R0:W1:Y:S02]  /*1c690*/  SHFL.UP P6, R14, R13, R12, R11 ;  /* 0x0400000c0d0e7389 */ /* 0x00006400000c000b */
[----:B01----:R-:W-:Y:S01]  /*1c6a0*/  ENDCOLLECTIVE ;  /* 0x000000000000791b */ /* 0x003fe20003800000 */
.L_x_8548:
[----:B------:R-:W-:Y:S01]  /*1c6b0*/  IMAD.MOV.U32 R12, RZ, RZ, 0x4 ;  /* 0x00000004ff0c7424 */ /* 0x000fe200078e00ff */
[----:B------:R-:W-:-:S05]  /*1c6c0*/  SEL R3, R14, RZ, P2 ;  /* 0x000000ff0e037207 */ /* 0x000fca0001000000 */
[----:B------:R-:W-:-:S04]  /*1c6d0*/  IMAD.IADD R2, R4, 0x1, R3 ;  /* 0x0000000104027824 */ /* 0x000fc800078e0203 */
[----:B------:R-:W-:-:S07]  /*1c6e0*/  IMAD.MOV.U32 R13, RZ, RZ, R2 ;  /* 0x000000ffff0d7224 */ /* 0x000fce00078e0002 */
[----:B------:R-:W-:Y:S05]  /*1c6f0*/  WARPSYNC.COLLECTIVE R15, `(.L_x_8549) ;  /* 0x000000000f087348 */ /* 0x000fea0003c00000 */
[----:B------:R0:W1:Y:S02]  /*1c700*/  SHFL.UP P6, R14, R13, R12, R11 ;  /* 0x0400000c0d0e7389 */ /* 0x00006400000c000b */
[----:B01----:R-:W-:Y:S01]  /*1c710*/  ENDCOLLECTIVE ;  /* 0x000000000000791b */ /* 0x003fe20003800000 */
.L_x_8549:
[----:B------:R-:W-:Y:S01]  /*1c720*/  IMAD.MOV.U32 R12, RZ, RZ, 0x8 ;  /* 0x00000008ff0c7424 */ /* 0x000fe200078e00ff */
[----:B------:R-:W-:-:S05]  /*1c730*/  SEL R3, R14, RZ, P3 ;  /* 0x000000ff0e037207 */ /* 0x000fca0001800000 */
[----:B------:R-:W-:-:S04]  /*1c740*/  IMAD.IADD R3, R2, 0x1, R3 ;  /* 0x0000000102037824 */ /* 0x000fc800078e0203 */
[----:B------:R-:W-:-:S07]  /*1c750*/  IMAD.MOV.U32 R13, RZ, RZ, R3 ;  /* 0x000000ffff0d7224 */ /* 0x000fce00078e0003 */
[----:B------:R-:W-:Y:S05]  /*1c760*/  WARPSYNC.COLLECTIVE R15, `(.L_x_8550) ;  /* 0x000000000f087348 */ /* 0x000fea0003c00000 */
[----:B------:R0:W1:Y:S02]  /*1c770*/  SHFL.UP P6, R14, R13, R12, R11 ;  /* 0x0400000c0d0e7389 */ /* 0x00006400000c000b */
[----:B01----:R-:W-:Y:S01]  /*1c780*/  ENDCOLLECTIVE ;  /* 0x000000000000791b */ /* 0x003fe20003800000 */
.L_x_8550:
[----:B------:R-:W-:Y:S01]  /*1c790*/  IMAD.MOV.U32 R12, RZ, RZ, 0x10 ;  /* 0x00000010ff0c7424 */ /* 0x000fe200078e00ff */
[----:B------:R-:W-:-:S05]  /*1c7a0*/  SEL R4, R14, RZ, P4 ;  /* 0x000000ff0e047207 */ /* 0x000fca0002000000 */
[----:B------:R-:W-:-:S04]  /*1c7b0*/  IMAD.IADD R4, R3, 0x1, R4 ;  /* 0x0000000103047824 */ /* 0x000fc800078e0204 */
[----:B------:R-:W-:-:S07]  /*1c7c0*/  IMAD.MOV.U32 R13, RZ, RZ, R4 ;  /* 0x000000ffff0d7224 */ /* 0x000fce00078e0004 */
[----:B------:R-:W-:Y:S05]  /*1c7d0*/  WARPSYNC.COLLECTIVE R15, `(.L_x_8551) ;  /* 0x000000000f087348 */ /* 0x000fea0003c00000 */
[----:B------:R0:W1:Y:S02]  /*1c7e0*/  SHFL.UP P6, R14, R13, R12, R11 ;  /* 0x0400000c0d0e7389 */ /* 0x00006400000c000b */
[----:B01----:R-:W-:Y:S01]  /*1c7f0*/  ENDCOLLECTIVE ;  /* 0x000000000000791b */ /* 0x003fe20003800000 */
.L_x_8551:
        /* <DEDUP_REMOVED lines=8> */
.L_x_8552:
[----:B------:R-:W-:Y:S05]  /*1c880*/  BRA `(.L_x_8553) ;  /* 0xffffffb800e87947 */ /* 0x000fea000383ffff */
.L_x_8453:
[----:B------:R-:W-:Y:S01]  /*1c890*/  BSSY B0, `(.L_x_8554) ;  /* 0x0000007000007945 */ /* 0x000fe20003800000 */
[----:B------:R-:W-:Y:S02]  /*1c8a0*/  IMAD.MOV.U32 R12, RZ, RZ, 0x1 ;  /* 0x00000001ff0c7424 */ /* 0x000fe400078e00ff */
[----:B------:R-:W-:Y:S02]  /*1c8b0*/  IMAD.MOV.U32 R11, RZ, RZ, RZ ;  /* 0x000000ffff0b7224 */ /* 0x000fe400078e00ff */
[----:B------:R-:W-:-:S07]  /*1c8c0*/  IMAD.MOV.U32 R15, RZ, RZ, -0x1 ;  /* 0xffffffffff0f7424 */ /* 0x000fce00078e00ff */
[----:B------:R-:W-:Y:S05]  /*1c8d0*/  WARPSYNC.COLLECTIVE R15, `(.L_x_8555) ;  /* 0x000000000f087348 */ /* 0x000fea0003c00000 */
[----:B------:R0:W1:Y:S02]  /*1c8e0*/  SHFL.UP P6, R14, R13, R12, R11 ;  /* 0x0400000c0d0e7389 */ /* 0x00006400000c000b */
[----:B01----:R-:W-:Y:S01]  /*1c8f0*/  ENDCOLLECTIVE ;  /* 0x000000000000791b */ /* 0x003fe20003800000 */
.L_x_8555:
[----:B------:R-:W-:Y:S05]  /*1c900*/  BSYNC B0 ;  /* 0x0000000000007941 */ /* 0x000fea0003800000 */
.L_x_8554:
        /* <DEDUP_REMOVED lines=8> */
.L_x_8556:
[----:B------:R-:W-:Y:S01]  /*1c990*/  IMAD.MOV.U32 R12, RZ, RZ, 0x4 ;  /* 0x00000004ff0c7424 */ /* 0x000fe200078e00ff */
[----:B------:R-:W-:-:S05]  /*1c9a0*/  SEL R2, R14, RZ, P2 ;  /* 0x000000ff0e027207 */ /* 0x000fca0001000000 */
[----:B------:R-:W-:-:S04]  /*1c9b0*/  IMAD.IADD R2, R13, 0x1, R2 ;  /* 0x000000010d027824 */ /* 0x000fc800078e0202 */
[----:B------:R-:W-:-:S07]  /*1c9c0*/  IMAD.MOV.U32 R13, RZ, RZ, R2 ;  /* 0x000000ffff0d7224 */ /* 0x000fce00078e0002 */
[----:B------:R-:W-:Y:S05]  /*1c9d0*/  WARPSYNC.COLLECTIVE R15, `(.L_x_8557) ;  /* 0x000000000f087348 */ /* 0x000fea0003c00000 */
[----:B------:R0:W1:Y:S02]  /*1c9e0*/  SHFL.UP P6, R14, R13, R12, R11 ;  /* 0x0400000c0d0e7389 */ /* 0x00006400000c000b */
[----:B01----:R-:W-:Y:S01]  /*1c9f0*/  ENDCOLLECTIVE ;  /* 0x000000000000791b */ /* 0x003fe20003800000 */
.L_x_8557:
[----:B------:R-:W-:Y:S01]  /*1ca00*/  IMAD.MOV.U32 R12, RZ, RZ, 0x8 ;  /* 0x00000008ff0c7424 */ /* 0x000fe200078e00ff */
[----:B------:R-:W-:-:S05]  /*1ca10*/  SEL R3, R14, RZ, P3 ;  /* 0x000000ff0e037207 */ /* 0x000fca0001800000 */
[----:B------:R-:W-:-:S04]  /*1ca20*/  IMAD.IADD R3, R2, 0x1, R3 ;  /* 0x0000000102037824 */ /* 0x000fc800078e0203 */
[----:B------:R-:W-:-:S07]  /*1ca30*/  IMAD.MOV.U32 R13, RZ, RZ, R3 ;  /* 0x000000ffff0d7224 */ /* 0x000fce00078e0003 */
[----:B------:R-:W-:Y:S05]  /*1ca40*/  WARPSYNC.COLLECTIVE R15, `(.L_x_8558) ;  /* 0x000000000f087348 */ /* 0x000fea0003c00000 */
[----:B------:R0:W1:Y:S02]  /*1ca50*/  SHFL.UP P6, R14, R13, R12, R11 ;  /* 0x0400000c0d0e7389 */ /* 0x00006400000c000b */
[----:B01----:R-:W-:Y:S01]  /*1ca60*/  ENDCOLLECTIVE ;  /* 0x000000000000791b */ /* 0x003fe20003800000 */
.L_x_8558:
[----:B------:R-:W-:Y:S01]  /*1ca70*/  IMAD.MOV.U32 R12, RZ, RZ, 0x10 ;  /* 0x00000010ff0c7424 */ /* 0x000fe200078e00ff */
[----:B------:R-:W-:-:S05]  /*1ca80*/  SEL R4, R14, RZ, P4 ;  /* 0x000000ff0e047207 */ /* 0x000fca0002000000 */
[----:B------:R-:W-:-:S04]  /*1ca90*/  IMAD.IADD R4, R3, 0x1, R4 ;  /* 0x0000000103047824 */ /* 0x000fc800078e0204 */
[----:B------:R-:W-:-:S07]  /*1caa0*/  IMAD.MOV.U32 R13, RZ, RZ, R4 ;  /* 0x000000ffff0d7224 */ /* 0x000fce00078e0004 */
[----:B------:R-:W-:Y:S05]  /*1cab0*/  WARPSYNC.COLLECTIVE R15, `(.L_x_8559) ;  /* 0x000000000f087348 */ /* 0x000fea0003c00000 */
[----:B------:R0:W1:Y:S02]  /*1cac0*/  SHFL.UP P6, R14, R13, R12, R11 ;  /* 0x0400000c0d0e7389 */ /* 0x00006400000c000b */
[----:B01----:R-:W-:Y:S01]  /*1cad0*/  ENDCOLLECTIVE ;  /* 0x000000000000791b */ /* 0x003fe20003800000 */
.L_x_8559:
        /* <DEDUP_REMOVED lines=8> */
.L_x_8560:
[----:B------:R-:W-:Y:S05]  /*1cb60*/  BRA `(.L_x_8561) ;  /* 0xffffffb800d47947 */ /* 0x000fea000383ffff */
.L_x_8455:
[----:B------:R-:W-:Y:S01]  /*1cb70*/  BSSY B0, `(.L_x_8562) ;  /* 0x0000006000007945 */ /* 0x000fe20003800000 */
[----:B------:R-:W-:Y:S01]  /*1cb80*/  PLOP3.LUT P6, PT, P6, PT, PT, 0x8, 0x0 ;  /* 0x000000000000781c */ /* 0x000fe200037ce170 */
[----:B------:R-:W-:-:S12]  /*1cb90*/  IMAD.MOV.U32 R15, RZ, RZ, -0x1 ;  /* 0xffffffffff0f7424 */ /* 0x000fd800078e00ff */
[----:B0-----:R-:W-:Y:S05]  /*1cba0*/  WARPSYNC.COLLECTIVE R15, `(.L_x_8563) ;  /* 0x000000000f087348 */ /* 0x001fea0003c00000 */
[----:B------:R-:W-:Y:S01]  /*1cbb0*/  VOTE.ANY R14, PT, P6 ;  /* 0x00000000000e7806 */ /* 0x000fe200030e0100 */
[----:B0-----:R-:W-:Y:S06]  /*1cbc0*/  ENDCOLLECTIVE ;  /* 0x000000000000791b */ /* 0x001fec0003800000 */
.L_x_8563:
[----:B------:R-:W-:Y:S05]  /*1cbd0*/  BSYNC B0 ;  /* 0x0000000000007941 */ /* 0x000fea0003800000 */
.L_x_8562:
        /* <DEDUP_REMOVED lines=8> */
.L_x_8564:
[----:B------:R-:W-:Y:S02]  /*1cc60*/  IMAD.IADD R27, R12, 0x1, R27 ;  /* 0x000000010c1b7824 */ /* 0x000fe400078e021b */
[----:B------:R-:W-:Y:S02]  /*1cc70*/  IMAD.MOV.U32 R13, RZ, RZ, R8 ;  /* 0x000000ffff0d7224 */ /* 0x000fe400078e0008 */
[----:B------:R-:W-:-:S07]  /*1cc80*/  IMAD.MOV.U32 R25, RZ, RZ, R14 ;  /* 0x000000ffff197224 */ /* 0x000fce00078e000e */
[----:B------:R-:W-:Y:S05]  /*1cc90*/  WARPSYNC.COLLECTIVE R15, `(.L_x_8565) ;  /* 0x000000000f087348 */ /* 0x000fea0003c00000 */
[----:B------:R0:W1:Y:S02]  /*1cca0*/  SHFL.IDX P6, R14, R13, R12, R11 ;  /* 0x0000000c0d0e7389 */ /* 0x00006400000c000b */
[----:B01----:R-:W-:Y:S01]  /*1ccb0*/  ENDCOLLECTIVE ;  /* 0x000000000000791b */ /* 0x003fe20003800000 */
.L_x_8565:
[----:B------:R-:W-:Y:S01]  /*1ccc0*/  IMAD.MOV.U32 R8, RZ, RZ, R14 ;  /* 0x000000ffff087224 */ /* 0x000fe200078e000e */
[----:B------:R-:W-:Y:S06]  /*1ccd0*/  BRA `(.L_x_8566) ;  /* 0xffffffb800b87947 */ /* 0x000fec000383ffff */
.L_x_8457:
[----:B------:R-:W-:Y:S01]  /*1cce0*/  BSSY B0, `(.L_x_8567) ;  /* 0x0000007000007945 */ /* 0x000fe20003800000 */
[----:B------:R-:W-:Y:S02]  /*1ccf0*/  IMAD.MOV.U32 R13, RZ, RZ, R3 ;  /* 0x000000ffff0d7224 */ /* 0x000fe400078e0003 */
[----:B------:R-:W-:Y:S02]  /*1cd00*/  IMAD.MOV.U32 R11, RZ, RZ, 0x1f ;  /* 0x0000001fff0b7424 */ /* 0x000fe400078e00ff */
[----:B------:R-:W-:-:S07]  /*1cd10*/  IMAD.MOV.U32 R15, RZ, RZ, -0x1 ;  /* 0xffffffffff0f7424 */ /* 0x000fce00078e00ff */
[----:B0-23--:R-:W-:Y:S05]  /*1cd20*/  WARPSYNC.COLLECTIVE R15, `(.L_x_8568) ;  /* 0x000000000f087348 */ /* 0x00dfea0003c00000 */
[----:B------:R1:W4:Y:S02]  /*1cd30*/  SHFL.IDX P6, R14, R13, R12, R11 ;  /* 0x0000000c0d0e7389 */ /* 0x00032400000c000b */
[----:B01234-:R-:W-:Y:S01]  /*1cd40*/  ENDCOLLECTIVE ;  /* 0x000000000000791b */ /* 0x01ffe20003800000 */
.L_x_8568:
[----:B------:R-:W-:Y:S05]  /*1cd50*/  BSYNC B0 ;  /* 0x0000000000007941 */ /* 0x000fea0003800000 */
.L_x_8567:
[----:B------:R-:W-:Y:S01]  /*1cd60*/  IMAD.MOV.U32 R24, RZ, RZ, R14 ;  /* 0x000000ffff187224 */ /* 0x000fe200078e000e */
[----:B------:R-:W-:Y:S06]  /*1cd70*/  BRA `(.L_x_8456) ;  /* 0xffffffb800a87947 */ /* 0x000fec000383ffff */
.L_x_8463:
[----:B0-----:R0:W1:Y:S02]  /*1cd80*/  SYNCS.PHASECHK.TRANS64.TRYWAIT P0, [R5+URZ+0x38820], R0 ;  /* 0x03882000050075a7 */ /* 0x001064000800017f */
[----:B-1----:R-:W-:Y:S05]  /*1cd90*/  @!P0 NANOSLEEP.SYNCS 0x989680 ;  /* 0x009896800000895d */ /* 0x002fea0003900000 */
[----:B------:R-:W1:Y:S02]  /*1cda0*/  @!P0 SYNCS.PHASECHK.TRANS64 P0, [R5+URZ+0x38820], R0 ;  /* 0x03882000050085a7 */ /* 0x000e64000800007f */
[----:B-1----:R-:W-:Y:S05]  /*1cdb0*/  @!P0 BRA `(.L_x_8463) ;  /* 0xfffffffc00f08947 */ /* 0x002fea000383ffff */
[----:B------:R-:W-:Y:S05]  /*1cdc0*/  BRA `(.L_x_8569) ;  /* 0xffffffc400007947 */ /* 0x000fea000383ffff */
.L_x_8464:
        /* <DEDUP_REMOVED lines=11> */
.L_x_8571:
[----:B------:R-:W-:Y:S05]  /*1ce80*/  BSYNC B0 ;  /* 0x0000000000007941 */ /* 0x000fea0003800000 */
.L_x_8570:
[----:B------:R-:W-:Y:S05]  /*1ce90*/  BRA `(.L_x_8572) ;  /* 0xffffffc000e87947 */ /* 0x000fea000383ffff */
.L_x_8467:
[----:B------:R-:W-:Y:S01]  /*1cea0*/  BSSY B1, `(.L_x_8573) ;  /* 0x0000006000017945 */ /* 0x000fe20003800000 */
[----:B------:R-:W-:-:S07]  /*1ceb0*/  IMAD.MOV.U32 R15, RZ, RZ, -0x1 ;  /* 0xffffffffff0f7424 */ /* 0x000fce00078e00ff */
[----:B0-234-:R-:W-:Y:S05]  /*1cec0*/  WARPSYNC.COLLECTIVE R15, `(.L_x_8574) ;  /* 0x000000000f0c7348 */ /* 0x01dfea0003c00000 */
[----:B------:R-:W-:Y:S02]  /*1ced0*/  ELECT P6, UR62, PT ;  /* 0x00000000003e782f */ /* 0x000fe400038c0000 */
[----:B------:R-:W-:Y:S01]  /*1cee0*/  MOV R14, UR62 ;  /* 0x0000003e000e7c02 */ /* 0x000fe20008000f00 */
[----:B0-234-:R-:W-:Y:S10]  /*1cef0*/  ENDCOLLECTIVE ;  /* 0x000000000000791b */ /* 0x01dff40003800000 */
.L_x_8574:
[----:B------:R-:W-:Y:S05]  /*1cf00*/  BSYNC B1 ;  /* 0x0000000000017941 */ /* 0x000fea0003800000 */
.L_x_8573:
[----:B------:R-:W-:Y:S05]  /*1cf10*/  BRA `(.L_x_8575) ;  /* 0xffffffc000e07947 */ /* 0x000fea000383ffff */
.L_x_8469:
[----:B0-----:R0:W1:Y:S02]  /*1cf20*/  SYNCS.PHASECHK.TRANS64.TRYWAIT P1, [R3+URZ+0x38840], R2 ;  /* 0x03884002030075a7 */ /* 0x001064000802017f */
[----:B-1----:R-:W-:Y:S05]  /*1cf30*/  @!P1 NANOSLEEP.SYNCS 0x989680 ;  /* 0x009896800000995d */ /* 0x002fea0003900000 */
[----:B------:R-:W1:Y:S02]  /*1cf40*/  @!P1 SYNCS.PHASECHK.TRANS64 P1, [R3+URZ+0x38840], R2 ;  /* 0x03884002030095a7 */ /* 0x000e64000802007f */
[----:B-1----:R-:W-:Y:S05]  /*1cf50*/  @!P1 BRA `(.L_x_8469) ;  /* 0xfffffffc00f09947 */ /* 0x002fea000383ffff */
[----:B------:R-:W-:Y:S05]  /*1cf60*/  BRA `(.L_x_8576) ;  /* 0xffffffc400007947 */ /* 0x000fea000383ffff */
.L_x_8471:
[----:B-1----:R1:W0:Y:S02]  /*1cf70*/  SYNCS.PHASECHK.TRANS64.TRYWAIT P1, [R5+URZ+0x38840], R0 ;  /* 0x03884000050075a7 */ /* 0x002224000802017f */
[----:B0-----:R-:W-:Y:S05]  /*1cf80*/  @!P1 NANOSLEEP.SYNCS 0x989680 ;  /* 0x009896800000995d */ /* 0x001fea0003900000 */
[----:B------:R-:W0:Y:S02]  /*1cf90*/  @!P1 SYNCS.PHASECHK.TRANS64 P1, [R5+URZ+0x38840], R0 ;  /* 0x03884000050095a7 */ /* 0x000e24000802007f */
[----:B0-----:R-:W-:Y:S05]  /*1cfa0*/  @!P1 BRA `(.L_x_8471) ;  /* 0xfffffffc00f09947 */ /* 0x001fea000383ffff */
[----:B------:R-:W-:Y:S05]  /*1cfb0*/  BRA `(.L_x_8577) ;  /* 0xffffffc4000c7947 */ /* 0x000fea000383ffff */
.L_x_8473:
[----:B------:R0:W0:Y:S02]  /*1cfc0*/  SYNCS.PHASECHK.TRANS64.TRYWAIT P1, [R3+URZ+0x38860], R2 ;  /* 0x03886002030075a7 */ /* 0x000024000802017f */
[----:B0-----:R-:W-:Y:S05]  /*1cfd0*/  @!P1 NANOSLEEP.SYNCS 0x989680 ;  /* 0x009896800000995d */ /* 0x001fea0003900000 */
[----:B------:R-:W0:Y:S02]  /*1cfe0*/  @!P1 SYNCS.PHASECHK.TRANS64 P1, [R3+URZ+0x38860], R2 ;  /* 0x03886002030095a7 */ /* 0x000e24000802007f */
[----:B0-----:R-:W-:Y:S05]  /*1cff0*/  @!P1 BRA `(.L_x_8473) ;  /* 0xfffffffc00f09947 */ /* 0x001fea000383ffff */
[----:B------:R-:W-:Y:S05]  /*1d000*/  BRA `(.L_x_8578) ;  /* 0xffffffc400087947 */ /* 0x000fea000383ffff */
.L_x_8579:
        /* <DEDUP_REMOVED lines=15> */
.L_x_15659:


//--------------------- .text._ZN7cutlass13device_kernelIN5flash11enable_sm90INS1_16FlashAttnFwdSm90INS1_25CollectiveMainloopFwdSm90ILi2EN4cute5tupleIJNS5_1CILi1EEES8_S8_EEENS6_IJNS7_ILi64EEESA_SA_EEELi512ENS_10bfloat16_tEfNS_4arch4Sm90ELb1ELb0ELb0ELb1ELb1ELb1ELb1ELb0ELb0ELb1ELb1ELb0EEENS1_21CollectiveEpilogueFwdINS6_IJSA_NS7_ILi512EEESA_EEES9_SC_SE_Li256ELb1ELb1ELb1ELb0EEENS1_36VarlenDynamicPersistentTileSchedulerILi64ELi64ELi256ELi128ELb1ELb1ELb1ELb1ELb1ELb1EEEEEEEEEvNT_6ParamsE --------------------------
	.section	.text._ZN7cutlass13device_kernelIN5flash11enable_sm90INS1_16FlashAttnFwdSm90INS1_25CollectiveMainloopFwdSm90ILi2EN4cute5tupleIJNS5_1CILi1EEES8_S8_EEENS6_IJNS7_ILi64EEESA_SA_EEELi512ENS_10bfloat16_tEfNS_4arch4Sm90ELb1ELb0ELb0ELb1ELb1ELb1ELb1ELb0ELb0ELb1ELb1ELb0EEENS1_21CollectiveEpilogueFwdINS6_IJSA_NS7_ILi512EEESA_EEES9_SC_SE_Li256ELb1ELb1ELb1ELb0EEENS1_36VarlenDynamicPersistentTileSchedulerILi64ELi64ELi256ELi128ELb1ELb1ELb1ELb1ELb1ELb1EEEEEEEEEvNT_6ParamsE,"ax",@progbits
	.align	128
.text._ZN7cutlass13device_kernelIN5flash11enable_sm90INS1_16FlashAttnFwdSm90INS1_25CollectiveMainloopFwdSm90ILi2EN4cute5tupleIJNS5_1CILi1EEES8_S8_EEENS6_IJNS7_ILi64EEESA_SA_EEELi512ENS_10bfloat16_tEfNS_4arch4Sm90ELb1ELb0ELb0ELb1ELb1ELb1ELb1ELb0ELb0ELb1ELb1ELb0EEENS1_21CollectiveEpilogueFwdINS6_IJSA_NS7_ILi512EEESA_EEES9_SC_SE_Li256ELb1ELb1ELb1ELb0EEENS1_36VarlenDynamicPersistentTileSchedulerILi64ELi64ELi256ELi128ELb1ELb1ELb1ELb1ELb1ELb1EEEEEEEEEvNT_6ParamsE:
        .type           _ZN7cutlass13device_kernelIN5flash11enable_sm90INS1_16FlashAttnFwdSm90INS1_25CollectiveMainloopFwdSm90ILi2EN4cute5tupleIJNS5_1CILi1EEES8_S8_EEENS6_IJNS7_ILi64EEESA_SA_EEELi512ENS_10bfloat16_tEfNS_4arch4Sm90ELb1ELb0ELb0ELb1ELb1ELb1ELb1ELb0ELb0ELb1ELb1ELb0EEENS1_21CollectiveEpilogueFwdINS6_IJSA_NS7_ILi512EEESA_EEES9_SC_SE_Li256ELb1ELb1ELb1ELb0EEENS1_36VarlenDynamicPersistentTileSchedulerILi64ELi64ELi256ELi128ELb1ELb1ELb1ELb1ELb1ELb1EEEEEEEEEvNT_6ParamsE,@function
        .size           _ZN7cutlass13device_kernelIN5flash11enable_sm90INS1_16FlashAttnFwdSm90INS1_25CollectiveMainloopFwdSm90ILi2EN4cute5tupleIJNS5_1CILi1EEES8_S8_EEENS6_IJNS7_ILi64EEESA_SA_EEELi512ENS_10bfloat16_tEfNS_4arch4Sm90ELb1ELb0ELb0ELb1ELb1ELb1ELb1ELb0ELb0ELb1ELb1ELb0EEENS1_21CollectiveEpilogueFwdINS6_IJSA_NS7_ILi512EEESA_EEES9_SC_SE_Li256ELb1ELb1ELb1ELb0EEENS1_36VarlenDynamicPersistentTileSchedulerILi64ELi64ELi256ELi128ELb1ELb1ELb1ELb1ELb1ELb1EEEEEEEEEvNT_6ParamsE,(.L_x_15660 - _ZN7cutlass13device_kernelIN5flash11enable_sm90INS1_16FlashAttnFwdSm90INS1_25CollectiveMainloopFwdSm90ILi2EN4cute5tupleIJNS5_1CILi1EEES8_S8_EEENS6_IJNS7_ILi64EEESA_SA_EEELi512ENS_10bfloat16_tEfNS_4arch4Sm90ELb1ELb0ELb0ELb1ELb1ELb1ELb1ELb0ELb0ELb1ELb1ELb0EEENS1_21CollectiveEpilogueFwdINS6_IJSA_NS7_ILi512EEESA_EEES9_SC_SE_Li256ELb1ELb1ELb1ELb0EEENS1_36VarlenDynamicPersistentTileSchedulerILi64ELi64ELi256ELi128ELb1ELb1ELb1ELb1ELb1ELb1EEEEEEEEEvNT_6ParamsE)
        .other          _ZN7cutlass13device_kernelIN5flash11enable_sm90INS1_16FlashAttnFwdSm90INS1_25CollectiveMainloopFwdSm90ILi2EN4cute5tupleIJNS5_1CILi1EEES8_S8_EEENS6_IJNS7_ILi64EEESA_SA_EEELi512ENS_10bfloat16_tEfNS_4arch4Sm90ELb1ELb0ELb0ELb1ELb1ELb1ELb1ELb0ELb0ELb1ELb1ELb0EEENS1_21CollectiveEpilogueFwdINS6_IJSA_NS7_ILi512EEESA_EEES9_SC_SE_Li256ELb1ELb1ELb1ELb0EEENS1_36VarlenDynamicPersistentTileSchedulerILi64ELi64ELi256ELi128ELb1ELb1ELb1ELb1ELb1ELb1EEEEEEEEEvNT_6ParamsE,@"STO_CUDA_ENTRY STV_DEFAULT"
_ZN7cutlass13device_kernelIN5flash11enable_sm90INS1_16FlashAttnFwdSm90INS1_25CollectiveMainloopFwdSm90ILi2EN4cute5tupleIJNS5_1CILi1EEES8_S8_EEENS6_IJNS7_ILi64EEESA_SA_EEELi512ENS_10bfloat16_tEfNS_4arch4Sm90ELb1ELb0ELb0ELb1ELb1ELb1ELb1ELb0ELb0ELb1ELb1ELb0EEENS1_21CollectiveEpilogueFwdINS6_IJSA_NS7_ILi512EEESA_EEES9_SC_SE_Li256ELb1ELb1ELb1ELb0EEENS1_36VarlenDynamicPersistentTileSchedulerILi64ELi64ELi256ELi128ELb1ELb1ELb1ELb1ELb1ELb1EEEEEEEEEvNT_6ParamsE:
[----:B------:R-:W0:Y:S02]  /*0000*/  LDC R1, c[0x0][0x28] ;  /* 0x00000a00ff017b82 */ /* 0x000e240000000800 */
[----:B0-----:R-:W-:Y:S01]  /*0010*/  VIADD R1, R1, 0xffffff78 ;  /* 0xffffff7801017836 */ /* 0x001fe20000000000 */
[----:B------:R-:W0:Y:S01]  /*0020*/  S2R R0, SR_TID.X ;  /* 0x0000000000007919 */ /* 0x000e220000002100 */
[----:B------:R-:W-:Y:S01]  /*0030*/  ELECT P0, URZ, PT ;  /* 0x00000000003f782f */ /* 0x000fe20003800000 */
[----:B------:R-:W-:Y:S01]  /*0040*/  BSSY B0, `(.L_x_8580) ;  /* 0x000000d000007945 */ /* 0x000fe20003800000 */
[----:B0-----:R-:W-:-:S05]  /*0050*/  SHF.R.U32.HI R2, RZ, 0x5, R0 ;  /* 0x00000005ff027819 */ /* 0x001fca0000011600 */
        /* <DEDUP_REMOVED lines=11> */
.L_x_8581:
[----:B------:R-:W-:Y:S05]  /*0110*/  BSYNC B0 ;  /* 0x0000000000007941 */ /* 0x000fea0003800000 */
.L_x_8580:
[----:B------:R-:W-:Y:S01]  /*0120*/  SHF.R.U32.HI R4, RZ, 0x7, R0 ;  /* 0x00000007ff047819 */ /* 0x000fe20000011600 */
[----:B------:R-:W-:Y:S01]  /*0130*/  VOTEU.ANY UP0, P0 ;  /* 0x00000000003f7886 */ /* 0x000fe20000000100 */
[----:B------:R-:W0:Y:S01]  /*0140*/  SHFL.IDX PT, R3, R2, RZ, 0x1f ;  /* 0x00001fff02037589 */ /* 0x000e2200000e0000 */
[----:B------:R-:W-:Y:S01]  /*0150*/  UMOV UR4, 0x80 ;  /* 0x0000008000047882 */ /* 0x000fe20000000000 */
[----:B------:R-:W-:Y:S01]  /*0160*/  UMOV UR7, 0x100 ;  /* 0x0000010000077882 */ /* 0x000fe20000000000 */
[----:B------:R-:W-:Y:S01]  /*0170*/  VOTEU.ANY UP1, P0 ;  /* 0x00000000003f7886 */ /* 0x000fe20000020100 */
[----:B------:R-:W1:Y:S01]  /*0180*/  SHFL.IDX PT, R4, R4, RZ, 0x1f ;  /* 0x00001fff04047589 */ /* 0x000e6200000e0000 */
[----:B------:R-:W2:Y:S01]  /*0190*/  @UP0 S2UR UR8, SR_CgaCtaId ;  /* 0x00000000000809c3 */ /* 0x000ea20000008800 */
[----:B------:R-:W-:Y:S01]  /*01a0*/  @UP0 UMOV UR6, 0x400 ;  /* 0x0000040000060882 */ /* 0x000fe20000000000 */
[----:B------:R-:W-:-:S04]  /*01b0*/  @UP0 UIADD3 UR4, -UR4, 0x100000, URZ ;  /* 0x0010000004040890 */ /* 0x000fc8000fffe13f */
[----:B------:R-:W-:Y:S02]  /*01c0*/  @UP0 USHF.L.U32 UR5, UR4, 0xb, URZ ;  /* 0x0000000b04050899 */ /* 0x000fe4000800063f */
[----:B------:R-:W-:Y:S01]  /*01d0*/  @UP0 USHF.L.U32 UR4, UR4, 0x1, URZ ;  /* 0x0000000104040899 */ /* 0x000fe2000800063f */
[----:B------:R-:W-:Y:S01]  /*01e0*/  VOTEU.ANY UP2, P0 ;  /* 0x00000000003f7886 */ /* 0x000fe20000040100 */
[----:B0-----:R-:W-:Y:S01]  /*01f0*/  ISETP.NE.AND P1, PT, R3, RZ, PT ;  /* 0x000000ff0300720c */ /* 0x001fe20003f25270 */
[----:B-1----:R0:W-:Y:S01]  /*0200*/  STL [R1+0x7c], R4 ;  /* 0x00007c0401007387 */ /* 0x0021e20000100800 */
[----:B--2---:R-:W-:Y:S02]  /*0210*/  @UP0 ULEA UR8, UR8, UR6, 0x18 ;  /* 0x0000000608080291 */ /* 0x004fe4000f8ec03f */
[----:B------:R-:W-:-:S04]  /*0220*/  @UP0 UIADD3 UR6, -UR7, 0x100000, URZ ;  /* 0x0010000007060890 */ /* 0x000fc8000fffe13f */
[----:B------:R-:W-:Y:S02]  /*0230*/  @UP0 USHF.L.U32 UR7, UR6, 0xb, URZ ;  /* 0x0000000b06070899 */ /* 0x000fe4000800063f */
[----:B------:R-:W-:Y:S01]  /*0240*/  @UP0 USHF.L.U32 UR6, UR6, 0x1, URZ ;  /* 0x0000000106060899 */ /* 0x000fe2000800063f */
[----:B------:R-:W-:Y:S01]  /*0250*/  VOTEU.ANY UP0, P0 ;  /* 0x00000000003f7886 */ /* 0x000fe20000000100 */
[----:B------:R-:W1:Y:S04]  /*0260*/  FENCE.VIEW.ASYNC.S ;  /* 0x00000000000073c6 */ /* 0x000e680000000000 */
[----:B-1----:R0:W1:Y:S01]  /*0270*/  @UP0 SYNCS.EXCH.64 URZ, [UR8+0x38800], UR4 ;  /* 0x03880004083f05b2 */ /* 0x0020620008000100 */
[----:B------:R0:W2:Y:S05]  /*0280*/  @UP1 SYNCS.EXCH.64 URZ, [UR8+0x38810], UR4 ;  /* 0x03881004083f15b2 */ /* 0x0000aa0008000100 */
[----:B------:R0:W3:Y:S02]  /*0290*/  @UP2 SYNCS.EXCH.64 URZ, [UR8+0x38820], UR6 ;  /* 0x03882006083f25b2 */ /* 0x0000e40008000100 */
[----:B0-----:R-:W-:Y:S05]  /*02a0*/  @P1 BRA `(.L_x_8582) ;  /* 0x0000000000381947 */ /* 0x001fea0003800000 */
        /* <DEDUP_REMOVED lines=12> */
[----:B------:R0:W0:Y:S01]  /*0370*/  SYNCS.EXCH.64 URZ, [UR6+0x38848], UR4 ;  /* 0x03884804063f75b2 */ /* 0x0000220008000100 */
[----:B------:R-:W-:Y:S01]  /*0380*/  NOP ;  /* 0x0000000000007918 */ /* 0x000fe20000000000 */
.L_x_8582:
        /* <DEDUP_REMOVED lines=22> */
.L_x_8583:
        /* <DEDUP_REMOVED lines=18> */
.L_x_8584:
        /* <DEDUP_REMOVED lines=22> */
.L_x_8585:
        /* <DEDUP_REMOVED lines=22> */
.L_x_8586:
[----:B------:R-:W-:Y:S01]  /*08d0*/  IMAD.MOV.U32 R3, RZ, RZ, 0x1 ;  /* 0x00000001ff037424 */ /* 0x000fe200078e00ff */
[----:B------:R-:W-:Y:S01]  /*08e0*/  ISETP.NE.AND P0, PT, R4, RZ, PT ;  /* 0x000000ff0400720c */ /* 0x000fe20003f05270 */
[----:B------:R-:W-:Y:S01]  /*08f0*/  NOP ;  /* 0x0000000000007918 */ /* 0x000fe20000000000 */
[----:B------:R-:W-:Y:S01]  /*0900*/  ULDC.64 UR40, c[0x0][0x208] ;  /* 0x0000820000287ab9 */ /* 0x000fe20000000a00 */
[----:B------:R-:W-:Y:S01]  /*0910*/  BSSY B9, `(.L_x_8587) ;  /* 0x00022dd000097945 */ /* 0x000fe20003800000 */
[----:B------:R-:W-:-:S05]  /*0920*/  SEL R3, R3, 0x2, !P0 ;  /* 0x0000000203037807 */ /* 0x000fca0004000000 */
[----:B------:R0:W-:Y:S02]  /*0930*/  STL [R1+0x10], R3 ;  /* 0x0000100301007387 */ /* 0x0001e40000100800 */
[----:B01234-:R-:W-:Y:S06]  /*0940*/  BAR.SYNC.DEFER_BLOCKING 0x0 ;  /* 0x0000000000007b1d */ /* 0x01ffec0000010000 */
[----:B------:R-:W-:Y:S05]  /*0950*/  @!P0 BRA `(.L_x_8588) ;  /* 0x0000019800d88947 */ /* 0x000fea0003800000 */
.L_x_8589:
        /* <DEDUP_REMOVED lines=19> */
[----:B------:R-:W2:Y:S01]  /*0a90*/  LDL.LU R22, [R1+0x10] ;  /* 0x0000100001167983 */ /* 0x000ea20000300800 */
[----:B------:R-:W-:Y:S02]  /*0aa0*/  VIADD R0, R0, 0xffffff80 ;  /* 0xffffff8000007836 */ /* 0x000fe40000000000 */
[----:B------:R-:W-:Y:S02]  /*0ab0*/  IMAD.MOV.U32 R229, RZ, RZ, 0x20 ;  /* 0x00000020ffe57424 */ /* 0x000fe400078e00ff */
[----:B------:R-:W-:Y:S01]  /*0ac0*/  IMAD.MOV.U32 R185, RZ, RZ, RZ ;  /* 0x000000ffffb97224 */ /* 0x000fe200078e00ff */
[----:B------:R-:W-:Y:S01]  /*0ad0*/  SHF.R.S32.HI R3, RZ, 0x1f, R0 ;  /* 0x0000001fff037819 */ /* 0x000fe20000011400 */
[----:B------:R-:W-:-:S03]  /*0ae0*/  IMAD.MOV.U32 R191, RZ, RZ, RZ ;  /* 0x000000ffffbf7224 */ /* 0x000fc600078e00ff */
[CC--:B------:R-:W-:Y:S02]  /*0af0*/  LEA.HI R4, R3.reuse, R0.reuse, RZ, 0x4 ;  /* 0x0000000003047211 */ /* 0x0c0fe400078f20ff */
[CC--:B------:R-:W-:Y:S02]  /*0b00*/  LEA.HI R5, R3.reuse, R0.reuse, RZ, 0x5 ;  /* 0x0000000003057211 */ /* 0x0c0fe400078f28ff */
[CC--:B------:R-:W-:Y:S02]  /*0b10*/  LEA.HI R2, R3.reuse, R0.reuse, RZ, 0x7 ;  /* 0x0000000003027211 */ /* 0x0c0fe400078f38ff */
[CC--:B------:R-:W-:Y:S02]  /*0b20*/  LEA.HI R11, R3.reuse, R0.reuse, RZ, 0x2 ;  /* 0x00000000030b7211 */ /* 0x0c0fe400078f10ff */
[----:B------:R-:W-:Y:S02]  /*0b30*/  LEA.HI R3, R3, R0, RZ, 0x3 ;  /* 0x0000000003037211 */ /* 0x000fe400078f18ff */
[----:B------:R-:W-:-:S02]  /*0b40*/  LOP3.LUT R9, R2, 0xffffff80, RZ, 0xc0, !PT ;  /* 0xffffff8002097812 */ /* 0x000fc400078ec0ff */
[----:B------:R-:W-:Y:S02]  /*0b50*/  LOP3.LUT R21, R3, 0xfffffff8, RZ, 0xc0, !PT ;  /* 0xfffffff803157812 */ /* 0x000fe400078ec0ff */
[----:B------:R-:W-:Y:S01]  /*0b60*/  LOP3.LUT R3, R4, 0xfffffff0, RZ, 0xc0, !PT ;  /* 0xfffffff004037812 */ /* 0x000fe200078ec0ff */
[C---:B------:R-:W-:Y:S01]  /*0b70*/  IMAD.IADD R9, R0.reuse, 0x1, -R9 ;  /* 0x0000000100097824 */ /* 0x040fe200078e0a09 */
[----:B------:R-:W-:Y:S01]  /*0b80*/  SHF.R.S32.HI R7, RZ, 0x4, R4 ;  /* 0x00000004ff077819 */ /* 0x000fe20000011404 */
[C---:B------:R-:W-:Y:S01]  /*0b90*/  IMAD.IADD R21, R0.reuse, 0x1, -R21 ;  /* 0x0000000100157824 */ /* 0x040fe200078e0a15 */
[----:B------:R-:W-:Y:S01]  /*0ba0*/  LOP3.LUT R19, R11, 0xfffffffc, RZ, 0xc0, !PT ;  /* 0xfffffffc0b137812 */ /* 0x000fe200078ec0ff */
[----:B------:R-:W-:Y:S01]  /*0bb0*/  IMAD.IADD R3, R0, 0x1, -R3 ;  /* 0x0000000100037824 */ /* 0x000fe200078e0a03 */
[----:B------:R-:W-:Y:S01]  /*0bc0*/  LEA.HI R4, R4, R7, RZ, 0x1 ;  /* 0x0000000704047211 */ /* 0x000fe200078f08ff */
[----:B------:R-:W-:Y:S01]  /*0bd0*/  IMAD.SHL.U32 R195, R21, 0x8, RZ ;  /* 0x0000000815c37824 */ /* 0x000fe200078e00ff */
[----:B------:R-:W-:Y:S01]  /*0be0*/  SHF.R.S32.HI R192, RZ, 0x2, R11 ;  /* 0x00000002ffc07819 */ /* 0x000fe2000001140b */
[----:B------:R-:W-:Y:S01]  /*0bf0*/  IMAD.IADD R19, R0, 0x1, -R19 ;  /* 0x0000000100137824 */ /* 0x000fe200078e0a13 */
[----:B------:R-:W-:Y:S01]  /*0c00*/  SHF.R.S32.HI R8, RZ, 0x1f, R3 ;  /* 0x0000001fff087819 */ /* 0x000fe20000011403 */
[----:B------:R-:W-:Y:S01]  /*0c10*/  VIADD R36, R195, 0x40 ;  /* 0x00000040c3247836 */ /* 0x000fe20000000000 */
[----:B------:R-:W-:Y:S01]  /*0c20*/  SHF.R.S32.HI R0, RZ, 0x1f, R9 ;  /* 0x0000001fff007819 */ /* 0x000fe20000011409 */
[----:B------:R-:W-:Y:S01]  /*0c30*/  VIADD R25, R192, 0x20 ;  /* 0x00000020c0197836 */ /* 0x000fe20000000000 */
[----:B------:R-:W-:Y:S01]  /*0c40*/  LEA.HI R10, R8, R3, RZ, 0x3 ;  /* 0x00000003080a7211 */ /* 0x000fe200078f18ff */
[C---:B------:R-:W-:Y:S01]  /*0c50*/  IMAD.SHL.U32 R18, R19.reuse, 0x8, RZ ;  /* 0x0000000813127824 */ /* 0x040fe200078e00ff */
[--C-:B------:R-:W-:Y:S01]  /*0c60*/  SHF.R.S32.HI R24, RZ, 0x5, R5.reuse ;  /* 0x00000005ff187819 */ /* 0x100fe20000011405 */
[----:B------:R-:W-:Y:S01]  /*0c70*/  IMAD.SHL.U32 R188, R19, 0x4, RZ ;  /* 0x0000000413bc7824 */ /* 0x000fe200078e00ff */
[----:B------:R-:W-:Y:S01]  /*0c80*/  LOP3.LUT R4, R4, 0x1ffffffe, RZ, 0xc0, !PT ;  /* 0x1ffffffe04047812 */ /* 0x000fe200078ec0ff */
[C---:B------:R-:W-:Y:S01]  /*0c90*/  VIADD R226, R18.reuse, 0x40 ;  /* 0x0000004012e27836 */ /* 0x040fe20000000000 */
[----:B------:R-:W-:Y:S01]  /*0ca0*/  SHF.R.S32.HI R5, RZ, 0x1f, R5 ;  /* 0x0000001fff057819 */ /* 0x000fe20000011405 */
[----:B------:R-:W-:Y:S01]  /*0cb0*/  VIADD R225, R18, 0x60 ;  /* 0x0000006012e17836 */ /* 0x000fe20000000000 */
[-C--:B------:R-:W-:Y:S01]  /*0cc0*/  LEA.HI R6, R0, R9.reuse, RZ, 0x2 ;  /* 0x0000000900067211 */ /* 0x080fe200078f10ff */
[----:B------:R-:W-:Y:S01]  /*0cd0*/  IMAD.IADD R4, R7, 0x1, -R4 ;  /* 0x0000000107047824 */ /* 0x000fe200078e0a04 */
[----:B------:R-:W-:Y:S01]  /*0ce0*/  SHF.R.S32.HI R20, RZ, 0x7, R2 ;  /* 0x00000007ff147819 */ /* 0x000fe20000011402 */
[----:B------:R-:W-:Y:S01]  /*0cf0*/  VIADD R35, R195, 0x80 ;  /* 0x00000080c3237836 */ /* 0x000fe20000000000 */
        /* <DEDUP_REMOVED lines=9> */
[----:B------:R-:W-:Y:S01]  /*0d90*/  VIADD R209, R188, 0x10 ;  /* 0x00000010bcd17836 */ /* 0x000fe20000000000 */
[----:B------:R-:W-:Y:S01]  /*0da0*/  LOP3.LUT R5, R5, 0x3ffffc, RZ, 0xc0, !PT ;  /* 0x003ffffc05057812 */ /* 0x000fe200078ec0ff */
[C---:B------:R-:W-:Y:S01]  /*0db0*/  VIADD R224, R18.reuse, 0x80 ;  /* 0x0000008012e07836 */ /* 0x040fe20000000000 */
[----:B------:R-:W-:Y:S01]  /*0dc0*/  SHF.R.S32.HI R3, RZ, 0x1f, R25 ;  /* 0x0000001fff037819 */ /* 0x000fe20000011419 */
[----:B------:R-:W-:Y:S01]  /*0dd0*/  VIADD R29, R18, 0x1c0 ;  /* 0x000001c0121d7836 */ /* 0x000fe20000000000 */
[----:B------:R-:W-:Y:S01]  /*0de0*/  LEA.HI R0, R0, R9, RZ, 0x5 ;  /* 0x0000000900007211 */ /* 0x000fe200078f28ff */
[----:B------:R-:W-:Y:S01]  /*0df0*/  IMAD.IADD R9, R9, 0x1, -R6 ;  /* 0x0000000109097824 */ /* 0x000fe200078e0a06 */
[----:B------:R-:W-:Y:S01]  /*0e00*/  LEA.HI R8, R8, R7, RZ, 0x3 ;  /* 0x0000000708087211 */ /* 0x000fe200078f18ff */
[----:B------:R-:W-:Y:S01]  /*0e10*/  IMAD.IADD R5, R24, 0x1, -R5 ;  /* 0x0000000118057824 */ /* 0x000fe200078e0a05 */
[----:B------:R-:W-:Y:S01]  /*0e20*/  LEA.HI R6, R3, R25, RZ, 0x3 ;  /* 0x0000001903067211 */ /* 0x000fe200078f18ff */
[----:B------:R-:W-:Y:S01]  /*0e30*/  IMAD.SHL.U32 R3, R12, 0x40, RZ ;  /* 0x000000400c037824 */ /* 0x000fe200078e00ff */
[----:B------:R-:W-:Y:S01]  /*0e40*/  LOP3.LUT R8, R8, 0xfffffff8, RZ, 0xc0, !PT ;  /* 0xfffffff808087812 */ /* 0x000fe200078ec0ff */
[----:B------:R-:W-:Y:S01]  /*0e50*/  IMAD R23, R5, 0x10, R16 ;  /* 0x0000001005177824 */ /* 0x000fe200078e0210 */
[----:B------:R-:W-:Y:S01]  /*0e60*/  LEA.HI R2, R2, R20, RZ, 0x1 ;  /* 0x0000001402027211 */ /* 0x000fe200078f08ff */
[----:B------:R-:W-:Y:S01]  /*0e70*/  IMAD.SHL.U32 R5, R25, 0x40, RZ ;  /* 0x0000004019057824 */ /* 0x000fe200078e00ff */
[----:B------:R-:W-:Y:S01]  /*0e80*/  LOP3.LUT R3, R3, 0x1c0, RZ, 0xc0, !PT ;  /* 0x000001c003037812 */ /* 0x000fe200078ec0ff */
[----:B------:R-:W-:Y:S01]  /*0e90*/  IMAD.IADD R193, R7, 0x1, -R8 ;  /* 0x0000000107c17824 */ /* 0x000fe200078e0a08 */
[----:B------:R-:W-:Y:S01]  /*0ea0*/  LOP3.LUT R10, R10, 0x7ffffe00, RZ, 0xc0, !PT ;  /* 0x7ffffe000a0a7812 */ /* 0x000fe200078ec0ff */
[--C-:B------:R-:W-:Y:S01]  /*0eb0*/  IMAD.U32 R8, R23, 0x40, R4.reuse ;  /* 0x0000004017087824 */ /* 0x100fe200078e0004 */
[----:B------:R-:W-:Y:S01]  /*0ec0*/  LOP3.LUT R4, R3, 0x8, R4, 0xf8, !PT ;  /* 0x0000000803047812 */ /* 0x000fe200078ef804 */
[----:B------:R-:W-:Y:S01]  /*0ed0*/  IMAD.SHL.U32 R6, R6, 0x40, RZ ;  /* 0x0000004006067824 */ /* 0x000fe200078e00ff */
[----:B------:R-:W-:Y:S01]  /*0ee0*/  SHF.R.U32.HI R3, RZ, 0x3, R3 ;  /* 0x00000003ff037819 */ /* 0x000fe20000011603 */
[----:B------:R-:W-:Y:S01]  /*0ef0*/  IMAD R10, R24, 0x400, R10 ;  /* 0x00000400180a7824 */ /* 0x000fe200078e020a */
[----:B------:R-:W-:Y:S01]  /*0f00*/  SHF.R.S32.HI R11, RZ, 0x1f, R11 ;  /* 0x0000001fff0b7819 */ /* 0x000fe2000001140b */
[----:B------:R-:W-:Y:S01]  /*0f10*/  STL [R1+0x14], R24 ;  /* 0x0000141801007387 */ /* 0x000fe20000100800 */
[----:B------:R-:W-:Y:S01]  /*0f20*/  LOP3.LUT R2, R2, 0xfffffe, RZ, 0xc0, !PT ;  /* 0x00fffffe02027812 */ /* 0x000fe200078ec0ff */
[----:B------:R-:W-:Y:S01]  /*0f30*/  VIADD R223, R18, 0xa0 ;  /* 0x000000a012df7836 */ /* 0x000fe20000000000 */
[----:B------:R-:W-:Y:S01]  /*0f40*/  LOP3.LUT R3, R4, R3, RZ, 0x3c, !PT ;  /* 0x0000000304037212 */ /* 0x000fe200078e3cff */
[----:B------:R-:W-:Y:S01]  /*0f50*/  VIADD R27, R18, 0x1e0 ;  /* 0x000001e0121b7836 */ /* 0x000fe20000000000 */
[----:B------:R-:W-:Y:S01]  /*0f60*/  LEA.HI R11, R11, R192, RZ, 0x3 ;  /* 0x000000c00b0b7211 */ /* 0x000fe200078f18ff */
[----:B------:R-:W-:Y:S01]  /*0f70*/  IMAD.IADD R2, R20, 0x1, -R2 ;  /* 0x0000000114027824 */ /* 0x000fe200078e0a02 */
[----:B------:R-:W-:Y:S01]  /*0f80*/  LOP3.LUT R5, R5, 0x1c0, RZ, 0xc0, !PT ;  /* 0x000001c005057812 */ /* 0x000fe200078ec0ff */
[----:B------:R-:W-:Y:S01]  /*0f90*/  IMAD.IADD R10, R10, 0x1, R3 ;  /* 0x000000010a0a7824 */ /* 0x000fe200078e0203 */
[----:B------:R-:W-:Y:S01]  /*0fa0*/  LOP3.LUT R11, R11, 0xfffffff8, RZ, 0xc0, !PT ;  /* 0xfffffff80b0b7812 */ /* 0x000fe200078ec0ff */
[----:B------:R-:W-:Y:S01]  /*0fb0*/  IMAD.SHL.U32 R28, R2, 0x100, RZ ;  /* 0x00000100021c7824 */ /* 0x000fe200078e00ff */
[----:B------:R-:W-:Y:S01]  /*0fc0*/  SHF.R.S32.HI R3, RZ, 0x1f, R226 ;  /* 0x0000001fff037819 */ /* 0x000fe200000114e2 */
[----:B------:R-:W-:Y:S01]  /*0fd0*/  STL [R1+0x70], R20 ;  /* 0x0000701401007387 */ /* 0x000fe20000100800 */
[----:B------:R-:W-:Y:S01]  /*0fe0*/  SHF.R.U32.HI R7, RZ, 0x3, R5 ;  /* 0x00000003ff077819 */ /* 0x000fe20000011605 */
[----:B------:R-:W-:Y:S01]  /*0ff0*/  VIADD R222, R18, 0xc0 ;  /* 0x000000c012de7836 */ /* 0x000fe20000000000 */
[----:B------:R-:W-:Y:S01]  /*1000*/  SHF.R.S32.HI R37, RZ, 0x1f, R36 ;  /* 0x0000001fff257819 */ /* 0x000fe20000011424 */
[----:B------:R0:W-:Y:S01]  /*1010*/  STL [R1+0x84], R8 ;  /* 0x0000840801007387 */ /* 0x0001e20000100800 */
[----:B------:R-:W-:Y:S01]  /*1020*/  LOP3.LUT R5, R5, 0x38, R18, 0xf8, !PT ;  /* 0x0000003805057812 */ /* 0x000fe200078ef812 */
[----:B------:R-:W-:Y:S01]  /*1030*/  IMAD.IADD R194, R192, 0x1, -R11 ;  /* 0x00000001c0c27824 */ /* 0x000fe200078e0a0b */
[----:B------:R-:W-:Y:S01]  /*1040*/  LOP3.LUT R6, R6, 0xfffffe00, RZ, 0xc0, !PT ;  /* 0xfffffe0006067812 */ /* 0x000fe200078ec0ff */
[----:B------:R-:W-:Y:S01]  /*1050*/  STL [R1+0x68], RZ ;  /* 0x000068ff01007387 */ /* 0x000fe20000100800 */
[----:B------:R-:W-:Y:S01]  /*1060*/  SHF.R.S32.HI R2, RZ, 0x1f, R225 ;  /* 0x0000001fff027819 */ /* 0x000fe200000114e1 */
[C---:B------:R-:W-:Y:S01]  /*1070*/  VIADD R221, R18.reuse, 0xe0 ;  /* 0x000000e012dd7836 */ /* 0x040fe20000000000 */
[----:B------:R-:W-:Y:S01]  /*1080*/  SHF.R.S32.HI R36, RZ, 0x1f, R35 ;  /* 0x0000001fff247819 */ /* 0x000fe20000011423 */
[----:B------:R-:W-:Y:S01]  /*1090*/  STL [R1+0x8], R29 ;  /* 0x0000081d01007387 */ /* 0x000fe20000100800 */
[----:B------:R-:W-:Y:S01]  /*10a0*/  SHF.R.S32.HI R35, RZ, 0x1f, R209 ;  /* 0x0000001fff237819 */ /* 0x000fe200000114d1 */
[----:B------:R-:W-:Y:S01]  /*10b0*/  VIADD R220, R18, 0x100 ;  /* 0x0000010012dc7836 */ /* 0x000fe20000000000 */
[----:B------:R-:W-:Y:S01]  /*10c0*/  SHF.L.U64.HI R3, R226, 0x1, R3 ;  /* 0x00000001e2037819 */ /* 0x000fe20000010203 */
[----:B------:R-:W-:Y:S01]  /*10d0*/  STL [R1+0x4], R27 ;  /* 0x0000041b01007387 */ /* 0x000fe20000100800 */
[----:B------:R-:W-:Y:S01]  /*10e0*/  SHF.R.S32.HI R11, RZ, 0x1f, R224 ;  /* 0x0000001fff0b7819 */ /* 0x000fe200000114e0 */
[----:B------:R-:W-:Y:S01]  /*10f0*/  VIADD R219, R18, 0x120 ;  /* 0x0000012012db7836 */ /* 0x000fe20000000000 */
[----:B------:R-:W-:Y:S01]  /*1100*/  LOP3.LUT R4, R6, R5, R7, 0xf6, !PT ;  /* 0x0000000506047212 */ /* 0x000fe200078ef607 */
[----:B------:R-:W-:Y:S01]  /*1110*/  IMAD.MOV.U32 R5, RZ, RZ, R13 ;  /* 0x000000ffff057224 */ /* 0x000fe200078e000d */
[----:B0-----:R-:W-:Y:S01]  /*1120*/  SHF.R.S32.HI R8, RZ, 0x1f, R223 ;  /* 0x0000001fff087819 */ /* 0x001fe200000114df */
[----:B------:R-:W-:Y:S01]  /*1130*/  STL [R1+0x80], R28 ;  /* 0x0000801c01007387 */ /* 0x000fe20000100800 */
[----:B------:R-:W-:Y:S01]  /*1140*/  SHF.L.U64.HI R2, R225, 0x1, R2 ;  /* 0x00000001e1027819 */ /* 0x000fe20000010202 */
[----:B------:R-:W-:Y:S01]  /*1150*/  IMAD.MOV.U32 R7, RZ, RZ, R15 ;  /* 0x000000ffff077224 */ /* 0x000fe200078e000f */
[----:B------:R-:W-:Y:S01]  /*1160*/  SHF.R.S32.HI R13, RZ, 0x1f, R222 ;  /* 0x0000001fff0d7819 */ /* 0x000fe200000114de */
[----:B------:R-:W-:Y:S01]  /*1170*/  STL [R1+0x74], R35 ;  /* 0x0000742301007387 */ /* 0x000fe20000100800 */
[----:B------:R-:W-:Y:S01]  /*1180*/  SHF.L.U64.HI R11, R224, 0x1, R11 ;  /* 0x00000001e00b7819 */ /* 0x000fe2000001020b */
[----:B------:R-:W-:Y:S01]  /*1190*/  VIADD R218, R18, 0x140 ;  /* 0x0000014012da7836 */ /* 0x000fe20000000000 */
[----:B------:R-:W-:Y:S01]  /*11a0*/  R2P PR, R12, 0x6 ;  /* 0x000000060c007804 */ /* 0x000fe20000000000 */
[----:B------:R0:W-:Y:S01]  /*11b0*/  STL [R1+0x1c], R3 ;  /* 0x00001c0301007387 */ /* 0x0001e20000100800 */
[----:B------:R-:W-:Y:S01]  /*11c0*/  SHF.R.S32.HI R12, RZ, 0x1f, R221 ;  /* 0x0000001fff0c7819 */ /* 0x000fe200000114dd */
[----:B------:R-:W-:Y:S01]  /*11d0*/  IMAD.MOV.U32 R6, RZ, RZ, R14 ;  /* 0x000000ffff067224 */ /* 0x000fe200078e000e */
[----:B------:R-:W-:Y:S01]  /*11e0*/  SHF.R.S32.HI R15, RZ, 0x1f, R220 ;  /* 0x0000001fff0f7819 */ /* 0x000fe200000114dc */
[----:B------:R1:W-:Y:S01]  /*11f0*/  STL [R1+0x20], R2 ;  /* 0x0000200201007387 */ /* 0x0003e20000100800 */
[C---:B------:R-:W-:Y:S01]  /*1200*/  VIADD R217, R18.reuse, 0x160 ;  /* 0x0000016012d97836 */ /* 0x040fe20000000000 */
[----:B------:R-:W-:Y:S01]  /*1210*/  SHF.R.S32.HI R14, RZ, 0x1f, R219 ;  /* 0x0000001fff0e7819 */ /* 0x000fe200000114db */
[C---:B------:R-:W-:Y:S01]  /*1220*/  VIADD R216, R18.reuse, 0x180 ;  /* 0x0000018012d87836 */ /* 0x040fe20000000000 */
[----:B------:R-:W-:Y:S01]  /*1230*/  STL [R1+0x24], R11 ;  /* 0x0000240b01007387 */ /* 0x000fe20000100800 */
[----:B------:R-:W-:Y:S01]  /*1240*/  SHF.R.S32.HI R0, RZ, 0x5, R0 ;  /* 0x00000005ff007819 */ /* 0x000fe20000011400 */
[----:B------:R-:W-:Y:S01]  /*1250*/  VIADD R215, R18, 0x1a0 ;  /* 0x000001a012d77836 */ /* 0x000fe20000000000 */
[----:B0-----:R-:W-:Y:S01]  /*1260*/  SHF.L.U64.HI R3, R223, 0x1, R8 ;  /* 0x00000001df037819 */ /* 0x001fe20000010208 */
[----:B------:R-:W-:Y:S01]  /*1270*/  VIADD R32, R195, 0x140 ;  /* 0x00000140c3207836 */ /* 0x000fe20000000000 */
[----:B------:R-:W-:Y:S01]  /*1280*/  SHF.L.U64.HI R8, R221, 0x1, R12 ;  /* 0x00000001dd087819 */ /* 0x000fe2000001020c */
[----:B------:R-:W-:Y:S01]  /*1290*/  IMAD R193, R0, 0x10, R193 ;  /* 0x0000001000c17824 */ /* 0x000fe200078e02c1 */
        /* <DEDUP_REMOVED lines=8> */
[----:B------:R-:W-:Y:S01]  /*1320*/  LEA.HI R0, R19, R19, RZ, 0x1 ;  /* 0x0000001313007211 */ /* 0x000fe200078f08ff */
[----:B------:R3:W-:Y:S01]  /*1330*/  STL [R1+0x30], R8 ;  /* 0x0000300801007387 */ /* 0x0007e20000100800 */
[----:B------:R-:W-:Y:S01]  /*1340*/  SHF.R.S32.HI R20, RZ, 0x1f, R215 ;  /* 0x0000001fff147819 */ /* 0x000fe200000114d7 */
[C---:B------:R-:W-:Y:S01]  /*1350*/  VIADD R34, R195.reuse, 0xc0 ;  /* 0x000000c0c3227836 */ /* 0x040fe20000000000 */
[----:B0-----:R-:W-:Y:S01]  /*1360*/  SHF.L.U64.HI R3, R220, 0x1, R15 ;  /* 0x00000001dc037819 */ /* 0x001fe2000001020f */
[C---:B------:R-:W-:Y:S01]  /*1370*/  VIADD R33, R195.reuse, 0x100 ;  /* 0x00000100c3217836 */ /* 0x040fe20000000000 */
[----:B------:R-:W-:Y:S01]  /*1380*/  SHF.R.S32.HI R24, RZ, 0x1f, R29 ;  /* 0x0000001fff187819 */ /* 0x000fe2000001141d */
[----:B------:R-:W-:Y:S01]  /*1390*/  VIADD R31, R195, 0x180 ;  /* 0x00000180c31f7836 */ /* 0x000fe20000000000 */
[----:B-1----:R-:W-:Y:S01]  /*13a0*/  SHF.L.U64.HI R2, R219, 0x1, R14 ;  /* 0x00000001db027819 */ /* 0x002fe2000001020e */
[----:B------:R0:W-:Y:S01]  /*13b0*/  STL [R1+0x34], R3 ;  /* 0x0000340301007387 */ /* 0x0001e20000100800 */
[----:B------:R-:W-:Y:S01]  /*13c0*/  LOP3.LUT R0, R0, 0x1ffffffe, RZ, 0xc0, !PT ;  /* 0x1ffffffe00007812 */ /* 0x000fe200078ec0ff */
[----:B------:R-:W-:Y:S01]  /*13d0*/  VIADD R30, R195, 0x1c0 ;  /* 0x000001c0c31e7836 */ /* 0x000fe20000000000 */
[----:B---3--:R-:W-:Y:S01]  /*13e0*/  SHF.L.U64.HI R8, R218, 0x1, R21 ;  /* 0x00000001da087819 */ /* 0x008fe20000010215 */
[----:B------:R1:W-:Y:S01]  /*13f0*/  STL [R1+0x38], R2 ;  /* 0x0000380201007387 */ /* 0x0003e20000100800 */
[----:B------:R-:W-:Y:S01]  /*1400*/  SHF.R.S32.HI R26, RZ, 0x1f, R27 ;  /* 0x0000001fff1a7819 */ /* 0x000fe2000001141b */
[----:B------:R-:W-:Y:S01]  /*1410*/  IMAD.IADD R0, R19, 0x1, -R0 ;  /* 0x0000000113007824 */ /* 0x000fe200078e0a00 */
[----:B------:R-:W-:Y:S01]  /*1420*/  SHF.R.S32.HI R32, RZ, 0x1f, R32 ;  /* 0x0000001fff207819 */ /* 0x000fe20000011420 */
[----:B------:R3:W-:Y:S01]  /*1430*/  STL [R1+0x3c], R8 ;  /* 0x00003c0801007387 */ /* 0x0007e20000100800 */
[----:B------:R-:W-:Y:S01]  /*1440*/  SEL R229, R229, 0xffffffe0, !P1 ;  /* 0xffffffe0e5e57807 */ /* 0x000fe20004800000 */
[----:B------:R-:W-:Y:S01]  /*1450*/  IMAD R0, R0, 0x8, R193 ;  /* 0x0000000800007824 */ /* 0x000fe200078e02c1 */
[----:B0-----:R-:W-:Y:S01]  /*1460*/  SHF.L.U64.HI R3, R217, 0x1, R16 ;  /* 0x00000001d9037819 */ /* 0x001fe20000010210 */
[----:B------:R-:W-:Y:S01]  /*1470*/  VIADD R184, R18, 0x20 ;  /* 0x0000002012b87836 */ /* 0x000fe20000000000 */
[----:B------:R-:W-:Y:S01]  /*1480*/  SHF.R.S32.HI R34, RZ, 0x1f, R34 ;  /* 0x0000001fff227819 */ /* 0x000fe20000011422 */
[----:B-1----:R-:W-:Y:S01]  /*1490*/  IMAD.SHL.U32 R2, R9, 0x2, RZ ;  /* 0x0000000209027824 */ /* 0x002fe200078e00ff */
[----:B------:R-:W-:Y:S01]  /*14a0*/  SHF.L.U64.HI R9, R216, 0x1, R25 ;  /* 0x00000001d8097819 */ /* 0x000fe20000010219 */
[----:B------:R0:W-:Y:S01]  /*14b0*/  STL [R1+0x40], R3 ;  /* 0x0000400301007387 */ /* 0x0001e20000100800 */
[----:B------:R-:W-:Y:S01]  /*14c0*/  SHF.R.S32.HI R33, RZ, 0x1f, R33 ;  /* 0x0000001fff217819 */ /* 0x000fe20000011421 */
[----:B------:R-:W-:Y:S01]  /*14d0*/  IMAD.IADD R212, R2, 0x1, R28 ;  /* 0x0000000102d47824 */ /* 0x000fe200078e021c */
[----:B---3--:R-:W-:Y:S01]  /*14e0*/  SHF.L.U64.HI R8, R215, 0x1, R20 ;  /* 0x00000001d7087819 */ /* 0x008fe20000010214 */
[----:B------:R-:W-:Y:S01]  /*14f0*/  STL [R1+0x44], R9 ;  /* 0x0000440901007387 */ /* 0x000fe20000100800 */
[----:B------:R-:W-:Y:S01]  /*1500*/  SHF.R.S32.HI R31, RZ, 0x1f, R31 ;  /* 0x0000001fff1f7819 */ /* 0x000fe2000001141f */
[C---:B------:R-:W-:Y:S01]  /*1510*/  VIADD R40, R212.reuse, 0x10 ;  /* 0x00000010d4287836 */ /* 0x040fe20000000000 */
[----:B------:R-:W-:Y:S01]  /*1520*/  SHF.R.S32.HI R30, RZ, 0x1f, R30 ;  /* 0x0000001fff1e7819 */ /* 0x000fe2000001141e */
[----:B------:R1:W-:Y:S01]  /*1530*/  STL [R1+0x10], R2 ;  /* 0x0000100201007387 */ /* 0x0003e20000100800 */
[C---:B------:R-:W-:Y:S01]  /*1540*/  VIADD R38, R212.reuse, 0x20 ;  /* 0x00000020d4267836 */ /* 0x040fe20000000000 */
[----:B0-----:R-:W-:Y:S01]  /*1550*/  SHF.L.U64.HI R3, R29, 0x1, R24 ;  /* 0x000000011d037819 */ /* 0x001fe20000010218 */
[C---:B------:R-:W-:Y:S01]  /*1560*/  VIADD R35, R212.reuse, 0x38 ;  /* 0x00000038d4237836 */ /* 0x040fe20000000000 */
[----:B------:R-:W-:Y:S01]  /*1570*/  STL [R1+0x48], R8 ;  /* 0x0000480801007387 */ /* 0x000fe20000100800 */
[C---:B------:R-:W-:Y:S01]  /*1580*/  VIADD R32, R212.reuse, 0x50 ;  /* 0x00000050d4207836 */ /* 0x040fe20000000000 */
[----:B------:R-:W-:Y:S01]  /*1590*/  SHF.R.S32.HI R19, RZ, 0x1f, R18 ;  /* 0x0000001fff137819 */ /* 0x000fe20000011412 */
[C---:B------:R-:W-:Y:S01]  /*15a0*/  VIADD R29, R212.reuse, 0x68 ;  /* 0x00000068d41d7836 */ /* 0x040fe20000000000 */
[----:B------:R0:W-:Y:S01]  /*15b0*/  STL [R1+0x4c], R3 ;  /* 0x00004c0301007387 */ /* 0x0001e20000100800 */
[C---:B------:R-:W-:Y:S01]  /*15c0*/  VIADD R21, R212.reuse, 0x98 ;  /* 0x00000098d4157836 */ /* 0x040fe20000000000 */
[----:B-1----:R-:W-:Y:S01]  /*15d0*/  SHF.L.U64.HI R2, R27, 0x1, R26 ;  /* 0x000000011b027819 */ /* 0x002fe2000001021a */
[C---:B------:R-:W-:Y:S01]  /*15e0*/  VIADD R26, R212.reuse, 0x80 ;  /* 0x00000080d41a7836 */ /* 0x040fe20000000000 */
[----:B------:R-:W-:Y:S01]  /*15f0*/  SHF.R.S32.HI R196, RZ, 0x1f, R184 ;  /* 0x0000001fffc47819 */ /* 0x000fe200000114b8 */
[----:B------:R-:W-:-:S02]  /*1600*/  VIADD R15, R212, 0xb0 ;  /* 0x000000b0d40f7836 */ /* 0x000fc40000000000 */
[----:B------:R1:W-:Y:S01]  /*1610*/  STL [R1+0x50], R2 ;  /* 0x0000500201007387 */ /* 0x0003e20000100800 */
[----:B------:R-:W-:Y:S02]  /*1620*/  VIADD R13, R212, 0xc0 ;  /* 0x000000c0d40d7836 */ /* 0x000fe40000000000 */
[----:B0-----:R-:W-:Y:S02]  /*1630*/  IMAD R3, R4, 0x2, R17 ;  /* 0x0000000204037824 */ /* 0x001fe400078e0211 */
[C---:B------:R-:W-:Y:S02]  /*1640*/  VIADD R41, R212.reuse, 0x8 ;  /* 0x00000008d4297836 */ /* 0x040fe40000000000 */
[C---:B------:R-:W-:Y:S01]  /*1650*/  VIADD R39, R212.reuse, 0x18 ;  /* 0x00000018d4277836 */ /* 0x040fe20000000000 */
[----:B------:R-:W-:Y:S01]  /*1660*/  STL [R1+0x78], R3 ;  /* 0x0000780301007387 */ /* 0x000fe20000100800 */
[C---:B------:R-:W-:Y:S01]  /*1670*/  VIADD R37, R212.reuse, 0x28 ;  /* 0x00000028d4257836 */ /* 0x040fe20000000000 */
[----:B-1----:R-:W-:Y:S01]  /*1680*/  SHF.R.S32.HI R2, RZ, 0x1f, R212 ;  /* 0x0000001fff027819 */ /* 0x002fe200000114d4 */
        /* <DEDUP_REMOVED lines=36> */
[C---:B------:R-:W-:Y:S01]  /*18d0*/  VIADD R8, R212.reuse, 0xe0 ;  /* 0x000000e0d4087836 */ /* 0x040fe20000000000 */
[----:B------:R-:W-:Y:S01]  /*18e0*/  SHF.R.S32.HI R28, RZ, 0x1f, R28 ;  /* 0x0000001fff1c7819 */ /* 0x000fe2000001141c */
[C---:B------:R-:W-:Y:S01]  /*18f0*/  VIADD R4, R212.reuse, 0xe8 ;  /* 0x000000e8d4047836 */ /* 0x040fe20000000000 */
[----:B------:R0:W-:Y:S01]  /*1900*/  STL [R1], R0 ;  /* 0x0000000001007387 */ /* 0x0001e20000100800 */
[C---:B------:R-:W-:Y:S01]  /*1910*/  VIADD R3, R212.reuse, 0xf0 ;  /* 0x000000f0d4037836 */ /* 0x040fe20000000000 */
        /* <DEDUP_REMOVED lines=15> */
[----:B--2---:R-:W-:Y:S02]  /*1a10*/  LOP3.LUT R187, R22, 0x1, RZ, 0xfc, !PT ;  /* 0x0000000116bb7812 */ /* 0x004fe400078efcff */
[----:B0-----:R-:W-:-:S07]  /*1a20*/  CS2R R22, SRZ ;  /* 0x0000000000167805 */ /* 0x001fce000001ff00 */
.L_x_8738:
[----:B012---:R-:W0:Y:S01]  /*1a30*/  LDC.64 R2, c[0x0][0xd88] ;  /* 0x00036200ff027b82 */ /* 0x007e220000000a00 */
[----:B------:R-:W-:Y:S01]  /*1a40*/  ULDC.64 UR6, c[0x0][0xb00] ;  /* 0x0002c00000067ab9 */ /* 0x000fe20000000a00 */
[----:B------:R-:W-:Y:S01]  /*1a50*/  ULDC.64 UR4, c[0x0][0xb20] ;  /* 0x0002c80000047ab9 */ /* 0x000fe20000000a00 */
[----:B------:R-:W-:Y:S01]  /*1a60*/  ULDC.64 UR8, c[0x0][0xb10] ;  /* 0x0002c40000087ab9 */ /* 0x000fe20000000a00 */
[----:B0-----:R-:W-:-:S05]  /*1a70*/  IMAD.WIDE R2, R7, 0x4, R2 ;  /* 0x0000000407027825 */ /* 0x001fca00078e0202 */
[----:B-----5:R-:W2:Y:S01]  /*1a80*/  LDG.E R24, desc[UR40][R2.64] ;  /* 0x0000002802187981 */ /* 0x020ea2000c1e1900 */
        /* <DEDUP_REMOVED lines=11> */
[C---:B------:R-:W-:Y:S02]  /*1b40*/  @P2 LEA R8, P3, R24.reuse, UR4, 0x2 ;  /* 0x0000000418082c11 */ /* 0x040fe4000f8610ff */
[C-C-:B------:R-:W-:Y:S01]  /*1b50*/  SHF.L.U64.HI R26, R24.reuse, 0x2, R0.reuse ;  /* 0x00000002181a7819 */ /* 0x140fe20000010200 */
[----:B------:R-:W-:Y:S01]  /*1b60*/  STL [R1+0x5c], R27 ;  /* 0x00005c1b01007387 */ /* 0x000fe20000100800 */
        /* <DEDUP_REMOVED lines=13> */
[----:B----4-:R-:W-:Y:S02]  /*1c40*/  LOP3.LUT R4, R6, 0xff000000, RZ, 0xc0, !PT ;  /* 0xff00000006047812 */ /* 0x010fe400078ec0ff */
        /* <DEDUP_REMOVED lines=14> */
[----:B-1-3--:R-:W-:Y:S08]  /*1d30*/  @P1 BRA `(.L_x_8591) ;  /* 0x0000000000241947 */ /* 0x00aff00003800000 */
        /* <DEDUP_REMOVED lines=9> */
.L_x_8591:
[----:B------:R-:W-:Y:S02]  /*1dd0*/  IMAD.U32 R34, RZ, RZ, UR5 ;  /* 0x00000005ff227e24 */ /* 0x000fe4000f8e00ff */
[----:B------:R-:W-:Y:S01]  /*1de0*/  IMAD.U32 R25, RZ, RZ, UR4 ;  /* 0x00000004ff197e24 */ /* 0x000fe2000f8e00ff */
[----:B------:R-:W-:Y:S06]  /*1df0*/  @!P2 BRA `(.L_x_8592) ;  /* 0x000000000010a947 */ /* 0x000fec0003800000 */
[----:B------:R-:W-:-:S04]  /*1e00*/  IADD3 R2, P0, R27, UR8, RZ ;  /* 0x000000081b027c10 */ /* 0x000fc8000ff1e0ff */
[----:B------:R-:W-:-:S05]  /*1e10*/  IADD3.X R3, R26, UR9, RZ, P0, !PT ;  /* 0x000000091a037c10 */ /* 0x000fca00087fe4ff */
[----:B------:R0:W5:Y:S01]  /*1e20*/  LDG.E R25, desc[UR40][R2.64] ;  /* 0x0000002802197981 */ /* 0x000162000c1e1900 */
[----:B------:R-:W-:Y:S05]  /*1e30*/  BRA `(.L_x_8593) ;  /* 0x0000000000107947 */ /* 0x000fea0003800000 */
.L_x_8592:
[----:B------:R-:W-:Y:S05]  /*1e40*/  @!P0 BRA `(.L_x_8593) ;  /* 0x00000000000c8947 */ /* 0x000fea0003800000 */
[----:B------:R-:W2:Y:S04]  /*1e50*/  LDG.E R0, desc[UR40][R2.64] ;  /* 0x0000002802007981 */ /* 0x000ea8000c1e1900 */
[----:B------:R-:W2:Y:S02]  /*1e60*/  LDG.E R25, desc[UR40][R2.64+0x4] ;  /* 0x0000042802197981 */ /* 0x000ea4000c1e1900 */
[----:B--2---:R-:W-:-:S07]  /*1e70*/  IMAD.IADD R25, R25, 0x1, -R0 ;  /* 0x0000000119197824 */ /* 0x004fce00078e0a00 */
.L_x_8593:
        /* <DEDUP_REMOVED lines=9> */
[----:B------:R-:W-:-:S04]  /*1f10*/  ISETP.NE.U32.AND P1, PT, RZ, UR4, PT ;  /* 0x00000004ff007c0c */ /* 0x000fc8000bf25070 */
[----:B------:R-:W-:Y:S01]  /*1f20*/  ISETP.NE.AND.EX P1, PT, RZ, UR5, PT, P1 ;  /* 0x00000005ff007c0c */ /* 0x000fe2000bf25310 */
[----:B0----5:R-:W-:-:S12]  /*1f30*/  IMAD.MOV.U32 R2, RZ, RZ, R25 ;  /* 0x000000ffff027224 */ /* 0x021fd800078e0019 */
[----:B------:R-:W-:-:S04]  /*1f40*/  @P1 IADD3 R6, P2, R27, UR4, RZ ;  /* 0x000000041b061c10 */ /* 0x000fc8000ff5e0ff */
[----:B------:R-:W-:-:S05]  /*1f50*/  @P1 IADD3.X R7, R26, UR5, RZ, P2, !PT ;  /* 0x000000051a071c10 */ /* 0x000fca00097fe4ff */
[----:B------:R0:W5:Y:S01]  /*1f60*/  @P1 LDG.E R2, desc[UR40][R6.64] ;  /* 0x0000002806021981 */ /* 0x000162000c1e1900 */
[----:B-1----:R-:W-:Y:S01]  /*1f70*/  ISETP.NE.AND P1, PT, R4, 0x1, PT ;  /* 0x000000010400780c */ /* 0x002fe20003f25270 */
[----:B------:R-:W-:Y:S01]  /*1f80*/  IMAD.SHL.U32 R214, R5, 0x40, RZ ;  /* 0x0000004005d67824 */ /* 0x000fe200078e00ff */
[----:B------:R-:W-:Y:S01]  /*1f90*/  LOP3.LUT R13, R8, 0xff, RZ, 0xc0, !PT ;  /* 0x000000ff080d7812 */ /* 0x000fe200078ec0ff */
[----:B------:R-:W-:Y:S01]  /*1fa0*/  BSSY B0, `(.L_x_8594) ;  /* 0x0000036000007945 */ /* 0x000fe20003800000 */
[----:B------:R-:W-:Y:S01]  /*1fb0*/  SHF.R.U32.HI R12, RZ, 0x10, R8 ;  /* 0x00000010ff0c7819 */ /* 0x000fe20000011608 */
[----:B------:R-:W-:Y:S02]  /*1fc0*/  VIADD R3, R214, 0x3f ;  /* 0x0000003fd6037836 */ /* 0x000fe40000000000 */
[----:B------:R0:W-:Y:S04]  /*1fd0*/  STL [R1+0x64], R13 ;  /* 0x0000640d01007387 */ /* 0x0001e80000100800 */
[----:B------:R0:W-:Y:S02]  /*1fe0*/  STL [R1+0x54], R12 ;  /* 0x0000540c01007387 */ /* 0x0001e40000100800 */
[----:B------:R-:W1:Y:S08]  /*1ff0*/  @P1 LDC R4, c[0x0][0x44c] ;  /* 0x00011300ff041b82 */ /* 0x000e700000000800 */
[----:B------:R-:W3:Y:S01]  /*2000*/  @P1 LDC R11, c[0x0][0x450] ;  /* 0x00011400ff0b1b82 */ /* 0x000ee20000000800 */
[----:B--2---:R-:W-:-:S02]  /*2010*/  @P0 IMAD.IADD R34, R9, 0x1, -R0 ;  /* 0x0000000109220824 */ /* 0x004fc400078e0a00 */
[----:B------:R-:W-:Y:S02]  /*2020*/  IMAD.IADD R9, R25, 0x1, -R10 ;  /* 0x0000000119097824 */ /* 0x000fe400078e0a0a */
[----:B-1----:R-:W-:-:S04]  /*2030*/  @P1 IMAD.HI.U32 R0, R3, R4, RZ ;  /* 0x0000000403001227 */ /* 0x002fc800078e00ff */
[----:B------:R-:W-:Y:S01]  /*2040*/  IMAD.IADD R213, R9, 0x1, R34 ;  /* 0x0000000109d57824 */ /* 0x000fe200078e0222 */
[----:B---3--:R-:W-:-:S03]  /*2050*/  @P1 SHF.R.U32.HI R3, RZ, R11, R0 ;  /* 0x0000000bff031219 */ /* 0x008fc60000011600 */
[C---:B------:R-:W-:Y:S01]  /*2060*/  VIADD R0, R213.reuse, 0x3f ;  /* 0x0000003fd5007836 */ /* 0x040fe20000000000 */
[----:B------:R-:W-:-:S05]  /*2070*/  IADD3 R38, R213, 0x40, -R208 ;  /* 0x00000040d5267810 */ /* 0x000fca0007ffe8d0 */
[----:B------:R-:W-:Y:S01]  /*2080*/  IMAD.IADD R4, R38, 0x1, R3 ;  /* 0x0000000126047824 */ /* 0x000fe200078e0203 */
[----:B------:R-:W-:-:S04]  /*2090*/  SHF.R.S32.HI R3, RZ, 0x1f, R0 ;  /* 0x0000001fff037819 */ /* 0x000fc80000011400 */
[----:B------:R-:W-:Y:S02]  /*20a0*/  SHF.R.S32.HI R5, RZ, 0x1f, R4 ;  /* 0x0000001fff057819 */ /* 0x000fe40000011404 */
[----:B------:R-:W-:Y:S02]  /*20b0*/  LEA.HI R3, R3, R0, RZ, 0x6 ;  /* 0x0000000003037211 */ /* 0x000fe400078f30ff */
[----:B------:R-:W-:Y:S02]  /*20c0*/  LEA.HI R5, R5, R4, RZ, 0x6 ;  /* 0x0000000405057211 */ /* 0x000fe400078f30ff */
[----:B------:R-:W-:Y:S02]  /*20d0*/  SHF.R.S32.HI R37, RZ, 0x6, R3 ;  /* 0x00000006ff257819 */ /* 0x000fe40000011403 */
[----:B------:R-:W-:-:S04]  /*20e0*/  SHF.R.S32.HI R0, RZ, 0x6, R5 ;  /* 0x00000006ff007819 */ /* 0x000fc80000011405 */
[----:B------:R-:W-:Y:S01]  /*20f0*/  VIMNMX R10, R37, R0, PT ;  /* 0x00000000250a7248 */ /* 0x000fe20003fe0100 */
[----:B------:R-:W-:-:S03]  /*2100*/  IMAD.MOV.U32 R0, RZ, RZ, RZ ;  /* 0x000000ffff007224 */ /* 0x000fc600078e00ff */
        /* <DEDUP_REMOVED lines=31> */
.L_x_8595:
[----:B------:R-:W-:Y:S05]  /*2300*/  BSYNC B0 ;  /* 0x0000000000007941 */ /* 0x000fea0003800000 */
.L_x_8594:
        /* <DEDUP_REMOVED lines=36> */
.L_x_8598:
[----:B------:R-:W-:Y:S05]  /*2550*/  BSYNC B6 ;  /* 0x0000000000067941 */ /* 0x000fea0003800000 */
.L_x_8597:
        /* <DEDUP_REMOVED lines=20> */
.L_x_8600:
[----:B------:R-:W-:Y:S05]  /*26a0*/  BSYNC B6 ;  /* 0x0000000000067941 */ /* 0x000fea0003800000 */
.L_x_8599:
[----:B------:R-:W-:Y:S01]  /*26b0*/  ULDC.64 UR4, c[0x0][0xaf0] ;  /* 0x0002bc0000047ab9 */ /* 0x000fe20000000a00 */
[----:B------:R-:W2:Y:S01]  /*26c0*/  LDL R8, [R1+0x14] ;  /* 0x0000140001087983 */ /* 0x000ea20000100800 */
[----:B------:R-:W-:Y:S01]  /*26d0*/  ISETP.NE.U32.AND P0, PT, RZ, UR4, PT ;  /* 0x00000004ff007c0c */ /* 0x000fe2000bf05070 */
[----:B------:R-:W-:Y:S01]  /*26e0*/  IMAD.MOV.U32 R59, RZ, RZ, R24 ;  /* 0x000000ffff3b7224 */ /* 0x000fe200078e0018 */
[----:B------:R-:W0:Y:S02]  /*26f0*/  LDC.64 R52, c[0x0][0x3f8] ;  /* 0x0000fe00ff347b82 */ /* 0x000e240000000a00 */
[----:B------:R-:W-:Y:S01]  /*2700*/  ISETP.NE.AND.EX P0, PT, RZ, UR5, PT, P0 ;  /* 0x00000005ff007c0c */ /* 0x000fe2000bf05300 */
[----:B------:R-:W1:Y:S05]  /*2710*/  S2R R0, SR_TID.X ;  /* 0x0000000000007919 */ /* 0x000e6a0000002100 */
[----:B------:R-:W3:Y:S07]  /*2720*/  LDC R47, c[0x0][0x3f4] ;  /* 0x0000fd00ff2f7b82 */ /* 0x000eee0000000800 */
[----:B------:R-:W-:-:S02]  /*2730*/  @P0 IADD3 R4, P1, R27, UR4, RZ ;  /* 0x000000041b040c10 */ /* 0x000fc4000ff3e0ff */
[----:B------:R-:W-:Y:S01]  /*2740*/  SHF.R.S32.HI R3, RZ, 0x1f, R192 ;  /* 0x0000001fff037819 */ /* 0x000fe200000114c0 */
[----:B------:R-:W4:Y:S01]  /*2750*/  S2R R10, SR_TID.X ;  /* 0x00000000000a7919 */ /* 0x000f220000002100 */
[----:B------:R-:W-:Y:S01]  /*2760*/  @P0 IADD3.X R5, R26, UR5, RZ, P1, !PT ;  /* 0x000000051a050c10 */ /* 0x000fe20008ffe4ff */
[----:B------:R-:W-:Y:S01]  /*2770*/  IMAD.SHL.U32 R56, R194, 0x40, RZ ;  /* 0x00000040c2387824 */ /* 0x000fe200078e00ff */
[----:B------:R-:W-:Y:S01]  /*2780*/  SHF.R.S32.HI R189, RZ, 0x1f, R188 ;  /* 0x0000001fffbd7819 */ /* 0x000fe200000114bc */
[----:B------:R-:W-:Y:S02]  /*2790*/  ULDC UR4, c[0x0][0x2f4] ;  /* 0x0000bd0000047ab9 */ /* 0x000fe40000000800 */
[----:B------:R1:W2:Y:S02]  /*27a0*/  @P0 LDG.E R59, desc[UR40][R4.64] ;  /* 0x00000028043b0981 */ /* 0x0002a4000c1e1900 */
[----:B-1----:R-:W1:Y:S01]  /*27b0*/  LDC.64 R4, c[0x0][0x408] ;  /* 0x00010200ff047b82 */ /* 0x002e620000000a00 */
[----:B------:R-:W-:-:S05]  /*27c0*/  VIADD R6, R0, 0xffffff80 ;  /* 0xffffff8000067836 */ /* 0x000fca0000000000 */
[----:B------:R-:W-:-:S04]  /*27d0*/  SHF.R.S32.HI R7, RZ, 0x1f, R6 ;  /* 0x0000001fff077819 */ /* 0x000fc80000011406 */
[----:B------:R-:W-:Y:S01]  /*27e0*/  LEA.HI R7, R7, R6, RZ, 0x2 ;  /* 0x0000000607077211 */ /* 0x000fe200078f10ff */
[----:B0-----:R-:W-:-:S03]  /*27f0*/  IMAD R0, R3, R52, RZ ;  /* 0x0000003403007224 */ /* 0x001fc600078e02ff */
[----:B------:R-:W-:Y:S02]  /*2800*/  LOP3.LUT R9, R7, 0xfffffffc, RZ, 0xc0, !PT ;  /* 0xfffffffc07097812 */ /* 0x000fe400078ec0ff */
[----:B---3--:R-:W-:-:S03]  /*2810*/  ISETP.GE.AND P0, PT, R18, R47, PT ;  /* 0x0000002f1200720c */ /* 0x008fc60003f06270 */
[----:B------:R-:W-:Y:S02]  /*2820*/  IMAD.IADD R45, R6, 0x1, -R9 ;  /* 0x00000001062d7824 */ /* 0x000fe400078e0a09 */
[----:B-1----:R-:W-:-:S04]  /*2830*/  IMAD R3, R3, R4, RZ ;  /* 0x0000000403037224 */ /* 0x002fc800078e02ff */
[C---:B------:R-:W-:Y:S01]  /*2840*/  IMAD R9, R192.reuse, R5, R3 ;  /* 0x00000005c0097224 */ /* 0x040fe200078e0203 */
[----:B------:R-:W-:Y:S01]  /*2850*/  SEL R3, R47, RZ, P0 ;  /* 0x000000ff2f037207 */ /* 0x000fe20000000000 */
[----:B------:R-:W-:-:S04]  /*2860*/  IMAD R7, R192, R53, R0 ;  /* 0x00000035c0077224 */ /* 0x000fc800078e0200 */
[----:B------:R-:W-:Y:S01]  /*2870*/  IMAD.IADD R3, R18, 0x1, R3 ;  /* 0x0000000112037824 */ /* 0x000fe200078e0203 */
[----:B------:R-:W-:-:S04]  /*2880*/  LOP3.LUT R56, R56, 0x1c0, RZ, 0xc0, !PT ;  /* 0x000001c038387812 */ /* 0x000fc800078ec0ff */
[----:B------:R-:W-:Y:S01]  /*2890*/  SHF.R.S32.HI R0, RZ, 0x1f, R3 ;  /* 0x0000001fff007819 */ /* 0x000fe20000011403 */
[-C--:B------:R-:W-:Y:S01]  /*28a0*/  IMAD.WIDE.U32 R20, R192, R52.reuse, R188 ;  /* 0x00000034c0147225 */ /* 0x080fe200078e00bc */
[----:B------:R-:W-:Y:S02]  /*28b0*/  SHF.R.U32.HI R50, RZ, 0x3, R56 ;  /* 0x00000003ff327819 */ /* 0x000fe40000011638 */
[----:B------:R-:W-:Y:S01]  /*28c0*/  LEA.HI R57, R0, R3, RZ, 0x3 ;  /* 0x0000000300397211 */ /* 0x000fe200078f18ff */
[----:B------:R-:W-:Y:S01]  /*28d0*/  IMAD.WIDE.U32 R28, R192, R52, R18 ;  /* 0x00000034c01c7225 */ /* 0x000fe200078e0012 */
[----:B------:R-:W-:-:S03]  /*28e0*/  LOP3.LUT R3, R56, 0x18, R18, 0xf8, !PT ;  /* 0x0000001838037812 */ /* 0x000fc600078ef812 */
[----:B------:R-:W-:Y:S01]  /*28f0*/  IMAD.IADD R21, R21, 0x1, R7 ;  /* 0x0000000115157824 */ /* 0x000fe200078e0207 */
[----:B------:R-:W-:Y:S01]  /*2900*/  LOP3.LUT R3, R3, R50, RZ, 0x3c, !PT ;  /* 0x0000003203037212 */ /* 0x000fe200078e3cff */
[----:B------:R-:W-:Y:S01]  /*2910*/  IMAD.IADD R29, R7, 0x1, R29 ;  /* 0x00000001071d7824 */ /* 0x000fe200078e021d */
[----:B-----5:R-:W-:Y:S01]  /*2920*/  SHF.R.S32.HI R7, RZ, 0x1f, R2 ;  /* 0x0000001fff077819 */ /* 0x020fe20000011402 */
[----:B------:R-:W-:-:S04]  /*2930*/  IMAD.WIDE.U32 R30, R192, R4, R188 ;  /* 0x00000004c01e7225 */ /* 0x000fc800078e00bc */
[----:B------:R-:W-:-:S04]  /*2940*/  IMAD.WIDE.U32 R32, R192, R4, R18 ;  /* 0x00000004c0207225 */ /* 0x000fc800078e0012 */
[----:B------:R-:W-:Y:S02]  /*2950*/  IMAD R6, R7, R52, RZ ;  /* 0x0000003407067224 */ /* 0x000fe400078e02ff */
[----:B------:R-:W-:Y:S02]  /*2960*/  IMAD.IADD R31, R31, 0x1, R9 ;  /* 0x000000011f1f7824 */ /* 0x000fe400078e0209 */
[----:B------:R-:W-:Y:S02]  /*2970*/  IMAD.IADD R33, R9, 0x1, R33 ;  /* 0x0000000109217824 */ /* 0x000fe400078e0221 */
[----:B------:R-:W-:Y:S01]  /*2980*/  IMAD R7, R7, R4, RZ ;  /* 0x0000000407077224 */ /* 0x000fe200078e02ff */
[----:B----4-:R-:W-:Y:S01]  /*2990*/  SHF.R.U32.HI R10, RZ, 0x7, R10 ;  /* 0x00000007ff0a7819 */ /* 0x010fe2000001160a */
[----:B------:R-:W-:Y:S01]  /*29a0*/  IMAD R43, R2, R53, R6 ;  /* 0x00000035022b7224 */ /* 0x000fe200078e0206 */
[----:B------:R-:W-:Y:S01]  /*29b0*/  ISETP.GE.AND P2, PT, R18, UR4, PT ;  /* 0x0000000412007c0c */ /* 0x000fe2000bf46270 */
[----:B------:R-:W-:Y:S01]  /*29c0*/  IMAD.WIDE.U32 R20, R2, R52, R20 ;  /* 0x0000003402147225 */ /* 0x000fe200078e0014 */
[----:B------:R-:W-:-:S03]  /*29d0*/  LOP3.LUT R41, R57, 0xfffffff8, RZ, 0xc0, !PT ;  /* 0xfffffff839297812 */ /* 0x000fc600078ec0ff */
[----:B------:R-:W-:Y:S01]  /*29e0*/  IMAD.WIDE.U32 R28, R2, R52, R28 ;  /* 0x00000034021c7225 */ /* 0x000fe200078e001c */
[----:B------:R-:W-:-:S03]  /*29f0*/  SHF.L.U64.HI R53, R52, 0x6, R53 ;  /* 0x0000000634357819 */ /* 0x000fc60000010235 */
[C---:B------:R-:W-:Y:S02]  /*2a00*/  IMAD R7, R2.reuse, R5, R7 ;  /* 0x0000000502077224 */ /* 0x040fe400078e0207 */
[----:B------:R-:W-:-:S04]  /*2a10*/  IMAD.WIDE.U32 R30, R2, R4, R30 ;  /* 0x00000004021e7225 */ /* 0x000fc800078e001e */
[----:B------:R-:W-:Y:S01]  /*2a20*/  IMAD.WIDE.U32 R32, R2, R4, R32 ;  /* 0x0000000402207225 */ /* 0x000fe200078e0020 */
[----:B------:R-:W-:Y:S02]  /*2a30*/  SHF.L.U64.HI R51, R4, 0x6, R5 ;  /* 0x0000000604337819 */ /* 0x000fe40000010205 */
[----:B------:R-:W-:Y:S01]  /*2a40*/  ISETP.GE.AND P1, PT, R184, UR4, PT ;  /* 0x00000004b8007c0c */ /* 0x000fe2000bf26270 */
[----:B------:R-:W-:Y:S01]  /*2a50*/  IMAD.IADD R44, R21, 0x1, R43 ;  /* 0x00000001152c7824 */ /* 0x000fe200078e022b */
[----:B------:R-:W-:Y:S01]  /*2a60*/  P2R R60, PR, RZ, 0x4 ;  /* 0x00000004ff3c7803 */ /* 0x000fe20000000000 */
[----:B------:R-:W-:Y:S02]  /*2a70*/  IMAD.IADD R58, R58, 0x1, R25 ;  /* 0x000000013a3a7824 */ /* 0x000fe400078e0219 */
[----:B------:R-:W-:Y:S02]  /*2a80*/  IMAD.SHL.U32 R52, R52, 0x40, RZ ;  /* 0x0000004034347824 */ /* 0x000fe400078e00ff */
[----:B------:R-:W-:-:S02]  /*2a90*/  IMAD.SHL.U32 R49, R4, 0x40, RZ ;  /* 0x0000004004317824 */ /* 0x000fc400078e00ff */
[----:B------:R-:W-:Y:S02]  /*2aa0*/  VIADD R48, R10, 0x8 ;  /* 0x000000080a307836 */ /* 0x000fe40000000000 */
[----:B------:R-:W-:Y:S02]  /*2ab0*/  IMAD.SHL.U32 R47, R47, 0x2, RZ ;  /* 0x000000022f2f7824 */ /* 0x000fe400078e00ff */
[----:B------:R-:W-:Y:S02]  /*2ac0*/  IMAD R45, R45, 0x40, R192 ;  /* 0x000000402d2d7824 */ /* 0x000fe400078e02c0 */
[----:B------:R-:W-:Y:S02]  /*2ad0*/  IMAD.IADD R43, R43, 0x1, R29 ;  /* 0x000000012b2b7824 */ /* 0x000fe400078e021d */
[----:B------:R-:W-:Y:S02]  /*2ae0*/  IMAD.IADD R42, R31, 0x1, R7 ;  /* 0x000000011f2a7824 */ /* 0x000fe400078e0207 */
[----:B------:R-:W-:-:S02]  /*2af0*/  IMAD.IADD R40, R7, 0x1, R33 ;  /* 0x0000000107287824 */ /* 0x000fc400078e0221 */
[----:B--2---:R-:W-:Y:S01]  /*2b00*/  IMAD R46, R8, 0x200, R3 ;  /* 0x00000200082e7824 */ /* 0x004fe200078e0203 */
[----:B------:R-:W-:-:S04]  /*2b10*/  LOP3.LUT R3, R56, 0x38, R57, 0xf8, !PT ;  /* 0x0000003838037812 */ /* 0x000fc800078ef839 */
[----:B------:R-:W-:Y:S02]  /*2b20*/  LOP3.LUT R0, R3, R50, RZ, 0x3c, !PT ;  /* 0x0000003203007212 */ /* 0x000fe400078e3cff */
[----:B------:R-:W-:-:S03]  /*2b30*/  SHF.R.S32.HI R3, RZ, 0x1f, R41 ;  /* 0x0000001fff037819 */ /* 0x000fc60000011429 */
[----:B------:R-:W-:Y:S01]  /*2b40*/  IMAD R0, R8, 0x200, R0 ;  /* 0x0000020008007824 */ /* 0x000fe200078e0200 */
[----:B------:R-:W-:-:S07]  /*2b50*/  SHF.R.S32.HI R39, RZ, 0x1f, R59 ;  /* 0x0000001fff277819 */ /* 0x000fce000001143b */
.L_x_8633:
        /* <DEDUP_REMOVED lines=42> */
[----:B------:R-:W-:-:S03]  /*2e00*/  ISETP.NE.AND P3, PT, RZ, UR8, PT ;  /* 0x00000008ff007c0c */ /* 0x000fc6000bf65270 */
        /* <DEDUP_REMOVED lines=8> */
[----:B------:R-:W-:Y:S02]  /*2e90*/  IMAD R9, R53, R35, RZ ;  /* 0x0000002335097224 */ /* 0x000fe400078e02ff */
[----:B------:R-:W-:-:S04]  /*2ea0*/  IMAD.WIDE.U32 R6, R186, UR4, R4 ;  /* 0x00000004ba067c25 */ /* 0x000fc8000f8e0004 */
[----:B------:R-:W-:Y:S01]  /*2eb0*/  IMAD R7, R186, UR5, R7 ;  /* 0x00000005ba077c24 */ /* 0x000fe2000f8e0207 */
[----:B------:R-:W-:Y:S01]  /*2ec0*/  LEA R70, P4, R6, UR6, 0x1 ;  /* 0x0000000606467c11 */ /* 0x000fe2000f8808ff */
[----:B------:R-:W-:-:S03]  /*2ed0*/  IMAD.WIDE.U32 R4, R52, R35, RZ ;  /* 0x0000002334047225 */ /* 0x000fc600078e00ff */
[----:B------:R-:W-:Y:S01]  /*2ee0*/  LEA.HI.X R14, R6, UR7, R7, 0x1, P4 ;  /* 0x00000007060e7c11 */ /* 0x000fe2000a0f0c07 */
[----:B------:R-:W-:-:S04]  /*2ef0*/  IMAD R9, R68, R52, R9 ;  /* 0x0000003444097224 */ /* 0x000fc800078e0209 */
[----:B------:R-:W-:Y:S01]  /*2f00*/  IMAD.IADD R11, R5, 0x1, R9 ;  /* 0x00000001050b7824 */ /* 0x000fe200078e0209 */
[----:B------:R-:W-:Y:S06]  /*2f10*/  @!P3 BRA `(.L_x_8603) ;  /* 0x0000000800c4b947 */ /* 0x000fec0003800000 */
        /* <DEDUP_REMOVED lines=9> */
[----:B------:R-:W-:Y:S01]  /*2fb0*/  IMAD.MOV.U32 R6, RZ, RZ, R30 ;  /* 0x000000ffff067224 */ /* 0x000fe200078e001e */
[----:B------:R-:W-:Y:S01]  /*2fc0*/  ULDC.64 UR4, c[0x0][0x3e8] ;  /* 0x0000fa0000047ab9 */ /* 0x000fe20000000a00 */
[----:B------:R-:W-:Y:S01]  /*2fd0*/  IMAD.MOV.U32 R7, RZ, RZ, R42 ;  /* 0x000000ffff077224 */ /* 0x000fe200078e002a */
[----:B------:R-:W-:Y:S01]  /*2fe0*/  ULDC.64 UR6, c[0x0][0x400] ;  /* 0x0001000000067ab9 */ /* 0x000fe20000000a00 */
[----:B------:R-:W-:Y:S01]  /*2ff0*/  IMAD R5, R51, R35, RZ ;  /* 0x0000002333057224 */ /* 0x000fe200078e02ff */
[----:B------:R-:W-:Y:S01]  /*3000*/  CS2R R24, SRZ ;  /* 0x0000000000187805 */ /* 0x000fe2000001ff00 */
[----:B------:R-:W-:Y:S01]  /*3010*/  IMAD.WIDE.U32 R8, R35, R49, R6 ;  /* 0x0000003123087225 */ /* 0x000fe200078e0006 */
[----:B------:R-:W-:-:S03]  /*3020*/  IADD3 R7, P3, R20, R4, RZ ;  /* 0x0000000414077210 */ /* 0x000fc60007f7e0ff */
[----:B------:R-:W-:Y:S01]  /*3030*/  IMAD R5, R68, R49, R5 ;  /* 0x0000003144057224 */ /* 0x000fe200078e0205 */
[----:B------:R-:W-:Y:S01]  /*3040*/  LEA R4, P5, R8, UR6, 0x1 ;  /* 0x0000000608047c11 */ /* 0x000fe2000f8a08ff */
[----:B------:R-:W-:Y:S01]  /*3050*/  IMAD.X R12, R11, 0x1, R44, P3 ;  /* 0x000000010b0c7824 */ /* 0x000fe200018e062c */
[----:B------:R-:W-:Y:S01]  /*3060*/  LEA R6, P3, R7, UR4, 0x1 ;  /* 0x0000000407067c11 */ /* 0x000fe2000f8608ff */
[----:B------:R-:W-:-:S03]  /*3070*/  IMAD.IADD R5, R9, 0x1, R5 ;  /* 0x0000000109057824 */ /* 0x000fc600078e0205 */
[----:B------:R-:W-:Y:S02]  /*3080*/  LEA.HI.X R7, R7, UR5, R12, 0x1, P3 ;  /* 0x0000000507077c11 */ /* 0x000fe400098f0c0c */
[----:B------:R-:W-:Y:S02]  /*3090*/  LEA.HI.X R5, R8, UR7, R5, 0x1, P5 ;  /* 0x0000000708057c11 */ /* 0x000fe4000a8f0c05 */
[----:B------:R-:W-:Y:S02]  /*30a0*/  CS2R R8, SRZ ;  /* 0x0000000000087805 */ /* 0x000fe4000001ff00 */
[-C--:B------:R-:W-:Y:S02]  /*30b0*/  ISETP.GE.AND P5, PT, R188, R69.reuse, PT ;  /* 0x00000045bc00720c */ /* 0x080fe40003fa6270 */
[----:B------:R-:W-:-:S11]  /*30c0*/  ISETP.GE.AND P3, PT, R209, R69, PT ;  /* 0x00000045d100720c */ /* 0x000fd60003f66270 */
[----:B------:R0:W5:Y:S04]  /*30d0*/  @!P5 LDG.E.64 R26, desc[UR40][R6.64] ;  /* 0x00000028061ad981 */ /* 0x000168000c1e1b00 */
[----:B------:R0:W5:Y:S04]  /*30e0*/  @!P3 LDG.E.64 R8, desc[UR40][R6.64+0x20] ;  /* 0x000020280608b981 */ /* 0x000168000c1e1b00 */
[----:B------:R0:W5:Y:S04]  /*30f0*/  @!P5 LDG.E.64 R54, desc[UR40][R4.64] ;  /* 0x000000280436d981 */ /* 0x000168000c1e1b00 */
[----:B------:R0:W5:Y:S02]  /*3100*/  @!P3 LDG.E.64 R24, desc[UR40][R4.64+0x20] ;  /* 0x000020280418b981 */ /* 0x000164000c1e1b00 */
.L_x_8605:
[----:B------:R-:W-:Y:S05]  /*3110*/  BSYNC B1 ;  /* 0x0000000000017941 */ /* 0x000fea0003800000 */
.L_x_8604:
[----:B------:R-:W-:Y:S01]  /*3120*/  ISETP.NE.AND P3, PT, R187, 0x3, PT ;  /* 0x00000003bb00780c */ /* 0x000fe20003f65270 */
[----:B0----5:R-:W-:Y:S02]  /*3130*/  IMAD.MOV.U32 R4, RZ, RZ, R8 ;  /* 0x000000ffff047224 */ /* 0x021fe400078e0008 */
[----:B------:R-:W-:Y:S02]  /*3140*/  IMAD.MOV.U32 R5, RZ, RZ, R9 ;  /* 0x000000ffff057224 */ /* 0x000fe400078e0009 */
        /* <DEDUP_REMOVED lines=15> */
.L_x_8606:
[----:B------:R-:W-:Y:S01]  /*3240*/  IMAD R61, R185, 0x8, R17 ;  /* 0x00000008b93d7824 */ /* 0x000fe200078e0211 */
[----:B------:R-:W-:Y:S01]  /*3250*/  SHF.L.U32 R68, R191, 0x1f, RZ ;  /* 0x0000001fbf447819 */ /* 0x000fe200000006ff */
[----:B------:R-:W-:Y:S03]  /*3260*/  BSSY B1, `(.L_x_8607) ;  /* 0x0000003000017945 */ /* 0x000fe60003800000 */
[----:B------:R-:W0:Y:S02]  /*3270*/  SYNCS.PHASECHK.TRANS64.TRYWAIT P5, [R61+URZ+0x38890], R68 ;  /* 0x038890443d0075a7 */ /* 0x000e2400080a017f */
[----:B0-----:R-:W-:Y:S05]  /*3280*/  @!P5 BRA `(.L_x_8608) ;  /* 0x00000204001cd947 */ /* 0x001fea0003800000 */
.L_x_8877:
[----:B------:R-:W-:Y:S05]  /*3290*/  BSYNC B1 ;  /* 0x0000000000017941 */ /* 0x000fea0003800000 */
.L_x_8607:
[----:B------:R-:W-:-:S03]  /*32a0*/  UMOV UR4, 0xffffffff ;  /* 0xffffffff00047882 */ /* 0x000fc60000000000 */
[----:B------:R-:W-:Y:S05]  /*32b0*/  BRA.DIV UR4, `(.L_x_8609) ;  /* 0x0000020604247947 */ /* 0x000fea000b800000 */
[----:B------:R1:W2:Y:S04]  /*32c0*/  SHFL.IDX PT, R71, R14, RZ, 0x1c1f ;  /* 0x001c1fff0e477589 */ /* 0x0002a800000e0000 */
[----:B------:R1:W3:Y:S02]  /*32d0*/  SHFL.IDX PT, R73, R70, RZ, 0x1c1f ;  /* 0x001c1fff46497589 */ /* 0x0002e400000e0000 */
.L_x_8881:
[----:B------:R-:W-:Y:S05]  /*32e0*/  @P4 BRA `(.L_x_8610) ;  /* 0x0000001400704947 */ /* 0x000fea0003800000 */
[----:B------:R-:W-:Y:S01]  /*32f0*/  ISETP.NE.AND P5, PT, R60, RZ, PT ;  /* 0x000000ff3c00720c */ /* 0x000fe20003fa5270 */
[----:B------:R-:W-:-:S12]  /*3300*/  BSSY B1, `(.L_x_8611) ;  /* 0x0000036000017945 */ /* 0x000fd80003800000 */
[----:B------:R-:W-:Y:S05]  /*3310*/  @P5 BRA `(.L_x_8612) ;  /* 0x0000000000d05947 */ /* 0x000fea0003800000 */
[----:B------:R4:W0:Y:S01]  /*3320*/  LDS.128 R4, [R10+0x22400] ;  /* 0x022400000a047984 */ /* 0x0008220000000c00 */
[----:B------:R-:W-:Y:S01]  /*3330*/  ISETP.GE.AND P4, PT, R188, R69, PT ;  /* 0x00000045bc00720c */ /* 0x000fe20003f86270 */
[----:B------:R-:W-:-:S12]  /*3340*/  BSSY B2, `(.L_x_8613) ;  /* 0x000002e000027945 */ /* 0x000fd80003800000 */
[----:B----4-:R-:W-:Y:S05]  /*3350*/  @P4 BRA `(.L_x_8614) ;  /* 0x0000000000b04947 */ /* 0x010fea0003800000 */
[----:B------:R-:W-:Y:S01]  /*3360*/  SHF.R.U64 R10, R54, 0x10, R55 ;  /* 0x00000010360a7819 */ /* 0x000fe20000001237 */
[----:B0-----:R-:W-:Y:S01]  /*3370*/  IMAD.U32 R12, R5, 0x10000, RZ ;  /* 0x00010000050c7824 */ /* 0x001fe200078e00ff */
[----:B------:R-:W-:Y:S02]  /*3380*/  SHF.R.U64 R11, R26, 0x10, R27 ;  /* 0x000000101a0b7819 */ /* 0x000fe4000000121b */
[----:B------:R-:W-:Y:S02]  /*3390*/  PRMT R10, R76, 0x5432, R10 ;  /* 0x000054324c0a7816 */ /* 0x000fe4000000000a */
[----:B------:R-:W-:Y:S02]  /*33a0*/  PRMT R11, R75, 0x5410, R11 ;  /* 0x000054104b0b7816 */ /* 0x000fe4000000000b */
[----:B------:R-:W-:Y:S02]  /*33b0*/  LOP3.LUT R13, R5, 0xffff0000, RZ, 0xc0, !PT ;  /* 0xffff0000050d7812 */ /* 0x000fe400078ec0ff */
[C---:B------:R-:W-:Y:S01]  /*33c0*/  LOP3.LUT R15, R10.reuse, 0xffff0000, RZ, 0xc0, !PT ;  /* 0xffff00000a0f7812 */ /* 0x040fe200078ec0ff */
[----:B------:R-:W-:Y:S01]  /*33d0*/  IMAD.U32 R10, R10, 0x10000, RZ ;  /* 0x000100000a0a7824 */ /* 0x000fe200078e00ff */
[----:B------:R-:W-:-:S02]  /*33e0*/  SHF.R.U32.HI R54, RZ, 0x10, R55 ;  /* 0x00000010ff367819 */ /* 0x000fc40000011637 */
[----:B-1----:R-:W-:Y:S01]  /*33f0*/  LOP3.LUT R14, R11, 0xffff0000, RZ, 0xc0, !PT ;  /* 0xffff00000b0e7812 */ /* 0x002fe200078ec0ff */
[-C--:B------:R-:W-:Y:S01]  /*3400*/  FMUL.FTZ R5, R13, R15.reuse ;  /* 0x0000000f0d057220 */ /* 0x080fe20000410000 */
[----:B------:R-:W-:Y:S01]  /*3410*/  SHF.R.U32.HI R26, RZ, 0x10, R27 ;  /* 0x00000010ff1a7819 */ /* 0x000fe2000001161b */
[----:B------:R-:W-:Y:S01]  /*3420*/  IMAD.U32 R11, R11, 0x10000, RZ ;  /* 0x000100000b0b7824 */ /* 0x000fe200078e00ff */
[----:B------:R-:W-:Y:S01]  /*3430*/  PRMT R54, R77, 0x5432, R54 ;  /* 0x000054324d367816 */ /* 0x000fe20000000036 */
[-C--:B------:R-:W-:Y:S01]  /*3440*/  FMUL.FTZ R70, R13, R14.reuse ;  /* 0x0000000e0d467220 */ /* 0x080fe20000410000 */
[----:B------:R-:W-:Y:S01]  /*3450*/  PRMT R26, R72, 0x5432, R26 ;  /* 0x00005432481a7816 */ /* 0x000fe2000000001a */
[----:B------:R-:W-:Y:S01]  /*3460*/  FFMA.FTZ R5, R12, R14, -R5 ;  /* 0x0000000e0c057223 */ /* 0x000fe20000010805 */
        /* <DEDUP_REMOVED lines=8> */
[----:B------:R-:W-:Y:S01]  /*34f0*/  FMUL.FTZ R14, R14, R15 ;  /* 0x0000000f0e0e7220 */ /* 0x000fe20000410000 */
        /* <DEDUP_REMOVED lines=11> */
[----:B------:R-:W-:-:S04]  /*35b0*/  IMAD.U32 R4, R4, 0x10000, RZ ;  /* 0x0001000004047824 */ /* 0x000fc800078e00ff */
[C---:B------:R-:W-:Y:S01]  /*35c0*/  FMUL.FTZ R15, R7.reuse, R10 ;  /* 0x0000000a070f7220 */ /* 0x040fe20000410000 */
[----:B------:R-:W-:-:S03]  /*35d0*/  FMUL.FTZ R7, R7, R11 ;  /* 0x0000000b07077220 */ /* 0x000fc60000410000 */
[C---:B------:R-:W-:Y:S01]  /*35e0*/  FFMA.FTZ R15, R4.reuse, R11, -R15 ;  /* 0x0000000b040f7223 */ /* 0x040fe2000001080f */
[----:B------:R-:W-:Y:S01]  /*35f0*/  FFMA.FTZ R4, R4, R10, R7 ;  /* 0x0000000a04047223 */ /* 0x000fe20000010007 */
[----:B------:R-:W-:-:S04]  /*3600*/  F2FP.BF16.F32.PACK_AB R7, R27, R70 ;  /* 0x000000461b07723e */ /* 0x000fc800000010ff */
[----:B------:R-:W-:-:S07]  /*3610*/  F2FP.BF16.F32.PACK_AB R4, R4, R15 ;  /* 0x0000000f0404723e */ /* 0x000fce00000010ff */
.L_x_8614:
[----:B------:R-:W-:Y:S05]  /*3620*/  BSYNC B2 ;  /* 0x0000000000027941 */ /* 0x000fea0003800000 */
.L_x_8613:
[----:B---3--:R-:W-:-:S04]  /*3630*/  LEA R10, P4, R18, R73, 0x1 ;  /* 0x00000049120a7211 */ /* 0x008fc800078808ff */
[----:B--2---:R-:W-:-:S05]  /*3640*/  LEA.HI.X R11, R18, R71, R19, 0x1, P4 ;  /* 0x00000047120b7211 */ /* 0x004fca00020f0c13 */
[----:B0-----:R4:W-:Y:S04]  /*3650*/  ST.E.128 desc[UR40][R10.64], R4 ;  /* 0x000000040a007985 */ /* 0x0019e8000c101d28 */
.L_x_8612:
[----:B------:R-:W-:Y:S05]  /*3660*/  BSYNC B1 ;  /* 0x0000000000017941 */ /* 0x000fea0003800000 */
.L_x_8611:
        /* <DEDUP_REMOVED lines=8> */
[----:B--2---:R-:W-:-:S03]  /*36f0*/  LEA.HI.X R11, R184, R71, R196, 0x1, P4 ;  /* 0x00000047b80b7211 */ /* 0x004fc600020f0cc4 */
[----:B------:R-:W-:-:S06]  /*3700*/  IMAD R4, R4, 0x2, R17 ;  /* 0x0000000204047824 */ /* 0x000fcc00078e0211 */
[----:B------:R-:W2:Y:S01]  /*3710*/  LDS.128 R4, [R4+0x22400] ;  /* 0x0224000004047984 */ /* 0x000ea20000000c00 */
[----:B------:R-:W-:Y:S05]  /*3720*/  @P5 BRA `(.L_x_8616) ;  /* 0x0000000000b45947 */ /* 0x000fea0003800000 */
[----:B------:R-:W-:Y:S01]  /*3730*/  SHF.R.U64 R26, R24, 0x10, R25 ;  /* 0x00000010181a7819 */ /* 0x000fe20000001219 */
[----:B--2---:R-:W-:Y:S01]  /*3740*/  IMAD.U32 R13, R5, 0x10000, RZ ;  /* 0x00010000050d7824 */ /* 0x004fe200078e00ff */
[----:B------:R-:W-:Y:S02]  /*3750*/  SHF.R.U64 R15, R8, 0x10, R9 ;  /* 0x00000010080f7819 */ /* 0x000fe40000001209 */
[----:B------:R-:W-:Y:S02]  /*3760*/  PRMT R26, R74, 0x5432, R26 ;  /* 0x000054324a1a7816 */ /* 0x000fe4000000001a */
[----:B------:R-:W-:Y:S02]  /*3770*/  SHF.R.U32.HI R54, RZ, 0x10, R25 ;  /* 0x00000010ff367819 */ /* 0x000fe40000011619 */
[----:B------:R-:W-:Y:S01]  /*3780*/  SHF.R.U32.HI R67, RZ, 0x10, R9 ;  /* 0x00000010ff437819 */ /* 0x000fe20000011609 */
[----:B------:R-:W-:Y:S01]  /*3790*/  IMAD.U32 R9, R6, 0x10000, RZ ;  /* 0x0001000006097824 */ /* 0x000fe200078e00ff */
[----:B------:R-:W-:-:S02]  /*37a0*/  PRMT R15, R72, 0x5410, R15 ;  /* 0x00005410480f7816 */ /* 0x000fc4000000000f */
[----:B------:R-:W-:Y:S01]  /*37b0*/  LOP3.LUT R12, R6, 0xffff0000, RZ, 0xc0, !PT ;  /* 0xffff0000060c7812 */ /* 0x000fe200078ec0ff */
[----:B------:R-:W-:Y:S01]  /*37c0*/  IMAD.U32 R6, R7, 0x10000, RZ ;  /* 0x0001000007067824 */ /* 0x000fe200078e00ff */
[----:B-1----:R-:W-:Y:S01]  /*37d0*/  LOP3.LUT R14, R5, 0xffff0000, RZ, 0xc0, !PT ;  /* 0xffff0000050e7812 */ /* 0x002fe200078ec0ff */
[----:B------:R-:W-:Y:S01]  /*37e0*/  IMAD.U32 R5, R4, 0x10000, RZ ;  /* 0x0001000004057824 */ /* 0x000fe200078e00ff */
[C---:B------:R-:W-:Y:S01]  /*37f0*/  LOP3.LUT R27, R26.reuse, 0xffff0000, RZ, 0xc0, !PT ;  /* 0xffff00001a1b7812 */ /* 0x040fe200078ec0ff */
[----:B------:R-:W-:Y:S01]  /*3800*/  IMAD.U32 R26, R26, 0x10000, RZ ;  /* 0x000100001a1a7824 */ /* 0x000fe200078e00ff */
[----:B------:R-:W-:Y:S02]  /*3810*/  LOP3.LUT R8, R7, 0xffff0000, RZ, 0xc0, !PT ;  /* 0xffff000007087812 */ /* 0x000fe400078ec0ff */
[----:B------:R-:W-:Y:S01]  /*3820*/  PRMT R54, R75, 0x5432, R54 ;  /* 0x000054324b367816 */ /* 0x000fe20000000036 */
[----:B------:R-:W-:Y:S01]  /*3830*/  FMUL.FTZ R70, R14, R27 ;  /* 0x0000001b0e467220 */ /* 0x000fe20000410000 */
[----:B------:R-:W-:-:S02]  /*3840*/  LOP3.LUT R7, R4, 0xffff0000, RZ, 0xc0, !PT ;  /* 0xffff000004077812 */ /* 0x000fc400078ec0ff */
[----:B------:R-:W-:Y:S01]  /*3850*/  LOP3.LUT R4, R15, 0xffff0000, RZ, 0xc0, !PT ;  /* 0xffff00000f047812 */ /* 0x000fe200078ec0ff */
[----:B------:R-:W-:Y:S01]  /*3860*/  IMAD.U32 R55, R54, 0x10000, RZ ;  /* 0x0001000036377824 */ /* 0x000fe200078e00ff */
[----:B------:R-:W-:-:S03]  /*3870*/  PRMT R24, R74, 0x5410, R67 ;  /* 0x000054104a187816 */ /* 0x000fc60000000043 */
[-C--:B------:R-:W-:Y:S01]  /*3880*/  FMUL.FTZ R14, R14, R4.reuse ;  /* 0x000000040e0e7220 */ /* 0x080fe20000410000 */
[C---:B------:R-:W-:Y:S01]  /*3890*/  FFMA.FTZ R4, R13.reuse, R4, -R70 ;  /* 0x000000040d047223 */ /* 0x040fe20000010846 */
[----:B------:R-:W-:Y:S02]  /*38a0*/  IMAD.U32 R25, R24, 0x10000, RZ ;  /* 0x0001000018197824 */ /* 0x000fe400078e00ff */
[----:B------:R-:W-:Y:S01]  /*38b0*/  FMUL.FTZ R70, R12, R55 ;  /* 0x000000370c467220 */ /* 0x000fe20000410000 */
[----:B------:R-:W-:Y:S01]  /*38c0*/  FFMA.FTZ R27, R13, R27, R14 ;  /* 0x0000001b0d1b7223 */ /* 0x000fe2000001000e */
[----:B------:R-:W-:Y:S01]  /*38d0*/  LOP3.LUT R13, R24, 0xffff0000, RZ, 0xc0, !PT ;  /* 0xffff0000180d7812 */ /* 0x000fe200078ec0ff */
[-C--:B------:R-:W-:Y:S01]  /*38e0*/  FMUL.FTZ R14, R12, R25.reuse ;  /* 0x000000190c0e7220 */ /* 0x080fe20000410000 */
[----:B------:R-:W-:Y:S01]  /*38f0*/  FFMA.FTZ R70, R9, R25, -R70 ;  /* 0x0000001909467223 */ /* 0x000fe20000010846 */
[----:B------:R-:W-:Y:S01]  /*3900*/  LOP3.LUT R25, R54, 0xffff0000, RZ, 0xc0, !PT ;  /* 0xffff000036197812 */ /* 0x000fe200078ec0ff */
[----:B------:R-:W-:-:S02]  /*3910*/  IMAD.U32 R12, R15, 0x10000, RZ ;  /* 0x000100000f0c7824 */ /* 0x000fc400078e00ff */
        /* <DEDUP_REMOVED lines=9> */
[----:B------:R-:W-:Y:S02]  /*39b0*/  F2FP.BF16.F32.PACK_AB R5, R27, R4 ;  /* 0x000000041b05723e */ /* 0x000fe400000010ff */
[----:B------:R-:W-:-:S02]  /*39c0*/  F2FP.BF16.F32.PACK_AB R14, R14, R15 ;  /* 0x0000000f0e0e723e */ /* 0x000fc400000010ff */
[----:B------:R-:W-:Y:S02]  /*39d0*/  F2FP.BF16.F32.PACK_AB R4, R7, R8 ;  /* 0x000000080704723e */ /* 0x000fe400000010ff */
[----:B------:R-:W-:Y:S01]  /*39e0*/  F2FP.BF16.F32.PACK_AB R6, R9, R70 ;  /* 0x000000460906723e */ /* 0x000fe200000010ff */
[----:B------:R-:W-:-:S07]  /*39f0*/  IMAD.MOV.U32 R7, RZ, RZ, R14 ;  /* 0x000000ffff077224 */ /* 0x000fce00078e000e */
.L_x_8616:
[----:B------:R-:W-:Y:S05]  /*3a00*/  BSYNC B1 ;  /* 0x0000000000017941 */ /* 0x000fea0003800000 */
.L_x_8615:
[----:B--2---:R2:W-:Y:S01]  /*3a10*/  ST.E.128 desc[UR40][R10.64], R4 ;  /* 0x000000040a007985 */ /* 0x0045e2000c101d28 */
[----:B------:R-:W-:Y:S05]  /*3a20*/  BRA `(.L_x_8610) ;  /* 0x0000000c00a07947 */ /* 0x000fea0003800000 */
.L_x_8603:
        /* <DEDUP_REMOVED lines=24> */
[----:B------:R-:W-:Y:S02]  /*3bb0*/  ISETP.NE.AND P3, PT, R187, 0x3, PT ;  /* 0x00000003bb00780c */ /* 0x000fe40003f65270 */
[----:B------:R-:W-:Y:S01]  /*3bc0*/  ISETP.GE.AND P5, PT, R18, R69, PT ;  /* 0x000000451200720c */ /* 0x000fe20003fa6270 */
        /* <DEDUP_REMOVED lines=18> */
.L_x_8617:
[----:B------:R-:W-:Y:S01]  /*3cf0*/  IMAD R61, R185, 0x8, R17 ;  /* 0x00000008b93d7824 */ /* 0x000fe200078e0211 */
[----:B------:R-:W-:Y:S01]  /*3d00*/  SHF.L.U32 R68, R191, 0x1f, RZ ;  /* 0x0000001fbf447819 */ /* 0x000fe200000006ff */
[----:B------:R-:W-:Y:S03]  /*3d10*/  BSSY B1, `(.L_x_8618) ;  /* 0x0000003000017945 */ /* 0x000fe60003800000 */
[----:B------:R-:W0:Y:S02]  /*3d20*/  SYNCS.PHASECHK.TRANS64.TRYWAIT P6, [R61+URZ+0x38890], R68 ;  /* 0x038890443d0075a7 */ /* 0x000e2400080c017f */
[----:B0-----:R-:W-:Y:S05]  /*3d30*/  @!P6 BRA `(.L_x_8619) ;  /* 0x000001f800d0e947 */ /* 0x001fea0003800000 */
.L_x_8882:
[----:B------:R-:W-:Y:S05]  /*3d40*/  BSYNC B1 ;  /* 0x0000000000017941 */ /* 0x000fea0003800000 */
.L_x_8618:
[----:B------:R-:W-:-:S03]  /*3d50*/  UMOV UR4, 0xffffffff ;  /* 0xffffffff00047882 */ /* 0x000fc60000000000 */
[----:B------:R-:W-:Y:S05]  /*3d60*/  BRA.DIV UR4, `(.L_x_8620) ;  /* 0x000001fa04d87947 */ /* 0x000fea000b800000 */
[----:B------:R1:W2:Y:S04]  /*3d70*/  SHFL.IDX PT, R54, R14, RZ, 0x1c1f ;  /* 0x001c1fff0e367589 */ /* 0x0002a800000e0000 */
[----:B------:R-:W3:Y:S02]  /*3d80*/  SHFL.IDX PT, R70, R70, RZ, 0x1c1f ;  /* 0x001c1fff46467589 */ /* 0x000ee400000e0000 */
.L_x_8886:
[----:B------:R-:W4:Y:S02]  /*3d90*/  LDC R72, c[0x0][0x2f4] ;  /* 0x0000bd00ff487b82 */ /* 0x000f240000000800 */
[----:B----4-:R-:W-:-:S13]  /*3da0*/  ISETP.GE.OR P4, PT, R18, R72, P4 ;  /* 0x000000481200720c */ /* 0x010fda0002786670 */
[----:B------:R-:W-:Y:S05]  /*3db0*/  @P4 BRA `(.L_x_8610) ;  /* 0x0000000800bc4947 */ /* 0x000fea0003800000 */
[----:B------:R-:W4:Y:S01]  /*3dc0*/  LDL R10, [R1+0x14] ;  /* 0x00001400010a7983 */ /* 0x000f220000100800 */
[----:B------:R-:W-:Y:S01]  /*3dd0*/  IMAD.IADD R8, R72, 0x1, -R47 ;  /* 0x0000000148087824 */ /* 0x000fe200078e0a2f */
[----:B------:R-:W-:Y:S04]  /*3de0*/  BSSY B1, `(.L_x_8621) ;  /* 0x000006e000017945 */ /* 0x000fe80003800000 */
[----:B------:R-:W-:-:S04]  /*3df0*/  SEL R8, R47, R8, !P0 ;  /* 0x000000082f087207 */ /* 0x000fc80004000000 */
[----:B------:R-:W-:-:S04]  /*3e00*/  SHF.R.S32.HI R9, RZ, 0x1f, R8 ;  /* 0x0000001fff097819 */ /* 0x000fc80000011408 */
[----:B------:R-:W-:-:S04]  /*3e10*/  LEA.HI R9, R9, R8, RZ, 0x4 ;  /* 0x0000000809097211 */ /* 0x000fc800078f20ff */
[----:B------:R-:W-:-:S04]  /*3e20*/  SHF.R.S32.HI R8, RZ, 0x4, R9 ;  /* 0x00000004ff087819 */ /* 0x000fc80000011409 */
[----:B------:R-:W-:-:S05]  /*3e30*/  LEA.HI.SX32 R8, R57, R8, 0x1d ;  /* 0x0000000839087211 */ /* 0x000fca00078feaff */
[----:B------:R-:W-:Y:S02]  /*3e40*/  IMAD.SHL.U32 R55, R8, 0x8, RZ ;  /* 0x0000000808377824 */ /* 0x000fe400078e00ff */
[----:B------:R-:W-:-:S03]  /*3e50*/  IMAD.IADD R8, R0, 0x1, R67 ;  /* 0x0000000100087824 */ /* 0x000fc600078e0243 */
[----:B------:R-:W-:Y:S01]  /*3e60*/  LOP3.LUT R9, R56, 0x38, R55, 0xf8, !PT ;  /* 0x0000003838097812 */ /* 0x000fe200078ef837 */
[----:B------:R-:W-:-:S03]  /*3e70*/  IMAD R8, R8, 0x2, R17 ;  /* 0x0000000208087824 */ /* 0x000fc600078e0211 */
[----:B------:R-:W-:-:S05]  /*3e80*/  LOP3.LUT R9, R9, R50, RZ, 0x3c, !PT ;  /* 0x0000003209097212 */ /* 0x000fca00078e3cff */
[----:B----4-:R-:W-:-:S04]  /*3e90*/  IMAD R10, R10, 0x200, R9 ;  /* 0x000002000a0a7824 */ /* 0x010fc800078e0209 */
[----:B------:R-:W-:-:S04]  /*3ea0*/  IMAD.IADD R10, R67, 0x1, R10 ;  /* 0x00000001430a7824 */ /* 0x000fc800078e020a */
[----:B------:R-:W-:Y:S02]  /*3eb0*/  IMAD R12, R10, 0x2, R17 ;  /* 0x000000020a0c7824 */ /* 0x000fe400078e0211 */
[----:B------:R-:W4:Y:S04]  /*3ec0*/  LDS.128 R8, [R8+0x22400] ;  /* 0x0224000008087984 */ /* 0x000f280000000c00 */
[----:B-1----:R-:W1:Y:S01]  /*3ed0*/  LDS.128 R12, [R12+0x22400] ;  /* 0x022400000c0c7984 */ /* 0x002e620000000c00 */
[----:B------:R-:W-:Y:S05]  /*3ee0*/  @P5 BRA `(.L_x_8622) ;  /* 0x0000000400745947 */ /* 0x000fea0003800000 */
[----:B------:R-:W-:Y:S02]  /*3ef0*/  SHF.R.U32.HI R69, RZ, 0x10, R25 ;  /* 0x00000010ff457819 */ /* 0x000fe40000011619 */
[----:B------:R-:W-:Y:S02]  /*3f00*/  SHF.R.U32.HI R67, RZ, 0x10, R5 ;  /* 0x00000010ff437819 */ /* 0x000fe40000011605 */
[----:B------:R-:W-:Y:S01]  /*3f10*/  PRMT R69, R73, 0x5410, R69 ;  /* 0x0000541049457816 */ /* 0x000fe20000000045 */
[----:B-1----:R-:W-:Y:S01]  /*3f20*/  IMAD.U32 R73, R13, 0x10000, RZ ;  /* 0x000100000d497824 */ /* 0x002fe200078e00ff */
[----:B------:R-:W-:Y:S01]  /*3f30*/  PRMT R67, R71, 0x5410, R67 ;  /* 0x0000541047437816 */ /* 0x000fe20000000043 */
[----:B----4-:R-:W-:Y:S01]  /*3f40*/  IMAD.U32 R71, R9, 0x10000, RZ ;  /* 0x0001000009477824 */ /* 0x010fe200078e00ff */
        /* <DEDUP_REMOVED lines=8> */
[C---:B------:R-:W-:Y:S01]  /*3fd0*/  FMUL.FTZ R13, R80.reuse, R69 ;  /* 0x00000045500d7220 */ /* 0x040fe20000410000 */
[----:B------:R-:W-:Y:S01]  /*3fe0*/  FFMA.FTZ R76, R71, R76, -R78 ;  /* 0x0000004c474c7223 */ /* 0x000fe2000001084e */
[----:B------:R-:W-:Y:S01]  /*3ff0*/  LOP3.LUT R78, R9, 0xffff0000, RZ, 0xc0, !PT ;  /* 0xffff0000094e7812 */ /* 0x000fe200078ec0ff */
[----:B------:R-:W-:Y:S01]  /*4000*/  FFMA.FTZ R74, R71, R74, R73 ;  /* 0x0000004a474a7223 */ /* 0x000fe20000010049 */
[----:B------:R-:W-:Y:S01]  /*4010*/  SHF.R.U32.HI R71, RZ, 0x10, R27 ;  /* 0x00000010ff477819 */ /* 0x000fe2000001161b */
[-C--:B------:R-:W-:Y:S01]  /*4020*/  FMUL.FTZ R80, R80, R67.reuse ;  /* 0x0000004350507220 */ /* 0x080fe20000410000 */
[----:B------:R-:W-:Y:S01]  /*4030*/  SHF.R.U32.HI R73, RZ, 0x10, R7 ;  /* 0x00000010ff497819 */ /* 0x000fe20000011607 */
[C---:B------:R-:W-:Y:S01]  /*4040*/  FFMA.FTZ R13, R78.reuse, R67, -R13 ;  /* 0x000000434e0d7223 */ /* 0x040fe2000001080d */
[----:B------:R-:W-:Y:S01]  /*4050*/  PRMT R71, R75, 0x5410, R71 ;  /* 0x000054104b477816 */ /* 0x000fe20000000047 */
[----:B------:R-:W-:Y:S01]  /*4060*/  FFMA.FTZ R9, R78, R69, R80 ;  /* 0x000000454e097223 */ /* 0x000fe20000010050 */
[----:B------:R-:W-:Y:S01]  /*4070*/  PRMT R73, R82, 0x5410, R73 ;  /* 0x0000541052497816 */ /* 0x000fe20000000049 */
[----:B------:R-:W-:Y:S01]  /*4080*/  IMAD.U32 R80, R15, 0x10000, RZ ;  /* 0x000100000f507824 */ /* 0x000fe200078e00ff */
[----:B------:R-:W-:Y:S01]  /*4090*/  SHF.R.U64 R5, R4, 0x10, R5 ;  /* 0x0000001004057819 */ /* 0x000fe20000001205 */
        /* <DEDUP_REMOVED lines=12> */
[-C--:B------:R-:W-:Y:S01]  /*4160*/  FMUL.FTZ R15, R15, R4.reuse ;  /* 0x000000040f0f7220 */ /* 0x080fe20000410000 */
[----:B------:R-:W-:Y:S01]  /*4170*/  PRMT R25, R79, 0x5410, R25 ;  /* 0x000054104f197816 */ /* 0x000fe20000000019 */
[C---:B------:R-:W-:Y:S02]  /*4180*/  IMAD.U32 R80, R12.reuse, 0x10000, RZ ;  /* 0x000100000c507824 */ /* 0x040fe400078e00ff */
[C---:B------:R-:W-:Y:S01]  /*4190*/  FFMA.FTZ R4, R11.reuse, R4, -R78 ;  /* 0x000000040b047223 */ /* 0x040fe2000001084e */
[----:B------:R-:W-:Y:S01]  /*41a0*/  FFMA.FTZ R24, R11, R24, R15 ;  /* 0x000000180b187223 */ /* 0x000fe2000001000f */
[----:B------:R-:W-:Y:S01]  /*41b0*/  PRMT R15, R77, 0x5410, R5 ;  /* 0x000054104d0f7816 */ /* 0x000fe20000000005 */
[C---:B------:R-:W-:Y:S01]  /*41c0*/  IMAD.U32 R11, R25.reuse, 0x10000, RZ ;  /* 0x00010000190b7824 */ /* 0x040fe200078e00ff */
[----:B------:R-:W-:Y:S01]  /*41d0*/  LOP3.LUT R12, R12, 0xffff0000, RZ, 0xc0, !PT ;  /* 0xffff00000c0c7812 */ /* 0x000fe200078ec0ff */
[----:B------:R-:W-:Y:S01]  /*41e0*/  IMAD.U32 R78, R8, 0x10000, RZ ;  /* 0x00010000084e7824 */ /* 0x000fe200078e00ff */
[----:B------:R-:W-:Y:S01]  /*41f0*/  LOP3.LUT R25, R25, 0xffff0000, RZ, 0xc0, !PT ;  /* 0xffff000019197812 */ /* 0x000fe200078ec0ff */
[C---:B------:R-:W-:Y:S01]  /*4200*/  IMAD.U32 R5, R15.reuse, 0x10000, RZ ;  /* 0x000100000f057824 */ /* 0x040fe200078e00ff */
[----:B------:R-:W-:Y:S01]  /*4210*/  SHF.R.U64 R26, R26, 0x10, R27 ;  /* 0x000000101a1a7819 */ /* 0x000fe2000000121b */
[----:B------:R-:W-:Y:S01]  /*4220*/  FMUL.FTZ R71, R80, R11 ;  /* 0x0000000b50477220 */ /* 0x000fe20000410000 */
        /* <DEDUP_REMOVED lines=9> */
[----:B------:R-:W-:-:S02]  /*42c0*/  IMAD.U32 R7, R14, 0x10000, RZ ;  /* 0x000100000e077824 */ /* 0x000fc400078e00ff */
[----:B------:R-:W-:Y:S01]  /*42d0*/  FFMA.FTZ R8, R8, R25, R12 ;  /* 0x0000001908087223 */ /* 0x000fe2000001000c */
[----:B------:R-:W-:Y:S02]  /*42e0*/  IMAD.U32 R27, R26, 0x10000, RZ ;  /* 0x000100001a1b7824 */ /* 0x000fe400078e00ff */
[C---:B------:R-:W-:Y:S01]  /*42f0*/  FFMA.FTZ R5, R78.reuse, R5, -R71 ;  /* 0x000000054e057223 */ /* 0x040fe20000010847 */
[----:B------:R-:W-:Y:S02]  /*4300*/  IMAD.U32 R25, R15, 0x10000, RZ ;  /* 0x000100000f197824 */ /* 0x000fe400078e00ff */
[----:B------:R-:W-:Y:S01]  /*4310*/  FFMA.FTZ R11, R78, R11, R80 ;  /* 0x0000000b4e0b7223 */ /* 0x000fe20000010050 */
[----:B------:R-:W-:Y:S02]  /*4320*/  IMAD.U32 R12, R10, 0x10000, RZ ;  /* 0x000100000a0c7824 */ /* 0x000fe400078e00ff */
[C---:B------:R-:W-:Y:S01]  /*4330*/  FMUL.FTZ R71, R7.reuse, R27 ;  /* 0x0000001b07477220 */ /* 0x040fe20000410000 */
[----:B------:R-:W-:Y:S01]  /*4340*/  FMUL.FTZ R78, R7, R25 ;  /* 0x00000019074e7220 */ /* 0x000fe20000410000 */
[----:B------:R-:W-:-:S02]  /*4350*/  LOP3.LUT R14, R14, 0xffff0000, RZ, 0xc0, !PT ;  /* 0xffff00000e0e7812 */ /* 0x000fc400078ec0ff */
[----:B------:R-:W-:Y:S01]  /*4360*/  FFMA.FTZ R7, R12, R25, -R71 ;  /* 0x000000190c077223 */ /* 0x000fe20000010847 */
[----:B------:R-:W-:Y:S01]  /*4370*/  LOP3.LUT R25, R26, 0xffff0000, RZ, 0xc0, !PT ;  /* 0xffff00001a197812 */ /* 0x000fe200078ec0ff */
[----:B------:R-:W-:Y:S01]  /*4380*/  FFMA.FTZ R12, R12, R27, R78 ;  /* 0x0000001b0c0c7223 */ /* 0x000fe2000001004e */
[----:B------:R-:W-:Y:S02]  /*4390*/  LOP3.LUT R15, R15, 0xffff0000, RZ, 0xc0, !PT ;  /* 0xffff00000f0f7812 */ /* 0x000fe400078ec0ff */
[----:B------:R-:W-:Y:S01]  /*43a0*/  LOP3.LUT R10, R10, 0xffff0000, RZ, 0xc0, !PT ;  /* 0xffff00000a0a7812 */ /* 0x000fe200078ec0ff */
[C---:B------:R-:W-:Y:S01]  /*43b0*/  FMUL.FTZ R27, R14.reuse, R25 ;  /* 0x000000190e1b7220 */ /* 0x040fe20000410000 */
[----:B------:R-:W-:Y:S01]  /*43c0*/  F2FP.BF16.F32.PACK_AB R13, R13, R76 ;  /* 0x0000004c0d0d723e */ /* 0x000fe200000010ff */
[----:B------:R-:W-:Y:S01]  /*43d0*/  FMUL.FTZ R26, R14, R15 ;  /* 0x0000000f0e1a7220 */ /* 0x000fe20000410000 */
[----:B------:R-:W-:Y:S01]  /*43e0*/  F2FP.BF16.F32.PACK_AB R11, R8, R11 ;  /* 0x0000000b080b723e */ /* 0x000fe200000010ff */
[----:B------:R-:W-:Y:S01]  /*43f0*/  FFMA.FTZ R14, R10, R15, -R27 ;  /* 0x0000000f0a0e7223 */ /* 0x000fe2000001081b */
[----:B------:R-:W-:Y:S01]  /*4400*/  F2FP.BF16.F32.PACK_AB R4, R4, R69 ;  /* 0x000000450404723e */ /* 0x000fe200000010ff */
[----:B------:R-:W-:Y:S01]  /*4410*/  FFMA.FTZ R25, R10, R25, R26 ;  /* 0x000000190a197223 */ /* 0x000fe2000001001a */
        /* <DEDUP_REMOVED lines=10> */
.L_x_8622:
[----:B------:R-:W-:Y:S05]  /*44c0*/  BSYNC B1 ;  /* 0x0000000000017941 */ /* 0x000fea0003800000 */
.L_x_8621:
        /* <DEDUP_REMOVED lines=10> */
.L_x_8602:
[----:B------:R-:W-:-:S13]  /*4570*/  ISETP.NE.AND P3, PT, R187, 0x3, PT ;  /* 0x00000003bb00780c */ /* 0x000fda0003f65270 */
[----:B------:R-:W-:Y:S05]  /*4580*/  @!P3 BRA `(.L_x_8623) ;  /* 0x000000000004b947 */ /* 0x000fea0003800000 */
[----:B------:R-:W-:Y:S01]  /*4590*/  BPT.TRAP 0x1 ;  /* 0x000000040000795c */ /* 0x000fe20000300000 */
.L_x_8623:
[----:B------:R-:W-:Y:S01]  /*45a0*/  IMAD R61, R185, 0x8, R17 ;  /* 0x00000008b93d7824 */ /* 0x000fe200078e0211 */
[----:B------:R-:W-:Y:S01]  /*45b0*/  SHF.L.U32 R68, R191, 0x1f, RZ ;  /* 0x0000001fbf447819 */ /* 0x000fe200000006ff */
[----:B------:R-:W-:Y:S01]  /*45c0*/  BSSY B1, `(.L_x_8624) ;  /* 0x0000004000017945 */ /* 0x000fe20003800000 */
[----:B------:R-:W-:Y:S02]  /*45d0*/  SHF.R.S32.HI R65, RZ, 0x1f, R63 ;  /* 0x0000001fff417819 */ /* 0x000fe4000001143f */
[----:B------:R-:W1:Y:S02]  /*45e0*/  SYNCS.PHASECHK.TRANS64.TRYWAIT P4, [R61+URZ+0x38890], R68 ;  /* 0x038890443d0075a7 */ /* 0x000e64000808017f */
[----:B-1----:R-:W-:Y:S05]  /*45f0*/  @!P4 BRA `(.L_x_8625) ;  /* 0x000001f40000c947 */ /* 0x002fea0003800000 */
.L_x_8887:
[----:B------:R-:W-:Y:S05]  /*4600*/  BSYNC B1 ;  /* 0x0000000000017941 */ /* 0x000fea0003800000 */
.L_x_8624:
        /* <DEDUP_REMOVED lines=24> */
.L_x_8891:
        /* <DEDUP_REMOVED lines=18> */
.L_x_8610:
[----:B------:R-:W-:Y:S05]  /*48b0*/  BSYNC B0 ;  /* 0x0000000000007941 */ /* 0x000fea0003800000 */
.L_x_8601:
        /* <DEDUP_REMOVED lines=17> */
.L_x_8628:
[----:B------:R-:W-:Y:S05]  /*49d0*/  BSYNC B0 ;  /* 0x0000000000007941 */ /* 0x000fea0003800000 */
.L_x_8627:
[----:B------:R-:W1:Y:S01]  /*49e0*/  SYNCS.PHASECHK.TRANS64.TRYWAIT P3, [R61+URZ+0x388b0], R68 ;  /* 0x0388b0443d0075a7 */ /* 0x000e62000806017f */
[----:B------:R-:W-:Y:S04]  /*49f0*/  BSSY B0, `(.L_x_8629) ;  /* 0x0000002000007945 */ /* 0x000fe80003800000 */
[----:B-1----:R-:W-:Y:S05]  /*4a00*/  @!P3 BRA `(.L_x_8630) ;  /* 0x000001f00054b947 */ /* 0x002fea0003800000 */
.L_x_8892:
[----:B------:R-:W-:Y:S05]  /*4a10*/  BSYNC B0 ;  /* 0x0000000000007941 */ /* 0x000fea0003800000 */
.L_x_8629:
        /* <DEDUP_REMOVED lines=21> */
[----:B------:R-:W4:Y:S01]  /*4b70*/  LDL R27, [R1+0x1c] ;  /* 0x00001c00011b7983 */ /* 0x000f220000100800 */
[----:B------:R-:W-:-:S03]  /*4b80*/  ULDC UR4, c[0x0][0x320] ;  /* 0x0000c80000047ab9 */ /* 0x000fc60000000800 */
[----:B---3--:R-:W3:Y:S04]  /*4b90*/  LDL R14, [R1+0x20] ;  /* 0x00002000010e7983 */ /* 0x008ee80000100800 */
[----:B------:R-:W5:Y:S01]  /*4ba0*/  LDL R26, [R1+0x24] ;  /* 0x00002400011a7983 */ /* 0x000f620000100800 */
[----:B------:R-:W-:Y:S01]  /*4bb0*/  ISETP.GE.AND P5, PT, R18, UR4, PT ;  /* 0x0000000412007c0c */ /* 0x000fe2000bfa6270 */
[----:B------:R-:W-:Y:S01]  /*4bc0*/  IMAD R8, R185, 0x8000, R46 ;  /* 0x00008000b9087824 */ /* 0x000fe200078e022e */
[----:B------:R-:W-:Y:S01]  /*4bd0*/  LOP3.LUT P3, RZ, R194, 0x4, RZ, 0xc0, !PT ;  /* 0x00000004c2ff7812 */ /* 0x000fe2000786c0ff */
[----:B------:R-:W5:Y:S02]  /*4be0*/  LDL R25, [R1+0x28] ;  /* 0x0000280001197983 */ /* 0x000f640000100800 */
[----:B------:R-:W-:-:S02]  /*4bf0*/  IMAD R13, R8, 0x2, R17 ;  /* 0x00000002080d7824 */ /* 0x000fc400078e0211 */
[----:B------:R-:W5:Y:S04]  /*4c00*/  LDL R24, [R1+0x2c] ;  /* 0x00002c0001187983 */ /* 0x000f680000100800 */
[----:B------:R-:W5:Y:S01]  /*4c10*/  LDL R15, [R1+0x30] ;  /* 0x00003000010f7983 */ /* 0x000f620000100800 */
[----:B------:R-:W-:-:S03]  /*4c20*/  VIADD R12, R8, 0x20 ;  /* 0x00000020080c7836 */ /* 0x000fc60000000000 */
[----:B------:R-:W1:Y:S01]  /*4c30*/  @!P5 LDS.128 R4, [R13+0x400] ;  /* 0x000400000d04d984 */ /* 0x000e620000000c00 */
[----:B------:R-:W-:Y:S01]  /*4c40*/  @P3 VIADD R12, R8, 0xffffffe0 ;  /* 0xffffffe0080c3836 */ /* 0x000fe20000000000 */
[-C--:B0-----:R-:W-:Y:S02]  /*4c50*/  @!P5 LEA R8, P3, R18, R11.reuse, 0x1 ;  /* 0x0000000b1208d211 */ /* 0x081fe400078608ff */
[----:B------:R-:W5:Y:S01]  /*4c60*/  LDL R62, [R1+0x38] ;  /* 0x00003800013e7983 */ /* 0x000f620000100800 */
[----:B------:R-:W-:Y:S01]  /*4c70*/  IMAD R12, R12, 0x2, R17 ;  /* 0x000000020c0c7824 */ /* 0x000fe200078e0211 */
[----:B--2---:R-:W-:Y:S02]  /*4c80*/  @!P5 LEA.HI.X R9, R18, R10, R19, 0x1, P3 ;  /* 0x0000000a1209d211 */ /* 0x004fe400018f0c13 */
[C---:B------:R-:W-:Y:S01]  /*4c90*/  ISETP.GE.AND P3, PT, R184.reuse, UR4, PT ;  /* 0x00000004b8007c0c */ /* 0x040fe2000bf66270 */
[----:B------:R-:W2:Y:S04]  /*4ca0*/  LDL R55, [R1+0x3c] ;  /* 0x00003c0001377983 */ /* 0x000ea80000100800 */
[----:B------:R-:W2:Y:S04]  /*4cb0*/  LDL R54, [R1+0x40] ;  /* 0x0000400001367983 */ /* 0x000ea80000100800 */
[----:B-1----:R0:W-:Y:S04]  /*4cc0*/  @!P5 ST.E.128 desc[UR40][R8.64], R4 ;  /* 0x000000040800d985 */ /* 0x0021e8000c101d28 */
[----:B------:R-:W1:Y:S01]  /*4cd0*/  @!P3 LDS.128 R4, [R12+0x400] ;  /* 0x000400000c04b984 */ /* 0x000e620000000c00 */
[----:B0-----:R-:W-:-:S04]  /*4ce0*/  @!P3 LEA R8, P5, R184, R11, 0x1 ;  /* 0x0000000bb808b211 */ /* 0x001fc800078a08ff */
[----:B------:R-:W-:Y:S02]  /*4cf0*/  @!P3 LEA.HI.X R9, R184, R10, R196, 0x1, P5 ;  /* 0x0000000ab809b211 */ /* 0x000fe400028f0cc4 */
[----:B------:R-:W-:-:S03]  /*4d00*/  ISETP.GE.AND P5, PT, R226, UR4, PT ;  /* 0x00000004e2007c0c */ /* 0x000fc6000bfa6270 */
[----:B-1----:R0:W-:Y:S10]  /*4d10*/  @!P3 ST.E.128 desc[UR40][R8.64], R4 ;  /* 0x000000040800b985 */ /* 0x0021f4000c101d28 */
[----:B------:R-:W1:Y:S01]  /*4d20*/  @!P5 LDS.128 R4, [R13+0x2400] ;  /* 0x002400000d04d984 */ /* 0x000e620000000c00 */
[----:B0-----:R-:W-:-:S05]  /*4d30*/  @!P5 LEA R8, P3, R226, R11, 0x1 ;  /* 0x0000000be208d211 */ /* 0x001fca00078608ff */
[----:B----4-:R-:W-:Y:S01]  /*4d40*/  @!P5 IMAD.X R9, R10, 0x1, R27, P3 ;  /* 0x000000010a09d824 */ /* 0x010fe200018e061b */
[C---:B------:R-:W-:Y:S01]  /*4d50*/  ISETP.GE.AND P3, PT, R225.reuse, UR4, PT ;  /* 0x00000004e1007c0c */ /* 0x040fe2000bf66270 */
[----:B------:R-:W4:Y:S04]  /*4d60*/  LDL R27, [R1+0x44] ;  /* 0x00004400011b7983 */ /* 0x000f280000100800 */
[----:B-1----:R0:W-:Y:S08]  /*4d70*/  @!P5 ST.E.128 desc[UR40][R8.64], R4 ;  /* 0x000000040800d985 */ /* 0x0021f0000c101d28 */
[----:B------:R-:W1:Y:S01]  /*4d80*/  @!P3 LDS.128 R4, [R12+0x2400] ;  /* 0x002400000c04b984 */ /* 0x000e620000000c00 */
[----:B0-----:R-:W-:-:S05]  /*4d90*/  @!P3 LEA R8, P5, R225, R11, 0x1 ;  /* 0x0000000be108b211 */ /* 0x001fca00078a08ff */
[----:B---3--:R-:W-:Y:S02]  /*4da0*/  @!P3 IMAD.X R9, R10, 0x1, R14, P5 ;  /* 0x000000010a09b824 */ /* 0x008fe400028e060e */
[----:B------:R-:W3:Y:S01]  /*4db0*/  LDL R14, [R1+0x34] ;  /* 0x00003400010e7983 */ /* 0x000ee20000100800 */
[----:B------:R-:W-:-:S03]  /*4dc0*/  ISETP.GE.AND P5, PT, R224, UR4, PT ;  /* 0x00000004e0007c0c */ /* 0x000fc6000bfa6270 */
[----:B-1----:R0:W-:Y:S10]  /*4dd0*/  @!P3 ST.E.128 desc[UR40][R8.64], R4 ;  /* 0x000000040800b985 */ /* 0x0021f4000c101d28 */
[----:B------:R-:W1:Y:S01]  /*4de0*/  @!P5 LDS.128 R4, [R13+0x4400] ;  /* 0x004400000d04d984 */ /* 0x000e620000000c00 */
[----:B0-----:R-:W-:-:S05]  /*4df0*/  @!P5 LEA R8, P3, R224, R11, 0x1 ;  /* 0x0000000be008d211 */ /* 0x001fca00078608ff */
[----:B-----5:R-:W-:Y:S01]  /*4e00*/  @!P5 IMAD.X R9, R10, 0x1, R26, P3 ;  /* 0x000000010a09d824 */ /* 0x020fe200018e061a */
[C---:B------:R-:W-:Y:S01]  /*4e10*/  ISETP.GE.AND P3, PT, R223.reuse, UR4, PT ;  /* 0x00000004df007c0c */ /* 0x040fe2000bf66270 */
[----:B------:R-:W5:Y:S04]  /*4e20*/  LDL R26, [R1+0x48] ;  /* 0x00004800011a7983 */ /* 0x000f680000100800 */
[----:B-1----:R0:W-:Y:S08]  /*4e30*/  @!P5 ST.E.128 desc[UR40][R8.64], R4 ;  /* 0x000000040800d985 */ /* 0x0021f0000c101d28 */
[----:B------:R-:W1:Y:S01]  /*4e40*/  @!P3 LDS.128 R4, [R12+0x4400] ;  /* 0x004400000c04b984 */ /* 0x000e620000000c00 */
[----:B0-----:R-:W-:-:S05]  /*4e50*/  @!P3 LEA R8, P5, R223, R11, 0x1 ;  /* 0x0000000bdf08b211 */ /* 0x001fca00078a08ff */
[----:B------:R-:W-:Y:S01]  /*4e60*/  @!P3 IMAD.X R9, R10, 0x1, R25, P5 ;  /* 0x000000010a09b824 */ /* 0x000fe200028e0619 */
        /* <DEDUP_REMOVED lines=11> */
[----:B------:R-:W-:Y:S02]  /*4f20*/  @!P3 IMAD.X R9, R10, 0x1, R15, P5 ;  /* 0x000000010a09b824 */ /* 0x000fe400028e060f */
[----:B------:R-:W5:Y:S01]  /*4f30*/  LDL R15, [R1+0x4] ;  /* 0x00000400010f7983 */ /* 0x000f620000100800 */
[----:B------:R-:W-:-:S03]  /*4f40*/  ISETP.GE.AND P5, PT, R220, UR4, PT ;  /* 0x00000004dc007c0c */ /* 0x000fc6000bfa6270 */
[----:B-1----:R0:W-:Y:S10]  /*4f50*/  @!P3 ST.E.128 desc[UR40][R8.64], R4 ;  /* 0x000000040800b985 */ /* 0x0021f4000c101d28 */
        /* <DEDUP_REMOVED lines=8> */
[----:B------:R-:W-:Y:S01]  /*4fe0*/  @!P3 IMAD.X R9, R10, 0x1, R62, P5 ;  /* 0x000000010a09b824 */ /* 0x000fe200028e063e */
[----:B------:R-:W-:-:S04]  /*4ff0*/  ISETP.GE.AND P5, PT, R218, UR4, PT ;  /* 0x00000004da007c0c */ /* 0x000fc8000bfa6270 */
        /* <DEDUP_REMOVED lines=8> */
[----:B------:R-:W-:Y:S01]  /*5080*/  @!P3 IMAD.X R9, R10, 0x1, R54, P5 ;  /* 0x000000010a09b824 */ /* 0x000fe200028e0636 */
[----:B------:R-:W-:-:S04]  /*5090*/  ISETP.GE.AND P5, PT, R216, UR4, PT ;  /* 0x00000004d8007c0c */ /* 0x000fc8000bfa6270 */
[----:B-1----:R0:W-:Y:S09]  /*50a0*/  @!P3 ST.E.128 desc[UR40][R8.64], R4 ;  /* 0x000000040800b985 */ /* 0x0021f2000c101d28 */
[----:B------:R-:W1:Y:S01]  /*50b0*/  @!P5 LDS.128 R4, [R13+0xc400] ;  /* 0x00c400000d04d984 */ /* 0x000e620000000c00 */
[----:B0-----:R-:W-:-:S05]  /*50c0*/  @!P5 LEA R8, P3, R216, R11, 0x1 ;  /* 0x0000000bd808d211 */ /* 0x001fca00078608ff */
[----:B----4-:R-:W-:Y:S01]  /*50d0*/  @!P5 IMAD.X R9, R10, 0x1, R27, P3 ;  /* 0x000000010a09d824 */ /* 0x010fe200018e061b */
[----:B------:R-:W-:-:S04]  /*50e0*/  ISETP.GE.AND P3, PT, R215, UR4, PT ;  /* 0x00000004d7007c0c */ /* 0x000fc8000bf66270 */
[----:B-1----:R0:W-:Y:S09]  /*50f0*/  @!P5 ST.E.128 desc[UR40][R8.64], R4 ;  /* 0x000000040800d985 */ /* 0x0021f2000c101d28 */
[----:B------:R-:W1:Y:S01]  /*5100*/  @!P3 LDS.128 R4, [R12+0xc400] ;  /* 0x00c400000c04b984 */ /* 0x000e620000000c00 */
[----:B0-----:R-:W-:-:S05]  /*5110*/  @!P3 LEA R8, P5, R215, R11, 0x1 ;  /* 0x0000000bd708b211 */ /* 0x001fca00078a08ff */
[----:B-----5:R-:W-:Y:S01]  /*5120*/  @!P3 IMAD.X R9, R10, 0x1, R26, P5 ;  /* 0x000000010a09b824 */ /* 0x020fe200028e061a */
        /* <DEDUP_REMOVED lines=9> */
[----:B---3--:R-:W-:-:S05]  /*51c0*/  @!P3 IMAD.X R9, R10, 0x1, R14, P5 ;  /* 0x000000010a09b824 */ /* 0x008fca00028e060e */
[----:B-1----:R4:W-:Y:S03]  /*51d0*/  @!P3 ST.E.128 desc[UR40][R8.64], R4 ;  /* 0x000000040800b985 */ /* 0x0029e6000c101d28 */
.L_x_8632:
[----:B------:R-:W-:Y:S05]  /*51e0*/  BSYNC B0 ;  /* 0x0000000000007941 */ /* 0x000fea0003800000 */
.L_x_8631:
[----:B------:R-:W-:Y:S01]  /*51f0*/  @!PT LDS RZ, [RZ] ;  /* 0x00000000fffff984 */ /* 0x000fe20000000800 */
[----:B------:R-:W-:Y:S01]  /*5200*/  @!PT LDS RZ, [RZ] ;  /* 0x00000000fffff984 */ /* 0x000fe20000000800 */
[----:B------:R-:W-:Y:S01]  /*5210*/  @!PT LDS RZ, [RZ] ;  /* 0x00000000fffff984 */ /* 0x000fe20000000800 */
[----:B------:R-:W-:Y:S01]  /*5220*/  @!PT LDS RZ, [RZ] ;  /* 0x00000000fffff984 */ /* 0x000fe20000000800 */
[----:B------:R5:W-:Y:S06]  /*5230*/  MEMBAR.ALL.CTA ;  /* 0x0000000000007992 */ /* 0x000bec0000008000 */
[----:B-----5:R-:W5:Y:S01]  /*5240*/  FENCE.VIEW.ASYNC.S ;  /* 0x00000000000073c6 */ /* 0x020f620000000000 */
[----:B-1----:R-:W-:Y:S01]  /*5250*/  @!P4 VIADD R61, R61, 0x388c0 ;  /* 0x000388c03d3dc836 */ /* 0x002fe20000000000 */
        /* <DEDUP_REMOVED lines=10> */
.L_x_8596:
[----:B------:R-:W4:Y:S01]  /*5300*/  LDL R4, [R1+0x7c] ;  /* 0x00007c0001047983 */ /* 0x000f220000100800 */
[----:B------:R-:W-:Y:S01]  /*5310*/  BSSY B0, `(.L_x_8634) ;  /* 0x0000005000007945 */ /* 0x000fe20003800000 */
[----:B----4-:R-:W-:-:S03]  /*5320*/  ISETP.NE.AND P0, PT, R4, 0x1, PT ;  /* 0x000000010400780c */ /* 0x010fc60003f05270 */
[----:B------:R-:W-:Y:S10]  /*5330*/  @P3 BRA `(.L_x_8635) ;  /* 0x0000000000083947 */ /* 0x000ff40003800000 */
[----:B------:R-:W1:Y:S02]  /*5340*/  FENCE.VIEW.ASYNC.G ;  /* 0x00000000000073c6 */ /* 0x000e640000000100 */
[----:B-1----:R-:W-:Y:S06]  /*5350*/  BAR.ARV 0xc, 0x180 ;  /* 0x0306000000007b1d */ /* 0x002fec0000002000 */
.L_x_8635:
[----:B------:R-:W-:Y:S05]  /*5360*/  BSYNC B0 ;  /* 0x0000000000007941 */ /* 0x000fea0003800000 */
.L_x_8634:
[----:B------:R-:W-:Y:S04]  /*5370*/  BSSY B7, `(.L_x_8636) ;  /* 0x000101f000077945 */ /* 0x000fe80003800000 */
[----:B------:R-:W-:Y:S05]  /*5380*/  @!P0 BRA `(.L_x_8637) ;  /* 0x0000002000288947 */ /* 0x000fea0003800000 */
[----:B------:R-:W1:Y:S01]  /*5390*/  LDC R0, c[0x0][0x448] ;  /* 0x00011200ff007b82 */ /* 0x000e620000000800 */
[----:B------:R-:W-:Y:S01]  /*53a0*/  VIADD R3, R214, 0x3f ;  /* 0x0000003fd6037836 */ /* 0x000fe20000000000 */
[----:B------:R-:W-:Y:S01]  /*53b0*/  BSSY B0, `(.L_x_8638) ;  /* 0x000002c000007945 */ /* 0x000fe20003800000 */
[----:B-1----:R-:W-:-:S13]  /*53c0*/  ISETP.NE.AND P0, PT, R0, 0x1, PT ;  /* 0x000000010000780c */ /* 0x002fda0003f05270 */
[----:B------:R-:W1:Y:S08]  /*53d0*/  @P0 LDC R0, c[0x0][0x44c] ;  /* 0x00011300ff000b82 */ /* 0x000e700000000800 */
[----:B------:R-:W4:Y:S01]  /*53e0*/  @P0 LDC R5, c[0x0][0x450] ;  /* 0x00011400ff050b82 */ /* 0x000f220000000800 */
[----:B-1----:R-:W-:-:S05]  /*53f0*/  @P0 IMAD.HI.U32 R0, R3, R0, RZ ;  /* 0x0000000003000227 */ /* 0x002fca00078e00ff */
[----:B----4-:R-:W-:-:S05]  /*5400*/  @P0 SHF.R.U32.HI R3, RZ, R5, R0 ;  /* 0x00000005ff030219 */ /* 0x010fca0000011600 */
[----:B------:R-:W-:-:S05]  /*5410*/  IMAD.IADD R3, R38, 0x1, R3 ;  /* 0x0000000126037824 */ /* 0x000fca00078e0203 */
[----:B------:R-:W-:-:S04]  /*5420*/  SHF.R.S32.HI R0, RZ, 0x1f, R3 ;  /* 0x0000001fff007819 */ /* 0x000fc80000011403 */
[----:B------:R-:W-:Y:S01]  /*5430*/  LEA.HI R0, R0, R3, RZ, 0x6 ;  /* 0x0000000300007211 */ /* 0x000fe200078f30ff */
[----:B------:R-:W-:-:S03]  /*5440*/  IMAD.MOV.U32 R3, RZ, RZ, RZ ;  /* 0x000000ffff037224 */ /* 0x000fc600078e00ff */
[----:B------:R-:W-:-:S04]  /*5450*/  SHF.R.S32.HI R0, RZ, 0x6, R0 ;  /* 0x00000006ff007819 */ /* 0x000fc80000011400 */
[----:B--2---:R-:W-:-:S04]  /*5460*/  VIMNMX R10, R37, R0, PT ;  /* 0x00000000250a7248 */ /* 0x004fc80003fe0100 */
        /* <DEDUP_REMOVED lines=9> */
[----:B------:R-:W-:-:S05]  /*5500*/  IABS R8, R9 ;  /* 0x0000000900087213 */ /* 0x000fca0000000000 */
[----:B------:R-:W-:Y:S02]  /*5510*/  IMAD.MOV R8, RZ, RZ, -R8 ;  /* 0x000000ffff087224 */ /* 0x000fe400078e0a08 */
[----:B-1----:R-:W1:Y:S02]  /*5520*/  MUFU.RCP R4, R4 ;  /* 0x0000000400047308 */ /* 0x002e640000001000 */
[----:B-1---5:R-:W-:Y:S01]  /*5530*/  VIADD R2, R4, 0xffffffe ;  /* 0x0ffffffe04027836 */ /* 0x022fe20000000000 */
[----:B------:R-:W-:Y:S02]  /*5540*/  IABS R4, R0 ;  /* 0x0000000000047213 */ /* 0x000fe40000000000 */
[----:B------:R-:W-:-:S03]  /*5550*/  LOP3.LUT R0, R0, R9, RZ, 0x3c, !PT ;  /* 0x0000000900007212 */ /* 0x000fc600078e3cff */
[----:B------:R1:W2:Y:S01]  /*5560*/  F2I.FTZ.U32.TRUNC.NTZ R3, R2 ;  /* 0x0000000200037305 */ /* 0x0002a2000021f000 */
[----:B------:R-:W-:Y:S01]  /*5570*/  ISETP.GE.AND P2, PT, R0, RZ, PT ;  /* 0x000000ff0000720c */ /* 0x000fe20003f46270 */
[----:B-1----:R-:W-:Y:S02]  /*5580*/  IMAD.MOV.U32 R2, RZ, RZ, RZ ;  /* 0x000000ffff027224 */ /* 0x002fe400078e00ff */
[----:B--2---:R-:W-:-:S04]  /*5590*/  IMAD.MOV R6, RZ, RZ, -R3 ;  /* 0x000000ffff067224 */ /* 0x004fc800078e0a03 */
        /* <DEDUP_REMOVED lines=13> */
.L_x_8639:
[----:B------:R-:W-:Y:S05]  /*5670*/  BSYNC B0 ;  /* 0x0000000000007941 */ /* 0x000fea0003800000 */
.L_x_8638:
        /* <DEDUP_REMOVED lines=42> */
[----:B---3--:R-:W-:-:S02]  /*5920*/  CS2R R72, SRZ ;  /* 0x0000000000487805 */ /* 0x008fc4000001ff00 */
        /* <DEDUP_REMOVED lines=24> */
[----:B--2---:R-:W-:-:S05]  /*5ab0*/  IMAD R0, R0, R3, RZ ;  /* 0x0000000300007224 */ /* 0x004fca00078e02ff */
[----:B------:R-:W-:-:S04]  /*5ac0*/  VIADDMNMX R10, R0, R3, R10, PT ;  /* 0x00000003000a7246 */ /* 0x000fc8000380010a */
[----:B------:R-:W-:-:S13]  /*5ad0*/  ISETP.GT.AND P1, PT, R10, R0, PT ;  /* 0x000000000a00720c */ /* 0x000fda0003f24270 */
[----:B------:R-:W-:Y:S05]  /*5ae0*/  @!P1 BRA `(.L_x_8640) ;  /* 0x000000f8009c9947 */ /* 0x000fea0003800000 */
[----:B-----5:R-:W2:Y:S01]  /*5af0*/  LDL R2, [R1+0x70] ;  /* 0x0000700001027983 */ /* 0x020ea20000100800 */
[----:B------:R-:W-:Y:S01]  /*5b00*/  IMAD.MOV.U32 R5, RZ, RZ, 0x40000040 ;  /* 0x40000040ff057424 */ /* 0x000fe200078e00ff */
[----:B------:R-:W-:Y:S01]  /*5b10*/  BAR.SYNC.DEFER_BLOCKING 0xe, 0x100 ;  /* 0x0384000000007b1d */ /* 0x000fe20000010000 */
[----:B------:R-:W-:-:S03]  /*5b20*/  IMAD.MOV.U32 R9, RZ, RZ, 0x40000040 ;  /* 0x40000040ff097424 */ /* 0x000fc600078e00ff */
[----:B------:R-:W-:Y:S01]  /*5b30*/  R2UR UR7, R5 ;  /* 0x00000000050772ca */ /* 0x000fe200000e0000 */
[----:B------:R-:W-:Y:S01]  /*5b40*/  IMAD.MOV.U32 R7, RZ, RZ, 0x40000040 ;  /* 0x40000040ff077424 */ /* 0x000fe200078e00ff */
[----:B------:R-:W-:Y:S01]  /*5b50*/  ISETP.NE.AND P2, PT, R187, 0x3, PT ;  /* 0x00000003bb00780c */ /* 0x000fe20003f45270 */
[----:B------:R-:W-:Y:S01]  /*5b60*/  IMAD.MOV.U32 R5, RZ, RZ, 0x40000040 ;  /* 0x40000040ff057424 */ /* 0x000fe200078e00ff */
[----:B------:R-:W-:Y:S01]  /*5b70*/  R2UR UR15, R9 ;  /* 0x00000000090f72ca */ /* 0x000fe200000e0000 */
[----:B------:R-:W-:Y:S01]  /*5b80*/  IMAD.MOV.U32 R9, RZ, RZ, 0x40000040 ;  /* 0x40000040ff097424 */ /* 0x000fe200078e00ff */
[----:B------:R-:W-:Y:S01]  /*5b90*/  R2UR UR11, R7 ;  /* 0x00000000070b72ca */ /* 0x000fe200000e0000 */
[----:B------:R-:W-:-:S03]  /*5ba0*/  IMAD.MOV.U32 R7, RZ, RZ, 0x40000040 ;  /* 0x40000040ff077424 */ /* 0x000fc600078e00ff */
[----:B------:R-:W-:Y:S02]  /*5bb0*/  R2UR UR9, R9 ;  /* 0x00000000090972ca */ /* 0x000fe400000e0000 */
[----:B------:R-:W-:Y:S01]  /*5bc0*/  R2UR UR13, R7 ;  /* 0x00000000070d72ca */ /* 0x000fe200000e0000 */
[----:B------:R-:W-:Y:S01]  /*5bd0*/  WARPGROUP.ARRIVE ;  /* 0x00000000000079c5 */ /* 0x000fe20000000000 */
[----:B--2---:R-:W1:Y:S02]  /*5be0*/  SHFL.IDX PT, R2, R2, RZ, 0x1f ;  /* 0x00001fff02027589 */ /* 0x004e6400000e0000 */
[----:B-1----:R-:W-:-:S04]  /*5bf0*/  LEA.HI R3, R2, R2, RZ, 0x1 ;  /* 0x0000000202037211 */ /* 0x002fc800078f08ff */
[----:B------:R-:W-:-:S05]  /*5c00*/  LOP3.LUT R3, R3, 0x1fffe, RZ, 0xc0, !PT ;  /* 0x0001fffe03037812 */ /* 0x000fca00078ec0ff */
[----:B------:R-:W-:Y:S02]  /*5c10*/  IMAD.IADD R2, R2, 0x1, -R3 ;  /* 0x0000000102027824 */ /* 0x000fe400078e0a03 */
[----:B------:R-:W-:Y:S02]  /*5c20*/  VIADD R3, R17, 0x36400 ;  /* 0x0003640011037836 */ /* 0x000fe40000000000 */
[----:B------:R-:W-:-:S03]  /*5c30*/  IMAD R2, R2, 0x8000, R17 ;  /* 0x0000800002027824 */ /* 0x000fc600078e0211 */
[----:B------:R-:W-:Y:S01]  /*5c40*/  SHF.R.U32.HI R3, RZ, 0x4, R3 ;  /* 0x00000004ff037819 */ /* 0x000fe20000011603 */
[----:B------:R-:W-:-:S03]  /*5c50*/  VIADD R2, R2, 0x400 ;  /* 0x0000040002027836 */ /* 0x000fc60000000000 */
[----:B------:R-:W-:Y:S02]  /*5c60*/  LOP3.LUT R3, R3, 0x3fff, RZ, 0xc0, !PT ;  /* 0x00003fff03037812 */ /* 0x000fe400078ec0ff */
[----:B------:R-:W-:-:S04]  /*5c70*/  SHF.R.U32.HI R2, RZ, 0x4, R2 ;  /* 0x00000004ff027819 */ /* 0x000fc80000011602 */
[----:B------:R-:W-:-:S04]  /*5c80*/  LOP3.LUT R2, R2, 0x3fff, RZ, 0xc0, !PT ;  /* 0x00003fff02027812 */ /* 0x000fc800078ec0ff */
[----:B------:R-:W-:Y:S02]  /*5c90*/  LOP3.LUT R14, R2, 0x2000000, RZ, 0xfc, !PT ;  /* 0x02000000020e7812 */ /* 0x000fe400078efcff */
[----:B------:R-:W-:Y:S01]  /*5ca0*/  LOP3.LUT R2, R3, 0x10000, RZ, 0xfc, !PT ;  /* 0x0001000003027812 */ /* 0x000fe200078efcff */
[----:B------:R-:W-:Y:S02]  /*5cb0*/  IMAD.MOV.U32 R3, RZ, RZ, 0x40000040 ;  /* 0x40000040ff037424 */ /* 0x000fe400078e00ff */
[----:B------:R-:W-:Y:S01]  /*5cc0*/  IMAD R4, R22, 0x1000, R14 ;  /* 0x0000100016047824 */ /* 0x000fe200078e020e */
[----:B------:R-:W-:Y:S02]  /*5cd0*/  R2UR UR4, R2 ;  /* 0x00000000020472ca */ /* 0x000fe400000e0000 */
[----:B------:R-:W-:Y:S01]  /*5ce0*/  R2UR UR5, R3 ;  /* 0x00000000030572ca */ /* 0x000fe200000e0000 */
[C---:B------:R-:W-:Y:S01]  /*5cf0*/  VIADD R8, R4.reuse, 0x100 ;  /* 0x0000010004087836 */ /* 0x040fe20000000000 */
[C---:B------:R-:W-:Y:S01]  /*5d00*/  R2UR UR6, R4.reuse ;  /* 0x00000000040672ca */ /* 0x040fe200000e0000 */
[----:B------:R-:W-:-:S02]  /*5d10*/  VIADD R6, R4, 0x80 ;  /* 0x0000008004067836 */ /* 0x000fc40000000000 */
        /* <DEDUP_REMOVED lines=30> */
.L_x_8641:
[----:B------:R-:W-:Y:S01]  /*5f00*/  VIADD R10, R10, 0xfffffffe ;  /* 0xfffffffe0a0a7836 */ /* 0x000fe20000000000 */
[----:B------:R-:W-:Y:S01]  /*5f10*/  BSSY B0, `(.L_x_8642) ;  /* 0x00000c3000007945 */ /* 0x000fe20003800000 */
[----:B0-----:R-:W-:-:S03]  /*5f20*/  IMAD R11, R22, 0x8, R17 ;  /* 0x00000008160b7824 */ /* 0x001fc600078e0211 */
[----:B------:R-:W-:Y:S01]  /*5f30*/  ISETP.GE.AND P0, PT, R10, R0, PT ;  /* 0x000000000a00720c */ /* 0x000fe20003f06270 */
[----:B------:R-:W-:-:S05]  /*5f40*/  VIADD R11, R11, 0x38860 ;  /* 0x000388600b0b7836 */ /* 0x000fca0000000000 */
[----:B------:R-:W-:-:S04]  /*5f50*/  PRMT R11, R190, 0x654, R11 ;  /* 0x00000654be0b7816 */ /* 0x000fc8000000000b */
[----:B------:R0:W-:Y:S03]  /*5f60*/  SYNCS.ARRIVE.TRANS64.RED.A1T0 RZ, [R11+URZ], RZ ;  /* 0x000000ff0bff79a7 */ /* 0x0001e6000810043f */
[----:B------:R-:W-:Y:S05]  /*5f70*/  @!P0 BRA `(.L_x_8643) ;  /* 0x0000000800f08947 */ /* 0x000fea0003800000 */
[----:B------:R-:W-:-:S07]  /*5f80*/  IMAD.MOV.U32 R15, RZ, RZ, R10 ;  /* 0x000000ffff0f7224 */ /* 0x000fce00078e000a */
.L_x_8645:
[----:B------:R-:W-:Y:S01]  /*5f90*/  BAR.SYNC.DEFER_BLOCKING 0xe, 0x100 ;  /* 0x0384000000007b1d */ /* 0x000fe20000010000 */
[----:B-1----:R-:W-:Y:S01]  /*5fa0*/  IMAD R10, R22, 0x40, R193 ;  /* 0x00000040160a7824 */ /* 0x002fe200078e02c1 */
[----:B------:R-:W-:Y:S01]  /*5fb0*/  R2UR UR4, R2 ;  /* 0x00000000020472ca */ /* 0x000fe200000e0000 */
[----:B------:R-:W-:Y:S01]  /*5fc0*/  VIADD R22, R22, 0x1 ;  /* 0x0000000116167836 */ /* 0x000fe20000000000 */
[----:B------:R-:W-:Y:S01]  /*5fd0*/  R2UR UR5, R3 ;  /* 0x00000000030572ca */ /* 0x000fe200000e0000 */
[----:B------:R-:W-:Y:S02]  /*5fe0*/  IMAD R10, R10, 0x4, R17 ;  /* 0x000000040a0a7824 */ /* 0x000fe400078e0211 */
[----:B------:R-:W-:Y:S01]  /*5ff0*/  IMAD.MOV.U32 R13, RZ, RZ, 0x40000040 ;  /* 0x40000040ff0d7424 */ /* 0x000fe200078e00ff */
[----:B------:R-:W-:-:S04]  /*6000*/  ISETP.NE.AND P0, PT, R22, 0x2, PT ;  /* 0x000000021600780c */ /* 0x000fc80003f05270 */
[----:B------:R-:W-:Y:S01]  /*6010*/  SEL R22, R22, RZ, P0 ;  /* 0x000000ff16167207 */ /* 0x000fe20000000000 */
[----:B0-----:R-:W0:Y:S04]  /*6020*/  LDS R11, [R10+0x38400] ;  /* 0x038400000a0b7984 */ /* 0x001e280000000800 */
        /* <DEDUP_REMOVED lines=156> */
[----:B------:R-:W-:Y:S01]  /*69f0*/  R2UR UR6, R10 ;  /* 0x000000000a0672ca */ /* 0x000fe200000e0000 */
[----:B------:R-:W-:Y:S01]  /*6a00*/  IMAD.MOV.U32 R10, RZ, RZ, R15 ;  /* 0x000000ffff0a7224 */ /* 0x000fe200078e000f */
[----:B------:R-:W-:Y:S01]  /*6a10*/  R2UR UR7, R11 ;  /* 0x000000000b0772ca */ /* 0x000fe200000e0000 */
[----:B------:R-:W-:Y:S01]  /*6a20*/  VIADD R15, R15, 0xffffffff ;  /* 0xffffffff0f0f7836 */ /* 0x000fe20000000000 */
[----:B------:R-:W-:Y:S02]  /*6a30*/  R2UR UR4, R4 ;  /* 0x00000000040472ca */ /* 0x000fe400000e0000 */
[----:B------:R-:W-:Y:S02]  /*6a40*/  R2UR UR5, R5 ;  /* 0x00000000050572ca */ /* 0x000fe400000e0000 */
[----:B------:R-:W-:Y:S02]  /*6a50*/  ISETP.GT.AND P1, PT, R10, R0, PT ;  /* 0x000000000a00720c */ /* 0x000fe40003f24270 */
[----:B------:R-:W-:-:S04]  /*6a60*/  SEL R10, RZ, 0x1, P0 ;  /* 0x00000001ff0a7807 */ /* 0x000fc80000000000 */
[----:B------:R-:W-:Y:S01]  /*6a70*/  LOP3.LUT R23, R23, R10, RZ, 0x3c, !PT ;  /* 0x0000000a17177212 */ /* 0x000fe200078e3cff */
[----:B------:R-:W-:Y:S02]  /*6a80*/  WARPGROUP.DEPBAR.LE gsb0, 0x0 ;  /* 0x00008000000079c5 */ /* 0x000fe40000010000 */
[----:B------:R-:W-:-:S10]  /*6a90*/  WARPGROUP.ARRIVE ;  /* 0x00000000000079c5 */ /* 0x000fd40000000000 */
[----:B------:R-:W-:Y:S03]  /*6aa0*/  HGMMA.64x256x16.F32.BF16 R24, gdesc[UR4].tnspB, R24, gsb0 ;  /* 0x43e00000041879f0 */ /* 0x000fe60008001818 */
[----:B------:R-:W-:Y:S02]  /*6ab0*/  WARPGROUP.DEPBAR.LE gsb0, 0x0 ;  /* 0x00008000000079c5 */ /* 0x000fe40000010000 */
[----:B------:R-:W-:Y:S06]  /*6ac0*/  BAR.ARV 0xf, 0x100 ;  /* 0x03c4000000007b1d */ /* 0x000fec0000002000 */
[----:B------:R-:W-:Y:S05]  /*6ad0*/  @!P2 BRA `(.L_x_8644) ;  /* 0x000000000004a947 */ /* 0x000fea0003800000 */
[----:B------:R-:W-:Y:S01]  /*6ae0*/  BPT.TRAP 0x1 ;  /* 0x000000040000795c */ /* 0x000fe20000300000 */
.L_x_8644:
[----:B------:R-:W-:-:S04]  /*6af0*/  IMAD R10, R22, 0x8, R17 ;  /* 0x00000008160a7824 */ /* 0x000fc800078e0211 */
[----:B------:R-:W-:-:S05]  /*6b00*/  VIADD R10, R10, 0x38860 ;  /* 0x000388600a0a7836 */ /* 0x000fca0000000000 */
[----:B------:R-:W-:-:S04]  /*6b10*/  PRMT R10, R190, 0x654, R10 ;  /* 0x00000654be0a7816 */ /* 0x000fc8000000000a */
[----:B------:R1:W-:Y:S01]  /*6b20*/  SYNCS.ARRIVE.TRANS64.RED.A1T0 RZ, [R10+URZ], RZ ;  /* 0x000000ff0aff79a7 */ /* 0x0003e2000810043f */
[----:B------:R-:W-:Y:S05]  /*6b30*/  @P1 BRA `(.L_x_8645) ;  /* 0xfffffff400141947 */ /* 0x000fea000383ffff */
.L_x_8643:
[----:B------:R-:W-:Y:S05]  /*6b40*/  BSYNC B0 ;  /* 0x0000000000007941 */ /* 0x000fea0003800000 */
.L_x_8642:
        /* <DEDUP_REMOVED lines=142> */
.L_x_8637:
[----:B------:R-:W1:Y:S01]  /*7430*/  LDC R0, c[0x0][0x448] ;  /* 0x00011200ff007b82 */ /* 0x000e620000000800 */
[----:B------:R-:W-:Y:S01]  /*7440*/  VIADD R3, R214, 0x3f ;  /* 0x0000003fd6037836 */ /* 0x000fe20000000000 */
[----:B------:R-:W-:Y:S01]  /*7450*/  BSSY B0, `(.L_x_8646) ;  /* 0x000002c000007945 */ /* 0x000fe20003800000 */
[----:B------:R-:W-:Y:S01]  /*7460*/  IMAD.MOV.U32 R168, RZ, RZ, RZ ;  /* 0x000000ffffa87224 */ /* 0x000fe200078e00ff */
[----:B-1----:R-:W-:-:S13]  /*7470*/  ISETP.NE.AND P0, PT, R0, 0x1, PT ;  /* 0x000000010000780c */ /* 0x002fda0003f05270 */
[----:B------:R-:W1:Y:S08]  /*7480*/  @P0 LDC R0, c[0x0][0x44c] ;  /* 0x00011300ff000b82 */ /* 0x000e700000000800 */
[----:B------:R-:W4:Y:S01]  /*7490*/  @P0 LDC R5, c[0x0][0x450] ;  /* 0x00011400ff050b82 */ /* 0x000f220000000800 */
[----:B-1----:R-:W-:-:S05]  /*74a0*/  @P0 IMAD.HI.U32 R0, R3, R0, RZ ;  /* 0x0000000003000227 */ /* 0x002fca00078e00ff */
[----:B----4-:R-:W-:-:S05]  /*74b0*/  @P0 SHF.R.U32.HI R3, RZ, R5, R0 ;  /* 0x00000005ff030219 */ /* 0x010fca0000011600 */
[----:B------:R-:W-:-:S05]  /*74c0*/  IMAD.IADD R3, R38, 0x1, R3 ;  /* 0x0000000126037824 */ /* 0x000fca00078e0203 */
[----:B------:R-:W-:-:S04]  /*74d0*/  SHF.R.S32.HI R0, RZ, 0x1f, R3 ;  /* 0x0000001fff007819 */ /* 0x000fc80000011403 */
[----:B------:R-:W-:-:S04]  /*74e0*/  LEA.HI R0, R0, R3, RZ, 0x6 ;  /* 0x0000000300007211 */ /* 0x000fc800078f30ff */
[----:B------:R-:W-:-:S04]  /*74f0*/  SHF.R.S32.HI R0, RZ, 0x6, R0 ;  /* 0x00000006ff007819 */ /* 0x000fc80000011400 */
[----:B------:R-:W-:-:S04]  /*7500*/  VIMNMX R37, R37, R0, PT ;  /* 0x0000000025257248 */ /* 0x000fc80003fe0100 */
[----:B------:R-:W-:-:S13]  /*7510*/  ISETP.GE.AND P0, PT, R37, 0x1, PT ;  /* 0x000000012500780c */ /* 0x000fda0003f06270 */
[----:B------:R-:W-:Y:S05]  /*7520*/  @!P0 BRA `(.L_x_8647) ;  /* 0x0000000000788947 */ /* 0x000fea0003800000 */
[----:B------:R-:W4:Y:S01]  /*7530*/  LDL R4, [R1+0x54] ;  /* 0x0000540001047983 */ /* 0x000f220000100800 */
[----:B------:R-:W-:Y:S01]  /*7540*/  ULDC UR4, c[0x0][0xae8] ;  /* 0x0002ba0000047ab9 */ /* 0x000fe20000000800 */
[----:B----4-:R-:W-:-:S04]  /*7550*/  ISETP.NE.AND P0, PT, R4, RZ, PT ;  /* 0x000000ff0400720c */ /* 0x010fc80003f05270 */
[----:B------:R-:W-:-:S04]  /*7560*/  SEL R9, R4, UR4, P0 ;  /* 0x0000000404097c07 */ /* 0x000fc80008000000 */
[-C--:B------:R-:W-:Y:S02]  /*7570*/  IABS R6, R9.reuse ;  /* 0x0000000900067213 */ /* 0x080fe40000000000 */
[----:B------:R-:W-:Y:S02]  /*7580*/  IADD3 R0, R9, -0x1, R37 ;  /* 0xffffffff09007810 */ /* 0x000fe40007ffe025 */
[----:B------:R-:W1:Y:S01]  /*7590*/  I2F.RP R3, R6 ;  /* 0x0000000600037306 */ /* 0x000e620000209400 */
[-C--:B--2---:R-:W-:Y:S02]  /*75a0*/  IABS R10, R9.reuse ;  /* 0x00000009000a7213 */ /* 0x084fe40000000000 */
        /* <DEDUP_REMOVED lines=22> */
.L_x_8647:
[----:B------:R-:W-:Y:S05]  /*7710*/  BSYNC B0 ;  /* 0x0000000000007941 */ /* 0x000fea0003800000 */
.L_x_8646:
        /* <DEDUP_REMOVED lines=66> */
[----:B----4-:R-:W-:-:S05]  /*7b40*/  IMAD R0, R0, R168, RZ ;  /* 0x000000a800007224 */ /* 0x010fca00078e02ff */
[----:B------:R3:W-:Y:S01]  /*7b50*/  STL [R1+0xc], R0 ;  /* 0x00000c0001007387 */ /* 0x0007e20000100800 */
[----:B------:R-:W-:Y:S02]  /*7b60*/  VIADDMNMX R168, R0, R168, R37, PT ;  /* 0x000000a800a87246 */ /* 0x000fe40003800125 */
[----:B------:R-:W-:Y:S02]  /*7b70*/  CS2R R36, SRZ ;  /* 0x0000000000247805 */ /* 0x000fe4000001ff00 */
[----:B------:R-:W-:-:S13]  /*7b80*/  ISETP.GT.AND P1, PT, R168, R0, PT ;  /* 0x00000000a800720c */ /* 0x000fda0003f24270 */
[----:B---3--:R-:W-:Y:S05]  /*7b90*/  @!P1 BRA `(.L_x_8640) ;  /* 0x000000d800709947 */ /* 0x008fea0003800000 */
[----:B------:R-:W3:Y:S01]  /*7ba0*/  LDL R0, [R1+0x70] ;  /* 0x0000700001007983 */ /* 0x000ee20000100800 */
[----:B------:R-:W-:Y:S03]  /*7bb0*/  BSSY B6, `(.L_x_8648) ;  /* 0x000001d000067945 */ /* 0x000fe60003800000 */
[----:B---3--:R-:W1:Y:S02]  /*7bc0*/  SHFL.IDX PT, R0, R0, RZ, 0x1f ;  /* 0x00001fff00007589 */ /* 0x008e6400000e0000 */
        /* <DEDUP_REMOVED lines=20> */
[----:B--2---:R-:W-:Y:S02]  /*7d10*/  IMAD.U32 R10, RZ, RZ, UR4 ;  /* 0x00000004ff0a7e24 */ /* 0x004fe4000f8e00ff */
[----:B0-----:R-:W-:Y:S02]  /*7d20*/  IMAD.U32 R11, RZ, RZ, UR5 ;  /* 0x00000005ff0b7e24 */ /* 0x001fe4000f8e00ff */
[----:B------:R-:W-:Y:S02]  /*7d30*/  IMAD.MOV.U32 R8, RZ, RZ, 0x70 ;  /* 0x00000070ff087424 */ /* 0x000fe400078e00ff */
[----:B------:R-:W-:Y:S02]  /*7d40*/  IMAD.MOV.U32 R12, RZ, RZ, 0x1 ;  /* 0x00000001ff0c7424 */ /* 0x000fe400078e00ff */
[----:B------:R-:W-:-:S07]  /*7d50*/  IMAD.MOV.U32 R13, RZ, RZ, RZ ;  /* 0x000000ffff0d7224 */ /* 0x000fce00078e00ff */
[----:B------:R-:W-:-:S07]  /*7d60*/  LEPC R20, `(.L_x_8649) ;  /* 0x000000001014794e */ /* 0x000fce0000000000 */
[----:B-1---5:R-:W-:Y:S05]  /*7d70*/  CALL.ABS.NOINC R14 ;  /* 0x000000000e007343 */ /* 0x022fea0003c00000 */
.L_x_8649:
[----:B------:R-:W-:Y:S05]  /*7d80*/  BSYNC B6 ;  /* 0x0000000000067941 */ /* 0x000fea0003800000 */
.L_x_8648:
[----:B------:R-:W-:Y:S02]  /*7d90*/  ULDC UR4, c[0x0][0x3f4] ;  /* 0x0000fd0000047ab9 */ /* 0x000fe40000000800 */
[----:B------:R-:W-:-:S13]  /*7da0*/  ISETP.LT.AND P0, PT, RZ, UR4, PT ;  /* 0x00000004ff007c0c */ /* 0x000fda000bf01270 */
[----:B------:R-:W-:Y:S05]  /*7db0*/  @P0 BRA `(.L_x_8650) ;  /* 0x0000000000400947 */ /* 0x000fea0003800000 */
[----:B------:R-:W3:Y:S02]  /*7dc0*/  LDL R20, [R1+0x68] ;  /* 0x0000680001147983 */ /* 0x000ee40000100800 */
[----:B---3--:R-:W-:-:S04]  /*7dd0*/  LEA.HI R0, R20, R20, RZ, 0x1 ;  /* 0x0000001414007211 */ /* 0x008fc800078f08ff */
[----:B------:R-:W-:-:S05]  /*7de0*/  LOP3.LUT R0, R0, 0xfffffffe, RZ, 0xc0, !PT ;  /* 0xfffffffe00007812 */ /* 0x000fca00078ec0ff */
[----:B------:R-:W-:-:S05]  /*7df0*/  IMAD.IADD R0, R20, 0x1, -R0 ;  /* 0x0000000114007824 */ /* 0x000fca00078e0a00 */
[----:B-----5:R-:W-:-:S04]  /*7e00*/  SHF.L.U32 R2, R0, 0x1f, RZ ;  /* 0x0000001f00027819 */ /* 0x020fc800000006ff */
[----:B------:R1:W3:Y:S03]  /*7e10*/  SYNCS.PHASECHK.TRANS64.TRYWAIT P0, [R17+URZ+0x38800], R2 ;  /* 0x03880002110075a7 */ /* 0x0002e6000800017f */
[----:B---3--:R-:W-:Y:S05]  /*7e20*/  @!P0 NANOSLEEP.SYNCS 0x989680 ;  /* 0x009896800000895d */ /* 0x008fea0003900000 */
[----:B------:R-:W3:Y:S01]  /*7e30*/  @!P0 SYNCS.PHASECHK.TRANS64 P0, [R17+URZ+0x38800], R2 ;  /* 0x03880002110085a7 */ /* 0x000ee2000800007f */
[----:B------:R-:W-:Y:S04]  /*7e40*/  BSSY B0, `(.L_x_8651) ;  /* 0x0000006000007945 */ /* 0x000fe80003800000 */
[----:B---3--:R-:W-:Y:S05]  /*7e50*/  @P0 BRA `(.L_x_8652) ;  /* 0x0000000000100947 */ /* 0x008fea0003800000 */
.L_x_8653:
[----:B---3--:R3:W4:Y:S02]  /*7e60*/  SYNCS.PHASECHK.TRANS64.TRYWAIT P0, [R17+URZ+0x38800], R2 ;  /* 0x03880002110075a7 */ /* 0x008724000800017f */
[----:B----4-:R-:W-:Y:S05]  /*7e70*/  @!P0 NANOSLEEP.SYNCS 0x989680 ;  /* 0x009896800000895d */ /* 0x010fea0003900000 */
[----:B------:R-:W4:Y:S02]  /*7e80*/  @!P0 SYNCS.PHASECHK.TRANS64 P0, [R17+URZ+0x38800], R2 ;  /* 0x03880002110085a7 */ /* 0x000f24000800007f */
[----:B----4-:R-:W-:Y:S05]  /*7e90*/  @!P0 BRA `(.L_x_8653) ;  /* 0xfffffffc00f08947 */ /* 0x010fea000383ffff */
.L_x_8652:
[----:B------:R-:W-:Y:S05]  /*7ea0*/  BSYNC B0 ;  /* 0x0000000000007941 */ /* 0x000fea0003800000 */
.L_x_8651:
[----:B------:R-:W-:Y:S05]  /*7eb0*/  BRA `(.L_x_8654) ;  /* 0x0000002c00cc7947 */ /* 0x000fea0003800000 */
.L_x_8650:
        /* <DEDUP_REMOVED lines=22> */
[----:B--2---:R-:W-:Y:S02]  /*8020*/  IMAD.U32 R10, RZ, RZ, UR6 ;  /* 0x00000006ff0a7e24 */ /* 0x004fe4000f8e00ff */
        /* <DEDUP_REMOVED lines=8> */
.L_x_8656:
[----:B------:R-:W-:Y:S05]  /*80b0*/  BSYNC B6 ;  /* 0x0000000000067941 */ /* 0x000fea0003800000 */
.L_x_8655:
[----:B------:R-:W-:Y:S01]  /*80c0*/  ULDC.U8 UR4, c[0x0][0x410] ;  /* 0x0001040000047ab9 */ /* 0x000fe20000000000 */
[----:B------:R-:W-:Y:S01]  /*80d0*/  BSSY B0, `(.L_x_8657) ;  /* 0x00002c9000007945 */ /* 0x000fe20003800000 */
[----:B------:R-:W-:Y:S01]  /*80e0*/  ISETP.NE.AND P0, PT, RZ, UR4, PT ;  /* 0x00000004ff007c0c */ /* 0x000fe2000bf05270 */
[----:B------:R-:W-:-:S12]  /*80f0*/  IMAD.IADD R32, R192, 0x1, R214 ;  /* 0x00000001c0207824 */ /* 0x000fd800078e02d6 */
[----:B------:R-:W-:Y:S05]  /*8100*/  @!P0 BRA `(.L_x_8658) ;  /* 0x0000001400b88947 */ /* 0x000fea0003800000 */
[----:B------:R-:W1:Y:S01]  /*8110*/  LDC R33, c[0x0][0x448] ;  /* 0x00011200ff217b82 */ /* 0x000e620000000800 */
[----:B------:R-:W3:Y:S01]  /*8120*/  S2R R0, SR_TID.X ;  /* 0x0000000000007919 */ /* 0x000ee20000002100 */
[----:B------:R-:W-:Y:S01]  /*8130*/  ULDC.64 UR4, c[0x0][0x3f8] ;  /* 0x0000fe0000047ab9 */ /* 0x000fe20000000a00 */
[----:B------:R-:W-:Y:S01]  /*8140*/  ULDC.64 UR6, c[0x0][0x408] ;  /* 0x0001020000067ab9 */ /* 0x000fe20000000a00 */
[----:B------:R-:W-:Y:S02]  /*8150*/  IMAD.MOV.U32 R25, RZ, RZ, R29 ;  /* 0x000000ffff197224 */ /* 0x000fe400078e001d */
[----:B------:R-:W-:Y:S01]  /*8160*/  IMAD.MOV.U32 R27, RZ, RZ, R31 ;  /* 0x000000ffff1b7224 */ /* 0x000fe200078e001f */
[----:B-1----:R-:W-:Y:S01]  /*8170*/  ISETP.NE.AND P0, PT, R33, 0x1, PT ;  /* 0x000000012100780c */ /* 0x002fe20003f05270 */
[----:B---3--:R-:W-:-:S12]  /*8180*/  VIADD R2, R0, 0xffffff80 ;  /* 0xffffff8000027836 */ /* 0x008fd80000000000 */
[----:B------:R-:W1:Y:S01]  /*8190*/  @P0 LDC R0, c[0x0][0x44c] ;  /* 0x00011300ff000b82 */ /* 0x000e620000000800 */
[----:B------:R-:W-:-:S04]  /*81a0*/  SHF.R.S32.HI R3, RZ, 0x1f, R2 ;  /* 0x0000001fff037819 */ /* 0x000fc80000011402 */
[----:B------:R-:W-:-:S03]  /*81b0*/  LEA.HI R3, R3, R2, RZ, 0x2 ;  /* 0x0000000203037211 */ /* 0x000fc600078f10ff */
[----:B------:R-:W3:Y:S01]  /*81c0*/  @P0 LDC R5, c[0x0][0x450] ;  /* 0x00011400ff050b82 */ /* 0x000ee20000000800 */
[----:B------:R-:W-:-:S05]  /*81d0*/  LOP3.LUT R3, R3, 0xfffffffc, RZ, 0xc0, !PT ;  /* 0xfffffffc03037812 */ /* 0x000fca00078ec0ff */
[----:B------:R-:W-:-:S04]  /*81e0*/  IMAD.IADD R3, R2, 0x1, -R3 ;  /* 0x0000000102037824 */ /* 0x000fc800078e0a03 */
[----:B------:R-:W-:-:S04]  /*81f0*/  IMAD R3, R3, 0x20, R32 ;  /* 0x0000002003037824 */ /* 0x000fc800078e0220 */
[----:B-1----:R-:W-:-:S05]  /*8200*/  @P0 IMAD.HI.U32 R0, R3, R0, RZ ;  /* 0x0000000003000227 */ /* 0x002fca00078e00ff */
[----:B---3--:R-:W-:-:S04]  /*8210*/  @P0 SHF.R.U32.HI R3, RZ, R5, R0 ;  /* 0x00000005ff030219 */ /* 0x008fc80000011600 */
        /* <DEDUP_REMOVED lines=14> */
[----:B--2---:R-:W-:Y:S02]  /*8300*/  LEA.HI.X R10, R24, UR5, R3, 0x1, P0 ;  /* 0x00000005180a7c11 */ /* 0x004fe400080f0c03 */
[----:B------:R-:W-:Y:S01]  /*8310*/  LEA.HI.X R31, R26, UR7, R31, 0x1, P1 ;  /* 0x000000071a1f7c11 */ /* 0x000fe200088f0c1f */
[----:B------:R-:W-:Y:S06]  /*8320*/  BRA.DIV UR4, `(.L_x_8659) ;  /* 0x000001ba04207947 */ /* 0x000fec000b800000 */
[----:B------:R1:W2:Y:S04]  /*8330*/  SHFL.IDX PT, R0, R10, RZ, 0x1c1f ;  /* 0x001c1fff0a007589 */ /* 0x0002a800000e0000 */
[----:B------:R1:W3:Y:S04]  /*8340*/  SHFL.IDX PT, R5, R9, RZ, 0x1c1f ;  /* 0x001c1fff09057589 */ /* 0x0002e800000e0000 */
[----:B------:R1:W4:Y:S04]  /*8350*/  SHFL.IDX PT, R8, R31, RZ, 0x1c1f ;  /* 0x001c1fff1f087589 */ /* 0x00032800000e0000 */
[----:B------:R1:W0:Y:S02]  /*8360*/  SHFL.IDX PT, R6, R30, RZ, 0x1c1f ;  /* 0x001c1fff1e067589 */ /* 0x00022400000e0000 */
.L_x_8898:
        /* <DEDUP_REMOVED lines=8> */
[----:B------:R-:W4:Y:S01]  /*83f0*/  LDL R7, [R1+0x74] ;  /* 0x0000740001077983 */ /* 0x000f220000100800 */
[----:B------:R-:W-:Y:S01]  /*8400*/  ULDC UR4, c[0x0][0x3f4] ;  /* 0x0000fd0000047ab9 */ /* 0x000fe20000000800 */
[----:B---3--:R-:W-:Y:S01]  /*8410*/  IMAD.MOV.U32 R2, RZ, RZ, R5 ;  /* 0x000000ffff027224 */ /* 0x008fe200078e0005 */
[----:B------:R-:W-:Y:S01]  /*8420*/  ISETP.GE.AND P2, PT, R188, UR4, PT ;  /* 0x00000004bc007c0c */ /* 0x000fe2000bf46270 */
[----:B--2---:R-:W-:Y:S01]  /*8430*/  IMAD.MOV.U32 R3, RZ, RZ, R0 ;  /* 0x000000ffff037224 */ /* 0x004fe200078e0000 */
        /* <DEDUP_REMOVED lines=8> */
[-C--:B--2---:R-:W-:Y:S02]  /*84c0*/  @!P3 IADD3 R2, P0, R5, R4.reuse, RZ ;  /* 0x000000040502b210 */ /* 0x084fe40007f1e0ff */
[----:B0-----:R-:W-:-:S02]  /*84d0*/  @!P3 IADD3 R4, P1, R6, R4, RZ ;  /* 0x000000040604b210 */ /* 0x001fc40007f3e0ff */
[----:B----4-:R-:W-:Y:S01]  /*84e0*/  @!P3 SHF.L.U64.HI R11, R209, 0x1, R7 ;  /* 0x00000001d10bb819 */ /* 0x010fe20000010207 */
[----:B------:R-:W-:Y:S02]  /*84f0*/  IMAD.MOV.U32 R7, RZ, RZ, R8 ;  /* 0x000000ffff077224 */ /* 0x000fe400078e0008 */
[----:B------:R-:W-:-:S04]  /*8500*/  @!P2 IMAD.WIDE R6, R188, 0x2, R6 ;  /* 0x00000002bc06a825 */ /* 0x000fc800078e0206 */
[--C-:B------:R-:W-:Y:S01]  /*8510*/  @!P3 IMAD.X R3, R0, 0x1, R11.reuse, P0 ;  /* 0x000000010003b824 */ /* 0x100fe200000e060b */
[----:B------:R0:W5:Y:S01]  /*8520*/  @!P2 LD.E.64 R28, desc[UR40][R6.64] ;  /* 0x00000028061ca980 */ /* 0x000162000c101b00 */
[----:B------:R-:W-:-:S03]  /*8530*/  @!P3 IMAD.X R5, R8, 0x1, R11, P1 ;  /* 0x000000010805b824 */ /* 0x000fc600008e060b */
[----:B------:R0:W5:Y:S04]  /*8540*/  @!P3 LD.E.64 R24, desc[UR40][R2.64] ;  /* 0x000000280218b980 */ /* 0x000168000c101b00 */
[----:B------:R0:W5:Y:S02]  /*8550*/  @!P3 LD.E.64 R20, desc[UR40][R4.64] ;  /* 0x000000280414b980 */ /* 0x000164000c101b00 */
.L_x_8661:
[----:B------:R-:W-:Y:S05]  /*8560*/  BSYNC B1 ;  /* 0x0000000000017941 */ /* 0x000fea0003800000 */
.L_x_8660:
[----:B0----5:R-:W-:Y:S01]  /*8570*/  IMAD.MOV.U32 R2, RZ, RZ, R25 ;  /* 0x000000ffff027224 */ /* 0x021fe200078e0019 */
[----:B------:R-:W-:Y:S01]  /*8580*/  UMOV UR4, 0xffffffff ;  /* 0xffffffff00047882 */ /* 0x000fe20000000000 */
[----:B------:R-:W-:Y:S02]  /*8590*/  IMAD.MOV.U32 R3, RZ, RZ, R26 ;  /* 0x000000ffff037224 */ /* 0x000fe400078e001a */
[----:B------:R-:W-:Y:S01]  /*85a0*/  IMAD.MOV.U32 R4, RZ, RZ, R27 ;  /* 0x000000ffff047224 */ /* 0x000fe200078e001b */
[----:B------:R-:W-:Y:S01]  /*85b0*/  PRMT R44, R2, 0x7610, R44 ;  /* 0x00007610022c7816 */ /* 0x000fe2000000002c */
[----:B--2---:R-:W-:Y:S02]  /*85c0*/  IMAD.MOV.U32 R0, RZ, RZ, R24 ;  /* 0x000000ffff007224 */ /* 0x004fe400078e0018 */
[----:B------:R-:W-:Y:S01]  /*85d0*/  IMAD.MOV.U32 R2, RZ, RZ, R21 ;  /* 0x000000ffff027224 */ /* 0x000fe200078e0015 */
[----:B------:R-:W-:Y:S01]  /*85e0*/  PRMT R37, R3, 0x5410, R4 ;  /* 0x0000541003257816 */ /* 0x000fe20000000004 */
[----:B------:R-:W-:Y:S01]  /*85f0*/  IMAD.MOV.U32 R3, RZ, RZ, R28 ;  /* 0x000000ffff037224 */ /* 0x000fe200078e001c */
[----:B------:R-:W-:Y:S01]  /*8600*/  PRMT R34, R34, 0x5410, R0 ;  /* 0x0000541022227816 */ /* 0x000fe20000000000 */
[----:B------:R-:W-:Y:S01]  /*8610*/  IMAD.MOV.U32 R4, RZ, RZ, R29 ;  /* 0x000000ffff047224 */ /* 0x000fe200078e001d */
[----:B------:R-:W-:Y:S01]  /*8620*/  PRMT R46, R2, 0x7610, R46 ;  /* 0x00007610022e7816 */ /* 0x000fe2000000002e */
[----:B------:R-:W-:-:S03]  /*8630*/  IMAD.MOV.U32 R0, RZ, RZ, R20 ;  /* 0x000000ffff007224 */ /* 0x000fc600078e0014 */
[----:B------:R-:W-:Y:S02]  /*8640*/  PRMT R40, R4, 0x5410, R3 ;  /* 0x0000541004287816 */ /* 0x000fe40000000003 */
[----:B------:R-:W-:Y:S02]  /*8650*/  CS2R R2, SRZ ;  /* 0x0000000000027805 */ /* 0x000fe4000001ff00 */
[----:B------:R-:W-:Y:S01]  /*8660*/  PRMT R45, R0, 0x7610, R45 ;  /* 0x00007610002d7816 */ /* 0x000fe2000000002d */
[----:B------:R-:W-:Y:S06]  /*8670*/  BRA.DIV UR4, `(.L_x_8662) ;  /* 0x000001b604c07947 */ /* 0x000fec000b800000 */
[----:B---3--:R0:W2:Y:S04]  /*8680*/  SHFL.IDX PT, R5, R10, 0x1, 0x1c1f ;  /* 0x003c1f000a057f89 */ /* 0x0080a800000e0000 */
[----:B------:R0:W3:Y:S04]  /*8690*/  SHFL.IDX PT, R4, R9, 0x1, 0x1c1f ;  /* 0x003c1f0009047f89 */ /* 0x0000e800000e0000 */
[----:B------:R0:W0:Y:S04]  /*86a0*/  SHFL.IDX PT, R7, R31, 0x1, 0x1c1f ;  /* 0x003c1f001f077f89 */ /* 0x00002800000e0000 */
[----:B------:R0:W0:Y:S02]  /*86b0*/  SHFL.IDX PT, R14, R30, 0x1, 0x1c1f ;  /* 0x003c1f001e0e7f89 */ /* 0x00002400000e0000 */
.L_x_8904:
[----:B------:R-:W5:Y:S01]  /*86c0*/  LDL R6, [R1+0x68] ;  /* 0x0000680001067983 */ /* 0x000f620000100800 */
[----:B------:R-:W-:Y:S01]  /*86d0*/  VIADD R32, R32, 0x20 ;  /* 0x0000002020207836 */ /* 0x000fe20000000000 */
[----:B------:R-:W-:Y:S01]  /*86e0*/  BSSY B1, `(.L_x_8663) ;  /* 0x0000023000017945 */ /* 0x000fe20003800000 */
[----:B01----:R-:W-:Y:S01]  /*86f0*/  IMAD.SHL.U32 R30, R194, 0x40, RZ ;  /* 0x00000040c21e7824 */ /* 0x003fe200078e00ff */
[----:B------:R-:W-:Y:S02]  /*8700*/  CS2R R10, SRZ ;  /* 0x00000000000a7805 */ /* 0x000fe4000001ff00 */
[----:B----4-:R-:W-:Y:S02]  /*8710*/  CS2R R8, SRZ ;  /* 0x0000000000087805 */ /* 0x010fe4000001ff00 */
[----:B------:R-:W-:Y:S02]  /*8720*/  ISETP.GE.AND P0, PT, R32, R33, PT ;  /* 0x000000212000720c */ /* 0x000fe40003f06270 */
[----:B------:R-:W-:-:S02]  /*8730*/  CS2R R12, SRZ ;  /* 0x00000000000c7805 */ /* 0x000fc4000001ff00 */
        /* <DEDUP_REMOVED lines=13> */
[C---:B------:R-:W-:Y:S01]  /*8810*/  @!P3 IMAD.SHL.U32 R9, R209.reuse, 0x2, RZ ;  /* 0x00000002d109b824 */ /* 0x040fe200078e00ff */
[----:B------:R0:W5:Y:S04]  /*8820*/  @!P2 LD.E.64 R10, desc[UR40][R2.64] ;  /* 0x00000028020aa980 */ /* 0x000168000c101b00 */
[----:B------:R-:W-:Y:S02]  /*8830*/  @!P3 IADD3 R4, P0, R4, R9, RZ ;  /* 0x000000090404b210 */ /* 0x000fe40007f1e0ff */
[----:B------:R-:W-:Y:S01]  /*8840*/  CS2R R12, SRZ ;  /* 0x00000000000c7805 */ /* 0x000fe2000001ff00 */
[----:B0-----:R-:W-:Y:S02]  /*8850*/  IMAD.MOV.U32 R2, RZ, RZ, R14 ;  /* 0x000000ffff027224 */ /* 0x001fe400078e000e */
[----:B------:R-:W-:Y:S01]  /*8860*/  IMAD.MOV.U32 R3, RZ, RZ, R7 ;  /* 0x000000ffff037224 */ /* 0x000fe200078e0007 */
[----:B----4-:R-:W-:-:S02]  /*8870*/  @!P3 SHF.L.U64.HI R8, R209, 0x1, R6 ;  /* 0x00000001d108b819 */ /* 0x010fc40000010206 */
        /* <DEDUP_REMOVED lines=9> */
.L_x_8664:
[----:B------:R-:W-:Y:S05]  /*8910*/  BSYNC B1 ;  /* 0x0000000000017941 */ /* 0x000fea0003800000 */
.L_x_8663:
[----:B0-----:R-:W4:Y:S01]  /*8920*/  LDL R15, [R1+0x14] ;  /* 0x00001400010f7983 */ /* 0x001f220000100800 */
[----:B------:R-:W0:Y:S01]  /*8930*/  SYNCS.PHASECHK.TRANS64.TRYWAIT P0, [R17+URZ+0x38800], R36 ;  /* 0x03880024110075a7 */ /* 0x000e22000800017f */
[----:B--2---:R-:W-:Y:S01]  /*8940*/  LOP3.LUT R5, R30, 0x1c0, RZ, 0xc0, !PT ;  /* 0x000001c01e057812 */ /* 0x004fe200078ec0ff */
[----:B-----5:R-:W-:Y:S01]  /*8950*/  IMAD.MOV.U32 R6, RZ, RZ, R2 ;  /* 0x000000ffff067224 */ /* 0x020fe200078e0002 */
[----:B------:R-:W-:Y:S01]  /*8960*/  VIADDMNMX R31, R33, -R214, 0x40, PT ;  /* 0x00000040211f7446 */ /* 0x000fe200038009d6 */
[----:B------:R-:W-:Y:S01]  /*8970*/  IMAD.MOV.U32 R14, RZ, RZ, R8 ;  /* 0x000000ffff0e7224 */ /* 0x000fe200078e0008 */
[----:B---3--:R-:W-:Y:S01]  /*8980*/  LOP3.LUT R4, R5, 0x18, R18, 0xf8, !PT ;  /* 0x0000001805047812 */ /* 0x008fe200078ef812 */
[----:B------:R-:W-:Y:S01]  /*8990*/  IMAD.MOV.U32 R7, RZ, RZ, R11 ;  /* 0x000000ffff077224 */ /* 0x000fe200078e000b */
[----:B------:R-:W-:Y:S01]  /*89a0*/  SHF.R.U32.HI R5, RZ, 0x3, R5 ;  /* 0x00000003ff057819 */ /* 0x000fe20000011605 */
[----:B------:R-:W-:Y:S01]  /*89b0*/  BSSY B1, `(.L_x_8665) ;  /* 0x0000014000017945 */ /* 0x000fe20003800000 */
[----:B------:R-:W-:Y:S01]  /*89c0*/  PRMT R34, R6, 0x7610, R34 ;  /* 0x0000761006227816 */ /* 0x000fe20000000022 */
[----:B------:R-:W-:Y:S01]  /*89d0*/  IMAD.MOV.U32 R6, RZ, RZ, R10 ;  /* 0x000000ffff067224 */ /* 0x000fe200078e000a */
[----:B------:R-:W-:Y:S01]  /*89e0*/  LOP3.LUT R4, R4, R5, RZ, 0x3c, !PT ;  /* 0x0000000504047212 */ /* 0x000fe200078e3cff */
[----:B------:R-:W-:Y:S01]  /*89f0*/  IMAD.MOV.U32 R5, RZ, RZ, R3 ;  /* 0x000000ffff057224 */ /* 0x000fe200078e0003 */
[----:B------:R-:W-:-:S02]  /*8a00*/  PRMT R47, R7, 0x7610, R47 ;  /* 0x00007610072f7816 */ /* 0x000fc4000000002f */
[----:B------:R-:W-:Y:S01]  /*8a10*/  PRMT R30, R14, 0x5410, R6 ;  /* 0x000054100e1e7816 */ /* 0x000fe20000000006 */
[----:B------:R-:W-:Y:S01]  /*8a20*/  IMAD.MOV.U32 R6, RZ, RZ, R12 ;  /* 0x000000ffff067224 */ /* 0x000fe200078e000c */
[----:B------:R-:W-:Y:S01]  /*8a30*/  PRMT R32, R5, 0x7610, R32 ;  /* 0x0000761005207816 */ /* 0x000fe20000000020 */
[----:B------:R-:W-:Y:S01]  /*8a40*/  IMAD.MOV.U32 R5, RZ, RZ, R9 ;  /* 0x000000ffff057224 */ /* 0x000fe200078e0009 */
[----:B------:R-:W-:Y:S02]  /*8a50*/  LOP3.LUT P2, RZ, R194, 0x4, RZ, 0xc0, !PT ;  /* 0x00000004c2ff7812 */ /* 0x000fe4000784c0ff */
[----:B------:R-:W-:Y:S02]  /*8a60*/  ISETP.GE.AND P1, PT, R192, R31, PT ;  /* 0x0000001fc000720c */ /* 0x000fe40003f26270 */
[----:B------:R-:W-:Y:S01]  /*8a70*/  PRMT R33, R5, 0x7610, R33 ;  /* 0x0000761005217816 */ /* 0x000fe20000000021 */
[----:B------:R-:W-:Y:S01]  /*8a80*/  IMAD.MOV.U32 R5, RZ, RZ, R13 ;  /* 0x000000ffff057224 */ /* 0x000fe200078e000d */
[----:B------:R-:W-:Y:S01]  /*8a90*/  PRMT R48, R6, 0x7610, R48 ;  /* 0x0000761006307816 */ /* 0x000fe20000000030 */
[----:B----4-:R-:W-:-:S04]  /*8aa0*/  IMAD R4, R15, 0x200, R4 ;  /* 0x000002000f047824 */ /* 0x010fc800078e0204 */
[----:B------:R-:W-:-:S04]  /*8ab0*/  IMAD R15, R4, 0x2, R17 ;  /* 0x00000002040f7824 */ /* 0x000fc800078e0211 */
[C---:B------:R-:W-:Y:S02]  /*8ac0*/  VIADD R4, R15.reuse, 0x20400 ;  /* 0x000204000f047836 */ /* 0x040fe40000000000 */
[----:B------:R-:W-:Y:S01]  /*8ad0*/  VIADD R14, R15, 0x20440 ;  /* 0x000204400f0e7836 */ /* 0x000fe20000000000 */
[----:B0-----:R-:W-:Y:S06]  /*8ae0*/  @!P0 BRA `(.L_x_8666) ;  /* 0x000001b400148947 */ /* 0x001fec0003800000 */
.L_x_8905:
[----:B------:R-:W-:Y:S05]  /*8af0*/  BSYNC B1 ;  /* 0x0000000000017941 */ /* 0x000fea0003800000 */
.L_x_8665:
        /* <DEDUP_REMOVED lines=11> */
[----:B0-----:R-:W-:Y:S02]  /*8bb0*/  SHF.R.U32.HI R36, RZ, 0x10, R27 ;  /* 0x00000010ff247819 */ /* 0x001fe4000001161b */
[----:B------:R-:W-:Y:S02]  /*8bc0*/  SHF.R.U64 R38, R28, 0x10, R29 ;  /* 0x000000101c267819 */ /* 0x000fe4000000121d */
[----:B------:R-:W-:Y:S02]  /*8bd0*/  PRMT R39, R40, 0x5410, R39 ;  /* 0x0000541028277816 */ /* 0x000fe40000000027 */
[----:B------:R-:W-:Y:S02]  /*8be0*/  SHF.R.U64 R35, R26, 0x10, R27 ;  /* 0x000000101a237819 */ /* 0x000fe4000000121b */
        /* <DEDUP_REMOVED lines=40> */
.L_x_8670:
[----:B------:R-:W-:Y:S05]  /*8e70*/  BSYNC B2 ;  /* 0x0000000000027941 */ /* 0x000fea0003800000 */
.L_x_8669:
[----:B------:R-:W-:Y:S05]  /*8e80*/  @P1 BRA `(.L_x_8668) ;  /* 0x0000000000b81947 */ /* 0x000fea0003800000 */
[----:B-1----:R-:W1:Y:S01]  /*8e90*/  LDS.128 R4, [R14] ;  /* 0x000000000e047984 */ /* 0x002e620000000c00 */
[----:B------:R-:W-:Y:S02]  /*8ea0*/  SHF.R.U32.HI R35, RZ, 0x10, R21 ;  /* 0x00000010ff237819 */ /* 0x000fe40000011615 */
[----:B------:R-:W-:Y:S02]  /*8eb0*/  SHF.R.U32.HI R27, RZ, 0x10, R25 ;  /* 0x00000010ff1b7819 */ /* 0x000fe40000011619 */
[----:B------:R-:W-:Y:S02]  /*8ec0*/  PRMT R35, R46, 0x5410, R35 ;  /* 0x000054102e237816 */ /* 0x000fe40000000023 */
[----:B------:R-:W-:Y:S02]  /*8ed0*/  PRMT R27, R44, 0x5410, R27 ;  /* 0x000054102c1b7816 */ /* 0x000fe4000000001b */
[----:B------:R-:W-:Y:S01]  /*8ee0*/  SHF.R.U64 R29, R20, 0x10, R21 ;  /* 0x00000010141d7819 */ /* 0x000fe20000001215 */
[----:B0-----:R-:W-:Y:S01]  /*8ef0*/  IMAD.U32 R36, R35, 0x10000, RZ ;  /* 0x0001000023247824 */ /* 0x001fe200078e00ff */
        /* <DEDUP_REMOVED lines=39> */
.L_x_8668:
[----:B------:R-:W-:Y:S05]  /*9170*/  BSYNC B1 ;  /* 0x0000000000017941 */ /* 0x000fea0003800000 */
.L_x_8667:
        /* <DEDUP_REMOVED lines=54> */
.L_x_8673:
[----:B------:R-:W-:Y:S05]  /*94e0*/  BSYNC B1 ;  /* 0x0000000000017941 */ /* 0x000fea0003800000 */
.L_x_8672:
[----:B------:R-:W-:Y:S05]  /*94f0*/  @P1 BRA `(.L_x_8671) ;  /* 0x0000001800181947 */ /* 0x000fea0003800000 */
[----:B-1----:R-:W1:Y:S01]  /*9500*/  LDS.128 R4, [R14+0x1000] ;  /* 0x001000000e047984 */ /* 0x002e620000000c00 */
        /* <DEDUP_REMOVED lines=8> */
[C---:B------:R-:W-:Y:S01]  /*9590*/  LOP3.LUT R10, R33.reuse, 0xffff0000, RZ, 0xc0, !PT ;  /* 0xffff0000210a7812 */ /* 0x040fe200078ec0ff */
[----:B------:R-:W-:Y:S01]  /*95a0*/  IMAD.U32 R13, R33, 0x10000, RZ ;  /* 0x00010000210d7824 */ /* 0x000fe200078e00ff */
[----:B------:R-:W-:Y:S02]  /*95b0*/  LOP3.LUT R32, R32, 0xffff0000, RZ, 0xc0, !PT ;  /* 0xffff000020207812 */ /* 0x000fe400078ec0ff */
[----:B------:R-:W-:Y:S01]  /*95c0*/  PRMT R30, R30, 0x5410, R3 ;  /* 0x000054101e1e7816 */ /* 0x000fe20000000003 */
[C---:B-1----:R-:W-:Y:S01]  /*95d0*/  IMAD.U32 R8, R6.reuse, 0x10000, RZ ;  /* 0x0001000006087824 */ /* 0x042fe200078e00ff */
        /* <DEDUP_REMOVED lines=14> */
[----:B------:R-:W-:Y:S01]  /*96c0*/  IMAD.U32 R6, R34, 0x10000, RZ ;  /* 0x0001000022067824 */ /* 0x000fe200078e00ff */
[----:B------:R-:W-:Y:S01]  /*96d0*/  LOP3.LUT R30, R30, 0xffff0000, RZ, 0xc0, !PT ;  /* 0xffff00001e1e7812 */ /* 0x000fe200078ec0ff */
[C---:B------:R-:W-:Y:S01]  /*96e0*/  FFMA.FTZ R20, R9.reuse, R32, -R20 ;  /* 0x0000002009147223 */ /* 0x040fe20000010814 */
[----:B------:R-:W-:Y:S01]  /*96f0*/  LOP3.LUT R34, R34, 0xffff0000, RZ, 0xc0, !PT ;  /* 0xffff000022227812 */ /* 0x000fe200078ec0ff */
[----:B------:R-:W-:Y:S01]  /*9700*/  FFMA.FTZ R11, R9, R10, R8 ;  /* 0x0000000a090b7223 */ /* 0x000fe20000010008 */
[CC--:B------:R-:W-:Y:S01]  /*9710*/  FMUL.FTZ R9, R3.reuse, R7.reuse ;  /* 0x0000000703097220 */ /* 0x0c0fe20000410000 */
        /* <DEDUP_REMOVED lines=13> */
.L_x_8658:
        /* <DEDUP_REMOVED lines=35> */
[----:B------:R-:W3:Y:S01]  /*9a20*/  SHFL.IDX PT, R2, R33, RZ, 0x1c1f ;  /* 0x001c1fff21027589 */ /* 0x000ee200000e0000 */
[----:B------:R-:W-:-:S03]  /*9a30*/  IMAD R25, R208, R9, RZ ;  /* 0x00000009d0197224 */ /* 0x000fc600078e02ff */
[----:B------:R-:W4:Y:S04]  /*9a40*/  SHFL.IDX PT, R0, R24, RZ, 0x1c1f ;  /* 0x001c1fff18007589 */ /* 0x000f2800000e0000 */
[----:B------:R-:W5:Y:S04]  /*9a50*/  SHFL.IDX PT, R14, R34, RZ, 0x1c1f ;  /* 0x001c1fff220e7589 */ /* 0x000f6800000e0000 */
[----:B------:R-:W0:Y:S01]  /*9a60*/  SHFL.IDX PT, R3, R27, RZ, 0x1c1f ;  /* 0x001c1fff1b037589 */ /* 0x000e2200000e0000 */
[----:B-1----:R-:W-:-:S04]  /*9a70*/  ISETP.GE.AND P0, PT, R18, R35, PT ;  /* 0x000000231200720c */ /* 0x002fc80003f06270 */
[----:B------:R-:W-:-:S13]  /*9a80*/  ISETP.GE.OR P1, PT, R32, R25, P0 ;  /* 0x000000192000720c */ /* 0x000fda0000726670 */
[C---:B------:R-:W-:Y:S01]  /*9a90*/  @!P1 IMAD.SHL.U32 R5, R18.reuse, 0x2, RZ ;  /* 0x0000000212059824 */ /* 0x040fe200078e00ff */
[----:B------:R-:W-:-:S04]  /*9aa0*/  @!P1 SHF.L.U64.HI R6, R18, 0x1, R19 ;  /* 0x0000000112069819 */ /* 0x000fc80000010213 */
[----:B---3--:R-:W-:-:S05]  /*9ab0*/  @!P1 IADD3 R8, P2, R2, R5, RZ ;  /* 0x0000000502089210 */ /* 0x008fca0007f5e0ff */
[----:B----4-:R-:W-:Y:S01]  /*9ac0*/  @!P1 IMAD.X R9, R0, 0x1, R6, P2 ;  /* 0x0000000100099824 */ /* 0x010fe200010e0606 */
[----:B-----5:R-:W-:-:S05]  /*9ad0*/  @!P1 IADD3 R4, P2, R14, R5, RZ ;  /* 0x000000050e049210 */ /* 0x020fca0007f5e0ff */
[----:B0-2---:R-:W2:Y:S01]  /*9ae0*/  @!P1 LD.E.128 R8, desc[UR40][R8.64] ;  /* 0x0000002808089980 */ /* 0x005ea2000c101d00 */
[----:B------:R-:W-:-:S06]  /*9af0*/  @!P1 IMAD.X R5, R3, 0x1, R6, P2 ;  /* 0x0000000103059824 */ /* 0x000fcc00010e0606 */
[----:B------:R-:W3:Y:S01]  /*9b00*/  @!P1 LD.E.128 R4, desc[UR40][R4.64] ;  /* 0x0000002804049980 */ /* 0x000ee2000c101d00 */
[----:B------:R-:W-:Y:S02]  /*9b10*/  CS2R R2, SRZ ;  /* 0x0000000000027805 */ /* 0x000fe4000001ff00 */
[----:B------:R-:W-:Y:S02]  /*9b20*/  CS2R R20, SRZ ;  /* 0x0000000000147805 */ /* 0x000fe4000001ff00 */
[----:B------:R-:W-:Y:S01]  /*9b30*/  CS2R R28, SRZ ;  /* 0x00000000001c7805 */ /* 0x000fe2000001ff00 */
[----:B------:R-:W0:Y:S01]  /*9b40*/  SHFL.IDX PT, R24, R24, 0x1, 0x1c1f ;  /* 0x003c1f0018187f89 */ /* 0x000e2200000e0000 */
[----:B------:R-:W-:-:S03]  /*9b50*/  CS2R R30, SRZ ;  /* 0x00000000001e7805 */ /* 0x000fc6000001ff00 */
[----:B------:R-:W1:Y:S04]  /*9b60*/  SHFL.IDX PT, R14, R34, 0x1, 0x1c1f ;  /* 0x003c1f00220e7f89 */ /* 0x000e6800000e0000 */
[----:B------:R-:W4:Y:S04]  /*9b70*/  SHFL.IDX PT, R27, R27, 0x1, 0x1c1f ;  /* 0x003c1f001b1b7f89 */ /* 0x000f2800000e0000 */
[----:B------:R5:W0:Y:S01]  /*9b80*/  SHFL.IDX PT, R26, R33, 0x1, 0x1c1f ;  /* 0x003c1f00211a7f89 */ /* 0x000a2200000e0000 */
[----:B--2---:R-:W-:Y:S02]  /*9b90*/  @!P1 IMAD.MOV.U32 R2, RZ, RZ, R8 ;  /* 0x000000ffff029224 */ /* 0x004fe400078e0008 */
[----:B------:R-:W-:-:S02]  /*9ba0*/  @!P1 IMAD.MOV.U32 R20, RZ, RZ, R10 ;  /* 0x000000ffff149224 */ /* 0x000fc400078e000a */
[----:B------:R-:W-:Y:S02]  /*9bb0*/  IMAD.MOV.U32 R0, RZ, RZ, R2 ;  /* 0x000000ffff007224 */ /* 0x000fe400078e0002 */
[----:B------:R-:W-:Y:S02]  /*9bc0*/  @!P1 IMAD.MOV.U32 R3, RZ, RZ, R9 ;  /* 0x000000ffff039224 */ /* 0x000fe400078e0009 */
[----:B---3--:R-:W-:Y:S01]  /*9bd0*/  @!P1 IMAD.MOV.U32 R28, RZ, RZ, R4 ;  /* 0x000000ffff1c9224 */ /* 0x008fe200078e0004 */
[----:B------:R-:W-:Y:S01]  /*9be0*/  PRMT R36, R36, 0x5410, R0 ;  /* 0x0000541024247816 */ /* 0x000fe20000000000 */
[----:B------:R-:W-:Y:S02]  /*9bf0*/  IMAD.MOV.U32 R0, RZ, RZ, R20 ;  /* 0x000000ffff007224 */ /* 0x000fe400078e0014 */
[----:B------:R-:W-:Y:S02]  /*9c00*/  @!P1 IMAD.MOV.U32 R29, RZ, RZ, R5 ;  /* 0x000000ffff1d9224 */ /* 0x000fe400078e0005 */
[----:B------:R-:W-:Y:S01]  /*9c10*/  @!P1 IMAD.MOV.U32 R30, RZ, RZ, R6 ;  /* 0x000000ffff1e9224 */ /* 0x000fe200078e0006 */
[----:B------:R-:W-:Y:S01]  /*9c20*/  PRMT R36, R0, 0x7610, R36 ;  /* 0x0000761000247816 */ /* 0x000fe20000000024 */
[----:B------:R-:W-:-:S02]  /*9c30*/  @!P1 IMAD.MOV.U32 R31, RZ, RZ, R7 ;  /* 0x000000ffff1f9224 */ /* 0x000fc400078e0007 */
[----:B------:R-:W-:Y:S02]  /*9c40*/  @!P1 IMAD.MOV.U32 R21, RZ, RZ, R11 ;  /* 0x000000ffff159224 */ /* 0x000fe400078e000b */
[----:B------:R-:W-:Y:S02]  /*9c50*/  IMAD.MOV.U32 R0, RZ, RZ, R28 ;  /* 0x000000ffff007224 */ /* 0x000fe400078e001c */
[----:B------:R-:W-:Y:S02]  /*9c60*/  IMAD.MOV.U32 R4, RZ, RZ, R29 ;  /* 0x000000ffff047224 */ /* 0x000fe400078e001d */
[----:B------:R-:W-:Y:S02]  /*9c70*/  IMAD.MOV.U32 R5, RZ, RZ, R30 ;  /* 0x000000ffff057224 */ /* 0x000fe400078e001e */
[----:B------:R-:W-:Y:S02]  /*9c80*/  IMAD.MOV.U32 R6, RZ, RZ, R31 ;  /* 0x000000ffff067224 */ /* 0x000fe400078e001f */
[----:B------:R-:W-:Y:S01]  /*9c90*/  IMAD.MOV.U32 R12, RZ, RZ, R3 ;  /* 0x000000ffff0c7224 */ /* 0x000fe200078e0003 */
[----:B------:R-:W-:Y:S01]  /*9ca0*/  PRMT R41, R0, 0x5410, R5 ;  /* 0x0000541000297816 */ /* 0x000fe20000000005 */
[----:B------:R-:W-:Y:S01]  /*9cb0*/  IMAD.MOV.U32 R8, RZ, RZ, R21 ;  /* 0x000000ffff087224 */ /* 0x000fe200078e0015 */
[----:B------:R-:W-:-:S02]  /*9cc0*/  PRMT R42, R4, 0x5410, R6 ;  /* 0x00005410042a7816 */ /* 0x000fc40000000006 */
[----:B------:R-:W-:Y:S02]  /*9cd0*/  CS2R R4, SRZ ;  /* 0x0000000000047805 */ /* 0x000fe4000001ff00 */
[----:B------:R-:W-:Y:S02]  /*9ce0*/  PRMT R43, R12, 0x7610, R43 ;  /* 0x000076100c2b7816 */ /* 0x000fe4000000002b */
[----:B01--45:R-:W-:-:S07]  /*9cf0*/  PRMT R33, R8, 0x7610, R33 ;  /* 0x0000761008217816 */ /* 0x033fce0000000021 */
.L_x_8915:
        /* <DEDUP_REMOVED lines=24> */
.L_x_8676:
[----:B------:R-:W-:Y:S05]  /*9e80*/  BSYNC B1 ;  /* 0x0000000000017941 */ /* 0x000fea0003800000 */
.L_x_8675:
        /* <DEDUP_REMOVED lines=16> */
[----:B------:R-:W-:Y:S01]  /*9f90*/  PRMT R52, R52, 0x5410, R15 ;  /* 0x0000541034347816 */ /* 0x000fe2000000000f */
[----:B------:R-:W-:Y:S01]  /*9fa0*/  IMAD.MOV.U32 R34, RZ, RZ, R11 ;  /* 0x000000ffff227224 */ /* 0x000fe200078e000b */
[----:B------:R-:W-:Y:S01]  /*9fb0*/  PRMT R53, R14, 0x5410, R24 ;  /* 0x000054100e357816 */ /* 0x000fe20000000018 */
[----:B0-----:R-:W-:Y:S06]  /*9fc0*/  @!P1 BRA `(.L_x_8678) ;  /* 0x000001a400509947 */ /* 0x001fec0003800000 */
.L_x_8916:
[----:B------:R-:W-:Y:S05]  /*9fd0*/  BSYNC B1 ;  /* 0x0000000000017941 */ /* 0x000fea0003800000 */
.L_x_8677:
[----:B------:R-:W-:Y:S04]  /*9fe0*/  BSSY B1, `(.L_x_8679) ;  /* 0x000006b000017945 */ /* 0x000fe80003800000 */
[----:B------:R-:W-:Y:S05]  /*9ff0*/  @P2 BRA `(.L_x_8680) ;  /* 0x0000000400a42947 */ /* 0x000fea0003800000 */
[----:B------:R-:W2:Y:S01]  /*a000*/  LDL R24, [R1+0x14] ;  /* 0x0000140001187983 */ /* 0x000ea20000100800 */
[----:B0-----:R-:W-:Y:S01]  /*a010*/  IMAD.SHL.U32 R12, R194, 0x40, RZ ;  /* 0x00000040c20c7824 */ /* 0x001fe200078e00ff */
[----:B------:R-:W-:Y:S01]  /*a020*/  SHF.R.U64 R45, R28, 0x10, R29 ;  /* 0x000000101c2d7819 */ /* 0x000fe2000000121d */
[----:B------:R-:W-:Y:S01]  /*a030*/  IMAD.IADD R13, R18, 0x1, R35 ;  /* 0x00000001120d7824 */ /* 0x000fe200078e0223 */
[--C-:B------:R-:W-:Y:S02]  /*a040*/  SHF.R.U64 R44, R2, 0x10, R3.reuse ;  /* 0x00000010022c7819 */ /* 0x100fe40000001203 */
[----:B------:R-:W-:Y:S02]  /*a050*/  LOP3.LUT R14, R12, 0x1c0, RZ, 0xc0, !PT ;  /* 0x000001c00c0e7812 */ /* 0x000fe400078ec0ff */
[----:B------:R-:W-:Y:S02]  /*a060*/  SHF.R.U32.HI R39, RZ, 0x10, R3 ;  /* 0x00000010ff277819 */ /* 0x000fe40000011603 */
[----:B------:R-:W-:-:S02]  /*a070*/  LOP3.LUT R12, R14, 0x38, R18, 0xf8, !PT ;  /* 0x000000380e0c7812 */ /* 0x000fc400078ef812 */
[----:B------:R-:W-:Y:S02]  /*a080*/  SHF.R.U32.HI R15, RZ, 0x3, R14 ;  /* 0x00000003ff0f7819 */ /* 0x000fe4000001160e */
[----:B------:R-:W-:Y:S02]  /*a090*/  LOP3.LUT R13, R14, 0x38, R13, 0xf8, !PT ;  /* 0x000000380e0d7812 */ /* 0x000fe400078ef80d */
[-C--:B------:R-:W-:Y:S02]  /*a0a0*/  LOP3.LUT R12, R12, R15.reuse, RZ, 0x3c, !PT ;  /* 0x0000000f0c0c7212 */ /* 0x080fe400078e3cff */
[----:B------:R-:W-:Y:S02]  /*a0b0*/  LOP3.LUT R13, R13, R15, RZ, 0x3c, !PT ;  /* 0x0000000f0d0d7212 */ /* 0x000fe400078e3cff */
[--C-:B------:R-:W-:Y:S02]  /*a0c0*/  SHF.R.U64 R3, R20, 0x10, R21.reuse ;  /* 0x0000001014037819 */ /* 0x100fe40000001215 */
[----:B------:R-:W-:-:S02]  /*a0d0*/  SHF.R.U32.HI R40, RZ, 0x10, R21 ;  /* 0x00000010ff287819 */ /* 0x000fc40000011615 */
[----:B------:R-:W-:Y:S02]  /*a0e0*/  PRMT R45, R41, 0x5410, R45 ;  /* 0x00005410292d7816 */ /* 0x000fe4000000002d */
[----:B------:R-:W-:Y:S02]  /*a0f0*/  SHF.R.U32.HI R47, RZ, 0x10, R29 ;  /* 0x00000010ff2f7819 */ /* 0x000fe4000001161d */
[--C-:B------:R-:W-:Y:S01]  /*a100*/  SHF.R.U64 R20, R30, 0x10, R31.reuse ;  /* 0x000000101e147819 */ /* 0x100fe2000000121f */
[----:B------:R-:W-:Y:S01]  /*a110*/  IMAD.U32 R46, R45, 0x10000, RZ ;  /* 0x000100002d2e7824 */ /* 0x000fe200078e00ff */
[----:B------:R-:W-:Y:S02]  /*a120*/  SHF.R.U32.HI R2, RZ, 0x10, R31 ;  /* 0x00000010ff027819 */ /* 0x000fe4000001161f */
[C---:B------:R-:W-:Y:S02]  /*a130*/  PRMT R44, R36.reuse, 0x5432, R44 ;  /* 0x00005432242c7816 */ /* 0x040fe4000000002c */
[----:B------:R-:W-:-:S02]  /*a140*/  PRMT R36, R36, 0x5410, R3 ;  /* 0x0000541024247816 */ /* 0x000fc40000000003 */
[----:B------:R-:W-:Y:S02]  /*a150*/  PRMT R29, R43, 0x5410, R39 ;  /* 0x000054102b1d7816 */ /* 0x000fe40000000027 */
[----:B------:R-:W-:Y:S02]  /*a160*/  PRMT R33, R33, 0x5410, R40 ;  /* 0x0000541021217816 */ /* 0x000fe40000000028 */
[C---:B------:R-:W-:Y:S02]  /*a170*/  PRMT R47, R42.reuse, 0x5410, R47 ;  /* 0x000054102a2f7816 */ /* 0x040fe4000000002f */
[----:B------:R-:W-:Y:S02]  /*a180*/  PRMT R20, R41, 0x5432, R20 ;  /* 0x0000543229147816 */ /* 0x000fe40000000014 */
[----:B------:R-:W-:Y:S01]  /*a190*/  PRMT R2, R42, 0x5432, R2 ;  /* 0x000054322a027816 */ /* 0x000fe20000000002 */
[C---:B------:R-:W-:Y:S01]  /*a1a0*/  IMAD.U32 R48, R47.reuse, 0x10000, RZ ;  /* 0x000100002f307824 */ /* 0x040fe200078e00ff */
[----:B------:R-:W-:Y:S01]  /*a1b0*/  LOP3.LUT R47, R47, 0xffff0000, RZ, 0xc0, !PT ;  /* 0xffff00002f2f7812 */ /* 0x000fe200078ec0ff */
[----:B--2---:R-:W-:-:S02]  /*a1c0*/  IMAD R12, R24, 0x200, R12 ;  /* 0x00000200180c7824 */ /* 0x004fc400078e020c */
        /* <DEDUP_REMOVED lines=25> */
[----:B------:R-:W-:-:S02]  /*a360*/  LOP3.LUT R44, R44, 0xffff0000, RZ, 0xc0, !PT ;  /* 0xffff00002c2c7812 */ /* 0x000fc400078ec0ff */
[----:B------:R-:W-:Y:S01]  /*a370*/  FFMA.FTZ R15, R28, R24, -R49 ;  /* 0x000000181c0f7223 */ /* 0x000fe20000010831 */
[-C--:B------:R-:W-:Y:S01]  /*a380*/  FMUL.FTZ R50, R40, R27.reuse ;  /* 0x0000001b28327220 */ /* 0x080fe20000410000 */
[----:B------:R-:W-:Y:S01]  /*a390*/  FFMA.FTZ R24, R28, R46, R45 ;  /* 0x0000002e1c187223 */ /* 0x000fe2000001002d */
[----:B------:R-:W-:Y:S02]  /*a3a0*/  IMAD.U32 R46, R29, 0x10000, RZ ;  /* 0x000100001d2e7824 */ /* 0x000fe400078e00ff */
        /* <DEDUP_REMOVED lines=8> */
[----:B------:R-:W-:Y:S01]  /*a430*/  FMUL.FTZ R39, R42, R47 ;  /* 0x0000002f2a277220 */ /* 0x000fe20000410000 */
[----:B------:R-:W-:-:S02]  /*a440*/  IMAD.U32 R44, R20, 0x10000, RZ ;  /* 0x00010000142c7824 */ /* 0x000fc400078e00ff */
[-C--:B------:R-:W-:Y:S01]  /*a450*/  FMUL.FTZ R45, R42, R29.reuse ;  /* 0x0000001d2a2d7220 */ /* 0x080fe20000410000 */
[----:B------:R-:W-:Y:S02]  /*a460*/  IMAD.U32 R40, R36, 0x10000, RZ ;  /* 0x0001000024287824 */ /* 0x000fe400078e00ff */
[----:B------:R-:W-:Y:S01]  /*a470*/  FFMA.FTZ R42, R30, R29, -R39 ;  /* 0x0000001d1e2a7223 */ /* 0x000fe20000010827 */
[C---:B------:R-:W-:Y:S01]  /*a480*/  FMUL.FTZ R46, R43.reuse, R44 ;  /* 0x0000002c2b2e7220 */ /* 0x040fe20000410000 */
[----:B------:R-:W-:Y:S02]  /*a490*/  IMAD.U32 R39, R2, 0x10000, RZ ;  /* 0x0001000002277824 */ /* 0x000fe400078e00ff */
[-C--:B------:R-:W-:Y:S01]  /*a4a0*/  FMUL.FTZ R43, R43, R40.reuse ;  /* 0x000000282b2b7220 */ /* 0x080fe20000410000 */
[----:B------:R-:W-:Y:S02]  /*a4b0*/  IMAD.U32 R29, R33, 0x10000, RZ ;  /* 0x00010000211d7824 */ /* 0x000fe400078e00ff */
[----:B------:R-:W-:Y:S01]  /*a4c0*/  FFMA.FTZ R30, R30, R47, R45 ;  /* 0x0000002f1e1e7223 */ /* 0x000fe2000001002d */
[----:B------:R-:W-:Y:S01]  /*a4d0*/  FMUL.FTZ R45, R25, R39 ;  /* 0x00000027192d7220 */ /* 0x000fe20000410000 */
[C---:B------:R-:W-:Y:S01]  /*a4e0*/  FFMA.FTZ R46, R21.reuse, R40, -R46 ;  /* 0x00000028152e7223 */ /* 0x040fe2000001082e */
[----:B------:R-:W-:Y:S01]  /*a4f0*/  FFMA.FTZ R43, R21, R44, R43 ;  /* 0x0000002c152b7223 */ /* 0x000fe2000001002b */
        /* <DEDUP_REMOVED lines=8> */
[----:B------:R-:W-:Y:S01]  /*a580*/  FMUL.FTZ R13, R13, R36 ;  /* 0x000000240d0d7220 */ /* 0x000fe20000410000 */
[C---:B------:R-:W-:Y:S01]  /*a590*/  FMUL.FTZ R25, R26.reuse, R21 ;  /* 0x000000151a197220 */ /* 0x040fe20000410000 */
[----:B------:R-:W-:Y:S01]  /*a5a0*/  F2FP.BF16.F32.PACK_AB R24, R27, R24 ;  /* 0x000000181b18723e */ /* 0x000fe200000010ff */
        /* <DEDUP_REMOVED lines=14> */
.L_x_8680:
[----:B------:R-:W-:Y:S05]  /*a690*/  BSYNC B1 ;  /* 0x0000000000017941 */ /* 0x000fea0003800000 */
.L_x_8679:
[----:B------:R-:W-:Y:S01]  /*a6a0*/  PRMT R20, R32, 0x5410, R34 ;  /* 0x0000541020147816 */ /* 0x000fe20000000022 */
[----:B------:R-:W-:Y:S06]  /*a6b0*/  @P0 BRA `(.L_x_8671) ;  /* 0x0000000400a80947 */ /* 0x000fec0003800000 */
[----:B-1----:R-:W2:Y:S01]  /*a6c0*/  LDL R38, [R1+0x78] ;  /* 0x0000780001267983 */ /* 0x002ea20000100800 */
[----:B------:R-:W-:-:S04]  /*a6d0*/  VIADD R13, R192, 0x20 ;  /* 0x00000020c00d7836 */ /* 0x000fc80000000000 */
[----:B------:R-:W-:Y:S01]  /*a6e0*/  IMAD.SHL.U32 R3, R13, 0x40, RZ ;  /* 0x000000400d037824 */ /* 0x000fe200078e00ff */
[----:B0-----:R-:W-:Y:S01]  /*a6f0*/  SHF.R.S32.HI R12, RZ, 0x1f, R13 ;  /* 0x0000001fff0c7819 */ /* 0x001fe2000001140d */
[----:B------:R-:W-:-:S03]  /*a700*/  IMAD.IADD R2, R18, 0x1, R35 ;  /* 0x0000000112027824 */ /* 0x000fc600078e0223 */
[----:B------:R-:W-:Y:S02]  /*a710*/  LOP3.LUT R3, R3, 0x1c0, RZ, 0xc0, !PT ;  /* 0x000001c003037812 */ /* 0x000fe400078ec0ff */
[----:B------:R-:W-:Y:S02]  /*a720*/  LEA.HI R12, R12, R13, RZ, 0x3 ;  /* 0x0000000d0c0c7211 */ /* 0x000fe400078f18ff */
[----:B------:R-:W-:Y:S02]  /*a730*/  LOP3.LUT R2, R3, 0x38, R2, 0xf8, !PT ;  /* 0x0000003803027812 */ /* 0x000fe400078ef802 */
[----:B------:R-:W-:Y:S01]  /*a740*/  SHF.R.U32.HI R3, RZ, 0x3, R3 ;  /* 0x00000003ff037819 */ /* 0x000fe20000011603 */
[----:B------:R-:W-:-:S03]  /*a750*/  IMAD.SHL.U32 R12, R12, 0x40, RZ ;  /* 0x000000400c0c7824 */ /* 0x000fc600078e00ff */
[----:B------:R-:W-:Y:S02]  /*a760*/  LOP3.LUT R2, R2, R3, RZ, 0x3c, !PT ;  /* 0x0000000302027212 */ /* 0x000fe400078e3cff */
[----:B------:R-:W-:-:S05]  /*a770*/  LOP3.LUT R3, R12, 0xfffffe00, RZ, 0xc0, !PT ;  /* 0xfffffe000c037812 */ /* 0x000fca00078ec0ff */
[----:B------:R-:W-:-:S04]  /*a780*/  IMAD.IADD R2, R3, 0x1, R2 ;  /* 0x0000000103027824 */ /* 0x000fc800078e0202 */
[----:B------:R-:W-:-:S05]  /*a790*/  IMAD R2, R2, 0x2, R17 ;  /* 0x0000000202027824 */ /* 0x000fca00078e0211 */
[----:B------:R-:W0:Y:S01]  /*a7a0*/  LDS.128 R24, [R2+0x20400] ;  /* 0x0204000002187984 */ /* 0x000e220000000c00 */
[----:B------:R-:W-:Y:S02]  /*a7b0*/  SHF.R.U64 R28, R8, 0x10, R9 ;  /* 0x00000010081c7819 */ /* 0x000fe40000001209 */
[----:B------:R-:W-:Y:S02]  /*a7c0*/  SHF.R.U64 R31, R4, 0x10, R5 ;  /* 0x00000010041f7819 */ /* 0x000fe40000001205 */
[----:B------:R-:W-:Y:S02]  /*a7d0*/  SHF.R.U64 R3, R10, 0x10, R11 ;  /* 0x000000100a037819 */ /* 0x000fe4000000120b */
[----:B------:R-:W-:Y:S02]  /*a7e0*/  SHF.R.U32.HI R33, RZ, 0x10, R5 ;  /* 0x00000010ff217819 */ /* 0x000fe40000011605 */
[----:B------:R-:W-:Y:S02]  /*a7f0*/  PRMT R28, R52, 0x5432, R28 ;  /* 0x00005432341c7816 */ /* 0x000fe4000000001c */
[----:B------:R-:W-:-:S02]  /*a800*/  PRMT R31, R51, 0x5410, R31 ;  /* 0x00005410331f7816 */ /* 0x000fc4000000001f */
[----:B------:R-:W-:Y:S02]  /*a810*/  SHF.R.U32.HI R10, RZ, 0x10, R11 ;  /* 0x00000010ff0a7819 */ /* 0x000fe4000001160b */
[--C-:B------:R-:W-:Y:S02]  /*a820*/  SHF.R.U64 R34, R6, 0x10, R7.reuse ;  /* 0x0000001006227819 */ /* 0x100fe40000001207 */
[----:B------:R-:W-:Y:S01]  /*a830*/  SHF.R.U32.HI R35, RZ, 0x10, R7 ;  /* 0x00000010ff237819 */ /* 0x000fe20000011607 */
[----:B------:R-:W-:Y:S01]  /*a840*/  IMAD.U32 R32, R31, 0x10000, RZ ;  /* 0x000100001f207824 */ /* 0x000fe200078e00ff */
[----:B------:R-:W-:Y:S01]  /*a850*/  SHF.R.U32.HI R30, RZ, 0x10, R9 ;  /* 0x00000010ff1e7819 */ /* 0x000fe20000011609 */
[----:B------:R-:W-:Y:S01]  /*a860*/  IMAD.U32 R29, R28, 0x10000, RZ ;  /* 0x000100001c1d7824 */ /* 0x000fe200078e00ff */
[----:B------:R-:W-:Y:S02]  /*a870*/  PRMT R5, R20, 0x5410, R3 ;  /* 0x0000541014057816 */ /* 0x000fe40000000003 */
[----:B------:R-:W-:-:S02]  /*a880*/  PRMT R33, R52, 0x5410, R33 ;  /* 0x0000541034217816 */ /* 0x000fc40000000021 */
[----:B------:R-:W-:Y:S02]  /*a890*/  PRMT R4, R20, 0x5432, R10 ;  /* 0x0000543214047816 */ /* 0x000fe4000000000a */
[C---:B------:R-:W-:Y:S02]  /*a8a0*/  PRMT R30, R53.reuse, 0x5432, R30 ;  /* 0x00005432351e7816 */ /* 0x040fe4000000001e */
[----:B------:R-:W-:Y:S01]  /*a8b0*/  PRMT R35, R53, 0x5410, R35 ;  /* 0x0000541035237816 */ /* 0x000fe20000000023 */
[----:B0-----:R-:W-:Y:S01]  /*a8c0*/  IMAD.U32 R11, R24, 0x10000, RZ ;  /* 0x00010000180b7824 */ /* 0x001fe200078e00ff */
[C---:B------:R-:W-:Y:S01]  /*a8d0*/  LOP3.LUT R21, R26.reuse, 0xffff0000, RZ, 0xc0, !PT ;  /* 0xffff00001a157812 */ /* 0x040fe200078ec0ff */
[----:B------:R-:W-:Y:S01]  /*a8e0*/  IMAD.U32 R20, R26, 0x10000, RZ ;  /* 0x000100001a147824 */ /* 0x000fe200078e00ff */
[----:B------:R-:W-:Y:S01]  /*a8f0*/  LOP3.LUT R26, R27, 0xffff0000, RZ, 0xc0, !PT ;  /* 0xffff00001b1a7812 */ /* 0x000fe200078ec0ff */
[C---:B------:R-:W-:Y:S01]  /*a900*/  FMUL.FTZ R37, R11.reuse, R32 ;  /* 0x000000200b257220 */ /* 0x040fe20000410000 */
[----:B------:R-:W-:Y:S01]  /*a910*/  FMUL.FTZ R39, R11, R29 ;  /* 0x0000001d0b277220 */ /* 0x000fe20000410000 */
[----:B------:R-:W-:Y:S01]  /*a920*/  IMAD.U32 R11, R30, 0x10000, RZ ;  /* 0x000100001e0b7824 */ /* 0x000fe200078e00ff */
[----:B------:R-:W-:-:S02]  /*a930*/  LOP3.LUT R28, R28, 0xffff0000, RZ, 0xc0, !PT ;  /* 0xffff00001c1c7812 */ /* 0x000fc400078ec0ff */
[----:B------:R-:W-:Y:S01]  /*a940*/  PRMT R34, R51, 0x5432, R34 ;  /* 0x0000543233227816 */ /* 0x000fe20000000022 */
[----:B--2---:R-:W0:Y:S02]  /*a950*/  LDS.128 R12, [R38+0x20400] ;  /* 0x02040000260c7984 */ /* 0x004e240000000c00 */
        /* <DEDUP_REMOVED lines=8> */
[----:B------:R-:W-:Y:S01]  /*a9e0*/  IMAD.U32 R15, R25, 0x10000, RZ ;  /* 0x00010000190f7824 */ /* 0x000fe200078e00ff */
[----:B------:R-:W-:-:S02]  /*a9f0*/  LOP3.LUT R13, R24, 0xffff0000, RZ, 0xc0, !PT ;  /* 0xffff0000180d7812 */ /* 0x000fc400078ec0ff */
[----:B------:R-:W-:Y:S01]  /*aa00*/  LOP3.LUT R24, R25, 0xffff0000, RZ, 0xc0, !PT ;  /* 0xffff000019187812 */ /* 0x000fe200078ec0ff */
[----:B------:R-:W-:Y:S02]  /*aa10*/  IMAD.U32 R25, R27, 0x10000, RZ ;  /* 0x000100001b197824 */ /* 0x000fe400078e00ff */
[----:B------:R-:W-:Y:S02]  /*aa20*/  IMAD.U32 R27, R33, 0x10000, RZ ;  /* 0x00010000211b7824 */ /* 0x000fe400078e00ff */
[C---:B------:R-:W-:Y:S01]  /*aa30*/  FFMA.FTZ R37, R6.reuse, R29, -R37 ;  /* 0x0000001d06257223 */ /* 0x040fe20000010825 */
[----:B------:R-:W-:Y:S01]  /*aa40*/  FFMA.FTZ R39, R6, R32, R39 ;  /* 0x0000002006277223 */ /* 0x000fe20000010027 */
[----:B------:R-:W-:Y:S02]  /*aa50*/  IMAD.U32 R29, R35, 0x10000, RZ ;  /* 0x00010000231d7824 */ /* 0x000fe400078e00ff */
[----:B------:R-:W-:Y:S01]  /*aa60*/  FMUL.FTZ R41, R15, R27 ;  /* 0x0000001b0f297220 */ /* 0x000fe20000410000 */
[----:B------:R-:W-:-:S02]  /*aa70*/  IMAD.U32 R6, R4, 0x10000, RZ ;  /* 0x0001000004067824 */ /* 0x000fc400078e00ff */
[-C--:B------:R-:W-:Y:S01]  /*aa80*/  FMUL.FTZ R15, R15, R11.reuse ;  /* 0x0000000b0f0f7220 */ /* 0x080fe20000410000 */
[----:B------:R-:W-:Y:S01]  /*aa90*/  LOP3.LUT R32, R31, 0xffff0000, RZ, 0xc0, !PT ;  /* 0xffff00001f207812 */ /* 0x000fe200078ec0ff */
[C---:B------:R-:W-:Y:S01]  /*aaa0*/  FFMA.FTZ R41, R8.reuse, R11, -R41 ;  /* 0x0000000b08297223 */ /* 0x040fe20000010829 */
[C---:B------:R-:W-:Y:S01]  /*aab0*/  FMUL.FTZ R11, R25.reuse, R29 ;  /* 0x0000001d190b7220 */ /* 0x040fe20000410000 */
[-C--:B------:R-:W-:Y:S01]  /*aac0*/  FMUL.FTZ R36, R25, R6.reuse ;  /* 0x0000000619247220 */ /* 0x080fe20000410000 */
[----:B------:R-:W-:Y:S02]  /*aad0*/  FFMA.FTZ R15, R8, R27, R15 ;  /* 0x0000001b080f7223 */ /* 0x000fe4000001000f */
[C---:B------:R-:W-:Y:S01]  /*aae0*/  FFMA.FTZ R25, R10.reuse, R6, -R11 ;  /* 0x000000060a197223 */ /* 0x040fe2000001080b */
[----:B------:R-:W-:Y:S01]  /*aaf0*/  FFMA.FTZ R36, R10, R29, R36 ;  /* 0x0000001d0a247223 */ /* 0x000fe20000010024 */
[C---:B------:R-:W-:Y:S01]  /*ab00*/  FMUL.FTZ R6, R13.reuse, R32 ;  /* 0x000000200d067220 */ /* 0x040fe20000410000 */
[----:B------:R-:W-:Y:S01]  /*ab10*/  FMUL.FTZ R10, R13, R28 ;  /* 0x0000001c0d0a7220 */ /* 0x000fe20000410000 */
[----:B------:R-:W-:-:S02]  /*ab20*/  IMAD.U32 R8, R34, 0x10000, RZ ;  /* 0x0001000022087824 */ /* 0x000fc400078e00ff */
[C---:B------:R-:W-:Y:S01]  /*ab30*/  FFMA.FTZ R28, R7.reuse, R28, -R6 ;  /* 0x0000001c071c7223 */ /* 0x040fe20000010806 */
[----:B------:R-:W-:Y:S01]  /*ab40*/  FFMA.FTZ R10, R7, R32, R10 ;  /* 0x00000020070a7223 */ /* 0x000fe2000001000a */
[----:B------:R-:W-:Y:S02]  /*ab50*/  IMAD.U32 R6, R5, 0x10000, RZ ;  /* 0x0001000005067824 */ /* 0x000fe400078e00ff */
[----:B------:R-:W-:Y:S01]  /*ab60*/  FMUL.FTZ R32, R20, R8 ;  /* 0x0000000814207220 */ /* 0x000fe20000410000 */
[----:B------:R-:W-:Y:S02]  /*ab70*/  LOP3.LUT R11, R30, 0xffff0000, RZ, 0xc0, !PT ;  /* 0xffff00001e0b7812 */ /* 0x000fe400078ec0ff */
[----:B------:R-:W-:Y:S01]  /*ab80*/  LOP3.LUT R33, R33, 0xffff0000, RZ, 0xc0, !PT ;  /* 0xffff000021217812 */ /* 0x000fe200078ec0ff */
[-C--:B------:R-:W-:Y:S01]  /*ab90*/  FMUL.FTZ R20, R20, R6.reuse ;  /* 0x0000000614147220 */ /* 0x080fe20000410000 */
[----:B------:R-:W-:Y:S01]  /*aba0*/  FFMA.FTZ R32, R9, R6, -R32 ;  /* 0x0000000609207223 */ /* 0x000fe20000010820 */
[----:B------:R-:W-:-:S02]  /*abb0*/  LOP3.LUT R34, R34, 0xffff0000, RZ, 0xc0, !PT ;  /* 0xffff000022227812 */ /* 0x000fc400078ec0ff */
[----:B------:R-:W-:Y:S02]  /*abc0*/  LOP3.LUT R6, R5, 0xffff0000, RZ, 0xc0, !PT ;  /* 0xffff000005067812 */ /* 0x000fe400078ec0ff */
[----:B------:R-:W-:Y:S02]  /*abd0*/  LOP3.LUT R35, R35, 0xffff0000, RZ, 0xc0, !PT ;  /* 0xffff000023237812 */ /* 0x000fe400078ec0ff */
[----:B------:R-:W-:Y:S01]  /*abe0*/  LOP3.LUT R5, R4, 0xffff0000, RZ, 0xc0, !PT ;  /* 0xffff000004057812 */ /* 0x000fe200078ec0ff */
[C---:B------:R-:W-:Y:S01]  /*abf0*/  FMUL.FTZ R13, R24.reuse, R33 ;  /* 0x00000021180d7220 */ /* 0x040fe20000410000 */
[----:B------:R-:W-:Y:S01]  /*ac00*/  FMUL.FTZ R30, R24, R11 ;  /* 0x0000000b181e7220 */ /* 0x000fe20000410000 */
[----:B------:R-:W-:Y:S01]  /*ac10*/  FFMA.FTZ R20, R9, R8, R20 ;  /* 0x0000000809147223 */ /* 0x000fe20000010014 */
[C---:B------:R-:W-:Y:S01]  /*ac20*/  FMUL.FTZ R4, R21.reuse, R34 ;  /* 0x0000002215047220 */ /* 0x040fe20000410000 */
[C---:B------:R-:W-:Y:S01]  /*ac30*/  FMUL.FTZ R9, R26.reuse, R35 ;  /* 0x000000231a097220 */ /* 0x040fe20000410000 */
[-C--:B------:R-:W-:Y:S01]  /*ac40*/  FMUL.FTZ R21, R21, R6.reuse ;  /* 0x0000000615157220 */ /* 0x080fe20000410000 */
[----:B------:R-:W-:Y:S01]  /*ac50*/  FMUL.FTZ R26, R26, R5 ;  /* 0x000000051a1a7220 */ /* 0x000fe20000410000 */
[C---:B------:R-:W-:Y:S01]  /*ac60*/  FFMA.FTZ R24, R12.reuse, R11, -R13 ;  /* 0x0000000b0c187223 */ /* 0x040fe2000001080d */
[----:B------:R-:W-:Y:S01]  /*ac70*/  FFMA.FTZ R30, R12, R33, R30 ;  /* 0x000000210c1e7223 */ /* 0x000fe2000001001e */
        /* <DEDUP_REMOVED lines=14> */
.L_x_8671:
[----:B------:R-:W-:Y:S05]  /*ad60*/  BSYNC B0 ;  /* 0x0000000000007941 */ /* 0x000fea0003800000 */
.L_x_8657:
        /* <DEDUP_REMOVED lines=8> */
.L_x_8654:
[----:B------:R-:W-:-:S13]  /*adf0*/  ISETP.NE.AND P0, PT, R187, 0x3, PT ;  /* 0x00000003bb00780c */ /* 0x000fda0003f05270 */
[----:B------:R-:W-:Y:S05]  /*ae00*/  @!P0 BRA `(.L_x_8681) ;  /* 0x0000000000048947 */ /* 0x000fea0003800000 */
[----:B------:R-:W-:Y:S01]  /*ae10*/  BPT.TRAP 0x1 ;  /* 0x000000040000795c */ /* 0x000fe20000300000 */
.L_x_8681:
[----:B------:R-:W-:Y:S01]  /*ae20*/  IMAD R20, R22, 0x8, R17 ;  /* 0x0000000816147824 */ /* 0x000fe200078e0211 */
[----:B-1----:R-:W-:-:S04]  /*ae30*/  SHF.L.U32 R13, R23, 0x1f, RZ ;  /* 0x0000001f170d7819 */ /* 0x002fc800000006ff */
[----:B------:R1:W4:Y:S01]  /*ae40*/  SYNCS.PHASECHK.TRANS64.TRYWAIT P1, [R20+URZ+0x38830], R13 ;  /* 0x0388300d140075a7 */ /* 0x000322000802017f */
[----:B------:R-:W-:Y:S05]  /*ae50*/  @!P0 BRA `(.L_x_8682) ;  /* 0x0000000000048947 */ /* 0x000fea0003800000 */
[----:B------:R-:W-:Y:S01]  /*ae60*/  BPT.TRAP 0x1 ;  /* 0x000000040000795c */ /* 0x000fe20000300000 */
.L_x_8682:
[C---:B---3--:R-:W-:Y:S02]  /*ae70*/  VIADD R2, R17.reuse, 0x22400 ;  /* 0x0002240011027836 */ /* 0x048fe40000000000 */
[----:B------:R-:W-:-:S03]  /*ae80*/  VIADD R3, R17, 0x20400 ;  /* 0x0002040011037836 */ /* 0x000fc60000000000 */
[----:B------:R-:W-:Y:S02]  /*ae90*/  SHF.R.U32.HI R2, RZ, 0x4, R2 ;  /* 0x00000004ff027819 */ /* 0x000fe40000011602 */
[----:B------:R-:W-:Y:S02]  /*aea0*/  SHF.R.U32.HI R3, RZ, 0x4, R3 ;  /* 0x00000004ff037819 */ /* 0x000fe40000011603 */
[----:B------:R-:W-:Y:S02]  /*aeb0*/  LOP3.LUT R2, R2, 0x3fff, RZ, 0xc0, !PT ;  /* 0x00003fff02027812 */ /* 0x000fe400078ec0ff */
[----:B------:R-:W-:Y:S02]  /*aec0*/  LOP3.LUT R3, R3, 0x3fff, RZ, 0xc0, !PT ;  /* 0x00003fff03037812 */ /* 0x000fe400078ec0ff */
[----:B------:R-:W-:Y:S01]  /*aed0*/  LOP3.LUT R206, R2, 0x10000, RZ, 0xfc, !PT ;  /* 0x0001000002ce7812 */ /* 0x000fe200078efcff */
[----:B----4-:R-:W-:Y:S06]  /*aee0*/  @P1 BRA `(.L_x_8683) ;  /* 0x0000000000081947 */ /* 0x010fec0003800000 */
[----:B------:R-:W3:Y:S02]  /*aef0*/  SYNCS.PHASECHK.TRANS64.TRYWAIT P1, [R20+URZ+0x38830], R13 ;  /* 0x0388300d140075a7 */ /* 0x000ee4000802017f */
[----:B---3--:R-:W-:Y:S05]  /*af00*/  @!P1 BRA `(.L_x_8684) ;  /* 0x0000019400949947 */ /* 0x008fea0003800000 */
.L_x_8683:
[----:B--2---:R-:W-:Y:S01]  /*af10*/  LOP3.LUT R4, R3, 0x10000, RZ, 0xfc, !PT ;  /* 0x0001000003047812 */ /* 0x004fe200078efcff */
[----:B------:R-:W-:Y:S01]  /*af20*/  IMAD R2, R22, 0x200, R206 ;  /* 0x0000020016027824 */ /* 0x000fe200078e02ce */
[----:B------:R-:W-:Y:S05]  /*af30*/  WARPSYNC.ALL ;  /* 0x0000000000007948 */ /* 0x000fea0003800000 */
[----:B------:R-:W-:Y:S01]  /*af40*/  IMAD.MOV.U32 R5, RZ, RZ, 0x40000040 ;  /* 0x40000040ff057424 */ /* 0x000fe200078e00ff */
[----:B------:R-:W-:Y:S01]  /*af50*/  R2UR UR4, R4 ;  /* 0x00000000040472ca */ /* 0x000fe200000e0000 */
[----:B------:R-:W-:Y:S01]  /*af60*/  IMAD.MOV.U32 R3, RZ, RZ, 0x40000040 ;  /* 0x40000040ff037424 */ /* 0x000fe200078e00ff */
[----:B------:R-:W-:Y:S01]  /*af70*/  R2UR UR6, R2 ;  /* 0x00000000020672ca */ /* 0x000fe200000e0000 */
[----:B0-----:R-:W-:Y:S01]  /*af80*/  WARPGROUP.ARRIVE ;  /* 0x00000000000079c5 */ /* 0x001fe20000000000 */
[----:B------:R-:W-:Y:S01]  /*af90*/  R2UR UR5, R5 ;  /* 0x00000000050572ca */ /* 0x000fe200000e0000 */
[----:B------:R-:W-:Y:S01]  /*afa0*/  VIADD R10, R4, 0x2 ;  /* 0x00000002040a7836 */ /* 0x000fe20000000000 */
[----:B------:R-:W-:Y:S01]  /*afb0*/  R2UR UR7, R3 ;  /* 0x00000000030772ca */ /* 0x000fe200000e0000 */
[----:B------:R-:W-:Y:S01]  /*afc0*/  VIADD R6, R2, 0x2 ;  /* 0x0000000202067836 */ /* 0x000fe20000000000 */
[----:B------:R-:W-:Y:S01]  /*afd0*/  SHF.L.U32 R0, R0, 0x1f, RZ ;  /* 0x0000001f00007819 */ /* 0x000fe200000006ff */
[----:B------:R-:W-:Y:S01]  /*afe0*/  IMAD.MOV.U32 R11, RZ, RZ, 0x40000040 ;  /* 0x40000040ff0b7424 */ /* 0x000fe200078e00ff */
[----:B------:R-:W-:Y:S01]  /*aff0*/  BSSY B0, `(.L_x_8685) ;  /* 0x0000023000007945 */ /* 0x000fe20003800000 */
[----:B------:R-:W-:-:S02]  /*b000*/  IMAD.MOV.U32 R7, RZ, RZ, 0x40000040 ;  /* 0x40000040ff077424 */ /* 0x000fc400078e00ff */
[----:B------:R-:W-:Y:S02]  /*b010*/  VIADD R8, R4, 0x4 ;  /* 0x0000000404087836 */ /* 0x000fe40000000000 */
[----:B------:R-:W-:Y:S02]  /*b020*/  IMAD.MOV.U32 R9, RZ, RZ, 0x40000040 ;  /* 0x40000040ff097424 */ /* 0x000fe400078e00ff */
[----:B------:R-:W-:Y:S02]  /*b030*/  IMAD.MOV.U32 R3, RZ, RZ, 0x40000040 ;  /* 0x40000040ff037424 */ /* 0x000fe400078e00ff */
[----:B------:R-:W-:Y:S01]  /*b040*/  HGMMA.64x64x16.F32.BF16 R24, gdesc[UR4], RZ, !UPT, gsb0 ;  /* 0x00e00000041879f0 */ /* 0x000fe2000c0018ff */
[----:B------:R-:W-:Y:S02]  /*b050*/  R2UR UR4, R10 ;  /* 0x000000000a0472ca */ /* 0x000fe400000e0000 */
        /* <DEDUP_REMOVED lines=26> */
[----:B------:R-:W0:Y:S02]  /*b200*/  SYNCS.PHASECHK.TRANS64.TRYWAIT P1, [R17+URZ+0x38810], R0 ;  /* 0x03881000110075a7 */ /* 0x000e24000802017f */
[----:B0-----:R-:W-:Y:S05]  /*b210*/  @!P1 BRA `(.L_x_8686) ;  /* 0x0000019000e49947 */ /* 0x001fea0003800000 */
.L_x_8917:
[----:B------:R-:W-:Y:S05]  /*b220*/  BSYNC B0 ;  /* 0x0000000000007941 */ /* 0x000fea0003800000 */
.L_x_8685:
[----:B------:R-:W-:Y:S05]  /*b230*/  @!P0 BRA `(.L_x_8687) ;  /* 0x0000000000048947 */ /* 0x000fea0003800000 */
[----:B------:R-:W-:Y:S01]  /*b240*/  BPT.TRAP 0x1 ;  /* 0x000000040000795c */ /* 0x000fe20000300000 */
.L_x_8687:
[----:B------:R2:W4:Y:S01]  /*b250*/  SYNCS.PHASECHK.TRANS64.TRYWAIT P1, [R20+URZ+0x38850], R13 ;  /* 0x0388500d140075a7 */ /* 0x000522000802017f */
[----:B------:R-:W-:Y:S05]  /*b260*/  @!P0 BRA `(.L_x_8688) ;  /* 0x0000000000048947 */ /* 0x000fea0003800000 */
[----:B------:R-:W-:Y:S01]  /*b270*/  BPT.TRAP 0x1 ;  /* 0x000000040000795c */ /* 0x000fe20000300000 */
.L_x_8688:
[----:B0-----:R-:W-:-:S05]  /*b280*/  VIADD R0, R17, 0x400 ;  /* 0x0000040011007836 */ /* 0x001fca0000000000 */
[----:B------:R-:W-:-:S04]  /*b290*/  SHF.R.U32.HI R0, RZ, 0x4, R0 ;  /* 0x00000004ff007819 */ /* 0x000fc80000011600 */
[----:B------:R-:W-:Y:S01]  /*b2a0*/  LOP3.LUT R0, R0, 0x3fff, RZ, 0xc0, !PT ;  /* 0x00003fff00007812 */ /* 0x000fe200078ec0ff */
[----:B----4-:R-:W-:Y:S06]  /*b2b0*/  @P1 BRA `(.L_x_8689) ;  /* 0x0000000000081947 */ /* 0x010fec0003800000 */
[----:B------:R-:W0:Y:S02]  /*b2c0*/  SYNCS.PHASECHK.TRANS64.TRYWAIT P1, [R20+URZ+0x38850], R13 ;  /* 0x0388500d140075a7 */ /* 0x000e24000802017f */
[----:B0-----:R-:W-:Y:S05]  /*b2d0*/  @!P1 BRA `(.L_x_8690) ;  /* 0x0000019000c89947 */ /* 0x001fea0003800000 */
.L_x_8689:
[----:B------:R-:W-:Y:S05]  /*b2e0*/  WARPSYNC.ALL ;  /* 0x0000000000007948 */ /* 0x000fea0003800000 */
[----:B------:R-:W-:Y:S01]  /*b2f0*/  LOP3.LUT R207, R0, 0x10000, RZ, 0xfc, !PT ;  /* 0x0001000000cf7812 */ /* 0x000fe200078efcff */
[----:B------:R-:W-:Y:S01]  /*b300*/  VIADD R0, R17, 0x26400 ;  /* 0x0002640011007836 */ /* 0x000fe20000000000 */
[----:B------:R-:W-:-:S03]  /*b310*/  WARPGROUP.ARRIVE ;  /* 0x00000000000079c5 */ /* 0x000fc60000000000 */
[----:B------:R-:W-:-:S03]  /*b320*/  IMAD R12, R22, 0x1000, R207 ;  /* 0x00001000160c7824 */ /* 0x000fc600078e02cf */
[----:B------:R-:W4:Y:S01]  /*b330*/  S2R R21, SR_TID.X ;  /* 0x0000000000157919 */ /* 0x000f220000002100 */
[----:B0123--:R-:W-:Y:S01]  /*b340*/  IMAD.MOV.U32 R13, RZ, RZ, 0x40000040 ;  /* 0x40000040ff0d7424 */ /* 0x00ffe200078e00ff */
[----:B------:R-:W-:Y:S01]  /*b350*/  SHF.R.U32.HI R0, RZ, 0x4, R0 ;  /* 0x00000004ff007819 */ /* 0x000fe20000011600 */
[----:B------:R-:W-:Y:S01]  /*b360*/  IMAD.MOV.U32 R3, RZ, RZ, 0x40000040 ;  /* 0x40000040ff037424 */ /* 0x000fe200078e00ff */
[C---:B------:R-:W-:Y:S01]  /*b370*/  R2UR UR6, R12.reuse ;  /* 0x000000000c0672ca */ /* 0x040fe200000e0000 */
[----:B------:R-:W-:Y:S01]  /*b380*/  VIADD R14, R12, 0x2 ;  /* 0x000000020c0e7836 */ /* 0x000fe20000000000 */
[----:B------:R-:W-:Y:S01]  /*b390*/  LOP3.LUT R0, R0, 0x3fff, RZ, 0xc0, !PT ;  /* 0x00003fff00007812 */ /* 0x000fe200078ec0ff */
[----:B------:R-:W-:Y:S01]  /*b3a0*/  IMAD.MOV.U32 R15, RZ, RZ, 0x40000040 ;  /* 0x40000040ff0f7424 */ /* 0x000fe200078e00ff */
[----:B------:R-:W-:Y:S01]  /*b3b0*/  R2UR UR7, R13 ;  /* 0x000000000d0772ca */ /* 0x000fe200000e0000 */
[----:B------:R-:W-:Y:S01]  /*b3c0*/  IMAD.MOV.U32 R57, RZ, RZ, 0x40000040 ;  /* 0x40000040ff397424 */ /* 0x000fe200078e00ff */
[----:B------:R-:W-:Y:S01]  /*b3d0*/  LOP3.LUT R2, R0, 0x10000, RZ, 0xfc, !PT ;  /* 0x0001000000027812 */ /* 0x000fe200078efcff */
[----:B------:R-:W-:Y:S01]  /*b3e0*/  VIADD R60, R12, 0x800 ;  /* 0x000008000c3c7836 */ /* 0x000fe20000000000 */
[----:B------:R-:W-:-:S02]  /*b3f0*/  R2UR UR5, R3 ;  /* 0x00000000030572ca */ /* 0x000fc400000e0000 */
[C---:B------:R-:W-:Y:S01]  /*b400*/  R2UR UR4, R2.reuse ;  /* 0x00000000020472ca */ /* 0x040fe200000e0000 */
[C---:B------:R-:W-:Y:S02]  /*b410*/  VIADD R56, R2.reuse, 0x2 ;  /* 0x0000000202387836 */ /* 0x040fe40000000000 */
[----:B------:R-:W-:-:S10]  /*b420*/  VIADD R58, R2, 0x800 ;  /* 0x00000800023a7836 */ /* 0x000fd40000000000 */
        /* <DEDUP_REMOVED lines=338> */
[----:B------:R-:W-:Y:S01]  /*c950*/  SEL R13, R13, 0xf80, P1 ;  /* 0x00000f800d0d7807 */ /* 0x000fe20000800000 */
        /* <DEDUP_REMOVED lines=16> */
[----:B------:R-:W-:Y:S02]  /*ca60*/  R2UR UR6, R14 ;  /* 0x000000000e0672ca */ /* 0x000fe400000e0000 */
[----:B------:R-:W-:Y:S02]  /*ca70*/  R2UR UR7, R15 ;  /* 0x000000000f0772ca */ /* 0x000fe400000e0000 */
[----:B------:R-:W-:Y:S02]  /*ca80*/  R2UR UR4, R56 ;  /* 0x00000000380472ca */ /* 0x000fe400000e0000 */
[----:B------:R-:W-:Y:S02]  /*ca90*/  R2UR UR5, R57 ;  /* 0x00000000390572ca */ /* 0x000fe400000e0000 */
        /* <DEDUP_REMOVED lines=19> */
.L_x_8691:
[----:B------:R-:W2:Y:S01]  /*cbd0*/  LDL R0, [R1+0x18] ;  /* 0x0000180001007983 */ /* 0x000ea20000100800 */
[----:B------:R-:W0:Y:S01]  /*cbe0*/  LDC R12, c[0x0][0x448] ;  /* 0x00011200ff0c7b82 */ /* 0x000e220000000800 */
[----:B------:R-:W-:Y:S02]  /*cbf0*/  ULDC UR4, c[0x0][0xa80] ;  /* 0x0002a00000047ab9 */ /* 0x000fe40000000800 */
[----:B------:R-:W3:Y:S01]  /*cc00*/  LDL R56, [R1+0x10] ;  /* 0x0000100001387983 */ /* 0x000ee20000100800 */
[----:B------:R-:W-:Y:S02]  /*cc10*/  LOP3.LUT R16, R16, 0xffffffef, RZ, 0xc0, !PT ;  /* 0xffffffef10107812 */ /* 0x000fe400078ec0ff */
[----:B0-----:R-:W-:-:S13]  /*cc20*/  ISETP.NE.AND P5, PT, R12, 0x1, PT ;  /* 0x000000010c00780c */ /* 0x001fda0003fa5270 */
[----:B------:R-:W0:Y:S01]  /*cc30*/  @P5 LDC R13, c[0x0][0x44c] ;  /* 0x00011300ff0d5b82 */ /* 0x000e220000000800 */
[----:B------:R-:W-:-:S07]  /*cc40*/  @P5 LOP3.LUT R16, R16, 0x10, RZ, 0xfc, !PT ;  /* 0x0000001010105812 */ /* 0x000fce00078efcff */
[----:B------:R-:W1:Y:S01]  /*cc50*/  @P5 LDC R15, c[0x0][0x450] ;  /* 0x00011400ff0f5b82 */ /* 0x000e620000000800 */
[----:B--2---:R-:W-:-:S04]  /*cc60*/  IMAD.IADD R0, R0, 0x1, R214 ;  /* 0x0000000100007824 */ /* 0x004fc800078e02d6 */
[----:B0-----:R-:W-:-:S05]  /*cc70*/  @P5 IMAD.HI.U32 R12, R0, R13, RZ ;  /* 0x0000000d000c5227 */ /* 0x001fca00078e00ff */
[----:B-1----:R-:W-:Y:S01]  /*cc80*/  @P5 SHF.R.U32.HI R0, RZ, R15, R12 ;  /* 0x0000000fff005219 */ /* 0x002fe2000001160c */
[----:B------:R-:W-:-:S04]  /*cc90*/  IMAD R12, R168, -0x40, R21 ;  /* 0xffffffc0a80c7824 */ /* 0x000fc800078e0215 */
[----:B------:R-:W0:Y:S01]  /*cca0*/  SHFL.IDX PT, R14, R0, RZ, 0x1c1f ;  /* 0x001c1fff000e7589 */ /* 0x000e2200000e0000 */
[----:B------:R-:W-:Y:S02]  /*ccb0*/  IADD3 R13, R213, 0x1, R12 ;  /* 0x00000001d50d7810 */ /* 0x000fe40007ffe00c */
[----:B---3--:R-:W-:Y:S02]  /*ccc0*/  IADD3 R12, -R56, R12, R213 ;  /* 0x0000000c380c7210 */ /* 0x008fe40007ffe1d5 */
[----:B------:R-:W-:Y:S02]  /*ccd0*/  IADD3 R13, -R208, R13, -R56 ;  /* 0x0000000dd00d7210 */ /* 0x000fe40007ffe938 */
[----:B------:R-:W2:Y:S02]  /*cce0*/  LDL R56, [R1] ;  /* 0x0000000001387983 */ /* 0x000ea40000100800 */
        /* <DEDUP_REMOVED lines=43> */
[----:B------:R-:W-:Y:S01]  /*cfa0*/  FSEL R37, R52, -INF , P2 ;  /* 0xff80000034257808 */ /* 0x000fe20001000000 */
[----:B------:R-:W0:Y:S01]  /*cfb0*/  SHFL.IDX PT, R14, R0, 0x1, 0x1c1f ;  /* 0x003c1f00000e7f89 */ /* 0x000e2200000e0000 */
[----:B------:R-:W-:Y:S02]  /*cfc0*/  FMNMX.FTZ R24, R49, R24, !PT ;  /* 0x0000001831187209 */ /* 0x000fe40007810000 */
[----:B------:R-:W-:Y:S02]  /*cfd0*/  FSEL R53, R53, -INF , P1 ;  /* 0xff80000035357808 */ /* 0x000fe40000800000 */
[----:B------:R-:W-:-:S04]  /*cfe0*/  FMNMX.FTZ R24, R37, R24, !PT ;  /* 0x0000001825187209 */ /* 0x000fc80007810000 */
[----:B------:R-:W-:-:S05]  /*cff0*/  FMNMX.FTZ R24, R53, R24, !PT ;  /* 0x0000001835187209 */ /* 0x000fca0007810000 */
[----:B------:R-:W1:Y:S01]  /*d000*/  SHFL.BFLY PT, R33, R24, 0x2, 0x1f ;  /* 0x0c401f0018217f89 */ /* 0x000e6200000e0000 */
[----:B0-----:R-:W-:Y:S01]  /*d010*/  VIADDMNMX R14, R14, R13, R12, PT ;  /* 0x0000000d0e0e7246 */ /* 0x001fe2000380010c */
[----:B------:R-:W-:-:S03]  /*d020*/  IMAD.U32 R12, RZ, RZ, UR4 ;  /* 0x00000004ff0c7e24 */ /* 0x000fc6000f8e00ff */
[C---:B------:R-:W-:Y:S02]  /*d030*/  ISETP.GT.AND P1, PT, R14.reuse, RZ, PT ;  /* 0x000000ff0e00720c */ /* 0x040fe40003f24270 */
[C---:B------:R-:W-:Y:S02]  /*d040*/  ISETP.GT.AND P2, PT, R14.reuse, 0x1, PT ;  /* 0x000000010e00780c */ /* 0x040fe40003f44270 */
[----:B------:R-:W-:Y:S02]  /*d050*/  ISETP.GT.AND P3, PT, R14, 0x8, PT ;  /* 0x000000080e00780c */ /* 0x000fe40003f64270 */
[----:B------:R-:W-:Y:S02]  /*d060*/  FSEL R27, R27, -INF , P2 ;  /* 0xff8000001b1b7808 */ /* 0x000fe40001000000 */
[----:B------:R-:W-:Y:S02]  /*d070*/  FSEL R71, R30, -INF , P3 ;  /* 0xff8000001e477808 */ /* 0x000fe40001800000 */
[----:B-1----:R-:W-:-:S02]  /*d080*/  FMNMX.FTZ R28, R24, R33, !PT ;  /* 0x00000021181c7209 */ /* 0x002fc40007810000 */
[----:B------:R-:W-:Y:S02]  /*d090*/  FSEL R33, R26, -INF , P1 ;  /* 0xff8000001a217808 */ /* 0x000fe40000800000 */
[C---:B------:R-:W-:Y:S01]  /*d0a0*/  ISETP.GT.AND P1, PT, R14.reuse, 0x9, PT ;  /* 0x000000090e00780c */ /* 0x040fe20003f24270 */
[----:B------:R-:W0:Y:S01]  /*d0b0*/  SHFL.BFLY PT, R13, R28, 0x1, 0x1f ;  /* 0x0c201f001c0d7f89 */ /* 0x000e2200000e0000 */
        /* <DEDUP_REMOVED lines=25> */
[----:B0-----:R-:W-:Y:S02]  /*d250*/  FMNMX.FTZ R13, R28, R13, !PT ;  /* 0x0000000d1c0d7209 */ /* 0x001fe40007810000 */
[----:B------:R-:W-:Y:S02]  /*d260*/  ISETP.GT.AND P1, PT, R14, 0x30, PT ;  /* 0x000000300e00780c */ /* 0x000fe40003f24270 */
[----:B------:R-:W-:Y:S01]  /*d270*/  FSEL R79, R47, -INF , P3 ;  /* 0xff8000002f4f7808 */ /* 0x000fe20001800000 */
[----:B------:R-:W-:Y:S01]  /*d280*/  FMUL.FTZ R26, R13, R12 ;  /* 0x0000000c0d1a7220 */ /* 0x000fe20000410000 */
[----:B------:R-:W-:-:S02]  /*d290*/  FMNMX.FTZ R24, R77, R24, !PT ;  /* 0x000000184d187209 */ /* 0x000fc40007810000 */
[----:B------:R-:W-:Y:S02]  /*d2a0*/  ISETP.GT.AND P2, PT, R14, 0x31, PT ;  /* 0x000000310e00780c */ /* 0x000fe40003f44270 */
[----:B------:R-:W-:Y:S02]  /*d2b0*/  FSEL R85, R50, -INF , P1 ;  /* 0xff80000032557808 */ /* 0x000fe40000800000 */
[----:B------:R-:W-:Y:S02]  /*d2c0*/  FMNMX.FTZ R24, R79, R24, !PT ;  /* 0x000000184f187209 */ /* 0x000fe40007810000 */
[----:B------:R-:W-:Y:S02]  /*d2d0*/  FSETP.NEU.FTZ.AND P4, PT, R13, -INF , PT ;  /* 0xff8000000d00780b */ /* 0x000fe40003f9d000 */
[----:B------:R-:W-:Y:S02]  /*d2e0*/  ISETP.GT.AND P1, PT, R14, 0x38, PT ;  /* 0x000000380e00780c */ /* 0x000fe40003f24270 */
[----:B------:R-:W-:-:S02]  /*d2f0*/  FSEL R87, R51, -INF , P2 ;  /* 0xff80000033577808 */ /* 0x000fc40001000000 */
[----:B------:R-:W-:Y:S02]  /*d300*/  FMNMX.FTZ R24, R85, R24, !PT ;  /* 0x0000001855187209 */ /* 0x000fe40007810000 */
[----:B------:R-:W-:Y:S02]  /*d310*/  FSEL R0, R26, RZ, P4 ;  /* 0x000000ff1a007208 */ /* 0x000fe40002000000 */
[----:B------:R-:W-:Y:S02]  /*d320*/  ISETP.GT.AND P2, PT, R14, 0x39, PT ;  /* 0x000000390e00780c */ /* 0x000fe40003f44270 */
[----:B------:R-:W-:Y:S01]  /*d330*/  FSEL R89, R54, -INF , P1 ;  /* 0xff80000036597808 */ /* 0x000fe20000800000 */
[--C-:B------:R-:W-:Y:S01]  /*d340*/  FFMA.FTZ R51, R25, R12, -R0.reuse ;  /* 0x0000000c19337223 */ /* 0x100fe20000010800 */
        /* <DEDUP_REMOVED lines=11> */
[-CC-:B------:R-:W-:Y:S01]  /*d400*/  FFMA.FTZ R47, R69, R12.reuse, -R0.reuse ;  /* 0x0000000c452f7223 */ /* 0x180fe20000010800 */
[-CC-:B------:R-:W-:Y:S01]  /*d410*/  FFMA.FTZ R160, R67, R12.reuse, -R0.reuse ;  /* 0x0000000c43a07223 */ /* 0x180fe20000010800 */
[----:B------:R-:W0:Y:S01]  /*d420*/  SHFL.BFLY PT, R15, R24, 0x2, 0x1f ;  /* 0x0c401f00180f7f89 */ /* 0x000e2200000e0000 */
[-CC-:B------:R-:W-:Y:S01]  /*d430*/  FFMA.FTZ R41, R41, R12.reuse, -R0.reuse ;  /* 0x0000000c29297223 */ /* 0x180fe20000010800 */
[----:B------:R-:W1:Y:S01]  /*d440*/  MUFU.EX2 R152, R152 ;  /* 0x0000009800987308 */ /* 0x000e620000000800 */
[-CC-:B------:R-:W-:Y:S01]  /*d450*/  FFMA.FTZ R162, R61, R12.reuse, -R0.reuse ;  /* 0x0000000c3da27223 */ /* 0x180fe20000010800 */
[-CC-:B------:R-:W-:Y:S01]  /*d460*/  FFMA.FTZ R43, R65, R12.reuse, -R0.reuse ;  /* 0x0000000c412b7223 */ /* 0x180fe20000010800 */
[-CC-:B------:R-:W-:Y:S01]  /*d470*/  FFMA.FTZ R156, R45, R12.reuse, -R0.reuse ;  /* 0x0000000c2d9c7223 */ /* 0x180fe20000010800 */
[-CC-:B------:R-:W-:Y:S01]  /*d480*/  FFMA.FTZ R29, R49, R12.reuse, -R0.reuse ;  /* 0x0000000c311d7223 */ /* 0x180fe20000010800 */
[-CC-:B------:R-:W-:Y:S01]  /*d490*/  FFMA.FTZ R158, R37, R12.reuse, -R0.reuse ;  /* 0x0000000c259e7223 */ /* 0x180fe20000010800 */
[----:B------:R-:W-:-:S02]  /*d4a0*/  FFMA.FTZ R21, R53, R12, -R0 ;  /* 0x0000000c35157223 */ /* 0x000fc40000010800 */
[----:B------:R-:W3:Y:S08]  /*d4b0*/  MUFU.EX2 R154, R154 ;  /* 0x0000009a009a7308 */ /* 0x000ef00000000800 */
[----:B------:R-:W4:Y:S01]  /*d4c0*/  MUFU.EX2 R55, R55 ;  /* 0x0000003700377308 */ /* 0x000f220000000800 */
[----:B0-----:R-:W-:Y:S01]  /*d4d0*/  FMNMX.FTZ R14, R24, R15, !PT ;  /* 0x0000000f180e7209 */ /* 0x001fe20007810000 */
[----:B------:R-:W-:-:S06]  /*d4e0*/  IMAD R24, R22, 0x1000, R210 ;  /* 0x0000100016187824 */ /* 0x000fcc00078e02d2 */
[----:B------:R-:W-:Y:S01]  /*d4f0*/  MUFU.EX2 R164, R164 ;  /* 0x000000a400a47308 */ /* 0x000fe20000000800 */
[----:B------:R-:W0:Y:S01]  /*d500*/  SHFL.BFLY PT, R15, R14, 0x1, 0x1f ;  /* 0x0c201f000e0f7f89 */ /* 0x000e2200000e0000 */
[----:B------:R-:W-:-:S06]  /*d510*/  R2UR UR6, R24 ;  /* 0x00000000180672ca */ /* 0x000fcc00000e0000 */
        /* <DEDUP_REMOVED lines=13> */
[----:B------:R-:W-:Y:S02]  /*d5f0*/  VIADD R27, R20, 0x38840 ;  /* 0x00038840141b7836 */ /* 0x000fe40000000000 */
[-CC-:B------:R-:W-:Y:S01]  /*d600*/  FFMA.FTZ R165, R73, R12.reuse, -R26.reuse ;  /* 0x0000000c49a57223 */ /* 0x180fe2000001081a */
[-CC-:B------:R-:W-:Y:S01]  /*d610*/  FFMA.FTZ R30, R35, R12.reuse, -R26.reuse ;  /* 0x0000000c231e7223 */ /* 0x180fe2000001081a */
[----:B------:R-:W-:Y:S01]  /*d620*/  MUFU.EX2 R153, R153 ;  /* 0x0000009900997308 */ /* 0x000fe20000000800 */
[----:B-1----:R-:W-:Y:S01]  /*d630*/  FADD.FTZ R33, R152, R51 ;  /* 0x0000003398217221 */ /* 0x002fe20000010000 */
[----:B------:R-:W-:Y:S01]  /*d640*/  PRMT R27, R190, 0x654, R27 ;  /* 0x00000654be1b7816 */ /* 0x000fe2000000001b */
[----:B------:R-:W-:Y:S01]  /*d650*/  FFMA.FTZ R31, R25, R12, -R26 ;  /* 0x0000000c191f7223 */ /* 0x000fe2000001081a */
[----:B------:R-:W-:-:S02]  /*d660*/  IMAD.MOV.U32 R25, RZ, RZ, 0x40000040 ;  /* 0x40000040ff197424 */ /* 0x000fc400078e00ff */
[----:B---3--:R-:W-:Y:S01]  /*d670*/  FADD.FTZ R38, R154, R33 ;  /* 0x000000219a267221 */ /* 0x008fe20000010000 */
[----:B------:R0:W-:Y:S01]  /*d680*/  SYNCS.ARRIVE.TRANS64.RED.A1T0 RZ, [R27+URZ], RZ ;  /* 0x000000ff1bff79a7 */ /* 0x0001e2000810043f */
[-CC-:B------:R-:W-:Y:S01]  /*d690*/  FFMA.FTZ R167, R75, R12.reuse, -R26.reuse ;  /* 0x0000000c4ba77223 */ /* 0x180fe2000001081a */
[----:B------:R-:W1:Y:S01]  /*d6a0*/  MUFU.EX2 R0, R0 ;  /* 0x0000000000007308 */ /* 0x000e620000000800 */
[-CC-:B------:R-:W-:Y:S01]  /*d6b0*/  FFMA.FTZ R28, R39, R12.reuse, -R26.reuse ;  /* 0x0000000c271c7223 */ /* 0x180fe2000001081a */
[-CC-:B------:R-:W-:Y:S01]  /*d6c0*/  FFMA.FTZ R161, R83, R12.reuse, -R26.reuse ;  /* 0x0000000c53a17223 */ /* 0x180fe2000001081a */
[-CC-:B------:R-:W-:Y:S01]  /*d6d0*/  FFMA.FTZ R32, R81, R12.reuse, -R26.reuse ;  /* 0x0000000c51207223 */ /* 0x180fe2000001081a */
[-CC-:B------:R-:W-:Y:S01]  /*d6e0*/  FFMA.FTZ R163, R77, R12.reuse, -R26.reuse ;  /* 0x0000000c4da37223 */ /* 0x180fe2000001081a */
[-CC-:B------:R-:W-:Y:S01]  /*d6f0*/  FFMA.FTZ R34, R79, R12.reuse, -R26.reuse ;  /* 0x0000000c4f227223 */ /* 0x180fe2000001081a */
[----:B0-----:R-:W-:Y:S02]  /*d700*/  IMAD.MOV.U32 R27, RZ, RZ, 0x40000040 ;  /* 0x40000040ff1b7424 */ /* 0x001fe400078e00ff */
[-CC-:B------:R-:W-:Y:S01]  /*d710*/  FFMA.FTZ R157, R85, R12.reuse, -R26.reuse ;  /* 0x0000000c559d7223 */ /* 0x180fe2000001081a */
[----:B------:R-:W0:Y:S01]  /*d720*/  MUFU.EX2 R155, R155 ;  /* 0x0000009b009b7308 */ /* 0x000e220000000800 */
[-CC-:B------:R-:W-:Y:S01]  /*d730*/  FFMA.FTZ R87, R87, R12.reuse, -R26.reuse ;  /* 0x0000000c57577223 */ /* 0x180fe2000001081a */
[----:B------:R-:W-:Y:S01]  /*d740*/  FFMA.FTZ R89, R89, R12, -R26 ;  /* 0x0000000c59597223 */ /* 0x000fe2000001081a */
[----:B------:R-:W-:Y:S01]  /*d750*/  R2UR UR11, R27 ;  /* 0x000000001b0b72ca */ /* 0x000fe200000e0000 */
[----:B----4-:R-:W-:Y:S01]  /*d760*/  FADD.FTZ R27, R55, R38 ;  /* 0x00000026371b7221 */ /* 0x010fe20000010000 */
[----:B------:R-:W-:Y:S01]  /*d770*/  R2UR UR7, R25 ;  /* 0x00000000190772ca */ /* 0x000fe200000e0000 */
[----:B------:R-:W-:Y:S01]  /*d780*/  VIADD R26, R24, 0x80 ;  /* 0x00000080181a7836 */ /* 0x000fe20000000000 */
[----:B------:R-:W-:Y:S01]  /*d790*/  F2FP.BF16.F32.PACK_AB R152, R51, R152 ;  /* 0x000000983398723e */ /* 0x000fe200000010ff */
[----:B------:R-:W3:Y:S01]  /*d7a0*/  MUFU.EX2 R14, R14 ;  /* 0x0000000e000e7308 */ /* 0x000ee20000000800 */
[----:B-1----:R-:W-:Y:S01]  /*d7b0*/  FADD.FTZ R36, R153, R0 ;  /* 0x0000000099247221 */ /* 0x002fe20000010000 */
[----:B------:R-:W-:Y:S01]  /*d7c0*/  FADD.FTZ R38, R164, R27 ;  /* 0x0000001ba4267221 */ /* 0x000fe20000010000 */
[----:B------:R-:W-:Y:S01]  /*d7d0*/  IMAD.MOV.U32 R27, RZ, RZ, 0x40000040 ;  /* 0x40000040ff1b7424 */ /* 0x000fe200078e00ff */
[----:B------:R-:W-:Y:S01]  /*d7e0*/  R2UR UR10, R26 ;  /* 0x000000001a0a72ca */ /* 0x000fe200000e0000 */
[----:B------:R-:W-:-:S02]  /*d7f0*/  VIADD R26, R24, 0x100 ;  /* 0x00000100181a7836 */ /* 0x000fc40000000000 */
[----:B------:R-:W-:Y:S01]  /*d800*/  FADD.FTZ R33, R57, R38 ;  /* 0x0000002639217221 */ /* 0x000fe20000010000 */
[----:B------:R-:W-:Y:S01]  /*d810*/  VIADD R24, R24, 0x180 ;  /* 0x0000018018187836 */ /* 0x000fe20000000000 */
[----:B------:R-:W1:Y:S01]  /*d820*/  MUFU.EX2 R165, R165 ;  /* 0x000000a500a57308 */ /* 0x000e620000000800 */
[----:B0-----:R-:W-:Y:S01]  /*d830*/  FADD.FTZ R25, R155, R36 ;  /* 0x000000249b197221 */ /* 0x001fe20000010000 */
[----:B------:R-:W-:Y:S02]  /*d840*/  R2UR UR15, R27 ;  /* 0x000000001b0f72ca */ /* 0x000fe400000e0000 */
[----:B------:R-:W-:Y:S02]  /*d850*/  R2UR UR14, R26 ;  /* 0x000000001a0e72ca */ /* 0x000fe400000e0000 */
[----:B------:R-:W-:Y:S02]  /*d860*/  R2UR UR18, R24 ;  /* 0x00000000181272ca */ /* 0x000fe400000e0000 */
[----:B------:R-:W0:Y:S01]  /*d870*/  MUFU.EX2 R30, R30 ;  /* 0x0000001e001e7308 */ /* 0x000e220000000800 */
[C---:B---3--:R-:W-:Y:S01]  /*d880*/  FADD.FTZ R36, R14.reuse, R25 ;  /* 0x000000190e247221 */ /* 0x048fe20000010000 */
[----:B------:R-:W-:Y:S01]  /*d890*/  IMAD.MOV.U32 R25, RZ, RZ, 0x40000040 ;  /* 0x40000040ff197424 */ /* 0x000fe200078e00ff */
[----:B------:R-:W-:-:S02]  /*d8a0*/  F2FP.BF16.F32.PACK_AB R155, R14, R155 ;  /* 0x0000009b0e9b723e */ /* 0x000fc400000010ff */
[----:B------:R-:W-:Y:S02]  /*d8b0*/  F2FP.BF16.F32.PACK_AB R153, R0, R153 ;  /* 0x000000990099723e */ /* 0x000fe400000010ff */
[----:B------:R-:W-:Y:S01]  /*d8c0*/  R2UR UR19, R25 ;  /* 0x00000000191372ca */ /* 0x000fe200000e0000 */
[----:B------:R-:W3:Y:S01]  /*d8d0*/  MUFU.EX2 R167, R167 ;  /* 0x000000a700a77308 */ /* 0x000ee20000000800 */
[----:B-1----:R-:W-:Y:S01]  /*d8e0*/  FADD.FTZ R27, R165, R36 ;  /* 0x00000024a51b7221 */ /* 0x002fe20000010000 */
[----:B------:R-:W-:Y:S01]  /*d8f0*/  FADD.FTZ R36, R166, R33 ;  /* 0x00000021a6247221 */ /* 0x000fe20000010000 */
[----:B------:R-:W-:Y:S01]  /*d900*/  F2FP.BF16.F32.PACK_AB R154, R55, R154 ;  /* 0x0000009a379a723e */ /* 0x000fe200000010ff */
[----:B------:R-:W-:Y:S01]  /*d910*/  BAR.SYNC.DEFER_BLOCKING 0xf, 0x100 ;  /* 0x03c4000000007b1d */ /* 0x000fe20000010000 */
[----:B------:R-:W-:Y:S02]  /*d920*/  F2FP.BF16.F32.PACK_AB R164, R57, R164 ;  /* 0x000000a439a4723e */ /* 0x000fe400000010ff */
[----:B------:R-:W-:Y:S01]  /*d930*/  F2FP.BF16.F32.PACK_AB R166, R47, R166 ;  /* 0x000000a62fa6723e */ /* 0x000fe200000010ff */
[----:B0-----:R-:W-:-:S02]  /*d940*/  FADD.FTZ R26, R30, R27 ;  /* 0x0000001b1e1a7221 */ /* 0x001fc40000010000 */
[----:B------:R-:W0:Y:S01]  /*d950*/  MUFU.EX2 R28, R28 ;  /* 0x0000001c001c7308 */ /* 0x000e220000000800 */
[----:B------:R-:W-:Y:S01]  /*d960*/  FADD.FTZ R27, R47, R36 ;  /* 0x000000242f1b7221 */ /* 0x000fe20000010000 */
[----:B------:R-:W-:-:S03]  /*d970*/  F2FP.BF16.F32.PACK_AB R165, R30, R165 ;  /* 0x000000a51ea5723e */ /* 0x000fc600000010ff */
[----:B------:R-:W-:Y:S01]  /*d980*/  FADD.FTZ R36, R160, R27 ;  /* 0x0000001ba0247221 */ /* 0x000fe20000010000 */
[----:B------:R-:W-:Y:S01]  /*d990*/  F2FP.BF16.F32.PACK_AB R160, R41, R160 ;  /* 0x000000a029a0723e */ /* 0x000fe200000010ff */
[----:B---3--:R-:W-:Y:S01]  /*d9a0*/  FADD.FTZ R25, R167, R26 ;  /* 0x0000001aa7197221 */ /* 0x008fe20000010000 */
[----:B------:R-:W1:Y:S01]  /*d9b0*/  MUFU.EX2 R162, R162 ;  /* 0x000000a200a27308 */ /* 0x000e620000000800 */
[----:B------:R-:W-:-:S07]  /*d9c0*/  FADD.FTZ R27, R41, R36 ;  /* 0x00000024291b7221 */ /* 0x000fce0000010000 */
[----:B------:R-:W3:Y:S01]  /*d9d0*/  MUFU.EX2 R161, R161 ;  /* 0x000000a100a17308 */ /* 0x000ee20000000800 */
[C---:B0-----:R-:W-:Y:S01]  /*d9e0*/  FADD.FTZ R26, R28.reuse, R25 ;  /* 0x000000191c1a7221 */ /* 0x041fe20000010000 */
[----:B------:R-:W-:Y:S01]  /*d9f0*/  F2FP.BF16.F32.PACK_AB R167, R28, R167 ;  /* 0x000000a71ca7723e */ /* 0x000fe200000010ff */
[----:B------:R-:W-:Y:S04]  /*da00*/  STSM.16.M88.4 [R227+0x36400], R152 ;  /* 0x03640098e3007844 */ /* 0x000fe80000000200 */
[----:B--2---:R0:W-:Y:S01]  /*da10*/  STSM.16.M88.4 [R56], R164 ;  /* 0x000000a438007844 */ /* 0x0041e20000000200 */
[----:B------:R-:W2:Y:S01]  /*da20*/  MUFU.EX2 R43, R43 ;  /* 0x0000002b002b7308 */ /* 0x000ea20000000800 */
[----:B-1----:R-:W-:-:S07]  /*da30*/  FADD.FTZ R14, R162, R27 ;  /* 0x0000001ba20e7221 */ /* 0x002fce0000010000 */
[----:B------:R-:W1:Y:S01]  /*da40*/  MUFU.EX2 R32, R32 ;  /* 0x0000002000207308 */ /* 0x000e620000000800 */
[----:B---3--:R-:W-:-:S07]  /*da50*/  FADD.FTZ R25, R161, R26 ;  /* 0x0000001aa1197221 */ /* 0x008fce0000010000 */
[----:B------:R-:W3:Y:S01]  /*da60*/  MUFU.EX2 R163, R163 ;  /* 0x000000a300a37308 */ /* 0x000ee20000000800 */
[C---:B--2---:R-:W-:Y:S01]  /*da70*/  FADD.FTZ R27, R43.reuse, R14 ;  /* 0x0000000e2b1b7221 */ /* 0x044fe20000010000 */
[----:B------:R-:W-:-:S06]  /*da80*/  F2FP.BF16.F32.PACK_AB R162, R43, R162 ;  /* 0x000000a22ba2723e */ /* 0x000fcc00000010ff */
[----:B------:R-:W2:Y:S01]  /*da90*/  MUFU.EX2 R156, R156 ;  /* 0x0000009c009c7308 */ /* 0x000ea20000000800 */
[C---:B-1----:R-:W-:Y:S01]  /*daa0*/  FADD.FTZ R0, R32.reuse, R25 ;  /* 0x0000001920007221 */ /* 0x042fe20000010000 */
[----:B------:R-:W-:-:S06]  /*dab0*/  F2FP.BF16.F32.PACK_AB R161, R32, R161 ;  /* 0x000000a120a1723e */ /* 0x000fcc00000010ff */
[----:B------:R-:W1:Y:S01]  /*dac0*/  MUFU.EX2 R34, R34 ;  /* 0x0000002200227308 */ /* 0x000e620000000800 */
[----:B---3--:R-:W-:-:S07]  /*dad0*/  FADD.FTZ R25, R163, R0 ;  /* 0x00000000a3197221 */ /* 0x008fce0000010000 */
[----:B------:R-:W3:Y:S01]  /*dae0*/  MUFU.EX2 R29, R29 ;  /* 0x0000001d001d7308 */ /* 0x000ee20000000800 */
[----:B--2---:R-:W-:-:S07]  /*daf0*/  FADD.FTZ R26, R156, R27 ;  /* 0x0000001b9c1a7221 */ /* 0x004fce0000010000 */
[----:B------:R-:W2:Y:S01]  /*db00*/  MUFU.EX2 R157, R157 ;  /* 0x0000009d009d7308 */ /* 0x000ea20000000800 */
[C---:B-1----:R-:W-:Y:S01]  /*db10*/  FADD.FTZ R0, R34.reuse, R25 ;  /* 0x0000001922007221 */ /* 0x042fe20000010000 */
[----:B------:R-:W-:-:S05]  /*db20*/  F2FP.BF16.F32.PACK_AB R163, R34, R163 ;  /* 0x000000a322a3723e */ /* 0x000fca00000010ff */
[----:B------:R1:W-:Y:S01]  /*db30*/  STSM.16.M88.4 [R228], R160 ;  /* 0x000000a0e4007844 */ /* 0x0003e20000000200 */
[----:B------:R-:W4:Y:S01]  /*db40*/  MUFU.EX2 R158, R158 ;  /* 0x0000009e009e7308 */ /* 0x000f220000000800 */
[C---:B---3--:R-:W-:Y:S01]  /*db50*/  FADD.FTZ R27, R29.reuse, R26 ;  /* 0x0000001a1d1b7221 */ /* 0x048fe20000010000 */
[----:B------:R-:W-:-:S06]  /*db60*/  F2FP.BF16.F32.PACK_AB R156, R29, R156 ;  /* 0x0000009c1d9c723e */ /* 0x000fcc00000010ff */
[----:B------:R-:W3:Y:S01]  /*db70*/  MUFU.EX2 R21, R21 ;  /* 0x0000001500157308 */ /* 0x000ee20000000800 */
[----:B--2---:R-:W-:-:S07]  /*db80*/  FADD.FTZ R25, R157, R0 ;  /* 0x000000009d197221 */ /* 0x004fce0000010000 */
[----:B------:R-:W2:Y:S01]  /*db90*/  MUFU.EX2 R24, R87 ;  /* 0x0000005700187308 */ /* 0x000ea20000000800 */
[----:B----4-:R-:W-:-:S07]  /*dba0*/  FADD.FTZ R0, R158, R27 ;  /* 0x0000001b9e007221 */ /* 0x010fce0000010000 */
[----:B------:R-:W4:Y:S01]  /*dbb0*/  MUFU.EX2 R89, R89 ;  /* 0x0000005900597308 */ /* 0x000f220000000800 */
[C---:B---3--:R-:W-:Y:S01]  /*dbc0*/  F2FP.BF16.F32.PACK_AB R158, R21.reuse, R158 ;  /* 0x0000009e159e723e */ /* 0x048fe200000010ff */
[----:B------:R-:W-:-:S06]  /*dbd0*/  FADD.FTZ R0, R21, R0 ;  /* 0x0000000015007221 */ /* 0x000fcc0000010000 */
[----:B------:R-:W3:Y:S01]  /*dbe0*/  MUFU.EX2 R14, R31 ;  /* 0x0000001f000e7308 */ /* 0x000ee20000000800 */
[C---:B--2---:R-:W-:Y:S01]  /*dbf0*/  FADD.FTZ R26, R24.reuse, R25 ;  /* 0x00000019181a7221 */ /* 0x044fe20000010000 */
[----:B------:R-:W-:-:S03]  /*dc00*/  F2FP.BF16.F32.PACK_AB R157, R24, R157 ;  /* 0x0000009d189d723e */ /* 0x000fc600000010ff */
[----:B----4-:R-:W-:Y:S01]  /*dc10*/  FADD.FTZ R21, R89, R26 ;  /* 0x0000001a59157221 */ /* 0x010fe20000010000 */
[----:B---3--:R-:W-:-:S03]  /*dc20*/  F2FP.BF16.F32.PACK_AB R159, R14, R89 ;  /* 0x000000590e9f723e */ /* 0x008fc600000010ff */
[----:B------:R-:W-:Y:S02]  /*dc30*/  FADD.FTZ R14, R14, R21 ;  /* 0x000000150e0e7221 */ /* 0x000fe40000010000 */
[----:B------:R1:W-:Y:S01]  /*dc40*/  STSM.16.M88.4 [R229], R156 ;  /* 0x0000009ce5007844 */ /* 0x0003e20000000200 */
[----:B0-----:R-:W-:-:S06]  /*dc50*/  WARPGROUP.ARRIVE ;  /* 0x00000000000079c5 */ /* 0x001fcc0000000000 */
        /* <DEDUP_REMOVED lines=24> */
.L_x_8692:
[----:B------:R-:W2:Y:S01]  /*dde0*/  LDL R153, [R1+0xc] ;  /* 0x00000c0001997983 */ /* 0x000ea20000100800 */
[----:B------:R-:W-:Y:S01]  /*ddf0*/  VIADD R20, R20, 0x38860 ;  /* 0x0003886014147836 */ /* 0x000fe20000000000 */
[----:B------:R-:W0:Y:S01]  /*de00*/  @P5 LDC R21, c[0x0][0x44c] ;  /* 0x00011300ff155b82 */ /* 0x000e220000000800 */
[----:B------:R-:W-:Y:S01]  /*de10*/  IMAD.MOV.U32 R152, RZ, RZ, R214 ;  /* 0x000000ffff987224 */ /* 0x000fe200078e00d6 */
[----:B------:R-:W-:Y:S01]  /*de20*/  ULDC UR36, c[0x0][0xa80] ;  /* 0x0002a00000247ab9 */ /* 0x000fe20000000800 */
[----:B------:R-:W-:Y:S01]  /*de30*/  ULDC UR37, c[0x0][0xa80] ;  /* 0x0002a00000257ab9 */ /* 0x000fe20000000800 */
[----:B------:R-:W-:Y:S01]  /*de40*/  PRMT R20, R190, 0x654, R20 ;  /* 0x00000654be147816 */ /* 0x000fe20000000014 */
[----:B------:R-:W-:Y:S03]  /*de50*/  BSSY B1, `(.L_x_8693) ;  /* 0x0000397000017945 */ /* 0x000fe60003800000 */
[----:B------:R1:W-:Y:S02]  /*de60*/  SYNCS.ARRIVE.TRANS64.RED.A1T0 RZ, [R20+URZ], RZ ;  /* 0x000000ff14ff79a7 */ /* 0x0003e4000810043f */
[----:B-1----:R-:W1:Y:S01]  /*de70*/  @P5 LDC R20, c[0x0][0x450] ;  /* 0x00011400ff145b82 */ /* 0x002e620000000800 */
[----:B0-----:R-:W-:-:S05]  /*de80*/  @P5 IMAD.HI.U32 R21, R214, R21, RZ ;  /* 0x00000015d6155227 */ /* 0x001fca00078e00ff */
[----:B-1----:R-:W-:-:S04]  /*de90*/  @P5 SHF.R.U32.HI R152, RZ, R20, R21 ;  /* 0x00000014ff985219 */ /* 0x002fc80000011615 */
[----:B------:R-:W-:-:S04]  /*dea0*/  IADD3 R20, R152, R213, -R208 ;  /* 0x000000d598147210 */ /* 0x000fc80007ffe8d0 */
[----:B------:R-:W-:-:S04]  /*deb0*/  SHF.R.S32.HI R21, RZ, 0x1f, R20 ;  /* 0x0000001fff157819 */ /* 0x000fc80000011414 */
[----:B------:R-:W-:Y:S01]  /*dec0*/  LEA.HI R21, R21, R20, RZ, 0x6 ;  /* 0x0000001415157211 */ /* 0x000fe200078f30ff */
[----:B------:R-:W-:-:S03]  /*ded0*/  VIADD R20, R168, 0xfffffffe ;  /* 0xfffffffea8147836 */ /* 0x000fc60000000000 */
[----:B------:R-:W-:-:S04]  /*dee0*/  SHF.R.S32.HI R211, RZ, 0x6, R21 ;  /* 0x00000006ffd37819 */ /* 0x000fc80000011415 */
[----:B--2---:R-:W-:-:S04]  /*def0*/  VIMNMX R211, R153, R211, !PT ;  /* 0x000000d399d37248 */ /* 0x004fc80007fe0100 */
[----:B------:R-:W-:-:S13]  /*df00*/  ISETP.GE.AND P1, PT, R20, R211, PT ;  /* 0x000000d31400720c */ /* 0x000fda0003f26270 */
[----:B------:R-:W-:Y:S05]  /*df10*/  @!P1 BRA `(.L_x_8694) ;  /* 0x0000003800289947 */ /* 0x000fea0003800000 */
[----:B------:R-:W-:Y:S01]  /*df20*/  BSSY B0, `(.L_x_8694) ;  /* 0x0000389000007945 */ /* 0x000fe20003800000 */
[----:B------:R-:W-:Y:S02]  /*df30*/  IMAD.MOV.U32 R198, RZ, RZ, R15 ;  /* 0x000000ffffc67224 */ /* 0x000fe400078e000f */
[----:B------:R-:W-:Y:S02]  /*df40*/  IMAD.MOV.U32 R197, RZ, RZ, R13 ;  /* 0x000000ffffc57224 */ /* 0x000fe400078e000d */
[----:B------:R-:W-:-:S07]  /*df50*/  IMAD.MOV.U32 R199, RZ, RZ, R22 ;  /* 0x000000ffffc77224 */ /* 0x000fce00078e0016 */
.L_x_8707:
[----:B------:R-:W-:-:S05]  /*df60*/  VIADD R22, R199, 0x1 ;  /* 0x00000001c7167836 */ /* 0x000fca0000000000 */
[----:B------:R-:W-:-:S04]  /*df70*/  ISETP.NE.AND P1, PT, R22, 0x2, PT ;  /* 0x000000021600780c */ /* 0x000fc80003f25270 */
[----:B------:R-:W-:Y:S02]  /*df80*/  SEL R12, RZ, 0x1, P1 ;  /* 0x00000001ff0c7807 */ /* 0x000fe40000800000 */
[----:B------:R-:W-:Y:S02]  /*df90*/  SEL R22, R22, RZ, P1 ;  /* 0x000000ff16167207 */ /* 0x000fe40000800000 */
[----:B------:R-:W-:Y:S01]  /*dfa0*/  LOP3.LUT R23, R23, R12, RZ, 0x3c, !PT ;  /* 0x0000000c17177212 */ /* 0x000fe200078e3cff */
[----:B0-----:R-:W-:Y:S06]  /*dfb0*/  @!P0 BRA `(.L_x_8695) ;  /* 0x0000000000048947 */ /* 0x001fec0003800000 */
[----:B------:R-:W-:Y:S01]  /*dfc0*/  BPT.TRAP 0x1 ;  /* 0x000000040000795c */ /* 0x000fe20000300000 */
.L_x_8695:
[----:B------:R-:W-:Y:S01]  /*dfd0*/  IMAD R21, R22, 0x8, R17 ;  /* 0x0000000816157824 */ /* 0x000fe200078e0211 */
[----:B------:R-:W-:-:S04]  /*dfe0*/  SHF.L.U32 R15, R23, 0x1f, RZ ;  /* 0x0000001f170f7819 */ /* 0x000fc800000006ff */
[----:B------:R0:W1:Y:S01]  /*dff0*/  SYNCS.PHASECHK.TRANS64.TRYWAIT P1, [R21+URZ+0x38830], R15 ;  /* 0x0388300f150075a7 */ /* 0x000062000802017f */
[----:B------:R-:W-:Y:S05]  /*e000*/  @!P0 BRA `(.L_x_8696) ;  /* 0x0000000000048947 */ /* 0x000fea0003800000 */
[----:B------:R-:W-:Y:S01]  /*e010*/  BPT.TRAP 0x1 ;  /* 0x000000040000795c */ /* 0x000fe20000300000 */
.L_x_8696:
[----:B------:R-:W-:Y:S01]  /*e020*/  BSSY B2, `(.L_x_8697) ;  /* 0x0000006000027945 */ /* 0x000fe20003800000 */
[----:B------:R-:W-:Y:S02]  /*e030*/  IMAD R154, R22, 0x200, R206 ;  /* 0x00000200169a7824 */ /* 0x000fe400078e02ce */
[----:B------:R-:W-:Y:S01]  /*e040*/  IMAD.MOV.U32 R155, RZ, RZ, 0x40000040 ;  /* 0x40000040ff9b7424 */ /* 0x000fe200078e00ff */
[----:B-1----:R-:W-:Y:S06]  /*e050*/  @P1 BRA `(.L_x_8698) ;  /* 0x0000000000081947 */ /* 0x002fec0003800000 */
[----:B------:R-:W1:Y:S02]  /*e060*/  SYNCS.PHASECHK.TRANS64.TRYWAIT P1, [R21+URZ+0x38830], R15 ;  /* 0x0388300f150075a7 */ /* 0x000e64000802017f */
[----:B-1----:R-:W-:Y:S05]  /*e070*/  @!P1 BRA `(.L_x_8699) ;  /* 0x0000016400749947 */ /* 0x002fea0003800000 */
.L_x_8698:
[----:B------:R-:W-:Y:S05]  /*e080*/  BSYNC B2 ;  /* 0x0000000000027941 */ /* 0x000fea0003800000 */
.L_x_8697:
        /* <DEDUP_REMOVED lines=36> */
.L_x_8700:
[----:B------:R2:W3:Y:S01]  /*e2d0*/  SYNCS.PHASECHK.TRANS64.TRYWAIT P1, [R21+URZ+0x38850], R15 ;  /* 0x0388500f150075a7 */ /* 0x0004e2000802017f */
[----:B------:R-:W-:Y:S05]  /*e2e0*/  @!P0 BRA `(.L_x_8701) ;  /* 0x0000000000048947 */ /* 0x000fea0003800000 */
[----:B------:R-:W-:Y:S01]  /*e2f0*/  BPT.TRAP 0x1 ;  /* 0x000000040000795c */ /* 0x000fe20000300000 */
.L_x_8701:
[----:B------:R-:W-:Y:S04]  /*e300*/  BSSY B2, `(.L_x_8702) ;  /* 0x0000004000027945 */ /* 0x000fe80003800000 */
[----:B---3--:R-:W-:Y:S05]  /*e310*/  @P1 BRA `(.L_x_8703) ;  /* 0x0000000000081947 */ /* 0x008fea0003800000 */
[----:B------:R-:W3:Y:S02]  /*e320*/  SYNCS.PHASECHK.TRANS64.TRYWAIT P1, [R21+URZ+0x38850], R15 ;  /* 0x0388500f150075a7 */ /* 0x000ee4000802017f */
[----:B---3--:R-:W-:Y:S05]  /*e330*/  @!P1 BRA `(.L_x_8704) ;  /* 0x0000016000d89947 */ /* 0x008fea0003800000 */
.L_x_8703:
[----:B------:R-:W-:Y:S05]  /*e340*/  BSYNC B2 ;  /* 0x0000000000027941 */ /* 0x000fea0003800000 */
.L_x_8702:
[----:B------:R-:W-:Y:S01]  /*e350*/  IMAD R200, R22, 0x1000, R207 ;  /* 0x0000100016c87824 */ /* 0x000fe200078e02cf */
[----:B------:R-:W-:Y:S01]  /*e360*/  R2UR UR4, R2 ;  /* 0x00000000020472ca */ /* 0x000fe200000e0000 */
[----:B------:R-:W-:Y:S01]  /*e370*/  IMAD.MOV.U32 R201, RZ, RZ, 0x40000040 ;  /* 0x40000040ffc97424 */ /* 0x000fe200078e00ff */
[----:B------:R-:W-:Y:S01]  /*e380*/  R2UR UR5, R3 ;  /* 0x00000000030572ca */ /* 0x000fe200000e0000 */
[----:B------:R-:W-:Y:S01]  /*e390*/  WARPGROUP.ARRIVE ;  /* 0x00000000000079c5 */ /* 0x000fe20000000000 */
[----:B------:R-:W-:Y:S01]  /*e3a0*/  R2UR UR6, R200 ;  /* 0x00000000c80672ca */ /* 0x000fe200000e0000 */
[----:B------:R-:W-:Y:S01]  /*e3b0*/  VIADD R12, R2, 0x2 ;  /* 0x00000002020c7836 */ /* 0x000fe20000000000 */
[----:B------:R-:W-:Y:S01]  /*e3c0*/  R2UR UR7, R201 ;  /* 0x00000000c90772ca */ /* 0x000fe200000e0000 */
[----:B------:R-:W-:Y:S02]  /*e3d0*/  IMAD.MOV.U32 R13, RZ, RZ, 0x40000040 ;  /* 0x40000040ff0d7424 */ /* 0x000fe400078e00ff */
[----:B------:R-:W4:Y:S01]  /*e3e0*/  S2R R202, SR_TID.X ;  /* 0x0000000000ca7919 */ /* 0x000f220000002100 */
[----:B------:R-:W-:-:S02]  /*e3f0*/  VIADD R201, R200, 0x800 ;  /* 0x00000800c8c97836 */ /* 0x000fc40000000000 */
[----:B------:R-:W-:Y:S02]  /*e400*/  VIADD R204, R2, 0x800 ;  /* 0x0000080002cc7836 */ /* 0x000fe40000000000 */
[----:B------:R-:W-:Y:S02]  /*e410*/  IMAD.MOV.U32 R203, RZ, RZ, 0x40000040 ;  /* 0x40000040ffcb7424 */ /* 0x000fe400078e00ff */
[----:B------:R-:W-:-:S03]  /*e420*/  IMAD.MOV.U32 R205, RZ, RZ, 0xa00 ;  /* 0x00000a00ffcd7424 */ /* 0x000fc600078e00ff */
        /* <DEDUP_REMOVED lines=9> */
[----:B----4-:R-:W-:Y:S01]  /*e4c0*/  SHF.R.U32.HI R202, RZ, 0x7, R202 ;  /* 0x00000007ffca7819 */ /* 0x010fe200000116ca */
[----:B------:R-:W-:Y:S02]  /*e4d0*/  WARPGROUP.DEPBAR.LE gsb0, 0x0 ;  /* 0x00008000000079c5 */ /* 0x000fe40000010000 */
[----:B------:R-:W-:-:S08]  /*e4e0*/  WARPGROUP.ARRIVE ;  /* 0x00000000000079c5 */ /* 0x000fd00000000000 */
        /* <DEDUP_REMOVED lines=148> */
[----:B------:R-:W-:Y:S02]  /*ee30*/  R2UR UR6, R12 ;  /* 0x000000000c0672ca */ /* 0x000fe400000e0000 */
[----:B------:R-:W-:Y:S01]  /*ee40*/  R2UR UR7, R13 ;  /* 0x000000000d0772ca */ /* 0x000fe200000e0000 */
[----:B------:R-:W4:Y:S01]  /*ee50*/  SHFL.IDX PT, R12, R202, RZ, 0x1f ;  /* 0x00001fffca0c7589 */ /* 0x000f2200000e0000 */
[----:B------:R-:W-:Y:S01]  /*ee60*/  IMAD.MOV.U32 R13, RZ, RZ, 0x40000040 ;  /* 0x40000040ff0d7424 */ /* 0x000fe200078e00ff */
[----:B----4-:R-:W-:-:S04]  /*ee70*/  ISETP.GT.AND P1, PT, R12, 0x7f, PT ;  /* 0x0000007f0c00780c */ /* 0x010fc80003f24270 */
[----:B0123--:R-:W-:Y:S02]  /*ee80*/  SEL R15, RZ, 0x2, !P1 ;  /* 0x00000002ff0f7807 */ /* 0x00ffe40004800000 */
[----:B------:R-:W-:-:S03]  /*ee90*/  SEL R205, R205, 0x980, P1 ;  /* 0x00000980cdcd7807 */ /* 0x000fc60000800000 */
[----:B------:R-:W-:Y:S01]  /*eea0*/  IMAD.IADD R12, R15, 0x1, R201 ;  /* 0x000000010f0c7824 */ /* 0x000fe200078e02c9 */
[----:B------:R-:W-:Y:S01]  /*eeb0*/  LOP3.LUT R205, R205, 0xa00, RZ, 0xc0, !PT ;  /* 0x00000a00cdcd7812 */ /* 0x000fe200078ec0ff */
[----:B------:R-:W-:Y:S02]  /*eec0*/  WARPGROUP.DEPBAR.LE gsb0, 0x0 ;  /* 0x00008000000079c5 */ /* 0x000fe40000010000 */
[----:B------:R-:W-:-:S06]  /*eed0*/  WARPGROUP.ARRIVE ;  /* 0x00000000000079c5 */ /* 0x000fcc0000000000 */
[----:B------:R-:W-:Y:S01]  /*eee0*/  HGMMA.64x64x16.F32.BF16 R152, gdesc[UR4], R152, gsb0 ;  /* 0x00e00000049879f0 */ /* 0x000fe20008001898 */
[----:B------:R-:W-:Y:S01]  /*eef0*/  R2UR UR6, R12 ;  /* 0x000000000c0672ca */ /* 0x000fe200000e0000 */
[----:B------:R-:W-:Y:S01]  /*ef00*/  IMAD.IADD R12, R204, 0x1, R15 ;  /* 0x00000001cc0c7824 */ /* 0x000fe200078e020f */
[----:B------:R-:W-:Y:S01]  /*ef10*/  R2UR UR7, R13 ;  /* 0x000000000d0772ca */ /* 0x000fe200000e0000 */
[----:B------:R-:W-:-:S03]  /*ef20*/  IMAD.MOV.U32 R13, RZ, RZ, 0x40000040 ;  /* 0x40000040ff0d7424 */ /* 0x000fc600078e00ff */
[----:B------:R-:W-:Y:S01]  /*ef30*/  R2UR UR4, R12 ;  /* 0x000000000c0472ca */ /* 0x000fe200000e0000 */
[----:B------:R-:W-:Y:S01]  /*ef40*/  IMAD.MOV.U32 R12, RZ, RZ, 0x4 ;  /* 0x00000004ff0c7424 */ /* 0x000fe200078e00ff */
[----:B------:R-:W-:-:S04]  /*ef50*/  R2UR UR5, R13 ;  /* 0x000000000d0572ca */ /* 0x000fc800000e0000 */
[C---:B------:R-:W-:Y:S02]  /*ef60*/  SEL R13, R12.reuse, 0x2, P1 ;  /* 0x000000020c0d7807 */ /* 0x040fe40000800000 */
[----:B------:R-:W-:-:S03]  /*ef70*/  SEL R12, R12, 0x6, !P1 ;  /* 0x000000060c0c7807 */ /* 0x000fc60004800000 */
[----:B------:R-:W-:Y:S01]  /*ef80*/  IMAD.IADD R202, R201, 0x1, R13 ;  /* 0x00000001c9ca7824 */ /* 0x000fe200078e020d */
        /* <DEDUP_REMOVED lines=21> */
[----:B------:R-:W-:Y:S01]  /*f0e0*/  VIADD R201, R2, 0xa00 ;  /* 0x00000a0002c97836 */ /* 0x000fe20000000000 */
[----:B------:R-:W-:Y:S02]  /*f0f0*/  R2UR UR6, R202 ;  /* 0x00000000ca0672ca */ /* 0x000fe400000e0000 */
[----:B------:R-:W-:Y:S01]  /*f100*/  R2UR UR7, R203 ;  /* 0x00000000cb0772ca */ /* 0x000fe200000e0000 */
[----:B------:R-:W-:Y:S01]  /*f110*/  IMAD.MOV.U32 R203, RZ, RZ, 0x40000040 ;  /* 0x40000040ffcb7424 */ /* 0x000fe200078e00ff */
[----:B------:R-:W-:-:S02]  /*f120*/  IADD3 R202, R204, R205, R2 ;  /* 0x000000cdccca7210 */ /* 0x000fc40007ffe002 */
[----:B------:R-:W-:Y:S01]  /*f130*/  IADD3 R204, R204, R205, R200 ;  /* 0x000000cdcccc7210 */ /* 0x000fe20007ffe0c8 */
        /* <DEDUP_REMOVED lines=9> */
[----:B------:R-:W-:Y:S01]  /*f1d0*/  VIADD R204, R200, 0xa00 ;  /* 0x00000a00c8cc7836 */ /* 0x000fe20000000000 */
[----:B------:R-:W-:Y:S01]  /*f1e0*/  R2UR UR7, R205 ;  /* 0x00000000cd0772ca */ /* 0x000fe200000e0000 */
        /* <DEDUP_REMOVED lines=25> */
[----:B------:R-:W-:Y:S01]  /*f380*/  VIADD R201, R2, 0xc00 ;  /* 0x00000c0002c97836 */ /* 0x000fe20000000000 */
[----:B------:R-:W-:Y:S02]  /*f390*/  WARPGROUP.DEPBAR.LE gsb0, 0x0 ;  /* 0x00008000000079c5 */ /* 0x000fe40000010000 */
[----:B------:R-:W-:-:S07]  /*f3a0*/  WARPGROUP.ARRIVE ;  /* 0x00000000000079c5 */ /* 0x000fce0000000000 */
        /* <DEDUP_REMOVED lines=76> */
[----:B------:R-:W-:Y:S02]  /*f870*/  WARPGROUP.DEPBAR.LE gsb0, 0x0 ;  /* 0x00008000000079c5 */ /* 0x000fe40000010000 */
[----:B------:R-:W-:-:S10]  /*f880*/  WARPGROUP.ARRIVE ;  /* 0x00000000000079c5 */ /* 0x000fd40000000000 */
        /* <DEDUP_REMOVED lines=15> */
[----:B------:R-:W-:Y:S02]  /*f980*/  IMAD.MOV.U32 R203, RZ, RZ, 0x40000040 ;  /* 0x40000040ffcb7424 */ /* 0x000fe400078e00ff */
[----:B------:R-:W-:Y:S01]  /*f990*/  IMAD.MOV.U32 R13, RZ, RZ, 0x40000040 ;  /* 0x40000040ff0d7424 */ /* 0x000fe200078e00ff */
[----:B------:R-:W-:Y:S01]  /*f9a0*/  R2UR UR6, R202 ;  /* 0x00000000ca0672ca */ /* 0x000fe200000e0000 */
[----:B------:R-:W-:Y:S01]  /*f9b0*/  IMAD.IADD R202, R204, 0x1, R12 ;  /* 0x00000001ccca7824 */ /* 0x000fe200078e020c */
[----:B------:R-:W-:Y:S01]  /*f9c0*/  R2UR UR7, R203 ;  /* 0x00000000cb0772ca */ /* 0x000fe200000e0000 */
[----:B------:R-:W-:-:S02]  /*f9d0*/  IMAD.IADD R12, R12, 0x1, R201 ;  /* 0x000000010c0c7824 */ /* 0x000fc400078e02c9 */
[----:B------:R-:W-:Y:S02]  /*f9e0*/  IMAD.MOV.U32 R203, RZ, RZ, 0x40000040 ;  /* 0x40000040ffcb7424 */ /* 0x000fe400078e00ff */
[----:B------:R-:W-:-:S05]  /*f9f0*/  IMAD.MOV.U32 R201, RZ, RZ, 0x40 ;  /* 0x00000040ffc97424 */ /* 0x000fca00078e00ff */
[----:B------:R-:W-:-:S04]  /*fa00*/  SEL R201, R201, 0x3e, P1 ;  /* 0x0000003ec9c97807 */ /* 0x000fc80000800000 */
[----:B------:R-:W-:Y:S01]  /*fa10*/  LOP3.LUT R201, R201, 0x6, RZ, 0xc0, !PT ;  /* 0x00000006c9c97812 */ /* 0x000fe200078ec0ff */
[----:B------:R-:W-:Y:S02]  /*fa20*/  WARPGROUP.DEPBAR.LE gsb0, 0x0 ;  /* 0x00008000000079c5 */ /* 0x000fe40000010000 */
[----:B------:R-:W-:-:S06]  /*fa30*/  WARPGROUP.ARRIVE ;  /* 0x00000000000079c5 */ /* 0x000fcc0000000000 */
[----:B------:R-:W-:Y:S01]  /*fa40*/  HGMMA.64x64x16.F32.BF16 R152, gdesc[UR4], R152, gsb0 ;  /* 0x00e00000049879f0 */ /* 0x000fe20008001898 */
[----:B------:R-:W-:Y:S02]  /*fa50*/  R2UR UR4, R202 ;  /* 0x00000000ca0472ca */ /* 0x000fe400000e0000 */
[----:B------:R-:W-:Y:S02]  /*fa60*/  R2UR UR5, R203 ;  /* 0x00000000cb0572ca */ /* 0x000fe400000e0000 */
[----:B------:R-:W-:Y:S02]  /*fa70*/  R2UR UR6, R12 ;  /* 0x000000000c0672ca */ /* 0x000fe400000e0000 */
[----:B------:R-:W-:Y:S01]  /*fa80*/  R2UR UR7, R13 ;  /* 0x000000000d0772ca */ /* 0x000fe200000e0000 */
[----:B------:R-:W-:-:S05]  /*fa90*/  IMAD.MOV.U32 R13, RZ, RZ, 0x1000 ;  /* 0x00001000ff0d7424 */ /* 0x000fca00078e00ff */
[----:B------:R-:W-:-:S04]  /*faa0*/  SEL R13, R13, 0xf80, P1 ;  /* 0x00000f800d0d7807 */ /* 0x000fc80000800000 */
        /* <DEDUP_REMOVED lines=18> */
.L_x_8705:
[----:B------:R-:W2:Y:S01]  /*fbd0*/  LDL R12, [R1+0x18] ;  /* 0x00001800010c7983 */ /* 0x000ea20000100800 */
[----:B------:R-:W0:Y:S03]  /*fbe0*/  LDC R13, c[0x0][0x448] ;  /* 0x00011200ff0d7b82 */ /* 0x000e260000000800 */
[----:B------:R-:W3:Y:S04]  /*fbf0*/  LDL R200, [R1+0x10] ;  /* 0x0000100001c87983 */ /* 0x000ee80000100800 */
[----:B------:R-:W4:Y:S01]  /*fc00*/  LDL R203, [R1] ;  /* 0x0000000001cb7983 */ /* 0x000f220000100800 */
[----:B0-----:R-:W-:-:S13]  /*fc10*/  ISETP.NE.AND P1, PT, R13, 0x1, PT ;  /* 0x000000010d00780c */ /* 0x001fda0003f25270 */
[----:B------:R-:W0:Y:S08]  /*fc20*/  @P1 LDC R15, c[0x0][0x44c] ;  /* 0x00011300ff0f1b82 */ /* 0x000e300000000800 */
[----:B------:R-:W1:Y:S01]  /*fc30*/  @P1 LDC R13, c[0x0][0x450] ;  /* 0x00011400ff0d1b82 */ /* 0x000e620000000800 */
[----:B------:R-:W-:-:S04]  /*fc40*/  LOP3.LUT R16, R16, 0xfff7ffff, RZ, 0xc0, !PT ;  /* 0xfff7ffff10107812 */ /* 0x000fc800078ec0ff */
[----:B------:R-:W-:-:S04]  /*fc50*/  @P0 LOP3.LUT R16, R16, 0x80000, RZ, 0xfc, !PT ;  /* 0x0008000010100812 */ /* 0x000fc800078efcff */
[----:B------:R-:W-:Y:S01]  /*fc60*/  LOP3.LUT R16, R16, 0xffefffff, RZ, 0xc0, !PT ;  /* 0xffefffff10107812 */ /* 0x000fe200078ec0ff */
[----:B--2---:R-:W-:-:S04]  /*fc70*/  IMAD.IADD R12, R12, 0x1, R214 ;  /* 0x000000010c0c7824 */ /* 0x004fc800078e02d6 */
[----:B0-----:R-:W-:-:S05]  /*fc80*/  @P1 IMAD.HI.U32 R15, R12, R15, RZ ;  /* 0x0000000f0c0f1227 */ /* 0x001fca00078e00ff */
[----:B-1----:R-:W-:-:S05]  /*fc90*/  @P1 SHF.R.U32.HI R12, RZ, R13, R15 ;  /* 0x0000000dff0c1219 */ /* 0x002fca000001160f */
[----:B------:R-:W0:Y:S01]  /*fca0*/  SHFL.IDX PT, R13, R12, RZ, 0x1c1f ;  /* 0x001c1fff0c0d7589 */ /* 0x000e2200000e0000 */
[----:B------:R-:W-:-:S03]  /*fcb0*/  IMAD.MOV.U32 R15, RZ, RZ, -0x40 ;  /* 0xffffffc0ff0f7424 */ /* 0x000fc600078e00ff */
[----:B------:R-:W1:Y:S01]  /*fcc0*/  SHFL.IDX PT, R12, R12, 0x1, 0x1c1f ;  /* 0x003c1f000c0c7f89 */ /* 0x000e6200000e0000 */
[----:B------:R-:W-:-:S05]  /*fcd0*/  IMAD R15, R20, R15, 0x1 ;  /* 0x00000001140f7424 */ /* 0x000fca00078e020f */
[----:B---3--:R-:W-:-:S05]  /*fce0*/  IADD3 R15, R213, R15, -R200 ;  /* 0x0000000fd50f7210 */ /* 0x008fca0007ffe8c8 */
[----:B------:R-:W-:-:S04]  /*fcf0*/  IMAD.IADD R15, R15, 0x1, -R208 ;  /* 0x000000010f0f7824 */ /* 0x000fc800078e0ad0 */
[C---:B0-----:R-:W-:Y:S02]  /*fd00*/  IMAD.IADD R13, R15.reuse, 0x1, R13 ;  /* 0x000000010f0d7824 */ /* 0x041fe400078e020d */
[----:B-1----:R-:W-:-:S03]  /*fd10*/  IMAD.IADD R12, R15, 0x1, R12 ;  /* 0x000000010f0c7824 */ /* 0x002fc600078e020c */
        /* <DEDUP_REMOVED lines=51> */
[----:B------:R-:W-:Y:S02]  /*10050*/  FSEL R175, R175, -INF , P5 ;  /* 0xff800000afaf7808 */ /* 0x000fe40002800000 */
[----:B------:R-:W-:Y:S02]  /*10060*/  FMNMX.FTZ R12, R174, R12, !PT ;  /* 0x0000000cae0c7209 */ /* 0x000fe40007810000 */
[----:B------:R-:W-:Y:S02]  /*10070*/  FSEL R178, R178, -INF , P4 ;  /* 0xff800000b2b27808 */ /* 0x000fe40002000000 */
[----:B------:R-:W-:Y:S02]  /*10080*/  FMNMX.FTZ R12, R175, R12, !PT ;  /* 0x0000000caf0c7209 */ /* 0x000fe40007810000 */
[----:B------:R-:W-:-:S02]  /*10090*/  FSEL R179, R179, -INF , P3 ;  /* 0xff800000b3b37808 */ /* 0x000fc40001800000 */
[----:B------:R-:W-:Y:S02]  /*100a0*/  FMNMX.FTZ R12, R178, R12, !PT ;  /* 0x0000000cb20c7209 */ /* 0x000fe40007810000 */
[----:B------:R-:W-:Y:S02]  /*100b0*/  FSEL R182, R182, -INF , P2 ;  /* 0xff800000b6b67808 */ /* 0x000fe40001000000 */
[----:B------:R-:W-:Y:S02]  /*100c0*/  FMNMX.FTZ R12, R179, R12, !PT ;  /* 0x0000000cb30c7209 */ /* 0x000fe40007810000 */
[----:B------:R-:W-:Y:S02]  /*100d0*/  FSEL R183, R183, -INF , P1 ;  /* 0xff800000b7b77808 */ /* 0x000fe40000800000 */
[----:B------:R-:W-:-:S04]  /*100e0*/  FMNMX.FTZ R12, R182, R12, !PT ;  /* 0x0000000cb60c7209 */ /* 0x000fc80007810000 */
[----:B------:R-:W-:-:S05]  /*100f0*/  FMNMX.FTZ R12, R183, R12, !PT ;  /* 0x0000000cb70c7209 */ /* 0x000fca0007810000 */
[----:B------:R-:W0:Y:S02]  /*10100*/  SHFL.BFLY PT, R15, R12, 0x2, 0x1f ;  /* 0x0c401f000c0f7f89 */ /* 0x000e2400000e0000 */
[----:B0-----:R-:W-:-:S05]  /*10110*/  FMNMX.FTZ R15, R12, R15, !PT ;  /* 0x0000000f0c0f7209 */ /* 0x001fca0007810000 */
[----:B------:R-:W0:Y:S01]  /*10120*/  SHFL.BFLY PT, R12, R15, 0x1, 0x1f ;  /* 0x0c201f000f0c7f89 */ /* 0x000e2200000e0000 */
[C---:B------:R-:W-:Y:S02]  /*10130*/  ISETP.GT.AND P0, PT, R13.reuse, 0x21, PT ;  /* 0x000000210d00780c */ /* 0x040fe40003f04270 */
[----:B------:R-:W-:Y:S02]  /*10140*/  ISETP.GT.AND P1, PT, R13, 0x29, PT ;  /* 0x000000290d00780c */ /* 0x000fe40003f24270 */
[----:B0-----:R-:W-:-:S04]  /*10150*/  FMNMX.FTZ R15, R15, R12, !PT ;  /* 0x0000000c0f0f7209 */ /* 0x001fc80007810000 */
[----:B------:R-:W-:-:S04]  /*10160*/  FSETP.NEU.FTZ.AND P6, PT, R15, -INF , PT ;  /* 0xff8000000f00780b */ /* 0x000fc80003fdd000 */
[----:B------:R-:W-:Y:S02]  /*10170*/  FSEL R12, R15, RZ, P6 ;  /* 0x000000ff0f0c7208 */ /* 0x000fe40003000000 */
[----:B------:R-:W-:-:S03]  /*10180*/  @P0 LOP3.LUT R16, R16, 0x100000, RZ, 0xfc, !PT ;  /* 0x0010000010100812 */ /* 0x000fc600078efcff */
[----:B------:R-:W-:Y:S01]  /*10190*/  FADD.FTZ R198, -R12, R198 ;  /* 0x000000c60cc67221 */ /* 0x000fe20000010100 */
[----:B------:R-:W-:Y:S01]  /*101a0*/  IMAD.U32 R12, RZ, RZ, UR37 ;  /* 0x00000025ff0c7e24 */ /* 0x000fe2000f8e00ff */
[----:B------:R-:W-:-:S03]  /*101b0*/  LOP3.LUT R16, R16, 0xffdfffff, RZ, 0xc0, !PT ;  /* 0xffdfffff10107812 */ /* 0x000fc600078ec0ff */
[----:B------:R-:W-:Y:S01]  /*101c0*/  FMUL.FTZ R153, R15, R12 ;  /* 0x0000000c0f997220 */ /* 0x000fe20000410000 */
[----:B------:R-:W-:Y:S02]  /*101d0*/  @P1 LOP3.LUT R16, R16, 0x200000, RZ, 0xfc, !PT ;  /* 0x0020000010101812 */ /* 0x000fe400078efcff */
[----:B------:R-:W-:Y:S02]  /*101e0*/  ISETP.GT.AND P2, PT, R13, 0x30, PT ;  /* 0x000000300d00780c */ /* 0x000fe40003f44270 */
[----:B------:R-:W-:Y:S02]  /*101f0*/  FSEL R153, R153, RZ, P6 ;  /* 0x000000ff99997208 */ /* 0x000fe40003000000 */
[C---:B------:R-:W-:Y:S02]  /*10200*/  ISETP.GT.AND P3, PT, R13.reuse, 0x31, PT ;  /* 0x000000310d00780c */ /* 0x040fe40003f64270 */
[C---:B------:R-:W-:Y:S02]  /*10210*/  ISETP.GT.AND P4, PT, R13.reuse, 0x38, PT ;  /* 0x000000380d00780c */ /* 0x040fe40003f84270 */
[----:B------:R-:W-:-:S02]  /*10220*/  ISETP.GT.AND P5, PT, R13, 0x39, PT ;  /* 0x000000390d00780c */ /* 0x000fc40003fa4270 */
[C---:B------:R-:W-:Y:S02]  /*10230*/  ISETP.GT.AND P1, PT, R13.reuse, 0x19, PT ;  /* 0x000000190d00780c */ /* 0x040fe40003f24270 */
[C---:B------:R-:W-:Y:S02]  /*10240*/  ISETP.GT.AND P0, PT, R13.reuse, 0x20, PT ;  /* 0x000000200d00780c */ /* 0x040fe40003f04270 */
[----:B------:R-:W-:Y:S01]  /*10250*/  ISETP.GT.AND P6, PT, R13, 0x28, PT ;  /* 0x000000280d00780c */ /* 0x000fe20003fc4270 */
[----:B------:R-:W-:-:S05]  /*10260*/  VIADD R13, R21, 0x38840 ;  /* 0x00038840150d7836 */ /* 0x000fca0000000000 */
[----:B------:R-:W-:-:S04]  /*10270*/  PRMT R13, R190, 0x654, R13 ;  /* 0x00000654be0d7816 */ /* 0x000fc8000000000d */
[----:B------:R0:W-:Y:S02]  /*10280*/  SYNCS.ARRIVE.TRANS64.RED.A1T0 RZ, [R13+URZ], RZ ;  /* 0x000000ff0dff79a7 */ /* 0x0001e4000810043f */
[----:B0-----:R-:W-:-:S04]  /*10290*/  FMNMX.FTZ R13, R152, R197, !PT ;  /* 0x000000c5980d7209 */ /* 0x001fc80007810000 */
        /* <DEDUP_REMOVED lines=8> */
[----:B------:R-:W-:Y:S02]  /*10320*/  LOP3.LUT P0, RZ, R16, 0x100000, RZ, 0xc0, !PT ;  /* 0x0010000010ff7812 */ /* 0x000fe4000780c0ff */
[----:B------:R-:W-:-:S02]  /*10330*/  FMNMX.FTZ R13, R165, R13, !PT ;  /* 0x0000000da50d7209 */ /* 0x000fc40007810000 */
[----:B------:R-:W-:Y:S02]  /*10340*/  FSEL R169, R169, -INF , P0 ;  /* 0xff800000a9a97808 */ /* 0x000fe40000000000 */
[----:B------:R-:W-:Y:S02]  /*10350*/  FMNMX.FTZ R13, R168, R13, !PT ;  /* 0x0000000da80d7209 */ /* 0x000fe40007810000 */
[----:B------:R-:W-:Y:S02]  /*10360*/  LOP3.LUT P1, RZ, R16, 0x200000, RZ, 0xc0, !PT ;  /* 0x0020000010ff7812 */ /* 0x000fe4000782c0ff */
[----:B------:R-:W-:Y:S02]  /*10370*/  FSEL R172, R172, -INF , P6 ;  /* 0xff800000acac7808 */ /* 0x000fe40003000000 */
[----:B------:R-:W-:Y:S02]  /*10380*/  FMNMX.FTZ R13, R169, R13, !PT ;  /* 0x0000000da90d7209 */ /* 0x000fe40007810000 */
[----:B------:R-:W-:-:S02]  /*10390*/  FSEL R173, R173, -INF , P1 ;  /* 0xff800000adad7808 */ /* 0x000fc40000800000 */
        /* <DEDUP_REMOVED lines=8> */
[----:B------:R-:W-:Y:S01]  /*10420*/  FMNMX.FTZ R13, R180, R13, !PT ;  /* 0x0000000db40d7209 */ /* 0x000fe20007810000 */
[----:B------:R-:W-:-:S03]  /*10430*/  FFMA.FTZ R154, R154, R12, -R153 ;  /* 0x0000000c9a9a7223 */ /* 0x000fc60000010899 */
[----:B------:R-:W-:Y:S01]  /*10440*/  FMNMX.FTZ R13, R181, R13, !PT ;  /* 0x0000000db50d7209 */ /* 0x000fe20007810000 */
        /* <DEDUP_REMOVED lines=14> */
[----:B------:R-:W-:-:S02]  /*10530*/  FFMA.FTZ R183, R183, R12, -R153 ;  /* 0x0000000cb7b77223 */ /* 0x000fc40000010899 */
[----:B------:R0:W-:Y:S02]  /*10540*/  MUFU.EX2 R153, R154 ;  /* 0x0000009a00997308 */ /* 0x0001e40000000800 */
[----:B0-----:R-:W0:Y:S01]  /*10550*/  SHFL.BFLY PT, R154, R13, 0x2, 0x1f ;  /* 0x0c401f000d9a7f89 */ /* 0x001e2200000e0000 */
[----:B------:R-:W-:-:S05]  /*10560*/  FMUL.FTZ R171, R198, R12 ;  /* 0x0000000cc6ab7220 */ /* 0x000fca0000410000 */
[----:B------:R-:W-:Y:S08]  /*10570*/  MUFU.EX2 R155, R155 ;  /* 0x0000009b009b7308 */ /* 0x000ff00000000800 */
[----:B------:R-:W1:Y:S01]  /*10580*/  MUFU.EX2 R171, R171 ;  /* 0x000000ab00ab7308 */ /* 0x000e620000000800 */
[----:B0-----:R-:W-:-:S05]  /*10590*/  FMNMX.FTZ R13, R13, R154, !PT ;  /* 0x0000009a0d0d7209 */ /* 0x001fca0007810000 */
[----:B------:R-:W0:Y:S01]  /*105a0*/  SHFL.BFLY PT, R198, R13, 0x1, 0x1f ;  /* 0x0c201f000dc67f89 */ /* 0x000e2200000e0000 */
[----:B-1----:R-:W-:Y:S01]  /*105b0*/  FFMA.FTZ R14, R171, R14, R153 ;  /* 0x0000000eab0e7223 */ /* 0x002fe20000010099 */
[----:B------:R-:W-:-:S03]  /*105c0*/  F2FP.BF16.F32.PACK_AB R153, R155, R153 ;  /* 0x000000999b99723e */ /* 0x000fc600000010ff */
[----:B------:R-:W-:Y:S02]  /*105d0*/  FADD.FTZ R14, R155, R14 ;  /* 0x0000000e9b0e7221 */ /* 0x000fe40000010000 */
[----:B------:R1:W-:Y:S01]  /*105e0*/  MUFU.EX2 R155, R158 ;  /* 0x0000009e009b7308 */ /* 0x0003e20000000800 */
[----:B------:R-:W-:Y:S02]  /*105f0*/  ISETP.NE.AND P1, PT, R212, RZ, PT ;  /* 0x000000ffd400720c */ /* 0x000fe40003f25270 */
[----:B0-----:R-:W-:-:S04]  /*10600*/  FMNMX.FTZ R13, R13, R198, !PT ;  /* 0x000000c60d0d7209 */ /* 0x001fc80007810000 */
[----:B------:R-:W-:-:S04]  /*10610*/  FSETP.NEU.FTZ.AND P2, PT, R13, -INF , PT ;  /* 0xff8000000d00780b */ /* 0x000fc80003f5d000 */
[----:B-1----:R-:W-:-:S05]  /*10620*/  FSEL R158, R13, RZ, P2 ;  /* 0x000000ff0d9e7208 */ /* 0x002fca0001000000 */
[----:B------:R-:W-:Y:S01]  /*10630*/  FADD.FTZ R158, -R158, R197 ;  /* 0x000000c59e9e7221 */ /* 0x000fe20000010100 */
[----:B------:R-:W-:Y:S03]  /*10640*/  MUFU.EX2 R154, R163 ;  /* 0x000000a3009a7308 */ /* 0x000fe60000000800 */
[----:B------:R-:W-:-:S05]  /*10650*/  FMUL.FTZ R158, R158, R12 ;  /* 0x0000000c9e9e7220 */ /* 0x000fca0000410000 */
[----:B------:R0:W1:Y:S02]  /*10660*/  MUFU.EX2 R163, R158 ;  /* 0x0000009e00a37308 */ /* 0x0000640000000800 */
[----:B0-----:R-:W-:-:S04]  /*10670*/  @!P1 IMAD R158, R199, 0x40, R193 ;  /* 0x00000040c79e9824 */ /* 0x001fc800078e02c1 */
[----:B------:R-:W-:-:S05]  /*10680*/  @!P1 IMAD R158, R158, 0x4, R17 ;  /* 0x000000049e9e9824 */ /* 0x000fca00078e0211 */
[----:B-1----:R-:W-:Y:S04]  /*10690*/  @!P1 STS [R158+0x38400], R163 ;  /* 0x038400a39e009388 */ /* 0x002fe80000000800 */
[----:B------:R0:W-:Y:S02]  /*106a0*/  @!P1 STS [R158+0x38420], R171 ;  /* 0x038420ab9e009388 */ /* 0x0001e40000000800 */
[----:B0-----:R-:W-:-:S05]  /*106b0*/  FMUL.FTZ R158, R13, R12 ;  /* 0x0000000c0d9e7220 */ /* 0x001fca0000410000 */
[----:B------:R-:W-:-:S05]  /*106c0*/  FSEL R158, R158, RZ, P2 ;  /* 0x000000ff9e9e7208 */ /* 0x000fca0001000000 */
[-CC-:B------:R-:W-:Y:S01]  /*106d0*/  FFMA.FTZ R152, R152, R12.reuse, -R158.reuse ;  /* 0x0000000c98987223 */ /* 0x180fe2000001089e */
[-CC-:B------:R-:W-:Y:S01]  /*106e0*/  FFMA.FTZ R200, R200, R12.reuse, -R158.reuse ;  /* 0x0000000cc8c87223 */ /* 0x180fe2000001089e */
[----:B------:R-:W-:-:S04]  /*106f0*/  FFMA.FTZ R156, R156, R12, -R158 ;  /* 0x0000000c9c9c7223 */ /* 0x000fc8000001089e */
[----:B------:R-:W0:Y:S01]  /*10700*/  MUFU.EX2 R152, R152 ;  /* 0x0000009800987308 */ /* 0x000e220000000800 */
[-CC-:B------:R-:W-:Y:S01]  /*10710*/  FFMA.FTZ R157, R157, R12.reuse, -R158.reuse ;  /* 0x0000000c9d9d7223 */ /* 0x180fe2000001089e */
[----:B------:R-:W-:-:S06]  /*10720*/  FFMA.FTZ R160, R160, R12, -R158 ;  /* 0x0000000ca0a07223 */ /* 0x000fcc000001089e */
[----:B------:R-:W1:Y:S01]  /*10730*/  MUFU.EX2 R200, R200 ;  /* 0x000000c800c87308 */ /* 0x000e620000000800 */
[-CC-:B------:R-:W-:Y:S01]  /*10740*/  FFMA.FTZ R197, R161, R12.reuse, -R158.reuse ;  /* 0x0000000ca1c57223 */ /* 0x180fe2000001089e */
[-CC-:B------:R-:W-:Y:S01]  /*10750*/  FFMA.FTZ R199, R164, R12.reuse, -R158.reuse ;  /* 0x0000000ca4c77223 */ /* 0x180fe2000001089e */
[-CC-:B------:R-:W-:Y:S01]  /*10760*/  FFMA.FTZ R165, R165, R12.reuse, -R158.reuse ;  /* 0x0000000ca5a57223 */ /* 0x180fe2000001089e */
[----:B------:R-:W-:-:S04]  /*10770*/  FFMA.FTZ R164, R168, R12, -R158 ;  /* 0x0000000ca8a47223 */ /* 0x000fc8000001089e */
[----:B------:R-:W-:Y:S01]  /*10780*/  MUFU.EX2 R159, R159 ;  /* 0x0000009f009f7308 */ /* 0x000fe20000000800 */
[-CC-:B------:R-:W-:Y:S01]  /*10790*/  FFMA.FTZ R198, R169, R12.reuse, -R158.reuse ;  /* 0x0000000ca9c67223 */ /* 0x180fe2000001089e */
[-CC-:B------:R-:W-:Y:S01]  /*107a0*/  FFMA.FTZ R161, R172, R12.reuse, -R158.reuse ;  /* 0x0000000caca17223 */ /* 0x180fe2000001089e */
[-CC-:B------:R-:W-:Y:S01]  /*107b0*/  FFMA.FTZ R173, R173, R12.reuse, -R158.reuse ;  /* 0x0000000cadad7223 */ /* 0x180fe2000001089e */
[-CC-:B------:R-:W-:Y:S01]  /*107c0*/  FFMA.FTZ R176, R176, R12.reuse, -R158.reuse ;  /* 0x0000000cb0b07223 */ /* 0x180fe2000001089e */
[----:B------:R-:W-:-:S03]  /*107d0*/  FFMA.FTZ R177, R177, R12, -R158 ;  /* 0x0000000cb1b17223 */ /* 0x000fc6000001089e */
[----:B------:R-:W2:Y:S01]  /*107e0*/  MUFU.EX2 R156, R156 ;  /* 0x0000009c009c7308 */ /* 0x000ea20000000800 */
[-CC-:B------:R-:W-:Y:S01]  /*107f0*/  FFMA.FTZ R180, R180, R12.reuse, -R158.reuse ;  /* 0x0000000cb4b47223 */ /* 0x180fe2000001089e */
[----:B------:R-:W-:-:S06]  /*10800*/  FFMA.FTZ R181, R181, R12, -R158 ;  /* 0x0000000cb5b57223 */ /* 0x000fcc000001089e */
[----:B------:R-:W3:Y:S01]  /*10810*/  MUFU.EX2 R162, R162 ;  /* 0x000000a200a27308 */ /* 0x000ee20000000800 */
[----:B0-----:R-:W-:-:S07]  /*10820*/  FFMA.FTZ R0, R163, R0, R152 ;  /* 0x00000000a3007223 */ /* 0x001fce0000010098 */
[----:B------:R0:W5:Y:S01]  /*10830*/  MUFU.EX2 R158, R157 ;  /* 0x0000009d009e7308 */ /* 0x0001620000000800 */
[----:B-1----:R-:W-:-:S07]  /*10840*/  FADD.FTZ R0, R200, R0 ;  /* 0x00000000c8007221 */ /* 0x002fce0000010000 */
[----:B------:R-:W1:Y:S01]  /*10850*/  MUFU.EX2 R160, R160 ;  /* 0x000000a000a07308 */ /* 0x000e620000000800 */
[----:B0-----:R-:W-:Y:S01]  /*10860*/  FADD.FTZ R157, R155, R14 ;  /* 0x0000000e9b9d7221 */ /* 0x001fe20000010000 */
[----:B--2---:R-:W-:-:S06]  /*10870*/  FADD.FTZ R0, R156, R0 ;  /* 0x000000009c007221 */ /* 0x004fcc0000010000 */
[----:B------:R-:W0:Y:S01]  /*10880*/  MUFU.EX2 R166, R166 ;  /* 0x000000a600a67308 */ /* 0x000e220000000800 */
[----:B------:R-:W-:-:S07]  /*10890*/  FADD.FTZ R157, R159, R157 ;  /* 0x0000009d9f9d7221 */ /* 0x000fce0000010000 */
[----:B------:R-:W2:Y:S01]  /*108a0*/  MUFU.EX2 R202, R197 ;  /* 0x000000c500ca7308 */ /* 0x000ea20000000800 */
[----:B---3--:R-:W-:Y:S01]  /*108b0*/  FADD.FTZ R157, R162, R157 ;  /* 0x0000009da29d7221 */ /* 0x008fe20000010000 */
[----:B-----5:R-:W-:-:S06]  /*108c0*/  FADD.FTZ R0, R158, R0 ;  /* 0x000000009e007221 */ /* 0x020fcc0000010000 */
[----:B------:R-:W3:Y:S01]  /*108d0*/  MUFU.EX2 R167, R167 ;  /* 0x000000a700a77308 */ /* 0x000ee20000000800 */
[----:B------:R-:W-:-:S07]  /*108e0*/  F2FP.BF16.F32.PACK_AB R155, R159, R155 ;  /* 0x0000009b9f9b723e */ /* 0x000fce00000010ff */
[----:B------:R-:W5:Y:S01]  /*108f0*/  MUFU.EX2 R199, R199 ;  /* 0x000000c700c77308 */ /* 0x000f620000000800 */
[----:B------:R-:W-:Y:S01]  /*10900*/  FADD.FTZ R159, R154, R157 ;  /* 0x0000009d9a9f7221 */ /* 0x000fe20000010000 */
[----:B-1----:R-:W-:-:S06]  /*10910*/  FADD.FTZ R0, R160, R0 ;  /* 0x00000000a0007221 */ /* 0x002fcc0000010000 */
[----:B------:R-:W-:Y:S08]  /*10920*/  MUFU.EX2 R170, R170 ;  /* 0x000000aa00aa7308 */ /* 0x000ff00000000800 */
[----:B------:R-:W1:Y:S08]  /*10930*/  MUFU.EX2 R165, R165 ;  /* 0x000000a500a57308 */ /* 0x000e700000000800 */
[----:B------:R-:W4:Y:S08]  /*10940*/  MUFU.EX2 R201, R201 ;  /* 0x000000c900c97308 */ /* 0x000f300000000800 */
[----:B------:R-:W-:Y:S08]  /*10950*/  MUFU.EX2 R174, R174 ;  /* 0x000000ae00ae7308 */ /* 0x000ff00000000800 */
[----:B------:R-:W-:Y:S08]  /*10960*/  MUFU.EX2 R175, R175 ;  /* 0x000000af00af7308 */ /* 0x000ff00000000800 */
[----:B------:R-:W-:Y:S08]  /*10970*/  MUFU.EX2 R14, R164 ;  /* 0x000000a4000e7308 */ /* 0x000ff00000000800 */
[----:B------:R-:W4:Y:S08]  /*10980*/  MUFU.EX2 R172, R198 ;  /* 0x000000c600ac7308 */ /* 0x000f300000000800 */
[----:B------:R3:W-:Y:S08]  /*10990*/  MUFU.EX2 R197, R161 ;  /* 0x000000a100c57308 */ /* 0x0007f00000000800 */
[----:B------:R-:W4:Y:S01]  /*109a0*/  MUFU.EX2 R173, R173 ;  /* 0x000000ad00ad7308 */ /* 0x000f220000000800 */
[----:B0-----:R-:W-:-:S07]  /*109b0*/  FADD.FTZ R159, R166, R159 ;  /* 0x0000009fa69f7221 */ /* 0x001fce0000010000 */
[----:B------:R-:W-:Y:S08]  /*109c0*/  MUFU.EX2 R178, R178 ;  /* 0x000000b200b27308 */ /* 0x000ff00000000800 */
[----:B------:R-:W-:Y:S08]  /*109d0*/  MUFU.EX2 R179, R179 ;  /* 0x000000b300b37308 */ /* 0x000ff00000000800 */
[----:B------:R-:W-:Y:S08]  /*109e0*/  MUFU.EX2 R182, R182 ;  /* 0x000000b600b67308 */ /* 0x000ff00000000800 */
[----:B------:R-:W-:Y:S08]  /*109f0*/  MUFU.EX2 R183, R183 ;  /* 0x000000b700b77308 */ /* 0x000ff00000000800 */
[----:B------:R-:W-:Y:S08]  /*10a00*/  MUFU.EX2 R176, R176 ;  /* 0x000000b000b07308 */ /* 0x000ff00000000800 */
[----:B------:R-:W0:Y:S08]  /*10a10*/  MUFU.EX2 R177, R177 ;  /* 0x000000b100b17308 */ /* 0x000e300000000800 */
[----:B------:R-:W-:Y:S08]  /*10a20*/  MUFU.EX2 R180, R180 ;  /* 0x000000b400b47308 */ /* 0x000ff00000000800 */
[----:B------:R-:W0:Y:S01]  /*10a30*/  MUFU.EX2 R181, R181 ;  /* 0x000000b500b57308 */ /* 0x000e220000000800 */
[----:B--2---:R-:W-:Y:S01]  /*10a40*/  FADD.FTZ R0, R202, R0 ;  /* 0x00000000ca007221 */ /* 0x004fe20000010000 */
[----:B------:R-:W-:-:S02]  /*10a50*/  IMAD R168, R22, 0x1000, R210 ;  /* 0x0000100016a87824 */ /* 0x000fc400078e02d2 */
[----:B---3--:R-:W-:Y:S01]  /*10a60*/  FADD.FTZ R161, R167, R159 ;  /* 0x0000009fa7a17221 */ /* 0x008fe20000010000 */
[----:B------:R-:W-:Y:S02]  /*10a70*/  IMAD.MOV.U32 R169, RZ, RZ, 0x40000040 ;  /* 0x40000040ffa97424 */ /* 0x000fe400078e00ff */
[----:B-----5:R-:W-:Y:S01]  /*10a80*/  FADD.FTZ R0, R199, R0 ;  /* 0x00000000c7007221 */ /* 0x020fe20000010000 */
[----:B------:R-:W-:Y:S01]  /*10a90*/  F2FP.BF16.F32.PACK_AB R157, R154, R162 ;  /* 0x000000a29a9d723e */ /* 0x000fe200000010ff */
[-C--:B------:R-:W-:Y:S01]  /*10aa0*/  FMUL.FTZ R26, R26, R171.reuse ;  /* 0x000000ab1a1a7220 */ /* 0x080fe20000410000 */
[----:B------:R-:W-:Y:S01]  /*10ab0*/  F2FP.BF16.F32.PACK_AB R152, R200, R152 ;  /* 0x00000098c898723e */ /* 0x000fe200000010ff */
[-C--:B------:R-:W-:Y:S01]  /*10ac0*/  FMUL.FTZ R27, R27, R171.reuse ;  /* 0x000000ab1b1b7220 */ /* 0x080fe20000410000 */
[----:B------:R-:W-:Y:S01]  /*10ad0*/  F2FP.BF16.F32.PACK_AB R154, R158, R156 ;  /* 0x0000009c9e9a723e */ /* 0x000fe200000010ff */
[----:B------:R-:W-:Y:S01]  /*10ae0*/  BAR.SYNC.DEFER_BLOCKING 0xf, 0x100 ;  /* 0x03c4000000007b1d */ /* 0x000fe20000010000 */
        /* <DEDUP_REMOVED lines=62> */
[----:B------:R-:W-:Y:S01]  /*10ed0*/  F2FP.BF16.F32.PACK_AB R159, R167, R166 ;  /* 0x000000a6a79f723e */ /* 0x000fe200000010ff */
[-C--:B------:R-:W-:Y:S01]  /*10ee0*/  FMUL.FTZ R24, R24, R163.reuse ;  /* 0x000000a318187220 */ /* 0x080fe20000410000 */
[----:B------:R-:W-:Y:S01]  /*10ef0*/  F2FP.BF16.F32.PACK_AB R156, R202, R160 ;  /* 0x000000a0ca9c723e */ /* 0x000fe200000010ff */
[----:B------:R-:W-:Y:S01]  /*10f00*/  FMUL.FTZ R25, R25, R163 ;  /* 0x000000a319197220 */ /* 0x000fe20000410000 */
[----:B-1----:R-:W-:Y:S01]  /*10f10*/  F2FP.BF16.F32.PACK_AB R158, R165, R199 ;  /* 0x000000c7a59e723e */ /* 0x002fe200000010ff */
        /* <DEDUP_REMOVED lines=62> */
[----:B------:R-:W-:Y:S01]  /*11300*/  FADD.FTZ R171, R170, R161 ;  /* 0x000000a1aaab7221 */ /* 0x000fe20000010000 */
[----:B------:R-:W-:Y:S01]  /*11310*/  R2UR UR6, R168 ;  /* 0x00000000a80672ca */ /* 0x000fe200000e0000 */
[----:B------:R-:W-:Y:S01]  /*11320*/  FADD.FTZ R0, R165, R0 ;  /* 0x00000000a5007221 */ /* 0x000fe20000010000 */
[----:B------:R-:W-:-:S02]  /*11330*/  R2UR UR7, R169 ;  /* 0x00000000a90772ca */ /* 0x000fc400000e0000 */
[----:B----4-:R-:W-:Y:S02]  /*11340*/  F2FP.BF16.F32.PACK_AB R161, R201, R170 ;  /* 0x000000aac9a1723e */ /* 0x010fe400000010ff */
[----:B------:R-:W-:Y:S02]  /*11350*/  F2FP.BF16.F32.PACK_AB R160, R172, R14 ;  /* 0x0000000eaca0723e */ /* 0x000fe400000010ff */
[----:B------:R-:W-:Y:S02]  /*11360*/  F2FP.BF16.F32.PACK_AB R162, R173, R197 ;  /* 0x000000c5ada2723e */ /* 0x000fe400000010ff */
[----:B------:R-:W-:Y:S02]  /*11370*/  F2FP.BF16.F32.PACK_AB R163, R175, R174 ;  /* 0x000000aeafa3723e */ /* 0x000fe400000010ff */
[----:B0-----:R-:W-:Y:S02]  /*11380*/  F2FP.BF16.F32.PACK_AB R164, R177, R176 ;  /* 0x000000b0b1a4723e */ /* 0x001fe400000010ff */
[----:B------:R-:W-:-:S02]  /*11390*/  F2FP.BF16.F32.PACK_AB R165, R179, R178 ;  /* 0x000000b2b3a5723e */ /* 0x000fc400000010ff */
[----:B------:R-:W-:Y:S02]  /*113a0*/  F2FP.BF16.F32.PACK_AB R166, R181, R180 ;  /* 0x000000b4b5a6723e */ /* 0x000fe400000010ff */
[----:B------:R-:W-:Y:S01]  /*113b0*/  F2FP.BF16.F32.PACK_AB R167, R183, R182 ;  /* 0x000000b6b7a7723e */ /* 0x000fe200000010ff */
[----:B------:R0:W-:Y:S04]  /*113c0*/  STSM.16.M88.4 [R227+0x36400], R152 ;  /* 0x03640098e3007844 */ /* 0x0001e80000000200 */
[----:B------:R1:W-:Y:S04]  /*113d0*/  STSM.16.M88.4 [R203], R156 ;  /* 0x0000009ccb007844 */ /* 0x0003e80000000200 */
[----:B------:R1:W-:Y:S04]  /*113e0*/  STSM.16.M88.4 [R228], R160 ;  /* 0x000000a0e4007844 */ /* 0x0003e80000000200 */
[----:B------:R1:W-:Y:S01]  /*113f0*/  STSM.16.M88.4 [R229], R164 ;  /* 0x000000a4e5007844 */ /* 0x0003e20000000200 */
[----:B------:R-:W-:-:S06]  /*11400*/  WARPGROUP.ARRIVE ;  /* 0x00000000000079c5 */ /* 0x000fcc0000000000 */
[----:B------:R-:W-:Y:S03]  /*11410*/  HGMMA.64x256x16.F32.BF16 R24, R152, gdesc[UR4].tnspB, R24, gsb0 ;  /* 0x43e0000498187df0 */ /* 0x000fe60008001818 */
[----:B------:R-:W-:Y:S02]  /*11420*/  WARPGROUP.DEPBAR.LE gsb0, 0x0 ;  /* 0x00008000000079c5 */ /* 0x000fe40000010000 */
[----:B0-----:R-:W-:Y:S02]  /*11430*/  VIADD R152, R168, 0x80 ;  /* 0x00000080a8987836 */ /* 0x001fe40000000000 */
[----:B------:R-:W-:-:S03]  /*11440*/  IMAD.MOV.U32 R153, RZ, RZ, 0x40000040 ;  /* 0x40000040ff997424 */ /* 0x000fc600078e00ff */
[----:B------:R-:W-:Y:S02]  /*11450*/  R2UR UR6, R152 ;  /* 0x00000000980672ca */ /* 0x000fe400000e0000 */
[----:B------:R-:W-:Y:S01]  /*11460*/  R2UR UR7, R153 ;  /* 0x00000000990772ca */ /* 0x000fe200000e0000 */
[----:B------:R-:W-:-:S15]  /*11470*/  WARPGROUP.ARRIVE ;  /* 0x00000000000079c5 */ /* 0x000fde0000000000 */
[----:B------:R-:W-:Y:S01]  /*11480*/  HGMMA.64x256x16.F32.BF16 R24, R156, gdesc[UR4].tnspB, R24, gsb0 ;  /* 0x43e000049c187df0 */ /* 0x000fe20008001818 */
[----:B------:R-:W-:Y:S02]  /*11490*/  VIADD R152, R168, 0x100 ;  /* 0x00000100a8987836 */ /* 0x000fe40000000000 */
[----:B------:R-:W-:-:S03]  /*114a0*/  IMAD.MOV.U32 R153, RZ, RZ, 0x40000040 ;  /* 0x40000040ff997424 */ /* 0x000fc600078e00ff */
[----:B------:R-:W-:Y:S02]  /*114b0*/  R2UR UR6, R152 ;  /* 0x00000000980672ca */ /* 0x000fe400000e0000 */
[----:B------:R-:W-:Y:S01]  /*114c0*/  R2UR UR7, R153 ;  /* 0x00000000990772ca */ /* 0x000fe200000e0000 */
[----:B------:R-:W-:Y:S02]  /*114d0*/  VIADD R168, R168, 0x180 ;  /* 0x00000180a8a87836 */ /* 0x000fe40000000000 */
[----:B------:R-:W-:Y:S01]  /*114e0*/  IMAD.MOV.U32 R169, RZ, RZ, 0x40000040 ;  /* 0x40000040ffa97424 */ /* 0x000fe200078e00ff */
[----:B------:R-:W-:Y:S02]  /*114f0*/  WARPGROUP.DEPBAR.LE gsb0, 0x0 ;  /* 0x00008000000079c5 */ /* 0x000fe40000010000 */
[----:B------:R-:W-:-:S14]  /*11500*/  WARPGROUP.ARRIVE ;  /* 0x00000000000079c5 */ /* 0x000fdc0000000000 */
[----:B------:R-:W-:Y:S01]  /*11510*/  HGMMA.64x256x16.F32.BF16 R24, R160, gdesc[UR4].tnspB, R24, gsb0 ;  /* 0x43e00004a0187df0 */ /* 0x000fe20008001818 */
[----:B------:R-:W-:Y:S02]  /*11520*/  R2UR UR6, R168 ;  /* 0x00000000a80672ca */ /* 0x000fe400000e0000 */
[----:B------:R-:W-:Y:S01]  /*11530*/  R2UR UR7, R169 ;  /* 0x00000000a90772ca */ /* 0x000fe200000e0000 */
[----:B------:R-:W-:Y:S01]  /*11540*/  FADD.FTZ R0, R14, R0 ;  /* 0x000000000e007221 */ /* 0x000fe20000010000 */
[----:B------:R-:W-:-:S03]  /*11550*/  FADD.FTZ R171, R201, R171 ;  /* 0x000000abc9ab7221 */ /* 0x000fc60000010000 */
[----:B------:R-:W-:Y:S01]  /*11560*/  FADD.FTZ R0, R172, R0 ;  /* 0x00000000ac007221 */ /* 0x000fe20000010000 */
[----:B------:R-:W-:-:S03]  /*11570*/  FADD.FTZ R171, R174, R171 ;  /* 0x000000abaeab7221 */ /* 0x000fc60000010000 */
[----:B------:R-:W-:Y:S01]  /*11580*/  FADD.FTZ R0, R197, R0 ;  /* 0x00000000c5007221 */ /* 0x000fe20000010000 */
[----:B------:R-:W-:Y:S01]  /*11590*/  FADD.FTZ R171, R175, R171 ;  /* 0x000000abafab7221 */ /* 0x000fe20000010000 */
[----:B------:R-:W-:Y:S02]  /*115a0*/  LOP3.LUT P0, RZ, R16, 0x80000, RZ, 0xc0, !PT ;  /* 0x0008000010ff7812 */ /* 0x000fe4000780c0ff */
        /* <DEDUP_REMOVED lines=9> */
[----:B------:R-:W-:Y:S02]  /*11640*/  WARPGROUP.DEPBAR.LE gsb0, 0x0 ;  /* 0x00008000000079c5 */ /* 0x000fe40000010000 */
[----:B------:R-:W-:-:S06]  /*11650*/  WARPGROUP.ARRIVE ;  /* 0x00000000000079c5 */ /* 0x000fcc0000000000 */
        /* <DEDUP_REMOVED lines=12> */
.L_x_8706:
        /* <DEDUP_REMOVED lines=10> */
.L_x_8694:
[----:B------:R-:W-:Y:S05]  /*117c0*/  BSYNC B1 ;  /* 0x0000000000017941 */ /* 0x000fea0003800000 */
.L_x_8693:
[----:B0-----:R-:W2:Y:S01]  /*117d0*/  LDL R21, [R1+0xc] ;  /* 0x00000c0001157983 */ /* 0x001ea20000100800 */
[----:B------:R-:W-:Y:S01]  /*117e0*/  BSSY B0, `(.L_x_8708) ;  /* 0x000032e000007945 */ /* 0x000fe20003800000 */
[----:B--2---:R-:W-:-:S13]  /*117f0*/  ISETP.GE.AND P1, PT, R20, R21, PT ;  /* 0x000000151400720c */ /* 0x004fda0003f26270 */
[----:B------:R-:W-:Y:S05]  /*11800*/  @!P1 BRA `(.L_x_8709) ;  /* 0x0000003000ac9947 */ /* 0x000fea0003800000 */
[----:B------:R-:W-:Y:S02]  /*11810*/  IMAD.MOV.U32 R197, RZ, RZ, R15 ;  /* 0x000000ffffc57224 */ /* 0x000fe400078e000f */
[----:B------:R-:W-:Y:S02]  /*11820*/  IMAD.MOV.U32 R199, RZ, RZ, R13 ;  /* 0x000000ffffc77224 */ /* 0x000fe400078e000d */
[----:B------:R-:W-:-:S07]  /*11830*/  IMAD.MOV.U32 R198, RZ, RZ, R22 ;  /* 0x000000ffffc67224 */ /* 0x000fce00078e0016 */
.L_x_8722:
[----:B------:R-:W-:-:S05]  /*11840*/  VIADD R22, R198, 0x1 ;  /* 0x00000001c6167836 */ /* 0x000fca0000000000 */
[----:B------:R-:W-:-:S04]  /*11850*/  ISETP.NE.AND P1, PT, R22, 0x2, PT ;  /* 0x000000021600780c */ /* 0x000fc80003f25270 */
[----:B------:R-:W-:Y:S02]  /*11860*/  SEL R12, RZ, 0x1, P1 ;  /* 0x00000001ff0c7807 */ /* 0x000fe40000800000 */
[----:B------:R-:W-:Y:S02]  /*11870*/  SEL R22, R22, RZ, P1 ;  /* 0x000000ff16167207 */ /* 0x000fe40000800000 */
[----:B------:R-:W-:Y:S01]  /*11880*/  LOP3.LUT R23, R23, R12, RZ, 0x3c, !PT ;  /* 0x0000000c17177212 */ /* 0x000fe200078e3cff */
[----:B------:R-:W-:Y:S06]  /*11890*/  @!P0 BRA `(.L_x_8710) ;  /* 0x0000000000048947 */ /* 0x000fec0003800000 */
[----:B------:R-:W-:Y:S01]  /*118a0*/  BPT.TRAP 0x1 ;  /* 0x000000040000795c */ /* 0x000fe20000300000 */
.L_x_8710:
[----:B------:R-:W-:Y:S01]  /*118b0*/  IMAD R21, R22, 0x8, R17 ;  /* 0x0000000816157824 */ /* 0x000fe200078e0211 */
[----:B------:R-:W-:-:S04]  /*118c0*/  SHF.L.U32 R15, R23, 0x1f, RZ ;  /* 0x0000001f170f7819 */ /* 0x000fc800000006ff */
[----:B------:R0:W1:Y:S01]  /*118d0*/  SYNCS.PHASECHK.TRANS64.TRYWAIT P1, [R21+URZ+0x38830], R15 ;  /* 0x0388300f150075a7 */ /* 0x000062000802017f */
[----:B------:R-:W-:Y:S05]  /*118e0*/  @!P0 BRA `(.L_x_8711) ;  /* 0x0000000000048947 */ /* 0x000fea0003800000 */
[----:B------:R-:W-:Y:S01]  /*118f0*/  BPT.TRAP 0x1 ;  /* 0x000000040000795c */ /* 0x000fe20000300000 */
.L_x_8711:
[----:B------:R-:W-:Y:S01]  /*11900*/  BSSY B1, `(.L_x_8712) ;  /* 0x0000006000017945 */ /* 0x000fe20003800000 */
[----:B------:R-:W-:Y:S02]  /*11910*/  IMAD R154, R22, 0x200, R206 ;  /* 0x00000200169a7824 */ /* 0x000fe400078e02ce */
[----:B------:R-:W-:Y:S01]  /*11920*/  IMAD.MOV.U32 R155, RZ, RZ, 0x40000040 ;  /* 0x40000040ff9b7424 */ /* 0x000fe200078e00ff */
[----:B-1----:R-:W-:Y:S06]  /*11930*/  @P1 BRA `(.L_x_8713) ;  /* 0x0000000000081947 */ /* 0x002fec0003800000 */
[----:B------:R-:W1:Y:S02]  /*11940*/  SYNCS.PHASECHK.TRANS64.TRYWAIT P1, [R21+URZ+0x38830], R15 ;  /* 0x0388300f150075a7 */ /* 0x000e64000802017f */
[----:B-1----:R-:W-:Y:S05]  /*11950*/  @!P1 BRA `(.L_x_8714) ;  /* 0x0000012c00649947 */ /* 0x002fea0003800000 */
.L_x_8713:
[----:B------:R-:W-:Y:S05]  /*11960*/  BSYNC B1 ;  /* 0x0000000000017941 */ /* 0x000fea0003800000 */
.L_x_8712:
        /* <DEDUP_REMOVED lines=36> */
.L_x_8715:
[----:B------:R2:W3:Y:S01]  /*11bb0*/  SYNCS.PHASECHK.TRANS64.TRYWAIT P1, [R21+URZ+0x38850], R15 ;  /* 0x0388500f150075a7 */ /* 0x0004e2000802017f */
[----:B------:R-:W-:Y:S05]  /*11bc0*/  @!P0 BRA `(.L_x_8716) ;  /* 0x0000000000048947 */ /* 0x000fea0003800000 */
[----:B------:R-:W-:Y:S01]  /*11bd0*/  BPT.TRAP 0x1 ;  /* 0x000000040000795c */ /* 0x000fe20000300000 */
.L_x_8716:
[----:B------:R-:W-:Y:S04]  /*11be0*/  BSSY B1, `(.L_x_8717) ;  /* 0x0000004000017945 */ /* 0x000fe80003800000 */
[----:B---3--:R-:W-:Y:S05]  /*11bf0*/  @P1 BRA `(.L_x_8718) ;  /* 0x0000000000081947 */ /* 0x008fea0003800000 */
[----:B------:R-:W3:Y:S02]  /*11c00*/  SYNCS.PHASECHK.TRANS64.TRYWAIT P1, [R21+URZ+0x38850], R15 ;  /* 0x0388500f150075a7 */ /* 0x000ee4000802017f */
[----:B---3--:R-:W-:Y:S05]  /*11c10*/  @!P1 BRA `(.L_x_8719) ;  /* 0x0000012800c89947 */ /* 0x008fea0003800000 */
.L_x_8718:
[----:B------:R-:W-:Y:S05]  /*11c20*/  BSYNC B1 ;  /* 0x0000000000017941 */ /* 0x000fea0003800000 */
.L_x_8717:
        /* <DEDUP_REMOVED lines=392> */
.L_x_8720:
[----:B------:R-:W-:Y:S01]  /*134b0*/  FMNMX.FTZ R12, R152, R199, !PT ;  /* 0x000000c7980c7209 */ /* 0x000fe20007810000 */
[----:B------:R-:W2:Y:S01]  /*134c0*/  LDL R211, [R1] ;  /* 0x0000000001d37983 */ /* 0x000ea20000100800 */
        /* <DEDUP_REMOVED lines=41> */
[----:B------:R-:W-:-:S03]  /*13760*/  FFMA.FTZ R208, R181, R12, -R208 ;  /* 0x0000000cb5d07223 */ /* 0x000fc600000108d0 */
[----:B------:R-:W1:Y:S08]  /*13770*/  MUFU.EX2 R152, R152 ;  /* 0x0000009800987308 */ /* 0x000e700000000800 */
        /* <DEDUP_REMOVED lines=8> */
[----:B------:R0:W-:Y:S01]  /*13800*/  MUFU.EX2 R176, R168 ;  /* 0x000000a800b07308 */ /* 0x0001e20000000800 */
[----:B-1----:R-:W-:Y:S01]  /*13810*/  FFMA.FTZ R202, R153, R0, R152 ;  /* 0x0000000099ca7223 */ /* 0x002fe20000010098 */
[----:B------:R-:W-:Y:S01]  /*13820*/  VIADD R0, R21, 0x38840 ;  /* 0x0003884015007836 */ /* 0x000fe20000000000 */
[----:B------:R-:W-:Y:S01]  /*13830*/  F2FP.BF16.F32.PACK_AB R152, R157, R152 ;  /* 0x000000989d98723e */ /* 0x000fe200000010ff */
[-C--:B------:R-:W-:Y:S01]  /*13840*/  FMUL.FTZ R37, R37, R153.reuse ;  /* 0x0000009925257220 */ /* 0x080fe20000410000 */
[----:B------:R-:W-:Y:S01]  /*13850*/  FADD.FTZ R202, R157, R202 ;  /* 0x000000ca9dca7221 */ /* 0x000fe20000010000 */
[----:B------:R-:W-:Y:S01]  /*13860*/  FMUL.FTZ R40, R40, R153 ;  /* 0x0000009928287220 */ /* 0x000fe20000410000 */
[----:B------:R-:W-:Y:S01]  /*13870*/  PRMT R0, R190, 0x654, R0 ;  /* 0x00000654be007816 */ /* 0x000fe20000000000 */
[----:B------:R-:W-:Y:S01]  /*13880*/  MUFU.EX2 R201, R201 ;  /* 0x000000c900c97308 */ /* 0x000fe20000000800 */
[----:B0-----:R-:W-:-:S02]  /*13890*/  @!P1 IMAD R168, R198, 0x40, R193 ;  /* 0x00000040c6a89824 */ /* 0x001fc400078e02c1 */
[-C--:B------:R-:W-:Y:S01]  /*138a0*/  FMUL.FTZ R41, R41, R153.reuse ;  /* 0x0000009929297220 */ /* 0x080fe20000410000 */
[----:B------:R0:W-:Y:S01]  /*138b0*/  SYNCS.ARRIVE.TRANS64.RED.A1T0 RZ, [R0+URZ], RZ ;  /* 0x000000ff00ff79a7 */ /* 0x0001e2000810043f */
[-C--:B------:R-:W-:Y:S01]  /*138c0*/  FMUL.FTZ R44, R44, R153.reuse ;  /* 0x000000992c2c7220 */ /* 0x080fe20000410000 */
[----:B------:R-:W-:Y:S02]  /*138d0*/  @!P1 IMAD R168, R168, 0x4, R17 ;  /* 0x00000004a8a89824 */ /* 0x000fe400078e0211 */
[-C--:B------:R-:W-:Y:S01]  /*138e0*/  FMUL.FTZ R45, R45, R153.reuse ;  /* 0x000000992d2d7220 */ /* 0x080fe20000410000 */
[-C--:B------:R-:W-:Y:S01]  /*138f0*/  FMUL.FTZ R48, R48, R153.reuse ;  /* 0x0000009930307220 */ /* 0x080fe20000410000 */
[----:B------:R-:W-:Y:S01]  /*13900*/  MUFU.EX2 R200, R200 ;  /* 0x000000c800c87308 */ /* 0x000fe20000000800 */
[----:B------:R-:W-:Y:S01]  /*13910*/  FMUL.FTZ R49, R49, R153 ;  /* 0x0000009931317220 */ /* 0x000fe20000410000 */
[----:B------:R-:W-:Y:S01]  /*13920*/  @!P1 STS [R168+0x38400], R153 ;  /* 0x03840099a8009388 */ /* 0x000fe20000000800 */
[----:B0-----:R-:W-:Y:S01]  /*13930*/  FMNMX.FTZ R0, R154, R197, !PT ;  /* 0x000000c59a007209 */ /* 0x001fe20007810000 */
        /* <DEDUP_REMOVED lines=74> */
[----:B------:R-:W-:-:S04]  /*13de0*/  FADD.FTZ R0, -R15, R197 ;  /* 0x000000c50f007221 */ /* 0x000fc80000010100 */
[----:B------:R-:W-:-:S04]  /*13df0*/  FMUL.FTZ R0, R0, R12 ;  /* 0x0000000c00007220 */ /* 0x000fc80000410000 */
[----:B------:R-:W0:Y:S08]  /*13e00*/  MUFU.EX2 R157, R0 ;  /* 0x00000000009d7308 */ /* 0x000e300000000800 */
[----:B------:R-:W-:Y:S08]  /*13e10*/  MUFU.EX2 R0, R161 ;  /* 0x000000a100007308 */ /* 0x000ff00000000800 */
[----:B------:R-:W-:Y:S01]  /*13e20*/  MUFU.EX2 R161, R164 ;  /* 0x000000a400a17308 */ /* 0x000fe20000000800 */
[----:B0-----:R0:W-:Y:S01]  /*13e30*/  @!P1 STS [R168+0x38420], R157 ;  /* 0x0384209da8009388 */ /* 0x0011e20000000800 */
[-C--:B------:R-:W-:Y:S01]  /*13e40*/  FMUL.FTZ R26, R26, R157.reuse ;  /* 0x0000009d1a1a7220 */ /* 0x080fe20000410000 */
[-C--:B------:R-:W-:Y:S01]  /*13e50*/  FMUL.FTZ R27, R27, R157.reuse ;  /* 0x0000009d1b1b7220 */ /* 0x080fe20000410000 */
[-C--:B------:R-:W-:Y:S01]  /*13e60*/  FMUL.FTZ R30, R30, R157.reuse ;  /* 0x0000009d1e1e7220 */ /* 0x080fe20000410000 */
[-C--:B------:R-:W-:Y:S01]  /*13e70*/  FMUL.FTZ R31, R31, R157.reuse ;  /* 0x0000009d1f1f7220 */ /* 0x080fe20000410000 */
[-C--:B------:R-:W-:Y:S01]  /*13e80*/  FMUL.FTZ R34, R34, R157.reuse ;  /* 0x0000009d22227220 */ /* 0x080fe20000410000 */
[-C--:B------:R-:W-:Y:S01]  /*13e90*/  FMUL.FTZ R35, R35, R157.reuse ;  /* 0x0000009d23237220 */ /* 0x080fe20000410000 */
[----:B------:R1:W-:Y:S01]  /*13ea0*/  MUFU.EX2 R164, R177 ;  /* 0x000000b100a47308 */ /* 0x0003e20000000800 */
[-C--:B------:R-:W-:Y:S01]  /*13eb0*/  FMUL.FTZ R38, R38, R157.reuse ;  /* 0x0000009d26267220 */ /* 0x080fe20000410000 */
[-C--:B------:R-:W-:Y:S01]  /*13ec0*/  FMUL.FTZ R39, R39, R157.reuse ;  /* 0x0000009d27277220 */ /* 0x080fe20000410000 */
[-C--:B0-----:R-:W-:Y:S01]  /*13ed0*/  FMUL.FTZ R168, R15, R12.reuse ;  /* 0x0000000c0fa87220 */ /* 0x081fe20000410000 */
[-C--:B------:R-:W-:Y:S01]  /*13ee0*/  FMUL.FTZ R42, R42, R157.reuse ;  /* 0x0000009d2a2a7220 */ /* 0x080fe20000410000 */
[-C--:B------:R-:W-:Y:S01]  /*13ef0*/  FMUL.FTZ R43, R43, R157.reuse ;  /* 0x0000009d2b2b7220 */ /* 0x080fe20000410000 */
[----:B------:R-:W-:Y:S01]  /*13f00*/  FMUL.FTZ R46, R46, R157 ;  /* 0x0000009d2e2e7220 */ /* 0x000fe20000410000 */
[-CC-:B------:R-:W-:Y:S01]  /*13f10*/  FFMA.FTZ R169, R154, R12.reuse, -R168.reuse ;  /* 0x0000000c9aa97223 */ /* 0x180fe200000108a8 */
[-CC-:B------:R-:W-:Y:S01]  /*13f20*/  FFMA.FTZ R198, R159, R12.reuse, -R168.reuse ;  /* 0x0000000c9fc67223 */ /* 0x180fe200000108a8 */
[-CC-:B------:R-:W-:Y:S01]  /*13f30*/  FFMA.FTZ R172, R155, R12.reuse, -R168.reuse ;  /* 0x0000000c9bac7223 */ /* 0x180fe200000108a8 */
[-CC-:B-1----:R-:W-:Y:S01]  /*13f40*/  FFMA.FTZ R177, R167, R12.reuse, -R168.reuse ;  /* 0x0000000ca7b17223 */ /* 0x182fe200000108a8 */
        /* <DEDUP_REMOVED lines=8> */
[----:B------:R3:W4:Y:S01]  /*13fd0*/  MUFU.EX2 R155, R173 ;  /* 0x000000ad009b7308 */ /* 0x0007220000000800 */
[----:B0-----:R-:W-:-:S02]  /*13fe0*/  IMAD.MOV.U32 R169, RZ, RZ, 0x40000040 ;  /* 0x40000040ffa97424 */ /* 0x001fc400078e00ff */
[-CC-:B------:R-:W-:Y:S01]  /*13ff0*/  FFMA.FTZ R162, R175, R12.reuse, -R168.reuse ;  /* 0x0000000cafa27223 */ /* 0x180fe200000108a8 */
[-CC-:B------:R-:W-:Y:S01]  /*14000*/  FFMA.FTZ R163, R178, R12.reuse, -R168.reuse ;  /* 0x0000000cb2a37223 */ /* 0x180fe200000108a8 */
[-C--:B------:R-:W-:Y:S01]  /*14010*/  FFMA.FTZ R167, R179, R12.reuse, -R168 ;  /* 0x0000000cb3a77223 */ /* 0x080fe200000108a8 */
[----:B------:R-:W-:Y:S01]  /*14020*/  FMUL.FTZ R47, R47, R157 ;  /* 0x0000009d2f2f7220 */ /* 0x000fe20000410000 */
[----:B------:R-:W-:Y:S01]  /*14030*/  R2UR UR7, R169 ;  /* 0x00000000a90772ca */ /* 0x000fe200000e0000 */
[----:B------:R-:W-:Y:S01]  /*14040*/  FADD.FTZ R169, R201, R202 ;  /* 0x000000cac9a97221 */ /* 0x000fe20000010000 */
[----:B------:R-:W-:Y:S01]  /*14050*/  MUFU.EX2 R166, R208 ;  /* 0x000000d000a67308 */ /* 0x000fe20000000800 */
[-CC-:B---3--:R-:W-:Y:S01]  /*14060*/  FFMA.FTZ R173, R158, R12.reuse, -R168.reuse ;  /* 0x0000000c9ead7223 */ /* 0x188fe200000108a8 */
[----:B------:R-:W-:Y:S01]  /*14070*/  FFMA.FTZ R158, R174, R12, -R168 ;  /* 0x0000000cae9e7223 */ /* 0x000fe200000108a8 */
[----:B------:R-:W-:Y:S01]  /*14080*/  FADD.FTZ R169, R200, R169 ;  /* 0x000000a9c8a97221 */ /* 0x000fe20000010000 */
[----:B------:R-:W-:-:S02]  /*14090*/  IMAD R168, R22, 0x1000, R210 ;  /* 0x0000100016a87824 */ /* 0x000fc400078e02d2 */
[----:B-1----:R-:W-:Y:S01]  /*140a0*/  FFMA.FTZ R14, R157, R14, R159 ;  /* 0x0000000e9d0e7223 */ /* 0x002fe2000001009f */
[-C--:B------:R-:W-:Y:S01]  /*140b0*/  FMUL.FTZ R50, R50, R157.reuse ;  /* 0x0000009d32327220 */ /* 0x080fe20000410000 */
[----:B------:R-:W-:Y:S01]  /*140c0*/  FADD.FTZ R169, R180, R169 ;  /* 0x000000a9b4a97221 */ /* 0x000fe20000010000 */
[----:B------:R-:W0:Y:S01]  /*140d0*/  MUFU.EX2 R170, R172 ;  /* 0x000000ac00aa7308 */ /* 0x000e220000000800 */
[-C--:B------:R-:W-:Y:S01]  /*140e0*/  FMUL.FTZ R51, R51, R157.reuse ;  /* 0x0000009d33337220 */ /* 0x080fe20000410000 */
        /* <DEDUP_REMOVED lines=12> */
[-C--:B------:R-:W-:Y:S01]  /*141b0*/  FMUL.FTZ R67, R67, R157.reuse ;  /* 0x0000009d43437220 */ /* 0x080fe20000410000 */
[----:B------:R-:W-:Y:S01]  /*141c0*/  FADD.FTZ R169, R176, R169 ;  /* 0x000000a9b0a97221 */ /* 0x000fe20000010000 */
[----:B------:R-:W-:Y:S01]  /*141d0*/  MUFU.EX2 R172, R198 ;  /* 0x000000c600ac7308 */ /* 0x000fe20000000800 */
[-C--:B------:R-:W-:Y:S01]  /*141e0*/  FMUL.FTZ R70, R70, R157.reuse ;  /* 0x0000009d46467220 */ /* 0x080fe20000410000 */
[-C--:B------:R-:W-:Y:S01]  /*141f0*/  FMUL.FTZ R71, R71, R157.reuse ;  /* 0x0000009d47477220 */ /* 0x080fe20000410000 */
        /* <DEDUP_REMOVED lines=14> */
[----:B-1----:R-:W-:Y:S01]  /*142e0*/  F2FP.BF16.F32.PACK_AB R158, R181, R199 ;  /* 0x000000c7b59e723e */ /* 0x002fe200000010ff */
[-C--:B------:R-:W-:Y:S01]  /*142f0*/  FMUL.FTZ R87, R87, R157.reuse ;  /* 0x0000009d57577220 */ /* 0x080fe20000410000 */
[----:B------:R-:W-:Y:S01]  /*14300*/  FADD.FTZ R169, R164, R169 ;  /* 0x000000a9a4a97221 */ /* 0x000fe20000010000 */
[-C--:B------:R-:W-:Y:S01]  /*14310*/  FMUL.FTZ R90, R90, R157.reuse ;  /* 0x0000009d5a5a7220 */ /* 0x080fe20000410000 */
[-C--:B------:R-:W-:Y:S01]  /*14320*/  FMUL.FTZ R91, R91, R157.reuse ;  /* 0x0000009d5b5b7220 */ /* 0x080fe20000410000 */
[-C--:B------:R-:W-:Y:S01]  /*14330*/  FMUL.FTZ R94, R94, R157.reuse ;  /* 0x0000009d5e5e7220 */ /* 0x080fe20000410000 */
[----:B----4-:R-:W-:Y:S01]  /*14340*/  FADD.FTZ R169, R155, R169 ;  /* 0x000000a99ba97221 */ /* 0x010fe20000010000 */
        /* <DEDUP_REMOVED lines=27> */
[-C--:B------:R-:W-:Y:S01]  /*14500*/  FMUL.FTZ R142, R142, R157.reuse ;  /* 0x0000009d8e8e7220 */ /* 0x080fe20000410000 */
[-C--:B------:R-:W-:Y:S01]  /*14510*/  FMUL.FTZ R143, R143, R157.reuse ;  /* 0x0000009d8f8f7220 */ /* 0x080fe20000410000 */
[-C--:B------:R-:W-:Y:S01]  /*14520*/  FMUL.FTZ R146, R146, R157.reuse ;  /* 0x0000009d92927220 */ /* 0x080fe20000410000 */
[-C--:B------:R-:W-:Y:S01]  /*14530*/  FMUL.FTZ R147, R147, R157.reuse ;  /* 0x0000009d93937220 */ /* 0x080fe20000410000 */
[----:B------:R-:W-:Y:S01]  /*14540*/  FMUL.FTZ R150, R150, R157 ;  /* 0x0000009d96967220 */ /* 0x000fe20000410000 */
[----:B------:R-:W5:Y:S01]  /*14550*/  MUFU.EX2 R179, R197 ;  /* 0x000000c500b37308 */ /* 0x000f620000000800 */
[----:B----4-:R-:W-:Y:S01]  /*14560*/  F2FP.BF16.F32.PACK_AB R154, R200, R201 ;  /* 0x000000c9c89a723e */ /* 0x010fe200000010ff */
[----:B------:R-:W-:Y:S01]  /*14570*/  FMUL.FTZ R151, R151, R157 ;  /* 0x0000009d97977220 */ /* 0x000fe20000410000 */
[C---:B0-----:R-:W-:Y:S01]  /*14580*/  F2FP.BF16.F32.PACK_AB R153, R170.reuse, R159 ;  /* 0x0000009faa99723e */ /* 0x041fe200000010ff */
[----:B------:R-:W-:Y:S01]  /*14590*/  FADD.FTZ R14, R170, R14 ;  /* 0x0000000eaa0e7221 */ /* 0x000fe20000010000 */
[----:B------:R-:W-:-:S02]  /*145a0*/  F2FP.BF16.F32.PACK_AB R164, R164, R161 ;  /* 0x000000a1a4a4723e */ /* 0x000fc400000010ff */
[----:B-1----:R-:W-:Y:S01]  /*145b0*/  F2FP.BF16.F32.PACK_AB R157, R174, R173 ;  /* 0x000000adae9d723e */ /* 0x002fe200000010ff */
[----:B------:R0:W1:Y:S01]  /*145c0*/  MUFU.EX2 R181, R162 ;  /* 0x000000a200b57308 */ /* 0x0000620000000800 */
[----:B---3--:R-:W-:Y:S01]  /*145d0*/  F2FP.BF16.F32.PACK_AB R159, R177, R175 ;  /* 0x000000afb19f723e */ /* 0x008fe200000010ff */
[----:B------:R-:W-:Y:S01]  /*145e0*/  FADD.FTZ R14, R171, R14 ;  /* 0x0000000eab0e7221 */ /* 0x000fe20000010000 */
[----:B------:R-:W-:-:S03]  /*145f0*/  R2UR UR6, R168 ;  /* 0x00000000a80672ca */ /* 0x000fc600000e0000 */
[----:B------:R-:W-:Y:S02]  /*14600*/  FADD.FTZ R14, R172, R14 ;  /* 0x0000000eac0e7221 */ /* 0x000fe40000010000 */
[----:B------:R1:W-:Y:S01]  /*14610*/  MUFU.EX2 R176, R163 ;  /* 0x000000a300b07308 */ /* 0x0003e20000000800 */
[----:B0-----:R-:W-:Y:S01]  /*14620*/  F2FP.BF16.F32.PACK_AB R162, R0, R165 ;  /* 0x000000a500a2723e */ /* 0x001fe200000010ff */
[C---:B------:R-:W-:Y:S01]  /*14630*/  FADD.FTZ R0, R166.reuse, R169 ;  /* 0x000000a9a6007221 */ /* 0x040fe20000010000 */
[----:B------:R-:W-:Y:S01]  /*14640*/  F2FP.BF16.F32.PACK_AB R166, R166, R155 ;  /* 0x0000009ba6a6723e */ /* 0x000fe200000010ff */
[----:B------:R-:W-:Y:S01]  /*14650*/  IMAD.MOV.U32 R169, RZ, RZ, 0x40000040 ;  /* 0x40000040ffa97424 */ /* 0x000fe200078e00ff */
[----:B------:R-:W-:Y:S01]  /*14660*/  F2FP.BF16.F32.PACK_AB R155, R172, R171 ;  /* 0x000000abac9b723e */ /* 0x000fe200000010ff */
[----:B------:R-:W-:Y:S01]  /*14670*/  BAR.SYNC.DEFER_BLOCKING 0xf, 0x100 ;  /* 0x03c4000000007b1d */ /* 0x000fe20000010000 */
[----:B-----5:R-:W-:Y:S01]  /*14680*/  F2FP.BF16.F32.PACK_AB R161, R179, R178 ;  /* 0x000000b2b3a1723e */ /* 0x020fe200000010ff */
[----:B------:R-:W-:Y:S01]  /*14690*/  FADD.FTZ R14, R173, R14 ;  /* 0x0000000ead0e7221 */ /* 0x000fe20000010000 */
[----:B-1----:R-:W-:-:S03]  /*146a0*/  F2FP.BF16.F32.PACK_AB R163, R181, R180 ;  /* 0x000000b4b5a3723e */ /* 0x002fc600000010ff */
        /* <DEDUP_REMOVED lines=10> */
[----:B--2---:R2:W-:Y:S01]  /*14750*/  STSM.16.M88.4 [R211], R156 ;  /* 0x0000009cd3007844 */ /* 0x0045e20000000200 */
        /* <DEDUP_REMOVED lines=44> */
.L_x_8721:
[----:B------:R-:W2:Y:S01]  /*14a20*/  LDL R152, [R1+0xc] ;  /* 0x00000c0001987983 */ /* 0x000ea20000100800 */
[----:B------:R-:W-:Y:S02]  /*14a30*/  VIADD R21, R21, 0x38860 ;  /* 0x0003886015157836 */ /* 0x000fe40000000000 */
[----:B------:R-:W-:Y:S02]  /*14a40*/  IMAD.MOV.U32 R197, RZ, RZ, R15 ;  /* 0x000000ffffc57224 */ /* 0x000fe400078e000f */
[----:B------:R-:W-:Y:S01]  /*14a50*/  IMAD.MOV.U32 R199, RZ, RZ, R13 ;  /* 0x000000ffffc77224 */ /* 0x000fe200078e000d */
[----:B------:R-:W-:Y:S01]  /*14a60*/  PRMT R21, R190, 0x654, R21 ;  /* 0x00000654be157816 */ /* 0x000fe20000000015 */
[----:B------:R-:W-:-:S03]  /*14a70*/  IMAD.MOV.U32 R198, RZ, RZ, R22 ;  /* 0x000000ffffc67224 */ /* 0x000fc600078e0016 */
[----:B------:R0:W-:Y:S01]  /*14a80*/  SYNCS.ARRIVE.TRANS64.RED.A1T0 RZ, [R21+URZ], RZ ;  /* 0x000000ff15ff79a7 */ /* 0x0001e2000810043f */
[C---:B--2---:R-:W-:Y:S01]  /*14a90*/  ISETP.GT.AND P1, PT, R20.reuse, R152, PT ;  /* 0x000000981400720c */ /* 0x044fe20003f24270 */
[----:B------:R-:W-:-:S12]  /*14aa0*/  VIADD R20, R20, 0xffffffff ;  /* 0xffffffff14147836 */ /* 0x000fd80000000000 */
[----:B0-----:R-:W-:Y:S05]  /*14ab0*/  @P1 BRA `(.L_x_8722) ;  /* 0xffffffcc00601947 */ /* 0x001fea000383ffff */
.L_x_8709:
[----:B------:R-:W-:Y:S05]  /*14ac0*/  BSYNC B0 ;  /* 0x0000000000007941 */ /* 0x000fea0003800000 */
.L_x_8708:
[----:B------:R-:W2:Y:S01]  /*14ad0*/  LDL.LU R21, [R1+0x68] ;  /* 0x0000680001157983 */ /* 0x000ea20000300800 */
        /* <DEDUP_REMOVED lines=24> */
[-C--:B------:R-:W-:Y:S01]  /*14c60*/  FMUL.FTZ R44, R44, R2.reuse ;  /* 0x000000022c2c7220 */ /* 0x080fe20000410000 */
        /* <DEDUP_REMOVED lines=141> */
[----:B--2---:R-:W-:-:S05]  /*15540*/  VIADD R21, R21, 0x1 ;  /* 0x0000000115157836 */ /* 0x004fca0000000000 */
[----:B------:R3:W-:Y:S03]  /*15550*/  STL [R1+0x68], R21 ;  /* 0x0000681501007387 */ /* 0x0007e60000100800 */
.L_x_8640:
[----:B------:R-:W-:Y:S05]  /*15560*/  BSYNC B7 ;  /* 0x0000000000077941 */ /* 0x000fea0003800000 */
.L_x_8636:
[----:B------:R-:W4:Y:S08]  /*15570*/  S2UR UR4, SR_CgaCtaId ;  /* 0x00000000000479c3 */ /* 0x000f300000008800 */
[----:B------:R-:W-:Y:S01]  /*15580*/  BAR.SYNC.DEFER_BLOCKING 0x5, 0x180 ;  /* 0x0146000000007b1d */ /* 0x000fe20000010000 */
[----:B------:R-:W-:-:S05]  /*15590*/  MOV R17, 0x400 ;  /* 0x0000040000117802 */ /* 0x000fca0000000f00 */
[----:B------:R-:W-:Y:S01]  /*155a0*/  BSSY B0, `(.L_x_8723) ;  /* 0x00004ed000007945 */ /* 0x000fe20003800000 */
[----:B----4-:R-:W-:-:S05]  /*155b0*/  IMAD.U32 R190, RZ, RZ, UR4 ;  /* 0x00000004ffbe7e24 */ /* 0x010fca000f8e00ff */
[----:B------:R-:W-:-:S05]  /*155c0*/  LEA R17, R190, R17, 0x18 ;  /* 0x00000011be117211 */ /* 0x000fca00078ec0ff */
[----:B------:R4:W0:Y:S01]  /*155d0*/  LDS.128 R4, [R17+0x388d0] ;  /* 0x0388d00011047984 */ /* 0x0008220000000c00 */
[----:B------:R-:W-:Y:S06]  /*155e0*/  BAR.ARV 0x4, 0x180 ;  /* 0x0106000000007b1d */ /* 0x000fec0000002000 */
[----:B------:R-:W-:Y:S05]  /*155f0*/  @P0 BRA `(.L_x_8724) ;  /* 0x0000003c00940947 */ /* 0x000fea0003800000 */
[----:B-----5:R-:W4:Y:S01]  /*15600*/  LDL R2, [R1+0x84] ;  /* 0x0000840001027983 */ /* 0x020f220000100800 */
[----:B------:R-:W3:Y:S01]  /*15610*/  S2R R0, SR_SWINHI ;  /* 0x0000000000007919 */ /* 0x000ee20000002f00 */
[----:B-12---:R-:W-:Y:S01]  /*15620*/  F2FP.BF16.F32.PACK_AB R10, R29, R28 ;  /* 0x0000001c1d0a723e */ /* 0x006fe200000010ff */
[----:B------:R-:W-:Y:S01]  /*15630*/  ULDC.64 UR6, c[0x0][0xd00] ;  /* 0x0003400000067ab9 */ /* 0x000fe20000000a00 */
[----:B0-----:R-:W-:Y:S01]  /*15640*/  F2FP.BF16.F32.PACK_AB R11, R31, R30 ;  /* 0x0000001e1f0b723e */ /* 0x001fe200000010ff */
[----:B------:R-:W2:Y:S01]  /*15650*/  LDL.LU R154, [R1+0x5c] ;  /* 0x00005c00019a7983 */ /* 0x000ea20000300800 */
[----:B------:R-:W-:Y:S01]  /*15660*/  F2FP.BF16.F32.PACK_AB R12, R33, R32 ;  /* 0x00000020210c723e */ /* 0x000fe200000010ff */
[----:B------:R-:W-:Y:S01]  /*15670*/  ULDC.64 UR4, c[0x0][0xd08] ;  /* 0x0003420000047ab9 */ /* 0x000fe20000000a00 */
[----:B------:R-:W-:Y:S01]  /*15680*/  F2FP.BF16.F32.PACK_AB R13, R35, R34 ;  /* 0x00000022230d723e */ /* 0x000fe200000010ff */
[----:B------:R-:W2:Y:S01]  /*15690*/  LDL.LU R4, [R1+0x60] ;  /* 0x0000600001047983 */ /* 0x000ea20000300800 */
[----:B------:R-:W-:-:S02]  /*156a0*/  MOV R20, R17 ;  /* 0x0000001100147202 */ /* 0x000fc40000000f00 */
[----:B---3--:R-:W-:Y:S02]  /*156b0*/  MOV R21, R0 ;  /* 0x0000000000157202 */ /* 0x008fe40000000f00 */
        /* <DEDUP_REMOVED lines=158> */
[----:B------:R-:W-:Y:S02]  /*160a0*/  F2FP.BF16.F32.PACK_AB R8, R137, R136 ;  /* 0x000000888908723e */ /* 0x000fe400000010ff */
[----:B------:R-:W-:Y:S02]  /*160b0*/  F2FP.BF16.F32.PACK_AB R9, R139, R138 ;  /* 0x0000008a8b09723e */ /* 0x000fe400000010ff */
[----:B------:R-:W-:-:S02]  /*160c0*/  F2FP.BF16.F32.PACK_AB R10, R141, R140 ;  /* 0x0000008c8d0a723e */ /* 0x000fc400000010ff */
[----:B------:R-:W-:-:S05]  /*160d0*/  F2FP.BF16.F32.PACK_AB R11, R143, R142 ;  /* 0x0000008e8f0b723e */ /* 0x000fca00000010ff */
[----:B------:R0:W-:Y:S01]  /*160e0*/  STSM.16.M88.4 [R2], R8 ;  /* 0x0000000802007844 */ /* 0x0001e20000000200 */
[----:B------:R-:W-:Y:S01]  /*160f0*/  IMAD.X R3, RZ, RZ, R3, P0 ;  /* 0x000000ffff037224 */ /* 0x000fe200000e0603 */
[----:B------:R-:W-:Y:S02]  /*16100*/  F2FP.BF16.F32.PACK_AB R12, R145, R144 ;  /* 0x00000090910c723e */ /* 0x000fe400000010ff */
[----:B------:R-:W-:Y:S02]  /*16110*/  F2FP.BF16.F32.PACK_AB R13, R147, R146 ;  /* 0x00000092930d723e */ /* 0x000fe400000010ff */
[----:B0-----:R-:W-:-:S04]  /*16120*/  LOP3.LUT R2, R0, 0x380, RZ, 0xc0, !PT ;  /* 0x0000038000027812 */ /* 0x001fc800078ec0ff */
[----:B------:R-:W-:-:S04]  /*16130*/  SHF.R.U64 R2, R2, 0x3, RZ ;  /* 0x0000000302027819 */ /* 0x000fc800000012ff */
[----:B------:R-:W-:Y:S02]  /*16140*/  LOP3.LUT R2, R2, R0, RZ, 0x3c, !PT ;  /* 0x0000000002027212 */ /* 0x000fe400078e3cff */
[----:B--2---:R-:W-:Y:S02]  /*16150*/  IADD3 R8, P0, R154, UR6, RZ ;  /* 0x000000069a087c10 */ /* 0x004fe4000ff1e0ff */
[----:B------:R-:W-:Y:S02]  /*16160*/  MOV R2, R2 ;  /* 0x0000000200027202 */ /* 0x000fe40000000f00 */
[----:B------:R-:W-:Y:S02]  /*16170*/  F2FP.BF16.F32.PACK_AB R14, R149, R148 ;  /* 0x00000094950e723e */ /* 0x000fe400000010ff */
[----:B------:R-:W-:Y:S02]  /*16180*/  F2FP.BF16.F32.PACK_AB R15, R151, R150 ;  /* 0x00000096970f723e */ /* 0x000fe400000010ff */
[----:B------:R-:W-:-:S02]  /*16190*/  IADD3.X R9, R4, UR7, RZ, P0, !PT ;  /* 0x0000000704097c10 */ /* 0x000fc400087fe4ff */
[----:B------:R-:W-:Y:S01]  /*161a0*/  ISETP.NE.U32.AND P0, PT, RZ, UR4, PT ;  /* 0x00000004ff007c0c */ /* 0x000fe2000bf05070 */
[----:B------:R0:W-:Y:S01]  /*161b0*/  STSM.16.M88.4 [R2], R12 ;  /* 0x0000000c02007844 */ /* 0x0001e20000000200 */
[----:B------:R-:W-:Y:S02]  /*161c0*/  BAR.SYNC.DEFER_BLOCKING 0x1, 0x100 ;  /* 0x0044000000007b1d */ /* 0x000fe40000010000 */
[----:B------:R-:W-:Y:S02]  /*161d0*/  ISETP.NE.AND.EX P0, PT, RZ, UR5, PT, P0 ;  /* 0x00000005ff007c0c */ /* 0x000fe4000bf05300 */
[----:B------:R-:W-:-:S04]  /*161e0*/  ISETP.NE.U32.AND P1, PT, RZ, UR6, PT ;  /* 0x00000006ff007c0c */ /* 0x000fc8000bf25070 */
[----:B------:R-:W-:-:S07]  /*161f0*/  ISETP.NE.AND.EX P1, PT, RZ, UR7, PT, P1 ;  /* 0x00000007ff007c0c */ /* 0x000fce000bf25310 */
[----:B------:R-:W-:Y:S01]  /*16200*/  @P0 IADD3 R10, P2, R154, UR4, RZ ;  /* 0x000000049a0a0c10 */ /* 0x000fe2000ff5e0ff */
[----:B------:R-:W-:Y:S01]  /*16210*/  ULDC UR4, c[0x0][0xb88] ;  /* 0x0002e20000047ab9 */ /* 0x000fe20000000800 */
[----:B0-----:R-:W-:Y:S02]  /*16220*/  IMAD.MOV.U32 R2, RZ, RZ, RZ ;  /* 0x000000ffff027224 */ /* 0x001fe400078e00ff */
[----:B------:R-:W-:Y:S01]  /*16230*/  IMAD.U32 R3, RZ, RZ, UR4 ;  /* 0x00000004ff037e24 */ /* 0x000fe2000f8e00ff */
[----:B------:R-:W-:-:S03]  /*16240*/  @P0 IADD3.X R11, R4, UR5, RZ, P2, !PT ;  /* 0x00000005040b0c10 */ /* 0x000fc600097fe4ff */
[----:B------:R0:W5:Y:S04]  /*16250*/  @P1 LDG.E R2, desc[UR40][R8.64] ;  /* 0x0000002808021981 */ /* 0x000168000c1e1900 */
[----:B------:R0:W5:Y:S01]  /*16260*/  @P0 LDG.E R3, desc[UR40][R10.64] ;  /* 0x000000280a030981 */ /* 0x000162000c1e1900 */
[----:B------:R-:W-:Y:S05]  /*16270*/  @P0 BRA `(.L_x_8725) ;  /* 0x0000000000100947 */ /* 0x000fea0003800000 */
[----:B------:R-:W-:Y:S05]  /*16280*/  @!P1 BRA `(.L_x_8725) ;  /* 0x00000000000c9947 */ /* 0x000fea0003800000 */
[----:B-----5:R-:W2:Y:S04]  /*16290*/  LDG.E R3, desc[UR40][R8.64] ;  /* 0x0000002808037981 */ /* 0x020ea8000c1e1900 */
[----:B0-----:R-:W2:Y:S02]  /*162a0*/  LDG.E R8, desc[UR40][R8.64+0x4] ;  /* 0x0000042808087981 */ /* 0x001ea4000c1e1900 */
[----:B--2---:R-:W-:-:S07]  /*162b0*/  IMAD.IADD R3, R8, 0x1, -R3 ;  /* 0x0000000108037824 */ /* 0x004fce00078e0a03 */
.L_x_8725:
[----:B------:R-:W2:Y:S01]  /*162c0*/  LDL R0, [R1+0x70] ;  /* 0x0000700001007983 */ /* 0x000ea20000100800 */
[----:B------:R-:W-:-:S03]  /*162d0*/  ULDC UR4, c[0x0][0xbd4] ;  /* 0x0002f50000047ab9 */ /* 0x000fc60000000800 */
[----:B------:R-:W3:Y:S04]  /*162e0*/  LDL.LU R4, [R1+0x54] ;  /* 0x0000540001047983 */ /* 0x000ee80000300800 */
[----:B------:R1:W5:Y:S04]  /*162f0*/  LDL R157, [R1+0x58] ;  /* 0x00005800019d7983 */ /* 0x0003680000100800 */
[----:B--2---:R-:W2:Y:S01]  /*16300*/  SHFL.IDX PT, R0, R0, RZ, 0x1f ;  /* 0x00001fff00007589 */ /* 0x004ea200000e0000 */
[----:B---3--:R-:W-:Y:S02]  /*16310*/  ISETP.NE.AND P1, PT, R4, RZ, PT ;  /* 0x000000ff0400720c */ /* 0x008fe40003f25270 */
[----:B--2---:R-:W-:-:S02]  /*16320*/  ISETP.NE.AND P0, PT, R0, RZ, PT ;  /* 0x000000ff0000720c */ /* 0x004fc40003f05270 */
        /* <DEDUP_REMOVED lines=16> */
[----:B------:R-:W2:Y:S01]  /*16430*/  LDC.64 R8, c[0x0][R14+0x218] ;  /* 0x000086000e087b82 */ /* 0x000ea20000000a00 */
[----:B-1----:R-:W-:Y:S02]  /*16440*/  ISETP.NE.AND P2, PT, R156, 0x1, PT ;  /* 0x000000019c00780c */ /* 0x002fe40003f45270 */
[----:B0-----:R-:W-:Y:S01]  /*16450*/  IMAD R11, R11, R12, RZ ;  /* 0x0000000c0b0b7224 */ /* 0x001fe200078e02ff */
[----:B--2---:R-:W-:-:S05]  /*16460*/  SEL R15, R13, RZ, !P0 ;  /* 0x000000ff0d0f7207 */ /* 0x004fca0004000000 */
[C---:B------:R-:W-:Y:S02]  /*16470*/  IMAD R15, R10.reuse, R15, R11 ;  /* 0x0000000f0a0f7224 */ /* 0x040fe400078e020b */
[----:B------:R-:W-:-:S04]  /*16480*/  IMAD.WIDE.U32 R10, R10, R12, RZ ;  /* 0x0000000c0a0a7225 */ /* 0x000fc800078e00ff */
[----:B------:R-:W-:-:S03]  /*16490*/  IMAD.WIDE.U32 R12, R8, R186, RZ ;  /* 0x000000ba080c7225 */ /* 0x000fc600078e00ff */
[----:B------:R-:W-:Y:S02]  /*164a0*/  IADD3 R154, P0, P3, R10, R12, R2 ;  /* 0x0000000c0a9a7210 */ /* 0x000fe40007b1e002 */
[----:B------:R-:W0:Y:S01]  /*164b0*/  @P2 LDC R10, c[0x0][0xcec] ;  /* 0x00033b00ff0a2b82 */ /* 0x000e220000000800 */
[----:B------:R-:W-:-:S07]  /*164c0*/  IMAD R8, R9, R186, RZ ;  /* 0x000000ba09087224 */ /* 0x000fce00078e02ff */
[----:B------:R-:W1:Y:S01]  /*164d0*/  @P2 LDC R9, c[0x0][0xcf0] ;  /* 0x00033c00ff092b82 */ /* 0x000e620000000800 */
[----:B---3--:R-:W-:Y:S02]  /*164e0*/  IMAD.IADD R12, R160, 0x1, R214 ;  /* 0x00000001a00c7824 */ /* 0x008fe400078e02d6 */
[----:B------:R-:W-:Y:S02]  /*164f0*/  IMAD.IADD R15, R11, 0x1, R15 ;  /* 0x000000010b0f7824 */ /* 0x000fe400078e020f */
[----:B------:R-:W-:Y:S02]  /*16500*/  IMAD.IADD R11, R13, 0x1, R8 ;  /* 0x000000010d0b7824 */ /* 0x000fe400078e0208 */
[----:B------:R-:W-:Y:S02]  /*16510*/  IMAD.MOV.U32 R13, RZ, RZ, R12 ;  /* 0x000000ffff0d7224 */ /* 0x000fe400078e000c */
[----:B0-----:R-:W-:-:S05]  /*16520*/  @P2 IMAD.HI.U32 R10, R12, R10, RZ ;  /* 0x0000000a0c0a2227 */ /* 0x001fca00078e00ff */
[----:B-1----:R-:W-:Y:S02]  /*16530*/  @P2 SHF.R.U32.HI R13, RZ, R9, R10 ;  /* 0x00000009ff0d2219 */ /* 0x002fe4000001160a */
[----:B------:R-:W0:Y:S01]  /*16540*/  LDC.64 R8, c[0x0][R14+0x228] ;  /* 0x00008a000e087b82 */ /* 0x000e220000000a00 */
[----:B----4-:R-:W-:Y:S02]  /*16550*/  SEL R155, R155, RZ, P1 ;  /* 0x000000ff9b9b7207 */ /* 0x010fe40000800000 */
[----:B------:R-:W-:-:S03]  /*16560*/  IADD3.X R15, R15, R11, R4, P0, P3 ;  /* 0x0000000b0f0f7210 */ /* 0x000fc600007e6404 */
[----:B0-----:R-:W-:-:S04]  /*16570*/  IMAD.WIDE.U32 R10, R8, R155, RZ ;  /* 0x0000009b080a7225 */ /* 0x001fc800078e00ff */
[----:B------:R-:W-:Y:S01]  /*16580*/  IMAD R9, R9, R155, RZ ;  /* 0x0000009b09097224 */ /* 0x000fe200078e02ff */
[----:B------:R-:W-:-:S03]  /*16590*/  IADD3 R8, P0, P2, R13, R154, R10 ;  /* 0x0000009a0d087210 */ /* 0x000fc60007a1e00a */
[----:B------:R-:W-:Y:S02]  /*165a0*/  IMAD.IADD R9, R11, 0x1, R9 ;  /* 0x000000010b097824 */ /* 0x000fe400078e0209 */
[----:B------:R0:W1:Y:S02]  /*165b0*/  LDC.64 R10, c[0x0][R14+0x210] ;  /* 0x000084000e0a7b82 */ /* 0x0000640000000a00 */
[----:B0-----:R-:W-:-:S04]  /*165c0*/  IMAD.MOV R14, RZ, RZ, -R13 ;  /* 0x000000ffff0e7224 */ /* 0x001fc800078e0a0d */
[----:B------:R-:W-:Y:S01]  /*165d0*/  IMAD R14, R156, R14, R12 ;  /* 0x0000000e9c0e7224 */ /* 0x000fe200078e020c */
[----:B------:R-:W-:-:S04]  /*165e0*/  SHF.R.S32.HI R13, RZ, 0x1f, R13 ;  /* 0x0000001fff0d7819 */ /* 0x000fc8000001140d */
[----:B------:R-:W-:Y:S02]  /*165f0*/  SHF.R.S32.HI R12, RZ, 0x1f, R14 ;  /* 0x0000001fff0c7819 */ /* 0x000fe4000001140e */
[----:B------:R-:W-:Y:S01]  /*16600*/  IADD3.X R9, R13, R15, R9, P0, P2 ;  /* 0x0000000f0d097210 */ /* 0x000fe200007e4409 */
[----:B-1----:R-:W-:-:S04]  /*16610*/  IMAD R11, R11, R14, RZ ;  /* 0x0000000e0b0b7224 */ /* 0x002fc800078e02ff */
[C---:B------:R-:W-:Y:S02]  /*16620*/  IMAD R11, R10.reuse, R12, R11 ;  /* 0x0000000c0a0b7224 */ /* 0x040fe400078e020b */
[----:B------:R-:W0:Y:S01]  /*16630*/  LDC.64 R12, c[0x0][0xca8] ;  /* 0x00032a00ff0c7b82 */ /* 0x000e220000000a00 */
[----:B------:R-:W-:-:S07]  /*16640*/  IMAD.WIDE.U32 R8, R10, R14, R8 ;  /* 0x0000000e0a087225 */ /* 0x000fce00078e0008 */
[----:B0-----:R-:W0:Y:S08]  /*16650*/  @!P1 LDC R12, c[0x0][0xc50] ;  /* 0x00031400ff0c9b82 */ /* 0x001e300000000800 */
[----:B------:R-:W1:Y:S01]  /*16660*/  @!P1 LDC R13, c[0x0][0xc54] ;  /* 0x00031500ff0d9b82 */ /* 0x000e620000000800 */
[----:B------:R-:W-:Y:S01]  /*16670*/  IMAD.IADD R11, R9, 0x1, R11 ;  /* 0x00000001090b7824 */ /* 0x000fe200078e020b */
[----:B0-----:R-:W-:-:S04]  /*16680*/  LEA R12, P0, R8, R12, 0x2 ;  /* 0x0000000c080c7211 */ /* 0x001fc800078010ff */
[----:B-1----:R-:W-:Y:S01]  /*16690*/  LEA.HI.X R11, R8, R13, R11, 0x2, P0 ;  /* 0x0000000d080b7211 */ /* 0x002fe200000f140b */
[----:B-----5:R-:W-:Y:S01]  /*166a0*/  IMAD.MOV R8, RZ, RZ, -R159 ;  /* 0x000000ffff087224 */ /* 0x020fe200078e0a9f */
[----:B------:R-:W-:Y:S01]  /*166b0*/  SHFL.IDX PT, R10, R12, 0x1, 0x1c1f ;  /* 0x003c1f000c0a7f89 */ /* 0x000fe200000e0000 */
[----:B------:R-:W-:-:S03]  /*166c0*/  IMAD.IADD R13, R193, 0x1, R214 ;  /* 0x00000001c10d7824 */ /* 0x000fc600078e02d6 */
[----:B------:R-:W-:Y:S01]  /*166d0*/  ISETP.NE.AND P0, PT, R158, R8, PT ;  /* 0x000000089e00720c */ /* 0x000fe20003f05270 */
[----:B------:R-:W-:Y:S04]  /*166e0*/  SHFL.IDX PT, R9, R11, RZ, 0x1c1f ;  /* 0x001c1fff0b097589 */ /* 0x000fe800000e0000 */
[----:B------:R0:W1:Y:S04]  /*166f0*/  SHFL.IDX PT, R8, R12, RZ, 0x1c1f ;  /* 0x001c1fff0c087589 */ /* 0x00006800000e0000 */
[----:B------:R-:W2:Y:S01]  /*16700*/  SHFL.IDX PT, R11, R11, 0x1, 0x1c1f ;  /* 0x003c1f000b0b7f89 */ /* 0x000ea200000e0000 */
[----:B0-----:R-:W-:-:S05]  /*16710*/  IMAD R12, R3, R156, RZ ;  /* 0x0000009c030c7224 */ /* 0x001fca00078e02ff */
[C---:B------:R-:W-:Y:S01]  /*16720*/  ISETP.GE.OR P1, PT, R13.reuse, R12, P0 ;  /* 0x0000000c0d00720c */ /* 0x040fe20000726670 */
[----:B------:R-:W-:-:S05]  /*16730*/  VIADD R13, R13, 0x8 ;  /* 0x000000080d0d7836 */ /* 0x000fca0000000000 */
[----:B------:R-:W-:-:S07]  /*16740*/  ISETP.GE.OR P0, PT, R13, R12, P0 ;  /* 0x0000000c0d00720c */ /* 0x000fce0000706670 */
[----:B-1----:R1:W-:Y:S06]  /*16750*/  @!P1 ST.E desc[UR40][R8.64], R153 ;  /* 0x0000009908009985 */ /* 0x0023ec000c101928 */
[----:B--2---:R1:W-:Y:S02]  /*16760*/  @!P0 ST.E desc[UR40][R10.64], R152 ;  /* 0x000000980a008985 */ /* 0x0043e4000c101928 */
.L_x_8726:
        /* <DEDUP_REMOVED lines=11> */
[----:B------:R-:W-:-:S05]  /*16820*/  SHF.R.S32.HI R80, RZ, 0x3, R82 ;  /* 0x00000003ff507819 */ /* 0x000fca0000011452 */
[----:B01----:R-:W-:-:S04]  /*16830*/  IMAD R9, R80, 0x40, R195 ;  /* 0x0000004050097824 */ /* 0x003fc800078e02c3 */
[----:B------:R-:W-:-:S03]  /*16840*/  IMAD.WIDE R20, R9, 0x2, R20 ;  /* 0x0000000209147825 */ /* 0x000fc600078e0214 */
[C---:B------:R-:W-:Y:S02]  /*16850*/  IADD3 R37, P0, R20.reuse, 0x5000, RZ ;  /* 0x0000500014257810 */ /* 0x040fe40007f1e0ff */
[----:B------:R-:W-:Y:S02]  /*16860*/  IADD3 R13, P3, R20, 0x1000, RZ ;  /* 0x00001000140d7810 */ /* 0x000fe40007f7e0ff */
[----:B------:R-:W-:Y:S02]  /*16870*/  LOP3.LUT R36, R37, 0x380, RZ, 0xc0, !PT ;  /* 0x0000038025247812 */ /* 0x000fe400078ec0ff */
[----:B------:R-:W-:Y:S02]  /*16880*/  LOP3.LUT R12, R13, 0x380, RZ, 0xc0, !PT ;  /* 0x000003800d0c7812 */ /* 0x000fe400078ec0ff */
[----:B------:R-:W-:Y:S02]  /*16890*/  SHF.R.U64 R36, R36, 0x3, RZ ;  /* 0x0000000324247819 */ /* 0x000fe400000012ff */
[----:B------:R-:W-:-:S02]  /*168a0*/  IADD3 R25, P4, R20, 0x2000, RZ ;  /* 0x0000200014197810 */ /* 0x000fc40007f9e0ff */
[C---:B------:R-:W-:Y:S02]  /*168b0*/  IADD3 R29, P5, R20.reuse, 0x3000, RZ ;  /* 0x00003000141d7810 */ /* 0x040fe40007fbe0ff */
[C---:B------:R-:W-:Y:S02]  /*168c0*/  IADD3 R33, P6, R20.reuse, 0x4000, RZ ;  /* 0x0000400014217810 */ /* 0x040fe40007fde0ff */
[----:B------:R-:W-:Y:S02]  /*168d0*/  IADD3 R41, P1, R20, 0x6000, RZ ;  /* 0x0000600014297810 */ /* 0x000fe40007f3e0ff */
[----:B------:R-:W-:Y:S01]  /*168e0*/  LOP3.LUT R36, R36, R37, RZ, 0x3c, !PT ;  /* 0x0000002524247212 */ /* 0x000fe200078e3cff */
[----:B------:R-:W-:Y:S01]  /*168f0*/  IMAD.X R37, RZ, RZ, R21, P0 ;  /* 0x000000ffff257224 */ /* 0x000fe200000e0615 */
[----:B------:R-:W-:Y:S02]  /*16900*/  IADD3 R45, P2, R20, 0x7000, RZ ;  /* 0x00007000142d7810 */ /* 0x000fe40007f5e0ff */
[----:B------:R-:W-:-:S02]  /*16910*/  SHF.R.U64 R12, R12, 0x3, RZ ;  /* 0x000000030c0c7819 */ /* 0x000fc400000012ff */
[----:B------:R-:W-:Y:S01]  /*16920*/  IADD3 R65, P0, R20, 0xc000, RZ ;  /* 0x0000c00014417810 */ /* 0x000fe20007f1e0ff */
[----:B------:R-:W5:Y:S01]  /*16930*/  LD.E.128 R36, desc[UR40][R36.64] ;  /* 0x0000002824247980 */ /* 0x000f62000c101d00 */
[----:B------:R-:W-:Y:S02]  /*16940*/  LOP3.LUT R24, R25, 0x380, RZ, 0xc0, !PT ;  /* 0x0000038019187812 */ /* 0x000fe400078ec0ff */
[----:B------:R-:W-:Y:S02]  /*16950*/  LOP3.LUT R28, R29, 0x380, RZ, 0xc0, !PT ;  /* 0x000003801d1c7812 */ /* 0x000fe400078ec0ff */
[----:B------:R-:W-:Y:S02]  /*16960*/  LOP3.LUT R32, R33, 0x380, RZ, 0xc0, !PT ;  /* 0x0000038021207812 */ /* 0x000fe400078ec0ff */
[----:B------:R-:W-:Y:S02]  /*16970*/  LOP3.LUT R40, R41, 0x380, RZ, 0xc0, !PT ;  /* 0x0000038029287812 */ /* 0x000fe400078ec0ff */
[----:B------:R-:W-:-:S02]  /*16980*/  LOP3.LUT R44, R45, 0x380, RZ, 0xc0, !PT ;  /* 0x000003802d2c7812 */ /* 0x000fc400078ec0ff */
[----:B------:R-:W-:Y:S01]  /*16990*/  LOP3.LUT R12, R12, R13, RZ, 0x3c, !PT ;  /* 0x0000000d0c0c7212 */ /* 0x000fe200078e3cff */
[----:B------:R-:W-:Y:S01]  /*169a0*/  IMAD.X R13, RZ, RZ, R21, P3 ;  /* 0x000000ffff0d7224 */ /* 0x000fe200018e0615 */
[----:B------:R-:W-:Y:S02]  /*169b0*/  LOP3.LUT R64, R65, 0x380, RZ, 0xc0, !PT ;  /* 0x0000038041407812 */ /* 0x000fe400078ec0ff */
[----:B------:R-:W-:Y:S02]  /*169c0*/  SHF.R.U64 R24, R24, 0x3, RZ ;  /* 0x0000000318187819 */ /* 0x000fe400000012ff */
[----:B------:R-:W-:Y:S01]  /*169d0*/  SHF.R.U64 R28, R28, 0x3, RZ ;  /* 0x000000031c1c7819 */ /* 0x000fe200000012ff */
[----:B------:R-:W5:Y:S01]  /*169e0*/  LD.E.128 R12, desc[UR40][R12.64] ;  /* 0x000000280c0c7980 */ /* 0x000f62000c101d00 */
[----:B------:R-:W-:Y:S02]  /*169f0*/  SHF.R.U64 R32, R32, 0x3, RZ ;  /* 0x0000000320207819 */ /* 0x000fe400000012ff */
[----:B------:R-:W-:-:S02]  /*16a00*/  SHF.R.U64 R40, R40, 0x3, RZ ;  /* 0x0000000328287819 */ /* 0x000fc400000012ff */
[----:B------:R-:W-:Y:S02]  /*16a10*/  IADD3 R49, P3, R20, 0x8000, RZ ;  /* 0x0000800014317810 */ /* 0x000fe40007f7e0ff */
        /* <DEDUP_REMOVED lines=10> */
[----:B------:R-:W-:Y:S01]  /*16ac0*/  LOP3.LUT R48, R49, 0x380, RZ, 0xc0, !PT ;  /* 0x0000038031307812 */ /* 0x000fe200078ec0ff */
[----:B------:R-:W5:Y:S01]  /*16ad0*/  LD.E.128 R24, desc[UR40][R24.64] ;  /* 0x0000002818187980 */ /* 0x000f62000c101d00 */
[----:B------:R-:W-:Y:S01]  /*16ae0*/  LOP3.LUT R44, R44, R45, RZ, 0x3c, !PT ;  /* 0x0000002d2c2c7212 */ /* 0x000fe200078e3cff */
[----:B------:R-:W-:Y:S01]  /*16af0*/  IMAD.X R45, RZ, RZ, R21, P2 ;  /* 0x000000ffff2d7224 */ /* 0x000fe200010e0615 */
[C---:B------:R-:W-:Y:S01]  /*16b00*/  IADD3 R53, P4, R20.reuse, 0x9000, RZ ;  /* 0x0000900014357810 */ /* 0x040fe20007f9e0ff */
[----:B------:R-:W5:Y:S01]  /*16b10*/  LD.E.128 R28, desc[UR40][R28.64] ;  /* 0x000000281c1c7980 */ /* 0x000f62000c101d00 */
[----:B------:R-:W-:-:S02]  /*16b20*/  IADD3 R57, P5, R20, 0xa000, RZ ;  /* 0x0000a00014397810 */ /* 0x000fc40007fbe0ff */
[C---:B------:R-:W-:Y:S01]  /*16b30*/  IADD3 R61, P6, R20.reuse, 0xb000, RZ ;  /* 0x0000b000143d7810 */ /* 0x040fe20007fde0ff */
[----:B------:R-:W5:Y:S01]  /*16b40*/  LD.E.128 R32, desc[UR40][R32.64] ;  /* 0x0000002820207980 */ /* 0x000f62000c101d00 */
[C---:B------:R-:W-:Y:S02]  /*16b50*/  IADD3 R69, P1, R20.reuse, 0xd000, RZ ;  /* 0x0000d00014457810 */ /* 0x040fe40007f3e0ff */
[----:B------:R-:W-:Y:S01]  /*16b60*/  IADD3 R73, P2, R20, 0xe000, RZ ;  /* 0x0000e00014497810 */ /* 0x000fe20007f5e0ff */
[----:B------:R-:W5:Y:S01]  /*16b70*/  LD.E.128 R40, desc[UR40][R40.64] ;  /* 0x0000002828287980 */ /* 0x000f62000c101d00 */
[----:B------:R-:W-:Y:S01]  /*16b80*/  LOP3.LUT R64, R64, R65, RZ, 0x3c, !PT ;  /* 0x0000004140407212 */ /* 0x000fe200078e3cff */
[----:B------:R-:W-:Y:S01]  /*16b90*/  IMAD.X R65, RZ, RZ, R21, P0 ;  /* 0x000000ffff417224 */ /* 0x000fe200000e0615 */
[----:B------:R-:W-:Y:S01]  /*16ba0*/  SHF.R.U64 R48, R48, 0x3, RZ ;  /* 0x0000000330307819 */ /* 0x000fe200000012ff */
[----:B------:R-:W5:Y:S01]  /*16bb0*/  LD.E.128 R44, desc[UR40][R44.64] ;  /* 0x000000282c2c7980 */ /* 0x000f62000c101d00 */
[----:B---3--:R-:W-:-:S02]  /*16bc0*/  ISETP.NE.AND P0, PT, R83, 0x1, PT ;  /* 0x000000015300780c */ /* 0x008fc40003f05270 */
[----:B------:R-:W-:Y:S01]  /*16bd0*/  LOP3.LUT R52, R53, 0x380, RZ, 0xc0, !PT ;  /* 0x0000038035347812 */ /* 0x000fe200078ec0ff */
        /* <DEDUP_REMOVED lines=8> */
[----:B------:R-:W-:Y:S02]  /*16c60*/  SHF.R.U64 R52, R52, 0x3, RZ ;  /* 0x0000000334347819 */ /* 0x000fe400000012ff */
[----:B------:R-:W-:Y:S02]  /*16c70*/  SHF.R.U64 R56, R56, 0x3, RZ ;  /* 0x0000000338387819 */ /* 0x000fe400000012ff */
[----:B------:R-:W-:Y:S01]  /*16c80*/  SHF.R.U64 R60, R60, 0x3, RZ ;  /* 0x000000033c3c7819 */ /* 0x000fe200000012ff */
[----:B------:R-:W5:Y:S01]  /*16c90*/  LD.E.128 R48, desc[UR40][R48.64] ;  /* 0x0000002830307980 */ /* 0x000f62000c101d00 */
[----:B------:R-:W-:Y:S02]  /*16ca0*/  SHF.R.U64 R68, R68, 0x3, RZ ;  /* 0x0000000344447819 */ /* 0x000fe400000012ff */
[----:B------:R-:W-:-:S02]  /*16cb0*/  SHF.R.U64 R72, R72, 0x3, RZ ;  /* 0x0000000348487819 */ /* 0x000fc400000012ff */
[----:B------:R-:W-:Y:S02]  /*16cc0*/  IADD3 R11, P3, R20, 0xf000, RZ ;  /* 0x0000f000140b7810 */ /* 0x000fe40007f7e0ff */
        /* <DEDUP_REMOVED lines=14> */
[----:B------:R-:W-:Y:S01]  /*16db0*/  IMAD.MOV.U32 R9, RZ, RZ, R21 ;  /* 0x000000ffff097224 */ /* 0x000fe200078e0015 */
[----:B------:R-:W-:Y:S01]  /*16dc0*/  LOP3.LUT R10, R11, 0x380, RZ, 0xc0, !PT ;  /* 0x000003800b0a7812 */ /* 0x000fe200078ec0ff */
[----:B------:R-:W-:Y:S01]  /*16dd0*/  IMAD R21, R4, UR4, RZ ;  /* 0x0000000404157c24 */ /* 0x000fe2000f8e02ff */
[----:B------:R-:W5:Y:S01]  /*16de0*/  LD.E.128 R52, desc[UR40][R52.64] ;  /* 0x0000002834347980 */ /* 0x000f62000c101d00 */
[----:B------:R-:W0:Y:S01]  /*16df0*/  @P0 LDC R4, c[0x0][0xcec] ;  /* 0x00033b00ff040b82 */ /* 0x000e220000000800 */
[----:B------:R-:W-:Y:S01]  /*16e00*/  IMAD.IADD R81, R81, 0x1, -R82 ;  /* 0x0000000151517824 */ /* 0x000fe200078e0a52 */
[----:B------:R-:W-:Y:S01]  /*16e10*/  SHF.R.U64 R10, R10, 0x3, RZ ;  /* 0x000000030a0a7819 */ /* 0x000fe200000012ff */
[C---:B------:R-:W-:Y:S01]  /*16e20*/  IMAD R85, R2.reuse, UR5, R21 ;  /* 0x0000000502557c24 */ /* 0x040fe2000f8e0215 */
[----:B------:R-:W5:Y:S01]  /*16e30*/  LD.E.128 R56, desc[UR40][R56.64] ;  /* 0x0000002838387980 */ /* 0x000f62000c101d00 */
[----:B------:R-:W-:Y:S01]  /*16e40*/  IMAD.WIDE.U32 R20, R2, UR4, RZ ;  /* 0x0000000402147c25 */ /* 0x000fe2000f8e00ff */
[----:B------:R-:W-:Y:S01]  /*16e50*/  ULDC.64 UR4, c[0x0][0xbe8] ;  /* 0x0002fa0000047ab9 */ /* 0x000fe20000000a00 */
[----:B------:R-:W-:Y:S01]  /*16e60*/  SHF.R.S32.HI R82, RZ, 0x1f, R0 ;  /* 0x0000001fff527819 */ /* 0x000fe20000011400 */
[----:B------:R-:W1:Y:S01]  /*16e70*/  @P0 LDC R2, c[0x0][0xcf0] ;  /* 0x00033c00ff020b82 */ /* 0x000e620000000800 */
[----:B------:R-:W-:Y:S01]  /*16e80*/  IMAD.IADD R21, R21, 0x1, R85 ;  /* 0x0000000115157824 */ /* 0x000fe200078e0255 */
[----:B------:R-:W-:Y:S01]  /*16e90*/  LOP3.LUT R76, R10, R11, RZ, 0x3c, !PT ;  /* 0x0000000b0a4c7212 */ /* 0x000fe200078e3cff */
[----:B------:R-:W-:Y:S01]  /*16ea0*/  IMAD R81, R81, 0x20, R80 ;  /* 0x0000002051517824 */ /* 0x000fe200078e0250 */
[----:B------:R-:W5:Y:S01]  /*16eb0*/  LD.E.128 R8, desc[UR40][R8.64] ;  /* 0x0000002808087980 */ /* 0x000f62000c101d00 */
[----:B------:R-:W-:-:S03]  /*16ec0*/  IMAD.WIDE.U32 R20, R186, UR4, R20 ;  /* 0x00000004ba147c25 */ /* 0x000fc6000f8e0014 */
[----:B------:R-:W5:Y:S01]  /*16ed0*/  LD.E.128 R60, desc[UR40][R60.64] ;  /* 0x000000283c3c7980 */ /* 0x000f62000c101d00 */
[----:B------:R-:W-:Y:S01]  /*16ee0*/  IMAD R21, R186, UR5, R21 ;  /* 0x00000005ba157c24 */ /* 0x000fe2000f8e0215 */
[----:B------:R-:W-:Y:S01]  /*16ef0*/  ULDC.64 UR4, c[0x0][0xbf0] ;  /* 0x0002fc0000047ab9 */ /* 0x000fe20000000a00 */
[----:B------:R-:W-:Y:S01]  /*16f00*/  IMAD.IADD R89, R214, 0x1, R81 ;  /* 0x00000001d6597824 */ /* 0x000fe200078e0251 */
[----:B------:R-:W5:Y:S01]  /*16f10*/  LD.E.128 R68, desc[UR40][R68.64] ;  /* 0x0000002844447980 */ /* 0x000f62000c101d00 */
[----:B------:R-:W-:-:S03]  /*16f20*/  IMAD R85, R82, UR4, RZ ;  /* 0x0000000452557c24 */ /* 0x000fc6000f8e02ff */
[----:B------:R-:W5:Y:S01]  /*16f30*/  LD.E.128 R72, desc[UR40][R72.64] ;  /* 0x0000002848487980 */ /* 0x000f62000c101d00 */
[C---:B------:R-:W-:Y:S02]  /*16f40*/  IMAD R87, R0.reuse, UR5, R85 ;  /* 0x0000000500577c24 */ /* 0x040fe4000f8e0255 */
[----:B0-----:R-:W-:Y:S01]  /*16f50*/  @P0 IMAD.HI.U32 R85, R89, R4, RZ ;  /* 0x0000000459550227 */ /* 0x001fe200078e00ff */
[----:B------:R-:W5:Y:S01]  /*16f60*/  LD.E.128 R76, desc[UR40][R76.64] ;  /* 0x000000284c4c7980 */ /* 0x000f62000c101d00 */
[----:B------:R-:W0:Y:S02]  /*16f70*/  LDC R4, c[0x0][0xbc8] ;  /* 0x0002f200ff047b82 */ /* 0x000e240000000800 */
[----:B------:R-:W-:Y:S01]  /*16f80*/  IMAD.MOV.U32 R81, RZ, RZ, R89 ;  /* 0x000000ffff517224 */ /* 0x000fe200078e0059 */
[----:B-1----:R-:W-:Y:S01]  /*16f90*/  @P0 SHF.R.U32.HI R81, RZ, R2, R85 ;  /* 0x00000002ff510219 */ /* 0x002fe20000011655 */
        /* <DEDUP_REMOVED lines=8> */
[----:B------:R-:W-:-:S04]  /*17020*/  IMAD.MOV R0, RZ, RZ, -R81 ;  /* 0x000000ffff007224 */ /* 0x000fc800078e0a51 */
[----:B------:R-:W-:Y:S01]  /*17030*/  IMAD R85, R83, R0, R89 ;  /* 0x0000000053557224 */ /* 0x000fe200078e0259 */
[----:B------:R-:W-:Y:S01]  /*17040*/  SHF.R.S32.HI R0, RZ, 0x1f, R81 ;  /* 0x0000001fff007819 */ /* 0x000fe20000011451 */
[----:B------:R-:W-:-:S04]  /*17050*/  IMAD.IADD R21, R21, 0x1, R87 ;  /* 0x0000000115157824 */ /* 0x000fc800078e0257 */
[----:B------:R-:W-:Y:S02]  /*17060*/  IMAD R0, R0, UR4, RZ ;  /* 0x0000000400007c24 */ /* 0x000fe4000f8e02ff */
[----:B------:R-:W-:-:S04]  /*17070*/  IMAD.WIDE.U32 R20, R81, UR4, R20 ;  /* 0x0000000451147c25 */ /* 0x000fc8000f8e0014 */
        /* <DEDUP_REMOVED lines=8> */
[----:B------:R-:W-:Y:S02]  /*17100*/  VIADD R0, R17, 0x38820 ;  /* 0x0003882011007836 */ /* 0x000fe40000000000 */
[----:B------:R-:W-:Y:S01]  /*17110*/  IMAD.IADD R21, R21, 0x1, R81 ;  /* 0x0000000115157824 */ /* 0x000fe200078e0251 */
[C---:B------:R-:W-:Y:S01]  /*17120*/  LEA R81, P0, R20.reuse, UR4, 0x1 ;  /* 0x0000000414517c11 */ /* 0x040fe2000f8008ff */
[C---:B------:R-:W-:Y:S01]  /*17130*/  VIADD R164, R195.reuse, 0x40 ;  /* 0x00000040c3a47836 */ /* 0x040fe20000000000 */
[----:B------:R-:W-:Y:S02]  /*17140*/  PRMT R0, RZ, 0x654, R0 ;  /* 0x00000654ff007816 */ /* 0x000fe40000000000 */
[----:B------:R-:W-:Y:S01]  /*17150*/  LEA.HI.X R82, R20, UR5, R21, 0x1, P0 ;  /* 0x0000000514527c11 */ /* 0x000fe200080f0c15 */
[C---:B------:R-:W-:Y:S01]  /*17160*/  VIADD R162, R195.reuse, 0x80 ;  /* 0x00000080c3a27836 */ /* 0x040fe20000000000 */
[-C--:B0-----:R-:W-:Y:S01]  /*17170*/  ISETP.GE.AND P0, PT, R164, R4.reuse, PT ;  /* 0x00000004a400720c */ /* 0x081fe20003f06270 */
[----:B-1----:R0:W-:Y:S01]  /*17180*/  SYNCS.ARRIVE.TRANS64.RED.A1T0 RZ, [R0+URZ], RZ ;  /* 0x000000ff00ff79a7 */ /* 0x0021e2000810043f */
[C---:B------:R-:W-:Y:S01]  /*17190*/  ISETP.GE.AND P1, PT, R195.reuse, R4, PT ;  /* 0x00000004c300720c */ /* 0x040fe20003f26270 */
[----:B------:R-:W-:-:S02]  /*171a0*/  VIADD R160, R195, 0xc0 ;  /* 0x000000c0c3a07836 */ /* 0x000fc40000000000 */
[----:B------:R-:W-:Y:S01]  /*171b0*/  IMAD R83, R3, R83, RZ ;  /* 0x0000005303537224 */ /* 0x000fe200078e02ff */
[----:B0-----:R-:W-:Y:S02]  /*171c0*/  SEL R0, RZ, 0xffffffff, P0 ;  /* 0xffffffffff007807 */ /* 0x001fe40000000000 */
[----:B------:R-:W-:-:S03]  /*171d0*/  ISETP.GE.AND P0, PT, R162, R4, PT ;  /* 0x00000004a200720c */ /* 0x000fc60003f06270 */
[----:B------:R-:W-:Y:S01]  /*171e0*/  IMAD.SHL.U32 R3, R0, 0x2, RZ ;  /* 0x0000000200037824 */ /* 0x000fe200078e00ff */
[----:B------:R-:W-:Y:S02]  /*171f0*/  SEL R0, RZ, 0x1, P1 ;  /* 0x00000001ff007807 */ /* 0x000fe40000800000 */
[----:B------:R-:W-:Y:S01]  /*17200*/  SEL R2, RZ, 0xffffffff, P0 ;  /* 0xffffffffff027807 */ /* 0x000fe20000000000 */
[----:B------:R-:W-:Y:S01]  /*17210*/  VIADD R158, R195, 0x100 ;  /* 0x00000100c39e7836 */ /* 0x000fe20000000000 */
[-C--:B------:R-:W-:Y:S02]  /*17220*/  ISETP.GE.AND P0, PT, R160, R4.reuse, PT ;  /* 0x00000004a000720c */ /* 0x080fe40003f06270 */
[----:B------:R-:W-:Y:S01]  /*17230*/  LOP3.LUT R0, R3, 0x2, R0, 0xe2, !PT ;  /* 0x0000000203007812 */ /* 0x000fe200078ee200 */
[----:B------:R-:W-:Y:S01]  /*17240*/  IMAD.SHL.U32 R3, R2, 0x4, RZ ;  /* 0x0000000402037824 */ /* 0x000fe200078e00ff */
[----:B------:R-:W-:Y:S01]  /*17250*/  SEL R2, RZ, 0xffffffff, P0 ;  /* 0xffffffffff027807 */ /* 0x000fe20000000000 */
[----:B------:R-:W-:Y:S01]  /*17260*/  VIADD R156, R195, 0x140 ;  /* 0x00000140c39c7836 */ /* 0x000fe20000000000 */
[----:B------:R-:W-:-:S02]  /*17270*/  ISETP.GE.AND P0, PT, R158, R4, PT ;  /* 0x000000049e00720c */ /* 0x000fc40003f06270 */
[----:B------:R-:W-:Y:S01]  /*17280*/  LOP3.LUT R0, R3, 0x4, R0, 0xe2, !PT ;  /* 0x0000000403007812 */ /* 0x000fe200078ee200 */
[----:B------:R-:W-:Y:S01]  /*17290*/  IMAD.SHL.U32 R3, R2, 0x8, RZ ;  /* 0x0000000802037824 */ /* 0x000fe200078e00ff */
[----:B------:R-:W-:Y:S02]  /*172a0*/  SEL R2, RZ, 0xffffffff, P0 ;  /* 0xffffffffff027807 */ /* 0x000fe40000000000 */
[-C--:B------:R-:W-:Y:S02]  /*172b0*/  ISETP.GE.AND P0, PT, R156, R4.reuse, PT ;  /* 0x000000049c00720c */ /* 0x080fe40003f06270 */
[----:B------:R-:W-:Y:S01]  /*172c0*/  LOP3.LUT R0, R3, 0x8, R0, 0xe2, !PT ;  /* 0x0000000803007812 */ /* 0x000fe200078ee200 */
[----:B------:R-:W-:Y:S01]  /*172d0*/  IMAD.SHL.U32 R3, R2, 0x10, RZ ;  /* 0x0000001002037824 */ /* 0x000fe200078e00ff */
[----:B------:R-:W-:Y:S01]  /*172e0*/  SEL R2, RZ, 0xffffffff, P0 ;  /* 0xffffffffff027807 */ /* 0x000fe20000000000 */
[----:B------:R-:W-:Y:S02]  /*172f0*/  VIADD R154, R195, 0x180 ;  /* 0x00000180c39a7836 */ /* 0x000fe40000000000 */
[----:B------:R-:W-:Y:S01]  /*17300*/  IMAD.IADD R214, R80, 0x1, R214 ;  /* 0x0000000150d67824 */ /* 0x000fe200078e02d6 */
[----:B------:R-:W-:Y:S01]  /*17310*/  LOP3.LUT R0, R3, 0x10, R0, 0xe2, !PT ;  /* 0x0000001003007812 */ /* 0x000fe200078ee200 */
[----:B------:R-:W-:Y:S01]  /*17320*/  IMAD.SHL.U32 R3, R2, 0x20, RZ ;  /* 0x0000002002037824 */ /* 0x000fe200078e00ff */
[----:B------:R-:W-:Y:S01]  /*17330*/  ISETP.GE.AND P0, PT, R154, R4, PT ;  /* 0x000000049a00720c */ /* 0x000fe20003f06270 */
[----:B------:R-:W-:Y:S01]  /*17340*/  VIADD R152, R195, 0x1c0 ;  /* 0x000001c0c3987836 */ /* 0x000fe20000000000 */
[----:B------:R-:W-:-:S02]  /*17350*/  ISETP.GE.AND P1, PT, R214, R83, PT ;  /* 0x00000053d600720c */ /* 0x000fc40003f26270 */
[----:B------:R-:W-:Y:S02]  /*17360*/  LOP3.LUT R0, R3, 0x20, R0, 0xe2, !PT ;  /* 0x0000002003007812 */ /* 0x000fe400078ee200 */
[----:B------:R-:W-:Y:S02]  /*17370*/  SEL R3, RZ, 0x40, P0 ;  /* 0x00000040ff037807 */ /* 0x000fe40000000000 */
[----:B------:R-:W-:Y:S02]  /*17380*/  ISETP.GE.AND P0, PT, R152, R4, PT ;  /* 0x000000049800720c */ /* 0x000fe40003f06270 */
[----:B------:R-:W-:Y:S02]  /*17390*/  LOP3.LUT R80, R0, R3, RZ, 0xfc, !PT ;  /* 0x0000000300507212 */ /* 0x000fe400078efcff */
[----:B------:R-:W-:Y:S01]  /*173a0*/  SEL R3, RZ, 0x80, P0 ;  /* 0x00000080ff037807 */ /* 0x000fe20000000000 */
[C---:B------:R-:W-:Y:S02]  /*173b0*/  VIADD R153, R195.reuse, 0x1c0 ;  /* 0x000001c0c3997836 */ /* 0x040fe40000000000 */
[C---:B------:R-:W-:Y:S01]  /*173c0*/  VIADD R155, R195.reuse, 0x180 ;  /* 0x00000180c39b7836 */ /* 0x040fe20000000000 */
[----:B------:R-:W-:Y:S01]  /*173d0*/  LOP3.LUT R0, R80, R3, RZ, 0xfc, !PT ;  /* 0x0000000350007212 */ /* 0x000fe200078efcff */
[----:B------:R-:W-:-:S02]  /*173e0*/  VIADD R157, R195, 0x140 ;  /* 0x00000140c39d7836 */ /* 0x000fc40000000000 */
[C---:B------:R-:W-:Y:S02]  /*173f0*/  VIADD R159, R195.reuse, 0x100 ;  /* 0x00000100c39f7836 */ /* 0x040fe40000000000 */
[C---:B------:R-:W-:Y:S02]  /*17400*/  VIADD R161, R195.reuse, 0xc0 ;  /* 0x000000c0c3a17836 */ /* 0x040fe40000000000 */
        /* <DEDUP_REMOVED lines=17> */
[----:B-12---:R-:W-:-:S05]  /*17520*/  @!P0 IMAD.WIDE R20, R195, 0x2, R2 ;  /* 0x00000002c3148825 */ /* 0x006fca00078e0202 */
[----:B-----5:R0:W-:Y:S01]  /*17530*/  @!P0 ST.E.128 desc[UR40][R20.64], R8 ;  /* 0x0000000814008985 */ /* 0x0201e2000c101d28 */
[----:B------:R-:W-:-:S13]  /*17540*/  ISETP.GE.AND P0, PT, R164, R4, PT ;  /* 0x00000004a400720c */ /* 0x000fda0003f06270 */
[-C--:B0-----:R-:W-:Y:S02]  /*17550*/  @!P0 LEA R8, P1, R164, R2.reuse, 0x1 ;  /* 0x00000002a4088211 */ /* 0x081fe400078208ff */
[----:B------:R-:W-:Y:S02]  /*17560*/  @!P3 LEA R10, P6, R160, R2, 0x1 ;  /* 0x00000002a00ab211 */ /* 0x000fe400078c08ff */
[-C--:B------:R-:W-:Y:S02]  /*17570*/  @!P0 LEA.HI.X R9, R164, R3.reuse, R165, 0x1, P1 ;  /* 0x00000003a4098211 */ /* 0x080fe400008f0ca5 */
[----:B------:R-:W-:Y:S02]  /*17580*/  ISETP.GE.AND P1, PT, R156, R4, PT ;  /* 0x000000049c00720c */ /* 0x000fe40003f26270 */
[----:B------:R-:W-:Y:S01]  /*17590*/  @!P3 LEA.HI.X R11, R160, R3, R161, 0x1, P6 ;  /* 0x00000003a00bb211 */ /* 0x000fe200030f0ca1 */
[----:B------:R0:W-:Y:S01]  /*175a0*/  @!P0 ST.E.128 desc[UR40][R8.64], R24 ;  /* 0x0000001808008985 */ /* 0x0001e2000c101d28 */
[----:B------:R-:W-:-:S09]  /*175b0*/  LOP3.LUT P0, RZ, R80, 0x40, RZ, 0xc0, !PT ;  /* 0x0000004050ff7812 */ /* 0x000fd2000780c0ff */
[----:B------:R-:W-:-:S04]  /*175c0*/  @!P1 LEA R20, P6, R156, R2, 0x1 ;  /* 0x000000029c149211 */ /* 0x000fc800078c08ff */
[----:B------:R-:W-:Y:S02]  /*175d0*/  @!P1 LEA.HI.X R21, R156, R3, R157, 0x1, P6 ;  /* 0x000000039c159211 */ /* 0x000fe400030f0c9d */
[----:B0-----:R-:W-:-:S04]  /*175e0*/  @!P5 LEA R8, P4, R162, R2, 0x1 ;  /* 0x00000002a208d211 */ /* 0x001fc800078808ff */
        /* <DEDUP_REMOVED lines=14> */
.L_x_8729:
[----:B------:R-:W-:Y:S05]  /*176d0*/  BSYNC B1 ;  /* 0x0000000000017941 */ /* 0x000fea0003800000 */
.L_x_8728:
        /* <DEDUP_REMOVED lines=11> */
[----:B-12--5:R-:W-:Y:S02]  /*17790*/  @!P6 IMAD.WIDE R8, R195, 0x2, R2 ;  /* 0x00000002c308e825 */ /* 0x026fe400078e0202 */
[----:B------:R-:W-:-:S03]  /*177a0*/  @!P5 LEA R10, P4, R164, R2, 0x1 ;  /* 0x00000002a40ad211 */ /* 0x000fc600078808ff */
        /* <DEDUP_REMOVED lines=25> */
.L_x_8727:
[----:B01----:R-:W2:Y:S01]  /*17940*/  LDL.LU R10, [R1+0x64] ;  /* 0x00006400010a7983 */ /* 0x003ea20000300800 */
[----:B------:R-:W-:Y:S01]  /*17950*/  ULDC.64 UR4, c[0x0][0xc08] ;  /* 0x0003020000047ab9 */ /* 0x000fe20000000a00 */
[----:B------:R-:W0:Y:S02]  /*17960*/  LDC R11, c[0x0][0xce8] ;  /* 0x00033a00ff0b7b82 */ /* 0x000e240000000800 */
[----:B------:R-:W3:Y:S01]  /*17970*/  LDL R12, [R1+0x18] ;  /* 0x00001800010c7983 */ /* 0x000ee20000100800 */
[----:B------:R-:W-:Y:S01]  /*17980*/  IMAD R4, R4, UR4, RZ ;  /* 0x0000000404047c24 */ /* 0x000fe2000f8e02ff */
[----:B------:R-:W-:Y:S01]  /*17990*/  BSSY B1, `(.L_x_8731) ;  /* 0x0000110000017945 */ /* 0x000fe20003800000 */
[----:B------:R-:W-:-:S04]  /*179a0*/  IMAD.WIDE.U32 R8, R2, UR4, RZ ;  /* 0x0000000402087c25 */ /* 0x000fc8000f8e00ff */
[----:B------:R-:W-:Y:S01]  /*179b0*/  IMAD R4, R2, UR5, R4 ;  /* 0x0000000502047c24 */ /* 0x000fe2000f8e0204 */
[----:B------:R-:W-:Y:S01]  /*179c0*/  ULDC.64 UR4, c[0x0][0xc38] ;  /* 0x00030e0000047ab9 */ /* 0x000fe20000000a00 */
[----:B------:R-:W-:Y:S01]  /*179d0*/  SHF.R.S32.HI R2, RZ, 0x1f, R0 ;  /* 0x0000001fff027819 */ /* 0x000fe20000011400 */
[C---:B------:R-:W-:Y:S02]  /*179e0*/  VIADD R21, R212.reuse, 0xf8 ;  /* 0x000000f8d4157836 */ /* 0x040fe40000000000 */
[----:B------:R-:W-:Y:S02]  /*179f0*/  IMAD.IADD R9, R9, 0x1, R4 ;  /* 0x0000000109097824 */ /* 0x000fe400078e0204 */
[----:B------:R-:W-:Y:S01]  /*17a00*/  VIADD R153, R212, 0xf0 ;  /* 0x000000f0d4997836 */ /* 0x000fe20000000000 */
[----:B------:R-:W-:Y:S01]  /*17a10*/  SHF.R.S32.HI R21, RZ, 0x1f, R21 ;  /* 0x0000001fff157819 */ /* 0x000fe20000011415 */
[----:B------:R-:W-:-:S03]  /*17a20*/  IMAD.WIDE.U32 R8, R186, UR4, R8 ;  /* 0x00000004ba087c25 */ /* 0x000fc6000f8e0008 */
[----:B------:R-:W-:Y:S01]  /*17a30*/  SHF.R.S32.HI R153, RZ, 0x1f, R153 ;  /* 0x0000001fff997819 */ /* 0x000fe20000011499 */
[----:B------:R-:W-:Y:S01]  /*17a40*/  IMAD R9, R186, UR5, R9 ;  /* 0x00000005ba097c24 */ /* 0x000fe2000f8e0209 */
[----:B------:R-:W-:Y:S01]  /*17a50*/  ULDC.64 UR4, c[0x0][0xc40] ;  /* 0x0003100000047ab9 */ /* 0x000fe20000000a00 */
[----:B0-----:R-:W-:Y:S01]  /*17a60*/  ISETP.NE.AND P0, PT, R11, 0x1, PT ;  /* 0x000000010b00780c */ /* 0x001fe20003f05270 */
[----:B------:R-:W-:Y:S02]  /*17a70*/  IMAD R2, R2, UR4, RZ ;  /* 0x0000000402027c24 */ /* 0x000fe4000f8e02ff */
[----:B------:R-:W-:-:S04]  /*17a80*/  IMAD.WIDE.U32 R8, R0, UR4, R8 ;  /* 0x0000000400087c25 */ /* 0x000fc8000f8e0008 */
[----:B------:R-:W-:Y:S01]  /*17a90*/  IMAD R2, R0, UR5, R2 ;  /* 0x0000000500027c24 */ /* 0x000fe2000f8e0202 */
[----:B------:R-:W-:Y:S01]  /*17aa0*/  ULDC.64 UR4, c[0x0][0xc48] ;  /* 0x0003120000047ab9 */ /* 0x000fe20000000a00 */
[C---:B------:R-:W-:Y:S02]  /*17ab0*/  VIADD R155, R212.reuse, 0xe8 ;  /* 0x000000e8d49b7836 */ /* 0x040fe40000000000 */
[----:B------:R-:W-:Y:S02]  /*17ac0*/  IMAD.IADD R9, R9, 0x1, R2 ;  /* 0x0000000109097824 */ /* 0x000fe400078e0202 */
[----:B------:R-:W0:Y:S01]  /*17ad0*/  @P0 LDC R0, c[0x0][0xcf0] ;  /* 0x00033c00ff000b82 */ /* 0x000e220000000800 */
        /* <DEDUP_REMOVED lines=74> */
[--C-:B---3--:R-:W-:Y:S02]  /*17f80*/  IMAD.IADD R2, R12, 0x1, R214.reuse ;  /* 0x000000010c027824 */ /* 0x108fe400078e02d6 */
[----:B------:R-:W-:Y:S02]  /*17f90*/  IMAD.IADD R214, R193, 0x1, R214 ;  /* 0x00000001c1d67824 */ /* 0x000fe400078e02d6 */
[----:B------:R-:W-:Y:S02]  /*17fa0*/  IMAD.MOV.U32 R4, RZ, RZ, R2 ;  /* 0x000000ffff047224 */ /* 0x000fe400078e0002 */
        /* <DEDUP_REMOVED lines=15> */
[----:B------:R-:W-:Y:S01]  /*180a0*/  ULDC.64 UR4, c[0x0][0xc00] ;  /* 0x0003000000047ab9 */ /* 0x000fe20000000a00 */
[----:B------:R-:W-:Y:S01]  /*180b0*/  VIADD R2, R17, 0x38820 ;  /* 0x0003882011027836 */ /* 0x000fe20000000000 */
[----:B------:R-:W-:Y:S01]  /*180c0*/  LEA R4, P0, R8, UR4, 0x2 ;  /* 0x0000000408047c11 */ /* 0x000fe2000f8010ff */
[----:B------:R-:W-:-:S03]  /*180d0*/  IMAD.IADD R3, R9, 0x1, R3 ;  /* 0x0000000109037824 */ /* 0x000fc600078e0203 */
[----:B------:R-:W-:Y:S01]  /*180e0*/  PRMT R2, RZ, 0x654, R2 ;  /* 0x00000654ff027816 */ /* 0x000fe20000000002 */
[----:B------:R0:W1:Y:S01]  /*180f0*/  SHFL.IDX PT, R14, R4, RZ, 0x1c1f ;  /* 0x001c1fff040e7589 */ /* 0x00006200000e0000 */
[----:B------:R-:W-:Y:S02]  /*18100*/  LEA.HI.X R10, R8, UR5, R3, 0x2, P0 ;  /* 0x00000005080a7c11 */ /* 0x000fe400080f1403 */
[----:B------:R-:W-:Y:S01]  /*18110*/  ISETP.GE.AND P0, PT, R214, R0, PT ;  /* 0x00000000d600720c */ /* 0x000fe20003f06270 */
[----:B------:R0:W-:Y:S02]  /*18120*/  SYNCS.ARRIVE.TRANS64.RED.A1T0 RZ, [R2+URZ], RZ ;  /* 0x000000ff02ff79a7 */ /* 0x0001e4000810043f */
[----:B------:R0:W2:Y:S10]  /*18130*/  SHFL.IDX PT, R11, R10, RZ, 0x1c1f ;  /* 0x001c1fff0a0b7589 */ /* 0x0000b400000e0000 */
[----:B0-----:R-:W-:Y:S05]  /*18140*/  @P0 BRA `(.L_x_8732) ;  /* 0x0000000800500947 */ /* 0x001fea0003800000 */
        /* <DEDUP_REMOVED lines=9> */
[----:B------:R-:W-:-:S07]  /*181e0*/  SHF.R.S32.HI R9, RZ, 0x1f, R9 ;  /* 0x0000001fff097819 */ /* 0x000fce0000011409 */
[----:B-1----:R-:W-:-:S04]  /*181f0*/  @!P0 LEA R2, P1, R212, R14, 0x2 ;  /* 0x0000000ed4028211 */ /* 0x002fc800078210ff */
        /* <DEDUP_REMOVED lines=60> */
[----:B0-----:R-:W-:Y:S02]  /*185c0*/  @!P1 LEA R2, P0, R202, R14, 0x2 ;  /* 0x0000000eca029211 */ /* 0x001fe400078010ff */
        /* <DEDUP_REMOVED lines=70> */
[----:B------:R-:W-:Y:S02]  /*18a30*/  @!P5 LEA R14, P0, R20, R14, 0x2 ;  /* 0x0000000e140ed211 */ /* 0x000fe400078010ff */
[-C--:B------:R-:W-:Y:S01]  /*18a40*/  @!P2 LEA.HI.X R9, R152, R11.reuse, R153, 0x2, P1 ;  /* 0x0000000b9809a211 */ /* 0x080fe200008f1499 */
[----:B------:R0:W-:Y:S01]  /*18a50*/  @!P3 ST.E.64 desc[UR40][R12.64], R140 ;  /* 0x0000008c0c00b985 */ /* 0x0001e2000c101b28 */
[----:B------:R-:W-:-:S03]  /*18a60*/  @!P5 LEA.HI.X R15, R20, R11, R21, 0x2, P0 ;  /* 0x0000000b140fd211 */ /* 0x000fc600000f1415 */
[----:B------:R0:W-:Y:S04]  /*18a70*/  @!P2 ST.E.64 desc[UR40][R8.64], R144 ;  /* 0x000000900800a985 */ /* 0x0001e8000c101b28 */
[----:B------:R0:W-:Y:S02]  /*18a80*/  @!P5 ST.E.64 desc[UR40][R14.64], R148 ;  /* 0x000000940e00d985 */ /* 0x0001e4000c101b28 */
.L_x_8732:
[----:B------:R-:W-:Y:S05]  /*18a90*/  BSYNC B1 ;  /* 0x0000000000017941 */ /* 0x000fea0003800000 */
.L_x_8731:
[----:B0-----:R-:W-:Y:S01]  /*18aa0*/  VIADD R3, R214, 0x8 ;  /* 0x00000008d6037836 */ /* 0x001fe20000000000 */
[----:B------:R0:W3:Y:S04]  /*18ab0*/  SHFL.IDX PT, R12, R10, 0x1, 0x1c1f ;  /* 0x003c1f000a0c7f89 */ /* 0x0000e800000e0000 */
[----:B------:R-:W-:Y:S01]  /*18ac0*/  ISETP.GE.AND P0, PT, R3, R0, PT ;  /* 0x000000000300720c */ /* 0x000fe20003f06270 */
[----:B------:R-:W4:-:S12]  /*18ad0*/  SHFL.IDX PT, R4, R4, 0x1, 0x1c1f ;  /* 0x003c1f0004047f89 */ /* 0x000f1800000e0000 */
[----:B0-----:R-:W-:Y:S05]  /*18ae0*/  @P0 BRA `(.L_x_8730) ;  /* 0x0000001800600947 */ /* 0x001fea0003800000 */
[C---:B------:R-:W-:Y:S01]  /*18af0*/  VIADD R13, R212.reuse, 0x8 ;  /* 0x00000008d40d7836 */ /* 0x040fe20000000000 */
[----:B------:R-:W-:Y:S01]  /*18b00*/  ULDC UR4, c[0x0][0xbc8] ;  /* 0x0002f20000047ab9 */ /* 0x000fe20000000800 */
[C---:B------:R-:W-:Y:S01]  /*18b10*/  VIADD R25, R212.reuse, 0x10 ;  /* 0x00000010d4197836 */ /* 0x040fe20000000000 */
[C---:B------:R-:W-:Y:S01]  /*18b20*/  ISETP.GE.AND P2, PT, R212.reuse, UR4, PT ;  /* 0x00000004d4007c0c */ /* 0x040fe2000bf46270 */
[C---:B--2---:R-:W-:Y:S01]  /*18b30*/  VIADD R11, R212.reuse, 0x18 ;  /* 0x00000018d40b7836 */ /* 0x044fe20000000000 */
[----:B------:R-:W-:Y:S01]  /*18b40*/  ISETP.GE.AND P5, PT, R13, UR4, PT ;  /* 0x000000040d007c0c */ /* 0x000fe2000bfa6270 */
[C---:B-1----:R-:W-:Y:S01]  /*18b50*/  VIADD R14, R212.reuse, 0x8 ;  /* 0x00000008d40e7836 */ /* 0x042fe20000000000 */
[----:B------:R-:W-:Y:S01]  /*18b60*/  ISETP.GE.AND P3, PT, R25, UR4, PT ;  /* 0x0000000419007c0c */ /* 0x000fe2000bf66270 */
[C---:B------:R-:W-:Y:S01]  /*18b70*/  VIADD R28, R212.reuse, 0x10 ;  /* 0x00000010d41c7836 */ /* 0x040fe20000000000 */
[----:B------:R-:W-:Y:S01]  /*18b80*/  ISETP.GE.AND P4, PT, R11, UR4, PT ;  /* 0x000000040b007c0c */ /* 0x000fe2000bf86270 */
[----:B------:R-:W-:Y:S01]  /*18b90*/  VIADD R24, R212, 0x18 ;  /* 0x00000018d4187836 */ /* 0x000fe20000000000 */
[----:B------:R-:W-:-:S02]  /*18ba0*/  SHF.R.S32.HI R14, RZ, 0x1f, R14 ;  /* 0x0000001fff0e7819 */ /* 0x000fc4000001140e */
[----:B------:R-:W-:Y:S02]  /*18bb0*/  SHF.R.S32.HI R15, RZ, 0x1f, R212 ;  /* 0x0000001fff0f7819 */ /* 0x000fe400000114d4 */
[----:B------:R-:W-:Y:S02]  /*18bc0*/  SHF.R.S32.HI R28, RZ, 0x1f, R28 ;  /* 0x0000001fff1c7819 */ /* 0x000fe4000001141c */
[CC--:B----4-:R-:W-:Y:S02]  /*18bd0*/  @!P2 LEA R2, P0, R212.reuse, R4.reuse, 0x2 ;  /* 0x00000004d402a211 */ /* 0x0d0fe400078010ff */
[C---:B------:R-:W-:Y:S02]  /*18be0*/  @!P5 LEA R8, P1, R13.reuse, R4, 0x2 ;  /* 0x000000040d08d211 */ /* 0x040fe400078210ff */
[CC--:B---3--:R-:W-:Y:S01]  /*18bf0*/  @!P2 LEA.HI.X R3, R212.reuse, R12.reuse, R15, 0x2, P0 ;  /* 0x0000000cd403a211 */ /* 0x0c8fe200000f140f */
[C---:B------:R-:W-:Y:S01]  /*18c00*/  VIADD R15, R212.reuse, 0x28 ;  /* 0x00000028d40f7836 */ /* 0x040fe20000000000 */
[----:B------:R-:W-:Y:S01]  /*18c10*/  @!P5 LEA.HI.X R9, R13, R12, R14, 0x2, P1 ;  /* 0x0000000c0d09d211 */ /* 0x000fe200008f140e */
[C---:B------:R-:W-:Y:S01]  /*18c20*/  VIADD R14, R212.reuse, 0x20 ;  /* 0x00000020d40e7836 */ /* 0x040fe20000000000 */
[----:B------:R-:W-:Y:S01]  /*18c30*/  SHF.R.S32.HI R24, RZ, 0x1f, R24 ;  /* 0x0000001fff187819 */ /* 0x000fe20000011418 */
[----:B------:R0:W-:Y:S01]  /*18c40*/  @!P2 ST.E.64 desc[UR40][R2.64], R26 ;  /* 0x0000001a0200a985 */ /* 0x0001e2000c101b28 */
[----:B------:R-:W-:Y:S01]  /*18c50*/  ISETP.GE.AND P1, PT, R15, UR4, PT ;  /* 0x000000040f007c0c */ /* 0x000fe2000bf26270 */
[----:B------:R-:W-:Y:S01]  /*18c60*/  VIADD R13, R212, 0x30 ;  /* 0x00000030d40d7836 */ /* 0x000fe20000000000 */
[----:B------:R-:W-:Y:S01]  /*18c70*/  ISETP.GE.AND P0, PT, R14, UR4, PT ;  /* 0x000000040e007c0c */ /* 0x000fe2000bf06270 */
[----:B------:R1:W-:Y:S03]  /*18c80*/  @!P5 ST.E.64 desc[UR40][R8.64], R30 ;  /* 0x0000001e0800d985 */ /* 0x0003e6000c101b28 */
[----:B------:R-:W-:-:S02]  /*18c90*/  ISETP.GE.AND P2, PT, R13, UR4, PT ;  /* 0x000000040d007c0c */ /* 0x000fc4000bf46270 */
[-C--:B0-----:R-:W-:Y:S02]  /*18ca0*/  @!P3 LEA R2, P5, R25, R4.reuse, 0x2 ;  /* 0x000000041902b211 */ /* 0x081fe400078a10ff */
[----:B-1----:R-:W-:Y:S02]  /*18cb0*/  @!P4 LEA R8, P6, R11, R4, 0x2 ;  /* 0x000000040b08c211 */ /* 0x002fe400078c10ff */
[-C--:B------:R-:W-:Y:S02]  /*18cc0*/  @!P3 LEA.HI.X R3, R25, R12.reuse, R28, 0x2, P5 ;  /* 0x0000000c1903b211 */ /* 0x080fe400028f141c */
[----:B------:R-:W-:Y:S01]  /*18cd0*/  @!P4 LEA.HI.X R9, R11, R12, R24, 0x2, P6 ;  /* 0x0000000c0b09c211 */ /* 0x000fe200030f1418 */
[----:B------:R-:W-:-:S04]  /*18ce0*/  VIADD R24, R212, 0x20 ;  /* 0x00000020d4187836 */ /* 0x000fc80000000000 */
[-C--:B------:R-:W-:Y:S01]  /*18cf0*/  @!P2 LEA R10, P6, R13, R4.reuse, 0x2 ;  /* 0x000000040d0aa211 */ /* 0x080fe200078c10ff */
[----:B------:R0:W-:Y:S01]  /*18d00*/  @!P3 ST.E.64 desc[UR40][R2.64], R34 ;  /* 0x000000220200b985 */ /* 0x0001e2000c101b28 */
[----:B------:R-:W-:Y:S02]  /*18d10*/  ISETP.GE.AND P3, PT, R211, UR4, PT ;  /* 0x00000004d3007c0c */ /* 0x000fe4000bf66270 */
[----:B------:R-:W-:Y:S01]  /*18d20*/  SHF.R.S32.HI R24, RZ, 0x1f, R24 ;  /* 0x0000001fff187819 */ /* 0x000fe20000011418 */
[----:B------:R1:W-:Y:S01]  /*18d30*/  @!P4 ST.E.64 desc[UR40][R8.64], R38 ;  /* 0x000000260800c985 */ /* 0x0003e2000c101b28 */
[----:B0-----:R-:W-:-:S04]  /*18d40*/  @!P0 LEA R2, P4, R14, R4, 0x2 ;  /* 0x000000040e028211 */ /* 0x001fc800078810ff */
[----:B------:R-:W-:Y:S01]  /*18d50*/  @!P0 LEA.HI.X R3, R14, R12, R24, 0x2, P4 ;  /* 0x0000000c0e038211 */ /* 0x000fe200020f1418 */
[C---:B------:R-:W-:Y:S01]  /*18d60*/  VIADD R24, R212.reuse, 0x28 ;  /* 0x00000028d4187836 */ /* 0x040fe20000000000 */
[C---:B-1----:R-:W-:Y:S01]  /*18d70*/  @!P1 LEA R8, P5, R15.reuse, R4, 0x2 ;  /* 0x000000040f089211 */ /* 0x042fe200078a10ff */
[----:B------:R-:W-:Y:S01]  /*18d80*/  VIADD R14, R212, 0x30 ;  /* 0x00000030d40e7836 */ /* 0x000fe20000000000 */
[----:B------:R-:W-:Y:S01]  /*18d90*/  ISETP.GE.AND P4, PT, R208, UR4, PT ;  /* 0x00000004d0007c0c */ /* 0x000fe2000bf86270 */
[----:B------:R0:W-:Y:S01]  /*18da0*/  @!P0 ST.E.64 desc[UR40][R2.64], R42 ;  /* 0x0000002a02008985 */ /* 0x0001e2000c101b28 */
[----:B------:R-:W-:Y:S02]  /*18db0*/  SHF.R.S32.HI R24, RZ, 0x1f, R24 ;  /* 0x0000001fff187819 */ /* 0x000fe40000011418 */
[----:B------:R-:W-:Y:S02]  /*18dc0*/  SHF.R.S32.HI R14, RZ, 0x1f, R14 ;  /* 0x0000001fff0e7819 */ /* 0x000fe4000001140e */
[----:B------:R-:W-:-:S02]  /*18dd0*/  @!P1 LEA.HI.X R9, R15, R12, R24, 0x2, P5 ;  /* 0x0000000c0f099211 */ /* 0x000fc400028f1418 */
[----:B------:R-:W-:Y:S02]  /*18de0*/  ISETP.GE.AND P5, PT, R206, UR4, PT ;  /* 0x00000004ce007c0c */ /* 0x000fe4000bfa6270 */
[----:B------:R-:W-:Y:S01]  /*18df0*/  @!P2 LEA.HI.X R11, R13, R12, R14, 0x2, P6 ;  /* 0x0000000c0d0ba211 */ /* 0x000fe200030f140e */
[----:B------:R1:W-:Y:S01]  /*18e00*/  @!P1 ST.E.64 desc[UR40][R8.64], R46 ;  /* 0x0000002e08009985 */ /* 0x0003e2000c101b28 */
[----:B------:R-:W-:Y:S02]  /*18e10*/  ISETP.GE.AND P0, PT, R204, UR4, PT ;  /* 0x00000004cc007c0c */ /* 0x000fe4000bf06270 */
[----:B------:R-:W-:Y:S01]  /*18e20*/  ISETP.GE.AND P1, PT, R202, UR4, PT ;  /* 0x00000004ca007c0c */ /* 0x000fe2000bf26270 */
[----:B------:R2:W-:Y:S01]  /*18e30*/  @!P2 ST.E.64 desc[UR40][R10.64], R50 ;  /* 0x000000320a00a985 */ /* 0x0005e2000c101b28 */
[----:B0-----:R-:W-:-:S04]  /*18e40*/  @!P3 LEA R2, P6, R211, R4, 0x2 ;  /* 0x00000004d302b211 */ /* 0x001fc800078c10ff */
[----:B------:R-:W-:Y:S02]  /*18e50*/  @!P3 LEA.HI.X R3, R211, R12, R213, 0x2, P6 ;  /* 0x0000000cd303b211 */ /* 0x000fe400030f14d5 */
[----:B-1----:R-:W-:-:S03]  /*18e60*/  @!P4 LEA R8, P2, R208, R4, 0x2 ;  /* 0x00000004d008c211 */ /* 0x002fc600078410ff */
[----:B------:R0:W-:Y:S01]  /*18e70*/  @!P3 ST.E.64 desc[UR40][R2.64], R54 ;  /* 0x000000360200b985 */ /* 0x0001e2000c101b28 */
[----:B------:R-:W-:Y:S02]  /*18e80*/  ISETP.GE.AND P3, PT, R198, UR4, PT ;  /* 0x00000004c6007c0c */ /* 0x000fe4000bf66270 */
[----:B--2---:R-:W-:Y:S02]  /*18e90*/  @!P5 LEA R10, P6, R206, R4, 0x2 ;  /* 0x00000004ce0ad211 */ /* 0x004fe400078c10ff */
[-C--:B------:R-:W-:Y:S02]  /*18ea0*/  @!P4 LEA.HI.X R9, R208, R12.reuse, R210, 0x2, P2 ;  /* 0x0000000cd009c211 */ /* 0x080fe400010f14d2 */
[----:B------:R-:W-:Y:S02]  /*18eb0*/  ISETP.GE.AND P2, PT, R200, UR4, PT ;  /* 0x00000004c8007c0c */ /* 0x000fe4000bf46270 */
[----:B------:R-:W-:Y:S01]  /*18ec0*/  @!P5 LEA.HI.X R11, R206, R12, R207, 0x2, P6 ;  /* 0x0000000cce0bd211 */ /* 0x000fe200030f14cf */
[----:B------:R1:W-:Y:S01]  /*18ed0*/  @!P4 ST.E.64 desc[UR40][R8.64], R58 ;  /* 0x0000003a0800c985 */ /* 0x0003e2000c101b28 */
[----:B------:R-:W-:-:S03]  /*18ee0*/  ISETP.GE.AND P4, PT, R186, UR4, PT ;  /* 0x00000004ba007c0c */ /* 0x000fc6000bf86270 */
[----:B------:R2:W-:Y:S01]  /*18ef0*/  @!P5 ST.E.64 desc[UR40][R10.64], R62 ;  /* 0x0000003e0a00d985 */ /* 0x0005e2000c101b28 */
[----:B0-----:R-:W-:-:S04]  /*18f00*/  @!P0 LEA R2, P6, R204, R4, 0x2 ;  /* 0x00000004cc028211 */ /* 0x001fc800078c10ff */
[----:B------:R-:W-:Y:S02]  /*18f10*/  @!P0 LEA.HI.X R3, R204, R12, R205, 0x2, P6 ;  /* 0x0000000ccc038211 */ /* 0x000fe400030f14cd */
[----:B-1----:R-:W-:-:S03]  /*18f20*/  @!P1 LEA R8, P5, R202, R4, 0x2 ;  /* 0x00000004ca089211 */ /* 0x002fc600078a10ff */
        /* <DEDUP_REMOVED lines=16> */
[----:B------:R0:W-:Y:S01]  /*19030*/  @!P4 ST.E.64 desc[UR40][R8.64], R82 ;  /* 0x000000520800c985 */ /* 0x0001e2000c101b28 */
[----:B------:R-:W-:Y:S02]  /*19040*/  ISETP.GE.AND P4, PT, R172, UR4, PT ;  /* 0x00000004ac007c0c */ /* 0x000fe4000bf86270 */
[----:B------:R-:W-:Y:S02]  /*19050*/  @!P5 LEA.HI.X R11, R182, R12, R183, 0x2, P6 ;  /* 0x0000000cb60bd211 */ /* 0x000fe400030f14b7 */
[----:B-1----:R-:W-:-:S03]  /*19060*/  @!P2 LEA R2, P6, R180, R4, 0x2 ;  /* 0x00000004b402a211 */ /* 0x002fc600078c10ff */
        /* <DEDUP_REMOVED lines=52> */
[----:B------:R-:W-:-:S03]  /*193b0*/  @!P5 LEA.HI.X R15, R152, R12, R153, 0x2, P3 ;  /* 0x0000000c980fd211 */ /* 0x000fc600018f1499 */
[----:B------:R0:W-:Y:S04]  /*193c0*/  @!P1 ST.E.64 desc[UR40][R2.64], R138 ;  /* 0x0000008a02009985 */ /* 0x0001e8000c101b28 */
[----:B------:R0:W-:Y:S01]  /*193d0*/  @!P0 ST.E.64 desc[UR40][R10.64], R142 ;  /* 0x0000008e0a008985 */ /* 0x0001e2000c101b28 */
[----:B------:R-:W-:-:S03]  /*193e0*/  ISETP.GE.AND P0, PT, R20, UR4, PT ;  /* 0x0000000414007c0c */ /* 0x000fc6000bf06270 */
[----:B------:R0:W-:Y:S10]  /*193f0*/  @!P5 ST.E.64 desc[UR40][R14.64], R146 ;  /* 0x000000920e00d985 */ /* 0x0001f4000c101b28 */
[----:B------:R-:W-:Y:S05]  /*19400*/  @P0 BRA `(.L_x_8730) ;  /* 0x0000001000180947 */ /* 0x000fea0003800000 */
[----:B0-----:R-:W-:-:S04]  /*19410*/  LEA R2, P0, R20, R4, 0x2 ;  /* 0x0000000414027211 */ /* 0x001fc800078010ff */
[----:B------:R-:W-:-:S05]  /*19420*/  LEA.HI.X R3, R20, R12, R21, 0x2, P0 ;  /* 0x0000000c14037211 */ /* 0x000fca00000f1415 */
[----:B------:R0:W-:Y:S01]  /*19430*/  ST.E.64 desc[UR40][R2.64], R150 ;  /* 0x0000009602007985 */ /* 0x0001e2000c101b28 */
[----:B------:R-:W-:Y:S05]  /*19440*/  BRA `(.L_x_8730) ;  /* 0x0000001000087947 */ /* 0x000fea0003800000 */
.L_x_8724:
[----:B0-----:R-:W3:Y:S01]  /*19450*/  LDL.LU R4, [R1+0x5c] ;  /* 0x00005c0001047983 */ /* 0x001ee20000300800 */
[----:B------:R-:W-:Y:S01]  /*19460*/  ULDC.64 UR6, c[0x0][0xd08] ;  /* 0x0003420000067ab9 */ /* 0x000fe20000000a00 */
[----:B------:R-:W-:Y:S02]  /*19470*/  ULDC.64 UR4, c[0x0][0xd00] ;  /* 0x0003400000047ab9 */ /* 0x000fe40000000a00 */
[----:B------:R-:W4:Y:S04]  /*19480*/  LDL.LU R0, [R1+0x60] ;  /* 0x0000600001007983 */ /* 0x000f280000300800 */
[----:B-12---:R-:W2:Y:S01]  /*19490*/  LDL R10, [R1+0x54] ;  /* 0x00005400010a7983 */ /* 0x006ea20000100800 */
[----:B------:R-:W-:Y:S01]  /*194a0*/  ISETP.NE.U32.AND P1, PT, RZ, UR6, PT ;  /* 0x00000006ff007c0c */ /* 0x000fe2000bf25070 */
[----:B------:R-:W-:Y:S01]  /*194b0*/  IMAD.MOV.U32 R25, RZ, RZ, RZ ;  /* 0x000000ffff197224 */ /* 0x000fe200078e00ff */
[----:B------:R-:W-:-:S02]  /*194c0*/  ISETP.NE.U32.AND P0, PT, RZ, UR4, PT ;  /* 0x00000004ff007c0c */ /* 0x000fc4000bf05070 */
[----:B------:R-:W-:Y:S02]  /*194d0*/  ISETP.NE.AND.EX P1, PT, RZ, UR7, PT, P1 ;  /* 0x00000007ff007c0c */ /* 0x000fe4000bf25310 */
[----:B------:R-:W-:Y:S02]  /*194e0*/  ISETP.NE.AND.EX P0, PT, RZ, UR5, PT, P0 ;  /* 0x00000005ff007c0c */ /* 0x000fe4000bf05300 */
[----:B---3-5:R-:W-:-:S04]  /*194f0*/  IADD3 R2, P2, R4, UR4, RZ ;  /* 0x0000000404027c10 */ /* 0x028fc8000ff5e0ff */
[----:B----4-:R-:W-:-:S05]  /*19500*/  IADD3.X R3, R0, UR5, RZ, P2, !PT ;  /* 0x0000000500037c10 */ /* 0x010fca00097fe4ff */
[----:B------:R-:W-:Y:S01]  /*19510*/  @P1 IADD3 R8, P2, R4, UR6, RZ ;  /* 0x0000000604081c10 */ /* 0x000fe2000ff5e0ff */
[----:B------:R-:W-:Y:S01]  /*19520*/  ULDC UR4, c[0x0][0xb88] ;  /* 0x0002e20000047ab9 */ /* 0x000fe20000000800 */
[----:B------:R0:W5:Y:S02]  /*19530*/  @P0 LDG.E R25, desc[UR40][R2.64] ;  /* 0x0000002802190981 */ /* 0x000164000c1e1900 */
[----:B------:R-:W-:Y:S01]  /*19540*/  @P1 IADD3.X R9, R0, UR7, RZ, P2, !PT ;  /* 0x0000000700091c10 */ /* 0x000fe200097fe4ff */
[----:B------:R-:W-:-:S06]  /*19550*/  IMAD.U32 R0, RZ, RZ, UR4 ;  /* 0x00000004ff007e24 */ /* 0x000fcc000f8e00ff */
[----:B------:R0:W5:Y:S01]  /*19560*/  @P1 LDG.E R0, desc[UR40][R8.64] ;  /* 0x0000002808001981 */ /* 0x000162000c1e1900 */
[----:B--2---:R-:W-:Y:S01]  /*19570*/  ISETP.NE.AND P2, PT, R10, RZ, PT ;  /* 0x000000ff0a00720c */ /* 0x004fe20003f45270 */
[----:B------:R-:W1:-:S12]  /*19580*/  S2R R4, SR_TID.X ;  /* 0x0000000000047919 */ /* 0x000e580000002100 */
[----:B------:R-:W2:Y:S01]  /*19590*/  @!P2 LDC R10, c[0x0][0xbd4] ;  /* 0x0002f500ff0aab82 */ /* 0x000ea20000000800 */
[----:B-1----:R-:W-:Y:S01]  /*195a0*/  VIADD R30, R4, 0xffffff80 ;  /* 0xffffff80041e7836 */ /* 0x002fe20000000000 */
[----:B--2---:R0:W-:Y:S01]  /*195b0*/  @!P2 STL [R1+0x54], R10 ;  /* 0x0000540a0100a387 */ /* 0x0041e20000100800 */
[----:B------:R-:W-:-:S03]  /*195c0*/  ISETP.GT.AND P2, PT, R10, 0x1, PT ;  /* 0x000000010a00780c */ /* 0x000fc60003f44270 */
[----:B------:R-:W-:Y:S01]  /*195d0*/  ISETP.GT.AND P3, PT, R30, 0x3f, PT ;  /* 0x0000003f1e00780c */ /* 0x000fe20003f64270 */
[----:B------:R-:W-:-:S12]  /*195e0*/  @P1 BRA `(.L_x_8733) ;  /* 0x0000000000101947 */ /* 0x000fd80003800000 */
[----:B------:R-:W-:Y:S05]  /*195f0*/  @!P0 BRA `(.L_x_8733) ;  /* 0x00000000000c8947 */ /* 0x000fea0003800000 */
[----:B0-----:R-:W2:Y:S04]  /*19600*/  LDG.E R9, desc[UR40][R2.64] ;  /* 0x0000002802097981 */ /* 0x001ea8000c1e1900 */
[----:B-----5:R-:W2:Y:S02]  /*19610*/  LDG.E R0, desc[UR40][R2.64+0x4] ;  /* 0x0000042802007981 */ /* 0x020ea4000c1e1900 */
[----:B--2---:R-:W-:-:S07]  /*19620*/  IMAD.IADD R0, R0, 0x1, -R9 ;  /* 0x0000000100007824 */ /* 0x004fce00078e0a09 */
.L_x_8733:
[----:B0-----:R-:W2:Y:S04]  /*19630*/  LDL.LU R3, [R1+0x58] ;  /* 0x0000580001037983 */ /* 0x001ea80000300800 */
[----:B------:R-:W3:Y:S01]  /*19640*/  LDL.LU R2, [R1+0x6c] ;  /* 0x00006c0001027983 */ /* 0x000ee20000300800 */
[----:B------:R-:W-:Y:S01]  /*19650*/  BSSY B1, `(.L_x_8734) ;  /* 0x0000037000017945 */ /* 0x000fe20003800000 */
[----:B-----5:R-:W-:Y:S02]  /*19660*/  SHF.R.S32.HI R26, RZ, 0x1f, R25 ;  /* 0x0000001fff1a7819 */ /* 0x020fe40000011419 */
[----:B--2---:R-:W-:Y:S02]  /*19670*/  SEL R33, R3, RZ, !P0 ;  /* 0x000000ff03217207 */ /* 0x004fe40004000000 */
[----:B---3--:R-:W-:Y:S01]  /*19680*/  SEL R28, R2, RZ, !P0 ;  /* 0x000000ff021c7207 */ /* 0x008fe20004000000 */
[----:B------:R-:W-:Y:S06]  /*19690*/  @P3 BRA `(.L_x_8735) ;  /* 0x0000000000c83947 */ /* 0x000fec0003800000 */
[----:B------:R-:W0:Y:S01]  /*196a0*/  S2R R35, SR_TID.X ;  /* 0x0000000000237919 */ /* 0x000e220000002100 */
[----:B------:R-:W1:Y:S02]  /*196b0*/  LDC R37, c[0x0][0xce8] ;  /* 0x00033a00ff257b82 */ /* 0x000e640000000800 */
[----:B-1----:R-:W-:Y:S01]  /*196c0*/  IMAD R2, R0, R37, RZ ;  /* 0x0000002500027224 */ /* 0x002fe200078e02ff */
[----:B0-----:R-:W-:-:S04]  /*196d0*/  IADD3 R35, R214, -0x80, R35 ;  /* 0xffffff80d6237810 */ /* 0x001fc80007ffe023 */
        /* <DEDUP_REMOVED lines=46> */
.L_x_8735:
[----:B------:R-:W-:Y:S05]  /*199c0*/  BSYNC B1 ;  /* 0x0000000000017941 */ /* 0x000fea0003800000 */
.L_x_8734:
[----:B------:R-:W-:Y:S05]  /*199d0*/  @P2 BRA `(.L_x_8730) ;  /* 0x0000000800a42947 */ /* 0x000fea0003800000 */
[----:B0-----:R-:W0:Y:S01]  /*199e0*/  LDC R13, c[0x0][0xce8] ;  /* 0x00033a00ff0d7b82 */ /* 0x001e220000000800 */
[----:B------:R-:W-:Y:S01]  /*199f0*/  ULDC.64 UR4, c[0x0][0xba0] ;  /* 0x0002e80000047ab9 */ /* 0x000fe20000000a00 */
[----:B------:R-:W-:Y:S01]  /*19a00*/  SHF.R.S32.HI R9, RZ, 0x1f, R30 ;  /* 0x0000001fff097819 */ /* 0x000fe2000001141e */
[----:B------:R-:W-:Y:S01]  /*19a10*/  IMAD R4, R26, UR4, RZ ;  /* 0x000000041a047c24 */ /* 0x000fe2000f8e02ff */
[----:B------:R-:W-:Y:S01]  /*19a20*/  BSSY B1, `(.L_x_8736) ;  /* 0x0000080000017945 */ /* 0x000fe20003800000 */
[----:B------:R-:W-:Y:S01]  /*19a30*/  IMAD.WIDE.U32 R2, R25, UR4, RZ ;  /* 0x0000000419027c25 */ /* 0x000fe2000f8e00ff */
[----:B------:R-:W-:-:S03]  /*19a40*/  LEA.HI R9, R9, R30, RZ, 0x3 ;  /* 0x0000001e09097211 */ /* 0x000fc600078f18ff */
[----:B------:R-:W-:Y:S01]  /*19a50*/  IMAD R25, R25, UR5, R4 ;  /* 0x0000000519197c24 */ /* 0x000fe2000f8e0204 */
[----:B------:R-:W-:Y:S01]  /*19a60*/  LOP3.LUT R11, R9, 0xfffffff8, RZ, 0xc0, !PT ;  /* 0xfffffff8090b7812 */ /* 0x000fe200078ec0ff */
[----:B------:R-:W1:Y:S01]  /*19a70*/  LDC R4, c[0x0][0xbc8] ;  /* 0x0002f200ff047b82 */ /* 0x000e620000000800 */
[----:B------:R-:W-:Y:S01]  /*19a80*/  ULDC.64 UR4, c[0x0][0xbe8] ;  /* 0x0002fa0000047ab9 */ /* 0x000fe20000000a00 */
[----:B------:R-:W-:Y:S01]  /*19a90*/  IMAD.IADD R3, R3, 0x1, R25 ;  /* 0x0000000103037824 */ /* 0x000fe200078e0219 */
[----:B------:R-:W-:Y:S01]  /*19aa0*/  SHF.R.S32.HI R25, RZ, 0x3, R9 ;  /* 0x00000003ff197819 */ /* 0x000fe20000011409 */
[----:B------:R-:W-:Y:S02]  /*19ab0*/  IMAD.IADD R30, R30, 0x1, -R11 ;  /* 0x000000011e1e7824 */ /* 0x000fe400078e0a0b */
[----:B------:R-:W-:-:S04]  /*19ac0*/  IMAD.WIDE.U32 R2, R186, UR4, R2 ;  /* 0x00000004ba027c25 */ /* 0x000fc8000f8e0002 */
[----:B------:R-:W-:Y:S01]  /*19ad0*/  IMAD R3, R186, UR5, R3 ;  /* 0x00000005ba037c24 */ /* 0x000fe2000f8e0203 */
[----:B------:R-:W-:Y:S01]  /*19ae0*/  ULDC.64 UR4, c[0x0][0xbf0] ;  /* 0x0002fc0000047ab9 */ /* 0x000fe20000000a00 */
[----:B------:R-:W-:Y:S01]  /*19af0*/  VIADD R41, R195, 0x40 ;  /* 0x00000040c3297836 */ /* 0x000fe20000000000 */
[----:B0-----:R-:W-:Y:S01]  /*19b00*/  ISETP.NE.AND P0, PT, R13, 0x1, PT ;  /* 0x000000010d00780c */ /* 0x001fe20003f05270 */
[----:B------:R-:W-:Y:S02]  /*19b10*/  IMAD R11, R30, 0x20, R25 ;  /* 0x000000201e0b7824 */ /* 0x000fe400078e0219 */
[----:B------:R-:W-:Y:S02]  /*19b20*/  IMAD R8, R28, UR4, RZ ;  /* 0x000000041c087c24 */ /* 0x000fe4000f8e02ff */
[----:B------:R-:W-:Y:S02]  /*19b30*/  IMAD.IADD R10, R214, 0x1, R11 ;  /* 0x00000001d60a7824 */ /* 0x000fe400078e020b */
[----:B------:R-:W-:-:S02]  /*19b40*/  IMAD R9, R33, UR5, R8 ;  /* 0x0000000521097c24 */ /* 0x000fc4000f8e0208 */
[----:B------:R-:W-:Y:S01]  /*19b50*/  IMAD.WIDE.U32 R2, R33, UR4, R2 ;  /* 0x0000000421027c25 */ /* 0x000fe2000f8e0002 */
[----:B------:R-:W-:Y:S01]  /*19b60*/  ULDC.64 UR4, c[0x0][0xbe0] ;  /* 0x0002f80000047ab9 */ /* 0x000fe20000000a00 */
[-C--:B-1----:R-:W-:Y:S02]  /*19b70*/  ISETP.GE.AND P1, PT, R41, R4.reuse, PT ;  /* 0x000000042900720c */ /* 0x082fe40003f26270 */
[----:B------:R-:W0:Y:S01]  /*19b80*/  @P0 LDC R15, c[0x0][0xcec] ;  /* 0x00033b00ff0f0b82 */ /* 0x000e220000000800 */
[----:B------:R-:W-:Y:S01]  /*19b90*/  VIADD R39, R195, 0x80 ;  /* 0x00000080c3277836 */ /* 0x000fe20000000000 */
[----:B------:R-:W-:Y:S01]  /*19ba0*/  SEL R12, RZ, 0xffffffff, P1 ;  /* 0xffffffffff0c7807 */ /* 0x000fe20000800000 */
[----:B------:R-:W-:Y:S01]  /*19bb0*/  IMAD.IADD R3, R3, 0x1, R9 ;  /* 0x0000000103037824 */ /* 0x000fe200078e0209 */
[-C--:B------:R-:W-:Y:S01]  /*19bc0*/  ISETP.GE.AND P2, PT, R195, R4.reuse, PT ;  /* 0x00000004c300720c */ /* 0x080fe20003f46270 */
[----:B------:R-:W-:Y:S01]  /*19bd0*/  IMAD.MOV.U32 R9, RZ, RZ, R10 ;  /* 0x000000ffff097224 */ /* 0x000fe200078e000a */
[-C--:B------:R-:W-:Y:S01]  /*19be0*/  ISETP.GE.AND P1, PT, R39, R4.reuse, PT ;  /* 0x000000042700720c */ /* 0x080fe20003f26270 */
[----:B------:R-:W-:Y:S01]  /*19bf0*/  IMAD.SHL.U32 R12, R12, 0x2, RZ ;  /* 0x000000020c0c7824 */ /* 0x000fe200078e00ff */
[----:B------:R-:W1:Y:S01]  /*19c00*/  @P0 LDC R21, c[0x0][0xcf0] ;  /* 0x00033c00ff150b82 */ /* 0x000e620000000800 */
[C---:B------:R-:W-:Y:S01]  /*19c10*/  VIADD R37, R195.reuse, 0xc0 ;  /* 0x000000c0c3257836 */ /* 0x040fe20000000000 */
[----:B------:R-:W-:Y:S01]  /*19c20*/  SEL R11, RZ, 0x1, P2 ;  /* 0x00000001ff0b7807 */ /* 0x000fe20001000000 */
[----:B------:R-:W-:Y:S01]  /*19c30*/  VIADD R35, R195, 0x100 ;  /* 0x00000100c3237836 */ /* 0x000fe20000000000 */
[----:B------:R-:W-:Y:S01]  /*19c40*/  SEL R14, RZ, 0xffffffff, P1 ;  /* 0xffffffffff0e7807 */ /* 0x000fe20000800000 */
[----:B------:R-:W-:Y:S01]  /*19c50*/  IMAD.IADD R214, R25, 0x1, R214 ;  /* 0x0000000119d67824 */ /* 0x000fe200078e02d6 */
[----:B------:R-:W-:Y:S01]  /*19c60*/  LOP3.LUT R12, R12, 0x2, R11, 0xe2, !PT ;  /* 0x000000020c0c7812 */ /* 0x000fe200078ee20b */
[----:B------:R-:W-:Y:S01]  /*19c70*/  IMAD R25, R0, R13, RZ ;  /* 0x0000000d00197224 */ /* 0x000fe200078e02ff */
[----:B------:R-:W-:Y:S01]  /*19c80*/  ISETP.GE.AND P1, PT, R35, R4, PT ;  /* 0x000000042300720c */ /* 0x000fe20003f26270 */
[----:B------:R-:W-:-:S02]  /*19c90*/  VIADD R32, R195, 0x140 ;  /* 0x00000140c3207836 */ /* 0x000fc40000000000 */
[C---:B------:R-:W-:Y:S02]  /*19ca0*/  VIADD R29, R195.reuse, 0x180 ;  /* 0x00000180c31d7836 */ /* 0x040fe40000000000 */
[C---:B------:R-:W-:Y:S02]  /*19cb0*/  VIADD R24, R195.reuse, 0x1c0 ;  /* 0x000001c0c3187836 */ /* 0x040fe40000000000 */
[----:B------:R-:W-:Y:S02]  /*19cc0*/  VIADD R27, R195, 0x1c0 ;  /* 0x000001c0c31b7836 */ /* 0x000fe40000000000 */
[----:B0-----:R-:W-:Y:S01]  /*19cd0*/  @P0 IMAD.HI.U32 R8, R10, R15, RZ ;  /* 0x0000000f0a080227 */ /* 0x001fe200078e00ff */
[----:B------:R-:W-:Y:S02]  /*19ce0*/  ISETP.GE.AND P2, PT, R24, R4, PT ;  /* 0x000000041800720c */ /* 0x000fe40003f46270 */
[----:B------:R-:W-:Y:S01]  /*19cf0*/  SHF.R.S32.HI R27, RZ, 0x1f, R27 ;  /* 0x0000001fff1b7819 */ /* 0x000fe2000001141b */
[----:B------:R-:W-:-:S02]  /*19d00*/  IMAD.SHL.U32 R15, R14, 0x4, RZ ;  /* 0x000000040e0f7824 */ /* 0x000fc400078e00ff */
[C---:B------:R-:W-:Y:S01]  /*19d10*/  VIADD R31, R195.reuse, 0x180 ;  /* 0x00000180c31f7836 */ /* 0x040fe20000000000 */
[----:B-1----:R-:W-:Y:S01]  /*19d20*/  @P0 SHF.R.U32.HI R9, RZ, R21, R8 ;  /* 0x00000015ff090219 */ /* 0x002fe20000011608 */
[----:B------:R-:W-:Y:S01]  /*19d30*/  VIADD R34, R195, 0x140 ;  /* 0x00000140c3227836 */ /* 0x000fe20000000000 */
[-C--:B------:R-:W-:Y:S01]  /*19d40*/  ISETP.GE.AND P0, PT, R37, R4.reuse, PT ;  /* 0x000000042500720c */ /* 0x080fe20003f06270 */
[----:B------:R-:W-:Y:S01]  /*19d50*/  VIADD R36, R195, 0x100 ;  /* 0x00000100c3247836 */ /* 0x000fe20000000000 */
[--C-:B------:R-:W-:Y:S01]  /*19d60*/  SHF.R.S32.HI R8, RZ, 0x1f, R9.reuse ;  /* 0x0000001fff087819 */ /* 0x100fe20000011409 */
[----:B------:R-:W-:Y:S01]  /*19d70*/  IMAD.MOV R11, RZ, RZ, -R9 ;  /* 0x000000ffff0b7224 */ /* 0x000fe200078e0a09 */
[----:B------:R-:W-:Y:S01]  /*19d80*/  SEL R0, RZ, 0xffffffff, P0 ;  /* 0xffffffffff007807 */ /* 0x000fe20000000000 */
[----:B------:R-:W-:Y:S01]  /*19d90*/  IMAD.WIDE.U32 R2, R9, UR4, R2 ;  /* 0x0000000409027c25 */ /* 0x000fe2000f8e0002 */
[----:B------:R-:W-:Y:S02]  /*19da0*/  LOP3.LUT R12, R15, 0x4, R12, 0xe2, !PT ;  /* 0x000000040f0c7812 */ /* 0x000fe400078ee20c */
[-C--:B------:R-:W-:Y:S01]  /*19db0*/  ISETP.GE.AND P0, PT, R32, R4.reuse, PT ;  /* 0x000000042000720c */ /* 0x080fe20003f06270 */
[----:B------:R-:W-:Y:S01]  /*19dc0*/  IMAD R8, R8, UR4, RZ ;  /* 0x0000000408087c24 */ /* 0x000fe2000f8e02ff */
[----:B------:R-:W-:Y:S01]  /*19dd0*/  SHF.R.S32.HI R31, RZ, 0x1f, R31 ;  /* 0x0000001fff1f7819 */ /* 0x000fe2000001141f */
[----:B------:R-:W-:Y:S01]  /*19de0*/  IMAD R11, R13, R11, R10 ;  /* 0x0000000b0d0b7224 */ /* 0x000fe200078e020a */
[----:B------:R-:W-:Y:S01]  /*19df0*/  SHF.R.S32.HI R34, RZ, 0x1f, R34 ;  /* 0x0000001fff227819 */ /* 0x000fe20000011422 */
[----:B------:R-:W-:Y:S01]  /*19e00*/  IMAD R13, R9, UR5, R8 ;  /* 0x00000005090d7c24 */ /* 0x000fe2000f8e0208 */
[----:B------:R-:W-:Y:S01]  /*19e10*/  SEL R8, RZ, 0xffffffff, P1 ;  /* 0xffffffffff087807 */ /* 0x000fe20000800000 */
[----:B------:R-:W-:Y:S01]  /*19e20*/  IMAD.SHL.U32 R15, R0, 0x8, RZ ;  /* 0x00000008000f7824 */ /* 0x000fe200078e00ff */
[----:B------:R-:W-:Y:S01]  /*19e30*/  SHF.R.S32.HI R0, RZ, 0x1f, R11 ;  /* 0x0000001fff007819 */ /* 0x000fe2000001140b */
[----:B------:R-:W-:Y:S01]  /*19e40*/  ULDC.64 UR4, c[0x0][0xbd8] ;  /* 0x0002f60000047ab9 */ /* 0x000fe20000000a00 */
[----:B------:R-:W-:Y:S01]  /*19e50*/  IMAD.IADD R3, R3, 0x1, R13 ;  /* 0x0000000103037824 */ /* 0x000fe200078e020d */
[----:B------:R-:W-:Y:S01]  /*19e60*/  SHF.R.S32.HI R36, RZ, 0x1f, R36 ;  /* 0x0000001fff247819 */ /* 0x000fe20000011424 */
        /* <DEDUP_REMOVED lines=13> */
[C---:B------:R-:W-:Y:S01]  /*19f40*/  LEA R14, P1, R2.reuse, UR4, 0x1 ;  /* 0x00000004020e7c11 */ /* 0x040fe2000f8208ff */
[----:B------:R-:W-:Y:S01]  /*19f50*/  VIADD R38, R195, 0xc0 ;  /* 0x000000c0c3267836 */ /* 0x000fe20000000000 */
[----:B------:R-:W-:Y:S01]  /*19f60*/  LOP3.LUT R12, R13, 0x20, R12, 0xe2, !PT ;  /* 0x000000200d0c7812 */ /* 0x000fe200078ee20c */
[C---:B------:R-:W-:Y:S01]  /*19f70*/  VIADD R40, R195.reuse, 0x80 ;  /* 0x00000080c3287836 */ /* 0x040fe20000000000 */
[----:B------:R-:W-:Y:S01]  /*19f80*/  LEA.HI.X R15, R2, UR5, R3, 0x1, P1 ;  /* 0x00000005020f7c11 */ /* 0x000fe200088f0c03 */
[----:B------:R-:W-:Y:S01]  /*19f90*/  VIADD R42, R195, 0x40 ;  /* 0x00000040c32a7836 */ /* 0x000fe20000000000 */
[----:B------:R-:W-:-:S02]  /*19fa0*/  LOP3.LUT R20, R12, R11, RZ, 0xfc, !PT ;  /* 0x0000000b0c147212 */ /* 0x000fc400078efcff */
[----:B------:R-:W-:Y:S01]  /*19fb0*/  SEL R9, RZ, 0x80, P2 ;  /* 0x00000080ff097807 */ /* 0x000fe20001000000 */
[----:B------:R0:W1:Y:S01]  /*19fc0*/  SHFL.IDX PT, R12, R14, RZ, 0x181f ;  /* 0x00181fff0e0c7589 */ /* 0x00006200000e0000 */
[----:B------:R-:W-:Y:S02]  /*19fd0*/  SHF.R.S32.HI R38, RZ, 0x1f, R38 ;  /* 0x0000001fff267819 */ /* 0x000fe40000011426 */
[----:B------:R-:W-:Y:S01]  /*19fe0*/  LOP3.LUT R21, R20, R9, RZ, 0xfc, !PT ;  /* 0x0000000914157212 */ /* 0x000fe200078efcff */
[----:B------:R0:W2:Y:S01]  /*19ff0*/  SHFL.IDX PT, R13, R15, RZ, 0x181f ;  /* 0x00181fff0f0d7589 */ /* 0x0000a200000e0000 */
[----:B------:R-:W-:Y:S02]  /*1a000*/  SHF.R.S32.HI R40, RZ, 0x1f, R40 ;  /* 0x0000001fff287819 */ /* 0x000fe40000011428 */
[----:B------:R-:W-:Y:S01]  /*1a010*/  SHF.R.S32.HI R42, RZ, 0x1f, R42 ;  /* 0x0000001fff2a7819 */ /* 0x000fe2000001142a */
[----:B------:R-:W-:Y:S06]  /*1a020*/  @P0 BRA `(.L_x_8737) ;  /* 0x00000000007c0947 */ /* 0x000fec0003800000 */
        /* <DEDUP_REMOVED lines=31> */
.L_x_8737:
[----:B------:R-:W-:Y:S05]  /*1a220*/  BSYNC B1 ;  /* 0x0000000000017941 */ /* 0x000fea0003800000 */
.L_x_8736:
        /* <DEDUP_REMOVED lines=36> */
.L_x_8730:
[----:B------:R-:W-:Y:S05]  /*1a470*/  BSYNC B0 ;  /* 0x0000000000007941 */ /* 0x000fea0003800000 */
.L_x_8723:
[----:B------:R-:W-:Y:S02]  /*1a480*/  ULDC UR4, c[0x0][0xd3c] ;  /* 0x00034f0000047ab9 */ /* 0x000fe40000000800 */
[----:B------:R-:W-:-:S13]  /*1a490*/  ISETP.GE.AND P0, PT, R7, UR4, PT ;  /* 0x0000000407007c0c */ /* 0x000fda000bf06270 */
[----:B------:R-:W-:Y:S05]  /*1a4a0*/  @!P0 BRA `(.L_x_8738) ;  /* 0xfffffe7400608947 */ /* 0x000fea000383ffff */
[----:B------:R-:W-:Y:S05]  /*1a4b0*/  BRA `(.L_x_8590) ;  /* 0x0000009000887947 */ /* 0x000fea0003800000 */
.L_x_8588:
        /* <DEDUP_REMOVED lines=16> */
.L_x_8739:
        /* <DEDUP_REMOVED lines=43> */
.L_x_8743:
        /* <DEDUP_REMOVED lines=37> */
.L_x_8741:
        /* <DEDUP_REMOVED lines=13> */
.L_x_8744:
        /* <DEDUP_REMOVED lines=62> */
.L_x_8745:
        /* <DEDUP_REMOVED lines=61> */
.L_x_8746:
[----:B------:R-:W-:-:S05]  /*1b340*/  LOP3.LUT R2, RZ, R2, RZ, 0x33, !PT ;  /* 0x00000002ff027212 */ /* 0x000fca00078e33ff */
[----:B------:R-:W-:Y:S01]  /*1b350*/  IMAD.IADD R25, R7, 0x1, R2 ;  /* 0x0000000107197824 */ /* 0x000fe200078e0202 */
[----:B------:R-:W-:Y:S06]  /*1b360*/  BRA `(.L_x_8747) ;  /* 0x00000000000c7947 */ /* 0x000fec0003800000 */
.L_x_8742:
[----:B------:R-:W-:Y:S02]  /*1b370*/  IMAD.MOV.U32 R25, RZ, RZ, RZ ;  /* 0x000000ffff197224 */ /* 0x000fe400078e00ff */
[----:B------:R-:W-:Y:S02]  /*1b380*/  IMAD.U32 R24, RZ, RZ, UR6 ;  /* 0x00000006ff187e24 */ /* 0x000fe4000f8e00ff */
[----:B------:R-:W-:-:S07]  /*1b390*/  IMAD.MOV.U32 R26, RZ, RZ, RZ ;  /* 0x000000ffff1a7224 */ /* 0x000fce00078e00ff */
.L_x_8747:
[----:B------:R-:W-:-:S13]  /*1b3a0*/  ISETP.NE.AND P0, PT, R6, RZ, PT ;  /* 0x000000ff0600720c */ /* 0x000fda0003f05270 */
[----:B------:R-:W0:Y:S01]  /*1b3b0*/  @!P0 S2R R3, SR_CgaCtaId ;  /* 0x0000000000038919 */ /* 0x000e220000008800 */
[----:B------:R-:W-:-:S04]  /*1b3c0*/  @!P0 MOV R2, 0x400 ;  /* 0x0000040000028802 */ /* 0x000fc80000000f00 */
[----:B0-----:R-:W-:-:S05]  /*1b3d0*/  @!P0 LEA R2, R3, R2, 0x18 ;  /* 0x0000000203028211 */ /* 0x001fca00078ec0ff */
[----:B------:R1:W-:Y:S01]  /*1b3e0*/  @!P0 STS.128 [R2+0x388d0], R24 ;  /* 0x0388d01802008388 */ /* 0x0003e20000000c00 */
[----:B------:R-:W-:Y:S06]  /*1b3f0*/  BAR.ARV 0x5, 0x180 ;  /* 0x0146000000007b1d */ /* 0x000fec0000002000 */
.L_x_8740:
[----:B------:R2:W-:Y:S01]  /*1b400*/  STL [R1+0x34], RZ ;  /* 0x000034ff01007387 */ /* 0x0005e20000100800 */
[----:B------:R-:W-:Y:S01]  /*1b410*/  ULDC UR4, c[0x0][0xd3c] ;  /* 0x00034f0000047ab9 */ /* 0x000fe20000000800 */
[----:B------:R-:W-:Y:S01]  /*1b420*/  IMAD.MOV.U32 R28, RZ, RZ, 0x1 ;  /* 0x00000001ff1c7424 */ /* 0x000fe200078e00ff */
[----:B0-----:R-:W-:Y:S01]  /*1b430*/  ISETP.GE.AND P0, PT, R27, UR4, PT ;  /* 0x000000041b007c0c */ /* 0x001fe2000bf06270 */
[----:B------:R-:W-:-:S12]  /*1b440*/  IMAD.MOV.U32 R22, RZ, RZ, RZ ;  /* 0x000000ffff167224 */ /* 0x000fd800078e00ff */
[----:B--2---:R-:W-:Y:S05]  /*1b450*/  @P0 BRA `(.L_x_8748) ;  /* 0x0000007c00c40947 */ /* 0x004fea0003800000 */
[----:B------:R-:W2:Y:S01]  /*1b460*/  LDL R4, [R1+0x10] ;  /* 0x0000100001047983 */ /* 0x000ea20000100800 */
[----:B------:R-:W0:Y:S01]  /*1b470*/  S2UR UR5, SR_CgaCtaId ;  /* 0x00000000000579c3 */ /* 0x000e220000008800 */
[C---:B-1----:R-:W-:Y:S01]  /*1b480*/  IMAD.SHL.U32 R2, R0.reuse, 0x8, RZ ;  /* 0x0000000800027824 */ /* 0x042fe200078e00ff */
        /* <DEDUP_REMOVED lines=10> */
[----:B------:R-:W-:Y:S01]  /*1b530*/  ULDC.64 UR38, c[0x0][0x198] ;  /* 0x0000660000267ab9 */ /* 0x000fe20000000a00 */
[----:B------:R-:W-:Y:S01]  /*1b540*/  IMAD.MOV.U32 R22, RZ, RZ, RZ ;  /* 0x000000ffff167224 */ /* 0x000fe200078e00ff */
[----:B------:R-:W-:Y:S01]  /*1b550*/  LOP3.LUT R36, R3, 0x200, R36, 0xf8, !PT ;  /* 0x0000020003247812 */ /* 0x000fe200078ef824 */
[----:B------:R-:W-:Y:S01]  /*1b560*/  IMAD.MOV.U32 R28, RZ, RZ, 0x1 ;  /* 0x00000001ff1c7424 */ /* 0x000fe200078e00ff */
[----:B------:R-:W-:Y:S01]  /*1b570*/  SHF.R.U32.HI R3, RZ, 0x3, R5 ;  /* 0x00000003ff037819 */ /* 0x000fe20000011605 */
[----:B------:R-:W-:-:S03]  /*1b580*/  ULDC UR36, c[0x0][0xc] ;  /* 0x0000030000247ab9 */ /* 0x000fc60000000800 */
[----:B------:R-:W-:Y:S02]  /*1b590*/  LOP3.LUT R3, R3, 0x70, R0, 0xf8, !PT ;  /* 0x0000007003037812 */ /* 0x000fe400078ef800 */
[C---:B------:R-:W-:Y:S01]  /*1b5a0*/  LOP3.LUT R0, R2.reuse, 0x40, RZ, 0xfc, !PT ;  /* 0x0000004002007812 */ /* 0x040fe200078efcff */
[----:B0-----:R-:W-:Y:S01]  /*1b5b0*/  ULEA UR4, UR5, UR4, 0x18 ;  /* 0x0000000405047291 */ /* 0x001fe2000f8ec03f */
[C---:B------:R-:W-:Y:S02]  /*1b5c0*/  LOP3.LUT R3, R2.reuse, 0xc0, RZ, 0xfc, !PT ;  /* 0x000000c002037812 */ /* 0x040fe400078efcff */
[C---:B------:R-:W-:Y:S02]  /*1b5d0*/  LOP3.LUT R0, R2.reuse, 0x100, RZ, 0xfc, !PT ;  /* 0x0000010002007812 */ /* 0x040fe400078efcff */
[C---:B------:R-:W-:Y:S01]  /*1b5e0*/  LOP3.LUT R3, R2.reuse, 0x180, RZ, 0xfc, !PT ;  /* 0x0000018002037812 */ /* 0x040fe200078efcff */
[----:B------:R-:W-:Y:S01]  /*1b5f0*/  IMAD.U32 R18, RZ, RZ, UR4 ;  /* 0x00000004ff127e24 */ /* 0x000fe2000f8e00ff */
[----:B------:R-:W-:-:S03]  /*1b600*/  LOP3.LUT R0, R2, 0x1c0, RZ, 0xfc, !PT ;  /* 0x000001c002007812 */ /* 0x000fc600078efcff */
[----:B------:R-:W-:Y:S01]  /*1b610*/  IMAD R23, R36, 0x2, R18 ;  /* 0x0000000224177824 */ /* 0x000fe200078e0212 */
[----:B--2---:R-:W-:-:S05]  /*1b620*/  LOP3.LUT R4, R4, 0x2, RZ, 0xfc, !PT ;  /* 0x0000000204047812 */ /* 0x004fca00078efcff */
[----:B------:R0:W-:Y:S04]  /*1b630*/  STL [R1+0x50], R4 ;  /* 0x0000500401007387 */ /* 0x0001e80000100800 */
[----:B------:R1:W-:Y:S01]  /*1b640*/  STL [R1+0x34], RZ ;  /* 0x000034ff01007387 */ /* 0x0003e20000100800 */
[C---:B0-----:R-:W-:Y:S02]  /*1b650*/  LOP3.LUT R4, R2.reuse, 0x80, RZ, 0xfc, !PT ;  /* 0x0000008002047812 */ /* 0x041fe400078efcff */
[----:B-1----:R-:W-:-:S07]  /*1b660*/  LOP3.LUT R4, R2, 0x140, RZ, 0xfc, !PT ;  /* 0x0000014002047812 */ /* 0x002fce00078efcff */
.L_x_8865:
        /* <DEDUP_REMOVED lines=50> */
[----:B---3--:R-:W-:Y:S06]  /*1b990*/  @P2 BRA `(.L_x_8749) ;  /* 0x0000000000142947 */ /* 0x008fec0003800000 */
[----:B------:R-:W-:Y:S05]  /*1b9a0*/  @!P0 BRA `(.L_x_8749) ;  /* 0x0000000000108947 */ /* 0x000fea0003800000 */
[----:B------:R-:W2:Y:S04]  /*1b9b0*/  LDG.E R7, desc[UR40][R2.64] ;  /* 0x0000002802077981 */ /* 0x000ea8000c1e1900 */
[----:B------:R-:W2:Y:S02]  /*1b9c0*/  LDG.E R2, desc[UR40][R2.64+0x4] ;  /* 0x0000042802027981 */ /* 0x000ea4000c1e1900 */
[----:B--2---:R-:W-:-:S05]  /*1b9d0*/  IMAD.IADD R10, R2, 0x1, -R7 ;  /* 0x00000001020a7824 */ /* 0x004fca00078e0a07 */
[----:B------:R1:W-:Y:S02]  /*1b9e0*/  STL [R1+0xc], R10 ;  /* 0x00000c0a01007387 */ /* 0x0003e40000100800 */
.L_x_8749:
        /* <DEDUP_REMOVED lines=14> */
.L_x_8750:
        /* <DEDUP_REMOVED lines=9> */
.L_x_8751:
[----:B0-----:R-:W2:Y:S01]  /*1bb60*/  @P1 LDG.E R2, desc[UR40][R4.64] ;  /* 0x0000002804021981 */ /* 0x001ea2000c1e1900 */
[----:B------:R-:W0:Y:S03]  /*1bb70*/  LDC R3, c[0x0][0x448] ;  /* 0x00011200ff037b82 */ /* 0x000e260000000800 */
[----:B------:R3:W2:Y:S01]  /*1bb80*/  @P1 LDG.E R5, desc[UR40][R4.64+0x4] ;  /* 0x0000042804051981 */ /* 0x0006a2000c1e1900 */
[----:B-----5:R-:W-:Y:S01]  /*1bb90*/  IMAD.IADD R9, R9, 0x1, -R34 ;  /* 0x0000000109097824 */ /* 0x020fe200078e0a22 */
[----:B------:R-:W-:Y:S01]  /*1bba0*/  BSSY B0, `(.L_x_8752) ;  /* 0x0000035000007945 */ /* 0x000fe20003800000 */
[----:B------:R-:W-:Y:S02]  /*1bbb0*/  LOP3.LUT R33, R8, 0xff, RZ, 0xc0, !PT ;  /* 0x000000ff08217812 */ /* 0x000fe400078ec0ff */
[----:B0-----:R-:W-:-:S13]  /*1bbc0*/  ISETP.NE.AND P0, PT, R3, 0x1, PT ;  /* 0x000000010300780c */ /* 0x001fda0003f05270 */
[----:B---3--:R-:W0:Y:S08]  /*1bbd0*/  @P0 LDC R4, c[0x0][0x44c] ;  /* 0x00011300ff040b82 */ /* 0x008e300000000800 */
[----:B------:R-:W3:Y:S01]  /*1bbe0*/  @P0 LDC R3, c[0x0][0x450] ;  /* 0x00011400ff030b82 */ /* 0x000ee20000000800 */
[----:B--2---:R-:W-:Y:S02]  /*1bbf0*/  @P1 IMAD.IADD R6, R5, 0x1, -R2 ;  /* 0x0000000105061824 */ /* 0x004fe400078e0a02 */
[----:B------:R-:W-:-:S02]  /*1bc00*/  IMAD.SHL.U32 R2, R25, 0x40, RZ ;  /* 0x0000004019027824 */ /* 0x000fc400078e00ff */
[----:B------:R-:W-:Y:S02]  /*1bc10*/  IMAD.IADD R26, R9, 0x1, R6 ;  /* 0x00000001091a7824 */ /* 0x000fe400078e0206 */
[----:B------:R-:W-:-:S03]  /*1bc20*/  VIADD R2, R2, 0x3f ;  /* 0x0000003f02027836 */ /* 0x000fc60000000000 */
[----:B------:R-:W-:Y:S01]  /*1bc30*/  IADD3 R7, R26, 0x40, -R10 ;  /* 0x000000401a077810 */ /* 0x000fe20007ffe80a */
[----:B0-----:R-:W-:-:S05]  /*1bc40*/  @P0 IMAD.HI.U32 R4, R2, R4, RZ ;  /* 0x0000000402040227 */ /* 0x001fca00078e00ff */
[----:B---3--:R-:W-:Y:S01]  /*1bc50*/  @P0 SHF.R.U32.HI R2, RZ, R3, R4 ;  /* 0x00000003ff020219 */ /* 0x008fe20000011604 */
[----:B------:R-:W-:-:S04]  /*1bc60*/  VIADD R3, R26, 0x3f ;  /* 0x0000003f1a037836 */ /* 0x000fc80000000000 */
[----:B------:R-:W-:Y:S01]  /*1bc70*/  IMAD.IADD R2, R7, 0x1, R2 ;  /* 0x0000000107027824 */ /* 0x000fe200078e0202 */
[----:B------:R-:W-:-:S04]  /*1bc80*/  SHF.R.S32.HI R4, RZ, 0x1f, R3 ;  /* 0x0000001fff047819 */ /* 0x000fc80000011403 */
[----:B------:R-:W-:Y:S02]  /*1bc90*/  LEA.HI R4, R4, R3, RZ, 0x6 ;  /* 0x0000000304047211 */ /* 0x000fe400078f30ff */
[----:B------:R-:W-:Y:S02]  /*1bca0*/  SHF.R.S32.HI R3, RZ, 0x1f, R2 ;  /* 0x0000001fff037819 */ /* 0x000fe40000011402 */
[----:B------:R-:W-:Y:S02]  /*1bcb0*/  SHF.R.S32.HI R5, RZ, 0x6, R4 ;  /* 0x00000006ff057819 */ /* 0x000fe40000011404 */
[----:B------:R-:W-:Y:S01]  /*1bcc0*/  LEA.HI R3, R3, R2, RZ, 0x6 ;  /* 0x0000000203037211 */ /* 0x000fe200078f30ff */
[----:B------:R-:W-:Y:S01]  /*1bcd0*/  IMAD.MOV.U32 R2, RZ, RZ, RZ ;  /* 0x000000ffff027224 */ /* 0x000fe200078e00ff */
        /* <DEDUP_REMOVED lines=33> */
.L_x_8753:
[----:B------:R-:W-:Y:S05]  /*1bef0*/  BSYNC B0 ;  /* 0x0000000000007941 */ /* 0x000fea0003800000 */
.L_x_8752:
[-C--:B------:R-:W-:Y:S01]  /*1bf00*/  IMAD R3, R33, R2.reuse, RZ ;  /* 0x0000000221037224 */ /* 0x080fe200078e02ff */
        /* <DEDUP_REMOVED lines=23> */
.L_x_8920:
[----:B-1----:R-:W-:Y:S02]  /*1c080*/  ISETP.NE.AND P0, PT, R14, RZ, PT ;  /* 0x000000ff0e00720c */ /* 0x002fe40003f05270 */
[----:B------:R-:W-:-:S11]  /*1c090*/  PLOP3.LUT P6, PT, PT, PT, PT, 0x8, 0x0 ;  /* 0x000000000000781c */ /* 0x000fd60003fce170 */
[----:B------:R-:W-:Y:S05]  /*1c0a0*/  @P0 BRA `(.L_x_8757) ;  /* 0x00000000000c0947 */ /* 0x000fea0003800000 */
[----:B------:R-:W-:-:S03]  /*1c0b0*/  UMOV UR4, 0xffffffff ;  /* 0xffffffff00047882 */ /* 0x000fc60000000000 */
[----:B------:R-:W-:Y:S05]  /*1c0c0*/  BRA.DIV UR4, `(.L_x_8758) ;  /* 0x0000008604e47947 */ /* 0x000fea000b800000 */
[----:B------:R-:W-:-:S13]  /*1c0d0*/  ELECT P6, URZ, PT ;  /* 0x00000000003f782f */ /* 0x000fda00038c0000 */
.L_x_8757:
        /* <DEDUP_REMOVED lines=9> */
.L_x_8923:
[----:B------:R-:W-:Y:S05]  /*1c170*/  BSYNC B1 ;  /* 0x0000000000017941 */ /* 0x000fea0003800000 */
.L_x_8759:
        /* <DEDUP_REMOVED lines=10> */
.L_x_8924:
[----:B------:R-:W-:Y:S05]  /*1c220*/  BSYNC B2 ;  /* 0x0000000000027941 */ /* 0x000fea0003800000 */
.L_x_8763:
        /* <DEDUP_REMOVED lines=9> */
.L_x_8766:
[----:B------:R-:W-:Y:S05]  /*1c2c0*/  BSYNC B2 ;  /* 0x0000000000027941 */ /* 0x000fea0003800000 */
.L_x_8765:
        /* <DEDUP_REMOVED lines=12> */
.L_x_8767:
        /* <DEDUP_REMOVED lines=13> */
.L_x_8925:
[----:B------:R-:W-:Y:S05]  /*1c460*/  BSYNC B2 ;  /* 0x0000000000027941 */ /* 0x000fea0003800000 */
.L_x_8768:
        /* <DEDUP_REMOVED lines=11> */
.L_x_8771:
[----:B------:R-:W-:Y:S05]  /*1c520*/  BSYNC B2 ;  /* 0x0000000000027941 */ /* 0x000fea0003800000 */
.L_x_8770:
        /* <DEDUP_REMOVED lines=9> */
.L_x_8772:
        /* <DEDUP_REMOVED lines=15> */
.L_x_8773:
        /* <DEDUP_REMOVED lines=15> */
.L_x_8774:
        /* <DEDUP_REMOVED lines=15> */
.L_x_8775:
        /* <DEDUP_REMOVED lines=15> */
.L_x_8776:
        /* <DEDUP_REMOVED lines=15> */
.L_x_8777:
        /* <DEDUP_REMOVED lines=15> */
.L_x_8778:
        /* <DEDUP_REMOVED lines=15> */
.L_x_8779:
        /* <DEDUP_REMOVED lines=10> */
.L_x_8762:
[----:B------:R-:W-:Y:S05]  /*1ccf0*/  BSYNC B1 ;  /* 0x0000000000017941 */ /* 0x000fea0003800000 */
.L_x_8761:
        /* <DEDUP_REMOVED lines=9> */
.L_x_8799:
        /* <DEDUP_REMOVED lines=11> */
.L_x_8926:
[----:B------:R-:W-:Y:S05]  /*1ce40*/  BSYNC B2 ;  /* 0x0000000000027941 */ /* 0x000fea0003800000 */
.L_x_8782:
        /* <DEDUP_REMOVED lines=9> */
.L_x_8785:
[----:B------:R-:W-:Y:S05]  /*1cee0*/  BSYNC B2 ;  /* 0x0000000000027941 */ /* 0x000fea0003800000 */
.L_x_8784:
        /* <DEDUP_REMOVED lines=11> */
.L_x_8786:
        /* <DEDUP_REMOVED lines=13> */
.L_x_8927:
[----:B------:R-:W-:Y:S05]  /*1d070*/  BSYNC B2 ;  /* 0x0000000000027941 */ /* 0x000fea0003800000 */
.L_x_8787:
        /* <DEDUP_REMOVED lines=11> */
.L_x_8790:
[----:B------:R-:W-:Y:S05]  /*1d130*/  BSYNC B2 ;  /* 0x0000000000027941 */ /* 0x000fea0003800000 */
.L_x_8789:
        /* <DEDUP_REMOVED lines=9> */
.L_x_8791:
        /* <DEDUP_REMOVED lines=15> */
.L_x_8792:
        /* <DEDUP_REMOVED lines=15> */
.L_x_8793:
        /* <DEDUP_REMOVED lines=15> */
.L_x_8794:
        /* <DEDUP_REMOVED lines=15> */
.L_x_8795:
        /* <DEDUP_REMOVED lines=15> */
.L_x_8796:
        /* <DEDUP_REMOVED lines=15> */
.L_x_8797:
        /* <DEDUP_REMOVED lines=15> */
.L_x_8798:
        /* <DEDUP_REMOVED lines=10> */
.L_x_8781:
[----:B------:R-:W-:Y:S05]  /*1d900*/  BSYNC B1 ;  /* 0x0000000000017941 */ /* 0x000fea0003800000 */
.L_x_8780:
        /* <DEDUP_REMOVED lines=8> */
.L_x_8755:
[----:B------:R-:W-:Y:S05]  /*1d990*/  BSYNC B0 ;  /* 0x0000000000007941 */ /* 0x000fea0003800000 */
.L_x_8754:
        /* <DEDUP_REMOVED lines=46> */
.L_x_8801:
[----:B------:R-:W-:Y:S05]  /*1dc80*/  BSYNC B0 ;  /* 0x0000000000007941 */ /* 0x000fea0003800000 */
.L_x_8800:
        /* <DEDUP_REMOVED lines=23> */
.L_x_8803:
        /* <DEDUP_REMOVED lines=20> */
.L_x_8806:
[----:B------:R-:W-:Y:S05]  /*1df40*/  BSYNC B6 ;  /* 0x0000000000067941 */ /* 0x000fea0003800000 */
.L_x_8805:
        /* <DEDUP_REMOVED lines=20> */
.L_x_8809:
        /* <DEDUP_REMOVED lines=15> */
.L_x_8808:
[----:B------:R-:W-:Y:S05]  /*1e180*/  BSYNC B6 ;  /* 0x0000000000067941 */ /* 0x000fea0003800000 */
.L_x_8807:
[----:B------:R-:W2:Y:S01]  /*1e190*/  LDL R21, [R1+0x30] ;  /* 0x0000300001157983 */ /* 0x000ea20000100800 */
[----:B------:R-:W-:Y:S01]  /*1e1a0*/  ULDC.64 UR4, c[0x0][0xaf0] ;  /* 0x0002bc0000047ab9 */ /* 0x000fe20000000a00 */
[----:B------:R-:W0:Y:S01]  /*1e1b0*/  LDC R9, c[0x0][0x430] ;  /* 0x00010c00ff097b82 */ /* 0x000e220000000800 */
[----:B------:R-:W-:Y:S01]  /*1e1c0*/  ISETP.NE.U32.AND P0, PT, RZ, UR4, PT ;  /* 0x00000004ff007c0c */ /* 0x000fe2000bf05070 */
[----:B------:R-:W1:Y:S03]  /*1e1d0*/  S2R R20, SR_TID.X ;  /* 0x0000000000147919 */ /* 0x000e660000002100 */
[----:B------:R-:W-:-:S13]  /*1e1e0*/  ISETP.NE.AND.EX P0, PT, RZ, UR5, PT, P0 ;  /* 0x00000005ff007c0c */ /* 0x000fda000bf05300 */
[----:B------:R-:W-:Y:S01]  /*1e1f0*/  @P0 IADD3 R2, P1, R31, UR4, RZ ;  /* 0x000000041f020c10 */ /* 0x000fe2000ff3e0ff */
[----:B------:R-:W-:-:S03]  /*1e200*/  ULDC UR4, c[0x0][0x320] ;  /* 0x0000c80000047ab9 */ /* 0x000fc60000000800 */
[----:B------:R-:W-:-:S05]  /*1e210*/  @P0 IADD3.X R3, R32, UR5, RZ, P1, !PT ;  /* 0x0000000520030c10 */ /* 0x000fca0008ffe4ff */
[----:B------:R3:W4:Y:S01]  /*1e220*/  @P0 LDG.E R30, desc[UR40][R2.64] ;  /* 0x00000028021e0981 */ /* 0x000722000c1e1900 */
[----:B-1----:R-:W-:-:S04]  /*1e230*/  LOP3.LUT R20, R20, 0x7f, RZ, 0xc0, !PT ;  /* 0x0000007f14147812 */ /* 0x002fc800078ec0ff */
[----:B------:R-:W-:Y:S02]  /*1e240*/  SHF.R.U32.HI R35, RZ, 0x3, R20 ;  /* 0x00000003ff237819 */ /* 0x000fe40000011614 */
[----:B------:R-:W1:Y:S02]  /*1e250*/  S2R R20, SR_TID.X ;  /* 0x0000000000147919 */ /* 0x000e640000002100 */
[----:B-1----:R-:W-:-:S05]  /*1e260*/  IMAD.SHL.U32 R20, R20, 0x10, RZ ;  /* 0x0000001014147824 */ /* 0x002fca00078e00ff */
[----:B------:R-:W-:Y:S02]  /*1e270*/  LOP3.LUT R20, R35, 0x70, R20, 0xf8, !PT ;  /* 0x0000007023147812 */ /* 0x000fe400078ef814 */
[----:B------:R-:W1:Y:S01]  /*1e280*/  S2R R35, SR_TID.X ;  /* 0x0000000000237919 */ /* 0x000e620000002100 */
[----:B0-----:R-:W-:Y:S01]  /*1e290*/  ISETP.NE.AND P1, PT, R9, 0x1, PT ;  /* 0x000000010900780c */ /* 0x001fe20003f25270 */
[----:B------:R-:W0:-:S12]  /*1e2a0*/  S2R R4, SR_TID.X ;  /* 0x0000000000047919 */ /* 0x000e180000002100 */
[----:B---3--:R-:W3:Y:S08]  /*1e2b0*/  @P1 LDC R3, c[0x0][0x434] ;  /* 0x00010d00ff031b82 */ /* 0x008ef00000000800 */
[----:B------:R-:W5:Y:S01]  /*1e2c0*/  @P1 LDC R2, c[0x0][0x438] ;  /* 0x00010e00ff021b82 */ /* 0x000f620000000800 */
[----:B-1----:R-:W-:-:S05]  /*1e2d0*/  IMAD.SHL.U32 R35, R35, 0x8, RZ ;  /* 0x0000000823237824 */ /* 0x002fca00078e00ff */
[----:B------:R-:W-:-:S04]  /*1e2e0*/  LOP3.LUT R35, R35, 0x38, RZ, 0xc0, !PT ;  /* 0x0000003823237812 */ /* 0x000fc800078ec0ff */
[----:B------:R-:W-:-:S04]  /*1e2f0*/  LOP3.LUT R35, R35, 0x40, RZ, 0xfc, !PT ;  /* 0x0000004023237812 */ /* 0x000fc800078efcff */
[----:B------:R-:W-:Y:S02]  /*1e300*/  ISETP.GE.AND P2, PT, R35, UR4, PT ;  /* 0x0000000423007c0c */ /* 0x000fe4000bf46270 */
[----:B------:R-:W1:Y:S01]  /*1e310*/  S2R R35, SR_TID.X ;  /* 0x0000000000237919 */ /* 0x000e620000002100 */
[----:B0-----:R-:W-:Y:S01]  /*1e320*/  IMAD.SHL.U32 R4, R4, 0x8, RZ ;  /* 0x0000000804047824 */ /* 0x001fe200078e00ff */
[----:B------:R-:W-:-:S04]  /*1e330*/  LOP3.LUT R16, R16, 0xffffffbf, RZ, 0xc0, !PT ;  /* 0xffffffbf10107812 */ /* 0x000fc800078ec0ff */
[----:B------:R-:W-:Y:S02]  /*1e340*/  LOP3.LUT R4, R4, 0x38, RZ, 0xc0, !PT ;  /* 0x0000003804047812 */ /* 0x000fe400078ec0ff */
[----:B------:R-:W-:Y:S02]  /*1e350*/  SEL R8, RZ, 0xffffffff, P2 ;  /* 0xffffffffff087807 */ /* 0x000fe40001000000 */
[----:B------:R-:W-:Y:S02]  /*1e360*/  LOP3.LUT R4, R4, 0x80, RZ, 0xfc, !PT ;  /* 0x0000008004047812 */ /* 0x000fe400078efcff */
[----:B------:R-:W-:Y:S01]  /*1e370*/  @P2 LOP3.LUT R16, R16, 0x40, RZ, 0xfc, !PT ;  /* 0x0000004010102812 */ /* 0x000fe200078efcff */
[----:B------:R-:W-:Y:S01]  /*1e380*/  IMAD.SHL.U32 R8, R8, 0x2, RZ ;  /* 0x0000000208087824 */ /* 0x000fe200078e00ff */
[----:B------:R-:W-:Y:S01]  /*1e390*/  ISETP.GE.AND P2, PT, R4, UR4, PT ;  /* 0x0000000404007c0c */ /* 0x000fe2000bf46270 */
[----:B-1----:R-:W-:-:S05]  /*1e3a0*/  IMAD.SHL.U32 R35, R35, 0x8, RZ ;  /* 0x0000000823237824 */ /* 0x002fca00078e00ff */
[----:B------:R-:W-:-:S04]  /*1e3b0*/  LOP3.LUT R35, R35, 0x38, RZ, 0xc0, !PT ;  /* 0x0000003823237812 */ /* 0x000fc800078ec0ff */
[----:B------:R-:W-:Y:S02]  /*1e3c0*/  LOP3.LUT R35, R35, 0xc0, RZ, 0xfc, !PT ;  /* 0x000000c023237812 */ /* 0x000fe400078efcff */
[----:B------:R-:W-:Y:S02]  /*1e3d0*/  LOP3.LUT R16, R16, 0xffffff7f, RZ, 0xc0, !PT ;  /* 0xffffff7f10107812 */ /* 0x000fe400078ec0ff */
[----:B--2---:R-:W-:Y:S02]  /*1e3e0*/  LEA R31, R21, 0xffffffc0, 0x6 ;  /* 0xffffffc0151f7811 */ /* 0x004fe400078e30ff */
[----:B------:R-:W0:Y:S03]  /*1e3f0*/  S2R R21, SR_TID.X ;  /* 0x0000000000157919 */ /* 0x000e260000002100 */
[----:B------:R-:W-:-:S05]  /*1e400*/  IMAD.IADD R0, R20, 0x1, R31 ;  /* 0x0000000114007824 */ /* 0x000fca00078e021f */
[C---:B------:R-:W-:Y:S01]  /*1e410*/  ISETP.GE.AND P0, PT, R0.reuse, R26, PT ;  /* 0x0000001a0000720c */ /* 0x040fe20003f06270 */
[----:B------:R-:W-:-:S03]  /*1e420*/  IMAD.IADD R0, R0, 0x1, R34 ;  /* 0x0000000100007824 */ /* 0x000fc600078e0222 */
[----:B------:R-:W-:Y:S01]  /*1e430*/  ISETP.GT.U32.OR P0, PT, R20, 0x3f, P0 ;  /* 0x0000003f1400780c */ /* 0x000fe20000704470 */
[----:B---3--:R-:W-:-:S04]  /*1e440*/  @P1 IMAD.HI.U32 R3, R0, R3, RZ ;  /* 0x0000000300031227 */ /* 0x008fc800078e00ff */
[----:B------:R-:W-:Y:S01]  /*1e450*/  IMAD.MOV.U32 R6, RZ, RZ, R0 ;  /* 0x000000ffff067224 */ /* 0x000fe200078e0000 */
[----:B-----5:R-:W-:-:S07]  /*1e460*/  @P1 SHF.R.U32.HI R6, RZ, R2, R3 ;  /* 0x00000002ff061219 */ /* 0x020fce0000011603 */
[----:B------:R-:W1:Y:S01]  /*1e470*/  @!P0 LDC.64 R2, c[0x0][0x428] ;  /* 0x00010a00ff028b82 */ /* 0x000e620000000a00 */
[----:B0-----:R-:W-:-:S05]  /*1e480*/  IMAD.SHL.U32 R21, R21, 0x8, RZ ;  /* 0x0000000815157824 */ /* 0x001fca00078e00ff */
        /* <DEDUP_REMOVED lines=11> */
[----:B-1----:R-:W-:-:S04]  /*1e540*/  @!P0 IMAD R7, R35, R2, RZ ;  /* 0x0000000223078224 */ /* 0x002fc800078e02ff */
        /* <DEDUP_REMOVED lines=47> */
[----:B------:R-:W-:Y:S05]  /*1e840*/  BRA.DIV UR5, `(.L_x_8810) ;  /* 0x0000006205887947 */ /* 0x000fea000b800000 */
.L_x_8930:
[----:B0-----:R-:W2:Y:S01]  /*1e850*/  LDL R0, [R1+0x50] ;  /* 0x0000500001007983 */ /* 0x001ea20000100800 */
[----:B------:R-:W-:Y:S02]  /*1e860*/  ISETP.GT.U32.AND P1, PT, R20, 0x3f, PT ;  /* 0x0000003f1400780c */ /* 0x000fe40003f24070 */
[----:B------:R-:W-:Y:S02]  /*1e870*/  LOP3.LUT R16, R16, 0xfffffeff, RZ, 0xc0, !PT ;  /* 0xfffffeff10107812 */ /* 0x000fe400078ec0ff */
[----:B------:R-:W-:Y:S02]  /*1e880*/  LOP3.LUT R32, R5, R32, RZ, 0xfc, !PT ;  /* 0x0000002005207212 */ /* 0x000fe400078efcff */
[----:B------:R-:W-:-:S07]  /*1e890*/  LOP3.LUT R16, R16, 0xfffffffe, RZ, 0xc0, !PT ;  /* 0xfffffffe10107812 */ /* 0x000fce00078ec0ff */
[----:B------:R-:W-:Y:S02]  /*1e8a0*/  @P1 LOP3.LUT R16, R16, 0x1, RZ, 0xfc, !PT ;  /* 0x0000000110101812 */ /* 0x000fe400078efcff */
[----:B--2---:R-:W-:-:S13]  /*1e8b0*/  ISETP.NE.AND P0, PT, R0, 0x3, PT ;  /* 0x000000030000780c */ /* 0x004fda0003f05270 */
[----:B------:R-:W-:Y:S01]  /*1e8c0*/  @P0 LOP3.LUT R16, R16, 0x100, RZ, 0xfc, !PT ;  /* 0x0000010010100812 */ /* 0x000fe200078efcff */
[----:B------:R-:W-:Y:S06]  /*1e8d0*/  @!P0 BRA `(.L_x_8811) ;  /* 0x0000000000048947 */ /* 0x000fec0003800000 */
[----:B------:R-:W-:Y:S01]  /*1e8e0*/  BPT.TRAP 0x1 ;  /* 0x000000040000795c */ /* 0x000fe20000300000 */
.L_x_8811:
[----:B------:R-:W0:Y:S01]  /*1e8f0*/  S2R R0, SR_TID.X ;  /* 0x0000000000007919 */ /* 0x000e220000002100 */
        /* <DEDUP_REMOVED lines=8> */
.L_x_8931:
[----:B------:R-:W-:Y:S05]  /*1e980*/  BSYNC B0 ;  /* 0x0000000000007941 */ /* 0x000fea0003800000 */
.L_x_8812:
        /* <DEDUP_REMOVED lines=62> */
.L_x_8941:
        /* <DEDUP_REMOVED lines=10> */
.L_x_8815:
        /* <DEDUP_REMOVED lines=11> */
.L_x_8816:
        /* <DEDUP_REMOVED lines=34> */
.L_x_8818:
[----:B------:R-:W-:Y:S05]  /*1f0e0*/  BSYNC B6 ;  /* 0x0000000000067941 */ /* 0x000fea0003800000 */
.L_x_8817:
        /* <DEDUP_REMOVED lines=76> */
[----:B------:R-:W1:Y:S04]  /*1f5b0*/  SHFL.IDX PT, R4, R3, 0x1, 0x181f ;  /* 0x00381f0003047f89 */ /* 0x000e6800000e0000 */
[----:B------:R-:W-:Y:S01]  /*1f5c0*/  SHFL.IDX PT, R3, R3, 0x3, 0x181f ;  /* 0x00781f0003037f89 */ /* 0x000fe200000e0000 */
        /* <DEDUP_REMOVED lines=14> */
[----:B-1----:R0:W-:Y:S02]  /*1f6b0*/  @!P0 LDGSTS.E.BYPASS.LTC128B.128 [R23+0x21400], desc[UR40][R4.64], !P1 ;  /* 0x2140000004178fae */ /* 0x0021e4000c901d68 */
.L_x_8950:
[----:B01----:R-:W-:-:S05]  /*1f6c0*/  VIADD R4, R25, 0x30 ;  /* 0x0000003019047836 */ /* 0x003fca0000000000 */
[----:B------:R-:W-:Y:S01]  /*1f6d0*/  ISETP.GE.AND P0, PT, R4, R2, PT ;  /* 0x000000020400720c */ /* 0x000fe20003f06270 */
[----:B------:R0:W-:-:S12]  /*1f6e0*/  STL [R1+0x2c], R4 ;  /* 0x00002c0401007387 */ /* 0x0001d80000100800 */
[----:B------:R-:W-:-:S05]  /*1f6f0*/  @!P0 LEA R2, P2, R7, R0, 0x1 ;  /* 0x0000000007028211 */ /* 0x000fca00078408ff */
[----:B------:R-:W-:-:S05]  /*1f700*/  @!P0 IMAD.X R3, RZ, RZ, R3, P2 ;  /* 0x000000ffff038224 */ /* 0x000fca00010e0603 */
[----:B------:R-:W-:Y:S01]  /*1f710*/  @!PT LDS RZ, [RZ] ;  /* 0x00000000fffff984 */ /* 0x000fe20000000800 */
[----:B------:R-:W-:Y:S01]  /*1f720*/  @!PT LDS RZ, [RZ] ;  /* 0x00000000fffff984 */ /* 0x000fe20000000800 */
[----:B------:R-:W-:Y:S01]  /*1f730*/  @!PT LDS RZ, [RZ] ;  /* 0x00000000fffff984 */ /* 0x000fe20000000800 */
[----:B------:R0:W-:Y:S01]  /*1f740*/  @!P0 LDGSTS.E.BYPASS.LTC128B.128 [R23+0x21c00], desc[UR40][R2.64], !P1 ;  /* 0x21c0000002178fae */ /* 0x0001e2000c901d68 */
[----:B------:R-:W-:Y:S01]  /*1f750*/  PLOP3.LUT P0, PT, PT, PT, PT, 0x80, 0x0 ;  /* 0x000000000000781c */ /* 0x000fe20003f0f070 */
[----:B------:R-:W-:-:S12]  /*1f760*/  NOP ;  /* 0x0000000000007918 */ /* 0x000fd80000000000 */
.L_x_8820:
        /* <DEDUP_REMOVED lines=28> */
.L_x_8822:
[----:B------:R-:W-:Y:S05]  /*1f930*/  BSYNC B6 ;  /* 0x0000000000067941 */ /* 0x000fea0003800000 */
.L_x_8821:
        /* <DEDUP_REMOVED lines=191> */
.L_x_8960:
[----:B------:R-:W2:Y:S01]  /*20530*/  LDL.LU R3, [R1+0x2c] ;  /* 0x00002c0001037983 */ /* 0x000ea20000300800 */
[----:B------:R-:W-:Y:S01]  /*20540*/  BSSY B0, `(.L_x_8824) ;  /* 0x0000019000007945 */ /* 0x000fe20003800000 */
[----:B--2---:R-:W-:-:S13]  /*20550*/  ISETP.GE.AND P0, PT, R3, R6, PT ;  /* 0x000000060300720c */ /* 0x004fda0003f06270 */
[----:B------:R-:W-:Y:S05]  /*20560*/  @P0 BRA `(.L_x_8825) ;  /* 0x0000000000580947 */ /* 0x000fea0003800000 */
[----:B------:R-:W-:Y:S02]  /*20570*/  LOP3.LUT R0, R0, 0x40, RZ, 0xc0, !PT ;  /* 0x0000004000007812 */ /* 0x000fe400078ec0ff */
[----:B------:R-:W-:Y:S02]  /*20580*/  LOP3.LUT P6, RZ, R16, 0x800, RZ, 0xc0, !PT ;  /* 0x0000080010ff7812 */ /* 0x000fe400078cc0ff */
        /* <DEDUP_REMOVED lines=20> */
.L_x_8825:
[----:B------:R-:W-:Y:S05]  /*206d0*/  BSYNC B0 ;  /* 0x0000000000007941 */ /* 0x000fea0003800000 */
.L_x_8824:
[----:B------:R-:W-:Y:S01]  /*206e0*/  NOP ;  /* 0x0000000000007918 */ /* 0x000fe20000000000 */
[----:B------:R-:W-:-:S13]  /*206f0*/  PLOP3.LUT P0, PT, PT, PT, PT, 0x80, 0x0 ;  /* 0x000000000000781c */ /* 0x000fda0003f0f070 */
.L_x_8826:
        /* <DEDUP_REMOVED lines=18> */
.L_x_8961:
[----:B------:R-:W-:Y:S05]  /*20820*/  BSYNC B0 ;  /* 0x0000000000007941 */ /* 0x000fea0003800000 */
.L_x_8827:
[----:B------:R-:W2:Y:S02]  /*20830*/  LDL R2, [R1+0x50] ;  /* 0x0000500001027983 */ /* 0x000ea40000100800 */
[----:B--2---:R-:W-:-:S13]  /*20840*/  ISETP.NE.AND P0, PT, R2, 0x3, PT ;  /* 0x000000030200780c */ /* 0x004fda0003f05270 */
[----:B------:R-:W-:Y:S05]  /*20850*/  @!P0 BRA `(.L_x_8829) ;  /* 0x0000000000048947 */ /* 0x000fea0003800000 */
[----:B------:R-:W-:Y:S01]  /*20860*/  BPT.TRAP 0x1 ;  /* 0x000000040000795c */ /* 0x000fe20000300000 */
.L_x_8829:
[----:B-1----:R-:W-:Y:S01]  /*20870*/  SHF.L.U32 R0, R28, 0x1f, RZ ;  /* 0x0000001f1c007819 */ /* 0x002fe200000006ff */
[----:B------:R-:W-:Y:S03]  /*20880*/  BSSY B0, `(.L_x_8830) ;  /* 0x0000003000007945 */ /* 0x000fe60003800000 */
[----:B------:R-:W1:Y:S02]  /*20890*/  SYNCS.PHASECHK.TRANS64.TRYWAIT P0, [R26+URZ+0x38860], R0 ;  /* 0x038860001a0075a7 */ /* 0x000e64000800017f */
[----:B-1----:R-:W-:Y:S05]  /*208a0*/  @!P0 BRA `(.L_x_8831) ;  /* 0x00000058001c8947 */ /* 0x002fea0003800000 */
.L_x_8962:
[----:B------:R-:W-:Y:S05]  /*208b0*/  BSYNC B0 ;  /* 0x0000000000007941 */ /* 0x000fea0003800000 */
.L_x_8830:
        /* <DEDUP_REMOVED lines=109> */
.L_x_8972:
        /* <DEDUP_REMOVED lines=34> */
.L_x_8833:
        /* <DEDUP_REMOVED lines=11> */
.L_x_8834:
        /* <DEDUP_REMOVED lines=11> */
.L_x_8849:
[----:B--2---:R-:W2:Y:S01]  /*21310*/  LDL R10, [R1+0x50] ;  /* 0x00005000010a7983 */ /* 0x004ea20000100800 */
[----:B0-----:R-:W0:Y:S01]  /*21320*/  LDC R5, c[0x0][0x430] ;  /* 0x00010c00ff057b82 */ /* 0x001e220000000800 */
[----:B-1----:R-:W1:Y:S01]  /*21330*/  S2R R2, SR_TID.X ;  /* 0x0000000000027919 */ /* 0x002e620000002100 */
[----:B---3--:R-:W3:Y:S01]  /*21340*/  S2R R8, SR_TID.X ;  /* 0x0000000000087919 */ /* 0x008ee20000002100 */
[----:B0-----:R-:W-:Y:S02]  /*21350*/  ISETP.NE.AND P0, PT, R5, 0x1, PT ;  /* 0x000000010500780c */ /* 0x001fe40003f05270 */
[----:B-1----:R-:W-:-:S11]  /*21360*/  LOP3.LUT R2, R2, 0x7f, RZ, 0xc0, !PT ;  /* 0x0000007f02027812 */ /* 0x002fd600078ec0ff */
[----:B------:R-:W0:Y:S01]  /*21370*/  @P0 LDC R6, c[0x0][0x434] ;  /* 0x00010d00ff060b82 */ /* 0x000e220000000800 */
[----:B---3--:R-:W-:Y:S01]  /*21380*/  IMAD.SHL.U32 R8, R8, 0x10, RZ ;  /* 0x0000001008087824 */ /* 0x008fe200078e00ff */
[----:B------:R-:W-:-:S04]  /*21390*/  SHF.R.U32.HI R2, RZ, 0x3, R2 ;  /* 0x00000003ff027819 */ /* 0x000fc80000011602 */
[----:B------:R-:W-:Y:S02]  /*213a0*/  LOP3.LUT R8, R2, 0x70, R8, 0xf8, !PT ;  /* 0x0000007002087812 */ /* 0x000fe400078ef808 */
[----:B------:R-:W1:Y:S02]  /*213b0*/  @P0 LDC R3, c[0x0][0x438] ;  /* 0x00010e00ff030b82 */ /* 0x000e640000000800 */
[----:B------:R-:W-:Y:S01]  /*213c0*/  ISETP.GT.U32.AND P1, PT, R8, 0x3f, PT ;  /* 0x0000003f0800780c */ /* 0x000fe20003f24070 */
[----:B------:R-:W-:-:S04]  /*213d0*/  IMAD R4, R7, 0x40, R34 ;  /* 0x0000004007047824 */ /* 0x000fc800078e0222 */
[----:B------:R-:W-:-:S08]  /*213e0*/  IMAD.IADD R4, R8, 0x1, R4 ;  /* 0x0000000108047824 */ /* 0x000fd000078e0204 */
[----:B------:R-:W3:Y:S01]  /*213f0*/  @!P1 LDC.64 R8, c[0x0][0x428] ;  /* 0x00010a00ff089b82 */ /* 0x000ee20000000a00 */
[----:B0-----:R-:W-:-:S04]  /*21400*/  @P0 IMAD.HI.U32 R6, R4, R6, RZ ;  /* 0x0000000604060227 */ /* 0x001fc800078e00ff */
[----:B------:R-:W-:Y:S01]  /*21410*/  IMAD.MOV.U32 R2, RZ, RZ, R4 ;  /* 0x000000ffff027224 */ /* 0x000fe200078e0004 */
[----:B-1----:R-:W-:-:S05]  /*21420*/  @P0 SHF.R.U32.HI R2, RZ, R3, R6 ;  /* 0x00000003ff020219 */ /* 0x002fca0000011606 */
[----:B------:R-:W-:-:S04]  /*21430*/  IMAD.MOV R3, RZ, RZ, -R2 ;  /* 0x000000ffff037224 */ /* 0x000fc800078e0a02 */
[----:B------:R-:W-:Y:S01]  /*21440*/  IMAD R5, R5, R3, R4 ;  /* 0x0000000305057224 */ /* 0x000fe200078e0204 */
[--C-:B------:R-:W-:Y:S01]  /*21450*/  @!P1 SHF.R.S32.HI R3, RZ, 0x1f, R2.reuse ;  /* 0x0000001fff039819 */ /* 0x100fe20000011402 */
[-C--:B---3--:R-:W-:Y:S02]  /*21460*/  @!P1 IMAD R4, R35, R8.reuse, RZ ;  /* 0x0000000823049224 */ /* 0x088fe400078e02ff */
[----:B------:R-:W-:-:S04]  /*21470*/  @!P1 IMAD.WIDE.U32 R2, R30, R8, R2 ;  /* 0x000000081e029225 */ /* 0x000fc800078e0002 */
[----:B------:R-:W-:Y:S02]  /*21480*/  @!P1 IMAD R4, R30, R9, R4 ;  /* 0x000000091e049224 */ /* 0x000fe400078e0204 */
[----:B------:R-:W0:Y:S02]  /*21490*/  @!P1 LDC.64 R8, c[0x0][0x418] ;  /* 0x00010600ff089b82 */ /* 0x000e240000000a00 */
[----:B------:R-:W-:Y:S02]  /*214a0*/  @!P1 IMAD.IADD R3, R4, 0x1, R3 ;  /* 0x0000000104039824 */ /* 0x000fe400078e0203 */
[----:B------:R-:W-:Y:S02]  /*214b0*/  IMAD.MOV.U32 R4, RZ, RZ, RZ ;  /* 0x000000ffff047224 */ /* 0x000fe400078e00ff */
[----:B------:R-:W-:Y:S01]  /*214c0*/  VIADD R22, R22, 0x1 ;  /* 0x0000000116167836 */ /* 0x000fe20000000000 */
        /* <DEDUP_REMOVED lines=10> */
[----:B------:R-:W-:Y:S02]  /*21570*/  ISETP.GT.AND P3, PT, R2, R33, PT ;  /* 0x000000210200720c */ /* 0x000fe40003f64270 */
[----:B--2---:R-:W-:-:S13]  /*21580*/  ISETP.NE.AND P1, PT, R10, 0x3, PT ;  /* 0x000000030a00780c */ /* 0x004fda0003f25270 */
[----:B0-----:R-:W-:Y:S05]  /*21590*/  @!P1 BRA `(.L_x_8837) ;  /* 0x0000000000049947 */ /* 0x001fea0003800000 */
[----:B------:R-:W-:Y:S01]  /*215a0*/  BPT.TRAP 0x1 ;  /* 0x000000040000795c */ /* 0x000fe20000300000 */
.L_x_8837:
[----:B------:R-:W-:Y:S01]  /*215b0*/  IMAD R6, R22, 0x8, R18 ;  /* 0x0000000816067824 */ /* 0x000fe200078e0212 */
[----:B------:R-:W-:Y:S01]  /*215c0*/  SHF.L.U32 R25, R28, 0x1f, RZ ;  /* 0x0000001f1c197819 */ /* 0x000fe200000006ff */
[----:B------:R-:W-:Y:S01]  /*215d0*/  BSSY B1, `(.L_x_8838) ;  /* 0x0000004000017945 */ /* 0x000fe20003800000 */
[----:B------:R-:W-:Y:S02]  /*215e0*/  SHF.R.S32.HI R9, RZ, 0x1f, R5 ;  /* 0x0000001fff097819 */ /* 0x000fe40000011405 */
[----:B------:R-:W0:Y:S02]  /*215f0*/  SYNCS.PHASECHK.TRANS64.TRYWAIT P0, [R6+URZ+0x38840], R25 ;  /* 0x03884019060075a7 */ /* 0x000e24000800017f */
[----:B0-----:R-:W-:Y:S05]  /*21600*/  @!P0 BRA `(.L_x_8839) ;  /* 0x0000005400008947 */ /* 0x001fea0003800000 */
.L_x_8973:
[----:B------:R-:W-:Y:S05]  /*21610*/  BSYNC B1 ;  /* 0x0000000000017941 */ /* 0x000fea0003800000 */
.L_x_8838:
        /* <DEDUP_REMOVED lines=40> */
.L_x_8983:
        /* <DEDUP_REMOVED lines=8> */
.L_x_8841:
[----:B------:R-:W-:Y:S02]  /*21920*/  PLOP3.LUT P1, PT, P1, P0, PT, 0xa2, 0x0 ;  /* 0x000000000000781c */ /* 0x000fe40000f21472 */
[----:B------:R-:W-:-:S08]  /*21930*/  @P0 R2UR P1, UR4, R6 ;  /* 0x00000000060402ca */ /* 0x000fd00000020000 */
[----:B------:R-:W-:-:S05]  /*21940*/  @P0 PLOP3.LUT P0, PT, P1, PT, PT, 0x80, 0x0 ;  /* 0x000000000000081c */ /* 0x000fca0000f0f070 */
[----:B------:R-:W-:Y:S01]  /*21950*/  @!P1 SYNCS.ARRIVE.TRANS64.RED.A0T1 RZ, [UR4+0x38830], RZ ;  /* 0x038830ffffff99a7 */ /* 0x000fe20008200404 */
[----:B------:R-:W-:Y:S07]  /*21960*/  @!P1 ARRIVES.LDGSTSBAR.64.TRANSCNT [UR4+0x38830] ;  /* 0x03883000ff0099b0 */ /* 0x000fee0008000a84 */
[----:B------:R-:W-:Y:S05]  /*21970*/  @P0 BRA.U.ANY `(.L_x_8841) ;  /* 0xfffffffd00e80947 */ /* 0x000fea000393ffff */
[----:B------:R-:W-:Y:S01]  /*21980*/  NOP ;  /* 0x0000000000007918 */ /* 0x000fe20000000000 */
[----:B--2---:R-:W2:Y:S02]  /*21990*/  LDL R2, [R1+0x50] ;  /* 0x0000500001027983 */ /* 0x004ea40000100800 */
[----:B--2---:R-:W-:-:S13]  /*219a0*/  ISETP.NE.AND P2, PT, R2, 0x3, PT ;  /* 0x000000030200780c */ /* 0x004fda0003f45270 */
[----:B------:R-:W-:Y:S05]  /*219b0*/  @!P2 BRA `(.L_x_8842) ;  /* 0x000000000004a947 */ /* 0x000fea0003800000 */
[----:B------:R-:W-:Y:S01]  /*219c0*/  BPT.TRAP 0x1 ;  /* 0x000000040000795c */ /* 0x000fe20000300000 */
.L_x_8842:
[----:B------:R2:W-:Y:S01]  /*219d0*/  SYNCS.ARRIVE.TRANS64.A1T0 RZ, [R6+URZ+0x38830], RZ ;  /* 0x038830ff06ff79a7 */ /* 0x0005e2000810003f */
[----:B------:R-:W-:Y:S05]  /*219e0*/  @!P2 BRA `(.L_x_8843) ;  /* 0x000000000004a947 */ /* 0x000fea0003800000 */
[----:B------:R-:W-:Y:S01]  /*219f0*/  BPT.TRAP 0x1 ;  /* 0x000000040000795c */ /* 0x000fe20000300000 */
.L_x_8843:
[----:B------:R-:W3:Y:S01]  /*21a00*/  SYNCS.PHASECHK.TRANS64.TRYWAIT P0, [R6+URZ+0x38860], R25 ;  /* 0x03886019060075a7 */ /* 0x000ee2000800017f */
[----:B------:R-:W-:Y:S04]  /*21a10*/  BSSY B1, `(.L_x_8844) ;  /* 0x0000002000017945 */ /* 0x000fe80003800000 */
[----:B---3--:R-:W-:Y:S05]  /*21a20*/  @!P0 BRA `(.L_x_8845) ;  /* 0x0000005400288947 */ /* 0x008fea0003800000 */
.L_x_8984:
[----:B------:R-:W-:Y:S05]  /*21a30*/  BSYNC B1 ;  /* 0x0000000000017941 */ /* 0x000fea0003800000 */
.L_x_8844:
        /* <DEDUP_REMOVED lines=79> */
.L_x_8994:
        /* <DEDUP_REMOVED lines=25> */
.L_x_8847:
[----:B------:R-:W-:Y:S02]  /*220c0*/  PLOP3.LUT P1, PT, P1, P0, PT, 0xa2, 0x0 ;  /* 0x000000000000781c */ /* 0x000fe40000f21472 */
[----:B------:R-:W-:-:S08]  /*220d0*/  @P0 R2UR P1, UR4, R6 ;  /* 0x00000000060402ca */ /* 0x000fd00000020000 */
[----:B------:R-:W-:-:S05]  /*220e0*/  @P0 PLOP3.LUT P0, PT, P1, PT, PT, 0x80, 0x0 ;  /* 0x000000000000081c */ /* 0x000fca0000f0f070 */
[----:B------:R-:W-:Y:S01]  /*220f0*/  @!P1 SYNCS.ARRIVE.TRANS64.RED.A0T1 RZ, [UR4+0x38850], RZ ;  /* 0x038850ffffff99a7 */ /* 0x000fe20008200404 */
[----:B------:R-:W-:Y:S07]  /*22100*/  @!P1 ARRIVES.LDGSTSBAR.64.TRANSCNT [UR4+0x38850] ;  /* 0x03885000ff0099b0 */ /* 0x000fee0008000a84 */
[----:B------:R-:W-:Y:S05]  /*22110*/  @P0 BRA.U.ANY `(.L_x_8847) ;  /* 0xfffffffd00e80947 */ /* 0x000fea000393ffff */
[----:B------:R-:W-:Y:S01]  /*22120*/  NOP ;  /* 0x0000000000007918 */ /* 0x000fe20000000000 */
[----:B0-----:R-:W4:Y:S02]  /*22130*/  LDL R2, [R1+0x50] ;  /* 0x0000500001027983 */ /* 0x001f240000100800 */
[----:B----4-:R-:W-:-:S13]  /*22140*/  ISETP.NE.AND P2, PT, R2, 0x3, PT ;  /* 0x000000030200780c */ /* 0x010fda0003f45270 */
[----:B------:R-:W-:Y:S05]  /*22150*/  @!P2 BRA `(.L_x_8848) ;  /* 0x000000000004a947 */ /* 0x000fea0003800000 */
[----:B------:R-:W-:Y:S01]  /*22160*/  BPT.TRAP 0x1 ;  /* 0x000000040000795c */ /* 0x000fe20000300000 */
.L_x_8848:
[----:B------:R1:W-:Y:S01]  /*22170*/  SYNCS.ARRIVE.TRANS64.A1T0 RZ, [R6+URZ+0x38850], RZ ;  /* 0x038850ff06ff79a7 */ /* 0x0003e2000810003f */
[----:B------:R-:W-:Y:S05]  /*22180*/  @P3 BRA `(.L_x_8849) ;  /* 0xfffffff000603947 */ /* 0x000fea000383ffff */
.L_x_8836:
[----:B------:R-:W-:Y:S05]  /*22190*/  BSYNC B0 ;  /* 0x0000000000007941 */ /* 0x000fea0003800000 */
.L_x_8835:
        /* <DEDUP_REMOVED lines=21> */
.L_x_8851:
[----:B------:R-:W-:Y:S05]  /*222f0*/  BSYNC B0 ;  /* 0x0000000000007941 */ /* 0x000fea0003800000 */
.L_x_8850:
[----:B------:R-:W-:-:S07]  /*22300*/  SEL R22, R22, RZ, P0 ;  /* 0x000000ff16167207 */ /* 0x000fce0000000000 */
.L_x_8804:
[----:B------:R-:W-:Y:S05]  /*22310*/  BSYNC B7 ;  /* 0x0000000000077941 */ /* 0x000fea0003800000 */
.L_x_8802:
        /* <DEDUP_REMOVED lines=8> */
[----:B---3--:R3:W4:Y:S01]  /*223a0*/  LDS.128 R24, [R18+0x388d0] ;  /* 0x0388d00012187984 */ /* 0x0087220000000c00 */
[----:B------:R-:W-:Y:S06]  /*223b0*/  BAR.ARV 0x4, 0x180 ;  /* 0x0106000000007b1d */ /* 0x000fec0000002000 */
[----:B------:R-:W-:Y:S05]  /*223c0*/  BRA `(.L_x_8853) ;  /* 0x0000000c00d87947 */ /* 0x000fea0003800000 */
.L_x_8852:
        /* <DEDUP_REMOVED lines=14> */
[----:B---3--:R-:W-:Y:S01]  /*224b0*/  IMAD.MOV.U32 R25, RZ, RZ, RZ ;  /* 0x000000ffff197224 */ /* 0x008fe200078e00ff */
[C---:B------:R-:W-:Y:S01]  /*224c0*/  ISETP.GE.U32.AND P2, PT, R8.reuse, 0x2, PT ;  /* 0x000000020800780c */ /* 0x040fe20003f46070 */
[----:B------:R-:W-:Y:S01]  /*224d0*/  IMAD.MOV.U32 R5, RZ, RZ, RZ ;  /* 0x000000ffff057224 */ /* 0x000fe200078e00ff */
[C---:B------:R-:W-:Y:S01]  /*224e0*/  ISETP.GE.U32.AND P3, PT, R8.reuse, 0x4, PT ;  /* 0x000000040800780c */ /* 0x040fe20003f66070 */
[----:B------:R-:W-:Y:S01]  /*224f0*/  SHFL.IDX PT, R0, R24, RZ, 0x1f ;  /* 0x00001fff18007589 */ /* 0x000fe200000e0000 */
[C---:B------:R-:W-:Y:S02]  /*22500*/  ISETP.GE.U32.AND P4, PT, R8.reuse, 0x8, PT ;  /* 0x000000080800780c */ /* 0x040fe40003f86070 */
[----:B------:R-:W-:Y:S01]  /*22510*/  ISETP.GE.U32.AND P5, PT, R8, 0x10, PT ;  /* 0x000000100800780c */ /* 0x000fe20003fa6070 */
[----:B-12---:R0:W-:Y:S02]  /*22520*/  SHFL.IDX PT, R6, R24, 0x1, 0x1f ;  /* 0x00201f0018067f89 */ /* 0x0061e400000e0000 */
        /* <DEDUP_REMOVED lines=21> */
.L_x_9004:
[----:B------:R-:W-:Y:S02]  /*22680*/  ULDC UR4, c[0x0][0xd38] ;  /* 0x00034e0000047ab9 */ /* 0x000fe40000000800 */
[----:B------:R-:W-:-:S04]  /*22690*/  IMAD.U32 R4, RZ, RZ, UR4 ;  /* 0x00000004ff047e24 */ /* 0x000fc8000f8e00ff */
[----:B-1----:R-:W-:-:S04]  /*226a0*/  IMAD R3, R14, R4, RZ ;  /* 0x000000040e037224 */ /* 0x002fc800078e02ff */
[----:B------:R-:W-:-:S05]  /*226b0*/  IMAD.IADD R6, R6, 0x1, R3 ;  /* 0x0000000106067824 */ /* 0x000fca00078e0203 */
[----:B------:R-:W-:-:S13]  /*226c0*/  ISETP.GT.AND P6, PT, R6, R0, PT ;  /* 0x000000000600720c */ /* 0x000fda0003fc4270 */
[----:B------:R-:W-:Y:S05]  /*226d0*/  @P6 BRA `(.L_x_8855) ;  /* 0x0000000000a46947 */ /* 0x000fea0003800000 */
.L_x_8858:
        /* <DEDUP_REMOVED lines=35> */
.L_x_9012:
[----:B------:R-:W-:Y:S02]  /*22910*/  ULDC UR4, c[0x0][0xd38] ;  /* 0x00034e0000047ab9 */ /* 0x000fe40000000800 */
[----:B------:R-:W-:-:S04]  /*22920*/  IMAD.U32 R4, RZ, RZ, UR4 ;  /* 0x00000004ff047e24 */ /* 0x000fc8000f8e00ff */
[----:B-1----:R-:W-:-:S04]  /*22930*/  IMAD R3, R14, R4, RZ ;  /* 0x000000040e037224 */ /* 0x002fc800078e02ff */
[----:B------:R-:W-:-:S05]  /*22940*/  IMAD.IADD R6, R3, 0x1, R6 ;  /* 0x0000000103067824 */ /* 0x000fca00078e0206 */
[----:B------:R-:W-:-:S13]  /*22950*/  ISETP.GT.AND P6, PT, R6, R0, PT ;  /* 0x000000000600720c */ /* 0x000fda0003fc4270 */
[----:B------:R-:W-:Y:S05]  /*22960*/  @!P6 BRA `(.L_x_8858) ;  /* 0xfffffffc005ce947 */ /* 0x000fea000383ffff */
.L_x_8855:
        /* <DEDUP_REMOVED lines=10> */
.L_x_9017:
[----:B------:R-:W-:-:S13]  /*22a10*/  ISETP.NE.AND P0, PT, R3, RZ, PT ;  /* 0x000000ff0300720c */ /* 0x000fda0003f05270 */
[----:B------:R-:W-:Y:S05]  /*22a20*/  @!P0 BRA `(.L_x_8860) ;  /* 0x0000000000108947 */ /* 0x000fea0003800000 */
[----:B------:R-:W-:Y:S01]  /*22a30*/  UMOV UR4, 0xffffffff ;  /* 0xffffffff00047882 */ /* 0x000fe20000000000 */
[----:B------:R-:W-:Y:S02]  /*22a40*/  VIADD R12, R7, 0xffffffff ;  /* 0xffffffff070c7836 */ /* 0x000fe40000000000 */
[----:B------:R-:W-:Y:S05]  /*22a50*/  BRA.DIV UR4, `(.L_x_8861) ;  /* 0x00000056045c7947 */ /* 0x000fea000b800000 */
[----:B------:R4:W0:Y:S02]  /*22a60*/  SHFL.IDX PT, R24, R2, R12, 0x1f ;  /* 0x00001f0c02187589 */ /* 0x00082400000e0000 */
.L_x_8860:
        /* <DEDUP_REMOVED lines=10> */
[----:B0-----:R-:W-:Y:S01]  /*22b10*/  VIADD R8, R7, 0xffffffe ;  /* 0x0ffffffe07087836 */ /* 0x001fe20000000000 */
[----:B------:R-:W-:-:S05]  /*22b20*/  IABS R7, R25 ;  /* 0x0000001900077213 */ /* 0x000fca0000000000 */
[----:B------:R0:W1:Y:S02]  /*22b30*/  F2I.FTZ.U32.TRUNC.NTZ R3, R8 ;  /* 0x0000000800037305 */ /* 0x000064000021f000 */
[----:B0-----:R-:W-:Y:S01]  /*22b40*/  IABS R8, R0 ;  /* 0x0000000000087213 */ /* 0x001fe20000000000 */
[----:B-1----:R-:W-:-:S04]  /*22b50*/  IMAD.MOV R9, RZ, RZ, -R3 ;  /* 0x000000ffff097224 */ /* 0x002fc800078e0a03 */
[----:B------:R-:W-:-:S04]  /*22b60*/  IMAD R9, R9, R4, RZ ;  /* 0x0000000409097224 */ /* 0x000fc800078e02ff */
[----:B------:R-:W-:Y:S02]  /*22b70*/  IMAD.HI.U32 R3, R3, R9, R2 ;  /* 0x0000000903037227 */ /* 0x000fe400078e0002 */
[----:B------:R-:W0:Y:S02]  /*22b80*/  MUFU.RCP R2, R10 ;  /* 0x0000000a00027308 */ /* 0x000e240000001000 */
[----:B------:R-:W-:Y:S02]  /*22b90*/  IMAD.MOV R9, RZ, RZ, -R7 ;  /* 0x000000ffff097224 */ /* 0x000fe400078e0a07 */
[----:B------:R-:W-:-:S04]  /*22ba0*/  IMAD.HI.U32 R7, R3, R8, RZ ;  /* 0x0000000803077227 */ /* 0x000fc800078e00ff */
[----:B------:R-:W-:-:S05]  /*22bb0*/  IMAD R9, R7, R9, R8 ;  /* 0x0000000907097224 */ /* 0x000fca00078e0208 */
[----:B------:R-:W-:Y:S01]  /*22bc0*/  ISETP.GT.U32.AND P1, PT, R4, R9, PT ;  /* 0x000000090400720c */ /* 0x000fe20003f24070 */
[----:B0-----:R-:W-:Y:S02]  /*22bd0*/  VIADD R8, R2, 0xffffffe ;  /* 0x0ffffffe02087836 */ /* 0x001fe40000000000 */
[----:B------:R-:W-:Y:S02]  /*22be0*/  IMAD.MOV.U32 R2, RZ, RZ, RZ ;  /* 0x000000ffff027224 */ /* 0x000fe400078e00ff */
[----:B------:R-:W0:Y:S08]  /*22bf0*/  F2I.FTZ.U32.TRUNC.NTZ R3, R8 ;  /* 0x0000000800037305 */ /* 0x000e30000021f000 */
[----:B------:R-:W-:-:S02]  /*22c00*/  @!P1 IMAD.IADD R9, R9, 0x1, -R4 ;  /* 0x0000000109099824 */ /* 0x000fc400078e0a04 */
[----:B------:R-:W-:Y:S01]  /*22c10*/  @!P1 VIADD R7, R7, 0x1 ;  /* 0x0000000107079836 */ /* 0x000fe20000000000 */
[----:B------:R-:W-:Y:S02]  /*22c20*/  ISETP.NE.AND P1, PT, R25, RZ, PT ;  /* 0x000000ff1900720c */ /* 0x000fe40003f25270 */
[----:B------:R-:W-:Y:S02]  /*22c30*/  ISETP.GE.U32.AND P0, PT, R9, R4, PT ;  /* 0x000000040900720c */ /* 0x000fe40003f06070 */
[----:B------:R-:W-:Y:S01]  /*22c40*/  IABS R4, R5 ;  /* 0x0000000500047213 */ /* 0x000fe20000000000 */
[----:B0-----:R-:W-:-:S04]  /*22c50*/  IMAD.MOV R9, RZ, RZ, -R3 ;  /* 0x000000ffff097224 */ /* 0x001fc800078e0a03 */
[----:B------:R-:W-:Y:S02]  /*22c60*/  IMAD.MOV R4, RZ, RZ, -R4 ;  /* 0x000000ffff047224 */ /* 0x000fe400078e0a04 */
[----:B------:R-:W-:-:S04]  /*22c70*/  IMAD R9, R9, R6, RZ ;  /* 0x0000000609097224 */ /* 0x000fc800078e02ff */
[----:B------:R-:W-:Y:S01]  /*22c80*/  IMAD.HI.U32 R2, R3, R9, R2 ;  /* 0x0000000903027227 */ /* 0x000fe200078e0002 */
[----:B------:R-:W-:-:S03]  /*22c90*/  LOP3.LUT R3, R0, R25, RZ, 0x3c, !PT ;  /* 0x0000001900037212 */ /* 0x000fc600078e3cff */
[----:B------:R-:W-:Y:S01]  /*22ca0*/  @P0 VIADD R7, R7, 0x1 ;  /* 0x0000000107070836 */ /* 0x000fe20000000000 */
[----:B------:R-:W-:-:S13]  /*22cb0*/  ISETP.GE.AND P2, PT, R3, RZ, PT ;  /* 0x000000ff0300720c */ /* 0x000fda0003f46270 */
        /* <DEDUP_REMOVED lines=22> */
.L_x_8862:
[----:B----4-:R-:W0:Y:S02]  /*22e20*/  LDC.64 R2, c[0x0][0xd90] ;  /* 0x00036400ff027b82 */ /* 0x010e240000000a00 */
[----:B0-----:R-:W-:-:S05]  /*22e30*/  IMAD.WIDE R2, R27, 0x4, R2 ;  /* 0x000000041b027825 */ /* 0x001fca00078e0202 */
[----:B-1----:R0:W2:Y:S02]  /*22e40*/  LDG.E R7, desc[UR40][R2.64] ;  /* 0x0000002802077981 */ /* 0x0020a4000c1e1900 */
[----:B0-----:R-:W-:Y:S02]  /*22e50*/  IMAD.MOV.U32 R2, RZ, RZ, RZ ;  /* 0x000000ffff027224 */ /* 0x001fe400078e00ff */
[----:B--2---:R-:W-:-:S05]  /*22e60*/  IMAD R5, R25, R7, RZ ;  /* 0x0000000719057224 */ /* 0x004fca00078e02ff */
[-C--:B------:R-:W-:Y:S02]  /*22e70*/  IABS R6, R5.reuse ;  /* 0x0000000500067213 */ /* 0x080fe40000000000 */
        /* <DEDUP_REMOVED lines=20> */
[----:B------:R-:W-:-:S04]  /*22fc0*/  IMAD.MOV.U32 R2, RZ, RZ, R3 ;  /* 0x000000ffff027224 */ /* 0x000fc800078e0003 */
        /* <DEDUP_REMOVED lines=26> */
[----:B------:R-:W-:Y:S02]  /*23170*/  LOP3.LUT R0, R5, R4, RZ, 0x3c, !PT ;  /* 0x0000000405007212 */ /* 0x000fe400078e3cff */
[----:B------:R-:W-:Y:S02]  /*23180*/  IADD3 R5, R6, 0x1000000, R5 ;  /* 0x0100000006057810 */ /* 0x000fe40007ffe005 */
[----:B------:R-:W-:-:S07]  /*23190*/  ISETP.GE.AND P2, PT, R0, RZ, PT ;  /* 0x000000ff0000720c */ /* 0x000fce0003f46270 */
[----:B------:R-:W-:-:S06]  /*231a0*/  @P0 VIADD R2, R2, 0x1 ;  /* 0x0000000102020836 */ /* 0x000fcc0000000000 */
[----:B------:R-:W-:Y:S01]  /*231b0*/  @!P2 IMAD.MOV R2, RZ, RZ, -R2 ;  /* 0x000000ffff02a224 */ /* 0x000fe200078e0a02 */
[----:B------:R-:W-:Y:S01]  /*231c0*/  @!P1 LOP3.LUT R2, RZ, R4, RZ, 0x33, !PT ;  /* 0x00000004ff029212 */ /* 0x000fe200078e33ff */
[----:B------:R-:W-:-:S04]  /*231d0*/  IMAD.MOV R4, RZ, RZ, -R4 ;  /* 0x000000ffff047224 */ /* 0x000fc800078e0a04 */
[----:B------:R-:W-:-:S07]  /*231e0*/  IMAD R26, R2, R4, R5 ;  /* 0x00000004021a7224 */ /* 0x000fce00078e0205 */
.L_x_8863:
[----:B------:R-:W-:-:S05]  /*231f0*/  LOP3.LUT R2, RZ, R2, RZ, 0x33, !PT ;  /* 0x00000002ff027212 */ /* 0x000fca00078e33ff */
[----:B------:R-:W-:Y:S01]  /*23200*/  IMAD.IADD R25, R25, 0x1, R2 ;  /* 0x0000000119197824 */ /* 0x000fe200078e0202 */
[----:B------:R-:W-:Y:S06]  /*23210*/  BRA `(.L_x_8864) ;  /* 0x00000000001c7947 */ /* 0x000fec0003800000 */
.L_x_8856:
[----:B------:R-:W-:Y:S01]  /*23220*/  UMOV UR4, URZ ;  /* 0x0000003f00047c82 */ /* 0x000fe20008000000 */
[----:B------:R-:W-:Y:S01]  /*23230*/  UMOV UR5, URZ ;  /* 0x0000003f00057c82 */ /* 0x000fe20008000000 */
[----:B------:R-:W-:Y:S01]  /*23240*/  ULDC UR6, c[0x0][0xd3c] ;  /* 0x00034f0000067ab9 */ /* 0x000fe20000000800 */
[----:B------:R-:W-:Y:S02]  /*23250*/  IMAD.MOV.U32 R24, RZ, RZ, R0 ;  /* 0x000000ffff187224 */ /* 0x000fe400078e0000 */
[----:B------:R-:W-:Y:S02]  /*23260*/  IMAD.U32 R25, RZ, RZ, UR4 ;  /* 0x00000004ff197e24 */ /* 0x000fe4000f8e00ff */
[----:B------:R-:W-:Y:S02]  /*23270*/  IMAD.U32 R26, RZ, RZ, UR5 ;  /* 0x00000005ff1a7e24 */ /* 0x000fe4000f8e00ff */
[----:B------:R-:W-:-:S07]  /*23280*/  IMAD.U32 R27, RZ, RZ, UR6 ;  /* 0x00000006ff1b7e24 */ /* 0x000fce000f8e00ff */
.L_x_8864:
        /* <DEDUP_REMOVED lines=10> */
.L_x_8853:
[----:B------:R-:W-:Y:S02]  /*23330*/  ULDC UR4, c[0x0][0xd3c] ;  /* 0x00034f0000047ab9 */ /* 0x000fe40000000800 */
[----:B----4-:R-:W-:-:S13]  /*23340*/  ISETP.GE.AND P0, PT, R27, UR4, PT ;  /* 0x000000041b007c0c */ /* 0x010fda000bf06270 */
[----:B------:R-:W-:Y:S05]  /*23350*/  @!P0 BRA `(.L_x_8865) ;  /* 0xffffff8000c48947 */ /* 0x000fea000383ffff */
[----:B------:R-:W-:Y:S05]  /*23360*/  BSYNC B8 ;  /* 0x0000000000087941 */ /* 0x000fea0003800000 */
.L_x_8748:
[----:B------:R-:W4:Y:S01]  /*23370*/  LDL.LU R0, [R1+0x34] ;  /* 0x0000340001007983 */ /* 0x000f220000300800 */
[----:B------:R-:W-:Y:S01]  /*23380*/  BSSY B0, `(.L_x_8866) ;  /* 0x000000b000007945 */ /* 0x000fe20003800000 */
[----:B0-----:R-:W0:Y:S01]  /*23390*/  S2R R5, SR_CgaCtaId ;  /* 0x0000000000057919 */ /* 0x001e220000008800 */
[----:B----4-:R-:W-:-:S05]  /*233a0*/  VIADD R0, R0, 0x1 ;  /* 0x0000000100007836 */ /* 0x010fca0000000000 */
        /* <DEDUP_REMOVED lines=8> */
.L_x_9020:
[----:B------:R-:W-:Y:S05]  /*23430*/  BSYNC B0 ;  /* 0x0000000000007941 */ /* 0x000fea0003800000 */
.L_x_8866:
[----:B------:R-:W-:-:S03]  /*23440*/  UMOV UR4, 0xffffffff ;  /* 0xffffffff00047882 */ /* 0x000fc60000000000 */
[----:B------:R-:W-:Y:S05]  /*23450*/  BRA.DIV UR4, `(.L_x_8868) ;  /* 0x0000004e04187947 */ /* 0x000fea000b800000 */
[----:B0-----:R-:W0:Y:S02]  /*23460*/  S2R R0, SR_TID.X ;  /* 0x0000000000007919 */ /* 0x001e240000002100 */
[----:B0-----:R-:W-:-:S04]  /*23470*/  SHF.R.U32.HI R0, RZ, 0x5, R0 ;  /* 0x00000005ff007819 */ /* 0x001fc80000011600 */
[----:B------:R-:W-:-:S05]  /*23480*/  LOP3.LUT R0, R0, 0x3, RZ, 0xc0, !PT ;  /* 0x0000000300007812 */ /* 0x000fca00078ec0ff */
[----:B------:R0:W1:Y:S02]  /*23490*/  SHFL.IDX PT, R14, R0, RZ, 0x1f ;  /* 0x00001fff000e7589 */ /* 0x00006400000e0000 */
.L_x_9023:
[----:B-1----:R-:W-:-:S13]  /*234a0*/  ISETP.NE.AND P0, PT, R14, RZ, PT ;  /* 0x000000ff0e00720c */ /* 0x002fda0003f05270 */
[----:B------:R-:W-:Y:S05]  /*234b0*/  @P0 BRA `(.L_x_8590) ;  /* 0x0000000000880947 */ /* 0x000fea0003800000 */
[----:B------:R-:W-:-:S03]  /*234c0*/  UMOV UR4, 0xffffffff ;  /* 0xffffffff00047882 */ /* 0x000fc60000000000 */
[----:B------:R-:W-:Y:S05]  /*234d0*/  BRA.DIV UR4, `(.L_x_8869) ;  /* 0x0000004e042c7947 */ /* 0x000fea000b800000 */
[----:B------:R-:W-:-:S13]  /*234e0*/  ELECT P6, URZ, PT ;  /* 0x00000000003f782f */ /* 0x000fda00038c0000 */
.L_x_9026:
[----:B------:R-:W-:Y:S05]  /*234f0*/  @!P6 BRA `(.L_x_8590) ;  /* 0x000000000078e947 */ /* 0x000fea0003800000 */
[----:B0-----:R-:W4:Y:S02]  /*23500*/  LDL.LU R0, [R1+0x10] ;  /* 0x0000100001007983 */ /* 0x001f240000300800 */
[----:B----4-:R-:W-:-:S04]  /*23510*/  LOP3.LUT R0, R0, 0x2, RZ, 0xfc, !PT ;  /* 0x0000000200007812 */ /* 0x010fc800078efcff */
[----:B------:R-:W-:-:S13]  /*23520*/  ISETP.NE.AND P0, PT, R0, 0x3, PT ;  /* 0x000000030000780c */ /* 0x000fda0003f05270 */
[----:B------:R-:W-:Y:S05]  /*23530*/  @!P0 BRA `(.L_x_8870) ;  /* 0x0000000000048947 */ /* 0x000fea0003800000 */
[----:B------:R-:W-:Y:S01]  /*23540*/  BPT.TRAP 0x1 ;  /* 0x000000040000795c */ /* 0x000fe20000300000 */
.L_x_8870:
[----:B------:R-:W-:Y:S01]  /*23550*/  IMAD R5, R22, 0x8, R7 ;  /* 0x0000000816057824 */ /* 0x000fe200078e0207 */
[----:B------:R-:W-:Y:S01]  /*23560*/  SHF.L.U32 R0, R28, 0x1f, RZ ;  /* 0x0000001f1c007819 */ /* 0x000fe200000006ff */
[----:B------:R-:W-:-:S03]  /*23570*/  VIADD R22, R22, 0x1 ;  /* 0x0000000116167836 */ /* 0x000fc60000000000 */
[----:B------:R-:W0:Y:S02]  /*23580*/  SYNCS.PHASECHK.TRANS64.TRYWAIT P1, [R5+URZ+0x38840], R0 ;  /* 0x03884000050075a7 */ /* 0x000e24000802017f */
[----:B------:R-:W-:-:S04]  /*23590*/  ISETP.NE.AND P2, PT, R22, 0x2, PT ;  /* 0x000000021600780c */ /* 0x000fc80003f45270 */
[----:B------:R-:W-:Y:S01]  /*235a0*/  SEL R3, RZ, 0x1, P2 ;  /* 0x00000001ff037807 */ /* 0x000fe20001000000 */
[----:B0-----:R-:W-:Y:S08]  /*235b0*/  @!P1 BRA `(.L_x_8871) ;  /* 0x0000004c00149947 */ /* 0x001ff00003800000 */
.L_x_9027:
[----:B------:R-:W-:Y:S02]  /*235c0*/  SEL R22, R22, RZ, P2 ;  /* 0x000000ff16167207 */ /* 0x000fe40001000000 */
[----:B------:R-:W-:Y:S01]  /*235d0*/  LOP3.LUT R2, R28, R3, RZ, 0x3c, !PT ;  /* 0x000000031c027212 */ /* 0x000fe200078e3cff */
[----:B------:R-:W-:Y:S06]  /*235e0*/  @!P0 BRA `(.L_x_8872) ;  /* 0x0000000000048947 */ /* 0x000fec0003800000 */
[----:B------:R-:W-:Y:S01]  /*235f0*/  BPT.TRAP 0x1 ;  /* 0x000000040000795c */ /* 0x000fe20000300000 */
.L_x_8872:
[----:B------:R-:W-:Y:S01]  /*23600*/  IMAD R3, R22, 0x8, R7 ;  /* 0x0000000816037824 */ /* 0x000fe200078e0207 */
[----:B------:R-:W-:-:S04]  /*23610*/  SHF.L.U32 R2, R2, 0x1f, RZ ;  /* 0x0000001f02027819 */ /* 0x000fc800000006ff */
[----:B------:R-:W1:Y:S02]  /*23620*/  SYNCS.PHASECHK.TRANS64.TRYWAIT P1, [R3+URZ+0x38840], R2 ;  /* 0x03884002030075a7 */ /* 0x000e64000802017f */
[----:B-1----:R-:W-:Y:S05]  /*23630*/  @!P1 BRA `(.L_x_8873) ;  /* 0x0000004c00089947 */ /* 0x002fea0003800000 */
.L_x_9028:
[----:B------:R-:W-:Y:S05]  /*23640*/  @!P0 BRA `(.L_x_8874) ;  /* 0x0000000000048947 */ /* 0x000fea0003800000 */
[----:B------:R-:W-:Y:S01]  /*23650*/  BPT.TRAP 0x1 ;  /* 0x000000040000795c */ /* 0x000fe20000300000 */
.L_x_8874:
[----:B------:R-:W4:Y:S02]  /*23660*/  SYNCS.PHASECHK.TRANS64.TRYWAIT P1, [R5+URZ+0x38860], R0 ;  /* 0x03886000050075a7 */ /* 0x000f24000802017f */
[----:B----4-:R-:W-:Y:S05]  /*23670*/  @!P1 BRA `(.L_x_8875) ;  /* 0x0000004c000c9947 */ /* 0x010fea0003800000 */
.L_x_9029:
[----:B------:R-:W-:Y:S05]  /*23680*/  @!P0 BRA `(.L_x_8876) ;  /* 0x0000000000048947 */ /* 0x000fea0003800000 */
[----:B------:R-:W-:Y:S01]  /*23690*/  BPT.TRAP 0x1 ;  /* 0x000000040000795c */ /* 0x000fe20000300000 */
.L_x_8876:
[----:B------:R0:W0:Y:S02]  /*236a0*/  SYNCS.PHASECHK.TRANS64.TRYWAIT P0, [R3+URZ+0x38860], R2 ;  /* 0x03886002030075a7 */ /* 0x000024000800017f */
[----:B0-----:R-:W-:Y:S05]  /*236b0*/  @!P0 NANOSLEEP.SYNCS 0x989680 ;  /* 0x009896800000895d */ /* 0x001fea0003900000 */
[----:B------:R-:W0:Y:S02]  /*236c0*/  @!P0 SYNCS.PHASECHK.TRANS64 P0, [R3+URZ+0x38860], R2 ;  /* 0x03886002030085a7 */ /* 0x000e24000800007f */
[----:B0-----:R-:W-:Y:S05]  /*236d0*/  @!P0 BRA `(.L_x_8876) ;  /* 0xfffffffc00f08947 */ /* 0x001fea000383ffff */
.L_x_8590:
[----:B------:R-:W-:Y:S05]  /*236e0*/  BSYNC B9 ;  /* 0x0000000000097941 */ /* 0x000fea0003800000 */
.L_x_8587:
[----:B------:R-:W-:Y:S05]  /*236f0*/  EXIT ;  /* 0x000000000000794d */ /* 0x000fea0003800000 */
.L_x_8608:
[----:B0-----:R0:W1:Y:S02]  /*23700*/  SYNCS.PHASECHK.TRANS64.TRYWAIT P5, [R61+URZ+0x38890], R68 ;  /* 0x038890443d0075a7 */ /* 0x00106400080a017f */
[----:B-1----:R-:W-:Y:S05]  /*23710*/  @!P5 NANOSLEEP.SYNCS 0x989680 ;  /* 0x009896800000d95d */ /* 0x002fea0003900000 */
[----:B------:R-:W1:Y:S02]  /*23720*/  @!P5 SYNCS.PHASECHK.TRANS64 P5, [R61+URZ+0x38890], R68 ;  /* 0x038890443d00d5a7 */ /* 0x000e6400080a007f */
[----:B-1----:R-:W-:Y:S05]  /*23730*/  @!P5 BRA `(.L_x_8608) ;  /* 0xfffffffc00f0d947 */ /* 0x002fea000383ffff */
[----:B------:R-:W-:Y:S05]  /*23740*/  BRA `(.L_x_8877) ;  /* 0xfffffdf800d07947 */ /* 0x000fea000383ffff */
.L_x_8609:
        /* <DEDUP_REMOVED lines=8> */
.L_x_8879:
[----:B------:R-:W-:Y:S05]  /*237d0*/  BSYNC B1 ;  /* 0x0000000000017941 */ /* 0x000fea0003800000 */
.L_x_8878:
        /* <DEDUP_REMOVED lines=8> */
.L_x_8880:
[----:B------:R-:W-:Y:S01]  /*23860*/  IMAD.MOV.U32 R73, RZ, RZ, R14 ;  /* 0x000000ffff497224 */ /* 0x000fe200078e000e */
[----:B------:R-:W-:Y:S06]  /*23870*/  BRA `(.L_x_8881) ;  /* 0xfffffdf800987947 */ /* 0x000fec000383ffff */
.L_x_8619:
[----:B0-----:R0:W1:Y:S02]  /*23880*/  SYNCS.PHASECHK.TRANS64.TRYWAIT P6, [R61+URZ+0x38890], R68 ;  /* 0x038890443d0075a7 */ /* 0x00106400080c017f */
[----:B-1----:R-:W-:Y:S05]  /*23890*/  @!P6 NANOSLEEP.SYNCS 0x989680 ;  /* 0x009896800000e95d */ /* 0x002fea0003900000 */
[----:B------:R-:W1:Y:S02]  /*238a0*/  @!P6 SYNCS.PHASECHK.TRANS64 P6, [R61+URZ+0x38890], R68 ;  /* 0x038890443d00e5a7 */ /* 0x000e6400080c007f */
[----:B-1----:R-:W-:Y:S05]  /*238b0*/  @!P6 BRA `(.L_x_8619) ;  /* 0xfffffffc00f0e947 */ /* 0x002fea000383ffff */
[----:B------:R-:W-:Y:S05]  /*238c0*/  BRA `(.L_x_8882) ;  /* 0xfffffe04001c7947 */ /* 0x000fea000383ffff */
.L_x_8620:
        /* <DEDUP_REMOVED lines=8> */
.L_x_8884:
[----:B------:R-:W-:Y:S05]  /*23950*/  BSYNC B1 ;  /* 0x0000000000017941 */ /* 0x000fea0003800000 */
.L_x_8883:
        /* <DEDUP_REMOVED lines=8> */
.L_x_8885:
[----:B------:R-:W-:Y:S01]  /*239e0*/  IMAD.MOV.U32 R70, RZ, RZ, R14 ;  /* 0x000000ffff467224 */ /* 0x000fe200078e000e */
[----:B------:R-:W-:Y:S06]  /*239f0*/  BRA `(.L_x_8886) ;  /* 0xfffffe0000e47947 */ /* 0x000fec000383ffff */
.L_x_8625:
[----:B-1----:R1:W2:Y:S02]  /*23a00*/  SYNCS.PHASECHK.TRANS64.TRYWAIT P4, [R61+URZ+0x38890], R68 ;  /* 0x038890443d0075a7 */ /* 0x0022a4000808017f */
[----:B--2---:R-:W-:Y:S05]  /*23a10*/  @!P4 NANOSLEEP.SYNCS 0x989680 ;  /* 0x009896800000c95d */ /* 0x004fea0003900000 */
[----:B------:R-:W2:Y:S02]  /*23a20*/  @!P4 SYNCS.PHASECHK.TRANS64 P4, [R61+URZ+0x38890], R68 ;  /* 0x038890443d00c5a7 */ /* 0x000ea4000808007f */
[----:B--2---:R-:W-:Y:S05]  /*23a30*/  @!P4 BRA `(.L_x_8625) ;  /* 0xfffffffc00f0c947 */ /* 0x004fea000383ffff */
[----:B------:R-:W-:Y:S05]  /*23a40*/  BRA `(.L_x_8887) ;  /* 0xfffffe0800ec7947 */ /* 0x000fea000383ffff */
.L_x_8626:
[----:B------:R-:W-:Y:S01]  /*23a50*/  BSSY B1, `(.L_x_8888) ;  /* 0x0000007000017945 */ /* 0x000fe20003800000 */
[----:B------:R-:W-:Y:S02]  /*23a60*/  IMAD.MOV.U32 R12, RZ, RZ, RZ ;  /* 0x000000ffff0c7224 */ /* 0x000fe400078e00ff */
[----:B------:R-:W-:Y:S02]  /*23a70*/  IMAD.MOV.U32 R11, RZ, RZ, 0x1c1f ;  /* 0x00001c1fff0b7424 */ /* 0x000fe400078e00ff */
[----:B------:R-:W-:-:S07]  /*23a80*/  IMAD.MOV.U32 R15, RZ, RZ, -0x1 ;  /* 0xffffffffff0f7424 */ /* 0x000fce00078e00ff */
[----:B-1----:R-:W-:Y:S05]  /*23a90*/  WARPSYNC.COLLECTIVE R15, `(.L_x_8889) ;  /* 0x000000000f087348 */ /* 0x002fea0003c00000 */
[----:B------:R0:W2:Y:S02]  /*23aa0*/  SHFL.IDX P6, R14, R13, R12, R11 ;  /* 0x0000000c0d0e7389 */ /* 0x0000a400000c000b */
[----:B012---:R-:W-:Y:S01]  /*23ab0*/  ENDCOLLECTIVE ;  /* 0x000000000000791b */ /* 0x007fe20003800000 */
.L_x_8889:
[----:B------:R-:W-:Y:S05]  /*23ac0*/  BSYNC B1 ;  /* 0x0000000000017941 */ /* 0x000fea0003800000 */
.L_x_8888:
        /* <DEDUP_REMOVED lines=8> */
.L_x_8890:
[----:B------:R-:W-:Y:S05]  /*23b50*/  BRA `(.L_x_8891) ;  /* 0xfffffe0c000c7947 */ /* 0x000fea000383ffff */
.L_x_8630:
[----:B-1----:R1:W2:Y:S02]  /*23b60*/  SYNCS.PHASECHK.TRANS64.TRYWAIT P3, [R61+URZ+0x388b0], R68 ;  /* 0x0388b0443d0075a7 */ /* 0x0022a4000806017f */
[----:B--2---:R-:W-:Y:S05]  /*23b70*/  @!P3 NANOSLEEP.SYNCS 0x989680 ;  /* 0x009896800000b95d */ /* 0x004fea0003900000 */
[----:B------:R-:W2:Y:S02]  /*23b80*/  @!P3 SYNCS.PHASECHK.TRANS64 P3, [R61+URZ+0x388b0], R68 ;  /* 0x0388b0443d00b5a7 */ /* 0x000ea4000806007f */
[----:B--2---:R-:W-:Y:S05]  /*23b90*/  @!P3 BRA `(.L_x_8630) ;  /* 0xfffffffc00f0b947 */ /* 0x004fea000383ffff */
[----:B------:R-:W-:Y:S05]  /*23ba0*/  BRA `(.L_x_8892) ;  /* 0xfffffe0c00987947 */ /* 0x000fea000383ffff */
.L_x_8659:
        /* <DEDUP_REMOVED lines=8> */
.L_x_8894:
[----:B------:R-:W-:Y:S05]  /*23c30*/  BSYNC B1 ;  /* 0x0000000000017941 */ /* 0x000fea0003800000 */
.L_x_8893:
        /* <DEDUP_REMOVED lines=8> */
.L_x_8895:
[----:B------:R-:W-:Y:S02]  /*23cc0*/  IMAD.MOV.U32 R13, RZ, RZ, R31 ;  /* 0x000000ffff0d7224 */ /* 0x000fe400078e001f */
[----:B------:R-:W-:-:S07]  /*23cd0*/  IMAD.MOV.U32 R5, RZ, RZ, R14 ;  /* 0x000000ffff057224 */ /* 0x000fce00078e000e */
[----:B------:R-:W-:Y:S05]  /*23ce0*/  WARPSYNC.COLLECTIVE R15, `(.L_x_8896) ;  /* 0x000000000f087348 */ /* 0x000fea0003c00000 */
[----:B------:R0:W1:Y:S02]  /*23cf0*/  SHFL.IDX P6, R14, R13, R12, R11 ;  /* 0x0000000c0d0e7389 */ /* 0x00006400000c000b */
[----:B01----:R-:W-:Y:S01]  /*23d00*/  ENDCOLLECTIVE ;  /* 0x000000000000791b */ /* 0x003fe20003800000 */
.L_x_8896:
[----:B------:R-:W-:Y:S02]  /*23d10*/  IMAD.MOV.U32 R13, RZ, RZ, R30 ;  /* 0x000000ffff0d7224 */ /* 0x000fe400078e001e */
[----:B------:R-:W-:-:S07]  /*23d20*/  IMAD.MOV.U32 R8, RZ, RZ, R14 ;  /* 0x000000ffff087224 */ /* 0x000fce00078e000e */
[----:B------:R-:W-:Y:S05]  /*23d30*/  WARPSYNC.COLLECTIVE R15, `(.L_x_8897) ;  /* 0x000000000f087348 */ /* 0x000fea0003c00000 */
[----:B------:R0:W1:Y:S02]  /*23d40*/  SHFL.IDX P6, R14, R13, R12, R11 ;  /* 0x0000000c0d0e7389 */ /* 0x00006400000c000b */
[----:B01----:R-:W-:Y:S01]  /*23d50*/  ENDCOLLECTIVE ;  /* 0x000000000000791b */ /* 0x003fe20003800000 */
.L_x_8897:
[----:B------:R-:W-:Y:S01]  /*23d60*/  IMAD.MOV.U32 R6, RZ, RZ, R14 ;  /* 0x000000ffff067224 */ /* 0x000fe200078e000e */
[----:B------:R-:W-:Y:S06]  /*23d70*/  BRA `(.L_x_8898) ;  /* 0xfffffe44007c7947 */ /* 0x000fec000383ffff */
.L_x_8662:
[----:B------:R-:W-:Y:S01]  /*23d80*/  BSSY B1, `(.L_x_8899) ;  /* 0x0000008000017945 */ /* 0x000fe20003800000 */
[----:B------:R-:W-:Y:S02]  /*23d90*/  IMAD.MOV.U32 R13, RZ, RZ, R10 ;  /* 0x000000ffff0d7224 */ /* 0x000fe400078e000a */
[----:B------:R-:W-:Y:S02]  /*23da0*/  IMAD.MOV.U32 R12, RZ, RZ, 0x1 ;  /* 0x00000001ff0c7424 */ /* 0x000fe400078e00ff */
[----:B------:R-:W-:Y:S02]  /*23db0*/  IMAD.MOV.U32 R11, RZ, RZ, 0x1c1f ;  /* 0x00001c1fff0b7424 */ /* 0x000fe400078e00ff */
[----:B------:R-:W-:-:S07]  /*23dc0*/  IMAD.MOV.U32 R15, RZ, RZ, -0x1 ;  /* 0xffffffffff0f7424 */ /* 0x000fce00078e00ff */
[----:B-1-34-:R-:W-:Y:S05]  /*23dd0*/  WARPSYNC.COLLECTIVE R15, `(.L_x_8900) ;  /* 0x000000000f087348 */ /* 0x01afea0003c00000 */
[----:B------:R0:W2:Y:S02]  /*23de0*/  SHFL.IDX P6, R14, R13, R12, R11 ;  /* 0x0000000c0d0e7389 */ /* 0x0000a400000c000b */
[----:B01234-:R-:W-:Y:S01]  /*23df0*/  ENDCOLLECTIVE ;  /* 0x000000000000791b */ /* 0x01ffe20003800000 */
.L_x_8900:
[----:B------:R-:W-:Y:S05]  /*23e00*/  BSYNC B1 ;  /* 0x0000000000017941 */ /* 0x000fea0003800000 */
.L_x_8899:
        /* <DEDUP_REMOVED lines=8> */
.L_x_8901:
[----:B------:R-:W-:Y:S02]  /*23e90*/  IMAD.MOV.U32 R13, RZ, RZ, R31 ;  /* 0x000000ffff0d7224 */ /* 0x000fe400078e001f */
[----:B------:R-:W-:-:S07]  /*23ea0*/  IMAD.MOV.U32 R4, RZ, RZ, R14 ;  /* 0x000000ffff047224 */ /* 0x000fce00078e000e */
[----:B------:R-:W-:Y:S05]  /*23eb0*/  WARPSYNC.COLLECTIVE R15, `(.L_x_8902) ;  /* 0x000000000f087348 */ /* 0x000fea0003c00000 */
[----:B------:R0:W1:Y:S02]  /*23ec0*/  SHFL.IDX P6, R14, R13, R12, R11 ;  /* 0x0000000c0d0e7389 */ /* 0x00006400000c000b */
[----:B01----:R-:W-:Y:S01]  /*23ed0*/  ENDCOLLECTIVE ;  /* 0x000000000000791b */ /* 0x003fe20003800000 */
.L_x_8902:
[----:B------:R-:W-:Y:S02]  /*23ee0*/  IMAD.MOV.U32 R13, RZ, RZ, R30 ;  /* 0x000000ffff0d7224 */ /* 0x000fe400078e001e */
[----:B------:R-:W-:-:S07]  /*23ef0*/  IMAD.MOV.U32 R7, RZ, RZ, R14 ;  /* 0x000000ffff077224 */ /* 0x000fce00078e000e */
[----:B------:R-:W-:Y:S05]  /*23f00*/  WARPSYNC.COLLECTIVE R15, `(.L_x_8903) ;  /* 0x000000000f087348 */ /* 0x000fea0003c00000 */
[----:B------:R0:W1:Y:S02]  /*23f10*/  SHFL.IDX P6, R14, R13, R12, R11 ;  /* 0x0000000c0d0e7389 */ /* 0x00006400000c000b */
[----:B01----:R-:W-:Y:S01]  /*23f20*/  ENDCOLLECTIVE ;  /* 0x000000000000791b */ /* 0x003fe20003800000 */
.L_x_8903:
[----:B------:R-:W-:Y:S05]  /*23f30*/  BRA `(.L_x_8904) ;  /* 0xfffffe4400e07947 */ /* 0x000fea000383ffff */
.L_x_8666:
[----:B0-----:R0:W1:Y:S02]  /*23f40*/  SYNCS.PHASECHK.TRANS64.TRYWAIT P0, [R17+URZ+0x38800], R36 ;  /* 0x03880024110075a7 */ /* 0x001064000800017f */
[----:B-1----:R-:W-:Y:S05]  /*23f50*/  @!P0 NANOSLEEP.SYNCS 0x989680 ;  /* 0x009896800000895d */ /* 0x002fea0003900000 */
[----:B------:R-:W1:Y:S02]  /*23f60*/  @!P0 SYNCS.PHASECHK.TRANS64 P0, [R17+URZ+0x38800], R36 ;  /* 0x03880024110085a7 */ /* 0x000e64000800007f */
[----:B-1----:R-:W-:Y:S05]  /*23f70*/  @!P0 BRA `(.L_x_8666) ;  /* 0xfffffffc00f08947 */ /* 0x002fea000383ffff */
[----:B------:R-:W-:Y:S05]  /*23f80*/  BRA `(.L_x_8905) ;  /* 0xfffffe4800d87947 */ /* 0x000fea000383ffff */
.L_x_8674:
[----:B------:R-:W1:Y:S01]  /*23f90*/  LDC R35, c[0x0][0x3f4] ;  /* 0x0000fd00ff237b82 */ /* 0x000e620000000800 */
[----:B------:R-:W-:Y:S01]  /*23fa0*/  BSSY B1, `(.L_x_8906) ;  /* 0x0000008000017945 */ /* 0x000fe20003800000 */
[----:B------:R-:W-:Y:S02]  /*23fb0*/  IMAD.MOV.U32 R13, RZ, RZ, R24 ;  /* 0x000000ffff0d7224 */ /* 0x000fe400078e0018 */
[----:B------:R-:W-:Y:S02]  /*23fc0*/  IMAD.MOV.U32 R12, RZ, RZ, RZ ;  /* 0x000000ffff0c7224 */ /* 0x000fe400078e00ff */
[----:B0-----:R-:W-:Y:S02]  /*23fd0*/  IMAD.MOV.U32 R11, RZ, RZ, 0x1c1f ;  /* 0x00001c1fff0b7424 */ /* 0x001fe400078e00ff */
[----:B------:R-:W-:-:S07]  /*23fe0*/  IMAD.MOV.U32 R15, RZ, RZ, -0x1 ;  /* 0xffffffffff0f7424 */ /* 0x000fce00078e00ff */
[----:B-12---:R-:W-:Y:S05]  /*23ff0*/  WARPSYNC.COLLECTIVE R15, `(.L_x_8907) ;  /* 0x000000000f087348 */ /* 0x006fea0003c00000 */
[----:B------:R0:W3:Y:S02]  /*24000*/  SHFL.IDX P6, R14, R13, R12, R11 ;  /* 0x0000000c0d0e7389 */ /* 0x0000e400000c000b */
[----:B0123--:R-:W-:Y:S01]  /*24010*/  ENDCOLLECTIVE ;  /* 0x000000000000791b */ /* 0x00ffe20003800000 */
.L_x_8907:
[----:B------:R-:W-:Y:S05]  /*24020*/  BSYNC B1 ;  /* 0x0000000000017941 */ /* 0x000fea0003800000 */
.L_x_8906:
        /* <DEDUP_REMOVED lines=10> */
.L_x_8908:
        /* <DEDUP_REMOVED lines=8> */
.L_x_8909:
[----:B------:R-:W-:-:S05]  /*24150*/  @!P1 IADD3 R8, P2, R2, R5, RZ ;  /* 0x0000000502089210 */ /* 0x000fca0007f5e0ff */
[----:B------:R-:W-:Y:S02]  /*24160*/  @!P1 IMAD.X R9, R0, 0x1, R6, P2 ;  /* 0x0000000100099824 */ /* 0x000fe400010e0606 */
[----:B------:R-:W-:Y:S02]  /*24170*/  IMAD.MOV.U32 R13, RZ, RZ, R34 ;  /* 0x000000ffff0d7224 */ /* 0x000fe400078e0022 */
[----:B------:R-:W-:-:S07]  /*24180*/  IMAD.MOV.U32 R3, RZ, RZ, R14 ;  /* 0x000000ffff037224 */ /* 0x000fce00078e000e */
[----:B------:R-:W-:Y:S05]  /*24190*/  WARPSYNC.COLLECTIVE R15, `(.L_x_8910) ;  /* 0x000000000f087348 */ /* 0x000fea0003c00000 */
[----:B------:R0:W1:Y:S02]  /*241a0*/  SHFL.IDX P6, R14, R13, R12, R11 ;  /* 0x0000000c0d0e7389 */ /* 0x00006400000c000b */
[----:B01----:R-:W-:Y:S01]  /*241b0*/  ENDCOLLECTIVE ;  /* 0x000000000000791b */ /* 0x003fe20003800000 */
.L_x_8910:
        /* <DEDUP_REMOVED lines=21> */
.L_x_8911:
[----:B------:R-:W-:Y:S01]  /*24310*/  IMAD.MOV.U32 R8, RZ, RZ, R21 ;  /* 0x000000ffff087224 */ /* 0x000fe200078e0015 */
[----:B------:R-:W-:Y:S01]  /*24320*/  PRMT R36, R36, 0x5410, R0 ;  /* 0x0000541024247816 */ /* 0x000fe20000000000 */
[----:B------:R-:W-:Y:S02]  /*24330*/  IMAD.MOV.U32 R0, RZ, RZ, R20 ;  /* 0x000000ffff007224 */ /* 0x000fe400078e0014 */
[----:B------:R-:W-:Y:S02]  /*24340*/  @!P1 IMAD.MOV.U32 R28, RZ, RZ, R4 ;  /* 0x000000ffff1c9224 */ /* 0x000fe400078e0004 */
[----:B------:R-:W-:Y:S01]  /*24350*/  @!P1 IMAD.MOV.U32 R29, RZ, RZ, R5 ;  /* 0x000000ffff1d9224 */ /* 0x000fe200078e0005 */
[----:B------:R-:W-:Y:S01]  /*24360*/  PRMT R36, R0, 0x7610, R36 ;  /* 0x0000761000247816 */ /* 0x000fe20000000024 */
[----:B------:R-:W-:Y:S02]  /*24370*/  @!P1 IMAD.MOV.U32 R30, RZ, RZ, R6 ;  /* 0x000000ffff1e9224 */ /* 0x000fe400078e0006 */
[----:B------:R-:W-:-:S02]  /*24380*/  @!P1 IMAD.MOV.U32 R31, RZ, RZ, R7 ;  /* 0x000000ffff1f9224 */ /* 0x000fc400078e0007 */
[--C-:B------:R-:W-:Y:S01]  /*24390*/  IMAD.MOV.U32 R13, RZ, RZ, R33.reuse ;  /* 0x000000ffff0d7224 */ /* 0x100fe200078e0021 */
[----:B------:R-:W-:Y:S01]  /*243a0*/  PRMT R33, R8, 0x7610, R33 ;  /* 0x0000761008217816 */ /* 0x000fe20000000021 */
[----:B------:R-:W-:Y:S02]  /*243b0*/  IMAD.MOV.U32 R0, RZ, RZ, R28 ;  /* 0x000000ffff007224 */ /* 0x000fe400078e001c */
[----:B------:R-:W-:Y:S02]  /*243c0*/  IMAD.MOV.U32 R4, RZ, RZ, R29 ;  /* 0x000000ffff047224 */ /* 0x000fe400078e001d */
[----:B------:R-:W-:Y:S02]  /*243d0*/  IMAD.MOV.U32 R5, RZ, RZ, R30 ;  /* 0x000000ffff057224 */ /* 0x000fe400078e001e */
[----:B------:R-:W-:Y:S02]  /*243e0*/  IMAD.MOV.U32 R6, RZ, RZ, R31 ;  /* 0x000000ffff067224 */ /* 0x000fe400078e001f */
[----:B------:R-:W-:Y:S01]  /*243f0*/  IMAD.MOV.U32 R24, RZ, RZ, R14 ;  /* 0x000000ffff187224 */ /* 0x000fe200078e000e */
[----:B------:R-:W-:-:S07]  /*24400*/  PRMT R41, R0, 0x5410, R5 ;  /* 0x0000541000297816 */ /* 0x000fce0000000005 */
[----:B------:R-:W-:Y:S05]  /*24410*/  WARPSYNC.COLLECTIVE R15, `(.L_x_8912) ;  /* 0x000000000f087348 */ /* 0x000fea0003c00000 */
[----:B------:R0:W1:Y:S02]  /*24420*/  SHFL.IDX P6, R14, R13, R12, R11 ;  /* 0x0000000c0d0e7389 */ /* 0x00006400000c000b */
[----:B01----:R-:W-:Y:S01]  /*24430*/  ENDCOLLECTIVE ;  /* 0x000000000000791b */ /* 0x003fe20003800000 */
.L_x_8912:
[----:B------:R-:W-:Y:S02]  /*24440*/  PRMT R42, R4, 0x5410, R6 ;  /* 0x00005410042a7816 */ /* 0x000fe40000000006 */
[----:B------:R-:W-:Y:S01]  /*24450*/  CS2R R4, SRZ ;  /* 0x0000000000047805 */ /* 0x000fe2000001ff00 */
[----:B------:R-:W-:Y:S02]  /*24460*/  IMAD.MOV.U32 R13, RZ, RZ, R27 ;  /* 0x000000ffff0d7224 */ /* 0x000fe400078e001b */
[----:B------:R-:W-:-:S07]  /*24470*/  IMAD.MOV.U32 R26, RZ, RZ, R14 ;  /* 0x000000ffff1a7224 */ /* 0x000fce00078e000e */
[----:B------:R-:W-:Y:S05]  /*24480*/  WARPSYNC.COLLECTIVE R15, `(.L_x_8913) ;  /* 0x000000000f087348 */ /* 0x000fea0003c00000 */
[----:B------:R0:W1:Y:S02]  /*24490*/  SHFL.IDX P6, R14, R13, R12, R11 ;  /* 0x0000000c0d0e7389 */ /* 0x00006400000c000b */
[----:B01----:R-:W-:Y:S01]  /*244a0*/  ENDCOLLECTIVE ;  /* 0x000000000000791b */ /* 0x003fe20003800000 */
.L_x_8913:
[----:B------:R-:W-:Y:S02]  /*244b0*/  IMAD.MOV.U32 R13, RZ, RZ, R34 ;  /* 0x000000ffff0d7224 */ /* 0x000fe400078e0022 */
[----:B------:R-:W-:-:S07]  /*244c0*/  IMAD.MOV.U32 R27, RZ, RZ, R14 ;  /* 0x000000ffff1b7224 */ /* 0x000fce00078e000e */
[----:B------:R-:W-:Y:S05]  /*244d0*/  WARPSYNC.COLLECTIVE R15, `(.L_x_8914) ;  /* 0x000000000f087348 */ /* 0x000fea0003c00000 */
[----:B------:R0:W1:Y:S02]  /*244e0*/  SHFL.IDX P6, R14, R13, R12, R11 ;  /* 0x0000000c0d0e7389 */ /* 0x00006400000c000b */
[----:B01----:R-:W-:Y:S01]  /*244f0*/  ENDCOLLECTIVE ;  /* 0x000000000000791b */ /* 0x003fe20003800000 */
.L_x_8914:
[----:B------:R-:W-:Y:S05]  /*24500*/  BRA `(.L_x_8915) ;  /* 0xfffffe5400fc7947 */ /* 0x000fea000383ffff */
.L_x_8678:
[----:B0-----:R0:W1:Y:S02]  /*24510*/  SYNCS.PHASECHK.TRANS64.TRYWAIT P1, [R17+URZ+0x38800], R12 ;  /* 0x0388000c110075a7 */ /* 0x001064000802017f */
[----:B-1----:R-:W-:Y:S05]  /*24520*/  @!P1 NANOSLEEP.SYNCS 0x989680 ;  /* 0x009896800000995d */ /* 0x002fea0003900000 */
[----:B------:R-:W1:Y:S02]  /*24530*/  @!P1 SYNCS.PHASECHK.TRANS64 P1, [R17+URZ+0x38800], R12 ;  /* 0x0388000c110095a7 */ /* 0x000e64000802007f */
[----:B-1----:R-:W-:Y:S05]  /*24540*/  @!P1 BRA `(.L_x_8678) ;  /* 0xfffffffc00f09947 */ /* 0x002fea000383ffff */
[----:B------:R-:W-:Y:S05]  /*24550*/  BRA `(.L_x_8916) ;  /* 0xfffffe58009c7947 */ /* 0x000fea000383ffff */
.L_x_8684:
[----:B---3--:R3:W4:Y:S02]  /*24560*/  SYNCS.PHASECHK.TRANS64.TRYWAIT P1, [R20+URZ+0x38830], R13 ;  /* 0x0388300d140075a7 */ /* 0x008724000802017f */
[----:B----4-:R-:W-:Y:S05]  /*24570*/  @!P1 NANOSLEEP.SYNCS 0x989680 ;  /* 0x009896800000995d */ /* 0x010fea0003900000 */
[----:B------:R-:W4:Y:S02]  /*24580*/  @!P1 SYNCS.PHASECHK.TRANS64 P1, [R20+URZ+0x38830], R13 ;  /* 0x0388300d140095a7 */ /* 0x000f24000802007f */
[----:B----4-:R-:W-:Y:S05]  /*24590*/  @!P1 BRA `(.L_x_8684) ;  /* 0xfffffffc00f09947 */ /* 0x010fea000383ffff */
[----:B------:R-:W-:Y:S05]  /*245a0*/  BRA `(.L_x_8683) ;  /* 0xfffffe6800587947 */ /* 0x000fea000383ffff */
.L_x_8686:
[----:B0-----:R0:W2:Y:S02]  /*245b0*/  SYNCS.PHASECHK.TRANS64.TRYWAIT P1, [R17+URZ+0x38810], R0 ;  /* 0x03881000110075a7 */ /* 0x0010a4000802017f */
[----:B--2---:R-:W-:Y:S05]  /*245c0*/  @!P1 NANOSLEEP.SYNCS 0x989680 ;  /* 0x009896800000995d */ /* 0x004fea0003900000 */
[----:B------:R-:W2:Y:S02]  /*245d0*/  @!P1 SYNCS.PHASECHK.TRANS64 P1, [R17+URZ+0x38810], R0 ;  /* 0x03881000110095a7 */ /* 0x000ea4000802007f */
[----:B--2---:R-:W-:Y:S05]  /*245e0*/  @!P1 BRA `(.L_x_8686) ;  /* 0xfffffffc00f09947 */ /* 0x004fea000383ffff */
[----:B------:R-:W-:Y:S05]  /*245f0*/  BRA `(.L_x_8917) ;  /* 0xfffffe6c00087947 */ /* 0x000fea000383ffff */
.L_x_8690:
[----:B0-----:R0:W4:Y:S02]  /*24600*/  SYNCS.PHASECHK.TRANS64.TRYWAIT P1, [R20+URZ+0x38850], R13 ;  /* 0x0388500d140075a7 */ /* 0x001124000802017f */
[----:B----4-:R-:W-:Y:S05]  /*24610*/  @!P1 NANOSLEEP.SYNCS 0x989680 ;  /* 0x009896800000995d */ /* 0x010fea0003900000 */
[----:B------:R-:W4:Y:S02]  /*24620*/  @!P1 SYNCS.PHASECHK.TRANS64 P1, [R20+URZ+0x38850], R13 ;  /* 0x0388500d140095a7 */ /* 0x000f24000802007f */
[----:B----4-:R-:W-:Y:S05]  /*24630*/  @!P1 BRA `(.L_x_8690) ;  /* 0xfffffffc00f09947 */ /* 0x010fea000383ffff */
[----:B------:R-:W-:Y:S05]  /*24640*/  BRA `(.L_x_8689) ;  /* 0xfffffe6c00247947 */ /* 0x000fea000383ffff */
.L_x_8699:
[----:B-1----:R1:W2:Y:S02]  /*24650*/  SYNCS.PHASECHK.TRANS64.TRYWAIT P1, [R21+URZ+0x38830], R15 ;  /* 0x0388300f150075a7 */ /* 0x0022a4000802017f */
[----:B--2---:R-:W-:Y:S05]  /*24660*/  @!P1 NANOSLEEP.SYNCS 0x989680 ;  /* 0x009896800000995d */ /* 0x004fea0003900000 */
[----:B------:R-:W2:Y:S02]  /*24670*/  @!P1 SYNCS.PHASECHK.TRANS64 P1, [R21+URZ+0x38830], R15 ;  /* 0x0388300f150095a7 */ /* 0x000ea4000802007f */
[----:B--2---:R-:W-:Y:S05]  /*24680*/  @!P1 BRA `(.L_x_8699) ;  /* 0xfffffffc00f09947 */ /* 0x004fea000383ffff */
[----:B------:R-:W-:Y:S05]  /*24690*/  BRA `(.L_x_8698) ;  /* 0xfffffe9800787947 */ /* 0x000fea000383ffff */
.L_x_8704:
[----:B---3--:R3:W4:Y:S02]  /*246a0*/  SYNCS.PHASECHK.TRANS64.TRYWAIT P1, [R21+URZ+0x38850], R15 ;  /* 0x0388500f150075a7 */ /* 0x008724000802017f */
[----:B----4-:R-:W-:Y:S05]  /*246b0*/  @!P1 NANOSLEEP.SYNCS 0x989680 ;  /* 0x009896800000995d */ /* 0x010fea0003900000 */
[----:B------:R-:W4:Y:S02]  /*246c0*/  @!P1 SYNCS.PHASECHK.TRANS64 P1, [R21+URZ+0x38850], R15 ;  /* 0x0388500f150095a7 */ /* 0x000f24000802007f */
[----:B----4-:R-:W-:Y:S05]  /*246d0*/  @!P1 BRA `(.L_x_8704) ;  /* 0xfffffffc00f09947 */ /* 0x010fea000383ffff */
[----:B------:R-:W-:Y:S05]  /*246e0*/  BRA `(.L_x_8703) ;  /* 0xfffffe9c00147947 */ /* 0x000fea000383ffff */
.L_x_8714:
[----:B-1----:R1:W2:Y:S02]  /*246f0*/  SYNCS.PHASECHK.TRANS64.TRYWAIT P1, [R21+URZ+0x38830], R15 ;  /* 0x0388300f150075a7 */ /* 0x0022a4000802017f */
[----:B--2---:R-:W-:Y:S05]  /*24700*/  @!P1 NANOSLEEP.SYNCS 0x989680 ;  /* 0x009896800000995d */ /* 0x004fea0003900000 */
[----:B------:R-:W2:Y:S02]  /*24710*/  @!P1 SYNCS.PHASECHK.TRANS64 P1, [R21+URZ+0x38830], R15 ;  /* 0x0388300f150095a7 */ /* 0x000ea4000802007f */
[----:B--2---:R-:W-:Y:S05]  /*24720*/  @!P1 BRA `(.L_x_8714) ;  /* 0xfffffffc00f09947 */ /* 0x004fea000383ffff */
[----:B------:R-:W-:Y:S05]  /*24730*/  BRA `(.L_x_8713) ;  /* 0xfffffed000887947 */ /* 0x000fea000383ffff */
.L_x_8719:
[----:B---3--:R3:W4:Y:S02]  /*24740*/  SYNCS.PHASECHK.TRANS64.TRYWAIT P1, [R21+URZ+0x38850], R15 ;  /* 0x0388500f150075a7 */ /* 0x008724000802017f */
[----:B----4-:R-:W-:Y:S05]  /*24750*/  @!P1 NANOSLEEP.SYNCS 0x989680 ;  /* 0x009896800000995d */ /* 0x010fea0003900000 */
[----:B------:R-:W4:Y:S02]  /*24760*/  @!P1 SYNCS.PHASECHK.TRANS64 P1, [R21+URZ+0x38850], R15 ;  /* 0x0388500f150095a7 */ /* 0x000f24000802007f */
[----:B----4-:R-:W-:Y:S05]  /*24770*/  @!P1 BRA `(.L_x_8719) ;  /* 0xfffffffc00f09947 */ /* 0x010fea000383ffff */
[----:B------:R-:W-:Y:S05]  /*24780*/  BRA `(.L_x_8718) ;  /* 0xfffffed400247947 */ /* 0x000fea000383ffff */
.L_x_8756:
        /* <DEDUP_REMOVED lines=11> */
.L_x_8919:
[----:B------:R-:W-:Y:S05]  /*24840*/  BSYNC B1 ;  /* 0x0000000000017941 */ /* 0x000fea0003800000 */
.L_x_8918:
[----:B------:R-:W-:Y:S05]  /*24850*/  BRA `(.L_x_8920) ;  /* 0xffffff7800087947 */ /* 0x000fea000383ffff */
.L_x_8758:
[----:B------:R-:W-:Y:S01]  /*24860*/  BSSY B1, `(.L_x_8921) ;  /* 0x0000006000017945 */ /* 0x000fe20003800000 */
[----:B------:R-:W-:-:S07]  /*24870*/  IMAD.MOV.U32 R15, RZ, RZ, -0x1 ;  /* 0xffffffffff0f7424 */ /* 0x000fce00078e00ff */
[----:B0-----:R-:W-:Y:S05]  /*24880*/  WARPSYNC.COLLECTIVE R15, `(.L_x_8922) ;  /* 0x000000000f0c7348 */ /* 0x001fea0003c00000 */
[----:B------:R-:W-:Y:S02]  /*24890*/  ELECT P6, UR62, PT ;  /* 0x00000000003e782f */ /* 0x000fe400038c0000 */
[----:B------:R-:W-:Y:S01]  /*248a0*/  MOV R14, UR62 ;  /* 0x0000003e000e7c02 */ /* 0x000fe20008000f00 */
[----:B0-----:R-:W-:Y:S10]  /*248b0*/  ENDCOLLECTIVE ;  /* 0x000000000000791b */ /* 0x001ff40003800000 */
.L_x_8922:
[----:B------:R-:W-:Y:S05]  /*248c0*/  BSYNC B1 ;  /* 0x0000000000017941 */ /* 0x000fea0003800000 */
.L_x_8921:
[----:B------:R-:W-:Y:S05]  /*248d0*/  BRA `(.L_x_8757) ;  /* 0xffffff7800007947 */ /* 0x000fea000383ffff */
.L_x_8760:
[----:B0-----:R0:W1:Y:S02]  /*248e0*/  SYNCS.PHASECHK.TRANS64.TRYWAIT P0, [R18+URZ+0x38820], R3 ;  /* 0x03882003120075a7 */ /* 0x001064000800017f */
[----:B-1----:R-:W-:Y:S05]  /*248f0*/  @!P0 NANOSLEEP.SYNCS 0x989680 ;  /* 0x009896800000895d */ /* 0x002fea0003900000 */
[----:B------:R-:W1:Y:S02]  /*24900*/  @!P0 SYNCS.PHASECHK.TRANS64 P0, [R18+URZ+0x38820], R3 ;  /* 0x03882003120085a7 */ /* 0x000e64000800007f */
[----:B-1----:R-:W-:Y:S05]  /*24910*/  @!P0 BRA `(.L_x_8760) ;  /* 0xfffffffc00f08947 */ /* 0x002fea000383ffff */
[----:B------:R-:W-:Y:S05]  /*24920*/  BRA `(.L_x_8923) ;  /* 0xffffff7800107947 */ /* 0x000fea000383ffff */
.L_x_8764:
[----:B0-----:R0:W1:Y:S02]  /*24930*/  SYNCS.PHASECHK.TRANS64.TRYWAIT P0, [R3+URZ+0x388a0], R9 ;  /* 0x0388a009030075a7 */ /* 0x001064000800017f */
[----:B-1----:R-:W-:Y:S05]  /*24940*/  @!P0 NANOSLEEP.SYNCS 0x989680 ;  /* 0x009896800000895d */ /* 0x002fea0003900000 */
[----:B------:R-:W1:Y:S02]  /*24950*/  @!P0 SYNCS.PHASECHK.TRANS64 P0, [R3+URZ+0x388a0], R9 ;  /* 0x0388a009030085a7 */ /* 0x000e64000800007f */
[----:B-1----:R-:W-:Y:S05]  /*24960*/  @!P0 BRA `(.L_x_8764) ;  /* 0xfffffffc00f08947 */ /* 0x002fea000383ffff */
[----:B------:R-:W-:Y:S05]  /*24970*/  BRA `(.L_x_8924) ;  /* 0xffffff7800287947 */ /* 0x000fea000383ffff */
.L_x_8769:
[----:B-1----:R1:W2:Y:S02]  /*24980*/  SYNCS.PHASECHK.TRANS64.TRYWAIT P0, [R3+URZ+0x388c0], R9 ;  /* 0x0388c009030075a7 */ /* 0x0022a4000800017f */
[----:B--2---:R-:W-:Y:S05]  /*24990*/  @!P0 NANOSLEEP.SYNCS 0x989680 ;  /* 0x009896800000895d */ /* 0x004fea0003900000 */
[----:B------:R-:W2:Y:S02]  /*249a0*/  @!P0 SYNCS.PHASECHK.TRANS64 P0, [R3+URZ+0x388c0], R9 ;  /* 0x0388c009030085a7 */ /* 0x000ea4000800007f */
[----:B--2---:R-:W-:Y:S05]  /*249b0*/  @!P0 BRA `(.L_x_8769) ;  /* 0xfffffffc00f08947 */ /* 0x004fea000383ffff */
[----:B------:R-:W-:Y:S05]  /*249c0*/  BRA `(.L_x_8925) ;  /* 0xffffff7800a47947 */ /* 0x000fea000383ffff */
.L_x_8783:
[----:B0-----:R0:W1:Y:S02]  /*249d0*/  SYNCS.PHASECHK.TRANS64.TRYWAIT P1, [R9+URZ+0x388a0], R2 ;  /* 0x0388a002090075a7 */ /* 0x001064000802017f */
[----:B-1----:R-:W-:Y:S05]  /*249e0*/  @!P1 NANOSLEEP.SYNCS 0x989680 ;  /* 0x009896800000995d */ /* 0x002fea0003900000 */
[----:B------:R-:W1:Y:S02]  /*249f0*/  @!P1 SYNCS.PHASECHK.TRANS64 P1, [R9+URZ+0x388a0], R2 ;  /* 0x0388a002090095a7 */ /* 0x000e64000802007f */
[----:B-1----:R-:W-:Y:S05]  /*24a00*/  @!P1 BRA `(.L_x_8783) ;  /* 0xfffffffc00f09947 */ /* 0x002fea000383ffff */
[----:B------:R-:W-:Y:S05]  /*24a10*/  BRA `(.L_x_8926) ;  /* 0xffffff8400087947 */ /* 0x000fea000383ffff */
.L_x_8788:
[----:B-1----:R1:W2:Y:S02]  /*24a20*/  SYNCS.PHASECHK.TRANS64.TRYWAIT P1, [R9+URZ+0x388c0], R2 ;  /* 0x0388c002090075a7 */ /* 0x0022a4000802017f */
[----:B--2---:R-:W-:Y:S05]  /*24a30*/  @!P1 NANOSLEEP.SYNCS 0x989680 ;  /* 0x009896800000995d */ /* 0x004fea0003900000 */
[----:B------:R-:W2:Y:S02]  /*24a40*/  @!P1 SYNCS.PHASECHK.TRANS64 P1, [R9+URZ+0x388c0], R2 ;  /* 0x0388c002090095a7 */ /* 0x000ea4000802007f */
[----:B--2---:R-:W-:Y:S05]  /*24a50*/  @!P1 BRA `(.L_x_8788) ;  /* 0xfffffffc00f09947 */ /* 0x004fea000383ffff */
[----:B------:R-:W-:Y:S05]  /*24a60*/  BRA `(.L_x_8927) ;  /* 0xffffff8400807947 */ /* 0x000fea000383ffff */
.L_x_8810:
        /* <DEDUP_REMOVED lines=11> */
.L_x_8929:
[----:B------:R-:W-:Y:S05]  /*24b20*/  BSYNC B0 ;  /* 0x0000000000007941 */ /* 0x000fea0003800000 */
.L_x_8928:
[----:B------:R-:W-:Y:S05]  /*24b30*/  BRA `(.L_x_8930) ;  /* 0xffffff9c00447947 */ /* 0x000fea000383ffff */
.L_x_8813:
[----:B0-----:R0:W1:Y:S02]  /*24b40*/  SYNCS.PHASECHK.TRANS64.TRYWAIT P0, [R26+URZ+0x38840], R0 ;  /* 0x038840001a0075a7 */ /* 0x001064000800017f */
[----:B-1----:R-:W-:Y:S05]  /*24b50*/  @!P0 NANOSLEEP.SYNCS 0x989680 ;  /* 0x009896800000895d */ /* 0x002fea0003900000 */
[----:B------:R-:W1:Y:S02]  /*24b60*/  @!P0 SYNCS.PHASECHK.TRANS64 P0, [R26+URZ+0x38840], R0 ;  /* 0x038840001a0085a7 */ /* 0x000e64000800007f */
[----:B-1----:R-:W-:Y:S05]  /*24b70*/  @!P0 BRA `(.L_x_8813) ;  /* 0xfffffffc00f08947 */ /* 0x002fea000383ffff */
[----:B------:R-:W-:Y:S05]  /*24b80*/  BRA `(.L_x_8931) ;  /* 0xffffff9c007c7947 */ /* 0x000fea000383ffff */
.L_x_8814:
        /* <DEDUP_REMOVED lines=8> */
.L_x_8933:
[----:B------:R-:W-:Y:S05]  /*24c10*/  BSYNC B0 ;  /* 0x0000000000007941 */ /* 0x000fea0003800000 */
.L_x_8932:
        /* <DEDUP_REMOVED lines=9> */
.L_x_8934:
[----:B------:R-:W-:Y:S02]  /*24cb0*/  IMAD.MOV.U32 R13, RZ, RZ, R4 ;  /* 0x000000ffff0d7224 */ /* 0x000fe400078e0004 */
[----:B------:R-:W-:Y:S02]  /*24cc0*/  IMAD.MOV.U32 R12, RZ, RZ, 0x1 ;  /* 0x00000001ff0c7424 */ /* 0x000fe400078e00ff */
[----:B------:R-:W-:-:S07]  /*24cd0*/  IMAD.MOV.U32 R3, RZ, RZ, R14 ;  /* 0x000000ffff037224 */ /* 0x000fce00078e000e */
[----:B------:R-:W-:Y:S05]  /*24ce0*/  WARPSYNC.COLLECTIVE R15, `(.L_x_8935) ;  /* 0x000000000f087348 */ /* 0x000fea0003c00000 */
[----:B------:R0:W1:Y:S02]  /*24cf0*/  SHFL.IDX P6, R14, R13, R12, R11 ;  /* 0x0000000c0d0e7389 */ /* 0x00006400000c000b */
[----:B01----:R-:W-:Y:S01]  /*24d00*/  ENDCOLLECTIVE ;  /* 0x000000000000791b */ /* 0x003fe20003800000 */
.L_x_8935:
        /* <DEDUP_REMOVED lines=15> */
.L_x_8936:
[----:B------:R-:W-:Y:S02]  /*24e00*/  @P0 IMAD R6, R5, 0x2, R18 ;  /* 0x0000000205060824 */ /* 0x000fe400078e0212 */
[----:B------:R-:W-:Y:S02]  /*24e10*/  IMAD.MOV.U32 R13, RZ, RZ, R4 ;  /* 0x000000ffff0d7224 */ /* 0x000fe400078e0004 */
[----:B------:R-:W-:Y:S02]  /*24e20*/  IMAD.MOV.U32 R12, RZ, RZ, 0x2 ;  /* 0x00000002ff0c7424 */ /* 0x000fe400078e00ff */
[----:B------:R-:W-:-:S07]  /*24e30*/  IMAD.MOV.U32 R3, RZ, RZ, R14 ;  /* 0x000000ffff037224 */ /* 0x000fce00078e000e */
[----:B------:R-:W-:Y:S05]  /*24e40*/  WARPSYNC.COLLECTIVE R15, `(.L_x_8937) ;  /* 0x000000000f087348 */ /* 0x000fea0003c00000 */
[----:B------:R0:W1:Y:S02]  /*24e50*/  SHFL.IDX P6, R14, R13, R12, R11 ;  /* 0x0000000c0d0e7389 */ /* 0x00006400000c000b */
[----:B01----:R-:W-:Y:S01]  /*24e60*/  ENDCOLLECTIVE ;  /* 0x000000000000791b */ /* 0x003fe20003800000 */
.L_x_8937:
        /* <DEDUP_REMOVED lines=15> */
.L_x_8938:
[----:B------:R-:W-:Y:S02]  /*24f60*/  @P0 IMAD R6, R5, 0x2, R18 ;  /* 0x0000000205060824 */ /* 0x000fe400078e0212 */
[----:B------:R-:W-:Y:S02]  /*24f70*/  IMAD.MOV.U32 R13, RZ, RZ, R4 ;  /* 0x000000ffff0d7224 */ /* 0x000fe400078e0004 */
[----:B------:R-:W-:Y:S02]  /*24f80*/  IMAD.MOV.U32 R12, RZ, RZ, 0x3 ;  /* 0x00000003ff0c7424 */ /* 0x000fe400078e00ff */
[----:B------:R-:W-:-:S07]  /*24f90*/  IMAD.MOV.U32 R3, RZ, RZ, R14 ;  /* 0x000000ffff037224 */ /* 0x000fce00078e000e */
[----:B------:R-:W-:Y:S05]  /*24fa0*/  WARPSYNC.COLLECTIVE R15, `(.L_x_8939) ;  /* 0x000000000f087348 */ /* 0x000fea0003c00000 */
[----:B------:R0:W1:Y:S02]  /*24fb0*/  SHFL.IDX P6, R14, R13, R12, R11 ;  /* 0x0000000c0d0e7389 */ /* 0x00006400000c000b */
[----:B01----:R-:W-:Y:S01]  /*24fc0*/  ENDCOLLECTIVE ;  /* 0x000000000000791b */ /* 0x003fe20003800000 */
.L_x_8939:
        /* <DEDUP_REMOVED lines=10> */
.L_x_8940:
[----:B------:R-:W-:Y:S01]  /*25070*/  @!PT LDS RZ, [RZ] ;  /* 0x00000000fffff984 */ /* 0x000fe20000000800 */
[----:B------:R-:W-:Y:S01]  /*25080*/  @!PT LDS RZ, [RZ] ;  /* 0x00000000fffff984 */ /* 0x000fe20000000800 */
[----:B------:R-:W-:Y:S01]  /*25090*/  @!PT LDS RZ, [RZ] ;  /* 0x00000000fffff984 */ /* 0x000fe20000000800 */
[----:B------:R0:W-:Y:S01]  /*250a0*/  @P0 LDGSTS.E.BYPASS.LTC128B.128 [R6+0x23400], desc[UR40][R2.64], !P2 ;  /* 0x2340000002060fae */ /* 0x0001e2000d101d68 */
[----:B------:R-:W-:Y:S01]  /*250b0*/  IMAD.MOV.U32 R0, RZ, RZ, R14 ;  /* 0x000000ffff007224 */ /* 0x000fe200078e000e */
[----:B------:R-:W-:Y:S06]  /*250c0*/  BRA `(.L_x_8941) ;  /* 0xffffff9c00287947 */ /* 0x000fec000383ffff */
.L_x_8819:
        /* <DEDUP_REMOVED lines=9> */
.L_x_8942:
        /* <DEDUP_REMOVED lines=10> */
.L_x_8943:
[----:B------:R-:W-:Y:S02]  /*25200*/  IMAD.MOV.U32 R13, RZ, RZ, R3 ;  /* 0x000000ffff0d7224 */ /* 0x000fe400078e0003 */
[----:B------:R-:W-:Y:S02]  /*25210*/  IMAD.MOV.U32 R12, RZ, RZ, 0x1 ;  /* 0x00000001ff0c7424 */ /* 0x000fe400078e00ff */
[----:B------:R-:W-:-:S07]  /*25220*/  IMAD.MOV.U32 R4, RZ, RZ, R14 ;  /* 0x000000ffff047224 */ /* 0x000fce00078e000e */
[----:B------:R-:W-:Y:S05]  /*25230*/  WARPSYNC.COLLECTIVE R15, `(.L_x_8944) ;  /* 0x000000000f087348 */ /* 0x000fea0003c00000 */
[----:B------:R0:W1:Y:S02]  /*25240*/  SHFL.IDX P6, R14, R13, R12, R11 ;  /* 0x0000000c0d0e7389 */ /* 0x00006400000c000b */
[----:B01----:R-:W-:Y:S01]  /*25250*/  ENDCOLLECTIVE ;  /* 0x000000000000791b */ /* 0x003fe20003800000 */
.L_x_8944:
        /* <DEDUP_REMOVED lines=12> */
.L_x_8945:
[----:B------:R-:W-:Y:S02]  /*25320*/  IMAD.MOV.U32 R13, RZ, RZ, R3 ;  /* 0x000000ffff0d7224 */ /* 0x000fe400078e0003 */
[----:B------:R-:W-:Y:S02]  /*25330*/  IMAD.MOV.U32 R12, RZ, RZ, 0x2 ;  /* 0x00000002ff0c7424 */ /* 0x000fe400078e00ff */
[----:B------:R-:W-:-:S07]  /*25340*/  IMAD.MOV.U32 R5, RZ, RZ, R14 ;  /* 0x000000ffff057224 */ /* 0x000fce00078e000e */
[----:B------:R-:W-:Y:S05]  /*25350*/  WARPSYNC.COLLECTIVE R15, `(.L_x_8946) ;  /* 0x000000000f087348 */ /* 0x000fea0003c00000 */
[----:B------:R0:W1:Y:S02]  /*25360*/  SHFL.IDX P6, R14, R13, R12, R11 ;  /* 0x0000000c0d0e7389 */ /* 0x00006400000c000b */
[----:B01----:R-:W-:Y:S01]  /*25370*/  ENDCOLLECTIVE ;  /* 0x000000000000791b */ /* 0x003fe20003800000 */
.L_x_8946:
        /* <DEDUP_REMOVED lines=10> */
.L_x_8947:
        /* <DEDUP_REMOVED lines=11> */
.L_x_8948:
        /* <DEDUP_REMOVED lines=10> */
.L_x_8949:
[----:B------:R-:W-:Y:S01]  /*25570*/  @!PT LDS RZ, [RZ] ;  /* 0x00000000fffff984 */ /* 0x000fe20000000800 */
[----:B------:R-:W-:Y:S01]  /*25580*/  @!PT LDS RZ, [RZ] ;  /* 0x00000000fffff984 */ /* 0x000fe20000000800 */
[----:B------:R-:W-:Y:S01]  /*25590*/  @!PT LDS RZ, [RZ] ;  /* 0x00000000fffff984 */ /* 0x000fe20000000800 */
[----:B------:R1:W-:Y:S01]  /*255a0*/  @!P0 LDGSTS.E.BYPASS.LTC128B.128 [R23+0x21400], desc[UR40][R4.64], !P1 ;  /* 0x2140000004178fae */ /* 0x0003e2000c901d68 */
[----:B------:R-:W-:Y:S01]  /*255b0*/  IMAD.MOV.U32 R0, RZ, RZ, R14 ;  /* 0x000000ffff007224 */ /* 0x000fe200078e000e */
[----:B------:R-:W-:Y:S06]  /*255c0*/  BRA `(.L_x_8950) ;  /* 0xffffffa0003c7947 */ /* 0x000fec000383ffff */
.L_x_8823:
        /* <DEDUP_REMOVED lines=45> */
.L_x_8952:
[----:B------:R-:W-:Y:S05]  /*258a0*/  BSYNC B0 ;  /* 0x0000000000007941 */ /* 0x000fea0003800000 */
.L_x_8951:
        /* <DEDUP_REMOVED lines=11> */
.L_x_8953:
        /* <DEDUP_REMOVED lines=39> */
.L_x_8954:
        /* <DEDUP_REMOVED lines=8> */
.L_x_8955:
        /* <DEDUP_REMOVED lines=33> */
.L_x_8956:
[----:B------:R-:W-:Y:S02]  /*25e60*/  IMAD.MOV.U32 R13, RZ, RZ, R5 ;  /* 0x000000ffff0d7224 */ /* 0x000fe400078e0005 */
[----:B------:R-:W-:-:S07]  /*25e70*/  IMAD.MOV.U32 R8, RZ, RZ, R14 ;  /* 0x000000ffff087224 */ /* 0x000fce00078e000e */
[----:B------:R-:W-:Y:S05]  /*25e80*/  WARPSYNC.COLLECTIVE R15, `(.L_x_8957) ;  /* 0x000000000f087348 */ /* 0x000fea0003c00000 */
[----:B------:R0:W1:Y:S02]  /*25e90*/  SHFL.IDX P6, R14, R13, R12, R11 ;  /* 0x0000000c0d0e7389 */ /* 0x00006400000c000b */
[----:B01----:R-:W-:Y:S01]  /*25ea0*/  ENDCOLLECTIVE ;  /* 0x000000000000791b */ /* 0x003fe20003800000 */
.L_x_8957:
        /* <DEDUP_REMOVED lines=23> */
.L_x_8958:
        /* <DEDUP_REMOVED lines=9> */
.L_x_8959:
[----:B------:R-:W-:Y:S01]  /*260b0*/  IMAD.MOV.U32 R2, RZ, RZ, R14 ;  /* 0x000000ffff027224 */ /* 0x000fe200078e000e */
[----:B------:R-:W-:Y:S06]  /*260c0*/  BRA `(.L_x_8960) ;  /* 0xffffffa400187947 */ /* 0x000fec000383ffff */
.L_x_8828:
[----:B-1----:R1:W2:Y:S02]  /*260d0*/  SYNCS.PHASECHK.TRANS64.TRYWAIT P0, [R18+URZ+0x38820], R0 ;  /* 0x03882000120075a7 */ /* 0x0022a4000800017f */
[----:B--2---:R-:W-:Y:S05]  /*260e0*/  @!P0 NANOSLEEP.SYNCS 0x989680 ;  /* 0x009896800000895d */ /* 0x004fea0003900000 */
[----:B------:R-:W2:Y:S02]  /*260f0*/  @!P0 SYNCS.PHASECHK.TRANS64 P0, [R18+URZ+0x38820], R0 ;  /* 0x03882000120085a7 */ /* 0x000ea4000800007f */
[----:B--2---:R-:W-:Y:S05]  /*26100*/  @!P0 BRA `(.L_x_8828) ;  /* 0xfffffffc00f08947 */ /* 0x004fea000383ffff */
[----:B------:R-:W-:Y:S05]  /*26110*/  BRA `(.L_x_8961) ;  /* 0xffffffa400c07947 */ /* 0x000fea000383ffff */
.L_x_8831:
[----:B-1----:R1:W2:Y:S02]  /*26120*/  SYNCS.PHASECHK.TRANS64.TRYWAIT P0, [R26+URZ+0x38860], R0 ;  /* 0x038860001a0075a7 */ /* 0x0022a4000800017f */
[----:B--2---:R-:W-:Y:S05]  /*26130*/  @!P0 NANOSLEEP.SYNCS 0x989680 ;  /* 0x009896800000895d */ /* 0x004fea0003900000 */
[----:B------:R-:W2:Y:S02]  /*26140*/  @!P0 SYNCS.PHASECHK.TRANS64 P0, [R26+URZ+0x38860], R0 ;  /* 0x038860001a0085a7 */ /* 0x000ea4000800007f */
[----:B--2---:R-:W-:Y:S05]  /*26150*/  @!P0 BRA `(.L_x_8831) ;  /* 0xfffffffc00f08947 */ /* 0x004fea000383ffff */
[----:B------:R-:W-:Y:S05]  /*26160*/  BRA `(.L_x_8962) ;  /* 0xffffffa400d07947 */ /* 0x000fea000383ffff */
.L_x_8832:
        /* <DEDUP_REMOVED lines=8> */
.L_x_8964:
[----:B------:R-:W-:Y:S05]  /*261f0*/  BSYNC B0 ;  /* 0x0000000000007941 */ /* 0x000fea0003800000 */
.L_x_8963:
        /* <DEDUP_REMOVED lines=15> */
.L_x_8965:
        /* <DEDUP_REMOVED lines=39> */
.L_x_8966:
[----:B------:R-:W-:Y:S02]  /*26560*/  IMAD.MOV.U32 R13, RZ, RZ, R5 ;  /* 0x000000ffff0d7224 */ /* 0x000fe400078e0005 */
[----:B------:R-:W-:-:S07]  /*26570*/  IMAD.MOV.U32 R3, RZ, RZ, R14 ;  /* 0x000000ffff037224 */ /* 0x000fce00078e000e */
[----:B------:R-:W-:Y:S05]  /*26580*/  WARPSYNC.COLLECTIVE R15, `(.L_x_8967) ;  /* 0x000000000f087348 */ /* 0x000fea0003c00000 */
[----:B------:R0:W1:Y:S02]  /*26590*/  SHFL.IDX P6, R14, R13, R12, R11 ;  /* 0x0000000c0d0e7389 */ /* 0x00006400000c000b */
[----:B01----:R-:W-:Y:S01]  /*265a0*/  ENDCOLLECTIVE ;  /* 0x000000000000791b */ /* 0x003fe20003800000 */
.L_x_8967:
        /* <DEDUP_REMOVED lines=29> */
.L_x_8968:
[----:B------:R-:W-:Y:S02]  /*26780*/  IMAD.MOV.U32 R13, RZ, RZ, R5 ;  /* 0x000000ffff0d7224 */ /* 0x000fe400078e0005 */
[----:B------:R-:W-:-:S07]  /*26790*/  IMAD.MOV.U32 R7, RZ, RZ, R14 ;  /* 0x000000ffff077224 */ /* 0x000fce00078e000e */
[----:B------:R-:W-:Y:S05]  /*267a0*/  WARPSYNC.COLLECTIVE R15, `(.L_x_8969) ;  /* 0x000000000f087348 */ /* 0x000fea0003c00000 */
[----:B------:R0:W1:Y:S02]  /*267b0*/  SHFL.IDX P6, R14, R13, R12, R11 ;  /* 0x0000000c0d0e7389 */ /* 0x00006400000c000b */
[----:B01----:R-:W-:Y:S01]  /*267c0*/  ENDCOLLECTIVE ;  /* 0x000000000000791b */ /* 0x003fe20003800000 */
.L_x_8969:
        /* <DEDUP_REMOVED lines=29> */
.L_x_8970:
[----:B------:R-:W-:Y:S02]  /*269a0*/  IMAD.MOV.U32 R13, RZ, RZ, R5 ;  /* 0x000000ffff0d7224 */ /* 0x000fe400078e0005 */
[----:B------:R-:W-:-:S07]  /*269b0*/  IMAD.MOV.U32 R6, RZ, RZ, R14 ;  /* 0x000000ffff067224 */ /* 0x000fce00078e000e */
[----:B------:R-:W-:Y:S05]  /*269c0*/  WARPSYNC.COLLECTIVE R15, `(.L_x_8971) ;  /* 0x000000000f087348 */ /* 0x000fea0003c00000 */
[----:B------:R0:W1:Y:S02]  /*269d0*/  SHFL.IDX P6, R14, R13, R12, R11 ;  /* 0x0000000c0d0e7389 */ /* 0x00006400000c000b */
[----:B01----:R-:W-:Y:S01]  /*269e0*/  ENDCOLLECTIVE ;  /* 0x000000000000791b */ /* 0x003fe20003800000 */
.L_x_8971:
[----:B------:R-:W-:Y:S01]  /*269f0*/  IMAD.MOV.U32 R2, RZ, RZ, R14 ;  /* 0x000000ffff027224 */ /* 0x000fe200078e000e */
[----:B------:R-:W-:Y:S06]  /*26a00*/  BRA `(.L_x_8972) ;  /* 0xffffffa400607947 */ /* 0x000fec000383ffff */
.L_x_8839:
[----:B0-----:R0:W1:Y:S02]  /*26a10*/  SYNCS.PHASECHK.TRANS64.TRYWAIT P0, [R6+URZ+0x38840], R25 ;  /* 0x03884019060075a7 */ /* 0x001064000800017f */
[----:B-1----:R-:W-:Y:S05]  /*26a20*/  @!P0 NANOSLEEP.SYNCS 0x989680 ;  /* 0x009896800000895d */ /* 0x002fea0003900000 */
[----:B------:R-:W1:Y:S02]  /*26a30*/  @!P0 SYNCS.PHASECHK.TRANS64 P0, [R6+URZ+0x38840], R25 ;  /* 0x03884019060085a7 */ /* 0x000e64000800007f */
[----:B-1----:R-:W-:Y:S05]  /*26a40*/  @!P0 BRA `(.L_x_8839) ;  /* 0xfffffffc00f08947 */ /* 0x002fea000383ffff */
[----:B------:R-:W-:Y:S05]  /*26a50*/  BRA `(.L_x_8973) ;  /* 0xffffffa800ec7947 */ /* 0x000fea000383ffff */
.L_x_8840:
        /* <DEDUP_REMOVED lines=8> */
.L_x_8975:
[----:B------:R-:W-:Y:S05]  /*26ae0*/  BSYNC B1 ;  /* 0x0000000000017941 */ /* 0x000fea0003800000 */
.L_x_8974:
        /* <DEDUP_REMOVED lines=9> */
.L_x_8976:
[----:B------:R-:W-:Y:S02]  /*26b80*/  IMAD.MOV.U32 R13, RZ, RZ, R26 ;  /* 0x000000ffff0d7224 */ /* 0x000fe400078e001a */
[----:B------:R-:W-:Y:S02]  /*26b90*/  IMAD.MOV.U32 R12, RZ, RZ, 0x1 ;  /* 0x00000001ff0c7424 */ /* 0x000fe400078e00ff */
[----:B------:R-:W-:-:S07]  /*26ba0*/  IMAD.MOV.U32 R2, RZ, RZ, R14 ;  /* 0x000000ffff027224 */ /* 0x000fce00078e000e */
[----:B------:R-:W-:Y:S05]  /*26bb0*/  WARPSYNC.COLLECTIVE R15, `(.L_x_8977) ;  /* 0x000000000f087348 */ /* 0x000fea0003c00000 */
[----:B------:R0:W1:Y:S02]  /*26bc0*/  SHFL.IDX P6, R14, R13, R12, R11 ;  /* 0x0000000c0d0e7389 */ /* 0x00006400000c000b */
[----:B01----:R-:W-:Y:S01]  /*26bd0*/  ENDCOLLECTIVE ;  /* 0x000000000000791b */ /* 0x003fe20003800000 */
.L_x_8977:
        /* <DEDUP_REMOVED lines=11> */
.L_x_8978:
[----:B------:R-:W-:Y:S02]  /*26c90*/  IMAD.MOV.U32 R13, RZ, RZ, R26 ;  /* 0x000000ffff0d7224 */ /* 0x000fe400078e001a */
[----:B------:R-:W-:Y:S02]  /*26ca0*/  IMAD.MOV.U32 R12, RZ, RZ, 0x2 ;  /* 0x00000002ff0c7424 */ /* 0x000fe400078e00ff */
[----:B------:R-:W-:-:S07]  /*26cb0*/  IMAD.MOV.U32 R2, RZ, RZ, R14 ;  /* 0x000000ffff027224 */ /* 0x000fce00078e000e */
[----:B------:R-:W-:Y:S05]  /*26cc0*/  WARPSYNC.COLLECTIVE R15, `(.L_x_8979) ;  /* 0x000000000f087348 */ /* 0x000fea0003c00000 */
[----:B------:R0:W1:Y:S02]  /*26cd0*/  SHFL.IDX P6, R14, R13, R12, R11 ;  /* 0x0000000c0d0e7389 */ /* 0x00006400000c000b */
[----:B01----:R-:W-:Y:S01]  /*26ce0*/  ENDCOLLECTIVE ;  /* 0x000000000000791b */ /* 0x003fe20003800000 */
.L_x_8979:
        /* <DEDUP_REMOVED lines=11> */
.L_x_8980:
[----:B------:R-:W-:Y:S02]  /*26da0*/  IMAD.MOV.U32 R13, RZ, RZ, R26 ;  /* 0x000000ffff0d7224 */ /* 0x000fe400078e001a */
[----:B------:R-:W-:Y:S02]  /*26db0*/  IMAD.MOV.U32 R12, RZ, RZ, 0x3 ;  /* 0x00000003ff0c7424 */ /* 0x000fe400078e00ff */
[----:B------:R-:W-:-:S07]  /*26dc0*/  IMAD.MOV.U32 R2, RZ, RZ, R14 ;  /* 0x000000ffff027224 */ /* 0x000fce00078e000e */
[----:B------:R-:W-:Y:S05]  /*26dd0*/  WARPSYNC.COLLECTIVE R15, `(.L_x_8981) ;  /* 0x000000000f087348 */ /* 0x000fea0003c00000 */
[----:B------:R0:W1:Y:S02]  /*26de0*/  SHFL.IDX P6, R14, R13, R12, R11 ;  /* 0x0000000c0d0e7389 */ /* 0x00006400000c000b */
[----:B01----:R-:W-:Y:S01]  /*26df0*/  ENDCOLLECTIVE ;  /* 0x000000000000791b */ /* 0x003fe20003800000 */
.L_x_8981:
        /* <DEDUP_REMOVED lines=11> */
.L_x_8982:
[----:B------:R-:W-:Y:S01]  /*26eb0*/  IMAD.MOV.U32 R2, RZ, RZ, R14 ;  /* 0x000000ffff027224 */ /* 0x000fe200078e000e */
[----:B------:R-:W-:Y:S06]  /*26ec0*/  BRA `(.L_x_8983) ;  /* 0xffffffa800747947 */ /* 0x000fec000383ffff */
.L_x_8845:
[----:B---3--:R3:W4:Y:S02]  /*26ed0*/  SYNCS.PHASECHK.TRANS64.TRYWAIT P0, [R6+URZ+0x38860], R25 ;  /* 0x03886019060075a7 */ /* 0x008724000800017f */
[----:B----4-:R-:W-:Y:S05]  /*26ee0*/  @!P0 NANOSLEEP.SYNCS 0x989680 ;  /* 0x009896800000895d */ /* 0x010fea0003900000 */
[----:B------:R-:W4:Y:S02]  /*26ef0*/  @!P0 SYNCS.PHASECHK.TRANS64 P0, [R6+URZ+0x38860], R25 ;  /* 0x03886019060085a7 */ /* 0x000f24000800007f */
[----:B----4-:R-:W-:Y:S05]  /*26f00*/  @!P0 BRA `(.L_x_8845) ;  /* 0xfffffffc00f08947 */ /* 0x010fea000383ffff */
[----:B------:R-:W-:Y:S05]  /*26f10*/  BRA `(.L_x_8984) ;  /* 0xffffffa800c47947 */ /* 0x000fea000383ffff */
.L_x_8846:
        /* <DEDUP_REMOVED lines=8> */
.L_x_8986:
[----:B------:R-:W-:Y:S05]  /*26fa0*/  BSYNC B1 ;  /* 0x0000000000017941 */ /* 0x000fea0003800000 */
.L_x_8985:
        /* <DEDUP_REMOVED lines=13> */
.L_x_8987:
        /* <DEDUP_REMOVED lines=17> */
.L_x_8988:
        /* <DEDUP_REMOVED lines=16> */
.L_x_8989:
        /* <DEDUP_REMOVED lines=19> */
.L_x_8990:
        /* <DEDUP_REMOVED lines=14> */
.L_x_8991:
        /* <DEDUP_REMOVED lines=16> */
.L_x_8992:
        /* <DEDUP_REMOVED lines=14> */
.L_x_8993:
[----:B------:R-:W-:Y:S05]  /*27680*/  BRA `(.L_x_8994) ;  /* 0xffffffa800287947 */ /* 0x000fea000383ffff */
.L_x_8854:
        /* <DEDUP_REMOVED lines=8> */
.L_x_8996:
[----:B------:R-:W-:Y:S05]  /*27710*/  BSYNC B0 ;  /* 0x0000000000007941 */ /* 0x000fea0003800000 */
.L_x_8995:
        /* <DEDUP_REMOVED lines=9> */
.L_x_8997:
        /* <DEDUP_REMOVED lines=23> */
.L_x_8998:
[----:B------:R-:W-:Y:S01]  /*27920*/  IMAD.MOV.U32 R12, RZ, RZ, 0x2 ;  /* 0x00000002ff0c7424 */ /* 0x000fe200078e00ff */
[----:B------:R-:W-:-:S05]  /*27930*/  SEL R4, R14, RZ, P1 ;  /* 0x000000ff0e047207 */ /* 0x000fca0000800000 */
[----:B------:R-:W-:-:S04]  /*27940*/  IMAD.IADD R4, R13, 0x1, R4 ;  /* 0x000000010d047824 */ /* 0x000fc800078e0204 */
[----:B------:R-:W-:-:S07]  /*27950*/  IMAD.MOV.U32 R13, RZ, RZ, R4 ;  /* 0x000000ffff0d7224 */ /* 0x000fce00078e0004 */
[----:B------:R-:W-:Y:S05]  /*27960*/  WARPSYNC.COLLECTIVE R15, `(.L_x_8999) ;  /* 0x000000000f087348 */ /* 0x000fea0003c00000 */
[----:B------:R0:W1:Y:S02]  /*27970*/  SHFL.UP P6, R14, R13, R12, R11 ;  /* 0x0400000c0d0e7389 */ /* 0x00006400000c000b */
[----:B01----:R-:W-:Y:S01]  /*27980*/  ENDCOLLECTIVE ;  /* 0x000000000000791b */ /* 0x003fe20003800000 */
.L_x_8999:
[----:B------:R-:W-:Y:S01]  /*27990*/  IMAD.MOV.U32 R12, RZ, RZ, 0x4 ;  /* 0x00000004ff0c7424 */ /* 0x000fe200078e00ff */
[----:B------:R-:W-:-:S05]  /*279a0*/  SEL R3, R14, RZ, P2 ;  /* 0x000000ff0e037207 */ /* 0x000fca0001000000 */
[----:B------:R-:W-:-:S04]  /*279b0*/  IMAD.IADD R2, R4, 0x1, R3 ;  /* 0x0000000104027824 */ /* 0x000fc800078e0203 */
[----:B------:R-:W-:-:S07]  /*279c0*/  IMAD.MOV.U32 R13, RZ, RZ, R2 ;  /* 0x000000ffff0d7224 */ /* 0x000fce00078e0002 */
[----:B------:R-:W-:Y:S05]  /*279d0*/  WARPSYNC.COLLECTIVE R15, `(.L_x_9000) ;  /* 0x000000000f087348 */ /* 0x000fea0003c00000 */
[----:B------:R0:W1:Y:S02]  /*279e0*/  SHFL.UP P6, R14, R13, R12, R11 ;  /* 0x0400000c0d0e7389 */ /* 0x00006400000c000b */
[----:B01----:R-:W-:Y:S01]  /*279f0*/  ENDCOLLECTIVE ;  /* 0x000000000000791b */ /* 0x003fe20003800000 */
.L_x_9000:
[----:B------:R-:W-:Y:S01]  /*27a00*/  IMAD.MOV.U32 R12, RZ, RZ, 0x8 ;  /* 0x00000008ff0c7424 */ /* 0x000fe200078e00ff */
[----:B------:R-:W-:-:S05]  /*27a10*/  SEL R3, R14, RZ, P3 ;  /* 0x000000ff0e037207 */ /* 0x000fca0001800000 */
[----:B------:R-:W-:-:S04]  /*27a20*/  IMAD.IADD R3, R2, 0x1, R3 ;  /* 0x0000000102037824 */ /* 0x000fc800078e0203 */
[----:B------:R-:W-:-:S07]  /*27a30*/  IMAD.MOV.U32 R13, RZ, RZ, R3 ;  /* 0x000000ffff0d7224 */ /* 0x000fce00078e0003 */
[----:B------:R-:W-:Y:S05]  /*27a40*/  WARPSYNC.COLLECTIVE R15, `(.L_x_9001) ;  /* 0x000000000f087348 */ /* 0x000fea0003c00000 */
[----:B------:R0:W1:Y:S02]  /*27a50*/  SHFL.UP P6, R14, R13, R12, R11 ;  /* 0x0400000c0d0e7389 */ /* 0x00006400000c000b */
[----:B01----:R-:W-:Y:S01]  /*27a60*/  ENDCOLLECTIVE ;  /* 0x000000000000791b */ /* 0x003fe20003800000 */
.L_x_9001:
[----:B------:R-:W-:Y:S01]  /*27a70*/  IMAD.MOV.U32 R12, RZ, RZ, 0x10 ;  /* 0x00000010ff0c7424 */ /* 0x000fe200078e00ff */
[----:B------:R-:W-:-:S05]  /*27a80*/  SEL R4, R14, RZ, P4 ;  /* 0x000000ff0e047207 */ /* 0x000fca0002000000 */
[----:B------:R-:W-:-:S04]  /*27a90*/  IMAD.IADD R4, R3, 0x1, R4 ;  /* 0x0000000103047824 */ /* 0x000fc800078e0204 */
[----:B------:R-:W-:-:S07]  /*27aa0*/  IMAD.MOV.U32 R13, RZ, RZ, R4 ;  /* 0x000000ffff0d7224 */ /* 0x000fce00078e0004 */
[----:B------:R-:W-:Y:S05]  /*27ab0*/  WARPSYNC.COLLECTIVE R15, `(.L_x_9002) ;  /* 0x000000000f087348 */ /* 0x000fea0003c00000 */
[----:B------:R0:W1:Y:S02]  /*27ac0*/  SHFL.UP P6, R14, R13, R12, R11 ;  /* 0x0400000c0d0e7389 */ /* 0x00006400000c000b */
[----:B01----:R-:W-:Y:S01]  /*27ad0*/  ENDCOLLECTIVE ;  /* 0x000000000000791b */ /* 0x003fe20003800000 */
.L_x_9002:
        /* <DEDUP_REMOVED lines=8> */
.L_x_9003:
[----:B------:R-:W-:Y:S05]  /*27b60*/  BRA `(.L_x_9004) ;  /* 0xffffffa800c47947 */ /* 0x000fea000383ffff */
.L_x_8857:
[----:B------:R-:W-:Y:S01]  /*27b70*/  BSSY B0, `(.L_x_9005) ;  /* 0x0000007000007945 */ /* 0x000fe20003800000 */
[----:B------:R-:W-:Y:S02]  /*27b80*/  IMAD.MOV.U32 R12, RZ, RZ, 0x1 ;  /* 0x00000001ff0c7424 */ /* 0x000fe400078e00ff */
[----:B------:R-:W-:Y:S02]  /*27b90*/  IMAD.MOV.U32 R11, RZ, RZ, RZ ;  /* 0x000000ffff0b7224 */ /* 0x000fe400078e00ff */
[----:B------:R-:W-:-:S07]  /*27ba0*/  IMAD.MOV.U32 R15, RZ, RZ, -0x1 ;  /* 0xffffffffff0f7424 */ /* 0x000fce00078e00ff */
[----:B------:R-:W-:Y:S05]  /*27bb0*/  WARPSYNC.COLLECTIVE R15, `(.L_x_9006) ;  /* 0x000000000f087348 */ /* 0x000fea0003c00000 */
[----:B------:R0:W1:Y:S02]  /*27bc0*/  SHFL.UP P6, R14, R13, R12, R11 ;  /* 0x0400000c0d0e7389 */ /* 0x00006400000c000b */
[----:B01----:R-:W-:Y:S01]  /*27bd0*/  ENDCOLLECTIVE ;  /* 0x000000000000791b */ /* 0x003fe20003800000 */
.L_x_9006:
[----:B------:R-:W-:Y:S05]  /*27be0*/  BSYNC B0 ;  /* 0x0000000000007941 */ /* 0x000fea0003800000 */
.L_x_9005:
        /* <DEDUP_REMOVED lines=8> */
.L_x_9007:
[----:B------:R-:W-:Y:S01]  /*27c70*/  IMAD.MOV.U32 R12, RZ, RZ, 0x4 ;  /* 0x00000004ff0c7424 */ /* 0x000fe200078e00ff */
[----:B------:R-:W-:-:S05]  /*27c80*/  SEL R2, R14, RZ, P2 ;  /* 0x000000ff0e027207 */ /* 0x000fca0001000000 */
[----:B------:R-:W-:-:S04]  /*27c90*/  IMAD.IADD R2, R13, 0x1, R2 ;  /* 0x000000010d027824 */ /* 0x000fc800078e0202 */
[----:B------:R-:W-:-:S07]  /*27ca0*/  IMAD.MOV.U32 R13, RZ, RZ, R2 ;  /* 0x000000ffff0d7224 */ /* 0x000fce00078e0002 */
[----:B------:R-:W-:Y:S05]  /*27cb0*/  WARPSYNC.COLLECTIVE R15, `(.L_x_9008) ;  /* 0x000000000f087348 */ /* 0x000fea0003c00000 */
[----:B------:R0:W1:Y:S02]  /*27cc0*/  SHFL.UP P6, R14, R13, R12, R11 ;  /* 0x0400000c0d0e7389 */ /* 0x00006400000c000b */
[----:B01----:R-:W-:Y:S01]  /*27cd0*/  ENDCOLLECTIVE ;  /* 0x000000000000791b */ /* 0x003fe20003800000 */
.L_x_9008:
[----:B------:R-:W-:Y:S01]  /*27ce0*/  IMAD.MOV.U32 R12, RZ, RZ, 0x8 ;  /* 0x00000008ff0c7424 */ /* 0x000fe200078e00ff */
[----:B------:R-:W-:-:S05]  /*27cf0*/  SEL R3, R14, RZ, P3 ;  /* 0x000000ff0e037207 */ /* 0x000fca0001800000 */
[----:B------:R-:W-:-:S04]  /*27d00*/  IMAD.IADD R3, R2, 0x1, R3 ;  /* 0x0000000102037824 */ /* 0x000fc800078e0203 */
[----:B------:R-:W-:-:S07]  /*27d10*/  IMAD.MOV.U32 R13, RZ, RZ, R3 ;  /* 0x000000ffff0d7224 */ /* 0x000fce00078e0003 */
[----:B------:R-:W-:Y:S05]  /*27d20*/  WARPSYNC.COLLECTIVE R15, `(.L_x_9009) ;  /* 0x000000000f087348 */ /* 0x000fea0003c00000 */
[----:B------:R0:W1:Y:S02]  /*27d30*/  SHFL.UP P6, R14, R13, R12, R11 ;  /* 0x0400000c0d0e7389 */ /* 0x00006400000c000b */
[----:B01----:R-:W-:Y:S01]  /*27d40*/  ENDCOLLECTIVE ;  /* 0x000000000000791b */ /* 0x003fe20003800000 */
.L_x_9009:
[----:B------:R-:W-:Y:S01]  /*27d50*/  IMAD.MOV.U32 R12, RZ, RZ, 0x10 ;  /* 0x00000010ff0c7424 */ /* 0x000fe200078e00ff */
[----:B------:R-:W-:-:S05]  /*27d60*/  SEL R4, R14, RZ, P4 ;  /* 0x000000ff0e047207 */ /* 0x000fca0002000000 */
[----:B------:R-:W-:-:S04]  /*27d70*/  IMAD.IADD R4, R3, 0x1, R4 ;  /* 0x0000000103047824 */ /* 0x000fc800078e0204 */
[----:B------:R-:W-:-:S07]  /*27d80*/  IMAD.MOV.U32 R13, RZ, RZ, R4 ;  /* 0x000000ffff0d7224 */ /* 0x000fce00078e0004 */
[----:B------:R-:W-:Y:S05]  /*27d90*/  WARPSYNC.COLLECTIVE R15, `(.L_x_9010) ;  /* 0x000000000f087348 */ /* 0x000fea0003c00000 */
[----:B------:R0:W1:Y:S02]  /*27da0*/  SHFL.UP P6, R14, R13, R12, R11 ;  /* 0x0400000c0d0e7389 */ /* 0x00006400000c000b */
[----:B01----:R-:W-:Y:S01]  /*27db0*/  ENDCOLLECTIVE ;  /* 0x000000000000791b */ /* 0x003fe20003800000 */
.L_x_9010:
        /* <DEDUP_REMOVED lines=8> */
.L_x_9011:
[----:B------:R-:W-:Y:S05]  /*27e40*/  BRA `(.L_x_9012) ;  /* 0xffffffa800b07947 */ /* 0x000fea000383ffff */
.L_x_8859:
[----:B------:R-:W-:Y:S01]  /*27e50*/  BSSY B0, `(.L_x_9013) ;  /* 0x0000006000007945 */ /* 0x000fe20003800000 */
[----:B------:R-:W-:Y:S01]  /*27e60*/  PLOP3.LUT P6, PT, P6, PT, PT, 0x8, 0x0 ;  /* 0x000000000000781c */ /* 0x000fe200037ce170 */
[----:B------:R-:W-:-:S12]  /*27e70*/  IMAD.MOV.U32 R15, RZ, RZ, -0x1 ;  /* 0xffffffffff0f7424 */ /* 0x000fd800078e00ff */
[----:B0-----:R-:W-:Y:S05]  /*27e80*/  WARPSYNC.COLLECTIVE R15, `(.L_x_9014) ;  /* 0x000000000f087348 */ /* 0x001fea0003c00000 */
[----:B------:R-:W-:Y:S01]  /*27e90*/  VOTE.ANY R14, PT, P6 ;  /* 0x00000000000e7806 */ /* 0x000fe200030e0100 */
[----:B0-----:R-:W-:Y:S06]  /*27ea0*/  ENDCOLLECTIVE ;  /* 0x000000000000791b */ /* 0x001fec0003800000 */
.L_x_9014:
[----:B------:R-:W-:Y:S05]  /*27eb0*/  BSYNC B0 ;  /* 0x0000000000007941 */ /* 0x000fea0003800000 */
.L_x_9013:
        /* <DEDUP_REMOVED lines=10> */
.L_x_9015:
[----:B------:R-:W-:Y:S02]  /*27f60*/  IMAD.MOV.U32 R13, RZ, RZ, R5 ;  /* 0x000000ffff0d7224 */ /* 0x000fe400078e0005 */
[----:B------:R-:W-:-:S07]  /*27f70*/  IMAD.MOV.U32 R25, RZ, RZ, R14 ;  /* 0x000000ffff197224 */ /* 0x000fce00078e000e */
[----:B------:R-:W-:Y:S05]  /*27f80*/  WARPSYNC.COLLECTIVE R15, `(.L_x_9016) ;  /* 0x000000000f087348 */ /* 0x000fea0003c00000 */
[----:B------:R0:W1:Y:S02]  /*27f90*/  SHFL.IDX P6, R14, R13, R12, R11 ;  /* 0x0000000c0d0e7389 */ /* 0x00006400000c000b */
[----:B01----:R-:W-:Y:S01]  /*27fa0*/  ENDCOLLECTIVE ;  /* 0x000000000000791b */ /* 0x003fe20003800000 */
.L_x_9016:
[----:B------:R-:W-:Y:S01]  /*27fb0*/  IMAD.MOV.U32 R5, RZ, RZ, R14 ;  /* 0x000000ffff057224 */ /* 0x000fe200078e000e */
[----:B------:R-:W-:Y:S06]  /*27fc0*/  BRA `(.L_x_9017) ;  /* 0xffffffa800907947 */ /* 0x000fec000383ffff */
.L_x_8861:
[----:B------:R-:W-:Y:S01]  /*27fd0*/  BSSY B0, `(.L_x_9018) ;  /* 0x0000007000007945 */ /* 0x000fe20003800000 */
[----:B------:R-:W-:Y:S02]  /*27fe0*/  IMAD.MOV.U32 R13, RZ, RZ, R2 ;  /* 0x000000ffff0d7224 */ /* 0x000fe400078e0002 */
[----:B------:R-:W-:Y:S02]  /*27ff0*/  IMAD.MOV.U32 R11, RZ, RZ, 0x1f ;  /* 0x0000001fff0b7424 */ /* 0x000fe400078e00ff */
[----:B------:R-:W-:-:S07]  /*28000*/  IMAD.MOV.U32 R15, RZ, RZ, -0x1 ;  /* 0xffffffffff0f7424 */ /* 0x000fce00078e00ff */
[----:B0123--:R-:W-:Y:S05]  /*28010*/  WARPSYNC.COLLECTIVE R15, `(.L_x_9019) ;  /* 0x000000000f087348 */ /* 0x00ffea0003c00000 */
[----:B------:R4:W0:Y:S02]  /*28020*/  SHFL.IDX P6, R14, R13, R12, R11 ;  /* 0x0000000c0d0e7389 */ /* 0x00082400000c000b */
[----:B01234-:R-:W-:Y:S01]  /*28030*/  ENDCOLLECTIVE ;  /* 0x000000000000791b */ /* 0x01ffe20003800000 */
.L_x_9019:
[----:B------:R-:W-:Y:S05]  /*28040*/  BSYNC B0 ;  /* 0x0000000000007941 */ /* 0x000fea0003800000 */
.L_x_9018:
[----:B------:R-:W-:Y:S01]  /*28050*/  IMAD.MOV.U32 R24, RZ, RZ, R14 ;  /* 0x000000ffff187224 */ /* 0x000fe200078e000e */
[----:B------:R-:W-:Y:S06]  /*28060*/  BRA `(.L_x_8860) ;  /* 0xffffffa800807947 */ /* 0x000fec000383ffff */
.L_x_8867:
[----:B0-----:R0:W1:Y:S02]  /*28070*/  SYNCS.PHASECHK.TRANS64.TRYWAIT P0, [R7+URZ+0x38820], R0 ;  /* 0x03882000070075a7 */ /* 0x001064000800017f */
[----:B-1----:R-:W-:Y:S05]  /*28080*/  @!P0 NANOSLEEP.SYNCS 0x989680 ;  /* 0x009896800000895d */ /* 0x002fea0003900000 */
[----:B------:R-:W1:Y:S02]  /*28090*/  @!P0 SYNCS.PHASECHK.TRANS64 P0, [R7+URZ+0x38820], R0 ;  /* 0x03882000070085a7 */ /* 0x000e64000800007f */
[----:B-1----:R-:W-:Y:S05]  /*280a0*/  @!P0 BRA `(.L_x_8867) ;  /* 0xfffffffc00f08947 */ /* 0x002fea000383ffff */
[----:B------:R-:W-:Y:S05]  /*280b0*/  BRA `(.L_x_9020) ;  /* 0xffffffb000dc7947 */ /* 0x000fea000383ffff */
.L_x_8868:
        /* <DEDUP_REMOVED lines=8> */
[----:B0-23--:R-:W-:Y:S05]  /*28140*/  WARPSYNC.COLLECTIVE R15, `(.L_x_9022) ;  /* 0x000000000f087348 */ /* 0x00dfea0003c00000 */
[----:B------:R1:W4:Y:S02]  /*28150*/  SHFL.IDX P6, R14, R13, R12, R11 ;  /* 0x0000000c0d0e7389 */ /* 0x00032400000c000b */
[----:B01234-:R-:W-:Y:S01]  /*28160*/  ENDCOLLECTIVE ;  /* 0x000000000000791b */ /* 0x01ffe20003800000 */
.L_x_9022:
[----:B------:R-:W-:Y:S05]  /*28170*/  BSYNC B0 ;  /* 0x0000000000007941 */ /* 0x000fea0003800000 */
.L_x_9021:
[----:B------:R-:W-:Y:S05]  /*28180*/  BRA `(.L_x_9023) ;  /* 0xffffffb000c47947 */ /* 0x000fea000383ffff */
.L_x_8869:
[----:B------:R-:W-:Y:S01]  /*28190*/  BSSY B0, `(.L_x_9024) ;  /* 0x0000006000007945 */ /* 0x000fe20003800000 */
[----:B------:R-:W-:-:S07]  /*281a0*/  IMAD.MOV.U32 R15, RZ, RZ, -0x1 ;  /* 0xffffffffff0f7424 */ /* 0x000fce00078e00ff */
[----:B0-23--:R-:W-:Y:S05]  /*281b0*/  WARPSYNC.COLLECTIVE R15, `(.L_x_9025) ;  /* 0x000000000f0c7348 */ /* 0x00dfea0003c00000 */
[----:B------:R-:W-:Y:S02]  /*281c0*/  ELECT P6, UR62, PT ;  /* 0x00000000003e782f */ /* 0x000fe400038c0000 */
[----:B------:R-:W-:Y:S01]  /*281d0*/  MOV R14, UR62 ;  /* 0x0000003e000e7c02 */ /* 0x000fe20008000f00 */
[----:B0-23--:R-:W-:Y:S10]  /*281e0*/  ENDCOLLECTIVE ;  /* 0x000000000000791b */ /* 0x00dff40003800000 */
.L_x_9025:
[----:B------:R-:W-:Y:S05]  /*281f0*/  BSYNC B0 ;  /* 0x0000000000007941 */ /* 0x000fea0003800000 */
.L_x_9024:
[----:B------:R-:W-:Y:S05]  /*28200*/  BRA `(.L_x_9026) ;  /* 0xffffffb000b87947 */ /* 0x000fea000383ffff */
.L_x_8871:
[----:B0-----:R0:W1:Y:S02]  /*28210*/  SYNCS.PHASECHK.TRANS64.TRYWAIT P1, [R5+URZ+0x38840], R0 ;  /* 0x03884000050075a7 */ /* 0x001064000802017f */
[----:B-1----:R-:W-:Y:S05]  /*28220*/  @!P1 NANOSLEEP.SYNCS 0x989680 ;  /* 0x009896800000995d */ /* 0x002fea0003900000 */
[----:B------:R-:W1:Y:S02]  /*28230*/  @!P1 SYNCS.PHASECHK.TRANS64 P1, [R5+URZ+0x38840], R0 ;  /* 0x03884000050095a7 */ /* 0x000e64000802007f */
[----:B-1----:R-:W-:Y:S05]  /*28240*/  @!P1 BRA `(.L_x_8871) ;  /* 0xfffffffc00f09947 */ /* 0x002fea000383ffff */
[----:B------:R-:W-:Y:S05]  /*28250*/  BRA `(.L_x_9027) ;  /* 0xffffffb000d87947 */ /* 0x000fea000383ffff */
.L_x_8873:
[----:B-1----:R1:W4:Y:S02]  /*28260*/  SYNCS.PHASECHK.TRANS64.TRYWAIT P1, [R3+URZ+0x38840], R2 ;  /* 0x03884002030075a7 */ /* 0x002324000802017f */
[----:B----4-:R-:W-:Y:S05]  /*28270*/  @!P1 NANOSLEEP.SYNCS 0x989680 ;  /* 0x009896800000995d */ /* 0x010fea0003900000 */
[----:B------:R-:W4:Y:S02]  /*28280*/  @!P1 SYNCS.PHASECHK.TRANS64 P1, [R3+URZ+0x38840], R2 ;  /* 0x03884002030095a7 */ /* 0x000f24000802007f */
[----:B----4-:R-:W-:Y:S05]  /*28290*/  @!P1 BRA `(.L_x_8873) ;  /* 0xfffffffc00f09947 */ /* 0x010fea000383ffff */
[----:B------:R-:W-:Y:S05]  /*282a0*/  BRA `(.L_x_9028) ;  /* 0xffffffb000e47947 */ /* 0x000fea000383ffff */
.L_x_8875:
[----:B----4-:R4:W0:Y:S02]  /*282b0*/  SYNCS.PHASECHK.TRANS64.TRYWAIT P1, [R5+URZ+0x38860], R0 ;  /* 0x03886000050075a7 */ /* 0x010824000802017f */
[----:B0-----:R-:W-:Y:S05]  /*282c0*/  @!P1 NANOSLEEP.SYNCS 0x989680 ;  /* 0x009896800000995d */ /* 0x001fea0003900000 */
[----:B------:R-:W0:Y:S02]  /*282d0*/  @!P1 SYNCS.PHASECHK.TRANS64 P1, [R5+URZ+0x38860], R0 ;  /* 0x03886000050095a7 */ /* 0x000e24000802007f */
[----:B0-----:R-:W-:Y:S05]  /*282e0*/  @!P1 BRA `(.L_x_8875) ;  /* 0xfffffffc00f09947 */ /* 0x001fea000383ffff */
[----:B------:R-:W-:Y:S05]  /*282f0*/  BRA `(.L_x_9029) ;  /* 0xffffffb000e07947 */ /* 0x000fea000383ffff */
.L_x_9030:
        /* <DEDUP_REMOVED lines=16> */
.L_x_15660:


//--------------------- .text._ZN7cutlass13device_kernelIN5flash11enable_sm90INS1_16FlashAttnFwdSm90INS1_25CollectiveMainloopFwdSm90ILi2EN4cute5tupleIJNS5_1CILi1EEES8_S8_EEENS6_IJNS7_ILi128EEENS7_ILi96EEENS7_ILi64EEEEEELi256ENS_10bfloat16_tEfNS_4arch4Sm90ELb0ELb0ELb0ELb0ELb1ELb0ELb0ELb1ELb0ELb1ELb1ELb0EEENS1_21CollectiveEpilogueFwdINS6_IJSA_NS7_ILi256EEESB_EEES9_SE_SG_Li256ELb0ELb1ELb1ELb0EEENS1_19SingleTileSchedulerILb0ELb1ELb1ELi128EEEEEEEEEvNT_6ParamsE --------------------------
	.section	.text._ZN7cutlass13device_kernelIN5flash11enable_sm90INS1_16FlashAttnFwdSm90INS1_25CollectiveMainloopFwdSm90ILi2EN4cute5tupleIJNS5_1CILi1EEES8_S8_EEENS6_IJNS7_ILi128EEENS7_ILi96EEENS7_ILi64EEEEEELi256ENS_10bfloat16_tEfNS_4arch4Sm90ELb0ELb0ELb0ELb0ELb1ELb0ELb0ELb1ELb0ELb1ELb1ELb0EEENS1_21CollectiveEpilogueFwdINS6_IJSA_NS7_ILi256EEESB_EEES9_SE_SG_Li256ELb0ELb1ELb1ELb0EEENS1_19SingleTileSchedulerILb0ELb1ELb1ELi128EEEEEEEEEvNT_6ParamsE,"ax",@progbits
	.align	128
.text._ZN7cutlass13device_kernelIN5flash11enable_sm90INS1_16FlashAttnFwdSm90INS1_25CollectiveMainloopFwdSm90ILi2EN4cute5tupleIJNS5_1CILi1EEES8_S8_EEENS6_IJNS7_ILi128EEENS7_ILi96EEENS7_ILi64EEEEEELi256ENS_10bfloat16_tEfNS_4arch4Sm90ELb0ELb0ELb0ELb0ELb1ELb0ELb0ELb1ELb0ELb1ELb1ELb0EEENS1_21CollectiveEpilogueFwdINS6_IJSA_NS7_ILi256EEESB_EEES9_SE_SG_Li256ELb0ELb1ELb1ELb0EEENS1_19SingleTileSchedulerILb0ELb1ELb1ELi128EEEEEEEEEvNT_6ParamsE:
        .type           _ZN7cutlass13device_kernelIN5flash11enable_sm90INS1_16FlashAttnFwdSm90INS1_25CollectiveMainloopFwdSm90ILi2EN4cute5tupleIJNS5_1CILi1EEES8_S8_EEENS6_IJNS7_ILi128EEENS7_ILi96EEENS7_ILi64EEEEEELi256ENS_10bfloat16_tEfNS_4arch4Sm90ELb0ELb0ELb0ELb0ELb1ELb0ELb0ELb1ELb0ELb1ELb1ELb0EEENS1_21CollectiveEpilogueFwdINS6_IJSA_NS7_ILi256EEESB_EEES9_SE_SG_Li256ELb0ELb1ELb1ELb0EEENS1_19SingleTileSchedulerILb0ELb1ELb1ELi128EEEEEEEEEvNT_6ParamsE,@function
        .size           _ZN7cutlass13device_kernelIN5flash11enable_sm90INS1_16FlashAttnFwdSm90INS1_25CollectiveMainloopFwdSm90ILi2EN4cute5tupleIJNS5_1CILi1EEES8_S8_EEENS6_IJNS7_ILi128EEENS7_ILi96EEENS7_ILi64EEEEEELi256ENS_10bfloat16_tEfNS_4arch4Sm90ELb0ELb0ELb0ELb0ELb1ELb0ELb0ELb1ELb0ELb1ELb1ELb0EEENS1_21CollectiveEpilogueFwdINS6_IJSA_NS7_ILi256EEESB_EEES9_SE_SG_Li256ELb0ELb1ELb1ELb0EEENS1_19SingleTileSchedulerILb0ELb1ELb1ELi128EEEEEEEEEvNT_6ParamsE,(.L_x_15661 - _ZN7cutlass13device_kernelIN5flash11enable_sm90INS1_16FlashAttnFwdSm90INS1_25CollectiveMainloopFwdSm90ILi2EN4cute5tupleIJNS5_1CILi1EEES8_S8_EEENS6_IJNS7_ILi128EEENS7_ILi96EEENS7_ILi64EEEEEELi256ENS_10bfloat16_tEfNS_4arch4Sm90ELb0ELb0ELb0ELb0ELb1ELb0ELb0ELb1ELb0ELb1ELb1ELb0EEENS1_21CollectiveEpilogueFwdINS6_IJSA_NS7_ILi256EEESB_EEES9_SE_SG_Li256ELb0ELb1ELb1ELb0EEENS1_19SingleTileSchedulerILb0ELb1ELb1ELi128EEEEEEEEEvNT_6ParamsE)
        .other          _ZN7cutlass13device_kernelIN5flash11enable_sm90INS1_16FlashAttnFwdSm90INS1_25CollectiveMainloopFwdSm90ILi2EN4cute5tupleIJNS5_1CILi1EEES8_S8_EEENS6_IJNS7_ILi128EEENS7_ILi96EEENS7_ILi64EEEEEELi256ENS_10bfloat16_tEfNS_4arch4Sm90ELb0ELb0ELb0ELb0ELb1ELb0ELb0ELb1ELb0ELb1ELb1ELb0EEENS1_21CollectiveEpilogueFwdINS6_IJSA_NS7_ILi256EEESB_EEES9_SE_SG_Li256ELb0ELb1ELb1ELb0EEENS1_19SingleTileSchedulerILb0ELb1ELb1ELi128EEEEEEEEEvNT_6ParamsE,@"STO_CUDA_ENTRY STV_DEFAULT"
_ZN7cutlass13device_kernelIN5flash11enable_sm90INS1_16FlashAttnFwdSm90INS1_25CollectiveMainloopFwdSm90ILi2EN4cute5tupleIJNS5_1CILi1EEES8_S8_EEENS6_IJNS7_ILi128EEENS7_ILi96EEENS7_ILi64EEEEEELi256ENS_10bfloat16_tEfNS_4arch4Sm90ELb0ELb0ELb0ELb0ELb1ELb0ELb0ELb1ELb0ELb1ELb1ELb0EEENS1_21CollectiveEpilogueFwdINS6_IJSA_NS7_ILi256EEESB_EEES9_SE_SG_Li256ELb0ELb1ELb1ELb0EEENS1_19SingleTileSchedulerILb0ELb1ELb1ELi128EEEEEEEEEvNT_6ParamsE:
        /* <DEDUP_REMOVED lines=9> */
[----:B------:R-:W-:-:S05]  /*0090*/  SHF.R.U32.HI R2, RZ, 0x7, R16 ;  /* 0x00000007ff027819 */ /* 0x000fca0000011610 */
[----:B------:R1:W2:Y:S04]  /*00a0*/  SHFL.IDX PT, R4, R2, RZ, 0x1f ;  /* 0x00001fff02047589 */ /* 0x0002a800000e0000 */
[----:B------:R-:W-:Y:S01]  /*00b0*/  VOTEU.ALL UP0, P0 ;  /* 0x00000000003f7886 */ /* 0x000fe20000000000 */
[----:B------:R-:W-:-:S04]  /*00c0*/  VOTEU.ALL UP1, P0 ;  /* 0x00000000003f7886 */ /* 0x000fc80000020000 */
[----:B------:R-:W3:Y:S01]  /*00d0*/  @!UP0 S2UR UR8, SR_CgaCtaId ;  /* 0x00000000000889c3 */ /* 0x000ee20000008800 */
[----:B------:R-:W-:Y:S01]  /*00e0*/  @!UP0 UMOV UR6, 0x400 ;  /* 0x0000040000068882 */ /* 0x000fe20000000000 */
[----:B------:R-:W-:-:S04]  /*00f0*/  @!UP0 UIADD3 UR4, -UR4, 0x100000, URZ ;  /* 0x0010000004048890 */ /* 0x000fc8000fffe13f */
[----:B------:R-:W-:Y:S02]  /*0100*/  @!UP0 USHF.L.U32 UR5, UR4, 0xb, URZ ;  /* 0x0000000b04058899 */ /* 0x000fe4000800063f */
[----:B------:R-:W-:Y:S02]  /*0110*/  @!UP0 USHF.L.U32 UR4, UR4, 0x1, URZ ;  /* 0x0000000104048899 */ /* 0x000fe4000800063f */
[----:B---3--:R-:W-:Y:S02]  /*0120*/  @!UP0 ULEA UR8, UR8, UR6, 0x18 ;  /* 0x0000000608088291 */ /* 0x008fe4000f8ec03f */
        /* <DEDUP_REMOVED lines=25> */
.L_x_9031:
        /* <DEDUP_REMOVED lines=22> */
.L_x_9032:
        /* <DEDUP_REMOVED lines=18> */
.L_x_9033:
        /* <DEDUP_REMOVED lines=22> */
.L_x_9034:
        /* <DEDUP_REMOVED lines=23> */
.L_x_9035:
        /* <DEDUP_REMOVED lines=9> */
.L_x_9038:
[----:B------:R-:W-:-:S08]  /*08a0*/  NOP ;  /* 0x0000000000007918 */ /* 0x000fd00000000000 */
[----:B------:R-:W0:Y:S02]  /*08b0*/  USETMAXREG.TRY_ALLOC.CTAPOOL UP0, 0xe8 ;  /* 0x000000e8000079c8 */ /* 0x000e240008000600 */
[----:B0-----:R-:W-:-:S13]  /*08c0*/  PLOP3.LUT P0, PT, PT, PT, UP0, 0x80, 0x0 ;  /* 0x000000000000781c */ /* 0x001fda0003f0f008 */
[----:B------:R-:W-:Y:S05]  /*08d0*/  @!P0 BRA `(.L_x_9038) ;  /* 0xfffffffc00f08947 */ /* 0x000fea000383ffff */
[----:B------:R-:W0:Y:S01]  /*08e0*/  S2UR UR6, SR_CTAID.Y ;  /* 0x00000000000679c3 */ /* 0x000e220000002600 */
[----:B------:R-:W-:-:S07]  /*08f0*/  ULDC UR7, c[0x0][0xc50] ;  /* 0x0003140000077ab9 */ /* 0x000fce0000000800 */
[----:B------:R-:W-:Y:S08]  /*0900*/  BAR.ARV 0x8, 0x180 ;  /* 0x0206000000007b1d */ /* 0x000ff00000002000 */
[----:B------:R-:W1:Y:S01]  /*0910*/  S2UR UR8, SR_CTAID.Z ;  /* 0x00000000000879c3 */ /* 0x000e620000002700 */
[----:B------:R-:W-:Y:S01]  /*0920*/  ISETP.NE.AND P0, PT, R2, 0x1, PT ;  /* 0x000000010200780c */ /* 0x000fe20003f05270 */
[----:B------:R-:W-:-:S11]  /*0930*/  UISETP.NE.AND UP0, UPT, UR7, 0x1, UPT ;  /* 0x000000010700788c */ /* 0x000fd6000bf05270 */
[----:B------:R-:W-:Y:S01]  /*0940*/  @UP0 ULDC UR4, c[0x0][0xc54] ;  /* 0x0003150000040ab9 */ /* 0x000fe20000000800 */
[----:B------:R-:W-:Y:S06]  /*0950*/  @!P0 BAR.ARV 0x9, 0x100 ;  /* 0x0244000000008b1d */ /* 0x000fec0000002000 */
[----:B0-----:R-:W-:Y:S01]  /*0960*/  UIMAD.WIDE.U32 UR4, UR6, UR4, URZ ;  /* 0x00000004060472a5 */ /* 0x001fe2000f8e003f */
[----:B------:R-:W-:Y:S01]  /*0970*/  @UP0 ULDC UR9, c[0x0][0xc58] ;  /* 0x0003160000090ab9 */ /* 0x000fe20000000800 */
[----:B------:R-:W-:Y:S01]  /*0980*/  UMOV UR38, UR6 ;  /* 0x0000000600267c82 */ /* 0x000fe20008000000 */
[----:B-1----:R-:W-:Y:S01]  /*0990*/  ISETP.LE.AND P0, PT, RZ, UR8, PT ;  /* 0x00000008ff007c0c */ /* 0x002fe2000bf03270 */
[----:B------:R-:W-:-:S04]  /*09a0*/  @UP0 USHF.R.U32.HI UR38, URZ, UR9, UR5 ;  /* 0x000000093f260299 */ /* 0x000fc80008011605 */
[----:B------:R-:W-:-:S04]  /*09b0*/  UIADD3 UR4, -UR38, URZ, URZ ;  /* 0x0000003f26047290 */ /* 0x000fc8000fffe13f */
[----:B------:R-:W-:-:S04]  /*09c0*/  UIMAD UR7, UR7, UR4, UR6 ;  /* 0x00000004070772a4 */ /* 0x000fc8000f8e0206 */
[----:B------:R-:W-:Y:S08]  /*09d0*/  @!P0 BRA `(.L_x_9039) ;  /* 0x000000a400f88947 */ /* 0x000ff00003800000 */
[----:B------:R-:W-:Y:S01]  /*09e0*/  ULDC.64 UR4, c[0x0][0x418] ;  /* 0x0001060000047ab9 */ /* 0x000fe20000000a00 */
[----:B------:R-:W-:Y:S01]  /*09f0*/  ULDC UR42, c[0x0][0x424] ;  /* 0x00010900002a7ab9 */ /* 0x000fe20000000800 */
[----:B------:R-:W-:Y:S02]  /*0a00*/  UISETP.NE.U32.AND UP0, UPT, UR4, URZ, UPT ;  /* 0x0000003f0400728c */ /* 0x000fe4000bf05070 */
[----:B------:R-:W-:Y:S02]  /*0a10*/  ULOP3.LUT UR40, UR7, 0xffff, URZ, 0xc0, !UPT ;  /* 0x0000ffff07287892 */ /* 0x000fe4000f8ec03f */
[----:B------:R-:W-:Y:S01]  /*0a20*/  UISETP.NE.AND.EX UP0, UPT, UR5, URZ, UPT, UP0 ;  /* 0x0000003f0500728c */ /* 0x000fe2000bf05300 */
[----:B------:R-:W-:-:S03]  /*0a30*/  ULDC UR4, c[0x0][0x2f0] ;  /* 0x0000bc0000047ab9 */ /* 0x000fc60000000800 */
[----:B------:R-:W-:-:S04]  /*0a40*/  USEL UR42, UR42, 0x1, UP0 ;  /* 0x000000012a2a7887 */ /* 0x000fc80008000000 */
[----:B------:R-:W-:-:S04]  /*0a50*/  UIMAD UR42, UR42, UR4, URZ ;  /* 0x000000042a2a72a4 */ /* 0x000fc8000f8e023f */
[----:B------:R-:W-:Y:S02]  /*0a60*/  UISETP.GE.AND UP0, UPT, UR42, 0x1, UPT ;  /* 0x000000012a00788c */ /* 0x000fe4000bf06270 */
[----:B------:R-:W-:-:S04]  /*0a70*/  UIADD3 UR4, UR42, 0x5f, URZ ;  /* 0x0000005f2a047890 */ /* 0x000fc8000fffe03f */
[----:B------:R-:W-:Y:S01]  /*0a80*/  PLOP3.LUT P0, PT, PT, PT, UP0, 0x80, 0x0 ;  /* 0x000000000000781c */ /* 0x000fe20003f0f008 */
[----:B------:R-:W-:-:S04]  /*0a90*/  UIMAD.WIDE UR4, UR4, 0x2aaaaaab, URZ ;  /* 0x2aaaaaab040478a5 */ /* 0x000fc8000f8e023f */
[----:B------:R-:W-:-:S03]  /*0aa0*/  USHF.R.U32.HI UR6, URZ, 0x1f, UR5 ;  /* 0x0000001f3f067899 */ /* 0x000fc60008011605 */
[----:B------:R-:W-:Y:S01]  /*0ab0*/  UMOV UR4, URZ ;  /* 0x0000003f00047c82 */ /* 0x000fe20008000000 */
[----:B------:R-:W-:-:S04]  /*0ac0*/  ULEA.HI.SX32 UR6, UR5, UR6, 0x1c ;  /* 0x0000000605067291 */ /* 0x000fc8000f8fe23f */
[----:B------:R-:W-:Y:S08]  /*0ad0*/  @!P0 BRA `(.L_x_9040) ;  /* 0x0000000000908947 */ /* 0x000ff00003800000 */
        /* <DEDUP_REMOVED lines=36> */
.L_x_9040:
[----:B------:R-:W-:Y:S01]  /*0d20*/  UIMAD UR40, UR40, UR4, URZ ;  /* 0x00000004282872a4 */ /* 0x000fe2000f8e023f */
[----:B------:R-:W-:Y:S01]  /*0d30*/  IMAD.U32 R0, RZ, RZ, UR6 ;  /* 0x00000006ff007e24 */ /* 0x000fe2000f8e00ff */
[----:B------:R-:W-:Y:S01]  /*0d40*/  PLOP3.LUT P0, PT, PT, PT, PT, 0x80, 0x0 ;  /* 0x000000000000781c */ /* 0x000fe20003f0f070 */
[----:B------:R-:W-:Y:S01]  /*0d50*/  IMAD.U32 R3, RZ, RZ, UR4 ;  /* 0x00000004ff037e24 */ /* 0x000fe2000f8e00ff */
[----:B------:R-:W-:Y:S01]  /*0d60*/  MOV R6, RZ ;  /* 0x000000ff00067202 */ /* 0x000fe20000000f00 */
[----:B------:R-:W-:Y:S01]  /*0d70*/  VIADD R16, R16, 0xffffff80 ;  /* 0xffffff8010107836 */ /* 0x000fe20000000000 */
        /* <DEDUP_REMOVED lines=104> */
.L_x_9042:
[----:B------:R-:W-:Y:S02]  /*1400*/  SHF.L.U32 R8, RZ, 0x1f, RZ ;  /* 0x0000001fff087819 */ /* 0x000fe400000006ff */
[----:B------:R-:W-:Y:S02]  /*1410*/  IADD3 R3, R2, 0x8, RZ ;  /* 0x0000000802037810 */ /* 0x000fe40007ffe0ff */
[----:B------:R-:W0:Y:S02]  /*1420*/  SYNCS.PHASECHK.TRANS64.TRYWAIT P0, [UR41+0x22800], R8 ;  /* 0x02280008ff0075a7 */ /* 0x000e240008000169 */
[----:B0-----:R-:W-:Y:S05]  /*1430*/  @!P0 BRA `(.L_x_9043) ;  /* 0x0000009c00688947 */ /* 0x001fea0003800000 */
.L_x_9115:
[----:B------:R-:W-:Y:S05]  /*1440*/  WARPSYNC.ALL ;  /* 0x0000000000007948 */ /* 0x000fea0003800000 */
[----:B------:R-:W-:Y:S01]  /*1450*/  ULOP3.LUT UR4, UR39, 0x1, URZ, 0xfc, !UPT ;  /* 0x0000000127047892 */ /* 0x000fe2000f8efc3f */
[----:B------:R1:W-:Y:S03]  /*1460*/  BAR.SYNC.DEFER_BLOCKING R3, 0x100 ;  /* 0x000400030000751d */ /* 0x0003e60000010000 */
[----:B------:R-:W-:-:S06]  /*1470*/  UISETP.NE.AND UP0, UPT, UR4, 0x3, UPT ;  /* 0x000000030400788c */ /* 0x000fcc000bf05270 */
[----:B------:R-:W-:-:S13]  /*1480*/  PLOP3.LUT P0, PT, PT, PT, UP0, 0x80, 0x0 ;  /* 0x000000000000781c */ /* 0x000fda0003f0f008 */
[----:B-1----:R-:W-:Y:S05]  /*1490*/  @!P0 BRA `(.L_x_9044) ;  /* 0x0000000000048947 */ /* 0x002fea0003800000 */
[----:B------:R-:W-:Y:S01]  /*14a0*/  BPT.TRAP 0x1 ;  /* 0x000000040000795c */ /* 0x000fe20000300000 */
.L_x_9044:
[----:B------:R1:W2:Y:S01]  /*14b0*/  SYNCS.PHASECHK.TRANS64.TRYWAIT P1, [UR41+0x22830], R8 ;  /* 0x02283008ff0075a7 */ /* 0x0002a20008020169 */
[----:B------:R-:W-:Y:S05]  /*14c0*/  @!P0 BRA `(.L_x_9045) ;  /* 0x0000000000048947 */ /* 0x000fea0003800000 */
[----:B------:R-:W-:Y:S01]  /*14d0*/  BPT.TRAP 0x1 ;  /* 0x000000040000795c */ /* 0x000fe20000300000 */
.L_x_9045:
[----:B--2---:R-:W-:Y:S05]  /*14e0*/  @P1 BRA `(.L_x_9046) ;  /* 0x0000000000081947 */ /* 0x004fea0003800000 */
[----:B------:R-:W2:Y:S02]  /*14f0*/  SYNCS.PHASECHK.TRANS64.TRYWAIT P1, [UR41+0x22830], R8 ;  /* 0x02283008ff0075a7 */ /* 0x000ea40008020169 */
[----:B--2---:R-:W-:Y:S05]  /*1500*/  @!P1 BRA `(.L_x_9047) ;  /* 0x0000009c004c9947 */ /* 0x004fea0003800000 */
.L_x_9046:
[----:B------:R-:W-:Y:S01]  /*1510*/  UIADD3 UR4, UR41, 0x1c400, URZ ;  /* 0x0001c40029047890 */ /* 0x000fe2000fffe03f */
[----:B------:R-:W-:Y:S01]  /*1520*/  WARPGROUP.ARRIVE ;  /* 0x00000000000079c5 */ /* 0x000fe20000000000 */
[----:B------:R-:W-:Y:S01]  /*1530*/  ULOP3.LUT UR8, UR44, 0x10000, URZ, 0xfc, !UPT ;  /* 0x000100002c087892 */ /* 0x000fe2000f8efc3f */
[----:B------:R-:W-:Y:S01]  /*1540*/  IADD3 R0, -R2, 0xb, RZ ;  /* 0x0000000b02007810 */ /* 0x000fe20007ffe1ff */
[----:B------:R-:W-:-:S03]  /*1550*/  USHF.R.U32.HI UR4, URZ, 0x4, UR4 ;  /* 0x000000043f047899 */ /* 0x000fc60008011604 */
[----:B------:R-:W2:Y:S01]  /*1560*/  S2UR UR25, SR_CgaCtaId ;  /* 0x00000000001979c3 */ /* 0x000ea20000008800 */
[----:B------:R-:W-:Y:S01]  /*1570*/  UMOV UR9, 0x40000040 ;  /* 0x4000004000097882 */ /* 0x000fe20000000000 */
[----:B------:R-:W-:Y:S01]  /*1580*/  UMOV UR7, 0x40000040 ;  /* 0x4000004000077882 */ /* 0x000fe20000000000 */
[----:B------:R-:W-:Y:S01]  /*1590*/  ULOP3.LUT UR4, UR4, 0x3fff, URZ, 0xc0, !UPT ;  /* 0x00003fff04047892 */ /* 0x000fe2000f8ec03f */
[----:B------:R-:W-:Y:S01]  /*15a0*/  UMOV UR5, UR9 ;  /* 0x0000000900057c82 */ /* 0x000fe20008000000 */
[----:B------:R-:W-:Y:S02]  /*15b0*/  UIADD3 UR12, UR8, 0x2, URZ ;  /* 0x00000002080c7890 */ /* 0x000fe4000fffe03f */
[----:B------:R-:W-:Y:S01]  /*15c0*/  ULOP3.LUT UR6, UR4, 0x10000, URZ, 0xfc, !UPT ;  /* 0x0001000004067892 */ /* 0x000fe2000f8efc3f */
[----:B------:R-:W-:Y:S02]  /*15d0*/  UMOV UR13, 0x40000040 ;  /* 0x40000040000d7882 */ /* 0x000fe40000000000 */
[----:B------:R-:W-:Y:S01]  /*15e0*/  UMOV UR4, UR8 ;  /* 0x0000000800047c82 */ /* 0x000fe20008000000 */
[----:B------:R-:W-:Y:S01]  /*15f0*/  UIADD3 UR14, UR6, 0x2, URZ ;  /* 0x00000002060e7890 */ /* 0x000fe2000fffe03f */
[----:B------:R-:W-:Y:S01]  /*1600*/  UMOV UR15, 0x40000040 ;  /* 0x40000040000f7882 */ /* 0x000fe20000000000 */
[----:B------:R-:W-:-:S03]  /*1610*/  UIADD3 UR16, UR8, 0x4, URZ ;  /* 0x0000000408107890 */ /* 0x000fc6000fffe03f */
[----:B------:R-:W-:Y:S01]  /*1620*/  HGMMA.64x96x16.F32.BF16 R24, gdesc[UR4], RZ, !UPT, gsb0 ;  /* 0x01600000041879f0 */ /* 0x000fe2000c0018ff */
        /* <DEDUP_REMOVED lines=17> */
[----:B------:R3:W-:Y:S06]  /*1740*/  BAR.ARV R0, 0x100 ;  /* 0x000400000000751d */ /* 0x0007ec0000002000 */
[----:B--2---:R-:W-:Y:S05]  /*1750*/  @!P0 BRA `(.L_x_9048) ;  /* 0x0000000000048947 */ /* 0x004fea0003800000 */
[----:B------:R-:W-:Y:S01]  /*1760*/  BPT.TRAP 0x1 ;  /* 0x000000040000795c */ /* 0x000fe20000300000 */
.L_x_9048:
[----:B------:R-:W-:Y:S01]  /*1770*/  LOP3.LUT R17, R17, 0xffffff80, RZ, 0xc0, !PT ;  /* 0xffffff8011117812 */ /* 0x000fe200078ec0ff */
[----:B------:R-:W-:Y:S01]  /*1780*/  UIMAD UR42, UR43, -0x60, UR42 ;  /* 0xffffffa02b2a78a4 */ /* 0x000fe2000f8e022a */
[----:B------:R-:W-:Y:S01]  /*1790*/  P2R R11, PR, RZ, 0x1 ;  /* 0x00000001ff0b7803 */ /* 0x000fe20000000000 */
[----:B------:R-:W-:Y:S01]  /*17a0*/  ULDC UR10, c[0x0][0x988] ;  /* 0x00026200000a7ab9 */ /* 0x000fe20000000800 */
[----:B------:R-:W-:Y:S01]  /*17b0*/  UIADD3 UR4, UR41, 0x22840, URZ ;  /* 0x0002284029047890 */ /* 0x000fe2000fffe03f */
[----:B------:R-:W-:Y:S01]  /*17c0*/  IMAD.IADD R17, R16, 0x1, -R17 ;  /* 0x0000000110117824 */ /* 0x000fe200078e0a11 */
[----:B------:R-:W-:Y:S02]  /*17d0*/  UIADD3 UR42, UR42, 0x60, URZ ;  /* 0x000000602a2a7890 */ /* 0x000fe4000fffe03f */
[----:B------:R-:W-:Y:S02]  /*17e0*/  UPRMT UR4, UR25, 0x654, UR4 ;  /* 0x0000065419047896 */ /* 0x000fe40008000004 */
[----:B------:R-:W-:-:S02]  /*17f0*/  SHF.R.S32.HI R4, RZ, 0x1f, R17 ;  /* 0x0000001fff047819 */ /* 0x000fc40000011411 */
[----:B0-----:R-:W-:Y:S02]  /*1800*/  IMAD.U32 R5, RZ, RZ, UR42 ;  /* 0x0000002aff057e24 */ /* 0x001fe4000f8e00ff */
[----:B------:R-:W-:-:S03]  /*1810*/  LEA.HI R4, R4, R17, RZ, 0x2 ;  /* 0x0000001104047211 */ /* 0x000fc600078f10ff */
[----:B------:R-:W-:Y:S01]  /*1820*/  SYNCS.ARRIVE.TRANS64.RED.A1T0 RZ, [UR4], RZ ;  /* 0x000000ffffff79a7 */ /* 0x000fe20008100404 */
[----:B------:R-:W-:-:S05]  /*1830*/  LOP3.LUT R4, R4, 0x7ffffffc, RZ, 0xc0, !PT ;  /* 0x7ffffffc04047812 */ /* 0x000fca00078ec0ff */
[----:B------:R-:W-:-:S04]  /*1840*/  IMAD.IADD R4, R17, 0x1, -R4 ;  /* 0x0000000111047824 */ /* 0x000fc800078e0a04 */
        /* <DEDUP_REMOVED lines=88> */
[----:B------:R-:W-:Y:S02]  /*1dd0*/  FMNMX.FTZ R4, R68, R5, !PT ;  /* 0x0000000544047209 */ /* 0x000fe40007810000 */
[----:B------:R-:W-:Y:S02]  /*1de0*/  FSEL R62, R62, -INF , P6 ;  /* 0xff8000003e3e7808 */ /* 0x000fe40003000000 */
[----:B------:R-:W-:-:S02]  /*1df0*/  FMNMX.FTZ R7, R69, R4, !PT ;  /* 0x0000000445077209 */ /* 0x000fc40007810000 */
[----:B------:R-:W-:Y:S02]  /*1e00*/  FSEL R63, R63, -INF , P5 ;  /* 0xff8000003f3f7808 */ /* 0x000fe40002800000 */
[----:B------:R-:W-:Y:S01]  /*1e10*/  FSEL R66, R66, -INF , P4 ;  /* 0xff80000042427808 */ /* 0x000fe20002000000 */
[----:B------:R-:W0:Y:S01]  /*1e20*/  SHFL.BFLY PT, R4, R7, 0x2, 0x1f ;  /* 0x0c401f0007047f89 */ /* 0x000e2200000e0000 */
[----:B------:R-:W-:Y:S02]  /*1e30*/  FSEL R67, R67, -INF , P3 ;  /* 0xff80000043437808 */ /* 0x000fe40001800000 */
[----:B------:R-:W-:Y:S02]  /*1e40*/  FSEL R70, R70, -INF , P2 ;  /* 0xff80000046467808 */ /* 0x000fe40001000000 */
[----:B------:R-:W-:Y:S02]  /*1e50*/  FSEL R71, R71, -INF , P1 ;  /* 0xff80000047477808 */ /* 0x000fe40000800000 */
[----:B0-----:R-:W-:-:S05]  /*1e60*/  FMNMX.FTZ R9, R7, R4, !PT ;  /* 0x0000000407097209 */ /* 0x001fca0007810000 */
[----:B------:R-:W0:Y:S02]  /*1e70*/  SHFL.BFLY PT, R4, R9, 0x1, 0x1f ;  /* 0x0c201f0009047f89 */ /* 0x000e2400000e0000 */
[----:B0-----:R-:W-:-:S04]  /*1e80*/  FMNMX.FTZ R4, R9, R4, !PT ;  /* 0x0000000409047209 */ /* 0x001fc80007810000 */
[C---:B------:R-:W-:Y:S01]  /*1e90*/  FSETP.NEU.FTZ.AND P0, PT, R4.reuse, -INF , PT ;  /* 0xff8000000400780b */ /* 0x040fe20003f1d000 */
[----:B------:R-:W-:-:S05]  /*1ea0*/  FMUL.FTZ R5, R4, UR10 ;  /* 0x0000000a04057c20 */ /* 0x000fca0008410000 */
[----:B------:R-:W-:Y:S02]  /*1eb0*/  FSEL R10, R5, RZ, P0 ;  /* 0x000000ff050a7208 */ /* 0x000fe40000000000 */
[----:B------:R-:W-:Y:S02]  /*1ec0*/  FMNMX.FTZ R5, R26, R27, !PT ;  /* 0x0000001b1a057209 */ /* 0x000fe40007810000 */
[----:B------:R-:W-:Y:S01]  /*1ed0*/  ISETP.NE.AND P0, PT, R11, RZ, PT ;  /* 0x000000ff0b00720c */ /* 0x000fe20003f05270 */
        /* <DEDUP_REMOVED lines=33> */
[----:B------:R-:W-:Y:S01]  /*20f0*/  FMNMX.FTZ R6, R46, R5, !PT ;  /* 0x000000052e067209 */ /* 0x000fe20007810000 */
[--C-:B------:R-:W-:Y:S01]  /*2100*/  FFMA.FTZ R65, R65, UR10, -R10.reuse ;  /* 0x0000000a41417c23 */ /* 0x100fe2000801080a */
[--C-:B------:R-:W-:Y:S01]  /*2110*/  FFMA.FTZ R68, R68, UR10, -R10.reuse ;  /* 0x0000000a44447c23 */ /* 0x100fe2000801080a */
[----:B------:R-:W-:Y:S01]  /*2120*/  FFMA.FTZ R10, R69, UR10, -R10 ;  /* 0x0000000a450a7c23 */ /* 0x000fe2000801080a */
[----:B------:R-:W-:Y:S01]  /*2130*/  FMNMX.FTZ R5, R47, R6, !PT ;  /* 0x000000062f057209 */ /* 0x000fe20007810000 */
[----:B------:R-:W-:Y:S01]  /*2140*/  MUFU.EX2 R32, R32 ;  /* 0x0000002000207308 */ /* 0x000fe20000000800 */
[----:B0-----:R-:W-:-:S02]  /*2150*/  F2FP.BF16.F32.PACK_AB R164, R25, R24 ;  /* 0x0000001819a4723e */ /* 0x001fc400000010ff */
[----:B------:R-:W-:-:S04]  /*2160*/  FMNMX.FTZ R6, R50, R5, !PT ;  /* 0x0000000532067209 */ /* 0x000fc80007810000 */
[----:B------:R-:W-:Y:S01]  /*2170*/  FMNMX.FTZ R5, R51, R6, !PT ;  /* 0x0000000633057209 */ /* 0x000fe20007810000 */
[----:B------:R-:W0:Y:S01]  /*2180*/  MUFU.EX2 R33, R33 ;  /* 0x0000002100217308 */ /* 0x000e220000000800 */
[----:B--2---:R-:W-:Y:S02]  /*2190*/  F2FP.BF16.F32.PACK_AB R166, R29, R28 ;  /* 0x0000001c1da6723e */ /* 0x004fe400000010ff */
[----:B------:R-:W-:-:S04]  /*21a0*/  FMNMX.FTZ R6, R54, R5, !PT ;  /* 0x0000000536067209 */ /* 0x000fc80007810000 */
[----:B------:R-:W-:Y:S01]  /*21b0*/  FMNMX.FTZ R5, R55, R6, !PT ;  /* 0x0000000637057209 */ /* 0x000fe20007810000 */
[----:B------:R-:W-:Y:S03]  /*21c0*/  MUFU.EX2 R36, R36 ;  /* 0x0000002400247308 */ /* 0x000fe60000000800 */
[----:B------:R-:W-:-:S04]  /*21d0*/  FMNMX.FTZ R6, R58, R5, !PT ;  /* 0x000000053a067209 */ /* 0x000fc80007810000 */
[----:B------:R-:W-:Y:S01]  /*21e0*/  FMNMX.FTZ R5, R59, R6, !PT ;  /* 0x000000063b057209 */ /* 0x000fe20007810000 */
[----:B------:R-:W-:Y:S01]  /*21f0*/  MUFU.EX2 R9, R10 ;  /* 0x0000000a00097308 */ /* 0x000fe20000000800 */
[----:B0-----:R-:W-:Y:S02]  /*2200*/  F2FP.BF16.F32.PACK_AB R160, R33, R32 ;  /* 0x0000002021a0723e */ /* 0x001fe400000010ff */
[----:B------:R-:W-:-:S04]  /*2210*/  FMNMX.FTZ R6, R62, R5, !PT ;  /* 0x000000053e067209 */ /* 0x000fc80007810000 */
[----:B------:R-:W-:Y:S01]  /*2220*/  FMNMX.FTZ R5, R63, R6, !PT ;  /* 0x000000063f057209 */ /* 0x000fe20007810000 */
[----:B------:R-:W0:Y:S03]  /*2230*/  MUFU.EX2 R37, R37 ;  /* 0x0000002500257308 */ /* 0x000e260000000800 */
[----:B------:R-:W-:-:S04]  /*2240*/  FMNMX.FTZ R6, R66, R5, !PT ;  /* 0x0000000542067209 */ /* 0x000fc80007810000 */
[----:B------:R-:W-:Y:S01]  /*2250*/  FMNMX.FTZ R5, R67, R6, !PT ;  /* 0x0000000643057209 */ /* 0x000fe20007810000 */
[----:B------:R-:W-:Y:S03]  /*2260*/  MUFU.EX2 R40, R40 ;  /* 0x0000002800287308 */ /* 0x000fe60000000800 */
[----:B------:R-:W-:-:S04]  /*2270*/  FMNMX.FTZ R6, R70, R5, !PT ;  /* 0x0000000546067209 */ /* 0x000fc80007810000 */
[----:B------:R-:W-:Y:S01]  /*2280*/  FMNMX.FTZ R6, R71, R6, !PT ;  /* 0x0000000647067209 */ /* 0x000fe20007810000 */
[----:B------:R-:W2:Y:S01]  /*2290*/  MUFU.EX2 R41, R41 ;  /* 0x0000002900297308 */ /* 0x000ea20000000800 */
[----:B0-----:R-:W-:-:S03]  /*22a0*/  F2FP.BF16.F32.PACK_AB R162, R37, R36 ;  /* 0x0000002425a2723e */ /* 0x001fc600000010ff */
[----:B------:R-:W0:Y:S04]  /*22b0*/  SHFL.BFLY PT, R5, R6, 0x2, 0x1f ;  /* 0x0c401f0006057f89 */ /* 0x000e2800000e0000 */
[----:B------:R-:W-:Y:S08]  /*22c0*/  MUFU.EX2 R44, R44 ;  /* 0x0000002c002c7308 */ /* 0x000ff00000000800 */
[----:B------:R-:W4:Y:S01]  /*22d0*/  MUFU.EX2 R45, R45 ;  /* 0x0000002d002d7308 */ /* 0x000f220000000800 */
[----:B--2---:R-:W-:-:S07]  /*22e0*/  F2FP.BF16.F32.PACK_AB R156, R41, R40 ;  /* 0x00000028299c723e */ /* 0x004fce00000010ff */
[----:B------:R-:W-:Y:S01]  /*22f0*/  MUFU.EX2 R48, R48 ;  /* 0x0000003000307308 */ /* 0x000fe20000000800 */
[----:B0-----:R-:W-:-:S07]  /*2300*/  FMNMX.FTZ R7, R6, R5, !PT ;  /* 0x0000000506077209 */ /* 0x001fce0007810000 */
[----:B------:R-:W0:Y:S01]  /*2310*/  MUFU.EX2 R49, R49 ;  /* 0x0000003100317308 */ /* 0x000e220000000800 */
[----:B------:R-:W2:Y:S01]  /*2320*/  SHFL.BFLY PT, R6, R7, 0x1, 0x1f ;  /* 0x0c201f0007067f89 */ /* 0x000ea200000e0000 */
[----:B----4-:R-:W-:-:S06]  /*2330*/  F2FP.BF16.F32.PACK_AB R158, R45, R44 ;  /* 0x0000002c2d9e723e */ /* 0x010fcc00000010ff */
[----:B------:R-:W-:Y:S08]  /*2340*/  MUFU.EX2 R52, R52 ;  /* 0x0000003400347308 */ /* 0x000ff00000000800 */
[----:B------:R-:W4:Y:S01]  /*2350*/  MUFU.EX2 R53, R53 ;  /* 0x0000003500357308 */ /* 0x000f220000000800 */
[----:B0-----:R-:W-:-:S07]  /*2360*/  F2FP.BF16.F32.PACK_AB R152, R49, R48 ;  /* 0x000000303198723e */ /* 0x001fce00000010ff */
[----:B------:R-:W-:Y:S01]  /*2370*/  MUFU.EX2 R56, R56 ;  /* 0x0000003800387308 */ /* 0x000fe20000000800 */
[----:B--2---:R-:W-:Y:S01]  /*2380*/  FMNMX.FTZ R5, R7, R6, !PT ;  /* 0x0000000607057209 */ /* 0x004fe20007810000 */
[----:B------:R-:W-:-:S03]  /*2390*/  FADD.FTZ R7, R24, R25 ;  /* 0x0000001918077221 */ /* 0x000fc60000010000 */
[C---:B------:R-:W-:Y:S01]  /*23a0*/  FSETP.NEU.FTZ.AND P1, PT, R5.reuse, -INF , PT ;  /* 0xff8000000500780b */ /* 0x040fe20003f3d000 */
[----:B------:R-:W-:Y:S01]  /*23b0*/  FMUL.FTZ R6, R5, UR10 ;  /* 0x0000000a05067c20 */ /* 0x000fe20008410000 */
[----:B------:R-:W-:Y:S01]  /*23c0*/  FADD.FTZ R10, R28, R7 ;  /* 0x000000071c0a7221 */ /* 0x000fe20000010000 */
[----:B------:R-:W-:Y:S01]  /*23d0*/  MUFU.EX2 R57, R57 ;  /* 0x0000003900397308 */ /* 0x000fe20000000800 */
[----:B----4-:R-:W-:Y:S02]  /*23e0*/  F2FP.BF16.F32.PACK_AB R154, R53, R52 ;  /* 0x00000034359a723e */ /* 0x010fe400000010ff */
        /* <DEDUP_REMOVED lines=10> */
[----:B------:R-:W-:Y:S01]  /*2490*/  FADD.FTZ R10, R32, R7 ;  /* 0x00000007200a7221 */ /* 0x000fe20000010000 */
[--C-:B------:R-:W-:Y:S01]  /*24a0*/  FFMA.FTZ R39, R39, UR10, -R6.reuse ;  /* 0x0000000a27277c23 */ /* 0x100fe20008010806 */
[--C-:B------:R-:W-:Y:S01]  /*24b0*/  FFMA.FTZ R42, R42, UR10, -R6.reuse ;  /* 0x0000000a2a2a7c23 */ /* 0x100fe20008010806 */
[----:B------:R-:W-:Y:S01]  /*24c0*/  FFMA.FTZ R43, R43, UR10, -R6 ;  /* 0x0000000a2b2b7c23 */ /* 0x000fe20008010806 */
[----:B------:R-:W-:Y:S01]  /*24d0*/  FADD.FTZ R11, R33, R10 ;  /* 0x0000000a210b7221 */ /* 0x000fe20000010000 */
[--C-:B------:R-:W-:Y:S01]  /*24e0*/  FFMA.FTZ R46, R46, UR10, -R6.reuse ;  /* 0x0000000a2e2e7c23 */ /* 0x100fe20008010806 */
[----:B------:R-:W0:Y:S01]  /*24f0*/  MUFU.EX2 R27, R27 ;  /* 0x0000001b001b7308 */ /* 0x000e220000000800 */
[--C-:B------:R-:W-:Y:S01]  /*2500*/  FFMA.FTZ R47, R47, UR10, -R6.reuse ;  /* 0x0000000a2f2f7c23 */ /* 0x100fe20008010806 */
[----:B------:R-:W-:Y:S01]  /*2510*/  FADD.FTZ R12, R36, R11 ;  /* 0x0000000b240c7221 */ /* 0x000fe20000010000 */
[--C-:B------:R-:W-:Y:S01]  /*2520*/  FFMA.FTZ R50, R50, UR10, -R6.reuse ;  /* 0x0000000a32327c23 */ /* 0x100fe20008010806 */
[--C-:B------:R-:W-:Y:S01]  /*2530*/  FFMA.FTZ R51, R51, UR10, -R6.reuse ;  /* 0x0000000a33337c23 */ /* 0x100fe20008010806 */
[----:B------:R-:W-:Y:S01]  /*2540*/  FFMA.FTZ R54, R54, UR10, -R6 ;  /* 0x0000000a36367c23 */ /* 0x000fe20008010806 */
[----:B------:R-:W-:Y:S01]  /*2550*/  FADD.FTZ R11, R37, R12 ;  /* 0x0000000c250b7221 */ /* 0x000fe20000010000 */
[--C-:B------:R-:W-:Y:S01]  /*2560*/  FFMA.FTZ R55, R55, UR10, -R6.reuse ;  /* 0x0000000a37377c23 */ /* 0x100fe20008010806 */
[----:B------:R-:W2:Y:S01]  /*2570*/  MUFU.EX2 R30, R30 ;  /* 0x0000001e001e7308 */ /* 0x000ea20000000800 */
[--C-:B------:R-:W-:Y:S01]  /*2580*/  FFMA.FTZ R58, R58, UR10, -R6.reuse ;  /* 0x0000000a3a3a7c23 */ /* 0x100fe20008010806 */
[----:B------:R-:W-:Y:S01]  /*2590*/  FADD.FTZ R12, R40, R11 ;  /* 0x0000000b280c7221 */ /* 0x000fe20000010000 */
[--C-:B------:R-:W-:Y:S01]  /*25a0*/  FFMA.FTZ R59, R59, UR10, -R6.reuse ;  /* 0x0000000a3b3b7c23 */ /* 0x100fe20008010806 */
[--C-:B------:R-:W-:Y:S01]  /*25b0*/  FFMA.FTZ R62, R62, UR10, -R6.reuse ;  /* 0x0000000a3e3e7c23 */ /* 0x100fe20008010806 */
[----:B------:R-:W-:Y:S01]  /*25c0*/  FFMA.FTZ R63, R63, UR10, -R6 ;  /* 0x0000000a3f3f7c23 */ /* 0x000fe20008010806 */
[----:B------:R-:W-:Y:S01]  /*25d0*/  FADD.FTZ R11, R41, R12 ;  /* 0x0000000c290b7221 */ /* 0x000fe20000010000 */
[--C-:B------:R-:W-:Y:S01]  /*25e0*/  FFMA.FTZ R66, R66, UR10, -R6.reuse ;  /* 0x0000000a42427c23 */ /* 0x100fe20008010806 */
[----:B------:R-:W4:Y:S01]  /*25f0*/  MUFU.EX2 R31, R31 ;  /* 0x0000001f001f7308 */ /* 0x000f220000000800 */
[----:B0-----:R-:W-:Y:S01]  /*2600*/  FADD.FTZ R7, R26, R27 ;  /* 0x0000001b1a077221 */ /* 0x001fe20000010000 */
[----:B------:R-:W-:Y:S01]  /*2610*/  FADD.FTZ R12, R44, R11 ;  /* 0x0000000b2c0c7221 */ /* 0x000fe20000010000 */
[--C-:B------:R-:W-:Y:S01]  /*2620*/  FFMA.FTZ R67, R67, UR10, -R6.reuse ;  /* 0x0000000a43437c23 */ /* 0x100fe20008010806 */
[--C-:B------:R-:W-:Y:S01]  /*2630*/  FFMA.FTZ R70, R70, UR10, -R6.reuse ;  /* 0x0000000a46467c23 */ /* 0x100fe20008010806 */
[----:B------:R-:W-:Y:S01]  /*2640*/  FFMA.FTZ R6, R71, UR10, -R6 ;  /* 0x0000000a47067c23 */ /* 0x000fe20008010806 */
[----:B------:R-:W-:Y:S01]  /*2650*/  FADD.FTZ R11, R45, R12 ;  /* 0x0000000c2d0b7221 */ /* 0x000fe20000010000 */
[----:B------:R-:W-:Y:S01]  /*2660*/  F2FP.BF16.F32.PACK_AB R168, R57, R56 ;  /* 0x0000003839a8723e */ /* 0x000fe200000010ff */
[----:B------:R-:W0:Y:S01]  /*2670*/  MUFU.EX2 R34, R34 ;  /* 0x0000002200227308 */ /* 0x000e220000000800 */
[----:B--2---:R-:W-:Y:S01]  /*2680*/  FADD.FTZ R10, R30, R7 ;  /* 0x000000071e0a7221 */ /* 0x004fe20000010000 */
[----:B------:R-:W-:Y:S01]  /*2690*/  FADD.FTZ R12, R48, R11 ;  /* 0x0000000b300c7221 */ /* 0x000fe20000010000 */
[----:B------:R-:W-:-:S03]  /*26a0*/  F2FP.BF16.F32.PACK_AB R165, R27, R26 ;  /* 0x0000001a1ba5723e */ /* 0x000fc600000010ff */
[----:B------:R-:W-:Y:S02]  /*26b0*/  FADD.FTZ R11, R49, R12 ;  /* 0x0000000c310b7221 */ /* 0x000fe40000010000 */
[----:B------:R-:W2:Y:S01]  /*26c0*/  MUFU.EX2 R35, R35 ;  /* 0x0000002300237308 */ /* 0x000ea20000000800 */
[C---:B----4-:R-:W-:Y:S01]  /*26d0*/  FADD.FTZ R7, R31.reuse, R10 ;  /* 0x0000000a1f077221 */ /* 0x050fe20000010000 */
[----:B------:R-:W-:Y:S01]  /*26e0*/  FADD.FTZ R12, R52, R11 ;  /* 0x0000000b340c7221 */ /* 0x000fe20000010000 */
[----:B------:R-:W-:-:S03]  /*26f0*/  F2FP.BF16.F32.PACK_AB R167, R31, R30 ;  /* 0x0000001e1fa7723e */ /* 0x000fc600000010ff */
[----:B------:R-:W-:Y:S02]  /*2700*/  FADD.FTZ R11, R53, R12 ;  /* 0x0000000c350b7221 */ /* 0x000fe40000010000 */
[----:B------:R-:W4:Y:S01]  /*2710*/  MUFU.EX2 R38, R38 ;  /* 0x0000002600267308 */ /* 0x000f220000000800 */
[----:B0-----:R-:W-:Y:S01]  /*2720*/  FADD.FTZ R10, R34, R7 ;  /* 0x00000007220a7221 */ /* 0x001fe20000010000 */
[----:B------:R-:W-:-:S04]  /*2730*/  FADD.FTZ R12, R56, R11 ;  /* 0x0000000b380c7221 */ /* 0x000fc80000010000 */
[----:B------:R-:W-:Y:S02]  /*2740*/  FADD.FTZ R11, R57, R12 ;  /* 0x0000000c390b7221 */ /* 0x000fe40000010000 */
[----:B------:R-:W0:Y:S01]  /*2750*/  MUFU.EX2 R39, R39 ;  /* 0x0000002700277308 */ /* 0x000e220000000800 */
[C---:B--2---:R-:W-:Y:S01]  /*2760*/  FADD.FTZ R7, R35.reuse, R10 ;  /* 0x0000000a23077221 */ /* 0x044fe20000010000 */
[----:B------:R-:W-:-:S06]  /*2770*/  F2FP.BF16.F32.PACK_AB R161, R35, R34 ;  /* 0x0000002223a1723e */ /* 0x000fcc00000010ff */
[----:B------:R-:W2:Y:S01]  /*2780*/  MUFU.EX2 R42, R42 ;  /* 0x0000002a002a7308 */ /* 0x000ea20000000800 */
[----:B----4-:R-:W-:-:S07]  /*2790*/  FADD.FTZ R10, R38, R7 ;  /* 0x00000007260a7221 */ /* 0x010fce0000010000 */
[----:B------:R-:W4:Y:S01]  /*27a0*/  MUFU.EX2 R43, R43 ;  /* 0x0000002b002b7308 */ /* 0x000f220000000800 */
[C---:B0-----:R-:W-:Y:S01]  /*27b0*/  FADD.FTZ R7, R39.reuse, R10 ;  /* 0x0000000a27077221 */ /* 0x041fe20000010000 */
[----:B------:R-:W-:-:S06]  /*27c0*/  F2FP.BF16.F32.PACK_AB R163, R39, R38 ;  /* 0x0000002627a3723e */ /* 0x000fcc00000010ff */
[----:B------:R-:W0:Y:S01]  /*27d0*/  MUFU.EX2 R46, R46 ;  /* 0x0000002e002e7308 */ /* 0x000e220000000800 */
[----:B--2---:R-:W-:-:S07]  /*27e0*/  FADD.FTZ R10, R42, R7 ;  /* 0x000000072a0a7221 */ /* 0x004fce0000010000 */
[----:B------:R-:W2:Y:S01]  /*27f0*/  MUFU.EX2 R47, R47 ;  /* 0x0000002f002f7308 */ /* 0x000ea20000000800 */
[C---:B----4-:R-:W-:Y:S01]  /*2800*/  FADD.FTZ R7, R43.reuse, R10 ;  /* 0x0000000a2b077221 */ /* 0x050fe20000010000 */
[----:B------:R-:W-:-:S06]  /*2810*/  F2FP.BF16.F32.PACK_AB R157, R43, R42 ;  /* 0x0000002a2b9d723e */ /* 0x000fcc00000010ff */
[----:B------:R-:W4:Y:S01]  /*2820*/  MUFU.EX2 R50, R50 ;  /* 0x0000003200327308 */ /* 0x000f220000000800 */
[----:B0-----:R-:W-:-:S07]  /*2830*/  FADD.FTZ R10, R46, R7 ;  /* 0x000000072e0a7221 */ /* 0x001fce0000010000 */
        /* <DEDUP_REMOVED lines=11> */
[----:B----4-:R-:W-:-:S07]  /*28f0*/  FADD.FTZ R12, R60, R11 ;  /* 0x0000000b3c0c7221 */ /* 0x010fce0000010000 */
[----:B------:R-:W4:Y:S01]  /*2900*/  MUFU.EX2 R58, R58 ;  /* 0x0000003a003a7308 */ /* 0x000f220000000800 */
[C---:B0-----:R-:W-:Y:S01]  /*2910*/  FADD.FTZ R7, R55.reuse, R10 ;  /* 0x0000000a37077221 */ /* 0x041fe20000010000 */
[----:B------:R-:W-:-:S06]  /*2920*/  F2FP.BF16.F32.PACK_AB R155, R55, R54 ;  /* 0x00000036379b723e */ /* 0x000fcc00000010ff */
[----:B------:R-:W0:Y:S01]  /*2930*/  MUFU.EX2 R64, R64 ;  /* 0x0000004000407308 */ /* 0x000e220000000800 */
[C---:B--2---:R-:W-:Y:S01]  /*2940*/  FADD.FTZ R11, R61.reuse, R12 ;  /* 0x0000000c3d0b7221 */ /* 0x044fe20000010000 */
[----:B------:R-:W-:-:S06]  /*2950*/  F2FP.BF16.F32.PACK_AB R170, R61, R60 ;  /* 0x0000003c3daa723e */ /* 0x000fcc00000010ff */
[----:B------:R-:W2:Y:S01]  /*2960*/  MUFU.EX2 R59, R59 ;  /* 0x0000003b003b7308 */ /* 0x000ea20000000800 */
[----:B----4-:R-:W-:-:S07]  /*2970*/  FADD.FTZ R10, R58, R7 ;  /* 0x000000073a0a7221 */ /* 0x010fce0000010000 */
[----:B------:R-:W4:Y:S01]  /*2980*/  MUFU.EX2 R65, R65 ;  /* 0x0000004100417308 */ /* 0x000f220000000800 */
[----:B0-----:R-:W-:-:S07]  /*2990*/  FADD.FTZ R12, R64, R11 ;  /* 0x0000000b400c7221 */ /* 0x001fce0000010000 */
[----:B------:R-:W0:Y:S01]  /*29a0*/  MUFU.EX2 R62, R62 ;  /* 0x0000003e003e7308 */ /* 0x000e220000000800 */
[C---:B--2---:R-:W-:Y:S01]  /*29b0*/  FADD.FTZ R7, R59.reuse, R10 ;  /* 0x0000000a3b077221 */ /* 0x044fe20000010000 */
[----:B------:R-:W-:-:S06]  /*29c0*/  F2FP.BF16.F32.PACK_AB R169, R59, R58 ;  /* 0x0000003a3ba9723e */ /* 0x000fcc00000010ff */
[----:B------:R-:W2:Y:S01]  /*29d0*/  MUFU.EX2 R68, R68 ;  /* 0x0000004400447308 */ /* 0x000ea20000000800 */
[C---:B----4-:R-:W-:Y:S01]  /*29e0*/  FADD.FTZ R11, R65.reuse, R12 ;  /* 0x0000000c410b7221 */ /* 0x050fe20000010000 */
[----:B------:R-:W-:-:S06]  /*29f0*/  F2FP.BF16.F32.PACK_AB R172, R65, R64 ;  /* 0x0000004041ac723e */ /* 0x000fcc00000010ff */
[----:B------:R-:W4:Y:S01]  /*2a00*/  MUFU.EX2 R63, R63 ;  /* 0x0000003f003f7308 */ /* 0x000f220000000800 */
[----:B0-----:R-:W-:-:S07]  /*2a10*/  FADD.FTZ R10, R62, R7 ;  /* 0x000000073e0a7221 */ /* 0x001fce0000010000 */
[----:B------:R-:W0:Y:S01]  /*2a20*/  MUFU.EX2 R66, R66 ;  /* 0x0000004200427308 */ /* 0x000e220000000800 */
[----:B--2---:R-:W-:Y:S01]  /*2a30*/  FADD.FTZ R12, R68, R11 ;  /* 0x0000000b440c7221 */ /* 0x004fe20000010000 */
[----:B------:R-:W-:-:S03]  /*2a40*/  F2FP.BF16.F32.PACK_AB R174, R9, R68 ;  /* 0x0000004409ae723e */ /* 0x000fc600000010ff */
[----:B------:R-:W-:-:S03]  /*2a50*/  FADD.FTZ R7, R9, R12 ;  /* 0x0000000c09077221 */ /* 0x000fc60000010000 */
[----:B------:R-:W2:Y:S01]  /*2a60*/  MUFU.EX2 R67, R67 ;  /* 0x0000004300437308 */ /* 0x000ea20000000800 */
[C---:B----4-:R-:W-:Y:S01]  /*2a70*/  FADD.FTZ R11, R63.reuse, R10 ;  /* 0x0000000a3f0b7221 */ /* 0x050fe20000010000 */
[----:B------:R-:W-:-:S06]  /*2a80*/  F2FP.BF16.F32.PACK_AB R171, R63, R62 ;  /* 0x0000003e3fab723e */ /* 0x000fcc00000010ff */
[----:B------:R-:W4:Y:S01]  /*2a90*/  MUFU.EX2 R70, R70 ;  /* 0x0000004600467308 */ /* 0x000f220000000800 */
[----:B0-----:R-:W-:-:S07]  /*2aa0*/  FADD.FTZ R10, R66, R11 ;  /* 0x0000000b420a7221 */ /* 0x001fce0000010000 */
[----:B------:R4:W0:Y:S01]  /*2ab0*/  MUFU.EX2 R175, R6 ;  /* 0x0000000600af7308 */ /* 0x0008220000000800 */
[C---:B--2---:R-:W-:Y:S01]  /*2ac0*/  FADD.FTZ R9, R67.reuse, R10 ;  /* 0x0000000a43097221 */ /* 0x044fe20000010000 */
[----:B------:R-:W-:-:S03]  /*2ad0*/  F2FP.BF16.F32.PACK_AB R173, R67, R66 ;  /* 0x0000004243ad723e */ /* 0x000fc600000010ff */
[----:B----4-:R-:W-:-:S04]  /*2ae0*/  FADD.FTZ R6, R70, R9 ;  /* 0x0000000946067221 */ /* 0x010fc80000010000 */
[C---:B0-----:R-:W-:Y:S01]  /*2af0*/  FADD.FTZ R6, R175.reuse, R6 ;  /* 0x00000006af067221 */ /* 0x041fe20000010000 */
[----:B------:R-:W-:Y:S01]  /*2b00*/  F2FP.BF16.F32.PACK_AB R175, R175, R70 ;  /* 0x00000046afaf723e */ /* 0x000fe200000010ff */
[----:B------:R-:W-:Y:S06]  /*2b10*/  @!P0 BRA `(.L_x_9049) ;  /* 0x0000000000048947 */ /* 0x000fec0003800000 */
[----:B------:R-:W-:Y:S01]  /*2b20*/  BPT.TRAP 0x1 ;  /* 0x000000040000795c */ /* 0x000fe20000300000 */
.L_x_9049:
[----:B------:R0:W2:Y:S01]  /*2b30*/  SYNCS.PHASECHK.TRANS64.TRYWAIT P1, [UR41+0x22850], R8 ;  /* 0x02285008ff0075a7 */ /* 0x0000a20008020169 */
[----:B------:R-:W-:Y:S05]  /*2b40*/  @!P0 BRA `(.L_x_9050) ;  /* 0x0000000000048947 */ /* 0x000fea0003800000 */
[----:B------:R-:W-:Y:S01]  /*2b50*/  BPT.TRAP 0x1 ;  /* 0x000000040000795c */ /* 0x000fe20000300000 */
.L_x_9050:
[----:B--2---:R-:W-:Y:S05]  /*2b60*/  @P1 BRA `(.L_x_9051) ;  /* 0x0000000000081947 */ /* 0x004fea0003800000 */
[----:B------:R-:W2:Y:S02]  /*2b70*/  SYNCS.PHASECHK.TRANS64.TRYWAIT P1, [UR41+0x22850], R8 ;  /* 0x02285008ff0075a7 */ /* 0x000ea40008020169 */
[----:B--2---:R-:W-:Y:S05]  /*2b80*/  @!P1 BRA `(.L_x_9052) ;  /* 0x0000008400c49947 */ /* 0x004fea0003800000 */
.L_x_9051:
[----:B------:R4:W-:Y:S01]  /*2b90*/  BAR.SYNC.DEFER_BLOCKING R3, 0x100 ;  /* 0x000400030000751d */ /* 0x0009e20000010000 */
[----:B------:R-:W-:-:S04]  /*2ba0*/  UIADD3 UR4, UR41, 0x400, URZ ;  /* 0x0000040029047890 */ /* 0x000fc8000fffe03f */
[----:B------:R-:W-:Y:S01]  /*2bb0*/  USHF.R.U32.HI UR4, URZ, 0x4, UR4 ;  /* 0x000000043f047899 */ /* 0x000fe20008011604 */
[----:B------:R-:W-:-:S03]  /*2bc0*/  UMOV UR15, 0x40000040 ;  /* 0x40000040000f7882 */ /* 0x000fc60000000000 */
[----:B------:R-:W-:-:S04]  /*2bd0*/  ULOP3.LUT UR4, UR4, 0x3fff, URZ, 0xc0, !UPT ;  /* 0x00003fff04047892 */ /* 0x000fc8000f8ec03f */
[----:B------:R-:W-:-:S04]  /*2be0*/  ULOP3.LUT UR24, UR4, 0x3000000, URZ, 0xfc, !UPT ;  /* 0x0300000004187892 */ /* 0x000fc8000f8efc3f */
[----:B------:R-:W-:-:S03]  /*2bf0*/  UIADD3 UR4, UR24, 0x80, URZ ;  /* 0x0000008018047890 */ /* 0x000fc6000fffe03f */
[----:B------:R-:W-:Y:S01]  /*2c00*/  UMOV UR14, UR24 ;  /* 0x00000018000e7c82 */ /* 0x000fe20008000000 */
[----:B------:R-:W-:-:S06]  /*2c10*/  WARPGROUP.ARRIVE ;  /* 0x00000000000079c5 */ /* 0x000fcc0000000000 */
[----:B------:R-:W-:Y:S01]  /*2c20*/  HGMMA.64x256x16.F32.BF16 R24, R164, gdesc[UR12].tnspB, RZ, !UPT, gsb0 ;  /* 0x43e0000ca4187df0 */ /* 0x000fe2000c0018ff */
        /* <DEDUP_REMOVED lines=35> */
[----:B----4-:R-:W-:Y:S05]  /*2e60*/  @!P0 BRA `(.L_x_9053) ;  /* 0x0000000000048947 */ /* 0x010fea0003800000 */
[----:B------:R-:W-:Y:S01]  /*2e70*/  BPT.TRAP 0x1 ;  /* 0x000000040000795c */ /* 0x000fe20000300000 */
.L_x_9053:
[----:B------:R-:W-:Y:S02]  /*2e80*/  UIADD3 UR7, UR43, -0x2, URZ ;  /* 0xfffffffe2b077890 */ /* 0x000fe4000fffe03f */
[----:B------:R-:W-:Y:S02]  /*2e90*/  UIADD3 UR4, UR41, 0x22860, URZ ;  /* 0x0002286029047890 */ /* 0x000fe4000fffe03f */
[----:B------:R-:W-:Y:S02]  /*2ea0*/  UISETP.GE.AND UP0, UPT, UR7, UR40, UPT ;  /* 0x000000280700728c */ /* 0x000fe4000bf06270 */
[----:B------:R-:W-:-:S04]  /*2eb0*/  UPRMT UR4, UR25, 0x654, UR4 ;  /* 0x0000065419047896 */ /* 0x000fc80008000004 */
[----:B------:R-:W-:-:S05]  /*2ec0*/  PLOP3.LUT P1, PT, PT, PT, UP0, 0x80, 0x0 ;  /* 0x000000000000781c */ /* 0x000fca0003f2f008 */
[----:B------:R-:W-:Y:S08]  /*2ed0*/  SYNCS.ARRIVE.TRANS64.RED.A1T0 RZ, [UR4], RZ ;  /* 0x000000ffffff79a7 */ /* 0x000ff00008100404 */
[----:B------:R-:W-:Y:S05]  /*2ee0*/  @!P1 BRA `(.L_x_9054) ;  /* 0x0000001c00409947 */ /* 0x000fea0003800000 */
[----:B------:R-:W-:Y:S01]  /*2ef0*/  IMAD.MOV.U32 R200, RZ, RZ, R5 ;  /* 0x000000ffffc87224 */ /* 0x000fe200078e0005 */
[----:B------:R-:W-:Y:S01]  /*2f00*/  MOV R11, R4 ;  /* 0x00000004000b7202 */ /* 0x000fe20000000f00 */
[----:B------:R-:W-:Y:S01]  /*2f10*/  UMOV UR4, URZ ;  /* 0x0000003f00047c82 */ /* 0x000fe20008000000 */
[----:B------:R-:W-:Y:S01]  /*2f20*/  UMOV UR5, URZ ;  /* 0x0000003f00057c82 */ /* 0x000fe20008000000 */
[----:B------:R-:W-:-:S05]  /*2f30*/  ULDC UR27, c[0x0][0x988] ;  /* 0x00026200001b7ab9 */ /* 0x000fca0000000800 */
.L_x_9065:
[----:B------:R-:W-:Y:S01]  /*2f40*/  UIADD3 UR5, UR5, 0x1, URZ ;  /* 0x0000000105057890 */ /* 0x000fe2000fffe03f */
[----:B---3--:R-:W-:Y:S01]  /*2f50*/  IMAD.U32 R0, RZ, RZ, UR7 ;  /* 0x00000007ff007e24 */ /* 0x008fe2000f8e00ff */
[----:B------:R-:W-:Y:S02]  /*2f60*/  UIADD3 UR7, UR7, -0x1, URZ ;  /* 0xffffffff07077890 */ /* 0x000fe4000fffe03f */
[----:B------:R-:W-:Y:S02]  /*2f70*/  UISETP.NE.AND UP0, UPT, UR5, 0x2, UPT ;  /* 0x000000020500788c */ /* 0x000fe4000bf05270 */
[----:B------:R-:W-:Y:S02]  /*2f80*/  ISETP.GT.AND P1, PT, R0, UR40, PT ;  /* 0x0000002800007c0c */ /* 0x000fe4000bf24270 */
[----:B------:R-:W-:Y:S02]  /*2f90*/  USEL UR10, URZ, 0x1, UP0 ;  /* 0x000000013f0a7887 */ /* 0x000fe40008000000 */
[----:B------:R-:W-:-:S02]  /*2fa0*/  USEL UR5, UR5, URZ, UP0 ;  /* 0x0000003f05057287 */ /* 0x000fc40008000000 */
[----:B------:R-:W-:Y:S01]  /*2fb0*/  ULOP3.LUT UR4, UR4, UR10, URZ, 0x3c, !UPT ;  /* 0x0000000a04047292 */ /* 0x000fe2000f8e3c3f */
[----:B01----:R-:W-:Y:S11]  /*2fc0*/  @!P0 BRA `(.L_x_9055) ;  /* 0x0000000000048947 */ /* 0x003ff60003800000 */
[----:B------:R-:W-:Y:S01]  /*2fd0*/  BPT.TRAP 0x1 ;  /* 0x000000040000795c */ /* 0x000fe20000300000 */
.L_x_9055:
[----:B------:R-:W-:Y:S01]  /*2fe0*/  ULEA UR26, UR5, UR41, 0x3 ;  /* 0x00000029051a7291 */ /* 0x000fe2000f8e183f */
[----:B--2---:R-:W-:-:S05]  /*2ff0*/  IMAD.U32 R9, RZ, RZ, UR4 ;  /* 0x00000004ff097e24 */ /* 0x004fca000f8e00ff */
[----:B------:R-:W-:-:S04]  /*3000*/  SHF.L.U32 R9, R9, 0x1f, RZ ;  /* 0x0000001f09097819 */ /* 0x000fc800000006ff */
[----:B------:R2:W3:Y:S01]  /*3010*/  SYNCS.PHASECHK.TRANS64.TRYWAIT P2, [UR26+0x22830], R9 ;  /* 0x02283009ff0075a7 */ /* 0x0004e2000804015a */
[----:B------:R-:W-:Y:S05]  /*3020*/  @!P0 BRA `(.L_x_9056) ;  /* 0x0000000000048947 */ /* 0x000fea0003800000 */
[----:B------:R-:W-:Y:S01]  /*3030*/  BPT.TRAP 0x1 ;  /* 0x000000040000795c */ /* 0x000fe20000300000 */
.L_x_9056:
[----:B---3--:R-:W-:Y:S05]  /*3040*/  @P2 BRA `(.L_x_9057) ;  /* 0x0000000000082947 */ /* 0x008fea0003800000 */
[----:B------:R-:W3:Y:S02]  /*3050*/  SYNCS.PHASECHK.TRANS64.TRYWAIT P2, [UR26+0x22830], R9 ;  /* 0x02283009ff0075a7 */ /* 0x000ee4000804015a */
[----:B---3--:R-:W-:Y:S05]  /*3060*/  @!P2 BRA `(.L_x_9058) ;  /* 0x0000008000a4a947 */ /* 0x008fea0003800000 */
.L_x_9057:
[----:B------:R-:W-:Y:S01]  /*3070*/  UIMAD UR10, UR5, 0x300, UR6 ;  /* 0x00000300050a78a4 */ /* 0x000fe2000f8e0206 */
[----:B------:R-:W-:Y:S01]  /*3080*/  WARPGROUP.ARRIVE ;  /* 0x00000000000079c5 */ /* 0x000fe20000000000 */
[----:B------:R-:W-:Y:S01]  /*3090*/  UMOV UR11, 0x40000040 ;  /* 0x40000040000b7882 */ /* 0x000fe20000000000 */
[----:B------:R-:W-:Y:S01]  /*30a0*/  UMOV UR15, 0x40000040 ;  /* 0x40000040000f7882 */ /* 0x000fe20000000000 */
[----:B------:R-:W-:Y:S01]  /*30b0*/  UIADD3 UR14, UR10, 0x2, URZ ;  /* 0x000000020a0e7890 */ /* 0x000fe2000fffe03f */
[----:B---3--:R-:W-:Y:S01]  /*30c0*/  IADD3 R0, -R2, 0xb, RZ ;  /* 0x0000000b02007810 */ /* 0x008fe20007ffe1ff */
[----:B------:R-:W-:Y:S01]  /*30d0*/  UIADD3 UR18, UR10, 0x4, URZ ;  /* 0x000000040a127890 */ /* 0x000fe2000fffe03f */
[----:B------:R-:W-:Y:S02]  /*30e0*/  UMOV UR19, 0x40000040 ;  /* 0x4000004000137882 */ /* 0x000fe40000000000 */
[----:B------:R-:W-:Y:S01]  /*30f0*/  HGMMA.64x96x16.F32.BF16 R152, gdesc[UR8], RZ, !UPT, gsb0 ;  /* 0x01600000089879f0 */ /* 0x000fe2000c0018ff */
[----:B------:R-:W-:Y:S01]  /*3100*/  UIADD3 UR22, UR10, 0x6, URZ ;  /* 0x000000060a167890 */ /* 0x000fe2000fffe03f */
[----:B------:R-:W-:Y:S01]  /*3110*/  UMOV UR23, 0x40000040 ;  /* 0x4000004000177882 */ /* 0x000fe20000000000 */
        /* <DEDUP_REMOVED lines=11> */
[----:B------:R-:W-:Y:S05]  /*31d0*/  @!P0 BRA `(.L_x_9059) ;  /* 0x0000000000048947 */ /* 0x000fea0003800000 */
[----:B------:R-:W-:Y:S01]  /*31e0*/  BPT.TRAP 0x1 ;  /* 0x000000040000795c */ /* 0x000fe20000300000 */
.L_x_9059:
[----:B------:R-:W-:Y:S01]  /*31f0*/  FMNMX.FTZ R4, R152, R11, !PT ;  /* 0x0000000b98047209 */ /* 0x000fe20007810000 */
[----:B------:R-:W-:Y:S01]  /*3200*/  UMOV UR10, UR27 ;  /* 0x0000001b000a7c82 */ /* 0x000fe20008000000 */
[----:B------:R-:W-:Y:S01]  /*3210*/  FMNMX.FTZ R10, R154, R200, !PT ;  /* 0x000000c89a0a7209 */ /* 0x000fe20007810000 */
        /* <DEDUP_REMOVED lines=26> */
[----:B------:R-:W4:Y:S02]  /*33c0*/  SHFL.BFLY PT, R4, R5, 0x2, 0x1f ;  /* 0x0c401f0005047f89 */ /* 0x000f2400000e0000 */
[----:B----4-:R-:W-:Y:S02]  /*33d0*/  FMNMX.FTZ R12, R5, R4, !PT ;  /* 0x00000004050c7209 */ /* 0x010fe40007810000 */
[----:B------:R-:W-:-:S03]  /*33e0*/  FMNMX.FTZ R5, R155, R10, !PT ;  /* 0x0000000a9b057209 */ /* 0x000fc60007810000 */
[----:B------:R-:W4:Y:S01]  /*33f0*/  SHFL.BFLY PT, R13, R12, 0x1, 0x1f ;  /* 0x0c201f000c0d7f89 */ /* 0x000f2200000e0000 */
[----:B------:R-:W-:-:S04]  /*3400*/  FMNMX.FTZ R10, R158, R5, !PT ;  /* 0x000000059e0a7209 */ /* 0x000fc80007810000 */
[----:B------:R-:W-:-:S04]  /*3410*/  FMNMX.FTZ R5, R159, R10, !PT ;  /* 0x0000000a9f057209 */ /* 0x000fc80007810000 */
[----:B------:R-:W-:-:S04]  /*3420*/  FMNMX.FTZ R10, R162, R5, !PT ;  /* 0x00000005a20a7209 */ /* 0x000fc80007810000 */
[----:B------:R-:W-:-:S04]  /*3430*/  FMNMX.FTZ R5, R163, R10, !PT ;  /* 0x0000000aa3057209 */ /* 0x000fc80007810000 */
[----:B------:R-:W-:-:S04]  /*3440*/  FMNMX.FTZ R10, R166, R5, !PT ;  /* 0x00000005a60a7209 */ /* 0x000fc80007810000 */
[----:B------:R-:W-:Y:S02]  /*3450*/  FMNMX.FTZ R5, R167, R10, !PT ;  /* 0x0000000aa7057209 */ /* 0x000fe40007810000 */
[----:B----4-:R-:W-:Y:S02]  /*3460*/  FMNMX.FTZ R4, R12, R13, !PT ;  /* 0x0000000d0c047209 */ /* 0x010fe40007810000 */
[----:B------:R-:W-:-:S03]  /*3470*/  FMNMX.FTZ R10, R170, R5, !PT ;  /* 0x00000005aa0a7209 */ /* 0x000fc60007810000 */
[C---:B------:R-:W-:Y:S01]  /*3480*/  FMUL.FTZ R202, R4.reuse, UR10 ;  /* 0x0000000a04ca7c20 */ /* 0x040fe20008410000 */
[----:B------:R-:W-:Y:S01]  /*3490*/  FMNMX.FTZ R5, R171, R10, !PT ;  /* 0x0000000aab057209 */ /* 0x000fe20007810000 */
[----:B01----:R-:W-:Y:S02]  /*34a0*/  FADD.FTZ R8, -R4, R11 ;  /* 0x0000000b04087221 */ /* 0x003fe40000010100 */
        /* <DEDUP_REMOVED lines=26> */
[----:B------:R-:W1:Y:S01]  /*3650*/  MUFU.EX2 R22, R22 ;  /* 0x0000001600167308 */ /* 0x000e620000000800 */
[--C-:B------:R-:W-:Y:S01]  /*3660*/  FFMA.FTZ R21, R181, UR10, -R202.reuse ;  /* 0x0000000ab5157c23 */ /* 0x100fe200080108ca */
[--C-:B------:R-:W-:Y:S01]  /*3670*/  FFMA.FTZ R23, R185, UR10, -R202.reuse ;  /* 0x0000000ab9177c23 */ /* 0x100fe200080108ca */
[----:B------:R-:W-:Y:S01]  /*3680*/  FMNMX.FTZ R5, R187, R10, !PT ;  /* 0x0000000abb057209 */ /* 0x000fe20007810000 */
[--C-:B------:R-:W-:Y:S01]  /*3690*/  FFMA.FTZ R11, R188, UR10, -R202.reuse ;  /* 0x0000000abc0b7c23 */ /* 0x100fe200080108ca */
[--C-:B------:R-:W-:Y:S01]  /*36a0*/  FFMA.FTZ R18, R189, UR10, -R202.reuse ;  /* 0x0000000abd127c23 */ /* 0x100fe200080108ca */
[--C-:B------:R-:W-:Y:S01]  /*36b0*/  FFMA.FTZ R172, R192, UR10, -R202.reuse ;  /* 0x0000000ac0ac7c23 */ /* 0x100fe200080108ca */
[----:B------:R-:W-:Y:S01]  /*36c0*/  FMNMX.FTZ R10, R190, R5, !PT ;  /* 0x00000005be0a7209 */ /* 0x000fe20007810000 */
[----:B------:R-:W4:Y:S01]  /*36d0*/  MUFU.EX2 R20, R20 ;  /* 0x0000001400147308 */ /* 0x000f220000000800 */
[----:B0-----:R-:W-:Y:S01]  /*36e0*/  FFMA.FTZ R7, R8, R7, R15 ;  /* 0x0000000708077223 */ /* 0x001fe2000001000f */
[--C-:B------:R-:W-:Y:S01]  /*36f0*/  FFMA.FTZ R173, R193, UR10, -R202.reuse ;  /* 0x0000000ac1ad7c23 */ /* 0x100fe200080108ca */
[----:B------:R-:W-:Y:S01]  /*3700*/  FMNMX.FTZ R5, R191, R10, !PT ;  /* 0x0000000abf057209 */ /* 0x000fe20007810000 */
[--C-:B------:R-:W-:Y:S01]  /*3710*/  FFMA.FTZ R196, R196, UR10, -R202.reuse ;  /* 0x0000000ac4c47c23 */ /* 0x100fe200080108ca */
[----:B------:R-:W-:Y:S01]  /*3720*/  FFMA.FTZ R181, R197, UR10, -R202 ;  /* 0x0000000ac5b57c23 */ /* 0x000fe200080108ca */
[-C--:B------:R-:W-:Y:S01]  /*3730*/  FMUL.FTZ R24, R24, R8.reuse ;  /* 0x0000000818187220 */ /* 0x080fe20000410000 */
        /* <DEDUP_REMOVED lines=8> */
[----:B------:R-:W-:Y:S01]  /*37c0*/  FMNMX.FTZ R10, R198, R5, !PT ;  /* 0x00000005c60a7209 */ /* 0x000fe20007810000 */
[----:B------:R-:W-:Y:S01]  /*37d0*/  MUFU.EX2 R160, R160 ;  /* 0x000000a000a07308 */ /* 0x000fe20000000800 */
[----:B----4-:R-:W-:Y:S01]  /*37e0*/  FADD.FTZ R164, R20, R7 ;  /* 0x0000000714a47221 */ /* 0x010fe20000010000 */
[----:B------:R-:W-:Y:S01]  /*37f0*/  FMUL.FTZ R33, R33, R8 ;  /* 0x0000000821217220 */ /* 0x000fe20000410000 */
        /* <DEDUP_REMOVED lines=59> */
[-C--:B------:R-:W-:Y:S01]  /*3bb0*/  FMUL.FTZ R129, R129, R8.reuse ;  /* 0x0000000881817220 */ /* 0x080fe20000410000 */
        /* <DEDUP_REMOVED lines=10> */
[----:B------:R-:W-:Y:S01]  /*3c60*/  MUFU.EX2 R153, R153 ;  /* 0x0000009900997308 */ /* 0x000fe20000000800 */
[-C--:B------:R-:W-:Y:S01]  /*3c70*/  FMUL.FTZ R144, R144, R8.reuse ;  /* 0x0000000890907220 */ /* 0x080fe20000410000 */
        /* <DEDUP_REMOVED lines=12> */
[----:B0-----:R-:W-:Y:S01]  /*3d40*/  FADD.FTZ R179, R201, R164 ;  /* 0x000000a4c9b37221 */ /* 0x001fe20000010000 */
        /* <DEDUP_REMOVED lines=16> */
[----:B------:R-:W-:Y:S01]  /*3e50*/  FMUL.FTZ R149, R149, R8 ;  /* 0x0000000895957220 */ /* 0x000fe20000410000 */
[----:B------:R-:W4:Y:S01]  /*3e60*/  MUFU.EX2 R155, R155 ;  /* 0x0000009b009b7308 */ /* 0x000f220000000800 */
[----:B0-----:R-:W-:Y:S01]  /*3e70*/  FFMA.FTZ R162, R177, R6, R154 ;  /* 0x00000006b1a27223 */ /* 0x001fe2000001009a */
        /* <DEDUP_REMOVED lines=15> */
[----:B----4-:R-:W-:Y:S01]  /*3f70*/  FADD.FTZ R167, R155, R162 ;  /* 0x000000a29ba77221 */ /* 0x010fe20000010000 */
[----:B------:R-:W-:Y:S01]  /*3f80*/  FADD.FTZ R162, R160, R179 ;  /* 0x000000b3a0a27221 */ /* 0x000fe20000010000 */
[----:B------:R-:W-:Y:S01]  /*3f90*/  FFMA.FTZ R179, R187, UR10, -R161 ;  /* 0x0000000abbb37c23 */ /* 0x000fe200080108a1 */
[----:B------:R-:W-:Y:S01]  /*3fa0*/  F2FP.BF16.F32.PACK_AB R160, R17, R160 ;  /* 0x000000a011a0723e */ /* 0x000fe200000010ff */
[-C--:B------:R-:W-:Y:S01]  /*3fb0*/  FMUL.FTZ R47, R47, R177.reuse ;  /* 0x000000b12f2f7220 */ /* 0x080fe20000410000 */
[-C--:B------:R-:W-:Y:S01]  /*3fc0*/  FMUL.FTZ R50, R50, R177.reuse ;  /* 0x000000b132327220 */ /* 0x080fe20000410000 */
[-C--:B------:R-:W-:Y:S01]  /*3fd0*/  FMUL.FTZ R51, R51, R177.reuse ;  /* 0x000000b133337220 */ /* 0x080fe20000410000 */
[----:B------:R-:W4:Y:S01]  /*3fe0*/  MUFU.EX2 R159, R159 ;  /* 0x0000009f009f7308 */ /* 0x000f220000000800 */
        /* <DEDUP_REMOVED lines=9> */
[----:B------:R-:W-:Y:S01]  /*4080*/  FADD.FTZ R167, R17, R162 ;  /* 0x000000a211a77221 */ /* 0x000fe20000010000 */
[-C--:B------:R-:W-:Y:S01]  /*4090*/  FMUL.FTZ R66, R66, R177.reuse ;  /* 0x000000b142427220 */ /* 0x080fe20000410000 */
[-C--:B------:R-:W-:Y:S01]  /*40a0*/  FMUL.FTZ R67, R67, R177.reuse ;  /* 0x000000b143437220 */ /* 0x080fe20000410000 */
[-C--:B------:R-:W-:Y:S01]  /*40b0*/  FMUL.FTZ R70, R70, R177.reuse ;  /* 0x000000b146467220 */ /* 0x080fe20000410000 */
[----:B------:R-:W-:Y:S01]  /*40c0*/  FADD.FTZ R162, R14, R167 ;  /* 0x000000a70ea27221 */ /* 0x000fe20000010000 */
[-C--:B------:R-:W-:Y:S01]  /*40d0*/  FMUL.FTZ R71, R71, R177.reuse ;  /* 0x000000b147477220 */ /* 0x080fe20000410000 */
[----:B------:R-:W1:Y:S01]  /*40e0*/  MUFU.EX2 R180, R180 ;  /* 0x000000b400b47308 */ /* 0x000e620000000800 */
[----:B----4-:R-:W-:Y:S01]  /*40f0*/  FADD.FTZ R164, R159, R164 ;  /* 0x000000a49fa47221 */ /* 0x010fe20000010000 */
[----:B------:R-:W-:Y:S01]  /*4100*/  FADD.FTZ R183, R157, R162 ;  /* 0x000000a29db77221 */ /* 0x000fe20000010000 */
[-C--:B------:R-:W-:Y:S01]  /*4110*/  FMUL.FTZ R74, R74, R177.reuse ;  /* 0x000000b14a4a7220 */ /* 0x080fe20000410000 */
[-C--:B------:R-:W-:Y:S01]  /*4120*/  FMUL.FTZ R75, R75, R177.reuse ;  /* 0x000000b14b4b7220 */ /* 0x080fe20000410000 */
[----:B------:R-:W-:Y:S01]  /*4130*/  FMUL.FTZ R78, R78, R177 ;  /* 0x000000b14e4e7220 */ /* 0x000fe20000410000 */
[----:B------:R-:W-:Y:S01]  /*4140*/  FADD.FTZ R166, R156, R183 ;  /* 0x000000b79ca67221 */ /* 0x000fe20000010000 */
[----:B------:R-:W-:Y:S01]  /*4150*/  F2FP.BF16.F32.PACK_AB R156, R19, R156 ;  /* 0x0000009c139c723e */ /* 0x000fe200000010ff */
[----:B------:R-:W4:Y:S01]  /*4160*/  MUFU.EX2 R169, R169 ;  /* 0x000000a900a97308 */ /* 0x000f220000000800 */
[----:B0-----:R-:W-:Y:S01]  /*4170*/  FADD.FTZ R167, R163, R164 ;  /* 0x000000a4a3a77221 */ /* 0x001fe20000010000 */
[----:B------:R-:W-:Y:S01]  /*4180*/  F2FP.BF16.F32.PACK_AB R164, R22, R15 ;  /* 0x0000000f16a4723e */ /* 0x000fe200000010ff */
[----:B------:R-:W-:Y:S01]  /*4190*/  FADD.FTZ R22, R19, R166 ;  /* 0x000000a613167221 */ /* 0x000fe20000010000 */
[----:B------:R-:W-:Y:S01]  /*41a0*/  F2FP.BF16.F32.PACK_AB R166, R201, R20 ;  /* 0x00000014c9a6723e */ /* 0x000fe200000010ff */
[-C--:B------:R-:W-:Y:S01]  /*41b0*/  FMUL.FTZ R79, R79, R177.reuse ;  /* 0x000000b14f4f7220 */ /* 0x080fe20000410000 */
[----:B------:R-:W-:Y:S01]  /*41c0*/  FMUL.FTZ R82, R82, R177 ;  /* 0x000000b152527220 */ /* 0x000fe20000410000 */
[----:B------:R-:W-:Y:S01]  /*41d0*/  FADD.FTZ R183, R13, R22 ;  /* 0x000000160db77221 */ /* 0x000fe20000010000 */
[----:B------:R-:W0:Y:S01]  /*41e0*/  MUFU.EX2 R184, R184 ;  /* 0x000000b800b87308 */ /* 0x000e220000000800 */
[----:B-1----:R-:W-:Y:S01]  /*41f0*/  FADD.FTZ R162, R180, R167 ;  /* 0x000000a7b4a27221 */ /* 0x002fe20000010000 */
[----:B------:R-:W-:Y:S01]  /*4200*/  F2FP.BF16.F32.PACK_AB R167, R176, R155 ;  /* 0x0000009bb0a7723e */ /* 0x000fe200000010ff */
[----:B------:R-:W-:Y:S01]  /*4210*/  FADD.FTZ R183, R16, R183 ;  /* 0x000000b710b77221 */ /* 0x000fe20000010000 */
[----:B------:R-:W-:Y:S01]  /*4220*/  F2FP.BF16.F32.PACK_AB R163, R180, R163 ;  /* 0x000000a3b4a3723e */ /* 0x000fe200000010ff */
[-C--:B------:R-:W-:Y:S01]  /*4230*/  FMUL.FTZ R83, R83, R177.reuse ;  /* 0x000000b153537220 */ /* 0x080fe20000410000 */
[-C--:B------:R-:W-:Y:S01]  /*4240*/  FMUL.FTZ R86, R86, R177.reuse ;  /* 0x000000b156567220 */ /* 0x080fe20000410000 */
[----:B------:R-:W-:Y:S01]  /*4250*/  FADD.FTZ R154, R152, R183 ;  /* 0x000000b7989a7221 */ /* 0x000fe20000010000 */
[----:B------:R-:W1:Y:S01]  /*4260*/  MUFU.EX2 R170, R170 ;  /* 0x000000aa00aa7308 */ /* 0x000e620000000800 */
[----:B----4-:R-:W-:Y:S01]  /*4270*/  FADD.FTZ R161, R169, R162 ;  /* 0x000000a2a9a17221 */ /* 0x010fe20000010000 */
[----:B------:R-:W-:Y:S01]  /*4280*/  F2FP.BF16.F32.PACK_AB R162, R157, R14 ;  /* 0x0000000e9da2723e */ /* 0x000fe200000010ff */
[C---:B------:R-:W-:Y:S01]  /*4290*/  FADD.FTZ R155, R153.reuse, R154 ;  /* 0x0000009a999b7221 */ /* 0x040fe20000010000 */
[----:B------:R-:W-:Y:S01]  /*42a0*/  F2FP.BF16.F32.PACK_AB R152, R153, R152 ;  /* 0x000000989998723e */ /* 0x000fe200000010ff */
[-C--:B------:R-:W-:Y:S01]  /*42b0*/  FMUL.FTZ R87, R87, R177.reuse ;  /* 0x000000b157577220 */ /* 0x080fe20000410000 */
[-C--:B------:R-:W-:Y:S01]  /*42c0*/  FMUL.FTZ R90, R90, R177.reuse ;  /* 0x000000b15a5a7220 */ /* 0x080fe20000410000 */
[----:B------:R-:W-:Y:S01]  /*42d0*/  FMUL.FTZ R91, R91, R177 ;  /* 0x000000b15b5b7220 */ /* 0x000fe20000410000 */
[----:B------:R-:W4:Y:S01]  /*42e0*/  MUFU.EX2 R175, R175 ;  /* 0x000000af00af7308 */ /* 0x000f220000000800 */
[C---:B0-----:R-:W-:Y:S01]  /*42f0*/  FADD.FTZ R161, R184.reuse, R161 ;  /* 0x000000a1b8a17221 */ /* 0x041fe20000010000 */
[----:B------:R-:W-:Y:S01]  /*4300*/  F2FP.BF16.F32.PACK_AB R157, R184, R169 ;  /* 0x000000a9b89d723e */ /* 0x000fe200000010ff */
[-C--:B------:R-:W-:Y:S01]  /*4310*/  FMUL.FTZ R94, R94, R177.reuse ;  /* 0x000000b15e5e7220 */ /* 0x080fe20000410000 */
[-C--:B------:R-:W-:Y:S01]  /*4320*/  FMUL.FTZ R95, R95, R177.reuse ;  /* 0x000000b15f5f7220 */ /* 0x080fe20000410000 */
[-C--:B------:R-:W-:Y:S01]  /*4330*/  FMUL.FTZ R98, R98, R177.reuse ;  /* 0x000000b162627220 */ /* 0x080fe20000410000 */
[-C--:B------:R-:W-:Y:S01]  /*4340*/  FMUL.FTZ R99, R99, R177.reuse ;  /* 0x000000b163637220 */ /* 0x080fe20000410000 */
[-C--:B------:R-:W-:Y:S01]  /*4350*/  FMUL.FTZ R102, R102, R177.reuse ;  /* 0x000000b166667220 */ /* 0x080fe20000410000 */
[----:B------:R-:W0:Y:S01]  /*4360*/  MUFU.EX2 R171, R171 ;  /* 0x000000ab00ab7308 */ /* 0x000e220000000800 */
[----:B-1----:R-:W-:Y:S01]  /*4370*/  FADD.FTZ R22, R170, R161 ;  /* 0x000000a1aa167221 */ /* 0x002fe20000010000 */
[----:B------:R-:W-:Y:S01]  /*4380*/  F2FP.BF16.F32.PACK_AB R161, R159, R158 ;  /* 0x0000009e9fa1723e */ /* 0x000fe200000010ff */
[----:B------:R-:W-:Y:S01]  /*4390*/  FMUL.FTZ R103, R103, R177 ;  /* 0x000000b167677220 */ /* 0x000fe20000410000 */
[----:B------:R-:W-:Y:S01]  /*43a0*/  F2FP.BF16.F32.PACK_AB R158, R16, R13 ;  /* 0x0000000d109e723e */ /* 0x000fe200000010ff */
[-C--:B------:R-:W-:Y:S01]  /*43b0*/  FMUL.FTZ R106, R106, R177.reuse ;  /* 0x000000b16a6a7220 */ /* 0x080fe20000410000 */
[-C--:B------:R-:W-:Y:S01]  /*43c0*/  FMUL.FTZ R107, R107, R177.reuse ;  /* 0x000000b16b6b7220 */ /* 0x080fe20000410000 */
[-C--:B------:R-:W-:Y:S01]  /*43d0*/  FMUL.FTZ R110, R110, R177.reuse ;  /* 0x000000b16e6e7220 */ /* 0x080fe20000410000 */
[----:B------:R-:W1:Y:S01]  /*43e0*/  MUFU.EX2 R174, R174 ;  /* 0x000000ae00ae7308 */ /* 0x000e620000000800 */
        /* <DEDUP_REMOVED lines=29> */
[----:B------:R-:W-:-:S02]  /*45c0*/  FMUL.FTZ R151, R151, R177 ;  /* 0x000000b197977220 */ /* 0x000fc40000410000 */
[----:B------:R-:W4:Y:S01]  /*45d0*/  MUFU.EX2 R7, R7 ;  /* 0x0000000700077308 */ /* 0x000f220000000800 */
[----:B0-----:R-:W-:-:S07]  /*45e0*/  FADD.FTZ R22, R6, R17 ;  /* 0x0000001106167221 */ /* 0x001fce0000010000 */
[----:B------:R-:W0:Y:S01]  /*45f0*/  MUFU.EX2 R168, R168 ;  /* 0x000000a800a87308 */ /* 0x000e220000000800 */
[C---:B-1----:R-:W-:Y:S01]  /*4600*/  FADD.FTZ R17, R21.reuse, R14 ;  /* 0x0000000e15117221 */ /* 0x042fe20000010000 */
[----:B------:R-:W-:-:S06]  /*4610*/  F2FP.BF16.F32.PACK_AB R154, R21, R12 ;  /* 0x0000000c159a723e */ /* 0x000fcc00000010ff */
[----:B------:R-:W1:Y:S01]  /*4620*/  MUFU.EX2 R178, R178 ;  /* 0x000000b200b27308 */ /* 0x000e620000000800 */
[C---:B----4-:R-:W-:Y:S01]  /*4630*/  FADD.FTZ R19, R7.reuse, R22 ;  /* 0x0000001607137221 */ /* 0x050fe20000010000 */
[----:B------:R-:W-:-:S06]  /*4640*/  F2FP.BF16.F32.PACK_AB R155, R7, R6 ;  /* 0x00000006079b723e */ /* 0x000fcc00000010ff */
[----:B------:R-:W4:Y:S01]  /*4650*/  MUFU.EX2 R23, R23 ;  /* 0x0000001700177308 */ /* 0x000f220000000800 */
[----:B0-----:R-:W-:-:S07]  /*4660*/  FADD.FTZ R14, R168, R17 ;  /* 0x00000011a80e7221 */ /* 0x001fce0000010000 */
[----:B------:R-:W0:Y:S01]  /*4670*/  MUFU.EX2 R179, R179 ;  /* 0x000000b300b37308 */ /* 0x000e220000000800 */
[----:B-1----:R-:W-:-:S07]  /*4680*/  FADD.FTZ R16, R178, R19 ;  /* 0x00000013b2107221 */ /* 0x002fce0000010000 */
[----:B------:R-:W1:Y:S01]  /*4690*/  MUFU.EX2 R11, R11 ;  /* 0x0000000b000b7308 */ /* 0x000e620000000800 */
[C---:B----4-:R-:W-:Y:S01]  /*46a0*/  FADD.FTZ R14, R23.reuse, R14 ;  /* 0x0000000e170e7221 */ /* 0x050fe20000010000 */
[----:B------:R-:W-:-:S06]  /*46b0*/  F2FP.BF16.F32.PACK_AB R168, R23, R168 ;  /* 0x000000a817a8723e */ /* 0x000fcc00000010ff */
[----:B------:R-:W4:Y:S01]  /*46c0*/  MUFU.EX2 R15, R190 ;  /* 0x000000be000f7308 */ /* 0x000f220000000800 */
[C---:B0-----:R-:W-:Y:S01]  /*46d0*/  FADD.FTZ R16, R179.reuse, R16 ;  /* 0x00000010b3107221 */ /* 0x041fe20000010000 */
[----:B------:R-:W-:-:S06]  /*46e0*/  F2FP.BF16.F32.PACK_AB R169, R179, R178 ;  /* 0x000000b2b3a9723e */ /* 0x000fcc00000010ff */
[----:B------:R-:W0:Y:S01]  /*46f0*/  MUFU.EX2 R18, R18 ;  /* 0x0000001200127308 */ /* 0x000e220000000800 */
[----:B-1----:R-:W-:-:S07]  /*4700*/  FADD.FTZ R13, R11, R14 ;  /* 0x0000000e0b0d7221 */ /* 0x002fce0000010000 */
[----:B------:R-:W1:Y:S01]  /*4710*/  MUFU.EX2 R20, R191 ;  /* 0x000000bf00147308 */ /* 0x000e620000000800 */
[----:B----4-:R-:W-:-:S07]  /*4720*/  FADD.FTZ R17, R15, R16 ;  /* 0x000000100f117221 */ /* 0x010fce0000010000 */
[----:B------:R-:W4:Y:S01]  /*4730*/  MUFU.EX2 R172, R172 ;  /* 0x000000ac00ac7308 */ /* 0x000f220000000800 */
[C---:B0-----:R-:W-:Y:S01]  /*4740*/  FADD.FTZ R13, R18.reuse, R13 ;  /* 0x0000000d120d7221 */ /* 0x041fe20000010000 */
[----:B------:R-:W-:-:S06]  /*4750*/  F2FP.BF16.F32.PACK_AB R170, R18, R11 ;  /* 0x0000000b12aa723e */ /* 0x000fcc00000010ff */
[----:B------:R-:W0:Y:S01]  /*4760*/  MUFU.EX2 R194, R194 ;  /* 0x000000c200c27308 */ /* 0x000e220000000800 */
[C---:B-1----:R-:W-:Y:S01]  /*4770*/  FADD.FTZ R17, R20.reuse, R17 ;  /* 0x0000001114117221 */ /* 0x042fe20000010000 */
[----:B------:R-:W-:-:S06]  /*4780*/  F2FP.BF16.F32.PACK_AB R171, R20, R15 ;  /* 0x0000000f14ab723e */ /* 0x000fcc00000010ff */
[----:B------:R-:W1:Y:S01]  /*4790*/  MUFU.EX2 R173, R173 ;  /* 0x000000ad00ad7308 */ /* 0x000e620000000800 */
[----:B----4-:R-:W-:-:S07]  /*47a0*/  FADD.FTZ R6, R172, R13 ;  /* 0x0000000dac067221 */ /* 0x010fce0000010000 */
        /* <DEDUP_REMOVED lines=11> */
[----:B-1----:R-:W-:Y:S01]  /*4860*/  FADD.FTZ R11, R175, R14 ;  /* 0x0000000eaf0b7221 */ /* 0x002fe20000010000 */
[C---:B----4-:R-:W-:Y:S01]  /*4870*/  FADD.FTZ R7, R181.reuse, R6 ;  /* 0x00000006b5077221 */ /* 0x050fe20000010000 */
[----:B------:R-:W-:Y:S02]  /*4880*/  F2FP.BF16.F32.PACK_AB R174, R181, R10 ;  /* 0x0000000ab5ae723e */ /* 0x000fe400000010ff */
[C---:B0-----:R-:W-:Y:S01]  /*4890*/  FADD.FTZ R6, R12.reuse, R11 ;  /* 0x0000000b0c067221 */ /* 0x041fe20000010000 */
[----:B------:R-:W-:Y:S01]  /*48a0*/  F2FP.BF16.F32.PACK_AB R175, R12, R175 ;  /* 0x000000af0caf723e */ /* 0x000fe200000010ff */
[----:B------:R-:W-:Y:S06]  /*48b0*/  @!P0 BRA `(.L_x_9060) ;  /* 0x0000000000048947 */ /* 0x000fec0003800000 */
[----:B------:R-:W-:Y:S01]  /*48c0*/  BPT.TRAP 0x1 ;  /* 0x000000040000795c */ /* 0x000fe20000300000 */
.L_x_9060:
[----:B------:R0:W1:Y:S01]  /*48d0*/  SYNCS.PHASECHK.TRANS64.TRYWAIT P2, [UR26+0x22850], R9 ;  /* 0x02285009ff0075a7 */ /* 0x000062000804015a */
[----:B------:R-:W-:Y:S05]  /*48e0*/  @!P0 BRA `(.L_x_9061) ;  /* 0x0000000000048947 */ /* 0x000fea0003800000 */
[----:B------:R-:W-:Y:S01]  /*48f0*/  BPT.TRAP 0x1 ;  /* 0x000000040000795c */ /* 0x000fe20000300000 */
.L_x_9061:
[----:B-1----:R-:W-:Y:S05]  /*4900*/  @P2 BRA `(.L_x_9062) ;  /* 0x0000000000082947 */ /* 0x002fea0003800000 */
[----:B------:R-:W1:Y:S02]  /*4910*/  SYNCS.PHASECHK.TRANS64.TRYWAIT P2, [UR26+0x22850], R9 ;  /* 0x02285009ff0075a7 */ /* 0x000e64000804015a */
[----:B-1----:R-:W-:Y:S05]  /*4920*/  @!P2 BRA `(.L_x_9063) ;  /* 0x00000068008ca947 */ /* 0x002fea0003800000 */
.L_x_9062:
[----:B------:R4:W-:Y:S01]  /*4930*/  BAR.SYNC.DEFER_BLOCKING R3, 0x100 ;  /* 0x000400030000751d */ /* 0x0009e20000010000 */
[----:B------:R-:W-:-:S04]  /*4940*/  UIMAD UR14, UR5, 0xc00, UR24 ;  /* 0x00000c00050e78a4 */ /* 0x000fc8000f8e0218 */
[----:B------:R-:W-:Y:S01]  /*4950*/  UIADD3 UR18, UR14, 0x80, URZ ;  /* 0x000000800e127890 */ /* 0x000fe2000fffe03f */
[----:B------:R-:W-:Y:S01]  /*4960*/  UMOV UR15, 0x40000040 ;  /* 0x40000040000f7882 */ /* 0x000fe20000000000 */
[----:B------:R-:W-:Y:S01]  /*4970*/  UMOV UR19, 0x40000040 ;  /* 0x4000004000137882 */ /* 0x000fe20000000000 */
[----:B------:R-:W-:-:S06]  /*4980*/  WARPGROUP.ARRIVE ;  /* 0x00000000000079c5 */ /* 0x000fcc0000000000 */
        /* <DEDUP_REMOVED lines=30> */
[----:B----4-:R-:W-:Y:S05]  /*4b70*/  @!P0 BRA `(.L_x_9064) ;  /* 0x0000000000048947 */ /* 0x010fea0003800000 */
[----:B------:R-:W-:Y:S01]  /*4b80*/  BPT.TRAP 0x1 ;  /* 0x000000040000795c */ /* 0x000fe20000300000 */
.L_x_9064:
[----:B------:R-:W-:Y:S01]  /*4b90*/  UIADD3 UR11, UR26, 0x22860, URZ ;  /* 0x000228601a0b7890 */ /* 0x000fe2000fffe03f */
[----:B------:R-:W-:Y:S02]  /*4ba0*/  IMAD.MOV.U32 R200, RZ, RZ, R5 ;  /* 0x000000ffffc87224 */ /* 0x000fe400078e0005 */
[----:B------:R-:W-:Y:S01]  /*4bb0*/  IMAD.MOV.U32 R11, RZ, RZ, R4 ;  /* 0x000000ffff0b7224 */ /* 0x000fe200078e0004 */
[----:B------:R-:W-:-:S09]  /*4bc0*/  UPRMT UR11, UR25, 0x654, UR11 ;  /* 0x00000654190b7896 */ /* 0x000fd2000800000b */
[----:B------:R-:W-:Y:S01]  /*4bd0*/  SYNCS.ARRIVE.TRANS64.RED.A1T0 RZ, [UR11], RZ ;  /* 0x000000ffffff79a7 */ /* 0x000fe2000810040b */
[----:B------:R-:W-:Y:S05]  /*4be0*/  @P1 BRA `(.L_x_9065) ;  /* 0xffffffe000d41947 */ /* 0x000fea000383ffff */
.L_x_9054:
[----:B------:R-:W4:Y:S01]  /*4bf0*/  SHFL.BFLY PT, R2, R7, 0x2, 0x1f ;  /* 0x0c401f0007027f89 */ /* 0x000f2200000e0000 */
[----:B------:R3:W-:Y:S08]  /*4c00*/  BAR.ARV R0, 0x100 ;  /* 0x000400000000751d */ /* 0x0007f00000002000 */
[----:B------:R-:W-:Y:S06]  /*4c10*/  BAR.ARV 0x8, 0x180 ;  /* 0x0206000000007b1d */ /* 0x000fec0000002000 */
[----:B------:R-:W-:Y:S01]  /*4c20*/  PLOP3.LUT P0, PT, PT, PT, PT, 0x8, 0x0 ;  /* 0x000000000000781c */ /* 0x000fe20003f0e170 */
[----:B012---:R-:W0:Y:S01]  /*4c30*/  SHFL.BFLY PT, R9, R6, 0x2, 0x1f ;  /* 0x0c401f0006097f89 */ /* 0x007e2200000e0000 */
[----:B----4-:R-:W-:Y:S01]  /*4c40*/  FADD.FTZ R3, R2, R7 ;  /* 0x0000000702037221 */ /* 0x010fe20000010000 */
[----:B------:R-:W-:-:S04]  /*4c50*/  IMAD.U32 R7, RZ, RZ, UR10 ;  /* 0x0000000aff077e24 */ /* 0x000fc8000f8e00ff */
[----:B------:R-:W1:Y:S01]  /*4c60*/  SHFL.BFLY PT, R2, R3, 0x1, 0x1f ;  /* 0x0c201f0003027f89 */ /* 0x000e6200000e0000 */
[----:B0-----:R-:W-:Y:S01]  /*4c70*/  FADD.FTZ R9, R9, R6 ;  /* 0x0000000609097221 */ /* 0x001fe20000010000 */
[----:B------:R-:W-:-:S04]  /*4c80*/  IMAD.MOV.U32 R6, RZ, RZ, -0x800000 ;  /* 0xff800000ff067424 */ /* 0x000fc800078e00ff */
[----:B------:R-:W0:Y:S01]  /*4c90*/  SHFL.BFLY PT, R8, R9, 0x1, 0x1f ;  /* 0x0c201f0009087f89 */ /* 0x000e2200000e0000 */
[----:B-1----:R-:W-:Y:S01]  /*4ca0*/  FADD.FTZ R11, R3, R2 ;  /* 0x00000002030b7221 */ /* 0x002fe20000010000 */
[----:B------:R-:W-:Y:S01]  /*4cb0*/  IMAD.MOV.U32 R2, RZ, RZ, RZ ;  /* 0x000000ffff027224 */ /* 0x000fe200078e00ff */
[----:B------:R-:W-:-:S03]  /*4cc0*/  MOV R3, 0xff800000 ;  /* 0xff80000000037802 */ /* 0x000fc60000000f00 */
[----:B------:R-:W-:-:S13]  /*4cd0*/  FSETP.NE.FTZ.AND P1, PT, R11, RZ, PT ;  /* 0x000000ff0b00720b */ /* 0x000fda0003f35000 */
[----:B------:R-:W1:Y:S01]  /*4ce0*/  @P1 MUFU.LG2 R10, R11 ;  /* 0x0000000b000a1308 */ /* 0x000e620000000c00 */
[----:B------:R-:W-:Y:S01]  /*4cf0*/  @P1 FMUL.FTZ R7, R7, 0.69314718246459960938 ;  /* 0x3f31721807071820 */ /* 0x000fe20000410000 */
[----:B0-----:R-:W-:Y:S01]  /*4d00*/  FADD.FTZ R12, R9, R8 ;  /* 0x00000008090c7221 */ /* 0x001fe20000010000 */
[----:B------:R-:W-:-:S04]  /*4d10*/  MOV R8, RZ ;  /* 0x000000ff00087202 */ /* 0x000fc80000000f00 */
[----:B------:R-:W-:Y:S02]  /*4d20*/  FSETP.NE.FTZ.AND P2, PT, R12, RZ, PT ;  /* 0x000000ff0c00720b */ /* 0x000fe40003f55000 */
[----:B------:R0:W2:Y:S01]  /*4d30*/  @P1 MUFU.RCP R8, R11 ;  /* 0x0000000b00081308 */ /* 0x0000a20000001000 */
[----:B-1----:R-:W-:Y:S01]  /*4d40*/  @P1 FMUL.FTZ R10, R10, 0.69314718246459960938 ;  /* 0x3f3172180a0a1820 */ /* 0x002fe20000410000 */
[----:B0-----:R-:W-:-:S09]  /*4d50*/  IMAD.U32 R11, RZ, RZ, UR10 ;  /* 0x0000000aff0b7e24 */ /* 0x001fd2000f8e00ff */
[----:B------:R-:W3:Y:S01]  /*4d60*/  @P2 MUFU.LG2 R9, R12 ;  /* 0x0000000c00092308 */ /* 0x000ee20000000c00 */
[----:B------:R-:W-:Y:S01]  /*4d70*/  @P1 FFMA.FTZ R6, R7, R4, R10 ;  /* 0x0000000407061223 */ /* 0x000fe2000001000a */
[----:B------:R-:W-:Y:S01]  /*4d80*/  @P2 FMUL.FTZ R11, R11, 0.69314718246459960938 ;  /* 0x3f3172180b0b2820 */ /* 0x000fe20000410000 */
[-C--:B--2---:R-:W-:Y:S01]  /*4d90*/  FMUL.FTZ R24, R24, R8.reuse ;  /* 0x0000000818187220 */ /* 0x084fe20000410000 */
[----:B------:R-:W-:-:S04]  /*4da0*/  FMUL.FTZ R25, R25, R8 ;  /* 0x0000000819197220 */ /* 0x000fc80000410000 */
        /* <DEDUP_REMOVED lines=128> */
[----:B------:R-:W-:-:S07]  /*55b0*/  @P2 FFMA.FTZ R3, R11, R5, R0 ;  /* 0x000000050b032223 */ /* 0x000fce0000010000 */
.L_x_9041:
[----:B------:R-:W-:Y:S05]  /*55c0*/  @P0 BRA `(.L_x_9066) ;  /* 0x00000020004c0947 */ /* 0x000fea0003800000 */
[----:B------:R-:W0:Y:S01]  /*55d0*/  S2R R0, SR_TID.X ;  /* 0x0000000000007919 */ /* 0x000e220000002100 */
[----:B------:R-:W1:Y:S01]  /*55e0*/  LDC R8, c[0x0][0xbe8] ;  /* 0x0002fa00ff087b82 */ /* 0x000e620000000800 */
[----:B------:R-:W-:Y:S01]  /*55f0*/  USHF.R.S32.HI UR7, URZ, 0x1f, UR38 ;  /* 0x0000001f3f077899 */ /* 0x000fe20008011426 */
[----:B------:R-:W-:Y:S01]  /*5600*/  BSSY B0, `(.L_x_9067) ;  /* 0x000014b000007945 */ /* 0x000fe20003800000 */
[----:B------:R-:W2:Y:S01]  /*5610*/  S2R R16, SR_CTAID.X ;  /* 0x0000000000107919 */ /* 0x000ea20000002500 */
[----:B------:R-:W-:Y:S02]  /*5620*/  ULDC.64 UR8, c[0x0][0xbd0] ;  /* 0x0002f40000087ab9 */ /* 0x000fe40000000a00 */
[----:B------:R-:W-:Y:S02]  /*5630*/  UIMAD UR6, UR7, UR8, URZ ;  /* 0x00000008070672a4 */ /* 0x000fe4000f8e023f */
[----:B------:R-:W3:Y:S01]  /*5640*/  S2UR UR12, SR_CTAID.Z ;  /* 0x00000000000c79c3 */ /* 0x000ee20000002700 */
[----:B------:R-:W-:-:S02]  /*5650*/  UIMAD.WIDE.U32 UR4, UR38, UR8, URZ ;  /* 0x00000008260472a5 */ /* 0x000fc4000f8e003f */
[----:B------:R-:W-:-:S03]  /*5660*/  UIMAD UR6, UR38, UR9, UR6 ;  /* 0x00000009260672a4 */ /* 0x000fc6000f8e0206 */
[----:B------:R-:W-:Y:S01]  /*5670*/  ULDC.64 UR8, c[0x0][0xb38] ;  /* 0x0002ce0000087ab9 */ /* 0x000fe20000000a00 */
[----:B------:R-:W-:Y:S01]  /*5680*/  UIADD3 UR6, UR5, UR6, URZ ;  /* 0x0000000605067290 */ /* 0x000fe2000fffe03f */
[----:B------:R-:W4:Y:S01]  /*5690*/  LDC.64 R18, c[0x0][0xbd8] ;  /* 0x0002f600ff127b82 */ /* 0x000f220000000a00 */
[----:B------:R-:W-:-:S07]  /*56a0*/  UIMAD UR7, UR7, UR8, URZ ;  /* 0x00000008070772a4 */ /* 0x000fce000f8e023f */
[----:B------:R-:W-:Y:S01]  /*56b0*/  BAR.SYNC.DEFER_BLOCKING 0x1, 0x100 ;  /* 0x0044000000007b1d */ /* 0x000fe20000010000 */
[----:B-1----:R-:W-:-:S07]  /*56c0*/  ISETP.NE.AND P0, PT, R8, 0x1, PT ;  /* 0x000000010800780c */ /* 0x002fce0003f05270 */
[----:B------:R-:W1:Y:S01]  /*56d0*/  S2UR UR11, SR_CTAID.Y ;  /* 0x00000000000b79c3 */ /* 0x000e620000002600 */
[----:B0-----:R-:W-:Y:S01]  /*56e0*/  VIADD R12, R0, 0xffffff80 ;  /* 0xffffff80000c7836 */ /* 0x001fe20000000000 */
[----:B---3--:R-:W-:-:S06]  /*56f0*/  USHF.R.S32.HI UR10, URZ, 0x1f, UR12 ;  /* 0x0000001f3f0a7899 */ /* 0x008fcc000801140c */
[----:B------:R-:W1:Y:S01]  /*5700*/  LDC R23, c[0x0][0xc50] ;  /* 0x00031400ff177b82 */ /* 0x000e620000000800 */
[----:B------:R-:W-:-:S04]  /*5710*/  SHF.R.S32.HI R7, RZ, 0x1f, R12 ;  /* 0x0000001fff077819 */ /* 0x000fc8000001140c */
[----:B------:R-:W-:-:S03]  /*5720*/  LEA.HI R2, R7, R12, RZ, 0x7 ;  /* 0x0000000c07027211 */ /* 0x000fc600078f38ff */
[----:B------:R-:W0:Y:S01]  /*5730*/  @P0 LDC R14, c[0x0][0xbec] ;  /* 0x0002fb00ff0e0b82 */ /* 0x000e220000000800 */
[----:B------:R-:W-:Y:S02]  /*5740*/  LEA.HI R7, R7, R12, RZ, 0x2 ;  /* 0x0000000c07077211 */ /* 0x000fe400078f10ff */
[----:B------:R-:W-:Y:S02]  /*5750*/  LOP3.LUT R5, R2, 0xffffff80, RZ, 0xc0, !PT ;  /* 0xffffff8002057812 */ /* 0x000fe400078ec0ff */
[----:B------:R-:W-:Y:S02]  /*5760*/  SHF.R.S32.HI R9, RZ, 0x7, R2 ;  /* 0x00000007ff097819 */ /* 0x000fe40000011402 */
[----:B------:R-:W-:Y:S01]  /*5770*/  LOP3.LUT R7, R7, 0xfffffffc, RZ, 0xc0, !PT ;  /* 0xfffffffc07077812 */ /* 0x000fe200078ec0ff */
[----:B------:R-:W-:Y:S01]  /*5780*/  IMAD.IADD R0, R12, 0x1, -R5 ;  /* 0x000000010c007824 */ /* 0x000fe200078e0a05 */
[----:B------:R-:W-:Y:S01]  /*5790*/  LEA.HI R2, R2, R9, RZ, 0x1 ;  /* 0x0000000902027211 */ /* 0x000fe200078f08ff */
[----:B------:R-:W3:Y:S02]  /*57a0*/  LDC.64 R20, c[0x0][0xb40] ;  /* 0x0002d000ff147b82 */ /* 0x000ee40000000a00 */
[----:B------:R-:W-:Y:S01]  /*57b0*/  IMAD.IADD R7, R12, 0x1, -R7 ;  /* 0x000000010c077824 */ /* 0x000fe200078e0a07 */
[----:B------:R-:W-:-:S02]  /*57c0*/  SHF.R.S32.HI R11, RZ, 0x1f, R0 ;  /* 0x0000001fff0b7819 */ /* 0x000fc40000011400 */
[----:B------:R-:W-:Y:S02]  /*57d0*/  LOP3.LUT R2, R2, 0x3fffffe, RZ, 0xc0, !PT ;  /* 0x03fffffe02027812 */ /* 0x000fe400078ec0ff */
[----:B------:R-:W-:Y:S01]  /*57e0*/  LEA.HI R10, R11, R0, RZ, 0x2 ;  /* 0x000000000b0a7211 */ /* 0x000fe200078f10ff */
[----:B------:R-:W5:Y:S02]  /*57f0*/  @P0 LDC R17, c[0x0][0xbf0] ;  /* 0x0002fc00ff110b82 */ /* 0x000f640000000800 */
[----:B------:R-:W-:Y:S01]  /*5800*/  IMAD.IADD R2, R9, 0x1, -R2 ;  /* 0x0000000109027824 */ /* 0x000fe200078e0a02 */
[--C-:B------:R-:W-:Y:S02]  /*5810*/  SHF.R.S32.HI R4, RZ, 0x2, R10.reuse ;  /* 0x00000002ff047819 */ /* 0x100fe4000001140a */
[----:B------:R-:W-:Y:S02]  /*5820*/  SHF.R.S32.HI R5, RZ, 0x1f, R10 ;  /* 0x0000001fff057819 */ /* 0x000fe4000001140a */
[----:B------:R-:W-:Y:S01]  /*5830*/  LEA.HI R9, R7, R7, RZ, 0x1 ;  /* 0x0000000707097211 */ /* 0x000fe200078f08ff */
[----:B------:R-:W5:Y:S01]  /*5840*/  @P0 LDC R22, c[0x0][0xbec] ;  /* 0x0002fb00ff160b82 */ /* 0x000f620000000800 */
[----:B------:R-:W-:-:S02]  /*5850*/  LEA.HI R5, R5, R4, RZ, 0x3 ;  /* 0x0000000405057211 */ /* 0x000fc400078f18ff */
[----:B------:R-:W-:Y:S02]  /*5860*/  LOP3.LUT R12, R9, 0x1ffffffe, RZ, 0xc0, !PT ;  /* 0x1ffffffe090c7812 */ /* 0x000fe400078ec0ff */
[----:B------:R-:W-:-:S03]  /*5870*/  LOP3.LUT R5, R5, 0xfffffff8, RZ, 0xc0, !PT ;  /* 0xfffffff805057812 */ /* 0x000fc600078ec0ff */
[----:B------:R-:W-:Y:S01]  /*5880*/  IMAD.IADD R12, R7, 0x1, -R12 ;  /* 0x00000001070c7824 */ /* 0x000fe200078e0a0c */
[----:B------:R-:W-:Y:S01]  /*5890*/  IADD3 R5, R4, -R5, RZ ;  /* 0x8000000504057210 */ /* 0x000fe20007ffe0ff */
[----:B------:R-:W5:Y:S01]  /*58a0*/  @P0 LDC R153, c[0x0][0xbf0] ;  /* 0x0002fc00ff990b82 */ /* 0x000f620000000800 */
[----:B------:R-:W-:-:S04]  /*58b0*/  LEA.HI R4, R11, R0, RZ, 0x5 ;  /* 0x000000000b047211 */ /* 0x000fc800078f28ff */
[----:B------:R-:W-:-:S05]  /*58c0*/  SHF.R.S32.HI R4, RZ, 0x5, R4 ;  /* 0x00000005ff047819 */ /* 0x000fca0000011404 */
[----:B------:R-:W-:Y:S02]  /*58d0*/  IMAD R7, R4, 0x10, R5 ;  /* 0x0000001004077824 */ /* 0x000fe400078e0205 */
[----:B------:R-:W-:Y:S01]  /*58e0*/  IMAD.U32 R5, RZ, RZ, UR5 ;  /* 0x00000005ff057e24 */ /* 0x000fe2000f8e00ff */
[----:B------:R-:W-:Y:S01]  /*58f0*/  MOV R5, UR6 ;  /* 0x0000000600057c02 */ /* 0x000fe20008000f00 */
[----:B------:R-:W-:Y:S01]  /*5900*/  IMAD R9, R2, 0x40, R7 ;  /* 0x0000004002097824 */ /* 0x000fe200078e0207 */
[----:B------:R-:W-:Y:S01]  /*5910*/  UIMAD UR6, UR38, UR9, UR7 ;  /* 0x00000009260672a4 */ /* 0x000fe2000f8e0207 */
[----:B------:R-:W-:Y:S01]  /*5920*/  IMAD.U32 R4, RZ, RZ, UR4 ;  /* 0x00000004ff047e24 */ /* 0x000fe2000f8e00ff */
[----:B------:R-:W-:Y:S01]  /*5930*/  UIMAD.WIDE.U32 UR4, UR38, UR8, URZ ;  /* 0x00000008260472a5 */ /* 0x000fe2000f8e003f */
[----:B------:R-:W-:Y:S02]  /*5940*/  IMAD R12, R12, 0x8, R9 ;  /* 0x000000080c0c7824 */ /* 0x000fe400078e0209 */
[----:B----4-:R-:W-:Y:S01]  /*5950*/  IMAD R2, R18, UR10, RZ ;  /* 0x0000000a12027c24 */ /* 0x010fe2000f8e02ff */
[----:B------:R-:W-:Y:S01]  /*5960*/  UIADD3 UR6, UR5, UR6, URZ ;  /* 0x0000000605067290 */ /* 0x000fe2000fffe03f */
[----:B--2---:R-:W-:Y:S01]  /*5970*/  IMAD R7, R16, 0x80, R12 ;  /* 0x0000008010077824 */ /* 0x004fe200078e020c */
[----:B------:R-:W-:Y:S01]  /*5980*/  MOV R13, UR5 ;  /* 0x00000005000d7c02 */ /* 0x000fe20008000f00 */
[----:B------:R-:W-:Y:S01]  /*5990*/  IMAD.WIDE.U32 R4, R18, UR12, R4 ;  /* 0x0000000c12047c25 */ /* 0x000fe2000f8e0004 */
[----:B------:R-:W-:-:S03]  /*59a0*/  ULDC.64 UR8, c[0x0][0xb28] ;  /* 0x0002ca0000087ab9 */ /* 0x000fc60000000a00 */
[----:B------:R-:W-:Y:S02]  /*59b0*/  IMAD R18, RZ, RZ, -UR38 ;  /* 0x80000026ff127e24 */ /* 0x000fe4000f8e02ff */
[----:B------:R-:W-:Y:S02]  /*59c0*/  IMAD R15, R19, UR12, R2 ;  /* 0x0000000c130f7c24 */ /* 0x000fe4000f8e0202 */
[----:B0-----:R-:W-:-:S04]  /*59d0*/  @P0 IMAD.HI.U32 R2, R7, R14, RZ ;  /* 0x0000000e07020227 */ /* 0x001fc800078e00ff */
[C---:B---3--:R-:W-:Y:S02]  /*59e0*/  IMAD R14, R20.reuse, UR10, RZ ;  /* 0x0000000a140e7c24 */ /* 0x048fe4000f8e02ff */
[----:B-1----:R-:W-:Y:S02]  /*59f0*/  IMAD R23, R23, R18, UR11 ;  /* 0x0000000b17177e24 */ /* 0x002fe4000f8e0212 */
[----:B------:R-:W-:Y:S01]  /*5a00*/  IMAD.U32 R12, RZ, RZ, UR4 ;  /* 0x00000004ff0c7e24 */ /* 0x000fe2000f8e00ff */
[----:B------:R-:W-:Y:S01]  /*5a10*/  ULDC.64 UR4, c[0x0][0xbe0] ;  /* 0x0002f80000047ab9 */ /* 0x000fe20000000a00 */
[----:B------:R-:W-:Y:S01]  /*5a20*/  IMAD.U32 R13, RZ, RZ, UR6 ;  /* 0x00000006ff0d7e24 */ /* 0x000fe2000f8e00ff */
[----:B------:R-:W-:Y:S01]  /*5a30*/  ULDC.64 UR6, c[0x0][0xb48] ;  /* 0x0002d20000067ab9 */ /* 0x000fe20000000a00 */
[----:B------:R-:W-:Y:S01]  /*5a40*/  IMAD.MOV.U32 R11, RZ, RZ, R7 ;  /* 0x000000ffff0b7224 */ /* 0x000fe200078e0007 */
[----:B-----5:R-:W-:Y:S01]  /*5a50*/  @P0 SHF.R.U32.HI R11, RZ, R17, R2 ;  /* 0x00000011ff0b0219 */ /* 0x020fe20000011602 */
[----:B------:R-:W-:Y:S01]  /*5a60*/  IMAD R17, R21, UR12, R14 ;  /* 0x0000000c15117c24 */ /* 0x000fe2000f8e020e */
[----:B------:R-:W-:Y:S01]  /*5a70*/  SHF.R.S32.HI R14, RZ, 0x1f, R23 ;  /* 0x0000001fff0e7819 */ /* 0x000fe20000011417 */
[----:B------:R-:W-:-:S04]  /*5a80*/  IMAD.WIDE.U32 R12, R20, UR12, R12 ;  /* 0x0000000c140c7c25 */ /* 0x000fc8000f8e000c */
[----:B------:R-:W-:Y:S01]  /*5a90*/  IMAD.IADD R5, R5, 0x1, R15 ;  /* 0x0000000105057824 */ /* 0x000fe200078e020f */
[----:B------:R-:W-:Y:S01]  /*5aa0*/  MOV R15, R7 ;  /* 0x00000007000f7202 */ /* 0x000fe20000000f00 */
[----:B------:R-:W-:-:S04]  /*5ab0*/  @P0 IMAD.HI.U32 R22, R7, R22, RZ ;  /* 0x0000001607160227 */ /* 0x000fc800078e00ff */
[----:B------:R-:W-:Y:S01]  /*5ac0*/  IMAD.IADD R13, R13, 0x1, R17 ;  /* 0x000000010d0d7824 */ /* 0x000fe200078e0211 */
[----:B------:R-:W-:Y:S01]  /*5ad0*/  @P0 SHF.R.U32.HI R15, RZ, R153, R22 ;  /* 0x00000099ff0f0219 */ /* 0x000fe20000011616 */
[C---:B------:R-:W-:Y:S02]  /*5ae0*/  IMAD R2, R14.reuse, UR4, RZ ;  /* 0x000000040e027c24 */ /* 0x040fe4000f8e02ff */
[----:B------:R-:W-:Y:S02]  /*5af0*/  IMAD R17, R14, UR6, RZ ;  /* 0x000000060e117c24 */ /* 0x000fe4000f8e02ff */
[----:B------:R-:W-:-:S04]  /*5b00*/  IMAD.WIDE.U32 R4, R23, UR4, R4 ;  /* 0x0000000417047c25 */ /* 0x000fc8000f8e0004 */
[----:B------:R-:W-:Y:S01]  /*5b10*/  IMAD R14, R23, UR5, R2 ;  /* 0x00000005170e7c24 */ /* 0x000fe2000f8e0202 */
[----:B------:R-:W-:Y:S01]  /*5b20*/  IADD3 R4, P0, R11, R4, RZ ;  /* 0x000000040b047210 */ /* 0x000fe20007f1e0ff */
[C---:B------:R-:W-:Y:S01]  /*5b30*/  IMAD R19, R23.reuse, UR7, R17 ;  /* 0x0000000717137c24 */ /* 0x040fe2000f8e0211 */
[--C-:B------:R-:W-:Y:S01]  /*5b40*/  SHF.R.S32.HI R17, RZ, 0x1f, R11.reuse ;  /* 0x0000001fff117819 */ /* 0x100fe2000001140b */
[----:B------:R-:W-:Y:S01]  /*5b50*/  IMAD.MOV R11, RZ, RZ, -R11 ;  /* 0x000000ffff0b7224 */ /* 0x000fe200078e0a0b */
[----:B------:R-:W-:Y:S01]  /*5b60*/  SHF.R.S32.HI R2, RZ, 0x1f, R15 ;  /* 0x0000001fff027819 */ /* 0x000fe2000001140f */
[----:B------:R-:W-:Y:S01]  /*5b70*/  ULDC.64 UR4, c[0x0][0xb30] ;  /* 0x0002cc0000047ab9 */ /* 0x000fe20000000a00 */
[----:B------:R-:W-:Y:S01]  /*5b80*/  IMAD.WIDE.U32 R12, R23, UR6, R12 ;  /* 0x00000006170c7c25 */ /* 0x000fe2000f8e000c */
[----:B------:R-:W-:Y:S01]  /*5b90*/  IADD3.X R5, R17, R5, R14, P0, !PT ;  /* 0x0000000511057210 */ /* 0x000fe200007fe40e */
[----:B------:R-:W-:Y:S02]  /*5ba0*/  ULDC.64 UR6, c[0x0][0xbc8] ;  /* 0x0002f20000067ab9 */ /* 0x000fe40000000a00 */
[----:B------:R-:W-:-:S02]  /*5bb0*/  IMAD.MOV R18, RZ, RZ, -R15 ;  /* 0x000000ffff127224 */ /* 0x000fc400078e0a0f */
[----:B------:R-:W-:Y:S02]  /*5bc0*/  IMAD R2, R2, UR4, RZ ;  /* 0x0000000402027c24 */ /* 0x000fe4000f8e02ff */
[C---:B------:R-:W-:Y:S02]  /*5bd0*/  IMAD R11, R8.reuse, R11, R7 ;  /* 0x0000000b080b7224 */ /* 0x040fe400078e0207 */
[----:B------:R-:W-:Y:S02]  /*5be0*/  IMAD.IADD R13, R13, 0x1, R19 ;  /* 0x000000010d0d7824 */ /* 0x000fe400078e0213 */
[----:B------:R-:W-:Y:S02]  /*5bf0*/  IMAD R7, R8, R18, R7 ;  /* 0x0000001208077224 */ /* 0x000fe400078e0207 */
[C---:B------:R-:W-:Y:S01]  /*5c00*/  IMAD R17, R15.reuse, UR5, R2 ;  /* 0x000000050f117c24 */ /* 0x040fe2000f8e0202 */
[----:B------:R-:W-:Y:S01]  /*5c10*/  SHF.R.S32.HI R2, RZ, 0x1f, R11 ;  /* 0x0000001fff027819 */ /* 0x000fe2000001140b */
[----:B------:R-:W-:Y:S01]  /*5c20*/  IMAD.WIDE.U32 R12, R15, UR4, R12 ;  /* 0x000000040f0c7c25 */ /* 0x000fe2000f8e000c */
[----:B------:R-:W-:Y:S01]  /*5c30*/  SHF.R.S32.HI R14, RZ, 0x1f, R7 ;  /* 0x0000001fff0e7819 */ /* 0x000fe20000011407 */
[----:B------:R-:W0:Y:S01]  /*5c40*/  S2UR UR5, SR_CgaCtaId ;  /* 0x00000000000579c3 */ /* 0x000e220000008800 */
[----:B------:R-:W-:Y:S01]  /*5c50*/  UMOV UR4, 0x400 ;  /* 0x0000040000047882 */ /* 0x000fe20000000000 */
[----:B------:R-:W-:Y:S01]  /*5c60*/  IMAD R2, R2, UR6, RZ ;  /* 0x0000000602027c24 */ /* 0x000fe2000f8e02ff */
[----:B------:R-:W-:Y:S01]  /*5c70*/  IADD3 R13, R13, R17, RZ ;  /* 0x000000110d0d7210 */ /* 0x000fe20007ffe0ff */
[----:B------:R-:W-:-:S02]  /*5c80*/  IMAD R14, R14, UR8, RZ ;  /* 0x000000080e0e7c24 */ /* 0x000fc4000f8e02ff */
        /* <DEDUP_REMOVED lines=11> */
[----:B------:R-:W-:Y:S01]  /*5d40*/  SHFL.IDX PT, R14, R17, 0x1, 0x1c1f ;  /* 0x003c1f00110e7f89 */ /* 0x000fe200000e0000 */
[----:B------:R-:W-:Y:S01]  /*5d50*/  IMAD R11, R16, 0x80, R9 ;  /* 0x00000080100b7824 */ /* 0x000fe200078e0209 */
[----:B------:R-:W-:Y:S01]  /*5d60*/  LEA.HI.X R18, R4, UR7, R5, 0x2, P0 ;  /* 0x0000000704127c11 */ /* 0x000fe200080f1405 */
[----:B0-----:R-:W-:Y:S01]  /*5d70*/  ULEA UR4, UR5, UR4, 0x18 ;  /* 0x0000000405047291 */ /* 0x001fe2000f8ec03f */
[----:B------:R-:W-:Y:S01]  /*5d80*/  LEA.HI.X R7, R12, UR9, R7, 0x2, P1 ;  /* 0x000000090c077c11 */ /* 0x000fe200088f1407 */
[----:B------:R-:W-:Y:S01]  /*5d90*/  IMAD R8, R8, UR6, RZ ;  /* 0x0000000608087c24 */ /* 0x000fe2000f8e02ff */
[----:B------:R0:W-:Y:S01]  /*5da0*/  SHFL.IDX PT, R12, R17, RZ, 0x1c1f ;  /* 0x001c1fff110c7589 */ /* 0x0001e200000e0000 */
[----:B------:R-:W-:Y:S01]  /*5db0*/  LOP3.LUT P0, RZ, R0, 0x3, RZ, 0xc0, !PT ;  /* 0x0000000300ff7812 */ /* 0x000fe2000780c0ff */
[C---:B------:R-:W-:Y:S01]  /*5dc0*/  VIADD R9, R11.reuse, 0x8 ;  /* 0x000000080b097836 */ /* 0x040fe20000000000 */
[----:B------:R-:W-:Y:S01]  /*5dd0*/  UIADD3 UR4, UR4, 0x22820, URZ ;  /* 0x0002282004047890 */ /* 0x000fe2000fffe03f */
[----:B------:R-:W1:Y:S01]  /*5de0*/  SHFL.IDX PT, R13, R18, RZ, 0x1c1f ;  /* 0x001c1fff120d7589 */ /* 0x000e6200000e0000 */
[----:B------:R-:W-:-:S02]  /*5df0*/  ISETP.GE.OR P1, PT, R11, R8, P0 ;  /* 0x000000080b00720c */ /* 0x000fc40000726670 */
[-C--:B------:R-:W-:Y:S01]  /*5e00*/  ISETP.GE.OR P0, PT, R9, R8.reuse, P0 ;  /* 0x000000080900720c */ /* 0x080fe20000706670 */
[----:B------:R-:W2:Y:S01]  /*5e10*/  SHFL.IDX PT, R15, R18, 0x1, 0x1c1f ;  /* 0x003c1f00120f7f89 */ /* 0x000ea200000e0000 */
[----:B------:R-:W-:Y:S01]  /*5e20*/  UPRMT UR4, URZ, 0x654, UR4 ;  /* 0x000006543f047896 */ /* 0x000fe20008000004 */
[----:B------:R-:W-:Y:S02]  /*5e30*/  ISETP.GE.AND P2, PT, R11, R8, PT ;  /* 0x000000080b00720c */ /* 0x000fe40003f46270 */
[----:B0-----:R-:W-:Y:S01]  /*5e40*/  LOP3.LUT R17, R10, 0x7ffffffc, RZ, 0xc0, !PT ;  /* 0x7ffffffc0a117812 */ /* 0x001fe200078ec0ff */
[----:B------:R0:W3:Y:S03]  /*5e50*/  SHFL.IDX PT, R4, R2, RZ, 0x1c1f ;  /* 0x001c1fff02047589 */ /* 0x0000e600000e0000 */
[----:B------:R-:W-:Y:S01]  /*5e60*/  IADD3 R0, R0, -R17, RZ ;  /* 0x8000001100007210 */ /* 0x000fe20007ffe0ff */
[----:B------:R0:W4:Y:S01]  /*5e70*/  SHFL.IDX PT, R5, R7, RZ, 0x1c1f ;  /* 0x001c1fff07057589 */ /* 0x00012200000e0000 */
[----:B------:R-:W-:Y:S03]  /*5e80*/  SYNCS.ARRIVE.TRANS64.RED.A1T0 RZ, [UR4], RZ ;  /* 0x000000ffffff79a7 */ /* 0x000fe60008100404 */
[----:B------:R-:W-:Y:S01]  /*5e90*/  IMAD.SHL.U32 R0, R0, 0x2, RZ ;  /* 0x0000000200007824 */ /* 0x000fe200078e00ff */
[----:B-1----:R0:W-:Y:S04]  /*5ea0*/  @!P1 ST.E desc[UR36][R12.64], R6 ;  /* 0x000000060c009985 */ /* 0x0021e8000c101924 */
[----:B--2---:R0:W-:Y:S01]  /*5eb0*/  @!P0 ST.E desc[UR36][R14.64], R3 ;  /* 0x000000030e008985 */ /* 0x0041e2000c101924 */
[----:B------:R-:W-:Y:S05]  /*5ec0*/  @P2 BRA `(.L_x_9068) ;  /* 0x0000000800f82947 */ /* 0x000fea0003800000 */
[C---:B0-----:R-:W-:Y:S01]  /*5ed0*/  VIADD R3, R0.reuse, 0x8 ;  /* 0x0000000800037836 */ /* 0x041fe20000000000 */
[----:B------:R-:W-:Y:S01]  /*5ee0*/  ULDC UR4, c[0x0][0xac8] ;  /* 0x0002b20000047ab9 */ /* 0x000fe20000000800 */
[C---:B------:R-:W-:Y:S01]  /*5ef0*/  VIADD R6, R0.reuse, 0x10 ;  /* 0x0000001000067836 */ /* 0x040fe20000000000 */
[C---:B------:R-:W-:Y:S01]  /*5f00*/  ISETP.GE.AND P2, PT, R0.reuse, UR4, PT ;  /* 0x0000000400007c0c */ /* 0x040fe2000bf46270 */
[C---:B------:R-:W-:Y:S01]  /*5f10*/  VIADD R10, R0.reuse, 0x18 ;  /* 0x00000018000a7836 */ /* 0x040fe20000000000 */
[----:B------:R-:W-:Y:S01]  /*5f20*/  ISETP.GE.AND P3, PT, R3, UR4, PT ;  /* 0x0000000403007c0c */ /* 0x000fe2000bf66270 */
[----:B------:R-:W-:Y:S01]  /*5f30*/  VIADD R19, R0, 0x28 ;  /* 0x0000002800137836 */ /* 0x000fe20000000000 */
[----:B------:R-:W-:Y:S01]  /*5f40*/  ISETP.GE.AND P4, PT, R6, UR4, PT ;  /* 0x0000000406007c0c */ /* 0x000fe2000bf86270 */
[----:B------:R-:W-:Y:S01]  /*5f50*/  VIADD R20, R0, 0x40 ;  /* 0x0000004000147836 */ /* 0x000fe20000000000 */
[----:B------:R-:W-:Y:S01]  /*5f60*/  ISETP.GE.AND P5, PT, R10, UR4, PT ;  /* 0x000000040a007c0c */ /* 0x000fe2000bfa6270 */
[C---:B------:R-:W-:Y:S01]  /*5f70*/  VIADD R22, R0.reuse, 0x50 ;  /* 0x0000005000167836 */ /* 0x040fe20000000000 */
[C---:B------:R-:W-:Y:S01]  /*5f80*/  IADD3 R18, R0.reuse, 0x20, RZ ;  /* 0x0000002000127810 */ /* 0x040fe20007ffe0ff */
[----:B------:R-:W-:Y:S01]  /*5f90*/  VIADD R23, R0, 0x58 ;  /* 0x0000005800177836 */ /* 0x000fe20000000000 */
[----:B------:R-:W-:-:S02]  /*5fa0*/  ISETP.GE.AND P1, PT, R19, UR4, PT ;  /* 0x0000000413007c0c */ /* 0x000fc4000bf26270 */
[----:B------:R-:W-:Y:S02]  /*5fb0*/  ISETP.GE.AND P0, PT, R18, UR4, PT ;  /* 0x0000000412007c0c */ /* 0x000fe4000bf06270 */
[----:B------:R-:W-:Y:S02]  /*5fc0*/  IADD3 R21, R0, 0x48, RZ ;  /* 0x0000004800157810 */ /* 0x000fe40007ffe0ff */
[----:B------:R-:W-:Y:S02]  /*5fd0*/  @!P3 LEA.HI R3, R3, R3, RZ, 0x1 ;  /* 0x000000030303b211 */ /* 0x000fe400078f08ff */
[----:B------:R-:W-:Y:S02]  /*5fe0*/  @!P4 LEA.HI R6, R6, R6, RZ, 0x1 ;  /* 0x000000060606c211 */ /* 0x000fe400078f08ff */
[----:B------:R-:W-:Y:S02]  /*5ff0*/  @!P5 LEA.HI R10, R10, R10, RZ, 0x1 ;  /* 0x0000000a0a0ad211 */ /* 0x000fe400078f08ff */
[----:B------:R-:W-:-:S02]  /*6000*/  @!P3 LOP3.LUT R3, R3, 0xfffffffe, RZ, 0xc0, !PT ;  /* 0xfffffffe0303b812 */ /* 0x000fc400078ec0ff */
[----:B------:R-:W-:Y:S01]  /*6010*/  @!P4 LOP3.LUT R15, R6, 0xfffffffe, RZ, 0xc0, !PT ;  /* 0xfffffffe060fc812 */ /* 0x000fe200078ec0ff */
[----:B------:R-:W-:Y:S01]  /*6020*/  VIADD R6, R0, 0x38 ;  /* 0x0000003800067836 */ /* 0x000fe20000000000 */
[----:B------:R-:W-:Y:S01]  /*6030*/  @!P5 LOP3.LUT R17, R10, 0xfffffffe, RZ, 0xc0, !PT ;  /* 0xfffffffe0a11d812 */ /* 0x000fe200078ec0ff */
[--C-:B---34-:R-:W-:Y:S01]  /*6040*/  @!P2 IMAD.WIDE R10, R0, 0x4, R4.reuse ;  /* 0x00000004000aa825 */ /* 0x118fe200078e0204 */
[----:B------:R-:W-:Y:S02]  /*6050*/  ISETP.GE.AND P6, PT, R22, UR4, PT ;  /* 0x0000000416007c0c */ /* 0x000fe4000bfc6270 */
[----:B------:R-:W-:Y:S01]  /*6060*/  @!P0 LEA.HI R18, R18, R18, RZ, 0x1 ;  /* 0x0000001212128211 */ /* 0x000fe200078f08ff */
[--C-:B------:R-:W-:Y:S01]  /*6070*/  @!P3 IMAD.WIDE R12, R3, 0x4, R4.reuse ;  /* 0x00000004030cb825 */ /* 0x100fe200078e0204 */
[----:B------:R0:W-:Y:S01]  /*6080*/  @!P2 ST.E.64 desc[UR36][R10.64], R24 ;  /* 0x000000180a00a985 */ /* 0x0001e2000c101b24 */
[----:B------:R-:W-:Y:S02]  /*6090*/  @!P1 LEA.HI R19, R19, R19, RZ, 0x1 ;  /* 0x0000001313139211 */ /* 0x000fe400078f08ff */
[----:B------:R-:W-:Y:S01]  /*60a0*/  VIADD R3, R0, 0x30 ;  /* 0x0000003000037836 */ /* 0x000fe20000000000 */
[----:B------:R1:W-:Y:S01]  /*60b0*/  @!P3 ST.E.64 desc[UR36][R12.64], R28 ;  /* 0x0000001c0c00b985 */ /* 0x0003e2000c101b24 */
[----:B------:R-:W-:Y:S01]  /*60c0*/  @!P4 IMAD.WIDE R14, R15, 0x4, R4 ;  /* 0x000000040f0ec825 */ /* 0x000fe200078e0204 */
[----:B------:R-:W-:-:S02]  /*60d0*/  ISETP.GE.AND P3, PT, R6, UR4, PT ;  /* 0x0000000406007c0c */ /* 0x000fc4000bf66270 */
[----:B------:R-:W-:Y:S01]  /*60e0*/  ISETP.GE.AND P2, PT, R3, UR4, PT ;  /* 0x0000000403007c0c */ /* 0x000fe2000bf46270 */
[----:B------:R-:W-:Y:S01]  /*60f0*/  @!P5 IMAD.WIDE R16, R17, 0x4, R4 ;  /* 0x000000041110d825 */ /* 0x000fe200078e0204 */
[----:B------:R2:W-:Y:S01]  /*6100*/  @!P4 ST.E.64 desc[UR36][R14.64], R32 ;  /* 0x000000200e00c985 */ /* 0x0005e2000c101b24 */
[----:B------:R-:W-:Y:S02]  /*6110*/  ISETP.GE.AND P4, PT, R20, UR4, PT ;  /* 0x0000000414007c0c */ /* 0x000fe4000bf86270 */
[----:B------:R-:W-:Y:S01]  /*6120*/  @!P6 LEA.HI R22, R22, R22, RZ, 0x1 ;  /* 0x000000161616e211 */ /* 0x000fe200078f08ff */
[----:B------:R3:W-:Y:S01]  /*6130*/  @!P5 ST.E.64 desc[UR36][R16.64], R36 ;  /* 0x000000241000d985 */ /* 0x0007e2000c101b24 */
[----:B------:R-:W-:Y:S01]  /*6140*/  ISETP.GE.AND P5, PT, R21, UR4, PT ;  /* 0x0000000415007c0c */ /* 0x000fe2000bfa6270 */
[----:B0-----:R-:W-:Y:S01]  /*6150*/  VIADD R24, R0, 0x60 ;  /* 0x0000006000187836 */ /* 0x001fe20000000000 */
[----:B------:R-:W-:Y:S02]  /*6160*/  @!P0 LOP3.LUT R11, R18, 0xfffffffe, RZ, 0xc0, !PT ;  /* 0xfffffffe120b8812 */ /* 0x000fe400078ec0ff */
[----:B-1----:R-:W-:-:S02]  /*6170*/  @!P1 LOP3.LUT R13, R19, 0xfffffffe, RZ, 0xc0, !PT ;  /* 0xfffffffe130d9812 */ /* 0x002fc400078ec0ff */
[----:B------:R-:W-:Y:S01]  /*6180*/  @!P2 LEA.HI R3, R3, R3, RZ, 0x1 ;  /* 0x000000030303a211 */ /* 0x000fe200078f08ff */
[--C-:B------:R-:W-:Y:S01]  /*6190*/  @!P0 IMAD.WIDE R10, R11, 0x4, R4.reuse ;  /* 0x000000040b0a8825 */ /* 0x100fe200078e0204 */
[----:B------:R-:W-:Y:S02]  /*61a0*/  @!P3 LEA.HI R6, R6, R6, RZ, 0x1 ;  /* 0x000000060606b211 */ /* 0x000fe400078f08ff */
[----:B------:R-:W-:Y:S01]  /*61b0*/  @!P4 LEA.HI R20, R20, R20, RZ, 0x1 ;  /* 0x000000141414c211 */ /* 0x000fe200078f08ff */
[----:B------:R-:W-:Y:S01]  /*61c0*/  @!P1 IMAD.WIDE R12, R13, 0x4, R4 ;  /* 0x000000040d0c9825 */ /* 0x000fe200078e0204 */
[----:B------:R-:W-:Y:S01]  /*61d0*/  @!P2 LOP3.LUT R3, R3, 0xfffffffe, RZ, 0xc0, !PT ;  /* 0xfffffffe0303a812 */ /* 0x000fe200078ec0ff */
[----:B------:R0:W-:Y:S01]  /*61e0*/  @!P0 ST.E.64 desc[UR36][R10.64], R40 ;  /* 0x000000280a008985 */ /* 0x0001e2000c101b24 */
[----:B------:R-:W-:Y:S02]  /*61f0*/  @!P5 LEA.HI R21, R21, R21, RZ, 0x1 ;  /* 0x000000151515d211 */ /* 0x000fe400078f08ff */
[----:B--2---:R-:W-:Y:S01]  /*6200*/  @!P3 LOP3.LUT R15, R6, 0xfffffffe, RZ, 0xc0, !PT ;  /* 0xfffffffe060fb812 */ /* 0x004fe200078ec0ff */
[----:B------:R1:W-:Y:S01]  /*6210*/  @!P1 ST.E.64 desc[UR36][R12.64], R44 ;  /* 0x0000002c0c009985 */ /* 0x0003e2000c101b24 */
[----:B---3--:R-:W-:Y:S01]  /*6220*/  @!P4 LOP3.LUT R17, R20, 0xfffffffe, RZ, 0xc0, !PT ;  /* 0xfffffffe1411c812 */ /* 0x008fe200078ec0ff */
[----:B------:R-:W-:Y:S01]  /*6230*/  VIADD R20, R0, 0x78 ;  /* 0x0000007800147836 */ /* 0x000fe20000000000 */
[----:B------:R-:W-:-:S02]  /*6240*/  @!P5 LOP3.LUT R21, R21, 0xfffffffe, RZ, 0xc0, !PT ;  /* 0xfffffffe1515d812 */ /* 0x000fc400078ec0ff */
[----:B------:R-:W-:Y:S01]  /*6250*/  @!P6 LOP3.LUT R19, R22, 0xfffffffe, RZ, 0xc0, !PT ;  /* 0xfffffffe1613e812 */ /* 0x000fe200078ec0ff */
[----:B------:R-:W-:Y:S01]  /*6260*/  VIADD R22, R0, 0x88 ;  /* 0x0000008800167836 */ /* 0x000fe20000000000 */
[----:B------:R-:W-:Y:S02]  /*6270*/  ISETP.GE.AND P1, PT, R23, UR4, PT ;  /* 0x0000000417007c0c */ /* 0x000fe4000bf26270 */
[----:B------:R-:W-:Y:S01]  /*6280*/  ISETP.GE.AND P0, PT, R24, UR4, PT ;  /* 0x0000000418007c0c */ /* 0x000fe2000bf06270 */
[----:B0-----:R-:W-:Y:S01]  /*6290*/  @!P2 IMAD.WIDE R10, R3, 0x4, R4 ;  /* 0x00000004030aa825 */ /* 0x001fe200078e0204 */
[----:B------:R-:W-:-:S03]  /*62a0*/  IADD3 R6, R0, 0x70, RZ ;  /* 0x0000007000067810 */ /* 0x000fc60007ffe0ff */
        /* <DEDUP_REMOVED lines=8> */
[----:B------:R-:W-:Y:S01]  /*6330*/  VIADD R3, R0, 0x68 ;  /* 0x0000006800037836 */ /* 0x000fe20000000000 */
[----:B------:R3:W-:Y:S01]  /*6340*/  @!P5 ST.E.64 desc[UR36][R16.64], R60 ;  /* 0x0000003c1000d985 */ /* 0x0007e2000c101b24 */
[----:B------:R-:W-:Y:S01]  /*6350*/  @!P6 IMAD.WIDE R18, R19, 0x4, R4 ;  /* 0x000000041312e825 */ /* 0x000fe200078e0204 */
[----:B------:R-:W-:Y:S02]  /*6360*/  ISETP.GE.AND P5, PT, R20, UR4, PT ;  /* 0x0000000414007c0c */ /* 0x000fe4000bfa6270 */
[----:B------:R-:W-:Y:S01]  /*6370*/  ISETP.GE.AND P2, PT, R3, UR4, PT ;  /* 0x0000000403007c0c */ /* 0x000fe2000bf46270 */
[----:B------:R-:W-:Y:S01]  /*6380*/  VIADD R21, R0, 0x80 ;  /* 0x0000008000157836 */ /* 0x000fe20000000000 */
[----:B------:R4:W-:Y:S01]  /*6390*/  @!P6 ST.E.64 desc[UR36][R18.64], R64 ;  /* 0x000000401200e985 */ /* 0x0009e2000c101b24 */
[----:B------:R-:W-:Y:S02]  /*63a0*/  ISETP.GE.AND P6, PT, R6, UR4, PT ;  /* 0x0000000406007c0c */ /* 0x000fe4000bfc6270 */
[----:B------:R-:W-:-:S02]  /*63b0*/  @!P0 LEA.HI R24, R24, R24, RZ, 0x1 ;  /* 0x0000001818188211 */ /* 0x000fc400078f08ff */
[----:B------:R-:W-:Y:S02]  /*63c0*/  ISETP.GE.AND P4, PT, R21, UR4, PT ;  /* 0x0000000415007c0c */ /* 0x000fe4000bf86270 */
        /* <DEDUP_REMOVED lines=8> */
[----:B------:R-:W-:Y:S01]  /*6450*/  @!P2 LOP3.LUT R3, R3, 0xfffffffe, RZ, 0xc0, !PT ;  /* 0xfffffffe0303a812 */ /* 0x000fe200078ec0ff */
[----:B------:R0:W-:Y:S01]  /*6460*/  @!P1 ST.E.64 desc[UR36][R10.64], R68 ;  /* 0x000000440a009985 */ /* 0x0001e2000c101b24 */
[----:B------:R-:W-:-:S02]  /*6470*/  @!P4 LEA.HI R21, R21, R21, RZ, 0x1 ;  /* 0x000000151515c211 */ /* 0x000fc400078f08ff */
[----:B------:R-:W-:Y:S01]  /*6480*/  @!P3 LEA.HI R22, R22, R22, RZ, 0x1 ;  /* 0x000000161616b211 */ /* 0x000fe200078f08ff */
[----:B------:R1:W-:Y:S01]  /*6490*/  @!P0 ST.E.64 desc[UR36][R12.64], R72 ;  /* 0x000000480c008985 */ /* 0x0003e2000c101b24 */
[----:B--2---:R-:W-:Y:S01]  /*64a0*/  @!P6 LOP3.LUT R15, R6, 0xfffffffe, RZ, 0xc0, !PT ;  /* 0xfffffffe060fe812 */ /* 0x004fe200078ec0ff */
        /* <DEDUP_REMOVED lines=9> */
[C---:B------:R-:W-:Y:S01]  /*6540*/  VIADD R3, R0.reuse, 0xa0 ;  /* 0x000000a000037836 */ /* 0x040fe20000000000 */
[----:B------:R0:W-:Y:S01]  /*6550*/  @!P2 ST.E.64 desc[UR36][R10.64], R76 ;  /* 0x0000004c0a00a985 */ /* 0x0001e2000c101b24 */
[--C-:B-1----:R-:W-:Y:S01]  /*6560*/  @!P6 IMAD.WIDE R12, R15, 0x4, R4.reuse ;  /* 0x000000040f0ce825 */ /* 0x102fe200078e0204 */
[----:B------:R-:W-:Y:S02]  /*6570*/  IADD3 R22, R0, 0xc0, RZ ;  /* 0x000000c000167810 */ /* 0x000fe40007ffe0ff */
[----:B------:R-:W-:Y:S01]  /*6580*/  ISETP.GE.AND P2, PT, R3, UR4, PT ;  /* 0x0000000403007c0c */ /* 0x000fe2000bf46270 */
        /* <DEDUP_REMOVED lines=17> */
[----:B------:R-:W-:Y:S01]  /*66a0*/  @!P2 LOP3.LUT R3, R3, 0xfffffffe, RZ, 0xc0, !PT ;  /* 0xfffffffe0303a812 */ /* 0x000fe200078ec0ff */
[--C-:B------:R-:W-:Y:S01]  /*66b0*/  @!P0 IMAD.WIDE R10, R11, 0x4, R4.reuse ;  /* 0x000000040b0a8825 */ /* 0x100fe200078e0204 */
[----:B------:R-:W-:Y:S02]  /*66c0*/  @!P3 LEA.HI R6, R6, R6, RZ, 0x1 ;  /* 0x000000060606b211 */ /* 0x000fe400078f08ff */
[----:B------:R-:W-:Y:S01]  /*66d0*/  @!P4 LEA.HI R20, R20, R20, RZ, 0x1 ;  /* 0x000000141414c211 */ /* 0x000fe200078f08ff */
[--C-:B------:R-:W-:Y:S01]  /*66e0*/  @!P1 IMAD.WIDE R12, R13, 0x4, R4.reuse ;  /* 0x000000040d0c9825 */ /* 0x100fe200078e0204 */
[----:B------:R-:W-:Y:S01]  /*66f0*/  @!P6 LEA.HI R22, R22, R22, RZ, 0x1 ;  /* 0x000000161616e211 */ /* 0x000fe200078f08ff */
[----:B------:R0:W-:Y:S01]  /*6700*/  @!P0 ST.E.64 desc[UR36][R10.64], R96 ;  /* 0x000000600a008985 */ /* 0x0001e2000c101b24 */
[----:B------:R-:W-:Y:S01]  /*6710*/  @!P5 LEA.HI R21, R21, R21, RZ, 0x1 ;  /* 0x000000151515d211 */ /* 0x000fe200078f08ff */
[--C-:B--2---:R-:W-:Y:S01]  /*6720*/  @!P2 IMAD.WIDE R14, R3, 0x4, R4.reuse ;  /* 0x00000004030ea825 */ /* 0x104fe200078e0204 */
[----:B---3--:R-:W-:Y:S01]  /*6730*/  @!P3 LOP3.LUT R17, R6, 0xfffffffe, RZ, 0xc0, !PT ;  /* 0xfffffffe0611b812 */ /* 0x008fe200078ec0ff */
[----:B------:R1:W-:Y:S01]  /*6740*/  @!P1 ST.E.64 desc[UR36][R12.64], R100 ;  /* 0x000000640c009985 */ /* 0x0003e2000c101b24 */
[----:B----4-:R-:W-:Y:S01]  /*6750*/  @!P4 LOP3.LUT R19, R20, 0xfffffffe, RZ, 0xc0, !PT ;  /* 0xfffffffe1413c812 */ /* 0x010fe200078ec0ff */
[----:B------:R-:W-:Y:S01]  /*6760*/  VIADD R6, R0, 0xd0 ;  /* 0x000000d000067836 */ /* 0x000fe20000000000 */
[----:B------:R-:W-:Y:S01]  /*6770*/  @!P6 LOP3.LUT R3, R22, 0xfffffffe, RZ, 0xc0, !PT ;  /* 0xfffffffe1603e812 */ /* 0x000fe200078ec0ff */
[----:B------:R2:W-:Y:S01]  /*6780*/  @!P2 ST.E.64 desc[UR36][R14.64], R104 ;  /* 0x000000680e00a985 */ /* 0x0005e2000c101b24 */
[----:B------:R-:W-:Y:S01]  /*6790*/  @!P5 LOP3.LUT R21, R21, 0xfffffffe, RZ, 0xc0, !PT ;  /* 0xfffffffe1515d812 */ /* 0x000fe200078ec0ff */
[----:B------:R-:W-:Y:S01]  /*67a0*/  VIADD R20, R0, 0xd8 ;  /* 0x000000d800147836 */ /* 0x000fe20000000000 */
[----:B------:R-:W-:Y:S01]  /*67b0*/  ISETP.GE.AND P1, PT, R6, UR4, PT ;  /* 0x0000000406007c0c */ /* 0x000fe2000bf26270 */
[----:B0-----:R-:W-:-:S03]  /*67c0*/  @!P3 IMAD.WIDE R10, R17, 0x4, R4 ;  /* 0x00000004110ab825 */ /* 0x001fc600078e0204 */
[----:B------:R-:W-:Y:S01]  /*67d0*/  ISETP.GE.AND P2, PT, R20, UR4, PT ;  /* 0x0000000414007c0c */ /* 0x000fe2000bf46270 */
[--C-:B-1----:R-:W-:Y:S01]  /*67e0*/  @!P4 IMAD.WIDE R12, R19, 0x4, R4.reuse ;  /* 0x00000004130cc825 */ /* 0x102fe200078e0204 */
[----:B------:R0:W-:Y:S03]  /*67f0*/  @!P3 ST.E.64 desc[UR36][R10.64], R108 ;  /* 0x0000006c0a00b985 */ /* 0x0001e6000c101b24 */
[--C-:B------:R-:W-:Y:S01]  /*6800*/  @!P6 IMAD.WIDE R18, R3, 0x4, R4.reuse ;  /* 0x000000040312e825 */ /* 0x100fe200078e0204 */
[----:B--2---:R-:W-:Y:S01]  /*6810*/  IADD3 R14, R0, 0xe8, RZ ;  /* 0x000000e8000e7810 */ /* 0x004fe20007ffe0ff */
[----:B------:R1:W-:Y:S02]  /*6820*/  @!P4 ST.E.64 desc[UR36][R12.64], R112 ;  /* 0x000000700c00c985 */ /* 0x0003e4000c101b24 */
[----:B------:R-:W-:Y:S01]  /*6830*/  @!P1 LEA.HI R6, R6, R6, RZ, 0x1 ;  /* 0x0000000606069211 */ /* 0x000fe200078f08ff */
[----:B------:R-:W-:Y:S01]  /*6840*/  VIADD R3, R0, 0xc8 ;  /* 0x000000c800037836 */ /* 0x000fe20000000000 */
[----:B------:R-:W-:Y:S01]  /*6850*/  ISETP.GE.AND P4, PT, R14, UR4, PT ;  /* 0x000000040e007c0c */ /* 0x000fe2000bf86270 */
[----:B------:R-:W-:Y:S01]  /*6860*/  @!P5 IMAD.WIDE R16, R21, 0x4, R4 ;  /* 0x000000041510d825 */ /* 0x000fe200078e0204 */
[----:B------:R-:W-:-:S02]  /*6870*/  @!P2 LEA.HI R20, R20, R20, RZ, 0x1 ;  /* 0x000000141414a211 */ /* 0x000fc400078f08ff */
[----:B------:R-:W-:Y:S01]  /*6880*/  ISETP.GE.AND P0, PT, R3, UR4, PT ;  /* 0x0000000403007c0c */ /* 0x000fe2000bf06270 */
[C---:B------:R-:W-:Y:S01]  /*6890*/  VIADD R21, R0.reuse, 0xe0 ;  /* 0x000000e000157836 */ /* 0x040fe20000000000 */
[----:B------:R2:W-:Y:S01]  /*68a0*/  @!P5 ST.E.64 desc[UR36][R16.64], R116 ;  /* 0x000000741000d985 */ /* 0x0005e2000c101b24 */
[C---:B------:R-:W-:Y:S02]  /*68b0*/  VIADD R15, R0.reuse, 0xf0 ;  /* 0x000000f0000f7836 */ /* 0x040fe40000000000 */
[----:B0-----:R-:W-:Y:S01]  /*68c0*/  VIADD R11, R0, 0xf8 ;  /* 0x000000f8000b7836 */ /* 0x001fe20000000000 */
[----:B------:R0:W-:Y:S01]  /*68d0*/  @!P6 ST.E.64 desc[UR36][R18.64], R120 ;  /* 0x000000781200e985 */ /* 0x0001e2000c101b24 */
[----:B------:R-:W-:Y:S02]  /*68e0*/  ISETP.GE.AND P3, PT, R21, UR4, PT ;  /* 0x0000000415007c0c */ /* 0x000fe4000bf66270 */
[----:B------:R-:W-:Y:S02]  /*68f0*/  ISETP.GE.AND P5, PT, R15, UR4, PT ;  /* 0x000000040f007c0c */ /* 0x000fe4000bfa6270 */
[----:B------:R-:W-:-:S02]  /*6900*/  ISETP.GE.AND P6, PT, R11, UR4, PT ;  /* 0x000000040b007c0c */ /* 0x000fc4000bfc6270 */
[----:B------:R-:W-:Y:S02]  /*6910*/  @!P0 LEA.HI R3, R3, R3, RZ, 0x1 ;  /* 0x0000000303038211 */ /* 0x000fe400078f08ff */
[----:B------:R-:W-:Y:S02]  /*6920*/  @!P4 LEA.HI R14, R14, R14, RZ, 0x1 ;  /* 0x0000000e0e0ec211 */ /* 0x000fe400078f08ff */
[----:B------:R-:W-:Y:S02]  /*6930*/  @!P0 LOP3.LUT R3, R3, 0xfffffffe, RZ, 0xc0, !PT ;  /* 0xfffffffe03038812 */ /* 0x000fe400078ec0ff */
[----:B-1----:R-:W-:Y:S02]  /*6940*/  @!P1 LOP3.LUT R13, R6, 0xfffffffe, RZ, 0xc0, !PT ;  /* 0xfffffffe060d9812 */ /* 0x002fe400078ec0ff */
[----:B------:R-:W-:Y:S02]  /*6950*/  @!P3 LEA.HI R21, R21, R21, RZ, 0x1 ;  /* 0x000000151515b211 */ /* 0x000fe400078f08ff */
[----:B------:R-:W-:Y:S01]  /*6960*/  @!P5 LEA.HI R10, R15, R15, RZ, 0x1 ;  /* 0x0000000f0f0ad211 */ /* 0x000fe200078f08ff */
[----:B------:R-:W-:Y:S01]  /*6970*/  @!P1 IMAD.WIDE R12, R13, 0x4, R4 ;  /* 0x000000040d0c9825 */ /* 0x000fe200078e0204 */
[----:B------:R-:W-:-:S02]  /*6980*/  @!P6 LEA.HI R11, R11, R11, RZ, 0x1 ;  /* 0x0000000b0b0be211 */ /* 0x000fc400078f08ff */
[----:B------:R-:W-:Y:S02]  /*6990*/  @!P2 LOP3.LUT R15, R20, 0xfffffffe, RZ, 0xc0, !PT ;  /* 0xfffffffe140fa812 */ /* 0x000fe400078ec0ff */
[----:B--2---:R-:W-:Y:S02]  /*69a0*/  @!P3 LOP3.LUT R17, R21, 0xfffffffe, RZ, 0xc0, !PT ;  /* 0xfffffffe1511b812 */ /* 0x004fe400078ec0ff */
[----:B0-----:R-:W-:Y:S01]  /*69b0*/  @!P4 LOP3.LUT R19, R14, 0xfffffffe, RZ, 0xc0, !PT ;  /* 0xfffffffe0e13c812 */ /* 0x001fe200078ec0ff */
        /* <DEDUP_REMOVED lines=13> */
[----:B------:R1:W-:Y:S04]  /*6a90*/  @!P5 ST.E.64 desc[UR36][R20.64], R144 ;  /* 0x000000901400d985 */ /* 0x0003e8000c101b24 */
[----:B------:R1:W-:Y:S02]  /*6aa0*/  @!P6 ST.E.64 desc[UR36][R4.64], R148 ;  /* 0x000000940400e985 */ /* 0x0003e4000c101b24 */
.L_x_9068:
[----:B------:R-:W-:Y:S05]  /*6ab0*/  BSYNC B0 ;  /* 0x0000000000007941 */ /* 0x000fea0003800000 */
.L_x_9067:
[----:B------:R-:W-:Y:S01]  /*6ac0*/  ISETP.GE.AND P0, PT, R9, R8, PT ;  /* 0x000000080900720c */ /* 0x000fe20003f06270 */
[----:B0-----:R0:W2:Y:S04]  /*6ad0*/  SHFL.IDX PT, R3, R7, 0x1, 0x1c1f ;  /* 0x003c1f0007037f89 */ /* 0x0010a800000e0000 */
[----:B------:R-:W0:Y:S08]  /*6ae0*/  SHFL.IDX PT, R2, R2, 0x1, 0x1c1f ;  /* 0x003c1f0002027f89 */ /* 0x000e3000000e0000 */
[----:B------:R-:W-:Y:S05]  /*6af0*/  @P0 BRA `(.L_x_9039) ;  /* 0x0000004400b00947 */ /* 0x000fea0003800000 */
[C---:B-1-3--:R-:W-:Y:S01]  /*6b00*/  VIADD R4, R0.reuse, 0x8 ;  /* 0x0000000800047836 */ /* 0x04afe20000000000 */
[----:B------:R-:W-:Y:S01]  /*6b10*/  ULDC UR4, c[0x0][0xac8] ;  /* 0x0002b20000047ab9 */ /* 0x000fe20000000800 */
[C---:B----4-:R-:W-:Y:S01]  /*6b20*/  VIADD R5, R0.reuse, 0x10 ;  /* 0x0000001000057836 */ /* 0x050fe20000000000 */
[C---:B------:R-:W-:Y:S01]  /*6b30*/  ISETP.GE.AND P0, PT, R0.reuse, UR4, PT ;  /* 0x0000000400007c0c */ /* 0x040fe2000bf06270 */
[----:B------:R-:W-:Y:S01]  /*6b40*/  VIADD R11, R0, 0x20 ;  /* 0x00000020000b7836 */ /* 0x000fe20000000000 */
        /* <DEDUP_REMOVED lines=13> */
[----:B------:R-:W-:Y:S01]  /*6c20*/  VIADD R20, R0, 0x80 ;  /* 0x0000008000147836 */ /* 0x000fe20000000000 */
[----:B------:R-:W-:-:S02]  /*6c30*/  @!P1 LEA.HI R4, R4, R4, RZ, 0x1 ;  /* 0x0000000404049211 */ /* 0x000fc400078f08ff */
[----:B------:R-:W-:Y:S02]  /*6c40*/  @!P2 LEA.HI R5, R5, R5, RZ, 0x1 ;  /* 0x000000050505a211 */ /* 0x000fe400078f08ff */
[----:B0-----:R-:W-:Y:S02]  /*6c50*/  @!P1 LOP3.LUT R7, R4, 0xfffffffe, RZ, 0xc0, !PT ;  /* 0xfffffffe04079812 */ /* 0x001fe400078ec0ff */
[----:B------:R-:W-:Y:S01]  /*6c60*/  @!P2 LOP3.LUT R9, R5, 0xfffffffe, RZ, 0xc0, !PT ;  /* 0xfffffffe0509a812 */ /* 0x000fe200078ec0ff */
[--C-:B--2---:R-:W-:Y:S01]  /*6c70*/  @!P0 IMAD.WIDE R4, R0, 0x4, R2.reuse ;  /* 0x0000000400048825 */ /* 0x104fe200078e0202 */
[----:B------:R-:W-:Y:S02]  /*6c80*/  ISETP.GE.AND P3, PT, R15, UR4, PT ;  /* 0x000000040f007c0c */ /* 0x000fe4000bf66270 */
[----:B------:R-:W-:Y:S01]  /*6c90*/  @!P5 LEA.HI R10, R10, R10, RZ, 0x1 ;  /* 0x0000000a0a0ad211 */ /* 0x000fe200078f08ff */
        /* <DEDUP_REMOVED lines=18> */
[----:B--2---:R-:W-:Y:S01]  /*6dc0*/  @!P0 LOP3.LUT R9, R12, 0xfffffffe, RZ, 0xc0, !PT ;  /* 0xfffffffe0c098812 */ /* 0x004fe200078ec0ff */
[----:B------:R0:W-:Y:S01]  /*6dd0*/  @!P5 ST.E.64 desc[UR36][R4.64], R38 ;  /* 0x000000260400d985 */ /* 0x0001e2000c101b24 */
[----:B------:R-:W-:-:S02]  /*6de0*/  @!P1 LOP3.LUT R13, R13, 0xfffffffe, RZ, 0xc0, !PT ;  /* 0xfffffffe0d0d9812 */ /* 0x000fc400078ec0ff */
[----:B------:R-:W-:Y:S01]  /*6df0*/  @!P2 LOP3.LUT R11, R14, 0xfffffffe, RZ, 0xc0, !PT ;  /* 0xfffffffe0e0ba812 */ /* 0x000fe200078ec0ff */
[----:B------:R1:W-:Y:S01]  /*6e00*/  @!P6 ST.E.64 desc[UR36][R6.64], R42 ;  /* 0x0000002a0600e985 */ /* 0x0003e2000c101b24 */
[----:B------:R-:W-:Y:S01]  /*6e10*/  @!P3 LOP3.LUT R15, R15, 0xfffffffe, RZ, 0xc0, !PT ;  /* 0xfffffffe0f0fb812 */ /* 0x000fe200078ec0ff */
[----:B------:R-:W-:Y:S01]  /*6e20*/  VIADD R14, R0, 0x60 ;  /* 0x00000060000e7836 */ /* 0x000fe20000000000 */
        /* <DEDUP_REMOVED lines=141> */
.L_x_9066:
[----:B------:R-:W0:Y:S02]  /*7700*/  S2R R0, SR_TID.X ;  /* 0x0000000000007919 */ /* 0x000e240000002100 */
[----:B0-----:R-:W-:-:S05]  /*7710*/  VIADD R2, R0, 0xffffff80 ;  /* 0xffffff8000027836 */ /* 0x001fca0000000000 */
[----:B------:R-:W-:-:S13]  /*7720*/  ISETP.GT.AND P0, PT, R2, 0x7f, PT ;  /* 0x0000007f0200780c */ /* 0x000fda0003f04270 */
[----:B------:R-:W-:Y:S05]  /*7730*/  @P0 BRA `(.L_x_9039) ;  /* 0x0000003800a00947 */ /* 0x000fea0003800000 */
[----:B------:R-:W0:Y:S01]  /*7740*/  S2R R3, SR_CTAID.X ;  /* 0x0000000000037919 */ /* 0x000e220000002500 */
[----:B------:R-:W1:Y:S01]  /*7750*/  LDC R6, c[0x0][0xbe8] ;  /* 0x0002fa00ff067b82 */ /* 0x000e620000000800 */
[----:B------:R-:W-:Y:S01]  /*7760*/  ULDC UR4, c[0x0][0xa88] ;  /* 0x0002a20000047ab9 */ /* 0x000fe20000000800 */
[----:B0-----:R-:W-:Y:S01]  /*7770*/  LEA R0, R3, R0, 0x7 ;  /* 0x0000000003007211 */ /* 0x001fe200078e38ff */
[----:B-1----:R-:W-:-:S04]  /*7780*/  IMAD R3, R6, UR4, RZ ;  /* 0x0000000406037c24 */ /* 0x002fc8000f8e02ff */
        /* <DEDUP_REMOVED lines=17> */
[----:B------:R-:W-:-:S05]  /*78a0*/  MOV R3, UR6 ;  /* 0x0000000600037c02 */ /* 0x000fca0008000f00 */
        /* <DEDUP_REMOVED lines=29> */
[----:B------:R-:W-:Y:S02]  /*7a80*/  LEA.HI.X R5, R2, UR5, R3, 0x2, P0 ;  /* 0x0000000502057c11 */ /* 0x000fe400080f1403 */
[----:B------:R-:W-:-:S05]  /*7a90*/  MOV R3, 0xff800000 ;  /* 0xff80000000037802 */ /* 0x000fca0000000f00 */
[----:B------:R0:W-:Y:S01]  /*7aa0*/  STG.E desc[UR36][R4.64], R3 ;  /* 0x0000000304007986 */ /* 0x0001e2000c101924 */
[----:B------:R-:W-:Y:S05]  /*7ab0*/  BRA `(.L_x_9039) ;  /* 0x0000003400c07947 */ /* 0x000fea0003800000 */
.L_x_9037:
        /* <DEDUP_REMOVED lines=18> */
.L_x_9069:
[----:B------:R-:W-:Y:S01]  /*7be0*/  ULDC UR7, c[0x0][0xc50] ;  /* 0x0003140000077ab9 */ /* 0x000fe20000000800 */
[----:B------:R-:W-:Y:S01]  /*7bf0*/  UMOV UR40, UR6 ;  /* 0x0000000600287c82 */ /* 0x000fe20008000000 */
[----:B------:R-:W-:-:S11]  /*7c00*/  UISETP.NE.AND UP0, UPT, UR7, 0x1, UPT ;  /* 0x000000010700788c */ /* 0x000fd6000bf05270 */
[----:B------:R-:W-:Y:S01]  /*7c10*/  @UP0 ULDC UR4, c[0x0][0xc54] ;  /* 0x0003150000040ab9 */ /* 0x000fe20000000800 */
[----:B------:R-:W-:Y:S01]  /*7c20*/  @UP0 ULDC UR8, c[0x0][0xc58] ;  /* 0x0003160000080ab9 */ /* 0x000fe20000000800 */
[----:B------:R-:W-:-:S04]  /*7c30*/  UIMAD.WIDE.U32 UR4, UR6, UR4, URZ ;  /* 0x00000004060472a5 */ /* 0x000fc8000f8e003f */
[----:B------:R-:W-:-:S12]  /*7c40*/  @UP0 USHF.R.U32.HI UR40, URZ, UR8, UR5 ;  /* 0x000000083f280299 */ /* 0x000fd80008011605 */
.L_x_9070:
        /* <DEDUP_REMOVED lines=8> */
[----:B------:R-:W-:Y:S01]  /*7cd0*/  ULDC.64 UR4, c[0x0][0x418] ;  /* 0x0001060000047ab9 */ /* 0x000fe20000000a00 */
[----:B------:R-:W-:Y:S01]  /*7ce0*/  ULDC UR41, c[0x0][0x2f0] ;  /* 0x0000bc0000297ab9 */ /* 0x000fe20000000800 */
[----:B------:R-:W-:Y:S01]  /*7cf0*/  IMAD.MOV.U32 R31, RZ, RZ, RZ ;  /* 0x000000ffff1f7224 */ /* 0x000fe200078e00ff */
        /* <DEDUP_REMOVED lines=53> */
.L_x_9072:
[----:B------:R-:W-:Y:S02]  /*8050*/  UIMAD UR45, UR44, UR38, URZ ;  /* 0x000000262c2d72a4 */ /* 0x000fe4000f8e023f */
[----:B------:R-:W-:Y:S01]  /*8060*/  IMAD.U32 R3, RZ, RZ, UR38 ;  /* 0x00000026ff037e24 */ /* 0x000fe2000f8e00ff */
[----:B------:R-:W-:Y:S01]  /*8070*/  MOV R8, 0x1 ;  /* 0x0000000100087802 */ /* 0x000fe20000000f00 */
[----:B------:R-:W-:Y:S02]  /*8080*/  IMAD.MOV.U32 R21, RZ, RZ, RZ ;  /* 0x000000ffff157224 */ /* 0x000fe400078e00ff */
[----:B------:R-:W-:-:S05]  /*8090*/  IMAD.U32 R0, RZ, RZ, UR45 ;  /* 0x0000002dff007e24 */ /* 0x000fca000f8e00ff */
[----:B------:R-:W-:-:S04]  /*80a0*/  VIADDMNMX R0, R0, R3, UR42, PT ;  /* 0x0000002a00007e46 */ /* 0x000fc8000b800103 */
[----:B------:R-:W-:-:S13]  /*80b0*/  R2UR UR46, R0 ;  /* 0x00000000002e72ca */ /* 0x000fda00000e0000 */
        /* <DEDUP_REMOVED lines=17> */
[----:B------:R-:W-:Y:S01]  /*81d0*/  IMAD.U32 R6, RZ, RZ, UR6 ;  /* 0x00000006ff067e24 */ /* 0x000fe2000f8e00ff */
[----:B------:R-:W-:Y:S01]  /*81e0*/  MOV R10, UR4 ;  /* 0x00000004000a7c02 */ /* 0x000fe20008000f00 */
[----:B------:R-:W-:-:S02]  /*81f0*/  IMAD.U32 R7, RZ, RZ, UR7 ;  /* 0x00000007ff077e24 */ /* 0x000fc4000f8e00ff */
[----:B------:R-:W-:Y:S02]  /*8200*/  IMAD.U32 R11, RZ, RZ, UR5 ;  /* 0x00000005ff0b7e24 */ /* 0x000fe4000f8e00ff */
[----:B------:R-:W-:Y:S02]  /*8210*/  IMAD.MOV.U32 R8, RZ, RZ, 0x70 ;  /* 0x00000070ff087424 */ /* 0x000fe400078e00ff */
[----:B------:R-:W-:Y:S02]  /*8220*/  IMAD.MOV.U32 R12, RZ, RZ, 0x1 ;  /* 0x00000001ff0c7424 */ /* 0x000fe400078e00ff */
[----:B------:R-:W-:-:S07]  /*8230*/  IMAD.MOV.U32 R13, RZ, RZ, RZ ;  /* 0x000000ffff0d7224 */ /* 0x000fce00078e00ff */
[----:B------:R-:W-:-:S07]  /*8240*/  LEPC R20, `(.L_x_9073) ;  /* 0x000000001014794e */ /* 0x000fce0000000000 */
[----:B0----5:R-:W-:Y:S05]  /*8250*/  CALL.ABS.NOINC R14 ;  /* 0x000000000e007343 */ /* 0x021fea0003c00000 */
.L_x_9073:
        /* <DEDUP_REMOVED lines=20> */
.L_x_9075:
[----:B------:R0:W1:Y:S01]  /*83a0*/  LDC.64 R14, c[0x4][R17] ;  /* 0x01000000110e7b82 */ /* 0x0000620000000a00 */
[----:B------:R-:W-:Y:S01]  /*83b0*/  ULDC.64 UR4, c[0x4][0xf0] ;  /* 0x01003c0000047ab9 */ /* 0x000fe20000000a00 */
[----:B------:R-:W-:Y:S01]  /*83c0*/  ULDC.64 UR6, c[0x4][0xf8] ;  /* 0x01003e0000067ab9 */ /* 0x000fe20000000a00 */
[----:B------:R-:W-:Y:S01]  /*83d0*/  IMAD.U32 R4, RZ, RZ, UR4 ;  /* 0x00000004ff047e24 */ /* 0x000fe2000f8e00ff */
[----:B------:R-:W-:Y:S01]  /*83e0*/  MOV R5, UR5 ;  /* 0x0000000500057c02 */ /* 0x000fe20008000f00 */
        /* <DEDUP_REMOVED lines=10> */
.L_x_9074:
[----:B------:R-:W0:Y:S01]  /*8490*/  LDC.64 R4, c[0x0][0x9f8] ;  /* 0x00027e00ff047b82 */ /* 0x000e220000000a00 */
[----:B------:R-:W-:-:S07]  /*84a0*/  IMAD.MOV.U32 R30, RZ, RZ, R33 ;  /* 0x000000ffff1e7224 */ /* 0x000fce00078e0021 */
[----:B------:R-:W1:Y:S01]  /*84b0*/  LDC R29, c[0x0][0x430] ;  /* 0x00010c00ff1d7b82 */ /* 0x000e620000000800 */
[C---:B------:R-:W-:Y:S01]  /*84c0*/  IMAD.SHL.U32 R28, R16.reuse, 0x10, RZ ;  /* 0x00000010101c7824 */ /* 0x040fe200078e00ff */
[C---:B------:R-:W-:Y:S02]  /*84d0*/  LOP3.LUT R7, R16.reuse, 0x7f, RZ, 0xc0, !PT ;  /* 0x0000007f10077812 */ /* 0x040fe400078ec0ff */
[----:B------:R-:W-:Y:S02]  /*84e0*/  MOV R9, UR46 ;  /* 0x0000002e00097c02 */ /* 0x000fe40008000f00 */
[----:B------:R-:W-:Y:S01]  /*84f0*/  LOP3.LUT R23, R23, 0xffffffbf, RZ, 0xc0, !PT ;  /* 0xffffffbf17177812 */ /* 0x000fe200078ec0ff */
[----:B------:R-:W-:Y:S01]  /*8500*/  IMAD.SHL.U32 R6, R16, 0x8, RZ ;  /* 0x0000000810067824 */ /* 0x000fe200078e00ff */
[----:B------:R-:W-:Y:S01]  /*8510*/  ULDC UR4, c[0x0][0x320] ;  /* 0x0000c80000047ab9 */ /* 0x000fe20000000800 */
[----:B0-----:R-:W-:-:S04]  /*8520*/  ISETP.NE.U32.AND P0, PT, R4, RZ, PT ;  /* 0x000000ff0400720c */ /* 0x001fc80003f05070 */
[----:B------:R-:W-:-:S13]  /*8530*/  ISETP.NE.AND.EX P0, PT, R5, RZ, PT, P0 ;  /* 0x000000ff0500720c */ /* 0x000fda0003f05300 */
[----:B------:R-:W0:Y:S02]  /*8540*/  @P0 LDC.64 R4, c[0x0][0x9f8] ;  /* 0x00027e00ff040b82 */ /* 0x000e240000000a00 */
[----:B0-----:R-:W-:-:S05]  /*8550*/  @P0 IMAD.WIDE R4, R33, 0x4, R4 ;  /* 0x0000000421040825 */ /* 0x001fca00078e0204 */
[----:B------:R0:W2:Y:S01]  /*8560*/  @P0 LDG.E R30, desc[UR36][R4.64] ;  /* 0x00000024041e0981 */ /* 0x0000a2000c1e1900 */
[----:B------:R-:W-:Y:S01]  /*8570*/  LOP3.LUT R28, R28, 0x70, RZ, 0xc0, !PT ;  /* 0x000000701c1c7812 */ /* 0x000fe200078ec0ff */
[----:B------:R-:W-:Y:S01]  /*8580*/  VIADD R9, R9, 0xffffffff ;  /* 0xffffffff09097836 */ /* 0x000fe20000000000 */
[----:B------:R-:W-:Y:S02]  /*8590*/  SHF.R.U32.HI R27, RZ, 0x3, R7 ;  /* 0x00000003ff1b7819 */ /* 0x000fe40000011607 */
[----:B-1----:R-:W-:Y:S02]  /*85a0*/  ISETP.NE.AND P1, PT, R29, 0x1, PT ;  /* 0x000000011d00780c */ /* 0x002fe40003f25270 */
[----:B------:R-:W-:-:S05]  /*85b0*/  LOP3.LUT R26, R28, R27, RZ, 0xfc, !PT ;  /* 0x0000001b1c1a7212 */ /* 0x000fca00078efcff */
[----:B------:R-:W-:-:S05]  /*85c0*/  IMAD R22, R9, 0x60, R26 ;  /* 0x0000006009167824 */ /* 0x000fca00078e021a */
[C---:B------:R-:W-:Y:S01]  /*85d0*/  ISETP.GE.AND P0, PT, R22.reuse, UR41, PT ;  /* 0x0000002916007c0c */ /* 0x040fe2000bf06270 */
[----:B------:R-:W1:Y:S01]  /*85e0*/  @P1 LDC R3, c[0x0][0x434] ;  /* 0x00010d00ff031b82 */ /* 0x000e620000000800 */
[----:B-----5:R-:W-:Y:S01]  /*85f0*/  IMAD.IADD R22, R22, 0x1, R31 ;  /* 0x0000000116167824 */ /* 0x020fe200078e021f */
[----:B------:R-:W-:Y:S02]  /*8600*/  @P1 LOP3.LUT R23, R23, 0x40, RZ, 0xfc, !PT ;  /* 0x0000004017171812 */ /* 0x000fe400078efcff */
[----:B------:R-:W-:-:S04]  /*8610*/  ISETP.GT.U32.OR P0, PT, R26, 0x5f, P0 ;  /* 0x0000005f1a00780c */ /* 0x000fc80000704470 */
[----:B0-----:R-:W0:Y:S09]  /*8620*/  @P1 LDC R5, c[0x0][0x438] ;  /* 0x00010e00ff051b82 */ /* 0x001e320000000800 */
[----:B------:R-:W3:Y:S01]  /*8630*/  @!P0 LDC.64 R10, c[0x0][0x428] ;  /* 0x00010a00ff0a8b82 */ /* 0x000ee20000000a00 */
[----:B-1----:R-:W-:-:S07]  /*8640*/  @P1 IMAD.HI.U32 R0, R22, R3, RZ ;  /* 0x0000000316001227 */ /* 0x002fce00078e00ff */
[----:B------:R-:W1:Y:S01]  /*8650*/  @!P0 LDC.64 R12, c[0x0][0x418] ;  /* 0x00010600ff0c8b82 */ /* 0x000e620000000a00 */
[----:B------:R-:W-:Y:S01]  /*8660*/  IMAD.MOV.U32 R3, RZ, RZ, R22 ;  /* 0x000000ffff037224 */ /* 0x000fe200078e0016 */
[----:B0-----:R-:W-:-:S04]  /*8670*/  @P1 SHF.R.U32.HI R3, RZ, R5, R0 ;  /* 0x00000005ff031219 */ /* 0x001fc80000011600 */
[--C-:B------:R-:W-:Y:S01]  /*8680*/  @!P0 SHF.R.S32.HI R5, RZ, 0x1f, R3.reuse ;  /* 0x0000001fff058819 */ /* 0x100fe20000011403 */
[----:B------:R-:W-:Y:S01]  /*8690*/  @!P0 IMAD.MOV.U32 R4, RZ, RZ, R3 ;  /* 0x000000ffff048224 */ /* 0x000fe200078e0003 */
[----:B--2---:R-:W-:-:S05]  /*86a0*/  SHF.R.S32.HI R25, RZ, 0x1f, R30 ;  /* 0x0000001fff197819 */ /* 0x004fca000001141e */
[----:B---3--:R-:W-:-:S04]  /*86b0*/  @!P0 IMAD R0, R25, R10, RZ ;  /* 0x0000000a19008224 */ /* 0x008fc800078e02ff */
[C---:B------:R-:W-:Y:S02]  /*86c0*/  @!P0 IMAD R15, R30.reuse, R11, R0 ;  /* 0x0000000b1e0f8224 */ /* 0x040fe400078e0200 */
[----:B------:R-:W-:-:S05]  /*86d0*/  @!P0 IMAD.WIDE.U32 R10, R30, R10, R4 ;  /* 0x0000000a1e0a8225 */ /* 0x000fca00078e0004 */
[----:B------:R-:W-:Y:S02]  /*86e0*/  @!P0 IADD3 R0, R11, R15, RZ ;  /* 0x0000000f0b008210 */ /* 0x000fe40007ffe0ff */
[----:B-1----:R-:W-:-:S04]  /*86f0*/  @!P0 LEA R4, P1, R10, R12, 0x2 ;  /* 0x0000000c0a048211 */ /* 0x002fc800078210ff */
[----:B------:R-:W-:-:S05]  /*8700*/  @!P0 LEA.HI.X R5, R10, R13, R0, 0x2, P1 ;  /* 0x0000000d0a058211 */ /* 0x000fca00008f1400 */
[----:B------:R0:W5:Y:S01]  /*8710*/  @!P0 LDG.E R4, desc[UR36][R4.64] ;  /* 0x0000002404048981 */ /* 0x000162000c1e1900 */
[----:B------:R-:W-:Y:S01]  /*8720*/  LOP3.LUT R24, R6, 0x38, RZ, 0xc0, !PT ;  /* 0x0000003806187812 */ /* 0x000fe200078ec0ff */
[----:B------:R-:W-:Y:S01]  /*8730*/  UMOV UR5, 0xffffffff ;  /* 0xffffffff00057882 */ /* 0x000fe20000000000 */
[----:B------:R-:W-:Y:S02]  /*8740*/  LOP3.LUT R23, R23, 0xffffffef, RZ, 0xc0, !PT ;  /* 0xffffffef17177812 */ /* 0x000fe400078ec0ff */
[C---:B------:R-:W-:Y:S02]  /*8750*/  LOP3.LUT R0, R24.reuse, 0x40, RZ, 0xfc, !PT ;  /* 0x0000004018007812 */ /* 0x040fe400078efcff */
[----:B------:R-:W-:Y:S02]  /*8760*/  LOP3.LUT R8, R24, 0xc0, RZ, 0xfc, !PT ;  /* 0x000000c018087812 */ /* 0x000fe400078efcff */
[----:B------:R-:W-:Y:S02]  /*8770*/  ISETP.GE.AND P1, PT, R0, UR4, PT ;  /* 0x0000000400007c0c */ /* 0x000fe4000bf26270 */
[----:B------:R-:W-:-:S04]  /*8780*/  LOP3.LUT R0, R24, 0x80, RZ, 0xfc, !PT ;  /* 0x0000008018007812 */ /* 0x000fc800078efcff */
[----:B------:R-:W-:-:S07]  /*8790*/  ISETP.GE.AND P2, PT, R0, UR4, PT ;  /* 0x0000000400007c0c */ /* 0x000fce000bf46270 */
[----:B------:R-:W-:Y:S02]  /*87a0*/  @P1 LOP3.LUT R23, R23, 0x10, RZ, 0xfc, !PT ;  /* 0x0000001017171812 */ /* 0x000fe400078efcff */
[----:B------:R-:W-:Y:S02]  /*87b0*/  ISETP.GE.AND P1, PT, R8, UR4, PT ;  /* 0x0000000408007c0c */ /* 0x000fe4000bf26270 */
[----:B------:R-:W-:-:S04]  /*87c0*/  LOP3.LUT R23, R23, 0xfffffff7, RZ, 0xc0, !PT ;  /* 0xfffffff717177812 */ /* 0x000fc800078ec0ff */
[----:B------:R-:W-:Y:S02]  /*87d0*/  @P2 LOP3.LUT R23, R23, 0x8, RZ, 0xfc, !PT ;  /* 0x0000000817172812 */ /* 0x000fe400078efcff */
[----:B------:R-:W-:Y:S02]  /*87e0*/  ISETP.GE.AND P2, PT, R24, UR4, PT ;  /* 0x0000000418007c0c */ /* 0x000fe4000bf46270 */
[----:B------:R-:W-:-:S04]  /*87f0*/  LOP3.LUT R23, R23, 0xfffffffb, RZ, 0xc0, !PT ;  /* 0xfffffffb17177812 */ /* 0x000fc800078ec0ff */
[----:B------:R-:W-:-:S04]  /*8800*/  @P1 LOP3.LUT R23, R23, 0x4, RZ, 0xfc, !PT ;  /* 0x0000000417171812 */ /* 0x000fc800078efcff */
[----:B------:R-:W-:-:S04]  /*8810*/  LOP3.LUT R23, R23, 0xfffffffe, RZ, 0xc0, !PT ;  /* 0xfffffffe17177812 */ /* 0x000fc800078ec0ff */
[----:B------:R-:W-:Y:S01]  /*8820*/  @P2 LOP3.LUT R23, R23, 0x1, RZ, 0xfc, !PT ;  /* 0x0000000117172812 */ /* 0x000fe200078efcff */
[----:B0-----:R-:W-:Y:S06]  /*8830*/  BRA.DIV UR5, `(.L_x_9076) ;  /* 0x0000002a05e07947 */ /* 0x001fec000b800000 */
.L_x_9117:
[----:B------:R-:W-:Y:S01]  /*8840*/  ULOP3.LUT UR4, UR39, 0x2, URZ, 0xfc, !UPT ;  /* 0x0000000227047892 */ /* 0x000fe2000f8efc3f */
[--C-:B-----5:R-:W-:Y:S02]  /*8850*/  @!P0 SHF.R.S32.HI R5, RZ, 0x1f, R4.reuse ;  /* 0x0000001fff058819 */ /* 0x120fe40000011404 */
[----:B------:R-:W-:Y:S02]  /*8860*/  CS2R R36, SRZ ;  /* 0x0000000000247805 */ /* 0x000fe4000001ff00 */
[----:B------:R-:W-:Y:S01]  /*8870*/  LOP3.LUT R23, R23, 0xffffffdf, RZ, 0xc0, !PT ;  /* 0xffffffdf17177812 */ /* 0x000fe200078ec0ff */
[----:B------:R-:W-:Y:S01]  /*8880*/  @!P0 IMAD.MOV.U32 R36, RZ, RZ, R4 ;  /* 0x000000ffff248224 */ /* 0x000fe200078e0004 */
[----:B------:R-:W-:Y:S01]  /*8890*/  SEL R18, RZ, 0x1, P2 ;  /* 0x00000001ff127807 */ /* 0x000fe20001000000 */
[----:B------:R-:W-:Y:S01]  /*88a0*/  @!P0 IMAD.MOV.U32 R37, RZ, RZ, R5 ;  /* 0x000000ffff258224 */ /* 0x000fe200078e0005 */
[----:B------:R-:W-:Y:S01]  /*88b0*/  MOV R34, UR4 ;  /* 0x0000000400227c02 */ /* 0x000fe20008000f00 */
[----:B------:R-:W-:Y:S01]  /*88c0*/  IMAD.U32 R19, RZ, RZ, UR40 ;  /* 0x00000028ff137e24 */ /* 0x000fe2000f8e00ff */
[----:B------:R-:W-:Y:S01]  /*88d0*/  ISETP.GT.U32.AND P0, PT, R26, 0x5f, PT ;  /* 0x0000005f1a00780c */ /* 0x000fe20003f04070 */
[----:B------:R-:W-:Y:S01]  /*88e0*/  IMAD.MOV R0, RZ, RZ, -R3 ;  /* 0x000000ffff007224 */ /* 0x000fe200078e0a03 */
[----:B------:R-:W-:-:S02]  /*88f0*/  ISETP.NE.AND P1, PT, R34, 0x3, PT ;  /* 0x000000032200780c */ /* 0x000fc40003f25270 */
[----:B------:R-:W-:Y:S01]  /*8900*/  LOP3.LUT R23, R23, 0xffffff7f, RZ, 0xc0, !PT ;  /* 0xffffff7f17177812 */ /* 0x000fe200078ec0ff */
[----:B------:R-:W-:Y:S01]  /*8910*/  IMAD R22, R29, R0, R22 ;  /* 0x000000001d167224 */ /* 0x000fe200078e0216 */
[----:B------:R-:W-:-:S07]  /*8920*/  SHF.R.S32.HI R19, RZ, 0x1f, R19 ;  /* 0x0000001fff137819 */ /* 0x000fce0000011413 */
[----:B------:R-:W-:-:S04]  /*8930*/  @P0 LOP3.LUT R23, R23, 0x80, RZ, 0xfc, !PT ;  /* 0x0000008017170812 */ /* 0x000fc800078efcff */
[----:B------:R-:W-:Y:S01]  /*8940*/  @P1 LOP3.LUT R23, R23, 0x20, RZ, 0xfc, !PT ;  /* 0x0000002017171812 */ /* 0x000fe200078efcff */
[----:B------:R-:W-:Y:S06]  /*8950*/  @!P1 BRA `(.L_x_9077) ;  /* 0x0000000000049947 */ /* 0x000fec0003800000 */
[----:B------:R-:W-:Y:S01]  /*8960*/  BPT.TRAP 0x1 ;  /* 0x000000040000795c */ /* 0x000fe20000300000 */
.L_x_9077:
[----:B------:R-:W-:-:S05]  /*8970*/  IMAD.MOV.U32 R0, RZ, RZ, 0x1 ;  /* 0x00000001ff007424 */ /* 0x000fca00078e00ff */
[----:B------:R-:W-:-:S04]  /*8980*/  SHF.L.U32 R0, R0, 0x1f, RZ ;  /* 0x0000001f00007819 */ /* 0x000fc800000006ff */
[----:B------:R-:W0:Y:S02]  /*8990*/  SYNCS.PHASECHK.TRANS64.TRYWAIT P0, [UR43+0x22840], R0 ;  /* 0x02284000ff0075a7 */ /* 0x000e24000800016b */
[----:B0-----:R-:W-:Y:S05]  /*89a0*/  @!P0 BRA `(.L_x_9078) ;  /* 0x0000002800a48947 */ /* 0x001fea0003800000 */
.L_x_9118:
[----:B------:R-:W-:Y:S01]  /*89b0*/  SHF.R.S32.HI R17, RZ, 0x1f, R22 ;  /* 0x0000001fff117819 */ /* 0x000fe20000011416 */
[----:B------:R-:W-:Y:S01]  /*89c0*/  ULDC.64 UR4, c[0x0][0x300] ;  /* 0x0000c00000047ab9 */ /* 0x000fe20000000a00 */
[----:B------:R-:W-:Y:S01]  /*89d0*/  R2UR UR6, R19 ;  /* 0x00000000130672ca */ /* 0x000fe200000e0000 */
[----:B------:R-:W-:Y:S01]  /*89e0*/  IMAD.WIDE.U32 R4, R22, UR4, RZ ;  /* 0x0000000416047c25 */ /* 0x000fe2000f8e00ff */
[----:B------:R-:W-:-:S03]  /*89f0*/  LOP3.LUT R23, R23, 0xfffffffd, RZ, 0xc0, !PT ;  /* 0xfffffffd17177812 */ /* 0x000fc600078ec0ff */
[----:B0-----:R-:W-:-:S04]  /*8a00*/  IMAD R3, R17, UR4, RZ ;  /* 0x0000000411037c24 */ /* 0x001fc8000f8e02ff */
[----:B------:R-:W-:Y:S01]  /*8a10*/  IMAD R3, R22, UR5, R3 ;  /* 0x0000000516037c24 */ /* 0x000fe2000f8e0203 */
        /* <DEDUP_REMOVED lines=19> */
[----:B------:R-:W-:Y:S02]  /*8b50*/  MOV R4, 0xffffffa0 ;  /* 0xffffffa000047802 */ /* 0x000fe40000000f00 */
[----:B------:R-:W-:-:S03]  /*8b60*/  LOP3.LUT R5, R5, 0x38, R6, 0xf8, !PT ;  /* 0x0000003805057812 */ /* 0x000fc600078ef806 */
[----:B------:R-:W-:Y:S01]  /*8b70*/  IMAD R4, R9, R4, UR41 ;  /* 0x0000002909047e24 */ /* 0x000fe2000f8e0204 */
[----:B------:R-:W-:Y:S01]  /*8b80*/  LOP3.LUT R5, R5, 0x38, R16, 0x78, !PT ;  /* 0x0000003805057812 */ /* 0x000fe200078e7810 */
[----:B------:R-:W-:Y:S01]  /*8b90*/  IMAD.SHL.U32 R16, R7, 0x8, RZ ;  /* 0x0000000807107824 */ /* 0x000fe200078e00ff */
[----:B------:R-:W-:Y:S01]  /*8ba0*/  @P2 LOP3.LUT R23, R23, 0x2, RZ, 0xfc, !PT ;  /* 0x0000000217172812 */ /* 0x000fe200078efcff */
[----:B------:R-:W-:-:S03]  /*8bb0*/  IMAD.IADD R35, R4, 0x1, -R27 ;  /* 0x0000000104237824 */ /* 0x000fc600078e0a1b */
[----:B------:R-:W-:Y:S02]  /*8bc0*/  LOP3.LUT R16, R5, 0x200, R16, 0xf8, !PT ;  /* 0x0000020005107812 */ /* 0x000fe400078ef810 */
[----:B------:R-:W-:Y:S01]  /*8bd0*/  ISETP.GE.AND P0, PT, R35, 0x1, PT ;  /* 0x000000012300780c */ /* 0x000fe20003f06270 */
[----:B------:R-:W-:-:S12]  /*8be0*/  BRA.DIV UR5, `(.L_x_9079) ;  /* 0x0000002a052c7947 */ /* 0x000fd8000b800000 */
        /* <DEDUP_REMOVED lines=19> */
[----:B------:R-:W0:Y:S03]  /*8d20*/  SHFL.IDX PT, R14, R3, 0x3, 0x181f ;  /* 0x00781f00030e7f89 */ /* 0x000e2600000e0000 */
[----:B-1----:R-:W-:Y:S02]  /*8d30*/  @P0 IMAD.X R5, RZ, RZ, R6, P1 ;  /* 0x000000ffff050224 */ /* 0x002fe400008e0606 */
        /* <DEDUP_REMOVED lines=16> */
.L_x_9132:
        /* <DEDUP_REMOVED lines=15> */
.L_x_9080:
        /* <DEDUP_REMOVED lines=23> */
.L_x_9081:
[----:B------:R-:W0:Y:S01]  /*90a0*/  LDC R3, c[0x0][0x448] ;  /* 0x00011200ff037b82 */ /* 0x000e220000000800 */
[----:B------:R-:W-:Y:S01]  /*90b0*/  R2UR UR6, R19 ;  /* 0x00000000130672ca */ /* 0x000fe200000e0000 */
[----:B------:R-:W-:Y:S01]  /*90c0*/  IMAD R0, R32, 0x80, R26 ;  /* 0x0000008020007824 */ /* 0x000fe200078e021a */
[----:B------:R-:W-:Y:S01]  /*90d0*/  ULDC.64 UR8, c[0x0][0x2d8] ;  /* 0x0000b60000087ab9 */ /* 0x000fe20000000a00 */
[----:B------:R-:W-:Y:S01]  /*90e0*/  SHF.R.S32.HI R8, RZ, 0x1f, R33 ;  /* 0x0000001fff087819 */ /* 0x000fe20000011421 */
[----:B------:R-:W-:Y:S02]  /*90f0*/  UIMAD.WIDE.U32 UR4, UR40, UR8, URZ ;  /* 0x00000008280472a5 */ /* 0x000fe4000f8e003f */
[----:B------:R-:W-:-:S07]  /*9100*/  MOV R9, R0 ;  /* 0x0000000000097202 */ /* 0x000fce0000000f00 */
[----:B------:R-:W-:-:S04]  /*9110*/  UIMAD UR6, UR6, UR8, URZ ;  /* 0x00000008060672a4 */ /* 0x000fc8000f8e023f */
[----:B------:R-:W-:-:S03]  /*9120*/  UIMAD UR6, UR40, UR9, UR6 ;  /* 0x00000009280672a4 */ /* 0x000fc6000f8e0206 */
[----:B------:R-:W-:Y:S01]  /*9130*/  ULDC.64 UR8, c[0x0][0x2e0] ;  /* 0x0000b80000087ab9 */ /* 0x000fe20000000a00 */
[----:B------:R-:W-:Y:S01]  /*9140*/  UIADD3 UR6, UR5, UR6, URZ ;  /* 0x0000000605067290 */ /* 0x000fe2000fffe03f */
[----:B------:R-:W-:Y:S01]  /*9150*/  IMAD R8, R8, UR8, RZ ;  /* 0x0000000808087c24 */ /* 0x000fe2000f8e02ff */
[----:B0-----:R-:W-:-:S03]  /*9160*/  ISETP.NE.AND P0, PT, R3, 0x1, PT ;  /* 0x000000010300780c */ /* 0x001fc60003f05270 */
[----:B------:R-:W-:-:S10]  /*9170*/  IMAD R11, R33, UR9, R8 ;  /* 0x00000009210b7c24 */ /* 0x000fd4000f8e0208 */
[----:B------:R-:W0:Y:S08]  /*9180*/  @P0 LDC R5, c[0x0][0x44c] ;  /* 0x00011300ff050b82 */ /* 0x000e300000000800 */
[----:B------:R-:W1:Y:S01]  /*9190*/  @P0 LDC R7, c[0x0][0x450] ;  /* 0x00011400ff070b82 */ /* 0x000e620000000800 */
[----:B0-----:R-:W-:-:S04]  /*91a0*/  @P0 IMAD.HI.U32 R4, R0, R5, RZ ;  /* 0x0000000500040227 */ /* 0x001fc800078e00ff */
[----:B------:R-:W-:Y:S01]  /*91b0*/  IMAD.U32 R5, RZ, RZ, UR5 ;  /* 0x00000005ff057e24 */ /* 0x000fe2000f8e00ff */
[----:B-1----:R-:W-:Y:S01]  /*91c0*/  @P0 SHF.R.U32.HI R9, RZ, R7, R4 ;  /* 0x00000007ff090219 */ /* 0x002fe20000011604 */
[----:B------:R-:W-:Y:S01]  /*91d0*/  IMAD.U32 R4, RZ, RZ, UR4 ;  /* 0x00000004ff047e24 */ /* 0x000fe2000f8e00ff */
[----:B------:R-:W-:Y:S01]  /*91e0*/  ULDC.64 UR4, c[0x0][0x2d0] ;  /* 0x0000b40000047ab9 */ /* 0x000fe20000000a00 */
[----:B------:R-:W-:-:S03]  /*91f0*/  IMAD.U32 R7, RZ, RZ, UR6 ;  /* 0x00000006ff077e24 */ /* 0x000fc6000f8e00ff */
[----:B------:R-:W-:-:S05]  /*9200*/  MOV R6, R4 ;  /* 0x0000000400067202 */ /* 0x000fca0000000f00 */
[----:B------:R-:W-:Y:S01]  /*9210*/  IMAD.WIDE.U32 R4, R33, UR8, R6 ;  /* 0x0000000821047c25 */ /* 0x000fe2000f8e0006 */
[----:B------:R-:W-:-:S03]  /*9220*/  SHF.R.S32.HI R6, RZ, 0x1f, R9 ;  /* 0x0000001fff067819 */ /* 0x000fc60000011409 */
[----:B------:R-:W-:Y:S02]  /*9230*/  IMAD.MOV R7, RZ, RZ, -R9 ;  /* 0x000000ffff077224 */ /* 0x000fe400078e0a09 */
[----:B------:R-:W-:Y:S02]  /*9240*/  IMAD.IADD R5, R5, 0x1, R11 ;  /* 0x0000000105057824 */ /* 0x000fe400078e020b */
[----:B------:R-:W-:Y:S02]  /*9250*/  IMAD R7, R3, R7, R0 ;  /* 0x0000000703077224 */ /* 0x000fe400078e0200 */
[----:B------:R-:W-:Y:S02]  /*9260*/  IMAD R6, R6, UR4, RZ ;  /* 0x0000000406067c24 */ /* 0x000fe4000f8e02ff */
[----:B------:R-:W-:Y:S01]  /*9270*/  IMAD.WIDE.U32 R4, R9, UR4, R4 ;  /* 0x0000000409047c25 */ /* 0x000fe2000f8e0004 */
[----:B------:R-:W-:-:S03]  /*9280*/  SHF.R.S32.HI R0, RZ, 0x1f, R7 ;  /* 0x0000001fff007819 */ /* 0x000fc60000011407 */
[----:B------:R-:W-:Y:S01]  /*9290*/  IMAD R11, R9, UR5, R6 ;  /* 0x00000005090b7c24 */ /* 0x000fe2000f8e0206 */
[----:B------:R-:W-:Y:S02]  /*92a0*/  ULDC.64 UR4, c[0x0][0x2c8] ;  /* 0x0000b20000047ab9 */ /* 0x000fe40000000a00 */
[----:B------:R-:W-:Y:S02]  /*92b0*/  IMAD R0, R0, UR4, RZ ;  /* 0x0000000400007c24 */ /* 0x000fe4000f8e02ff */
[----:B------:R-:W-:Y:S02]  /*92c0*/  IMAD.IADD R5, R5, 0x1, R11 ;  /* 0x0000000105057824 */ /* 0x000fe400078e020b */
[C---:B------:R-:W-:Y:S02]  /*92d0*/  IMAD R9, R7.reuse, UR5, R0 ;  /* 0x0000000507097c24 */ /* 0x040fe4000f8e0200 */
[----:B------:R-:W-:Y:S01]  /*92e0*/  IMAD.WIDE.U32 R4, R7, UR4, R4 ;  /* 0x0000000407047c25 */ /* 0x000fe2000f8e0004 */
[----:B------:R-:W-:-:S04]  /*92f0*/  ULDC.64 UR4, c[0x0][0x280] ;  /* 0x0000a00000047ab9 */ /* 0x000fc80000000a00 */
[----:B------:R-:W-:Y:S02]  /*9300*/  IADD3 R5, R5, R9, RZ ;  /* 0x0000000905057210 */ /* 0x000fe40007ffe0ff */
[----:B------:R-:W-:Y:S01]  /*9310*/  LEA R6, P0, R4, UR4, 0x1 ;  /* 0x0000000404067c11 */ /* 0x000fe2000f8008ff */
[----:B------:R-:W-:Y:S02]  /*9320*/  ULDC UR4, c[0x0][0x2b8] ;  /* 0x0000ae0000047ab9 */ /* 0x000fe40000000800 */
[----:B------:R-:W-:Y:S02]  /*9330*/  ISETP.GE.AND P1, PT, R24, UR4, PT ;  /* 0x0000000418007c0c */ /* 0x000fe4000bf26270 */
[----:B------:R-:W-:Y:S01]  /*9340*/  LEA.HI.X R0, R4, UR5, R5, 0x1, P0 ;  /* 0x0000000504007c11 */ /* 0x000fe200080f0c05 */
[----:B------:R-:W-:-:S03]  /*9350*/  UMOV UR5, 0xffffffff ;  /* 0xffffffff00057882 */ /* 0x000fc60000000000 */
[----:B------:R-:W-:Y:S07]  /*9360*/  BRA.DIV UR5, `(.L_x_9082) ;  /* 0x0000002605fc7947 */ /* 0x000fee000b800000 */
[----:B------:R-:W0:Y:S01]  /*9370*/  SHFL.IDX PT, R14, R6, RZ, 0x181f ;  /* 0x00181fff060e7589 */ /* 0x000e2200000e0000 */
[----:B------:R-:W-:Y:S01]  /*9380*/  ULDC UR4, c[0x0][0x288] ;  /* 0x0000a20000047ab9 */ /* 0x000fe20000000800 */
[----:B------:R-:W-:Y:S02]  /*9390*/  IMAD R32, R32, 0x80, R27 ;  /* 0x0000008020207824 */ /* 0x000fe400078e021b */
[----:B------:R-:W1:Y:S01]  /*93a0*/  SHFL.IDX PT, R4, R0, RZ, 0x181f ;  /* 0x00181fff00047589 */ /* 0x000e6200000e0000 */
[----:B------:R-:W-:Y:S02]  /*93b0*/  IMAD R3, R3, UR4, RZ ;  /* 0x0000000403037c24 */ /* 0x000fe4000f8e02ff */
[C---:B------:R-:W-:Y:S01]  /*93c0*/  IADD3 R8, R32.reuse, 0x10, RZ ;  /* 0x0000001020087810 */ /* 0x040fe20007ffe0ff */
[----:B------:R-:W-:Y:S02]  /*93d0*/  SHFL.IDX PT, R7, R0, 0x1, 0x181f ;  /* 0x00381f0000077f89 */ /* 0x000fe400000e0000 */
[----:B------:R-:W-:-:S13]  /*93e0*/  ISETP.GE.AND P0, PT, R32, R3, PT ;  /* 0x000000032000720c */ /* 0x000fda0003f06270 */
[----:B------:R-:W-:Y:S02]  /*93f0*/  @!P0 LEA R9, R16, UR43, 0x1 ;  /* 0x0000002b10098c11 */ /* 0x000fe4000f8e08ff */
[----:B0-----:R-:W-:-:S05]  /*9400*/  @!P0 LEA R14, P2, R24, R14, 0x1 ;  /* 0x0000000e180e8211 */ /* 0x001fca00078408ff */
[----:B-1----:R-:W-:Y:S02]  /*9410*/  @!P0 IMAD.X R5, RZ, RZ, R4, P2 ;  /* 0x000000ffff058224 */ /* 0x002fe400010e0604 */
[----:B------:R-:W-:Y:S02]  /*9420*/  @!P0 IMAD.MOV.U32 R4, RZ, RZ, R14 ;  /* 0x000000ffff048224 */ /* 0x000fe400078e000e */
[----:B------:R-:W0:Y:S04]  /*9430*/  SHFL.IDX PT, R14, R6, 0x1, 0x181f ;  /* 0x00381f00060e7f89 */ /* 0x000e2800000e0000 */
[----:B------:R0:W-:Y:S01]  /*9440*/  @!P0 LDGSTS.E.BYPASS.LTC128B.128 [R9+0x18400], desc[UR36][R4.64], !P1 ;  /* 0x1840000004098fae */ /* 0x0001e2000c901d64 */
[----:B------:R-:W-:Y:S01]  /*9450*/  ISETP.GE.AND P0, PT, R8, R3, PT ;  /* 0x000000030800720c */ /* 0x000fe20003f06270 */
[----:B------:R-:W-:-:S12]  /*9460*/  VIADD R8, R32, 0x20 ;  /* 0x0000002020087836 */ /* 0x000fd80000000000 */
[----:B------:R-:W-:Y:S02]  /*9470*/  @!P0 LEA R21, R16, UR43, 0x1 ;  /* 0x0000002b10158c11 */ /* 0x000fe4000f8e08ff */
[----:B0-----:R-:W-:Y:S02]  /*9480*/  @!P0 LEA R4, P2, R24, R14, 0x1 ;  /* 0x0000000e18048211 */ /* 0x001fe400078408ff */
[----:B------:R-:W0:Y:S03]  /*9490*/  SHFL.IDX PT, R14, R6, 0x2, 0x181f ;  /* 0x00581f00060e7f89 */ /* 0x000e2600000e0000 */
[----:B------:R-:W-:Y:S02]  /*94a0*/  @!P0 IMAD.X R5, RZ, RZ, R7, P2 ;  /* 0x000000ffff058224 */ /* 0x000fe400010e0607 */
[----:B------:R-:W1:Y:S04]  /*94b0*/  SHFL.IDX PT, R7, R0, 0x2, 0x181f ;  /* 0x00581f0000077f89 */ /* 0x000e6800000e0000 */
[----:B------:R0:W-:Y:S01]  /*94c0*/  @!P0 LDGSTS.E.BYPASS.LTC128B.128 [R21+0x18c00], desc[UR36][R4.64], !P1 ;  /* 0x18c0000004158fae */ /* 0x0001e2000c901d64 */
[----:B------:R-:W-:-:S02]  /*94d0*/  ISETP.GE.AND P0, PT, R8, R3, PT ;  /* 0x000000030800720c */ /* 0x000fc40003f06270 */
[----:B------:R-:W-:-:S11]  /*94e0*/  IADD3 R8, R32, 0x30, RZ ;  /* 0x0000003020087810 */ /* 0x000fd60007ffe0ff */
[----:B------:R-:W-:Y:S02]  /*94f0*/  @!P0 LEA R9, R16, UR43, 0x1 ;  /* 0x0000002b10098c11 */ /* 0x000fe4000f8e08ff */
[----:B0-----:R-:W-:Y:S02]  /*9500*/  @!P0 LEA R4, P2, R24, R14, 0x1 ;  /* 0x0000000e18048211 */ /* 0x001fe400078408ff */
[----:B------:R-:W0:Y:S03]  /*9510*/  SHFL.IDX PT, R14, R6, 0x3, 0x181f ;  /* 0x00781f00060e7f89 */ /* 0x000e2600000e0000 */
[----:B-1----:R-:W-:Y:S02]  /*9520*/  @!P0 IMAD.X R5, RZ, RZ, R7, P2 ;  /* 0x000000ffff058224 */ /* 0x002fe400010e0607 */
[----:B------:R-:W1:Y:S04]  /*9530*/  SHFL.IDX PT, R7, R0, 0x3, 0x181f ;  /* 0x00781f0000077f89 */ /* 0x000e6800000e0000 */
[----:B------:R0:W-:Y:S01]  /*9540*/  @!P0 LDGSTS.E.BYPASS.LTC128B.128 [R9+0x19400], desc[UR36][R4.64], !P1 ;  /* 0x1940000004098fae */ /* 0x0001e2000c901d64 */
[----:B------:R-:W-:Y:S01]  /*9550*/  ISETP.GE.AND P0, PT, R8, R3, PT ;  /* 0x000000030800720c */ /* 0x000fe20003f06270 */
[----:B------:R-:W-:-:S12]  /*9560*/  VIADD R8, R32, 0x40 ;  /* 0x0000004020087836 */ /* 0x000fd80000000000 */
[----:B------:R-:W-:Y:S02]  /*9570*/  @!P0 LEA R21, R16, UR43, 0x1 ;  /* 0x0000002b10158c11 */ /* 0x000fe4000f8e08ff */
[----:B0-----:R-:W-:Y:S02]  /*9580*/  @!P0 LEA R4, P2, R24, R14, 0x1 ;  /* 0x0000000e18048211 */ /* 0x001fe400078408ff */
[----:B------:R-:W0:Y:S03]  /*9590*/  SHFL.IDX PT, R14, R6, 0x4, 0x181f ;  /* 0x00981f00060e7f89 */ /* 0x000e2600000e0000 */
[----:B-1----:R-:W-:Y:S02]  /*95a0*/  @!P0 IMAD.X R5, RZ, RZ, R7, P2 ;  /* 0x000000ffff058224 */ /* 0x002fe400010e0607 */
        /* <DEDUP_REMOVED lines=25> */
.L_x_9149:
[----:B------:R-:W-:Y:S01]  /*9740*/  IADD3 R32, R32, 0x70, RZ ;  /* 0x0000007020207810 */ /* 0x000fe20007ffe0ff */
[----:B0-----:R-:W-:-:S03]  /*9750*/  IMAD.MOV.U32 R0, RZ, RZ, 0x1 ;  /* 0x00000001ff007424 */ /* 0x001fc600078e00ff */
[----:B------:R-:W-:Y:S02]  /*9760*/  ISETP.GE.AND P0, PT, R32, R3, PT ;  /* 0x000000032000720c */ /* 0x000fe40003f06270 */
[----:B------:R-:W-:-:S11]  /*9770*/  SHF.L.U32 R0, R0, 0x1f, RZ ;  /* 0x0000001f00007819 */ /* 0x000fd600000006ff */
[----:B--2---:R-:W-:Y:S02]  /*9780*/  @!P0 LEA R4, P2, R24, R14, 0x1 ;  /* 0x0000000e18048211 */ /* 0x004fe400078408ff */
        /* <DEDUP_REMOVED lines=13> */
.L_x_9150:
[----:B------:R-:W-:-:S13]  /*9860*/  ISETP.NE.AND P0, PT, R34, 0x3, PT ;  /* 0x000000032200780c */ /* 0x000fda0003f05270 */
[----:B------:R-:W-:Y:S05]  /*9870*/  @!P0 BRA `(.L_x_9084) ;  /* 0x0000000000048947 */ /* 0x000fea0003800000 */
[----:B------:R-:W-:Y:S01]  /*9880*/  BPT.TRAP 0x1 ;  /* 0x000000040000795c */ /* 0x000fe20000300000 */
.L_x_9084:
[----:B------:R-:W1:Y:S02]  /*9890*/  SYNCS.PHASECHK.TRANS64.TRYWAIT P0, [UR43+0x22860], R0 ;  /* 0x02286000ff0075a7 */ /* 0x000e64000800016b */
[----:B-1----:R-:W-:Y:S05]  /*98a0*/  @!P0 BRA `(.L_x_9085) ;  /* 0x0000002c00188947 */ /* 0x002fea0003800000 */
.L_x_9151:
[----:B------:R-:W-:Y:S01]  /*98b0*/  ULDC.64 UR4, c[0x0][0x328] ;  /* 0x0000ca0000047ab9 */ /* 0x000fe20000000a00 */
[----:B------:R-:W-:Y:S01]  /*98c0*/  ULDC.64 UR6, c[0x0][0x338] ;  /* 0x0000ce0000067ab9 */ /* 0x000fe20000000a00 */
[----:B------:R-:W-:Y:S01]  /*98d0*/  IMAD R17, R17, UR4, RZ ;  /* 0x0000000411117c24 */ /* 0x000fe2000f8e02ff */
[----:B------:R-:W-:Y:S01]  /*98e0*/  LOP3.LUT P3, RZ, R23, 0x10, RZ, 0xc0, !PT ;  /* 0x0000001017ff7812 */ /* 0x000fe2000786c0ff */
[C---:B------:R-:W-:Y:S01]  /*98f0*/  IMAD.WIDE.U32 R4, R22.reuse, UR4, RZ ;  /* 0x0000000416047c25 */ /* 0x040fe2000f8e00ff */
[----:B------:R-:W-:Y:S02]  /*9900*/  R2UR UR4, R19 ;  /* 0x00000000130472ca */ /* 0x000fe400000e0000 */
[C---:B------:R-:W-:Y:S01]  /*9910*/  LOP3.LUT P2, RZ, R23.reuse, 0x8, RZ, 0xc0, !PT ;  /* 0x0000000817ff7812 */ /* 0x040fe2000784c0ff */
[----:B------:R-:W-:Y:S01]  /*9920*/  IMAD R17, R22, UR5, R17 ;  /* 0x0000000516117c24 */ /* 0x000fe2000f8e0211 */
[----:B------:R-:W-:Y:S01]  /*9930*/  LOP3.LUT P1, RZ, R23, 0x4, RZ, 0xc0, !PT ;  /* 0x0000000417ff7812 */ /* 0x000fe2000782c0ff */
[----:B0-----:R-:W-:Y:S01]  /*9940*/  IMAD R3, R37, UR6, RZ ;  /* 0x0000000625037c24 */ /* 0x001fe2000f8e02ff */
[----:B------:R-:W-:Y:S01]  /*9950*/  SEL R0, RZ, 0x4, P2 ;  /* 0x00000004ff007807 */ /* 0x000fe20001000000 */
[----:B------:R-:W-:Y:S01]  /*9960*/  IMAD.IADD R5, R5, 0x1, R17 ;  /* 0x0000000105057824 */ /* 0x000fe200078e0211 */
[----:B------:R-:W-:Y:S01]  /*9970*/  SEL R7, RZ, 0x8, P1 ;  /* 0x00000008ff077807 */ /* 0x000fe20000800000 */
[C---:B------:R-:W-:Y:S01]  /*9980*/  IMAD R3, R36.reuse, UR7, R3 ;  /* 0x0000000724037c24 */ /* 0x040fe2000f8e0203 */
[----:B------:R-:W-:Y:S01]  /*9990*/  LOP3.LUT P4, RZ, R23, 0x1, RZ, 0xc0, !PT ;  /* 0x0000000117ff7812 */ /* 0x000fe2000788c0ff */
[----:B------:R-:W-:Y:S01]  /*99a0*/  IMAD.WIDE.U32 R4, R36, UR6, R4 ;  /* 0x0000000624047c25 */ /* 0x000fe2000f8e0004 */
[----:B------:R-:W-:-:S02]  /*99b0*/  ULDC.64 UR6, c[0x0][0x330] ;  /* 0x0000cc0000067ab9 */ /* 0x000fc40000000a00 */
[----:B------:R-:W-:Y:S02]  /*99c0*/  UIMAD UR4, UR4, UR6, URZ ;  /* 0x00000006040472a4 */ /* 0x000fe4000f8e023f */
[----:B------:R-:W-:Y:S01]  /*99d0*/  IADD3 R5, R5, R3, RZ ;  /* 0x0000000305057210 */ /* 0x000fe20007ffe0ff */
[----:B------:R-:W-:Y:S01]  /*99e0*/  IMAD.U32 R3, RZ, RZ, UR6 ;  /* 0x00000006ff037e24 */ /* 0x000fe2000f8e00ff */
[----:B------:R-:W-:-:S03]  /*99f0*/  UIMAD UR4, UR40, UR7, UR4 ;  /* 0x00000007280472a4 */ /* 0x000fc6000f8e0204 */
[----:B------:R-:W-:Y:S01]  /*9a00*/  IMAD.WIDE.U32 R4, R3, UR40, R4 ;  /* 0x0000002803047c25 */ /* 0x000fe2000f8e0004 */
[----:B------:R-:W-:-:S03]  /*9a10*/  ULDC.64 UR6, c[0x0][0x318] ;  /* 0x0000c60000067ab9 */ /* 0x000fc60000000a00 */
[----:B------:R-:W-:Y:S01]  /*9a20*/  VIADD R3, R5, UR4 ;  /* 0x0000000405037c36 */ /* 0x000fe20008000000 */
[----:B------:R-:W-:Y:S01]  /*9a30*/  SEL R5, RZ, 0x2, P3 ;  /* 0x00000002ff057807 */ /* 0x000fe20001800000 */
[----:B------:R-:W-:Y:S01]  /*9a40*/  UMOV UR4, 0xffffffff ;  /* 0xffffffff00047882 */ /* 0x000fe20000000000 */
[----:B------:R-:W-:Y:S02]  /*9a50*/  LEA R17, P0, R4, UR6, 0x1 ;  /* 0x0000000604117c11 */ /* 0x000fe4000f8008ff */
[----:B------:R-:W-:Y:S02]  /*9a60*/  IADD3 R0, R0, R5, R18 ;  /* 0x0000000500007210 */ /* 0x000fe40007ffe012 */
[----:B------:R-:W-:-:S03]  /*9a70*/  LEA.HI.X R3, R4, UR7, R3, 0x1, P0 ;  /* 0x0000000704037c11 */ /* 0x000fc600080f0c03 */
[----:B------:R-:W-:Y:S01]  /*9a80*/  IMAD.IADD R6, R0, 0x1, R7 ;  /* 0x0000000100067824 */ /* 0x000fe200078e0207 */
[----:B------:R-:W-:Y:S06]  /*9a90*/  BRA.DIV UR4, `(.L_x_9086) ;  /* 0x0000002a04b47947 */ /* 0x000fec000b800000 */
[----:B------:R-:W0:Y:S01]  /*9aa0*/  SHFL.IDX PT, R14, R17, RZ, 0x181f ;  /* 0x00181fff110e7589 */ /* 0x000e2200000e0000 */
[----:B------:R-:W-:Y:S02]  /*9ab0*/  SHF.L.U32 R24, R24, 0x1, RZ ;  /* 0x0000000118187819 */ /* 0x000fe400000006ff */
[----:B------:R-:W-:Y:S01]  /*9ac0*/  LEA R21, R16, UR43, 0x1 ;  /* 0x0000002b10157c11 */ /* 0x000fe2000f8e08ff */
[----:B------:R-:W1:Y:S01]  /*9ad0*/  SHFL.IDX PT, R0, R3, RZ, 0x181f ;  /* 0x00181fff03007589 */ /* 0x000e6200000e0000 */
[C---:B------:R-:W-:Y:S02]  /*9ae0*/  LOP3.LUT P2, RZ, R6.reuse, 0x2, RZ, 0xc0, !PT ;  /* 0x0000000206ff7812 */ /* 0x040fe4000784c0ff */
[----:B------:R-:W-:Y:S02]  /*9af0*/  LOP3.LUT P1, RZ, R6, 0x4, RZ, 0xc0, !PT ;  /* 0x0000000406ff7812 */ /* 0x000fe4000782c0ff */
[----:B0-----:R-:W-:Y:S02]  /*9b00*/  IADD3 R4, P0, R14, R24, RZ ;  /* 0x000000180e047210 */ /* 0x001fe40007f1e0ff */
[----:B------:R-:W0:Y:S03]  /*9b10*/  SHFL.IDX PT, R14, R17, 0x1, 0x181f ;  /* 0x00381f00110e7f89 */ /* 0x000e2600000e0000 */
[----:B-1----:R-:W-:-:S02]  /*9b20*/  IMAD.X R5, RZ, RZ, R0, P0 ;  /* 0x000000ffff057224 */ /* 0x002fc400000e0600 */
[----:B------:R-:W1:Y:S01]  /*9b30*/  SHFL.IDX PT, R0, R3, 0x1, 0x181f ;  /* 0x00381f0003007f89 */ /* 0x000e6200000e0000 */
[----:B0-----:R-:W-:-:S03]  /*9b40*/  IADD3 R10, P0, R14, R24, RZ ;  /* 0x000000180e0a7210 */ /* 0x001fc60007f1e0ff */
[----:B------:R-:W0:Y:S02]  /*9b50*/  SHFL.IDX PT, R14, R17, 0x2, 0x181f ;  /* 0x00581f00110e7f89 */ /* 0x000e2400000e0000 */
[----:B-1----:R-:W-:Y:S02]  /*9b60*/  IMAD.X R11, RZ, RZ, R0, P0 ;  /* 0x000000ffff0b7224 */ /* 0x002fe400000e0600 */
[----:B------:R-:W1:Y:S01]  /*9b70*/  SHFL.IDX PT, R0, R3, 0x2, 0x181f ;  /* 0x00581f0003007f89 */ /* 0x000e6200000e0000 */
[----:B0-----:R-:W-:-:S03]  /*9b80*/  IADD3 R8, P0, R14, R24, RZ ;  /* 0x000000180e087210 */ /* 0x001fc60007f1e0ff */
[----:B------:R-:W0:Y:S02]  /*9b90*/  SHFL.IDX PT, R14, R17, 0x3, 0x181f ;  /* 0x00781f00110e7f89 */ /* 0x000e2400000e0000 */
[----:B-1----:R-:W-:Y:S01]  /*9ba0*/  IMAD.X R9, RZ, RZ, R0, P0 ;  /* 0x000000ffff097224 */ /* 0x002fe200000e0600 */
[----:B------:R-:W-:Y:S01]  /*9bb0*/  ISETP.LT.OR P0, PT, R35, 0x1, P4 ;  /* 0x000000012300780c */ /* 0x000fe20002701670 */
[----:B------:R-:W1:-:S12]  /*9bc0*/  SHFL.IDX PT, R0, R3, 0x3, 0x181f ;  /* 0x00781f0003007f89 */ /* 0x000e5800000e0000 */
[----:B------:R-:W-:Y:S01]  /*9bd0*/  LDGSTS.E.BYPASS.LTC128B.128 [R21+0x400], desc[UR36][R4.64], !P0 ;  /* 0x0040000004157fae */ /* 0x000fe2000c101d64 */
[----:B------:R-:W-:-:S13]  /*9be0*/  ISETP.LT.OR P0, PT, R35, 0x1, !P2 ;  /* 0x000000012300780c */ /* 0x000fda0005701670 */
[----:B------:R-:W-:Y:S01]  /*9bf0*/  LDGSTS.E.BYPASS.LTC128B.128 [R21+0x3400], desc[UR36][R4.64+0x80], !P0 ;  /* 0x0340008004157fae */ /* 0x000fe2000c101d64 */
[----:B------:R-:W-:-:S13]  /*9c00*/  ISETP.LT.OR P0, PT, R35, 0x1, !P1 ;  /* 0x000000012300780c */ /* 0x000fda0004f01670 */
[----:B------:R-:W-:Y:S01]  /*9c10*/  LDGSTS.E.BYPASS.LTC128B.128 [R21+0x6400], desc[UR36][R4.64+0x100], !P0 ;  /* 0x0640010004157fae */ /* 0x000fe2000c101d64 */
[----:B------:R-:W-:-:S04]  /*9c20*/  LOP3.LUT P0, RZ, R6, 0x8, RZ, 0xc0, !PT ;  /* 0x0000000806ff7812 */ /* 0x000fc8000780c0ff */
[----:B------:R-:W-:-:S13]  /*9c30*/  ISETP.LT.OR P3, PT, R35, 0x1, !P0 ;  /* 0x000000012300780c */ /* 0x000fda0004761670 */
[----:B------:R2:W-:Y:S01]  /*9c40*/  LDGSTS.E.BYPASS.LTC128B.128 [R21+0x9400], desc[UR36][R4.64+0x180], !P3 ;  /* 0x0940018004157fae */ /* 0x0005e2000d901d64 */
[----:B0-----:R-:W-:-:S03]  /*9c50*/  IADD3 R6, P3, R14, R24, RZ ;  /* 0x000000180e067210 */ /* 0x001fc60007f7e0ff */
[----:B------:R-:W2:Y:S01]  /*9c60*/  SHFL.IDX PT, R14, R17, 0x4, 0x181f ;  /* 0x00981f00110e7f89 */ /* 0x000ea200000e0000 */
[----:B-1----:R-:W-:Y:S02]  /*9c70*/  IADD3.X R7, RZ, R0, RZ, P3, !PT ;  /* 0x00000000ff077210 */ /* 0x002fe40001ffe4ff */
[C---:B------:R-:W-:Y:S01]  /*9c80*/  ISETP.LT.OR P3, PT, R35.reuse, 0x11, P4 ;  /* 0x000000112300780c */ /* 0x040fe20002761670 */
[----:B------:R-:W0:Y:S04]  /*9c90*/  SHFL.IDX PT, R0, R3, 0x4, 0x181f ;  /* 0x00981f0003007f89 */ /* 0x000e2800000e0000 */
[----:B------:R-:W1:Y:S08]  /*9ca0*/  SHFL.IDX PT, R3, R3, 0x5, 0x181f ;  /* 0x00b81f0003037f89 */ /* 0x000e7000000e0000 */
[----:B------:R-:W-:Y:S01]  /*9cb0*/  LDGSTS.E.BYPASS.LTC128B.128 [R21+0xc00], desc[UR36][R10.64], !P3 ;  /* 0x00c000000a157fae */ /* 0x000fe2000d901d64 */
[----:B------:R-:W-:-:S13]  /*9cc0*/  ISETP.LT.OR P3, PT, R35, 0x11, !P2 ;  /* 0x000000112300780c */ /* 0x000fda0005761670 */
[----:B------:R-:W-:Y:S01]  /*9cd0*/  LDGSTS.E.BYPASS.LTC128B.128 [R21+0x3c00], desc[UR36][R10.64+0x80], !P3 ;  /* 0x03c000800a157fae */ /* 0x000fe2000d901d64 */
[----:B------:R-:W-:-:S13]  /*9ce0*/  ISETP.LT.OR P3, PT, R35, 0x11, !P1 ;  /* 0x000000112300780c */ /* 0x000fda0004f61670 */
[----:B------:R-:W-:Y:S01]  /*9cf0*/  LDGSTS.E.BYPASS.LTC128B.128 [R21+0x6c00], desc[UR36][R10.64+0x100], !P3 ;  /* 0x06c001000a157fae */ /* 0x000fe2000d901d64 */
[----:B------:R-:W-:-:S13]  /*9d00*/  ISETP.LT.OR P3, PT, R35, 0x11, !P0 ;  /* 0x000000112300780c */ /* 0x000fda0004761670 */
[----:B------:R-:W-:Y:S01]  /*9d10*/  LDGSTS.E.BYPASS.LTC128B.128 [R21+0x9c00], desc[UR36][R10.64+0x180], !P3 ;  /* 0x09c001800a157fae */ /* 0x000fe2000d901d64 */
[----:B--2---:R-:W-:-:S03]  /*9d20*/  IADD3 R4, P3, R14, R24, RZ ;  /* 0x000000180e047210 */ /* 0x004fc60007f7e0ff */
[----:B------:R2:W3:Y:S02]  /*9d30*/  SHFL.IDX PT, R14, R17, 0x5, 0x181f ;  /* 0x00b81f00110e7f89 */ /* 0x0004e400000e0000 */
[----:B0-----:R-:W-:Y:S01]  /*9d40*/  IMAD.X R5, RZ, RZ, R0, P3 ;  /* 0x000000ffff057224 */ /* 0x001fe200018e0600 */
[----:B------:R-:W-:Y:S01]  /*9d50*/  ISETP.LT.OR P3, PT, R35, 0x21, P4 ;  /* 0x000000212300780c */ /* 0x000fe20002761670 */
[----:B------:R-:W-:-:S12]  /*9d60*/  VIADD R0, R21, 0x400 ;  /* 0x0000040015007836 */ /* 0x000fd80000000000 */
[----:B------:R-:W-:Y:S01]  /*9d70*/  LDGSTS.E.BYPASS.LTC128B.128 [R21+0x1400], desc[UR36][R8.64], !P3 ;  /* 0x0140000008157fae */ /* 0x000fe2000d901d64 */
[----:B------:R-:W-:-:S13]  /*9d80*/  ISETP.LT.OR P3, PT, R35, 0x21, !P2 ;  /* 0x000000212300780c */ /* 0x000fda0005761670 */
[----:B------:R-:W-:Y:S01]  /*9d90*/  LDGSTS.E.BYPASS.LTC128B.128 [R21+0x4400], desc[UR36][R8.64+0x80], !P3 ;  /* 0x0440008008157fae */ /* 0x000fe2000d901d64 */
[----:B------:R-:W-:-:S13]  /*9da0*/  ISETP.LT.OR P3, PT, R35, 0x21, !P1 ;  /* 0x000000212300780c */ /* 0x000fda0004f61670 */
[----:B------:R-:W-:Y:S01]  /*9db0*/  LDGSTS.E.BYPASS.LTC128B.128 [R21+0x7400], desc[UR36][R8.64+0x100], !P3 ;  /* 0x0740010008157fae */ /* 0x000fe2000d901d64 */
[----:B------:R-:W-:-:S13]  /*9dc0*/  ISETP.LT.OR P3, PT, R35, 0x21, !P0 ;  /* 0x000000212300780c */ /* 0x000fda0004761670 */
[----:B------:R0:W-:Y:S01]  /*9dd0*/  LDGSTS.E.BYPASS.LTC128B.128 [R21+0xa400], desc[UR36][R8.64+0x180], !P3 ;  /* 0x0a40018008157fae */ /* 0x0001e2000d901d64 */
[----:B------:R-:W-:Y:S01]  /*9de0*/  ISETP.LT.OR P3, PT, R35, 0x31, P4 ;  /* 0x000000312300780c */ /* 0x000fe20002761670 */
[----:B0-----:R-:W-:-:S12]  /*9df0*/  IMAD.MOV.U32 R8, RZ, RZ, RZ ;  /* 0x000000ffff087224 */ /* 0x001fd800078e00ff */
[----:B------:R2:W-:Y:S01]  /*9e00*/  LDGSTS.E.BYPASS.LTC128B.128 [R21+0x1c00], desc[UR36][R6.64], !P3 ;  /* 0x01c0000006157fae */ /* 0x0005e2000d901d64 */
[----:B------:R-:W-:-:S13]  /*9e10*/  ISETP.LT.OR P3, PT, R35, 0x31, !P2 ;  /* 0x000000312300780c */ /* 0x000fda0005761670 */
[----:B------:R2:W-:Y:S01]  /*9e20*/  LDGSTS.E.BYPASS.LTC128B.128 [R21+0x4c00], desc[UR36][R6.64+0x80], !P3 ;  /* 0x04c0008006157fae */ /* 0x0005e2000d901d64 */
[----:B------:R-:W-:-:S13]  /*9e30*/  ISETP.LT.OR P3, PT, R35, 0x31, !P1 ;  /* 0x000000312300780c */ /* 0x000fda0004f61670 */
[----:B------:R2:W-:Y:S01]  /*9e40*/  LDGSTS.E.BYPASS.LTC128B.128 [R21+0x7c00], desc[UR36][R6.64+0x100], !P3 ;  /* 0x07c0010006157fae */ /* 0x0005e2000d901d64 */
[----:B------:R-:W-:-:S13]  /*9e50*/  ISETP.LT.OR P3, PT, R35, 0x31, !P0 ;  /* 0x000000312300780c */ /* 0x000fda0004761670 */
[----:B------:R2:W-:Y:S01]  /*9e60*/  LDGSTS.E.BYPASS.LTC128B.128 [R21+0xac00], desc[UR36][R6.64+0x180], !P3 ;  /* 0x0ac0018006157fae */ /* 0x0005e2000d901d64 */
[----:B------:R-:W-:-:S13]  /*9e70*/  ISETP.LT.OR P3, PT, R35, 0x41, P4 ;  /* 0x000000412300780c */ /* 0x000fda0002761670 */
[----:B------:R2:W-:Y:S01]  /*9e80*/  LDGSTS.E.BYPASS.LTC128B.128 [R21+0x2400], desc[UR36][R4.64], !P3 ;  /* 0x0240000004157fae */ /* 0x0005e2000d901d64 */
[----:B------:R-:W-:-:S13]  /*9e90*/  ISETP.LT.OR P3, PT, R35, 0x41, !P2 ;  /* 0x000000412300780c */ /* 0x000fda0005761670 */
[----:B------:R2:W-:Y:S01]  /*9ea0*/  LDGSTS.E.BYPASS.LTC128B.128 [R21+0x5400], desc[UR36][R4.64+0x80], !P3 ;  /* 0x0540008004157fae */ /* 0x0005e2000d901d64 */
[----:B------:R-:W-:-:S13]  /*9eb0*/  ISETP.LT.OR P3, PT, R35, 0x41, !P1 ;  /* 0x000000412300780c */ /* 0x000fda0004f61670 */
[----:B------:R2:W-:Y:S01]  /*9ec0*/  LDGSTS.E.BYPASS.LTC128B.128 [R21+0x8400], desc[UR36][R4.64+0x100], !P3 ;  /* 0x0840010004157fae */ /* 0x0005e2000d901d64 */
[----:B------:R-:W-:-:S13]  /*9ed0*/  ISETP.LT.OR P3, PT, R35, 0x41, !P0 ;  /* 0x000000412300780c */ /* 0x000fda0004761670 */
[----:B-1-3--:R2:W-:Y:S02]  /*9ee0*/  LDGSTS.E.BYPASS.LTC128B.128 [R21+0xb400], desc[UR36][R4.64+0x180], !P3 ;  /* 0x0b40018004157fae */ /* 0x00a5e4000d901d64 */
.L_x_9165:
[----:B0-2---:R-:W-:Y:S02]  /*9ef0*/  IADD3 R4, P3, R14, R24, RZ ;  /* 0x000000180e047210 */ /* 0x005fe40007f7e0ff */
[C---:B------:R-:W-:Y:S02]  /*9f00*/  ISETP.LT.OR P2, PT, R35.reuse, 0x51, !P2 ;  /* 0x000000512300780c */ /* 0x040fe40005741670 */
[----:B------:R-:W-:Y:S02]  /*9f10*/  IADD3.X R5, RZ, R3, RZ, P3, !PT ;  /* 0x00000003ff057210 */ /* 0x000fe40001ffe4ff */
[C---:B------:R-:W-:Y:S02]  /*9f20*/  ISETP.LT.OR P3, PT, R35.reuse, 0x51, P4 ;  /* 0x000000512300780c */ /* 0x040fe40002761670 */
[C---:B------:R-:W-:Y:S02]  /*9f30*/  ISETP.LT.OR P1, PT, R35.reuse, 0x51, !P1 ;  /* 0x000000512300780c */ /* 0x040fe40004f21670 */
[----:B------:R-:W-:-:S09]  /*9f40*/  ISETP.LT.OR P0, PT, R35, 0x51, !P0 ;  /* 0x000000512300780c */ /* 0x000fd20004701670 */
[----:B------:R-:W-:Y:S01]  /*9f50*/  @!PT LDS RZ, [RZ] ;  /* 0x00000000fffff984 */ /* 0x000fe20000000800 */
[----:B------:R-:W-:Y:S01]  /*9f60*/  @!PT LDS RZ, [RZ] ;  /* 0x00000000fffff984 */ /* 0x000fe20000000800 */
[----:B------:R-:W-:Y:S01]  /*9f70*/  @!PT LDS RZ, [RZ] ;  /* 0x00000000fffff984 */ /* 0x000fe20000000800 */
[----:B------:R0:W-:Y:S04]  /*9f80*/  LDGSTS.E.BYPASS.LTC128B.128 [R21+0x2c00], desc[UR36][R4.64], !P3 ;  /* 0x02c0000004157fae */ /* 0x0001e8000d901d64 */
[----:B------:R0:W-:Y:S04]  /*9f90*/  LDGSTS.E.BYPASS.LTC128B.128 [R21+0x5c00], desc[UR36][R4.64+0x80], !P2 ;  /* 0x05c0008004157fae */ /* 0x0001e8000d101d64 */
[----:B------:R0:W-:Y:S04]  /*9fa0*/  LDGSTS.E.BYPASS.LTC128B.128 [R21+0x8c00], desc[UR36][R4.64+0x100], !P1 ;  /* 0x08c0010004157fae */ /* 0x0001e8000c901d64 */
        /* <DEDUP_REMOVED lines=8> */
.L_x_9087:
[----:B------:R-:W-:Y:S01]  /*a030*/  UIADD3 UR4, UR46, -0x2, URZ ;  /* 0xfffffffe2e047890 */ /* 0x000fe2000fffe03f */
[----:B------:R-:W-:Y:S01]  /*a040*/  SYNCS.ARRIVE.TRANS64.A1T0 RZ, [UR43+0x22850], RZ ;  /* 0x022850ffffff79a7 */ /* 0x000fe2000810002b */
[----:B------:R-:W-:Y:S01]  /*a050*/  BSSY B0, `(.L_x_9071) ;  /* 0x00000e7000007945 */ /* 0x000fe20003800000 */
[----:B------:R-:W-:Y:S01]  /*a060*/  IMAD.MOV.U32 R21, RZ, RZ, 0x1 ;  /* 0x00000001ff157424 */ /* 0x000fe200078e00ff */
[----:B------:R-:W-:Y:S01]  /*a070*/  UISETP.GE.AND UP0, UPT, UR4, UR45, UPT ;  /* 0x0000002d0400728c */ /* 0x000fe2000bf06270 */
[----:B------:R-:W-:-:S05]  /*a080*/  IMAD.MOV.U32 R20, RZ, RZ, 0x1 ;  /* 0x00000001ff147424 */ /* 0x000fca00078e00ff */
[----:B------:R-:W-:-:S13]  /*a090*/  PLOP3.LUT P0, PT, PT, PT, UP0, 0x40, 0x0 ;  /* 0x000000000000781c */ /* 0x000fda0003f0e808 */
[----:B------:R-:W-:Y:S05]  /*a0a0*/  @P0 BRA `(.L_x_9088) ;  /* 0x0000000c00840947 */ /* 0x000fea0003800000 */
[----:B------:R-:W-:Y:S01]  /*a0b0*/  UIADD3 UR4, UR44, 0x1, URZ ;  /* 0x000000012c047890 */ /* 0x000fe2000fffe03f */
[----:B------:R-:W-:Y:S01]  /*a0c0*/  IADD3 R27, R28, R31, R27 ;  /* 0x0000001f1c1b7210 */ /* 0x000fe20007ffe01b */
[----:B------:R-:W-:Y:S01]  /*a0d0*/  IMAD.MOV.U32 R21, RZ, RZ, 0x1 ;  /* 0x00000001ff157424 */ /* 0x000fe200078e00ff */
[----:B------:R-:W-:Y:S01]  /*a0e0*/  LOP3.LUT R4, RZ, UR42, RZ, 0x33, !PT ;  /* 0x0000002aff047c12 */ /* 0x000fe2000f8e33ff */
[----:B------:R-:W-:Y:S01]  /*a0f0*/  UIMAD UR4, UR4, UR38, URZ ;  /* 0x00000026040472a4 */ /* 0x000fe2000f8e023f */
[----:B------:R-:W-:Y:S01]  /*a100*/  MOV R20, 0x1 ;  /* 0x0000000100147802 */ /* 0x000fe20000000f00 */
[----:B------:R-:W-:-:S04]  /*a110*/  VIADD R36, R27, 0xfffffee0 ;  /* 0xfffffee01b247836 */ /* 0x000fc80000000000 */
[----:B------:R-:W-:-:S04]  /*a120*/  LOP3.LUT R3, RZ, UR4, RZ, 0x33, !PT ;  /* 0x00000004ff037c12 */ /* 0x000fc8000f8e33ff */
[----:B------:R-:W-:-:S04]  /*a130*/  VIMNMX R3, R3, R4, !PT ;  /* 0x0000000403037248 */ /* 0x000fc80007fe0100 */
[C---:B------:R-:W-:Y:S01]  /*a140*/  IADD3 R35, -R3.reuse, -0x2, RZ ;  /* 0xfffffffe03237810 */ /* 0x040fe20007ffe1ff */
[----:B------:R-:W-:-:S07]  /*a150*/  IMAD R36, R3, -0x60, R36 ;  /* 0xffffffa003247824 */ /* 0x000fce00078e0224 */
.L_x_9103:
[----:B------:R-:W-:Y:S01]  /*a160*/  ISETP.NE.AND P1, PT, R29, 0x1, PT ;  /* 0x000000011d00780c */ /* 0x000fe20003f25270 */
[----:B------:R-:W-:Y:S01]  /*a170*/  BSSY B1, `(.L_x_9089) ;  /* 0x0000014000017945 */ /* 0x000fe20003800000 */
[----:B------:R-:W-:Y:S01]  /*a180*/  ISETP.GT.U32.AND P0, PT, R26, 0x5f, PT ;  /* 0x0000005f1a00780c */ /* 0x000fe20003f04070 */
[----:B------:R-:W-:-:S10]  /*a190*/  IMAD.MOV.U32 R33, RZ, RZ, RZ ;  /* 0x000000ffff217224 */ /* 0x000fd400078e00ff */
[----:B0-----:R-:W0:Y:S08]  /*a1a0*/  @P1 LDC R3, c[0x0][0x434] ;  /* 0x00010d00ff031b82 */ /* 0x001e300000000800 */
[----:B------:R-:W1:Y:S01]  /*a1b0*/  @P1 LDC R5, c[0x0][0x438] ;  /* 0x00010e00ff051b82 */ /* 0x000e620000000800 */
[----:B0-----:R-:W-:-:S04]  /*a1c0*/  @P1 IMAD.HI.U32 R4, R36, R3, RZ ;  /* 0x0000000324041227 */ /* 0x001fc800078e00ff */
[----:B------:R-:W-:Y:S01]  /*a1d0*/  IMAD.MOV.U32 R3, RZ, RZ, R36 ;  /* 0x000000ffff037224 */ /* 0x000fe200078e0024 */
[----:B-1----:R-:W-:Y:S01]  /*a1e0*/  @P1 SHF.R.U32.HI R3, RZ, R5, R4 ;  /* 0x00000005ff031219 */ /* 0x002fe20000011604 */
[----:B--23--:R-:W-:Y:S06]  /*a1f0*/  @P0 BRA `(.L_x_9090) ;  /* 0x00000000002c0947 */ /* 0x00cfec0003800000 */
[----:B------:R-:W-:Y:S01]  /*a200*/  SHF.R.S32.HI R5, RZ, 0x1f, R3 ;  /* 0x0000001fff057819 */ /* 0x000fe20000011403 */
[----:B------:R-:W-:Y:S01]  /*a210*/  ULDC.64 UR4, c[0x0][0x428] ;  /* 0x00010a0000047ab9 */ /* 0x000fe20000000a00 */
[----:B------:R-:W-:Y:S01]  /*a220*/  MOV R4, R3 ;  /* 0x0000000300047202 */ /* 0x000fe20000000f00 */
[----:B------:R-:W-:-:S04]  /*a230*/  IMAD R9, R25, UR4, RZ ;  /* 0x0000000419097c24 */ /* 0x000fc8000f8e02ff */
[----:B------:R-:W-:-:S04]  /*a240*/  IMAD.WIDE.U32 R6, R30, UR4, R4 ;  /* 0x000000041e067c25 */ /* 0x000fc8000f8e0004 */
[----:B------:R-:W-:Y:S01]  /*a250*/  IMAD R5, R30, UR5, R9 ;  /* 0x000000051e057c24 */ /* 0x000fe2000f8e0209 */
[----:B------:R-:W-:Y:S02]  /*a260*/  ULDC.64 UR4, c[0x0][0x418] ;  /* 0x0001060000047ab9 */ /* 0x000fe40000000a00 */
[----:B------:R-:W-:Y:S01]  /*a270*/  LEA R4, P0, R6, UR4, 0x2 ;  /* 0x0000000406047c11 */ /* 0x000fe2000f8010ff */
[----:B------:R-:W-:-:S05]  /*a280*/  IMAD.IADD R5, R5, 0x1, R7 ;  /* 0x0000000105057824 */ /* 0x000fca00078e0207 */
[----:B------:R-:W-:-:S05]  /*a290*/  LEA.HI.X R5, R6, UR5, R5, 0x2, P0 ;  /* 0x0000000506057c11 */ /* 0x000fca00080f1405 */
[----:B------:R0:W5:Y:S02]  /*a2a0*/  LDG.E R33, desc[UR36][R4.64] ;  /* 0x0000002404217981 */ /* 0x000164000c1e1900 */
.L_x_9090:
[----:B------:R-:W-:Y:S05]  /*a2b0*/  BSYNC B1 ;  /* 0x0000000000017941 */ /* 0x000fea0003800000 */
.L_x_9089:
[----:B------:R-:W-:-:S13]  /*a2c0*/  ISETP.NE.AND P0, PT, R34, 0x3, PT ;  /* 0x000000032200780c */ /* 0x000fda0003f05270 */
[----:B------:R-:W-:Y:S05]  /*a2d0*/  @!P0 BRA `(.L_x_9091) ;  /* 0x0000000000048947 */ /* 0x000fea0003800000 */
[----:B------:R-:W-:Y:S01]  /*a2e0*/  BPT.TRAP 0x1 ;  /* 0x000000040000795c */ /* 0x000fe20000300000 */
.L_x_9091:
[----:B------:R-:W-:Y:S01]  /*a2f0*/  LEA R32, R21, UR43, 0x3 ;  /* 0x0000002b15207c11 */ /* 0x000fe2000f8e18ff */
[----:B------:R-:W-:Y:S01]  /*a300*/  BSSY B1, `(.L_x_9092) ;  /* 0x0000004000017945 */ /* 0x000fe20003800000 */
[----:B------:R-:W-:-:S04]  /*a310*/  SHF.L.U32 R31, R20, 0x1f, RZ ;  /* 0x0000001f141f7819 */ /* 0x000fc800000006ff */
[----:B------:R-:W1:Y:S02]  /*a320*/  SYNCS.PHASECHK.TRANS64.TRYWAIT P0, [R32+URZ+0x22840], R31 ;  /* 0x0228401f200075a7 */ /* 0x000e64000800017f */
[----:B-1----:R-:W-:Y:S05]  /*a330*/  @!P0 BRA `(.L_x_9093) ;  /* 0x0000002800f88947 */ /* 0x002fea0003800000 */
.L_x_9166:
[----:B------:R-:W-:Y:S05]  /*a340*/  BSYNC B1 ;  /* 0x0000000000017941 */ /* 0x000fea0003800000 */
.L_x_9092:
[----:B------:R-:W-:Y:S01]  /*a350*/  ULDC UR4, c[0x0][0x430] ;  /* 0x00010c0000047ab9 */ /* 0x000fe20000000800 */
[----:B-----5:R-:W-:Y:S01]  /*a360*/  SHF.R.S32.HI R22, RZ, 0x1f, R33 ;  /* 0x0000001fff167819 */ /* 0x020fe20000011421 */
[----:B------:R-:W-:Y:S01]  /*a370*/  UIADD3 UR4, -UR4, URZ, URZ ;  /* 0x0000003f04047290 */ /* 0x000fe2000fffe13f */
[----:B------:R-:W-:Y:S01]  /*a380*/  LOP3.LUT P1, RZ, R23, 0x2, RZ, 0xc0, !PT ;  /* 0x0000000217ff7812 */ /* 0x000fe2000782c0ff */
[----:B------:R-:W-:Y:S01]  /*a390*/  ULDC.64 UR6, c[0x0][0x310] ;  /* 0x0000c40000067ab9 */ /* 0x000fe20000000a00 */
[----:B------:R-:W-:Y:S02]  /*a3a0*/  IMAD R17, R21, 0x1800, R16 ;  /* 0x0000180015117824 */ /* 0x000fe400078e0210 */
[----:B------:R-:W-:Y:S02]  /*a3b0*/  IMAD R6, R22, UR6, RZ ;  /* 0x0000000616067c24 */ /* 0x000fe4000f8e02ff */
[----:B------:R-:W-:Y:S01]  /*a3c0*/  IMAD R28, R3, UR4, R36 ;  /* 0x00000004031c7c24 */ /* 0x000fe2000f8e0224 */
[----:B------:R-:W-:-:S03]  /*a3d0*/  ULDC.64 UR4, c[0x0][0x300] ;  /* 0x0000c00000047ab9 */ /* 0x000fc60000000a00 */
[----:B0-----:R-:W-:Y:S01]  /*a3e0*/  IMAD.WIDE.U32 R4, R28, UR4, RZ ;  /* 0x000000041c047c25 */ /* 0x001fe2000f8e00ff */
[----:B------:R-:W-:-:S05]  /*a3f0*/  SHF.R.S32.HI R27, RZ, 0x1f, R28 ;  /* 0x0000001fff1b7819 */ /* 0x000fca000001141c */
[----:B------:R-:W-:Y:S01]  /*a400*/  IMAD R3, R27, UR4, RZ ;  /* 0x000000041b037c24 */ /* 0x000fe2000f8e02ff */
[----:B------:R-:W-:-:S03]  /*a410*/  R2UR UR4, R19 ;  /* 0x00000000130472ca */ /* 0x000fc600000e0000 */
[----:B------:R-:W-:-:S04]  /*a420*/  IMAD R3, R28, UR5, R3 ;  /* 0x000000051c037c24 */ /* 0x000fc8000f8e0203 */
[----:B------:R-:W-:Y:S02]  /*a430*/  IMAD.IADD R5, R5, 0x1, R3 ;  /* 0x0000000105057824 */ /* 0x000fe400078e0203 */
[C---:B------:R-:W-:Y:S02]  /*a440*/  IMAD R3, R33.reuse, UR7, R6 ;  /* 0x0000000721037c24 */ /* 0x040fe4000f8e0206 */
[----:B------:R-:W-:Y:S01]  /*a450*/  IMAD.WIDE.U32 R4, R33, UR6, R4 ;  /* 0x0000000621047c25 */ /* 0x000fe2000f8e0004 */
[----:B------:R-:W-:Y:S02]  /*a460*/  ULDC.64 UR6, c[0x0][0x308] ;  /* 0x0000c20000067ab9 */ /* 0x000fe40000000a00 */
[----:B------:R-:W-:Y:S01]  /*a470*/  UIMAD UR4, UR4, UR6, URZ ;  /* 0x00000006040472a4 */ /* 0x000fe2000f8e023f */
[----:B------:R-:W-:Y:S01]  /*a480*/  IMAD.IADD R5, R5, 0x1, R3 ;  /* 0x0000000105057824 */ /* 0x000fe200078e0203 */
[----:B------:R-:W-:Y:S02]  /*a490*/  MOV R3, UR6 ;  /* 0x0000000600037c02 */ /* 0x000fe40008000f00 */
        /* <DEDUP_REMOVED lines=11> */
[----:B------:R-:W-:Y:S04]  /*a550*/  SHFL.IDX PT, R7, R3, 0x1, 0x181f ;  /* 0x00381f0003077f89 */ /* 0x000fe800000e0000 */
[----:B------:R-:W-:Y:S04]  /*a560*/  SHFL.IDX PT, R4, R3, 0x2, 0x181f ;  /* 0x00581f0003047f89 */ /* 0x000fe800000e0000 */
[----:B------:R-:W-:Y:S04]  /*a570*/  SHFL.IDX PT, R18, R3, 0x4, 0x181f ;  /* 0x00981f0003127f89 */ /* 0x000fe800000e0000 */
[----:B------:R-:W-:Y:S01]  /*a580*/  SHFL.IDX PT, R37, R10, 0x5, 0x181f ;  /* 0x00b81f000a257f89 */ /* 0x000fe200000e0000 */
[----:B0-----:R-:W-:-:S03]  /*a590*/  IADD3 R12, P0, R14, R24, RZ ;  /* 0x000000180e0c7210 */ /* 0x001fc60007f1e0ff */
[----:B------:R-:W0:Y:S02]  /*a5a0*/  SHFL.IDX PT, R14, R10, 0x1, 0x181f ;  /* 0x00381f000a0e7f89 */ /* 0x000e2400000e0000 */
[----:B--2---:R-:W-:Y:S02]  /*a5b0*/  IMAD.X R13, RZ, RZ, R5, P0 ;  /* 0x000000ffff0d7224 */ /* 0x004fe400000e0605 */
[----:B------:R-:W-:Y:S04]  /*a5c0*/  SHFL.IDX PT, R5, R3, 0x3, 0x181f ;  /* 0x00781f0003057f89 */ /* 0x000fe800000e0000 */
[----:B------:R2:W-:Y:S01]  /*a5d0*/  LDGSTS.E.BYPASS.LTC128B.128 [R17+0x1c400], desc[UR36][R12.64], !P1 ;  /* 0x1c4000000c117fae */ /* 0x0005e2000c901d64 */
[----:B0-----:R-:W-:-:S03]  /*a5e0*/  IADD3 R8, P0, R14, R24, RZ ;  /* 0x000000180e087210 */ /* 0x001fc60007f1e0ff */
[----:B------:R-:W0:Y:S02]  /*a5f0*/  SHFL.IDX PT, R14, R10, 0x2, 0x181f ;  /* 0x00581f000a0e7f89 */ /* 0x000e2400000e0000 */
[----:B------:R-:W-:-:S05]  /*a600*/  IMAD.X R9, RZ, RZ, R7, P0 ;  /* 0x000000ffff097224 */ /* 0x000fca00000e0607 */
[----:B------:R2:W-:Y:S01]  /*a610*/  LDGSTS.E.BYPASS.LTC128B.128 [R17+0x1cc00], desc[UR36][R8.64], !P1 ;  /* 0x1cc0000008117fae */ /* 0x0005e2000c901d64 */
[----:B0-----:R-:W-:-:S03]  /*a620*/  IADD3 R6, P0, R14, R24, RZ ;  /* 0x000000180e067210 */ /* 0x001fc60007f1e0ff */
[----:B------:R-:W0:Y:S01]  /*a630*/  SHFL.IDX PT, R14, R10, 0x3, 0x181f ;  /* 0x00781f000a0e7f89 */ /* 0x000e2200000e0000 */
[----:B------:R-:W-:-:S05]  /*a640*/  IADD3.X R7, RZ, R4, RZ, P0, !PT ;  /* 0x00000004ff077210 */ /* 0x000fca00007fe4ff */
[----:B------:R2:W-:Y:S01]  /*a650*/  LDGSTS.E.BYPASS.LTC128B.128 [R17+0x1d400], desc[UR36][R6.64], !P1 ;  /* 0x1d40000006117fae */ /* 0x0005e2000c901d64 */
[----:B0-----:R-:W-:-:S03]  /*a660*/  IADD3 R4, P0, R14, R24, RZ ;  /* 0x000000180e047210 */ /* 0x001fc60007f1e0ff */
[----:B------:R-:W0:Y:S02]  /*a670*/  SHFL.IDX PT, R14, R10, 0x4, 0x181f ;  /* 0x00981f000a0e7f89 */ /* 0x000e2400000e0000 */
[----:B------:R-:W-:-:S05]  /*a680*/  IMAD.X R5, RZ, RZ, R5, P0 ;  /* 0x000000ffff057224 */ /* 0x000fca00000e0605 */
[----:B------:R2:W-:Y:S01]  /*a690*/  LDGSTS.E.BYPASS.LTC128B.128 [R17+0x1dc00], desc[UR36][R4.64], !P1 ;  /* 0x1dc0000004117fae */ /* 0x0005e2000c901d64 */
[----:B0-----:R-:W-:-:S05]  /*a6a0*/  IADD3 R14, P0, R14, R24, RZ ;  /* 0x000000180e0e7210 */ /* 0x001fca0007f1e0ff */
[----:B------:R-:W-:Y:S02]  /*a6b0*/  IMAD.X R15, RZ, RZ, R18, P0 ;  /* 0x000000ffff0f7224 */ /* 0x000fe400000e0612 */
[----:B------:R2:W0:Y:S04]  /*a6c0*/  SHFL.IDX PT, R18, R3, 0x5, 0x181f ;  /* 0x00b81f0003127f89 */ /* 0x00042800000e0000 */
[----:B------:R2:W-:Y:S02]  /*a6d0*/  LDGSTS.E.BYPASS.LTC128B.128 [R17+0x1e400], desc[UR36][R14.64], !P1 ;  /* 0x1e4000000e117fae */ /* 0x0005e4000c901d64 */
.L_x_9180:
[----:B--2---:R-:W-:-:S05]  /*a6e0*/  IADD3 R4, P0, R37, R24, RZ ;  /* 0x0000001825047210 */ /* 0x004fca0007f1e0ff */
[----:B0-----:R-:W-:Y:S01]  /*a6f0*/  IMAD.X R5, RZ, RZ, R18, P0 ;  /* 0x000000ffff057224 */ /* 0x001fe200000e0612 */
[----:B------:R-:W-:-:S04]  /*a700*/  PLOP3.LUT P0, PT, PT, PT, PT, 0x80, 0x0 ;  /* 0x000000000000781c */ /* 0x000fc80003f0f070 */
[----:B------:R-:W-:Y:S01]  /*a710*/  @!PT LDS RZ, [RZ] ;  /* 0x00000000fffff984 */ /* 0x000fe20000000800 */
[----:B------:R-:W-:Y:S01]  /*a720*/  @!PT LDS RZ, [RZ] ;  /* 0x00000000fffff984 */ /* 0x000fe20000000800 */
[----:B------:R-:W-:Y:S01]  /*a730*/  @!PT LDS RZ, [RZ] ;  /* 0x00000000fffff984 */ /* 0x000fe20000000800 */
[----:B------:R0:W-:Y:S01]  /*a740*/  LDGSTS.E.BYPASS.LTC128B.128 [R17+0x1ec00], desc[UR36][R4.64], !P1 ;  /* 0x1ec0000004117fae */ /* 0x0001e2000c901d64 */
[----:B------:R-:W-:-:S08]  /*a750*/  NOP ;  /* 0x0000000000007918 */ /* 0x000fd00000000000 */
.L_x_9095:
        /* <DEDUP_REMOVED lines=10> */
.L_x_9096:
[----:B------:R2:W-:Y:S01]  /*a800*/  SYNCS.ARRIVE.TRANS64.A1T0 RZ, [R32+URZ+0x22830], RZ ;  /* 0x022830ff20ff79a7 */ /* 0x0005e2000810003f */
[----:B------:R-:W-:Y:S05]  /*a810*/  @!P2 BRA `(.L_x_9097) ;  /* 0x000000000004a947 */ /* 0x000fea0003800000 */
[----:B------:R-:W-:Y:S01]  /*a820*/  BPT.TRAP 0x1 ;  /* 0x000000040000795c */ /* 0x000fe20000300000 */
.L_x_9097:
[----:B------:R-:W3:Y:S01]  /*a830*/  SYNCS.PHASECHK.TRANS64.TRYWAIT P0, [R32+URZ+0x22860], R31 ;  /* 0x0228601f200075a7 */ /* 0x000ee2000800017f */
[----:B------:R-:W-:Y:S04]  /*a840*/  BSSY B1, `(.L_x_9098) ;  /* 0x0000002000017945 */ /* 0x000fe80003800000 */
[----:B---3--:R-:W-:Y:S05]  /*a850*/  @!P0 BRA `(.L_x_9099) ;  /* 0x0000002c00548947 */ /* 0x008fea0003800000 */
.L_x_9181:
[----:B------:R-:W-:Y:S05]  /*a860*/  BSYNC B1 ;  /* 0x0000000000017941 */ /* 0x000fea0003800000 */
.L_x_9098:
[----:B------:R-:W-:Y:S01]  /*a870*/  ULDC.64 UR4, c[0x0][0x328] ;  /* 0x0000ca0000047ab9 */ /* 0x000fe20000000a00 */
[----:B------:R-:W-:Y:S01]  /*a880*/  ULDC.64 UR6, c[0x0][0x338] ;  /* 0x0000ce0000067ab9 */ /* 0x000fe20000000a00 */
[----:B------:R-:W-:Y:S01]  /*a890*/  IMAD R27, R27, UR4, RZ ;  /* 0x000000041b1b7c24 */ /* 0x000fe2000f8e02ff */
[----:B------:R-:W-:Y:S01]  /*a8a0*/  LOP3.LUT P4, RZ, R23, 0x1, RZ, 0xc0, !PT ;  /* 0x0000000117ff7812 */ /* 0x000fe2000788c0ff */
[C---:B0-----:R-:W-:Y:S01]  /*a8b0*/  IMAD.WIDE.U32 R4, R28.reuse, UR4, RZ ;  /* 0x000000041c047c25 */ /* 0x041fe2000f8e00ff */
[----:B------:R-:W-:Y:S02]  /*a8c0*/  R2UR UR4, R19 ;  /* 0x00000000130472ca */ /* 0x000fe400000e0000 */
[C---:B------:R-:W-:Y:S01]  /*a8d0*/  LOP3.LUT P3, RZ, R23.reuse, 0x10, RZ, 0xc0, !PT ;  /* 0x0000001017ff7812 */ /* 0x040fe2000786c0ff */
[----:B------:R-:W-:Y:S01]  /*a8e0*/  IMAD R27, R28, UR5, R27 ;  /* 0x000000051c1b7c24 */ /* 0x000fe2000f8e021b */
[C---:B------:R-:W-:Y:S01]  /*a8f0*/  LOP3.LUT P2, RZ, R23.reuse, 0x8, RZ, 0xc0, !PT ;  /* 0x0000000817ff7812 */ /* 0x040fe2000784c0ff */
[----:B------:R-:W-:Y:S01]  /*a900*/  IMAD R22, R22, UR6, RZ ;  /* 0x0000000616167c24 */ /* 0x000fe2000f8e02ff */
[----:B------:R-:W-:-:S02]  /*a910*/  LOP3.LUT P1, RZ, R23, 0x4, RZ, 0xc0, !PT ;  /* 0x0000000417ff7812 */ /* 0x000fc4000782c0ff */
[----:B------:R-:W-:Y:S01]  /*a920*/  IADD3 R5, R5, R27, RZ ;  /* 0x0000001b05057210 */ /* 0x000fe20007ffe0ff */
[C---:B------:R-:W-:Y:S02]  /*a930*/  IMAD R3, R33.reuse, UR7, R22 ;  /* 0x0000000721037c24 */ /* 0x040fe4000f8e0216 */
[----:B------:R-:W-:Y:S01]  /*a940*/  IMAD.WIDE.U32 R4, R33, UR6, R4 ;  /* 0x0000000621047c25 */ /* 0x000fe2000f8e0004 */
[----:B------:R-:W-:Y:S02]  /*a950*/  ULDC.64 UR6, c[0x0][0x330] ;  /* 0x0000cc0000067ab9 */ /* 0x000fe40000000a00 */
        /* <DEDUP_REMOVED lines=12> */
[----:B------:R-:W-:-:S03]  /*aa20*/  IMAD R17, R21, 0xc000, R0 ;  /* 0x0000c00015117824 */ /* 0x000fc600078e0200 */
[----:B------:R-:W4:Y:S04]  /*aa30*/  SHFL.IDX PT, R5, R18, RZ, 0x181f ;  /* 0x00181fff12057589 */ /* 0x000f2800000e0000 */
[----:B------:R-:W-:Y:S04]  /*aa40*/  SHFL.IDX PT, R6, R18, 0x1, 0x181f ;  /* 0x00381f0012067f89 */ /* 0x000fe800000e0000 */
[----:B------:R-:W-:Y:S04]  /*aa50*/  SHFL.IDX PT, R7, R18, 0x3, 0x181f ;  /* 0x00781f0012077f89 */ /* 0x000fe800000e0000 */
[----:B------:R-:W-:Y:S01]  /*aa60*/  SHFL.IDX PT, R22, R18, 0x4, 0x181f ;  /* 0x00981f0012167f89 */ /* 0x000fe200000e0000 */
[----:B0-----:R-:W-:-:S04]  /*aa70*/  IADD3 R14, P0, R14, R24, RZ ;  /* 0x000000180e0e7210 */ /* 0x001fc80007f1e0ff */
[----:B----4-:R-:W-:Y:S02]  /*aa80*/  IADD3.X R15, RZ, R5, RZ, P0, !PT ;  /* 0x00000005ff0f7210 */ /* 0x010fe400007fe4ff */
[----:B------:R-:W0:Y:S04]  /*aa90*/  SHFL.IDX PT, R5, R3, 0x1, 0x181f ;  /* 0x00381f0003057f89 */ /* 0x000e2800000e0000 */
[----:B------:R-:W-:Y:S04]  /*aaa0*/  LDGSTS.E.BYPASS.LTC128B.128 [R17], desc[UR36][R14.64], !P4 ;  /* 0x000000000e117fae */ /* 0x000fe8000e101d64 */
[----:B------:R-:W-:Y:S04]  /*aab0*/  LDGSTS.E.BYPASS.LTC128B.128 [R17+0x3000], desc[UR36][R14.64+0x80], !P3 ;  /* 0x030000800e117fae */ /* 0x000fe8000d901d64 */
[----:B------:R-:W-:Y:S04]  /*aac0*/  LDGSTS.E.BYPASS.LTC128B.128 [R17+0x6000], desc[UR36][R14.64+0x100], !P2 ;  /* 0x060001000e117fae */ /* 0x000fe8000d101d64 */
[----:B------:R-:W-:Y:S01]  /*aad0*/  LDGSTS.E.BYPASS.LTC128B.128 [R17+0x9000], desc[UR36][R14.64+0x180], !P1 ;  /* 0x090001800e117fae */ /* 0x000fe2000c901d64 */
[----:B0-----:R-:W-:-:S03]  /*aae0*/  IADD3 R10, P0, R5, R24, RZ ;  /* 0x00000018050a7210 */ /* 0x001fc60007f1e0ff */
[----:B------:R-:W0:Y:S02]  /*aaf0*/  SHFL.IDX PT, R5, R3, 0x2, 0x181f ;  /* 0x00581f0003057f89 */ /* 0x000e2400000e0000 */
[----:B------:R-:W-:Y:S02]  /*ab00*/  IMAD.X R11, RZ, RZ, R6, P0 ;  /* 0x000000ffff0b7224 */ /* 0x000fe400000e0606 */
[----:B------:R-:W4:Y:S04]  /*ab10*/  SHFL.IDX PT, R6, R18, 0x2, 0x181f ;  /* 0x00581f0012067f89 */ /* 0x000f2800000e0000 */
[----:B------:R-:W-:Y:S04]  /*ab20*/  LDGSTS.E.BYPASS.LTC128B.128 [R17+0x800], desc[UR36][R10.64], !P4 ;  /* 0x008000000a117fae */ /* 0x000fe8000e101d64 */
[----:B------:R-:W-:Y:S04]  /*ab30*/  LDGSTS.E.BYPASS.LTC128B.128 [R17+0x3800], desc[UR36][R10.64+0x80], !P3 ;  /* 0x038000800a117fae */ /* 0x000fe8000d901d64 */
[----:B------:R-:W-:Y:S04]  /*ab40*/  LDGSTS.E.BYPASS.LTC128B.128 [R17+0x6800], desc[UR36][R10.64+0x100], !P2 ;  /* 0x068001000a117fae */ /* 0x000fe8000d101d64 */
[----:B------:R-:W-:Y:S01]  /*ab50*/  LDGSTS.E.BYPASS.LTC128B.128 [R17+0x9800], desc[UR36][R10.64+0x180], !P1 ;  /* 0x098001800a117fae */ /* 0x000fe2000c901d64 */
[----:B0-----:R-:W-:-:S03]  /*ab60*/  IADD3 R8, P0, R5, R24, RZ ;  /* 0x0000001805087210 */ /* 0x001fc60007f1e0ff */
[----:B------:R-:W-:Y:S04]  /*ab70*/  SHFL.IDX PT, R18, R18, 0x5, 0x181f ;  /* 0x00b81f0012127f89 */ /* 0x000fe800000e0000 */
[----:B------:R-:W0:Y:S01]  /*ab80*/  SHFL.IDX PT, R5, R3, 0x3, 0x181f ;  /* 0x00781f0003057f89 */ /* 0x000e2200000e0000 */
[----:B----4-:R-:W-:-:S05]  /*ab90*/  IMAD.X R9, RZ, RZ, R6, P0 ;  /* 0x000000ffff097224 */ /* 0x010fca00000e0606 */
[----:B------:R-:W-:Y:S04]  /*aba0*/  LDGSTS.E.BYPASS.LTC128B.128 [R17+0x1000], desc[UR36][R8.64], !P4 ;  /* 0x0100000008117fae */ /* 0x000fe8000e101d64 */
[----:B------:R-:W-:Y:S04]  /*abb0*/  LDGSTS.E.BYPASS.LTC128B.128 [R17+0x4000], desc[UR36][R8.64+0x80], !P3 ;  /* 0x0400008008117fae */ /* 0x000fe8000d901d64 */
[----:B------:R-:W-:Y:S04]  /*abc0*/  LDGSTS.E.BYPASS.LTC128B.128 [R17+0x7000], desc[UR36][R8.64+0x100], !P2 ;  /* 0x0700010008117fae */ /* 0x000fe8000d101d64 */
[----:B------:R4:W-:Y:S01]  /*abd0*/  LDGSTS.E.BYPASS.LTC128B.128 [R17+0xa000], desc[UR36][R8.64+0x180], !P1 ;  /* 0x0a00018008117fae */ /* 0x0009e2000c901d64 */
[----:B0-----:R-:W-:-:S03]  /*abe0*/  IADD3 R6, P0, R5, R24, RZ ;  /* 0x0000001805067210 */ /* 0x001fc60007f1e0ff */
[----:B------:R-:W0:Y:S02]  /*abf0*/  SHFL.IDX PT, R5, R3, 0x4, 0x181f ;  /* 0x00981f0003057f89 */ /* 0x000e2400000e0000 */
[----:B------:R-:W-:Y:S02]  /*ac00*/  IMAD.X R7, RZ, RZ, R7, P0 ;  /* 0x000000ffff077224 */ /* 0x000fe400000e0607 */
[----:B------:R-:W1:Y:S01]  /*ac10*/  SHFL.IDX PT, R3, R3, 0x5, 0x181f ;  /* 0x00b81f0003037f89 */ /* 0x000e6200000e0000 */
[----:B----4-:R-:W-:-:S03]  /*ac20*/  IMAD.MOV.U32 R8, RZ, RZ, RZ ;  /* 0x000000ffff087224 */ /* 0x010fc600078e00ff */
[----:B------:R4:W-:Y:S04]  /*ac30*/  LDGSTS.E.BYPASS.LTC128B.128 [R17+0x1800], desc[UR36][R6.64], !P4 ;  /* 0x0180000006117fae */ /* 0x0009e8000e101d64 */
[----:B------:R4:W-:Y:S04]  /*ac40*/  LDGSTS.E.BYPASS.LTC128B.128 [R17+0x4800], desc[UR36][R6.64+0x80], !P3 ;  /* 0x0480008006117fae */ /* 0x0009e8000d901d64 */
[----:B------:R4:W-:Y:S04]  /*ac50*/  LDGSTS.E.BYPASS.LTC128B.128 [R17+0x7800], desc[UR36][R6.64+0x100], !P2 ;  /* 0x0780010006117fae */ /* 0x0009e8000d101d64 */
[----:B------:R4:W-:Y:S01]  /*ac60*/  LDGSTS.E.BYPASS.LTC128B.128 [R17+0xa800], desc[UR36][R6.64+0x180], !P1 ;  /* 0x0a80018006117fae */ /* 0x0009e2000c901d64 */
[----:B0-----:R-:W-:-:S04]  /*ac70*/  IADD3 R4, P0, R5, R24, RZ ;  /* 0x0000001805047210 */ /* 0x001fc80007f1e0ff */
[----:B------:R-:W-:-:S05]  /*ac80*/  IADD3.X R5, RZ, R22, RZ, P0, !PT ;  /* 0x00000016ff057210 */ /* 0x000fca00007fe4ff */
[----:B------:R4:W-:Y:S04]  /*ac90*/  LDGSTS.E.BYPASS.LTC128B.128 [R17+0x2000], desc[UR36][R4.64], !P4 ;  /* 0x0200000004117fae */ /* 0x0009e8000e101d64 */
[----:B------:R4:W-:Y:S04]  /*aca0*/  LDGSTS.E.BYPASS.LTC128B.128 [R17+0x5000], desc[UR36][R4.64+0x80], !P3 ;  /* 0x0500008004117fae */ /* 0x0009e8000d901d64 */
[----:B------:R4:W-:Y:S04]  /*acb0*/  LDGSTS.E.BYPASS.LTC128B.128 [R17+0x8000], desc[UR36][R4.64+0x100], !P2 ;  /* 0x0800010004117fae */ /* 0x0009e8000d101d64 */
[----:B-1----:R4:W-:Y:S02]  /*acc0*/  LDGSTS.E.BYPASS.LTC128B.128 [R17+0xb000], desc[UR36][R4.64+0x180], !P1 ;  /* 0x0b00018004117fae */ /* 0x0029e4000c901d64 */
.L_x_9195:
[----:B----4-:R-:W-:-:S05]  /*acd0*/  IADD3 R4, P0, R3, R24, RZ ;  /* 0x0000001803047210 */ /* 0x010fca0007f1e0ff */
[----:B------:R-:W-:Y:S01]  /*ace0*/  IMAD.X R5, RZ, RZ, R18, P0 ;  /* 0x000000ffff057224 */ /* 0x000fe200000e0612 */
[----:B------:R-:W-:-:S04]  /*acf0*/  PLOP3.LUT P0, PT, PT, PT, PT, 0x80, 0x0 ;  /* 0x000000000000781c */ /* 0x000fc80003f0f070 */
        /* <DEDUP_REMOVED lines=8> */
.L_x_9101:
        /* <DEDUP_REMOVED lines=10> */
.L_x_9102:
[----:B------:R-:W-:Y:S01]  /*ae20*/  VIADD R21, R21, 0x1 ;  /* 0x0000000115157836 */ /* 0x000fe20000000000 */
[----:B------:R-:W-:Y:S01]  /*ae30*/  IADD3 R35, R35, -0x1, RZ ;  /* 0xffffffff23237810 */ /* 0x000fe20007ffe0ff */
[----:B------:R1:W-:Y:S01]  /*ae40*/  SYNCS.ARRIVE.TRANS64.A1T0 RZ, [R32+URZ+0x22850], RZ ;  /* 0x022850ff20ff79a7 */ /* 0x0003e2000810003f */
[----:B------:R-:W-:Y:S02]  /*ae50*/  VIADD R36, R36, 0xffffffa0 ;  /* 0xffffffa024247836 */ /* 0x000fe40000000000 */
[----:B------:R-:W-:-:S04]  /*ae60*/  ISETP.NE.AND P0, PT, R21, 0x2, PT ;  /* 0x000000021500780c */ /* 0x000fc80003f05270 */
[----:B------:R-:W-:Y:S02]  /*ae70*/  SEL R21, R21, RZ, P0 ;  /* 0x000000ff15157207 */ /* 0x000fe40000000000 */
[----:B------:R-:W-:Y:S02]  /*ae80*/  SEL R3, RZ, 0x1, P0 ;  /* 0x00000001ff037807 */ /* 0x000fe40000000000 */
[----:B------:R-:W-:Y:S02]  /*ae90*/  ISETP.GT.AND P0, PT, R35, UR45, PT ;  /* 0x0000002d23007c0c */ /* 0x000fe4000bf04270 */
[----:B------:R-:W-:-:S11]  /*aea0*/  LOP3.LUT R20, R20, R3, RZ, 0x3c, !PT ;  /* 0x0000000314147212 */ /* 0x000fd600078e3cff */
[----:B-1----:R-:W-:Y:S05]  /*aeb0*/  @P0 BRA `(.L_x_9103) ;  /* 0xfffffff000a80947 */ /* 0x002fea000383ffff */
.L_x_9088:
[----:B------:R-:W-:Y:S05]  /*aec0*/  BSYNC B0 ;  /* 0x0000000000007941 */ /* 0x000fea0003800000 */
.L_x_9071:
[----:B------:R-:W0:Y:S01]  /*aed0*/  S2R R3, SR_CgaCtaId ;  /* 0x0000000000037919 */ /* 0x000e220000008800 */
[----:B------:R-:W-:Y:S01]  /*aee0*/  MOV R0, 0x400 ;  /* 0x0000040000007802 */ /* 0x000fe20000000f00 */
[----:B------:R-:W-:Y:S01]  /*aef0*/  BSSY B0, `(.L_x_9104) ;  /* 0x0000005000007945 */ /* 0x000fe20003800000 */
[----:B------:R-:W-:Y:S02]  /*af00*/  SHF.L.U32 R8, R8, 0x1f, RZ ;  /* 0x0000001f08087819 */ /* 0x000fe400000006ff */
[----:B0-----:R-:W-:-:S04]  /*af10*/  LEA R4, R3, R0, 0x18 ;  /* 0x0000000003047211 */ /* 0x001fc800078ec0ff */
[----:B------:R-:W0:Y:S02]  /*af20*/  SYNCS.PHASECHK.TRANS64.TRYWAIT P0, [R4+URZ+0x22820], R8 ;  /* 0x02282008040075a7 */ /* 0x000e24000800017f */
[----:B0-----:R-:W-:Y:S05]  /*af30*/  @!P0 BRA `(.L_x_9105) ;  /* 0x0000002c00908947 */ /* 0x001fea0003800000 */
.L_x_9196:
[----:B------:R-:W-:Y:S05]  /*af40*/  BSYNC B0 ;  /* 0x0000000000007941 */ /* 0x000fea0003800000 */
.L_x_9104:
[----:B------:R-:W-:-:S03]  /*af50*/  UMOV UR4, 0xffffffff ;  /* 0xffffffff00047882 */ /* 0x000fc60000000000 */
[----:B------:R-:W-:Y:S05]  /*af60*/  BRA.DIV UR4, `(.L_x_9106) ;  /* 0x0000002e04987947 */ /* 0x000fea000b800000 */
[----:B------:R1:W4:Y:S02]  /*af70*/  SHFL.IDX PT, R14, R2, RZ, 0x1f ;  /* 0x00001fff020e7589 */ /* 0x00032400000e0000 */
.L_x_9199:
[----:B----4-:R-:W-:-:S13]  /*af80*/  ISETP.NE.AND P0, PT, R14, RZ, PT ;  /* 0x000000ff0e00720c */ /* 0x010fda0003f05270 */
[----:B------:R-:W-:Y:S05]  /*af90*/  @P0 BRA `(.L_x_9039) ;  /* 0x0000000000880947 */ /* 0x000fea0003800000 */
[----:B------:R-:W-:-:S03]  /*afa0*/  UMOV UR4, 0xffffffff ;  /* 0xffffffff00047882 */ /* 0x000fc60000000000 */
[----:B------:R-:W-:Y:S05]  /*afb0*/  BRA.DIV UR4, `(.L_x_9107) ;  /* 0x0000002e04ac7947 */ /* 0x000fea000b800000 */
[----:B------:R-:W-:-:S13]  /*afc0*/  ELECT P6, URZ, PT ;  /* 0x00000000003f782f */ /* 0x000fda00038c0000 */
.L_x_9202:
[----:B------:R-:W-:Y:S05]  /*afd0*/  @!P6 BRA `(.L_x_9039) ;  /* 0x000000000078e947 */ /* 0x000fea0003800000 */
[----:B------:R-:W-:-:S06]  /*afe0*/  ULOP3.LUT UR4, UR39, 0x2, URZ, 0xfc, !UPT ;  /* 0x0000000227047892 */ /* 0x000fcc000f8efc3f */
[----:B------:R-:W-:-:S05]  /*aff0*/  IMAD.U32 R0, RZ, RZ, UR4 ;  /* 0x00000004ff007e24 */ /* 0x000fca000f8e00ff */
[----:B------:R-:W-:-:S13]  /*b000*/  ISETP.NE.AND P0, PT, R0, 0x3, PT ;  /* 0x000000030000780c */ /* 0x000fda0003f05270 */
[----:B------:R-:W-:Y:S05]  /*b010*/  @!P0 BRA `(.L_x_9108) ;  /* 0x0000000000048947 */ /* 0x000fea0003800000 */
[----:B------:R-:W-:Y:S01]  /*b020*/  BPT.TRAP 0x1 ;  /* 0x000000040000795c */ /* 0x000fe20000300000 */
.L_x_9108:
[C---:B------:R-:W-:Y:S01]  /*b030*/  IMAD R5, R21.reuse, 0x8, R4 ;  /* 0x0000000815057824 */ /* 0x040fe200078e0204 */
[----:B------:R-:W-:Y:S02]  /*b040*/  SHF.L.U32 R0, R20, 0x1f, RZ ;  /* 0x0000001f14007819 */ /* 0x000fe400000006ff */
[----:B------:R-:W-:Y:S02]  /*b050*/  IADD3 R21, R21, 0x1, RZ ;  /* 0x0000000115157810 */ /* 0x000fe40007ffe0ff */
[----:B------:R-:W4:Y:S02]  /*b060*/  SYNCS.PHASECHK.TRANS64.TRYWAIT P1, [R5+URZ+0x22840], R0 ;  /* 0x02284000050075a7 */ /* 0x000f24000802017f */
[----:B------:R-:W-:-:S04]  /*b070*/  ISETP.NE.AND P2, PT, R21, 0x2, PT ;  /* 0x000000021500780c */ /* 0x000fc80003f45270 */
[----:B------:R-:W-:Y:S01]  /*b080*/  SEL R3, RZ, 0x1, P2 ;  /* 0x00000001ff037807 */ /* 0x000fe20001000000 */
[----:B----4-:R-:W-:Y:S08]  /*b090*/  @!P1 BRA `(.L_x_9109) ;  /* 0x0000002c00949947 */ /* 0x010ff00003800000 */
.L_x_9203:
[----:B------:R-:W-:Y:S02]  /*b0a0*/  SEL R21, R21, RZ, P2 ;  /* 0x000000ff15157207 */ /* 0x000fe40001000000 */
[----:B-1----:R-:W-:Y:S01]  /*b0b0*/  LOP3.LUT R2, R20, R3, RZ, 0x3c, !PT ;  /* 0x0000000314027212 */ /* 0x002fe200078e3cff */
[----:B------:R-:W-:Y:S06]  /*b0c0*/  @!P0 BRA `(.L_x_9110) ;  /* 0x0000000000048947 */ /* 0x000fec0003800000 */
[----:B------:R-:W-:Y:S01]  /*b0d0*/  BPT.TRAP 0x1 ;  /* 0x000000040000795c */ /* 0x000fe20000300000 */
.L_x_9110:
[----:B------:R-:W-:Y:S01]  /*b0e0*/  IMAD R21, R21, 0x8, R4 ;  /* 0x0000000815157824 */ /* 0x000fe200078e0204 */
[----:B------:R-:W-:-:S04]  /*b0f0*/  SHF.L.U32 R2, R2, 0x1f, RZ ;  /* 0x0000001f02027819 */ /* 0x000fc800000006ff */
[----:B------:R-:W1:Y:S02]  /*b100*/  SYNCS.PHASECHK.TRANS64.TRYWAIT P1, [R21+URZ+0x22840], R2 ;  /* 0x02284002150075a7 */ /* 0x000e64000802017f */
[----:B-1----:R-:W-:Y:S05]  /*b110*/  @!P1 BRA `(.L_x_9111) ;  /* 0x0000002c00889947 */ /* 0x002fea0003800000 */
.L_x_9204:
[----:B------:R-:W-:Y:S05]  /*b120*/  @!P0 BRA `(.L_x_9112) ;  /* 0x0000000000048947 */ /* 0x000fea0003800000 */
[----:B------:R-:W-:Y:S01]  /*b130*/  BPT.TRAP 0x1 ;  /* 0x000000040000795c */ /* 0x000fe20000300000 */
.L_x_9112:
[----:B------:R-:W0:Y:S02]  /*b140*/  SYNCS.PHASECHK.TRANS64.TRYWAIT P1, [R5+URZ+0x22860], R0 ;  /* 0x02286000050075a7 */ /* 0x000e24000802017f */
[----:B0-----:R-:W-:Y:S05]  /*b150*/  @!P1 BRA `(.L_x_9113) ;  /* 0x0000002c008c9947 */ /* 0x001fea0003800000 */
.L_x_9205:
[----:B------:R-:W-:Y:S05]  /*b160*/  @!P0 BRA `(.L_x_9114) ;  /* 0x0000000000048947 */ /* 0x000fea0003800000 */
[----:B------:R-:W-:Y:S01]  /*b170*/  BPT.TRAP 0x1 ;  /* 0x000000040000795c */ /* 0x000fe20000300000 */
.L_x_9114:
[----:B------:R0:W0:Y:S02]  /*b180*/  SYNCS.PHASECHK.TRANS64.TRYWAIT P0, [R21+URZ+0x22860], R2 ;  /* 0x02286002150075a7 */ /* 0x000024000800017f */
[----:B0-----:R-:W-:Y:S05]  /*b190*/  @!P0 NANOSLEEP.SYNCS 0x989680 ;  /* 0x009896800000895d */ /* 0x001fea0003900000 */
[----:B------:R-:W0:Y:S02]  /*b1a0*/  @!P0 SYNCS.PHASECHK.TRANS64 P0, [R21+URZ+0x22860], R2 ;  /* 0x02286002150085a7 */ /* 0x000e24000800007f */
[----:B0-----:R-:W-:Y:S05]  /*b1b0*/  @!P0 BRA `(.L_x_9114) ;  /* 0xfffffffc00f08947 */ /* 0x001fea000383ffff */
.L_x_9039:
[----:B------:R-:W-:Y:S05]  /*b1c0*/  BSYNC B6 ;  /* 0x0000000000067941 */ /* 0x000fea0003800000 */
.L_x_9036:
[----:B------:R-:W-:Y:S05]  /*b1d0*/  EXIT ;  /* 0x000000000000794d */ /* 0x000fea0003800000 */
.L_x_9043:
[----:B0-----:R-:W-:-:S04]  /*b1e0*/  IMAD.U32 R5, RZ, RZ, UR41 ;  /* 0x00000029ff057e24 */ /* 0x001fc8000f8e00ff */
[----:B------:R0:W1:Y:S03]  /*b1f0*/  SYNCS.PHASECHK.TRANS64.TRYWAIT P0, [R5+URZ+0x22800], R8 ;  /* 0x02280008050075a7 */ /* 0x000066000800017f */
[----:B-1----:R-:W-:Y:S05]  /*b200*/  @!P0 NANOSLEEP.SYNCS 0x989680 ;  /* 0x009896800000895d */ /* 0x002fea0003900000 */
[----:B------:R-:W1:Y:S02]  /*b210*/  @!P0 SYNCS.PHASECHK.TRANS64 P0, [R5+URZ+0x22800], R8 ;  /* 0x02280008050085a7 */ /* 0x000e64000800007f */
[----:B-1----:R-:W-:Y:S05]  /*b220*/  @!P0 BRA `(.L_x_9043) ;  /* 0xfffffffc00ec8947 */ /* 0x002fea000383ffff */
[----:B------:R-:W-:Y:S05]  /*b230*/  BRA `(.L_x_9115) ;  /* 0xffffff6000807947 */ /* 0x000fea000383ffff */
.L_x_9047:
[----:B0-----:R-:W-:-:S04]  /*b240*/  IMAD.U32 R5, RZ, RZ, UR41 ;  /* 0x00000029ff057e24 */ /* 0x001fc8000f8e00ff */
[----:B------:R0:W2:Y:S03]  /*b250*/  SYNCS.PHASECHK.TRANS64.TRYWAIT P1, [R5+URZ+0x22830], R8 ;  /* 0x02283008050075a7 */ /* 0x0000a6000802017f */
[----:B--2---:R-:W-:Y:S05]  /*b260*/  @!P1 NANOSLEEP.SYNCS 0x989680 ;  /* 0x009896800000995d */ /* 0x004fea0003900000 */
[----:B------:R-:W2:Y:S02]  /*b270*/  @!P1 SYNCS.PHASECHK.TRANS64 P1, [R5+URZ+0x22830], R8 ;  /* 0x02283008050095a7 */ /* 0x000ea4000802007f */
[----:B--2---:R-:W-:Y:S05]  /*b280*/  @!P1 BRA `(.L_x_9047) ;  /* 0xfffffffc00ec9947 */ /* 0x004fea000383ffff */
[----:B------:R-:W-:Y:S05]  /*b290*/  BRA `(.L_x_9046) ;  /* 0xffffff60009c7947 */ /* 0x000fea000383ffff */
.L_x_9052:
[----:B--2---:R-:W-:-:S04]  /*b2a0*/  MOV R9, UR41 ;  /* 0x0000002900097c02 */ /* 0x004fc80008000f00 */
[----:B------:R2:W4:Y:S03]  /*b2b0*/  SYNCS.PHASECHK.TRANS64.TRYWAIT P1, [R9+URZ+0x22850], R8 ;  /* 0x02285008090075a7 */ /* 0x000526000802017f */
[----:B----4-:R-:W-:Y:S05]  /*b2c0*/  @!P1 NANOSLEEP.SYNCS 0x989680 ;  /* 0x009896800000995d */ /* 0x010fea0003900000 */
[----:B------:R-:W4:Y:S02]  /*b2d0*/  @!P1 SYNCS.PHASECHK.TRANS64 P1, [R9+URZ+0x22850], R8 ;  /* 0x02285008090095a7 */ /* 0x000f24000802007f */
[----:B----4-:R-:W-:Y:S05]  /*b2e0*/  @!P1 BRA `(.L_x_9052) ;  /* 0xfffffffc00ec9947 */ /* 0x010fea000383ffff */
[----:B------:R-:W-:Y:S05]  /*b2f0*/  BRA `(.L_x_9051) ;  /* 0xffffff7800247947 */ /* 0x000fea000383ffff */
.L_x_9058:
[----:B---3--:R-:W-:-:S04]  /*b300*/  IMAD.U32 R0, RZ, RZ, UR26 ;  /* 0x0000001aff007e24 */ /* 0x008fc8000f8e00ff */
[----:B------:R3:W4:Y:S03]  /*b310*/  SYNCS.PHASECHK.TRANS64.TRYWAIT P2, [R0+URZ+0x22830], R9 ;  /* 0x02283009000075a7 */ /* 0x000726000804017f */
[----:B----4-:R-:W-:Y:S05]  /*b320*/  @!P2 NANOSLEEP.SYNCS 0x989680 ;  /* 0x009896800000a95d */ /* 0x010fea0003900000 */
[----:B------:R-:W4:Y:S02]  /*b330*/  @!P2 SYNCS.PHASECHK.TRANS64 P2, [R0+URZ+0x22830], R9 ;  /* 0x022830090000a5a7 */ /* 0x000f24000804007f */
[----:B----4-:R-:W-:Y:S05]  /*b340*/  @!P2 BRA `(.L_x_9058) ;  /* 0xfffffffc00eca947 */ /* 0x010fea000383ffff */
[----:B------:R-:W-:Y:S05]  /*b350*/  BRA `(.L_x_9057) ;  /* 0xffffff7c00447947 */ /* 0x000fea000383ffff */
.L_x_9063:
[----:B-1----:R-:W-:-:S04]  /*b360*/  IMAD.U32 R8, RZ, RZ, UR26 ;  /* 0x0000001aff087e24 */ /* 0x002fc8000f8e00ff */
[----:B------:R1:W4:Y:S03]  /*b370*/  SYNCS.PHASECHK.TRANS64.TRYWAIT P2, [R8+URZ+0x22850], R9 ;  /* 0x02285009080075a7 */ /* 0x000326000804017f */
[----:B----4-:R-:W-:Y:S05]  /*b380*/  @!P2 NANOSLEEP.SYNCS 0x989680 ;  /* 0x009896800000a95d */ /* 0x010fea0003900000 */
[----:B------:R-:W4:Y:S02]  /*b390*/  @!P2 SYNCS.PHASECHK.TRANS64 P2, [R8+URZ+0x22850], R9 ;  /* 0x022850090800a5a7 */ /* 0x000f24000804007f */
[----:B----4-:R-:W-:Y:S05]  /*b3a0*/  @!P2 BRA `(.L_x_9063) ;  /* 0xfffffffc00eca947 */ /* 0x010fea000383ffff */
[----:B------:R-:W-:Y:S05]  /*b3b0*/  BRA `(.L_x_9062) ;  /* 0xffffff94005c7947 */ /* 0x000fea000383ffff */
.L_x_9076:
[----:B------:R-:W-:Y:S01]  /*b3c0*/  IMAD.MOV.U32 R13, RZ, RZ, R2 ;  /* 0x000000ffff0d7224 */ /* 0x000fe200078e0002 */
[----:B------:R-:W-:Y:S01]  /*b3d0*/  MOV R12, RZ ;  /* 0x000000ff000c7202 */ /* 0x000fe20000000f00 */
[----:B------:R-:W-:Y:S02]  /*b3e0*/  IMAD.MOV.U32 R11, RZ, RZ, 0x1f ;  /* 0x0000001fff0b7424 */ /* 0x000fe400078e00ff */
[----:B------:R-:W-:-:S07]  /*b3f0*/  IMAD.MOV.U32 R15, RZ, RZ, -0x1 ;  /* 0xffffffffff0f7424 */ /* 0x000fce00078e00ff */
[----:B-----5:R-:W-:Y:S05]  /*b400*/  WARPSYNC.COLLECTIVE R15, `(.L_x_9116) ;  /* 0x000000000f087348 */ /* 0x020fea0003c00000 */
[----:B------:R0:W1:Y:S02]  /*b410*/  SHFL.IDX P6, R14, R13, R12, R11 ;  /* 0x0000000c0d0e7389 */ /* 0x00006400000c000b */
[----:B01---5:R-:W-:Y:S01]  /*b420*/  ENDCOLLECTIVE ;  /* 0x000000000000791b */ /* 0x023fe20003800000 */
.L_x_9116:
[----:B------:R-:W-:Y:S05]  /*b430*/  BRA `(.L_x_9117) ;  /* 0xffffffd400007947 */ /* 0x000fea000383ffff */
.L_x_9078:
[----:B0-----:R-:W-:-:S04]  /*b440*/  IMAD.U32 R3, RZ, RZ, UR43 ;  /* 0x0000002bff037e24 */ /* 0x001fc8000f8e00ff */
[----:B------:R0:W1:Y:S03]  /*b450*/  SYNCS.PHASECHK.TRANS64.TRYWAIT P0, [R3+URZ+0x22840], R0 ;  /* 0x02284000030075a7 */ /* 0x000066000800017f */
[----:B-1----:R-:W-:Y:S05]  /*b460*/  @!P0 NANOSLEEP.SYNCS 0x989680 ;  /* 0x009896800000895d */ /* 0x002fea0003900000 */
[----:B------:R-:W1:Y:S02]  /*b470*/  @!P0 SYNCS.PHASECHK.TRANS64 P0, [R3+URZ+0x22840], R0 ;  /* 0x02284000030085a7 */ /* 0x000e64000800007f */
[----:B-1----:R-:W-:Y:S05]  /*b480*/  @!P0 BRA `(.L_x_9078) ;  /* 0xfffffffc00ec8947 */ /* 0x002fea000383ffff */
[----:B------:R-:W-:Y:S05]  /*b490*/  BRA `(.L_x_9118) ;  /* 0xffffffd400447947 */ /* 0x000fea000383ffff */
.L_x_9079:
        /* <DEDUP_REMOVED lines=8> */
.L_x_9120:
[----:B------:R-:W-:Y:S05]  /*b520*/  BSYNC B0 ;  /* 0x0000000000007941 */ /* 0x000fea0003800000 */
.L_x_9119:
[----:B------:R-:W-:Y:S01]  /*b530*/  IMAD.MOV.U32 R13, RZ, RZ, R3 ;  /* 0x000000ffff0d7224 */ /* 0x000fe200078e0003 */
[----:B------:R-:W-:Y:S01]  /*b540*/  MOV R15, 0xffffffff ;  /* 0xffffffff000f7802 */ /* 0x000fe20000000f00 */
[----:B------:R-:W-:Y:S01]  /*b550*/  IMAD.MOV.U32 R12, RZ, RZ, RZ ;  /* 0x000000ffff0c7224 */ /* 0x000fe200078e00ff */
[----:B------:R-:W-:Y:S01]  /*b560*/  MOV R4, R14 ;  /* 0x0000000e00047202 */ /* 0x000fe20000000f00 */
[----:B------:R-:W-:Y:S01]  /*b570*/  IMAD.MOV.U32 R11, RZ, RZ, 0x181f ;  /* 0x0000181fff0b7424 */ /* 0x000fe200078e00ff */
[----:B------:R-:W-:-:S07]  /*b580*/  @P0 LEA R7, R16, UR43, 0x1 ;  /* 0x0000002b10070c11 */ /* 0x000fce000f8e08ff */
[----:B------:R-:W-:Y:S05]  /*b590*/  WARPSYNC.COLLECTIVE R15, `(.L_x_9121) ;  /* 0x000000000f087348 */ /* 0x000fea0003c00000 */
[----:B------:R0:W1:Y:S02]  /*b5a0*/  SHFL.IDX P6, R14, R13, R12, R11 ;  /* 0x0000000c0d0e7389 */ /* 0x00006400000c000b */
[----:B01----:R-:W-:Y:S01]  /*b5b0*/  ENDCOLLECTIVE ;  /* 0x000000000000791b */ /* 0x003fe20003800000 */
.L_x_9121:
[----:B------:R-:W-:Y:S01]  /*b5c0*/  IMAD.MOV.U32 R13, RZ, RZ, R0 ;  /* 0x000000ffff0d7224 */ /* 0x000fe200078e0000 */
[----:B------:R-:W-:Y:S02]  /*b5d0*/  MOV R12, 0x1 ;  /* 0x00000001000c7802 */ /* 0x000fe40000000f00 */
[----:B------:R-:W-:-:S05]  /*b5e0*/  @P0 LEA R14, P1, R24, R14, 0x1 ;  /* 0x0000000e180e0211 */ /* 0x000fca00078208ff */
[----:B------:R-:W-:Y:S02]  /*b5f0*/  @P0 IMAD.X R5, RZ, RZ, R4, P1 ;  /* 0x000000ffff050224 */ /* 0x000fe400008e0604 */
[----:B------:R-:W-:-:S07]  /*b600*/  @P0 IMAD.MOV.U32 R4, RZ, RZ, R14 ;  /* 0x000000ffff040224 */ /* 0x000fce00078e000e */
[----:B------:R-:W-:Y:S05]  /*b610*/  WARPSYNC.COLLECTIVE R15, `(.L_x_9122) ;  /* 0x000000000f087348 */ /* 0x000fea0003c00000 */
[----:B------:R0:W1:Y:S02]  /*b620*/  SHFL.IDX P6, R14, R13, R12, R11 ;  /* 0x0000000c0d0e7389 */ /* 0x00006400000c000b */
[----:B01----:R-:W-:Y:S01]  /*b630*/  ENDCOLLECTIVE ;  /* 0x000000000000791b */ /* 0x003fe20003800000 */
.L_x_9122:
        /* <DEDUP_REMOVED lines=11> */
.L_x_9123:
[----:B------:R-:W-:Y:S01]  /*b6f0*/  MOV R13, R0 ;  /* 0x00000000000d7202 */ /* 0x000fe20000000f00 */
[----:B------:R-:W-:Y:S01]  /*b700*/  IMAD.MOV.U32 R12, RZ, RZ, 0x2 ;  /* 0x00000002ff0c7424 */ /* 0x000fe200078e00ff */
[----:B------:R-:W-:-:S13]  /*b710*/  @P0 LEA R4, P1, R24, R14, 0x1 ;  /* 0x0000000e18040211 */ /* 0x000fda00078208ff */
[----:B------:R-:W-:Y:S05]  /*b720*/  WARPSYNC.COLLECTIVE R15, `(.L_x_9124) ;  /* 0x000000000f087348 */ /* 0x000fea0003c00000 */
[----:B------:R0:W1:Y:S02]  /*b730*/  SHFL.IDX P6, R14, R13, R12, R11 ;  /* 0x0000000c0d0e7389 */ /* 0x00006400000c000b */
[----:B01----:R-:W-:Y:S01]  /*b740*/  ENDCOLLECTIVE ;  /* 0x000000000000791b */ /* 0x003fe20003800000 */
.L_x_9124:
        /* <DEDUP_REMOVED lines=12> */
.L_x_9125:
[----:B------:R-:W-:Y:S02]  /*b810*/  IMAD.MOV.U32 R13, RZ, RZ, R0 ;  /* 0x000000ffff0d7224 */ /* 0x000fe400078e0000 */
[----:B------:R-:W-:Y:S01]  /*b820*/  IMAD.MOV.U32 R12, RZ, RZ, 0x3 ;  /* 0x00000003ff0c7424 */ /* 0x000fe200078e00ff */
[----:B------:R-:W-:-:S13]  /*b830*/  @P0 LEA R4, P1, R24, R14, 0x1 ;  /* 0x0000000e18040211 */ /* 0x000fda00078208ff */
[----:B------:R-:W-:Y:S05]  /*b840*/  WARPSYNC.COLLECTIVE R15, `(.L_x_9126) ;  /* 0x000000000f087348 */ /* 0x000fea0003c00000 */
[----:B------:R0:W1:Y:S02]  /*b850*/  SHFL.IDX P6, R14, R13, R12, R11 ;  /* 0x0000000c0d0e7389 */ /* 0x00006400000c000b */
[----:B01----:R-:W-:Y:S01]  /*b860*/  ENDCOLLECTIVE ;  /* 0x000000000000791b */ /* 0x003fe20003800000 */
.L_x_9126:
[----:B------:R-:W-:-:S05]  /*b870*/  @P0 IADD3.X R5, RZ, R6, RZ, P1, !PT ;  /* 0x00000006ff050210 */ /* 0x000fca0000ffe4ff */
        /* <DEDUP_REMOVED lines=11> */
.L_x_9127:
[----:B------:R-:W-:Y:S02]  /*b930*/  IMAD.MOV.U32 R13, RZ, RZ, R0 ;  /* 0x000000ffff0d7224 */ /* 0x000fe400078e0000 */
[----:B------:R-:W-:Y:S01]  /*b940*/  IMAD.MOV.U32 R12, RZ, RZ, 0x4 ;  /* 0x00000004ff0c7424 */ /* 0x000fe200078e00ff */
[----:B------:R-:W-:-:S13]  /*b950*/  @P0 LEA R4, P1, R24, R14, 0x1 ;  /* 0x0000000e18040211 */ /* 0x000fda00078208ff */
[----:B------:R-:W-:Y:S05]  /*b960*/  WARPSYNC.COLLECTIVE R15, `(.L_x_9128) ;  /* 0x000000000f087348 */ /* 0x000fea0003c00000 */
[----:B------:R0:W1:Y:S02]  /*b970*/  SHFL.IDX P6, R14, R13, R12, R11 ;  /* 0x0000000c0d0e7389 */ /* 0x00006400000c000b */
[----:B01----:R-:W-:Y:S01]  /*b980*/  ENDCOLLECTIVE ;  /* 0x000000000000791b */ /* 0x003fe20003800000 */
.L_x_9128:
        /* <DEDUP_REMOVED lines=12> */
.L_x_9129:
[----:B------:R-:W-:Y:S01]  /*ba50*/  IMAD.MOV.U32 R13, RZ, RZ, R0 ;  /* 0x000000ffff0d7224 */ /* 0x000fe200078e0000 */
[----:B------:R-:W-:Y:S02]  /*ba60*/  MOV R12, 0x5 ;  /* 0x00000005000c7802 */ /* 0x000fe40000000f00 */
[----:B------:R-:W-:-:S13]  /*ba70*/  @P0 LEA R4, P1, R24, R14, 0x1 ;  /* 0x0000000e18040211 */ /* 0x000fda00078208ff */
[----:B------:R-:W-:Y:S05]  /*ba80*/  WARPSYNC.COLLECTIVE R15, `(.L_x_9130) ;  /* 0x000000000f087348 */ /* 0x000fea0003c00000 */
[----:B------:R0:W1:Y:S02]  /*ba90*/  SHFL.IDX P6, R14, R13, R12, R11 ;  /* 0x0000000c0d0e7389 */ /* 0x00006400000c000b */
[----:B01----:R-:W-:Y:S01]  /*baa0*/  ENDCOLLECTIVE ;  /* 0x000000000000791b */ /* 0x003fe20003800000 */
.L_x_9130:
        /* <DEDUP_REMOVED lines=10> */
.L_x_9131:
[----:B------:R-:W-:Y:S05]  /*bb50*/  BRA `(.L_x_9132) ;  /* 0xffffffd000b87947 */ /* 0x000fea000383ffff */
.L_x_9082:
[----:B------:R-:W-:Y:S01]  /*bb60*/  IMAD.MOV.U32 R13, RZ, RZ, R0 ;  /* 0x000000ffff0d7224 */ /* 0x000fe200078e0000 */
[----:B------:R-:W-:Y:S01]  /*bb70*/  MOV R12, RZ ;  /* 0x000000ff000c7202 */ /* 0x000fe20000000f00 */
[----:B------:R-:W-:Y:S02]  /*bb80*/  IMAD.MOV.U32 R11, RZ, RZ, 0x181f ;  /* 0x0000181fff0b7424 */ /* 0x000fe400078e00ff */
[----:B------:R-:W-:Y:S02]  /*bb90*/  IMAD.MOV.U32 R15, RZ, RZ, -0x1 ;  /* 0xffffffffff0f7424 */ /* 0x000fe400078e00ff */
[----:B------:R-:W-:-:S07]  /*bba0*/  IMAD R32, R32, 0x80, R27 ;  /* 0x0000008020207824 */ /* 0x000fce00078e021b */
[----:B------:R-:W-:Y:S05]  /*bbb0*/  WARPSYNC.COLLECTIVE R15, `(.L_x_9133) ;  /* 0x000000000f087348 */ /* 0x000fea0003c00000 */
[----:B------:R0:W1:Y:S02]  /*bbc0*/  SHFL.IDX P6, R14, R13, R12, R11 ;  /* 0x0000000c0d0e7389 */ /* 0x00006400000c000b */
[----:B01----:R-:W-:Y:S01]  /*bbd0*/  ENDCOLLECTIVE ;  /* 0x000000000000791b */ /* 0x003fe20003800000 */
.L_x_9133:
[----:B------:R-:W-:Y:S02]  /*bbe0*/  IADD3 R8, R32, 0x10, RZ ;  /* 0x0000001020087810 */ /* 0x000fe40007ffe0ff */
[----:B------:R-:W-:Y:S01]  /*bbf0*/  MOV R13, R6 ;  /* 0x00000006000d7202 */ /* 0x000fe20000000f00 */
[----:B------:R-:W-:-:S07]  /*bc00*/  IMAD.MOV.U32 R4, RZ, RZ, R14 ;  /* 0x000000ffff047224 */ /* 0x000fce00078e000e */
[----:B------:R-:W-:Y:S05]  /*bc10*/  WARPSYNC.COLLECTIVE R15, `(.L_x_9134) ;  /* 0x000000000f087348 */ /* 0x000fea0003c00000 */
[----:B------:R0:W1:Y:S02]  /*bc20*/  SHFL.IDX P6, R14, R13, R12, R11 ;  /* 0x0000000c0d0e7389 */ /* 0x00006400000c000b */
[----:B01----:R-:W-:Y:S01]  /*bc30*/  ENDCOLLECTIVE ;  /* 0x000000000000791b */ /* 0x003fe20003800000 */
.L_x_9134:
        /* <DEDUP_REMOVED lines=12> */
.L_x_9135:
[----:B------:R-:W-:Y:S01]  /*bd00*/  @!PT LDS RZ, [RZ] ;  /* 0x00000000fffff984 */ /* 0x000fe20000000800 */
[----:B------:R-:W-:Y:S01]  /*bd10*/  @!PT LDS RZ, [RZ] ;  /* 0x00000000fffff984 */ /* 0x000fe20000000800 */
[----:B------:R-:W-:Y:S01]  /*bd20*/  @!PT LDS RZ, [RZ] ;  /* 0x00000000fffff984 */ /* 0x000fe20000000800 */
[----:B------:R0:W-:Y:S01]  /*bd30*/  @!P0 LDGSTS.E.BYPASS.LTC128B.128 [R9+0x18400], desc[UR36][R4.64], !P1 ;  /* 0x1840000004098fae */ /* 0x0001e2000c901d64 */
[----:B------:R-:W-:Y:S01]  /*bd40*/  ISETP.GE.AND P0, PT, R8, R3, PT ;  /* 0x000000030800720c */ /* 0x000fe20003f06270 */
[----:B------:R-:W-:Y:S01]  /*bd50*/  VIADD R8, R32, 0x20 ;  /* 0x0000002020087836 */ /* 0x000fe20000000000 */
[----:B------:R-:W-:-:S11]  /*bd60*/  MOV R13, R6 ;  /* 0x00000006000d7202 */ /* 0x000fd60000000f00 */
[----:B------:R-:W-:Y:S01]  /*bd70*/  @!P0 LEA R21, R16, UR43, 0x1 ;  /* 0x0000002b10158c11 */ /* 0x000fe2000f8e08ff */
[----:B0-----:R-:W-:-:S07]  /*bd80*/  IMAD.MOV.U32 R7, RZ, RZ, R14 ;  /* 0x000000ffff077224 */ /* 0x001fce00078e000e */
[----:B------:R-:W-:Y:S05]  /*bd90*/  WARPSYNC.COLLECTIVE R15, `(.L_x_9136) ;  /* 0x000000000f087348 */ /* 0x000fea0003c00000 */
[----:B------:R0:W1:Y:S02]  /*bda0*/  SHFL.IDX P6, R14, R13, R12, R11 ;  /* 0x0000000c0d0e7389 */ /* 0x00006400000c000b */
[----:B01----:R-:W-:Y:S01]  /*bdb0*/  ENDCOLLECTIVE ;  /* 0x000000000000791b */ /* 0x003fe20003800000 */
.L_x_9136:
[----:B------:R-:W-:Y:S01]  /*bdc0*/  IMAD.MOV.U32 R13, RZ, RZ, R0 ;  /* 0x000000ffff0d7224 */ /* 0x000fe200078e0000 */
[----:B------:R-:W-:Y:S02]  /*bdd0*/  MOV R12, 0x2 ;  /* 0x00000002000c7802 */ /* 0x000fe40000000f00 */
[----:B------:R-:W-:-:S13]  /*bde0*/  @!P0 LEA R4, P2, R24, R14, 0x1 ;  /* 0x0000000e18048211 */ /* 0x000fda00078408ff */
[----:B------:R-:W-:Y:S05]  /*bdf0*/  WARPSYNC.COLLECTIVE R15, `(.L_x_9137) ;  /* 0x000000000f087348 */ /* 0x000fea0003c00000 */
[----:B------:R0:W1:Y:S02]  /*be00*/  SHFL.IDX P6, R14, R13, R12, R11 ;  /* 0x0000000c0d0e7389 */ /* 0x00006400000c000b */
[----:B01----:R-:W-:Y:S01]  /*be10*/  ENDCOLLECTIVE ;  /* 0x000000000000791b */ /* 0x003fe20003800000 */
.L_x_9137:
[----:B------:R-:W-:-:S05]  /*be20*/  @!P0 IMAD.X R5, RZ, RZ, R7, P2 ;  /* 0x000000ffff058224 */ /* 0x000fca00010e0607 */
[----:B------:R-:W-:Y:S01]  /*be30*/  @!PT LDS RZ, [RZ] ;  /* 0x00000000fffff984 */ /* 0x000fe20000000800 */
[----:B------:R-:W-:Y:S01]  /*be40*/  @!PT LDS RZ, [RZ] ;  /* 0x00000000fffff984 */ /* 0x000fe20000000800 */
[----:B------:R-:W-:Y:S01]  /*be50*/  @!PT LDS RZ, [RZ] ;  /* 0x00000000fffff984 */ /* 0x000fe20000000800 */
[----:B------:R0:W-:Y:S01]  /*be60*/  @!P0 LDGSTS.E.BYPASS.LTC128B.128 [R21+0x18c00], desc[UR36][R4.64], !P1 ;  /* 0x18c0000004158fae */ /* 0x0001e2000c901d64 */
[----:B------:R-:W-:Y:S02]  /*be70*/  ISETP.GE.AND P0, PT, R8, R3, PT ;  /* 0x000000030800720c */ /* 0x000fe40003f06270 */
[----:B------:R-:W-:Y:S01]  /*be80*/  IADD3 R8, R32, 0x30, RZ ;  /* 0x0000003020087810 */ /* 0x000fe20007ffe0ff */
[----:B------:R-:W-:-:S10]  /*be90*/  IMAD.MOV.U32 R13, RZ, RZ, R6 ;  /* 0x000000ffff0d7224 */ /* 0x000fd400078e0006 */
[----:B------:R-:W-:Y:S01]  /*bea0*/  @!P0 LEA R9, R16, UR43, 0x1 ;  /* 0x0000002b10098c11 */ /* 0x000fe2000f8e08ff */
[----:B0-----:R-:W-:-:S07]  /*beb0*/  IMAD.MOV.U32 R7, RZ, RZ, R14 ;  /* 0x000000ffff077224 */ /* 0x001fce00078e000e */
[----:B------:R-:W-:Y:S05]  /*bec0*/  WARPSYNC.COLLECTIVE R15, `(.L_x_9138) ;  /* 0x000000000f087348 */ /* 0x000fea0003c00000 */
[----:B------:R0:W1:Y:S02]  /*bed0*/  SHFL.IDX P6, R14, R13, R12, R11 ;  /* 0x0000000c0d0e7389 */ /* 0x00006400000c000b */
[----:B01----:R-:W-:Y:S01]  /*bee0*/  ENDCOLLECTIVE ;  /* 0x000000000000791b */ /* 0x003fe20003800000 */
.L_x_9138:
[----:B------:R-:W-:Y:S02]  /*bef0*/  IMAD.MOV.U32 R13, RZ, RZ, R0 ;  /* 0x000000ffff0d7224 */ /* 0x000fe400078e0000 */
[----:B------:R-:W-:Y:S01]  /*bf00*/  IMAD.MOV.U32 R12, RZ, RZ, 0x3 ;  /* 0x00000003ff0c7424 */ /* 0x000fe200078e00ff */
[----:B------:R-:W-:-:S13]  /*bf10*/  @!P0 LEA R4, P2, R24, R14, 0x1 ;  /* 0x0000000e18048211 */ /* 0x000fda00078408ff */
[----:B------:R-:W-:Y:S05]  /*bf20*/  WARPSYNC.COLLECTIVE R15, `(.L_x_9139) ;  /* 0x000000000f087348 */ /* 0x000fea0003c00000 */
[----:B------:R0:W1:Y:S02]  /*bf30*/  SHFL.IDX P6, R14, R13, R12, R11 ;  /* 0x0000000c0d0e7389 */ /* 0x00006400000c000b */
[----:B01----:R-:W-:Y:S01]  /*bf40*/  ENDCOLLECTIVE ;  /* 0x000000000000791b */ /* 0x003fe20003800000 */
.L_x_9139:
[----:B------:R-:W-:-:S05]  /*bf50*/  @!P0 IMAD.X R5, RZ, RZ, R7, P2 ;  /* 0x000000ffff058224 */ /* 0x000fca00010e0607 */
        /* <DEDUP_REMOVED lines=12> */
.L_x_9140:
[----:B------:R-:W-:Y:S01]  /*c020*/  IMAD.MOV.U32 R13, RZ, RZ, R0 ;  /* 0x000000ffff0d7224 */ /* 0x000fe200078e0000 */
[----:B------:R-:W-:Y:S02]  /*c030*/  MOV R12, 0x4 ;  /* 0x00000004000c7802 */ /* 0x000fe40000000f00 */
[----:B------:R-:W-:-:S13]  /*c040*/  @!P0 LEA R4, P2, R24, R14, 0x1 ;  /* 0x0000000e18048211 */ /* 0x000fda00078408ff */
[----:B------:R-:W-:Y:S05]  /*c050*/  WARPSYNC.COLLECTIVE R15, `(.L_x_9141) ;  /* 0x000000000f087348 */ /* 0x000fea0003c00000 */
[----:B------:R0:W1:Y:S02]  /*c060*/  SHFL.IDX P6, R14, R13, R12, R11 ;  /* 0x0000000c0d0e7389 */ /* 0x00006400000c000b */
[----:B01----:R-:W-:Y:S01]  /*c070*/  ENDCOLLECTIVE ;  /* 0x000000000000791b */ /* 0x003fe20003800000 */
.L_x_9141:
        /* <DEDUP_REMOVED lines=13> */
.L_x_9142:
[----:B------:R-:W-:Y:S02]  /*c150*/  IMAD.MOV.U32 R13, RZ, RZ, R0 ;  /* 0x000000ffff0d7224 */ /* 0x000fe400078e0000 */
[----:B------:R-:W-:Y:S01]  /*c160*/  IMAD.MOV.U32 R12, RZ, RZ, 0x5 ;  /* 0x00000005ff0c7424 */ /* 0x000fe200078e00ff */
[----:B------:R-:W-:-:S13]  /*c170*/  @!P0 LEA R4, P2, R24, R14, 0x1 ;  /* 0x0000000e18048211 */ /* 0x000fda00078408ff */
[----:B------:R-:W-:Y:S05]  /*c180*/  WARPSYNC.COLLECTIVE R15, `(.L_x_9143) ;  /* 0x000000000f087348 */ /* 0x000fea0003c00000 */
[----:B------:R0:W1:Y:S02]  /*c190*/  SHFL.IDX P6, R14, R13, R12, R11 ;  /* 0x0000000c0d0e7389 */ /* 0x00006400000c000b */
[----:B01----:R-:W-:Y:S01]  /*c1a0*/  ENDCOLLECTIVE ;  /* 0x000000000000791b */ /* 0x003fe20003800000 */
.L_x_9143:
[----:B------:R-:W-:-:S05]  /*c1b0*/  @!P0 IMAD.X R5, RZ, RZ, R7, P2 ;  /* 0x000000ffff058224 */ /* 0x000fca00010e0607 */
[----:B------:R-:W-:Y:S01]  /*c1c0*/  @!PT LDS RZ, [RZ] ;  /* 0x00000000fffff984 */ /* 0x000fe20000000800 */
[----:B------:R-:W-:Y:S01]  /*c1d0*/  @!PT LDS RZ, [RZ] ;  /* 0x00000000fffff984 */ /* 0x000fe20000000800 */
[----:B------:R-:W-:Y:S01]  /*c1e0*/  @!PT LDS RZ, [RZ] ;  /* 0x00000000fffff984 */ /* 0x000fe20000000800 */
[----:B------:R0:W-:Y:S01]  /*c1f0*/  @!P0 LDGSTS.E.BYPASS.LTC128B.128 [R9+0x1a400], desc[UR36][R4.64], !P1 ;  /* 0x1a40000004098fae */ /* 0x0001e2000c901d64 */
[----:B------:R-:W-:Y:S02]  /*c200*/  ISETP.GE.AND P0, PT, R8, R3, PT ;  /* 0x000000030800720c */ /* 0x000fe40003f06270 */
[----:B------:R-:W-:-:S11]  /*c210*/  MOV R13, R6 ;  /* 0x00000006000d7202 */ /* 0x000fd60000000f00 */
[----:B------:R-:W-:Y:S01]  /*c220*/  @!P0 LEA R21, R16, UR43, 0x1 ;  /* 0x0000002b10158c11 */ /* 0x000fe2000f8e08ff */
[----:B0-----:R-:W-:-:S07]  /*c230*/  IMAD.MOV.U32 R7, RZ, RZ, R14 ;  /* 0x000000ffff077224 */ /* 0x001fce00078e000e */
[----:B------:R-:W-:Y:S05]  /*c240*/  WARPSYNC.COLLECTIVE R15, `(.L_x_9144) ;  /* 0x000000000f087348 */ /* 0x000fea0003c00000 */
[----:B------:R0:W1:Y:S02]  /*c250*/  SHFL.IDX P6, R14, R13, R12, R11 ;  /* 0x0000000c0d0e7389 */ /* 0x00006400000c000b */
[----:B01----:R-:W-:Y:S01]  /*c260*/  ENDCOLLECTIVE ;  /* 0x000000000000791b */ /* 0x003fe20003800000 */
.L_x_9144:
[----:B------:R-:W-:Y:S02]  /*c270*/  IMAD.MOV.U32 R13, RZ, RZ, R0 ;  /* 0x000000ffff0d7224 */ /* 0x000fe400078e0000 */
[----:B------:R-:W-:Y:S01]  /*c280*/  IMAD.MOV.U32 R12, RZ, RZ, 0x6 ;  /* 0x00000006ff0c7424 */ /* 0x000fe200078e00ff */
[----:B------:R-:W-:-:S13]  /*c290*/  @!P0 LEA R4, P2, R24, R14, 0x1 ;  /* 0x0000000e18048211 */ /* 0x000fda00078408ff */
[----:B------:R-:W-:Y:S05]  /*c2a0*/  WARPSYNC.COLLECTIVE R15, `(.L_x_9145) ;  /* 0x000000000f087348 */ /* 0x000fea0003c00000 */
[----:B------:R0:W1:Y:S02]  /*c2b0*/  SHFL.IDX P6, R14, R13, R12, R11 ;  /* 0x0000000c0d0e7389 */ /* 0x00006400000c000b */
[----:B01----:R-:W-:Y:S01]  /*c2c0*/  ENDCOLLECTIVE ;  /* 0x000000000000791b */ /* 0x003fe20003800000 */
.L_x_9145:
[----:B------:R-:W-:-:S05]  /*c2d0*/  @!P0 IMAD.X R5, RZ, RZ, R7, P2 ;  /* 0x000000ffff058224 */ /* 0x000fca00010e0607 */
[----:B------:R-:W-:Y:S01]  /*c2e0*/  @!PT LDS RZ, [RZ] ;  /* 0x00000000fffff984 */ /* 0x000fe20000000800 */
[----:B------:R-:W-:Y:S01]  /*c2f0*/  @!PT LDS RZ, [RZ] ;  /* 0x00000000fffff984 */ /* 0x000fe20000000800 */
[----:B------:R-:W-:Y:S01]  /*c300*/  @!PT LDS RZ, [RZ] ;  /* 0x00000000fffff984 */ /* 0x000fe20000000800 */
[----:B------:R0:W-:Y:S01]  /*c310*/  @!P0 LDGSTS.E.BYPASS.LTC128B.128 [R21+0x1ac00], desc[UR36][R4.64], !P1 ;  /* 0x1ac0000004158fae */ /* 0x0001e2000c901d64 */
[----:B------:R-:W-:Y:S02]  /*c320*/  IMAD.MOV.U32 R13, RZ, RZ, R6 ;  /* 0x000000ffff0d7224 */ /* 0x000fe400078e0006 */
[----:B0-----:R-:W-:Y:S01]  /*c330*/  VIADD R4, R32, 0x60 ;  /* 0x0000006020047836 */ /* 0x001fe20000000000 */
[----:B------:R-:W-:-:S07]  /*c340*/  MOV R7, R14 ;  /* 0x0000000e00077202 */ /* 0x000fce0000000f00 */
[----:B------:R-:W-:Y:S05]  /*c350*/  WARPSYNC.COLLECTIVE R15, `(.L_x_9146) ;  /* 0x000000000f087348 */ /* 0x000fea0003c00000 */
[----:B------:R0:W1:Y:S02]  /*c360*/  SHFL.IDX P6, R14, R13, R12, R11 ;  /* 0x0000000c0d0e7389 */ /* 0x00006400000c000b */
[----:B01----:R-:W-:Y:S01]  /*c370*/  ENDCOLLECTIVE ;  /* 0x000000000000791b */ /* 0x003fe20003800000 */
.L_x_9146:
[----:B------:R-:W-:Y:S02]  /*c380*/  ISETP.GE.AND P0, PT, R4, R3, PT ;  /* 0x000000030400720c */ /* 0x000fe40003f06270 */
[----:B------:R-:W-:Y:S01]  /*c390*/  MOV R13, R0 ;  /* 0x00000000000d7202 */ /* 0x000fe20000000f00 */
[----:B------:R-:W-:-:S10]  /*c3a0*/  IMAD.MOV.U32 R12, RZ, RZ, 0x7 ;  /* 0x00000007ff0c7424 */ /* 0x000fd400078e00ff */
[----:B------:R-:W-:Y:S02]  /*c3b0*/  @!P0 LEA R9, R16, UR43, 0x1 ;  /* 0x0000002b10098c11 */ /* 0x000fe4000f8e08ff */
[----:B------:R-:W-:-:S13]  /*c3c0*/  @!P0 LEA R4, P2, R24, R14, 0x1 ;  /* 0x0000000e18048211 */ /* 0x000fda00078408ff */
[----:B------:R-:W-:Y:S05]  /*c3d0*/  WARPSYNC.COLLECTIVE R15, `(.L_x_9147) ;  /* 0x000000000f087348 */ /* 0x000fea0003c00000 */
[----:B------:R0:W1:Y:S02]  /*c3e0*/  SHFL.IDX P6, R14, R13, R12, R11 ;  /* 0x0000000c0d0e7389 */ /* 0x00006400000c000b */
[----:B01----:R-:W-:Y:S01]  /*c3f0*/  ENDCOLLECTIVE ;  /* 0x000000000000791b */ /* 0x003fe20003800000 */
.L_x_9147:
[----:B------:R-:W-:-:S05]  /*c400*/  @!P0 IMAD.X R5, RZ, RZ, R7, P2 ;  /* 0x000000ffff058224 */ /* 0x000fca00010e0607 */
[----:B------:R-:W-:Y:S01]  /*c410*/  @!PT LDS RZ, [RZ] ;  /* 0x00000000fffff984 */ /* 0x000fe20000000800 */
[----:B------:R-:W-:Y:S01]  /*c420*/  @!PT LDS RZ, [RZ] ;  /* 0x00000000fffff984 */ /* 0x000fe20000000800 */
[----:B------:R-:W-:Y:S01]  /*c430*/  @!PT LDS RZ, [RZ] ;  /* 0x00000000fffff984 */ /* 0x000fe20000000800 */
[----:B------:R0:W-:Y:S01]  /*c440*/  @!P0 LDGSTS.E.BYPASS.LTC128B.128 [R9+0x1b400], desc[UR36][R4.64], !P1 ;  /* 0x1b40000004098fae */ /* 0x0001e2000c901d64 */
[----:B------:R-:W-:Y:S02]  /*c450*/  IMAD.MOV.U32 R13, RZ, RZ, R6 ;  /* 0x000000ffff0d7224 */ /* 0x000fe400078e0006 */
[----:B------:R-:W-:-:S07]  /*c460*/  IMAD.MOV.U32 R7, RZ, RZ, R14 ;  /* 0x000000ffff077224 */ /* 0x000fce00078e000e */
[----:B0-----:R-:W-:Y:S05]  /*c470*/  WARPSYNC.COLLECTIVE R15, `(.L_x_9148) ;  /* 0x000000000f087348 */ /* 0x001fea0003c00000 */
[----:B------:R1:W2:Y:S02]  /*c480*/  SHFL.IDX P6, R14, R13, R12, R11 ;  /* 0x0000000c0d0e7389 */ /* 0x0002a400000c000b */
[----:B012---:R-:W-:Y:S01]  /*c490*/  ENDCOLLECTIVE ;  /* 0x000000000000791b */ /* 0x007fe20003800000 */
.L_x_9148:
[----:B------:R-:W-:Y:S05]  /*c4a0*/  BRA `(.L_x_9149) ;  /* 0xffffffd000a47947 */ /* 0x000fea000383ffff */
.L_x_9083:
[----:B0-----:R-:W-:-:S04]  /*c4b0*/  MOV R3, UR43 ;  /* 0x0000002b00037c02 */ /* 0x001fc80008000f00 */
[----:B------:R0:W1:Y:S03]  /*c4c0*/  SYNCS.PHASECHK.TRANS64.TRYWAIT P0, [R3+URZ+0x22820], R0 ;  /* 0x02282000030075a7 */ /* 0x000066000800017f */
[----:B-1----:R-:W-:Y:S05]  /*c4d0*/  @!P0 NANOSLEEP.SYNCS 0x989680 ;  /* 0x009896800000895d */ /* 0x002fea0003900000 */
[----:B------:R-:W1:Y:S02]  /*c4e0*/  @!P0 SYNCS.PHASECHK.TRANS64 P0, [R3+URZ+0x22820], R0 ;  /* 0x02282000030085a7 */ /* 0x000e64000800007f */
[----:B-1----:R-:W-:Y:S05]  /*c4f0*/  @!P0 BRA `(.L_x_9083) ;  /* 0xfffffffc00ec8947 */ /* 0x002fea000383ffff */
[----:B------:R-:W-:Y:S05]  /*c500*/  BRA `(.L_x_9150) ;  /* 0xffffffd000d47947 */ /* 0x000fea000383ffff */
.L_x_9085:
[----:B0-----:R-:W-:-:S04]  /*c510*/  IMAD.U32 R3, RZ, RZ, UR43 ;  /* 0x0000002bff037e24 */ /* 0x001fc8000f8e00ff */
[----:B------:R0:W1:Y:S03]  /*c520*/  SYNCS.PHASECHK.TRANS64.TRYWAIT P0, [R3+URZ+0x22860], R0 ;  /* 0x02286000030075a7 */ /* 0x000066000800017f */
[----:B-1----:R-:W-:Y:S05]  /*c530*/  @!P0 NANOSLEEP.SYNCS 0x989680 ;  /* 0x009896800000895d */ /* 0x002fea0003900000 */
[----:B------:R-:W1:Y:S02]  /*c540*/  @!P0 SYNCS.PHASECHK.TRANS64 P0, [R3+URZ+0x22860], R0 ;  /* 0x02286000030085a7 */ /* 0x000e64000800007f */
[----:B-1----:R-:W-:Y:S05]  /*c550*/  @!P0 BRA `(.L_x_9085) ;  /* 0xfffffffc00ec8947 */ /* 0x002fea000383ffff */
[----:B------:R-:W-:Y:S05]  /*c560*/  BRA `(.L_x_9151) ;  /* 0xffffffd000d07947 */ /* 0x000fea000383ffff */
.L_x_9086:
        /* <DEDUP_REMOVED lines=8> */
.L_x_9153:
[----:B------:R-:W-:Y:S05]  /*c5f0*/  BSYNC B0 ;  /* 0x0000000000007941 */ /* 0x000fea0003800000 */
.L_x_9152:
[----:B------:R-:W-:Y:S01]  /*c600*/  IMAD.MOV.U32 R13, RZ, RZ, R17 ;  /* 0x000000ffff0d7224 */ /* 0x000fe200078e0011 */
[----:B------:R-:W-:Y:S01]  /*c610*/  MOV R12, RZ ;  /* 0x000000ff000c7202 */ /* 0x000fe20000000f00 */
[----:B------:R-:W-:Y:S01]  /*c620*/  IMAD.MOV.U32 R11, RZ, RZ, 0x181f ;  /* 0x0000181fff0b7424 */ /* 0x000fe200078e00ff */
[----:B------:R-:W-:Y:S01]  /*c630*/  LEA R21, R16, UR43, 0x1 ;  /* 0x0000002b10157c11 */ /* 0x000fe2000f8e08ff */
        /* <DEDUP_REMOVED lines=8> */
.L_x_9154:
[----:B------:R-:W-:Y:S01]  /*c6c0*/  IMAD.MOV.U32 R8, RZ, RZ, RZ ;  /* 0x000000ffff087224 */ /* 0x000fe200078e00ff */
[----:B------:R-:W-:Y:S01]  /*c6d0*/  ISETP.LT.OR P3, PT, R35, 0x1, !P1 ;  /* 0x000000012300780c */ /* 0x000fe20004f61670 */
[----:B------:R-:W-:Y:S02]  /*c6e0*/  IMAD.MOV.U32 R13, RZ, RZ, R3 ;  /* 0x000000ffff0d7224 */ /* 0x000fe400078e0003 */
[----:B------:R-:W-:Y:S01]  /*c6f0*/  IMAD.MOV.U32 R12, RZ, RZ, 0x1 ;  /* 0x00000001ff0c7424 */ /* 0x000fe200078e00ff */
[----:B------:R-:W-:-:S13]  /*c700*/  IADD3 R4, P0, R14, R24, RZ ;  /* 0x000000180e047210 */ /* 0x000fda0007f1e0ff */
[----:B------:R-:W-:Y:S05]  /*c710*/  WARPSYNC.COLLECTIVE R15, `(.L_x_9155) ;  /* 0x000000000f087348 */ /* 0x000fea0003c00000 */
[----:B------:R0:W1:Y:S02]  /*c720*/  SHFL.IDX P6, R14, R13, R12, R11 ;  /* 0x0000000c0d0e7389 */ /* 0x00006400000c000b */
[----:B01----:R-:W-:Y:S01]  /*c730*/  ENDCOLLECTIVE ;  /* 0x000000000000791b */ /* 0x003fe20003800000 */
.L_x_9155:
[----:B------:R-:W-:Y:S02]  /*c740*/  IADD3.X R5, RZ, R0, RZ, P0, !PT ;  /* 0x00000000ff057210 */ /* 0x000fe400007fe4ff */
[----:B------:R-:W-:Y:S02]  /*c750*/  ISETP.LT.OR P0, PT, R35, 0x1, P4 ;  /* 0x000000012300780c */ /* 0x000fe40002701670 */
        /* <DEDUP_REMOVED lines=10> */
.L_x_9156:
[----:B------:R-:W-:Y:S01]  /*c800*/  @!PT LDS RZ, [RZ] ;  /* 0x00000000fffff984 */ /* 0x000fe20000000800 */
[----:B------:R-:W-:Y:S01]  /*c810*/  @!PT LDS RZ, [RZ] ;  /* 0x00000000fffff984 */ /* 0x000fe20000000800 */
[----:B------:R-:W-:Y:S01]  /*c820*/  @!PT LDS RZ, [RZ] ;  /* 0x00000000fffff984 */ /* 0x000fe20000000800 */
[----:B------:R-:W-:Y:S01]  /*c830*/  LDGSTS.E.BYPASS.LTC128B.128 [R21+0x3400], desc[UR36][R4.64+0x80], !P0 ;  /* 0x0340008004157fae */ /* 0x000fe2000c101d64 */
[----:B------:R-:W-:-:S03]  /*c840*/  LOP3.LUT P0, RZ, R6, 0x8, RZ, 0xc0, !PT ;  /* 0x0000000806ff7812 */ /* 0x000fc6000780c0ff */
[----:B------:R-:W-:Y:S01]  /*c850*/  LDGSTS.E.BYPASS.LTC128B.128 [R21+0x6400], desc[UR36][R4.64+0x100], !P3 ;  /* 0x0640010004157fae */ /* 0x000fe2000d901d64 */
[----:B------:R-:W-:Y:S01]  /*c860*/  ISETP.LT.OR P3, PT, R35, 0x1, !P0 ;  /* 0x000000012300780c */ /* 0x000fe20004761670 */
[----:B------:R-:W-:Y:S02]  /*c870*/  IMAD.MOV.U32 R13, RZ, RZ, R3 ;  /* 0x000000ffff0d7224 */ /* 0x000fe400078e0003 */
[----:B------:R-:W-:-:S10]  /*c880*/  IMAD.MOV.U32 R12, RZ, RZ, 0x2 ;  /* 0x00000002ff0c7424 */ /* 0x000fd400078e00ff */
[----:B------:R0:W-:Y:S02]  /*c890*/  LDGSTS.E.BYPASS.LTC128B.128 [R21+0x9400], desc[UR36][R4.64+0x180], !P3 ;  /* 0x0940018004157fae */ /* 0x0001e4000d901d64 */
[----:B0-----:R-:W-:-:S13]  /*c8a0*/  IADD3 R4, P3, R14, R24, RZ ;  /* 0x000000180e047210 */ /* 0x001fda0007f7e0ff */
[----:B------:R-:W-:Y:S05]  /*c8b0*/  WARPSYNC.COLLECTIVE R15, `(.L_x_9157) ;  /* 0x000000000f087348 */ /* 0x000fea0003c00000 */
[----:B------:R0:W1:Y:S02]  /*c8c0*/  SHFL.IDX P6, R14, R13, R12, R11 ;  /* 0x0000000c0d0e7389 */ /* 0x00006400000c000b */
[----:B01----:R-:W-:Y:S01]  /*c8d0*/  ENDCOLLECTIVE ;  /* 0x000000000000791b */ /* 0x003fe20003800000 */
.L_x_9157:
[----:B------:R-:W-:Y:S01]  /*c8e0*/  IMAD.X R5, RZ, RZ, R0, P3 ;  /* 0x000000ffff057224 */ /* 0x000fe200018e0600 */
[----:B------:R-:W-:Y:S01]  /*c8f0*/  ISETP.LT.OR P3, PT, R35, 0x11, P4 ;  /* 0x000000112300780c */ /* 0x000fe20002761670 */
        /* <DEDUP_REMOVED lines=10> */
.L_x_9158:
[----:B------:R-:W-:Y:S01]  /*c9a0*/  @!PT LDS RZ, [RZ] ;  /* 0x00000000fffff984 */ /* 0x000fe20000000800 */
[----:B------:R-:W-:Y:S01]  /*c9b0*/  @!PT LDS RZ, [RZ] ;  /* 0x00000000fffff984 */ /* 0x000fe20000000800 */
[----:B------:R-:W-:Y:S01]  /*c9c0*/  @!PT LDS RZ, [RZ] ;  /* 0x00000000fffff984 */ /* 0x000fe20000000800 */
[----:B------:R-:W-:Y:S01]  /*c9d0*/  LDGSTS.E.BYPASS.LTC128B.128 [R21+0x3c00], desc[UR36][R4.64+0x80], !P3 ;  /* 0x03c0008004157fae */ /* 0x000fe2000d901d64 */
[----:B------:R-:W-:Y:S01]  /*c9e0*/  ISETP.LT.OR P3, PT, R35, 0x11, !P1 ;  /* 0x000000112300780c */ /* 0x000fe20004f61670 */
[----:B------:R-:W-:Y:S01]  /*c9f0*/  IMAD.MOV.U32 R13, RZ, RZ, R3 ;  /* 0x000000ffff0d7224 */ /* 0x000fe200078e0003 */
[----:B------:R-:W-:-:S11]  /*ca00*/  MOV R12, 0x3 ;  /* 0x00000003000c7802 */ /* 0x000fd60000000f00 */
[----:B------:R-:W-:Y:S01]  /*ca10*/  LDGSTS.E.BYPASS.LTC128B.128 [R21+0x6c00], desc[UR36][R4.64+0x100], !P3 ;  /* 0x06c0010004157fae */ /* 0x000fe2000d901d64 */
[----:B------:R-:W-:-:S13]  /*ca20*/  ISETP.LT.OR P3, PT, R35, 0x11, !P0 ;  /* 0x000000112300780c */ /* 0x000fda0004761670 */
[----:B------:R0:W-:Y:S02]  /*ca30*/  LDGSTS.E.BYPASS.LTC128B.128 [R21+0x9c00], desc[UR36][R4.64+0x180], !P3 ;  /* 0x09c0018004157fae */ /* 0x0001e4000d901d64 */
[----:B0-----:R-:W-:-:S13]  /*ca40*/  IADD3 R4, P3, R14, R24, RZ ;  /* 0x000000180e047210 */ /* 0x001fda0007f7e0ff */
[----:B------:R-:W-:Y:S05]  /*ca50*/  WARPSYNC.COLLECTIVE R15, `(.L_x_9159) ;  /* 0x000000000f087348 */ /* 0x000fea0003c00000 */
[----:B------:R0:W1:Y:S02]  /*ca60*/  SHFL.IDX P6, R14, R13, R12, R11 ;  /* 0x0000000c0d0e7389 */ /* 0x00006400000c000b */
[----:B01----:R-:W-:Y:S01]  /*ca70*/  ENDCOLLECTIVE ;  /* 0x000000000000791b */ /* 0x003fe20003800000 */
.L_x_9159:
[----:B------:R-:W-:Y:S01]  /*ca80*/  IMAD.X R5, RZ, RZ, R0, P3 ;  /* 0x000000ffff057224 */ /* 0x000fe200018e0600 */
[----:B------:R-:W-:Y:S01]  /*ca90*/  ISETP.LT.OR P3, PT, R35, 0x21, P4 ;  /* 0x000000212300780c */ /* 0x000fe20002761670 */
        /* <DEDUP_REMOVED lines=10> */
.L_x_9160:
[----:B------:R-:W-:Y:S01]  /*cb40*/  @!PT LDS RZ, [RZ] ;  /* 0x00000000fffff984 */ /* 0x000fe20000000800 */
[----:B------:R-:W-:Y:S01]  /*cb50*/  @!PT LDS RZ, [RZ] ;  /* 0x00000000fffff984 */ /* 0x000fe20000000800 */
[----:B------:R-:W-:Y:S01]  /*cb60*/  @!PT LDS RZ, [RZ] ;  /* 0x00000000fffff984 */ /* 0x000fe20000000800 */
[----:B------:R-:W-:Y:S01]  /*cb70*/  LDGSTS.E.BYPASS.LTC128B.128 [R21+0x4400], desc[UR36][R4.64+0x80], !P3 ;  /* 0x0440008004157fae */ /* 0x000fe2000d901d64 */
[----:B------:R-:W-:Y:S02]  /*cb80*/  ISETP.LT.OR P3, PT, R35, 0x21, !P1 ;  /* 0x000000212300780c */ /* 0x000fe40004f61670 */
[----:B------:R-:W-:Y:S01]  /*cb90*/  MOV R13, R3 ;  /* 0x00000003000d7202 */ /* 0x000fe20000000f00 */
[----:B------:R-:W-:-:S10]  /*cba0*/  IMAD.MOV.U32 R12, RZ, RZ, 0x4 ;  /* 0x00000004ff0c7424 */ /* 0x000fd400078e00ff */
[----:B------:R-:W-:Y:S01]  /*cbb0*/  LDGSTS.E.BYPASS.LTC128B.128 [R21+0x7400], desc[UR36][R4.64+0x100], !P3 ;  /* 0x0740010004157fae */ /* 0x000fe2000d901d64 */
[----:B------:R-:W-:-:S13]  /*cbc0*/  ISETP.LT.OR P3, PT, R35, 0x21, !P0 ;  /* 0x000000212300780c */ /* 0x000fda0004761670 */
[----:B------:R0:W-:Y:S02]  /*cbd0*/  LDGSTS.E.BYPASS.LTC128B.128 [R21+0xa400], desc[UR36][R4.64+0x180], !P3 ;  /* 0x0a40018004157fae */ /* 0x0001e4000d901d64 */
[----:B0-----:R-:W-:-:S13]  /*cbe0*/  IADD3 R4, P3, R14, R24, RZ ;  /* 0x000000180e047210 */ /* 0x001fda0007f7e0ff */
[----:B------:R-:W-:Y:S05]  /*cbf0*/  WARPSYNC.COLLECTIVE R15, `(.L_x_9161) ;  /* 0x000000000f087348 */ /* 0x000fea0003c00000 */
[----:B------:R0:W1:Y:S02]  /*cc00*/  SHFL.IDX P6, R14, R13, R12, R11 ;  /* 0x0000000c0d0e7389 */ /* 0x00006400000c000b */
[----:B01----:R-:W-:Y:S01]  /*cc10*/  ENDCOLLECTIVE ;  /* 0x000000000000791b */ /* 0x003fe20003800000 */
.L_x_9161:
        /* <DEDUP_REMOVED lines=12> */
.L_x_9162:
[----:B------:R-:W-:Y:S01]  /*cce0*/  @!PT LDS RZ, [RZ] ;  /* 0x00000000fffff984 */ /* 0x000fe20000000800 */
[----:B------:R-:W-:Y:S01]  /*ccf0*/  @!PT LDS RZ, [RZ] ;  /* 0x00000000fffff984 */ /* 0x000fe20000000800 */
[----:B------:R-:W-:Y:S01]  /*cd00*/  @!PT LDS RZ, [RZ] ;  /* 0x00000000fffff984 */ /* 0x000fe20000000800 */
[----:B------:R-:W-:Y:S01]  /*cd10*/  LDGSTS.E.BYPASS.LTC128B.128 [R21+0x4c00], desc[UR36][R4.64+0x80], !P3 ;  /* 0x04c0008004157fae */ /* 0x000fe2000d901d64 */
[----:B------:R-:W-:Y:S01]  /*cd20*/  ISETP.LT.OR P3, PT, R35, 0x31, !P1 ;  /* 0x000000312300780c */ /* 0x000fe20004f61670 */
[----:B------:R-:W-:Y:S02]  /*cd30*/  IMAD.MOV.U32 R13, RZ, RZ, R3 ;  /* 0x000000ffff0d7224 */ /* 0x000fe400078e0003 */
        /* <DEDUP_REMOVED lines=8> */
.L_x_9163:
[----:B------:R-:W-:Y:S01]  /*cdc0*/  IADD3.X R5, RZ, R0, RZ, P3, !PT ;  /* 0x00000000ff057210 */ /* 0x000fe20001ffe4ff */
[----:B------:R-:W-:Y:S01]  /*cdd0*/  VIADD R0, R21, 0x400 ;  /* 0x0000040015007836 */ /* 0x000fe20000000000 */
        /* <DEDUP_REMOVED lines=11> */
.L_x_9164:
        /* <DEDUP_REMOVED lines=8> */
[----:B------:R-:W-:Y:S05]  /*cf10*/  BRA `(.L_x_9165) ;  /* 0xffffffcc00f47947 */ /* 0x000fea000383ffff */
.L_x_9093:
[----:B-1----:R1:W2:Y:S02]  /*cf20*/  SYNCS.PHASECHK.TRANS64.TRYWAIT P0, [R32+URZ+0x22840], R31 ;  /* 0x0228401f200075a7 */ /* 0x0022a4000800017f */
[----:B--2---:R-:W-:Y:S05]  /*cf30*/  @!P0 NANOSLEEP.SYNCS 0x989680 ;  /* 0x009896800000895d */ /* 0x004fea0003900000 */
[----:B------:R-:W2:Y:S02]  /*cf40*/  @!P0 SYNCS.PHASECHK.TRANS64 P0, [R32+URZ+0x22840], R31 ;  /* 0x0228401f200085a7 */ /* 0x000ea4000800007f */
[----:B--2---:R-:W-:Y:S05]  /*cf50*/  @!P0 BRA `(.L_x_9093) ;  /* 0xfffffffc00f08947 */ /* 0x004fea000383ffff */
[----:B------:R-:W-:Y:S05]  /*cf60*/  BRA `(.L_x_9166) ;  /* 0xffffffd000f47947 */ /* 0x000fea000383ffff */
.L_x_9094:
        /* <DEDUP_REMOVED lines=8> */
.L_x_9168:
[----:B------:R-:W-:Y:S05]  /*cff0*/  BSYNC B1 ;  /* 0x0000000000017941 */ /* 0x000fea0003800000 */
.L_x_9167:
[----:B------:R-:W-:Y:S01]  /*d000*/  MOV R13, R10 ;  /* 0x0000000a000d7202 */ /* 0x000fe20000000f00 */
[----:B------:R-:W-:Y:S01]  /*d010*/  IMAD.MOV.U32 R12, RZ, RZ, RZ ;  /* 0x000000ffff0c7224 */ /* 0x000fe200078e00ff */
[----:B------:R-:W-:Y:S01]  /*d020*/  LEA R17, R17, UR43, 0x1 ;  /* 0x0000002b11117c11 */ /* 0x000fe2000f8e08ff */
[----:B------:R-:W-:Y:S02]  /*d030*/  IMAD.MOV.U32 R11, RZ, RZ, 0x181f ;  /* 0x0000181fff0b7424 */ /* 0x000fe400078e00ff */
[----:B------:R-:W-:Y:S02]  /*d040*/  IMAD.MOV.U32 R15, RZ, RZ, -0x1 ;  /* 0xffffffffff0f7424 */ /* 0x000fe400078e00ff */
[----:B------:R-:W-:-:S07]  /*d050*/  IMAD.MOV.U32 R5, RZ, RZ, R14 ;  /* 0x000000ffff057224 */ /* 0x000fce00078e000e */
[----:B------:R-:W-:Y:S05]  /*d060*/  WARPSYNC.COLLECTIVE R15, `(.L_x_9169) ;  /* 0x000000000f087348 */ /* 0x000fea0003c00000 */
[----:B------:R0:W1:Y:S02]  /*d070*/  SHFL.IDX P6, R14, R13, R12, R11 ;  /* 0x0000000c0d0e7389 */ /* 0x00006400000c000b */
[----:B01----:R-:W-:Y:S01]  /*d080*/  ENDCOLLECTIVE ;  /* 0x000000000000791b */ /* 0x003fe20003800000 */
.L_x_9169:
[----:B------:R-:W-:Y:S02]  /*d090*/  IMAD.MOV.U32 R13, RZ, RZ, R3 ;  /* 0x000000ffff0d7224 */ /* 0x000fe400078e0003 */
[----:B------:R-:W-:Y:S01]  /*d0a0*/  IMAD.MOV.U32 R12, RZ, RZ, 0x1 ;  /* 0x00000001ff0c7424 */ /* 0x000fe200078e00ff */
[----:B------:R-:W-:-:S13]  /*d0b0*/  IADD3 R4, P0, R14, R24, RZ ;  /* 0x000000180e047210 */ /* 0x000fda0007f1e0ff */
[----:B------:R-:W-:Y:S05]  /*d0c0*/  WARPSYNC.COLLECTIVE R15, `(.L_x_9170) ;  /* 0x000000000f087348 */ /* 0x000fea0003c00000 */
[----:B------:R0:W1:Y:S02]  /*d0d0*/  SHFL.IDX P6, R14, R13, R12, R11 ;  /* 0x0000000c0d0e7389 */ /* 0x00006400000c000b */
[----:B01----:R-:W-:Y:S01]  /*d0e0*/  ENDCOLLECTIVE ;  /* 0x000000000000791b */ /* 0x003fe20003800000 */
.L_x_9170:
        /* <DEDUP_REMOVED lines=10> */
.L_x_9171:
[----:B------:R-:W-:Y:S02]  /*d190*/  IMAD.MOV.U32 R13, RZ, RZ, R3 ;  /* 0x000000ffff0d7224 */ /* 0x000fe400078e0003 */
[----:B------:R-:W-:Y:S01]  /*d1a0*/  IMAD.MOV.U32 R12, RZ, RZ, 0x2 ;  /* 0x00000002ff0c7424 */ /* 0x000fe200078e00ff */
[----:B------:R-:W-:-:S13]  /*d1b0*/  IADD3 R6, P0, R14, R24, RZ ;  /* 0x000000180e067210 */ /* 0x000fda0007f1e0ff */
[----:B------:R-:W-:Y:S05]  /*d1c0*/  WARPSYNC.COLLECTIVE R15, `(.L_x_9172) ;  /* 0x000000000f087348 */ /* 0x000fea0003c00000 */
[----:B------:R0:W1:Y:S02]  /*d1d0*/  SHFL.IDX P6, R14, R13, R12, R11 ;  /* 0x0000000c0d0e7389 */ /* 0x00006400000c000b */
[----:B01----:R-:W-:Y:S01]  /*d1e0*/  ENDCOLLECTIVE ;  /* 0x000000000000791b */ /* 0x003fe20003800000 */
.L_x_9172:
[----:B------:R-:W-:-:S05]  /*d1f0*/  IMAD.X R7, RZ, RZ, R7, P0 ;  /* 0x000000ffff077224 */ /* 0x000fca00000e0607 */
        /* <DEDUP_REMOVED lines=9> */
.L_x_9173:
[----:B------:R-:W-:Y:S01]  /*d290*/  IMAD.MOV.U32 R13, RZ, RZ, R3 ;  /* 0x000000ffff0d7224 */ /* 0x000fe200078e0003 */
[----:B------:R-:W-:Y:S02]  /*d2a0*/  MOV R12, 0x3 ;  /* 0x00000003000c7802 */ /* 0x000fe40000000f00 */
[----:B------:R-:W-:-:S13]  /*d2b0*/  IADD3 R6, P0, R14, R24, RZ ;  /* 0x000000180e067210 */ /* 0x000fda0007f1e0ff */
[----:B------:R-:W-:Y:S05]  /*d2c0*/  WARPSYNC.COLLECTIVE R15, `(.L_x_9174) ;  /* 0x000000000f087348 */ /* 0x000fea0003c00000 */
[----:B------:R0:W1:Y:S02]  /*d2d0*/  SHFL.IDX P6, R14, R13, R12, R11 ;  /* 0x0000000c0d0e7389 */ /* 0x00006400000c000b */
[----:B01----:R-:W-:Y:S01]  /*d2e0*/  ENDCOLLECTIVE ;  /* 0x000000000000791b */ /* 0x003fe20003800000 */
.L_x_9174:
        /* <DEDUP_REMOVED lines=10> */
.L_x_9175:
[----:B------:R-:W-:Y:S01]  /*d390*/  MOV R13, R3 ;  /* 0x00000003000d7202 */ /* 0x000fe20000000f00 */
[----:B------:R-:W-:Y:S01]  /*d3a0*/  IMAD.MOV.U32 R12, RZ, RZ, 0x4 ;  /* 0x00000004ff0c7424 */ /* 0x000fe200078e00ff */
[----:B------:R-:W-:-:S13]  /*d3b0*/  IADD3 R4, P0, R14, R24, RZ ;  /* 0x000000180e047210 */ /* 0x000fda0007f1e0ff */
[----:B------:R-:W-:Y:S05]  /*d3c0*/  WARPSYNC.COLLECTIVE R15, `(.L_x_9176) ;  /* 0x000000000f087348 */ /* 0x000fea0003c00000 */
[----:B------:R0:W1:Y:S02]  /*d3d0*/  SHFL.IDX P6, R14, R13, R12, R11 ;  /* 0x0000000c0d0e7389 */ /* 0x00006400000c000b */
[----:B01----:R-:W-:Y:S01]  /*d3e0*/  ENDCOLLECTIVE ;  /* 0x000000000000791b */ /* 0x003fe20003800000 */
.L_x_9176:
        /* <DEDUP_REMOVED lines=10> */
.L_x_9177:
[----:B------:R-:W-:Y:S02]  /*d490*/  IMAD.MOV.U32 R13, RZ, RZ, R3 ;  /* 0x000000ffff0d7224 */ /* 0x000fe400078e0003 */
[----:B------:R-:W-:Y:S01]  /*d4a0*/  IMAD.MOV.U32 R12, RZ, RZ, 0x5 ;  /* 0x00000005ff0c7424 */ /* 0x000fe200078e00ff */
[----:B------:R-:W-:-:S13]  /*d4b0*/  IADD3 R4, P0, R14, R24, RZ ;  /* 0x000000180e047210 */ /* 0x000fda0007f1e0ff */
[----:B------:R-:W-:Y:S05]  /*d4c0*/  WARPSYNC.COLLECTIVE R15, `(.L_x_9178) ;  /* 0x000000000f087348 */ /* 0x000fea0003c00000 */
[----:B------:R0:W1:Y:S02]  /*d4d0*/  SHFL.IDX P6, R14, R13, R12, R11 ;  /* 0x0000000c0d0e7389 */ /* 0x00006400000c000b */
[----:B01----:R-:W-:Y:S01]  /*d4e0*/  ENDCOLLECTIVE ;  /* 0x000000000000791b */ /* 0x003fe20003800000 */
.L_x_9178:
        /* <DEDUP_REMOVED lines=10> */
.L_x_9179:
[----:B------:R-:W-:Y:S01]  /*d590*/  IMAD.MOV.U32 R37, RZ, RZ, R14 ;  /* 0x000000ffff257224 */ /* 0x000fe200078e000e */
[----:B------:R-:W-:Y:S06]  /*d5a0*/  BRA `(.L_x_9180) ;  /* 0xffffffd0004c7947 */ /* 0x000fec000383ffff */
.L_x_9099:
[----:B---3--:R3:W4:Y:S02]  /*d5b0*/  SYNCS.PHASECHK.TRANS64.TRYWAIT P0, [R32+URZ+0x22860], R31 ;  /* 0x0228601f200075a7 */ /* 0x008724000800017f */
[----:B----4-:R-:W-:Y:S05]  /*d5c0*/  @!P0 NANOSLEEP.SYNCS 0x989680 ;  /* 0x009896800000895d */ /* 0x010fea0003900000 */
[----:B------:R-:W4:Y:S02]  /*d5d0*/  @!P0 SYNCS.PHASECHK.TRANS64 P0, [R32+URZ+0x22860], R31 ;  /* 0x0228601f200085a7 */ /* 0x000f24000800007f */
[----:B----4-:R-:W-:Y:S05]  /*d5e0*/  @!P0 BRA `(.L_x_9099) ;  /* 0xfffffffc00f08947 */ /* 0x010fea000383ffff */
[----:B------:R-:W-:Y:S05]  /*d5f0*/  BRA `(.L_x_9181) ;  /* 0xffffffd000987947 */ /* 0x000fea000383ffff */
.L_x_9100:
[----:B------:R-:W-:Y:S01]  /*d600*/  BSSY B1, `(.L_x_9182) ;  /* 0x0000008000017945 */ /* 0x000fe20003800000 */
[----:B------:R-:W-:Y:S01]  /*d610*/  IMAD.MOV.U32 R13, RZ, RZ, R18 ;  /* 0x000000ffff0d7224 */ /* 0x000fe200078e0012 */
[----:B------:R-:W-:Y:S01]  /*d620*/  MOV R11, 0x181f ;  /* 0x0000181f000b7802 */ /* 0x000fe20000000f00 */
[----:B------:R-:W-:Y:S02]  /*d630*/  IMAD.MOV.U32 R12, RZ, RZ, RZ ;  /* 0x000000ffff0c7224 */ /* 0x000fe400078e00ff */
[----:B------:R-:W-:-:S07]  /*d640*/  IMAD.MOV.U32 R15, RZ, RZ, -0x1 ;  /* 0xffffffffff0f7424 */ /* 0x000fce00078e00ff */
[----:B-123--:R-:W-:Y:S05]  /*d650*/  WARPSYNC.COLLECTIVE R15, `(.L_x_9183) ;  /* 0x000000000f087348 */ /* 0x00efea0003c00000 */
[----:B------:R0:W4:Y:S02]  /*d660*/  SHFL.IDX P6, R14, R13, R12, R11 ;  /* 0x0000000c0d0e7389 */ /* 0x00012400000c000b */
[----:B01234-:R-:W-:Y:S01]  /*d670*/  ENDCOLLECTIVE ;  /* 0x000000000000791b */ /* 0x01ffe20003800000 */
.L_x_9183:
[----:B------:R-:W-:Y:S05]  /*d680*/  BSYNC B1 ;  /* 0x0000000000017941 */ /* 0x000fea0003800000 */
.L_x_9182:
[----:B------:R-:W-:Y:S01]  /*d690*/  IMAD.MOV.U32 R13, RZ, RZ, R3 ;  /* 0x000000ffff0d7224 */ /* 0x000fe200078e0003 */
[----:B------:R-:W-:Y:S01]  /*d6a0*/  MOV R12, RZ ;  /* 0x000000ff000c7202 */ /* 0x000fe20000000f00 */
[----:B------:R-:W-:Y:S02]  /*d6b0*/  IMAD.MOV.U32 R11, RZ, RZ, 0x181f ;  /* 0x0000181fff0b7424 */ /* 0x000fe400078e00ff */
[----:B------:R-:W-:Y:S02]  /*d6c0*/  IMAD.MOV.U32 R15, RZ, RZ, -0x1 ;  /* 0xffffffffff0f7424 */ /* 0x000fe400078e00ff */
[----:B------:R-:W-:Y:S02]  /*d6d0*/  IMAD.MOV.U32 R5, RZ, RZ, R14 ;  /* 0x000000ffff057224 */ /* 0x000fe400078e000e */
[----:B------:R-:W-:-:S07]  /*d6e0*/  IMAD R17, R21, 0xc000, R0 ;  /* 0x0000c00015117824 */ /* 0x000fce00078e0200 */
[----:B------:R-:W-:Y:S05]  /*d6f0*/  WARPSYNC.COLLECTIVE R15, `(.L_x_9184) ;  /* 0x000000000f087348 */ /* 0x000fea0003c00000 */
[----:B------:R0:W1:Y:S02]  /*d700*/  SHFL.IDX P6, R14, R13, R12, R11 ;  /* 0x0000000c0d0e7389 */ /* 0x00006400000c000b */
[----:B01----:R-:W-:Y:S01]  /*d710*/  ENDCOLLECTIVE ;  /* 0x000000000000791b */ /* 0x003fe20003800000 */
.L_x_9184:
[----:B------:R-:W-:Y:S01]  /*d720*/  IMAD.MOV.U32 R8, RZ, RZ, RZ ;  /* 0x000000ffff087224 */ /* 0x000fe200078e00ff */
[----:B------:R-:W-:Y:S01]  /*d730*/  MOV R13, R18 ;  /* 0x00000012000d7202 */ /* 0x000fe20000000f00 */
[----:B------:R-:W-:Y:S01]  /*d740*/  IMAD.MOV.U32 R12, RZ, RZ, 0x1 ;  /* 0x00000001ff0c7424 */ /* 0x000fe200078e00ff */
[----:B------:R-:W-:-:S13]  /*d750*/  IADD3 R4, P0, R14, R24, RZ ;  /* 0x000000180e047210 */ /* 0x000fda0007f1e0ff */
[----:B------:R-:W-:Y:S05]  /*d760*/  WARPSYNC.COLLECTIVE R15, `(.L_x_9185) ;  /* 0x000000000f087348 */ /* 0x000fea0003c00000 */
[----:B------:R0:W1:Y:S02]  /*d770*/  SHFL.IDX P6, R14, R13, R12, R11 ;  /* 0x0000000c0d0e7389 */ /* 0x00006400000c000b */
[----:B01----:R-:W-:Y:S01]  /*d780*/  ENDCOLLECTIVE ;  /* 0x000000000000791b */ /* 0x003fe20003800000 */
.L_x_9185:
[----:B------:R-:W-:-:S05]  /*d790*/  IMAD.X R5, RZ, RZ, R5, P0 ;  /* 0x000000ffff057224 */ /* 0x000fca00000e0605 */
[----:B------:R-:W-:Y:S01]  /*d7a0*/  @!PT LDS RZ, [RZ] ;  /* 0x00000000fffff984 */ /* 0x000fe20000000800 */
[----:B------:R-:W-:Y:S01]  /*d7b0*/  @!PT LDS RZ, [RZ] ;  /* 0x00000000fffff984 */ /* 0x000fe20000000800 */
[----:B------:R-:W-:Y:S01]  /*d7c0*/  @!PT LDS RZ, [RZ] ;  /* 0x00000000fffff984 */ /* 0x000fe20000000800 */
[----:B------:R0:W-:Y:S04]  /*d7d0*/  LDGSTS.E.BYPASS.LTC128B.128 [R17], desc[UR36][R4.64], !P4 ;  /* 0x0000000004117fae */ /* 0x0001e8000e101d64 */
        /* <DEDUP_REMOVED lines=8> */
.L_x_9186:
[----:B------:R-:W-:Y:S02]  /*d860*/  IMAD.MOV.U32 R13, RZ, RZ, R18 ;  /* 0x000000ffff0d7224 */ /* 0x000fe400078e0012 */
[----:B------:R-:W-:Y:S01]  /*d870*/  IMAD.MOV.U32 R12, RZ, RZ, 0x2 ;  /* 0x00000002ff0c7424 */ /* 0x000fe200078e00ff */
[----:B------:R-:W-:-:S07]  /*d880*/  MOV R5, R14 ;  /* 0x0000000e00057202 */ /* 0x000fce0000000f00 */
[----:B------:R-:W-:Y:S05]  /*d890*/  WARPSYNC.COLLECTIVE R15, `(.L_x_9187) ;  /* 0x000000000f087348 */ /* 0x000fea0003c00000 */
[----:B------:R0:W1:Y:S02]  /*d8a0*/  SHFL.IDX P6, R14, R13, R12, R11 ;  /* 0x0000000c0d0e7389 */ /* 0x00006400000c000b */
[----:B01----:R-:W-:Y:S01]  /*d8b0*/  ENDCOLLECTIVE ;  /* 0x000000000000791b */ /* 0x003fe20003800000 */
.L_x_9187:
        /* <DEDUP_REMOVED lines=9> */
[----:B------:R-:W-:-:S03]  /*d950*/  MOV R6, R14 ;  /* 0x0000000e00067202 */ /* 0x000fc60000000f00 */
[----:B------:R0:W-:Y:S04]  /*d960*/  LDGSTS.E.BYPASS.LTC128B.128 [R17+0x9800], desc[UR36][R4.64+0x180], !P1 ;  /* 0x0980018004117fae */ /* 0x0001e8000c901d64 */
[----:B0-----:R-:W-:Y:S05]  /*d970*/  WARPSYNC.COLLECTIVE R15, `(.L_x_9188) ;  /* 0x000000000f087348 */ /* 0x001fea0003c00000 */
[----:B------:R1:W2:Y:S02]  /*d980*/  SHFL.IDX P6, R14, R13, R12, R11 ;  /* 0x0000000c0d0e7389 */ /* 0x0002a400000c000b */
[----:B012---:R-:W-:Y:S01]  /*d990*/  ENDCOLLECTIVE ;  /* 0x000000000000791b */ /* 0x007fe20003800000 */
.L_x_9188:
[----:B------:R-:W-:Y:S01]  /*d9a0*/  MOV R13, R18 ;  /* 0x00000012000d7202 */ /* 0x000fe20000000f00 */
[----:B------:R-:W-:Y:S02]  /*d9b0*/  IMAD.MOV.U32 R12, RZ, RZ, 0x3 ;  /* 0x00000003ff0c7424 */ /* 0x000fe400078e00ff */
[----:B------:R-:W-:-:S07]  /*d9c0*/  IMAD.MOV.U32 R5, RZ, RZ, R14 ;  /* 0x000000ffff057224 */ /* 0x000fce00078e000e */
[----:B------:R-:W-:Y:S05]  /*d9d0*/  WARPSYNC.COLLECTIVE R15, `(.L_x_9189) ;  /* 0x000000000f087348 */ /* 0x000fea0003c00000 */
[----:B------:R0:W1:Y:S02]  /*d9e0*/  SHFL.IDX P6, R14, R13, R12, R11 ;  /* 0x0000000c0d0e7389 */ /* 0x00006400000c000b */
[----:B01----:R-:W-:Y:S01]  /*d9f0*/  ENDCOLLECTIVE ;  /* 0x000000000000791b */ /* 0x003fe20003800000 */
.L_x_9189:
        /* <DEDUP_REMOVED lines=9> */
[----:B------:R-:W-:-:S03]  /*da90*/  IMAD.MOV.U32 R7, RZ, RZ, R14 ;  /* 0x000000ffff077224 */ /* 0x000fc600078e000e */
[----:B------:R0:W-:Y:S04]  /*daa0*/  LDGSTS.E.BYPASS.LTC128B.128 [R17+0xa000], desc[UR36][R4.64+0x180], !P1 ;  /* 0x0a00018004117fae */ /* 0x0001e8000c901d64 */
[----:B0-----:R-:W-:Y:S05]  /*dab0*/  WARPSYNC.COLLECTIVE R15, `(.L_x_9190) ;  /* 0x000000000f087348 */ /* 0x001fea0003c00000 */
[----:B------:R1:W2:Y:S02]  /*dac0*/  SHFL.IDX P6, R14, R13, R12, R11 ;  /* 0x0000000c0d0e7389 */ /* 0x0002a400000c000b */
[----:B012---:R-:W-:Y:S01]  /*dad0*/  ENDCOLLECTIVE ;  /* 0x000000000000791b */ /* 0x007fe20003800000 */
.L_x_9190:
[----:B------:R-:W-:Y:S02]  /*dae0*/  IMAD.MOV.U32 R13, RZ, RZ, R18 ;  /* 0x000000ffff0d7224 */ /* 0x000fe400078e0012 */
[----:B------:R-:W-:Y:S01]  /*daf0*/  IMAD.MOV.U32 R12, RZ, RZ, 0x4 ;  /* 0x00000004ff0c7424 */ /* 0x000fe200078e00ff */
[----:B------:R-:W-:-:S07]  /*db00*/  MOV R5, R14 ;  /* 0x0000000e00057202 */ /* 0x000fce0000000f00 */
[----:B------:R-:W-:Y:S05]  /*db10*/  WARPSYNC.COLLECTIVE R15, `(.L_x_9191) ;  /* 0x000000000f087348 */ /* 0x000fea0003c00000 */
[----:B------:R0:W1:Y:S02]  /*db20*/  SHFL.IDX P6, R14, R13, R12, R11 ;  /* 0x0000000c0d0e7389 */ /* 0x00006400000c000b */
[----:B01----:R-:W-:Y:S01]  /*db30*/  ENDCOLLECTIVE ;  /* 0x000000000000791b */ /* 0x003fe20003800000 */
.L_x_9191:
        /* <DEDUP_REMOVED lines=14> */
.L_x_9192:
[----:B------:R-:W-:Y:S01]  /*dc20*/  MOV R13, R18 ;  /* 0x00000012000d7202 */ /* 0x000fe20000000f00 */
[----:B------:R-:W-:Y:S02]  /*dc30*/  IMAD.MOV.U32 R12, RZ, RZ, 0x5 ;  /* 0x00000005ff0c7424 */ /* 0x000fe400078e00ff */
[----:B------:R-:W-:-:S07]  /*dc40*/  IMAD.MOV.U32 R5, RZ, RZ, R14 ;  /* 0x000000ffff057224 */ /* 0x000fce00078e000e */
[----:B------:R-:W-:Y:S05]  /*dc50*/  WARPSYNC.COLLECTIVE R15, `(.L_x_9193) ;  /* 0x000000000f087348 */ /* 0x000fea0003c00000 */
[----:B------:R0:W1:Y:S02]  /*dc60*/  SHFL.IDX P6, R14, R13, R12, R11 ;  /* 0x0000000c0d0e7389 */ /* 0x00006400000c000b */
[----:B01----:R-:W-:Y:S01]  /*dc70*/  ENDCOLLECTIVE ;  /* 0x000000000000791b */ /* 0x003fe20003800000 */
.L_x_9193:
        /* <DEDUP_REMOVED lines=14> */
.L_x_9194:
[----:B------:R-:W-:Y:S01]  /*dd60*/  MOV R3, R14 ;  /* 0x0000000e00037202 */ /* 0x000fe20000000f00 */
[----:B------:R-:W-:Y:S06]  /*dd70*/  BRA `(.L_x_9195) ;  /* 0xffffffcc00d47947 */ /* 0x000fec000383ffff */
.L_x_9105:
[----:B0-----:R0:W1:Y:S02]  /*dd80*/  SYNCS.PHASECHK.TRANS64.TRYWAIT P0, [R4+URZ+0x22820], R8 ;  /* 0x02282008040075a7 */ /* 0x001064000800017f */
[----:B-1----:R-:W-:Y:S05]  /*dd90*/  @!P0 NANOSLEEP.SYNCS 0x989680 ;  /* 0x009896800000895d */ /* 0x002fea0003900000 */
[----:B------:R-:W1:Y:S02]  /*dda0*/  @!P0 SYNCS.PHASECHK.TRANS64 P0, [R4+URZ+0x22820], R8 ;  /* 0x02282008040085a7 */ /* 0x000e64000800007f */
[----:B-1----:R-:W-:Y:S05]  /*ddb0*/  @!P0 BRA `(.L_x_9105) ;  /* 0xfffffffc00f08947 */ /* 0x002fea000383ffff */
[----:B------:R-:W-:Y:S05]  /*ddc0*/  BRA `(.L_x_9196) ;  /* 0xffffffd0005c7947 */ /* 0x000fea000383ffff */
.L_x_9106:
[----:B------:R-:W-:Y:S01]  /*ddd0*/  BSSY B0, `(.L_x_9197) ;  /* 0x0000008000007945 */ /* 0x000fe20003800000 */
[----:B------:R-:W-:Y:S01]  /*dde0*/  IMAD.MOV.U32 R13, RZ, RZ, R2 ;  /* 0x000000ffff0d7224 */ /* 0x000fe200078e0002 */
[----:B------:R-:W-:Y:S01]  /*ddf0*/  MOV R11, 0x1f ;  /* 0x0000001f000b7802 */ /* 0x000fe20000000f00 */
[----:B------:R-:W-:Y:S02]  /*de00*/  IMAD.MOV.U32 R12, RZ, RZ, RZ ;  /* 0x000000ffff0c7224 */ /* 0x000fe400078e00ff */
[----:B------:R-:W-:-:S07]  /*de10*/  IMAD.MOV.U32 R15, RZ, RZ, -0x1 ;  /* 0xffffffffff0f7424 */ /* 0x000fce00078e00ff */
[----:B0-23-5:R-:W-:Y:S05]  /*de20*/  WARPSYNC.COLLECTIVE R15, `(.L_x_9198) ;  /* 0x000000000f087348 */ /* 0x02dfea0003c00000 */
[----:B------:R1:W4:Y:S02]  /*de30*/  SHFL.IDX P6, R14, R13, R12, R11 ;  /* 0x0000000c0d0e7389 */ /* 0x00032400000c000b */
[----:B012345:R-:W-:Y:S01]  /*de40*/  ENDCOLLECTIVE ;  /* 0x000000000000791b */ /* 0x03ffe20003800000 */
.L_x_9198:
[----:B------:R-:W-:Y:S05]  /*de50*/  BSYNC B0 ;  /* 0x0000000000007941 */ /* 0x000fea0003800000 */
.L_x_9197:
[----:B------:R-:W-:Y:S05]  /*de60*/  BRA `(.L_x_9199) ;  /* 0xffffffd000447947 */ /* 0x000fea000383ffff */
.L_x_9107:
[----:B------:R-:W-:Y:S01]  /*de70*/  BSSY B0, `(.L_x_9200) ;  /* 0x0000006000007945 */ /* 0x000fe20003800000 */
[----:B------:R-:W-:-:S07]  /*de80*/  IMAD.MOV.U32 R15, RZ, RZ, -0x1 ;  /* 0xffffffffff0f7424 */ /* 0x000fce00078e00ff */
[----:B0123-5:R-:W-:Y:S05]  /*de90*/  WARPSYNC.COLLECTIVE R15, `(.L_x_9201) ;  /* 0x000000000f0c7348 */ /* 0x02ffea0003c00000 */
[----:B------:R-:W-:Y:S02]  /*dea0*/  ELECT P6, UR62, PT ;  /* 0x00000000003e782f */ /* 0x000fe400038c0000 */
[----:B------:R-:W-:Y:S01]  /*deb0*/  MOV R14, UR62 ;  /* 0x0000003e000e7c02 */ /* 0x000fe20008000f00 */
[----:B0123-5:R-:W-:Y:S10]  /*dec0*/  ENDCOLLECTIVE ;  /* 0x000000000000791b */ /* 0x02fff40003800000 */
.L_x_9201:
[----:B------:R-:W-:Y:S05]  /*ded0*/  BSYNC B0 ;  /* 0x0000000000007941 */ /* 0x000fea0003800000 */
.L_x_9200:
[----:B------:R-:W-:Y:S05]  /*dee0*/  BRA `(.L_x_9202) ;  /* 0xffffffd000387947 */ /* 0x000fea000383ffff */
.L_x_9109:
[----:B----4-:R4:W0:Y:S02]  /*def0*/  SYNCS.PHASECHK.TRANS64.TRYWAIT P1, [R5+URZ+0x22840], R0 ;  /* 0x02284000050075a7 */ /* 0x010824000802017f */
[----:B0-----:R-:W-:Y:S05]  /*df00*/  @!P1 NANOSLEEP.SYNCS 0x989680 ;  /* 0x009896800000995d */ /* 0x001fea0003900000 */
[----:B------:R-:W0:Y:S02]  /*df10*/  @!P1 SYNCS.PHASECHK.TRANS64 P1, [R5+URZ+0x22840], R0 ;  /* 0x02284000050095a7 */ /* 0x000e24000802007f */
[----:B0-----:R-:W-:Y:S05]  /*df20*/  @!P1 BRA `(.L_x_9109) ;  /* 0xfffffffc00f09947 */ /* 0x001fea000383ffff */
[----:B------:R-:W-:Y:S05]  /*df30*/  BRA `(.L_x_9203) ;  /* 0xffffffd000587947 */ /* 0x000fea000383ffff */
.L_x_9111:
[----:B-1----:R1:W0:Y:S02]  /*df40*/  SYNCS.PHASECHK.TRANS64.TRYWAIT P1, [R21+URZ+0x22840], R2 ;  /* 0x02284002150075a7 */ /* 0x002224000802017f */
[----:B0-----:R-:W-:Y:S05]  /*df50*/  @!P1 NANOSLEEP.SYNCS 0x989680 ;  /* 0x009896800000995d */ /* 0x001fea0003900000 */
[----:B------:R-:W0:Y:S02]  /*df60*/  @!P1 SYNCS.PHASECHK.TRANS64 P1, [R21+URZ+0x22840], R2 ;  /* 0x02284002150095a7 */ /* 0x000e24000802007f */
[----:B0-----:R-:W-:Y:S05]  /*df70*/  @!P1 BRA `(.L_x_9111) ;  /* 0xfffffffc00f09947 */ /* 0x001fea000383ffff */
[----:B------:R-:W-:Y:S05]  /*df80*/  BRA `(.L_x_9204) ;  /* 0xffffffd000647947 */ /* 0x000fea000383ffff */
.L_x_9113:
[----:B------:R0:W0:Y:S02]  /*df90*/  SYNCS.PHASECHK.TRANS64.TRYWAIT P1, [R5+URZ+0x22860], R0 ;  /* 0x02286000050075a7 */ /* 0x000024000802017f */
[----:B0-----:R-:W-:Y:S05]  /*dfa0*/  @!P1 NANOSLEEP.SYNCS 0x989680 ;  /* 0x009896800000995d */ /* 0x001fea0003900000 */
[----:B------:R-:W0:Y:S02]  /*dfb0*/  @!P1 SYNCS.PHASECHK.TRANS64 P1, [R5+URZ+0x22860], R0 ;  /* 0x02286000050095a7 */ /* 0x000e24000802007f */
[----:B0-----:R-:W-:Y:S05]  /*dfc0*/  @!P1 BRA `(.L_x_9113) ;  /* 0xfffffffc00f09947 */ /* 0x001fea000383ffff */
[----:B------:R-:W-:Y:S05]  /*dfd0*/  BRA `(.L_x_9205) ;  /* 0xffffffd000607947 */ /* 0x000fea000383ffff */
.L_x_9206:
        /* <DEDUP_REMOVED lines=10> */
.L_x_15661:


//--------------------- .text._ZN7cutlass13device_kernelIN5flash11enable_sm90INS1_16FlashAttnFwdSm90INS1_25CollectiveMainloopFwdSm90ILi2EN4cute5tupleIJNS5_1CILi1EEES8_S8_EEENS6_IJNS7_ILi128EEENS7_ILi96EEENS7_ILi64EEEEEELi256ENS_10bfloat16_tEfNS_4arch4Sm90ELb0ELb0ELb0ELb0ELb1ELb0ELb1ELb1ELb0ELb1ELb1ELb0EEENS1_21CollectiveEpilogueFwdINS6_IJSA_NS7_ILi256EEESB_EEES9_SE_SG_Li256ELb0ELb1ELb1ELb0EEENS1_19SingleTileSchedulerILb0ELb1ELb1ELi128EEEEEEEEEvNT_6ParamsE --------------------------
	.section	.text._ZN7cutlass13device_kernelIN5flash11enable_sm90INS1_16FlashAttnFwdSm90INS1_25CollectiveMainloopFwdSm90ILi2EN4cute5tupleIJNS5_1CILi1EEES8_S8_EEENS6_IJNS7_ILi128EEENS7_ILi96EEENS7_ILi64EEEEEELi256ENS_10bfloat16_tEfNS_4arch4Sm90ELb0ELb0ELb0ELb0ELb1ELb0ELb1ELb1ELb0ELb1ELb1ELb0EEENS1_21CollectiveEpilogueFwdINS6_IJSA_NS7_ILi256EEESB_EEES9_SE_SG_Li256ELb0ELb1ELb1ELb0EEENS1_19SingleTileSchedulerILb0ELb1ELb1ELi128EEEEEEEEEvNT_6ParamsE,"ax",@progbits
	.align	128
.text._ZN7cutlass13device_kernelIN5flash11enable_sm90INS1_16FlashAttnFwdSm90INS1_25CollectiveMainloopFwdSm90ILi2EN4cute5tupleIJNS5_1CILi1EEES8_S8_EEENS6_IJNS7_ILi128EEENS7_ILi96EEENS7_ILi64EEEEEELi256ENS_10bfloat16_tEfNS_4arch4Sm90ELb0ELb0ELb0ELb0ELb1ELb0ELb1ELb1ELb0ELb1ELb1ELb0EEENS1_21CollectiveEpilogueFwdINS6_IJSA_NS7_ILi256EEESB_EEES9_SE_SG_Li256ELb0ELb1ELb1ELb0EEENS1_19SingleTileSchedulerILb0ELb1ELb1ELi128EEEEEEEEEvNT_6ParamsE:
        .type           _ZN7cutlass13device_kernelIN5flash11enable_sm90INS1_16FlashAttnFwdSm90INS1_25CollectiveMainloopFwdSm90ILi2EN4cute5tupleIJNS5_1CILi1EEES8_S8_EEENS6_IJNS7_ILi128EEENS7_ILi96EEENS7_ILi64EEEEEELi256ENS_10bfloat16_tEfNS_4arch4Sm90ELb0ELb0ELb0ELb0ELb1ELb0ELb1ELb1ELb0ELb1ELb1ELb0EEENS1_21CollectiveEpilogueFwdINS6_IJSA_NS7_ILi256EEESB_EEES9_SE_SG_Li256ELb0ELb1ELb1ELb0EEENS1_19SingleTileSchedulerILb0ELb1ELb1ELi128EEEEEEEEEvNT_6ParamsE,@function
        .size           _ZN7cutlass13device_kernelIN5flash11enable_sm90INS1_16FlashAttnFwdSm90INS1_25CollectiveMainloopFwdSm90ILi2EN4cute5tupleIJNS5_1CILi1EEES8_S8_EEENS6_IJNS7_ILi128EEENS7_ILi96EEENS7_ILi64EEEEEELi256ENS_10bfloat16_tEfNS_4arch4Sm90ELb0ELb0ELb0ELb0ELb1ELb0ELb1ELb1ELb0ELb1ELb1ELb0EEENS1_21CollectiveEpilogueFwdINS6_IJSA_NS7_ILi256EEESB_EEES9_SE_SG_Li256ELb0ELb1ELb1ELb0EEENS1_19SingleTileSchedulerILb0ELb1ELb1ELi128EEEEEEEEEvNT_6ParamsE,(.L_x_15662 - _ZN7cutlass13device_kernelIN5flash11enable_sm90INS1_16FlashAttnFwdSm90INS1_25CollectiveMainloopFwdSm90ILi2EN4cute5tupleIJNS5_1CILi1EEES8_S8_EEENS6_IJNS7_ILi128EEENS7_ILi96EEENS7_ILi64EEEEEELi256ENS_10bfloat16_tEfNS_4arch4Sm90ELb0ELb0ELb0ELb0ELb1ELb0ELb1ELb1ELb0ELb1ELb1ELb0EEENS1_21CollectiveEpilogueFwdINS6_IJSA_NS7_ILi256EEESB_EEES9_SE_SG_Li256ELb0ELb1ELb1ELb0EEENS1_19SingleTileSchedulerILb0ELb1ELb1ELi128EEEEEEEEEvNT_6ParamsE)
        .other          _ZN7cutlass13device_kernelIN5flash11enable_sm90INS1_16FlashAttnFwdSm90INS1_25CollectiveMainloopFwdSm90ILi2EN4cute5tupleIJNS5_1CILi1EEES8_S8_EEENS6_IJNS7_ILi128EEENS7_ILi96EEENS7_ILi64EEEEEELi256ENS_10bfloat16_tEfNS_4arch4Sm90ELb0ELb0ELb0ELb0ELb1ELb0ELb1ELb1ELb0ELb1ELb1ELb0EEENS1_21CollectiveEpilogueFwdINS6_IJSA_NS7_ILi256EEESB_EEES9_SE_SG_Li256ELb0ELb1ELb1ELb0EEENS1_19SingleTileSchedulerILb0ELb1ELb1ELi128EEEEEEEEEvNT_6ParamsE,@"STO_CUDA_ENTRY STV_DEFAULT"
_ZN7cutlass13device_kernelIN5flash11enable_sm90INS1_16FlashAttnFwdSm90INS1_25CollectiveMainloopFwdSm90ILi2EN4cute5tupleIJNS5_1CILi1EEES8_S8_EEENS6_IJNS7_ILi128EEENS7_ILi96EEENS7_ILi64EEEEEELi256ENS_10bfloat16_tEfNS_4arch4Sm90ELb0ELb0ELb0ELb0ELb1ELb0ELb1ELb1ELb0ELb1ELb1ELb0EEENS1_21CollectiveEpilogueFwdINS6_IJSA_NS7_ILi256EEESB_EEES9_SE_SG_Li256ELb0ELb1ELb1ELb0EEENS1_19SingleTileSchedulerILb0ELb1ELb1ELi128EEEEEEEEEvNT_6ParamsE:
        /* <DEDUP_REMOVED lines=43> */
[----:B------:R0:W0:Y:S01]  /*02b0*/  SYNCS.EXCH.64 URZ, [UR8+0x32440], UR6 ;  /* 0x03244006083f75b2 */ /* 0x0000220008000100 */
[----:B------:R0:W0:Y:S01]  /*02c0*/  SYNCS.EXCH.64 URZ, [UR8+0x32438], UR4 ;  /* 0x03243804083f75b2 */ /* 0x0000220008000100 */
[----:B------:R0:W0:Y:S01]  /*02d0*/  SYNCS.EXCH.64 URZ, [UR8+0x32448], UR6 ;  /* 0x03244806083f75b2 */ /* 0x0000220008000100 */
[----:B------:R-:W-:Y:S01]  /*02e0*/  NOP ;  /* 0x0000000000007918 */ /* 0x000fe20000000000 */
.L_x_9207:
        /* <DEDUP_REMOVED lines=22> */
.L_x_9208:
        /* <DEDUP_REMOVED lines=18> */
.L_x_9209:
        /* <DEDUP_REMOVED lines=22> */
.L_x_9210:
        /* <DEDUP_REMOVED lines=23> */
.L_x_9211:
        /* <DEDUP_REMOVED lines=11> */
.L_x_9214:
[----:B------:R-:W-:-:S08]  /*08f0*/  NOP ;  /* 0x0000000000007918 */ /* 0x000fd00000000000 */
[----:B------:R-:W1:Y:S02]  /*0900*/  USETMAXREG.TRY_ALLOC.CTAPOOL UP0, 0xe8 ;  /* 0x000000e8000079c8 */ /* 0x000e640008000600 */
[----:B-1----:R-:W-:-:S13]  /*0910*/  PLOP3.LUT P0, PT, PT, PT, UP0, 0x80, 0x0 ;  /* 0x000000000000781c */ /* 0x002fda0003f0f008 */
[----:B------:R-:W-:Y:S05]  /*0920*/  @!P0 BRA `(.L_x_9214) ;  /* 0xfffffffc00f08947 */ /* 0x000fea000383ffff */
[----:B------:R-:W1:Y:S01]  /*0930*/  S2UR UR6, SR_CTAID.Y ;  /* 0x00000000000679c3 */ /* 0x000e620000002600 */
[----:B------:R-:W-:Y:S01]  /*0940*/  ULDC UR7, c[0x0][0xd50] ;  /* 0x0003540000077ab9 */ /* 0x000fe20000000800 */
[----:B------:R-:W-:Y:S01]  /*0950*/  SHF.R.U32.HI R17, RZ, 0x7, R28 ;  /* 0x00000007ff117819 */ /* 0x000fe2000001161c */
[----:B------:R-:W-:-:S05]  /*0960*/  UISETP.NE.AND UP0, UPT, UR7, 0x1, UPT ;  /* 0x000000010700788c */ /* 0x000fca000bf05270 */
[----:B------:R-:W-:Y:S08]  /*0970*/  BAR.ARV 0x8, 0x180 ;  /* 0x0206000000007b1d */ /* 0x000ff00000002000 */
[----:B------:R-:W2:Y:S01]  /*0980*/  S2UR UR8, SR_CTAID.Z ;  /* 0x00000000000879c3 */ /* 0x000ea20000002700 */
[----:B------:R-:W-:Y:S01]  /*0990*/  ISETP.NE.AND P0, PT, R17, 0x1, PT ;  /* 0x000000011100780c */ /* 0x000fe20003f05270 */
[----:B------:R-:W-:Y:S01]  /*09a0*/  @UP0 ULDC UR4, c[0x0][0xd54] ;  /* 0x0003550000040ab9 */ /* 0x000fe20000000800 */
[----:B------:R-:W-:Y:S01]  /*09b0*/  @UP0 ULDC UR9, c[0x0][0xd58] ;  /* 0x0003560000090ab9 */ /* 0x000fe20000000800 */
[----:B-1----:R-:W-:-:S10]  /*09c0*/  UIMAD.WIDE.U32 UR4, UR6, UR4, URZ ;  /* 0x00000004060472a5 */ /* 0x002fd4000f8e003f */
[----:B------:R-:W-:Y:S06]  /*09d0*/  @!P0 BAR.ARV 0x9, 0x100 ;  /* 0x0244000000008b1d */ /* 0x000fec0000002000 */
[----:B------:R-:W-:Y:S01]  /*09e0*/  UMOV UR10, UR6 ;  /* 0x00000006000a7c82 */ /* 0x000fe20008000000 */
[----:B------:R-:W-:Y:S01]  /*09f0*/  @UP0 USHF.R.U32.HI UR10, URZ, UR9, UR5 ;  /* 0x000000093f0a0299 */ /* 0x000fe20008011605 */
[----:B--2---:R-:W-:-:S03]  /*0a00*/  ISETP.LE.AND P0, PT, RZ, UR8, PT ;  /* 0x00000008ff007c0c */ /* 0x004fc6000bf03270 */
[----:B------:R-:W-:Y:S02]  /*0a10*/  UIADD3 UR4, -UR10, URZ, URZ ;  /* 0x0000003f0a047290 */ /* 0x000fe4000fffe13f */
[----:B------:R-:W-:Y:S02]  /*0a20*/  IMAD.U32 R0, RZ, RZ, UR10 ;  /* 0x0000000aff007e24 */ /* 0x000fe4000f8e00ff */
[----:B------:R-:W-:-:S03]  /*0a30*/  UIMAD UR7, UR7, UR4, UR6 ;  /* 0x00000004070772a4 */ /* 0x000fc6000f8e0206 */
[----:B------:R1:W-:Y:S03]  /*0a40*/  STL [R1+0x4], R0 ;  /* 0x0000040001007387 */ /* 0x0003e60000100800 */
[----:B------:R-:W-:Y:S06]  /*0a50*/  @!P0 BRA `(.L_x_9215) ;  /* 0x000000c8000c8947 */ /* 0x000fec0003800000 */
        /* <DEDUP_REMOVED lines=22> */
[-C--:B-1----:R-:W-:Y:S02]  /*0bc0*/  IABS R0, R3.reuse ;  /* 0x0000000300007213 */ /* 0x082fe40000000000 */
[----:B------:R-:W-:Y:S01]  /*0bd0*/  IMAD.U32 R4, RZ, RZ, UR8 ;  /* 0x00000008ff047e24 */ /* 0x000fe2000f8e00ff */
[----:B------:R-:W-:Y:S01]  /*0be0*/  IABS R5, R3 ;  /* 0x0000000300057213 */ /* 0x000fe20000000000 */
[----:B------:R-:W-:Y:S01]  /*0bf0*/  ULOP3.LUT UR8, UR8, UR7, URZ, 0x3c, !UPT ;  /* 0x0000000708087292 */ /* 0x000fe2000f8e3c3f */
[----:B------:R-:W-:Y:S02]  /*0c00*/  R2UR UR12, R0 ;  /* 0x00000000000c72ca */ /* 0x000fe400000e0000 */
[----:B------:R-:W-:-:S04]  /*0c10*/  IABS R4, R4 ;  /* 0x0000000400047213 */ /* 0x000fc80000000000 */
[----:B------:R-:W-:-:S04]  /*0c20*/  MOV R3, R4 ;  /* 0x0000000400037202 */ /* 0x000fc80000000f00 */
[----:B------:R-:W-:-:S03]  /*0c30*/  R2UR UR11, R3 ;  /* 0x00000000030b72ca */ /* 0x000fc600000e0000 */
        /* <DEDUP_REMOVED lines=22> */
.L_x_9216:
[----:B------:R-:W-:Y:S01]  /*0da0*/  UIMAD UR5, UR9, UR4, URZ ;  /* 0x00000004090572a4 */ /* 0x000fe2000f8e023f */
[----:B-1----:R-:W-:Y:S01]  /*0db0*/  IMAD.U32 R0, RZ, RZ, UR6 ;  /* 0x00000006ff007e24 */ /* 0x002fe2000f8e00ff */
[----:B------:R-:W-:Y:S01]  /*0dc0*/  PLOP3.LUT P0, PT, PT, PT, PT, 0x80, 0x0 ;  /* 0x000000000000781c */ /* 0x000fe20003f0f070 */
[----:B------:R-:W-:Y:S01]  /*0dd0*/  IMAD.U32 R3, RZ, RZ, UR4 ;  /* 0x00000004ff037e24 */ /* 0x000fe2000f8e00ff */
[----:B------:R-:W-:Y:S01]  /*0de0*/  MOV R4, RZ ;  /* 0x000000ff00047202 */ /* 0x000fe20000000f00 */
[----:B------:R-:W-:Y:S01]  /*0df0*/  VIADD R22, R28, 0xffffff80 ;  /* 0xffffff801c167836 */ /* 0x000fe20000000000 */
[----:B------:R-:W-:Y:S01]  /*0e00*/  CS2R R150, SRZ ;  /* 0x0000000000967805 */ /* 0x000fe2000001ff00 */
[----:B------:R-:W-:Y:S01]  /*0e10*/  IMAD.U32 R19, RZ, RZ, UR5 ;  /* 0x00000005ff137e24 */ /* 0x000fe2000f8e00ff */
        /* <DEDUP_REMOVED lines=70> */
[----:B------:R-:W1:Y:S01]  /*1280*/  S2UR UR6, SR_CgaCtaId ;  /* 0x00000000000679c3 */ /* 0x000e620000008800 */
[----:B------:R-:W-:Y:S02]  /*1290*/  UMOV UR5, 0x400 ;  /* 0x0000040000057882 */ /* 0x000fe40000000000 */
[----:B------:R-:W-:-:S04]  /*12a0*/  LEA.HI R23, R3, R22, RZ, 0x7 ;  /* 0x0000001603177211 */ /* 0x000fc800078f38ff */
[----:B------:R-:W-:-:S06]  /*12b0*/  SHF.R.S32.HI R0, RZ, 0x7, R23 ;  /* 0x00000007ff007819 */ /* 0x000fcc0000011417 */
[----:B------:R-:W2:Y:S01]  /*12c0*/  SHFL.IDX PT, R0, R0, RZ, 0x1f ;  /* 0x00001fff00007589 */ /* 0x000ea200000e0000 */
[----:B-1----:R-:W-:-:S04]  /*12d0*/  ULEA UR7, UR6, UR5, 0x18 ;  /* 0x0000000506077291 */ /* 0x002fc8000f8ec03f */
[----:B------:R-:W-:Y:S02]  /*12e0*/  UIADD3 UR6, UR7, 0x18400, URZ ;  /* 0x0001840007067890 */ /* 0x000fe4000fffe03f */
[----:B------:R-:W-:Y:S02]  /*12f0*/  IMAD.U32 R16, RZ, RZ, UR7 ;  /* 0x00000007ff107e24 */ /* 0x000fe4000f8e00ff */
[----:B------:R-:W-:Y:S01]  /*1300*/  ULOP3.LUT UP0, URZ, UR6, 0x1bf, URZ, 0xc0, !UPT ;  /* 0x000001bf063f7892 */ /* 0x000fe2000f80c03f */
[----:B--2---:R-:W-:-:S05]  /*1310*/  R2UR UR4, R0 ;  /* 0x00000000000472ca */ /* 0x004fca00000e0000 */
[----:B------:R-:W-:-:S08]  /*1320*/  PLOP3.LUT P0, PT, PT, PT, UP0, 0x80, 0x0 ;  /* 0x000000000000781c */ /* 0x000fd00003f0f008 */
[----:B------:R-:W-:-:S04]  /*1330*/  ULEA.HI UR5, UR4, UR4, URZ, 0x1 ;  /* 0x0000000404057291 */ /* 0x000fc8000f8f083f */
[----:B------:R-:W-:-:S04]  /*1340*/  ULOP3.LUT UR5, UR5, 0xffffe, URZ, 0xc0, !UPT ;  /* 0x000ffffe05057892 */ /* 0x000fc8000f8ec03f */
[----:B------:R-:W-:Y:S01]  /*1350*/  UIADD3 UR40, UR4, -UR5, URZ ;  /* 0x8000000504287290 */ /* 0x000fe2000fffe03f */
[----:B------:R-:W-:Y:S11]  /*1360*/  @!P0 BRA `(.L_x_9218) ;  /* 0x0000000000408947 */ /* 0x000ff60003800000 */
[----:B------:R-:W-:Y:S01]  /*1370*/  MOV R0, 0x0 ;  /* 0x0000000000007802 */ /* 0x000fe20000000f00 */
[----:B------:R-:W-:Y:S01]  /*1380*/  ULDC.64 UR4, c[0x4][0xf0] ;  /* 0x01003c0000047ab9 */ /* 0x000fe20000000a00 */
[----:B------:R-:W-:Y:S01]  /*1390*/  ULDC.64 UR6, c[0x4][0x38] ;  /* 0x01000e0000067ab9 */ /* 0x000fe20000000a00 */
[----:B------:R-:W-:Y:S01]  /*13a0*/  IMAD.U32 R4, RZ, RZ, UR4 ;  /* 0x00000004ff047e24 */ /* 0x000fe2000f8e00ff */
[----:B0-----:R0:W1:Y:S01]  /*13b0*/  LDC.64 R2, c[0x4][R0] ;  /* 0x0100000000027b82 */ /* 0x0010620000000a00 */
        /* <DEDUP_REMOVED lines=11> */
.L_x_9218:
[----:B------:R-:W-:Y:S01]  /*1470*/  R2UR UR4, R16 ;  /* 0x00000000100472ca */ /* 0x000fe200000e0000 */
[----:B------:R-:W-:Y:S01]  /*1480*/  VIADD R210, R17, 0x8 ;  /* 0x0000000811d27836 */ /* 0x000fe20000000000 */
[----:B------:R-:W-:-:S11]  /*1490*/  SHF.L.U32 R0, RZ, 0x1f, RZ ;  /* 0x0000001fff007819 */ /* 0x000fd600000006ff */
[----:B------:R-:W1:Y:S02]  /*14a0*/  SYNCS.PHASECHK.TRANS64.TRYWAIT P0, [UR4+0x32400], R0 ;  /* 0x03240000ff0075a7 */ /* 0x000e640008000144 */
[----:B-1----:R-:W-:Y:S05]  /*14b0*/  @!P0 BRA `(.L_x_9219) ;  /* 0x000000bc007c8947 */ /* 0x002fea0003800000 */
.L_x_9296:
[----:B------:R-:W-:Y:S05]  /*14c0*/  WARPSYNC.ALL ;  /* 0x0000000000007948 */ /* 0x000fea0003800000 */
[----:B0-----:R-:W2:Y:S01]  /*14d0*/  LDL R2, [R1] ;  /* 0x0000000001027983 */ /* 0x001ea20000100800 */
[----:B------:R0:W-:Y:S01]  /*14e0*/  BAR.SYNC.DEFER_BLOCKING R210, 0x100 ;  /* 0x000400d20000751d */ /* 0x0001e20000010000 */
[----:B--2---:R-:W-:-:S13]  /*14f0*/  R2UR UR4, R2 ;  /* 0x00000000020472ca */ /* 0x004fda00000e0000 */
[----:B------:R-:W-:-:S04]  /*1500*/  ULOP3.LUT UR4, UR4, 0x1, URZ, 0xfc, !UPT ;  /* 0x0000000104047892 */ /* 0x000fc8000f8efc3f */
[----:B------:R-:W-:-:S06]  /*1510*/  UISETP.NE.AND UP0, UPT, UR4, 0x3, UPT ;  /* 0x000000030400788c */ /* 0x000fcc000bf05270 */
[----:B------:R-:W-:-:S13]  /*1520*/  PLOP3.LUT P0, PT, PT, PT, UP0, 0x80, 0x0 ;  /* 0x000000000000781c */ /* 0x000fda0003f0f008 */
[----:B0-----:R-:W-:Y:S05]  /*1530*/  @!P0 BRA `(.L_x_9220) ;  /* 0x0000000000048947 */ /* 0x001fea0003800000 */
[----:B------:R-:W-:Y:S01]  /*1540*/  BPT.TRAP 0x1 ;  /* 0x000000040000795c */ /* 0x000fe20000300000 */
.L_x_9220:
[----:B------:R-:W-:-:S13]  /*1550*/  R2UR UR4, R16 ;  /* 0x00000000100472ca */ /* 0x000fda00000e0000 */
[----:B------:R0:W2:Y:S01]  /*1560*/  SYNCS.PHASECHK.TRANS64.TRYWAIT P1, [UR4+0x32430], R0 ;  /* 0x03243000ff0075a7 */ /* 0x0000a20008020144 */
[----:B------:R-:W-:Y:S05]  /*1570*/  @!P0 BRA `(.L_x_9221) ;  /* 0x0000000000048947 */ /* 0x000fea0003800000 */
[----:B------:R-:W-:Y:S01]  /*1580*/  BPT.TRAP 0x1 ;  /* 0x000000040000795c */ /* 0x000fe20000300000 */
.L_x_9221:
[----:B--2---:R-:W-:Y:S05]  /*1590*/  @P1 BRA `(.L_x_9222) ;  /* 0x00000000000c1947 */ /* 0x004fea0003800000 */
[----:B------:R-:W-:-:S13]  /*15a0*/  R2UR UR4, R16 ;  /* 0x00000000100472ca */ /* 0x000fda00000e0000 */
[----:B------:R-:W2:Y:S02]  /*15b0*/  SYNCS.PHASECHK.TRANS64.TRYWAIT P1, [UR4+0x32430], R0 ;  /* 0x03243000ff0075a7 */ /* 0x000ea40008020144 */
[----:B--2---:R-:W-:Y:S05]  /*15c0*/  @!P1 BRA `(.L_x_9223) ;  /* 0x000000bc00549947 */ /* 0x004fea0003800000 */
.L_x_9222:
[----:B------:R-:W-:Y:S01]  /*15d0*/  R2UR UR9, R16 ;  /* 0x00000000100972ca */ /* 0x000fe200000e0000 */
[----:B------:R-:W-:Y:S01]  /*15e0*/  WARPGROUP.ARRIVE ;  /* 0x00000000000079c5 */ /* 0x000fe20000000000 */
[----:B------:R-:W-:Y:S01]  /*15f0*/  UMOV UR7, 0x40000040 ;  /* 0x4000004000077882 */ /* 0x000fe20000000000 */
[----:B------:R-:W-:Y:S01]  /*1600*/  UMOV UR13, 0x40000040 ;  /* 0x40000040000d7882 */ /* 0x000fe20000000000 */
[----:B------:R-:W-:Y:S02]  /*1610*/  IMAD.U32 R15, RZ, RZ, UR7 ;  /* 0x00000007ff0f7e24 */ /* 0x000fe4000f8e00ff */
[----:B------:R-:W-:-:S07]  /*1620*/  IMAD.U32 R13, RZ, RZ, UR13 ;  /* 0x0000000dff0d7e24 */ /* 0x000fce000f8e00ff */
[----:B------:R-:W-:Y:S02]  /*1630*/  ULEA UR40, UR40, UR9, 0xd ;  /* 0x0000000928287291 */ /* 0x000fe4000f8e683f */
[----:B------:R-:W-:Y:S02]  /*1640*/  UIADD3 UR5, UR9, 0x1c400, URZ ;  /* 0x0001c40009057890 */ /* 0x000fe4000fffe03f */
[----:B------:R-:W-:Y:S02]  /*1650*/  UIADD3 UR4, UR40, 0x18400, URZ ;  /* 0x0001840028047890 */ /* 0x000fe4000fffe03f */
[----:B------:R-:W-:Y:S02]  /*1660*/  USHF.R.U32.HI UR5, URZ, 0x4, UR5 ;  /* 0x000000043f057899 */ /* 0x000fe40008011605 */
[----:B------:R-:W-:Y:S02]  /*1670*/  USHF.R.U32.HI UR4, URZ, 0x4, UR4 ;  /* 0x000000043f047899 */ /* 0x000fe40008011604 */
[----:B------:R-:W-:-:S02]  /*1680*/  ULOP3.LUT UR5, UR5, 0x3fff, URZ, 0xc0, !UPT ;  /* 0x00003fff05057892 */ /* 0x000fc4000f8ec03f */
[----:B------:R-:W-:Y:S02]  /*1690*/  ULOP3.LUT UR4, UR4, 0x3fff, URZ, 0xc0, !UPT ;  /* 0x00003fff04047892 */ /* 0x000fe4000f8ec03f */
[----:B------:R-:W-:Y:S02]  /*16a0*/  ULOP3.LUT UR10, UR5, 0x10000, URZ, 0xfc, !UPT ;  /* 0x00010000050a7892 */ /* 0x000fe4000f8efc3f */
[----:B------:R-:W-:Y:S01]  /*16b0*/  ULOP3.LUT UR8, UR4, 0x10000, URZ, 0xfc, !UPT ;  /* 0x0001000004087892 */ /* 0x000fe2000f8efc3f */
[----:B------:R-:W-:-:S03]  /*16c0*/  UMOV UR5, UR7 ;  /* 0x0000000700057c82 */ /* 0x000fc60008000000 */
[----:B------:R-:W-:-:S03]  /*16d0*/  MOV R17, UR10 ;  /* 0x0000000a00117c02 */ /* 0x000fc60008000f00 */
[----:B------:R-:W-:Y:S02]  /*16e0*/  UMOV UR6, UR8 ;  /* 0x0000000800067c82 */ /* 0x000fe40008000000 */
[----:B------:R-:W-:Y:S01]  /*16f0*/  IMAD.U32 R14, RZ, RZ, UR6 ;  /* 0x00000006ff0e7e24 */ /* 0x000fe2000f8e00ff */
[----:B------:R-:W-:Y:S01]  /*1700*/  UMOV UR4, UR6 ;  /* 0x0000000600047c82 */ /* 0x000fe20008000000 */
[----:B------:R-:W-:Y:S02]  /*1710*/  UMOV UR6, UR10 ;  /* 0x0000000a00067c82 */ /* 0x000fe40008000000 */
[----:B------:R-:W-:Y:S01]  /*1720*/  HGMMA.64x96x16.F32.BF16 R24, gdesc[UR4], RZ, !UPT, gsb0 ;  /* 0x01600000041879f0 */ /* 0x000fe2000c0018ff */
[----:B------:R-:W-:Y:S02]  /*1730*/  UIADD3 UR4, UR8, 0x2, URZ ;  /* 0x0000000208047890 */ /* 0x000fe4000fffe03f */
[----:B------:R-:W-:Y:S01]  /*1740*/  UIADD3 UR6, UR10, 0x2, URZ ;  /* 0x000000020a067890 */ /* 0x000fe2000fffe03f */
[----:B------:R-:W-:Y:S01]  /*1750*/  UMOV UR5, UR13 ;  /* 0x0000000d00057c82 */ /* 0x000fe20008000000 */
[----:B------:R-:W-:Y:S01]  /*1760*/  UMOV UR7, 0x40000040 ;  /* 0x4000004000077882 */ /* 0x000fe20000000000 */
[----:B------:R-:W-:-:S02]  /*1770*/  UMOV UR13, 0x40000040 ;  /* 0x40000040000d7882 */ /* 0x000fc40000000000 */
[----:B------:R-:W-:Y:S01]  /*1780*/  UMOV UR12, UR4 ;  /* 0x00000004000c7c82 */ /* 0x000fe20008000000 */
[----:B------:R-:W-:Y:S01]  /*1790*/  IMAD.U32 R11, RZ, RZ, UR13 ;  /* 0x0000000dff0b7e24 */ /* 0x000fe2000f8e00ff */
[----:B------:R-:W-:Y:S01]  /*17a0*/  UMOV UR4, UR12 ;  /* 0x0000000c00047c82 */ /* 0x000fe20008000000 */
[----:B------:R-:W-:Y:S01]  /*17b0*/  IMAD.U32 R12, RZ, RZ, UR12 ;  /* 0x0000000cff0c7e24 */ /* 0x000fe2000f8e00ff */
[----:B------:R-:W-:Y:S02]  /*17c0*/  WARPGROUP.DEPBAR.LE gsb0, 0x0 ;  /* 0x00008000000079c5 */ /* 0x000fe40000010000 */
[----:B------:R-:W-:-:S06]  /*17d0*/  WARPGROUP.ARRIVE ;  /* 0x00000000000079c5 */ /* 0x000fcc0000000000 */
[----:B------:R-:W-:Y:S01]  /*17e0*/  HGMMA.64x96x16.F32.BF16 R24, gdesc[UR4], R24, gsb0 ;  /* 0x01600000041879f0 */ /* 0x000fe20008001818 */
[----:B------:R-:W-:Y:S02]  /*17f0*/  UIADD3 UR4, UR8, 0x4, URZ ;  /* 0x0000000408047890 */ /* 0x000fe4000fffe03f */
[----:B------:R-:W-:Y:S01]  /*1800*/  UIADD3 UR6, UR10, 0x4, URZ ;  /* 0x000000040a067890 */ /* 0x000fe2000fffe03f */
[----:B------:R-:W-:Y:S01]  /*1810*/  UMOV UR5, UR13 ;  /* 0x0000000d00057c82 */ /* 0x000fe20008000000 */
[----:B------:R-:W-:-:S03]  /*1820*/  UMOV UR7, 0x40000040 ;  /* 0x4000004000077882 */ /* 0x000fc60000000000 */
[----:B------:R-:W-:Y:S02]  /*1830*/  UMOV UR12, UR4 ;  /* 0x00000004000c7c82 */ /* 0x000fe40008000000 */
[----:B------:R-:W-:Y:S01]  /*1840*/  UMOV UR4, UR12 ;  /* 0x0000000c00047c82 */ /* 0x000fe20008000000 */
[----:B------:R-:W-:Y:S01]  /*1850*/  IMAD.U32 R10, RZ, RZ, UR12 ;  /* 0x0000000cff0a7e24 */ /* 0x000fe2000f8e00ff */
[----:B------:R-:W-:Y:S02]  /*1860*/  WARPGROUP.DEPBAR.LE gsb0, 0x0 ;  /* 0x00008000000079c5 */ /* 0x000fe40000010000 */
[----:B------:R-:W-:-:S06]  /*1870*/  WARPGROUP.ARRIVE ;  /* 0x00000000000079c5 */ /* 0x000fcc0000000000 */
[----:B------:R-:W-:Y:S01]  /*1880*/  HGMMA.64x96x16.F32.BF16 R24, gdesc[UR4], R24, gsb0 ;  /* 0x01600000041879f0 */ /* 0x000fe20008001818 */
[----:B------:R-:W-:Y:S02]  /*1890*/  UIADD3 UR4, UR8, 0x6, URZ ;  /* 0x0000000608047890 */ /* 0x000fe4000fffe03f */
[----:B------:R-:W-:Y:S01]  /*18a0*/  UIADD3 UR6, UR10, 0x6, URZ ;  /* 0x000000060a067890 */ /* 0x000fe2000fffe03f */
[----:B------:R-:W-:Y:S01]  /*18b0*/  UMOV UR5, 0x40000040 ;  /* 0x4000004000057882 */ /* 0x000fe20000000000 */
[----:B------:R-:W-:Y:S02]  /*18c0*/  UMOV UR7, 0x40000040 ;  /* 0x4000004000077882 */ /* 0x000fe40000000000 */
[----:B------:R-:W-:Y:S02]  /*18d0*/  IMAD.U32 R8, RZ, RZ, UR4 ;  /* 0x00000004ff087e24 */ /* 0x000fe4000f8e00ff */
[----:B------:R-:W-:Y:S01]  /*18e0*/  IMAD.U32 R9, RZ, RZ, UR5 ;  /* 0x00000005ff097e24 */ /* 0x000fe2000f8e00ff */
[----:B------:R-:W-:-:S02]  /*18f0*/  WARPGROUP.DEPBAR.LE gsb0, 0x0 ;  /* 0x00008000000079c5 */ /* 0x000fc40000010000 */
[----:B------:R-:W-:-:S06]  /*1900*/  WARPGROUP.ARRIVE ;  /* 0x00000000000079c5 */ /* 0x000fcc0000000000 */
[----:B------:R-:W-:Y:S03]  /*1910*/  HGMMA.64x96x16.F32.BF16 R24, gdesc[UR4], R24, gsb0 ;  /* 0x01600000041879f0 */ /* 0x000fe60008001818 */
[----:B------:R-:W-:Y:S02]  /*1920*/  WARPGROUP.DEPBAR.LE gsb0, 0x0 ;  /* 0x00008000000079c5 */ /* 0x000fe40000010000 */
[----:B------:R-:W2:Y:S02]  /*1930*/  SYNCS.PHASECHK.TRANS64.TRYWAIT P1, [UR9+0x32410], R0 ;  /* 0x03241000ff0075a7 */ /* 0x000ea40008020149 */
[----:B--2---:R-:W-:Y:S05]  /*1940*/  @!P1 BRA `(.L_x_9224) ;  /* 0x000000b800909947 */ /* 0x004fea0003800000 */
.L_x_9297:
[----:B------:R-:W-:Y:S05]  /*1950*/  @!P0 BRA `(.L_x_9225) ;  /* 0x0000000000048947 */ /* 0x000fea0003800000 */
[----:B------:R-:W-:Y:S01]  /*1960*/  BPT.TRAP 0x1 ;  /* 0x000000040000795c */ /* 0x000fe20000300000 */
.L_x_9225:
[----:B------:R-:W-:-:S13]  /*1970*/  R2UR UR4, R16 ;  /* 0x00000000100472ca */ /* 0x000fda00000e0000 */
[----:B------:R2:W3:Y:S01]  /*1980*/  SYNCS.PHASECHK.TRANS64.TRYWAIT P1, [UR4+0x32450], R0 ;  /* 0x03245000ff0075a7 */ /* 0x0004e20008020144 */
[----:B------:R-:W-:Y:S05]  /*1990*/  @!P0 BRA `(.L_x_9226) ;  /* 0x0000000000048947 */ /* 0x000fea0003800000 */
[----:B------:R-:W-:Y:S01]  /*19a0*/  BPT.TRAP 0x1 ;  /* 0x000000040000795c */ /* 0x000fe20000300000 */
.L_x_9226:
[----:B---3--:R-:W-:Y:S05]  /*19b0*/  @P1 BRA `(.L_x_9227) ;  /* 0x00000000000c1947 */ /* 0x008fea0003800000 */
[----:B------:R-:W-:-:S13]  /*19c0*/  R2UR UR4, R16 ;  /* 0x00000000100472ca */ /* 0x000fda00000e0000 */
[----:B------:R-:W3:Y:S02]  /*19d0*/  SYNCS.PHASECHK.TRANS64.TRYWAIT P1, [UR4+0x32450], R0 ;  /* 0x03245000ff0075a7 */ /* 0x000ee40008020144 */
[----:B---3--:R-:W-:Y:S05]  /*19e0*/  @!P1 BRA `(.L_x_9228) ;  /* 0x000000b800849947 */ /* 0x008fea0003800000 */
.L_x_9227:
[----:B------:R-:W-:Y:S01]  /*19f0*/  R2UR UR4, R16 ;  /* 0x00000000100472ca */ /* 0x000fe200000e0000 */
        /* <DEDUP_REMOVED lines=9> */
[----:B------:R-:W-:Y:S01]  /*1a90*/  IMAD.U32 R5, RZ, RZ, UR13 ;  /* 0x0000000dff057e24 */ /* 0x000fe2000f8e00ff */
[----:B------:R-:W-:Y:S01]  /*1aa0*/  UMOV UR15, 0x40000040 ;  /* 0x40000040000f7882 */ /* 0x000fe20000000000 */
[----:B------:R-:W-:Y:S01]  /*1ab0*/  UMOV UR17, 0x40000040 ;  /* 0x4000004000117882 */ /* 0x000fe20000000000 */
[----:B------:R-:W-:Y:S01]  /*1ac0*/  UIADD3 UR4, UR4, 0x400, URZ ;  /* 0x0000040004047890 */ /* 0x000fe2000fffe03f */
[----:B------:R-:W3:Y:S01]  /*1ad0*/  S2R R20, SR_TID.X ;  /* 0x0000000000147919 */ /* 0x000ee20000002100 */
[----:B------:R-:W-:-:S02]  /*1ae0*/  ULOP3.LUT UR6, UR6, 0x10000, URZ, 0xfc, !UPT ;  /* 0x0001000006067892 */ /* 0x000fc4000f8efc3f */
[----:B------:R-:W-:Y:S02]  /*1af0*/  USHF.R.U32.HI UR4, URZ, 0x4, UR4 ;  /* 0x000000043f047899 */ /* 0x000fe40008011604 */
[----:B------:R-:W-:Y:S02]  /*1b00*/  UIADD3 UR16, UR6, 0x404, URZ ;  /* 0x0000040406107890 */ /* 0x000fe4000fffe03f */
[----:B------:R-:W-:Y:S01]  /*1b10*/  ULOP3.LUT UR7, UR4, 0x3fff, URZ, 0xc0, !UPT ;  /* 0x00003fff04077892 */ /* 0x000fe2000f8ec03f */
[----:B------:R-:W-:Y:S01]  /*1b20*/  UMOV UR8, UR6 ;  /* 0x0000000600087c82 */ /* 0x000fe20008000000 */
[----:B------:R-:W-:Y:S01]  /*1b30*/  UIADD3 UR4, UR6, 0x2, URZ ;  /* 0x0000000206047890 */ /* 0x000fe2000fffe03f */
[----:B------:R-:W-:Y:S01]  /*1b40*/  MOV R6, UR8 ;  /* 0x0000000800067c02 */ /* 0x000fe20008000f00 */
[----:B------:R-:W-:Y:S01]  /*1b50*/  ULOP3.LUT UR57, UR7, 0x10000, URZ, 0xfc, !UPT ;  /* 0x0001000007397892 */ /* 0x000fe2000f8efc3f */
[----:B------:R-:W-:Y:S01]  /*1b60*/  UMOV UR19, 0x40000040 ;  /* 0x4000004000137882 */ /* 0x000fe20000000000 */
[----:B------:R-:W-:-:S03]  /*1b70*/  UIADD3 UR20, UR6, 0x406, URZ ;  /* 0x0000040606147890 */ /* 0x000fc6000fffe03f */
[----:B------:R-:W-:Y:S01]  /*1b80*/  UMOV UR12, UR4 ;  /* 0x00000004000c7c82 */ /* 0x000fe20008000000 */
[----:B------:R-:W-:Y:S01]  /*1b90*/  UIADD3 UR4, UR6, 0x4, URZ ;  /* 0x0000000406047890 */ /* 0x000fe2000fffe03f */
[----:B------:R-:W-:Y:S01]  /*1ba0*/  IMAD.U32 R4, RZ, RZ, UR12 ;  /* 0x0000000cff047e24 */ /* 0x000fe2000f8e00ff */
[----:B------:R-:W-:Y:S01]  /*1bb0*/  UMOV UR10, UR57 ;  /* 0x00000039000a7c82 */ /* 0x000fe20008000000 */
[----:B------:R-:W-:Y:S01]  /*1bc0*/  UIADD3 UR14, UR57, 0x302, URZ ;  /* 0x00000302390e7890 */ /* 0x000fe2000fffe03f */
[----:B------:R-:W-:Y:S01]  /*1bd0*/  HGMMA.64x96x16.F32.BF16 R24, gdesc[UR8], R24, gsb0 ;  /* 0x01600000081879f0 */ /* 0x000fe20008001818 */
[----:B------:R-:W-:Y:S02]  /*1be0*/  UIADD3 UR10, UR57, 0x2, URZ ;  /* 0x00000002390a7890 */ /* 0x000fe4000fffe03f */
[----:B------:R-:W-:Y:S01]  /*1bf0*/  IMAD.U32 R18, RZ, RZ, UR57 ;  /* 0x00000039ff127e24 */ /* 0x000fe2000f8e00ff */
[----:B------:R-:W-:Y:S01]  /*1c00*/  UMOV UR8, UR12 ;  /* 0x0000000c00087c82 */ /* 0x000fe20008000000 */
[----:B------:R-:W-:Y:S01]  /*1c10*/  UMOV UR9, UR13 ;  /* 0x0000000d00097c82 */ /* 0x000fe20008000000 */
[----:B------:R-:W-:Y:S01]  /*1c20*/  UMOV UR11, 0x40000040 ;  /* 0x40000040000b7882 */ /* 0x000fe20000000000 */
[----:B------:R-:W-:Y:S01]  /*1c30*/  UMOV UR12, UR4 ;  /* 0x00000004000c7c82 */ /* 0x000fe20008000000 */
[----:B------:R-:W-:Y:S01]  /*1c40*/  UMOV UR13, 0x40000040 ;  /* 0x40000040000d7882 */ /* 0x000fe20000000000 */
[----:B------:R-:W-:Y:S01]  /*1c50*/  UIADD3 UR4, UR6, 0x6, URZ ;  /* 0x0000000606047890 */ /* 0x000fe2000fffe03f */
[----:B------:R-:W-:Y:S01]  /*1c60*/  IMAD.U32 R2, RZ, RZ, UR12 ;  /* 0x0000000cff027e24 */ /* 0x000fe2000f8e00ff */
[----:B------:R-:W-:Y:S01]  /*1c70*/  UIADD3 UR18, UR57, 0x304, URZ ;  /* 0x0000030439127890 */ /* 0x000fe2000fffe03f */
[----:B-1----:R-:W-:Y:S01]  /*1c80*/  IMAD.U32 R3, RZ, RZ, UR13 ;  /* 0x0000000dff037e24 */ /* 0x002fe2000f8e00ff */
[----:B------:R-:W-:Y:S01]  /*1c90*/  UIADD3 UR22, UR57, 0x306, URZ ;  /* 0x0000030639167890 */ /* 0x000fe2000fffe03f */
[----:B---3--:R-:W-:Y:S01]  /*1ca0*/  SHF.R.U32.HI R20, RZ, 0x7, R20 ;  /* 0x00000007ff147819 */ /* 0x008fe20000011614 */
[----:B------:R-:W-:Y:S01]  /*1cb0*/  UMOV UR21, 0x40000040 ;  /* 0x4000004000157882 */ /* 0x000fe20000000000 */
[----:B------:R-:W-:Y:S01]  /*1cc0*/  UMOV UR23, 0x40000040 ;  /* 0x4000004000177882 */ /* 0x000fe20000000000 */
[----:B------:R-:W-:Y:S01]  /*1cd0*/  UIADD3 UR24, UR6, 0x800, URZ ;  /* 0x0000080006187890 */ /* 0x000fe2000fffe03f */
[----:B0-2---:R-:W-:Y:S01]  /*1ce0*/  IADD3 R0, -R20, 0xb, RZ ;  /* 0x0000000b14007810 */ /* 0x005fe20007ffe1ff */
        /* <DEDUP_REMOVED lines=94> */
.L_x_9229:
[----:B------:R-:W-:Y:S01]  /*22d0*/  LOP3.LUT R23, R23, 0xffffff80, RZ, 0xc0, !PT ;  /* 0xffffff8017177812 */ /* 0x000fe200078ec0ff */
[----:B------:R-:W-:Y:S01]  /*22e0*/  UIMAD UR39, UR38, -0x60, UR39 ;  /* 0xffffffa0262778a4 */ /* 0x000fe2000f8e0227 */
[----:B------:R-:W1:Y:S01]  /*22f0*/  S2UR UR11, SR_CgaCtaId ;  /* 0x00000000000b79c3 */ /* 0x000e620000008800 */
[----:B------:R-:W-:Y:S01]  /*2300*/  R2UR UR10, R16 ;  /* 0x00000000100a72ca */ /* 0x000fe200000e0000 */
[----:B------:R-:W-:Y:S01]  /*2310*/  ULDC UR6, c[0x0][0xa80] ;  /* 0x0002a00000067ab9 */ /* 0x000fe20000000800 */
[----:B------:R-:W-:Y:S01]  /*2320*/  IADD3 R23, R22, -R23, RZ ;  /* 0x8000001716177210 */ /* 0x000fe20007ffe0ff */
[----:B------:R-:W-:Y:S02]  /*2330*/  UIADD3 UR39, UR39, 0x60, URZ ;  /* 0x0000006027277890 */ /* 0x000fe4000fffe03f */
[----:B------:R-:W-:Y:S01]  /*2340*/  ULOP3.LUT UR7, UR7, 0x3000000, URZ, 0xfc, !UPT ;  /* 0x0300000007077892 */ /* 0x000fe2000f8efc3f */
[----:B------:R-:W-:Y:S01]  /*2350*/  SHF.R.S32.HI R20, RZ, 0x1f, R23 ;  /* 0x0000001fff147819 */ /* 0x000fe20000011417 */
[----:B------:R-:W-:-:S02]  /*2360*/  UMOV UR15, 0x40000040 ;  /* 0x40000040000f7882 */ /* 0x000fc40000000000 */
[----:B------:R-:W-:Y:S01]  /*2370*/  IMAD.U32 R21, RZ, RZ, UR39 ;  /* 0x00000027ff157e24 */ /* 0x000fe2000f8e00ff */
[----:B------:R-:W-:Y:S02]  /*2380*/  LEA.HI R20, R20, R23, RZ, 0x2 ;  /* 0x0000001714147211 */ /* 0x000fe400078f10ff */
[----:B------:R-:W-:Y:S01]  /*2390*/  UMOV UR14, UR7 ;  /* 0x00000007000e7c82 */ /* 0x000fe20008000000 */
[----:B------:R-:W-:Y:S01]  /*23a0*/  UIADD3 UR10, UR10, 0x32440, URZ ;  /* 0x000324400a0a7890 */ /* 0x000fe2000fffe03f */
[----:B------:R-:W-:-:S05]  /*23b0*/  LOP3.LUT R20, R20, 0x7ffffffc, RZ, 0xc0, !PT ;  /* 0x7ffffffc14147812 */ /* 0x000fca00078ec0ff */
[----:B------:R-:W-:-:S04]  /*23c0*/  IMAD.IADD R20, R23, 0x1, -R20 ;  /* 0x0000000117147824 */ /* 0x000fc800078e0a14 */
[----:B------:R-:W-:Y:S01]  /*23d0*/  IMAD R20, R20, -0x2, R21 ;  /* 0xfffffffe14147824 */ /* 0x000fe200078e0215 */
[----:B-1----:R-:W-:-:S03]  /*23e0*/  UPRMT UR10, UR11, 0x654, UR10 ;  /* 0x000006540b0a7896 */ /* 0x002fc6000800000a */
[----:B------:R-:W-:Y:S01]  /*23f0*/  UMOV UR11, 0x40000040 ;  /* 0x40000040000b7882 */ /* 0x000fe20000000000 */
[C---:B------:R-:W-:Y:S02]  /*2400*/  ISETP.GT.AND P2, PT, R20.reuse, RZ, PT ;  /* 0x000000ff1400720c */ /* 0x040fe40003f44270 */
[C---:B------:R-:W-:Y:S02]  /*2410*/  ISETP.GT.AND P1, PT, R20.reuse, 0x1, PT ;  /* 0x000000011400780c */ /* 0x040fe40003f24270 */
[C---:B------:R-:W-:Y:S01]  /*2420*/  ISETP.GT.AND P4, PT, R20.reuse, 0x10, PT ;  /* 0x000000101400780c */ /* 0x040fe20003f84270 */
[----:B------:R-:W-:Y:S01]  /*2430*/  SYNCS.ARRIVE.TRANS64.RED.A1T0 RZ, [UR10], RZ ;  /* 0x000000ffffff79a7 */ /* 0x000fe2000810040a */
[----:B------:R-:W-:Y:S01]  /*2440*/  ISETP.GT.AND P6, PT, R20, 0x8, PT ;  /* 0x000000081400780c */ /* 0x000fe20003fc4270 */
[----:B------:R-:W-:Y:S01]  /*2450*/  UIADD3 UR10, UR7, 0x80, URZ ;  /* 0x00000080070a7890 */ /* 0x000fe2000fffe03f */
[----:B------:R-:W-:Y:S02]  /*2460*/  FSEL R21, R24, -INF , P2 ;  /* 0xff80000018157808 */ /* 0x000fe40001000000 */
[----:B------:R-:W-:-:S02]  /*2470*/  FSEL R25, R25, -INF , P1 ;  /* 0xff80000019197808 */ /* 0x000fc40000800000 */
[----:B------:R-:W-:Y:S02]  /*2480*/  FSEL R24, R27, -INF , P1 ;  /* 0xff8000001b187808 */ /* 0x000fe40000800000 */
[----:B------:R-:W-:Y:S02]  /*2490*/  FSEL R23, R32, -INF , P4 ;  /* 0xff80000020177808 */ /* 0x000fe40002000000 */
[----:B------:R-:W-:Y:S02]  /*24a0*/  ISETP.GT.AND P5, PT, R20, 0x9, PT ;  /* 0x000000091400780c */ /* 0x000fe40003fa4270 */
[----:B------:R-:W-:Y:S02]  /*24b0*/  FSEL R27, R28, -INF , P6 ;  /* 0xff8000001c1b7808 */ /* 0x000fe40003000000 */
[----:B------:R-:W-:Y:S02]  /*24c0*/  FMNMX.FTZ R32, R21, R25, !PT ;  /* 0x0000001915207209 */ /* 0x000fe40007810000 */
[----:B------:R-:W-:-:S02]  /*24d0*/  FSEL R29, R29, -INF , P5 ;  /* 0xff8000001d1d7808 */ /* 0x000fc40002800000 */
[----:B------:R-:W-:Y:S01]  /*24e0*/  FMNMX.FTZ R32, R27, R32, !PT ;  /* 0x000000201b207209 */ /* 0x000fe20007810000 */
[----:B------:R1:W-:Y:S01]  /*24f0*/  BAR.SYNC.DEFER_BLOCKING R210, 0x100 ;  /* 0x000400d20000751d */ /* 0x0003e20000010000 */
[----:B------:R-:W-:Y:S02]  /*2500*/  ISETP.GT.AND P3, PT, R20, 0x11, PT ;  /* 0x000000111400780c */ /* 0x000fe40003f64270 */
[----:B------:R-:W-:Y:S02]  /*2510*/  FMNMX.FTZ R32, R29, R32, !PT ;  /* 0x000000201d207209 */ /* 0x000fe40007810000 */
[----:B------:R-:W-:Y:S02]  /*2520*/  FSEL R28, R31, -INF , P5 ;  /* 0xff8000001f1c7808 */ /* 0x000fe40002800000 */
[----:B------:R-:W-:Y:S02]  /*2530*/  FSEL R158, R33, -INF , P3 ;  /* 0xff800000219e7808 */ /* 0x000fe40001800000 */
[----:B------:R-:W-:-:S02]  /*2540*/  FMNMX.FTZ R31, R23, R32, !PT ;  /* 0x00000020171f7209 */ /* 0x000fc40007810000 */
[----:B------:R-:W-:Y:S02]  /*2550*/  FSEL R26, R26, -INF , P2 ;  /* 0xff8000001a1a7808 */ /* 0x000fe40001000000 */
[----:B------:R-:W-:Y:S02]  /*2560*/  ISETP.GT.AND P2, PT, R20, 0x18, PT ;  /* 0x000000181400780c */ /* 0x000fe40003f44270 */
[----:B------:R-:W-:Y:S02]  /*2570*/  FMNMX.FTZ R32, R158, R31, !PT ;  /* 0x0000001f9e207209 */ /* 0x000fe40007810000 */
[----:B------:R-:W-:Y:S02]  /*2580*/  FSEL R30, R30, -INF , P6 ;  /* 0xff8000001e1e7808 */ /* 0x000fe40003000000 */
[----:B------:R-:W-:Y:S02]  /*2590*/  FMNMX.FTZ R31, R26, R24, !PT ;  /* 0x000000181a1f7209 */ /* 0x000fe40007810000 */
[----:B------:R-:W-:-:S02]  /*25a0*/  ISETP.GT.AND P1, PT, R20, 0x19, PT ;  /* 0x000000191400780c */ /* 0x000fc40003f24270 */
[----:B------:R-:W-:Y:S02]  /*25b0*/  FSEL R161, R36, -INF , P2 ;  /* 0xff80000024a17808 */ /* 0x000fe40001000000 */
[----:B------:R-:W-:Y:S02]  /*25c0*/  FMNMX.FTZ R31, R30, R31, !PT ;  /* 0x0000001f1e1f7209 */ /* 0x000fe40007810000 */
[----:B------:R-:W-:Y:S02]  /*25d0*/  FSEL R165, R37, -INF , P1 ;  /* 0xff80000025a57808 */ /* 0x000fe40000800000 */
[----:B------:R-:W-:Y:S02]  /*25e0*/  FMNMX.FTZ R32, R161, R32, !PT ;  /* 0x00000020a1207209 */ /* 0x000fe40007810000 */
[----:B------:R-:W-:Y:S02]  /*25f0*/  FSEL R22, R34, -INF , P4 ;  /* 0xff80000022167808 */ /* 0x000fe40002000000 */
[----:B------:R-:W-:-:S02]  /*2600*/  FMNMX.FTZ R31, R28, R31, !PT ;  /* 0x0000001f1c1f7209 */ /* 0x000fc40007810000 */
[----:B------:R-:W-:Y:S02]  /*2610*/  FMNMX.FTZ R33, R165, R32, !PT ;  /* 0x00000020a5217209 */ /* 0x000fe40007810000 */
[----:B------:R-:W-:Y:S02]  /*2620*/  FSEL R157, R35, -INF , P3 ;  /* 0xff800000239d7808 */ /* 0x000fe40001800000 */
[----:B------:R-:W-:Y:S02]  /*2630*/  FMNMX.FTZ R32, R22, R31, !PT ;  /* 0x0000001f16207209 */ /* 0x000fe40007810000 */
[----:B------:R-:W-:Y:S02]  /*2640*/  ISETP.GT.AND P6, PT, R20, 0x20, PT ;  /* 0x000000201400780c */ /* 0x000fe40003fc4270 */
[----:B------:R-:W-:Y:S02]  /*2650*/  FSEL R159, R38, -INF , P2 ;  /* 0xff800000269f7808 */ /* 0x000fe40001000000 */
[----:B------:R-:W-:-:S02]  /*2660*/  FMNMX.FTZ R32, R157, R32, !PT ;  /* 0x000000209d207209 */ /* 0x000fc40007810000 */
[----:B------:R-:W-:Y:S02]  /*2670*/  ISETP.GT.AND P5, PT, R20, 0x21, PT ;  /* 0x000000211400780c */ /* 0x000fe40003fa4270 */
[----:B------:R-:W-:Y:S02]  /*2680*/  FSEL R162, R40, -INF , P6 ;  /* 0xff80000028a27808 */ /* 0x000fe40003000000 */
[----:B------:R-:W-:Y:S02]  /*2690*/  FSEL R163, R39, -INF , P1 ;  /* 0xff80000027a37808 */ /* 0x000fe40000800000 */
[----:B------:R-:W-:Y:S02]  /*26a0*/  FMNMX.FTZ R32, R159, R32, !PT ;  /* 0x000000209f207209 */ /* 0x000fe40007810000 */
[----:B------:R-:W-:Y:S02]  /*26b0*/  ISETP.GT.AND P4, PT, R20, 0x28, PT ;  /* 0x000000281400780c */ /* 0x000fe40003f84270 */
[----:B------:R-:W-:-:S02]  /*26c0*/  FSEL R166, R41, -INF , P5 ;  /* 0xff80000029a67808 */ /* 0x000fc40002800000 */
[----:B------:R-:W-:Y:S02]  /*26d0*/  FMNMX.FTZ R33, R162, R33, !PT ;  /* 0x00000021a2217209 */ /* 0x000fe40007810000 */
[----:B------:R-:W-:Y:S02]  /*26e0*/  FSEL R160, R42, -INF , P6 ;  /* 0xff8000002aa07808 */ /* 0x000fe40003000000 */
[----:B------:R-:W-:Y:S02]  /*26f0*/  FMNMX.FTZ R31, R163, R32, !PT ;  /* 0x00000020a31f7209 */ /* 0x000fe40007810000 */
[----:B------:R-:W-:Y:S02]  /*2700*/  ISETP.GT.AND P3, PT, R20, 0x29, PT ;  /* 0x000000291400780c */ /* 0x000fe40003f64270 */
[----:B------:R-:W-:Y:S02]  /*2710*/  FSEL R169, R44, -INF , P4 ;  /* 0xff8000002ca97808 */ /* 0x000fe40002000000 */
[----:B------:R-:W-:-:S02]  /*2720*/  FMNMX.FTZ R34, R166, R33, !PT ;  /* 0x00000021a6227209 */ /* 0x000fc40007810000 */
[----:B------:R-:W-:Y:S02]  /*2730*/  FSEL R164, R43, -INF , P5 ;  /* 0xff8000002ba47808 */ /* 0x000fe40002800000 */
[----:B------:R-:W-:Y:S02]  /*2740*/  FMNMX.FTZ R31, R160, R31, !PT ;  /* 0x0000001fa01f7209 */ /* 0x000fe40007810000 */
[----:B------:R-:W-:Y:S02]  /*2750*/  ISETP.GT.AND P2, PT, R20, 0x30, PT ;  /* 0x000000301400780c */ /* 0x000fe40003f44270 */
[----:B------:R-:W-:Y:S02]  /*2760*/  FSEL R173, R45, -INF , P3 ;  /* 0xff8000002dad7808 */ /* 0x000fe40001800000 */
[----:B------:R-:W-:Y:S02]  /*2770*/  FMNMX.FTZ R34, R169, R34, !PT ;  /* 0x00000022a9227209 */ /* 0x000fe40007810000 */
[----:B------:R-:W-:-:S02]  /*2780*/  FSEL R167, R46, -INF , P4 ;  /* 0xff8000002ea77808 */ /* 0x000fc40002000000 */
[----:B------:R-:W-:Y:S02]  /*2790*/  FMNMX.FTZ R32, R164, R31, !PT ;  /* 0x0000001fa4207209 */ /* 0x000fe40007810000 */
[----:B------:R-:W-:Y:S02]  /*27a0*/  ISETP.GT.AND P1, PT, R20, 0x31, PT ;  /* 0x000000311400780c */ /* 0x000fe40003f24270 */
[----:B------:R-:W-:Y:S02]  /*27b0*/  FSEL R170, R48, -INF , P2 ;  /* 0xff80000030aa7808 */ /* 0x000fe40001000000 */
[----:B------:R-:W-:Y:S02]  /*27c0*/  FMNMX.FTZ R33, R173, R34, !PT ;  /* 0x00000022ad217209 */ /* 0x000fe40007810000 */
[----:B------:R-:W-:Y:S02]  /*27d0*/  FSEL R171, R47, -INF , P3 ;  /* 0xff8000002fab7808 */ /* 0x000fe40001800000 */
[----:B------:R-:W-:-:S02]  /*27e0*/  FMNMX.FTZ R32, R167, R32, !PT ;  /* 0x00000020a7207209 */ /* 0x000fc40007810000 */
[----:B------:R-:W-:Y:S02]  /*27f0*/  ISETP.GT.AND P6, PT, R20, 0x38, PT ;  /* 0x000000381400780c */ /* 0x000fe40003fc4270 */
[----:B------:R-:W-:Y:S02]  /*2800*/  FSEL R174, R49, -INF , P1 ;  /* 0xff80000031ae7808 */ /* 0x000fe40000800000 */
        /* <DEDUP_REMOVED lines=23> */
[----:B------:R-:W-:Y:S02]  /*2980*/  FSEL R187, R59, -INF , P3 ;  /* 0xff8000003bbb7808 */ /* 0x000fe40001800000 */
[C---:B------:R-:W-:Y:S02]  /*2990*/  ISETP.GT.AND P6, PT, R20.reuse, 0x49, PT ;  /* 0x000000491400780c */ /* 0x040fe40003fc4270 */
[C---:B------:R-:W-:Y:S02]  /*29a0*/  ISETP.GT.AND P1, PT, R20.reuse, 0x50, PT ;  /* 0x000000501400780c */ /* 0x040fe40003f24270 */
[----:B------:R-:W-:Y:S02]  /*29b0*/  ISETP.GT.AND P5, PT, R20, 0x51, PT ;  /* 0x000000511400780c */ /* 0x000fe40003fa4270 */
[----:B------:R-:W-:-:S02]  /*29c0*/  FSEL R181, R60, -INF , P2 ;  /* 0xff8000003cb57808 */ /* 0x000fc40001000000 */
[----:B------:R-:W-:Y:S02]  /*29d0*/  FMNMX.FTZ R34, R179, R34, !PT ;  /* 0x00000022b3227209 */ /* 0x000fe40007810000 */
[C---:B------:R-:W-:Y:S02]  /*29e0*/  ISETP.GT.AND P4, PT, R20.reuse, 0x58, PT ;  /* 0x000000581400780c */ /* 0x040fe40003f84270 */
[----:B------:R-:W-:Y:S02]  /*29f0*/  ISETP.GT.AND P3, PT, R20, 0x59, PT ;  /* 0x000000591400780c */ /* 0x000fe40003f64270 */
[----:B------:R-:W-:Y:S02]  /*2a00*/  FMNMX.FTZ R20, R182, R31, !PT ;  /* 0x0000001fb6147209 */ /* 0x000fe40007810000 */
[----:B------:R-:W-:Y:S02]  /*2a10*/  FSEL R185, R61, -INF , P6 ;  /* 0xff8000003db97808 */ /* 0x000fe40003000000 */
        /* <DEDUP_REMOVED lines=21> */
[----:B------:R-:W-:Y:S01]  /*2b70*/  FMNMX.FTZ R31, R200, R31, !PT ;  /* 0x0000001fc81f7209 */ /* 0x000fe20007810000 */
[----:B------:R-:W2:Y:S03]  /*2b80*/  SHFL.BFLY PT, R32, R33, 0x2, 0x1f ;  /* 0x0c401f0021207f89 */ /* 0x000ea600000e0000 */
[----:B------:R-:W-:-:S05]  /*2b90*/  FMNMX.FTZ R31, R204, R31, !PT ;  /* 0x0000001fcc1f7209 */ /* 0x000fca0007810000 */
[----:B------:R-:W3:Y:S01]  /*2ba0*/  SHFL.BFLY PT, R20, R31, 0x2, 0x1f ;  /* 0x0c401f001f147f89 */ /* 0x000ee200000e0000 */
[----:B--2---:R-:W-:-:S05]  /*2bb0*/  FMNMX.FTZ R32, R33, R32, !PT ;  /* 0x0000002021207209 */ /* 0x004fca0007810000 */
[----:B------:R-:W2:Y:S01]  /*2bc0*/  SHFL.BFLY PT, R35, R32, 0x1, 0x1f ;  /* 0x0c201f0020237f89 */ /* 0x000ea200000e0000 */
[----:B---3--:R-:W-:-:S05]  /*2bd0*/  FMNMX.FTZ R33, R31, R20, !PT ;  /* 0x000000141f217209 */ /* 0x008fca0007810000 */
[----:B------:R-:W3:Y:S01]  /*2be0*/  SHFL.BFLY PT, R156, R33, 0x1, 0x1f ;  /* 0x0c201f00219c7f89 */ /* 0x000ee200000e0000 */
[----:B--2---:R-:W-:-:S04]  /*2bf0*/  FMNMX.FTZ R20, R32, R35, !PT ;  /* 0x0000002320147209 */ /* 0x004fc80007810000 */
[C---:B------:R-:W-:Y:S01]  /*2c00*/  FSETP.NEU.FTZ.AND P1, PT, R20.reuse, -INF , PT ;  /* 0xff8000001400780b */ /* 0x040fe20003f3d000 */
[----:B------:R-:W-:Y:S01]  /*2c10*/  FMUL.FTZ R202, R20, UR6 ;  /* 0x0000000614ca7c20 */ /* 0x000fe20008410000 */
[----:B---3--:R-:W-:-:S04]  /*2c20*/  FMNMX.FTZ R156, R33, R156, !PT ;  /* 0x0000009c219c7209 */ /* 0x008fc80007810000 */
[----:B------:R-:W-:Y:S02]  /*2c30*/  FSEL R202, R202, RZ, P1 ;  /* 0x000000ffcaca7208 */ /* 0x000fe40000800000 */
[C---:B------:R-:W-:Y:S01]  /*2c40*/  FSETP.NEU.FTZ.AND P1, PT, R156.reuse, -INF , PT ;  /* 0xff8000009c00780b */ /* 0x040fe20003f3d000 */
[----:B------:R-:W-:Y:S02]  /*2c50*/  FMUL.FTZ R203, R156, UR6 ;  /* 0x000000069ccb7c20 */ /* 0x000fe40008410000 */
[--C-:B------:R-:W-:Y:S01]  /*2c60*/  FFMA.FTZ R190, R21, UR6, -R202.reuse ;  /* 0x0000000615be7c23 */ /* 0x100fe200080108ca */
[--C-:B------:R-:W-:Y:S01]  /*2c70*/  FFMA.FTZ R189, R25, UR6, -R202.reuse ;  /* 0x0000000619bd7c23 */ /* 0x100fe200080108ca */
[--C-:B------:R-:W-:Y:S01]  /*2c80*/  FFMA.FTZ R192, R27, UR6, -R202.reuse ;  /* 0x000000061bc07c23 */ /* 0x100fe200080108ca */
[----:B------:R-:W-:Y:S01]  /*2c90*/  FSEL R203, R203, RZ, P1 ;  /* 0x000000ffcbcb7208 */ /* 0x000fe20000800000 */
        /* <DEDUP_REMOVED lines=27> */
[----:B--2---:R-:W-:Y:S01]  /*2e50*/  F2FP.BF16.F32.PACK_AB R152, R189, R190 ;  /* 0x000000bebd98723e */ /* 0x004fe200000010ff */
        /* <DEDUP_REMOVED lines=15> */
[----:B---3--:R-:W-:Y:S01]  /*2f50*/  F2FP.BF16.F32.PACK_AB R154, R195, R192 ;  /* 0x000000c0c39a723e */ /* 0x008fe200000010ff */
[--C-:B------:R-:W-:Y:S01]  /*2f60*/  FFMA.FTZ R185, R201, UR6, -R203.reuse ;  /* 0x00000006c9b97c23 */ /* 0x100fe200080108cb */
[--C-:B------:R-:W-:Y:S01]  /*2f70*/  FFMA.FTZ R184, R183, UR6, -R202.reuse ;  /* 0x00000006b7b87c23 */ /* 0x100fe200080108ca */
[--C-:B------:R-:W-:Y:S01]  /*2f80*/  FFMA.FTZ R183, R186, UR6, -R202.reuse ;  /* 0x00000006bab77c23 */ /* 0x100fe200080108ca */
[--C-:B------:R-:W-:Y:S01]  /*2f90*/  FFMA.FTZ R187, R197, UR6, -R203.reuse ;  /* 0x00000006c5bb7c23 */ /* 0x100fe200080108cb */
[--C-:B------:R-:W-:Y:S01]  /*2fa0*/  FFMA.FTZ R186, R188, UR6, -R202.reuse ;  /* 0x00000006bcba7c23 */ /* 0x100fe200080108ca */
[--C-:B------:R-:W-:Y:S01]  /*2fb0*/  FFMA.FTZ R197, R200, UR6, -R203.reuse ;  /* 0x00000006c8c57c23 */ /* 0x100fe200080108cb */
[----:B------:R-:W-:Y:S01]  /*2fc0*/  MUFU.EX2 R193, R193 ;  /* 0x000000c100c17308 */ /* 0x000fe20000000800 */
[----:B------:R-:W-:Y:S01]  /*2fd0*/  FFMA.FTZ R177, R177, UR6, -R202 ;  /* 0x00000006b1b17c23 */ /* 0x000fe200080108ca */
[--C-:B------:R-:W-:Y:S01]  /*2fe0*/  FFMA.FTZ R188, R199, UR6, -R203.reuse ;  /* 0x00000006c7bc7c23 */ /* 0x100fe200080108cb */
[----:B------:R-:W-:Y:S01]  /*2ff0*/  FFMA.FTZ R200, R204, UR6, -R203 ;  /* 0x00000006ccc87c23 */ /* 0x000fe200080108cb */
[----:B------:R-:W-:Y:S01]  /*3000*/  FADD.FTZ R189, R190, R189 ;  /* 0x000000bdbebd7221 */ /* 0x000fe20000010000 */
[----:B------:R-:W-:-:S03]  /*3010*/  IMAD.U32 R21, RZ, RZ, UR7 ;  /* 0x00000007ff157e24 */ /* 0x000fc6000f8e00ff */
[----:B------:R-:W3:Y:S01]  /*3020*/  MUFU.EX2 R194, R194 ;  /* 0x000000c200c27308 */ /* 0x000ee20000000800 */
[----:B--2---:R-:W-:Y:S01]  /*3030*/  F2FP.BF16.F32.PACK_AB R153, R196, R191 ;  /* 0x000000bfc499723e */ /* 0x004fe200000010ff */
[----:B------:R-:W-:Y:S01]  /*3040*/  FADD.FTZ R196, R191, R196 ;  /* 0x000000c4bfc47221 */ /* 0x000fe20000010000 */
[----:B------:R-:W-:-:S04]  /*3050*/  FADD.FTZ R192, R192, R189 ;  /* 0x000000bdc0c07221 */ /* 0x000fc80000010000 */
[----:B------:R-:W-:Y:S01]  /*3060*/  FADD.FTZ R192, R195, R192 ;  /* 0x000000c0c3c07221 */ /* 0x000fe20000010000 */
[----:B------:R-:W-:Y:S08]  /*3070*/  MUFU.EX2 R23, R23 ;  /* 0x0000001700177308 */ /* 0x000ff00000000800 */
[----:B------:R-:W2:Y:S01]  /*3080*/  MUFU.EX2 R158, R158 ;  /* 0x0000009e009e7308 */ /* 0x000ea20000000800 */
[----:B---3--:R-:W-:Y:S01]  /*3090*/  F2FP.BF16.F32.PACK_AB R155, R194, R193 ;  /* 0x000000c1c29b723e */ /* 0x008fe200000010ff */
[----:B------:R-:W-:-:S03]  /*30a0*/  FADD.FTZ R193, R193, R196 ;  /* 0x000000c4c1c17221 */ /* 0x000fc60000010000 */
[----:B------:R-:W-:Y:S01]  /*30b0*/  WARPGROUP.ARRIVE ;  /* 0x00000000000079c5 */ /* 0x000fe20000000000 */
[----:B------:R-:W-:Y:S02]  /*30c0*/  FADD.FTZ R193, R194, R193 ;  /* 0x000000c1c2c17221 */ /* 0x000fe40000010000 */
[----:B------:R-:W-:Y:S03]  /*30d0*/  MUFU.EX2 R161, R161 ;  /* 0x000000a100a17308 */ /* 0x000fe60000000800 */
[----:B------:R-:W-:Y:S05]  /*30e0*/  HGMMA.64x256x16.F32.BF16 R24, R152, gdesc[UR12].tnspB, RZ, !UPT, gsb0 ;  /* 0x43e0000c98187df0 */ /* 0x000fea000c0018ff */
[----:B------:R-:W-:Y:S08]  /*30f0*/  MUFU.EX2 R206, R206 ;  /* 0x000000ce00ce7308 */ /* 0x000ff00000000800 */
[----:B------:R-:W-:Y:S08]  /*3100*/  MUFU.EX2 R22, R22 ;  /* 0x0000001600167308 */ /* 0x000ff00000000800 */
[----:B------:R-:W3:Y:S08]  /*3110*/  MUFU.EX2 R157, R157 ;  /* 0x0000009d009d7308 */ /* 0x000ef00000000800 */
[----:B------:R-:W-:Y:S08]  /*3120*/  MUFU.EX2 R159, R159 ;  /* 0x0000009f009f7308 */ /* 0x000ff00000000800 */
[----:B------:R-:W4:Y:S08]  /*3130*/  MUFU.EX2 R208, R208 ;  /* 0x000000d000d07308 */ /* 0x000f300000000800 */
[----:B------:R-:W-:Y:S08]  /*3140*/  MUFU.EX2 R162, R162 ;  /* 0x000000a200a27308 */ /* 0x000ff00000000800 */
[----:B------:R-:W5:Y:S08]  /*3150*/  MUFU.EX2 R163, R163 ;  /* 0x000000a300a37308 */ /* 0x000f700000000800 */
[----:B------:R-:W-:Y:S08]  /*3160*/  MUFU.EX2 R165, R165 ;  /* 0x000000a500a57308 */ /* 0x000ff00000000800 */
[----:B------:R-:W-:Y:S08]  /*3170*/  MUFU.EX2 R166, R166 ;  /* 0x000000a600a67308 */ /* 0x000ff00000000800 */
[----:B------:R-:W-:Y:S08]  /*3180*/  MUFU.EX2 R160, R160 ;  /* 0x000000a000a07308 */ /* 0x000ff00000000800 */
[----:B------:R-:W0:Y:S08]  /*3190*/  MUFU.EX2 R169, R169 ;  /* 0x000000a900a97308 */ /* 0x000e300000000800 */
[----:B------:R-:W-:Y:S08]  /*31a0*/  MUFU.EX2 R164, R164 ;  /* 0x000000a400a47308 */ /* 0x000ff00000000800 */
[----:B------:R-:W1:Y:S08]  /*31b0*/  MUFU.EX2 R167, R167 ;  /* 0x000000a700a77308 */ /* 0x000e700000000800 */
[----:B------:R-:W-:Y:S08]  /*31c0*/  MUFU.EX2 R170, R170 ;  /* 0x000000aa00aa7308 */ /* 0x000ff00000000800 */
[----:B------:R-:W1:Y:S08]  /*31d0*/  MUFU.EX2 R171, R171 ;  /* 0x000000ab00ab7308 */ /* 0x000e700000000800 */
[----:B------:R-:W-:Y:S08]  /*31e0*/  MUFU.EX2 R173, R173 ;  /* 0x000000ad00ad7308 */ /* 0x000ff00000000800 */
[----:B------:R-:W-:Y:S08]  /*31f0*/  MUFU.EX2 R174, R174 ;  /* 0x000000ae00ae7308 */ /* 0x000ff00000000800 */
[----:B------:R-:W-:Y:S08]  /*3200*/  MUFU.EX2 R168, R168 ;  /* 0x000000a800a87308 */ /* 0x000ff00000000800 */
[----:B------:R-:W1:Y:S08]  /*3210*/  MUFU.EX2 R205, R205 ;  /* 0x000000cd00cd7308 */ /* 0x000e700000000800 */
        /* <DEDUP_REMOVED lines=14> */
[----:B------:R-:W-:Y:S01]  /*3300*/  MUFU.EX2 R187, R187 ;  /* 0x000000bb00bb7308 */ /* 0x000fe20000000800 */
[----:B------:R-:W-:-:S02]  /*3310*/  WARPGROUP.DEPBAR.LE gsb0, 0x0 ;  /* 0x00008000000079c5 */ /* 0x000fc40000010000 */
[----:B--2---:R-:W-:Y:S01]  /*3320*/  F2FP.BF16.F32.PACK_AB R152, R158, R23 ;  /* 0x000000179e98723e */ /* 0x004fe200000010ff */
[----:B------:R-:W-:Y:S01]  /*3330*/  FADD.FTZ R23, R23, R192 ;  /* 0x000000c017177221 */ /* 0x000fe20000010000 */
[C---:B---3--:R-:W-:Y:S01]  /*3340*/  F2FP.BF16.F32.PACK_AB R153, R157.reuse, R22 ;  /* 0x000000169d99723e */ /* 0x048fe200000010ff */
[----:B------:R-:W-:Y:S01]  /*3350*/  FADD.FTZ R22, R22, R193 ;  /* 0x000000c116167221 */ /* 0x000fe20000010000 */
[----:B------:R-:W-:Y:S01]  /*3360*/  F2FP.BF16.F32.PACK_AB R154, R206, R161 ;  /* 0x000000a1ce9a723e */ /* 0x000fe200000010ff */
[----:B------:R-:W2:Y:S01]  /*3370*/  MUFU.EX2 R188, R188 ;  /* 0x000000bc00bc7308 */ /* 0x000ea20000000800 */
[----:B----4-:R-:W-:Y:S01]  /*3380*/  F2FP.BF16.F32.PACK_AB R155, R208, R159 ;  /* 0x0000009fd09b723e */ /* 0x010fe200000010ff */
[----:B------:R-:W-:Y:S01]  /*3390*/  FADD.FTZ R158, R158, R23 ;  /* 0x000000179e9e7221 */ /* 0x000fe20000010000 */
[----:B------:R-:W-:Y:S02]  /*33a0*/  FADD.FTZ R22, R157, R22 ;  /* 0x000000169d167221 */ /* 0x000fe40000010000 */
[----:B------:R-:W-:Y:S01]  /*33b0*/  WARPGROUP.ARRIVE ;  /* 0x00000000000079c5 */ /* 0x000fe20000000000 */
[----:B------:R-:W-:Y:S01]  /*33c0*/  FADD.FTZ R161, R161, R158 ;  /* 0x0000009ea1a17221 */ /* 0x000fe20000010000 */
[----:B------:R-:W-:Y:S01]  /*33d0*/  FADD.FTZ R159, R159, R22 ;  /* 0x000000169f9f7221 */ /* 0x000fe20000010000 */
[----:B------:R-:W-:Y:S02]  /*33e0*/  MUFU.EX2 R197, R197 ;  /* 0x000000c500c57308 */ /* 0x000fe40000000800 */
[----:B------:R-:W-:Y:S01]  /*33f0*/  FADD.FTZ R161, R206, R161 ;  /* 0x000000a1cea17221 */ /* 0x000fe20000010000 */
[----:B------:R-:W-:Y:S01]  /*3400*/  HGMMA.64x256x16.F32.BF16 R24, R152, gdesc[UR8].tnspB, R24, gsb0 ;  /* 0x43e0000898187df0 */ /* 0x000fe20008001818 */
[----:B------:R-:W-:Y:S01]  /*3410*/  UIADD3 UR10, UR7, 0x100, URZ ;  /* 0x00000100070a7890 */ /* 0x000fe2000fffe03f */
[----:B------:R-:W-:Y:S01]  /*3420*/  FADD.FTZ R159, R208, R159 ;  /* 0x0000009fd09f7221 */ /* 0x000fe20000010000 */
[----:B------:R-:W-:-:S02]  /*3430*/  UMOV UR11, 0x40000040 ;  /* 0x40000040000b7882 */ /* 0x000fc40000000000 */
[----:B------:R-:W3:Y:S01]  /*3440*/  MUFU.EX2 R200, R200 ;  /* 0x000000c800c87308 */ /* 0x000ee20000000800 */
[----:B------:R-:W-:Y:S02]  /*3450*/  WARPGROUP.DEPBAR.LE gsb0, 0x0 ;  /* 0x00008000000079c5 */ /* 0x000fe40000010000 */
[----:B-----5:R-:W-:Y:S01]  /*3460*/  F2FP.BF16.F32.PACK_AB R152, R163, R162 ;  /* 0x000000a2a398723e */ /* 0x020fe200000010ff */
[----:B------:R-:W-:Y:S01]  /*3470*/  FADD.FTZ R162, R162, R161 ;  /* 0x000000a1a2a27221 */ /* 0x000fe20000010000 */
[----:B0-----:R-:W-:Y:S01]  /*3480*/  F2FP.BF16.F32.PACK_AB R153, R169, R160 ;  /* 0x000000a0a999723e */ /* 0x001fe200000010ff */
[----:B------:R-:W-:Y:S01]  /*3490*/  FADD.FTZ R160, R160, R159 ;  /* 0x0000009fa0a07221 */ /* 0x000fe20000010000 */
[----:B------:R-:W-:Y:S01]  /*34a0*/  F2FP.BF16.F32.PACK_AB R154, R166, R165 ;  /* 0x000000a5a69a723e */ /* 0x000fe200000010ff */
[----:B------:R-:W-:Y:S01]  /*34b0*/  FADD.FTZ R162, R163, R162 ;  /* 0x000000a2a3a27221 */ /* 0x000fe20000010000 */
[----:B-1----:R-:W-:Y:S01]  /*34c0*/  F2FP.BF16.F32.PACK_AB R155, R167, R164 ;  /* 0x000000a4a79b723e */ /* 0x002fe200000010ff */
[----:B------:R-:W-:-:S02]  /*34d0*/  FADD.FTZ R169, R169, R160 ;  /* 0x000000a0a9a97221 */ /* 0x000fc40000010000 */
[----:B------:R-:W-:Y:S01]  /*34e0*/  FADD.FTZ R165, R165, R162 ;  /* 0x000000a2a5a57221 */ /* 0x000fe20000010000 */
[----:B------:R-:W-:Y:S01]  /*34f0*/  WARPGROUP.ARRIVE ;  /* 0x00000000000079c5 */ /* 0x000fe20000000000 */
[----:B------:R-:W-:Y:S02]  /*3500*/  FADD.FTZ R164, R164, R169 ;  /* 0x000000a9a4a47221 */ /* 0x000fe40000010000 */
[----:B------:R-:W-:Y:S02]  /*3510*/  FADD.FTZ R165, R166, R165 ;  /* 0x000000a5a6a57221 */ /* 0x000fe40000010000 */
[----:B------:R-:W-:-:S05]  /*3520*/  FADD.FTZ R167, R167, R164 ;  /* 0x000000a4a7a77221 */ /* 0x000fca0000010000 */
[----:B------:R-:W-:Y:S01]  /*3530*/  HGMMA.64x256x16.F32.BF16 R24, R152, gdesc[UR8].tnspB, R24, gsb0 ;  /* 0x43e0000898187df0 */ /* 0x000fe20008001818 */
[----:B------:R-:W-:Y:S01]  /*3540*/  UIADD3 UR10, UR7, 0x180, URZ ;  /* 0x00000180070a7890 */ /* 0x000fe2000fffe03f */
[----:B------:R-:W-:Y:S01]  /*3550*/  UMOV UR11, 0x40000040 ;  /* 0x40000040000b7882 */ /* 0x000fe20000000000 */
[----:B------:R-:W-:Y:S02]  /*3560*/  WARPGROUP.DEPBAR.LE gsb0, 0x0 ;  /* 0x00008000000079c5 */ /* 0x000fe40000010000 */
[----:B------:R-:W-:Y:S01]  /*3570*/  F2FP.BF16.F32.PACK_AB R152, R171, R170 ;  /* 0x000000aaab98723e */ /* 0x000fe200000010ff */
[----:B------:R-:W-:Y:S01]  /*3580*/  FADD.FTZ R170, R170, R165 ;  /* 0x000000a5aaaa7221 */ /* 0x000fe20000010000 */
[----:B------:R-:W-:Y:S01]  /*3590*/  F2FP.BF16.F32.PACK_AB R153, R205, R168 ;  /* 0x000000a8cd99723e */ /* 0x000fe200000010ff */
[----:B------:R-:W-:Y:S01]  /*35a0*/  FADD.FTZ R168, R168, R167 ;  /* 0x000000a7a8a87221 */ /* 0x000fe20000010000 */
[----:B------:R-:W-:Y:S01]  /*35b0*/  F2FP.BF16.F32.PACK_AB R154, R174, R173 ;  /* 0x000000adae9a723e */ /* 0x000fe200000010ff */
[----:B------:R-:W-:Y:S01]  /*35c0*/  FADD.FTZ R170, R171, R170 ;  /* 0x000000aaabaa7221 */ /* 0x000fe20000010000 */
[----:B------:R-:W-:Y:S01]  /*35d0*/  F2FP.BF16.F32.PACK_AB R155, R207, R172 ;  /* 0x000000accf9b723e */ /* 0x000fe200000010ff */
[----:B------:R-:W-:-:S02]  /*35e0*/  FADD.FTZ R205, R205, R168 ;  /* 0x000000a8cdcd7221 */ /* 0x000fc40000010000 */
[----:B------:R-:W-:Y:S01]  /*35f0*/  FADD.FTZ R173, R173, R170 ;  /* 0x000000aaadad7221 */ /* 0x000fe20000010000 */
[----:B------:R-:W-:Y:S01]  /*3600*/  WARPGROUP.ARRIVE ;  /* 0x00000000000079c5 */ /* 0x000fe20000000000 */
[----:B------:R-:W-:Y:S02]  /*3610*/  FADD.FTZ R172, R172, R205 ;  /* 0x000000cdacac7221 */ /* 0x000fe40000010000 */
[----:B------:R-:W-:Y:S02]  /*3620*/  FADD.FTZ R174, R174, R173 ;  /* 0x000000adaeae7221 */ /* 0x000fe40000010000 */
[----:B------:R-:W-:-:S08]  /*3630*/  FADD.FTZ R207, R207, R172 ;  /* 0x000000accfcf7221 */ /* 0x000fd00000010000 */
        /* <DEDUP_REMOVED lines=23> */
[----:B--2---:R-:W-:Y:S01]  /*37b0*/  F2FP.BF16.F32.PACK_AB R153, R188, R187 ;  /* 0x000000bbbc99723e */ /* 0x004fe200000010ff */
[----:B------:R-:W-:Y:S01]  /*37c0*/  FADD.FTZ R187, R187, R182 ;  /* 0x000000b6bbbb7221 */ /* 0x000fe20000010000 */
[----:B------:R-:W-:Y:S01]  /*37d0*/  F2FP.BF16.F32.PACK_AB R154, R186, R183 ;  /* 0x000000b7ba9a723e */ /* 0x000fe200000010ff */
[----:B------:R-:W-:Y:S01]  /*37e0*/  FADD.FTZ R184, R184, R177 ;  /* 0x000000b1b8b87221 */ /* 0x000fe20000010000 */
[----:B---3--:R-:W-:Y:S01]  /*37f0*/  F2FP.BF16.F32.PACK_AB R155, R200, R197 ;  /* 0x000000c5c89b723e */ /* 0x008fe200000010ff */
[----:B------:R-:W-:-:S02]  /*3800*/  FADD.FTZ R188, R188, R187 ;  /* 0x000000bbbcbc7221 */ /* 0x000fc40000010000 */
[----:B------:R-:W-:Y:S01]  /*3810*/  FADD.FTZ R183, R183, R184 ;  /* 0x000000b8b7b77221 */ /* 0x000fe20000010000 */
[----:B------:R-:W-:Y:S01]  /*3820*/  WARPGROUP.ARRIVE ;  /* 0x00000000000079c5 */ /* 0x000fe20000000000 */
[----:B------:R-:W-:Y:S02]  /*3830*/  FADD.FTZ R197, R197, R188 ;  /* 0x000000bcc5c57221 */ /* 0x000fe40000010000 */
[----:B------:R-:W-:Y:S02]  /*3840*/  FADD.FTZ R22, R186, R183 ;  /* 0x000000b7ba167221 */ /* 0x000fe40000010000 */
[----:B------:R-:W-:-:S08]  /*3850*/  FADD.FTZ R200, R200, R197 ;  /* 0x000000c5c8c87221 */ /* 0x000fd00000010000 */
[----:B------:R-:W-:Y:S03]  /*3860*/  HGMMA.64x256x16.F32.BF16 R24, R152, gdesc[UR8].tnspB, R24, gsb0 ;  /* 0x43e0000898187df0 */ /* 0x000fe60008001818 */
[----:B------:R-:W-:Y:S02]  /*3870*/  WARPGROUP.DEPBAR.LE gsb0, 0x0 ;  /* 0x00008000000079c5 */ /* 0x000fe40000010000 */
[----:B------:R-:W-:Y:S05]  /*3880*/  @!P0 BRA `(.L_x_9230) ;  /* 0x0000000000048947 */ /* 0x000fea0003800000 */
[----:B------:R-:W-:Y:S01]  /*3890*/  BPT.TRAP 0x1 ;  /* 0x000000040000795c */ /* 0x000fe20000300000 */
.L_x_9230:
[----:B------:R-:W0:Y:S01]  /*38a0*/  S2UR UR11, SR_CgaCtaId ;  /* 0x00000000000b79c3 */ /* 0x000e220000008800 */
[----:B------:R-:W-:Y:S01]  /*38b0*/  R2UR UR10, R19 ;  /* 0x00000000130a72ca */ /* 0x000fe200000e0000 */
[----:B------:R-:W-:Y:S01]  /*38c0*/  UIADD3 UR38, UR38, -0x2, URZ ;  /* 0xfffffffe26267890 */ /* 0x000fe2000fffe03f */
[----:B------:R-:W-:-:S11]  /*38d0*/  R2UR UR7, R16 ;  /* 0x00000000100772ca */ /* 0x000fd600000e0000 */
[----:B------:R-:W-:Y:S02]  /*38e0*/  UISETP.GE.AND UP0, UPT, UR38, UR10, UPT ;  /* 0x0000000a2600728c */ /* 0x000fe4000bf06270 */
[----:B------:R-:W-:-:S04]  /*38f0*/  UIADD3 UR7, UR7, 0x32460, URZ ;  /* 0x0003246007077890 */ /* 0x000fc8000fffe03f */
[----:B------:R-:W-:Y:S01]  /*3900*/  PLOP3.LUT P1, PT, PT, PT, UP0, 0x80, 0x0 ;  /* 0x000000000000781c */ /* 0x000fe20003f2f008 */
[----:B0-----:R-:W-:-:S09]  /*3910*/  UPRMT UR7, UR11, 0x654, UR7 ;  /* 0x000006540b077896 */ /* 0x001fd20008000007 */
[----:B------:R-:W-:Y:S03]  /*3920*/  SYNCS.ARRIVE.TRANS64.RED.A1T0 RZ, [UR7], RZ ;  /* 0x000000ffffff79a7 */ /* 0x000fe60008100407 */
[----:B------:R-:W-:Y:S05]  /*3930*/  @!P1 BRA `(.L_x_9231) ;  /* 0x0000002400609947 */ /* 0x000fea0003800000 */
[----:B------:R-:W-:Y:S01]  /*3940*/  IMAD.MOV.U32 R205, RZ, RZ, R156 ;  /* 0x000000ffffcd7224 */ /* 0x000fe200078e009c */
[----:B------:R-:W-:Y:S01]  /*3950*/  UMOV UR61, URZ ;  /* 0x0000003f003d7c82 */ /* 0x000fe20008000000 */
[----:B------:R-:W-:Y:S02]  /*3960*/  IMAD.MOV.U32 R23, RZ, RZ, R20 ;  /* 0x000000ffff177224 */ /* 0x000fe400078e0014 */
[----:B------:R-:W-:Y:S01]  /*3970*/  IMAD.U32 R201, RZ, RZ, UR38 ;  /* 0x00000026ffc97e24 */ /* 0x000fe2000f8e00ff */
[----:B------:R-:W-:-:S06]  /*3980*/  UMOV UR38, URZ ;  /* 0x0000003f00267c82 */ /* 0x000fcc0008000000 */
.L_x_9242:
[----:B------:R-:W-:Y:S01]  /*3990*/  R2UR UR6, R201 ;  /* 0x00000000c90672ca */ /* 0x000fe200000e0000 */
[----:B------:R-:W-:Y:S01]  /*39a0*/  UIADD3 UR38, UR38, 0x1, URZ ;  /* 0x0000000126267890 */ /* 0x000fe2000fffe03f */
[----:B------:R-:W-:-:S03]  /*39b0*/  R2UR UR7, R19 ;  /* 0x00000000130772ca */ /* 0x000fc600000e0000 */
[----:B------:R-:W-:-:S04]  /*39c0*/  UISETP.NE.AND UP0, UPT, UR38, 0x2, UPT ;  /* 0x000000022600788c */ /* 0x000fc8000bf05270 */
[----:B------:R-:W-:-:S04]  /*39d0*/  USEL UR38, UR38, URZ, UP0 ;  /* 0x0000003f26267287 */ /* 0x000fc80008000000 */
[----:B------:R-:W-:Y:S01]  /*39e0*/  MOV R0, UR6 ;  /* 0x0000000600007c02 */ /* 0x000fe20008000f00 */
[----:B------:R-:W-:-:S03]  /*39f0*/  UIADD3 UR6, UR6, -0x1, URZ ;  /* 0xffffffff06067890 */ /* 0x000fc6000fffe03f */
[----:B------:R-:W-:-:S03]  /*3a00*/  ISETP.GT.AND P1, PT, R0, UR7, PT ;  /* 0x0000000700007c0c */ /* 0x000fc6000bf24270 */
[----:B------:R-:W-:Y:S01]  /*3a10*/  IMAD.U32 R201, RZ, RZ, UR6 ;  /* 0x00000006ffc97e24 */ /* 0x000fe2000f8e00ff */
[----:B------:R-:W-:-:S04]  /*3a20*/  USEL UR6, URZ, 0x1, UP0 ;  /* 0x000000013f067887 */ /* 0x000fc80008000000 */
[----:B------:R-:W-:Y:S01]  /*3a30*/  ULOP3.LUT UR61, UR61, UR6, URZ, 0x3c, !UPT ;  /* 0x000000063d3d7292 */ /* 0x000fe2000f8e3c3f */
[----:B------:R-:W-:Y:S11]  /*3a40*/  @!P0 BRA `(.L_x_9232) ;  /* 0x0000000000048947 */ /* 0x000ff60003800000 */
[----:B------:R-:W-:Y:S01]  /*3a50*/  BPT.TRAP 0x1 ;  /* 0x000000040000795c */ /* 0x000fe20000300000 */
.L_x_9232:
[----:B------:R-:W-:Y:S01]  /*3a60*/  R2UR UR6, R16 ;  /* 0x00000000100672ca */ /* 0x000fe200000e0000 */
[----:B------:R-:W-:-:S05]  /*3a70*/  IMAD.U32 R0, RZ, RZ, UR61 ;  /* 0x0000003dff007e24 */ /* 0x000fca000f8e00ff */
[----:B------:R-:W-:-:S07]  /*3a80*/  SHF.L.U32 R0, R0, 0x1f, RZ ;  /* 0x0000001f00007819 */ /* 0x000fce00000006ff */
[----:B------:R-:W-:-:S09]  /*3a90*/  ULEA UR60, UR38, UR6, 0x3 ;  /* 0x00000006263c7291 */ /* 0x000fd2000f8e183f */
[----:B------:R0:W1:Y:S01]  /*3aa0*/  SYNCS.PHASECHK.TRANS64.TRYWAIT P2, [UR60+0x32430], R0 ;  /* 0x03243000ff0075a7 */ /* 0x000062000804017c */
[----:B------:R-:W-:Y:S05]  /*3ab0*/  @!P0 BRA `(.L_x_9233) ;  /* 0x0000000000048947 */ /* 0x000fea0003800000 */
[----:B------:R-:W-:Y:S01]  /*3ac0*/  BPT.TRAP 0x1 ;  /* 0x000000040000795c */ /* 0x000fe20000300000 */
.L_x_9233:
[----:B-1----:R-:W-:Y:S05]  /*3ad0*/  @P2 BRA `(.L_x_9234) ;  /* 0x0000000000082947 */ /* 0x002fea0003800000 */
[----:B------:R-:W1:Y:S02]  /*3ae0*/  SYNCS.PHASECHK.TRANS64.TRYWAIT P2, [UR60+0x32430], R0 ;  /* 0x03243000ff0075a7 */ /* 0x000e64000804017c */
[----:B-1----:R-:W-:Y:S05]  /*3af0*/  @!P2 BRA `(.L_x_9235) ;  /* 0x00000098005ca947 */ /* 0x002fea0003800000 */
.L_x_9234:
[----:B------:R-:W-:Y:S01]  /*3b00*/  R2UR UR6, R17 ;  /* 0x00000000110672ca */ /* 0x000fe200000e0000 */
[----:B-1----:R-:W-:Y:S01]  /*3b10*/  WARPGROUP.ARRIVE ;  /* 0x00000000000079c5 */ /* 0x002fe20000000000 */
        /* <DEDUP_REMOVED lines=10> */
[----:B------:R-:W-:Y:S01]  /*3bc0*/  UIMAD UR6, UR38, 0x300, UR6 ;  /* 0x00000300260678a4 */ /* 0x000fe2000f8e0206 */
[----:B------:R-:W-:Y:S02]  /*3bd0*/  R2UR UR16, R12 ;  /* 0x000000000c1072ca */ /* 0x000fe400000e0000 */
[----:B------:R-:W-:Y:S01]  /*3be0*/  R2UR UR17, R13 ;  /* 0x000000000d1172ca */ /* 0x000fe200000e0000 */
[----:B------:R-:W-:Y:S01]  /*3bf0*/  UIADD3 UR7, UR6, 0x2, URZ ;  /* 0x0000000206077890 */ /* 0x000fe2000fffe03f */
[----:B------:R-:W-:Y:S02]  /*3c00*/  MOV R206, UR13 ;  /* 0x0000000d00ce7c02 */ /* 0x000fe40008000f00 */
[----:B------:R-:W-:Y:S01]  /*3c10*/  UMOV UR22, UR6 ;  /* 0x0000000600167c82 */ /* 0x000fe20008000000 */
[----:B------:R-:W-:Y:S01]  /*3c20*/  MOV R207, UR12 ;  /* 0x0000000c00cf7c02 */ /* 0x000fe20008000f00 */
[----:B------:R-:W-:Y:S01]  /*3c30*/  HGMMA.64x96x16.F32.BF16 R152, gdesc[UR20], RZ, !UPT, gsb0 ;  /* 0x01600000149879f0 */ /* 0x000fe2000c0018ff */
[----:B------:R-:W-:Y:S01]  /*3c40*/  R2UR UR12, R10 ;  /* 0x000000000a0c72ca */ /* 0x000fe200000e0000 */
[----:B------:R-:W-:Y:S01]  /*3c50*/  UMOV UR18, UR7 ;  /* 0x0000000700127c82 */ /* 0x000fe20008000000 */
[----:B------:R-:W-:Y:S01]  /*3c60*/  R2UR UR13, R11 ;  /* 0x000000000b0d72ca */ /* 0x000fe200000e0000 */
[----:B------:R-:W-:Y:S01]  /*3c70*/  UIADD3 UR7, UR6, 0x4, URZ ;  /* 0x0000000406077890 */ /* 0x000fe2000fffe03f */
[----:B------:R-:W-:Y:S01]  /*3c80*/  MOV R208, UR9 ;  /* 0x0000000900d07c02 */ /* 0x000fe20008000f00 */
[----:B------:R-:W-:Y:S01]  /*3c90*/  UIADD3 UR6, UR6, 0x6, URZ ;  /* 0x0000000606067890 */ /* 0x000fe2000fffe03f */
[----:B------:R-:W-:-:S02]  /*3ca0*/  MOV R209, UR8 ;  /* 0x0000000800d17c02 */ /* 0x000fc40008000f00 */
[----:B------:R-:W-:Y:S02]  /*3cb0*/  R2UR UR8, R8 ;  /* 0x00000000080872ca */ /* 0x000fe400000e0000 */
[----:B------:R-:W-:Y:S01]  /*3cc0*/  UMOV UR14, UR7 ;  /* 0x00000007000e7c82 */ /* 0x000fe20008000000 */
[----:B------:R-:W-:Y:S01]  /*3cd0*/  R2UR UR9, R9 ;  /* 0x00000000090972ca */ /* 0x000fe200000e0000 */
[----:B------:R-:W-:Y:S01]  /*3ce0*/  UMOV UR10, UR6 ;  /* 0x00000006000a7c82 */ /* 0x000fe20008000000 */
        /* <DEDUP_REMOVED lines=18> */
[----:B------:R-:W-:-:S12]  /*3e10*/  @!P0 BRA `(.L_x_9236) ;  /* 0x0000000000048947 */ /* 0x000fd80003800000 */
[----:B------:R-:W-:Y:S01]  /*3e20*/  BPT.TRAP 0x1 ;  /* 0x000000040000795c */ /* 0x000fe20000300000 */
.L_x_9236:
[----:B------:R1:W2:Y:S01]  /*3e30*/  SYNCS.PHASECHK.TRANS64.TRYWAIT P2, [UR60+0x32450], R0 ;  /* 0x03245000ff0075a7 */ /* 0x0002a2000804017c */
[----:B------:R-:W-:Y:S05]  /*3e40*/  @!P0 BRA `(.L_x_9237) ;  /* 0x0000000000048947 */ /* 0x000fea0003800000 */
[----:B------:R-:W-:Y:S01]  /*3e50*/  BPT.TRAP 0x1 ;  /* 0x000000040000795c */ /* 0x000fe20000300000 */
.L_x_9237:
[----:B--2---:R-:W-:Y:S05]  /*3e60*/  @P2 BRA `(.L_x_9238) ;  /* 0x0000000000082947 */ /* 0x004fea0003800000 */
[----:B------:R-:W2:Y:S02]  /*3e70*/  SYNCS.PHASECHK.TRANS64.TRYWAIT P2, [UR60+0x32450], R0 ;  /* 0x03245000ff0075a7 */ /* 0x000ea4000804017c */
[----:B--2---:R-:W-:Y:S05]  /*3e80*/  @!P2 BRA `(.L_x_9239) ;  /* 0x000000940090a947 */ /* 0x004fea0003800000 */
.L_x_9238:
[----:B------:R-:W-:Y:S01]  /*3e90*/  R2UR UR6, R18 ;  /* 0x00000000120672ca */ /* 0x000fe200000e0000 */
[----:B------:R-:W-:Y:S01]  /*3ea0*/  WARPGROUP.ARRIVE ;  /* 0x00000000000079c5 */ /* 0x000fe20000000000 */
[----:B012---:R-:W-:Y:S01]  /*3eb0*/  MOV R0, UR49 ;  /* 0x0000003100007c02 */ /* 0x007fe20008000f00 */
        /* <DEDUP_REMOVED lines=10> */
[----:B------:R-:W-:Y:S01]  /*3f60*/  UIMAD UR39, UR38, 0xc00, UR6 ;  /* 0x00000c00262778a4 */ /* 0x000fe2000f8e0206 */
[----:B------:R-:W-:Y:S01]  /*3f70*/  R2UR UR52, R4 ;  /* 0x00000000043472ca */ /* 0x000fe200000e0000 */
[----:B------:R-:W-:Y:S01]  /*3f80*/  UMOV UR15, 0x40000040 ;  /* 0x40000040000f7882 */ /* 0x000fe20000000000 */
[----:B------:R-:W-:Y:S01]  /*3f90*/  R2UR UR53, R5 ;  /* 0x00000000053572ca */ /* 0x000fe200000e0000 */
[----:B------:R-:W-:Y:S01]  /*3fa0*/  UIADD3 UR6, UR39, 0x2, URZ ;  /* 0x0000000227067890 */ /* 0x000fe2000fffe03f */
[----:B------:R-:W-:Y:S01]  /*3fb0*/  MOV R204, UR57 ;  /* 0x0000003900cc7c02 */ /* 0x000fe20008000f00 */
[----:B------:R-:W-:Y:S01]  /*3fc0*/  UIADD3 UR10, UR39, 0x300, URZ ;  /* 0x00000300270a7890 */ /* 0x000fe2000fffe03f */
[----:B------:R-:W-:Y:S01]  /*3fd0*/  MOV R206, UR56 ;  /* 0x0000003800ce7c02 */ /* 0x000fe20008000f00 */
[----:B------:R-:W-:Y:S01]  /*3fe0*/  UMOV UR50, UR39 ;  /* 0x0000002700327c82 */ /* 0x000fe20008000000 */
[----:B------:R-:W-:Y:S01]  /*3ff0*/  R2UR UR56, R2 ;  /* 0x00000000023872ca */ /* 0x000fe200000e0000 */
[----:B------:R-:W-:Y:S01]  /*4000*/  HGMMA.64x96x16.F32.BF16 R152, gdesc[UR48], R152, gsb0 ;  /* 0x01600000309879f0 */ /* 0x000fe20008001898 */
[----:B------:R-:W-:Y:S01]  /*4010*/  UMOV UR54, UR6 ;  /* 0x0000000600367c82 */ /* 0x000fe20008000000 */
[----:B------:R-:W-:Y:S01]  /*4020*/  R2UR UR57, R3 ;  /* 0x00000000033972ca */ /* 0x000fe200000e0000 */
[----:B------:R-:W-:Y:S01]  /*4030*/  UIADD3 UR6, UR39, 0x4, URZ ;  /* 0x0000000427067890 */ /* 0x000fe2000fffe03f */
[----:B------:R-:W-:Y:S01]  /*4040*/  R2UR UR49, R0 ;  /* 0x00000000003172ca */ /* 0x000fe200000e0000 */
[----:B------:R-:W-:Y:S01]  /*4050*/  UIADD3 UR14, UR39, 0x302, URZ ;  /* 0x00000302270e7890 */ /* 0x000fe2000fffe03f */
[----:B------:R-:W-:Y:S01]  /*4060*/  R2UR UR48, R20 ;  /* 0x00000000143072ca */ /* 0x000fe200000e0000 */
[----:B------:R-:W-:Y:S01]  /*4070*/  UIADD3 UR18, UR39, 0x304, URZ ;  /* 0x0000030427127890 */ /* 0x000fe2000fffe03f */
[----:B------:R-:W0:Y:S01]  /*4080*/  S2R R207, SR_TID.X ;  /* 0x0000000000cf7919 */ /* 0x000e220000002100 */
[----:B------:R-:W-:Y:S01]  /*4090*/  UMOV UR19, 0x40000040 ;  /* 0x4000004000137882 */ /* 0x000fe20000000000 */
[----:B------:R-:W-:Y:S01]  /*40a0*/  UMOV UR58, UR6 ;  /* 0x00000006003a7c82 */ /* 0x000fe20008000000 */
[----:B------:R-:W-:-:S02]  /*40b0*/  UIADD3 UR6, UR39, 0x6, URZ ;  /* 0x0000000627067890 */ /* 0x000fc4000fffe03f */
        /* <DEDUP_REMOVED lines=14> */
[----:B0-----:R-:W-:-:S04]  /*41a0*/  SHF.R.U32.HI R207, RZ, 0x7, R207 ;  /* 0x00000007ffcf7819 */ /* 0x001fc800000116cf */
[----:B------:R-:W-:Y:S01]  /*41b0*/  IADD3 R0, -R207, 0xb, RZ ;  /* 0x0000000bcf007810 */ /* 0x000fe20007ffe1ff */
[----:B------:R-:W-:Y:S02]  /*41c0*/  WARPGROUP.DEPBAR.LE gsb0, 0x0 ;  /* 0x00008000000079c5 */ /* 0x000fe40000010000 */
[----:B------:R-:W-:-:S06]  /*41d0*/  WARPGROUP.ARRIVE ;  /* 0x00000000000079c5 */ /* 0x000fcc0000000000 */
[----:B------:R-:W-:Y:S01]  /*41e0*/  HGMMA.64x96x16.F32.BF16 R152, gdesc[UR52], R152, gsb0 ;  /* 0x01600000349879f0 */ /* 0x000fe20008001898 */
[----:B------:R-:W-:Y:S01]  /*41f0*/  R2UR UR53, R202 ;  /* 0x00000000ca3572ca */ /* 0x000fe200000e0000 */
[----:B------:R-:W-:Y:S01]  /*4200*/  UIADD3 UR54, UR39, 0x904, URZ ;  /* 0x0000090427367890 */ /* 0x000fe2000fffe03f */
[----:B------:R-:W-:Y:S01]  /*4210*/  R2UR UR52, R203 ;  /* 0x00000000cb3472ca */ /* 0x000fe200000e0000 */
[----:B------:R-:W-:Y:S01]  /*4220*/  UMOV UR55, 0x40000040 ;  /* 0x4000004000377882 */ /* 0x000fe20000000000 */
        /* <DEDUP_REMOVED lines=50> */
.L_x_9240:
[----:B------:R-:W-:Y:S01]  /*4550*/  FMNMX.FTZ R20, R152, R23, !PT ;  /* 0x0000001798147209 */ /* 0x000fe20007810000 */
[----:B------:R-:W1:Y:S01]  /*4560*/  S2UR UR10, SR_CgaCtaId ;  /* 0x00000000000a79c3 */ /* 0x000e620000008800 */
[----:B------:R-:W-:Y:S01]  /*4570*/  ULDC UR6, c[0x0][0xa80] ;  /* 0x0002a00000067ab9 */ /* 0x000fe20000000800 */
[----:B------:R-:W-:Y:S01]  /*4580*/  UIADD3 UR7, UR60, 0x32440, URZ ;  /* 0x000324403c077890 */ /* 0x000fe2000fffe03f */
[----:B------:R-:W-:Y:S02]  /*4590*/  FMNMX.FTZ R203, R153, R20, !PT ;  /* 0x0000001499cb7209 */ /* 0x000fe40007810000 */
[----:B------:R-:W-:Y:S02]  /*45a0*/  R2UR UR11, R21 ;  /* 0x00000000150b72ca */ /* 0x000fe400000e0000 */
[----:B------:R-:W-:-:S04]  /*45b0*/  FMNMX.FTZ R20, R156, R203, !PT ;  /* 0x000000cb9c147209 */ /* 0x000fc80007810000 */
[----:B------:R-:W-:-:S04]  /*45c0*/  FMNMX.FTZ R203, R157, R20, !PT ;  /* 0x000000149dcb7209 */ /* 0x000fc80007810000 */
[----:B------:R-:W-:-:S04]  /*45d0*/  FMNMX.FTZ R20, R160, R203, !PT ;  /* 0x000000cba0147209 */ /* 0x000fc80007810000 */
[----:B------:R-:W-:Y:S02]  /*45e0*/  FMNMX.FTZ R203, R161, R20, !PT ;  /* 0x00000014a1cb7209 */ /* 0x000fe40007810000 */
[----:B------:R-:W-:Y:S02]  /*45f0*/  FMNMX.FTZ R20, R154, R205, !PT ;  /* 0x000000cd9a147209 */ /* 0x000fe40007810000 */
[----:B------:R-:W-:Y:S01]  /*4600*/  FMNMX.FTZ R202, R164, R203, !PT ;  /* 0x000000cba4ca7209 */ /* 0x000fe20007810000 */
[----:B-1----:R-:W-:Y:S01]  /*4610*/  UPRMT UR10, UR10, 0x654, UR7 ;  /* 0x000006540a0a7896 */ /* 0x002fe20008000007 */
[----:B------:R-:W-:Y:S01]  /*4620*/  FMNMX.FTZ R203, R155, R20, !PT ;  /* 0x000000149bcb7209 */ /* 0x000fe20007810000 */
[----:B------:R-:W-:Y:S01]  /*4630*/  UIMAD UR7, UR38, 0xc00, UR11 ;  /* 0x00000c00260778a4 */ /* 0x000fe2000f8e020b */
[----:B------:R-:W-:Y:S02]  /*4640*/  FMNMX.FTZ R207, R165, R202, !PT ;  /* 0x000000caa5cf7209 */ /* 0x000fe40007810000 */
[----:B------:R-:W-:Y:S01]  /*4650*/  FMNMX.FTZ R20, R158, R203, !PT ;  /* 0x000000cb9e147209 */ /* 0x000fe20007810000 */
[----:B------:R-:W-:Y:S01]  /*4660*/  UMOV UR11, 0x40000040 ;  /* 0x40000040000b7882 */ /* 0x000fe20000000000 */
[----:B------:R-:W-:-:S02]  /*4670*/  FMNMX.FTZ R202, R168, R207, !PT ;  /* 0x000000cfa8ca7209 */ /* 0x000fc40007810000 */
[----:B------:R-:W-:Y:S01]  /*4680*/  FMNMX.FTZ R203, R159, R20, !PT ;  /* 0x000000149fcb7209 */ /* 0x000fe20007810000 */
[----:B------:R-:W-:Y:S01]  /*4690*/  SYNCS.ARRIVE.TRANS64.RED.A1T0 RZ, [UR10], RZ ;  /* 0x000000ffffff79a7 */ /* 0x000fe2000810040a */
[----:B------:R-:W-:Y:S01]  /*46a0*/  FMNMX.FTZ R207, R169, R202, !PT ;  /* 0x000000caa9cf7209 */ /* 0x000fe20007810000 */
[----:B------:R-:W-:Y:S01]  /*46b0*/  UMOV UR10, UR7 ;  /* 0x00000007000a7c82 */ /* 0x000fe20008000000 */
        /* <DEDUP_REMOVED lines=29> */
[----:B------:R-:W1:Y:S01]  /*4890*/  SHFL.BFLY PT, R207, R202, 0x2, 0x1f ;  /* 0x0c401f00cacf7f89 */ /* 0x000e6200000e0000 */
[----:B------:R-:W-:-:S04]  /*48a0*/  FMNMX.FTZ R203, R191, R20, !PT ;  /* 0x00000014bfcb7209 */ /* 0x000fc80007810000 */
[----:B------:R-:W-:-:S04]  /*48b0*/  FMNMX.FTZ R20, R194, R203, !PT ;  /* 0x000000cbc2147209 */ /* 0x000fc80007810000 */
[----:B------:R-:W-:-:S04]  /*48c0*/  FMNMX.FTZ R203, R195, R20, !PT ;  /* 0x00000014c3cb7209 */ /* 0x000fc80007810000 */
[----:B------:R-:W-:-:S04]  /*48d0*/  FMNMX.FTZ R20, R198, R203, !PT ;  /* 0x000000cbc6147209 */ /* 0x000fc80007810000 */
[----:B------:R-:W-:-:S05]  /*48e0*/  FMNMX.FTZ R203, R199, R20, !PT ;  /* 0x00000014c7cb7209 */ /* 0x000fca0007810000 */
[----:B------:R-:W2:Y:S01]  /*48f0*/  SHFL.BFLY PT, R204, R203, 0x2, 0x1f ;  /* 0x0c401f00cbcc7f89 */ /* 0x000ea200000e0000 */
[----:B-1----:R-:W-:-:S05]  /*4900*/  FMNMX.FTZ R207, R202, R207, !PT ;  /* 0x000000cfcacf7209 */ /* 0x002fca0007810000 */
[----:B------:R-:W1:Y:S01]  /*4910*/  SHFL.BFLY PT, R20, R207, 0x1, 0x1f ;  /* 0x0c201f00cf147f89 */ /* 0x000e6200000e0000 */
[----:B--2---:R-:W-:-:S05]  /*4920*/  FMNMX.FTZ R204, R203, R204, !PT ;  /* 0x000000cccbcc7209 */ /* 0x004fca0007810000 */
[----:B------:R-:W2:Y:S01]  /*4930*/  SHFL.BFLY PT, R209, R204, 0x1, 0x1f ;  /* 0x0c201f00ccd17f89 */ /* 0x000ea200000e0000 */
[----:B-1----:R-:W-:-:S05]  /*4940*/  FMNMX.FTZ R20, R207, R20, !PT ;  /* 0x00000014cf147209 */ /* 0x002fca0007810000 */
[C---:B------:R-:W-:Y:S01]  /*4950*/  FMUL.FTZ R206, R20.reuse, UR6 ;  /* 0x0000000614ce7c20 */ /* 0x040fe20008410000 */
[----:B------:R-:W-:-:S03]  /*4960*/  FADD.FTZ R23, -R20, R23 ;  /* 0x0000001714177221 */ /* 0x000fc60000010100 */
[--C-:B------:R-:W-:Y:S01]  /*4970*/  FFMA.FTZ R203, R153, UR6, -R206.reuse ;  /* 0x0000000699cb7c23 */ /* 0x100fe200080108ce */
[--C-:B------:R-:W-:Y:S01]  /*4980*/  FFMA.FTZ R153, R156, UR6, -R206.reuse ;  /* 0x000000069c997c23 */ /* 0x100fe200080108ce */
[--C-:B------:R-:W-:Y:S01]  /*4990*/  FFMA.FTZ R202, R152, UR6, -R206.reuse ;  /* 0x0000000698ca7c23 */ /* 0x100fe200080108ce */
[----:B------:R-:W-:Y:S01]  /*49a0*/  FMUL.FTZ R23, R23, UR6 ;  /* 0x0000000617177c20 */ /* 0x000fe20008410000 */
        /* <DEDUP_REMOVED lines=9> */
[----:B--2---:R-:W-:Y:S01]  /*4a40*/  FMNMX.FTZ R156, R204, R209, !PT ;  /* 0x000000d1cc9c7209 */ /* 0x004fe20007810000 */
[----:B------:R-:W1:Y:S01]  /*4a50*/  MUFU.EX2 R23, R23 ;  /* 0x0000001700177308 */ /* 0x000e620000000800 */
[--C-:B------:R-:W-:Y:S01]  /*4a60*/  FFMA.FTZ R173, R173, UR6, -R206.reuse ;  /* 0x00000006adad7c23 */ /* 0x100fe200080108ce */
[--C-:B------:R-:W-:Y:S01]  /*4a70*/  FFMA.FTZ R176, R176, UR6, -R206.reuse ;  /* 0x00000006b0b07c23 */ /* 0x100fe200080108ce */
[--C-:B------:R-:W-:Y:S01]  /*4a80*/  FFMA.FTZ R177, R177, UR6, -R206.reuse ;  /* 0x00000006b1b17c23 */ /* 0x100fe200080108ce */
[C---:B------:R-:W-:Y:S01]  /*4a90*/  FADD.FTZ R152, -R156.reuse, R205 ;  /* 0x000000cd9c987221 */ /* 0x040fe20000010100 */
[----:B------:R-:W-:Y:S01]  /*4aa0*/  FMUL.FTZ R209, R156, UR6 ;  /* 0x000000069cd17c20 */ /* 0x000fe20008410000 */
[--C-:B------:R-:W-:Y:S01]  /*4ab0*/  FFMA.FTZ R180, R180, UR6, -R206.reuse ;  /* 0x00000006b4b47c23 */ /* 0x100fe200080108ce */
[--C-:B------:R-:W-:Y:S01]  /*4ac0*/  FFMA.FTZ R181, R181, UR6, -R206.reuse ;  /* 0x00000006b5b57c23 */ /* 0x100fe200080108ce */
[----:B------:R-:W-:Y:S01]  /*4ad0*/  FMUL.FTZ R152, R152, UR6 ;  /* 0x0000000698987c20 */ /* 0x000fe20008410000 */
        /* <DEDUP_REMOVED lines=8> */
[-C--:B-1----:R-:W-:Y:S01]  /*4b60*/  FMUL.FTZ R24, R24, R23.reuse ;  /* 0x0000001718187220 */ /* 0x082fe20000410000 */
        /* <DEDUP_REMOVED lines=134> */
[----:B-1----:R-:W-:Y:S01]  /*53d0*/  F2FP.BF16.F32.PACK_AB R152, R203, R202 ;  /* 0x000000cacb98723e */ /* 0x002fe200000010ff */
[--C-:B------:R-:W-:Y:S01]  /*53e0*/  FFMA.FTZ R167, R167, UR6, -R209.reuse ;  /* 0x00000006a7a77c23 */ /* 0x100fe200080108d1 */
[----:B---3--:R-:W-:Y:S01]  /*53f0*/  F2FP.BF16.F32.PACK_AB R154, R205, R204 ;  /* 0x000000cccd9a723e */ /* 0x008fe200000010ff */
[----:B------:R-:W-:Y:S01]  /*5400*/  MUFU.EX2 R160, R160 ;  /* 0x000000a000a07308 */ /* 0x000fe20000000800 */
[----:B----4-:R-:W-:Y:S01]  /*5410*/  F2FP.BF16.F32.PACK_AB R153, R208, R207 ;  /* 0x000000cfd099723e */ /* 0x010fe200000010ff */
[--C-:B------:R-:W-:Y:S01]  /*5420*/  FFMA.FTZ R170, R170, UR6, -R209.reuse ;  /* 0x00000006aaaa7c23 */ /* 0x100fe200080108d1 */
[----:B-----5:R-:W-:Y:S01]  /*5430*/  F2FP.BF16.F32.PACK_AB R155, R159, R158 ;  /* 0x0000009e9f9b723e */ /* 0x020fe200000010ff */
[----:B------:R1:W-:Y:S01]  /*5440*/  BAR.SYNC.DEFER_BLOCKING R210, 0x100 ;  /* 0x000400d20000751d */ /* 0x0003e20000010000 */
        /* <DEDUP_REMOVED lines=22> */
[--C-:B------:R-:W-:Y:S01]  /*55b0*/  FFMA.FTZ R194, R194, UR6, -R209.reuse ;  /* 0x00000006c2c27c23 */ /* 0x100fe200080108d1 */
[----:B------:R-:W-:Y:S01]  /*55c0*/  WARPGROUP.ARRIVE ;  /* 0x00000000000079c5 */ /* 0x000fe20000000000 */
[--C-:B------:R-:W-:Y:S01]  /*55d0*/  FFMA.FTZ R195, R195, UR6, -R209.reuse ;  /* 0x00000006c3c37c23 */ /* 0x100fe200080108d1 */
[--C-:B------:R-:W-:Y:S01]  /*55e0*/  FFMA.FTZ R198, R198, UR6, -R209.reuse ;  /* 0x00000006c6c67c23 */ /* 0x100fe200080108d1 */
[----:B------:R-:W-:Y:S01]  /*55f0*/  FFMA.FTZ R199, R199, UR6, -R209 ;  /* 0x00000006c7c77c23 */ /* 0x000fe200080108d1 */
[----:B------:R-:W-:Y:S01]  /*5600*/  FFMA.FTZ R22, R23, R22, R202 ;  /* 0x0000001617167223 */ /* 0x000fe200000100ca */
[----:B------:R-:W-:Y:S01]  /*5610*/  FFMA.FTZ R157, R157, R200, R207 ;  /* 0x000000c89d9d7223 */ /* 0x000fe200000100cf */
[----:B------:R-:W-:Y:S01]  /*5620*/  HGMMA.64x256x16.F32.BF16 R24, R152, gdesc[UR8].tnspB, R24, gsb0 ;  /* 0x43e0000898187df0 */ /* 0x000fe20008001818 */
[----:B------:R-:W-:Y:S01]  /*5630*/  MUFU.EX2 R162, R162 ;  /* 0x000000a200a27308 */ /* 0x000fe20000000800 */
[----:B------:R-:W-:Y:S01]  /*5640*/  UIADD3 UR10, UR7, 0x80, URZ ;  /* 0x00000080070a7890 */ /* 0x000fe2000fffe03f */
[----:B------:R-:W-:Y:S01]  /*5650*/  FADD.FTZ R203, R203, R22 ;  /* 0x00000016cbcb7221 */ /* 0x000fe20000010000 */
[----:B------:R-:W-:Y:S01]  /*5660*/  UMOV UR11, 0x40000040 ;  /* 0x40000040000b7882 */ /* 0x000fe20000000000 */
[----:B------:R-:W-:-:S02]  /*5670*/  FADD.FTZ R157, R208, R157 ;  /* 0x0000009dd09d7221 */ /* 0x000fc40000010000 */
[----:B------:R-:W-:Y:S02]  /*5680*/  FADD.FTZ R204, R204, R203 ;  /* 0x000000cbcccc7221 */ /* 0x000fe40000010000 */
[----:B------:R-:W3:Y:S01]  /*5690*/  MUFU.EX2 R163, R163 ;  /* 0x000000a300a37308 */ /* 0x000ee20000000800 */
[----:B------:R-:W-:Y:S01]  /*56a0*/  FADD.FTZ R158, R158, R157 ;  /* 0x0000009d9e9e7221 */ /* 0x000fe20000010000 */
[----:B------:R-:W-:-:S03]  /*56b0*/  FADD.FTZ R205, R205, R204 ;  /* 0x000000cccdcd7221 */ /* 0x000fc60000010000 */
[----:B------:R-:W-:-:S03]  /*56c0*/  FADD.FTZ R159, R159, R158 ;  /* 0x0000009e9f9f7221 */ /* 0x000fc60000010000 */
        /* <DEDUP_REMOVED lines=31> */
[----:B------:R-:W1:Y:S01]  /*58c0*/  MUFU.EX2 R195, R195 ;  /* 0x000000c300c37308 */ /* 0x000e620000000800 */
[----:B------:R-:W-:-:S02]  /*58d0*/  WARPGROUP.DEPBAR.LE gsb0, 0x0 ;  /* 0x00008000000079c5 */ /* 0x000fc40000010000 */
[----:B--2---:R-:W-:-:S05]  /*58e0*/  F2FP.BF16.F32.PACK_AB R152, R161, R160 ;  /* 0x000000a0a198723e */ /* 0x004fca00000010ff */
[----:B------:R-:W-:Y:S01]  /*58f0*/  MUFU.EX2 R198, R198 ;  /* 0x000000c600c67308 */ /* 0x000fe20000000800 */
[----:B---3--:R-:W-:Y:S01]  /*5900*/  F2FP.BF16.F32.PACK_AB R153, R163, R162 ;  /* 0x000000a2a399723e */ /* 0x008fe200000010ff */
[----:B------:R-:W-:Y:S01]  /*5910*/  FADD.FTZ R160, R160, R205 ;  /* 0x000000cda0a07221 */ /* 0x000fe20000010000 */
[----:B------:R-:W-:Y:S01]  /*5920*/  F2FP.BF16.F32.PACK_AB R154, R165, R164 ;  /* 0x000000a4a59a723e */ /* 0x000fe200000010ff */
[----:B------:R-:W-:Y:S01]  /*5930*/  FADD.FTZ R162, R162, R159 ;  /* 0x0000009fa2a27221 */ /* 0x000fe20000010000 */
[----:B----4-:R-:W-:Y:S01]  /*5940*/  F2FP.BF16.F32.PACK_AB R155, R167, R166 ;  /* 0x000000a6a79b723e */ /* 0x010fe200000010ff */
[----:B------:R-:W-:Y:S02]  /*5950*/  FADD.FTZ R161, R161, R160 ;  /* 0x000000a0a1a17221 */ /* 0x000fe40000010000 */
[----:B------:R-:W2:Y:S01]  /*5960*/  MUFU.EX2 R199, R199 ;  /* 0x000000c700c77308 */ /* 0x000ea20000000800 */
[----:B------:R-:W-:Y:S01]  /*5970*/  WARPGROUP.ARRIVE ;  /* 0x00000000000079c5 */ /* 0x000fe20000000000 */
[----:B------:R-:W-:Y:S01]  /*5980*/  FADD.FTZ R163, R163, R162 ;  /* 0x000000a2a3a37221 */ /* 0x000fe20000010000 */
[----:B------:R-:W-:-:S03]  /*5990*/  FADD.FTZ R164, R164, R161 ;  /* 0x000000a1a4a47221 */ /* 0x000fc60000010000 */
[----:B------:R-:W-:Y:S01]  /*59a0*/  FADD.FTZ R166, R166, R163 ;  /* 0x000000a3a6a67221 */ /* 0x000fe20000010000 */
[----:B------:R-:W-:Y:S01]  /*59b0*/  HGMMA.64x256x16.F32.BF16 R24, R152, gdesc[UR8].tnspB, R24, gsb0 ;  /* 0x43e0000898187df0 */ /* 0x000fe20008001818 */
[----:B------:R-:W-:Y:S01]  /*59c0*/  UIADD3 UR10, UR7, 0x100, URZ ;  /* 0x00000100070a7890 */ /* 0x000fe2000fffe03f */
[----:B------:R-:W-:Y:S01]  /*59d0*/  FADD.FTZ R165, R165, R164 ;  /* 0x000000a4a5a57221 */ /* 0x000fe20000010000 */
[----:B------:R-:W-:Y:S01]  /*59e0*/  UMOV UR11, 0x40000040 ;  /* 0x40000040000b7882 */ /* 0x000fe20000000000 */
[----:B------:R-:W-:Y:S01]  /*59f0*/  FADD.FTZ R167, R167, R166 ;  /* 0x000000a6a7a77221 */ /* 0x000fe20000010000 */
        /* <DEDUP_REMOVED lines=13> */
[----:B------:R-:W-:-:S06]  /*5ad0*/  FADD.FTZ R175, R175, R174 ;  /* 0x000000aeafaf7221 */ /* 0x000fcc0000010000 */
        /* <DEDUP_REMOVED lines=44> */
[----:B--2---:R-:W-:Y:S01]  /*5da0*/  F2FP.BF16.F32.PACK_AB R155, R199, R198 ;  /* 0x000000c6c79b723e */ /* 0x004fe200000010ff */
        /* <DEDUP_REMOVED lines=10> */
.L_x_9241:
[----:B------:R-:W0:Y:S01]  /*5e50*/  S2UR UR7, SR_CgaCtaId ;  /* 0x00000000000779c3 */ /* 0x000e220000008800 */
[----:B------:R-:W-:Y:S01]  /*5e60*/  UIADD3 UR60, UR60, 0x32460, URZ ;  /* 0x000324603c3c7890 */ /* 0x000fe2000fffe03f */
[----:B------:R-:W-:Y:S02]  /*5e70*/  IMAD.MOV.U32 R205, RZ, RZ, R156 ;  /* 0x000000ffffcd7224 */ /* 0x000fe400078e009c */
[----:B------:R-:W-:Y:S01]  /*5e80*/  IMAD.MOV.U32 R23, RZ, RZ, R20 ;  /* 0x000000ffff177224 */ /* 0x000fe200078e0014 */
[----:B0-----:R-:W-:-:S09]  /*5e90*/  UPRMT UR60, UR7, 0x654, UR60 ;  /* 0x00000654073c7896 */ /* 0x001fd2000800003c */
[----:B------:R-:W-:Y:S01]  /*5ea0*/  SYNCS.ARRIVE.TRANS64.RED.A1T0 RZ, [UR60], RZ ;  /* 0x000000ffffff79a7 */ /* 0x000fe2000810043c */
[----:B------:R-:W-:Y:S05]  /*5eb0*/  @P1 BRA `(.L_x_9242) ;  /* 0xffffffd800b41947 */ /* 0x000fea000383ffff */
.L_x_9231:
[----:B------:R-:W0:Y:S01]  /*5ec0*/  SHFL.BFLY PT, R3, R22, 0x2, 0x1f ;  /* 0x0c401f0016037f89 */ /* 0x000e2200000e0000 */
[----:B------:R1:W-:Y:S08]  /*5ed0*/  BAR.ARV R0, 0x100 ;  /* 0x000400000000751d */ /* 0x0003f00000002000 */
[----:B------:R-:W-:Y:S06]  /*5ee0*/  BAR.ARV 0x8, 0x180 ;  /* 0x0206000000007b1d */ /* 0x000fec0000002000 */
[----:B-1----:R-:W-:Y:S01]  /*5ef0*/  IMAD.U32 R0, RZ, RZ, UR6 ;  /* 0x00000006ff007e24 */ /* 0x002fe2000f8e00ff */
[----:B------:R-:W-:Y:S01]  /*5f00*/  PLOP3.LUT P0, PT, PT, PT, PT, 0x8, 0x0 ;  /* 0x000000000000781c */ /* 0x000fe20003f0e170 */
[----:B------:R-:W1:Y:S01]  /*5f10*/  SHFL.BFLY PT, R5, R200, 0x2, 0x1f ;  /* 0x0c401f00c8057f89 */ /* 0x000e6200000e0000 */
[----:B0-----:R-:W-:-:S05]  /*5f20*/  FADD.FTZ R3, R3, R22 ;  /* 0x0000001603037221 */ /* 0x001fca0000010000 */
[----:B------:R-:W0:Y:S01]  /*5f30*/  SHFL.BFLY PT, R2, R3, 0x1, 0x1f ;  /* 0x0c201f0003027f89 */ /* 0x000e2200000e0000 */
[----:B-1----:R-:W-:-:S05]  /*5f40*/  FADD.FTZ R5, R5, R200 ;  /* 0x000000c805057221 */ /* 0x002fca0000010000 */
[----:B------:R-:W1:Y:S01]  /*5f50*/  SHFL.BFLY PT, R4, R5, 0x1, 0x1f ;  /* 0x0c201f0005047f89 */ /* 0x000e6200000e0000 */
[----:B0-----:R-:W-:Y:S01]  /*5f60*/  FADD.FTZ R8, R3, R2 ;  /* 0x0000000203087221 */ /* 0x001fe20000010000 */
[----:B------:R-:W-:Y:S02]  /*5f70*/  IMAD.MOV.U32 R2, RZ, RZ, RZ ;  /* 0x000000ffff027224 */ /* 0x000fe400078e00ff */
[----:B------:R-:W-:Y:S02]  /*5f80*/  IMAD.MOV.U32 R3, RZ, RZ, -0x800000 ;  /* 0xff800000ff037424 */ /* 0x000fe400078e00ff */
[----:B------:R-:W-:-:S13]  /*5f90*/  FSETP.NE.FTZ.AND P1, PT, R8, RZ, PT ;  /* 0x000000ff0800720b */ /* 0x000fda0003f35000 */
[----:B------:R-:W0:Y:S01]  /*5fa0*/  @P1 MUFU.LG2 R6, R8 ;  /* 0x0000000800061308 */ /* 0x000e220000000c00 */
[----:B-1----:R-:W-:Y:S01]  /*5fb0*/  FADD.FTZ R9, R5, R4 ;  /* 0x0000000405097221 */ /* 0x002fe20000010000 */
[----:B------:R-:W-:Y:S01]  /*5fc0*/  IMAD.MOV.U32 R4, RZ, RZ, RZ ;  /* 0x000000ffff047224 */ /* 0x000fe200078e00ff */
[----:B------:R-:W-:-:S03]  /*5fd0*/  MOV R5, UR6 ;  /* 0x0000000600057c02 */ /* 0x000fc60008000f00 */
[----:B------:R-:W-:Y:S02]  /*5fe0*/  FSETP.NE.FTZ.AND P2, PT, R9, RZ, PT ;  /* 0x000000ff0900720b */ /* 0x000fe40003f55000 */
[----:B------:R-:W1:Y:S01]  /*5ff0*/  @P1 MUFU.RCP R4, R8 ;  /* 0x0000000800041308 */ /* 0x000e620000001000 */
[----:B------:R-:W-:Y:S01]  /*6000*/  @P1 FMUL.FTZ R5, R5, 0.69314718246459960938 ;  /* 0x3f31721805051820 */ /* 0x000fe20000410000 */
[----:B0-----:R-:W-:-:S09]  /*6010*/  @P1 FMUL.FTZ R6, R6, 0.69314718246459960938 ;  /* 0x3f31721806061820 */ /* 0x001fd20000410000 */
[----:B------:R-:W0:Y:S01]  /*6020*/  @P2 MUFU.LG2 R7, R9 ;  /* 0x0000000900072308 */ /* 0x000e220000000c00 */
[----:B------:R-:W-:Y:S01]  /*6030*/  @P2 FMUL.FTZ R0, R0, 0.69314718246459960938 ;  /* 0x3f31721800002820 */ /* 0x000fe20000410000 */
[-C--:B-1----:R-:W-:Y:S01]  /*6040*/  FMUL.FTZ R24, R24, R4.reuse ;  /* 0x0000000418187220 */ /* 0x082fe20000410000 */
[----:B------:R-:W-:-:S05]  /*6050*/  FMUL.FTZ R25, R25, R4 ;  /* 0x0000000419197220 */ /* 0x000fca0000410000 */
        /* <DEDUP_REMOVED lines=130> */
[----:B------:R-:W-:-:S07]  /*6880*/  @P2 FFMA.FTZ R3, R0, R156, R7 ;  /* 0x0000009c00032223 */ /* 0x000fce0000010007 */
.L_x_9217:
[----:B------:R-:W-:Y:S05]  /*6890*/  @P0 BRA `(.L_x_9243) ;  /* 0x0000002000540947 */ /* 0x000fea0003800000 */
[----:B------:R-:W2:Y:S01]  /*68a0*/  LDL R0, [R1+0x4] ;  /* 0x0000040001007983 */ /* 0x000ea20000100800 */
[----:B------:R-:W1:Y:S01]  /*68b0*/  LDC R8, c[0x0][0xce8] ;  /* 0x00033a00ff087b82 */ /* 0x000e620000000800 */
[----:B------:R-:W-:Y:S01]  /*68c0*/  ULDC.64 UR8, c[0x0][0xcd0] ;  /* 0x0003340000087ab9 */ /* 0x000fe20000000a00 */
[----:B------:R-:W-:Y:S06]  /*68d0*/  BSSY B0, `(.L_x_9244) ;  /* 0x000014d000007945 */ /* 0x000fec0003800000 */
[----:B------:R-:W3:Y:S08]  /*68e0*/  S2UR UR12, SR_CTAID.Z ;  /* 0x00000000000c79c3 */ /* 0x000ef00000002700 */
[----:B------:R-:W4:Y:S08]  /*68f0*/  LDC.64 R18, c[0x0][0xcd8] ;  /* 0x00033600ff127b82 */ /* 0x000f300000000a00 */
[----:B------:R-:W-:Y:S01]  /*6900*/  BAR.SYNC.DEFER_BLOCKING 0x1, 0x100 ;  /* 0x0044000000007b1d */ /* 0x000fe20000010000 */
[----:B-1----:R-:W-:-:S07]  /*6910*/  ISETP.NE.AND P0, PT, R8, 0x1, PT ;  /* 0x000000010800780c */ /* 0x002fce0003f05270 */
[----:B------:R-:W1:Y:S01]  /*6920*/  S2UR UR11, SR_CTAID.Y ;  /* 0x00000000000b79c3 */ /* 0x000e620000002600 */
[----:B---3--:R-:W-:-:S07]  /*6930*/  USHF.R.S32.HI UR10, URZ, 0x1f, UR12 ;  /* 0x0000001f3f0a7899 */ /* 0x008fce000801140c */
[----:B------:R-:W1:Y:S08]  /*6940*/  LDC R23, c[0x0][0xd50] ;  /* 0x00035400ff177b82 */ /* 0x000e700000000800 */
[----:B------:R-:W3:Y:S08]  /*6950*/  @P0 LDC R14, c[0x0][0xcec] ;  /* 0x00033b00ff0e0b82 */ /* 0x000ef00000000800 */
[----:B------:R-:W5:Y:S08]  /*6960*/  LDC.64 R20, c[0x0][0xc40] ;  /* 0x00031000ff147b82 */ /* 0x000f700000000a00 */
[----:B------:R-:W1:Y:S08]  /*6970*/  @P0 LDC R17, c[0x0][0xcf0] ;  /* 0x00033c00ff110b82 */ /* 0x000e700000000800 */
[----:B------:R-:W1:Y:S08]  /*6980*/  @P0 LDC R22, c[0x0][0xcec] ;  /* 0x00033b00ff160b82 */ /* 0x000e700000000800 */
[----:B------:R-:W1:Y:S01]  /*6990*/  @P0 LDC R153, c[0x0][0xcf0] ;  /* 0x00033c00ff990b82 */ /* 0x000e620000000800 */
[----:B--2---:R-:W-:-:S02]  /*69a0*/  R2UR UR13, R0 ;  /* 0x00000000000d72ca */ /* 0x004fc400000e0000 */
[----:B------:R-:W2:Y:S11]  /*69b0*/  S2R R0, SR_TID.X ;  /* 0x0000000000007919 */ /* 0x000eb60000002100 */
[----:B------:R-:W-:-:S02]  /*69c0*/  USHF.R.S32.HI UR7, URZ, 0x1f, UR13 ;  /* 0x0000001f3f077899 */ /* 0x000fc4000801140d */
[----:B------:R-:W-:Y:S02]  /*69d0*/  UIMAD.WIDE.U32 UR4, UR13, UR8, URZ ;  /* 0x000000080d0472a5 */ /* 0x000fe4000f8e003f */
[----:B------:R-:W-:-:S04]  /*69e0*/  UIMAD UR6, UR7, UR8, URZ ;  /* 0x00000008070672a4 */ /* 0x000fc8000f8e023f */
[----:B------:R-:W-:-:S03]  /*69f0*/  UIMAD UR6, UR13, UR9, UR6 ;  /* 0x000000090d0672a4 */ /* 0x000fc6000f8e0206 */
[----:B------:R-:W-:Y:S01]  /*6a00*/  ULDC.64 UR8, c[0x0][0xc38] ;  /* 0x00030e0000087ab9 */ /* 0x000fe20000000a00 */
[----:B------:R-:W-:Y:S02]  /*6a10*/  UIADD3 UR6, UR5, UR6, URZ ;  /* 0x0000000605067290 */ /* 0x000fe4000fffe03f */
[----:B------:R-:W-:Y:S01]  /*6a20*/  UIMAD UR7, UR7, UR8, URZ ;  /* 0x00000008070772a4 */ /* 0x000fe2000f8e023f */
[----:B--2---:R-:W-:-:S05]  /*6a30*/  VIADD R12, R0, 0xffffff80 ;  /* 0xffffff80000c7836 */ /* 0x004fca0000000000 */
[----:B------:R-:W-:-:S04]  /*6a40*/  SHF.R.S32.HI R7, RZ, 0x1f, R12 ;  /* 0x0000001fff077819 */ /* 0x000fc8000001140c */
[CC--:B0-----:R-:W-:Y:S02]  /*6a50*/  LEA.HI R2, R7.reuse, R12.reuse, RZ, 0x7 ;  /* 0x0000000c07027211 */ /* 0x0c1fe400078f38ff */
[----:B------:R-:W-:Y:S02]  /*6a60*/  LEA.HI R7, R7, R12, RZ, 0x2 ;  /* 0x0000000c07077211 */ /* 0x000fe400078f10ff */
[----:B------:R-:W-:Y:S02]  /*6a70*/  LOP3.LUT R5, R2, 0xffffff80, RZ, 0xc0, !PT ;  /* 0xffffff8002057812 */ /* 0x000fe400078ec0ff */
[----:B------:R-:W-:Y:S02]  /*6a80*/  SHF.R.S32.HI R9, RZ, 0x7, R2 ;  /* 0x00000007ff097819 */ /* 0x000fe40000011402 */
[----:B------:R-:W-:Y:S01]  /*6a90*/  LOP3.LUT R7, R7, 0xfffffffc, RZ, 0xc0, !PT ;  /* 0xfffffffc07077812 */ /* 0x000fe200078ec0ff */
[----:B------:R-:W-:Y:S01]  /*6aa0*/  IMAD.IADD R0, R12, 0x1, -R5 ;  /* 0x000000010c007824 */ /* 0x000fe200078e0a05 */
[----:B------:R-:W-:-:S03]  /*6ab0*/  LEA.HI R2, R2, R9, RZ, 0x1 ;  /* 0x0000000902027211 */ /* 0x000fc600078f08ff */
[----:B------:R-:W-:Y:S01]  /*6ac0*/  IMAD.IADD R7, R12, 0x1, -R7 ;  /* 0x000000010c077824 */ /* 0x000fe200078e0a07 */
[----:B------:R-:W-:Y:S02]  /*6ad0*/  SHF.R.S32.HI R13, RZ, 0x1f, R0 ;  /* 0x0000001fff0d7819 */ /* 0x000fe40000011400 */
[----:B------:R-:W-:Y:S02]  /*6ae0*/  LOP3.LUT R2, R2, 0x3fffffe, RZ, 0xc0, !PT ;  /* 0x03fffffe02027812 */ /* 0x000fe400078ec0ff */
[----:B------:R-:W-:Y:S02]  /*6af0*/  LEA.HI R10, R13, R0, RZ, 0x2 ;  /* 0x000000000d0a7211 */ /* 0x000fe400078f10ff */
[----:B------:R-:W-:Y:S02]  /*6b00*/  IADD3 R2, R9, -R2, RZ ;  /* 0x8000000209027210 */ /* 0x000fe40007ffe0ff */
[--C-:B------:R-:W-:Y:S01]  /*6b10*/  SHF.R.S32.HI R5, RZ, 0x2, R10.reuse ;  /* 0x00000002ff057819 */ /* 0x100fe2000001140a */
[----:B------:R-:W0:Y:S01]  /*6b20*/  S2R R9, SR_CTAID.X ;  /* 0x0000000000097919 */ /* 0x000e220000002500 */
[----:B------:R-:W-:-:S02]  /*6b30*/  SHF.R.S32.HI R6, RZ, 0x1f, R10 ;  /* 0x0000001fff067819 */ /* 0x000fc4000001140a */
[----:B------:R-:W-:Y:S02]  /*6b40*/  LEA.HI R11, R7, R7, RZ, 0x1 ;  /* 0x00000007070b7211 */ /* 0x000fe400078f08ff */
[----:B------:R-:W-:Y:S02]  /*6b50*/  LEA.HI R6, R6, R5, RZ, 0x3 ;  /* 0x0000000506067211 */ /* 0x000fe400078f18ff */
[----:B------:R-:W-:Y:S02]  /*6b60*/  LOP3.LUT R12, R11, 0x1ffffffe, RZ, 0xc0, !PT ;  /* 0x1ffffffe0b0c7812 */ /* 0x000fe400078ec0ff */
[----:B------:R-:W-:-:S03]  /*6b70*/  LOP3.LUT R6, R6, 0xfffffff8, RZ, 0xc0, !PT ;  /* 0xfffffff806067812 */ /* 0x000fc600078ec0ff */
[----:B------:R-:W-:Y:S02]  /*6b80*/  IMAD.IADD R11, R7, 0x1, -R12 ;  /* 0x00000001070b7824 */ /* 0x000fe400078e0a0c */
[----:B------:R-:W-:Y:S01]  /*6b90*/  IMAD.IADD R6, R5, 0x1, -R6 ;  /* 0x0000000105067824 */ /* 0x000fe200078e0a06 */
[----:B------:R-:W-:Y:S01]  /*6ba0*/  LEA.HI R5, R13, R0, RZ, 0x5 ;  /* 0x000000000d057211 */ /* 0x000fe200078f28ff */
[----:B------:R-:W-:Y:S01]  /*6bb0*/  IMAD.U32 R7, RZ, RZ, UR5 ;  /* 0x00000005ff077e24 */ /* 0x000fe2000f8e00ff */
[----:B------:R-:W-:Y:S01]  /*6bc0*/  MOV R7, UR6 ;  /* 0x0000000600077c02 */ /* 0x000fe20008000f00 */
[----:B------:R-:W-:Y:S01]  /*6bd0*/  UIMAD UR6, UR13, UR9, UR7 ;  /* 0x000000090d0672a4 */ /* 0x000fe2000f8e0207 */
[----:B------:R-:W-:Y:S01]  /*6be0*/  SHF.R.S32.HI R5, RZ, 0x5, R5 ;  /* 0x00000005ff057819 */ /* 0x000fe20000011405 */
[----:B----4-:R-:W-:-:S04]  /*6bf0*/  IMAD R12, R18, UR10, RZ ;  /* 0x0000000a120c7c24 */ /* 0x010fc8000f8e02ff */
[----:B------:R-:W-:Y:S02]  /*6c00*/  IMAD R5, R5, 0x10, R6 ;  /* 0x0000001005057824 */ /* 0x000fe400078e0206 */
[----:B------:R-:W-:Y:S01]  /*6c10*/  IMAD.U32 R6, RZ, RZ, UR4 ;  /* 0x00000004ff067e24 */ /* 0x000fe2000f8e00ff */
[----:B------:R-:W-:Y:S01]  /*6c20*/  UIMAD.WIDE.U32 UR4, UR13, UR8, URZ ;  /* 0x000000080d0472a5 */ /* 0x000fe2000f8e003f */
[----:B------:R-:W-:Y:S02]  /*6c30*/  IMAD R16, R2, 0x40, R5 ;  /* 0x0000004002107824 */ /* 0x000fe400078e0205 */
[----:B------:R-:W-:Y:S01]  /*6c40*/  IMAD.WIDE.U32 R6, R18, UR12, R6 ;  /* 0x0000000c12067c25 */ /* 0x000fe2000f8e0006 */
[----:B------:R-:W-:Y:S01]  /*6c50*/  UIADD3 UR6, UR5, UR6, URZ ;  /* 0x0000000605067290 */ /* 0x000fe2000fffe03f */
[----:B------:R-:W-:Y:S02]  /*6c60*/  ULDC.64 UR8, c[0x0][0xc28] ;  /* 0x00030a0000087ab9 */ /* 0x000fe40000000a00 */
[----:B------:R-:W-:-:S02]  /*6c70*/  IMAD R2, R11, 0x8, R16 ;  /* 0x000000080b027824 */ /* 0x000fc400078e0210 */
[----:B------:R-:W-:Y:S02]  /*6c80*/  IMAD R18, RZ, RZ, -UR13 ;  /* 0x8000000dff127e24 */ /* 0x000fe4000f8e02ff */
[----:B0-----:R-:W-:Y:S02]  /*6c90*/  IMAD R5, R9, 0x80, R2 ;  /* 0x0000008009057824 */ /* 0x001fe400078e0202 */
[----:B------:R-:W-:Y:S01]  /*6ca0*/  IMAD.U32 R13, RZ, RZ, UR5 ;  /* 0x00000005ff0d7e24 */ /* 0x000fe2000f8e00ff */
[----:B------:R-:W-:Y:S01]  /*6cb0*/  MOV R13, UR6 ;  /* 0x00000006000d7c02 */ /* 0x000fe20008000f00 */
[----:B---3--:R-:W-:Y:S01]  /*6cc0*/  @P0 IMAD.HI.U32 R2, R5, R14, RZ ;  /* 0x0000000e05020227 */ /* 0x008fe200078e00ff */
[----:B------:R-:W-:-:S03]  /*6cd0*/  ULDC.64 UR6, c[0x0][0xc48] ;  /* 0x0003120000067ab9 */ /* 0x000fc60000000a00 */
[----:B------:R-:W-:Y:S02]  /*6ce0*/  IMAD R15, R19, UR12, R12 ;  /* 0x0000000c130f7c24 */ /* 0x000fe4000f8e020c */
[C---:B-----5:R-:W-:Y:S02]  /*6cf0*/  IMAD R14, R20.reuse, UR10, RZ ;  /* 0x0000000a140e7c24 */ /* 0x060fe4000f8e02ff */
[----:B-1----:R-:W-:Y:S02]  /*6d00*/  IMAD R23, R23, R18, UR11 ;  /* 0x0000000b17177e24 */ /* 0x002fe4000f8e0212 */
[----:B------:R-:W-:Y:S01]  /*6d10*/  IMAD.U32 R12, RZ, RZ, UR4 ;  /* 0x00000004ff0c7e24 */ /* 0x000fe2000f8e00ff */
[----:B------:R-:W-:Y:S01]  /*6d20*/  ULDC.64 UR4, c[0x0][0xce0] ;  /* 0x0003380000047ab9 */ /* 0x000fe20000000a00 */
[----:B------:R-:W-:Y:S01]  /*6d30*/  IMAD.MOV.U32 R11, RZ, RZ, R5 ;  /* 0x000000ffff0b7224 */ /* 0x000fe200078e0005 */
[----:B------:R-:W-:Y:S01]  /*6d40*/  @P0 SHF.R.U32.HI R11, RZ, R17, R2 ;  /* 0x00000011ff0b0219 */ /* 0x000fe20000011602 */
[----:B------:R-:W-:Y:S01]  /*6d50*/  IMAD R17, R21, UR12, R14 ;  /* 0x0000000c15117c24 */ /* 0x000fe2000f8e020e */
[----:B------:R-:W-:Y:S01]  /*6d60*/  SHF.R.S32.HI R14, RZ, 0x1f, R23 ;  /* 0x0000001fff0e7819 */ /* 0x000fe20000011417 */
[----:B------:R-:W-:-:S04]  /*6d70*/  IMAD.WIDE.U32 R12, R20, UR12, R12 ;  /* 0x0000000c140c7c25 */ /* 0x000fc8000f8e000c */
        /* <DEDUP_REMOVED lines=10> */
[----:B------:R-:W-:Y:S01]  /*6e20*/  SHF.R.S32.HI R17, RZ, 0x1f, R11 ;  /* 0x0000001fff117819 */ /* 0x000fe2000001140b */
[----:B------:R-:W-:Y:S01]  /*6e30*/  IMAD R14, R23, UR5, R2 ;  /* 0x00000005170e7c24 */ /* 0x000fe2000f8e0202 */
[--C-:B------:R-:W-:Y:S01]  /*6e40*/  SHF.R.S32.HI R2, RZ, 0x1f, R15.reuse ;  /* 0x0000001fff027819 */ /* 0x100fe2000001140f */
[----:B------:R-:W-:Y:S01]  /*6e50*/  ULDC.64 UR4, c[0x0][0xc30] ;  /* 0x00030c0000047ab9 */ /* 0x000fe20000000a00 */
[----:B------:R-:W-:Y:S01]  /*6e60*/  IADD3 R11, -R11, RZ, RZ ;  /* 0x000000ff0b0b7210 */ /* 0x000fe20007ffe1ff */
        /* <DEDUP_REMOVED lines=26> */
[----:B------:R-:W-:Y:S01]  /*7010*/  LEA R2, P1, R12, UR8, 0x2 ;  /* 0x000000080c027c11 */ /* 0x000fe2000f8210ff */
[----:B------:R-:W-:Y:S01]  /*7020*/  IMAD.IADD R5, R13, 0x1, R11 ;  /* 0x000000010d057824 */ /* 0x000fe200078e020b */
[----:B------:R-:W-:Y:S01]  /*7030*/  SHFL.IDX PT, R14, R17, 0x1, 0x1c1f ;  /* 0x003c1f00110e7f89 */ /* 0x000fe200000e0000 */
[----:B------:R-:W-:Y:S01]  /*7040*/  LEA R11, R9, R16, 0x7 ;  /* 0x00000010090b7211 */ /* 0x000fe200078e38ff */
[----:B0-----:R-:W-:Y:S01]  /*7050*/  ULEA UR4, UR5, UR4, 0x18 ;  /* 0x0000000405047291 */ /* 0x001fe2000f8ec03f */
[----:B------:R-:W-:Y:S01]  /*7060*/  LEA.HI.X R18, R6, UR7, R7, 0x2, P0 ;  /* 0x0000000706127c11 */ /* 0x000fe200080f1407 */
[----:B------:R-:W-:Y:S01]  /*7070*/  IMAD R8, R8, UR6, RZ ;  /* 0x0000000608087c24 */ /* 0x000fe2000f8e02ff */
[----:B------:R-:W-:Y:S01]  /*7080*/  LEA.HI.X R5, R12, UR9, R5, 0x2, P1 ;  /* 0x000000090c057c11 */ /* 0x000fe200088f1405 */
[C---:B------:R-:W-:Y:S01]  /*7090*/  VIADD R9, R11.reuse, 0x8 ;  /* 0x000000080b097836 */ /* 0x040fe20000000000 */
[----:B------:R0:W-:Y:S01]  /*70a0*/  SHFL.IDX PT, R12, R17, RZ, 0x1c1f ;  /* 0x001c1fff110c7589 */ /* 0x0001e200000e0000 */
[----:B------:R-:W-:Y:S01]  /*70b0*/  LOP3.LUT P0, RZ, R0, 0x3, RZ, 0xc0, !PT ;  /* 0x0000000300ff7812 */ /* 0x000fe2000780c0ff */
[----:B------:R-:W-:Y:S01]  /*70c0*/  UIADD3 UR4, UR4, 0x32420, URZ ;  /* 0x0003242004047890 */ /* 0x000fe2000fffe03f */
[CC--:B------:R-:W-:Y:S01]  /*70d0*/  ISETP.GE.AND P2, PT, R11.reuse, R8.reuse, PT ;  /* 0x000000080b00720c */ /* 0x0c0fe20003f46270 */
[----:B------:R-:W1:Y:S01]  /*70e0*/  SHFL.IDX PT, R13, R18, RZ, 0x1c1f ;  /* 0x001c1fff120d7589 */ /* 0x000e6200000e0000 */
[-C--:B------:R-:W-:Y:S01]  /*70f0*/  ISETP.GE.OR P1, PT, R11, R8.reuse, P0 ;  /* 0x000000080b00720c */ /* 0x080fe20000726670 */
[----:B------:R-:W-:Y:S01]  /*7100*/  UPRMT UR4, URZ, 0x654, UR4 ;  /* 0x000006543f047896 */ /* 0x000fe20008000004 */
[----:B------:R-:W-:Y:S01]  /*7110*/  ISETP.GE.OR P0, PT, R9, R8, P0 ;  /* 0x000000080900720c */ /* 0x000fe20000706670 */
[----:B------:R-:W2:Y:S01]  /*7120*/  SHFL.IDX PT, R15, R18, 0x1, 0x1c1f ;  /* 0x003c1f00120f7f89 */ /* 0x000ea200000e0000 */
[----:B0-----:R-:W-:-:S03]  /*7130*/  LOP3.LUT R17, R10, 0x7ffffffc, RZ, 0xc0, !PT ;  /* 0x7ffffffc0a117812 */ /* 0x001fc600078ec0ff */
[----:B------:R0:W3:Y:S02]  /*7140*/  SHFL.IDX PT, R6, R2, RZ, 0x1c1f ;  /* 0x001c1fff02067589 */ /* 0x0000e400000e0000 */
[----:B------:R-:W-:Y:S01]  /*7150*/  IMAD.IADD R0, R0, 0x1, -R17 ;  /* 0x0000000100007824 */ /* 0x000fe200078e0a11 */
[----:B------:R-:W-:Y:S01]  /*7160*/  SYNCS.ARRIVE.TRANS64.RED.A1T0 RZ, [UR4], RZ ;  /* 0x000000ffffff79a7 */ /* 0x000fe20008100404 */
[----:B------:R0:W4:Y:S02]  /*7170*/  SHFL.IDX PT, R7, R5, RZ, 0x1c1f ;  /* 0x001c1fff05077589 */ /* 0x00012400000e0000 */
[----:B------:R-:W-:Y:S02]  /*7180*/  IMAD.SHL.U32 R0, R0, 0x2, RZ ;  /* 0x0000000200007824 */ /* 0x000fe400078e00ff */
[----:B-1----:R0:W-:Y:S04]  /*7190*/  @!P1 ST.E desc[UR36][R12.64], R4 ;  /* 0x000000040c009985 */ /* 0x0021e8000c101924 */
[----:B--2---:R0:W-:Y:S01]  /*71a0*/  @!P0 ST.E desc[UR36][R14.64], R3 ;  /* 0x000000030e008985 */ /* 0x0041e2000c101924 */
[----:B------:R-:W-:Y:S05]  /*71b0*/  @P2 BRA `(.L_x_9245) ;  /* 0x0000000800f82947 */ /* 0x000fea0003800000 */
[C---:B0-----:R-:W-:Y:S01]  /*71c0*/  VIADD R3, R0.reuse, 0x8 ;  /* 0x0000000800037836 */ /* 0x041fe20000000000 */
[----:B------:R-:W-:Y:S01]  /*71d0*/  ULDC UR4, c[0x0][0xbc8] ;  /* 0x0002f20000047ab9 */ /* 0x000fe20000000800 */
[C---:B------:R-:W-:Y:S01]  /*71e0*/  VIADD R4, R0.reuse, 0x10 ;  /* 0x0000001000047836 */ /* 0x040fe20000000000 */
[C---:B------:R-:W-:Y:S01]  /*71f0*/  IADD3 R10, R0.reuse, 0x18, RZ ;  /* 0x00000018000a7810 */ /* 0x040fe20007ffe0ff */
[C---:B------:R-:W-:Y:S01]  /*7200*/  VIADD R18, R0.reuse, 0x20 ;  /* 0x0000002000127836 */ /* 0x040fe20000000000 */
[----:B------:R-:W-:Y:S01]  /*7210*/  ISETP.GE.AND P3, PT, R3, UR4, PT ;  /* 0x0000000403007c0c */ /* 0x000fe2000bf66270 */
[----:B------:R-:W-:Y:S01]  /*7220*/  VIADD R19, R0, 0x28 ;  /* 0x0000002800137836 */ /* 0x000fe20000000000 */
[----:B------:R-:W-:Y:S01]  /*7230*/  ISETP.GE.AND P4, PT, R4, UR4, PT ;  /* 0x0000000404007c0c */ /* 0x000fe2000bf86270 */
[----:B------:R-:W-:Y:S01]  /*7240*/  VIADD R20, R0, 0x40 ;  /* 0x0000004000147836 */ /* 0x000fe20000000000 */
[----:B------:R-:W-:Y:S01]  /*7250*/  ISETP.GE.AND P5, PT, R10, UR4, PT ;  /* 0x000000040a007c0c */ /* 0x000fe2000bfa6270 */
[C---:B------:R-:W-:Y:S01]  /*7260*/  VIADD R22, R0.reuse, 0x50 ;  /* 0x0000005000167836 */ /* 0x040fe20000000000 */
[C---:B------:R-:W-:Y:S01]  /*7270*/  ISETP.GE.AND P2, PT, R0.reuse, UR4, PT ;  /* 0x0000000400007c0c */ /* 0x040fe2000bf46270 */
        /* <DEDUP_REMOVED lines=82> */
[----:B--2---:R-:W-:Y:S02]  /*77a0*/  @!P6 LOP3.LUT R15, R4, 0xfffffffe, RZ, 0xc0, !PT ;  /* 0xfffffffe040fe812 */ /* 0x004fe400078ec0ff */
[----:B---3--:R-:W-:Y:S01]  /*77b0*/  @!P5 LOP3.LUT R17, R20, 0xfffffffe, RZ, 0xc0, !PT ;  /* 0xfffffffe1411d812 */ /* 0x008fe200078ec0ff */
[----:B------:R-:W-:Y:S01]  /*77c0*/  VIADD R20, R0, 0xb0 ;  /* 0x000000b000147836 */ /* 0x000fe20000000000 */
[----:B------:R-:W-:Y:S02]  /*77d0*/  @!P4 LOP3.LUT R21, R21, 0xfffffffe, RZ, 0xc0, !PT ;  /* 0xfffffffe1515c812 */ /* 0x000fe400078ec0ff */
[----:B----4-:R-:W-:Y:S01]  /*77e0*/  @!P3 LOP3.LUT R19, R22, 0xfffffffe, RZ, 0xc0, !PT ;  /* 0xfffffffe1613b812 */ /* 0x010fe200078ec0ff */
[----:B------:R-:W-:Y:S01]  /*77f0*/  VIADD R22, R0, 0xc0 ;  /* 0x000000c000167836 */ /* 0x000fe20000000000 */
[----:B------:R-:W-:Y:S01]  /*7800*/  ISETP.GE.AND P0, PT, R23, UR4, PT ;  /* 0x0000000417007c0c */ /* 0x000fe2000bf06270 */
[----:B0-----:R-:W-:Y:S01]  /*7810*/  @!P2 IMAD.WIDE R10, R3, 0x4, R6 ;  /* 0x00000004030aa825 */ /* 0x001fe200078e0206 */
[----:B------:R-:W-:-:S02]  /*7820*/  ISETP.GE.AND P1, PT, R24, UR4, PT ;  /* 0x0000000418007c0c */ /* 0x000fc4000bf26270 */
[C---:B------:R-:W-:Y:S01]  /*7830*/  IADD3 R4, R0.reuse, 0xa8, RZ ;  /* 0x000000a800047810 */ /* 0x040fe20007ffe0ff */
[----:B------:R-:W-:Y:S01]  /*7840*/  VIADD R3, R0, 0xa0 ;  /* 0x000000a000037836 */ /* 0x000fe20000000000 */
[----:B------:R0:W-:Y:S01]  /*7850*/  @!P2 ST.E.64 desc[UR36][R10.64], R76 ;  /* 0x0000004c0a00a985 */ /* 0x0001e2000c101b24 */
[----:B-1----:R-:W-:-:S03]  /*7860*/  @!P6 IMAD.WIDE R12, R15, 0x4, R6 ;  /* 0x000000040f0ce825 */ /* 0x002fc600078e0206 */
[----:B------:R-:W-:Y:S01]  /*7870*/  ISETP.GE.AND P2, PT, R3, UR4, PT ;  /* 0x0000000403007c0c */ /* 0x000fe2000bf46270 */
        /* <DEDUP_REMOVED lines=9> */
[----:B------:R-:W-:Y:S01]  /*7910*/  VIADD R21, R0, 0xb8 ;  /* 0x000000b800157836 */ /* 0x000fe20000000000 */
[----:B------:R4:W-:Y:S01]  /*7920*/  @!P3 ST.E.64 desc[UR36][R18.64], R92 ;  /* 0x0000005c1200b985 */ /* 0x0009e2000c101b24 */
[----:B------:R-:W-:Y:S02]  /*7930*/  ISETP.GE.AND P3, PT, R4, UR4, PT ;  /* 0x0000000404007c0c */ /* 0x000fe4000bf66270 */
[----:B------:R-:W-:Y:S02]  /*7940*/  @!P1 LEA.HI R24, R24, R24, RZ, 0x1 ;  /* 0x0000001818189211 */ /* 0x000fe400078f08ff */
[----:B------:R-:W-:Y:S02]  /*7950*/  ISETP.GE.AND P5, PT, R21, UR4, PT ;  /* 0x0000000415007c0c */ /* 0x000fe4000bfa6270 */
[----:B------:R-:W-:Y:S02]  /*7960*/  @!P2 LEA.HI R3, R3, R3, RZ, 0x1 ;  /* 0x000000030303a211 */ /* 0x000fe400078f08ff */
[----:B0-----:R-:W-:-:S02]  /*7970*/  @!P0 LOP3.LUT R11, R23, 0xfffffffe, RZ, 0xc0, !PT ;  /* 0xfffffffe170b8812 */ /* 0x001fc400078ec0ff */
        /* <DEDUP_REMOVED lines=9> */
[----:B--2---:R-:W-:Y:S01]  /*7a10*/  @!P2 IMAD.WIDE R14, R3, 0x4, R6 ;  /* 0x00000004030ea825 */ /* 0x004fe200078e0206 */
[----:B---3--:R-:W-:Y:S01]  /*7a20*/  @!P3 LOP3.LUT R17, R4, 0xfffffffe, RZ, 0xc0, !PT ;  /* 0xfffffffe0411b812 */ /* 0x008fe200078ec0ff */
[----:B------:R1:W-:Y:S01]  /*7a30*/  @!P1 ST.E.64 desc[UR36][R12.64], R100 ;  /* 0x000000640c009985 */ /* 0x0003e2000c101b24 */
[----:B----4-:R-:W-:Y:S01]  /*7a40*/  @!P4 LOP3.LUT R19, R20, 0xfffffffe, RZ, 0xc0, !PT ;  /* 0xfffffffe1413c812 */ /* 0x010fe200078ec0ff */
[----:B------:R-:W-:Y:S01]  /*7a50*/  VIADD R4, R0, 0xd0 ;  /* 0x000000d000047836 */ /* 0x000fe20000000000 */
[----:B------:R-:W-:Y:S01]  /*7a60*/  @!P6 LOP3.LUT R3, R22, 0xfffffffe, RZ, 0xc0, !PT ;  /* 0xfffffffe1603e812 */ /* 0x000fe200078ec0ff */
[----:B------:R2:W-:Y:S01]  /*7a70*/  @!P2 ST.E.64 desc[UR36][R14.64], R104 ;  /* 0x000000680e00a985 */ /* 0x0005e2000c101b24 */
[----:B------:R-:W-:-:S02]  /*7a80*/  @!P5 LOP3.LUT R21, R21, 0xfffffffe, RZ, 0xc0, !PT ;  /* 0xfffffffe1515d812 */ /* 0x000fc400078ec0ff */
[----:B------:R-:W-:Y:S02]  /*7a90*/  IADD3 R20, R0, 0xd8, RZ ;  /* 0x000000d800147810 */ /* 0x000fe40007ffe0ff */
[----:B------:R-:W-:Y:S01]  /*7aa0*/  ISETP.GE.AND P1, PT, R4, UR4, PT ;  /* 0x0000000404007c0c */ /* 0x000fe2000bf26270 */
[----:B0-----:R-:W-:Y:S01]  /*7ab0*/  @!P3 IMAD.WIDE R10, R17, 0x4, R6 ;  /* 0x00000004110ab825 */ /* 0x001fe200078e0206 */
[----:B------:R-:W-:-:S03]  /*7ac0*/  ISETP.GE.AND P2, PT, R20, UR4, PT ;  /* 0x0000000414007c0c */ /* 0x000fc6000bf46270 */
[--C-:B-1----:R-:W-:Y:S01]  /*7ad0*/  @!P4 IMAD.WIDE R12, R19, 0x4, R6.reuse ;  /* 0x00000004130cc825 */ /* 0x102fe200078e0206 */
[----:B------:R0:W-:Y:S03]  /*7ae0*/  @!P3 ST.E.64 desc[UR36][R10.64], R108 ;  /* 0x0000006c0a00b985 */ /* 0x0001e6000c101b24 */
[--C-:B------:R-:W-:Y:S01]  /*7af0*/  @!P6 IMAD.WIDE R18, R3, 0x4, R6.reuse ;  /* 0x000000040312e825 */ /* 0x100fe200078e0206 */
[----:B------:R1:W-:Y:S03]  /*7b00*/  @!P4 ST.E.64 desc[UR36][R12.64], R112 ;  /* 0x000000700c00c985 */ /* 0x0003e6000c101b24 */
[----:B------:R-:W-:Y:S01]  /*7b10*/  VIADD R3, R0, 0xc8 ;  /* 0x000000c800037836 */ /* 0x000fe20000000000 */
[----:B------:R-:W-:Y:S01]  /*7b20*/  @!P1 LEA.HI R4, R4, R4, RZ, 0x1 ;  /* 0x0000000404049211 */ /* 0x000fe200078f08ff */
[----:B------:R-:W-:Y:S01]  /*7b30*/  @!P5 IMAD.WIDE R16, R21, 0x4, R6 ;  /* 0x000000041510d825 */ /* 0x000fe200078e0206 */
[----:B------:R-:W-:-:S02]  /*7b40*/  @!P2 LEA.HI R20, R20, R20, RZ, 0x1 ;  /* 0x000000141414a211 */ /* 0x000fc400078f08ff */
[----:B------:R-:W-:Y:S01]  /*7b50*/  ISETP.GE.AND P0, PT, R3, UR4, PT ;  /* 0x0000000403007c0c */ /* 0x000fe2000bf06270 */
[C---:B------:R-:W-:Y:S01]  /*7b60*/  VIADD R21, R0.reuse, 0xe0 ;  /* 0x000000e000157836 */ /* 0x040fe20000000000 */
[----:B------:R3:W-:Y:S01]  /*7b70*/  @!P5 ST.E.64 desc[UR36][R16.64], R116 ;  /* 0x000000741000d985 */ /* 0x0007e2000c101b24 */
[C---:B--2---:R-:W-:Y:S02]  /*7b80*/  VIADD R14, R0.reuse, 0xe8 ;  /* 0x000000e8000e7836 */ /* 0x044fe40000000000 */
[C---:B------:R-:W-:Y:S01]  /*7b90*/  VIADD R15, R0.reuse, 0xf0 ;  /* 0x000000f0000f7836 */ /* 0x040fe20000000000 */
[----:B------:R2:W-:Y:S01]  /*7ba0*/  @!P6 ST.E.64 desc[UR36][R18.64], R120 ;  /* 0x000000781200e985 */ /* 0x0005e2000c101b24 */
[----:B0-----:R-:W-:Y:S01]  /*7bb0*/  VIADD R11, R0, 0xf8 ;  /* 0x000000f8000b7836 */ /* 0x001fe20000000000 */
[----:B------:R-:W-:Y:S02]  /*7bc0*/  ISETP.GE.AND P3, PT, R21, UR4, PT ;  /* 0x0000000415007c0c */ /* 0x000fe4000bf66270 */
[----:B------:R-:W-:-:S02]  /*7bd0*/  ISETP.GE.AND P4, PT, R14, UR4, PT ;  /* 0x000000040e007c0c */ /* 0x000fc4000bf86270 */
[----:B------:R-:W-:Y:S02]  /*7be0*/  ISETP.GE.AND P5, PT, R15, UR4, PT ;  /* 0x000000040f007c0c */ /* 0x000fe4000bfa6270 */
[----:B------:R-:W-:Y:S02]  /*7bf0*/  ISETP.GE.AND P6, PT, R11, UR4, PT ;  /* 0x000000040b007c0c */ /* 0x000fe4000bfc6270 */
[----:B------:R-:W-:Y:S02]  /*7c00*/  @!P0 LEA.HI R3, R3, R3, RZ, 0x1 ;  /* 0x0000000303038211 */ /* 0x000fe400078f08ff */
[----:B-1----:R-:W-:Y:S02]  /*7c10*/  @!P1 LOP3.LUT R13, R4, 0xfffffffe, RZ, 0xc0, !PT ;  /* 0xfffffffe040d9812 */ /* 0x002fe400078ec0ff */
[----:B------:R-:W-:Y:S02]  /*7c20*/  @!P0 LOP3.LUT R3, R3, 0xfffffffe, RZ, 0xc0, !PT ;  /* 0xfffffffe03038812 */ /* 0x000fe400078ec0ff */
[----:B------:R-:W-:Y:S01]  /*7c30*/  @!P3 LEA.HI R21, R21, R21, RZ, 0x1 ;  /* 0x000000151515b211 */ /* 0x000fe200078f08ff */
[----:B------:R-:W-:Y:S01]  /*7c40*/  @!P1 IMAD.WIDE R12, R13, 0x4, R6 ;  /* 0x000000040d0c9825 */ /* 0x000fe200078e0206 */
[----:B------:R-:W-:-:S02]  /*7c50*/  @!P4 LEA.HI R14, R14, R14, RZ, 0x1 ;  /* 0x0000000e0e0ec211 */ /* 0x000fc400078f08ff */
[----:B------:R-:W-:Y:S02]  /*7c60*/  @!P5 LEA.HI R10, R15, R15, RZ, 0x1 ;  /* 0x0000000f0f0ad211 */ /* 0x000fe400078f08ff */
[----:B------:R-:W-:Y:S02]  /*7c70*/  @!P6 LEA.HI R11, R11, R11, RZ, 0x1 ;  /* 0x0000000b0b0be211 */ /* 0x000fe400078f08ff */
[----:B------:R-:W-:Y:S02]  /*7c80*/  @!P2 LOP3.LUT R15, R20, 0xfffffffe, RZ, 0xc0, !PT ;  /* 0xfffffffe140fa812 */ /* 0x000fe400078ec0ff */
[----:B---3--:R-:W-:Y:S02]  /*7c90*/  @!P3 LOP3.LUT R17, R21, 0xfffffffe, RZ, 0xc0, !PT ;  /* 0xfffffffe1511b812 */ /* 0x008fe400078ec0ff */
[----:B--2---:R-:W-:Y:S01]  /*7ca0*/  @!P4 LOP3.LUT R19, R14, 0xfffffffe, RZ, 0xc0, !PT ;  /* 0xfffffffe0e13c812 */ /* 0x004fe200078ec0ff */
        /* <DEDUP_REMOVED lines=15> */
.L_x_9245:
[----:B------:R-:W-:Y:S05]  /*7da0*/  BSYNC B0 ;  /* 0x0000000000007941 */ /* 0x000fea0003800000 */
.L_x_9244:
[----:B------:R-:W-:Y:S01]  /*7db0*/  ISETP.GE.AND P0, PT, R9, R8, PT ;  /* 0x000000080900720c */ /* 0x000fe20003f06270 */
[----:B0-----:R2:W0:Y:S04]  /*7dc0*/  SHFL.IDX PT, R3, R5, 0x1, 0x1c1f ;  /* 0x003c1f0005037f89 */ /* 0x00142800000e0000 */
[----:B------:R-:W0:Y:S08]  /*7dd0*/  SHFL.IDX PT, R2, R2, 0x1, 0x1c1f ;  /* 0x003c1f0002027f89 */ /* 0x000e3000000e0000 */
[----:B--2---:R-:W-:Y:S05]  /*7de0*/  @P0 BRA `(.L_x_9215) ;  /* 0x0000005400280947 */ /* 0x004fea0003800000 */
[C---:B------:R-:W-:Y:S01]  /*7df0*/  VIADD R4, R0.reuse, 0x8 ;  /* 0x0000000800047836 */ /* 0x040fe20000000000 */
[C---:B------:R-:W-:Y:S01]  /*7e00*/  IADD3 R5, R0.reuse, 0x10, RZ ;  /* 0x0000001000057810 */ /* 0x040fe20007ffe0ff */
[----:B------:R-:W-:Y:S01]  /*7e10*/  ULDC UR4, c[0x0][0xbc8] ;  /* 0x0002f20000047ab9 */ /* 0x000fe20000000800 */
[C---:B-1----:R-:W-:Y:S01]  /*7e20*/  VIADD R10, R0.reuse, 0x18 ;  /* 0x00000018000a7836 */ /* 0x042fe20000000000 */
[C---:B------:R-:W-:Y:S01]  /*7e30*/  ISETP.GE.AND P0, PT, R0.reuse, UR4, PT ;  /* 0x0000000400007c0c */ /* 0x040fe2000bf06270 */
[----:B------:R-:W-:Y:S01]  /*7e40*/  VIADD R11, R0, 0x20 ;  /* 0x00000020000b7836 */ /* 0x000fe20000000000 */
        /* <DEDUP_REMOVED lines=10> */
[C---:B------:R-:W-:Y:S01]  /*7ef0*/  VIADD R19, R0.reuse, 0x58 ;  /* 0x0000005800137836 */ /* 0x040fe20000000000 */
[----:B------:R-:W-:Y:S01]  /*7f00*/  ISETP.GE.AND P3, PT, R15, UR4, PT ;  /* 0x000000040f007c0c */ /* 0x000fe2000bf66270 */
[----:B------:R-:W-:Y:S01]  /*7f10*/  VIADD R20, R0, 0x80 ;  /* 0x0000008000147836 */ /* 0x000fe20000000000 */
[----:B------:R-:W-:Y:S02]  /*7f20*/  @!P1 LEA.HI R4, R4, R4, RZ, 0x1 ;  /* 0x0000000404049211 */ /* 0x000fe400078f08ff */
[----:B------:R-:W-:Y:S02]  /*7f30*/  @!P2 LEA.HI R5, R5, R5, RZ, 0x1 ;  /* 0x000000050505a211 */ /* 0x000fe400078f08ff */
[----:B----4-:R-:W-:Y:S02]  /*7f40*/  @!P1 LOP3.LUT R7, R4, 0xfffffffe, RZ, 0xc0, !PT ;  /* 0xfffffffe04079812 */ /* 0x010fe400078ec0ff */
[----:B------:R-:W-:Y:S01]  /*7f50*/  @!P2 LOP3.LUT R9, R5, 0xfffffffe, RZ, 0xc0, !PT ;  /* 0xfffffffe0509a812 */ /* 0x000fe200078ec0ff */
[----:B0-----:R-:W-:Y:S01]  /*7f60*/  @!P0 IMAD.WIDE R4, R0, 0x4, R2 ;  /* 0x0000000400048825 */ /* 0x001fe200078e0202 */
[----:B------:R-:W-:-:S02]  /*7f70*/  ISETP.GE.AND P4, PT, R16, UR4, PT ;  /* 0x0000000410007c0c */ /* 0x000fc4000bf86270 */
[----:B------:R-:W-:Y:S01]  /*7f80*/  @!P5 LEA.HI R10, R10, R10, RZ, 0x1 ;  /* 0x0000000a0a0ad211 */ /* 0x000fe200078f08ff */
[--C-:B---3--:R-:W-:Y:S01]  /*7f90*/  @!P1 IMAD.WIDE R6, R7, 0x4, R2.reuse ;  /* 0x0000000407069825 */ /* 0x108fe200078e0202 */
        /* <DEDUP_REMOVED lines=17> */
[----:B--2---:R-:W-:Y:S01]  /*80b0*/  @!P0 LOP3.LUT R9, R12, 0xfffffffe, RZ, 0xc0, !PT ;  /* 0xfffffffe0c098812 */ /* 0x004fe200078ec0ff */
[----:B------:R0:W-:Y:S01]  /*80c0*/  @!P5 ST.E.64 desc[UR36][R4.64], R38 ;  /* 0x000000260400d985 */ /* 0x0001e2000c101b24 */
[----:B------:R-:W-:Y:S02]  /*80d0*/  @!P1 LOP3.LUT R13, R13, 0xfffffffe, RZ, 0xc0, !PT ;  /* 0xfffffffe0d0d9812 */ /* 0x000fe400078ec0ff */
[----:B------:R-:W-:Y:S01]  /*80e0*/  @!P2 LOP3.LUT R11, R14, 0xfffffffe, RZ, 0xc0, !PT ;  /* 0xfffffffe0e0ba812 */ /* 0x000fe200078ec0ff */
[----:B------:R1:W-:Y:S01]  /*80f0*/  @!P6 ST.E.64 desc[UR36][R6.64], R42 ;  /* 0x0000002a0600e985 */ /* 0x0003e2000c101b24 */
[----:B------:R-:W-:Y:S01]  /*8100*/  @!P3 LOP3.LUT R15, R15, 0xfffffffe, RZ, 0xc0, !PT ;  /* 0xfffffffe0f0fb812 */ /* 0x000fe200078ec0ff */
[----:B------:R-:W-:Y:S01]  /*8110*/  VIADD R14, R0, 0x60 ;  /* 0x00000060000e7836 */ /* 0x000fe20000000000 */
[----:B------:R-:W-:-:S02]  /*8120*/  @!P4 LOP3.LUT R17, R16, 0xfffffffe, RZ, 0xc0, !PT ;  /* 0xfffffffe1011c812 */ /* 0x000fc400078ec0ff */
        /* <DEDUP_REMOVED lines=89> */
[----:B------:R0:W-:Y:S02]  /*86c0*/  @!P0 ST.E.64 desc[UR36][R4.64], R102 ;  /* 0x0000006604008985 */ /* 0x0001e4000c101b24 */
        /* <DEDUP_REMOVED lines=50> */
.L_x_9243:
        /* <DEDUP_REMOVED lines=12> */
[----:B------:R-:W2:Y:S01]  /*8ab0*/  LDL R4, [R1+0x4] ;  /* 0x0000040001047983 */ /* 0x000ea20000100800 */
[----:B------:R-:W-:Y:S01]  /*8ac0*/  ISETP.NE.AND P0, PT, R6, 0x1, PT ;  /* 0x000000010600780c */ /* 0x000fe20003f05270 */
[----:B------:R-:W-:Y:S01]  /*8ad0*/  S2UR UR7, SR_CTAID.Z ;  /* 0x00000000000779c3 */ /* 0x000fe20000002700 */
[----:B------:R-:W-:Y:S01]  /*8ae0*/  ULDC.64 UR8, c[0x0][0xcd0] ;  /* 0x0003340000087ab9 */ /* 0x000fe20000000a00 */
[----:B------:R-:W-:-:S06]  /*8af0*/  IMAD.MOV.U32 R5, RZ, RZ, R0 ;  /* 0x000000ffff057224 */ /* 0x000fcc00078e0000 */
[----:B------:R-:W0:Y:S08]  /*8b00*/  LDC.64 R10, c[0x0][0xcd8] ;  /* 0x00033600ff0a7b82 */ /* 0x000e300000000a00 */
[----:B------:R-:W1:Y:S08]  /*8b10*/  @P0 LDC R7, c[0x0][0xcec] ;  /* 0x00033b00ff070b82 */ /* 0x000e700000000800 */
[----:B------:R-:W3:Y:S08]  /*8b20*/  @P0 LDC R9, c[0x0][0xcf0] ;  /* 0x00033c00ff090b82 */ /* 0x000ef00000000800 */
[----:B------:R-:W4:Y:S08]  /*8b30*/  S2UR UR10, SR_CTAID.Y ;  /* 0x00000000000a79c3 */ /* 0x000f300000002600 */
[----:B------:R-:W4:Y:S01]  /*8b40*/  LDC R8, c[0x0][0xd50] ;  /* 0x00035400ff087b82 */ /* 0x000f220000000800 */
[----:B--2---:R-:W-:Y:S01]  /*8b50*/  R2UR UR11, R4 ;  /* 0x00000000040b72ca */ /* 0x004fe200000e0000 */
[----:B-1----:R-:W-:-:S05]  /*8b60*/  @P0 IMAD.HI.U32 R4, R0, R7, RZ ;  /* 0x0000000700040227 */ /* 0x002fca00078e00ff */
[----:B---3--:R-:W-:-:S07]  /*8b70*/  @P0 SHF.R.U32.HI R5, RZ, R9, R4 ;  /* 0x00000009ff050219 */ /* 0x008fce0000011604 */
[----:B------:R-:W-:Y:S02]  /*8b80*/  USHF.R.S32.HI UR6, URZ, 0x1f, UR11 ;  /* 0x0000001f3f067899 */ /* 0x000fe4000801140b */
[----:B------:R-:W-:Y:S01]  /*8b90*/  IMAD R7, RZ, RZ, -UR11 ;  /* 0x8000000bff077e24 */ /* 0x000fe2000f8e02ff */
[----:B------:R-:W-:Y:S02]  /*8ba0*/  UIMAD.WIDE.U32 UR4, UR11, UR8, URZ ;  /* 0x000000080b0472a5 */ /* 0x000fe4000f8e003f */
[----:B------:R-:W-:Y:S01]  /*8bb0*/  UIMAD UR6, UR6, UR8, URZ ;  /* 0x00000008060672a4 */ /* 0x000fe2000f8e023f */
[----:B----4-:R-:W-:Y:S01]  /*8bc0*/  IMAD R9, R8, R7, UR10 ;  /* 0x0000000a08097e24 */ /* 0x010fe2000f8e0207 */
[----:B------:R-:W-:Y:S01]  /*8bd0*/  USHF.R.S32.HI UR8, URZ, 0x1f, UR7 ;  /* 0x0000001f3f087899 */ /* 0x000fe20008011407 */
[----:B------:R-:W-:Y:S01]  /*8be0*/  IMAD.MOV R7, RZ, RZ, -R5 ;  /* 0x000000ffff077224 */ /* 0x000fe200078e0a05 */
[----:B------:R-:W-:Y:S01]  /*8bf0*/  UIMAD UR6, UR11, UR9, UR6 ;  /* 0x000000090b0672a4 */ /* 0x000fe2000f8e0206 */
[----:B------:R-:W-:Y:S01]  /*8c00*/  IMAD.U32 R3, RZ, RZ, UR5 ;  /* 0x00000005ff037e24 */ /* 0x000fe2000f8e00ff */
[----:B------:R-:W-:Y:S01]  /*8c10*/  SHF.R.S32.HI R4, RZ, 0x1f, R9 ;  /* 0x0000001fff047819 */ /* 0x000fe20000011409 */
[----:B------:R-:W-:Y:S01]  /*8c20*/  IMAD.U32 R2, RZ, RZ, UR4 ;  /* 0x00000004ff027e24 */ /* 0x000fe2000f8e00ff */
[----:B------:R-:W-:Y:S01]  /*8c30*/  UIADD3 UR6, UR5, UR6, URZ ;  /* 0x0000000605067290 */ /* 0x000fe2000fffe03f */
[----:B0-----:R-:W-:-:S02]  /*8c40*/  IMAD R12, R10, UR8, RZ ;  /* 0x000000080a0c7c24 */ /* 0x001fc4000f8e02ff */
[----:B------:R-:W-:Y:S01]  /*8c50*/  ULDC.64 UR4, c[0x0][0xce0] ;  /* 0x0003380000047ab9 */ /* 0x000fe20000000a00 */
[----:B------:R-:W-:Y:S02]  /*8c60*/  IMAD R7, R6, R7, R0 ;  /* 0x0000000706077224 */ /* 0x000fe400078e0200 */
[----:B------:R-:W-:Y:S01]  /*8c70*/  MOV R3, UR6 ;  /* 0x0000000600037c02 */ /* 0x000fe20008000f00 */
[----:B------:R-:W-:Y:S02]  /*8c80*/  IMAD R11, R11, UR7, R12 ;  /* 0x000000070b0b7c24 */ /* 0x000fe4000f8e020c */
[----:B------:R-:W-:Y:S01]  /*8c90*/  IMAD R4, R4, UR4, RZ ;  /* 0x0000000404047c24 */ /* 0x000fe2000f8e02ff */
[----:B------:R-:W-:Y:S01]  /*8ca0*/  SHF.R.S32.HI R0, RZ, 0x1f, R7 ;  /* 0x0000001fff007819 */ /* 0x000fe20000011407 */
[----:B------:R-:W-:-:S04]  /*8cb0*/  IMAD.WIDE.U32 R2, R10, UR7, R2 ;  /* 0x000000070a027c25 */ /* 0x000fc8000f8e0002 */
[----:B------:R-:W-:Y:S02]  /*8cc0*/  IMAD.IADD R3, R11, 0x1, R3 ;  /* 0x000000010b037824 */ /* 0x000fe400078e0203 */
[C---:B------:R-:W-:Y:S02]  /*8cd0*/  IMAD R4, R9.reuse, UR5, R4 ;  /* 0x0000000509047c24 */ /* 0x040fe4000f8e0204 */
[----:B------:R-:W-:Y:S01]  /*8ce0*/  IMAD.WIDE.U32 R2, R9, UR4, R2 ;  /* 0x0000000409027c25 */ /* 0x000fe2000f8e0002 */
[----:B------:R-:W-:Y:S01]  /*8cf0*/  SHF.R.S32.HI R9, RZ, 0x1f, R5 ;  /* 0x0000001fff097819 */ /* 0x000fe20000011405 */
[----:B------:R-:W-:Y:S02]  /*8d00*/  ULDC.64 UR4, c[0x0][0xcc8] ;  /* 0x0003320000047ab9 */ /* 0x000fe40000000a00 */
[----:B------:R-:W-:Y:S01]  /*8d10*/  IMAD R0, R0, UR4, RZ ;  /* 0x0000000400007c24 */ /* 0x000fe2000f8e02ff */
[----:B------:R-:W-:-:S03]  /*8d20*/  IADD3 R2, P0, R5, R2, RZ ;  /* 0x0000000205027210 */ /* 0x000fc60007f1e0ff */
[----:B------:R-:W-:Y:S01]  /*8d30*/  IMAD R5, R7, UR5, R0 ;  /* 0x0000000507057c24 */ /* 0x000fe2000f8e0200 */
[----:B------:R-:W-:-:S03]  /*8d40*/  IADD3.X R3, R9, R3, R4, P0, !PT ;  /* 0x0000000309037210 */ /* 0x000fc600007fe404 */
        /* <DEDUP_REMOVED lines=8> */
.L_x_9213:
        /* <DEDUP_REMOVED lines=18> */
.L_x_9246:
[----:B------:R-:W-:Y:S01]  /*8ef0*/  ULDC UR7, c[0x0][0xd50] ;  /* 0x0003540000077ab9 */ /* 0x000fe20000000800 */
[----:B------:R-:W-:Y:S01]  /*8f00*/  UMOV UR39, UR6 ;  /* 0x0000000600277c82 */ /* 0x000fe20008000000 */
[----:B------:R-:W-:-:S11]  /*8f10*/  UISETP.NE.AND UP0, UPT, UR7, 0x1, UPT ;  /* 0x000000010700788c */ /* 0x000fd6000bf05270 */
[----:B------:R-:W-:Y:S01]  /*8f20*/  @UP0 ULDC UR4, c[0x0][0xd54] ;  /* 0x0003550000040ab9 */ /* 0x000fe20000000800 */
[----:B------:R-:W-:Y:S01]  /*8f30*/  @UP0 ULDC UR8, c[0x0][0xd58] ;  /* 0x0003560000080ab9 */ /* 0x000fe20000000800 */
[----:B------:R-:W-:-:S04]  /*8f40*/  UIMAD.WIDE.U32 UR4, UR6, UR4, URZ ;  /* 0x00000004060472a5 */ /* 0x000fc8000f8e003f */
[----:B------:R-:W-:-:S12]  /*8f50*/  @UP0 USHF.R.U32.HI UR39, URZ, UR8, UR5 ;  /* 0x000000083f270299 */ /* 0x000fd80008011605 */
.L_x_9247:
[----:B------:R-:W-:Y:S01]  /*8f60*/  ISETP.LE.AND P0, PT, RZ, UR43, PT ;  /* 0x0000002bff007c0c */ /* 0x000fe2000bf03270 */
[----:B------:R-:W-:Y:S01]  /*8f70*/  UIADD3 UR4, -UR39, URZ, URZ ;  /* 0x0000003f27047290 */ /* 0x000fe2000fffe13f */
[----:B------:R-:W-:Y:S01]  /*8f80*/  MOV R26, 0x1 ;  /* 0x00000001001a7802 */ /* 0x000fe20000000f00 */
[----:B------:R-:W-:Y:S02]  /*8f90*/  IMAD.MOV.U32 R17, RZ, RZ, RZ ;  /* 0x000000ffff117224 */ /* 0x000fe400078e00ff */
[----:B------:R-:W-:Y:S01]  /*8fa0*/  UIMAD UR6, UR7, UR4, UR6 ;  /* 0x00000004070672a4 */ /* 0x000fe2000f8e0206 */
[----:B------:R-:W-:-:S07]  /*8fb0*/  IMAD.MOV.U32 R6, RZ, RZ, 0x1 ;  /* 0x00000001ff067424 */ /* 0x000fce00078e00ff */
        /* <DEDUP_REMOVED lines=12> */
[----:B------:R-:W-:Y:S01]  /*9080*/  UISETP.NE.U32.AND UP0, UPT, UR4, URZ, UPT ;  /* 0x0000003f0400728c */ /* 0x000fe2000bf05070 */
[----:B------:R-:W0:Y:S02]  /*9090*/  S2R R36, SR_CTAID.X ;  /* 0x0000000000247919 */ /* 0x000e240000002500 */
[----:B------:R-:W-:Y:S01]  /*90a0*/  ULDC UR4, c[0x0][0x424] ;  /* 0x0001090000047ab9 */ /* 0x000fe20000000800 */
[----:B------:R-:W-:Y:S01]  /*90b0*/  UISETP.NE.AND.EX UP0, UPT, UR5, URZ, UPT, UP0 ;  /* 0x0000003f0500728c */ /* 0x000fe2000bf05300 */
[----:B------:R1:W5:Y:S01]  /*90c0*/  @P0 LDG.E R24, desc[UR36][R2.64] ;  /* 0x0000002402180981 */ /* 0x000362000c1e1900 */
[----:B------:R-:W-:-:S02]  /*90d0*/  ULOP3.LUT UR44, UR6, 0xffff, URZ, 0xc0, !UPT ;  /* 0x0000ffff062c7892 */ /* 0x000fc4000f8ec03f */
[----:B------:R-:W-:Y:S01]  /*90e0*/  USEL UR4, UR4, 0x1, UP0 ;  /* 0x0000000104047887 */ /* 0x000fe20008000000 */
[----:B------:R-:W-:-:S03]  /*90f0*/  UMOV UR38, URZ ;  /* 0x0000003f00267c82 */ /* 0x000fc60008000000 */
[----:B------:R-:W-:-:S04]  /*9100*/  UIMAD UR41, UR4, UR41, URZ ;  /* 0x00000029042972a4 */ /* 0x000fc8000f8e023f */
[----:B------:R-:W-:Y:S02]  /*9110*/  UISETP.GE.AND UP0, UPT, UR41, 0x1, UPT ;  /* 0x000000012900788c */ /* 0x000fe4000bf06270 */
[----:B------:R-:W-:-:S04]  /*9120*/  UIADD3 UR4, UR41, 0x5f, URZ ;  /* 0x0000005f29047890 */ /* 0x000fc8000fffe03f */
[----:B------:R-:W-:Y:S01]  /*9130*/  PLOP3.LUT P0, PT, PT, PT, UP0, 0x80, 0x0 ;  /* 0x000000000000781c */ /* 0x000fe20003f0f008 */
[----:B------:R-:W-:-:S04]  /*9140*/  UIMAD.WIDE UR4, UR4, 0x2aaaaaab, URZ ;  /* 0x2aaaaaab040478a5 */ /* 0x000fc8000f8e023f */
[----:B------:R-:W-:-:S04]  /*9150*/  USHF.R.U32.HI UR40, URZ, 0x1f, UR5 ;  /* 0x0000001f3f287899 */ /* 0x000fc80008011605 */
        /* <DEDUP_REMOVED lines=35> */
.L_x_9249:
[----:B------:R-:W-:Y:S02]  /*9390*/  UIMAD UR46, UR44, UR38, URZ ;  /* 0x000000262c2e72a4 */ /* 0x000fe4000f8e023f */
[----:B------:R-:W-:Y:S02]  /*93a0*/  IMAD.U32 R3, RZ, RZ, UR38 ;  /* 0x00000026ff037e24 */ /* 0x000fe4000f8e00ff */
[----:B------:R-:W-:Y:S02]  /*93b0*/  IMAD.MOV.U32 R17, RZ, RZ, RZ ;  /* 0x000000ffff117224 */ /* 0x000fe400078e00ff */
[----:B------:R-:W-:Y:S02]  /*93c0*/  IMAD.MOV.U32 R6, RZ, RZ, 0x1 ;  /* 0x00000001ff067424 */ /* 0x000fe400078e00ff */
        /* <DEDUP_REMOVED lines=28> */
[----:B0----5:R-:W-:Y:S05]  /*9590*/  CALL.ABS.NOINC R2 ;  /* 0x0000000002007343 */ /* 0x021fea0003c00000 */
.L_x_9250:
        /* <DEDUP_REMOVED lines=20> */
.L_x_9252:
[----:B------:R0:W1:Y:S01]  /*96e0*/  LDC.64 R2, c[0x4][R16] ;  /* 0x0100000010027b82 */ /* 0x0000620000000a00 */
[----:B------:R-:W-:Y:S01]  /*96f0*/  ULDC.64 UR4, c[0x4][0xf0] ;  /* 0x01003c0000047ab9 */ /* 0x000fe20000000a00 */
[----:B------:R-:W-:Y:S01]  /*9700*/  ULDC.64 UR6, c[0x4][0xf8] ;  /* 0x01003e0000067ab9 */ /* 0x000fe20000000a00 */
[----:B------:R-:W-:Y:S01]  /*9710*/  MOV R4, UR4 ;  /* 0x0000000400047c02 */ /* 0x000fe20008000f00 */
        /* <DEDUP_REMOVED lines=11> */
.L_x_9251:
        /* <DEDUP_REMOVED lines=9> */
[C---:B------:R-:W-:Y:S01]  /*9860*/  SHF.L.U32 R0, R28.reuse, 0x4, RZ ;  /* 0x000000041c007819 */ /* 0x040fe200000006ff */
[----:B------:R-:W-:Y:S01]  /*9870*/  IMAD.U32 R3, RZ, RZ, UR5 ;  /* 0x00000005ff037e24 */ /* 0x000fe2000f8e00ff */
[----:B------:R-:W-:Y:S01]  /*9880*/  LOP3.LUT R7, R28, 0x7f, RZ, 0xc0, !PT ;  /* 0x0000007f1c077812 */ /* 0x000fe200078ec0ff */
[----:B------:R-:W-:Y:S01]  /*9890*/  IMAD.U32 R4, RZ, RZ, UR45 ;  /* 0x0000002dff047e24 */ /* 0x000fe2000f8e00ff */
[----:B0-----:R-:W-:Y:S02]  /*98a0*/  ISETP.NE.AND P1, PT, R12, 0x1, PT ;  /* 0x000000010c00780c */ /* 0x001fe40003f25270 */
[----:B------:R-:W-:Y:S01]  /*98b0*/  LOP3.LUT R16, R16, 0xffffbfff, RZ, 0xc0, !PT ;  /* 0xffffbfff10107812 */ /* 0x000fe200078ec0ff */
[----:B------:R0:W2:Y:S01]  /*98c0*/  @P0 LDG.E R30, desc[UR36][R2.64] ;  /* 0x00000024021e0981 */ /* 0x0000a2000c1e1900 */
[----:B------:R-:W-:Y:S01]  /*98d0*/  LOP3.LUT R5, R0, 0x70, RZ, 0xc0, !PT ;  /* 0x0000007000057812 */ /* 0x000fe200078ec0ff */
[----:B------:R-:W-:Y:S01]  /*98e0*/  VIADD R0, R4, 0xffffffff ;  /* 0xffffffff04007836 */ /* 0x000fe20000000000 */
[----:B------:R-:W-:Y:S01]  /*98f0*/  SHF.R.U32.HI R37, RZ, 0x3, R7 ;  /* 0x00000003ff257819 */ /* 0x000fe20000011607 */
[----:B------:R-:W-:Y:S01]  /*9900*/  IMAD.SHL.U32 R6, R28, 0x8, RZ ;  /* 0x000000081c067824 */ /* 0x000fe200078e00ff */
[----:B------:R-:W-:-:S02]  /*9910*/  ULDC UR4, c[0x0][0x320] ;  /* 0x0000c80000047ab9 */ /* 0x000fc40000000800 */
[----:B------:R-:W-:-:S03]  /*9920*/  LOP3.LUT R32, R5, R37, RZ, 0xfc, !PT ;  /* 0x0000002505207212 */ /* 0x000fc600078efcff */
[----:B0-----:R-:W0:Y:S01]  /*9930*/  @P1 LDC R2, c[0x0][0x434] ;  /* 0x00010d00ff021b82 */ /* 0x001e220000000800 */
[----:B------:R-:W-:Y:S01]  /*9940*/  @P1 LOP3.LUT R16, R16, 0x4000, RZ, 0xfc, !PT ;  /* 0x0000400010101812 */ /* 0x000fe200078efcff */
[----:B------:R-:W-:-:S04]  /*9950*/  IMAD R5, R0, 0x60, R32 ;  /* 0x0000006000057824 */ /* 0x000fc800078e0220 */
[C---:B-----5:R-:W-:Y:S01]  /*9960*/  IMAD.IADD R10, R5.reuse, 0x1, R24 ;  /* 0x00000001050a7824 */ /* 0x060fe200078e0218 */
[----:B------:R-:W-:Y:S01]  /*9970*/  ISETP.GE.AND P0, PT, R5, UR41, PT ;  /* 0x0000002905007c0c */ /* 0x000fe2000bf06270 */
[----:B------:R-:W1:Y:S02]  /*9980*/  @P1 LDC R3, c[0x0][0x438] ;  /* 0x00010e00ff031b82 */ /* 0x000e640000000800 */
[----:B------:R-:W-:Y:S01]  /*9990*/  IMAD.MOV.U32 R11, RZ, RZ, R10 ;  /* 0x000000ffff0b7224 */ /* 0x000fe200078e000a */
[----:B------:R-:W-:-:S13]  /*99a0*/  ISETP.GT.U32.OR P0, PT, R32, 0x5f, P0 ;  /* 0x0000005f2000780c */ /* 0x000fda0000704470 */
[----:B------:R-:W3:Y:S01]  /*99b0*/  @!P0 LDC.64 R8, c[0x0][0x428] ;  /* 0x00010a00ff088b82 */ /* 0x000ee20000000a00 */
[----:B0-----:R-:W-:-:S07]  /*99c0*/  @P1 IMAD.HI.U32 R2, R10, R2, RZ ;  /* 0x000000020a021227 */ /* 0x001fce00078e00ff */
[----:B------:R-:W0:Y:S01]  /*99d0*/  @!P0 LDC.64 R4, c[0x0][0x418] ;  /* 0x00010600ff048b82 */ /* 0x000e220000000a00 */
[----:B-1----:R-:W-:-:S04]  /*99e0*/  @P1 SHF.R.U32.HI R11, RZ, R3, R2 ;  /* 0x00000003ff0b1219 */ /* 0x002fc80000011602 */
[----:B------:R-:W-:Y:S02]  /*99f0*/  @!P0 SHF.R.S32.HI R3, RZ, 0x1f, R11 ;  /* 0x0000001fff038819 */ /* 0x000fe4000001140b */
[----:B--2---:R-:W-:-:S05]  /*9a00*/  SHF.R.S32.HI R33, RZ, 0x1f, R30 ;  /* 0x0000001fff217819 */ /* 0x004fca000001141e */
[----:B---3--:R-:W-:-:S04]  /*9a10*/  @!P0 IMAD R2, R33, R8, RZ ;  /* 0x0000000821028224 */ /* 0x008fc800078e02ff */
[----:B------:R-:W-:Y:S02]  /*9a20*/  @!P0 IMAD R9, R30, R9, R2 ;  /* 0x000000091e098224 */ /* 0x000fe400078e0202 */
[----:B------:R-:W-:-:S04]  /*9a30*/  @!P0 IMAD.MOV.U32 R2, RZ, RZ, R11 ;  /* 0x000000ffff028224 */ /* 0x000fc800078e000b */
[----:B------:R-:W-:-:S05]  /*9a40*/  @!P0 IMAD.WIDE.U32 R2, R30, R8, R2 ;  /* 0x000000081e028225 */ /* 0x000fca00078e0002 */
[----:B------:R-:W-:Y:S02]  /*9a50*/  @!P0 IADD3 R3, R3, R9, RZ ;  /* 0x0000000903038210 */ /* 0x000fe40007ffe0ff */
[----:B0-----:R-:W-:-:S04]  /*9a60*/  @!P0 LEA R4, P1, R2, R4, 0x2 ;  /* 0x0000000402048211 */ /* 0x001fc800078210ff */
[----:B------:R-:W-:-:S05]  /*9a70*/  @!P0 LEA.HI.X R5, R2, R5, R3, 0x2, P1 ;  /* 0x0000000502058211 */ /* 0x000fca00008f1403 */
[----:B------:R0:W5:Y:S01]  /*9a80*/  @!P0 LDG.E R4, desc[UR36][R4.64] ;  /* 0x0000002404048981 */ /* 0x000162000c1e1900 */
[----:B------:R-:W-:Y:S01]  /*9a90*/  LOP3.LUT R22, R6, 0x38, RZ, 0xc0, !PT ;  /* 0x0000003806167812 */ /* 0x000fe200078ec0ff */
[----:B------:R-:W-:Y:S01]  /*9aa0*/  UMOV UR5, 0xffffffff ;  /* 0xffffffff00057882 */ /* 0x000fe20000000000 */
[----:B------:R-:W-:Y:S01]  /*9ab0*/  LOP3.LUT R16, R16, 0xffffffef, RZ, 0xc0, !PT ;  /* 0xffffffef10107812 */ /* 0x000fe200078ec0ff */
[----:B------:R-:W-:Y:S01]  /*9ac0*/  IMAD.MOV R23, RZ, RZ, -R11 ;  /* 0x000000ffff177224 */ /* 0x000fe200078e0a0b */
[C---:B------:R-:W-:Y:S02]  /*9ad0*/  LOP3.LUT R31, R22.reuse, 0x40, RZ, 0xfc, !PT ;  /* 0x00000040161f7812 */ /* 0x040fe400078efcff */
[----:B------:R-:W-:Y:S01]  /*9ae0*/  LOP3.LUT R27, R22, 0x80, RZ, 0xfc, !PT ;  /* 0x00000080161b7812 */ /* 0x000fe200078efcff */
[----:B------:R-:W-:Y:S01]  /*9af0*/  IMAD R23, R12, R23, R10 ;  /* 0x000000170c177224 */ /* 0x000fe200078e020a */
[----:B------:R-:W-:Y:S02]  /*9b00*/  ISETP.GE.AND P4, PT, R31, UR4, PT ;  /* 0x000000041f007c0c */ /* 0x000fe4000bf86270 */
[----:B------:R-:W-:-:S02]  /*9b10*/  ISETP.GE.AND P3, PT, R27, UR4, PT ;  /* 0x000000041b007c0c */ /* 0x000fc4000bf66270 */
[C---:B------:R-:W-:Y:S02]  /*9b20*/  ISETP.GE.AND P2, PT, R22.reuse, UR4, PT ;  /* 0x0000000416007c0c */ /* 0x040fe4000bf46270 */
[----:B------:R-:W-:-:S04]  /*9b30*/  LOP3.LUT R26, R22, 0xc0, RZ, 0xfc, !PT ;  /* 0x000000c0161a7812 */ /* 0x000fc800078efcff */
[----:B------:R-:W-:-:S03]  /*9b40*/  ISETP.GE.AND P1, PT, R26, UR4, PT ;  /* 0x000000041a007c0c */ /* 0x000fc6000bf26270 */
[----:B------:R-:W-:-:S04]  /*9b50*/  @P4 LOP3.LUT R16, R16, 0x10, RZ, 0xfc, !PT ;  /* 0x0000001010104812 */ /* 0x000fc800078efcff */
[----:B------:R-:W-:-:S04]  /*9b60*/  LOP3.LUT R16, R16, 0xfffffffe, RZ, 0xc0, !PT ;  /* 0xfffffffe10107812 */ /* 0x000fc800078ec0ff */
[----:B------:R-:W-:-:S04]  /*9b70*/  LOP3.LUT R16, R16, 0xfffffff7, RZ, 0xc0, !PT ;  /* 0xfffffff710107812 */ /* 0x000fc800078ec0ff */
[----:B------:R-:W-:-:S04]  /*9b80*/  @P3 LOP3.LUT R16, R16, 0x8, RZ, 0xfc, !PT ;  /* 0x0000000810103812 */ /* 0x000fc800078efcff */
[----:B------:R-:W-:-:S04]  /*9b90*/  @P2 LOP3.LUT R16, R16, 0x1, RZ, 0xfc, !PT ;  /* 0x0000000110102812 */ /* 0x000fc800078efcff */
[----:B------:R-:W-:-:S04]  /*9ba0*/  LOP3.LUT R16, R16, 0xfffffffb, RZ, 0xc0, !PT ;  /* 0xfffffffb10107812 */ /* 0x000fc800078ec0ff */
[----:B------:R-:W-:Y:S01]  /*9bb0*/  @P1 LOP3.LUT R16, R16, 0x4, RZ, 0xfc, !PT ;  /* 0x0000000410101812 */ /* 0x000fe200078efcff */
[----:B0-----:R-:W-:Y:S06]  /*9bc0*/  BRA.DIV UR5, `(.L_x_9253) ;  /* 0x0000003a05587947 */ /* 0x001fec000b800000 */
.L_x_9299:
[----:B------:R-:W2:Y:S01]  /*9bd0*/  LDL R2, [R1] ;  /* 0x0000000001027983 */ /* 0x000ea20000100800 */
[--C-:B-----5:R-:W-:Y:S02]  /*9be0*/  @!P0 SHF.R.S32.HI R3, RZ, 0x1f, R4.reuse ;  /* 0x0000001fff038819 */ /* 0x120fe40000011404 */
[----:B------:R-:W-:Y:S02]  /*9bf0*/  CS2R R18, SRZ ;  /* 0x0000000000127805 */ /* 0x000fe4000001ff00 */
[----:B------:R-:W-:Y:S01]  /*9c00*/  LOP3.LUT R16, R16, 0xffff7fff, RZ, 0xc0, !PT ;  /* 0xffff7fff10107812 */ /* 0x000fe200078ec0ff */
[----:B------:R-:W-:Y:S01]  /*9c10*/  @!P0 IMAD.MOV.U32 R18, RZ, RZ, R4 ;  /* 0x000000ffff128224 */ /* 0x000fe200078e0004 */
[----:B------:R-:W-:Y:S01]  /*9c20*/  MOV R29, UR39 ;  /* 0x00000027001d7c02 */ /* 0x000fe20008000f00 */
[----:B------:R-:W-:Y:S01]  /*9c30*/  @!P0 IMAD.MOV.U32 R19, RZ, RZ, R3 ;  /* 0x000000ffff138224 */ /* 0x000fe200078e0003 */
[----:B------:R-:W-:Y:S02]  /*9c40*/  ISETP.GT.U32.AND P0, PT, R32, 0x5f, PT ;  /* 0x0000005f2000780c */ /* 0x000fe40003f04070 */
[----:B------:R-:W-:-:S02]  /*9c50*/  SHF.R.S32.HI R29, RZ, 0x1f, R29 ;  /* 0x0000001fff1d7819 */ /* 0x000fc4000001141d */
[----:B------:R-:W-:-:S09]  /*9c60*/  SEL R34, RZ, 0x1, P2 ;  /* 0x00000001ff227807 */ /* 0x000fd20001000000 */
[----:B------:R-:W-:-:S04]  /*9c70*/  @P0 LOP3.LUT R16, R16, 0x8000, RZ, 0xfc, !PT ;  /* 0x0000800010100812 */ /* 0x000fc800078efcff */
[----:B------:R-:W-:Y:S02]  /*9c80*/  LOP3.LUT R16, R16, 0xffffffdf, RZ, 0xc0, !PT ;  /* 0xffffffdf10107812 */ /* 0x000fe400078ec0ff */
[----:B--2---:R-:W-:-:S13]  /*9c90*/  R2UR UR4, R2 ;  /* 0x00000000020472ca */ /* 0x004fda00000e0000 */
[----:B------:R-:W-:-:S06]  /*9ca0*/  ULOP3.LUT UR4, UR4, 0x2, URZ, 0xfc, !UPT ;  /* 0x0000000204047892 */ /* 0x000fcc000f8efc3f */
[----:B------:R-:W-:-:S05]  /*9cb0*/  IMAD.U32 R2, RZ, RZ, UR4 ;  /* 0x00000004ff027e24 */ /* 0x000fca000f8e00ff */
[----:B------:R-:W-:-:S13]  /*9cc0*/  ISETP.NE.AND P1, PT, R2, 0x3, PT ;  /* 0x000000030200780c */ /* 0x000fda0003f25270 */
[----:B------:R-:W-:Y:S01]  /*9cd0*/  @P1 LOP3.LUT R16, R16, 0x20, RZ, 0xfc, !PT ;  /* 0x0000002010101812 */ /* 0x000fe200078efcff */
[----:B------:R-:W-:Y:S06]  /*9ce0*/  @!P1 BRA `(.L_x_9254) ;  /* 0x0000000000049947 */ /* 0x000fec0003800000 */
[----:B------:R-:W-:Y:S01]  /*9cf0*/  BPT.TRAP 0x1 ;  /* 0x000000040000795c */ /* 0x000fe20000300000 */
.L_x_9254:
[----:B------:R-:W-:-:S05]  /*9d00*/  IMAD.MOV.U32 R2, RZ, RZ, 0x1 ;  /* 0x00000001ff027424 */ /* 0x000fca00078e00ff */
[----:B------:R-:W-:-:S04]  /*9d10*/  SHF.L.U32 R2, R2, 0x1f, RZ ;  /* 0x0000001f02027819 */ /* 0x000fc800000006ff */
[----:B------:R-:W0:Y:S02]  /*9d20*/  SYNCS.PHASECHK.TRANS64.TRYWAIT P0, [UR42+0x32440], R2 ;  /* 0x03244002ff0075a7 */ /* 0x000e24000800016a */
[----:B0-----:R-:W-:Y:S05]  /*9d30*/  @!P0 BRA `(.L_x_9255) ;  /* 0x00000038001c8947 */ /* 0x001fea0003800000 */
.L_x_9300:
[----:B------:R-:W-:Y:S01]  /*9d40*/  SHF.R.S32.HI R25, RZ, 0x1f, R23 ;  /* 0x0000001fff197819 */ /* 0x000fe20000011417 */
[----:B------:R-:W-:Y:S01]  /*9d50*/  ULDC.64 UR4, c[0x0][0x300] ;  /* 0x0000c00000047ab9 */ /* 0x000fe20000000a00 */
[----:B------:R-:W-:Y:S02]  /*9d60*/  R2UR UR6, R29 ;  /* 0x000000001d0672ca */ /* 0x000fe400000e0000 */
[----:B------:R-:W-:Y:S01]  /*9d70*/  MOV R9, 0xffffffa0 ;  /* 0xffffffa000097802 */ /* 0x000fe20000000f00 */
[----:B0-----:R-:W-:Y:S01]  /*9d80*/  IMAD R2, R25, UR4, RZ ;  /* 0x0000000419027c24 */ /* 0x001fe2000f8e02ff */
[----:B------:R-:W-:-:S03]  /*9d90*/  LOP3.LUT R16, R16, 0xfffffffd, RZ, 0xc0, !PT ;  /* 0xfffffffd10107812 */ /* 0x000fc600078ec0ff */
        /* <DEDUP_REMOVED lines=8> */
[----:B------:R-:W-:Y:S02]  /*9e20*/  IMAD R0, R0, R9, UR41 ;  /* 0x0000002900007e24 */ /* 0x000fe4000f8e0209 */
[----:B------:R-:W-:Y:S02]  /*9e30*/  IMAD.IADD R3, R3, 0x1, R5 ;  /* 0x0000000103037824 */ /* 0x000fe400078e0205 */
[----:B------:R-:W-:Y:S01]  /*9e40*/  IMAD.U32 R5, RZ, RZ, UR4 ;  /* 0x00000004ff057e24 */ /* 0x000fe2000f8e00ff */
[----:B------:R-:W-:Y:S01]  /*9e50*/  UIMAD UR4, UR6, UR4, URZ ;  /* 0x00000004060472a4 */ /* 0x000fe2000f8e023f */
[----:B------:R-:W-:Y:S02]  /*9e60*/  IMAD.IADD R17, R0, 0x1, -R37 ;  /* 0x0000000100117824 */ /* 0x000fe400078e0a25 */
[----:B------:R-:W-:Y:S01]  /*9e70*/  IMAD.WIDE.U32 R2, R5, UR39, R2 ;  /* 0x0000002705027c25 */ /* 0x000fe2000f8e0002 */
[----:B------:R-:W-:Y:S01]  /*9e80*/  UIMAD UR4, UR39, UR5, UR4 ;  /* 0x00000005270472a4 */ /* 0x000fe2000f8e0204 */
[----:B------:R-:W-:-:S02]  /*9e90*/  ULDC.64 UR6, c[0x0][0x2e8] ;  /* 0x0000ba0000067ab9 */ /* 0x000fc40000000a00 */
[----:B------:R-:W-:Y:S01]  /*9ea0*/  UMOV UR5, 0xffffffff ;  /* 0xffffffff00057882 */ /* 0x000fe20000000000 */
[----:B------:R-:W-:Y:S02]  /*9eb0*/  LEA R4, P0, R2, UR6, 0x1 ;  /* 0x0000000602047c11 */ /* 0x000fe4000f8008ff */
[----:B------:R-:W-:Y:S01]  /*9ec0*/  VIADD R5, R3, UR4 ;  /* 0x0000000403057c36 */ /* 0x000fe20008000000 */
[----:B------:R-:W-:Y:S01]  /*9ed0*/  ULDC UR4, c[0x0][0x2f4] ;  /* 0x0000bd0000047ab9 */ /* 0x000fe20000000800 */
[----:B------:R-:W-:Y:S02]  /*9ee0*/  LOP3.LUT R3, R6, 0x1c0, RZ, 0xc0, !PT ;  /* 0x000001c006037812 */ /* 0x000fe400078ec0ff */
[----:B------:R-:W-:Y:S02]  /*9ef0*/  ISETP.GE.AND P2, PT, R22, UR4, PT ;  /* 0x0000000416007c0c */ /* 0x000fe4000bf46270 */
[----:B------:R-:W-:Y:S02]  /*9f00*/  LOP3.LUT R3, R3, 0x38, R6, 0xf8, !PT ;  /* 0x0000003803037812 */ /* 0x000fe400078ef806 */
[----:B------:R-:W-:-:S02]  /*9f10*/  LEA.HI.X R5, R2, UR7, R5, 0x1, P0 ;  /* 0x0000000702057c11 */ /* 0x000fc400080f0c05 */
        /* <DEDUP_REMOVED lines=8> */
[----:B------:R-:W1:Y:S01]  /*9fa0*/  SHFL.IDX PT, R0, R5, RZ, 0x181f ;  /* 0x00181fff05007589 */ /* 0x000e6200000e0000 */
[----:B0-----:R-:W-:-:S03]  /*9fb0*/  @P0 LEA R2, P1, R22, R14, 0x1 ;  /* 0x0000000e16020211 */ /* 0x001fc600078208ff */
[----:B------:R-:W0:Y:S02]  /*9fc0*/  SHFL.IDX PT, R14, R4, 0x1, 0x181f ;  /* 0x00381f00040e7f89 */ /* 0x000e2400000e0000 */
        /* <DEDUP_REMOVED lines=20> */
[----:B------:R-:W0:Y:S02]  /*a110*/  SHFL.IDX PT, R14, R4, 0x4, 0x181f ;  /* 0x00981f00040e7f89 */ /* 0x000e2400000e0000 */
[----:B-1----:R-:W-:Y:S02]  /*a120*/  @P0 IADD3.X R3, RZ, R0, RZ, P1, !PT ;  /* 0x00000000ff030210 */ /* 0x002fe40000ffe4ff */
        /* <DEDUP_REMOVED lines=9> */
.L_x_9314:
        /* <DEDUP_REMOVED lines=15> */
.L_x_9257:
        /* <DEDUP_REMOVED lines=24> */
.L_x_9258:
[----:B------:R-:W0:Y:S01]  /*a430*/  LDC R6, c[0x0][0x448] ;  /* 0x00011200ff067b82 */ /* 0x000e220000000800 */
[----:B------:R-:W-:Y:S01]  /*a440*/  R2UR UR6, R29 ;  /* 0x000000001d0672ca */ /* 0x000fe200000e0000 */
[----:B------:R-:W-:Y:S01]  /*a450*/  ULDC.64 UR8, c[0x0][0x2d8] ;  /* 0x0000b60000087ab9 */ /* 0x000fe20000000a00 */
[----:B------:R-:W-:Y:S01]  /*a460*/  LEA R35, R36, R32, 0x7 ;  /* 0x0000002024237211 */ /* 0x000fe200078e38ff */
[----:B------:R-:W-:Y:S01]  /*a470*/  UIMAD.WIDE.U32 UR4, UR39, UR8, URZ ;  /* 0x00000008270472a5 */ /* 0x000fe2000f8e003f */
[----:B------:R-:W-:-:S03]  /*a480*/  LOP3.LUT R16, R16, 0xfffeffff, RZ, 0xc0, !PT ;  /* 0xfffeffff10107812 */ /* 0x000fc600078ec0ff */
[----:B------:R-:W-:-:S06]  /*a490*/  IMAD.MOV.U32 R7, RZ, RZ, R35 ;  /* 0x000000ffff077224 */ /* 0x000fcc00078e0023 */
[----:B------:R-:W-:-:S04]  /*a4a0*/  UIMAD UR6, UR6, UR8, URZ ;  /* 0x00000008060672a4 */ /* 0x000fc8000f8e023f */
[----:B------:R-:W-:-:S03]  /*a4b0*/  UIMAD UR6, UR39, UR9, UR6 ;  /* 0x00000009270672a4 */ /* 0x000fc6000f8e0206 */
[----:B------:R-:W-:Y:S01]  /*a4c0*/  ULDC.64 UR8, c[0x0][0x2e0] ;  /* 0x0000b80000087ab9 */ /* 0x000fe20000000a00 */
[----:B------:R-:W-:Y:S01]  /*a4d0*/  UIADD3 UR5, UR5, UR6, URZ ;  /* 0x0000000605057290 */ /* 0x000fe2000fffe03f */
[----:B0-----:R-:W-:Y:S01]  /*a4e0*/  ISETP.NE.AND P0, PT, R6, 0x1, PT ;  /* 0x000000010600780c */ /* 0x001fe20003f05270 */
[----:B------:R-:W-:Y:S02]  /*a4f0*/  UIMAD UR6, UR47, UR8, URZ ;  /* 0x000000082f0672a4 */ /* 0x000fe4000f8e023f */
[----:B------:R-:W-:Y:S02]  /*a500*/  UIMAD.WIDE.U32 UR4, UR43, UR8, UR4 ;  /* 0x000000082b0472a5 */ /* 0x000fe4000f8e0004 */
[----:B------:R-:W-:-:S04]  /*a510*/  UIMAD UR6, UR43, UR9, UR6 ;  /* 0x000000092b0672a4 */ /* 0x000fc8000f8e0206 */
[----:B------:R-:W-:Y:S01]  /*a520*/  IMAD.U32 R4, RZ, RZ, UR4 ;  /* 0x00000004ff047e24 */ /* 0x000fe2000f8e00ff */
[----:B------:R-:W-:Y:S02]  /*a530*/  UIADD3 UR6, UR5, UR6, URZ ;  /* 0x0000000605067290 */ /* 0x000fe4000fffe03f */
[----:B------:R-:W-:Y:S01]  /*a540*/  IMAD.U32 R5, RZ, RZ, UR5 ;  /* 0x00000005ff057e24 */ /* 0x000fe2000f8e00ff */
[----:B------:R-:W0:Y:S01]  /*a550*/  @P0 LDC R0, c[0x0][0x44c] ;  /* 0x00011300ff000b82 */ /* 0x000e220000000800 */
[----:B------:R-:W-:Y:S01]  /*a560*/  IMAD.MOV.U32 R2, RZ, RZ, R4 ;  /* 0x000000ffff027224 */ /* 0x000fe200078e0004 */
[----:B------:R-:W-:Y:S01]  /*a570*/  ULDC.64 UR4, c[0x0][0x2d0] ;  /* 0x0000b40000047ab9 */ /* 0x000fe20000000a00 */
[----:B------:R-:W-:-:S05]  /*a580*/  @P0 LOP3.LUT R16, R16, 0x10000, RZ, 0xfc, !PT ;  /* 0x0001000010100812 */ /* 0x000fca00078efcff */
[----:B------:R-:W1:Y:S01]  /*a590*/  @P0 LDC R3, c[0x0][0x450] ;  /* 0x00011400ff030b82 */ /* 0x000e620000000800 */
[----:B0-----:R-:W-:-:S05]  /*a5a0*/  @P0 IMAD.HI.U32 R0, R35, R0, RZ ;  /* 0x0000000023000227 */ /* 0x001fca00078e00ff */
[----:B-1----:R-:W-:Y:S01]  /*a5b0*/  @P0 SHF.R.U32.HI R7, RZ, R3, R0 ;  /* 0x00000003ff070219 */ /* 0x002fe20000011600 */
[----:B------:R-:W-:-:S03]  /*a5c0*/  IMAD.U32 R3, RZ, RZ, UR6 ;  /* 0x00000006ff037e24 */ /* 0x000fc6000f8e00ff */
[----:B------:R-:W-:Y:S01]  /*a5d0*/  SHF.R.S32.HI R0, RZ, 0x1f, R7 ;  /* 0x0000001fff007819 */ /* 0x000fe20000011407 */
[C---:B------:R-:W-:Y:S01]  /*a5e0*/  IMAD.WIDE.U32 R2, R7.reuse, UR4, R2 ;  /* 0x0000000407027c25 */ /* 0x040fe2000f8e0002 */
[----:B------:R-:W-:-:S03]  /*a5f0*/  IADD3 R4, -R7, RZ, RZ ;  /* 0x000000ff07047210 */ /* 0x000fc60007ffe1ff */
        /* <DEDUP_REMOVED lines=23> */
[C---:B------:R-:W-:Y:S02]  /*a770*/  VIADD R8, R6.reuse, 0x10 ;  /* 0x0000001006087836 */ /* 0x040fe40000000000 */
[----:B------:R-:W-:Y:S01]  /*a780*/  SHFL.IDX PT, R7, R4, 0x1, 0x181f ;  /* 0x00381f0004077f89 */ /* 0x000fe200000e0000 */
[----:B------:R-:W-:-:S03]  /*a790*/  VIADD R9, R6, 0x40 ;  /* 0x0000004006097836 */ /* 0x000fc60000000000 */
[----:B------:R-:W-:Y:S04]  /*a7a0*/  SHFL.IDX PT, R20, R4, 0x2, 0x181f ;  /* 0x00581f0004147f89 */ /* 0x000fe800000e0000 */
[----:B------:R-:W-:Y:S01]  /*a7b0*/  SHFL.IDX PT, R10, R4, 0x5, 0x181f ;  /* 0x00b81f00040a7f89 */ /* 0x000fe200000e0000 */
[----:B0-----:R-:W-:-:S05]  /*a7c0*/  IMAD R5, R2, UR4, RZ ;  /* 0x0000000402057c24 */ /* 0x001fca000f8e02ff */
[-C--:B------:R-:W-:Y:S02]  /*a7d0*/  ISETP.GE.AND P3, PT, R6, R5.reuse, PT ;  /* 0x000000050600720c */ /* 0x080fe40003f66270 */
[-C--:B------:R-:W-:Y:S01]  /*a7e0*/  ISETP.GE.AND P2, PT, R8, R5.reuse, PT ;  /* 0x000000050800720c */ /* 0x080fe20003f46270 */
[----:B------:R-:W-:Y:S01]  /*a7f0*/  VIADD R8, R6, 0x20 ;  /* 0x0000002006087836 */ /* 0x000fe20000000000 */
[----:B------:R-:W-:-:S04]  /*a800*/  ISETP.GE.AND P4, PT, R9, R5, PT ;  /* 0x000000050900720c */ /* 0x000fc80003f86270 */
[----:B------:R-:W-:Y:S01]  /*a810*/  ISETP.GE.AND P6, PT, R8, R5, PT ;  /* 0x000000050800720c */ /* 0x000fe20003fc6270 */
[----:B------:R-:W-:-:S04]  /*a820*/  VIADD R8, R6, 0x30 ;  /* 0x0000003006087836 */ /* 0x000fc80000000000 */
[----:B-1----:R-:W-:Y:S02]  /*a830*/  @!P3 LEA R2, P1, R22, R14, 0x1 ;  /* 0x0000000e1602b211 */ /* 0x002fe400078208ff */
[----:B------:R-:W0:Y:S01]  /*a840*/  SHFL.IDX PT, R14, R0, 0x1, 0x181f ;  /* 0x00381f00000e7f89 */ /* 0x000e2200000e0000 */
[----:B------:R-:W-:Y:S02]  /*a850*/  ISETP.GE.AND P5, PT, R8, R5, PT ;  /* 0x000000050800720c */ /* 0x000fe40003fa6270 */
[----:B--2---:R-:W-:Y:S01]  /*a860*/  @!P3 IMAD.X R3, RZ, RZ, R3, P1 ;  /* 0x000000ffff03b224 */ /* 0x004fe200008e0603 */
[----:B------:R-:W-:Y:S01]  /*a870*/  @!P3 LEA R9, R28, UR42, 0x1 ;  /* 0x0000002a1c09bc11 */ /* 0x000fe2000f8e08ff */
[----:B------:R-:W-:Y:S01]  /*a880*/  SHFL.IDX PT, R8, R4, 0x4, 0x181f ;  /* 0x00981f0004087f89 */ /* 0x000fe200000e0000 */
[----:B------:R-:W-:Y:S02]  /*a890*/  @P3 LOP3.LUT R16, R16, 0x1000, RZ, 0xfc, !PT ;  /* 0x0000100010103812 */ /* 0x000fe400078efcff */
[----:B------:R-:W-:Y:S01]  /*a8a0*/  @!P2 LEA R21, R28, UR42, 0x1 ;  /* 0x0000002a1c15ac11 */ /* 0x000fe2000f8e08ff */
[----:B------:R1:W-:Y:S01]  /*a8b0*/  @!P3 LDGSTS.E.BYPASS.LTC128B.128 [R9+0x18400], desc[UR36][R2.64], !P0 ;  /* 0x184000000209bfae */ /* 0x0003e2000c101d64 */
[----:B------:R-:W-:-:S04]  /*a8c0*/  LOP3.LUT R16, R16, 0xfffff7ff, RZ, 0xc0, !PT ;  /* 0xfffff7ff10107812 */ /* 0x000fc800078ec0ff */
[----:B------:R-:W-:-:S04]  /*a8d0*/  @P2 LOP3.LUT R16, R16, 0x800, RZ, 0xfc, !PT ;  /* 0x0000080010102812 */ /* 0x000fc800078efcff */
[----:B------:R-:W-:Y:S01]  /*a8e0*/  LOP3.LUT R16, R16, 0xfffffbff, RZ, 0xc0, !PT ;  /* 0xfffffbff10107812 */ /* 0x000fe200078ec0ff */
[----:B-1----:R-:W-:Y:S01]  /*a8f0*/  VIADD R2, R6, 0x50 ;  /* 0x0000005006027836 */ /* 0x002fe20000000000 */
[----:B------:R-:W-:Y:S02]  /*a900*/  SHFL.IDX PT, R9, R0, 0x5, 0x181f ;  /* 0x00b81f0000097f89 */ /* 0x000fe400000e0000 */
[----:B------:R-:W-:Y:S02]  /*a910*/  @P6 LOP3.LUT R16, R16, 0x400, RZ, 0xfc, !PT ;  /* 0x0000040010106812 */ /* 0x000fe400078efcff */
[----:B0-----:R-:W-:Y:S02]  /*a920*/  @!P2 LEA R12, P1, R22, R14, 0x1 ;  /* 0x0000000e160ca211 */ /* 0x001fe400078208ff */
[----:B------:R-:W0:Y:S01]  /*a930*/  SHFL.IDX PT, R14, R0, 0x2, 0x181f ;  /* 0x00581f00000e7f89 */ /* 0x000e2200000e0000 */
[----:B------:R-:W-:Y:S02]  /*a940*/  ISETP.GE.AND P3, PT, R2, R5, PT ;  /* 0x000000050200720c */ /* 0x000fe40003f66270 */
[----:B------:R-:W-:Y:S01]  /*a950*/  @!P2 IADD3.X R11, RZ, R7, RZ, P1, !PT ;  /* 0x00000007ff0ba210 */ /* 0x000fe20000ffe4ff */
[----:B------:R-:W-:Y:S01]  /*a960*/  @!P2 IMAD.MOV.U32 R2, RZ, RZ, R12 ;  /* 0x000000ffff02a224 */ /* 0x000fe200078e000c */
[----:B------:R-:W-:Y:S01]  /*a970*/  SHFL.IDX PT, R7, R4, 0x3, 0x181f ;  /* 0x00781f0004077f89 */ /* 0x000fe200000e0000 */
[----:B------:R-:W-:-:S02]  /*a980*/  LOP3.LUT R16, R16, 0xfffffdff, RZ, 0xc0, !PT ;  /* 0xfffffdff10107812 */ /* 0x000fc400078ec0ff */
[----:B------:R-:W-:Y:S02]  /*a990*/  @!P2 IMAD.MOV.U32 R3, RZ, RZ, R11 ;  /* 0x000000ffff03a224 */ /* 0x000fe400078e000b */
[----:B------:R-:W-:Y:S01]  /*a9a0*/  SHFL.IDX PT, R11, R0, 0x6, 0x181f ;  /* 0x00d81f00000b7f89 */ /* 0x000fe200000e0000 */
[----:B------:R-:W-:-:S03]  /*a9b0*/  @P5 LOP3.LUT R16, R16, 0x200, RZ, 0xfc, !PT ;  /* 0x0000020010105812 */ /* 0x000fc600078efcff */
[----:B------:R1:W-:Y:S01]  /*a9c0*/  @!P2 LDGSTS.E.BYPASS.LTC128B.128 [R21+0x18c00], desc[UR36][R2.64], !P0 ;  /* 0x18c000000215afae */ /* 0x0003e2000c101d64 */
[----:B------:R-:W-:-:S04]  /*a9d0*/  LOP3.LUT R16, R16, 0xfffffeff, RZ, 0xc0, !PT ;  /* 0xfffffeff10107812 */ /* 0x000fc800078ec0ff */
[----:B------:R-:W-:-:S04]  /*a9e0*/  @P4 LOP3.LUT R16, R16, 0x100, RZ, 0xfc, !PT ;  /* 0x0000010010104812 */ /* 0x000fc800078efcff */
[----:B------:R-:W-:Y:S02]  /*a9f0*/  LOP3.LUT R16, R16, 0xffffff7f, RZ, 0xc0, !PT ;  /* 0xffffff7f10107812 */ /* 0x000fe400078ec0ff */
[----:B0-----:R-:W-:Y:S01]  /*aa00*/  @!P6 LEA R15, P1, R22, R14, 0x1 ;  /* 0x0000000e160fe211 */ /* 0x001fe200078208ff */
[----:B-1----:R-:W-:Y:S01]  /*aa10*/  SHFL.IDX PT, R2, R4, 0x6, 0x181f ;  /* 0x00d81f0004027f89 */ /* 0x002fe200000e0000 */
[----:B------:R-:W-:Y:S01]  /*aa20*/  VIADD R3, R6, 0x60 ;  /* 0x0000006006037836 */ /* 0x000fe20000000000 */
[C---:B------:R-:W-:Y:S02]  /*aa30*/  @!P6 LEA R21, R28.reuse, UR42, 0x1 ;  /* 0x0000002a1c15ec11 */ /* 0x040fe4000f8e08ff */
[----:B------:R-:W0:Y:S01]  /*aa40*/  SHFL.IDX PT, R14, R0, 0x3, 0x181f ;  /* 0x00781f00000e7f89 */ /* 0x000e2200000e0000 */
[----:B------:R-:W-:Y:S01]  /*aa50*/  @!P6 IMAD.X R20, RZ, RZ, R20, P1 ;  /* 0x000000ffff14e224 */ /* 0x000fe200008e0614 */
[----:B------:R-:W-:Y:S02]  /*aa60*/  ISETP.GE.AND P2, PT, R3, R5, PT ;  /* 0x000000050300720c */ /* 0x000fe40003f46270 */
[----:B------:R-:W-:Y:S01]  /*aa70*/  SHFL.IDX PT, R4, R4, 0x7, 0x181f ;  /* 0x00f81f0004047f89 */ /* 0x000fe200000e0000 */
[----:B------:R-:W-:Y:S01]  /*aa80*/  @!P6 IMAD.MOV.U32 R3, RZ, RZ, R20 ;  /* 0x000000ffff03e224 */ /* 0x000fe200078e0014 */
[----:B------:R-:W-:-:S02]  /*aa90*/  @!P4 LEA R20, R28, UR42, 0x1 ;  /* 0x0000002a1c14cc11 */ /* 0x000fc4000f8e08ff */
[----:B------:R-:W-:-:S04]  /*aaa0*/  @P3 LOP3.LUT R16, R16, 0x80, RZ, 0xfc, !PT ;  /* 0x0000008010103812 */ /* 0x000fc800078efcff */
[----:B------:R-:W-:-:S04]  /*aab0*/  LOP3.LUT R16, R16, 0xffffffbf, RZ, 0xc0, !PT ;  /* 0xffffffbf10107812 */ /* 0x000fc800078ec0ff */
[----:B------:R-:W-:Y:S02]  /*aac0*/  @P2 LOP3.LUT R16, R16, 0x40, RZ, 0xfc, !PT ;  /* 0x0000004010102812 */ /* 0x000fe400078efcff */
[----:B0-----:R-:W-:-:S05]  /*aad0*/  @!P5 LEA R13, P1, R22, R14, 0x1 ;  /* 0x0000000e160dd211 */ /* 0x001fca00078208ff */
[----:B------:R-:W-:Y:S02]  /*aae0*/  @!P5 IMAD.X R14, RZ, RZ, R7, P1 ;  /* 0x000000ffff0ed224 */ /* 0x000fe400008e0607 */
[----:B------:R-:W0:Y:S02]  /*aaf0*/  SHFL.IDX PT, R7, R0, 0x4, 0x181f ;  /* 0x00981f0000077f89 */ /* 0x000e2400000e0000 */
[----:B0-----:R-:W-:-:S04]  /*ab00*/  @!P4 LEA R7, P1, R22, R7, 0x1 ;  /* 0x000000071607c211 */ /* 0x001fc800078208ff */
[----:B------:R-:W-:Y:S02]  /*ab10*/  @!P4 IADD3.X R8, RZ, R8, RZ, P1, !PT ;  /* 0x00000008ff08c210 */ /* 0x000fe40000ffe4ff */
[----:B------:R-:W-:-:S05]  /*ab20*/  @!P3 LEA R9, P1, R22, R9, 0x1 ;  /* 0x000000091609b211 */ /* 0x000fca00078208ff */
[----:B------:R-:W-:Y:S01]  /*ab30*/  @!P3 IMAD.X R10, RZ, RZ, R10, P1 ;  /* 0x000000ffff0ab224 */ /* 0x000fe200008e060a */
[----:B------:R-:W-:-:S04]  /*ab40*/  @!P2 LEA R11, P1, R22, R11, 0x1 ;  /* 0x0000000b160ba211 */ /* 0x000fc800078208ff */
[----:B------:R-:W-:Y:S01]  /*ab50*/  @!P2 IADD3.X R12, RZ, R2, RZ, P1, !PT ;  /* 0x00000002ff0ca210 */ /* 0x000fe20000ffe4ff */
[----:B------:R-:W-:Y:S01]  /*ab60*/  @!P6 IMAD.MOV.U32 R2, RZ, RZ, R15 ;  /* 0x000000ffff02e224 */ /* 0x000fe200078e000f */
[----:B------:R-:W-:-:S04]  /*ab70*/  @!P5 LEA R15, R28, UR42, 0x1 ;  /* 0x0000002a1c0fdc11 */ /* 0x000fc8000f8e08ff */
[----:B------:R0:W-:Y:S02]  /*ab80*/  @!P6 LDGSTS.E.BYPASS.LTC128B.128 [R21+0x19400], desc[UR36][R2.64], !P0 ;  /* 0x194000000215efae */ /* 0x0001e4000c101d64 */
[----:B0-----:R-:W-:Y:S02]  /*ab90*/  @!P5 IMAD.MOV.U32 R2, RZ, RZ, R13 ;  /* 0x000000ffff02d224 */ /* 0x001fe400078e000d */
[----:B------:R-:W-:Y:S02]  /*aba0*/  @!P5 IMAD.MOV.U32 R3, RZ, RZ, R14 ;  /* 0x000000ffff03d224 */ /* 0x000fe400078e000e */
[----:B------:R0:W1:Y:S04]  /*abb0*/  SHFL.IDX PT, R14, R0, 0x7, 0x181f ;  /* 0x00f81f00000e7f89 */ /* 0x00006800000e0000 */
[----:B------:R2:W-:Y:S02]  /*abc0*/  @!P5 LDGSTS.E.BYPASS.LTC128B.128 [R15+0x19c00], desc[UR36][R2.64], !P0 ;  /* 0x19c00000020fdfae */ /* 0x0005e4000c101d64 */
[----:B--2---:R-:W-:Y:S01]  /*abd0*/  @!P4 IMAD.MOV.U32 R2, RZ, RZ, R7 ;  /* 0x000000ffff02c224 */ /* 0x004fe200078e0007 */
[----:B------:R-:W-:-:S02]  /*abe0*/  @!P4 MOV R3, R8 ;  /* 0x000000080003c202 */ /* 0x000fc40000000f00 */
[----:B------:R-:W-:-:S03]  /*abf0*/  @!P3 LEA R7, R28, UR42, 0x1 ;  /* 0x0000002a1c07bc11 */ /* 0x000fc6000f8e08ff */
[----:B------:R2:W-:Y:S02]  /*ac00*/  @!P4 LDGSTS.E.BYPASS.LTC128B.128 [R20+0x1a400], desc[UR36][R2.64], !P0 ;  /* 0x1a4000000214cfae */ /* 0x0005e4000c101d64 */
[----:B--2---:R-:W-:Y:S01]  /*ac10*/  @!P3 IMAD.MOV.U32 R2, RZ, RZ, R9 ;  /* 0x000000ffff02b224 */ /* 0x004fe200078e0009 */
[----:B------:R-:W-:Y:S01]  /*ac20*/  @!P2 LEA R9, R28, UR42, 0x1 ;  /* 0x0000002a1c09ac11 */ /* 0x000fe2000f8e08ff */
[----:B------:R-:W-:-:S05]  /*ac30*/  @!P3 IMAD.MOV.U32 R3, RZ, RZ, R10 ;  /* 0x000000ffff03b224 */ /* 0x000fca00078e000a */
[----:B------:R2:W-:Y:S02]  /*ac40*/  @!P3 LDGSTS.E.BYPASS.LTC128B.128 [R7+0x1ac00], desc[UR36][R2.64], !P0 ;  /* 0x1ac000000207bfae */ /* 0x0005e4000c101d64 */
[----:B--2---:R-:W-:Y:S02]  /*ac50*/  @!P2 IMAD.MOV.U32 R2, RZ, RZ, R11 ;  /* 0x000000ffff02a224 */ /* 0x004fe400078e000b */
[----:B------:R-:W-:-:S05]  /*ac60*/  @!P2 IMAD.MOV.U32 R3, RZ, RZ, R12 ;  /* 0x000000ffff03a224 */ /* 0x000fca00078e000c */
[----:B-1----:R0:W-:Y:S02]  /*ac70*/  @!P2 LDGSTS.E.BYPASS.LTC128B.128 [R9+0x1b400], desc[UR36][R2.64], !P0 ;  /* 0x1b4000000209afae */ /* 0x0021e4000c101d64 */
.L_x_9331:
[----:B------:R-:W-:Y:S01]  /*ac80*/  VIADD R6, R6, 0x70 ;  /* 0x0000007006067836 */ /* 0x000fe20000000000 */
[----:B------:R-:W-:-:S04]  /*ac90*/  LOP3.LUT R16, R16, 0xffffdfff, RZ, 0xc0, !PT ;  /* 0xffffdfff10107812 */ /* 0x000fc800078ec0ff */
[----:B------:R-:W-:-:S13]  /*aca0*/  ISETP.GE.AND P2, PT, R6, R5, PT ;  /* 0x000000050600720c */ /* 0x000fda0003f46270 */
[----:B0-----:R-:W-:Y:S02]  /*acb0*/  @!P2 LEA R2, P1, R22, R14, 0x1 ;  /* 0x0000000e1602a211 */ /* 0x001fe400078208ff */
[----:B------:R-:W-:Y:S02]  /*acc0*/  @!P2 LEA R5, R28, UR42, 0x1 ;  /* 0x0000002a1c05ac11 */ /* 0x000fe4000f8e08ff */
[----:B------:R-:W-:Y:S02]  /*acd0*/  @!P2 IADD3.X R3, RZ, R4, RZ, P1, !PT ;  /* 0x00000004ff03a210 */ /* 0x000fe40000ffe4ff */
[----:B------:R-:W-:-:S03]  /*ace0*/  @P2 LOP3.LUT R16, R16, 0x2000, RZ, 0xfc, !PT ;  /* 0x0000200010102812 */ /* 0x000fc600078efcff */
        /* <DEDUP_REMOVED lines=29> */
.L_x_9260:
[----:B------:R-:W0:Y:S01]  /*aec0*/  LDC R2, c[0x0][0x448] ;  /* 0x00011200ff027b82 */ /* 0x000e220000000800 */
[----:B------:R-:W-:Y:S01]  /*aed0*/  R2UR UR6, R29 ;  /* 0x000000001d0672ca */ /* 0x000fe200000e0000 */
[----:B------:R-:W-:Y:S01]  /*aee0*/  ULDC.64 UR8, c[0x0][0x3d8] ;  /* 0x0000f60000087ab9 */ /* 0x000fe20000000a00 */
[----:B------:R-:W-:Y:S01]  /*aef0*/  ULDC UR7, c[0x0][0x448] ;  /* 0x0001120000077ab9 */ /* 0x000fe20000000800 */
[----:B------:R-:W-:-:S10]  /*af00*/  UIMAD.WIDE.U32 UR4, UR39, UR8, URZ ;  /* 0x00000008270472a5 */ /* 0x000fd4000f8e003f */
        /* <DEDUP_REMOVED lines=11> */
[----:B------:R-:W-:Y:S02]  /*afc0*/  MOV R9, UR8 ;  /* 0x0000000800097c02 */ /* 0x000fe40008000f00 */
[----:B------:R-:W0:Y:S08]  /*afd0*/  @P6 LDC R0, c[0x0][0x44c] ;  /* 0x00011300ff006b82 */ /* 0x000e300000000800 */
[----:B------:R-:W1:Y:S01]  /*afe0*/  @P6 LDC R3, c[0x0][0x450] ;  /* 0x00011400ff036b82 */ /* 0x000e620000000800 */
[----:B0-----:R-:W-:-:S05]  /*aff0*/  @P6 IMAD.HI.U32 R0, R35, R0, RZ ;  /* 0x0000000023006227 */ /* 0x001fca00078e00ff */
[----:B-1----:R-:W-:-:S05]  /*b000*/  @P6 SHF.R.U32.HI R2, RZ, R3, R0 ;  /* 0x00000003ff026219 */ /* 0x002fca0000011600 */
[----:B------:R-:W-:-:S04]  /*b010*/  IMAD.MOV R0, RZ, RZ, -R2 ;  /* 0x000000ffff007224 */ /* 0x000fc800078e0a02 */
[----:B------:R-:W-:Y:S01]  /*b020*/  IMAD R5, R0, UR7, R35 ;  /* 0x0000000700057c24 */ /* 0x000fe2000f8e0223 */
[----:B------:R-:W-:-:S05]  /*b030*/  SHF.R.S32.HI R0, RZ, 0x1f, R2 ;  /* 0x0000001fff007819 */ /* 0x000fca0000011402 */
[----:B------:R-:W-:Y:S01]  /*b040*/  IMAD R3, R0, UR8, RZ ;  /* 0x0000000800037c24 */ /* 0x000fe2000f8e02ff */
[----:B------:R-:W-:-:S03]  /*b050*/  SHF.R.S32.HI R0, RZ, 0x1f, R5 ;  /* 0x0000001fff007819 */ /* 0x000fc60000011405 */
        /* <DEDUP_REMOVED lines=15> */
[----:B------:R-:W-:Y:S02]  /*b150*/  ISETP.GE.AND P1, PT, R26, UR4, PT ;  /* 0x000000041a007c0c */ /* 0x000fe4000bf26270 */
[----:B------:R-:W-:Y:S01]  /*b160*/  ISETP.GE.AND P4, PT, R22, UR4, PT ;  /* 0x0000000416007c0c */ /* 0x000fe2000bf86270 */
[----:B------:R-:W-:-:S12]  /*b170*/  BRA.DIV UR5, `(.L_x_9261) ;  /* 0x0000003605a47947 */ /* 0x000fd8000b800000 */
[----:B------:R-:W0:Y:S01]  /*b180*/  SHFL.IDX PT, R14, R0, RZ, 0x181f ;  /* 0x00181fff000e7589 */ /* 0x000e2200000e0000 */
[C---:B------:R-:W-:Y:S02]  /*b190*/  LOP3.LUT P5, RZ, R16.reuse, 0x400, RZ, 0xc0, !PT ;  /* 0x0000040010ff7812 */ /* 0x040fe400078ac0ff */
[C---:B------:R-:W-:Y:S01]  /*b1a0*/  LOP3.LUT P6, RZ, R16.reuse, 0x800, RZ, 0xc0, !PT ;  /* 0x0000080010ff7812 */ /* 0x040fe200078cc0ff */
[----:B------:R-:W1:Y:S01]  /*b1b0*/  SHFL.IDX PT, R2, R4, RZ, 0x181f ;  /* 0x00181fff04027589 */ /* 0x000e6200000e0000 */
[----:B------:R-:W-:Y:S02]  /*b1c0*/  P2R R5, PR, RZ, 0x20 ;  /* 0x00000020ff057803 */ /* 0x000fe40000000000 */
[----:B------:R-:W-:-:S09]  /*b1d0*/  LOP3.LUT P5, RZ, R16, 0x1000, RZ, 0xc0, !PT ;  /* 0x0000100010ff7812 */ /* 0x000fd200078ac0ff */
[----:B------:R-:W-:-:S04]  /*b1e0*/  @!P6 LEA R9, R28, UR42, 0x1 ;  /* 0x0000002a1c09ec11 */ /* 0x000fc8000f8e08ff */
[----:B------:R-:W-:Y:S02]  /*b1f0*/  @!P5 LEA R7, R28, UR42, 0x1 ;  /* 0x0000002a1c07dc11 */ /* 0x000fe4000f8e08ff */
[----:B0-----:R-:W-:-:S05]  /*b200*/  @!P5 LEA R14, P0, R22, R14, 0x1 ;  /* 0x0000000e160ed211 */ /* 0x001fca00078008ff */
[----:B-1----:R-:W-:Y:S02]  /*b210*/  @!P5 IMAD.X R3, RZ, RZ, R2, P0 ;  /* 0x000000ffff03d224 */ /* 0x002fe400000e0602 */
[----:B------:R-:W-:Y:S02]  /*b220*/  @!P5 IMAD.MOV.U32 R2, RZ, RZ, R14 ;  /* 0x000000ffff02d224 */ /* 0x000fe400078e000e */
[----:B------:R-:W0:Y:S04]  /*b230*/  SHFL.IDX PT, R14, R0, 0x1, 0x181f ;  /* 0x00381f00000e7f89 */ /* 0x000e2800000e0000 */
[----:B------:R-:W-:Y:S04]  /*b240*/  @!P5 LDGSTS.E.BYPASS.LTC128B.128 [R7+0x22400], desc[UR36][R2.64], !P4 ;  /* 0x224000000207dfae */ /* 0x000fe8000e101d64 */
[----:B------:R-:W-:Y:S04]  /*b250*/  @!P5 LDGSTS.E.BYPASS.LTC128B.128 [R7+0x26400], desc[UR36][R2.64+0x80], !P3 ;  /* 0x264000800207dfae */ /* 0x000fe8000d901d64 */
[----:B------:R-:W-:Y:S04]  /*b260*/  @!P5 LDGSTS.E.BYPASS.LTC128B.128 [R7+0x2a400], desc[UR36][R2.64+0x100], !P2 ;  /* 0x2a4001000207dfae */ /* 0x000fe8000d101d64 */
[----:B------:R1:W-:Y:S01]  /*b270*/  @!P5 LDGSTS.E.BYPASS.LTC128B.128 [R7+0x2e400], desc[UR36][R2.64+0x180], !P1 ;  /* 0x2e4001800207dfae */ /* 0x0003e2000c901d64 */
[----:B------:R-:W-:-:S03]  /*b280*/  ISETP.NE.AND P5, PT, R5, RZ, PT ;  /* 0x000000ff0500720c */ /* 0x000fc60003fa5270 */
[----:B------:R-:W2:Y:S01]  /*b290*/  SHFL.IDX PT, R5, R4, 0x1, 0x181f ;  /* 0x00381f0004057f89 */ /* 0x000ea200000e0000 */
[----:B0-----:R-:W-:-:S04]  /*b2a0*/  @!P6 LEA R14, P0, R22, R14, 0x1 ;  /* 0x0000000e160ee211 */ /* 0x001fc800078008ff */
[----:B-1----:R-:W-:Y:S02]  /*b2b0*/  @!P6 MOV R2, R14 ;  /* 0x0000000e0002e202 */ /* 0x002fe40000000f00 */
[----:B------:R-:W0:Y:S03]  /*b2c0*/  SHFL.IDX PT, R14, R0, 0x2, 0x181f ;  /* 0x00581f00000e7f89 */ /* 0x000e2600000e0000 */
[----:B------:R-:W-:Y:S01]  /*b2d0*/  @!P5 LEA R7, R28, UR42, 0x1 ;  /* 0x0000002a1c07dc11 */ /* 0x000fe2000f8e08ff */
[----:B--2---:R-:W-:-:S04]  /*b2e0*/  @!P6 IMAD.X R5, RZ, RZ, R5, P0 ;  /* 0x000000ffff05e224 */ /* 0x004fc800000e0605 */
[----:B------:R-:W-:Y:S02]  /*b2f0*/  @!P6 IMAD.MOV.U32 R3, RZ, RZ, R5 ;  /* 0x000000ffff03e224 */ /* 0x000fe400078e0005 */
[----:B------:R-:W1:Y:S01]  /*b300*/  SHFL.IDX PT, R5, R4, 0x2, 0x181f ;  /* 0x00581f0004057f89 */ /* 0x000e6200000e0000 */
[----:B0-----:R-:W-:-:S03]  /*b310*/  @!P5 LEA R14, P0, R22, R14, 0x1 ;  /* 0x0000000e160ed211 */ /* 0x001fc600078008ff */
[----:B------:R-:W-:Y:S04]  /*b320*/  @!P6 LDGSTS.E.BYPASS.LTC128B.128 [R9+0x22c00], desc[UR36][R2.64], !P4 ;  /* 0x22c000000209efae */ /* 0x000fe8000e101d64 */
[----:B------:R-:W-:Y:S04]  /*b330*/  @!P6 LDGSTS.E.BYPASS.LTC128B.128 [R9+0x26c00], desc[UR36][R2.64+0x80], !P3 ;  /* 0x26c000800209efae */ /* 0x000fe8000d901d64 */
[----:B------:R-:W-:Y:S04]  /*b340*/  @!P6 LDGSTS.E.BYPASS.LTC128B.128 [R9+0x2ac00], desc[UR36][R2.64+0x100], !P2 ;  /* 0x2ac001000209efae */ /* 0x000fe8000d101d64 */
[----:B------:R0:W-:Y:S01]  /*b350*/  @!P6 LDGSTS.E.BYPASS.LTC128B.128 [R9+0x2ec00], desc[UR36][R2.64+0x180], !P1 ;  /* 0x2ec001800209efae */ /* 0x0001e2000c901d64 */
[----:B------:R-:W-:-:S04]  /*b360*/  LOP3.LUT P6, RZ, R16, 0x80, RZ, 0xc0, !PT ;  /* 0x0000008010ff7812 */ /* 0x000fc800078cc0ff */
[----:B------:R-:W-:Y:S01]  /*b370*/  P2R R6, PR, RZ, 0x40 ;  /* 0x00000040ff067803 */ /* 0x000fe20000000000 */
[----:B-1----:R-:W-:Y:S01]  /*b380*/  @!P5 IMAD.X R5, RZ, RZ, R5, P0 ;  /* 0x000000ffff05d224 */ /* 0x002fe200000e0605 */
[----:B------:R-:W-:Y:S01]  /*b390*/  LOP3.LUT P6, RZ, R16, 0x200, RZ, 0xc0, !PT ;  /* 0x0000020010ff7812 */ /* 0x000fe200078cc0ff */
[----:B0-----:R-:W-:Y:S02]  /*b3a0*/  @!P5 IMAD.MOV.U32 R2, RZ, RZ, R14 ;  /* 0x000000ffff02d224 */ /* 0x001fe400078e000e */
[----:B------:R-:W0:Y:S01]  /*b3b0*/  SHFL.IDX PT, R14, R0, 0x3, 0x181f ;  /* 0x00781f00000e7f89 */ /* 0x000e2200000e0000 */
[----:B------:R-:W-:-:S03]  /*b3c0*/  @!P5 IMAD.MOV.U32 R3, RZ, RZ, R5 ;  /* 0x000000ffff03d224 */ /* 0x000fc600078e0005 */
[----:B------:R-:W1:Y:S06]  /*b3d0*/  SHFL.IDX PT, R5, R4, 0x3, 0x181f ;  /* 0x00781f0004057f89 */ /* 0x000e6c00000e0000 */
[----:B------:R-:W-:Y:S01]  /*b3e0*/  @!P6 LEA R9, R28, UR42, 0x1 ;  /* 0x0000002a1c09ec11 */ /* 0x000fe2000f8e08ff */
[----:B------:R-:W-:Y:S04]  /*b3f0*/  @!P5 LDGSTS.E.BYPASS.LTC128B.128 [R7+0x23400], desc[UR36][R2.64], !P4 ;  /* 0x234000000207dfae */ /* 0x000fe8000e101d64 */
[----:B------:R-:W-:Y:S04]  /*b400*/  @!P5 LDGSTS.E.BYPASS.LTC128B.128 [R7+0x27400], desc[UR36][R2.64+0x80], !P3 ;  /* 0x274000800207dfae */ /* 0x000fe8000d901d64 */
[----:B------:R-:W-:Y:S04]  /*b410*/  @!P5 LDGSTS.E.BYPASS.LTC128B.128 [R7+0x2b400], desc[UR36][R2.64+0x100], !P2 ;  /* 0x2b4001000207dfae */ /* 0x000fe8000d101d64 */
[----:B------:R2:W-:Y:S01]  /*b420*/  @!P5 LDGSTS.E.BYPASS.LTC128B.128 [R7+0x2f400], desc[UR36][R2.64+0x180], !P1 ;  /* 0x2f4001800207dfae */ /* 0x0005e2000c901d64 */
[----:B------:R-:W-:-:S02]  /*b430*/  LOP3.LUT P5, RZ, R16, 0x40, RZ, 0xc0, !PT ;  /* 0x0000004010ff7812 */ /* 0x000fc400078ac0ff */
[----:B0-----:R-:W-:Y:S02]  /*b440*/  @!P6 LEA R14, P0, R22, R14, 0x1 ;  /* 0x0000000e160ee211 */ /* 0x001fe400078008ff */
[----:B------:R-:W-:Y:S02]  /*b450*/  P2R R8, PR, RZ, 0x20 ;  /* 0x00000020ff087803 */ /* 0x000fe40000000000 */
[----:B------:R-:W-:Y:S01]  /*b460*/  LOP3.LUT P5, RZ, R16, 0x100, RZ, 0xc0, !PT ;  /* 0x0000010010ff7812 */ /* 0x000fe200078ac0ff */
[----:B-1----:R-:W-:Y:S01]  /*b470*/  @!P6 IMAD.X R5, RZ, RZ, R5, P0 ;  /* 0x000000ffff05e224 */ /* 0x002fe200000e0605 */
[----:B--2---:R-:W-:-:S03]  /*b480*/  @!P6 MOV R2, R14 ;  /* 0x0000000e0002e202 */ /* 0x004fc60000000f00 */
[----:B------:R-:W-:Y:S01]  /*b490*/  @!P6 IMAD.MOV.U32 R3, RZ, RZ, R5 ;  /* 0x000000ffff03e224 */ /* 0x000fe200078e0005 */
[----:B------:R-:W0:Y:S04]  /*b4a0*/  SHFL.IDX PT, R14, R0, 0x4, 0x181f ;  /* 0x00981f00000e7f89 */ /* 0x000e2800000e0000 */
[----:B------:R-:W1:Y:S03]  /*b4b0*/  SHFL.IDX PT, R5, R4, 0x4, 0x181f ;  /* 0x00981f0004057f89 */ /* 0x000e6600000e0000 */
[----:B------:R-:W-:Y:S01]  /*b4c0*/  @!P5 LEA R7, R28, UR42, 0x1 ;  /* 0x0000002a1c07dc11 */ /* 0x000fe2000f8e08ff */
[----:B------:R-:W-:Y:S04]  /*b4d0*/  @!P6 LDGSTS.E.BYPASS.LTC128B.128 [R9+0x23c00], desc[UR36][R2.64], !P4 ;  /* 0x23c000000209efae */ /* 0x000fe8000e101d64 */
[----:B------:R-:W-:Y:S04]  /*b4e0*/  @!P6 LDGSTS.E.BYPASS.LTC128B.128 [R9+0x27c00], desc[UR36][R2.64+0x80], !P3 ;  /* 0x27c000800209efae */ /* 0x000fe8000d901d64 */
[----:B------:R-:W-:Y:S04]  /*b4f0*/  @!P6 LDGSTS.E.BYPASS.LTC128B.128 [R9+0x2bc00], desc[UR36][R2.64+0x100], !P2 ;  /* 0x2bc001000209efae */ /* 0x000fe8000d101d64 */
[----:B------:R2:W-:Y:S01]  /*b500*/  @!P6 LDGSTS.E.BYPASS.LTC128B.128 [R9+0x2fc00], desc[UR36][R2.64+0x180], !P1 ;  /* 0x2fc001800209efae */ /* 0x0005e2000c901d64 */
[----:B------:R-:W-:-:S02]  /*b510*/  ISETP.NE.AND P6, PT, R6, RZ, PT ;  /* 0x000000ff0600720c */ /* 0x000fc40003fc5270 */
[----:B0-----:R-:W-:-:S05]  /*b520*/  @!P5 LEA R14, P0, R22, R14, 0x1 ;  /* 0x0000000e160ed211 */ /* 0x001fca00078008ff */
[----:B-1----:R-:W-:Y:S02]  /*b530*/  @!P5 IMAD.X R5, RZ, RZ, R5, P0 ;  /* 0x000000ffff05d224 */ /* 0x002fe400000e0605 */
[----:B--2---:R-:W-:Y:S02]  /*b540*/  @!P5 IMAD.MOV.U32 R2, RZ, RZ, R14 ;  /* 0x000000ffff02d224 */ /* 0x004fe400078e000e */
[----:B------:R-:W0:Y:S01]  /*b550*/  SHFL.IDX PT, R14, R0, 0x5, 0x181f ;  /* 0x00b81f00000e7f89 */ /* 0x000e2200000e0000 */
[----:B------:R-:W-:Y:S01]  /*b560*/  @!P5 IMAD.MOV.U32 R3, RZ, RZ, R5 ;  /* 0x000000ffff03d224 */ /* 0x000fe200078e0005 */
[----:B------:R-:W-:Y:S02]  /*b570*/  @!P6 LEA R9, R28, UR42, 0x1 ;  /* 0x0000002a1c09ec11 */ /* 0x000fe4000f8e08ff */
[----:B------:R-:W1:Y:S04]  /*b580*/  SHFL.IDX PT, R5, R4, 0x5, 0x181f ;  /* 0x00b81f0004057f89 */ /* 0x000e6800000e0000 */
[----:B------:R-:W-:Y:S04]  /*b590*/  @!P5 LDGSTS.E.BYPASS.LTC128B.128 [R7+0x24400], desc[UR36][R2.64], !P4 ;  /* 0x244000000207dfae */ /* 0x000fe8000e101d64 */
[----:B------:R-:W-:Y:S04]  /*b5a0*/  @!P5 LDGSTS.E.BYPASS.LTC128B.128 [R7+0x28400], desc[UR36][R2.64+0x80], !P3 ;  /* 0x284000800207dfae */ /* 0x000fe8000d901d64 */
[----:B------:R-:W-:Y:S04]  /*b5b0*/  @!P5 LDGSTS.E.BYPASS.LTC128B.128 [R7+0x2c400], desc[UR36][R2.64+0x100], !P2 ;  /* 0x2c4001000207dfae */ /* 0x000fe8000d101d64 */
[----:B------:R2:W-:Y:S01]  /*b5c0*/  @!P5 LDGSTS.E.BYPASS.LTC128B.128 [R7+0x30400], desc[UR36][R2.64+0x180], !P1 ;  /* 0x304001800207dfae */ /* 0x0005e2000c901d64 */
[----:B------:R-:W-:-:S02]  /*b5d0*/  ISETP.NE.AND P5, PT, R8, RZ, PT ;  /* 0x000000ff0800720c */ /* 0x000fc40003fa5270 */
[----:B0-----:R-:W-:-:S05]  /*b5e0*/  @!P6 LEA R14, P0, R22, R14, 0x1 ;  /* 0x0000000e160ee211 */ /* 0x001fca00078008ff */
[----:B-1----:R-:W-:Y:S01]  /*b5f0*/  @!P6 IMAD.X R5, RZ, RZ, R5, P0 ;  /* 0x000000ffff05e224 */ /* 0x002fe200000e0605 */
[----:B--2---:R-:W-:-:S03]  /*b600*/  @!P6 MOV R2, R14 ;  /* 0x0000000e0002e202 */ /* 0x004fc60000000f00 */
[----:B------:R-:W-:Y:S01]  /*b610*/  @!P6 IMAD.MOV.U32 R3, RZ, RZ, R5 ;  /* 0x000000ffff03e224 */ /* 0x000fe200078e0005 */
[----:B------:R-:W0:Y:S01]  /*b620*/  SHFL.IDX PT, R14, R0, 0x6, 0x181f ;  /* 0x00d81f00000e7f89 */ /* 0x000e2200000e0000 */
[----:B------:R-:W-:-:S03]  /*b630*/  @!P5 LEA R7, R28, UR42, 0x1 ;  /* 0x0000002a1c07dc11 */ /* 0x000fc6000f8e08ff */
[----:B------:R-:W1:Y:S04]  /*b640*/  SHFL.IDX PT, R5, R4, 0x6, 0x181f ;  /* 0x00d81f0004057f89 */ /* 0x000e6800000e0000 */
[----:B------:R-:W-:Y:S04]  /*b650*/  @!P6 LDGSTS.E.BYPASS.LTC128B.128 [R9+0x24c00], desc[UR36][R2.64], !P4 ;  /* 0x24c000000209efae */ /* 0x000fe8000e101d64 */
[----:B------:R-:W-:Y:S04]  /*b660*/  @!P6 LDGSTS.E.BYPASS.LTC128B.128 [R9+0x28c00], desc[UR36][R2.64+0x80], !P3 ;  /* 0x28c000800209efae */ /* 0x000fe8000d901d64 */
[----:B------:R-:W-:Y:S04]  /*b670*/  @!P6 LDGSTS.E.BYPASS.LTC128B.128 [R9+0x2cc00], desc[UR36][R2.64+0x100], !P2 ;  /* 0x2cc001000209efae */ /* 0x000fe8000d101d64 */
[----:B------:R2:W-:Y:S01]  /*b680*/  @!P6 LDGSTS.E.BYPASS.LTC128B.128 [R9+0x30c00], desc[UR36][R2.64+0x180], !P1 ;  /* 0x30c001800209efae */ /* 0x0005e2000c901d64 */
[----:B0-----:R-:W-:-:S05]  /*b690*/  @!P5 LEA R14, P0, R22, R14, 0x1 ;  /* 0x0000000e160ed211 */ /* 0x001fca00078008ff */
[----:B-1----:R-:W-:Y:S02]  /*b6a0*/  @!P5 IMAD.X R5, RZ, RZ, R5, P0 ;  /* 0x000000ffff05d224 */ /* 0x002fe400000e0605 */
[----:B--2---:R-:W-:Y:S02]  /*b6b0*/  @!P5 IMAD.MOV.U32 R2, RZ, RZ, R14 ;  /* 0x000000ffff02d224 */ /* 0x004fe400078e000e */
[----:B------:R-:W-:Y:S01]  /*b6c0*/  @!P5 IMAD.MOV.U32 R3, RZ, RZ, R5 ;  /* 0x000000ffff03d224 */ /* 0x000fe200078e0005 */
[----:B------:R0:W1:Y:S04]  /*b6d0*/  SHFL.IDX PT, R14, R0, 0x7, 0x181f ;  /* 0x00f81f00000e7f89 */ /* 0x00006800000e0000 */
[----:B------:R0:W-:Y:S04]  /*b6e0*/  @!P5 LDGSTS.E.BYPASS.LTC128B.128 [R7+0x25400], desc[UR36][R2.64], !P4 ;  /* 0x254000000207dfae */ /* 0x0001e8000e101d64 */
[----:B------:R0:W-:Y:S04]  /*b6f0*/  @!P5 LDGSTS.E.BYPASS.LTC128B.128 [R7+0x29400], desc[UR36][R2.64+0x80], !P3 ;  /* 0x294000800207dfae */ /* 0x0001e8000d901d64 */
[----:B------:R0:W-:Y:S04]  /*b700*/  @!P5 LDGSTS.E.BYPASS.LTC128B.128 [R7+0x2d400], desc[UR36][R2.64+0x100], !P2 ;  /* 0x2d4001000207dfae */ /* 0x0001e8000d101d64 */
[----:B------:R0:W-:Y:S04]  /*b710*/  @!P5 LDGSTS.E.BYPASS.LTC128B.128 [R7+0x31400], desc[UR36][R2.64+0x180], !P1 ;  /* 0x314001800207dfae */ /* 0x0001e8000c901d64 */
[----:B------:R0:W2:Y:S02]  /*b720*/  SHFL.IDX PT, R5, R4, 0x7, 0x181f ;  /* 0x00f81f0004057f89 */ /* 0x0000a400000e0000 */
.L_x_9349:
[----:B------:R-:W-:Y:S01]  /*b730*/  LOP3.LUT P0, RZ, R16, 0x2000, RZ, 0xc0, !PT ;  /* 0x0000200010ff7812 */ /* 0x000fe2000780c0ff */
[----:B------:R-:W-:-:S12]  /*b740*/  BSSY B0, `(.L_x_9262) ;  /* 0x000000c000007945 */ /* 0x000fd80003800000 */
[----:B------:R-:W-:Y:S05]  /*b750*/  @P0 BRA `(.L_x_9263) ;  /* 0x0000000000280947 */ /* 0x000fea0003800000 */
[----:B01----:R-:W-:-:S05]  /*b760*/  LEA R2, P0, R22, R14, 0x1 ;  /* 0x0000000e16027211 */ /* 0x003fca00078008ff */
[----:B--2---:R-:W-:Y:S01]  /*b770*/  IMAD.X R3, RZ, RZ, R5, P0 ;  /* 0x000000ffff037224 */ /* 0x004fe200000e0605 */
[----:B------:R-:W-:-:S05]  /*b780*/  LEA R5, R28, UR42, 0x1 ;  /* 0x0000002a1c057c11 */ /* 0x000fca000f8e08ff */
[----:B------:R-:W-:Y:S01]  /*b790*/  @!PT LDS RZ, [RZ] ;  /* 0x00000000fffff984 */ /* 0x000fe20000000800 */
[----:B------:R-:W-:Y:S01]  /*b7a0*/  @!PT LDS RZ, [RZ] ;  /* 0x00000000fffff984 */ /* 0x000fe20000000800 */
[----:B------:R-:W-:Y:S01]  /*b7b0*/  @!PT LDS RZ, [RZ] ;  /* 0x00000000fffff984 */ /* 0x000fe20000000800 */
[----:B------:R3:W-:Y:S04]  /*b7c0*/  LDGSTS.E.BYPASS.LTC128B.128 [R5+0x25c00], desc[UR36][R2.64], !P4 ;  /* 0x25c0000002057fae */ /* 0x0007e8000e101d64 */
[----:B------:R3:W-:Y:S04]  /*b7d0*/  LDGSTS.E.BYPASS.LTC128B.128 [R5+0x29c00], desc[UR36][R2.64+0x80], !P3 ;  /* 0x29c0008002057fae */ /* 0x0007e8000d901d64 */
[----:B------:R3:W-:Y:S04]  /*b7e0*/  LDGSTS.E.BYPASS.LTC128B.128 [R5+0x2dc00], desc[UR36][R2.64+0x100], !P2 ;  /* 0x2dc0010002057fae */ /* 0x0007e8000d101d64 */
[----:B------:R3:W-:Y:S02]  /*b7f0*/  LDGSTS.E.BYPASS.LTC128B.128 [R5+0x31c00], desc[UR36][R2.64+0x180], !P1 ;  /* 0x31c0018002057fae */ /* 0x0007e4000c901d64 */
.L_x_9263:
[----:B------:R-:W-:Y:S05]  /*b800*/  BSYNC B0 ;  /* 0x0000000000007941 */ /* 0x000fea0003800000 */
.L_x_9262:
        /* <DEDUP_REMOVED lines=9> */
.L_x_9350:
[----:B------:R-:W-:-:S13]  /*b8a0*/  LOP3.LUT P0, RZ, R16, 0x20, RZ, 0xc0, !PT ;  /* 0x0000002010ff7812 */ /* 0x000fda000780c0ff */
[----:B------:R-:W-:Y:S05]  /*b8b0*/  @!P0 BRA `(.L_x_9265) ;  /* 0x0000000000048947 */ /* 0x000fea0003800000 */
[----:B------:R-:W-:Y:S01]  /*b8c0*/  BPT.TRAP 0x1 ;  /* 0x000000040000795c */ /* 0x000fe20000300000 */
.L_x_9265:
[----:B------:R-:W4:Y:S02]  /*b8d0*/  SYNCS.PHASECHK.TRANS64.TRYWAIT P0, [UR42+0x32460], R0 ;  /* 0x03246000ff0075a7 */ /* 0x000f24000800016a */
[----:B----4-:R-:W-:Y:S05]  /*b8e0*/  @!P0 BRA `(.L_x_9266) ;  /* 0x0000003800a88947 */ /* 0x010fea0003800000 */
.L_x_9351:
[----:B------:R-:W-:Y:S01]  /*b8f0*/  ULDC.64 UR4, c[0x0][0x328] ;  /* 0x0000ca0000047ab9 */ /* 0x000fe20000000a00 */
[----:B------:R-:W-:Y:S01]  /*b900*/  ULDC.64 UR6, c[0x0][0x338] ;  /* 0x0000ce0000067ab9 */ /* 0x000fe20000000a00 */
[----:B0-----:R-:W-:Y:S01]  /*b910*/  IMAD R0, R25, UR4, RZ ;  /* 0x0000000419007c24 */ /* 0x001fe2000f8e02ff */
[C---:B------:R-:W-:Y:S01]  /*b920*/  LOP3.LUT P3, RZ, R16.reuse, 0x10, RZ, 0xc0, !PT ;  /* 0x0000001010ff7812 */ /* 0x040fe2000786c0ff */
[----:B---3--:R-:W-:Y:S01]  /*b930*/  IMAD.WIDE.U32 R2, R23, UR4, RZ ;  /* 0x0000000417027c25 */ /* 0x008fe2000f8e00ff */
[----:B------:R-:W-:Y:S02]  /*b940*/  R2UR UR4, R29 ;  /* 0x000000001d0472ca */ /* 0x000fe400000e0000 */
[C---:B------:R-:W-:Y:S01]  /*b950*/  LOP3.LUT P2, RZ, R16.reuse, 0x8, RZ, 0xc0, !PT ;  /* 0x0000000810ff7812 */ /* 0x040fe2000784c0ff */
[----:B------:R-:W-:Y:S01]  /*b960*/  IMAD R23, R23, UR5, R0 ;  /* 0x0000000517177c24 */ /* 0x000fe2000f8e0200 */
[C---:B------:R-:W-:Y:S01]  /*b970*/  LOP3.LUT P1, RZ, R16.reuse, 0x4, RZ, 0xc0, !PT ;  /* 0x0000000410ff7812 */ /* 0x040fe2000782c0ff */
[----:B--2---:R-:W-:Y:S01]  /*b980*/  IMAD R5, R19, UR6, RZ ;  /* 0x0000000613057c24 */ /* 0x004fe2000f8e02ff */
[----:B------:R-:W-:Y:S01]  /*b990*/  SEL R0, RZ, 0x4, P2 ;  /* 0x00000004ff007807 */ /* 0x000fe20001000000 */
[----:B------:R-:W-:Y:S01]  /*b9a0*/  IMAD.IADD R3, R3, 0x1, R23 ;  /* 0x0000000103037824 */ /* 0x000fe200078e0217 */
[----:B------:R-:W-:Y:S01]  /*b9b0*/  LOP3.LUT P4, RZ, R16, 0x1, RZ, 0xc0, !PT ;  /* 0x0000000110ff7812 */ /* 0x000fe2000788c0ff */
[----:B------:R-:W-:-:S02]  /*b9c0*/  IMAD R5, R18, UR7, R5 ;  /* 0x0000000712057c24 */ /* 0x000fc4000f8e0205 */
[----:B------:R-:W-:Y:S01]  /*b9d0*/  IMAD.WIDE.U32 R2, R18, UR6, R2 ;  /* 0x0000000612027c25 */ /* 0x000fe2000f8e0002 */
[----:B------:R-:W-:Y:S02]  /*b9e0*/  ULDC.64 UR6, c[0x0][0x330] ;  /* 0x0000cc0000067ab9 */ /* 0x000fe40000000a00 */
[----:B------:R-:W-:Y:S01]  /*b9f0*/  UIMAD UR4, UR4, UR6, URZ ;  /* 0x00000006040472a4 */ /* 0x000fe2000f8e023f */
[----:B------:R-:W-:Y:S02]  /*ba00*/  IMAD.IADD R3, R3, 0x1, R5 ;  /* 0x0000000103037824 */ /* 0x000fe400078e0205 */
[----:B------:R-:W-:Y:S01]  /*ba10*/  IMAD.U32 R5, RZ, RZ, UR6 ;  /* 0x00000006ff057e24 */ /* 0x000fe2000f8e00ff */
[----:B------:R-:W-:-:S03]  /*ba20*/  UIMAD UR4, UR39, UR7, UR4 ;  /* 0x00000007270472a4 */ /* 0x000fc6000f8e0204 */
[----:B------:R-:W-:Y:S01]  /*ba30*/  IMAD.WIDE.U32 R2, R5, UR39, R2 ;  /* 0x0000002705027c25 */ /* 0x000fe2000f8e0002 */
[----:B------:R-:W-:Y:S01]  /*ba40*/  ULDC.64 UR6, c[0x0][0x318] ;  /* 0x0000c60000067ab9 */ /* 0x000fe20000000a00 */
[----:B------:R-:W-:Y:S02]  /*ba50*/  SEL R5, RZ, 0x8, P1 ;  /* 0x00000008ff057807 */ /* 0x000fe40000800000 */
        /* <DEDUP_REMOVED lines=8> */
[----:B-1----:R-:W0:Y:S01]  /*bae0*/  SHFL.IDX PT, R14, R18, RZ, 0x181f ;  /* 0x00181fff120e7589 */ /* 0x002e2200000e0000 */
[----:B------:R-:W-:Y:S02]  /*baf0*/  SHF.L.U32 R0, R22, 0x1, RZ ;  /* 0x0000000116007819 */ /* 0x000fe400000006ff */
[----:B------:R-:W-:Y:S01]  /*bb00*/  LEA R10, R28, UR42, 0x1 ;  /* 0x0000002a1c0a7c11 */ /* 0x000fe2000f8e08ff */
[----:B------:R-:W1:Y:S01]  /*bb10*/  SHFL.IDX PT, R3, R19, RZ, 0x181f ;  /* 0x00181fff13037589 */ /* 0x000e6200000e0000 */
[C---:B------:R-:W-:Y:S02]  /*bb20*/  LOP3.LUT P2, RZ, R5.reuse, 0x2, RZ, 0xc0, !PT ;  /* 0x0000000205ff7812 */ /* 0x040fe4000784c0ff */
[----:B------:R-:W-:Y:S01]  /*bb30*/  LOP3.LUT P1, RZ, R5, 0x4, RZ, 0xc0, !PT ;  /* 0x0000000405ff7812 */ /* 0x000fe2000782c0ff */
[----:B------:R-:W-:Y:S01]  /*bb40*/  SHFL.IDX PT, R4, R19, 0x1, 0x181f ;  /* 0x00381f0013047f89 */ /* 0x000fe200000e0000 */
[----:B------:R-:W-:-:S03]  /*bb50*/  VIADD R31, R10, 0x400 ;  /* 0x000004000a1f7836 */ /* 0x000fc60000000000 */
[----:B------:R-:W-:Y:S01]  /*bb60*/  SHFL.IDX PT, R20, R19, 0x4, 0x181f ;  /* 0x00981f0013147f89 */ /* 0x000fe200000e0000 */
[----:B0-----:R-:W-:-:S03]  /*bb70*/  IADD3 R2, P0, R14, R0, RZ ;  /* 0x000000000e027210 */ /* 0x001fc60007f1e0ff */
[----:B------:R-:W0:Y:S02]  /*bb80*/  SHFL.IDX PT, R14, R18, 0x1, 0x181f ;  /* 0x00381f00120e7f89 */ /* 0x000e2400000e0000 */
[----:B-1----:R-:W-:Y:S01]  /*bb90*/  IMAD.X R3, RZ, RZ, R3, P0 ;  /* 0x000000ffff037224 */ /* 0x002fe200000e0603 */
[-C--:B0-----:R-:W-:Y:S02]  /*bba0*/  IADD3 R6, P0, R14, R0.reuse, RZ ;  /* 0x000000000e067210 */ /* 0x081fe40007f1e0ff */
[----:B------:R-:W0:Y:S03]  /*bbb0*/  SHFL.IDX PT, R14, R18, 0x2, 0x181f ;  /* 0x00581f00120e7f89 */ /* 0x000e2600000e0000 */
[----:B------:R-:W-:Y:S02]  /*bbc0*/  IMAD.X R7, RZ, RZ, R4, P0 ;  /* 0x000000ffff077224 */ /* 0x000fe400000e0604 */
[----:B------:R-:W1:Y:S01]  /*bbd0*/  SHFL.IDX PT, R4, R19, 0x2, 0x181f ;  /* 0x00581f0013047f89 */ /* 0x000e6200000e0000 */
[----:B0-----:R-:W-:-:S03]  /*bbe0*/  IADD3 R8, P0, R14, R0, RZ ;  /* 0x000000000e087210 */ /* 0x001fc60007f1e0ff */
[----:B------:R-:W0:Y:S02]  /*bbf0*/  SHFL.IDX PT, R14, R18, 0x3, 0x181f ;  /* 0x00781f00120e7f89 */ /* 0x000e2400000e0000 */
[----:B-1----:R-:W-:Y:S01]  /*bc00*/  IMAD.X R9, RZ, RZ, R4, P0 ;  /* 0x000000ffff097224 */ /* 0x002fe200000e0604 */
[----:B------:R-:W-:-:S13]  /*bc10*/  ISETP.LT.OR P0, PT, R17, 0x1, P4 ;  /* 0x000000011100780c */ /* 0x000fda0002701670 */
[----:B------:R-:W-:Y:S01]  /*bc20*/  LDGSTS.E.BYPASS.LTC128B.128 [R10+0x400], desc[UR36][R2.64], !P0 ;  /* 0x00400000020a7fae */ /* 0x000fe2000c101d64 */
[----:B------:R-:W-:-:S13]  /*bc30*/  ISETP.LT.OR P0, PT, R17, 0x1, !P2 ;  /* 0x000000011100780c */ /* 0x000fda0005701670 */
[----:B------:R-:W-:Y:S01]  /*bc40*/  LDGSTS.E.BYPASS.LTC128B.128 [R10+0x3400], desc[UR36][R2.64+0x80], !P0 ;  /* 0x03400080020a7fae */ /* 0x000fe2000c101d64 */
[----:B------:R-:W-:-:S13]  /*bc50*/  ISETP.LT.OR P0, PT, R17, 0x1, !P1 ;  /* 0x000000011100780c */ /* 0x000fda0004f01670 */
[----:B------:R-:W-:Y:S01]  /*bc60*/  LDGSTS.E.BYPASS.LTC128B.128 [R10+0x6400], desc[UR36][R2.64+0x100], !P0 ;  /* 0x06400100020a7fae */ /* 0x000fe2000c101d64 */
[----:B------:R-:W-:-:S03]  /*bc70*/  LOP3.LUT P0, RZ, R5, 0x8, RZ, 0xc0, !PT ;  /* 0x0000000805ff7812 */ /* 0x000fc6000780c0ff */
[----:B------:R-:W1:Y:S01]  /*bc80*/  SHFL.IDX PT, R5, R19, 0x3, 0x181f ;  /* 0x00781f0013057f89 */ /* 0x000e6200000e0000 */
[----:B------:R-:W-:-:S03]  /*bc90*/  ISETP.LT.OR P3, PT, R17, 0x1, !P0 ;  /* 0x000000011100780c */ /* 0x000fc60004761670 */
[----:B------:R-:W-:Y:S10]  /*bca0*/  SHFL.IDX PT, R19, R19, 0x5, 0x181f ;  /* 0x00b81f0013137f89 */ /* 0x000ff400000e0000 */
[----:B------:R2:W-:Y:S01]  /*bcb0*/  LDGSTS.E.BYPASS.LTC128B.128 [R10+0x9400], desc[UR36][R2.64+0x180], !P3 ;  /* 0x09400180020a7fae */ /* 0x0005e2000d901d64 */
[----:B0-----:R-:W-:-:S03]  /*bcc0*/  IADD3 R4, P3, R14, R0, RZ ;  /* 0x000000000e047210 */ /* 0x001fc60007f7e0ff */
[----:B------:R-:W2:Y:S02]  /*bcd0*/  SHFL.IDX PT, R14, R18, 0x4, 0x181f ;  /* 0x00981f00120e7f89 */ /* 0x000ea400000e0000 */
[----:B-1----:R-:W-:Y:S01]  /*bce0*/  IMAD.X R5, RZ, RZ, R5, P3 ;  /* 0x000000ffff057224 */ /* 0x002fe200018e0605 */
[----:B------:R-:W-:-:S13]  /*bcf0*/  ISETP.LT.OR P3, PT, R17, 0x11, P4 ;  /* 0x000000111100780c */ /* 0x000fda0002761670 */
[----:B------:R-:W-:Y:S01]  /*bd00*/  LDGSTS.E.BYPASS.LTC128B.128 [R10+0xc00], desc[UR36][R6.64], !P3 ;  /* 0x00c00000060a7fae */ /* 0x000fe2000d901d64 */
[----:B------:R-:W-:-:S13]  /*bd10*/  ISETP.LT.OR P3, PT, R17, 0x11, !P2 ;  /* 0x000000111100780c */ /* 0x000fda0005761670 */
[----:B------:R-:W-:Y:S01]  /*bd20*/  LDGSTS.E.BYPASS.LTC128B.128 [R10+0x3c00], desc[UR36][R6.64+0x80], !P3 ;  /* 0x03c00080060a7fae */ /* 0x000fe2000d901d64 */
[----:B------:R-:W-:-:S13]  /*bd30*/  ISETP.LT.OR P3, PT, R17, 0x11, !P1 ;  /* 0x000000111100780c */ /* 0x000fda0004f61670 */
[----:B------:R-:W-:Y:S01]  /*bd40*/  LDGSTS.E.BYPASS.LTC128B.128 [R10+0x6c00], desc[UR36][R6.64+0x100], !P3 ;  /* 0x06c00100060a7fae */ /* 0x000fe2000d901d64 */
[----:B------:R-:W-:-:S13]  /*bd50*/  ISETP.LT.OR P3, PT, R17, 0x11, !P0 ;  /* 0x000000111100780c */ /* 0x000fda0004761670 */
[----:B------:R0:W-:Y:S01]  /*bd60*/  LDGSTS.E.BYPASS.LTC128B.128 [R10+0x9c00], desc[UR36][R6.64+0x180], !P3 ;  /* 0x09c00180060a7fae */ /* 0x0001e2000d901d64 */
[----:B--2---:R-:W-:-:S03]  /*bd70*/  IADD3 R2, P3, R14, R0, RZ ;  /* 0x000000000e027210 */ /* 0x004fc60007f7e0ff */
[----:B------:R1:W2:Y:S02]  /*bd80*/  SHFL.IDX PT, R14, R18, 0x5, 0x181f ;  /* 0x00b81f00120e7f89 */ /* 0x0002a400000e0000 */
[----:B------:R-:W-:Y:S01]  /*bd90*/  IMAD.X R3, RZ, RZ, R20, P3 ;  /* 0x000000ffff037224 */ /* 0x000fe200018e0614 */
[----:B------:R-:W-:Y:S02]  /*bda0*/  ISETP.LT.OR P3, PT, R17, 0x21, P4 ;  /* 0x000000211100780c */ /* 0x000fe40002761670 */
[----:B0-----:R-:W-:-:S11]  /*bdb0*/  MOV R6, RZ ;  /* 0x000000ff00067202 */ /* 0x001fd60000000f00 */
        /* <DEDUP_REMOVED lines=22> */
[----:B--2---:R1:W-:Y:S02]  /*bf20*/  LDGSTS.E.BYPASS.LTC128B.128 [R10+0xb400], desc[UR36][R2.64+0x180], !P3 ;  /* 0x0b400180020a7fae */ /* 0x0043e4000d901d64 */
.L_x_9365:
[----:B01----:R-:W-:Y:S02]  /*bf30*/  IADD3 R2, P3, R14, R0, RZ ;  /* 0x000000000e027210 */ /* 0x003fe40007f7e0ff */
[C---:B------:R-:W-:Y:S02]  /*bf40*/  ISETP.LT.OR P2, PT, R17.reuse, 0x51, !P2 ;  /* 0x000000511100780c */ /* 0x040fe40005741670 */
[C---:B------:R-:W-:Y:S01]  /*bf50*/  ISETP.LT.OR P1, PT, R17.reuse, 0x51, !P1 ;  /* 0x000000511100780c */ /* 0x040fe20004f21670 */
[----:B------:R-:W-:Y:S01]  /*bf60*/  IMAD.X R3, RZ, RZ, R19, P3 ;  /* 0x000000ffff037224 */ /* 0x000fe200018e0613 */
[C---:B------:R-:W-:Y:S02]  /*bf70*/  ISETP.LT.OR P3, PT, R17.reuse, 0x51, P4 ;  /* 0x000000511100780c */ /* 0x040fe40002761670 */
[----:B------:R-:W-:-:S11]  /*bf80*/  ISETP.LT.OR P0, PT, R17, 0x51, !P0 ;  /* 0x000000511100780c */ /* 0x000fd60004701670 */
        /* <DEDUP_REMOVED lines=14> */
.L_x_9268:
        /* <DEDUP_REMOVED lines=8> */
[----:B------:R-:W0:Y:S01]  /*c0f0*/  S2R R2, SR_TID.X ;  /* 0x0000000000027919 */ /* 0x000e220000002100 */
[----:B------:R-:W-:Y:S01]  /*c100*/  UIADD3 UR4, UR44, 0x1, URZ ;  /* 0x000000012c047890 */ /* 0x000fe2000fffe03f */
[----:B------:R-:W-:Y:S01]  /*c110*/  LOP3.LUT R3, RZ, UR40, RZ, 0x33, !PT ;  /* 0x00000028ff037c12 */ /* 0x000fe2000f8e33ff */
[----:B------:R-:W-:Y:S02]  /*c120*/  IMAD.MOV.U32 R26, RZ, RZ, 0x1 ;  /* 0x00000001ff1a7424 */ /* 0x000fe400078e00ff */
[----:B------:R-:W-:Y:S01]  /*c130*/  UIMAD UR4, UR4, UR38, URZ ;  /* 0x00000026040472a4 */ /* 0x000fe2000f8e023f */
[----:B------:R-:W-:Y:S02]  /*c140*/  IMAD.MOV.U32 R17, RZ, RZ, 0x1 ;  /* 0x00000001ff117424 */ /* 0x000fe400078e00ff */
[----:B0-----:R-:W-:-:S05]  /*c150*/  IMAD.SHL.U32 R2, R2, 0x10, RZ ;  /* 0x0000001002027824 */ /* 0x001fca00078e00ff */
[----:B------:R-:W-:-:S04]  /*c160*/  LOP3.LUT R2, R2, 0x70, RZ, 0xc0, !PT ;  /* 0x0000007002027812 */ /* 0x000fc800078ec0ff */
[----:B------:R-:W-:Y:S02]  /*c170*/  IADD3 R24, R2, R24, R37 ;  /* 0x0000001802187210 */ /* 0x000fe40007ffe025 */
[----:B------:R-:W-:Y:S02]  /*c180*/  LOP3.LUT R2, RZ, UR4, RZ, 0x33, !PT ;  /* 0x00000004ff027c12 */ /* 0x000fe4000f8e33ff */
[----:B------:R-:W-:Y:S02]  /*c190*/  IADD3 R5, R24, -0x120, RZ ;  /* 0xfffffee018057810 */ /* 0x000fe40007ffe0ff */
[----:B------:R-:W-:-:S04]  /*c1a0*/  VIMNMX R2, R2, R3, !PT ;  /* 0x0000000302027248 */ /* 0x000fc80007fe0100 */
[C---:B------:R-:W-:Y:S01]  /*c1b0*/  IADD3 R27, -R2.reuse, -0x2, RZ ;  /* 0xfffffffe021b7810 */ /* 0x040fe20007ffe1ff */
[----:B------:R-:W-:-:S07]  /*c1c0*/  IMAD R18, R2, -0x60, R5 ;  /* 0xffffffa002127824 */ /* 0x000fce00078e0205 */
.L_x_9284:
        /* <DEDUP_REMOVED lines=22> */
.L_x_9271:
[----:B------:R-:W-:Y:S05]  /*c330*/  BSYNC B1 ;  /* 0x0000000000017941 */ /* 0x000fea0003800000 */
.L_x_9270:
[----:B------:R-:W-:-:S13]  /*c340*/  LOP3.LUT P0, RZ, R16, 0x20, RZ, 0xc0, !PT ;  /* 0x0000002010ff7812 */ /* 0x000fda000780c0ff */
[----:B------:R-:W-:Y:S05]  /*c350*/  @!P0 BRA `(.L_x_9272) ;  /* 0x0000000000048947 */ /* 0x000fea0003800000 */
[----:B------:R-:W-:Y:S01]  /*c360*/  BPT.TRAP 0x1 ;  /* 0x000000040000795c */ /* 0x000fe20000300000 */
.L_x_9272:
[----:B------:R-:W-:Y:S01]  /*c370*/  LEA R19, R17, UR42, 0x3 ;  /* 0x0000002a11137c11 */ /* 0x000fe2000f8e18ff */
[----:B------:R-:W-:Y:S01]  /*c380*/  BSSY B1, `(.L_x_9273) ;  /* 0x0000004000017945 */ /* 0x000fe20003800000 */
[----:B------:R-:W-:-:S04]  /*c390*/  SHF.L.U32 R23, R26, 0x1f, RZ ;  /* 0x0000001f1a177819 */ /* 0x000fc800000006ff */
[----:B------:R-:W1:Y:S02]  /*c3a0*/  SYNCS.PHASECHK.TRANS64.TRYWAIT P0, [R19+URZ+0x32440], R23 ;  /* 0x03244017130075a7 */ /* 0x000e64000800017f */
[----:B-1----:R-:W-:Y:S05]  /*c3b0*/  @!P0 BRA `(.L_x_9274) ;  /* 0x0000003800788947 */ /* 0x002fea0003800000 */
.L_x_9366:
[----:B------:R-:W-:Y:S05]  /*c3c0*/  BSYNC B1 ;  /* 0x0000000000017941 */ /* 0x000fea0003800000 */
.L_x_9273:
[----:B------:R-:W-:Y:S01]  /*c3d0*/  ULDC UR4, c[0x0][0x430] ;  /* 0x00010c0000047ab9 */ /* 0x000fe20000000800 */
[----:B-----5:R-:W-:Y:S01]  /*c3e0*/  SHF.R.S32.HI R20, RZ, 0x1f, R4 ;  /* 0x0000001fff147819 */ /* 0x020fe20000011404 */
[----:B------:R-:W-:Y:S01]  /*c3f0*/  UIADD3 UR4, -UR4, URZ, URZ ;  /* 0x0000003f04047290 */ /* 0x000fe2000fffe13f */
[----:B------:R-:W-:Y:S01]  /*c400*/  LOP3.LUT P1, RZ, R16, 0x2, RZ, 0xc0, !PT ;  /* 0x0000000210ff7812 */ /* 0x000fe2000782c0ff */
[----:B------:R-:W-:Y:S01]  /*c410*/  ULDC.64 UR6, c[0x0][0x310] ;  /* 0x0000c40000067ab9 */ /* 0x000fe20000000a00 */
[----:B------:R-:W-:-:S03]  /*c420*/  IMAD R22, R17, 0x1800, R28 ;  /* 0x0000180011167824 */ /* 0x000fc600078e021c */
[----:B0-----:R-:W-:Y:S01]  /*c430*/  IMAD R5, R7, UR4, R18 ;  /* 0x0000000407057c24 */ /* 0x001fe2000f8e0212 */
[----:B------:R-:W-:-:S03]  /*c440*/  ULDC.64 UR4, c[0x0][0x300] ;  /* 0x0000c00000047ab9 */ /* 0x000fc60000000a00 */
[----:B------:R-:W-:Y:S01]  /*c450*/  IMAD.WIDE.U32 R2, R5, UR4, RZ ;  /* 0x0000000405027c25 */ /* 0x000fe2000f8e00ff */
[----:B------:R-:W-:-:S05]  /*c460*/  SHF.R.S32.HI R25, RZ, 0x1f, R5 ;  /* 0x0000001fff197819 */ /* 0x000fca0000011405 */
[----:B------:R-:W-:Y:S01]  /*c470*/  IMAD R6, R25, UR4, RZ ;  /* 0x0000000419067c24 */ /* 0x000fe2000f8e02ff */
[----:B------:R-:W-:-:S03]  /*c480*/  R2UR UR4, R29 ;  /* 0x000000001d0472ca */ /* 0x000fc600000e0000 */
[----:B------:R-:W-:-:S04]  /*c490*/  IMAD R7, R5, UR5, R6 ;  /* 0x0000000505077c24 */ /* 0x000fc8000f8e0206 */
[----:B------:R-:W-:Y:S02]  /*c4a0*/  IMAD.IADD R3, R3, 0x1, R7 ;  /* 0x0000000103037824 */ /* 0x000fe400078e0207 */
[----:B------:R-:W-:Y:S02]  /*c4b0*/  IMAD R7, R20, UR6, RZ ;  /* 0x0000000614077c24 */ /* 0x000fe4000f8e02ff */
[----:B------:R-:W-:-:S04]  /*c4c0*/  IMAD.WIDE.U32 R2, R4, UR6, R2 ;  /* 0x0000000604027c25 */ /* 0x000fc8000f8e0002 */
[----:B------:R-:W-:Y:S01]  /*c4d0*/  IMAD R7, R4, UR7, R7 ;  /* 0x0000000704077c24 */ /* 0x000fe2000f8e0207 */
        /* <DEDUP_REMOVED lines=23> */
[----:B------:R-:W0:Y:S01]  /*c650*/  SHFL.IDX PT, R14, R21, 0x2, 0x181f ;  /* 0x00581f00150e7f89 */ /* 0x000e2200000e0000 */
[----:B------:R-:W-:-:S05]  /*c660*/  IADD3.X R11, RZ, R6, RZ, P0, !PT ;  /* 0x00000006ff0b7210 */ /* 0x000fca00007fe4ff */
[----:B------:R2:W-:Y:S01]  /*c670*/  LDGSTS.E.BYPASS.LTC128B.128 [R22+0x1cc00], desc[UR36][R10.64], !P1 ;  /* 0x1cc000000a167fae */ /* 0x0005e2000c901d64 */
[----:B0-----:R-:W-:-:S03]  /*c680*/  IADD3 R8, P0, R14, R0, RZ ;  /* 0x000000000e087210 */ /* 0x001fc60007f1e0ff */
[----:B------:R-:W0:Y:S02]  /*c690*/  SHFL.IDX PT, R14, R21, 0x3, 0x181f ;  /* 0x00781f00150e7f89 */ /* 0x000e2400000e0000 */
[----:B------:R-:W-:Y:S02]  /*c6a0*/  IMAD.X R9, RZ, RZ, R3, P0 ;  /* 0x000000ffff097224 */ /* 0x000fe400000e0603 */
[----:B------:R-:W3:Y:S04]  /*c6b0*/  SHFL.IDX PT, R3, R24, 0x3, 0x181f ;  /* 0x00781f0018037f89 */ /* 0x000ee800000e0000 */
[----:B------:R2:W-:Y:S01]  /*c6c0*/  LDGSTS.E.BYPASS.LTC128B.128 [R22+0x1d400], desc[UR36][R8.64], !P1 ;  /* 0x1d40000008167fae */ /* 0x0005e2000c901d64 */
[----:B0-----:R-:W-:-:S03]  /*c6d0*/  IADD3 R6, P0, R14, R0, RZ ;  /* 0x000000000e067210 */ /* 0x001fc60007f1e0ff */
[----:B------:R-:W0:Y:S02]  /*c6e0*/  SHFL.IDX PT, R14, R21, 0x4, 0x181f ;  /* 0x00981f00150e7f89 */ /* 0x000e2400000e0000 */
[----:B---3--:R-:W-:Y:S02]  /*c6f0*/  IMAD.X R7, RZ, RZ, R3, P0 ;  /* 0x000000ffff077224 */ /* 0x008fe400000e0603 */
[----:B------:R-:W3:Y:S04]  /*c700*/  SHFL.IDX PT, R3, R24, 0x4, 0x181f ;  /* 0x00981f0018037f89 */ /* 0x000ee800000e0000 */
[----:B------:R2:W-:Y:S01]  /*c710*/  LDGSTS.E.BYPASS.LTC128B.128 [R22+0x1dc00], desc[UR36][R6.64], !P1 ;  /* 0x1dc0000006167fae */ /* 0x0005e2000c901d64 */
[----:B0-----:R-:W-:-:S03]  /*c720*/  IADD3 R2, P0, R14, R0, RZ ;  /* 0x000000000e027210 */ /* 0x001fc60007f1e0ff */
[----:B------:R2:W0:Y:S02]  /*c730*/  SHFL.IDX PT, R14, R21, 0x5, 0x181f ;  /* 0x00b81f00150e7f89 */ /* 0x00042400000e0000 */
[----:B---3--:R-:W-:-:S05]  /*c740*/  IMAD.X R3, RZ, RZ, R3, P0 ;  /* 0x000000ffff037224 */ /* 0x008fca00000e0603 */
[----:B------:R2:W-:Y:S03]  /*c750*/  LDGSTS.E.BYPASS.LTC128B.128 [R22+0x1e400], desc[UR36][R2.64], !P1 ;  /* 0x1e40000002167fae */ /* 0x0005e6000c901d64 */
.L_x_9380:
[----:B0-2---:R-:W-:-:S05]  /*c760*/  IADD3 R2, P0, R14, R0, RZ ;  /* 0x000000000e027210 */ /* 0x005fca0007f1e0ff */
[----:B------:R-:W-:Y:S01]  /*c770*/  IMAD.X R3, RZ, RZ, R34, P0 ;  /* 0x000000ffff037224 */ /* 0x000fe200000e0622 */
[----:B------:R-:W-:-:S04]  /*c780*/  PLOP3.LUT P0, PT, PT, PT, PT, 0x80, 0x0 ;  /* 0x000000000000781c */ /* 0x000fc80003f0f070 */
[----:B------:R-:W-:Y:S01]  /*c790*/  @!PT LDS RZ, [RZ] ;  /* 0x00000000fffff984 */ /* 0x000fe20000000800 */
[----:B------:R-:W-:Y:S01]  /*c7a0*/  @!PT LDS RZ, [RZ] ;  /* 0x00000000fffff984 */ /* 0x000fe20000000800 */
[----:B------:R-:W-:Y:S01]  /*c7b0*/  @!PT LDS RZ, [RZ] ;  /* 0x00000000fffff984 */ /* 0x000fe20000000800 */
[----:B------:R0:W-:Y:S01]  /*c7c0*/  LDGSTS.E.BYPASS.LTC128B.128 [R22+0x1ec00], desc[UR36][R2.64], !P1 ;  /* 0x1ec0000002167fae */ /* 0x0001e2000c901d64 */
[----:B------:R-:W-:-:S08]  /*c7d0*/  NOP ;  /* 0x0000000000007918 */ /* 0x000fd00000000000 */
.L_x_9276:
        /* <DEDUP_REMOVED lines=10> */
.L_x_9277:
[----:B------:R2:W-:Y:S01]  /*c880*/  SYNCS.ARRIVE.TRANS64.A1T0 RZ, [R19+URZ+0x32430], RZ ;  /* 0x032430ff13ff79a7 */ /* 0x0005e2000810003f */
[----:B------:R-:W-:Y:S05]  /*c890*/  @!P2 BRA `(.L_x_9278) ;  /* 0x000000000004a947 */ /* 0x000fea0003800000 */
[----:B------:R-:W-:Y:S01]  /*c8a0*/  BPT.TRAP 0x1 ;  /* 0x000000040000795c */ /* 0x000fe20000300000 */
.L_x_9278:
[----:B------:R-:W3:Y:S01]  /*c8b0*/  SYNCS.PHASECHK.TRANS64.TRYWAIT P0, [R19+URZ+0x32460], R23 ;  /* 0x03246017130075a7 */ /* 0x000ee2000800017f */
[----:B------:R-:W-:Y:S04]  /*c8c0*/  BSSY B1, `(.L_x_9279) ;  /* 0x0000002000017945 */ /* 0x000fe80003800000 */
[----:B---3--:R-:W-:Y:S05]  /*c8d0*/  @!P0 BRA `(.L_x_9280) ;  /* 0x0000003800d08947 */ /* 0x008fea0003800000 */
.L_x_9381:
[----:B------:R-:W-:Y:S05]  /*c8e0*/  BSYNC B1 ;  /* 0x0000000000017941 */ /* 0x000fea0003800000 */
.L_x_9279:
[----:B------:R-:W-:Y:S01]  /*c8f0*/  ULDC.64 UR4, c[0x0][0x328] ;  /* 0x0000ca0000047ab9 */ /* 0x000fe20000000a00 */
[----:B------:R-:W-:Y:S01]  /*c900*/  ULDC.64 UR6, c[0x0][0x338] ;  /* 0x0000ce0000067ab9 */ /* 0x000fe20000000a00 */
[----:B------:R-:W-:Y:S01]  /*c910*/  IMAD R6, R25, UR4, RZ ;  /* 0x0000000419067c24 */ /* 0x000fe2000f8e02ff */
[C---:B------:R-:W-:Y:S01]  /*c920*/  LOP3.LUT P4, RZ, R16.reuse, 0x1, RZ, 0xc0, !PT ;  /* 0x0000000110ff7812 */ /* 0x040fe2000788c0ff */
[----:B0-----:R-:W-:Y:S01]  /*c930*/  IMAD.WIDE.U32 R2, R5, UR4, RZ ;  /* 0x0000000405027c25 */ /* 0x001fe2000f8e00ff */
[----:B------:R-:W-:Y:S02]  /*c940*/  R2UR UR4, R29 ;  /* 0x000000001d0472ca */ /* 0x000fe400000e0000 */
[C---:B------:R-:W-:Y:S01]  /*c950*/  LOP3.LUT P3, RZ, R16.reuse, 0x10, RZ, 0xc0, !PT ;  /* 0x0000001010ff7812 */ /* 0x040fe2000786c0ff */
[----:B------:R-:W-:Y:S01]  /*c960*/  IMAD R5, R5, UR5, R6 ;  /* 0x0000000505057c24 */ /* 0x000fe2000f8e0206 */
[----:B------:R-:W-:Y:S01]  /*c970*/  LOP3.LUT P2, RZ, R16, 0x8, RZ, 0xc0, !PT ;  /* 0x0000000810ff7812 */ /* 0x000fe2000784c0ff */
[----:B------:R-:W-:Y:S01]  /*c980*/  IMAD R7, R20, UR6, RZ ;  /* 0x0000000614077c24 */ /* 0x000fe2000f8e02ff */
[----:B------:R-:W-:Y:S01]  /*c990*/  LOP3.LUT P1, RZ, R16, 0x4, RZ, 0xc0, !PT ;  /* 0x0000000410ff7812 */ /* 0x000fe2000782c0ff */
[----:B------:R-:W-:-:S02]  /*c9a0*/  IMAD.IADD R3, R3, 0x1, R5 ;  /* 0x0000000103037824 */ /* 0x000fc400078e0205 */
[C---:B------:R-:W-:Y:S02]  /*c9b0*/  IMAD R7, R4.reuse, UR7, R7 ;  /* 0x0000000704077c24 */ /* 0x040fe4000f8e0207 */
[----:B------:R-:W-:Y:S01]  /*c9c0*/  IMAD.WIDE.U32 R2, R4, UR6, R2 ;  /* 0x0000000604027c25 */ /* 0x000fe2000f8e0002 */
[----:B------:R-:W-:Y:S02]  /*c9d0*/  ULDC.64 UR6, c[0x0][0x330] ;  /* 0x0000cc0000067ab9 */ /* 0x000fe40000000a00 */
[----:B------:R-:W-:Y:S02]  /*c9e0*/  UIMAD UR4, UR4, UR6, URZ ;  /* 0x00000006040472a4 */ /* 0x000fe4000f8e023f */
[----:B------:R-:W-:Y:S01]  /*c9f0*/  IMAD.U32 R5, RZ, RZ, UR6 ;  /* 0x00000006ff057e24 */ /* 0x000fe2000f8e00ff */
[----:B------:R-:W-:Y:S01]  /*ca00*/  IADD3 R3, R3, R7, RZ ;  /* 0x0000000703037210 */ /* 0x000fe20007ffe0ff */
        /* <DEDUP_REMOVED lines=13> */
[----:B-1-3--:R-:W-:Y:S01]  /*cae0*/  SHFL.IDX PT, R23, R22, 0x4, 0x181f ;  /* 0x00981f0016177f89 */ /* 0x00afe200000e0000 */
[----:B0-----:R-:W-:-:S03]  /*caf0*/  IADD3 R10, P0, R14, R0, RZ ;  /* 0x000000000e0a7210 */ /* 0x001fc60007f1e0ff */
[----:B------:R-:W0:Y:S02]  /*cb00*/  SHFL.IDX PT, R14, R20, 0x1, 0x181f ;  /* 0x00381f00140e7f89 */ /* 0x000e2400000e0000 */
[----:B----4-:R-:W-:-:S05]  /*cb10*/  IMAD.X R11, RZ, RZ, R3, P0 ;  /* 0x000000ffff0b7224 */ /* 0x010fca00000e0603 */
[----:B------:R-:W-:Y:S04]  /*cb20*/  LDGSTS.E.BYPASS.LTC128B.128 [R21], desc[UR36][R10.64], !P4 ;  /* 0x000000000a157fae */ /* 0x000fe8000e101d64 */
[----:B------:R-:W-:Y:S04]  /*cb30*/  LDGSTS.E.BYPASS.LTC128B.128 [R21+0x3000], desc[UR36][R10.64+0x80], !P3 ;  /* 0x030000800a157fae */ /* 0x000fe8000d901d64 */
[----:B------:R-:W-:Y:S04]  /*cb40*/  LDGSTS.E.BYPASS.LTC128B.128 [R21+0x6000], desc[UR36][R10.64+0x100], !P2 ;  /* 0x060001000a157fae */ /* 0x000fe8000d101d64 */
[----:B------:R-:W-:Y:S01]  /*cb50*/  LDGSTS.E.BYPASS.LTC128B.128 [R21+0x9000], desc[UR36][R10.64+0x180], !P1 ;  /* 0x090001800a157fae */ /* 0x000fe2000c901d64 */
[----:B0-----:R-:W-:-:S03]  /*cb60*/  IADD3 R8, P0, R14, R0, RZ ;  /* 0x000000000e087210 */ /* 0x001fc60007f1e0ff */
[----:B------:R-:W0:Y:S02]  /*cb70*/  SHFL.IDX PT, R14, R20, 0x2, 0x181f ;  /* 0x00581f00140e7f89 */ /* 0x000e2400000e0000 */
[----:B------:R-:W-:Y:S02]  /*cb80*/  IMAD.X R9, RZ, RZ, R4, P0 ;  /* 0x000000ffff097224 */ /* 0x000fe400000e0604 */
[----:B------:R-:W1:Y:S04]  /*cb90*/  SHFL.IDX PT, R4, R22, 0x2, 0x181f ;  /* 0x00581f0016047f89 */ /* 0x000e6800000e0000 */
[----:B------:R-:W-:Y:S04]  /*cba0*/  LDGSTS.E.BYPASS.LTC128B.128 [R21+0x800], desc[UR36][R8.64], !P4 ;  /* 0x0080000008157fae */ /* 0x000fe8000e101d64 */
[----:B------:R-:W-:Y:S04]  /*cbb0*/  LDGSTS.E.BYPASS.LTC128B.128 [R21+0x3800], desc[UR36][R8.64+0x80], !P3 ;  /* 0x0380008008157fae */ /* 0x000fe8000d901d64 */
[----:B------:R-:W-:Y:S04]  /*cbc0*/  LDGSTS.E.BYPASS.LTC128B.128 [R21+0x6800], desc[UR36][R8.64+0x100], !P2 ;  /* 0x0680010008157fae */ /* 0x000fe8000d101d64 */
[----:B------:R-:W-:Y:S01]  /*cbd0*/  LDGSTS.E.BYPASS.LTC128B.128 [R21+0x9800], desc[UR36][R8.64+0x180], !P1 ;  /* 0x0980018008157fae */ /* 0x000fe2000c901d64 */
[----:B0-----:R-:W-:-:S03]  /*cbe0*/  IADD3 R6, P0, R14, R0, RZ ;  /* 0x000000000e067210 */ /* 0x001fc60007f1e0ff */
[----:B------:R-:W-:Y:S04]  /*cbf0*/  SHFL.IDX PT, R22, R22, 0x5, 0x181f ;  /* 0x00b81f0016167f89 */ /* 0x000fe800000e0000 */
[----:B------:R-:W0:Y:S01]  /*cc00*/  SHFL.IDX PT, R14, R20, 0x3, 0x181f ;  /* 0x00781f00140e7f89 */ /* 0x000e2200000e0000 */
[----:B-1----:R-:W-:-:S05]  /*cc10*/  IMAD.X R7, RZ, RZ, R4, P0 ;  /* 0x000000ffff077224 */ /* 0x002fca00000e0604 */
[----:B------:R-:W-:Y:S04]  /*cc20*/  LDGSTS.E.BYPASS.LTC128B.128 [R21+0x1000], desc[UR36][R6.64], !P4 ;  /* 0x0100000006157fae */ /* 0x000fe8000e101d64 */
[----:B------:R-:W-:Y:S04]  /*cc30*/  LDGSTS.E.BYPASS.LTC128B.128 [R21+0x4000], desc[UR36][R6.64+0x80], !P3 ;  /* 0x0400008006157fae */ /* 0x000fe8000d901d64 */
[----:B------:R-:W-:Y:S04]  /*cc40*/  LDGSTS.E.BYPASS.LTC128B.128 [R21+0x7000], desc[UR36][R6.64+0x100], !P2 ;  /* 0x0700010006157fae */ /* 0x000fe8000d101d64 */
[----:B------:R1:W-:Y:S01]  /*cc50*/  LDGSTS.E.BYPASS.LTC128B.128 [R21+0xa000], desc[UR36][R6.64+0x180], !P1 ;  /* 0x0a00018006157fae */ /* 0x0003e2000c901d64 */
[----:B0-----:R-:W-:-:S03]  /*cc60*/  IADD3 R4, P0, R14, R0, RZ ;  /* 0x000000000e047210 */ /* 0x001fc60007f1e0ff */
[----:B------:R-:W0:Y:S01]  /*cc70*/  SHFL.IDX PT, R14, R20, 0x4, 0x181f ;  /* 0x00981f00140e7f89 */ /* 0x000e2200000e0000 */
[----:B------:R-:W-:Y:S01]  /*cc80*/  IADD3.X R5, RZ, R5, RZ, P0, !PT ;  /* 0x00000005ff057210 */ /* 0x000fe200007fe4ff */
[----:B-1----:R-:W-:-:S04]  /*cc90*/  IMAD.MOV.U32 R6, RZ, RZ, RZ ;  /* 0x000000ffff067224 */ /* 0x002fc800078e00ff */
[----:B------:R1:W-:Y:S04]  /*cca0*/  LDGSTS.E.BYPASS.LTC128B.128 [R21+0x1800], desc[UR36][R4.64], !P4 ;  /* 0x0180000004157fae */ /* 0x0003e8000e101d64 */
[----:B------:R1:W-:Y:S04]  /*ccb0*/  LDGSTS.E.BYPASS.LTC128B.128 [R21+0x4800], desc[UR36][R4.64+0x80], !P3 ;  /* 0x0480008004157fae */ /* 0x0003e8000d901d64 */
[----:B------:R1:W-:Y:S04]  /*ccc0*/  LDGSTS.E.BYPASS.LTC128B.128 [R21+0x7800], desc[UR36][R4.64+0x100], !P2 ;  /* 0x0780010004157fae */ /* 0x0003e8000d101d64 */
[----:B------:R1:W-:Y:S01]  /*ccd0*/  LDGSTS.E.BYPASS.LTC128B.128 [R21+0xa800], desc[UR36][R4.64+0x180], !P1 ;  /* 0x0a80018004157fae */ /* 0x0003e2000c901d64 */
[----:B0-----:R-:W-:-:S03]  /*cce0*/  IADD3 R2, P0, R14, R0, RZ ;  /* 0x000000000e027210 */ /* 0x001fc60007f1e0ff */
[----:B------:R1:W0:Y:S02]  /*ccf0*/  SHFL.IDX PT, R14, R20, 0x5, 0x181f ;  /* 0x00b81f00140e7f89 */ /* 0x00022400000e0000 */
[----:B------:R-:W-:-:S05]  /*cd00*/  IMAD.X R3, RZ, RZ, R23, P0 ;  /* 0x000000ffff037224 */ /* 0x000fca00000e0617 */
[----:B------:R1:W-:Y:S04]  /*cd10*/  LDGSTS.E.BYPASS.LTC128B.128 [R21+0x2000], desc[UR36][R2.64], !P4 ;  /* 0x0200000002157fae */ /* 0x0003e8000e101d64 */
[----:B------:R1:W-:Y:S04]  /*cd20*/  LDGSTS.E.BYPASS.LTC128B.128 [R21+0x5000], desc[UR36][R2.64+0x80], !P3 ;  /* 0x0500008002157fae */ /* 0x0003e8000d901d64 */
[----:B------:R1:W-:Y:S04]  /*cd30*/  LDGSTS.E.BYPASS.LTC128B.128 [R21+0x8000], desc[UR36][R2.64+0x100], !P2 ;  /* 0x0800010002157fae */ /* 0x0003e8000d101d64 */
[----:B------:R1:W-:Y:S02]  /*cd40*/  LDGSTS.E.BYPASS.LTC128B.128 [R21+0xb000], desc[UR36][R2.64+0x180], !P1 ;  /* 0x0b00018002157fae */ /* 0x0003e4000c901d64 */
.L_x_9395:
[----:B01----:R-:W-:-:S05]  /*cd50*/  IADD3 R2, P0, R14, R0, RZ ;  /* 0x000000000e027210 */ /* 0x003fca0007f1e0ff */
        /* <DEDUP_REMOVED lines=10> */
.L_x_9282:
        /* <DEDUP_REMOVED lines=10> */
.L_x_9283:
        /* <DEDUP_REMOVED lines=10> */
.L_x_9269:
[----:B------:R-:W-:Y:S05]  /*cf40*/  BSYNC B0 ;  /* 0x0000000000007941 */ /* 0x000fea0003800000 */
.L_x_9248:
[----:B------:R-:W0:Y:S01]  /*cf50*/  S2R R3, SR_CgaCtaId ;  /* 0x0000000000037919 */ /* 0x000e220000008800 */
[----:B------:R-:W-:Y:S01]  /*cf60*/  MOV R0, 0x400 ;  /* 0x0000040000007802 */ /* 0x000fe20000000f00 */
[----:B------:R-:W-:Y:S01]  /*cf70*/  BSSY B0, `(.L_x_9285) ;  /* 0x0000005000007945 */ /* 0x000fe20003800000 */
[----:B------:R-:W-:Y:S02]  /*cf80*/  SHF.L.U32 R6, R6, 0x1f, RZ ;  /* 0x0000001f06067819 */ /* 0x000fe400000006ff */
[----:B0-----:R-:W-:-:S04]  /*cf90*/  LEA R4, R3, R0, 0x18 ;  /* 0x0000000003047211 */ /* 0x001fc800078ec0ff */
[----:B------:R-:W0:Y:S02]  /*cfa0*/  SYNCS.PHASECHK.TRANS64.TRYWAIT P0, [R4+URZ+0x32420], R6 ;  /* 0x03242006040075a7 */ /* 0x000e24000800017f */
[----:B0-----:R-:W-:Y:S05]  /*cfb0*/  @!P0 BRA `(.L_x_9286) ;  /* 0x0000003800f88947 */ /* 0x001fea0003800000 */
.L_x_9396:
[----:B------:R-:W-:Y:S05]  /*cfc0*/  BSYNC B0 ;  /* 0x0000000000007941 */ /* 0x000fea0003800000 */
.L_x_9285:
[----:B------:R-:W-:-:S03]  /*cfd0*/  UMOV UR4, 0xffffffff ;  /* 0xffffffff00047882 */ /* 0x000fc60000000000 */
[----:B------:R-:W-:Y:S05]  /*cfe0*/  BRA.DIV UR4, `(.L_x_9287) ;  /* 0x0000003e04007947 */ /* 0x000fea000b800000 */
[----:B------:R-:W1:Y:S02]  /*cff0*/  S2R R0, SR_TID.X ;  /* 0x0000000000007919 */ /* 0x000e640000002100 */
[----:B-1----:R-:W-:-:S04]  /*d000*/  SHF.R.U32.HI R0, RZ, 0x5, R0 ;  /* 0x00000005ff007819 */ /* 0x002fc80000011600 */
[----:B------:R-:W-:-:S05]  /*d010*/  LOP3.LUT R0, R0, 0x3, RZ, 0xc0, !PT ;  /* 0x0000000300007812 */ /* 0x000fca00078ec0ff */
[----:B------:R1:W3:Y:S02]  /*d020*/  SHFL.IDX PT, R14, R0, RZ, 0x1f ;  /* 0x00001fff000e7589 */ /* 0x0002e400000e0000 */
.L_x_9399:
[----:B---3--:R-:W-:-:S13]  /*d030*/  ISETP.NE.AND P0, PT, R14, RZ, PT ;  /* 0x000000ff0e00720c */ /* 0x008fda0003f05270 */
[----:B------:R-:W-:Y:S05]  /*d040*/  @P0 BRA `(.L_x_9215) ;  /* 0x0000000000900947 */ /* 0x000fea0003800000 */
[----:B------:R-:W-:-:S03]  /*d050*/  UMOV UR4, 0xffffffff ;  /* 0xffffffff00047882 */ /* 0x000fc60000000000 */
[----:B------:R-:W-:Y:S05]  /*d060*/  BRA.DIV UR4, `(.L_x_9288) ;  /* 0x0000003e04147947 */ /* 0x000fea000b800000 */
[----:B------:R-:W-:-:S13]  /*d070*/  ELECT P6, URZ, PT ;  /* 0x00000000003f782f */ /* 0x000fda00038c0000 */
.L_x_9402:
        /* <DEDUP_REMOVED lines=8> */
.L_x_9289:
[C---:B------:R-:W-:Y:S01]  /*d100*/  IMAD R5, R17.reuse, 0x8, R4 ;  /* 0x0000000811057824 */ /* 0x040fe200078e0204 */
[----:B------:R-:W-:Y:S01]  /*d110*/  SHF.L.U32 R0, R26, 0x1f, RZ ;  /* 0x0000001f1a007819 */ /* 0x000fe200000006ff */
[----:B------:R-:W-:-:S03]  /*d120*/  VIADD R17, R17, 0x1 ;  /* 0x0000000111117836 */ /* 0x000fc60000000000 */
[----:B------:R-:W1:Y:S02]  /*d130*/  SYNCS.PHASECHK.TRANS64.TRYWAIT P1, [R5+URZ+0x32440], R0 ;  /* 0x03244000050075a7 */ /* 0x000e64000802017f */
[----:B------:R-:W-:-:S04]  /*d140*/  ISETP.NE.AND P2, PT, R17, 0x2, PT ;  /* 0x000000021100780c */ /* 0x000fc80003f45270 */
[----:B------:R-:W-:Y:S01]  /*d150*/  SEL R3, RZ, 0x1, P2 ;  /* 0x00000001ff037807 */ /* 0x000fe20001000000 */
[----:B-1----:R-:W-:Y:S08]  /*d160*/  @!P1 BRA `(.L_x_9290) ;  /* 0x0000003800f49947 */ /* 0x002ff00003800000 */
.L_x_9403:
[----:B------:R-:W-:Y:S02]  /*d170*/  SEL R17, R17, RZ, P2 ;  /* 0x000000ff11117207 */ /* 0x000fe40001000000 */
[----:B------:R-:W-:Y:S01]  /*d180*/  LOP3.LUT R2, R26, R3, RZ, 0x3c, !PT ;  /* 0x000000031a027212 */ /* 0x000fe200078e3cff */
[----:B------:R-:W-:Y:S06]  /*d190*/  @!P0 BRA `(.L_x_9291) ;  /* 0x0000000000048947 */ /* 0x000fec0003800000 */
[----:B------:R-:W-:Y:S01]  /*d1a0*/  BPT.TRAP 0x1 ;  /* 0x000000040000795c */ /* 0x000fe20000300000 */
.L_x_9291:
[----:B------:R-:W-:Y:S01]  /*d1b0*/  IMAD R17, R17, 0x8, R4 ;  /* 0x0000000811117824 */ /* 0x000fe200078e0204 */
[----:B------:R-:W-:-:S04]  /*d1c0*/  SHF.L.U32 R2, R2, 0x1f, RZ ;  /* 0x0000001f02027819 */ /* 0x000fc800000006ff */
[----:B------:R-:W3:Y:S02]  /*d1d0*/  SYNCS.PHASECHK.TRANS64.TRYWAIT P1, [R17+URZ+0x32440], R2 ;  /* 0x03244002110075a7 */ /* 0x000ee4000802017f */
[----:B---3--:R-:W-:Y:S05]  /*d1e0*/  @!P1 BRA `(.L_x_9292) ;  /* 0x0000003800e89947 */ /* 0x008fea0003800000 */
.L_x_9404:
[----:B------:R-:W-:Y:S05]  /*d1f0*/  @!P0 BRA `(.L_x_9293) ;  /* 0x0000000000048947 */ /* 0x000fea0003800000 */
[----:B------:R-:W-:Y:S01]  /*d200*/  BPT.TRAP 0x1 ;  /* 0x000000040000795c */ /* 0x000fe20000300000 */
.L_x_9293:
[----:B------:R-:W4:Y:S02]  /*d210*/  SYNCS.PHASECHK.TRANS64.TRYWAIT P1, [R5+URZ+0x32460], R0 ;  /* 0x03246000050075a7 */ /* 0x000f24000802017f */
[----:B----4-:R-:W-:Y:S05]  /*d220*/  @!P1 BRA `(.L_x_9294) ;  /* 0x0000003800ec9947 */ /* 0x010fea0003800000 */
.L_x_9405:
[----:B------:R-:W-:Y:S05]  /*d230*/  @!P0 BRA `(.L_x_9295) ;  /* 0x0000000000048947 */ /* 0x000fea0003800000 */
[----:B------:R-:W-:Y:S01]  /*d240*/  BPT.TRAP 0x1 ;  /* 0x000000040000795c */ /* 0x000fe20000300000 */
.L_x_9295:
[----:B------:R0:W0:Y:S02]  /*d250*/  SYNCS.PHASECHK.TRANS64.TRYWAIT P0, [R17+URZ+0x32460], R2 ;  /* 0x03246002110075a7 */ /* 0x000024000800017f */
[----:B0-----:R-:W-:Y:S05]  /*d260*/  @!P0 NANOSLEEP.SYNCS 0x989680 ;  /* 0x009896800000895d */ /* 0x001fea0003900000 */
[----:B------:R-:W0:Y:S02]  /*d270*/  @!P0 SYNCS.PHASECHK.TRANS64 P0, [R17+URZ+0x32460], R2 ;  /* 0x03246002110085a7 */ /* 0x000e24000800007f */
[----:B0-----:R-:W-:Y:S05]  /*d280*/  @!P0 BRA `(.L_x_9295) ;  /* 0xfffffffc00f08947 */ /* 0x001fea000383ffff */
.L_x_9215:
[----:B------:R-:W-:Y:S05]  /*d290*/  BSYNC B6 ;  /* 0x0000000000067941 */ /* 0x000fea0003800000 */
.L_x_9212:
[----:B------:R-:W-:Y:S05]  /*d2a0*/  EXIT ;  /* 0x000000000000794d */ /* 0x000fea0003800000 */
.L_x_9219:
[----:B------:R-:W-:-:S13]  /*d2b0*/  R2UR UR4, R16 ;  /* 0x00000000100472ca */ /* 0x000fda00000e0000 */
[----:B-1----:R-:W-:-:S04]  /*d2c0*/  IMAD.U32 R3, RZ, RZ, UR4 ;  /* 0x00000004ff037e24 */ /* 0x002fc8000f8e00ff */
[----:B------:R1:W2:Y:S03]  /*d2d0*/  SYNCS.PHASECHK.TRANS64.TRYWAIT P0, [R3+URZ+0x32400], R0 ;  /* 0x03240000030075a7 */ /* 0x0002a6000800017f */
[----:B--2---:R-:W-:Y:S05]  /*d2e0*/  @!P0 NANOSLEEP.SYNCS 0x989680 ;  /* 0x009896800000895d */ /* 0x004fea0003900000 */
[----:B------:R-:W2:Y:S02]  /*d2f0*/  @!P0 SYNCS.PHASECHK.TRANS64 P0, [R3+URZ+0x32400], R0 ;  /* 0x03240000030085a7 */ /* 0x000ea4000800007f */
[----:B--2---:R-:W-:Y:S05]  /*d300*/  @!P0 BRA `(.L_x_9219) ;  /* 0xfffffffc00e88947 */ /* 0x004fea000383ffff */
[----:B------:R-:W-:Y:S05]  /*d310*/  BRA `(.L_x_9296) ;  /* 0xffffff4000687947 */ /* 0x000fea000383ffff */
.L_x_9223:
[----:B------:R-:W-:-:S13]  /*d320*/  R2UR UR4, R16 ;  /* 0x00000000100472ca */ /* 0x000fda00000e0000 */
[----:B-1----:R-:W-:-:S04]  /*d330*/  MOV R3, UR4 ;  /* 0x0000000400037c02 */ /* 0x002fc80008000f00 */
[----:B------:R1:W2:Y:S03]  /*d340*/  SYNCS.PHASECHK.TRANS64.TRYWAIT P1, [R3+URZ+0x32430], R0 ;  /* 0x03243000030075a7 */ /* 0x0002a6000802017f */
[----:B--2---:R-:W-:Y:S05]  /*d350*/  @!P1 NANOSLEEP.SYNCS 0x989680 ;  /* 0x009896800000995d */ /* 0x004fea0003900000 */
[----:B------:R-:W2:Y:S02]  /*d360*/  @!P1 SYNCS.PHASECHK.TRANS64 P1, [R3+URZ+0x32430], R0 ;  /* 0x03243000030095a7 */ /* 0x000ea4000802007f */
[----:B--2---:R-:W-:Y:S05]  /*d370*/  @!P1 BRA `(.L_x_9223) ;  /* 0xfffffffc00e89947 */ /* 0x004fea000383ffff */
[----:B------:R-:W-:Y:S05]  /*d380*/  BRA `(.L_x_9222) ;  /* 0xffffff4000907947 */ /* 0x000fea000383ffff */
.L_x_9224:
[----:B------:R-:W-:-:S13]  /*d390*/  R2UR UR4, R16 ;  /* 0x00000000100472ca */ /* 0x000fda00000e0000 */
[----:B-1----:R-:W-:-:S04]  /*d3a0*/  IMAD.U32 R3, RZ, RZ, UR4 ;  /* 0x00000004ff037e24 */ /* 0x002fc8000f8e00ff */
[----:B------:R1:W2:Y:S03]  /*d3b0*/  SYNCS.PHASECHK.TRANS64.TRYWAIT P1, [R3+URZ+0x32410], R0 ;  /* 0x03241000030075a7 */ /* 0x0002a6000802017f */
[----:B--2---:R-:W-:Y:S05]  /*d3c0*/  @!P1 NANOSLEEP.SYNCS 0x989680 ;  /* 0x009896800000995d */ /* 0x004fea0003900000 */
[----:B------:R-:W2:Y:S02]  /*d3d0*/  @!P1 SYNCS.PHASECHK.TRANS64 P1, [R3+URZ+0x32410], R0 ;  /* 0x03241000030095a7 */ /* 0x000ea4000802007f */
[----:B--2---:R-:W-:Y:S05]  /*d3e0*/  @!P1 BRA `(.L_x_9224) ;  /* 0xfffffffc00e89947 */ /* 0x004fea000383ffff */
[----:B------:R-:W-:Y:S05]  /*d3f0*/  BRA `(.L_x_9297) ;  /* 0xffffff4400547947 */ /* 0x000fea000383ffff */
.L_x_9228:
[----:B------:R-:W-:-:S13]  /*d400*/  R2UR UR4, R16 ;  /* 0x00000000100472ca */ /* 0x000fda00000e0000 */
[----:B-1----:R-:W-:-:S04]  /*d410*/  IMAD.U32 R3, RZ, RZ, UR4 ;  /* 0x00000004ff037e24 */ /* 0x002fc8000f8e00ff */
[----:B------:R1:W3:Y:S03]  /*d420*/  SYNCS.PHASECHK.TRANS64.TRYWAIT P1, [R3+URZ+0x32450], R0 ;  /* 0x03245000030075a7 */ /* 0x0002e6000802017f */
[----:B---3--:R-:W-:Y:S05]  /*d430*/  @!P1 NANOSLEEP.SYNCS 0x989680 ;  /* 0x009896800000995d */ /* 0x008fea0003900000 */
[----:B------:R-:W3:Y:S02]  /*d440*/  @!P1 SYNCS.PHASECHK.TRANS64 P1, [R3+URZ+0x32450], R0 ;  /* 0x03245000030095a7 */ /* 0x000ee4000802007f */
[----:B---3--:R-:W-:Y:S05]  /*d450*/  @!P1 BRA `(.L_x_9228) ;  /* 0xfffffffc00e89947 */ /* 0x008fea000383ffff */
[----:B------:R-:W-:Y:S05]  /*d460*/  BRA `(.L_x_9227) ;  /* 0xffffff4400607947 */ /* 0x000fea000383ffff */
.L_x_9235:
[----:B-1----:R-:W-:-:S04]  /*d470*/  IMAD.U32 R153, RZ, RZ, UR60 ;  /* 0x0000003cff997e24 */ /* 0x002fc8000f8e00ff */
[----:B------:R1:W2:Y:S03]  /*d480*/  SYNCS.PHASECHK.TRANS64.TRYWAIT P2, [R153+URZ+0x32430], R0 ;  /* 0x03243000990075a7 */ /* 0x0002a6000804017f */
[----:B--2---:R-:W-:Y:S05]  /*d490*/  @!P2 NANOSLEEP.SYNCS 0x989680 ;  /* 0x009896800000a95d */ /* 0x004fea0003900000 */
[----:B------:R-:W2:Y:S02]  /*d4a0*/  @!P2 SYNCS.PHASECHK.TRANS64 P2, [R153+URZ+0x32430], R0 ;  /* 0x032430009900a5a7 */ /* 0x000ea4000804007f */
[----:B--2---:R-:W-:Y:S05]  /*d4b0*/  @!P2 BRA `(.L_x_9235) ;  /* 0xfffffffc00eca947 */ /* 0x004fea000383ffff */
[----:B------:R-:W-:Y:S05]  /*d4c0*/  BRA `(.L_x_9234) ;  /* 0xffffff64008c7947 */ /* 0x000fea000383ffff */
.L_x_9239:
[----:B--2---:R-:W-:-:S04]  /*d4d0*/  IMAD.U32 R203, RZ, RZ, UR60 ;  /* 0x0000003cffcb7e24 */ /* 0x004fc8000f8e00ff */
[----:B------:R2:W3:Y:S03]  /*d4e0*/  SYNCS.PHASECHK.TRANS64.TRYWAIT P2, [R203+URZ+0x32450], R0 ;  /* 0x03245000cb0075a7 */ /* 0x0004e6000804017f */
[----:B---3--:R-:W-:Y:S05]  /*d4f0*/  @!P2 NANOSLEEP.SYNCS 0x989680 ;  /* 0x009896800000a95d */ /* 0x008fea0003900000 */
[----:B------:R-:W3:Y:S02]  /*d500*/  @!P2 SYNCS.PHASECHK.TRANS64 P2, [R203+URZ+0x32450], R0 ;  /* 0x03245000cb00a5a7 */ /* 0x000ee4000804007f */
[----:B---3--:R-:W-:Y:S05]  /*d510*/  @!P2 BRA `(.L_x_9239) ;  /* 0xfffffffc00eca947 */ /* 0x008fea000383ffff */
[----:B------:R-:W-:Y:S05]  /*d520*/  BRA `(.L_x_9238) ;  /* 0xffffff6800587947 */ /* 0x000fea000383ffff */
.L_x_9253:
[----:B------:R-:W-:Y:S01]  /*d530*/  IMAD.MOV.U32 R13, RZ, RZ, R18 ;  /* 0x000000ffff0d7224 */ /* 0x000fe200078e0012 */
[----:B------:R-:W-:Y:S01]  /*d540*/  MOV R12, RZ ;  /* 0x000000ff000c7202 */ /* 0x000fe20000000f00 */
[----:B------:R-:W-:Y:S02]  /*d550*/  IMAD.MOV.U32 R11, RZ, RZ, 0x1f ;  /* 0x0000001fff0b7424 */ /* 0x000fe400078e00ff */
[----:B------:R-:W-:-:S07]  /*d560*/  IMAD.MOV.U32 R15, RZ, RZ, -0x1 ;  /* 0xffffffffff0f7424 */ /* 0x000fce00078e00ff */
[----:B-----5:R-:W-:Y:S05]  /*d570*/  WARPSYNC.COLLECTIVE R15, `(.L_x_9298) ;  /* 0x000000000f087348 */ /* 0x020fea0003c00000 */
[----:B------:R0:W1:Y:S02]  /*d580*/  SHFL.IDX P6, R14, R13, R12, R11 ;  /* 0x0000000c0d0e7389 */ /* 0x00006400000c000b */
[----:B01---5:R-:W-:Y:S01]  /*d590*/  ENDCOLLECTIVE ;  /* 0x000000000000791b */ /* 0x023fe20003800000 */
.L_x_9298:
[----:B------:R-:W-:Y:S05]  /*d5a0*/  BRA `(.L_x_9299) ;  /* 0xffffffc400887947 */ /* 0x000fea000383ffff */
.L_x_9255:
[----:B0-----:R-:W-:-:S04]  /*d5b0*/  IMAD.U32 R3, RZ, RZ, UR42 ;  /* 0x0000002aff037e24 */ /* 0x001fc8000f8e00ff */
[----:B------:R0:W1:Y:S03]  /*d5c0*/  SYNCS.PHASECHK.TRANS64.TRYWAIT P0, [R3+URZ+0x32440], R2 ;  /* 0x03244002030075a7 */ /* 0x000066000800017f */
[----:B-1----:R-:W-:Y:S05]  /*d5d0*/  @!P0 NANOSLEEP.SYNCS 0x989680 ;  /* 0x009896800000895d */ /* 0x002fea0003900000 */
[----:B------:R-:W1:Y:S02]  /*d5e0*/  @!P0 SYNCS.PHASECHK.TRANS64 P0, [R3+URZ+0x32440], R2 ;  /* 0x03244002030085a7 */ /* 0x000e64000800007f */
[----:B-1----:R-:W-:Y:S05]  /*d5f0*/  @!P0 BRA `(.L_x_9255) ;  /* 0xfffffffc00ec8947 */ /* 0x002fea000383ffff */
[----:B------:R-:W-:Y:S05]  /*d600*/  BRA `(.L_x_9300) ;  /* 0xffffffc400cc7947 */ /* 0x000fea000383ffff */
.L_x_9256:
        /* <DEDUP_REMOVED lines=8> */
.L_x_9302:
[----:B------:R-:W-:Y:S05]  /*d690*/  BSYNC B0 ;  /* 0x0000000000007941 */ /* 0x000fea0003800000 */
.L_x_9301:
        /* <DEDUP_REMOVED lines=9> */
.L_x_9303:
[----:B------:R-:W-:Y:S02]  /*d730*/  IMAD.MOV.U32 R13, RZ, RZ, R5 ;  /* 0x000000ffff0d7224 */ /* 0x000fe400078e0005 */
[----:B------:R-:W-:Y:S01]  /*d740*/  IMAD.MOV.U32 R12, RZ, RZ, 0x1 ;  /* 0x00000001ff0c7424 */ /* 0x000fe200078e00ff */
[----:B------:R-:W-:-:S13]  /*d750*/  @P0 LEA R2, P1, R22, R14, 0x1 ;  /* 0x0000000e16020211 */ /* 0x000fda00078208ff */
[----:B------:R-:W-:Y:S05]  /*d760*/  WARPSYNC.COLLECTIVE R15, `(.L_x_9304) ;  /* 0x000000000f087348 */ /* 0x000fea0003c00000 */
[----:B------:R0:W1:Y:S02]  /*d770*/  SHFL.IDX P6, R14, R13, R12, R11 ;  /* 0x0000000c0d0e7389 */ /* 0x00006400000c000b */
[----:B01----:R-:W-:Y:S01]  /*d780*/  ENDCOLLECTIVE ;  /* 0x000000000000791b */ /* 0x003fe20003800000 */
.L_x_9304:
        /* <DEDUP_REMOVED lines=12> */
.L_x_9305:
[----:B------:R-:W-:Y:S02]  /*d850*/  IMAD.MOV.U32 R13, RZ, RZ, R5 ;  /* 0x000000ffff0d7224 */ /* 0x000fe400078e0005 */
[----:B------:R-:W-:Y:S01]  /*d860*/  IMAD.MOV.U32 R12, RZ, RZ, 0x2 ;  /* 0x00000002ff0c7424 */ /* 0x000fe200078e00ff */
[----:B------:R-:W-:-:S13]  /*d870*/  @P0 LEA R2, P1, R22, R14, 0x1 ;  /* 0x0000000e16020211 */ /* 0x000fda00078208ff */
[----:B------:R-:W-:Y:S05]  /*d880*/  WARPSYNC.COLLECTIVE R15, `(.L_x_9306) ;  /* 0x000000000f087348 */ /* 0x000fea0003c00000 */
[----:B------:R0:W1:Y:S02]  /*d890*/  SHFL.IDX P6, R14, R13, R12, R11 ;  /* 0x0000000c0d0e7389 */ /* 0x00006400000c000b */
[----:B01----:R-:W-:Y:S01]  /*d8a0*/  ENDCOLLECTIVE ;  /* 0x000000000000791b */ /* 0x003fe20003800000 */
.L_x_9306:
[----:B------:R-:W-:-:S05]  /*d8b0*/  @P0 IADD3.X R3, RZ, R0, RZ, P1, !PT ;  /* 0x00000000ff030210 */ /* 0x000fca0000ffe4ff */
        /* <DEDUP_REMOVED lines=11> */
.L_x_9307:
[----:B------:R-:W-:Y:S01]  /*d970*/  MOV R13, R5 ;  /* 0x00000005000d7202 */ /* 0x000fe20000000f00 */
[----:B------:R-:W-:Y:S01]  /*d980*/  IMAD.MOV.U32 R12, RZ, RZ, 0x3 ;  /* 0x00000003ff0c7424 */ /* 0x000fe200078e00ff */
[----:B------:R-:W-:-:S13]  /*d990*/  @P0 LEA R2, P1, R22, R14, 0x1 ;  /* 0x0000000e16020211 */ /* 0x000fda00078208ff */
[----:B------:R-:W-:Y:S05]  /*d9a0*/  WARPSYNC.COLLECTIVE R15, `(.L_x_9308) ;  /* 0x000000000f087348 */ /* 0x000fea0003c00000 */
[----:B------:R0:W1:Y:S02]  /*d9b0*/  SHFL.IDX P6, R14, R13, R12, R11 ;  /* 0x0000000c0d0e7389 */ /* 0x00006400000c000b */
[----:B01----:R-:W-:Y:S01]  /*d9c0*/  ENDCOLLECTIVE ;  /* 0x000000000000791b */ /* 0x003fe20003800000 */
.L_x_9308:
        /* <DEDUP_REMOVED lines=12> */
.L_x_9309:
[----:B------:R-:W-:Y:S01]  /*da90*/  IMAD.MOV.U32 R13, RZ, RZ, R5 ;  /* 0x000000ffff0d7224 */ /* 0x000fe200078e0005 */
[----:B------:R-:W-:Y:S02]  /*daa0*/  MOV R12, 0x4 ;  /* 0x00000004000c7802 */ /* 0x000fe40000000f00 */
[----:B------:R-:W-:-:S13]  /*dab0*/  @P0 LEA R2, P1, R22, R14, 0x1 ;  /* 0x0000000e16020211 */ /* 0x000fda00078208ff */
[----:B------:R-:W-:Y:S05]  /*dac0*/  WARPSYNC.COLLECTIVE R15, `(.L_x_9310) ;  /* 0x000000000f087348 */ /* 0x000fea0003c00000 */
[----:B------:R0:W1:Y:S02]  /*dad0*/  SHFL.IDX P6, R14, R13, R12, R11 ;  /* 0x0000000c0d0e7389 */ /* 0x00006400000c000b */
[----:B01----:R-:W-:Y:S01]  /*dae0*/  ENDCOLLECTIVE ;  /* 0x000000000000791b */ /* 0x003fe20003800000 */
.L_x_9310:
        /* <DEDUP_REMOVED lines=12> */
.L_x_9311:
[----:B------:R-:W-:Y:S02]  /*dbb0*/  IMAD.MOV.U32 R13, RZ, RZ, R5 ;  /* 0x000000ffff0d7224 */ /* 0x000fe400078e0005 */
[----:B------:R-:W-:Y:S01]  /*dbc0*/  IMAD.MOV.U32 R12, RZ, RZ, 0x5 ;  /* 0x00000005ff0c7424 */ /* 0x000fe200078e00ff */
[----:B------:R-:W-:-:S13]  /*dbd0*/  @P0 LEA R2, P1, R22, R14, 0x1 ;  /* 0x0000000e16020211 */ /* 0x000fda00078208ff */
[----:B------:R-:W-:Y:S05]  /*dbe0*/  WARPSYNC.COLLECTIVE R15, `(.L_x_9312) ;  /* 0x000000000f087348 */ /* 0x000fea0003c00000 */
[----:B------:R0:W1:Y:S02]  /*dbf0*/  SHFL.IDX P6, R14, R13, R12, R11 ;  /* 0x0000000c0d0e7389 */ /* 0x00006400000c000b */
[----:B01----:R-:W-:Y:S01]  /*dc00*/  ENDCOLLECTIVE ;  /* 0x000000000000791b */ /* 0x003fe20003800000 */
.L_x_9312:
[----:B------:R-:W-:-:S05]  /*dc10*/  @P0 IMAD.X R3, RZ, RZ, R0, P1 ;  /* 0x000000ffff030224 */ /* 0x000fca00008e0600 */
[----:B------:R-:W-:Y:S01]  /*dc20*/  @!PT LDS RZ, [RZ] ;  /* 0x00000000fffff984 */ /* 0x000fe20000000800 */
[----:B------:R-:W-:Y:S01]  /*dc30*/  @!PT LDS RZ, [RZ] ;  /* 0x00000000fffff984 */ /* 0x000fe20000000800 */
[----:B------:R-:W-:Y:S01]  /*dc40*/  @!PT LDS RZ, [RZ] ;  /* 0x00000000fffff984 */ /* 0x000fe20000000800 */
[----:B------:R0:W-:Y:S01]  /*dc50*/  @P0 LDGSTS.E.BYPASS.LTC128B.128 [R7+0x1e400], desc[UR36][R2.64], !P2 ;  /* 0x1e40000002070fae */ /* 0x0001e2000d101d64 */
[----:B------:R-:W-:Y:S01]  /*dc60*/  IMAD.MOV.U32 R13, RZ, RZ, R4 ;  /* 0x000000ffff0d7224 */ /* 0x000fe200078e0004 */
[----:B------:R-:W-:-:S07]  /*dc70*/  MOV R0, R14 ;  /* 0x0000000e00007202 */ /* 0x000fce0000000f00 */
[----:B0-----:R-:W-:Y:S05]  /*dc80*/  WARPSYNC.COLLECTIVE R15, `(.L_x_9313) ;  /* 0x000000000f087348 */ /* 0x001fea0003c00000 */
[----:B------:R1:W2:Y:S02]  /*dc90*/  SHFL.IDX P6, R14, R13, R12, R11 ;  /* 0x0000000c0d0e7389 */ /* 0x0002a400000c000b */
[----:B012---:R-:W-:Y:S01]  /*dca0*/  ENDCOLLECTIVE ;  /* 0x000000000000791b */ /* 0x007fe20003800000 */
.L_x_9313:
[----:B------:R-:W-:Y:S05]  /*dcb0*/  BRA `(.L_x_9314) ;  /* 0xffffffc400407947 */ /* 0x000fea000383ffff */
.L_x_9259:
        /* <DEDUP_REMOVED lines=8> */
.L_x_9315:
[----:B------:R-:W-:Y:S01]  /*dd40*/  IMAD.MOV.U32 R13, RZ, RZ, R0 ;  /* 0x000000ffff0d7224 */ /* 0x000fe200078e0000 */
[----:B------:R-:W-:-:S07]  /*dd50*/  MOV R3, R14 ;  /* 0x0000000e00037202 */ /* 0x000fce0000000f00 */
[----:B------:R-:W-:Y:S05]  /*dd60*/  WARPSYNC.COLLECTIVE R15, `(.L_x_9316) ;  /* 0x000000000f087348 */ /* 0x000fea0003c00000 */
[----:B------:R0:W1:Y:S02]  /*dd70*/  SHFL.IDX P6, R14, R13, R12, R11 ;  /* 0x0000000c0d0e7389 */ /* 0x00006400000c000b */
[----:B01----:R-:W-:Y:S01]  /*dd80*/  ENDCOLLECTIVE ;  /* 0x000000000000791b */ /* 0x003fe20003800000 */
.L_x_9316:
[----:B------:R-:W-:Y:S02]  /*dd90*/  ULDC UR4, c[0x0][0x288] ;  /* 0x0000a20000047ab9 */ /* 0x000fe40000000800 */
[----:B------:R-:W-:Y:S02]  /*dda0*/  IMAD R5, R6, UR4, RZ ;  /* 0x0000000406057c24 */ /* 0x000fe4000f8e02ff */
[----:B------:R-:W-:-:S04]  /*ddb0*/  IMAD R6, R36, 0x80, R37 ;  /* 0x0000008024067824 */ /* 0x000fc800078e0225 */
[C---:B------:R-:W-:Y:S01]  /*ddc0*/  VIADD R8, R6.reuse, 0x10 ;  /* 0x0000001006087836 */ /* 0x040fe20000000000 */
[----:B------:R-:W-:Y:S01]  /*ddd0*/  ISETP.GE.AND P2, PT, R6, R5, PT ;  /* 0x000000050600720c */ /* 0x000fe20003f46270 */
[----:B------:R-:W-:Y:S01]  /*dde0*/  IMAD.MOV.U32 R13, RZ, RZ, R4 ;  /* 0x000000ffff0d7224 */ /* 0x000fe200078e0004 */
[----:B------:R-:W-:-:S11]  /*ddf0*/  MOV R12, 0x1 ;  /* 0x00000001000c7802 */ /* 0x000fd60000000f00 */
[----:B------:R-:W-:Y:S02]  /*de00*/  @!P2 LEA R9, R28, UR42, 0x1 ;  /* 0x0000002a1c09ac11 */ /* 0x000fe4000f8e08ff */
[----:B------:R-:W-:-:S13]  /*de10*/  @!P2 LEA R2, P1, R22, R14, 0x1 ;  /* 0x0000000e1602a211 */ /* 0x000fda00078208ff */
[----:B------:R-:W-:Y:S05]  /*de20*/  WARPSYNC.COLLECTIVE R15, `(.L_x_9317) ;  /* 0x000000000f087348 */ /* 0x000fea0003c00000 */
[----:B------:R0:W1:Y:S02]  /*de30*/  SHFL.IDX P6, R14, R13, R12, R11 ;  /* 0x0000000c0d0e7389 */ /* 0x00006400000c000b */
[----:B01----:R-:W-:Y:S01]  /*de40*/  ENDCOLLECTIVE ;  /* 0x000000000000791b */ /* 0x003fe20003800000 */
.L_x_9317:
[----:B------:R-:W-:Y:S01]  /*de50*/  @P2 LOP3.LUT R16, R16, 0x1000, RZ, 0xfc, !PT ;  /* 0x0000100010102812 */ /* 0x000fe200078efcff */
[----:B------:R-:W-:-:S03]  /*de60*/  @!P2 IMAD.X R3, RZ, RZ, R3, P1 ;  /* 0x000000ffff03a224 */ /* 0x000fc600008e0603 */
[----:B------:R-:W-:Y:S02]  /*de70*/  LOP3.LUT R16, R16, 0xfffff7ff, RZ, 0xc0, !PT ;  /* 0xfffff7ff10107812 */ /* 0x000fe400078ec0ff */
        /* <DEDUP_REMOVED lines=8> */
[----:B------:R-:W-:Y:S01]  /*df00*/  IMAD.MOV.U32 R7, RZ, RZ, R14 ;  /* 0x000000ffff077224 */ /* 0x000fe200078e000e */
[----:B0-----:R-:W-:-:S07]  /*df10*/  @P2 LOP3.LUT R16, R16, 0x800, RZ, 0xfc, !PT ;  /* 0x0000080010102812 */ /* 0x001fce00078efcff */
[----:B------:R-:W-:Y:S05]  /*df20*/  WARPSYNC.COLLECTIVE R15, `(.L_x_9318) ;  /* 0x000000000f087348 */ /* 0x000fea0003c00000 */
[----:B------:R0:W1:Y:S02]  /*df30*/  SHFL.IDX P6, R14, R13, R12, R11 ;  /* 0x0000000c0d0e7389 */ /* 0x00006400000c000b */
[----:B01----:R-:W-:Y:S01]  /*df40*/  ENDCOLLECTIVE ;  /* 0x000000000000791b */ /* 0x003fe20003800000 */
.L_x_9318:
[----:B------:R-:W-:Y:S01]  /*df50*/  LOP3.LUT R16, R16, 0xfffffbff, RZ, 0xc0, !PT ;  /* 0xfffffbff10107812 */ /* 0x000fe200078ec0ff */
[----:B------:R-:W-:Y:S01]  /*df60*/  IMAD.MOV.U32 R13, RZ, RZ, R4 ;  /* 0x000000ffff0d7224 */ /* 0x000fe200078e0004 */
[----:B------:R-:W-:-:S05]  /*df70*/  @!P2 LEA R12, P1, R22, R14, 0x1 ;  /* 0x0000000e160ca211 */ /* 0x000fca00078208ff */
[----:B------:R-:W-:Y:S02]  /*df80*/  @!P2 IMAD.X R11, RZ, RZ, R7, P1 ;  /* 0x000000ffff0ba224 */ /* 0x000fe400008e0607 */
[----:B------:R-:W-:Y:S02]  /*df90*/  @!P2 IMAD.MOV.U32 R2, RZ, RZ, R12 ;  /* 0x000000ffff02a224 */ /* 0x000fe400078e000c */
[----:B------:R-:W-:Y:S02]  /*dfa0*/  @!P2 IMAD.MOV.U32 R3, RZ, RZ, R11 ;  /* 0x000000ffff03a224 */ /* 0x000fe400078e000b */
[----:B------:R-:W-:Y:S02]  /*dfb0*/  IMAD.MOV.U32 R12, RZ, RZ, 0x2 ;  /* 0x00000002ff0c7424 */ /* 0x000fe400078e00ff */
[----:B------:R-:W-:Y:S01]  /*dfc0*/  IMAD.MOV.U32 R11, RZ, RZ, 0x181f ;  /* 0x0000181fff0b7424 */ /* 0x000fe200078e00ff */
[----:B------:R-:W-:Y:S01]  /*dfd0*/  @!PT LDS RZ, [RZ] ;  /* 0x00000000fffff984 */ /* 0x000fe20000000800 */
[----:B------:R-:W-:Y:S01]  /*dfe0*/  @!PT LDS RZ, [RZ] ;  /* 0x00000000fffff984 */ /* 0x000fe20000000800 */
[----:B------:R-:W-:Y:S01]  /*dff0*/  @!PT LDS RZ, [RZ] ;  /* 0x00000000fffff984 */ /* 0x000fe20000000800 */
[----:B------:R0:W-:Y:S01]  /*e000*/  @!P2 LDGSTS.E.BYPASS.LTC128B.128 [R21+0x18c00], desc[UR36][R2.64], !P0 ;  /* 0x18c000000215afae */ /* 0x0001e2000c101d64 */
[----:B------:R-:W-:Y:S01]  /*e010*/  ISETP.GE.AND P2, PT, R8, R5, PT ;  /* 0x000000050800720c */ /* 0x000fe20003f46270 */
[----:B------:R-:W-:-:S12]  /*e020*/  VIADD R8, R6, 0x30 ;  /* 0x0000003006087836 */ /* 0x000fd80000000000 */
[----:B0-----:R-:W-:Y:S05]  /*e030*/  WARPSYNC.COLLECTIVE R15, `(.L_x_9319) ;  /* 0x000000000f087348 */ /* 0x001fea0003c00000 */
[----:B------:R1:W2:Y:S02]  /*e040*/  SHFL.IDX P6, R14, R13, R12, R11 ;  /* 0x0000000c0d0e7389 */ /* 0x0002a400000c000b */
[----:B012---:R-:W-:Y:S01]  /*e050*/  ENDCOLLECTIVE ;  /* 0x000000000000791b */ /* 0x007fe20003800000 */
.L_x_9319:
[----:B------:R-:W-:Y:S02]  /*e060*/  @!P2 LEA R21, R28, UR42, 0x1 ;  /* 0x0000002a1c15ac11 */ /* 0x000fe4000f8e08ff */
[----:B------:R-:W-:Y:S01]  /*e070*/  @P2 LOP3.LUT R16, R16, 0x400, RZ, 0xfc, !PT ;  /* 0x0000040010102812 */ /* 0x000fe200078efcff */
[----:B------:R-:W-:-:S03]  /*e080*/  IMAD.MOV.U32 R13, RZ, RZ, R0 ;  /* 0x000000ffff0d7224 */ /* 0x000fc600078e0000 */
[----:B------:R-:W-:Y:S01]  /*e090*/  LOP3.LUT R16, R16, 0xfffffdff, RZ, 0xc0, !PT ;  /* 0xfffffdff10107812 */ /* 0x000fe200078ec0ff */
[----:B------:R-:W-:-:S07]  /*e0a0*/  IMAD.MOV.U32 R20, RZ, RZ, R14 ;  /* 0x000000ffff147224 */ /* 0x000fce00078e000e */
[----:B------:R-:W-:Y:S05]  /*e0b0*/  WARPSYNC.COLLECTIVE R15, `(.L_x_9320) ;  /* 0x000000000f087348 */ /* 0x000fea0003c00000 */
[----:B------:R0:W1:Y:S02]  /*e0c0*/  SHFL.IDX P6, R14, R13, R12, R11 ;  /* 0x0000000c0d0e7389 */ /* 0x00006400000c000b */
[----:B01----:R-:W-:Y:S01]  /*e0d0*/  ENDCOLLECTIVE ;  /* 0x000000000000791b */ /* 0x003fe20003800000 */
.L_x_9320:
[----:B------:R-:W-:Y:S02]  /*e0e0*/  IMAD.MOV.U32 R13, RZ, RZ, R4 ;  /* 0x000000ffff0d7224 */ /* 0x000fe400078e0004 */
[----:B------:R-:W-:Y:S01]  /*e0f0*/  IMAD.MOV.U32 R12, RZ, RZ, 0x3 ;  /* 0x00000003ff0c7424 */ /* 0x000fe200078e00ff */
[----:B------:R-:W-:-:S04]  /*e100*/  @!P2 LEA R15, P1, R22, R14, 0x1 ;  /* 0x0000000e160fa211 */ /* 0x000fc800078208ff */
[----:B------:R-:W-:Y:S01]  /*e110*/  @!P2 IADD3.X R20, RZ, R20, RZ, P1, !PT ;  /* 0x00000014ff14a210 */ /* 0x000fe20000ffe4ff */
[----:B------:R-:W-:Y:S01]  /*e120*/  @!P2 IMAD.MOV.U32 R2, RZ, RZ, R15 ;  /* 0x000000ffff02a224 */ /* 0x000fe200078e000f */
[----:B------:R-:W-:-:S03]  /*e130*/  MOV R15, 0xffffffff ;  /* 0xffffffff000f7802 */ /* 0x000fc60000000f00 */
[----:B------:R-:W-:-:S07]  /*e140*/  @!P2 IMAD.MOV.U32 R3, RZ, RZ, R20 ;  /* 0x000000ffff03a224 */ /* 0x000fce00078e0014 */
[----:B------:R-:W-:Y:S05]  /*e150*/  WARPSYNC.COLLECTIVE R15, `(.L_x_9321) ;  /* 0x000000000f087348 */ /* 0x000fea0003c00000 */
[----:B------:R0:W1:Y:S02]  /*e160*/  SHFL.IDX P6, R14, R13, R12, R11 ;  /* 0x0000000c0d0e7389 */ /* 0x00006400000c000b */
[----:B01----:R-:W-:Y:S01]  /*e170*/  ENDCOLLECTIVE ;  /* 0x000000000000791b */ /* 0x003fe20003800000 */
.L_x_9321:
[----:B------:R-:W-:Y:S01]  /*e180*/  @!PT LDS RZ, [RZ] ;  /* 0x00000000fffff984 */ /* 0x000fe20000000800 */
[----:B------:R-:W-:Y:S01]  /*e190*/  @!PT LDS RZ, [RZ] ;  /* 0x00000000fffff984 */ /* 0x000fe20000000800 */
[----:B------:R-:W-:Y:S01]  /*e1a0*/  @!PT LDS RZ, [RZ] ;  /* 0x00000000fffff984 */ /* 0x000fe20000000800 */
[----:B------:R0:W-:Y:S01]  /*e1b0*/  @!P2 LDGSTS.E.BYPASS.LTC128B.128 [R21+0x19400], desc[UR36][R2.64], !P0 ;  /* 0x194000000215afae */ /* 0x0001e2000c101d64 */
[----:B------:R-:W-:Y:S02]  /*e1c0*/  ISETP.GE.AND P2, PT, R8, R5, PT ;  /* 0x000000050800720c */ /* 0x000fe40003f46270 */
[----:B------:R-:W-:Y:S01]  /*e1d0*/  IADD3 R8, R6, 0x40, RZ ;  /* 0x0000004006087810 */ /* 0x000fe20007ffe0ff */
[----:B------:R-:W-:-:S10]  /*e1e0*/  IMAD.MOV.U32 R13, RZ, RZ, R0 ;  /* 0x000000ffff0d7224 */ /* 0x000fd400078e0000 */
[----:B------:R-:W-:-:S04]  /*e1f0*/  @P2 LOP3.LUT R16, R16, 0x200, RZ, 0xfc, !PT ;  /* 0x0000020010102812 */ /* 0x000fc800078efcff */
[----:B------:R-:W-:Y:S01]  /*e200*/  LOP3.LUT R16, R16, 0xfffffeff, RZ, 0xc0, !PT ;  /* 0xfffffeff10107812 */ /* 0x000fe200078ec0ff */
[----:B0-----:R-:W-:-:S07]  /*e210*/  IMAD.MOV.U32 R7, RZ, RZ, R14 ;  /* 0x000000ffff077224 */ /* 0x001fce00078e000e */
[----:B------:R-:W-:Y:S05]  /*e220*/  WARPSYNC.COLLECTIVE R15, `(.L_x_9322) ;  /* 0x000000000f087348 */ /* 0x000fea0003c00000 */
[----:B------:R0:W1:Y:S02]  /*e230*/  SHFL.IDX P6, R14, R13, R12, R11 ;  /* 0x0000000c0d0e7389 */ /* 0x00006400000c000b */
[----:B01----:R-:W-:Y:S01]  /*e240*/  ENDCOLLECTIVE ;  /* 0x000000000000791b */ /* 0x003fe20003800000 */
.L_x_9322:
[----:B------:R-:W-:Y:S01]  /*e250*/  @!P2 LEA R15, R28, UR42, 0x1 ;  /* 0x0000002a1c0fac11 */ /* 0x000fe2000f8e08ff */
[----:B------:R-:W-:Y:S01]  /*e260*/  IMAD.MOV.U32 R12, RZ, RZ, 0x4 ;  /* 0x00000004ff0c7424 */ /* 0x000fe200078e00ff */
        /* <DEDUP_REMOVED lines=10> */
[----:B0-----:R-:W-:-:S12]  /*e310*/  IMAD.MOV.U32 R15, RZ, RZ, -0x1 ;  /* 0xffffffffff0f7424 */ /* 0x001fd800078e00ff */
[----:B------:R-:W-:Y:S02]  /*e320*/  @!P2 LEA R20, R28, UR42, 0x1 ;  /* 0x0000002a1c14ac11 */ /* 0x000fe4000f8e08ff */
[----:B------:R-:W-:-:S07]  /*e330*/  @P2 LOP3.LUT R16, R16, 0x100, RZ, 0xfc, !PT ;  /* 0x0000010010102812 */ /* 0x000fce00078efcff */
[----:B------:R-:W-:Y:S05]  /*e340*/  WARPSYNC.COLLECTIVE R15, `(.L_x_9323) ;  /* 0x000000000f087348 */ /* 0x000fea0003c00000 */
[----:B------:R0:W1:Y:S02]  /*e350*/  SHFL.IDX P6, R14, R13, R12, R11 ;  /* 0x0000000c0d0e7389 */ /* 0x00006400000c000b */
[----:B01----:R-:W-:Y:S01]  /*e360*/  ENDCOLLECTIVE ;  /* 0x000000000000791b */ /* 0x003fe20003800000 */
.L_x_9323:
[----:B------:R-:W-:Y:S01]  /*e370*/  LOP3.LUT R16, R16, 0xffffff7f, RZ, 0xc0, !PT ;  /* 0xffffff7f10107812 */ /* 0x000fe200078ec0ff */
[----:B------:R-:W-:Y:S02]  /*e380*/  IMAD.MOV.U32 R13, RZ, RZ, R0 ;  /* 0x000000ffff0d7224 */ /* 0x000fe400078e0000 */
[----:B------:R-:W-:-:S07]  /*e390*/  IMAD.MOV.U32 R8, RZ, RZ, R14 ;  /* 0x000000ffff087224 */ /* 0x000fce00078e000e */
[----:B------:R-:W-:Y:S05]  /*e3a0*/  WARPSYNC.COLLECTIVE R15, `(.L_x_9324) ;  /* 0x000000000f087348 */ /* 0x000fea0003c00000 */
[----:B------:R0:W1:Y:S02]  /*e3b0*/  SHFL.IDX P6, R14, R13, R12, R11 ;  /* 0x0000000c0d0e7389 */ /* 0x00006400000c000b */
[----:B01----:R-:W-:Y:S01]  /*e3c0*/  ENDCOLLECTIVE ;  /* 0x000000000000791b */ /* 0x003fe20003800000 */
.L_x_9324:
[----:B------:R-:W-:Y:S01]  /*e3d0*/  IMAD.MOV.U32 R13, RZ, RZ, R4 ;  /* 0x000000ffff0d7224 */ /* 0x000fe200078e0004 */
[----:B------:R-:W-:Y:S02]  /*e3e0*/  MOV R12, 0x5 ;  /* 0x00000005000c7802 */ /* 0x000fe40000000f00 */
[----:B------:R-:W-:-:S07]  /*e3f0*/  MOV R7, R14 ;  /* 0x0000000e00077202 */ /* 0x000fce0000000f00 */
[----:B------:R-:W-:Y:S05]  /*e400*/  WARPSYNC.COLLECTIVE R15, `(.L_x_9325) ;  /* 0x000000000f087348 */ /* 0x000fea0003c00000 */
[----:B------:R0:W1:Y:S02]  /*e410*/  SHFL.IDX P6, R14, R13, R12, R11 ;  /* 0x0000000c0d0e7389 */ /* 0x00006400000c000b */
[----:B01----:R-:W-:Y:S01]  /*e420*/  ENDCOLLECTIVE ;  /* 0x000000000000791b */ /* 0x003fe20003800000 */
.L_x_9325:
        /* <DEDUP_REMOVED lines=9> */
[----:B------:R0:W-:Y:S02]  /*e4c0*/  @!P2 LDGSTS.E.BYPASS.LTC128B.128 [R20+0x1a400], desc[UR36][R2.64], !P0 ;  /* 0x1a4000000214afae */ /* 0x0001e4000c101d64 */
[----:B------:R-:W-:-:S02]  /*e4d0*/  ISETP.GE.AND P2, PT, R8, R5, PT ;  /* 0x000000050800720c */ /* 0x000fc40003f46270 */
[----:B------:R-:W-:Y:S01]  /*e4e0*/  IADD3 R8, R6, 0x60, RZ ;  /* 0x0000006006087810 */ /* 0x000fe20007ffe0ff */
[----:B------:R-:W-:-:S10]  /*e4f0*/  IMAD.MOV.U32 R10, RZ, RZ, R14 ;  /* 0x000000ffff0a7224 */ /* 0x000fd400078e000e */
[----:B0-----:R-:W-:Y:S05]  /*e500*/  WARPSYNC.COLLECTIVE R15, `(.L_x_9326) ;  /* 0x000000000f087348 */ /* 0x001fea0003c00000 */
[----:B------:R1:W2:Y:S02]  /*e510*/  SHFL.IDX P6, R14, R13, R12, R11 ;  /* 0x0000000c0d0e7389 */ /* 0x0002a400000c000b */
[----:B012---:R-:W-:Y:S01]  /*e520*/  ENDCOLLECTIVE ;  /* 0x000000000000791b */ /* 0x007fe20003800000 */
.L_x_9326:
        /* <DEDUP_REMOVED lines=9> */
.L_x_9327:
        /* <DEDUP_REMOVED lines=14> */
.L_x_9328:
[----:B------:R-:W-:Y:S02]  /*e6a0*/  @!P2 LEA R9, R28, UR42, 0x1 ;  /* 0x0000002a1c09ac11 */ /* 0x000fe4000f8e08ff */
[----:B------:R-:W-:Y:S01]  /*e6b0*/  @P2 LOP3.LUT R16, R16, 0x40, RZ, 0xfc, !PT ;  /* 0x0000004010102812 */ /* 0x000fe200078efcff */
[----:B------:R-:W-:Y:S02]  /*e6c0*/  IMAD.MOV.U32 R13, RZ, RZ, R4 ;  /* 0x000000ffff0d7224 */ /* 0x000fe400078e0004 */
[----:B------:R-:W-:-:S05]  /*e6d0*/  IMAD.MOV.U32 R11, RZ, RZ, R14 ;  /* 0x000000ffff0b7224 */ /* 0x000fca00078e000e */
[----:B------:R-:W-:-:S05]  /*e6e0*/  @!P2 LEA R11, P1, R22, R11, 0x1 ;  /* 0x0000000b160ba211 */ /* 0x000fca00078208ff */
[----:B------:R-:W-:Y:S02]  /*e6f0*/  @!P2 IMAD.X R12, RZ, RZ, R2, P1 ;  /* 0x000000ffff0ca224 */ /* 0x000fe400008e0602 */
[----:B------:R-:W-:Y:S01]  /*e700*/  @!P2 IMAD.MOV.U32 R2, RZ, RZ, R11 ;  /* 0x000000ffff02a224 */ /* 0x000fe200078e000b */
[----:B------:R-:W-:Y:S01]  /*e710*/  MOV R11, 0x181f ;  /* 0x0000181f000b7802 */ /* 0x000fe20000000f00 */
        /* <DEDUP_REMOVED lines=9> */
.L_x_9329:
[----:B------:R-:W-:Y:S02]  /*e7b0*/  IMAD.MOV.U32 R13, RZ, RZ, R0 ;  /* 0x000000ffff0d7224 */ /* 0x000fe400078e0000 */
[----:B------:R-:W-:-:S07]  /*e7c0*/  IMAD.MOV.U32 R4, RZ, RZ, R14 ;  /* 0x000000ffff047224 */ /* 0x000fce00078e000e */
[----:B------:R-:W-:Y:S05]  /*e7d0*/  WARPSYNC.COLLECTIVE R15, `(.L_x_9330) ;  /* 0x000000000f087348 */ /* 0x000fea0003c00000 */
[----:B------:R0:W1:Y:S02]  /*e7e0*/  SHFL.IDX P6, R14, R13, R12, R11 ;  /* 0x0000000c0d0e7389 */ /* 0x00006400000c000b */
[----:B01----:R-:W-:Y:S01]  /*e7f0*/  ENDCOLLECTIVE ;  /* 0x000000000000791b */ /* 0x003fe20003800000 */
.L_x_9330:
[----:B------:R-:W-:Y:S05]  /*e800*/  BRA `(.L_x_9331) ;  /* 0xffffffc4001c7947 */ /* 0x000fea000383ffff */
.L_x_9261:
        /* <DEDUP_REMOVED lines=8> */
.L_x_9333:
[----:B------:R-:W-:Y:S05]  /*e890*/  BSYNC B0 ;  /* 0x0000000000007941 */ /* 0x000fea0003800000 */
.L_x_9332:
[----:B------:R-:W-:Y:S01]  /*e8a0*/  IMAD.MOV.U32 R13, RZ, RZ, R0 ;  /* 0x000000ffff0d7224 */ /* 0x000fe200078e0000 */
[----:B------:R-:W-:Y:S01]  /*e8b0*/  LOP3.LUT P5, RZ, R16, 0x1000, RZ, 0xc0, !PT ;  /* 0x0000100010ff7812 */ /* 0x000fe200078ac0ff */
[----:B------:R-:W-:Y:S02]  /*e8c0*/  IMAD.MOV.U32 R12, RZ, RZ, RZ ;  /* 0x000000ffff0c7224 */ /* 0x000fe400078e00ff */
[----:B------:R-:W-:Y:S02]  /*e8d0*/  IMAD.MOV.U32 R11, RZ, RZ, 0x181f ;  /* 0x0000181fff0b7424 */ /* 0x000fe400078e00ff */
[----:B------:R-:W-:Y:S02]  /*e8e0*/  IMAD.MOV.U32 R15, RZ, RZ, -0x1 ;  /* 0xffffffffff0f7424 */ /* 0x000fe400078e00ff */
[----:B------:R-:W-:-:S07]  /*e8f0*/  IMAD.MOV.U32 R2, RZ, RZ, R14 ;  /* 0x000000ffff027224 */ /* 0x000fce00078e000e */
[----:B------:R-:W-:Y:S05]  /*e900*/  WARPSYNC.COLLECTIVE R15, `(.L_x_9334) ;  /* 0x000000000f087348 */ /* 0x000fea0003c00000 */
[----:B------:R0:W1:Y:S02]  /*e910*/  SHFL.IDX P6, R14, R13, R12, R11 ;  /* 0x0000000c0d0e7389 */ /* 0x00006400000c000b */
[----:B01----:R-:W-:Y:S01]  /*e920*/  ENDCOLLECTIVE ;  /* 0x000000000000791b */ /* 0x003fe20003800000 */
.L_x_9334:
[----:B------:R-:W-:Y:S01]  /*e930*/  @!P5 LEA R7, R28, UR42, 0x1 ;  /* 0x0000002a1c07dc11 */ /* 0x000fe2000f8e08ff */
[----:B------:R-:W-:Y:S02]  /*e940*/  IMAD.MOV.U32 R13, RZ, RZ, R4 ;  /* 0x000000ffff0d7224 */ /* 0x000fe400078e0004 */
[----:B------:R-:W-:Y:S01]  /*e950*/  IMAD.MOV.U32 R12, RZ, RZ, 0x1 ;  /* 0x00000001ff0c7424 */ /* 0x000fe200078e00ff */
[----:B------:R-:W-:-:S04]  /*e960*/  @!P5 LEA R14, P0, R22, R14, 0x1 ;  /* 0x0000000e160ed211 */ /* 0x000fc800078008ff */
[----:B------:R-:W-:Y:S01]  /*e970*/  @!P5 IADD3.X R3, RZ, R2, RZ, P0, !PT ;  /* 0x00000002ff03d210 */ /* 0x000fe200007fe4ff */
[----:B------:R-:W-:-:S08]  /*e980*/  @!P5 IMAD.MOV.U32 R2, RZ, RZ, R14 ;  /* 0x000000ffff02d224 */ /* 0x000fd000078e000e */
[----:B------:R-:W-:Y:S05]  /*e990*/  WARPSYNC.COLLECTIVE R15, `(.L_x_9335) ;  /* 0x000000000f087348 */ /* 0x000fea0003c00000 */
[----:B------:R0:W1:Y:S02]  /*e9a0*/  SHFL.IDX P6, R14, R13, R12, R11 ;  /* 0x0000000c0d0e7389 */ /* 0x00006400000c000b */
[----:B01----:R-:W-:Y:S01]  /*e9b0*/  ENDCOLLECTIVE ;  /* 0x000000000000791b */ /* 0x003fe20003800000 */
.L_x_9335:
[----:B------:R-:W-:Y:S01]  /*e9c0*/  @!PT LDS RZ, [RZ] ;  /* 0x00000000fffff984 */ /* 0x000fe20000000800 */
[----:B------:R-:W-:Y:S01]  /*e9d0*/  @!PT LDS RZ, [RZ] ;  /* 0x00000000fffff984 */ /* 0x000fe20000000800 */
[----:B------:R-:W-:Y:S01]  /*e9e0*/  @!PT LDS RZ, [RZ] ;  /* 0x00000000fffff984 */ /* 0x000fe20000000800 */
[----:B------:R0:W-:Y:S04]  /*e9f0*/  @!P5 LDGSTS.E.BYPASS.LTC128B.128 [R7+0x22400], desc[UR36][R2.64], !P4 ;  /* 0x224000000207dfae */ /* 0x0001e8000e101d64 */
[----:B------:R0:W-:Y:S04]  /*ea00*/  @!P5 LDGSTS.E.BYPASS.LTC128B.128 [R7+0x26400], desc[UR36][R2.64+0x80], !P3 ;  /* 0x264000800207dfae */ /* 0x0001e8000d901d64 */
[----:B------:R0:W-:Y:S01]  /*ea10*/  @!P5 LDGSTS.E.BYPASS.LTC128B.128 [R7+0x2a400], desc[UR36][R2.64+0x100], !P2 ;  /* 0x2a4001000207dfae */ /* 0x0001e2000d101d64 */
[----:B------:R-:W-:-:S03]  /*ea20*/  IMAD.MOV.U32 R13, RZ, RZ, R0 ;  /* 0x000000ffff0d7224 */ /* 0x000fc600078e0000 */
[----:B------:R0:W-:Y:S01]  /*ea30*/  @!P5 LDGSTS.E.BYPASS.LTC128B.128 [R7+0x2e400], desc[UR36][R2.64+0x180], !P1 ;  /* 0x2e4001800207dfae */ /* 0x0001e2000c901d64 */
[----:B------:R-:W-:Y:S01]  /*ea40*/  LOP3.LUT P5, RZ, R16, 0x400, RZ, 0xc0, !PT ;  /* 0x0000040010ff7812 */ /* 0x000fe200078ac0ff */
[----:B------:R-:W-:-:S12]  /*ea50*/  IMAD.MOV.U32 R5, RZ, RZ, R14 ;  /* 0x000000ffff057224 */ /* 0x000fd800078e000e */
[----:B0-----:R-:W-:Y:S05]  /*ea60*/  WARPSYNC.COLLECTIVE R15, `(.L_x_9336) ;  /* 0x000000000f087348 */ /* 0x001fea0003c00000 */
[----:B------:R1:W2:Y:S02]  /*ea70*/  SHFL.IDX P6, R14, R13, R12, R11 ;  /* 0x0000000c0d0e7389 */ /* 0x0002a400000c000b */
[----:B012---:R-:W-:Y:S01]  /*ea80*/  ENDCOLLECTIVE ;  /* 0x000000000000791b */ /* 0x007fe20003800000 */
.L_x_9336:
[----:B------:R-:W-:Y:S01]  /*ea90*/  @!P5 LEA R7, R28, UR42, 0x1 ;  /* 0x0000002a1c07dc11 */ /* 0x000fe2000f8e08ff */
[----:B------:R-:W-:Y:S02]  /*eaa0*/  IMAD.MOV.U32 R13, RZ, RZ, R4 ;  /* 0x000000ffff0d7224 */ /* 0x000fe400078e0004 */
[----:B------:R-:W-:Y:S01]  /*eab0*/  IMAD.MOV.U32 R12, RZ, RZ, 0x2 ;  /* 0x00000002ff0c7424 */ /* 0x000fe200078e00ff */
[----:B------:R-:W-:-:S13]  /*eac0*/  LOP3.LUT P6, RZ, R16, 0x800, RZ, 0xc0, !PT ;  /* 0x0000080010ff7812 */ /* 0x000fda00078cc0ff */
[----:B------:R-:W-:Y:S02]  /*ead0*/  @!P6 LEA R14, P0, R22, R14, 0x1 ;  /* 0x0000000e160ee211 */ /* 0x000fe400078008ff */
[----:B------:R-:W-:Y:S02]  /*eae0*/  @!P6 LEA R9, R28, UR42, 0x1 ;  /* 0x0000002a1c09ec11 */ /* 0x000fe4000f8e08ff */
[----:B------:R-:W-:Y:S01]  /*eaf0*/  @!P6 IADD3.X R5, RZ, R5, RZ, P0, !PT ;  /* 0x00000005ff05e210 */ /* 0x000fe200007fe4ff */
[----:B------:R-:W-:-:S04]  /*eb00*/  @!P6 IMAD.MOV.U32 R2, RZ, RZ, R14 ;  /* 0x000000ffff02e224 */ /* 0x000fc800078e000e */
[----:B------:R-:W-:-:S05]  /*eb10*/  @!P6 IMAD.MOV.U32 R3, RZ, RZ, R5 ;  /* 0x000000ffff03e224 */ /* 0x000fca00078e0005 */
[----:B------:R-:W-:Y:S01]  /*eb20*/  @!PT LDS RZ, [RZ] ;  /* 0x00000000fffff984 */ /* 0x000fe20000000800 */
[----:B------:R-:W-:Y:S01]  /*eb30*/  @!PT LDS RZ, [RZ] ;  /* 0x00000000fffff984 */ /* 0x000fe20000000800 */
[----:B------:R-:W-:Y:S01]  /*eb40*/  @!PT LDS RZ, [RZ] ;  /* 0x00000000fffff984 */ /* 0x000fe20000000800 */
[----:B------:R0:W-:Y:S04]  /*eb50*/  @!P6 LDGSTS.E.BYPASS.LTC128B.128 [R9+0x22c00], desc[UR36][R2.64], !P4 ;  /* 0x22c000000209efae */ /* 0x0001e8000e101d64 */
[----:B------:R0:W-:Y:S04]  /*eb60*/  @!P6 LDGSTS.E.BYPASS.LTC128B.128 [R9+0x26c00], desc[UR36][R2.64+0x80], !P3 ;  /* 0x26c000800209efae */ /* 0x0001e8000d901d64 */
[----:B------:R0:W-:Y:S04]  /*eb70*/  @!P6 LDGSTS.E.BYPASS.LTC128B.128 [R9+0x2ac00], desc[UR36][R2.64+0x100], !P2 ;  /* 0x2ac001000209efae */ /* 0x0001e8000d101d64 */
[----:B------:R0:W-:Y:S02]  /*eb80*/  @!P6 LDGSTS.E.BYPASS.LTC128B.128 [R9+0x2ec00], desc[UR36][R2.64+0x180], !P1 ;  /* 0x2ec001800209efae */ /* 0x0001e4000c901d64 */
[----:B0-----:R-:W-:Y:S05]  /*eb90*/  WARPSYNC.COLLECTIVE R15, `(.L_x_9337) ;  /* 0x000000000f087348 */ /* 0x001fea0003c00000 */
[----:B------:R1:W2:Y:S02]  /*eba0*/  SHFL.IDX P6, R14, R13, R12, R11 ;  /* 0x0000000c0d0e7389 */ /* 0x0002a400000c000b */
[----:B012---:R-:W-:Y:S01]  /*ebb0*/  ENDCOLLECTIVE ;  /* 0x000000000000791b */ /* 0x007fe20003800000 */
.L_x_9337:
[----:B------:R-:W-:Y:S01]  /*ebc0*/  MOV R13, R0 ;  /* 0x00000000000d7202 */ /* 0x000fe20000000f00 */
[----:B------:R-:W-:-:S07]  /*ebd0*/  IMAD.MOV.U32 R5, RZ, RZ, R14 ;  /* 0x000000ffff057224 */ /* 0x000fce00078e000e */
[----:B------:R-:W-:Y:S05]  /*ebe0*/  WARPSYNC.COLLECTIVE R15, `(.L_x_9338) ;  /* 0x000000000f087348 */ /* 0x000fea0003c00000 */
[----:B------:R0:W1:Y:S02]  /*ebf0*/  SHFL.IDX P6, R14, R13, R12, R11 ;  /* 0x0000000c0d0e7389 */ /* 0x00006400000c000b */
[----:B01----:R-:W-:Y:S01]  /*ec00*/  ENDCOLLECTIVE ;  /* 0x000000000000791b */ /* 0x003fe20003800000 */
.L_x_9338:
[----:B------:R-:W-:Y:S02]  /*ec10*/  IMAD.MOV.U32 R13, RZ, RZ, R4 ;  /* 0x000000ffff0d7224 */ /* 0x000fe400078e0004 */
[----:B------:R-:W-:Y:S01]  /*ec20*/  IMAD.MOV.U32 R12, RZ, RZ, 0x3 ;  /* 0x00000003ff0c7424 */ /* 0x000fe200078e00ff */
[----:B------:R-:W-:-:S05]  /*ec30*/  @!P5 LEA R14, P0, R22, R14, 0x1 ;  /* 0x0000000e160ed211 */ /* 0x000fca00078008ff */
[----:B------:R-:W-:-:S08]  /*ec40*/  @!P5 IMAD.MOV.U32 R2, RZ, RZ, R14 ;  /* 0x000000ffff02d224 */ /* 0x000fd000078e000e */
[----:B------:R-:W-:Y:S05]  /*ec50*/  WARPSYNC.COLLECTIVE R15, `(.L_x_9339) ;  /* 0x000000000f087348 */ /* 0x000fea0003c00000 */
[----:B------:R0:W1:Y:S02]  /*ec60*/  SHFL.IDX P6, R14, R13, R12, R11 ;  /* 0x0000000c0d0e7389 */ /* 0x00006400000c000b */
[----:B01----:R-:W-:Y:S01]  /*ec70*/  ENDCOLLECTIVE ;  /* 0x000000000000791b */ /* 0x003fe20003800000 */
.L_x_9339:
[----:B------:R-:W-:-:S04]  /*ec80*/  @!P5 IMAD.X R5, RZ, RZ, R5, P0 ;  /* 0x000000ffff05d224 */ /* 0x000fc800000e0605 */
[----:B------:R-:W-:-:S05]  /*ec90*/  @!P5 IMAD.MOV.U32 R3, RZ, RZ, R5 ;  /* 0x000000ffff03d224 */ /* 0x000fca00078e0005 */
[----:B------:R-:W-:Y:S01]  /*eca0*/  @!PT LDS RZ, [RZ] ;  /* 0x00000000fffff984 */ /* 0x000fe20000000800 */
[----:B------:R-:W-:Y:S01]  /*ecb0*/  @!PT LDS RZ, [RZ] ;  /* 0x00000000fffff984 */ /* 0x000fe20000000800 */
[----:B------:R-:W-:Y:S01]  /*ecc0*/  @!PT LDS RZ, [RZ] ;  /* 0x00000000fffff984 */ /* 0x000fe20000000800 */
[----:B------:R0:W-:Y:S01]  /*ecd0*/  @!P5 LDGSTS.E.BYPASS.LTC128B.128 [R7+0x23400], desc[UR36][R2.64], !P4 ;  /* 0x234000000207dfae */ /* 0x0001e2000e101d64 */
[----:B------:R-:W-:-:S03]  /*ece0*/  IMAD.MOV.U32 R13, RZ, RZ, R0 ;  /* 0x000000ffff0d7224 */ /* 0x000fc600078e0000 */
[----:B------:R0:W-:Y:S04]  /*ecf0*/  @!P5 LDGSTS.E.BYPASS.LTC128B.128 [R7+0x27400], desc[UR36][R2.64+0x80], !P3 ;  /* 0x274000800207dfae */ /* 0x0001e8000d901d64 */
[----:B------:R0:W-:Y:S04]  /*ed00*/  @!P5 LDGSTS.E.BYPASS.LTC128B.128 [R7+0x2b400], desc[UR36][R2.64+0x100], !P2 ;  /* 0x2b4001000207dfae */ /* 0x0001e8000d101d64 */
[----:B------:R0:W-:Y:S01]  /*ed10*/  @!P5 LDGSTS.E.BYPASS.LTC128B.128 [R7+0x2f400], desc[UR36][R2.64+0x180], !P1 ;  /* 0x2f4001800207dfae */ /* 0x0001e2000c901d64 */
[----:B------:R-:W-:Y:S02]  /*ed20*/  MOV R5, R14 ;  /* 0x0000000e00057202 */ /* 0x000fe40000000f00 */
[----:B------:R-:W-:-:S13]  /*ed30*/  LOP3.LUT P5, RZ, R16, 0x100, RZ, 0xc0, !PT ;  /* 0x0000010010ff7812 */ /* 0x000fda00078ac0ff */
[----:B0-----:R-:W-:Y:S05]  /*ed40*/  WARPSYNC.COLLECTIVE R15, `(.L_x_9340) ;  /* 0x000000000f087348 */ /* 0x001fea0003c00000 */
[----:B------:R1:W2:Y:S02]  /*ed50*/  SHFL.IDX P6, R14, R13, R12, R11 ;  /* 0x0000000c0d0e7389 */ /* 0x0002a400000c000b */
[----:B012---:R-:W-:Y:S01]  /*ed60*/  ENDCOLLECTIVE ;  /* 0x000000000000791b */ /* 0x007fe20003800000 */
.L_x_9340:
[----:B------:R-:W-:Y:S01]  /*ed70*/  @!P5 LEA R7, R28, UR42, 0x1 ;  /* 0x0000002a1c07dc11 */ /* 0x000fe2000f8e08ff */
[----:B------:R-:W-:Y:S01]  /*ed80*/  IMAD.MOV.U32 R13, RZ, RZ, R4 ;  /* 0x000000ffff0d7224 */ /* 0x000fe200078e0004 */
[----:B------:R-:W-:Y:S02]  /*ed90*/  MOV R12, 0x4 ;  /* 0x00000004000c7802 */ /* 0x000fe40000000f00 */
[----:B------:R-:W-:-:S13]  /*eda0*/  LOP3.LUT P6, RZ, R16, 0x200, RZ, 0xc0, !PT ;  /* 0x0000020010ff7812 */ /* 0x000fda00078cc0ff */
[----:B------:R-:W-:Y:S02]  /*edb0*/  @!P6 LEA R14, P0, R22, R14, 0x1 ;  /* 0x0000000e160ee211 */ /* 0x000fe400078008ff */
[----:B------:R-:W-:-:S03]  /*edc0*/  @!P6 LEA R9, R28, UR42, 0x1 ;  /* 0x0000002a1c09ec11 */ /* 0x000fc6000f8e08ff */
        /* <DEDUP_REMOVED lines=13> */
.L_x_9341:
[----:B------:R-:W-:Y:S02]  /*eea0*/  IMAD.MOV.U32 R13, RZ, RZ, R0 ;  /* 0x000000ffff0d7224 */ /* 0x000fe400078e0000 */
[----:B------:R-:W-:-:S07]  /*eeb0*/  IMAD.MOV.U32 R5, RZ, RZ, R14 ;  /* 0x000000ffff057224 */ /* 0x000fce00078e000e */
[----:B------:R-:W-:Y:S05]  /*eec0*/  WARPSYNC.COLLECTIVE R15, `(.L_x_9342) ;  /* 0x000000000f087348 */ /* 0x000fea0003c00000 */
[----:B------:R0:W1:Y:S02]  /*eed0*/  SHFL.IDX P6, R14, R13, R12, R11 ;  /* 0x0000000c0d0e7389 */ /* 0x00006400000c000b */
[----:B01----:R-:W-:Y:S01]  /*eee0*/  ENDCOLLECTIVE ;  /* 0x000000000000791b */ /* 0x003fe20003800000 */
.L_x_9342:
[----:B------:R-:W-:Y:S01]  /*eef0*/  MOV R13, R4 ;  /* 0x00000004000d7202 */ /* 0x000fe20000000f00 */
[----:B------:R-:W-:Y:S01]  /*ef00*/  IMAD.MOV.U32 R12, RZ, RZ, 0x5 ;  /* 0x00000005ff0c7424 */ /* 0x000fe200078e00ff */
[----:B------:R-:W-:-:S05]  /*ef10*/  @!P5 LEA R14, P0, R22, R14, 0x1 ;  /* 0x0000000e160ed211 */ /* 0x000fca00078008ff */
[----:B------:R-:W-:-:S08]  /*ef20*/  @!P5 IMAD.MOV.U32 R2, RZ, RZ, R14 ;  /* 0x000000ffff02d224 */ /* 0x000fd000078e000e */
[----:B------:R-:W-:Y:S05]  /*ef30*/  WARPSYNC.COLLECTIVE R15, `(.L_x_9343) ;  /* 0x000000000f087348 */ /* 0x000fea0003c00000 */
[----:B------:R0:W1:Y:S02]  /*ef40*/  SHFL.IDX P6, R14, R13, R12, R11 ;  /* 0x0000000c0d0e7389 */ /* 0x00006400000c000b */
[----:B01----:R-:W-:Y:S01]  /*ef50*/  ENDCOLLECTIVE ;  /* 0x000000000000791b */ /* 0x003fe20003800000 */
.L_x_9343:
        /* <DEDUP_REMOVED lines=10> */
[----:B------:R-:W-:Y:S01]  /*f000*/  IMAD.MOV.U32 R5, RZ, RZ, R14 ;  /* 0x000000ffff057224 */ /* 0x000fe200078e000e */
[----:B------:R-:W-:-:S13]  /*f010*/  LOP3.LUT P5, RZ, R16, 0x40, RZ, 0xc0, !PT ;  /* 0x0000004010ff7812 */ /* 0x000fda00078ac0ff */
[----:B0-----:R-:W-:Y:S05]  /*f020*/  WARPSYNC.COLLECTIVE R15, `(.L_x_9344) ;  /* 0x000000000f087348 */ /* 0x001fea0003c00000 */
[----:B------:R1:W2:Y:S02]  /*f030*/  SHFL.IDX P6, R14, R13, R12, R11 ;  /* 0x0000000c0d0e7389 */ /* 0x0002a400000c000b */
[----:B012---:R-:W-:Y:S01]  /*f040*/  ENDCOLLECTIVE ;  /* 0x000000000000791b */ /* 0x007fe20003800000 */
.L_x_9344:
[----:B------:R-:W-:Y:S01]  /*f050*/  @!P5 LEA R7, R28, UR42, 0x1 ;  /* 0x0000002a1c07dc11 */ /* 0x000fe2000f8e08ff */
[----:B------:R-:W-:Y:S02]  /*f060*/  IMAD.MOV.U32 R13, RZ, RZ, R4 ;  /* 0x000000ffff0d7224 */ /* 0x000fe400078e0004 */
[----:B------:R-:W-:Y:S01]  /*f070*/  IMAD.MOV.U32 R12, RZ, RZ, 0x6 ;  /* 0x00000006ff0c7424 */ /* 0x000fe200078e00ff */
[----:B------:R-:W-:-:S13]  /*f080*/  LOP3.LUT P6, RZ, R16, 0x80, RZ, 0xc0, !PT ;  /* 0x0000008010ff7812 */ /* 0x000fda00078cc0ff */
[----:B------:R-:W-:Y:S02]  /*f090*/  @!P6 LEA R14, P0, R22, R14, 0x1 ;  /* 0x0000000e160ee211 */ /* 0x000fe400078008ff */
[----:B------:R-:W-:-:S03]  /*f0a0*/  @!P6 LEA R9, R28, UR42, 0x1 ;  /* 0x0000002a1c09ec11 */ /* 0x000fc6000f8e08ff */
[----:B------:R-:W-:Y:S02]  /*f0b0*/  @!P6 IMAD.X R5, RZ, RZ, R5, P0 ;  /* 0x000000ffff05e224 */ /* 0x000fe400000e0605 */
[----:B------:R-:W-:-:S03]  /*f0c0*/  @!P6 IMAD.MOV.U32 R2, RZ, RZ, R14 ;  /* 0x000000ffff02e224 */ /* 0x000fc600078e000e */
[----:B------:R-:W-:-:S05]  /*f0d0*/  @!P6 MOV R3, R5 ;  /* 0x000000050003e202 */ /* 0x000fca0000000f00 */
        /* <DEDUP_REMOVED lines=10> */
.L_x_9345:
[----:B------:R-:W-:Y:S02]  /*f180*/  IMAD.MOV.U32 R13, RZ, RZ, R0 ;  /* 0x000000ffff0d7224 */ /* 0x000fe400078e0000 */
[----:B------:R-:W-:-:S07]  /*f190*/  IMAD.MOV.U32 R5, RZ, RZ, R14 ;  /* 0x000000ffff057224 */ /* 0x000fce00078e000e */
[----:B------:R-:W-:Y:S05]  /*f1a0*/  WARPSYNC.COLLECTIVE R15, `(.L_x_9346) ;  /* 0x000000000f087348 */ /* 0x000fea0003c00000 */
[----:B------:R0:W1:Y:S02]  /*f1b0*/  SHFL.IDX P6, R14, R13, R12, R11 ;  /* 0x0000000c0d0e7389 */ /* 0x00006400000c000b */
[----:B01----:R-:W-:Y:S01]  /*f1c0*/  ENDCOLLECTIVE ;  /* 0x000000000000791b */ /* 0x003fe20003800000 */
.L_x_9346:
[----:B------:R-:W-:Y:S02]  /*f1d0*/  IMAD.MOV.U32 R13, RZ, RZ, R4 ;  /* 0x000000ffff0d7224 */ /* 0x000fe400078e0004 */
[----:B------:R-:W-:Y:S01]  /*f1e0*/  IMAD.MOV.U32 R12, RZ, RZ, 0x7 ;  /* 0x00000007ff0c7424 */ /* 0x000fe200078e00ff */
[----:B------:R-:W-:-:S04]  /*f1f0*/  @!P5 LEA R14, P0, R22, R14, 0x1 ;  /* 0x0000000e160ed211 */ /* 0x000fc800078008ff */
[----:B------:R-:W-:Y:S01]  /*f200*/  @!P5 MOV R2, R14 ;  /* 0x0000000e0002d202 */ /* 0x000fe20000000f00 */
[----:B------:R-:W-:-:S08]  /*f210*/  @!P5 IMAD.X R5, RZ, RZ, R5, P0 ;  /* 0x000000ffff05d224 */ /* 0x000fd000000e0605 */
[----:B------:R-:W-:Y:S05]  /*f220*/  WARPSYNC.COLLECTIVE R15, `(.L_x_9347) ;  /* 0x000000000f087348 */ /* 0x000fea0003c00000 */
[----:B------:R0:W1:Y:S02]  /*f230*/  SHFL.IDX P6, R14, R13, R12, R11 ;  /* 0x0000000c0d0e7389 */ /* 0x00006400000c000b */
[----:B01----:R-:W-:Y:S01]  /*f240*/  ENDCOLLECTIVE ;  /* 0x000000000000791b */ /* 0x003fe20003800000 */
.L_x_9347:
[----:B------:R-:W-:-:S05]  /*f250*/  @!P5 IMAD.MOV.U32 R3, RZ, RZ, R5 ;  /* 0x000000ffff03d224 */ /* 0x000fca00078e0005 */
[----:B------:R-:W-:Y:S01]  /*f260*/  @!PT LDS RZ, [RZ] ;  /* 0x00000000fffff984 */ /* 0x000fe20000000800 */
[----:B------:R-:W-:Y:S01]  /*f270*/  @!PT LDS RZ, [RZ] ;  /* 0x00000000fffff984 */ /* 0x000fe20000000800 */
[----:B------:R-:W-:Y:S01]  /*f280*/  @!PT LDS RZ, [RZ] ;  /* 0x00000000fffff984 */ /* 0x000fe20000000800 */
[----:B------:R0:W-:Y:S04]  /*f290*/  @!P5 LDGSTS.E.BYPASS.LTC128B.128 [R7+0x25400], desc[UR36][R2.64], !P4 ;  /* 0x254000000207dfae */ /* 0x0001e8000e101d64 */
[----:B------:R0:W-:Y:S01]  /*f2a0*/  @!P5 LDGSTS.E.BYPASS.LTC128B.128 [R7+0x29400], desc[UR36][R2.64+0x80], !P3 ;  /* 0x294000800207dfae */ /* 0x0001e2000d901d64 */
[----:B------:R-:W-:-:S03]  /*f2b0*/  IMAD.MOV.U32 R13, RZ, RZ, R0 ;  /* 0x000000ffff0d7224 */ /* 0x000fc600078e0000 */
[----:B------:R0:W-:Y:S04]  /*f2c0*/  @!P5 LDGSTS.E.BYPASS.LTC128B.128 [R7+0x2d400], desc[UR36][R2.64+0x100], !P2 ;  /* 0x2d4001000207dfae */ /* 0x0001e8000d101d64 */
[----:B------:R0:W-:Y:S01]  /*f2d0*/  @!P5 LDGSTS.E.BYPASS.LTC128B.128 [R7+0x31400], desc[UR36][R2.64+0x180], !P1 ;  /* 0x314001800207dfae */ /* 0x0001e2000c901d64 */
[----:B------:R-:W-:-:S07]  /*f2e0*/  IMAD.MOV.U32 R5, RZ, RZ, R14 ;  /* 0x000000ffff057224 */ /* 0x000fce00078e000e */
[----:B0-----:R-:W-:Y:S05]  /*f2f0*/  WARPSYNC.COLLECTIVE R15, `(.L_x_9348) ;  /* 0x000000000f087348 */ /* 0x001fea0003c00000 */
[----:B------:R1:W2:Y:S02]  /*f300*/  SHFL.IDX P6, R14, R13, R12, R11 ;  /* 0x0000000c0d0e7389 */ /* 0x0002a400000c000b */
[----:B012---:R-:W-:Y:S01]  /*f310*/  ENDCOLLECTIVE ;  /* 0x000000000000791b */ /* 0x007fe20003800000 */
.L_x_9348:
[----:B------:R-:W-:Y:S05]  /*f320*/  BRA `(.L_x_9349) ;  /* 0xffffffc400007947 */ /* 0x000fea000383ffff */
.L_x_9264:
[----:B0--3--:R-:W-:-:S04]  /*f330*/  MOV R3, UR42 ;  /* 0x0000002a00037c02 */ /* 0x009fc80008000f00 */
[----:B------:R0:W3:Y:S03]  /*f340*/  SYNCS.PHASECHK.TRANS64.TRYWAIT P0, [R3+URZ+0x32420], R0 ;  /* 0x03242000030075a7 */ /* 0x0000e6000800017f */
[----:B---3--:R-:W-:Y:S05]  /*f350*/  @!P0 NANOSLEEP.SYNCS 0x989680 ;  /* 0x009896800000895d */ /* 0x008fea0003900000 */
[----:B------:R-:W3:Y:S02]  /*f360*/  @!P0 SYNCS.PHASECHK.TRANS64 P0, [R3+URZ+0x32420], R0 ;  /* 0x03242000030085a7 */ /* 0x000ee4000800007f */
[----:B---3--:R-:W-:Y:S05]  /*f370*/  @!P0 BRA `(.L_x_9264) ;  /* 0xfffffffc00ec8947 */ /* 0x008fea000383ffff */
[----:B------:R-:W-:Y:S05]  /*f380*/  BRA `(.L_x_9350) ;  /* 0xffffffc400447947 */ /* 0x000fea000383ffff */
.L_x_9266:
[----:B0--3--:R-:W-:-:S04]  /*f390*/  IMAD.U32 R3, RZ, RZ, UR42 ;  /* 0x0000002aff037e24 */ /* 0x009fc8000f8e00ff */
[----:B------:R0:W3:Y:S03]  /*f3a0*/  SYNCS.PHASECHK.TRANS64.TRYWAIT P0, [R3+URZ+0x32460], R0 ;  /* 0x03246000030075a7 */ /* 0x0000e6000800017f */
[----:B---3--:R-:W-:Y:S05]  /*f3b0*/  @!P0 NANOSLEEP.SYNCS 0x989680 ;  /* 0x009896800000895d */ /* 0x008fea0003900000 */
[----:B------:R-:W3:Y:S02]  /*f3c0*/  @!P0 SYNCS.PHASECHK.TRANS64 P0, [R3+URZ+0x32460], R0 ;  /* 0x03246000030085a7 */ /* 0x000ee4000800007f */
[----:B---3--:R-:W-:Y:S05]  /*f3d0*/  @!P0 BRA `(.L_x_9266) ;  /* 0xfffffffc00ec8947 */ /* 0x008fea000383ffff */
[----:B------:R-:W-:Y:S05]  /*f3e0*/  BRA `(.L_x_9351) ;  /* 0xffffffc400407947 */ /* 0x000fea000383ffff */
.L_x_9267:
[----:B------:R-:W-:Y:S01]  /*f3f0*/  BSSY B0, `(.L_x_9352) ;  /* 0x0000008000007945 */ /* 0x000fe20003800000 */
[----:B------:R-:W-:Y:S02]  /*f400*/  IMAD.MOV.U32 R13, RZ, RZ, R19 ;  /* 0x000000ffff0d7224 */ /* 0x000fe400078e0013 */
[----:B------:R-:W-:Y:S02]  /*f410*/  IMAD.MOV.U32 R12, RZ, RZ, RZ ;  /* 0x000000ffff0c7224 */ /* 0x000fe400078e00ff */
[----:B------:R-:W-:Y:S02]  /*f420*/  IMAD.MOV.U32 R11, RZ, RZ, 0x181f ;  /* 0x0000181fff0b7424 */ /* 0x000fe400078e00ff */
[----:B------:R-:W-:-:S07]  /*f430*/  IMAD.MOV.U32 R15, RZ, RZ, -0x1 ;  /* 0xffffffffff0f7424 */ /* 0x000fce00078e00ff */
[----:B-1----:R-:W-:Y:S05]  /*f440*/  WARPSYNC.COLLECTIVE R15, `(.L_x_9353) ;  /* 0x000000000f087348 */ /* 0x002fea0003c00000 */
[----:B-1----:R0:W1:Y:S02]  /*f450*/  SHFL.IDX P6, R14, R13, R12, R11 ;  /* 0x0000000c0d0e7389 */ /* 0x00206400000c000b */
[----:B01----:R-:W-:Y:S01]  /*f460*/  ENDCOLLECTIVE ;  /* 0x000000000000791b */ /* 0x003fe20003800000 */
.L_x_9353:
[----:B------:R-:W-:Y:S05]  /*f470*/  BSYNC B0 ;  /* 0x0000000000007941 */ /* 0x000fea0003800000 */
.L_x_9352:
[----:B------:R-:W-:Y:S01]  /*f480*/  IMAD.MOV.U32 R13, RZ, RZ, R18 ;  /* 0x000000ffff0d7224 */ /* 0x000fe200078e0012 */
[----:B------:R-:W-:Y:S01]  /*f490*/  MOV R3, R14 ;  /* 0x0000000e00037202 */ /* 0x000fe20000000f00 */
[----:B------:R-:W-:Y:S01]  /*f4a0*/  IMAD.MOV.U32 R12, RZ, RZ, RZ ;  /* 0x000000ffff0c7224 */ /* 0x000fe200078e00ff */
[----:B------:R-:W-:Y:S01]  /*f4b0*/  LEA R10, R28, UR42, 0x1 ;  /* 0x0000002a1c0a7c11 */ /* 0x000fe2000f8e08ff */
[----:B------:R-:W-:Y:S01]  /*f4c0*/  IMAD.MOV.U32 R11, RZ, RZ, 0x181f ;  /* 0x0000181fff0b7424 */ /* 0x000fe200078e00ff */
[C---:B------:R-:W-:Y:S01]  /*f4d0*/  LOP3.LUT P2, RZ, R5.reuse, 0x2, RZ, 0xc0, !PT ;  /* 0x0000000205ff7812 */ /* 0x040fe2000784c0ff */
[----:B------:R-:W-:Y:S01]  /*f4e0*/  IMAD.MOV.U32 R15, RZ, RZ, -0x1 ;  /* 0xffffffffff0f7424 */ /* 0x000fe200078e00ff */
[----:B------:R-:W-:Y:S01]  /*f4f0*/  LOP3.LUT P1, RZ, R5, 0x4, RZ, 0xc0, !PT ;  /* 0x0000000405ff7812 */ /* 0x000fe2000782c0ff */
[----:B------:R-:W-:Y:S02]  /*f500*/  IMAD.SHL.U32 R0, R22, 0x2, RZ ;  /* 0x0000000216007824 */ /* 0x000fe400078e00ff */
[----:B------:R-:W-:-:S10]  /*f510*/  IMAD.MOV.U32 R6, RZ, RZ, RZ ;  /* 0x000000ffff067224 */ /* 0x000fd400078e00ff */
[----:B------:R-:W-:Y:S05]  /*f520*/  WARPSYNC.COLLECTIVE R15, `(.L_x_9354) ;  /* 0x000000000f087348 */ /* 0x000fea0003c00000 */
[----:B------:R0:W1:Y:S02]  /*f530*/  SHFL.IDX P6, R14, R13, R12, R11 ;  /* 0x0000000c0d0e7389 */ /* 0x00006400000c000b */
[----:B01----:R-:W-:Y:S01]  /*f540*/  ENDCOLLECTIVE ;  /* 0x000000000000791b */ /* 0x003fe20003800000 */
.L_x_9354:
[----:B------:R-:W-:Y:S01]  /*f550*/  ISETP.LT.OR P3, PT, R17, 0x1, !P1 ;  /* 0x000000011100780c */ /* 0x000fe20004f61670 */
[----:B------:R-:W-:Y:S02]  /*f560*/  VIADD R31, R10, 0x400 ;  /* 0x000004000a1f7836 */ /* 0x000fe40000000000 */
[----:B------:R-:W-:Y:S02]  /*f570*/  IMAD.MOV.U32 R13, RZ, RZ, R19 ;  /* 0x000000ffff0d7224 */ /* 0x000fe400078e0013 */
[----:B------:R-:W-:Y:S01]  /*f580*/  IMAD.MOV.U32 R12, RZ, RZ, 0x1 ;  /* 0x00000001ff0c7424 */ /* 0x000fe200078e00ff */
[----:B------:R-:W-:-:S13]  /*f590*/  IADD3 R2, P0, R14, R0, RZ ;  /* 0x000000000e027210 */ /* 0x000fda0007f1e0ff */
[----:B------:R-:W-:Y:S05]  /*f5a0*/  WARPSYNC.COLLECTIVE R15, `(.L_x_9355) ;  /* 0x000000000f087348 */ /* 0x000fea0003c00000 */
[----:B------:R0:W1:Y:S02]  /*f5b0*/  SHFL.IDX P6, R14, R13, R12, R11 ;  /* 0x0000000c0d0e7389 */ /* 0x00006400000c000b */
[----:B01----:R-:W-:Y:S01]  /*f5c0*/  ENDCOLLECTIVE ;  /* 0x000000000000791b */ /* 0x003fe20003800000 */
.L_x_9355:
[----:B------:R-:W-:Y:S02]  /*f5d0*/  IADD3.X R3, RZ, R3, RZ, P0, !PT ;  /* 0x00000003ff037210 */ /* 0x000fe400007fe4ff */
        /* <DEDUP_REMOVED lines=11> */
.L_x_9356:
[----:B------:R-:W-:Y:S01]  /*f690*/  @!PT LDS RZ, [RZ] ;  /* 0x00000000fffff984 */ /* 0x000fe20000000800 */
[----:B------:R-:W-:Y:S01]  /*f6a0*/  @!PT LDS RZ, [RZ] ;  /* 0x00000000fffff984 */ /* 0x000fe20000000800 */
[----:B------:R-:W-:Y:S01]  /*f6b0*/  @!PT LDS RZ, [RZ] ;  /* 0x00000000fffff984 */ /* 0x000fe20000000800 */
[----:B------:R-:W-:Y:S01]  /*f6c0*/  LDGSTS.E.BYPASS.LTC128B.128 [R10+0x3400], desc[UR36][R2.64+0x80], !P0 ;  /* 0x03400080020a7fae */ /* 0x000fe2000c101d64 */
[----:B------:R-:W-:-:S03]  /*f6d0*/  LOP3.LUT P0, RZ, R5, 0x8, RZ, 0xc0, !PT ;  /* 0x0000000805ff7812 */ /* 0x000fc6000780c0ff */
[----:B------:R-:W-:Y:S01]  /*f6e0*/  LDGSTS.E.BYPASS.LTC128B.128 [R10+0x6400], desc[UR36][R2.64+0x100], !P3 ;  /* 0x06400100020a7fae */ /* 0x000fe2000d901d64 */
[----:B------:R-:W-:Y:S02]  /*f6f0*/  ISETP.LT.OR P3, PT, R17, 0x1, !P0 ;  /* 0x000000011100780c */ /* 0x000fe40004761670 */
[----:B------:R-:W-:Y:S01]  /*f700*/  MOV R13, R19 ;  /* 0x00000013000d7202 */ /* 0x000fe20000000f00 */
[----:B------:R-:W-:-:S10]  /*f710*/  IMAD.MOV.U32 R12, RZ, RZ, 0x2 ;  /* 0x00000002ff0c7424 */ /* 0x000fd400078e00ff */
[----:B------:R0:W-:Y:S02]  /*f720*/  LDGSTS.E.BYPASS.LTC128B.128 [R10+0x9400], desc[UR36][R2.64+0x180], !P3 ;  /* 0x09400180020a7fae */ /* 0x0001e4000d901d64 */
[----:B0-----:R-:W-:-:S13]  /*f730*/  IADD3 R2, P3, R14, R0, RZ ;  /* 0x000000000e027210 */ /* 0x001fda0007f7e0ff */
[----:B------:R-:W-:Y:S05]  /*f740*/  WARPSYNC.COLLECTIVE R15, `(.L_x_9357) ;  /* 0x000000000f087348 */ /* 0x000fea0003c00000 */
[----:B------:R0:W1:Y:S02]  /*f750*/  SHFL.IDX P6, R14, R13, R12, R11 ;  /* 0x0000000c0d0e7389 */ /* 0x00006400000c000b */
[----:B01----:R-:W-:Y:S01]  /*f760*/  ENDCOLLECTIVE ;  /* 0x000000000000791b */ /* 0x003fe20003800000 */
.L_x_9357:
        /* <DEDUP_REMOVED lines=12> */
.L_x_9358:
        /* <DEDUP_REMOVED lines=14> */
.L_x_9359:
        /* <DEDUP_REMOVED lines=12> */
.L_x_9360:
        /* <DEDUP_REMOVED lines=14> */
.L_x_9361:
        /* <DEDUP_REMOVED lines=12> */
.L_x_9362:
        /* <DEDUP_REMOVED lines=14> */
.L_x_9363:
[----:B------:R-:W-:Y:S01]  /*fc50*/  IMAD.X R3, RZ, RZ, R20, P3 ;  /* 0x000000ffff037224 */ /* 0x000fe200018e0614 */
        /* <DEDUP_REMOVED lines=11> */
.L_x_9364:
        /* <DEDUP_REMOVED lines=9> */
.L_x_9274:
[----:B-1----:R1:W2:Y:S02]  /*fda0*/  SYNCS.PHASECHK.TRANS64.TRYWAIT P0, [R19+URZ+0x32440], R23 ;  /* 0x03244017130075a7 */ /* 0x0022a4000800017f */
[----:B--2---:R-:W-:Y:S05]  /*fdb0*/  @!P0 NANOSLEEP.SYNCS 0x989680 ;  /* 0x009896800000895d */ /* 0x004fea0003900000 */
[----:B------:R-:W2:Y:S02]  /*fdc0*/  @!P0 SYNCS.PHASECHK.TRANS64 P0, [R19+URZ+0x32440], R23 ;  /* 0x03244017130085a7 */ /* 0x000ea4000800007f */
[----:B--2---:R-:W-:Y:S05]  /*fdd0*/  @!P0 BRA `(.L_x_9274) ;  /* 0xfffffffc00f08947 */ /* 0x004fea000383ffff */
[----:B------:R-:W-:Y:S05]  /*fde0*/  BRA `(.L_x_9366) ;  /* 0xffffffc400747947 */ /* 0x000fea000383ffff */
.L_x_9275:
        /* <DEDUP_REMOVED lines=8> */
.L_x_9368:
[----:B------:R-:W-:Y:S05]  /*fe70*/  BSYNC B1 ;  /* 0x0000000000017941 */ /* 0x000fea0003800000 */
.L_x_9367:
        /* <DEDUP_REMOVED lines=9> */
.L_x_9369:
[----:B------:R-:W-:Y:S02]  /*ff10*/  IMAD.MOV.U32 R13, RZ, RZ, R24 ;  /* 0x000000ffff0d7224 */ /* 0x000fe400078e0018 */
[----:B------:R-:W-:Y:S01]  /*ff20*/  IMAD.MOV.U32 R12, RZ, RZ, 0x1 ;  /* 0x00000001ff0c7424 */ /* 0x000fe200078e00ff */
[----:B------:R-:W-:-:S13]  /*ff30*/  IADD3 R2, P0, R14, R0, RZ ;  /* 0x000000000e027210 */ /* 0x000fda0007f1e0ff */
[----:B------:R-:W-:Y:S05]  /*ff40*/  WARPSYNC.COLLECTIVE R15, `(.L_x_9370) ;  /* 0x000000000f087348 */ /* 0x000fea0003c00000 */
[----:B------:R0:W1:Y:S02]  /*ff50*/  SHFL.IDX P6, R14, R13, R12, R11 ;  /* 0x0000000c0d0e7389 */ /* 0x00006400000c000b */
[----:B01----:R-:W-:Y:S01]  /*ff60*/  ENDCOLLECTIVE ;  /* 0x000000000000791b */ /* 0x003fe20003800000 */
.L_x_9370:
[----:B------:R-:W-:-:S05]  /*ff70*/  IADD3.X R3, RZ, R3, RZ, P0, !PT ;  /* 0x00000003ff037210 */ /* 0x000fca00007fe4ff */
        /* <DEDUP_REMOVED lines=9> */
.L_x_9371:
[----:B------:R-:W-:Y:S01]  /*10010*/  MOV R13, R24 ;  /* 0x00000018000d7202 */ /* 0x000fe20000000f00 */
[----:B------:R-:W-:Y:S01]  /*10020*/  IMAD.MOV.U32 R12, RZ, RZ, 0x2 ;  /* 0x00000002ff0c7424 */ /* 0x000fe200078e00ff */
[----:B------:R-:W-:-:S13]  /*10030*/  IADD3 R2, P0, R14, R0, RZ ;  /* 0x000000000e027210 */ /* 0x000fda0007f1e0ff */
[----:B------:R-:W-:Y:S05]  /*10040*/  WARPSYNC.COLLECTIVE R15, `(.L_x_9372) ;  /* 0x000000000f087348 */ /* 0x000fea0003c00000 */
[----:B------:R0:W1:Y:S02]  /*10050*/  SHFL.IDX P6, R14, R13, R12, R11 ;  /* 0x0000000c0d0e7389 */ /* 0x00006400000c000b */
[----:B01----:R-:W-:Y:S01]  /*10060*/  ENDCOLLECTIVE ;  /* 0x000000000000791b */ /* 0x003fe20003800000 */
.L_x_9372:
        /* <DEDUP_REMOVED lines=10> */
.L_x_9373:
[----:B------:R-:W-:Y:S01]  /*10110*/  IMAD.MOV.U32 R13, RZ, RZ, R24 ;  /* 0x000000ffff0d7224 */ /* 0x000fe200078e0018 */
[----:B------:R-:W-:Y:S02]  /*10120*/  MOV R12, 0x3 ;  /* 0x00000003000c7802 */ /* 0x000fe40000000f00 */
[----:B------:R-:W-:-:S13]  /*10130*/  IADD3 R2, P0, R14, R0, RZ ;  /* 0x000000000e027210 */ /* 0x000fda0007f1e0ff */
[----:B------:R-:W-:Y:S05]  /*10140*/  WARPSYNC.COLLECTIVE R15, `(.L_x_9374) ;  /* 0x000000000f087348 */ /* 0x000fea0003c00000 */
[----:B------:R0:W1:Y:S02]  /*10150*/  SHFL.IDX P6, R14, R13, R12, R11 ;  /* 0x0000000c0d0e7389 */ /* 0x00006400000c000b */
[----:B01----:R-:W-:Y:S01]  /*10160*/  ENDCOLLECTIVE ;  /* 0x000000000000791b */ /* 0x003fe20003800000 */
.L_x_9374:
        /* <DEDUP_REMOVED lines=10> */
.L_x_9375:
[----:B------:R-:W-:Y:S02]  /*10210*/  IMAD.MOV.U32 R13, RZ, RZ, R24 ;  /* 0x000000ffff0d7224 */ /* 0x000fe400078e0018 */
[----:B------:R-:W-:Y:S01]  /*10220*/  IMAD.MOV.U32 R12, RZ, RZ, 0x4 ;  /* 0x00000004ff0c7424 */ /* 0x000fe200078e00ff */
[----:B------:R-:W-:-:S13]  /*10230*/  IADD3 R2, P0, R14, R0, RZ ;  /* 0x000000000e027210 */ /* 0x000fda0007f1e0ff */
[----:B------:R-:W-:Y:S05]  /*10240*/  WARPSYNC.COLLECTIVE R15, `(.L_x_9376) ;  /* 0x000000000f087348 */ /* 0x000fea0003c00000 */
[----:B------:R0:W1:Y:S02]  /*10250*/  SHFL.IDX P6, R14, R13, R12, R11 ;  /* 0x0000000c0d0e7389 */ /* 0x00006400000c000b */
[----:B01----:R-:W-:Y:S01]  /*10260*/  ENDCOLLECTIVE ;  /* 0x000000000000791b */ /* 0x003fe20003800000 */
.L_x_9376:
[----:B------:R-:W-:-:S05]  /*10270*/  IMAD.X R3, RZ, RZ, R3, P0 ;  /* 0x000000ffff037224 */ /* 0x000fca00000e0603 */
[----:B------:R-:W-:Y:S01]  /*10280*/  @!PT LDS RZ, [RZ] ;  /* 0x00000000fffff984 */ /* 0x000fe20000000800 */
[----:B------:R-:W-:Y:S01]  /*10290*/  @!PT LDS RZ, [RZ] ;  /* 0x00000000fffff984 */ /* 0x000fe20000000800 */
[----:B------:R-:W-:Y:S01]  /*102a0*/  @!PT LDS RZ, [RZ] ;  /* 0x00000000fffff984 */ /* 0x000fe20000000800 */
[----:B------:R0:W-:Y:S01]  /*102b0*/  LDGSTS.E.BYPASS.LTC128B.128 [R22+0x1dc00], desc[UR36][R2.64], !P1 ;  /* 0x1dc0000002167fae */ /* 0x0001e2000c901d64 */
[----:B------:R-:W-:Y:S01]  /*102c0*/  IMAD.MOV.U32 R13, RZ, RZ, R21 ;  /* 0x000000ffff0d7224 */ /* 0x000fe200078e0015 */
[----:B0-----:R-:W-:-:S07]  /*102d0*/  MOV R3, R14 ;  /* 0x0000000e00037202 */ /* 0x001fce0000000f00 */
[----:B------:R-:W-:Y:S05]  /*102e0*/  WARPSYNC.COLLECTIVE R15, `(.L_x_9377) ;  /* 0x000000000f087348 */ /* 0x000fea0003c00000 */
[----:B------:R0:W1:Y:S02]  /*102f0*/  SHFL.IDX P6, R14, R13, R12, R11 ;  /* 0x0000000c0d0e7389 */ /* 0x00006400000c000b */
[----:B01----:R-:W-:Y:S01]  /*10300*/  ENDCOLLECTIVE ;  /* 0x000000000000791b */ /* 0x003fe20003800000 */
.L_x_9377:
[----:B------:R-:W-:Y:S02]  /*10310*/  IMAD.MOV.U32 R13, RZ, RZ, R24 ;  /* 0x000000ffff0d7224 */ /* 0x000fe400078e0018 */
[----:B------:R-:W-:Y:S01]  /*10320*/  IMAD.MOV.U32 R12, RZ, RZ, 0x5 ;  /* 0x00000005ff0c7424 */ /* 0x000fe200078e00ff */
[----:B------:R-:W-:-:S13]  /*10330*/  IADD3 R2, P0, R14, R0, RZ ;  /* 0x000000000e027210 */ /* 0x000fda0007f1e0ff */
[----:B------:R-:W-:Y:S05]  /*10340*/  WARPSYNC.COLLECTIVE R15, `(.L_x_9378) ;  /* 0x000000000f087348 */ /* 0x000fea0003c00000 */
[----:B------:R0:W1:Y:S02]  /*10350*/  SHFL.IDX P6, R14, R13, R12, R11 ;  /* 0x0000000c0d0e7389 */ /* 0x00006400000c000b */
[----:B01----:R-:W-:Y:S01]  /*10360*/  ENDCOLLECTIVE ;  /* 0x000000000000791b */ /* 0x003fe20003800000 */
.L_x_9378:
        /* <DEDUP_REMOVED lines=10> */
.L_x_9379:
[----:B------:R-:W-:Y:S05]  /*10410*/  BRA `(.L_x_9380) ;  /* 0xffffffc000d07947 */ /* 0x000fea000383ffff */
.L_x_9280:
[----:B---3--:R3:W4:Y:S02]  /*10420*/  SYNCS.PHASECHK.TRANS64.TRYWAIT P0, [R19+URZ+0x32460], R23 ;  /* 0x03246017130075a7 */ /* 0x008724000800017f */
[----:B----4-:R-:W-:Y:S05]  /*10430*/  @!P0 NANOSLEEP.SYNCS 0x989680 ;  /* 0x009896800000895d */ /* 0x010fea0003900000 */
[----:B------:R-:W4:Y:S02]  /*10440*/  @!P0 SYNCS.PHASECHK.TRANS64 P0, [R19+URZ+0x32460], R23 ;  /* 0x03246017130085a7 */ /* 0x000f24000800007f */
[----:B----4-:R-:W-:Y:S05]  /*10450*/  @!P0 BRA `(.L_x_9280) ;  /* 0xfffffffc00f08947 */ /* 0x010fea000383ffff */
[----:B------:R-:W-:Y:S05]  /*10460*/  BRA `(.L_x_9381) ;  /* 0xffffffc4001c7947 */ /* 0x000fea000383ffff */
.L_x_9281:
        /* <DEDUP_REMOVED lines=8> */
.L_x_9383:
[----:B------:R-:W-:Y:S05]  /*104f0*/  BSYNC B1 ;  /* 0x0000000000017941 */ /* 0x000fea0003800000 */
.L_x_9382:
[----:B------:R-:W-:Y:S01]  /*10500*/  MOV R13, R20 ;  /* 0x00000014000d7202 */ /* 0x000fe20000000f00 */
        /* <DEDUP_REMOVED lines=8> */
.L_x_9384:
[----:B------:R-:W-:Y:S02]  /*10590*/  IMAD.MOV.U32 R6, RZ, RZ, RZ ;  /* 0x000000ffff067224 */ /* 0x000fe400078e00ff */
[----:B------:R-:W-:Y:S01]  /*105a0*/  IMAD.MOV.U32 R13, RZ, RZ, R22 ;  /* 0x000000ffff0d7224 */ /* 0x000fe200078e0016 */
[----:B------:R-:W-:Y:S02]  /*105b0*/  MOV R12, 0x1 ;  /* 0x00000001000c7802 */ /* 0x000fe40000000f00 */
[----:B------:R-:W-:-:S13]  /*105c0*/  IADD3 R2, P0, R14, R0, RZ ;  /* 0x000000000e027210 */ /* 0x000fda0007f1e0ff */
[----:B------:R-:W-:Y:S05]  /*105d0*/  WARPSYNC.COLLECTIVE R15, `(.L_x_9385) ;  /* 0x000000000f087348 */ /* 0x000fea0003c00000 */
[----:B------:R0:W1:Y:S02]  /*105e0*/  SHFL.IDX P6, R14, R13, R12, R11 ;  /* 0x0000000c0d0e7389 */ /* 0x00006400000c000b */
[----:B01----:R-:W-:Y:S01]  /*105f0*/  ENDCOLLECTIVE ;  /* 0x000000000000791b */ /* 0x003fe20003800000 */
.L_x_9385:
        /* <DEDUP_REMOVED lines=13> */
.L_x_9386:
[----:B------:R-:W-:Y:S02]  /*106d0*/  IMAD.MOV.U32 R13, RZ, RZ, R22 ;  /* 0x000000ffff0d7224 */ /* 0x000fe400078e0016 */
[----:B------:R-:W-:Y:S01]  /*106e0*/  IMAD.MOV.U32 R12, RZ, RZ, 0x2 ;  /* 0x00000002ff0c7424 */ /* 0x000fe200078e00ff */
[----:B------:R-:W-:-:S13]  /*106f0*/  IADD3 R2, P0, R14, R0, RZ ;  /* 0x000000000e027210 */ /* 0x000fda0007f1e0ff */
[----:B------:R-:W-:Y:S05]  /*10700*/  WARPSYNC.COLLECTIVE R15, `(.L_x_9387) ;  /* 0x000000000f087348 */ /* 0x000fea0003c00000 */
[----:B------:R0:W1:Y:S02]  /*10710*/  SHFL.IDX P6, R14, R13, R12, R11 ;  /* 0x0000000c0d0e7389 */ /* 0x00006400000c000b */
[----:B01----:R-:W-:Y:S01]  /*10720*/  ENDCOLLECTIVE ;  /* 0x000000000000791b */ /* 0x003fe20003800000 */
.L_x_9387:
[----:B------:R-:W-:-:S05]  /*10730*/  IMAD.X R3, RZ, RZ, R4, P0 ;  /* 0x000000ffff037224 */ /* 0x000fca00000e0604 */
[----:B------:R-:W-:Y:S01]  /*10740*/  @!PT LDS RZ, [RZ] ;  /* 0x00000000fffff984 */ /* 0x000fe20000000800 */
[----:B------:R-:W-:Y:S01]  /*10750*/  @!PT LDS RZ, [RZ] ;  /* 0x00000000fffff984 */ /* 0x000fe20000000800 */
[----:B------:R-:W-:Y:S01]  /*10760*/  @!PT LDS RZ, [RZ] ;  /* 0x00000000fffff984 */ /* 0x000fe20000000800 */
[----:B------:R0:W-:Y:S04]  /*10770*/  LDGSTS.E.BYPASS.LTC128B.128 [R21+0x800], desc[UR36][R2.64], !P4 ;  /* 0x0080000002157fae */ /* 0x0001e8000e101d64 */
        /* <DEDUP_REMOVED lines=8> */
.L_x_9388:
[----:B------:R-:W-:Y:S02]  /*10800*/  IMAD.MOV.U32 R13, RZ, RZ, R22 ;  /* 0x000000ffff0d7224 */ /* 0x000fe400078e0016 */
[----:B------:R-:W-:Y:S01]  /*10810*/  IMAD.MOV.U32 R12, RZ, RZ, 0x3 ;  /* 0x00000003ff0c7424 */ /* 0x000fe200078e00ff */
[----:B------:R-:W-:-:S13]  /*10820*/  IADD3 R2, P0, R14, R0, RZ ;  /* 0x000000000e027210 */ /* 0x000fda0007f1e0ff */
[----:B------:R-:W-:Y:S05]  /*10830*/  WARPSYNC.COLLECTIVE R15, `(.L_x_9389) ;  /* 0x000000000f087348 */ /* 0x000fea0003c00000 */
[----:B------:R0:W1:Y:S02]  /*10840*/  SHFL.IDX P6, R14, R13, R12, R11 ;  /* 0x0000000c0d0e7389 */ /* 0x00006400000c000b */
[----:B01----:R-:W-:Y:S01]  /*10850*/  ENDCOLLECTIVE ;  /* 0x000000000000791b */ /* 0x003fe20003800000 */
.L_x_9389:
[----:B------:R-:W-:-:S05]  /*10860*/  IMAD.X R3, RZ, RZ, R4, P0 ;  /* 0x000000ffff037224 */ /* 0x000fca00000e0604 */
[----:B------:R-:W-:Y:S01]  /*10870*/  @!PT LDS RZ, [RZ] ;  /* 0x00000000fffff984 */ /* 0x000fe20000000800 */
[----:B------:R-:W-:Y:S01]  /*10880*/  @!PT LDS RZ, [RZ] ;  /* 0x00000000fffff984 */ /* 0x000fe20000000800 */
[----:B------:R-:W-:Y:S01]  /*10890*/  @!PT LDS RZ, [RZ] ;  /* 0x00000000fffff984 */ /* 0x000fe20000000800 */
[----:B------:R0:W-:Y:S04]  /*108a0*/  LDGSTS.E.BYPASS.LTC128B.128 [R21+0x1000], desc[UR36][R2.64], !P4 ;  /* 0x0100000002157fae */ /* 0x0001e8000e101d64 */
[----:B------:R0:W-:Y:S01]  /*108b0*/  LDGSTS.E.BYPASS.LTC128B.128 [R21+0x4000], desc[UR36][R2.64+0x80], !P3 ;  /* 0x0400008002157fae */ /* 0x0001e2000d901d64 */
[----:B------:R-:W-:-:S03]  /*108c0*/  MOV R13, R20 ;  /* 0x00000014000d7202 */ /* 0x000fc60000000f00 */
[----:B------:R0:W-:Y:S04]  /*108d0*/  LDGSTS.E.BYPASS.LTC128B.128 [R21+0x7000], desc[UR36][R2.64+0x100], !P2 ;  /* 0x0700010002157fae */ /* 0x0001e8000d101d64 */
[----:B------:R0:W-:Y:S01]  /*108e0*/  LDGSTS.E.BYPASS.LTC128B.128 [R21+0xa000], desc[UR36][R2.64+0x180], !P1 ;  /* 0x0a00018002157fae */ /* 0x0001e2000c901d64 */
[----:B------:R-:W-:-:S07]  /*108f0*/  IMAD.MOV.U32 R5, RZ, RZ, R14 ;  /* 0x000000ffff057224 */ /* 0x000fce00078e000e */
[----:B0-----:R-:W-:Y:S05]  /*10900*/  WARPSYNC.COLLECTIVE R15, `(.L_x_9390) ;  /* 0x000000000f087348 */ /* 0x001fea0003c00000 */
[----:B------:R1:W2:Y:S02]  /*10910*/  SHFL.IDX P6, R14, R13, R12, R11 ;  /* 0x0000000c0d0e7389 */ /* 0x0002a400000c000b */
[----:B012---:R-:W-:Y:S01]  /*10920*/  ENDCOLLECTIVE ;  /* 0x000000000000791b */ /* 0x007fe20003800000 */
.L_x_9390:
[----:B------:R-:W-:Y:S02]  /*10930*/  IMAD.MOV.U32 R13, RZ, RZ, R22 ;  /* 0x000000ffff0d7224 */ /* 0x000fe400078e0016 */
[----:B------:R-:W-:Y:S01]  /*10940*/  IMAD.MOV.U32 R12, RZ, RZ, 0x4 ;  /* 0x00000004ff0c7424 */ /* 0x000fe200078e00ff */
[----:B------:R-:W-:-:S13]  /*10950*/  IADD3 R2, P0, R14, R0, RZ ;  /* 0x000000000e027210 */ /* 0x000fda0007f1e0ff */
[----:B------:R-:W-:Y:S05]  /*10960*/  WARPSYNC.COLLECTIVE R15, `(.L_x_9391) ;  /* 0x000000000f087348 */ /* 0x000fea0003c00000 */
[----:B------:R0:W1:Y:S02]  /*10970*/  SHFL.IDX P6, R14, R13, R12, R11 ;  /* 0x0000000c0d0e7389 */ /* 0x00006400000c000b */
[----:B01----:R-:W-:Y:S01]  /*10980*/  ENDCOLLECTIVE ;  /* 0x000000000000791b */ /* 0x003fe20003800000 */
.L_x_9391:
        /* <DEDUP_REMOVED lines=13> */
.L_x_9392:
[----:B------:R-:W-:Y:S02]  /*10a60*/  IMAD.MOV.U32 R13, RZ, RZ, R22 ;  /* 0x000000ffff0d7224 */ /* 0x000fe400078e0016 */
[----:B------:R-:W-:Y:S01]  /*10a70*/  IMAD.MOV.U32 R12, RZ, RZ, 0x5 ;  /* 0x00000005ff0c7424 */ /* 0x000fe200078e00ff */
[----:B------:R-:W-:-:S13]  /*10a80*/  IADD3 R2, P0, R14, R0, RZ ;  /* 0x000000000e027210 */ /* 0x000fda0007f1e0ff */
[----:B------:R-:W-:Y:S05]  /*10a90*/  WARPSYNC.COLLECTIVE R15, `(.L_x_9393) ;  /* 0x000000000f087348 */ /* 0x000fea0003c00000 */
[----:B------:R0:W1:Y:S02]  /*10aa0*/  SHFL.IDX P6, R14, R13, R12, R11 ;  /* 0x0000000c0d0e7389 */ /* 0x00006400000c000b */
[----:B01----:R-:W-:Y:S01]  /*10ab0*/  ENDCOLLECTIVE ;  /* 0x000000000000791b */ /* 0x003fe20003800000 */
.L_x_9393:
[----:B------:R-:W-:-:S05]  /*10ac0*/  IADD3.X R3, RZ, R23, RZ, P0, !PT ;  /* 0x00000017ff037210 */ /* 0x000fca00007fe4ff */
        /* <DEDUP_REMOVED lines=12> */
.L_x_9394:
[----:B------:R-:W-:Y:S05]  /*10b90*/  BRA `(.L_x_9395) ;  /* 0xffffffc0006c7947 */ /* 0x000fea000383ffff */
.L_x_9286:
[----:B0-----:R0:W1:Y:S02]  /*10ba0*/  SYNCS.PHASECHK.TRANS64.TRYWAIT P0, [R4+URZ+0x32420], R6 ;  /* 0x03242006040075a7 */ /* 0x001064000800017f */
[----:B-1----:R-:W-:Y:S05]  /*10bb0*/  @!P0 NANOSLEEP.SYNCS 0x989680 ;  /* 0x009896800000895d */ /* 0x002fea0003900000 */
[----:B------:R-:W1:Y:S02]  /*10bc0*/  @!P0 SYNCS.PHASECHK.TRANS64 P0, [R4+URZ+0x32420], R6 ;  /* 0x03242006040085a7 */ /* 0x000e64000800007f */
[----:B-1----:R-:W-:Y:S05]  /*10bd0*/  @!P0 BRA `(.L_x_9286) ;  /* 0xfffffffc00f08947 */ /* 0x002fea000383ffff */
[----:B------:R-:W-:Y:S05]  /*10be0*/  BRA `(.L_x_9396) ;  /* 0xffffffc000f47947 */ /* 0x000fea000383ffff */
.L_x_9287:
[----:B------:R-:W1:Y:S01]  /*10bf0*/  S2R R0, SR_TID.X ;  /* 0x0000000000007919 */ /* 0x000e620000002100 */
[----:B------:R-:W-:Y:S01]  /*10c00*/  BSSY B0, `(.L_x_9397) ;  /* 0x000000a000007945 */ /* 0x000fe20003800000 */
[----:B------:R-:W-:Y:S02]  /*10c10*/  IMAD.MOV.U32 R12, RZ, RZ, RZ ;  /* 0x000000ffff0c7224 */ /* 0x000fe400078e00ff */
[----:B------:R-:W-:Y:S02]  /*10c20*/  IMAD.MOV.U32 R11, RZ, RZ, 0x1f ;  /* 0x0000001fff0b7424 */ /* 0x000fe400078e00ff */
[----:B------:R-:W-:Y:S01]  /*10c30*/  IMAD.MOV.U32 R15, RZ, RZ, -0x1 ;  /* 0xffffffffff0f7424 */ /* 0x000fe200078e00ff */
[----:B-1----:R-:W-:-:S04]  /*10c40*/  SHF.R.U32.HI R0, RZ, 0x5, R0 ;  /* 0x00000005ff007819 */ /* 0x002fc80000011600 */
[----:B------:R-:W-:-:S04]  /*10c50*/  LOP3.LUT R0, R0, 0x3, RZ, 0xc0, !PT ;  /* 0x0000000300007812 */ /* 0x000fc800078ec0ff */
[----:B------:R-:W-:-:S07]  /*10c60*/  MOV R13, R0 ;  /* 0x00000000000d7202 */ /* 0x000fce0000000f00 */
[----:B0-2--5:R-:W-:Y:S05]  /*10c70*/  WARPSYNC.COLLECTIVE R15, `(.L_x_9398) ;  /* 0x000000000f087348 */ /* 0x025fea0003c00000 */
[----:B------:R1:W3:Y:S02]  /*10c80*/  SHFL.IDX P6, R14, R13, R12, R11 ;  /* 0x0000000c0d0e7389 */ /* 0x0002e400000c000b */
[----:B0123-5:R-:W-:Y:S01]  /*10c90*/  ENDCOLLECTIVE ;  /* 0x000000000000791b */ /* 0x02ffe20003800000 */
.L_x_9398:
[----:B------:R-:W-:Y:S05]  /*10ca0*/  BSYNC B0 ;  /* 0x0000000000007941 */ /* 0x000fea0003800000 */
.L_x_9397:
[----:B------:R-:W-:Y:S05]  /*10cb0*/  BRA `(.L_x_9399) ;  /* 0xffffffc000dc7947 */ /* 0x000fea000383ffff */
.L_x_9288:
[----:B------:R-:W-:Y:S01]  /*10cc0*/  BSSY B0, `(.L_x_9400) ;  /* 0x0000006000007945 */ /* 0x000fe20003800000 */
[----:B------:R-:W-:-:S07]  /*10cd0*/  IMAD.MOV.U32 R15, RZ, RZ, -0x1 ;  /* 0xffffffffff0f7424 */ /* 0x000fce00078e00ff */
[----:B012--5:R-:W-:Y:S05]  /*10ce0*/  WARPSYNC.COLLECTIVE R15, `(.L_x_9401) ;  /* 0x000000000f0c7348 */ /* 0x027fea0003c00000 */
[----:B------:R-:W-:Y:S02]  /*10cf0*/  ELECT P6, UR62, PT ;  /* 0x00000000003e782f */ /* 0x000fe400038c0000 */
[----:B------:R-:W-:Y:S01]  /*10d00*/  MOV R14, UR62 ;  /* 0x0000003e000e7c02 */ /* 0x000fe20008000f00 */
[----:B012--5:R-:W-:Y:S10]  /*10d10*/  ENDCOLLECTIVE ;  /* 0x000000000000791b */ /* 0x027ff40003800000 */
.L_x_9401:
[----:B------:R-:W-:Y:S05]  /*10d20*/  BSYNC B0 ;  /* 0x0000000000007941 */ /* 0x000fea0003800000 */
.L_x_9400:
[----:B------:R-:W-:Y:S05]  /*10d30*/  BRA `(.L_x_9402) ;  /* 0xffffffc000d07947 */ /* 0x000fea000383ffff */
.L_x_9290:
[----:B-1----:R1:W3:Y:S02]  /*10d40*/  SYNCS.PHASECHK.TRANS64.TRYWAIT P1, [R5+URZ+0x32440], R0 ;  /* 0x03244000050075a7 */ /* 0x0022e4000802017f */
[----:B---3--:R-:W-:Y:S05]  /*10d50*/  @!P1 NANOSLEEP.SYNCS 0x989680 ;  /* 0x009896800000995d */ /* 0x008fea0003900000 */
[----:B------:R-:W3:Y:S02]  /*10d60*/  @!P1 SYNCS.PHASECHK.TRANS64 P1, [R5+URZ+0x32440], R0 ;  /* 0x03244000050095a7 */ /* 0x000ee4000802007f */
[----:B---3--:R-:W-:Y:S05]  /*10d70*/  @!P1 BRA `(.L_x_9290) ;  /* 0xfffffffc00f09947 */ /* 0x008fea000383ffff */
[----:B------:R-:W-:Y:S05]  /*10d80*/  BRA `(.L_x_9403) ;  /* 0xffffffc000f87947 */ /* 0x000fea000383ffff */
.L_x_9292:
[----:B---3--:R3:W4:Y:S02]  /*10d90*/  SYNCS.PHASECHK.TRANS64.TRYWAIT P1, [R17+URZ+0x32440], R2 ;  /* 0x03244002110075a7 */ /* 0x008724000802017f */
[----:B----4-:R-:W-:Y:S05]  /*10da0*/  @!P1 NANOSLEEP.SYNCS 0x989680 ;  /* 0x009896800000995d */ /* 0x010fea0003900000 */
[----:B------:R-:W4:Y:S02]  /*10db0*/  @!P1 SYNCS.PHASECHK.TRANS64 P1, [R17+URZ+0x32440], R2 ;  /* 0x03244002110095a7 */ /* 0x000f24000802007f */
[----:B----4-:R-:W-:Y:S05]  /*10dc0*/  @!P1 BRA `(.L_x_9292) ;  /* 0xfffffffc00f09947 */ /* 0x010fea000383ffff */
[----:B------:R-:W-:Y:S05]  /*10dd0*/  BRA `(.L_x_9404) ;  /* 0xffffffc400047947 */ /* 0x000fea000383ffff */
.L_x_9294:
[----:B----4-:R4:W0:Y:S02]  /*10de0*/  SYNCS.PHASECHK.TRANS64.TRYWAIT P1, [R5+URZ+0x32460], R0 ;  /* 0x03246000050075a7 */ /* 0x010824000802017f */
[----:B0-----:R-:W-:Y:S05]  /*10df0*/  @!P1 NANOSLEEP.SYNCS 0x989680 ;  /* 0x009896800000995d */ /* 0x001fea0003900000 */
[----:B------:R-:W0:Y:S02]  /*10e00*/  @!P1 SYNCS.PHASECHK.TRANS64 P1, [R5+URZ+0x32460], R0 ;  /* 0x03246000050095a7 */ /* 0x000e24000802007f */
[----:B0-----:R-:W-:Y:S05]  /*10e10*/  @!P1 BRA `(.L_x_9294) ;  /* 0xfffffffc00f09947 */ /* 0x001fea000383ffff */
[----:B------:R-:W-:Y:S05]  /*10e20*/  BRA `(.L_x_9405) ;  /* 0xffffffc400007947 */ /* 0x000fea000383ffff */
.L_x_9406:
        /* <DEDUP_REMOVED lines=13> */
.L_x_15662:


//--------------------- .text._ZN7cutlass13device_kernelIN5flash11enable_sm90INS1_16FlashAttnFwdSm90INS1_25CollectiveMainloopFwdSm90ILi2EN4cute5tupleIJNS5_1CILi1EEES8_S8_EEENS6_IJNS7_ILi128EEENS7_ILi96EEENS7_ILi64EEEEEELi256ENS_10bfloat16_tEfNS_4arch4Sm90ELb0ELb0ELb0ELb1ELb1ELb0ELb0ELb1ELb0ELb1ELb1ELb0EEENS1_21CollectiveEpilogueFwdINS6_IJSA_NS7_ILi256EEESB_EEES9_SE_SG_Li256ELb1ELb1ELb1ELb0EEENS1_36VarlenDynamicPersistentTileSchedulerILi128ELi96ELi256ELi128ELb1ELb1ELb1ELb0ELb1ELb1EEEEEEEEEvNT_6ParamsE --------------------------
	.section	.text._ZN7cutlass13device_kernelIN5flash11enable_sm90INS1_16FlashAttnFwdSm90INS1_25CollectiveMainloopFwdSm90ILi2EN4cute5tupleIJNS5_1CILi1EEES8_S8_EEENS6_IJNS7_ILi128EEENS7_ILi96EEENS7_ILi64EEEEEELi256ENS_10bfloat16_tEfNS_4arch4Sm90ELb0ELb0ELb0ELb1ELb1ELb0ELb0ELb1ELb0ELb1ELb1ELb0EEENS1_21CollectiveEpilogueFwdINS6_IJSA_NS7_ILi256EEESB_EEES9_SE_SG_Li256ELb1ELb1ELb1ELb0EEENS1_36VarlenDynamicPersistentTileSchedulerILi128ELi96ELi256ELi128ELb1ELb1ELb1ELb0ELb1ELb1EEEEEEEEEvNT_6ParamsE,"ax",@progbits
	.align	128
.text._ZN7cutlass13device_kernelIN5flash11enable_sm90INS1_16FlashAttnFwdSm90INS1_25CollectiveMainloopFwdSm90ILi2EN4cute5tupleIJNS5_1CILi1EEES8_S8_EEENS6_IJNS7_ILi128EEENS7_ILi96EEENS7_ILi64EEEEEELi256ENS_10bfloat16_tEfNS_4arch4Sm90ELb0ELb0ELb0ELb1ELb1ELb0ELb0ELb1ELb0ELb1ELb1ELb0EEENS1_21CollectiveEpilogueFwdINS6_IJSA_NS7_ILi256EEESB_EEES9_SE_SG_Li256ELb1ELb1ELb1ELb0EEENS1_36VarlenDynamicPersistentTileSchedulerILi128ELi96ELi256ELi128ELb1ELb1ELb1ELb0ELb1ELb1EEEEEEEEEvNT_6ParamsE:
        .type           _ZN7cutlass13device_kernelIN5flash11enable_sm90INS1_16FlashAttnFwdSm90INS1_25CollectiveMainloopFwdSm90ILi2EN4cute5tupleIJNS5_1CILi1EEES8_S8_EEENS6_IJNS7_ILi128EEENS7_ILi96EEENS7_ILi64EEEEEELi256ENS_10bfloat16_tEfNS_4arch4Sm90ELb0ELb0ELb0ELb1ELb1ELb0ELb0ELb1ELb0ELb1ELb1ELb0EEENS1_21CollectiveEpilogueFwdINS6_IJSA_NS7_ILi256EEESB_EEES9_SE_SG_Li256ELb1ELb1ELb1ELb0EEENS1_36VarlenDynamicPersistentTileSchedulerILi128ELi96ELi256ELi128ELb1ELb1ELb1ELb0ELb1ELb1EEEEEEEEEvNT_6ParamsE,@function
        .size           _ZN7cutlass13device_kernelIN5flash11enable_sm90INS1_16FlashAttnFwdSm90INS1_25CollectiveMainloopFwdSm90ILi2EN4cute5tupleIJNS5_1CILi1EEES8_S8_EEENS6_IJNS7_ILi128EEENS7_ILi96EEENS7_ILi64EEEEEELi256ENS_10bfloat16_tEfNS_4arch4Sm90ELb0ELb0ELb0ELb1ELb1ELb0ELb0ELb1ELb0ELb1ELb1ELb0EEENS1_21CollectiveEpilogueFwdINS6_IJSA_NS7_ILi256EEESB_EEES9_SE_SG_Li256ELb1ELb1ELb1ELb0EEENS1_36VarlenDynamicPersistentTileSchedulerILi128ELi96ELi256ELi128ELb1ELb1ELb1ELb0ELb1ELb1EEEEEEEEEvNT_6ParamsE,(.L_x_15663 - _ZN7cutlass13device_kernelIN5flash11enable_sm90INS1_16FlashAttnFwdSm90INS1_25CollectiveMainloopFwdSm90ILi2EN4cute5tupleIJNS5_1CILi1EEES8_S8_EEENS6_IJNS7_ILi128EEENS7_ILi96EEENS7_ILi64EEEEEELi256ENS_10bfloat16_tEfNS_4arch4Sm90ELb0ELb0ELb0ELb1ELb1ELb0ELb0ELb1ELb0ELb1ELb1ELb0EEENS1_21CollectiveEpilogueFwdINS6_IJSA_NS7_ILi256EEESB_EEES9_SE_SG_Li256ELb1ELb1ELb1ELb0EEENS1_36VarlenDynamicPersistentTileSchedulerILi128ELi96ELi256ELi128ELb1ELb1ELb1ELb0ELb1ELb1EEEEEEEEEvNT_6ParamsE)
        .other          _ZN7cutlass13device_kernelIN5flash11enable_sm90INS1_16FlashAttnFwdSm90INS1_25CollectiveMainloopFwdSm90ILi2EN4cute5tupleIJNS5_1CILi1EEES8_S8_EEENS6_IJNS7_ILi128EEENS7_ILi96EEENS7_ILi64EEEEEELi256ENS_10bfloat16_tEfNS_4arch4Sm90ELb0ELb0ELb0ELb1ELb1ELb0ELb0ELb1ELb0ELb1ELb1ELb0EEENS1_21CollectiveEpilogueFwdINS6_IJSA_NS7_ILi256EEESB_EEES9_SE_SG_Li256ELb1ELb1ELb1ELb0EEENS1_36VarlenDynamicPersistentTileSchedulerILi128ELi96ELi256ELi128ELb1ELb1ELb1ELb0ELb1ELb1EEEEEEEEEvNT_6ParamsE,@"STO_CUDA_ENTRY STV_DEFAULT"
_ZN7cutlass13device_kernelIN5flash11enable_sm90INS1_16FlashAttnFwdSm90INS1_25CollectiveMainloopFwdSm90ILi2EN4cute5tupleIJNS5_1CILi1EEES8_S8_EEENS6_IJNS7_ILi128EEENS7_ILi96EEENS7_ILi64EEEEEELi256ENS_10bfloat16_tEfNS_4arch4Sm90ELb0ELb0ELb0ELb1ELb1ELb0ELb0ELb1ELb0ELb1ELb1ELb0EEENS1_21CollectiveEpilogueFwdINS6_IJSA_NS7_ILi256EEESB_EEES9_SE_SG_Li256ELb1ELb1ELb1ELb0EEENS1_36VarlenDynamicPersistentTileSchedulerILi128ELi96ELi256ELi128ELb1ELb1ELb1ELb0ELb1ELb1EEEEEEEEEvNT_6ParamsE:
        /* <DEDUP_REMOVED lines=13> */
[----:B------:R-:W-:-:S04]  /*00d0*/  VOTEU.ALL UP1, P0 ;  /* 0x00000000003f7886 */ /* 0x000fc80000020000 */
        /* <DEDUP_REMOVED lines=31> */
.L_x_9407:
        /* <DEDUP_REMOVED lines=22> */
.L_x_9408:
        /* <DEDUP_REMOVED lines=18> */
.L_x_9409:
        /* <DEDUP_REMOVED lines=22> */
.L_x_9410:
        /* <DEDUP_REMOVED lines=23> */
.L_x_9411:
        /* <DEDUP_REMOVED lines=8> */
.L_x_9413:
[----:B------:R-:W-:-:S08]  /*08a0*/  NOP ;  /* 0x0000000000007918 */ /* 0x000fd00000000000 */
[----:B------:R-:W0:Y:S02]  /*08b0*/  USETMAXREG.TRY_ALLOC.CTAPOOL UP0, 0xe8 ;  /* 0x000000e8000079c8 */ /* 0x000e240008000600 */
[----:B0-----:R-:W-:-:S13]  /*08c0*/  PLOP3.LUT P0, PT, PT, PT, UP0, 0x80, 0x0 ;  /* 0x000000000000781c */ /* 0x001fda0003f0f008 */
[----:B------:R-:W-:Y:S05]  /*08d0*/  @!P0 BRA `(.L_x_9413) ;  /* 0xfffffffc00f08947 */ /* 0x000fea000383ffff */
[----:B------:R-:W-:Y:S01]  /*08e0*/  SHF.R.U32.HI R2, RZ, 0x7, R0 ;  /* 0x00000007ff027819 */ /* 0x000fe20000011600 */
[----:B------:R-:W0:Y:S08]  /*08f0*/  S2UR UR5, SR_CgaCtaId ;  /* 0x00000000000579c3 */ /* 0x000e300000008800 */
[----:B------:R-:W-:Y:S06]  /*0900*/  BAR.ARV 0x8, 0x180 ;  /* 0x0206000000007b1d */ /* 0x000fec0000002000 */
[----:B------:R-:W-:Y:S01]  /*0910*/  ISETP.NE.AND P0, PT, R2, 0x1, PT ;  /* 0x000000010200780c */ /* 0x000fe20003f05270 */
[----:B------:R-:W-:-:S12]  /*0920*/  UMOV UR4, 0x400 ;  /* 0x0000040000047882 */ /* 0x000fd80000000000 */
[----:B------:R-:W-:Y:S06]  /*0930*/  @!P0 BAR.ARV 0x9, 0x100 ;  /* 0x0244000000008b1d */ /* 0x000fec0000002000 */
[----:B0-----:R-:W-:Y:S02]  /*0940*/  ULEA UR4, UR5, UR4, 0x18 ;  /* 0x0000000405047291 */ /* 0x001fe4000f8ec03f */
[----:B------:R-:W-:Y:S07]  /*0950*/  BAR.SYNC.DEFER_BLOCKING 0x5, 0x180 ;  /* 0x0146000000007b1d */ /* 0x000fee0000010000 */
[----:B------:R-:W0:Y:S01]  /*0960*/  LDS.128 R4, [UR4+0x228d0] ;  /* 0x0228d004ff047984 */ /* 0x000e220008000c00 */
[----:B------:R-:W-:Y:S01]  /*0970*/  ULDC UR4, c[0x0][0xc3c] ;  /* 0x00030f0000047ab9 */ /* 0x000fe20000000800 */
[----:B------:R-:W-:Y:S06]  /*0980*/  BAR.ARV 0x4, 0x180 ;  /* 0x0106000000007b1d */ /* 0x000fec0000002000 */
[----:B0-----:R-:W-:-:S13]  /*0990*/  ISETP.GE.AND P0, PT, R7, UR4, PT ;  /* 0x0000000407007c0c */ /* 0x001fda000bf06270 */
[----:B------:R-:W-:Y:S05]  /*09a0*/  @P0 EXIT ;  /* 0x000000000000094d */ /* 0x000fea0003800000 */
[----:B------:R-:W-:Y:S01]  /*09b0*/  VIADD R0, R0, 0xffffff80 ;  /* 0xffffff8000007836 */ /* 0x000fe20000000000 */
[----:B------:R-:W-:Y:S01]  /*09c0*/  R2UR UR6, R5 ;  /* 0x00000000050672ca */ /* 0x000fe200000e0000 */
[----:B------:R-:W-:Y:S01]  /*09d0*/  ULOP3.LUT UR47, UR38, 0x1, URZ, 0xfc, !UPT ;  /* 0x00000001262f7892 */ /* 0x000fe2000f8efc3f */
        /* <DEDUP_REMOVED lines=8> */
[----:B------:R-:W-:Y:S02]  /*0a60*/  LOP3.LUT R225, R2, 0xffffff80, RZ, 0xc0, !PT ;  /* 0xffffff8002e17812 */ /* 0x000fe400078ec0ff */
[CC--:B------:R-:W-:Y:S01]  /*0a70*/  LEA.HI R5, R3.reuse, R0.reuse, RZ, 0x2 ;  /* 0x0000000003057211 */ /* 0x0c0fe200078f10ff */
[----:B------:R-:W-:Y:S01]  /*0a80*/  IMAD.SHL.U32 R6, R4, 0x20, RZ ;  /* 0x0000002004067824 */ /* 0x000fe200078e00ff */
[----:B------:R-:W-:Y:S01]  /*0a90*/  LEA.HI R3, R3, R0, RZ, 0x4 ;  /* 0x0000000003037211 */ /* 0x000fe200078f20ff */
[C---:B------:R-:W-:Y:S01]  /*0aa0*/  IMAD.IADD R225, R0.reuse, 0x1, -R225 ;  /* 0x0000000100e17824 */ /* 0x040fe200078e0ae1 */
[----:B------:R-:W-:Y:S02]  /*0ab0*/  LOP3.LUT R11, R5, 0xfffffffc, RZ, 0xc0, !PT ;  /* 0xfffffffc050b7812 */ /* 0x000fe400078ec0ff */
[----:B------:R-:W-:Y:S02]  /*0ac0*/  LOP3.LUT R5, R3, 0x3fffff0, RZ, 0xc0, !PT ;  /* 0x03fffff003057812 */ /* 0x000fe400078ec0ff */
[----:B------:R-:W-:Y:S01]  /*0ad0*/  SHF.R.S32.HI R8, RZ, 0x1f, R225 ;  /* 0x0000001fff087819 */ /* 0x000fe200000114e1 */
[C---:B------:R-:W-:Y:S01]  /*0ae0*/  IMAD.IADD R12, R0.reuse, 0x1, -R11 ;  /* 0x00000001000c7824 */ /* 0x040fe200078e0a0b */
[----:B------:R-:W-:Y:S01]  /*0af0*/  SHF.R.S32.HI R4, RZ, 0x4, R3 ;  /* 0x00000004ff047819 */ /* 0x000fe20000011403 */
[----:B------:R-:W-:Y:S01]  /*0b00*/  IMAD.IADD R5, R0, 0x1, -R5 ;  /* 0x0000000100057824 */ /* 0x000fe200078e0a05 */
[----:B------:R-:W-:-:S02]  /*0b10*/  LEA.HI R9, R8, R225, RZ, 0x2 ;  /* 0x000000e108097211 */ /* 0x000fc400078f10ff */
[----:B------:R-:W-:Y:S02]  /*0b20*/  LEA.HI R0, R3, R4, RZ, 0x1 ;  /* 0x0000000403007211 */ /* 0x000fe400078f08ff */
[--C-:B------:R-:W-:Y:S02]  /*0b30*/  SHF.R.S32.HI R10, RZ, 0x2, R9.reuse ;  /* 0x00000002ff0a7819 */ /* 0x100fe40000011409 */
[----:B------:R-:W-:Y:S02]  /*0b40*/  SHF.R.S32.HI R7, RZ, 0x1f, R9 ;  /* 0x0000001fff077819 */ /* 0x000fe40000011409 */
[----:B------:R-:W-:Y:S02]  /*0b50*/  SHF.R.S32.HI R3, RZ, 0x7, R2 ;  /* 0x00000007ff037819 */ /* 0x000fe40000011402 */
[----:B------:R-:W-:Y:S02]  /*0b60*/  LEA.HI R11, R7, R10, RZ, 0x3 ;  /* 0x0000000a070b7211 */ /* 0x000fe400078f18ff */
[----:B------:R-:W-:-:S02]  /*0b70*/  LOP3.LUT R6, R6, 0xfffffc00, RZ, 0xc0, !PT ;  /* 0xfffffc0006067812 */ /* 0x000fc400078ec0ff */
[----:B------:R-:W-:Y:S02]  /*0b80*/  LOP3.LUT R7, R0, 0x1ffffffe, RZ, 0xc0, !PT ;  /* 0x1ffffffe00077812 */ /* 0x000fe400078ec0ff */
[----:B------:R-:W-:Y:S01]  /*0b90*/  LOP3.LUT R11, R11, 0xfffffff8, RZ, 0xc0, !PT ;  /* 0xfffffff80b0b7812 */ /* 0x000fe200078ec0ff */
[----:B------:R-:W-:Y:S01]  /*0ba0*/  IMAD R6, R5, 0x40, R6 ;  /* 0x0000004005067824 */ /* 0x000fe200078e0206 */
[----:B------:R-:W-:Y:S01]  /*0bb0*/  LEA.HI R2, R2, R3, RZ, 0x1 ;  /* 0x0000000302027211 */ /* 0x000fe200078f08ff */
[----:B------:R-:W-:Y:S01]  /*0bc0*/  IMAD.IADD R7, R4, 0x1, -R7 ;  /* 0x0000000104077824 */ /* 0x000fe200078e0a07 */
[----:B------:R-:W-:Y:S01]  /*0bd0*/  LEA.HI R8, R8, R225, RZ, 0x5 ;  /* 0x000000e108087211 */ /* 0x000fe200078f28ff */
[----:B------:R-:W-:Y:S01]  /*0be0*/  IMAD.IADD R11, R10, 0x1, -R11 ;  /* 0x000000010a0b7824 */ /* 0x000fe200078e0a0b */
[----:B------:R-:W-:Y:S02]  /*0bf0*/  LEA.HI R0, R12, R12, RZ, 0x1 ;  /* 0x0000000c0c007211 */ /* 0x000fe400078f08ff */
[----:B------:R-:W-:-:S02]  /*0c00*/  LOP3.LUT R2, R2, 0x3fffffe, RZ, 0xc0, !PT ;  /* 0x03fffffe02027812 */ /* 0x000fc400078ec0ff */
[----:B------:R-:W-:Y:S02]  /*0c10*/  SHF.R.S32.HI R8, RZ, 0x5, R8 ;  /* 0x00000005ff087819 */ /* 0x000fe40000011408 */
[----:B------:R-:W-:Y:S01]  /*0c20*/  LOP3.LUT R5, R0, 0x1ffffffe, RZ, 0xc0, !PT ;  /* 0x1ffffffe00057812 */ /* 0x000fe200078ec0ff */
[----:B------:R-:W-:Y:S01]  /*0c30*/  IMAD R0, R7, 0x8, R6 ;  /* 0x0000000807007824 */ /* 0x000fe200078e0206 */
[----:B------:R-:W-:Y:S01]  /*0c40*/  LOP3.LUT R4, R9, 0x7ffffffc, RZ, 0xc0, !PT ;  /* 0x7ffffffc09047812 */ /* 0x000fe200078ec0ff */
[----:B------:R-:W-:Y:S02]  /*0c50*/  IMAD.IADD R3, R3, 0x1, -R2 ;  /* 0x0000000103037824 */ /* 0x000fe400078e0a02 */
[----:B------:R-:W-:Y:S01]  /*0c60*/  IMAD R8, R8, 0x10, R11 ;  /* 0x0000001008087824 */ /* 0x000fe200078e020b */
[----:B------:R0:W-:Y:S01]  /*0c70*/  STL [R1+0x30], R0 ;  /* 0x0000300001007387 */ /* 0x0001e20000100800 */
[----:B------:R-:W-:Y:S02]  /*0c80*/  IMAD.IADD R5, R12, 0x1, -R5 ;  /* 0x000000010c057824 */ /* 0x000fe400078e0a05 */
[----:B------:R-:W-:-:S04]  /*0c90*/  IMAD.IADD R2, R225, 0x1, -R4 ;  /* 0x00000001e1027824 */ /* 0x000fc800078e0a04 */
[----:B------:R-:W-:Y:S02]  /*0ca0*/  IMAD.SHL.U32 R2, R2, 0x2, RZ ;  /* 0x0000000202027824 */ /* 0x000fe400078e00ff */
[----:B0-----:R-:W-:Y:S02]  /*0cb0*/  IMAD R0, R3, 0x40, R8 ;  /* 0x0000004003007824 */ /* 0x001fe400078e0208 */
[C---:B------:R-:W-:Y:S02]  /*0cc0*/  VIADD R224, R2.reuse, 0x8 ;  /* 0x0000000802e07836 */ /* 0x040fe40000000000 */
        /* <DEDUP_REMOVED lines=12> */
[----:B0-----:R-:W-:Y:S01]  /*0d90*/  IMAD R0, R5, 0x8, R0 ;  /* 0x0000000805007824 */ /* 0x001fe200078e0200 */
        /* <DEDUP_REMOVED lines=41> */
[----:B0-----:R-:W-:-:S07]  /*1030*/  SHF.R.S32.HI R226, RZ, 0x1f, R17 ;  /* 0x0000001fffe27819 */ /* 0x001fce0000011411 */
.L_x_9463:
[----:B------:R-:W-:Y:S01]  /*1040*/  ULDC.64 UR8, c[0x0][0xc88] ;  /* 0x0003220000087ab9 */ /* 0x000fe20000000a00 */
[----:B------:R-:W-:Y:S01]  /*1050*/  ULDC.64 UR10, c[0x0][0xa20] ;  /* 0x00028800000a7ab9 */ /* 0x000fe20000000a00 */
[----:B------:R-:W-:Y:S02]  /*1060*/  UIMAD.WIDE UR8, UR7, 0x4, UR8 ;  /* 0x00000004070878a5 */ /* 0x000fe4000f8e0208 */
[----:B------:R-:W-:Y:S01]  /*1070*/  UISETP.NE.U32.AND UP1, UPT, UR10, URZ, UPT ;  /* 0x0000003f0a00728c */ /* 0x000fe2000bf25070 */
[----:B------:R-:W-:Y:S01]  /*1080*/  ULDC UR4, c[0x0][0x424] ;  /* 0x0001090000047ab9 */ /* 0x000fe20000000800 */
[----:B------:R-:W-:Y:S02]  /*1090*/  ULDC UR7, c[0x0][0x2f0] ;  /* 0x0000bc0000077ab9 */ /* 0x000fe40000000800 */
[----:B0123--:R-:W-:Y:S02]  /*10a0*/  IMAD.U32 R4, RZ, RZ, UR8 ;  /* 0x00000008ff047e24 */ /* 0x00ffe4000f8e00ff */
[----:B------:R-:W-:Y:S01]  /*10b0*/  IMAD.U32 R5, RZ, RZ, UR9 ;  /* 0x00000009ff057e24 */ /* 0x000fe2000f8e00ff */
        /* <DEDUP_REMOVED lines=16> */
[----:B------:R-:W-:-:S03]  /*11c0*/  IMAD.U32 R6, RZ, RZ, UR10 ;  /* 0x0000000aff067e24 */ /* 0x000fc6000f8e00ff */
[----:B------:R-:W-:Y:S01]  /*11d0*/  IMAD.U32 R7, RZ, RZ, UR11 ;  /* 0x0000000bff077e24 */ /* 0x000fe2000f8e00ff */
[----:B------:R-:W2:Y:S04]  /*11e0*/  @P0 LDG.E R4, desc[UR50][R4.64] ;  /* 0x0000003204040981 */ /* 0x000ea8000c1e1900 */
[----:B------:R-:W3:Y:S01]  /*11f0*/  @P1 LDG.E R6, desc[UR50][R6.64] ;  /* 0x0000003206061981 */ /* 0x000ee2000c1e1900 */
[----:B------:R-:W-:Y:S01]  /*1200*/  UISETP.NE.U32.AND UP0, UPT, UR8, URZ, UPT ;  /* 0x0000003f0800728c */ /* 0x000fe2000bf05070 */
[----:B------:R-:W-:Y:S01]  /*1210*/  UMOV UR49, URZ ;  /* 0x0000003f00317c82 */ /* 0x000fe20008000000 */
[----:B------:R-:W-:Y:S02]  /*1220*/  ULOP3.LUT UR8, UR5, 0xff000000, URZ, 0xc0, !UPT ;  /* 0xff00000005087892 */ /* 0x000fe4000f8ec03f */
[----:B------:R-:W-:Y:S01]  /*1230*/  UISETP.NE.AND.EX UP0, UPT, UR9, URZ, UPT, UP0 ;  /* 0x0000003f0900728c */ /* 0x000fe2000bf05300 */
[----:B------:R-:W-:-:S03]  /*1240*/  UMOV UR41, UR6 ;  /* 0x0000000600297c82 */ /* 0x000fc60008000000 */
[----:B------:R-:W-:-:S04]  /*1250*/  USEL UR4, UR4, 0x1, UP0 ;  /* 0x0000000104047887 */ /* 0x000fc80008000000 */
[----:B------:R-:W-:Y:S01]  /*1260*/  UIMAD UR4, UR4, UR7, URZ ;  /* 0x00000007040472a4 */ /* 0x000fe2000f8e023f */
[----:B--2---:R-:W-:-:S06]  /*1270*/  @P0 R2UR UR49, R4 ;  /* 0x00000000043102ca */ /* 0x004fcc00000e0000 */
[----:B---3--:R-:W-:Y:S01]  /*1280*/  @P1 R2UR UR4, R6 ;  /* 0x00000000060412ca */ /* 0x008fe200000e0000 */
[----:B----45:R-:W-:-:S14]  /*1290*/  @P1 BRA `(.L_x_9414) ;  /* 0x0000000000341947 */ /* 0x030fdc0003800000 */
        /* <DEDUP_REMOVED lines=13> */
.L_x_9414:
[----:B------:R-:W-:Y:S02]  /*1370*/  UIADD3 UR49, -UR49, UR4, URZ ;  /* 0x0000000431317290 */ /* 0x000fe4000fffe13f */
[----:B------:R-:W-:Y:S02]  /*1380*/  ULOP3.LUT UR4, UR5, 0xff0000, URZ, 0xc0, !UPT ;  /* 0x00ff000005047892 */ /* 0x000fe4000f8ec03f */
[----:B------:R-:W-:Y:S02]  /*1390*/  UISETP.GE.AND UP0, UPT, UR49, 0x1, UPT ;  /* 0x000000013100788c */ /* 0x000fe4000bf06270 */
[----:B------:R-:W-:Y:S02]  /*13a0*/  UIADD3 UR6, UR49, 0x5f, URZ ;  /* 0x0000005f31067890 */ /* 0x000fe4000fffe03f */
[----:B------:R-:W-:Y:S02]  /*13b0*/  USHF.R.U32.HI UR8, URZ, 0x8, UR8 ;  /* 0x000000083f087899 */ /* 0x000fe40008011608 */
[----:B------:R-:W-:Y:S01]  /*13c0*/  PLOP3.LUT P0, PT, PT, PT, UP0, 0x80, 0x0 ;  /* 0x000000000000781c */ /* 0x000fe20003f0f008 */
[----:B------:R-:W-:-:S02]  /*13d0*/  UIMAD.WIDE UR6, UR6, 0x2aaaaaab, URZ ;  /* 0x2aaaaaab060678a5 */ /* 0x000fc4000f8e023f */
[----:B------:R-:W-:Y:S02]  /*13e0*/  ULEA.HI UR8, UR4, UR8, URZ, 0x10 ;  /* 0x0000000804087291 */ /* 0x000fe4000f8f803f */
[----:B------:R-:W-:Y:S02]  /*13f0*/  USHF.R.U32.HI UR6, URZ, 0x1f, UR7 ;  /* 0x0000001f3f067899 */ /* 0x000fe40008011607 */
[----:B------:R-:W-:Y:S02]  /*1400*/  ULOP3.LUT UR42, UR8, 0xff, URZ, 0xc0, !UPT ;  /* 0x000000ff082a7892 */ /* 0x000fe4000f8ec03f */
[----:B------:R-:W-:Y:S01]  /*1410*/  ULOP3.LUT UR43, UR5, 0xffff, URZ, 0xc0, !UPT ;  /* 0x0000ffff052b7892 */ /* 0x000fe2000f8ec03f */
[----:B------:R-:W-:Y:S01]  /*1420*/  UMOV UR4, URZ ;  /* 0x0000003f00047c82 */ /* 0x000fe20008000000 */
[----:B------:R-:W-:Y:S02]  /*1430*/  USHF.R.U32.HI UR44, URZ, 0x10, UR8 ;  /* 0x000000103f2c7899 */ /* 0x000fe40008011608 */
[----:B------:R-:W-:Y:S01]  /*1440*/  ULEA.HI.SX32 UR9, UR7, UR6, 0x1c ;  /* 0x0000000607097291 */ /* 0x000fe2000f8fe23f */
[----:B------:R-:W-:Y:S11]  /*1450*/  @!P0 BRA `(.L_x_9415) ;  /* 0x0000000000908947 */ /* 0x000ff60003800000 */
[----:B------:R-:W-:Y:S01]  /*1460*/  UISETP.NE.AND UP0, UPT, UR44, URZ, UPT ;  /* 0x0000003f2c00728c */ /* 0x000fe2000bf05270 */
[----:B------:R-:W-:-:S03]  /*1470*/  ULDC UR4, c[0x0][0x9f0] ;  /* 0x00027c0000047ab9 */ /* 0x000fc60000000800 */
        /* <DEDUP_REMOVED lines=34> */
.L_x_9415:
[----:B------:R-:W-:Y:S01]  /*16a0*/  UIMAD UR45, UR42, UR4, URZ ;  /* 0x000000042a2d72a4 */ /* 0x000fe2000f8e023f */
        /* <DEDUP_REMOVED lines=74> */
[----:B------:R-:W0:Y:S01]  /*1b50*/  S2R R0, SR_TID.X ;  /* 0x0000000000007919 */ /* 0x000e220000002100 */
[----:B------:R-:W1:Y:S01]  /*1b60*/  S2UR UR7, SR_CgaCtaId ;  /* 0x00000000000779c3 */ /* 0x000e620000008800 */
[----:B------:R-:W-:Y:S02]  /*1b70*/  UMOV UR6, 0x400 ;  /* 0x0000040000067882 */ /* 0x000fe40000000000 */
[----:B-1----:R-:W-:-:S04]  /*1b80*/  ULEA UR6, UR7, UR6, 0x18 ;  /* 0x0000000607067291 */ /* 0x002fc8000f8ec03f */
[----:B------:R-:W-:Y:S01]  /*1b90*/  UIADD3 UR6, UR6, 0x18400, URZ ;  /* 0x0001840006067890 */ /* 0x000fe2000fffe03f */
[----:B0-----:R-:W-:-:S03]  /*1ba0*/  VIADD R0, R0, 0xffffff80 ;  /* 0xffffff8000007836 */ /* 0x001fc60000000000 */
[----:B------:R-:W-:Y:S02]  /*1bb0*/  ULOP3.LUT UP0, URZ, UR6, 0x1bf, URZ, 0xc0, !UPT ;  /* 0x000001bf063f7892 */ /* 0x000fe4000f80c03f */
[----:B------:R-:W-:-:S04]  /*1bc0*/  SHF.R.S32.HI R3, RZ, 0x1f, R0 ;  /* 0x0000001fff037819 */ /* 0x000fc80000011400 */
[----:B------:R-:W-:Y:S02]  /*1bd0*/  PLOP3.LUT P0, PT, PT, PT, UP0, 0x80, 0x0 ;  /* 0x000000000000781c */ /* 0x000fe40003f0f008 */
[----:B------:R-:W-:-:S04]  /*1be0*/  LEA.HI R3, R3, R0, RZ, 0x7 ;  /* 0x0000000003037211 */ /* 0x000fc800078f38ff */
[----:B------:R-:W-:-:S06]  /*1bf0*/  SHF.R.S32.HI R3, RZ, 0x7, R3 ;  /* 0x00000007ff037819 */ /* 0x000fcc0000011403 */
[----:B------:R-:W0:Y:S02]  /*1c00*/  SHFL.IDX PT, R3, R3, RZ, 0x1f ;  /* 0x00001fff03037589 */ /* 0x000e2400000e0000 */
[----:B0-----:R-:W-:-:S13]  /*1c10*/  R2UR UR4, R3 ;  /* 0x00000000030472ca */ /* 0x001fda00000e0000 */
        /* <DEDUP_REMOVED lines=23> */
.L_x_9417:
[----:B------:R-:W0:Y:S01]  /*1d90*/  S2R R0, SR_CgaCtaId ;  /* 0x0000000000007919 */ /* 0x000e220000008800 */
[----:B------:R-:W-:Y:S01]  /*1da0*/  ULEA.HI UR4, UR46, UR46, URZ, 0x1 ;  /* 0x0000002e2e047291 */ /* 0x000fe2000f8f083f */
[----:B------:R-:W-:Y:S01]  /*1db0*/  MOV R7, 0x400 ;  /* 0x0000040000077802 */ /* 0x000fe20000000f00 */
[----:B------:R-:W1:Y:S02]  /*1dc0*/  S2R R20, SR_TID.X ;  /* 0x0000000000147919 */ /* 0x000e640000002100 */
[----:B------:R-:W-:-:S04]  /*1dd0*/  ULOP3.LUT UR4, UR4, 0xfffffffe, URZ, 0xc0, !UPT ;  /* 0xfffffffe04047892 */ /* 0x000fc8000f8ec03f */
[----:B------:R-:W-:-:S06]  /*1de0*/  UIADD3 UR4, UR46, -UR4, URZ ;  /* 0x800000042e047290 */ /* 0x000fcc000fffe03f */
[----:B------:R-:W-:Y:S01]  /*1df0*/  IMAD.U32 R3, RZ, RZ, UR4 ;  /* 0x00000004ff037e24 */ /* 0x000fe2000f8e00ff */
[----:B0-----:R-:W-:-:S04]  /*1e00*/  LEA R7, R0, R7, 0x18 ;  /* 0x0000000700077211 */ /* 0x001fc800078ec0ff */
[----:B------:R-:W-:Y:S02]  /*1e10*/  SHF.L.U32 R0, R3, 0x1f, RZ ;  /* 0x0000001f03007819 */ /* 0x000fe400000006ff */
[----:B-1----:R-:W-:Y:S02]  /*1e20*/  SHF.R.U32.HI R20, RZ, 0x7, R20 ;  /* 0x00000007ff147819 */ /* 0x002fe40000011614 */
[----:B------:R-:W0:Y:S03]  /*1e30*/  SYNCS.PHASECHK.TRANS64.TRYWAIT P0, [R7+URZ+0x22800], R0 ;  /* 0x02280000070075a7 */ /* 0x000e26000800017f */
[----:B------:R-:W-:Y:S01]  /*1e40*/  VIADD R8, R20, 0x8 ;  /* 0x0000000814087836 */ /* 0x000fe20000000000 */
[----:B0-----:R-:W-:Y:S06]  /*1e50*/  @!P0 BRA `(.L_x_9418) ;  /* 0x000000e000c88947 */ /* 0x001fec0003800000 */
.L_x_9546:
[----:B0-----:R-:W-:Y:S01]  /*1e60*/  IMAD.U32 R0, RZ, RZ, UR47 ;  /* 0x0000002fff007e24 */ /* 0x001fe2000f8e00ff */
[----:B------:R-:W-:Y:S05]  /*1e70*/  WARPSYNC.ALL ;  /* 0x0000000000007948 */ /* 0x000fea0003800000 */
[----:B------:R0:W-:Y:S01]  /*1e80*/  BAR.SYNC.DEFER_BLOCKING R8, 0x100 ;  /* 0x000400080000751d */ /* 0x0001e20000010000 */
[----:B------:R-:W-:-:S13]  /*1e90*/  ISETP.NE.AND P0, PT, R0, 0x3, PT ;  /* 0x000000030000780c */ /* 0x000fda0003f05270 */
[----:B0-----:R-:W-:Y:S05]  /*1ea0*/  @!P0 BRA `(.L_x_9419) ;  /* 0x0000000000048947 */ /* 0x001fea0003800000 */
[----:B------:R-:W-:Y:S01]  /*1eb0*/  BPT.TRAP 0x1 ;  /* 0x000000040000795c */ /* 0x000fe20000300000 */
.L_x_9419:
[----:B------:R-:W-:Y:S01]  /*1ec0*/  R2UR UR22, R7 ;  /* 0x00000000071672ca */ /* 0x000fe200000e0000 */
[----:B------:R-:W-:-:S05]  /*1ed0*/  IMAD.U32 R9, RZ, RZ, UR36 ;  /* 0x00000024ff097e24 */ /* 0x000fca000f8e00ff */
[----:B------:R-:W-:-:S07]  /*1ee0*/  SHF.L.U32 R9, R9, 0x1f, RZ ;  /* 0x0000001f09097819 */ /* 0x000fce00000006ff */
[----:B------:R-:W-:-:S09]  /*1ef0*/  ULEA UR22, UR37, UR22, 0x3 ;  /* 0x0000001625167291 */ /* 0x000fd2000f8e183f */
[----:B------:R0:W1:Y:S01]  /*1f00*/  SYNCS.PHASECHK.TRANS64.TRYWAIT P1, [UR22+0x22830], R9 ;  /* 0x02283009ff0075a7 */ /* 0x0000620008020156 */
[----:B------:R-:W-:Y:S05]  /*1f10*/  @!P0 BRA `(.L_x_9420) ;  /* 0x0000000000048947 */ /* 0x000fea0003800000 */
[----:B------:R-:W-:Y:S01]  /*1f20*/  BPT.TRAP 0x1 ;  /* 0x000000040000795c */ /* 0x000fe20000300000 */
.L_x_9420:
[----:B-1----:R-:W-:Y:S05]  /*1f30*/  @P1 BRA `(.L_x_9421) ;  /* 0x0000000000081947 */ /* 0x002fea0003800000 */
[----:B------:R-:W1:Y:S02]  /*1f40*/  SYNCS.PHASECHK.TRANS64.TRYWAIT P1, [UR22+0x22830], R9 ;  /* 0x02283009ff0075a7 */ /* 0x000e640008020156 */
[----:B-1----:R-:W-:Y:S05]  /*1f50*/  @!P1 BRA `(.L_x_9422) ;  /* 0x000000e0009c9947 */ /* 0x002fea0003800000 */
.L_x_9421:
[----:B------:R-:W-:Y:S01]  /*1f60*/  R2UR UR4, R7 ;  /* 0x00000000070472ca */ /* 0x000fe200000e0000 */
[----:B------:R-:W-:Y:S01]  /*1f70*/  ULOP3.LUT UR16, UR52, 0x10000, URZ, 0xfc, !UPT ;  /* 0x0001000034107892 */ /* 0x000fe2000f8efc3f */
[----:B------:R-:W-:Y:S01]  /*1f80*/  WARPGROUP.ARRIVE ;  /* 0x00000000000079c5 */ /* 0x000fe20000000000 */
[----:B------:R-:W-:Y:S01]  /*1f90*/  UMOV UR17, 0x40000040 ;  /* 0x4000004000117882 */ /* 0x000fe20000000000 */
[----:B------:R-:W-:Y:S01]  /*1fa0*/  UMOV UR19, 0x40000040 ;  /* 0x4000004000137882 */ /* 0x000fe20000000000 */
[----:B------:R-:W-:Y:S01]  /*1fb0*/  UMOV UR5, 0x40000040 ;  /* 0x4000004000057882 */ /* 0x000fe20000000000 */
[----:B------:R-:W-:Y:S01]  /*1fc0*/  UMOV UR7, 0x40000040 ;  /* 0x4000004000077882 */ /* 0x000fe20000000000 */
[----:B------:R-:W-:Y:S01]  /*1fd0*/  UIADD3 UR8, UR16, 0x4, URZ ;  /* 0x0000000410087890 */ /* 0x000fe2000fffe03f */
[----:B-1----:R-:W1:Y:S01]  /*1fe0*/  S2R R0, SR_TID.X ;  /* 0x0000000000007919 */ /* 0x002e620000002100 */
[----:B------:R-:W-:Y:S01]  /*1ff0*/  UMOV UR9, 0x40000040 ;  /* 0x4000004000097882 */ /* 0x000fe20000000000 */
[----:B------:R-:W-:Y:S01]  /*2000*/  UMOV UR11, 0x40000040 ;  /* 0x40000040000b7882 */ /* 0x000fe20000000000 */
[----:B------:R-:W-:-:S02]  /*2010*/  UIADD3 UR12, UR16, 0x6, URZ ;  /* 0x00000006100c7890 */ /* 0x000fc4000fffe03f */
[----:B------:R-:W-:Y:S01]  /*2020*/  UIADD3 UR4, UR4, 0x1c400, URZ ;  /* 0x0001c40004047890 */ /* 0x000fe2000fffe03f */
[----:B------:R-:W-:Y:S01]  /*2030*/  UMOV UR13, 0x40000040 ;  /* 0x40000040000d7882 */ /* 0x000fe20000000000 */
[----:B------:R-:W-:Y:S02]  /*2040*/  UMOV UR15, 0x40000040 ;  /* 0x40000040000f7882 */ /* 0x000fe40000000000 */
[----:B------:R-:W-:-:S04]  /*2050*/  USHF.R.U32.HI UR4, URZ, 0x4, UR4 ;  /* 0x000000043f047899 */ /* 0x000fc80008011604 */
[----:B------:R-:W-:-:S04]  /*2060*/  ULOP3.LUT UR4, UR4, 0x3fff, URZ, 0xc0, !UPT ;  /* 0x00003fff04047892 */ /* 0x000fc8000f8ec03f */
[----:B------:R-:W-:Y:S02]  /*2070*/  ULOP3.LUT UR20, UR4, 0x10000, URZ, 0xfc, !UPT ;  /* 0x0001000004147892 */ /* 0x000fe4000f8efc3f */
[----:B------:R-:W-:Y:S02]  /*2080*/  UIADD3 UR4, UR16, 0x2, URZ ;  /* 0x0000000210047890 */ /* 0x000fe4000fffe03f */
[----:B------:R-:W-:-:S04]  /*2090*/  UIMAD UR18, UR37, 0x300, UR20 ;  /* 0x00000300251278a4 */ /* 0x000fc8000f8e0214 */
[----:B------:R-:W-:Y:S02]  /*20a0*/  UIADD3 UR6, UR18, 0x2, URZ ;  /* 0x0000000212067890 */ /* 0x000fe4000fffe03f */
[----:B------:R-:W-:Y:S02]  /*20b0*/  UIADD3 UR10, UR18, 0x4, URZ ;  /* 0x00000004120a7890 */ /* 0x000fe4000fffe03f */
[----:B------:R-:W-:Y:S02]  /*20c0*/  UIADD3 UR14, UR18, 0x6, URZ ;  /* 0x00000006120e7890 */ /* 0x000fe4000fffe03f */
[----:B------:R-:W-:Y:S01]  /*20d0*/  HGMMA.64x96x16.F32.BF16 R24, gdesc[UR16], RZ, !UPT, gsb0 ;  /* 0x01600000101879f0 */ /* 0x000fe2000c0018ff */
[----:B-1----:R-:W-:-:S04]  /*20e0*/  SHF.R.U32.HI R0, RZ, 0x7, R0 ;  /* 0x00000007ff007819 */ /* 0x002fc80000011600 */
[----:B------:R-:W-:Y:S01]  /*20f0*/  IADD3 R0, -R0, 0xb, RZ ;  /* 0x0000000b00007810 */ /* 0x000fe20007ffe1ff */
        /* <DEDUP_REMOVED lines=13> */
.L_x_9423:
[----:B------:R-:W-:Y:S01]  /*21d0*/  UIMAD UR49, UR48, -0x60, UR49 ;  /* 0xffffffa0303178a4 */ /* 0x000fe2000f8e0231 */
[----:B------:R-:W-:Y:S01]  /*21e0*/  P2R R11, PR, RZ, 0x1 ;  /* 0x00000001ff0b7803 */ /* 0x000fe20000000000 */
[----:B------:R-:W-:Y:S01]  /*21f0*/  ULDC UR10, c[0x0][0x988] ;  /* 0x00026200000a7ab9 */ /* 0x000fe20000000800 */
[----:B------:R-:W2:Y:S01]  /*2200*/  S2UR UR7, SR_CgaCtaId ;  /* 0x00000000000779c3 */ /* 0x000ea20000008800 */
[----:B------:R-:W-:Y:S02]  /*2210*/  UIADD3 UR6, UR22, 0x22840, URZ ;  /* 0x0002284016067890 */ /* 0x000fe4000fffe03f */
[----:B------:R-:W-:-:S05]  /*2220*/  IMAD.U32 R3, RZ, RZ, UR49 ;  /* 0x00000031ff037e24 */ /* 0x000fca000f8e00ff */
[----:B------:R-:W-:-:S04]  /*2230*/  IADD3 R3, -R2, 0x60, R3 ;  /* 0x0000006002037810 */ /* 0x000fc80007ffe103 */
[C---:B------:R-:W-:Y:S02]  /*2240*/  ISETP.GT.AND P6, PT, R3.reuse, RZ, PT ;  /* 0x000000ff0300720c */ /* 0x040fe40003fc4270 */
[C---:B------:R-:W-:Y:S02]  /*2250*/  ISETP.GT.AND P5, PT, R3.reuse, 0x1, PT ;  /* 0x000000010300780c */ /* 0x040fe40003fa4270 */
[----:B------:R-:W-:Y:S02]  /*2260*/  ISETP.GT.AND P4, PT, R3, 0x8, PT ;  /* 0x000000080300780c */ /* 0x000fe40003f84270 */
[----:B------:R-:W-:Y:S02]  /*2270*/  FSEL R24, R24, -INF , P6 ;  /* 0xff80000018187808 */ /* 0x000fe40003000000 */
[----:B------:R-:W-:Y:S02]  /*2280*/  FSEL R25, R25, -INF , P5 ;  /* 0xff80000019197808 */ /* 0x000fe40002800000 */
[----:B------:R-:W-:-:S02]  /*2290*/  ISETP.GT.AND P3, PT, R3, 0x9, PT ;  /* 0x000000090300780c */ /* 0x000fc40003f64270 */
[----:B------:R-:W-:Y:S01]  /*22a0*/  FSEL R28, R28, -INF , P4 ;  /* 0xff8000001c1c7808 */ /* 0x000fe20002000000 */
[----:B--2---:R-:W-:Y:S01]  /*22b0*/  UPRMT UR6, UR7, 0x654, UR6 ;  /* 0x0000065407067896 */ /* 0x004fe20008000006 */
[----:B------:R-:W-:Y:S02]  /*22c0*/  FMNMX.FTZ R5, R24, R25, !PT ;  /* 0x0000001918057209 */ /* 0x000fe40007810000 */
[----:B------:R-:W-:Y:S02]  /*22d0*/  ISETP.GT.AND P2, PT, R3, 0x10, PT ;  /* 0x000000100300780c */ /* 0x000fe40003f44270 */
[----:B------:R-:W-:Y:S02]  /*22e0*/  FSEL R29, R29, -INF , P3 ;  /* 0xff8000001d1d7808 */ /* 0x000fe40001800000 */
[----:B------:R-:W-:Y:S02]  /*22f0*/  FMNMX.FTZ R4, R28, R5, !PT ;  /* 0x000000051c047209 */ /* 0x000fe40007810000 */
[----:B------:R-:W-:Y:S01]  /*2300*/  ISETP.GT.AND P1, PT, R3, 0x11, PT ;  /* 0x000000110300780c */ /* 0x000fe20003f24270 */
[----:B------:R-:W-:Y:S01]  /*2310*/  SYNCS.ARRIVE.TRANS64.RED.A1T0 RZ, [UR6], RZ ;  /* 0x000000ffffff79a7 */ /* 0x000fe20008100406 */
        /* <DEDUP_REMOVED lines=75> */
[----:B------:R-:W-:Y:S02]  /*27d0*/  FMNMX.FTZ R4, R68, R3, !PT ;  /* 0x0000000344047209 */ /* 0x000fe40007810000 */
[----:B------:R-:W-:Y:S02]  /*27e0*/  FMNMX.FTZ R5, R26, R27, !PT ;  /* 0x0000001b1a057209 */ /* 0x000fe40007810000 */
[----:B------:R-:W-:Y:S02]  /*27f0*/  FMNMX.FTZ R6, R69, R4, !PT ;  /* 0x0000000445067209 */ /* 0x000fe40007810000 */
[----:B------:R-:W-:-:S02]  /*2800*/  FSEL R62, R62, -INF , P6 ;  /* 0xff8000003e3e7808 */ /* 0x000fc40003000000 */
[----:B------:R-:W-:Y:S01]  /*2810*/  FSEL R63, R63, -INF , P5 ;  /* 0xff8000003f3f7808 */ /* 0x000fe20002800000 */
[----:B------:R-:W2:Y:S01]  /*2820*/  SHFL.BFLY PT, R3, R6, 0x2, 0x1f ;  /* 0x0c401f0006037f89 */ /* 0x000ea200000e0000 */
[----:B------:R-:W-:Y:S02]  /*2830*/  FSEL R66, R66, -INF , P4 ;  /* 0xff80000042427808 */ /* 0x000fe40002000000 */
[----:B------:R-:W-:Y:S02]  /*2840*/  FSEL R67, R67, -INF , P3 ;  /* 0xff80000043437808 */ /* 0x000fe40001800000 */
[----:B------:R-:W-:Y:S02]  /*2850*/  FSEL R70, R70, -INF , P2 ;  /* 0xff80000046467808 */ /* 0x000fe40001000000 */
[----:B------:R-:W-:Y:S02]  /*2860*/  FSEL R71, R71, -INF , P1 ;  /* 0xff80000047477808 */ /* 0x000fe40000800000 */
[----:B--2---:R-:W-:-:S05]  /*2870*/  FMNMX.FTZ R10, R6, R3, !PT ;  /* 0x00000003060a7209 */ /* 0x004fca0007810000 */
[----:B------:R-:W2:Y:S02]  /*2880*/  SHFL.BFLY PT, R3, R10, 0x1, 0x1f ;  /* 0x0c201f000a037f89 */ /* 0x000ea400000e0000 */
[----:B--2---:R-:W-:-:S04]  /*2890*/  FMNMX.FTZ R3, R10, R3, !PT ;  /* 0x000000030a037209 */ /* 0x004fc80007810000 */
        /* <DEDUP_REMOVED lines=19> */
[--C-:B------:R-:W-:Y:S01]  /*29d0*/  FFMA.FTZ R48, R48, UR10, -R12.reuse ;  /* 0x0000000a30307c23 */ /* 0x100fe2000801080c */
[----:B------:R-:W2:Y:S01]  /*29e0*/  MUFU.EX2 R5, R5 ;  /* 0x0000000500057308 */ /* 0x000ea20000000800 */
[--C-:B------:R-:W-:Y:S01]  /*29f0*/  FFMA.FTZ R49, R49, UR10, -R12.reuse ;  /* 0x0000000a31317c23 */ /* 0x100fe2000801080c */
[----:B------:R-:W-:Y:S01]  /*2a00*/  FMNMX.FTZ R11, R39, R4, !PT ;  /* 0x00000004270b7209 */ /* 0x000fe20007810000 */
[--C-:B------:R-:W-:Y:S01]  /*2a10*/  FFMA.FTZ R52, R52, UR10, -R12.reuse ;  /* 0x0000000a34347c23 */ /* 0x100fe2000801080c */
[--C-:B------:R-:W-:Y:S01]  /*2a20*/  FFMA.FTZ R53, R53, UR10, -R12.reuse ;  /* 0x0000000a35357c23 */ /* 0x100fe2000801080c */
[--C-:B------:R-:W-:Y:S01]  /*2a30*/  FFMA.FTZ R56, R56, UR10, -R12.reuse ;  /* 0x0000000a38387c23 */ /* 0x100fe2000801080c */
[----:B------:R-:W-:Y:S01]  /*2a40*/  FMNMX.FTZ R4, R42, R11, !PT ;  /* 0x0000000b2a047209 */ /* 0x000fe20007810000 */
[--C-:B------:R-:W-:Y:S01]  /*2a50*/  FFMA.FTZ R11, R29, UR10, -R12.reuse ;  /* 0x0000000a1d0b7c23 */ /* 0x100fe2000801080c */
[----:B------:R-:W3:Y:S01]  /*2a60*/  MUFU.EX2 R202, R202 ;  /* 0x000000ca00ca7308 */ /* 0x000ee20000000800 */
[--C-:B------:R-:W-:Y:S01]  /*2a70*/  FFMA.FTZ R57, R57, UR10, -R12.reuse ;  /* 0x0000000a39397c23 */ /* 0x100fe2000801080c */
[----:B------:R-:W-:Y:S01]  /*2a80*/  FMNMX.FTZ R13, R43, R4, !PT ;  /* 0x000000042b0d7209 */ /* 0x000fe20007810000 */
[--C-:B------:R-:W-:Y:S01]  /*2a90*/  FFMA.FTZ R60, R60, UR10, -R12.reuse ;  /* 0x0000000a3c3c7c23 */ /* 0x100fe2000801080c */
[--C-:B------:R-:W-:Y:S01]  /*2aa0*/  FFMA.FTZ R61, R61, UR10, -R12.reuse ;  /* 0x0000000a3d3d7c23 */ /* 0x100fe2000801080c */
[--C-:B------:R-:W-:Y:S01]  /*2ab0*/  FFMA.FTZ R64, R64, UR10, -R12.reuse ;  /* 0x0000000a40407c23 */ /* 0x100fe2000801080c */
[----:B------:R-:W-:Y:S01]  /*2ac0*/  FMNMX.FTZ R4, R46, R13, !PT ;  /* 0x0000000d2e047209 */ /* 0x000fe20007810000 */
[--C-:B------:R-:W-:Y:S01]  /*2ad0*/  FFMA.FTZ R65, R65, UR10, -R12.reuse ;  /* 0x0000000a41417c23 */ /* 0x100fe2000801080c */
[----:B------:R-:W4:Y:S01]  /*2ae0*/  MUFU.EX2 R11, R11 ;  /* 0x0000000b000b7308 */ /* 0x000f220000000800 */
[----:B--2---:R-:W-:Y:S01]  /*2af0*/  FADD.FTZ R25, R200, R5 ;  /* 0x00000005c8197221 */ /* 0x004fe20000010000 */
[----:B------:R-:W-:Y:S01]  /*2b00*/  FMNMX.FTZ R13, R47, R4, !PT ;  /* 0x000000042f0d7209 */ /* 0x000fe20007810000 */
[----:B------:R-:W-:Y:S01]  /*2b10*/  FFMA.FTZ R68, R68, UR10, -R12 ;  /* 0x0000000a44447c23 */ /* 0x000fe2000801080c */
[----:B------:R-:W-:-:S02]  /*2b20*/  F2FP.BF16.F32.PACK_AB R200, R5, R200 ;  /* 0x000000c805c8723e */ /* 0x000fc400000010ff */
[----:B------:R-:W-:Y:S01]  /*2b30*/  FMNMX.FTZ R4, R50, R13, !PT ;  /* 0x0000000d32047209 */ /* 0x000fe20007810000 */
[----:B------:R-:W-:Y:S01]  /*2b40*/  FFMA.FTZ R13, R33, UR10, -R12 ;  /* 0x0000000a210d7c23 */ /* 0x000fe2000801080c */
[----:B------:R-:W2:Y:S01]  /*2b50*/  MUFU.EX2 R152, R152 ;  /* 0x0000009800987308 */ /* 0x000ea20000000800 */
[----:B---3--:R-:W-:Y:S01]  /*2b60*/  FADD.FTZ R10, R202, R25 ;  /* 0x00000019ca0a7221 */ /* 0x008fe20000010000 */
[----:B------:R-:W-:-:S04]  /*2b70*/  FMNMX.FTZ R15, R51, R4, !PT ;  /* 0x00000004330f7209 */ /* 0x000fc80007810000 */
[----:B------:R-:W-:Y:S02]  /*2b80*/  FMNMX.FTZ R4, R54, R15, !PT ;  /* 0x0000000f36047209 */ /* 0x000fe40007810000 */
[----:B------:R-:W3:Y:S01]  /*2b90*/  MUFU.EX2 R13, R13 ;  /* 0x0000000d000d7308 */ /* 0x000ee20000000800 */
[----:B----4-:R-:W-:Y:S01]  /*2ba0*/  FADD.FTZ R25, R11, R10 ;  /* 0x0000000a0b197221 */ /* 0x010fe20000010000 */
[----:B------:R-:W-:Y:S02]  /*2bb0*/  FMNMX.FTZ R15, R55, R4, !PT ;  /* 0x00000004370f7209 */ /* 0x000fe40007810000 */
[----:B------:R-:W-:Y:S02]  /*2bc0*/  F2FP.BF16.F32.PACK_AB R202, R11, R202 ;  /* 0x000000ca0bca723e */ /* 0x000fe400000010ff */
[----:B------:R-:W-:Y:S01]  /*2bd0*/  FMNMX.FTZ R4, R58, R15, !PT ;  /* 0x0000000f3a047209 */ /* 0x000fe20007810000 */
[--C-:B------:R-:W-:Y:S01]  /*2be0*/  FFMA.FTZ R15, R37, UR10, -R12.reuse ;  /* 0x0000000a250f7c23 */ /* 0x100fe2000801080c */
[----:B------:R-:W-:Y:S01]  /*2bf0*/  MUFU.EX2 R154, R154 ;  /* 0x0000009a009a7308 */ /* 0x000fe20000000800 */
[----:B--2---:R-:W-:Y:S01]  /*2c00*/  FADD.FTZ R10, R152, R25 ;  /* 0x00000019980a7221 */ /* 0x004fe20000010000 */
[----:B------:R-:W-:Y:S01]  /*2c10*/  FMNMX.FTZ R21, R59, R4, !PT ;  /* 0x000000043b157209 */ /* 0x000fe20007810000 */
[----:B------:R-:W-:-:S03]  /*2c20*/  FFMA.FTZ R12, R69, UR10, -R12 ;  /* 0x0000000a450c7c23 */ /* 0x000fc6000801080c */
[----:B------:R-:W-:Y:S02]  /*2c30*/  FMNMX.FTZ R4, R62, R21, !PT ;  /* 0x000000153e047209 */ /* 0x000fe40007810000 */
[----:B------:R-:W-:Y:S01]  /*2c40*/  MUFU.EX2 R15, R15 ;  /* 0x0000000f000f7308 */ /* 0x000fe20000000800 */
[----:B---3--:R-:W-:Y:S01]  /*2c50*/  FADD.FTZ R29, R13, R10 ;  /* 0x0000000a0d1d7221 */ /* 0x008fe20000010000 */
[----:B------:R-:W-:Y:S02]  /*2c60*/  FMNMX.FTZ R21, R63, R4, !PT ;  /* 0x000000043f157209 */ /* 0x000fe40007810000 */
[----:B------:R-:W-:Y:S02]  /*2c70*/  F2FP.BF16.F32.PACK_AB R152, R13, R152 ;  /* 0x000000980d98723e */ /* 0x000fe400000010ff */
[----:B------:R-:W-:Y:S02]  /*2c80*/  FMNMX.FTZ R4, R66, R21, !PT ;  /* 0x0000001542047209 */ /* 0x000fe40007810000 */
[----:B------:R-:W-:Y:S02]  /*2c90*/  MUFU.EX2 R156, R156 ;  /* 0x0000009c009c7308 */ /* 0x000fe40000000800 */
[----:B------:R-:W-:-:S04]  /*2ca0*/  FMNMX.FTZ R21, R67, R4, !PT ;  /* 0x0000000443157209 */ /* 0x000fc80007810000 */
[----:B------:R-:W-:Y:S02]  /*2cb0*/  FMNMX.FTZ R4, R70, R21, !PT ;  /* 0x0000001546047209 */ /* 0x000fe40007810000 */
[----:B------:R-:W-:Y:S02]  /*2cc0*/  MUFU.EX2 R41, R41 ;  /* 0x0000002900297308 */ /* 0x000fe40000000800 */
[----:B------:R-:W-:-:S05]  /*2cd0*/  FMNMX.FTZ R4, R71, R4, !PT ;  /* 0x0000000447047209 */ /* 0x000fca0007810000 */
[----:B------:R-:W2:Y:S01]  /*2ce0*/  SHFL.BFLY PT, R21, R4, 0x2, 0x1f ;  /* 0x0c401f0004157f89 */ /* 0x000ea200000e0000 */
[----:B------:R-:W-:Y:S08]  /*2cf0*/  MUFU.EX2 R44, R44 ;  /* 0x0000002c002c7308 */ /* 0x000ff00000000800 */
[----:B------:R-:W3:Y:S08]  /*2d00*/  MUFU.EX2 R45, R45 ;  /* 0x0000002d002d7308 */ /* 0x000ef00000000800 */
[----:B------:R-:W-:Y:S01]  /*2d10*/  MUFU.EX2 R48, R48 ;  /* 0x0000003000307308 */ /* 0x000fe20000000800 */
[----:B--2---:R-:W-:-:S07]  /*2d20*/  FMNMX.FTZ R21, R4, R21, !PT ;  /* 0x0000001504157209 */ /* 0x004fce0007810000 */
[----:B------:R-:W2:Y:S01]  /*2d30*/  MUFU.EX2 R49, R49 ;  /* 0x0000003100317308 */ /* 0x000ea20000000800 */
[----:B---3--:R-:W-:Y:S01]  /*2d40*/  F2FP.BF16.F32.PACK_AB R158, R45, R44 ;  /* 0x0000002c2d9e723e */ /* 0x008fe200000010ff */
[----:B------:R-:W3:Y:S06]  /*2d50*/  SHFL.BFLY PT, R4, R21, 0x1, 0x1f ;  /* 0x0c201f0015047f89 */ /* 0x000eec00000e0000 */
[----:B------:R-:W-:Y:S08]  /*2d60*/  MUFU.EX2 R52, R52 ;  /* 0x0000003400347308 */ /* 0x000ff00000000800 */
[----:B------:R-:W4:Y:S01]  /*2d70*/  MUFU.EX2 R53, R53 ;  /* 0x0000003500357308 */ /* 0x000f220000000800 */
[----:B--2---:R-:W-:-:S07]  /*2d80*/  F2FP.BF16.F32.PACK_AB R160, R49, R48 ;  /* 0x0000003031a0723e */ /* 0x004fce00000010ff */
[----:B------:R-:W-:Y:S01]  /*2d90*/  MUFU.EX2 R56, R56 ;  /* 0x0000003800387308 */ /* 0x000fe20000000800 */
[----:B---3--:R-:W-:-:S04]  /*2da0*/  FMNMX.FTZ R4, R21, R4, !PT ;  /* 0x0000000415047209 */ /* 0x008fc80007810000 */
[C---:B------:R-:W-:Y:S01]  /*2db0*/  FSETP.NEU.FTZ.AND P1, PT, R4.reuse, -INF , PT ;  /* 0xff8000000400780b */ /* 0x040fe20003f3d000 */
[----:B------:R-:W-:Y:S02]  /*2dc0*/  FMUL.FTZ R6, R4, UR10 ;  /* 0x0000000a04067c20 */ /* 0x000fe40008410000 */
[----:B------:R2:W-:Y:S01]  /*2dd0*/  MUFU.EX2 R21, R12 ;  /* 0x0000000c00157308 */ /* 0x0005e20000000800 */
[----:B----4-:R-:W-:Y:S02]  /*2de0*/  F2FP.BF16.F32.PACK_AB R162, R53, R52 ;  /* 0x0000003435a2723e */ /* 0x010fe400000010ff */
[----:B------:R-:W-:-:S05]  /*2df0*/  FSEL R6, R6, RZ, P1 ;  /* 0x000000ff06067208 */ /* 0x000fca0000800000 */
        /* <DEDUP_REMOVED lines=11> */
[----:B--2---:R-:W-:Y:S01]  /*2eb0*/  FADD.FTZ R12, R154, R29 ;  /* 0x0000001d9a0c7221 */ /* 0x004fe20000010000 */
[--C-:B------:R-:W-:Y:S01]  /*2ec0*/  FFMA.FTZ R43, R43, UR10, -R6.reuse ;  /* 0x0000000a2b2b7c23 */ /* 0x100fe20008010806 */
[--C-:B------:R-:W-:Y:S01]  /*2ed0*/  FFMA.FTZ R46, R46, UR10, -R6.reuse ;  /* 0x0000000a2e2e7c23 */ /* 0x100fe20008010806 */
[----:B------:R-:W-:Y:S01]  /*2ee0*/  FFMA.FTZ R47, R47, UR10, -R6 ;  /* 0x0000000a2f2f7c23 */ /* 0x000fe20008010806 */
[----:B------:R-:W-:Y:S01]  /*2ef0*/  FADD.FTZ R29, R15, R12 ;  /* 0x0000000c0f1d7221 */ /* 0x000fe20000010000 */
[----:B------:R-:W2:Y:S01]  /*2f00*/  MUFU.EX2 R27, R27 ;  /* 0x0000001b001b7308 */ /* 0x000ea20000000800 */
[--C-:B------:R-:W-:Y:S01]  /*2f10*/  FFMA.FTZ R50, R50, UR10, -R6.reuse ;  /* 0x0000000a32327c23 */ /* 0x100fe20008010806 */
[--C-:B------:R-:W-:Y:S01]  /*2f20*/  FFMA.FTZ R51, R51, UR10, -R6.reuse ;  /* 0x0000000a33337c23 */ /* 0x100fe20008010806 */
[----:B------:R-:W-:Y:S01]  /*2f30*/  FADD.FTZ R12, R156, R29 ;  /* 0x0000001d9c0c7221 */ /* 0x000fe20000010000 */
[--C-:B------:R-:W-:Y:S01]  /*2f40*/  FFMA.FTZ R54, R54, UR10, -R6.reuse ;  /* 0x0000000a36367c23 */ /* 0x100fe20008010806 */
[--C-:B------:R-:W-:Y:S01]  /*2f50*/  FFMA.FTZ R55, R55, UR10, -R6.reuse ;  /* 0x0000000a37377c23 */ /* 0x100fe20008010806 */
[----:B------:R-:W-:Y:S01]  /*2f60*/  FFMA.FTZ R58, R58, UR10, -R6 ;  /* 0x0000000a3a3a7c23 */ /* 0x000fe20008010806 */
[----:B------:R-:W-:Y:S01]  /*2f70*/  FADD.FTZ R29, R41, R12 ;  /* 0x0000000c291d7221 */ /* 0x000fe20000010000 */
[----:B------:R-:W3:Y:S01]  /*2f80*/  MUFU.EX2 R30, R30 ;  /* 0x0000001e001e7308 */ /* 0x000ee20000000800 */
[--C-:B------:R-:W-:Y:S01]  /*2f90*/  FFMA.FTZ R59, R59, UR10, -R6.reuse ;  /* 0x0000000a3b3b7c23 */ /* 0x100fe20008010806 */
[--C-:B------:R-:W-:Y:S01]  /*2fa0*/  FFMA.FTZ R62, R62, UR10, -R6.reuse ;  /* 0x0000000a3e3e7c23 */ /* 0x100fe20008010806 */
[----:B------:R-:W-:Y:S01]  /*2fb0*/  FADD.FTZ R12, R44, R29 ;  /* 0x0000001d2c0c7221 */ /* 0x000fe20000010000 */
[--C-:B------:R-:W-:Y:S01]  /*2fc0*/  FFMA.FTZ R63, R63, UR10, -R6.reuse ;  /* 0x0000000a3f3f7c23 */ /* 0x100fe20008010806 */
[--C-:B------:R-:W-:Y:S01]  /*2fd0*/  FFMA.FTZ R66, R66, UR10, -R6.reuse ;  /* 0x0000000a42427c23 */ /* 0x100fe20008010806 */
[----:B------:R-:W-:Y:S01]  /*2fe0*/  FFMA.FTZ R67, R67, UR10, -R6 ;  /* 0x0000000a43437c23 */ /* 0x000fe20008010806 */
[----:B------:R-:W-:Y:S01]  /*2ff0*/  FADD.FTZ R29, R45, R12 ;  /* 0x0000000c2d1d7221 */ /* 0x000fe20000010000 */
[----:B------:R-:W4:Y:S01]  /*3000*/  MUFU.EX2 R31, R31 ;  /* 0x0000001f001f7308 */ /* 0x000f220000000800 */
[----:B--2---:R-:W-:Y:S01]  /*3010*/  FADD.FTZ R25, R26, R27 ;  /* 0x0000001b1a197221 */ /* 0x004fe20000010000 */
[--C-:B------:R-:W-:Y:S01]  /*3020*/  FFMA.FTZ R70, R70, UR10, -R6.reuse ;  /* 0x0000000a46467c23 */ /* 0x100fe20008010806 */
[----:B------:R-:W-:Y:S01]  /*3030*/  FADD.FTZ R12, R48, R29 ;  /* 0x0000001d300c7221 */ /* 0x000fe20000010000 */
[----:B------:R-:W-:Y:S01]  /*3040*/  FFMA.FTZ R6, R71, UR10, -R6 ;  /* 0x0000000a47067c23 */ /* 0x000fe20008010806 */
[----:B------:R-:W-:-:S02]  /*3050*/  F2FP.BF16.F32.PACK_AB R154, R15, R154 ;  /* 0x0000009a0f9a723e */ /* 0x000fc400000010ff */
[----:B------:R-:W-:Y:S01]  /*3060*/  FADD.FTZ R29, R49, R12 ;  /* 0x0000000c311d7221 */ /* 0x000fe20000010000 */
[----:B------:R-:W2:Y:S01]  /*3070*/  MUFU.EX2 R34, R34 ;  /* 0x0000002200227308 */ /* 0x000ea20000000800 */
[----:B---3--:R-:W-:Y:S01]  /*3080*/  FADD.FTZ R10, R30, R25 ;  /* 0x000000191e0a7221 */ /* 0x008fe20000010000 */
[----:B------:R-:W-:Y:S01]  /*3090*/  F2FP.BF16.F32.PACK_AB R156, R41, R156 ;  /* 0x0000009c299c723e */ /* 0x000fe200000010ff */
[----:B------:R-:W-:Y:S01]  /*30a0*/  FADD.FTZ R12, R52, R29 ;  /* 0x0000001d340c7221 */ /* 0x000fe20000010000 */
[----:B------:R-:W-:Y:S02]  /*30b0*/  F2FP.BF16.F32.PACK_AB R164, R57, R56 ;  /* 0x0000003839a4723e */ /* 0x000fe400000010ff */
[----:B------:R-:W-:Y:S01]  /*30c0*/  F2FP.BF16.F32.PACK_AB R201, R27, R26 ;  /* 0x0000001a1bc9723e */ /* 0x000fe200000010ff */
[----:B------:R-:W-:Y:S01]  /*30d0*/  FADD.FTZ R11, R53, R12 ;  /* 0x0000000c350b7221 */ /* 0x000fe20000010000 */
[----:B------:R-:W3:Y:S01]  /*30e0*/  MUFU.EX2 R35, R35 ;  /* 0x0000002300237308 */ /* 0x000ee20000000800 */
[C---:B----4-:R-:W-:Y:S01]  /*30f0*/  FADD.FTZ R25, R31.reuse, R10 ;  /* 0x0000000a1f197221 */ /* 0x050fe20000010000 */
[----:B------:R-:W-:Y:S01]  /*3100*/  F2FP.BF16.F32.PACK_AB R203, R31, R30 ;  /* 0x0000001e1fcb723e */ /* 0x000fe200000010ff */
[----:B------:R-:W-:-:S04]  /*3110*/  FADD.FTZ R12, R56, R11 ;  /* 0x0000000b380c7221 */ /* 0x000fc80000010000 */
[----:B------:R-:W-:Y:S01]  /*3120*/  FADD.FTZ R11, R57, R12 ;  /* 0x0000000c390b7221 */ /* 0x000fe20000010000 */
[----:B------:R-:W4:Y:S01]  /*3130*/  MUFU.EX2 R38, R38 ;  /* 0x0000002600267308 */ /* 0x000f220000000800 */
[----:B--2---:R-:W-:-:S07]  /*3140*/  FADD.FTZ R10, R34, R25 ;  /* 0x00000019220a7221 */ /* 0x004fce0000010000 */
[----:B------:R-:W2:Y:S01]  /*3150*/  MUFU.EX2 R39, R39 ;  /* 0x0000002700277308 */ /* 0x000ea20000000800 */
[C---:B---3--:R-:W-:Y:S01]  /*3160*/  FADD.FTZ R25, R35.reuse, R10 ;  /* 0x0000000a23197221 */ /* 0x048fe20000010000 */
[----:B------:R-:W-:-:S06]  /*3170*/  F2FP.BF16.F32.PACK_AB R153, R35, R34 ;  /* 0x000000222399723e */ /* 0x000fcc00000010ff */
[----:B------:R-:W3:Y:S01]  /*3180*/  MUFU.EX2 R42, R42 ;  /* 0x0000002a002a7308 */ /* 0x000ee20000000800 */
[----:B----4-:R-:W-:-:S07]  /*3190*/  FADD.FTZ R10, R38, R25 ;  /* 0x00000019260a7221 */ /* 0x010fce0000010000 */
[----:B------:R-:W4:Y:S01]  /*31a0*/  MUFU.EX2 R43, R43 ;  /* 0x0000002b002b7308 */ /* 0x000f220000000800 */
[C---:B--2---:R-:W-:Y:S01]  /*31b0*/  FADD.FTZ R25, R39.reuse, R10 ;  /* 0x0000000a27197221 */ /* 0x044fe20000010000 */
[----:B------:R-:W-:-:S06]  /*31c0*/  F2FP.BF16.F32.PACK_AB R155, R39, R38 ;  /* 0x00000026279b723e */ /* 0x000fcc00000010ff */
[----:B------:R-:W2:Y:S01]  /*31d0*/  MUFU.EX2 R46, R46 ;  /* 0x0000002e002e7308 */ /* 0x000ea20000000800 */
[----:B---3--:R-:W-:-:S07]  /*31e0*/  FADD.FTZ R10, R42, R25 ;  /* 0x000000192a0a7221 */ /* 0x008fce0000010000 */
[----:B------:R-:W3:Y:S01]  /*31f0*/  MUFU.EX2 R47, R47 ;  /* 0x0000002f002f7308 */ /* 0x000ee20000000800 */
[C---:B----4-:R-:W-:Y:S01]  /*3200*/  FADD.FTZ R25, R43.reuse, R10 ;  /* 0x0000000a2b197221 */ /* 0x050fe20000010000 */
[----:B------:R-:W-:-:S06]  /*3210*/  F2FP.BF16.F32.PACK_AB R157, R43, R42 ;  /* 0x0000002a2b9d723e */ /* 0x000fcc00000010ff */
        /* <DEDUP_REMOVED lines=13> */
[----:B----4-:R-:W-:-:S07]  /*32f0*/  FADD.FTZ R12, R60, R11 ;  /* 0x0000000b3c0c7221 */ /* 0x010fce0000010000 */
[----:B------:R-:W4:Y:S01]  /*3300*/  MUFU.EX2 R58, R58 ;  /* 0x0000003a003a7308 */ /* 0x000f220000000800 */
[C---:B--2---:R-:W-:Y:S01]  /*3310*/  FADD.FTZ R5, R55.reuse, R10 ;  /* 0x0000000a37057221 */ /* 0x044fe20000010000 */
[----:B------:R-:W-:-:S06]  /*3320*/  F2FP.BF16.F32.PACK_AB R163, R55, R54 ;  /* 0x0000003637a3723e */ /* 0x000fcc00000010ff */
[----:B------:R-:W2:Y:S01]  /*3330*/  MUFU.EX2 R64, R64 ;  /* 0x0000004000407308 */ /* 0x000ea20000000800 */
[C---:B---3--:R-:W-:Y:S01]  /*3340*/  FADD.FTZ R11, R61.reuse, R12 ;  /* 0x0000000c3d0b7221 */ /* 0x048fe20000010000 */
[----:B------:R-:W-:-:S06]  /*3350*/  F2FP.BF16.F32.PACK_AB R166, R61, R60 ;  /* 0x0000003c3da6723e */ /* 0x000fcc00000010ff */
[----:B------:R-:W3:Y:S01]  /*3360*/  MUFU.EX2 R59, R59 ;  /* 0x0000003b003b7308 */ /* 0x000ee20000000800 */
[----:B----4-:R-:W-:-:S07]  /*3370*/  FADD.FTZ R10, R58, R5 ;  /* 0x000000053a0a7221 */ /* 0x010fce0000010000 */
[----:B------:R-:W4:Y:S01]  /*3380*/  MUFU.EX2 R65, R65 ;  /* 0x0000004100417308 */ /* 0x000f220000000800 */
[----:B--2---:R-:W-:-:S07]  /*3390*/  FADD.FTZ R12, R64, R11 ;  /* 0x0000000b400c7221 */ /* 0x004fce0000010000 */
[----:B------:R-:W2:Y:S01]  /*33a0*/  MUFU.EX2 R62, R62 ;  /* 0x0000003e003e7308 */ /* 0x000ea20000000800 */
[C---:B---3--:R-:W-:Y:S01]  /*33b0*/  FADD.FTZ R5, R59.reuse, R10 ;  /* 0x0000000a3b057221 */ /* 0x048fe20000010000 */
[----:B------:R-:W-:-:S06]  /*33c0*/  F2FP.BF16.F32.PACK_AB R165, R59, R58 ;  /* 0x0000003a3ba5723e */ /* 0x000fcc00000010ff */
[----:B------:R-:W3:Y:S01]  /*33d0*/  MUFU.EX2 R68, R68 ;  /* 0x0000004400447308 */ /* 0x000ee20000000800 */
[C---:B----4-:R-:W-:Y:S01]  /*33e0*/  FADD.FTZ R11, R65.reuse, R12 ;  /* 0x0000000c410b7221 */ /* 0x050fe20000010000 */
[----:B------:R-:W-:-:S06]  /*33f0*/  F2FP.BF16.F32.PACK_AB R168, R65, R64 ;  /* 0x0000004041a8723e */ /* 0x000fcc00000010ff */
[----:B------:R-:W4:Y:S01]  /*3400*/  MUFU.EX2 R63, R63 ;  /* 0x0000003f003f7308 */ /* 0x000f220000000800 */
[----:B--2---:R-:W-:-:S07]  /*3410*/  FADD.FTZ R10, R62, R5 ;  /* 0x000000053e0a7221 */ /* 0x004fce0000010000 */
[----:B------:R-:W2:Y:S01]  /*3420*/  MUFU.EX2 R66, R66 ;  /* 0x0000004200427308 */ /* 0x000ea20000000800 */
[----:B---3--:R-:W-:Y:S01]  /*3430*/  FADD.FTZ R12, R68, R11 ;  /* 0x0000000b440c7221 */ /* 0x008fe20000010000 */
[----:B------:R-:W-:-:S03]  /*3440*/  F2FP.BF16.F32.PACK_AB R170, R21, R68 ;  /* 0x0000004415aa723e */ /* 0x000fc600000010ff */
[----:B------:R-:W-:-:S03]  /*3450*/  FADD.FTZ R5, R21, R12 ;  /* 0x0000000c15057221 */ /* 0x000fc60000010000 */
[----:B------:R-:W3:Y:S01]  /*3460*/  MUFU.EX2 R67, R67 ;  /* 0x0000004300437308 */ /* 0x000ee20000000800 */
[C---:B----4-:R-:W-:Y:S01]  /*3470*/  FADD.FTZ R11, R63.reuse, R10 ;  /* 0x0000000a3f0b7221 */ /* 0x050fe20000010000 */
[----:B------:R-:W-:-:S06]  /*3480*/  F2FP.BF16.F32.PACK_AB R167, R63, R62 ;  /* 0x0000003e3fa7723e */ /* 0x000fcc00000010ff */
[----:B------:R-:W4:Y:S01]  /*3490*/  MUFU.EX2 R70, R70 ;  /* 0x0000004600467308 */ /* 0x000f220000000800 */
[----:B--2---:R-:W-:-:S07]  /*34a0*/  FADD.FTZ R10, R66, R11 ;  /* 0x0000000b420a7221 */ /* 0x004fce0000010000 */
[----:B------:R4:W2:Y:S01]  /*34b0*/  MUFU.EX2 R171, R6 ;  /* 0x0000000600ab7308 */ /* 0x0008a20000000800 */
[C---:B---3--:R-:W-:Y:S01]  /*34c0*/  FADD.FTZ R11, R67.reuse, R10 ;  /* 0x0000000a430b7221 */ /* 0x048fe20000010000 */
[----:B------:R-:W-:-:S03]  /*34d0*/  F2FP.BF16.F32.PACK_AB R169, R67, R66 ;  /* 0x0000004243a9723e */ /* 0x000fc600000010ff */
[----:B----4-:R-:W-:-:S04]  /*34e0*/  FADD.FTZ R6, R70, R11 ;  /* 0x0000000b46067221 */ /* 0x010fc80000010000 */
[C---:B--2---:R-:W-:Y:S01]  /*34f0*/  FADD.FTZ R6, R171.reuse, R6 ;  /* 0x00000006ab067221 */ /* 0x044fe20000010000 */
[----:B------:R-:W-:Y:S01]  /*3500*/  F2FP.BF16.F32.PACK_AB R171, R171, R70 ;  /* 0x00000046abab723e */ /* 0x000fe200000010ff */
[----:B------:R-:W-:Y:S06]  /*3510*/  @!P0 BRA `(.L_x_9424) ;  /* 0x0000000000048947 */ /* 0x000fec0003800000 */
[----:B------:R-:W-:Y:S01]  /*3520*/  BPT.TRAP 0x1 ;  /* 0x000000040000795c */ /* 0x000fe20000300000 */
.L_x_9424:
[----:B------:R2:W3:Y:S01]  /*3530*/  SYNCS.PHASECHK.TRANS64.TRYWAIT P1, [UR22+0x22850], R9 ;  /* 0x02285009ff0075a7 */ /* 0x0004e20008020156 */
[----:B------:R-:W-:Y:S05]  /*3540*/  @!P0 BRA `(.L_x_9425) ;  /* 0x0000000000048947 */ /* 0x000fea0003800000 */
[----:B------:R-:W-:Y:S01]  /*3550*/  BPT.TRAP 0x1 ;  /* 0x000000040000795c */ /* 0x000fe20000300000 */
.L_x_9425:
[----:B---3--:R-:W-:Y:S05]  /*3560*/  @P1 BRA `(.L_x_9426) ;  /* 0x0000000000081947 */ /* 0x008fea0003800000 */
[----:B------:R-:W3:Y:S02]  /*3570*/  SYNCS.PHASECHK.TRANS64.TRYWAIT P1, [UR22+0x22850], R9 ;  /* 0x02285009ff0075a7 */ /* 0x000ee40008020156 */
[----:B---3--:R-:W-:Y:S05]  /*3580*/  @!P1 BRA `(.L_x_9427) ;  /* 0x000000cc00289947 */ /* 0x008fea0003800000 */
.L_x_9426:
[----:B------:R-:W-:Y:S01]  /*3590*/  R2UR UR6, R7 ;  /* 0x00000000070672ca */ /* 0x000fe200000e0000 */
[----:B------:R4:W-:Y:S06]  /*35a0*/  BAR.SYNC.DEFER_BLOCKING R8, 0x100 ;  /* 0x000400080000751d */ /* 0x0009ec0000010000 */
[----:B------:R-:W-:-:S06]  /*35b0*/  UMOV UR7, 0x40000040 ;  /* 0x4000004000077882 */ /* 0x000fcc0000000000 */
[----:B------:R-:W-:-:S04]  /*35c0*/  UIADD3 UR6, UR6, 0x400, URZ ;  /* 0x0000040006067890 */ /* 0x000fc8000fffe03f */
[----:B------:R-:W-:-:S04]  /*35d0*/  USHF.R.U32.HI UR6, URZ, 0x4, UR6 ;  /* 0x000000043f067899 */ /* 0x000fc80008011606 */
[----:B------:R-:W-:-:S04]  /*35e0*/  ULOP3.LUT UR6, UR6, 0x3fff, URZ, 0xc0, !UPT ;  /* 0x00003fff06067892 */ /* 0x000fc8000f8ec03f */
[----:B------:R-:W-:Y:S01]  /*35f0*/  ULOP3.LUT UR21, UR6, 0x3000000, URZ, 0xfc, !UPT ;  /* 0x0300000006157892 */ /* 0x000fe2000f8efc3f */
[----:B------:R-:W-:-:S03]  /*3600*/  WARPGROUP.ARRIVE ;  /* 0x00000000000079c5 */ /* 0x000fc60000000000 */
[----:B------:R-:W-:-:S07]  /*3610*/  UIMAD UR11, UR37, 0xc00, UR21 ;  /* 0x00000c00250b78a4 */ /* 0x000fce000f8e0215 */
        /* <DEDUP_REMOVED lines=35> */
.L_x_9428:
[----:B------:R-:W4:Y:S01]  /*3850*/  S2UR UR6, SR_CgaCtaId ;  /* 0x00000000000679c3 */ /* 0x000f220000008800 */
[----:B------:R-:W-:-:S04]  /*3860*/  UIADD3 UR22, UR22, 0x22860, URZ ;  /* 0x0002286016167890 */ /* 0x000fc8000fffe03f */
[----:B----4-:R-:W-:-:S09]  /*3870*/  UPRMT UR22, UR6, 0x654, UR22 ;  /* 0x0000065406167896 */ /* 0x010fd20008000016 */
[----:B------:R-:W-:Y:S01]  /*3880*/  SYNCS.ARRIVE.TRANS64.RED.A1T0 RZ, [UR22], RZ ;  /* 0x000000ffffff79a7 */ /* 0x000fe20008100416 */
[----:B------:R-:W-:-:S04]  /*3890*/  UIADD3 UR22, UR48, -0x2, URZ ;  /* 0xfffffffe30167890 */ /* 0x000fc8000fffe03f */
[----:B------:R-:W-:-:S06]  /*38a0*/  UISETP.GE.AND UP0, UPT, UR22, UR45, UPT ;  /* 0x0000002d1600728c */ /* 0x000fcc000bf06270 */
[----:B------:R-:W-:-:S13]  /*38b0*/  PLOP3.LUT P1, PT, PT, PT, UP0, 0x80, 0x0 ;  /* 0x000000000000781c */ /* 0x000fda0003f2f008 */
[----:B------:R-:W-:Y:S05]  /*38c0*/  @!P1 BRA `(.L_x_9429) ;  /* 0x0000001c00609947 */ /* 0x000fea0003800000 */
[----:B0-23--:R-:W-:Y:S01]  /*38d0*/  IMAD.MOV.U32 R9, RZ, RZ, R4 ;  /* 0x000000ffff097224 */ /* 0x00dfe200078e0004 */
[----:B------:R-:W-:Y:S01]  /*38e0*/  ULDC UR23, c[0x0][0x988] ;  /* 0x0002620000177ab9 */ /* 0x000fe20000000800 */
[----:B------:R-:W-:-:S07]  /*38f0*/  IMAD.MOV.U32 R8, RZ, RZ, R3 ;  /* 0x000000ffff087224 */ /* 0x000fce00078e0003 */
.L_x_9440:
        /* <DEDUP_REMOVED lines=8> */
[----:B------:R-:W-:Y:S10]  /*3980*/  @!P0 BRA `(.L_x_9430) ;  /* 0x0000000000048947 */ /* 0x000ff40003800000 */
[----:B------:R-:W-:Y:S01]  /*3990*/  BPT.TRAP 0x1 ;  /* 0x000000040000795c */ /* 0x000fe20000300000 */
.L_x_9430:
[----:B------:R-:W0:Y:S01]  /*39a0*/  S2UR UR24, SR_CgaCtaId ;  /* 0x00000000001879c3 */ /* 0x000e220000008800 */
[----:B------:R-:W-:Y:S01]  /*39b0*/  UMOV UR6, 0x400 ;  /* 0x0000040000067882 */ /* 0x000fe20000000000 */
[----:B------:R-:W-:-:S05]  /*39c0*/  IMAD.U32 R7, RZ, RZ, UR36 ;  /* 0x00000024ff077e24 */ /* 0x000fca000f8e00ff */
[----:B------:R-:W-:Y:S01]  /*39d0*/  SHF.L.U32 R7, R7, 0x1f, RZ ;  /* 0x0000001f07077819 */ /* 0x000fe200000006ff */
[----:B0-----:R-:W-:-:S04]  /*39e0*/  ULEA UR6, UR24, UR6, 0x18 ;  /* 0x0000000618067291 */ /* 0x001fc8000f8ec03f */
[----:B------:R-:W-:-:S09]  /*39f0*/  ULEA UR25, UR37, UR6, 0x3 ;  /* 0x0000000625197291 */ /* 0x000fd2000f8e183f */
[----:B------:R0:W2:Y:S01]  /*3a00*/  SYNCS.PHASECHK.TRANS64.TRYWAIT P1, [UR25+0x22830], R7 ;  /* 0x02283007ff0075a7 */ /* 0x0000a20008020159 */
[----:B------:R-:W-:Y:S05]  /*3a10*/  @!P0 BRA `(.L_x_9431) ;  /* 0x0000000000048947 */ /* 0x000fea0003800000 */
[----:B------:R-:W-:Y:S01]  /*3a20*/  BPT.TRAP 0x1 ;  /* 0x000000040000795c */ /* 0x000fe20000300000 */
.L_x_9431:
[----:B--2---:R-:W-:Y:S05]  /*3a30*/  @P1 BRA `(.L_x_9432) ;  /* 0x0000000000081947 */ /* 0x004fea0003800000 */
[----:B------:R-:W2:Y:S02]  /*3a40*/  SYNCS.PHASECHK.TRANS64.TRYWAIT P1, [UR25+0x22830], R7 ;  /* 0x02283007ff0075a7 */ /* 0x000ea40008020159 */
[----:B--2---:R-:W-:Y:S05]  /*3a50*/  @!P1 BRA `(.L_x_9433) ;  /* 0x000000c8000c9947 */ /* 0x004fea0003800000 */
.L_x_9432:
[----:B------:R-:W-:Y:S01]  /*3a60*/  UIMAD UR18, UR37, 0x300, UR20 ;  /* 0x00000300251278a4 */ /* 0x000fe2000f8e0214 */
[----:B------:R-:W-:Y:S01]  /*3a70*/  WARPGROUP.ARRIVE ;  /* 0x00000000000079c5 */ /* 0x000fe20000000000 */
[----:B------:R-:W-:Y:S01]  /*3a80*/  UMOV UR19, 0x40000040 ;  /* 0x4000004000137882 */ /* 0x000fe20000000000 */
[----:B------:R-:W-:Y:S01]  /*3a90*/  UMOV UR7, 0x40000040 ;  /* 0x4000004000077882 */ /* 0x000fe20000000000 */
[----:B------:R-:W-:-:S03]  /*3aa0*/  UIADD3 UR6, UR18, 0x2, URZ ;  /* 0x0000000212067890 */ /* 0x000fc6000fffe03f */
[----:B-1----:R-:W1:Y:S01]  /*3ab0*/  S2R R0, SR_TID.X ;  /* 0x0000000000007919 */ /* 0x002e620000002100 */
[----:B------:R-:W-:Y:S01]  /*3ac0*/  UIADD3 UR10, UR18, 0x4, URZ ;  /* 0x00000004120a7890 */ /* 0x000fe2000fffe03f */
[----:B------:R-:W-:Y:S01]  /*3ad0*/  UMOV UR11, 0x40000040 ;  /* 0x40000040000b7882 */ /* 0x000fe20000000000 */
[----:B------:R-:W-:Y:S01]  /*3ae0*/  HGMMA.64x96x16.F32.BF16 R152, gdesc[UR16], RZ, !UPT, gsb0 ;  /* 0x01600000109879f0 */ /* 0x000fe2000c0018ff */
[----:B------:R-:W-:Y:S01]  /*3af0*/  UIADD3 UR14, UR18, 0x6, URZ ;  /* 0x00000006120e7890 */ /* 0x000fe2000fffe03f */
[----:B------:R-:W-:Y:S01]  /*3b00*/  UMOV UR15, 0x40000040 ;  /* 0x40000040000f7882 */ /* 0x000fe20000000000 */
        /* <DEDUP_REMOVED lines=15> */
.L_x_9434:
[----:B------:R-:W-:Y:S01]  /*3c00*/  FMNMX.FTZ R3, R152, R8, !PT ;  /* 0x0000000898037209 */ /* 0x000fe20007810000 */
[----:B------:R-:W-:Y:S01]  /*3c10*/  UMOV UR10, UR23 ;  /* 0x00000017000a7c82 */ /* 0x000fe20008000000 */
[----:B------:R-:W-:Y:S02]  /*3c20*/  UIADD3 UR6, UR25, 0x22840, URZ ;  /* 0x0002284019067890 */ /* 0x000fe4000fffe03f */
[----:B------:R-:W-:Y:S02]  /*3c30*/  FMNMX.FTZ R3, R153, R3, !PT ;  /* 0x0000000399037209 */ /* 0x000fe40007810000 */
[----:B------:R-:W-:Y:S02]  /*3c40*/  UPRMT UR6, UR24, 0x654, UR6 ;  /* 0x0000065418067896 */ /* 0x000fe40008000006 */
[----:B------:R-:W-:-:S04]  /*3c50*/  FMNMX.FTZ R3, R156, R3, !PT ;  /* 0x000000039c037209 */ /* 0x000fc80007810000 */
[----:B------:R-:W-:-:S03]  /*3c60*/  FMNMX.FTZ R3, R157, R3, !PT ;  /* 0x000000039d037209 */ /* 0x000fc60007810000 */
[----:B------:R-:W-:Y:S01]  /*3c70*/  SYNCS.ARRIVE.TRANS64.RED.A1T0 RZ, [UR6], RZ ;  /* 0x000000ffffff79a7 */ /* 0x000fe20008100406 */
        /* <DEDUP_REMOVED lines=23> */
[----:B--2---:R-:W-:-:S05]  /*3df0*/  FMNMX.FTZ R3, R3, R4, !PT ;  /* 0x0000000403037209 */ /* 0x004fca0007810000 */
        /* <DEDUP_REMOVED lines=27> */
[--C-:B------:R-:W-:Y:S01]  /*3fb0*/  FFMA.FTZ R193, R193, UR10, -R4.reuse ;  /* 0x0000000ac1c17c23 */ /* 0x100fe20008010804 */
[--C-:B------:R-:W-:Y:S01]  /*3fc0*/  FFMA.FTZ R196, R196, UR10, -R4.reuse ;  /* 0x0000000ac4c47c23 */ /* 0x100fe20008010804 */
[----:B------:R-:W-:-:S03]  /*3fd0*/  FFMA.FTZ R197, R197, UR10, -R4 ;  /* 0x0000000ac5c57c23 */ /* 0x000fc60008010804 */
[----:B------:R-:W4:Y:S01]  /*3fe0*/  MUFU.EX2 R156, R156 ;  /* 0x0000009c009c7308 */ /* 0x000f220000000800 */
        /* <DEDUP_REMOVED lines=25> */
[----:B------:R-:W-:Y:S01]  /*4180*/  FMNMX.FTZ R4, R154, R9, !PT ;  /* 0x000000099a047209 */ /* 0x000fe20007810000 */
[----:B------:R-:W-:Y:S01]  /*4190*/  FMUL.FTZ R57, R57, R8 ;  /* 0x0000000839397220 */ /* 0x000fe20000410000 */
[----:B------:R-:W-:Y:S01]  /*41a0*/  F2FP.BF16.F32.PACK_AB R202, R157, R156 ;  /* 0x0000009c9dca723e */ /* 0x000fe200000010ff */
        /* <DEDUP_REMOVED lines=12> */
[C---:B----4-:R-:W-:Y:S01]  /*4270*/  FADD.FTZ R5, R161.reuse, R5 ;  /* 0x00000005a1057221 */ /* 0x050fe20000010000 */
        /* <DEDUP_REMOVED lines=65> */
[----:B------:R-:W-:-:S03]  /*4690*/  FMUL.FTZ R149, R149, R8 ;  /* 0x0000000895957220 */ /* 0x000fc60000410000 */
[----:B------:R-:W-:Y:S02]  /*46a0*/  FMNMX.FTZ R4, R195, R4, !PT ;  /* 0x00000004c3047209 */ /* 0x000fe40007810000 */
[----:B------:R-:W-:Y:S02]  /*46b0*/  MUFU.EX2 R189, R189 ;  /* 0x000000bd00bd7308 */ /* 0x000fe40000000800 */
[----:B------:R-:W-:-:S04]  /*46c0*/  FMNMX.FTZ R4, R198, R4, !PT ;  /* 0x00000004c6047209 */ /* 0x000fc80007810000 */
[----:B------:R-:W-:Y:S02]  /*46d0*/  FMNMX.FTZ R4, R199, R4, !PT ;  /* 0x00000004c7047209 */ /* 0x000fe40007810000 */
[----:B------:R-:W-:Y:S03]  /*46e0*/  MUFU.EX2 R168, R192 ;  /* 0x000000c000a87308 */ /* 0x000fe60000000800 */
[----:B------:R-:W2:Y:S05]  /*46f0*/  SHFL.BFLY PT, R10, R4, 0x2, 0x1f ;  /* 0x0c401f00040a7f89 */ /* 0x000eaa00000e0000 */
[----:B------:R-:W-:Y:S08]  /*4700*/  MUFU.EX2 R193, R193 ;  /* 0x000000c100c17308 */ /* 0x000ff00000000800 */
[----:B------:R-:W-:Y:S08]  /*4710*/  MUFU.EX2 R196, R196 ;  /* 0x000000c400c47308 */ /* 0x000ff00000000800 */
[----:B------:R-:W-:Y:S01]  /*4720*/  MUFU.EX2 R197, R197 ;  /* 0x000000c500c57308 */ /* 0x000fe20000000800 */
[----:B--2---:R-:W-:-:S05]  /*4730*/  FMNMX.FTZ R4, R4, R10, !PT ;  /* 0x0000000a04047209 */ /* 0x004fca0007810000 */
[----:B------:R-:W2:Y:S02]  /*4740*/  SHFL.BFLY PT, R11, R4, 0x1, 0x1f ;  /* 0x0c201f00040b7f89 */ /* 0x000ea400000e0000 */
[----:B------:R-:W3:Y:S08]  /*4750*/  MUFU.EX2 R10, R164 ;  /* 0x000000a4000a7308 */ /* 0x000ef00000000800 */
[----:B------:R-:W-:Y:S01]  /*4760*/  MUFU.EX2 R164, R184 ;  /* 0x000000b800a47308 */ /* 0x000fe20000000800 */
[----:B---3--:R-:W-:-:S04]  /*4770*/  FADD.FTZ R5, R10, R5 ;  /* 0x000000050a057221 */ /* 0x008fc80000010000 */
[----:B------:R-:W-:Y:S01]  /*4780*/  FADD.FTZ R5, R165, R5 ;  /* 0x00000005a5057221 */ /* 0x000fe20000010000 */
[----:B--2---:R-:W-:-:S03]  /*4790*/  FMNMX.FTZ R4, R4, R11, !PT ;  /* 0x0000000b04047209 */ /* 0x004fc60007810000 */
[----:B------:R-:W-:Y:S01]  /*47a0*/  FADD.FTZ R5, R156, R5 ;  /* 0x000000059c057221 */ /* 0x000fe20000010000 */
[C---:B------:R-:W-:Y:S01]  /*47b0*/  F2FP.BF16.F32.PACK_AB R156, R169.reuse, R156 ;  /* 0x0000009ca99c723e */ /* 0x040fe200000010ff */
[C---:B------:R-:W-:Y:S01]  /*47c0*/  FMUL.FTZ R11, R4.reuse, UR10 ;  /* 0x0000000a040b7c20 */ /* 0x040fe20008410000 */
[----:B------:R-:W-:Y:S01]  /*47d0*/  FADD.FTZ R9, -R4, R9 ;  /* 0x0000000904097221 */ /* 0x000fe20000010100 */
[----:B------:R-:W-:Y:S02]  /*47e0*/  FADD.FTZ R5, R169, R5 ;  /* 0x00000005a9057221 */ /* 0x000fe40000010000 */
        /* <DEDUP_REMOVED lines=18> */
[----:B------:R-:W-:Y:S01]  /*4910*/  FFMA.FTZ R183, R183, UR10, -R11 ;  /* 0x0000000ab7b77c23 */ /* 0x000fe2000801080b */
[----:B------:R-:W-:Y:S01]  /*4920*/  FADD.FTZ R5, R172, R5 ;  /* 0x00000005ac057221 */ /* 0x000fe20000010000 */
[--C-:B------:R-:W-:Y:S01]  /*4930*/  FFMA.FTZ R186, R186, UR10, -R11.reuse ;  /* 0x0000000ababa7c23 */ /* 0x100fe2000801080b */
[----:B------:R-:W-:Y:S01]  /*4940*/  FFMA.FTZ R187, R187, UR10, -R11 ;  /* 0x0000000abbbb7c23 */ /* 0x000fe2000801080b */
[----:B------:R-:W3:Y:S01]  /*4950*/  MUFU.EX2 R155, R155 ;  /* 0x0000009b009b7308 */ /* 0x000ee20000000800 */
[----:B------:R-:W-:Y:S01]  /*4960*/  FADD.FTZ R5, R173, R5 ;  /* 0x00000005ad057221 */ /* 0x000fe20000010000 */
[--C-:B------:R-:W-:Y:S01]  /*4970*/  FFMA.FTZ R190, R190, UR10, -R11.reuse ;  /* 0x0000000abebe7c23 */ /* 0x100fe2000801080b */
[--C-:B------:R-:W-:Y:S01]  /*4980*/  FFMA.FTZ R191, R191, UR10, -R11.reuse ;  /* 0x0000000abfbf7c23 */ /* 0x100fe2000801080b */
[----:B------:R-:W-:Y:S01]  /*4990*/  FFMA.FTZ R194, R194, UR10, -R11 ;  /* 0x0000000ac2c27c23 */ /* 0x000fe2000801080b */
[----:B------:R-:W-:Y:S01]  /*49a0*/  FADD.FTZ R5, R160, R5 ;  /* 0x00000005a0057221 */ /* 0x000fe20000010000 */
[--C-:B------:R-:W-:Y:S01]  /*49b0*/  FFMA.FTZ R195, R195, UR10, -R11.reuse ;  /* 0x0000000ac3c37c23 */ /* 0x100fe2000801080b */
[----:B------:R-:W-:Y:S01]  /*49c0*/  FFMA.FTZ R198, R198, UR10, -R11 ;  /* 0x0000000ac6c67c23 */ /* 0x000fe2000801080b */
[----:B------:R-:W4:Y:S01]  /*49d0*/  MUFU.EX2 R158, R158 ;  /* 0x0000009e009e7308 */ /* 0x000f220000000800 */
[----:B--2---:R-:W-:Y:S01]  /*49e0*/  FFMA.FTZ R6, R9, R6, R154 ;  /* 0x0000000609067223 */ /* 0x004fe2000001009a */
[----:B------:R-:W-:Y:S01]  /*49f0*/  FADD.FTZ R5, R177, R5 ;  /* 0x00000005b1057221 */ /* 0x000fe20000010000 */
[----:B------:R-:W-:Y:S01]  /*4a00*/  FFMA.FTZ R11, R199, UR10, -R11 ;  /* 0x0000000ac70b7c23 */ /* 0x000fe2000801080b */
[----:B------:R-:W-:Y:S01]  /*4a10*/  F2FP.BF16.F32.PACK_AB R160, R177, R160 ;  /* 0x000000a0b1a0723e */ /* 0x000fe200000010ff */
[-C--:B------:R-:W-:Y:S01]  /*4a20*/  FMUL.FTZ R26, R26, R9.reuse ;  /* 0x000000091a1a7220 */ /* 0x080fe20000410000 */
[----:B------:R-:W-:Y:S01]  /*4a30*/  FADD.FTZ R5, R180, R5 ;  /* 0x00000005b4057221 */ /* 0x000fe20000010000 */
[-C--:B------:R-:W-:Y:S01]  /*4a40*/  FMUL.FTZ R27, R27, R9.reuse ;  /* 0x000000091b1b7220 */ /* 0x080fe20000410000 */
[----:B------:R-:W2:Y:S01]  /*4a50*/  MUFU.EX2 R203, R159 ;  /* 0x0000009f00cb7308 */ /* 0x000ea20000000800 */
[C---:B---3--:R-:W-:Y:S01]  /*4a60*/  FADD.FTZ R6, R155.reuse, R6 ;  /* 0x000000069b067221 */ /* 0x048fe20000010000 */
[----:B------:R-:W-:Y:S01]  /*4a70*/  F2FP.BF16.F32.PACK_AB R201, R155, R154 ;  /* 0x0000009a9bc9723e */ /* 0x000fe200000010ff */
[----:B------:R-:W-:Y:S01]  /*4a80*/  FADD.FTZ R5, R181, R5 ;  /* 0x00000005b5057221 */ /* 0x000fe20000010000 */
[----:B------:R-:W-:Y:S01]  /*4a90*/  F2FP.BF16.F32.PACK_AB R154, R165, R10 ;  /* 0x0000000aa59a723e */ /* 0x000fe200000010ff */
[-C--:B------:R-:W-:Y:S01]  /*4aa0*/  FMUL.FTZ R30, R30, R9.reuse ;  /* 0x000000091e1e7220 */ /* 0x080fe20000410000 */
[-C--:B------:R-:W-:Y:S01]  /*4ab0*/  FMUL.FTZ R31, R31, R9.reuse ;  /* 0x000000091f1f7220 */ /* 0x080fe20000410000 */
[----:B------:R-:W-:Y:S01]  /*4ac0*/  FADD.FTZ R10, R164, R5 ;  /* 0x00000005a40a7221 */ /* 0x000fe20000010000 */
[----:B------:R3:W5:Y:S01]  /*4ad0*/  MUFU.EX2 R153, R162 ;  /* 0x000000a200997308 */ /* 0x0007620000000800 */
[----:B----4-:R-:W-:Y:S01]  /*4ae0*/  FADD.FTZ R6, R158, R6 ;  /* 0x000000069e067221 */ /* 0x010fe20000010000 */
[C---:B------:R-:W-:Y:S01]  /*4af0*/  F2FP.BF16.F32.PACK_AB R164, R185.reuse, R164 ;  /* 0x000000a4b9a4723e */ /* 0x040fe200000010ff */
[----:B------:R-:W-:Y:S01]  /*4b00*/  FADD.FTZ R5, R185, R10 ;  /* 0x0000000ab9057221 */ /* 0x000fe20000010000 */
        /* <DEDUP_REMOVED lines=10> */
[----:B---3--:R-:W-:Y:S01]  /*4bb0*/  F2FP.BF16.F32.PACK_AB R162, R181, R180 ;  /* 0x000000b4b5a2723e */ /* 0x008fe200000010ff */
        /* <DEDUP_REMOVED lines=17> */
[----:B------:R4:W5:Y:S01]  /*4cd0*/  MUFU.EX2 R157, R170 ;  /* 0x000000aa009d7308 */ /* 0x0009620000000800 */
        /* <DEDUP_REMOVED lines=11> */
[----:B----4-:R-:W-:Y:S01]  /*4d90*/  F2FP.BF16.F32.PACK_AB R170, R197, R196 ;  /* 0x000000c4c5aa723e */ /* 0x010fe200000010ff */
[-C--:B------:R-:W-:Y:S01]  /*4da0*/  FMUL.FTZ R83, R83, R9.reuse ;  /* 0x0000000953537220 */ /* 0x080fe20000410000 */
[-C--:B------:R-:W-:Y:S01]  /*4db0*/  FMUL.FTZ R86, R86, R9.reuse ;  /* 0x0000000956567220 */ /* 0x080fe20000410000 */
[-C--:B------:R-:W-:Y:S01]  /*4dc0*/  FMUL.FTZ R87, R87, R9.reuse ;  /* 0x0000000957577220 */ /* 0x080fe20000410000 */
[----:B------:R-:W3:Y:S01]  /*4dd0*/  MUFU.EX2 R159, R174 ;  /* 0x000000ae009f7308 */ /* 0x000ee20000000800 */
        /* <DEDUP_REMOVED lines=45> */
[----:B------:R-:W-:-:S02]  /*50b0*/  FMUL.FTZ R151, R151, R9 ;  /* 0x0000000997977220 */ /* 0x000fc40000410000 */
        /* <DEDUP_REMOVED lines=11> */
[----:B--2---:R-:W-:Y:S01]  /*5170*/  FADD.FTZ R10, R166, R5 ;  /* 0x00000005a60a7221 */ /* 0x004fe20000010000 */
[----:B------:R-:W-:-:S03]  /*5180*/  F2FP.BF16.F32.PACK_AB R166, R189, R166 ;  /* 0x000000a6bda6723e */ /* 0x000fc600000010ff */
[----:B------:R-:W-:-:S03]  /*5190*/  FADD.FTZ R5, R189, R10 ;  /* 0x0000000abd057221 */ /* 0x000fc60000010000 */
[----:B------:R-:W2:Y:S01]  /*51a0*/  MUFU.EX2 R169, R194 ;  /* 0x000000c200a97308 */ /* 0x000ea20000000800 */
[----:B---3--:R-:W-:Y:S01]  /*51b0*/  FADD.FTZ R6, R167, R6 ;  /* 0x00000006a7067221 */ /* 0x008fe20000010000 */
[----:B------:R-:W-:Y:S01]  /*51c0*/  FADD.FTZ R12, R168, R5 ;  /* 0x00000005a80c7221 */ /* 0x000fe20000010000 */
[----:B------:R-:W-:-:S03]  /*51d0*/  F2FP.BF16.F32.PACK_AB R168, R193, R168 ;  /* 0x000000a8c1a8723e */ /* 0x000fc600000010ff */
[----:B------:R-:W-:Y:S02]  /*51e0*/  FADD.FTZ R5, R193, R12 ;  /* 0x0000000cc1057221 */ /* 0x000fe40000010000 */
[----:B------:R-:W3:Y:S01]  /*51f0*/  MUFU.EX2 R195, R195 ;  /* 0x000000c300c37308 */ /* 0x000ee20000000800 */
[C---:B----4-:R-:W-:Y:S01]  /*5200*/  FADD.FTZ R6, R191.reuse, R6 ;  /* 0x00000006bf067221 */ /* 0x050fe20000010000 */
[----:B------:R-:W-:Y:S01]  /*5210*/  FADD.FTZ R12, R196, R5 ;  /* 0x00000005c40c7221 */ /* 0x000fe20000010000 */
[----:B------:R-:W-:-:S03]  /*5220*/  F2FP.BF16.F32.PACK_AB R167, R191, R167 ;  /* 0x000000a7bfa7723e */ /* 0x000fc600000010ff */
[----:B------:R-:W-:Y:S02]  /*5230*/  FADD.FTZ R5, R197, R12 ;  /* 0x0000000cc5057221 */ /* 0x000fe40000010000 */
[----:B------:R-:W4:Y:S01]  /*5240*/  MUFU.EX2 R171, R198 ;  /* 0x000000c600ab7308 */ /* 0x000f220000000800 */
[----:B--2---:R-:W-:-:S07]  /*5250*/  FADD.FTZ R6, R169, R6 ;  /* 0x00000006a9067221 */ /* 0x004fce0000010000 */
[----:B------:R-:W2:Y:S01]  /*5260*/  MUFU.EX2 R10, R11 ;  /* 0x0000000b000a7308 */ /* 0x000ea20000000800 */
[C---:B---3--:R-:W-:Y:S01]  /*5270*/  FADD.FTZ R6, R195.reuse, R6 ;  /* 0x00000006c3067221 */ /* 0x048fe20000010000 */
[----:B------:R-:W-:-:S03]  /*5280*/  F2FP.BF16.F32.PACK_AB R169, R195, R169 ;  /* 0x000000a9c3a9723e */ /* 0x000fc600000010ff */
[----:B----4-:R-:W-:-:S04]  /*5290*/  FADD.FTZ R13, R171, R6 ;  /* 0x00000006ab0d7221 */ /* 0x010fc80000010000 */
[C---:B--2---:R-:W-:Y:S01]  /*52a0*/  FADD.FTZ R6, R10.reuse, R13 ;  /* 0x0000000d0a067221 */ /* 0x044fe20000010000 */
[----:B------:R-:W-:Y:S01]  /*52b0*/  F2FP.BF16.F32.PACK_AB R171, R10, R171 ;  /* 0x000000ab0aab723e */ /* 0x000fe200000010ff */
[----:B------:R-:W-:Y:S06]  /*52c0*/  @!P0 BRA `(.L_x_9435) ;  /* 0x0000000000048947 */ /* 0x000fec0003800000 */
[----:B------:R-:W-:Y:S01]  /*52d0*/  BPT.TRAP 0x1 ;  /* 0x000000040000795c */ /* 0x000fe20000300000 */
.L_x_9435:
[----:B------:R2:W3:Y:S01]  /*52e0*/  SYNCS.PHASECHK.TRANS64.TRYWAIT P1, [UR25+0x22850], R7 ;  /* 0x02285007ff0075a7 */ /* 0x0004e20008020159 */
[----:B------:R-:W-:Y:S05]  /*52f0*/  @!P0 BRA `(.L_x_9436) ;  /* 0x0000000000048947 */ /* 0x000fea0003800000 */
[----:B------:R-:W-:Y:S01]  /*5300*/  BPT.TRAP 0x1 ;  /* 0x000000040000795c */ /* 0x000fe20000300000 */
.L_x_9436:
[----:B---3--:R-:W-:Y:S05]  /*5310*/  @P1 BRA `(.L_x_9437) ;  /* 0x0000000000081947 */ /* 0x008fea0003800000 */
[----:B------:R-:W3:Y:S02]  /*5320*/  SYNCS.PHASECHK.TRANS64.TRYWAIT P1, [UR25+0x22850], R7 ;  /* 0x02285007ff0075a7 */ /* 0x000ee40008020159 */
[----:B---3--:R-:W-:Y:S05]  /*5330*/  @!P1 BRA `(.L_x_9438) ;  /* 0x000000ac00ec9947 */ /* 0x008fea0003800000 */
.L_x_9437:
[----:B---3--:R-:W3:Y:S01]  /*5340*/  S2R R8, SR_TID.X ;  /* 0x0000000000087919 */ /* 0x008ee20000002100 */
[----:B------:R-:W-:Y:S01]  /*5350*/  UIMAD UR11, UR37, 0xc00, UR21 ;  /* 0x00000c00250b78a4 */ /* 0x000fe2000f8e0215 */
[----:B------:R-:W-:-:S06]  /*5360*/  UMOV UR7, 0x40000040 ;  /* 0x4000004000077882 */ /* 0x000fcc0000000000 */
[----:B------:R-:W-:Y:S01]  /*5370*/  UMOV UR6, UR11 ;  /* 0x0000000b00067c82 */ /* 0x000fe20008000000 */
[----:B---3--:R-:W-:-:S05]  /*5380*/  SHF.R.U32.HI R8, RZ, 0x7, R8 ;  /* 0x00000007ff087819 */ /* 0x008fca0000011608 */
[----:B0-2---:R-:W-:-:S05]  /*5390*/  VIADD R7, R8, 0x8 ;  /* 0x0000000808077836 */ /* 0x005fca0000000000 */
[----:B------:R0:W-:Y:S06]  /*53a0*/  BAR.SYNC.DEFER_BLOCKING R7, 0x100 ;  /* 0x000400070000751d */ /* 0x0001ec0000010000 */
[----:B------:R-:W-:-:S06]  /*53b0*/  WARPGROUP.ARRIVE ;  /* 0x00000000000079c5 */ /* 0x000fcc0000000000 */
        /* <DEDUP_REMOVED lines=32> */
[----:B0-----:R-:W-:Y:S05]  /*55c0*/  @!P0 BRA `(.L_x_9439) ;  /* 0x0000000000048947 */ /* 0x001fea0003800000 */
[----:B------:R-:W-:Y:S01]  /*55d0*/  BPT.TRAP 0x1 ;  /* 0x000000040000795c */ /* 0x000fe20000300000 */
.L_x_9439:
[----:B------:R-:W-:Y:S01]  /*55e0*/  UIADD3 UR25, UR25, 0x22860, URZ ;  /* 0x0002286019197890 */ /* 0x000fe2000fffe03f */
[----:B------:R-:W-:Y:S01]  /*55f0*/  PLOP3.LUT P1, PT, PT, PT, UP0, 0x80, 0x0 ;  /* 0x000000000000781c */ /* 0x000fe20003f2f008 */
[----:B------:R-:W-:Y:S02]  /*5600*/  IMAD.MOV.U32 R9, RZ, RZ, R4 ;  /* 0x000000ffff097224 */ /* 0x000fe400078e0004 */
[----:B------:R-:W-:Y:S01]  /*5610*/  UPRMT UR25, UR24, 0x654, UR25 ;  /* 0x0000065418197896 */ /* 0x000fe20008000019 */
[----:B------:R-:W-:-:S08]  /*5620*/  IMAD.MOV.U32 R8, RZ, RZ, R3 ;  /* 0x000000ffff087224 */ /* 0x000fd000078e0003 */
[----:B------:R-:W-:Y:S01]  /*5630*/  SYNCS.ARRIVE.TRANS64.RED.A1T0 RZ, [UR25], RZ ;  /* 0x000000ffffff79a7 */ /* 0x000fe20008100419 */
[----:B------:R-:W-:Y:S05]  /*5640*/  @P1 BRA `(.L_x_9440) ;  /* 0xffffffe000ac1947 */ /* 0x000fea000383ffff */
.L_x_9429:
[----:B------:R-:W0:Y:S01]  /*5650*/  SHFL.BFLY PT, R8, R5, 0x2, 0x1f ;  /* 0x0c401f0005087f89 */ /* 0x000e2200000e0000 */
[----:B------:R-:W-:Y:S01]  /*5660*/  UIADD3 UR37, UR37, 0x1, URZ ;  /* 0x0000000125257890 */ /* 0x000fe2000fffe03f */
[----:B------:R1:W-:Y:S06]  /*5670*/  BAR.ARV R0, 0x100 ;  /* 0x000400000000751d */ /* 0x0003ec0000002000 */
[----:B------:R-:W-:Y:S02]  /*5680*/  UISETP.NE.AND UP0, UPT, UR37, 0x2, UPT ;  /* 0x000000022500788c */ /* 0x000fe4000bf05270 */
[----:B------:R-:W-:Y:S06]  /*5690*/  BAR.ARV 0x8, 0x180 ;  /* 0x0206000000007b1d */ /* 0x000fec0000002000 */
[----:B-1----:R-:W-:Y:S01]  /*56a0*/  IMAD.MOV.U32 R0, RZ, RZ, -0x800000 ;  /* 0xff800000ff007424 */ /* 0x002fe200078e00ff */
[----:B------:R-:W-:Y:S01]  /*56b0*/  USEL UR4, URZ, 0x1, UP0 ;  /* 0x000000013f047887 */ /* 0x000fe20008000000 */
[----:B------:R-:W1:Y:S01]  /*56c0*/  SHFL.BFLY PT, R7, R6, 0x2, 0x1f ;  /* 0x0c401f0006077f89 */ /* 0x000e6200000e0000 */
[----:B------:R-:W-:Y:S01]  /*56d0*/  PLOP3.LUT P0, PT, PT, PT, PT, 0x8, 0x0 ;  /* 0x000000000000781c */ /* 0x000fe20003f0e170 */
[----:B------:R-:W-:Y:S01]  /*56e0*/  UIADD3 UR46, UR46, 0x1, URZ ;  /* 0x000000012e2e7890 */ /* 0x000fe2000fffe03f */
[----:B0-23--:R-:W-:Y:S01]  /*56f0*/  FADD.FTZ R9, R8, R5 ;  /* 0x0000000508097221 */ /* 0x00dfe20000010000 */
[----:B------:R-:W-:Y:S01]  /*5700*/  IMAD.MOV.U32 R5, RZ, RZ, RZ ;  /* 0x000000ffff057224 */ /* 0x000fe200078e00ff */
[----:B------:R-:W-:-:S02]  /*5710*/  USEL UR37, UR37, URZ, UP0 ;  /* 0x0000003f25257287 */ /* 0x000fc40008000000 */
[----:B------:R-:W-:Y:S01]  /*5720*/  ULOP3.LUT UR36, UR36, UR4, URZ, 0x3c, !UPT ;  /* 0x0000000424247292 */ /* 0x000fe2000f8e3c3f */
[----:B------:R-:W0:Y:S01]  /*5730*/  SHFL.BFLY PT, R8, R9, 0x1, 0x1f ;  /* 0x0c201f0009087f89 */ /* 0x000e2200000e0000 */
[----:B-1----:R-:W-:-:S05]  /*5740*/  FADD.FTZ R10, R7, R6 ;  /* 0x00000006070a7221 */ /* 0x002fca0000010000 */
[----:B------:R-:W1:Y:S01]  /*5750*/  SHFL.BFLY PT, R7, R10, 0x1, 0x1f ;  /* 0x0c201f000a077f89 */ /* 0x000e6200000e0000 */
[----:B0-----:R-:W-:Y:S01]  /*5760*/  FADD.FTZ R11, R9, R8 ;  /* 0x00000008090b7221 */ /* 0x001fe20000010000 */
[----:B------:R-:W-:Y:S02]  /*5770*/  IMAD.MOV.U32 R8, RZ, RZ, RZ ;  /* 0x000000ffff087224 */ /* 0x000fe400078e00ff */
[----:B------:R-:W-:Y:S02]  /*5780*/  IMAD.U32 R9, RZ, RZ, UR10 ;  /* 0x0000000aff097e24 */ /* 0x000fe4000f8e00ff */
[----:B------:R-:W-:-:S13]  /*5790*/  FSETP.NE.FTZ.AND P1, PT, R11, RZ, PT ;  /* 0x000000ff0b00720b */ /* 0x000fda0003f35000 */
[----:B------:R-:W0:Y:S01]  /*57a0*/  @P1 MUFU.RCP R8, R11 ;  /* 0x0000000b00081308 */ /* 0x000e220000001000 */
[----:B------:R-:W-:Y:S01]  /*57b0*/  @P1 FMUL.FTZ R9, R9, 0.69314718246459960938 ;  /* 0x3f31721809091820 */ /* 0x000fe20000410000 */
[----:B-1----:R-:W-:-:S05]  /*57c0*/  FADD.FTZ R6, R10, R7 ;  /* 0x000000070a067221 */ /* 0x002fca0000010000 */
[----:B------:R-:W-:Y:S01]  /*57d0*/  FSETP.NE.FTZ.AND P2, PT, R6, RZ, PT ;  /* 0x000000ff0600720b */ /* 0x000fe20003f55000 */
[----:B------:R-:W1:Y:S01]  /*57e0*/  @P1 MUFU.LG2 R7, R11 ;  /* 0x0000000b00071308 */ /* 0x000e620000000c00 */
[-C--:B0-----:R-:W-:Y:S01]  /*57f0*/  FMUL.FTZ R24, R24, R8.reuse ;  /* 0x0000000818187220 */ /* 0x081fe20000410000 */
[-C--:B------:R-:W-:Y:S01]  /*5800*/  FMUL.FTZ R25, R25, R8.reuse ;  /* 0x0000000819197220 */ /* 0x080fe20000410000 */
[----:B------:R-:W-:-:S09]  /*5810*/  FMUL.FTZ R28, R28, R8 ;  /* 0x000000081c1c7220 */ /* 0x000fd20000410000 */
        /* <DEDUP_REMOVED lines=8> */
[----:B------:R2:W3:Y:S01]  /*58a0*/  @P2 MUFU.RCP R5, R6 ;  /* 0x0000000600052308 */ /* 0x0004e20000001000 */
        /* <DEDUP_REMOVED lines=54> */
[----:B------:R-:W-:-:S02]  /*5c10*/  IMAD.U32 R8, RZ, RZ, UR10 ;  /* 0x0000000aff087e24 */ /* 0x000fc4000f8e00ff */
[----:B-1----:R-:W-:Y:S01]  /*5c20*/  @P1 FMUL.FTZ R7, R7, 0.69314718246459960938 ;  /* 0x3f31721807071820 */ /* 0x002fe20000410000 */
[----:B0-----:R-:W-:Y:S01]  /*5c30*/  @P2 FMUL.FTZ R10, R10, 0.69314718246459960938 ;  /* 0x3f3172180a0a2820 */ /* 0x001fe20000410000 */
[----:B--2---:R-:W-:Y:S02]  /*5c40*/  IMAD.MOV.U32 R6, RZ, RZ, -0x800000 ;  /* 0xff800000ff067424 */ /* 0x004fe400078e00ff */
[----:B------:R-:W-:Y:S01]  /*5c50*/  @P2 FMUL.FTZ R8, R8, 0.69314718246459960938 ;  /* 0x3f31721808082820 */ /* 0x000fe20000410000 */
[-C--:B---3--:R-:W-:Y:S01]  /*5c60*/  FMUL.FTZ R26, R26, R5.reuse ;  /* 0x000000051a1a7220 */ /* 0x088fe20000410000 */
        /* <DEDUP_REMOVED lines=65> */
.L_x_9416:
[----:B------:R-:W0:Y:S08]  /*6080*/  S2UR UR4, SR_CgaCtaId ;  /* 0x00000000000479c3 */ /* 0x000e300000008800 */
[----:B------:R-:W-:Y:S06]  /*6090*/  BAR.SYNC.DEFER_BLOCKING 0x5, 0x180 ;  /* 0x0146000000007b1d */ /* 0x000fec0000010000 */
        /* <DEDUP_REMOVED lines=11> */
[----:B------:R-:W-:Y:S01]  /*6150*/  IMAD.MOV.U32 R4, RZ, RZ, 0x2 ;  /* 0x00000002ff047424 */ /* 0x000fe200078e00ff */
[----:B------:R-:W-:Y:S01]  /*6160*/  F2FP.BF16.F32.PACK_AB R10, R29, R28 ;  /* 0x0000001c1d0a723e */ /* 0x000fe200000010ff */
[----:B------:R-:W-:Y:S01]  /*6170*/  ULDC.64 UR14, c[0x0][0xc00] ;  /* 0x00030000000e7ab9 */ /* 0x000fe20000000a00 */
[----:B------:R-:W3:Y:S01]  /*6180*/  LDL R176, [R1+0x2c] ;  /* 0x00002c0001b07983 */ /* 0x000ee20000100800 */
[----:B------:R-:W-:Y:S01]  /*6190*/  UMOV UR10, UR8 ;  /* 0x00000008000a7c82 */ /* 0x000fe20008000000 */
[----:B0-----:R-:W-:Y:S01]  /*61a0*/  UMOV UR11, UR4 ;  /* 0x00000004000b7c82 */ /* 0x001fe20008000000 */
[----:B------:R-:W-:Y:S02]  /*61b0*/  F2FP.BF16.F32.PACK_AB R11, R31, R30 ;  /* 0x0000001e1f0b723e */ /* 0x000fe400000010ff */
[----:B------:R-:W-:-:S02]  /*61c0*/  F2FP.BF16.F32.PACK_AB R14, R37, R36 ;  /* 0x00000024250e723e */ /* 0x000fc400000010ff */
[----:B------:R-:W-:Y:S01]  /*61d0*/  F2FP.BF16.F32.PACK_AB R15, R39, R38 ;  /* 0x00000026270f723e */ /* 0x000fe200000010ff */
[----:B------:R-:W-:Y:S02]  /*61e0*/  USHF.L.U32 UR4, UR39, 0x2, URZ ;  /* 0x0000000227047899 */ /* 0x000fe4000800063f */
[----:B------:R-:W-:Y:S02]  /*61f0*/  USHF.L.U64.HI UR16, UR39, 0x2, UR40 ;  /* 0x0000000227107899 */ /* 0x000fe40008010228 */
[----:B------:R-:W-:-:S04]  /*6200*/  UIADD3 UR9, UP0, UR4, UR14, URZ ;  /* 0x0000000e04097290 */ /* 0x000fc8000ff1e03f */
[----:B------:R-:W-:Y:S01]  /*6210*/  UIADD3.X UR12, UR16, UR15, URZ, UP0, !UPT ;  /* 0x0000000f100c7290 */ /* 0x000fe200087fe43f */
[----:B------:R-:W-:Y:S01]  /*6220*/  BAR.SYNC.DEFER_BLOCKING 0x1, 0x100 ;  /* 0x0044000000007b1d */ /* 0x000fe20000010000 */
[----:B--2---:R-:W-:-:S03]  /*6230*/  IMAD.WIDE R4, R3, R4, UR10 ;  /* 0x0000000a03047e25 */ /* 0x004fc6000f8e0204 */
[C---:B------:R-:W-:Y:S02]  /*6240*/  IADD3 R163, P0, R4.reuse, 0x40, RZ ;  /* 0x0000004004a37810 */ /* 0x040fe40007f1e0ff */
[C---:B------:R-:W-:Y:S02]  /*6250*/  IADD3 R13, P1, R4.reuse, 0x20, RZ ;  /* 0x00000020040d7810 */ /* 0x040fe40007f3e0ff */
[----:B------:R-:W-:Y:S02]  /*6260*/  LOP3.LUT R162, R163, 0x380, RZ, 0xc0, !PT ;  /* 0x00000380a3a27812 */ /* 0x000fe400078ec0ff */
[----:B------:R-:W-:Y:S02]  /*6270*/  LOP3.LUT R12, R13, 0x380, RZ, 0xc0, !PT ;  /* 0x000003800d0c7812 */ /* 0x000fe400078ec0ff */
[----:B------:R-:W-:Y:S02]  /*6280*/  LOP3.LUT R9, R4, 0x380, RZ, 0xc0, !PT ;  /* 0x0000038004097812 */ /* 0x000fe400078ec0ff */
[----:B------:R-:W-:-:S02]  /*6290*/  SHF.R.U64 R162, R162, 0x3, RZ ;  /* 0x00000003a2a27819 */ /* 0x000fc400000012ff */
[C---:B------:R-:W-:Y:S02]  /*62a0*/  IADD3 R171, P5, R4.reuse, 0x4040, RZ ;  /* 0x0000404004ab7810 */ /* 0x040fe40007fbe0ff */
[C---:B------:R-:W-:Y:S02]  /*62b0*/  IADD3 R167, P3, R4.reuse, 0x4000, RZ ;  /* 0x0000400004a77810 */ /* 0x040fe40007f7e0ff */
[----:B------:R-:W-:Y:S02]  /*62c0*/  IADD3 R153, P2, R4, 0x4060, RZ ;  /* 0x0000406004997810 */ /* 0x000fe40007f5e0ff */
[----:B------:R-:W-:Y:S02]  /*62d0*/  SHF.R.U64 R12, R12, 0x3, RZ ;  /* 0x000000030c0c7819 */ /* 0x000fe400000012ff */
[----:B------:R-:W-:Y:S02]  /*62e0*/  IADD3 R165, P4, R4, 0x60, RZ ;  /* 0x0000006004a57810 */ /* 0x000fe40007f9e0ff */
[----:B------:R-:W-:-:S02]  /*62f0*/  SHF.R.U64 R9, R9, 0x3, RZ ;  /* 0x0000000309097819 */ /* 0x000fc400000012ff */
[----:B------:R-:W-:Y:S01]  /*6300*/  LOP3.LUT R162, R162, R163, RZ, 0x3c, !PT ;  /* 0x000000a3a2a27212 */ /* 0x000fe200078e3cff */
[----:B------:R-:W-:Y:S01]  /*6310*/  IMAD.X R163, RZ, RZ, R5, P0 ;  /* 0x000000ffffa37224 */ /* 0x000fe200000e0605 */
[C---:B------:R-:W-:Y:S02]  /*6320*/  IADD3 R169, P6, R4.reuse, 0x4020, RZ ;  /* 0x0000402004a97810 */ /* 0x040fe40007fde0ff */
[----:B------:R-:W-:Y:S02]  /*6330*/  LOP3.LUT R170, R171, 0x380, RZ, 0xc0, !PT ;  /* 0x00000380abaa7812 */ /* 0x000fe400078ec0ff */
[----:B------:R-:W-:Y:S02]  /*6340*/  LOP3.LUT R166, R167, 0x380, RZ, 0xc0, !PT ;  /* 0x00000380a7a67812 */ /* 0x000fe400078ec0ff */
[----:B------:R-:W-:Y:S02]  /*6350*/  LOP3.LUT R152, R153, 0x380, RZ, 0xc0, !PT ;  /* 0x0000038099987812 */ /* 0x000fe400078ec0ff */
[----:B------:R-:W-:-:S02]  /*6360*/  IADD3 R155, P0, R4, 0x8020, RZ ;  /* 0x00008020049b7810 */ /* 0x000fc40007f1e0ff */
[----:B------:R-:W-:Y:S01]  /*6370*/  LOP3.LUT R12, R12, R13, RZ, 0x3c, !PT ;  /* 0x0000000d0c0c7212 */ /* 0x000fe200078e3cff */
[--C-:B------:R-:W-:Y:S01]  /*6380*/  IMAD.X R13, RZ, RZ, R5.reuse, P1 ;  /* 0x000000ffff0d7224 */ /* 0x100fe200008e0605 */
[----:B------:R-:W-:Y:S02]  /*6390*/  LOP3.LUT R164, R165, 0x380, RZ, 0xc0, !PT ;  /* 0x00000380a5a47812 */ /* 0x000fe400078ec0ff */
[----:B------:R-:W-:Y:S01]  /*63a0*/  LOP3.LUT R8, R9, R4, RZ, 0x3c, !PT ;  /* 0x0000000409087212 */ /* 0x000fe200078e3cff */
[----:B------:R-:W-:Y:S01]  /*63b0*/  IMAD.MOV.U32 R9, RZ, RZ, R5 ;  /* 0x000000ffff097224 */ /* 0x000fe200078e0005 */
[----:B------:R-:W-:Y:S02]  /*63c0*/  LOP3.LUT R168, R169, 0x380, RZ, 0xc0, !PT ;  /* 0x00000380a9a87812 */ /* 0x000fe400078ec0ff */
[----:B------:R-:W-:Y:S02]  /*63d0*/  SHF.R.U64 R170, R170, 0x3, RZ ;  /* 0x00000003aaaa7819 */ /* 0x000fe400000012ff */
[----:B------:R-:W-:-:S02]  /*63e0*/  IADD3 R173, P1, R4, 0x8000, RZ ;  /* 0x0000800004ad7810 */ /* 0x000fc40007f3e0ff */
[----:B------:R-:W-:Y:S02]  /*63f0*/  SHF.R.U64 R166, R166, 0x3, RZ ;  /* 0x00000003a6a67819 */ /* 0x000fe400000012ff */
[----:B------:R-:W-:Y:S02]  /*6400*/  SHF.R.U64 R152, R152, 0x3, RZ ;  /* 0x0000000398987819 */ /* 0x000fe400000012ff */
[----:B------:R-:W-:Y:S02]  /*6410*/  LOP3.LUT R154, R155, 0x380, RZ, 0xc0, !PT ;  /* 0x000003809b9a7812 */ /* 0x000fe400078ec0ff */
[----:B------:R-:W-:Y:S02]  /*6420*/  SHF.R.U64 R164, R164, 0x3, RZ ;  /* 0x00000003a4a47819 */ /* 0x000fe400000012ff */
[----:B------:R-:W-:Y:S02]  /*6430*/  SHF.R.U64 R168, R168, 0x3, RZ ;  /* 0x00000003a8a87819 */ /* 0x000fe400000012ff */
[----:B------:R-:W-:-:S02]  /*6440*/  MOV R7, R8 ;  /* 0x0000000800077202 */ /* 0x000fc40000000f00 */
[----:B------:R-:W-:Y:S01]  /*6450*/  LOP3.LUT R170, R170, R171, RZ, 0x3c, !PT ;  /* 0x000000abaaaa7212 */ /* 0x000fe200078e3cff */
[--C-:B------:R-:W-:Y:S01]  /*6460*/  IMAD.X R171, RZ, RZ, R5.reuse, P5 ;  /* 0x000000ffffab7224 */ /* 0x100fe200028e0605 */
[----:B------:R-:W-:Y:S02]  /*6470*/  LOP3.LUT R172, R173, 0x380, RZ, 0xc0, !PT ;  /* 0x00000380adac7812 */ /* 0x000fe400078ec0ff */
[----:B------:R-:W-:Y:S01]  /*6480*/  LOP3.LUT R166, R166, R167, RZ, 0x3c, !PT ;  /* 0x000000a7a6a67212 */ /* 0x000fe200078e3cff */
[--C-:B------:R-:W-:Y:S01]  /*6490*/  IMAD.X R167, RZ, RZ, R5.reuse, P3 ;  /* 0x000000ffffa77224 */ /* 0x100fe200018e0605 */
[----:B------:R-:W-:Y:S02]  /*64a0*/  F2FP.BF16.F32.PACK_AB R8, R25, R24 ;  /* 0x000000181908723e */ /* 0x000fe400000010ff */
[----:B------:R-:W-:Y:S02]  /*64b0*/  F2FP.BF16.F32.PACK_AB R9, R27, R26 ;  /* 0x0000001a1b09723e */ /* 0x000fe400000010ff */
[----:B------:R-:W-:Y:S01]  /*64c0*/  LOP3.LUT R152, R152, R153, RZ, 0x3c, !PT ;  /* 0x0000009998987212 */ /* 0x000fe200078e3cff */
[----:B------:R-:W-:Y:S01]  /*64d0*/  IMAD.X R153, RZ, RZ, R5, P2 ;  /* 0x000000ffff997224 */ /* 0x000fe200010e0605 */
[----:B------:R-:W-:-:S02]  /*64e0*/  MOV R3, R12 ;  /* 0x0000000c00037202 */ /* 0x000fc40000000f00 */
[----:B------:R-:W-:Y:S02]  /*64f0*/  SHF.R.U64 R154, R154, 0x3, RZ ;  /* 0x000000039a9a7819 */ /* 0x000fe400000012ff */
[----:B------:R-:W-:Y:S01]  /*6500*/  LOP3.LUT R164, R164, R165, RZ, 0x3c, !PT ;  /* 0x000000a5a4a47212 */ /* 0x000fe200078e3cff */
[--C-:B------:R-:W-:Y:S01]  /*6510*/  IMAD.X R165, RZ, RZ, R5.reuse, P4 ;  /* 0x000000ffffa57224 */ /* 0x100fe200020e0605 */
[----:B------:R-:W-:Y:S02]  /*6520*/  F2FP.BF16.F32.PACK_AB R12, R33, R32 ;  /* 0x00000020210c723e */ /* 0x000fe400000010ff */
[----:B------:R-:W-:Y:S02]  /*6530*/  F2FP.BF16.F32.PACK_AB R13, R35, R34 ;  /* 0x00000022230d723e */ /* 0x000fe400000010ff */
[----:B------:R-:W-:Y:S02]  /*6540*/  IADD3 R21, P5, R4, 0xc020, RZ ;  /* 0x0000c02004157810 */ /* 0x000fe40007fbe0ff */
[----:B------:R-:W-:Y:S01]  /*6550*/  LOP3.LUT R168, R168, R169, RZ, 0x3c, !PT ;  /* 0x000000a9a8a87212 */ /* 0x000fe200078e3cff */
[----:B------:R-:W-:Y:S01]  /*6560*/  IMAD.X R169, RZ, RZ, R5, P6 ;  /* 0x000000ffffa97224 */ /* 0x000fe200030e0605 */
[----:B------:R-:W-:-:S02]  /*6570*/  IADD3 R159, P3, R4, 0x8060, RZ ;  /* 0x00008060049f7810 */ /* 0x000fc40007f7e0ff */
[----:B------:R-:W-:Y:S02]  /*6580*/  IADD3 R157, P2, R4, 0xc040, RZ ;  /* 0x0000c040049d7810 */ /* 0x000fe40007f5e0ff */
[----:B------:R-:W-:Y:S02]  /*6590*/  SHF.R.U64 R172, R172, 0x3, RZ ;  /* 0x00000003acac7819 */ /* 0x000fe400000012ff */
[----:B------:R-:W-:Y:S01]  /*65a0*/  IADD3 R175, P4, R4, 0x8040, RZ ;  /* 0x0000804004af7810 */ /* 0x000fe20007f9e0ff */
[----:B------:R0:W-:Y:S01]  /*65b0*/  STSM.16.M88.4 [R7], R8 ;  /* 0x0000000807007844 */ /* 0x0001e20000000200 */
[----:B------:R-:W-:Y:S01]  /*65c0*/  LOP3.LUT R154, R154, R155, RZ, 0x3c, !PT ;  /* 0x0000009b9a9a7212 */ /* 0x000fe200078e3cff */
[----:B------:R-:W-:Y:S01]  /*65d0*/  IMAD.X R155, RZ, RZ, R5, P0 ;  /* 0x000000ffff9b7224 */ /* 0x000fe200000e0605 */
[----:B------:R-:W-:Y:S01]  /*65e0*/  IADD3 R161, P6, R4, 0xc000, RZ ;  /* 0x0000c00004a17810 */ /* 0x000fe20007fde0ff */
[----:B------:R1:W-:Y:S01]  /*65f0*/  STSM.16.M88.4 [R3], R12 ;  /* 0x0000000c03007844 */ /* 0x0003e20000000200 */
[----:B------:R-:W-:-:S02]  /*6600*/  LOP3.LUT R20, R21, 0x380, RZ, 0xc0, !PT ;  /* 0x0000038015147812 */ /* 0x000fc400078ec0ff */
[----:B------:R-:W-:Y:S02]  /*6610*/  LOP3.LUT R158, R159, 0x380, RZ, 0xc0, !PT ;  /* 0x000003809f9e7812 */ /* 0x000fe400078ec0ff */
[----:B------:R-:W-:Y:S02]  /*6620*/  LOP3.LUT R156, R157, 0x380, RZ, 0xc0, !PT ;  /* 0x000003809d9c7812 */ /* 0x000fe400078ec0ff */
[----:B------:R-:W-:Y:S02]  /*6630*/  MOV R163, R162 ;  /* 0x000000a200a37202 */ /* 0x000fe40000000f00 */
[----:B------:R-:W-:Y:S01]  /*6640*/  LOP3.LUT R172, R172, R173, RZ, 0x3c, !PT ;  /* 0x000000adacac7212 */ /* 0x000fe200078e3cff */
[----:B------:R-:W-:Y:S01]  /*6650*/  IMAD.X R173, RZ, RZ, R5, P1 ;  /* 0x000000ffffad7224 */ /* 0x000fe200008e0605 */
[----:B------:R-:W-:Y:S02]  /*6660*/  LOP3.LUT R174, R175, 0x380, RZ, 0xc0, !PT ;  /* 0x00000380afae7812 */ /* 0x000fe400078ec0ff */
[----:B0-----:R-:W-:-:S02]  /*6670*/  F2FP.BF16.F32.PACK_AB R8, R41, R40 ;  /* 0x000000282908723e */ /* 0x001fc400000010ff */
[----:B------:R-:W-:Y:S02]  /*6680*/  F2FP.BF16.F32.PACK_AB R9, R43, R42 ;  /* 0x0000002a2b09723e */ /* 0x000fe400000010ff */
[----:B------:R-:W-:Y:S02]  /*6690*/  F2FP.BF16.F32.PACK_AB R10, R45, R44 ;  /* 0x0000002c2d0a723e */ /* 0x000fe400000010ff */
[----:B------:R-:W-:Y:S02]  /*66a0*/  F2FP.BF16.F32.PACK_AB R11, R47, R46 ;  /* 0x0000002e2f0b723e */ /* 0x000fe400000010ff */
[----:B------:R-:W-:Y:S02]  /*66b0*/  MOV R164, R164 ;  /* 0x000000a400a47202 */ /* 0x000fe40000000f00 */
[----:B-1----:R-:W-:Y:S02]  /*66c0*/  F2FP.BF16.F32.PACK_AB R12, R49, R48 ;  /* 0x00000030310c723e */ /* 0x002fe400000010ff */
[----:B------:R-:W-:-:S02]  /*66d0*/  F2FP.BF16.F32.PACK_AB R13, R51, R50 ;  /* 0x00000032330d723e */ /* 0x000fc400000010ff */
[----:B------:R-:W-:Y:S02]  /*66e0*/  F2FP.BF16.F32.PACK_AB R14, R53, R52 ;  /* 0x00000034350e723e */ /* 0x000fe400000010ff */
[----:B------:R-:W-:Y:S02]  /*66f0*/  F2FP.BF16.F32.PACK_AB R15, R55, R54 ;  /* 0x00000036370f723e */ /* 0x000fe400000010ff */
[----:B------:R-:W-:Y:S02]  /*6700*/  LOP3.LUT R160, R161, 0x380, RZ, 0xc0, !PT ;  /* 0x00000380a1a07812 */ /* 0x000fe400078ec0ff */
[----:B------:R-:W-:Y:S02]  /*6710*/  SHF.R.U64 R20, R20, 0x3, RZ ;  /* 0x0000000314147819 */ /* 0x000fe400000012ff */
[----:B------:R-:W-:Y:S01]  /*6720*/  IADD3 R3, P1, R4, 0xc060, RZ ;  /* 0x0000c06004037810 */ /* 0x000fe20007f3e0ff */
[----:B------:R0:W-:Y:S01]  /*6730*/  STSM.16.M88.4 [R163], R8 ;  /* 0x00000008a3007844 */ /* 0x0001e20000000200 */
[----:B------:R-:W-:-:S02]  /*6740*/  SHF.R.U64 R158, R158, 0x3, RZ ;  /* 0x000000039e9e7819 */ /* 0x000fc400000012ff */
[----:B------:R-:W-:Y:S02]  /*6750*/  SHF.R.U64 R156, R156, 0x3, RZ ;  /* 0x000000039c9c7819 */ /* 0x000fe400000012ff */
[----:B------:R-:W-:Y:S02]  /*6760*/  MOV R162, R152 ;  /* 0x0000009800a27202 */ /* 0x000fe40000000f00 */
[----:B------:R-:W-:Y:S01]  /*6770*/  MOV R7, R154 ;  /* 0x0000009a00077202 */ /* 0x000fe20000000f00 */
[----:B------:R1:W-:Y:S01]  /*6780*/  STSM.16.M88.4 [R164], R12 ;  /* 0x0000000ca4007844 */ /* 0x0003e20000000200 */
[----:B------:R-:W-:Y:S02]  /*6790*/  SHF.R.U64 R174, R174, 0x3, RZ ;  /* 0x00000003aeae7819 */ /* 0x000fe400000012ff */
[----:B------:R-:W-:Y:S02]  /*67a0*/  MOV R166, R166 ;  /* 0x000000a600a67202 */ /* 0x000fe40000000f00 */
[----:B------:R-:W-:-:S02]  /*67b0*/  F2FP.BF16.F32.PACK_AB R152, R57, R56 ;  /* 0x000000383998723e */ /* 0x000fc400000010ff */
[----:B------:R-:W-:Y:S02]  /*67c0*/  F2FP.BF16.F32.PACK_AB R153, R59, R58 ;  /* 0x0000003a3b99723e */ /* 0x000fe400000010ff */
[----:B------:R-:W-:Y:S02]  /*67d0*/  F2FP.BF16.F32.PACK_AB R154, R61, R60 ;  /* 0x0000003c3d9a723e */ /* 0x000fe400000010ff */
[----:B------:R-:W-:Y:S02]  /*67e0*/  F2FP.BF16.F32.PACK_AB R155, R63, R62 ;  /* 0x0000003e3f9b723e */ /* 0x000fe400000010ff */
[----:B------:R-:W-:Y:S02]  /*67f0*/  SHF.R.U64 R160, R160, 0x3, RZ ;  /* 0x00000003a0a07819 */ /* 0x000fe400000012ff */
[----:B------:R-:W-:Y:S02]  /*6800*/  MOV R168, R168 ;  /* 0x000000a800a87202 */ /* 0x000fe40000000f00 */
[----:B0-----:R-:W-:-:S02]  /*6810*/  F2FP.BF16.F32.PACK_AB R8, R65, R64 ;  /* 0x000000404108723e */ /* 0x001fc400000010ff */
[----:B------:R-:W-:Y:S02]  /*6820*/  F2FP.BF16.F32.PACK_AB R9, R67, R66 ;  /* 0x000000424309723e */ /* 0x000fe400000010ff */
[----:B------:R-:W-:Y:S02]  /*6830*/  F2FP.BF16.F32.PACK_AB R10, R69, R68 ;  /* 0x00000044450a723e */ /* 0x000fe400000010ff */
[----:B------:R-:W-:Y:S02]  /*6840*/  F2FP.BF16.F32.PACK_AB R11, R71, R70 ;  /* 0x00000046470b723e */ /* 0x000fe400000010ff */
[----:B------:R-:W-:Y:S01]  /*6850*/  LOP3.LUT R20, R20, R21, RZ, 0x3c, !PT ;  /* 0x0000001514147212 */ /* 0x000fe200078e3cff */
[----:B------:R-:W-:Y:S01]  /*6860*/  IMAD.X R21, RZ, RZ, R5, P5 ;  /* 0x000000ffff157224 */ /* 0x000fe200028e0605 */
[----:B------:R-:W-:Y:S02]  /*6870*/  LOP3.LUT R4, R3, 0x380, RZ, 0xc0, !PT ;  /* 0x0000038003047812 */ /* 0x000fe400078ec0ff */
[----:B------:R-:W-:-:S02]  /*6880*/  MOV R170, R170 ;  /* 0x000000aa00aa7202 */ /* 0x000fc40000000f00 */
[----:B-1----:R-:W-:Y:S02]  /*6890*/  F2FP.BF16.F32.PACK_AB R12, R73, R72 ;  /* 0x00000048490c723e */ /* 0x002fe400000010ff */
[----:B------:R-:W-:Y:S02]  /*68a0*/  F2FP.BF16.F32.PACK_AB R13, R75, R74 ;  /* 0x0000004a4b0d723e */ /* 0x000fe400000010ff */
[----:B------:R-:W-:Y:S02]  /*68b0*/  F2FP.BF16.F32.PACK_AB R14, R77, R76 ;  /* 0x0000004c4d0e723e */ /* 0x000fe400000010ff */
[----:B------:R-:W-:Y:S02]  /*68c0*/  F2FP.BF16.F32.PACK_AB R15, R79, R78 ;  /* 0x0000004e4f0f723e */ /* 0x000fe400000010ff */
[----:B------:R-:W-:Y:S01]  /*68d0*/  LOP3.LUT R158, R158, R159, RZ, 0x3c, !PT ;  /* 0x0000009f9e9e7212 */ /* 0x000fe200078e3cff */
[--C-:B------:R-:W-:Y:S01]  /*68e0*/  IMAD.X R159, RZ, RZ, R5.reuse, P3 ;  /* 0x000000ffff9f7224 */ /* 0x100fe200018e0605 */
[----:B------:R-:W-:Y:S01]  /*68f0*/  LOP3.LUT R156, R156, R157, RZ, 0x3c, !PT ;  /* 0x0000009d9c9c7212 */ /* 0x000fe200078e3cff */
[--C-:B------:R-:W-:Y:S01]  /*6900*/  IMAD.X R157, RZ, RZ, R5.reuse, P2 ;  /* 0x000000ffff9d7224 */ /* 0x100fe200010e0605 */
[----:B------:R-:W-:Y:S01]  /*6910*/  LOP3.LUT R174, R174, R175, RZ, 0x3c, !PT ;  /* 0x000000afaeae7212 */ /* 0x000fe200078e3cff */
[--C-:B------:R-:W-:Y:S01]  /*6920*/  IMAD.X R175, RZ, RZ, R5.reuse, P4 ;  /* 0x000000ffffaf7224 */ /* 0x100fe200020e0605 */
[----:B------:R-:W-:Y:S01]  /*6930*/  LOP3.LUT R160, R160, R161, RZ, 0x3c, !PT ;  /* 0x000000a1a0a07212 */ /* 0x000fe200078e3cff */
[----:B------:R0:W-:Y:S01]  /*6940*/  STSM.16.M88.4 [R166], R152 ;  /* 0x00000098a6007844 */ /* 0x0001e20000000200 */
[----:B------:R-:W-:Y:S01]  /*6950*/  SHF.R.U64 R4, R4, 0x3, RZ ;  /* 0x0000000304047819 */ /* 0x000fe200000012ff */
[----:B------:R-:W-:Y:S01]  /*6960*/  IMAD.X R161, RZ, RZ, R5, P6 ;  /* 0x000000ffffa17224 */ /* 0x000fe200030e0605 */
[----:B------:R-:W-:Y:S01]  /*6970*/  F2FP.BF16.F32.PACK_AB R164, R81, R80 ;  /* 0x0000005051a4723e */ /* 0x000fe200000010ff */
[----:B------:R1:W-:Y:S01]  /*6980*/  STSM.16.M88.4 [R168], R8 ;  /* 0x00000008a8007844 */ /* 0x0003e20000000200 */
[----:B------:R-:W-:-:S02]  /*6990*/  F2FP.BF16.F32.PACK_AB R165, R83, R82 ;  /* 0x0000005253a5723e */ /* 0x000fc400000010ff */
[----:B------:R-:W-:Y:S01]  /*69a0*/  F2FP.BF16.F32.PACK_AB R167, R87, R86 ;  /* 0x0000005657a7723e */ /* 0x000fe200000010ff */
[----:B------:R2:W-:Y:S01]  /*69b0*/  STSM.16.M88.4 [R170], R12 ;  /* 0x0000000caa007844 */ /* 0x0005e20000000200 */
[----:B------:R-:W-:Y:S02]  /*69c0*/  MOV R172, R172 ;  /* 0x000000ac00ac7202 */ /* 0x000fe40000000f00 */
[----:B------:R-:W-:Y:S02]  /*69d0*/  F2FP.BF16.F32.PACK_AB R169, R91, R90 ;  /* 0x0000005a5ba9723e */ /* 0x000fe400000010ff */
[----:B------:R-:W-:Y:S02]  /*69e0*/  F2FP.BF16.F32.PACK_AB R171, R95, R94 ;  /* 0x0000005e5fab723e */ /* 0x000fe400000010ff */
[----:B0-----:R-:W-:Y:S02]  /*69f0*/  F2FP.BF16.F32.PACK_AB R166, R85, R84 ;  /* 0x0000005455a6723e */ /* 0x001fe400000010ff */
[----:B------:R-:W-:-:S02]  /*6a00*/  MOV R20, R20 ;  /* 0x0000001400147202 */ /* 0x000fc40000000f00 */
[----:B-1----:R-:W-:Y:S02]  /*6a10*/  F2FP.BF16.F32.PACK_AB R168, R89, R88 ;  /* 0x0000005859a8723e */ /* 0x002fe400000010ff */
[----:B------:R-:W-:Y:S02]  /*6a20*/  MOV R173, R158 ;  /* 0x0000009e00ad7202 */ /* 0x000fe40000000f00 */
[----:B--2---:R-:W-:Y:S02]  /*6a30*/  F2FP.BF16.F32.PACK_AB R170, R93, R92 ;  /* 0x0000005c5daa723e */ /* 0x004fe400000010ff */
[----:B------:R-:W-:Y:S02]  /*6a40*/  MOV R21, R156 ;  /* 0x0000009c00157202 */ /* 0x000fe40000000f00 */
[----:B------:R-:W-:Y:S02]  /*6a50*/  F2FP.BF16.F32.PACK_AB R152, R97, R96 ;  /* 0x000000606198723e */ /* 0x000fe400000010ff */
[----:B------:R-:W-:-:S02]  /*6a60*/  F2FP.BF16.F32.PACK_AB R153, R99, R98 ;  /* 0x000000626399723e */ /* 0x000fc400000010ff */
[----:B------:R-:W-:Y:S02]  /*6a70*/  F2FP.BF16.F32.PACK_AB R154, R101, R100 ;  /* 0x00000064659a723e */ /* 0x000fe400000010ff */
[----:B------:R-:W-:Y:S01]  /*6a80*/  F2FP.BF16.F32.PACK_AB R155, R103, R102 ;  /* 0x00000066679b723e */ /* 0x000fe200000010ff */
[----:B------:R-:W-:Y:S01]  /*6a90*/  IMAD.X R5, RZ, RZ, R5, P1 ;  /* 0x000000ffff057224 */ /* 0x000fe200008e0605 */
[----:B------:R-:W-:Y:S01]  /*6aa0*/  LOP3.LUT R4, R4, R3, RZ, 0x3c, !PT ;  /* 0x0000000304047212 */ /* 0x000fe200078e3cff */
[----:B------:R0:W-:Y:S01]  /*6ab0*/  STSM.16.M88.4 [R162], R164 ;  /* 0x000000a4a2007844 */ /* 0x0001e20000000200 */
[----:B------:R-:W-:Y:S02]  /*6ac0*/  MOV R174, R174 ;  /* 0x000000ae00ae7202 */ /* 0x000fe40000000f00 */
[----:B------:R-:W-:Y:S02]  /*6ad0*/  F2FP.BF16.F32.PACK_AB R156, R105, R104 ;  /* 0x00000068699c723e */ /* 0x000fe400000010ff */
[----:B------:R-:W-:-:S02]  /*6ae0*/  F2FP.BF16.F32.PACK_AB R157, R107, R106 ;  /* 0x0000006a6b9d723e */ /* 0x000fc400000010ff */
[----:B------:R-:W-:Y:S02]  /*6af0*/  F2FP.BF16.F32.PACK_AB R158, R109, R108 ;  /* 0x0000006c6d9e723e */ /* 0x000fe400000010ff */
[----:B------:R-:W-:Y:S02]  /*6b00*/  F2FP.BF16.F32.PACK_AB R159, R111, R110 ;  /* 0x0000006e6f9f723e */ /* 0x000fe400000010ff */
[----:B------:R-:W-:Y:S01]  /*6b10*/  MOV R3, R160 ;  /* 0x000000a000037202 */ /* 0x000fe20000000f00 */
[----:B------:R-:W-:Y:S01]  /*6b20*/  STSM.16.M88.4 [R172], R168 ;  /* 0x000000a8ac007844 */ /* 0x000fe20000000200 */
[----:B------:R-:W-:Y:S02]  /*6b30*/  F2FP.BF16.F32.PACK_AB R160, R113, R112 ;  /* 0x0000007071a0723e */ /* 0x000fe400000010ff */
[----:B------:R-:W-:Y:S02]  /*6b40*/  F2FP.BF16.F32.PACK_AB R161, R115, R114 ;  /* 0x0000007273a1723e */ /* 0x000fe400000010ff */
[----:B0-----:R-:W-:-:S02]  /*6b50*/  F2FP.BF16.F32.PACK_AB R162, R117, R116 ;  /* 0x0000007475a2723e */ /* 0x001fc400000010ff */
[----:B------:R-:W-:Y:S01]  /*6b60*/  F2FP.BF16.F32.PACK_AB R163, R119, R118 ;  /* 0x0000007677a3723e */ /* 0x000fe200000010ff */
[----:B------:R0:W-:Y:S01]  /*6b70*/  STSM.16.M88.4 [R7], R152 ;  /* 0x0000009807007844 */ /* 0x0001e20000000200 */
[----:B------:R-:W-:Y:S02]  /*6b80*/  F2FP.BF16.F32.PACK_AB R8, R121, R120 ;  /* 0x000000787908723e */ /* 0x000fe400000010ff */
[----:B------:R-:W-:Y:S02]  /*6b90*/  F2FP.BF16.F32.PACK_AB R9, R123, R122 ;  /* 0x0000007a7b09723e */ /* 0x000fe400000010ff */
[----:B------:R-:W-:Y:S02]  /*6ba0*/  F2FP.BF16.F32.PACK_AB R10, R125, R124 ;  /* 0x0000007c7d0a723e */ /* 0x000fe400000010ff */
[----:B------:R-:W-:Y:S01]  /*6bb0*/  F2FP.BF16.F32.PACK_AB R11, R127, R126 ;  /* 0x0000007e7f0b723e */ /* 0x000fe200000010ff */
[----:B------:R1:W-:Y:S01]  /*6bc0*/  STSM.16.M88.4 [R174], R156 ;  /* 0x0000009cae007844 */ /* 0x0003e20000000200 */
[----:B------:R-:W-:-:S02]  /*6bd0*/  F2FP.BF16.F32.PACK_AB R12, R129, R128 ;  /* 0x00000080810c723e */ /* 0x000fc400000010ff */
[----:B------:R-:W-:Y:S02]  /*6be0*/  F2FP.BF16.F32.PACK_AB R13, R131, R130 ;  /* 0x00000082830d723e */ /* 0x000fe400000010ff */
[----:B------:R-:W-:Y:S02]  /*6bf0*/  F2FP.BF16.F32.PACK_AB R14, R133, R132 ;  /* 0x00000084850e723e */ /* 0x000fe400000010ff */
[----:B------:R-:W-:Y:S02]  /*6c00*/  F2FP.BF16.F32.PACK_AB R15, R135, R134 ;  /* 0x00000086870f723e */ /* 0x000fe400000010ff */
[----:B0-----:R-:W-:Y:S02]  /*6c10*/  F2FP.BF16.F32.PACK_AB R152, R137, R136 ;  /* 0x000000888998723e */ /* 0x001fe400000010ff */
[----:B------:R-:W-:Y:S02]  /*6c20*/  F2FP.BF16.F32.PACK_AB R153, R139, R138 ;  /* 0x0000008a8b99723e */ /* 0x000fe400000010ff */
[----:B------:R-:W-:-:S02]  /*6c30*/  F2FP.BF16.F32.PACK_AB R154, R141, R140 ;  /* 0x0000008c8d9a723e */ /* 0x000fc400000010ff */
[----:B------:R-:W-:Y:S01]  /*6c40*/  F2FP.BF16.F32.PACK_AB R155, R143, R142 ;  /* 0x0000008e8f9b723e */ /* 0x000fe200000010ff */
[----:B------:R-:W-:Y:S01]  /*6c50*/  STSM.16.M88.4 [R173], R160 ;  /* 0x000000a0ad007844 */ /* 0x000fe20000000200 */
[----:B------:R-:W-:Y:S02]  /*6c60*/  MOV R164, R4 ;  /* 0x0000000400a47202 */ /* 0x000fe40000000f00 */
[----:B-1----:R-:W-:Y:S02]  /*6c70*/  F2FP.BF16.F32.PACK_AB R156, R145, R144 ;  /* 0x00000090919c723e */ /* 0x002fe400000010ff */
[----:B------:R-:W-:Y:S02]  /*6c80*/  F2FP.BF16.F32.PACK_AB R157, R147, R146 ;  /* 0x00000092939d723e */ /* 0x000fe400000010ff */
[----:B------:R-:W-:Y:S02]  /*6c90*/  F2FP.BF16.F32.PACK_AB R158, R149, R148 ;  /* 0x00000094959e723e */ /* 0x000fe400000010ff */
[----:B------:R-:W-:Y:S01]  /*6ca0*/  F2FP.BF16.F32.PACK_AB R159, R151, R150 ;  /* 0x00000096979f723e */ /* 0x000fe200000010ff */
[----:B------:R0:W-:Y:S04]  /*6cb0*/  STSM.16.M88.4 [R3], R8 ;  /* 0x0000000803007844 */ /* 0x0001e80000000200 */
[----:B------:R1:W-:Y:S04]  /*6cc0*/  STSM.16.M88.4 [R20], R12 ;  /* 0x0000000c14007844 */ /* 0x0003e80000000200 */
[----:B------:R2:W-:Y:S04]  /*6cd0*/  STSM.16.M88.4 [R21], R152 ;  /* 0x0000009815007844 */ /* 0x0005e80000000200 */
[----:B------:R2:W-:Y:S01]  /*6ce0*/  STSM.16.M88.4 [R164], R156 ;  /* 0x0000009ca4007844 */ /* 0x0005e20000000200 */
[----:B------:R-:W-:Y:S01]  /*6cf0*/  BAR.SYNC.DEFER_BLOCKING 0x1, 0x100 ;  /* 0x0044000000007b1d */ /* 0x000fe20000010000 */
[----:B------:R-:W-:-:S04]  /*6d00*/  ISETP.NE.U32.AND P0, PT, RZ, UR14, PT ;  /* 0x0000000eff007c0c */ /* 0x000fc8000bf05070 */
[----:B------:R-:W-:Y:S01]  /*6d10*/  ISETP.NE.AND.EX P0, PT, RZ, UR15, PT, P0 ;  /* 0x0000000fff007c0c */ /* 0x000fe2000bf05300 */
[----:B------:R-:W-:Y:S01]  /*6d20*/  IMAD.U32 R4, RZ, RZ, UR9 ;  /* 0x00000009ff047e24 */ /* 0x000fe2000f8e00ff */
[----:B------:R-:W-:Y:S01]  /*6d30*/  ULDC UR9, c[0x0][0xbe8] ;  /* 0x0002fa0000097ab9 */ /* 0x000fe20000000800 */
[----:B------:R-:W-:Y:S01]  /*6d40*/  IMAD.U32 R5, RZ, RZ, UR12 ;  /* 0x0000000cff057e24 */ /* 0x000fe2000f8e00ff */
[----:B------:R-:W-:-:S09]  /*6d50*/  ULDC.64 UR12, c[0x0][0xc08] ;  /* 0x00030200000c7ab9 */ /* 0x000fd20000000a00 */
[----:B------:R-:W4:Y:S01]  /*6d60*/  @P0 LDG.E R7, desc[UR50][R4.64] ;  /* 0x0000003204070981 */ /* 0x000f22000c1e1900 */
[----:B------:R-:W-:-:S04]  /*6d70*/  UISETP.NE.U32.AND UP0, UPT, UR12, URZ, UPT ;  /* 0x0000003f0c00728c */ /* 0x000fc8000bf05070 */
[----:B------:R-:W-:-:S06]  /*6d80*/  UISETP.NE.AND.EX UP0, UPT, UR13, URZ, UPT, UP0 ;  /* 0x0000003f0d00728c */ /* 0x000fcc000bf05300 */
[----:B------:R-:W-:-:S05]  /*6d90*/  PLOP3.LUT P4, PT, PT, PT, UP0, 0x80, 0x0 ;  /* 0x000000000000781c */ /* 0x000fca0003f8f008 */
[----:B------:R-:W-:-:S03]  /*6da0*/  @UP0 UIADD3 UR12, UP1, UR4, UR12, URZ ;  /* 0x0000000c040c0290 */ /* 0x000fc6000ff3e03f */
[----:B------:R-:W-:Y:S01]  /*6db0*/  ULDC UR4, c[0x0][0xa88] ;  /* 0x0002a20000047ab9 */ /* 0x000fe20000000800 */
[----:B------:R-:W-:Y:S01]  /*6dc0*/  @UP0 UIADD3.X UR13, UR16, UR13, URZ, UP1, !UPT ;  /* 0x0000000d100d0290 */ /* 0x000fe20008ffe43f */
[----:B0-----:R-:W-:Y:S01]  /*6dd0*/  IMAD.U32 R3, RZ, RZ, UR4 ;  /* 0x00000004ff037e24 */ /* 0x001fe2000f8e00ff */
[----:B------:R-:W-:Y:S01]  /*6de0*/  UISETP.NE.AND UP0, UPT, UR44, URZ, UPT ;  /* 0x0000003f2c00728c */ /* 0x000fe2000bf05270 */
[----:B------:R-:W-:-:S03]  /*6df0*/  ULDC UR4, c[0x0][0xad4] ;  /* 0x0002b50000047ab9 */ /* 0x000fc60000000800 */
[----:B------:R-:W-:Y:S02]  /*6e00*/  USEL UR4, UR44, UR4, UP0 ;  /* 0x000000042c047287 */ /* 0x000fe40008000000 */
[----:B------:R-:W-:Y:S02]  /*6e10*/  UISETP.NE.AND UP1, UPT, UR9, 0x1, UPT ;  /* 0x000000010900788c */ /* 0x000fe4000bf25270 */
[----:B------:R-:W-:Y:S01]  /*6e20*/  UISETP.GT.AND UP2, UPT, UR4, 0x1, UPT ;  /* 0x000000010400788c */ /* 0x000fe2000bf44270 */
[----:B------:R-:W-:-:S03]  /*6e30*/  UMOV UR21, 0x9b8 ;  /* 0x000009b800157882 */ /* 0x000fc60000000000 */
[----:B------:R-:W-:Y:S01]  /*6e40*/  USEL UR21, UR21, 0x978, UP2 ;  /* 0x0000097815157887 */ /* 0x000fe20009000000 */
[----:B------:R-:W-:Y:S01]  /*6e50*/  PLOP3.LUT P1, PT, PT, PT, UP1, 0x80, 0x0 ;  /* 0x000000000000781c */ /* 0x000fe20003f2f018 */
[----:B------:R-:W-:Y:S01]  /*6e60*/  UISETP.NE.U32.AND UP0, UPT, UR14, URZ, UPT ;  /* 0x0000003f0e00728c */ /* 0x000fe2000bf05070 */
[----:B-1----:R-:W-:Y:S01]  /*6e70*/  IMAD.U32 R12, RZ, RZ, UR41 ;  /* 0x00000029ff0c7e24 */ /* 0x002fe2000f8e00ff */
[----:B------:R-:W-:Y:S01]  /*6e80*/  UMOV UR4, URZ ;  /* 0x0000003f00047c82 */ /* 0x000fe20008000000 */
[----:B------:R-:W-:Y:S01]  /*6e90*/  IMAD.U32 R8, RZ, RZ, UR12 ;  /* 0x0000000cff087e24 */ /* 0x000fe2000f8e00ff */
[----:B------:R-:W-:Y:S01]  /*6ea0*/  UISETP.NE.AND.EX UP0, UPT, UR15, URZ, UPT, UP0 ;  /* 0x0000003f0f00728c */ /* 0x000fe2000bf05300 */
[----:B------:R-:W-:Y:S01]  /*6eb0*/  IMAD.U32 R9, RZ, RZ, UR13 ;  /* 0x0000000dff097e24 */ /* 0x000fe2000f8e00ff */
[----:B------:R-:W-:Y:S01]  /*6ec0*/  @UP1 ULDC UR23, c[0x0][0xbec] ;  /* 0x0002fb0000171ab9 */ /* 0x000fe20000000800 */
[----:B---3--:R-:W-:Y:S01]  /*6ed0*/  IMAD R12, R12, 0x80, R176 ;  /* 0x000000800c0c7824 */ /* 0x008fe200078e02b0 */
[----:B------:R-:W-:-:S02]  /*6ee0*/  USEL UR39, UR39, URZ, !UP0 ;  /* 0x0000003f27277287 */ /* 0x000fc4000c000000 */
[----:B------:R0:W5:Y:S01]  /*6ef0*/  @P4 LDG.E R3, desc[UR50][R8.64] ;  /* 0x0000003208034981 */ /* 0x000162000c1e1900 */
[----:B------:R-:W-:Y:S01]  /*6f00*/  USEL UR20, UR42, URZ, UP2 ;  /* 0x0000003f2a147287 */ /* 0x000fe20009000000 */
[----:B------:R-:W-:Y:S01]  /*6f10*/  ULDC.64 UR16, c[0x0][UR21+0x220] ;  /* 0x0000880015107abb */ /* 0x000fe20008000a00 */
[----:B------:R-:W-:Y:S01]  /*6f20*/  USEL UR40, UR40, URZ, !UP0 ;  /* 0x0000003f28287287 */ /* 0x000fe2000c000000 */
[----:B------:R-:W-:Y:S01]  /*6f30*/  ULDC.64 UR18, c[0x0][UR21+0x228] ;  /* 0x00008a0015127abb */ /* 0x000fe20008000a00 */
[----:B------:R-:W-:Y:S01]  /*6f40*/  UIMAD UR17, UR17, UR39, URZ ;  /* 0x00000027111172a4 */ /* 0x000fe2000f8e023f */
[----:B------:R-:W-:Y:S01]  /*6f50*/  @UP1 ULDC UR26, c[0x0][0xbf0] ;  /* 0x0002fc00001a1ab9 */ /* 0x000fe20000000800 */
[----:B0-----:R-:W-:Y:S01]  /*6f60*/  @P1 IMAD.HI.U32 R8, R12, UR23, RZ ;  /* 0x000000170c081c27 */ /* 0x001fe2000f8e00ff */
[----:B------:R-:W-:Y:S01]  /*6f70*/  ULDC.64 UR14, c[0x0][UR21+0x218] ;  /* 0x00008600150e7abb */ /* 0x000fe20008000a00 */
[----:B------:R-:W-:Y:S02]  /*6f80*/  UIMAD.WIDE.U32 UR24, UR18, UR20, URZ ;  /* 0x00000014121872a5 */ /* 0x000fe4000f8e003f */
[----:B------:R-:W-:-:S02]  /*6f90*/  UIMAD.WIDE.U32 UR12, UR14, UR43, URZ ;  /* 0x0000002b0e0c72a5 */ /* 0x000fc4000f8e003f */
[----:B------:R-:W-:Y:S02]  /*6fa0*/  UIMAD UR22, UR15, UR43, URZ ;  /* 0x0000002b0f1672a4 */ /* 0x000fe4000f8e023f */
[----:B------:R-:W-:Y:S02]  /*6fb0*/  UIMAD UR18, UR19, UR20, URZ ;  /* 0x00000014131272a4 */ /* 0x000fe4000f8e023f */
[----:B------:R-:W-:Y:S02]  /*6fc0*/  UIMAD.WIDE.U32 UR14, UR16, UR39, URZ ;  /* 0x00000027100e72a5 */ /* 0x000fe4000f8e003f */
[----:B------:R-:W-:Y:S02]  /*6fd0*/  UIMAD UR17, UR16, UR40, UR17 ;  /* 0x00000028101172a4 */ /* 0x000fe4000f8e0211 */
[----:B------:R-:W-:Y:S02]  /*6fe0*/  UIADD3 UR18, UR25, UR18, URZ ;  /* 0x0000001219127290 */ /* 0x000fe4000fffe03f */
[----:B------:R-:W-:-:S02]  /*6ff0*/  UIADD3 UR22, UR13, UR22, URZ ;  /* 0x000000160d167290 */ /* 0x000fc4000fffe03f */
[----:B------:R-:W-:Y:S02]  /*7000*/  UIADD3 UR17, UR15, UR17, URZ ;  /* 0x000000110f117290 */ /* 0x000fe4000fffe03f */
[----:B------:R-:W-:Y:S01]  /*7010*/  IMAD.U32 R14, RZ, RZ, UR18 ;  /* 0x00000012ff0e7e24 */ /* 0x000fe2000f8e00ff */
[----:B----4-:R-:W-:Y:S01]  /*7020*/  @P0 R2UR UR4, R7 ;  /* 0x00000000070402ca */ /* 0x010fe200000e0000 */
[----:B------:R-:W-:Y:S01]  /*7030*/  IMAD.MOV.U32 R7, RZ, RZ, R12 ;  /* 0x000000ffff077224 */ /* 0x000fe200078e000c */
[----:B------:R-:W-:Y:S01]  /*7040*/  @P1 SHF.R.U32.HI R7, RZ, UR26, R8 ;  /* 0x0000001aff071c19 */ /* 0x000fe20008011608 */
[----:B------:R-:W-:-:S04]  /*7050*/  IMAD.U32 R8, RZ, RZ, UR24 ;  /* 0x00000018ff087e24 */ /* 0x000fc8000f8e00ff */
[----:B------:R-:W-:-:S06]  /*7060*/  IMAD.MOV R11, RZ, RZ, -R7 ;  /* 0x000000ffff0b7224 */ /* 0x000fcc00078e0a07 */
[----:B------:R-:W-:Y:S02]  /*7070*/  UIADD3 UR12, UP0, UP3, UR14, UR12, UR4 ;  /* 0x0000000c0e0c7290 */ /* 0x000fe4000fb1e004 */
[----:B------:R-:W-:Y:S01]  /*7080*/  USHF.R.S32.HI UR16, URZ, 0x1f, UR4 ;  /* 0x0000001f3f107899 */ /* 0x000fe20008011404 */
[----:B------:R-:W-:Y:S01]  /*7090*/  IMAD R11, R11, UR9, R12 ;  /* 0x000000090b0b7c24 */ /* 0x000fe2000f8e020c */
[----:B------:R-:W-:Y:S02]  /*70a0*/  SHF.R.S32.HI R9, RZ, 0x1f, R7 ;  /* 0x0000001fff097819 */ /* 0x000fe40000011407 */
[----:B------:R-:W-:Y:S01]  /*70b0*/  UIADD3.X UR14, UR17, UR22, UR16, UP0, UP3 ;  /* 0x00000016110e7290 */ /* 0x000fe200087e6410 */
[----:B------:R-:W-:Y:S01]  /*70c0*/  IADD3 R8, P2, P3, R7, UR12, R8 ;  /* 0x0000000c07087c10 */ /* 0x000fe2000fb5e008 */
[----:B------:R-:W-:Y:S01]  /*70d0*/  ULDC.64 UR12, c[0x0][UR21+0x210] ;  /* 0x00008400150c7abb */ /* 0x000fe20008000a00 */
[----:B------:R-:W-:Y:S01]  /*70e0*/  SHF.R.S32.HI R7, RZ, 0x1f, R11 ;  /* 0x0000001fff077819 */ /* 0x000fe2000001140b */
[----:B------:R-:W-:-:S02]  /*70f0*/  IMAD R10, R11, UR13, RZ ;  /* 0x0000000d0b0a7c24 */ /* 0x000fc4000f8e02ff */
        /* <DEDUP_REMOVED lines=9> */
[----:B--2---:R-:W-:Y:S08]  /*7190*/  @P4 BRA `(.L_x_9443) ;  /* 0x0000000000104947 */ /* 0x004ff00003800000 */
[----:B------:R-:W-:Y:S05]  /*71a0*/  @!P0 BRA `(.L_x_9443) ;  /* 0x00000000000c8947 */ /* 0x000fea0003800000 */
[----:B------:R-:W2:Y:S04]  /*71b0*/  LDG.E R8, desc[UR50][R4.64] ;  /* 0x0000003204087981 */ /* 0x000ea8000c1e1900 */
[----:B-----5:R-:W2:Y:S02]  /*71c0*/  LDG.E R3, desc[UR50][R4.64+0x4] ;  /* 0x0000043204037981 */ /* 0x020ea4000c1e1900 */
[----:B--2---:R-:W-:-:S07]  /*71d0*/  IMAD.IADD R3, R3, 0x1, -R8 ;  /* 0x0000000103037824 */ /* 0x004fce00078e0a08 */
.L_x_9443:
[----:B------:R-:W2:Y:S01]  /*71e0*/  LDL R10, [R1+0x28] ;  /* 0x00002800010a7983 */ /* 0x000ea20000100800 */
[----:B------:R-:W-:Y:S01]  /*71f0*/  IMAD.U32 R14, RZ, RZ, UR41 ;  /* 0x00000029ff0e7e24 */ /* 0x000fe2000f8e00ff */
[----:B------:R-:W-:Y:S01]  /*7200*/  LOP3.LUT P0, RZ, R225, 0x3, RZ, 0xc0, !PT ;  /* 0x00000003e1ff7812 */ /* 0x000fe2000780c0ff */
[----:B-----5:R-:W-:Y:S01]  /*7210*/  IMAD R3, R3, UR9, RZ ;  /* 0x0000000903037c24 */ /* 0x020fe2000f8e02ff */
[----:B------:R-:W-:Y:S01]  /*7220*/  SHFL.IDX PT, R4, R11, RZ, 0x1c1f ;  /* 0x001c1fff0b047589 */ /* 0x000fe200000e0000 */
[----:B------:R-:W-:-:S03]  /*7230*/  PLOP3.LUT P3, PT, PT, PT, UP2, 0x80, 0x0 ;  /* 0x000000000000781c */ /* 0x000fc60003f6f028 */
[----:B------:R-:W0:Y:S04]  /*7240*/  SHFL.IDX PT, R5, R7, RZ, 0x1c1f ;  /* 0x001c1fff07057589 */ /* 0x000e2800000e0000 */
[----:B------:R-:W-:Y:S04]  /*7250*/  SHFL.IDX PT, R8, R11, 0x1, 0x1c1f ;  /* 0x003c1f000b087f89 */ /* 0x000fe800000e0000 */
[----:B------:R-:W1:Y:S01]  /*7260*/  SHFL.IDX PT, R9, R7, 0x1, 0x1c1f ;  /* 0x003c1f0007097f89 */ /* 0x000e6200000e0000 */
[----:B--2---:R-:W-:-:S04]  /*7270*/  IMAD R14, R14, 0x80, R10 ;  /* 0x000000800e0e7824 */ /* 0x004fc800078e020a */
        /* <DEDUP_REMOVED lines=8> */
[----:B0-----:R-:W0:Y:S01]  /*7300*/  S2R R0, SR_TID.X ;  /* 0x0000000000007919 */ /* 0x001e220000002100 */
[----:B------:R-:W-:Y:S01]  /*7310*/  ULDC.64 UR14, c[0x0][0xaa0] ;  /* 0x0002a800000e7ab9 */ /* 0x000fe20000000a00 */
[----:B0-----:R-:W-:-:S05]  /*7320*/  VIADD R0, R0, 0xffffff80 ;  /* 0xffffff8000007836 */ /* 0x001fca0000000000 */
[----:B------:R-:W-:-:S04]  /*7330*/  SHF.R.S32.HI R5, RZ, 0x1f, R0 ;  /* 0x0000001fff057819 */ /* 0x000fc80000011400 */
[----:B------:R-:W-:-:S04]  /*7340*/  LEA.HI R5, R5, R0, RZ, 0x3 ;  /* 0x0000000005057211 */ /* 0x000fc800078f18ff */
[----:B------:R-:W-:Y:S02]  /*7350*/  LOP3.LUT R7, R5, 0xfffffff8, RZ, 0xc0, !PT ;  /* 0xfffffff805077812 */ /* 0x000fe400078ec0ff */
[----:B------:R-:W-:Y:S01]  /*7360*/  SHF.R.S32.HI R21, RZ, 0x3, R5 ;  /* 0x00000003ff157819 */ /* 0x000fe20000011405 */
[----:B------:R-:W-:Y:S02]  /*7370*/  IMAD.MOV.U32 R5, RZ, RZ, 0x2 ;  /* 0x00000002ff057424 */ /* 0x000fe400078e00ff */
[----:B------:R-:W-:-:S04]  /*7380*/  IMAD.IADD R20, R0, 0x1, -R7 ;  /* 0x0000000100147824 */ /* 0x000fc800078e0a07 */
[----:B------:R-:W-:-:S04]  /*7390*/  IMAD.SHL.U32 R0, R20, 0x8, RZ ;  /* 0x0000000814007824 */ /* 0x000fc800078e00ff */
[----:B------:R-:W-:-:S04]  /*73a0*/  IMAD R4, R21, 0x40, R0 ;  /* 0x0000004015047824 */ /* 0x000fc800078e0200 */
[----:B------:R-:W-:Y:S01]  /*73b0*/  IMAD.WIDE R4, R4, R5, UR10 ;  /* 0x0000000a04047e25 */ /* 0x000fe2000f8e0205 */
[----:B------:R-:W-:Y:S02]  /*73c0*/  UIMAD UR12, UR16, UR14, URZ ;  /* 0x0000000e100c72a4 */ /* 0x000fe4000f8e023f */
[C---:B------:R-:W-:Y:S02]  /*73d0*/  IADD3 R9, P4, R4.reuse, 0x1000, RZ ;  /* 0x0000100004097810 */ /* 0x040fe40007f9e0ff */
[C---:B------:R-:W-:Y:S02]  /*73e0*/  IADD3 R13, P3, R4.reuse, 0x2000, RZ ;  /* 0x00002000040d7810 */ /* 0x040fe40007f7e0ff */
[----:B------:R-:W-:Y:S01]  /*73f0*/  IADD3 R25, P2, R4, 0x3000, RZ ;  /* 0x0000300004197810 */ /* 0x000fe20007f5e0ff */
[----:B------:R-:W-:Y:S01]  /*7400*/  UIMAD UR12, UR4, UR15, UR12 ;  /* 0x0000000f040c72a4 */ /* 0x000fe2000f8e020c */
[----:B------:R-:W-:Y:S01]  /*7410*/  LOP3.LUT R8, R9, 0x380, RZ, 0xc0, !PT ;  /* 0x0000038009087812 */ /* 0x000fe200078ec0ff */
[----:B------:R-:W-:Y:S01]  /*7420*/  UIMAD.WIDE.U32 UR10, UR4, UR14, URZ ;  /* 0x0000000e040a72a5 */ /* 0x000fe2000f8e003f */
[----:B------:R-:W-:-:S02]  /*7430*/  LOP3.LUT R12, R13, 0x380, RZ, 0xc0, !PT ;  /* 0x000003800d0c7812 */ /* 0x000fc400078ec0ff */
[----:B------:R-:W-:Y:S01]  /*7440*/  LOP3.LUT R24, R25, 0x380, RZ, 0xc0, !PT ;  /* 0x0000038019187812 */ /* 0x000fe200078ec0ff */
[----:B------:R-:W-:Y:S01]  /*7450*/  UIADD3 UR11, UR11, UR12, URZ ;  /* 0x0000000c0b0b7290 */ /* 0x000fe2000fffe03f */
[----:B------:R-:W-:Y:S01]  /*7460*/  SHF.R.U64 R8, R8, 0x3, RZ ;  /* 0x0000000308087819 */ /* 0x000fe200000012ff */
[----:B------:R-:W-:Y:S01]  /*7470*/  IMAD.U32 R77, RZ, RZ, UR41 ;  /* 0x00000029ff4d7e24 */ /* 0x000fe2000f8e00ff */
[----:B------:R-:W-:Y:S01]  /*7480*/  SHF.R.U64 R12, R12, 0x3, RZ ;  /* 0x000000030c0c7819 */ /* 0x000fe200000012ff */
[----:B------:R-:W-:Y:S01]  /*7490*/  ULDC.64 UR12, c[0x0][0xae8] ;  /* 0x0002ba00000c7ab9 */ /* 0x000fe20000000a00 */
[----:B------:R-:W-:Y:S01]  /*74a0*/  SHF.R.U64 R24, R24, 0x3, RZ ;  /* 0x0000000318187819 */ /* 0x000fe200000012ff */
[----:B------:R-:W-:Y:S01]  /*74b0*/  UIMAD.WIDE.U32 UR10, UR43, UR12, UR10 ;  /* 0x0000000c2b0a72a5 */ /* 0x000fe2000f8e000a */
[----:B------:R-:W-:Y:S01]  /*74c0*/  LOP3.LUT R8, R8, R9, RZ, 0x3c, !PT ;  /* 0x0000000908087212 */ /* 0x000fe200078e3cff */
[--C-:B------:R-:W-:Y:S01]  /*74d0*/  IMAD.X R9, RZ, RZ, R5.reuse, P4 ;  /* 0x000000ffff097224 */ /* 0x100fe200020e0605 */
[----:B------:R-:W-:Y:S01]  /*74e0*/  LOP3.LUT R12, R12, R13, RZ, 0x3c, !PT ;  /* 0x0000000d0c0c7212 */ /* 0x000fe200078e3cff */
[----:B------:R-:W-:Y:S01]  /*74f0*/  IMAD.X R13, RZ, RZ, R5, P3 ;  /* 0x000000ffff0d7224 */ /* 0x000fe200018e0605 */
[----:B------:R-:W-:Y:S01]  /*7500*/  LOP3.LUT R24, R24, R25, RZ, 0x3c, !PT ;  /* 0x0000001918187212 */ /* 0x000fe200078e3cff */
[----:B------:R-:W-:Y:S01]  /*7510*/  IMAD R20, R20, 0x20, R21 ;  /* 0x0000002014147824 */ /* 0x000fe200078e0215 */
[C---:B------:R-:W-:Y:S01]  /*7520*/  IADD3 R29, P0, R4.reuse, 0x4000, RZ ;  /* 0x00004000041d7810 */ /* 0x040fe20007f1e0ff */
[----:B------:R-:W-:Y:S01]  /*7530*/  IMAD.X R25, RZ, RZ, R5, P2 ;  /* 0x000000ffff197224 */ /* 0x000fe200010e0605 */
[----:B------:R-:W-:-:S02]  /*7540*/  IADD3 R33, P6, R4, 0x5000, RZ ;  /* 0x0000500004217810 */ /* 0x000fc40007fde0ff */
[C---:B------:R-:W-:Y:S01]  /*7550*/  IADD3 R37, P5, R4.reuse, 0x6000, RZ ;  /* 0x0000600004257810 */ /* 0x040fe20007fbe0ff */
[----:B------:R-:W-:Y:S01]  /*7560*/  USHF.R.S32.HI UR4, URZ, 0x1f, UR39 ;  /* 0x0000001f3f047899 */ /* 0x000fe20008011427 */
[C---:B------:R-:W-:Y:S01]  /*7570*/  IADD3 R41, P4, R4.reuse, 0x7000, RZ ;  /* 0x0000700004297810 */ /* 0x040fe20007f9e0ff */
[----:B------:R-:W-:Y:S01]  /*7580*/  @UP1 ULDC UR14, c[0x0][0xbec] ;  /* 0x0002fb00000e1ab9 */ /* 0x000fe20000000800 */
[C---:B------:R-:W-:Y:S01]  /*7590*/  IADD3 R45, P3, R4.reuse, 0x8000, RZ ;  /* 0x00008000042d7810 */ /* 0x040fe20007f7e0ff */
[----:B------:R-:W-:Y:S01]  /*75a0*/  UIMAD UR11, UR43, UR13, UR11 ;  /* 0x0000000d2b0b72a4 */ /* 0x000fe2000f8e020b */
[----:B------:R-:W-:Y:S01]  /*75b0*/  IADD3 R49, P2, R4, 0x9000, RZ ;  /* 0x0000900004317810 */ /* 0x000fe20007f5e0ff */
[----:B------:R-:W-:Y:S01]  /*75c0*/  IMAD R78, R77, 0x80, R20 ;  /* 0x000000804d4e7824 */ /* 0x000fe200078e0214 */
[----:B------:R-:W-:Y:S01]  /*75d0*/  LOP3.LUT R28, R29, 0x380, RZ, 0xc0, !PT ;  /* 0x000003801d1c7812 */ /* 0x000fe200078ec0ff */
[----:B------:R-:W-:Y:S01]  /*75e0*/  ULDC.64 UR12, c[0x0][0xaf0] ;  /* 0x0002bc00000c7ab9 */ /* 0x000fe20000000a00 */
[----:B------:R-:W-:Y:S01]  /*75f0*/  LOP3.LUT R32, R33, 0x380, RZ, 0xc0, !PT ;  /* 0x0000038021207812 */ /* 0x000fe200078ec0ff */
[----:B------:R-:W-:Y:S01]  /*7600*/  IMAD.U32 R84, RZ, RZ, UR41 ;  /* 0x00000029ff547e24 */ /* 0x000fe2000f8e00ff */
[----:B------:R-:W-:Y:S01]  /*7610*/  LOP3.LUT R36, R37, 0x380, RZ, 0xc0, !PT ;  /* 0x0000038025247812 */ /* 0x000fe200078ec0ff */
[----:B------:R-:W5:Y:S01]  /*7620*/  LD.E.128 R12, desc[UR50][R12.64] ;  /* 0x000000320c0c7980 */ /* 0x000f62000c101d00 */
[----:B------:R-:W-:-:S02]  /*7630*/  LOP3.LUT R40, R41, 0x380, RZ, 0xc0, !PT ;  /* 0x0000038029287812 */ /* 0x000fc400078ec0ff */
[----:B------:R-:W-:Y:S01]  /*7640*/  LOP3.LUT R44, R45, 0x380, RZ, 0xc0, !PT ;  /* 0x000003802d2c7812 */ /* 0x000fe200078ec0ff */
[----:B------:R-:W-:Y:S01]  /*7650*/  UIMAD UR4, UR4, UR12, URZ ;  /* 0x0000000c040472a4 */ /* 0x000fe2000f8e023f */
[----:B------:R-:W-:Y:S01]  /*7660*/  LOP3.LUT R48, R49, 0x380, RZ, 0xc0, !PT ;  /* 0x0000038031307812 */ /* 0x000fe200078ec0ff */
[----:B------:R-:W-:Y:S01]  /*7670*/  @P1 IMAD.HI.U32 R20, R78, UR14, RZ ;  /* 0x0000000e4e141c27 */ /* 0x000fe2000f8e00ff */
[----:B------:R-:W-:Y:S01]  /*7680*/  SHF.R.U64 R28, R28, 0x3, RZ ;  /* 0x000000031c1c7819 */ /* 0x000fe200000012ff */
[----:B------:R-:W-:Y:S01]  /*7690*/  UIMAD.WIDE.U32 UR10, UR39, UR12, UR10 ;  /* 0x0000000c270a72a5 */ /* 0x000fe2000f8e000a */
[----:B------:R-:W-:Y:S01]  /*76a0*/  SHF.R.U64 R32, R32, 0x3, RZ ;  /* 0x0000000320207819 */ /* 0x000fe200000012ff */
[----:B------:R-:W5:Y:S01]  /*76b0*/  LD.E.128 R24, desc[UR50][R24.64] ;  /* 0x0000003218187980 */ /* 0x000f62000c101d00 */
[----:B------:R-:W-:Y:S02]  /*76c0*/  SHF.R.U64 R36, R36, 0x3, RZ ;  /* 0x0000000324247819 */ /* 0x000fe400000012ff */
[----:B------:R-:W-:-:S02]  /*76d0*/  SHF.R.U64 R40, R40, 0x3, RZ ;  /* 0x0000000328287819 */ /* 0x000fc400000012ff */
[----:B------:R-:W-:Y:S01]  /*76e0*/  SHF.R.U64 R44, R44, 0x3, RZ ;  /* 0x000000032c2c7819 */ /* 0x000fe200000012ff */
[----:B------:R-:W-:Y:S01]  /*76f0*/  UIMAD UR4, UR39, UR13, UR4 ;  /* 0x0000000d270472a4 */ /* 0x000fe2000f8e0204 */
[----:B------:R-:W-:Y:S01]  /*7700*/  SHF.R.U64 R48, R48, 0x3, RZ ;  /* 0x0000000330307819 */ /* 0x000fe200000012ff */
[----:B------:R-:W-:Y:S01]  /*7710*/  @UP1 ULDC UR12, c[0x0][0xbf0] ;  /* 0x0002fc00000c1ab9 */ /* 0x000fe20000000800 */
[----:B------:R-:W-:Y:S01]  /*7720*/  IMAD.MOV.U32 R79, RZ, RZ, R78 ;  /* 0x000000ffff4f7224 */ /* 0x000fe200078e004e */
        /* <DEDUP_REMOVED lines=10> */
[----:B------:R-:W-:Y:S01]  /*77d0*/  @P1 SHF.R.U32.HI R79, RZ, UR12, R20 ;  /* 0x0000000cff4f1c19 */ /* 0x000fe20008011614 */
[----:B------:R-:W-:Y:S01]  /*77e0*/  UIADD3 UR4, UR11, UR4, URZ ;  /* 0x000000040b047290 */ /* 0x000fe2000fffe03f */
[----:B------:R-:W-:Y:S01]  /*77f0*/  LOP3.LUT R48, R48, R49, RZ, 0x3c, !PT ;  /* 0x0000003130307212 */ /* 0x000fe200078e3cff */
[----:B------:R-:W-:Y:S01]  /*7800*/  IMAD.X R49, RZ, RZ, R5, P2 ;  /* 0x000000ffff317224 */ /* 0x000fe200010e0605 */
[C---:B------:R-:W-:Y:S01]  /*7810*/  IADD3 R53, P0, R4.reuse, 0xa000, RZ ;  /* 0x0000a00004357810 */ /* 0x040fe20007f1e0ff */
[----:B------:R-:W-:Y:S01]  /*7820*/  IMAD.U32 R76, RZ, RZ, UR10 ;  /* 0x0000000aff4c7e24 */ /* 0x000fe2000f8e00ff */
[C---:B------:R-:W-:Y:S01]  /*7830*/  IADD3 R57, P6, R4.reuse, 0xb000, RZ ;  /* 0x0000b00004397810 */ /* 0x040fe20007fde0ff */
[----:B------:R-:W-:Y:S01]  /*7840*/  IMAD.U32 R77, RZ, RZ, UR11 ;  /* 0x0000000bff4d7e24 */ /* 0x000fe2000f8e00ff */
[C---:B------:R-:W-:Y:S01]  /*7850*/  IADD3 R61, P5, R4.reuse, 0xc000, RZ ;  /* 0x0000c000043d7810 */ /* 0x040fe20007fbe0ff */
[----:B------:R-:W5:Y:S01]  /*7860*/  LD.E.128 R28, desc[UR50][R28.64] ;  /* 0x000000321c1c7980 */ /* 0x000f62000c101d00 */
[----:B------:R-:W-:-:S02]  /*7870*/  IADD3 R65, P4, R4, 0xd000, RZ ;  /* 0x0000d00004417810 */ /* 0x000fc40007f9e0ff */
[C---:B------:R-:W-:Y:S01]  /*7880*/  IADD3 R69, P3, R4.reuse, 0xe000, RZ ;  /* 0x0000e00004457810 */ /* 0x040fe20007f7e0ff */
[--C-:B------:R-:W-:Y:S01]  /*7890*/  IMAD.MOV R81, RZ, RZ, -R79.reuse ;  /* 0x000000ffff517224 */ /* 0x100fe200078e0a4f */
[----:B------:R-:W-:Y:S01]  /*78a0*/  IADD3 R7, P2, R4, 0xf000, RZ ;  /* 0x0000f00004077810 */ /* 0x000fe20007f5e0ff */
[----:B------:R-:W-:Y:S01]  /*78b0*/  ULDC.64 UR10, c[0x0][0xae0] ;  /* 0x0002b800000a7ab9 */ /* 0x000fe20000000a00 */
[----:B------:R-:W-:Y:S01]  /*78c0*/  SHF.R.S32.HI R20, RZ, 0x1f, R79 ;  /* 0x0000001fff147819 */ /* 0x000fe2000001144f */
[----:B------:R-:W5:Y:S01]  /*78d0*/  LD.E.128 R32, desc[UR50][R32.64] ;  /* 0x0000003220207980 */ /* 0x000f62000c101d00 */
[----:B------:R-:W-:Y:S02]  /*78e0*/  LOP3.LUT R52, R53, 0x380, RZ, 0xc0, !PT ;  /* 0x0000038035347812 */ /* 0x000fe400078ec0ff */
[----:B------:R-:W-:Y:S01]  /*78f0*/  LOP3.LUT R56, R57, 0x380, RZ, 0xc0, !PT ;  /* 0x0000038039387812 */ /* 0x000fe200078ec0ff */
[----:B------:R-:W5:Y:S01]  /*7900*/  LD.E.128 R36, desc[UR50][R36.64] ;  /* 0x0000003224247980 */ /* 0x000f62000c101d00 */
[----:B------:R-:W-:-:S02]  /*7910*/  LOP3.LUT R60, R61, 0x380, RZ, 0xc0, !PT ;  /* 0x000003803d3c7812 */ /* 0x000fc400078ec0ff */
[----:B------:R-:W-:Y:S01]  /*7920*/  LOP3.LUT R64, R65, 0x380, RZ, 0xc0, !PT ;  /* 0x0000038041407812 */ /* 0x000fe200078ec0ff */
[----:B------:R-:W5:Y:S01]  /*7930*/  LD.E.128 R40, desc[UR50][R40.64] ;  /* 0x0000003228287980 */ /* 0x000f62000c101d00 */
[----:B------:R-:W-:Y:S01]  /*7940*/  LOP3.LUT R68, R69, 0x380, RZ, 0xc0, !PT ;  /* 0x0000038045447812 */ /* 0x000fe200078ec0ff */
[----:B------:R-:W-:Y:S01]  /*7950*/  IMAD.U32 R77, RZ, RZ, UR4 ;  /* 0x00000004ff4d7e24 */ /* 0x000fe2000f8e00ff */
[----:B------:R-:W-:Y:S01]  /*7960*/  LOP3.LUT R11, R4, 0x380, RZ, 0xc0, !PT ;  /* 0x00000380040b7812 */ /* 0x000fe200078ec0ff */
[----:B------:R-:W-:Y:S01]  /*7970*/  IMAD R81, R81, UR9, R78 ;  /* 0x0000000951517c24 */ /* 0x000fe2000f8e024e */
[----:B------:R-:W-:Y:S01]  /*7980*/  LOP3.LUT R6, R7, 0x380, RZ, 0xc0, !PT ;  /* 0x0000038007067812 */ /* 0x000fe200078ec0ff */
[----:B------:R-:W-:Y:S01]  /*7990*/  IMAD R20, R20, UR10, RZ ;  /* 0x0000000a14147c24 */ /* 0x000fe2000f8e02ff */
[----:B------:R-:W-:Y:S01]  /*79a0*/  SHF.R.U64 R52, R52, 0x3, RZ ;  /* 0x0000000334347819 */ /* 0x000fe200000012ff */
[----:B------:R-:W-:Y:S01]  /*79b0*/  IMAD.X R73, RZ, RZ, R5, P2 ;  /* 0x000000ffff497224 */ /* 0x000fe200010e0605 */
[----:B------:R-:W-:Y:S01]  /*79c0*/  SHF.R.U64 R56, R56, 0x3, RZ ;  /* 0x0000000338387819 */ /* 0x000fe200000012ff */
[----:B------:R-:W5:Y:S01]  /*79d0*/  LD.E.128 R44, desc[UR50][R44.64] ;  /* 0x000000322c2c7980 */ /* 0x000f62000c101d00 */
[----:B------:R-:W-:-:S02]  /*79e0*/  SHF.R.U64 R60, R60, 0x3, RZ ;  /* 0x000000033c3c7819 */ /* 0x000fc400000012ff */
[----:B------:R-:W-:Y:S01]  /*79f0*/  SHF.R.U64 R64, R64, 0x3, RZ ;  /* 0x0000000340407819 */ /* 0x000fe200000012ff */
[----:B------:R-:W5:Y:S01]  /*7a00*/  LD.E.128 R48, desc[UR50][R48.64] ;  /* 0x0000003230307980 */ /* 0x000f62000c101d00 */
[----:B------:R-:W-:Y:S01]  /*7a10*/  SHF.R.U64 R68, R68, 0x3, RZ ;  /* 0x0000000344447819 */ /* 0x000fe200000012ff */
[----:B------:R-:W-:Y:S01]  /*7a20*/  IMAD.WIDE.U32 R76, R79, UR10, R76 ;  /* 0x0000000a4f4c7c25 */ /* 0x000fe2000f8e004c */
[----:B------:R-:W-:Y:S02]  /*7a30*/  SHF.R.U64 R11, R11, 0x3, RZ ;  /* 0x000000030b0b7819 */ /* 0x000fe400000012ff */
[----:B------:R-:W-:Y:S01]  /*7a40*/  SHF.R.U64 R6, R6, 0x3, RZ ;  /* 0x0000000306067819 */ /* 0x000fe200000012ff */
[----:B------:R-:W-:Y:S01]  /*7a50*/  IMAD R79, R79, UR11, R20 ;  /* 0x0000000b4f4f7c24 */ /* 0x000fe2000f8e0214 */
        /* <DEDUP_REMOVED lines=10> */
[----:B------:R-:W-:Y:S01]  /*7b00*/  SHF.R.S32.HI R20, RZ, 0x1f, R81 ;  /* 0x0000001fff147819 */ /* 0x000fe20000011451 */
[----:B------:R-:W-:Y:S01]  /*7b10*/  ULDC.64 UR10, c[0x0][0xad8] ;  /* 0x0002b600000a7ab9 */ /* 0x000fe20000000a00 */
[----:B------:R-:W-:-:S02]  /*7b20*/  LOP3.LUT R4, R11, R4, RZ, 0x3c, !PT ;  /* 0x000000040b047212 */ /* 0x000fc400078e3cff */
[----:B------:R-:W-:Y:S01]  /*7b30*/  LOP3.LUT R72, R6, R7, RZ, 0x3c, !PT ;  /* 0x0000000706487212 */ /* 0x000fe200078e3cff */
[----:B------:R-:W-:Y:S01]  /*7b40*/  IMAD R20, R20, UR10, RZ ;  /* 0x0000000a14147c24 */ /* 0x000fe2000f8e02ff */
[----:B------:R-:W5:Y:S01]  /*7b50*/  LD.E.128 R8, desc[UR50][R8.64] ;  /* 0x0000003208087980 */ /* 0x000f62000c101d00 */
[----:B------:R-:W-:-:S03]  /*7b60*/  IMAD.IADD R77, R77, 0x1, R79 ;  /* 0x000000014d4d7824 */ /* 0x000fc600078e024f */
[----:B------:R-:W5:Y:S01]  /*7b70*/  LD.E.128 R4, desc[UR50][R4.64] ;  /* 0x0000003204047980 */ /* 0x000f62000c101d00 */
[----:B------:R-:W-:-:S03]  /*7b80*/  IMAD R84, R84, 0x80, R21 ;  /* 0x0000008054547824 */ /* 0x000fc600078e0215 */
[----:B------:R-:W5:Y:S01]  /*7b90*/  LD.E.128 R52, desc[UR50][R52.64] ;  /* 0x0000003234347980 */ /* 0x000f62000c101d00 */
[----:B------:R-:W-:-:S03]  /*7ba0*/  IMAD R79, R81, UR11, R20 ;  /* 0x0000000b514f7c24 */ /* 0x000fc6000f8e0214 */
[----:B------:R-:W5:Y:S01]  /*7bb0*/  LD.E.128 R56, desc[UR50][R56.64] ;  /* 0x0000003238387980 */ /* 0x000f62000c101d00 */
[----:B------:R-:W-:Y:S01]  /*7bc0*/  IMAD.WIDE.U32 R20, R81, UR10, R76 ;  /* 0x0000000a51147c25 */ /* 0x000fe2000f8e004c */
[----:B------:R-:W-:Y:S02]  /*7bd0*/  ULDC.64 UR10, c[0x0][0xa80] ;  /* 0x0002a000000a7ab9 */ /* 0x000fe40000000a00 */
[----:B------:R-:W5:Y:S04]  /*7be0*/  LD.E.128 R60, desc[UR50][R60.64] ;  /* 0x000000323c3c7980 */ /* 0x000f68000c101d00 */
        /* <DEDUP_REMOVED lines=9> */
[----:B------:R-:W-:Y:S01]  /*7c80*/  IMAD.IADD R21, R21, 0x1, R79 ;  /* 0x0000000115157824 */ /* 0x000fe200078e024f */
[----:B------:R-:W-:Y:S01]  /*7c90*/  LEA R82, P2, R20, UR10, 0x1 ;  /* 0x0000000a14527c11 */ /* 0x000fe2000f8408ff */
[----:B------:R-:W-:-:S03]  /*7ca0*/  UIADD3 UR8, UR8, 0x22820, URZ ;  /* 0x0002282008087890 */ /* 0x000fc6000fffe03f */
[----:B------:R-:W-:Y:S02]  /*7cb0*/  LEA.HI.X R83, R20, UR11, R21, 0x1, P2 ;  /* 0x0000000b14537c11 */ /* 0x000fe400090f0c15 */
[C---:B------:R-:W-:Y:S01]  /*7cc0*/  ISETP.GE.AND P2, PT, R84.reuse, R3, PT ;  /* 0x000000035400720c */ /* 0x040fe20003f46270 */
[----:B------:R-:W-:Y:S01]  /*7cd0*/  UPRMT UR8, URZ, 0x654, UR8 ;  /* 0x000006543f087896 */ /* 0x000fe20008000008 */
[C---:B------:R-:W-:Y:S02]  /*7ce0*/  VIADD R76, R84.reuse, 0x20 ;  /* 0x00000020544c7836 */ /* 0x040fe40000000000 */
[----:B------:R-:W-:Y:S02]  /*7cf0*/  VIADD R78, R84, 0x40 ;  /* 0x00000040544e7836 */ /* 0x000fe40000000000 */
[C---:B------:R-:W-:Y:S02]  /*7d00*/  VIADD R86, R0.reuse, 0x40 ;  /* 0x0000004000567836 */ /* 0x040fe40000000000 */
[----:B------:R-:W-:-:S02]  /*7d10*/  VIADD R88, R0, 0x80 ;  /* 0x0000008000587836 */ /* 0x000fc40000000000 */
[----:B------:R-:W-:Y:S01]  /*7d20*/  VIADD R90, R0, 0xc0 ;  /* 0x000000c0005a7836 */ /* 0x000fe20000000000 */
[----:B0-----:R0:W1:Y:S01]  /*7d30*/  SHFL.IDX PT, R85, R82, RZ, 0x181f ;  /* 0x00181fff52557589 */ /* 0x00106200000e0000 */
[----:B------:R-:W-:Y:S03]  /*7d40*/  BSSY B1, `(.L_x_9445) ;  /* 0x000001b000017945 */ /* 0x000fe60003800000 */
[----:B------:R0:W2:Y:S01]  /*7d50*/  SHFL.IDX PT, R81, R83, RZ, 0x181f ;  /* 0x00181fff53517589 */ /* 0x0000a200000e0000 */
[----:B------:R-:W-:Y:S01]  /*7d60*/  SYNCS.ARRIVE.TRANS64.RED.A1T0 RZ, [UR8], RZ ;  /* 0x000000ffffff79a7 */ /* 0x000fe20008100408 */
[-C--:B------:R-:W-:Y:S02]  /*7d70*/  ISETP.GE.AND P1, PT, R76, R3.reuse, PT ;  /* 0x000000034c00720c */ /* 0x080fe40003f26270 */
[----:B------:R-:W-:Y:S02]  /*7d80*/  ISETP.GE.AND P0, PT, R78, R3, PT ;  /* 0x000000034e00720c */ /* 0x000fe40003f06270 */
[----:B------:R-:W-:-:S02]  /*7d90*/  SHF.R.S32.HI R92, RZ, 0x1f, R0 ;  /* 0x0000001fff5c7819 */ /* 0x000fc40000011400 */
        /* <DEDUP_REMOVED lines=10> */
[----:B--2---:R-:W-:Y:S02]  /*7e40*/  @!P5 LEA.HI.X R21, R0, R81, R92, 0x1, P6 ;  /* 0x000000510015d211 */ /* 0x004fe400030f0c5c */
[----:B------:R-:W-:-:S03]  /*7e50*/  @!P4 LEA R76, P6, R86, R85, 0x1 ;  /* 0x00000055564cc211 */ /* 0x000fc600078c08ff */
[----:B-----5:R0:W-:Y:S01]  /*7e60*/  @!P5 ST.E.128 desc[UR50][R20.64], R4 ;  /* 0x000000041400d985 */ /* 0x0201e2000c101d32 */
[----:B------:R-:W-:Y:S02]  /*7e70*/  @!P4 LEA.HI.X R77, R86, R81, R87, 0x1, P6 ;  /* 0x00000051564dc211 */ /* 0x000fe400030f0c57 */
[----:B------:R-:W-:-:S03]  /*7e80*/  @!P3 LEA R78, P6, R88, R85, 0x1 ;  /* 0x00000055584eb211 */ /* 0x000fc600078c08ff */
[----:B------:R0:W-:Y:S01]  /*7e90*/  @!P4 ST.E.128 desc[UR50][R76.64], R28 ;  /* 0x0000001c4c00c985 */ /* 0x0001e2000c101d32 */
[----:B------:R-:W-:Y:S02]  /*7ea0*/  @!P3 LEA.HI.X R79, R88, R81, R89, 0x1, P6 ;  /* 0x00000051584fb211 */ /* 0x000fe400030f0c59 */
[----:B------:R-:W-:-:S03]  /*7eb0*/  @!P2 LEA R80, P6, R90, R85, 0x1 ;  /* 0x000000555a50a211 */ /* 0x000fc600078c08ff */
[----:B------:R0:W-:Y:S01]  /*7ec0*/  @!P3 ST.E.128 desc[UR50][R78.64], R44 ;  /* 0x0000002c4e00b985 */ /* 0x0001e2000c101d32 */
[----:B------:R-:W-:-:S05]  /*7ed0*/  @!P2 LEA.HI.X R81, R90, R81, R91, 0x1, P6 ;  /* 0x000000515a51a211 */ /* 0x000fca00030f0c5b */
[----:B------:R0:W-:Y:S04]  /*7ee0*/  @!P2 ST.E.128 desc[UR50][R80.64], R60 ;  /* 0x0000003c5000a985 */ /* 0x0001e8000c101d32 */
.L_x_9446:
[----:B------:R-:W-:Y:S05]  /*7ef0*/  BSYNC B1 ;  /* 0x0000000000017941 */ /* 0x000fea0003800000 */
.L_x_9445:
[----:B0----5:R0:W3:Y:S01]  /*7f00*/  SHFL.IDX PT, R29, R83, 0x1, 0x181f ;  /* 0x00381f00531d7f89 */ /* 0x0210e200000e0000 */
[----:B------:R-:W-:Y:S03]  /*7f10*/  BSSY B1, `(.L_x_9447) ;  /* 0x0000014000017945 */ /* 0x000fe60003800000 */
[----:B------:R0:W4:Y:S01]  /*7f20*/  SHFL.IDX PT, R21, R82, 0x1, 0x181f ;  /* 0x00381f0052157f89 */ /* 0x00012200000e0000 */
[----:B------:R-:W-:Y:S05]  /*7f30*/  @P1 BRA `(.L_x_9448) ;  /* 0x0000000000441947 */ /* 0x000fea0003800000 */
[----:B------:R-:W-:Y:S02]  /*7f40*/  ULDC UR4, c[0x0][0xac8] ;  /* 0x0002b20000047ab9 */ /* 0x000fe40000000800 */
[----:B------:R-:W-:Y:S02]  /*7f50*/  ISETP.GE.AND P4, PT, R0, UR4, PT ;  /* 0x0000000400007c0c */ /* 0x000fe4000bf86270 */
[----:B------:R-:W-:Y:S02]  /*7f60*/  ISETP.GE.AND P3, PT, R86, UR4, PT ;  /* 0x0000000456007c0c */ /* 0x000fe4000bf66270 */
[----:B------:R-:W-:Y:S02]  /*7f70*/  ISETP.GE.AND P2, PT, R88, UR4, PT ;  /* 0x0000000458007c0c */ /* 0x000fe4000bf46270 */
[----:B------:R-:W-:-:S07]  /*7f80*/  ISETP.GE.AND P1, PT, R90, UR4, PT ;  /* 0x000000045a007c0c */ /* 0x000fce000bf26270 */
[-C--:B----4-:R-:W-:Y:S02]  /*7f90*/  @!P4 LEA R4, P6, R0, R21.reuse, 0x1 ;  /* 0x000000150004c211 */ /* 0x090fe400078c08ff */
[----:B------:R-:W-:Y:S02]  /*7fa0*/  @!P3 LEA R6, P5, R86, R21, 0x1 ;  /* 0x000000155606b211 */ /* 0x000fe400078a08ff */
[----:B---3--:R-:W-:Y:S02]  /*7fb0*/  @!P4 LEA.HI.X R5, R0, R29, R92, 0x1, P6 ;  /* 0x0000001d0005c211 */ /* 0x008fe400030f0c5c */
[----:B------:R-:W-:Y:S02]  /*7fc0*/  @!P2 LEA R20, P6, R88, R21, 0x1 ;  /* 0x000000155814a211 */ /* 0x000fe400078c08ff */
[----:B------:R-:W-:Y:S01]  /*7fd0*/  @!P3 LEA.HI.X R7, R86, R29, R87, 0x1, P5 ;  /* 0x0000001d5607b211 */ /* 0x000fe200028f0c57 */
[----:B------:R3:W-:Y:S01]  /*7fe0*/  @!P4 ST.E.128 desc[UR50][R4.64], R8 ;  /* 0x000000080400c985 */ /* 0x0007e2000c101d32 */
[----:B------:R-:W-:-:S02]  /*7ff0*/  @!P1 LEA R28, P5, R90, R21, 0x1 ;  /* 0x000000155a1c9211 */ /* 0x000fc400078a08ff */
[-C--:B------:R-:W-:Y:S01]  /*8000*/  @!P2 LEA.HI.X R21, R88, R29.reuse, R89, 0x1, P6 ;  /* 0x0000001d5815a211 */ /* 0x080fe200030f0c59 */
[----:B------:R3:W-:Y:S01]  /*8010*/  @!P3 ST.E.128 desc[UR50][R6.64], R32 ;  /* 0x000000200600b985 */ /* 0x0007e2000c101d32 */
[----:B------:R-:W-:-:S03]  /*8020*/  @!P1 LEA.HI.X R29, R90, R29, R91, 0x1, P5 ;  /* 0x0000001d5a1d9211 */ /* 0x000fc600028f0c5b */
[----:B------:R3:W-:Y:S04]  /*8030*/  @!P2 ST.E.128 desc[UR50][R20.64], R48 ;  /* 0x000000301400a985 */ /* 0x0007e8000c101d32 */
[----:B------:R3:W-:Y:S02]  /*8040*/  @!P1 ST.E.128 desc[UR50][R28.64], R64 ;  /* 0x000000401c009985 */ /* 0x0007e4000c101d32 */
.L_x_9448:
[----:B------:R-:W-:Y:S05]  /*8050*/  BSYNC B1 ;  /* 0x0000000000017941 */ /* 0x000fea0003800000 */
.L_x_9447:
[----:B---3--:R3:W0:Y:S01]  /*8060*/  SHFL.IDX PT, R11, R83, 0x2, 0x181f ;  /* 0x00581f00530b7f89 */ /* 0x00862200000e0000 */
[----:B------:R-:W-:Y:S03]  /*8070*/  BSSY B1, `(.L_x_9449) ;  /* 0x0000014000017945 */ /* 0x000fe60003800000 */
[----:B------:R3:W0:Y:S01]  /*8080*/  SHFL.IDX PT, R7, R82, 0x2, 0x181f ;  /* 0x00581f0052077f89 */ /* 0x00062200000e0000 */
[----:B------:R-:W-:Y:S05]  /*8090*/  @P0 BRA `(.L_x_9450) ;  /* 0x0000000000440947 */ /* 0x000fea0003800000 */
[----:B------:R-:W-:Y:S02]  /*80a0*/  ULDC UR4, c[0x0][0xac8] ;  /* 0x0002b20000047ab9 */ /* 0x000fe40000000800 */
[----:B------:R-:W-:Y:S02]  /*80b0*/  ISETP.GE.AND P3, PT, R0, UR4, PT ;  /* 0x0000000400007c0c */ /* 0x000fe4000bf66270 */
[----:B------:R-:W-:Y:S02]  /*80c0*/  ISETP.GE.AND P2, PT, R86, UR4, PT ;  /* 0x0000000456007c0c */ /* 0x000fe4000bf46270 */
[----:B------:R-:W-:Y:S02]  /*80d0*/  ISETP.GE.AND P1, PT, R88, UR4, PT ;  /* 0x0000000458007c0c */ /* 0x000fe4000bf26270 */
[----:B------:R-:W-:-:S07]  /*80e0*/  ISETP.GE.AND P0, PT, R90, UR4, PT ;  /* 0x000000045a007c0c */ /* 0x000fce000bf06270 */
[-C--:B0-----:R-:W-:Y:S02]  /*80f0*/  @!P3 LEA R4, P6, R0, R7.reuse, 0x1 ;  /* 0x000000070004b211 */ /* 0x081fe400078c08ff */
[-C--:B------:R-:W-:Y:S02]  /*8100*/  @!P2 LEA R6, P5, R86, R7.reuse, 0x1 ;  /* 0x000000075606a211 */ /* 0x080fe400078a08ff */
[----:B------:R-:W-:Y:S02]  /*8110*/  @!P1 LEA R8, P4, R88, R7, 0x1 ;  /* 0x0000000758089211 */ /* 0x000fe400078808ff */
[----:B------:R-:W-:Y:S02]  /*8120*/  @!P3 LEA.HI.X R5, R0, R11, R92, 0x1, P6 ;  /* 0x0000000b0005b211 */ /* 0x000fe400030f0c5c */
[----:B------:R-:W-:Y:S02]  /*8130*/  @!P0 LEA R10, P6, R90, R7, 0x1 ;  /* 0x000000075a0a8211 */ /* 0x000fe400078c08ff */
[-C--:B------:R-:W-:Y:S01]  /*8140*/  @!P2 LEA.HI.X R7, R86, R11.reuse, R87, 0x1, P5 ;  /* 0x0000000b5607a211 */ /* 0x080fe200028f0c57 */
[----:B------:R0:W-:Y:S01]  /*8150*/  @!P3 ST.E.128 desc[UR50][R4.64], R12 ;  /* 0x0000000c0400b985 */ /* 0x0001e2000c101d32 */
[----:B------:R-:W-:-:S02]  /*8160*/  @!P1 LEA.HI.X R9, R88, R11, R89, 0x1, P4 ;  /* 0x0000000b58099211 */ /* 0x000fc400020f0c59 */
[----:B------:R-:W-:Y:S01]  /*8170*/  @!P0 LEA.HI.X R11, R90, R11, R91, 0x1, P6 ;  /* 0x0000000b5a0b8211 */ /* 0x000fe200030f0c5b */
[----:B------:R0:W-:Y:S04]  /*8180*/  @!P2 ST.E.128 desc[UR50][R6.64], R36 ;  /* 0x000000240600a985 */ /* 0x0001e8000c101d32 */
[----:B------:R0:W-:Y:S04]  /*8190*/  @!P1 ST.E.128 desc[UR50][R8.64], R52 ;  /* 0x0000003408009985 */ /* 0x0001e8000c101d32 */
[----:B------:R0:W-:Y:S02]  /*81a0*/  @!P0 ST.E.128 desc[UR50][R10.64], R68 ;  /* 0x000000440a008985 */ /* 0x0001e4000c101d32 */
.L_x_9450:
[----:B------:R-:W-:Y:S05]  /*81b0*/  BSYNC B1 ;  /* 0x0000000000017941 */ /* 0x000fea0003800000 */
.L_x_9449:
[----:B0-----:R-:W-:Y:S01]  /*81c0*/  VIADD R4, R84, 0x60 ;  /* 0x0000006054047836 */ /* 0x001fe20000000000 */
[----:B---3--:R-:W0:Y:S04]  /*81d0*/  SHFL.IDX PT, R83, R83, 0x3, 0x181f ;  /* 0x00781f0053537f89 */ /* 0x008e2800000e0000 */
[----:B------:R-:W-:Y:S01]  /*81e0*/  ISETP.GE.AND P0, PT, R4, R3, PT ;  /* 0x000000030400720c */ /* 0x000fe20003f06270 */
[----:B------:R3:W0:-:S12]  /*81f0*/  SHFL.IDX PT, R11, R82, 0x3, 0x181f ;  /* 0x00781f00520b7f89 */ /* 0x00061800000e0000 */
[----:B---3--:R-:W-:Y:S05]  /*8200*/  @P0 BRA `(.L_x_9451) ;  /* 0x0000002400a40947 */ /* 0x008fea0003800000 */
[----:B------:R-:W-:Y:S02]  /*8210*/  ULDC UR4, c[0x0][0xac8] ;  /* 0x0002b20000047ab9 */ /* 0x000fe40000000800 */
[----:B------:R-:W-:Y:S02]  /*8220*/  ISETP.GE.AND P3, PT, R0, UR4, PT ;  /* 0x0000000400007c0c */ /* 0x000fe4000bf66270 */
[----:B------:R-:W-:Y:S02]  /*8230*/  ISETP.GE.AND P4, PT, R86, UR4, PT ;  /* 0x0000000456007c0c */ /* 0x000fe4000bf86270 */
[----:B------:R-:W-:-:S09]  /*8240*/  ISETP.GE.AND P5, PT, R88, UR4, PT ;  /* 0x0000000458007c0c */ /* 0x000fd2000bfa6270 */
[-C--:B0-----:R-:W-:Y:S02]  /*8250*/  @!P3 LEA R4, P0, R0, R11.reuse, 0x1 ;  /* 0x0000000b0004b211 */ /* 0x081fe400078008ff */
[-C--:B------:R-:W-:Y:S02]  /*8260*/  @!P4 LEA R6, P1, R86, R11.reuse, 0x1 ;  /* 0x0000000b5606c211 */ /* 0x080fe400078208ff */
[----:B------:R-:W-:Y:S02]  /*8270*/  @!P5 LEA R8, P2, R88, R11, 0x1 ;  /* 0x0000000b5808d211 */ /* 0x000fe400078408ff */
[-C--:B------:R-:W-:Y:S02]  /*8280*/  @!P3 LEA.HI.X R5, R0, R83.reuse, R92, 0x1, P0 ;  /* 0x000000530005b211 */ /* 0x080fe400000f0c5c */
[-C--:B------:R-:W-:Y:S02]  /*8290*/  @!P4 LEA.HI.X R7, R86, R83.reuse, R87, 0x1, P1 ;  /* 0x000000535607c211 */ /* 0x080fe400008f0c57 */
[----:B------:R-:W-:Y:S01]  /*82a0*/  @!P5 LEA.HI.X R9, R88, R83, R89, 0x1, P2 ;  /* 0x000000535809d211 */ /* 0x000fe200010f0c59 */
[----:B------:R3:W-:Y:S01]  /*82b0*/  @!P3 ST.E.128 desc[UR50][R4.64], R24 ;  /* 0x000000180400b985 */ /* 0x0007e2000c101d32 */
[----:B------:R-:W-:-:S03]  /*82c0*/  ISETP.GE.AND P0, PT, R90, UR4, PT ;  /* 0x000000045a007c0c */ /* 0x000fc6000bf06270 */
[----:B------:R3:W-:Y:S04]  /*82d0*/  @!P4 ST.E.128 desc[UR50][R6.64], R40 ;  /* 0x000000280600c985 */ /* 0x0007e8000c101d32 */
[----:B------:R3:W-:Y:S06]  /*82e0*/  @!P5 ST.E.128 desc[UR50][R8.64], R56 ;  /* 0x000000380800d985 */ /* 0x0007ec000c101d32 */
[----:B------:R-:W-:Y:S05]  /*82f0*/  @P0 BRA `(.L_x_9451) ;  /* 0x0000002400680947 */ /* 0x000fea0003800000 */
[----:B---3--:R-:W-:-:S04]  /*8300*/  LEA R4, P0, R90, R11, 0x1 ;  /* 0x0000000b5a047211 */ /* 0x008fc800078008ff */
[----:B------:R-:W-:-:S05]  /*8310*/  LEA.HI.X R5, R90, R83, R91, 0x1, P0 ;  /* 0x000000535a057211 */ /* 0x000fca00000f0c5b */
[----:B------:R0:W-:Y:S01]  /*8320*/  ST.E.128 desc[UR50][R4.64], R72 ;  /* 0x0000004804007985 */ /* 0x0001e2000c101d32 */
[----:B------:R-:W-:Y:S05]  /*8330*/  BRA `(.L_x_9451) ;  /* 0x0000002400587947 */ /* 0x000fea0003800000 */
.L_x_9444:
[----:B------:R-:W-:Y:S01]  /*8340*/  ULDC.64 UR14, c[0x0][0xb08] ;  /* 0x0002c200000e7ab9 */ /* 0x000fe20000000a00 */
[----:B------:R-:W-:Y:S01]  /*8350*/  IMAD.MOV.U32 R3, RZ, RZ, R12 ;  /* 0x000000ffff037224 */ /* 0x000fe200078e000c */
        /* <DEDUP_REMOVED lines=11> */
[----:B------:R-:W-:Y:S01]  /*8410*/  ULDC.64 UR12, c[0x0][0xb38] ;  /* 0x0002ce00000c7ab9 */ /* 0x000fe20000000a00 */
[----:B------:R-:W-:Y:S01]  /*8420*/  UIMAD UR4, UR4, UR14, URZ ;  /* 0x0000000e040472a4 */ /* 0x000fe2000f8e023f */
[----:B------:R-:W-:Y:S01]  /*8430*/  SHF.R.S32.HI R156, RZ, 0x1f, R207 ;  /* 0x0000001fff9c7819 */ /* 0x000fe200000114cf */
[----:B------:R-:W-:Y:S01]  /*8440*/  UIMAD.WIDE.U32 UR10, UR43, UR12, UR10 ;  /* 0x0000000c2b0a72a5 */ /* 0x000fe2000f8e000a */
[----:B------:R-:W-:Y:S01]  /*8450*/  SHF.R.S32.HI R157, RZ, 0x1f, R208 ;  /* 0x0000001fff9d7819 */ /* 0x000fe200000114d0 */
[----:B------:R-:W-:Y:S01]  /*8460*/  UIMAD UR4, UR39, UR15, UR4 ;  /* 0x0000000f270472a4 */ /* 0x000fe2000f8e0204 */
[----:B------:R-:W-:Y:S01]  /*8470*/  SHF.R.S32.HI R158, RZ, 0x1f, R209 ;  /* 0x0000001fff9e7819 */ /* 0x000fe200000114d1 */
[----:B------:R-:W-:Y:S01]  /*8480*/  UIMAD UR11, UR43, UR13, UR11 ;  /* 0x0000000d2b0b72a4 */ /* 0x000fe2000f8e020b */
[----:B------:R-:W-:Y:S01]  /*8490*/  SHF.R.S32.HI R159, RZ, 0x1f, R210 ;  /* 0x0000001fff9f7819 */ /* 0x000fe200000114d2 */
[----:B------:R-:W-:Y:S01]  /*84a0*/  @UP1 ULDC UR12, c[0x0][0xbec] ;  /* 0x0002fb00000c1ab9 */ /* 0x000fe20000000800 */
[----:B------:R-:W-:Y:S01]  /*84b0*/  UIADD3 UR8, UR8, 0x22820, URZ ;  /* 0x0002282008087890 */ /* 0x000fe2000fffe03f */
[----:B0-----:R-:W-:Y:S01]  /*84c0*/  @P1 IMAD.HI.U32 R0, R12, UR12, RZ ;  /* 0x0000000c0c001c27 */ /* 0x001fe2000f8e00ff */
[----:B------:R-:W-:Y:S01]  /*84d0*/  UIMAD.WIDE.U32 UR10, UR39, UR14, UR10 ;  /* 0x0000000e270a72a5 */ /* 0x000fe2000f8e000a */
[----:B------:R-:W-:Y:S01]  /*84e0*/  SHF.R.S32.HI R160, RZ, 0x1f, R211 ;  /* 0x0000001fffa07819 */ /* 0x000fe200000114d3 */
[----:B------:R-:W-:Y:S01]  /*84f0*/  ULDC.64 UR12, c[0x0][0xb48] ;  /* 0x0002d200000c7ab9 */ /* 0x000fe20000000a00 */
[----:B------:R-:W-:Y:S01]  /*8500*/  UPRMT UR8, URZ, 0x654, UR8 ;  /* 0x000006543f087896 */ /* 0x000fe20008000008 */
[----:B------:R-:W-:Y:S01]  /*8510*/  SHF.R.S32.HI R161, RZ, 0x1f, R212 ;  /* 0x0000001fffa17819 */ /* 0x000fe200000114d4 */
[----:B------:R-:W-:Y:S01]  /*8520*/  UIADD3 UR11, UR11, UR4, URZ ;  /* 0x000000040b0b7290 */ /* 0x000fe2000fffe03f */
[----:B------:R-:W-:-:S02]  /*8530*/  SHF.R.S32.HI R162, RZ, 0x1f, R213 ;  /* 0x0000001fffa27819 */ /* 0x000fc400000114d5 */
[----:B------:R-:W-:Y:S01]  /*8540*/  @UP1 ULDC UR4, c[0x0][0xbf0] ;  /* 0x0002fc0000041ab9 */ /* 0x000fe20000000800 */
[----:B------:R-:W-:Y:S01]  /*8550*/  UIMAD.WIDE.U32 UR10, UR42, UR12, UR10 ;  /* 0x0000000c2a0a72a5 */ /* 0x000fe2000f8e000a */
[----:B------:R-:W-:Y:S02]  /*8560*/  @P1 SHF.R.U32.HI R3, RZ, UR4, R0 ;  /* 0x00000004ff031c19 */ /* 0x000fe40008011600 */
[----:B------:R-:W-:Y:S01]  /*8570*/  SYNCS.ARRIVE.TRANS64.RED.A1T0 RZ, [UR8], RZ ;  /* 0x000000ffffff79a7 */ /* 0x000fe20008100408 */
[----:B------:R-:W-:Y:S01]  /*8580*/  UIMAD UR42, UR42, UR13, UR11 ;  /* 0x0000000d2a2a72a4 */ /* 0x000fe2000f8e020b */
[--C-:B------:R-:W-:Y:S01]  /*8590*/  SHF.R.S32.HI R0, RZ, 0x1f, R3.reuse ;  /* 0x0000001fff007819 */ /* 0x100fe20000011403 */
[----:B------:R-:W-:Y:S01]  /*85a0*/  IMAD.MOV R7, RZ, RZ, -R3 ;  /* 0x000000ffff077224 */ /* 0x000fe200078e0a03 */
[----:B------:R-:W-:Y:S01]  /*85b0*/  ULDC.64 UR12, c[0x0][0xb30] ;  /* 0x0002cc00000c7ab9 */ /* 0x000fe20000000a00 */
[----:B------:R-:W-:Y:S01]  /*85c0*/  IMAD.U32 R5, RZ, RZ, UR11 ;  /* 0x0000000bff057e24 */ /* 0x000fe2000f8e00ff */
[----:B------:R-:W-:Y:S01]  /*85d0*/  SHF.R.S32.HI R163, RZ, 0x1f, R214 ;  /* 0x0000001fffa37819 */ /* 0x000fe200000114d6 */
[----:B------:R-:W-:Y:S01]  /*85e0*/  IMAD R7, R7, UR9, R12 ;  /* 0x0000000907077c24 */ /* 0x000fe2000f8e020c */
[----:B------:R-:W-:Y:S01]  /*85f0*/  SHF.R.S32.HI R164, RZ, 0x1f, R215 ;  /* 0x0000001fffa47819 */ /* 0x000fe200000114d7 */
[----:B------:R-:W-:Y:S01]  /*8600*/  IMAD R0, R0, UR12, RZ ;  /* 0x0000000c00007c24 */ /* 0x000fe2000f8e02ff */
[----:B------:R-:W-:Y:S01]  /*8610*/  SHF.R.S32.HI R165, RZ, 0x1f, R216 ;  /* 0x0000001fffa57819 */ /* 0x000fe200000114d8 */
[----:B------:R-:W-:Y:S01]  /*8620*/  IMAD.U32 R4, RZ, RZ, UR10 ;  /* 0x0000000aff047e24 */ /* 0x000fe2000f8e00ff */
[----:B------:R-:W-:Y:S01]  /*8630*/  ULDC.64 UR10, c[0x0][0xb28] ;  /* 0x0002ca00000a7ab9 */ /* 0x000fe20000000a00 */
[----:B------:R-:W-:Y:S01]  /*8640*/  IMAD.U32 R5, RZ, RZ, UR42 ;  /* 0x0000002aff057e24 */ /* 0x000fe2000f8e00ff */
[----:B------:R-:W-:Y:S01]  /*8650*/  SHF.R.S32.HI R166, RZ, 0x1f, R217 ;  /* 0x0000001fffa67819 */ /* 0x000fe200000114d9 */
[C---:B------:R-:W-:Y:S01]  /*8660*/  IMAD R9, R3.reuse, UR13, R0 ;  /* 0x0000000d03097c24 */ /* 0x040fe2000f8e0200 */
[----:B------:R-:W-:Y:S01]  /*8670*/  SHF.R.S32.HI R0, RZ, 0x1f, R7 ;  /* 0x0000001fff007819 */ /* 0x000fe20000011407 */
[----:B------:R-:W-:Y:S01]  /*8680*/  IMAD.WIDE.U32 R4, R3, UR12, R4 ;  /* 0x0000000c03047c25 */ /* 0x000fe2000f8e0004 */
[----:B------:R-:W-:-:S02]  /*8690*/  SHF.R.S32.HI R167, RZ, 0x1f, R218 ;  /* 0x0000001fffa77819 */ /* 0x000fc400000114da */
[----:B------:R-:W-:Y:S01]  /*86a0*/  SHF.R.S32.HI R168, RZ, 0x1f, R219 ;  /* 0x0000001fffa87819 */ /* 0x000fe200000114db */
[----:B------:R-:W-:Y:S01]  /*86b0*/  IMAD R0, R0, UR10, RZ ;  /* 0x0000000a00007c24 */ /* 0x000fe2000f8e02ff */
[----:B------:R-:W-:Y:S01]  /*86c0*/  SHF.R.S32.HI R20, RZ, 0x1f, R220 ;  /* 0x0000001fff147819 */ /* 0x000fe200000114dc */
[----:B------:R-:W-:Y:S01]  /*86d0*/  IMAD.IADD R5, R5, 0x1, R9 ;  /* 0x0000000105057824 */ /* 0x000fe200078e0209 */
[----:B------:R-:W-:Y:S01]  /*86e0*/  SHF.R.S32.HI R169, RZ, 0x1f, R221 ;  /* 0x0000001fffa97819 */ /* 0x000fe200000114dd */
[C---:B------:R-:W-:Y:S01]  /*86f0*/  IMAD R3, R7.reuse, UR11, R0 ;  /* 0x0000000b07037c24 */ /* 0x040fe2000f8e0200 */
[----:B------:R-:W-:Y:S01]  /*8700*/  SHF.R.S32.HI R170, RZ, 0x1f, R222 ;  /* 0x0000001fffaa7819 */ /* 0x000fe200000114de */
[----:B------:R-:W-:Y:S01]  /*8710*/  IMAD.WIDE.U32 R4, R7, UR10, R4 ;  /* 0x0000000a07047c25 */ /* 0x000fe2000f8e0004 */
[----:B------:R-:W-:Y:S01]  /*8720*/  ULDC.64 UR10, c[0x0][0xb00] ;  /* 0x0002c000000a7ab9 */ /* 0x000fe20000000a00 */
[----:B------:R-:W-:Y:S02]  /*8730*/  SHF.R.S32.HI R171, RZ, 0x1f, R223 ;  /* 0x0000001fffab7819 */ /* 0x000fe400000114df */
[----:B------:R-:W-:Y:S01]  /*8740*/  IMAD.IADD R3, R5, 0x1, R3 ;  /* 0x0000000105037824 */ /* 0x000fe200078e0203 */
[----:B------:R-:W-:-:S02]  /*8750*/  LEA R0, P1, R4, UR10, 0x2 ;  /* 0x0000000a04007c11 */ /* 0x000fc4000f8210ff */
[----:B------:R-:W-:Y:S02]  /*8760*/  SHF.R.S32.HI R172, RZ, 0x1f, R224 ;  /* 0x0000001fffac7819 */ /* 0x000fe400000114e0 */
[----:B------:R-:W-:Y:S02]  /*8770*/  LEA.HI.X R3, R4, UR11, R3, 0x2, P1 ;  /* 0x0000000b04037c11 */ /* 0x000fe400088f1403 */
[----:B------:R0:W1:Y:S04]  /*8780*/  SHFL.IDX PT, R4, R0, RZ, 0x1c1f ;  /* 0x001c1fff00047589 */ /* 0x00006800000e0000 */
[----:B------:R0:W2:Y:S01]  /*8790*/  SHFL.IDX PT, R5, R3, RZ, 0x1c1f ;  /* 0x001c1fff03057589 */ /* 0x0000a200000e0000 */
[----:B------:R-:W-:Y:S05]  /*87a0*/  @P2 BRA `(.L_x_9453) ;  /* 0x0000000800242947 */ /* 0x000fea0003800000 */
[----:B------:R-:W-:Y:S01]  /*87b0*/  ULDC UR4, c[0x0][0xac8] ;  /* 0x0002b20000047ab9 */ /* 0x000fe20000000800 */
[----:B------:R-:W-:Y:S01]  /*87c0*/  VIADD R21, R2, 0xe0 ;  /* 0x000000e002157836 */ /* 0x000fe20000000000 */
[----:B------:R-:W-:Y:S02]  /*87d0*/  ISETP.GE.AND P2, PT, R224, UR4, PT ;  /* 0x00000004e0007c0c */ /* 0x000fe4000bf46270 */
[----:B------:R-:W-:Y:S02]  /*87e0*/  ISETP.GE.AND P3, PT, R2, UR4, PT ;  /* 0x0000000402007c0c */ /* 0x000fe4000bf66270 */
[----:B------:R-:W-:Y:S02]  /*87f0*/  ISETP.GE.AND P1, PT, R223, UR4, PT ;  /* 0x00000004df007c0c */ /* 0x000fe4000bf26270 */
[----:B------:R-:W-:-:S07]  /*8800*/  ISETP.GE.AND P4, PT, R222, UR4, PT ;  /* 0x00000004de007c0c */ /* 0x000fce000bf86270 */
[----:B-1----:R-:W-:Y:S02]  /*8810*/  @!P2 LEA R8, P5, R224, R4, 0x2 ;  /* 0x00000004e008a211 */ /* 0x002fe400078a10ff */
[----:B--2---:R-:W-:Y:S02]  /*8820*/  @!P3 IMAD.WIDE R6, R2, 0x4, R4 ;  /* 0x000000040206b825 */ /* 0x004fe400078e0204 */
[----:B------:R-:W-:-:S03]  /*8830*/  @!P2 LEA.HI.X R9, R224, R5, R172, 0x2, P5 ;  /* 0x00000005e009a211 */ /* 0x000fc600028f14ac */
[----:B------:R1:W-:Y:S01]  /*8840*/  @!P3 ST.E.64 desc[UR50][R6.64], R24 ;  /* 0x000000180600b985 */ /* 0x0003e2000c101b32 */
[----:B------:R-:W-:-:S03]  /*8850*/  ISETP.GE.AND P3, PT, R221, UR4, PT ;  /* 0x00000004dd007c0c */ /* 0x000fc6000bf66270 */
[----:B------:R2:W-:Y:S01]  /*8860*/  @!P2 ST.E.64 desc[UR50][R8.64], R28 ;  /* 0x0000001c0800a985 */ /* 0x0005e2000c101b32 */
[----:B------:R-:W-:Y:S02]  /*8870*/  ISETP.GE.AND P2, PT, R220, UR4, PT ;  /* 0x00000004dc007c0c */ /* 0x000fe4000bf46270 */
[----:B-1----:R-:W-:Y:S01]  /*8880*/  @!P1 LEA R6, P6, R223, R4, 0x2 ;  /* 0x00000004df069211 */ /* 0x002fe200078c10ff */
[----:B------:R-:W-:-:S03]  /*8890*/  VIADD R25, R2, 0xf0 ;  /* 0x000000f002197836 */ /* 0x000fc60000000000 */
[----:B------:R-:W-:Y:S01]  /*88a0*/  @!P1 LEA.HI.X R7, R223, R5, R171, 0x2, P6 ;  /* 0x00000005df079211 */ /* 0x000fe200030f14ab */
[----:B--2---:R-:W-:Y:S01]  /*88b0*/  VIADD R29, R2, 0xf8 ;  /* 0x000000f8021d7836 */ /* 0x004fe20000000000 */
[----:B------:R-:W-:-:S03]  /*88c0*/  @!P4 LEA R8, P5, R222, R4, 0x2 ;  /* 0x00000004de08c211 */ /* 0x000fc600078a10ff */
[----:B------:R1:W-:Y:S01]  /*88d0*/  @!P1 ST.E.64 desc[UR50][R6.64], R32 ;  /* 0x0000002006009985 */ /* 0x0003e2000c101b32 */
[----:B------:R-:W-:Y:S02]  /*88e0*/  @!P4 LEA.HI.X R9, R222, R5, R170, 0x2, P5 ;  /* 0x00000005de09c211 */ /* 0x000fe400028f14aa */
[----:B------:R-:W-:-:S03]  /*88f0*/  ISETP.GE.AND P1, PT, R219, UR4, PT ;  /* 0x00000004db007c0c */ /* 0x000fc6000bf26270 */
[----:B------:R2:W-:Y:S01]  /*8900*/  @!P4 ST.E.64 desc[UR50][R8.64], R36 ;  /* 0x000000240800c985 */ /* 0x0005e2000c101b32 */
[----:B------:R-:W-:Y:S02]  /*8910*/  ISETP.GE.AND P4, PT, R218, UR4, PT ;  /* 0x00000004da007c0c */ /* 0x000fe4000bf86270 */
[----:B-1----:R-:W-:Y:S01]  /*8920*/  @!P3 LEA R6, P6, R221, R4, 0x2 ;  /* 0x00000004dd06b211 */ /* 0x002fe200078c10ff */
[----:B------:R-:W-:-:S03]  /*8930*/  VIADD R33, R2, 0xe8 ;  /* 0x000000e802217836 */ /* 0x000fc60000000000 */
[----:B------:R-:W-:Y:S02]  /*8940*/  @!P3 LEA.HI.X R7, R221, R5, R169, 0x2, P6 ;  /* 0x00000005dd07b211 */ /* 0x000fe400030f14a9 */
[----:B--2---:R-:W-:-:S03]  /*8950*/  @!P2 LEA R8, P5, R220, R4, 0x2 ;  /* 0x00000004dc08a211 */ /* 0x004fc600078a10ff */
[----:B------:R1:W-:Y:S01]  /*8960*/  @!P3 ST.E.64 desc[UR50][R6.64], R40 ;  /* 0x000000280600b985 */ /* 0x0003e2000c101b32 */
[----:B------:R-:W-:Y:S02]  /*8970*/  @!P2 LEA.HI.X R9, R220, R5, R20, 0x2, P5 ;  /* 0x00000005dc09a211 */ /* 0x000fe400028f1414 */
[----:B------:R-:W-:-:S03]  /*8980*/  ISETP.GE.AND P3, PT, R217, UR4, PT ;  /* 0x00000004d9007c0c */ /* 0x000fc6000bf66270 */
[----:B------:R2:W-:Y:S01]  /*8990*/  @!P2 ST.E.64 desc[UR50][R8.64], R44 ;  /* 0x0000002c0800a985 */ /* 0x0005e2000c101b32 */
[----:B------:R-:W-:Y:S02]  /*89a0*/  ISETP.GE.AND P2, PT, R216, UR4, PT ;  /* 0x00000004d8007c0c */ /* 0x000fe4000bf46270 */
[----:B-1----:R-:W-:-:S04]  /*89b0*/  @!P1 LEA R6, P6, R219, R4, 0x2 ;  /* 0x00000004db069211 */ /* 0x002fc800078c10ff */
        /* <DEDUP_REMOVED lines=19> */
[-C--:B------:R-:W-:Y:S02]  /*8af0*/  @!P4 LEA.HI.X R9, R214, R5.reuse, R163, 0x2, P5 ;  /* 0x00000005d609c211 */ /* 0x080fe400028f14a3 */
[----:B------:R-:W-:Y:S02]  /*8b00*/  ISETP.GE.AND P1, PT, R211, UR4, PT ;  /* 0x00000004d3007c0c */ /* 0x000fe4000bf26270 */
[-C--:B------:R-:W-:Y:S01]  /*8b10*/  @!P2 LEA R10, P5, R212, R4.reuse, 0x2 ;  /* 0x00000004d40aa211 */ /* 0x080fe200078a10ff */
[----:B------:R2:W-:Y:S01]  /*8b20*/  @!P4 ST.E.64 desc[UR50][R8.64], R68 ;  /* 0x000000440800c985 */ /* 0x0005e2000c101b32 */
[----:B------:R-:W-:Y:S02]  /*8b30*/  ISETP.GE.AND P4, PT, R210, UR4, PT ;  /* 0x00000004d2007c0c */ /* 0x000fe4000bf86270 */
[----:B------:R-:W-:Y:S02]  /*8b40*/  @!P2 LEA.HI.X R11, R212, R5, R161, 0x2, P5 ;  /* 0x00000005d40ba211 */ /* 0x000fe400028f14a1 */
[----:B-1----:R-:W-:-:S04]  /*8b50*/  @!P3 LEA R6, P6, R213, R4, 0x2 ;  /* 0x00000004d506b211 */ /* 0x002fc800078c10ff */
[----:B------:R-:W-:Y:S02]  /*8b60*/  @!P3 LEA.HI.X R7, R213, R5, R162, 0x2, P6 ;  /* 0x00000005d507b211 */ /* 0x000fe400030f14a2 */
[----:B------:R-:W-:-:S03]  /*8b70*/  @!P1 LEA R12, P6, R211, R4, 0x2 ;  /* 0x00000004d30c9211 */ /* 0x000fc600078c10ff */
[----:B------:R-:W-:Y:S01]  /*8b80*/  @!P4 LEA R14, P5, R210, R4, 0x2 ;  /* 0x00000004d20ec211 */ /* 0x000fe200078a10ff */
[----:B------:R1:W-:Y:S01]  /*8b90*/  @!P3 ST.E.64 desc[UR50][R6.64], R72 ;  /* 0x000000480600b985 */ /* 0x0003e2000c101b32 */
[----:B------:R-:W-:Y:S02]  /*8ba0*/  ISETP.GE.AND P3, PT, R209, UR4, PT ;  /* 0x00000004d1007c0c */ /* 0x000fe4000bf66270 */
[-C--:B------:R-:W-:Y:S01]  /*8bb0*/  @!P1 LEA.HI.X R13, R211, R5.reuse, R160, 0x2, P6 ;  /* 0x00000005d30d9211 */ /* 0x080fe200030f14a0 */
[----:B------:R3:W-:Y:S01]  /*8bc0*/  @!P2 ST.E.64 desc[UR50][R10.64], R76 ;  /* 0x0000004c0a00a985 */ /* 0x0007e2000c101b32 */
[----:B------:R-:W-:Y:S02]  /*8bd0*/  ISETP.GE.AND P2, PT, R208, UR4, PT ;  /* 0x00000004d0007c0c */ /* 0x000fe4000bf46270 */
[----:B------:R-:W-:Y:S01]  /*8be0*/  @!P4 LEA.HI.X R15, R210, R5, R159, 0x2, P5 ;  /* 0x00000005d20fc211 */ /* 0x000fe200028f149f */
[----:B------:R4:W-:Y:S01]  /*8bf0*/  @!P1 ST.E.64 desc[UR50][R12.64], R80 ;  /* 0x000000500c009985 */ /* 0x0009e2000c101b32 */
[----:B------:R-:W-:-:S03]  /*8c00*/  ISETP.GE.AND P1, PT, R207, UR4, PT ;  /* 0x00000004cf007c0c */ /* 0x000fc6000bf26270 */
[----:B------:R5:W-:Y:S01]  /*8c10*/  @!P4 ST.E.64 desc[UR50][R14.64], R84 ;  /* 0x000000540e00c985 */ /* 0x000be2000c101b32 */
[----:B------:R-:W-:Y:S02]  /*8c20*/  ISETP.GE.AND P4, PT, R206, UR4, PT ;  /* 0x00000004ce007c0c */ /* 0x000fe4000bf86270 */
[----:B--2---:R-:W-:-:S03]  /*8c30*/  @!P3 LEA R8, P6, R209, R4, 0x2 ;  /* 0x00000004d108b211 */ /* 0x004fc600078c10ff */
[CC--:B-1----:R-:W-:Y:S02]  /*8c40*/  @!P2 LEA R6, P5, R208.reuse, R4.reuse, 0x2 ;  /* 0x00000004d006a211 */ /* 0x0c2fe400078a10ff */
[-C--:B------:R-:W-:Y:S02]  /*8c50*/  @!P3 LEA.HI.X R9, R209, R5.reuse, R158, 0x2, P6 ;  /* 0x00000005d109b211 */ /* 0x080fe400030f149e */
[-C--:B------:R-:W-:Y:S02]  /*8c60*/  @!P2 LEA.HI.X R7, R208, R5.reuse, R157, 0x2, P5 ;  /* 0x00000005d007a211 */ /* 0x080fe400028f149d */
[----:B---3--:R-:W-:Y:S01]  /*8c70*/  @!P1 LEA R10, P6, R207, R4, 0x2 ;  /* 0x00000004cf0a9211 */ /* 0x008fe200078c10ff */
[----:B------:R1:W-:Y:S01]  /*8c80*/  @!P3 ST.E.64 desc[UR50][R8.64], R88 ;  /* 0x000000580800b985 */ /* 0x0003e2000c101b32 */
[----:B------:R-:W-:Y:S02]  /*8c90*/  ISETP.GE.AND P3, PT, R205, UR4, PT ;  /* 0x00000004cd007c0c */ /* 0x000fe4000bf66270 */
[----:B------:R-:W-:Y:S01]  /*8ca0*/  @!P1 LEA.HI.X R11, R207, R5, R156, 0x2, P6 ;  /* 0x00000005cf0b9211 */ /* 0x000fe200030f149c */
[----:B------:R2:W-:Y:S01]  /*8cb0*/  @!P2 ST.E.64 desc[UR50][R6.64], R92 ;  /* 0x0000005c0600a985 */ /* 0x0005e2000c101b32 */
[----:B------:R-:W-:-:S02]  /*8cc0*/  ISETP.GE.AND P2, PT, R204, UR4, PT ;  /* 0x00000004cc007c0c */ /* 0x000fc4000bf46270 */
[C---:B----4-:R-:W-:Y:S01]  /*8cd0*/  @!P4 LEA R12, P5, R206.reuse, R4, 0x2 ;  /* 0x00000004ce0cc211 */ /* 0x050fe200078a10ff */
[----:B------:R3:W-:Y:S01]  /*8ce0*/  @!P1 ST.E.64 desc[UR50][R10.64], R96 ;  /* 0x000000600a009985 */ /* 0x0007e2000c101b32 */
[----:B------:R-:W-:Y:S02]  /*8cf0*/  ISETP.GE.AND P1, PT, R23, UR4, PT ;  /* 0x0000000417007c0c */ /* 0x000fe4000bf26270 */
[----:B------:R-:W-:-:S03]  /*8d00*/  @!P4 LEA.HI.X R13, R206, R5, R155, 0x2, P5 ;  /* 0x00000005ce0dc211 */ /* 0x000fc600028f149b */
[CC--:B-----5:R-:W-:Y:S02]  /*8d10*/  @!P3 LEA R14, P6, R205.reuse, R4.reuse, 0x2 ;  /* 0x00000004cd0eb211 */ /* 0x0e0fe400078c10ff */
[----:B------:R4:W-:Y:S01]  /*8d20*/  @!P4 ST.E.64 desc[UR50][R12.64], R100 ;  /* 0x000000640c00c985 */ /* 0x0009e2000c101b32 */
[----:B------:R-:W-:Y:S02]  /*8d30*/  ISETP.GE.AND P4, PT, R22, UR4, PT ;  /* 0x0000000416007c0c */ /* 0x000fe4000bf86270 */
[CC--:B-1----:R-:W-:Y:S02]  /*8d40*/  @!P2 LEA R8, P5, R204.reuse, R4.reuse, 0x2 ;  /* 0x00000004cc08a211 */ /* 0x0c2fe400078a10ff */
[-C--:B------:R-:W-:Y:S02]  /*8d50*/  @!P3 LEA.HI.X R15, R205, R5.reuse, R154, 0x2, P6 ;  /* 0x00000005cd0fb211 */ /* 0x080fe400030f149a */
[----:B------:R-:W-:Y:S02]  /*8d60*/  @!P2 LEA.HI.X R9, R204, R5, R153, 0x2, P5 ;  /* 0x00000005cc09a211 */ /* 0x000fe400028f1499 */
[----:B--2---:R-:W-:Y:S01]  /*8d70*/  @!P1 LEA R6, P6, R23, R4, 0x2 ;  /* 0x0000000417069211 */ /* 0x004fe200078c10ff */
[----:B------:R1:W-:Y:S01]  /*8d80*/  @!P3 ST.E.64 desc[UR50][R14.64], R104 ;  /* 0x000000680e00b985 */ /* 0x0003e2000c101b32 */
[----:B------:R-:W-:-:S02]  /*8d90*/  ISETP.GE.AND P3, PT, R19, UR4, PT ;  /* 0x0000000413007c0c */ /* 0x000fc4000bf66270 */
[-C--:B------:R-:W-:Y:S01]  /*8da0*/  @!P1 LEA.HI.X R7, R23, R5.reuse, R152, 0x2, P6 ;  /* 0x0000000517079211 */ /* 0x080fe200030f1498 */
[----:B------:R2:W-:Y:S01]  /*8db0*/  @!P2 ST.E.64 desc[UR50][R8.64], R108 ;  /* 0x0000006c0800a985 */ /* 0x0005e2000c101b32 */
[----:B------:R-:W-:Y:S02]  /*8dc0*/  ISETP.GE.AND P2, PT, R18, UR4, PT ;  /* 0x0000000412007c0c */ /* 0x000fe4000bf46270 */
[C---:B---3--:R-:W-:Y:S01]  /*8dd0*/  @!P4 LEA R10, P5, R22.reuse, R4, 0x2 ;  /* 0x00000004160ac211 */ /* 0x048fe200078a10ff */
[----:B------:R3:W-:Y:S01]  /*8de0*/  @!P1 ST.E.64 desc[UR50][R6.64], R112 ;  /* 0x0000007006009985 */ /* 0x0007e2000c101b32 */
[----:B------:R-:W-:Y:S02]  /*8df0*/  ISETP.GE.AND P1, PT, R17, UR4, PT ;  /* 0x0000000411007c0c */ /* 0x000fe4000bf26270 */
[----:B------:R-:W-:-:S03]  /*8e00*/  @!P4 LEA.HI.X R11, R22, R5, R229, 0x2, P5 ;  /* 0x00000005160bc211 */ /* 0x000fc600028f14e5 */
[CC--:B----4-:R-:W-:Y:S02]  /*8e10*/  @!P3 LEA R12, P6, R19.reuse, R4.reuse, 0x2 ;  /* 0x00000004130cb211 */ /* 0x0d0fe400078c10ff */
[----:B------:R4:W-:Y:S02]  /*8e20*/  @!P4 ST.E.64 desc[UR50][R10.64], R116 ;  /* 0x000000740a00c985 */ /* 0x0009e4000c101b32 */
[CC--:B-1----:R-:W-:Y:S02]  /*8e30*/  @!P2 LEA R14, P4, R18.reuse, R4.reuse, 0x2 ;  /* 0x00000004120ea211 */ /* 0x0c2fe400078810ff */
[-C--:B------:R-:W-:Y:S02]  /*8e40*/  @!P3 LEA.HI.X R13, R19, R5.reuse, R228, 0x2, P6 ;  /* 0x00000005130db211 */ /* 0x080fe400030f14e4 */
[----:B------:R-:W-:Y:S02]  /*8e50*/  @!P2 LEA.HI.X R15, R18, R5, R227, 0x2, P4 ;  /* 0x00000005120fa211 */ /* 0x000fe400020f14e3 */
[----:B------:R-:W-:Y:S01]  /*8e60*/  ISETP.GE.AND P4, PT, R16, UR4, PT ;  /* 0x0000000410007c0c */ /* 0x000fe2000bf86270 */
[----:B------:R1:W-:Y:S01]  /*8e70*/  @!P3 ST.E.64 desc[UR50][R12.64], R120 ;  /* 0x000000780c00b985 */ /* 0x0003e2000c101b32 */
[----:B--2---:R-:W-:-:S02]  /*8e80*/  @!P1 LEA R8, P5, R17, R4, 0x2 ;  /* 0x0000000411089211 */ /* 0x004fc400078a10ff */
[----:B------:R-:W-:Y:S01]  /*8e90*/  ISETP.GE.AND P3, PT, R21, UR4, PT ;  /* 0x0000000415007c0c */ /* 0x000fe2000bf66270 */
[----:B------:R-:W-:Y:S01]  /*8ea0*/  @!P2 ST.E.64 desc[UR50][R14.64], R124 ;  /* 0x0000007c0e00a985 */ /* 0x000fe2000c101b32 */
[----:B------:R-:W-:Y:S02]  /*8eb0*/  @!P1 LEA.HI.X R9, R17, R5, R226, 0x2, P5 ;  /* 0x0000000511099211 */ /* 0x000fe400028f14e2 */
[----:B------:R-:W-:Y:S02]  /*8ec0*/  ISETP.GE.AND P2, PT, R33, UR4, PT ;  /* 0x0000000421007c0c */ /* 0x000fe4000bf46270 */
[----:B---3--:R-:W-:Y:S01]  /*8ed0*/  SHF.R.S32.HI R7, RZ, 0x1f, R16 ;  /* 0x0000001fff077819 */ /* 0x008fe20000011410 */
[----:B------:R2:W-:Y:S01]  /*8ee0*/  @!P1 ST.E.64 desc[UR50][R8.64], R128 ;  /* 0x0000008008009985 */ /* 0x0005e2000c101b32 */
[----:B------:R-:W-:Y:S02]  /*8ef0*/  ISETP.GE.AND P1, PT, R25, UR4, PT ;  /* 0x0000000419007c0c */ /* 0x000fe4000bf26270 */
[----:B------:R-:W-:-:S02]  /*8f00*/  @!P4 LEA R6, P5, R16, R4, 0x2 ;  /* 0x000000041006c211 */ /* 0x000fc400078a10ff */
[----:B----4-:R-:W-:Y:S02]  /*8f10*/  SHF.R.S32.HI R11, RZ, 0x1f, R21 ;  /* 0x0000001fff0b7819 */ /* 0x010fe40000011415 */
[----:B------:R-:W-:Y:S02]  /*8f20*/  @!P3 LEA R10, P6, R21, R4, 0x2 ;  /* 0x00000004150ab211 */ /* 0x000fe400078c10ff */
[-C--:B------:R-:W-:Y:S02]  /*8f30*/  @!P4 LEA.HI.X R7, R16, R5.reuse, R7, 0x2, P5 ;  /* 0x000000051007c211 */ /* 0x080fe400028f1407 */
[----:B------:R-:W-:Y:S02]  /*8f40*/  ISETP.GE.AND P5, PT, R29, UR4, PT ;  /* 0x000000041d007c0c */ /* 0x000fe4000bfa6270 */
[----:B------:R-:W-:Y:S01]  /*8f50*/  @!P3 LEA.HI.X R11, R21, R5, R11, 0x2, P6 ;  /* 0x00000005150bb211 */ /* 0x000fe200030f140b */
[----:B------:R3:W-:Y:S01]  /*8f60*/  @!P4 ST.E.64 desc[UR50][R6.64], R132 ;  /* 0x000000840600c985 */ /* 0x0007e2000c101b32 */
[----:B-1----:R-:W-:-:S02]  /*8f70*/  SHF.R.S32.HI R12, RZ, 0x1f, R33 ;  /* 0x0000001fff0c7819 */ /* 0x002fc40000011421 */
[CC--:B--2---:R-:W-:Y:S01]  /*8f80*/  @!P2 LEA R8, P6, R33.reuse, R4.reuse, 0x2 ;  /* 0x000000042108a211 */ /* 0x0c4fe200078c10ff */
[----:B------:R3:W-:Y:S01]  /*8f90*/  @!P3 ST.E.64 desc[UR50][R10.64], R136 ;  /* 0x000000880a00b985 */ /* 0x0007e2000c101b32 */
[----:B------:R-:W-:Y:S02]  /*8fa0*/  SHF.R.S32.HI R13, RZ, 0x1f, R25 ;  /* 0x0000001fff0d7819 */ /* 0x000fe40000011419 */
[-C--:B------:R-:W-:Y:S02]  /*8fb0*/  @!P2 LEA.HI.X R9, R33, R5.reuse, R12, 0x2, P6 ;  /* 0x000000052109a211 */ /* 0x080fe400030f140c */
[C---:B------:R-:W-:Y:S02]  /*8fc0*/  @!P1 LEA R12, P6, R25.reuse, R4, 0x2 ;  /* 0x00000004190c9211 */ /* 0x040fe400078c10ff */
[----:B------:R-:W-:Y:S01]  /*8fd0*/  SHF.R.S32.HI R14, RZ, 0x1f, R29 ;  /* 0x0000001fff0e7819 */ /* 0x000fe2000001141d */
[----:B------:R3:W-:Y:S01]  /*8fe0*/  @!P2 ST.E.64 desc[UR50][R8.64], R140 ;  /* 0x0000008c0800a985 */ /* 0x0007e2000c101b32 */
[----:B------:R-:W-:-:S02]  /*8ff0*/  @!P1 LEA.HI.X R13, R25, R5, R13, 0x2, P6 ;  /* 0x00000005190d9211 */ /* 0x000fc400030f140d */
[----:B------:R-:W-:-:S03]  /*9000*/  @!P5 LEA R4, P6, R29, R4, 0x2 ;  /* 0x000000041d04d211 */ /* 0x000fc600078c10ff */
[----:B------:R3:W-:Y:S01]  /*9010*/  @!P1 ST.E.64 desc[UR50][R12.64], R144 ;  /* 0x000000900c009985 */ /* 0x0007e2000c101b32 */
[----:B------:R-:W-:-:S05]  /*9020*/  @!P5 LEA.HI.X R5, R29, R5, R14, 0x2, P6 ;  /* 0x000000051d05d211 */ /* 0x000fca00030f140e */
[----:B------:R3:W-:Y:S04]  /*9030*/  @!P5 ST.E.64 desc[UR50][R4.64], R148 ;  /* 0x000000940400d985 */ /* 0x0007e8000c101b32 */
.L_x_9453:
[----:B------:R-:W-:Y:S05]  /*9040*/  BSYNC B1 ;  /* 0x0000000000017941 */ /* 0x000fea0003800000 */
.L_x_9452:
[----:B--23--:R2:W3:Y:S04]  /*9050*/  SHFL.IDX PT, R5, R3, 0x1, 0x1c1f ;  /* 0x003c1f0003057f89 */ /* 0x00c4e800000e0000 */
[----:B-1----:R2:W1:Y:S01]  /*9060*/  SHFL.IDX PT, R4, R0, 0x1, 0x1c1f ;  /* 0x003c1f0000047f89 */ /* 0x00246200000e0000 */
[----:B------:R-:W-:Y:S05]  /*9070*/  @P0 BRA `(.L_x_9451) ;  /* 0x0000001800080947 */ /* 0x000fea0003800000 */
[----:B------:R-:W-:Y:S01]  /*9080*/  ULDC UR4, c[0x0][0xac8] ;  /* 0x0002b20000047ab9 */ /* 0x000fe20000000800 */
[----:B------:R-:W-:Y:S01]  /*9090*/  VIADD R25, R2, 0xe0 ;  /* 0x000000e002197836 */ /* 0x000fe20000000000 */
[----:B------:R-:W-:Y:S01]  /*90a0*/  ISETP.GE.AND P5, PT, R224, UR4, PT ;  /* 0x00000004e0007c0c */ /* 0x000fe2000bfa6270 */
[C---:B0-2---:R-:W-:Y:S01]  /*90b0*/  VIADD R3, R2.reuse, 0xe8 ;  /* 0x000000e802037836 */ /* 0x045fe20000000000 */
[----:B------:R-:W-:Y:S02]  /*90c0*/  ISETP.GE.AND P4, PT, R2, UR4, PT ;  /* 0x0000000402007c0c */ /* 0x000fe4000bf86270 */
[----:B------:R-:W-:Y:S02]  /*90d0*/  ISETP.GE.AND P2, PT, R223, UR4, PT ;  /* 0x00000004df007c0c */ /* 0x000fe4000bf46270 */
[----:B------:R-:W-:Y:S02]  /*90e0*/  ISETP.GE.AND P1, PT, R222, UR4, PT ;  /* 0x00000004de007c0c */ /* 0x000fe4000bf26270 */
[----:B------:R-:W-:-:S02]  /*90f0*/  ISETP.GE.AND P0, PT, R221, UR4, PT ;  /* 0x00000004dd007c0c */ /* 0x000fc4000bf06270 */
[----:B------:R-:W-:-:S03]  /*9100*/  SHF.R.S32.HI R0, RZ, 0x1f, R25 ;  /* 0x0000001fff007819 */ /* 0x000fc60000011419 */
[-C--:B-1----:R-:W-:Y:S02]  /*9110*/  @!P5 LEA R8, P3, R224, R4.reuse, 0x2 ;  /* 0x00000004e008d211 */ /* 0x082fe400078610ff */
[----:B---3--:R-:W-:Y:S02]  /*9120*/  @!P4 IMAD.WIDE R6, R2, 0x4, R4 ;  /* 0x000000040206c825 */ /* 0x008fe400078e0204 */
[-C--:B------:R-:W-:Y:S02]  /*9130*/  @!P5 LEA.HI.X R9, R224, R5.reuse, R172, 0x2, P3 ;  /* 0x00000005e009d211 */ /* 0x080fe400018f14ac */
[CC--:B------:R-:W-:Y:S01]  /*9140*/  @!P2 LEA R10, P6, R223.reuse, R4.reuse, 0x2 ;  /* 0x00000004df0aa211 */ /* 0x0c0fe200078c10ff */
[----:B------:R0:W-:Y:S01]  /*9150*/  @!P4 ST.E.64 desc[UR50][R6.64], R26 ;  /* 0x0000001a0600c985 */ /* 0x0001e2000c101b32 */
[----:B------:R-:W-:Y:S02]  /*9160*/  ISETP.GE.AND P3, PT, R220, UR4, PT ;  /* 0x00000004dc007c0c */ /* 0x000fe4000bf66270 */
[----:B------:R-:W-:Y:S01]  /*9170*/  @!P2 LEA.HI.X R11, R223, R5, R171, 0x2, P6 ;  /* 0x00000005df0ba211 */ /* 0x000fe200030f14ab */
[----:B------:R1:W-:Y:S01]  /*9180*/  @!P5 ST.E.64 desc[UR50][R8.64], R30 ;  /* 0x0000001e0800d985 */ /* 0x0003e2000c101b32 */
[----:B------:R-:W-:-:S02]  /*9190*/  @!P1 LEA R12, P5, R222, R4, 0x2 ;  /* 0x00000004de0c9211 */ /* 0x000fc400078a10ff */
[----:B------:R-:W-:Y:S01]  /*91a0*/  ISETP.GE.AND P4, PT, R219, UR4, PT ;  /* 0x00000004db007c0c */ /* 0x000fe2000bf86270 */
[----:B------:R2:W-:Y:S01]  /*91b0*/  @!P2 ST.E.64 desc[UR50][R10.64], R34 ;  /* 0x000000220a00a985 */ /* 0x0005e2000c101b32 */
[CC--:B------:R-:W-:Y:S02]  /*91c0*/  @!P0 LEA R14, P6, R221.reuse, R4.reuse, 0x2 ;  /* 0x00000004dd0e8211 */ /* 0x0c0fe400078c10ff */
[-C--:B------:R-:W-:Y:S02]  /*91d0*/  @!P1 LEA.HI.X R13, R222, R5.reuse, R170, 0x2, P5 ;  /* 0x00000005de0d9211 */ /* 0x080fe400028f14aa */
[----:B------:R-:W-:Y:S02]  /*91e0*/  ISETP.GE.AND P5, PT, R218, UR4, PT ;  /* 0x00000004da007c0c */ /* 0x000fe4000bfa6270 */
[----:B------:R-:W-:Y:S01]  /*91f0*/  @!P0 LEA.HI.X R15, R221, R5, R169, 0x2, P6 ;  /* 0x00000005dd0f8211 */ /* 0x000fe200030f14a9 */
[----:B------:R3:W-:Y:S01]  /*9200*/  @!P1 ST.E.64 desc[UR50][R12.64], R38 ;  /* 0x000000260c009985 */ /* 0x0007e2000c101b32 */
[----:B0-----:R-:W-:-:S02]  /*9210*/  @!P3 LEA R6, P6, R220, R4, 0x2 ;  /* 0x00000004dc06b211 */ /* 0x001fc400078c10ff */
[----:B------:R-:W-:Y:S01]  /*9220*/  ISETP.GE.AND P1, PT, R216, UR4, PT ;  /* 0x00000004d8007c0c */ /* 0x000fe2000bf26270 */
[----:B------:R0:W-:Y:S01]  /*9230*/  @!P0 ST.E.64 desc[UR50][R14.64], R42 ;  /* 0x0000002a0e008985 */ /* 0x0001e2000c101b32 */
[----:B------:R-:W-:Y:S02]  /*9240*/  ISETP.GE.AND P0, PT, R217, UR4, PT ;  /* 0x00000004d9007c0c */ /* 0x000fe4000bf06270 */
        /* <DEDUP_REMOVED lines=8> */
[CC--:B--2---:R-:W-:Y:S02]  /*92d0*/  @!P0 LEA R10, P4, R217.reuse, R4.reuse, 0x2 ;  /* 0x00000004d90a8211 */ /* 0x0c4fe400078810ff */
[----:B------:R-:W-:Y:S01]  /*92e0*/  ISETP.GE.AND P3, PT, R214, UR4, PT ;  /* 0x00000004d6007c0c */ /* 0x000fe2000bf66270 */
[----:B------:R2:W-:Y:S01]  /*92f0*/  @!P5 ST.E.64 desc[UR50][R20.64], R54 ;  /* 0x000000361400d985 */ /* 0x0005e2000c101b32 */
[----:B---3--:R-:W-:Y:S02]  /*9300*/  @!P1 LEA R12, P5, R216, R4, 0x2 ;  /* 0x00000004d80c9211 */ /* 0x008fe400078a10ff */
[----:B------:R-:W-:Y:S02]  /*9310*/  @!P0 LEA.HI.X R11, R217, R5, R166, 0x2, P4 ;  /* 0x00000005d90b8211 */ /* 0x000fe400020f14a6 */
[----:B------:R-:W-:-:S02]  /*9320*/  ISETP.GE.AND P4, PT, R213, UR4, PT ;  /* 0x00000004d5007c0c */ /* 0x000fc4000bf86270 */
[-C--:B------:R-:W-:Y:S01]  /*9330*/  @!P1 LEA.HI.X R13, R216, R5.reuse, R165, 0x2, P5 ;  /* 0x00000005d80d9211 */ /* 0x080fe200028f14a5 */
[----:B------:R-:W-:Y:S01]  /*9340*/  @!P0 ST.E.64 desc[UR50][R10.64], R58 ;  /* 0x0000003a0a008985 */ /* 0x000fe2000c101b32 */
[----:B------:R-:W-:Y:S02]  /*9350*/  ISETP.GE.AND P5, PT, R212, UR4, PT ;  /* 0x00000004d4007c0c */ /* 0x000fe4000bfa6270 */
[CC--:B0-----:R-:W-:Y:S01]  /*9360*/  @!P2 LEA R14, P6, R215.reuse, R4.reuse, 0x2 ;  /* 0x00000004d70ea211 */ /* 0x0c1fe200078c10ff */
[----:B------:R0:W-:Y:S01]  /*9370*/  @!P1 ST.E.64 desc[UR50][R12.64], R62 ;  /* 0x0000003e0c009985 */ /* 0x0001e2000c101b32 */
[----:B------:R-:W-:Y:S02]  /*9380*/  ISETP.GE.AND P1, PT, R210, UR4, PT ;  /* 0x00000004d2007c0c */ /* 0x000fe4000bf26270 */
[----:B------:R-:W-:Y:S02]  /*9390*/  @!P2 LEA.HI.X R15, R215, R5, R164, 0x2, P6 ;  /* 0x00000005d70fa211 */ /* 0x000fe400030f14a4 */
[----:B-1----:R-:W-:-:S02]  /*93a0*/  @!P3 LEA R6, P6, R214, R4, 0x2 ;  /* 0x00000004d606b211 */ /* 0x002fc400078c10ff */
[----:B------:R-:W-:Y:S01]  /*93b0*/  ISETP.GE.AND P0, PT, R211, UR4, PT ;  /* 0x00000004d3007c0c */ /* 0x000fe2000bf06270 */
[----:B------:R1:W-:Y:S01]  /*93c0*/  @!P2 ST.E.64 desc[UR50][R14.64], R66 ;  /* 0x000000420e00a985 */ /* 0x0003e2000c101b32 */
[CC--:B----4-:R-:W-:Y:S02]  /*93d0*/  @!P4 LEA R8, P2, R213.reuse, R4.reuse, 0x2 ;  /* 0x00000004d508c211 */ /* 0x0d0fe400078410ff */
[-C--:B------:R-:W-:Y:S02]  /*93e0*/  @!P3 LEA.HI.X R7, R214, R5.reuse, R163, 0x2, P6 ;  /* 0x00000005d607b211 */ /* 0x080fe400030f14a3 */
[----:B--2---:R-:W-:Y:S02]  /*93f0*/  @!P5 LEA R20, P6, R212, R4, 0x2 ;  /* 0x00000004d414d211 */ /* 0x004fe400078c10ff */
[----:B------:R-:W-:Y:S01]  /*9400*/  @!P4 LEA.HI.X R9, R213, R5, R162, 0x2, P2 ;  /* 0x00000005d509c211 */ /* 0x000fe200010f14a2 */
[----:B------:R-:W-:Y:S01]  /*9410*/  @!P3 ST.E.64 desc[UR50][R6.64], R70 ;  /* 0x000000460600b985 */ /* 0x000fe2000c101b32 */
[----:B------:R-:W-:-:S02]  /*9420*/  ISETP.GE.AND P2, PT, R209, UR4, PT ;  /* 0x00000004d1007c0c */ /* 0x000fc4000bf46270 */
[-C--:B------:R-:W-:Y:S01]  /*9430*/  @!P5 LEA.HI.X R21, R212, R5.reuse, R161, 0x2, P6 ;  /* 0x00000005d415d211 */ /* 0x080fe200030f14a1 */
[----:B------:R2:W-:Y:S01]  /*9440*/  @!P4 ST.E.64 desc[UR50][R8.64], R74 ;  /* 0x0000004a0800c985 */ /* 0x0005e2000c101b32 */
[-C--:B0-----:R-:W-:Y:S02]  /*9450*/  @!P1 LEA R12, P3, R210, R4.reuse, 0x2 ;  /* 0x00000004d20c9211 */ /* 0x081fe400078610ff */
[----:B------:R-:W-:Y:S01]  /*9460*/  @!P0 LEA R10, P6, R211, R4, 0x2 ;  /* 0x00000004d30a8211 */ /* 0x000fe200078c10ff */
[----:B------:R0:W-:Y:S01]  /*9470*/  @!P5 ST.E.64 desc[UR50][R20.64], R78 ;  /* 0x0000004e1400d985 */ /* 0x0001e2000c101b32 */
[----:B------:R-:W-:Y:S02]  /*9480*/  ISETP.GE.AND P5, PT, R208, UR4, PT ;  /* 0x00000004d0007c0c */ /* 0x000fe4000bfa6270 */
[----:B------:R-:W-:Y:S02]  /*9490*/  ISETP.GE.AND P4, PT, R207, UR4, PT ;  /* 0x00000004cf007c0c */ /* 0x000fe4000bf86270 */
[----:B------:R-:W-:-:S02]  /*94a0*/  @!P1 LEA.HI.X R13, R210, R5, R159, 0x2, P3 ;  /* 0x00000005d20d9211 */ /* 0x000fc400018f149f */
[----:B------:R-:W-:Y:S02]  /*94b0*/  ISETP.GE.AND P3, PT, R206, UR4, PT ;  /* 0x00000004ce007c0c */ /* 0x000fe4000bf66270 */
[-C--:B------:R-:W-:Y:S02]  /*94c0*/  @!P0 LEA.HI.X R11, R211, R5.reuse, R160, 0x2, P6 ;  /* 0x00000005d30b8211 */ /* 0x080fe400030f14a0 */
[CC--:B-1----:R-:W-:Y:S02]  /*94d0*/  @!P2 LEA R14, P6, R209.reuse, R4.reuse, 0x2 ;  /* 0x00000004d10ea211 */ /* 0x0c2fe400078c10ff */
[----:B------:R-:W-:Y:S01]  /*94e0*/  SHF.R.S32.HI R27, RZ, 0x1f, R16 ;  /* 0x0000001fff1b7819 */ /* 0x000fe20000011410 */
[----:B------:R1:W-:Y:S01]  /*94f0*/  @!P0 ST.E.64 desc[UR50][R10.64], R82 ;  /* 0x000000520a008985 */ /* 0x0003e2000c101b32 */
[----:B------:R-:W-:Y:S02]  /*9500*/  @!P2 LEA.HI.X R15, R209, R5, R158, 0x2, P6 ;  /* 0x00000005d10fa211 */ /* 0x000fe400030f149e */
[-C--:B--2---:R-:W-:Y:S01]  /*9510*/  @!P4 LEA R8, P0, R207, R4.reuse, 0x2 ;  /* 0x00000004cf08c211 */ /* 0x084fe200078010ff */
[----:B------:R2:W-:Y:S01]  /*9520*/  @!P1 ST.E.64 desc[UR50][R12.64], R86 ;  /* 0x000000560c009985 */ /* 0x0005e2000c101b32 */
[----:B------:R-:W-:-:S02]  /*9530*/  @!P5 LEA R6, P1, R208, R4, 0x2 ;  /* 0x00000004d006d211 */ /* 0x000fc400078210ff */
[----:B0-----:R-:W-:Y:S01]  /*9540*/  @!P3 LEA R20, P6, R206, R4, 0x2 ;  /* 0x00000004ce14b211 */ /* 0x001fe200078c10ff */
[----:B------:R0:W-:Y:S01]  /*9550*/  @!P2 ST.E.64 desc[UR50][R14.64], R90 ;  /* 0x0000005a0e00a985 */ /* 0x0001e2000c101b32 */
[----:B------:R-:W-:Y:S02]  /*9560*/  ISETP.GE.AND P2, PT, R205, UR4, PT ;  /* 0x00000004cd007c0c */ /* 0x000fe4000bf46270 */
[-C--:B------:R-:W-:Y:S02]  /*9570*/  @!P5 LEA.HI.X R7, R208, R5.reuse, R157, 0x2, P1 ;  /* 0x00000005d007d211 */ /* 0x080fe400008f149d */
[----:B------:R-:W-:Y:S02]  /*9580*/  ISETP.GE.AND P1, PT, R204, UR4, PT ;  /* 0x00000004cc007c0c */ /* 0x000fe4000bf26270 */
[-C--:B------:R-:W-:Y:S01]  /*9590*/  @!P4 LEA.HI.X R9, R207, R5.reuse, R156, 0x2, P0 ;  /* 0x00000005cf09c211 */ /* 0x080fe200000f149c */
[----:B------:R-:W-:Y:S01]  /*95a0*/  @!P5 ST.E.64 desc[UR50][R6.64], R94 ;  /* 0x0000005e0600d985 */ /* 0x000fe2000c101b32 */
[----:B------:R-:W-:-:S02]  /*95b0*/  @!P3 LEA.HI.X R21, R206, R5, R155, 0x2, P6 ;  /* 0x00000005ce15b211 */ /* 0x000fc400030f149b */
[----:B------:R-:W-:Y:S01]  /*95c0*/  ISETP.GE.AND P0, PT, R23, UR4, PT ;  /* 0x0000000417007c0c */ /* 0x000fe2000bf06270 */
[----:B------:R3:W-:Y:S01]  /*95d0*/  @!P4 ST.E.64 desc[UR50][R8.64], R98 ;  /* 0x000000620800c985 */ /* 0x0007e2000c101b32 */
[----:B------:R-:W-:Y:S02]  /*95e0*/  ISETP.GE.AND P4, PT, R19, UR4, PT ;  /* 0x0000000413007c0c */ /* 0x000fe4000bf86270 */
[CC--:B-1----:R-:W-:Y:S01]  /*95f0*/  @!P2 LEA R10, P6, R205.reuse, R4.reuse, 0x2 ;  /* 0x00000004cd0aa211 */ /* 0x0c2fe200078c10ff */
[----:B------:R1:W-:Y:S01]  /*9600*/  @!P3 ST.E.64 desc[UR50][R20.64], R102 ;  /* 0x000000661400b985 */ /* 0x0003e2000c101b32 */
[----:B------:R-:W-:Y:S02]  /*9610*/  ISETP.GE.AND P3, PT, R22, UR4, PT ;  /* 0x0000000416007c0c */ /* 0x000fe4000bf66270 */
[----:B--2---:R-:W-:Y:S02]  /*9620*/  @!P1 LEA R12, P5, R204, R4, 0x2 ;  /* 0x00000004cc0c9211 */ /* 0x004fe400078a10ff */
[----:B------:R-:W-:-:S02]  /*9630*/  @!P2 LEA.HI.X R11, R205, R5, R154, 0x2, P6 ;  /* 0x00000005cd0ba211 */ /* 0x000fc400030f149a */
[-C--:B------:R-:W-:Y:S02]  /*9640*/  @!P1 LEA.HI.X R13, R204, R5.reuse, R153, 0x2, P5 ;  /* 0x00000005cc0d9211 */ /* 0x080fe400028f1499 */
[-C--:B0-----:R-:W-:Y:S01]  /*9650*/  @!P0 LEA R14, P6, R23, R4.reuse, 0x2 ;  /* 0x00000004170e8211 */ /* 0x081fe200078c10ff */
[----:B------:R0:W-:Y:S01]  /*9660*/  @!P2 ST.E.64 desc[UR50][R10.64], R106 ;  /* 0x0000006a0a00a985 */ /* 0x0001e2000c101b32 */
[-C--:B---3--:R-:W-:Y:S02]  /*9670*/  @!P4 LEA R8, P5, R19, R4.reuse, 0x2 ;  /* 0x000000041308c211 */ /* 0x088fe400078a10ff */
[-C--:B------:R-:W-:Y:S01]  /*9680*/  @!P0 LEA.HI.X R15, R23, R5.reuse, R152, 0x2, P6 ;  /* 0x00000005170f8211 */ /* 0x080fe200030f1498 */
[----:B------:R2:W-:Y:S01]  /*9690*/  @!P1 ST.E.64 desc[UR50][R12.64], R110 ;  /* 0x0000006e0c009985 */ /* 0x0005e2000c101b32 */
[----:B------:R-:W-:Y:S01]  /*96a0*/  @!P3 LEA R6, P1, R22, R4, 0x2 ;  /* 0x000000041606b211 */ /* 0x000fe200078210ff */
[----:B-1----:R-:W-:Y:S01]  /*96b0*/  VIADD R21, R2, 0xf0 ;  /* 0x000000f002157836 */ /* 0x002fe20000000000 */
[----:B------:R-:W-:Y:S01]  /*96c0*/  ISETP.GE.AND P2, PT, R18, UR4, PT ;  /* 0x0000000412007c0c */ /* 0x000fe2000bf46270 */
[----:B------:R1:W-:Y:S01]  /*96d0*/  @!P0 ST.E.64 desc[UR50][R14.64], R114 ;  /* 0x000000720e008985 */ /* 0x0003e2000c101b32 */
[----:B------:R-:W-:-:S02]  /*96e0*/  @!P3 LEA.HI.X R7, R22, R5, R229, 0x2, P1 ;  /* 0x000000051607b211 */ /* 0x000fc400008f14e5 */
[----:B------:R-:W-:Y:S02]  /*96f0*/  ISETP.GE.AND P1, PT, R17, UR4, PT ;  /* 0x0000000411007c0c */ /* 0x000fe4000bf26270 */
[----:B------:R-:W-:Y:S01]  /*9700*/  @!P4 LEA.HI.X R9, R19, R5, R228, 0x2, P5 ;  /* 0x000000051309c211 */ /* 0x000fe200028f14e4 */
[----:B------:R3:W-:Y:S01]  /*9710*/  @!P3 ST.E.64 desc[UR50][R6.64], R118 ;  /* 0x000000760600b985 */ /* 0x0007e2000c101b32 */
[----:B------:R-:W-:Y:S02]  /*9720*/  ISETP.GE.AND P0, PT, R16, UR4, PT ;  /* 0x0000000410007c0c */ /* 0x000fe4000bf06270 */
[----:B------:R-:W-:Y:S01]  /*9730*/  ISETP.GE.AND P3, PT, R3, UR4, PT ;  /* 0x0000000403007c0c */ /* 0x000fe2000bf66270 */
[----:B------:R4:W-:Y:S01]  /*9740*/  @!P4 ST.E.64 desc[UR50][R8.64], R122 ;  /* 0x0000007a0800c985 */ /* 0x0009e2000c101b32 */
[----:B------:R-:W-:Y:S02]  /*9750*/  ISETP.GE.AND P4, PT, R25, UR4, PT ;  /* 0x0000000419007c0c */ /* 0x000fe4000bf86270 */
[----:B0-----:R-:W-:-:S03]  /*9760*/  @!P2 LEA R10, P5, R18, R4, 0x2 ;  /* 0x00000004120aa211 */ /* 0x001fc600078a10ff */
[CC--:B--2---:R-:W-:Y:S02]  /*9770*/  @!P1 LEA R12, P6, R17.reuse, R4.reuse, 0x2 ;  /* 0x00000004110c9211 */ /* 0x0c4fe400078c10ff */
[-C--:B------:R-:W-:Y:S02]  /*9780*/  @!P2 LEA.HI.X R11, R18, R5.reuse, R227, 0x2, P5 ;  /* 0x00000005120ba211 */ /* 0x080fe400028f14e3 */
[CC--:B-1----:R-:W-:Y:S02]  /*9790*/  @!P0 LEA R14, P5, R16.reuse, R4.reuse, 0x2 ;  /* 0x00000004100e8211 */ /* 0x0c2fe400078a10ff */
[-C--:B------:R-:W-:Y:S01]  /*97a0*/  @!P1 LEA.HI.X R13, R17, R5.reuse, R226, 0x2, P6 ;  /* 0x00000005110d9211 */ /* 0x080fe200030f14e2 */
[----:B------:R0:W-:Y:S01]  /*97b0*/  @!P2 ST.E.64 desc[UR50][R10.64], R126 ;  /* 0x0000007e0a00a985 */ /* 0x0001e2000c101b32 */
[----:B------:R-:W-:Y:S02]  /*97c0*/  ISETP.GE.AND P6, PT, R21, UR4, PT ;  /* 0x0000000415007c0c */ /* 0x000fe4000bfc6270 */
[----:B------:R-:W-:Y:S01]  /*97d0*/  @!P0 LEA.HI.X R15, R16, R5, R27, 0x2, P5 ;  /* 0x00000005100f8211 */ /* 0x000fe200028f141b */
[----:B------:R0:W-:Y:S01]  /*97e0*/  @!P1 ST.E.64 desc[UR50][R12.64], R130 ;  /* 0x000000820c009985 */ /* 0x0001e2000c101b32 */
[----:B---3--:R-:W-:-:S03]  /*97f0*/  @!P4 LEA R6, P5, R25, R4, 0x2 ;  /* 0x000000041906c211 */ /* 0x008fc600078a10ff */
[----:B------:R0:W-:Y:S01]  /*9800*/  @!P0 ST.E.64 desc[UR50][R14.64], R134 ;  /* 0x000000860e008985 */ /* 0x0001e2000c101b32 */
[-C--:B------:R-:W-:Y:S02]  /*9810*/  @!P4 LEA.HI.X R7, R25, R5.reuse, R0, 0x2, P5 ;  /* 0x000000051907c211 */ /* 0x080fe400028f1400 */
[----:B------:R-:W-:Y:S02]  /*9820*/  SHF.R.S32.HI R0, RZ, 0x1f, R3 ;  /* 0x0000001fff007819 */ /* 0x000fe40000011403 */
[C---:B----4-:R-:W-:Y:S01]  /*9830*/  @!P3 LEA R8, P5, R3.reuse, R4, 0x2 ;  /* 0x000000040308b211 */ /* 0x050fe200078a10ff */
[----:B------:R0:W-:Y:S03]  /*9840*/  @!P4 ST.E.64 desc[UR50][R6.64], R138 ;  /* 0x0000008a0600c985 */ /* 0x0001e6000c101b32 */
[----:B------:R-:W-:Y:S01]  /*9850*/  @!P3 LEA.HI.X R9, R3, R5, R0, 0x2, P5 ;  /* 0x000000050309b211 */ /* 0x000fe200028f1400 */
[----:B------:R-:W-:Y:S01]  /*9860*/  VIADD R3, R2, 0xf8 ;  /* 0x000000f802037836 */ /* 0x000fe20000000000 */
[----:B------:R-:W-:-:S02]  /*9870*/  SHF.R.S32.HI R0, RZ, 0x1f, R21 ;  /* 0x0000001fff007819 */ /* 0x000fc40000011415 */
[----:B------:R-:W-:Y:S01]  /*9880*/  @!P6 LEA R20, P5, R21, R4, 0x2 ;  /* 0x000000041514e211 */ /* 0x000fe200078a10ff */
[----:B------:R0:W-:Y:S01]  /*9890*/  @!P3 ST.E.64 desc[UR50][R8.64], R142 ;  /* 0x0000008e0800b985 */ /* 0x0001e2000c101b32 */
[----:B------:R-:W-:Y:S02]  /*98a0*/  ISETP.GE.AND P0, PT, R3, UR4, PT ;  /* 0x0000000403007c0c */ /* 0x000fe4000bf06270 */
[----:B------:R-:W-:-:S05]  /*98b0*/  @!P6 LEA.HI.X R21, R21, R5, R0, 0x2, P5 ;  /* 0x000000051515e211 */ /* 0x000fca00028f1400 */
[----:B------:R0:W-:Y:S06]  /*98c0*/  @!P6 ST.E.64 desc[UR50][R20.64], R146 ;  /* 0x000000921400e985 */ /* 0x0001ec000c101b32 */
[----:B------:R-:W-:Y:S05]  /*98d0*/  @P0 BRA `(.L_x_9451) ;  /* 0x0000000c00f00947 */ /* 0x000fea0003800000 */
[----:B------:R-:W-:Y:S02]  /*98e0*/  LEA R4, P0, R3, R4, 0x2 ;  /* 0x0000000403047211 */ /* 0x000fe400078010ff */
[----:B------:R-:W-:-:S04]  /*98f0*/  SHF.R.S32.HI R0, RZ, 0x1f, R3 ;  /* 0x0000001fff007819 */ /* 0x000fc80000011403 */
[----:B------:R-:W-:-:S05]  /*9900*/  LEA.HI.X R5, R3, R5, R0, 0x2, P0 ;  /* 0x0000000503057211 */ /* 0x000fca00000f1400 */
[----:B------:R1:W-:Y:S01]  /*9910*/  ST.E.64 desc[UR50][R4.64], R150 ;  /* 0x0000009604007985 */ /* 0x0003e2000c101b32 */
[----:B------:R-:W-:Y:S05]  /*9920*/  BRA `(.L_x_9451) ;  /* 0x0000000c00dc7947 */ /* 0x000fea0003800000 */
.L_x_9442:
        /* <DEDUP_REMOVED lines=33> */
.L_x_9454:
[----:B------:R-:W-:Y:S01]  /*9b40*/  USEL UR39, UR39, URZ, !UP0 ;  /* 0x0000003f27277287 */ /* 0x000fe2000c000000 */
[----:B------:R-:W-:Y:S01]  /*9b50*/  BSSY B1, `(.L_x_9455) ;  /* 0x0000039000017945 */ /* 0x000fe20003800000 */
[----:B------:R-:W-:-:S03]  /*9b60*/  USEL UR40, UR40, URZ, !UP0 ;  /* 0x0000003f28287287 */ /* 0x000fc6000c000000 */
[----:B------:R-:W-:Y:S09]  /*9b70*/  @P0 BRA `(.L_x_9456) ;  /* 0x0000000000d80947 */ /* 0x000ff20003800000 */
[----:B------:R-:W0:Y:S01]  /*9b80*/  S2R R3, SR_TID.X ;  /* 0x0000000000037919 */ /* 0x000e220000002100 */
[----:B------:R-:W1:Y:S01]  /*9b90*/  LDC R9, c[0x0][0xbe8] ;  /* 0x0002fa00ff097b82 */ /* 0x000e620000000800 */
[----:B------:R-:W-:-:S04]  /*9ba0*/  IMAD.U32 R4, RZ, RZ, UR41 ;  /* 0x00000029ff047e24 */ /* 0x000fc8000f8e00ff */
[----:B0-----:R-:W-:Y:S02]  /*9bb0*/  IMAD R3, R4, 0x80, R3 ;  /* 0x0000008004037824 */ /* 0x001fe400078e0203 */
[----:B-1---5:R-:W-:Y:S02]  /*9bc0*/  IMAD R4, R0, R9, RZ ;  /* 0x0000000900047224 */ /* 0x022fe400078e02ff */
        /* <DEDUP_REMOVED lines=8> */
[----:B------:R-:W0:Y:S04]  /*9c50*/  @P0 LDC R3, c[0x0][0xbec] ;  /* 0x0002fb00ff030b82 */ /* 0x000e280000000800 */
[----:B------:R-:W-:Y:S01]  /*9c60*/  ULDC.64 UR8, c[0x0][UR17+0x218] ;  /* 0x0000860011087abb */ /* 0x000fe20008000a00 */
[----:B------:R-:W-:Y:S01]  /*9c70*/  ULDC.64 UR12, c[0x0][UR17+0x220] ;  /* 0x00008800110c7abb */ /* 0x000fe20008000a00 */
[----:B------:R-:W-:Y:S01]  /*9c80*/  ULDC.64 UR14, c[0x0][UR17+0x228] ;  /* 0x00008a00110e7abb */ /* 0x000fe20008000a00 */
[----:B------:R-:W-:Y:S01]  /*9c90*/  UIMAD.WIDE.U32 UR10, UR8, UR43, URZ ;  /* 0x0000002b080a72a5 */ /* 0x000fe2000f8e003f */
[----:B------:R-:W1:Y:S01]  /*9ca0*/  @P0 LDC R5, c[0x0][0xbf0] ;  /* 0x0002fc00ff050b82 */ /* 0x000e620000000800 */
        /* <DEDUP_REMOVED lines=8> */
[----:B0-----:R-:W-:Y:S01]  /*9d30*/  @P0 IMAD.HI.U32 R4, R6, R3, RZ ;  /* 0x0000000306040227 */ /* 0x001fe200078e00ff */
[----:B------:R-:W-:-:S02]  /*9d40*/  UIADD3 UR18, UR11, UR18, URZ ;  /* 0x000000120b127290 */ /* 0x000fc4000fffe03f */
[----:B------:R-:W-:Y:S01]  /*9d50*/  UIADD3 UR13, UR9, UR13, URZ ;  /* 0x0000000d090d7290 */ /* 0x000fe2000fffe03f */
[----:B------:R-:W-:Y:S02]  /*9d60*/  IMAD.MOV.U32 R3, RZ, RZ, R6 ;  /* 0x000000ffff037224 */ /* 0x000fe400078e0006 */
[----:B------:R-:W-:Y:S01]  /*9d70*/  IMAD.U32 R10, RZ, RZ, UR14 ;  /* 0x0000000eff0a7e24 */ /* 0x000fe2000f8e00ff */
[----:B------:R-:W-:Y:S01]  /*9d80*/  ULDC.64 UR8, c[0x0][UR17+0x210] ;  /* 0x0000840011087abb */ /* 0x000fe20008000a00 */
[----:B-1----:R-:W-:Y:S01]  /*9d90*/  @P0 SHF.R.U32.HI R3, RZ, R5, R4 ;  /* 0x00000005ff030219 */ /* 0x002fe20000011604 */
        /* <DEDUP_REMOVED lines=20> */
.L_x_9456:
[----:B------:R-:W-:Y:S05]  /*9ee0*/  BSYNC B1 ;  /* 0x0000000000017941 */ /* 0x000fea0003800000 */
.L_x_9455:
[----:B------:R-:W-:-:S06]  /*9ef0*/  UISETP.GT.AND UP0, UPT, UR44, 0x1, UPT ;  /* 0x000000012c00788c */ /* 0x000fcc000bf04270 */
[----:B------:R-:W-:-:S13]  /*9f00*/  PLOP3.LUT P0, PT, PT, PT, UP0, 0x80, 0x0 ;  /* 0x000000000000781c */ /* 0x000fda0003f0f008 */
[----:B------:R-:W-:Y:S05]  /*9f10*/  @P0 BRA `(.L_x_9451) ;  /* 0x0000000800600947 */ /* 0x000fea0003800000 */
[----:B------:R-:W1:Y:S01]  /*9f20*/  LDC R11, c[0x0][0xbe8] ;  /* 0x0002fa00ff0b7b82 */ /* 0x000e620000000800 */
[----:B0-----:R-:W-:Y:S01]  /*9f30*/  SHF.R.S32.HI R3, RZ, 0x1f, R8 ;  /* 0x0000001fff037819 */ /* 0x001fe20000011408 */
[----:B------:R-:W-:Y:S01]  /*9f40*/  ULDC.64 UR10, c[0x0][0xaa0] ;  /* 0x0002a800000a7ab9 */ /* 0x000fe20000000a00 */
[----:B------:R-:W-:Y:S01]  /*9f50*/  BSSY B1, `(.L_x_9457) ;  /* 0x0000052000017945 */ /* 0x000fe20003800000 */
[----:B------:R-:W-:Y:S01]  /*9f60*/  UIMAD.WIDE.U32 UR8, UR4, UR10, URZ ;  /* 0x0000000a040872a5 */ /* 0x000fe2000f8e003f */
[----:B------:R-:W-:Y:S01]  /*9f70*/  LEA.HI R3, R3, R8, RZ, 0x3 ;  /* 0x0000000803037211 */ /* 0x000fe200078f18ff */
[----:B------:R-:W-:-:S03]  /*9f80*/  UIMAD UR10, UR19, UR10, URZ ;  /* 0x0000000a130a72a4 */ /* 0x000fc6000f8e023f */
[----:B------:R-:W-:Y:S01]  /*9f90*/  LOP3.LUT R9, R3, 0xfffffff8, RZ, 0xc0, !PT ;  /* 0xfffffff803097812 */ /* 0x000fe200078ec0ff */
[----:B------:R-:W-:Y:S01]  /*9fa0*/  UIMAD UR10, UR4, UR11, UR10 ;  /* 0x0000000b040a72a4 */ /* 0x000fe2000f8e020a */
[----:B------:R-:W-:-:S03]  /*9fb0*/  SHF.R.S32.HI R13, RZ, 0x3, R3 ;  /* 0x00000003ff0d7819 */ /* 0x000fc60000011403 */
[----:B------:R-:W-:Y:S01]  /*9fc0*/  IMAD.IADD R10, R8, 0x1, -R9 ;  /* 0x00000001080a7824 */ /* 0x000fe200078e0a09 */
[----:B------:R-:W-:Y:S01]  /*9fd0*/  UIADD3 UR9, UR9, UR10, URZ ;  /* 0x0000000a09097290 */ /* 0x000fe2000fffe03f */
[----:B------:R-:W-:Y:S02]  /*9fe0*/  IMAD.U32 R8, RZ, RZ, UR41 ;  /* 0x00000029ff087e24 */ /* 0x000fe4000f8e00ff */
[----:B------:R-:W-:Y:S01]  /*9ff0*/  IMAD R3, R10, 0x20, R13 ;  /* 0x000000200a037824 */ /* 0x000fe200078e020d */
[----:B------:R-:W-:Y:S02]  /*a000*/  ULDC.64 UR10, c[0x0][0xae8] ;  /* 0x0002ba00000a7ab9 */ /* 0x000fe40000000a00 */
[----:B------:R-:W-:Y:S01]  /*a010*/  UIMAD.WIDE.U32 UR8, UR43, UR10, UR8 ;  /* 0x0000000a2b0872a5 */ /* 0x000fe2000f8e0008 */
[----:B------:R-:W-:Y:S01]  /*a020*/  IMAD R8, R8, 0x80, R3 ;  /* 0x0000008008087824 */ /* 0x000fe200078e0203 */
[----:B-1----:R-:W-:Y:S02]  /*a030*/  ISETP.NE.AND P0, PT, R11, 0x1, PT ;  /* 0x000000010b00780c */ /* 0x002fe40003f05270 */
[----:B------:R-:W-:Y:S01]  /*a040*/  UIMAD UR9, UR43, UR11, UR9 ;  /* 0x0000000b2b0972a4 */ /* 0x000fe2000f8e0209 */
[----:B------:R-:W-:-:S02]  /*a050*/  IMAD.MOV.U32 R3, RZ, RZ, R8 ;  /* 0x000000ffff037224 */ /* 0x000fc400078e0008 */
[----:B------:R-:W-:Y:S02]  /*a060*/  ULDC.64 UR10, c[0x0][0xaf0] ;  /* 0x0002bc00000a7ab9 */ /* 0x000fe40000000a00 */
[----:B------:R-:W-:Y:S02]  /*a070*/  UIMAD UR40, UR40, UR10, URZ ;  /* 0x0000000a282872a4 */ /* 0x000fe4000f8e023f */
[----:B------:R-:W-:Y:S02]  /*a080*/  UIMAD.WIDE.U32 UR8, UR39, UR10, UR8 ;  /* 0x0000000a270872a5 */ /* 0x000fe4000f8e0008 */
[----:B------:R-:W-:Y:S02]  /*a090*/  UIMAD UR4, UR39, UR11, UR40 ;  /* 0x0000000b270472a4 */ /* 0x000fe4000f8e0228 */
[----:B------:R-:W0:Y:S02]  /*a0a0*/  @P0 LDC R5, c[0x0][0xbec] ;  /* 0x0002fb00ff050b82 */ /* 0x000e240000000800 */
[----:B------:R-:W-:Y:S01]  /*a0b0*/  UIADD3 UR4, UR9, UR4, URZ ;  /* 0x0000000409047290 */ /* 0x000fe2000fffe03f */
[----:B------:R-:W-:-:S05]  /*a0c0*/  ULDC.64 UR10, c[0x0][0xae0] ;  /* 0x0002b800000a7ab9 */ /* 0x000fca0000000a00 */
[----:B------:R-:W1:Y:S01]  /*a0d0*/  @P0 LDC R7, c[0x0][0xbf0] ;  /* 0x0002fc00ff070b82 */ /* 0x000e620000000800 */
[----:B0-----:R-:W-:-:S04]  /*a0e0*/  @P0 IMAD.HI.U32 R4, R8, R5, RZ ;  /* 0x0000000508040227 */ /* 0x001fc800078e00ff */
[----:B------:R-:W-:Y:S02]  /*a0f0*/  IMAD.U32 R5, RZ, RZ, UR9 ;  /* 0x00000009ff057e24 */ /* 0x000fe4000f8e00ff */
[----:B------:R-:W-:Y:S01]  /*a100*/  IMAD.U32 R5, RZ, RZ, UR4 ;  /* 0x00000004ff057e24 */ /* 0x000fe2000f8e00ff */
[----:B-1----:R-:W-:Y:S01]  /*a110*/  @P0 SHF.R.U32.HI R3, RZ, R7, R4 ;  /* 0x00000007ff030219 */ /* 0x002fe20000011604 */
[----:B------:R-:W-:Y:S01]  /*a120*/  IMAD.U32 R4, RZ, RZ, UR8 ;  /* 0x00000008ff047e24 */ /* 0x000fe2000f8e00ff */
[----:B------:R-:W-:Y:S02]  /*a130*/  ULDC.64 UR8, c[0x0][0xad8] ;  /* 0x0002b60000087ab9 */ /* 0x000fe40000000a00 */
[--C-:B------:R-:W-:Y:S01]  /*a140*/  SHF.R.S32.HI R6, RZ, 0x1f, R3.reuse ;  /* 0x0000001fff067819 */ /* 0x100fe20000011403 */
[----:B------:R-:W-:Y:S02]  /*a150*/  IMAD.MOV R7, RZ, RZ, -R3 ;  /* 0x000000ffff077224 */ /* 0x000fe400078e0a03 */
[----:B------:R-:W-:-:S04]  /*a160*/  IMAD.WIDE.U32 R4, R3, UR10, R4 ;  /* 0x0000000a03047c25 */ /* 0x000fc8000f8e0004 */
[----:B------:R-:W-:Y:S02]  /*a170*/  IMAD R7, R11, R7, R8 ;  /* 0x000000070b077224 */ /* 0x000fe400078e0208 */
[----:B------:R-:W-:Y:S02]  /*a180*/  IMAD R6, R6, UR10, RZ ;  /* 0x0000000a06067c24 */ /* 0x000fe4000f8e02ff */
[----:B------:R-:W-:Y:S02]  /*a190*/  IMAD.U32 R8, RZ, RZ, UR41 ;  /* 0x00000029ff087e24 */ /* 0x000fe4000f8e00ff */
[----:B------:R-:W-:Y:S01]  /*a1a0*/  IMAD R9, R3, UR11, R6 ;  /* 0x0000000b03097c24 */ /* 0x000fe2000f8e0206 */
[----:B------:R-:W-:Y:S01]  /*a1b0*/  SHF.R.S32.HI R6, RZ, 0x1f, R7 ;  /* 0x0000001fff067819 */ /* 0x000fe20000011407 */
[----:B------:R-:W-:Y:S02]  /*a1c0*/  IMAD R8, R8, 0x80, R13 ;  /* 0x0000008008087824 */ /* 0x000fe400078e020d */
[----:B------:R-:W-:-:S02]  /*a1d0*/  IMAD.IADD R5, R5, 0x1, R9 ;  /* 0x0000000105057824 */ /* 0x000fc400078e0209 */
[----:B------:R-:W-:Y:S02]  /*a1e0*/  IMAD R6, R6, UR8, RZ ;  /* 0x0000000806067c24 */ /* 0x000fe4000f8e02ff */
[----:B------:R-:W-:-:S04]  /*a1f0*/  IMAD.WIDE.U32 R4, R7, UR8, R4 ;  /* 0x0000000807047c25 */ /* 0x000fc8000f8e0004 */
[----:B------:R-:W-:Y:S01]  /*a200*/  IMAD R9, R7, UR9, R6 ;  /* 0x0000000907097c24 */ /* 0x000fe2000f8e0206 */
[----:B------:R-:W-:Y:S01]  /*a210*/  ULDC.64 UR8, c[0x0][0xa80] ;  /* 0x0002a00000087ab9 */ /* 0x000fe20000000a00 */
[----:B-----5:R-:W-:Y:S01]  /*a220*/  IMAD R11, R0, R11, RZ ;  /* 0x0000000b000b7224 */ /* 0x020fe200078e02ff */
[----:B------:R-:W-:Y:S01]  /*a230*/  LEA R6, P2, R4, UR8, 0x1 ;  /* 0x0000000804067c11 */ /* 0x000fe2000f8408ff */
[C---:B------:R-:W-:Y:S02]  /*a240*/  VIADD R3, R8.reuse, 0x40 ;  /* 0x0000004008037836 */ /* 0x040fe40000000000 */
[----:B------:R-:W-:Y:S02]  /*a250*/  IMAD.IADD R5, R5, 0x1, R9 ;  /* 0x0000000105057824 */ /* 0x000fe400078e0209 */
[----:B------:R-:W-:Y:S01]  /*a260*/  VIADD R0, R8, 0x20 ;  /* 0x0000002008007836 */ /* 0x000fe20000000000 */
[----:B------:R-:W-:Y:S01]  /*a270*/  ISETP.GE.AND P0, PT, R3, R11, PT ;  /* 0x0000000b0300720c */ /* 0x000fe20003f06270 */
[----:B------:R-:W-:Y:S01]  /*a280*/  IMAD.SHL.U32 R7, R10, 0x8, RZ ;  /* 0x000000080a077824 */ /* 0x000fe200078e00ff */
[----:B------:R-:W-:-:S02]  /*a290*/  LEA.HI.X R3, R4, UR9, R5, 0x1, P2 ;  /* 0x0000000904037c11 */ /* 0x000fc400090f0c05 */
[-C--:B------:R-:W-:Y:S01]  /*a2a0*/  ISETP.GE.AND P2, PT, R8, R11.reuse, PT ;  /* 0x0000000b0800720c */ /* 0x080fe20003f46270 */
[C---:B------:R-:W-:Y:S01]  /*a2b0*/  VIADD R9, R7.reuse, 0x40 ;  /* 0x0000004007097836 */ /* 0x040fe20000000000 */
[----:B------:R-:W-:Y:S01]  /*a2c0*/  ISETP.GE.AND P1, PT, R0, R11, PT ;  /* 0x0000000b0000720c */ /* 0x000fe20003f26270 */
[C---:B------:R-:W-:Y:S01]  /*a2d0*/  VIADD R13, R7.reuse, 0xc0 ;  /* 0x000000c0070d7836 */ /* 0x040fe20000000000 */
[----:B------:R0:W1:Y:S01]  /*a2e0*/  SHFL.IDX PT, R4, R6, RZ, 0x181f ;  /* 0x00181fff06047589 */ /* 0x00006200000e0000 */
[----:B------:R-:W-:Y:S01]  /*a2f0*/  VIADD R15, R7, 0x80 ;  /* 0x00000080070f7836 */ /* 0x000fe20000000000 */
[----:B------:R-:W-:Y:S02]  /*a300*/  SHF.R.S32.HI R20, RZ, 0x1f, R7 ;  /* 0x0000001fff147819 */ /* 0x000fe40000011407 */
[----:B------:R0:W2:Y:S01]  /*a310*/  SHFL.IDX PT, R0, R3, RZ, 0x181f ;  /* 0x00181fff03007589 */ /* 0x0000a200000e0000 */
[----:B------:R-:W-:Y:S02]  /*a320*/  SHF.R.S32.HI R10, RZ, 0x1f, R9 ;  /* 0x0000001fff0a7819 */ /* 0x000fe40000011409 */
[----:B------:R-:W-:-:S02]  /*a330*/  SHF.R.S32.HI R12, RZ, 0x1f, R13 ;  /* 0x0000001fff0c7819 */ /* 0x000fc4000001140d */
[----:B------:R-:W-:Y:S01]  /*a340*/  SHF.R.S32.HI R14, RZ, 0x1f, R15 ;  /* 0x0000001fff0e7819 */ /* 0x000fe2000001140f */
[----:B------:R-:W-:Y:S06]  /*a350*/  @P2 BRA `(.L_x_9458) ;  /* 0x0000000000442947 */ /* 0x000fec0003800000 */
        /* <DEDUP_REMOVED lines=8> */
[----:B------:R3:W-:Y:S01]  /*a3e0*/  @!P5 ST.E.128 desc[UR50][R24.64], RZ ;  /* 0x000000ff1800d985 */ /* 0x0007e2000c101d32 */
[----:B------:R-:W-:Y:S02]  /*a3f0*/  @!P4 LEA.HI.X R27, R9, R0, R10, 0x1, P6 ;  /* 0x00000000091bc211 */ /* 0x000fe400030f0c0a */
[----:B------:R-:W-:-:S03]  /*a400*/  @!P3 LEA R28, P6, R15, R4, 0x1 ;  /* 0x000000040f1cb211 */ /* 0x000fc600078c08ff */
[----:B------:R3:W-:Y:S01]  /*a410*/  @!P4 ST.E.128 desc[UR50][R26.64], RZ ;  /* 0x000000ff1a00c985 */ /* 0x0007e2000c101d32 */
[----:B------:R-:W-:Y:S02]  /*a420*/  @!P3 LEA.HI.X R29, R15, R0, R14, 0x1, P6 ;  /* 0x000000000f1db211 */ /* 0x000fe400030f0c0e */
[----:B------:R-:W-:-:S03]  /*a430*/  @!P2 LEA R4, P6, R13, R4, 0x1 ;  /* 0x000000040d04a211 */ /* 0x000fc600078c08ff */
[----:B------:R3:W-:Y:S01]  /*a440*/  @!P3 ST.E.128 desc[UR50][R28.64], RZ ;  /* 0x000000ff1c00b985 */ /* 0x0007e2000c101d32 */
[----:B------:R-:W-:-:S05]  /*a450*/  @!P2 LEA.HI.X R5, R13, R0, R12, 0x1, P6 ;  /* 0x000000000d05a211 */ /* 0x000fca00030f0c0c */
[----:B------:R3:W-:Y:S04]  /*a460*/  @!P2 ST.E.128 desc[UR50][R4.64], RZ ;  /* 0x000000ff0400a985 */ /* 0x0007e8000c101d32 */
.L_x_9458:
[----:B------:R-:W-:Y:S05]  /*a470*/  BSYNC B1 ;  /* 0x0000000000017941 */ /* 0x000fea0003800000 */
.L_x_9457:
[----:B--2---:R2:W4:Y:S01]  /*a480*/  SHFL.IDX PT, R0, R3, 0x1, 0x181f ;  /* 0x00381f0003007f89 */ /* 0x00452200000e0000 */
[----:B------:R-:W-:Y:S03]  /*a490*/  BSSY B1, `(.L_x_9459) ;  /* 0x0000014000017945 */ /* 0x000fe60003800000 */
[----:B-1-3--:R2:W1:Y:S01]  /*a4a0*/  SHFL.IDX PT, R4, R6, 0x1, 0x181f ;  /* 0x00381f0006047f89 */ /* 0x00a46200000e0000 */
[----:B------:R-:W-:Y:S05]  /*a4b0*/  @P1 BRA `(.L_x_9460) ;  /* 0x0000000000441947 */ /* 0x000fea0003800000 */
[----:B------:R-:W-:Y:S02]  /*a4c0*/  ULDC UR4, c[0x0][0xac8] ;  /* 0x0002b20000047ab9 */ /* 0x000fe40000000800 */
[----:B------:R-:W-:Y:S02]  /*a4d0*/  ISETP.GE.AND P4, PT, R7, UR4, PT ;  /* 0x0000000407007c0c */ /* 0x000fe4000bf86270 */
[----:B------:R-:W-:Y:S02]  /*a4e0*/  ISETP.GE.AND P3, PT, R9, UR4, PT ;  /* 0x0000000409007c0c */ /* 0x000fe4000bf66270 */
[----:B------:R-:W-:Y:S02]  /*a4f0*/  ISETP.GE.AND P2, PT, R15, UR4, PT ;  /* 0x000000040f007c0c */ /* 0x000fe4000bf46270 */
[----:B------:R-:W-:-:S07]  /*a500*/  ISETP.GE.AND P1, PT, R13, UR4, PT ;  /* 0x000000040d007c0c */ /* 0x000fce000bf26270 */
[-C--:B-1----:R-:W-:Y:S02]  /*a510*/  @!P4 LEA R24, P6, R7, R4.reuse, 0x1 ;  /* 0x000000040718c211 */ /* 0x082fe400078c08ff */
[----:B------:R-:W-:Y:S02]  /*a520*/  @!P3 LEA R26, P5, R9, R4, 0x1 ;  /* 0x00000004091ab211 */ /* 0x000fe400078a08ff */
[----:B----4-:R-:W-:Y:S02]  /*a530*/  @!P4 LEA.HI.X R25, R7, R0, R20, 0x1, P6 ;  /* 0x000000000719c211 */ /* 0x010fe400030f0c14 */
[----:B------:R-:W-:Y:S02]  /*a540*/  @!P2 LEA R28, P6, R15, R4, 0x1 ;  /* 0x000000040f1ca211 */ /* 0x000fe400078c08ff */
[----:B------:R-:W-:Y:S01]  /*a550*/  @!P3 LEA.HI.X R27, R9, R0, R10, 0x1, P5 ;  /* 0x00000000091bb211 */ /* 0x000fe200028f0c0a */
[----:B------:R3:W-:Y:S01]  /*a560*/  @!P4 ST.E.128 desc[UR50][R24.64], RZ ;  /* 0x000000ff1800c985 */ /* 0x0007e2000c101d32 */
[----:B------:R-:W-:-:S02]  /*a570*/  @!P1 LEA R4, P5, R13, R4, 0x1 ;  /* 0x000000040d049211 */ /* 0x000fc400078a08ff */
[-C--:B------:R-:W-:Y:S01]  /*a580*/  @!P2 LEA.HI.X R29, R15, R0.reuse, R14, 0x1, P6 ;  /* 0x000000000f1da211 */ /* 0x080fe200030f0c0e */
[----:B------:R3:W-:Y:S01]  /*a590*/  @!P3 ST.E.128 desc[UR50][R26.64], RZ ;  /* 0x000000ff1a00b985 */ /* 0x0007e2000c101d32 */
[----:B------:R-:W-:-:S03]  /*a5a0*/  @!P1 LEA.HI.X R5, R13, R0, R12, 0x1, P5 ;  /* 0x000000000d059211 */ /* 0x000fc600028f0c0c */
[----:B------:R3:W-:Y:S04]  /*a5b0*/  @!P2 ST.E.128 desc[UR50][R28.64], RZ ;  /* 0x000000ff1c00a985 */ /* 0x0007e8000c101d32 */
[----:B------:R3:W-:Y:S02]  /*a5c0*/  @!P1 ST.E.128 desc[UR50][R4.64], RZ ;  /* 0x000000ff04009985 */ /* 0x0007e4000c101d32 */
.L_x_9460:
[----:B------:R-:W-:Y:S05]  /*a5d0*/  BSYNC B1 ;  /* 0x0000000000017941 */ /* 0x000fea0003800000 */
.L_x_9459:
[----:B----4-:R4:W0:Y:S01]  /*a5e0*/  SHFL.IDX PT, R0, R3, 0x2, 0x181f ;  /* 0x00581f0003007f89 */ /* 0x01082200000e0000 */
        /* <DEDUP_REMOVED lines=9> */
[-C--:B------:R-:W-:Y:S02]  /*a680*/  @!P2 LEA R26, P5, R9, R4.reuse, 0x1 ;  /* 0x00000004091aa211 */ /* 0x080fe400078a08ff */
[----:B------:R-:W-:Y:S02]  /*a690*/  @!P1 LEA R28, P4, R15, R4, 0x1 ;  /* 0x000000040f1c9211 */ /* 0x000fe400078808ff */
[----:B0-----:R-:W-:Y:S02]  /*a6a0*/  @!P3 LEA.HI.X R25, R7, R0, R20, 0x1, P6 ;  /* 0x000000000719b211 */ /* 0x001fe400030f0c14 */
[----:B------:R-:W-:Y:S02]  /*a6b0*/  @!P0 LEA R4, P6, R13, R4, 0x1 ;  /* 0x000000040d048211 */ /* 0x000fe400078c08ff */
[-C--:B------:R-:W-:Y:S01]  /*a6c0*/  @!P2 LEA.HI.X R27, R9, R0.reuse, R10, 0x1, P5 ;  /* 0x00000000091ba211 */ /* 0x080fe200028f0c0a */
[----:B------:R3:W-:Y:S01]  /*a6d0*/  @!P3 ST.E.128 desc[UR50][R24.64], RZ ;  /* 0x000000ff1800b985 */ /* 0x0007e2000c101d32 */
[----:B------:R-:W-:-:S02]  /*a6e0*/  @!P1 LEA.HI.X R29, R15, R0, R14, 0x1, P4 ;  /* 0x000000000f1d9211 */ /* 0x000fc400020f0c0e */
[----:B------:R-:W-:Y:S01]  /*a6f0*/  @!P0 LEA.HI.X R5, R13, R0, R12, 0x1, P6 ;  /* 0x000000000d058211 */ /* 0x000fe200030f0c0c */
[----:B------:R3:W-:Y:S04]  /*a700*/  @!P2 ST.E.128 desc[UR50][R26.64], RZ ;  /* 0x000000ff1a00a985 */ /* 0x0007e8000c101d32 */
[----:B------:R3:W-:Y:S04]  /*a710*/  @!P1 ST.E.128 desc[UR50][R28.64], RZ ;  /* 0x000000ff1c009985 */ /* 0x0007e8000c101d32 */
[----:B------:R3:W-:Y:S02]  /*a720*/  @!P0 ST.E.128 desc[UR50][R4.64], RZ ;  /* 0x000000ff04008985 */ /* 0x0007e4000c101d32 */
.L_x_9462:
[----:B------:R-:W-:Y:S05]  /*a730*/  BSYNC B1 ;  /* 0x0000000000017941 */ /* 0x000fea0003800000 */
.L_x_9461:
[----:B0-----:R-:W-:Y:S01]  /*a740*/  VIADD R0, R8, 0x60 ;  /* 0x0000006008007836 */ /* 0x001fe20000000000 */
[----:B--2-4-:R-:W0:Y:S04]  /*a750*/  SHFL.IDX PT, R3, R3, 0x3, 0x181f ;  /* 0x00781f0003037f89 */ /* 0x014e2800000e0000 */
[----:B------:R-:W-:Y:S01]  /*a760*/  ISETP.GE.AND P0, PT, R0, R11, PT ;  /* 0x0000000b0000720c */ /* 0x000fe20003f06270 */
[----:B-1-3--:R1:W2:-:S12]  /*a770*/  SHFL.IDX PT, R4, R6, 0x3, 0x181f ;  /* 0x00781f0006047f89 */ /* 0x00a29800000e0000 */
[----:B-1----:R-:W-:Y:S05]  /*a780*/  @P0 BRA `(.L_x_9451) ;  /* 0x0000000000440947 */ /* 0x002fea0003800000 */
[----:B------:R-:W-:Y:S02]  /*a790*/  ULDC UR4, c[0x0][0xac8] ;  /* 0x0002b20000047ab9 */ /* 0x000fe40000000800 */
[----:B------:R-:W-:Y:S02]  /*a7a0*/  ISETP.GE.AND P3, PT, R7, UR4, PT ;  /* 0x0000000407007c0c */ /* 0x000fe4000bf66270 */
[----:B------:R-:W-:Y:S02]  /*a7b0*/  ISETP.GE.AND P2, PT, R9, UR4, PT ;  /* 0x0000000409007c0c */ /* 0x000fe4000bf46270 */
[----:B------:R-:W-:Y:S02]  /*a7c0*/  ISETP.GE.AND P1, PT, R15, UR4, PT ;  /* 0x000000040f007c0c */ /* 0x000fe4000bf26270 */
[----:B------:R-:W-:-:S07]  /*a7d0*/  ISETP.GE.AND P0, PT, R13, UR4, PT ;  /* 0x000000040d007c0c */ /* 0x000fce000bf06270 */
[----:B--2---:R-:W-:-:S04]  /*a7e0*/  @!P3 LEA R6, P4, R7, R4, 0x1 ;  /* 0x000000040706b211 */ /* 0x004fc800078808ff */
[-C--:B0-----:R-:W-:Y:S02]  /*a7f0*/  @!P3 LEA.HI.X R7, R7, R3.reuse, R20, 0x1, P4 ;  /* 0x000000030707b211 */ /* 0x081fe400020f0c14 */
[-C--:B------:R-:W-:Y:S02]  /*a800*/  @!P2 LEA R8, P4, R9, R4.reuse, 0x1 ;  /* 0x000000040908a211 */ /* 0x080fe400078808ff */
[-C--:B------:R-:W-:Y:S01]  /*a810*/  @!P1 LEA R20, P5, R15, R4.reuse, 0x1 ;  /* 0x000000040f149211 */ /* 0x080fe200078a08ff */
[----:B------:R0:W-:Y:S01]  /*a820*/  @!P3 ST.E.128 desc[UR50][R6.64], RZ ;  /* 0x000000ff0600b985 */ /* 0x0001e2000c101d32 */
[----:B------:R-:W-:Y:S02]  /*a830*/  @!P0 LEA R4, P6, R13, R4, 0x1 ;  /* 0x000000040d048211 */ /* 0x000fe400078c08ff */
[-C--:B------:R-:W-:Y:S02]  /*a840*/  @!P2 LEA.HI.X R9, R9, R3.reuse, R10, 0x1, P4 ;  /* 0x000000030909a211 */ /* 0x080fe400020f0c0a */
[----:B------:R-:W-:-:S02]  /*a850*/  @!P1 LEA.HI.X R21, R15, R3, R14, 0x1, P5 ;  /* 0x000000030f159211 */ /* 0x000fc400028f0c0e */
[----:B------:R-:W-:Y:S01]  /*a860*/  @!P0 LEA.HI.X R5, R13, R3, R12, 0x1, P6 ;  /* 0x000000030d058211 */ /* 0x000fe200030f0c0c */
[----:B------:R0:W-:Y:S04]  /*a870*/  @!P2 ST.E.128 desc[UR50][R8.64], RZ ;  /* 0x000000ff0800a985 */ /* 0x0001e8000c101d32 */
[----:B------:R0:W-:Y:S04]  /*a880*/  @!P1 ST.E.128 desc[UR50][R20.64], RZ ;  /* 0x000000ff14009985 */ /* 0x0001e8000c101d32 */
[----:B------:R0:W-:Y:S02]  /*a890*/  @!P0 ST.E.128 desc[UR50][R4.64], RZ ;  /* 0x000000ff04008985 */ /* 0x0001e4000c101d32 */
.L_x_9451:
[----:B------:R-:W-:Y:S05]  /*a8a0*/  BSYNC B0 ;  /* 0x0000000000007941 */ /* 0x000fea0003800000 */
.L_x_9441:
[----:B------:R-:W-:Y:S02]  /*a8b0*/  ULDC UR4, c[0x0][0xc3c] ;  /* 0x00030f0000047ab9 */ /* 0x000fe40000000800 */
[----:B------:R-:W-:-:S06]  /*a8c0*/  UISETP.GE.AND UP0, UPT, UR7, UR4, UPT ;  /* 0x000000040700728c */ /* 0x000fcc000bf06270 */
[----:B------:R-:W-:-:S13]  /*a8d0*/  PLOP3.LUT P0, PT, PT, PT, UP0, 0x80, 0x0 ;  /* 0x000000000000781c */ /* 0x000fda0003f0f008 */
[----:B------:R-:W-:Y:S05]  /*a8e0*/  @!P0 BRA `(.L_x_9463) ;  /* 0xffffff6400d48947 */ /* 0x000fea000383ffff */
[----:B------:R-:W-:Y:S05]  /*a8f0*/  EXIT ;  /* 0x000000000000794d */ /* 0x000fea0003800000 */
.L_x_9412:
        /* <DEDUP_REMOVED lines=16> */
.L_x_9464:
        /* <DEDUP_REMOVED lines=43> */
.L_x_9468:
        /* <DEDUP_REMOVED lines=35> */
.L_x_9466:
        /* <DEDUP_REMOVED lines=18> */
.L_x_9469:
        /* <DEDUP_REMOVED lines=57> */
.L_x_9467:
[----:B------:R-:W-:Y:S01]  /*b390*/  ULDC UR4, c[0x0][0xc3c] ;  /* 0x00030f0000047ab9 */ /* 0x000fe20000000800 */
[----:B------:R-:W-:Y:S02]  /*b3a0*/  IMAD.MOV.U32 R17, RZ, RZ, RZ ;  /* 0x000000ffff117224 */ /* 0x000fe400078e00ff */
[----:B------:R-:W-:Y:S02]  /*b3b0*/  IMAD.U32 R16, RZ, RZ, UR6 ;  /* 0x00000006ff107e24 */ /* 0x000fe4000f8e00ff */
[----:B------:R-:W-:Y:S02]  /*b3c0*/  IMAD.MOV.U32 R18, RZ, RZ, RZ ;  /* 0x000000ffff127224 */ /* 0x000fe400078e00ff */
[----:B------:R-:W-:-:S07]  /*b3d0*/  IMAD.U32 R19, RZ, RZ, UR4 ;  /* 0x00000004ff137e24 */ /* 0x000fce000f8e00ff */
.L_x_9470:
[----:B------:R-:W-:-:S13]  /*b3e0*/  ISETP.NE.AND P0, PT, R7, RZ, PT ;  /* 0x000000ff0700720c */ /* 0x000fda0003f05270 */
[----:B------:R-:W0:Y:S01]  /*b3f0*/  @!P0 S2R R3, SR_CgaCtaId ;  /* 0x0000000000038919 */ /* 0x000e220000008800 */
[----:B------:R-:W-:-:S04]  /*b400*/  @!P0 MOV R2, 0x400 ;  /* 0x0000040000028802 */ /* 0x000fc80000000f00 */
[----:B0-----:R-:W-:-:S05]  /*b410*/  @!P0 LEA R2, R3, R2, 0x18 ;  /* 0x0000000203028211 */ /* 0x001fca00078ec0ff */
[----:B------:R1:W-:Y:S01]  /*b420*/  @!P0 STS.128 [R2+0x228d0], R16 ;  /* 0x0228d01002008388 */ /* 0x0003e20000000c00 */
[----:B------:R-:W-:Y:S06]  /*b430*/  BAR.ARV 0x5, 0x180 ;  /* 0x0146000000007b1d */ /* 0x000fec0000002000 */
.L_x_9465:
        /* <DEDUP_REMOVED lines=25> */
[----:B------:R-:W-:Y:S01]  /*b5d0*/  LOP3.LUT R0, R4, 0xc0, RZ, 0xfc, !PT ;  /* 0x000000c004007812 */ /* 0x000fe200078efcff */
[----:B0-----:R-:W-:-:S06]  /*b5e0*/  ULEA UR4, UR5, UR4, 0x18 ;  /* 0x0000000405047291 */ /* 0x001fcc000f8ec03f */
[----:B------:R-:W-:-:S04]  /*b5f0*/  IMAD.U32 R22, RZ, RZ, UR4 ;  /* 0x00000004ff167e24 */ /* 0x000fc8000f8e00ff */
[----:B--2---:R-:W-:-:S07]  /*b600*/  IMAD R36, R28, 0x2, R22 ;  /* 0x000000021c247824 */ /* 0x004fce00078e0216 */
.L_x_9532:
[----:B0-----:R-:W0:Y:S02]  /*b610*/  LDC.64 R2, c[0x0][0xc88] ;  /* 0x00032200ff027b82 */ /* 0x001e240000000a00 */
[----:B0-----:R-:W-:-:S05]  /*b620*/  IMAD.WIDE R2, R19, 0x4, R2 ;  /* 0x0000000413027825 */ /* 0x001fca00078e0202 */
        /* <DEDUP_REMOVED lines=12> */
[----:B------:R0:W-:Y:S01]  /*b6f0*/  STL [R1], R0 ;  /* 0x0000000001007387 */ /* 0x0001e20000100800 */
        /* <DEDUP_REMOVED lines=33> */
.L_x_9472:
        /* <DEDUP_REMOVED lines=9> */
.L_x_9473:
        /* <DEDUP_REMOVED lines=9> */
.L_x_9474:
        /* <DEDUP_REMOVED lines=8> */
[----:B------:R-:W-:Y:S02]  /*bab0*/  LEA.HI R5, R0, R3, RZ, 0x10 ;  /* 0x0000000300057211 */ /* 0x000fe400078f80ff */
[----:B------:R-:W-:Y:S02]  /*bac0*/  SHF.R.U32.HI R3, RZ, 0x1f, R2 ;  /* 0x0000001fff037819 */ /* 0x000fe40000011602 */
[----:B------:R-:W-:Y:S02]  /*bad0*/  LOP3.LUT R29, R5, 0xff, RZ, 0xc0, !PT ;  /* 0x000000ff051d7812 */ /* 0x000fe400078ec0ff */
[----:B------:R-:W-:Y:S01]  /*bae0*/  LEA.HI.SX32 R0, R2, R3, 0x1c ;  /* 0x0000000302007211 */ /* 0x000fe200078fe2ff */
[----:B------:R-:W-:Y:S01]  /*baf0*/  IMAD.MOV.U32 R2, RZ, RZ, RZ ;  /* 0x000000ffff027224 */ /* 0x000fe200078e00ff */
        /* <DEDUP_REMOVED lines=29> */
.L_x_9476:
[----:B------:R-:W-:Y:S05]  /*bcd0*/  BSYNC B0 ;  /* 0x0000000000007941 */ /* 0x000fea0003800000 */
.L_x_9475:
        /* <DEDUP_REMOVED lines=23> */
.L_x_9478:
        /* <DEDUP_REMOVED lines=20> */
.L_x_9481:
[----:B------:R-:W-:Y:S05]  /*bf90*/  BSYNC B6 ;  /* 0x0000000000067941 */ /* 0x000fea0003800000 */
.L_x_9480:
        /* <DEDUP_REMOVED lines=20> */
.L_x_9484:
        /* <DEDUP_REMOVED lines=15> */
.L_x_9483:
[----:B------:R-:W-:Y:S05]  /*c1d0*/  BSYNC B6 ;  /* 0x0000000000067941 */ /* 0x000fea0003800000 */
.L_x_9482:
[----:B------:R-:W-:Y:S01]  /*c1e0*/  ULDC.64 UR4, c[0x0][0x9f8] ;  /* 0x00027e0000047ab9 */ /* 0x000fe20000000a00 */
[----:B------:R-:W0:Y:S01]  /*c1f0*/  S2R R20, SR_TID.X ;  /* 0x0000000000147919 */ /* 0x000e220000002100 */
[----:B------:R-:W-:Y:S01]  /*c200*/  ISETP.NE.U32.AND P0, PT, RZ, UR4, PT ;  /* 0x00000004ff007c0c */ /* 0x000fe2000bf05070 */
[----:B------:R-:W1:Y:S03]  /*c210*/  LDC R8, c[0x0][0x430] ;  /* 0x00010c00ff087b82 */ /* 0x000e660000000800 */
[----:B------:R-:W-:-:S13]  /*c220*/  ISETP.NE.AND.EX P0, PT, RZ, UR5, PT, P0 ;  /* 0x00000005ff007c0c */ /* 0x000fda000bf05300 */
[----:B------:R-:W-:Y:S01]  /*c230*/  @P0 IADD3 R2, P1, R31, UR4, RZ ;  /* 0x000000041f020c10 */ /* 0x000fe2000ff3e0ff */
[----:B------:R-:W-:Y:S01]  /*c240*/  VIADD R0, R35, 0xffffffff ;  /* 0xffffffff23007836 */ /* 0x000fe20000000000 */
[----:B------:R-:W-:Y:S02]  /*c250*/  ULDC UR4, c[0x0][0x320] ;  /* 0x0000c80000047ab9 */ /* 0x000fe40000000800 */
[----:B------:R-:W-:-:S05]  /*c260*/  @P0 IADD3.X R3, R33, UR5, RZ, P1, !PT ;  /* 0x0000000521030c10 */ /* 0x000fca0008ffe4ff */
[----:B------:R2:W3:Y:S01]  /*c270*/  @P0 LDG.E R27, desc[UR50][R2.64] ;  /* 0x00000032021b0981 */ /* 0x0004e2000c1e1900 */
[----:B0-----:R-:W-:-:S04]  /*c280*/  LOP3.LUT R20, R20, 0x7f, RZ, 0xc0, !PT ;  /* 0x0000007f14147812 */ /* 0x001fc800078ec0ff */
[----:B------:R-:W-:Y:S02]  /*c290*/  SHF.R.U32.HI R21, RZ, 0x3, R20 ;  /* 0x00000003ff157819 */ /* 0x000fe40000011614 */
[----:B------:R-:W0:Y:S01]  /*c2a0*/  S2R R20, SR_TID.X ;  /* 0x0000000000147919 */ /* 0x000e220000002100 */
[----:B-1----:R-:W-:-:S13]  /*c2b0*/  ISETP.NE.AND P2, PT, R8, 0x1, PT ;  /* 0x000000010800780c */ /* 0x002fda0003f45270 */
[----:B------:R-:W2:Y:S08]  /*c2c0*/  @P2 LDC R6, c[0x0][0x434] ;  /* 0x00010d00ff062b82 */ /* 0x000eb00000000800 */
[----:B------:R-:W1:Y:S01]  /*c2d0*/  @P2 LDC R7, c[0x0][0x438] ;  /* 0x00010e00ff072b82 */ /* 0x000e620000000800 */
[----:B0-----:R-:W-:-:S05]  /*c2e0*/  IMAD.SHL.U32 R20, R20, 0x10, RZ ;  /* 0x0000001014147824 */ /* 0x001fca00078e00ff */
[----:B------:R-:W-:-:S05]  /*c2f0*/  LOP3.LUT R20, R21, 0x70, R20, 0xf8, !PT ;  /* 0x0000007015147812 */ /* 0x000fca00078ef814 */
[----:B------:R-:W-:-:S05]  /*c300*/  IMAD R35, R0, 0x60, R20 ;  /* 0x0000006000237824 */ /* 0x000fca00078e0214 */
[----:B------:R-:W-:-:S04]  /*c310*/  ISETP.GE.AND P0, PT, R35, R32, PT ;  /* 0x000000202300720c */ /* 0x000fc80003f06270 */
[----:B------:R-:W-:Y:S01]  /*c320*/  ISETP.GT.U32.OR P0, PT, R20, 0x5f, P0 ;  /* 0x0000005f1400780c */ /* 0x000fe20000704470 */
[----:B------:R-:W0:Y:S01]  /*c330*/  S2R R21, SR_TID.X ;  /* 0x0000000000157919 */ /* 0x000e220000002100 */
[----:B------:R-:W-:-:S11]  /*c340*/  IMAD.IADD R35, R35, 0x1, R30 ;  /* 0x0000000123237824 */ /* 0x000fd600078e021e */
[----:B------:R-:W4:Y:S01]  /*c350*/  @!P0 LDC.64 R4, c[0x0][0x428] ;  /* 0x00010a00ff048b82 */ /* 0x000f220000000a00 */
[----:B--2---:R-:W-:-:S04]  /*c360*/  @P2 IMAD.HI.U32 R2, R35, R6, RZ ;  /* 0x0000000623022227 */ /* 0x004fc800078e00ff */
[----:B------:R-:W-:Y:S01]  /*c370*/  IMAD.MOV.U32 R6, RZ, RZ, R35 ;  /* 0x000000ffff067224 */ /* 0x000fe200078e0023 */
[----:B-1----:R-:W-:-:S04]  /*c380*/  @P2 SHF.R.U32.HI R6, RZ, R7, R2 ;  /* 0x00000007ff062219 */ /* 0x002fc80000011602 */
[--C-:B------:R-:W-:Y:S01]  /*c390*/  @!P0 SHF.R.S32.HI R3, RZ, 0x1f, R6.reuse ;  /* 0x0000001fff038819 */ /* 0x100fe20000011406 */
[----:B------:R-:W-:Y:S02]  /*c3a0*/  @!P0 IMAD.MOV.U32 R2, RZ, RZ, R6 ;  /* 0x000000ffff028224 */ /* 0x000fe400078e0006 */
[----:B0-----:R-:W-:-:S05]  /*c3b0*/  IMAD.SHL.U32 R21, R21, 0x8, RZ ;  /* 0x0000000815157824 */ /* 0x001fca00078e00ff */
[----:B------:R-:W-:-:S04]  /*c3c0*/  LOP3.LUT R21, R21, 0x38, RZ, 0xc0, !PT ;  /* 0x0000003815157812 */ /* 0x000fc800078ec0ff */
[----:B------:R-:W-:Y:S02]  /*c3d0*/  LOP3.LUT R10, R21, 0x40, RZ, 0xfc, !PT ;  /* 0x00000040150a7812 */ /* 0x000fe400078efcff */
[----:B------:R-:W-:Y:S02]  /*c3e0*/  LOP3.LUT R23, R23, 0xffffff7f, RZ, 0xc0, !PT ;  /* 0xffffff7f17177812 */ /* 0x000fe400078ec0ff */
[----:B------:R-:W-:Y:S02]  /*c3f0*/  ISETP.GE.AND P3, PT, R10, UR4, PT ;  /* 0x000000040a007c0c */ /* 0x000fe4000bf66270 */
[----:B------:R-:W-:Y:S02]  /*c400*/  @P2 LOP3.LUT R23, R23, 0x80, RZ, 0xfc, !PT ;  /* 0x0000008017172812 */ /* 0x000fe400078efcff */
[----:B------:R-:W-:Y:S02]  /*c410*/  LOP3.LUT R9, R21, 0x80, RZ, 0xfc, !PT ;  /* 0x0000008015097812 */ /* 0x000fe400078efcff */
[----:B------:R-:W-:Y:S01]  /*c420*/  LOP3.LUT R23, R23, 0xfffffff7, RZ, 0xc0, !PT ;  /* 0xfffffff717177812 */ /* 0x000fe200078ec0ff */
[----:B------:R-:W-:Y:S01]  /*c430*/  IMAD.MOV.U32 R34, RZ, RZ, RZ ;  /* 0x000000ffff227224 */ /* 0x000fe200078e00ff */
[----:B------:R-:W-:-:S05]  /*c440*/  ISETP.GE.AND P2, PT, R21, UR4, PT ;  /* 0x0000000415007c0c */ /* 0x000fca000bf46270 */
[----:B------:R-:W-:-:S04]  /*c450*/  @P3 LOP3.LUT R23, R23, 0x8, RZ, 0xfc, !PT ;  /* 0x0000000817173812 */ /* 0x000fc800078efcff */
[----:B------:R-:W-:-:S04]  /*c460*/  LOP3.LUT R23, R23, 0xffffffef, RZ, 0xc0, !PT ;  /* 0xffffffef17177812 */ /* 0x000fc800078ec0ff */
[----:B------:R-:W-:Y:S01]  /*c470*/  LOP3.LUT R23, R23, 0xfffffffb, RZ, 0xc0, !PT ;  /* 0xfffffffb17177812 */ /* 0x000fe200078ec0ff */
[----:B------:R-:W-:Y:S01]  /*c480*/  UMOV UR5, 0xffffffff ;  /* 0xffffffff00057882 */ /* 0x000fe20000000000 */
[----:B------:R-:W-:Y:S02]  /*c490*/  LOP3.LUT R18, R18, 0xffff, RZ, 0xc0, !PT ;  /* 0x0000ffff12127812 */ /* 0x000fe400078ec0ff */
[----:B---3--:R-:W-:Y:S01]  /*c4a0*/  SHF.R.S32.HI R31, RZ, 0x1f, R27 ;  /* 0x0000001fff1f7819 */ /* 0x008fe2000001141b */
[----:B----4-:R-:W-:-:S04]  /*c4b0*/  @!P0 IMAD.WIDE.U32 R2, R27, R4, R2 ;  /* 0x000000041b028225 */ /* 0x010fc800078e0002 */
[----:B------:R-:W-:-:S04]  /*c4c0*/  @!P0 IMAD R7, R31, R4, RZ ;  /* 0x000000041f078224 */ /* 0x000fc800078e02ff */
[----:B------:R-:W-:Y:S02]  /*c4d0*/  @!P0 IMAD R7, R27, R5, R7 ;  /* 0x000000051b078224 */ /* 0x000fe400078e0207 */
[----:B------:R-:W0:Y:S02]  /*c4e0*/  @!P0 LDC.64 R4, c[0x0][0x418] ;  /* 0x00010600ff048b82 */ /* 0x000e240000000a00 */
[----:B------:R-:W-:Y:S01]  /*c4f0*/  @!P0 IMAD.IADD R7, R3, 0x1, R7 ;  /* 0x0000000103078824 */ /* 0x000fe200078e0207 */
[----:B0-----:R-:W-:-:S04]  /*c500*/  @!P0 LEA R4, P1, R2, R4, 0x2 ;  /* 0x0000000402048211 */ /* 0x001fc800078210ff */
[----:B------:R-:W-:Y:S02]  /*c510*/  @!P0 LEA.HI.X R5, R2, R5, R7, 0x2, P1 ;  /* 0x0000000502058211 */ /* 0x000fe400008f1407 */
[----:B------:R-:W-:Y:S01]  /*c520*/  ISETP.GE.AND P1, PT, R9, UR4, PT ;  /* 0x0000000409007c0c */ /* 0x000fe2000bf26270 */
[----:B------:R-:W-:Y:S02]  /*c530*/  IMAD.MOV R2, RZ, RZ, -R6 ;  /* 0x000000ffff027224 */ /* 0x000fe400078e0a06 */
[----:B------:R0:W5:Y:S02]  /*c540*/  @!P0 LDG.E R34, desc[UR50][R4.64] ;  /* 0x0000003204228981 */ /* 0x000164000c1e1900 */
[----:B------:R-:W-:Y:S01]  /*c550*/  IMAD R35, R8, R2, R35 ;  /* 0x0000000208237224 */ /* 0x000fe200078e0223 */
[----:B------:R-:W-:-:S04]  /*c560*/  LOP3.LUT R8, R21, 0xc0, RZ, 0xfc, !PT ;  /* 0x000000c015087812 */ /* 0x000fc800078efcff */
[----:B------:R-:W-:-:S03]  /*c570*/  ISETP.GE.AND P0, PT, R8, UR4, PT ;  /* 0x0000000408007c0c */ /* 0x000fc6000bf06270 */
[----:B------:R-:W-:-:S04]  /*c580*/  @P1 LOP3.LUT R23, R23, 0x4, RZ, 0xfc, !PT ;  /* 0x0000000417171812 */ /* 0x000fc800078efcff */
[----:B------:R-:W-:-:S04]  /*c590*/  @P2 LOP3.LUT R23, R23, 0x10, RZ, 0xfc, !PT ;  /* 0x0000001017172812 */ /* 0x000fc800078efcff */
[----:B------:R-:W-:Y:S01]  /*c5a0*/  LOP3.LUT R23, R23, 0xfffffffd, RZ, 0xc0, !PT ;  /* 0xfffffffd17177812 */ /* 0x000fe200078ec0ff */
[----:B------:R-:W-:-:S03]  /*c5b0*/  IMAD.U32 R2, RZ, RZ, UR36 ;  /* 0x00000024ff027e24 */ /* 0x000fc6000f8e00ff */
[----:B------:R-:W-:Y:S01]  /*c5c0*/  @P0 LOP3.LUT R23, R23, 0x2, RZ, 0xfc, !PT ;  /* 0x0000000217170812 */ /* 0x000fe200078efcff */
[----:B0-----:R-:W-:Y:S06]  /*c5d0*/  BRA.DIV UR5, `(.L_x_9485) ;  /* 0x0000003e055c7947 */ /* 0x001fec000b800000 */
.L_x_9549:
[----:B------:R-:W-:Y:S02]  /*c5e0*/  ISETP.NE.AND P0, PT, R2, 0x3, PT ;  /* 0x000000030200780c */ /* 0x000fe40003f05270 */
[----:B------:R-:W-:Y:S02]  /*c5f0*/  ISETP.GT.U32.AND P1, PT, R20, 0x5f, PT ;  /* 0x0000005f1400780c */ /* 0x000fe40003f24070 */
[----:B------:R-:W-:Y:S02]  /*c600*/  LOP3.LUT R23, R23, 0xffffffbf, RZ, 0xc0, !PT ;  /* 0xffffffbf17177812 */ /* 0x000fe400078ec0ff */
[----:B------:R-:W-:-:S07]  /*c610*/  SEL R6, RZ, 0x1, P2 ;  /* 0x00000001ff067807 */ /* 0x000fce0001000000 */
[----:B------:R-:W-:-:S04]  /*c620*/  @P0 LOP3.LUT R23, R23, 0x40, RZ, 0xfc, !PT ;  /* 0x0000004017170812 */ /* 0x000fc800078efcff */
[----:B------:R-:W-:-:S04]  /*c630*/  LOP3.LUT R23, R23, 0xffffffdf, RZ, 0xc0, !PT ;  /* 0xffffffdf17177812 */ /* 0x000fc800078ec0ff */
[----:B------:R-:W-:Y:S01]  /*c640*/  @P1 LOP3.LUT R23, R23, 0x20, RZ, 0xfc, !PT ;  /* 0x0000002017171812 */ /* 0x000fe200078efcff */
[----:B------:R-:W-:Y:S06]  /*c650*/  @!P0 BRA `(.L_x_9486) ;  /* 0x0000000000048947 */ /* 0x000fec0003800000 */
[----:B------:R-:W-:Y:S01]  /*c660*/  BPT.TRAP 0x1 ;  /* 0x000000040000795c */ /* 0x000fe20000300000 */
.L_x_9486:
[----:B------:R-:W-:Y:S01]  /*c670*/  IMAD R32, R0, -0x60, R32 ;  /* 0xffffffa000207824 */ /* 0x000fe200078e0220 */
[----:B------:R-:W-:Y:S01]  /*c680*/  SHF.L.U32 R0, R26, 0x1f, RZ ;  /* 0x0000001f1a007819 */ /* 0x000fe200000006ff */
[----:B------:R-:W-:Y:S01]  /*c690*/  IMAD R33, R24, 0x8, R22 ;  /* 0x0000000818217824 */ /* 0x000fe200078e0216 */
[----:B------:R-:W-:Y:S03]  /*c6a0*/  BSSY B0, `(.L_x_9487) ;  /* 0x0000003000007945 */ /* 0x000fe60003800000 */
[----:B------:R-:W0:Y:S02]  /*c6b0*/  SYNCS.PHASECHK.TRANS64.TRYWAIT P0, [R33+URZ+0x22840], R0 ;  /* 0x02284000210075a7 */ /* 0x000e24000800017f */
[----:B0-----:R-:W-:Y:S05]  /*c6c0*/  @!P0 BRA `(.L_x_9488) ;  /* 0x0000003c00548947 */ /* 0x001fea0003800000 */
.L_x_9550:
[----:B------:R-:W-:Y:S05]  /*c6d0*/  BSYNC B0 ;  /* 0x0000000000007941 */ /* 0x000fea0003800000 */
.L_x_9487:
[----:B0-----:R-:W-:Y:S01]  /*c6e0*/  SHF.R.S32.HI R0, RZ, 0x1f, R35 ;  /* 0x0000001fff007819 */ /* 0x001fe20000011423 */
[----:B------:R-:W-:Y:S01]  /*c6f0*/  ULDC.64 UR4, c[0x0][0x300] ;  /* 0x0000c00000047ab9 */ /* 0x000fe20000000a00 */
[----:B------:R-:W0:Y:S01]  /*c700*/  S2R R8, SR_TID.X ;  /* 0x0000000000087919 */ /* 0x000e220000002100 */
[----:B------:R-:W-:Y:S01]  /*c710*/  IMAD.WIDE.U32 R2, R35, UR4, RZ ;  /* 0x0000000423027c25 */ /* 0x000fe2000f8e00ff */
[----:B-----5:R-:W-:Y:S01]  /*c720*/  SHF.R.S32.HI R4, RZ, 0x1f, R34 ;  /* 0x0000001fff047819 */ /* 0x020fe20000011422 */
[----:B------:R-:W-:Y:S01]  /*c730*/  ULDC.64 UR6, c[0x0][0x2e8] ;  /* 0x0000ba0000067ab9 */ /* 0x000fe20000000a00 */
[----:B------:R1:W-:Y:S01]  /*c740*/  STL [R1+0x1c], R0 ;  /* 0x00001c0001007387 */ /* 0x0003e20000100800 */
[----:B------:R-:W-:-:S03]  /*c750*/  LOP3.LUT R23, R23, 0xfffffffe, RZ, 0xc0, !PT ;  /* 0xfffffffe17177812 */ /* 0x000fc600078ec0ff */
[----:B------:R2:W-:Y:S01]  /*c760*/  STL [R1+0x20], R4 ;  /* 0x0000200401007387 */ /* 0x0005e20000100800 */
[----:B-1----:R-:W-:-:S04]  /*c770*/  IMAD R0, R0, UR4, RZ ;  /* 0x0000000400007c24 */ /* 0x002fc8000f8e02ff */
[----:B------:R-:W-:Y:S01]  /*c780*/  IMAD R0, R35, UR5, R0 ;  /* 0x0000000523007c24 */ /* 0x000fe2000f8e0200 */
[----:B------:R-:W-:-:S03]  /*c790*/  ULDC.64 UR4, c[0x0][0x310] ;  /* 0x0000c40000047ab9 */ /* 0x000fc60000000a00 */
[----:B------:R-:W-:Y:S02]  /*c7a0*/  IMAD.IADD R3, R3, 0x1, R0 ;  /* 0x0000000103037824 */ /* 0x000fe400078e0200 */
[----:B------:R-:W-:Y:S02]  /*c7b0*/  IMAD R0, R4, UR4, RZ ;  /* 0x0000000404007c24 */ /* 0x000fe4000f8e02ff */
[----:B--2---:R-:W1:Y:S01]  /*c7c0*/  S2R R4, SR_TID.X ;  /* 0x0000000000047919 */ /* 0x004e620000002100 */
[----:B------:R-:W-:-:S04]  /*c7d0*/  IMAD.WIDE.U32 R2, R34, UR4, R2 ;  /* 0x0000000422027c25 */ /* 0x000fc8000f8e0002 */
[----:B------:R-:W-:Y:S01]  /*c7e0*/  IMAD R0, R34, UR5, R0 ;  /* 0x0000000522007c24 */ /* 0x000fe2000f8e0200 */
[----:B------:R-:W-:Y:S01]  /*c7f0*/  ULDC.64 UR4, c[0x0][0x308] ;  /* 0x0000c20000047ab9 */ /* 0x000fe20000000a00 */
[----:B0-----:R-:W-:Y:S02]  /*c800*/  IMAD.SHL.U32 R8, R8, 0x8, RZ ;  /* 0x0000000808087824 */ /* 0x001fe400078e00ff */
[----:B------:R-:W-:-:S03]  /*c810*/  IMAD.IADD R3, R3, 0x1, R0 ;  /* 0x0000000103037824 */ /* 0x000fc600078e0200 */
[----:B------:R-:W-:Y:S01]  /*c820*/  LOP3.LUT R8, R8, 0x38, RZ, 0xc0, !PT ;  /* 0x0000003808087812 */ /* 0x000fe200078ec0ff */
[----:B------:R-:W-:Y:S01]  /*c830*/  IMAD.WIDE.U32 R2, R18, UR4, R2 ;  /* 0x0000000412027c25 */ /* 0x000fe2000f8e0002 */
[----:B------:R-:W-:Y:S02]  /*c840*/  ULDC UR4, c[0x0][0x2f4] ;  /* 0x0000bd0000047ab9 */ /* 0x000fe40000000800 */
[----:B------:R-:W-:Y:S02]  /*c850*/  ISETP.GE.AND P2, PT, R8, UR4, PT ;  /* 0x0000000408007c0c */ /* 0x000fe4000bf46270 */
[----:B------:R-:W-:-:S11]  /*c860*/  LEA R0, P0, R2, UR6, 0x1 ;  /* 0x0000000602007c11 */ /* 0x000fd6000f8008ff */
[----:B------:R-:W-:Y:S02]  /*c870*/  @P2 LOP3.LUT R23, R23, 0x1, RZ, 0xfc, !PT ;  /* 0x0000000117172812 */ /* 0x000fe400078efcff */
[----:B-1----:R-:W-:-:S04]  /*c880*/  LOP3.LUT R4, R4, 0x7f, RZ, 0xc0, !PT ;  /* 0x0000007f04047812 */ /* 0x002fc800078ec0ff */
[----:B------:R-:W-:Y:S01]  /*c890*/  SHF.R.U32.HI R5, RZ, 0x3, R4 ;  /* 0x00000003ff057819 */ /* 0x000fe20000011604 */
[----:B------:R-:W-:Y:S01]  /*c8a0*/  IMAD R4, R18, UR5, R3 ;  /* 0x0000000512047c24 */ /* 0x000fe2000f8e0203 */
[----:B------:R-:W-:-:S03]  /*c8b0*/  UMOV UR5, 0xffffffff ;  /* 0xffffffff00057882 */ /* 0x000fc60000000000 */
[----:B------:R-:W-:Y:S01]  /*c8c0*/  IMAD.IADD R32, R32, 0x1, -R5 ;  /* 0x0000000120207824 */ /* 0x000fe200078e0a05 */
[----:B------:R-:W-:Y:S01]  /*c8d0*/  LEA.HI.X R4, R2, UR7, R4, 0x1, P0 ;  /* 0x0000000702047c11 */ /* 0x000fe200080f0c04 */
[----:B------:R-:W-:-:S03]  /*c8e0*/  IMAD R5, R24, 0x1800, R28 ;  /* 0x0000180018057824 */ /* 0x000fc600078e021c */
        /* <DEDUP_REMOVED lines=54> */
.L_x_9564:
        /* <DEDUP_REMOVED lines=10> */
.L_x_9490:
        /* <DEDUP_REMOVED lines=11> */
.L_x_9491:
[----:B0-----:R0:W5:Y:S01]  /*cda0*/  LDL.LU R3, [R1] ;  /* 0x0000000001037983 */ /* 0x0011620000300800 */
[C---:B------:R-:W-:Y:S01]  /*cdb0*/  LOP3.LUT P3, RZ, R23.reuse, 0x8, RZ, 0xc0, !PT ;  /* 0x0000000817ff7812 */ /* 0x040fe2000786c0ff */
[----:B------:R0:W-:Y:S01]  /*cdc0*/  SYNCS.ARRIVE.TRANS64.A1T0 RZ, [R33+URZ+0x22830], RZ ;  /* 0x022830ff21ff79a7 */ /* 0x0001e2000810003f */
[----:B------:R-:W-:-:S13]  /*cdd0*/  LOP3.LUT P2, RZ, R23, 0x4, RZ, 0xc0, !PT ;  /* 0x0000000417ff7812 */ /* 0x000fda000784c0ff */
[----:B------:R-:W-:Y:S05]  /*cde0*/  WARPSYNC.ALL ;  /* 0x0000000000007948 */ /* 0x000fea0003800000 */
[----:B------:R-:W-:Y:S01]  /*cdf0*/  BAR.SYNC.DEFER_BLOCKING 0x8, 0x180 ;  /* 0x0206000000007b1d */ /* 0x000fe20000010000 */
[----:B------:R-:W-:Y:S02]  /*ce00*/  LOP3.LUT P1, RZ, R23, 0x100, RZ, 0xc0, !PT ;  /* 0x0000010017ff7812 */ /* 0x000fe4000782c0ff */
[----:B------:R-:W-:Y:S02]  /*ce10*/  SEL R0, RZ, 0x2, P3 ;  /* 0x00000002ff007807 */ /* 0x000fe40001800000 */
[----:B------:R-:W-:Y:S01]  /*ce20*/  SEL R2, RZ, 0x4, P2 ;  /* 0x00000004ff027807 */ /* 0x000fe20001000000 */
[----:B------:R-:W-:Y:S01]  /*ce30*/  ULDC.64 UR4, c[0x0][0x298] ;  /* 0x0000a60000047ab9 */ /* 0x000fe20000000a00 */
[----:B------:R-:W-:Y:S01]  /*ce40*/  SEL R4, R25, RZ, !P1 ;  /* 0x000000ff19047207 */ /* 0x000fe20004800000 */
[----:B------:R-:W-:Y:S01]  /*ce50*/  BSSY B6, `(.L_x_9492) ;  /* 0x0000021000067945 */ /* 0x000fe20003800000 */
[----:B------:R-:W-:-:S02]  /*ce60*/  IADD3 R0, R2, R0, R6 ;  /* 0x0000000002007210 */ /* 0x000fc40007ffe006 */
[----:B------:R-:W-:Y:S01]  /*ce70*/  LOP3.LUT P0, RZ, R23, 0x2, RZ, 0xc0, !PT ;  /* 0x0000000217ff7812 */ /* 0x000fe2000780c0ff */
[----:B------:R1:W-:Y:S03]  /*ce80*/  STL [R1+0x14], R4 ;  /* 0x0000140401007387 */ /* 0x0003e60000100800 */
[----:B------:R-:W-:-:S05]  /*ce90*/  SEL R25, RZ, 0x8, P0 ;  /* 0x00000008ff197807 */ /* 0x000fca0000000000 */
[----:B------:R-:W-:Y:S01]  /*cea0*/  IMAD.IADD R25, R0, 0x1, R25 ;  /* 0x0000000100197824 */ /* 0x000fe200078e0219 */
[----:B------:R-:W-:Y:S01]  /*ceb0*/  SHF.R.S32.HI R0, RZ, 0x1f, R37 ;  /* 0x0000001fff007819 */ /* 0x000fe20000011425 */
[----:B-1----:R-:W-:-:S04]  /*cec0*/  IMAD.WIDE.U32 R4, R37, UR4, RZ ;  /* 0x0000000425047c25 */ /* 0x002fc8000f8e00ff */
[----:B------:R-:W-:-:S04]  /*ced0*/  IMAD R0, R0, UR4, RZ ;  /* 0x0000000400007c24 */ /* 0x000fc8000f8e02ff */
[----:B------:R-:W-:-:S04]  /*cee0*/  IMAD R0, R37, UR5, R0 ;  /* 0x0000000525007c24 */ /* 0x000fc8000f8e0200 */
[----:B------:R-:W-:Y:S01]  /*cef0*/  IMAD.IADD R37, R5, 0x1, R0 ;  /* 0x0000000105257824 */ /* 0x000fe200078e0200 */
[----:B-----5:R-:W-:-:S05]  /*cf00*/  SEL R2, R3, RZ, !P1 ;  /* 0x000000ff03027207 */ /* 0x020fca0004800000 */
[----:B------:R1:W-:Y:S04]  /*cf10*/  STL [R1], R2 ;  /* 0x0000000201007387 */ /* 0x0003e80000100800 */
[----:B------:R2:W-:Y:S01]  /*cf20*/  STL.64 [R1+0x8], R4 ;  /* 0x0000080401007387 */ /* 0x0005e20000100a00 */
[----:B-1----:R-:W-:-:S05]  /*cf30*/  VIADD R2, R22, 0x18400 ;  /* 0x0001840016027836 */ /* 0x002fca0000000000 */
[----:B------:R-:W-:-:S13]  /*cf40*/  LOP3.LUT P0, RZ, R2, 0x3ff, RZ, 0xc0, !PT ;  /* 0x000003ff02ff7812 */ /* 0x000fda000780c0ff */
[----:B--2---:R-:W-:Y:S05]  /*cf50*/  @!P0 BRA `(.L_x_9493) ;  /* 0x0000000000408947 */ /* 0x004fea0003800000 */
        /* <DEDUP_REMOVED lines=16> */
.L_x_9493:
[----:B------:R-:W-:Y:S05]  /*d060*/  BSYNC B6 ;  /* 0x0000000000067941 */ /* 0x000fea0003800000 */
.L_x_9492:
[----:B------:R-:W2:Y:S01]  /*d070*/  LDL.LU.64 R2, [R1+0x8] ;  /* 0x0000080001027983 */ /* 0x000ea20000300a00 */
[----:B------:R-:W-:Y:S01]  /*d080*/  ULDC.64 UR4, c[0x0][0x2d8] ;  /* 0x0000b60000047ab9 */ /* 0x000fe20000000a00 */
[----:B------:R-:W1:Y:S02]  /*d090*/  LDC R6, c[0x0][0x448] ;  /* 0x00011200ff067b82 */ /* 0x000e640000000800 */
[----:B------:R-:W3:Y:S04]  /*d0a0*/  LDL.LU R21, [R1] ;  /* 0x0000000001157983 */ /* 0x000ee80000300800 */
[----:B------:R-:W4:Y:S01]  /*d0b0*/  LDL.LU R20, [R1+0x14] ;  /* 0x0000140001147983 */ /* 0x000f220000300800 */
[----:B------:R-:W-:-:S03]  /*d0c0*/  IMAD.SHL.U32 R17, R17, 0x80, RZ ;  /* 0x0000008011117824 */ /* 0x000fc600078e00ff */
[----:B------:R0:W5:Y:S01]  /*d0d0*/  LDL R10, [R1+0x10] ;  /* 0x00001000010a7983 */ /* 0x0001620000100800 */
[----:B-1----:R-:W-:-:S13]  /*d0e0*/  ISETP.NE.AND P0, PT, R6, 0x1, PT ;  /* 0x000000010600780c */ /* 0x002fda0003f05270 */
[----:B------:R-:W1:Y:S01]  /*d0f0*/  @P0 LDC R4, c[0x0][0x44c] ;  /* 0x00011300ff040b82 */ /* 0x000e620000000800 */
[----:B------:R-:W0:Y:S02]  /*d100*/  S2R R8, SR_TID.X ;  /* 0x0000000000087919 */ /* 0x000e240000002100 */
[----:B0-----:R-:W-:-:S05]  /*d110*/  IMAD.SHL.U32 R8, R8, 0x8, RZ ;  /* 0x0000000808087824 */ /* 0x001fca00078e00ff */
        /* <DEDUP_REMOVED lines=9> */
[----:B------:R-:W0:Y:S02]  /*d1b0*/  S2R R20, SR_TID.X ;  /* 0x0000000000147919 */ /* 0x000e240000002100 */
[----:B------:R-:W-:Y:S02]  /*d1c0*/  IMAD.IADD R3, R3, 0x1, R0 ;  /* 0x0000000103037824 */ /* 0x000fe400078e0200 */
[----:B------:R-:W2:Y:S01]  /*d1d0*/  @P0 LDC R0, c[0x0][0x450] ;  /* 0x00011400ff000b82 */ /* 0x000ea20000000800 */
[----:B0-----:R-:W-:-:S04]  /*d1e0*/  LOP3.LUT R20, R20, 0x7f, RZ, 0xc0, !PT ;  /* 0x0000007f14147812 */ /* 0x001fc800078ec0ff */
[----:B------:R-:W-:Y:S02]  /*d1f0*/  SHF.R.U32.HI R21, RZ, 0x3, R20 ;  /* 0x00000003ff157819 */ /* 0x000fe40000011614 */
[----:B------:R-:W0:Y:S02]  /*d200*/  S2R R20, SR_TID.X ;  /* 0x0000000000147919 */ /* 0x000e240000002100 */
[----:B0-----:R-:W-:-:S05]  /*d210*/  IMAD.SHL.U32 R20, R20, 0x10, RZ ;  /* 0x0000001014147824 */ /* 0x001fca00078e00ff */
[----:B------:R-:W-:-:S04]  /*d220*/  LOP3.LUT R20, R21, 0x70, R20, 0xf8, !PT ;  /* 0x0000007015147812 */ /* 0x000fc800078ef814 */
[----:B------:R-:W-:-:S05]  /*d230*/  LOP3.LUT R5, R20, R17, RZ, 0xfc, !PT ;  /* 0x0000001114057212 */ /* 0x000fca00078efcff */
[----:B-1----:R-:W-:-:S04]  /*d240*/  @P0 IMAD.HI.U32 R7, R5, R4, RZ ;  /* 0x0000000405070227 */ /* 0x002fc800078e00ff */
[----:B------:R-:W-:Y:S01]  /*d250*/  IMAD.MOV.U32 R4, RZ, RZ, R5 ;  /* 0x000000ffff047224 */ /* 0x000fe200078e0005 */
[----:B--2---:R-:W-:Y:S01]  /*d260*/  @P0 SHF.R.U32.HI R4, RZ, R0, R7 ;  /* 0x00000000ff040219 */ /* 0x004fe20000011607 */
        /* <DEDUP_REMOVED lines=25> */
[----:B------:R-:W-:Y:S01]  /*d400*/  IMAD.IADD R17, R9, 0x1, R17 ;  /* 0x0000000109117824 */ /* 0x000fe200078e0211 */
[----:B------:R-:W1:Y:S03]  /*d410*/  SHFL.IDX PT, R2, R4, RZ, 0x181f ;  /* 0x00181fff04027589 */ /* 0x000e6600000e0000 */
[C---:B------:R-:W-:Y:S01]  /*d420*/  VIADD R6, R17.reuse, 0x10 ;  /* 0x0000001011067836 */ /* 0x040fe20000000000 */
[----:B------:R-:W-:Y:S01]  /*d430*/  ISETP.GE.AND P0, PT, R17, R5, PT ;  /* 0x000000051100720c */ /* 0x000fe20003f06270 */
[----:B------:R-:W-:-:S12]  /*d440*/  SHFL.IDX PT, R14, R0, 0x7, 0x181f ;  /* 0x00f81f00000e7f89 */ /* 0x000fd800000e0000 */
[----:B0-----:R-:W-:-:S05]  /*d450*/  @!P0 LEA R3, P2, R8, R3, 0x1 ;  /* 0x0000000308038211 */ /* 0x001fca00078408ff */
[----:B-1----:R-:W-:-:S05]  /*d460*/  @!P0 IMAD.X R2, RZ, RZ, R2, P2 ;  /* 0x000000ffff028224 */ /* 0x002fca00010e0602 */
[----:B------:R-:W-:-:S04]  /*d470*/  @!P0 LOP3.LUT R3, R3, R2, RZ, 0x3c, !PT ;  /* 0x0000000203038212 */ /* 0x000fc800078e3cff */
[----:B------:R-:W-:-:S04]  /*d480*/  @!P0 LOP3.LUT R2, R3, R2, RZ, 0x3c, !PT ;  /* 0x0000000203028212 */ /* 0x000fc800078e3cff */
[----:B------:R-:W-:-:S05]  /*d490*/  @!P0 LOP3.LUT R3, R3, R2, RZ, 0x3c, !PT ;  /* 0x0000000203038212 */ /* 0x000fca00078e3cff */
[----:B------:R0:W-:Y:S01]  /*d4a0*/  @!P0 LDGSTS.E.BYPASS.LTC128B.128 [R36+0x18400], desc[UR50][R2.64], !P1 ;  /* 0x1840000002248fae */ /* 0x0001e2000c901d72 */
[----:B------:R-:W-:Y:S01]  /*d4b0*/  ISETP.GE.AND P0, PT, R6, R5, PT ;  /* 0x000000050600720c */ /* 0x000fe20003f06270 */
[----:B------:R-:W-:Y:S02]  /*d4c0*/  VIADD R6, R17, 0x20 ;  /* 0x0000002011067836 */ /* 0x000fe40000000000 */
[----:B0-----:R-:W0:Y:S04]  /*d4d0*/  SHFL.IDX PT, R3, R0, 0x1, 0x181f ;  /* 0x00381f0000037f89 */ /* 0x001e2800000e0000 */
[----:B------:R-:W1:Y:S06]  /*d4e0*/  SHFL.IDX PT, R2, R4, 0x1, 0x181f ;  /* 0x00381f0004027f89 */ /* 0x000e6c00000e0000 */
        /* <DEDUP_REMOVED lines=48> */
[----:B------:R-:W1:Y:S04]  /*d7f0*/  SHFL.IDX PT, R2, R4, 0x6, 0x181f ;  /* 0x00d81f0004027f89 */ /* 0x000e6800000e0000 */
[----:B------:R-:W2:Y:S02]  /*d800*/  SHFL.IDX PT, R4, R4, 0x7, 0x181f ;  /* 0x00f81f0004047f89 */ /* 0x000ea400000e0000 */
[----:B0-----:R-:W-:-:S05]  /*d810*/  @!P0 LEA R3, P2, R8, R3, 0x1 ;  /* 0x0000000308038211 */ /* 0x001fca00078408ff */
[----:B-1----:R-:W-:-:S05]  /*d820*/  @!P0 IMAD.X R2, RZ, RZ, R2, P2 ;  /* 0x000000ffff028224 */ /* 0x002fca00010e0602 */
[----:B------:R-:W-:-:S04]  /*d830*/  @!P0 LOP3.LUT R3, R3, R2, RZ, 0x3c, !PT ;  /* 0x0000000203038212 */ /* 0x000fc800078e3cff */
[----:B------:R-:W-:-:S04]  /*d840*/  @!P0 LOP3.LUT R2, R3, R2, RZ, 0x3c, !PT ;  /* 0x0000000203028212 */ /* 0x000fc800078e3cff */
[----:B------:R-:W-:-:S05]  /*d850*/  @!P0 LOP3.LUT R3, R3, R2, RZ, 0x3c, !PT ;  /* 0x0000000203038212 */ /* 0x000fca00078e3cff */
[----:B--2---:R0:W-:Y:S02]  /*d860*/  @!P0 LDGSTS.E.BYPASS.LTC128B.128 [R36+0x1b400], desc[UR50][R2.64], !P1 ;  /* 0x1b40000002248fae */ /* 0x0041e4000c901d72 */
.L_x_9581:
[----:B------:R-:W-:-:S05]  /*d870*/  VIADD R0, R17, 0x70 ;  /* 0x0000007011007836 */ /* 0x000fca0000000000 */
[----:B------:R-:W-:-:S13]  /*d880*/  ISETP.GE.AND P0, PT, R0, R5, PT ;  /* 0x000000050000720c */ /* 0x000fda0003f06270 */
[----:B0-----:R-:W-:-:S05]  /*d890*/  @!P0 LEA R2, P2, R8, R14, 0x1 ;  /* 0x0000000e08028211 */ /* 0x001fca00078408ff */
[----:B------:R-:W-:-:S05]  /*d8a0*/  @!P0 IMAD.X R3, RZ, RZ, R4, P2 ;  /* 0x000000ffff038224 */ /* 0x000fca00010e0604 */
[----:B------:R-:W-:Y:S01]  /*d8b0*/  @!PT LDS RZ, [RZ] ;  /* 0x00000000fffff984 */ /* 0x000fe20000000800 */
[----:B------:R-:W-:Y:S01]  /*d8c0*/  @!PT LDS RZ, [RZ] ;  /* 0x00000000fffff984 */ /* 0x000fe20000000800 */
[----:B------:R-:W-:Y:S01]  /*d8d0*/  @!PT LDS RZ, [RZ] ;  /* 0x00000000fffff984 */ /* 0x000fe20000000800 */
[----:B------:R0:W-:Y:S01]  /*d8e0*/  @!P0 LDGSTS.E.BYPASS.LTC128B.128 [R36+0x1bc00], desc[UR50][R2.64], !P1 ;  /* 0x1bc0000002248fae */ /* 0x0001e2000c901d72 */
[----:B------:R-:W-:Y:S01]  /*d8f0*/  PLOP3.LUT P0, PT, PT, PT, PT, 0x80, 0x0 ;  /* 0x000000000000781c */ /* 0x000fe20003f0f070 */
[----:B------:R-:W-:-:S12]  /*d900*/  NOP ;  /* 0x0000000000007918 */ /* 0x000fd80000000000 */
.L_x_9495:
        /* <DEDUP_REMOVED lines=18> */
.L_x_9582:
[----:B------:R-:W-:Y:S05]  /*da30*/  BSYNC B0 ;  /* 0x0000000000007941 */ /* 0x000fea0003800000 */
.L_x_9496:
[----:B------:R-:W-:-:S05]  /*da40*/  IMAD.U32 R0, RZ, RZ, UR36 ;  /* 0x00000024ff007e24 */ /* 0x000fca000f8e00ff */
[----:B------:R-:W-:-:S13]  /*da50*/  ISETP.NE.AND P0, PT, R0, 0x3, PT ;  /* 0x000000030000780c */ /* 0x000fda0003f05270 */
[----:B------:R-:W-:Y:S05]  /*da60*/  @!P0 BRA `(.L_x_9498) ;  /* 0x0000000000048947 */ /* 0x000fea0003800000 */
[----:B------:R-:W-:Y:S01]  /*da70*/  BPT.TRAP 0x1 ;  /* 0x000000040000795c */ /* 0x000fe20000300000 */
.L_x_9498:
[----:B------:R-:W-:Y:S01]  /*da80*/  SHF.L.U32 R0, R26, 0x1f, RZ ;  /* 0x0000001f1a007819 */ /* 0x000fe200000006ff */
[----:B------:R-:W-:Y:S03]  /*da90*/  BSSY B0, `(.L_x_9499) ;  /* 0x0000003000007945 */ /* 0x000fe60003800000 */
[----:B------:R-:W1:Y:S02]  /*daa0*/  SYNCS.PHASECHK.TRANS64.TRYWAIT P0, [R33+URZ+0x22860], R0 ;  /* 0x02286000210075a7 */ /* 0x000e64000800017f */
[----:B-1----:R-:W-:Y:S05]  /*dab0*/  @!P0 BRA `(.L_x_9500) ;  /* 0x0000003c00208947 */ /* 0x002fea0003800000 */
.L_x_9583:
[----:B------:R-:W-:Y:S05]  /*dac0*/  BSYNC B0 ;  /* 0x0000000000007941 */ /* 0x000fea0003800000 */
.L_x_9499:
[----:B------:R-:W1:Y:S01]  /*dad0*/  LDL.LU R2, [R1+0x1c] ;  /* 0x00001c0001027983 */ /* 0x000e620000300800 */
[----:B------:R-:W-:Y:S01]  /*dae0*/  ULDC.64 UR4, c[0x0][0x328] ;  /* 0x0000ca0000047ab9 */ /* 0x000fe20000000a00 */
[----:B------:R-:W-:Y:S02]  /*daf0*/  ULDC.64 UR6, c[0x0][0x318] ;  /* 0x0000c60000067ab9 */ /* 0x000fe40000000a00 */
[----:B------:R-:W2:Y:S01]  /*db00*/  LDL.LU R4, [R1+0x20] ;  /* 0x0000200001047983 */ /* 0x000ea20000300800 */
[----:B-1----:R-:W-:Y:S02]  /*db10*/  IMAD R0, R2, UR4, RZ ;  /* 0x0000000402007c24 */ /* 0x002fe4000f8e02ff */
[----:B0-----:R-:W-:-:S04]  /*db20*/  IMAD.WIDE.U32 R2, R35, UR4, RZ ;  /* 0x0000000423027c25 */ /* 0x001fc8000f8e00ff */
        /* <DEDUP_REMOVED lines=16> */
[C---:B------:R-:W-:Y:S01]  /*dc30*/  LOP3.LUT R7, R25.reuse, 0x1, RZ, 0xc0, !PT ;  /* 0x0000000119077812 */ /* 0x040fe200078ec0ff */
[----:B------:R-:W-:Y:S01]  /*dc40*/  IMAD R4, R4, 0x2, R22 ;  /* 0x0000000204047824 */ /* 0x000fe200078e0216 */
[----:B------:R-:W-:Y:S01]  /*dc50*/  LOP3.LUT P2, RZ, R25, 0x2, RZ, 0xc0, !PT ;  /* 0x0000000219ff7812 */ /* 0x000fe2000784c0ff */
[----:B------:R-:W1:Y:S01]  /*dc60*/  SHFL.IDX PT, R14, R5, RZ, 0x181f ;  /* 0x00181fff050e7589 */ /* 0x000e6200000e0000 */
[----:B------:R-:W-:Y:S02]  /*dc70*/  ISETP.NE.U32.AND P3, PT, R7, 0x1, PT ;  /* 0x000000010700780c */ /* 0x000fe40003f65070 */
[----:B------:R-:W-:Y:S01]  /*dc80*/  LOP3.LUT P1, RZ, R25, 0x4, RZ, 0xc0, !PT ;  /* 0x0000000419ff7812 */ /* 0x000fe2000782c0ff */
[----:B------:R-:W2:Y:S01]  /*dc90*/  SHFL.IDX PT, R3, R6, RZ, 0x181f ;  /* 0x00181fff06037589 */ /* 0x000ea200000e0000 */
[----:B0-----:R-:W-:-:S05]  /*dca0*/  IMAD.SHL.U32 R2, R2, 0x8, RZ ;  /* 0x0000000802027824 */ /* 0x001fca00078e00ff */
[----:B------:R-:W-:-:S05]  /*dcb0*/  LOP3.LUT R2, R2, 0x38, RZ, 0xc0, !PT ;  /* 0x0000003802027812 */ /* 0x000fca00078ec0ff */
[----:B------:R-:W-:-:S05]  /*dcc0*/  IMAD.SHL.U32 R0, R2, 0x2, RZ ;  /* 0x0000000202007824 */ /* 0x000fca00078e00ff */
[----:B-1----:R-:W-:Y:S02]  /*dcd0*/  IADD3 R2, P0, R14, R0, RZ ;  /* 0x000000000e027210 */ /* 0x002fe40007f1e0ff */
[----:B------:R-:W0:Y:S03]  /*dce0*/  SHFL.IDX PT, R14, R5, 0x1, 0x181f ;  /* 0x00381f00050e7f89 */ /* 0x000e2600000e0000 */
[----:B--2---:R-:W-:Y:S01]  /*dcf0*/  IMAD.X R3, RZ, RZ, R3, P0 ;  /* 0x000000ffff037224 */ /* 0x004fe200000e0603 */
[----:B------:R-:W-:-:S13]  /*dd00*/  ISETP.LT.OR P0, PT, R32, 0x1, P3 ;  /* 0x000000012000780c */ /* 0x000fda0001f01670 */
[----:B------:R-:W-:Y:S01]  /*dd10*/  LDGSTS.E.BYPASS.LTC128B.128 [R4+0x400], desc[UR50][R2.64], !P0 ;  /* 0x0040000002047fae */ /* 0x000fe2000c101d72 */
[----:B------:R-:W-:-:S13]  /*dd20*/  ISETP.LT.OR P0, PT, R32, 0x1, !P2 ;  /* 0x000000012000780c */ /* 0x000fda0005701670 */
[----:B------:R-:W-:Y:S01]  /*dd30*/  LDGSTS.E.BYPASS.LTC128B.128 [R4+0x3400], desc[UR50][R2.64+0x80], !P0 ;  /* 0x0340008002047fae */ /* 0x000fe2000c101d72 */
[----:B------:R-:W-:-:S13]  /*dd40*/  ISETP.LT.OR P0, PT, R32, 0x1, !P1 ;  /* 0x000000012000780c */ /* 0x000fda0004f01670 */
[----:B------:R-:W-:Y:S01]  /*dd50*/  LDGSTS.E.BYPASS.LTC128B.128 [R4+0x6400], desc[UR50][R2.64+0x100], !P0 ;  /* 0x0640010002047fae */ /* 0x000fe2000c101d72 */
[----:B------:R-:W-:-:S04]  /*dd60*/  LOP3.LUT P0, RZ, R25, 0x8, RZ, 0xc0, !PT ;  /* 0x0000000819ff7812 */ /* 0x000fc8000780c0ff */
[----:B------:R-:W-:-:S13]  /*dd70*/  ISETP.LT.OR P4, PT, R32, 0x1, !P0 ;  /* 0x000000012000780c */ /* 0x000fda0004781670 */
[----:B------:R1:W-:Y:S04]  /*dd80*/  LDGSTS.E.BYPASS.LTC128B.128 [R4+0x9400], desc[UR50][R2.64+0x180], !P4 ;  /* 0x0940018002047fae */ /* 0x0003e8000e101d72 */
[----:B-1----:R-:W1:Y:S01]  /*dd90*/  SHFL.IDX PT, R3, R6, 0x1, 0x181f ;  /* 0x00381f0006037f89 */ /* 0x002e6200000e0000 */
        /* <DEDUP_REMOVED lines=11> */
[----:B0-----:R-:W-:-:S03]  /*de50*/  IADD3 R8, P4, R14, R0, RZ ;  /* 0x000000000e087210 */ /* 0x001fc60007f9e0ff */
[----:B------:R-:W-:Y:S04]  /*de60*/  SHFL.IDX PT, R14, R5, 0x3, 0x181f ;  /* 0x00781f00050e7f89 */ /* 0x000fe800000e0000 */
[----:B-1----:R-:W0:Y:S02]  /*de70*/  SHFL.IDX PT, R3, R6, 0x2, 0x181f ;  /* 0x00581f0006037f89 */ /* 0x002e2400000e0000 */
[----:B0-----:R-:W-:Y:S01]  /*de80*/  IMAD.X R9, RZ, RZ, R3, P4 ;  /* 0x000000ffff097224 */ /* 0x001fe200020e0603 */
[----:B------:R-:W-:Y:S01]  /*de90*/  ISETP.LT.OR P4, PT, R32, 0x21, P3 ;  /* 0x000000212000780c */ /* 0x000fe20001f81670 */
[----:B------:R-:W0:-:S12]  /*dea0*/  SHFL.IDX PT, R3, R6, 0x3, 0x181f ;  /* 0x00781f0006037f89 */ /* 0x000e1800000e0000 */
[----:B------:R-:W-:Y:S01]  /*deb0*/  LDGSTS.E.BYPASS.LTC128B.128 [R4+0x1400], desc[UR50][R8.64], !P4 ;  /* 0x0140000008047fae */ /* 0x000fe2000e101d72 */
[----:B------:R-:W-:-:S13]  /*dec0*/  ISETP.LT.OR P4, PT, R32, 0x21, !P2 ;  /* 0x000000212000780c */ /* 0x000fda0005781670 */
[----:B------:R-:W-:Y:S01]  /*ded0*/  LDGSTS.E.BYPASS.LTC128B.128 [R4+0x4400], desc[UR50][R8.64+0x80], !P4 ;  /* 0x0440008008047fae */ /* 0x000fe2000e101d72 */
[----:B------:R-:W-:-:S13]  /*dee0*/  ISETP.LT.OR P4, PT, R32, 0x21, !P1 ;  /* 0x000000212000780c */ /* 0x000fda0004f81670 */
[----:B------:R-:W-:Y:S01]  /*def0*/  LDGSTS.E.BYPASS.LTC128B.128 [R4+0x7400], desc[UR50][R8.64+0x100], !P4 ;  /* 0x0740010008047fae */ /* 0x000fe2000e101d72 */
[----:B------:R-:W-:-:S13]  /*df00*/  ISETP.LT.OR P4, PT, R32, 0x21, !P0 ;  /* 0x000000212000780c */ /* 0x000fda0004781670 */
[----:B------:R-:W-:Y:S01]  /*df10*/  LDGSTS.E.BYPASS.LTC128B.128 [R4+0xa400], desc[UR50][R8.64+0x180], !P4 ;  /* 0x0a40018008047fae */ /* 0x000fe2000e101d72 */
[----:B------:R-:W-:-:S03]  /*df20*/  IADD3 R2, P4, R14, R0, RZ ;  /* 0x000000000e027210 */ /* 0x000fc60007f9e0ff */
[----:B------:R-:W1:Y:S02]  /*df30*/  SHFL.IDX PT, R14, R5, 0x4, 0x181f ;  /* 0x00981f00050e7f89 */ /* 0x000e6400000e0000 */
[----:B0-----:R-:W-:Y:S01]  /*df40*/  IMAD.X R3, RZ, RZ, R3, P4 ;  /* 0x000000ffff037224 */ /* 0x001fe200020e0603 */
[----:B------:R-:W-:-:S13]  /*df50*/  ISETP.LT.OR P4, PT, R32, 0x31, P3 ;  /* 0x000000312000780c */ /* 0x000fda0001f81670 */
[----:B------:R-:W-:Y:S01]  /*df60*/  LDGSTS.E.BYPASS.LTC128B.128 [R4+0x1c00], desc[UR50][R2.64], !P4 ;  /* 0x01c0000002047fae */ /* 0x000fe2000e101d72 */
[----:B------:R-:W-:-:S13]  /*df70*/  ISETP.LT.OR P4, PT, R32, 0x31, !P2 ;  /* 0x000000312000780c */ /* 0x000fda0005781670 */
[----:B------:R-:W-:Y:S01]  /*df80*/  LDGSTS.E.BYPASS.LTC128B.128 [R4+0x4c00], desc[UR50][R2.64+0x80], !P4 ;  /* 0x04c0008002047fae */ /* 0x000fe2000e101d72 */
[----:B------:R-:W-:-:S13]  /*df90*/  ISETP.LT.OR P4, PT, R32, 0x31, !P1 ;  /* 0x000000312000780c */ /* 0x000fda0004f81670 */
[----:B------:R-:W-:Y:S01]  /*dfa0*/  LDGSTS.E.BYPASS.LTC128B.128 [R4+0x7c00], desc[UR50][R2.64+0x100], !P4 ;  /* 0x07c0010002047fae */ /* 0x000fe2000e101d72 */
[----:B------:R-:W-:-:S13]  /*dfb0*/  ISETP.LT.OR P4, PT, R32, 0x31, !P0 ;  /* 0x000000312000780c */ /* 0x000fda0004781670 */
[----:B------:R0:W-:Y:S04]  /*dfc0*/  LDGSTS.E.BYPASS.LTC128B.128 [R4+0xac00], desc[UR50][R2.64+0x180], !P4 ;  /* 0x0ac0018002047fae */ /* 0x0001e8000e101d72 */
[----:B0-----:R-:W0:Y:S01]  /*dfd0*/  SHFL.IDX PT, R3, R6, 0x4, 0x181f ;  /* 0x00981f0006037f89 */ /* 0x001e2200000e0000 */
[----:B-1----:R-:W-:-:S03]  /*dfe0*/  IADD3 R2, P4, R14, R0, RZ ;  /* 0x000000000e027210 */ /* 0x002fc60007f9e0ff */
[----:B------:R-:W1:Y:S04]  /*dff0*/  SHFL.IDX PT, R6, R6, 0x5, 0x181f ;  /* 0x00b81f0006067f89 */ /* 0x000e6800000e0000 */
[----:B------:R2:W3:Y:S01]  /*e000*/  SHFL.IDX PT, R14, R5, 0x5, 0x181f ;  /* 0x00b81f00050e7f89 */ /* 0x0004e200000e0000 */
[----:B0-----:R-:W-:Y:S01]  /*e010*/  IMAD.X R3, RZ, RZ, R3, P4 ;  /* 0x000000ffff037224 */ /* 0x001fe200020e0603 */
        /* <DEDUP_REMOVED lines=8> */
.L_x_9597:
[C---:B------:R-:W-:Y:S02]  /*e0a0*/  ISETP.LT.OR P3, PT, R32.reuse, 0x51, P3 ;  /* 0x000000512000780c */ /* 0x040fe40001f61670 */
[C---:B------:R-:W-:Y:S02]  /*e0b0*/  ISETP.LT.OR P2, PT, R32.reuse, 0x51, !P2 ;  /* 0x000000512000780c */ /* 0x040fe40005741670 */
[----:B------:R-:W-:Y:S02]  /*e0c0*/  ISETP.LT.OR P1, PT, R32, 0x51, !P1 ;  /* 0x000000512000780c */ /* 0x000fe40004f21670 */
[----:B0-2---:R-:W-:Y:S02]  /*e0d0*/  IADD3 R2, P4, R14, R0, RZ ;  /* 0x000000000e027210 */ /* 0x005fe40007f9e0ff */
[----:B------:R-:W-:-:S03]  /*e0e0*/  ISETP.LT.OR P0, PT, R32, 0x51, !P0 ;  /* 0x000000512000780c */ /* 0x000fc60004701670 */
[----:B------:R-:W-:-:S05]  /*e0f0*/  IMAD.X R3, RZ, RZ, R6, P4 ;  /* 0x000000ffff037224 */ /* 0x000fca00020e0606 */
[----:B------:R-:W-:Y:S01]  /*e100*/  @!PT LDS RZ, [RZ] ;  /* 0x00000000fffff984 */ /* 0x000fe20000000800 */
[----:B------:R-:W-:Y:S01]  /*e110*/  @!PT LDS RZ, [RZ] ;  /* 0x00000000fffff984 */ /* 0x000fe20000000800 */
[----:B------:R-:W-:Y:S01]  /*e120*/  @!PT LDS RZ, [RZ] ;  /* 0x00000000fffff984 */ /* 0x000fe20000000800 */
[----:B------:R0:W-:Y:S04]  /*e130*/  LDGSTS.E.BYPASS.LTC128B.128 [R4+0x2c00], desc[UR50][R2.64], !P3 ;  /* 0x02c0000002047fae */ /* 0x0001e8000d901d72 */
[----:B------:R0:W-:Y:S04]  /*e140*/  LDGSTS.E.BYPASS.LTC128B.128 [R4+0x5c00], desc[UR50][R2.64+0x80], !P2 ;  /* 0x05c0008002047fae */ /* 0x0001e8000d101d72 */
[----:B------:R0:W-:Y:S04]  /*e150*/  LDGSTS.E.BYPASS.LTC128B.128 [R4+0x8c00], desc[UR50][R2.64+0x100], !P1 ;  /* 0x08c0010002047fae */ /* 0x0001e8000c901d72 */
[----:B------:R0:W-:Y:S01]  /*e160*/  LDGSTS.E.BYPASS.LTC128B.128 [R4+0xbc00], desc[UR50][R2.64+0x180], !P0 ;  /* 0x0bc0018002047fae */ /* 0x0001e2000c101d72 */
[----:B------:R-:W-:Y:S01]  /*e170*/  PLOP3.LUT P0, PT, PT, PT, PT, 0x80, 0x0 ;  /* 0x000000000000781c */ /* 0x000fe20003f0f070 */
[----:B------:R-:W-:-:S12]  /*e180*/  NOP ;  /* 0x0000000000007918 */ /* 0x000fd80000000000 */
.L_x_9502:
        /* <DEDUP_REMOVED lines=11> */
.L_x_9503:
[----:B------:R-:W2:Y:S01]  /*e240*/  LDL.LU R2, [R1+0x18] ;  /* 0x0000180001027983 */ /* 0x000ea20000300800 */
[----:B------:R0:W-:Y:S01]  /*e250*/  SYNCS.ARRIVE.TRANS64.A1T0 RZ, [R33+URZ+0x22850], RZ ;  /* 0x022850ff21ff79a7 */ /* 0x0001e2000810003f */
[----:B------:R-:W-:Y:S01]  /*e260*/  BSSY B0, `(.L_x_9504) ;  /* 0x00000dc000007945 */ /* 0x000fe20003800000 */
[----:B--2---:R-:W-:-:S05]  /*e270*/  VIADD R21, R2, 0xfffffffe ;  /* 0xfffffffe02157836 */ /* 0x004fca0000000000 */
[----:B------:R-:W-:-:S13]  /*e280*/  ISETP.GE.AND P0, PT, R21, R29, PT ;  /* 0x0000001d1500720c */ /* 0x000fda0003f06270 */
[----:B0-----:R-:W-:Y:S05]  /*e290*/  @!P0 BRA `(.L_x_9505) ;  /* 0x0000000c00608947 */ /* 0x001fea0003800000 */
.L_x_9518:
[----:B0-----:R-:W0:Y:S01]  /*e2a0*/  S2R R2, SR_TID.X ;  /* 0x0000000000027919 */ /* 0x001e220000002100 */
[----:B-1----:R-:W1:Y:S01]  /*e2b0*/  LDC R3, c[0x0][0x430] ;  /* 0x00010c00ff037b82 */ /* 0x002e620000000800 */
[----:B------:R-:W-:Y:S02]  /*e2c0*/  IMAD R8, R21, 0x60, R30 ;  /* 0x0000006015087824 */ /* 0x000fe400078e021e */
[----:B------:R-:W-:Y:S01]  /*e2d0*/  VIADD R24, R24, 0x1 ;  /* 0x0000000118187836 */ /* 0x000fe20000000000 */
[----:B-1----:R-:W-:Y:S02]  /*e2e0*/  ISETP.NE.AND P0, PT, R3, 0x1, PT ;  /* 0x000000010300780c */ /* 0x002fe40003f05270 */
[----:B0-----:R-:W-:-:S04]  /*e2f0*/  LOP3.LUT R2, R2, 0x7f, RZ, 0xc0, !PT ;  /* 0x0000007f02027812 */ /* 0x001fc800078ec0ff */
[----:B------:R-:W-:Y:S02]  /*e300*/  SHF.R.U32.HI R4, RZ, 0x3, R2 ;  /* 0x00000003ff047819 */ /* 0x000fe40000011602 */
[----:B------:R-:W0:Y:S05]  /*e310*/  S2R R2, SR_TID.X ;  /* 0x0000000000027919 */ /* 0x000e2a0000002100 */
[----:B------:R-:W1:Y:S08]  /*e320*/  @P0 LDC R3, c[0x0][0x434] ;  /* 0x00010d00ff030b82 */ /* 0x000e700000000800 */
[----:B------:R-:W2:Y:S01]  /*e330*/  @P0 LDC R7, c[0x0][0x438] ;  /* 0x00010e00ff070b82 */ /* 0x000ea20000000800 */
[----:B0-----:R-:W-:-:S05]  /*e340*/  IMAD.SHL.U32 R2, R2, 0x10, RZ ;  /* 0x0000001002027824 */ /* 0x001fca00078e00ff */
[----:B------:R-:W-:-:S04]  /*e350*/  LOP3.LUT R2, R4, 0x70, R2, 0xf8, !PT ;  /* 0x0000007004027812 */ /* 0x000fc800078ef802 */
[C---:B------:R-:W-:Y:S01]  /*e360*/  ISETP.GT.U32.AND P1, PT, R2.reuse, 0x5f, PT ;  /* 0x0000005f0200780c */ /* 0x040fe20003f24070 */
[----:B------:R-:W-:-:S04]  /*e370*/  IMAD.IADD R8, R2, 0x1, R8 ;  /* 0x0000000102087824 */ /* 0x000fc800078e0208 */
[----:B-1----:R-:W-:-:S04]  /*e380*/  @P0 IMAD.HI.U32 R2, R8, R3, RZ ;  /* 0x0000000308020227 */ /* 0x002fc800078e00ff */
[----:B------:R-:W-:Y:S01]  /*e390*/  IMAD.MOV.U32 R9, RZ, RZ, R8 ;  /* 0x000000ffff097224 */ /* 0x000fe200078e0008 */
[----:B--2---:R-:W-:-:S03]  /*e3a0*/  @P0 SHF.R.U32.HI R9, RZ, R7, R2 ;  /* 0x00000007ff090219 */ /* 0x004fc60000011602 */
[----:B------:R-:W0:Y:S01]  /*e3b0*/  @!P1 LDC.64 R4, c[0x0][0x428] ;  /* 0x00010a00ff049b82 */ /* 0x000e220000000a00 */
[----:B------:R-:W-:-:S07]  /*e3c0*/  @!P1 SHF.R.S32.HI R3, RZ, 0x1f, R9 ;  /* 0x0000001fff039819 */ /* 0x000fce0000011409 */
[----:B------:R-:W1:Y:S01]  /*e3d0*/  @!P1 LDC.64 R6, c[0x0][0x418] ;  /* 0x00010600ff069b82 */ /* 0x000e620000000a00 */
[----:B0-----:R-:W-:-:S04]  /*e3e0*/  @!P1 IMAD R2, R31, R4, RZ ;  /* 0x000000041f029224 */ /* 0x001fc800078e02ff */
[----:B------:R-:W-:Y:S02]  /*e3f0*/  @!P1 IMAD R5, R27, R5, R2 ;  /* 0x000000051b059224 */ /* 0x000fe400078e0202 */
[----:B------:R-:W-:-:S04]  /*e400*/  @!P1 IMAD.MOV.U32 R2, RZ, RZ, R9 ;  /* 0x000000ffff029224 */ /* 0x000fc800078e0009 */
[----:B------:R-:W-:-:S04]  /*e410*/  @!P1 IMAD.WIDE.U32 R2, R27, R4, R2 ;  /* 0x000000041b029225 */ /* 0x000fc800078e0002 */
[----:B------:R-:W-:Y:S01]  /*e420*/  @!P1 IMAD.IADD R3, R5, 0x1, R3 ;  /* 0x0000000105039824 */ /* 0x000fe200078e0203 */
[C---:B-1----:R-:W-:Y:S01]  /*e430*/  @!P1 LEA R6, P0, R2.reuse, R6, 0x2 ;  /* 0x0000000602069211 */ /* 0x042fe200078010ff */
[----:B------:R-:W-:Y:S02]  /*e440*/  IMAD.MOV.U32 R4, RZ, RZ, RZ ;  /* 0x000000ffff047224 */ /* 0x000fe400078e00ff */
[----:B------:R-:W-:Y:S01]  /*e450*/  IMAD.U32 R10, RZ, RZ, UR36 ;  /* 0x00000024ff0a7e24 */ /* 0x000fe2000f8e00ff */
[----:B------:R-:W-:Y:S01]  /*e460*/  @!P1 LEA.HI.X R7, R2, R7, R3, 0x2, P0 ;  /* 0x0000000702079211 */ /* 0x000fe200000f1403 */
[----:B------:R-:W-:Y:S01]  /*e470*/  IMAD.MOV R5, RZ, RZ, -R9 ;  /* 0x000000ffff057224 */ /* 0x000fe200078e0a09 */
[----:B------:R-:W-:-:S03]  /*e480*/  ISETP.NE.AND P0, PT, R24, 0x2, PT ;  /* 0x000000021800780c */ /* 0x000fc60003f05270 */
[----:B------:R0:W5:Y:S01]  /*e490*/  @!P1 LDG.E R4, desc[UR50][R6.64] ;  /* 0x0000003206049981 */ /* 0x000162000c1e1900 */
[----:B------:R-:W-:Y:S01]  /*e4a0*/  ISETP.NE.AND P1, PT, R10, 0x3, PT ;  /* 0x000000030a00780c */ /* 0x000fe20003f25270 */
[----:B------:R-:W-:Y:S05]  /*e4b0*/  YIELD ;  /* 0x0000000000007946 */ /* 0x000fea0003800000 */
[----:B------:R-:W-:Y:S01]  /*e4c0*/  ULDC UR4, c[0x0][0x430] ;  /* 0x00010c0000047ab9 */ /* 0x000fe20000000800 */
[----:B------:R-:W-:Y:S01]  /*e4d0*/  IMAD.MOV.U32 R2, RZ, RZ, R21 ;  /* 0x000000ffff027224 */ /* 0x000fe200078e0015 */
[----:B------:R-:W-:Y:S01]  /*e4e0*/  SEL R3, RZ, 0x1, P0 ;  /* 0x00000001ff037807 */ /* 0x000fe20000000000 */
[----:B------:R-:W-:Y:S01]  /*e4f0*/  IMAD R5, R5, UR4, R8 ;  /* 0x0000000405057c24 */ /* 0x000fe2000f8e0208 */
[----:B------:R-:W-:Y:S01]  /*e500*/  SEL R24, R24, RZ, P0 ;  /* 0x000000ff18187207 */ /* 0x000fe20000000000 */
[----:B------:R-:W-:Y:S01]  /*e510*/  VIADD R21, R21, 0xffffffff ;  /* 0xffffffff15157836 */ /* 0x000fe20000000000 */
[----:B------:R-:W-:-:S02]  /*e520*/  LOP3.LUT R26, R26, R3, RZ, 0x3c, !PT ;  /* 0x000000031a1a7212 */ /* 0x000fc400078e3cff */
[----:B------:R-:W-:Y:S01]  /*e530*/  ISETP.GT.AND P2, PT, R2, R29, PT ;  /* 0x0000001d0200720c */ /* 0x000fe20003f44270 */
[----:B0-----:R-:W-:-:S12]  /*e540*/  @!P1 BRA `(.L_x_9506) ;  /* 0x0000000000049947 */ /* 0x001fd80003800000 */
[----:B------:R-:W-:Y:S01]  /*e550*/  BPT.TRAP 0x1 ;  /* 0x000000040000795c */ /* 0x000fe20000300000 */
.L_x_9506:
[----:B------:R-:W-:Y:S01]  /*e560*/  IMAD R10, R24, 0x8, R22 ;  /* 0x00000008180a7824 */ /* 0x000fe200078e0216 */
[----:B------:R-:W-:Y:S01]  /*e570*/  SHF.L.U32 R20, R26, 0x1f, RZ ;  /* 0x0000001f1a147819 */ /* 0x000fe200000006ff */
[----:B------:R-:W-:Y:S01]  /*e580*/  BSSY B1, `(.L_x_9507) ;  /* 0x0000004000017945 */ /* 0x000fe20003800000 */
[----:B------:R-:W-:Y:S02]  /*e590*/  SHF.R.S32.HI R9, RZ, 0x1f, R5 ;  /* 0x0000001fff097819 */ /* 0x000fe40000011405 */
[----:B------:R-:W0:Y:S02]  /*e5a0*/  SYNCS.PHASECHK.TRANS64.TRYWAIT P0, [R10+URZ+0x22840], R20 ;  /* 0x022840140a0075a7 */ /* 0x000e24000800017f */
[----:B0-----:R-:W-:Y:S05]  /*e5b0*/  @!P0 BRA `(.L_x_9508) ;  /* 0x0000003800bc8947 */ /* 0x001fea0003800000 */
.L_x_9598:
[----:B------:R-:W-:Y:S05]  /*e5c0*/  BSYNC B1 ;  /* 0x0000000000017941 */ /* 0x000fea0003800000 */
.L_x_9507:
[----:B------:R-:W-:Y:S01]  /*e5d0*/  ULDC.64 UR4, c[0x0][0x300] ;  /* 0x0000c00000047ab9 */ /* 0x000fe20000000a00 */
[----:B-----5:R-:W-:Y:S01]  /*e5e0*/  SHF.R.S32.HI R17, RZ, 0x1f, R4 ;  /* 0x0000001fff117819 */ /* 0x020fe20000011404 */
[----:B------:R-:W-:Y:S01]  /*e5f0*/  IMAD R2, R9, UR4, RZ ;  /* 0x0000000409027c24 */ /* 0x000fe2000f8e02ff */
[----:B------:R-:W-:Y:S01]  /*e600*/  ULDC.64 UR6, c[0x0][0x2e8] ;  /* 0x0000ba0000067ab9 */ /* 0x000fe20000000a00 */
[----:B------:R-:W-:Y:S02]  /*e610*/  LOP3.LUT P1, RZ, R23, 0x1, RZ, 0xc0, !PT ;  /* 0x0000000117ff7812 */ /* 0x000fe4000782c0ff */
        /* <DEDUP_REMOVED lines=18> */
[----:B------:R-:W2:Y:S04]  /*e740*/  SHFL.IDX PT, R3, R8, RZ, 0x181f ;  /* 0x00181fff08037589 */ /* 0x000ea800000e0000 */
[----:B------:R-:W-:Y:S01]  /*e750*/  SHFL.IDX PT, R14, R6, 0x5, 0x181f ;  /* 0x00b81f00060e7f89 */ /* 0x000fe200000e0000 */
[----:B-1----:R-:W-:-:S05]  /*e760*/  IADD3 R2, P0, R2, R0, RZ ;  /* 0x0000000002027210 */ /* 0x002fca0007f1e0ff */
[----:B--2---:R-:W-:-:S05]  /*e770*/  IMAD.X R3, RZ, RZ, R3, P0 ;  /* 0x000000ffff037224 */ /* 0x004fca00000e0603 */
[----:B------:R1:W-:Y:S04]  /*e780*/  LDGSTS.E.BYPASS.LTC128B.128 [R7+0x1c400], desc[UR50][R2.64], !P1 ;  /* 0x1c40000002077fae */ /* 0x0003e8000c901d72 */
[----:B-1----:R-:W1:Y:S04]  /*e790*/  SHFL.IDX PT, R2, R6, 0x1, 0x181f ;  /* 0x00381f0006027f89 */ /* 0x002e6800000e0000 */
[----:B------:R-:W2:Y:S01]  /*e7a0*/  SHFL.IDX PT, R3, R8, 0x1, 0x181f ;  /* 0x00381f0008037f89 */ /* 0x000ea200000e0000 */
        /* <DEDUP_REMOVED lines=18> */
[----:B---3--:R1:W-:Y:S03]  /*e8d0*/  LDGSTS.E.BYPASS.LTC128B.128 [R7+0x1e400], desc[UR50][R2.64], !P1 ;  /* 0x1e40000002077fae */ /* 0x0083e6000c901d72 */
.L_x_9612:
[----:B-1----:R-:W-:-:S05]  /*e8e0*/  IADD3 R2, P0, R14, R0, RZ ;  /* 0x000000000e027210 */ /* 0x002fca0007f1e0ff */
[----:B------:R-:W-:Y:S01]  /*e8f0*/  IMAD.X R3, RZ, RZ, R8, P0 ;  /* 0x000000ffff037224 */ /* 0x000fe200000e0608 */
[----:B------:R-:W-:-:S04]  /*e900*/  PLOP3.LUT P0, PT, PT, PT, PT, 0x80, 0x0 ;  /* 0x000000000000781c */ /* 0x000fc80003f0f070 */
[----:B------:R-:W-:Y:S01]  /*e910*/  @!PT LDS RZ, [RZ] ;  /* 0x00000000fffff984 */ /* 0x000fe20000000800 */
[----:B------:R-:W-:Y:S01]  /*e920*/  @!PT LDS RZ, [RZ] ;  /* 0x00000000fffff984 */ /* 0x000fe20000000800 */
[----:B------:R-:W-:Y:S01]  /*e930*/  @!PT LDS RZ, [RZ] ;  /* 0x00000000fffff984 */ /* 0x000fe20000000800 */
[----:B------:R1:W-:Y:S01]  /*e940*/  LDGSTS.E.BYPASS.LTC128B.128 [R7+0x1ec00], desc[UR50][R2.64], !P1 ;  /* 0x1ec0000002077fae */ /* 0x0003e2000c901d72 */
[----:B------:R-:W-:-:S08]  /*e950*/  NOP ;  /* 0x0000000000007918 */ /* 0x000fd00000000000 */
.L_x_9510:
        /* <DEDUP_REMOVED lines=11> */
.L_x_9511:
[----:B------:R1:W-:Y:S01]  /*ea10*/  SYNCS.ARRIVE.TRANS64.A1T0 RZ, [R10+URZ+0x22830], RZ ;  /* 0x022830ff0aff79a7 */ /* 0x0003e2000810003f */
[----:B------:R-:W-:Y:S05]  /*ea20*/  @!P3 BRA `(.L_x_9512) ;  /* 0x000000000004b947 */ /* 0x000fea0003800000 */
[----:B------:R-:W-:Y:S01]  /*ea30*/  BPT.TRAP 0x1 ;  /* 0x000000040000795c */ /* 0x000fe20000300000 */
.L_x_9512:
[----:B------:R-:W2:Y:S01]  /*ea40*/  SYNCS.PHASECHK.TRANS64.TRYWAIT P0, [R10+URZ+0x22860], R20 ;  /* 0x022860140a0075a7 */ /* 0x000ea2000800017f */
[----:B------:R-:W-:Y:S04]  /*ea50*/  BSSY B1, `(.L_x_9513) ;  /* 0x0000002000017945 */ /* 0x000fe80003800000 */
[----:B--2---:R-:W-:Y:S05]  /*ea60*/  @!P0 BRA `(.L_x_9514) ;  /* 0x0000003c00448947 */ /* 0x004fea0003800000 */
.L_x_9613:
[----:B------:R-:W-:Y:S05]  /*ea70*/  BSYNC B1 ;  /* 0x0000000000017941 */ /* 0x000fea0003800000 */
.L_x_9513:
[----:B------:R-:W-:Y:S01]  /*ea80*/  ULDC.64 UR4, c[0x0][0x328] ;  /* 0x0000ca0000047ab9 */ /* 0x000fe20000000a00 */
[----:B------:R-:W-:Y:S01]  /*ea90*/  ULDC.64 UR6, c[0x0][0x318] ;  /* 0x0000c60000067ab9 */ /* 0x000fe20000000a00 */
[----:B------:R-:W-:Y:S01]  /*eaa0*/  IMAD R2, R9, UR4, RZ ;  /* 0x0000000409027c24 */ /* 0x000fe2000f8e02ff */
[C---:B------:R-:W-:Y:S01]  /*eab0*/  LOP3.LUT P5, RZ, R23.reuse, 0x10, RZ, 0xc0, !PT ;  /* 0x0000001017ff7812 */ /* 0x040fe200078ac0ff */
[----:B0-2---:R-:W-:Y:S01]  /*eac0*/  IMAD R20, R24, 0x6000, R28 ;  /* 0x0000600018147824 */ /* 0x005fe200078e021c */
[----:B------:R-:W-:Y:S01]  /*ead0*/  LOP3.LUT P4, RZ, R23, 0x8, RZ, 0xc0, !PT ;  /* 0x0000000817ff7812 */ /* 0x000fe2000788c0ff */
[----:B------:R-:W-:Y:S01]  /*eae0*/  IMAD R7, R5, UR5, R2 ;  /* 0x0000000505077c24 */ /* 0x000fe2000f8e0202 */
[----:B------:R-:W-:Y:S01]  /*eaf0*/  LOP3.LUT P3, RZ, R23, 0x4, RZ, 0xc0, !PT ;  /* 0x0000000417ff7812 */ /* 0x000fe2000786c0ff */
[----:B------:R-:W-:Y:S01]  /*eb00*/  IMAD.WIDE.U32 R2, R5, UR4, RZ ;  /* 0x0000000405027c25 */ /* 0x000fe2000f8e00ff */
[----:B------:R-:W-:Y:S01]  /*eb10*/  ULDC.64 UR4, c[0x0][0x338] ;  /* 0x0000ce0000047ab9 */ /* 0x000fe20000000a00 */
[----:B------:R-:W-:-:S02]  /*eb20*/  LOP3.LUT P1, RZ, R23, 0x2, RZ, 0xc0, !PT ;  /* 0x0000000217ff7812 */ /* 0x000fc4000782c0ff */
        /* <DEDUP_REMOVED lines=13> */
[----:B------:R-:W-:-:S03]  /*ec00*/  IMAD R20, R20, 0x2, R22 ;  /* 0x0000000214147824 */ /* 0x000fc600078e0216 */
[----:B------:R-:W2:Y:S04]  /*ec10*/  SHFL.IDX PT, R3, R25, RZ, 0x181f ;  /* 0x00181fff19037589 */ /* 0x000ea800000e0000 */
[----:B------:R-:W-:Y:S04]  /*ec20*/  SHFL.IDX PT, R4, R25, 0x1, 0x181f ;  /* 0x00381f0019047f89 */ /* 0x000fe800000e0000 */
[----:B------:R-:W-:Y:S04]  /*ec30*/  SHFL.IDX PT, R8, R17, 0x2, 0x181f ;  /* 0x00581f0011087f89 */ /* 0x000fe800000e0000 */
[----:B------:R-:W-:Y:S01]  /*ec40*/  SHFL.IDX PT, R5, R25, 0x3, 0x181f ;  /* 0x00781f0019057f89 */ /* 0x000fe200000e0000 */
[----:B0-----:R-:W-:-:S03]  /*ec50*/  IADD3 R2, P0, R14, R0, RZ ;  /* 0x000000000e027210 */ /* 0x001fc60007f1e0ff */
[----:B------:R-:W0:Y:S02]  /*ec60*/  SHFL.IDX PT, R14, R17, 0x1, 0x181f ;  /* 0x00381f00110e7f89 */ /* 0x000e2400000e0000 */
[----:B--2---:R-:W-:-:S05]  /*ec70*/  IMAD.X R3, RZ, RZ, R3, P0 ;  /* 0x000000ffff037224 */ /* 0x004fca00000e0603 */
[----:B------:R-:W-:Y:S04]  /*ec80*/  LDGSTS.E.BYPASS.LTC128B.128 [R20+0x400], desc[UR50][R2.64], !P5 ;  /* 0x0040000002147fae */ /* 0x000fe8000e901d72 */
[----:B------:R-:W-:Y:S04]  /*ec90*/  LDGSTS.E.BYPASS.LTC128B.128 [R20+0x3400], desc[UR50][R2.64+0x80], !P4 ;  /* 0x0340008002147fae */ /* 0x000fe8000e101d72 */
[----:B------:R-:W-:Y:S04]  /*eca0*/  LDGSTS.E.BYPASS.LTC128B.128 [R20+0x6400], desc[UR50][R2.64+0x100], !P3 ;  /* 0x0640010002147fae */ /* 0x000fe8000d901d72 */
[----:B------:R2:W-:Y:S01]  /*ecb0*/  LDGSTS.E.BYPASS.LTC128B.128 [R20+0x9400], desc[UR50][R2.64+0x180], !P1 ;  /* 0x0940018002147fae */ /* 0x0005e2000c901d72 */
[----:B0-----:R-:W-:-:S03]  /*ecc0*/  IADD3 R6, P0, R14, R0, RZ ;  /* 0x000000000e067210 */ /* 0x001fc60007f1e0ff */
[----:B------:R-:W-:Y:S02]  /*ecd0*/  SHFL.IDX PT, R14, R17, 0x3, 0x181f ;  /* 0x00781f00110e7f89 */ /* 0x000fe400000e0000 */
[----:B------:R-:W-:Y:S01]  /*ece0*/  IMAD.X R7, RZ, RZ, R4, P0 ;  /* 0x000000ffff077224 */ /* 0x000fe200000e0604 */
[-C--:B------:R-:W-:Y:S01]  /*ecf0*/  IADD3 R8, P0, R8, R0.reuse, RZ ;  /* 0x0000000008087210 */ /* 0x080fe20007f1e0ff */
[----:B------:R-:W0:Y:S04]  /*ed00*/  SHFL.IDX PT, R4, R25, 0x2, 0x181f ;  /* 0x00581f0019047f89 */ /* 0x000e2800000e0000 */
[----:B--2---:R-:W-:Y:S04]  /*ed10*/  SHFL.IDX PT, R3, R25, 0x4, 0x181f ;  /* 0x00981f0019037f89 */ /* 0x004fe800000e0000 */
[----:B------:R2:W-:Y:S04]  /*ed20*/  LDGSTS.E.BYPASS.LTC128B.128 [R20+0xc00], desc[UR50][R6.64], !P5 ;  /* 0x00c0000006147fae */ /* 0x0005e8000e901d72 */
[----:B------:R2:W-:Y:S04]  /*ed30*/  LDGSTS.E.BYPASS.LTC128B.128 [R20+0x3c00], desc[UR50][R6.64+0x80], !P4 ;  /* 0x03c0008006147fae */ /* 0x0005e8000e101d72 */
[----:B------:R2:W-:Y:S04]  /*ed40*/  LDGSTS.E.BYPASS.LTC128B.128 [R20+0x6c00], desc[UR50][R6.64+0x100], !P3 ;  /* 0x06c0010006147fae */ /* 0x0005e8000d901d72 */
[----:B------:R2:W-:Y:S01]  /*ed50*/  LDGSTS.E.BYPASS.LTC128B.128 [R20+0x9c00], desc[UR50][R6.64+0x180], !P1 ;  /* 0x09c0018006147fae */ /* 0x0005e2000c901d72 */
[----:B0-----:R-:W-:Y:S01]  /*ed60*/  IMAD.X R9, RZ, RZ, R4, P0 ;  /* 0x000000ffff097224 */ /* 0x001fe200000e0604 */
[----:B------:R-:W-:-:S02]  /*ed70*/  IADD3 R4, P0, R14, R0, RZ ;  /* 0x000000000e047210 */ /* 0x000fc40007f1e0ff */
[----:B------:R-:W-:Y:S04]  /*ed80*/  SHFL.IDX PT, R25, R25, 0x5, 0x181f ;  /* 0x00b81f0019197f89 */ /* 0x000fe800000e0000 */
[----:B------:R-:W0:Y:S01]  /*ed90*/  SHFL.IDX PT, R14, R17, 0x4, 0x181f ;  /* 0x00981f00110e7f89 */ /* 0x000e2200000e0000 */
[----:B------:R-:W-:-:S03]  /*eda0*/  IMAD.X R5, RZ, RZ, R5, P0 ;  /* 0x000000ffff057224 */ /* 0x000fc600000e0605 */
[----:B------:R2:W-:Y:S04]  /*edb0*/  LDGSTS.E.BYPASS.LTC128B.128 [R20+0x1400], desc[UR50][R8.64], !P5 ;  /* 0x0140000008147fae */ /* 0x0005e8000e901d72 */
[----:B------:R2:W-:Y:S04]  /*edc0*/  LDGSTS.E.BYPASS.LTC128B.128 [R20+0x4400], desc[UR50][R8.64+0x80], !P4 ;  /* 0x0440008008147fae */ /* 0x0005e8000e101d72 */
[----:B------:R2:W-:Y:S04]  /*edd0*/  LDGSTS.E.BYPASS.LTC128B.128 [R20+0x7400], desc[UR50][R8.64+0x100], !P3 ;  /* 0x0740010008147fae */ /* 0x0005e8000d901d72 */
[----:B------:R2:W-:Y:S04]  /*ede0*/  LDGSTS.E.BYPASS.LTC128B.128 [R20+0xa400], desc[UR50][R8.64+0x180], !P1 ;  /* 0x0a40018008147fae */ /* 0x0005e8000c901d72 */
[----:B------:R2:W-:Y:S01]  /*edf0*/  LDGSTS.E.BYPASS.LTC128B.128 [R20+0x1c00], desc[UR50][R4.64], !P5 ;  /* 0x01c0000004147fae */ /* 0x0005e2000e901d72 */
[----:B0-----:R-:W-:-:S03]  /*ee00*/  IADD3 R2, P0, R14, R0, RZ ;  /* 0x000000000e027210 */ /* 0x001fc60007f1e0ff */
[----:B------:R2:W-:Y:S02]  /*ee10*/  LDGSTS.E.BYPASS.LTC128B.128 [R20+0x4c00], desc[UR50][R4.64+0x80], !P4 ;  /* 0x04c0008004147fae */ /* 0x0005e4000e101d72 */
[----:B------:R-:W-:Y:S02]  /*ee20*/  IMAD.X R3, RZ, RZ, R3, P0 ;  /* 0x000000ffff037224 */ /* 0x000fe400000e0603 */
[----:B------:R2:W-:Y:S04]  /*ee30*/  LDGSTS.E.BYPASS.LTC128B.128 [R20+0x7c00], desc[UR50][R4.64+0x100], !P3 ;  /* 0x07c0010004147fae */ /* 0x0005e8000d901d72 */
[----:B------:R2:W-:Y:S04]  /*ee40*/  LDGSTS.E.BYPASS.LTC128B.128 [R20+0xac00], desc[UR50][R4.64+0x180], !P1 ;  /* 0x0ac0018004147fae */ /* 0x0005e8000c901d72 */
[----:B------:R2:W-:Y:S04]  /*ee50*/  LDGSTS.E.BYPASS.LTC128B.128 [R20+0x2400], desc[UR50][R2.64], !P5 ;  /* 0x0240000002147fae */ /* 0x0005e8000e901d72 */
[----:B------:R2:W-:Y:S04]  /*ee60*/  LDGSTS.E.BYPASS.LTC128B.128 [R20+0x5400], desc[UR50][R2.64+0x80], !P4 ;  /* 0x0540008002147fae */ /* 0x0005e8000e101d72 */
[----:B------:R2:W-:Y:S04]  /*ee70*/  LDGSTS.E.BYPASS.LTC128B.128 [R20+0x8400], desc[UR50][R2.64+0x100], !P3 ;  /* 0x0840010002147fae */ /* 0x0005e8000d901d72 */
[----:B------:R2:W-:Y:S04]  /*ee80*/  LDGSTS.E.BYPASS.LTC128B.128 [R20+0xb400], desc[UR50][R2.64+0x180], !P1 ;  /* 0x0b40018002147fae */ /* 0x0005e8000c901d72 */
[----:B------:R2:W0:Y:S02]  /*ee90*/  SHFL.IDX PT, R14, R17, 0x5, 0x181f ;  /* 0x00b81f00110e7f89 */ /* 0x00042400000e0000 */
.L_x_9627:
[----:B0-2---:R-:W-:-:S05]  /*eea0*/  IADD3 R2, P0, R14, R0, RZ ;  /* 0x000000000e027210 */ /* 0x005fca0007f1e0ff */
        /* <DEDUP_REMOVED lines=10> */
.L_x_9516:
        /* <DEDUP_REMOVED lines=11> */
.L_x_9517:
[----:B------:R0:W-:Y:S01]  /*f000*/  SYNCS.ARRIVE.TRANS64.A1T0 RZ, [R10+URZ+0x22850], RZ ;  /* 0x022850ff0aff79a7 */ /* 0x0001e2000810003f */
[----:B------:R-:W-:Y:S05]  /*f010*/  @P2 BRA `(.L_x_9518) ;  /* 0xfffffff000a02947 */ /* 0x000fea000383ffff */
.L_x_9505:
[----:B------:R-:W-:Y:S05]  /*f020*/  BSYNC B0 ;  /* 0x0000000000007941 */ /* 0x000fea0003800000 */
.L_x_9504:
[----:B------:R-:W2:Y:S01]  /*f030*/  S2R R2, SR_TID.X ;  /* 0x0000000000027919 */ /* 0x000ea20000002100 */
[----:B------:R-:W-:Y:S01]  /*f040*/  VIADD R24, R24, 0x1 ;  /* 0x0000000118187836 */ /* 0x000fe20000000000 */
[----:B------:R-:W-:Y:S04]  /*f050*/  BSSY B0, `(.L_x_9519) ;  /* 0x0000012000007945 */ /* 0x000fe80003800000 */
[----:B------:R-:W-:-:S04]  /*f060*/  ISETP.NE.AND P0, PT, R24, 0x2, PT ;  /* 0x000000021800780c */ /* 0x000fc80003f05270 */
[----:B------:R-:W-:Y:S02]  /*f070*/  SEL R5, RZ, 0x1, P0 ;  /* 0x00000001ff057807 */ /* 0x000fe40000000000 */
        /* <DEDUP_REMOVED lines=14> */
[----:B---3--:R-:W-:-:S07]  /*f160*/  IADD3 R16, R0, UR37, R9 ;  /* 0x0000002500107c10 */ /* 0x008fce000fffe009 */
.L_x_9520:
[----:B------:R-:W-:Y:S05]  /*f170*/  BSYNC B0 ;  /* 0x0000000000007941 */ /* 0x000fea0003800000 */
.L_x_9519:
[----:B------:R-:W-:Y:S02]  /*f180*/  SEL R24, R24, RZ, P0 ;  /* 0x000000ff18187207 */ /* 0x000fe40000000000 */
[----:B------:R-:W-:-:S07]  /*f190*/  LOP3.LUT R26, R26, R5, RZ, 0x3c, !PT ;  /* 0x000000051a1a7212 */ /* 0x000fce00078e3cff */
.L_x_9479:
[----:B------:R-:W-:Y:S05]  /*f1a0*/  BSYNC B7 ;  /* 0x0000000000077941 */ /* 0x000fea0003800000 */
.L_x_9477:
[----:B------:R-:W-:-:S13]  /*f1b0*/  LOP3.LUT P0, RZ, R23, 0x200, RZ, 0xc0, !PT ;  /* 0x0000020017ff7812 */ /* 0x000fda000780c0ff */
[----:B------:R-:W-:Y:S05]  /*f1c0*/  @!P0 BRA `(.L_x_9521) ;  /* 0x0000000000248947 */ /* 0x000fea0003800000 */
[----:B------:R-:W-:Y:S05]  /*f1d0*/  WARPSYNC.ALL ;  /* 0x0000000000007948 */ /* 0x000fea0003800000 */
[----:B------:R-:W2:Y:S08]  /*f1e0*/  S2UR UR5, SR_CgaCtaId ;  /* 0x00000000000579c3 */ /* 0x000eb00000008800 */
[----:B------:R-:W-:Y:S06]  /*f1f0*/  BAR.SYNC.DEFER_BLOCKING 0x5, 0x180 ;  /* 0x0146000000007b1d */ /* 0x000fec0000010000 */
[----:B------:R-:W-:-:S02]  /*f200*/  UMOV UR4, 0x400 ;  /* 0x0000040000047882 */ /* 0x000fc40000000000 */
[----:B--2---:R-:W-:-:S06]  /*f210*/  ULEA UR4, UR5, UR4, 0x18 ;  /* 0x0000000405047291 */ /* 0x004fcc000f8ec03f */
[----:B------:R-:W-:-:S05]  /*f220*/  IMAD.U32 R22, RZ, RZ, UR4 ;  /* 0x00000004ff167e24 */ /* 0x000fca000f8e00ff */
[----:B------:R4:W2:Y:S01]  /*f230*/  LDS.128 R16, [R22+0x228d0] ;  /* 0x0228d00016107984 */ /* 0x0008a20000000c00 */
[----:B------:R-:W-:Y:S06]  /*f240*/  BAR.ARV 0x4, 0x180 ;  /* 0x0106000000007b1d */ /* 0x000fec0000002000 */
[----:B------:R-:W-:Y:S05]  /*f250*/  BRA `(.L_x_9522) ;  /* 0x0000000800d07947 */ /* 0x000fea0003800000 */
.L_x_9521:
        /* <DEDUP_REMOVED lines=11> */
[----:B------:R3:W2:Y:S02]  /*f310*/  @!P1 LDG.E R6, desc[UR50][R2.64] ;  /* 0x0000003202069981 */ /* 0x0006a4000c1e1900 */
        /* <DEDUP_REMOVED lines=15> */
[----:B------:R-:W2:Y:S02]  /*f410*/  SHFL.UP PT, R14, R13, 0x1, RZ ;  /* 0x042000000d0e7989 */ /* 0x000ea400000e00ff */
[----:B--2---:R-:W-:-:S05]  /*f420*/  SEL R14, R14, RZ, P1 ;  /* 0x000000ff0e0e7207 */ /* 0x004fca0000800000 */
[----:B------:R-:W-:-:S05]  /*f430*/  IMAD.IADD R5, R13, 0x1, R14 ;  /* 0x000000010d057824 */ /* 0x000fca00078e020e */
        /* <DEDUP_REMOVED lines=12> */
[----:B------:R2:W3:Y:S02]  /*f500*/  SHFL.IDX PT, R14, R2, 0x1f, 0x1f ;  /* 0x03e01f00020e7f89 */ /* 0x0004e400000e0000 */
.L_x_9637:
[----:B------:R-:W-:Y:S02]  /*f510*/  ULDC UR4, c[0x0][0xc38] ;  /* 0x00030e0000047ab9 */ /* 0x000fe40000000800 */
[----:B------:R-:W-:-:S04]  /*f520*/  IMAD.U32 R5, RZ, RZ, UR4 ;  /* 0x00000004ff057e24 */ /* 0x000fc8000f8e00ff */
[----:B---3--:R-:W-:-:S04]  /*f530*/  IMAD R14, R14, R5, RZ ;  /* 0x000000050e0e7224 */ /* 0x008fc800078e02ff */
[----:B------:R-:W-:-:S05]  /*f540*/  IMAD.IADD R9, R8, 0x1, R14 ;  /* 0x0000000108097824 */ /* 0x000fca00078e020e */
[----:B------:R-:W-:-:S13]  /*f550*/  ISETP.GT.AND P6, PT, R9, R0, PT ;  /* 0x000000000900720c */ /* 0x000fda0003fc4270 */
[----:B------:R-:W-:Y:S05]  /*f560*/  @P6 BRA `(.L_x_9524) ;  /* 0x0000000000a46947 */ /* 0x000fea0003800000 */
.L_x_9527:
[----:B--2---:R-:W2:Y:S01]  /*f570*/  LDC R2, c[0x0][0xc3c] ;  /* 0x00030f00ff027b82 */ /* 0x004ea20000000800 */
[----:B------:R-:W-:-:S05]  /*f580*/  VIADD R19, R19, 0x1f ;  /* 0x0000001f13137836 */ /* 0x000fca0000000000 */
[----:B--2---:R-:W-:-:S13]  /*f590*/  ISETP.GE.AND P6, PT, R19, R2, PT ;  /* 0x000000021300720c */ /* 0x004fda0003fc6270 */
[----:B------:R-:W-:Y:S05]  /*f5a0*/  @P6 BRA `(.L_x_9525) ;  /* 0x0000000400b86947 */ /* 0x000fea0003800000 */
[----:B------:R-:W2:Y:S01]  /*f5b0*/  S2R R3, SR_TID.X ;  /* 0x0000000000037919 */ /* 0x000ea20000002100 */
[----:B------:R-:W-:Y:S01]  /*f5c0*/  IMAD.MOV.U32 R7, RZ, RZ, RZ ;  /* 0x000000ffff077224 */ /* 0x000fe200078e00ff */
[----:B--2---:R-:W-:-:S05]  /*f5d0*/  LOP3.LUT R3, R3, 0x1f, RZ, 0xc0, !PT ;  /* 0x0000001f03037812 */ /* 0x004fca00078ec0ff */
[----:B------:R-:W-:-:S05]  /*f5e0*/  IMAD.IADD R11, R19, 0x1, R3 ;  /* 0x00000001130b7824 */ /* 0x000fca00078e0203 */
[----:B------:R-:W-:-:S13]  /*f5f0*/  ISETP.GE.OR P6, PT, R11, R2, !P0 ;  /* 0x000000020b00720c */ /* 0x000fda00047c6670 */
[----:B------:R-:W2:Y:S08]  /*f600*/  @!P6 LDC.64 R2, c[0x0][0xc80] ;  /* 0x00032000ff02eb82 */ /* 0x000eb00000000a00 */
[----:B------:R-:W3:Y:S01]  /*f610*/  @!P6 LDC.64 R4, c[0x0][0xc78] ;  /* 0x00031e00ff04eb82 */ /* 0x000ee20000000a00 */
[----:B--2---:R-:W-:-:S05]  /*f620*/  @!P6 IMAD.WIDE R2, R11, 0x4, R2 ;  /* 0x000000040b02e825 */ /* 0x004fca00078e0202 */
[----:B------:R3:W2:Y:S02]  /*f630*/  @!P6 LDG.E R7, desc[UR50][R2.64] ;  /* 0x000000320207e981 */ /* 0x0006a4000c1e1900 */
[----:B---3--:R-:W-:-:S04]  /*f640*/  @!P6 IMAD.WIDE R2, R11, 0x4, R4 ;  /* 0x000000040b02e825 */ /* 0x008fc800078e0204 */
[----:B------:R-:W-:-:S06]  /*f650*/  IMAD.MOV.U32 R4, RZ, RZ, RZ ;  /* 0x000000ffff047224 */ /* 0x000fcc00078e00ff */
[----:B------:R-:W2:Y:S01]  /*f660*/  @!P6 LDG.E R4, desc[UR50][R2.64] ;  /* 0x000000320204e981 */ /* 0x000ea2000c1e1900 */
[----:B------:R-:W-:Y:S01]  /*f670*/  UMOV UR4, 0xffffffff ;  /* 0xffffffff00047882 */ /* 0x000fe20000000000 */
[----:B--2---:R-:W-:Y:S02]  /*f680*/  IMAD R13, R4, R7, RZ ;  /* 0x00000007040d7224 */ /* 0x004fe400078e02ff */
[----:B------:R-:W-:Y:S05]  /*f690*/  BRA.DIV UR4, `(.L_x_9526) ;  /* 0x0000003e04547947 */ /* 0x000fea000b800000 */
        /* <DEDUP_REMOVED lines=16> */
.L_x_9645:
[----:B------:R-:W-:Y:S02]  /*f7a0*/  ULDC UR4, c[0x0][0xc38] ;  /* 0x00030e0000047ab9 */ /* 0x000fe40000000800 */
[----:B------:R-:W-:-:S04]  /*f7b0*/  IMAD.U32 R5, RZ, RZ, UR4 ;  /* 0x00000004ff057e24 */ /* 0x000fc8000f8e00ff */
[----:B---3--:R-:W-:-:S04]  /*f7c0*/  IMAD R14, R14, R5, RZ ;  /* 0x000000050e0e7224 */ /* 0x008fc800078e02ff */
[----:B------:R-:W-:-:S05]  /*f7d0*/  IMAD.IADD R9, R14, 0x1, R9 ;  /* 0x000000010e097824 */ /* 0x000fca00078e0209 */
[----:B------:R-:W-:-:S13]  /*f7e0*/  ISETP.GT.AND P6, PT, R9, R0, PT ;  /* 0x000000000900720c */ /* 0x000fda0003fc4270 */
[----:B------:R-:W-:Y:S05]  /*f7f0*/  @!P6 BRA `(.L_x_9527) ;  /* 0xfffffffc005ce947 */ /* 0x000fea000383ffff */
.L_x_9524:
[----:B------:R-:W-:Y:S01]  /*f800*/  IMAD.IADD R9, R9, 0x1, -R14 ;  /* 0x0000000109097824 */ /* 0x000fe200078e0a0e */
[----:B------:R-:W-:-:S03]  /*f810*/  UMOV UR4, 0xffffffff ;  /* 0xffffffff00047882 */ /* 0x000fc60000000000 */
[----:B------:R-:W-:-:S05]  /*f820*/  IMAD R3, R2, R5, R9 ;  /* 0x0000000502037224 */ /* 0x000fca00078e0209 */
[----:B------:R-:W-:Y:S01]  /*f830*/  ISETP.GT.AND P6, PT, R3, R0, PT ;  /* 0x000000000300720c */ /* 0x000fe20003fc4270 */
[----:B------:R-:W-:-:S12]  /*f840*/  BRA.DIV UR4, `(.L_x_9528) ;  /* 0x0000003e04a07947 */ /* 0x000fd8000b800000 */
[----:B------:R-:W-:-:S04]  /*f850*/  VOTE.ANY R3, PT, !P6 ;  /* 0x0000000000037806 */ /* 0x000fc800070e0100 */
[----:B------:R-:W3:Y:S02]  /*f860*/  POPC R8, R3 ;  /* 0x0000000300087309 */ /* 0x000ee40000000000 */
[----:B---3--:R3:W4:Y:S04]  /*f870*/  SHFL.IDX PT, R7, R7, R8, 0x1f ;  /* 0x00001f0807077589 */ /* 0x00872800000e0000 */
[----:B------:R3:W0:Y:S02]  /*f880*/  SHFL.IDX PT, R4, R4, R8, 0x1f ;  /* 0x00001f0804047589 */ /* 0x00062400000e0000 */
.L_x_9650:
[----:B------:R-:W-:-:S13]  /*f890*/  ISETP.NE.AND P0, PT, R3, RZ, PT ;  /* 0x000000ff0300720c */ /* 0x000fda0003f05270 */
[----:B------:R-:W-:Y:S05]  /*f8a0*/  @!P0 BRA `(.L_x_9529) ;  /* 0x0000000000108947 */ /* 0x000fea0003800000 */
[----:B------:R-:W-:Y:S01]  /*f8b0*/  UMOV UR4, 0xffffffff ;  /* 0xffffffff00047882 */ /* 0x000fe20000000000 */
[----:B------:R-:W-:Y:S02]  /*f8c0*/  VIADD R12, R8, 0xffffffff ;  /* 0xffffffff080c7836 */ /* 0x000fe40000000000 */
[----:B------:R-:W-:Y:S05]  /*f8d0*/  BRA.DIV UR4, `(.L_x_9530) ;  /* 0x0000003e04d87947 */ /* 0x000fea000b800000 */
[----:B------:R0:W0:Y:S02]  /*f8e0*/  SHFL.IDX PT, R6, R2, R12, 0x1f ;  /* 0x00001f0c02067589 */ /* 0x00002400000e0000 */
.L_x_9529:
[----:B01--4-:R-:W-:Y:S01]  /*f8f0*/  IABS R10, R7 ;  /* 0x00000007000a7213 */ /* 0x013fe20000000000 */
[----:B------:R-:W-:Y:S01]  /*f900*/  IMAD R16, R6, R5, R9 ;  /* 0x0000000506107224 */ /* 0x000fe200078e0209 */
[----:B------:R-:W-:Y:S01]  /*f910*/  IABS R5, R4 ;  /* 0x0000000400057213 */ /* 0x000fe20000000000 */
[----:B------:R-:W-:Y:S01]  /*f920*/  IMAD.IADD R19, R8, 0x1, R19 ;  /* 0x0000000108137824 */ /* 0x000fe200078e0213 */
[----:B------:R-:W0:Y:S01]  /*f930*/  I2F.RP R11, R10 ;  /* 0x0000000a000b7306 */ /* 0x000e220000209400 */
[----:B------:R-:W-:-:S07]  /*f940*/  IMAD.IADD R0, R0, 0x1, -R16 ;  /* 0x0000000100007824 */ /* 0x000fce00078e0a10 */
[----:B------:R-:W1:Y:S08]  /*f950*/  I2F.RP R12, R5 ;  /* 0x00000005000c7306 */ /* 0x000e700000209400 */
[----:B0-----:R-:W2:Y:S08]  /*f960*/  MUFU.RCP R11, R11 ;  /* 0x0000000b000b7308 */ /* 0x001eb00000001000 */
[----:B-1----:R-:W-:Y:S01]  /*f970*/  MUFU.RCP R12, R12 ;  /* 0x0000000c000c7308 */ /* 0x002fe20000001000 */
[----:B--2---:R-:W-:-:S07]  /*f980*/  VIADD R2, R11, 0xffffffe ;  /* 0x0ffffffe0b027836 */ /* 0x004fce0000000000 */
[----:B------:R0:W1:Y:S02]  /*f990*/  F2I.FTZ.U32.TRUNC.NTZ R3, R2 ;  /* 0x0000000200037305 */ /* 0x000064000021f000 */
[----:B0-----:R-:W-:Y:S02]  /*f9a0*/  IMAD.MOV.U32 R2, RZ, RZ, RZ ;  /* 0x000000ffff027224 */ /* 0x001fe400078e00ff */
[----:B-1----:R-:W-:-:S04]  /*f9b0*/  IMAD.MOV R9, RZ, RZ, -R3 ;  /* 0x000000ffff097224 */ /* 0x002fc800078e0a03 */
        /* <DEDUP_REMOVED lines=21> */
[----:B------:R-:W-:Y:S02]  /*fb10*/  @P0 VIADD R6, R6, 0x1 ;  /* 0x0000000106060836 */ /* 0x000fe40000000000 */
[----:B------:R-:W-:-:S10]  /*fb20*/  IMAD.MOV R3, RZ, RZ, -R3 ;  /* 0x000000ffff037224 */ /* 0x000fd400078e0a03 */
        /* <DEDUP_REMOVED lines=22> */
.L_x_9525:
[----:B------:R-:W-:Y:S01]  /*fc90*/  UMOV UR4, URZ ;  /* 0x0000003f00047c82 */ /* 0x000fe20008000000 */
[----:B------:R-:W-:Y:S01]  /*fca0*/  UMOV UR5, URZ ;  /* 0x0000003f00057c82 */ /* 0x000fe20008000000 */
[----:B------:R-:W-:Y:S01]  /*fcb0*/  ULDC UR6, c[0x0][0xc3c] ;  /* 0x00030f0000067ab9 */ /* 0x000fe20000000800 */
[----:B------:R-:W-:Y:S02]  /*fcc0*/  IMAD.MOV.U32 R16, RZ, RZ, R0 ;  /* 0x000000ffff107224 */ /* 0x000fe400078e0000 */
[----:B------:R-:W-:Y:S02]  /*fcd0*/  IMAD.U32 R17, RZ, RZ, UR4 ;  /* 0x00000004ff117e24 */ /* 0x000fe4000f8e00ff */
[----:B------:R-:W-:Y:S02]  /*fce0*/  IMAD.U32 R18, RZ, RZ, UR5 ;  /* 0x00000005ff127e24 */ /* 0x000fe4000f8e00ff */
[----:B------:R-:W-:-:S07]  /*fcf0*/  IMAD.U32 R19, RZ, RZ, UR6 ;  /* 0x00000006ff137e24 */ /* 0x000fce000f8e00ff */
.L_x_9531:
[----:B------:R-:W2:Y:S01]  /*fd00*/  S2R R0, SR_TID.X ;  /* 0x0000000000007919 */ /* 0x000ea20000002100 */
[----:B------:R-:W-:Y:S05]  /*fd10*/  WARPSYNC.ALL ;  /* 0x0000000000007948 */ /* 0x000fea0003800000 */
[----:B------:R-:W-:Y:S01]  /*fd20*/  BAR.SYNC.DEFER_BLOCKING 0x4, 0x180 ;  /* 0x0106000000007b1d */ /* 0x000fe20000010000 */
[----:B--2---:R-:W-:-:S04]  /*fd30*/  LOP3.LUT R0, R0, 0x1f, RZ, 0xc0, !PT ;  /* 0x0000001f00007812 */ /* 0x004fc800078ec0ff */
[----:B------:R-:W-:-:S13]  /*fd40*/  ISETP.NE.AND P0, PT, R0, RZ, PT ;  /* 0x000000ff0000720c */ /* 0x000fda0003f05270 */
[----:B------:R-:W2:Y:S01]  /*fd50*/  @!P0 S2R R3, SR_CgaCtaId ;  /* 0x0000000000038919 */ /* 0x000ea20000008800 */
[----:B------:R-:W-:-:S04]  /*fd60*/  @!P0 MOV R0, 0x400 ;  /* 0x0000040000008802 */ /* 0x000fc80000000f00 */
[----:B--2---:R-:W-:-:S05]  /*fd70*/  @!P0 LEA R22, R3, R0, 0x18 ;  /* 0x0000000003168211 */ /* 0x004fca00078ec0ff */
[----:B------:R2:W-:Y:S01]  /*fd80*/  @!P0 STS.128 [R22+0x228d0], R16 ;  /* 0x0228d01016008388 */ /* 0x0005e20000000c00 */
[----:B------:R-:W-:Y:S06]  /*fd90*/  BAR.ARV 0x5, 0x180 ;  /* 0x0146000000007b1d */ /* 0x000fec0000002000 */
.L_x_9522:
[----:B------:R-:W-:Y:S02]  /*fda0*/  ULDC UR4, c[0x0][0xc3c] ;  /* 0x00030f0000047ab9 */ /* 0x000fe40000000800 */
[----:B--2---:R-:W-:-:S13]  /*fdb0*/  ISETP.GE.AND P0, PT, R19, UR4, PT ;  /* 0x0000000413007c0c */ /* 0x004fda000bf06270 */
[----:B------:R-:W-:Y:S05]  /*fdc0*/  @!P0 BRA `(.L_x_9532) ;  /* 0xffffffb800108947 */ /* 0x000fea000383ffff */
[----:B------:R-:W-:Y:S05]  /*fdd0*/  BSYNC B8 ;  /* 0x0000000000087941 */ /* 0x000fea0003800000 */
.L_x_9471:
[----:B------:R-:W2:Y:S01]  /*fde0*/  LDL.LU R0, [R1+0x24] ;  /* 0x0000240001007983 */ /* 0x000ea20000300800 */
[----:B------:R-:W-:Y:S01]  /*fdf0*/  BSSY B0, `(.L_x_9533) ;  /* 0x000000b000007945 */ /* 0x000fe20003800000 */
[----:B------:R-:W5:Y:S01]  /*fe00*/  S2R R5, SR_CgaCtaId ;  /* 0x0000000000057919 */ /* 0x000f620000008800 */
[----:B--2---:R-:W-:-:S05]  /*fe10*/  VIADD R0, R0, 0x1 ;  /* 0x0000000100007836 */ /* 0x004fca0000000000 */
        /* <DEDUP_REMOVED lines=8> */
.L_x_9653:
[----:B------:R-:W-:Y:S05]  /*fea0*/  BSYNC B0 ;  /* 0x0000000000007941 */ /* 0x000fea0003800000 */
.L_x_9533:
[----:B------:R-:W-:-:S03]  /*feb0*/  UMOV UR4, 0xffffffff ;  /* 0xffffffff00047882 */ /* 0x000fc60000000000 */
[----:B------:R-:W-:Y:S05]  /*fec0*/  BRA.DIV UR4, `(.L_x_9535) ;  /* 0x0000003a04987947 */ /* 0x000fea000b800000 */
[----:B-1----:R-:W1:Y:S02]  /*fed0*/  S2R R0, SR_TID.X ;  /* 0x0000000000007919 */ /* 0x002e640000002100 */
[----:B-1----:R-:W-:-:S04]  /*fee0*/  SHF.R.U32.HI R0, RZ, 0x5, R0 ;  /* 0x00000005ff007819 */ /* 0x002fc80000011600 */
[----:B------:R-:W-:-:S05]  /*fef0*/  LOP3.LUT R0, R0, 0x3, RZ, 0xc0, !PT ;  /* 0x0000000300007812 */ /* 0x000fca00078ec0ff */
[----:B------:R1:W2:Y:S02]  /*ff00*/  SHFL.IDX PT, R14, R0, RZ, 0x1f ;  /* 0x00001fff000e7589 */ /* 0x0002a400000e0000 */
.L_x_9656:
[----:B--2---:R-:W-:Y:S01]  /*ff10*/  ISETP.NE.AND P0, PT, R14, RZ, PT ;  /* 0x000000ff0e00720c */ /* 0x004fe20003f05270 */
[----:B------:R-:W-:-:S12]  /*ff20*/  BSSY B0, `(.L_x_9536) ;  /* 0x0000024000007945 */ /* 0x000fd80003800000 */
[----:B------:R-:W-:Y:S05]  /*ff30*/  @P0 BRA `(.L_x_9537) ;  /* 0x0000000000880947 */ /* 0x000fea0003800000 */
[----:B------:R-:W-:-:S03]  /*ff40*/  UMOV UR4, 0xffffffff ;  /* 0xffffffff00047882 */ /* 0x000fc60000000000 */
[----:B------:R-:W-:Y:S05]  /*ff50*/  BRA.DIV UR4, `(.L_x_9538) ;  /* 0x0000003a04a87947 */ /* 0x000fea000b800000 */
[----:B------:R-:W-:-:S13]  /*ff60*/  ELECT P6, URZ, PT ;  /* 0x00000000003f782f */ /* 0x000fda00038c0000 */
.L_x_9659:
[----:B------:R-:W-:Y:S05]  /*ff70*/  @!P6 BRA `(.L_x_9537) ;  /* 0x000000000078e947 */ /* 0x000fea0003800000 */
[----:B------:R-:W-:-:S06]  /*ff80*/  ULOP3.LUT UR4, UR38, 0x2, URZ, 0xfc, !UPT ;  /* 0x0000000226047892 */ /* 0x000fcc000f8efc3f */
[----:B-1----:R-:W-:-:S05]  /*ff90*/  IMAD.U32 R0, RZ, RZ, UR4 ;  /* 0x00000004ff007e24 */ /* 0x002fca000f8e00ff */
[----:B------:R-:W-:-:S13]  /*ffa0*/  ISETP.NE.AND P0, PT, R0, 0x3, PT ;  /* 0x000000030000780c */ /* 0x000fda0003f05270 */
[----:B------:R-:W-:Y:S05]  /*ffb0*/  @!P0 BRA `(.L_x_9539) ;  /* 0x0000000000048947 */ /* 0x000fea0003800000 */
[----:B------:R-:W-:Y:S01]  /*ffc0*/  BPT.TRAP 0x1 ;  /* 0x000000040000795c */ /* 0x000fe20000300000 */
.L_x_9539:
[----:B------:R-:W-:Y:S01]  /*ffd0*/  IMAD R5, R24, 0x8, R7 ;  /* 0x0000000818057824 */ /* 0x000fe200078e0207 */
[----:B------:R-:W-:Y:S01]  /*ffe0*/  SHF.L.U32 R0, R26, 0x1f, RZ ;  /* 0x0000001f1a007819 */ /* 0x000fe200000006ff */
[----:B------:R-:W-:-:S03]  /*fff0*/  VIADD R24, R24, 0x1 ;  /* 0x0000000118187836 */ /* 0x000fc60000000000 */
[----:B------:R-:W1:Y:S02]  /*10000*/  SYNCS.PHASECHK.TRANS64.TRYWAIT P1, [R5+URZ+0x22840], R0 ;  /* 0x02284000050075a7 */ /* 0x000e64000802017f */
[----:B------:R-:W-:-:S04]  /*10010*/  ISETP.NE.AND P2, PT, R24, 0x2, PT ;  /* 0x000000021800780c */ /* 0x000fc80003f45270 */
[----:B------:R-:W-:Y:S01]  /*10020*/  SEL R3, RZ, 0x1, P2 ;  /* 0x00000001ff037807 */ /* 0x000fe20001000000 */
[----:B-1----:R-:W-:Y:S08]  /*10030*/  @!P1 BRA `(.L_x_9540) ;  /* 0x0000003800909947 */ /* 0x002ff00003800000 */
.L_x_9660:
[----:B------:R-:W-:Y:S02]  /*10040*/  SEL R24, R24, RZ, P2 ;  /* 0x000000ff18187207 */ /* 0x000fe40001000000 */
[----:B------:R-:W-:Y:S01]  /*10050*/  LOP3.LUT R2, R26, R3, RZ, 0x3c, !PT ;  /* 0x000000031a027212 */ /* 0x000fe200078e3cff */
[----:B------:R-:W-:Y:S06]  /*10060*/  @!P0 BRA `(.L_x_9541) ;  /* 0x0000000000048947 */ /* 0x000fec0003800000 */
[----:B------:R-:W-:Y:S01]  /*10070*/  BPT.TRAP 0x1 ;  /* 0x000000040000795c */ /* 0x000fe20000300000 */
.L_x_9541:
[----:B------:R-:W-:Y:S01]  /*10080*/  IMAD R3, R24, 0x8, R7 ;  /* 0x0000000818037824 */ /* 0x000fe200078e0207 */
[----:B------:R-:W-:-:S04]  /*10090*/  SHF.L.U32 R2, R2, 0x1f, RZ ;  /* 0x0000001f02027819 */ /* 0x000fc800000006ff */
[----:B------:R-:W2:Y:S02]  /*100a0*/  SYNCS.PHASECHK.TRANS64.TRYWAIT P1, [R3+URZ+0x22840], R2 ;  /* 0x02284002030075a7 */ /* 0x000ea4000802017f */
[----:B--2---:R-:W-:Y:S05]  /*100b0*/  @!P1 BRA `(.L_x_9542) ;  /* 0x0000003800849947 */ /* 0x004fea0003800000 */
.L_x_9661:
[----:B------:R-:W-:Y:S05]  /*100c0*/  @!P0 BRA `(.L_x_9543) ;  /* 0x0000000000048947 */ /* 0x000fea0003800000 */
[----:B------:R-:W-:Y:S01]  /*100d0*/  BPT.TRAP 0x1 ;  /* 0x000000040000795c */ /* 0x000fe20000300000 */
.L_x_9543:
[----:B------:R-:W5:Y:S02]  /*100e0*/  SYNCS.PHASECHK.TRANS64.TRYWAIT P1, [R5+URZ+0x22860], R0 ;  /* 0x02286000050075a7 */ /* 0x000f64000802017f */
[----:B-----5:R-:W-:Y:S05]  /*100f0*/  @!P1 BRA `(.L_x_9544) ;  /* 0x0000003800889947 */ /* 0x020fea0003800000 */
.L_x_9662:
[----:B------:R-:W-:Y:S05]  /*10100*/  @!P0 BRA `(.L_x_9545) ;  /* 0x0000000000048947 */ /* 0x000fea0003800000 */
[----:B------:R-:W-:Y:S01]  /*10110*/  BPT.TRAP 0x1 ;  /* 0x000000040000795c */ /* 0x000fe20000300000 */
.L_x_9545:
[----:B------:R0:W0:Y:S02]  /*10120*/  SYNCS.PHASECHK.TRANS64.TRYWAIT P0, [R3+URZ+0x22860], R2 ;  /* 0x02286002030075a7 */ /* 0x000024000800017f */
[----:B0-----:R-:W-:Y:S05]  /*10130*/  @!P0 NANOSLEEP.SYNCS 0x989680 ;  /* 0x009896800000895d */ /* 0x001fea0003900000 */
[----:B------:R-:W0:Y:S02]  /*10140*/  @!P0 SYNCS.PHASECHK.TRANS64 P0, [R3+URZ+0x22860], R2 ;  /* 0x02286002030085a7 */ /* 0x000e24000800007f */
[----:B0-----:R-:W-:Y:S05]  /*10150*/  @!P0 BRA `(.L_x_9545) ;  /* 0xfffffffc00f08947 */ /* 0x001fea000383ffff */
.L_x_9537:
[----:B------:R-:W-:Y:S05]  /*10160*/  BSYNC B0 ;  /* 0x0000000000007941 */ /* 0x000fea0003800000 */
.L_x_9536:
[----:B------:R-:W-:Y:S05]  /*10170*/  EXIT ;  /* 0x000000000000794d */ /* 0x000fea0003800000 */
.L_x_9418:
[----:B0-----:R0:W1:Y:S02]  /*10180*/  SYNCS.PHASECHK.TRANS64.TRYWAIT P0, [R7+URZ+0x22800], R0 ;  /* 0x02280000070075a7 */ /* 0x001064000800017f */
[----:B-1----:R-:W-:Y:S05]  /*10190*/  @!P0 NANOSLEEP.SYNCS 0x989680 ;  /* 0x009896800000895d */ /* 0x002fea0003900000 */
[----:B------:R-:W1:Y:S02]  /*101a0*/  @!P0 SYNCS.PHASECHK.TRANS64 P0, [R7+URZ+0x22800], R0 ;  /* 0x02280000070085a7 */ /* 0x000e64000800007f */
[----:B-1----:R-:W-:Y:S05]  /*101b0*/  @!P0 BRA `(.L_x_9418) ;  /* 0xfffffffc00f08947 */ /* 0x002fea000383ffff */
[----:B------:R-:W-:Y:S05]  /*101c0*/  BRA `(.L_x_9546) ;  /* 0xffffff1c00247947 */ /* 0x000fea000383ffff */
.L_x_9422:
[----:B-1----:R-:W-:-:S04]  /*101d0*/  IMAD.U32 R0, RZ, RZ, UR22 ;  /* 0x00000016ff007e24 */ /* 0x002fc8000f8e00ff */
[----:B------:R1:W2:Y:S03]  /*101e0*/  SYNCS.PHASECHK.TRANS64.TRYWAIT P1, [R0+URZ+0x22830], R9 ;  /* 0x02283009000075a7 */ /* 0x0002a6000802017f */
[----:B--2---:R-:W-:Y:S05]  /*101f0*/  @!P1 NANOSLEEP.SYNCS 0x989680 ;  /* 0x009896800000995d */ /* 0x004fea0003900000 */
[----:B------:R-:W2:Y:S02]  /*10200*/  @!P1 SYNCS.PHASECHK.TRANS64 P1, [R0+URZ+0x22830], R9 ;  /* 0x02283009000095a7 */ /* 0x000ea4000802007f */
[----:B--2---:R-:W-:Y:S05]  /*10210*/  @!P1 BRA `(.L_x_9422) ;  /* 0xfffffffc00ec9947 */ /* 0x004fea000383ffff */
[----:B------:R-:W-:Y:S05]  /*10220*/  BRA `(.L_x_9421) ;  /* 0xffffff1c004c7947 */ /* 0x000fea000383ffff */
.L_x_9427:
[----:B---3--:R-:W-:-:S04]  /*10230*/  IMAD.U32 R10, RZ, RZ, UR22 ;  /* 0x00000016ff0a7e24 */ /* 0x008fc8000f8e00ff */
[----:B------:R3:W4:Y:S03]  /*10240*/  SYNCS.PHASECHK.TRANS64.TRYWAIT P1, [R10+URZ+0x22850], R9 ;  /* 0x022850090a0075a7 */ /* 0x000726000802017f */
[----:B----4-:R-:W-:Y:S05]  /*10250*/  @!P1 NANOSLEEP.SYNCS 0x989680 ;  /* 0x009896800000995d */ /* 0x010fea0003900000 */
[----:B------:R-:W4:Y:S02]  /*10260*/  @!P1 SYNCS.PHASECHK.TRANS64 P1, [R10+URZ+0x22850], R9 ;  /* 0x022850090a0095a7 */ /* 0x000f24000802007f */
[----:B----4-:R-:W-:Y:S05]  /*10270*/  @!P1 BRA `(.L_x_9427) ;  /* 0xfffffffc00ec9947 */ /* 0x010fea000383ffff */
[----:B------:R-:W-:Y:S05]  /*10280*/  BRA `(.L_x_9426) ;  /* 0xffffff3000c07947 */ /* 0x000fea000383ffff */
.L_x_9433:
[----:B-1----:R-:W-:-:S04]  /*10290*/  IMAD.U32 R0, RZ, RZ, UR25 ;  /* 0x00000019ff007e24 */ /* 0x002fc8000f8e00ff */
[----:B------:R1:W2:Y:S03]  /*102a0*/  SYNCS.PHASECHK.TRANS64.TRYWAIT P1, [R0+URZ+0x22830], R7 ;  /* 0x02283007000075a7 */ /* 0x0002a6000802017f */
[----:B--2---:R-:W-:Y:S05]  /*102b0*/  @!P1 NANOSLEEP.SYNCS 0x989680 ;  /* 0x009896800000995d */ /* 0x004fea0003900000 */
[----:B------:R-:W2:Y:S02]  /*102c0*/  @!P1 SYNCS.PHASECHK.TRANS64 P1, [R0+URZ+0x22830], R7 ;  /* 0x02283007000095a7 */ /* 0x000ea4000802007f */
[----:B--2---:R-:W-:Y:S05]  /*102d0*/  @!P1 BRA `(.L_x_9433) ;  /* 0xfffffffc00ec9947 */ /* 0x004fea000383ffff */
[----:B------:R-:W-:Y:S05]  /*102e0*/  BRA `(.L_x_9432) ;  /* 0xffffff3400dc7947 */ /* 0x000fea000383ffff */
.L_x_9438:
[----:B---3--:R-:W-:-:S04]  /*102f0*/  IMAD.U32 R8, RZ, RZ, UR25 ;  /* 0x00000019ff087e24 */ /* 0x008fc8000f8e00ff */
[----:B------:R3:W4:Y:S03]  /*10300*/  SYNCS.PHASECHK.TRANS64.TRYWAIT P1, [R8+URZ+0x22850], R7 ;  /* 0x02285007080075a7 */ /* 0x000726000802017f */
[----:B----4-:R-:W-:Y:S05]  /*10310*/  @!P1 NANOSLEEP.SYNCS 0x989680 ;  /* 0x009896800000995d */ /* 0x010fea0003900000 */
[----:B------:R-:W4:Y:S02]  /*10320*/  @!P1 SYNCS.PHASECHK.TRANS64 P1, [R8+URZ+0x22850], R7 ;  /* 0x02285007080095a7 */ /* 0x000f24000802007f */
[----:B----4-:R-:W-:Y:S05]  /*10330*/  @!P1 BRA `(.L_x_9438) ;  /* 0xfffffffc00ec9947 */ /* 0x010fea000383ffff */
[----:B------:R-:W-:Y:S05]  /*10340*/  BRA `(.L_x_9437) ;  /* 0xffffff4c00fc7947 */ /* 0x000fea000383ffff */
.L_x_9485:
        /* <DEDUP_REMOVED lines=11> */
.L_x_9548:
[----:B------:R-:W-:Y:S05]  /*10400*/  BSYNC B0 ;  /* 0x0000000000007941 */ /* 0x000fea0003800000 */
.L_x_9547:
[----:B------:R-:W-:Y:S05]  /*10410*/  BRA `(.L_x_9549) ;  /* 0xffffffc000707947 */ /* 0x000fea000383ffff */
.L_x_9488:
[----:B0-----:R0:W1:Y:S02]  /*10420*/  SYNCS.PHASECHK.TRANS64.TRYWAIT P0, [R33+URZ+0x22840], R0 ;  /* 0x02284000210075a7 */ /* 0x001064000800017f */
[----:B-1----:R-:W-:Y:S05]  /*10430*/  @!P0 NANOSLEEP.SYNCS 0x989680 ;  /* 0x009896800000895d */ /* 0x002fea0003900000 */
[----:B------:R-:W1:Y:S02]  /*10440*/  @!P0 SYNCS.PHASECHK.TRANS64 P0, [R33+URZ+0x22840], R0 ;  /* 0x02284000210085a7 */ /* 0x000e64000800007f */
[----:B-1----:R-:W-:Y:S05]  /*10450*/  @!P0 BRA `(.L_x_9488) ;  /* 0xfffffffc00f08947 */ /* 0x002fea000383ffff */
[----:B------:R-:W-:Y:S05]  /*10460*/  BRA `(.L_x_9550) ;  /* 0xffffffc000987947 */ /* 0x000fea000383ffff */
.L_x_9489:
        /* <DEDUP_REMOVED lines=8> */
.L_x_9552:
[----:B------:R-:W-:Y:S05]  /*104f0*/  BSYNC B0 ;  /* 0x0000000000007941 */ /* 0x000fea0003800000 */
.L_x_9551:
        /* <DEDUP_REMOVED lines=9> */
.L_x_9553:
[----:B------:R-:W-:Y:S02]  /*10590*/  IMAD.MOV.U32 R13, RZ, RZ, R4 ;  /* 0x000000ffff0d7224 */ /* 0x000fe400078e0004 */
[----:B------:R-:W-:Y:S02]  /*105a0*/  IMAD.MOV.U32 R12, RZ, RZ, 0x1 ;  /* 0x00000001ff0c7424 */ /* 0x000fe400078e00ff */
[----:B------:R-:W-:-:S07]  /*105b0*/  IMAD.MOV.U32 R3, RZ, RZ, R14 ;  /* 0x000000ffff037224 */ /* 0x000fce00078e000e */
[----:B------:R-:W-:Y:S05]  /*105c0*/  WARPSYNC.COLLECTIVE R15, `(.L_x_9554) ;  /* 0x000000000f087348 */ /* 0x000fea0003c00000 */
[----:B------:R0:W1:Y:S02]  /*105d0*/  SHFL.IDX P6, R14, R13, R12, R11 ;  /* 0x0000000c0d0e7389 */ /* 0x00006400000c000b */
[----:B01----:R-:W-:Y:S01]  /*105e0*/  ENDCOLLECTIVE ;  /* 0x000000000000791b */ /* 0x003fe20003800000 */
.L_x_9554:
        /* <DEDUP_REMOVED lines=15> */
.L_x_9555:
[----:B------:R-:W-:Y:S02]  /*106e0*/  @P0 IMAD R7, R5, 0x2, R22 ;  /* 0x0000000205070824 */ /* 0x000fe400078e0216 */
[----:B------:R-:W-:Y:S02]  /*106f0*/  IMAD.MOV.U32 R13, RZ, RZ, R4 ;  /* 0x000000ffff0d7224 */ /* 0x000fe400078e0004 */
[----:B------:R-:W-:Y:S02]  /*10700*/  IMAD.MOV.U32 R12, RZ, RZ, 0x2 ;  /* 0x00000002ff0c7424 */ /* 0x000fe400078e00ff */
[----:B------:R-:W-:-:S07]  /*10710*/  IMAD.MOV.U32 R3, RZ, RZ, R14 ;  /* 0x000000ffff037224 */ /* 0x000fce00078e000e */
[----:B------:R-:W-:Y:S05]  /*10720*/  WARPSYNC.COLLECTIVE R15, `(.L_x_9556) ;  /* 0x000000000f087348 */ /* 0x000fea0003c00000 */
[----:B------:R0:W1:Y:S02]  /*10730*/  SHFL.IDX P6, R14, R13, R12, R11 ;  /* 0x0000000c0d0e7389 */ /* 0x00006400000c000b */
[----:B01----:R-:W-:Y:S01]  /*10740*/  ENDCOLLECTIVE ;  /* 0x000000000000791b */ /* 0x003fe20003800000 */
.L_x_9556:
        /* <DEDUP_REMOVED lines=15> */
.L_x_9557:
[----:B------:R-:W-:Y:S02]  /*10840*/  @P0 IMAD R7, R5, 0x2, R22 ;  /* 0x0000000205070824 */ /* 0x000fe400078e0216 */
[----:B------:R-:W-:Y:S02]  /*10850*/  IMAD.MOV.U32 R13, RZ, RZ, R4 ;  /* 0x000000ffff0d7224 */ /* 0x000fe400078e0004 */
[----:B------:R-:W-:Y:S02]  /*10860*/  IMAD.MOV.U32 R12, RZ, RZ, 0x3 ;  /* 0x00000003ff0c7424 */ /* 0x000fe400078e00ff */
[----:B------:R-:W-:-:S07]  /*10870*/  IMAD.MOV.U32 R3, RZ, RZ, R14 ;  /* 0x000000ffff037224 */ /* 0x000fce00078e000e */
[----:B------:R-:W-:Y:S05]  /*10880*/  WARPSYNC.COLLECTIVE R15, `(.L_x_9558) ;  /* 0x000000000f087348 */ /* 0x000fea0003c00000 */
[----:B------:R0:W1:Y:S02]  /*10890*/  SHFL.IDX P6, R14, R13, R12, R11 ;  /* 0x0000000c0d0e7389 */ /* 0x00006400000c000b */
[----:B01----:R-:W-:Y:S01]  /*108a0*/  ENDCOLLECTIVE ;  /* 0x000000000000791b */ /* 0x003fe20003800000 */
.L_x_9558:
        /* <DEDUP_REMOVED lines=15> */
.L_x_9559:
[----:B------:R-:W-:Y:S02]  /*109a0*/  @P0 IMAD R7, R5, 0x2, R22 ;  /* 0x0000000205070824 */ /* 0x000fe400078e0216 */
[----:B------:R-:W-:Y:S02]  /*109b0*/  IMAD.MOV.U32 R13, RZ, RZ, R4 ;  /* 0x000000ffff0d7224 */ /* 0x000fe400078e0004 */
[----:B------:R-:W-:Y:S02]  /*109c0*/  IMAD.MOV.U32 R12, RZ, RZ, 0x4 ;  /* 0x00000004ff0c7424 */ /* 0x000fe400078e00ff */
[----:B------:R-:W-:-:S07]  /*109d0*/  IMAD.MOV.U32 R3, RZ, RZ, R14 ;  /* 0x000000ffff037224 */ /* 0x000fce00078e000e */
[----:B------:R-:W-:Y:S05]  /*109e0*/  WARPSYNC.COLLECTIVE R15, `(.L_x_9560) ;  /* 0x000000000f087348 */ /* 0x000fea0003c00000 */
[----:B------:R0:W1:Y:S02]  /*109f0*/  SHFL.IDX P6, R14, R13, R12, R11 ;  /* 0x0000000c0d0e7389 */ /* 0x00006400000c000b */
[----:B01----:R-:W-:Y:S01]  /*10a00*/  ENDCOLLECTIVE ;  /* 0x000000000000791b */ /* 0x003fe20003800000 */
.L_x_9560:
        /* <DEDUP_REMOVED lines=15> */
.L_x_9561:
[----:B------:R-:W-:Y:S02]  /*10b00*/  @P0 IMAD R7, R5, 0x2, R22 ;  /* 0x0000000205070824 */ /* 0x000fe400078e0216 */
[----:B------:R-:W-:Y:S02]  /*10b10*/  IMAD.MOV.U32 R13, RZ, RZ, R4 ;  /* 0x000000ffff0d7224 */ /* 0x000fe400078e0004 */
[----:B------:R-:W-:Y:S02]  /*10b20*/  IMAD.MOV.U32 R12, RZ, RZ, 0x5 ;  /* 0x00000005ff0c7424 */ /* 0x000fe400078e00ff */
[----:B------:R-:W-:-:S07]  /*10b30*/  IMAD.MOV.U32 R3, RZ, RZ, R14 ;  /* 0x000000ffff037224 */ /* 0x000fce00078e000e */
[----:B------:R-:W-:Y:S05]  /*10b40*/  WARPSYNC.COLLECTIVE R15, `(.L_x_9562) ;  /* 0x000000000f087348 */ /* 0x000fea0003c00000 */
[----:B------:R0:W1:Y:S02]  /*10b50*/  SHFL.IDX P6, R14, R13, R12, R11 ;  /* 0x0000000c0d0e7389 */ /* 0x00006400000c000b */
[----:B01----:R-:W-:Y:S01]  /*10b60*/  ENDCOLLECTIVE ;  /* 0x000000000000791b */ /* 0x003fe20003800000 */
.L_x_9562:
        /* <DEDUP_REMOVED lines=10> */
.L_x_9563:
[----:B------:R-:W-:Y:S01]  /*10c10*/  @!PT LDS RZ, [RZ] ;  /* 0x00000000fffff984 */ /* 0x000fe20000000800 */
[----:B------:R-:W-:Y:S01]  /*10c20*/  @!PT LDS RZ, [RZ] ;  /* 0x00000000fffff984 */ /* 0x000fe20000000800 */
[----:B------:R-:W-:Y:S01]  /*10c30*/  @!PT LDS RZ, [RZ] ;  /* 0x00000000fffff984 */ /* 0x000fe20000000800 */
[----:B------:R1:W-:Y:S01]  /*10c40*/  @P0 LDGSTS.E.BYPASS.LTC128B.128 [R7+0x1e400], desc[UR50][R2.64], !P2 ;  /* 0x1e40000002070fae */ /* 0x0003e2000d101d72 */
[----:B------:R-:W-:Y:S01]  /*10c50*/  IMAD.MOV.U32 R0, RZ, RZ, R14 ;  /* 0x000000ffff007224 */ /* 0x000fe200078e000e */
[----:B------:R-:W-:Y:S06]  /*10c60*/  BRA `(.L_x_9564) ;  /* 0xffffffbc00f87947 */ /* 0x000fec000383ffff */
.L_x_9494:
        /* <DEDUP_REMOVED lines=9> */
.L_x_9565:
[C---:B------:R-:W-:Y:S01]  /*10d00*/  VIADD R6, R17.reuse, 0x10 ;  /* 0x0000001011067836 */ /* 0x040fe20000000000 */
[----:B------:R-:W-:Y:S01]  /*10d10*/  ISETP.GE.AND P0, PT, R17, R5, PT ;  /* 0x000000051100720c */ /* 0x000fe20003f06270 */
[----:B------:R-:W-:Y:S02]  /*10d20*/  IMAD.MOV.U32 R13, RZ, RZ, R0 ;  /* 0x000000ffff0d7224 */ /* 0x000fe400078e0000 */
[----:B------:R-:W-:-:S10]  /*10d30*/  IMAD.MOV.U32 R2, RZ, RZ, R14 ;  /* 0x000000ffff027224 */ /* 0x000fd400078e000e */
[----:B------:R-:W-:Y:S05]  /*10d40*/  WARPSYNC.COLLECTIVE R15, `(.L_x_9566) ;  /* 0x000000000f087348 */ /* 0x000fea0003c00000 */
[----:B------:R0:W1:Y:S02]  /*10d50*/  SHFL.IDX P6, R14, R13, R12, R11 ;  /* 0x0000000c0d0e7389 */ /* 0x00006400000c000b */
[----:B01----:R-:W-:Y:S01]  /*10d60*/  ENDCOLLECTIVE ;  /* 0x000000000000791b */ /* 0x003fe20003800000 */
.L_x_9566:
[----:B------:R-:W-:Y:S02]  /*10d70*/  IMAD.MOV.U32 R13, RZ, RZ, R4 ;  /* 0x000000ffff0d7224 */ /* 0x000fe400078e0004 */
[----:B------:R-:W-:Y:S02]  /*10d80*/  IMAD.MOV.U32 R12, RZ, RZ, 0x1 ;  /* 0x00000001ff0c7424 */ /* 0x000fe400078e00ff */
[----:B------:R-:W-:-:S07]  /*10d90*/  IMAD.MOV.U32 R3, RZ, RZ, R14 ;  /* 0x000000ffff037224 */ /* 0x000fce00078e000e */
[----:B------:R-:W-:Y:S05]  /*10da0*/  WARPSYNC.COLLECTIVE R15, `(.L_x_9567) ;  /* 0x000000000f087348 */ /* 0x000fea0003c00000 */
[----:B------:R0:W1:Y:S02]  /*10db0*/  SHFL.IDX P6, R14, R13, R12, R11 ;  /* 0x0000000c0d0e7389 */ /* 0x00006400000c000b */
[----:B01----:R-:W-:Y:S01]  /*10dc0*/  ENDCOLLECTIVE ;  /* 0x000000000000791b */ /* 0x003fe20003800000 */
.L_x_9567:
        /* <DEDUP_REMOVED lines=15> */
.L_x_9568:
[----:B------:R-:W-:Y:S02]  /*10ec0*/  IMAD.MOV.U32 R13, RZ, RZ, R4 ;  /* 0x000000ffff0d7224 */ /* 0x000fe400078e0004 */
[----:B------:R-:W-:Y:S02]  /*10ed0*/  IMAD.MOV.U32 R12, RZ, RZ, 0x2 ;  /* 0x00000002ff0c7424 */ /* 0x000fe400078e00ff */
[----:B------:R-:W-:-:S07]  /*10ee0*/  IMAD.MOV.U32 R3, RZ, RZ, R14 ;  /* 0x000000ffff037224 */ /* 0x000fce00078e000e */
[----:B------:R-:W-:Y:S05]  /*10ef0*/  WARPSYNC.COLLECTIVE R15, `(.L_x_9569) ;  /* 0x000000000f087348 */ /* 0x000fea0003c00000 */
[----:B------:R0:W1:Y:S02]  /*10f00*/  SHFL.IDX P6, R14, R13, R12, R11 ;  /* 0x0000000c0d0e7389 */ /* 0x00006400000c000b */
[----:B01----:R-:W-:Y:S01]  /*10f10*/  ENDCOLLECTIVE ;  /* 0x000000000000791b */ /* 0x003fe20003800000 */
.L_x_9569:
        /* <DEDUP_REMOVED lines=16> */
.L_x_9570:
[----:B------:R-:W-:Y:S02]  /*11020*/  IMAD.MOV.U32 R13, RZ, RZ, R4 ;  /* 0x000000ffff0d7224 */ /* 0x000fe400078e0004 */
[----:B------:R-:W-:Y:S02]  /*11030*/  IMAD.MOV.U32 R12, RZ, RZ, 0x3 ;  /* 0x00000003ff0c7424 */ /* 0x000fe400078e00ff */
[----:B------:R-:W-:-:S07]  /*11040*/  IMAD.MOV.U32 R3, RZ, RZ, R14 ;  /* 0x000000ffff037224 */ /* 0x000fce00078e000e */
[----:B------:R-:W-:Y:S05]  /*11050*/  WARPSYNC.COLLECTIVE R15, `(.L_x_9571) ;  /* 0x000000000f087348 */ /* 0x000fea0003c00000 */
[----:B------:R0:W1:Y:S02]  /*11060*/  SHFL.IDX P6, R14, R13, R12, R11 ;  /* 0x0000000c0d0e7389 */ /* 0x00006400000c000b */
[----:B01----:R-:W-:Y:S01]  /*11070*/  ENDCOLLECTIVE ;  /* 0x000000000000791b */ /* 0x003fe20003800000 */
.L_x_9571:
        /* <DEDUP_REMOVED lines=16> */
.L_x_9572:
[----:B------:R-:W-:Y:S02]  /*11180*/  IMAD.MOV.U32 R13, RZ, RZ, R4 ;  /* 0x000000ffff0d7224 */ /* 0x000fe400078e0004 */
[----:B------:R-:W-:Y:S02]  /*11190*/  IMAD.MOV.U32 R12, RZ, RZ, 0x4 ;  /* 0x00000004ff0c7424 */ /* 0x000fe400078e00ff */
[----:B------:R-:W-:-:S07]  /*111a0*/  IMAD.MOV.U32 R3, RZ, RZ, R14 ;  /* 0x000000ffff037224 */ /* 0x000fce00078e000e */
[----:B------:R-:W-:Y:S05]  /*111b0*/  WARPSYNC.COLLECTIVE R15, `(.L_x_9573) ;  /* 0x000000000f087348 */ /* 0x000fea0003c00000 */
[----:B------:R0:W1:Y:S02]  /*111c0*/  SHFL.IDX P6, R14, R13, R12, R11 ;  /* 0x0000000c0d0e7389 */ /* 0x00006400000c000b */
[----:B01----:R-:W-:Y:S01]  /*111d0*/  ENDCOLLECTIVE ;  /* 0x000000000000791b */ /* 0x003fe20003800000 */
.L_x_9573:
        /* <DEDUP_REMOVED lines=16> */
.L_x_9574:
[----:B------:R-:W-:Y:S02]  /*112e0*/  IMAD.MOV.U32 R13, RZ, RZ, R4 ;  /* 0x000000ffff0d7224 */ /* 0x000fe400078e0004 */
[----:B------:R-:W-:Y:S02]  /*112f0*/  IMAD.MOV.U32 R12, RZ, RZ, 0x5 ;  /* 0x00000005ff0c7424 */ /* 0x000fe400078e00ff */
[----:B------:R-:W-:-:S07]  /*11300*/  IMAD.MOV.U32 R3, RZ, RZ, R14 ;  /* 0x000000ffff037224 */ /* 0x000fce00078e000e */
[----:B------:R-:W-:Y:S05]  /*11310*/  WARPSYNC.COLLECTIVE R15, `(.L_x_9575) ;  /* 0x000000000f087348 */ /* 0x000fea0003c00000 */
[----:B------:R0:W1:Y:S02]  /*11320*/  SHFL.IDX P6, R14, R13, R12, R11 ;  /* 0x0000000c0d0e7389 */ /* 0x00006400000c000b */
[----:B01----:R-:W-:Y:S01]  /*11330*/  ENDCOLLECTIVE ;  /* 0x000000000000791b */ /* 0x003fe20003800000 */
.L_x_9575:
        /* <DEDUP_REMOVED lines=16> */
.L_x_9576:
[----:B------:R-:W-:Y:S02]  /*11440*/  IMAD.MOV.U32 R13, RZ, RZ, R4 ;  /* 0x000000ffff0d7224 */ /* 0x000fe400078e0004 */
[----:B------:R-:W-:Y:S02]  /*11450*/  IMAD.MOV.U32 R12, RZ, RZ, 0x6 ;  /* 0x00000006ff0c7424 */ /* 0x000fe400078e00ff */
[----:B------:R-:W-:-:S07]  /*11460*/  IMAD.MOV.U32 R3, RZ, RZ, R14 ;  /* 0x000000ffff037224 */ /* 0x000fce00078e000e */
[----:B------:R-:W-:Y:S05]  /*11470*/  WARPSYNC.COLLECTIVE R15, `(.L_x_9577) ;  /* 0x000000000f087348 */ /* 0x000fea0003c00000 */
[----:B------:R0:W1:Y:S02]  /*11480*/  SHFL.IDX P6, R14, R13, R12, R11 ;  /* 0x0000000c0d0e7389 */ /* 0x00006400000c000b */
[----:B01----:R-:W-:Y:S01]  /*11490*/  ENDCOLLECTIVE ;  /* 0x000000000000791b */ /* 0x003fe20003800000 */
.L_x_9577:
        /* <DEDUP_REMOVED lines=16> */
.L_x_9578:
[----:B------:R-:W-:Y:S02]  /*115a0*/  IMAD.MOV.U32 R13, RZ, RZ, R4 ;  /* 0x000000ffff0d7224 */ /* 0x000fe400078e0004 */
[----:B------:R-:W-:Y:S02]  /*115b0*/  IMAD.MOV.U32 R12, RZ, RZ, 0x7 ;  /* 0x00000007ff0c7424 */ /* 0x000fe400078e00ff */
[----:B------:R-:W-:-:S07]  /*115c0*/  IMAD.MOV.U32 R3, RZ, RZ, R14 ;  /* 0x000000ffff037224 */ /* 0x000fce00078e000e */
[----:B------:R-:W-:Y:S05]  /*115d0*/  WARPSYNC.COLLECTIVE R15, `(.L_x_9579) ;  /* 0x000000000f087348 */ /* 0x000fea0003c00000 */
[----:B------:R0:W1:Y:S02]  /*115e0*/  SHFL.IDX P6, R14, R13, R12, R11 ;  /* 0x0000000c0d0e7389 */ /* 0x00006400000c000b */
[----:B01----:R-:W-:Y:S01]  /*115f0*/  ENDCOLLECTIVE ;  /* 0x000000000000791b */ /* 0x003fe20003800000 */
.L_x_9579:
        /* <DEDUP_REMOVED lines=14> */
.L_x_9580:
[----:B------:R-:W-:Y:S05]  /*116e0*/  BRA `(.L_x_9581) ;  /* 0xffffffc000607947 */ /* 0x000fea000383ffff */
.L_x_9497:
[----:B0-----:R0:W1:Y:S02]  /*116f0*/  SYNCS.PHASECHK.TRANS64.TRYWAIT P0, [R22+URZ+0x22820], R3 ;  /* 0x02282003160075a7 */ /* 0x001064000800017f */
[----:B-1----:R-:W-:Y:S05]  /*11700*/  @!P0 NANOSLEEP.SYNCS 0x989680 ;  /* 0x009896800000895d */ /* 0x002fea0003900000 */
[----:B------:R-:W1:Y:S02]  /*11710*/  @!P0 SYNCS.PHASECHK.TRANS64 P0, [R22+URZ+0x22820], R3 ;  /* 0x02282003160085a7 */ /* 0x000e64000800007f */
[----:B-1----:R-:W-:Y:S05]  /*11720*/  @!P0 BRA `(.L_x_9497) ;  /* 0xfffffffc00f08947 */ /* 0x002fea000383ffff */
[----:B------:R-:W-:Y:S05]  /*11730*/  BRA `(.L_x_9582) ;  /* 0xffffffc000bc7947 */ /* 0x000fea000383ffff */
.L_x_9500:
[----:B-1----:R1:W2:Y:S02]  /*11740*/  SYNCS.PHASECHK.TRANS64.TRYWAIT P0, [R33+URZ+0x22860], R0 ;  /* 0x02286000210075a7 */ /* 0x0022a4000800017f */
[----:B--2---:R-:W-:Y:S05]  /*11750*/  @!P0 NANOSLEEP.SYNCS 0x989680 ;  /* 0x009896800000895d */ /* 0x004fea0003900000 */
[----:B------:R-:W2:Y:S02]  /*11760*/  @!P0 SYNCS.PHASECHK.TRANS64 P0, [R33+URZ+0x22860], R0 ;  /* 0x02286000210085a7 */ /* 0x000ea4000800007f */
[----:B--2---:R-:W-:Y:S05]  /*11770*/  @!P0 BRA `(.L_x_9500) ;  /* 0xfffffffc00f08947 */ /* 0x004fea000383ffff */
[----:B------:R-:W-:Y:S05]  /*11780*/  BRA `(.L_x_9583) ;  /* 0xffffffc000cc7947 */ /* 0x000fea000383ffff */
.L_x_9501:
        /* <DEDUP_REMOVED lines=8> */
.L_x_9585:
[----:B------:R-:W-:Y:S05]  /*11810*/  BSYNC B0 ;  /* 0x0000000000007941 */ /* 0x000fea0003800000 */
.L_x_9584:
[----:B------:R-:W0:Y:S01]  /*11820*/  S2R R7, SR_TID.X ;  /* 0x0000000000077919 */ /* 0x000e220000002100 */
[----:B------:R-:W-:Y:S01]  /*11830*/  IMAD.MOV.U32 R13, RZ, RZ, R5 ;  /* 0x000000ffff0d7224 */ /* 0x000fe200078e0005 */
[C---:B------:R-:W-:Y:S01]  /*11840*/  LOP3.LUT P2, RZ, R25.reuse, 0x2, RZ, 0xc0, !PT ;  /* 0x0000000219ff7812 */ /* 0x040fe2000784c0ff */
[----:B------:R-:W-:Y:S01]  /*11850*/  IMAD.MOV.U32 R12, RZ, RZ, RZ ;  /* 0x000000ffff0c7224 */ /* 0x000fe200078e00ff */
[----:B------:R-:W-:Y:S01]  /*11860*/  LOP3.LUT P1, RZ, R25, 0x4, RZ, 0xc0, !PT ;  /* 0x0000000419ff7812 */ /* 0x000fe2000782c0ff */
[----:B------:R-:W-:Y:S02]  /*11870*/  IMAD.MOV.U32 R11, RZ, RZ, 0x181f ;  /* 0x0000181fff0b7424 */ /* 0x000fe400078e00ff */
[----:B------:R-:W-:Y:S01]  /*11880*/  IMAD.MOV.U32 R15, RZ, RZ, -0x1 ;  /* 0xffffffffff0f7424 */ /* 0x000fe200078e00ff */
[----:B------:R-:W-:Y:S01]  /*11890*/  ISETP.LT.OR P4, PT, R32, 0x1, !P1 ;  /* 0x000000012000780c */ /* 0x000fe20004f81670 */
[----:B------:R-:W-:Y:S02]  /*118a0*/  IMAD.MOV.U32 R3, RZ, RZ, R14 ;  /* 0x000000ffff037224 */ /* 0x000fe400078e000e */
[----:B------:R-:W-:-:S10]  /*118b0*/  IMAD R4, R4, 0x2, R22 ;  /* 0x0000000204047824 */ /* 0x000fd400078e0216 */
[----:B0-----:R-:W-:Y:S05]  /*118c0*/  WARPSYNC.COLLECTIVE R15, `(.L_x_9586) ;  /* 0x000000000f087348 */ /* 0x001fea0003c00000 */
[----:B------:R1:W2:Y:S02]  /*118d0*/  SHFL.IDX P6, R14, R13, R12, R11 ;  /* 0x0000000c0d0e7389 */ /* 0x0002a400000c000b */
[----:B012---:R-:W-:Y:S01]  /*118e0*/  ENDCOLLECTIVE ;  /* 0x000000000000791b */ /* 0x007fe20003800000 */
.L_x_9586:
[----:B------:R-:W-:Y:S02]  /*118f0*/  IMAD.MOV.U32 R13, RZ, RZ, R6 ;  /* 0x000000ffff0d7224 */ /* 0x000fe400078e0006 */
[----:B------:R-:W-:Y:S02]  /*11900*/  IMAD.MOV.U32 R12, RZ, RZ, 0x1 ;  /* 0x00000001ff0c7424 */ /* 0x000fe400078e00ff */
[----:B------:R-:W-:-:S05]  /*11910*/  IMAD.SHL.U32 R7, R7, 0x8, RZ ;  /* 0x0000000807077824 */ /* 0x000fca00078e00ff */
[----:B------:R-:W-:-:S05]  /*11920*/  LOP3.LUT R7, R7, 0x38, RZ, 0xc0, !PT ;  /* 0x0000003807077812 */ /* 0x000fca00078ec0ff */
[----:B------:R-:W-:Y:S01]  /*11930*/  IMAD.SHL.U32 R0, R7, 0x2, RZ ;  /* 0x0000000207007824 */ /* 0x000fe200078e00ff */
[----:B------:R-:W-:-:S04]  /*11940*/  LOP3.LUT R7, R25, 0x1, RZ, 0xc0, !PT ;  /* 0x0000000119077812 */ /* 0x000fc800078ec0ff */
[----:B------:R-:W-:Y:S02]  /*11950*/  IADD3 R2, P0, R14, R0, RZ ;  /* 0x000000000e027210 */ /* 0x000fe40007f1e0ff */
[----:B------:R-:W-:-:S13]  /*11960*/  ISETP.NE.U32.AND P3, PT, R7, 0x1, PT ;  /* 0x000000010700780c */ /* 0x000fda0003f65070 */
[----:B------:R-:W-:Y:S05]  /*11970*/  WARPSYNC.COLLECTIVE R15, `(.L_x_9587) ;  /* 0x000000000f087348 */ /* 0x000fea0003c00000 */
[----:B------:R0:W1:Y:S02]  /*11980*/  SHFL.IDX P6, R14, R13, R12, R11 ;  /* 0x0000000c0d0e7389 */ /* 0x00006400000c000b */
[----:B01----:R-:W-:Y:S01]  /*11990*/  ENDCOLLECTIVE ;  /* 0x000000000000791b */ /* 0x003fe20003800000 */
.L_x_9587:
[----:B------:R-:W-:Y:S01]  /*119a0*/  IMAD.X R3, RZ, RZ, R3, P0 ;  /* 0x000000ffff037224 */ /* 0x000fe200000e0603 */
[----:B------:R-:W-:Y:S01]  /*119b0*/  ISETP.LT.OR P0, PT, R32, 0x1, P3 ;  /* 0x000000012000780c */ /* 0x000fe20001f01670 */
[----:B------:R-:W-:-:S12]  /*119c0*/  IMAD.MOV.U32 R13, RZ, RZ, R5 ;  /* 0x000000ffff0d7224 */ /* 0x000fd800078e0005 */
[----:B------:R-:W-:Y:S01]  /*119d0*/  @!PT LDS RZ, [RZ] ;  /* 0x00000000fffff984 */ /* 0x000fe20000000800 */
[----:B------:R-:W-:Y:S01]  /*119e0*/  @!PT LDS RZ, [RZ] ;  /* 0x00000000fffff984 */ /* 0x000fe20000000800 */
[----:B------:R-:W-:Y:S01]  /*119f0*/  @!PT LDS RZ, [RZ] ;  /* 0x00000000fffff984 */ /* 0x000fe20000000800 */
[----:B------:R-:W-:Y:S01]  /*11a00*/  LDGSTS.E.BYPASS.LTC128B.128 [R4+0x400], desc[UR50][R2.64], !P0 ;  /* 0x0040000002047fae */ /* 0x000fe2000c101d72 */
[----:B------:R-:W-:-:S13]  /*11a10*/  ISETP.LT.OR P0, PT, R32, 0x1, !P2 ;  /* 0x000000012000780c */ /* 0x000fda0005701670 */
[----:B------:R-:W-:Y:S01]  /*11a20*/  LDGSTS.E.BYPASS.LTC128B.128 [R4+0x3400], desc[UR50][R2.64+0x80], !P0 ;  /* 0x0340008002047fae */ /* 0x000fe2000c101d72 */
[----:B------:R-:W-:-:S03]  /*11a30*/  LOP3.LUT P0, RZ, R25, 0x8, RZ, 0xc0, !PT ;  /* 0x0000000819ff7812 */ /* 0x000fc6000780c0ff */
[----:B------:R-:W-:Y:S01]  /*11a40*/  LDGSTS.E.BYPASS.LTC128B.128 [R4+0x6400], desc[UR50][R2.64+0x100], !P4 ;  /* 0x0640010002047fae */ /* 0x000fe2000e101d72 */
[----:B------:R-:W-:-:S13]  /*11a50*/  ISETP.LT.OR P4, PT, R32, 0x1, !P0 ;  /* 0x000000012000780c */ /* 0x000fda0004781670 */
[----:B------:R0:W-:Y:S02]  /*11a60*/  LDGSTS.E.BYPASS.LTC128B.128 [R4+0x9400], desc[UR50][R2.64+0x180], !P4 ;  /* 0x0940018002047fae */ /* 0x0001e4000e101d72 */
[----:B0-----:R-:W-:-:S07]  /*11a70*/  IMAD.MOV.U32 R3, RZ, RZ, R14 ;  /* 0x000000ffff037224 */ /* 0x001fce00078e000e */
[----:B------:R-:W-:Y:S05]  /*11a80*/  WARPSYNC.COLLECTIVE R15, `(.L_x_9588) ;  /* 0x000000000f087348 */ /* 0x000fea0003c00000 */
[----:B------:R0:W1:Y:S02]  /*11a90*/  SHFL.IDX P6, R14, R13, R12, R11 ;  /* 0x0000000c0d0e7389 */ /* 0x00006400000c000b */
[----:B01----:R-:W-:Y:S01]  /*11aa0*/  ENDCOLLECTIVE ;  /* 0x000000000000791b */ /* 0x003fe20003800000 */
.L_x_9588:
[----:B------:R-:W-:Y:S02]  /*11ab0*/  IMAD.MOV.U32 R13, RZ, RZ, R6 ;  /* 0x000000ffff0d7224 */ /* 0x000fe400078e0006 */
[----:B------:R-:W-:Y:S01]  /*11ac0*/  IMAD.MOV.U32 R12, RZ, RZ, 0x2 ;  /* 0x00000002ff0c7424 */ /* 0x000fe200078e00ff */
[----:B------:R-:W-:-:S13]  /*11ad0*/  IADD3 R2, P4, R14, R0, RZ ;  /* 0x000000000e027210 */ /* 0x000fda0007f9e0ff */
[----:B------:R-:W-:Y:S05]  /*11ae0*/  WARPSYNC.COLLECTIVE R15, `(.L_x_9589) ;  /* 0x000000000f087348 */ /* 0x000fea0003c00000 */
[----:B------:R0:W1:Y:S02]  /*11af0*/  SHFL.IDX P6, R14, R13, R12, R11 ;  /* 0x0000000c0d0e7389 */ /* 0x00006400000c000b */
[----:B01----:R-:W-:Y:S01]  /*11b00*/  ENDCOLLECTIVE ;  /* 0x000000000000791b */ /* 0x003fe20003800000 */
.L_x_9589:
        /* <DEDUP_REMOVED lines=9> */
[----:B------:R-:W-:-:S13]  /*11ba0*/  ISETP.LT.OR P4, PT, R32, 0x11, !P1 ;  /* 0x000000112000780c */ /* 0x000fda0004f81670 */
[----:B------:R-:W-:Y:S01]  /*11bb0*/  LDGSTS.E.BYPASS.LTC128B.128 [R4+0x6c00], desc[UR50][R2.64+0x100], !P4 ;  /* 0x06c0010002047fae */ /* 0x000fe2000e101d72 */
[----:B------:R-:W-:-:S13]  /*11bc0*/  ISETP.LT.OR P4, PT, R32, 0x11, !P0 ;  /* 0x000000112000780c */ /* 0x000fda0004781670 */
[----:B------:R0:W-:Y:S02]  /*11bd0*/  LDGSTS.E.BYPASS.LTC128B.128 [R4+0x9c00], desc[UR50][R2.64+0x180], !P4 ;  /* 0x09c0018002047fae */ /* 0x0001e4000e101d72 */
[----:B0-----:R-:W-:-:S07]  /*11be0*/  IMAD.MOV.U32 R3, RZ, RZ, R14 ;  /* 0x000000ffff037224 */ /* 0x001fce00078e000e */
[----:B------:R-:W-:Y:S05]  /*11bf0*/  WARPSYNC.COLLECTIVE R15, `(.L_x_9590) ;  /* 0x000000000f087348 */ /* 0x000fea0003c00000 */
[----:B------:R0:W1:Y:S02]  /*11c00*/  SHFL.IDX P6, R14, R13, R12, R11 ;  /* 0x0000000c0d0e7389 */ /* 0x00006400000c000b */
[----:B01----:R-:W-:Y:S01]  /*11c10*/  ENDCOLLECTIVE ;  /* 0x000000000000791b */ /* 0x003fe20003800000 */
.L_x_9590:
[----:B------:R-:W-:Y:S02]  /*11c20*/  IMAD.MOV.U32 R13, RZ, RZ, R6 ;  /* 0x000000ffff0d7224 */ /* 0x000fe400078e0006 */
[----:B------:R-:W-:Y:S01]  /*11c30*/  IMAD.MOV.U32 R12, RZ, RZ, 0x3 ;  /* 0x00000003ff0c7424 */ /* 0x000fe200078e00ff */
[----:B------:R-:W-:-:S13]  /*11c40*/  IADD3 R2, P4, R14, R0, RZ ;  /* 0x000000000e027210 */ /* 0x000fda0007f9e0ff */
[----:B------:R-:W-:Y:S05]  /*11c50*/  WARPSYNC.COLLECTIVE R15, `(.L_x_9591) ;  /* 0x000000000f087348 */ /* 0x000fea0003c00000 */
[----:B------:R0:W1:Y:S02]  /*11c60*/  SHFL.IDX P6, R14, R13, R12, R11 ;  /* 0x0000000c0d0e7389 */ /* 0x00006400000c000b */
[----:B01----:R-:W-:Y:S01]  /*11c70*/  ENDCOLLECTIVE ;  /* 0x000000000000791b */ /* 0x003fe20003800000 */
.L_x_9591:
        /* <DEDUP_REMOVED lines=17> */
.L_x_9592:
[----:B------:R-:W-:Y:S02]  /*11d90*/  IMAD.MOV.U32 R13, RZ, RZ, R6 ;  /* 0x000000ffff0d7224 */ /* 0x000fe400078e0006 */
[----:B------:R-:W-:Y:S01]  /*11da0*/  IMAD.MOV.U32 R12, RZ, RZ, 0x4 ;  /* 0x00000004ff0c7424 */ /* 0x000fe200078e00ff */
[----:B------:R-:W-:-:S13]  /*11db0*/  IADD3 R2, P4, R14, R0, RZ ;  /* 0x000000000e027210 */ /* 0x000fda0007f9e0ff */
[----:B------:R-:W-:Y:S05]  /*11dc0*/  WARPSYNC.COLLECTIVE R15, `(.L_x_9593) ;  /* 0x000000000f087348 */ /* 0x000fea0003c00000 */
[----:B------:R0:W1:Y:S02]  /*11dd0*/  SHFL.IDX P6, R14, R13, R12, R11 ;  /* 0x0000000c0d0e7389 */ /* 0x00006400000c000b */
[----:B01----:R-:W-:Y:S01]  /*11de0*/  ENDCOLLECTIVE ;  /* 0x000000000000791b */ /* 0x003fe20003800000 */
.L_x_9593:
        /* <DEDUP_REMOVED lines=17> */
.L_x_9594:
[----:B------:R-:W-:Y:S02]  /*11f00*/  IMAD.MOV.U32 R13, RZ, RZ, R6 ;  /* 0x000000ffff0d7224 */ /* 0x000fe400078e0006 */
[----:B------:R-:W-:Y:S01]  /*11f10*/  IMAD.MOV.U32 R12, RZ, RZ, 0x5 ;  /* 0x00000005ff0c7424 */ /* 0x000fe200078e00ff */
[----:B------:R-:W-:-:S13]  /*11f20*/  IADD3 R2, P4, R14, R0, RZ ;  /* 0x000000000e027210 */ /* 0x000fda0007f9e0ff */
[----:B------:R-:W-:Y:S05]  /*11f30*/  WARPSYNC.COLLECTIVE R15, `(.L_x_9595) ;  /* 0x000000000f087348 */ /* 0x000fea0003c00000 */
[----:B------:R0:W1:Y:S02]  /*11f40*/  SHFL.IDX P6, R14, R13, R12, R11 ;  /* 0x0000000c0d0e7389 */ /* 0x00006400000c000b */
[----:B01----:R-:W-:Y:S01]  /*11f50*/  ENDCOLLECTIVE ;  /* 0x000000000000791b */ /* 0x003fe20003800000 */
.L_x_9595:
        /* <DEDUP_REMOVED lines=12> */
.L_x_9596:
        /* <DEDUP_REMOVED lines=9> */
.L_x_9508:
[----:B0-----:R0:W1:Y:S02]  /*120b0*/  SYNCS.PHASECHK.TRANS64.TRYWAIT P0, [R10+URZ+0x22840], R20 ;  /* 0x022840140a0075a7 */ /* 0x001064000800017f */
[----:B-1----:R-:W-:Y:S05]  /*120c0*/  @!P0 NANOSLEEP.SYNCS 0x989680 ;  /* 0x009896800000895d */ /* 0x002fea0003900000 */
[----:B------:R-:W1:Y:S02]  /*120d0*/  @!P0 SYNCS.PHASECHK.TRANS64 P0, [R10+URZ+0x22840], R20 ;  /* 0x022840140a0085a7 */ /* 0x000e64000800007f */
[----:B-1----:R-:W-:Y:S05]  /*120e0*/  @!P0 BRA `(.L_x_9508) ;  /* 0xfffffffc00f08947 */ /* 0x002fea000383ffff */
[----:B------:R-:W-:Y:S05]  /*120f0*/  BRA `(.L_x_9598) ;  /* 0xffffffc400307947 */ /* 0x000fea000383ffff */
.L_x_9509:
        /* <DEDUP_REMOVED lines=8> */
.L_x_9600:
[----:B------:R-:W-:Y:S05]  /*12180*/  BSYNC B1 ;  /* 0x0000000000017941 */ /* 0x000fea0003800000 */
.L_x_9599:
        /* <DEDUP_REMOVED lines=9> */
.L_x_9601:
[----:B------:R-:W-:Y:S02]  /*12220*/  IMAD.MOV.U32 R13, RZ, RZ, R8 ;  /* 0x000000ffff0d7224 */ /* 0x000fe400078e0008 */
[----:B------:R-:W-:Y:S02]  /*12230*/  IMAD.MOV.U32 R12, RZ, RZ, 0x1 ;  /* 0x00000001ff0c7424 */ /* 0x000fe400078e00ff */
[----:B------:R-:W-:-:S07]  /*12240*/  IMAD.MOV.U32 R2, RZ, RZ, R14 ;  /* 0x000000ffff027224 */ /* 0x000fce00078e000e */
[----:B------:R-:W-:Y:S05]  /*12250*/  WARPSYNC.COLLECTIVE R15, `(.L_x_9602) ;  /* 0x000000000f087348 */ /* 0x000fea0003c00000 */
[----:B------:R0:W1:Y:S02]  /*12260*/  SHFL.IDX P6, R14, R13, R12, R11 ;  /* 0x0000000c0d0e7389 */ /* 0x00006400000c000b */
[----:B01----:R-:W-:Y:S01]  /*12270*/  ENDCOLLECTIVE ;  /* 0x000000000000791b */ /* 0x003fe20003800000 */
.L_x_9602:
        /* <DEDUP_REMOVED lines=11> */
.L_x_9603:
[----:B------:R-:W-:Y:S02]  /*12330*/  IMAD.MOV.U32 R13, RZ, RZ, R8 ;  /* 0x000000ffff0d7224 */ /* 0x000fe400078e0008 */
[----:B------:R-:W-:Y:S02]  /*12340*/  IMAD.MOV.U32 R12, RZ, RZ, 0x2 ;  /* 0x00000002ff0c7424 */ /* 0x000fe400078e00ff */
[----:B------:R-:W-:-:S07]  /*12350*/  IMAD.MOV.U32 R2, RZ, RZ, R14 ;  /* 0x000000ffff027224 */ /* 0x000fce00078e000e */
[----:B------:R-:W-:Y:S05]  /*12360*/  WARPSYNC.COLLECTIVE R15, `(.L_x_9604) ;  /* 0x000000000f087348 */ /* 0x000fea0003c00000 */
[----:B------:R0:W1:Y:S02]  /*12370*/  SHFL.IDX P6, R14, R13, R12, R11 ;  /* 0x0000000c0d0e7389 */ /* 0x00006400000c000b */
[----:B01----:R-:W-:Y:S01]  /*12380*/  ENDCOLLECTIVE ;  /* 0x000000000000791b */ /* 0x003fe20003800000 */
.L_x_9604:
        /* <DEDUP_REMOVED lines=11> */
.L_x_9605:
[----:B------:R-:W-:Y:S02]  /*12440*/  IMAD.MOV.U32 R13, RZ, RZ, R8 ;  /* 0x000000ffff0d7224 */ /* 0x000fe400078e0008 */
[----:B------:R-:W-:Y:S02]  /*12450*/  IMAD.MOV.U32 R12, RZ, RZ, 0x3 ;  /* 0x00000003ff0c7424 */ /* 0x000fe400078e00ff */
[----:B------:R-:W-:-:S07]  /*12460*/  IMAD.MOV.U32 R2, RZ, RZ, R14 ;  /* 0x000000ffff027224 */ /* 0x000fce00078e000e */
[----:B------:R-:W-:Y:S05]  /*12470*/  WARPSYNC.COLLECTIVE R15, `(.L_x_9606) ;  /* 0x000000000f087348 */ /* 0x000fea0003c00000 */
[----:B------:R0:W1:Y:S02]  /*12480*/  SHFL.IDX P6, R14, R13, R12, R11 ;  /* 0x0000000c0d0e7389 */ /* 0x00006400000c000b */
[----:B01----:R-:W-:Y:S01]  /*12490*/  ENDCOLLECTIVE ;  /* 0x000000000000791b */ /* 0x003fe20003800000 */
.L_x_9606:
        /* <DEDUP_REMOVED lines=11> */
.L_x_9607:
[----:B------:R-:W-:Y:S02]  /*12550*/  IMAD.MOV.U32 R13, RZ, RZ, R8 ;  /* 0x000000ffff0d7224 */ /* 0x000fe400078e0008 */
[----:B------:R-:W-:Y:S02]  /*12560*/  IMAD.MOV.U32 R12, RZ, RZ, 0x4 ;  /* 0x00000004ff0c7424 */ /* 0x000fe400078e00ff */
[----:B------:R-:W-:-:S07]  /*12570*/  IMAD.MOV.U32 R2, RZ, RZ, R14 ;  /* 0x000000ffff027224 */ /* 0x000fce00078e000e */
[----:B------:R-:W-:Y:S05]  /*12580*/  WARPSYNC.COLLECTIVE R15, `(.L_x_9608) ;  /* 0x000000000f087348 */ /* 0x000fea0003c00000 */
[----:B------:R0:W1:Y:S02]  /*12590*/  SHFL.IDX P6, R14, R13, R12, R11 ;  /* 0x0000000c0d0e7389 */ /* 0x00006400000c000b */
[----:B01----:R-:W-:Y:S01]  /*125a0*/  ENDCOLLECTIVE ;  /* 0x000000000000791b */ /* 0x003fe20003800000 */
.L_x_9608:
        /* <DEDUP_REMOVED lines=11> */
.L_x_9609:
[----:B------:R-:W-:Y:S02]  /*12660*/  IMAD.MOV.U32 R13, RZ, RZ, R8 ;  /* 0x000000ffff0d7224 */ /* 0x000fe400078e0008 */
[----:B------:R-:W-:Y:S02]  /*12670*/  IMAD.MOV.U32 R12, RZ, RZ, 0x5 ;  /* 0x00000005ff0c7424 */ /* 0x000fe400078e00ff */
[----:B------:R-:W-:-:S07]  /*12680*/  IMAD.MOV.U32 R2, RZ, RZ, R14 ;  /* 0x000000ffff027224 */ /* 0x000fce00078e000e */
[----:B------:R-:W-:Y:S05]  /*12690*/  WARPSYNC.COLLECTIVE R15, `(.L_x_9610) ;  /* 0x000000000f087348 */ /* 0x000fea0003c00000 */
[----:B------:R0:W1:Y:S02]  /*126a0*/  SHFL.IDX P6, R14, R13, R12, R11 ;  /* 0x0000000c0d0e7389 */ /* 0x00006400000c000b */
[----:B01----:R-:W-:Y:S01]  /*126b0*/  ENDCOLLECTIVE ;  /* 0x000000000000791b */ /* 0x003fe20003800000 */
.L_x_9610:
        /* <DEDUP_REMOVED lines=11> */
.L_x_9611:
[----:B------:R-:W-:Y:S05]  /*12770*/  BRA `(.L_x_9612) ;  /* 0xffffffc000587947 */ /* 0x000fea000383ffff */
.L_x_9514:
[----:B--2---:R2:W3:Y:S02]  /*12780*/  SYNCS.PHASECHK.TRANS64.TRYWAIT P0, [R10+URZ+0x22860], R20 ;  /* 0x022860140a0075a7 */ /* 0x0044e4000800017f */
[----:B---3--:R-:W-:Y:S05]  /*12790*/  @!P0 NANOSLEEP.SYNCS 0x989680 ;  /* 0x009896800000895d */ /* 0x008fea0003900000 */
[----:B------:R-:W3:Y:S02]  /*127a0*/  @!P0 SYNCS.PHASECHK.TRANS64 P0, [R10+URZ+0x22860], R20 ;  /* 0x022860140a0085a7 */ /* 0x000ee4000800007f */
[----:B---3--:R-:W-:Y:S05]  /*127b0*/  @!P0 BRA `(.L_x_9514) ;  /* 0xfffffffc00f08947 */ /* 0x008fea000383ffff */
[----:B------:R-:W-:Y:S05]  /*127c0*/  BRA `(.L_x_9613) ;  /* 0xffffffc000a87947 */ /* 0x000fea000383ffff */
.L_x_9515:
        /* <DEDUP_REMOVED lines=8> */
.L_x_9615:
[----:B------:R-:W-:Y:S05]  /*12850*/  BSYNC B1 ;  /* 0x0000000000017941 */ /* 0x000fea0003800000 */
.L_x_9614:
        /* <DEDUP_REMOVED lines=9> */
.L_x_9616:
[----:B------:R-:W-:Y:S02]  /*128f0*/  IMAD.MOV.U32 R13, RZ, RZ, R25 ;  /* 0x000000ffff0d7224 */ /* 0x000fe400078e0019 */
[----:B------:R-:W-:Y:S01]  /*12900*/  IMAD.MOV.U32 R12, RZ, RZ, 0x1 ;  /* 0x00000001ff0c7424 */ /* 0x000fe200078e00ff */
[----:B------:R-:W-:-:S13]  /*12910*/  IADD3 R2, P0, R14, R0, RZ ;  /* 0x000000000e027210 */ /* 0x000fda0007f1e0ff */
[----:B------:R-:W-:Y:S05]  /*12920*/  WARPSYNC.COLLECTIVE R15, `(.L_x_9617) ;  /* 0x000000000f087348 */ /* 0x000fea0003c00000 */
[----:B------:R0:W1:Y:S02]  /*12930*/  SHFL.IDX P6, R14, R13, R12, R11 ;  /* 0x0000000c0d0e7389 */ /* 0x00006400000c000b */
[----:B01----:R-:W-:Y:S01]  /*12940*/  ENDCOLLECTIVE ;  /* 0x000000000000791b */ /* 0x003fe20003800000 */
.L_x_9617:
        /* <DEDUP_REMOVED lines=13> */
.L_x_9618:
[----:B------:R-:W-:Y:S02]  /*12a20*/  IMAD.MOV.U32 R13, RZ, RZ, R25 ;  /* 0x000000ffff0d7224 */ /* 0x000fe400078e0019 */
[----:B------:R-:W-:Y:S01]  /*12a30*/  IMAD.MOV.U32 R12, RZ, RZ, 0x2 ;  /* 0x00000002ff0c7424 */ /* 0x000fe200078e00ff */
[----:B------:R-:W-:-:S13]  /*12a40*/  IADD3 R2, P0, R14, R0, RZ ;  /* 0x000000000e027210 */ /* 0x000fda0007f1e0ff */
[----:B------:R-:W-:Y:S05]  /*12a50*/  WARPSYNC.COLLECTIVE R15, `(.L_x_9619) ;  /* 0x000000000f087348 */ /* 0x000fea0003c00000 */
[----:B------:R0:W1:Y:S02]  /*12a60*/  SHFL.IDX P6, R14, R13, R12, R11 ;  /* 0x0000000c0d0e7389 */ /* 0x00006400000c000b */
[----:B01----:R-:W-:Y:S01]  /*12a70*/  ENDCOLLECTIVE ;  /* 0x000000000000791b */ /* 0x003fe20003800000 */
.L_x_9619:
        /* <DEDUP_REMOVED lines=13> */
.L_x_9620:
[----:B------:R-:W-:Y:S02]  /*12b50*/  IMAD.MOV.U32 R13, RZ, RZ, R25 ;  /* 0x000000ffff0d7224 */ /* 0x000fe400078e0019 */
[----:B------:R-:W-:Y:S02]  /*12b60*/  IMAD.MOV.U32 R12, RZ, RZ, 0x3 ;  /* 0x00000003ff0c7424 */ /* 0x000fe400078e00ff */
[----:B------:R-:W-:-:S07]  /*12b70*/  IMAD.MOV.U32 R8, RZ, RZ, R14 ;  /* 0x000000ffff087224 */ /* 0x000fce00078e000e */
[----:B------:R-:W-:Y:S05]  /*12b80*/  WARPSYNC.COLLECTIVE R15, `(.L_x_9621) ;  /* 0x000000000f087348 */ /* 0x000fea0003c00000 */
[----:B------:R0:W1:Y:S02]  /*12b90*/  SHFL.IDX P6, R14, R13, R12, R11 ;  /* 0x0000000c0d0e7389 */ /* 0x00006400000c000b */
[----:B01----:R-:W-:Y:S01]  /*12ba0*/  ENDCOLLECTIVE ;  /* 0x000000000000791b */ /* 0x003fe20003800000 */
.L_x_9621:
        /* <DEDUP_REMOVED lines=14> */
.L_x_9622:
[----:B------:R-:W-:Y:S02]  /*12c90*/  IMAD.MOV.U32 R13, RZ, RZ, R25 ;  /* 0x000000ffff0d7224 */ /* 0x000fe400078e0019 */
[----:B------:R-:W-:Y:S01]  /*12ca0*/  IMAD.MOV.U32 R12, RZ, RZ, 0x4 ;  /* 0x00000004ff0c7424 */ /* 0x000fe200078e00ff */
[----:B------:R-:W-:-:S13]  /*12cb0*/  IADD3 R2, P0, R14, R0, RZ ;  /* 0x000000000e027210 */ /* 0x000fda0007f1e0ff */
[----:B------:R-:W-:Y:S05]  /*12cc0*/  WARPSYNC.COLLECTIVE R15, `(.L_x_9623) ;  /* 0x000000000f087348 */ /* 0x000fea0003c00000 */
[----:B------:R0:W1:Y:S02]  /*12cd0*/  SHFL.IDX P6, R14, R13, R12, R11 ;  /* 0x0000000c0d0e7389 */ /* 0x00006400000c000b */
[----:B01----:R-:W-:Y:S01]  /*12ce0*/  ENDCOLLECTIVE ;  /* 0x000000000000791b */ /* 0x003fe20003800000 */
.L_x_9623:
[----:B------:R-:W-:-:S05]  /*12cf0*/  IMAD.X R3, RZ, RZ, R5, P0 ;  /* 0x000000ffff037224 */ /* 0x000fca00000e0605 */
[----:B------:R-:W-:Y:S01]  /*12d00*/  @!PT LDS RZ, [RZ] ;  /* 0x00000000fffff984 */ /* 0x000fe20000000800 */
[----:B------:R-:W-:Y:S01]  /*12d10*/  @!PT LDS RZ, [RZ] ;  /* 0x00000000fffff984 */ /* 0x000fe20000000800 */
[----:B------:R-:W-:Y:S01]  /*12d20*/  @!PT LDS RZ, [RZ] ;  /* 0x00000000fffff984 */ /* 0x000fe20000000800 */
[----:B------:R-:W-:Y:S04]  /*12d30*/  LDGSTS.E.BYPASS.LTC128B.128 [R20+0x1c00], desc[UR50][R2.64], !P5 ;  /* 0x01c0000002147fae */ /* 0x000fe8000e901d72 */
[----:B------:R-:W-:Y:S01]  /*12d40*/  LDGSTS.E.BYPASS.LTC128B.128 [R20+0x4c00], desc[UR50][R2.64+0x80], !P4 ;  /* 0x04c0008002147fae */ /* 0x000fe2000e101d72 */
[----:B------:R-:W-:-:S03]  /*12d50*/  IMAD.MOV.U32 R13, RZ, RZ, R17 ;  /* 0x000000ffff0d7224 */ /* 0x000fc600078e0011 */
[----:B------:R-:W-:Y:S04]  /*12d60*/  LDGSTS.E.BYPASS.LTC128B.128 [R20+0x7c00], desc[UR50][R2.64+0x100], !P3 ;  /* 0x07c0010002147fae */ /* 0x000fe8000d901d72 */
[----:B------:R0:W-:Y:S02]  /*12d70*/  LDGSTS.E.BYPASS.LTC128B.128 [R20+0xac00], desc[UR50][R2.64+0x180], !P1 ;  /* 0x0ac0018002147fae */ /* 0x0001e4000c901d72 */
[----:B0-----:R-:W-:-:S07]  /*12d80*/  IMAD.MOV.U32 R3, RZ, RZ, R14 ;  /* 0x000000ffff037224 */ /* 0x001fce00078e000e */
[----:B------:R-:W-:Y:S05]  /*12d90*/  WARPSYNC.COLLECTIVE R15, `(.L_x_9624) ;  /* 0x000000000f087348 */ /* 0x000fea0003c00000 */
[----:B------:R0:W1:Y:S02]  /*12da0*/  SHFL.IDX P6, R14, R13, R12, R11 ;  /* 0x0000000c0d0e7389 */ /* 0x00006400000c000b */
[----:B01----:R-:W-:Y:S01]  /*12db0*/  ENDCOLLECTIVE ;  /* 0x000000000000791b */ /* 0x003fe20003800000 */
.L_x_9624:
[----:B------:R-:W-:Y:S02]  /*12dc0*/  IMAD.MOV.U32 R13, RZ, RZ, R25 ;  /* 0x000000ffff0d7224 */ /* 0x000fe400078e0019 */
[----:B------:R-:W-:Y:S01]  /*12dd0*/  IMAD.MOV.U32 R12, RZ, RZ, 0x5 ;  /* 0x00000005ff0c7424 */ /* 0x000fe200078e00ff */
[----:B------:R-:W-:-:S13]  /*12de0*/  IADD3 R2, P0, R14, R0, RZ ;  /* 0x000000000e027210 */ /* 0x000fda0007f1e0ff */
[----:B------:R-:W-:Y:S05]  /*12df0*/  WARPSYNC.COLLECTIVE R15, `(.L_x_9625) ;  /* 0x000000000f087348 */ /* 0x000fea0003c00000 */
[----:B------:R0:W1:Y:S02]  /*12e00*/  SHFL.IDX P6, R14, R13, R12, R11 ;  /* 0x0000000c0d0e7389 */ /* 0x00006400000c000b */
[----:B01----:R-:W-:Y:S01]  /*12e10*/  ENDCOLLECTIVE ;  /* 0x000000000000791b */ /* 0x003fe20003800000 */
.L_x_9625:
        /* <DEDUP_REMOVED lines=13> */
.L_x_9626:
[----:B------:R-:W-:Y:S05]  /*12ef0*/  BRA `(.L_x_9627) ;  /* 0xffffffbc00e87947 */ /* 0x000fea000383ffff */
.L_x_9523:
        /* <DEDUP_REMOVED lines=8> */
.L_x_9629:
[----:B------:R-:W-:Y:S05]  /*12f80*/  BSYNC B0 ;  /* 0x0000000000007941 */ /* 0x000fea0003800000 */
.L_x_9628:
        /* <DEDUP_REMOVED lines=9> */
.L_x_9630:
        /* <DEDUP_REMOVED lines=24> */
.L_x_9631:
[----:B------:R-:W-:Y:S01]  /*131a0*/  IMAD.MOV.U32 R12, RZ, RZ, 0x2 ;  /* 0x00000002ff0c7424 */ /* 0x000fe200078e00ff */
[----:B------:R-:W-:-:S05]  /*131b0*/  SEL R14, R14, RZ, P1 ;  /* 0x000000ff0e0e7207 */ /* 0x000fca0000800000 */
[----:B------:R-:W-:-:S04]  /*131c0*/  IMAD.IADD R5, R13, 0x1, R14 ;  /* 0x000000010d057824 */ /* 0x000fc800078e020e */
[----:B------:R-:W-:-:S07]  /*131d0*/  IMAD.MOV.U32 R13, RZ, RZ, R5 ;  /* 0x000000ffff0d7224 */ /* 0x000fce00078e0005 */
[----:B------:R-:W-:Y:S05]  /*131e0*/  WARPSYNC.COLLECTIVE R15, `(.L_x_9632) ;  /* 0x000000000f087348 */ /* 0x000fea0003c00000 */
[----:B------:R0:W1:Y:S02]  /*131f0*/  SHFL.UP P6, R14, R13, R12, R11 ;  /* 0x0400000c0d0e7389 */ /* 0x00006400000c000b */
[----:B01----:R-:W-:Y:S01]  /*13200*/  ENDCOLLECTIVE ;  /* 0x000000000000791b */ /* 0x003fe20003800000 */
.L_x_9632:
[----:B------:R-:W-:Y:S01]  /*13210*/  IMAD.MOV.U32 R12, RZ, RZ, 0x4 ;  /* 0x00000004ff0c7424 */ /* 0x000fe200078e00ff */
[----:B------:R-:W-:-:S05]  /*13220*/  SEL R2, R14, RZ, P2 ;  /* 0x000000ff0e027207 */ /* 0x000fca0001000000 */
[----:B------:R-:W-:-:S04]  /*13230*/  IMAD.IADD R2, R5, 0x1, R2 ;  /* 0x0000000105027824 */ /* 0x000fc800078e0202 */
[----:B------:R-:W-:-:S07]  /*13240*/  IMAD.MOV.U32 R13, RZ, RZ, R2 ;  /* 0x000000ffff0d7224 */ /* 0x000fce00078e0002 */
[----:B------:R-:W-:Y:S05]  /*13250*/  WARPSYNC.COLLECTIVE R15, `(.L_x_9633) ;  /* 0x000000000f087348 */ /* 0x000fea0003c00000 */
[----:B------:R0:W1:Y:S02]  /*13260*/  SHFL.UP P6, R14, R13, R12, R11 ;  /* 0x0400000c0d0e7389 */ /* 0x00006400000c000b */
[----:B01----:R-:W-:Y:S01]  /*13270*/  ENDCOLLECTIVE ;  /* 0x000000000000791b */ /* 0x003fe20003800000 */
.L_x_9633:
[----:B------:R-:W-:Y:S01]  /*13280*/  IMAD.MOV.U32 R12, RZ, RZ, 0x8 ;  /* 0x00000008ff0c7424 */ /* 0x000fe200078e00ff */
[----:B------:R-:W-:-:S05]  /*13290*/  SEL R3, R14, RZ, P3 ;  /* 0x000000ff0e037207 */ /* 0x000fca0001800000 */
[----:B------:R-:W-:-:S04]  /*132a0*/  IMAD.IADD R3, R2, 0x1, R3 ;  /* 0x0000000102037824 */ /* 0x000fc800078e0203 */
[----:B------:R-:W-:-:S07]  /*132b0*/  IMAD.MOV.U32 R13, RZ, RZ, R3 ;  /* 0x000000ffff0d7224 */ /* 0x000fce00078e0003 */
[----:B------:R-:W-:Y:S05]  /*132c0*/  WARPSYNC.COLLECTIVE R15, `(.L_x_9634) ;  /* 0x000000000f087348 */ /* 0x000fea0003c00000 */
[----:B------:R0:W1:Y:S02]  /*132d0*/  SHFL.UP P6, R14, R13, R12, R11 ;  /* 0x0400000c0d0e7389 */ /* 0x00006400000c000b */
[----:B01----:R-:W-:Y:S01]  /*132e0*/  ENDCOLLECTIVE ;  /* 0x000000000000791b */ /* 0x003fe20003800000 */
.L_x_9634:
[----:B------:R-:W-:Y:S01]  /*132f0*/  IMAD.MOV.U32 R12, RZ, RZ, 0x10 ;  /* 0x00000010ff0c7424 */ /* 0x000fe200078e00ff */
[----:B------:R-:W-:-:S05]  /*13300*/  SEL R14, R14, RZ, P4 ;  /* 0x000000ff0e0e7207 */ /* 0x000fca0002000000 */
[----:B------:R-:W-:-:S04]  /*13310*/  IMAD.IADD R5, R3, 0x1, R14 ;  /* 0x0000000103057824 */ /* 0x000fc800078e020e */
[----:B------:R-:W-:-:S07]  /*13320*/  IMAD.MOV.U32 R13, RZ, RZ, R5 ;  /* 0x000000ffff0d7224 */ /* 0x000fce00078e0005 */
[----:B------:R-:W-:Y:S05]  /*13330*/  WARPSYNC.COLLECTIVE R15, `(.L_x_9635) ;  /* 0x000000000f087348 */ /* 0x000fea0003c00000 */
[----:B------:R0:W1:Y:S02]  /*13340*/  SHFL.UP P6, R14, R13, R12, R11 ;  /* 0x0400000c0d0e7389 */ /* 0x00006400000c000b */
[----:B01----:R-:W-:Y:S01]  /*13350*/  ENDCOLLECTIVE ;  /* 0x000000000000791b */ /* 0x003fe20003800000 */
.L_x_9635:
        /* <DEDUP_REMOVED lines=8> */
.L_x_9636:
[----:B------:R-:W-:Y:S05]  /*133e0*/  BRA `(.L_x_9637) ;  /* 0xffffffc000487947 */ /* 0x000fea000383ffff */
.L_x_9526:
[----:B------:R-:W-:Y:S01]  /*133f0*/  BSSY B0, `(.L_x_9638) ;  /* 0x0000007000007945 */ /* 0x000fe20003800000 */
[----:B------:R-:W-:Y:S02]  /*13400*/  IMAD.MOV.U32 R12, RZ, RZ, 0x1 ;  /* 0x00000001ff0c7424 */ /* 0x000fe400078e00ff */
[----:B------:R-:W-:Y:S02]  /*13410*/  IMAD.MOV.U32 R11, RZ, RZ, RZ ;  /* 0x000000ffff0b7224 */ /* 0x000fe400078e00ff */
[----:B------:R-:W-:-:S07]  /*13420*/  IMAD.MOV.U32 R15, RZ, RZ, -0x1 ;  /* 0xffffffffff0f7424 */ /* 0x000fce00078e00ff */
[----:B01----:R-:W-:Y:S05]  /*13430*/  WARPSYNC.COLLECTIVE R15, `(.L_x_9639) ;  /* 0x000000000f087348 */ /* 0x003fea0003c00000 */
[----:B------:R2:W3:Y:S02]  /*13440*/  SHFL.UP P6, R14, R13, R12, R11 ;  /* 0x0400000c0d0e7389 */ /* 0x0004e400000c000b */
[----:B0123--:R-:W-:Y:S01]  /*13450*/  ENDCOLLECTIVE ;  /* 0x000000000000791b */ /* 0x00ffe20003800000 */
.L_x_9639:
[----:B------:R-:W-:Y:S05]  /*13460*/  BSYNC B0 ;  /* 0x0000000000007941 */ /* 0x000fea0003800000 */
.L_x_9638:
        /* <DEDUP_REMOVED lines=8> */
.L_x_9640:
[----:B------:R-:W-:Y:S01]  /*134f0*/  IMAD.MOV.U32 R12, RZ, RZ, 0x4 ;  /* 0x00000004ff0c7424 */ /* 0x000fe200078e00ff */
[----:B------:R-:W-:-:S05]  /*13500*/  SEL R2, R14, RZ, P2 ;  /* 0x000000ff0e027207 */ /* 0x000fca0001000000 */
[----:B------:R-:W-:-:S04]  /*13510*/  IMAD.IADD R2, R13, 0x1, R2 ;  /* 0x000000010d027824 */ /* 0x000fc800078e0202 */
[----:B------:R-:W-:-:S07]  /*13520*/  IMAD.MOV.U32 R13, RZ, RZ, R2 ;  /* 0x000000ffff0d7224 */ /* 0x000fce00078e0002 */
[----:B------:R-:W-:Y:S05]  /*13530*/  WARPSYNC.COLLECTIVE R15, `(.L_x_9641) ;  /* 0x000000000f087348 */ /* 0x000fea0003c00000 */
[----:B------:R0:W1:Y:S02]  /*13540*/  SHFL.UP P6, R14, R13, R12, R11 ;  /* 0x0400000c0d0e7389 */ /* 0x00006400000c000b */
[----:B01----:R-:W-:Y:S01]  /*13550*/  ENDCOLLECTIVE ;  /* 0x000000000000791b */ /* 0x003fe20003800000 */
.L_x_9641:
[----:B------:R-:W-:Y:S01]  /*13560*/  IMAD.MOV.U32 R12, RZ, RZ, 0x8 ;  /* 0x00000008ff0c7424 */ /* 0x000fe200078e00ff */
[----:B------:R-:W-:-:S05]  /*13570*/  SEL R3, R14, RZ, P3 ;  /* 0x000000ff0e037207 */ /* 0x000fca0001800000 */
[----:B------:R-:W-:-:S04]  /*13580*/  IMAD.IADD R3, R2, 0x1, R3 ;  /* 0x0000000102037824 */ /* 0x000fc800078e0203 */
[----:B------:R-:W-:-:S07]  /*13590*/  IMAD.MOV.U32 R13, RZ, RZ, R3 ;  /* 0x000000ffff0d7224 */ /* 0x000fce00078e0003 */
[----:B------:R-:W-:Y:S05]  /*135a0*/  WARPSYNC.COLLECTIVE R15, `(.L_x_9642) ;  /* 0x000000000f087348 */ /* 0x000fea0003c00000 */
[----:B------:R0:W1:Y:S02]  /*135b0*/  SHFL.UP P6, R14, R13, R12, R11 ;  /* 0x0400000c0d0e7389 */ /* 0x00006400000c000b */
[----:B01----:R-:W-:Y:S01]  /*135c0*/  ENDCOLLECTIVE ;  /* 0x000000000000791b */ /* 0x003fe20003800000 */
.L_x_9642:
[----:B------:R-:W-:Y:S01]  /*135d0*/  IMAD.MOV.U32 R12, RZ, RZ, 0x10 ;  /* 0x00000010ff0c7424 */ /* 0x000fe200078e00ff */
[----:B------:R-:W-:-:S05]  /*135e0*/  SEL R14, R14, RZ, P4 ;  /* 0x000000ff0e0e7207 */ /* 0x000fca0002000000 */
[----:B------:R-:W-:-:S04]  /*135f0*/  IMAD.IADD R5, R3, 0x1, R14 ;  /* 0x0000000103057824 */ /* 0x000fc800078e020e */
[----:B------:R-:W-:-:S07]  /*13600*/  IMAD.MOV.U32 R13, RZ, RZ, R5 ;  /* 0x000000ffff0d7224 */ /* 0x000fce00078e0005 */
[----:B------:R-:W-:Y:S05]  /*13610*/  WARPSYNC.COLLECTIVE R15, `(.L_x_9643) ;  /* 0x000000000f087348 */ /* 0x000fea0003c00000 */
[----:B------:R0:W1:Y:S02]  /*13620*/  SHFL.UP P6, R14, R13, R12, R11 ;  /* 0x0400000c0d0e7389 */ /* 0x00006400000c000b */
[----:B01----:R-:W-:Y:S01]  /*13630*/  ENDCOLLECTIVE ;  /* 0x000000000000791b */ /* 0x003fe20003800000 */
.L_x_9643:
        /* <DEDUP_REMOVED lines=8> */
.L_x_9644:
[----:B------:R-:W-:Y:S05]  /*136c0*/  BRA `(.L_x_9645) ;  /* 0xffffffc000347947 */ /* 0x000fea000383ffff */
.L_x_9528:
[----:B------:R-:W-:Y:S01]  /*136d0*/  BSSY B0, `(.L_x_9646) ;  /* 0x0000006000007945 */ /* 0x000fe20003800000 */
[----:B------:R-:W-:Y:S01]  /*136e0*/  PLOP3.LUT P6, PT, P6, PT, PT, 0x8, 0x0 ;  /* 0x000000000000781c */ /* 0x000fe200037ce170 */
[----:B------:R-:W-:-:S12]  /*136f0*/  IMAD.MOV.U32 R15, RZ, RZ, -0x1 ;  /* 0xffffffffff0f7424 */ /* 0x000fd800078e00ff */
[----:B012---:R-:W-:Y:S05]  /*13700*/  WARPSYNC.COLLECTIVE R15, `(.L_x_9647) ;  /* 0x000000000f087348 */ /* 0x007fea0003c00000 */
[----:B------:R-:W-:Y:S01]  /*13710*/  VOTE.ANY R14, PT, P6 ;  /* 0x00000000000e7806 */ /* 0x000fe200030e0100 */
[----:B012---:R-:W-:Y:S06]  /*13720*/  ENDCOLLECTIVE ;  /* 0x000000000000791b */ /* 0x007fec0003800000 */
.L_x_9647:
[----:B------:R-:W-:Y:S05]  /*13730*/  BSYNC B0 ;  /* 0x0000000000007941 */ /* 0x000fea0003800000 */
.L_x_9646:
        /* <DEDUP_REMOVED lines=9> */
.L_x_9648:
[----:B------:R-:W-:Y:S02]  /*137d0*/  IMAD.MOV.U32 R13, RZ, RZ, R4 ;  /* 0x000000ffff0d7224 */ /* 0x000fe400078e0004 */
[----:B------:R-:W-:-:S07]  /*137e0*/  IMAD.MOV.U32 R7, RZ, RZ, R14 ;  /* 0x000000ffff077224 */ /* 0x000fce00078e000e */
[----:B------:R-:W-:Y:S05]  /*137f0*/  WARPSYNC.COLLECTIVE R15, `(.L_x_9649) ;  /* 0x000000000f087348 */ /* 0x000fea0003c00000 */
[----:B------:R0:W1:Y:S02]  /*13800*/  SHFL.IDX P6, R14, R13, R12, R11 ;  /* 0x0000000c0d0e7389 */ /* 0x00006400000c000b */
[----:B01----:R-:W-:Y:S01]  /*13810*/  ENDCOLLECTIVE ;  /* 0x000000000000791b */ /* 0x003fe20003800000 */
.L_x_9649:
[----:B------:R-:W-:Y:S01]  /*13820*/  IMAD.MOV.U32 R4, RZ, RZ, R14 ;  /* 0x000000ffff047224 */ /* 0x000fe200078e000e */
[----:B------:R-:W-:Y:S06]  /*13830*/  BRA `(.L_x_9650) ;  /* 0xffffffc000147947 */ /* 0x000fec000383ffff */
.L_x_9530:
[----:B------:R-:W-:Y:S01]  /*13840*/  BSSY B0, `(.L_x_9651) ;  /* 0x0000007000007945 */ /* 0x000fe20003800000 */
[----:B------:R-:W-:Y:S02]  /*13850*/  IMAD.MOV.U32 R13, RZ, RZ, R2 ;  /* 0x000000ffff0d7224 */ /* 0x000fe400078e0002 */
[----:B------:R-:W-:Y:S02]  /*13860*/  IMAD.MOV.U32 R11, RZ, RZ, 0x1f ;  /* 0x0000001fff0b7424 */ /* 0x000fe400078e00ff */
[----:B------:R-:W-:-:S07]  /*13870*/  IMAD.MOV.U32 R15, RZ, RZ, -0x1 ;  /* 0xffffffffff0f7424 */ /* 0x000fce00078e00ff */
[----:B01234-:R-:W-:Y:S05]  /*13880*/  WARPSYNC.COLLECTIVE R15, `(.L_x_9652) ;  /* 0x000000000f087348 */ /* 0x01ffea0003c00000 */
[----:B------:R0:W0:Y:S02]  /*13890*/  SHFL.IDX P6, R14, R13, R12, R11 ;  /* 0x0000000c0d0e7389 */ /* 0x00002400000c000b */
[----:B01234-:R-:W-:Y:S01]  /*138a0*/  ENDCOLLECTIVE ;  /* 0x000000000000791b */ /* 0x01ffe20003800000 */
.L_x_9652:
[----:B------:R-:W-:Y:S05]  /*138b0*/  BSYNC B0 ;  /* 0x0000000000007941 */ /* 0x000fea0003800000 */
.L_x_9651:
[----:B------:R-:W-:Y:S01]  /*138c0*/  IMAD.MOV.U32 R6, RZ, RZ, R14 ;  /* 0x000000ffff067224 */ /* 0x000fe200078e000e */
[----:B------:R-:W-:Y:S06]  /*138d0*/  BRA `(.L_x_9529) ;  /* 0xffffffc000047947 */ /* 0x000fec000383ffff */
.L_x_9534:
[----:B-1----:R1:W2:Y:S02]  /*138e0*/  SYNCS.PHASECHK.TRANS64.TRYWAIT P0, [R7+URZ+0x22820], R0 ;  /* 0x02282000070075a7 */ /* 0x0022a4000800017f */
[----:B--2---:R-:W-:Y:S05]  /*138f0*/  @!P0 NANOSLEEP.SYNCS 0x989680 ;  /* 0x009896800000895d */ /* 0x004fea0003900000 */
[----:B------:R-:W2:Y:S02]  /*13900*/  @!P0 SYNCS.PHASECHK.TRANS64 P0, [R7+URZ+0x22820], R0 ;  /* 0x02282000070085a7 */ /* 0x000ea4000800007f */
[----:B--2---:R-:W-:Y:S05]  /*13910*/  @!P0 BRA `(.L_x_9534) ;  /* 0xfffffffc00f08947 */ /* 0x004fea000383ffff */
[----:B------:R-:W-:Y:S05]  /*13920*/  BRA `(.L_x_9653) ;  /* 0xffffffc4005c7947 */ /* 0x000fea000383ffff */
.L_x_9535:
        /* <DEDUP_REMOVED lines=8> */
[----:B01-34-:R-:W-:Y:S05]  /*139b0*/  WARPSYNC.COLLECTIVE R15, `(.L_x_9655) ;  /* 0x000000000f087348 */ /* 0x01bfea0003c00000 */
[----:B------:R2:W0:Y:S02]  /*139c0*/  SHFL.IDX P6, R14, R13, R12, R11 ;  /* 0x0000000c0d0e7389 */ /* 0x00042400000c000b */
[----:B01234-:R-:W-:Y:S01]  /*139d0*/  ENDCOLLECTIVE ;  /* 0x000000000000791b */ /* 0x01ffe20003800000 */
.L_x_9655:
[----:B------:R-:W-:Y:S05]  /*139e0*/  BSYNC B0 ;  /* 0x0000000000007941 */ /* 0x000fea0003800000 */
.L_x_9654:
[----:B------:R-:W-:Y:S05]  /*139f0*/  BRA `(.L_x_9656) ;  /* 0xffffffc400447947 */ /* 0x000fea000383ffff */
.L_x_9538:
[----:B------:R-:W-:Y:S01]  /*13a00*/  BSSY B1, `(.L_x_9657) ;  /* 0x0000006000017945 */ /* 0x000fe20003800000 */
[----:B------:R-:W-:-:S07]  /*13a10*/  IMAD.MOV.U32 R15, RZ, RZ, -0x1 ;  /* 0xffffffffff0f7424 */ /* 0x000fce00078e00ff */
[----:B01-34-:R-:W-:Y:S05]  /*13a20*/  WARPSYNC.COLLECTIVE R15, `(.L_x_9658) ;  /* 0x000000000f0c7348 */ /* 0x01bfea0003c00000 */
[----:B------:R-:W-:Y:S02]  /*13a30*/  ELECT P6, UR62, PT ;  /* 0x00000000003e782f */ /* 0x000fe400038c0000 */
[----:B------:R-:W-:Y:S01]  /*13a40*/  MOV R14, UR62 ;  /* 0x0000003e000e7c02 */ /* 0x000fe20008000f00 */
[----:B01-34-:R-:W-:Y:S10]  /*13a50*/  ENDCOLLECTIVE ;  /* 0x000000000000791b */ /* 0x01bff40003800000 */
.L_x_9658:
[----:B------:R-:W-:Y:S05]  /*13a60*/  BSYNC B1 ;  /* 0x0000000000017941 */ /* 0x000fea0003800000 */
.L_x_9657:
[----:B------:R-:W-:Y:S05]  /*13a70*/  BRA `(.L_x_9659) ;  /* 0xffffffc4003c7947 */ /* 0x000fea000383ffff */
.L_x_9540:
[----:B-1----:R1:W2:Y:S02]  /*13a80*/  SYNCS.PHASECHK.TRANS64.TRYWAIT P1, [R5+URZ+0x22840], R0 ;  /* 0x02284000050075a7 */ /* 0x0022a4000802017f */
[----:B--2---:R-:W-:Y:S05]  /*13a90*/  @!P1 NANOSLEEP.SYNCS 0x989680 ;  /* 0x009896800000995d */ /* 0x004fea0003900000 */
[----:B------:R-:W2:Y:S02]  /*13aa0*/  @!P1 SYNCS.PHASECHK.TRANS64 P1, [R5+URZ+0x22840], R0 ;  /* 0x02284000050095a7 */ /* 0x000ea4000802007f */
[----:B--2---:R-:W-:Y:S05]  /*13ab0*/  @!P1 BRA `(.L_x_9540) ;  /* 0xfffffffc00f09947 */ /* 0x004fea000383ffff */
[----:B------:R-:W-:Y:S05]  /*13ac0*/  BRA `(.L_x_9660) ;  /* 0xffffffc4005c7947 */ /* 0x000fea000383ffff */
.L_x_9542:
[----:B--2---:R2:W0:Y:S02]  /*13ad0*/  SYNCS.PHASECHK.TRANS64.TRYWAIT P1, [R3+URZ+0x22840], R2 ;  /* 0x02284002030075a7 */ /* 0x004424000802017f */
[----:B0-----:R-:W-:Y:S05]  /*13ae0*/  @!P1 NANOSLEEP.SYNCS 0x989680 ;  /* 0x009896800000995d */ /* 0x001fea0003900000 */
[----:B------:R-:W0:Y:S02]  /*13af0*/  @!P1 SYNCS.PHASECHK.TRANS64 P1, [R3+URZ+0x22840], R2 ;  /* 0x02284002030095a7 */ /* 0x000e24000802007f */
[----:B0-----:R-:W-:Y:S05]  /*13b00*/  @!P1 BRA `(.L_x_9542) ;  /* 0xfffffffc00f09947 */ /* 0x001fea000383ffff */
[----:B------:R-:W-:Y:S05]  /*13b10*/  BRA `(.L_x_9661) ;  /* 0xffffffc400687947 */ /* 0x000fea000383ffff */
.L_x_9544:
[----:B------:R0:W0:Y:S02]  /*13b20*/  SYNCS.PHASECHK.TRANS64.TRYWAIT P1, [R5+URZ+0x22860], R0 ;  /* 0x02286000050075a7 */ /* 0x000024000802017f */
[----:B0-----:R-:W-:Y:S05]  /*13b30*/  @!P1 NANOSLEEP.SYNCS 0x989680 ;  /* 0x009896800000995d */ /* 0x001fea0003900000 */
[----:B------:R-:W0:Y:S02]  /*13b40*/  @!P1 SYNCS.PHASECHK.TRANS64 P1, [R5+URZ+0x22860], R0 ;  /* 0x02286000050095a7 */ /* 0x000e24000802007f */
[----:B0-----:R-:W-:Y:S05]  /*13b50*/  @!P1 BRA `(.L_x_9544) ;  /* 0xfffffffc00f09947 */ /* 0x001fea000383ffff */
[----:B------:R-:W-:Y:S05]  /*13b60*/  BRA `(.L_x_9662) ;  /* 0xffffffc400647947 */ /* 0x000fea000383ffff */
.L_x_9663:
        /* <DEDUP_REMOVED lines=9> */
.L_x_15663:


//--------------------- .text._ZN7cutlass13device_kernelIN5flash11enable_sm90INS1_16FlashAttnFwdSm90INS1_25CollectiveMainloopFwdSm90ILi2EN4cute5tupleIJNS5_1CILi1EEES8_S8_EEENS6_IJNS7_ILi128EEENS7_ILi96EEENS7_ILi64EEEEEELi256ENS_10bfloat16_tEfNS_4arch4Sm90ELb0ELb0ELb0ELb1ELb1ELb1ELb0ELb1ELb0ELb1ELb1ELb0EEENS1_21CollectiveEpilogueFwdINS6_IJSA_NS7_ILi256EEESB_EEES9_SE_SG_Li256ELb1ELb1ELb1ELb0EEENS1_36VarlenDynamicPersistentTileSchedulerILi128ELi96ELi256ELi128ELb1ELb1ELb1ELb0ELb1ELb1EEEEEEEEEvNT_6ParamsE --------------------------
	.section	.text._ZN7cutlass13device_kernelIN5flash11enable_sm90INS1_16FlashAttnFwdSm90INS1_25CollectiveMainloopFwdSm90ILi2EN4cute5tupleIJNS5_1CILi1EEES8_S8_EEENS6_IJNS7_ILi128EEENS7_ILi96EEENS7_ILi64EEEEEELi256ENS_10bfloat16_tEfNS_4arch4Sm90ELb0ELb0ELb0ELb1ELb1ELb1ELb0ELb1ELb0ELb1ELb1ELb0EEENS1_21CollectiveEpilogueFwdINS6_IJSA_NS7_ILi256EEESB_EEES9_SE_SG_Li256ELb1ELb1ELb1ELb0EEENS1_36VarlenDynamicPersistentTileSchedulerILi128ELi96ELi256ELi128ELb1ELb1ELb1ELb0ELb1ELb1EEEEEEEEEvNT_6ParamsE,"ax",@progbits
	.align	128
.text._ZN7cutlass13device_kernelIN5flash11enable_sm90INS1_16FlashAttnFwdSm90INS1_25CollectiveMainloopFwdSm90ILi2EN4cute5tupleIJNS5_1CILi1EEES8_S8_EEENS6_IJNS7_ILi128EEENS7_ILi96EEENS7_ILi64EEEEEELi256ENS_10bfloat16_tEfNS_4arch4Sm90ELb0ELb0ELb0ELb1ELb1ELb1ELb0ELb1ELb0ELb1ELb1ELb0EEENS1_21CollectiveEpilogueFwdINS6_IJSA_NS7_ILi256EEESB_EEES9_SE_SG_Li256ELb1ELb1ELb1ELb0EEENS1_36VarlenDynamicPersistentTileSchedulerILi128ELi96ELi256ELi128ELb1ELb1ELb1ELb0ELb1ELb1EEEEEEEEEvNT_6ParamsE:
        .type           _ZN7cutlass13device_kernelIN5flash11enable_sm90INS1_16FlashAttnFwdSm90INS1_25CollectiveMainloopFwdSm90ILi2EN4cute5tupleIJNS5_1CILi1EEES8_S8_EEENS6_IJNS7_ILi128EEENS7_ILi96EEENS7_ILi64EEEEEELi256ENS_10bfloat16_tEfNS_4arch4Sm90ELb0ELb0ELb0ELb1ELb1ELb1ELb0ELb1ELb0ELb1ELb1ELb0EEENS1_21CollectiveEpilogueFwdINS6_IJSA_NS7_ILi256EEESB_EEES9_SE_SG_Li256ELb1ELb1ELb1ELb0EEENS1_36VarlenDynamicPersistentTileSchedulerILi128ELi96ELi256ELi128ELb1ELb1ELb1ELb0ELb1ELb1EEEEEEEEEvNT_6ParamsE,@function
        .size           _ZN7cutlass13device_kernelIN5flash11enable_sm90INS1_16FlashAttnFwdSm90INS1_25CollectiveMainloopFwdSm90ILi2EN4cute5tupleIJNS5_1CILi1EEES8_S8_EEENS6_IJNS7_ILi128EEENS7_ILi96EEENS7_ILi64EEEEEELi256ENS_10bfloat16_tEfNS_4arch4Sm90ELb0ELb0ELb0ELb1ELb1ELb1ELb0ELb1ELb0ELb1ELb1ELb0EEENS1_21CollectiveEpilogueFwdINS6_IJSA_NS7_ILi256EEESB_EEES9_SE_SG_Li256ELb1ELb1ELb1ELb0EEENS1_36VarlenDynamicPersistentTileSchedulerILi128ELi96ELi256ELi128ELb1ELb1ELb1ELb0ELb1ELb1EEEEEEEEEvNT_6ParamsE,(.L_x_15664 - _ZN7cutlass13device_kernelIN5flash11enable_sm90INS1_16FlashAttnFwdSm90INS1_25CollectiveMainloopFwdSm90ILi2EN4cute5tupleIJNS5_1CILi1EEES8_S8_EEENS6_IJNS7_ILi128EEENS7_ILi96EEENS7_ILi64EEEEEELi256ENS_10bfloat16_tEfNS_4arch4Sm90ELb0ELb0ELb0ELb1ELb1ELb1ELb0ELb1ELb0ELb1ELb1ELb0EEENS1_21CollectiveEpilogueFwdINS6_IJSA_NS7_ILi256EEESB_EEES9_SE_SG_Li256ELb1ELb1ELb1ELb0EEENS1_36VarlenDynamicPersistentTileSchedulerILi128ELi96ELi256ELi128ELb1ELb1ELb1ELb0ELb1ELb1EEEEEEEEEvNT_6ParamsE)
        .other          _ZN7cutlass13device_kernelIN5flash11enable_sm90INS1_16FlashAttnFwdSm90INS1_25CollectiveMainloopFwdSm90ILi2EN4cute5tupleIJNS5_1CILi1EEES8_S8_EEENS6_IJNS7_ILi128EEENS7_ILi96EEENS7_ILi64EEEEEELi256ENS_10bfloat16_tEfNS_4arch4Sm90ELb0ELb0ELb0ELb1ELb1ELb1ELb0ELb1ELb0ELb1ELb1ELb0EEENS1_21CollectiveEpilogueFwdINS6_IJSA_NS7_ILi256EEESB_EEES9_SE_SG_Li256ELb1ELb1ELb1ELb0EEENS1_36VarlenDynamicPersistentTileSchedulerILi128ELi96ELi256ELi128ELb1ELb1ELb1ELb0ELb1ELb1EEEEEEEEEvNT_6ParamsE,@"STO_CUDA_ENTRY STV_DEFAULT"
_ZN7cutlass13device_kernelIN5flash11enable_sm90INS1_16FlashAttnFwdSm90INS1_25CollectiveMainloopFwdSm90ILi2EN4cute5tupleIJNS5_1CILi1EEES8_S8_EEENS6_IJNS7_ILi128EEENS7_ILi96EEENS7_ILi64EEEEEELi256ENS_10bfloat16_tEfNS_4arch4Sm90ELb0ELb0ELb0ELb1ELb1ELb1ELb0ELb1ELb0ELb1ELb1ELb0EEENS1_21CollectiveEpilogueFwdINS6_IJSA_NS7_ILi256EEESB_EEES9_SE_SG_Li256ELb1ELb1ELb1ELb0EEENS1_36VarlenDynamicPersistentTileSchedulerILi128ELi96ELi256ELi128ELb1ELb1ELb1ELb0ELb1ELb1EEEEEEEEEvNT_6ParamsE:
        /* <DEDUP_REMOVED lines=17> */
.L_x_9665:
[----:B------:R-:W-:Y:S05]  /*0110*/  BSYNC B0 ;  /* 0x0000000000007941 */ /* 0x000fea0003800000 */
.L_x_9664:
[----:B------:R-:W-:Y:S01]  /*0120*/  VOTEU.ANY UP0, P0 ;  /* 0x00000000003f7886 */ /* 0x000fe20000000100 */
[----:B------:R-:W0:Y:S01]  /*0130*/  SHFL.IDX PT, R3, R2, RZ, 0x1f ;  /* 0x00001fff02037589 */ /* 0x000e2200000e0000 */
[----:B------:R-:W-:Y:S01]  /*0140*/  UMOV UR4, 0x80 ;  /* 0x0000008000047882 */ /* 0x000fe20000000000 */
[----:B------:R-:W-:Y:S01]  /*0150*/  UMOV UR7, 0x100 ;  /* 0x0000010000077882 */ /* 0x000fe20000000000 */
[----:B------:R-:W-:Y:S01]  /*0160*/  SHF.R.U32.HI R4, RZ, 0x7, R0 ;  /* 0x00000007ff047819 */ /* 0x000fe20000011600 */
[----:B------:R-:W1:Y:S01]  /*0170*/  @UP0 S2UR UR8, SR_CgaCtaId ;  /* 0x00000000000809c3 */ /* 0x000e620000008800 */
[----:B------:R-:W-:Y:S01]  /*0180*/  @UP0 UMOV UR6, 0x400 ;  /* 0x0000040000060882 */ /* 0x000fe20000000000 */
[----:B------:R-:W-:-:S04]  /*0190*/  @UP0 UIADD3 UR4, -UR4, 0x100000, URZ ;  /* 0x0010000004040890 */ /* 0x000fc8000fffe13f */
[----:B------:R-:W-:Y:S02]  /*01a0*/  @UP0 USHF.L.U32 UR5, UR4, 0xb, URZ ;  /* 0x0000000b04050899 */ /* 0x000fe4000800063f */
[----:B------:R-:W-:Y:S01]  /*01b0*/  @UP0 USHF.L.U32 UR4, UR4, 0x1, URZ ;  /* 0x0000000104040899 */ /* 0x000fe2000800063f */
[----:B------:R-:W-:Y:S01]  /*01c0*/  VOTEU.ANY UP1, P0 ;  /* 0x00000000003f7886 */ /* 0x000fe20000020100 */
[----:B0-----:R-:W-:Y:S02]  /*01d0*/  ISETP.NE.AND P1, PT, R3, RZ, PT ;  /* 0x000000ff0300720c */ /* 0x001fe40003f25270 */
[----:B------:R0:W2:Y:S01]  /*01e0*/  SHFL.IDX PT, R3, R4, RZ, 0x1f ;  /* 0x00001fff04037589 */ /* 0x0000a200000e0000 */
[----:B-1----:R-:W-:Y:S02]  /*01f0*/  @UP0 ULEA UR8, UR8, UR6, 0x18 ;  /* 0x0000000608080291 */ /* 0x002fe4000f8ec03f */
[----:B------:R-:W-:-:S04]  /*0200*/  @UP0 UIADD3 UR6, -UR7, 0x100000, URZ ;  /* 0x0010000007060890 */ /* 0x000fc8000fffe13f */
[----:B------:R-:W-:Y:S02]  /*0210*/  @UP0 USHF.L.U32 UR7, UR6, 0xb, URZ ;  /* 0x0000000b06070899 */ /* 0x000fe4000800063f */
[----:B------:R-:W-:Y:S01]  /*0220*/  @UP0 USHF.L.U32 UR6, UR6, 0x1, URZ ;  /* 0x0000000106060899 */ /* 0x000fe2000800063f */
[----:B------:R-:W-:Y:S01]  /*0230*/  VOTEU.ANY UP0, P0 ;  /* 0x00000000003f7886 */ /* 0x000fe20000000100 */
[----:B------:R-:W1:Y:S04]  /*0240*/  FENCE.VIEW.ASYNC.S ;  /* 0x00000000000073c6 */ /* 0x000e680000000000 */
[----:B-1----:R0:W1:Y:S06]  /*0250*/  @UP0 SYNCS.EXCH.64 URZ, [UR8+0x22800], UR4 ;  /* 0x02280004083f05b2 */ /* 0x00206c0008000100 */
[----:B------:R0:W3:Y:S02]  /*0260*/  @UP1 SYNCS.EXCH.64 URZ, [UR8+0x22820], UR6 ;  /* 0x02282006083f15b2 */ /* 0x0000e40008000100 */
[----:B0-----:R-:W-:Y:S05]  /*0270*/  @P1 BRA `(.L_x_9666) ;  /* 0x0000000000481947 */ /* 0x001fea0003800000 */
        /* <DEDUP_REMOVED lines=16> */
[----:B------:R0:W0:Y:S01]  /*0380*/  SYNCS.EXCH.64 URZ, [UR8+0x22848], UR6 ;  /* 0x02284806083f75b2 */ /* 0x0000220008000100 */
[----:B------:R-:W-:Y:S01]  /*0390*/  NOP ;  /* 0x0000000000007918 */ /* 0x000fe20000000000 */
.L_x_9666:
        /* <DEDUP_REMOVED lines=22> */
.L_x_9667:
        /* <DEDUP_REMOVED lines=18> */
.L_x_9668:
        /* <DEDUP_REMOVED lines=22> */
.L_x_9669:
        /* <DEDUP_REMOVED lines=22> */
.L_x_9670:
[----:B--2---:R-:W-:Y:S01]  /*08e0*/  ISETP.NE.AND P0, PT, R3, RZ, PT ;  /* 0x000000ff0300720c */ /* 0x004fe20003f05270 */
[----:B------:R-:W-:Y:S01]  /*08f0*/  IMAD.MOV.U32 R37, RZ, RZ, 0x1 ;  /* 0x00000001ff257424 */ /* 0x000fe200078e00ff */
[----:B------:R-:W-:Y:S01]  /*0900*/  NOP ;  /* 0x0000000000007918 */ /* 0x000fe20000000000 */
[----:B------:R-:W-:Y:S01]  /*0910*/  ULDC.64 UR40, c[0x0][0x208] ;  /* 0x0000820000287ab9 */ /* 0x000fe20000000a00 */
[----:B------:R-:W-:Y:S02]  /*0920*/  BSSY B9, `(.L_x_9671) ;  /* 0x0001974000097945 */ /* 0x000fe40003800000 */
[----:B------:R-:W-:Y:S01]  /*0930*/  SEL R37, R37, 0x2, !P0 ;  /* 0x0000000225257807 */ /* 0x000fe20004000000 */
[----:B01-34-:R-:W-:Y:S06]  /*0940*/  BAR.SYNC.DEFER_BLOCKING 0x0 ;  /* 0x0000000000007b1d */ /* 0x01bfec0000010000 */
[----:B------:R-:W-:Y:S05]  /*0950*/  @!P0 BRA `(.L_x_9672) ;  /* 0x0000012400b88947 */ /* 0x000fea0003800000 */
.L_x_9673:
[----:B------:R-:W-:-:S08]  /*0960*/  NOP ;  /* 0x0000000000007918 */ /* 0x000fd00000000000 */
[----:B------:R-:W0:Y:S02]  /*0970*/  USETMAXREG.TRY_ALLOC.CTAPOOL UP0, 0xe8 ;  /* 0x000000e8000079c8 */ /* 0x000e240008000600 */
[----:B0-----:R-:W-:-:S13]  /*0980*/  PLOP3.LUT P0, PT, PT, PT, UP0, 0x80, 0x0 ;  /* 0x000000000000781c */ /* 0x001fda0003f0f008 */
[----:B------:R-:W-:Y:S05]  /*0990*/  @!P0 BRA `(.L_x_9673) ;  /* 0xfffffffc00f08947 */ /* 0x000fea000383ffff */
[----:B------:R-:W2:Y:S01]  /*09a0*/  LDL.LU R2, [R1] ;  /* 0x0000000001027983 */ /* 0x000ea20000300800 */
[----:B------:R-:W-:Y:S01]  /*09b0*/  SHF.R.U32.HI R4, RZ, 0x7, R0 ;  /* 0x00000007ff047819 */ /* 0x000fe20000011600 */
[----:B------:R-:W-:Y:S01]  /*09c0*/  ULDC UR4, c[0x0][0xc3c] ;  /* 0x00030f0000047ab9 */ /* 0x000fe20000000800 */
[----:B------:R-:W0:Y:S01]  /*09d0*/  S2R R3, SR_CgaCtaId ;  /* 0x0000000000037919 */ /* 0x000e220000008800 */
[----:B------:R-:W-:Y:S06]  /*09e0*/  BAR.ARV 0x8, 0x180 ;  /* 0x0206000000007b1d */ /* 0x000fec0000002000 */
[----:B------:R-:W-:-:S13]  /*09f0*/  ISETP.NE.AND P0, PT, R4, 0x1, PT ;  /* 0x000000010400780c */ /* 0x000fda0003f05270 */
[----:B------:R-:W-:Y:S08]  /*0a00*/  @!P0 BAR.ARV 0x9, 0x100 ;  /* 0x0244000000008b1d */ /* 0x000ff00000002000 */
[----:B------:R-:W-:Y:S01]  /*0a10*/  BAR.SYNC.DEFER_BLOCKING 0x5, 0x180 ;  /* 0x0146000000007b1d */ /* 0x000fe20000010000 */
[----:B------:R-:W-:-:S04]  /*0a20*/  MOV R19, 0x400 ;  /* 0x0000040000137802 */ /* 0x000fc80000000f00 */
[----:B0-----:R-:W-:-:S05]  /*0a30*/  LEA R19, R3, R19, 0x18 ;  /* 0x0000001303137211 */ /* 0x001fca00078ec0ff */
[----:B------:R-:W0:Y:S01]  /*0a40*/  LDS.128 R48, [R19+0x228d0] ;  /* 0x0228d00013307984 */ /* 0x000e220000000c00 */
[----:B------:R-:W-:Y:S06]  /*0a50*/  BAR.ARV 0x4, 0x180 ;  /* 0x0106000000007b1d */ /* 0x000fec0000002000 */
[----:B--2---:R-:W-:-:S04]  /*0a60*/  LOP3.LUT R2, R2, 0xfffffffb, RZ, 0xc0, !PT ;  /* 0xfffffffb02027812 */ /* 0x004fc800078ec0ff */
[----:B------:R-:W-:-:S05]  /*0a70*/  @P0 LOP3.LUT R2, R2, 0x4, RZ, 0xfc, !PT ;  /* 0x0000000402020812 */ /* 0x000fca00078efcff */
[----:B------:R1:W-:Y:S01]  /*0a80*/  STL [R1], R2 ;  /* 0x0000000201007387 */ /* 0x0003e20000100800 */
[----:B0-----:R-:W-:-:S13]  /*0a90*/  ISETP.GE.AND P0, PT, R51, UR4, PT ;  /* 0x0000000433007c0c */ /* 0x001fda000bf06270 */
[----:B-1----:R-:W-:Y:S05]  /*0aa0*/  @P0 BRA `(.L_x_9674) ;  /* 0x00000194006c0947 */ /* 0x002fea0003800000 */
[----:B------:R-:W-:Y:S01]  /*0ab0*/  VIADD R0, R0, 0xffffff80 ;  /* 0xffffff8000007836 */ /* 0x000fe20000000000 */
[----:B------:R-:W-:Y:S01]  /*0ac0*/  LOP3.LUT R210, R37, 0x1, RZ, 0xfc, !PT ;  /* 0x0000000125d27812 */ /* 0x000fe200078efcff */
[----:B------:R-:W-:Y:S02]  /*0ad0*/  IMAD.MOV.U32 R18, RZ, RZ, RZ ;  /* 0x000000ffff127224 */ /* 0x000fe400078e00ff */
[----:B------:R-:W-:Y:S01]  /*0ae0*/  IMAD.MOV.U32 R208, RZ, RZ, RZ ;  /* 0x000000ffffd07224 */ /* 0x000fe200078e00ff */
[----:B------:R-:W-:Y:S01]  /*0af0*/  SHF.R.S32.HI R3, RZ, 0x1f, R0 ;  /* 0x0000001fff037819 */ /* 0x000fe20000011400 */
[----:B------:R-:W-:Y:S02]  /*0b00*/  IMAD.MOV.U32 R218, RZ, RZ, RZ ;  /* 0x000000ffffda7224 */ /* 0x000fe400078e00ff */
[----:B------:R-:W-:Y:S01]  /*0b10*/  IMAD.MOV.U32 R207, RZ, RZ, RZ ;  /* 0x000000ffffcf7224 */ /* 0x000fe200078e00ff */
[CC--:B------:R-:W-:Y:S02]  /*0b20*/  LEA.HI R2, R3.reuse, R0.reuse, RZ, 0x7 ;  /* 0x0000000003027211 */ /* 0x0c0fe400078f38ff */
[----:B------:R-:W-:-:S02]  /*0b30*/  LEA.HI R4, R3, R0, RZ, 0x4 ;  /* 0x0000000003047211 */ /* 0x000fc400078f20ff */
[----:B------:R-:W-:Y:S02]  /*0b40*/  LOP3.LUT R5, R2, 0xffffff80, RZ, 0xc0, !PT ;  /* 0xffffff8002057812 */ /* 0x000fe400078ec0ff */
[----:B------:R-:W-:Y:S02]  /*0b50*/  SHF.R.S32.HI R7, RZ, 0x4, R4 ;  /* 0x00000004ff077819 */ /* 0x000fe40000011404 */
[----:B------:R-:W-:Y:S01]  /*0b60*/  LEA.HI R204, R3, R0, RZ, 0x2 ;  /* 0x0000000003cc7211 */ /* 0x000fe200078f10ff */
[----:B------:R-:W-:Y:S01]  /*0b70*/  IMAD.IADD R13, R0, 0x1, -R5 ;  /* 0x00000001000d7824 */ /* 0x000fe200078e0a05 */
[----:B------:R-:W-:Y:S02]  /*0b80*/  SHF.R.S32.HI R5, RZ, 0x7, R2 ;  /* 0x00000007ff057819 */ /* 0x000fe40000011402 */
[----:B------:R-:W-:Y:S02]  /*0b90*/  LEA.HI R6, R4, R7, RZ, 0x1 ;  /* 0x0000000704067211 */ /* 0x000fe400078f08ff */
[----:B------:R-:W-:Y:S01]  /*0ba0*/  SHF.R.S32.HI R9, RZ, 0x1f, R13 ;  /* 0x0000001fff097819 */ /* 0x000fe2000001140d */
[----:B------:R-:W-:Y:S01]  /*0bb0*/  STL [R1+0xc8], R13 ;  /* 0x0000c80d01007387 */ /* 0x000fe20000100800 */
[----:B------:R-:W-:-:S02]  /*0bc0*/  LEA.HI R2, R2, R5, RZ, 0x1 ;  /* 0x0000000502027211 */ /* 0x000fc400078f08ff */
[----:B------:R-:W-:Y:S02]  /*0bd0*/  LEA.HI R10, R9, R13, RZ, 0x2 ;  /* 0x0000000d090a7211 */ /* 0x000fe400078f10ff */
[----:B------:R-:W-:Y:S02]  /*0be0*/  LOP3.LUT R2, R2, 0x3fffffe, RZ, 0xc0, !PT ;  /* 0x03fffffe02027812 */ /* 0x000fe400078ec0ff */
[--C-:B------:R-:W-:Y:S02]  /*0bf0*/  SHF.R.S32.HI R11, RZ, 0x2, R10.reuse ;  /* 0x00000002ff0b7819 */ /* 0x100fe4000001140a */
[----:B------:R-:W-:Y:S02]  /*0c00*/  SHF.R.S32.HI R8, RZ, 0x1f, R10 ;  /* 0x0000001fff087819 */ /* 0x000fe4000001140a */
[----:B------:R-:W-:Y:S02]  /*0c10*/  LOP3.LUT R6, R6, 0x1ffffffe, RZ, 0xc0, !PT ;  /* 0x1ffffffe06067812 */ /* 0x000fe400078ec0ff */
[----:B------:R-:W-:-:S02]  /*0c20*/  LEA.HI R8, R8, R11, RZ, 0x3 ;  /* 0x0000000b08087211 */ /* 0x000fc400078f18ff */
[----:B------:R-:W-:Y:S01]  /*0c30*/  LEA.HI R9, R9, R13, RZ, 0x5 ;  /* 0x0000000d09097211 */ /* 0x000fe200078f28ff */
[----:B------:R-:W-:Y:S01]  /*0c40*/  IMAD.IADD R6, R7, 0x1, -R6 ;  /* 0x0000000107067824 */ /* 0x000fe200078e0a06 */
[----:B------:R-:W-:Y:S01]  /*0c50*/  LOP3.LUT R12, R8, 0xfffffff8, RZ, 0xc0, !PT ;  /* 0xfffffff8080c7812 */ /* 0x000fe200078ec0ff */
[----:B------:R-:W-:Y:S01]  /*0c60*/  IMAD.IADD R8, R5, 0x1, -R2 ;  /* 0x0000000105087824 */ /* 0x000fe200078e0a02 */
[-C--:B------:R-:W-:Y:S02]  /*0c70*/  LEA.HI R2, R3, R0.reuse, RZ, 0x5 ;  /* 0x0000000003027211 */ /* 0x080fe400078f28ff */
[----:B------:R-:W-:Y:S01]  /*0c80*/  LOP3.LUT R5, R4, 0x3fffff0, RZ, 0xc0, !PT ;  /* 0x03fffff004057812 */ /* 0x000fe200078ec0ff */
[----:B------:R-:W-:Y:S01]  /*0c90*/  IMAD.IADD R12, R11, 0x1, -R12 ;  /* 0x000000010b0c7824 */ /* 0x000fe200078e0a0c */
[----:B------:R-:W-:Y:S02]  /*0ca0*/  LEA.HI R3, R3, R0, RZ, 0x3 ;  /* 0x0000000003037211 */ /* 0x000fe400078f18ff */
[----:B------:R-:W-:Y:S01]  /*0cb0*/  SHF.R.S32.HI R14, RZ, 0x5, R2 ;  /* 0x00000005ff0e7819 */ /* 0x000fe20000011402 */
[----:B------:R-:W-:Y:S01]  /*0cc0*/  IMAD.IADD R5, R0, 0x1, -R5 ;  /* 0x0000000100057824 */ /* 0x000fe200078e0a05 */
[----:B------:R-:W-:-:S02]  /*0cd0*/  LOP3.LUT R7, R3, 0xfffffff8, RZ, 0xc0, !PT ;  /* 0xfffffff803077812 */ /* 0x000fc400078ec0ff */
[----:B------:R-:W-:Y:S01]  /*0ce0*/  LOP3.LUT R3, R204, 0xfffffffc, RZ, 0xc0, !PT ;  /* 0xfffffffccc037812 */ /* 0x000fe200078ec0ff */
[----:B------:R-:W-:Y:S01]  /*0cf0*/  IMAD R5, R14, 0x10, R5 ;  /* 0x000000100e057824 */ /* 0x000fe200078e0205 */
[----:B------:R-:W-:Y:S01]  /*0d00*/  SHF.R.S32.HI R204, RZ, 0x2, R204 ;  /* 0x00000002ffcc7819 */ /* 0x000fe200000114cc */
[----:B------:R-:W-:Y:S01]  /*0d10*/  IMAD.IADD R7, R0, 0x1, -R7 ;  /* 0x0000000100077824 */ /* 0x000fe200078e0a07 */
[----:B------:R-:W-:Y:S01]  /*0d20*/  SHF.R.S32.HI R9, RZ, 0x5, R9 ;  /* 0x00000005ff097819 */ /* 0x000fe20000011409 */
[----:B------:R-:W-:Y:S01]  /*0d30*/  IMAD R5, R5, 0x8, R6 ;  /* 0x0000000805057824 */ /* 0x000fe200078e0206 */
[----:B------:R-:W-:Y:S01]  /*0d40*/  LOP3.LUT R10, R10, 0x7ffffffc, RZ, 0xc0, !PT ;  /* 0x7ffffffc0a0a7812 */ /* 0x000fe200078ec0ff */
[----:B------:R-:W-:Y:S01]  /*0d50*/  VIADD R6, R204, 0x40 ;  /* 0x00000040cc067836 */ /* 0x000fe20000000000 */
[----:B------:R-:W-:Y:S01]  /*0d60*/  STL [R1+0x14], R14 ;  /* 0x0000140e01007387 */ /* 0x000fe20000100800 */
[----:B------:R-:W-:Y:S02]  /*0d70*/  IMAD.IADD R3, R0, 0x1, -R3 ;  /* 0x0000000100037824 */ /* 0x000fe400078e0a03 */
[----:B------:R-:W-:Y:S01]  /*0d80*/  IMAD.SHL.U32 R2, R6, 0x40, RZ ;  /* 0x0000004006027824 */ /* 0x000fe200078e00ff */
[----:B------:R-:W-:Y:S01]  /*0d90*/  SHF.R.S32.HI R4, RZ, 0x1f, R6 ;  /* 0x0000001fff047819 */ /* 0x000fe20000011406 */
[----:B------:R-:W-:Y:S01]  /*0da0*/  IMAD R9, R9, 0x10, R12 ;  /* 0x0000001009097824 */ /* 0x000fe200078e020c */
[C---:B------:R-:W-:Y:S01]  /*0db0*/  LEA.HI R0, R3.reuse, R3, RZ, 0x1 ;  /* 0x0000000303007211 */ /* 0x040fe200078f08ff */
[C---:B------:R-:W-:Y:S01]  /*0dc0*/  IMAD.SHL.U32 R16, R3.reuse, 0x8, RZ ;  /* 0x0000000803107824 */ /* 0x040fe200078e00ff */
[----:B------:R-:W-:Y:S01]  /*0dd0*/  LEA.HI R4, R4, R6, RZ, 0x3 ;  /* 0x0000000604047211 */ /* 0x000fe200078f18ff */
[----:B------:R-:W-:Y:S01]  /*0de0*/  IMAD.SHL.U32 R22, R3, 0x4, RZ ;  /* 0x0000000403167824 */ /* 0x000fe200078e00ff */
[----:B------:R-:W-:Y:S01]  /*0df0*/  LOP3.LUT R0, R0, 0x1ffffffe, RZ, 0xc0, !PT ;  /* 0x1ffffffe00007812 */ /* 0x000fe200078ec0ff */
[----:B------:R-:W-:Y:S01]  /*0e00*/  IMAD R8, R8, 0x40, R9 ;  /* 0x0000004008087824 */ /* 0x000fe200078e0209 */
[----:B------:R-:W-:Y:S01]  /*0e10*/  SHF.R.S32.HI R17, RZ, 0x1f, R16 ;  /* 0x0000001fff117819 */ /* 0x000fe20000011410 */
[----:B------:R-:W-:-:S02]  /*0e20*/  IMAD.SHL.U32 R4, R4, 0x40, RZ ;  /* 0x0000004004047824 */ /* 0x000fc400078e00ff */
[----:B------:R-:W-:Y:S01]  /*0e30*/  IMAD.IADD R0, R3, 0x1, -R0 ;  /* 0x0000000103007824 */ /* 0x000fe200078e0a00 */
[----:B------:R-:W-:Y:S01]  /*0e40*/  LOP3.LUT R3, R2, 0x1c0, RZ, 0xc0, !PT ;  /* 0x000001c002037812 */ /* 0x000fe200078ec0ff */
[----:B------:R-:W-:Y:S01]  /*0e50*/  IMAD.SHL.U32 R211, R7, 0x8, RZ ;  /* 0x0000000807d37824 */ /* 0x000fe200078e00ff */
[----:B------:R-:W-:Y:S01]  /*0e60*/  LOP3.LUT R4, R4, 0xfffffe00, RZ, 0xc0, !PT ;  /* 0xfffffe0004047812 */ /* 0x000fe200078ec0ff */
[----:B------:R-:W-:Y:S01]  /*0e70*/  STL [R1+0x14c], R8 ;  /* 0x00014c0801007387 */ /* 0x000fe20000100800 */
[----:B------:R-:W-:Y:S01]  /*0e80*/  SHF.R.U32.HI R7, RZ, 0x3, R3 ;  /* 0x00000003ff077819 */ /* 0x000fe20000011603 */
[----:B------:R-:W-:Y:S01]  /*0e90*/  IMAD.IADD R10, R13, 0x1, -R10 ;  /* 0x000000010d0a7824 */ /* 0x000fe200078e0a0a */
[----:B------:R-:W-:Y:S01]  /*0ea0*/  LOP3.LUT R3, R3, 0x38, R16, 0xf8, !PT ;  /* 0x0000003803037812 */ /* 0x000fe200078ef810 */
[----:B------:R-:W-:Y:S01]  /*0eb0*/  STL [R1+0x38], RZ ;  /* 0x000038ff01007387 */ /* 0x000fe20000100800 */
[----:B------:R-:W-:Y:S01]  /*0ec0*/  IMAD.SHL.U32 R5, R5, 0x8, RZ ;  /* 0x0000000805057824 */ /* 0x000fe200078e00ff */
[----:B------:R-:W-:Y:S01]  /*0ed0*/  SHF.R.S32.HI R6, RZ, 0x1f, R211 ;  /* 0x0000001fff067819 */ /* 0x000fe200000114d3 */
[----:B------:R-:W-:Y:S01]  /*0ee0*/  IMAD.SHL.U32 R42, R10, 0x2, RZ ;  /* 0x000000020a2a7824 */ /* 0x000fe200078e00ff */
[----:B------:R0:W-:Y:S01]  /*0ef0*/  STL [R1+0x18], R4 ;  /* 0x0000180401007387 */ /* 0x0001e20000100800 */
[----:B------:R-:W-:-:S02]  /*0f00*/  VIADD R11, R211, 0x40 ;  /* 0x00000040d30b7836 */ /* 0x000fc40000000000 */
[C---:B------:R-:W-:Y:S01]  /*0f10*/  VIADD R41, R42.reuse, 0x8 ;  /* 0x000000082a297836 */ /* 0x040fe20000000000 */
[----:B------:R-:W-:Y:S01]  /*0f20*/  STL [R1+0x44], R42 ;  /* 0x0000442a01007387 */ /* 0x000fe20000100800 */
[C---:B------:R-:W-:Y:S01]  /*0f30*/  VIADD R40, R42.reuse, 0x10 ;  /* 0x000000102a287836 */ /* 0x040fe20000000000 */
[----:B------:R-:W-:Y:S01]  /*0f40*/  SHF.R.S32.HI R11, RZ, 0x1f, R11 ;  /* 0x0000001fff0b7819 */ /* 0x000fe2000001140b */
[C---:B------:R-:W-:Y:S01]  /*0f50*/  VIADD R39, R42.reuse, 0x18 ;  /* 0x000000182a277836 */ /* 0x040fe20000000000 */
[----:B------:R-:W-:Y:S01]  /*0f60*/  STL [R1+0x154], R5 ;  /* 0x0001540501007387 */ /* 0x000fe20000100800 */
[----:B------:R-:W-:Y:S01]  /*0f70*/  VIADD R38, R42, 0x20 ;  /* 0x000000202a267836 */ /* 0x000fe20000000000 */
[----:B0-----:R-:W-:Y:S01]  /*0f80*/  LOP3.LUT R4, R4, R3, R7, 0xf6, !PT ;  /* 0x0000000304047212 */ /* 0x001fe200078ef607 */
[C---:B------:R-:W-:Y:S02]  /*0f90*/  VIADD R37, R42.reuse, 0x28 ;  /* 0x000000282a257836 */ /* 0x040fe40000000000 */
[----:B------:R-:W-:-:S02]  /*0fa0*/  VIADD R36, R42, 0x30 ;  /* 0x000000302a247836 */ /* 0x000fc40000000000 */
[----:B------:R-:W-:Y:S01]  /*0fb0*/  IMAD R3, R4, 0x2, R19 ;  /* 0x0000000204037824 */ /* 0x000fe200078e0213 */
[----:B------:R-:W-:Y:S01]  /*0fc0*/  SHF.R.S32.HI R4, RZ, 0x1f, R41 ;  /* 0x0000001fff047819 */ /* 0x000fe20000011429 */
[C---:B------:R-:W-:Y:S02]  /*0fd0*/  VIADD R35, R42.reuse, 0x38 ;  /* 0x000000382a237836 */ /* 0x040fe40000000000 */
[C---:B------:R-:W-:Y:S01]  /*0fe0*/  VIADD R34, R42.reuse, 0x40 ;  /* 0x000000402a227836 */ /* 0x040fe20000000000 */
[----:B------:R-:W-:Y:S01]  /*0ff0*/  STL [R1+0x148], R3 ;  /* 0x0001480301007387 */ /* 0x000fe20000100800 */
[C---:B------:R-:W-:Y:S02]  /*1000*/  VIADD R33, R42.reuse, 0x48 ;  /* 0x000000482a217836 */ /* 0x040fe40000000000 */
[C---:B------:R-:W-:Y:S01]  /*1010*/  VIADD R32, R42.reuse, 0x50 ;  /* 0x000000502a207836 */ /* 0x040fe20000000000 */
[----:B------:R-:W-:Y:S01]  /*1020*/  STL [R1+0xc0], R41 ;  /* 0x0000c02901007387 */ /* 0x000fe20000100800 */
[----:B------:R-:W-:-:S02]  /*1030*/  VIADD R31, R42, 0x58 ;  /* 0x000000582a1f7836 */ /* 0x000fc40000000000 */
[C---:B------:R-:W-:Y:S01]  /*1040*/  VIADD R30, R42.reuse, 0x60 ;  /* 0x000000602a1e7836 */ /* 0x040fe20000000000 */
[----:B------:R0:W-:Y:S01]  /*1050*/  STL [R1+0xbc], R40 ;  /* 0x0000bc2801007387 */ /* 0x0001e20000100800 */
[C---:B------:R-:W-:Y:S02]  /*1060*/  VIADD R29, R42.reuse, 0x68 ;  /* 0x000000682a1d7836 */ /* 0x040fe40000000000 */
[C---:B------:R-:W-:Y:S01]  /*1070*/  VIADD R28, R42.reuse, 0x70 ;  /* 0x000000702a1c7836 */ /* 0x040fe20000000000 */
[----:B------:R-:W-:Y:S01]  /*1080*/  STL [R1+0xb8], R39 ;  /* 0x0000b82701007387 */ /* 0x000fe20000100800 */
[C---:B------:R-:W-:Y:S02]  /*1090*/  VIADD R27, R42.reuse, 0x78 ;  /* 0x000000782a1b7836 */ /* 0x040fe40000000000 */
[C---:B------:R-:W-:Y:S01]  /*10a0*/  VIADD R26, R42.reuse, 0x80 ;  /* 0x000000802a1a7836 */ /* 0x040fe20000000000 */
[----:B------:R1:W-:Y:S01]  /*10b0*/  STL [R1+0xb4], R38 ;  /* 0x0000b42601007387 */ /* 0x0003e20000100800 */
[C---:B------:R-:W-:Y:S01]  /*10c0*/  VIADD R25, R42.reuse, 0x88 ;  /* 0x000000882a197836 */ /* 0x040fe20000000000 */
[----:B0-----:R-:W-:Y:S01]  /*10d0*/  SHF.R.S32.HI R40, RZ, 0x1f, R40 ;  /* 0x0000001fff287819 */ /* 0x001fe20000011428 */
[C---:B------:R-:W-:Y:S01]  /*10e0*/  VIADD R24, R42.reuse, 0x90 ;  /* 0x000000902a187836 */ /* 0x040fe20000000000 */
[----:B------:R0:W-:Y:S01]  /*10f0*/  STL [R1+0xb0], R37 ;  /* 0x0000b02501007387 */ /* 0x0001e20000100800 */
[----:B------:R-:W-:-:S02]  /*1100*/  VIADD R21, R42, 0x98 ;  /* 0x000000982a157836 */ /* 0x000fc40000000000 */
        /* <DEDUP_REMOVED lines=8> */
[----:B------:R-:W-:Y:S01]  /*1190*/  VIADD R6, R211, 0xc0 ;  /* 0x000000c0d3067836 */ /* 0x000fe20000000000 */
[----:B------:R2:W-:Y:S01]  /*11a0*/  STL [R1+0xa4], R34 ;  /* 0x0000a42201007387 */ /* 0x0005e20000100800 */
[C---:B------:R-:W-:Y:S01]  /*11b0*/  VIADD R13, R42.reuse, 0xb8 ;  /* 0x000000b82a0d7836 */ /* 0x040fe20000000000 */
[----:B0-----:R-:W-:Y:S01]  /*11c0*/  SHF.R.S32.HI R37, RZ, 0x1f, R37 ;  /* 0x0000001fff257819 */ /* 0x001fe20000011425 */
[C---:B------:R-:W-:Y:S01]  /*11d0*/  VIADD R12, R42.reuse, 0xc0 ;  /* 0x000000c02a0c7836 */ /* 0x040fe20000000000 */
[----:B------:R-:W-:Y:S01]  /*11e0*/  STL [R1+0xa0], R33 ;  /* 0x0000a02101007387 */ /* 0x000fe20000100800 */
[C---:B------:R-:W-:Y:S01]  /*11f0*/  VIADD R11, R42.reuse, 0xc8 ;  /* 0x000000c82a0b7836 */ /* 0x040fe20000000000 */
[----:B------:R-:W-:Y:S01]  /*1200*/  SHF.R.S32.HI R6, RZ, 0x1f, R6 ;  /* 0x0000001fff067819 */ /* 0x000fe20000011406 */
[C---:B------:R-:W-:Y:S01]  /*1210*/  VIADD R10, R42.reuse, 0xd0 ;  /* 0x000000d02a0a7836 */ /* 0x040fe20000000000 */
[----:B------:R0:W-:Y:S01]  /*1220*/  STL [R1+0x9c], R32 ;  /* 0x00009c2001007387 */ /* 0x0001e20000100800 */
[C---:B------:R-:W-:Y:S01]  /*1230*/  VIADD R9, R42.reuse, 0xd8 ;  /* 0x000000d82a097836 */ /* 0x040fe20000000000 */
[----:B-1----:R-:W-:Y:S01]  /*1240*/  SHF.R.S32.HI R35, RZ, 0x1f, R35 ;  /* 0x0000001fff237819 */ /* 0x002fe20000011423 */
[C---:B------:R-:W-:Y:S01]  /*1250*/  VIADD R7, R42.reuse, 0xe0 ;  /* 0x000000e02a077836 */ /* 0x040fe20000000000 */
[----:B------:R1:W-:Y:S01]  /*1260*/  STL [R1+0x98], R31 ;  /* 0x0000981f01007387 */ /* 0x0003e20000100800 */
[C---:B------:R-:W-:Y:S01]  /*1270*/  VIADD R6, R42.reuse, 0xe8 ;  /* 0x000000e82a067836 */ /* 0x040fe20000000000 */
[----:B--2---:R-:W-:Y:S01]  /*1280*/  SHF.R.S32.HI R34, RZ, 0x1f, R34 ;  /* 0x0000001fff227819 */ /* 0x004fe20000011422 */
[C---:B------:R-:W-:Y:S01]  /*1290*/  VIADD R5, R42.reuse, 0xf0 ;  /* 0x000000f02a057836 */ /* 0x040fe20000000000 */
[----:B------:R-:W-:Y:S01]  /*12a0*/  STL [R1+0x94], R30 ;  /* 0x0000941e01007387 */ /* 0x000fe20000100800 */
[----:B------:R-:W-:Y:S01]  /*12b0*/  VIADD R3, R42, 0xf8 ;  /* 0x000000f82a037836 */ /* 0x000fe20000000000 */
[----:B0-----:R-:W-:Y:S01]  /*12c0*/  SHF.R.S32.HI R32, RZ, 0x1f, R32 ;  /* 0x0000001fff207819 */ /* 0x001fe20000011420 */
[----:B------:R-:W-:Y:S01]  /*12d0*/  IMAD R0, R0, 0x8, R8 ;  /* 0x0000000800007824 */ /* 0x000fe200078e0208 */
[----:B------:R0:W-:Y:S01]  /*12e0*/  STL [R1+0x90], R29 ;  /* 0x0000901d01007387 */ /* 0x0001e20000100800 */
[C---:B------:R-:W-:Y:S01]  /*12f0*/  VIADD R2, R16.reuse, 0x20 ;  /* 0x0000002010027836 */ /* 0x040fe20000000000 */
[----:B-1----:R-:W-:Y:S01]  /*1300*/  SHF.R.S32.HI R31, RZ, 0x1f, R31 ;  /* 0x0000001fff1f7819 */ /* 0x002fe2000001141f */
[C---:B------:R-:W-:Y:S01]  /*1310*/  VIADD R215, R16.reuse, 0x40 ;  /* 0x0000004010d77836 */ /* 0x040fe20000000000 */
[----:B------:R1:W-:Y:S01]  /*1320*/  STL [R1+0x8c], R28 ;  /* 0x00008c1c01007387 */ /* 0x0003e20000100800 */
[C---:B------:R-:W-:Y:S01]  /*1330*/  VIADD R214, R16.reuse, 0x60 ;  /* 0x0000006010d67836 */ /* 0x040fe20000000000 */
[----:B------:R-:W-:Y:S01]  /*1340*/  SHF.R.S32.HI R206, RZ, 0x1f, R2 ;  /* 0x0000001fffce7819 */ /* 0x000fe20000011402 */
[C---:B------:R-:W-:Y:S01]  /*1350*/  VIADD R213, R16.reuse, 0x80 ;  /* 0x0000008010d57836 */ /* 0x040fe20000000000 */
[----:B------:R-:W-:Y:S01]  /*1360*/  STL [R1+0x88], R27 ;  /* 0x0000881b01007387 */ /* 0x000fe20000100800 */
[C---:B------:R-:W-:Y:S01]  /*1370*/  VIADD R212, R16.reuse, 0xa0 ;  /* 0x000000a010d47836 */ /* 0x040fe20000000000 */
[----:B0-----:R-:W-:Y:S01]  /*1380*/  SHF.R.S32.HI R29, RZ, 0x1f, R29 ;  /* 0x0000001fff1d7819 */ /* 0x001fe2000001141d */
[C---:B------:R-:W-:Y:S01]  /*1390*/  VIADD R217, R16.reuse, 0xc0 ;  /* 0x000000c010d97836 */ /* 0x040fe20000000000 */
[----:B------:R0:W-:Y:S01]  /*13a0*/  STL [R1+0x84], R26 ;  /* 0x0000841a01007387 */ /* 0x0001e20000100800 */
[----:B------:R-:W-:Y:S01]  /*13b0*/  VIADD R216, R16, 0xe0 ;  /* 0x000000e010d87836 */ /* 0x000fe20000000000 */
[----:B-1----:R-:W-:Y:S01]  /*13c0*/  SHF.R.S32.HI R28, RZ, 0x1f, R28 ;  /* 0x0000001fff1c7819 */ /* 0x002fe2000001141c */
[----:B------:R-:W-:Y:S01]  /*13d0*/  VIADD R209, R22, 0x10 ;  /* 0x0000001016d17836 */ /* 0x000fe20000000000 */
[----:B------:R1:W-:Y:S01]  /*13e0*/  STL [R1+0x80], R25 ;  /* 0x0000801901007387 */ /* 0x0003e20000100800 */
[----:B------:R-:W-:-:S02]  /*13f0*/  SHF.R.S32.HI R224, RZ, 0x1f, R215 ;  /* 0x0000001fffe07819 */ /* 0x000fc400000114d7 */
[----:B------:R-:W-:Y:S01]  /*1400*/  SHF.R.S32.HI R223, RZ, 0x1f, R214 ;  /* 0x0000001fffdf7819 */ /* 0x000fe200000114d6 */
[----:B------:R-:W-:Y:S01]  /*1410*/  STL [R1+0x7c], R24 ;  /* 0x00007c1801007387 */ /* 0x000fe20000100800 */
[----:B------:R-:W-:Y:S02]  /*1420*/  SHF.R.S32.HI R222, RZ, 0x1f, R213 ;  /* 0x0000001fffde7819 */ /* 0x000fe400000114d5 */
[----:B0-----:R-:W-:Y:S01]  /*1430*/  SHF.R.S32.HI R26, RZ, 0x1f, R26 ;  /* 0x0000001fff1a7819 */ /* 0x001fe2000001141a */
[----:B------:R0:W-:Y:S01]  /*1440*/  STL [R1+0x78], R21 ;  /* 0x0000781501007387 */ /* 0x0001e20000100800 */
[----:B------:R-:W-:Y:S02]  /*1450*/  SHF.R.S32.HI R221, RZ, 0x1f, R212 ;  /* 0x0000001fffdd7819 */ /* 0x000fe400000114d4 */
[----:B-1----:R-:W-:Y:S01]  /*1460*/  SHF.R.S32.HI R25, RZ, 0x1f, R25 ;  /* 0x0000001fff197819 */ /* 0x002fe20000011419 */
[----:B------:R1:W-:Y:S01]  /*1470*/  STL [R1+0x74], R20 ;  /* 0x0000741401007387 */ /* 0x0003e20000100800 */
[----:B------:R-:W-:-:S02]  /*1480*/  SHF.R.S32.HI R220, RZ, 0x1f, R217 ;  /* 0x0000001fffdc7819 */ /* 0x000fc400000114d9 */
[----:B------:R-:W-:Y:S01]  /*1490*/  SHF.R.S32.HI R219, RZ, 0x1f, R216 ;  /* 0x0000001fffdb7819 */ /* 0x000fe200000114d8 */
[----:B------:R-:W-:Y:S01]  /*14a0*/  STL [R1+0x70], R15 ;  /* 0x0000700f01007387 */ /* 0x000fe20000100800 */
[----:B0-----:R-:W-:-:S03]  /*14b0*/  SHF.R.S32.HI R21, RZ, 0x1f, R21 ;  /* 0x0000001fff157819 */ /* 0x001fc60000011415 */
[----:B------:R0:W-:Y:S01]  /*14c0*/  STL [R1+0x6c], R14 ;  /* 0x00006c0e01007387 */ /* 0x0001e20000100800 */
[----:B-1----:R-:W-:-:S03]  /*14d0*/  SHF.R.S32.HI R20, RZ, 0x1f, R20 ;  /* 0x0000001fff147819 */ /* 0x002fc60000011414 */
[----:B------:R1:W-:Y:S04]  /*14e0*/  STL [R1+0x68], R13 ;  /* 0x0000680d01007387 */ /* 0x0003e80000100800 */
        /* <DEDUP_REMOVED lines=10> */
[----:B------:R2:W-:Y:S01]  /*1590*/  STL [R1+0x144], R4 ;  /* 0x0001440401007387 */ /* 0x0005e20000100800 */
[----:B0-----:R-:W-:-:S03]  /*15a0*/  SHF.R.S32.HI R7, RZ, 0x1f, R7 ;  /* 0x0000001fff077819 */ /* 0x001fc60000011407 */
[----:B------:R-:W-:Y:S01]  /*15b0*/  STL [R1+0x4c], R5 ;  /* 0x00004c0501007387 */ /* 0x000fe20000100800 */
[----:B-1----:R-:W-:-:S03]  /*15c0*/  SHF.R.S32.HI R6, RZ, 0x1f, R6 ;  /* 0x0000001fff067819 */ /* 0x002fc60000011406 */
[----:B------:R-:W-:Y:S01]  /*15d0*/  STL [R1+0x140], R40 ;  /* 0x0001402801007387 */ /* 0x000fe20000100800 */
[----:B--2---:R-:W-:-:S03]  /*15e0*/  SHF.R.S32.HI R4, RZ, 0x1f, R39 ;  /* 0x0000001fff047819 */ /* 0x004fc60000011427 */
[----:B------:R0:W-:Y:S04]  /*15f0*/  STL [R1+0x48], R3 ;  /* 0x0000480301007387 */ /* 0x0001e80000100800 */
[----:B------:R1:W-:Y:S04]  /*1600*/  STL [R1+0x13c], R4 ;  /* 0x00013c0401007387 */ /* 0x0003e80000100800 */
[----:B------:R-:W-:Y:S01]  /*1610*/  STL [R1+0x138], R38 ;  /* 0x0001382601007387 */ /* 0x000fe20000100800 */
[----:B0-----:R-:W-:-:S03]  /*1620*/  SHF.R.S32.HI R3, RZ, 0x1f, R3 ;  /* 0x0000001fff037819 */ /* 0x001fc60000011403 */
[----:B------:R-:W-:Y:S01]  /*1630*/  STL [R1+0x134], R37 ;  /* 0x0001342501007387 */ /* 0x000fe20000100800 */
[----:B-1----:R-:W-:-:S05]  /*1640*/  SHF.R.S32.HI R4, RZ, 0x1f, R36 ;  /* 0x0000001fff047819 */ /* 0x002fca0000011424 */
[----:B------:R0:W-:Y:S04]  /*1650*/  STL [R1+0x130], R4 ;  /* 0x0001300401007387 */ /* 0x0001e80000100800 */
[----:B------:R-:W-:Y:S04]  /*1660*/  STL [R1+0x12c], R35 ;  /* 0x00012c2301007387 */ /* 0x000fe80000100800 */
[----:B------:R-:W-:Y:S01]  /*1670*/  STL [R1+0x128], R34 ;  /* 0x0001282201007387 */ /* 0x000fe20000100800 */
[----:B0-----:R-:W-:-:S05]  /*1680*/  SHF.R.S32.HI R4, RZ, 0x1f, R33 ;  /* 0x0000001fff047819 */ /* 0x001fca0000011421 */
        /* <DEDUP_REMOVED lines=25> */
[----:B------:R1:W-:Y:S04]  /*1820*/  STL [R1+0xd8], R7 ;  /* 0x0000d80701007387 */ /* 0x0003e80000100800 */
[----:B------:R1:W-:Y:S01]  /*1830*/  STL [R1+0xd4], R6 ;  /* 0x0000d40601007387 */ /* 0x0003e20000100800 */
[----:B0-----:R-:W-:-:S05]  /*1840*/  SHF.R.S32.HI R4, RZ, 0x1f, R5 ;  /* 0x0000001fff047819 */ /* 0x001fca0000011405 */
[----:B------:R1:W-:Y:S04]  /*1850*/  STL [R1+0xd0], R4 ;  /* 0x0000d00401007387 */ /* 0x0003e80000100800 */
[----:B------:R1:W-:Y:S04]  /*1860*/  STL [R1+0x150], R0 ;  /* 0x0001500001007387 */ /* 0x0003e80000100800 */
[----:B------:R1:W-:Y:S02]  /*1870*/  STL [R1+0xcc], R3 ;  /* 0x0000cc0301007387 */ /* 0x0003e40000100800 */
.L_x_9830:
[----:B012---:R-:W0:Y:S02]  /*1880*/  LDC.64 R4, c[0x0][0xc88] ;  /* 0x00032200ff047b82 */ /* 0x007e240000000a00 */
[----:B0-----:R-:W-:-:S05]  /*1890*/  IMAD.WIDE R4, R51, 0x4, R4 ;  /* 0x0000000433047825 */ /* 0x001fca00078e0204 */
[----:B------:R-:W2:Y:S01]  /*18a0*/  LDG.E R31, desc[UR40][R4.64] ;  /* 0x00000028041f7981 */ /* 0x000ea2000c1e1900 */
[----:B------:R-:W-:Y:S05]  /*18b0*/  YIELD ;  /* 0x0000000000007946 */ /* 0x000fea0003800000 */
[----:B------:R-:W-:Y:S01]  /*18c0*/  ULDC.64 UR4, c[0x0][0xa28] ;  /* 0x00028a0000047ab9 */ /* 0x000fe20000000a00 */
[----:B------:R-:W-:Y:S01]  /*18d0*/  ULDC.64 UR8, c[0x0][0xa18] ;  /* 0x0002860000087ab9 */ /* 0x000fe20000000a00 */
[----:B------:R-:W-:Y:S01]  /*18e0*/  ISETP.NE.U32.AND P1, PT, RZ, UR4, PT ;  /* 0x00000004ff007c0c */ /* 0x000fe2000bf25070 */
[----:B------:R-:W-:Y:S01]  /*18f0*/  ULDC.64 UR6, c[0x0][0xa08] ;  /* 0x0002820000067ab9 */ /* 0x000fe20000000a00 */
[----:B---3--:R-:W-:Y:S01]  /*1900*/  IMAD.MOV.U32 R8, RZ, RZ, RZ ;  /* 0x000000ffff087224 */ /* 0x008fe200078e00ff */
[----:B------:R-:W-:Y:S01]  /*1910*/  ISETP.NE.U32.AND P0, PT, RZ, UR6, PT ;  /* 0x00000006ff007c0c */ /* 0x000fe2000bf05070 */
[----:B------:R-:W-:Y:S01]  /*1920*/  IMAD.MOV.U32 R32, RZ, RZ, RZ ;  /* 0x000000ffff207224 */ /* 0x000fe200078e00ff */
[----:B------:R-:W-:-:S02]  /*1930*/  ISETP.NE.AND.EX P1, PT, RZ, UR5, PT, P1 ;  /* 0x00000005ff007c0c */ /* 0x000fc4000bf25310 */
[----:B------:R-:W-:Y:S02]  /*1940*/  ISETP.NE.AND.EX P0, PT, RZ, UR7, PT, P0 ;  /* 0x00000007ff007c0c */ /* 0x000fe4000bf05300 */
[----:B--2---:R-:W-:Y:S01]  /*1950*/  SHF.R.S32.HI R0, RZ, 0x1f, R31 ;  /* 0x0000001fff007819 */ /* 0x004fe2000001141f */
[----:B------:R-:W-:-:S08]  /*1960*/  IMAD.SHL.U32 R35, R31, 0x4, RZ ;  /* 0x000000041f237824 */ /* 0x000fd000078e00ff */
[C---:B------:R-:W-:Y:S01]  /*1970*/  @P1 LEA R6, P2, R31.reuse, UR4, 0x2 ;  /* 0x000000041f061c11 */ /* 0x040fe2000f8410ff */
[----:B------:R0:W-:Y:S01]  /*1980*/  STL [R1+0x2c], R31 ;  /* 0x00002c1f01007387 */ /* 0x0001e20000100800 */
[C-C-:B------:R-:W-:Y:S02]  /*1990*/  SHF.L.U64.HI R34, R31.reuse, 0x2, R0.reuse ;  /* 0x000000021f227819 */ /* 0x140fe40000010200 */
[----:B------:R-:W-:Y:S01]  /*19a0*/  @P1 LEA.HI.X R7, R31, UR5, R0, 0x2, P2 ;  /* 0x000000051f071c11 */ /* 0x000fe200090f1400 */
[----:B------:R-:W-:Y:S01]  /*19b0*/  ULDC UR4, c[0x0][0x288] ;  /* 0x0000a20000047ab9 */ /* 0x000fe20000000800 */
[----:B------:R-:W-:Y:S01]  /*19c0*/  ISETP.NE.U32.AND P2, PT, RZ, UR8, PT ;  /* 0x00000008ff007c0c */ /* 0x000fe2000bf45070 */
[----:B------:R0:W-:Y:S01]  /*19d0*/  STL [R1+0xc4], R0 ;  /* 0x0000c40001007387 */ /* 0x0001e20000100800 */
[C---:B------:R-:W-:Y:S02]  /*19e0*/  IADD3 R4, P3, R35.reuse, UR6, RZ ;  /* 0x0000000623047c10 */ /* 0x040fe4000ff7e0ff */
[----:B------:R-:W-:Y:S01]  /*19f0*/  ISETP.NE.AND.EX P2, PT, RZ, UR9, PT, P2 ;  /* 0x00000009ff007c0c */ /* 0x000fe2000bf45320 */
[----:B------:R1:W5:Y:S01]  /*1a00*/  @P1 LDG.E R8, desc[UR40][R6.64] ;  /* 0x0000002806081981 */ /* 0x000362000c1e1900 */
[----:B------:R-:W-:Y:S01]  /*1a10*/  IMAD.U32 R48, RZ, RZ, UR4 ;  /* 0x00000004ff307e24 */ /* 0x000fe2000f8e00ff */
[C---:B------:R-:W-:Y:S01]  /*1a20*/  IADD3.X R5, R34.reuse, UR7, RZ, P3, !PT ;  /* 0x0000000722057c10 */ /* 0x040fe20009ffe4ff */
[----:B------:R-:W-:Y:S01]  /*1a30*/  ULDC.64 UR4, c[0x0][0x418] ;  /* 0x0001060000047ab9 */ /* 0x000fe20000000a00 */
[----:B------:R0:W-:Y:S04]  /*1a40*/  STL [R1+0x30], R35 ;  /* 0x0000302301007387 */ /* 0x0001e80000100800 */
[----:B------:R0:W5:Y:S04]  /*1a50*/  @P0 LDG.E R32, desc[UR40][R4.64] ;  /* 0x0000002804200981 */ /* 0x000168000c1e1900 */
[----:B-1----:R-:W-:Y:S01]  /*1a60*/  @P2 IADD3 R6, P1, R35, UR8, RZ ;  /* 0x0000000823062c10 */ /* 0x002fe2000ff3e0ff */
[----:B------:R-:W-:Y:S01]  /*1a70*/  UISETP.NE.U32.AND UP0, UPT, UR4, URZ, UPT ;  /* 0x0000003f0400728c */ /* 0x000fe2000bf05070 */
[----:B------:R0:W-:Y:S02]  /*1a80*/  STL [R1+0x34], R34 ;  /* 0x0000342201007387 */ /* 0x0001e40000100800 */
[----:B------:R-:W-:Y:S01]  /*1a90*/  @P2 IADD3.X R7, R34, UR9, RZ, P1, !PT ;  /* 0x0000000922072c10 */ /* 0x000fe20008ffe4ff */
[----:B------:R-:W-:-:S04]  /*1aa0*/  ULDC UR4, c[0x0][0x424] ;  /* 0x0001090000047ab9 */ /* 0x000fc80000000800 */
[----:B------:R0:W5:Y:S01]  /*1ab0*/  @P2 LDG.E R48, desc[UR40][R6.64] ;  /* 0x0000002806302981 */ /* 0x000162000c1e1900 */
[----:B------:R-:W-:-:S03]  /*1ac0*/  UISETP.NE.AND.EX UP0, UPT, UR5, URZ, UPT, UP0 ;  /* 0x0000003f0500728c */ /* 0x000fc6000bf05300 */
[----:B------:R-:W-:Y:S01]  /*1ad0*/  ULDC UR5, c[0x0][0x2f0] ;  /* 0x0000bc0000057ab9 */ /* 0x000fe20000000800 */
[----:B------:R-:W-:-:S04]  /*1ae0*/  USEL UR4, UR4, 0x1, UP0 ;  /* 0x0000000104047887 */ /* 0x000fc80008000000 */
[----:B------:R-:W-:-:S03]  /*1af0*/  UIMAD UR4, UR4, UR5, URZ ;  /* 0x00000005040472a4 */ /* 0x000fc6000f8e023f */
[----:B------:R-:W-:Y:S02]  /*1b00*/  ULDC UR5, c[0x0][0x348] ;  /* 0x0000d20000057ab9 */ /* 0x000fe40000000800 */
[----:B------:R-:W-:Y:S02]  /*1b10*/  IMAD.U32 R24, RZ, RZ, UR5 ;  /* 0x00000005ff187e24 */ /* 0x000fe4000f8e00ff */
[----:B------:R-:W-:Y:S01]  /*1b20*/  IMAD.U32 R33, RZ, RZ, UR4 ;  /* 0x00000004ff217e24 */ /* 0x000fe2000f8e00ff */
[----:B0---4-:R-:W-:Y:S06]  /*1b30*/  @P2 BRA `(.L_x_9675) ;  /* 0x0000000000242947 */ /* 0x011fec0003800000 */
        /* <DEDUP_REMOVED lines=9> */
.L_x_9675:
[----:B------:R-:W-:Y:S01]  /*1bd0*/  ULDC.64 UR4, c[0x0][0xa20] ;  /* 0x0002880000047ab9 */ /* 0x000fe20000000a00 */
[----:B------:R0:W-:Y:S01]  /*1be0*/  STL [R1+0x3c], R49 ;  /* 0x00003c3101007387 */ /* 0x0001e20000100800 */
[----:B------:R-:W-:Y:S02]  /*1bf0*/  ISETP.NE.U32.AND P1, PT, RZ, UR4, PT ;  /* 0x00000004ff007c0c */ /* 0x000fe4000bf25070 */
[C---:B------:R-:W-:Y:S02]  /*1c00*/  LOP3.LUT R3, R50.reuse, 0xff000000, RZ, 0xc0, !PT ;  /* 0xff00000032037812 */ /* 0x040fe400078ec0ff */
[----:B------:R-:W-:Y:S02]  /*1c10*/  ISETP.NE.AND.EX P1, PT, RZ, UR5, PT, P1 ;  /* 0x00000005ff007c0c */ /* 0x000fe4000bf25310 */
[----:B------:R-:W-:Y:S02]  /*1c20*/  LOP3.LUT R0, R50, 0xff0000, RZ, 0xc0, !PT ;  /* 0x00ff000032007812 */ /* 0x000fe400078ec0ff */
[----:B------:R-:W-:-:S02]  /*1c30*/  SHF.R.U32.HI R3, RZ, 0x8, R3 ;  /* 0x00000008ff037819 */ /* 0x000fc40000011603 */
[----:B------:R-:W-:Y:S02]  /*1c40*/  LOP3.LUT R205, R50, 0xffff, RZ, 0xc0, !PT ;  /* 0x0000ffff32cd7812 */ /* 0x000fe400078ec0ff */
[----:B------:R-:W-:-:S05]  /*1c50*/  LEA.HI R6, R0, R3, RZ, 0x10 ;  /* 0x0000000300067211 */ /* 0x000fca00078f80ff */
[----:B0-----:R-:W-:Y:S05]  /*1c60*/  @!P1 BRA `(.L_x_9676) ;  /* 0x0000000000109947 */ /* 0x001fea0003800000 */
[----:B------:R-:W-:-:S04]  /*1c70*/  IADD3 R4, P0, R35, UR4, RZ ;  /* 0x0000000423047c10 */ /* 0x000fc8000ff1e0ff */
[----:B------:R-:W-:-:S05]  /*1c80*/  IADD3.X R5, R34, UR5, RZ, P0, !PT ;  /* 0x0000000522057c10 */ /* 0x000fca00087fe4ff */
[----:B------:R0:W5:Y:S01]  /*1c90*/  LDG.E R33, desc[UR40][R4.64] ;  /* 0x0000002804217981 */ /* 0x000162000c1e1900 */
[----:B------:R-:W-:Y:S05]  /*1ca0*/  BRA `(.L_x_9677) ;  /* 0x0000000000107947 */ /* 0x000fea0003800000 */
.L_x_9676:
[----:B------:R-:W-:Y:S05]  /*1cb0*/  @!P0 BRA `(.L_x_9677) ;  /* 0x00000000000c8947 */ /* 0x000fea0003800000 */
[----:B------:R-:W2:Y:S04]  /*1cc0*/  LDG.E R0, desc[UR40][R4.64] ;  /* 0x0000002804007981 */ /* 0x000ea8000c1e1900 */
[----:B------:R-:W2:Y:S02]  /*1cd0*/  LDG.E R33, desc[UR40][R4.64+0x4] ;  /* 0x0000042804217981 */ /* 0x000ea4000c1e1900 */
[----:B--2---:R-:W-:-:S07]  /*1ce0*/  IMAD.IADD R33, R33, 0x1, -R0 ;  /* 0x0000000121217824 */ /* 0x004fce00078e0a00 */
.L_x_9677:
[----:B------:R-:W-:Y:S01]  /*1cf0*/  ULDC.64 UR4, c[0x0][0xa10] ;  /* 0x0002840000047ab9 */ /* 0x000fe20000000a00 */
[----:B------:R-:W2:Y:S01]  /*1d00*/  LDL.LU R30, [R1] ;  /* 0x00000000011e7983 */ /* 0x000ea20000300800 */
[----:B------:R-:W-:-:S04]  /*1d10*/  ISETP.NE.U32.AND P0, PT, RZ, UR4, PT ;  /* 0x00000004ff007c0c */ /* 0x000fc8000bf05070 */
[----:B------:R-:W-:Y:S01]  /*1d20*/  ISETP.NE.AND.EX P0, PT, RZ, UR5, PT, P0 ;  /* 0x00000005ff007c0c */ /* 0x000fe2000bf05300 */
[----:B------:R-:W-:-:S12]  /*1d30*/  ULDC.64 UR4, c[0x0][0xa30] ;  /* 0x00028c0000047ab9 */ /* 0x000fd80000000a00 */
[----:B0-----:R-:W0:Y:S02]  /*1d40*/  @P0 LDC.64 R4, c[0x0][0xa10] ;  /* 0x00028400ff040b82 */ /* 0x001e240000000a00 */
[----:B0-----:R-:W-:-:S05]  /*1d50*/  @P0 IMAD.WIDE R4, R31, 0x4, R4 ;  /* 0x000000041f040825 */ /* 0x001fca00078e0204 */
[----:B------:R-:W3:Y:S04]  /*1d60*/  @P0 LDG.E R0, desc[UR40][R4.64] ;  /* 0x0000002804000981 */ /* 0x000ee8000c1e1900 */
[----:B------:R0:W3:Y:S01]  /*1d70*/  @P0 LDG.E R3, desc[UR40][R4.64+0x4] ;  /* 0x0000042804030981 */ /* 0x0000e2000c1e1900 */
[----:B------:R-:W-:Y:S01]  /*1d80*/  ISETP.NE.U32.AND P1, PT, RZ, UR4, PT ;  /* 0x00000004ff007c0c */ /* 0x000fe2000bf25070 */
[----:B-----5:R-:W-:-:S03]  /*1d90*/  IMAD.MOV.U32 R50, RZ, RZ, R33 ;  /* 0x000000ffff327224 */ /* 0x020fc600078e0021 */
[----:B------:R-:W-:-:S13]  /*1da0*/  ISETP.NE.AND.EX P1, PT, RZ, UR5, PT, P1 ;  /* 0x00000005ff007c0c */ /* 0x000fda000bf25310 */
[----:B0-----:R-:W-:-:S04]  /*1db0*/  @P1 IADD3 R4, P2, R35, UR4, RZ ;  /* 0x0000000423041c10 */ /* 0x001fc8000ff5e0ff */
[----:B------:R-:W-:-:S05]  /*1dc0*/  @P1 IADD3.X R5, R34, UR5, RZ, P2, !PT ;  /* 0x0000000522051c10 */ /* 0x000fca00097fe4ff */
[----:B------:R0:W5:Y:S01]  /*1dd0*/  @P1 LDG.E R50, desc[UR40][R4.64] ;  /* 0x0000002804321981 */ /* 0x000162000c1e1900 */
[----:B------:R-:W-:Y:S01]  /*1de0*/  IMAD.IADD R9, R33, 0x1, -R8 ;  /* 0x0000000121097824 */ /* 0x000fe200078e0a08 */
[----:B------:R-:W-:Y:S01]  /*1df0*/  LOP3.LUT R12, R6, 0xff, RZ, 0xc0, !PT ;  /* 0x000000ff060c7812 */ /* 0x000fe200078ec0ff */
[----:B------:R-:W-:Y:S01]  /*1e00*/  BSSY B0, `(.L_x_9678) ;  /* 0x000002d000007945 */ /* 0x000fe20003800000 */
[----:B------:R-:W-:-:S03]  /*1e10*/  SHF.R.U32.HI R7, RZ, 0x10, R6 ;  /* 0x00000010ff077819 */ /* 0x000fc60000011606 */
[----:B------:R0:W-:Y:S01]  /*1e20*/  STL [R1+0x40], R12 ;  /* 0x0000400c01007387 */ /* 0x0001e20000100800 */
        /* <DEDUP_REMOVED lines=10> */
[----:B------:R0:W-:Y:S04]  /*1ed0*/  STL [R1], R30 ;  /* 0x0000001e01007387 */ /* 0x0001e80000100800 */
[----:B------:R0:W-:Y:S01]  /*1ee0*/  STL [R1+0x28], R7 ;  /* 0x0000280701007387 */ /* 0x0001e20000100800 */
[----:B------:R-:W-:Y:S05]  /*1ef0*/  @!P3 BRA `(.L_x_9679) ;  /* 0x000000000074b947 */ /* 0x000fea0003800000 */
[----:B------:R-:W-:Y:S01]  /*1f00*/  ISETP.NE.AND P0, PT, R7, RZ, PT ;  /* 0x000000ff0700720c */ /* 0x000fe20003f05270 */
[----:B------:R-:W-:-:S03]  /*1f10*/  ULDC UR4, c[0x0][0x9f0] ;  /* 0x00027c0000047ab9 */ /* 0x000fc60000000800 */
[----:B------:R-:W-:-:S04]  /*1f20*/  SEL R11, R7, UR4, P0 ;  /* 0x00000004070b7c07 */ /* 0x000fc80008000000 */
[-C--:B------:R-:W-:Y:S02]  /*1f30*/  IABS R6, R11.reuse ;  /* 0x0000000b00067213 */ /* 0x080fe40000000000 */
[----:B------:R-:W-:Y:S02]  /*1f40*/  IADD3 R0, R172, -0x1, R11 ;  /* 0xffffffffac007810 */ /* 0x000fe40007ffe00b */
[----:B------:R-:W1:Y:S01]  /*1f50*/  I2F.RP R3, R6 ;  /* 0x0000000600037306 */ /* 0x000e620000209400 */
[-C--:B------:R-:W-:Y:S02]  /*1f60*/  IABS R10, R11.reuse ;  /* 0x0000000b000a7213 */ /* 0x080fe40000000000 */
        /* <DEDUP_REMOVED lines=22> */
.L_x_9679:
[----:B------:R-:W-:Y:S05]  /*20d0*/  BSYNC B0 ;  /* 0x0000000000007941 */ /* 0x000fea0003800000 */
.L_x_9678:
        /* <DEDUP_REMOVED lines=24> */
[----:B0-----:R-:W-:Y:S02]  /*2260*/  IMAD.U32 R4, RZ, RZ, UR4 ;  /* 0x00000004ff047e24 */ /* 0x001fe4000f8e00ff */
        /* <DEDUP_REMOVED lines=12> */
.L_x_9682:
[----:B------:R-:W-:Y:S05]  /*2330*/  BSYNC B6 ;  /* 0x0000000000067941 */ /* 0x000fea0003800000 */
.L_x_9681:
        /* <DEDUP_REMOVED lines=20> */
.L_x_9684:
[----:B------:R-:W-:Y:S05]  /*2480*/  BSYNC B6 ;  /* 0x0000000000067941 */ /* 0x000fea0003800000 */
.L_x_9683:
[----:B------:R-:W-:Y:S01]  /*2490*/  ULDC.64 UR4, c[0x0][0x9f8] ;  /* 0x00027e0000047ab9 */ /* 0x000fe20000000a00 */
[----:B0-----:R-:W0:Y:S01]  /*24a0*/  S2R R7, SR_TID.X ;  /* 0x0000000000077919 */ /* 0x001e220000002100 */
[----:B------:R-:W-:Y:S01]  /*24b0*/  ISETP.NE.U32.AND P0, PT, RZ, UR4, PT ;  /* 0x00000004ff007c0c */ /* 0x000fe2000bf05070 */
[----:B------:R-:W-:Y:S01]  /*24c0*/  IMAD.MOV.U32 R0, RZ, RZ, R31 ;  /* 0x000000ffff007224 */ /* 0x000fe200078e001f */
[----:B------:R-:W1:Y:S02]  /*24d0*/  LDC.64 R56, c[0x0][0x408] ;  /* 0x00010200ff387b82 */ /* 0x000e640000000a00 */
[----:B------:R-:W-:-:S06]  /*24e0*/  ISETP.NE.AND.EX P0, PT, RZ, UR5, PT, P0 ;  /* 0x00000005ff007c0c */ /* 0x000fcc000bf05300 */
[----:B------:R-:W2:Y:S07]  /*24f0*/  LDC R61, c[0x0][0x3f4] ;  /* 0x0000fd00ff3d7b82 */ /* 0x000eae0000000800 */
[----:B------:R-:W-:Y:S01]  /*2500*/  @P0 IADD3 R4, P1, R35, UR4, RZ ;  /* 0x0000000423040c10 */ /* 0x000fe2000ff3e0ff */
[----:B------:R-:W-:Y:S01]  /*2510*/  ULDC UR4, c[0x0][0x320] ;  /* 0x0000c80000047ab9 */ /* 0x000fe20000000800 */
[----:B------:R-:W-:Y:S02]  /*2520*/  IMAD.MOV.U32 R35, RZ, RZ, R30 ;  /* 0x000000ffff237224 */ /* 0x000fe400078e001e */
[----:B------:R-:W-:Y:S01]  /*2530*/  @P0 IADD3.X R5, R34, UR5, RZ, P1, !PT ;  /* 0x0000000522050c10 */ /* 0x000fe20008ffe4ff */
[----:B------:R-:W3:Y:S01]  /*2540*/  LDC.64 R30, c[0x0][0x3f8] ;  /* 0x0000fe00ff1e7b82 */ /* 0x000ee20000000a00 */
[----:B------:R-:W-:Y:S01]  /*2550*/  ISETP.GE.AND P1, PT, R2, UR4, PT ;  /* 0x0000000402007c0c */ /* 0x000fe2000bf26270 */
[----:B------:R-:W4:Y:S03]  /*2560*/  LDL R34, [R1+0x18] ;  /* 0x0000180001227983 */ /* 0x000f260000100800 */
[----:B------:R-:W-:Y:S01]  /*2570*/  SEL R6, RZ, 0xffffffff, P1 ;  /* 0xffffffffff067807 */ /* 0x000fe20000800000 */
[----:B------:R0:W4:Y:S01]  /*2580*/  @P0 LDG.E R0, desc[UR40][R4.64] ;  /* 0x0000002804000981 */ /* 0x000122000c1e1900 */
[----:B------:R-:W-:Y:S01]  /*2590*/  ISETP.GE.AND P0, PT, R16, UR4, PT ;  /* 0x0000000410007c0c */ /* 0x000fe2000bf06270 */
[----:B-1----:R-:W-:Y:S01]  /*25a0*/  IMAD.WIDE.U32 R54, R204, R56, R16 ;  /* 0x00000038cc367225 */ /* 0x002fe200078e0010 */
[----:B------:R-:W-:Y:S01]  /*25b0*/  ISETP.GE.AND P1, PT, R214, UR4, PT ;  /* 0x00000004d6007c0c */ /* 0x000fe2000bf26270 */
[----:B------:R-:W1:Y:S01]  /*25c0*/  S2R R36, SR_TID.X ;  /* 0x0000000000247919 */ /* 0x000e620000002100 */
[----:B------:R-:W-:Y:S01]  /*25d0*/  SEL R3, RZ, 0x1, P0 ;  /* 0x00000001ff037807 */ /* 0x000fe20000000000 */
[----:B------:R-:W-:Y:S01]  /*25e0*/  IMAD.SHL.U32 R6, R6, 0x2, RZ ;  /* 0x0000000206067824 */ /* 0x000fe200078e00ff */
[----:B------:R-:W-:Y:S01]  /*25f0*/  ISETP.GE.AND P0, PT, R215, UR4, PT ;  /* 0x00000004d7007c0c */ /* 0x000fe2000bf06270 */
[----:B0-----:R-:W-:Y:S01]  /*2600*/  VIADD R12, R7, 0xffffff80 ;  /* 0xffffff80070c7836 */ /* 0x001fe20000000000 */
[----:B------:R-:W-:Y:S01]  /*2610*/  SHF.R.S32.HI R7, RZ, 0x1f, R204 ;  /* 0x0000001fff077819 */ /* 0x000fe200000114cc */
[----:B------:R-:W-:Y:S01]  /*2620*/  IMAD.MOV.U32 R75, RZ, RZ, 0x20 ;  /* 0x00000020ff4b7424 */ /* 0x000fe200078e00ff */
[----:B------:R-:W-:Y:S01]  /*2630*/  LOP3.LUT R3, R6, 0x2, R3, 0xe2, !PT ;  /* 0x0000000206037812 */ /* 0x000fe200078ee203 */
[----:B------:R-:W-:Y:S01]  /*2640*/  IMAD R63, R57, 0x60, RZ ;  /* 0x00000060393f7824 */ /* 0x000fe200078e02ff */
[----:B------:R-:W-:Y:S01]  /*2650*/  SEL R4, RZ, 0x4, P0 ;  /* 0x00000004ff047807 */ /* 0x000fe20000000000 */
[----:B------:R-:W-:Y:S01]  /*2660*/  IMAD.SHL.U32 R59, R56, 0x40, RZ ;  /* 0x00000040383b7824 */ /* 0x000fe200078e00ff */
[----:B------:R-:W-:-:S02]  /*2670*/  SEL R5, RZ, 0x8, P1 ;  /* 0x00000008ff057807 */ /* 0x000fc40000800000 */
[----:B------:R-:W-:Y:S01]  /*2680*/  ISETP.GE.AND P0, PT, R213, UR4, PT ;  /* 0x00000004d5007c0c */ /* 0x000fe2000bf06270 */
[----:B---3--:R-:W-:Y:S01]  /*2690*/  IMAD.WIDE.U32 R20, R204, R30, R16 ;  /* 0x0000001ecc147225 */ /* 0x008fe200078e0010 */
[----:B------:R-:W-:Y:S02]  /*26a0*/  ISETP.GE.AND P1, PT, R212, UR4, PT ;  /* 0x00000004d4007c0c */ /* 0x000fe4000bf26270 */
[----:B------:R-:W-:Y:S01]  /*26b0*/  LOP3.LUT R4, R5, R3, R4, 0xfe, !PT ;  /* 0x0000000305047212 */ /* 0x000fe200078efe04 */
[----:B------:R-:W-:Y:S01]  /*26c0*/  IMAD.SHL.U32 R51, R30, 0x40, RZ ;  /* 0x000000401e337824 */ /* 0x000fe200078e00ff */
[----:B------:R-:W-:Y:S01]  /*26d0*/  SEL R5, RZ, 0x10, P0 ;  /* 0x00000010ff057807 */ /* 0x000fe20000000000 */
[----:B------:R-:W-:Y:S01]  /*26e0*/  IMAD.IADD R3, R32, 0x1, R33 ;  /* 0x0000000120037824 */ /* 0x000fe200078e0221 */
[----:B------:R-:W-:Y:S02]  /*26f0*/  SEL R6, RZ, 0x20, P1 ;  /* 0x00000020ff067807 */ /* 0x000fe40000800000 */
[----:B------:R-:W-:-:S02]  /*2700*/  SHF.R.S32.HI R23, RZ, 0x1f, R22 ;  /* 0x0000001fff177819 */ /* 0x000fc40000011416 */
[----:B------:R-:W-:Y:S01]  /*2710*/  LOP3.LUT R4, R6, R4, R5, 0xfe, !PT ;  /* 0x0000000406047212 */ /* 0x000fe200078efe05 */
[C---:B------:R-:W-:Y:S01]  /*2720*/  IMAD R6, R7.reuse, R30, RZ ;  /* 0x0000001e07067224 */ /* 0x040fe200078e02ff */
[----:B------:R-:W-:Y:S01]  /*2730*/  SHF.R.S32.HI R5, RZ, 0x1f, R12 ;  /* 0x0000001fff057819 */ /* 0x000fe2000001140c */
[----:B------:R-:W-:Y:S01]  /*2740*/  IMAD R7, R7, R56, RZ ;  /* 0x0000003807077224 */ /* 0x000fe200078e02ff */
[----:B------:R-:W-:Y:S01]  /*2750*/  ISETP.GE.AND P0, PT, R217, UR4, PT ;  /* 0x00000004d9007c0c */ /* 0x000fe2000bf06270 */
[C---:B------:R-:W-:Y:S01]  /*2760*/  IMAD R11, R204.reuse, R31, R6 ;  /* 0x0000001fcc0b7224 */ /* 0x040fe200078e0206 */
[----:B------:R-:W-:Y:S01]  /*2770*/  LEA.HI R14, R5, R12, RZ, 0x2 ;  /* 0x0000000c050e7211 */ /* 0x000fe200078f10ff */
[----:B------:R-:W-:Y:S01]  /*2780*/  IMAD.WIDE.U32 R8, R204, R30, R22 ;  /* 0x0000001ecc087225 */ /* 0x000fe200078e0016 */
[----:B-1----:R-:W-:Y:S02]  /*2790*/  SHF.R.U32.HI R36, RZ, 0x7, R36 ;  /* 0x00000007ff247819 */ /* 0x002fe40000011624 */
[----:B------:R-:W-:Y:S01]  /*27a0*/  LOP3.LUT R13, R14, 0xfffffffc, RZ, 0xc0, !PT ;  /* 0xfffffffc0e0d7812 */ /* 0x000fe200078ec0ff */
[----:B------:R-:W-:Y:S01]  /*27b0*/  IMAD.IADD R9, R9, 0x1, R11 ;  /* 0x0000000109097824 */ /* 0x000fe200078e020b */
[----:B------:R-:W-:Y:S01]  /*27c0*/  ISETP.NE.AND P6, PT, R36, 0x1, PT ;  /* 0x000000012400780c */ /* 0x000fe20003fc5270 */
[----:B------:R-:W-:Y:S01]  /*27d0*/  IMAD.IADD R21, R11, 0x1, R21 ;  /* 0x000000010b157824 */ /* 0x000fe200078e0215 */
[----:B------:R-:W-:Y:S01]  /*27e0*/  ISETP.GE.AND P1, PT, R216, UR4, PT ;  /* 0x00000004d8007c0c */ /* 0x000fe2000bf26270 */
[----:B------:R-:W-:Y:S01]  /*27f0*/  IMAD.IADD R15, R12, 0x1, -R13 ;  /* 0x000000010c0f7824 */ /* 0x000fe200078e0a0d */
[----:B------:R-:W-:Y:S01]  /*2800*/  SEL R5, RZ, 0x40, P0 ;  /* 0x00000040ff057807 */ /* 0x000fe20000000000 */
[C---:B------:R-:W-:Y:S01]  /*2810*/  IMAD R13, R204.reuse, R57, R7 ;  /* 0x00000039cc0d7224 */ /* 0x040fe200078e0207 */
[----:B-----5:R-:W-:Y:S01]  /*2820*/  SHF.R.S32.HI R7, RZ, 0x1f, R50 ;  /* 0x0000001fff077819 */ /* 0x020fe20000011432 */
[----:B------:R-:W-:Y:S01]  /*2830*/  IMAD.WIDE.U32 R52, R204, R56, R22 ;  /* 0x00000038cc347225 */ /* 0x000fe200078e0016 */
[----:B------:R-:W-:-:S02]  /*2840*/  SEL R10, RZ, 0x7fff80, P1 ;  /* 0x007fff80ff0a7807 */ /* 0x000fc40000800000 */
[----:B--2---:R-:W-:Y:S01]  /*2850*/  ISETP.GE.AND P0, PT, R16, R61, PT ;  /* 0x0000003d1000720c */ /* 0x004fe20003f06270 */
[----:B------:R-:W-:Y:S01]  /*2860*/  IMAD R6, R7, R30, RZ ;  /* 0x0000001e07067224 */ /* 0x000fe200078e02ff */
[----:B------:R-:W-:Y:S01]  /*2870*/  LOP3.LUT R35, R35, 0xfffffffe, RZ, 0xc0, !PT ;  /* 0xfffffffe23237812 */ /* 0x000fe200078ec0ff */
[----:B------:R-:W-:Y:S05]  /*2880*/  @!P6 WARPSYNC.ALL ;  /* 0x000000000000e948 */ /* 0x000fea0003800000 */
[----:B------:R-:W-:Y:S01]  /*2890*/  IMAD R11, R50, R31, R6 ;  /* 0x0000001f320b7224 */ /* 0x000fe200078e0206 */
[----:B------:R-:W-:Y:S01]  /*28a0*/  ULDC UR4, c[0x0][0x2f4] ;  /* 0x0000bd0000047ab9 */ /* 0x000fe20000000800 */
[----:B------:R-:W2:Y:S01]  /*28b0*/  LDL R6, [R1+0x14] ;  /* 0x0000140001067983 */ /* 0x000ea20000100800 */
[----:B------:R-:W-:Y:S01]  /*28c0*/  ISETP.GE.AND P2, PT, R2, UR4, PT ;  /* 0x0000000402007c0c */ /* 0x000fe2000bf46270 */
[----:B------:R-:W-:Y:S01]  /*28d0*/  IMAD.IADD R53, R53, 0x1, R13 ;  /* 0x0000000135357824 */ /* 0x000fe200078e020d */
[----:B------:R-:W-:Y:S01]  /*28e0*/  LOP3.LUT R10, R10, R4, R5, 0xfe, !PT ;  /* 0x000000040a0a7212 */ /* 0x000fe200078efe05 */
[----:B------:R-:W-:Y:S01]  /*28f0*/  IMAD.IADD R55, R13, 0x1, R55 ;  /* 0x000000010d377824 */ /* 0x000fe200078e0237 */
[----:B------:R-:W-:Y:S01]  /*2900*/  SEL R5, R61, RZ, P0 ;  /* 0x000000ff3d057207 */ /* 0x000fe20000000000 */
[----:B------:R-:W-:Y:S01]  /*2910*/  VIADD R60, R36, 0x8 ;  /* 0x00000008243c7836 */ /* 0x000fe20000000000 */
[----:B------:R-:W-:Y:S01]  /*2920*/  SHF.R.S32.HI R13, RZ, 0x1f, R14 ;  /* 0x0000001fff0d7819 */ /* 0x000fe2000001140e */
[----:B------:R-:W-:Y:S01]  /*2930*/  IMAD.WIDE.U32 R8, R50, R30, R8 ;  /* 0x0000001e32087225 */ /* 0x000fe200078e0008 */
[----:B------:R-:W-:-:S02]  /*2940*/  SHF.L.U64.HI R29, R30, 0x6, R31 ;  /* 0x000000061e1d7819 */ /* 0x000fc4000001021f */
[----:B------:R-:W-:Y:S01]  /*2950*/  LEA.HI R13, R13, R204, RZ, 0x3 ;  /* 0x000000cc0d0d7211 */ /* 0x000fe200078f18ff */
[----:B------:R-:W-:Y:S01]  /*2960*/  IMAD.IADD R5, R16, 0x1, R5 ;  /* 0x0000000110057824 */ /* 0x000fe200078e0205 */
[----:B------:R-:W-:Y:S01]  /*2970*/  SHF.L.U64.HI R58, R56, 0x6, R57 ;  /* 0x00000006383a7819 */ /* 0x000fe20000010239 */
[----:B------:R-:W-:Y:S01]  /*2980*/  IMAD.WIDE.U32 R20, R50, R30, R20 ;  /* 0x0000001e32147225 */ /* 0x000fe200078e0014 */
[----:B------:R-:W-:Y:S02]  /*2990*/  @P2 LOP3.LUT R35, R35, 0x1, RZ, 0xfc, !PT ;  /* 0x0000000123232812 */ /* 0x000fe400078efcff */
[----:B------:R-:W-:Y:S01]  /*29a0*/  LOP3.LUT R13, R13, 0xfffffff8, RZ, 0xc0, !PT ;  /* 0xfffffff80d0d7812 */ /* 0x000fe200078ec0ff */
[----:B------:R-:W-:Y:S01]  /*29b0*/  VIADD R36, R204, 0x40 ;  /* 0x00000040cc247836 */ /* 0x000fe20000000000 */
[----:B------:R-:W-:Y:S01]  /*29c0*/  SHF.R.S32.HI R4, RZ, 0x1f, R5 ;  /* 0x0000001fff047819 */ /* 0x000fe20000011405 */
[----:B------:R0:W-:Y:S01]  /*29d0*/  STL [R1], R35 ;  /* 0x0000002301007387 */ /* 0x0001e20000100800 */
[----:B------:R-:W-:-:S02]  /*29e0*/  IMAD R7, R7, R56, RZ ;  /* 0x0000003807077224 */ /* 0x000fc400078e02ff */
[----:B------:R-:W-:Y:S01]  /*29f0*/  IMAD.SHL.U32 R36, R36, 0x40, RZ ;  /* 0x0000004024247824 */ /* 0x000fe200078e00ff */
[----:B------:R-:W-:Y:S01]  /*2a00*/  LEA.HI R4, R4, R5, RZ, 0x3 ;  /* 0x0000000504047211 */ /* 0x000fe200078f18ff */
[----:B------:R-:W-:Y:S02]  /*2a10*/  IMAD.IADD R13, R204, 0x1, -R13 ;  /* 0x00000001cc0d7824 */ /* 0x000fe400078e0a0d */
[----:B------:R-:W-:Y:S02]  /*2a20*/  IMAD R5, R31, 0x60, RZ ;  /* 0x000000601f057824 */ /* 0x000fe400078e02ff */
[----:B------:R-:W-:-:S04]  /*2a30*/  IMAD.WIDE.U32 R52, R50, R56, R52 ;  /* 0x0000003832347225 */ /* 0x000fc800078e0034 */
[----:B0-----:R-:W-:Y:S01]  /*2a40*/  VIADD R35, R204, 0x40 ;  /* 0x00000040cc237836 */ /* 0x001fe20000000000 */
[----:B------:R-:W-:Y:S01]  /*2a50*/  LOP3.LUT R36, R36, 0x1c0, RZ, 0xc0, !PT ;  /* 0x000001c024247812 */ /* 0x000fe200078ec0ff */
[----:B------:R-:W-:-:S04]  /*2a60*/  IMAD.WIDE.U32 R30, R30, 0x60, RZ ;  /* 0x000000601e1e7825 */ /* 0x000fc800078e00ff */
[----:B------:R-:W-:Y:S02]  /*2a70*/  IMAD.SHL.U32 R35, R35, 0x40, RZ ;  /* 0x0000004023237824 */ /* 0x000fe400078e00ff */
[----:B------:R-:W-:Y:S02]  /*2a80*/  IMAD.SHL.U32 R73, R13, 0x40, RZ ;  /* 0x000000400d497824 */ /* 0x000fe400078e00ff */
[----:B------:R-:W-:Y:S01]  /*2a90*/  IMAD R7, R50, R57, R7 ;  /* 0x0000003932077224 */ /* 0x000fe200078e0207 */
[----:B------:R-:W-:Y:S01]  /*2aa0*/  LOP3.LUT R35, R35, 0x1c0, RZ, 0xc0, !PT ;  /* 0x000001c023237812 */ /* 0x000fe200078ec0ff */
[----:B------:R-:W-:Y:S01]  /*2ab0*/  IMAD.IADD R62, R31, 0x1, R5 ;  /* 0x000000011f3e7824 */ /* 0x000fe200078e0205 */
[----:B------:R-:W-:Y:S01]  /*2ac0*/  LOP3.LUT R5, R36, 0x38, R4, 0xf8, !PT ;  /* 0x0000003824057812 */ /* 0x000fe200078ef804 */
[----:B------:R-:W-:Y:S01]  /*2ad0*/  IMAD.WIDE.U32 R54, R50, R56, R54 ;  /* 0x0000003832367225 */ /* 0x000fe200078e0036 */
[----:B------:R-:W-:Y:S02]  /*2ae0*/  SHF.R.U32.HI R35, RZ, 0x3, R35 ;  /* 0x00000003ff237819 */ /* 0x000fe40000011623 */
[----:B------:R-:W-:Y:S01]  /*2af0*/  LOP3.LUT R73, R73, 0x1c0, RZ, 0xc0, !PT ;  /* 0x000001c049497812 */ /* 0x000fe200078ec0ff */
[----:B------:R-:W-:Y:S01]  /*2b00*/  IMAD.IADD R67, R53, 0x1, R7 ;  /* 0x0000000135437824 */ /* 0x000fe200078e0207 */
[----:B------:R-:W-:Y:S01]  /*2b10*/  LOP3.LUT R5, R5, R35, RZ, 0x3c, !PT ;  /* 0x0000002305057212 */ /* 0x000fe200078e3cff */
[----:B------:R-:W-:Y:S01]  /*2b20*/  IMAD.IADD R68, R7, 0x1, R55 ;  /* 0x0000000107447824 */ /* 0x000fe200078e0237 */
[----:B------:R-:W-:Y:S01]  /*2b30*/  SHF.R.U32.HI R76, RZ, 0x3, R73 ;  /* 0x00000003ff4c7819 */ /* 0x000fe20000011649 */
[----:B------:R-:W-:Y:S01]  /*2b40*/  IMAD.WIDE.U32 R56, R56, 0x60, RZ ;  /* 0x0000006038387825 */ /* 0x000fe200078e00ff */
[----:B------:R-:W-:-:S02]  /*2b50*/  LOP3.LUT R7, R73, 0x18, R16, 0xf8, !PT ;  /* 0x0000001849077812 */ /* 0x000fc400078ef810 */
[----:B------:R-:W-:Y:S01]  /*2b60*/  LOP3.LUT P2, RZ, R13, 0x4, RZ, 0xc0, !PT ;  /* 0x000000040dff7812 */ /* 0x000fe2000784c0ff */
[----:B------:R-:W-:Y:S01]  /*2b70*/  IMAD.SHL.U32 R61, R61, 0x2, RZ ;  /* 0x000000023d3d7824 */ /* 0x000fe200078e00ff */
[----:B------:R-:W-:Y:S02]  /*2b80*/  PRMT R84, R10, 0x8880, RZ ;  /* 0x000088800a547816 */ /* 0x000fe400000000ff */
[----:B------:R-:W-:Y:S02]  /*2b90*/  LOP3.LUT R7, R7, R76, RZ, 0x3c, !PT ;  /* 0x0000004c07077212 */ /* 0x000fe400078e3cff */
[----:B------:R-:W-:Y:S02]  /*2ba0*/  PRMT R84, R84, 0x7710, RZ ;  /* 0x0000771054547816 */ /* 0x000fe400000000ff */
[----:B------:R-:W-:Y:S02]  /*2bb0*/  SEL R75, R75, 0xffffffe0, !P2 ;  /* 0xffffffe04b4b7807 */ /* 0x000fe40005000000 */
[----:B------:R-:W-:Y:S01]  /*2bc0*/  LOP3.LUT R70, R4, 0xfffffff8, RZ, 0xc0, !PT ;  /* 0xfffffff804467812 */ /* 0x000fe200078ec0ff */
[----:B------:R-:W-:Y:S01]  /*2bd0*/  IMAD.IADD R63, R57, 0x1, R63 ;  /* 0x00000001393f7824 */ /* 0x000fe200078e023f */
[C---:B------:R-:W-:Y:S01]  /*2be0*/  LOP3.LUT R77, R84.reuse, 0x1, RZ, 0xc0, !PT ;  /* 0x00000001544d7812 */ /* 0x040fe200078ec0ff */
[----:B------:R-:W-:Y:S01]  /*2bf0*/  IMAD R64, R15, 0x40, R204 ;  /* 0x000000400f407824 */ /* 0x000fe200078e02cc */
[C---:B------:R-:W-:Y:S01]  /*2c00*/  LOP3.LUT R78, R84.reuse, 0x2, RZ, 0xc0, !PT ;  /* 0x00000002544e7812 */ /* 0x040fe200078ec0ff */
[----:B------:R-:W-:Y:S01]  /*2c10*/  IMAD.IADD R65, R9, 0x1, R11 ;  /* 0x0000000109417824 */ /* 0x000fe200078e020b */
[C---:B------:R-:W-:Y:S01]  /*2c20*/  LOP3.LUT R79, R84.reuse, 0x4, RZ, 0xc0, !PT ;  /* 0x00000004544f7812 */ /* 0x040fe200078ec0ff */
[----:B------:R-:W-:Y:S01]  /*2c30*/  IMAD.IADD R66, R11, 0x1, R21 ;  /* 0x000000010b427824 */ /* 0x000fe200078e0215 */
[----:B------:R-:W-:-:S02]  /*2c40*/  LOP3.LUT R80, R84, 0x8, RZ, 0xc0, !PT ;  /* 0x0000000854507812 */ /* 0x000fc400078ec0ff */
[C---:B------:R-:W-:Y:S02]  /*2c50*/  LOP3.LUT R81, R84.reuse, 0x10, RZ, 0xc0, !PT ;  /* 0x0000001054517812 */ /* 0x040fe400078ec0ff */
[----:B------:R-:W-:Y:S02]  /*2c60*/  LOP3.LUT R83, R84, 0x20, RZ, 0xc0, !PT ;  /* 0x0000002054537812 */ /* 0x000fe400078ec0ff */
[----:B------:R-:W-:Y:S01]  /*2c70*/  SHF.R.S32.HI R69, RZ, 0x3, R4 ;  /* 0x00000003ff457819 */ /* 0x000fe20000011404 */
[----:B------:R-:W-:Y:S01]  /*2c80*/  @!P6 BAR.SYNC.DEFER_BLOCKING 0x9, 0x100 ;  /* 0x024400000000eb1d */ /* 0x000fe20000010000 */
[----:B------:R-:W-:Y:S02]  /*2c90*/  ISETP.GE.AND P1, PT, R16, UR4, PT ;  /* 0x0000000410007c0c */ /* 0x000fe4000bf26270 */
[----:B------:R-:W-:Y:S02]  /*2ca0*/  SHF.R.S32.HI R72, RZ, 0x1f, R70 ;  /* 0x0000001fff487819 */ /* 0x000fe40000011446 */
[----:B------:R-:W-:Y:S01]  /*2cb0*/  LOP3.LUT R84, R84, 0x40, RZ, 0xc0, !PT ;  /* 0x0000004054547812 */ /* 0x000fe200078ec0ff */
[----:B----4-:R-:W-:Y:S01]  /*2cc0*/  IMAD.IADD R74, R34, 0x1, R5 ;  /* 0x00000001224a7824 */ /* 0x010fe200078e0205 */
[----:B------:R-:W-:-:S04]  /*2cd0*/  LOP3.LUT R5, R73, 0x38, R4, 0xf8, !PT ;  /* 0x0000003849057812 */ /* 0x000fc800078ef804 */
[----:B------:R-:W-:Y:S02]  /*2ce0*/  LOP3.LUT R5, R5, R76, RZ, 0x3c, !PT ;  /* 0x0000004c05057212 */ /* 0x000fe400078e3cff */
[----:B------:R-:W-:Y:S01]  /*2cf0*/  SHF.R.S32.HI R71, RZ, 0x1f, R0 ;  /* 0x0000001fff477819 */ /* 0x000fe20000011400 */
[C---:B--2---:R-:W-:Y:S02]  /*2d00*/  IMAD R82, R6.reuse, 0x200, R7 ;  /* 0x0000020006527824 */ /* 0x044fe400078e0207 */
[----:B------:R-:W-:Y:S02]  /*2d10*/  IMAD R85, R6, 0x200, R5 ;  /* 0x0000020006557824 */ /* 0x000fe400078e0205 */
[----:B------:R-:W-:-:S07]  /*2d20*/  IMAD.IADD R86, R75, 0x1, R82 ;  /* 0x000000014b567824 */ /* 0x000fce00078e0252 */
.L_x_9738:
[----:B--2---:R-:W2:Y:S01]  /*2d30*/  LDL.LU R15, [R1] ;  /* 0x00000000010f7983 */ /* 0x004ea20000300800 */
[----:B------:R-:W0:Y:S01]  /*2d40*/  LDC R91, c[0x0][0x430] ;  /* 0x00010c00ff5b7b82 */ /* 0x000e220000000800 */
        /* <DEDUP_REMOVED lines=10> */
[----:B------:R-:W3:Y:S08]  /*2df0*/  @!P2 LDC.64 R4, c[0x0][0x418] ;  /* 0x00010600ff04ab82 */ /* 0x000ef00000000a00 */
[----:B----4-:R-:W4:Y:S08]  /*2e00*/  @P3 LDC R11, c[0x0][0x434] ;  /* 0x00010d00ff0b3b82 */ /* 0x010f300000000800 */
        /* <DEDUP_REMOVED lines=15> */
[C---:B------:R-:W-:Y:S01]  /*2f00*/  IMAD R7, R18.reuse, 0x1800, R82 ;  /* 0x0000180012077824 */ /* 0x040fe200078e0252 */
[----:B------:R-:W-:Y:S01]  /*2f10*/  BSSY B0, `(.L_x_9685) ;  /* 0x000030d000007945 */ /* 0x000fe20003800000 */
[----:B------:R-:W-:-:S02]  /*2f20*/  IMAD R89, R18, 0x1800, R86 ;  /* 0x0000180012597824 */ /* 0x000fc400078e0256 */
[----:B------:R-:W-:Y:S02]  /*2f30*/  IMAD R91, R91, R6, R32 ;  /* 0x000000065b5b7224 */ /* 0x000fe400078e0220 */
[--C-:B------:R-:W-:Y:S02]  /*2f40*/  IMAD R98, R7, 0x2, R26.reuse ;  /* 0x0000000207627824 */ /* 0x100fe400078e021a */
[----:B------:R-:W-:Y:S01]  /*2f50*/  IMAD R89, R89, 0x2, R26 ;  /* 0x0000000259597824 */ /* 0x000fe200078e021a */
[----:B--2---:R-:W-:-:S04]  /*2f60*/  LOP3.LUT R15, R15, 0xfffffffd, RZ, 0xc0, !PT ;  /* 0xfffffffd0f0f7812 */ /* 0x004fc800078ec0ff */
[----:B------:R-:W-:-:S05]  /*2f70*/  @P3 LOP3.LUT R15, R15, 0x2, RZ, 0xfc, !PT ;  /* 0x000000020f0f3812 */ /* 0x000fca00078efcff */
[----:B------:R0:W-:Y:S01]  /*2f80*/  STL [R1], R15 ;  /* 0x0000000f01007387 */ /* 0x0001e20000100800 */
[----:B------:R-:W-:Y:S05]  /*2f90*/  @!P2 BRA `(.L_x_9686) ;  /* 0x0000002c0008a947 */ /* 0x000fea0003800000 */
[----:B------:R-:W-:Y:S01]  /*2fa0*/  SHF.R.S32.HI R92, RZ, 0x1f, R91 ;  /* 0x0000001fff5c7819 */ /* 0x000fe2000001145b */
[----:B------:R-:W-:Y:S01]  /*2fb0*/  ULDC.64 UR4, c[0x0][0x300] ;  /* 0x0000c00000047ab9 */ /* 0x000fe20000000a00 */
[----:B-----5:R-:W-:Y:S01]  /*2fc0*/  SHF.R.S32.HI R93, RZ, 0x1f, R90 ;  /* 0x0000001fff5d7819 */ /* 0x020fe2000001145a */
[----:B0-----:R-:W-:-:S04]  /*2fd0*/  IMAD.WIDE.U32 R4, R91, UR4, RZ ;  /* 0x000000045b047c25 */ /* 0x001fc8000f8e00ff */
[----:B------:R-:W-:Y:S02]  /*2fe0*/  IMAD R6, R92, UR4, RZ ;  /* 0x000000045c067c24 */ /* 0x000fe4000f8e02ff */
[----:B------:R-:W-:Y:S02]  /*2ff0*/  IMAD R94, R27, -0x60, R24 ;  /* 0xffffffa01b5e7824 */ /* 0x000fe400078e0218 */
[----:B------:R-:W-:Y:S01]  /*3000*/  IMAD R7, R91, UR5, R6 ;  /* 0x000000055b077c24 */ /* 0x000fe2000f8e0206 */
[----:B------:R-:W-:Y:S01]  /*3010*/  ULDC.64 UR4, c[0x0][0x310] ;  /* 0x0000c40000047ab9 */ /* 0x000fe20000000a00 */
[----:B------:R-:W-:Y:S01]  /*3020*/  IMAD R6, R62, R27, RZ ;  /* 0x0000001b3e067224 */ /* 0x000fe200078e02ff */
[----:B------:R-:W-:Y:S01]  /*3030*/  VIMNMX R94, R94, 0x60, PT ;  /* 0x000000605e5e7848 */ /* 0x000fe20003fe0100 */
[----:B------:R-:W-:Y:S02]  /*3040*/  IMAD R11, R93, UR4, RZ ;  /* 0x000000045d0b7c24 */ /* 0x000fe4000f8e02ff */
[----:B------:R-:W-:Y:S01]  /*3050*/  IMAD.IADD R5, R5, 0x1, R7 ;  /* 0x0000000105057824 */ /* 0x000fe200078e0207 */
[----:B------:R-:W-:Y:S01]  /*3060*/  SHF.R.S32.HI R7, RZ, 0x1f, R27 ;  /* 0x0000001fff077819 */ /* 0x000fe2000001141b */
[----:B------:R-:W-:-:S02]  /*3070*/  IMAD R11, R90, UR5, R11 ;  /* 0x000000055a0b7c24 */ /* 0x000fc4000f8e020b */
[----:B------:R-:W-:Y:S01]  /*3080*/  IMAD.WIDE.U32 R4, R90, UR4, R4 ;  /* 0x000000045a047c25 */ /* 0x000fe2000f8e0004 */
[----:B------:R-:W-:-:S03]  /*3090*/  ULDC.64 UR4, c[0x0][0x308] ;  /* 0x0000c20000047ab9 */ /* 0x000fc60000000a00 */
[----:B------:R-:W-:Y:S02]  /*30a0*/  IMAD.IADD R5, R5, 0x1, R11 ;  /* 0x0000000105057824 */ /* 0x000fe400078e020b */
[----:B------:R-:W-:Y:S02]  /*30b0*/  IMAD R11, R7, R30, R6 ;  /* 0x0000001e070b7224 */ /* 0x000fe400078e0206 */
[----:B------:R-:W-:-:S04]  /*30c0*/  IMAD.WIDE.U32 R4, R205, UR4, R4 ;  /* 0x00000004cd047c25 */ /* 0x000fc8000f8e0004 */
[----:B------:R-:W-:Y:S01]  /*30d0*/  IMAD R97, R205, UR5, R5 ;  /* 0x00000005cd617c24 */ /* 0x000fe2000f8e0205 */
[----:B------:R-:W-:Y:S01]  /*30e0*/  ULDC.64 UR4, c[0x0][0x2e8] ;  /* 0x0000ba0000047ab9 */ /* 0x000fe20000000a00 */
[-C--:B------:R-:W-:Y:S01]  /*30f0*/  IMAD R5, R63, R27.reuse, RZ ;  /* 0x0000001b3f057224 */ /* 0x080fe200078e02ff */
[C---:B------:R-:W-:Y:S01]  /*3100*/  LEA R96, P2, R4.reuse, UR4, 0x1 ;  /* 0x0000000404607c11 */ /* 0x040fe2000f8408ff */
[----:B------:R-:W-:Y:S02]  /*3110*/  ULDC.U8 UR4, c[0x0][0x410] ;  /* 0x0001040000047ab9 */ /* 0x000fe40000000000 */
[----:B------:R-:W-:Y:S01]  /*3120*/  IMAD R13, R7, R56, R5 ;  /* 0x00000038070d7224 */ /* 0x000fe200078e0205 */
[----:B------:R-:W-:Y:S01]  /*3130*/  LEA.HI.X R97, R4, UR5, R97, 0x1, P2 ;  /* 0x0000000504617c11 */ /* 0x000fe200090f0c61 */
[----:B------:R-:W-:Y:S01]  /*3140*/  IMAD.WIDE.U32 R4, R30, R27, RZ ;  /* 0x0000001b1e047225 */ /* 0x000fe200078e00ff */
[----:B------:R-:W-:-:S03]  /*3150*/  ISETP.NE.AND P2, PT, RZ, UR4, PT ;  /* 0x00000004ff007c0c */ /* 0x000fc6000bf45270 */
[----:B------:R-:W-:-:S04]  /*3160*/  IMAD.WIDE.U32 R6, R56, R27, RZ ;  /* 0x0000001b38067225 */ /* 0x000fc800078e00ff */
[----:B------:R-:W-:Y:S02]  /*3170*/  IMAD.IADD R100, R5, 0x1, R11 ;  /* 0x0000000105647824 */ /* 0x000fe400078e020b */
[----:B------:R-:W-:-:S04]  /*3180*/  IMAD.IADD R11, R7, 0x1, R13 ;  /* 0x00000001070b7824 */ /* 0x000fc800078e020d */
[----:B------:R-:W-:Y:S05]  /*3190*/  @!P2 BRA `(.L_x_9687) ;  /* 0x00000014003ca947 */ /* 0x000fea0003800000 */
        /* <DEDUP_REMOVED lines=16> */
[----:B------:R-:W-:-:S05]  /*32a0*/  IADD3 R15, P3, R52, R6, RZ ;  /* 0x00000006340f7210 */ /* 0x000fca0007f7e0ff */
[----:B------:R-:W-:Y:S01]  /*32b0*/  IMAD.X R40, R11, 0x1, R67, P3 ;  /* 0x000000010b287824 */ /* 0x000fe200018e0643 */
        /* <DEDUP_REMOVED lines=13> */
.L_x_9689:
[----:B------:R-:W-:Y:S05]  /*3390*/  BSYNC B1 ;  /* 0x0000000000017941 */ /* 0x000fea0003800000 */
.L_x_9688:
[----:B0-----:R-:W-:Y:S01]  /*33a0*/  VIADD R12, R204, 0x40 ;  /* 0x00000040cc0c7836 */ /* 0x001fe20000000000 */
[----:B------:R-:W-:Y:S01]  /*33b0*/  BSSY B1, `(.L_x_9690) ;  /* 0x0000019000017945 */ /* 0x000fe20003800000 */
[----:B-----5:R-:W-:Y:S02]  /*33c0*/  IMAD.MOV.U32 R13, RZ, RZ, R40 ;  /* 0x000000ffff0d7224 */ /* 0x020fe400078e0028 */
[----:B------:R-:W-:Y:S01]  /*33d0*/  IMAD.MOV.U32 R15, RZ, RZ, R41 ;  /* 0x000000ffff0f7224 */ /* 0x000fe200078e0029 */
[----:B------:R-:W-:-:S13]  /*33e0*/  ISETP.GE.AND P4, PT, R12, R94, PT ;  /* 0x0000005e0c00720c */ /* 0x000fda0003f86270 */
[----:B------:R-:W-:Y:S05]  /*33f0*/  @P4 BRA `(.L_x_9691) ;  /* 0x0000000000504947 */ /* 0x000fea0003800000 */
        /* <DEDUP_REMOVED lines=20> */
.L_x_9691:
[----:B------:R-:W-:Y:S05]  /*3540*/  BSYNC B1 ;  /* 0x0000000000017941 */ /* 0x000fea0003800000 */
.L_x_9690:
[----:B0-----:R-:W-:Y:S01]  /*3550*/  IMAD.MOV.U32 R4, RZ, RZ, R44 ;  /* 0x000000ffff047224 */ /* 0x001fe200078e002c */
[----:B------:R-:W-:Y:S01]  /*3560*/  ISETP.NE.AND P3, PT, R210, 0x3, PT ;  /* 0x00000003d200780c */ /* 0x000fe20003f65270 */
        /* <DEDUP_REMOVED lines=10> */
[----:B-----5:R-:W-:Y:S01]  /*3610*/  IMAD.MOV.U32 R4, RZ, RZ, R32 ;  /* 0x000000ffff047224 */ /* 0x020fe200078e0020 */
        /* <DEDUP_REMOVED lines=16> */
[----:B------:R-:W-:Y:S02]  /*3720*/  PRMT R105, R6, 0x7610, R105 ;  /* 0x0000761006697816 */ /* 0x000fe40000000069 */
[----:B------:R-:W-:Y:S01]  /*3730*/  PRMT R106, R7, 0x7610, R106 ;  /* 0x00007610076a7816 */ /* 0x000fe2000000006a */
[----:B------:R-:W-:Y:S06]  /*3740*/  @!P3 BRA `(.L_x_9692) ;  /* 0x000000000004b947 */ /* 0x000fec0003800000 */
[----:B------:R-:W-:Y:S01]  /*3750*/  BPT.TRAP 0x1 ;  /* 0x000000040000795c */ /* 0x000fe20000300000 */
.L_x_9692:
[----:B------:R-:W-:Y:S01]  /*3760*/  IMAD R87, R18, 0x8, R19 ;  /* 0x0000000812577824 */ /* 0x000fe200078e0213 */
[----:B------:R-:W-:Y:S01]  /*3770*/  SHF.L.U32 R95, R208, 0x1f, RZ ;  /* 0x0000001fd05f7819 */ /* 0x000fe200000006ff */
[----:B------:R-:W-:Y:S03]  /*3780*/  BSSY B1, `(.L_x_9693) ;  /* 0x0000003000017945 */ /* 0x000fe60003800000 */
[----:B------:R-:W0:Y:S02]  /*3790*/  SYNCS.PHASECHK.TRANS64.TRYWAIT P5, [R87+URZ+0x22890], R95 ;  /* 0x0228905f570075a7 */ /* 0x000e2400080a017f */
[----:B0-----:R-:W-:Y:S05]  /*37a0*/  @!P5 BRA `(.L_x_9694) ;  /* 0x000001680034d947 */ /* 0x001fea0003800000 */
.L_x_9951:
[----:B------:R-:W-:Y:S05]  /*37b0*/  BSYNC B1 ;  /* 0x0000000000017941 */ /* 0x000fea0003800000 */
.L_x_9693:
[----:B------:R-:W-:-:S03]  /*37c0*/  UMOV UR4, 0xffffffff ;  /* 0xffffffff00047882 */ /* 0x000fc60000000000 */
[----:B------:R-:W-:Y:S05]  /*37d0*/  BRA.DIV UR4, `(.L_x_9695) ;  /* 0x0000016a043c7947 */ /* 0x000fea000b800000 */
[----:B------:R1:W2:Y:S04]  /*37e0*/  SHFL.IDX PT, R99, R97, RZ, 0x1c1f ;  /* 0x001c1fff61637589 */ /* 0x0002a800000e0000 */
[----:B------:R1:W3:Y:S02]  /*37f0*/  SHFL.IDX PT, R14, R96, RZ, 0x1c1f ;  /* 0x001c1fff600e7589 */ /* 0x0002e400000e0000 */
.L_x_9955:
[----:B------:R-:W-:Y:S04]  /*3800*/  BSSY B1, `(.L_x_9696) ;  /* 0x0000070000017945 */ /* 0x000fe80003800000 */
[----:B------:R-:W-:Y:S05]  /*3810*/  @P2 BRA `(.L_x_9697) ;  /* 0x0000000400b82947 */ /* 0x000fea0003800000 */
[----:B------:R-:W-:Y:S04]  /*3820*/  BSSY B2, `(.L_x_9698) ;  /* 0x0000036000027945 */ /* 0x000fe80003800000 */
[----:B------:R-:W-:Y:S05]  /*3830*/  @P1 BRA `(.L_x_9699) ;  /* 0x0000000000d01947 */ /* 0x000fea0003800000 */
[----:B------:R4:W0:Y:S01]  /*3840*/  LDS.128 R4, [R98] ;  /* 0x0000000062047984 */ /* 0x0008220000000c00 */
[C---:B---3--:R-:W-:Y:S01]  /*3850*/  LEA R12, P2, R16.reuse, R14, 0x1 ;  /* 0x0000000e100c7211 */ /* 0x048fe200078408ff */
[----:B------:R-:W-:Y:S03]  /*3860*/  BSSY B3, `(.L_x_9700) ;  /* 0x0000030000037945 */ /* 0x000fe60003800000 */
[----:B--2---:R-:W-:Y:S02]  /*3870*/  LEA.HI.X R13, R16, R99, R17, 0x1, P2 ;  /* 0x00000063100d7211 */ /* 0x004fe400010f0c11 */
[----:B------:R-:W-:-:S13]  /*3880*/  ISETP.GE.AND P2, PT, R22, R88, PT ;  /* 0x000000581600720c */ /* 0x000fda0003f46270 */
[----:B----4-:R-:W-:Y:S05]  /*3890*/  @P2 BRA `(.L_x_9701) ;  /* 0x0000000000b02947 */ /* 0x010fea0003800000 */
[----:B------:R-:W-:Y:S02]  /*38a0*/  SHF.R.U64 R15, R46, 0x10, R47 ;  /* 0x000000102e0f7819 */ /* 0x000fe4000000122f */
[----:B------:R-:W-:Y:S02]  /*38b0*/  SHF.R.U64 R11, R44, 0x10, R45 ;  /* 0x000000102c0b7819 */ /* 0x000fe4000000122d */
[----:B------:R-:W-:Y:S02]  /*38c0*/  PRMT R15, R109, 0x5410, R15 ;  /* 0x000054106d0f7816 */ /* 0x000fe4000000000f */
[----:B------:R-:W-:Y:S01]  /*38d0*/  PRMT R11, R108, 0x5410, R11 ;  /* 0x000054106c0b7816 */ /* 0x000fe2000000000b */
[C---:B0-----:R-:W-:Y:S01]  /*38e0*/  IMAD.U32 R108, R5.reuse, 0x10000, RZ ;  /* 0x00010000056c7824 */ /* 0x041fe200078e00ff */
[----:B------:R-:W-:Y:S02]  /*38f0*/  SHF.R.U32.HI R46, RZ, 0x10, R47 ;  /* 0x00000010ff2e7819 */ /* 0x000fe4000001162f */
[----:B------:R-:W-:-:S02]  /*3900*/  LOP3.LUT R110, R5, 0xffff0000, RZ, 0xc0, !PT ;  /* 0xffff0000056e7812 */ /* 0x000fc400078ec0ff */
[C---:B------:R-:W-:Y:S01]  /*3910*/  LOP3.LUT R47, R15.reuse, 0xffff0000, RZ, 0xc0, !PT ;  /* 0xffff00000f2f7812 */ /* 0x040fe200078ec0ff */
[----:B------:R-:W-:Y:S01]  /*3920*/  IMAD.U32 R15, R15, 0x10000, RZ ;  /* 0x000100000f0f7824 */ /* 0x000fe200078e00ff */
[C---:B------:R-:W-:Y:S01]  /*3930*/  LOP3.LUT R109, R11.reuse, 0xffff0000, RZ, 0xc0, !PT ;  /* 0xffff00000b6d7812 */ /* 0x040fe200078ec0ff */
[----:B------:R-:W-:Y:S01]  /*3940*/  IMAD.U32 R11, R11, 0x10000, RZ ;  /* 0x000100000b0b7824 */ /* 0x000fe200078e00ff */
[----:B------:R-:W-:Y:S01]  /*3950*/  SHF.R.U32.HI R45, RZ, 0x10, R45 ;  /* 0x00000010ff2d7819 */ /* 0x000fe2000001162d */
[C---:B------:R-:W-:Y:S01]  /*3960*/  FMUL.FTZ R5, R110.reuse, R47 ;  /* 0x0000002f6e057220 */ /* 0x040fe20000410000 */
[----:B------:R-:W-:Y:S01]  /*3970*/  PRMT R46, R101, 0x5432, R46 ;  /* 0x00005432652e7816 */ /* 0x000fe2000000002e */
[-C--:B------:R-:W-:Y:S01]  /*3980*/  FMUL.FTZ R110, R110, R109.reuse ;  /* 0x0000006d6e6e7220 */ /* 0x080fe20000410000 */
[----:B------:R-:W-:Y:S01]  /*3990*/  PRMT R45, R111, 0x5410, R45 ;  /* 0x000054106f2d7816 */ /* 0x000fe2000000002d */
[C---:B------:R-:W-:Y:S02]  /*39a0*/  FFMA.FTZ R44, R108.reuse, R109, -R5 ;  /* 0x0000006d6c2c7223 */ /* 0x040fe40000010805 */
[----:B------:R-:W-:Y:S01]  /*39b0*/  FFMA.FTZ R5, R108, R47, R110 ;  /* 0x0000002f6c057223 */ /* 0x000fe2000001006e */
[----:B------:R-:W-:Y:S01]  /*39c0*/  LOP3.LUT R110, R6, 0xffff0000, RZ, 0xc0, !PT ;  /* 0xffff0000066e7812 */ /* 0x000fe200078ec0ff */
[C---:B------:R-:W-:Y:S01]  /*39d0*/  IMAD.U32 R47, R46.reuse, 0x10000, RZ ;  /* 0x000100002e2f7824 */ /* 0x040fe200078e00ff */
[----:B------:R-:W-:Y:S01]  /*39e0*/  LOP3.LUT R46, R46, 0xffff0000, RZ, 0xc0, !PT ;  /* 0xffff00002e2e7812 */ /* 0x000fe200078ec0ff */
[C---:B------:R-:W-:Y:S01]  /*39f0*/  IMAD.U32 R109, R45.reuse, 0x10000, RZ ;  /* 0x000100002d6d7824 */ /* 0x040fe200078e00ff */
[----:B------:R-:W-:Y:S01]  /*3a00*/  LOP3.LUT R45, R45, 0xffff0000, RZ, 0xc0, !PT ;  /* 0xffff00002d2d7812 */ /* 0x000fe200078ec0ff */
[----:B------:R-:W-:Y:S01]  /*3a10*/  FMUL.FTZ R111, R110, R47 ;  /* 0x0000002f6e6f7220 */ /* 0x000fe20000410000 */
[----:B------:R-:W-:-:S02]  /*3a20*/  IMAD.U32 R108, R6, 0x10000, RZ ;  /* 0x00010000066c7824 */ /* 0x000fc400078e00ff */
[-C--:B------:R-:W-:Y:S01]  /*3a30*/  FMUL.FTZ R110, R110, R109.reuse ;  /* 0x0000006d6e6e7220 */ /* 0x080fe20000410000 */
[----:B------:R-:W-:Y:S01]  /*3a40*/  F2FP.BF16.F32.PACK_AB R5, R5, R44 ;  /* 0x0000002c0505723e */ /* 0x000fe200000010ff */
[C---:B------:R-:W-:Y:S02]  /*3a50*/  FFMA.FTZ R6, R108.reuse, R109, -R111 ;  /* 0x0000006d6c067223 */ /* 0x040fe4000001086f */
[----:B------:R-:W-:Y:S01]  /*3a60*/  FFMA.FTZ R47, R108, R47, R110 ;  /* 0x0000002f6c2f7223 */ /* 0x000fe2000001006e */
[C---:B------:R-:W-:Y:S01]  /*3a70*/  LOP3.LUT R108, R7.reuse, 0xffff0000, RZ, 0xc0, !PT ;  /* 0xffff0000076c7812 */ /* 0x040fe200078ec0ff */
[----:B------:R-:W-:-:S03]  /*3a80*/  IMAD.U32 R109, R7, 0x10000, RZ ;  /* 0x00010000076d7824 */ /* 0x000fc600078e00ff */
[----:B------:R-:W-:Y:S01]  /*3a90*/  F2FP.BF16.F32.PACK_AB R6, R47, R6 ;  /* 0x000000062f06723e */ /* 0x000fe200000010ff */
[CC--:B------:R-:W-:Y:S01]  /*3aa0*/  FMUL.FTZ R110, R108.reuse, R46.reuse ;  /* 0x0000002e6c6e7220 */ /* 0x0c0fe20000410000 */
[-C--:B------:R-:W-:Y:S01]  /*3ab0*/  FMUL.FTZ R111, R108, R45.reuse ;  /* 0x0000002d6c6f7220 */ /* 0x080fe20000410000 */
[C---:B------:R-:W-:Y:S01]  /*3ac0*/  LOP3.LUT R108, R4.reuse, 0xffff0000, RZ, 0xc0, !PT ;  /* 0xffff0000046c7812 */ /* 0x040fe200078ec0ff */
[----:B------:R-:W-:Y:S02]  /*3ad0*/  IMAD.U32 R4, R4, 0x10000, RZ ;  /* 0x0001000004047824 */ /* 0x000fe400078e00ff */
[C---:B------:R-:W-:Y:S01]  /*3ae0*/  FFMA.FTZ R7, R109.reuse, R45, -R110 ;  /* 0x0000002d6d077223 */ /* 0x040fe2000001086e */
[----:B------:R-:W-:Y:S01]  /*3af0*/  FFMA.FTZ R46, R109, R46, R111 ;  /* 0x0000002e6d2e7223 */ /* 0x000fe2000001006f */
[C---:B------:R-:W-:Y:S01]  /*3b00*/  FMUL.FTZ R45, R108.reuse, R15 ;  /* 0x0000000f6c2d7220 */ /* 0x040fe20000410000 */
[----:B------:R-:W-:-:S03]  /*3b10*/  FMUL.FTZ R108, R108, R11 ;  /* 0x0000000b6c6c7220 */ /* 0x000fc60000410000 */
[----:B------:R-:W-:Y:S01]  /*3b20*/  F2FP.BF16.F32.PACK_AB R7, R46, R7 ;  /* 0x000000072e07723e */ /* 0x000fe200000010ff */
[C---:B------:R-:W-:Y:S01]  /*3b30*/  FFMA.FTZ R11, R4.reuse, R11, -R45 ;  /* 0x0000000b040b7223 */ /* 0x040fe2000001082d */
[----:B------:R-:W-:-:S05]  /*3b40*/  FFMA.FTZ R108, R4, R15, R108 ;  /* 0x0000000f046c7223 */ /* 0x000fca000001006c */
[----:B------:R-:W-:-:S07]  /*3b50*/  F2FP.BF16.F32.PACK_AB R4, R108, R11 ;  /* 0x0000000b6c04723e */ /* 0x000fce00000010ff */
.L_x_9701:
[----:B------:R-:W-:Y:S05]  /*3b60*/  BSYNC B3 ;  /* 0x0000000000037941 */ /* 0x000fea0003800000 */
.L_x_9700:
[----:B0-----:R4:W-:Y:S02]  /*3b70*/  ST.E.128 desc[UR40][R12.64], R4 ;  /* 0x000000040c007985 */ /* 0x0019e4000c101d28 */
.L_x_9699:
[----:B------:R-:W-:Y:S05]  /*3b80*/  BSYNC B2 ;  /* 0x0000000000027941 */ /* 0x000fea0003800000 */
.L_x_9698:
[----:B----4-:R-:W4:Y:S02]  /*3b90*/  LDL R4, [R1] ;  /* 0x0000000001047983 */ /* 0x010f240000100800 */
[----:B----4-:R-:W-:-:S13]  /*3ba0*/  LOP3.LUT P2, RZ, R4, 0x1, RZ, 0xc0, !PT ;  /* 0x0000000104ff7812 */ /* 0x010fda000784c0ff */
        /* <DEDUP_REMOVED lines=8> */
[----:B------:R-:W-:Y:S01]  /*3c30*/  SHF.R.U64 R11, R40, 0x10, R41 ;  /* 0x00000010280b7819 */ /* 0x000fe20000001229 */
[C---:B0-----:R-:W-:Y:S01]  /*3c40*/  IMAD.U32 R40, R5.reuse, 0x10000, RZ ;  /* 0x0001000005287824 */ /* 0x041fe200078e00ff */
[----:B------:R-:W-:Y:S02]  /*3c50*/  PRMT R14, R100, 0x5432, R14 ;  /* 0x00005432640e7816 */ /* 0x000fe4000000000e */
[----:B------:R-:W-:Y:S02]  /*3c60*/  PRMT R11, R112, 0x5410, R11 ;  /* 0x00005410700b7816 */ /* 0x000fe4000000000b */
[----:B------:R-:W-:Y:S02]  /*3c70*/  SHF.R.U32.HI R45, RZ, 0x10, R43 ;  /* 0x00000010ff2d7819 */ /* 0x000fe4000001162b */
[----:B------:R-:W-:-:S02]  /*3c80*/  LOP3.LUT R15, R5, 0xffff0000, RZ, 0xc0, !PT ;  /* 0xffff0000050f7812 */ /* 0x000fc400078ec0ff */
[C---:B------:R-:W-:Y:S01]  /*3c90*/  LOP3.LUT R43, R14.reuse, 0xffff0000, RZ, 0xc0, !PT ;  /* 0xffff00000e2b7812 */ /* 0x040fe200078ec0ff */
[----:B------:R-:W-:Y:S01]  /*3ca0*/  IMAD.U32 R14, R14, 0x10000, RZ ;  /* 0x000100000e0e7824 */ /* 0x000fe200078e00ff */
[C---:B------:R-:W-:Y:S01]  /*3cb0*/  LOP3.LUT R42, R11.reuse, 0xffff0000, RZ, 0xc0, !PT ;  /* 0xffff00000b2a7812 */ /* 0x040fe200078ec0ff */
[----:B------:R-:W-:Y:S01]  /*3cc0*/  IMAD.U32 R11, R11, 0x10000, RZ ;  /* 0x000100000b0b7824 */ /* 0x000fe200078e00ff */
[----:B------:R-:W-:Y:S01]  /*3cd0*/  SHF.R.U32.HI R41, RZ, 0x10, R41 ;  /* 0x00000010ff297819 */ /* 0x000fe20000011629 */
[CC--:B------:R-:W-:Y:S02]  /*3ce0*/  FMUL.FTZ R5, R15.reuse, R43.reuse ;  /* 0x0000002b0f057220 */ /* 0x0c0fe40000410000 */
[-C--:B------:R-:W-:Y:S01]  /*3cf0*/  FMUL.FTZ R44, R15, R42.reuse ;  /* 0x0000002a0f2c7220 */ /* 0x080fe20000410000 */
[----:B------:R-:W-:Y:S02]  /*3d00*/  IMAD.U32 R15, R6, 0x10000, RZ ;  /* 0x00010000060f7824 */ /* 0x000fe400078e00ff */
[C---:B------:R-:W-:Y:S01]  /*3d10*/  FFMA.FTZ R5, R40.reuse, R42, -R5 ;  /* 0x0000002a28057223 */ /* 0x040fe20000010805 */
[----:B------:R-:W-:Y:S01]  /*3d20*/  PRMT R42, R113, 0x5410, R41 ;  /* 0x00005410712a7816 */ /* 0x000fe20000000029 */
[----:B------:R-:W-:Y:S01]  /*3d30*/  FFMA.FTZ R40, R40, R43, R44 ;  /* 0x0000002b28287223 */ /* 0x000fe2000001002c */
[----:B------:R-:W-:-:S02]  /*3d40*/  PRMT R43, R114, 0x5410, R45 ;  /* 0x00005410722b7816 */ /* 0x000fc4000000002d */
[----:B------:R-:W-:Y:S01]  /*3d50*/  LOP3.LUT R41, R6, 0xffff0000, RZ, 0xc0, !PT ;  /* 0xffff000006297812 */ /* 0x000fe200078ec0ff */
[C---:B------:R-:W-:Y:S01]  /*3d60*/  IMAD.U32 R44, R42.reuse, 0x10000, RZ ;  /* 0x000100002a2c7824 */ /* 0x040fe200078e00ff */
[----:B------:R-:W-:Y:S01]  /*3d70*/  LOP3.LUT R42, R42, 0xffff0000, RZ, 0xc0, !PT ;  /* 0xffff00002a2a7812 */ /* 0x000fe200078ec0ff */
[----:B------:R-:W-:Y:S01]  /*3d80*/  IMAD.U32 R46, R43, 0x10000, RZ ;  /* 0x000100002b2e7824 */ /* 0x000fe200078e00ff */
[----:B------:R-:W-:-:S03]  /*3d90*/  F2FP.BF16.F32.PACK_AB R5, R40, R5 ;  /* 0x000000052805723e */ /* 0x000fc600000010ff */
[C---:B------:R-:W-:Y:S01]  /*3da0*/  FMUL.FTZ R6, R41.reuse, R46 ;  /* 0x0000002e29067220 */ /* 0x040fe20000410000 */
[----:B------:R-:W-:-:S03]  /*3db0*/  FMUL.FTZ R41, R41, R44 ;  /* 0x0000002c29297220 */ /* 0x000fc60000410000 */
[C---:B------:R-:W-:Y:S01]  /*3dc0*/  FFMA.FTZ R6, R15.reuse, R44, -R6 ;  /* 0x0000002c0f067223 */ /* 0x040fe20000010806 */
[----:B------:R-:W-:Y:S01]  /*3dd0*/  FFMA.FTZ R15, R15, R46, R41 ;  /* 0x0000002e0f0f7223 */ /* 0x000fe20000010029 */
[----:B------:R-:W-:Y:S02]  /*3de0*/  LOP3.LUT R44, R43, 0xffff0000, RZ, 0xc0, !PT ;  /* 0xffff00002b2c7812 */ /* 0x000fe400078ec0ff */
[C---:B------:R-:W-:Y:S01]  /*3df0*/  LOP3.LUT R41, R7.reuse, 0xffff0000, RZ, 0xc0, !PT ;  /* 0xffff000007297812 */ /* 0x040fe200078ec0ff */
[----:B------:R-:W-:Y:S01]  /*3e00*/  IMAD.U32 R7, R7, 0x10000, RZ ;  /* 0x0001000007077824 */ /* 0x000fe200078e00ff */
[----:B------:R-:W-:-:S03]  /*3e10*/  F2FP.BF16.F32.PACK_AB R6, R15, R6 ;  /* 0x000000060f06723e */ /* 0x000fc600000010ff */
        /* <DEDUP_REMOVED lines=12> */
.L_x_9703:
[----:B------:R-:W-:Y:S05]  /*3ee0*/  BSYNC B2 ;  /* 0x0000000000027941 */ /* 0x000fea0003800000 */
.L_x_9702:
[----:B0-----:R4:W-:Y:S02]  /*3ef0*/  ST.E.128 desc[UR40][R12.64], R4 ;  /* 0x000000040c007985 */ /* 0x0019e4000c101d28 */
.L_x_9697:
[----:B------:R-:W-:Y:S05]  /*3f00*/  BSYNC B1 ;  /* 0x0000000000017941 */ /* 0x000fea0003800000 */
.L_x_9696:
[----:B------:R-:W-:-:S03]  /*3f10*/  UMOV UR4, 0xffffffff ;  /* 0xffffffff00047882 */ /* 0x000fc60000000000 */
[----:B------:R-:W-:Y:S05]  /*3f20*/  BRA.DIV UR4, `(.L_x_9704) ;  /* 0x0000016204b07947 */ /* 0x000fea000b800000 */
[----:B-1----:R-:W1:Y:S04]  /*3f30*/  SHFL.IDX PT, R97, R97, 0x1, 0x1c1f ;  /* 0x003c1f0061617f89 */ /* 0x002e6800000e0000 */
[----:B---3--:R3:W0:Y:S02]  /*3f40*/  SHFL.IDX PT, R14, R96, 0x1, 0x1c1f ;  /* 0x003c1f00600e7f89 */ /* 0x00862400000e0000 */
.L_x_9959:
[----:B------:R-:W-:Y:S05]  /*3f50*/  @P4 BRA `(.L_x_9705) ;  /* 0x0000002000204947 */ /* 0x000fea0003800000 */
[----:B------:R-:W-:Y:S04]  /*3f60*/  BSSY B1, `(.L_x_9706) ;  /* 0x0000038000017945 */ /* 0x000fe80003800000 */
[----:B------:R-:W-:Y:S05]  /*3f70*/  @P1 BRA `(.L_x_9707) ;  /* 0x0000000000d81947 */ /* 0x000fea0003800000 */
[----:B----4-:R4:W2:Y:S01]  /*3f80*/  LDS.128 R4, [R98+0x2000] ;  /* 0x0020000062047984 */ /* 0x0108a20000000c00 */
[C---:B0-----:R-:W-:Y:S01]  /*3f90*/  LEA R12, P2, R16.reuse, R14, 0x1 ;  /* 0x0000000e100c7211 */ /* 0x041fe200078408ff */
[----:B------:R-:W-:Y:S03]  /*3fa0*/  BSSY B2, `(.L_x_9708) ;  /* 0x0000032000027945 */ /* 0x000fe60003800000 */
[----:B-1----:R-:W-:Y:S02]  /*3fb0*/  LEA.HI.X R13, R16, R97, R17, 0x1, P2 ;  /* 0x00000061100d7211 */ /* 0x002fe400010f0c11 */
[----:B------:R-:W-:-:S13]  /*3fc0*/  ISETP.GE.AND P2, PT, R22, R88, PT ;  /* 0x000000581600720c */ /* 0x000fda0003f46270 */
[----:B----4-:R-:W-:Y:S05]  /*3fd0*/  @P2 BRA `(.L_x_9709) ;  /* 0x0000000000b82947 */ /* 0x010fea0003800000 */
[----:B------:R-:W-:Y:S01]  /*3fe0*/  SHF.R.U64 R40, R36, 0x10, R37 ;  /* 0x0000001024287819 */ /* 0x000fe20000001225 */
[----:B--2---:R-:W-:Y:S01]  /*3ff0*/  IMAD.U32 R11, R6, 0x10000, RZ ;  /* 0x00010000060b7824 */ /* 0x004fe200078e00ff */
[--C-:B------:R-:W-:Y:S02]  /*4000*/  SHF.R.U64 R36, R38, 0x10, R39.reuse ;  /* 0x0000001026247819 */ /* 0x100fe40000001227 */
[----:B------:R-:W-:Y:S02]  /*4010*/  SHF.R.U32.HI R39, RZ, 0x10, R39 ;  /* 0x00000010ff277819 */ /* 0x000fe40000011627 */
[----:B------:R-:W-:Y:S02]  /*4020*/  PRMT R105, R105, 0x5410, R36 ;  /* 0x0000541069697816 */ /* 0x000fe40000000024 */
[----:B------:R-:W-:Y:S02]  /*4030*/  SHF.R.U32.HI R37, RZ, 0x10, R37 ;  /* 0x00000010ff257819 */ /* 0x000fe40000011625 */
[----:B------:R-:W-:-:S02]  /*4040*/  PRMT R107, R107, 0x5410, R40 ;  /* 0x000054106b6b7816 */ /* 0x000fc40000000028 */
[----:B------:R-:W-:Y:S02]  /*4050*/  PRMT R106, R106, 0x5410, R39 ;  /* 0x000054106a6a7816 */ /* 0x000fe40000000027 */
[----:B------:R-:W-:Y:S02]  /*4060*/  LOP3.LUT R36, R5, 0xffff0000, RZ, 0xc0, !PT ;  /* 0xffff000005247812 */ /* 0x000fe400078ec0ff */
[----:B------:R-:W-:Y:S01]  /*4070*/  LOP3.LUT R39, R105, 0xffff0000, RZ, 0xc0, !PT ;  /* 0xffff000069277812 */ /* 0x000fe200078ec0ff */
        /* <DEDUP_REMOVED lines=8> */
[----:B------:R-:W-:Y:S01]  /*4100*/  FMUL.FTZ R46, R36, R38 ;  /* 0x00000026242e7220 */ /* 0x000fe20000410000 */
[C---:B------:R-:W-:Y:S01]  /*4110*/  IMAD.U32 R5, R4.reuse, 0x10000, RZ ;  /* 0x0001000004057824 */ /* 0x040fe200078e00ff */
[----:B------:R-:W-:Y:S01]  /*4120*/  LOP3.LUT R36, R4, 0xffff0000, RZ, 0xc0, !PT ;  /* 0xffff000004247812 */ /* 0x000fe200078ec0ff */
[----:B---3--:R-:W-:Y:S01]  /*4130*/  FMUL.FTZ R96, R15, R42 ;  /* 0x0000002a0f607220 */ /* 0x008fe20000410000 */
[----:B------:R-:W-:Y:S01]  /*4140*/  FFMA.FTZ R4, R37, R38, -R44 ;  /* 0x0000002625047223 */ /* 0x000fe2000001082c */
[-C--:B------:R-:W-:Y:S01]  /*4150*/  FMUL.FTZ R38, R15, R40.reuse ;  /* 0x000000280f267220 */ /* 0x080fe20000410000 */
[----:B------:R-:W-:Y:S01]  /*4160*/  LOP3.LUT R106, R106, 0xffff0000, RZ, 0xc0, !PT ;  /* 0xffff00006a6a7812 */ /* 0x000fe200078ec0ff */
[----:B------:R-:W-:Y:S01]  /*4170*/  IMAD.U32 R105, R105, 0x10000, RZ ;  /* 0x0001000069697824 */ /* 0x000fe200078e00ff */
[----:B------:R-:W-:Y:S01]  /*4180*/  LOP3.LUT R104, R104, 0xffff0000, RZ, 0xc0, !PT ;  /* 0xffff000068687812 */ /* 0x000fe200078ec0ff */
[----:B------:R-:W-:Y:S01]  /*4190*/  FFMA.FTZ R96, R11, R40, -R96 ;  /* 0x000000280b607223 */ /* 0x000fe20000010860 */
[----:B------:R-:W-:-:S02]  /*41a0*/  IMAD.U32 R107, R107, 0x10000, RZ ;  /* 0x000100006b6b7824 */ /* 0x000fc400078e00ff */
[----:B------:R-:W-:Y:S01]  /*41b0*/  FFMA.FTZ R11, R11, R42, R38 ;  /* 0x0000002a0b0b7223 */ /* 0x000fe20000010026 */
[C---:B------:R-:W-:Y:S01]  /*41c0*/  FMUL.FTZ R38, R6.reuse, R106 ;  /* 0x0000006a06267220 */ /* 0x040fe20000410000 */
[----:B------:R-:W-:Y:S01]  /*41d0*/  FMUL.FTZ R15, R6, R104 ;  /* 0x00000068060f7220 */ /* 0x000fe20000410000 */
[C---:B------:R-:W-:Y:S01]  /*41e0*/  FMUL.FTZ R6, R36.reuse, R105 ;  /* 0x0000006924067220 */ /* 0x040fe20000410000 */
[----:B------:R-:W-:Y:S01]  /*41f0*/  FFMA.FTZ R37, R37, R39, R46 ;  /* 0x0000002725257223 */ /* 0x000fe2000001002e */
[-C--:B------:R-:W-:Y:S01]  /*4200*/  FMUL.FTZ R36, R36, R107.reuse ;  /* 0x0000006b24247220 */ /* 0x080fe20000410000 */
[----:B------:R-:W-:Y:S02]  /*4210*/  IMAD.U32 R7, R7, 0x10000, RZ ;  /* 0x0001000007077824 */ /* 0x000fe400078e00ff */
[----:B------:R-:W-:Y:S01]  /*4220*/  FFMA.FTZ R6, R5, R107, -R6 ;  /* 0x0000006b05067223 */ /* 0x000fe20000010806 */
[----:B------:R-:W-:Y:S01]  /*4230*/  F2FP.BF16.F32.PACK_AB R96, R11, R96 ;  /* 0x000000600b60723e */ /* 0x000fe200000010ff */
        /* <DEDUP_REMOVED lines=8> */
.L_x_9709:
[----:B------:R-:W-:Y:S05]  /*42c0*/  BSYNC B2 ;  /* 0x0000000000027941 */ /* 0x000fea0003800000 */
.L_x_9708:
[----:B--2---:R0:W-:Y:S02]  /*42d0*/  ST.E.128 desc[UR40][R12.64], R4 ;  /* 0x000000040c007985 */ /* 0x0041e4000c101d28 */
.L_x_9707:
[----:B------:R-:W-:Y:S05]  /*42e0*/  BSYNC B1 ;  /* 0x0000000000017941 */ /* 0x000fea0003800000 */
.L_x_9706:
[----:B0---4-:R-:W4:Y:S02]  /*42f0*/  LDL R4, [R1] ;  /* 0x0000000001047983 */ /* 0x011f240000100800 */
[----:B----4-:R-:W-:-:S13]  /*4300*/  LOP3.LUT P2, RZ, R4, 0x1, RZ, 0xc0, !PT ;  /* 0x0000000104ff7812 */ /* 0x010fda000784c0ff */
[----:B------:R-:W-:Y:S05]  /*4310*/  @P2 BRA `(.L_x_9705) ;  /* 0x0000001c00302947 */ /* 0x000fea0003800000 */
[----:B------:R0:W4:Y:S01]  /*4320*/  LDS.128 R4, [R89+0x2000] ;  /* 0x0020000059047984 */ /* 0x0001220000000c00 */
[C---:B------:R-:W-:Y:S01]  /*4330*/  LEA R12, P2, R2.reuse, R14, 0x1 ;  /* 0x0000000e020c7211 */ /* 0x040fe200078408ff */
[----:B------:R-:W-:Y:S03]  /*4340*/  BSSY B1, `(.L_x_9710) ;  /* 0x0000032000017945 */ /* 0x000fe60003800000 */
[----:B-1----:R-:W-:Y:S02]  /*4350*/  LEA.HI.X R13, R2, R97, R206, 0x1, P2 ;  /* 0x00000061020d7211 */ /* 0x002fe400010f0cce */
[----:B------:R-:W-:-:S13]  /*4360*/  ISETP.GE.AND P2, PT, R209, R88, PT ;  /* 0x00000058d100720c */ /* 0x000fda0003f46270 */
[----:B0-----:R-:W-:Y:S05]  /*4370*/  @P2 BRA `(.L_x_9711) ;  /* 0x0000000000b82947 */ /* 0x001fea0003800000 */
[--C-:B------:R-:W-:Y:S01]  /*4380*/  SHF.R.U64 R37, R32, 0x10, R33.reuse ;  /* 0x0000001020257819 */ /* 0x100fe20000001221 */
[----:B----4-:R-:W-:Y:S01]  /*4390*/  IMAD.U32 R11, R6, 0x10000, RZ ;  /* 0x00010000060b7824 */ /* 0x010fe200078e00ff */
[----:B------:R-:W-:Y:S01]  /*43a0*/  SHF.R.U32.HI R36, RZ, 0x10, R33 ;  /* 0x00000010ff247819 */ /* 0x000fe20000011621 */
[----:B------:R-:W-:Y:S01]  /*43b0*/  IMAD.U32 R15, R7, 0x10000, RZ ;  /* 0x00010000070f7824 */ /* 0x000fe200078e00ff */
[--C-:B------:R-:W-:Y:S02]  /*43c0*/  SHF.R.U64 R33, R34, 0x10, R35.reuse ;  /* 0x0000001022217819 */ /* 0x100fe40000001223 */
[----:B------:R-:W-:Y:S02]  /*43d0*/  SHF.R.U32.HI R34, RZ, 0x10, R35 ;  /* 0x00000010ff227819 */ /* 0x000fe40000011623 */
[----:B------:R-:W-:Y:S02]  /*43e0*/  PRMT R101, R101, 0x5410, R36 ;  /* 0x0000541065657816 */ /* 0x000fe40000000024 */
[----:B------:R-:W-:-:S02]  /*43f0*/  PRMT R103, R103, 0x5410, R34 ;  /* 0x0000541067677816 */ /* 0x000fc40000000022 */
[----:B------:R-:W-:Y:S01]  /*4400*/  LOP3.LUT R14, R6, 0xffff0000, RZ, 0xc0, !PT ;  /* 0xffff0000060e7812 */ /* 0x000fe200078ec0ff */
[----:B------:R-:W-:Y:S01]  /*4410*/  IMAD.U32 R34, R101, 0x10000, RZ ;  /* 0x0001000065227824 */ /* 0x000fe200078e00ff */
[----:B------:R-:W-:Y:S01]  /*4420*/  PRMT R100, R100, 0x5410, R37 ;  /* 0x0000541064647816 */ /* 0x000fe20000000025 */
        /* <DEDUP_REMOVED lines=16> */
[----:B------:R-:W-:Y:S01]  /*4530*/  LOP3.LUT R4, R4, 0xffff0000, RZ, 0xc0, !PT ;  /* 0xffff000004047812 */ /* 0x000fe200078ec0ff */
[----:B------:R-:W-:Y:S01]  /*4540*/  FMUL.FTZ R14, R32, R103 ;  /* 0x00000067200e7220 */ /* 0x000fe20000410000 */
[----:B------:R-:W-:-:S02]  /*4550*/  IMAD.U32 R102, R102, 0x10000, RZ ;  /* 0x0001000066667824 */ /* 0x000fc400078e00ff */
[----:B------:R-:W-:Y:S01]  /*4560*/  FMUL.FTZ R32, R32, R101 ;  /* 0x0000006520207220 */ /* 0x000fe20000410000 */
[----:B------:R-:W-:Y:S02]  /*4570*/  IMAD.U32 R100, R100, 0x10000, RZ ;  /* 0x0001000064647824 */ /* 0x000fe400078e00ff */
[C---:B------:R-:W-:Y:S01]  /*4580*/  FFMA.FTZ R37, R6.reuse, R33, -R37 ;  /* 0x0000002106257223 */ /* 0x040fe20000010825 */
[----:B------:R-:W-:Y:S01]  /*4590*/  FFMA.FTZ R38, R6, R35, R38 ;  /* 0x0000002306267223 */ /* 0x000fe20000010026 */
[C---:B------:R-:W-:Y:S01]  /*45a0*/  FFMA.FTZ R14, R15.reuse, R101, -R14 ;  /* 0x000000650f0e7223 */ /* 0x040fe2000001080e */
        /* <DEDUP_REMOVED lines=11> */
.L_x_9711:
[----:B------:R-:W-:Y:S05]  /*4660*/  BSYNC B1 ;  /* 0x0000000000017941 */ /* 0x000fea0003800000 */
.L_x_9710:
[----:B----4-:R0:W-:Y:S01]  /*4670*/  ST.E.128 desc[UR40][R12.64], R4 ;  /* 0x000000040c007985 */ /* 0x0101e2000c101d28 */
[----:B------:R-:W-:Y:S05]  /*4680*/  BRA `(.L_x_9705) ;  /* 0x0000001800547947 */ /* 0x000fea0003800000 */
.L_x_9687:
[----:B------:R-:W-:Y:S01]  /*4690*/  VIADD R12, R204, 0x40 ;  /* 0x00000040cc0c7836 */ /* 0x000fe20000000000 */
[----:B------:R-:W-:-:S04]  /*46a0*/  CS2R R34, SRZ ;  /* 0x0000000000227805 */ /* 0x000fc8000001ff00 */
[----:B------:R-:W-:-:S04]  /*46b0*/  ISETP.GE.AND P2, PT, R12, R94, PT ;  /* 0x0000005e0c00720c */ /* 0x000fc80003f46270 */
[----:B------:R-:W-:-:S13]  /*46c0*/  ISETP.GE.OR P2, PT, R16, R88, P2 ;  /* 0x000000581000720c */ /* 0x000fda0001746670 */
[----:B------:R-:W-:Y:S01]  /*46d0*/  @!P2 IADD3 R5, P3, P4, R20, R4, R51 ;  /* 0x000000041405a210 */ /* 0x000fe20007c7e033 */
[----:B------:R-:W0:Y:S03]  /*46e0*/  @!P2 LDC.64 R14, c[0x0][0x3e8] ;  /* 0x0000fa00ff0eab82 */ /* 0x000e260000000a00 */
[----:B------:R-:W-:Y:S02]  /*46f0*/  @!P2 IADD3.X R32, R66, R100, R29, P3, P4 ;  /* 0x000000644220a210 */ /* 0x000fe40001fe841d */
[----:B------:R-:W-:-:S04]  /*4700*/  @!P2 IADD3 R38, P3, P4, R54, R6, R59 ;  /* 0x000000063626a210 */ /* 0x000fc80007c7e03b */
[----:B------:R-:W-:Y:S02]  /*4710*/  @!P2 IADD3.X R39, R68, R11, R58, P3, P4 ;  /* 0x0000000b4427a210 */ /* 0x000fe40001fe843a */
[----:B------:R-:W-:-:S04]  /*4720*/  ISETP.GE.AND P3, PT, R204, R94, PT ;  /* 0x0000005ecc00720c */ /* 0x000fc80003f66270 */
[----:B------:R-:W-:-:S13]  /*4730*/  ISETP.GE.OR P3, PT, R16, R88, P3 ;  /* 0x000000581000720c */ /* 0x000fda0001f66670 */
[----:B------:R-:W1:Y:S01]  /*4740*/  @!P3 LDC.64 R12, c[0x0][0x3e8] ;  /* 0x0000fa00ff0cbb82 */ /* 0x000e620000000a00 */
[----:B------:R-:W-:-:S05]  /*4750*/  @!P3 IADD3 R4, P4, R20, R4, RZ ;  /* 0x000000041404b210 */ /* 0x000fca0007f9e0ff */
[----:B------:R-:W-:Y:S02]  /*4760*/  @!P3 IMAD.X R7, R100, 0x1, R66, P4 ;  /* 0x000000016407b824 */ /* 0x000fe400020e0642 */
[----:B------:R-:W2:Y:S01]  /*4770*/  @!P3 LDC.64 R36, c[0x0][0x400] ;  /* 0x00010000ff24bb82 */ /* 0x000ea20000000a00 */
[----:B-1----:R-:W-:-:S04]  /*4780*/  @!P3 LEA R12, P4, R4, R12, 0x1 ;  /* 0x0000000c040cb211 */ /* 0x002fc800078808ff */
[----:B------:R-:W-:Y:S02]  /*4790*/  @!P3 LEA.HI.X R13, R4, R13, R7, 0x1, P4 ;  /* 0x0000000d040db211 */ /* 0x000fe400020f0c07 */
[----:B------:R-:W-:-:S05]  /*47a0*/  @!P3 IADD3 R6, P4, R54, R6, RZ ;  /* 0x000000063606b210 */ /* 0x000fca0007f9e0ff */
[----:B------:R-:W-:Y:S01]  /*47b0*/  @!P3 IMAD.X R11, R11, 0x1, R68, P4 ;  /* 0x000000010b0bb824 */ /* 0x000fe200020e0644 */
[----:B--2---:R-:W-:-:S04]  /*47c0*/  @!P3 LEA R36, P4, R6, R36, 0x1 ;  /* 0x000000240624b211 */ /* 0x004fc800078808ff */
[----:B------:R-:W-:Y:S02]  /*47d0*/  @!P3 LEA.HI.X R37, R6, R37, R11, 0x1, P4 ;  /* 0x000000250625b211 */ /* 0x000fe400020f0c0b */
[----:B------:R-:W-:Y:S02]  /*47e0*/  CS2R R6, SRZ ;  /* 0x0000000000067805 */ /* 0x000fe4000001ff00 */
[----:B0-----:R-:W-:-:S04]  /*47f0*/  @!P2 LEA R14, P4, R5, R14, 0x1 ;  /* 0x0000000e050ea211 */ /* 0x001fc800078808ff */
[----:B------:R-:W-:Y:S02]  /*4800*/  @!P2 LEA.HI.X R15, R5, R15, R32, 0x1, P4 ;  /* 0x0000000f050fa211 */ /* 0x000fe400020f0c20 */
[----:B------:R-:W-:Y:S02]  /*4810*/  CS2R R4, SRZ ;  /* 0x0000000000047805 */ /* 0x000fe4000001ff00 */
[----:B------:R-:W-:-:S04]  /*4820*/  CS2R R32, SRZ ;  /* 0x0000000000207805 */ /* 0x000fc8000001ff00 */
[----:B------:R0:W2:Y:S04]  /*4830*/  @!P3 LDG.E.128 R4, desc[UR40][R12.64] ;  /* 0x000000280c04b981 */ /* 0x0000a8000c1e1d00 */
[----:B------:R1:W3:Y:S01]  /*4840*/  @!P3 LDG.E.128 R32, desc[UR40][R36.64] ;  /* 0x000000282420b981 */ /* 0x0002e2000c1e1d00 */
[----:B0-----:R-:W0:Y:S01]  /*4850*/  @!P2 LDC.64 R12, c[0x0][0x400] ;  /* 0x00010000ff0cab82 */ /* 0x001e220000000a00 */
[----:B-1----:R-:W-:Y:S02]  /*4860*/  CS2R R36, SRZ ;  /* 0x0000000000247805 */ /* 0x002fe4000001ff00 */
[----:B------:R-:W-:Y:S02]  /*4870*/  CS2R R42, SRZ ;  /* 0x00000000002a7805 */ /* 0x000fe4000001ff00 */
[----:B------:R-:W-:-:S02]  /*4880*/  CS2R R40, SRZ ;  /* 0x0000000000287805 */ /* 0x000fc4000001ff00 */
[----:B0-----:R-:W-:-:S04]  /*4890*/  @!P2 LEA R12, P3, R38, R12, 0x1 ;  /* 0x0000000c260ca211 */ /* 0x001fc800078608ff */
[----:B------:R-:W-:Y:S02]  /*48a0*/  @!P2 LEA.HI.X R13, R38, R13, R39, 0x1, P3 ;  /* 0x0000000d260da211 */ /* 0x000fe400018f0c27 */
[----:B------:R-:W-:-:S03]  /*48b0*/  CS2R R38, SRZ ;  /* 0x0000000000267805 */ /* 0x000fc6000001ff00 */
[----:B------:R0:W4:Y:S04]  /*48c0*/  @!P2 LDG.E.128 R40, desc[UR40][R12.64] ;  /* 0x000000280c28a981 */ /* 0x000128000c1e1d00 */
[----:B------:R1:W5:Y:S01]  /*48d0*/  @!P2 LDG.E.128 R36, desc[UR40][R14.64] ;  /* 0x000000280e24a981 */ /* 0x000362000c1e1d00 */
[----:B------:R-:W-:Y:S02]  /*48e0*/  ISETP.NE.AND P3, PT, R210, 0x3, PT ;  /* 0x00000003d200780c */ /* 0x000fe40003f65270 */
[----:B------:R-:W-:Y:S01]  /*48f0*/  ISETP.GE.AND P2, PT, R16, R88, PT ;  /* 0x000000581000720c */ /* 0x000fe20003f46270 */
[----:B--2---:R-:W-:Y:S02]  /*4900*/  IMAD.MOV.U32 R11, RZ, RZ, R6 ;  /* 0x000000ffff0b7224 */ /* 0x004fe400078e0006 */
[----:B------:R-:W-:-:S02]  /*4910*/  IMAD.MOV.U32 R44, RZ, RZ, R7 ;  /* 0x000000ffff2c7224 */ /* 0x000fc400078e0007 */
[----:B------:R-:W-:Y:S01]  /*4920*/  IMAD.MOV.U32 R46, RZ, RZ, R5 ;  /* 0x000000ffff2e7224 */ /* 0x000fe200078e0005 */
[----:B------:R-:W-:Y:S01]  /*4930*/  PRMT R109, R109, 0x5410, R11 ;  /* 0x000054106d6d7816 */ /* 0x000fe2000000000b */
[----:B---3--:R-:W-:Y:S01]  /*4940*/  IMAD.MOV.U32 R11, RZ, RZ, R34 ;  /* 0x000000ffff0b7224 */ /* 0x008fe200078e0022 */
[----:B------:R-:W-:Y:S01]  /*4950*/  PRMT R107, R44, 0x7610, R107 ;  /* 0x000076102c6b7816 */ /* 0x000fe2000000006b */
[----:B0-----:R-:W-:Y:S01]  /*4960*/  IMAD.MOV.U32 R12, RZ, RZ, R35 ;  /* 0x000000ffff0c7224 */ /* 0x001fe200078e0023 */
[----:B------:R-:W-:Y:S01]  /*4970*/  PRMT R106, R46, 0x7610, R106 ;  /* 0x000076102e6a7816 */ /* 0x000fe2000000006a */
[----:B------:R-:W-:Y:S02]  /*4980*/  IMAD.MOV.U32 R13, RZ, RZ, R32 ;  /* 0x000000ffff0d7224 */ /* 0x000fe400078e0020 */
[----:B-1----:R-:W-:Y:S01]  /*4990*/  IMAD.MOV.U32 R14, RZ, RZ, R33 ;  /* 0x000000ffff0e7224 */ /* 0x002fe200078e0021 */
[----:B------:R-:W-:Y:S02]  /*49a0*/  PRMT R117, R11, 0x7610, R117 ;  /* 0x000076100b757816 */ /* 0x000fe40000000075 */
[----:B------:R-:W-:-:S02]  /*49b0*/  PRMT R107, R107, 0x5410, R12 ;  /* 0x000054106b6b7816 */ /* 0x000fc4000000000c */
[----:B------:R-:W-:Y:S02]  /*49c0*/  PRMT R110, R110, 0x5410, R13 ;  /* 0x000054106e6e7816 */ /* 0x000fe4000000000d */
[----:B------:R-:W-:Y:S01]  /*49d0*/  PRMT R106, R106, 0x5410, R14 ;  /* 0x000054106a6a7816 */ /* 0x000fe2000000000e */
[----:B------:R-:W-:-:S05]  /*49e0*/  IMAD.MOV.U32 R45, RZ, RZ, R4 ;  /* 0x000000ffff2d7224 */ /* 0x000fca00078e0004 */
[----:B------:R-:W-:Y:S01]  /*49f0*/  PRMT R118, R45, 0x7610, R118 ;  /* 0x000076102d767816 */ /* 0x000fe20000000076 */
[----:B-----5:R-:W-:Y:S02]  /*4a00*/  IMAD.MOV.U32 R11, RZ, RZ, R38 ;  /* 0x000000ffff0b7224 */ /* 0x020fe400078e0026 */
[----:B------:R-:W-:Y:S02]  /*4a10*/  IMAD.MOV.U32 R12, RZ, RZ, R39 ;  /* 0x000000ffff0c7224 */ /* 0x000fe400078e0027 */
[----:B------:R-:W-:Y:S02]  /*4a20*/  IMAD.MOV.U32 R13, RZ, RZ, R36 ;  /* 0x000000ffff0d7224 */ /* 0x000fe400078e0024 */
        /* <DEDUP_REMOVED lines=15> */
.L_x_9712:
[----:B------:R-:W-:Y:S01]  /*4b20*/  IMAD R87, R18, 0x8, R19 ;  /* 0x0000000812577824 */ /* 0x000fe200078e0213 */
[----:B------:R-:W-:Y:S01]  /*4b30*/  SHF.L.U32 R95, R208, 0x1f, RZ ;  /* 0x0000001fd05f7819 */ /* 0x000fe200000006ff */
[----:B------:R-:W0:Y:S01]  /*4b40*/  LDC R98, c[0x0][0x2f4] ;  /* 0x0000bd00ff627b82 */ /* 0x000e220000000800 */
[----:B------:R-:W-:Y:S02]  /*4b50*/  BSSY B1, `(.L_x_9713) ;  /* 0x0000003000017945 */ /* 0x000fe40003800000 */
[----:B------:R-:W1:Y:S02]  /*4b60*/  SYNCS.PHASECHK.TRANS64.TRYWAIT P4, [R87+URZ+0x22890], R95 ;  /* 0x0228905f570075a7 */ /* 0x000e64000808017f */
[----:B-1----:R-:W-:Y:S05]  /*4b70*/  @!P4 BRA `(.L_x_9714) ;  /* 0x0000015400e4c947 */ /* 0x002fea0003800000 */
.L_x_9960:
[----:B------:R-:W-:Y:S05]  /*4b80*/  BSYNC B1 ;  /* 0x0000000000017941 */ /* 0x000fea0003800000 */
.L_x_9713:
[----:B------:R-:W-:Y:S01]  /*4b90*/  UMOV UR4, 0xffffffff ;  /* 0xffffffff00047882 */ /* 0x000fe20000000000 */
[----:B0-----:R-:W-:Y:S02]  /*4ba0*/  IMAD.IADD R102, R98, 0x1, -R61 ;  /* 0x0000000162667824 */ /* 0x001fe400078e0a3d */
[----:B------:R-:W-:Y:S05]  /*4bb0*/  BRA.DIV UR4, `(.L_x_9715) ;  /* 0x0000015604e87947 */ /* 0x000fea000b800000 */
[----:B------:R0:W2:Y:S04]  /*4bc0*/  SHFL.IDX PT, R99, R97, RZ, 0x1c1f ;  /* 0x001c1fff61637589 */ /* 0x0000a800000e0000 */
[----:B------:R0:W3:Y:S02]  /*4bd0*/  SHFL.IDX PT, R100, R96, RZ, 0x1c1f ;  /* 0x001c1fff60647589 */ /* 0x0000e400000e0000 */
.L_x_9964:
[----:B------:R-:W-:Y:S01]  /*4be0*/  ISETP.GE.OR P4, PT, R204, R94, P1 ;  /* 0x0000005ecc00720c */ /* 0x000fe20000f86670 */
[----:B------:R-:W-:-:S12]  /*4bf0*/  BSSY B1, `(.L_x_9716) ;  /* 0x0000077000017945 */ /* 0x000fd80003800000 */
[----:B------:R-:W-:Y:S05]  /*4c00*/  @P4 BRA `(.L_x_9717) ;  /* 0x0000000400d44947 */ /* 0x000fea0003800000 */
[----:B------:R-:W4:Y:S01]  /*4c10*/  LDL R14, [R1+0x14] ;  /* 0x00001400010e7983 */ /* 0x000f220000100800 */
[----:B------:R-:W-:Y:S01]  /*4c20*/  SEL R11, R61, R102, !P0 ;  /* 0x000000663d0b7207 */ /* 0x000fe20004000000 */
[----:B------:R-:W-:Y:S01]  /*4c30*/  BSSY B2, `(.L_x_9718) ;  /* 0x000006c000027945 */ /* 0x000fe20003800000 */
[C---:B---3--:R-:W-:Y:S02]  /*4c40*/  LEA R88, P4, R70.reuse, R100, 0x1 ;  /* 0x0000006446587211 */ /* 0x048fe400078808ff */
[----:B------:R-:W-:Y:S02]  /*4c50*/  SHF.R.S32.HI R12, RZ, 0x1f, R11 ;  /* 0x0000001fff0c7819 */ /* 0x000fe4000001140b */
[----:B--2---:R-:W-:Y:S02]  /*4c60*/  LEA.HI.X R89, R70, R99, R72, 0x1, P4 ;  /* 0x0000006346597211 */ /* 0x004fe400020f0c48 */
[----:B------:R-:W-:-:S04]  /*4c70*/  LEA.HI R12, R12, R11, RZ, 0x4 ;  /* 0x0000000b0c0c7211 */ /* 0x000fc800078f20ff */
[----:B------:R-:W-:Y:S01]  /*4c80*/  LEA.HI.SX32 R11, R12, R69, 0x1c ;  /* 0x000000450c0b7211 */ /* 0x000fe200078fe2ff */
[----:B------:R-:W-:-:S04]  /*4c90*/  IMAD R12, R18, 0x1800, R85 ;  /* 0x00001800120c7824 */ /* 0x000fc800078e0255 */
[----:B------:R-:W-:Y:S02]  /*4ca0*/  IMAD.SHL.U32 R11, R11, 0x8, RZ ;  /* 0x000000080b0b7824 */ /* 0x000fe400078e00ff */
[----:B------:R-:W-:-:S03]  /*4cb0*/  IMAD R12, R12, 0x2, R19 ;  /* 0x000000020c0c7824 */ /* 0x000fc600078e0213 */
[----:B------:R-:W-:-:S04]  /*4cc0*/  LOP3.LUT R13, R73, 0x38, R11, 0xf8, !PT ;  /* 0x00000038490d7812 */ /* 0x000fc800078ef80b */
[----:B------:R-:W-:-:S05]  /*4cd0*/  LOP3.LUT R13, R13, R76, RZ, 0x3c, !PT ;  /* 0x0000004c0d0d7212 */ /* 0x000fca00078e3cff */
[----:B----4-:R-:W-:-:S04]  /*4ce0*/  IMAD R13, R14, 0x200, R13 ;  /* 0x000002000e0d7824 */ /* 0x010fc800078e020d */
[----:B------:R-:W-:Y:S02]  /*4cf0*/  IMAD R44, R18, 0x1800, R13 ;  /* 0x00001800122c7824 */ /* 0x000fe400078e020d */
[----:B------:R-:W2:Y:S02]  /*4d00*/  LDS.128 R12, [R12+0x1c400] ;  /* 0x01c400000c0c7984 */ /* 0x000ea40000000c00 */
[----:B------:R-:W-:-:S06]  /*4d10*/  IMAD R44, R44, 0x2, R19 ;  /* 0x000000022c2c7824 */ /* 0x000fcc00078e0213 */
[----:B------:R-:W3:Y:S01]  /*4d20*/  LDS.128 R44, [R44+0x1c400] ;  /* 0x01c400002c2c7984 */ /* 0x000ee20000000c00 */
[----:B------:R-:W-:Y:S05]  /*4d30*/  @P2 BRA `(.L_x_9719) ;  /* 0x00000004006c2947 */ /* 0x000fea0003800000 */
[----:B------:R-:W-:Y:S01]  /*4d40*/  SHF.R.U64 R101, R4, 0x10, R5 ;  /* 0x0000001004657819 */ /* 0x000fe20000001205 */
[----:B---3--:R-:W-:Y:S01]  /*4d50*/  IMAD.U32 R108, R45, 0x10000, RZ ;  /* 0x000100002d6c7824 */ /* 0x008fe200078e00ff */
[----:B------:R-:W-:Y:S02]  /*4d60*/  SHF.R.U64 R4, R6, 0x10, R7 ;  /* 0x0000001006047819 */ /* 0x000fe40000001207 */
[----:B------:R-:W-:Y:S02]  /*4d70*/  SHF.R.U32.HI R6, RZ, 0x10, R33 ;  /* 0x00000010ff067819 */ /* 0x000fe40000011621 */
[----:B------:R-:W-:Y:S02]  /*4d80*/  SHF.R.U32.HI R105, RZ, 0x10, R5 ;  /* 0x00000010ff697819 */ /* 0x000fe40000011605 */
[----:B------:R-:W-:Y:S02]  /*4d90*/  PRMT R6, R106, 0x5432, R6 ;  /* 0x000054326a067816 */ /* 0x000fe40000000006 */
[----:B------:R-:W-:-:S02]  /*4da0*/  SHF.R.U32.HI R103, RZ, 0x10, R7 ;  /* 0x00000010ff677819 */ /* 0x000fc40000011607 */
[----:B------:R-:W-:Y:S01]  /*4db0*/  SHF.R.U64 R104, R32, 0x10, R33 ;  /* 0x0000001020687819 */ /* 0x000fe20000001221 */
[----:B------:R-:W-:Y:S01]  /*4dc0*/  IMAD.U32 R33, R6, 0x10000, RZ ;  /* 0x0001000006217824 */ /* 0x000fe200078e00ff */
[----:B------:R-:W-:Y:S01]  /*4dd0*/  PRMT R7, R106, 0x5410, R105 ;  /* 0x000054106a077816 */ /* 0x000fe20000000069 */
[----:B--2---:R-:W-:Y:S01]  /*4de0*/  IMAD.U32 R106, R13, 0x10000, RZ ;  /* 0x000100000d6a7824 */ /* 0x004fe200078e00ff */
[--C-:B------:R-:W-:Y:S01]  /*4df0*/  SHF.R.U64 R5, R34, 0x10, R35.reuse ;  /* 0x0000001022057819 */ /* 0x100fe20000001223 */
[----:B------:R-:W-:Y:S01]  /*4e00*/  FMUL.FTZ R105, R108, R33 ;  /* 0x000000216c697220 */ /* 0x000fe20000410000 */
[----:B------:R-:W-:Y:S01]  /*4e10*/  SHF.R.U32.HI R34, RZ, 0x10, R35 ;  /* 0x00000010ff227819 */ /* 0x000fe20000011623 */
[C---:B------:R-:W-:Y:S01]  /*4e20*/  IMAD.U32 R35, R7.reuse, 0x10000, RZ ;  /* 0x0001000007237824 */ /* 0x040fe200078e00ff */
[----:B------:R-:W-:Y:S02]  /*4e30*/  LOP3.LUT R6, R6, 0xffff0000, RZ, 0xc0, !PT ;  /* 0xffff000006067812 */ /* 0x000fe400078ec0ff */
[----:B------:R-:W-:Y:S01]  /*4e40*/  LOP3.LUT R7, R7, 0xffff0000, RZ, 0xc0, !PT ;  /* 0xffff000007077812 */ /* 0x000fe200078ec0ff */
[-C--:B------:R-:W-:Y:S01]  /*4e50*/  FMUL.FTZ R108, R108, R35.reuse ;  /* 0x000000236c6c7220 */ /* 0x080fe20000410000 */
[----:B------:R-:W-:Y:S01]  /*4e60*/  FFMA.FTZ R32, R106, R35, -R105 ;  /* 0x000000236a207223 */ /* 0x000fe20000010869 */
[----:B------:R-:W-:Y:S01]  /*4e70*/  LOP3.LUT R35, R45, 0xffff0000, RZ, 0xc0, !PT ;  /* 0xffff00002d237812 */ /* 0x000fe200078ec0ff */
[----:B------:R-:W-:-:S02]  /*4e80*/  IMAD.U32 R105, R15, 0x10000, RZ ;  /* 0x000100000f697824 */ /* 0x000fc400078e00ff */
[----:B------:R-:W-:Y:S01]  /*4e90*/  FFMA.FTZ R33, R106, R33, R108 ;  /* 0x000000216a217223 */ /* 0x000fe2000001006c */
[----:B------:R-:W-:Y:S02]  /*4ea0*/  PRMT R45, R107, 0x5432, R34 ;  /* 0x000054326b2d7816 */ /* 0x000fe40000000022 */
[----:B------:R-:W-:Y:S01]  /*4eb0*/  LOP3.LUT R13, R13, 0xffff0000, RZ, 0xc0, !PT ;  /* 0xffff00000d0d7812 */ /* 0x000fe200078ec0ff */
[C---:B------:R-:W-:Y:S01]  /*4ec0*/  FMUL.FTZ R106, R35.reuse, R6 ;  /* 0x00000006236a7220 */ /* 0x040fe20000410000 */
[-C--:B------:R-:W-:Y:S01]  /*4ed0*/  FMUL.FTZ R35, R35, R7.reuse ;  /* 0x0000000723237220 */ /* 0x080fe20000410000 */
[----:B------:R-:W-:Y:S01]  /*4ee0*/  PRMT R103, R107, 0x5410, R103 ;  /* 0x000054106b677816 */ /* 0x000fe20000000067 */
[----:B------:R-:W-:Y:S02]  /*4ef0*/  IMAD.U32 R107, R47, 0x10000, RZ ;  /* 0x000100002f6b7824 */ /* 0x000fe400078e00ff */
[----:B------:R-:W-:Y:S01]  /*4f00*/  FFMA.FTZ R7, R13, R7, -R106 ;  /* 0x000000070d077223 */ /* 0x000fe2000001086a */
[----:B------:R-:W-:-:S02]  /*4f10*/  IMAD.U32 R34, R45, 0x10000, RZ ;  /* 0x000100002d227824 */ /* 0x000fc400078e00ff */
[----:B------:R-:W-:Y:S01]  /*4f20*/  FFMA.FTZ R6, R13, R6, R35 ;  /* 0x000000060d067223 */ /* 0x000fe20000010023 */
[----:B------:R-:W-:Y:S02]  /*4f30*/  PRMT R13, R118, 0x5410, R101 ;  /* 0x00005410760d7816 */ /* 0x000fe40000000065 */
[----:B------:R-:W-:Y:S01]  /*4f40*/  PRMT R101, R110, 0x5432, R104 ;  /* 0x000054326e657816 */ /* 0x000fe20000000068 */
[----:B------:R-:W-:Y:S02]  /*4f50*/  IMAD.U32 R104, R103, 0x10000, RZ ;  /* 0x0001000067687824 */ /* 0x000fe400078e00ff */
[----:B------:R-:W-:Y:S01]  /*4f60*/  FMUL.FTZ R106, R107, R34 ;  /* 0x000000226b6a7220 */ /* 0x000fe20000410000 */
[----:B------:R-:W-:Y:S02]  /*4f70*/  LOP3.LUT R45, R45, 0xffff0000, RZ, 0xc0, !PT ;  /* 0xffff00002d2d7812 */ /* 0x000fe400078ec0ff */
[----:B------:R-:W-:Y:S01]  /*4f80*/  LOP3.LUT R108, R47, 0xffff0000, RZ, 0xc0, !PT ;  /* 0xffff00002f6c7812 */ /* 0x000fe200078ec0ff */
[-C--:B------:R-:W-:Y:S01]  /*4f90*/  FFMA.FTZ R35, R105, R104.reuse, -R106 ;  /* 0x0000006869237223 */ /* 0x080fe2000001086a */
[----:B------:R-:W-:Y:S01]  /*4fa0*/  LOP3.LUT R103, R103, 0xffff0000, RZ, 0xc0, !PT ;  /* 0xffff000067677812 */ /* 0x000fe200078ec0ff */
[----:B------:R-:W-:Y:S01]  /*4fb0*/  FMUL.FTZ R107, R107, R104 ;  /* 0x000000686b6b7220 */ /* 0x000fe20000410000 */
[----:B------:R-:W-:Y:S01]  /*4fc0*/  LOP3.LUT R106, R15, 0xffff0000, RZ, 0xc0, !PT ;  /* 0xffff00000f6a7812 */ /* 0x000fe200078ec0ff */
[----:B------:R-:W-:Y:S01]  /*4fd0*/  FMUL.FTZ R15, R108, R45 ;  /* 0x0000002d6c0f7220 */ /* 0x000fe20000410000 */
[----:B------:R-:W-:-:S02]  /*4fe0*/  IMAD.U32 R47, R101, 0x10000, RZ ;  /* 0x00010000652f7824 */ /* 0x000fc400078e00ff */
[-C--:B------:R-:W-:Y:S01]  /*4ff0*/  FMUL.FTZ R108, R108, R103.reuse ;  /* 0x000000676c6c7220 */ /* 0x080fe20000410000 */
[----:B------:R-:W-:Y:S01]  /*5000*/  PRMT R5, R117, 0x5410, R5 ;  /* 0x0000541075057816 */ /* 0x000fe20000000005 */
[C---:B------:R-:W-:Y:S01]  /*5010*/  FFMA.FTZ R104, R106.reuse, R103, -R15 ;  /* 0x000000676a687223 */ /* 0x040fe2000001080f */
[----:B------:R-:W-:Y:S02]  /*5020*/  IMAD.U32 R103, R13, 0x10000, RZ ;  /* 0x000100000d677824 */ /* 0x000fe400078e00ff */
[----:B------:R-:W-:Y:S01]  /*5030*/  FFMA.FTZ R15, R106, R45, R108 ;  /* 0x0000002d6a0f7223 */ /* 0x000fe2000001006c */
[----:B------:R-:W-:Y:S01]  /*5040*/  IMAD.U32 R108, R44, 0x10000, RZ ;  /* 0x000100002c6c7824 */ /* 0x000fe200078e00ff */
[----:B------:R-:W-:Y:S01]  /*5050*/  PRMT R4, R109, 0x5432, R4 ;  /* 0x000054326d047816 */ /* 0x000fe20000000004 */
[----:B------:R-:W-:Y:S02]  /*5060*/  IMAD.U32 R106, R12, 0x10000, RZ ;  /* 0x000100000c6a7824 */ /* 0x000fe400078e00ff */
[----:B------:R-:W-:Y:S01]  /*5070*/  FFMA.FTZ R34, R105, R34, R107 ;  /* 0x0000002269227223 */ /* 0x000fe2000001006b */
[C---:B------:R-:W-:Y:S01]  /*5080*/  FMUL.FTZ R45, R108.reuse, R47 ;  /* 0x0000002f6c2d7220 */ /* 0x040fe20000410000 */
[----:B------:R-:W-:Y:S01]  /*5090*/  FMUL.FTZ R108, R108, R103 ;  /* 0x000000676c6c7220 */ /* 0x000fe20000410000 */
[----:B------:R-:W-:-:S02]  /*50a0*/  F2FP.BF16.F32.PACK_AB R35, R104, R35 ;  /* 0x000000236823723e */ /* 0x000fc400000010ff */
[----:B------:R-:W-:Y:S01]  /*50b0*/  FFMA.FTZ R45, R106, R103, -R45 ;  /* 0x000000676a2d7223 */ /* 0x000fe2000001082d */
[----:B------:R-:W-:Y:S01]  /*50c0*/  LOP3.LUT R103, R44, 0xffff0000, RZ, 0xc0, !PT ;  /* 0xffff00002c677812 */ /* 0x000fe200078ec0ff */
[----:B------:R-:W-:Y:S01]  /*50d0*/  FFMA.FTZ R47, R106, R47, R108 ;  /* 0x0000002f6a2f7223 */ /* 0x000fe2000001006c */
[----:B------:R-:W-:Y:S01]  /*50e0*/  LOP3.LUT R44, R101, 0xffff0000, RZ, 0xc0, !PT ;  /* 0xffff0000652c7812 */ /* 0x000fe200078ec0ff */
[----:B------:R-:W-:Y:S01]  /*50f0*/  IMAD.U32 R108, R46, 0x10000, RZ ;  /* 0x000100002e6c7824 */ /* 0x000fe200078e00ff */
[----:B------:R-:W-:Y:S01]  /*5100*/  LOP3.LUT R106, R13, 0xffff0000, RZ, 0xc0, !PT ;  /* 0xffff00000d6a7812 */ /* 0x000fe200078ec0ff */
[----:B------:R-:W-:Y:S01]  /*5110*/  IMAD.U32 R101, R4, 0x10000, RZ ;  /* 0x0001000004657824 */ /* 0x000fe200078e00ff */
[----:B------:R-:W-:Y:S01]  /*5120*/  LOP3.LUT R13, R12, 0xffff0000, RZ, 0xc0, !PT ;  /* 0xffff00000c0d7812 */ /* 0x000fe200078ec0ff */
[C---:B------:R-:W-:Y:S01]  /*5130*/  FMUL.FTZ R12, R103.reuse, R44 ;  /* 0x0000002c670c7220 */ /* 0x040fe20000410000 */
[----:B------:R-:W-:Y:S01]  /*5140*/  LOP3.LUT R46, R46, 0xffff0000, RZ, 0xc0, !PT ;  /* 0xffff00002e2e7812 */ /* 0x000fe200078ec0ff */
[-C--:B------:R-:W-:Y:S01]  /*5150*/  FMUL.FTZ R103, R103, R106.reuse ;  /* 0x0000006a67677220 */ /* 0x080fe20000410000 */
[----:B------:R-:W-:Y:S01]  /*5160*/  F2FP.BF16.F32.PACK_AB R6, R6, R33 ;  /* 0x000000210606723e */ /* 0x000fe200000010ff */
[----:B------:R-:W-:Y:S01]  /*5170*/  FFMA.FTZ R12, R13, R106, -R12 ;  /* 0x0000006a0d0c7223 */ /* 0x000fe2000001080c */
[----:B------:R-:W-:-:S02]  /*5180*/  IMAD.U32 R106, R14, 0x10000, RZ ;  /* 0x000100000e6a7824 */ /* 0x000fc400078e00ff */
[----:B------:R-:W-:Y:S01]  /*5190*/  FFMA.FTZ R44, R13, R44, R103 ;  /* 0x0000002c0d2c7223 */ /* 0x000fe20000010067 */
[C---:B------:R-:W-:Y:S01]  /*51a0*/  IMAD.U32 R13, R5.reuse, 0x10000, RZ ;  /* 0x00010000050d7824 */ /* 0x040fe200078e00ff */
[----:B------:R-:W-:Y:S02]  /*51b0*/  LOP3.LUT R5, R5, 0xffff0000, RZ, 0xc0, !PT ;  /* 0xffff000005057812 */ /* 0x000fe400078ec0ff */
[----:B------:R-:W-:Y:S01]  /*51c0*/  LOP3.LUT R14, R14, 0xffff0000, RZ, 0xc0, !PT ;  /* 0xffff00000e0e7812 */ /* 0x000fe200078ec0ff */
[C---:B------:R-:W-:Y:S01]  /*51d0*/  FMUL.FTZ R103, R108.reuse, R13 ;  /* 0x0000000d6c677220 */ /* 0x040fe20000410000 */
[-C--:B------:R-:W-:Y:S01]  /*51e0*/  FMUL.FTZ R108, R108, R101.reuse ;  /* 0x000000656c6c7220 */ /* 0x080fe20000410000 */
[----:B------:R-:W-:Y:S01]  /*51f0*/  F2FP.BF16.F32.PACK_AB R34, R15, R34 ;  /* 0x000000220f22723e */ /* 0x000fe200000010ff */
[----:B------:R-:W-:Y:S02]  /*5200*/  IMAD.MOV.U32 R15, RZ, RZ, R35 ;  /* 0x000000ffff0f7224 */ /* 0x000fe400078e0023 */
[C---:B------:R-:W-:Y:S01]  /*5210*/  FFMA.FTZ R103, R106.reuse, R101, -R103 ;  /* 0x000000656a677223 */ /* 0x040fe20000010867 */
[----:B------:R-:W-:Y:S01]  /*5220*/  FFMA.FTZ R108, R106, R13, R108 ;  /* 0x0000000d6a6c7223 */ /* 0x000fe2000001006c */
[----:B------:R-:W-:Y:S01]  /*5230*/  LOP3.LUT R13, R4, 0xffff0000, RZ, 0xc0, !PT ;  /* 0xffff0000040d7812 */ /* 0x000fe200078ec0ff */
[----:B------:R-:W-:Y:S01]  /*5240*/  FMUL.FTZ R101, R46, R5 ;  /* 0x000000052e657220 */ /* 0x000fe20000410000 */
[----:B------:R-:W-:Y:S01]  /*5250*/  F2FP.BF16.F32.PACK_AB R12, R12, R45 ;  /* 0x0000002d0c0c723e */ /* 0x000fe200000010ff */
[----:B------:R-:W-:Y:S01]  /*5260*/  IMAD.MOV.U32 R45, RZ, RZ, R6 ;  /* 0x000000ffff2d7224 */ /* 0x000fe200078e0006 */
[----:B------:R-:W-:Y:S01]  /*5270*/  F2FP.BF16.F32.PACK_AB R44, R44, R47 ;  /* 0x0000002f2c2c723e */ /* 0x000fe200000010ff */
[-C--:B------:R-:W-:Y:S01]  /*5280*/  FMUL.FTZ R46, R46, R13.reuse ;  /* 0x0000000d2e2e7220 */ /* 0x080fe20000410000 */
[----:B------:R-:W-:Y:S01]  /*5290*/  FFMA.FTZ R4, R14, R13, -R101 ;  /* 0x0000000d0e047223 */ /* 0x000fe20000010865 */
[----:B------:R-:W-:Y:S01]  /*52a0*/  F2FP.BF16.F32.PACK_AB R13, R7, R32 ;  /* 0x00000020070d723e */ /* 0x000fe200000010ff */
[----:B------:R-:W-:-:S02]  /*52b0*/  IMAD.MOV.U32 R47, RZ, RZ, R34 ;  /* 0x000000ffff2f7224 */ /* 0x000fc400078e0022 */
[----:B------:R-:W-:Y:S01]  /*52c0*/  FFMA.FTZ R5, R14, R5, R46 ;  /* 0x000000050e057223 */ /* 0x000fe2000001002e */
[----:B------:R-:W-:-:S04]  /*52d0*/  F2FP.BF16.F32.PACK_AB R14, R4, R103 ;  /* 0x00000067040e723e */ /* 0x000fc800000010ff */
[----:B------:R-:W-:-:S07]  /*52e0*/  F2FP.BF16.F32.PACK_AB R46, R5, R108 ;  /* 0x0000006c052e723e */ /* 0x000fce00000010ff */
.L_x_9719:
[----:B------:R-:W-:Y:S05]  /*52f0*/  BSYNC B2 ;  /* 0x0000000000027941 */ /* 0x000fea0003800000 */
.L_x_9718:
[----:B------:R-:W-:Y:S01]  /*5300*/  ISETP.GE.AND P4, PT, R11, R98, PT ;  /* 0x000000620b00720c */ /* 0x000fe20003f86270 */
[----:B------:R-:W-:Y:S01]  /*5310*/  IMAD.MOV.U32 R4, RZ, RZ, R100 ;  /* 0x000000ffff047224 */ /* 0x000fe200078e0064 */
[----:B--2---:R4:W-:Y:S01]  /*5320*/  ST.E.128 desc[UR40][R88.64], R12 ;  /* 0x0000000c58007985 */ /* 0x0049e2000c101d28 */
[----:B------:R-:W-:-:S10]  /*5330*/  IMAD.MOV.U32 R5, RZ, RZ, R99 ;  /* 0x000000ffff057224 */ /* 0x000fd400078e0063 */
[----:B------:R-:W-:-:S05]  /*5340*/  @!P4 IMAD.WIDE R4, R11, 0x2, R4 ;  /* 0x000000020b04c825 */ /* 0x000fca00078e0204 */
[----:B---3--:R4:W-:Y:S02]  /*5350*/  @!P4 ST.E.128 desc[UR40][R4.64], R44 ;  /* 0x0000002c0400c985 */ /* 0x0089e4000c101d28 */
.L_x_9717:
[----:B------:R-:W-:Y:S05]  /*5360*/  BSYNC B1 ;  /* 0x0000000000017941 */ /* 0x000fea0003800000 */
.L_x_9716:
[----:B------:R-:W-:-:S03]  /*5370*/  UMOV UR4, 0xffffffff ;  /* 0xffffffff00047882 */ /* 0x000fc60000000000 */
[----:B------:R-:W-:Y:S05]  /*5380*/  BRA.DIV UR4, `(.L_x_9720) ;  /* 0x0000015204407947 */ /* 0x000fea000b800000 */
[----:B0-----:R-:W0:Y:S04]  /*5390*/  SHFL.IDX PT, R97, R97, 0x1, 0x1c1f ;  /* 0x003c1f0061617f89 */ /* 0x001e2800000e0000 */
[----:B------:R-:W0:Y:S02]  /*53a0*/  SHFL.IDX PT, R96, R96, 0x1, 0x1c1f ;  /* 0x003c1f0060607f89 */ /* 0x000e2400000e0000 */
.L_x_9968:
[----:B----4-:R-:W-:-:S05]  /*53b0*/  VIADD R4, R204, 0x40 ;  /* 0x00000040cc047836 */ /* 0x010fca0000000000 */
[----:B------:R-:W-:-:S13]  /*53c0*/  ISETP.GE.OR P4, PT, R4, R94, P1 ;  /* 0x0000005e0400720c */ /* 0x000fda0000f86670 */
[----:B------:R-:W-:Y:S05]  /*53d0*/  @P4 BRA `(.L_x_9705) ;  /* 0x0000000c00004947 */ /* 0x000fea0003800000 */
[----:B------:R-:W4:Y:S01]  /*53e0*/  LDL R6, [R1+0x18] ;  /* 0x0000180001067983 */ /* 0x000f220000100800 */
[----:B------:R-:W-:Y:S01]  /*53f0*/  SEL R102, R61, R102, !P0 ;  /* 0x000000663d667207 */ /* 0x000fe20004000000 */
[----:B------:R-:W-:Y:S01]  /*5400*/  VIADD R7, R204, 0x40 ;  /* 0x00000040cc077836 */ /* 0x000fe20000000000 */
[----:B0-----:R-:W-:Y:S01]  /*5410*/  LEA R32, P4, R70, R96, 0x1 ;  /* 0x0000006046207211 */ /* 0x001fe200078808ff */
[----:B------:R-:W-:Y:S01]  /*5420*/  VIADD R4, R204, 0x40 ;  /* 0x00000040cc047836 */ /* 0x000fe20000000000 */
[----:B------:R-:W-:Y:S01]  /*5430*/  SHF.R.S32.HI R5, RZ, 0x1f, R102 ;  /* 0x0000001fff057819 */ /* 0x000fe20000011466 */
[----:B------:R-:W-:Y:S01]  /*5440*/  IMAD.SHL.U32 R7, R7, 0x40, RZ ;  /* 0x0000004007077824 */ /* 0x000fe200078e00ff */
[----:B------:R-:W-:Y:S01]  /*5450*/  BSSY B1, `(.L_x_9721) ;  /* 0x000006e000017945 */ /* 0x000fe20003800000 */
[----:B------:R-:W-:Y:S01]  /*5460*/  IMAD.SHL.U32 R4, R4, 0x40, RZ ;  /* 0x0000004004047824 */ /* 0x000fe200078e00ff */
[----:B------:R-:W-:Y:S02]  /*5470*/  LEA.HI R102, R5, R102, RZ, 0x4 ;  /* 0x0000006605667211 */ /* 0x000fe400078f20ff */
[----:B------:R-:W-:-:S02]  /*5480*/  LOP3.LUT R7, R7, 0x1c0, RZ, 0xc0, !PT ;  /* 0x000001c007077812 */ /* 0x000fc400078ec0ff */
[----:B------:R-:W-:Y:S02]  /*5490*/  LEA.HI.SX32 R11, R102, R69, 0x1c ;  /* 0x00000045660b7211 */ /* 0x000fe400078fe2ff */
[----:B------:R-:W-:Y:S02]  /*54a0*/  LOP3.LUT R4, R4, 0x1c0, RZ, 0xc0, !PT ;  /* 0x000001c004047812 */ /* 0x000fe400078ec0ff */
[----:B------:R-:W-:Y:S01]  /*54b0*/  SHF.R.U32.HI R7, RZ, 0x3, R7 ;  /* 0x00000003ff077819 */ /* 0x000fe20000011607 */
[----:B------:R-:W-:Y:S01]  /*54c0*/  IMAD.SHL.U32 R11, R11, 0x8, RZ ;  /* 0x000000080b0b7824 */ /* 0x000fe200078e00ff */
[----:B------:R-:W-:-:S04]  /*54d0*/  LEA.HI.X R33, R70, R97, R72, 0x1, P4 ;  /* 0x0000006146217211 */ /* 0x000fc800020f0c48 */
[----:B------:R-:W-:-:S04]  /*54e0*/  LOP3.LUT R4, R4, 0x38, R11, 0xf8, !PT ;  /* 0x0000003804047812 */ /* 0x000fc800078ef80b */
[----:B------:R-:W-:-:S05]  /*54f0*/  LOP3.LUT R4, R4, R7, RZ, 0x3c, !PT ;  /* 0x0000000704047212 */ /* 0x000fca00078e3cff */
[----:B----4-:R-:W-:Y:S02]  /*5500*/  IMAD.IADD R5, R6, 0x1, R4 ;  /* 0x0000000106057824 */ /* 0x010fe400078e0204 */
[C---:B------:R-:W-:Y:S02]  /*5510*/  IMAD R4, R18.reuse, 0x1800, R74 ;  /* 0x0000180012047824 */ /* 0x040fe400078e024a */
[----:B------:R-:W-:Y:S02]  /*5520*/  IMAD R6, R18, 0x1800, R5 ;  /* 0x0000180012067824 */ /* 0x000fe400078e0205 */
[--C-:B------:R-:W-:Y:S02]  /*5530*/  IMAD R4, R4, 0x2, R19.reuse ;  /* 0x0000000204047824 */ /* 0x100fe400078e0213 */
[----:B------:R-:W-:-:S04]  /*5540*/  IMAD R12, R6, 0x2, R19 ;  /* 0x00000002060c7824 */ /* 0x000fc800078e0213 */
[----:B------:R-:W0:Y:S04]  /*5550*/  LDS.128 R4, [R4+0x1c400] ;  /* 0x01c4000004047984 */ /* 0x000e280000000c00 */
[----:B------:R-:W4:Y:S01]  /*5560*/  LDS.128 R12, [R12+0x1c400] ;  /* 0x01c400000c0c7984 */ /* 0x000f220000000c00 */
[----:B------:R-:W-:Y:S05]  /*5570*/  @P2 BRA `(.L_x_9722) ;  /* 0x00000004006c2947 */ /* 0x000fea0003800000 */
[----:B------:R-:W-:Y:S02]  /*5580*/  SHF.R.U32.HI R35, RZ, 0x10, R41 ;  /* 0x00000010ff237819 */ /* 0x000fe40000011629 */
[----:B------:R-:W-:Y:S02]  /*5590*/  SHF.R.U32.HI R34, RZ, 0x10, R37 ;  /* 0x00000010ff227819 */ /* 0x000fe40000011625 */
[----:B------:R-:W-:Y:S01]  /*55a0*/  PRMT R116, R116, 0x5410, R35 ;  /* 0x0000541074747816 */ /* 0x000fe20000000023 */
[----:B----4-:R-:W-:Y:S01]  /*55b0*/  IMAD.U32 R35, R13, 0x10000, RZ ;  /* 0x000100000d237824 */ /* 0x010fe200078e00ff */
[----:B------:R-:W-:Y:S02]  /*55c0*/  PRMT R115, R115, 0x5410, R34 ;  /* 0x0000541073737816 */ /* 0x000fe40000000022 */
[----:B------:R-:W-:Y:S01]  /*55d0*/  SHF.R.U64 R36, R36, 0x10, R37 ;  /* 0x0000001024247819 */ /* 0x000fe20000001225 */
[----:B------:R-:W-:Y:S01]  /*55e0*/  IMAD.U32 R44, R116, 0x10000, RZ ;  /* 0x00010000742c7824 */ /* 0x000fe200078e00ff */
[----:B------:R-:W-:Y:S01]  /*55f0*/  SHF.R.U32.HI R46, RZ, 0x10, R43 ;  /* 0x00000010ff2e7819 */ /* 0x000fe2000001162b */
[----:B------:R-:W-:Y:S01]  /*5600*/  IMAD.U32 R37, R115, 0x10000, RZ ;  /* 0x0001000073257824 */ /* 0x000fe200078e00ff */
[----:B------:R-:W-:Y:S01]  /*5610*/  SHF.R.U64 R41, R40, 0x10, R41 ;  /* 0x0000001028297819 */ /* 0x000fe20000001229 */
[-C--:B------:R-:W-:Y:S01]  /*5620*/  FMUL.FTZ R45, R35, R44.reuse ;  /* 0x0000002c232d7220 */ /* 0x080fe20000410000 */
[----:B------:R-:W-:Y:S01]  /*5630*/  SHF.R.U64 R34, R38, 0x10, R39 ;  /* 0x0000001026227819 */ /* 0x000fe20000001227 */
[----:B0-----:R-:W-:Y:S01]  /*5640*/  IMAD.U32 R38, R5, 0x10000, RZ ;  /* 0x0001000005267824 */ /* 0x001fe200078e00ff */
[----:B------:R-:W-:Y:S01]  /*5650*/  LOP3.LUT R40, R13, 0xffff0000, RZ, 0xc0, !PT ;  /* 0xffff00000d287812 */ /* 0x000fe200078ec0ff */
[-C--:B------:R-:W-:Y:S01]  /*5660*/  FMUL.FTZ R47, R35, R37.reuse ;  /* 0x00000025232f7220 */ /* 0x080fe20000410000 */
[----:B------:R-:W-:Y:S01]  /*5670*/  LOP3.LUT R116, R116, 0xffff0000, RZ, 0xc0, !PT ;  /* 0xffff000074747812 */ /* 0x000fe200078ec0ff */
[C---:B------:R-:W-:Y:S01]  /*5680*/  FFMA.FTZ R37, R38.reuse, R37, -R45 ;  /* 0x0000002526257223 */ /* 0x040fe2000001082d */
[----:B------:R-:W-:Y:S01]  /*5690*/  LOP3.LUT R115, R115, 0xffff0000, RZ, 0xc0, !PT ;  /* 0xffff000073737812 */ /* 0x000fe200078ec0ff */
[----:B------:R-:W-:Y:S01]  /*56a0*/  FFMA.FTZ R38, R38, R44, R47 ;  /* 0x0000002c26267223 */ /* 0x000fe2000001002f */
[----:B------:R-:W-:Y:S01]  /*56b0*/  SHF.R.U32.HI R39, RZ, 0x10, R39 ;  /* 0x00000010ff277819 */ /* 0x000fe20000011627 */
[----:B------:R-:W-:Y:S01]  /*56c0*/  IMAD.U32 R44, R15, 0x10000, RZ ;  /* 0x000100000f2c7824 */ /* 0x000fe200078e00ff */
[----:B------:R-:W-:-:S02]  /*56d0*/  PRMT R113, R113, 0x5410, R46 ;  /* 0x0000541071717816 */ /* 0x000fc4000000002e */
[----:B------:R-:W-:Y:S01]  /*56e0*/  SHF.R.U64 R35, R42, 0x10, R43 ;  /* 0x000000102a237819 */ /* 0x000fe2000000122b */
[CC--:B------:R-:W-:Y:S01]  /*56f0*/  FMUL.FTZ R42, R40.reuse, R116.reuse ;  /* 0x00000074282a7220 */ /* 0x0c0fe20000410000 */
[----:B------:R-:W-:Y:S01]  /*5700*/  LOP3.LUT R13, R5, 0xffff0000, RZ, 0xc0, !PT ;  /* 0xffff0000050d7812 */ /* 0x000fe200078ec0ff */
[-C--:B------:R-:W-:Y:S01]  /*5710*/  FMUL.FTZ R43, R40, R115.reuse ;  /* 0x00000073282b7220 */ /* 0x080fe20000410000 */
[----:B------:R-:W-:Y:S01]  /*5720*/  PRMT R110, R110, 0x5410, R39 ;  /* 0x000054106e6e7816 */ /* 0x000fe20000000027 */
[C---:B------:R-:W-:Y:S01]  /*5730*/  IMAD.U32 R46, R113.reuse, 0x10000, RZ ;  /* 0x00010000712e7824 */ /* 0x040fe200078e00ff */
[----:B------:R-:W-:Y:S01]  /*5740*/  LOP3.LUT R113, R113, 0xffff0000, RZ, 0xc0, !PT ;  /* 0xffff000071717812 */ /* 0x000fe200078ec0ff */
[C---:B------:R-:W-:Y:S01]  /*5750*/  FFMA.FTZ R40, R13.reuse, R115, -R42 ;  /* 0x000000730d287223 */ /* 0x040fe2000001082a */
[----:B------:R-:W-:Y:S01]  /*5760*/  FFMA.FTZ R13, R13, R116, R43 ;  /* 0x000000740d0d7223 */ /* 0x000fe2000001002b */
[C---:B------:R-:W-:Y:S01]  /*5770*/  IMAD.U32 R39, R12.reuse, 0x10000, RZ ;  /* 0x000100000c277824 */ /* 0x040fe200078e00ff */
[----:B------:R-:W-:Y:S01]  /*5780*/  LOP3.LUT R42, R12, 0xffff0000, RZ, 0xc0, !PT ;  /* 0xffff00000c2a7812 */ /* 0x000fe200078ec0ff */
[----:B------:R-:W-:-:S02]  /*5790*/  IMAD.U32 R45, R110, 0x10000, RZ ;  /* 0x000100006e2d7824 */ /* 0x000fc400078e00ff */
[-C--:B------:R-:W-:Y:S01]  /*57a0*/  FMUL.FTZ R12, R44, R46.reuse ;  /* 0x0000002e2c0c7220 */ /* 0x080fe20000410000 */
[C---:B------:R-:W-:Y:S01]  /*57b0*/  IMAD.U32 R43, R7.reuse, 0x10000, RZ ;  /* 0x00010000072b7824 */ /* 0x040fe200078e00ff */
[----:B------:R-:W-:Y:S01]  /*57c0*/  LOP3.LUT R110, R110, 0xffff0000, RZ, 0xc0, !PT ;  /* 0xffff00006e6e7812 */ /* 0x000fe200078ec0ff */
[-C--:B------:R-:W-:Y:S01]  /*57d0*/  FMUL.FTZ R47, R44, R45.reuse ;  /* 0x0000002d2c2f7220 */ /* 0x080fe20000410000 */
[----:B------:R-:W-:Y:S01]  /*57e0*/  LOP3.LUT R44, R7, 0xffff0000, RZ, 0xc0, !PT ;  /* 0xffff0000072c7812 */ /* 0x000fe200078ec0ff */
[----:B------:R-:W-:Y:S01]  /*57f0*/  FFMA.FTZ R12, R43, R45, -R12 ;  /* 0x0000002d2b0c7223 */ /* 0x000fe2000001080c */
[----:B------:R-:W-:Y:S01]  /*5800*/  LOP3.LUT R45, R15, 0xffff0000, RZ, 0xc0, !PT ;  /* 0xffff00000f2d7812 */ /* 0x000fe200078ec0ff */
[----:B------:R-:W-:Y:S01]  /*5810*/  FFMA.FTZ R43, R43, R46, R47 ;  /* 0x0000002e2b2b7223 */ /* 0x000fe2000001002f */
[----:B------:R-:W-:Y:S01]  /*5820*/  PRMT R114, R114, 0x5410, R41 ;  /* 0x0000541072727816 */ /* 0x000fe20000000029 */
[----:B------:R-:W-:Y:S01]  /*5830*/  IMAD.U32 R5, R4, 0x10000, RZ ;  /* 0x0001000004057824 */ /* 0x000fe200078e00ff */
[----:B------:R-:W-:Y:S01]  /*5840*/  PRMT R111, R111, 0x5410, R36 ;  /* 0x000054106f6f7816 */ /* 0x000fe20000000024 */
[C---:B------:R-:W-:Y:S01]  /*5850*/  FMUL.FTZ R46, R45.reuse, R110 ;  /* 0x0000006e2d2e7220 */ /* 0x040fe20000410000 */
[----:B------:R-:W-:Y:S01]  /*5860*/  FMUL.FTZ R47, R45, R113 ;  /* 0x000000712d2f7220 */ /* 0x000fe20000410000 */
[----:B------:R-:W-:Y:S01]  /*5870*/  LOP3.LUT R45, R114, 0xffff0000, RZ, 0xc0, !PT ;  /* 0xffff0000722d7812 */ /* 0x000fe200078ec0ff */
[----:B------:R-:W-:-:S02]  /*5880*/  IMAD.U32 R15, R14, 0x10000, RZ ;  /* 0x000100000e0f7824 */ /* 0x000fc400078e00ff */
[C---:B------:R-:W-:Y:S01]  /*5890*/  FFMA.FTZ R36, R44.reuse, R113, R46 ;  /* 0x000000712c247223 */ /* 0x040fe2000001002e */
[----:B------:R-:W-:Y:S01]  /*58a0*/  FFMA.FTZ R41, R44, R110, -R47 ;  /* 0x0000006e2c297223 */ /* 0x000fe2000001082f */
[----:B------:R-:W-:Y:S01]  /*58b0*/  IMAD.U32 R46, R114, 0x10000, RZ ;  /* 0x00010000722e7824 */ /* 0x000fe200078e00ff */
[----:B------:R-:W-:Y:S01]  /*58c0*/  PRMT R109, R109, 0x5410, R34 ;  /* 0x000054106d6d7816 */ /* 0x000fe20000000022 */
[C---:B------:R-:W-:Y:S01]  /*58d0*/  IMAD.U32 R44, R111.reuse, 0x10000, RZ ;  /* 0x000100006f2c7824 */ /* 0x040fe200078e00ff */
[----:B------:R-:W-:Y:S01]  /*58e0*/  LOP3.LUT R111, R111, 0xffff0000, RZ, 0xc0, !PT ;  /* 0xffff00006f6f7812 */ /* 0x000fe200078ec0ff */
[C---:B------:R-:W-:Y:S01]  /*58f0*/  FMUL.FTZ R34, R39.reuse, R46 ;  /* 0x0000002e27227220 */ /* 0x040fe20000410000 */
[----:B------:R-:W-:Y:S01]  /*5900*/  LOP3.LUT R4, R4, 0xffff0000, RZ, 0xc0, !PT ;  /* 0xffff000004047812 */ /* 0x000fe200078ec0ff */
[-C--:B------:R-:W-:Y:S01]  /*5910*/  FMUL.FTZ R39, R39, R44.reuse ;  /* 0x0000002c27277220 */ /* 0x080fe20000410000 */
[----:B------:R-:W-:Y:S01]  /*5920*/  PRMT R112, R112, 0x5410, R35 ;  /* 0x0000541070707816 */ /* 0x000fe20000000023 */
[C---:B------:R-:W-:Y:S01]  /*5930*/  FMUL.FTZ R35, R42.reuse, R45 ;  /* 0x0000002d2a237220 */ /* 0x040fe20000410000 */
[C---:B------:R-:W-:Y:S01]  /*5940*/  FFMA.FTZ R34, R5.reuse, R44, -R34 ;  /* 0x0000002c05227223 */ /* 0x040fe20000010822 */
[----:B------:R-:W-:Y:S01]  /*5950*/  FFMA.FTZ R5, R5, R46, R39 ;  /* 0x0000002e05057223 */ /* 0x000fe20000010027 */
[-C--:B------:R-:W-:Y:S01]  /*5960*/  FMUL.FTZ R39, R42, R111.reuse ;  /* 0x0000006f2a277220 */ /* 0x080fe20000410000 */
[----:B------:R-:W-:Y:S01]  /*5970*/  FFMA.FTZ R111, R4, R111, -R35 ;  /* 0x0000006f046f7223 */ /* 0x000fe20000010823 */
[----:B------:R-:W-:Y:S01]  /*5980*/  LOP3.LUT R14, R14, 0xffff0000, RZ, 0xc0, !PT ;  /* 0xffff00000e0e7812 */ /* 0x000fe200078ec0ff */
[C---:B------:R-:W-:Y:S01]  /*5990*/  IMAD.U32 R42, R109.reuse, 0x10000, RZ ;  /* 0x000100006d2a7824 */ /* 0x040fe200078e00ff */
[C---:B------:R-:W-:Y:S01]  /*59a0*/  LOP3.LUT R35, R112.reuse, 0xffff0000, RZ, 0xc0, !PT ;  /* 0xffff000070237812 */ /* 0x040fe200078ec0ff */
[----:B------:R-:W-:Y:S01]  /*59b0*/  IMAD.U32 R44, R112, 0x10000, RZ ;  /* 0x00010000702c7824 */ /* 0x000fe200078e00ff */
[----:B------:R-:W-:Y:S01]  /*59c0*/  LOP3.LUT R109, R109, 0xffff0000, RZ, 0xc0, !PT ;  /* 0xffff00006d6d7812 */ /* 0x000fe200078ec0ff */
[----:B------:R-:W-:-:S02]  /*59d0*/  IMAD.U32 R7, R6, 0x10000, RZ ;  /* 0x0001000006077824 */ /* 0x000fc400078e00ff */
[----:B------:R-:W-:Y:S01]  /*59e0*/  FFMA.FTZ R4, R4, R45, R39 ;  /* 0x0000002d04047223 */ /* 0x000fe20000010027 */
[----:B------:R-:W-:Y:S01]  /*59f0*/  LOP3.LUT R6, R6, 0xffff0000, RZ, 0xc0, !PT ;  /* 0xffff000006067812 */ /* 0x000fe200078ec0ff */
[C---:B------:R-:W-:Y:S01]  /*5a00*/  FMUL.FTZ R46, R15.reuse, R44 ;  /* 0x0000002c0f2e7220 */ /* 0x040fe20000410000 */
[C---:B------:R-:W-:Y:S01]  /*5a10*/  FMUL.FTZ R39, R14.reuse, R35 ;  /* 0x000000230e277220 */ /* 0x040fe20000410000 */
[-C--:B------:R-:W-:Y:S01]  /*5a20*/  FMUL.FTZ R15, R15, R42.reuse ;  /* 0x0000002a0f0f7220 */ /* 0x080fe20000410000 */
[----:B------:R-:W-:Y:S01]  /*5a30*/  FMUL.FTZ R14, R14, R109 ;  /* 0x0000006d0e0e7220 */ /* 0x000fe20000410000 */
[----:B------:R-:W-:Y:S01]  /*5a40*/  F2FP.BF16.F32.PACK_AB R43, R36, R43 ;  /* 0x0000002b242b723e */ /* 0x000fe200000010ff */
[C---:B------:R-:W-:Y:S01]  /*5a50*/  FFMA.FTZ R46, R7.reuse, R42, -R46 ;  /* 0x0000002a072e7223 */ /* 0x040fe2000001082e */
[----:B------:R-:W-:Y:S01]  /*5a60*/  FFMA.FTZ R15, R7, R44, R15 ;  /* 0x0000002c070f7223 */ /* 0x000fe2000001000f */
[C---:B------:R-:W-:Y:S01]  /*5a70*/  FFMA.FTZ R14, R6.reuse, R35, R14 ;  /* 0x00000023060e7223 */ /* 0x040fe2000001000e */
[----:B------:R-:W-:Y:S01]  /*5a80*/  FFMA.FTZ R39, R6, R109, -R39 ;  /* 0x0000006d06277223 */ /* 0x000fe20000010827 */
        /* <DEDUP_REMOVED lines=9> */
[----:B------:R-:W-:-:S07]  /*5b20*/  F2FP.BF16.F32.PACK_AB R6, R39, R46 ;  /* 0x0000002e2706723e */ /* 0x000fce00000010ff */
.L_x_9722:
[----:B------:R-:W-:Y:S05]  /*5b30*/  BSYNC B1 ;  /* 0x0000000000017941 */ /* 0x000fea0003800000 */
.L_x_9721:
[----:B------:R-:W-:Y:S01]  /*5b40*/  ISETP.GE.AND P2, PT, R11, R98, PT ;  /* 0x000000620b00720c */ /* 0x000fe20003f46270 */
[----:B0-----:R0:W-:Y:S02]  /*5b50*/  ST.E.128 desc[UR40][R32.64], R4 ;  /* 0x0000000420007985 */ /* 0x0011e4000c101d28 */
[----:B0-----:R-:W-:Y:S02]  /*5b60*/  IMAD.MOV.U32 R4, RZ, RZ, R96 ;  /* 0x000000ffff047224 */ /* 0x001fe400078e0060 */
[----:B------:R-:W-:-:S08]  /*5b70*/  IMAD.MOV.U32 R5, RZ, RZ, R97 ;  /* 0x000000ffff057224 */ /* 0x000fd000078e0061 */
[----:B------:R-:W-:Y:S05]  /*5b80*/  @P2 BRA `(.L_x_9705) ;  /* 0x0000000400142947 */ /* 0x000fea0003800000 */
[----:B------:R-:W-:-:S05]  /*5b90*/  IMAD.WIDE R4, R11, 0x2, R4 ;  /* 0x000000020b047825 */ /* 0x000fca00078e0204 */
[----:B----4-:R0:W-:Y:S01]  /*5ba0*/  ST.E.128 desc[UR40][R4.64], R12 ;  /* 0x0000000c04007985 */ /* 0x0101e2000c101d28 */
[----:B------:R-:W-:Y:S05]  /*5bb0*/  BRA `(.L_x_9705) ;  /* 0x0000000400087947 */ /* 0x000fea0003800000 */
.L_x_9686:
[----:B------:R-:W-:-:S13]  /*5bc0*/  ISETP.NE.AND P3, PT, R210, 0x3, PT ;  /* 0x00000003d200780c */ /* 0x000fda0003f65270 */
[----:B------:R-:W-:Y:S05]  /*5bd0*/  @!P3 BRA `(.L_x_9723) ;  /* 0x000000000004b947 */ /* 0x000fea0003800000 */
[----:B------:R-:W-:Y:S01]  /*5be0*/  BPT.TRAP 0x1 ;  /* 0x000000040000795c */ /* 0x000fe20000300000 */
.L_x_9723:
[----:B------:R-:W-:Y:S01]  /*5bf0*/  IMAD R87, R18, 0x8, R19 ;  /* 0x0000000812577824 */ /* 0x000fe200078e0213 */
[----:B------:R-:W-:Y:S01]  /*5c00*/  SHF.L.U32 R95, R208, 0x1f, RZ ;  /* 0x0000001fd05f7819 */ /* 0x000fe200000006ff */
[----:B------:R-:W-:Y:S01]  /*5c10*/  BSSY B1, `(.L_x_9724) ;  /* 0x0000004000017945 */ /* 0x000fe20003800000 */
[----:B------:R-:W-:Y:S02]  /*5c20*/  SHF.R.S32.HI R92, RZ, 0x1f, R91 ;  /* 0x0000001fff5c7819 */ /* 0x000fe4000001145b */
[----:B------:R-:W1:Y:S02]  /*5c30*/  SYNCS.PHASECHK.TRANS64.TRYWAIT P2, [R87+URZ+0x22890], R95 ;  /* 0x0228905f570075a7 */ /* 0x000e64000804017f */
[----:B-1----:R-:W-:Y:S05]  /*5c40*/  @!P2 BRA `(.L_x_9725) ;  /* 0x00000148005ca947 */ /* 0x002fea0003800000 */
.L_x_9969:
[----:B------:R-:W-:Y:S05]  /*5c50*/  BSYNC B1 ;  /* 0x0000000000017941 */ /* 0x000fea0003800000 */
.L_x_9724:
        /* <DEDUP_REMOVED lines=25> */
.L_x_9973:
[----:B------:R-:W-:Y:S04]  /*5df0*/  BSSY B1, `(.L_x_9727) ;  /* 0x000000d000017945 */ /* 0x000fe80003800000 */
[----:B------:R-:W-:Y:S05]  /*5e00*/  @!P2 BRA `(.L_x_9728) ;  /* 0x00000000002ca947 */ /* 0x000fea0003800000 */
[----:B------:R-:W-:Y:S02]  /*5e10*/  ULDC UR4, c[0x0][0x2f4] ;  /* 0x0000bd0000047ab9 */ /* 0x000fe40000000800 */
[----:B------:R-:W-:-:S13]  /*5e20*/  ISETP.GE.AND P2, PT, R16, UR4, PT ;  /* 0x0000000410007c0c */ /* 0x000fda000bf46270 */
[----:B---3--:R-:W-:-:S04]  /*5e30*/  @!P2 LEA R14, P4, R16, R7, 0x1 ;  /* 0x00000007100ea211 */ /* 0x008fc800078808ff */
[----:B--2---:R-:W-:Y:S02]  /*5e40*/  @!P2 LEA.HI.X R15, R16, R5, R17, 0x1, P4 ;  /* 0x00000005100fa211 */ /* 0x004fe400020f0c11 */
[----:B------:R-:W-:-:S13]  /*5e50*/  ISETP.GE.AND P4, PT, R2, UR4, PT ;  /* 0x0000000402007c0c */ /* 0x000fda000bf86270 */
[----:B------:R-:W-:-:S04]  /*5e60*/  @!P4 LEA R12, P5, R2, R7, 0x1 ;  /* 0x00000007020cc211 */ /* 0x000fc800078a08ff */
[----:B------:R-:W-:Y:S02]  /*5e70*/  @!P4 LEA.HI.X R13, R2, R5, R206, 0x1, P5 ;  /* 0x00000005020dc211 */ /* 0x000fe400028f0cce */
[----:B------:R-:W2:Y:S04]  /*5e80*/  @!P2 LDS.128 R4, [R98] ;  /* 0x000000006204a984 */ /* 0x000ea80000000c00 */
[----:B--2---:R-:W-:Y:S04]  /*5e90*/  @!P2 ST.E.128 desc[UR40][R14.64], R4 ;  /* 0x000000040e00a985 */ /* 0x004fe8000c101d28 */
[----:B------:R-:W2:Y:S04]  /*5ea0*/  @!P4 LDS.128 R4, [R89] ;  /* 0x000000005904c984 */ /* 0x000ea80000000c00 */
[----:B--2---:R4:W-:Y:S02]  /*5eb0*/  @!P4 ST.E.128 desc[UR40][R12.64], R4 ;  /* 0x000000040c00c985 */ /* 0x0049e4000c101d28 */
.L_x_9728:
[----:B------:R-:W-:Y:S05]  /*5ec0*/  BSYNC B1 ;  /* 0x0000000000017941 */ /* 0x000fea0003800000 */
.L_x_9727:
[----:B------:R-:W-:-:S03]  /*5ed0*/  UMOV UR4, 0xffffffff ;  /* 0xffffffff00047882 */ /* 0x000fc60000000000 */
[----:B------:R-:W-:Y:S05]  /*5ee0*/  BRA.DIV UR4, `(.L_x_9729) ;  /* 0x0000014a04147947 */ /* 0x000fea000b800000 */
[----:B--2-4-:R2:W4:Y:S04]  /*5ef0*/  SHFL.IDX PT, R5, R33, 0x1, 0x1c1f ;  /* 0x003c1f0021057f89 */ /* 0x01452800000e0000 */
[----:B---3--:R2:W3:Y:S02]  /*5f00*/  SHFL.IDX PT, R7, R32, 0x1, 0x1c1f ;  /* 0x003c1f0020077f89 */ /* 0x0084e400000e0000 */
.L_x_9977:
[----:B------:R-:W-:-:S13]  /*5f10*/  ISETP.GE.AND P2, PT, R34, 0x41, PT ;  /* 0x000000412200780c */ /* 0x000fda0003f46270 */
[----:B------:R-:W-:Y:S05]  /*5f20*/  @!P2 BRA `(.L_x_9705) ;  /* 0x00000000002ca947 */ /* 0x000fea0003800000 */
[----:B------:R-:W-:Y:S02]  /*5f30*/  ULDC UR4, c[0x0][0x2f4] ;  /* 0x0000bd0000047ab9 */ /* 0x000fe40000000800 */
[----:B------:R-:W-:-:S13]  /*5f40*/  ISETP.GE.AND P2, PT, R16, UR4, PT ;  /* 0x0000000410007c0c */ /* 0x000fda000bf46270 */
[----:B---3--:R-:W-:-:S04]  /*5f50*/  @!P2 LEA R14, P4, R16, R7, 0x1 ;  /* 0x00000007100ea211 */ /* 0x008fc800078808ff */
[----:B----4-:R-:W-:Y:S02]  /*5f60*/  @!P2 LEA.HI.X R15, R16, R5, R17, 0x1, P4 ;  /* 0x00000005100fa211 */ /* 0x010fe400020f0c11 */
[----:B------:R-:W-:-:S13]  /*5f70*/  ISETP.GE.AND P4, PT, R2, UR4, PT ;  /* 0x0000000402007c0c */ /* 0x000fda000bf86270 */
[----:B------:R-:W-:-:S04]  /*5f80*/  @!P4 LEA R12, P5, R2, R7, 0x1 ;  /* 0x00000007020cc211 */ /* 0x000fc800078a08ff */
[----:B------:R-:W-:Y:S02]  /*5f90*/  @!P4 LEA.HI.X R13, R2, R5, R206, 0x1, P5 ;  /* 0x00000005020dc211 */ /* 0x000fe400028f0cce */
[----:B------:R-:W3:Y:S04]  /*5fa0*/  @!P2 LDS.128 R4, [R98+0x2000] ;  /* 0x002000006204a984 */ /* 0x000ee80000000c00 */
[----:B---3--:R-:W-:Y:S04]  /*5fb0*/  @!P2 ST.E.128 desc[UR40][R14.64], R4 ;  /* 0x000000040e00a985 */ /* 0x008fe8000c101d28 */
[----:B------:R-:W3:Y:S04]  /*5fc0*/  @!P4 LDS.128 R4, [R89+0x2000] ;  /* 0x002000005904c984 */ /* 0x000ee80000000c00 */
[----:B---3--:R3:W-:Y:S02]  /*5fd0*/  @!P4 ST.E.128 desc[UR40][R12.64], R4 ;  /* 0x000000040c00c985 */ /* 0x0087e4000c101d28 */
.L_x_9705:
[----:B------:R-:W-:Y:S05]  /*5fe0*/  BSYNC B0 ;  /* 0x0000000000007941 */ /* 0x000fea0003800000 */
.L_x_9685:
[----:B0--34-:R-:W0:Y:S01]  /*5ff0*/  S2R R4, SR_TID.X ;  /* 0x0000000000047919 */ /* 0x019e220000002100 */
        /* <DEDUP_REMOVED lines=16> */
.L_x_9731:
[----:B------:R-:W-:Y:S05]  /*6100*/  BSYNC B0 ;  /* 0x0000000000007941 */ /* 0x000fea0003800000 */
.L_x_9730:
[----:B------:R-:W3:Y:S01]  /*6110*/  SYNCS.PHASECHK.TRANS64.TRYWAIT P3, [R87+URZ+0x228b0], R95 ;  /* 0x0228b05f570075a7 */ /* 0x000ee2000806017f */
[----:B------:R-:W-:Y:S04]  /*6120*/  BSSY B0, `(.L_x_9732) ;  /* 0x0000002000007945 */ /* 0x000fe80003800000 */
[----:B---3--:R-:W-:Y:S05]  /*6130*/  @!P3 BRA `(.L_x_9733) ;  /* 0x0000014400ccb947 */ /* 0x008fea0003800000 */
.L_x_9978:
[----:B------:R-:W-:Y:S05]  /*6140*/  BSYNC B0 ;  /* 0x0000000000007941 */ /* 0x000fea0003800000 */
.L_x_9732:
[----:B------:R-:W-:Y:S01]  /*6150*/  ULDC.64 UR4, c[0x0][0x328] ;  /* 0x0000ca0000047ab9 */ /* 0x000fe20000000a00 */
[----:B------:R-:W-:Y:S01]  /*6160*/  ULDC.64 UR6, c[0x0][0x318] ;  /* 0x0000c60000067ab9 */ /* 0x000fe20000000a00 */
[----:B------:R-:W-:Y:S01]  /*6170*/  IMAD R92, R92, UR4, RZ ;  /* 0x000000045c5c7c24 */ /* 0x000fe2000f8e02ff */
[----:B------:R-:W-:Y:S01]  /*6180*/  BSSY B0, `(.L_x_9734) ;  /* 0x0000040000007945 */ /* 0x000fe20003800000 */
[----:B0-----:R-:W-:-:S04]  /*6190*/  IMAD.WIDE.U32 R4, R91, UR4, RZ ;  /* 0x000000045b047c25 */ /* 0x001fc8000f8e00ff */
        /* <DEDUP_REMOVED lines=11> */
[----:B------:R-:W-:Y:S01]  /*6250*/  IMAD R5, R205, UR5, R5 ;  /* 0x00000005cd057c24 */ /* 0x000fe2000f8e0205 */
[----:B------:R-:W-:-:S04]  /*6260*/  LEA R35, P3, R4, UR6, 0x1 ;  /* 0x0000000604237c11 */ /* 0x000fc8000f8608ff */
[----:B------:R-:W-:Y:S01]  /*6270*/  LEA.HI.X R36, R4, UR7, R5, 0x1, P3 ;  /* 0x0000000704247c11 */ /* 0x000fe200098f0c05 */
[----:B------:R-:W-:Y:S01]  /*6280*/  IMAD.IADD R4, R75, 0x1, R34 ;  /* 0x000000014b047824 */ /* 0x000fe200078e0222 */
[----:B------:R-:W-:Y:S01]  /*6290*/  ISETP.GE.AND P3, PT, R94, 0x1, PT ;  /* 0x000000015e00780c */ /* 0x000fe20003f66270 */
[----:B------:R0:W4:Y:S01]  /*62a0*/  SHFL.IDX PT, R41, R35, RZ, 0x1c1f ;  /* 0x001c1fff23297589 */ /* 0x00012200000e0000 */
[--C-:B------:R-:W-:Y:S02]  /*62b0*/  IMAD R34, R34, 0x2, R25.reuse ;  /* 0x0000000222227824 */ /* 0x100fe400078e0219 */
[----:B------:R-:W-:Y:S01]  /*62c0*/  IMAD R11, R4, 0x2, R25 ;  /* 0x00000002040b7824 */ /* 0x000fe200078e0219 */
[----:B------:R0:W0:Y:S08]  /*62d0*/  SHFL.IDX PT, R39, R36, RZ, 0x1c1f ;  /* 0x001c1fff24277589 */ /* 0x00003000000e0000 */
[----:B------:R-:W-:Y:S05]  /*62e0*/  @!P3 BRA `(.L_x_9735) ;  /* 0x0000000000a4b947 */ /* 0x000fea0003800000 */
[----:B------:R-:W-:Y:S02]  /*62f0*/  ISETP.NE.AND P5, PT, R77, RZ, PT ;  /* 0x000000ff4d00720c */ /* 0x000fe40003fa5270 */
[----:B------:R-:W-:Y:S02]  /*6300*/  ISETP.NE.AND P4, PT, R78, RZ, PT ;  /* 0x000000ff4e00720c */ /* 0x000fe40003f85270 */
[----:B------:R-:W-:-:S09]  /*6310*/  PRMT R37, R10, 0x8880, RZ ;  /* 0x000088800a257816 */ /* 0x000fd200000000ff */
[----:B------:R-:W5:Y:S01]  /*6320*/  @P5 LDS.128 R4, [R34] ;  /* 0x0000000022045984 */ /* 0x000f620000000c00 */
[----:B--2-4-:R-:W-:-:S04]  /*6330*/  @P5 LEA R32, P3, R16, R41, 0x1 ;  /* 0x0000002910205211 */ /* 0x014fc800078608ff */
[----:B0-----:R-:W-:Y:S02]  /*6340*/  @P5 LEA.HI.X R33, R16, R39, R17, 0x1, P3 ;  /* 0x0000002710215211 */ /* 0x001fe400018f0c11 */
[----:B------:R-:W-:-:S04]  /*6350*/  @P4 LEA R14, P3, R2, R41, 0x1 ;  /* 0x00000029020e4211 */ /* 0x000fc800078608ff */
[----:B------:R-:W-:Y:S02]  /*6360*/  @P4 LEA.HI.X R15, R2, R39, R206, 0x1, P3 ;  /* 0x00000027020f4211 */ /* 0x000fe400018f0cce */
[----:B------:R-:W-:-:S13]  /*6370*/  ISETP.NE.AND P3, PT, R79, RZ, PT ;  /* 0x000000ff4f00720c */ /* 0x000fda0003f65270 */
[----:B------:R-:W-:-:S04]  /*6380*/  @P3 LEA R12, P6, R215, R41, 0x1 ;  /* 0x00000029d70c3211 */ /* 0x000fc800078c08ff */
[----:B------:R-:W-:Y:S01]  /*6390*/  @P3 LEA.HI.X R13, R215, R39, R224, 0x1, P6 ;  /* 0x00000027d70d3211 */ /* 0x000fe200030f0ce0 */
[----:B-----5:R0:W-:Y:S01]  /*63a0*/  @P5 ST.E.128 desc[UR40][R32.64], R4 ;  /* 0x0000000420005985 */ /* 0x0201e2000c101d28 */
[----:B------:R-:W-:-:S03]  /*63b0*/  ISETP.NE.AND P5, PT, R80, RZ, PT ;  /* 0x000000ff5000720c */ /* 0x000fc60003fa5270 */
[----:B------:R-:W2:Y:S10]  /*63c0*/  @P4 LDS.128 R4, [R11] ;  /* 0x000000000b044984 */ /* 0x000eb40000000c00 */
[----:B0-----:R-:W-:-:S04]  /*63d0*/  @P5 LEA R32, P6, R214, R41, 0x1 ;  /* 0x00000029d6205211 */ /* 0x001fc800078c08ff */
[----:B------:R-:W-:Y:S01]  /*63e0*/  @P5 LEA.HI.X R33, R214, R39, R223, 0x1, P6 ;  /* 0x00000027d6215211 */ /* 0x000fe200030f0cdf */
[----:B--2---:R0:W-:Y:S01]  /*63f0*/  @P4 ST.E.128 desc[UR40][R14.64], R4 ;  /* 0x000000040e004985 */ /* 0x0041e2000c101d28 */
[----:B------:R-:W-:-:S03]  /*6400*/  ISETP.NE.AND P4, PT, R81, RZ, PT ;  /* 0x000000ff5100720c */ /* 0x000fc60003f85270 */
[----:B------:R-:W2:Y:S10]  /*6410*/  @P3 LDS.128 R4, [R34+0x3000] ;  /* 0x0030000022043984 */ /* 0x000eb40000000c00 */
        /* <DEDUP_REMOVED lines=13> */
[----:B------:R-:W-:-:S03]  /*64f0*/  ISETP.GT.AND P4, PT, R37, -0x1, PT ;  /* 0xffffffff2500780c */ /* 0x000fc60003f84270 */
[----:B------:R-:W2:Y:S10]  /*6500*/  @P3 LDS.128 R4, [R11+0x6000] ;  /* 0x006000000b043984 */ /* 0x000eb40000000c00 */
[----:B0-----:R-:W-:-:S04]  /*6510*/  @!P4 LEA R14, P6, R216, R41, 0x1 ;  /* 0x00000029d80ec211 */ /* 0x001fc800078c08ff */
[----:B------:R-:W-:Y:S01]  /*6520*/  @!P4 LEA.HI.X R15, R216, R39, R219, 0x1, P6 ;  /* 0x00000027d80fc211 */ /* 0x000fe200030f0cdb */
[----:B--2---:R-:W-:Y:S04]  /*6530*/  @P3 ST.E.128 desc[UR40][R12.64], R4 ;  /* 0x000000040c003985 */ /* 0x004fe8000c101d28 */
[----:B------:R-:W0:Y:S04]  /*6540*/  @P5 LDS.128 R4, [R34+0x9000] ;  /* 0x0090000022045984 */ /* 0x000e280000000c00 */
[----:B0-----:R-:W-:Y:S04]  /*6550*/  @P5 ST.E.128 desc[UR40][R32.64], R4 ;  /* 0x0000000420005985 */ /* 0x001fe8000c101d28 */
[----:B------:R-:W0:Y:S04]  /*6560*/  @!P4 LDS.128 R4, [R11+0x9000] ;  /* 0x009000000b04c984 */ /* 0x000e280000000c00 */
[----:B0-----:R0:W-:Y:S02]  /*6570*/  @!P4 ST.E.128 desc[UR40][R14.64], R4 ;  /* 0x000000040e00c985 */ /* 0x0011e4000c101d28 */
.L_x_9735:
[----:B------:R-:W-:Y:S05]  /*6580*/  BSYNC B0 ;  /* 0x0000000000007941 */ /* 0x000fea0003800000 */
.L_x_9734:
[----:B------:R-:W-:Y:S01]  /*6590*/  ISETP.GE.AND P3, PT, R94, 0x41, PT ;  /* 0x000000415e00780c */ /* 0x000fe20003f66270 */
[----:B------:R1:W1:Y:S01]  /*65a0*/  SHFL.IDX PT, R37, R36, 0x1, 0x1c1f ;  /* 0x003c1f0024257f89 */ /* 0x00026200000e0000 */
[----:B------:R-:W-:Y:S03]  /*65b0*/  BSSY B0, `(.L_x_9736) ;  /* 0x000002c000007945 */ /* 0x000fe60003800000 */
[----:B0-----:R-:W0:Y:S08]  /*65c0*/  SHFL.IDX PT, R35, R35, 0x1, 0x1c1f ;  /* 0x003c1f0023237f89 */ /* 0x001e3000000e0000 */
[----:B------:R-:W-:Y:S05]  /*65d0*/  @!P3 BRA `(.L_x_9737) ;  /* 0x0000000000a4b947 */ /* 0x000fea0003800000 */
[----:B------:R-:W-:Y:S02]  /*65e0*/  ISETP.NE.AND P5, PT, R77, RZ, PT ;  /* 0x000000ff4d00720c */ /* 0x000fe40003fa5270 */
[----:B------:R-:W-:Y:S02]  /*65f0*/  ISETP.NE.AND P4, PT, R78, RZ, PT ;  /* 0x000000ff4e00720c */ /* 0x000fe40003f85270 */
[----:B-1----:R-:W-:-:S09]  /*6600*/  PRMT R36, R10, 0x8880, RZ ;  /* 0x000088800a247816 */ /* 0x002fd200000000ff */
[----:B------:R-:W1:Y:S01]  /*6610*/  @P5 LDS.128 R4, [R34+0x2000] ;  /* 0x0020000022045984 */ /* 0x000e620000000c00 */
[----:B0-2---:R-:W-:-:S04]  /*6620*/  @P5 LEA R32, P3, R16, R35, 0x1 ;  /* 0x0000002310205211 */ /* 0x005fc800078608ff */
[----:B------:R-:W-:Y:S02]  /*6630*/  @P5 LEA.HI.X R33, R16, R37, R17, 0x1, P3 ;  /* 0x0000002510215211 */ /* 0x000fe400018f0c11 */
[----:B------:R-:W-:-:S04]  /*6640*/  @P4 LEA R14, P3, R2, R35, 0x1 ;  /* 0x00000023020e4211 */ /* 0x000fc800078608ff */
[----:B------:R-:W-:Y:S02]  /*6650*/  @P4 LEA.HI.X R15, R2, R37, R206, 0x1, P3 ;  /* 0x00000025020f4211 */ /* 0x000fe400018f0cce */
[----:B------:R-:W-:-:S13]  /*6660*/  ISETP.NE.AND P3, PT, R79, RZ, PT ;  /* 0x000000ff4f00720c */ /* 0x000fda0003f65270 */
[----:B------:R-:W-:-:S04]  /*6670*/  @P3 LEA R12, P6, R215, R35, 0x1 ;  /* 0x00000023d70c3211 */ /* 0x000fc800078c08ff */
[----:B------:R-:W-:Y:S01]  /*6680*/  @P3 LEA.HI.X R13, R215, R37, R224, 0x1, P6 ;  /* 0x00000025d70d3211 */ /* 0x000fe200030f0ce0 */
[----:B-1----:R0:W-:Y:S01]  /*6690*/  @P5 ST.E.128 desc[UR40][R32.64], R4 ;  /* 0x0000000420005985 */ /* 0x0021e2000c101d28 */
[----:B------:R-:W-:-:S03]  /*66a0*/  ISETP.NE.AND P5, PT, R80, RZ, PT ;  /* 0x000000ff5000720c */ /* 0x000fc60003fa5270 */
[----:B------:R-:W1:Y:S10]  /*66b0*/  @P4 LDS.128 R4, [R11+0x2000] ;  /* 0x002000000b044984 */ /* 0x000e740000000c00 */
[----:B0-----:R-:W-:-:S04]  /*66c0*/  @P5 LEA R32, P6, R214, R35, 0x1 ;  /* 0x00000023d6205211 */ /* 0x001fc800078c08ff */
        /* <DEDUP_REMOVED lines=17> */
[----:B------:R-:W-:-:S03]  /*67e0*/  ISETP.GT.AND P4, PT, R36, -0x1, PT ;  /* 0xffffffff2400780c */ /* 0x000fc60003f84270 */
[----:B------:R-:W1:Y:S10]  /*67f0*/  @P3 LDS.128 R4, [R11+0x8000] ;  /* 0x008000000b043984 */ /* 0x000e740000000c00 */
[----:B0-----:R-:W-:-:S04]  /*6800*/  @!P4 LEA R14, P6, R216, R35, 0x1 ;  /* 0x00000023d80ec211 */ /* 0x001fc800078c08ff */
[----:B------:R-:W-:Y:S01]  /*6810*/  @!P4 LEA.HI.X R15, R216, R37, R219, 0x1, P6 ;  /* 0x00000025d80fc211 */ /* 0x000fe200030f0cdb */
[----:B-1----:R-:W-:Y:S04]  /*6820*/  @P3 ST.E.128 desc[UR40][R12.64], R4 ;  /* 0x000000040c003985 */ /* 0x002fe8000c101d28 */
[----:B------:R-:W0:Y:S04]  /*6830*/  @P5 LDS.128 R4, [R34+0xb000] ;  /* 0x00b0000022045984 */ /* 0x000e280000000c00 */
[----:B0-----:R-:W-:Y:S04]  /*6840*/  @P5 ST.E.128 desc[UR40][R32.64], R4 ;  /* 0x0000000420005985 */ /* 0x001fe8000c101d28 */
[----:B------:R-:W0:Y:S04]  /*6850*/  @!P4 LDS.128 R4, [R11+0xb000] ;  /* 0x00b000000b04c984 */ /* 0x000e280000000c00 */
[----:B0-----:R0:W-:Y:S02]  /*6860*/  @!P4 ST.E.128 desc[UR40][R14.64], R4 ;  /* 0x000000040e00c985 */ /* 0x0011e4000c101d28 */
.L_x_9737:
[----:B------:R-:W-:Y:S05]  /*6870*/  BSYNC B0 ;  /* 0x0000000000007941 */ /* 0x000fea0003800000 */
.L_x_9736:
[----:B0-----:R-:W5:Y:S01]  /*6880*/  LDL R4, [R1] ;  /* 0x0000000001047983 */ /* 0x001f620000100800 */
[----:B-1-3--:R-:W-:Y:S02]  /*6890*/  @!P2 VIADD R87, R87, 0x228c0 ;  /* 0x000228c05757a836 */ /* 0x00afe40000000000 */
[----:B------:R-:W-:Y:S01]  /*68a0*/  VIADD R18, R18, 0x1 ;  /* 0x0000000112127836 */ /* 0x000fe20000000000 */
[----:B------:R-:W-:Y:S01]  /*68b0*/  @!PT LDS RZ, [RZ] ;  /* 0x00000000fffff984 */ /* 0x000fe20000000800 */
[----:B------:R-:W-:Y:S01]  /*68c0*/  @!PT LDS RZ, [RZ] ;  /* 0x00000000fffff984 */ /* 0x000fe20000000800 */
[----:B------:R-:W-:Y:S01]  /*68d0*/  @!PT LDS RZ, [RZ] ;  /* 0x00000000fffff984 */ /* 0x000fe20000000800 */
[----:B------:R-:W-:Y:S01]  /*68e0*/  @!PT LDS RZ, [RZ] ;  /* 0x00000000fffff984 */ /* 0x000fe20000000800 */
[----:B------:R0:W-:Y:S06]  /*68f0*/  MEMBAR.ALL.CTA ;  /* 0x0000000000007992 */ /* 0x0001ec0000008000 */
[----:B0-----:R-:W0:Y:S01]  /*6900*/  FENCE.VIEW.ASYNC.S ;  /* 0x00000000000073c6 */ /* 0x001e220000000000 */
[----:B------:R-:W-:Y:S01]  /*6910*/  @!P2 PRMT R87, RZ, 0x654, R87 ;  /* 0x00000654ff57a816 */ /* 0x000fe20000000057 */
[----:B0-----:R0:W-:Y:S06]  /*6920*/  BAR.SYNC.DEFER_BLOCKING R60, 0x80 ;  /* 0x0002003c0000751d */ /* 0x0011ec0000010000 */
[----:B------:R0:W-:Y:S01]  /*6930*/  @!P2 SYNCS.ARRIVE.TRANS64.RED.A1T0 RZ, [R87+URZ], RZ ;  /* 0x000000ff57ffa9a7 */ /* 0x0001e2000810043f */
[----:B------:R-:W-:-:S04]  /*6940*/  ISETP.NE.AND P2, PT, R18, 0x2, PT ;  /* 0x000000021200780c */ /* 0x000fc80003f45270 */
[----:B------:R-:W-:Y:S02]  /*6950*/  SEL R5, RZ, 0x1, P2 ;  /* 0x00000001ff057807 */ /* 0x000fe40001000000 */
[----:B------:R-:W-:Y:S02]  /*6960*/  SEL R18, R18, RZ, P2 ;  /* 0x000000ff12127207 */ /* 0x000fe40001000000 */
[----:B------:R-:W-:Y:S02]  /*6970*/  LOP3.LUT R208, R208, R5, RZ, 0x3c, !PT ;  /* 0x00000005d0d07212 */ /* 0x000fe400078e3cff */
[----:B-----5:R-:W-:-:S13]  /*6980*/  LOP3.LUT P3, RZ, R4, 0x2, RZ, 0xc0, !PT ;  /* 0x0000000204ff7812 */ /* 0x020fda000786c0ff */
[----:B0-----:R-:W-:Y:S05]  /*6990*/  @P3 BRA `(.L_x_9738) ;  /* 0xffffffc000e43947 */ /* 0x001fea000383ffff */
[----:B------:R-:W0:Y:S01]  /*69a0*/  S2R R4, SR_TID.X ;  /* 0x0000000000047919 */ /* 0x000e220000002100 */
[----:B------:R-:W-:Y:S02]  /*69b0*/  PLOP3.LUT P0, PT, PT, PT, PT, 0x8, 0x0 ;  /* 0x000000000000781c */ /* 0x000fe40003f0e170 */
[----:B0-----:R-:W-:-:S04]  /*69c0*/  SHF.R.U32.HI R4, RZ, 0x7, R4 ;  /* 0x00000007ff047819 */ /* 0x001fc80000011604 */
[----:B------:R-:W-:-:S13]  /*69d0*/  ISETP.NE.AND P3, PT, R4, 0x1, PT ;  /* 0x000000010400780c */ /* 0x000fda0003f65270 */
[----:B------:R-:W-:Y:S05]  /*69e0*/  @!P3 WARPSYNC.ALL ;  /* 0x000000000000b948 */ /* 0x000fea0003800000 */
[----:B------:R-:W-:Y:S06]  /*69f0*/  @!P3 BAR.ARV 0x9, 0x100 ;  /* 0x024400000000bb1d */ /* 0x000fec0000002000 */
.L_x_9680:
[----:B------:R-:W-:Y:S01]  /*6a00*/  IMAD.MOV.U32 R3, RZ, RZ, RZ ;  /* 0x000000ffff037224 */ /* 0x000fe200078e00ff */
[----:B------:R-:W-:Y:S06]  /*6a10*/  @P0 BRA `(.L_x_9739) ;  /* 0x00000000000c0947 */ /* 0x000fec0003800000 */
[----:B------:R-:W1:Y:S01]  /*6a20*/  FENCE.VIEW.ASYNC.G ;  /* 0x00000000000073c6 */ /* 0x000e620000000100 */
[----:B------:R-:W-:Y:S05]  /*6a30*/  WARPSYNC.ALL ;  /* 0x0000000000007948 */ /* 0x000fea0003800000 */
[----:B-1----:R-:W-:Y:S06]  /*6a40*/  BAR.ARV 0xc, 0x180 ;  /* 0x0306000000007b1d */ /* 0x002fec0000002000 */
.L_x_9739:
[----:B------:R-:W3:Y:S01]  /*6a50*/  LDL R0, [R1] ;  /* 0x0000000001007983 */ /* 0x000ee20000100800 */
[----:B------:R-:W-:Y:S01]  /*6a60*/  BSSY B0, `(.L_x_9740) ;  /* 0x0000021000007945 */ /* 0x000fe20003800000 */
[----:B---3--:R-:W-:-:S13]  /*6a70*/  LOP3.LUT P0, RZ, R0, 0x8, RZ, 0xc0, !PT ;  /* 0x0000000800ff7812 */ /* 0x008fda000780c0ff */
[----:B------:R-:W-:Y:S05]  /*6a80*/  @!P0 BRA `(.L_x_9741) ;  /* 0x0000000000788947 */ /* 0x000fea0003800000 */
[----:B------:R-:W3:Y:S01]  /*6a90*/  LDL R0, [R1+0x28] ;  /* 0x0000280001007983 */ /* 0x000ee20000100800 */
[----:B------:R-:W-:Y:S01]  /*6aa0*/  ULDC UR4, c[0x0][0x9f0] ;  /* 0x00027c0000047ab9 */ /* 0x000fe20000000800 */
[----:B---3--:R-:W-:-:S04]  /*6ab0*/  ISETP.NE.AND P0, PT, R0, RZ, PT ;  /* 0x000000ff0000720c */ /* 0x008fc80003f05270 */
        /* <DEDUP_REMOVED lines=27> */
.L_x_9741:
[----:B------:R-:W-:Y:S05]  /*6c70*/  BSYNC B0 ;  /* 0x0000000000007941 */ /* 0x000fea0003800000 */
.L_x_9740:
[----:B------:R-:W3:Y:S01]  /*6c80*/  LDL R0, [R1+0x40] ;  /* 0x0000400001007983 */ /* 0x000ee20000100800 */
        /* <DEDUP_REMOVED lines=29> */
[----:B--2---:R-:W-:Y:S02]  /*6e60*/  CS2R R98, SRZ ;  /* 0x0000000000627805 */ /* 0x004fe4000001ff00 */
        /* <DEDUP_REMOVED lines=23> */
[----:B0-----:R-:W-:Y:S02]  /*6fe0*/  CS2R R4, SRZ ;  /* 0x0000000000047805 */ /* 0x001fe4000001ff00 */
[----:B------:R-:W-:Y:S02]  /*6ff0*/  CS2R R24, SRZ ;  /* 0x0000000000187805 */ /* 0x000fe4000001ff00 */
[----:B------:R-:W-:-:S02]  /*7000*/  CS2R R46, SRZ ;  /* 0x00000000002e7805 */ /* 0x000fc4000001ff00 */
[----:B------:R-:W-:Y:S02]  /*7010*/  CS2R R44, SRZ ;  /* 0x00000000002c7805 */ /* 0x000fe4000001ff00 */
[----:B------:R-:W-:Y:S02]  /*7020*/  CS2R R42, SRZ ;  /* 0x00000000002a7805 */ /* 0x000fe4000001ff00 */
[----:B----4-:R-:W-:Y:S02]  /*7030*/  CS2R R40, SRZ ;  /* 0x0000000000287805 */ /* 0x010fe4000001ff00 */
        /* <DEDUP_REMOVED lines=8> */
[----:B---3--:R-:W-:-:S05]  /*70c0*/  IMAD R0, R0, R3, RZ ;  /* 0x0000000300007224 */ /* 0x008fca00078e02ff */
[----:B------:R0:W-:Y:S01]  /*70d0*/  STL [R1+0xc], R0 ;  /* 0x00000c0001007387 */ /* 0x0001e20000100800 */
[----:B------:R-:W-:-:S04]  /*70e0*/  VIADDMNMX R172, R0, R3, R172, PT ;  /* 0x0000000300ac7246 */ /* 0x000fc800038001ac */
[----:B------:R-:W-:-:S13]  /*70f0*/  ISETP.GT.AND P1, PT, R172, R0, PT ;  /* 0x00000000ac00720c */ /* 0x000fda0003f24270 */
[----:B0-----:R-:W-:Y:S05]  /*7100*/  @!P1 BRA `(.L_x_9742) ;  /* 0x0000006c00289947 */ /* 0x001fea0003800000 */
[----:B------:R-:W0:Y:S01]  /*7110*/  S2R R0, SR_TID.X ;  /* 0x0000000000007919 */ /* 0x000e220000002100 */
[----:B------:R-:W-:Y:S01]  /*7120*/  UMOV UR4, 0xffffffff ;  /* 0xffffffff00047882 */ /* 0x000fe20000000000 */
[----:B0-----:R-:W-:-:S05]  /*7130*/  VIADD R29, R0, 0xffffff80 ;  /* 0xffffff80001d7836 */ /* 0x001fca0000000000 */
[----:B------:R-:W-:-:S04]  /*7140*/  SHF.R.S32.HI R30, RZ, 0x1f, R29 ;  /* 0x0000001fff1e7819 */ /* 0x000fc8000001141d */
[----:B------:R-:W-:-:S04]  /*7150*/  LEA.HI R13, R30, R29, RZ, 0x7 ;  /* 0x0000001d1e0d7211 */ /* 0x000fc800078f38ff */
[----:B------:R-:W-:Y:S01]  /*7160*/  SHF.R.S32.HI R13, RZ, 0x7, R13 ;  /* 0x00000007ff0d7819 */ /* 0x000fe2000001140d */
[----:B------:R-:W-:Y:S06]  /*7170*/  BRA.DIV UR4, `(.L_x_9743) ;  /* 0x0000013604d07947 */ /* 0x000fec000b800000 */
[----:B------:R0:W1:Y:S02]  /*7180*/  SHFL.IDX PT, R14, R13, RZ, 0x1f ;  /* 0x00001fff0d0e7589 */ /* 0x00006400000e0000 */
.L_x_9981:
[----:B-1----:R-:W-:Y:S01]  /*7190*/  LEA.HI R0, R14, R14, RZ, 0x1 ;  /* 0x0000000e0e007211 */ /* 0x002fe200078f08ff */
[----:B------:R-:W-:Y:S01]  /*71a0*/  VIADD R26, R19, 0x18400 ;  /* 0x00018400131a7836 */ /* 0x000fe20000000000 */
[----:B------:R-:W-:Y:S02]  /*71b0*/  BSSY B6, `(.L_x_9744) ;  /* 0x0000018000067945 */ /* 0x000fe40003800000 */
[----:B------:R-:W-:Y:S02]  /*71c0*/  LOP3.LUT R3, R0, 0x1e, RZ, 0xc0, !PT ;  /* 0x0000001e00037812 */ /* 0x000fe400078ec0ff */
[----:B------:R-:W-:-:S03]  /*71d0*/  LOP3.LUT P0, RZ, R26, 0x1bf, RZ, 0xc0, !PT ;  /* 0x000001bf1aff7812 */ /* 0x000fc6000780c0ff */
[----:B------:R-:W-:-:S04]  /*71e0*/  IMAD.IADD R3, R14, 0x1, -R3 ;  /* 0x000000010e037824 */ /* 0x000fc800078e0a03 */
[----:B------:R-:W-:-:S05]  /*71f0*/  IMAD R3, R3, 0x2000, R26 ;  /* 0x0000200003037824 */ /* 0x000fca00078e021a */
        /* <DEDUP_REMOVED lines=18> */
[----:B-1---5:R-:W-:Y:S05]  /*7320*/  CALL.ABS.NOINC R14 ;  /* 0x000000000e007343 */ /* 0x022fea0003c00000 */
.L_x_9745:
[----:B------:R-:W-:Y:S05]  /*7330*/  BSYNC B6 ;  /* 0x0000000000067941 */ /* 0x000fea0003800000 */
.L_x_9744:
        /* <DEDUP_REMOVED lines=13> */
.L_x_9749:
[----:B--2---:R2:W3:Y:S02]  /*7410*/  SYNCS.PHASECHK.TRANS64.TRYWAIT P0, [R19+URZ+0x22800], R0 ;  /* 0x02280000130075a7 */ /* 0x0044e4000800017f */
[----:B---3--:R-:W-:Y:S05]  /*7420*/  @!P0 NANOSLEEP.SYNCS 0x989680 ;  /* 0x009896800000895d */ /* 0x008fea0003900000 */
[----:B------:R-:W3:Y:S02]  /*7430*/  @!P0 SYNCS.PHASECHK.TRANS64 P0, [R19+URZ+0x22800], R0 ;  /* 0x02280000130085a7 */ /* 0x000ee4000800007f */
[----:B---3--:R-:W-:Y:S05]  /*7440*/  @!P0 BRA `(.L_x_9749) ;  /* 0xfffffffc00f08947 */ /* 0x008fea000383ffff */
.L_x_9748:
[----:B------:R-:W-:Y:S05]  /*7450*/  BSYNC B0 ;  /* 0x0000000000007941 */ /* 0x000fea0003800000 */
.L_x_9747:
[----:B------:R-:W-:Y:S05]  /*7460*/  BRA `(.L_x_9750) ;  /* 0x0000002000d87947 */ /* 0x000fea0003800000 */
.L_x_9746:
[----:B-----5:R-:W-:Y:S01]  /*7470*/  SHF.R.S32.HI R0, RZ, 0x1f, R50 ;  /* 0x0000001fff007819 */ /* 0x020fe20000011432 */
[----:B------:R-:W-:Y:S01]  /*7480*/  ULDC.64 UR4, c[0x0][0x3f8] ;  /* 0x0000fe0000047ab9 */ /* 0x000fe20000000a00 */
[----:B------:R-:W-:Y:S01]  /*7490*/  ULDC.64 UR6, c[0x0][0x408] ;  /* 0x0001020000067ab9 */ /* 0x000fe20000000a00 */
[----:B------:R-:W-:Y:S01]  /*74a0*/  LOP3.LUT P0, RZ, R26, 0x3ff, RZ, 0xc0, !PT ;  /* 0x000003ff1aff7812 */ /* 0x000fe2000780c0ff */
[----:B------:R-:W-:Y:S01]  /*74b0*/  IMAD.WIDE.U32 R4, R50, UR4, RZ ;  /* 0x0000000432047c25 */ /* 0x000fe2000f8e00ff */
[----:B------:R-:W-:Y:S03]  /*74c0*/  BSSY B6, `(.L_x_9751) ;  /* 0x000001f000067945 */ /* 0x000fe60003800000 */
[C---:B------:R-:W-:Y:S02]  /*74d0*/  IMAD R3, R0.reuse, UR4, RZ ;  /* 0x0000000400037c24 */ /* 0x040fe4000f8e02ff */
[----:B------:R-:W-:-:S02]  /*74e0*/  IMAD R9, R0, UR6, RZ ;  /* 0x0000000600097c24 */ /* 0x000fc4000f8e02ff */
        /* <DEDUP_REMOVED lines=28> */
.L_x_9752:
[----:B------:R-:W-:Y:S05]  /*76b0*/  BSYNC B6 ;  /* 0x0000000000067941 */ /* 0x000fea0003800000 */
.L_x_9751:
[----:B------:R-:W-:Y:S01]  /*76c0*/  LEA.HI R29, R30, R29, RZ, 0x2 ;  /* 0x0000001d1e1d7211 */ /* 0x000fe200078f10ff */
[----:B------:R-:W-:Y:S01]  /*76d0*/  ULDC.U8 UR4, c[0x0][0x410] ;  /* 0x0001040000047ab9 */ /* 0x000fe20000000000 */
[----:B------:R-:W-:Y:S01]  /*76e0*/  BSSY B0, `(.L_x_9753) ;  /* 0x0000206000007945 */ /* 0x000fe20003800000 */
[----:B------:R-:W-:Y:S01]  /*76f0*/  ISETP.NE.AND P0, PT, RZ, UR4, PT ;  /* 0x00000004ff007c0c */ /* 0x000fe2000bf05270 */
[----:B------:R-:W-:Y:S01]  /*7700*/  IMAD R4, R49, 0x80, R204 ;  /* 0x0000008031047824 */ /* 0x000fe200078e02cc */
[----:B------:R-:W-:-:S04]  /*7710*/  SHF.R.S32.HI R29, RZ, 0x1f, R29 ;  /* 0x0000001fff1d7819 */ /* 0x000fc8000001141d */
[----:B------:R-:W-:-:S04]  /*7720*/  LEA.HI R29, R29, R204, RZ, 0x3 ;  /* 0x000000cc1d1d7211 */ /* 0x000fc800078f18ff */
[----:B------:R-:W-:-:S05]  /*7730*/  LOP3.LUT R29, R29, 0xfffffff8, RZ, 0xc0, !PT ;  /* 0xfffffff81d1d7812 */ /* 0x000fca00078ec0ff */
[----:B------:R-:W-:Y:S01]  /*7740*/  IMAD.IADD R31, R204, 0x1, -R29 ;  /* 0x00000001cc1f7824 */ /* 0x000fe200078e0a1d */
[----:B------:R-:W-:Y:S06]  /*7750*/  @!P0 BRA `(.L_x_9754) ;  /* 0x00000010000c8947 */ /* 0x000fec0003800000 */
[----:B------:R-:W-:-:S03]  /*7760*/  UMOV UR4, 0xffffffff ;  /* 0xffffffff00047882 */ /* 0x000fc60000000000 */
[----:B------:R-:W-:Y:S05]  /*7770*/  BRA.DIV UR4, `(.L_x_9755) ;  /* 0x0000013204747947 */ /* 0x000fea000b800000 */
[----:B------:R1:W2:Y:S04]  /*7780*/  SHFL.IDX PT, R0, R27, RZ, 0x1c1f ;  /* 0x001c1fff1b007589 */ /* 0x0002a800000e0000 */
[----:B------:R1:W3:Y:S04]  /*7790*/  SHFL.IDX PT, R3, R26, RZ, 0x1c1f ;  /* 0x001c1fff1a037589 */ /* 0x0002e800000e0000 */
[----:B------:R-:W4:Y:S04]  /*77a0*/  SHFL.IDX PT, R25, R25, RZ, 0x1c1f ;  /* 0x001c1fff19197589 */ /* 0x000f2800000e0000 */
[----:B------:R1:W0:Y:S02]  /*77b0*/  SHFL.IDX PT, R20, R28, RZ, 0x1c1f ;  /* 0x001c1fff1c147589 */ /* 0x00022400000e0000 */
.L_x_9987:
[----:B------:R-:W5:Y:S01]  /*77c0*/  LDL R7, [R1+0x38] ;  /* 0x0000380001077983 */ /* 0x000f620000100800 */
[----:B------:R-:W-:Y:S01]  /*77d0*/  ULDC UR4, c[0x0][0x448] ;  /* 0x0001120000047ab9 */ /* 0x000fe20000000800 */
[----:B------:R-:W-:Y:S01]  /*77e0*/  IMAD.SHL.U32 R10, R31, 0x40, RZ ;  /* 0x000000401f0a7824 */ /* 0x000fe200078e00ff */
[----:B------:R-:W-:Y:S01]  /*77f0*/  BSSY B1, `(.L_x_9756) ;  /* 0x0000023000017945 */ /* 0x000fe20003800000 */
[----:B------:R-:W-:Y:S01]  /*7800*/  IMAD R48, R48, UR4, RZ ;  /* 0x0000000430307c24 */ /* 0x000fe2000f8e02ff */
[----:B------:R-:W-:Y:S02]  /*7810*/  CS2R R8, SRZ ;  /* 0x0000000000087805 */ /* 0x000fe4000001ff00 */
[----:B-1----:R-:W-:Y:S02]  /*7820*/  LOP3.LUT R27, R10, 0x1c0, RZ, 0xc0, !PT ;  /* 0x000001c00a1b7812 */ /* 0x002fe400078ec0ff */
        /* <DEDUP_REMOVED lines=10> */
[----:B---3--:R-:W-:Y:S01]  /*78d0*/  IMAD.MOV.U32 R4, RZ, RZ, R3 ;  /* 0x000000ffff047224 */ /* 0x008fe200078e0003 */
[----:B------:R-:W-:Y:S01]  /*78e0*/  ISETP.GE.AND P2, PT, R22, UR4, PT ;  /* 0x0000000416007c0c */ /* 0x000fe2000bf46270 */
[----:B--2---:R-:W-:Y:S01]  /*78f0*/  IMAD.MOV.U32 R5, RZ, RZ, R0 ;  /* 0x000000ffff057224 */ /* 0x004fe200078e0000 */
[C---:B------:R-:W-:Y:S01]  /*7900*/  ISETP.GE.AND P3, PT, R209.reuse, UR4, PT ;  /* 0x00000004d1007c0c */ /* 0x040fe2000bf66270 */
[----:B------:R-:W-:Y:S01]  /*7910*/  IMAD.SHL.U32 R14, R209, 0x2, RZ ;  /* 0x00000002d10e7824 */ /* 0x000fe200078e00ff */
[----:B------:R-:W-:-:S04]  /*7920*/  SHF.R.S32.HI R8, RZ, 0x1f, R209 ;  /* 0x0000001fff087819 */ /* 0x000fc800000114d1 */
[----:B------:R-:W-:-:S05]  /*7930*/  SHF.L.U64.HI R8, R209, 0x1, R8 ;  /* 0x00000001d1087819 */ /* 0x000fca0000010208 */
[----:B------:R-:W-:Y:S02]  /*7940*/  @!P2 IMAD.WIDE R4, R22, 0x2, R4 ;  /* 0x000000021604a825 */ /* 0x000fe400078e0204 */
[-C--:B------:R-:W-:Y:S02]  /*7950*/  @!P3 IADD3 R12, P0, R3, R14.reuse, RZ ;  /* 0x0000000e030cb210 */ /* 0x080fe40007f1e0ff */
[----:B0-----:R-:W-:Y:S01]  /*7960*/  @!P3 IADD3 R14, P1, R20, R14, RZ ;  /* 0x0000000e140eb210 */ /* 0x001fe20007f3e0ff */
[----:B------:R0:W5:Y:S02]  /*7970*/  @!P2 LD.E.64 R6, desc[UR40][R4.64] ;  /* 0x000000280406a980 */ /* 0x000164000c101b00 */
[--C-:B------:R-:W-:Y:S02]  /*7980*/  @!P3 IMAD.X R13, R0, 0x1, R8.reuse, P0 ;  /* 0x00000001000db824 */ /* 0x100fe400000e0608 */
[----:B----4-:R-:W-:Y:S01]  /*7990*/  @!P3 IMAD.X R15, R25, 0x1, R8, P1 ;  /* 0x00000001190fb824 */ /* 0x010fe200008e0608 */
        /* <DEDUP_REMOVED lines=8> */
.L_x_9757:
[----:B------:R-:W-:Y:S05]  /*7a20*/  BSYNC B1 ;  /* 0x0000000000017941 */ /* 0x000fea0003800000 */
.L_x_9756:
[----:B------:R-:W4:Y:S01]  /*7a30*/  LDL R32, [R1+0x14] ;  /* 0x0000140001207983 */ /* 0x000f220000100800 */
[----:B------:R-:W4:Y:S01]  /*7a40*/  SYNCS.PHASECHK.TRANS64.TRYWAIT P0, [R19+URZ+0x22800], R26 ;  /* 0x0228001a130075a7 */ /* 0x000f22000800017f */
[----:B--2---:R-:W-:Y:S01]  /*7a50*/  LOP3.LUT R0, R27, 0x18, R16, 0xf8, !PT ;  /* 0x000000181b007812 */ /* 0x004fe200078ef810 */
[----:B-1----:R-:W-:Y:S01]  /*7a60*/  IMAD R21, R49, -0x80, R48 ;  /* 0xffffff8031157824 */ /* 0x002fe200078e0230 */
[----:B------:R-:W-:Y:S01]  /*7a70*/  SHF.R.U32.HI R27, RZ, 0x3, R27 ;  /* 0x00000003ff1b7819 */ /* 0x000fe2000001161b */
[----:B---3-5:R-:W-:Y:S01]  /*7a80*/  IMAD.MOV.U32 R3, RZ, RZ, R4 ;  /* 0x000000ffff037224 */ /* 0x028fe200078e0004 */
[--C-:B------:R-:W-:Y:S01]  /*7a90*/  SHF.R.U64 R4, R4, 0x10, R5.reuse ;  /* 0x0000001004047819 */ /* 0x100fe20000001205 */
[----:B------:R-:W-:Y:S01]  /*7aa0*/  IMAD.MOV.U32 R14, RZ, RZ, R6 ;  /* 0x000000ffff0e7224 */ /* 0x000fe200078e0006 */
[----:B------:R-:W-:Y:S01]  /*7ab0*/  LOP3.LUT R30, R0, R27, RZ, 0x3c, !PT ;  /* 0x0000001b001e7212 */ /* 0x000fe200078e3cff */
[--C-:B------:R-:W-:Y:S01]  /*7ac0*/  IMAD.MOV.U32 R0, RZ, RZ, R5.reuse ;  /* 0x000000ffff007224 */ /* 0x100fe200078e0005 */
[----:B------:R-:W-:Y:S01]  /*7ad0*/  SHF.R.U32.HI R27, RZ, 0x10, R5 ;  /* 0x00000010ff1b7819 */ /* 0x000fe20000011605 */
[----:B0-----:R-:W-:Y:S01]  /*7ae0*/  IMAD.MOV.U32 R13, RZ, RZ, R7 ;  /* 0x000000ffff0d7224 */ /* 0x001fe200078e0007 */
[--C-:B------:R-:W-:Y:S01]  /*7af0*/  SHF.R.U64 R20, R10, 0x10, R11.reuse ;  /* 0x000000100a147819 */ /* 0x100fe2000000120b */
[----:B------:R-:W-:Y:S01]  /*7b00*/  IMAD.MOV.U32 R15, RZ, RZ, R10 ;  /* 0x000000ffff0f7224 */ /* 0x000fe200078e000a */
[--C-:B----4-:R-:W-:Y:S01]  /*7b10*/  SHF.R.U32.HI R25, RZ, 0x10, R11.reuse ;  /* 0x00000010ff197819 */ /* 0x110fe2000001160b */
[----:B------:R-:W-:Y:S01]  /*7b20*/  IMAD.MOV.U32 R12, RZ, RZ, R11 ;  /* 0x000000ffff0c7224 */ /* 0x000fe200078e000b */
[--C-:B------:R-:W-:Y:S01]  /*7b30*/  SHF.R.U64 R29, R6, 0x10, R7.reuse ;  /* 0x00000010061d7819 */ /* 0x100fe20000001207 */
[----:B------:R-:W-:Y:S01]  /*7b40*/  BSSY B1, `(.L_x_9758) ;  /* 0x0000013000017945 */ /* 0x000fe20003800000 */
[----:B------:R-:W-:Y:S01]  /*7b50*/  SHF.R.U32.HI R28, RZ, 0x10, R7 ;  /* 0x00000010ff1c7819 */ /* 0x000fe20000011607 */
[----:B------:R-:W-:Y:S01]  /*7b60*/  IMAD.MOV.U32 R5, RZ, RZ, R8 ;  /* 0x000000ffff057224 */ /* 0x000fe200078e0008 */
[----:B------:R-:W-:Y:S01]  /*7b70*/  VIMNMX R21, R21, 0x80, PT ;  /* 0x0000008015157848 */ /* 0x000fe20003fe0100 */
[--C-:B------:R-:W-:Y:S01]  /*7b80*/  IMAD.MOV.U32 R10, RZ, RZ, R9.reuse ;  /* 0x000000ffff0a7224 */ /* 0x100fe200078e0009 */
[----:B------:R-:W-:-:S02]  /*7b90*/  SHF.R.U64 R6, R8, 0x10, R9 ;  /* 0x0000001008067819 */ /* 0x000fc40000001209 */
[----:B------:R-:W-:Y:S02]  /*7ba0*/  PRMT R3, R3, 0x5410, R4 ;  /* 0x0000541003037816 */ /* 0x000fe40000000004 */
[----:B------:R-:W-:Y:S02]  /*7bb0*/  PRMT R8, R0, 0x5410, R27 ;  /* 0x0000541000087816 */ /* 0x000fe4000000001b */
[----:B------:R-:W-:Y:S02]  /*7bc0*/  LOP3.LUT P2, RZ, R31, 0x4, RZ, 0xc0, !PT ;  /* 0x000000041fff7812 */ /* 0x000fe4000784c0ff */
[----:B------:R-:W-:Y:S02]  /*7bd0*/  SHF.R.U32.HI R7, RZ, 0x10, R9 ;  /* 0x00000010ff077819 */ /* 0x000fe40000011609 */
[----:B------:R-:W-:Y:S02]  /*7be0*/  PRMT R14, R14, 0x5410, R29 ;  /* 0x000054100e0e7816 */ /* 0x000fe4000000001d */
[----:B------:R-:W-:-:S02]  /*7bf0*/  ISETP.GE.AND P1, PT, R204, R21, PT ;  /* 0x00000015cc00720c */ /* 0x000fc40003f26270 */
[----:B------:R-:W-:Y:S02]  /*7c00*/  PRMT R13, R13, 0x5410, R28 ;  /* 0x000054100d0d7816 */ /* 0x000fe4000000001c */
[----:B------:R-:W-:Y:S01]  /*7c10*/  PRMT R15, R15, 0x5410, R20 ;  /* 0x000054100f0f7816 */ /* 0x000fe20000000014 */
[----:B------:R-:W-:-:S04]  /*7c20*/  IMAD R30, R32, 0x200, R30 ;  /* 0x00000200201e7824 */ /* 0x000fc800078e021e */
[----:B------:R-:W-:-:S04]  /*7c30*/  IMAD R11, R30, 0x2, R19 ;  /* 0x000000021e0b7824 */ /* 0x000fc800078e0213 */
[C---:B------:R-:W-:Y:S02]  /*7c40*/  VIADD R4, R11.reuse, 0x18400 ;  /* 0x000184000b047836 */ /* 0x040fe40000000000 */
[----:B------:R-:W-:Y:S01]  /*7c50*/  VIADD R0, R11, 0x18440 ;  /* 0x000184400b007836 */ /* 0x000fe20000000000 */
[----:B------:R-:W-:Y:S06]  /*7c60*/  @!P0 BRA `(.L_x_9759) ;  /* 0x0000012c00ac8947 */ /* 0x000fec0003800000 */
.L_x_9988:
[----:B------:R-:W-:Y:S05]  /*7c70*/  BSYNC B1 ;  /* 0x0000000000017941 */ /* 0x000fea0003800000 */
.L_x_9758:
        /* <DEDUP_REMOVED lines=49> */
.L_x_9763:
[----:B------:R-:W-:Y:S05]  /*7f90*/  BSYNC B2 ;  /* 0x0000000000027941 */ /* 0x000fea0003800000 */
.L_x_9762:
        /* <DEDUP_REMOVED lines=39> */
.L_x_9761:
[----:B------:R-:W-:Y:S05]  /*8210*/  BSYNC B1 ;  /* 0x0000000000017941 */ /* 0x000fea0003800000 */
.L_x_9760:
        /* <DEDUP_REMOVED lines=26> */
[-C--:B------:R-:W-:Y:S01]  /*83c0*/  FFMA.FTZ R5, R29, R21.reuse, -R26 ;  /* 0x000000151d057223 */ /* 0x080fe2000001081a */
[----:B------:R-:W-:Y:S01]  /*83d0*/  LOP3.LUT R7, R7, 0xffff0000, RZ, 0xc0, !PT ;  /* 0xffff000007077812 */ /* 0x000fe200078ec0ff */
[C---:B------:R-:W-:Y:S01]  /*83e0*/  IMAD.U32 R30, R12.reuse, 0x10000, RZ ;  /* 0x000100000c1e7824 */ /* 0x040fe200078e00ff */
[----:B------:R-:W-:Y:S01]  /*83f0*/  LOP3.LUT R29, R12, 0xffff0000, RZ, 0xc0, !PT ;  /* 0xffff00000c1d7812 */ /* 0x000fe200078ec0ff */
[C---:B------:R-:W-:Y:S01]  /*8400*/  IMAD.U32 R28, R13.reuse, 0x10000, RZ ;  /* 0x000100000d1c7824 */ /* 0x040fe200078e00ff */
[----:B------:R-:W-:Y:S01]  /*8410*/  LOP3.LUT R25, R13, 0xffff0000, RZ, 0xc0, !PT ;  /* 0xffff00000d197812 */ /* 0x000fe200078ec0ff */
[----:B------:R-:W-:Y:S01]  /*8420*/  FFMA.FTZ R20, R31, R21, R20 ;  /* 0x000000151f147223 */ /* 0x000fe20000010014 */
[-C--:B------:R-:W-:Y:S01]  /*8430*/  FMUL.FTZ R13, R30, R6.reuse ;  /* 0x000000061e0d7220 */ /* 0x080fe20000410000 */
[C---:B------:R-:W-:Y:S01]  /*8440*/  FMUL.FTZ R21, R28.reuse, R6 ;  /* 0x000000061c157220 */ /* 0x040fe20000410000 */
[-C--:B------:R-:W-:Y:S01]  /*8450*/  FMUL.FTZ R12, R29, R7.reuse ;  /* 0x000000071d0c7220 */ /* 0x080fe20000410000 */
[C---:B------:R-:W-:Y:S01]  /*8460*/  FMUL.FTZ R26, R25.reuse, R7 ;  /* 0x00000007191a7220 */ /* 0x040fe20000410000 */
[-C--:B------:R-:W-:Y:S01]  /*8470*/  FFMA.FTZ R6, R28, R14.reuse, -R13 ;  /* 0x0000000e1c067223 */ /* 0x080fe2000001080d */
[----:B------:R-:W-:Y:S01]  /*8480*/  FFMA.FTZ R21, R30, R14, R21 ;  /* 0x0000000e1e157223 */ /* 0x000fe20000010015 */
[-C--:B------:R-:W-:Y:S01]  /*8490*/  FFMA.FTZ R7, R25, R15.reuse, -R12 ;  /* 0x0000000f19077223 */ /* 0x080fe2000001080c */
[----:B------:R-:W-:Y:S01]  /*84a0*/  FFMA.FTZ R26, R29, R15, R26 ;  /* 0x0000000f1d1a7223 */ /* 0x000fe2000001001a */
[----:B------:R-:W-:-:S02]  /*84b0*/  F2FP.BF16.F32.PACK_AB R4, R27, R4 ;  /* 0x000000041b04723e */ /* 0x000fc400000010ff */
[----:B------:R-:W-:Y:S02]  /*84c0*/  F2FP.BF16.F32.PACK_AB R5, R20, R5 ;  /* 0x000000051405723e */ /* 0x000fe400000010ff */
[----:B------:R-:W-:Y:S02]  /*84d0*/  F2FP.BF16.F32.PACK_AB R6, R21, R6 ;  /* 0x000000061506723e */ /* 0x000fe400000010ff */
[----:B------:R-:W-:-:S05]  /*84e0*/  F2FP.BF16.F32.PACK_AB R7, R26, R7 ;  /* 0x000000071a07723e */ /* 0x000fca00000010ff */
[----:B------:R1:W-:Y:S02]  /*84f0*/  STS.128 [R11+0x1a400], R4 ;  /* 0x01a400040b007388 */ /* 0x0003e40000000c00 */
.L_x_9766:
[----:B------:R-:W-:Y:S05]  /*8500*/  BSYNC B1 ;  /* 0x0000000000017941 */ /* 0x000fea0003800000 */
.L_x_9765:
[----:B------:R-:W-:Y:S05]  /*8510*/  @P1 BRA `(.L_x_9764) ;  /* 0x0000001000881947 */ /* 0x000fea0003800000 */
[----:B-1----:R-:W1:Y:S01]  /*8520*/  LDS.128 R4, [R0+0x2000] ;  /* 0x0020000000047984 */ /* 0x002e620000000c00 */
[C---:B------:R-:W-:Y:S01]  /*8530*/  IMAD.U32 R21, R9.reuse, 0x10000, RZ ;  /* 0x0001000009157824 */ /* 0x040fe200078e00ff */
[----:B------:R-:W-:Y:S01]  /*8540*/  LOP3.LUT R28, R9, 0xffff0000, RZ, 0xc0, !PT ;  /* 0xffff0000091c7812 */ /* 0x000fe200078ec0ff */
[C---:B------:R-:W-:Y:S01]  /*8550*/  IMAD.U32 R15, R3.reuse, 0x10000, RZ ;  /* 0x00010000030f7824 */ /* 0x040fe200078e00ff */
[----:B0-----:R-:W-:Y:S01]  /*8560*/  LOP3.LUT R26, R3, 0xffff0000, RZ, 0xc0, !PT ;  /* 0xffff0000031a7812 */ /* 0x001fe200078ec0ff */
        /* <DEDUP_REMOVED lines=34> */
.L_x_9754:
[----:B------:R-:W-:-:S03]  /*8790*/  UMOV UR4, 0xffffffff ;  /* 0xffffffff00047882 */ /* 0x000fc60000000000 */
[----:B------:R-:W-:Y:S05]  /*87a0*/  BRA.DIV UR4, `(.L_x_9767) ;  /* 0x0000012204f07947 */ /* 0x000fea000b800000 */
[----:B------:R1:W2:Y:S04]  /*87b0*/  SHFL.IDX PT, R0, R27, RZ, 0x1c1f ;  /* 0x001c1fff1b007589 */ /* 0x0002a800000e0000 */
[----:B------:R1:W3:Y:S04]  /*87c0*/  SHFL.IDX PT, R3, R26, RZ, 0x1c1f ;  /* 0x001c1fff1a037589 */ /* 0x0002e800000e0000 */
[----:B------:R1:W4:Y:S04]  /*87d0*/  SHFL.IDX PT, R20, R25, RZ, 0x1c1f ;  /* 0x001c1fff19147589 */ /* 0x00032800000e0000 */
[----:B------:R1:W0:Y:S02]  /*87e0*/  SHFL.IDX PT, R14, R28, RZ, 0x1c1f ;  /* 0x001c1fff1c0e7589 */ /* 0x00022400000e0000 */
.L_x_9994:
        /* <DEDUP_REMOVED lines=10> */
[----:B-1----:R-:W-:Y:S01]  /*8890*/  IMAD.IADD R26, R6, 0x1, -R5 ;  /* 0x00000001061a7824 */ /* 0x002fe200078e0a05 */
[----:B------:R-:W-:Y:S02]  /*88a0*/  CS2R R4, SRZ ;  /* 0x0000000000047805 */ /* 0x000fe4000001ff00 */
[----:B------:R-:W-:Y:S02]  /*88b0*/  CS2R R6, SRZ ;  /* 0x0000000000067805 */ /* 0x000fe4000001ff00 */
[----:B------:R-:W-:Y:S01]  /*88c0*/  SHF.L.U32 R26, R26, 0x1f, RZ ;  /* 0x0000001f1a1a7819 */ /* 0x000fe200000006ff */
[----:B0-----:R-:W-:Y:S06]  /*88d0*/  @P0 BRA `(.L_x_9769) ;  /* 0x0000000000300947 */ /* 0x001fec0003800000 */
[----:B------:R-:W-:Y:S01]  /*88e0*/  ULDC UR4, c[0x0][0x3f4] ;  /* 0x0000fd0000047ab9 */ /* 0x000fe20000000800 */
[C---:B------:R-:W-:Y:S01]  /*88f0*/  IMAD.SHL.U32 R15, R16.reuse, 0x2, RZ ;  /* 0x00000002100f7824 */ /* 0x040fe200078e00ff */
[C---:B------:R-:W-:Y:S02]  /*8900*/  ISETP.GE.AND P2, PT, R16.reuse, UR4, PT ;  /* 0x0000000410007c0c */ /* 0x040fe4000bf46270 */
[----:B------:R-:W-:Y:S02]  /*8910*/  SHF.L.U64.HI R5, R16, 0x1, R17 ;  /* 0x0000000110057819 */ /* 0x000fe40000010211 */
[-C--:B---3--:R-:W-:Y:S02]  /*8920*/  IADD3 R12, P0, R3, R15.reuse, RZ ;  /* 0x0000000f030c7210 */ /* 0x088fe40007f1e0ff */
[----:B------:R-:W-:-:S03]  /*8930*/  IADD3 R14, P1, R14, R15, RZ ;  /* 0x0000000f0e0e7210 */ /* 0x000fc60007f3e0ff */
[--C-:B--2---:R-:W-:Y:S02]  /*8940*/  IMAD.X R13, R0, 0x1, R5.reuse, P0 ;  /* 0x00000001000d7824 */ /* 0x104fe400000e0605 */
[----:B----4-:R-:W-:Y:S01]  /*8950*/  IMAD.X R15, R20, 0x1, R5, P1 ;  /* 0x00000001140f7824 */ /* 0x010fe200008e0605 */
[----:B------:R-:W-:Y:S01]  /*8960*/  CS2R R4, SRZ ;  /* 0x0000000000047805 */ /* 0x000fe2000001ff00 */
[----:B------:R-:W-:Y:S06]  /*8970*/  @P2 BRA `(.L_x_9769) ;  /* 0x0000000000082947 */ /* 0x000fec0003800000 */
[----:B------:R0:W5:Y:S04]  /*8980*/  LD.E.128 R4, desc[UR40][R12.64] ;  /* 0x000000280c047980 */ /* 0x000168000c101d00 */
[----:B------:R0:W5:Y:S02]  /*8990*/  LD.E.128 R8, desc[UR40][R14.64] ;  /* 0x000000280e087980 */ /* 0x000164000c101d00 */
.L_x_9769:
[----:B------:R-:W-:Y:S05]  /*89a0*/  BSYNC B1 ;  /* 0x0000000000017941 */ /* 0x000fea0003800000 */
.L_x_9768:
[----:B------:R-:W1:Y:S01]  /*89b0*/  SYNCS.PHASECHK.TRANS64.TRYWAIT P1, [R19+URZ+0x22800], R26 ;  /* 0x0228001a130075a7 */ /* 0x000e62000802017f */
[----:B--2---:R-:W-:Y:S01]  /*89c0*/  IMAD R0, R49, -0x80, R48 ;  /* 0xffffff8031007824 */ /* 0x004fe200078e0230 */
[--C-:B-----5:R-:W-:Y:S01]  /*89d0*/  SHF.R.U64 R28, R6, 0x10, R7.reuse ;  /* 0x00000010061c7819 */ /* 0x120fe20000001207 */
[----:B0-----:R-:W-:Y:S01]  /*89e0*/  IMAD.MOV.U32 R13, RZ, RZ, R6 ;  /* 0x000000ffff0d7224 */ /* 0x001fe200078e0006 */
[--C-:B------:R-:W-:Y:S01]  /*89f0*/  SHF.R.U32.HI R27, RZ, 0x10, R7.reuse ;  /* 0x00000010ff1b7819 */ /* 0x100fe20000011607 */
[----:B------:R-:W-:Y:S01]  /*8a00*/  IMAD.MOV.U32 R14, RZ, RZ, R7 ;  /* 0x000000ffff0e7224 */ /* 0x000fe200078e0007 */
[--C-:B------:R-:W-:Y:S01]  /*8a10*/  SHF.R.U64 R7, R8, 0x10, R9.reuse ;  /* 0x0000001008077819 */ /* 0x100fe20000001209 */
[--C-:B---3--:R-:W-:Y:S01]  /*8a20*/  IMAD.MOV.U32 R3, RZ, RZ, R9.reuse ;  /* 0x000000ffff037224 */ /* 0x108fe200078e0009 */
[----:B------:R-:W-:Y:S01]  /*8a30*/  SHF.R.U32.HI R6, RZ, 0x10, R9 ;  /* 0x00000010ff067819 */ /* 0x000fe20000011609 */
[----:B------:R-:W-:Y:S01]  /*8a40*/  IMAD.MOV.U32 R12, RZ, RZ, R4 ;  /* 0x000000ffff0c7224 */ /* 0x000fe200078e0004 */
[----:B------:R-:W-:Y:S01]  /*8a50*/  VIMNMX R9, R0, 0x80, PT ;  /* 0x0000008000097848 */ /* 0x000fe20003fe0100 */
[--C-:B------:R-:W-:Y:S01]  /*8a60*/  IMAD.MOV.U32 R25, RZ, RZ, R5.reuse ;  /* 0x000000ffff197224 */ /* 0x100fe200078e0005 */
[--C-:B------:R-:W-:Y:S01]  /*8a70*/  SHF.R.U64 R29, R4, 0x10, R5.reuse ;  /* 0x00000010041d7819 */ /* 0x100fe20000001205 */
[----:B----4-:R-:W-:Y:S01]  /*8a80*/  IMAD.MOV.U32 R20, RZ, RZ, R8 ;  /* 0x000000ffff147224 */ /* 0x010fe200078e0008 */
[----:B------:R-:W-:Y:S01]  /*8a90*/  SHF.R.U32.HI R30, RZ, 0x10, R5 ;  /* 0x00000010ff1e7819 */ /* 0x000fe20000011605 */
[----:B------:R-:W-:Y:S01]  /*8aa0*/  IMAD.MOV.U32 R15, RZ, RZ, R10 ;  /* 0x000000ffff0f7224 */ /* 0x000fe200078e000a */
[----:B------:R-:W-:Y:S01]  /*8ab0*/  ISETP.GE.AND P0, PT, R16, R21, PT ;  /* 0x000000151000720c */ /* 0x000fe20003f06270 */
[--C-:B------:R-:W-:Y:S01]  /*8ac0*/  IMAD.MOV.U32 R0, RZ, RZ, R11.reuse ;  /* 0x000000ffff007224 */ /* 0x100fe200078e000b */
[--C-:B------:R-:W-:Y:S01]  /*8ad0*/  SHF.R.U64 R4, R10, 0x10, R11.reuse ;  /* 0x000000100a047819 */ /* 0x100fe2000000120b */
[C---:B------:R-:W-:Y:S01]  /*8ae0*/  VIADD R32, R204.reuse, 0x40 ;  /* 0x00000040cc207836 */ /* 0x040fe20000000000 */
[----:B------:R-:W-:Y:S01]  /*8af0*/  SHF.R.U32.HI R5, RZ, 0x10, R11 ;  /* 0x00000010ff057819 */ /* 0x000fe2000001160b */
[----:B------:R-:W-:Y:S01]  /*8b00*/  BSSY B1, `(.L_x_9770) ;  /* 0x000000c000017945 */ /* 0x000fe20003800000 */
[----:B------:R-:W-:-:S02]  /*8b10*/  ISETP.GE.OR P2, PT, R204, R9, P0 ;  /* 0x00000009cc00720c */ /* 0x000fc40000746670 */
[----:B------:R-:W-:Y:S02]  /*8b20*/  PRMT R12, R12, 0x5410, R29 ;  /* 0x000054100c0c7816 */ /* 0x000fe4000000001d */
[----:B------:R-:W-:Y:S02]  /*8b30*/  ISETP.GE.OR P0, PT, R32, R9, P0 ;  /* 0x000000092000720c */ /* 0x000fe40000706670 */
[----:B------:R-:W-:Y:S02]  /*8b40*/  PRMT R25, R25, 0x5410, R30 ;  /* 0x0000541019197816 */ /* 0x000fe4000000001e */
[----:B------:R-:W-:Y:S02]  /*8b50*/  PRMT R13, R13, 0x5410, R28 ;  /* 0x000054100d0d7816 */ /* 0x000fe4000000001c */
[----:B------:R-:W-:Y:S02]  /*8b60*/  PRMT R14, R14, 0x5410, R27 ;  /* 0x000054100e0e7816 */ /* 0x000fe4000000001b */
[----:B------:R-:W-:-:S02]  /*8b70*/  PRMT R20, R20, 0x5410, R7 ;  /* 0x0000541014147816 */ /* 0x000fc40000000007 */
[----:B------:R-:W-:Y:S02]  /*8b80*/  PRMT R3, R3, 0x5410, R6 ;  /* 0x0000541003037816 */ /* 0x000fe40000000006 */
[----:B------:R-:W-:Y:S02]  /*8b90*/  PRMT R15, R15, 0x5410, R4 ;  /* 0x000054100f0f7816 */ /* 0x000fe40000000004 */
[----:B------:R-:W-:Y:S01]  /*8ba0*/  PRMT R0, R0, 0x5410, R5 ;  /* 0x0000541000007816 */ /* 0x000fe20000000005 */
[----:B-1----:R-:W-:Y:S06]  /*8bb0*/  @!P1 BRA `(.L_x_9771) ;  /* 0x00000120005c9947 */ /* 0x002fec0003800000 */
.L_x_9995:
[----:B------:R-:W-:Y:S05]  /*8bc0*/  BSYNC B1 ;  /* 0x0000000000017941 */ /* 0x000fea0003800000 */
.L_x_9770:
[----:B------:R-:W-:Y:S04]  /*8bd0*/  BSSY B1, `(.L_x_9772) ;  /* 0x000005b000017945 */ /* 0x000fe80003800000 */
[----:B------:R-:W-:Y:S05]  /*8be0*/  @P2 BRA `(.L_x_9773) ;  /* 0x0000000400642947 */ /* 0x000fea0003800000 */
[----:B------:R-:W2:Y:S01]  /*8bf0*/  LDL R8, [R1+0x14] ;  /* 0x0000140001087983 */ /* 0x000ea20000100800 */
[----:B------:R-:W-:Y:S01]  /*8c00*/  IMAD.SHL.U32 R4, R31, 0x40, RZ ;  /* 0x000000401f047824 */ /* 0x000fe200078e00ff */
[C---:B------:R-:W-:Y:S01]  /*8c10*/  LOP3.LUT R43, R15.reuse, 0xffff0000, RZ, 0xc0, !PT ;  /* 0xffff00000f2b7812 */ /* 0x040fe200078ec0ff */
[----:B------:R-:W-:Y:S02]  /*8c20*/  IMAD.IADD R5, R16, 0x1, R21 ;  /* 0x0000000110057824 */ /* 0x000fe400078e0215 */
[----:B------:R-:W-:Y:S01]  /*8c30*/  IMAD.U32 R41, R15, 0x10000, RZ ;  /* 0x000100000f297824 */ /* 0x000fe200078e00ff */
[----:B------:R-:W-:Y:S01]  /*8c40*/  LOP3.LUT R6, R4, 0x1c0, RZ, 0xc0, !PT ;  /* 0x000001c004067812 */ /* 0x000fe200078ec0ff */
[----:B------:R-:W-:Y:S02]  /*8c50*/  IMAD.U32 R35, R13, 0x10000, RZ ;  /* 0x000100000d237824 */ /* 0x000fe400078e00ff */
[----:B------:R-:W-:Y:S01]  /*8c60*/  IMAD.U32 R39, R20, 0x10000, RZ ;  /* 0x0001000014277824 */ /* 0x000fe200078e00ff */
[----:B------:R-:W-:-:S02]  /*8c70*/  LOP3.LUT R4, R6, 0x38, R16, 0xf8, !PT ;  /* 0x0000003806047812 */ /* 0x000fc400078ef810 */
[----:B------:R-:W-:Y:S02]  /*8c80*/  SHF.R.U32.HI R7, RZ, 0x3, R6 ;  /* 0x00000003ff077819 */ /* 0x000fe40000011606 */
[----:B------:R-:W-:Y:S02]  /*8c90*/  LOP3.LUT R5, R6, 0x38, R5, 0xf8, !PT ;  /* 0x0000003806057812 */ /* 0x000fe400078ef805 */
[-C--:B------:R-:W-:Y:S02]  /*8ca0*/  LOP3.LUT R4, R4, R7.reuse, RZ, 0x3c, !PT ;  /* 0x0000000704047212 */ /* 0x080fe400078e3cff */
[----:B------:R-:W-:-:S03]  /*8cb0*/  LOP3.LUT R5, R5, R7, RZ, 0x3c, !PT ;  /* 0x0000000705057212 */ /* 0x000fc600078e3cff */
[C---:B--2---:R-:W-:Y:S02]  /*8cc0*/  IMAD R4, R8.reuse, 0x200, R4 ;  /* 0x0000020008047824 */ /* 0x044fe400078e0204 */
[----:B------:R-:W-:Y:S02]  /*8cd0*/  IMAD R8, R8, 0x200, R5 ;  /* 0x0000020008087824 */ /* 0x000fe400078e0205 */
[--C-:B------:R-:W-:Y:S02]  /*8ce0*/  IMAD R42, R4, 0x2, R19.reuse ;  /* 0x00000002042a7824 */ /* 0x100fe400078e0213 */
[----:B------:R-:W-:-:S03]  /*8cf0*/  IMAD R44, R8, 0x2, R19 ;  /* 0x00000002082c7824 */ /* 0x000fc600078e0213 */
[----:B------:R-:W1:Y:S04]  /*8d00*/  LDS.128 R4, [R42+0x18400] ;  /* 0x018400002a047984 */ /* 0x000e680000000c00 */
[----:B------:R-:W2:Y:S01]  /*8d10*/  LDS.128 R8, [R44+0x18400] ;  /* 0x018400002c087984 */ /* 0x000ea20000000c00 */
[C---:B-1----:R-:W-:Y:S01]  /*8d20*/  IMAD.U32 R28, R6.reuse, 0x10000, RZ ;  /* 0x00010000061c7824 */ /* 0x042fe200078e00ff */
[----:B------:R-:W-:Y:S01]  /*8d30*/  LOP3.LUT R6, R6, 0xffff0000, RZ, 0xc0, !PT ;  /* 0xffff000006067812 */ /* 0x000fe200078ec0ff */
[C---:B0-----:R-:W-:Y:S01]  /*8d40*/  IMAD.U32 R26, R4.reuse, 0x10000, RZ ;  /* 0x00010000041a7824 */ /* 0x041fe200078e00ff */
[----:B------:R-:W-:Y:S01]  /*8d50*/  LOP3.LUT R4, R4, 0xffff0000, RZ, 0xc0, !PT ;  /* 0xffff000004047812 */ /* 0x000fe200078ec0ff */
[C---:B--2---:R-:W-:Y:S01]  /*8d60*/  IMAD.U32 R32, R10.reuse, 0x10000, RZ ;  /* 0x000100000a207824 */ /* 0x044fe200078e00ff */
        /* <DEDUP_REMOVED lines=8> */
[----:B------:R-:W-:Y:S01]  /*8df0*/  LOP3.LUT R37, R13, 0xffff0000, RZ, 0xc0, !PT ;  /* 0xffff00000d257812 */ /* 0x000fe200078ec0ff */
[----:B------:R-:W-:Y:S01]  /*8e00*/  FFMA.FTZ R45, R28, R41, R45 ;  /* 0x000000291c2d7223 */ /* 0x000fe2000001002d */
[----:B------:R-:W-:Y:S02]  /*8e10*/  IMAD.U32 R35, R12, 0x10000, RZ ;  /* 0x000100000c237824 */ /* 0x000fe400078e00ff */
[----:B------:R-:W-:Y:S01]  /*8e20*/  FMUL.FTZ R41, R30, R39 ;  /* 0x000000271e297220 */ /* 0x000fe20000410000 */
[----:B------:R-:W-:Y:S02]  /*8e30*/  IMAD.U32 R33, R11, 0x10000, RZ ;  /* 0x000100000b217824 */ /* 0x000fe400078e00ff */
[-C--:B------:R-:W-:Y:S01]  /*8e40*/  FMUL.FTZ R49, R10, R37.reuse ;  /* 0x000000250a317220 */ /* 0x080fe20000410000 */
[----:B------:R-:W-:Y:S01]  /*8e50*/  FFMA.FTZ R47, R6, R37, -R47 ;  /* 0x00000025062f7223 */ /* 0x000fe2000001082f */
[-C--:B------:R-:W-:Y:S01]  /*8e60*/  FMUL.FTZ R30, R30, R35.reuse ;  /* 0x000000231e1e7220 */ /* 0x080fe20000410000 */
[----:B------:R-:W-:Y:S01]  /*8e70*/  FFMA.FTZ R41, R26, R35, -R41 ;  /* 0x000000231a297223 */ /* 0x000fe20000010829 */
[----:B------:R-:W-:Y:S01]  /*8e80*/  LOP3.LUT R37, R20, 0xffff0000, RZ, 0xc0, !PT ;  /* 0xffff000014257812 */ /* 0x000fe200078ec0ff */
[----:B------:R-:W-:Y:S01]  /*8e90*/  FFMA.FTZ R36, R6, R43, R49 ;  /* 0x0000002b06247223 */ /* 0x000fe20000010031 */
[----:B------:R-:W-:Y:S01]  /*8ea0*/  LOP3.LUT R35, R12, 0xffff0000, RZ, 0xc0, !PT ;  /* 0xffff00000c237812 */ /* 0x000fe200078ec0ff */
[----:B------:R-:W-:Y:S01]  /*8eb0*/  FFMA.FTZ R30, R26, R39, R30 ;  /* 0x000000271a1e7223 */ /* 0x000fe2000001001e */
[----:B------:R-:W-:-:S02]  /*8ec0*/  IMAD.U32 R10, R3, 0x10000, RZ ;  /* 0x00010000030a7824 */ /* 0x000fc400078e00ff */
[C---:B------:R-:W-:Y:S01]  /*8ed0*/  FMUL.FTZ R39, R8.reuse, R37 ;  /* 0x0000002508277220 */ /* 0x040fe20000410000 */
[----:B------:R-:W-:Y:S02]  /*8ee0*/  IMAD.U32 R6, R25, 0x10000, RZ ;  /* 0x0001000019067824 */ /* 0x000fe400078e00ff */
[-C--:B------:R-:W-:Y:S01]  /*8ef0*/  FMUL.FTZ R43, R8, R35.reuse ;  /* 0x00000023082b7220 */ /* 0x080fe20000410000 */
[----:B------:R-:W-:Y:S02]  /*8f00*/  IMAD.U32 R26, R0, 0x10000, RZ ;  /* 0x00010000001a7824 */ /* 0x000fe400078e00ff */
[----:B------:R-:W-:Y:S01]  /*8f10*/  FFMA.FTZ R28, R4, R35, -R39 ;  /* 0x00000023041c7223 */ /* 0x000fe20000010827 */
[----:B------:R-:W-:Y:S02]  /*8f20*/  IMAD.U32 R8, R14, 0x10000, RZ ;  /* 0x000100000e087824 */ /* 0x000fe400078e00ff */
[----:B------:R-:W-:Y:S01]  /*8f30*/  FMUL.FTZ R32, R31, R10 ;  /* 0x0000000a1f207220 */ /* 0x000fe20000410000 */
[----:B------:R-:W-:Y:S01]  /*8f40*/  FFMA.FTZ R43, R4, R37, R43 ;  /* 0x00000025042b7223 */ /* 0x000fe2000001002b */
[----:B------:R-:W-:-:S02]  /*8f50*/  IMAD.U32 R27, R5, 0x10000, RZ ;  /* 0x00010000051b7824 */ /* 0x000fc400078e00ff */
[----:B------:R-:W-:Y:S01]  /*8f60*/  FMUL.FTZ R31, R31, R6 ;  /* 0x000000061f1f7220 */ /* 0x000fe20000410000 */
[----:B------:R-:W-:Y:S02]  /*8f70*/  IMAD.U32 R29, R7, 0x10000, RZ ;  /* 0x00010000071d7824 */ /* 0x000fe400078e00ff */
[C---:B------:R-:W-:Y:S01]  /*8f80*/  FMUL.FTZ R4, R33.reuse, R26 ;  /* 0x0000001a21047220 */ /* 0x040fe20000410000 */
        /* <DEDUP_REMOVED lines=31> */
.L_x_9773:
[----:B------:R-:W-:Y:S05]  /*9180*/  BSYNC B1 ;  /* 0x0000000000017941 */ /* 0x000fea0003800000 */
.L_x_9772:
[----:B------:R-:W-:Y:S05]  /*9190*/  @P0 BRA `(.L_x_9764) ;  /* 0x0000000400680947 */ /* 0x000fea0003800000 */
[----:B-1----:R-:W2:Y:S01]  /*91a0*/  LDL R5, [R1+0x18] ;  /* 0x0000180001057983 */ /* 0x002ea20000100800 */
        /* <DEDUP_REMOVED lines=10> */
[----:B------:R-:W-:Y:S01]  /*9250*/  LOP3.LUT R4, R4, R6, RZ, 0x3c, !PT ;  /* 0x0000000604047212 */ /* 0x000fe200078e3cff */
[----:B------:R-:W-:Y:S01]  /*9260*/  IMAD.U32 R34, R12, 0x10000, RZ ;  /* 0x000100000c227824 */ /* 0x000fe200078e00ff */
[C---:B------:R-:W-:Y:S01]  /*9270*/  LOP3.LUT R38, R20.reuse, 0xffff0000, RZ, 0xc0, !PT ;  /* 0xffff000014267812 */ /* 0x040fe200078ec0ff */
[----:B------:R-:W-:Y:S01]  /*9280*/  IMAD.U32 R36, R20, 0x10000, RZ ;  /* 0x0001000014247824 */ /* 0x000fe200078e00ff */
[----:B------:R-:W-:Y:S01]  /*9290*/  LOP3.LUT R12, R12, 0xffff0000, RZ, 0xc0, !PT ;  /* 0xffff00000c0c7812 */ /* 0x000fe200078ec0ff */
[----:B------:R-:W-:Y:S02]  /*92a0*/  IMAD.U32 R45, R3, 0x10000, RZ ;  /* 0x00010000032d7824 */ /* 0x000fe400078e00ff */
[----:B------:R-:W-:Y:S02]  /*92b0*/  IMAD.U32 R43, R25, 0x10000, RZ ;  /* 0x00010000192b7824 */ /* 0x000fe400078e00ff */
[----:B--2---:R-:W-:-:S04]  /*92c0*/  IMAD.IADD R8, R5, 0x1, R4 ;  /* 0x0000000105087824 */ /* 0x004fc800078e0204 */
[----:B------:R-:W-:Y:S01]  /*92d0*/  IMAD R21, R8, 0x2, R19 ;  /* 0x0000000208157824 */ /* 0x000fe200078e0213 */
[----:B---3--:R-:W0:Y:S04]  /*92e0*/  LDS.128 R4, [R40+0x18400] ;  /* 0x0184000028047984 */ /* 0x008e280000000c00 */
[----:B------:R-:W1:Y:S01]  /*92f0*/  LDS.128 R8, [R21+0x18400] ;  /* 0x0184000015087984 */ /* 0x000e620000000c00 */
[----:B0-----:R-:W-:Y:S02]  /*9300*/  IMAD.U32 R26, R4, 0x10000, RZ ;  /* 0x00010000041a7824 */ /* 0x001fe400078e00ff */
[C---:B-1----:R-:W-:Y:S01]  /*9310*/  IMAD.U32 R30, R8.reuse, 0x10000, RZ ;  /* 0x00010000081e7824 */ /* 0x042fe200078e00ff */
[----:B------:R-:W-:Y:S02]  /*9320*/  LOP3.LUT R8, R8, 0xffff0000, RZ, 0xc0, !PT ;  /* 0xffff000008087812 */ /* 0x000fe400078ec0ff */
[----:B------:R-:W-:Y:S01]  /*9330*/  LOP3.LUT R4, R4, 0xffff0000, RZ, 0xc0, !PT ;  /* 0xffff000004047812 */ /* 0x000fe200078ec0ff */
[-C--:B------:R-:W-:Y:S01]  /*9340*/  FMUL.FTZ R35, R36, R30.reuse ;  /* 0x0000001e24237220 */ /* 0x080fe20000410000 */
[----:B------:R-:W-:Y:S01]  /*9350*/  FMUL.FTZ R37, R34, R30 ;  /* 0x0000001e22257220 */ /* 0x000fe20000410000 */
[----:B------:R-:W-:Y:S01]  /*9360*/  FMUL.FTZ R39, R38, R8 ;  /* 0x0000000826277220 */ /* 0x000fe20000410000 */
[----:B------:R-:W-:-:S02]  /*9370*/  IMAD.U32 R31, R9, 0x10000, RZ ;  /* 0x00010000091f7824 */ /* 0x000fc400078e00ff */
[----:B------:R-:W-:Y:S01]  /*9380*/  FMUL.FTZ R41, R12, R8 ;  /* 0x000000080c297220 */ /* 0x000fe20000410000 */
[-C--:B------:R-:W-:Y:S01]  /*9390*/  FFMA.FTZ R35, R34, R26.reuse, -R35 ;  /* 0x0000001a22237223 */ /* 0x080fe20000010823 */
[----:B------:R-:W-:Y:S01]  /*93a0*/  FFMA.FTZ R37, R36, R26, R37 ;  /* 0x0000001a24257223 */ /* 0x000fe20000010025 */
[-C--:B------:R-:W-:Y:S01]  /*93b0*/  FFMA.FTZ R8, R12, R4.reuse, -R39 ;  /* 0x000000040c087223 */ /* 0x080fe20000010827 */
[----:B------:R-:W-:Y:S02]  /*93c0*/  IMAD.U32 R27, R5, 0x10000, RZ ;  /* 0x00010000051b7824 */ /* 0x000fe400078e00ff */
[-C--:B------:R-:W-:Y:S01]  /*93d0*/  FMUL.FTZ R20, R45, R31.reuse ;  /* 0x0000001f2d147220 */ /* 0x080fe20000410000 */
[----:B------:R-:W-:Y:S02]  /*93e0*/  IMAD.U32 R32, R10, 0x10000, RZ ;  /* 0x000100000a207824 */ /* 0x000fe400078e00ff */
[----:B------:R-:W-:Y:S01]  /*93f0*/  FMUL.FTZ R26, R43, R31 ;  /* 0x0000001f2b1a7220 */ /* 0x000fe20000410000 */
[----:B------:R-:W-:Y:S01]  /*9400*/  FFMA.FTZ R12, R38, R4, R41 ;  /* 0x00000004260c7223 */ /* 0x000fe20000010029 */
[----:B------:R-:W-:Y:S01]  /*9410*/  LOP3.LUT R10, R10, 0xffff0000, RZ, 0xc0, !PT ;  /* 0xffff00000a0a7812 */ /* 0x000fe200078ec0ff */
[----:B------:R-:W-:Y:S01]  /*9420*/  IMAD.U32 R34, R15, 0x10000, RZ ;  /* 0x000100000f227824 */ /* 0x000fe200078e00ff */
[C---:B------:R-:W-:Y:S01]  /*9430*/  LOP3.LUT R30, R13.reuse, 0xffff0000, RZ, 0xc0, !PT ;  /* 0xffff00000d1e7812 */ /* 0x040fe200078ec0ff */
[----:B------:R-:W-:Y:S01]  /*9440*/  IMAD.U32 R4, R13, 0x10000, RZ ;  /* 0x000100000d047824 */ /* 0x000fe200078e00ff */
[----:B------:R-:W-:Y:S01]  /*9450*/  LOP3.LUT R36, R15, 0xffff0000, RZ, 0xc0, !PT ;  /* 0xffff00000f247812 */ /* 0x000fe200078ec0ff */
[----:B------:R-:W-:-:S02]  /*9460*/  IMAD.U32 R28, R6, 0x10000, RZ ;  /* 0x00010000061c7824 */ /* 0x000fc400078e00ff */
[-C--:B------:R-:W-:Y:S01]  /*9470*/  FFMA.FTZ R20, R43, R27.reuse, -R20 ;  /* 0x0000001b2b147223 */ /* 0x080fe20000010814 */
[----:B------:R-:W-:Y:S01]  /*9480*/  FFMA.FTZ R26, R45, R27, R26 ;  /* 0x0000001b2d1a7223 */ /* 0x000fe2000001001a */
[----:B------:R-:W-:Y:S01]  /*9490*/  LOP3.LUT R6, R6, 0xffff0000, RZ, 0xc0, !PT ;  /* 0xffff000006067812 */ /* 0x000fe200078ec0ff */
[-C--:B------:R-:W-:Y:S01]  /*94a0*/  FMUL.FTZ R27, R34, R32.reuse ;  /* 0x00000020221b7220 */ /* 0x080fe20000410000 */
[----:B------:R-:W-:Y:S01]  /*94b0*/  FMUL.FTZ R13, R4, R32 ;  /* 0x00000020040d7220 */ /* 0x000fe20000410000 */
[-C--:B------:R-:W-:Y:S01]  /*94c0*/  FMUL.FTZ R15, R36, R10.reuse ;  /* 0x0000000a240f7220 */ /* 0x080fe20000410000 */
[----:B------:R-:W-:Y:S01]  /*94d0*/  FMUL.FTZ R31, R30, R10 ;  /* 0x0000000a1e1f7220 */ /* 0x000fe20000410000 */
[----:B------:R-:W-:Y:S02]  /*94e0*/  IMAD.U32 R33, R11, 0x10000, RZ ;  /* 0x000100000b217824 */ /* 0x000fe400078e00ff */
[----:B------:R-:W-:Y:S02]  /*94f0*/  IMAD.U32 R41, R0, 0x10000, RZ ;  /* 0x0001000000297824 */ /* 0x000fe400078e00ff */
[----:B------:R-:W-:-:S02]  /*9500*/  IMAD.U32 R39, R14, 0x10000, RZ ;  /* 0x000100000e277824 */ /* 0x000fc400078e00ff */
[-C--:B------:R-:W-:Y:S01]  /*9510*/  FFMA.FTZ R27, R4, R28.reuse, -R27 ;  /* 0x0000001c041b7223 */ /* 0x080fe2000001081b */
[----:B------:R-:W-:Y:S01]  /*9520*/  FFMA.FTZ R10, R34, R28, R13 ;  /* 0x0000001c220a7223 */ /* 0x000fe2000001000d */
[-C--:B------:R-:W-:Y:S01]  /*9530*/  FFMA.FTZ R28, R30, R6.reuse, -R15 ;  /* 0x000000061e1c7223 */ /* 0x080fe2000001080f */
[----:B------:R-:W-:Y:S01]  /*9540*/  FFMA.FTZ R31, R36, R6, R31 ;  /* 0x00000006241f7223 */ /* 0x000fe2000001001f */
[-C--:B------:R-:W-:Y:S01]  /*9550*/  FMUL.FTZ R4, R41, R33.reuse ;  /* 0x0000002129047220 */ /* 0x080fe20000410000 */
[----:B------:R-:W-:Y:S01]  /*9560*/  FMUL.FTZ R6, R39, R33 ;  /* 0x0000002127067220 */ /* 0x000fe20000410000 */
[----:B------:R-:W-:Y:S01]  /*9570*/  LOP3.LUT R33, R3, 0xffff0000, RZ, 0xc0, !PT ;  /* 0xffff000003217812 */ /* 0x000fe200078ec0ff */
[----:B------:R-:W-:Y:S01]  /*9580*/  IMAD.U32 R29, R7, 0x10000, RZ ;  /* 0x00010000071d7824 */ /* 0x000fe200078e00ff */
[----:B------:R-:W-:Y:S02]  /*9590*/  LOP3.LUT R9, R9, 0xffff0000, RZ, 0xc0, !PT ;  /* 0xffff000009097812 */ /* 0x000fe400078ec0ff */
[----:B------:R-:W-:-:S02]  /*95a0*/  LOP3.LUT R3, R25, 0xffff0000, RZ, 0xc0, !PT ;  /* 0xffff000019037812 */ /* 0x000fc400078ec0ff */
[----:B------:R-:W-:Y:S02]  /*95b0*/  LOP3.LUT R11, R11, 0xffff0000, RZ, 0xc0, !PT ;  /* 0xffff00000b0b7812 */ /* 0x000fe400078ec0ff */
[----:B------:R-:W-:Y:S02]  /*95c0*/  LOP3.LUT R25, R0, 0xffff0000, RZ, 0xc0, !PT ;  /* 0xffff000000197812 */ /* 0x000fe400078ec0ff */
[----:B------:R-:W-:Y:S01]  /*95d0*/  LOP3.LUT R15, R14, 0xffff0000, RZ, 0xc0, !PT ;  /* 0xffff00000e0f7812 */ /* 0x000fe200078ec0ff */
[-C--:B------:R-:W-:Y:S01]  /*95e0*/  FFMA.FTZ R13, R39, R29.reuse, -R4 ;  /* 0x0000001d270d7223 */ /* 0x080fe20000010804 */
[----:B------:R-:W-:Y:S01]  /*95f0*/  LOP3.LUT R5, R5, 0xffff0000, RZ, 0xc0, !PT ;  /* 0xffff000005057812 */ /* 0x000fe200078ec0ff */
[----:B------:R-:W-:Y:S01]  /*9600*/  FFMA.FTZ R29, R41, R29, R6 ;  /* 0x0000001d291d7223 */ /* 0x000fe20000010006 */
[----:B------:R-:W-:Y:S01]  /*9610*/  LOP3.LUT R7, R7, 0xffff0000, RZ, 0xc0, !PT ;  /* 0xffff000007077812 */ /* 0x000fe200078ec0ff */
        /* <DEDUP_REMOVED lines=18> */
.L_x_9764:
[----:B------:R-:W-:Y:S05]  /*9740*/  BSYNC B0 ;  /* 0x0000000000007941 */ /* 0x000fea0003800000 */
.L_x_9753:
        /* <DEDUP_REMOVED lines=8> */
.L_x_9750:
[----:B-12---:R-:W1:Y:S01]  /*97d0*/  S2R R0, SR_TID.X ;  /* 0x0000000000007919 */ /* 0x006e620000002100 */
[----:B------:R-:W-:Y:S01]  /*97e0*/  ISETP.NE.AND P0, PT, R210, 0x3, PT ;  /* 0x00000003d200780c */ /* 0x000fe20003f05270 */
[----:B------:R-:W-:Y:S05]  /*97f0*/  WARPSYNC.ALL ;  /* 0x0000000000007948 */ /* 0x000fea0003800000 */
[----:B-1----:R-:W-:-:S05]  /*9800*/  SHF.R.U32.HI R0, RZ, 0x7, R0 ;  /* 0x00000007ff007819 */ /* 0x002fca0000011600 */
[----:B---3--:R-:W-:-:S05]  /*9810*/  VIADD R5, R0, 0x8 ;  /* 0x0000000800057836 */ /* 0x008fca0000000000 */
[----:B------:R1:W-:Y:S06]  /*9820*/  BAR.SYNC.DEFER_BLOCKING R5, 0x100 ;  /* 0x000400050000751d */ /* 0x0003ec0000010000 */
[----:B------:R-:W-:Y:S05]  /*9830*/  @!P0 BRA `(.L_x_9774) ;  /* 0x0000000000048947 */ /* 0x000fea0003800000 */
[----:B------:R-:W-:Y:S01]  /*9840*/  BPT.TRAP 0x1 ;  /* 0x000000040000795c */ /* 0x000fe20000300000 */
.L_x_9774:
[----:B------:R-:W-:Y:S01]  /*9850*/  IMAD R4, R207, 0x8, R19 ;  /* 0x00000008cf047824 */ /* 0x000fe200078e0213 */
[----:B------:R-:W-:-:S04]  /*9860*/  SHF.L.U32 R73, R218, 0x1f, RZ ;  /* 0x0000001fda497819 */ /* 0x000fc800000006ff */
[----:B------:R2:W3:Y:S01]  /*9870*/  SYNCS.PHASECHK.TRANS64.TRYWAIT P1, [R4+URZ+0x22830], R73 ;  /* 0x02283049040075a7 */ /* 0x0004e2000802017f */
[----:B------:R-:W-:Y:S05]  /*9880*/  @!P0 BRA `(.L_x_9775) ;  /* 0x0000000000048947 */ /* 0x000fea0003800000 */
[----:B------:R-:W-:Y:S01]  /*9890*/  BPT.TRAP 0x1 ;  /* 0x000000040000795c */ /* 0x000fe20000300000 */
.L_x_9775:
[----:B------:R-:W-:Y:S01]  /*98a0*/  VIADD R0, R19, 0x1c400 ;  /* 0x0001c40013007836 */ /* 0x000fe20000000000 */
[----:B------:R-:W-:Y:S01]  /*98b0*/  LOP3.LUT R8, R24, 0x10000, RZ, 0xfc, !PT ;  /* 0x0001000018087812 */ /* 0x000fe200078efcff */
[----:B------:R-:W-:-:S03]  /*98c0*/  IMAD.MOV.U32 R9, RZ, RZ, 0x40000040 ;  /* 0x40000040ff097424 */ /* 0x000fc600078e00ff */
[----:B------:R-:W-:-:S04]  /*98d0*/  SHF.R.U32.HI R0, RZ, 0x4, R0 ;  /* 0x00000004ff007819 */ /* 0x000fc80000011600 */
[----:B------:R-:W-:-:S04]  /*98e0*/  LOP3.LUT R0, R0, 0x3fff, RZ, 0xc0, !PT ;  /* 0x00003fff00007812 */ /* 0x000fc800078ec0ff */
[----:B------:R-:W-:-:S05]  /*98f0*/  LOP3.LUT R0, R0, 0x10000, RZ, 0xfc, !PT ;  /* 0x0001000000007812 */ /* 0x000fca00078efcff */
[----:B------:R4:W-:Y:S01]  /*9900*/  STL [R1+0x10], R0 ;  /* 0x0000100001007387 */ /* 0x0009e20000100800 */
[----:B---3--:R-:W-:Y:S05]  /*9910*/  @P1 BRA `(.L_x_9776) ;  /* 0x0000000000081947 */ /* 0x008fea0003800000 */
[----:B------:R-:W3:Y:S02]  /*9920*/  SYNCS.PHASECHK.TRANS64.TRYWAIT P1, [R4+URZ+0x22830], R73 ;  /* 0x02283049040075a7 */ /* 0x000ee4000802017f */
[----:B---3--:R-:W-:Y:S05]  /*9930*/  @!P1 BRA `(.L_x_9777) ;  /* 0x0000011400109947 */ /* 0x008fea0003800000 */
.L_x_9776:
[----:B----4-:R-:W4:Y:S01]  /*9940*/  LDL R0, [R1+0x10] ;  /* 0x0000100001007983 */ /* 0x010f220000100800 */
[----:B------:R-:W-:Y:S01]  /*9950*/  IMAD.MOV.U32 R7, RZ, RZ, 0x40000040 ;  /* 0x40000040ff077424 */ /* 0x000fe200078e00ff */
[----:B------:R-:W-:Y:S05]  /*9960*/  WARPSYNC.ALL ;  /* 0x0000000000007948 */ /* 0x000fea0003800000 */
[C---:B------:R-:W-:Y:S01]  /*9970*/  R2UR UR4, R8.reuse ;  /* 0x00000000080472ca */ /* 0x040fe200000e0000 */
[----:B0----5:R-:W-:Y:S01]  /*9980*/  WARPGROUP.ARRIVE ;  /* 0x00000000000079c5 */ /* 0x021fe20000000000 */
[----:B------:R-:W-:Y:S01]  /*9990*/  R2UR UR5, R9 ;  /* 0x00000000090572ca */ /* 0x000fe200000e0000 */
        /* <DEDUP_REMOVED lines=8> */
[----:B------:R-:W-:-:S02]  /*9a20*/  IMAD.MOV.U32 R7, RZ, RZ, 0x40000040 ;  /* 0x40000040ff077424 */ /* 0x000fc400078e00ff */
[----:B----4-:R-:W-:Y:S02]  /*9a30*/  IMAD R6, R207, 0x300, R0 ;  /* 0x00000300cf067824 */ /* 0x010fe400078e0200 */
[----:B------:R-:W0:Y:S02]  /*9a40*/  S2R R0, SR_TID.X ;  /* 0x0000000000007919 */ /* 0x000e240000002100 */
[C---:B------:R-:W-:Y:S01]  /*9a50*/  VIADD R10, R6.reuse, 0x2 ;  /* 0x00000002060a7836 */ /* 0x040fe20000000000 */
[----:B------:R-:W-:-:S13]  /*9a60*/  R2UR UR6, R6 ;  /* 0x00000000060672ca */ /* 0x000fda00000e0000 */
[----:B------:R-:W-:Y:S01]  /*9a70*/  HGMMA.64x96x16.F32.BF16 R24, gdesc[UR4], RZ, !UPT, gsb0 ;  /* 0x01600000041879f0 */ /* 0x000fe2000c0018ff */
[----:B------:R-:W-:Y:S02]  /*9a80*/  R2UR UR4, R20 ;  /* 0x00000000140472ca */ /* 0x000fe400000e0000 */
[----:B------:R-:W-:Y:S02]  /*9a90*/  R2UR UR5, R21 ;  /* 0x00000000150572ca */ /* 0x000fe400000e0000 */
[----:B------:R-:W-:Y:S01]  /*9aa0*/  R2UR UR6, R10 ;  /* 0x000000000a0672ca */ /* 0x000fe200000e0000 */
[C---:B------:R-:W-:Y:S01]  /*9ab0*/  VIADD R10, R6.reuse, 0x4 ;  /* 0x00000004060a7836 */ /* 0x040fe20000000000 */
[----:B------:R-:W-:Y:S01]  /*9ac0*/  R2UR UR7, R11 ;  /* 0x000000000b0772ca */ /* 0x000fe200000e0000 */
[----:B------:R-:W-:Y:S02]  /*9ad0*/  IMAD.MOV.U32 R11, RZ, RZ, 0x40000040 ;  /* 0x40000040ff0b7424 */ /* 0x000fe400078e00ff */
[----:B------:R-:W-:Y:S01]  /*9ae0*/  VIADD R6, R6, 0x6 ;  /* 0x0000000606067836 */ /* 0x000fe20000000000 */
[----:B0-----:R-:W-:Y:S01]  /*9af0*/  SHF.R.U32.HI R0, RZ, 0x7, R0 ;  /* 0x00000007ff007819 */ /* 0x001fe20000011600 */
[----:B------:R-:W-:-:S02]  /*9b00*/  WARPGROUP.DEPBAR.LE gsb0, 0x0 ;  /* 0x00008000000079c5 */ /* 0x000fc40000010000 */
[----:B------:R-:W-:-:S06]  /*9b10*/  WARPGROUP.ARRIVE ;  /* 0x00000000000079c5 */ /* 0x000fcc0000000000 */
[----:B------:R-:W-:Y:S01]  /*9b20*/  HGMMA.64x96x16.F32.BF16 R24, gdesc[UR4], R24, gsb0 ;  /* 0x01600000041879f0 */ /* 0x000fe20008001818 */
[----:B------:R-:W-:Y:S02]  /*9b30*/  R2UR UR4, R14 ;  /* 0x000000000e0472ca */ /* 0x000fe400000e0000 */
[----:B------:R-:W-:Y:S02]  /*9b40*/  R2UR UR5, R15 ;  /* 0x000000000f0572ca */ /* 0x000fe400000e0000 */
[----:B------:R-:W-:Y:S02]  /*9b50*/  R2UR UR6, R10 ;  /* 0x000000000a0672ca */ /* 0x000fe400000e0000 */
[----:B------:R-:W-:Y:S02]  /*9b60*/  R2UR UR7, R11 ;  /* 0x000000000b0772ca */ /* 0x000fe400000e0000 */
[----:B------:R-:W-:Y:S01]  /*9b70*/  IADD3 R11, -R0, 0xb, RZ ;  /* 0x0000000b000b7810 */ /* 0x000fe20007ffe1ff */
[----:B------:R-:W-:-:S02]  /*9b80*/  WARPGROUP.DEPBAR.LE gsb0, 0x0 ;  /* 0x00008000000079c5 */ /* 0x000fc40000010000 */
[----:B------:R-:W-:-:S08]  /*9b90*/  WARPGROUP.ARRIVE ;  /* 0x00000000000079c5 */ /* 0x000fd00000000000 */
[----:B------:R-:W-:Y:S01]  /*9ba0*/  HGMMA.64x96x16.F32.BF16 R24, gdesc[UR4], R24, gsb0 ;  /* 0x01600000041879f0 */ /* 0x000fe20008001818 */
[----:B------:R-:W-:Y:S02]  /*9bb0*/  R2UR UR4, R12 ;  /* 0x000000000c0472ca */ /* 0x000fe400000e0000 */
[----:B------:R-:W-:Y:S02]  /*9bc0*/  R2UR UR5, R13 ;  /* 0x000000000d0572ca */ /* 0x000fe400000e0000 */
[----:B------:R-:W-:Y:S02]  /*9bd0*/  R2UR UR6, R6 ;  /* 0x00000000060672ca */ /* 0x000fe400000e0000 */
[----:B------:R-:W-:Y:S01]  /*9be0*/  R2UR UR7, R7 ;  /* 0x00000000070772ca */ /* 0x000fe200000e0000 */
[----:B------:R-:W-:Y:S02]  /*9bf0*/  WARPGROUP.DEPBAR.LE gsb0, 0x0 ;  /* 0x00008000000079c5 */ /* 0x000fe40000010000 */
[----:B------:R-:W-:-:S10]  /*9c00*/  WARPGROUP.ARRIVE ;  /* 0x00000000000079c5 */ /* 0x000fd40000000000 */
[----:B------:R-:W-:Y:S03]  /*9c10*/  HGMMA.64x96x16.F32.BF16 R24, gdesc[UR4], R24, gsb0 ;  /* 0x01600000041879f0 */ /* 0x000fe60008001818 */
[----:B------:R-:W-:Y:S02]  /*9c20*/  WARPGROUP.DEPBAR.LE gsb0, 0x0 ;  /* 0x00008000000079c5 */ /* 0x000fe40000010000 */
[----:B------:R0:W-:Y:S06]  /*9c30*/  BAR.ARV R11, 0x100 ;  /* 0x0004000b0000751d */ /* 0x0001ec0000002000 */
[----:B------:R-:W-:Y:S05]  /*9c40*/  @!P0 BRA `(.L_x_9778) ;  /* 0x0000000000048947 */ /* 0x000fea0003800000 */
[----:B------:R-:W-:Y:S01]  /*9c50*/  BPT.TRAP 0x1 ;  /* 0x000000040000795c */ /* 0x000fe20000300000 */
.L_x_9778:
[----:B------:R-:W4:Y:S01]  /*9c60*/  LDL R3, [R1+0x44] ;  /* 0x0000440001037983 */ /* 0x000f220000100800 */
[----:B------:R-:W-:Y:S01]  /*9c70*/  IMAD R0, R172, -0x60, R154 ;  /* 0xffffffa0ac007824 */ /* 0x000fe200078e029a */
[----:B------:R-:W-:Y:S01]  /*9c80*/  ULDC UR4, c[0x0][0x988] ;  /* 0x0002620000047ab9 */ /* 0x000fe20000000800 */
[----:B------:R-:W5:Y:S03]  /*9c90*/  S2R R75, SR_CgaCtaId ;  /* 0x00000000004b7919 */ /* 0x000f660000008800 */
[----:B----4-:R-:W-:-:S04]  /*9ca0*/  IADD3 R0, -R3, 0x60, R0 ;  /* 0x0000006003007810 */ /* 0x010fc80007ffe100 */
        /* <DEDUP_REMOVED lines=88> */
[----:B------:R-:W-:Y:S02]  /*a230*/  FMNMX.FTZ R3, R68, R3, !PT ;  /* 0x0000000344037209 */ /* 0x000fe40007810000 */
[----:B------:R-:W-:-:S02]  /*a240*/  FMNMX.FTZ R25, R26, R27, !PT ;  /* 0x0000001b1a197209 */ /* 0x000fc40007810000 */
[----:B------:R-:W-:Y:S01]  /*a250*/  FMNMX.FTZ R29, R104, R3, !PT ;  /* 0x00000003681d7209 */ /* 0x000fe20007810000 */
[----:B------:R-:W-:Y:S01]  /*a260*/  IMAD.U32 R3, RZ, RZ, UR4 ;  /* 0x00000004ff037e24 */ /* 0x000fe2000f8e00ff */
[----:B------:R-:W-:Y:S02]  /*a270*/  FMNMX.FTZ R25, R30, R25, !PT ;  /* 0x000000191e197209 */ /* 0x000fe40007810000 */
[----:B------:R-:W-:Y:S01]  /*a280*/  FSEL R66, R66, -INF , P2 ;  /* 0xff80000042427808 */ /* 0x000fe20001000000 */
[----:B------:R-:W4:Y:S01]  /*a290*/  SHFL.BFLY PT, R0, R29, 0x2, 0x1f ;  /* 0x0c401f001d007f89 */ /* 0x000f2200000e0000 */
[----:B------:R-:W-:Y:S02]  /*a2a0*/  FMNMX.FTZ R25, R6, R25, !PT ;  /* 0x0000001906197209 */ /* 0x000fe40007810000 */
[----:B------:R-:W-:Y:S02]  /*a2b0*/  FSEL R70, R70, -INF , P4 ;  /* 0xff80000046467808 */ /* 0x000fe40002000000 */
[----:B------:R-:W-:-:S04]  /*a2c0*/  FMNMX.FTZ R25, R34, R25, !PT ;  /* 0x0000001922197209 */ /* 0x000fc80007810000 */
[----:B------:R-:W-:-:S04]  /*a2d0*/  FMNMX.FTZ R25, R10, R25, !PT ;  /* 0x000000190a197209 */ /* 0x000fc80007810000 */
[----:B------:R-:W-:-:S04]  /*a2e0*/  FMNMX.FTZ R25, R38, R25, !PT ;  /* 0x0000001926197209 */ /* 0x000fc80007810000 */
[----:B------:R-:W-:-:S04]  /*a2f0*/  FMNMX.FTZ R25, R24, R25, !PT ;  /* 0x0000001918197209 */ /* 0x000fc80007810000 */
[----:B------:R-:W-:Y:S02]  /*a300*/  FMNMX.FTZ R25, R42, R25, !PT ;  /* 0x000000192a197209 */ /* 0x000fe40007810000 */
[----:B----4-:R-:W-:Y:S02]  /*a310*/  FMNMX.FTZ R31, R29, R0, !PT ;  /* 0x000000001d1f7209 */ /* 0x010fe40007810000 */
[----:B------:R-:W-:-:S03]  /*a320*/  FMNMX.FTZ R29, R28, R25, !PT ;  /* 0x000000191c1d7209 */ /* 0x000fc60007810000 */
[----:B------:R-:W4:Y:S01]  /*a330*/  SHFL.BFLY PT, R0, R31, 0x1, 0x1f ;  /* 0x0c201f001f007f89 */ /* 0x000f2200000e0000 */
[----:B------:R-:W-:-:S04]  /*a340*/  FMNMX.FTZ R29, R46, R29, !PT ;  /* 0x0000001d2e1d7209 */ /* 0x000fc80007810000 */
[----:B------:R-:W-:-:S04]  /*a350*/  FMNMX.FTZ R29, R32, R29, !PT ;  /* 0x0000001d201d7209 */ /* 0x000fc80007810000 */
[----:B------:R-:W-:Y:S02]  /*a360*/  FMNMX.FTZ R29, R50, R29, !PT ;  /* 0x0000001d321d7209 */ /* 0x000fe40007810000 */
[----:B----4-:R-:W-:Y:S02]  /*a370*/  FMNMX.FTZ R0, R31, R0, !PT ;  /* 0x000000001f007209 */ /* 0x010fe40007810000 */
        /* <DEDUP_REMOVED lines=26> */
[----:B----4-:R-:W-:Y:S01]  /*a520*/  FSEL R76, R71, -INF , P5 ;  /* 0xff800000474c7808 */ /* 0x010fe20002800000 */
[--C-:B------:R-:W-:Y:S01]  /*a530*/  FFMA.FTZ R158, R84, R3, -R33.reuse ;  /* 0x00000003549e7223 */ /* 0x100fe20000010821 */
[----:B------:R-:W-:Y:S01]  /*a540*/  FMNMX.FTZ R37, R70, R37, !PT ;  /* 0x0000002546257209 */ /* 0x000fe20007810000 */
[-CC-:B------:R-:W-:Y:S01]  /*a550*/  FFMA.FTZ R160, R48, R3.reuse, -R33.reuse ;  /* 0x0000000330a07223 */ /* 0x180fe20000010821 */
[-CC-:B------:R-:W-:Y:S01]  /*a560*/  FFMA.FTZ R39, R94, R3.reuse, -R33.reuse ;  /* 0x000000035e277223 */ /* 0x180fe20000010821 */
[--C-:B------:R-:W-:Y:S01]  /*a570*/  FFMA.FTZ R162, R52, R3, -R33.reuse ;  /* 0x0000000334a27223 */ /* 0x100fe20000010821 */
[----:B------:R-:W-:Y:S01]  /*a580*/  FMNMX.FTZ R43, R76, R37, !PT ;  /* 0x000000254c2b7209 */ /* 0x000fe20007810000 */
[----:B------:R-:W4:Y:S01]  /*a590*/  MUFU.EX2 R7, R7 ;  /* 0x0000000700077308 */ /* 0x000f220000000800 */
[-CC-:B------:R-:W-:Y:S01]  /*a5a0*/  FFMA.FTZ R37, R90, R3.reuse, -R33.reuse ;  /* 0x000000035a257223 */ /* 0x180fe20000010821 */
[-CC-:B------:R-:W-:Y:S01]  /*a5b0*/  FFMA.FTZ R41, R96, R3.reuse, -R33.reuse ;  /* 0x0000000360297223 */ /* 0x180fe20000010821 */
[-CC-:B------:R-:W-:Y:S01]  /*a5c0*/  FFMA.FTZ R164, R56, R3.reuse, -R33.reuse ;  /* 0x0000000338a47223 */ /* 0x180fe20000010821 */
[----:B------:R-:W1:Y:S01]  /*a5d0*/  SHFL.BFLY PT, R78, R43, 0x2, 0x1f ;  /* 0x0c401f002b4e7f89 */ /* 0x000e6200000e0000 */
[-CC-:B------:R-:W-:Y:S01]  /*a5e0*/  FFMA.FTZ R166, R60, R3.reuse, -R33.reuse ;  /* 0x000000033ca67223 */ /* 0x180fe20000010821 */
[-CC-:B------:R-:W-:Y:S01]  /*a5f0*/  FFMA.FTZ R45, R100, R3.reuse, -R33.reuse ;  /* 0x00000003642d7223 */ /* 0x180fe20000010821 */
[-CC-:B------:R-:W-:Y:S01]  /*a600*/  FFMA.FTZ R168, R64, R3.reuse, -R33.reuse ;  /* 0x0000000340a87223 */ /* 0x180fe20000010821 */
[----:B------:R-:W2:Y:S01]  /*a610*/  MUFU.EX2 R202, R202 ;  /* 0x000000ca00ca7308 */ /* 0x000ea20000000800 */
[-CC-:B------:R-:W-:Y:S01]  /*a620*/  FFMA.FTZ R102, R102, R3.reuse, -R33.reuse ;  /* 0x0000000366667223 */ /* 0x180fe20000010821 */
[----:B------:R-:W-:-:S06]  /*a630*/  FFMA.FTZ R170, R68, R3, -R33 ;  /* 0x0000000344aa7223 */ /* 0x000fcc0000010821 */
[----:B------:R-:W3:Y:S08]  /*a640*/  MUFU.EX2 R152, R152 ;  /* 0x0000009800987308 */ /* 0x000ef00000000800 */
[----:B------:R-:W0:Y:S01]  /*a650*/  MUFU.EX2 R29, R80 ;  /* 0x00000050001d7308 */ /* 0x000e220000000800 */
[----:B-1----:R-:W-:Y:S01]  /*a660*/  FMNMX.FTZ R78, R43, R78, !PT ;  /* 0x0000004e2b4e7209 */ /* 0x002fe20007810000 */
[-CC-:B------:R-:W-:Y:S01]  /*a670*/  FFMA.FTZ R43, R98, R3.reuse, -R33.reuse ;  /* 0x00000003622b7223 */ /* 0x180fe20000010821 */
[----:B------:R-:W-:-:S05]  /*a680*/  FFMA.FTZ R33, R104, R3, -R33 ;  /* 0x0000000368217223 */ /* 0x000fca0000010821 */
[----:B------:R-:W1:Y:S01]  /*a690*/  MUFU.EX2 R154, R154 ;  /* 0x0000009a009a7308 */ /* 0x000e620000000800 */
[----:B------:R-:W5:Y:S07]  /*a6a0*/  SHFL.BFLY PT, R47, R78, 0x1, 0x1f ;  /* 0x0c201f004e2f7f89 */ /* 0x000f6e00000e0000 */
[----:B------:R-:W1:Y:S08]  /*a6b0*/  MUFU.EX2 R31, R92 ;  /* 0x0000005c001f7308 */ /* 0x000e700000000800 */
[----:B------:R-:W-:Y:S08]  /*a6c0*/  MUFU.EX2 R156, R156 ;  /* 0x0000009c009c7308 */ /* 0x000ff00000000800 */
[----:B------:R-:W-:Y:S01]  /*a6d0*/  MUFU.EX2 R35, R82 ;  /* 0x0000005200237308 */ /* 0x000fe20000000800 */
[----:B-----5:R-:W-:-:S04]  /*a6e0*/  FMNMX.FTZ R176, R78, R47, !PT ;  /* 0x0000002f4eb07209 */ /* 0x020fc80007810000 */
        /* <DEDUP_REMOVED lines=8> */
[-C--:B------:R-:W-:Y:S01]  /*a770*/  FFMA.FTZ R153, R34, R3.reuse, -R49 ;  /* 0x0000000322997223 */ /* 0x080fe20000010831 */
[----:B----4-:R-:W-:Y:S01]  /*a780*/  FADD.FTZ R27, R200, R7 ;  /* 0x00000007c81b7221 */ /* 0x010fe20000010000 */
[----:B------:R-:W-:Y:S01]  /*a790*/  MUFU.EX2 R201, R201 ;  /* 0x000000c900c97308 */ /* 0x000fe20000000800 */
[-CC-:B------:R-:W-:Y:S01]  /*a7a0*/  FFMA.FTZ R30, R10, R3.reuse, -R49.reuse ;  /* 0x000000030a1e7223 */ /* 0x180fe20000010831 */
[-C--:B------:R-:W-:Y:S01]  /*a7b0*/  FFMA.FTZ R155, R38, R3.reuse, -R49 ;  /* 0x00000003269b7223 */ /* 0x080fe20000010831 */
[----:B--2---:R-:W-:Y:S01]  /*a7c0*/  FADD.FTZ R10, R202, R27 ;  /* 0x0000001bca0a7221 */ /* 0x004fe20000010000 */
[-CC-:B------:R-:W-:Y:S01]  /*a7d0*/  FFMA.FTZ R34, R36, R3.reuse, -R49.reuse ;  /* 0x0000000324227223 */ /* 0x180fe20000010831 */
[-CC-:B------:R-:W-:Y:S01]  /*a7e0*/  FFMA.FTZ R24, R24, R3.reuse, -R49.reuse ;  /* 0x0000000318187223 */ /* 0x180fe20000010831 */
[-CC-:B------:R-:W-:Y:S01]  /*a7f0*/  FFMA.FTZ R157, R42, R3.reuse, -R49.reuse ;  /* 0x000000032a9d7223 */ /* 0x180fe20000010831 */
[----:B------:R-:W-:Y:S01]  /*a800*/  FADD.FTZ R27, R25, R10 ;  /* 0x0000000a191b7221 */ /* 0x000fe20000010000 */
[----:B------:R-:W2:Y:S01]  /*a810*/  MUFU.EX2 R26, R26 ;  /* 0x0000001a001a7308 */ /* 0x000ea20000000800 */
[-CC-:B------:R-:W-:Y:S01]  /*a820*/  FFMA.FTZ R28, R28, R3.reuse, -R49.reuse ;  /* 0x000000031c1c7223 */ /* 0x180fe20000010831 */
[-C--:B------:R-:W-:Y:S01]  /*a830*/  FFMA.FTZ R159, R46, R3.reuse, -R49 ;  /* 0x000000032e9f7223 */ /* 0x080fe20000010831 */
[----:B---3--:R-:W-:Y:S01]  /*a840*/  FADD.FTZ R36, R152, R27 ;  /* 0x0000001b98247221 */ /* 0x008fe20000010000 */
[-CC-:B------:R-:W-:Y:S01]  /*a850*/  FFMA.FTZ R32, R32, R3.reuse, -R49.reuse ;  /* 0x0000000320207223 */ /* 0x180fe20000010831 */
[-CC-:B------:R-:W-:Y:S01]  /*a860*/  FFMA.FTZ R161, R50, R3.reuse, -R49.reuse ;  /* 0x0000000332a17223 */ /* 0x180fe20000010831 */
[-CC-:B------:R-:W-:Y:S01]  /*a870*/  FFMA.FTZ R163, R54, R3.reuse, -R49.reuse ;  /* 0x0000000336a37223 */ /* 0x180fe20000010831 */
[----:B0-----:R-:W-:Y:S01]  /*a880*/  FADD.FTZ R51, R29, R36 ;  /* 0x000000241d337221 */ /* 0x001fe20000010000 */
[----:B------:R-:W0:Y:S01]  /*a890*/  MUFU.EX2 R203, R203 ;  /* 0x000000cb00cb7308 */ /* 0x000e220000000800 */
[-CC-:B------:R-:W-:Y:S01]  /*a8a0*/  FFMA.FTZ R36, R40, R3.reuse, -R49.reuse ;  /* 0x0000000328247223 */ /* 0x180fe20000010831 */
[-C--:B------:R-:W-:Y:S01]  /*a8b0*/  FFMA.FTZ R165, R58, R3.reuse, -R49 ;  /* 0x000000033aa57223 */ /* 0x080fe20000010831 */
[----:B-1----:R-:W-:Y:S01]  /*a8c0*/  FADD.FTZ R38, R154, R51 ;  /* 0x000000339a267221 */ /* 0x002fe20000010000 */
[----:B------:R-:W-:Y:S01]  /*a8d0*/  F2FP.BF16.F32.PACK_AB R200, R7, R200 ;  /* 0x000000c807c8723e */ /* 0x000fe200000010ff */
[-CC-:B------:R-:W-:Y:S01]  /*a8e0*/  FFMA.FTZ R167, R62, R3.reuse, -R49.reuse ;  /* 0x000000033ea77223 */ /* 0x180fe20000010831 */
[-CC-:B------:R-:W-:Y:S01]  /*a8f0*/  FFMA.FTZ R66, R66, R3.reuse, -R49.reuse ;  /* 0x0000000342427223 */ /* 0x180fe20000010831 */
[----:B------:R-:W-:Y:S01]  /*a900*/  FADD.FTZ R51, R31, R38 ;  /* 0x000000261f337221 */ /* 0x000fe20000010000 */
[----:B------:R-:W1:Y:S01]  /*a910*/  MUFU.EX2 R6, R6 ;  /* 0x0000000600067308 */ /* 0x000e620000000800 */
[----:B--2---:R-:W-:Y:S01]  /*a920*/  FADD.FTZ R10, R201, R26 ;  /* 0x0000001ac90a7221 */ /* 0x004fe20000010000 */
[-CC-:B------:R-:W-:Y:S01]  /*a930*/  FFMA.FTZ R38, R44, R3.reuse, -R49.reuse ;  /* 0x000000032c267223 */ /* 0x180fe20000010831 */
[-CC-:B------:R-:W-:Y:S01]  /*a940*/  FFMA.FTZ R74, R74, R3.reuse, -R49.reuse ;  /* 0x000000034a4a7223 */ /* 0x180fe20000010831 */
[----:B------:R-:W-:Y:S01]  /*a950*/  FFMA.FTZ R70, R70, R3, -R49 ;  /* 0x0000000346467223 */ /* 0x000fe20000010831 */
[----:B------:R-:W-:-:S02]  /*a960*/  F2FP.BF16.F32.PACK_AB R202, R25, R202 ;  /* 0x000000ca19ca723e */ /* 0x000fc400000010ff */
[----:B------:R-:W-:Y:S01]  /*a970*/  F2FP.BF16.F32.PACK_AB R152, R29, R152 ;  /* 0x000000981d98723e */ /* 0x000fe200000010ff */
[----:B------:R-:W2:Y:S01]  /*a980*/  MUFU.EX2 R153, R153 ;  /* 0x0000009900997308 */ /* 0x000ea20000000800 */
[----:B0-----:R-:W-:Y:S01]  /*a990*/  FADD.FTZ R27, R203, R10 ;  /* 0x0000000acb1b7221 */ /* 0x001fe20000010000 */
[----:B------:R-:W-:Y:S02]  /*a9a0*/  F2FP.BF16.F32.PACK_AB R154, R31, R154 ;  /* 0x0000009a1f9a723e */ /* 0x000fe400000010ff */
[----:B------:R-:W-:-:S04]  /*a9b0*/  F2FP.BF16.F32.PACK_AB R201, R26, R201 ;  /* 0x000000c91ac9723e */ /* 0x000fc800000010ff */
[----:B------:R-:W0:Y:S01]  /*a9c0*/  MUFU.EX2 R30, R30 ;  /* 0x0000001e001e7308 */ /* 0x000e220000000800 */
[C---:B-1----:R-:W-:Y:S01]  /*a9d0*/  FADD.FTZ R10, R6.reuse, R27 ;  /* 0x0000001b060a7221 */ /* 0x042fe20000010000 */
[----:B------:R-:W-:-:S06]  /*a9e0*/  F2FP.BF16.F32.PACK_AB R203, R6, R203 ;  /* 0x000000cb06cb723e */ /* 0x000fcc00000010ff */
[----:B------:R-:W1:Y:S01]  /*a9f0*/  MUFU.EX2 R155, R155 ;  /* 0x0000009b009b7308 */ /* 0x000e620000000800 */
[----:B--2---:R-:W-:Y:S01]  /*aa00*/  FADD.FTZ R27, R153, R10 ;  /* 0x0000000a991b7221 */ /* 0x004fe20000010000 */
[----:B------:R-:W-:Y:S01]  /*aa10*/  FADD.FTZ R10, R156, R51 ;  /* 0x000000339c0a7221 */ /* 0x000fe20000010000 */
[----:B------:R-:W-:-:S03]  /*aa20*/  F2FP.BF16.F32.PACK_AB R156, R35, R156 ;  /* 0x0000009c239c723e */ /* 0x000fc600000010ff */
[----:B------:R-:W-:Y:S01]  /*aa30*/  FADD.FTZ R51, R35, R10 ;  /* 0x0000000a23337221 */ /* 0x000fe20000010000 */
[----:B------:R-:W-:Y:S01]  /*aa40*/  VIADD R10, R4, 0x22840 ;  /* 0x00022840040a7836 */ /* 0x000fe20000000000 */
[----:B------:R-:W2:Y:S01]  /*aa50*/  MUFU.EX2 R24, R24 ;  /* 0x0000001800187308 */ /* 0x000ea20000000800 */
[----:B0-----:R-:W-:Y:S01]  /*aa60*/  FADD.FTZ R40, R30, R27 ;  /* 0x0000001b1e287221 */ /* 0x001fe20000010000 */
[----:B------:R-:W-:Y:S01]  /*aa70*/  FADD.FTZ R42, R158, R51 ;  /* 0x000000339e2a7221 */ /* 0x000fe20000010000 */
[----:B------:R-:W-:Y:S02]  /*aa80*/  F2FP.BF16.F32.PACK_AB R153, R30, R153 ;  /* 0x000000991e99723e */ /* 0x000fe400000010ff */
[----:B------:R-:W-:-:S03]  /*aa90*/  PRMT R10, R75, 0x654, R10 ;  /* 0x000006544b0a7816 */ /* 0x000fc6000000000a */
[----:B------:R-:W0:Y:S01]  /*aaa0*/  MUFU.EX2 R157, R157 ;  /* 0x0000009d009d7308 */ /* 0x000e220000000800 */
[----:B-1----:R-:W-:Y:S01]  /*aab0*/  FADD.FTZ R27, R155, R40 ;  /* 0x000000289b1b7221 */ /* 0x002fe20000010000 */
[----:B------:R1:W-:Y:S06]  /*aac0*/  SYNCS.ARRIVE.TRANS64.RED.A1T0 RZ, [R10+URZ], RZ ;  /* 0x000000ff0aff79a7 */ /* 0x0003ec000810043f */
[----:B------:R-:W1:Y:S01]  /*aad0*/  MUFU.EX2 R28, R28 ;  /* 0x0000001c001c7308 */ /* 0x000e620000000800 */
[C---:B--2---:R-:W-:Y:S01]  /*aae0*/  FADD.FTZ R40, R24.reuse, R27 ;  /* 0x0000001b18287221 */ /* 0x044fe20000010000 */
[----:B------:R-:W-:-:S06]  /*aaf0*/  F2FP.BF16.F32.PACK_AB R155, R24, R155 ;  /* 0x0000009b189b723e */ /* 0x000fcc00000010ff */
[----:B------:R-:W2:Y:S01]  /*ab00*/  MUFU.EX2 R159, R159 ;  /* 0x0000009f009f7308 */ /* 0x000ea20000000800 */
[----:B0-----:R-:W-:Y:S01]  /*ab10*/  FADD.FTZ R27, R157, R40 ;  /* 0x000000289d1b7221 */ /* 0x001fe20000010000 */
[-CC-:B------:R-:W-:Y:S01]  /*ab20*/  FFMA.FTZ R40, R72, R3.reuse, -R49.reuse ;  /* 0x0000000348287223 */ /* 0x180fe20000010831 */
[----:B------:R-:W-:-:S05]  /*ab30*/  FFMA.FTZ R49, R76, R3, -R49 ;  /* 0x000000034c317223 */ /* 0x000fca0000010831 */
[----:B------:R-:W0:Y:S01]  /*ab40*/  MUFU.EX2 R37, R37 ;  /* 0x0000002500257308 */ /* 0x000e220000000800 */
[C---:B-1----:R-:W-:Y:S01]  /*ab50*/  FADD.FTZ R10, R28.reuse, R27 ;  /* 0x0000001b1c0a7221 */ /* 0x042fe20000010000 */
[----:B------:R-:W-:-:S06]  /*ab60*/  F2FP.BF16.F32.PACK_AB R157, R28, R157 ;  /* 0x0000009d1c9d723e */ /* 0x000fcc00000010ff */
        /* <DEDUP_REMOVED lines=61> */
[----:B--2---:R-:W-:Y:S01]  /*af40*/  FADD.FTZ R6, R70, R7 ;  /* 0x0000000746067221 */ /* 0x004fe20000010000 */
[C---:B0-----:R-:W-:Y:S01]  /*af50*/  FADD.FTZ R10, R33.reuse, R10 ;  /* 0x0000000a210a7221 */ /* 0x041fe20000010000 */
[----:B------:R-:W-:Y:S02]  /*af60*/  F2FP.BF16.F32.PACK_AB R170, R33, R170 ;  /* 0x000000aa21aa723e */ /* 0x000fe400000010ff */
[C---:B-1----:R-:W-:Y:S01]  /*af70*/  FADD.FTZ R7, R49.reuse, R6 ;  /* 0x0000000631077221 */ /* 0x042fe20000010000 */
[----:B------:R-:W-:Y:S01]  /*af80*/  F2FP.BF16.F32.PACK_AB R171, R49, R70 ;  /* 0x0000004631ab723e */ /* 0x000fe200000010ff */
[----:B------:R-:W-:Y:S06]  /*af90*/  @!P0 BRA `(.L_x_9779) ;  /* 0x0000000000048947 */ /* 0x000fec0003800000 */
[----:B------:R-:W-:Y:S01]  /*afa0*/  BPT.TRAP 0x1 ;  /* 0x000000040000795c */ /* 0x000fe20000300000 */
.L_x_9779:
[----:B------:R0:W1:Y:S01]  /*afb0*/  SYNCS.PHASECHK.TRANS64.TRYWAIT P1, [R4+URZ+0x22850], R73 ;  /* 0x02285049040075a7 */ /* 0x000062000802017f */
[----:B------:R-:W-:Y:S05]  /*afc0*/  @!P0 BRA `(.L_x_9780) ;  /* 0x0000000000048947 */ /* 0x000fea0003800000 */
[----:B------:R-:W-:Y:S01]  /*afd0*/  BPT.TRAP 0x1 ;  /* 0x000000040000795c */ /* 0x000fe20000300000 */
.L_x_9780:
[----:B------:R-:W-:Y:S04]  /*afe0*/  BSSY B0, `(.L_x_9781) ;  /* 0x0000004000007945 */ /* 0x000fe80003800000 */
[----:B-1----:R-:W-:Y:S05]  /*aff0*/  @P1 BRA `(.L_x_9782) ;  /* 0x0000000000081947 */ /* 0x002fea0003800000 */
[----:B------:R-:W1:Y:S02]  /*b000*/  SYNCS.PHASECHK.TRANS64.TRYWAIT P1, [R4+URZ+0x22850], R73 ;  /* 0x02285049040075a7 */ /* 0x000e64000802017f */
[----:B-1----:R-:W-:Y:S05]  /*b010*/  @!P1 BRA `(.L_x_9783) ;  /* 0x000000fc006c9947 */ /* 0x002fea0003800000 */
.L_x_9782:
[----:B------:R-:W-:Y:S05]  /*b020*/  BSYNC B0 ;  /* 0x0000000000007941 */ /* 0x000fea0003800000 */
.L_x_9781:
[----:B------:R-:W-:Y:S05]  /*b030*/  WARPSYNC.ALL ;  /* 0x0000000000007948 */ /* 0x000fea0003800000 */
[----:B------:R-:W-:Y:S01]  /*b040*/  VIADD R6, R19, 0x400 ;  /* 0x0000040013067836 */ /* 0x000fe20000000000 */
[----:B------:R2:W-:Y:S01]  /*b050*/  BAR.SYNC.DEFER_BLOCKING R5, 0x100 ;  /* 0x000400050000751d */ /* 0x0005e20000010000 */
[----:B------:R-:W-:Y:S02]  /*b060*/  IMAD.MOV.U32 R25, RZ, RZ, 0x40000040 ;  /* 0x40000040ff197424 */ /* 0x000fe400078e00ff */
[----:B------:R-:W-:Y:S01]  /*b070*/  IMAD.MOV.U32 R29, RZ, RZ, 0x40000040 ;  /* 0x40000040ff1d7424 */ /* 0x000fe200078e00ff */
[----:B------:R-:W-:Y:S01]  /*b080*/  SHF.R.U32.HI R6, RZ, 0x4, R6 ;  /* 0x00000004ff067819 */ /* 0x000fe20000011606 */
[----:B------:R-:W-:Y:S01]  /*b090*/  IMAD.MOV.U32 R27, RZ, RZ, 0x40000040 ;  /* 0x40000040ff1b7424 */ /* 0x000fe200078e00ff */
[----:B------:R-:W-:Y:S01]  /*b0a0*/  R2UR UR7, R25 ;  /* 0x00000000190772ca */ /* 0x000fe200000e0000 */
[----:B------:R-:W-:Y:S01]  /*b0b0*/  IMAD.MOV.U32 R31, RZ, RZ, 0x40000040 ;  /* 0x40000040ff1f7424 */ /* 0x000fe200078e00ff */
[----:B------:R-:W-:-:S02]  /*b0c0*/  LOP3.LUT R6, R6, 0x3fff, RZ, 0xc0, !PT ;  /* 0x00003fff06067812 */ /* 0x000fc400078ec0ff */
[----:B------:R-:W-:Y:S02]  /*b0d0*/  R2UR UR11, R29 ;  /* 0x000000001d0b72ca */ /* 0x000fe400000e0000 */
[----:B------:R-:W-:Y:S02]  /*b0e0*/  LOP3.LUT R24, R6, 0x3000000, RZ, 0xfc, !PT ;  /* 0x0300000006187812 */ /* 0x000fe400078efcff */
[----:B------:R-:W-:Y:S02]  /*b0f0*/  R2UR UR15, R27 ;  /* 0x000000001b0f72ca */ /* 0x000fe400000e0000 */
[----:B------:R-:W-:Y:S01]  /*b100*/  R2UR UR19, R29 ;  /* 0x000000001d1372ca */ /* 0x000fe200000e0000 */
[----:B------:R3:W-:Y:S01]  /*b110*/  STL [R1+0x8], R24 ;  /* 0x0000081801007387 */ /* 0x0007e20000100800 */
[----:B------:R-:W-:Y:S02]  /*b120*/  R2UR UR23, R31 ;  /* 0x000000001f1772ca */ /* 0x000fe400000e0000 */
[----:B------:R-:W-:Y:S01]  /*b130*/  R2UR UR27, R25 ;  /* 0x00000000191b72ca */ /* 0x000fe200000e0000 */
[----:B---3--:R-:W-:-:S04]  /*b140*/  IMAD R24, R207, 0xc00, R24 ;  /* 0x00000c00cf187824 */ /* 0x008fc800078e0218 */
[C---:B------:R-:W-:Y:S01]  /*b150*/  VIADD R28, R24.reuse, 0x80 ;  /* 0x00000080181c7836 */ /* 0x040fe20000000000 */
[C---:B------:R-:W-:Y:S01]  /*b160*/  R2UR UR6, R24.reuse ;  /* 0x00000000180672ca */ /* 0x040fe200000e0000 */
[C---:B------:R-:W-:Y:S02]  /*b170*/  VIADD R26, R24.reuse, 0x100 ;  /* 0x00000100181a7836 */ /* 0x040fe40000000000 */
[----:B------:R-:W-:Y:S01]  /*b180*/  VIADD R30, R24, 0x200 ;  /* 0x00000200181e7836 */ /* 0x000fe20000000000 */
[----:B------:R-:W-:Y:S01]  /*b190*/  R2UR UR10, R28 ;  /* 0x000000001c0a72ca */ /* 0x000fe200000e0000 */
[----:B------:R-:W-:Y:S01]  /*b1a0*/  VIADD R28, R24, 0x180 ;  /* 0x00000180181c7836 */ /* 0x000fe20000000000 */
[----:B------:R-:W-:Y:S01]  /*b1b0*/  R2UR UR14, R26 ;  /* 0x000000001a0e72ca */ /* 0x000fe200000e0000 */
[----:B------:R-:W-:Y:S01]  /*b1c0*/  VIADD R24, R24, 0x280 ;  /* 0x0000028018187836 */ /* 0x000fe20000000000 */
[----:B------:R-:W-:Y:S02]  /*b1d0*/  R2UR UR22, R30 ;  /* 0x000000001e1672ca */ /* 0x000fe400000e0000 */
[----:B------:R-:W-:-:S02]  /*b1e0*/  R2UR UR18, R28 ;  /* 0x000000001c1272ca */ /* 0x000fc400000e0000 */
[----:B------:R-:W-:Y:S02]  /*b1f0*/  R2UR UR26, R24 ;  /* 0x00000000181a72ca */ /* 0x000fe400000e0000 */
[----:B01----:R-:W-:-:S06]  /*b200*/  WARPGROUP.ARRIVE ;  /* 0x00000000000079c5 */ /* 0x003fcc0000000000 */
        /* <DEDUP_REMOVED lines=22> */
[----:B--2---:R-:W-:Y:S05]  /*b370*/  @!P0 BRA `(.L_x_9784) ;  /* 0x0000000000048947 */ /* 0x004fea0003800000 */
[----:B------:R-:W-:Y:S01]  /*b380*/  BPT.TRAP 0x1 ;  /* 0x000000040000795c */ /* 0x000fe20000300000 */
.L_x_9784:
[----:B------:R-:W2:Y:S01]  /*b390*/  LDL R5, [R1+0xc] ;  /* 0x00000c0001057983 */ /* 0x000ea20000100800 */
[----:B------:R-:W0:Y:S01]  /*b3a0*/  S2R R6, SR_CgaCtaId ;  /* 0x0000000000067919 */ /* 0x000e220000008800 */
[----:B------:R-:W-:-:S05]  /*b3b0*/  VIADD R4, R4, 0x22860 ;  /* 0x0002286004047836 */ /* 0x000fca0000000000 */
[----:B0-----:R-:W-:-:S04]  /*b3c0*/  PRMT R4, R6, 0x654, R4 ;  /* 0x0000065406047816 */ /* 0x001fc80000000004 */
[----:B------:R0:W-:Y:S02]  /*b3d0*/  SYNCS.ARRIVE.TRANS64.RED.A1T0 RZ, [R4+URZ], RZ ;  /* 0x000000ff04ff79a7 */ /* 0x0001e4000810043f */
[----:B0-----:R-:W-:-:S05]  /*b3e0*/  VIADD R4, R172, 0xfffffffe ;  /* 0xfffffffeac047836 */ /* 0x001fca0000000000 */
[----:B--2---:R-:W-:-:S13]  /*b3f0*/  ISETP.GE.AND P1, PT, R4, R5, PT ;  /* 0x000000050400720c */ /* 0x004fda0003f26270 */
[----:B------:R-:W-:Y:S05]  /*b400*/  @!P1 BRA `(.L_x_9785) ;  /* 0x0000001c00d89947 */ /* 0x000fea0003800000 */
[----:B------:R-:W-:Y:S02]  /*b410*/  IMAD.MOV.U32 R201, RZ, RZ, R176 ;  /* 0x000000ffffc97224 */ /* 0x000fe400078e00b0 */
[----:B------:R-:W-:-:S07]  /*b420*/  IMAD.MOV.U32 R202, RZ, RZ, R0 ;  /* 0x000000ffffca7224 */ /* 0x000fce00078e0000 */
.L_x_9797:
[----:B--2---:R-:W2:Y:S01]  /*b430*/  LDL R3, [R1+0xc] ;  /* 0x00000c0001037983 */ /* 0x004ea20000100800 */
[----:B------:R-:W-:Y:S01]  /*b440*/  VIADD R207, R207, 0x1 ;  /* 0x00000001cfcf7836 */ /* 0x000fe20000000000 */
[----:B------:R-:W-:Y:S05]  /*b450*/  YIELD ;  /* 0x0000000000007946 */ /* 0x000fea0003800000 */
[----:B------:R-:W-:Y:S01]  /*b460*/  IMAD.MOV.U32 R0, RZ, RZ, R4 ;  /* 0x000000ffff007224 */ /* 0x000fe200078e0004 */
[----:B------:R-:W-:Y:S01]  /*b470*/  ISETP.NE.AND P2, PT, R207, 0x2, PT ;  /* 0x00000002cf00780c */ /* 0x000fe20003f45270 */
[----:B------:R-:W-:-:S03]  /*b480*/  VIADD R4, R4, 0xffffffff ;  /* 0xffffffff04047836 */ /* 0x000fc60000000000 */
[----:B------:R-:W-:Y:S02]  /*b490*/  SEL R207, R207, RZ, P2 ;  /* 0x000000ffcfcf7207 */ /* 0x000fe40001000000 */
[----:B--2---:R-:W-:Y:S02]  /*b4a0*/  ISETP.GT.AND P1, PT, R0, R3, PT ;  /* 0x000000030000720c */ /* 0x004fe40003f24270 */
[----:B------:R-:W-:-:S04]  /*b4b0*/  SEL R0, RZ, 0x1, P2 ;  /* 0x00000001ff007807 */ /* 0x000fc80001000000 */
[----:B------:R-:W-:Y:S01]  /*b4c0*/  LOP3.LUT R218, R218, R0, RZ, 0x3c, !PT ;  /* 0x00000000dada7212 */ /* 0x000fe200078e3cff */
[----:B0-----:R-:W-:Y:S06]  /*b4d0*/  @!P0 BRA `(.L_x_9786) ;  /* 0x0000000000048947 */ /* 0x001fec0003800000 */
[----:B------:R-:W-:Y:S01]  /*b4e0*/  BPT.TRAP 0x1 ;  /* 0x000000040000795c */ /* 0x000fe20000300000 */
.L_x_9786:
[----:B------:R-:W-:Y:S01]  /*b4f0*/  IMAD R5, R207, 0x8, R19 ;  /* 0x00000008cf057824 */ /* 0x000fe200078e0213 */
[----:B------:R-:W-:-:S04]  /*b500*/  SHF.L.U32 R6, R218, 0x1f, RZ ;  /* 0x0000001fda067819 */ /* 0x000fc800000006ff */
[----:B------:R0:W1:Y:S01]  /*b510*/  SYNCS.PHASECHK.TRANS64.TRYWAIT P2, [R5+URZ+0x22830], R6 ;  /* 0x02283006050075a7 */ /* 0x000062000804017f */
[----:B------:R-:W-:Y:S05]  /*b520*/  @!P0 BRA `(.L_x_9787) ;  /* 0x0000000000048947 */ /* 0x000fea0003800000 */
[----:B------:R-:W-:Y:S01]  /*b530*/  BPT.TRAP 0x1 ;  /* 0x000000040000795c */ /* 0x000fe20000300000 */
.L_x_9787:
[----:B------:R-:W2:Y:S01]  /*b540*/  LDL R0, [R1+0x10] ;  /* 0x0000100001007983 */ /* 0x000ea20000100800 */
[----:B------:R-:W-:Y:S02]  /*b550*/  IMAD.MOV.U32 R157, RZ, RZ, 0x40000040 ;  /* 0x40000040ff9d7424 */ /* 0x000fe400078e00ff */
[----:B--2---:R-:W-:Y:S01]  /*b560*/  IMAD R156, R207, 0x300, R0 ;  /* 0x00000300cf9c7824 */ /* 0x004fe200078e0200 */
[----:B-1----:R-:W-:Y:S06]  /*b570*/  @P2 BRA `(.L_x_9788) ;  /* 0x0000000000082947 */ /* 0x002fec0003800000 */
[----:B------:R-:W1:Y:S02]  /*b580*/  SYNCS.PHASECHK.TRANS64.TRYWAIT P2, [R5+URZ+0x22830], R6 ;  /* 0x02283006050075a7 */ /* 0x000e64000804017f */
[----:B-1----:R-:W-:Y:S05]  /*b590*/  @!P2 BRA `(.L_x_9789) ;  /* 0x000000f80020a947 */ /* 0x002fea0003800000 */
.L_x_9788:
[----:B------:R-:W-:Y:S05]  /*b5a0*/  WARPSYNC.ALL ;  /* 0x0000000000007948 */ /* 0x000fea0003800000 */
        /* <DEDUP_REMOVED lines=12> */
[----:B------:R-:W-:Y:S01]  /*b670*/  R2UR UR11, R155 ;  /* 0x000000009b0b72ca */ /* 0x000fe200000e0000 */
[----:B------:R-:W2:Y:S01]  /*b680*/  S2R R0, SR_TID.X ;  /* 0x0000000000007919 */ /* 0x000ea20000002100 */
[----:B------:R-:W-:-:S02]  /*b690*/  R2UR UR15, R153 ;  /* 0x00000000990f72ca */ /* 0x000fc400000e0000 */
[----:B------:R-:W-:Y:S02]  /*b6a0*/  R2UR UR18, R156 ;  /* 0x000000009c1272ca */ /* 0x000fe400000e0000 */
[----:B------:R-:W-:Y:S02]  /*b6b0*/  R2UR UR19, R157 ;  /* 0x000000009d1372ca */ /* 0x000fe400000e0000 */
[----:B------:R-:W-:Y:S01]  /*b6c0*/  WARPGROUP.ARRIVE ;  /* 0x00000000000079c5 */ /* 0x000fe20000000000 */
[----:B------:R-:W-:Y:S02]  /*b6d0*/  R2UR UR8, R20 ;  /* 0x00000000140872ca */ /* 0x000fe400000e0000 */
[----:B------:R-:W-:Y:S02]  /*b6e0*/  R2UR UR9, R21 ;  /* 0x00000000150972ca */ /* 0x000fe400000e0000 */
[----:B------:R-:W-:Y:S01]  /*b6f0*/  R2UR UR12, R14 ;  /* 0x000000000e0c72ca */ /* 0x000fe200000e0000 */
[----:B------:R-:W-:Y:S01]  /*b700*/  HGMMA.64x96x16.F32.BF16 R152, gdesc[UR4], RZ, !UPT, gsb0 ;  /* 0x01600000049879f0 */ /* 0x000fe2000c0018ff */
[----:B------:R-:W-:-:S02]  /*b710*/  R2UR UR13, R15 ;  /* 0x000000000f0d72ca */ /* 0x000fc400000e0000 */
[----:B------:R-:W-:Y:S02]  /*b720*/  R2UR UR16, R12 ;  /* 0x000000000c1072ca */ /* 0x000fe400000e0000 */
[----:B------:R-:W-:Y:S02]  /*b730*/  R2UR UR17, R13 ;  /* 0x000000000d1172ca */ /* 0x000fe400000e0000 */
[----:B--2---:R-:W-:-:S04]  /*b740*/  SHF.R.U32.HI R0, RZ, 0x7, R0 ;  /* 0x00000007ff007819 */ /* 0x004fc80000011600 */
        /* <DEDUP_REMOVED lines=14> */
.L_x_9790:
        /* <DEDUP_REMOVED lines=24> */
[----:B------:R-:W3:Y:S02]  /*b9b0*/  SHFL.BFLY PT, R3, R0, 0x2, 0x1f ;  /* 0x0c401f0000037f89 */ /* 0x000ee400000e0000 */
[----:B---3--:R-:W-:-:S05]  /*b9c0*/  FMNMX.FTZ R0, R0, R3, !PT ;  /* 0x0000000300007209 */ /* 0x008fca0007810000 */
[----:B------:R-:W3:Y:S02]  /*b9d0*/  SHFL.BFLY PT, R3, R0, 0x1, 0x1f ;  /* 0x0c201f0000037f89 */ /* 0x000ee400000e0000 */
[----:B---3--:R-:W-:Y:S02]  /*b9e0*/  FMNMX.FTZ R0, R0, R3, !PT ;  /* 0x0000000300007209 */ /* 0x008fe40007810000 */
[----:B------:R-:W3:Y:S03]  /*b9f0*/  LDC R3, c[0x0][0x988] ;  /* 0x00026200ff037b82 */ /* 0x000ee60000000800 */
[C---:B------:R-:W-:Y:S01]  /*ba00*/  FADD.FTZ R202, -R0.reuse, R202 ;  /* 0x000000ca00ca7221 */ /* 0x040fe20000010100 */
[----:B---3--:R-:W-:-:S04]  /*ba10*/  FMUL.FTZ R200, R0, R3 ;  /* 0x0000000300c87220 */ /* 0x008fc80000410000 */
[-CC-:B------:R-:W-:Y:S01]  /*ba20*/  FFMA.FTZ R203, R172, R3.reuse, -R200.reuse ;  /* 0x00000003accb7223 */ /* 0x180fe200000108c8 */
[-CC-:B------:R-:W-:Y:S01]  /*ba30*/  FFMA.FTZ R152, R152, R3.reuse, -R200.reuse ;  /* 0x0000000398987223 */ /* 0x180fe200000108c8 */
[-CC-:B------:R-:W-:Y:S01]  /*ba40*/  FFMA.FTZ R153, R153, R3.reuse, -R200.reuse ;  /* 0x0000000399997223 */ /* 0x180fe200000108c8 */
[-C--:B------:R-:W-:Y:S01]  /*ba50*/  FMUL.FTZ R172, R202, R3.reuse ;  /* 0x00000003caac7220 */ /* 0x080fe20000410000 */
        /* <DEDUP_REMOVED lines=18> */
[-CC-:B------:R-:W-:Y:S01]  /*bb80*/  FFMA.FTZ R189, R189, R3.reuse, -R200.reuse ;  /* 0x00000003bdbd7223 */ /* 0x180fe200000108c8 */
[----:B------:R-:W4:Y:S01]  /*bb90*/  MUFU.EX2 R153, R153 ;  /* 0x0000009900997308 */ /* 0x000f220000000800 */
[-CC-:B------:R-:W-:Y:S01]  /*bba0*/  FFMA.FTZ R192, R192, R3.reuse, -R200.reuse ;  /* 0x00000003c0c07223 */ /* 0x180fe200000108c8 */
[-CC-:B------:R-:W-:Y:S01]  /*bbb0*/  FFMA.FTZ R193, R193, R3.reuse, -R200.reuse ;  /* 0x00000003c1c17223 */ /* 0x180fe200000108c8 */
[-CC-:B------:R-:W-:Y:S01]  /*bbc0*/  FFMA.FTZ R196, R196, R3.reuse, -R200.reuse ;  /* 0x00000003c4c47223 */ /* 0x180fe200000108c8 */
[----:B------:R-:W-:-:S04]  /*bbd0*/  FFMA.FTZ R197, R197, R3, -R200 ;  /* 0x00000003c5c57223 */ /* 0x000fc800000108c8 */
[----:B------:R-:W5:Y:S01]  /*bbe0*/  MUFU.EX2 R156, R156 ;  /* 0x0000009c009c7308 */ /* 0x000f620000000800 */
[----:B---3--:R-:W-:Y:S01]  /*bbf0*/  FFMA.FTZ R10, R172, R10, R152 ;  /* 0x0000000aac0a7223 */ /* 0x008fe20000010098 */
[-C--:B------:R-:W-:Y:S01]  /*bc00*/  FMUL.FTZ R24, R24, R172.reuse ;  /* 0x000000ac18187220 */ /* 0x080fe20000410000 */
[-C--:B------:R-:W-:Y:S01]  /*bc10*/  FMUL.FTZ R25, R25, R172.reuse ;  /* 0x000000ac19197220 */ /* 0x080fe20000410000 */
[-C--:B------:R-:W-:Y:S01]  /*bc20*/  FMUL.FTZ R28, R28, R172.reuse ;  /* 0x000000ac1c1c7220 */ /* 0x080fe20000410000 */
[-C--:B------:R-:W-:Y:S01]  /*bc30*/  FMUL.FTZ R29, R29, R172.reuse ;  /* 0x000000ac1d1d7220 */ /* 0x080fe20000410000 */
[-C--:B------:R-:W-:Y:S01]  /*bc40*/  FMUL.FTZ R32, R32, R172.reuse ;  /* 0x000000ac20207220 */ /* 0x080fe20000410000 */
[----:B------:R-:W-:Y:S01]  /*bc50*/  FMUL.FTZ R33, R33, R172 ;  /* 0x000000ac21217220 */ /* 0x000fe20000410000 */
[----:B------:R-:W3:Y:S01]  /*bc60*/  MUFU.EX2 R157, R157 ;  /* 0x0000009d009d7308 */ /* 0x000ee20000000800 */
[C---:B----4-:R-:W-:Y:S01]  /*bc70*/  F2FP.BF16.F32.PACK_AB R200, R153.reuse, R152 ;  /* 0x0000009899c8723e */ /* 0x050fe200000010ff */
[----:B------:R-:W-:Y:S01]  /*bc80*/  FADD.FTZ R10, R153, R10 ;  /* 0x0000000a990a7221 */ /* 0x000fe20000010000 */
[----:B------:R-:W-:Y:S01]  /*bc90*/  FMNMX.FTZ R152, R154, R201, !PT ;  /* 0x000000c99a987209 */ /* 0x000fe20007810000 */
[-C--:B------:R-:W-:Y:S01]  /*bca0*/  FMUL.FTZ R36, R36, R172.reuse ;  /* 0x000000ac24247220 */ /* 0x080fe20000410000 */
[-C--:B------:R-:W-:Y:S01]  /*bcb0*/  FMUL.FTZ R37, R37, R172.reuse ;  /* 0x000000ac25257220 */ /* 0x080fe20000410000 */
[----:B------:R-:W-:Y:S01]  /*bcc0*/  FMUL.FTZ R40, R40, R172 ;  /* 0x000000ac28287220 */ /* 0x000fe20000410000 */
[----:B------:R-:W-:Y:S01]  /*bcd0*/  FMNMX.FTZ R152, R155, R152, !PT ;  /* 0x000000989b987209 */ /* 0x000fe20007810000 */
[----:B------:R4:W-:Y:S01]  /*bce0*/  MUFU.EX2 R227, R203 ;  /* 0x000000cb00e37308 */ /* 0x0009e20000000800 */
[----:B-----5:R-:W-:Y:S01]  /*bcf0*/  FADD.FTZ R10, R156, R10 ;  /* 0x0000000a9c0a7221 */ /* 0x020fe20000010000 */
[----:B------:R-:W-:Y:S01]  /*bd00*/  FMUL.FTZ R41, R41, R172 ;  /* 0x000000ac29297220 */ /* 0x000fe20000410000 */
[----:B------:R-:W-:Y:S01]  /*bd10*/  FMNMX.FTZ R152, R158, R152, !PT ;  /* 0x000000989e987209 */ /* 0x000fe20007810000 */
[-C--:B------:R-:W-:Y:S01]  /*bd20*/  FMUL.FTZ R44, R44, R172.reuse ;  /* 0x000000ac2c2c7220 */ /* 0x080fe20000410000 */
[-C--:B------:R-:W-:Y:S01]  /*bd30*/  FMUL.FTZ R45, R45, R172.reuse ;  /* 0x000000ac2d2d7220 */ /* 0x080fe20000410000 */
[----:B------:R-:W-:Y:S01]  /*bd40*/  FMUL.FTZ R48, R48, R172 ;  /* 0x000000ac30307220 */ /* 0x000fe20000410000 */
[----:B------:R-:W-:Y:S01]  /*bd50*/  FMNMX.FTZ R152, R159, R152, !PT ;  /* 0x000000989f987209 */ /* 0x000fe20007810000 */
[----:B------:R-:W-:Y:S01]  /*bd60*/  MUFU.EX2 R225, R176 ;  /* 0x000000b000e17308 */ /* 0x000fe20000000800 */
[C---:B---3--:R-:W-:Y:S01]  /*bd70*/  F2FP.BF16.F32.PACK_AB R202, R157.reuse, R156 ;  /* 0x0000009c9dca723e */ /* 0x048fe200000010ff */
[----:B------:R-:W-:Y:S01]  /*bd80*/  FADD.FTZ R10, R157, R10 ;  /* 0x0000000a9d0a7221 */ /* 0x000fe20000010000 */
[----:B------:R-:W-:Y:S01]  /*bd90*/  FMNMX.FTZ R152, R162, R152, !PT ;  /* 0x00000098a2987209 */ /* 0x000fe20007810000 */
[----:B----4-:R-:W3:Y:S01]  /*bda0*/  S2R R203, SR_CgaCtaId ;  /* 0x0000000000cb7919 */ /* 0x010ee20000008800 */
        /* <DEDUP_REMOVED lines=77> */
[-C--:B------:R-:W-:Y:S01]  /*c280*/  FMUL.FTZ R145, R145, R172.reuse ;  /* 0x000000ac91917220 */ /* 0x080fe20000410000 */
[-C--:B------:R-:W-:Y:S01]  /*c290*/  FMUL.FTZ R148, R148, R172.reuse ;  /* 0x000000ac94947220 */ /* 0x080fe20000410000 */
[----:B------:R-:W4:Y:S01]  /*c2a0*/  SHFL.BFLY PT, R156, R153, 0x2, 0x1f ;  /* 0x0c401f00999c7f89 */ /* 0x000f2200000e0000 */
[----:B------:R-:W-:-:S03]  /*c2b0*/  FMUL.FTZ R149, R149, R172 ;  /* 0x000000ac95957220 */ /* 0x000fc60000410000 */
[----:B------:R-:W5:Y:S08]  /*c2c0*/  MUFU.EX2 R152, R160 ;  /* 0x000000a000987308 */ /* 0x000f700000000800 */
[----:B------:R-:W-:Y:S08]  /*c2d0*/  MUFU.EX2 R160, R177 ;  /* 0x000000b100a07308 */ /* 0x000ff00000000800 */
[----:B------:R-:W-:Y:S01]  /*c2e0*/  MUFU.EX2 R189, R189 ;  /* 0x000000bd00bd7308 */ /* 0x000fe20000000800 */
[----:B-----5:R-:W-:Y:S01]  /*c2f0*/  FADD.FTZ R10, R152, R10 ;  /* 0x0000000a980a7221 */ /* 0x020fe20000010000 */
[----:B------:R-:W-:-:S02]  /*c300*/  F2FP.BF16.F32.PACK_AB R152, R161, R152 ;  /* 0x00000098a198723e */ /* 0x000fc400000010ff */
[----:B----4-:R-:W-:-:S04]  /*c310*/  FMNMX.FTZ R153, R153, R156, !PT ;  /* 0x0000009c99997209 */ /* 0x010fc80007810000 */
[----:B------:R4:W-:Y:S01]  /*c320*/  MUFU.EX2 R156, R169 ;  /* 0x000000a9009c7308 */ /* 0x0009e20000000800 */
[----:B------:R-:W5:Y:S07]  /*c330*/  SHFL.BFLY PT, R157, R153, 0x1, 0x1f ;  /* 0x0c201f00999d7f89 */ /* 0x000f6e00000e0000 */
[----:B------:R-:W-:Y:S08]  /*c340*/  MUFU.EX2 R192, R192 ;  /* 0x000000c000c07308 */ /* 0x000ff00000000800 */
[----:B------:R-:W-:Y:S08]  /*c350*/  MUFU.EX2 R168, R193 ;  /* 0x000000c100a87308 */ /* 0x000ff00000000800 */
[----:B------:R-:W-:Y:S01]  /*c360*/  MUFU.EX2 R196, R196 ;  /* 0x000000c400c47308 */ /* 0x000fe20000000800 */
[----:B-----5:R-:W-:-:S05]  /*c370*/  FMNMX.FTZ R176, R153, R157, !PT ;  /* 0x0000009d99b07209 */ /* 0x020fca0007810000 */
[C---:B------:R-:W-:Y:S01]  /*c380*/  FMUL.FTZ R226, R176.reuse, R3 ;  /* 0x00000003b0e27220 */ /* 0x040fe20000410000 */
[----:B------:R-:W-:-:S03]  /*c390*/  FADD.FTZ R153, -R176, R201 ;  /* 0x000000c9b0997221 */ /* 0x000fc60000010100 */
[-CC-:B------:R-:W-:Y:S01]  /*c3a0*/  FFMA.FTZ R154, R154, R3.reuse, -R226.reuse ;  /* 0x000000039a9a7223 */ /* 0x180fe200000108e2 */
[-C--:B------:R-:W-:Y:S01]  /*c3b0*/  FMUL.FTZ R153, R153, R3.reuse ;  /* 0x0000000399997220 */ /* 0x080fe20000410000 */
[-CC-:B------:R-:W-:Y:S01]  /*c3c0*/  FFMA.FTZ R155, R155, R3.reuse, -R226.reuse ;  /* 0x000000039b9b7223 */ /* 0x180fe200000108e2 */
[-CC-:B----4-:R-:W-:Y:S01]  /*c3d0*/  FFMA.FTZ R169, R174, R3.reuse, -R226.reuse ;  /* 0x00000003aea97223 */ /* 0x190fe200000108e2 */
[-CC-:B------:R-:W-:Y:S01]  /*c3e0*/  FFMA.FTZ R158, R158, R3.reuse, -R226.reuse ;  /* 0x000000039e9e7223 */ /* 0x180fe200000108e2 */
[----:B------:R-:W4:Y:S01]  /*c3f0*/  MUFU.EX2 R174, R153 ;  /* 0x0000009900ae7308 */ /* 0x000f220000000800 */
        /* <DEDUP_REMOVED lines=15> */
[----:B------:R-:W5:Y:S01]  /*c4f0*/  MUFU.EX2 R155, R155 ;  /* 0x0000009b009b7308 */ /* 0x000f620000000800 */
[-CC-:B------:R-:W-:Y:S01]  /*c500*/  FFMA.FTZ R190, R190, R3.reuse, -R226.reuse ;  /* 0x00000003bebe7223 */ /* 0x180fe200000108e2 */
[-CC-:B------:R-:W-:Y:S01]  /*c510*/  FFMA.FTZ R191, R191, R3.reuse, -R226.reuse ;  /* 0x00000003bfbf7223 */ /* 0x180fe200000108e2 */
[-CC-:B------:R-:W-:Y:S01]  /*c520*/  FFMA.FTZ R194, R194, R3.reuse, -R226.reuse ;  /* 0x00000003c2c27223 */ /* 0x180fe200000108e2 */
[-CC-:B------:R-:W-:Y:S01]  /*c530*/  FFMA.FTZ R195, R195, R3.reuse, -R226.reuse ;  /* 0x00000003c3c37223 */ /* 0x180fe200000108e2 */
[-CC-:B------:R-:W-:Y:S01]  /*c540*/  FFMA.FTZ R198, R198, R3.reuse, -R226.reuse ;  /* 0x00000003c6c67223 */ /* 0x180fe200000108e2 */
[----:B------:R-:W-:Y:S01]  /*c550*/  FFMA.FTZ R199, R199, R3, -R226 ;  /* 0x00000003c7c77223 */ /* 0x000fe200000108e2 */
[-C--:B----4-:R-:W-:Y:S01]  /*c560*/  FMUL.FTZ R26, R26, R174.reuse ;  /* 0x000000ae1a1a7220 */ /* 0x090fe20000410000 */
        /* <DEDUP_REMOVED lines=9> */
[----:B----4-:R-:W-:Y:S01]  /*c600*/  VIADD R162, R5, 0x22840 ;  /* 0x0002284005a27836 */ /* 0x010fe20000000000 */
[----:B-----5:R-:W-:Y:S01]  /*c610*/  F2FP.BF16.F32.PACK_AB R201, R155, R154 ;  /* 0x0000009a9bc9723e */ /* 0x020fe200000010ff */
[-C--:B------:R-:W-:Y:S01]  /*c620*/  FMUL.FTZ R42, R42, R174.reuse ;  /* 0x000000ae2a2a7220 */ /* 0x080fe20000410000 */
[-C--:B------:R-:W-:Y:S01]  /*c630*/  FMUL.FTZ R43, R43, R174.reuse ;  /* 0x000000ae2b2b7220 */ /* 0x080fe20000410000 */
[-C--:B------:R-:W-:Y:S01]  /*c640*/  FMUL.FTZ R46, R46, R174.reuse ;  /* 0x000000ae2e2e7220 */ /* 0x080fe20000410000 */
[----:B---3--:R-:W-:Y:S01]  /*c650*/  PRMT R162, R203, 0x654, R162 ;  /* 0x00000654cba27816 */ /* 0x008fe200000000a2 */
[-C--:B------:R-:W-:Y:S01]  /*c660*/  FMUL.FTZ R47, R47, R174.reuse ;  /* 0x000000ae2f2f7220 */ /* 0x080fe20000410000 */
[----:B------:R-:W3:Y:S01]  /*c670*/  MUFU.EX2 R159, R159 ;  /* 0x0000009f009f7308 */ /* 0x000ee20000000800 */
[-C--:B------:R-:W-:Y:S01]  /*c680*/  FMUL.FTZ R50, R50, R174.reuse ;  /* 0x000000ae32327220 */ /* 0x080fe20000410000 */
[----:B------:R4:W-:Y:S01]  /*c690*/  SYNCS.ARRIVE.TRANS64.RED.A1T0 RZ, [R162+URZ], RZ ;  /* 0x000000ffa2ff79a7 */ /* 0x0009e2000810043f */
[-C--:B------:R-:W-:Y:S01]  /*c6a0*/  FMUL.FTZ R51, R51, R174.reuse ;  /* 0x000000ae33337220 */ /* 0x080fe20000410000 */
[-C--:B------:R-:W-:Y:S01]  /*c6b0*/  FMUL.FTZ R54, R54, R174.reuse ;  /* 0x000000ae36367220 */ /* 0x080fe20000410000 */
[-C--:B------:R-:W-:Y:S01]  /*c6c0*/  FMUL.FTZ R55, R55, R174.reuse ;  /* 0x000000ae37377220 */ /* 0x080fe20000410000 */
[-C--:B------:R-:W-:Y:S01]  /*c6d0*/  FMUL.FTZ R58, R58, R174.reuse ;  /* 0x000000ae3a3a7220 */ /* 0x080fe20000410000 */
[-C--:B------:R-:W-:Y:S01]  /*c6e0*/  FMUL.FTZ R59, R59, R174.reuse ;  /* 0x000000ae3b3b7220 */ /* 0x080fe20000410000 */
[----:B------:R-:W5:Y:S01]  /*c6f0*/  MUFU.EX2 R163, R163 ;  /* 0x000000a300a37308 */ /* 0x000f620000000800 */
[-C--:B------:R-:W-:Y:S01]  /*c700*/  FMUL.FTZ R62, R62, R174.reuse ;  /* 0x000000ae3e3e7220 */ /* 0x080fe20000410000 */
[----:B----4-:R-:W-:Y:S01]  /*c710*/  FFMA.FTZ R162, R174, R7, R154 ;  /* 0x00000007aea27223 */ /* 0x010fe2000001009a */
[----:B------:R-:W-:Y:S01]  /*c720*/  FADD.FTZ R7, R161, R10 ;  /* 0x0000000aa1077221 */ /* 0x000fe20000010000 */
[----:B------:R-:W-:Y:S01]  /*c730*/  F2FP.BF16.F32.PACK_AB R154, R165, R229 ;  /* 0x000000e5a59a723e */ /* 0x000fe200000010ff */
[----:B------:R-:W-:Y:S01]  /*c740*/  FMUL.FTZ R63, R63, R174 ;  /* 0x000000ae3f3f7220 */ /* 0x000fe20000410000 */
[----:B------:R-:W-:Y:S01]  /*c750*/  FADD.FTZ R162, R155, R162 ;  /* 0x000000a29ba27221 */ /* 0x000fe20000010000 */
[----:B------:R-:W-:Y:S01]  /*c760*/  FADD.FTZ R7, R229, R7 ;  /* 0x00000007e5077221 */ /* 0x000fe20000010000 */
[----:B------:R-:W4:Y:S01]  /*c770*/  MUFU.EX2 R166, R166 ;  /* 0x000000a600a67308 */ /* 0x000f220000000800 */
[----:B---3--:R-:W-:Y:S01]  /*c780*/  F2FP.BF16.F32.PACK_AB R203, R159, R158 ;  /* 0x0000009e9fcb723e */ /* 0x008fe200000010ff */
[----:B------:R-:W-:Y:S01]  /*c790*/  FADD.FTZ R162, R158, R162 ;  /* 0x000000a29ea27221 */ /* 0x000fe20000010000 */
[----:B------:R-:W-:Y:S01]  /*c7a0*/  FADD.FTZ R7, R165, R7 ;  /* 0x00000007a5077221 */ /* 0x000fe20000010000 */
[----:B------:R-:W-:Y:S01]  /*c7b0*/  F2FP.BF16.F32.PACK_AB R158, R173, R227 ;  /* 0x000000e3ad9e723e */ /* 0x000fe200000010ff */
[-C--:B------:R-:W-:Y:S01]  /*c7c0*/  FMUL.FTZ R66, R66, R174.reuse ;  /* 0x000000ae42427220 */ /* 0x080fe20000410000 */
[----:B------:R-:W-:Y:S01]  /*c7d0*/  FADD.FTZ R162, R159, R162 ;  /* 0x000000a29fa27221 */ /* 0x000fe20000010000 */
[----:B------:R-:W-:Y:S01]  /*c7e0*/  FADD.FTZ R7, R228, R7 ;  /* 0x00000007e4077221 */ /* 0x000fe20000010000 */
[----:B------:R-:W3:Y:S01]  /*c7f0*/  MUFU.EX2 R167, R167 ;  /* 0x000000a700a77308 */ /* 0x000ee20000000800 */
[-C--:B------:R-:W-:Y:S01]  /*c800*/  FMUL.FTZ R67, R67, R174.reuse ;  /* 0x000000ae43437220 */ /* 0x080fe20000410000 */
[----:B------:R-:W-:Y:S01]  /*c810*/  FADD.FTZ R162, R153, R162 ;  /* 0x000000a299a27221 */ /* 0x000fe20000010000 */
[----:B------:R-:W-:Y:S01]  /*c820*/  FADD.FTZ R7, R156, R7 ;  /* 0x000000079c077221 */ /* 0x000fe20000010000 */
[C---:B-----5:R-:W-:Y:S01]  /*c830*/  F2FP.BF16.F32.PACK_AB R153, R163.reuse, R153 ;  /* 0x00000099a399723e */ /* 0x060fe200000010ff */
[----:B------:R-:W-:Y:S01]  /*c840*/  FMUL.FTZ R70, R70, R174 ;  /* 0x000000ae46467220 */ /* 0x000fe20000410000 */
[----:B------:R-:W-:Y:S01]  /*c850*/  FADD.FTZ R162, R163, R162 ;  /* 0x000000a2a3a27221 */ /* 0x000fe20000010000 */
[----:B------:R-:W-:Y:S01]  /*c860*/  FADD.FTZ R7, R227, R7 ;  /* 0x00000007e3077221 */ /* 0x000fe20000010000 */
[----:B------:R-:W5:Y:S01]  /*c870*/  MUFU.EX2 R157, R157 ;  /* 0x0000009d009d7308 */ /* 0x000f620000000800 */
[----:B------:R-:W-:Y:S01]  /*c880*/  F2FP.BF16.F32.PACK_AB R156, R156, R228 ;  /* 0x000000e49c9c723e */ /* 0x000fe200000010ff */
[----:B----4-:R-:W-:Y:S01]  /*c890*/  FADD.FTZ R162, R166, R162 ;  /* 0x000000a2a6a27221 */ /* 0x010fe20000010000 */
[----:B------:R-:W-:Y:S01]  /*c8a0*/  FADD.FTZ R7, R173, R7 ;  /* 0x00000007ad077221 */ /* 0x000fe20000010000 */
[-C--:B------:R-:W-:Y:S01]  /*c8b0*/  FMUL.FTZ R71, R71, R174.reuse ;  /* 0x000000ae47477220 */ /* 0x080fe20000410000 */
[-C--:B------:R-:W-:Y:S01]  /*c8c0*/  FMUL.FTZ R74, R74, R174.reuse ;  /* 0x000000ae4a4a7220 */ /* 0x080fe20000410000 */
[----:B------:R-:W-:Y:S01]  /*c8d0*/  FMUL.FTZ R75, R75, R174 ;  /* 0x000000ae4b4b7220 */ /* 0x000fe20000410000 */
[----:B------:R-:W-:Y:S01]  /*c8e0*/  FADD.FTZ R7, R225, R7 ;  /* 0x00000007e1077221 */ /* 0x000fe20000010000 */
[----:B------:R-:W4:Y:S01]  /*c8f0*/  MUFU.EX2 R171, R171 ;  /* 0x000000ab00ab7308 */ /* 0x000f220000000800 */
[C---:B---3--:R-:W-:Y:S01]  /*c900*/  FADD.FTZ R162, R167.reuse, R162 ;  /* 0x000000a2a7a27221 */ /* 0x048fe20000010000 */
[----:B------:R-:W-:Y:S01]  /*c910*/  F2FP.BF16.F32.PACK_AB R155, R167, R166 ;  /* 0x000000a6a79b723e */ /* 0x000fe200000010ff */
[C---:B------:R-:W-:Y:S01]  /*c920*/  FADD.FTZ R7, R160.reuse, R7 ;  /* 0x00000007a0077221 */ /* 0x040fe20000010000 */
[----:B------:R-:W-:Y:S01]  /*c930*/  F2FP.BF16.F32.PACK_AB R160, R160, R225 ;  /* 0x000000e1a0a0723e */ /* 0x000fe200000010ff */
[----:B------:R-:W-:Y:S01]  /*c940*/  FMUL.FTZ R78, R78, R174 ;  /* 0x000000ae4e4e7220 */ /* 0x000fe20000410000 */
[----:B------:R-:W-:Y:S01]  /*c950*/  F2FP.BF16.F32.PACK_AB R166, R189, R188 ;  /* 0x000000bcbda6723e */ /* 0x000fe200000010ff */
[----:B------:R-:W-:Y:S01]  /*c960*/  FADD.FTZ R7, R180, R7 ;  /* 0x00000007b4077221 */ /* 0x000fe20000010000 */
[----:B------:R-:W3:Y:S01]  /*c970*/  MUFU.EX2 R169, R169 ;  /* 0x000000a900a97308 */ /* 0x000ee20000000800 */
[----:B-----5:R-:W-:Y:S01]  /*c980*/  FADD.FTZ R162, R157, R162 ;  /* 0x000000a29da27221 */ /* 0x020fe20000010000 */
[-C--:B------:R-:W-:Y:S01]  /*c990*/  FMUL.FTZ R79, R79, R174.reuse ;  /* 0x000000ae4f4f7220 */ /* 0x080fe20000410000 */
[----:B------:R-:W-:Y:S01]  /*c9a0*/  FADD.FTZ R7, R181, R7 ;  /* 0x00000007b5077221 */ /* 0x000fe20000010000 */
[-C--:B------:R-:W-:Y:S01]  /*c9b0*/  FMUL.FTZ R82, R82, R174.reuse ;  /* 0x000000ae52527220 */ /* 0x080fe20000410000 */
[-C--:B------:R-:W-:Y:S01]  /*c9c0*/  FMUL.FTZ R83, R83, R174.reuse ;  /* 0x000000ae53537220 */ /* 0x080fe20000410000 */
[----:B------:R-:W-:Y:S01]  /*c9d0*/  FMUL.FTZ R86, R86, R174 ;  /* 0x000000ae56567220 */ /* 0x000fe20000410000 */
[----:B------:R-:W-:Y:S01]  /*c9e0*/  FADD.FTZ R7, R184, R7 ;  /* 0x00000007b8077221 */ /* 0x000fe20000010000 */
[----:B------:R-:W5:Y:S01]  /*c9f0*/  MUFU.EX2 R175, R175 ;  /* 0x000000af00af7308 */ /* 0x000f620000000800 */
[C---:B----4-:R-:W-:Y:S01]  /*ca00*/  FADD.FTZ R162, R171.reuse, R162 ;  /* 0x000000a2aba27221 */ /* 0x050fe20000010000 */
[----:B------:R-:W-:Y:S01]  /*ca10*/  F2FP.BF16.F32.PACK_AB R157, R171, R157 ;  /* 0x0000009dab9d723e */ /* 0x000fe200000010ff */
[C---:B------:R-:W-:Y:S01]  /*ca20*/  FADD.FTZ R7, R164.reuse, R7 ;  /* 0x00000007a4077221 */ /* 0x040fe20000010000 */
[----:B------:R-:W-:Y:S01]  /*ca30*/  F2FP.BF16.F32.PACK_AB R164, R164, R184 ;  /* 0x000000b8a4a4723e */ /* 0x000fe200000010ff */
[-C--:B------:R-:W-:Y:S01]  /*ca40*/  FMUL.FTZ R87, R87, R174.reuse ;  /* 0x000000ae57577220 */ /* 0x080fe20000410000 */
[-C--:B------:R-:W-:Y:S01]  /*ca50*/  FMUL.FTZ R90, R90, R174.reuse ;  /* 0x000000ae5a5a7220 */ /* 0x080fe20000410000 */
[----:B------:R-:W-:Y:S01]  /*ca60*/  FADD.FTZ R7, R188, R7 ;  /* 0x00000007bc077221 */ /* 0x000fe20000010000 */
[----:B------:R-:W4:Y:S01]  /*ca70*/  MUFU.EX2 R178, R178 ;  /* 0x000000b200b27308 */ /* 0x000f220000000800 */
[----:B---3--:R-:W-:Y:S01]  /*ca80*/  FADD.FTZ R162, R169, R162 ;  /* 0x000000a2a9a27221 */ /* 0x008fe20000010000 */
[-C--:B------:R-:W-:Y:S01]  /*ca90*/  FMUL.FTZ R91, R91, R174.reuse ;  /* 0x000000ae5b5b7220 */ /* 0x080fe20000410000 */
[----:B------:R-:W-:Y:S01]  /*caa0*/  FADD.FTZ R7, R189, R7 ;  /* 0x00000007bd077221 */ /* 0x000fe20000010000 */
[-C--:B------:R-:W-:Y:S01]  /*cab0*/  FMUL.FTZ R94, R94, R174.reuse ;  /* 0x000000ae5e5e7220 */ /* 0x080fe20000410000 */
[-C--:B------:R-:W-:Y:S01]  /*cac0*/  FMUL.FTZ R95, R95, R174.reuse ;  /* 0x000000ae5f5f7220 */ /* 0x080fe20000410000 */
[----:B------:R-:W-:Y:S01]  /*cad0*/  FMUL.FTZ R98, R98, R174 ;  /* 0x000000ae62627220 */ /* 0x000fe20000410000 */
[----:B------:R-:W-:Y:S01]  /*cae0*/  FADD.FTZ R7, R192, R7 ;  /* 0x00000007c0077221 */ /* 0x000fe20000010000 */
[----:B------:R-:W3:Y:S01]  /*caf0*/  MUFU.EX2 R179, R179 ;  /* 0x000000b300b37308 */ /* 0x000ee20000000800 */
[C---:B-----5:R-:W-:Y:S01]  /*cb00*/  FADD.FTZ R162, R175.reuse, R162 ;  /* 0x000000a2afa27221 */ /* 0x060fe20000010000 */
[----:B------:R-:W-:Y:S01]  /*cb10*/  F2FP.BF16.F32.PACK_AB R159, R175, R169 ;  /* 0x000000a9af9f723e */ /* 0x000fe200000010ff */
[C---:B------:R-:W-:Y:S01]  /*cb20*/  FADD.FTZ R7, R168.reuse, R7 ;  /* 0x00000007a8077221 */ /* 0x040fe20000010000 */
[----:B------:R-:W-:Y:S01]  /*cb30*/  F2FP.BF16.F32.PACK_AB R168, R168, R192 ;  /* 0x000000c0a8a8723e */ /* 0x000fe200000010ff */
[-C--:B------:R-:W-:Y:S01]  /*cb40*/  FMUL.FTZ R99, R99, R174.reuse ;  /* 0x000000ae63637220 */ /* 0x080fe20000410000 */
[-C--:B------:R-:W-:Y:S01]  /*cb50*/  FMUL.FTZ R102, R102, R174.reuse ;  /* 0x000000ae66667220 */ /* 0x080fe20000410000 */
[----:B------:R-:W-:Y:S01]  /*cb60*/  FADD.FTZ R173, R196, R7 ;  /* 0x00000007c4ad7221 */ /* 0x000fe20000010000 */
        /* <DEDUP_REMOVED lines=15> */
[----:B------:R-:W-:Y:S01]  /*cc60*/  FMUL.FTZ R123, R123, R174 ;  /* 0x000000ae7b7b7220 */ /* 0x000fe20000410000 */
[----:B------:R-:W3:Y:S01]  /*cc70*/  MUFU.EX2 R186, R186 ;  /* 0x000000ba00ba7308 */ /* 0x000ee20000000800 */
[----:B-----5:R-:W-:Y:S01]  /*cc80*/  FADD.FTZ R10, R182, R162 ;  /* 0x000000a2b60a7221 */ /* 0x020fe20000010000 */
[----:B------:R-:W-:Y:S01]  /*cc90*/  F2FP.BF16.F32.PACK_AB R162, R181, R180 ;  /* 0x000000b4b5a2723e */ /* 0x000fe200000010ff */
        /* <DEDUP_REMOVED lines=14> */
[----:B---3--:R-:W-:Y:S01]  /*cd80*/  FADD.FTZ R10, R186, R10 ;  /* 0x0000000aba0a7221 */ /* 0x008fe20000010000 */
[-C--:B------:R-:W-:Y:S01]  /*cd90*/  FMUL.FTZ R146, R146, R174.reuse ;  /* 0x000000ae92927220 */ /* 0x080fe20000410000 */
[-C--:B------:R-:W-:Y:S01]  /*cda0*/  FMUL.FTZ R147, R147, R174.reuse ;  /* 0x000000ae93937220 */ /* 0x080fe20000410000 */
[-C--:B------:R-:W-:Y:S01]  /*cdb0*/  FMUL.FTZ R150, R150, R174.reuse ;  /* 0x000000ae96967220 */ /* 0x080fe20000410000 */
[----:B------:R-:W-:-:S03]  /*cdc0*/  FMUL.FTZ R151, R151, R174 ;  /* 0x000000ae97977220 */ /* 0x000fc60000410000 */
[----:B------:R-:W3:Y:S01]  /*cdd0*/  MUFU.EX2 R191, R191 ;  /* 0x000000bf00bf7308 */ /* 0x000ee20000000800 */
[C---:B-----5:R-:W-:Y:S01]  /*cde0*/  FADD.FTZ R10, R165.reuse, R10 ;  /* 0x0000000aa50a7221 */ /* 0x060fe20000010000 */
[----:B------:R-:W-:-:S06]  /*cdf0*/  F2FP.BF16.F32.PACK_AB R165, R165, R186 ;  /* 0x000000baa5a5723e */ /* 0x000fcc00000010ff */
[----:B------:R-:W5:Y:S01]  /*ce00*/  MUFU.EX2 R169, R194 ;  /* 0x000000c200a97308 */ /* 0x000f620000000800 */
[----:B----4-:R-:W-:-:S07]  /*ce10*/  FADD.FTZ R10, R167, R10 ;  /* 0x0000000aa70a7221 */ /* 0x010fce0000010000 */
[----:B------:R-:W4:Y:S01]  /*ce20*/  MUFU.EX2 R195, R195 ;  /* 0x000000c300c37308 */ /* 0x000f220000000800 */
[C---:B---3--:R-:W-:Y:S01]  /*ce30*/  FADD.FTZ R10, R191.reuse, R10 ;  /* 0x0000000abf0a7221 */ /* 0x048fe20000010000 */
[----:B------:R-:W-:-:S06]  /*ce40*/  F2FP.BF16.F32.PACK_AB R167, R191, R167 ;  /* 0x000000a7bfa7723e */ /* 0x000fcc00000010ff */
[----:B------:R-:W3:Y:S01]  /*ce50*/  MUFU.EX2 R171, R198 ;  /* 0x000000c600ab7308 */ /* 0x000ee20000000800 */
[----:B-----5:R-:W-:-:S07]  /*ce60*/  FADD.FTZ R10, R169, R10 ;  /* 0x0000000aa90a7221 */ /* 0x020fce0000010000 */
[----:B------:R-:W5:Y:S01]  /*ce70*/  MUFU.EX2 R170, R197 ;  /* 0x000000c500aa7308 */ /* 0x000f620000000800 */
[C---:B----4-:R-:W-:Y:S01]  /*ce80*/  FADD.FTZ R10, R195.reuse, R10 ;  /* 0x0000000ac30a7221 */ /* 0x050fe20000010000 */
[----:B------:R-:W-:-:S06]  /*ce90*/  F2FP.BF16.F32.PACK_AB R169, R195, R169 ;  /* 0x000000a9c3a9723e */ /* 0x000fcc00000010ff */
[----:B------:R-:W4:Y:S01]  /*cea0*/  MUFU.EX2 R199, R199 ;  /* 0x000000c700c77308 */ /* 0x000f220000000800 */
[----:B---3--:R-:W-:Y:S01]  /*ceb0*/  FADD.FTZ R7, R171, R10 ;  /* 0x0000000aab077221 */ /* 0x008fe20000010000 */
[C---:B-----5:R-:W-:Y:S01]  /*cec0*/  FADD.FTZ R10, R170.reuse, R173 ;  /* 0x000000adaa0a7221 */ /* 0x060fe20000010000 */
[----:B------:R-:W-:Y:S02]  /*ced0*/  F2FP.BF16.F32.PACK_AB R170, R170, R196 ;  /* 0x000000c4aaaa723e */ /* 0x000fe400000010ff */
[C---:B----4-:R-:W-:Y:S01]  /*cee0*/  FADD.FTZ R7, R199.reuse, R7 ;  /* 0x00000007c7077221 */ /* 0x050fe20000010000 */
[----:B------:R-:W-:Y:S01]  /*cef0*/  F2FP.BF16.F32.PACK_AB R171, R199, R171 ;  /* 0x000000abc7ab723e */ /* 0x000fe200000010ff */
[----:B------:R-:W-:Y:S06]  /*cf00*/  @!P0 BRA `(.L_x_9791) ;  /* 0x0000000000048947 */ /* 0x000fec0003800000 */
[----:B------:R-:W-:Y:S01]  /*cf10*/  BPT.TRAP 0x1 ;  /* 0x000000040000795c */ /* 0x000fe20000300000 */
.L_x_9791:
[----:B------:R3:W4:Y:S01]  /*cf20*/  SYNCS.PHASECHK.TRANS64.TRYWAIT P2, [R5+URZ+0x22850], R6 ;  /* 0x02285006050075a7 */ /* 0x000722000804017f */
[----:B------:R-:W-:Y:S05]  /*cf30*/  @!P0 BRA `(.L_x_9792) ;  /* 0x0000000000048947 */ /* 0x000fea0003800000 */
[----:B------:R-:W-:Y:S01]  /*cf40*/  BPT.TRAP 0x1 ;  /* 0x000000040000795c */ /* 0x000fe20000300000 */
.L_x_9792:
[----:B------:R-:W-:Y:S04]  /*cf50*/  BSSY B0, `(.L_x_9793) ;  /* 0x0000004000007945 */ /* 0x000fe80003800000 */
[----:B----4-:R-:W-:Y:S05]  /*cf60*/  @P2 BRA `(.L_x_9794) ;  /* 0x0000000000082947 */ /* 0x010fea0003800000 */
[----:B------:R-:W4:Y:S02]  /*cf70*/  SYNCS.PHASECHK.TRANS64.TRYWAIT P2, [R5+URZ+0x22850], R6 ;  /* 0x02285006050075a7 */ /* 0x000f24000804017f */
[----:B----4-:R-:W-:Y:S05]  /*cf80*/  @!P2 BRA `(.L_x_9795) ;  /* 0x000000dc00b8a947 */ /* 0x010fea0003800000 */
.L_x_9794:
[----:B------:R-:W-:Y:S05]  /*cf90*/  BSYNC B0 ;  /* 0x0000000000007941 */ /* 0x000fea0003800000 */
.L_x_9793:
[----:B------:R-:W5:Y:S01]  /*cfa0*/  LDL R172, [R1+0x8] ;  /* 0x0000080001ac7983 */ /* 0x000f620000100800 */
[----:B------:R-:W-:Y:S05]  /*cfb0*/  WARPSYNC.ALL ;  /* 0x0000000000007948 */ /* 0x000fea0003800000 */
[----:B------:R-:W0:Y:S01]  /*cfc0*/  S2R R174, SR_TID.X ;  /* 0x0000000000ae7919 */ /* 0x000e220000002100 */
[----:B------:R-:W-:Y:S02]  /*cfd0*/  IMAD.MOV.U32 R173, RZ, RZ, 0x40000040 ;  /* 0x40000040ffad7424 */ /* 0x000fe400078e00ff */
[----:B------:R-:W-:-:S03]  /*cfe0*/  IMAD.MOV.U32 R175, RZ, RZ, 0x40000040 ;  /* 0x40000040ffaf7424 */ /* 0x000fc600078e00ff */
[----:B------:R-:W-:Y:S01]  /*cff0*/  R2UR UR7, R173 ;  /* 0x00000000ad0772ca */ /* 0x000fe200000e0000 */
[----:B------:R-:W-:Y:S01]  /*d000*/  IMAD.MOV.U32 R173, RZ, RZ, 0x40000040 ;  /* 0x40000040ffad7424 */ /* 0x000fe200078e00ff */
[----:B0-----:R-:W-:-:S05]  /*d010*/  SHF.R.U32.HI R174, RZ, 0x7, R174 ;  /* 0x00000007ffae7819 */ /* 0x001fca00000116ae */
[----:B-1-34-:R-:W-:-:S05]  /*d020*/  VIADD R6, R174, 0x8 ;  /* 0x00000008ae067836 */ /* 0x01afca0000000000 */
[----:B------:R0:W-:Y:S06]  /*d030*/  BAR.SYNC.DEFER_BLOCKING R6, 0x100 ;  /* 0x000400060000751d */ /* 0x0001ec0000010000 */
[----:B------:R-:W-:Y:S01]  /*d040*/  WARPGROUP.ARRIVE ;  /* 0x00000000000079c5 */ /* 0x000fe20000000000 */
[----:B-----5:R-:W-:-:S04]  /*d050*/  IMAD R172, R207, 0xc00, R172 ;  /* 0x00000c00cfac7824 */ /* 0x020fc800078e02ac */
[C---:B------:R-:W-:Y:S01]  /*d060*/  VIADD R174, R172.reuse, 0x80 ;  /* 0x00000080acae7836 */ /* 0x040fe20000000000 */
[----:B------:R-:W-:-:S13]  /*d070*/  R2UR UR6, R172 ;  /* 0x00000000ac0672ca */ /* 0x000fda00000e0000 */
        /* <DEDUP_REMOVED lines=8> */
[----:B------:R-:W-:Y:S01]  /*d100*/  VIADD R152, R172, 0x100 ;  /* 0x00000100ac987836 */ /* 0x000fe20000000000 */
[----:B------:R-:W-:Y:S01]  /*d110*/  WARPGROUP.ARRIVE ;  /* 0x00000000000079c5 */ /* 0x000fe20000000000 */
[----:B------:R-:W-:-:S03]  /*d120*/  IMAD.MOV.U32 R153, RZ, RZ, 0x40000040 ;  /* 0x40000040ff997424 */ /* 0x000fc600078e00ff */
[----:B------:R-:W-:Y:S01]  /*d130*/  R2UR UR6, R152 ;  /* 0x00000000980672ca */ /* 0x000fe200000e0000 */
[----:B------:R-:W-:Y:S01]  /*d140*/  VIADD R152, R172, 0x180 ;  /* 0x00000180ac987836 */ /* 0x000fe20000000000 */
[----:B------:R-:W-:Y:S01]  /*d150*/  R2UR UR7, R153 ;  /* 0x00000000990772ca */ /* 0x000fe200000e0000 */
[----:B------:R-:W-:-:S15]  /*d160*/  IMAD.MOV.U32 R153, RZ, RZ, 0x40000040 ;  /* 0x40000040ff997424 */ /* 0x000fde00078e00ff */
[----:B------:R-:W-:Y:S01]  /*d170*/  HGMMA.64x256x16.F32.BF16 R24, R156, gdesc[UR4].tnspB, R24, gsb0 ;  /* 0x43e000049c187df0 */ /* 0x000fe20008001818 */
[----:B------:R-:W-:Y:S01]  /*d180*/  R2UR UR6, R152 ;  /* 0x00000000980672ca */ /* 0x000fe200000e0000 */
[C---:B------:R-:W-:Y:S01]  /*d190*/  VIADD R152, R172.reuse, 0x200 ;  /* 0x00000200ac987836 */ /* 0x040fe20000000000 */
[----:B------:R-:W-:Y:S01]  /*d1a0*/  R2UR UR7, R153 ;  /* 0x00000000990772ca */ /* 0x000fe200000e0000 */
[----:B------:R-:W-:Y:S02]  /*d1b0*/  IMAD.MOV.U32 R153, RZ, RZ, 0x40000040 ;  /* 0x40000040ff997424 */ /* 0x000fe400078e00ff */
[----:B------:R-:W-:Y:S01]  /*d1c0*/  VIADD R172, R172, 0x280 ;  /* 0x00000280acac7836 */ /* 0x000fe20000000000 */
[----:B------:R-:W-:Y:S02]  /*d1d0*/  WARPGROUP.DEPBAR.LE gsb0, 0x0 ;  /* 0x00008000000079c5 */ /* 0x000fe40000010000 */
[----:B------:R-:W-:-:S15]  /*d1e0*/  WARPGROUP.ARRIVE ;  /* 0x00000000000079c5 */ /* 0x000fde0000000000 */
[----:B------:R-:W-:-:S04]  /*d1f0*/  NOP ;  /* 0x0000000000007918 */ /* 0x000fc80000000000 */
        /* <DEDUP_REMOVED lines=14> */
[----:B0-----:R-:W-:Y:S05]  /*d2e0*/  @!P0 BRA `(.L_x_9796) ;  /* 0x0000000000048947 */ /* 0x001fea0003800000 */
[----:B------:R-:W-:Y:S01]  /*d2f0*/  BPT.TRAP 0x1 ;  /* 0x000000040000795c */ /* 0x000fe20000300000 */
.L_x_9796:
[----:B------:R-:W0:Y:S01]  /*d300*/  S2R R6, SR_CgaCtaId ;  /* 0x0000000000067919 */ /* 0x000e220000008800 */
[----:B------:R-:W-:Y:S02]  /*d310*/  VIADD R5, R5, 0x22860 ;  /* 0x0002286005057836 */ /* 0x000fe40000000000 */
[----:B------:R-:W-:Y:S02]  /*d320*/  IMAD.MOV.U32 R201, RZ, RZ, R176 ;  /* 0x000000ffffc97224 */ /* 0x000fe400078e00b0 */
[----:B------:R-:W-:Y:S01]  /*d330*/  IMAD.MOV.U32 R202, RZ, RZ, R0 ;  /* 0x000000ffffca7224 */ /* 0x000fe200078e0000 */
[----:B0-----:R-:W-:-:S04]  /*d340*/  PRMT R5, R6, 0x654, R5 ;  /* 0x0000065406057816 */ /* 0x001fc80000000005 */
[----:B------:R0:W-:Y:S01]  /*d350*/  SYNCS.ARRIVE.TRANS64.RED.A1T0 RZ, [R5+URZ], RZ ;  /* 0x000000ff05ff79a7 */ /* 0x0001e2000810043f */
[----:B------:R-:W-:Y:S05]  /*d360*/  @P1 BRA `(.L_x_9797) ;  /* 0xffffffe000301947 */ /* 0x000fea000383ffff */
.L_x_9785:
[----:B------:R-:W3:Y:S01]  /*d370*/  LDL.LU R154, [R1+0x38] ;  /* 0x00003800019a7983 */ /* 0x000ee20000300800 */
[----:B------:R-:W-:Y:S05]  /*d380*/  WARPSYNC.ALL ;  /* 0x0000000000007948 */ /* 0x000fea0003800000 */
[----:B------:R-:W1:Y:S01]  /*d390*/  SHFL.BFLY PT, R4, R10, 0x2, 0x1f ;  /* 0x0c401f000a047f89 */ /* 0x000e6200000e0000 */
[----:B------:R-:W-:Y:S02]  /*d3a0*/  IMAD.MOV.U32 R156, RZ, RZ, -0x800000 ;  /* 0xff800000ff9c7424 */ /* 0x000fe400078e00ff */
[----:B------:R-:W-:Y:S02]  /*d3b0*/  VIADD R207, R207, 0x1 ;  /* 0x00000001cfcf7836 */ /* 0x000fe40000000000 */
[----:B------:R-:W-:Y:S01]  /*d3c0*/  IMAD.MOV.U32 R155, RZ, RZ, -0x800000 ;  /* 0xff800000ff9b7424 */ /* 0x000fe200078e00ff */
[----:B------:R4:W-:Y:S08]  /*d3d0*/  BAR.ARV R11, 0x100 ;  /* 0x0004000b0000751d */ /* 0x0009f00000002000 */
[----:B------:R-:W-:Y:S06]  /*d3e0*/  BAR.ARV 0x8, 0x180 ;  /* 0x0206000000007b1d */ /* 0x000fec0000002000 */
[----:B------:R-:W-:Y:S01]  /*d3f0*/  ISETP.NE.AND P1, PT, R207, 0x2, PT ;  /* 0x00000002cf00780c */ /* 0x000fe20003f25270 */
[----:B-1----:R-:W-:-:S03]  /*d400*/  FADD.FTZ R4, R4, R10 ;  /* 0x0000000a04047221 */ /* 0x002fc60000010000 */
[----:B------:R-:W-:Y:S02]  /*d410*/  SEL R207, R207, RZ, P1 ;  /* 0x000000ffcfcf7207 */ /* 0x000fe40000800000 */
[----:B0-----:R-:W0:Y:S02]  /*d420*/  SHFL.BFLY PT, R5, R4, 0x1, 0x1f ;  /* 0x0c201f0004057f89 */ /* 0x001e2400000e0000 */
[----:B0-----:R-:W-:Y:S01]  /*d430*/  FADD.FTZ R5, R4, R5 ;  /* 0x0000000504057221 */ /* 0x001fe20000010000 */
[----:B------:R-:W-:-:S04]  /*d440*/  IMAD.MOV.U32 R4, RZ, RZ, RZ ;  /* 0x000000ffff047224 */ /* 0x000fc800078e00ff */
        /* <DEDUP_REMOVED lines=145> */
[----:B------:R-:W-:-:S02]  /*dd60*/  SEL R0, RZ, 0x1, P1 ;  /* 0x00000001ff007807 */ /* 0x000fc40000800000 */
[----:B------:R-:W-:Y:S02]  /*dd70*/  PLOP3.LUT P0, PT, PT, PT, PT, 0x8, 0x0 ;  /* 0x000000000000781c */ /* 0x000fe40003f0e170 */
[----:B------:R-:W-:Y:S01]  /*dd80*/  LOP3.LUT R218, R218, R0, RZ, 0x3c, !PT ;  /* 0x00000000dada7212 */ /* 0x000fe200078e3cff */
[----:B---3--:R-:W-:-:S05]  /*dd90*/  VIADD R154, R154, 0x1 ;  /* 0x000000019a9a7836 */ /* 0x008fca0000000000 */
[----:B------:R4:W-:Y:S05]  /*dda0*/  STL [R1+0x38], R154 ;  /* 0x0000389a01007387 */ /* 0x0009ea0000100800 */
.L_x_9742:
[----:B------:R-:W-:Y:S05]  /*ddb0*/  WARPSYNC.ALL ;  /* 0x0000000000007948 */ /* 0x000fea0003800000 */
[----:B------:R-:W0:Y:S01]  /*ddc0*/  S2R R0, SR_CgaCtaId ;  /* 0x0000000000007919 */ /* 0x000e220000008800 */
[----:B------:R-:W-:Y:S01]  /*ddd0*/  MOV R19, 0x400 ;  /* 0x0000040000137802 */ /* 0x000fe20000000f00 */
[----:B------:R-:W-:Y:S01]  /*dde0*/  BSSY B0, `(.L_x_9798) ;  /* 0x0000521000007945 */ /* 0x000fe20003800000 */
[----:B------:R-:W-:Y:S02]  /*ddf0*/  BAR.SYNC.DEFER_BLOCKING 0x5, 0x180 ;  /* 0x0146000000007b1d */ /* 0x000fe40000010000 */
[----:B0-----:R-:W-:-:S05]  /*de00*/  LEA R19, R0, R19, 0x18 ;  /* 0x0000001300137211 */ /* 0x001fca00078ec0ff */
[----:B-----5:R0:W1:Y:S01]  /*de10*/  LDS.128 R48, [R19+0x228d0] ;  /* 0x0228d00013307984 */ /* 0x0200620000000c00 */
[----:B------:R-:W-:Y:S06]  /*de20*/  BAR.ARV 0x4, 0x180 ;  /* 0x0106000000007b1d */ /* 0x000fec0000002000 */
[----:B------:R-:W-:Y:S05]  /*de30*/  @P0 BRA `(.L_x_9799) ;  /* 0x0000004000100947 */ /* 0x000fea0003800000 */
[----:B------:R-:W3:Y:S01]  /*de40*/  LDL R3, [R1+0x154] ;  /* 0x0001540001037983 */ /* 0x000ee20000100800 */
[----:B------:R-:W-:-:S03]  /*de50*/  ULDC UR4, c[0x0][0xad4] ;  /* 0x0002b50000047ab9 */ /* 0x000fc60000000800 */
[----:B------:R-:W3:Y:S01]  /*de60*/  LDL.LU R10, [R1+0x28] ;  /* 0x00002800010a7983 */ /* 0x000ee20000300800 */
[----:B------:R-:W0:Y:S01]  /*de70*/  S2R R0, SR_SWINHI ;  /* 0x0000000000007919 */ /* 0x000e220000002f00 */
[----:B--2-4-:R-:W-:Y:S02]  /*de80*/  F2FP.BF16.F32.PACK_AB R11, R31, R30 ;  /* 0x0000001e1f0b723e */ /* 0x014fe400000010ff */
[----:B------:R-:W-:Y:S01]  /*de90*/  F2FP.BF16.F32.PACK_AB R12, R33, R32 ;  /* 0x00000020210c723e */ /* 0x000fe200000010ff */
[----:B------:R-:W2:Y:S01]  /*dea0*/  LDL.LU R154, [R1+0x30] ;  /* 0x00003000019a7983 */ /* 0x000ea20000300800 */
[----:B------:R-:W-:Y:S02]  /*deb0*/  F2FP.BF16.F32.PACK_AB R13, R35, R34 ;  /* 0x00000022230d723e */ /* 0x000fe400000010ff */
[----:B------:R-:W-:Y:S01]  /*dec0*/  F2FP.BF16.F32.PACK_AB R14, R37, R36 ;  /* 0x00000024250e723e */ /* 0x000fe200000010ff */
[----:B-1----:R-:W4:Y:S01]  /*ded0*/  LDL.LU R48, [R1+0x34] ;  /* 0x0000340001307983 */ /* 0x002f220000300800 */
[----:B------:R-:W-:-:S02]  /*dee0*/  MOV R6, R19 ;  /* 0x0000001300067202 */ /* 0x000fc40000000f00 */
[----:B0-----:R-:W-:Y:S02]  /*def0*/  MOV R7, R0 ;  /* 0x0000000000077202 */ /* 0x001fe40000000f00 */
[----:B------:R-:W-:Y:S01]  /*df00*/  F2FP.BF16.F32.PACK_AB R15, R39, R38 ;  /* 0x00000026270f723e */ /* 0x000fe200000010ff */
[----:B---3--:R-:W-:Y:S01]  /*df10*/  IMAD.WIDE R20, R3, 0x2, R6 ;  /* 0x0000000203147825 */ /* 0x008fe200078e0206 */
[----:B------:R-:W-:-:S03]  /*df20*/  ISETP.NE.AND P0, PT, R10, RZ, PT ;  /* 0x000000ff0a00720c */ /* 0x000fc60003f05270 */
[----:B------:R-:W-:Y:S01]  /*df30*/  IMAD.MOV.U32 R9, RZ, RZ, R21 ;  /* 0x000000ffff097224 */ /* 0x000fe200078e0015 */
[----:B------:R-:W-:-:S04]  /*df40*/  LOP3.LUT R0, R20, 0x380, RZ, 0xc0, !PT ;  /* 0x0000038014007812 */ /* 0x000fc800078ec0ff */
[----:B------:R-:W-:-:S04]  /*df50*/  SHF.R.U64 R0, R0, 0x3, RZ ;  /* 0x0000000300007819 */ /* 0x000fc800000012ff */
[----:B------:R-:W-:Y:S02]  /*df60*/  LOP3.LUT R8, R0, R20, RZ, 0x3c, !PT ;  /* 0x0000001400087212 */ /* 0x000fe400078e3cff */
[----:B------:R-:W-:Y:S01]  /*df70*/  SEL R0, R10, UR4, P0 ;  /* 0x000000040a007c07 */ /* 0x000fe20008000000 */
[----:B------:R-:W-:Y:S05]  /*df80*/  WARPSYNC.ALL ;  /* 0x0000000000007948 */ /* 0x000fea0003800000 */
[----:B------:R-:W-:Y:S01]  /*df90*/  MOV R3, R8 ;  /* 0x0000000800037202 */ /* 0x000fe20000000f00 */
[----:B------:R-:W-:Y:S01]  /*dfa0*/  ULDC.64 UR4, c[0x0][0xc00] ;  /* 0x0003000000047ab9 */ /* 0x000fe20000000a00 */
[----:B------:R-:W-:Y:S01]  /*dfb0*/  F2FP.BF16.F32.PACK_AB R8, R153, R152 ;  /* 0x000000989908723e */ /* 0x000fe200000010ff */
[----:B------:R-:W-:Y:S01]  /*dfc0*/  ULDC.64 UR6, c[0x0][0xc08] ;  /* 0x0003020000067ab9 */ /* 0x000fe20000000a00 */
[----:B------:R-:W-:-:S02]  /*dfd0*/  F2FP.BF16.F32.PACK_AB R9, R27, R26 ;  /* 0x0000001a1b09723e */ /* 0x000fc400000010ff */
[----:B------:R-:W-:Y:S01]  /*dfe0*/  F2FP.BF16.F32.PACK_AB R10, R29, R28 ;  /* 0x0000001c1d0a723e */ /* 0x000fe200000010ff */
[----:B------:R-:W-:Y:S06]  /*dff0*/  BAR.SYNC.DEFER_BLOCKING 0x1, 0x100 ;  /* 0x0044000000007b1d */ /* 0x000fec0000010000 */
        /* <DEDUP_REMOVED lines=161> */
[----:B------:R0:W-:Y:S01]  /*ea10*/  STSM.16.M88.4 [R20], R12 ;  /* 0x0000000c14007844 */ /* 0x0001e20000000200 */
[----:B------:R-:W-:Y:S01]  /*ea20*/  BAR.SYNC.DEFER_BLOCKING 0x1, 0x100 ;  /* 0x0044000000007b1d */ /* 0x000fe20000010000 */
[----:B------:R-:W-:-:S04]  /*ea30*/  ISETP.NE.U32.AND P1, PT, RZ, UR4, PT ;  /* 0x00000004ff007c0c */ /* 0x000fc8000bf25070 */
[----:B------:R-:W-:Y:S02]  /*ea40*/  ISETP.NE.AND.EX P1, PT, RZ, UR5, PT, P1 ;  /* 0x00000005ff007c0c */ /* 0x000fe4000bf25310 */
[----:B--2---:R-:W-:Y:S01]  /*ea50*/  IADD3 R10, P0, R154, UR4, RZ ;  /* 0x000000049a0a7c10 */ /* 0x004fe2000ff1e0ff */
[----:B------:R-:W-:-:S03]  /*ea60*/  IMAD.MOV.U32 R8, RZ, RZ, RZ ;  /* 0x000000ffff087224 */ /* 0x000fc600078e00ff */
[----:B----4-:R-:W-:-:S07]  /*ea70*/  IADD3.X R11, R48, UR5, RZ, P0, !PT ;  /* 0x00000005300b7c10 */ /* 0x010fce00087fe4ff */
[----:B------:R-:W5:Y:S01]  /*ea80*/  @P1 LDG.E R8, desc[UR40][R10.64] ;  /* 0x000000280a081981 */ /* 0x000f62000c1e1900 */
[----:B------:R-:W-:-:S04]  /*ea90*/  ISETP.NE.U32.AND P0, PT, RZ, UR6, PT ;  /* 0x00000006ff007c0c */ /* 0x000fc8000bf05070 */
[----:B------:R-:W-:-:S13]  /*eaa0*/  ISETP.NE.AND.EX P0, PT, RZ, UR7, PT, P0 ;  /* 0x00000007ff007c0c */ /* 0x000fda000bf05300 */
[----:B0-----:R-:W-:Y:S01]  /*eab0*/  @P0 IADD3 R12, P2, R154, UR6, RZ ;  /* 0x000000069a0c0c10 */ /* 0x001fe2000ff5e0ff */
[----:B------:R-:W-:-:S03]  /*eac0*/  ULDC UR6, c[0x0][0xa88] ;  /* 0x0002a20000067ab9 */ /* 0x000fc60000000800 */
[----:B------:R-:W-:Y:S02]  /*ead0*/  @P0 IADD3.X R13, R48, UR7, RZ, P2, !PT ;  /* 0x00000007300d0c10 */ /* 0x000fe400097fe4ff */
[----:B------:R-:W-:Y:S01]  /*eae0*/  ISETP.GT.AND P2, PT, R0, 0x1, PT ;  /* 0x000000010000780c */ /* 0x000fe20003f44270 */
[----:B------:R-:W-:Y:S02]  /*eaf0*/  IMAD.MOV.U32 R0, RZ, RZ, 0x9b8 ;  /* 0x000009b8ff007424 */ /* 0x000fe400078e00ff */
[----:B------:R-:W-:-:S03]  /*eb00*/  IMAD.U32 R20, RZ, RZ, UR6 ;  /* 0x00000006ff147e24 */ /* 0x000fc6000f8e00ff */
[----:B------:R-:W-:-:S03]  /*eb10*/  SEL R0, R0, 0x978, P2 ;  /* 0x0000097800007807 */ /* 0x000fc60001000000 */
[----:B------:R0:W5:Y:S01]  /*eb20*/  @P0 LDG.E R20, desc[UR40][R12.64] ;  /* 0x000000280c140981 */ /* 0x000162000c1e1900 */
[----:B------:R1:W2:Y:S08]  /*eb30*/  LDC.64 R14, c[0x0][R0+0x220] ;  /* 0x00008800000e7b82 */ /* 0x0002b00000000a00 */
[----:B0-----:R1:W0:Y:S01]  /*eb40*/  LDC.64 R12, c[0x0][R0+0x218] ;  /* 0x00008600000c7b82 */ /* 0x0012220000000a00 */
[----:B------:R-:W-:Y:S05]  /*eb50*/  @P0 BRA `(.L_x_9800) ;  /* 0x0000000000100947 */ /* 0x000fea0003800000 */
[----:B------:R-:W-:Y:S05]  /*eb60*/  @!P1 BRA `(.L_x_9800) ;  /* 0x00000000000c9947 */ /* 0x000fea0003800000 */
[----:B-----5:R-:W3:Y:S04]  /*eb70*/  LDG.E R20, desc[UR40][R10.64] ;  /* 0x000000280a147981 */ /* 0x020ee8000c1e1900 */
[----:B------:R-:W3:Y:S02]  /*eb80*/  LDG.E R10, desc[UR40][R10.64+0x4] ;  /* 0x000004280a0a7981 */ /* 0x000ee4000c1e1900 */
[----:B---3--:R-:W-:-:S07]  /*eb90*/  IMAD.IADD R20, R10, 0x1, -R20 ;  /* 0x000000010a147824 */ /* 0x008fce00078e0a14 */
.L_x_9800:
[----:B------:R-:W3:Y:S01]  /*eba0*/  LDL.LU R3, [R1+0x2c] ;  /* 0x00002c0001037983 */ /* 0x000ee20000300800 */
[----:B------:R-:W4:Y:S03]  /*ebb0*/  LDC R158, c[0x0][0xbe8] ;  /* 0x0002fa00ff9e7b82 */ /* 0x000f260000000800 */
[----:B------:R-:W2:Y:S04]  /*ebc0*/  LDL.LU R9, [R1+0xc4] ;  /* 0x0000c40001097983 */ /* 0x000ea80000300800 */
[----:B------:R-:W2:Y:S04]  /*ebd0*/  LDL R159, [R1+0x40] ;  /* 0x00004000019f7983 */ /* 0x000ea80000100800 */
[----:B------:R-:W2:Y:S04]  /*ebe0*/  LDL R163, [R1+0x150] ;  /* 0x0001500001a37983 */ /* 0x000ea80000100800 */
[----:B------:R-:W2:Y:S04]  /*ebf0*/  LDL R160, [R1+0x3c] ;  /* 0x00003c0001a07983 */ /* 0x000ea80000100800 */
[----:B------:R-:W2:Y:S04]  /*ec00*/  LDL R162, [R1+0x14c] ;  /* 0x00014c0001a27983 */ /* 0x000ea80000100800 */
[----:B------:R-:W2:Y:S01]  /*ec10*/  LDL R161, [R1+0xc8] ;  /* 0x0000c80001a17983 */ /* 0x000ea20000100800 */
[----:B------:R-:W1:Y:S01]  /*ec20*/  LDC.64 R10, c[0x0][R0+0x228] ;  /* 0x00008a00000a7b82 */ /* 0x000e620000000a00 */
[----:B----4-:R-:W-:-:S02]  /*ec30*/  ISETP.NE.AND P1, PT, R158, 0x1, PT ;  /* 0x000000019e00780c */ /* 0x010fc40003f25270 */
[----:B------:R-:W-:-:S04]  /*ec40*/  ISETP.NE.U32.AND P0, PT, RZ, UR4, PT ;  /* 0x00000004ff007c0c */ /* 0x000fc8000bf05070 */
[----:B------:R-:W-:-:S07]  /*ec50*/  ISETP.NE.AND.EX P0, PT, RZ, UR5, PT, P0 ;  /* 0x00000005ff007c0c */ /* 0x000fce000bf05300 */
[----:B------:R-:W4:Y:S01]  /*ec60*/  @P1 LDC R154, c[0x0][0xbec] ;  /* 0x0002fb00ff9a1b82 */ /* 0x000f220000000800 */
[-C--:B0-----:R-:W-:Y:S02]  /*ec70*/  IMAD R21, R13, R205.reuse, RZ ;  /* 0x000000cd0d157224 */ /* 0x081fe400078e02ff */
[----:B------:R-:W-:-:S05]  /*ec80*/  IMAD.WIDE.U32 R12, R12, R205, RZ ;  /* 0x000000cd0c0c7225 */ /* 0x000fca00078e00ff */
[----:B------:R-:W0:Y:S01]  /*ec90*/  @P1 LDC R157, c[0x0][0xbf0] ;  /* 0x0002fc00ff9d1b82 */ /* 0x000e220000000800 */
[----:B------:R-:W-:Y:S01]  /*eca0*/  IMAD.IADD R48, R13, 0x1, R21 ;  /* 0x000000010d307824 */ /* 0x000fe200078e0215 */
[----:B---3--:R-:W-:Y:S02]  /*ecb0*/  SEL R3, R3, RZ, !P0 ;  /* 0x000000ff03037207 */ /* 0x008fe40004000000 */
[----:B--2---:R-:W-:-:S03]  /*ecc0*/  SEL R9, R9, RZ, !P0 ;  /* 0x000000ff09097207 */ /* 0x004fc60004000000 */
[----:B------:R-:W-:-:S04]  /*ecd0*/  IMAD R15, R15, R3, RZ ;  /* 0x000000030f0f7224 */ /* 0x000fc800078e02ff */
[C---:B------:R-:W-:Y:S02]  /*ece0*/  IMAD R9, R14.reuse, R9, R15 ;  /* 0x000000090e097224 */ /* 0x040fe400078e020f */
[----:B------:R-:W-:-:S04]  /*ecf0*/  IMAD.WIDE.U32 R14, R14, R3, RZ ;  /* 0x000000030e0e7225 */ /* 0x000fc800078e00ff */
[----:B------:R-:W-:Y:S01]  /*ed00*/  IMAD.IADD R15, R15, 0x1, R9 ;  /* 0x000000010f0f7824 */ /* 0x000fe200078e0209 */
[--C-:B-----5:R-:W-:Y:S02]  /*ed10*/  IADD3 R14, P0, P3, R14, R12, R8.reuse ;  /* 0x0000000c0e0e7210 */ /* 0x120fe40007b1e008 */
[----:B------:R-:W-:Y:S02]  /*ed20*/  SHF.R.S32.HI R9, RZ, 0x1f, R8 ;  /* 0x0000001fff097819 */ /* 0x000fe40000011408 */
[----:B------:R-:W-:Y:S02]  /*ed30*/  SEL R12, R159, RZ, P2 ;  /* 0x000000ff9f0c7207 */ /* 0x000fe40001000000 */
[----:B------:R-:W-:Y:S01]  /*ed40*/  IADD3.X R15, R15, R48, R9, P0, P3 ;  /* 0x000000300f0f7210 */ /* 0x000fe200007e6409 */
[----:B------:R-:W-:Y:S02]  /*ed50*/  IMAD R48, R160, 0x80, R163 ;  /* 0x00000080a0307824 */ /* 0x000fe400078e02a3 */
[----:B-1----:R-:W-:-:S02]  /*ed60*/  IMAD R21, R11, R12, RZ ;  /* 0x0000000c0b157224 */ /* 0x002fc400078e02ff */
[----:B------:R-:W-:-:S04]  /*ed70*/  IMAD.WIDE.U32 R12, R10, R12, RZ ;  /* 0x0000000c0a0c7225 */ /* 0x000fc800078e00ff */
[----:B----4-:R-:W-:-:S04]  /*ed80*/  @P1 IMAD.HI.U32 R10, R48, R154, RZ ;  /* 0x0000009a300a1227 */ /* 0x010fc800078e00ff */
[----:B------:R-:W-:Y:S01]  /*ed90*/  IMAD.MOV.U32 R154, RZ, RZ, R48 ;  /* 0x000000ffff9a7224 */ /* 0x000fe200078e0030 */
[----:B0-----:R-:W-:Y:S02]  /*eda0*/  @P1 SHF.R.U32.HI R154, RZ, R157, R10 ;  /* 0x0000009dff9a1219 */ /* 0x001fe4000001160a */
[----:B------:R0:W1:Y:S01]  /*edb0*/  LDC.64 R10, c[0x0][R0+0x210] ;  /* 0x00008400000a7b82 */ /* 0x0000620000000a00 */
[----:B------:R-:W-:Y:S01]  /*edc0*/  IMAD.IADD R21, R13, 0x1, R21 ;  /* 0x000000010d157824 */ /* 0x000fe200078e0215 */
[----:B------:R-:W-:Y:S02]  /*edd0*/  IADD3 R12, P0, P3, R154, R14, R12 ;  /* 0x0000000e9a0c7210 */ /* 0x000fe40007b1e00c */
[----:B0-----:R-:W-:-:S04]  /*ede0*/  SHF.R.S32.HI R0, RZ, 0x1f, R154 ;  /* 0x0000001fff007819 */ /* 0x001fc8000001149a */
[----:B------:R-:W-:Y:S02]  /*edf0*/  IADD3.X R13, R0, R15, R21, P0, P3 ;  /* 0x0000000f000d7210 */ /* 0x000fe400007e6415 */
[----:B------:R-:W0:Y:S01]  /*ee00*/  LDC.64 R14, c[0x0][0xba8] ;  /* 0x0002ea00ff0e7b82 */ /* 0x000e220000000a00 */
[----:B------:R-:W-:-:S04]  /*ee10*/  IMAD.MOV R21, RZ, RZ, -R154 ;  /* 0x000000ffff157224 */ /* 0x000fc800078e0a9a */
[----:B------:R-:W-:-:S05]  /*ee20*/  IMAD R21, R158, R21, R48 ;  /* 0x000000159e157224 */ /* 0x000fca00078e0230 */
[----:B------:R-:W-:Y:S01]  /*ee30*/  SHF.R.S32.HI R0, RZ, 0x1f, R21 ;  /* 0x0000001fff007819 */ /* 0x000fe20000011415 */
[----:B0-----:R-:W0:Y:S08]  /*ee40*/  @!P2 LDC R14, c[0x0][0xb50] ;  /* 0x0002d400ff0eab82 */ /* 0x001e300000000800 */
[----:B------:R-:W2:Y:S01]  /*ee50*/  @!P2 LDC R15, c[0x0][0xb54] ;  /* 0x0002d500ff0fab82 */ /* 0x000ea20000000800 */
[----:B-1----:R-:W-:-:S02]  /*ee60*/  IMAD R11, R11, R21, RZ ;  /* 0x000000150b0b7224 */ /* 0x002fc400078e02ff */
[----:B------:R-:W-:-:S04]  /*ee70*/  IMAD.WIDE.U32 R12, R10, R21, R12 ;  /* 0x000000150a0c7225 */ /* 0x000fc800078e000c */
[----:B------:R-:W-:-:S04]  /*ee80*/  IMAD R0, R10, R0, R11 ;  /* 0x000000000a007224 */ /* 0x000fc800078e020b */
[----:B------:R-:W-:Y:S01]  /*ee90*/  IMAD.IADD R0, R13, 0x1, R0 ;  /* 0x000000010d007824 */ /* 0x000fe200078e0200 */
[----:B0-----:R-:W-:-:S04]  /*eea0*/  LEA R14, P0, R12, R14, 0x2 ;  /* 0x0000000e0c0e7211 */ /* 0x001fc800078010ff */
[----:B--2---:R-:W-:Y:S01]  /*eeb0*/  LEA.HI.X R0, R12, R15, R0, 0x2, P0 ;  /* 0x0000000f0c007211 */ /* 0x004fe200000f1400 */
[----:B------:R-:W-:Y:S01]  /*eec0*/  SHFL.IDX PT, R10, R14, RZ, 0x1c1f ;  /* 0x001c1fff0e0a7589 */ /* 0x000fe200000e0000 */
[----:B------:R-:W-:-:S03]  /*eed0*/  IMAD R21, R160, 0x80, R162 ;  /* 0x00000080a0157824 */ /* 0x000fc600078e02a2 */
[----:B------:R-:W0:Y:S04]  /*eee0*/  SHFL.IDX PT, R11, R0, RZ, 0x1c1f ;  /* 0x001c1fff000b7589 */ /* 0x000e2800000e0000 */
[----:B------:R-:W-:Y:S04]  /*eef0*/  SHFL.IDX PT, R12, R14, 0x1, 0x1c1f ;  /* 0x003c1f000e0c7f89 */ /* 0x000fe800000e0000 */
[----:B------:R1:W2:Y:S01]  /*ef00*/  SHFL.IDX PT, R13, R0, 0x1, 0x1c1f ;  /* 0x003c1f00000d7f89 */ /* 0x0002a200000e0000 */
[----:B------:R-:W-:Y:S01]  /*ef10*/  LOP3.LUT P0, RZ, R161, 0x3, RZ, 0xc0, !PT ;  /* 0x00000003a1ff7812 */ /* 0x000fe2000780c0ff */
[----:B-1----:R-:W-:-:S02]  /*ef20*/  IMAD R0, R20, R158, RZ ;  /* 0x0000009e14007224 */ /* 0x002fc400078e02ff */
[----:B------:R-:W-:-:S03]  /*ef30*/  VIADD R20, R21, 0x8 ;  /* 0x0000000815147836 */ /* 0x000fc60000000000 */
[-C--:B------:R-:W-:Y:S02]  /*ef40*/  ISETP.GE.OR P3, PT, R21, R0.reuse, P0 ;  /* 0x000000001500720c */ /* 0x080fe40000766670 */
[----:B------:R-:W-:-:S11]  /*ef50*/  ISETP.GE.OR P0, PT, R20, R0, P0 ;  /* 0x000000001400720c */ /* 0x000fd60000706670 */
[----:B0-----:R0:W-:Y:S04]  /*ef60*/  @!P3 ST.E desc[UR40][R10.64], R156 ;  /* 0x0000009c0a00b985 */ /* 0x0011e8000c101928 */
[----:B--2---:R0:W-:Y:S01]  /*ef70*/  @!P0 ST.E desc[UR40][R12.64], R155 ;  /* 0x0000009b0c008985 */ /* 0x0041e2000c101928 */
[----:B------:R-:W-:Y:S05]  /*ef80*/  @P2 BRA `(.L_x_9801) ;  /* 0x00000010009c2947 */ /* 0x000fea0003800000 */
[----:B0-----:R-:W0:Y:S01]  /*ef90*/  S2R R11, SR_TID.X ;  /* 0x00000000000b7919 */ /* 0x001e220000002100 */
[----:B------:R-:W1:Y:S01]  /*efa0*/  @P1 LDC R20, c[0x0][0xbec] ;  /* 0x0002fb00ff141b82 */ /* 0x000e620000000800 */
[----:B------:R-:W-:-:S07]  /*efb0*/  ULDC.64 UR4, c[0x0][0xaa0] ;  /* 0x0002a80000047ab9 */ /* 0x000fce0000000a00 */
[----:B------:R-:W2:Y:S01]  /*efc0*/  @P1 LDC R21, c[0x0][0xbf0] ;  /* 0x0002fc00ff151b82 */ /* 0x000ea20000000800 */
[----:B0-----:R-:W-:-:S05]  /*efd0*/  VIADD R11, R11, 0xffffff80 ;  /* 0xffffff800b0b7836 */ /* 0x001fca0000000000 */
[----:B------:R-:W-:-:S04]  /*efe0*/  SHF.R.S32.HI R12, RZ, 0x1f, R11 ;  /* 0x0000001fff0c7819 */ /* 0x000fc8000001140b */
[----:B------:R-:W-:-:S04]  /*eff0*/  LEA.HI R12, R12, R11, RZ, 0x3 ;  /* 0x0000000b0c0c7211 */ /* 0x000fc800078f18ff */
[----:B------:R-:W-:-:S05]  /*f000*/  SHF.R.S32.HI R10, RZ, 0x3, R12 ;  /* 0x00000003ff0a7819 */ /* 0x000fca000001140c */
[----:B------:R-:W-:-:S04]  /*f010*/  IMAD R5, R10, 0x40, R211 ;  /* 0x000000400a057824 */ /* 0x000fc800078e02d3 */
[----:B------:R-:W-:-:S03]  /*f020*/  IMAD.WIDE R6, R5, 0x2, R6 ;  /* 0x0000000205067825 */ /* 0x000fc600078e0206 */
[C---:B------:R-:W-:Y:S02]  /*f030*/  IADD3 R41, P5, R6.reuse, 0x5000, RZ ;  /* 0x0000500006297810 */ /* 0x040fe40007fbe0ff */
[C---:B------:R-:W-:Y:S02]  /*f040*/  IADD3 R25, P0, R6.reuse, 0x1000, RZ ;  /* 0x0000100006197810 */ /* 0x040fe40007f1e0ff */
[----:B------:R-:W-:Y:S02]  /*f050*/  LOP3.LUT R40, R41, 0x380, RZ, 0xc0, !PT ;  /* 0x0000038029287812 */ /* 0x000fe400078ec0ff */
[C---:B------:R-:W-:Y:S02]  /*f060*/  IADD3 R29, P2, R6.reuse, 0x2000, RZ ;  /* 0x00002000061d7810 */ /* 0x040fe40007f5e0ff */
[C---:B------:R-:W-:Y:S02]  /*f070*/  IADD3 R33, P3, R6.reuse, 0x3000, RZ ;  /* 0x0000300006217810 */ /* 0x040fe40007f7e0ff */
[----:B------:R-:W-:-:S02]  /*f080*/  IADD3 R37, P4, R6, 0x4000, RZ ;  /* 0x0000400006257810 */ /* 0x000fc40007f9e0ff */
[----:B------:R-:W-:Y:S02]  /*f090*/  SHF.R.U64 R40, R40, 0x3, RZ ;  /* 0x0000000328287819 */ /* 0x000fe400000012ff */
[----:B------:R-:W-:Y:S02]  /*f0a0*/  LOP3.LUT R24, R25, 0x380, RZ, 0xc0, !PT ;  /* 0x0000038019187812 */ /* 0x000fe400078ec0ff */
[----:B------:R-:W-:Y:S02]  /*f0b0*/  LOP3.LUT R28, R29, 0x380, RZ, 0xc0, !PT ;  /* 0x000003801d1c7812 */ /* 0x000fe400078ec0ff */
[----:B------:R-:W-:Y:S02]  /*f0c0*/  LOP3.LUT R32, R33, 0x380, RZ, 0xc0, !PT ;  /* 0x0000038021207812 */ /* 0x000fe400078ec0ff */
[----:B------:R-:W-:Y:S02]  /*f0d0*/  LOP3.LUT R36, R37, 0x380, RZ, 0xc0, !PT ;  /* 0x0000038025247812 */ /* 0x000fe400078ec0ff */
[----:B------:R-:W-:Y:S01]  /*f0e0*/  LOP3.LUT R40, R40, R41, RZ, 0x3c, !PT ;  /* 0x0000002928287212 */ /* 0x000fe200078e3cff */
[----:B------:R-:W-:Y:S01]  /*f0f0*/  IMAD.X R41, RZ, RZ, R7, P5 ;  /* 0x000000ffff297224 */ /* 0x000fe200028e0607 */
[----:B------:R-:W-:-:S02]  /*f100*/  IADD3 R65, P5, R6, 0xa000, RZ ;  /* 0x0000a00006417810 */ /* 0x000fc40007fbe0ff */
[----:B------:R-:W-:Y:S02]  /*f110*/  SHF.R.U64 R24, R24, 0x3, RZ ;  /* 0x0000000318187819 */ /* 0x000fe400000012ff */
[----:B------:R-:W-:Y:S01]  /*f120*/  SHF.R.U64 R28, R28, 0x3, RZ ;  /* 0x000000031c1c7819 */ /* 0x000fe200000012ff */
[----:B------:R-:W-:Y:S01]  /*f130*/  IMAD R9, R9, UR4, RZ ;  /* 0x0000000409097c24 */ /* 0x000fe2000f8e02ff */
[----:B------:R-:W-:Y:S01]  /*f140*/  SHF.R.U64 R32, R32, 0x3, RZ ;  /* 0x0000000320207819 */ /* 0x000fe200000012ff */
[----:B------:R-:W5:Y:S01]  /*f150*/  LD.E.128 R40, desc[UR40][R40.64] ;  /* 0x0000002828287980 */ /* 0x000f62000c101d00 */
[----:B------:R-:W-:Y:S02]  /*f160*/  SHF.R.U64 R36, R36, 0x3, RZ ;  /* 0x0000000324247819 */ /* 0x000fe400000012ff */
[----:B------:R-:W-:Y:S02]  /*f170*/  LOP3.LUT R64, R65, 0x380, RZ, 0xc0, !PT ;  /* 0x0000038041407812 */ /* 0x000fe400078ec0ff */
        /* <DEDUP_REMOVED lines=14> */
[----:B------:R-:W-:Y:S01]  /*f260*/  SHF.R.U64 R64, R64, 0x3, RZ ;  /* 0x0000000340407819 */ /* 0x000fe200000012ff */
[----:B------:R-:W5:Y:S01]  /*f270*/  LD.E.128 R32, desc[UR40][R32.64] ;  /* 0x0000002820207980 */ /* 0x000f62000c101d00 */
[----:B------:R-:W-:Y:S02]  /*f280*/  LOP3.LUT R44, R45, 0x380, RZ, 0xc0, !PT ;  /* 0x000003802d2c7812 */ /* 0x000fe400078ec0ff */
[----:B------:R-:W-:Y:S01]  /*f290*/  LOP3.LUT R52, R53, 0x380, RZ, 0xc0, !PT ;  /* 0x0000038035347812 */ /* 0x000fe200078ec0ff */
[----:B------:R-:W5:Y:S01]  /*f2a0*/  LD.E.128 R36, desc[UR40][R36.64] ;  /* 0x0000002824247980 */ /* 0x000f62000c101d00 */
[----:B------:R-:W-:-:S02]  /*f2b0*/  LOP3.LUT R56, R57, 0x380, RZ, 0xc0, !PT ;  /* 0x0000038039387812 */ /* 0x000fc400078ec0ff */
[----:B------:R-:W-:Y:S02]  /*f2c0*/  LOP3.LUT R60, R61, 0x380, RZ, 0xc0, !PT ;  /* 0x000003803d3c7812 */ /* 0x000fe400078ec0ff */
[----:B------:R-:W-:Y:S01]  /*f2d0*/  LOP3.LUT R64, R64, R65, RZ, 0x3c, !PT ;  /* 0x0000004140407212 */ /* 0x000fe200078e3cff */
[--C-:B------:R-:W-:Y:S01]  /*f2e0*/  IMAD.X R65, RZ, RZ, R7.reuse, P5 ;  /* 0x000000ffff417224 */ /* 0x100fe200028e0607 */
[C---:B------:R-:W-:Y:S02]  /*f2f0*/  LOP3.LUT R15, R6.reuse, 0x380, RZ, 0xc0, !PT ;  /* 0x00000380060f7812 */ /* 0x040fe400078ec0ff */
[----:B------:R-:W-:Y:S02]  /*f300*/  IADD3 R13, P5, R6, 0xf000, RZ ;  /* 0x0000f000060d7810 */ /* 0x000fe40007fbe0ff */
[----:B------:R-:W-:Y:S01]  /*f310*/  SHF.R.U64 R44, R44, 0x3, RZ ;  /* 0x000000032c2c7819 */ /* 0x000fe200000012ff */
[----:B------:R-:W5:Y:S01]  /*f320*/  LD.E.128 R64, desc[UR40][R64.64] ;  /* 0x0000002840407980 */ /* 0x000f62000c101d00 */
[----:B------:R-:W-:Y:S01]  /*f330*/  SHF.R.U64 R52, R52, 0x3, RZ ;  /* 0x0000000334347819 */ /* 0x000fe200000012ff */
[----:B------:R-:W-:Y:S01]  /*f340*/  IMAD.X R85, RZ, RZ, R7, P5 ;  /* 0x000000ffff557224 */ /* 0x000fe200028e0607 */
[----:B------:R-:W-:-:S02]  /*f350*/  SHF.R.U64 R56, R56, 0x3, RZ ;  /* 0x0000000338387819 */ /* 0x000fc400000012ff */
[----:B------:R-:W-:Y:S02]  /*f360*/  SHF.R.U64 R60, R60, 0x3, RZ ;  /* 0x000000033c3c7819 */ /* 0x000fe400000012ff */
        /* <DEDUP_REMOVED lines=16> */
[----:B------:R-:W-:Y:S01]  /*f470*/  LOP3.LUT R4, R15, R6, RZ, 0x3c, !PT ;  /* 0x000000060f047212 */ /* 0x000fe200078e3cff */
[----:B------:R-:W5:Y:S01]  /*f480*/  LD.E.128 R56, desc[UR40][R56.64] ;  /* 0x0000002838387980 */ /* 0x000f62000c101d00 */
[----:B------:R-:W-:Y:S01]  /*f490*/  SHF.R.U64 R6, R5, 0x3, RZ ;  /* 0x0000000305067819 */ /* 0x000fe200000012ff */
[----:B------:R-:W-:Y:S01]  /*f4a0*/  IMAD.MOV.U32 R5, RZ, RZ, R7 ;  /* 0x000000ffff057224 */ /* 0x000fe200078e0007 */
[----:B------:R-:W-:Y:S01]  /*f4b0*/  LOP3.LUT R12, R12, 0xfffffff8, RZ, 0xc0, !PT ;  /* 0xfffffff80c0c7812 */ /* 0x000fe200078ec0ff */
[----:B------:R-:W5:Y:S01]  /*f4c0*/  LD.E.128 R60, desc[UR40][R60.64] ;  /* 0x000000283c3c7980 */ /* 0x000f62000c101d00 */
[----:B------:R-:W-:Y:S01]  /*f4d0*/  LOP3.LUT R84, R6, R13, RZ, 0x3c, !PT ;  /* 0x0000000d06547212 */ /* 0x000fe200078e3cff */
[C---:B------:R-:W-:Y:S01]  /*f4e0*/  IMAD R13, R8.reuse, UR5, R9 ;  /* 0x00000005080d7c24 */ /* 0x040fe2000f8e0209 */
[----:B------:R-:W-:Y:S01]  /*f4f0*/  LOP3.LUT R68, R69, 0x380, RZ, 0xc0, !PT ;  /* 0x0000038045447812 */ /* 0x000fe200078ec0ff */
[----:B------:R-:W-:Y:S01]  /*f500*/  IMAD.WIDE.U32 R8, R8, UR4, RZ ;  /* 0x0000000408087c25 */ /* 0x000fe2000f8e00ff */
[----:B------:R-:W-:Y:S01]  /*f510*/  LOP3.LUT R72, R73, 0x380, RZ, 0xc0, !PT ;  /* 0x0000038049487812 */ /* 0x000fe200078ec0ff */
[----:B------:R-:W-:Y:S01]  /*f520*/  ULDC.64 UR4, c[0x0][0xae8] ;  /* 0x0002ba0000047ab9 */ /* 0x000fe20000000a00 */
[----:B------:R-:W-:Y:S01]  /*f530*/  LOP3.LUT R76, R77, 0x380, RZ, 0xc0, !PT ;  /* 0x000003804d4c7812 */ /* 0x000fe200078ec0ff */
[----:B------:R-:W-:Y:S01]  /*f540*/  IMAD.IADD R11, R11, 0x1, -R12 ;  /* 0x000000010b0b7824 */ /* 0x000fe200078e0a0c */
[----:B------:R-:W-:Y:S01]  /*f550*/  LOP3.LUT R80, R81, 0x380, RZ, 0xc0, !PT ;  /* 0x0000038051507812 */ /* 0x000fe200078ec0ff */
[----:B------:R-:W-:Y:S01]  /*f560*/  IMAD.IADD R9, R9, 0x1, R13 ;  /* 0x0000000109097824 */ /* 0x000fe200078e020d */
[----:B------:R-:W-:Y:S01]  /*f570*/  SHF.R.U64 R68, R68, 0x3, RZ ;  /* 0x0000000344447819 */ /* 0x000fe200000012ff */
[----:B------:R-:W-:Y:S01]  /*f580*/  IMAD R11, R11, 0x20, R10 ;  /* 0x000000200b0b7824 */ /* 0x000fe200078e020a */
[----:B------:R-:W-:Y:S01]  /*f590*/  SHF.R.U64 R72, R72, 0x3, RZ ;  /* 0x0000000348487819 */ /* 0x000fe200000012ff */
[C---:B------:R-:W-:Y:S01]  /*f5a0*/  IMAD.WIDE.U32 R8, R205.reuse, UR4, R8 ;  /* 0x00000004cd087c25 */ /* 0x040fe2000f8e0008 */
[----:B------:R-:W-:Y:S01]  /*f5b0*/  SHF.R.U64 R76, R76, 0x3, RZ ;  /* 0x000000034c4c7819 */ /* 0x000fe200000012ff */
[----:B------:R-:W5:Y:S01]  /*f5c0*/  LD.E.128 R84, desc[UR40][R84.64] ;  /* 0x0000002854547980 */ /* 0x000f62000c101d00 */
[----:B------:R-:W-:Y:S01]  /*f5d0*/  SHF.R.U64 R80, R80, 0x3, RZ ;  /* 0x0000000350507819 */ /* 0x000fe200000012ff */
[----:B------:R-:W-:Y:S01]  /*f5e0*/  IMAD R15, R160, 0x80, R11 ;  /* 0x00000080a00f7824 */ /* 0x000fe200078e020b */
[----:B------:R-:W-:Y:S01]  /*f5f0*/  SHF.R.S32.HI R14, RZ, 0x1f, R3 ;  /* 0x0000001fff0e7819 */ /* 0x000fe20000011403 */
[----:B------:R-:W-:Y:S01]  /*f600*/  IMAD R9, R205, UR5, R9 ;  /* 0x00000005cd097c24 */ /* 0x000fe2000f8e0209 */
[----:B------:R-:W-:Y:S01]  /*f610*/  ULDC.64 UR4, c[0x0][0xaf0] ;  /* 0x0002bc0000047ab9 */ /* 0x000fe20000000a00 */
[----:B------:R-:W-:Y:S01]  /*f620*/  LOP3.LUT R68, R68, R69, RZ, 0x3c, !PT ;  /* 0x0000004544447212 */ /* 0x000fe200078e3cff */
[----:B-1----:R-:W-:Y:S01]  /*f630*/  @P1 IMAD.HI.U32 R12, R15, R20, RZ ;  /* 0x000000140f0c1227 */ /* 0x002fe200078e00ff */
[----:B------:R-:W-:-:S02]  /*f640*/  LOP3.LUT R72, R72, R73, RZ, 0x3c, !PT ;  /* 0x0000004948487212 */ /* 0x000fc400078e3cff */
[----:B------:R-:W-:Y:S01]  /*f650*/  LOP3.LUT R76, R76, R77, RZ, 0x3c, !PT ;  /* 0x0000004d4c4c7212 */ /* 0x000fe200078e3cff */
[--C-:B------:R-:W-:Y:S01]  /*f660*/  IMAD.X R69, RZ, RZ, R7.reuse, P0 ;  /* 0x000000ffff457224 */ /* 0x100fe200000e0607 */
[----:B------:R-:W-:Y:S01]  /*f670*/  LOP3.LUT R80, R80, R81, RZ, 0x3c, !PT ;  /* 0x0000005150507212 */ /* 0x000fe200078e3cff */
[--C-:B------:R-:W-:Y:S02]  /*f680*/  IMAD.X R73, RZ, RZ, R7.reuse, P2 ;  /* 0x000000ffff497224 */ /* 0x100fe400010e0607 */
[--C-:B------:R-:W-:Y:S02]  /*f690*/  IMAD.X R77, RZ, RZ, R7.reuse, P3 ;  /* 0x000000ffff4d7224 */ /* 0x100fe400018e0607 */
[----:B------:R-:W-:Y:S01]  /*f6a0*/  IMAD.X R81, RZ, RZ, R7, P4 ;  /* 0x000000ffff517224 */ /* 0x000fe200020e0607 */
[----:B------:R-:W5:Y:S01]  /*f6b0*/  LD.E.128 R68, desc[UR40][R68.64] ;  /* 0x0000002844447980 */ /* 0x000f62000c101d00 */
[----:B------:R-:W-:Y:S02]  /*f6c0*/  IMAD R14, R14, UR4, RZ ;  /* 0x000000040e0e7c24 */ /* 0x000fe4000f8e02ff */
[----:B------:R-:W-:Y:S01]  /*f6d0*/  IMAD.MOV.U32 R11, RZ, RZ, R15 ;  /* 0x000000ffff0b7224 */ /* 0x000fe200078e000f */
[----:B--2---:R-:W-:Y:S01]  /*f6e0*/  @P1 SHF.R.U32.HI R11, RZ, R21, R12 ;  /* 0x00000015ff0b1219 */ /* 0x004fe2000001160c */
[C---:B------:R-:W-:Y:S01]  /*f6f0*/  IMAD R13, R3.reuse, UR5, R14 ;  /* 0x00000005030d7c24 */ /* 0x040fe2000f8e020e */
[----:B------:R-:W5:Y:S01]  /*f700*/  LD.E.128 R4, desc[UR40][R4.64] ;  /* 0x0000002804047980 */ /* 0x000f62000c101d00 */
[----:B------:R-:W-:Y:S01]  /*f710*/  IMAD.WIDE.U32 R8, R3, UR4, R8 ;  /* 0x0000000403087c25 */ /* 0x000fe2000f8e0008 */
[----:B------:R-:W-:Y:S01]  /*f720*/  SHF.R.S32.HI R3, RZ, 0x1f, R11 ;  /* 0x0000001fff037819 */ /* 0x000fe2000001140b */
[----:B------:R-:W-:Y:S01]  /*f730*/  ULDC.64 UR4, c[0x0][0xae0] ;  /* 0x0002b80000047ab9 */ /* 0x000fe20000000a00 */
[----:B------:R-:W5:Y:S01]  /*f740*/  LD.E.128 R72, desc[UR40][R72.64] ;  /* 0x0000002848487980 */ /* 0x000f62000c101d00 */
[----:B------:R-:W-:-:S03]  /*f750*/  IMAD.IADD R9, R9, 0x1, R13 ;  /* 0x0000000109097824 */ /* 0x000fc600078e020d */
[----:B------:R-:W5:Y:S01]  /*f760*/  LD.E.128 R76, desc[UR40][R76.64] ;  /* 0x000000284c4c7980 */ /* 0x000f62000c101d00 */
[----:B------:R-:W-:-:S03]  /*f770*/  IMAD.MOV R13, RZ, RZ, -R11 ;  /* 0x000000ffff0d7224 */ /* 0x000fc600078e0a0b */
[----:B------:R-:W5:Y:S01]  /*f780*/  LD.E.128 R80, desc[UR40][R80.64] ;  /* 0x0000002850507980 */ /* 0x000f62000c101d00 */
[----:B------:R-:W-:Y:S01]  /*f790*/  @!PT LDS RZ, [RZ] ;  /* 0x00000000fffff984 */ /* 0x000fe20000000800 */
[----:B------:R-:W-:Y:S01]  /*f7a0*/  @!PT LDS RZ, [RZ] ;  /* 0x00000000fffff984 */ /* 0x000fe20000000800 */
[----:B------:R-:W-:Y:S01]  /*f7b0*/  @!PT LDS RZ, [RZ] ;  /* 0x00000000fffff984 */ /* 0x000fe20000000800 */
[----:B------:R-:W-:Y:S01]  /*f7c0*/  @!PT LDS RZ, [RZ] ;  /* 0x00000000fffff984 */ /* 0x000fe20000000800 */
[----:B------:R0:W-:Y:S06]  /*f7d0*/  MEMBAR.ALL.CTA ;  /* 0x0000000000007992 */ /* 0x0001ec0000008000 */
[----:B0-----:R-:W0:Y:S01]  /*f7e0*/  FENCE.VIEW.ASYNC.S ;  /* 0x00000000000073c6 */ /* 0x001e220000000000 */
[----:B------:R-:W-:Y:S02]  /*f7f0*/  IMAD R12, R3, UR4, RZ ;  /* 0x00000004030c7c24 */ /* 0x000fe4000f8e02ff */
[----:B------:R-:W-:-:S02]  /*f800*/  IMAD R13, R158, R13, R15 ;  /* 0x0000000d9e0d7224 */ /* 0x000fc400078e020f */
[----:B------:R-:W-:-:S04]  /*f810*/  IMAD.WIDE.U32 R8, R11, UR4, R8 ;  /* 0x000000040b087c25 */ /* 0x000fc8000f8e0008 */
[----:B------:R-:W-:Y:S01]  /*f820*/  IMAD R15, R11, UR5, R12 ;  /* 0x000000050b0f7c24 */ /* 0x000fe2000f8e020c */
[----:B------:R-:W-:Y:S01]  /*f830*/  SHF.R.S32.HI R11, RZ, 0x1f, R13 ;  /* 0x0000001fff0b7819 */ /* 0x000fe2000001140d */
[----:B------:R-:W-:Y:S01]  /*f840*/  ULDC.64 UR4, c[0x0][0xad8] ;  /* 0x0002b60000047ab9 */ /* 0x000fe20000000a00 */
[----:B------:R-:W-:Y:S02]  /*f850*/  VIADD R3, R19, 0x22820 ;  /* 0x0002282013037836 */ /* 0x000fe40000000000 */
[----:B------:R-:W-:Y:S02]  /*f860*/  IMAD.IADD R9, R9, 0x1, R15 ;  /* 0x0000000109097824 */ /* 0x000fe400078e020f */
[----:B------:R-:W-:Y:S01]  /*f870*/  IMAD R12, R11, UR4, RZ ;  /* 0x000000040b0c7c24 */ /* 0x000fe2000f8e02ff */
[----:B------:R-:W-:Y:S01]  /*f880*/  PRMT R3, RZ, 0x654, R3 ;  /* 0x00000654ff037816 */ /* 0x000fe20000000003 */
[----:B------:R-:W-:-:S04]  /*f890*/  IMAD.WIDE.U32 R8, R13, UR4, R8 ;  /* 0x000000040d087c25 */ /* 0x000fc8000f8e0008 */
[----:B------:R-:W-:Y:S01]  /*f8a0*/  IMAD R21, R13, UR5, R12 ;  /* 0x000000050d157c24 */ /* 0x000fe2000f8e020c */
[----:B------:R-:W-:Y:S01]  /*f8b0*/  ULDC.64 UR4, c[0x0][0xa80] ;  /* 0x0002a00000047ab9 */ /* 0x000fe20000000a00 */
[----:B0-----:R0:W-:Y:S02]  /*f8c0*/  SYNCS.ARRIVE.TRANS64.RED.A1T0 RZ, [R3+URZ], RZ ;  /* 0x000000ff03ff79a7 */ /* 0x0011e4000810043f */
[----:B------:R-:W-:Y:S01]  /*f8d0*/  IMAD.IADD R21, R9, 0x1, R21 ;  /* 0x0000000109157824 */ /* 0x000fe200078e0215 */
[----:B0-----:R-:W-:Y:S01]  /*f8e0*/  LEA R3, P0, R8, UR4, 0x1 ;  /* 0x0000000408037c11 */ /* 0x001fe2000f8008ff */
[----:B------:R-:W-:-:S03]  /*f8f0*/  UMOV UR4, 0xffffffff ;  /* 0xffffffff00047882 */ /* 0x000fc60000000000 */
[----:B------:R-:W-:Y:S01]  /*f900*/  LEA.HI.X R21, R8, UR5, R21, 0x1, P0 ;  /* 0x0000000508157c11 */ /* 0x000fe200080f0c15 */
[----:B------:R-:W-:Y:S08]  /*f910*/  BRA.DIV UR4, `(.L_x_9802) ;  /* 0x000000b604687947 */ /* 0x000ff0000b800000 */
[----:B------:R0:W1:Y:S04]  /*f920*/  SHFL.IDX PT, R20, R21, RZ, 0x181f ;  /* 0x00181fff15147589 */ /* 0x00006800000e0000 */
[----:B------:R0:W2:Y:S02]  /*f930*/  SHFL.IDX PT, R14, R3, RZ, 0x181f ;  /* 0x00181fff030e7589 */ /* 0x0000a400000e0000 */
.L_x_9998:
[----:B------:R-:W-:Y:S01]  /*f940*/  IMAD R89, R160, 0x80, R10 ;  /* 0x00000080a0597824 */ /* 0x000fe200078e020a */
[----:B------:R-:W-:Y:S04]  /*f950*/  BSSY B1, `(.L_x_9803) ;  /* 0x000001e000017945 */ /* 0x000fe80003800000 */
[----:B------:R-:W-:-:S13]  /*f960*/  ISETP.GE.AND P0, PT, R89, R0, PT ;  /* 0x000000005900720c */ /* 0x000fda0003f06270 */
[----:B------:R-:W-:Y:S05]  /*f970*/  @P0 BRA `(.L_x_9804) ;  /* 0x00000000006c0947 */ /* 0x000fea0003800000 */
[C---:B------:R-:W-:Y:S01]  /*f980*/  VIADD R15, R211.reuse, 0x40 ;  /* 0x00000040d30f7836 */ /* 0x040fe20000000000 */
[----:B------:R-:W-:Y:S01]  /*f990*/  ULDC UR4, c[0x0][0xac8] ;  /* 0x0002b20000047ab9 */ /* 0x000fe20000000800 */
[C---:B------:R-:W-:Y:S01]  /*f9a0*/  VIADD R90, R211.reuse, 0x80 ;  /* 0x00000080d35a7836 */ /* 0x040fe20000000000 */
[C---:B------:R-:W-:Y:S01]  /*f9b0*/  ISETP.GE.AND P3, PT, R211.reuse, UR4, PT ;  /* 0x00000004d3007c0c */ /* 0x040fe2000bf66270 */
[----:B------:R-:W-:Y:S01]  /*f9c0*/  VIADD R48, R211, 0xc0 ;  /* 0x000000c0d3307836 */ /* 0x000fe20000000000 */
[----:B------:R-:W-:Y:S01]  /*f9d0*/  ISETP.GE.AND P2, PT, R15, UR4, PT ;  /* 0x000000040f007c0c */ /* 0x000fe2000bf46270 */
[C---:B------:R-:W-:Y:S01]  /*f9e0*/  VIADD R92, R211.reuse, 0x40 ;  /* 0x00000040d35c7836 */ /* 0x040fe20000000000 */
[----:B------:R-:W-:Y:S01]  /*f9f0*/  ISETP.GE.AND P1, PT, R90, UR4, PT ;  /* 0x000000045a007c0c */ /* 0x000fe2000bf26270 */
[C---:B------:R-:W-:Y:S01]  /*fa00*/  VIADD R91, R211.reuse, 0x80 ;  /* 0x00000080d35b7836 */ /* 0x040fe20000000000 */
[----:B------:R-:W-:Y:S01]  /*fa10*/  ISETP.GE.AND P0, PT, R48, UR4, PT ;  /* 0x0000000430007c0c */ /* 0x000fe2000bf06270 */
[----:B------:R-:W-:Y:S01]  /*fa20*/  VIADD R88, R211, 0xc0 ;  /* 0x000000c0d3587836 */ /* 0x000fe20000000000 */
[----:B------:R-:W-:-:S02]  /*fa30*/  SHF.R.S32.HI R12, RZ, 0x1f, R211 ;  /* 0x0000001fff0c7819 */ /* 0x000fc400000114d3 */
[----:B------:R-:W-:Y:S02]  /*fa40*/  SHF.R.S32.HI R92, RZ, 0x1f, R92 ;  /* 0x0000001fff5c7819 */ /* 0x000fe4000001145c */
[----:B------:R-:W-:Y:S02]  /*fa50*/  SHF.R.S32.HI R91, RZ, 0x1f, R91 ;  /* 0x0000001fff5b7819 */ /* 0x000fe4000001145b */
[-C--:B--2---:R-:W-:Y:S02]  /*fa60*/  @!P3 LEA R8, P5, R211, R14.reuse, 0x1 ;  /* 0x0000000ed308b211 */ /* 0x084fe400078a08ff */
[----:B------:R-:W-:Y:S02]  /*fa70*/  @!P2 LEA R10, P4, R15, R14, 0x1 ;  /* 0x0000000e0f0aa211 */ /* 0x000fe400078808ff */
[----:B-1----:R-:W-:Y:S02]  /*fa80*/  @!P3 LEA.HI.X R9, R211, R20, R12, 0x1, P5 ;  /* 0x00000014d309b211 */ /* 0x002fe400028f0c0c */
[----:B------:R-:W-:-:S02]  /*fa90*/  @!P1 LEA R12, P5, R90, R14, 0x1 ;  /* 0x0000000e5a0c9211 */ /* 0x000fc400078a08ff */
[----:B------:R-:W-:Y:S01]  /*faa0*/  @!P2 LEA.HI.X R11, R15, R20, R92, 0x1, P4 ;  /* 0x000000140f0ba211 */ /* 0x000fe200020f0c5c */
[----:B-----5:R3:W-:Y:S01]  /*fab0*/  @!P3 ST.E.128 desc[UR40][R8.64], R4 ;  /* 0x000000040800b985 */ /* 0x0207e2000c101d28 */
[----:B------:R-:W-:Y:S02]  /*fac0*/  SHF.R.S32.HI R88, RZ, 0x1f, R88 ;  /* 0x0000001fff587819 */ /* 0x000fe40000011458 */
[----:B------:R-:W-:Y:S01]  /*fad0*/  @!P0 LEA R14, P4, R48, R14, 0x1 ;  /* 0x0000000e300e8211 */ /* 0x000fe200078808ff */
[----:B------:R3:W-:Y:S01]  /*fae0*/  @!P2 ST.E.128 desc[UR40][R10.64], R36 ;  /* 0x000000240a00a985 */ /* 0x0007e2000c101d28 */
[-C--:B------:R-:W-:Y:S02]  /*faf0*/  @!P1 LEA.HI.X R13, R90, R20.reuse, R91, 0x1, P5 ;  /* 0x000000145a0d9211 */ /* 0x080fe400028f0c5b */
[----:B------:R-:W-:-:S03]  /*fb00*/  @!P0 LEA.HI.X R15, R48, R20, R88, 0x1, P4 ;  /* 0x00000014300f8211 */ /* 0x000fc600020f0c58 */
[----:B------:R3:W-:Y:S04]  /*fb10*/  @!P1 ST.E.128 desc[UR40][R12.64], R56 ;  /* 0x000000380c009985 */ /* 0x0007e8000c101d28 */
[----:B------:R3:W-:Y:S02]  /*fb20*/  @!P0 ST.E.128 desc[UR40][R14.64], R72 ;  /* 0x000000480e008985 */ /* 0x0007e4000c101d28 */
.L_x_9804:
[----:B------:R-:W-:Y:S05]  /*fb30*/  BSYNC B1 ;  /* 0x0000000000017941 */ /* 0x000fea0003800000 */
.L_x_9803:
[----:B------:R-:W-:-:S03]  /*fb40*/  UMOV UR4, 0xffffffff ;  /* 0xffffffff00047882 */ /* 0x000fc60000000000 */
[----:B------:R-:W-:Y:S05]  /*fb50*/  BRA.DIV UR4, `(.L_x_9805) ;  /* 0x000000b6040c7947 */ /* 0x000fea000b800000 */
[----:B-1----:R1:W4:Y:S04]  /*fb60*/  SHFL.IDX PT, R20, R21, 0x1, 0x181f ;  /* 0x00381f0015147f89 */ /* 0x00232800000e0000 */
[----:B--23--:R1:W2:Y:S02]  /*fb70*/  SHFL.IDX PT, R14, R3, 0x1, 0x181f ;  /* 0x00381f00030e7f89 */ /* 0x00c2a400000e0000 */
.L_x_10002:
[----:B-----5:R-:W-:Y:S01]  /*fb80*/  VIADD R5, R89, 0x20 ;  /* 0x0000002059057836 */ /* 0x020fe20000000000 */
[----:B------:R-:W-:Y:S04]  /*fb90*/  BSSY B1, `(.L_x_9806) ;  /* 0x000001e000017945 */ /* 0x000fe80003800000 */
[----:B------:R-:W-:-:S13]  /*fba0*/  ISETP.GE.AND P0, PT, R5, R0, PT ;  /* 0x000000000500720c */ /* 0x000fda0003f06270 */
[----:B------:R-:W-:Y:S05]  /*fbb0*/  @P0 BRA `(.L_x_9807) ;  /* 0x00000000006c0947 */ /* 0x000fea0003800000 */
[C---:B------:R-:W-:Y:S01]  /*fbc0*/  VIADD R10, R211.reuse, 0x40 ;  /* 0x00000040d30a7836 */ /* 0x040fe20000000000 */
        /* <DEDUP_REMOVED lines=9> */
[----:B------:R-:W-:Y:S01]  /*fc60*/  VIADD R13, R211, 0xc0 ;  /* 0x000000c0d30d7836 */ /* 0x000fe20000000000 */
[----:B------:R-:W-:-:S02]  /*fc70*/  SHF.R.S32.HI R8, RZ, 0x1f, R211 ;  /* 0x0000001fff087819 */ /* 0x000fc400000114d3 */
[----:B------:R-:W-:Y:S02]  /*fc80*/  SHF.R.S32.HI R11, RZ, 0x1f, R11 ;  /* 0x0000001fff0b7819 */ /* 0x000fe4000001140b */
[----:B------:R-:W-:Y:S02]  /*fc90*/  SHF.R.S32.HI R36, RZ, 0x1f, R36 ;  /* 0x0000001fff247819 */ /* 0x000fe40000011424 */
[CC--:B--2---:R-:W-:Y:S02]  /*fca0*/  @!P3 LEA R4, P5, R211.reuse, R14.reuse, 0x1 ;  /* 0x0000000ed304b211 */ /* 0x0c4fe400078a08ff */
[----:B------:R-:W-:Y:S02]  /*fcb0*/  @!P2 LEA R6, P4, R10, R14, 0x1 ;  /* 0x0000000e0a06a211 */ /* 0x000fe400078808ff */
[----:B----4-:R-:W-:Y:S02]  /*fcc0*/  @!P3 LEA.HI.X R5, R211, R20, R8, 0x1, P5 ;  /* 0x00000014d305b211 */ /* 0x010fe400028f0c08 */
[----:B------:R-:W-:-:S02]  /*fcd0*/  @!P1 LEA R8, P5, R15, R14, 0x1 ;  /* 0x0000000e0f089211 */ /* 0x000fc400078a08ff */
[----:B------:R-:W-:Y:S01]  /*fce0*/  @!P2 LEA.HI.X R7, R10, R20, R11, 0x1, P4 ;  /* 0x000000140a07a211 */ /* 0x000fe200020f0c0b */
[----:B------:R3:W-:Y:S01]  /*fcf0*/  @!P3 ST.E.128 desc[UR40][R4.64], R24 ;  /* 0x000000180400b985 */ /* 0x0007e2000c101d28 */
[----:B------:R-:W-:Y:S02]  /*fd00*/  SHF.R.S32.HI R13, RZ, 0x1f, R13 ;  /* 0x0000001fff0d7819 */ /* 0x000fe4000001140d */
[C---:B------:R-:W-:Y:S01]  /*fd10*/  @!P0 LEA R10, P4, R12.reuse, R14, 0x1 ;  /* 0x0000000e0c0a8211 */ /* 0x040fe200078808ff */
[----:B------:R3:W-:Y:S01]  /*fd20*/  @!P2 ST.E.128 desc[UR40][R6.64], R40 ;  /* 0x000000280600a985 */ /* 0x0007e2000c101d28 */
[-C--:B------:R-:W-:Y:S02]  /*fd30*/  @!P1 LEA.HI.X R9, R15, R20.reuse, R36, 0x1, P5 ;  /* 0x000000140f099211 */ /* 0x080fe400028f0c24 */
[----:B------:R-:W-:-:S03]  /*fd40*/  @!P0 LEA.HI.X R11, R12, R20, R13, 0x1, P4 ;  /* 0x000000140c0b8211 */ /* 0x000fc600020f0c0d */
[----:B------:R3:W-:Y:S04]  /*fd50*/  @!P1 ST.E.128 desc[UR40][R8.64], R60 ;  /* 0x0000003c08009985 */ /* 0x0007e8000c101d28 */
[----:B------:R3:W-:Y:S02]  /*fd60*/  @!P0 ST.E.128 desc[UR40][R10.64], R76 ;  /* 0x0000004c0a008985 */ /* 0x0007e4000c101d28 */
.L_x_9807:
[----:B------:R-:W-:Y:S05]  /*fd70*/  BSYNC B1 ;  /* 0x0000000000017941 */ /* 0x000fea0003800000 */
.L_x_9806:
[----:B------:R-:W-:-:S03]  /*fd80*/  UMOV UR4, 0xffffffff ;  /* 0xffffffff00047882 */ /* 0x000fc60000000000 */
[----:B------:R-:W-:Y:S05]  /*fd90*/  BRA.DIV UR4, `(.L_x_9808) ;  /* 0x000000b204c47947 */ /* 0x000fea000b800000 */
[----:B----4-:R4:W0:Y:S04]  /*fda0*/  SHFL.IDX PT, R20, R21, 0x2, 0x181f ;  /* 0x00581f0015147f89 */ /* 0x01082800000e0000 */
[----:B--2---:R4:W2:Y:S02]  /*fdb0*/  SHFL.IDX PT, R14, R3, 0x2, 0x181f ;  /* 0x00581f00030e7f89 */ /* 0x0048a400000e0000 */
.L_x_10006:
[----:B---3--:R-:W-:Y:S01]  /*fdc0*/  VIADD R5, R89, 0x40 ;  /* 0x0000004059057836 */ /* 0x008fe20000000000 */
        /* <DEDUP_REMOVED lines=19> */
[----:B0-----:R-:W-:Y:S02]  /*ff00*/  @!P3 LEA.HI.X R5, R211, R20, R8, 0x1, P5 ;  /* 0x00000014d305b211 */ /* 0x001fe400028f0c08 */
        /* <DEDUP_REMOVED lines=10> */
.L_x_9810:
[----:B------:R-:W-:Y:S05]  /*ffb0*/  BSYNC B1 ;  /* 0x0000000000017941 */ /* 0x000fea0003800000 */
.L_x_9809:
[----:B------:R-:W-:-:S03]  /*ffc0*/  UMOV UR4, 0xffffffff ;  /* 0xffffffff00047882 */ /* 0x000fc60000000000 */
[----:B------:R-:W-:Y:S05]  /*ffd0*/  BRA.DIV UR4, `(.L_x_9811) ;  /* 0x000000b2047c7947 */ /* 0x000fea000b800000 */
[----:B---3--:R3:W0:Y:S04]  /*ffe0*/  SHFL.IDX PT, R10, R21, 0x3, 0x181f ;  /* 0x00781f00150a7f89 */ /* 0x00862800000e0000 */
[----:B--2---:R3:W2:Y:S02]  /*fff0*/  SHFL.IDX PT, R14, R3, 0x3, 0x181f ;  /* 0x00781f00030e7f89 */ /* 0x0046a400000e0000 */
.L_x_10010:
[----:B01-34-:R-:W-:-:S05]  /*10000*/  VIADD R3, R89, 0x60 ;  /* 0x0000006059037836 */ /* 0x01bfca0000000000 */
        /* <DEDUP_REMOVED lines=8> */
[----:B------:R-:W-:Y:S01]  /*10090*/  VIADD R12, R211, 0x80 ;  /* 0x00000080d30c7836 */ /* 0x000fe20000000000 */
[----:B------:R-:W-:Y:S02]  /*100a0*/  ISETP.GE.AND P5, PT, R11, UR4, PT ;  /* 0x000000040b007c0c */ /* 0x000fe4000bfa6270 */
[----:B------:R-:W-:Y:S02]  /*100b0*/  SHF.R.S32.HI R20, RZ, 0x1f, R211 ;  /* 0x0000001fff147819 */ /* 0x000fe400000114d3 */
[----:B------:R-:W-:-:S02]  /*100c0*/  SHF.R.S32.HI R15, RZ, 0x1f, R15 ;  /* 0x0000001fff0f7819 */ /* 0x000fc4000001140f */
[----:B------:R-:W-:-:S03]  /*100d0*/  SHF.R.S32.HI R12, RZ, 0x1f, R12 ;  /* 0x0000001fff0c7819 */ /* 0x000fc6000001140c */
[-C--:B--2---:R-:W-:Y:S02]  /*100e0*/  @!P3 LEA R4, P0, R211, R14.reuse, 0x1 ;  /* 0x0000000ed304b211 */ /* 0x084fe400078008ff */
[-C--:B------:R-:W-:Y:S02]  /*100f0*/  @!P4 LEA R6, P1, R13, R14.reuse, 0x1 ;  /* 0x0000000e0d06c211 */ /* 0x080fe400078208ff */
[----:B------:R-:W-:Y:S02]  /*10100*/  @!P5 LEA R8, P2, R11, R14, 0x1 ;  /* 0x0000000e0b08d211 */ /* 0x000fe400078408ff */
[-C--:B------:R-:W-:Y:S02]  /*10110*/  @!P3 LEA.HI.X R5, R211, R10.reuse, R20, 0x1, P0 ;  /* 0x0000000ad305b211 */ /* 0x080fe400000f0c14 */
[-C--:B------:R-:W-:Y:S02]  /*10120*/  @!P4 LEA.HI.X R7, R13, R10.reuse, R15, 0x1, P1 ;  /* 0x0000000a0d07c211 */ /* 0x080fe400008f0c0f */
[----:B------:R-:W-:Y:S01]  /*10130*/  @!P5 LEA.HI.X R9, R11, R10, R12, 0x1, P2 ;  /* 0x0000000a0b09d211 */ /* 0x000fe200010f0c0c */
[----:B------:R0:W-:Y:S01]  /*10140*/  @!P3 ST.E.128 desc[UR40][R4.64], R32 ;  /* 0x000000200400b985 */ /* 0x0001e2000c101d28 */
[----:B------:R-:W-:-:S03]  /*10150*/  VIADD R11, R211, 0xc0 ;  /* 0x000000c0d30b7836 */ /* 0x000fc60000000000 */
[----:B------:R0:W-:Y:S02]  /*10160*/  @!P4 ST.E.128 desc[UR40][R6.64], R52 ;  /* 0x000000340600c985 */ /* 0x0001e4000c101d28 */
[----:B------:R-:W-:Y:S02]  /*10170*/  ISETP.GE.AND P0, PT, R11, UR4, PT ;  /* 0x000000040b007c0c */ /* 0x000fe4000bf06270 */
[----:B------:R0:W-:Y:S11]  /*10180*/  @!P5 ST.E.128 desc[UR40][R8.64], R68 ;  /* 0x000000440800d985 */ /* 0x0001f6000c101d28 */
[----:B------:R-:W-:Y:S05]  /*10190*/  @P0 BRA `(.L_x_9812) ;  /* 0x0000002c00940947 */ /* 0x000fea0003800000 */
[----:B------:R-:W-:Y:S01]  /*101a0*/  VIADD R12, R211, 0xc0 ;  /* 0x000000c0d30c7836 */ /* 0x000fe20000000000 */
[----:B0-----:R-:W-:-:S04]  /*101b0*/  LEA R4, P0, R11, R14, 0x1 ;  /* 0x0000000e0b047211 */ /* 0x001fc800078008ff */
[----:B------:R-:W-:-:S04]  /*101c0*/  SHF.R.S32.HI R12, RZ, 0x1f, R12 ;  /* 0x0000001fff0c7819 */ /* 0x000fc8000001140c */
[----:B------:R-:W-:-:S05]  /*101d0*/  LEA.HI.X R5, R11, R10, R12, 0x1, P0 ;  /* 0x0000000a0b057211 */ /* 0x000fca00000f0c0c */
[----:B------:R0:W-:Y:S01]  /*101e0*/  ST.E.128 desc[UR40][R4.64], R84 ;  /* 0x0000005404007985 */ /* 0x0001e2000c101d28 */
[----:B------:R-:W-:Y:S05]  /*101f0*/  BRA `(.L_x_9812) ;  /* 0x0000002c007c7947 */ /* 0x000fea0003800000 */
.L_x_9801:
[----:B0-----:R-:W0:Y:S01]  /*10200*/  @P1 LDC R10, c[0x0][0xbec] ;  /* 0x0002fb00ff0a1b82 */ /* 0x001e220000000800 */
[----:B------:R-:W-:Y:S01]  /*10210*/  IMAD.MOV.U32 R6, RZ, RZ, R48 ;  /* 0x000000ffff067224 */ /* 0x000fe200078e0030 */
[----:B------:R-:W-:-:S06]  /*10220*/  ULDC.64 UR4, c[0x0][0xb08] ;  /* 0x0002c20000047ab9 */ /* 0x000fcc0000000a00 */
[----:B------:R-:W1:Y:S01]  /*10230*/  @P1 LDC R7, c[0x0][0xbf0] ;  /* 0x0002fc00ff071b82 */ /* 0x000e620000000800 */
[----:B0-----:R-:W-:-:S05]  /*10240*/  @P1 IMAD.HI.U32 R10, R48, R10, RZ ;  /* 0x0000000a300a1227 */ /* 0x001fca00078e00ff */
[----:B-1----:R-:W-:Y:S01]  /*10250*/  @P1 SHF.R.U32.HI R6, RZ, R7, R10 ;  /* 0x00000007ff061219 */ /* 0x002fe2000001160a */
[----:B------:R-:W-:-:S04]  /*10260*/  IMAD R7, R9, UR4, RZ ;  /* 0x0000000409077c24 */ /* 0x000fc8000f8e02ff */
[C---:B------:R-:W-:Y:S02]  /*10270*/  IMAD R7, R8.reuse, UR5, R7 ;  /* 0x0000000508077c24 */ /* 0x040fe4000f8e0207 */
[----:B------:R-:W-:Y:S01]  /*10280*/  IMAD.WIDE.U32 R8, R8, UR4, RZ ;  /* 0x0000000408087c25 */ /* 0x000fe2000f8e00ff */
[----:B------:R-:W-:-:S03]  /*10290*/  ULDC.64 UR4, c[0x0][0xb38] ;  /* 0x0002ce0000047ab9 */ /* 0x000fc60000000a00 */
[----:B------:R-:W-:Y:S01]  /*102a0*/  IMAD.IADD R9, R9, 0x1, R7 ;  /* 0x0000000109097824 */ /* 0x000fe200078e0207 */
[----:B------:R-:W-:Y:S01]  /*102b0*/  SHF.R.S32.HI R7, RZ, 0x1f, R3 ;  /* 0x0000001fff077819 */ /* 0x000fe20000011403 */
[----:B------:R-:W-:-:S04]  /*102c0*/  IMAD.WIDE.U32 R8, R205, UR4, R8 ;  /* 0x00000004cd087c25 */ /* 0x000fc8000f8e0008 */
[----:B------:R-:W-:Y:S01]  /*102d0*/  IMAD R9, R205, UR5, R9 ;  /* 0x00000005cd097c24 */ /* 0x000fe2000f8e0209 */
[----:B------:R-:W-:Y:S02]  /*102e0*/  ULDC.64 UR4, c[0x0][0xb40] ;  /* 0x0002d00000047ab9 */ /* 0x000fe40000000a00 */
[----:B------:R-:W-:Y:S02]  /*102f0*/  IMAD R7, R7, UR4, RZ ;  /* 0x0000000407077c24 */ /* 0x000fe4000f8e02ff */
[----:B------:R-:W-:-:S04]  /*10300*/  IMAD.WIDE.U32 R8, R3, UR4, R8 ;  /* 0x0000000403087c25 */ /* 0x000fc8000f8e0008 */
[----:B------:R-:W-:Y:S01]  /*10310*/  IMAD R7, R3, UR5, R7 ;  /* 0x0000000503077c24 */ /* 0x000fe2000f8e0207 */
[----:B------:R-:W-:Y:S01]  /*10320*/  ULDC.64 UR4, c[0x0][0xb48] ;  /* 0x0002d20000047ab9 */ /* 0x000fe20000000a00 */
[--C-:B------:R-:W-:Y:S02]  /*10330*/  IMAD.MOV R3, RZ, RZ, -R6.reuse ;  /* 0x000000ffff037224 */ /* 0x100fe400078e0a06 */
[----:B------:R-:W-:Y:S01]  /*10340*/  IMAD.IADD R9, R9, 0x1, R7 ;  /* 0x0000000109097824 */ /* 0x000fe200078e0207 */
[----:B------:R-:W-:Y:S01]  /*10350*/  SHF.R.S32.HI R7, RZ, 0x1f, R6 ;  /* 0x0000001fff077819 */ /* 0x000fe20000011406 */
[----:B------:R-:W-:Y:S02]  /*10360*/  IMAD R3, R158, R3, R48 ;  /* 0x000000039e037224 */ /* 0x000fe400078e0230 */
[----:B------:R-:W-:-:S04]  /*10370*/  IMAD.WIDE.U32 R8, R159, UR4, R8 ;  /* 0x000000049f087c25 */ /* 0x000fc8000f8e0008 */
[----:B------:R-:W-:Y:S01]  /*10380*/  IMAD R9, R159, UR5, R9 ;  /* 0x000000059f097c24 */ /* 0x000fe2000f8e0209 */
[----:B------:R-:W-:Y:S02]  /*10390*/  ULDC.64 UR4, c[0x0][0xb30] ;  /* 0x0002cc0000047ab9 */ /* 0x000fe40000000a00 */
[----:B------:R-:W-:Y:S02]  /*103a0*/  IMAD R7, R7, UR4, RZ ;  /* 0x0000000407077c24 */ /* 0x000fe4000f8e02ff */
[----:B------:R-:W-:-:S04]  /*103b0*/  IMAD.WIDE.U32 R8, R6, UR4, R8 ;  /* 0x0000000406087c25 */ /* 0x000fc8000f8e0008 */
[----:B------:R-:W-:Y:S01]  /*103c0*/  IMAD R7, R6, UR5, R7 ;  /* 0x0000000506077c24 */ /* 0x000fe2000f8e0207 */
[----:B------:R-:W-:Y:S01]  /*103d0*/  ULDC.64 UR4, c[0x0][0xb28] ;  /* 0x0002ca0000047ab9 */ /* 0x000fe20000000a00 */
[----:B------:R-:W-:Y:S02]  /*103e0*/  VIADD R6, R19, 0x22820 ;  /* 0x0002282013067836 */ /* 0x000fe40000000000 */
[----:B------:R-:W-:-:S03]  /*103f0*/  IMAD.IADD R9, R9, 0x1, R7 ;  /* 0x0000000109097824 */ /* 0x000fc600078e0207 */
[----:B------:R-:W-:Y:S01]  /*10400*/  PRMT R6, RZ, 0x654, R6 ;  /* 0x00000654ff067816 */ /* 0x000fe20000000006 */
[----:B------:R-:W-:-:S03]  /*10410*/  IMAD.WIDE.U32 R8, R3, UR4, R8 ;  /* 0x0000000403087c25 */ /* 0x000fc6000f8e0008 */
[----:B------:R0:W-:Y:S02]  /*10420*/  SYNCS.ARRIVE.TRANS64.RED.A1T0 RZ, [R6+URZ], RZ ;  /* 0x000000ff06ff79a7 */ /* 0x0001e4000810043f */
[----:B0-----:R-:W-:-:S05]  /*10430*/  SHF.R.S32.HI R6, RZ, 0x1f, R3 ;  /* 0x0000001fff067819 */ /* 0x001fca0000011403 */
[----:B------:R-:W-:-:S04]  /*10440*/  IMAD R6, R6, UR4, RZ ;  /* 0x0000000406067c24 */ /* 0x000fc8000f8e02ff */
[----:B------:R-:W-:Y:S01]  /*10450*/  IMAD R6, R3, UR5, R6 ;  /* 0x0000000503067c24 */ /* 0x000fe2000f8e0206 */
[----:B------:R-:W-:Y:S02]  /*10460*/  ULDC.64 UR4, c[0x0][0xb00] ;  /* 0x0002c00000047ab9 */ /* 0x000fe40000000a00 */
[----:B------:R-:W-:Y:S01]  /*10470*/  LEA R3, P0, R8, UR4, 0x2 ;  /* 0x0000000408037c11 */ /* 0x000fe2000f8010ff */
[----:B------:R-:W-:Y:S01]  /*10480*/  IMAD.IADD R6, R9, 0x1, R6 ;  /* 0x0000000109067824 */ /* 0x000fe200078e0206 */
[----:B------:R-:W-:-:S04]  /*10490*/  UMOV UR4, 0xffffffff ;  /* 0xffffffff00047882 */ /* 0x000fc80000000000 */
[----:B------:R-:W-:Y:S01]  /*104a0*/  LEA.HI.X R10, R8, UR5, R6, 0x2, P0 ;  /* 0x00000005080a7c11 */ /* 0x000fe200080f1406 */
[----:B------:R-:W-:Y:S06]  /*104b0*/  BRA.DIV UR4, `(.L_x_9813) ;  /* 0x000000ae048c7947 */ /* 0x000fec000b800000 */
[----:B------:R0:W1:Y:S04]  /*104c0*/  SHFL.IDX PT, R48, R10, RZ, 0x1c1f ;  /* 0x001c1fff0a307589 */ /* 0x00006800000e0000 */
[----:B------:R0:W2:Y:S02]  /*104d0*/  SHFL.IDX PT, R11, R3, RZ, 0x1c1f ;  /* 0x001c1fff030b7589 */ /* 0x0000a400000e0000 */
.L_x_10013:
[----:B------:R-:W-:Y:S01]  /*104e0*/  ISETP.GE.AND P0, PT, R21, R0, PT ;  /* 0x000000001500720c */ /* 0x000fe20003f06270 */
[----:B------:R-:W-:-:S12]  /*104f0*/  BSSY B1, `(.L_x_9814) ;  /* 0x00000c3000017945 */ /* 0x000fd80003800000 */
[----:B------:R-:W-:Y:S05]  /*10500*/  @P0 BRA `(.L_x_9815) ;  /* 0x0000000c00040947 */ /* 0x000fea0003800000 */
[----:B------:R-:W3:Y:S01]  /*10510*/  LDL R157, [R1+0x44] ;  /* 0x00004400019d7983 */ /* 0x000ee20000100800 */
[----:B------:R-:W-:-:S03]  /*10520*/  ULDC UR4, c[0x0][0xac8] ;  /* 0x0002b20000047ab9 */ /* 0x000fc60000000800 */
[----:B------:R-:W4:Y:S04]  /*10530*/  LDL R12, [R1+0xc0] ;  /* 0x0000c000010c7983 */ /* 0x000f280000100800 */
[----:B------:R-:W5:Y:S04]  /*10540*/  LDL R155, [R1+0x144] ;  /* 0x00014400019b7983 */ /* 0x000f680000100800 */
        /* <DEDUP_REMOVED lines=8> */
[----:B------:R-:W5:Y:S01]  /*105d0*/  LDL R21, [R1+0xa8] ;  /* 0x0000a80001157983 */ /* 0x000f620000100800 */
[----:B---3--:R-:W-:-:S13]  /*105e0*/  ISETP.GE.AND P0, PT, R157, UR4, PT ;  /* 0x000000049d007c0c */ /* 0x008fda000bf06270 */
[----:B--2---:R-:W-:Y:S02]  /*105f0*/  @!P0 IMAD.MOV.U32 R6, RZ, RZ, R11 ;  /* 0x000000ffff068224 */ /* 0x004fe400078e000b */
[----:B-1----:R-:W-:Y:S02]  /*10600*/  @!P0 IMAD.MOV.U32 R7, RZ, RZ, R48 ;  /* 0x000000ffff078224 */ /* 0x002fe400078e0030 */
[----:B------:R-:W-:Y:S02]  /*10610*/  @!P0 IMAD.WIDE R6, R157, 0x4, R6 ;  /* 0x000000049d068825 */ /* 0x000fe400078e0206 */
[----:B------:R-:W2:Y:S04]  /*10620*/  LDL R157, [R1+0x134] ;  /* 0x00013400019d7983 */ /* 0x000ea80000100800 */
[----:B------:R1:W-:Y:S01]  /*10630*/  @!P0 ST.E.64 desc[UR40][R6.64], R152 ;  /* 0x0000009806008985 */ /* 0x0003e2000c101b28 */
[----:B----4-:R-:W-:-:S13]  /*10640*/  ISETP.GE.AND P0, PT, R12, UR4, PT ;  /* 0x000000040c007c0c */ /* 0x010fda000bf06270 */
[C---:B-1----:R-:W-:Y:S01]  /*10650*/  @!P0 LEA R6, P1, R12.reuse, R11, 0x2 ;  /* 0x0000000b0c068211 */ /* 0x042fe200078210ff */
[----:B------:R-:W3:Y:S03]  /*10660*/  LDL R153, [R1+0x12c] ;  /* 0x00012c0001997983 */ /* 0x000ee60000100800 */
[----:B-----5:R-:W-:Y:S01]  /*10670*/  @!P0 LEA.HI.X R7, R12, R48, R155, 0x2, P1 ;  /* 0x000000300c078211 */ /* 0x020fe200008f149b */
[----:B------:R-:W4:Y:S04]  /*10680*/  LDL R152, [R1+0x94] ;  /* 0x0000940001987983 */ /* 0x000f280000100800 */
[----:B------:R-:W5:Y:S04]  /*10690*/  LDL R155, [R1+0x130] ;  /* 0x00013000019b7983 */ /* 0x000f680000100800 */
[----:B------:R1:W-:Y:S01]  /*106a0*/  @!P0 ST.E.64 desc[UR40][R6.64], R28 ;  /* 0x0000001c06008985 */ /* 0x0003e2000c101b28 */
[----:B------:R-:W-:-:S02]  /*106b0*/  ISETP.GE.AND P0, PT, R8, UR4, PT ;  /* 0x0000000408007c0c */ /* 0x000fc4000bf06270 */
[----:B------:R-:W-:Y:S01]  /*106c0*/  ISETP.GE.AND P1, PT, R13, UR4, PT ;  /* 0x000000040d007c0c */ /* 0x000fe2000bf26270 */
[----:B------:R-:W3:Y:S10]  /*106d0*/  LDL R12, [R1+0xa4] ;  /* 0x0000a400010c7983 */ /* 0x000ef40000100800 */
[C---:B-1----:R-:W-:Y:S01]  /*106e0*/  @!P0 LEA R6, P2, R8.reuse, R11, 0x2 ;  /* 0x0000000b08068211 */ /* 0x042fe200078410ff */
[----:B------:R-:W4:Y:S03]  /*106f0*/  LDL R29, [R1+0x9c] ;  /* 0x00009c00011d7983 */ /* 0x000f260000100800 */
[----:B------:R-:W-:Y:S01]  /*10700*/  @!P0 LEA.HI.X R7, R8, R48, R158, 0x2, P2 ;  /* 0x0000003008078211 */ /* 0x000fe200010f149e */
[----:B------:R-:W4:Y:S04]  /*10710*/  LDL R28, [R1+0x11c] ;  /* 0x00011c00011c7983 */ /* 0x000f280000100800 */
[----:B------:R1:W-:Y:S01]  /*10720*/  @!P0 ST.E.64 desc[UR40][R6.64], R32 ;  /* 0x0000002006008985 */ /* 0x0003e2000c101b28 */
[----:B------:R-:W-:-:S03]  /*10730*/  ISETP.GE.AND P0, PT, R9, UR4, PT ;  /* 0x0000000409007c0c */ /* 0x000fc6000bf06270 */
[----:B------:R-:W4:Y:S01]  /*10740*/  LDL R8, [R1+0xa0] ;  /* 0x0000a00001087983 */ /* 0x000f220000100800 */
[----:B-1----:R-:W-:-:S03]  /*10750*/  @!P1 LEA R6, P2, R13, R11, 0x2 ;  /* 0x0000000b0d069211 */ /* 0x002fc600078410ff */
[----:B------:R-:W4:Y:S01]  /*10760*/  LDL R32, [R1+0x88] ;  /* 0x0000880001207983 */ /* 0x000f220000100800 */
[----:B------:R-:W-:-:S03]  /*10770*/  @!P1 LEA.HI.X R7, R13, R48, R15, 0x2, P2 ;  /* 0x000000300d079211 */ /* 0x000fc600010f140f */
[----:B------:R-:W4:Y:S04]  /*10780*/  LDL R33, [R1+0x84] ;  /* 0x0000840001217983 */ /* 0x000f280000100800 */
        /* <DEDUP_REMOVED lines=13> */
[----:B------:R-:W4:Y:S04]  /*10860*/  LDL R41, [R1+0x118] ;  /* 0x0001180001297983 */ /* 0x000f280000100800 */
[----:B------:R-:W4:Y:S01]  /*10870*/  LDL R40, [R1+0x110] ;  /* 0x0001100001287983 */ /* 0x000f220000100800 */
[----:B--2---:R-:W-:-:S05]  /*10880*/  @!P1 LEA.HI.X R7, R156, R48, R157, 0x2, P2 ;  /* 0x000000309c079211 */ /* 0x004fca00010f149d */
[----:B------:R1:W-:Y:S02]  /*10890*/  @!P1 ST.E.64 desc[UR40][R6.64], R44 ;  /* 0x0000002c06009985 */ /* 0x0003e4000c101b28 */
[C---:B-1----:R-:W-:Y:S02]  /*108a0*/  @!P0 LEA R6, P2, R154.reuse, R11, 0x2 ;  /* 0x0000000b9a068211 */ /* 0x042fe400078410ff */
[----:B------:R-:W2:Y:S04]  /*108b0*/  LDL R45, [R1+0x68] ;  /* 0x00006800012d7983 */ /* 0x000ea80000100800 */
[----:B------:R-:W2:Y:S01]  /*108c0*/  LDL R44, [R1+0xe4] ;  /* 0x0000e400012c7983 */ /* 0x000ea20000100800 */
[----:B-----5:R-:W-:-:S05]  /*108d0*/  @!P0 LEA.HI.X R7, R154, R48, R155, 0x2, P2 ;  /* 0x000000309a078211 */ /* 0x020fca00010f149b */
[----:B------:R1:W-:Y:S04]  /*108e0*/  @!P0 ST.E.64 desc[UR40][R6.64], R24 ;  /* 0x0000001806008985 */ /* 0x0003e8000c101b28 */
[----:B-1----:R-:W5:Y:S04]  /*108f0*/  LDL R25, [R1+0x114] ;  /* 0x0001140001197983 */ /* 0x002f680000100800 */
[----:B------:R-:W2:Y:S01]  /*10900*/  LDL R24, [R1+0x10c] ;  /* 0x00010c0001187983 */ /* 0x000ea20000100800 */
[----:B------:R-:W-:Y:S02]  /*10910*/  ISETP.GE.AND P1, PT, R21, UR4, PT ;  /* 0x0000000415007c0c */ /* 0x000fe4000bf26270 */
[----:B---3--:R-:W-:-:S11]  /*10920*/  ISETP.GE.AND P0, PT, R12, UR4, PT ;  /* 0x000000040c007c0c */ /* 0x008fd6000bf06270 */
[----:B------:R-:W-:-:S04]  /*10930*/  @!P1 LEA R6, P2, R21, R11, 0x2 ;  /* 0x0000000b15069211 */ /* 0x000fc800078410ff */
[-C--:B------:R-:W-:Y:S02]  /*10940*/  @!P1 LEA.HI.X R7, R21, R48.reuse, R153, 0x2, P2 ;  /* 0x0000003015079211 */ /* 0x080fe400010f1499 */
[----:B----4-:R-:W-:Y:S01]  /*10950*/  ISETP.GE.AND P3, PT, R29, UR4, PT ;  /* 0x000000041d007c0c */ /* 0x010fe2000bf66270 */
[----:B------:R-:W3:Y:S04]  /*10960*/  LDL R21, [R1+0x7c] ;  /* 0x00007c0001157983 */ /* 0x000ee80000100800 */
[----:B------:R1:W-:Y:S01]  /*10970*/  @!P1 ST.E.64 desc[UR40][R6.64], R52 ;  /* 0x0000003406009985 */ /* 0x0003e2000c101b28 */
[----:B------:R-:W-:Y:S02]  /*10980*/  ISETP.GE.AND P1, PT, R8, UR4, PT ;  /* 0x0000000408007c0c */ /* 0x000fe4000bf26270 */
[C---:B-1----:R-:W-:Y:S01]  /*10990*/  @!P0 LEA R6, P2, R12.reuse, R11, 0x2 ;  /* 0x0000000b0c068211 */ /* 0x042fe200078410ff */
[----:B------:R-:W4:Y:S03]  /*109a0*/  LDL R53, [R1+0x6c] ;  /* 0x00006c0001357983 */ /* 0x000f260000100800 */
[----:B------:R-:W-:Y:S01]  /*109b0*/  @!P0 LEA.HI.X R7, R12, R48, R13, 0x2, P2 ;  /* 0x000000300c078211 */ /* 0x000fe200010f140d */
[----:B------:R-:W4:Y:S04]  /*109c0*/  LDL R52, [R1+0xec] ;  /* 0x0000ec0001347983 */ /* 0x000f280000100800 */
[----:B------:R-:W3:Y:S04]  /*109d0*/  LDL R12, [R1+0x80] ;  /* 0x00008000010c7983 */ /* 0x000ee80000100800 */
[----:B------:R1:W-:Y:S01]  /*109e0*/  @!P0 ST.E.64 desc[UR40][R6.64], R56 ;  /* 0x0000003806008985 */ /* 0x0003e2000c101b28 */
[----:B------:R-:W-:-:S03]  /*109f0*/  ISETP.GE.AND P2, PT, R15, UR4, PT ;  /* 0x000000040f007c0c */ /* 0x000fc6000bf46270 */
[----:B------:R-:W4:Y:S01]  /*10a00*/  LDL R13, [R1+0x78] ;  /* 0x00007800010d7983 */ /* 0x000f220000100800 */
[----:B-1----:R-:W-:-:S03]  /*10a10*/  @!P1 LEA R6, P0, R8, R11, 0x2 ;  /* 0x0000000b08069211 */ /* 0x002fc600078010ff */
[----:B------:R-:W4:Y:S01]  /*10a20*/  LDL R56, [R1+0xf0] ;  /* 0x0000f00001387983 */ /* 0x000f220000100800 */
[----:B------:R-:W-:-:S05]  /*10a30*/  @!P1 LEA.HI.X R7, R8, R48, R9, 0x2, P0 ;  /* 0x0000003008079211 */ /* 0x000fca00000f1409 */
[----:B------:R1:W-:Y:S01]  /*10a40*/  @!P1 ST.E.64 desc[UR40][R6.64], R60 ;  /* 0x0000003c06009985 */ /* 0x0003e2000c101b28 */
[----:B------:R-:W-:Y:S02]  /*10a50*/  ISETP.GE.AND P1, PT, R14, UR4, PT ;  /* 0x000000040e007c0c */ /* 0x000fe4000bf26270 */
[-C--:B------:R-:W-:Y:S02]  /*10a60*/  @!P2 LEA R8, P5, R15, R11.reuse, 0x2 ;  /* 0x0000000b0f08a211 */ /* 0x080fe400078a10ff */
[----:B-1----:R-:W-:-:S04]  /*10a70*/  @!P3 LEA R6, P4, R29, R11, 0x2 ;  /* 0x0000000b1d06b211 */ /* 0x002fc800078810ff */
[-C--:B------:R-:W-:Y:S02]  /*10a80*/  @!P3 LEA.HI.X R7, R29, R48.reuse, R36, 0x2, P4 ;  /* 0x000000301d07b211 */ /* 0x080fe400020f1424 */
[----:B------:R-:W4:Y:S01]  /*10a90*/  LDL R29, [R1+0x104] ;  /* 0x00010400011d7983 */ /* 0x000f220000100800 */
[----:B------:R-:W-:-:S03]  /*10aa0*/  @!P2 LEA.HI.X R9, R15, R48, R28, 0x2, P5 ;  /* 0x000000300f09a211 */ /* 0x000fc600028f141c */
[----:B------:R-:W4:Y:S01]  /*10ab0*/  LDL R36, [R1+0x108] ;  /* 0x0001080001247983 */ /* 0x000f220000100800 */
[----:B------:R-:W-:-:S03]  /*10ac0*/  ISETP.GE.AND P0, PT, R152, UR4, PT ;  /* 0x0000000498007c0c */ /* 0x000fc6000bf06270 */
[----:B------:R-:W-:Y:S04]  /*10ad0*/  @!P3 ST.E.64 desc[UR40][R6.64], R64 ;  /* 0x000000400600b985 */ /* 0x000fe8000c101b28 */
[----:B------:R1:W-:Y:S01]  /*10ae0*/  @!P2 ST.E.64 desc[UR40][R8.64], R68 ;  /* 0x000000440800a985 */ /* 0x0003e2000c101b28 */
[----:B------:R-:W-:-:S03]  /*10af0*/  ISETP.GE.AND P2, PT, R32, UR4, PT ;  /* 0x0000000420007c0c */ /* 0x000fc6000bf46270 */
[----:B------:R-:W4:Y:S04]  /*10b00*/  LDL R28, [R1+0x74] ;  /* 0x00007400011c7983 */ /* 0x000f280000100800 */
[----:B------:R-:W4:Y:S01]  /*10b10*/  LDL R15, [R1+0x70] ;  /* 0x00007000010f7983 */ /* 0x000f220000100800 */
[-C--:B-1----:R-:W-:Y:S02]  /*10b20*/  @!P1 LEA R8, P5, R14, R11.reuse, 0x2 ;  /* 0x0000000b0e089211 */ /* 0x082fe400078a10ff */
[----:B------:R-:W-:-:S04]  /*10b30*/  @!P0 LEA R6, P4, R152, R11, 0x2 ;  /* 0x0000000b98068211 */ /* 0x000fc800078810ff */
[-C--:B------:R-:W-:Y:S02]  /*10b40*/  @!P0 LEA.HI.X R7, R152, R48.reuse, R41, 0x2, P4 ;  /* 0x0000003098078211 */ /* 0x080fe400020f1429 */
[----:B------:R-:W-:Y:S01]  /*10b50*/  ISETP.GE.AND P3, PT, R37, UR4, PT ;  /* 0x0000000425007c0c */ /* 0x000fe2000bf66270 */
[----:B------:R-:W4:Y:S04]  /*10b60*/  LDL R41, [R1+0x60] ;  /* 0x0000600001297983 */ /* 0x000f280000100800 */
[----:B------:R-:W-:Y:S01]  /*10b70*/  @!P0 ST.E.64 desc[UR40][R6.64], R72 ;  /* 0x0000004806008985 */ /* 0x000fe2000c101b28 */
[----:B-----5:R-:W-:-:S03]  /*10b80*/  @!P1 LEA.HI.X R9, R14, R48, R25, 0x2, P5 ;  /* 0x000000300e099211 */ /* 0x020fc600028f1419 */
[----:B------:R-:W5:Y:S04]  /*10b90*/  LDL R14, [R1+0xfc] ;  /* 0x0000fc00010e7983 */ /* 0x000f680000100800 */
[----:B------:R-:W5:Y:S04]  /*10ba0*/  LDL R25, [R1+0x100] ;  /* 0x0001000001197983 */ /* 0x000f680000100800 */
[----:B------:R1:W-:Y:S02]  /*10bb0*/  @!P1 ST.E.64 desc[UR40][R8.64], R76 ;  /* 0x0000004c08009985 */ /* 0x0003e4000c101b28 */
[----:B-1----:R-:W-:-:S04]  /*10bc0*/  @!P2 LEA R8, P5, R32, R11, 0x2 ;  /* 0x0000000b2008a211 */ /* 0x002fc800078a10ff */
[-C--:B--2---:R-:W-:Y:S02]  /*10bd0*/  @!P2 LEA.HI.X R9, R32, R48.reuse, R24, 0x2, P5 ;  /* 0x000000302009a211 */ /* 0x084fe400028f1418 */
[----:B------:R-:W2:Y:S04]  /*10be0*/  LDL R32, [R1+0xf8] ;  /* 0x0000f80001207983 */ /* 0x000ea80000100800 */
[----:B------:R-:W2:Y:S01]  /*10bf0*/  LDL R24, [R1+0xf4] ;  /* 0x0000f40001187983 */ /* 0x000ea20000100800 */
[----:B------:R-:W-:Y:S02]  /*10c00*/  @!P3 LEA R6, P4, R37, R11, 0x2 ;  /* 0x0000000b2506b211 */ /* 0x000fe400078810ff */
[----:B------:R-:W-:Y:S02]  /*10c10*/  ISETP.GE.AND P0, PT, R33, UR4, PT ;  /* 0x0000000421007c0c */ /* 0x000fe4000bf06270 */
[----:B------:R-:W-:-:S02]  /*10c20*/  @!P3 LEA.HI.X R7, R37, R48, R40, 0x2, P4 ;  /* 0x000000302507b211 */ /* 0x000fc400020f1428 */
[----:B------:R-:W2:Y:S01]  /*10c30*/  LDL R37, [R1+0x5c] ;  /* 0x00005c0001257983 */ /* 0x000ea20000100800 */
[----:B---3--:R-:W-:-:S03]  /*10c40*/  ISETP.GE.AND P1, PT, R12, UR4, PT ;  /* 0x000000040c007c0c */ /* 0x008fc6000bf26270 */
[----:B------:R-:W-:Y:S04]  /*10c50*/  @!P3 ST.E.64 desc[UR40][R6.64], R80 ;  /* 0x000000500600b985 */ /* 0x000fe8000c101b28 */
[----:B------:R1:W-:Y:S01]  /*10c60*/  @!P2 ST.E.64 desc[UR40][R8.64], R84 ;  /* 0x000000540800a985 */ /* 0x0003e2000c101b28 */
[----:B----4-:R-:W-:-:S03]  /*10c70*/  ISETP.GE.AND P2, PT, R13, UR4, PT ;  /* 0x000000040d007c0c */ /* 0x010fc6000bf46270 */
[----:B------:R-:W3:Y:S02]  /*10c80*/  LDL R40, [R1+0xe0] ;  /* 0x0000e00001287983 */ /* 0x000ee40000100800 */
[CC--:B-1----:R-:W-:Y:S02]  /*10c90*/  @!P1 LEA R8, P5, R12.reuse, R11.reuse, 0x2 ;  /* 0x0000000b0c089211 */ /* 0x0c2fe400078a10ff */
[----:B------:R-:W-:Y:S02]  /*10ca0*/  @!P0 LEA R6, P4, R33, R11, 0x2 ;  /* 0x0000000b21068211 */ /* 0x000fe400078810ff */
[----:B------:R-:W-:Y:S02]  /*10cb0*/  ISETP.GE.AND P3, PT, R21, UR4, PT ;  /* 0x0000000415007c0c */ /* 0x000fe4000bf66270 */
[-C--:B------:R-:W-:Y:S02]  /*10cc0*/  @!P1 LEA.HI.X R9, R12, R48.reuse, R29, 0x2, P5 ;  /* 0x000000300c099211 */ /* 0x080fe400028f141d */
[----:B------:R-:W4:Y:S01]  /*10cd0*/  LDL R12, [R1+0x64] ;  /* 0x00006400010c7983 */ /* 0x000f220000100800 */
[----:B------:R-:W-:-:S03]  /*10ce0*/  @!P0 LEA.HI.X R7, R33, R48, R36, 0x2, P4 ;  /* 0x0000003021078211 */ /* 0x000fc600020f1424 */
[----:B------:R-:W3:Y:S04]  /*10cf0*/  LDL R33, [R1+0x58] ;  /* 0x0000580001217983 */ /* 0x000ee80000100800 */
[----:B------:R-:W-:Y:S04]  /*10d00*/  @!P0 ST.E.64 desc[UR40][R6.64], R88 ;  /* 0x0000005806008985 */ /* 0x000fe8000c101b28 */
[----:B------:R1:W-:Y:S01]  /*10d10*/  @!P1 ST.E.64 desc[UR40][R8.64], R92 ;  /* 0x0000005c08009985 */ /* 0x0003e2000c101b28 */
[----:B------:R-:W-:-:S03]  /*10d20*/  ISETP.GE.AND P0, PT, R28, UR4, PT ;  /* 0x000000041c007c0c */ /* 0x000fc6000bf06270 */
[----:B------:R-:W3:Y:S04]  /*10d30*/  LDL R29, [R1+0x54] ;  /* 0x00005400011d7983 */ /* 0x000ee80000100800 */
[----:B------:R-:W3:Y:S01]  /*10d40*/  LDL R36, [R1+0xdc] ;  /* 0x0000dc0001247983 */ /* 0x000ee20000100800 */
[-C--:B-1----:R-:W-:Y:S02]  /*10d50*/  @!P2 LEA R8, P5, R13, R11.reuse, 0x2 ;  /* 0x0000000b0d08a211 */ /* 0x082fe400078a10ff */
[----:B------:R-:W-:Y:S02]  /*10d60*/  @!P3 LEA R6, P4, R21, R11, 0x2 ;  /* 0x0000000b1506b211 */ /* 0x000fe400078810ff */
[----:B------:R-:W-:Y:S02]  /*10d70*/  ISETP.GE.AND P1, PT, R15, UR4, PT ;  /* 0x000000040f007c0c */ /* 0x000fe4000bf26270 */
[----:B-----5:R-:W-:-:S02]  /*10d80*/  @!P2 LEA.HI.X R9, R13, R48, R14, 0x2, P5 ;  /* 0x000000300d09a211 */ /* 0x020fc400028f140e */
[----:B------:R-:W5:Y:S04]  /*10d90*/  LDL R13, [R1+0xe8] ;  /* 0x0000e800010d7983 */ /* 0x000f680000100800 */
[----:B------:R-:W5:Y:S01]  /*10da0*/  LDL R14, [R1+0x50] ;  /* 0x00005000010e7983 */ /* 0x000f620000100800 */
[----:B------:R-:W-:-:S03]  /*10db0*/  @!P3 LEA.HI.X R7, R21, R48, R25, 0x2, P4 ;  /* 0x000000301507b211 */ /* 0x000fc600020f1419 */
[----:B------:R-:W5:Y:S04]  /*10dc0*/  LDL R25, [R1+0x4c] ;  /* 0x00004c0001197983 */ /* 0x000f680000100800 */
[----:B------:R-:W5:Y:S04]  /*10dd0*/  LDL R21, [R1+0x48] ;  /* 0x0000480001157983 */ /* 0x000f680000100800 */
[----:B------:R1:W-:Y:S04]  /*10de0*/  @!P3 ST.E.64 desc[UR40][R6.64], R96 ;  /* 0x000000600600b985 */ /* 0x0003e8000c101b28 */
[----:B------:R0:W-:Y:S01]  /*10df0*/  @!P2 ST.E.64 desc[UR40][R8.64], R100 ;  /* 0x000000640800a985 */ /* 0x0001e2000c101b28 */
[----:B-1----:R-:W-:-:S02]  /*10e00*/  @!P0 LEA R6, P5, R28, R11, 0x2 ;  /* 0x0000000b1c068211 */ /* 0x002fc400078a10ff */
[C---:B0-----:R-:W-:Y:S02]  /*10e10*/  @!P1 LEA R8, P2, R15.reuse, R11, 0x2 ;  /* 0x0000000b0f089211 */ /* 0x041fe400078410ff */
[-C--:B--2---:R-:W-:Y:S02]  /*10e20*/  @!P0 LEA.HI.X R7, R28, R48.reuse, R32, 0x2, P5 ;  /* 0x000000301c078211 */ /* 0x084fe400028f1420 */
[----:B------:R-:W-:Y:S01]  /*10e30*/  @!P1 LEA.HI.X R9, R15, R48, R24, 0x2, P2 ;  /* 0x000000300f099211 */ /* 0x000fe200010f1418 */
[----:B------:R-:W2:Y:S04]  /*10e40*/  LDL R32, [R1+0xd8] ;  /* 0x0000d80001207983 */ /* 0x000ea80000100800 */
[----:B------:R-:W2:Y:S04]  /*10e50*/  LDL R15, [R1+0xd4] ;  /* 0x0000d400010f7983 */ /* 0x000ea80000100800 */
[----:B------:R-:W2:Y:S04]  /*10e60*/  LDL R28, [R1+0xd0] ;  /* 0x0000d000011c7983 */ /* 0x000ea80000100800 */
[----:B------:R-:W2:Y:S01]  /*10e70*/  LDL R24, [R1+0xcc] ;  /* 0x0000cc0001187983 */ /* 0x000ea20000100800 */
[----:B------:R-:W-:-:S02]  /*10e80*/  ISETP.GE.AND P3, PT, R53, UR4, PT ;  /* 0x0000000435007c0c */ /* 0x000fc4000bf66270 */
[----:B------:R-:W-:Y:S01]  /*10e90*/  ISETP.GE.AND P4, PT, R45, UR4, PT ;  /* 0x000000042d007c0c */ /* 0x000fe2000bf86270 */
[----:B------:R0:W-:Y:S04]  /*10ea0*/  @!P0 ST.E.64 desc[UR40][R6.64], R104 ;  /* 0x0000006806008985 */ /* 0x0001e8000c101b28 */
[----:B------:R1:W-:Y:S01]  /*10eb0*/  @!P1 ST.E.64 desc[UR40][R8.64], R108 ;  /* 0x0000006c08009985 */ /* 0x0003e2000c101b28 */
[----:B------:R-:W-:-:S05]  /*10ec0*/  ISETP.GE.AND P1, PT, R41, UR4, PT ;  /* 0x0000000429007c0c */ /* 0x000fca000bf26270 */
[-C--:B0-----:R-:W-:Y:S02]  /*10ed0*/  @!P3 LEA R6, P0, R53, R11.reuse, 0x2 ;  /* 0x0000000b3506b211 */ /* 0x081fe400078010ff */
[----:B-1----:R-:W-:Y:S02]  /*10ee0*/  @!P4 LEA R8, P5, R45, R11, 0x2 ;  /* 0x0000000b2d08c211 */ /* 0x002fe400078a10ff */
[-C--:B------:R-:W-:Y:S02]  /*10ef0*/  @!P3 LEA.HI.X R7, R53, R48.reuse, R56, 0x2, P0 ;  /* 0x000000303507b211 */ /* 0x080fe400000f1438 */
[----:B------:R-:W-:Y:S02]  /*10f00*/  ISETP.GE.AND P0, PT, R37, UR4, PT ;  /* 0x0000000425007c0c */ /* 0x000fe4000bf06270 */
[----:B------:R-:W-:Y:S01]  /*10f10*/  @!P4 LEA.HI.X R9, R45, R48, R52, 0x2, P5 ;  /* 0x000000302d09c211 */ /* 0x000fe200028f1434 */
[----:B------:R-:W-:Y:S04]  /*10f20*/  @!P3 ST.E.64 desc[UR40][R6.64], R112 ;  /* 0x000000700600b985 */ /* 0x000fe8000c101b28 */
[----:B------:R0:W-:Y:S01]  /*10f30*/  @!P4 ST.E.64 desc[UR40][R8.64], R116 ;  /* 0x000000740800c985 */ /* 0x0001e2000c101b28 */
[----:B----4-:R-:W-:-:S02]  /*10f40*/  ISETP.GE.AND P2, PT, R12, UR4, PT ;  /* 0x000000040c007c0c */ /* 0x010fc4000bf46270 */
[----:B---3--:R-:W-:Y:S02]  /*10f50*/  ISETP.GE.AND P4, PT, R33, UR4, PT ;  /* 0x0000000421007c0c */ /* 0x008fe4000bf86270 */
[----:B0-----:R-:W-:-:S09]  /*10f60*/  @!P1 LEA R8, P5, R41, R11, 0x2 ;  /* 0x0000000b29089211 */ /* 0x001fd200078a10ff */
[CC--:B------:R-:W-:Y:S02]  /*10f70*/  @!P2 LEA R6, P3, R12.reuse, R11.reuse, 0x2 ;  /* 0x0000000b0c06a211 */ /* 0x0c0fe400078610ff */
[-C--:B------:R-:W-:Y:S02]  /*10f80*/  @!P1 LEA.HI.X R9, R41, R48.reuse, R44, 0x2, P5 ;  /* 0x0000003029099211 */ /* 0x080fe400028f142c */
[----:B-----5:R-:W-:Y:S02]  /*10f90*/  @!P2 LEA.HI.X R7, R12, R48, R13, 0x2, P3 ;  /* 0x000000300c07a211 */ /* 0x020fe400018f140d */
[----:B------:R-:W-:-:S03]  /*10fa0*/  @!P0 LEA R12, P3, R37, R11, 0x2 ;  /* 0x0000000b250c8211 */ /* 0x000fc600078610ff */
[----:B------:R0:W-:Y:S01]  /*10fb0*/  @!P2 ST.E.64 desc[UR40][R6.64], R120 ;  /* 0x000000780600a985 */ /* 0x0001e2000c101b28 */
[----:B------:R-:W-:Y:S02]  /*10fc0*/  ISETP.GE.AND P2, PT, R29, UR4, PT ;  /* 0x000000041d007c0c */ /* 0x000fe4000bf46270 */
        /* <DEDUP_REMOVED lines=10> */
[CC--:B---3--:R-:W-:Y:S02]  /*11070*/  @!P3 LEA R12, P4, R14.reuse, R11.reuse, 0x2 ;  /* 0x0000000b0e0cb211 */ /* 0x0c8fe400078810ff */
[-C--:B--2---:R-:W-:Y:S02]  /*11080*/  @!P2 LEA.HI.X R9, R29, R48.reuse, R32, 0x2, P5 ;  /* 0x000000301d09a211 */ /* 0x084fe400028f1420 */
[-C--:B0-----:R-:W-:Y:S02]  /*11090*/  @!P1 LEA R6, P5, R25, R11.reuse, 0x2 ;  /* 0x0000000b19069211 */ /* 0x081fe400078a10ff */
[-C--:B------:R-:W-:Y:S02]  /*110a0*/  @!P3 LEA.HI.X R13, R14, R48.reuse, R15, 0x2, P4 ;  /* 0x000000300e0db211 */ /* 0x080fe400020f140f */
[----:B------:R-:W-:Y:S02]  /*110b0*/  @!P0 LEA R14, P4, R21, R11, 0x2 ;  /* 0x0000000b150e8211 */ /* 0x000fe400078810ff */
[-C--:B------:R-:W-:Y:S01]  /*110c0*/  @!P1 LEA.HI.X R7, R25, R48.reuse, R28, 0x2, P5 ;  /* 0x0000003019079211 */ /* 0x080fe200028f141c */
[----:B------:R3:W-:Y:S01]  /*110d0*/  @!P2 ST.E.64 desc[UR40][R8.64], R136 ;  /* 0x000000880800a985 */ /* 0x0007e2000c101b28 */
[----:B------:R-:W-:-:S03]  /*110e0*/  @!P0 LEA.HI.X R15, R21, R48, R24, 0x2, P4 ;  /* 0x00000030150f8211 */ /* 0x000fc600020f1418 */
[----:B------:R3:W-:Y:S04]  /*110f0*/  @!P3 ST.E.64 desc[UR40][R12.64], R140 ;  /* 0x0000008c0c00b985 */ /* 0x0007e8000c101b28 */
[----:B------:R3:W-:Y:S04]  /*11100*/  @!P1 ST.E.64 desc[UR40][R6.64], R144 ;  /* 0x0000009006009985 */ /* 0x0007e8000c101b28 */
[----:B------:R3:W-:Y:S02]  /*11110*/  @!P0 ST.E.64 desc[UR40][R14.64], R148 ;  /* 0x000000940e008985 */ /* 0x0007e4000c101b28 */
.L_x_9815:
[----:B------:R-:W-:Y:S05]  /*11120*/  BSYNC B1 ;  /* 0x0000000000017941 */ /* 0x000fea0003800000 */
.L_x_9814:
[----:B------:R-:W-:-:S03]  /*11130*/  UMOV UR4, 0xffffffff ;  /* 0xffffffff00047882 */ /* 0x000fc60000000000 */
[----:B------:R-:W-:Y:S05]  /*11140*/  BRA.DIV UR4, `(.L_x_9816) ;  /* 0x000000a204a07947 */ /* 0x000fea000b800000 */
[----:B0-----:R-:W0:Y:S04]  /*11150*/  SHFL.IDX PT, R10, R10, 0x1, 0x1c1f ;  /* 0x003c1f000a0a7f89 */ /* 0x001e2800000e0000 */
[----:B------:R-:W4:Y:S02]  /*11160*/  SHFL.IDX PT, R3, R3, 0x1, 0x1c1f ;  /* 0x003c1f0003037f89 */ /* 0x000f2400000e0000 */
.L_x_10017:
[----:B------:R-:W-:-:S13]  /*11170*/  ISETP.GE.AND P0, PT, R20, R0, PT ;  /* 0x000000001400720c */ /* 0x000fda0003f06270 */
[----:B------:R-:W-:Y:S05]  /*11180*/  @P0 BRA `(.L_x_9812) ;  /* 0x0000001c00980947 */ /* 0x000fea0003800000 */
[----:B------:R-:W5:Y:S01]  /*11190*/  LDL R60, [R1+0x44] ;  /* 0x00004400013c7983 */ /* 0x000f620000100800 */
[----:B------:R-:W-:-:S03]  /*111a0*/  ULDC UR4, c[0x0][0xac8] ;  /* 0x0002b20000047ab9 */ /* 0x000fc60000000800 */
[----:B------:R-:W4:Y:S04]  /*111b0*/  LDL R73, [R1+0xc0] ;  /* 0x0000c00001497983 */ /* 0x000f280000100800 */
[----:B------:R-:W4:Y:S04]  /*111c0*/  LDL R52, [R1+0x7c] ;  /* 0x00007c0001347983 */ /* 0x000f280000100800 */
[----:B------:R-:W4:Y:S04]  /*111d0*/  LDL R41, [R1+0x70] ;  /* 0x0000700001297983 */ /* 0x000f280000100800 */
[----:B------:R-:W4:Y:S04]  /*111e0*/  LDL R36, [R1+0x68] ;  /* 0x0000680001247983 */ /* 0x000f280000100800 */
        /* <DEDUP_REMOVED lines=32> */
[----:B--2---:R-:W2:Y:S01]  /*113f0*/  LDL R11, [R1+0x48] ;  /* 0x00004800010b7983 */ /* 0x004ea20000100800 */
[----:B-----5:R-:W-:-:S02]  /*11400*/  ISETP.GE.AND P2, PT, R60, UR4, PT ;  /* 0x000000043c007c0c */ /* 0x020fc4000bf46270 */
[----:B----4-:R-:W-:Y:S01]  /*11410*/  ISETP.GE.AND P3, PT, R73, UR4, PT ;  /* 0x0000000449007c0c */ /* 0x010fe2000bf66270 */
[----:B------:R-:W-:Y:S02]  /*11420*/  IMAD.MOV.U32 R57, RZ, RZ, R52 ;  /* 0x000000ffff397224 */ /* 0x000fe400078e0034 */
[----:B------:R-:W-:Y:S02]  /*11430*/  IMAD.MOV.U32 R52, RZ, RZ, R41 ;  /* 0x000000ffff347224 */ /* 0x000fe400078e0029 */
[----:B------:R-:W-:Y:S02]  /*11440*/  IMAD.MOV.U32 R41, RZ, RZ, R36 ;  /* 0x000000ffff297224 */ /* 0x000fe400078e0024 */
[----:B---3--:R-:W-:-:S04]  /*11450*/  IMAD.MOV.U32 R56, RZ, RZ, R7 ;  /* 0x000000ffff387224 */ /* 0x008fc800078e0007 */
[----:B0-----:R-:W-:Y:S02]  /*11460*/  @!P2 IMAD.MOV.U32 R7, RZ, RZ, R10 ;  /* 0x000000ffff07a224 */ /* 0x001fe400078e000a */
[----:B------:R-:W-:Y:S02]  /*11470*/  IMAD.MOV.U32 R36, RZ, RZ, R6 ;  /* 0x000000ffff247224 */ /* 0x000fe400078e0006 */
[----:B------:R-:W-:-:S04]  /*11480*/  @!P2 IMAD.MOV.U32 R6, RZ, RZ, R3 ;  /* 0x000000ffff06a224 */ /* 0x000fc800078e0003 */
[----:B------:R-:W-:-:S04]  /*11490*/  @!P2 IMAD.WIDE R6, R60, 0x4, R6 ;  /* 0x000000043c06a825 */ /* 0x000fc800078e0206 */
[----:B------:R-:W-:Y:S02]  /*114a0*/  IMAD.MOV.U32 R60, RZ, RZ, R57 ;  /* 0x000000ffff3c7224 */ /* 0x000fe400078e0039 */
[----:B------:R-:W-:Y:S01]  /*114b0*/  IMAD.MOV.U32 R57, RZ, RZ, R8 ;  /* 0x000000ffff397224 */ /* 0x000fe200078e0008 */
[C---:B------:R-:W-:Y:S01]  /*114c0*/  @!P3 LEA R8, P4, R73.reuse, R3, 0x2 ;  /* 0x000000034908b211 */ /* 0x040fe200078810ff */
[----:B------:R-:W-:Y:S02]  /*114d0*/  IMAD.MOV.U32 R61, RZ, RZ, R25 ;  /* 0x000000ffff3d7224 */ /* 0x000fe400078e0019 */
[----:B------:R-:W-:Y:S02]  /*114e0*/  IMAD.MOV.U32 R25, RZ, RZ, R15 ;  /* 0x000000ffff197224 */ /* 0x000fe400078e000f */
[----:B------:R-:W-:Y:S01]  /*114f0*/  IMAD.MOV.U32 R15, RZ, RZ, R9 ;  /* 0x000000ffff0f7224 */ /* 0x000fe200078e0009 */
[----:B------:R-:W-:Y:S02]  /*11500*/  @!P3 LEA.HI.X R9, R73, R10, R85, 0x2, P4 ;  /* 0x0000000a4909b211 */ /* 0x000fe400020f1455 */
[----:B------:R-:W3:Y:S01]  /*11510*/  LDL R85, [R1+0x13c] ;  /* 0x00013c0001557983 */ /* 0x000ee20000100800 */
[----:B------:R-:W-:-:S03]  /*11520*/  ISETP.GE.AND P0, PT, R76, UR4, PT ;  /* 0x000000044c007c0c */ /* 0x000fc6000bf06270 */
[----:B------:R-:W4:Y:S04]  /*11530*/  LDL R73, [R1+0x138] ;  /* 0x0001380001497983 */ /* 0x000f280000100800 */
[----:B------:R-:W-:Y:S04]  /*11540*/  @!P2 ST.E.64 desc[UR40][R6.64], R26 ;  /* 0x0000001a0600a985 */ /* 0x000fe8000c101b28 */
[----:B------:R0:W-:Y:S02]  /*11550*/  @!P3 ST.E.64 desc[UR40][R8.64], R30 ;  /* 0x0000001e0800b985 */ /* 0x0001e4000c101b28 */
[----:B0-----:R-:W-:-:S02]  /*11560*/  @!P0 LEA R8, P4, R76, R3, 0x2 ;  /* 0x000000034c088211 */ /* 0x001fc400078810ff */
[----:B------:R-:W-:Y:S02]  /*11570*/  ISETP.GE.AND P1, PT, R64, UR4, PT ;  /* 0x0000000440007c0c */ /* 0x000fe4000bf26270 */
[----:B---3--:R-:W-:Y:S02]  /*11580*/  @!P0 LEA.HI.X R9, R76, R10, R85, 0x2, P4 ;  /* 0x0000000a4c098211 */ /* 0x008fe400020f1455 */
[----:B------:R-:W3:Y:S01]  /*11590*/  LDL R85, [R1+0x134] ;  /* 0x0001340001557983 */ /* 0x000ee20000100800 */
[----:B------:R-:W-:-:S08]  /*115a0*/  ISETP.GE.AND P2, PT, R69, UR4, PT ;  /* 0x0000000445007c0c */ /* 0x000fd0000bf46270 */
[CC--:B------:R-:W-:Y:S01]  /*115b0*/  @!P1 LEA R6, P5, R64.reuse, R3.reuse, 0x2 ;  /* 0x0000000340069211 */ /* 0x0c0fe200078a10ff */
[----:B------:R-:W5:Y:S03]  /*115c0*/  LDL R76, [R1+0x90] ;  /* 0x00009000014c7983 */ /* 0x000f660000100800 */
[----:B------:R-:W-:Y:S02]  /*115d0*/  @!P1 LEA.HI.X R7, R64, R10, R72, 0x2, P5 ;  /* 0x0000000a40079211 */ /* 0x000fe400028f1448 */
[----:B------:R-:W-:Y:S01]  /*115e0*/  ISETP.GE.AND P3, PT, R81, UR4, PT ;  /* 0x0000000451007c0c */ /* 0x000fe2000bf66270 */
[----:B------:R-:W2:Y:S04]  /*115f0*/  LDL R72, [R1+0x94] ;  /* 0x0000940001487983 */ /* 0x000ea80000100800 */
[----:B------:R0:W-:Y:S04]  /*11600*/  @!P1 ST.E.64 desc[UR40][R6.64], R34 ;  /* 0x0000002206009985 */ /* 0x0001e8000c101b28 */
[----:B------:R1:W-:Y:S01]  /*11610*/  @!P0 ST.E.64 desc[UR40][R8.64], R38 ;  /* 0x0000002608008985 */ /* 0x0003e2000c101b28 */
[----:B0-----:R-:W-:-:S04]  /*11620*/  @!P2 LEA R6, P5, R69, R3, 0x2 ;  /* 0x000000034506a211 */ /* 0x001fc800078a10ff */
[----:B----4-:R-:W-:Y:S02]  /*11630*/  @!P2 LEA.HI.X R7, R69, R10, R73, 0x2, P5 ;  /* 0x0000000a4507a211 */ /* 0x010fe400028f1449 */
[----:B------:R-:W4:Y:S01]  /*11640*/  LDL R73, [R1+0x130] ;  /* 0x0001300001497983 */ /* 0x000f220000100800 */
[----:B-1----:R-:W-:Y:S02]  /*11650*/  @!P3 LEA R8, P4, R81, R3, 0x2 ;  /* 0x000000035108b211 */ /* 0x002fe400078810ff */
[----:B------:R-:W-:Y:S01]  /*11660*/  ISETP.GE.AND P1, PT, R65, UR4, PT ;  /* 0x0000000441007c0c */ /* 0x000fe2000bf26270 */
[----:B------:R-:W-:Y:S01]  /*11670*/  IMAD.MOV.U32 R64, RZ, RZ, R60 ;  /* 0x000000ffff407224 */ /* 0x000fe200078e003c */
[----:B------:R0:W-:Y:S01]  /*11680*/  @!P2 ST.E.64 desc[UR40][R6.64], R42 ;  /* 0x0000002a0600a985 */ /* 0x0001e2000c101b28 */
[----:B------:R-:W-:-:S03]  /*11690*/  ISETP.GE.AND P0, PT, R84, UR4, PT ;  /* 0x0000000454007c0c */ /* 0x000fc6000bf06270 */
[----:B------:R-:W5:Y:S01]  /*116a0*/  LDL R69, [R1+0x8c] ;  /* 0x00008c0001457983 */ /* 0x000f620000100800 */
[----:B---3--:R-:W-:-:S03]  /*116b0*/  @!P3 LEA.HI.X R9, R81, R10, R85, 0x2, P4 ;  /* 0x0000000a5109b211 */ /* 0x008fc600020f1455 */
[----:B------:R-:W3:Y:S04]  /*116c0*/  LDL R60, [R1+0x98] ;  /* 0x00009800013c7983 */ /* 0x000ee80000100800 */
[----:B------:R-:W2:Y:S01]  /*116d0*/  LDL R81, [R1+0x128] ;  /* 0x0001280001517983 */ /* 0x000ea20000100800 */
[----:B------:R-:W-:Y:S02]  /*116e0*/  ISETP.GE.AND P2, PT, R77, UR4, PT ;  /* 0x000000044d007c0c */ /* 0x000fe4000bf46270 */
[C---:B0-----:R-:W-:Y:S01]  /*116f0*/  @!P1 LEA R6, P5, R65.reuse, R3, 0x2 ;  /* 0x0000000341069211 */ /* 0x041fe200078a10ff */
[----:B------:R-:W5:Y:S04]  /*11700*/  LDL R85, [R1+0x12c] ;  /* 0x00012c0001557983 */ /* 0x000f680000100800 */
[----:B------:R0:W-:Y:S01]  /*11710*/  @!P3 ST.E.64 desc[UR40][R8.64], R46 ;  /* 0x0000002e0800b985 */ /* 0x0001e2000c101b28 */
[----:B----4-:R-:W-:-:S02]  /*11720*/  @!P1 LEA.HI.X R7, R65, R10, R73, 0x2, P5 ;  /* 0x0000000a41079211 */ /* 0x010fc400028f1449 */
[----:B0-----:R-:W-:Y:S02]  /*11730*/  @!P0 LEA R8, P4, R84, R3, 0x2 ;  /* 0x0000000354088211 */ /* 0x001fe400078810ff */
[----:B------:R-:W-:Y:S01]  /*11740*/  ISETP.GE.AND P3, PT, R80, UR4, PT ;  /* 0x0000000450007c0c */ /* 0x000fe2000bf66270 */
[----:B------:R0:W-:Y:S01]  /*11750*/  @!P1 ST.E.64 desc[UR40][R6.64], R4 ;  /* 0x0000000406009985 */ /* 0x0001e2000c101b28 */
[----:B------:R-:W-:-:S03]  /*11760*/  IMAD.MOV.U32 R65, RZ, RZ, R61 ;  /* 0x000000ffff417224 */ /* 0x000fc600078e003d */
[----:B------:R-:W4:Y:S01]  /*11770*/  LDL R73, [R1+0x88] ;  /* 0x0000880001497983 */ /* 0x000f220000100800 */
[----:B0-----:R-:W-:-:S03]  /*11780*/  @!P2 LEA R4, P5, R77, R3, 0x2 ;  /* 0x000000034d04a211 */ /* 0x001fc600078a10ff */
[----:B------:R-:W4:Y:S01]  /*11790*/  LDL R61, [R1+0x84] ;  /* 0x00008400013d7983 */ /* 0x000f220000100800 */
[----:B--2---:R-:W-:-:S03]  /*117a0*/  @!P2 LEA.HI.X R5, R77, R10, R81, 0x2, P5 ;  /* 0x0000000a4d05a211 */ /* 0x004fc600028f1451 */
[----:B------:R-:W2:Y:S01]  /*117b0*/  LDL R77, [R1+0x120] ;  /* 0x00012000014d7983 */ /* 0x000ea20000100800 */
[----:B------:R-:W-:Y:S02]  /*117c0*/  ISETP.GE.AND P1, PT, R68, UR4, PT ;  /* 0x0000000444007c0c */ /* 0x000fe4000bf26270 */
[----:B-----5:R-:W-:Y:S01]  /*117d0*/  @!P0 LEA.HI.X R9, R84, R10, R85, 0x2, P4 ;  /* 0x0000000a54098211 */ /* 0x020fe200020f1455 */
[----:B------:R-:W5:Y:S04]  /*117e0*/  LDL R81, [R1+0x124] ;  /* 0x0001240001517983 */ /* 0x000f680000100800 */
[----:B------:R-:W-:Y:S04]  /*117f0*/  @!P0 ST.E.64 desc[UR40][R8.64], R54 ;  /* 0x0000003608008985 */ /* 0x000fe8000c101b28 */
[----:B------:R0:W-:Y:S02]  /*11800*/  @!P2 ST.E.64 desc[UR40][R4.64], R58 ;  /* 0x0000003a0400a985 */ /* 0x0001e4000c101b28 */
[----:B0-----:R-:W-:-:S04]  /*11810*/  @!P1 LEA R4, P5, R68, R3, 0x2 ;  /* 0x0000000344049211 */ /* 0x001fc800078a10ff */
[-C--:B--2---:R-:W-:Y:S02]  /*11820*/  @!P1 LEA.HI.X R5, R68, R10.reuse, R77, 0x2, P5 ;  /* 0x0000000a44059211 */ /* 0x084fe400028f144d */
[----:B------:R-:W2:Y:S01]  /*11830*/  LDL R77, [R1+0x118] ;  /* 0x00011800014d7983 */ /* 0x000ea20000100800 */
[----:B------:R-:W-:Y:S02]  /*11840*/  ISETP.GE.AND P2, PT, R72, UR4, PT ;  /* 0x0000000448007c0c */ /* 0x000fe4000bf46270 */
[CC--:B------:R-:W-:Y:S01]  /*11850*/  @!P3 LEA R6, P4, R80.reuse, R3.reuse, 0x2 ;  /* 0x000000035006b211 */ /* 0x0c0fe200078810ff */
[----:B------:R-:W4:Y:S03]  /*11860*/  LDL R68, [R1+0x80] ;  /* 0x0000800001447983 */ /* 0x000f260000100800 */
[----:B-----5:R-:W-:Y:S02]  /*11870*/  @!P3 LEA.HI.X R7, R80, R10, R81, 0x2, P4 ;  /* 0x0000000a5007b211 */ /* 0x020fe400020f1451 */
[----:B------:R-:W5:Y:S04]  /*11880*/  LDL R80, [R1+0x11c] ;  /* 0x00011c0001507983 */ /* 0x000f680000100800 */
[----:B------:R-:W-:Y:S04]  /*11890*/  @!P3 ST.E.64 desc[UR40][R6.64], R62 ;  /* 0x0000003e0600b985 */ /* 0x000fe8000c101b28 */
[----:B------:R0:W-:Y:S02]  /*118a0*/  @!P1 ST.E.64 desc[UR40][R4.64], R66 ;  /* 0x0000004204009985 */ /* 0x0001e4000c101b28 */
[----:B0-----:R-:W-:-:S04]  /*118b0*/  @!P2 LEA R4, P5, R72, R3, 0x2 ;  /* 0x000000034804a211 */ /* 0x001fc800078a10ff */
[----:B--2---:R-:W-:Y:S02]  /*118c0*/  @!P2 LEA.HI.X R5, R72, R10, R77, 0x2, P5 ;  /* 0x0000000a4805a211 */ /* 0x004fe400028f144d */
[----:B------:R-:W2:Y:S01]  /*118d0*/  LDL R72, [R1+0x110] ;  /* 0x0001100001487983 */ /* 0x000ea20000100800 */
[----:B---3--:R-:W-:-:S03]  /*118e0*/  ISETP.GE.AND P0, PT, R60, UR4, PT ;  /* 0x000000043c007c0c */ /* 0x008fc6000bf06270 */
[----:B------:R-:W3:Y:S01]  /*118f0*/  LDL R77, [R1+0x114] ;  /* 0x00011400014d7983 */ /* 0x000ee20000100800 */
[----:B------:R-:W-:-:S09]  /*11900*/  ISETP.GE.AND P1, PT, R69, UR4, PT ;  /* 0x0000000445007c0c */ /* 0x000fd2000bf26270 */
[----:B------:R-:W-:-:S04]  /*11910*/  @!P0 LEA R6, P4, R60, R3, 0x2 ;  /* 0x000000033c068211 */ /* 0x000fc800078810ff */
[----:B-----5:R-:W-:Y:S02]  /*11920*/  @!P0 LEA.HI.X R7, R60, R10, R80, 0x2, P4 ;  /* 0x0000000a3c078211 */ /* 0x020fe400020f1450 */
[----:B------:R-:W-:Y:S01]  /*11930*/  ISETP.GE.AND P3, PT, R76, UR4, PT ;  /* 0x000000044c007c0c */ /* 0x000fe2000bf66270 */
[----:B------:R-:W5:Y:S04]  /*11940*/  LDL R60, [R1+0x78] ;  /* 0x00007800013c7983 */ /* 0x000f680000100800 */
[----:B------:R-:W-:Y:S04]  /*11950*/  @!P0 ST.E.64 desc[UR40][R6.64], R70 ;  /* 0x0000004606008985 */ /* 0x000fe8000c101b28 */
[----:B------:R0:W-:Y:S02]  /*11960*/  @!P2 ST.E.64 desc[UR40][R4.64], R74 ;  /* 0x0000004a0400a985 */ /* 0x0001e4000c101b28 */
[----:B0-----:R-:W-:-:S04]  /*11970*/  @!P1 LEA R4, P5, R69, R3, 0x2 ;  /* 0x0000000345049211 */ /* 0x001fc800078a10ff */
[-C--:B--2---:R-:W-:Y:S02]  /*11980*/  @!P1 LEA.HI.X R5, R69, R10.reuse, R72, 0x2, P5 ;  /* 0x0000000a45059211 */ /* 0x084fe400028f1448 */
[----:B------:R-:W2:Y:S01]  /*11990*/  LDL R72, [R1+0x108] ;  /* 0x0001080001487983 */ /* 0x000ea20000100800 */
[C---:B------:R-:W-:Y:S02]  /*119a0*/  @!P3 LEA R6, P4, R76.reuse, R3, 0x2 ;  /* 0x000000034c06b211 */ /* 0x040fe400078810ff */
[----:B----4-:R-:W-:Y:S01]  /*119b0*/  ISETP.GE.AND P2, PT, R61, UR4, PT ;  /* 0x000000043d007c0c */ /* 0x010fe2000bf46270 */
[----:B------:R-:W4:Y:S01]  /*119c0*/  LDL R69, [R1+0x104] ;  /* 0x0001040001457983 */ /* 0x000f220000100800 */
[----:B---3--:R-:W-:-:S03]  /*119d0*/  @!P3 LEA.HI.X R7, R76, R10, R77, 0x2, P4 ;  /* 0x0000000a4c07b211 */ /* 0x008fc600020f144d */
[----:B------:R-:W3:Y:S04]  /*119e0*/  LDL R76, [R1+0x10c] ;  /* 0x00010c00014c7983 */ /* 0x000ee80000100800 */
[----:B------:R-:W-:Y:S04]  /*119f0*/  @!P3 ST.E.64 desc[UR40][R6.64], R78 ;  /* 0x0000004e0600b985 */ /* 0x000fe8000c101b28 */
[----:B------:R0:W-:Y:S02]  /*11a00*/  @!P1 ST.E.64 desc[UR40][R4.64], R82 ;  /* 0x0000005204009985 */ /* 0x0001e4000c101b28 */
[----:B0-----:R-:W-:-:S02]  /*11a10*/  @!P2 LEA R4, P5, R61, R3, 0x2 ;  /* 0x000000033d04a211 */ /* 0x001fc400078a10ff */
[----:B------:R-:W-:Y:S02]  /*11a20*/  ISETP.GE.AND P0, PT, R73, UR4, PT ;  /* 0x0000000449007c0c */ /* 0x000fe4000bf06270 */
[----:B--2---:R-:W-:Y:S02]  /*11a30*/  @!P2 LEA.HI.X R5, R61, R10, R72, 0x2, P5 ;  /* 0x0000000a3d05a211 */ /* 0x004fe400028f1448 */
[----:B------:R-:W2:Y:S01]  /*11a40*/  LDL R61, [R1+0xfc] ;  /* 0x0000fc00013d7983 */ /* 0x000ea20000100800 */
[----:B------:R-:W-:-:S08]  /*11a50*/  ISETP.GE.AND P3, PT, R68, UR4, PT ;  /* 0x0000000444007c0c */ /* 0x000fd0000bf66270 */
[C---:B------:R-:W-:Y:S02]  /*11a60*/  @!P0 LEA R6, P4, R73.reuse, R3, 0x2 ;  /* 0x0000000349068211 */ /* 0x040fe400078810ff */
[----:B------:R-:W-:Y:S02]  /*11a70*/  ISETP.GE.AND P1, PT, R64, UR4, PT ;  /* 0x0000000440007c0c */ /* 0x000fe4000bf26270 */
[----:B---3--:R-:W-:-:S05]  /*11a80*/  @!P0 LEA.HI.X R7, R73, R10, R76, 0x2, P4 ;  /* 0x0000000a49078211 */ /* 0x008fca00020f144c */
[----:B------:R0:W-:Y:S01]  /*11a90*/  @!P0 ST.E.64 desc[UR40][R6.64], R86 ;  /* 0x0000005606008985 */ /* 0x0001e2000c101b28 */
[----:B-----5:R-:W-:-:S03]  /*11aa0*/  ISETP.GE.AND P0, PT, R60, UR4, PT ;  /* 0x000000043c007c0c */ /* 0x020fc6000bf06270 */
[----:B------:R1:W-:Y:S01]  /*11ab0*/  @!P2 ST.E.64 desc[UR40][R4.64], R90 ;  /* 0x0000005a0400a985 */ /* 0x0003e2000c101b28 */
[----:B------:R-:W-:Y:S02]  /*11ac0*/  ISETP.GE.AND P2, PT, R56, UR4, PT ;  /* 0x0000000438007c0c */ /* 0x000fe4000bf46270 */
[-C--:B0-----:R-:W-:Y:S02]  /*11ad0*/  @!P3 LEA R6, P4, R68, R3.reuse, 0x2 ;  /* 0x000000034406b211 */ /* 0x081fe400078810ff */
[----:B-1----:R-:W-:Y:S02]  /*11ae0*/  @!P1 LEA R4, P5, R64, R3, 0x2 ;  /* 0x0000000340049211 */ /* 0x002fe400078a10ff */
[-C--:B----4-:R-:W-:Y:S02]  /*11af0*/  @!P3 LEA.HI.X R7, R68, R10.reuse, R69, 0x2, P4 ;  /* 0x0000000a4407b211 */ /* 0x090fe400020f1445 */
[----:B------:R-:W-:Y:S02]  /*11b00*/  @!P1 LEA.HI.X R5, R64, R10, R65, 0x2, P5 ;  /* 0x0000000a40059211 */ /* 0x000fe400028f1441 */
[----:B------:R-:W-:Y:S01]  /*11b10*/  ISETP.GE.AND P4, PT, R52, UR4, PT ;  /* 0x0000000434007c0c */ /* 0x000fe2000bf86270 */
[----:B------:R0:W-:Y:S01]  /*11b20*/  @!P3 ST.E.64 desc[UR40][R6.64], R94 ;  /* 0x0000005e0600b985 */ /* 0x0001e2000c101b28 */
[----:B------:R-:W-:-:S03]  /*11b30*/  ISETP.GE.AND P3, PT, R45, UR4, PT ;  /* 0x000000042d007c0c */ /* 0x000fc6000bf66270 */
[----:B------:R1:W-:Y:S01]  /*11b40*/  @!P1 ST.E.64 desc[UR40][R4.64], R98 ;  /* 0x0000006204009985 */ /* 0x0003e2000c101b28 */
[-C--:B0-----:R-:W-:Y:S02]  /*11b50*/  @!P0 LEA R6, P5, R60, R3.reuse, 0x2 ;  /* 0x000000033c068211 */ /* 0x081fe400078a10ff */
[----:B-1----:R-:W-:-:S04]  /*11b60*/  @!P2 LEA R4, P1, R56, R3, 0x2 ;  /* 0x000000033804a211 */ /* 0x002fc800078210ff */
[-C--:B------:R-:W-:Y:S02]  /*11b70*/  @!P2 LEA.HI.X R5, R56, R10.reuse, R57, 0x2, P1 ;  /* 0x0000000a3805a211 */ /* 0x080fe400008f1439 */
[----:B------:R-:W-:Y:S02]  /*11b80*/  ISETP.GE.AND P1, PT, R41, UR4, PT ;  /* 0x0000000429007c0c */ /* 0x000fe4000bf26270 */
[----:B--2---:R-:W-:-:S05]  /*11b90*/  @!P0 LEA.HI.X R7, R60, R10, R61, 0x2, P5 ;  /* 0x0000000a3c078211 */ /* 0x004fca00028f143d */
[----:B------:R0:W-:Y:S04]  /*11ba0*/  @!P0 ST.E.64 desc[UR40][R6.64], R102 ;  /* 0x0000006606008985 */ /* 0x0001e8000c101b28 */
[----:B------:R1:W-:Y:S01]  /*11bb0*/  @!P2 ST.E.64 desc[UR40][R4.64], R106 ;  /* 0x0000006a0400a985 */ /* 0x0003e2000c101b28 */
[----:B------:R-:W-:Y:S02]  /*11bc0*/  ISETP.GE.AND P2, PT, R37, UR4, PT ;  /* 0x0000000425007c0c */ /* 0x000fe4000bf46270 */
[CC--:B0-----:R-:W-:Y:S02]  /*11bd0*/  @!P4 LEA R6, P0, R52.reuse, R3.reuse, 0x2 ;  /* 0x000000033406c211 */ /* 0x0c1fe400078010ff */
[----:B-1----:R-:W-:Y:S02]  /*11be0*/  @!P3 LEA R4, P5, R45, R3, 0x2 ;  /* 0x000000032d04b211 */ /* 0x002fe400078a10ff */
[----:B------:R-:W-:-:S02]  /*11bf0*/  @!P4 LEA.HI.X R7, R52, R10, R53, 0x2, P0 ;  /* 0x0000000a3407c211 */ /* 0x000fc400000f1435 */
[----:B------:R-:W-:Y:S02]  /*11c00*/  ISETP.GE.AND P0, PT, R33, UR4, PT ;  /* 0x0000000421007c0c */ /* 0x000fe4000bf06270 */
[----:B------:R-:W-:Y:S01]  /*11c10*/  @!P3 LEA.HI.X R5, R45, R10, R48, 0x2, P5 ;  /* 0x0000000a2d05b211 */ /* 0x000fe200028f1430 */
[----:B------:R0:W-:Y:S04]  /*11c20*/  @!P4 ST.E.64 desc[UR40][R6.64], R110 ;  /* 0x0000006e0600c985 */ /* 0x0001e8000c101b28 */
[----:B------:R1:W-:Y:S01]  /*11c30*/  @!P3 ST.E.64 desc[UR40][R4.64], R114 ;  /* 0x000000720400b985 */ /* 0x0003e2000c101b28 */
[----:B------:R-:W-:Y:S02]  /*11c40*/  ISETP.GE.AND P3, PT, R29, UR4, PT ;  /* 0x000000041d007c0c */ /* 0x000fe4000bf66270 */
[----:B0-----:R-:W-:-:S02]  /*11c50*/  @!P1 LEA R6, P4, R41, R3, 0x2 ;  /* 0x0000000329069211 */ /* 0x001fc400078810ff */
[-C--:B-1----:R-:W-:Y:S02]  /*11c60*/  @!P2 LEA R4, P5, R37, R3.reuse, 0x2 ;  /* 0x000000032504a211 */ /* 0x082fe400078a10ff */
[-C--:B------:R-:W-:Y:S02]  /*11c70*/  @!P1 LEA.HI.X R7, R41, R10.reuse, R44, 0x2, P4 ;  /* 0x0000000a29079211 */ /* 0x080fe400020f142c */
[----:B------:R-:W-:Y:S02]  /*11c80*/  @!P0 LEA R8, P4, R33, R3, 0x2 ;  /* 0x0000000321088211 */ /* 0x000fe400078810ff */
[-C--:B------:R-:W-:Y:S01]  /*11c90*/  @!P2 LEA.HI.X R5, R37, R10.reuse, R40, 0x2, P5 ;  /* 0x0000000a2505a211 */ /* 0x080fe200028f1428 */
[----:B------:R-:W-:Y:S01]  /*11ca0*/  @!P1 ST.E.64 desc[UR40][R6.64], R118 ;  /* 0x0000007606009985 */ /* 0x000fe2000c101b28 */
[----:B------:R-:W-:Y:S02]  /*11cb0*/  ISETP.GE.AND P1, PT, R25, UR4, PT ;  /* 0x0000000419007c0c */ /* 0x000fe4000bf26270 */
[----:B------:R-:W-:-:S02]  /*11cc0*/  @!P0 LEA.HI.X R9, R33, R10, R36, 0x2, P4 ;  /* 0x0000000a21098211 */ /* 0x000fc400020f1424 */
[----:B------:R-:W-:Y:S01]  /*11cd0*/  ISETP.GE.AND P4, PT, R12, UR4, PT ;  /* 0x000000040c007c0c */ /* 0x000fe2000bf86270 */
[----:B------:R0:W-:Y:S01]  /*11ce0*/  @!P2 ST.E.64 desc[UR40][R4.64], R122 ;  /* 0x0000007a0400a985 */ /* 0x0001e2000c101b28 */
[----:B------:R-:W-:-:S03]  /*11cf0*/  ISETP.GE.AND P2, PT, R21, UR4, PT ;  /* 0x0000000415007c0c */ /* 0x000fc6000bf46270 */
[----:B------:R1:W-:Y:S01]  /*11d00*/  @!P0 ST.E.64 desc[UR40][R8.64], R126 ;  /* 0x0000007e08008985 */ /* 0x0003e2000c101b28 */
[----:B------:R-:W-:Y:S02]  /*11d10*/  ISETP.GE.AND P0, PT, R14, UR4, PT ;  /* 0x000000040e007c0c */ /* 0x000fe4000bf06270 */
[----:B0-----:R-:W-:-:S04]  /*11d20*/  @!P3 LEA R4, P5, R29, R3, 0x2 ;  /* 0x000000031d04b211 */ /* 0x001fc800078a10ff */
[----:B------:R-:W-:Y:S02]  /*11d30*/  @!P3 LEA.HI.X R5, R29, R10, R32, 0x2, P5 ;  /* 0x0000000a1d05b211 */ /* 0x000fe400028f1420 */
[----:B------:R-:W-:-:S03]  /*11d40*/  @!P1 LEA R6, P5, R25, R3, 0x2 ;  /* 0x0000000319069211 */ /* 0x000fc600078a10ff */
[----:B------:R0:W-:Y:S01]  /*11d50*/  @!P3 ST.E.64 desc[UR40][R4.64], R130 ;  /* 0x000000820400b985 */ /* 0x0001e2000c101b28 */
[----:B------:R-:W-:Y:S02]  /*11d60*/  @!P1 LEA.HI.X R7, R25, R10, R28, 0x2, P5 ;  /* 0x0000000a19079211 */ /* 0x000fe400028f141c */
[-C--:B-1----:R-:W-:Y:S02]  /*11d70*/  @!P2 LEA R8, P5, R21, R3.reuse, 0x2 ;  /* 0x000000031508a211 */ /* 0x082fe400078a10ff */
[----:B0-----:R-:W-:-:S04]  /*11d80*/  @!P4 LEA R4, P3, R12, R3, 0x2 ;  /* 0x000000030c04c211 */ /* 0x001fc800078610ff */
[-C--:B------:R-:W-:Y:S02]  /*11d90*/  @!P4 LEA.HI.X R5, R12, R10.reuse, R13, 0x2, P3 ;  /* 0x0000000a0c05c211 */ /* 0x080fe400018f140d */
[C---:B------:R-:W-:Y:S02]  /*11da0*/  @!P0 LEA R12, P3, R14.reuse, R3, 0x2 ;  /* 0x000000030e0c8211 */ /* 0x040fe400078610ff */
[-C--:B------:R-:W-:Y:S02]  /*11db0*/  @!P2 LEA.HI.X R9, R21, R10.reuse, R24, 0x2, P5 ;  /* 0x0000000a1509a211 */ /* 0x080fe400028f1418 */
[----:B------:R-:W-:Y:S01]  /*11dc0*/  @!P0 LEA.HI.X R13, R14, R10, R15, 0x2, P3 ;  /* 0x0000000a0e0d8211 */ /* 0x000fe200018f140f */
[----:B------:R0:W-:Y:S04]  /*11dd0*/  @!P1 ST.E.64 desc[UR40][R6.64], R134 ;  /* 0x0000008606009985 */ /* 0x0001e8000c101b28 */
[----:B------:R0:W-:Y:S04]  /*11de0*/  @!P4 ST.E.64 desc[UR40][R4.64], R138 ;  /* 0x0000008a0400c985 */ /* 0x0001e8000c101b28 */
[----:B------:R0:W-:Y:S04]  /*11df0*/  @!P2 ST.E.64 desc[UR40][R8.64], R142 ;  /* 0x0000008e0800a985 */ /* 0x0001e8000c101b28 */
[----:B------:R0:W-:Y:S01]  /*11e00*/  @!P0 ST.E.64 desc[UR40][R12.64], R146 ;  /* 0x000000920c008985 */ /* 0x0001e2000c101b28 */
[----:B------:R-:W-:-:S13]  /*11e10*/  ISETP.GE.AND P0, PT, R11, UR4, PT ;  /* 0x000000040b007c0c */ /* 0x000fda000bf06270 */
[----:B0-----:R-:W-:Y:S05]  /*11e20*/  @P0 BRA `(.L_x_9812) ;  /* 0x0000001000700947 */ /* 0x001fea0003800000 */
[----:B------:R-:W2:Y:S01]  /*11e30*/  LDL R14, [R1+0xcc] ;  /* 0x0000cc00010e7983 */ /* 0x000ea20000100800 */
[----:B------:R-:W-:-:S04]  /*11e40*/  LEA R4, P0, R11, R3, 0x2 ;  /* 0x000000030b047211 */ /* 0x000fc800078010ff */
[----:B--2---:R-:W-:-:S05]  /*11e50*/  LEA.HI.X R5, R11, R10, R14, 0x2, P0 ;  /* 0x0000000a0b057211 */ /* 0x004fca00000f140e */
[----:B------:R0:W-:Y:S01]  /*11e60*/  ST.E.64 desc[UR40][R4.64], R150 ;  /* 0x0000009604007985 */ /* 0x0001e2000c101b28 */
[----:B------:R-:W-:Y:S05]  /*11e70*/  BRA `(.L_x_9812) ;  /* 0x00000010005c7947 */ /* 0x000fea0003800000 */
.L_x_9799:
[----:B------:R-:W3:Y:S01]  /*11e80*/  LDL.LU R6, [R1+0x30] ;  /* 0x0000300001067983 */ /* 0x000ee20000300800 */
[----:B------:R-:W-:Y:S01]  /*11e90*/  ULDC.64 UR6, c[0x0][0xc08] ;  /* 0x0003020000067ab9 */ /* 0x000fe20000000a00 */
[----:B------:R-:W-:Y:S02]  /*11ea0*/  ULDC.64 UR4, c[0x0][0xc00] ;  /* 0x0003000000047ab9 */ /* 0x000fe40000000a00 */
[----:B------:R-:W2:Y:S04]  /*11eb0*/  LDL.LU R0, [R1+0x34] ;  /* 0x0000340001007983 */ /* 0x000ea80000300800 */
[----:B------:R-:W4:Y:S01]  /*11ec0*/  LDL R8, [R1+0x28] ;  /* 0x0000280001087983 */ /* 0x000f220000100800 */
[----:B------:R-:W-:Y:S01]  /*11ed0*/  ISETP.NE.U32.AND P1, PT, RZ, UR6, PT ;  /* 0x00000006ff007c0c */ /* 0x000fe2000bf25070 */
[----:B------:R-:W-:Y:S01]  /*11ee0*/  IMAD.MOV.U32 R3, RZ, RZ, RZ ;  /* 0x000000ffff037224 */ /* 0x000fe200078e00ff */
[----:B------:R-:W-:-:S02]  /*11ef0*/  ISETP.NE.U32.AND P0, PT, RZ, UR4, PT ;  /* 0x00000004ff007c0c */ /* 0x000fc4000bf05070 */
[----:B------:R-:W-:Y:S02]  /*11f00*/  ISETP.NE.AND.EX P1, PT, RZ, UR7, PT, P1 ;  /* 0x00000007ff007c0c */ /* 0x000fe4000bf25310 */
[----:B------:R-:W-:Y:S02]  /*11f10*/  ISETP.NE.AND.EX P0, PT, RZ, UR5, PT, P0 ;  /* 0x00000005ff007c0c */ /* 0x000fe4000bf05300 */
[----:B---3--:R-:W-:Y:S01]  /*11f20*/  IADD3 R4, P2, R6, UR4, RZ ;  /* 0x0000000406047c10 */ /* 0x008fe2000ff5e0ff */
[----:B------:R-:W-:-:S03]  /*11f30*/  ULDC UR4, c[0x0][0xa88] ;  /* 0x0002a20000047ab9 */ /* 0x000fc60000000800 */
[----:B--2---:R-:W-:-:S05]  /*11f40*/  IADD3.X R5, R0, UR5, RZ, P2, !PT ;  /* 0x0000000500057c10 */ /* 0x004fca00097fe4ff */
[----:B------:R-:W-:Y:S01]  /*11f50*/  @P1 IADD3 R6, P2, R6, UR6, RZ ;  /* 0x0000000606061c10 */ /* 0x000fe2000ff5e0ff */
[----:B------:R-:W-:Y:S01]  /*11f60*/  IMAD.U32 R21, RZ, RZ, UR4 ;  /* 0x00000004ff157e24 */ /* 0x000fe2000f8e00ff */
[----:B------:R2:W5:Y:S02]  /*11f70*/  @P0 LDG.E R3, desc[UR40][R4.64] ;  /* 0x0000002804030981 */ /* 0x000564000c1e1900 */
[----:B------:R-:W-:-:S05]  /*11f80*/  @P1 IADD3.X R7, R0, UR7, RZ, P2, !PT ;  /* 0x0000000700071c10 */ /* 0x000fca00097fe4ff */
[----:B------:R2:W5:Y:S01]  /*11f90*/  @P1 LDG.E R21, desc[UR40][R6.64] ;  /* 0x0000002806151981 */ /* 0x000562000c1e1900 */
[----:B----4-:R-:W-:Y:S01]  /*11fa0*/  ISETP.NE.AND P2, PT, R8, RZ, PT ;  /* 0x000000ff0800720c */ /* 0x010fe20003f45270 */
[----:B------:R-:W3:-:S12]  /*11fb0*/  S2R R0, SR_TID.X ;  /* 0x0000000000007919 */ /* 0x000ed80000002100 */
[----:B------:R-:W4:Y:S01]  /*11fc0*/  @!P2 LDC R8, c[0x0][0xad4] ;  /* 0x0002b500ff08ab82 */ /* 0x000f220000000800 */
[----:B---3--:R-:W-:Y:S01]  /*11fd0*/  VIADD R30, R0, 0xffffff80 ;  /* 0xffffff80001e7836 */ /* 0x008fe20000000000 */
[----:B----4-:R2:W-:Y:S01]  /*11fe0*/  @!P2 STL [R1+0x28], R8 ;  /* 0x000028080100a387 */ /* 0x0105e20000100800 */
[----:B------:R-:W-:-:S03]  /*11ff0*/  ISETP.GT.AND P2, PT, R8, 0x1, PT ;  /* 0x000000010800780c */ /* 0x000fc60003f44270 */
[----:B------:R-:W-:Y:S01]  /*12000*/  ISETP.GT.AND P3, PT, R30, 0x7f, PT ;  /* 0x0000007f1e00780c */ /* 0x000fe20003f64270 */
[----:B------:R-:W-:-:S12]  /*12010*/  @P1 BRA `(.L_x_9817) ;  /* 0x0000000000101947 */ /* 0x000fd80003800000 */
[----:B------:R-:W-:Y:S05]  /*12020*/  @!P0 BRA `(.L_x_9817) ;  /* 0x00000000000c8947 */ /* 0x000fea0003800000 */
[----:B------:R-:W3:Y:S04]  /*12030*/  LDG.E R0, desc[UR40][R4.64] ;  /* 0x0000002804007981 */ /* 0x000ee8000c1e1900 */
[----:B-----5:R-:W3:Y:S02]  /*12040*/  LDG.E R21, desc[UR40][R4.64+0x4] ;  /* 0x0000042804157981 */ /* 0x020ee4000c1e1900 */
[----:B---3--:R-:W-:-:S07]  /*12050*/  IMAD.IADD R21, R21, 0x1, -R0 ;  /* 0x0000000115157824 */ /* 0x008fce00078e0a00 */
.L_x_9817:
        /* <DEDUP_REMOVED lines=8> */
[----:B------:R-:W3:Y:S01]  /*120e0*/  LDC R28, c[0x0][0xbe8] ;  /* 0x0002fa00ff1c7b82 */ /* 0x000ee20000000800 */
[----:B------:R-:W2:Y:S02]  /*120f0*/  S2R R0, SR_TID.X ;  /* 0x0000000000007919 */ /* 0x000ea40000002100 */
[----:B--2---:R-:W-:Y:S02]  /*12100*/  IMAD R0, R4, 0x80, R0 ;  /* 0x0000008004007824 */ /* 0x004fe400078e0200 */
[----:B---3--:R-:W-:Y:S02]  /*12110*/  IMAD R4, R21, R28, RZ ;  /* 0x0000001c15047224 */ /* 0x008fe400078e02ff */
[----:B------:R-:W-:-:S05]  /*12120*/  VIADD R33, R0, 0xffffff80 ;  /* 0xffffff8000217836 */ /* 0x000fca0000000000 */
[----:B------:R-:W-:-:S13]  /*12130*/  ISETP.GE.AND P0, PT, R33, R4, PT ;  /* 0x000000042100720c */ /* 0x000fda0003f06270 */
[----:B------:R-:W-:Y:S05]  /*12140*/  @P0 BRA `(.L_x_9819) ;  /* 0x0000000000b00947 */ /* 0x000fea0003800000 */
[----:B------:R-:W2:Y:S01]  /*12150*/  LDL.LU R32, [R1+0x40] ;  /* 0x0000400001207983 */ /* 0x000ea20000300800 */
[----:B------:R-:W-:Y:S01]  /*12160*/  IMAD.MOV.U32 R20, RZ, RZ, 0x9b8 ;  /* 0x000009b8ff147424 */ /* 0x000fe200078e00ff */
[----:B------:R-:W-:Y:S01]  /*12170*/  ISETP.GT.AND P0, PT, R8, 0x1, PT ;  /* 0x000000010800780c */ /* 0x000fe20003f04270 */
[----:B------:R-:W3:Y:S01]  /*12180*/  LDC.64 R10, c[0x0][0xba8] ;  /* 0x0002ea00ff0a7b82 */ /* 0x000ee20000000a00 */
[----:B------:R-:W-:Y:S01]  /*12190*/  ISETP.NE.AND P1, PT, R28, 0x1, PT ;  /* 0x000000011c00780c */ /* 0x000fe20003f25270 */
[----:B------:R-:W-:Y:S01]  /*121a0*/  IMAD.MOV.U32 R25, RZ, RZ, R33 ;  /* 0x000000ffff197224 */ /* 0x000fe200078e0021 */
[----:B------:R-:W-:-:S05]  /*121b0*/  SEL R20, R20, 0x978, P0 ;  /* 0x0000097814147807 */ /* 0x000fca0000000000 */
[----:B------:R-:W4:Y:S08]  /*121c0*/  LDC.64 R4, c[0x0][R20+0x220] ;  /* 0x0000880014047b82 */ /* 0x000f300000000a00 */
[----:B------:R-:W5:Y:S08]  /*121d0*/  LDC.64 R12, c[0x0][R20+0x218] ;  /* 0x00008600140c7b82 */ /* 0x000f700000000a00 */
[----:B------:R-:W0:Y:S08]  /*121e0*/  LDC.64 R6, c[0x0][R20+0x228] ;  /* 0x00008a0014067b82 */ /* 0x000e300000000a00 */
[----:B------:R-:W1:Y:S08]  /*121f0*/  @P1 LDC R0, c[0x0][0xbec] ;  /* 0x0002fb00ff001b82 */ /* 0x000e700000000800 */
[----:B------:R-:W0:Y:S08]  /*12200*/  LDC.64 R8, c[0x0][R20+0x210] ;  /* 0x0000840014087b82 */ /* 0x000e300000000a00 */
[----:B------:R-:W0:Y:S01]  /*12210*/  @P1 LDC R29, c[0x0][0xbf0] ;  /* 0x0002fc00ff1d1b82 */ /* 0x000e220000000800 */
[----:B-1----:R-:W-:-:S07]  /*12220*/  @P1 IMAD.HI.U32 R0, R33, R0, RZ ;  /* 0x0000000021001227 */ /* 0x002fce00078e00ff */
[----:B---3--:R-:W1:Y:S01]  /*12230*/  @!P0 LDC R10, c[0x0][0xb50] ;  /* 0x0002d400ff0a8b82 */ /* 0x008e620000000800 */
[-C--:B----4-:R-:W-:Y:S02]  /*12240*/  IMAD R5, R5, R31.reuse, RZ ;  /* 0x0000001f05057224 */ /* 0x090fe400078e02ff */
[----:B------:R-:W-:-:S05]  /*12250*/  IMAD.WIDE.U32 R14, R4, R31, RZ ;  /* 0x0000001f040e7225 */ /* 0x000fca00078e00ff */
[----:B------:R-:W3:Y:S01]  /*12260*/  @!P0 LDC R11, c[0x0][0xb54] ;  /* 0x0002d500ff0b8b82 */ /* 0x000ee20000000800 */
[-C--:B-----5:R-:W-:Y:S02]  /*12270*/  IMAD R27, R13, R205.reuse, RZ ;  /* 0x000000cd0d1b7224 */ /* 0x0a0fe400078e02ff */
[----:B------:R-:W-:Y:S01]  /*12280*/  IMAD.WIDE.U32 R12, R12, R205, RZ ;  /* 0x000000cd0c0c7225 */ /* 0x000fe200078e00ff */
[----:B0-----:R-:W-:-:S03]  /*12290*/  @P1 SHF.R.U32.HI R25, RZ, R29, R0 ;  /* 0x0000001dff191219 */ /* 0x001fc60000011600 */
        /* <DEDUP_REMOVED lines=18> */
[----:B-1----:R-:W-:Y:S01]  /*123c0*/  LEA R10, P0, R6, R10, 0x2 ;  /* 0x0000000a060a7211 */ /* 0x002fe200078010ff */
[----:B------:R-:W-:Y:S02]  /*123d0*/  IMAD.MOV.U32 R5, RZ, RZ, -0x800000 ;  /* 0xff800000ff057424 */ /* 0x000fe400078e00ff */
[----:B------:R-:W-:-:S05]  /*123e0*/  IMAD.IADD R0, R7, 0x1, R13 ;  /* 0x0000000107007824 */ /* 0x000fca00078e020d */
[----:B---3--:R-:W-:-:S05]  /*123f0*/  LEA.HI.X R11, R6, R11, R0, 0x2, P0 ;  /* 0x0000000b060b7211 */ /* 0x008fca00000f1400 */
[----:B------:R2:W-:Y:S02]  /*12400*/  STG.E desc[UR40][R10.64], R5 ;  /* 0x000000050a007986 */ /* 0x0005e4000c101928 */
.L_x_9819:
[----:B------:R-:W-:Y:S05]  /*12410*/  BSYNC B1 ;  /* 0x0000000000017941 */ /* 0x000fea0003800000 */
.L_x_9818:
[----:B------:R-:W-:Y:S05]  /*12420*/  @P2 BRA `(.L_x_9812) ;  /* 0x0000000800f02947 */ /* 0x000fea0003800000 */
[----:B------:R-:W3:Y:S01]  /*12430*/  LDL R27, [R1+0x3c] ;  /* 0x00003c00011b7983 */ /* 0x000ee20000100800 */
[----:B------:R-:W4:Y:S01]  /*12440*/  LDC R8, c[0x0][0xbe8] ;  /* 0x0002fa00ff087b82 */ /* 0x000f220000000800 */
[----:B--2---:R-:W-:Y:S01]  /*12450*/  SHF.R.S32.HI R5, RZ, 0x1f, R30 ;  /* 0x0000001fff057819 */ /* 0x004fe2000001141e */
[----:B------:R-:W-:Y:S01]  /*12460*/  ULDC.64 UR4, c[0x0][0xaa0] ;  /* 0x0002a80000047ab9 */ /* 0x000fe20000000a00 */
[----:B------:R-:W-:Y:S01]  /*12470*/  ULDC.64 UR6, c[0x0][0xaf0] ;  /* 0x0002bc0000067ab9 */ /* 0x000fe20000000a00 */
[----:B------:R-:W-:Y:S01]  /*12480*/  IMAD R0, R24, UR4, RZ ;  /* 0x0000000418007c24 */ /* 0x000fe2000f8e02ff */
[----:B------:R-:W-:Y:S01]  /*12490*/  LEA.HI R6, R5, R30, RZ, 0x3 ;  /* 0x0000001e05067211 */ /* 0x000fe200078f18ff */
[----:B------:R-:W-:-:S03]  /*124a0*/  IMAD.WIDE.U32 R4, R3, UR4, RZ ;  /* 0x0000000403047c25 */ /* 0x000fc6000f8e00ff */
[----:B------:R-:W-:Y:S01]  /*124b0*/  LOP3.LUT R9, R6, 0xfffffff8, RZ, 0xc0, !PT ;  /* 0xfffffff806097812 */ /* 0x000fe200078ec0ff */
[----:B------:R-:W-:Y:S01]  /*124c0*/  IMAD R7, R3, UR5, R0 ;  /* 0x0000000503077c24 */ /* 0x000fe2000f8e0200 */
[----:B------:R-:W-:Y:S01]  /*124d0*/  SHF.R.S32.HI R25, RZ, 0x3, R6 ;  /* 0x00000003ff197819 */ /* 0x000fe20000011406 */
[----:B------:R-:W-:Y:S01]  /*124e0*/  ULDC.64 UR4, c[0x0][0xae8] ;  /* 0x0002ba0000047ab9 */ /* 0x000fe20000000a00 */
[----:B------:R-:W-:Y:S02]  /*124f0*/  IMAD R6, R26, UR6, RZ ;  /* 0x000000061a067c24 */ /* 0x000fe4000f8e02ff */
[----:B------:R-:W-:Y:S02]  /*12500*/  IMAD.IADD R0, R30, 0x1, -R9 ;  /* 0x000000011e007824 */ /* 0x000fe400078e0a09 */
[----:B------:R-:W-:Y:S02]  /*12510*/  IMAD.IADD R5, R5, 0x1, R7 ;  /* 0x0000000105057824 */ /* 0x000fe400078e0207 */
[----:B------:R-:W-:-:S02]  /*12520*/  IMAD R0, R0, 0x20, R25 ;  /* 0x0000002000007824 */ /* 0x000fc400078e0219 */
[----:B------:R-:W-:Y:S01]  /*12530*/  IMAD.WIDE.U32 R4, R205, UR4, R4 ;  /* 0x00000004cd047c25 */ /* 0x000fe2000f8e0004 */
[----:B----4-:R-:W-:-:S03]  /*12540*/  ISETP.NE.AND P0, PT, R8, 0x1, PT ;  /* 0x000000010800780c */ /* 0x010fc60003f05270 */
[----:B------:R-:W-:Y:S01]  /*12550*/  IMAD R5, R205, UR5, R5 ;  /* 0x00000005cd057c24 */ /* 0x000fe2000f8e0205 */
[----:B------:R-:W-:Y:S01]  /*12560*/  ULDC.64 UR4, c[0x0][0xae0] ;  /* 0x0002b80000047ab9 */ /* 0x000fe20000000a00 */
[C---:B------:R-:W-:Y:S02]  /*12570*/  IMAD R7, R31.reuse, UR7, R6 ;  /* 0x000000071f077c24 */ /* 0x040fe4000f8e0206 */
[----:B------:R-:W-:-:S04]  /*12580*/  IMAD.WIDE.U32 R4, R31, UR6, R4 ;  /* 0x000000061f047c25 */ /* 0x000fc8000f8e0004 */
[----:B------:R-:W-:Y:S02]  /*12590*/  IMAD.IADD R5, R5, 0x1, R7 ;  /* 0x0000000105057824 */ /* 0x000fe400078e0207 */
[----:B------:R-:W2:Y:S08]  /*125a0*/  @P0 LDC R10, c[0x0][0xbec] ;  /* 0x0002fb00ff0a0b82 */ /* 0x000eb00000000800 */
[----:B------:R-:W4:Y:S01]  /*125b0*/  @P0 LDC R11, c[0x0][0xbf0] ;  /* 0x0002fc00ff0b0b82 */ /* 0x000f220000000800 */
[----:B---3--:R-:W-:-:S04]  /*125c0*/  IMAD R9, R27, 0x80, R0 ;  /* 0x000000801b097824 */ /* 0x008fc800078e0200 */
[----:B--2---:R-:W-:-:S04]  /*125d0*/  @P0 IMAD.HI.U32 R0, R9, R10, RZ ;  /* 0x0000000a09000227 */ /* 0x004fc800078e00ff */
[----:B------:R-:W-:Y:S01]  /*125e0*/  IMAD.MOV.U32 R3, RZ, RZ, R9 ;  /* 0x000000ffff037224 */ /* 0x000fe200078e0009 */
[----:B----4-:R-:W-:-:S04]  /*125f0*/  @P0 SHF.R.U32.HI R3, RZ, R11, R0 ;  /* 0x0000000bff030219 */ /* 0x010fc80000011600 */
        /* <DEDUP_REMOVED lines=15> */
[----:B------:R-:W-:-:S04]  /*126f0*/  UMOV UR4, 0xffffffff ;  /* 0xffffffff00047882 */ /* 0x000fc80000000000 */
[----:B------:R-:W-:Y:S01]  /*12700*/  LEA.HI.X R20, R4, UR5, R5, 0x1, P0 ;  /* 0x0000000504147c11 */ /* 0x000fe200080f0c05 */
[----:B------:R-:W-:Y:S06]  /*12710*/  BRA.DIV UR4, `(.L_x_9820) ;  /* 0x0000008e04787947 */ /* 0x000fec000b800000 */
[----:B------:R2:W3:Y:S04]  /*12720*/  SHFL.IDX PT, R0, R20, RZ, 0x181f ;  /* 0x00181fff14007589 */ /* 0x0004e800000e0000 */
[----:B------:R2:W4:Y:S02]  /*12730*/  SHFL.IDX PT, R14, R3, RZ, 0x181f ;  /* 0x00181fff030e7589 */ /* 0x00052400000e0000 */
.L_x_10020:
[----:B------:R-:W-:Y:S01]  /*12740*/  IMAD R21, R21, R8, RZ ;  /* 0x0000000815157224 */ /* 0x000fe200078e02ff */
[----:B------:R-:W-:Y:S01]  /*12750*/  BSSY B1, `(.L_x_9821) ;  /* 0x000001f000017945 */ /* 0x000fe20003800000 */
[----:B------:R-:W-:-:S05]  /*12760*/  IMAD R24, R27, 0x80, R25 ;  /* 0x000000801b187824 */ /* 0x000fca00078e0219 */
        /* <DEDUP_REMOVED lines=17> */
[----:B------:R-:W-:Y:S02]  /*12880*/  @!P2 LEA R6, P4, R10, R14, 0x1 ;  /* 0x0000000e0a06a211 */ /* 0x000fe400078808ff */
[----:B---3--:R-:W-:Y:S02]  /*12890*/  @!P3 LEA.HI.X R5, R211, R0, R9, 0x1, P5 ;  /* 0x00000000d305b211 */ /* 0x008fe400028f0c09 */
[----:B------:R-:W-:-:S02]  /*128a0*/  @!P1 LEA R8, P5, R15, R14, 0x1 ;  /* 0x0000000e0f089211 */ /* 0x000fc400078a08ff */
[----:B------:R-:W-:Y:S01]  /*128b0*/  @!P2 LEA.HI.X R7, R10, R0, R11, 0x1, P4 ;  /* 0x000000000a07a211 */ /* 0x000fe200020f0c0b */
[----:B------:R3:W-:Y:S01]  /*128c0*/  @!P3 ST.E.128 desc[UR40][R4.64], RZ ;  /* 0x000000ff0400b985 */ /* 0x0007e2000c101d28 */
[----:B------:R-:W-:Y:S02]  /*128d0*/  SHF.R.S32.HI R13, RZ, 0x1f, R13 ;  /* 0x0000001fff0d7819 */ /* 0x000fe4000001140d */
[C---:B------:R-:W-:Y:S01]  /*128e0*/  @!P0 LEA R10, P4, R12.reuse, R14, 0x1 ;  /* 0x0000000e0c0a8211 */ /* 0x040fe200078808ff */
[----:B------:R3:W-:Y:S01]  /*128f0*/  @!P2 ST.E.128 desc[UR40][R6.64], RZ ;  /* 0x000000ff0600a985 */ /* 0x0007e2000c101d28 */
[-C--:B------:R-:W-:Y:S02]  /*12900*/  @!P1 LEA.HI.X R9, R15, R0.reuse, R26, 0x1, P5 ;  /* 0x000000000f099211 */ /* 0x080fe400028f0c1a */
[----:B------:R-:W-:-:S03]  /*12910*/  @!P0 LEA.HI.X R11, R12, R0, R13, 0x1, P4 ;  /* 0x000000000c0b8211 */ /* 0x000fc600020f0c0d */
[----:B------:R3:W-:Y:S04]  /*12920*/  @!P1 ST.E.128 desc[UR40][R8.64], RZ ;  /* 0x000000ff08009985 */ /* 0x0007e8000c101d28 */
[----:B------:R3:W-:Y:S02]  /*12930*/  @!P0 ST.E.128 desc[UR40][R10.64], RZ ;  /* 0x000000ff0a008985 */ /* 0x0007e4000c101d28 */
.L_x_9822:
[----:B------:R-:W-:Y:S05]  /*12940*/  BSYNC B1 ;  /* 0x0000000000017941 */ /* 0x000fea0003800000 */
.L_x_9821:
[----:B------:R-:W-:-:S03]  /*12950*/  UMOV UR4, 0xffffffff ;  /* 0xffffffff00047882 */ /* 0x000fc60000000000 */
[----:B------:R-:W-:Y:S05]  /*12960*/  BRA.DIV UR4, `(.L_x_9823) ;  /* 0x0000008e04187947 */ /* 0x000fea000b800000 */
[----:B---3--:R3:W0:Y:S04]  /*12970*/  SHFL.IDX PT, R0, R20, 0x1, 0x181f ;  /* 0x00381f0014007f89 */ /* 0x00862800000e0000 */
[----:B----4-:R3:W4:Y:S02]  /*12980*/  SHFL.IDX PT, R14, R3, 0x1, 0x181f ;  /* 0x00381f00030e7f89 */ /* 0x01072400000e0000 */
.L_x_10024:
[----:B------:R-:W-:Y:S01]  /*12990*/  VIADD R4, R24, 0x20 ;  /* 0x0000002018047836 */ /* 0x000fe20000000000 */
        /* <DEDUP_REMOVED lines=19> */
[----:B0-----:R-:W-:Y:S02]  /*12ad0*/  @!P3 LEA.HI.X R5, R211, R0, R8, 0x1, P5 ;  /* 0x00000000d305b211 */ /* 0x001fe400028f0c08 */
        /* <DEDUP_REMOVED lines=10> */
.L_x_9825:
[----:B------:R-:W-:Y:S05]  /*12b80*/  BSYNC B1 ;  /* 0x0000000000017941 */ /* 0x000fea0003800000 */
.L_x_9824:
[----:B------:R-:W-:-:S03]  /*12b90*/  UMOV UR4, 0xffffffff ;  /* 0xffffffff00047882 */ /* 0x000fc60000000000 */
[----:B------:R-:W-:Y:S05]  /*12ba0*/  BRA.DIV UR4, `(.L_x_9826) ;  /* 0x0000008a04d07947 */ /* 0x000fea000b800000 */
[----:B0-----:R0:W0:Y:S04]  /*12bb0*/  SHFL.IDX PT, R0, R20, 0x2, 0x181f ;  /* 0x00581f0014007f89 */ /* 0x00102800000e0000 */
[----:B----4-:R4:W0:Y:S02]  /*12bc0*/  SHFL.IDX PT, R14, R3, 0x2, 0x181f ;  /* 0x00581f00030e7f89 */ /* 0x01082400000e0000 */
.L_x_10028:
        /* <DEDUP_REMOVED lines=18> */
[CC--:B0-----:R-:W-:Y:S02]  /*12cf0*/  @!P3 LEA R4, P5, R211.reuse, R14.reuse, 0x1 ;  /* 0x0000000ed304b211 */ /* 0x0c1fe400078a08ff */
[----:B------:R-:W-:Y:S02]  /*12d00*/  @!P2 LEA R6, P4, R10, R14, 0x1 ;  /* 0x0000000e0a06a211 */ /* 0x000fe400078808ff */
[----:B------:R-:W-:Y:S02]  /*12d10*/  @!P3 LEA.HI.X R5, R211, R0, R8, 0x1, P5 ;  /* 0x00000000d305b211 */ /* 0x000fe400028f0c08 */
        /* <DEDUP_REMOVED lines=10> */
.L_x_9828:
[----:B------:R-:W-:Y:S05]  /*12dc0*/  BSYNC B1 ;  /* 0x0000000000017941 */ /* 0x000fea0003800000 */
.L_x_9827:
[----:B------:R-:W-:-:S03]  /*12dd0*/  UMOV UR4, 0xffffffff ;  /* 0xffffffff00047882 */ /* 0x000fc60000000000 */
[----:B------:R-:W-:Y:S05]  /*12de0*/  BRA.DIV UR4, `(.L_x_9829) ;  /* 0x0000008a04887947 */ /* 0x000fea000b800000 */
[----:B0-----:R0:W0:Y:S04]  /*12df0*/  SHFL.IDX PT, R0, R20, 0x3, 0x181f ;  /* 0x00781f0014007f89 */ /* 0x00102800000e0000 */
[----:B------:R0:W0:Y:S02]  /*12e00*/  SHFL.IDX PT, R14, R3, 0x3, 0x181f ;  /* 0x00781f00030e7f89 */ /* 0x00002400000e0000 */
.L_x_10032:
[----:B0-234-:R-:W-:-:S05]  /*12e10*/  VIADD R3, R24, 0x60 ;  /* 0x0000006018037836 */ /* 0x01dfca0000000000 */
        /* <DEDUP_REMOVED lines=16> */
[CC--:B------:R-:W-:Y:S02]  /*12f20*/  @!P3 LEA R4, P5, R211.reuse, R14.reuse, 0x1 ;  /* 0x0000000ed304b211 */ /* 0x0c0fe400078a08ff */
        /* <DEDUP_REMOVED lines=12> */
.L_x_9812:
[----:B------:R-:W-:Y:S05]  /*12ff0*/  BSYNC B0 ;  /* 0x0000000000007941 */ /* 0x000fea0003800000 */
.L_x_9798:
[----:B------:R-:W-:Y:S02]  /*13000*/  ULDC UR4, c[0x0][0xc3c] ;  /* 0x00030f0000047ab9 */ /* 0x000fe40000000800 */
[----:B-1----:R-:W-:-:S13]  /*13010*/  ISETP.GE.AND P0, PT, R51, UR4, PT ;  /* 0x0000000433007c0c */ /* 0x002fda000bf06270 */
[----:B------:R-:W-:Y:S05]  /*13020*/  @!P0 BRA `(.L_x_9830) ;  /* 0xfffffee800148947 */ /* 0x000fea000383ffff */
[----:B------:R-:W-:Y:S05]  /*13030*/  BRA `(.L_x_9674) ;  /* 0x0000007000087947 */ /* 0x000fea0003800000 */
.L_x_9672:
[----:B------:R-:W-:-:S08]  /*13040*/  NOP ;  /* 0x0000000000007918 */ /* 0x000fd00000000000 */
[----:B------:R-:W0:-:S00]  /*13050*/  USETMAXREG.DEALLOC.CTAPOOL 0x28 ;  /* 0x00000028000079c8 */ /* 0x000e0000080e0500 */
[----:B0-----:R-:W2:Y:S01]  /*13060*/  LDL.LU R3, [R1] ;  /* 0x0000000001037983 */ /* 0x001ea20000300800 */
[----:B------:R-:W-:Y:S01]  /*13070*/  LOP3.LUT R2, R2, 0x3, RZ, 0xc0, !PT ;  /* 0x0000000302027812 */ /* 0x000fe200078ec0ff */
[----:B------:R-:W-:-:S05]  /*13080*/  IMAD.MOV.U32 R6, RZ, RZ, RZ ;  /* 0x000000ffff067224 */ /* 0x000fca00078e00ff */
[----:B------:R-:W0:Y:S02]  /*13090*/  SHFL.IDX PT, R2, R2, RZ, 0x1f ;  /* 0x00001fff02027589 */ /* 0x000e2400000e0000 */
[----:B0-----:R-:W-:Y:S02]  /*130a0*/  ISETP.NE.AND P0, PT, R2, RZ, PT ;  /* 0x000000ff0200720c */ /* 0x001fe40003f05270 */
[----:B--2---:R-:W-:-:S11]  /*130b0*/  LOP3.LUT R3, R3, 0xffffff7f, RZ, 0xc0, !PT ;  /* 0xffffff7f03037812 */ /* 0x004fd600078ec0ff */
[----:B------:R-:W-:-:S05]  /*130c0*/  @P0 LOP3.LUT R3, R3, 0x80, RZ, 0xfc, !PT ;  /* 0x0000008003030812 */ /* 0x000fca00078efcff */
[----:B------:R0:W-:Y:S01]  /*130d0*/  STL [R1], R3 ;  /* 0x0000000301007387 */ /* 0x0001e20000100800 */
        /* <DEDUP_REMOVED lines=8> */
.L_x_9831:
        /* <DEDUP_REMOVED lines=43> */
.L_x_9835:
        /* <DEDUP_REMOVED lines=37> */
.L_x_9833:
        /* <DEDUP_REMOVED lines=18> */
.L_x_9836:
        /* <DEDUP_REMOVED lines=58> */
.L_x_9834:
[----:B------:R-:W-:Y:S02]  /*13b20*/  IMAD.MOV.U32 R17, RZ, RZ, RZ ;  /* 0x000000ffff117224 */ /* 0x000fe400078e00ff */
[----:B------:R-:W-:Y:S02]  /*13b30*/  IMAD.U32 R16, RZ, RZ, UR6 ;  /* 0x00000006ff107e24 */ /* 0x000fe4000f8e00ff */
[----:B------:R-:W-:-:S07]  /*13b40*/  IMAD.MOV.U32 R18, RZ, RZ, RZ ;  /* 0x000000ffff127224 */ /* 0x000fce00078e00ff */
.L_x_9837:
[----:B------:R-:W-:-:S13]  /*13b50*/  ISETP.NE.AND P0, PT, R7, RZ, PT ;  /* 0x000000ff0700720c */ /* 0x000fda0003f05270 */
[----:B------:R-:W0:Y:S01]  /*13b60*/  @!P0 S2R R3, SR_CgaCtaId ;  /* 0x0000000000038919 */ /* 0x000e220000008800 */
[----:B------:R-:W-:-:S04]  /*13b70*/  @!P0 MOV R2, 0x400 ;  /* 0x0000040000028802 */ /* 0x000fc80000000f00 */
[----:B0-----:R-:W-:-:S05]  /*13b80*/  @!P0 LEA R2, R3, R2, 0x18 ;  /* 0x0000000203028211 */ /* 0x001fca00078ec0ff */
[----:B------:R2:W-:Y:S01]  /*13b90*/  @!P0 STS.128 [R2+0x228d0], R16 ;  /* 0x0228d01002008388 */ /* 0x0005e20000000c00 */
[----:B------:R-:W-:Y:S06]  /*13ba0*/  BAR.ARV 0x5, 0x180 ;  /* 0x0146000000007b1d */ /* 0x000fec0000002000 */
.L_x_9832:
[----:B------:R3:W-:Y:S01]  /*13bb0*/  STL [R1+0x24], RZ ;  /* 0x000024ff01007387 */ /* 0x0007e20000100800 */
[----:B------:R-:W-:Y:S01]  /*13bc0*/  ULDC UR4, c[0x0][0xc3c] ;  /* 0x00030f0000047ab9 */ /* 0x000fe20000000800 */
[----:B------:R-:W-:Y:S01]  /*13bd0*/  IMAD.MOV.U32 R25, RZ, RZ, 0x1 ;  /* 0x00000001ff197424 */ /* 0x000fe200078e00ff */
[----:B-1----:R-:W-:Y:S01]  /*13be0*/  ISETP.GE.AND P0, PT, R19, UR4, PT ;  /* 0x0000000413007c0c */ /* 0x002fe2000bf06270 */
[----:B------:R-:W-:-:S12]  /*13bf0*/  IMAD.MOV.U32 R24, RZ, RZ, RZ ;  /* 0x000000ffff187224 */ /* 0x000fd800078e00ff */
[----:B---3--:R-:W-:Y:S05]  /*13c00*/  @P0 BRA `(.L_x_9838) ;  /* 0x00000060003c0947 */ /* 0x008fea0003800000 */
[----:B------:R-:W1:Y:S01]  /*13c10*/  S2UR UR5, SR_CgaCtaId ;  /* 0x00000000000579c3 */ /* 0x000e620000008800 */
[C---:B--2---:R-:W-:Y:S01]  /*13c20*/  IMAD.SHL.U32 R2, R0.reuse, 0x8, RZ ;  /* 0x0000000800027824 */ /* 0x044fe200078e00ff */
[----:B------:R-:W-:Y:S01]  /*13c30*/  LOP3.LUT R4, R0, 0x7f, RZ, 0xc0, !PT ;  /* 0x0000007f00047812 */ /* 0x000fe200078ec0ff */
[----:B------:R-:W-:Y:S01]  /*13c40*/  UMOV UR4, 0x400 ;  /* 0x0000040000047882 */ /* 0x000fe20000000000 */
[----:B------:R2:W-:Y:S01]  /*13c50*/  STL [R1+0x24], RZ ;  /* 0x000024ff01007387 */ /* 0x0005e20000100800 */
[----:B------:R-:W-:Y:S01]  /*13c60*/  BSSY B8, `(.L_x_9838) ;  /* 0x0000609000087945 */ /* 0x000fe20003800000 */
[----:B0-----:R-:W-:Y:S01]  /*13c70*/  LOP3.LUT R3, R2, 0x1f8, RZ, 0xc0, !PT ;  /* 0x000001f802037812 */ /* 0x001fe200078ec0ff */
[----:B------:R-:W-:Y:S01]  /*13c80*/  IMAD.SHL.U32 R28, R4, 0x8, RZ ;  /* 0x00000008041c7824 */ /* 0x000fe200078e00ff */
[----:B------:R-:W-:Y:S01]  /*13c90*/  LOP3.LUT R2, R2, 0x38, RZ, 0xc0, !PT ;  /* 0x0000003802027812 */ /* 0x000fe200078ec0ff */
[----:B------:R-:W-:Y:S01]  /*13ca0*/  IMAD.MOV.U32 R26, RZ, RZ, 0x1 ;  /* 0x00000001ff1a7424 */ /* 0x000fe200078e00ff */
        /* <DEDUP_REMOVED lines=8> */
[----:B------:R-:W-:Y:S01]  /*13d30*/  LOP3.LUT R4, R37, 0x2, RZ, 0xfc, !PT ;  /* 0x0000000225047812 */ /* 0x000fe200078efcff */
[----:B------:R-:W-:Y:S01]  /*13d40*/  ULDC UR36, c[0x0][0xc] ;  /* 0x0000030000247ab9 */ /* 0x000fe20000000800 */
[----:B------:R-:W-:-:S02]  /*13d50*/  LOP3.LUT R3, R3, 0x70, R0, 0xf8, !PT ;  /* 0x0000007003037812 */ /* 0x000fc400078ef800 */
[C---:B------:R-:W-:Y:S01]  /*13d60*/  LOP3.LUT R0, R2.reuse, 0x40, RZ, 0xfc, !PT ;  /* 0x0000004002007812 */ /* 0x040fe200078efcff */
[----:B-1----:R-:W-:Y:S01]  /*13d70*/  ULEA UR4, UR5, UR4, 0x18 ;  /* 0x0000000405047291 */ /* 0x002fe2000f8ec03f */
[C---:B------:R-:W-:Y:S02]  /*13d80*/  LOP3.LUT R3, R2.reuse, 0x80, RZ, 0xfc, !PT ;  /* 0x0000008002037812 */ /* 0x040fe400078efcff */
[----:B------:R-:W-:-:S03]  /*13d90*/  LOP3.LUT R2, R2, 0xc0, RZ, 0xfc, !PT ;  /* 0x000000c002027812 */ /* 0x000fc600078efcff */
[----:B------:R-:W-:-:S04]  /*13da0*/  IMAD.U32 R22, RZ, RZ, UR4 ;  /* 0x00000004ff167e24 */ /* 0x000fc8000f8e00ff */
[----:B------:R-:W-:-:S05]  /*13db0*/  IMAD R0, R28, 0x2, R22 ;  /* 0x000000021c007824 */ /* 0x000fca00078e0216 */
[----:B------:R2:W-:Y:S02]  /*13dc0*/  STL [R1+0x4], R0 ;  /* 0x0000040001007387 */ /* 0x0005e40000100800 */
.L_x_9939:
[----:B------:R-:W0:Y:S02]  /*13dd0*/  LDC.64 R34, c[0x0][0xc88] ;  /* 0x00032200ff227b82 */ /* 0x000e240000000a00 */
[----:B0-----:R-:W-:-:S06]  /*13de0*/  IMAD.WIDE R34, R19, 0x4, R34 ;  /* 0x0000000413227825 */ /* 0x001fcc00078e0222 */
        /* <DEDUP_REMOVED lines=26> */
[----:B---3--:R-:W-:-:S03]  /*13f90*/  IADD3 R4, P4, R31, UR6, RZ ;  /* 0x000000061f047c10 */ /* 0x008fc6000ff9e0ff */
        /* <DEDUP_REMOVED lines=20> */
[----:B----4-:R-:W-:Y:S06]  /*140e0*/  @P1 BRA `(.L_x_9839) ;  /* 0x0000000000141947 */ /* 0x010fec0003800000 */
[----:B------:R-:W-:Y:S05]  /*140f0*/  @!P0 BRA `(.L_x_9839) ;  /* 0x0000000000108947 */ /* 0x000fea0003800000 */
[----:B------:R-:W2:Y:S04]  /*14100*/  LDG.E R7, desc[UR40][R2.64] ;  /* 0x0000002802077981 */ /* 0x000ea8000c1e1900 */
[----:B------:R-:W2:Y:S02]  /*14110*/  LDG.E R10, desc[UR40][R2.64+0x4] ;  /* 0x00000428020a7981 */ /* 0x000ea4000c1e1900 */
[----:B--2---:R-:W-:-:S05]  /*14120*/  IMAD.IADD R2, R10, 0x1, -R7 ;  /* 0x000000010a027824 */ /* 0x004fca00078e0a07 */
[----:B------:R0:W-:Y:S02]  /*14130*/  STL [R1+0x18], R2 ;  /* 0x0000180201007387 */ /* 0x0001e40000100800 */
.L_x_9839:
        /* <DEDUP_REMOVED lines=14> */
.L_x_9840:
        /* <DEDUP_REMOVED lines=9> */
.L_x_9841:
        /* <DEDUP_REMOVED lines=10> */
[----:B------:R0:W-:Y:S02]  /*14350*/  STL [R1+0x8], R3 ;  /* 0x0000080301007387 */ /* 0x0001e40000100800 */
[----:B------:R-:W-:-:S05]  /*14360*/  IMAD.HI R4, R4, 0x2aaaaaab, RZ ;  /* 0x2aaaaaab04047827 */ /* 0x000fca00078e02ff */
[----:B------:R-:W-:Y:S01]  /*14370*/  SHF.R.U32.HI R2, RZ, 0x1f, R4 ;  /* 0x0000001fff027819 */ /* 0x000fe20000011604 */
[----:B0-----:R-:W-:-:S03]  /*14380*/  IMAD.MOV.U32 R3, RZ, RZ, RZ ;  /* 0x000000ffff037224 */ /* 0x001fc600078e00ff */
[----:B------:R-:W-:Y:S01]  /*14390*/  LEA.HI.SX32 R4, R4, R2, 0x1c ;  /* 0x0000000204047211 */ /* 0x000fe200078fe2ff */
        /* <DEDUP_REMOVED lines=30> */
.L_x_9843:
[----:B------:R-:W-:Y:S05]  /*14580*/  BSYNC B0 ;  /* 0x0000000000007941 */ /* 0x000fea0003800000 */
.L_x_9842:
        /* <DEDUP_REMOVED lines=25> */
.L_x_10035:
[----:B-1----:R-:W-:Y:S02]  /*14720*/  ISETP.NE.AND P0, PT, R14, RZ, PT ;  /* 0x000000ff0e00720c */ /* 0x002fe40003f05270 */
[----:B------:R-:W-:-:S11]  /*14730*/  PLOP3.LUT P6, PT, PT, PT, PT, 0x8, 0x0 ;  /* 0x000000000000781c */ /* 0x000fd60003fce170 */
[----:B------:R-:W-:Y:S05]  /*14740*/  @P0 BRA `(.L_x_9847) ;  /* 0x00000000000c0947 */ /* 0x000fea0003800000 */
[----:B------:R-:W-:-:S03]  /*14750*/  UMOV UR4, 0xffffffff ;  /* 0xffffffff00047882 */ /* 0x000fc60000000000 */
[----:B------:R-:W-:Y:S05]  /*14760*/  BRA.DIV UR4, `(.L_x_9848) ;  /* 0x0000007204a47947 */ /* 0x000fea000b800000 */
[----:B------:R-:W-:-:S13]  /*14770*/  ELECT P6, URZ, PT ;  /* 0x00000000003f782f */ /* 0x000fda00038c0000 */
.L_x_9847:
        /* <DEDUP_REMOVED lines=9> */
.L_x_10038:
[----:B------:R-:W-:Y:S05]  /*14810*/  BSYNC B1 ;  /* 0x0000000000017941 */ /* 0x000fea0003800000 */
.L_x_9849:
        /* <DEDUP_REMOVED lines=10> */
.L_x_10039:
[----:B------:R-:W-:Y:S05]  /*148c0*/  BSYNC B2 ;  /* 0x0000000000027941 */ /* 0x000fea0003800000 */
.L_x_9853:
        /* <DEDUP_REMOVED lines=9> */
.L_x_9856:
[----:B------:R-:W-:Y:S05]  /*14960*/  BSYNC B2 ;  /* 0x0000000000027941 */ /* 0x000fea0003800000 */
.L_x_9855:
        /* <DEDUP_REMOVED lines=12> */
.L_x_9857:
        /* <DEDUP_REMOVED lines=13> */
.L_x_10040:
[----:B------:R-:W-:Y:S05]  /*14b00*/  BSYNC B2 ;  /* 0x0000000000027941 */ /* 0x000fea0003800000 */
.L_x_9858:
        /* <DEDUP_REMOVED lines=11> */
.L_x_9861:
[----:B------:R-:W-:Y:S05]  /*14bc0*/  BSYNC B2 ;  /* 0x0000000000027941 */ /* 0x000fea0003800000 */
.L_x_9860:
        /* <DEDUP_REMOVED lines=9> */
.L_x_9862:
        /* <DEDUP_REMOVED lines=15> */
.L_x_9863:
        /* <DEDUP_REMOVED lines=15> */
.L_x_9864:
        /* <DEDUP_REMOVED lines=15> */
.L_x_9865:
        /* <DEDUP_REMOVED lines=10> */
.L_x_9852:
[----:B------:R-:W-:Y:S05]  /*14fd0*/  BSYNC B1 ;  /* 0x0000000000017941 */ /* 0x000fea0003800000 */
.L_x_9851:
        /* <DEDUP_REMOVED lines=9> */
.L_x_9881:
        /* <DEDUP_REMOVED lines=11> */
.L_x_10041:
[----:B------:R-:W-:Y:S05]  /*15120*/  BSYNC B2 ;  /* 0x0000000000027941 */ /* 0x000fea0003800000 */
.L_x_9868:
        /* <DEDUP_REMOVED lines=9> */
.L_x_9871:
[----:B------:R-:W-:Y:S05]  /*151c0*/  BSYNC B2 ;  /* 0x0000000000027941 */ /* 0x000fea0003800000 */
.L_x_9870:
        /* <DEDUP_REMOVED lines=11> */
.L_x_9872:
        /* <DEDUP_REMOVED lines=13> */
.L_x_10042:
[----:B------:R-:W-:Y:S05]  /*15350*/  BSYNC B2 ;  /* 0x0000000000027941 */ /* 0x000fea0003800000 */
.L_x_9873:
        /* <DEDUP_REMOVED lines=11> */
.L_x_9876:
[----:B------:R-:W-:Y:S05]  /*15410*/  BSYNC B2 ;  /* 0x0000000000027941 */ /* 0x000fea0003800000 */
.L_x_9875:
        /* <DEDUP_REMOVED lines=9> */
.L_x_9877:
        /* <DEDUP_REMOVED lines=15> */
.L_x_9878:
        /* <DEDUP_REMOVED lines=15> */
.L_x_9879:
        /* <DEDUP_REMOVED lines=15> */
.L_x_9880:
        /* <DEDUP_REMOVED lines=10> */
.L_x_9867:
[----:B------:R-:W-:Y:S05]  /*15820*/  BSYNC B1 ;  /* 0x0000000000017941 */ /* 0x000fea0003800000 */
.L_x_9866:
        /* <DEDUP_REMOVED lines=8> */
.L_x_9845:
[----:B------:R-:W-:Y:S05]  /*158b0*/  BSYNC B0 ;  /* 0x0000000000007941 */ /* 0x000fea0003800000 */
.L_x_9844:
        /* <DEDUP_REMOVED lines=33> */
.L_x_9883:
[----:B------:R-:W-:Y:S05]  /*15ad0*/  BSYNC B0 ;  /* 0x0000000000007941 */ /* 0x000fea0003800000 */
.L_x_9882:
        /* <DEDUP_REMOVED lines=23> */
.L_x_9885:
        /* <DEDUP_REMOVED lines=20> */
.L_x_9888:
[----:B------:R-:W-:Y:S05]  /*15d90*/  BSYNC B6 ;  /* 0x0000000000067941 */ /* 0x000fea0003800000 */
.L_x_9887:
        /* <DEDUP_REMOVED lines=20> */
.L_x_9891:
        /* <DEDUP_REMOVED lines=15> */
.L_x_9890:
[----:B------:R-:W-:Y:S05]  /*15fd0*/  BSYNC B6 ;  /* 0x0000000000067941 */ /* 0x000fea0003800000 */
.L_x_9889:
[----:B------:R-:W2:Y:S01]  /*15fe0*/  LDL R20, [R1+0x8] ;  /* 0x0000080001147983 */ /* 0x000ea20000100800 */
[----:B------:R-:W-:Y:S01]  /*15ff0*/  ULDC.64 UR4, c[0x0][0x9f8] ;  /* 0x00027e0000047ab9 */ /* 0x000fe20000000a00 */
[----:B------:R-:W1:Y:S01]  /*16000*/  LDC R8, c[0x0][0x430] ;  /* 0x00010c00ff087b82 */ /* 0x000e620000000800 */
[----:B------:R-:W-:Y:S01]  /*16010*/  ISETP.NE.U32.AND P0, PT, RZ, UR4, PT ;  /* 0x00000004ff007c0c */ /* 0x000fe2000bf05070 */
[----:B------:R-:W3:Y:S03]  /*16020*/  LDL.LU R9, [R1] ;  /* 0x0000000001097983 */ /* 0x000ee60000300800 */
[----:B------:R-:W-:Y:S01]  /*16030*/  ISETP.NE.AND.EX P0, PT, RZ, UR5, PT, P0 ;  /* 0x00000005ff007c0c */ /* 0x000fe2000bf05300 */
[----:B------:R-:W4:-:S12]  /*16040*/  S2R R21, SR_TID.X ;  /* 0x0000000000157919 */ /* 0x000f180000002100 */
[----:B------:R-:W-:Y:S01]  /*16050*/  @P0 IADD3 R2, P1, R31, UR4, RZ ;  /* 0x000000041f020c10 */ /* 0x000fe2000ff3e0ff */
[----:B------:R-:W-:Y:S01]  /*16060*/  VIADD R0, R35, 0xffffffff ;  /* 0xffffffff23007836 */ /* 0x000fe20000000000 */
[----:B------:R-:W1:Y:S01]  /*16070*/  S2R R10, SR_TID.X ;  /* 0x00000000000a7919 */ /* 0x000e620000002100 */
[----:B------:R-:W-:Y:S01]  /*16080*/  ULDC UR4, c[0x0][0x2f4] ;  /* 0x0000bd0000047ab9 */ /* 0x000fe20000000800 */
[----:B0-----:R-:W-:Y:S02]  /*16090*/  @P0 IADD3.X R3, R32, UR5, RZ, P1, !PT ;  /* 0x0000000520030c10 */ /* 0x001fe40008ffe4ff */
[----:B----4-:R-:W-:-:S03]  /*160a0*/  LOP3.LUT R21, R21, 0x7f, RZ, 0xc0, !PT ;  /* 0x0000007f15157812 */ /* 0x010fc600078ec0ff */
[----:B------:R0:W4:Y:S01]  /*160b0*/  @P0 LDG.E R27, desc[UR40][R2.64] ;  /* 0x00000028021b0981 */ /* 0x000122000c1e1900 */
[----:B------:R-:W-:Y:S01]  /*160c0*/  IMAD.MOV.U32 R35, RZ, RZ, RZ ;  /* 0x000000ffff237224 */ /* 0x000fe200078e00ff */
[----:B------:R-:W-:Y:S01]  /*160d0*/  ULDC UR5, c[0x0][0x320] ;  /* 0x0000c80000057ab9 */ /* 0x000fe20000000800 */
[----:B------:R-:W-:Y:S02]  /*160e0*/  SHF.R.U32.HI R33, RZ, 0x3, R21 ;  /* 0x00000003ff217819 */ /* 0x000fe40000011615 */
[----:B------:R-:W0:Y:S01]  /*160f0*/  S2R R21, SR_TID.X ;  /* 0x0000000000157919 */ /* 0x000e220000002100 */
[----:B-1----:R-:W-:-:S13]  /*16100*/  ISETP.NE.AND P1, PT, R8, 0x1, PT ;  /* 0x000000010800780c */ /* 0x002fda0003f25270 */
[----:B------:R-:W1:Y:S08]  /*16110*/  @P1 LDC R5, c[0x0][0x434] ;  /* 0x00010d00ff051b82 */ /* 0x000e700000000800 */
[----:B------:R-:W1:Y:S01]  /*16120*/  @P1 LDC R4, c[0x0][0x438] ;  /* 0x00010e00ff041b82 */ /* 0x000e620000000800 */
[----:B0-----:R-:W-:-:S05]  /*16130*/  IMAD.SHL.U32 R21, R21, 0x10, RZ ;  /* 0x0000001015157824 */ /* 0x001fca00078e00ff */
[----:B------:R-:W-:-:S05]  /*16140*/  LOP3.LUT R21, R33, 0x70, R21, 0xf8, !PT ;  /* 0x0000007021157812 */ /* 0x000fca00078ef815 */
[----:B------:R-:W-:Y:S02]  /*16150*/  IMAD R36, R0, 0x60, R21 ;  /* 0x0000006000247824 */ /* 0x000fe400078e0215 */
[----:B------:R-:W-:-:S05]  /*16160*/  IMAD.SHL.U32 R10, R10, 0x8, RZ ;  /* 0x000000080a0a7824 */ /* 0x000fca00078e00ff */
[----:B------:R-:W-:Y:S01]  /*16170*/  LOP3.LUT R10, R10, 0x38, RZ, 0xc0, !PT ;  /* 0x000000380a0a7812 */ /* 0x000fe200078ec0ff */
[----:B------:R-:W-:Y:S01]  /*16180*/  UMOV UR6, 0xffffffff ;  /* 0xffffffff00067882 */ /* 0x000fe20000000000 */
[----:B--2---:R-:W-:-:S04]  /*16190*/  ISETP.GE.AND P0, PT, R36, R20, PT ;  /* 0x000000142400720c */ /* 0x004fc80003f06270 */
[----:B------:R-:W-:Y:S01]  /*161a0*/  ISETP.GT.U32.OR P0, PT, R21, 0x5f, P0 ;  /* 0x0000005f1500780c */ /* 0x000fe20000704470 */
[----:B------:R-:W-:-:S12]  /*161b0*/  IMAD.IADD R36, R36, 0x1, R30 ;  /* 0x0000000124247824 */ /* 0x000fd800078e021e */
[----:B------:R-:W0:Y:S01]  /*161c0*/  @!P0 LDC.64 R2, c[0x0][0x428] ;  /* 0x00010a00ff028b82 */ /* 0x000e220000000a00 */
[----:B-1----:R-:W-:-:S04]  /*161d0*/  @P1 IMAD.HI.U32 R5, R36, R5, RZ ;  /* 0x0000000524051227 */ /* 0x002fc800078e00ff */
[----:B------:R-:W-:Y:S01]  /*161e0*/  IMAD.MOV.U32 R6, RZ, RZ, R36 ;  /* 0x000000ffff067224 */ /* 0x000fe200078e0024 */
[----:B------:R-:W-:-:S04]  /*161f0*/  @P1 SHF.R.U32.HI R6, RZ, R4, R5 ;  /* 0x00000004ff061219 */ /* 0x000fc80000011605 */
[--C-:B------:R-:W-:Y:S01]  /*16200*/  @!P0 SHF.R.S32.HI R5, RZ, 0x1f, R6.reuse ;  /* 0x0000001fff058819 */ /* 0x100fe20000011406 */
[----:B------:R-:W-:Y:S01]  /*16210*/  @!P0 IMAD.MOV.U32 R4, RZ, RZ, R6 ;  /* 0x000000ffff048224 */ /* 0x000fe200078e0006 */
[----:B----4-:R-:W-:-:S03]  /*16220*/  SHF.R.S32.HI R33, RZ, 0x1f, R27 ;  /* 0x0000001fff217819 */ /* 0x010fc6000001141b */
[----:B0-----:R-:W-:-:S04]  /*16230*/  @!P0 IMAD.WIDE.U32 R4, R27, R2, R4 ;  /* 0x000000021b048225 */ /* 0x001fc800078e0004 */
[----:B------:R-:W-:-:S04]  /*16240*/  @!P0 IMAD R7, R33, R2, RZ ;  /* 0x0000000221078224 */ /* 0x000fc800078e02ff */
[----:B------:R-:W-:Y:S02]  /*16250*/  @!P0 IMAD R7, R27, R3, R7 ;  /* 0x000000031b078224 */ /* 0x000fe400078e0207 */
[----:B------:R-:W0:Y:S02]  /*16260*/  @!P0 LDC.64 R2, c[0x0][0x418] ;  /* 0x00010600ff028b82 */ /* 0x000e240000000a00 */
[----:B------:R-:W-:Y:S01]  /*16270*/  @!P0 IMAD.IADD R7, R5, 0x1, R7 ;  /* 0x0000000105078824 */ /* 0x000fe200078e0207 */
[----:B0-----:R-:W-:-:S04]  /*16280*/  @!P0 LEA R2, P1, R4, R2, 0x2 ;  /* 0x0000000204028211 */ /* 0x001fc800078210ff */
[----:B------:R-:W-:-:S05]  /*16290*/  @!P0 LEA.HI.X R3, R4, R3, R7, 0x2, P1 ;  /* 0x0000000304038211 */ /* 0x000fca00008f1407 */
[----:B------:R0:W5:Y:S01]  /*162a0*/  @!P0 LDG.E R35, desc[UR40][R2.64] ;  /* 0x0000002802238981 */ /* 0x000162000c1e1900 */
[----:B------:R-:W-:Y:S02]  /*162b0*/  ISETP.GT.U32.AND P0, PT, R21, 0x5f, PT ;  /* 0x0000005f1500780c */ /* 0x000fe40003f04070 */
[----:B------:R-:W1:Y:S01]  /*162c0*/  S2R R21, SR_TID.X ;  /* 0x0000000000157919 */ /* 0x000e620000002100 */
[----:B------:R-:W-:Y:S02]  /*162d0*/  ISETP.GE.AND P1, PT, R10, UR4, PT ;  /* 0x000000040a007c0c */ /* 0x000fe4000bf26270 */
[----:B---3--:R-:W-:-:S08]  /*162e0*/  LOP3.LUT R9, R9, 0xffffffdf, RZ, 0xc0, !PT ;  /* 0xffffffdf09097812 */ /* 0x008fd000078ec0ff */
[----:B------:R-:W-:-:S04]  /*162f0*/  @P0 LOP3.LUT R9, R9, 0x20, RZ, 0xfc, !PT ;  /* 0x0000002009090812 */ /* 0x000fc800078efcff */
[----:B------:R-:W-:Y:S01]  /*16300*/  LOP3.LUT R9, R9, 0xfffffffe, RZ, 0xc0, !PT ;  /* 0xfffffffe09097812 */ /* 0x000fe200078ec0ff */
[----:B-1----:R-:W-:-:S05]  /*16310*/  IMAD.SHL.U32 R21, R21, 0x8, RZ ;  /* 0x0000000815157824 */ /* 0x002fca00078e00ff */
[----:B------:R-:W-:-:S04]  /*16320*/  LOP3.LUT R21, R21, 0x38, RZ, 0xc0, !PT ;  /* 0x0000003815157812 */ /* 0x000fc800078ec0ff */
[----:B------:R-:W-:-:S04]  /*16330*/  LOP3.LUT R11, R21, 0x40, RZ, 0xfc, !PT ;  /* 0x00000040150b7812 */ /* 0x000fc800078efcff */
[----:B------:R-:W-:Y:S02]  /*16340*/  ISETP.GE.AND P3, PT, R11, UR5, PT ;  /* 0x000000050b007c0c */ /* 0x000fe4000bf66270 */
[----:B------:R-:W-:Y:S02]  /*16350*/  @P1 LOP3.LUT R9, R9, 0x1, RZ, 0xfc, !PT ;  /* 0x0000000109091812 */ /* 0x000fe400078efcff */
[C---:B------:R-:W-:Y:S02]  /*16360*/  LOP3.LUT R11, R10.reuse, 0x80, RZ, 0xfc, !PT ;  /* 0x000000800a0b7812 */ /* 0x040fe400078efcff */
[----:B------:R-:W-:Y:S02]  /*16370*/  LOP3.LUT R9, R9, 0xfffffff7, RZ, 0xc0, !PT ;  /* 0xfffffff709097812 */ /* 0x000fe400078ec0ff */
[----:B------:R-:W-:Y:S02]  /*16380*/  ISETP.GE.AND P2, PT, R11, UR5, PT ;  /* 0x000000050b007c0c */ /* 0x000fe4000bf46270 */
[----:B------:R-:W-:-:S03]  /*16390*/  ISETP.GE.AND P0, PT, R10, UR5, PT ;  /* 0x000000050a007c0c */ /* 0x000fc6000bf06270 */
[----:B------:R-:W-:-:S04]  /*163a0*/  @P3 LOP3.LUT R9, R9, 0x8, RZ, 0xfc, !PT ;  /* 0x0000000809093812 */ /* 0x000fc800078efcff */
[----:B------:R-:W-:Y:S02]  /*163b0*/  LOP3.LUT R9, R9, 0xffffffef, RZ, 0xc0, !PT ;  /* 0xffffffef09097812 */ /* 0x000fe400078ec0ff */
[----:B------:R-:W-:Y:S02]  /*163c0*/  LOP3.LUT R10, R10, 0xc0, RZ, 0xfc, !PT ;  /* 0x000000c00a0a7812 */ /* 0x000fe400078efcff */
[----:B------:R-:W-:Y:S02]  /*163d0*/  LOP3.LUT R9, R9, 0xfffffffb, RZ, 0xc0, !PT ;  /* 0xfffffffb09097812 */ /* 0x000fe400078ec0ff */
[----:B------:R-:W-:Y:S02]  /*163e0*/  ISETP.GE.AND P1, PT, R10, UR5, PT ;  /* 0x000000050a007c0c */ /* 0x000fe4000bf26270 */
[----:B------:R-:W-:-:S04]  /*163f0*/  @P2 LOP3.LUT R9, R9, 0x4, RZ, 0xfc, !PT ;  /* 0x0000000409092812 */ /* 0x000fc800078efcff */
[----:B------:R-:W-:-:S04]  /*16400*/  @P0 LOP3.LUT R9, R9, 0x10, RZ, 0xfc, !PT ;  /* 0x0000001009090812 */ /* 0x000fc800078efcff */
[----:B------:R-:W-:-:S04]  /*16410*/  LOP3.LUT R9, R9, 0xfffffffd, RZ, 0xc0, !PT ;  /* 0xfffffffd09097812 */ /* 0x000fc800078ec0ff */
[----:B------:R-:W-:-:S05]  /*16420*/  @P1 LOP3.LUT R9, R9, 0x2, RZ, 0xfc, !PT ;  /* 0x0000000209091812 */ /* 0x000fca00078efcff */
[----:B------:R1:W-:Y:S01]  /*16430*/  STL [R1], R9 ;  /* 0x0000000901007387 */ /* 0x0003e20000100800 */
[----:B0-----:R-:W-:-:S04]  /*16440*/  IMAD.MOV R2, RZ, RZ, -R6 ;  /* 0x000000ffff027224 */ /* 0x001fc800078e0a06 */
[----:B------:R-:W-:Y:S01]  /*16450*/  IMAD R36, R8, R2, R36 ;  /* 0x0000000208247224 */ /* 0x000fe200078e0224 */
[----:B------:R-:W-:Y:S06]  /*16460*/  BRA.DIV UR6, `(.L_x_9892) ;  /* 0x0000005606e87947 */ /* 0x000fec000b800000 */
.L_x_10045:
[----:B------:R-:W-:Y:S01]  /*16470*/  LOP3.LUT R3, R37, 0x2, RZ, 0xfc, !PT ;  /* 0x0000000225037812 */ /* 0x000fe200078efcff */
[----:B------:R-:W-:Y:S01]  /*16480*/  IMAD.MOV.U32 R2, RZ, RZ, R9 ;  /* 0x000000ffff027224 */ /* 0x000fe200078e0009 */
[----:B------:R-:W-:Y:S02]  /*16490*/  SEL R7, RZ, 0x1, P0 ;  /* 0x00000001ff077807 */ /* 0x000fe40000000000 */
[----:B------:R-:W-:Y:S02]  /*164a0*/  ISETP.NE.AND P0, PT, R3, 0x3, PT ;  /* 0x000000030300780c */ /* 0x000fe40003f05270 */
[----:B------:R-:W-:-:S11]  /*164b0*/  LOP3.LUT R2, R2, 0xffffffbf, RZ, 0xc0, !PT ;  /* 0xffffffbf02027812 */ /* 0x000fd600078ec0ff */
[----:B------:R-:W-:-:S05]  /*164c0*/  @P0 LOP3.LUT R2, R2, 0x40, RZ, 0xfc, !PT ;  /* 0x0000004002020812 */ /* 0x000fca00078efcff */
[----:B------:R0:W-:Y:S01]  /*164d0*/  STL [R1], R2 ;  /* 0x0000000201007387 */ /* 0x0001e20000100800 */
[----:B------:R-:W-:Y:S05]  /*164e0*/  @!P0 BRA `(.L_x_9893) ;  /* 0x0000000000048947 */ /* 0x000fea0003800000 */
[----:B------:R-:W-:Y:S01]  /*164f0*/  BPT.TRAP 0x1 ;  /* 0x000000040000795c */ /* 0x000fe20000300000 */
.L_x_9893:
[----:B------:R-:W-:Y:S01]  /*16500*/  IMAD R32, R0, -0x60, R20 ;  /* 0xffffffa000207824 */ /* 0x000fe200078e0214 */
[----:B------:R-:W-:Y:S01]  /*16510*/  SHF.L.U32 R0, R25, 0x1f, RZ ;  /* 0x0000001f19007819 */ /* 0x000fe200000006ff */
[----:B------:R-:W-:Y:S01]  /*16520*/  IMAD R31, R24, 0x8, R22 ;  /* 0x00000008181f7824 */ /* 0x000fe200078e0216 */
[----:B------:R-:W-:Y:S03]  /*16530*/  BSSY B0, `(.L_x_9894) ;  /* 0x0000003000007945 */ /* 0x000fe60003800000 */
[----:B------:R-:W2:Y:S02]  /*16540*/  SYNCS.PHASECHK.TRANS64.TRYWAIT P0, [R31+URZ+0x22840], R0 ;  /* 0x022840001f0075a7 */ /* 0x000ea4000800017f */
[----:B--2---:R-:W-:Y:S05]  /*16550*/  @!P0 BRA `(.L_x_9895) ;  /* 0x0000005400e08947 */ /* 0x004fea0003800000 */
.L_x_10046:
[----:B------:R-:W-:Y:S05]  /*16560*/  BSYNC B0 ;  /* 0x0000000000007941 */ /* 0x000fea0003800000 */
.L_x_9894:
[----:B0-----:R-:W3:Y:S01]  /*16570*/  LDL R2, [R1] ;  /* 0x0000000001027983 */ /* 0x001ee20000100800 */
[----:B--2---:R-:W-:Y:S01]  /*16580*/  SHF.R.S32.HI R0, RZ, 0x1f, R36 ;  /* 0x0000001fff007819 */ /* 0x004fe20000011424 */
[----:B------:R-:W-:Y:S01]  /*16590*/  ULDC.64 UR4, c[0x0][0x300] ;  /* 0x0000c00000047ab9 */ /* 0x000fe20000000a00 */
[----:B-----5:R-:W-:Y:S01]  /*165a0*/  SHF.R.S32.HI R4, RZ, 0x1f, R35 ;  /* 0x0000001fff047819 */ /* 0x020fe20000011423 */
[----:B------:R-:W0:Y:S01]  /*165b0*/  S2R R8, SR_TID.X ;  /* 0x0000000000087919 */ /* 0x000e220000002100 */
[----:B------:R-:W-:Y:S01]  /*165c0*/  ULDC.64 UR6, c[0x0][0x2e8] ;  /* 0x0000ba0000067ab9 */ /* 0x000fe20000000a00 */
[----:B------:R2:W-:Y:S04]  /*165d0*/  STL [R1+0x28], R0 ;  /* 0x0000280001007387 */ /* 0x0005e80000100800 */
[----:B------:R4:W-:Y:S01]  /*165e0*/  STL [R1+0x2c], R4 ;  /* 0x00002c0401007387 */ /* 0x0009e20000100800 */
[----:B--2---:R-:W-:-:S04]  /*165f0*/  IMAD R0, R0, UR4, RZ ;  /* 0x0000000400007c24 */ /* 0x004fc8000f8e02ff */
[----:B------:R-:W-:Y:S02]  /*16600*/  IMAD R0, R36, UR5, R0 ;  /* 0x0000000524007c24 */ /* 0x000fe4000f8e0200 */
[----:B0-----:R-:W-:-:S05]  /*16610*/  IMAD.SHL.U32 R8, R8, 0x8, RZ ;  /* 0x0000000808087824 */ /* 0x001fca00078e00ff */
[----:B------:R-:W-:Y:S02]  /*16620*/  LOP3.LUT R8, R8, 0x38, RZ, 0xc0, !PT ;  /* 0x0000003808087812 */ /* 0x000fe400078ec0ff */
[----:B---3--:R-:W-:Y:S01]  /*16630*/  LOP3.LUT P2, RZ, R2, 0x1, RZ, 0xc0, !PT ;  /* 0x0000000102ff7812 */ /* 0x008fe2000784c0ff */
[----:B------:R-:W-:Y:S01]  /*16640*/  IMAD.WIDE.U32 R2, R36, UR4, RZ ;  /* 0x0000000424027c25 */ /* 0x000fe2000f8e00ff */
[----:B------:R-:W-:-:S03]  /*16650*/  ULDC.64 UR4, c[0x0][0x310] ;  /* 0x0000c40000047ab9 */ /* 0x000fc60000000a00 */
[----:B------:R-:W-:Y:S02]  /*16660*/  IMAD.IADD R3, R3, 0x1, R0 ;  /* 0x0000000103037824 */ /* 0x000fe400078e0200 */
[----:B------:R-:W-:Y:S02]  /*16670*/  IMAD R0, R4, UR4, RZ ;  /* 0x0000000404007c24 */ /* 0x000fe4000f8e02ff */
[----:B----4-:R-:W0:Y:S01]  /*16680*/  S2R R4, SR_TID.X ;  /* 0x0000000000047919 */ /* 0x010e220000002100 */
[----:B------:R-:W-:-:S04]  /*16690*/  IMAD.WIDE.U32 R2, R35, UR4, R2 ;  /* 0x0000000423027c25 */ /* 0x000fc8000f8e0002 */
[----:B------:R-:W-:Y:S01]  /*166a0*/  IMAD R0, R35, UR5, R0 ;  /* 0x0000000523007c24 */ /* 0x000fe2000f8e0200 */
[----:B------:R-:W-:-:S03]  /*166b0*/  ULDC.64 UR4, c[0x0][0x308] ;  /* 0x0000c20000047ab9 */ /* 0x000fc60000000a00 */
[----:B------:R-:W-:Y:S02]  /*166c0*/  IMAD.IADD R3, R3, 0x1, R0 ;  /* 0x0000000103037824 */ /* 0x000fe400078e0200 */
[----:B------:R-:W-:Y:S01]  /*166d0*/  IMAD.WIDE.U32 R2, R18, UR4, R2 ;  /* 0x0000000412027c25 */ /* 0x000fe2000f8e0002 */
[----:B------:R-:W-:Y:S02]  /*166e0*/  UMOV UR4, 0xffffffff ;  /* 0xffffffff00047882 */ /* 0x000fe40000000000 */
[----:B------:R-:W-:Y:S02]  /*166f0*/  LEA R0, P0, R2, UR6, 0x1 ;  /* 0x0000000602007c11 */ /* 0x000fe4000f8008ff */
[----:B0-----:R-:W-:-:S04]  /*16700*/  LOP3.LUT R4, R4, 0x7f, RZ, 0xc0, !PT ;  /* 0x0000007f04047812 */ /* 0x001fc800078ec0ff */
[----:B------:R-:W-:Y:S01]  /*16710*/  SHF.R.U32.HI R5, RZ, 0x3, R4 ;  /* 0x00000003ff057819 */ /* 0x000fe20000011604 */
[----:B------:R-:W-:-:S04]  /*16720*/  IMAD R4, R18, UR5, R3 ;  /* 0x0000000512047c24 */ /* 0x000fc8000f8e0203 */
[----:B------:R-:W-:Y:S01]  /*16730*/  IMAD.IADD R32, R32, 0x1, -R5 ;  /* 0x0000000120207824 */ /* 0x000fe200078e0a05 */
[----:B------:R-:W-:Y:S01]  /*16740*/  LEA.HI.X R4, R2, UR7, R4, 0x1, P0 ;  /* 0x0000000702047c11 */ /* 0x000fe200080f0c04 */
[----:B------:R-:W-:-:S03]  /*16750*/  IMAD R5, R24, 0x1800, R28 ;  /* 0x0000180018057824 */ /* 0x000fc600078e021c */
[----:B------:R-:W-:Y:S01]  /*16760*/  ISETP.GE.AND P0, PT, R32, 0x1, PT ;  /* 0x000000012000780c */ /* 0x000fe20003f06270 */
[----:B------:R-:W-:-:S12]  /*16770*/  BRA.DIV UR4, `(.L_x_9896) ;  /* 0x00000056046c7947 */ /* 0x000fd8000b800000 */
[----:B------:R-:W0:Y:S01]  /*16780*/  SHFL.IDX PT, R3, R0, RZ, 0x181f ;  /* 0x00181fff00037589 */ /* 0x000e2200000e0000 */
[----:B------:R-:W-:-:S03]  /*16790*/  @P0 IMAD R6, R5, 0x2, R22 ;  /* 0x0000000205060824 */ /* 0x000fc600078e0216 */
[----:B------:R-:W2:Y:S01]  /*167a0*/  SHFL.IDX PT, R2, R4, RZ, 0x181f ;  /* 0x00181fff04027589 */ /* 0x000ea200000e0000 */
[----:B0-----:R-:W-:-:S05]  /*167b0*/  @P0 LEA R3, P1, R8, R3, 0x1 ;  /* 0x0000000308030211 */ /* 0x001fca00078208ff */
[----:B--2---:R-:W-:-:S05]  /*167c0*/  @P0 IMAD.X R2, RZ, RZ, R2, P1 ;  /* 0x000000ffff020224 */ /* 0x004fca00008e0602 */
        /* <DEDUP_REMOVED lines=8> */
[----:B------:R-:W2:Y:S01]  /*16850*/  SHFL.IDX PT, R2, R4, 0x1, 0x181f ;  /* 0x00381f0004027f89 */ /* 0x000ea200000e0000 */
[----:B0-----:R-:W-:-:S05]  /*16860*/  @P0 LEA R3, P1, R8, R3, 0x1 ;  /* 0x0000000308030211 */ /* 0x001fca00078208ff */
[----:B--2---:R-:W-:-:S05]  /*16870*/  @P0 IMAD.X R2, RZ, RZ, R2, P1 ;  /* 0x000000ffff020224 */ /* 0x004fca00008e0602 */
[----:B------:R-:W-:-:S04]  /*16880*/  @P0 LOP3.LUT R3, R3, R2, RZ, 0x3c, !PT ;  /* 0x0000000203030212 */ /* 0x000fc800078e3cff */
[----:B------:R-:W-:-:S04]  /*16890*/  @P0 LOP3.LUT R2, R3, R2, RZ, 0x3c, !PT ;  /* 0x0000000203020212 */ /* 0x000fc800078e3cff */
[----:B------:R-:W-:-:S05]  /*168a0*/  @P0 LOP3.LUT R3, R3, R2, RZ, 0x3c, !PT ;  /* 0x0000000203030212 */ /* 0x000fca00078e3cff */
        /* <DEDUP_REMOVED lines=24> */
[----:B------:R-:W2:Y:S04]  /*16a30*/  SHFL.IDX PT, R2, R4, 0x4, 0x181f ;  /* 0x00981f0004027f89 */ /* 0x000ea800000e0000 */
[----:B------:R-:W3:Y:S04]  /*16a40*/  SHFL.IDX PT, R4, R4, 0x5, 0x181f ;  /* 0x00b81f0004047f89 */ /* 0x000ee800000e0000 */
[----:B------:R-:W4:Y:S01]  /*16a50*/  SHFL.IDX PT, R0, R0, 0x5, 0x181f ;  /* 0x00b81f0000007f89 */ /* 0x000f2200000e0000 */
[----:B0-----:R-:W-:-:S05]  /*16a60*/  @P0 LEA R3, P1, R8, R3, 0x1 ;  /* 0x0000000308030211 */ /* 0x001fca00078208ff */
[----:B--2---:R-:W-:-:S05]  /*16a70*/  @P0 IMAD.X R2, RZ, RZ, R2, P1 ;  /* 0x000000ffff020224 */ /* 0x004fca00008e0602 */
[----:B------:R-:W-:-:S04]  /*16a80*/  @P0 LOP3.LUT R3, R3, R2, RZ, 0x3c, !PT ;  /* 0x0000000203030212 */ /* 0x000fc800078e3cff */
[----:B------:R-:W-:-:S04]  /*16a90*/  @P0 LOP3.LUT R2, R3, R2, RZ, 0x3c, !PT ;  /* 0x0000000203020212 */ /* 0x000fc800078e3cff */
[----:B------:R-:W-:-:S05]  /*16aa0*/  @P0 LOP3.LUT R3, R3, R2, RZ, 0x3c, !PT ;  /* 0x0000000203030212 */ /* 0x000fca00078e3cff */
[----:B---34-:R2:W-:Y:S02]  /*16ab0*/  @P0 LDGSTS.E.BYPASS.LTC128B.128 [R6+0x1e400], desc[UR40][R2.64], !P2 ;  /* 0x1e40000002060fae */ /* 0x0185e4000d101d68 */
.L_x_10060:
[----:B------:R-:W-:-:S13]  /*16ac0*/  ISETP.GE.AND P0, PT, R32, 0x51, PT ;  /* 0x000000512000780c */ /* 0x000fda0003f06270 */
[----:B0-2---:R-:W-:Y:S01]  /*16ad0*/  @P0 LEA R2, P1, R8, R0, 0x1 ;  /* 0x0000000008020211 */ /* 0x005fe200078208ff */
        /* <DEDUP_REMOVED lines=8> */
.L_x_9897:
[----:B------:R-:W-:Y:S02]  /*16b60*/  PLOP3.LUT P1, PT, P1, P0, PT, 0xa2, 0x0 ;  /* 0x000000000000781c */ /* 0x000fe40000f21472 */
[----:B------:R-:W-:-:S08]  /*16b70*/  @P0 R2UR P1, UR4, R31 ;  /* 0x000000001f0402ca */ /* 0x000fd00000020000 */
[----:B------:R-:W-:-:S05]  /*16b80*/  @P0 PLOP3.LUT P0, PT, P1, PT, PT, 0x80, 0x0 ;  /* 0x000000000000081c */ /* 0x000fca0000f0f070 */
[----:B------:R-:W-:Y:S01]  /*16b90*/  @!P1 SYNCS.ARRIVE.TRANS64.RED.A0T1 RZ, [UR4+0x22830], RZ ;  /* 0x022830ffffff99a7 */ /* 0x000fe20008200404 */
[----:B------:R-:W-:Y:S07]  /*16ba0*/  @!P1 ARRIVES.LDGSTSBAR.64.TRANSCNT [UR4+0x22830] ;  /* 0x02283000ff0099b0 */ /* 0x000fee0008000a84 */
[----:B------:R-:W-:Y:S05]  /*16bb0*/  @P0 BRA.U.ANY `(.L_x_9897) ;  /* 0xfffffffd00e80947 */ /* 0x000fea000393ffff */
[----:B------:R-:W-:Y:S01]  /*16bc0*/  NOP ;  /* 0x0000000000007918 */ /* 0x000fe20000000000 */
[----:B------:R-:W-:-:S04]  /*16bd0*/  LOP3.LUT R0, R37, 0x2, RZ, 0xfc, !PT ;  /* 0x0000000225007812 */ /* 0x000fc800078efcff */
[----:B------:R-:W-:-:S13]  /*16be0*/  ISETP.NE.AND P2, PT, R0, 0x3, PT ;  /* 0x000000030000780c */ /* 0x000fda0003f45270 */
[----:B------:R-:W-:Y:S05]  /*16bf0*/  @!P2 BRA `(.L_x_9898) ;  /* 0x000000000004a947 */ /* 0x000fea0003800000 */
[----:B------:R-:W-:Y:S01]  /*16c00*/  BPT.TRAP 0x1 ;  /* 0x000000040000795c */ /* 0x000fe20000300000 */
.L_x_9898:
[----:B------:R2:W5:Y:S01]  /*16c10*/  LDL R0, [R1] ;  /* 0x0000000001007983 */ /* 0x0005620000100800 */
[----:B------:R2:W-:Y:S03]  /*16c20*/  SYNCS.ARRIVE.TRANS64.A1T0 RZ, [R31+URZ+0x22830], RZ ;  /* 0x022830ff1fff79a7 */ /* 0x0005e6000810003f */
[----:B------:R2:W5:Y:S04]  /*16c30*/  LDL.LU R4, [R1+0x14] ;  /* 0x0000140001047983 */ /* 0x0005680000300800 */
[----:B0-----:R2:W5:Y:S02]  /*16c40*/  LDL.LU R3, [R1+0xc] ;  /* 0x00000c0001037983 */ /* 0x0015640000300800 */
[----:B------:R-:W-:Y:S05]  /*16c50*/  WARPSYNC.ALL ;  /* 0x0000000000007948 */ /* 0x000fea0003800000 */
[----:B------:R-:W-:Y:S01]  /*16c60*/  ULDC.64 UR4, c[0x0][0xa00] ;  /* 0x0002800000047ab9 */ /* 0x000fe20000000a00 */
[----:B------:R-:W-:Y:S01]  /*16c70*/  BSSY B6, `(.L_x_9899) ;  /* 0x000002b000067945 */ /* 0x000fe20003800000 */
[----:B------:R-:W-:Y:S01]  /*16c80*/  BAR.SYNC.DEFER_BLOCKING 0x8, 0x180 ;  /* 0x0206000000007b1d */ /* 0x000fe20000010000 */
[C---:B-----5:R-:W-:Y:S02]  /*16c90*/  LOP3.LUT P0, RZ, R0.reuse, 0x4, RZ, 0xc0, !PT ;  /* 0x0000000400ff7812 */ /* 0x060fe4000780c0ff */
[----:B------:R-:W-:-:S02]  /*16ca0*/  LOP3.LUT P2, RZ, R0, 0x8, RZ, 0xc0, !PT ;  /* 0x0000000800ff7812 */ /* 0x000fc4000784c0ff */
[----:B------:R-:W-:Y:S02]  /*16cb0*/  SEL R2, RZ, 0x4, P0 ;  /* 0x00000004ff027807 */ /* 0x000fe40000000000 */
[----:B------:R-:W-:Y:S02]  /*16cc0*/  ISETP.NE.U32.AND P0, PT, RZ, UR4, PT ;  /* 0x00000004ff007c0c */ /* 0x000fe4000bf05070 */
[----:B------:R-:W-:Y:S02]  /*16cd0*/  LOP3.LUT P1, RZ, R0, 0x2, RZ, 0xc0, !PT ;  /* 0x0000000200ff7812 */ /* 0x000fe4000782c0ff */
[----:B------:R-:W-:Y:S01]  /*16ce0*/  ISETP.NE.AND.EX P0, PT, RZ, UR5, PT, P0 ;  /* 0x00000005ff007c0c */ /* 0x000fe2000bf05300 */
[----:B------:R-:W-:Y:S01]  /*16cf0*/  ULDC.64 UR4, c[0x0][0x298] ;  /* 0x0000a60000047ab9 */ /* 0x000fe20000000a00 */
[----:B------:R-:W-:Y:S02]  /*16d00*/  SEL R0, RZ, 0x2, P2 ;  /* 0x00000002ff007807 */ /* 0x000fe40001000000 */
[----:B------:R-:W-:-:S02]  /*16d10*/  SEL R5, R34, RZ, !P0 ;  /* 0x000000ff22057207 */ /* 0x000fc40004000000 */
[----:B------:R-:W-:Y:S02]  /*16d20*/  IADD3 R0, R2, R0, R7 ;  /* 0x0000000002007210 */ /* 0x000fe40007ffe007 */
[----:B------:R-:W-:Y:S01]  /*16d30*/  SEL R34, RZ, 0x8, P1 ;  /* 0x00000008ff227807 */ /* 0x000fe20000800000 */
[----:B------:R0:W-:Y:S01]  /*16d40*/  STL [R1+0x1c], R5 ;  /* 0x00001c0501007387 */ /* 0x0001e20000100800 */
[----:B------:R-:W-:-:S03]  /*16d50*/  SEL R2, R4, RZ, !P0 ;  /* 0x000000ff04027207 */ /* 0x000fc60004000000 */
[----:B------:R-:W-:Y:S01]  /*16d60*/  IMAD.IADD R34, R0, 0x1, R34 ;  /* 0x0000000100227824 */ /* 0x000fe200078e0222 */
[----:B------:R-:W-:Y:S01]  /*16d70*/  SHF.R.S32.HI R0, RZ, 0x1f, R3 ;  /* 0x0000001fff007819 */ /* 0x000fe20000011403 */
[----:B------:R3:W-:Y:S04]  /*16d80*/  STL [R1+0x34], R2 ;  /* 0x0000340201007387 */ /* 0x0007e80000100800 */
[----:B------:R-:W-:Y:S02]  /*16d90*/  IMAD R0, R0, UR4, RZ ;  /* 0x0000000400007c24 */ /* 0x000fe4000f8e02ff */
[----:B0-----:R-:W-:-:S04]  /*16da0*/  IMAD.WIDE.U32 R4, R3, UR4, RZ ;  /* 0x0000000403047c25 */ /* 0x001fc8000f8e00ff */
[----:B------:R-:W-:Y:S01]  /*16db0*/  IMAD R0, R3, UR5, R0 ;  /* 0x0000000503007c24 */ /* 0x000fe2000f8e0200 */
[----:B------:R0:W-:Y:S01]  /*16dc0*/  STL.64 [R1+0x8], R4 ;  /* 0x0000080401007387 */ /* 0x0001e20000100a00 */
[----:B---3--:R-:W-:Y:S02]  /*16dd0*/  VIADD R2, R22, 0x18400 ;  /* 0x0001840016027836 */ /* 0x008fe40000000000 */
[----:B------:R-:W-:-:S03]  /*16de0*/  IMAD.IADD R0, R5, 0x1, R0 ;  /* 0x0000000105007824 */ /* 0x000fc600078e0200 */
[----:B------:R-:W-:Y:S02]  /*16df0*/  LOP3.LUT P0, RZ, R2, 0x3ff, RZ, 0xc0, !PT ;  /* 0x000003ff02ff7812 */ /* 0x000fe4000780c0ff */
[----:B------:R0:W-:Y:S11]  /*16e00*/  STL [R1+0x14], R0 ;  /* 0x0000140001007387 */ /* 0x0001f60000100800 */
        /* <DEDUP_REMOVED lines=17> */
.L_x_9900:
[----:B------:R-:W-:Y:S05]  /*16f20*/  BSYNC B6 ;  /* 0x0000000000067941 */ /* 0x000fea0003800000 */
.L_x_9899:
[----:B------:R-:W3:Y:S01]  /*16f30*/  LDL.LU R0, [R1+0x14] ;  /* 0x0000140001007983 */ /* 0x000ee20000300800 */
[----:B------:R-:W-:Y:S01]  /*16f40*/  ULDC.64 UR4, c[0x0][0x2d8] ;  /* 0x0000b60000047ab9 */ /* 0x000fe20000000a00 */
[----:B------:R-:W0:Y:S02]  /*16f50*/  LDC R7, c[0x0][0x448] ;  /* 0x00011200ff077b82 */ /* 0x000e240000000800 */
[----:B------:R-:W3:Y:S04]  /*16f60*/  LDL.LU.64 R2, [R1+0x8] ;  /* 0x0000080001027983 */ /* 0x000ee80000300a00 */
[----:B------:R-:W4:Y:S04]  /*16f70*/  LDL.LU R21, [R1+0x34] ;  /* 0x0000340001157983 */ /* 0x000f280000300800 */
[----:B------:R-:W2:Y:S01]  /*16f80*/  LDL.LU R20, [R1+0x1c] ;  /* 0x00001c0001147983 */ /* 0x000ea20000300800 */
[----:B------:R-:W-:-:S03]  /*16f90*/  IMAD.SHL.U32 R17, R17, 0x80, RZ ;  /* 0x0000008011117824 */ /* 0x000fc600078e00ff */
[----:B------:R0:W5:Y:S02]  /*16fa0*/  LDL R8, [R1+0x4] ;  /* 0x0000040001087983 */ /* 0x0001640000100800 */
[----:B0-----:R-:W-:-:S13]  /*16fb0*/  ISETP.NE.AND P0, PT, R7, 0x1, PT ;  /* 0x000000010700780c */ /* 0x001fda0003f05270 */
[----:B------:R-:W0:Y:S01]  /*16fc0*/  @P0 LDC R4, c[0x0][0x44c] ;  /* 0x00011300ff040b82 */ /* 0x000e220000000800 */
[----:B---3--:R-:W-:Y:S02]  /*16fd0*/  IMAD.MOV.U32 R3, RZ, RZ, R0 ;  /* 0x000000ffff037224 */ /* 0x008fe400078e0000 */
[----:B------:R-:W-:-:S04]  /*16fe0*/  IMAD.WIDE.U32 R2, R18, UR4, R2 ;  /* 0x0000000412027c25 */ /* 0x000fc8000f8e0002 */
[----:B------:R-:W-:Y:S01]  /*16ff0*/  IMAD R3, R18, UR5, R3 ;  /* 0x0000000512037c24 */ /* 0x000fe2000f8e0203 */
[----:B------:R-:W-:Y:S02]  /*17000*/  ULDC.64 UR4, c[0x0][0x2e0] ;  /* 0x0000b80000047ab9 */ /* 0x000fe40000000a00 */
[----:B----4-:R-:W-:Y:S02]  /*17010*/  IMAD R0, R21, UR4, RZ ;  /* 0x0000000415007c24 */ /* 0x010fe4000f8e02ff */
[----:B--2---:R-:W-:-:S04]  /*17020*/  IMAD.WIDE.U32 R2, R20, UR4, R2 ;  /* 0x0000000414027c25 */ /* 0x004fc8000f8e0002 */
[----:B------:R-:W-:Y:S01]  /*17030*/  IMAD R0, R20, UR5, R0 ;  /* 0x0000000514007c24 */ /* 0x000fe2000f8e0200 */
[----:B-1----:R-:W1:Y:S01]  /*17040*/  S2R R9, SR_TID.X ;  /* 0x0000000000097919 */ /* 0x002e620000002100 */
[----:B------:R-:W-:Y:S02]  /*17050*/  ULDC.64 UR4, c[0x0][0x2d0] ;  /* 0x0000b40000047ab9 */ /* 0x000fe40000000a00 */
[----:B------:R-:W-:Y:S01]  /*17060*/  IMAD.IADD R3, R3, 0x1, R0 ;  /* 0x0000000103037824 */ /* 0x000fe200078e0200 */
[----:B------:R-:W2:Y:S01]  /*17070*/  S2R R20, SR_TID.X ;  /* 0x0000000000147919 */ /* 0x000ea20000002100 */
[----:B------:R-:W3:Y:S01]  /*17080*/  @P0 LDC R0, c[0x0][0x450] ;  /* 0x00011400ff000b82 */ /* 0x000ee20000000800 */
[----:B--2---:R-:W-:-:S04]  /*17090*/  LOP3.LUT R20, R20, 0x7f, RZ, 0xc0, !PT ;  /* 0x0000007f14147812 */ /* 0x004fc800078ec0ff */
[----:B------:R-:W-:Y:S02]  /*170a0*/  SHF.R.U32.HI R21, RZ, 0x3, R20 ;  /* 0x00000003ff157819 */ /* 0x000fe40000011614 */
[----:B------:R-:W2:Y:S02]  /*170b0*/  S2R R20, SR_TID.X ;  /* 0x0000000000147919 */ /* 0x000ea40000002100 */
[----:B--2---:R-:W-:-:S05]  /*170c0*/  IMAD.SHL.U32 R20, R20, 0x10, RZ ;  /* 0x0000001014147824 */ /* 0x004fca00078e00ff */
[----:B------:R-:W-:-:S04]  /*170d0*/  LOP3.LUT R20, R21, 0x70, R20, 0xf8, !PT ;  /* 0x0000007015147812 */ /* 0x000fc800078ef814 */
[----:B------:R-:W-:Y:S02]  /*170e0*/  LOP3.LUT R5, R20, R17, RZ, 0xfc, !PT ;  /* 0x0000001114057212 */ /* 0x000fe400078efcff */
[----:B------:R2:W5:Y:S03]  /*170f0*/  LDL R20, [R1+0x18] ;  /* 0x0000180001147983 */ /* 0x0005660000100800 */
[----:B0-----:R-:W-:-:S04]  /*17100*/  @P0 IMAD.HI.U32 R6, R5, R4, RZ ;  /* 0x0000000405060227 */ /* 0x001fc800078e00ff */
[----:B------:R-:W-:Y:S01]  /*17110*/  IMAD.MOV.U32 R4, RZ, RZ, R5 ;  /* 0x000000ffff047224 */ /* 0x000fe200078e0005 */
[----:B---3--:R-:W-:Y:S01]  /*17120*/  @P0 SHF.R.U32.HI R4, RZ, R0, R6 ;  /* 0x00000000ff040219 */ /* 0x008fe20000011606 */
        /* <DEDUP_REMOVED lines=14> */
[----:B-1----:R-:W-:Y:S01]  /*17210*/  IMAD.SHL.U32 R9, R9, 0x8, RZ ;  /* 0x0000000809097824 */ /* 0x002fe200078e00ff */
        /* <DEDUP_REMOVED lines=13> */
[----:B------:R-:W1:Y:S03]  /*172f0*/  SHFL.IDX PT, R2, R4, RZ, 0x181f ;  /* 0x00181fff04027589 */ /* 0x000e6600000e0000 */
[C---:B------:R-:W-:Y:S01]  /*17300*/  VIADD R6, R17.reuse, 0x10 ;  /* 0x0000001011067836 */ /* 0x040fe20000000000 */
[----:B------:R-:W-:-:S13]  /*17310*/  ISETP.GE.AND P0, PT, R17, R5, PT ;  /* 0x000000051100720c */ /* 0x000fda0003f06270 */
[----:B0-----:R-:W-:-:S05]  /*17320*/  @!P0 LEA R3, P2, R9, R3, 0x1 ;  /* 0x0000000309038211 */ /* 0x001fca00078408ff */
[----:B-1----:R-:W-:-:S05]  /*17330*/  @!P0 IMAD.X R2, RZ, RZ, R2, P2 ;  /* 0x000000ffff028224 */ /* 0x002fca00010e0602 */
[----:B------:R-:W-:-:S04]  /*17340*/  @!P0 LOP3.LUT R3, R3, R2, RZ, 0x3c, !PT ;  /* 0x0000000203038212 */ /* 0x000fc800078e3cff */
[----:B------:R-:W-:-:S04]  /*17350*/  @!P0 LOP3.LUT R2, R3, R2, RZ, 0x3c, !PT ;  /* 0x0000000203028212 */ /* 0x000fc800078e3cff */
[----:B------:R-:W-:-:S05]  /*17360*/  @!P0 LOP3.LUT R3, R3, R2, RZ, 0x3c, !PT ;  /* 0x0000000203038212 */ /* 0x000fca00078e3cff */
[----:B------:R-:W-:Y:S01]  /*17370*/  @!PT LDS RZ, [RZ] ;  /* 0x00000000fffff984 */ /* 0x000fe20000000800 */
        /* <DEDUP_REMOVED lines=54> */
[----:B------:R-:W2:Y:S04]  /*176e0*/  SHFL.IDX PT, R4, R4, 0x7, 0x181f ;  /* 0x00f81f0004047f89 */ /* 0x000ea800000e0000 */
[----:B------:R-:W3:Y:S01]  /*176f0*/  SHFL.IDX PT, R0, R0, 0x7, 0x181f ;  /* 0x00f81f0000007f89 */ /* 0x000ee200000e0000 */
[----:B0-----:R-:W-:-:S05]  /*17700*/  @!P0 LEA R3, P2, R9, R3, 0x1 ;  /* 0x0000000309038211 */ /* 0x001fca00078408ff */
[----:B-1----:R-:W-:-:S05]  /*17710*/  @!P0 IMAD.X R2, RZ, RZ, R2, P2 ;  /* 0x000000ffff028224 */ /* 0x002fca00010e0602 */
[----:B------:R-:W-:-:S04]  /*17720*/  @!P0 LOP3.LUT R3, R3, R2, RZ, 0x3c, !PT ;  /* 0x0000000203038212 */ /* 0x000fc800078e3cff */
[----:B------:R-:W-:-:S04]  /*17730*/  @!P0 LOP3.LUT R2, R3, R2, RZ, 0x3c, !PT ;  /* 0x0000000203028212 */ /* 0x000fc800078e3cff */
[----:B------:R-:W-:-:S05]  /*17740*/  @!P0 LOP3.LUT R3, R3, R2, RZ, 0x3c, !PT ;  /* 0x0000000203038212 */ /* 0x000fca00078e3cff */
[----:B--23--:R1:W-:Y:S02]  /*17750*/  @!P0 LDGSTS.E.BYPASS.LTC128B.128 [R8+0x1b400], desc[UR40][R2.64], !P1 ;  /* 0x1b40000002088fae */ /* 0x00c3e4000c901d68 */
.L_x_10077:
        /* <DEDUP_REMOVED lines=10> */
.L_x_9902:
        /* <DEDUP_REMOVED lines=18> */
.L_x_10078:
[----:B------:R-:W-:Y:S05]  /*17920*/  BSYNC B0 ;  /* 0x0000000000007941 */ /* 0x000fea0003800000 */
.L_x_9903:
[----:B------:R-:W-:-:S04]  /*17930*/  LOP3.LUT R0, R37, 0x2, RZ, 0xfc, !PT ;  /* 0x0000000225007812 */ /* 0x000fc800078efcff */
[----:B------:R-:W-:-:S13]  /*17940*/  ISETP.NE.AND P0, PT, R0, 0x3, PT ;  /* 0x000000030000780c */ /* 0x000fda0003f05270 */
[----:B------:R-:W-:Y:S05]  /*17950*/  @!P0 BRA `(.L_x_9905) ;  /* 0x0000000000048947 */ /* 0x000fea0003800000 */
[----:B------:R-:W-:Y:S01]  /*17960*/  BPT.TRAP 0x1 ;  /* 0x000000040000795c */ /* 0x000fe20000300000 */
.L_x_9905:
[----:B------:R-:W-:Y:S01]  /*17970*/  SHF.L.U32 R0, R25, 0x1f, RZ ;  /* 0x0000001f19007819 */ /* 0x000fe200000006ff */
[----:B------:R-:W-:Y:S03]  /*17980*/  BSSY B0, `(.L_x_9906) ;  /* 0x0000003000007945 */ /* 0x000fe60003800000 */
[----:B------:R-:W1:Y:S02]  /*17990*/  SYNCS.PHASECHK.TRANS64.TRYWAIT P0, [R31+URZ+0x22860], R0 ;  /* 0x022860001f0075a7 */ /* 0x000e64000800017f */
[----:B-1----:R-:W-:Y:S05]  /*179a0*/  @!P0 BRA `(.L_x_9907) ;  /* 0x0000005400988947 */ /* 0x002fea0003800000 */
.L_x_10079:
[----:B------:R-:W-:Y:S05]  /*179b0*/  BSYNC B0 ;  /* 0x0000000000007941 */ /* 0x000fea0003800000 */
.L_x_9906:
[----:B------:R-:W0:Y:S01]  /*179c0*/  LDL.LU R2, [R1+0x28] ;  /* 0x0000280001027983 */ /* 0x000e220000300800 */
[----:B------:R-:W-:Y:S01]  /*179d0*/  ULDC.64 UR4, c[0x0][0x328] ;  /* 0x0000ca0000047ab9 */ /* 0x000fe20000000a00 */
[----:B------:R-:W-:Y:S02]  /*179e0*/  ULDC.64 UR6, c[0x0][0x318] ;  /* 0x0000c60000067ab9 */ /* 0x000fe40000000a00 */
[----:B------:R-:W1:Y:S01]  /*179f0*/  LDL.LU R4, [R1+0x2c] ;  /* 0x00002c0001047983 */ /* 0x000e620000300800 */
[----:B0-----:R-:W-:-:S04]  /*17a00*/  IMAD R3, R2, UR4, RZ ;  /* 0x0000000402037c24 */ /* 0x001fc8000f8e02ff */
[C---:B------:R-:W-:Y:S02]  /*17a10*/  IMAD R5, R36.reuse, UR5, R3 ;  /* 0x0000000524057c24 */ /* 0x040fe4000f8e0203 */
[----:B------:R-:W-:Y:S01]  /*17a20*/  IMAD.WIDE.U32 R2, R36, UR4, RZ ;  /* 0x0000000424027c25 */ /* 0x000fe2000f8e00ff */
[----:B------:R-:W-:-:S03]  /*17a30*/  ULDC.64 UR4, c[0x0][0x338] ;  /* 0x0000ce0000047ab9 */ /* 0x000fc60000000a00 */
[----:B------:R-:W-:Y:S02]  /*17a40*/  IMAD.IADD R3, R3, 0x1, R5 ;  /* 0x0000000103037824 */ /* 0x000fe400078e0205 */
[----:B-1----:R-:W-:Y:S02]  /*17a50*/  IMAD R0, R4, UR4, RZ ;  /* 0x0000000404007c24 */ /* 0x002fe4000f8e02ff */
        /* <DEDUP_REMOVED lines=12> */
[----:B------:R-:W-:Y:S01]  /*17b20*/  LOP3.LUT R7, R34, 0x1, RZ, 0xc0, !PT ;  /* 0x0000000122077812 */ /* 0x000fe200078ec0ff */
[----:B------:R-:W-:Y:S01]  /*17b30*/  IMAD R4, R4, 0x2, R22 ;  /* 0x0000000204047824 */ /* 0x000fe200078e0216 */
[C---:B------:R-:W-:Y:S01]  /*17b40*/  LOP3.LUT P2, RZ, R34.reuse, 0x2, RZ, 0xc0, !PT ;  /* 0x0000000222ff7812 */ /* 0x040fe2000784c0ff */
[----:B------:R-:W1:Y:S01]  /*17b50*/  SHFL.IDX PT, R14, R5, RZ, 0x181f ;  /* 0x00181fff050e7589 */ /* 0x000e6200000e0000 */
[----:B------:R-:W-:Y:S02]  /*17b60*/  ISETP.NE.U32.AND P3, PT, R7, 0x1, PT ;  /* 0x000000010700780c */ /* 0x000fe40003f65070 */
[----:B------:R-:W-:Y:S01]  /*17b70*/  LOP3.LUT P1, RZ, R34, 0x4, RZ, 0xc0, !PT ;  /* 0x0000000422ff7812 */ /* 0x000fe2000782c0ff */
[----:B------:R-:W2:Y:S03]  /*17b80*/  SHFL.IDX PT, R3, R6, RZ, 0x181f ;  /* 0x00181fff06037589 */ /* 0x000ea600000e0000 */
[----:B------:R-:W-:Y:S01]  /*17b90*/  ISETP.LT.OR P4, PT, R32, 0x1, !P1 ;  /* 0x000000012000780c */ /* 0x000fe20004f81670 */
        /* <DEDUP_REMOVED lines=10> */
[----:B------:R-:W-:-:S03]  /*17c40*/  LOP3.LUT P0, RZ, R34, 0x8, RZ, 0xc0, !PT ;  /* 0x0000000822ff7812 */ /* 0x000fc6000780c0ff */
        /* <DEDUP_REMOVED lines=15> */
[----:B------:R1:W-:Y:S01]  /*17d40*/  LDGSTS.E.BYPASS.LTC128B.128 [R4+0x9c00], desc[UR40][R8.64+0x180], !P4 ;  /* 0x09c0018008047fae */ /* 0x0003e2000e101d68 */
        /* <DEDUP_REMOVED lines=11> */
[----:B-1----:R-:W-:-:S03]  /*17e00*/  IADD3 R8, P4, R14, R0, RZ ;  /* 0x000000000e087210 */ /* 0x002fc60007f9e0ff */
[----:B------:R-:W-:Y:S04]  /*17e10*/  SHFL.IDX PT, R14, R5, 0x4, 0x181f ;  /* 0x00981f00050e7f89 */ /* 0x000fe800000e0000 */
[----:B0-----:R-:W0:Y:S02]  /*17e20*/  SHFL.IDX PT, R3, R6, 0x3, 0x181f ;  /* 0x00781f0006037f89 */ /* 0x001e2400000e0000 */
[----:B0-----:R-:W-:Y:S01]  /*17e30*/  IMAD.X R9, RZ, RZ, R3, P4 ;  /* 0x000000ffff097224 */ /* 0x001fe200020e0603 */
[C---:B------:R-:W-:Y:S01]  /*17e40*/  ISETP.LT.OR P4, PT, R32.reuse, 0x31, P3 ;  /* 0x000000312000780c */ /* 0x040fe20001f81670 */
[----:B------:R-:W0:Y:S04]  /*17e50*/  SHFL.IDX PT, R3, R6, 0x4, 0x181f ;  /* 0x00981f0006037f89 */ /* 0x000e2800000e0000 */
[----:B------:R-:W1:Y:S08]  /*17e60*/  SHFL.IDX PT, R6, R6, 0x5, 0x181f ;  /* 0x00b81f0006067f89 */ /* 0x000e7000000e0000 */
[----:B------:R2:W-:Y:S01]  /*17e70*/  LDGSTS.E.BYPASS.LTC128B.128 [R4+0x1c00], desc[UR40][R8.64], !P4 ;  /* 0x01c0000008047fae */ /* 0x0005e2000e101d68 */
[----:B------:R-:W-:-:S13]  /*17e80*/  ISETP.LT.OR P4, PT, R32, 0x31, !P2 ;  /* 0x000000312000780c */ /* 0x000fda0005781670 */
[----:B------:R2:W-:Y:S01]  /*17e90*/  LDGSTS.E.BYPASS.LTC128B.128 [R4+0x4c00], desc[UR40][R8.64+0x80], !P4 ;  /* 0x04c0008008047fae */ /* 0x0005e2000e101d68 */
[----:B------:R-:W-:-:S13]  /*17ea0*/  ISETP.LT.OR P4, PT, R32, 0x31, !P1 ;  /* 0x000000312000780c */ /* 0x000fda0004f81670 */
[----:B------:R2:W-:Y:S01]  /*17eb0*/  LDGSTS.E.BYPASS.LTC128B.128 [R4+0x7c00], desc[UR40][R8.64+0x100], !P4 ;  /* 0x07c0010008047fae */ /* 0x0005e2000e101d68 */
[----:B------:R-:W-:-:S13]  /*17ec0*/  ISETP.LT.OR P4, PT, R32, 0x31, !P0 ;  /* 0x000000312000780c */ /* 0x000fda0004781670 */
[----:B------:R2:W-:Y:S01]  /*17ed0*/  LDGSTS.E.BYPASS.LTC128B.128 [R4+0xac00], desc[UR40][R8.64+0x180], !P4 ;  /* 0x0ac0018008047fae */ /* 0x0005e2000e101d68 */
[----:B------:R-:W-:-:S03]  /*17ee0*/  IADD3 R2, P4, R14, R0, RZ ;  /* 0x000000000e027210 */ /* 0x000fc60007f9e0ff */
[----:B------:R2:W3:Y:S02]  /*17ef0*/  SHFL.IDX PT, R14, R5, 0x5, 0x181f ;  /* 0x00b81f00050e7f89 */ /* 0x0004e400000e0000 */
        /* <DEDUP_REMOVED lines=9> */
.L_x_10093:
        /* <DEDUP_REMOVED lines=15> */
.L_x_9909:
[----:B------:R-:W-:Y:S02]  /*18080*/  PLOP3.LUT P1, PT, P1, P0, PT, 0xa2, 0x0 ;  /* 0x000000000000781c */ /* 0x000fe40000f21472 */
[----:B------:R-:W-:-:S08]  /*18090*/  @P0 R2UR P1, UR4, R31 ;  /* 0x000000001f0402ca */ /* 0x000fd00000020000 */
[----:B------:R-:W-:-:S05]  /*180a0*/  @P0 PLOP3.LUT P0, PT, P1, PT, PT, 0x80, 0x0 ;  /* 0x000000000000081c */ /* 0x000fca0000f0f070 */
[----:B------:R-:W-:Y:S01]  /*180b0*/  @!P1 SYNCS.ARRIVE.TRANS64.RED.A0T1 RZ, [UR4+0x22850], RZ ;  /* 0x022850ffffff99a7 */ /* 0x000fe20008200404 */
[----:B------:R-:W-:Y:S07]  /*180c0*/  @!P1 ARRIVES.LDGSTSBAR.64.TRANSCNT [UR4+0x22850] ;  /* 0x02285000ff0099b0 */ /* 0x000fee0008000a84 */
[----:B------:R-:W-:Y:S05]  /*180d0*/  @P0 BRA.U.ANY `(.L_x_9909) ;  /* 0xfffffffd00e80947 */ /* 0x000fea000393ffff */
[----:B------:R-:W-:Y:S01]  /*180e0*/  NOP ;  /* 0x0000000000007918 */ /* 0x000fe20000000000 */
[----:B0-----:R-:W-:-:S04]  /*180f0*/  LOP3.LUT R2, R37, 0x2, RZ, 0xfc, !PT ;  /* 0x0000000225027812 */ /* 0x001fc800078efcff */
[----:B------:R-:W-:-:S13]  /*18100*/  ISETP.NE.AND P2, PT, R2, 0x3, PT ;  /* 0x000000030200780c */ /* 0x000fda0003f45270 */
[----:B------:R-:W-:Y:S05]  /*18110*/  @!P2 BRA `(.L_x_9910) ;  /* 0x000000000004a947 */ /* 0x000fea0003800000 */
[----:B------:R-:W-:Y:S01]  /*18120*/  BPT.TRAP 0x1 ;  /* 0x000000040000795c */ /* 0x000fe20000300000 */
.L_x_9910:
[----:B------:R-:W2:Y:S01]  /*18130*/  LDL.LU R2, [R1+0x20] ;  /* 0x0000200001027983 */ /* 0x000ea20000300800 */
[----:B------:R0:W-:Y:S01]  /*18140*/  SYNCS.ARRIVE.TRANS64.A1T0 RZ, [R31+URZ+0x22850], RZ ;  /* 0x022850ff1fff79a7 */ /* 0x0001e2000810003f */
[----:B------:R-:W-:Y:S01]  /*18150*/  BSSY B0, `(.L_x_9911) ;  /* 0x00000de000007945 */ /* 0x000fe20003800000 */
[----:B--2---:R-:W-:-:S05]  /*18160*/  VIADD R10, R2, 0xfffffffe ;  /* 0xfffffffe020a7836 */ /* 0x004fca0000000000 */
[----:B------:R-:W-:-:S13]  /*18170*/  ISETP.GE.AND P0, PT, R10, R29, PT ;  /* 0x0000001d0a00720c */ /* 0x000fda0003f06270 */
[----:B0-----:R-:W-:Y:S05]  /*18180*/  @!P0 BRA `(.L_x_9912) ;  /* 0x0000000c00688947 */ /* 0x001fea0003800000 */
.L_x_9925:
[----:B0-----:R-:W0:Y:S01]  /*18190*/  S2R R2, SR_TID.X ;  /* 0x0000000000027919 */ /* 0x001e220000002100 */
[----:B------:R-:W1:Y:S01]  /*181a0*/  LDC R6, c[0x0][0x430] ;  /* 0x00010c00ff067b82 */ /* 0x000e620000000800 */
[----:B------:R-:W-:Y:S01]  /*181b0*/  IMAD R7, R10, 0x60, R30 ;  /* 0x000000600a077824 */ /* 0x000fe200078e021e */
[----:B------:R-:W-:Y:S01]  /*181c0*/  LOP3.LUT R12, R37, 0x2, RZ, 0xfc, !PT ;  /* 0x00000002250c7812 */ /* 0x000fe200078efcff */
[----:B--23--:R-:W2:Y:S01]  /*181d0*/  S2R R4, SR_TID.X ;  /* 0x0000000000047919 */ /* 0x00cea20000002100 */
[----:B------:R-:W-:Y:S01]  /*181e0*/  VIADD R24, R24, 0x1 ;  /* 0x0000000118187836 */ /* 0x000fe20000000000 */
[----:B-1----:R-:W-:Y:S02]  /*181f0*/  ISETP.NE.AND P0, PT, R6, 0x1, PT ;  /* 0x000000010600780c */ /* 0x002fe40003f05270 */
[----:B0-----:R-:W-:Y:S01]  /*18200*/  LOP3.LUT R2, R2, 0x7f, RZ, 0xc0, !PT ;  /* 0x0000007f02027812 */ /* 0x001fe200078ec0ff */
        /* <DEDUP_REMOVED lines=8> */
[----:B------:R-:W2:Y:S08]  /*18290*/  @!P1 LDC.64 R4, c[0x0][0x428] ;  /* 0x00010a00ff049b82 */ /* 0x000eb00000000a00 */
[----:B------:R-:W3:Y:S01]  /*182a0*/  @!P1 LDC.64 R8, c[0x0][0x418] ;  /* 0x00010600ff089b82 */ /* 0x000ee20000000a00 */
[----:B-1----:R-:W-:-:S05]  /*182b0*/  @P0 IMAD.HI.U32 R2, R7, R2, RZ ;  /* 0x0000000207020227 */ /* 0x002fca00078e00ff */
[----:B0-----:R-:W-:-:S04]  /*182c0*/  @P0 SHF.R.U32.HI R11, RZ, R3, R2 ;  /* 0x00000003ff0b0219 */ /* 0x001fc80000011602 */
[--C-:B------:R-:W-:Y:S01]  /*182d0*/  @!P1 SHF.R.S32.HI R3, RZ, 0x1f, R11.reuse ;  /* 0x0000001fff039819 */ /* 0x100fe2000001140b */
[----:B------:R-:W-:-:S04]  /*182e0*/  @!P1 IMAD.MOV.U32 R2, RZ, RZ, R11 ;  /* 0x000000ffff029224 */ /* 0x000fc800078e000b */
[----:B--2---:R-:W-:-:S04]  /*182f0*/  @!P1 IMAD.WIDE.U32 R2, R27, R4, R2 ;  /* 0x000000041b029225 */ /* 0x004fc800078e0002 */
[----:B------:R-:W-:Y:S01]  /*18300*/  @!P1 IMAD R4, R33, R4, RZ ;  /* 0x0000000421049224 */ /* 0x000fe200078e02ff */
[----:B---3--:R-:W-:-:S03]  /*18310*/  @!P1 LEA R8, P0, R2, R8, 0x2 ;  /* 0x0000000802089211 */ /* 0x008fc600078010ff */
[----:B------:R-:W-:-:S04]  /*18320*/  @!P1 IMAD R5, R27, R5, R4 ;  /* 0x000000051b059224 */ /* 0x000fc800078e0204 */
[----:B------:R-:W-:Y:S02]  /*18330*/  @!P1 IMAD.IADD R3, R5, 0x1, R3 ;  /* 0x0000000105039824 */ /* 0x000fe400078e0203 */
[----:B------:R-:W-:-:S03]  /*18340*/  IMAD.MOV.U32 R5, RZ, RZ, RZ ;  /* 0x000000ffff057224 */ /* 0x000fc600078e00ff */
[----:B------:R-:W-:Y:S01]  /*18350*/  @!P1 LEA.HI.X R9, R2, R9, R3, 0x2, P0 ;  /* 0x0000000902099211 */ /* 0x000fe200000f1403 */
[----:B------:R-:W-:Y:S01]  /*18360*/  IMAD.MOV R3, RZ, RZ, -R11 ;  /* 0x000000ffff037224 */ /* 0x000fe200078e0a0b */
[----:B------:R-:W-:-:S03]  /*18370*/  ISETP.NE.AND P0, PT, R24, 0x2, PT ;  /* 0x000000021800780c */ /* 0x000fc60003f05270 */
[----:B------:R0:W5:Y:S01]  /*18380*/  @!P1 LDG.E R5, desc[UR40][R8.64] ;  /* 0x0000002808059981 */ /* 0x000162000c1e1900 */
[----:B------:R-:W-:Y:S01]  /*18390*/  ISETP.NE.AND P1, PT, R12, 0x3, PT ;  /* 0x000000030c00780c */ /* 0x000fe20003f25270 */
[----:B------:R-:W-:Y:S05]  /*183a0*/  YIELD ;  /* 0x0000000000007946 */ /* 0x000fea0003800000 */
[----:B------:R-:W-:Y:S01]  /*183b0*/  SEL R2, RZ, 0x1, P0 ;  /* 0x00000001ff027807 */ /* 0x000fe20000000000 */
[----:B------:R-:W-:Y:S01]  /*183c0*/  IMAD R6, R6, R3, R7 ;  /* 0x0000000306067224 */ /* 0x000fe200078e0207 */
[----:B------:R-:W-:Y:S02]  /*183d0*/  SEL R24, R24, RZ, P0 ;  /* 0x000000ff18187207 */ /* 0x000fe40000000000 */
[----:B------:R-:W-:Y:S01]  /*183e0*/  LOP3.LUT R25, R25, R2, RZ, 0x3c, !PT ;  /* 0x0000000219197212 */ /* 0x000fe200078e3cff */
[----:B------:R-:W-:-:S02]  /*183f0*/  IMAD.MOV.U32 R2, RZ, RZ, R10 ;  /* 0x000000ffff027224 */ /* 0x000fc400078e000a */
[----:B------:R-:W-:-:S03]  /*18400*/  VIADD R10, R10, 0xffffffff ;  /* 0xffffffff0a0a7836 */ /* 0x000fc60000000000 */
[----:B------:R-:W-:Y:S01]  /*18410*/  ISETP.GT.AND P2, PT, R2, R29, PT ;  /* 0x0000001d0200720c */ /* 0x000fe20003f44270 */
[----:B0-----:R-:W-:-:S12]  /*18420*/  @!P1 BRA `(.L_x_9913) ;  /* 0x0000000000049947 */ /* 0x001fd80003800000 */
[----:B------:R-:W-:Y:S01]  /*18430*/  BPT.TRAP 0x1 ;  /* 0x000000040000795c */ /* 0x000fe20000300000 */
.L_x_9913:
[----:B------:R-:W-:Y:S01]  /*18440*/  IMAD R4, R24, 0x8, R22 ;  /* 0x0000000818047824 */ /* 0x000fe200078e0216 */
[----:B------:R-:W-:Y:S01]  /*18450*/  SHF.L.U32 R21, R25, 0x1f, RZ ;  /* 0x0000001f19157819 */ /* 0x000fe200000006ff */
[----:B------:R-:W-:Y:S01]  /*18460*/  BSSY B1, `(.L_x_9914) ;  /* 0x0000004000017945 */ /* 0x000fe20003800000 */
[----:B------:R-:W-:Y:S02]  /*18470*/  SHF.R.S32.HI R17, RZ, 0x1f, R6 ;  /* 0x0000001fff117819 */ /* 0x000fe40000011406 */
[----:B------:R-:W0:Y:S02]  /*18480*/  SYNCS.PHASECHK.TRANS64.TRYWAIT P0, [R4+URZ+0x22840], R21 ;  /* 0x02284015040075a7 */ /* 0x000e24000800017f */
[----:B0-----:R-:W-:Y:S05]  /*18490*/  @!P0 BRA `(.L_x_9915) ;  /* 0x0000005400388947 */ /* 0x001fea0003800000 */
.L_x_10094:
[----:B------:R-:W-:Y:S05]  /*184a0*/  BSYNC B1 ;  /* 0x0000000000017941 */ /* 0x000fea0003800000 */
.L_x_9914:
[----:B------:R-:W2:Y:S01]  /*184b0*/  LDL R2, [R1] ;  /* 0x0000000001027983 */ /* 0x000ea20000100800 */
[----:B------:R-:W-:Y:S01]  /*184c0*/  ULDC.64 UR4, c[0x0][0x300] ;  /* 0x0000c00000047ab9 */ /* 0x000fe20000000a00 */
[----:B-----5:R-:W-:Y:S01]  /*184d0*/  SHF.R.S32.HI R20, RZ, 0x1f, R5 ;  /* 0x0000001fff147819 */ /* 0x020fe20000011405 */
[----:B------:R-:W-:Y:S01]  /*184e0*/  IMAD R3, R17, UR4, RZ ;  /* 0x0000000411037c24 */ /* 0x000fe2000f8e02ff */
[----:B------:R-:W-:-:S03]  /*184f0*/  ULDC.64 UR6, c[0x0][0x2e8] ;  /* 0x0000ba0000067ab9 */ /* 0x000fc60000000a00 */
[----:B------:R-:W-:Y:S01]  /*18500*/  IMAD R7, R6, UR5, R3 ;  /* 0x0000000506077c24 */ /* 0x000fe2000f8e0203 */
[----:B--2---:R-:W-:Y:S01]  /*18510*/  LOP3.LUT P1, RZ, R2, 0x1, RZ, 0xc0, !PT ;  /* 0x0000000102ff7812 */ /* 0x004fe2000782c0ff */
        /* <DEDUP_REMOVED lines=44> */
.L_x_10108:
        /* <DEDUP_REMOVED lines=8> */
.L_x_9917:
[----:B------:R-:W-:Y:S02]  /*18860*/  PLOP3.LUT P1, PT, P1, P0, PT, 0xa2, 0x0 ;  /* 0x000000000000781c */ /* 0x000fe40000f21472 */
[----:B------:R-:W-:-:S08]  /*18870*/  @P0 R2UR P1, UR4, R4 ;  /* 0x00000000040402ca */ /* 0x000fd00000020000 */
[----:B------:R-:W-:-:S05]  /*18880*/  @P0 PLOP3.LUT P0, PT, P1, PT, PT, 0x80, 0x0 ;  /* 0x000000000000081c */ /* 0x000fca0000f0f070 */
[----:B------:R-:W-:Y:S01]  /*18890*/  @!P1 SYNCS.ARRIVE.TRANS64.RED.A0T1 RZ, [UR4+0x22830], RZ ;  /* 0x022830ffffff99a7 */ /* 0x000fe20008200404 */
[----:B------:R-:W-:Y:S07]  /*188a0*/  @!P1 ARRIVES.LDGSTSBAR.64.TRANSCNT [UR4+0x22830] ;  /* 0x02283000ff0099b0 */ /* 0x000fee0008000a84 */
[----:B------:R-:W-:Y:S05]  /*188b0*/  @P0 BRA.U.ANY `(.L_x_9917) ;  /* 0xfffffffd00e80947 */ /* 0x000fea000393ffff */
[----:B------:R-:W-:Y:S01]  /*188c0*/  NOP ;  /* 0x0000000000007918 */ /* 0x000fe20000000000 */
[----:B--2---:R-:W-:-:S04]  /*188d0*/  LOP3.LUT R2, R37, 0x2, RZ, 0xfc, !PT ;  /* 0x0000000225027812 */ /* 0x004fc800078efcff */
[----:B------:R-:W-:-:S13]  /*188e0*/  ISETP.NE.AND P3, PT, R2, 0x3, PT ;  /* 0x000000030200780c */ /* 0x000fda0003f65270 */
[----:B------:R-:W-:Y:S05]  /*188f0*/  @!P3 BRA `(.L_x_9918) ;  /* 0x000000000004b947 */ /* 0x000fea0003800000 */
[----:B------:R-:W-:Y:S01]  /*18900*/  BPT.TRAP 0x1 ;  /* 0x000000040000795c */ /* 0x000fe20000300000 */
.L_x_9918:
[----:B------:R2:W-:Y:S01]  /*18910*/  SYNCS.ARRIVE.TRANS64.A1T0 RZ, [R4+URZ+0x22830], RZ ;  /* 0x022830ff04ff79a7 */ /* 0x0005e2000810003f */
[----:B------:R-:W-:Y:S05]  /*18920*/  @!P3 BRA `(.L_x_9919) ;  /* 0x000000000004b947 */ /* 0x000fea0003800000 */
[----:B------:R-:W-:Y:S01]  /*18930*/  BPT.TRAP 0x1 ;  /* 0x000000040000795c */ /* 0x000fe20000300000 */
.L_x_9919:
[----:B------:R-:W3:Y:S01]  /*18940*/  SYNCS.PHASECHK.TRANS64.TRYWAIT P0, [R4+URZ+0x22860], R21 ;  /* 0x02286015040075a7 */ /* 0x000ee2000800017f */
[----:B------:R-:W-:Y:S04]  /*18950*/  BSSY B1, `(.L_x_9920) ;  /* 0x0000002000017945 */ /* 0x000fe80003800000 */
[----:B---3--:R-:W-:Y:S05]  /*18960*/  @!P0 BRA `(.L_x_9921) ;  /* 0x0000005400bc8947 */ /* 0x008fea0003800000 */
.L_x_10109:
[----:B------:R-:W-:Y:S05]  /*18970*/  BSYNC B1 ;  /* 0x0000000000017941 */ /* 0x000fea0003800000 */
.L_x_9920:
[----:B------:R-:W4:Y:S01]  /*18980*/  LDL R2, [R1] ;  /* 0x0000000001027983 */ /* 0x000f220000100800 */
[----:B------:R-:W-:Y:S01]  /*18990*/  ULDC.64 UR4, c[0x0][0x328] ;  /* 0x0000ca0000047ab9 */ /* 0x000fe20000000a00 */
[----:B------:R-:W-:Y:S01]  /*189a0*/  ULDC.64 UR6, c[0x0][0x318] ;  /* 0x0000c60000067ab9 */ /* 0x000fe20000000a00 */
[----:B------:R-:W-:-:S04]  /*189b0*/  IMAD R17, R17, UR4, RZ ;  /* 0x0000000411117c24 */ /* 0x000fc8000f8e02ff */
[----:B------:R-:W-:Y:S01]  /*189c0*/  IMAD R17, R6, UR5, R17 ;  /* 0x0000000506117c24 */ /* 0x000fe2000f8e0211 */
[C---:B----4-:R-:W-:Y:S02]  /*189d0*/  LOP3.LUT P5, RZ, R2.reuse, 0x10, RZ, 0xc0, !PT ;  /* 0x0000001002ff7812 */ /* 0x050fe400078ac0ff */
[C---:B------:R-:W-:Y:S02]  /*189e0*/  LOP3.LUT P4, RZ, R2.reuse, 0x8, RZ, 0xc0, !PT ;  /* 0x0000000802ff7812 */ /* 0x040fe4000788c0ff */
[C---:B------:R-:W-:Y:S02]  /*189f0*/  LOP3.LUT P3, RZ, R2.reuse, 0x4, RZ, 0xc0, !PT ;  /* 0x0000000402ff7812 */ /* 0x040fe4000786c0ff */
[----:B------:R-:W-:Y:S01]  /*18a00*/  LOP3.LUT P1, RZ, R2, 0x2, RZ, 0xc0, !PT ;  /* 0x0000000202ff7812 */ /* 0x000fe2000782c0ff */
        /* <DEDUP_REMOVED lines=16> */
[----:B------:R-:W-:-:S03]  /*18b10*/  IMAD R5, R5, 0x2, R22 ;  /* 0x0000000205057824 */ /* 0x000fc600078e0216 */
[----:B------:R-:W5:Y:S04]  /*18b20*/  SHFL.IDX PT, R3, R7, RZ, 0x181f ;  /* 0x00181fff07037589 */ /* 0x000f6800000e0000 */
[----:B-1----:R-:W-:Y:S01]  /*18b30*/  SHFL.IDX PT, R8, R7, 0x1, 0x181f ;  /* 0x00381f0007087f89 */ /* 0x002fe200000e0000 */
[----:B----4-:R-:W-:-:S03]  /*18b40*/  IADD3 R2, P0, R14, R0, RZ ;  /* 0x000000000e027210 */ /* 0x010fc60007f1e0ff */
[----:B------:R-:W1:Y:S02]  /*18b50*/  SHFL.IDX PT, R14, R6, 0x1, 0x181f ;  /* 0x00381f00060e7f89 */ /* 0x000e6400000e0000 */
[----:B-----5:R-:W-:-:S05]  /*18b60*/  IMAD.X R3, RZ, RZ, R3, P0 ;  /* 0x000000ffff037224 */ /* 0x020fca00000e0603 */
[----:B------:R-:W-:Y:S04]  /*18b70*/  LDGSTS.E.BYPASS.LTC128B.128 [R5+0x400], desc[UR40][R2.64], !P5 ;  /* 0x0040000002057fae */ /* 0x000fe8000e901d68 */
[----:B------:R-:W-:Y:S04]  /*18b80*/  LDGSTS.E.BYPASS.LTC128B.128 [R5+0x3400], desc[UR40][R2.64+0x80], !P4 ;  /* 0x0340008002057fae */ /* 0x000fe8000e101d68 */
[----:B------:R-:W-:Y:S04]  /*18b90*/  LDGSTS.E.BYPASS.LTC128B.128 [R5+0x6400], desc[UR40][R2.64+0x100], !P3 ;  /* 0x0640010002057fae */ /* 0x000fe8000d901d68 */
[----:B------:R1:W-:Y:S02]  /*18ba0*/  LDGSTS.E.BYPASS.LTC128B.128 [R5+0x9400], desc[UR40][R2.64+0x180], !P1 ;  /* 0x0940018002057fae */ /* 0x0003e4000c901d68 */
[----:B-1----:R-:W-:-:S02]  /*18bb0*/  IADD3 R2, P0, R14, R0, RZ ;  /* 0x000000000e027210 */ /* 0x002fc40007f1e0ff */
[----:B------:R-:W1:Y:S03]  /*18bc0*/  SHFL.IDX PT, R14, R6, 0x2, 0x181f ;  /* 0x00581f00060e7f89 */ /* 0x000e6600000e0000 */
[----:B------:R-:W-:Y:S02]  /*18bd0*/  IMAD.X R3, RZ, RZ, R8, P0 ;  /* 0x000000ffff037224 */ /* 0x000fe400000e0608 */
[----:B------:R-:W4:Y:S04]  /*18be0*/  SHFL.IDX PT, R8, R7, 0x2, 0x181f ;  /* 0x00581f0007087f89 */ /* 0x000f2800000e0000 */
[----:B------:R-:W-:Y:S04]  /*18bf0*/  LDGSTS.E.BYPASS.LTC128B.128 [R5+0xc00], desc[UR40][R2.64], !P5 ;  /* 0x00c0000002057fae */ /* 0x000fe8000e901d68 */
[----:B------:R-:W-:Y:S04]  /*18c00*/  LDGSTS.E.BYPASS.LTC128B.128 [R5+0x3c00], desc[UR40][R2.64+0x80], !P4 ;  /* 0x03c0008002057fae */ /* 0x000fe8000e101d68 */
[----:B------:R-:W-:Y:S04]  /*18c10*/  LDGSTS.E.BYPASS.LTC128B.128 [R5+0x6c00], desc[UR40][R2.64+0x100], !P3 ;  /* 0x06c0010002057fae */ /* 0x000fe8000d901d68 */
[----:B------:R1:W-:Y:S02]  /*18c20*/  LDGSTS.E.BYPASS.LTC128B.128 [R5+0x9c00], desc[UR40][R2.64+0x180], !P1 ;  /* 0x09c0018002057fae */ /* 0x0003e4000c901d68 */
[----:B-1----:R-:W-:-:S02]  /*18c30*/  IADD3 R2, P0, R14, R0, RZ ;  /* 0x000000000e027210 */ /* 0x002fc40007f1e0ff */
[----:B------:R-:W1:Y:S03]  /*18c40*/  SHFL.IDX PT, R14, R6, 0x3, 0x181f ;  /* 0x00781f00060e7f89 */ /* 0x000e6600000e0000 */
[----:B----4-:R-:W-:Y:S02]  /*18c50*/  IMAD.X R3, RZ, RZ, R8, P0 ;  /* 0x000000ffff037224 */ /* 0x010fe400000e0608 */
        /* <DEDUP_REMOVED lines=14> */
[----:B------:R1:W0:Y:S03]  /*18d40*/  SHFL.IDX PT, R14, R6, 0x5, 0x181f ;  /* 0x00b81f00060e7f89 */ /* 0x00022600000e0000 */
[----:B----4-:R-:W-:Y:S02]  /*18d50*/  IMAD.X R3, RZ, RZ, R8, P0 ;  /* 0x000000ffff037224 */ /* 0x010fe400000e0608 */
[----:B------:R1:W4:Y:S04]  /*18d60*/  SHFL.IDX PT, R8, R7, 0x5, 0x181f ;  /* 0x00b81f0007087f89 */ /* 0x00032800000e0000 */
[----:B------:R1:W-:Y:S04]  /*18d70*/  LDGSTS.E.BYPASS.LTC128B.128 [R5+0x2400], desc[UR40][R2.64], !P5 ;  /* 0x0240000002057fae */ /* 0x0003e8000e901d68 */
[----:B------:R1:W-:Y:S04]  /*18d80*/  LDGSTS.E.BYPASS.LTC128B.128 [R5+0x5400], desc[UR40][R2.64+0x80], !P4 ;  /* 0x0540008002057fae */ /* 0x0003e8000e101d68 */
[----:B------:R1:W-:Y:S04]  /*18d90*/  LDGSTS.E.BYPASS.LTC128B.128 [R5+0x8400], desc[UR40][R2.64+0x100], !P3 ;  /* 0x0840010002057fae */ /* 0x0003e8000d901d68 */
[----:B------:R1:W-:Y:S02]  /*18da0*/  LDGSTS.E.BYPASS.LTC128B.128 [R5+0xb400], desc[UR40][R2.64+0x180], !P1 ;  /* 0x0b40018002057fae */ /* 0x0003e4000c901d68 */
.L_x_10123:
[----:B01----:R-:W-:-:S05]  /*18db0*/  IADD3 R2, P0, R14, R0, RZ ;  /* 0x000000000e027210 */ /* 0x003fca0007f1e0ff */
[----:B----4-:R-:W-:Y:S01]  /*18dc0*/  IMAD.X R3, RZ, RZ, R8, P0 ;  /* 0x000000ffff037224 */ /* 0x010fe200000e0608 */
        /* <DEDUP_REMOVED lines=9> */
.L_x_9923:
        /* <DEDUP_REMOVED lines=11> */
.L_x_9924:
[----:B------:R0:W-:Y:S01]  /*18f10*/  SYNCS.ARRIVE.TRANS64.A1T0 RZ, [R4+URZ+0x22850], RZ ;  /* 0x022850ff04ff79a7 */ /* 0x0001e2000810003f */
[----:B------:R-:W-:Y:S05]  /*18f20*/  @P2 BRA `(.L_x_9925) ;  /* 0xfffffff000982947 */ /* 0x000fea000383ffff */
.L_x_9912:
[----:B------:R-:W-:Y:S05]  /*18f30*/  BSYNC B0 ;  /* 0x0000000000007941 */ /* 0x000fea0003800000 */
.L_x_9911:
[----:B------:R-:W1:Y:S01]  /*18f40*/  S2R R2, SR_TID.X ;  /* 0x0000000000027919 */ /* 0x000e620000002100 */
[----:B------:R-:W-:Y:S01]  /*18f50*/  VIADD R24, R24, 0x1 ;  /* 0x0000000118187836 */ /* 0x000fe20000000000 */
[----:B------:R-:W-:Y:S04]  /*18f60*/  BSSY B0, `(.L_x_9926) ;  /* 0x0000013000007945 */ /* 0x000fe80003800000 */
[----:B------:R-:W-:-:S04]  /*18f70*/  ISETP.NE.AND P0, PT, R24, 0x2, PT ;  /* 0x000000021800780c */ /* 0x000fc80003f05270 */
[----:B------:R-:W-:-:S04]  /*18f80*/  SEL R0, RZ, 0x1, P0 ;  /* 0x00000001ff007807 */ /* 0x000fc80000000000 */
[----:B------:R-:W-:Y:S02]  /*18f90*/  LOP3.LUT R25, R25, R0, RZ, 0x3c, !PT ;  /* 0x0000000019197212 */ /* 0x000fe400078e3cff */
[----:B-1----:R-:W-:-:S04]  /*18fa0*/  LOP3.LUT R2, R2, 0x7f, RZ, 0xc0, !PT ;  /* 0x0000007f02027812 */ /* 0x002fc800078ec0ff */
[----:B------:R-:W-:-:S13]  /*18fb0*/  ISETP.NE.AND P1, PT, R2, RZ, PT ;  /* 0x000000ff0200720c */ /* 0x000fda0003f25270 */
[----:B------:R-:W-:Y:S05]  /*18fc0*/  @P1 BRA `(.L_x_9927) ;  /* 0x0000000000301947 */ /* 0x000fea0003800000 */
[----:B------:R-:W1:Y:S01]  /*18fd0*/  S2R R5, SR_LANEID ;  /* 0x0000000000057919 */ /* 0x000e620000000000 */
[----:B------:R-:W-:Y:S01]  /*18fe0*/  VOTEU.ANY UR4, UPT, PT ;  /* 0x0000000000047886 */ /* 0x000fe200038e0100 */
[----:B------:R-:W4:Y:S01]  /*18ff0*/  LDC.64 R2, c[0x0][0xc60] ;  /* 0x00031800ff027b82 */ /* 0x000f220000000a00 */
[----:B------:R-:W1:Y:S02]  /*19000*/  FLO.U32 R0, UR4 ;  /* 0x0000000400007d00 */ /* 0x000e6400080e0000 */
[----:B-1----:R-:W-:-:S06]  /*19010*/  ISETP.EQ.U32.AND P1, PT, R0, R5, PT ;  /* 0x000000050000720c */ /* 0x002fcc0003f22070 */
[----:B------:R-:W4:Y:S07]  /*19020*/  POPC R5, UR4 ;  /* 0x0000000400057d09 */ /* 0x000f2e0008000000 */
[----:B----4-:R-:W4:Y:S01]  /*19030*/  @P1 ATOMG.E.ADD.STRONG.GPU PT, R3, desc[UR40][R2.64], R5 ;  /* 0x00000005020319a8 */ /* 0x010f2200081ee1e8 */
[----:B0-23--:R-:W0:Y:S02]  /*19040*/  S2R R4, SR_LTMASK ;  /* 0x0000000000047919 */ /* 0x00de240000003900 */
[----:B0-----:R-:W-:-:S04]  /*19050*/  LOP3.LUT R4, R4, UR4, RZ, 0xc0, !PT ;  /* 0x0000000404047c12 */ /* 0x001fc8000f8ec0ff */
[----:B------:R-:W0:Y:S01]  /*19060*/  POPC R7, R4 ;  /* 0x0000000400077309 */ /* 0x000e220000000000 */
[----:B----4-:R-:W0:Y:S02]  /*19070*/  SHFL.IDX PT, R0, R3, R0, 0x1f ;  /* 0x00001f0003007589 */ /* 0x010e2400000e0000 */
[----:B0-----:R-:W-:-:S07]  /*19080*/  IADD3 R16, R0, UR36, R7 ;  /* 0x0000002400107c10 */ /* 0x001fce000fffe007 */
.L_x_9927:
[----:B------:R-:W-:Y:S05]  /*19090*/  BSYNC B0 ;  /* 0x0000000000007941 */ /* 0x000fea0003800000 */
.L_x_9926:
[----:B------:R-:W-:-:S07]  /*190a0*/  SEL R24, R24, RZ, P0 ;  /* 0x000000ff18187207 */ /* 0x000fce0000000000 */
.L_x_9886:
[----:B------:R-:W-:Y:S05]  /*190b0*/  BSYNC B7 ;  /* 0x0000000000077941 */ /* 0x000fea0003800000 */
.L_x_9884:
[----:B------:R-:W4:Y:S02]  /*190c0*/  LDL R0, [R1] ;  /* 0x0000000001007983 */ /* 0x000f240000100800 */
[----:B----4-:R-:W-:-:S13]  /*190d0*/  LOP3.LUT P0, RZ, R0, 0x80, RZ, 0xc0, !PT ;  /* 0x0000008000ff7812 */ /* 0x010fda000780c0ff */
[----:B------:R-:W-:Y:S05]  /*190e0*/  @!P0 BRA `(.L_x_9928) ;  /* 0x0000000000248947 */ /* 0x000fea0003800000 */
[----:B------:R-:W-:Y:S05]  /*190f0*/  WARPSYNC.ALL ;  /* 0x0000000000007948 */ /* 0x000fea0003800000 */
[----:B------:R-:W1:Y:S08]  /*19100*/  S2UR UR5, SR_CgaCtaId ;  /* 0x00000000000579c3 */ /* 0x000e700000008800 */
[----:B------:R-:W-:Y:S06]  /*19110*/  BAR.SYNC.DEFER_BLOCKING 0x5, 0x180 ;  /* 0x0146000000007b1d */ /* 0x000fec0000010000 */
[----:B------:R-:W-:-:S02]  /*19120*/  UMOV UR4, 0x400 ;  /* 0x0000040000047882 */ /* 0x000fc40000000000 */
[----:B-1----:R-:W-:-:S06]  /*19130*/  ULEA UR4, UR5, UR4, 0x18 ;  /* 0x0000000405047291 */ /* 0x002fcc000f8ec03f */
[----:B0-----:R-:W-:-:S05]  /*19140*/  IMAD.U32 R22, RZ, RZ, UR4 ;  /* 0x00000004ff167e24 */ /* 0x001fca000f8e00ff */
[----:B------:R4:W0:Y:S01]  /*19150*/  LDS.128 R16, [R22+0x228d0] ;  /* 0x0228d00016107984 */ /* 0x0008220000000c00 */
[----:B------:R-:W-:Y:S06]  /*19160*/  BAR.ARV 0x4, 0x180 ;  /* 0x0106000000007b1d */ /* 0x000fec0000002000 */
[----:B------:R-:W-:Y:S05]  /*19170*/  BRA `(.L_x_9929) ;  /* 0x0000000800d07947 */ /* 0x000fea0003800000 */
.L_x_9928:
[----:B------:R-:W1:Y:S01]  /*19180*/  S2R R9, SR_TID.X ;  /* 0x0000000000097919 */ /* 0x000e620000002100 */
[----:B------:R-:W-:Y:S01]  /*19190*/  UMOV UR4, 0xffffffff ;  /* 0xffffffff00047882 */ /* 0x000fe20000000000 */
[----:B-1----:R-:W-:-:S04]  /*191a0*/  LOP3.LUT R9, R9, 0x1f, RZ, 0xc0, !PT ;  /* 0x0000001f09097812 */ /* 0x002fc800078ec0ff */
[----:B------:R-:W-:Y:S01]  /*191b0*/  ISETP.NE.AND P0, PT, R9, 0x1f, PT ;  /* 0x0000001f0900780c */ /* 0x000fe20003f05270 */
[----:B------:R-:W-:-:S12]  /*191c0*/  BRA.DIV UR4, `(.L_x_9930) ;  /* 0x0000005604807947 */ /* 0x000fd8000b800000 */
[----:B------:R-:W-:Y:S01]  /*191d0*/  IMAD.IADD R7, R19, 0x1, R9 ;  /* 0x0000000113077824 */ /* 0x000fe200078e0209 */
[----:B------:R-:W-:-:S04]  /*191e0*/  ULDC UR4, c[0x0][0xc3c] ;  /* 0x00030f0000047ab9 */ /* 0x000fc80000000800 */
[----:B------:R-:W-:-:S13]  /*191f0*/  ISETP.GE.OR P1, PT, R7, UR4, !P0 ;  /* 0x0000000407007c0c */ /* 0x000fda000c726670 */
[----:B0-----:R-:W0:Y:S08]  /*19200*/  @!P1 LDC.64 R2, c[0x0][0xc80] ;  /* 0x00032000ff029b82 */ /* 0x001e300000000a00 */
[----:B--23--:R-:W1:Y:S01]  /*19210*/  @!P1 LDC.64 R4, c[0x0][0xc78] ;  /* 0x00031e00ff049b82 */ /* 0x00ce620000000a00 */
        /* <DEDUP_REMOVED lines=11> */
[----:B------:R0:W-:Y:S02]  /*192d0*/  SHFL.IDX PT, R6, R16, 0x1, 0x1f ;  /* 0x00201f0010067f89 */ /* 0x0001e400000e0000 */
[----:B0-----:R-:W-:-:S02]  /*192e0*/  IMAD.MOV.U32 R16, RZ, RZ, RZ ;  /* 0x000000ffff107224 */ /* 0x001fc400078e00ff */
[----:B--2---:R-:W-:Y:S02]  /*192f0*/  @!P1 IMAD.MOV.U32 R7, RZ, RZ, R8 ;  /* 0x000000ffff079224 */ /* 0x004fe400078e0008 */
[----:B---3--:R-:W-:Y:S01]  /*19300*/  @!P1 IMAD.MOV.U32 R4, RZ, RZ, R5 ;  /* 0x000000ffff049224 */ /* 0x008fe200078e0005 */
        /* <DEDUP_REMOVED lines=18> */
.L_x_10133:
[----:B------:R-:W-:Y:S02]  /*19430*/  ULDC UR4, c[0x0][0xc38] ;  /* 0x00030e0000047ab9 */ /* 0x000fe40000000800 */
[----:B------:R-:W-:-:S04]  /*19440*/  IMAD.U32 R5, RZ, RZ, UR4 ;  /* 0x00000004ff057e24 */ /* 0x000fc8000f8e00ff */
[----:B-1----:R-:W-:-:S04]  /*19450*/  IMAD R9, R14, R5, RZ ;  /* 0x000000050e097224 */ /* 0x002fc800078e02ff */
[----:B------:R-:W-:-:S05]  /*19460*/  IMAD.IADD R6, R6, 0x1, R9 ;  /* 0x0000000106067824 */ /* 0x000fca00078e0209 */
[----:B------:R-:W-:-:S13]  /*19470*/  ISETP.GT.AND P6, PT, R6, R0, PT ;  /* 0x000000000600720c */ /* 0x000fda0003fc4270 */
[----:B------:R-:W-:Y:S05]  /*19480*/  @P6 BRA `(.L_x_9931) ;  /* 0x0000000000a46947 */ /* 0x000fea0003800000 */
.L_x_9934:
        /* <DEDUP_REMOVED lines=35> */
.L_x_10141:
[----:B------:R-:W-:Y:S02]  /*196c0*/  ULDC UR4, c[0x0][0xc38] ;  /* 0x00030e0000047ab9 */ /* 0x000fe40000000800 */
[----:B------:R-:W-:-:S04]  /*196d0*/  IMAD.U32 R5, RZ, RZ, UR4 ;  /* 0x00000004ff057e24 */ /* 0x000fc8000f8e00ff */
[----:B-1----:R-:W-:-:S04]  /*196e0*/  IMAD R9, R14, R5, RZ ;  /* 0x000000050e097224 */ /* 0x002fc800078e02ff */
[----:B------:R-:W-:-:S05]  /*196f0*/  IMAD.IADD R6, R9, 0x1, R6 ;  /* 0x0000000109067824 */ /* 0x000fca00078e0206 */
[----:B------:R-:W-:-:S13]  /*19700*/  ISETP.GT.AND P6, PT, R6, R0, PT ;  /* 0x000000000600720c */ /* 0x000fda0003fc4270 */
[----:B------:R-:W-:Y:S05]  /*19710*/  @!P6 BRA `(.L_x_9934) ;  /* 0xfffffffc005ce947 */ /* 0x000fea000383ffff */
.L_x_9931:
        /* <DEDUP_REMOVED lines=9> */
.L_x_10146:
[----:B------:R-:W-:-:S13]  /*197b0*/  ISETP.NE.AND P0, PT, R8, RZ, PT ;  /* 0x000000ff0800720c */ /* 0x000fda0003f05270 */
[----:B------:R-:W-:Y:S05]  /*197c0*/  @!P0 BRA `(.L_x_9936) ;  /* 0x0000000000108947 */ /* 0x000fea0003800000 */
[----:B------:R-:W-:Y:S01]  /*197d0*/  UMOV UR4, 0xffffffff ;  /* 0xffffffff00047882 */ /* 0x000fe20000000000 */
[----:B------:R-:W-:Y:S02]  /*197e0*/  VIADD R12, R6, 0xffffffff ;  /* 0xffffffff060c7836 */ /* 0x000fe40000000000 */
[----:B------:R-:W-:Y:S05]  /*197f0*/  BRA.DIV UR4, `(.L_x_9937) ;  /* 0x0000005a04447947 */ /* 0x000fea000b800000 */
[----:B------:R4:W0:Y:S02]  /*19800*/  SHFL.IDX PT, R16, R3, R12, 0x1f ;  /* 0x00001f0c03107589 */ /* 0x00082400000e0000 */
.L_x_9936:
        /* <DEDUP_REMOVED lines=58> */
.L_x_9932:
[----:B------:R-:W-:Y:S01]  /*19bb0*/  UMOV UR4, URZ ;  /* 0x0000003f00047c82 */ /* 0x000fe20008000000 */
[----:B------:R-:W-:Y:S01]  /*19bc0*/  UMOV UR5, URZ ;  /* 0x0000003f00057c82 */ /* 0x000fe20008000000 */
[----:B------:R-:W-:Y:S01]  /*19bd0*/  ULDC UR6, c[0x0][0xc3c] ;  /* 0x00030f0000067ab9 */ /* 0x000fe20000000800 */
[----:B------:R-:W-:Y:S02]  /*19be0*/  IMAD.MOV.U32 R16, RZ, RZ, R0 ;  /* 0x000000ffff107224 */ /* 0x000fe400078e0000 */
[----:B------:R-:W-:Y:S02]  /*19bf0*/  IMAD.U32 R17, RZ, RZ, UR4 ;  /* 0x00000004ff117e24 */ /* 0x000fe4000f8e00ff */
[----:B------:R-:W-:Y:S02]  /*19c00*/  IMAD.U32 R18, RZ, RZ, UR5 ;  /* 0x00000005ff127e24 */ /* 0x000fe4000f8e00ff */
[----:B------:R-:W-:-:S07]  /*19c10*/  IMAD.U32 R19, RZ, RZ, UR6 ;  /* 0x00000006ff137e24 */ /* 0x000fce000f8e00ff */
.L_x_9938:
        /* <DEDUP_REMOVED lines=10> */
.L_x_9929:
[----:B------:R-:W-:Y:S02]  /*19cc0*/  ULDC UR4, c[0x0][0xc3c] ;  /* 0x00030f0000047ab9 */ /* 0x000fe40000000800 */
[----:B0-----:R-:W-:-:S13]  /*19cd0*/  ISETP.GE.AND P0, PT, R19, UR4, PT ;  /* 0x0000000413007c0c */ /* 0x001fda000bf06270 */
[----:B------:R-:W-:Y:S05]  /*19ce0*/  @!P0 BRA `(.L_x_9939) ;  /* 0xffffffa000388947 */ /* 0x000fea000383ffff */
[----:B------:R-:W-:Y:S05]  /*19cf0*/  BSYNC B8 ;  /* 0x0000000000087941 */ /* 0x000fea0003800000 */
.L_x_9838:
[----:B------:R-:W5:Y:S01]  /*19d00*/  LDL.LU R0, [R1+0x24] ;  /* 0x0000240001007983 */ /* 0x000f620000300800 */
[----:B------:R-:W-:Y:S01]  /*19d10*/  BSSY B0, `(.L_x_9940) ;  /* 0x000000b000007945 */ /* 0x000fe20003800000 */
[----:B------:R-:W1:Y:S01]  /*19d20*/  S2R R5, SR_CgaCtaId ;  /* 0x0000000000057919 */ /* 0x000e620000008800 */
[----:B-----5:R-:W-:-:S05]  /*19d30*/  VIADD R0, R0, 0x1 ;  /* 0x0000000100007836 */ /* 0x020fca0000000000 */
[----:B--2---:R-:W-:-:S04]  /*19d40*/  LEA.HI R2, R0, R0, RZ, 0x1 ;  /* 0x0000000000027211 */ /* 0x004fc800078f08ff */
[----:B0-----:R-:W-:Y:S02]  /*19d50*/  LOP3.LUT R3, R2, 0xfffffffe, RZ, 0xc0, !PT ;  /* 0xfffffffe02037812 */ /* 0x001fe400078ec0ff */
[----:B------:R-:W-:-:S03]  /*19d60*/  MOV R2, 0x400 ;  /* 0x0000040000027802 */ /* 0x000fc60000000f00 */
[----:B------:R-:W-:Y:S01]  /*19d70*/  IMAD.IADD R0, R0, 0x1, -R3 ;  /* 0x0000000100007824 */ /* 0x000fe200078e0a03 */
[----:B-1----:R-:W-:-:S04]  /*19d80*/  LEA R5, R5, R2, 0x18 ;  /* 0x0000000205057211 */ /* 0x002fc800078ec0ff */
[----:B------:R-:W-:-:S04]  /*19d90*/  SHF.L.U32 R0, R0, 0x1f, RZ ;  /* 0x0000001f00007819 */ /* 0x000fc800000006ff */
[----:B------:R-:W0:Y:S02]  /*19da0*/  SYNCS.PHASECHK.TRANS64.TRYWAIT P0, [R5+URZ+0x22820], R0 ;  /* 0x02282000050075a7 */ /* 0x000e24000800017f */
[----:B0-----:R-:W-:Y:S05]  /*19db0*/  @!P0 BRA `(.L_x_9941) ;  /* 0x0000005000fc8947 */ /* 0x001fea0003800000 */
.L_x_10149:
[----:B------:R-:W-:Y:S05]  /*19dc0*/  BSYNC B0 ;  /* 0x0000000000007941 */ /* 0x000fea0003800000 */
.L_x_9940:
[----:B------:R-:W-:-:S03]  /*19dd0*/  UMOV UR4, 0xffffffff ;  /* 0xffffffff00047882 */ /* 0x000fc60000000000 */
[----:B------:R-:W-:Y:S05]  /*19de0*/  BRA.DIV UR4, `(.L_x_9942) ;  /* 0x0000005604047947 */ /* 0x000fea000b800000 */
[----:B0-----:R-:W0:Y:S02]  /*19df0*/  S2R R0, SR_TID.X ;  /* 0x0000000000007919 */ /* 0x001e240000002100 */
[----:B0-----:R-:W-:-:S04]  /*19e00*/  SHF.R.U32.HI R0, RZ, 0x5, R0 ;  /* 0x00000005ff007819 */ /* 0x001fc80000011600 */
[----:B------:R-:W-:-:S05]  /*19e10*/  LOP3.LUT R0, R0, 0x3, RZ, 0xc0, !PT ;  /* 0x0000000300007812 */ /* 0x000fca00078ec0ff */
[----:B------:R0:W1:Y:S02]  /*19e20*/  SHFL.IDX PT, R14, R0, RZ, 0x1f ;  /* 0x00001fff000e7589 */ /* 0x00006400000e0000 */
.L_x_10152:
[----:B-1----:R-:W-:-:S13]  /*19e30*/  ISETP.NE.AND P0, PT, R14, RZ, PT ;  /* 0x000000ff0e00720c */ /* 0x002fda0003f05270 */
[----:B------:R-:W-:Y:S05]  /*19e40*/  @P0 BRA `(.L_x_9674) ;  /* 0x0000000000840947 */ /* 0x000fea0003800000 */
[----:B------:R-:W-:-:S03]  /*19e50*/  UMOV UR4, 0xffffffff ;  /* 0xffffffff00047882 */ /* 0x000fc60000000000 */
[----:B------:R-:W-:Y:S05]  /*19e60*/  BRA.DIV UR4, `(.L_x_9943) ;  /* 0x0000005604187947 */ /* 0x000fea000b800000 */
[----:B------:R-:W-:-:S13]  /*19e70*/  ELECT P6, URZ, PT ;  /* 0x00000000003f782f */ /* 0x000fda00038c0000 */
.L_x_10155:
[----:B------:R-:W-:Y:S05]  /*19e80*/  @!P6 BRA `(.L_x_9674) ;  /* 0x000000000074e947 */ /* 0x000fea0003800000 */
[----:B------:R-:W-:-:S04]  /*19e90*/  LOP3.LUT R37, R37, 0x2, RZ, 0xfc, !PT ;  /* 0x0000000225257812 */ /* 0x000fc800078efcff */
[----:B------:R-:W-:-:S13]  /*19ea0*/  ISETP.NE.AND P0, PT, R37, 0x3, PT ;  /* 0x000000032500780c */ /* 0x000fda0003f05270 */
[----:B------:R-:W-:Y:S05]  /*19eb0*/  @!P0 BRA `(.L_x_9944) ;  /* 0x0000000000048947 */ /* 0x000fea0003800000 */
[----:B------:R-:W-:Y:S01]  /*19ec0*/  BPT.TRAP 0x1 ;  /* 0x000000040000795c */ /* 0x000fe20000300000 */
.L_x_9944:
[C---:B------:R-:W-:Y:S01]  /*19ed0*/  IMAD R3, R24.reuse, 0x8, R5 ;  /* 0x0000000818037824 */ /* 0x040fe200078e0205 */
[----:B------:R-:W-:Y:S01]  /*19ee0*/  SHF.L.U32 R2, R25, 0x1f, RZ ;  /* 0x0000001f19027819 */ /* 0x000fe200000006ff */
[----:B------:R-:W-:-:S03]  /*19ef0*/  VIADD R24, R24, 0x1 ;  /* 0x0000000118187836 */ /* 0x000fc60000000000 */
[----:B------:R-:W1:Y:S02]  /*19f00*/  SYNCS.PHASECHK.TRANS64.TRYWAIT P1, [R3+URZ+0x22840], R2 ;  /* 0x02284002030075a7 */ /* 0x000e64000802017f */
[----:B------:R-:W-:-:S04]  /*19f10*/  ISETP.NE.AND P2, PT, R24, 0x2, PT ;  /* 0x000000021800780c */ /* 0x000fc80003f45270 */
[----:B0-----:R-:W-:Y:S01]  /*19f20*/  SEL R0, RZ, 0x1, P2 ;  /* 0x00000001ff007807 */ /* 0x001fe20001000000 */
[----:B-1----:R-:W-:Y:S08]  /*19f30*/  @!P1 BRA `(.L_x_9945) ;  /* 0x0000005400049947 */ /* 0x002ff00003800000 */
.L_x_10156:
[----:B------:R-:W-:Y:S02]  /*19f40*/  SEL R24, R24, RZ, P2 ;  /* 0x000000ff18187207 */ /* 0x000fe40001000000 */
[----:B------:R-:W-:Y:S01]  /*19f50*/  LOP3.LUT R0, R25, R0, RZ, 0x3c, !PT ;  /* 0x0000000019007212 */ /* 0x000fe200078e3cff */
[----:B------:R-:W-:Y:S06]  /*19f60*/  @!P0 BRA `(.L_x_9946) ;  /* 0x0000000000048947 */ /* 0x000fec0003800000 */
[----:B------:R-:W-:Y:S01]  /*19f70*/  BPT.TRAP 0x1 ;  /* 0x000000040000795c */ /* 0x000fe20000300000 */
.L_x_9946:
[----:B------:R-:W-:Y:S01]  /*19f80*/  IMAD R5, R24, 0x8, R5 ;  /* 0x0000000818057824 */ /* 0x000fe200078e0205 */
[----:B------:R-:W-:-:S04]  /*19f90*/  SHF.L.U32 R0, R0, 0x1f, RZ ;  /* 0x0000001f00007819 */ /* 0x000fc800000006ff */
[----:B------:R-:W1:Y:S02]  /*19fa0*/  SYNCS.PHASECHK.TRANS64.TRYWAIT P1, [R5+URZ+0x22840], R0 ;  /* 0x02284000050075a7 */ /* 0x000e64000802017f */
[----:B-1----:R-:W-:Y:S05]  /*19fb0*/  @!P1 BRA `(.L_x_9947) ;  /* 0x0000005000f89947 */ /* 0x002fea0003800000 */
.L_x_10157:
[----:B------:R-:W-:Y:S05]  /*19fc0*/  @!P0 BRA `(.L_x_9948) ;  /* 0x0000000000048947 */ /* 0x000fea0003800000 */
[----:B------:R-:W-:Y:S01]  /*19fd0*/  BPT.TRAP 0x1 ;  /* 0x000000040000795c */ /* 0x000fe20000300000 */
.L_x_9948:
[----:B------:R-:W2:Y:S02]  /*19fe0*/  SYNCS.PHASECHK.TRANS64.TRYWAIT P1, [R3+URZ+0x22860], R2 ;  /* 0x02286002030075a7 */ /* 0x000ea4000802017f */
[----:B--2---:R-:W-:Y:S05]  /*19ff0*/  @!P1 BRA `(.L_x_9949) ;  /* 0x0000005000fc9947 */ /* 0x004fea0003800000 */
.L_x_10158:
[----:B------:R-:W-:Y:S05]  /*1a000*/  @!P0 BRA `(.L_x_9950) ;  /* 0x0000000000048947 */ /* 0x000fea0003800000 */
[----:B------:R-:W-:Y:S01]  /*1a010*/  BPT.TRAP 0x1 ;  /* 0x000000040000795c */ /* 0x000fe20000300000 */
.L_x_9950:
[----:B------:R0:W0:Y:S02]  /*1a020*/  SYNCS.PHASECHK.TRANS64.TRYWAIT P0, [R5+URZ+0x22860], R0 ;  /* 0x02286000050075a7 */ /* 0x000024000800017f */
[----:B0-----:R-:W-:Y:S05]  /*1a030*/  @!P0 NANOSLEEP.SYNCS 0x989680 ;  /* 0x009896800000895d */ /* 0x001fea0003900000 */
[----:B------:R-:W0:Y:S02]  /*1a040*/  @!P0 SYNCS.PHASECHK.TRANS64 P0, [R5+URZ+0x22860], R0 ;  /* 0x02286000050085a7 */ /* 0x000e24000800007f */
[----:B0-----:R-:W-:Y:S05]  /*1a050*/  @!P0 BRA `(.L_x_9950) ;  /* 0xfffffffc00f08947 */ /* 0x001fea000383ffff */
.L_x_9674:
[----:B------:R-:W-:Y:S05]  /*1a060*/  BSYNC B9 ;  /* 0x0000000000097941 */ /* 0x000fea0003800000 */
.L_x_9671:
[----:B------:R-:W-:Y:S05]  /*1a070*/  EXIT ;  /* 0x000000000000794d */ /* 0x000fea0003800000 */
.L_x_9694:
[----:B0-----:R0:W1:Y:S02]  /*1a080*/  SYNCS.PHASECHK.TRANS64.TRYWAIT P5, [R87+URZ+0x22890], R95 ;  /* 0x0228905f570075a7 */ /* 0x00106400080a017f */
[----:B-1----:R-:W-:Y:S05]  /*1a090*/  @!P5 NANOSLEEP.SYNCS 0x989680 ;  /* 0x009896800000d95d */ /* 0x002fea0003900000 */
[----:B------:R-:W1:Y:S02]  /*1a0a0*/  @!P5 SYNCS.PHASECHK.TRANS64 P5, [R87+URZ+0x22890], R95 ;  /* 0x0228905f5700d5a7 */ /* 0x000e6400080a007f */
[----:B-1----:R-:W-:Y:S05]  /*1a0b0*/  @!P5 BRA `(.L_x_9694) ;  /* 0xfffffffc00f0d947 */ /* 0x002fea000383ffff */
[----:B------:R-:W-:Y:S05]  /*1a0c0*/  BRA `(.L_x_9951) ;  /* 0xfffffe9400b87947 */ /* 0x000fea000383ffff */
.L_x_9695:
        /* <DEDUP_REMOVED lines=8> */
.L_x_9953:
[----:B------:R-:W-:Y:S05]  /*1a150*/  BSYNC B1 ;  /* 0x0000000000017941 */ /* 0x000fea0003800000 */
.L_x_9952:
        /* <DEDUP_REMOVED lines=8> */
.L_x_9954:
[----:B------:R-:W-:Y:S05]  /*1a1e0*/  BRA `(.L_x_9955) ;  /* 0xfffffe9400847947 */ /* 0x000fea000383ffff */
.L_x_9704:
[----:B------:R-:W-:Y:S01]  /*1a1f0*/  BSSY B1, `(.L_x_9956) ;  /* 0x0000008000017945 */ /* 0x000fe20003800000 */
[----:B----4-:R-:W-:Y:S02]  /*1a200*/  IMAD.MOV.U32 R13, RZ, RZ, R97 ;  /* 0x000000ffff0d7224 */ /* 0x010fe400078e0061 */
[----:B------:R-:W-:Y:S02]  /*1a210*/  IMAD.MOV.U32 R12, RZ, RZ, 0x1 ;  /* 0x00000001ff0c7424 */ /* 0x000fe400078e00ff */
[----:B------:R-:W-:Y:S02]  /*1a220*/  IMAD.MOV.U32 R11, RZ, RZ, 0x1c1f ;  /* 0x00001c1fff0b7424 */ /* 0x000fe400078e00ff */
[----:B------:R-:W-:-:S07]  /*1a230*/  IMAD.MOV.U32 R15, RZ, RZ, -0x1 ;  /* 0xffffffffff0f7424 */ /* 0x000fce00078e00ff */
[----:B0123--:R-:W-:Y:S05]  /*1a240*/  WARPSYNC.COLLECTIVE R15, `(.L_x_9957) ;  /* 0x000000000f087348 */ /* 0x00ffea0003c00000 */
[----:B---3--:R3:W4:Y:S02]  /*1a250*/  SHFL.IDX P6, R14, R13, R12, R11 ;  /* 0x0000000c0d0e7389 */ /* 0x00872400000c000b */
[----:B01234-:R-:W-:Y:S01]  /*1a260*/  ENDCOLLECTIVE ;  /* 0x000000000000791b */ /* 0x01ffe20003800000 */
.L_x_9957:
[----:B------:R-:W-:Y:S05]  /*1a270*/  BSYNC B1 ;  /* 0x0000000000017941 */ /* 0x000fea0003800000 */
.L_x_9956:
        /* <DEDUP_REMOVED lines=8> */
.L_x_9958:
[----:B------:R-:W-:Y:S05]  /*1a300*/  BRA `(.L_x_9959) ;  /* 0xfffffe9c00107947 */ /* 0x000fea000383ffff */
.L_x_9714:
[----:B-1----:R1:W2:Y:S02]  /*1a310*/  SYNCS.PHASECHK.TRANS64.TRYWAIT P4, [R87+URZ+0x22890], R95 ;  /* 0x0228905f570075a7 */ /* 0x0022a4000808017f */
[----:B--2---:R-:W-:Y:S05]  /*1a320*/  @!P4 NANOSLEEP.SYNCS 0x989680 ;  /* 0x009896800000c95d */ /* 0x004fea0003900000 */
[----:B------:R-:W2:Y:S02]  /*1a330*/  @!P4 SYNCS.PHASECHK.TRANS64 P4, [R87+URZ+0x22890], R95 ;  /* 0x0228905f5700c5a7 */ /* 0x000ea4000808007f */
[----:B--2---:R-:W-:Y:S05]  /*1a340*/  @!P4 BRA `(.L_x_9714) ;  /* 0xfffffffc00f0c947 */ /* 0x004fea000383ffff */
[----:B------:R-:W-:Y:S05]  /*1a350*/  BRA `(.L_x_9960) ;  /* 0xfffffea800087947 */ /* 0x000fea000383ffff */
.L_x_9715:
        /* <DEDUP_REMOVED lines=8> */
.L_x_9962:
[----:B------:R-:W-:Y:S05]  /*1a3e0*/  BSYNC B1 ;  /* 0x0000000000017941 */ /* 0x000fea0003800000 */
.L_x_9961:
        /* <DEDUP_REMOVED lines=8> */
.L_x_9963:
[----:B------:R-:W-:Y:S01]  /*1a470*/  IMAD.MOV.U32 R100, RZ, RZ, R14 ;  /* 0x000000ffff647224 */ /* 0x000fe200078e000e */
[----:B------:R-:W-:Y:S06]  /*1a480*/  BRA `(.L_x_9964) ;  /* 0xfffffea400d47947 */ /* 0x000fec000383ffff */
.L_x_9720:
        /* <DEDUP_REMOVED lines=8> */
.L_x_9966:
[----:B------:R-:W-:Y:S05]  /*1a510*/  BSYNC B1 ;  /* 0x0000000000017941 */ /* 0x000fea0003800000 */
.L_x_9965:
        /* <DEDUP_REMOVED lines=8> */
.L_x_9967:
[----:B------:R-:W-:Y:S01]  /*1a5a0*/  IMAD.MOV.U32 R96, RZ, RZ, R14 ;  /* 0x000000ffff607224 */ /* 0x000fe200078e000e */
[----:B------:R-:W-:Y:S06]  /*1a5b0*/  BRA `(.L_x_9968) ;  /* 0xfffffeac007c7947 */ /* 0x000fec000383ffff */
.L_x_9725:
[----:B-1----:R1:W2:Y:S02]  /*1a5c0*/  SYNCS.PHASECHK.TRANS64.TRYWAIT P2, [R87+URZ+0x22890], R95 ;  /* 0x0228905f570075a7 */ /* 0x0022a4000804017f */
[----:B--2---:R-:W-:Y:S05]  /*1a5d0*/  @!P2 NANOSLEEP.SYNCS 0x989680 ;  /* 0x009896800000a95d */ /* 0x004fea0003900000 */
[----:B------:R-:W2:Y:S02]  /*1a5e0*/  @!P2 SYNCS.PHASECHK.TRANS64 P2, [R87+URZ+0x22890], R95 ;  /* 0x0228905f5700a5a7 */ /* 0x000ea4000804007f */
[----:B--2---:R-:W-:Y:S05]  /*1a5f0*/  @!P2 BRA `(.L_x_9725) ;  /* 0xfffffffc00f0a947 */ /* 0x004fea000383ffff */
[----:B------:R-:W-:Y:S05]  /*1a600*/  BRA `(.L_x_9969) ;  /* 0xfffffeb400907947 */ /* 0x000fea000383ffff */
.L_x_9726:
        /* <DEDUP_REMOVED lines=8> */
.L_x_9971:
[----:B------:R-:W-:Y:S05]  /*1a690*/  BSYNC B1 ;  /* 0x0000000000017941 */ /* 0x000fea0003800000 */
.L_x_9970:
        /* <DEDUP_REMOVED lines=8> */
.L_x_9972:
[----:B------:R-:W-:Y:S01]  /*1a720*/  IMAD.MOV.U32 R7, RZ, RZ, R14 ;  /* 0x000000ffff077224 */ /* 0x000fe200078e000e */
[----:B------:R-:W-:Y:S06]  /*1a730*/  BRA `(.L_x_9973) ;  /* 0xfffffeb400ac7947 */ /* 0x000fec000383ffff */
.L_x_9729:
        /* <DEDUP_REMOVED lines=8> */
.L_x_9975:
[----:B------:R-:W-:Y:S05]  /*1a7c0*/  BSYNC B1 ;  /* 0x0000000000017941 */ /* 0x000fea0003800000 */
.L_x_9974:
        /* <DEDUP_REMOVED lines=8> */
.L_x_9976:
[----:B------:R-:W-:Y:S01]  /*1a850*/  IMAD.MOV.U32 R7, RZ, RZ, R14 ;  /* 0x000000ffff077224 */ /* 0x000fe200078e000e */
[----:B------:R-:W-:Y:S06]  /*1a860*/  BRA `(.L_x_9977) ;  /* 0xfffffeb400a87947 */ /* 0x000fec000383ffff */
.L_x_9733:
[----:B---3--:R3:W4:Y:S02]  /*1a870*/  SYNCS.PHASECHK.TRANS64.TRYWAIT P3, [R87+URZ+0x228b0], R95 ;  /* 0x0228b05f570075a7 */ /* 0x008724000806017f */
[----:B----4-:R-:W-:Y:S05]  /*1a880*/  @!P3 NANOSLEEP.SYNCS 0x989680 ;  /* 0x009896800000b95d */ /* 0x010fea0003900000 */
[----:B------:R-:W4:Y:S02]  /*1a890*/  @!P3 SYNCS.PHASECHK.TRANS64 P3, [R87+URZ+0x228b0], R95 ;  /* 0x0228b05f5700b5a7 */ /* 0x000f24000806007f */
[----:B----4-:R-:W-:Y:S05]  /*1a8a0*/  @!P3 BRA `(.L_x_9733) ;  /* 0xfffffffc00f0b947 */ /* 0x010fea000383ffff */
[----:B------:R-:W-:Y:S05]  /*1a8b0*/  BRA `(.L_x_9978) ;  /* 0xfffffeb800207947 */ /* 0x000fea000383ffff */
.L_x_9743:
[----:B------:R-:W-:Y:S01]  /*1a8c0*/  BSSY B0, `(.L_x_9979) ;  /* 0x0000007000007945 */ /* 0x000fe20003800000 */
[----:B------:R-:W-:Y:S02]  /*1a8d0*/  IMAD.MOV.U32 R12, RZ, RZ, RZ ;  /* 0x000000ffff0c7224 */ /* 0x000fe400078e00ff */
[----:B------:R-:W-:Y:S02]  /*1a8e0*/  IMAD.MOV.U32 R11, RZ, RZ, 0x1f ;  /* 0x0000001fff0b7424 */ /* 0x000fe400078e00ff */
[----:B------:R-:W-:-:S07]  /*1a8f0*/  IMAD.MOV.U32 R15, RZ, RZ, -0x1 ;  /* 0xffffffffff0f7424 */ /* 0x000fce00078e00ff */
[----:B-----5:R-:W-:Y:S05]  /*1a900*/  WARPSYNC.COLLECTIVE R15, `(.L_x_9980) ;  /* 0x000000000f087348 */ /* 0x020fea0003c00000 */
[----:B------:R0:W1:Y:S02]  /*1a910*/  SHFL.IDX P6, R14, R13, R12, R11 ;  /* 0x0000000c0d0e7389 */ /* 0x00006400000c000b */
[----:B01---5:R-:W-:Y:S01]  /*1a920*/  ENDCOLLECTIVE ;  /* 0x000000000000791b */ /* 0x023fe20003800000 */
.L_x_9980:
[----:B------:R-:W-:Y:S05]  /*1a930*/  BSYNC B0 ;  /* 0x0000000000007941 */ /* 0x000fea0003800000 */
.L_x_9979:
[----:B------:R-:W-:Y:S05]  /*1a940*/  BRA `(.L_x_9981) ;  /* 0xfffffec800107947 */ /* 0x000fea000383ffff */
.L_x_9755:
[----:B------:R-:W-:Y:S01]  /*1a950*/  BSSY B1, `(.L_x_9982) ;  /* 0x0000008000017945 */ /* 0x000fe20003800000 */
[----:B0-----:R-:W-:Y:S02]  /*1a960*/  IMAD.MOV.U32 R13, RZ, RZ, R27 ;  /* 0x000000ffff0d7224 */ /* 0x001fe400078e001b */
[----:B------:R-:W-:Y:S02]  /*1a970*/  IMAD.MOV.U32 R12, RZ, RZ, RZ ;  /* 0x000000ffff0c7224 */ /* 0x000fe400078e00ff */
[----:B------:R-:W-:Y:S02]  /*1a980*/  IMAD.MOV.U32 R11, RZ, RZ, 0x1c1f ;  /* 0x00001c1fff0b7424 */ /* 0x000fe400078e00ff */
[----:B------:R-:W-:-:S07]  /*1a990*/  IMAD.MOV.U32 R15, RZ, RZ, -0x1 ;  /* 0xffffffffff0f7424 */ /* 0x000fce00078e00ff */
[----:B------:R-:W-:Y:S05]  /*1a9a0*/  WARPSYNC.COLLECTIVE R15, `(.L_x_9983) ;  /* 0x000000000f087348 */ /* 0x000fea0003c00000 */
[----:B------:R0:W1:Y:S02]  /*1a9b0*/  SHFL.IDX P6, R14, R13, R12, R11 ;  /* 0x0000000c0d0e7389 */ /* 0x00006400000c000b */
[----:B01----:R-:W-:Y:S01]  /*1a9c0*/  ENDCOLLECTIVE ;  /* 0x000000000000791b */ /* 0x003fe20003800000 */
.L_x_9983:
[----:B------:R-:W-:Y:S05]  /*1a9d0*/  BSYNC B1 ;  /* 0x0000000000017941 */ /* 0x000fea0003800000 */
.L_x_9982:
        /* <DEDUP_REMOVED lines=8> */
.L_x_9984:
[----:B------:R-:W-:Y:S02]  /*1aa60*/  IMAD.MOV.U32 R13, RZ, RZ, R25 ;  /* 0x000000ffff0d7224 */ /* 0x000fe400078e0019 */
[----:B------:R-:W-:-:S07]  /*1aa70*/  IMAD.MOV.U32 R3, RZ, RZ, R14 ;  /* 0x000000ffff037224 */ /* 0x000fce00078e000e */
[----:B------:R-:W-:Y:S05]  /*1aa80*/  WARPSYNC.COLLECTIVE R15, `(.L_x_9985) ;  /* 0x000000000f087348 */ /* 0x000fea0003c00000 */
[----:B------:R0:W1:Y:S02]  /*1aa90*/  SHFL.IDX P6, R14, R13, R12, R11 ;  /* 0x0000000c0d0e7389 */ /* 0x00006400000c000b */
[----:B01----:R-:W-:Y:S01]  /*1aaa0*/  ENDCOLLECTIVE ;  /* 0x000000000000791b */ /* 0x003fe20003800000 */
.L_x_9985:
[----:B------:R-:W-:Y:S02]  /*1aab0*/  IMAD.MOV.U32 R13, RZ, RZ, R28 ;  /* 0x000000ffff0d7224 */ /* 0x000fe400078e001c */
[----:B------:R-:W-:-:S07]  /*1aac0*/  IMAD.MOV.U32 R25, RZ, RZ, R14 ;  /* 0x000000ffff197224 */ /* 0x000fce00078e000e */
[----:B------:R-:W-:Y:S05]  /*1aad0*/  WARPSYNC.COLLECTIVE R15, `(.L_x_9986) ;  /* 0x000000000f087348 */ /* 0x000fea0003c00000 */
[----:B------:R0:W1:Y:S02]  /*1aae0*/  SHFL.IDX P6, R14, R13, R12, R11 ;  /* 0x0000000c0d0e7389 */ /* 0x00006400000c000b */
[----:B01----:R-:W-:Y:S01]  /*1aaf0*/  ENDCOLLECTIVE ;  /* 0x000000000000791b */ /* 0x003fe20003800000 */
.L_x_9986:
[----:B------:R-:W-:Y:S01]  /*1ab00*/  IMAD.MOV.U32 R20, RZ, RZ, R14 ;  /* 0x000000ffff147224 */ /* 0x000fe200078e000e */
[----:B------:R-:W-:Y:S06]  /*1ab10*/  BRA `(.L_x_9987) ;  /* 0xfffffecc00287947 */ /* 0x000fec000383ffff */
.L_x_9759:
[----:B0-----:R0:W1:Y:S02]  /*1ab20*/  SYNCS.PHASECHK.TRANS64.TRYWAIT P0, [R19+URZ+0x22800], R26 ;  /* 0x0228001a130075a7 */ /* 0x001064000800017f */
[----:B-1----:R-:W-:Y:S05]  /*1ab30*/  @!P0 NANOSLEEP.SYNCS 0x989680 ;  /* 0x009896800000895d */ /* 0x002fea0003900000 */
[----:B------:R-:W1:Y:S02]  /*1ab40*/  @!P0 SYNCS.PHASECHK.TRANS64 P0, [R19+URZ+0x22800], R26 ;  /* 0x0228001a130085a7 */ /* 0x000e64000800007f */
[----:B-1----:R-:W-:Y:S05]  /*1ab50*/  @!P0 BRA `(.L_x_9759) ;  /* 0xfffffffc00f08947 */ /* 0x002fea000383ffff */
[----:B------:R-:W-:Y:S05]  /*1ab60*/  BRA `(.L_x_9988) ;  /* 0xfffffed000407947 */ /* 0x000fea000383ffff */
.L_x_9767:
        /* <DEDUP_REMOVED lines=8> */
.L_x_9990:
[----:B------:R-:W-:Y:S05]  /*1abf0*/  BSYNC B1 ;  /* 0x0000000000017941 */ /* 0x000fea0003800000 */
.L_x_9989:
        /* <DEDUP_REMOVED lines=8> */
.L_x_9991:
[----:B------:R-:W-:Y:S02]  /*1ac80*/  IMAD.MOV.U32 R13, RZ, RZ, R25 ;  /* 0x000000ffff0d7224 */ /* 0x000fe400078e0019 */
[----:B------:R-:W-:-:S07]  /*1ac90*/  IMAD.MOV.U32 R3, RZ, RZ, R14 ;  /* 0x000000ffff037224 */ /* 0x000fce00078e000e */
[----:B------:R-:W-:Y:S05]  /*1aca0*/  WARPSYNC.COLLECTIVE R15, `(.L_x_9992) ;  /* 0x000000000f087348 */ /* 0x000fea0003c00000 */
[----:B------:R0:W1:Y:S02]  /*1acb0*/  SHFL.IDX P6, R14, R13, R12, R11 ;  /* 0x0000000c0d0e7389 */ /* 0x00006400000c000b */
[----:B01----:R-:W-:Y:S01]  /*1acc0*/  ENDCOLLECTIVE ;  /* 0x000000000000791b */ /* 0x003fe20003800000 */
.L_x_9992:
[----:B------:R-:W-:Y:S02]  /*1acd0*/  IMAD.MOV.U32 R13, RZ, RZ, R28 ;  /* 0x000000ffff0d7224 */ /* 0x000fe400078e001c */
[----:B------:R-:W-:-:S07]  /*1ace0*/  IMAD.MOV.U32 R20, RZ, RZ, R14 ;  /* 0x000000ffff147224 */ /* 0x000fce00078e000e */
[----:B------:R-:W-:Y:S05]  /*1acf0*/  WARPSYNC.COLLECTIVE R15, `(.L_x_9993) ;  /* 0x000000000f087348 */ /* 0x000fea0003c00000 */
[----:B------:R0:W1:Y:S02]  /*1ad00*/  SHFL.IDX P6, R14, R13, R12, R11 ;  /* 0x0000000c0d0e7389 */ /* 0x00006400000c000b */
[----:B01----:R-:W-:Y:S01]  /*1ad10*/  ENDCOLLECTIVE ;  /* 0x000000000000791b */ /* 0x003fe20003800000 */
.L_x_9993:
[----:B------:R-:W-:Y:S05]  /*1ad20*/  BRA `(.L_x_9994) ;  /* 0xfffffed800b07947 */ /* 0x000fea000383ffff */
.L_x_9771:
[----:B0-----:R0:W1:Y:S02]  /*1ad30*/  SYNCS.PHASECHK.TRANS64.TRYWAIT P1, [R19+URZ+0x22800], R26 ;  /* 0x0228001a130075a7 */ /* 0x001064000802017f */
[----:B-1----:R-:W-:Y:S05]  /*1ad40*/  @!P1 NANOSLEEP.SYNCS 0x989680 ;  /* 0x009896800000995d */ /* 0x002fea0003900000 */
[----:B------:R-:W1:Y:S02]  /*1ad50*/  @!P1 SYNCS.PHASECHK.TRANS64 P1, [R19+URZ+0x22800], R26 ;  /* 0x0228001a130095a7 */ /* 0x000e64000802007f */
[----:B-1----:R-:W-:Y:S05]  /*1ad60*/  @!P1 BRA `(.L_x_9771) ;  /* 0xfffffffc00f09947 */ /* 0x002fea000383ffff */
[----:B------:R-:W-:Y:S05]  /*1ad70*/  BRA `(.L_x_9995) ;  /* 0xfffffedc00907947 */ /* 0x000fea000383ffff */
.L_x_9777:
[----:B---3--:R3:W0:Y:S02]  /*1ad80*/  SYNCS.PHASECHK.TRANS64.TRYWAIT P1, [R4+URZ+0x22830], R73 ;  /* 0x02283049040075a7 */ /* 0x008624000802017f */
[----:B0-----:R-:W-:Y:S05]  /*1ad90*/  @!P1 NANOSLEEP.SYNCS 0x989680 ;  /* 0x009896800000995d */ /* 0x001fea0003900000 */
[----:B------:R-:W0:Y:S02]  /*1ada0*/  @!P1 SYNCS.PHASECHK.TRANS64 P1, [R4+URZ+0x22830], R73 ;  /* 0x02283049040095a7 */ /* 0x000e24000802007f */
[----:B0-----:R-:W-:Y:S05]  /*1adb0*/  @!P1 BRA `(.L_x_9777) ;  /* 0xfffffffc00f09947 */ /* 0x001fea000383ffff */
[----:B------:R-:W-:Y:S05]  /*1adc0*/  BRA `(.L_x_9776) ;  /* 0xfffffee800dc7947 */ /* 0x000fea000383ffff */
.L_x_9783:
[----:B-1----:R1:W2:Y:S02]  /*1add0*/  SYNCS.PHASECHK.TRANS64.TRYWAIT P1, [R4+URZ+0x22850], R73 ;  /* 0x02285049040075a7 */ /* 0x0022a4000802017f */
[----:B--2---:R-:W-:Y:S05]  /*1ade0*/  @!P1 NANOSLEEP.SYNCS 0x989680 ;  /* 0x009896800000995d */ /* 0x004fea0003900000 */
[----:B------:R-:W2:Y:S02]  /*1adf0*/  @!P1 SYNCS.PHASECHK.TRANS64 P1, [R4+URZ+0x22850], R73 ;  /* 0x02285049040095a7 */ /* 0x000ea4000802007f */
[----:B--2---:R-:W-:Y:S05]  /*1ae00*/  @!P1 BRA `(.L_x_9783) ;  /* 0xfffffffc00f09947 */ /* 0x004fea000383ffff */
[----:B------:R-:W-:Y:S05]  /*1ae10*/  BRA `(.L_x_9782) ;  /* 0xffffff0000807947 */ /* 0x000fea000383ffff */
.L_x_9789:
[----:B-1----:R1:W2:Y:S02]  /*1ae20*/  SYNCS.PHASECHK.TRANS64.TRYWAIT P2, [R5+URZ+0x22830], R6 ;  /* 0x02283006050075a7 */ /* 0x0022a4000804017f */
[----:B--2---:R-:W-:Y:S05]  /*1ae30*/  @!P2 NANOSLEEP.SYNCS 0x989680 ;  /* 0x009896800000a95d */ /* 0x004fea0003900000 */
[----:B------:R-:W2:Y:S02]  /*1ae40*/  @!P2 SYNCS.PHASECHK.TRANS64 P2, [R5+URZ+0x22830], R6 ;  /* 0x022830060500a5a7 */ /* 0x000ea4000804007f */
[----:B--2---:R-:W-:Y:S05]  /*1ae50*/  @!P2 BRA `(.L_x_9789) ;  /* 0xfffffffc00f0a947 */ /* 0x004fea000383ffff */
[----:B------:R-:W-:Y:S05]  /*1ae60*/  BRA `(.L_x_9788) ;  /* 0xffffff0400cc7947 */ /* 0x000fea000383ffff */
.L_x_9795:
[----:B----4-:R4:W0:Y:S02]  /*1ae70*/  SYNCS.PHASECHK.TRANS64.TRYWAIT P2, [R5+URZ+0x22850], R6 ;  /* 0x02285006050075a7 */ /* 0x010824000804017f */
[----:B0-----:R-:W-:Y:S05]  /*1ae80*/  @!P2 NANOSLEEP.SYNCS 0x989680 ;  /* 0x009896800000a95d */ /* 0x001fea0003900000 */
[----:B------:R-:W0:Y:S02]  /*1ae90*/  @!P2 SYNCS.PHASECHK.TRANS64 P2, [R5+URZ+0x22850], R6 ;  /* 0x022850060500a5a7 */ /* 0x000e24000804007f */
[----:B0-----:R-:W-:Y:S05]  /*1aea0*/  @!P2 BRA `(.L_x_9795) ;  /* 0xfffffffc00f0a947 */ /* 0x001fea000383ffff */
[----:B------:R-:W-:Y:S05]  /*1aeb0*/  BRA `(.L_x_9794) ;  /* 0xffffff2000347947 */ /* 0x000fea000383ffff */
.L_x_9802:
[----:B------:R-:W-:Y:S02]  /*1aec0*/  IMAD.MOV.U32 R13, RZ, RZ, R21 ;  /* 0x000000ffff0d7224 */ /* 0x000fe400078e0015 */
[----:B------:R-:W-:Y:S02]  /*1aed0*/  IMAD.MOV.U32 R12, RZ, RZ, RZ ;  /* 0x000000ffff0c7224 */ /* 0x000fe400078e00ff */
[----:B------:R-:W-:Y:S02]  /*1aee0*/  IMAD.MOV.U32 R11, RZ, RZ, 0x181f ;  /* 0x0000181fff0b7424 */ /* 0x000fe400078e00ff */
[----:B------:R-:W-:-:S07]  /*1aef0*/  IMAD.MOV.U32 R15, RZ, RZ, -0x1 ;  /* 0xffffffffff0f7424 */ /* 0x000fce00078e00ff */
[----:B-----5:R-:W-:Y:S05]  /*1af00*/  WARPSYNC.COLLECTIVE R15, `(.L_x_9996) ;  /* 0x000000000f087348 */ /* 0x020fea0003c00000 */
[----:B------:R0:W1:Y:S02]  /*1af10*/  SHFL.IDX P6, R14, R13, R12, R11 ;  /* 0x0000000c0d0e7389 */ /* 0x00006400000c000b */
[----:B01---5:R-:W-:Y:S01]  /*1af20*/  ENDCOLLECTIVE ;  /* 0x000000000000791b */ /* 0x023fe20003800000 */
.L_x_9996:
[----:B------:R-:W-:Y:S02]  /*1af30*/  IMAD.MOV.U32 R13, RZ, RZ, R3 ;  /* 0x000000ffff0d7224 */ /* 0x000fe400078e0003 */
[----:B------:R-:W-:-:S07]  /*1af40*/  IMAD.MOV.U32 R20, RZ, RZ, R14 ;  /* 0x000000ffff147224 */ /* 0x000fce00078e000e */
[----:B------:R-:W-:Y:S05]  /*1af50*/  WARPSYNC.COLLECTIVE R15, `(.L_x_9997) ;  /* 0x000000000f087348 */ /* 0x000fea0003c00000 */
[----:B------:R0:W1:Y:S02]  /*1af60*/  SHFL.IDX P6, R14, R13, R12, R11 ;  /* 0x0000000c0d0e7389 */ /* 0x00006400000c000b */
[----:B01----:R-:W-:Y:S01]  /*1af70*/  ENDCOLLECTIVE ;  /* 0x000000000000791b */ /* 0x003fe20003800000 */
.L_x_9997:
[----:B------:R-:W-:Y:S05]  /*1af80*/  BRA `(.L_x_9998) ;  /* 0xffffff48006c7947 */ /* 0x000fea000383ffff */
.L_x_9805:
[----:B------:R-:W-:Y:S01]  /*1af90*/  BSSY B1, `(.L_x_9999) ;  /* 0x0000008000017945 */ /* 0x000fe20003800000 */
[----:B---3--:R-:W-:Y:S02]  /*1afa0*/  IMAD.MOV.U32 R13, RZ, RZ, R21 ;  /* 0x000000ffff0d7224 */ /* 0x008fe400078e0015 */
[----:B------:R-:W-:Y:S02]  /*1afb0*/  IMAD.MOV.U32 R12, RZ, RZ, 0x1 ;  /* 0x00000001ff0c7424 */ /* 0x000fe400078e00ff */
[----:B------:R-:W-:Y:S02]  /*1afc0*/  IMAD.MOV.U32 R11, RZ, RZ, 0x181f ;  /* 0x0000181fff0b7424 */ /* 0x000fe400078e00ff */
[----:B------:R-:W-:-:S07]  /*1afd0*/  IMAD.MOV.U32 R15, RZ, RZ, -0x1 ;  /* 0xffffffffff0f7424 */ /* 0x000fce00078e00ff */
[----:B012--5:R-:W-:Y:S05]  /*1afe0*/  WARPSYNC.COLLECTIVE R15, `(.L_x_10000) ;  /* 0x000000000f087348 */ /* 0x027fea0003c00000 */
[----:B--2---:R2:W3:Y:S02]  /*1aff0*/  SHFL.IDX P6, R14, R13, R12, R11 ;  /* 0x0000000c0d0e7389 */ /* 0x0044e400000c000b */
[----:B0123-5:R-:W-:Y:S01]  /*1b000*/  ENDCOLLECTIVE ;  /* 0x000000000000791b */ /* 0x02ffe20003800000 */
.L_x_10000:
[----:B------:R-:W-:Y:S05]  /*1b010*/  BSYNC B1 ;  /* 0x0000000000017941 */ /* 0x000fea0003800000 */
.L_x_9999:
        /* <DEDUP_REMOVED lines=8> */
.L_x_10001:
[----:B------:R-:W-:Y:S05]  /*1b0a0*/  BRA `(.L_x_10002) ;  /* 0xffffff4800b47947 */ /* 0x000fea000383ffff */
.L_x_9808:
[----:B------:R-:W-:Y:S01]  /*1b0b0*/  BSSY B1, `(.L_x_10003) ;  /* 0x0000008000017945 */ /* 0x000fe20003800000 */
[----:B------:R-:W-:Y:S02]  /*1b0c0*/  IMAD.MOV.U32 R13, RZ, RZ, R21 ;  /* 0x000000ffff0d7224 */ /* 0x000fe400078e0015 */
[----:B------:R-:W-:Y:S02]  /*1b0d0*/  IMAD.MOV.U32 R12, RZ, RZ, 0x2 ;  /* 0x00000002ff0c7424 */ /* 0x000fe400078e00ff */
[----:B---3--:R-:W-:Y:S02]  /*1b0e0*/  IMAD.MOV.U32 R11, RZ, RZ, 0x181f ;  /* 0x0000181fff0b7424 */ /* 0x008fe400078e00ff */
[----:B------:R-:W-:-:S07]  /*1b0f0*/  IMAD.MOV.U32 R15, RZ, RZ, -0x1 ;  /* 0xffffffffff0f7424 */ /* 0x000fce00078e00ff */
[----:B012-4-:R-:W-:Y:S05]  /*1b100*/  WARPSYNC.COLLECTIVE R15, `(.L_x_10004) ;  /* 0x000000000f087348 */ /* 0x017fea0003c00000 */
[----:B--2---:R2:W3:Y:S02]  /*1b110*/  SHFL.IDX P6, R14, R13, R12, R11 ;  /* 0x0000000c0d0e7389 */ /* 0x0044e400000c000b */
[----:B01234-:R-:W-:Y:S01]  /*1b120*/  ENDCOLLECTIVE ;  /* 0x000000000000791b */ /* 0x01ffe20003800000 */
.L_x_10004:
[----:B------:R-:W-:Y:S05]  /*1b130*/  BSYNC B1 ;  /* 0x0000000000017941 */ /* 0x000fea0003800000 */
.L_x_10003:
        /* <DEDUP_REMOVED lines=8> */
.L_x_10005:
[----:B------:R-:W-:Y:S05]  /*1b1c0*/  BRA `(.L_x_10006) ;  /* 0xffffff4800fc7947 */ /* 0x000fea000383ffff */
.L_x_9811:
        /* <DEDUP_REMOVED lines=8> */
.L_x_10008:
[----:B------:R-:W-:Y:S05]  /*1b250*/  BSYNC B1 ;  /* 0x0000000000017941 */ /* 0x000fea0003800000 */
.L_x_10007:
        /* <DEDUP_REMOVED lines=8> */
.L_x_10009:
[----:B------:R-:W-:Y:S05]  /*1b2e0*/  BRA `(.L_x_10010) ;  /* 0xffffff4c00447947 */ /* 0x000fea000383ffff */
.L_x_9813:
[----:B------:R-:W-:Y:S02]  /*1b2f0*/  IMAD.MOV.U32 R13, RZ, RZ, R10 ;  /* 0x000000ffff0d7224 */ /* 0x000fe400078e000a */
[----:B------:R-:W-:Y:S02]  /*1b300*/  IMAD.MOV.U32 R12, RZ, RZ, RZ ;  /* 0x000000ffff0c7224 */ /* 0x000fe400078e00ff */
[----:B------:R-:W-:Y:S02]  /*1b310*/  IMAD.MOV.U32 R11, RZ, RZ, 0x1c1f ;  /* 0x00001c1fff0b7424 */ /* 0x000fe400078e00ff */
[----:B------:R-:W-:-:S07]  /*1b320*/  IMAD.MOV.U32 R15, RZ, RZ, -0x1 ;  /* 0xffffffffff0f7424 */ /* 0x000fce00078e00ff */
[----:B------:R-:W-:Y:S05]  /*1b330*/  WARPSYNC.COLLECTIVE R15, `(.L_x_10011) ;  /* 0x000000000f087348 */ /* 0x000fea0003c00000 */
[----:B------:R0:W1:Y:S02]  /*1b340*/  SHFL.IDX P6, R14, R13, R12, R11 ;  /* 0x0000000c0d0e7389 */ /* 0x00006400000c000b */
[----:B01----:R-:W-:Y:S01]  /*1b350*/  ENDCOLLECTIVE ;  /* 0x000000000000791b */ /* 0x003fe20003800000 */
.L_x_10011:
[----:B------:R-:W-:Y:S02]  /*1b360*/  IMAD.MOV.U32 R13, RZ, RZ, R3 ;  /* 0x000000ffff0d7224 */ /* 0x000fe400078e0003 */
[----:B------:R-:W-:-:S07]  /*1b370*/  IMAD.MOV.U32 R48, RZ, RZ, R14 ;  /* 0x000000ffff307224 */ /* 0x000fce00078e000e */
[----:B------:R-:W-:Y:S05]  /*1b380*/  WARPSYNC.COLLECTIVE R15, `(.L_x_10012) ;  /* 0x000000000f087348 */ /* 0x000fea0003c00000 */
[----:B------:R0:W1:Y:S02]  /*1b390*/  SHFL.IDX P6, R14, R13, R12, R11 ;  /* 0x0000000c0d0e7389 */ /* 0x00006400000c000b */
[----:B01----:R-:W-:Y:S01]  /*1b3a0*/  ENDCOLLECTIVE ;  /* 0x000000000000791b */ /* 0x003fe20003800000 */
.L_x_10012:
[----:B------:R-:W-:Y:S01]  /*1b3b0*/  IMAD.MOV.U32 R11, RZ, RZ, R14 ;  /* 0x000000ffff0b7224 */ /* 0x000fe200078e000e */
[----:B------:R-:W-:Y:S06]  /*1b3c0*/  BRA `(.L_x_10013) ;  /* 0xffffff5000447947 */ /* 0x000fec000383ffff */
.L_x_9816:
[----:B------:R-:W-:Y:S01]  /*1b3d0*/  BSSY B1, `(.L_x_10014) ;  /* 0x0000008000017945 */ /* 0x000fe20003800000 */
[----:B---3--:R-:W-:Y:S02]  /*1b3e0*/  IMAD.MOV.U32 R13, RZ, RZ, R10 ;  /* 0x000000ffff0d7224 */ /* 0x008fe400078e000a */
[----:B------:R-:W-:Y:S02]  /*1b3f0*/  IMAD.MOV.U32 R12, RZ, RZ, 0x1 ;  /* 0x00000001ff0c7424 */ /* 0x000fe400078e00ff */
[----:B--2---:R-:W-:Y:S02]  /*1b400*/  IMAD.MOV.U32 R11, RZ, RZ, 0x1c1f ;  /* 0x00001c1fff0b7424 */ /* 0x004fe400078e00ff */
[----:B------:R-:W-:-:S07]  /*1b410*/  IMAD.MOV.U32 R15, RZ, RZ, -0x1 ;  /* 0xffffffffff0f7424 */ /* 0x000fce00078e00ff */
[----:B01----:R-:W-:Y:S05]  /*1b420*/  WARPSYNC.COLLECTIVE R15, `(.L_x_10015) ;  /* 0x000000000f087348 */ /* 0x003fea0003c00000 */
[----:B------:R2:W3:Y:S02]  /*1b430*/  SHFL.IDX P6, R14, R13, R12, R11 ;  /* 0x0000000c0d0e7389 */ /* 0x0004e400000c000b */
[----:B0123--:R-:W-:Y:S01]  /*1b440*/  ENDCOLLECTIVE ;  /* 0x000000000000791b */ /* 0x00ffe20003800000 */
.L_x_10015:
[----:B------:R-:W-:Y:S05]  /*1b450*/  BSYNC B1 ;  /* 0x0000000000017941 */ /* 0x000fea0003800000 */
.L_x_10014:
        /* <DEDUP_REMOVED lines=8> */
.L_x_10016:
[----:B------:R-:W-:Y:S01]  /*1b4e0*/  IMAD.MOV.U32 R3, RZ, RZ, R14 ;  /* 0x000000ffff037224 */ /* 0x000fe200078e000e */
[----:B------:R-:W-:Y:S06]  /*1b4f0*/  BRA `(.L_x_10017) ;  /* 0xffffff5c001c7947 */ /* 0x000fec000383ffff */
.L_x_9820:
[----:B------:R-:W-:Y:S02]  /*1b500*/  IMAD.MOV.U32 R13, RZ, RZ, R20 ;  /* 0x000000ffff0d7224 */ /* 0x000fe400078e0014 */
[----:B------:R-:W-:Y:S02]  /*1b510*/  IMAD.MOV.U32 R12, RZ, RZ, RZ ;  /* 0x000000ffff0c7224 */ /* 0x000fe400078e00ff */
[----:B------:R-:W-:Y:S02]  /*1b520*/  IMAD.MOV.U32 R11, RZ, RZ, 0x181f ;  /* 0x0000181fff0b7424 */ /* 0x000fe400078e00ff */
[----:B------:R-:W-:-:S07]  /*1b530*/  IMAD.MOV.U32 R15, RZ, RZ, -0x1 ;  /* 0xffffffffff0f7424 */ /* 0x000fce00078e00ff */
[----:B01----:R-:W-:Y:S05]  /*1b540*/  WARPSYNC.COLLECTIVE R15, `(.L_x_10018) ;  /* 0x000000000f087348 */ /* 0x003fea0003c00000 */
[----:B------:R2:W3:Y:S02]  /*1b550*/  SHFL.IDX P6, R14, R13, R12, R11 ;  /* 0x0000000c0d0e7389 */ /* 0x0004e400000c000b */
[----:B0123--:R-:W-:Y:S01]  /*1b560*/  ENDCOLLECTIVE ;  /* 0x000000000000791b */ /* 0x00ffe20003800000 */
.L_x_10018:
[----:B------:R-:W-:Y:S02]  /*1b570*/  IMAD.MOV.U32 R13, RZ, RZ, R3 ;  /* 0x000000ffff0d7224 */ /* 0x000fe400078e0003 */
[----:B------:R-:W-:-:S07]  /*1b580*/  IMAD.MOV.U32 R0, RZ, RZ, R14 ;  /* 0x000000ffff007224 */ /* 0x000fce00078e000e */
[----:B------:R-:W-:Y:S05]  /*1b590*/  WARPSYNC.COLLECTIVE R15, `(.L_x_10019) ;  /* 0x000000000f087348 */ /* 0x000fea0003c00000 */
[----:B------:R0:W1:Y:S02]  /*1b5a0*/  SHFL.IDX P6, R14, R13, R12, R11 ;  /* 0x0000000c0d0e7389 */ /* 0x00006400000c000b */
[----:B01----:R-:W-:Y:S01]  /*1b5b0*/  ENDCOLLECTIVE ;  /* 0x000000000000791b */ /* 0x003fe20003800000 */
.L_x_10019:
[----:B------:R-:W-:Y:S05]  /*1b5c0*/  BRA `(.L_x_10020) ;  /* 0xffffff70005c7947 */ /* 0x000fea000383ffff */
.L_x_9823:
[----:B------:R-:W-:Y:S01]  /*1b5d0*/  BSSY B1, `(.L_x_10021) ;  /* 0x0000008000017945 */ /* 0x000fe20003800000 */
[----:B------:R-:W-:Y:S02]  /*1b5e0*/  IMAD.MOV.U32 R13, RZ, RZ, R20 ;  /* 0x000000ffff0d7224 */ /* 0x000fe400078e0014 */
[----:B------:R-:W-:Y:S02]  /*1b5f0*/  IMAD.MOV.U32 R12, RZ, RZ, 0x1 ;  /* 0x00000001ff0c7424 */ /* 0x000fe400078e00ff */
[----:B---3--:R-:W-:Y:S02]  /*1b600*/  IMAD.MOV.U32 R11, RZ, RZ, 0x181f ;  /* 0x0000181fff0b7424 */ /* 0x008fe400078e00ff */
[----:B------:R-:W-:-:S07]  /*1b610*/  IMAD.MOV.U32 R15, RZ, RZ, -0x1 ;  /* 0xffffffffff0f7424 */ /* 0x000fce00078e00ff */
[----:B012-4-:R-:W-:Y:S05]  /*1b620*/  WARPSYNC.COLLECTIVE R15, `(.L_x_10022) ;  /* 0x000000000f087348 */ /* 0x017fea0003c00000 */
[----:B----4-:R3:W4:Y:S02]  /*1b630*/  SHFL.IDX P6, R14, R13, R12, R11 ;  /* 0x0000000c0d0e7389 */ /* 0x01072400000c000b */
[----:B01234-:R-:W-:Y:S01]  /*1b640*/  ENDCOLLECTIVE ;  /* 0x000000000000791b */ /* 0x01ffe20003800000 */
.L_x_10022:
[----:B------:R-:W-:Y:S05]  /*1b650*/  BSYNC B1 ;  /* 0x0000000000017941 */ /* 0x000fea0003800000 */
.L_x_10021:
        /* <DEDUP_REMOVED lines=8> */
.L_x_10023:
[----:B------:R-:W-:Y:S05]  /*1b6e0*/  BRA `(.L_x_10024) ;  /* 0xffffff7000a87947 */ /* 0x000fea000383ffff */
.L_x_9826:
[----:B------:R-:W-:Y:S01]  /*1b6f0*/  BSSY B1, `(.L_x_10025) ;  /* 0x0000008000017945 */ /* 0x000fe20003800000 */
[----:B------:R-:W-:Y:S02]  /*1b700*/  IMAD.MOV.U32 R13, RZ, RZ, R20 ;  /* 0x000000ffff0d7224 */ /* 0x000fe400078e0014 */
[----:B------:R-:W-:Y:S02]  /*1b710*/  IMAD.MOV.U32 R12, RZ, RZ, 0x2 ;  /* 0x00000002ff0c7424 */ /* 0x000fe400078e00ff */
[----:B0-----:R-:W-:Y:S02]  /*1b720*/  IMAD.MOV.U32 R11, RZ, RZ, 0x181f ;  /* 0x0000181fff0b7424 */ /* 0x001fe400078e00ff */
[----:B------:R-:W-:-:S07]  /*1b730*/  IMAD.MOV.U32 R15, RZ, RZ, -0x1 ;  /* 0xffffffffff0f7424 */ /* 0x000fce00078e00ff */
[----:B-1234-:R-:W-:Y:S05]  /*1b740*/  WARPSYNC.COLLECTIVE R15, `(.L_x_10026) ;  /* 0x000000000f087348 */ /* 0x01efea0003c00000 */
[----:B----4-:R0:W4:Y:S02]  /*1b750*/  SHFL.IDX P6, R14, R13, R12, R11 ;  /* 0x0000000c0d0e7389 */ /* 0x01012400000c000b */
[----:B01234-:R-:W-:Y:S01]  /*1b760*/  ENDCOLLECTIVE ;  /* 0x000000000000791b */ /* 0x01ffe20003800000 */
.L_x_10026:
[----:B------:R-:W-:Y:S05]  /*1b770*/  BSYNC B1 ;  /* 0x0000000000017941 */ /* 0x000fea0003800000 */
.L_x_10025:
        /* <DEDUP_REMOVED lines=8> */
.L_x_10027:
[----:B------:R-:W-:Y:S05]  /*1b800*/  BRA `(.L_x_10028) ;  /* 0xffffff7000f07947 */ /* 0x000fea000383ffff */
.L_x_9829:
[----:B------:R-:W-:Y:S01]  /*1b810*/  BSSY B1, `(.L_x_10029) ;  /* 0x0000008000017945 */ /* 0x000fe20003800000 */
[----:B------:R-:W-:Y:S02]  /*1b820*/  IMAD.MOV.U32 R13, RZ, RZ, R20 ;  /* 0x000000ffff0d7224 */ /* 0x000fe400078e0014 */
[----:B------:R-:W-:Y:S02]  /*1b830*/  IMAD.MOV.U32 R12, RZ, RZ, 0x3 ;  /* 0x00000003ff0c7424 */ /* 0x000fe400078e00ff */
[----:B0-----:R-:W-:Y:S02]  /*1b840*/  IMAD.MOV.U32 R11, RZ, RZ, 0x181f ;  /* 0x0000181fff0b7424 */ /* 0x001fe400078e00ff */
[----:B------:R-:W-:-:S07]  /*1b850*/  IMAD.MOV.U32 R15, RZ, RZ, -0x1 ;  /* 0xffffffffff0f7424 */ /* 0x000fce00078e00ff */
[----:B-1234-:R-:W-:Y:S05]  /*1b860*/  WARPSYNC.COLLECTIVE R15, `(.L_x_10030) ;  /* 0x000000000f087348 */ /* 0x01efea0003c00000 */
[----:B------:R0:W0:Y:S02]  /*1b870*/  SHFL.IDX P6, R14, R13, R12, R11 ;  /* 0x0000000c0d0e7389 */ /* 0x00002400000c000b */
[----:B01234-:R-:W-:Y:S01]  /*1b880*/  ENDCOLLECTIVE ;  /* 0x000000000000791b */ /* 0x01ffe20003800000 */
.L_x_10030:
[----:B------:R-:W-:Y:S05]  /*1b890*/  BSYNC B1 ;  /* 0x0000000000017941 */ /* 0x000fea0003800000 */
.L_x_10029:
        /* <DEDUP_REMOVED lines=8> */
.L_x_10031:
[----:B------:R-:W-:Y:S05]  /*1b920*/  BRA `(.L_x_10032) ;  /* 0xffffff7400387947 */ /* 0x000fea000383ffff */
.L_x_9846:
        /* <DEDUP_REMOVED lines=11> */
.L_x_10034:
[----:B------:R-:W-:Y:S05]  /*1b9e0*/  BSYNC B1 ;  /* 0x0000000000017941 */ /* 0x000fea0003800000 */
.L_x_10033:
[----:B------:R-:W-:Y:S05]  /*1b9f0*/  BRA `(.L_x_10035) ;  /* 0xffffff8c00487947 */ /* 0x000fea000383ffff */
.L_x_9848:
[----:B------:R-:W-:Y:S01]  /*1ba00*/  BSSY B1, `(.L_x_10036) ;  /* 0x0000006000017945 */ /* 0x000fe20003800000 */
[----:B------:R-:W-:-:S07]  /*1ba10*/  IMAD.MOV.U32 R15, RZ, RZ, -0x1 ;  /* 0xffffffffff0f7424 */ /* 0x000fce00078e00ff */
[----:B0-----:R-:W-:Y:S05]  /*1ba20*/  WARPSYNC.COLLECTIVE R15, `(.L_x_10037) ;  /* 0x000000000f0c7348 */ /* 0x001fea0003c00000 */
[----:B------:R-:W-:Y:S02]  /*1ba30*/  ELECT P6, UR62, PT ;  /* 0x00000000003e782f */ /* 0x000fe400038c0000 */
[----:B------:R-:W-:Y:S01]  /*1ba40*/  MOV R14, UR62 ;  /* 0x0000003e000e7c02 */ /* 0x000fe20008000f00 */
[----:B0-----:R-:W-:Y:S10]  /*1ba50*/  ENDCOLLECTIVE ;  /* 0x000000000000791b */ /* 0x001ff40003800000 */
.L_x_10037:
[----:B------:R-:W-:Y:S05]  /*1ba60*/  BSYNC B1 ;  /* 0x0000000000017941 */ /* 0x000fea0003800000 */
.L_x_10036:
[----:B------:R-:W-:Y:S05]  /*1ba70*/  BRA `(.L_x_9847) ;  /* 0xffffff8c00407947 */ /* 0x000fea000383ffff */
.L_x_9850:
[----:B0-----:R0:W1:Y:S02]  /*1ba80*/  SYNCS.PHASECHK.TRANS64.TRYWAIT P0, [R22+URZ+0x22820], R3 ;  /* 0x02282003160075a7 */ /* 0x001064000800017f */
[----:B-1----:R-:W-:Y:S05]  /*1ba90*/  @!P0 NANOSLEEP.SYNCS 0x989680 ;  /* 0x009896800000895d */ /* 0x002fea0003900000 */
[----:B------:R-:W1:Y:S02]  /*1baa0*/  @!P0 SYNCS.PHASECHK.TRANS64 P0, [R22+URZ+0x22820], R3 ;  /* 0x02282003160085a7 */ /* 0x000e64000800007f */
[----:B-1----:R-:W-:Y:S05]  /*1bab0*/  @!P0 BRA `(.L_x_9850) ;  /* 0xfffffffc00f08947 */ /* 0x002fea000383ffff */
[----:B------:R-:W-:Y:S05]  /*1bac0*/  BRA `(.L_x_10038) ;  /* 0xffffff8c00507947 */ /* 0x000fea000383ffff */
.L_x_9854:
[----:B0-----:R0:W1:Y:S02]  /*1bad0*/  SYNCS.PHASECHK.TRANS64.TRYWAIT P0, [R3+URZ+0x228a0], R8 ;  /* 0x0228a008030075a7 */ /* 0x001064000800017f */
[----:B-1----:R-:W-:Y:S05]  /*1bae0*/  @!P0 NANOSLEEP.SYNCS 0x989680 ;  /* 0x009896800000895d */ /* 0x002fea0003900000 */
[----:B------:R-:W1:Y:S02]  /*1baf0*/  @!P0 SYNCS.PHASECHK.TRANS64 P0, [R3+URZ+0x228a0], R8 ;  /* 0x0228a008030085a7 */ /* 0x000e64000800007f */
[----:B-1----:R-:W-:Y:S05]  /*1bb00*/  @!P0 BRA `(.L_x_9854) ;  /* 0xfffffffc00f08947 */ /* 0x002fea000383ffff */
[----:B------:R-:W-:Y:S05]  /*1bb10*/  BRA `(.L_x_10039) ;  /* 0xffffff8c00687947 */ /* 0x000fea000383ffff */
.L_x_9859:
[----:B-1----:R1:W2:Y:S02]  /*1bb20*/  SYNCS.PHASECHK.TRANS64.TRYWAIT P0, [R3+URZ+0x228c0], R8 ;  /* 0x0228c008030075a7 */ /* 0x0022a4000800017f */
[----:B--2---:R-:W-:Y:S05]  /*1bb30*/  @!P0 NANOSLEEP.SYNCS 0x989680 ;  /* 0x009896800000895d */ /* 0x004fea0003900000 */
[----:B------:R-:W2:Y:S02]  /*1bb40*/  @!P0 SYNCS.PHASECHK.TRANS64 P0, [R3+URZ+0x228c0], R8 ;  /* 0x0228c008030085a7 */ /* 0x000ea4000800007f */
[----:B--2---:R-:W-:Y:S05]  /*1bb50*/  @!P0 BRA `(.L_x_9859) ;  /* 0xfffffffc00f08947 */ /* 0x004fea000383ffff */
[----:B------:R-:W-:Y:S05]  /*1bb60*/  BRA `(.L_x_10040) ;  /* 0xffffff8c00e47947 */ /* 0x000fea000383ffff */
.L_x_9869:
[----:B0-----:R0:W1:Y:S02]  /*1bb70*/  SYNCS.PHASECHK.TRANS64.TRYWAIT P2, [R8+URZ+0x228a0], R2 ;  /* 0x0228a002080075a7 */ /* 0x001064000804017f */
[----:B-1----:R-:W-:Y:S05]  /*1bb80*/  @!P2 NANOSLEEP.SYNCS 0x989680 ;  /* 0x009896800000a95d */ /* 0x002fea0003900000 */
[----:B------:R-:W1:Y:S02]  /*1bb90*/  @!P2 SYNCS.PHASECHK.TRANS64 P2, [R8+URZ+0x228a0], R2 ;  /* 0x0228a0020800a5a7 */ /* 0x000e64000804007f */
[----:B-1----:R-:W-:Y:S05]  /*1bba0*/  @!P2 BRA `(.L_x_9869) ;  /* 0xfffffffc00f0a947 */ /* 0x002fea000383ffff */
[----:B------:R-:W-:Y:S05]  /*1bbb0*/  BRA `(.L_x_10041) ;  /* 0xffffff9400587947 */ /* 0x000fea000383ffff */
.L_x_9874:
[----:B-1----:R1:W2:Y:S02]  /*1bbc0*/  SYNCS.PHASECHK.TRANS64.TRYWAIT P2, [R8+URZ+0x228c0], R2 ;  /* 0x0228c002080075a7 */ /* 0x0022a4000804017f */
[----:B--2---:R-:W-:Y:S05]  /*1bbd0*/  @!P2 NANOSLEEP.SYNCS 0x989680 ;  /* 0x009896800000a95d */ /* 0x004fea0003900000 */
[----:B------:R-:W2:Y:S02]  /*1bbe0*/  @!P2 SYNCS.PHASECHK.TRANS64 P2, [R8+URZ+0x228c0], R2 ;  /* 0x0228c0020800a5a7 */ /* 0x000ea4000804007f */
[----:B--2---:R-:W-:Y:S05]  /*1bbf0*/  @!P2 BRA `(.L_x_9874) ;  /* 0xfffffffc00f0a947 */ /* 0x004fea000383ffff */
[----:B------:R-:W-:Y:S05]  /*1bc00*/  BRA `(.L_x_10042) ;  /* 0xffffff9400d07947 */ /* 0x000fea000383ffff */
.L_x_9892:
        /* <DEDUP_REMOVED lines=8> */
[----:B-1---5:R-:W-:Y:S05]  /*1bc90*/  WARPSYNC.COLLECTIVE R15, `(.L_x_10044) ;  /* 0x000000000f087348 */ /* 0x022fea0003c00000 */
[----:B------:R0:W2:Y:S02]  /*1bca0*/  SHFL.IDX P6, R14, R13, R12, R11 ;  /* 0x0000000c0d0e7389 */ /* 0x0000a400000c000b */
[----:B012--5:R-:W-:Y:S01]  /*1bcb0*/  ENDCOLLECTIVE ;  /* 0x000000000000791b */ /* 0x027fe20003800000 */
.L_x_10044:
[----:B------:R-:W-:Y:S05]  /*1bcc0*/  BSYNC B0 ;  /* 0x0000000000007941 */ /* 0x000fea0003800000 */
.L_x_10043:
[----:B------:R-:W-:Y:S05]  /*1bcd0*/  BRA `(.L_x_10045) ;  /* 0xffffffa400e47947 */ /* 0x000fea000383ffff */
.L_x_9895:
[----:B--2---:R2:W3:Y:S02]  /*1bce0*/  SYNCS.PHASECHK.TRANS64.TRYWAIT P0, [R31+URZ+0x22840], R0 ;  /* 0x022840001f0075a7 */ /* 0x0044e4000800017f */
[----:B---3--:R-:W-:Y:S05]  /*1bcf0*/  @!P0 NANOSLEEP.SYNCS 0x989680 ;  /* 0x009896800000895d */ /* 0x008fea0003900000 */
[----:B------:R-:W3:Y:S02]  /*1bd00*/  @!P0 SYNCS.PHASECHK.TRANS64 P0, [R31+URZ+0x22840], R0 ;  /* 0x022840001f0085a7 */ /* 0x000ee4000800007f */
[----:B---3--:R-:W-:Y:S05]  /*1bd10*/  @!P0 BRA `(.L_x_9895) ;  /* 0xfffffffc00f08947 */ /* 0x008fea000383ffff */
[----:B------:R-:W-:Y:S05]  /*1bd20*/  BRA `(.L_x_10046) ;  /* 0xffffffa8000c7947 */ /* 0x000fea000383ffff */
.L_x_9896:
        /* <DEDUP_REMOVED lines=8> */
.L_x_10048:
[----:B------:R-:W-:Y:S05]  /*1bdb0*/  BSYNC B0 ;  /* 0x0000000000007941 */ /* 0x000fea0003800000 */
.L_x_10047:
        /* <DEDUP_REMOVED lines=9> */
.L_x_10049:
[----:B------:R-:W-:Y:S02]  /*1be50*/  IMAD.MOV.U32 R13, RZ, RZ, R4 ;  /* 0x000000ffff0d7224 */ /* 0x000fe400078e0004 */
[----:B------:R-:W-:Y:S02]  /*1be60*/  IMAD.MOV.U32 R12, RZ, RZ, 0x1 ;  /* 0x00000001ff0c7424 */ /* 0x000fe400078e00ff */
[----:B------:R-:W-:-:S07]  /*1be70*/  IMAD.MOV.U32 R3, RZ, RZ, R14 ;  /* 0x000000ffff037224 */ /* 0x000fce00078e000e */
[----:B------:R-:W-:Y:S05]  /*1be80*/  WARPSYNC.COLLECTIVE R15, `(.L_x_10050) ;  /* 0x000000000f087348 */ /* 0x000fea0003c00000 */
[----:B------:R0:W1:Y:S02]  /*1be90*/  SHFL.IDX P6, R14, R13, R12, R11 ;  /* 0x0000000c0d0e7389 */ /* 0x00006400000c000b */
[----:B01----:R-:W-:Y:S01]  /*1bea0*/  ENDCOLLECTIVE ;  /* 0x000000000000791b */ /* 0x003fe20003800000 */
.L_x_10050:
        /* <DEDUP_REMOVED lines=15> */
.L_x_10051:
[----:B------:R-:W-:Y:S02]  /*1bfa0*/  @P0 IMAD R6, R5, 0x2, R22 ;  /* 0x0000000205060824 */ /* 0x000fe400078e0216 */
[----:B------:R-:W-:Y:S02]  /*1bfb0*/  IMAD.MOV.U32 R13, RZ, RZ, R4 ;  /* 0x000000ffff0d7224 */ /* 0x000fe400078e0004 */
[----:B------:R-:W-:Y:S02]  /*1bfc0*/  IMAD.MOV.U32 R12, RZ, RZ, 0x2 ;  /* 0x00000002ff0c7424 */ /* 0x000fe400078e00ff */
[----:B------:R-:W-:-:S07]  /*1bfd0*/  IMAD.MOV.U32 R3, RZ, RZ, R14 ;  /* 0x000000ffff037224 */ /* 0x000fce00078e000e */
[----:B------:R-:W-:Y:S05]  /*1bfe0*/  WARPSYNC.COLLECTIVE R15, `(.L_x_10052) ;  /* 0x000000000f087348 */ /* 0x000fea0003c00000 */
[----:B------:R0:W1:Y:S02]  /*1bff0*/  SHFL.IDX P6, R14, R13, R12, R11 ;  /* 0x0000000c0d0e7389 */ /* 0x00006400000c000b */
[----:B01----:R-:W-:Y:S01]  /*1c000*/  ENDCOLLECTIVE ;  /* 0x000000000000791b */ /* 0x003fe20003800000 */
.L_x_10052:
        /* <DEDUP_REMOVED lines=15> */
.L_x_10053:
[----:B------:R-:W-:Y:S02]  /*1c100*/  @P0 IMAD R6, R5, 0x2, R22 ;  /* 0x0000000205060824 */ /* 0x000fe400078e0216 */
[----:B------:R-:W-:Y:S02]  /*1c110*/  IMAD.MOV.U32 R13, RZ, RZ, R4 ;  /* 0x000000ffff0d7224 */ /* 0x000fe400078e0004 */
[----:B------:R-:W-:Y:S02]  /*1c120*/  IMAD.MOV.U32 R12, RZ, RZ, 0x3 ;  /* 0x00000003ff0c7424 */ /* 0x000fe400078e00ff */
[----:B------:R-:W-:-:S07]  /*1c130*/  IMAD.MOV.U32 R3, RZ, RZ, R14 ;  /* 0x000000ffff037224 */ /* 0x000fce00078e000e */
[----:B------:R-:W-:Y:S05]  /*1c140*/  WARPSYNC.COLLECTIVE R15, `(.L_x_10054) ;  /* 0x000000000f087348 */ /* 0x000fea0003c00000 */
[----:B------:R0:W1:Y:S02]  /*1c150*/  SHFL.IDX P6, R14, R13, R12, R11 ;  /* 0x0000000c0d0e7389 */ /* 0x00006400000c000b */
[----:B01----:R-:W-:Y:S01]  /*1c160*/  ENDCOLLECTIVE ;  /* 0x000000000000791b */ /* 0x003fe20003800000 */
.L_x_10054:
        /* <DEDUP_REMOVED lines=15> */
.L_x_10055:
[----:B------:R-:W-:Y:S02]  /*1c260*/  @P0 IMAD R6, R5, 0x2, R22 ;  /* 0x0000000205060824 */ /* 0x000fe400078e0216 */
[----:B------:R-:W-:Y:S02]  /*1c270*/  IMAD.MOV.U32 R13, RZ, RZ, R4 ;  /* 0x000000ffff0d7224 */ /* 0x000fe400078e0004 */
[----:B------:R-:W-:Y:S02]  /*1c280*/  IMAD.MOV.U32 R12, RZ, RZ, 0x4 ;  /* 0x00000004ff0c7424 */ /* 0x000fe400078e00ff */
[----:B------:R-:W-:-:S07]  /*1c290*/  IMAD.MOV.U32 R3, RZ, RZ, R14 ;  /* 0x000000ffff037224 */ /* 0x000fce00078e000e */
[----:B------:R-:W-:Y:S05]  /*1c2a0*/  WARPSYNC.COLLECTIVE R15, `(.L_x_10056) ;  /* 0x000000000f087348 */ /* 0x000fea0003c00000 */
[----:B------:R0:W1:Y:S02]  /*1c2b0*/  SHFL.IDX P6, R14, R13, R12, R11 ;  /* 0x0000000c0d0e7389 */ /* 0x00006400000c000b */
[----:B01----:R-:W-:Y:S01]  /*1c2c0*/  ENDCOLLECTIVE ;  /* 0x000000000000791b */ /* 0x003fe20003800000 */
.L_x_10056:
        /* <DEDUP_REMOVED lines=15> */
.L_x_10057:
[----:B------:R-:W-:Y:S02]  /*1c3c0*/  @P0 IMAD R6, R5, 0x2, R22 ;  /* 0x0000000205060824 */ /* 0x000fe400078e0216 */
[----:B------:R-:W-:Y:S02]  /*1c3d0*/  IMAD.MOV.U32 R13, RZ, RZ, R4 ;  /* 0x000000ffff0d7224 */ /* 0x000fe400078e0004 */
[----:B------:R-:W-:Y:S02]  /*1c3e0*/  IMAD.MOV.U32 R12, RZ, RZ, 0x5 ;  /* 0x00000005ff0c7424 */ /* 0x000fe400078e00ff */
[----:B------:R-:W-:-:S07]  /*1c3f0*/  IMAD.MOV.U32 R3, RZ, RZ, R14 ;  /* 0x000000ffff037224 */ /* 0x000fce00078e000e */
[----:B------:R-:W-:Y:S05]  /*1c400*/  WARPSYNC.COLLECTIVE R15, `(.L_x_10058) ;  /* 0x000000000f087348 */ /* 0x000fea0003c00000 */
[----:B------:R0:W1:Y:S02]  /*1c410*/  SHFL.IDX P6, R14, R13, R12, R11 ;  /* 0x0000000c0d0e7389 */ /* 0x00006400000c000b */
[----:B01----:R-:W-:Y:S01]  /*1c420*/  ENDCOLLECTIVE ;  /* 0x000000000000791b */ /* 0x003fe20003800000 */
.L_x_10058:
        /* <DEDUP_REMOVED lines=10> */
.L_x_10059:
[----:B------:R-:W-:Y:S01]  /*1c4d0*/  @!PT LDS RZ, [RZ] ;  /* 0x00000000fffff984 */ /* 0x000fe20000000800 */
[----:B------:R-:W-:Y:S01]  /*1c4e0*/  @!PT LDS RZ, [RZ] ;  /* 0x00000000fffff984 */ /* 0x000fe20000000800 */
[----:B------:R-:W-:Y:S01]  /*1c4f0*/  @!PT LDS RZ, [RZ] ;  /* 0x00000000fffff984 */ /* 0x000fe20000000800 */
[----:B------:R0:W-:Y:S01]  /*1c500*/  @P0 LDGSTS.E.BYPASS.LTC128B.128 [R6+0x1e400], desc[UR40][R2.64], !P2 ;  /* 0x1e40000002060fae */ /* 0x0001e2000d101d68 */
[----:B------:R-:W-:Y:S01]  /*1c510*/  IMAD.MOV.U32 R0, RZ, RZ, R14 ;  /* 0x000000ffff007224 */ /* 0x000fe200078e000e */
[----:B------:R-:W-:Y:S06]  /*1c520*/  BRA `(.L_x_10060) ;  /* 0xffffffa400647947 */ /* 0x000fec000383ffff */
.L_x_9901:
        /* <DEDUP_REMOVED lines=9> */
.L_x_10061:
[C---:B------:R-:W-:Y:S01]  /*1c5c0*/  VIADD R6, R17.reuse, 0x10 ;  /* 0x0000001011067836 */ /* 0x040fe20000000000 */
[----:B------:R-:W-:Y:S01]  /*1c5d0*/  ISETP.GE.AND P0, PT, R17, R5, PT ;  /* 0x000000051100720c */ /* 0x000fe20003f06270 */
[----:B------:R-:W-:Y:S02]  /*1c5e0*/  IMAD.MOV.U32 R13, RZ, RZ, R0 ;  /* 0x000000ffff0d7224 */ /* 0x000fe400078e0000 */
[----:B------:R-:W-:-:S10]  /*1c5f0*/  IMAD.MOV.U32 R2, RZ, RZ, R14 ;  /* 0x000000ffff027224 */ /* 0x000fd400078e000e */
[----:B------:R-:W-:Y:S05]  /*1c600*/  WARPSYNC.COLLECTIVE R15, `(.L_x_10062) ;  /* 0x000000000f087348 */ /* 0x000fea0003c00000 */
[----:B------:R0:W1:Y:S02]  /*1c610*/  SHFL.IDX P6, R14, R13, R12, R11 ;  /* 0x0000000c0d0e7389 */ /* 0x00006400000c000b */
[----:B01----:R-:W-:Y:S01]  /*1c620*/  ENDCOLLECTIVE ;  /* 0x000000000000791b */ /* 0x003fe20003800000 */
.L_x_10062:
[----:B------:R-:W-:Y:S02]  /*1c630*/  IMAD.MOV.U32 R13, RZ, RZ, R4 ;  /* 0x000000ffff0d7224 */ /* 0x000fe400078e0004 */
[----:B------:R-:W-:Y:S02]  /*1c640*/  IMAD.MOV.U32 R12, RZ, RZ, 0x1 ;  /* 0x00000001ff0c7424 */ /* 0x000fe400078e00ff */
[----:B------:R-:W-:-:S07]  /*1c650*/  IMAD.MOV.U32 R3, RZ, RZ, R14 ;  /* 0x000000ffff037224 */ /* 0x000fce00078e000e */
[----:B------:R-:W-:Y:S05]  /*1c660*/  WARPSYNC.COLLECTIVE R15, `(.L_x_10063) ;  /* 0x000000000f087348 */ /* 0x000fea0003c00000 */
[----:B------:R0:W1:Y:S02]  /*1c670*/  SHFL.IDX P6, R14, R13, R12, R11 ;  /* 0x0000000c0d0e7389 */ /* 0x00006400000c000b */
[----:B01----:R-:W-:Y:S01]  /*1c680*/  ENDCOLLECTIVE ;  /* 0x000000000000791b */ /* 0x003fe20003800000 */
.L_x_10063:
        /* <DEDUP_REMOVED lines=15> */
.L_x_10064:
[----:B------:R-:W-:Y:S02]  /*1c780*/  IMAD.MOV.U32 R13, RZ, RZ, R4 ;  /* 0x000000ffff0d7224 */ /* 0x000fe400078e0004 */
[----:B------:R-:W-:Y:S02]  /*1c790*/  IMAD.MOV.U32 R12, RZ, RZ, 0x2 ;  /* 0x00000002ff0c7424 */ /* 0x000fe400078e00ff */
[----:B------:R-:W-:-:S07]  /*1c7a0*/  IMAD.MOV.U32 R3, RZ, RZ, R14 ;  /* 0x000000ffff037224 */ /* 0x000fce00078e000e */
[----:B------:R-:W-:Y:S05]  /*1c7b0*/  WARPSYNC.COLLECTIVE R15, `(.L_x_10065) ;  /* 0x000000000f087348 */ /* 0x000fea0003c00000 */
[----:B------:R0:W1:Y:S02]  /*1c7c0*/  SHFL.IDX P6, R14, R13, R12, R11 ;  /* 0x0000000c0d0e7389 */ /* 0x00006400000c000b */
[----:B01----:R-:W-:Y:S01]  /*1c7d0*/  ENDCOLLECTIVE ;  /* 0x000000000000791b */ /* 0x003fe20003800000 */
.L_x_10065:
        /* <DEDUP_REMOVED lines=16> */
.L_x_10066:
[----:B------:R-:W-:Y:S02]  /*1c8e0*/  IMAD.MOV.U32 R13, RZ, RZ, R4 ;  /* 0x000000ffff0d7224 */ /* 0x000fe400078e0004 */
[----:B------:R-:W-:Y:S02]  /*1c8f0*/  IMAD.MOV.U32 R12, RZ, RZ, 0x3 ;  /* 0x00000003ff0c7424 */ /* 0x000fe400078e00ff */
[----:B------:R-:W-:-:S07]  /*1c900*/  IMAD.MOV.U32 R3, RZ, RZ, R14 ;  /* 0x000000ffff037224 */ /* 0x000fce00078e000e */
[----:B------:R-:W-:Y:S05]  /*1c910*/  WARPSYNC.COLLECTIVE R15, `(.L_x_10067) ;  /* 0x000000000f087348 */ /* 0x000fea0003c00000 */
[----:B------:R0:W1:Y:S02]  /*1c920*/  SHFL.IDX P6, R14, R13, R12, R11 ;  /* 0x0000000c0d0e7389 */ /* 0x00006400000c000b */
[----:B01----:R-:W-:Y:S01]  /*1c930*/  ENDCOLLECTIVE ;  /* 0x000000000000791b */ /* 0x003fe20003800000 */
.L_x_10067:
        /* <DEDUP_REMOVED lines=16> */
.L_x_10068:
[----:B------:R-:W-:Y:S02]  /*1ca40*/  IMAD.MOV.U32 R13, RZ, RZ, R4 ;  /* 0x000000ffff0d7224 */ /* 0x000fe400078e0004 */
[----:B------:R-:W-:Y:S02]  /*1ca50*/  IMAD.MOV.U32 R12, RZ, RZ, 0x4 ;  /* 0x00000004ff0c7424 */ /* 0x000fe400078e00ff */
[----:B------:R-:W-:-:S07]  /*1ca60*/  IMAD.MOV.U32 R3, RZ, RZ, R14 ;  /* 0x000000ffff037224 */ /* 0x000fce00078e000e */
[----:B------:R-:W-:Y:S05]  /*1ca70*/  WARPSYNC.COLLECTIVE R15, `(.L_x_10069) ;  /* 0x000000000f087348 */ /* 0x000fea0003c00000 */
[----:B------:R0:W1:Y:S02]  /*1ca80*/  SHFL.IDX P6, R14, R13, R12, R11 ;  /* 0x0000000c0d0e7389 */ /* 0x00006400000c000b */
[----:B01----:R-:W-:Y:S01]  /*1ca90*/  ENDCOLLECTIVE ;  /* 0x000000000000791b */ /* 0x003fe20003800000 */
.L_x_10069:
        /* <DEDUP_REMOVED lines=16> */
.L_x_10070:
[----:B------:R-:W-:Y:S02]  /*1cba0*/  IMAD.MOV.U32 R13, RZ, RZ, R4 ;  /* 0x000000ffff0d7224 */ /* 0x000fe400078e0004 */
[----:B------:R-:W-:Y:S02]  /*1cbb0*/  IMAD.MOV.U32 R12, RZ, RZ, 0x5 ;  /* 0x00000005ff0c7424 */ /* 0x000fe400078e00ff */
[----:B------:R-:W-:-:S07]  /*1cbc0*/  IMAD.MOV.U32 R3, RZ, RZ, R14 ;  /* 0x000000ffff037224 */ /* 0x000fce00078e000e */
[----:B------:R-:W-:Y:S05]  /*1cbd0*/  WARPSYNC.COLLECTIVE R15, `(.L_x_10071) ;  /* 0x000000000f087348 */ /* 0x000fea0003c00000 */
[----:B------:R0:W1:Y:S02]  /*1cbe0*/  SHFL.IDX P6, R14, R13, R12, R11 ;  /* 0x0000000c0d0e7389 */ /* 0x00006400000c000b */
[----:B01----:R-:W-:Y:S01]  /*1cbf0*/  ENDCOLLECTIVE ;  /* 0x000000000000791b */ /* 0x003fe20003800000 */
.L_x_10071:
        /* <DEDUP_REMOVED lines=16> */
.L_x_10072:
[----:B------:R-:W-:Y:S02]  /*1cd00*/  IMAD.MOV.U32 R13, RZ, RZ, R4 ;  /* 0x000000ffff0d7224 */ /* 0x000fe400078e0004 */
[----:B------:R-:W-:Y:S02]  /*1cd10*/  IMAD.MOV.U32 R12, RZ, RZ, 0x6 ;  /* 0x00000006ff0c7424 */ /* 0x000fe400078e00ff */
[----:B------:R-:W-:-:S07]  /*1cd20*/  IMAD.MOV.U32 R3, RZ, RZ, R14 ;  /* 0x000000ffff037224 */ /* 0x000fce00078e000e */
[----:B------:R-:W-:Y:S05]  /*1cd30*/  WARPSYNC.COLLECTIVE R15, `(.L_x_10073) ;  /* 0x000000000f087348 */ /* 0x000fea0003c00000 */
[----:B------:R0:W1:Y:S02]  /*1cd40*/  SHFL.IDX P6, R14, R13, R12, R11 ;  /* 0x0000000c0d0e7389 */ /* 0x00006400000c000b */
[----:B01----:R-:W-:Y:S01]  /*1cd50*/  ENDCOLLECTIVE ;  /* 0x000000000000791b */ /* 0x003fe20003800000 */
.L_x_10073:
        /* <DEDUP_REMOVED lines=16> */
.L_x_10074:
[----:B------:R-:W-:Y:S02]  /*1ce60*/  IMAD.MOV.U32 R13, RZ, RZ, R4 ;  /* 0x000000ffff0d7224 */ /* 0x000fe400078e0004 */
[----:B------:R-:W-:Y:S02]  /*1ce70*/  IMAD.MOV.U32 R12, RZ, RZ, 0x7 ;  /* 0x00000007ff0c7424 */ /* 0x000fe400078e00ff */
[----:B------:R-:W-:-:S07]  /*1ce80*/  IMAD.MOV.U32 R3, RZ, RZ, R14 ;  /* 0x000000ffff037224 */ /* 0x000fce00078e000e */
[----:B------:R-:W-:Y:S05]  /*1ce90*/  WARPSYNC.COLLECTIVE R15, `(.L_x_10075) ;  /* 0x000000000f087348 */ /* 0x000fea0003c00000 */
[----:B------:R0:W1:Y:S02]  /*1cea0*/  SHFL.IDX P6, R14, R13, R12, R11 ;  /* 0x0000000c0d0e7389 */ /* 0x00006400000c000b */
[----:B01----:R-:W-:Y:S01]  /*1ceb0*/  ENDCOLLECTIVE ;  /* 0x000000000000791b */ /* 0x003fe20003800000 */
.L_x_10075:
        /* <DEDUP_REMOVED lines=10> */
.L_x_10076:
[----:B------:R-:W-:Y:S01]  /*1cf60*/  @!PT LDS RZ, [RZ] ;  /* 0x00000000fffff984 */ /* 0x000fe20000000800 */
[----:B------:R-:W-:Y:S01]  /*1cf70*/  @!PT LDS RZ, [RZ] ;  /* 0x00000000fffff984 */ /* 0x000fe20000000800 */
[----:B------:R-:W-:Y:S01]  /*1cf80*/  @!PT LDS RZ, [RZ] ;  /* 0x00000000fffff984 */ /* 0x000fe20000000800 */
[----:B------:R0:W-:Y:S01]  /*1cf90*/  @!P0 LDGSTS.E.BYPASS.LTC128B.128 [R8+0x1b400], desc[UR40][R2.64], !P1 ;  /* 0x1b40000002088fae */ /* 0x0001e2000c901d68 */
[----:B------:R-:W-:Y:S01]  /*1cfa0*/  IMAD.MOV.U32 R0, RZ, RZ, R14 ;  /* 0x000000ffff007224 */ /* 0x000fe200078e000e */
[----:B------:R-:W-:Y:S06]  /*1cfb0*/  BRA `(.L_x_10077) ;  /* 0xffffffa400e87947 */ /* 0x000fec000383ffff */
.L_x_9904:
[----:B0-----:R0:W1:Y:S02]  /*1cfc0*/  SYNCS.PHASECHK.TRANS64.TRYWAIT P0, [R22+URZ+0x22820], R3 ;  /* 0x02282003160075a7 */ /* 0x001064000800017f */
[----:B-1----:R-:W-:Y:S05]  /*1cfd0*/  @!P0 NANOSLEEP.SYNCS 0x989680 ;  /* 0x009896800000895d */ /* 0x002fea0003900000 */
[----:B------:R-:W1:Y:S02]  /*1cfe0*/  @!P0 SYNCS.PHASECHK.TRANS64 P0, [R22+URZ+0x22820], R3 ;  /* 0x02282003160085a7 */ /* 0x000e64000800007f */
[----:B-1----:R-:W-:Y:S05]  /*1cff0*/  @!P0 BRA `(.L_x_9904) ;  /* 0xfffffffc00f08947 */ /* 0x002fea000383ffff */
[----:B------:R-:W-:Y:S05]  /*1d000*/  BRA `(.L_x_10078) ;  /* 0xffffffa800447947 */ /* 0x000fea000383ffff */
.L_x_9907:
[----:B-1----:R1:W2:Y:S02]  /*1d010*/  SYNCS.PHASECHK.TRANS64.TRYWAIT P0, [R31+URZ+0x22860], R0 ;  /* 0x022860001f0075a7 */ /* 0x0022a4000800017f */
[----:B--2---:R-:W-:Y:S05]  /*1d020*/  @!P0 NANOSLEEP.SYNCS 0x989680 ;  /* 0x009896800000895d */ /* 0x004fea0003900000 */
[----:B------:R-:W2:Y:S02]  /*1d030*/  @!P0 SYNCS.PHASECHK.TRANS64 P0, [R31+URZ+0x22860], R0 ;  /* 0x022860001f0085a7 */ /* 0x000ea4000800007f */
[----:B--2---:R-:W-:Y:S05]  /*1d040*/  @!P0 BRA `(.L_x_9907) ;  /* 0xfffffffc00f08947 */ /* 0x004fea000383ffff */
[----:B------:R-:W-:Y:S05]  /*1d050*/  BRA `(.L_x_10079) ;  /* 0xffffffa800547947 */ /* 0x000fea000383ffff */
.L_x_9908:
        /* <DEDUP_REMOVED lines=8> */
.L_x_10081:
[----:B------:R-:W-:Y:S05]  /*1d0e0*/  BSYNC B0 ;  /* 0x0000000000007941 */ /* 0x000fea0003800000 */
.L_x_10080:
        /* <DEDUP_REMOVED lines=13> */
.L_x_10082:
        /* <DEDUP_REMOVED lines=11> */
.L_x_10083:
        /* <DEDUP_REMOVED lines=17> */
.L_x_10084:
[----:B------:R-:W-:Y:S02]  /*1d380*/  IMAD.MOV.U32 R13, RZ, RZ, R6 ;  /* 0x000000ffff0d7224 */ /* 0x000fe400078e0006 */
[----:B------:R-:W-:Y:S01]  /*1d390*/  IMAD.MOV.U32 R12, RZ, RZ, 0x2 ;  /* 0x00000002ff0c7424 */ /* 0x000fe200078e00ff */
[----:B------:R-:W-:-:S13]  /*1d3a0*/  IADD3 R2, P4, R14, R0, RZ ;  /* 0x000000000e027210 */ /* 0x000fda0007f9e0ff */
[----:B------:R-:W-:Y:S05]  /*1d3b0*/  WARPSYNC.COLLECTIVE R15, `(.L_x_10085) ;  /* 0x000000000f087348 */ /* 0x000fea0003c00000 */
[----:B------:R0:W1:Y:S02]  /*1d3c0*/  SHFL.IDX P6, R14, R13, R12, R11 ;  /* 0x0000000c0d0e7389 */ /* 0x00006400000c000b */
[----:B01----:R-:W-:Y:S01]  /*1d3d0*/  ENDCOLLECTIVE ;  /* 0x000000000000791b */ /* 0x003fe20003800000 */
.L_x_10085:
        /* <DEDUP_REMOVED lines=17> */
.L_x_10086:
[----:B------:R-:W-:Y:S02]  /*1d4f0*/  IMAD.MOV.U32 R13, RZ, RZ, R6 ;  /* 0x000000ffff0d7224 */ /* 0x000fe400078e0006 */
[----:B------:R-:W-:Y:S01]  /*1d500*/  IMAD.MOV.U32 R12, RZ, RZ, 0x3 ;  /* 0x00000003ff0c7424 */ /* 0x000fe200078e00ff */
[----:B------:R-:W-:-:S13]  /*1d510*/  IADD3 R2, P4, R14, R0, RZ ;  /* 0x000000000e027210 */ /* 0x000fda0007f9e0ff */
[----:B------:R-:W-:Y:S05]  /*1d520*/  WARPSYNC.COLLECTIVE R15, `(.L_x_10087) ;  /* 0x000000000f087348 */ /* 0x000fea0003c00000 */
[----:B------:R0:W1:Y:S02]  /*1d530*/  SHFL.IDX P6, R14, R13, R12, R11 ;  /* 0x0000000c0d0e7389 */ /* 0x00006400000c000b */
[----:B01----:R-:W-:Y:S01]  /*1d540*/  ENDCOLLECTIVE ;  /* 0x000000000000791b */ /* 0x003fe20003800000 */
.L_x_10087:
        /* <DEDUP_REMOVED lines=17> */
.L_x_10088:
[----:B------:R-:W-:Y:S02]  /*1d660*/  IMAD.MOV.U32 R13, RZ, RZ, R6 ;  /* 0x000000ffff0d7224 */ /* 0x000fe400078e0006 */
[----:B------:R-:W-:Y:S01]  /*1d670*/  IMAD.MOV.U32 R12, RZ, RZ, 0x4 ;  /* 0x00000004ff0c7424 */ /* 0x000fe200078e00ff */
[----:B------:R-:W-:-:S13]  /*1d680*/  IADD3 R2, P4, R14, R0, RZ ;  /* 0x000000000e027210 */ /* 0x000fda0007f9e0ff */
[----:B------:R-:W-:Y:S05]  /*1d690*/  WARPSYNC.COLLECTIVE R15, `(.L_x_10089) ;  /* 0x000000000f087348 */ /* 0x000fea0003c00000 */
[----:B------:R0:W1:Y:S02]  /*1d6a0*/  SHFL.IDX P6, R14, R13, R12, R11 ;  /* 0x0000000c0d0e7389 */ /* 0x00006400000c000b */
[----:B01----:R-:W-:Y:S01]  /*1d6b0*/  ENDCOLLECTIVE ;  /* 0x000000000000791b */ /* 0x003fe20003800000 */
.L_x_10089:
        /* <DEDUP_REMOVED lines=17> */
.L_x_10090:
[----:B------:R-:W-:Y:S02]  /*1d7d0*/  IMAD.MOV.U32 R13, RZ, RZ, R6 ;  /* 0x000000ffff0d7224 */ /* 0x000fe400078e0006 */
[----:B------:R-:W-:Y:S01]  /*1d7e0*/  IMAD.MOV.U32 R12, RZ, RZ, 0x5 ;  /* 0x00000005ff0c7424 */ /* 0x000fe200078e00ff */
[----:B------:R-:W-:-:S13]  /*1d7f0*/  IADD3 R2, P4, R14, R0, RZ ;  /* 0x000000000e027210 */ /* 0x000fda0007f9e0ff */
[----:B------:R-:W-:Y:S05]  /*1d800*/  WARPSYNC.COLLECTIVE R15, `(.L_x_10091) ;  /* 0x000000000f087348 */ /* 0x000fea0003c00000 */
[----:B------:R0:W1:Y:S02]  /*1d810*/  SHFL.IDX P6, R14, R13, R12, R11 ;  /* 0x0000000c0d0e7389 */ /* 0x00006400000c000b */
[----:B01----:R-:W-:Y:S01]  /*1d820*/  ENDCOLLECTIVE ;  /* 0x000000000000791b */ /* 0x003fe20003800000 */
.L_x_10091:
        /* <DEDUP_REMOVED lines=12> */
.L_x_10092:
        /* <DEDUP_REMOVED lines=9> */
.L_x_9915:
[----:B0-----:R0:W1:Y:S02]  /*1d980*/  SYNCS.PHASECHK.TRANS64.TRYWAIT P0, [R4+URZ+0x22840], R21 ;  /* 0x02284015040075a7 */ /* 0x001064000800017f */
[----:B-1----:R-:W-:Y:S05]  /*1d990*/  @!P0 NANOSLEEP.SYNCS 0x989680 ;  /* 0x009896800000895d */ /* 0x002fea0003900000 */
[----:B------:R-:W1:Y:S02]  /*1d9a0*/  @!P0 SYNCS.PHASECHK.TRANS64 P0, [R4+URZ+0x22840], R21 ;  /* 0x02284015040085a7 */ /* 0x000e64000800007f */
[----:B-1----:R-:W-:Y:S05]  /*1d9b0*/  @!P0 BRA `(.L_x_9915) ;  /* 0xfffffffc00f08947 */ /* 0x002fea000383ffff */
[----:B------:R-:W-:Y:S05]  /*1d9c0*/  BRA `(.L_x_10094) ;  /* 0xffffffa800b47947 */ /* 0x000fea000383ffff */
.L_x_9916:
        /* <DEDUP_REMOVED lines=8> */
.L_x_10096:
[----:B------:R-:W-:Y:S05]  /*1da50*/  BSYNC B1 ;  /* 0x0000000000017941 */ /* 0x000fea0003800000 */
.L_x_10095:
        /* <DEDUP_REMOVED lines=9> */
.L_x_10097:
[----:B------:R-:W-:Y:S02]  /*1daf0*/  IMAD.MOV.U32 R13, RZ, RZ, R9 ;  /* 0x000000ffff0d7224 */ /* 0x000fe400078e0009 */
[----:B------:R-:W-:Y:S02]  /*1db00*/  IMAD.MOV.U32 R12, RZ, RZ, 0x1 ;  /* 0x00000001ff0c7424 */ /* 0x000fe400078e00ff */
[----:B------:R-:W-:-:S07]  /*1db10*/  IMAD.MOV.U32 R2, RZ, RZ, R14 ;  /* 0x000000ffff027224 */ /* 0x000fce00078e000e */
[----:B------:R-:W-:Y:S05]  /*1db20*/  WARPSYNC.COLLECTIVE R15, `(.L_x_10098) ;  /* 0x000000000f087348 */ /* 0x000fea0003c00000 */
[----:B------:R0:W1:Y:S02]  /*1db30*/  SHFL.IDX P6, R14, R13, R12, R11 ;  /* 0x0000000c0d0e7389 */ /* 0x00006400000c000b */
[----:B01----:R-:W-:Y:S01]  /*1db40*/  ENDCOLLECTIVE ;  /* 0x000000000000791b */ /* 0x003fe20003800000 */
.L_x_10098:
        /* <DEDUP_REMOVED lines=11> */
.L_x_10099:
[----:B------:R-:W-:Y:S02]  /*1dc00*/  IMAD.MOV.U32 R13, RZ, RZ, R9 ;  /* 0x000000ffff0d7224 */ /* 0x000fe400078e0009 */
[----:B------:R-:W-:Y:S02]  /*1dc10*/  IMAD.MOV.U32 R12, RZ, RZ, 0x2 ;  /* 0x00000002ff0c7424 */ /* 0x000fe400078e00ff */
[----:B------:R-:W-:-:S07]  /*1dc20*/  IMAD.MOV.U32 R2, RZ, RZ, R14 ;  /* 0x000000ffff027224 */ /* 0x000fce00078e000e */
[----:B------:R-:W-:Y:S05]  /*1dc30*/  WARPSYNC.COLLECTIVE R15, `(.L_x_10100) ;  /* 0x000000000f087348 */ /* 0x000fea0003c00000 */
[----:B------:R0:W1:Y:S02]  /*1dc40*/  SHFL.IDX P6, R14, R13, R12, R11 ;  /* 0x0000000c0d0e7389 */ /* 0x00006400000c000b */
[----:B01----:R-:W-:Y:S01]  /*1dc50*/  ENDCOLLECTIVE ;  /* 0x000000000000791b */ /* 0x003fe20003800000 */
.L_x_10100:
        /* <DEDUP_REMOVED lines=11> */
.L_x_10101:
[----:B------:R-:W-:Y:S02]  /*1dd10*/  IMAD.MOV.U32 R13, RZ, RZ, R9 ;  /* 0x000000ffff0d7224 */ /* 0x000fe400078e0009 */
[----:B------:R-:W-:Y:S02]  /*1dd20*/  IMAD.MOV.U32 R12, RZ, RZ, 0x3 ;  /* 0x00000003ff0c7424 */ /* 0x000fe400078e00ff */
[----:B------:R-:W-:-:S07]  /*1dd30*/  IMAD.MOV.U32 R2, RZ, RZ, R14 ;  /* 0x000000ffff027224 */ /* 0x000fce00078e000e */
[----:B------:R-:W-:Y:S05]  /*1dd40*/  WARPSYNC.COLLECTIVE R15, `(.L_x_10102) ;  /* 0x000000000f087348 */ /* 0x000fea0003c00000 */
[----:B------:R0:W1:Y:S02]  /*1dd50*/  SHFL.IDX P6, R14, R13, R12, R11 ;  /* 0x0000000c0d0e7389 */ /* 0x00006400000c000b */
[----:B01----:R-:W-:Y:S01]  /*1dd60*/  ENDCOLLECTIVE ;  /* 0x000000000000791b */ /* 0x003fe20003800000 */
.L_x_10102:
        /* <DEDUP_REMOVED lines=11> */
.L_x_10103:
[----:B------:R-:W-:Y:S02]  /*1de20*/  IMAD.MOV.U32 R13, RZ, RZ, R9 ;  /* 0x000000ffff0d7224 */ /* 0x000fe400078e0009 */
[----:B------:R-:W-:Y:S02]  /*1de30*/  IMAD.MOV.U32 R12, RZ, RZ, 0x4 ;  /* 0x00000004ff0c7424 */ /* 0x000fe400078e00ff */
[----:B------:R-:W-:-:S07]  /*1de40*/  IMAD.MOV.U32 R2, RZ, RZ, R14 ;  /* 0x000000ffff027224 */ /* 0x000fce00078e000e */
[----:B------:R-:W-:Y:S05]  /*1de50*/  WARPSYNC.COLLECTIVE R15, `(.L_x_10104) ;  /* 0x000000000f087348 */ /* 0x000fea0003c00000 */
[----:B------:R0:W1:Y:S02]  /*1de60*/  SHFL.IDX P6, R14, R13, R12, R11 ;  /* 0x0000000c0d0e7389 */ /* 0x00006400000c000b */
[----:B01----:R-:W-:Y:S01]  /*1de70*/  ENDCOLLECTIVE ;  /* 0x000000000000791b */ /* 0x003fe20003800000 */
.L_x_10104:
        /* <DEDUP_REMOVED lines=11> */
.L_x_10105:
[----:B------:R-:W-:Y:S02]  /*1df30*/  IMAD.MOV.U32 R13, RZ, RZ, R9 ;  /* 0x000000ffff0d7224 */ /* 0x000fe400078e0009 */
[----:B------:R-:W-:Y:S02]  /*1df40*/  IMAD.MOV.U32 R12, RZ, RZ, 0x5 ;  /* 0x00000005ff0c7424 */ /* 0x000fe400078e00ff */
[----:B------:R-:W-:-:S07]  /*1df50*/  IMAD.MOV.U32 R2, RZ, RZ, R14 ;  /* 0x000000ffff027224 */ /* 0x000fce00078e000e */
[----:B------:R-:W-:Y:S05]  /*1df60*/  WARPSYNC.COLLECTIVE R15, `(.L_x_10106) ;  /* 0x000000000f087348 */ /* 0x000fea0003c00000 */
[----:B------:R0:W1:Y:S02]  /*1df70*/  SHFL.IDX P6, R14, R13, R12, R11 ;  /* 0x0000000c0d0e7389 */ /* 0x00006400000c000b */
[----:B01----:R-:W-:Y:S01]  /*1df80*/  ENDCOLLECTIVE ;  /* 0x000000000000791b */ /* 0x003fe20003800000 */
.L_x_10106:
        /* <DEDUP_REMOVED lines=11> */
.L_x_10107:
[----:B------:R-:W-:Y:S01]  /*1e040*/  IMAD.MOV.U32 R2, RZ, RZ, R14 ;  /* 0x000000ffff027224 */ /* 0x000fe200078e000e */
[----:B------:R-:W-:Y:S06]  /*1e050*/  BRA `(.L_x_10108) ;  /* 0xffffffa400e07947 */ /* 0x000fec000383ffff */
.L_x_9921:
[----:B---3--:R3:W4:Y:S02]  /*1e060*/  SYNCS.PHASECHK.TRANS64.TRYWAIT P0, [R4+URZ+0x22860], R21 ;  /* 0x02286015040075a7 */ /* 0x008724000800017f */
[----:B----4-:R-:W-:Y:S05]  /*1e070*/  @!P0 NANOSLEEP.SYNCS 0x989680 ;  /* 0x009896800000895d */ /* 0x010fea0003900000 */
[----:B------:R-:W4:Y:S02]  /*1e080*/  @!P0 SYNCS.PHASECHK.TRANS64 P0, [R4+URZ+0x22860], R21 ;  /* 0x02286015040085a7 */ /* 0x000f24000800007f */
[----:B----4-:R-:W-:Y:S05]  /*1e090*/  @!P0 BRA `(.L_x_9921) ;  /* 0xfffffffc00f08947 */ /* 0x010fea000383ffff */
[----:B------:R-:W-:Y:S05]  /*1e0a0*/  BRA `(.L_x_10109) ;  /* 0xffffffa800307947 */ /* 0x000fea000383ffff */
.L_x_9922:
        /* <DEDUP_REMOVED lines=8> */
.L_x_10111:
[----:B------:R-:W-:Y:S05]  /*1e130*/  BSYNC B1 ;  /* 0x0000000000017941 */ /* 0x000fea0003800000 */
.L_x_10110:
        /* <DEDUP_REMOVED lines=9> */
.L_x_10112:
[----:B------:R-:W-:Y:S02]  /*1e1d0*/  IMAD.MOV.U32 R13, RZ, RZ, R7 ;  /* 0x000000ffff0d7224 */ /* 0x000fe400078e0007 */
[----:B------:R-:W-:Y:S01]  /*1e1e0*/  IMAD.MOV.U32 R12, RZ, RZ, 0x1 ;  /* 0x00000001ff0c7424 */ /* 0x000fe200078e00ff */
[----:B------:R-:W-:-:S13]  /*1e1f0*/  IADD3 R2, P0, R14, R0, RZ ;  /* 0x000000000e027210 */ /* 0x000fda0007f1e0ff */
[----:B------:R-:W-:Y:S05]  /*1e200*/  WARPSYNC.COLLECTIVE R15, `(.L_x_10113) ;  /* 0x000000000f087348 */ /* 0x000fea0003c00000 */
[----:B------:R0:W1:Y:S02]  /*1e210*/  SHFL.IDX P6, R14, R13, R12, R11 ;  /* 0x0000000c0d0e7389 */ /* 0x00006400000c000b */
[----:B01----:R-:W-:Y:S01]  /*1e220*/  ENDCOLLECTIVE ;  /* 0x000000000000791b */ /* 0x003fe20003800000 */
.L_x_10113:
        /* <DEDUP_REMOVED lines=13> */
.L_x_10114:
[----:B------:R-:W-:Y:S02]  /*1e300*/  IMAD.MOV.U32 R13, RZ, RZ, R7 ;  /* 0x000000ffff0d7224 */ /* 0x000fe400078e0007 */
[----:B------:R-:W-:Y:S01]  /*1e310*/  IMAD.MOV.U32 R12, RZ, RZ, 0x2 ;  /* 0x00000002ff0c7424 */ /* 0x000fe200078e00ff */
[----:B------:R-:W-:-:S13]  /*1e320*/  IADD3 R2, P0, R14, R0, RZ ;  /* 0x000000000e027210 */ /* 0x000fda0007f1e0ff */
[----:B------:R-:W-:Y:S05]  /*1e330*/  WARPSYNC.COLLECTIVE R15, `(.L_x_10115) ;  /* 0x000000000f087348 */ /* 0x000fea0003c00000 */
[----:B------:R0:W1:Y:S02]  /*1e340*/  SHFL.IDX P6, R14, R13, R12, R11 ;  /* 0x0000000c0d0e7389 */ /* 0x00006400000c000b */
[----:B01----:R-:W-:Y:S01]  /*1e350*/  ENDCOLLECTIVE ;  /* 0x000000000000791b */ /* 0x003fe20003800000 */
.L_x_10115:
        /* <DEDUP_REMOVED lines=13> */
.L_x_10116:
[----:B------:R-:W-:Y:S02]  /*1e430*/  IMAD.MOV.U32 R13, RZ, RZ, R7 ;  /* 0x000000ffff0d7224 */ /* 0x000fe400078e0007 */
[----:B------:R-:W-:Y:S01]  /*1e440*/  IMAD.MOV.U32 R12, RZ, RZ, 0x3 ;  /* 0x00000003ff0c7424 */ /* 0x000fe200078e00ff */
[----:B------:R-:W-:-:S13]  /*1e450*/  IADD3 R2, P0, R14, R0, RZ ;  /* 0x000000000e027210 */ /* 0x000fda0007f1e0ff */
[----:B------:R-:W-:Y:S05]  /*1e460*/  WARPSYNC.COLLECTIVE R15, `(.L_x_10117) ;  /* 0x000000000f087348 */ /* 0x000fea0003c00000 */
[----:B------:R0:W1:Y:S02]  /*1e470*/  SHFL.IDX P6, R14, R13, R12, R11 ;  /* 0x0000000c0d0e7389 */ /* 0x00006400000c000b */
[----:B01----:R-:W-:Y:S01]  /*1e480*/  ENDCOLLECTIVE ;  /* 0x000000000000791b */ /* 0x003fe20003800000 */
.L_x_10117:
        /* <DEDUP_REMOVED lines=13> */
.L_x_10118:
[----:B------:R-:W-:Y:S02]  /*1e560*/  IMAD.MOV.U32 R13, RZ, RZ, R7 ;  /* 0x000000ffff0d7224 */ /* 0x000fe400078e0007 */
[----:B------:R-:W-:Y:S01]  /*1e570*/  IMAD.MOV.U32 R12, RZ, RZ, 0x4 ;  /* 0x00000004ff0c7424 */ /* 0x000fe200078e00ff */
[----:B------:R-:W-:-:S13]  /*1e580*/  IADD3 R2, P0, R14, R0, RZ ;  /* 0x000000000e027210 */ /* 0x000fda0007f1e0ff */
[----:B------:R-:W-:Y:S05]  /*1e590*/  WARPSYNC.COLLECTIVE R15, `(.L_x_10119) ;  /* 0x000000000f087348 */ /* 0x000fea0003c00000 */
[----:B------:R0:W1:Y:S02]  /*1e5a0*/  SHFL.IDX P6, R14, R13, R12, R11 ;  /* 0x0000000c0d0e7389 */ /* 0x00006400000c000b */
[----:B01----:R-:W-:Y:S01]  /*1e5b0*/  ENDCOLLECTIVE ;  /* 0x000000000000791b */ /* 0x003fe20003800000 */
.L_x_10119:
        /* <DEDUP_REMOVED lines=13> */
.L_x_10120:
[----:B------:R-:W-:Y:S02]  /*1e690*/  IMAD.MOV.U32 R13, RZ, RZ, R7 ;  /* 0x000000ffff0d7224 */ /* 0x000fe400078e0007 */
[----:B------:R-:W-:Y:S01]  /*1e6a0*/  IMAD.MOV.U32 R12, RZ, RZ, 0x5 ;  /* 0x00000005ff0c7424 */ /* 0x000fe200078e00ff */
[----:B------:R-:W-:-:S13]  /*1e6b0*/  IADD3 R2, P0, R14, R0, RZ ;  /* 0x000000000e027210 */ /* 0x000fda0007f1e0ff */
[----:B------:R-:W-:Y:S05]  /*1e6c0*/  WARPSYNC.COLLECTIVE R15, `(.L_x_10121) ;  /* 0x000000000f087348 */ /* 0x000fea0003c00000 */
[----:B------:R0:W1:Y:S02]  /*1e6d0*/  SHFL.IDX P6, R14, R13, R12, R11 ;  /* 0x0000000c0d0e7389 */ /* 0x00006400000c000b */
[----:B01----:R-:W-:Y:S01]  /*1e6e0*/  ENDCOLLECTIVE ;  /* 0x000000000000791b */ /* 0x003fe20003800000 */
.L_x_10121:
        /* <DEDUP_REMOVED lines=13> */
.L_x_10122:
[----:B------:R-:W-:Y:S05]  /*1e7c0*/  BRA `(.L_x_10123) ;  /* 0xffffffa400787947 */ /* 0x000fea000383ffff */
.L_x_9930:
        /* <DEDUP_REMOVED lines=8> */
.L_x_10125:
[----:B------:R-:W-:Y:S05]  /*1e850*/  BSYNC B0 ;  /* 0x0000000000007941 */ /* 0x000fea0003800000 */
.L_x_10124:
        /* <DEDUP_REMOVED lines=9> */
.L_x_10126:
        /* <DEDUP_REMOVED lines=24> */
.L_x_10127:
[----:B------:R-:W-:Y:S01]  /*1ea70*/  IMAD.MOV.U32 R12, RZ, RZ, 0x2 ;  /* 0x00000002ff0c7424 */ /* 0x000fe200078e00ff */
[----:B------:R-:W-:-:S05]  /*1ea80*/  SEL R14, R14, RZ, P1 ;  /* 0x000000ff0e0e7207 */ /* 0x000fca0000800000 */
[----:B------:R-:W-:-:S04]  /*1ea90*/  IMAD.IADD R5, R13, 0x1, R14 ;  /* 0x000000010d057824 */ /* 0x000fc800078e020e */
[----:B------:R-:W-:-:S07]  /*1eaa0*/  IMAD.MOV.U32 R13, RZ, RZ, R5 ;  /* 0x000000ffff0d7224 */ /* 0x000fce00078e0005 */
[----:B------:R-:W-:Y:S05]  /*1eab0*/  WARPSYNC.COLLECTIVE R15, `(.L_x_10128) ;  /* 0x000000000f087348 */ /* 0x000fea0003c00000 */
[----:B------:R0:W1:Y:S02]  /*1eac0*/  SHFL.UP P6, R14, R13, R12, R11 ;  /* 0x0400000c0d0e7389 */ /* 0x00006400000c000b */
[----:B01----:R-:W-:Y:S01]  /*1ead0*/  ENDCOLLECTIVE ;  /* 0x000000000000791b */ /* 0x003fe20003800000 */
.L_x_10128:
[----:B------:R-:W-:Y:S01]  /*1eae0*/  IMAD.MOV.U32 R12, RZ, RZ, 0x4 ;  /* 0x00000004ff0c7424 */ /* 0x000fe200078e00ff */
[----:B------:R-:W-:-:S05]  /*1eaf0*/  SEL R2, R14, RZ, P2 ;  /* 0x000000ff0e027207 */ /* 0x000fca0001000000 */
[----:B------:R-:W-:-:S04]  /*1eb00*/  IMAD.IADD R2, R5, 0x1, R2 ;  /* 0x0000000105027824 */ /* 0x000fc800078e0202 */
[----:B------:R-:W-:-:S07]  /*1eb10*/  IMAD.MOV.U32 R13, RZ, RZ, R2 ;  /* 0x000000ffff0d7224 */ /* 0x000fce00078e0002 */
[----:B------:R-:W-:Y:S05]  /*1eb20*/  WARPSYNC.COLLECTIVE R15, `(.L_x_10129) ;  /* 0x000000000f087348 */ /* 0x000fea0003c00000 */
[----:B------:R0:W1:Y:S02]  /*1eb30*/  SHFL.UP P6, R14, R13, R12, R11 ;  /* 0x0400000c0d0e7389 */ /* 0x00006400000c000b */
[----:B01----:R-:W-:Y:S01]  /*1eb40*/  ENDCOLLECTIVE ;  /* 0x000000000000791b */ /* 0x003fe20003800000 */
.L_x_10129:
[----:B------:R-:W-:Y:S01]  /*1eb50*/  IMAD.MOV.U32 R12, RZ, RZ, 0x8 ;  /* 0x00000008ff0c7424 */ /* 0x000fe200078e00ff */
[----:B------:R-:W-:-:S05]  /*1eb60*/  SEL R3, R14, RZ, P3 ;  /* 0x000000ff0e037207 */ /* 0x000fca0001800000 */
[----:B------:R-:W-:-:S04]  /*1eb70*/  IMAD.IADD R3, R2, 0x1, R3 ;  /* 0x0000000102037824 */ /* 0x000fc800078e0203 */
[----:B------:R-:W-:-:S07]  /*1eb80*/  IMAD.MOV.U32 R13, RZ, RZ, R3 ;  /* 0x000000ffff0d7224 */ /* 0x000fce00078e0003 */
[----:B------:R-:W-:Y:S05]  /*1eb90*/  WARPSYNC.COLLECTIVE R15, `(.L_x_10130) ;  /* 0x000000000f087348 */ /* 0x000fea0003c00000 */
[----:B------:R0:W1:Y:S02]  /*1eba0*/  SHFL.UP P6, R14, R13, R12, R11 ;  /* 0x0400000c0d0e7389 */ /* 0x00006400000c000b */
[----:B01----:R-:W-:Y:S01]  /*1ebb0*/  ENDCOLLECTIVE ;  /* 0x000000000000791b */ /* 0x003fe20003800000 */
.L_x_10130:
[----:B------:R-:W-:Y:S01]  /*1ebc0*/  IMAD.MOV.U32 R12, RZ, RZ, 0x10 ;  /* 0x00000010ff0c7424 */ /* 0x000fe200078e00ff */
[----:B------:R-:W-:-:S05]  /*1ebd0*/  SEL R14, R14, RZ, P4 ;  /* 0x000000ff0e0e7207 */ /* 0x000fca0002000000 */
[----:B------:R-:W-:-:S04]  /*1ebe0*/  IMAD.IADD R5, R3, 0x1, R14 ;  /* 0x0000000103057824 */ /* 0x000fc800078e020e */
[----:B------:R-:W-:-:S07]  /*1ebf0*/  IMAD.MOV.U32 R13, RZ, RZ, R5 ;  /* 0x000000ffff0d7224 */ /* 0x000fce00078e0005 */
[----:B------:R-:W-:Y:S05]  /*1ec00*/  WARPSYNC.COLLECTIVE R15, `(.L_x_10131) ;  /* 0x000000000f087348 */ /* 0x000fea0003c00000 */
[----:B------:R0:W1:Y:S02]  /*1ec10*/  SHFL.UP P6, R14, R13, R12, R11 ;  /* 0x0400000c0d0e7389 */ /* 0x00006400000c000b */
[----:B01----:R-:W-:Y:S01]  /*1ec20*/  ENDCOLLECTIVE ;  /* 0x000000000000791b */ /* 0x003fe20003800000 */
.L_x_10131:
        /* <DEDUP_REMOVED lines=8> */
.L_x_10132:
[----:B------:R-:W-:Y:S05]  /*1ecb0*/  BRA `(.L_x_10133) ;  /* 0xffffffa400dc7947 */ /* 0x000fea000383ffff */
.L_x_9933:
[----:B------:R-:W-:Y:S01]  /*1ecc0*/  BSSY B0, `(.L_x_10134) ;  /* 0x0000007000007945 */ /* 0x000fe20003800000 */
[----:B------:R-:W-:Y:S02]  /*1ecd0*/  IMAD.MOV.U32 R12, RZ, RZ, 0x1 ;  /* 0x00000001ff0c7424 */ /* 0x000fe400078e00ff */
[----:B------:R-:W-:Y:S02]  /*1ece0*/  IMAD.MOV.U32 R11, RZ, RZ, RZ ;  /* 0x000000ffff0b7224 */ /* 0x000fe400078e00ff */
[----:B------:R-:W-:-:S07]  /*1ecf0*/  IMAD.MOV.U32 R15, RZ, RZ, -0x1 ;  /* 0xffffffffff0f7424 */ /* 0x000fce00078e00ff */
[----:B------:R-:W-:Y:S05]  /*1ed00*/  WARPSYNC.COLLECTIVE R15, `(.L_x_10135) ;  /* 0x000000000f087348 */ /* 0x000fea0003c00000 */
[----:B------:R0:W1:Y:S02]  /*1ed10*/  SHFL.UP P6, R14, R13, R12, R11 ;  /* 0x0400000c0d0e7389 */ /* 0x00006400000c000b */
[----:B01----:R-:W-:Y:S01]  /*1ed20*/  ENDCOLLECTIVE ;  /* 0x000000000000791b */ /* 0x003fe20003800000 */
.L_x_10135:
[----:B------:R-:W-:Y:S05]  /*1ed30*/  BSYNC B0 ;  /* 0x0000000000007941 */ /* 0x000fea0003800000 */
.L_x_10134:
        /* <DEDUP_REMOVED lines=8> */
.L_x_10136:
[----:B------:R-:W-:Y:S01]  /*1edc0*/  IMAD.MOV.U32 R12, RZ, RZ, 0x4 ;  /* 0x00000004ff0c7424 */ /* 0x000fe200078e00ff */
[----:B------:R-:W-:-:S05]  /*1edd0*/  SEL R2, R14, RZ, P2 ;  /* 0x000000ff0e027207 */ /* 0x000fca0001000000 */
[----:B------:R-:W-:-:S04]  /*1ede0*/  IMAD.IADD R2, R13, 0x1, R2 ;  /* 0x000000010d027824 */ /* 0x000fc800078e0202 */
[----:B------:R-:W-:-:S07]  /*1edf0*/  IMAD.MOV.U32 R13, RZ, RZ, R2 ;  /* 0x000000ffff0d7224 */ /* 0x000fce00078e0002 */
[----:B------:R-:W-:Y:S05]  /*1ee00*/  WARPSYNC.COLLECTIVE R15, `(.L_x_10137) ;  /* 0x000000000f087348 */ /* 0x000fea0003c00000 */
[----:B------:R0:W1:Y:S02]  /*1ee10*/  SHFL.UP P6, R14, R13, R12, R11 ;  /* 0x0400000c0d0e7389 */ /* 0x00006400000c000b */
[----:B01----:R-:W-:Y:S01]  /*1ee20*/  ENDCOLLECTIVE ;  /* 0x000000000000791b */ /* 0x003fe20003800000 */
.L_x_10137:
[----:B------:R-:W-:Y:S01]  /*1ee30*/  IMAD.MOV.U32 R12, RZ, RZ, 0x8 ;  /* 0x00000008ff0c7424 */ /* 0x000fe200078e00ff */
[----:B------:R-:W-:-:S05]  /*1ee40*/  SEL R3, R14, RZ, P3 ;  /* 0x000000ff0e037207 */ /* 0x000fca0001800000 */
[----:B------:R-:W-:-:S04]  /*1ee50*/  IMAD.IADD R3, R2, 0x1, R3 ;  /* 0x0000000102037824 */ /* 0x000fc800078e0203 */
[----:B------:R-:W-:-:S07]  /*1ee60*/  IMAD.MOV.U32 R13, RZ, RZ, R3 ;  /* 0x000000ffff0d7224 */ /* 0x000fce00078e0003 */
[----:B------:R-:W-:Y:S05]  /*1ee70*/  WARPSYNC.COLLECTIVE R15, `(.L_x_10138) ;  /* 0x000000000f087348 */ /* 0x000fea0003c00000 */
[----:B------:R0:W1:Y:S02]  /*1ee80*/  SHFL.UP P6, R14, R13, R12, R11 ;  /* 0x0400000c0d0e7389 */ /* 0x00006400000c000b */
[----:B01----:R-:W-:Y:S01]  /*1ee90*/  ENDCOLLECTIVE ;  /* 0x000000000000791b */ /* 0x003fe20003800000 */
.L_x_10138:
[----:B------:R-:W-:Y:S01]  /*1eea0*/  IMAD.MOV.U32 R12, RZ, RZ, 0x10 ;  /* 0x00000010ff0c7424 */ /* 0x000fe200078e00ff */
[----:B------:R-:W-:-:S05]  /*1eeb0*/  SEL R14, R14, RZ, P4 ;  /* 0x000000ff0e0e7207 */ /* 0x000fca0002000000 */
[----:B------:R-:W-:-:S04]  /*1eec0*/  IMAD.IADD R5, R3, 0x1, R14 ;  /* 0x0000000103057824 */ /* 0x000fc800078e020e */
[----:B------:R-:W-:-:S07]  /*1eed0*/  IMAD.MOV.U32 R13, RZ, RZ, R5 ;  /* 0x000000ffff0d7224 */ /* 0x000fce00078e0005 */
[----:B------:R-:W-:Y:S05]  /*1eee0*/  WARPSYNC.COLLECTIVE R15, `(.L_x_10139) ;  /* 0x000000000f087348 */ /* 0x000fea0003c00000 */
[----:B------:R0:W1:Y:S02]  /*1eef0*/  SHFL.UP P6, R14, R13, R12, R11 ;  /* 0x0400000c0d0e7389 */ /* 0x00006400000c000b */
[----:B01----:R-:W-:Y:S01]  /*1ef00*/  ENDCOLLECTIVE ;  /* 0x000000000000791b */ /* 0x003fe20003800000 */
.L_x_10139:
        /* <DEDUP_REMOVED lines=8> */
.L_x_10140:
[----:B------:R-:W-:Y:S05]  /*1ef90*/  BRA `(.L_x_10141) ;  /* 0xffffffa400c87947 */ /* 0x000fea000383ffff */
.L_x_9935:
[----:B------:R-:W-:Y:S01]  /*1efa0*/  BSSY B0, `(.L_x_10142) ;  /* 0x0000006000007945 */ /* 0x000fe20003800000 */
[----:B------:R-:W-:Y:S01]  /*1efb0*/  PLOP3.LUT P6, PT, P6, PT, PT, 0x8, 0x0 ;  /* 0x000000000000781c */ /* 0x000fe200037ce170 */
[----:B------:R-:W-:-:S12]  /*1efc0*/  IMAD.MOV.U32 R15, RZ, RZ, -0x1 ;  /* 0xffffffffff0f7424 */ /* 0x000fd800078e00ff */
[----:B0-----:R-:W-:Y:S05]  /*1efd0*/  WARPSYNC.COLLECTIVE R15, `(.L_x_10143) ;  /* 0x000000000f087348 */ /* 0x001fea0003c00000 */
[----:B------:R-:W-:Y:S01]  /*1efe0*/  VOTE.ANY R14, PT, P6 ;  /* 0x00000000000e7806 */ /* 0x000fe200030e0100 */
[----:B0-----:R-:W-:Y:S06]  /*1eff0*/  ENDCOLLECTIVE ;  /* 0x000000000000791b */ /* 0x001fec0003800000 */
.L_x_10143:
[----:B------:R-:W-:Y:S05]  /*1f000*/  BSYNC B0 ;  /* 0x0000000000007941 */ /* 0x000fea0003800000 */
.L_x_10142:
        /* <DEDUP_REMOVED lines=9> */
.L_x_10144:
[----:B------:R-:W-:Y:S02]  /*1f0a0*/  IMAD.MOV.U32 R13, RZ, RZ, R4 ;  /* 0x000000ffff0d7224 */ /* 0x000fe400078e0004 */
[----:B------:R-:W-:-:S07]  /*1f0b0*/  IMAD.MOV.U32 R7, RZ, RZ, R14 ;  /* 0x000000ffff077224 */ /* 0x000fce00078e000e */
[----:B------:R-:W-:Y:S05]  /*1f0c0*/  WARPSYNC.COLLECTIVE R15, `(.L_x_10145) ;  /* 0x000000000f087348 */ /* 0x000fea0003c00000 */
[----:B------:R0:W1:Y:S02]  /*1f0d0*/  SHFL.IDX P6, R14, R13, R12, R11 ;  /* 0x0000000c0d0e7389 */ /* 0x00006400000c000b */
[----:B01----:R-:W-:Y:S01]  /*1f0e0*/  ENDCOLLECTIVE ;  /* 0x000000000000791b */ /* 0x003fe20003800000 */
.L_x_10145:
[----:B------:R-:W-:Y:S01]  /*1f0f0*/  IMAD.MOV.U32 R4, RZ, RZ, R14 ;  /* 0x000000ffff047224 */ /* 0x000fe200078e000e */
[----:B------:R-:W-:Y:S06]  /*1f100*/  BRA `(.L_x_10146) ;  /* 0xffffffa400a87947 */ /* 0x000fec000383ffff */
.L_x_9937:
[----:B------:R-:W-:Y:S01]  /*1f110*/  BSSY B0, `(.L_x_10147) ;  /* 0x0000007000007945 */ /* 0x000fe20003800000 */
[----:B------:R-:W-:Y:S02]  /*1f120*/  IMAD.MOV.U32 R13, RZ, RZ, R3 ;  /* 0x000000ffff0d7224 */ /* 0x000fe400078e0003 */
[----:B------:R-:W-:Y:S02]  /*1f130*/  IMAD.MOV.U32 R11, RZ, RZ, 0x1f ;  /* 0x0000001fff0b7424 */ /* 0x000fe400078e00ff */
[----:B------:R-:W-:-:S07]  /*1f140*/  IMAD.MOV.U32 R15, RZ, RZ, -0x1 ;  /* 0xffffffffff0f7424 */ /* 0x000fce00078e00ff */
[----:B0123--:R-:W-:Y:S05]  /*1f150*/  WARPSYNC.COLLECTIVE R15, `(.L_x_10148) ;  /* 0x000000000f087348 */ /* 0x00ffea0003c00000 */
[----:B------:R4:W0:Y:S02]  /*1f160*/  SHFL.IDX P6, R14, R13, R12, R11 ;  /* 0x0000000c0d0e7389 */ /* 0x00082400000c000b */
[----:B01234-:R-:W-:Y:S01]  /*1f170*/  ENDCOLLECTIVE ;  /* 0x000000000000791b */ /* 0x01ffe20003800000 */
.L_x_10148:
[----:B------:R-:W-:Y:S05]  /*1f180*/  BSYNC B0 ;  /* 0x0000000000007941 */ /* 0x000fea0003800000 */
.L_x_10147:
[----:B------:R-:W-:Y:S01]  /*1f190*/  IMAD.MOV.U32 R16, RZ, RZ, R14 ;  /* 0x000000ffff107224 */ /* 0x000fe200078e000e */
[----:B------:R-:W-:Y:S06]  /*1f1a0*/  BRA `(.L_x_9936) ;  /* 0xffffffa400987947 */ /* 0x000fec000383ffff */
.L_x_9941:
[----:B0-----:R0:W1:Y:S02]  /*1f1b0*/  SYNCS.PHASECHK.TRANS64.TRYWAIT P0, [R5+URZ+0x22820], R0 ;  /* 0x02282000050075a7 */ /* 0x001064000800017f */
[----:B-1----:R-:W-:Y:S05]  /*1f1c0*/  @!P0 NANOSLEEP.SYNCS 0x989680 ;  /* 0x009896800000895d */ /* 0x002fea0003900000 */
[----:B------:R-:W1:Y:S02]  /*1f1d0*/  @!P0 SYNCS.PHASECHK.TRANS64 P0, [R5+URZ+0x22820], R0 ;  /* 0x02282000050085a7 */ /* 0x000e64000800007f */
[----:B-1----:R-:W-:Y:S05]  /*1f1e0*/  @!P0 BRA `(.L_x_9941) ;  /* 0xfffffffc00f08947 */ /* 0x002fea000383ffff */
[----:B------:R-:W-:Y:S05]  /*1f1f0*/  BRA `(.L_x_10149) ;  /* 0xffffffa800f07947 */ /* 0x000fea000383ffff */
.L_x_9942:
        /* <DEDUP_REMOVED lines=8> */
[----:B0--34-:R-:W-:Y:S05]  /*1f280*/  WARPSYNC.COLLECTIVE R15, `(.L_x_10151) ;  /* 0x000000000f087348 */ /* 0x019fea0003c00000 */
[----:B------:R1:W2:Y:S02]  /*1f290*/  SHFL.IDX P6, R14, R13, R12, R11 ;  /* 0x0000000c0d0e7389 */ /* 0x0002a400000c000b */
[----:B01234-:R-:W-:Y:S01]  /*1f2a0*/  ENDCOLLECTIVE ;  /* 0x000000000000791b */ /* 0x01ffe20003800000 */
.L_x_10151:
[----:B------:R-:W-:Y:S05]  /*1f2b0*/  BSYNC B0 ;  /* 0x0000000000007941 */ /* 0x000fea0003800000 */
.L_x_10150:
[----:B------:R-:W-:Y:S05]  /*1f2c0*/  BRA `(.L_x_10152) ;  /* 0xffffffa800d87947 */ /* 0x000fea000383ffff */
.L_x_9943:
[----:B------:R-:W-:Y:S01]  /*1f2d0*/  BSSY B0, `(.L_x_10153) ;  /* 0x0000006000007945 */ /* 0x000fe20003800000 */
[----:B------:R-:W-:-:S07]  /*1f2e0*/  IMAD.MOV.U32 R15, RZ, RZ, -0x1 ;  /* 0xffffffffff0f7424 */ /* 0x000fce00078e00ff */
[----:B0--34-:R-:W-:Y:S05]  /*1f2f0*/  WARPSYNC.COLLECTIVE R15, `(.L_x_10154) ;  /* 0x000000000f0c7348 */ /* 0x019fea0003c00000 */
[----:B------:R-:W-:Y:S02]  /*1f300*/  ELECT P6, UR62, PT ;  /* 0x00000000003e782f */ /* 0x000fe400038c0000 */
[----:B------:R-:W-:Y:S01]  /*1f310*/  MOV R14, UR62 ;  /* 0x0000003e000e7c02 */ /* 0x000fe20008000f00 */
[----:B0--34-:R-:W-:Y:S10]  /*1f320*/  ENDCOLLECTIVE ;  /* 0x000000000000791b */ /* 0x019ff40003800000 */
.L_x_10154:
[----:B------:R-:W-:Y:S05]  /*1f330*/  BSYNC B0 ;  /* 0x0000000000007941 */ /* 0x000fea0003800000 */
.L_x_10153:
[----:B------:R-:W-:Y:S05]  /*1f340*/  BRA `(.L_x_10155) ;  /* 0xffffffa800cc7947 */ /* 0x000fea000383ffff */
.L_x_9945:
[----:B0-----:R0:W1:Y:S02]  /*1f350*/  SYNCS.PHASECHK.TRANS64.TRYWAIT P1, [R3+URZ+0x22840], R2 ;  /* 0x02284002030075a7 */ /* 0x001064000802017f */
[----:B-1----:R-:W-:Y:S05]  /*1f360*/  @!P1 NANOSLEEP.SYNCS 0x989680 ;  /* 0x009896800000995d */ /* 0x002fea0003900000 */
[----:B------:R-:W1:Y:S02]  /*1f370*/  @!P1 SYNCS.PHASECHK.TRANS64 P1, [R3+URZ+0x22840], R2 ;  /* 0x02284002030095a7 */ /* 0x000e64000802007f */
[----:B-1----:R-:W-:Y:S05]  /*1f380*/  @!P1 BRA `(.L_x_9945) ;  /* 0xfffffffc00f09947 */ /* 0x002fea000383ffff */
[----:B------:R-:W-:Y:S05]  /*1f390*/  BRA `(.L_x_10156) ;  /* 0xffffffa800e87947 */ /* 0x000fea000383ffff */
.L_x_9947:
[----:B-1----:R1:W2:Y:S02]  /*1f3a0*/  SYNCS.PHASECHK.TRANS64.TRYWAIT P1, [R5+URZ+0x22840], R0 ;  /* 0x02284000050075a7 */ /* 0x0022a4000802017f */
[----:B--2---:R-:W-:Y:S05]  /*1f3b0*/  @!P1 NANOSLEEP.SYNCS 0x989680 ;  /* 0x009896800000995d */ /* 0x004fea0003900000 */
[----:B------:R-:W2:Y:S02]  /*1f3c0*/  @!P1 SYNCS.PHASECHK.TRANS64 P1, [R5+URZ+0x22840], R0 ;  /* 0x02284000050095a7 */ /* 0x000ea4000802007f */
[----:B--2---:R-:W-:Y:S05]  /*1f3d0*/  @!P1 BRA `(.L_x_9947) ;  /* 0xfffffffc00f09947 */ /* 0x004fea000383ffff */
[----:B------:R-:W-:Y:S05]  /*1f3e0*/  BRA `(.L_x_10157) ;  /* 0xffffffa800f47947 */ /* 0x000fea000383ffff */
.L_x_9949:
[----:B--2---:R2:W0:Y:S02]  /*1f3f0*/  SYNCS.PHASECHK.TRANS64.TRYWAIT P1, [R3+URZ+0x22860], R2 ;  /* 0x02286002030075a7 */ /* 0x004424000802017f */
[----:B0-----:R-:W-:Y:S05]  /*1f400*/  @!P1 NANOSLEEP.SYNCS 0x989680 ;  /* 0x009896800000995d */ /* 0x001fea0003900000 */
[----:B------:R-:W0:Y:S02]  /*1f410*/  @!P1 SYNCS.PHASECHK.TRANS64 P1, [R3+URZ+0x22860], R2 ;  /* 0x02286002030095a7 */ /* 0x000e24000802007f */
[----:B0-----:R-:W-:Y:S05]  /*1f420*/  @!P1 BRA `(.L_x_9949) ;  /* 0xfffffffc00f09947 */ /* 0x001fea000383ffff */
[----:B------:R-:W-:Y:S05]  /*1f430*/  BRA `(.L_x_10158) ;  /* 0xffffffa800f07947 */ /* 0x000fea000383ffff */
.L_x_10159:
        /* <DEDUP_REMOVED lines=12> */
.L_x_15664:


//--------------------- .text._ZN7cutlass13device_kernelIN5flash11enable_sm90INS1_16FlashAttnFwdSm90INS1_25CollectiveMainloopFwdSm90ILi2EN4cute5tupleIJNS5_1CILi1EEES8_S8_EEENS6_IJNS7_ILi128EEENS7_ILi96EEENS7_ILi64EEEEEELi256ENS_10bfloat16_tEfNS_4arch4Sm90ELb0ELb0ELb0ELb1ELb1ELb0ELb1ELb1ELb0ELb1ELb1ELb0EEENS1_21CollectiveEpilogueFwdINS6_IJSA_NS7_ILi256EEESB_EEES9_SE_SG_Li256ELb1ELb1ELb1ELb0EEENS1_36VarlenDynamicPersistentTileSchedulerILi128ELi96ELi256ELi128ELb1ELb1ELb1ELb0ELb1ELb1EEEEEEEEEvNT_6ParamsE --------------------------
	.section	.text._ZN7cutlass13device_kernelIN5flash11enable_sm90INS1_16FlashAttnFwdSm90INS1_25CollectiveMainloopFwdSm90ILi2EN4cute5tupleIJNS5_1CILi1EEES8_S8_EEENS6_IJNS7_ILi128EEENS7_ILi96EEENS7_ILi64EEEEEELi256ENS_10bfloat16_tEfNS_4arch4Sm90ELb0ELb0ELb0ELb1ELb1ELb0ELb1ELb1ELb0ELb1ELb1ELb0EEENS1_21CollectiveEpilogueFwdINS6_IJSA_NS7_ILi256EEESB_EEES9_SE_SG_Li256ELb1ELb1ELb1ELb0EEENS1_36VarlenDynamicPersistentTileSchedulerILi128ELi96ELi256ELi128ELb1ELb1ELb1ELb0ELb1ELb1EEEEEEEEEvNT_6ParamsE,"ax",@progbits
	.align	128
.text._ZN7cutlass13device_kernelIN5flash11enable_sm90INS1_16FlashAttnFwdSm90INS1_25CollectiveMainloopFwdSm90ILi2EN4cute5tupleIJNS5_1CILi1EEES8_S8_EEENS6_IJNS7_ILi128EEENS7_ILi96EEENS7_ILi64EEEEEELi256ENS_10bfloat16_tEfNS_4arch4Sm90ELb0ELb0ELb0ELb1ELb1ELb0ELb1ELb1ELb0ELb1ELb1ELb0EEENS1_21CollectiveEpilogueFwdINS6_IJSA_NS7_ILi256EEESB_EEES9_SE_SG_Li256ELb1ELb1ELb1ELb0EEENS1_36VarlenDynamicPersistentTileSchedulerILi128ELi96ELi256ELi128ELb1ELb1ELb1ELb0ELb1ELb1EEEEEEEEEvNT_6ParamsE:
        .type           _ZN7cutlass13device_kernelIN5flash11enable_sm90INS1_16FlashAttnFwdSm90INS1_25CollectiveMainloopFwdSm90ILi2EN4cute5tupleIJNS5_1CILi1EEES8_S8_EEENS6_IJNS7_ILi128EEENS7_ILi96EEENS7_ILi64EEEEEELi256ENS_10bfloat16_tEfNS_4arch4Sm90ELb0ELb0ELb0ELb1ELb1ELb0ELb1ELb1ELb0ELb1ELb1ELb0EEENS1_21CollectiveEpilogueFwdINS6_IJSA_NS7_ILi256EEESB_EEES9_SE_SG_Li256ELb1ELb1ELb1ELb0EEENS1_36VarlenDynamicPersistentTileSchedulerILi128ELi96ELi256ELi128ELb1ELb1ELb1ELb0ELb1ELb1EEEEEEEEEvNT_6ParamsE,@function
        .size           _ZN7cutlass13device_kernelIN5flash11enable_sm90INS1_16FlashAttnFwdSm90INS1_25CollectiveMainloopFwdSm90ILi2EN4cute5tupleIJNS5_1CILi1EEES8_S8_EEENS6_IJNS7_ILi128EEENS7_ILi96EEENS7_ILi64EEEEEELi256ENS_10bfloat16_tEfNS_4arch4Sm90ELb0ELb0ELb0ELb1ELb1ELb0ELb1ELb1ELb0ELb1ELb1ELb0EEENS1_21CollectiveEpilogueFwdINS6_IJSA_NS7_ILi256EEESB_EEES9_SE_SG_Li256ELb1ELb1ELb1ELb0EEENS1_36VarlenDynamicPersistentTileSchedulerILi128ELi96ELi256ELi128ELb1ELb1ELb1ELb0ELb1ELb1EEEEEEEEEvNT_6ParamsE,(.L_x_15665 - _ZN7cutlass13device_kernelIN5flash11enable_sm90INS1_16FlashAttnFwdSm90INS1_25CollectiveMainloopFwdSm90ILi2EN4cute5tupleIJNS5_1CILi1EEES8_S8_EEENS6_IJNS7_ILi128EEENS7_ILi96EEENS7_ILi64EEEEEELi256ENS_10bfloat16_tEfNS_4arch4Sm90ELb0ELb0ELb0ELb1ELb1ELb0ELb1ELb1ELb0ELb1ELb1ELb0EEENS1_21CollectiveEpilogueFwdINS6_IJSA_NS7_ILi256EEESB_EEES9_SE_SG_Li256ELb1ELb1ELb1ELb0EEENS1_36VarlenDynamicPersistentTileSchedulerILi128ELi96ELi256ELi128ELb1ELb1ELb1ELb0ELb1ELb1EEEEEEEEEvNT_6ParamsE)
        .other          _ZN7cutlass13device_kernelIN5flash11enable_sm90INS1_16FlashAttnFwdSm90INS1_25CollectiveMainloopFwdSm90ILi2EN4cute5tupleIJNS5_1CILi1EEES8_S8_EEENS6_IJNS7_ILi128EEENS7_ILi96EEENS7_ILi64EEEEEELi256ENS_10bfloat16_tEfNS_4arch4Sm90ELb0ELb0ELb0ELb1ELb1ELb0ELb1ELb1ELb0ELb1ELb1ELb0EEENS1_21CollectiveEpilogueFwdINS6_IJSA_NS7_ILi256EEESB_EEES9_SE_SG_Li256ELb1ELb1ELb1ELb0EEENS1_36VarlenDynamicPersistentTileSchedulerILi128ELi96ELi256ELi128ELb1ELb1ELb1ELb0ELb1ELb1EEEEEEEEEvNT_6ParamsE,@"STO_CUDA_ENTRY STV_DEFAULT"
_ZN7cutlass13device_kernelIN5flash11enable_sm90INS1_16FlashAttnFwdSm90INS1_25CollectiveMainloopFwdSm90ILi2EN4cute5tupleIJNS5_1CILi1EEES8_S8_EEENS6_IJNS7_ILi128EEENS7_ILi96EEENS7_ILi64EEEEEELi256ENS_10bfloat16_tEfNS_4arch4Sm90ELb0ELb0ELb0ELb1ELb1ELb0ELb1ELb1ELb0ELb1ELb1ELb0EEENS1_21CollectiveEpilogueFwdINS6_IJSA_NS7_ILi256EEESB_EEES9_SE_SG_Li256ELb1ELb1ELb1ELb0EEENS1_36VarlenDynamicPersistentTileSchedulerILi128ELi96ELi256ELi128ELb1ELb1ELb1ELb0ELb1ELb1EEEEEEEEEvNT_6ParamsE:
        /* <DEDUP_REMOVED lines=47> */
.L_x_10160:
        /* <DEDUP_REMOVED lines=22> */
.L_x_10161:
        /* <DEDUP_REMOVED lines=18> */
.L_x_10162:
        /* <DEDUP_REMOVED lines=22> */
.L_x_10163:
        /* <DEDUP_REMOVED lines=23> */
.L_x_10164:
        /* <DEDUP_REMOVED lines=10> */
.L_x_10166:
[----:B------:R-:W-:-:S08]  /*08e0*/  NOP ;  /* 0x0000000000007918 */ /* 0x000fd00000000000 */
[----:B------:R-:W1:Y:S02]  /*08f0*/  USETMAXREG.TRY_ALLOC.CTAPOOL UP0, 0xe8 ;  /* 0x000000e8000079c8 */ /* 0x000e640008000600 */
[----:B-1----:R-:W-:-:S13]  /*0900*/  PLOP3.LUT P0, PT, PT, PT, UP0, 0x80, 0x0 ;  /* 0x000000000000781c */ /* 0x002fda0003f0f008 */
[----:B------:R-:W-:Y:S05]  /*0910*/  @!P0 BRA `(.L_x_10166) ;  /* 0xfffffffc00f08947 */ /* 0x000fea000383ffff */
[----:B------:R-:W-:Y:S01]  /*0920*/  SHF.R.U32.HI R2, RZ, 0x7, R0 ;  /* 0x00000007ff027819 */ /* 0x000fe20000011600 */
[----:B------:R-:W1:Y:S08]  /*0930*/  S2UR UR5, SR_CgaCtaId ;  /* 0x00000000000579c3 */ /* 0x000e700000008800 */
[----:B------:R-:W-:Y:S06]  /*0940*/  BAR.ARV 0x8, 0x180 ;  /* 0x0206000000007b1d */ /* 0x000fec0000002000 */
[----:B------:R-:W-:Y:S01]  /*0950*/  ISETP.NE.AND P0, PT, R2, 0x1, PT ;  /* 0x000000010200780c */ /* 0x000fe20003f05270 */
[----:B------:R-:W-:-:S12]  /*0960*/  UMOV UR4, 0x400 ;  /* 0x0000040000047882 */ /* 0x000fd80000000000 */
[----:B------:R-:W-:Y:S06]  /*0970*/  @!P0 BAR.ARV 0x9, 0x100 ;  /* 0x0244000000008b1d */ /* 0x000fec0000002000 */
[----:B-1----:R-:W-:Y:S02]  /*0980*/  ULEA UR4, UR5, UR4, 0x18 ;  /* 0x0000000405047291 */ /* 0x002fe4000f8ec03f */
[----:B------:R-:W-:Y:S07]  /*0990*/  BAR.SYNC.DEFER_BLOCKING 0x5, 0x180 ;  /* 0x0146000000007b1d */ /* 0x000fee0000010000 */
        /* <DEDUP_REMOVED lines=11> */
[----:B0-----:R-:W-:-:S04]  /*0a50*/  SHF.R.S32.HI R3, RZ, 0x1f, R0 ;  /* 0x0000001fff037819 */ /* 0x001fc80000011400 */
[CC--:B------:R-:W-:Y:S02]  /*0a60*/  LEA.HI R4, R3.reuse, R0.reuse, RZ, 0x4 ;  /* 0x0000000003047211 */ /* 0x0c0fe400078f20ff */
[----:B------:R-:W-:-:S04]  /*0a70*/  LEA.HI R7, R3, R0, RZ, 0x2 ;  /* 0x0000000003077211 */ /* 0x000fc800078f10ff */
[----:B------:R-:W-:Y:S02]  /*0a80*/  LOP3.LUT R11, R7, 0xfffffffc, RZ, 0xc0, !PT ;  /* 0xfffffffc070b7812 */ /* 0x000fe400078ec0ff */
[----:B------:R-:W-:-:S03]  /*0a90*/  SHF.R.S32.HI R7, RZ, 0x4, R4 ;  /* 0x00000004ff077819 */ /* 0x000fc60000011404 */
[----:B------:R-:W-:Y:S01]  /*0aa0*/  IMAD.IADD R12, R0, 0x1, -R11 ;  /* 0x00000001000c7824 */ /* 0x000fe200078e0a0b */
[----:B--2---:R-:W-:Y:S02]  /*0ab0*/  R2UR UR6, R2 ;  /* 0x00000000020672ca */ /* 0x004fe400000e0000 */
[----:B------:R-:W-:-:S04]  /*0ac0*/  LEA.HI R2, R3, R0, RZ, 0x7 ;  /* 0x0000000003027211 */ /* 0x000fc800078f38ff */
[----:B------:R-:W-:-:S05]  /*0ad0*/  LOP3.LUT R5, R2, 0xffffff80, RZ, 0xc0, !PT ;  /* 0xffffff8002057812 */ /* 0x000fca00078ec0ff */
[----:B------:R-:W-:Y:S01]  /*0ae0*/  IMAD.IADD R16, R0, 0x1, -R5 ;  /* 0x0000000100107824 */ /* 0x000fe200078e0a05 */
[----:B------:R-:W-:Y:S01]  /*0af0*/  LEA.HI R5, R3, R0, RZ, 0x5 ;  /* 0x0000000003057211 */ /* 0x000fe200078f28ff */
[----:B------:R-:W-:Y:S01]  /*0b00*/  ULOP3.LUT UR6, UR6, 0x1, URZ, 0xfc, !UPT ;  /* 0x0000000106067892 */ /* 0x000fe2000f8efc3f */
[C---:B------:R-:W-:Y:S02]  /*0b10*/  LOP3.LUT R3, R4.reuse, 0x3fffff0, RZ, 0xc0, !PT ;  /* 0x03fffff004037812 */ /* 0x040fe400078ec0ff */
[----:B------:R-:W-:Y:S01]  /*0b20*/  SHF.R.S32.HI R8, RZ, 0x1f, R16 ;  /* 0x0000001fff087819 */ /* 0x000fe20000011410 */
[----:B------:R-:W-:Y:S01]  /*0b30*/  IMAD.SHL.U32 R6, R5, 0x20, RZ ;  /* 0x0000002005067824 */ /* 0x000fe200078e00ff */
[----:B------:R-:W-:Y:S01]  /*0b40*/  LEA.HI R4, R4, R7, RZ, 0x1 ;  /* 0x0000000704047211 */ /* 0x000fe200078f08ff */
[----:B------:R-:W-:Y:S01]  /*0b50*/  IMAD.IADD R5, R0, 0x1, -R3 ;  /* 0x0000000100057824 */ /* 0x000fe200078e0a03 */
[CC--:B------:R-:W-:Y:S01]  /*0b60*/  LEA.HI R9, R8.reuse, R16.reuse, RZ, 0x2 ;  /* 0x0000001008097211 */ /* 0x0c0fe200078f10ff */
[----:B------:R-:W-:Y:S01]  /*0b70*/  STL [R1+0x24], R16 ;  /* 0x0000241001007387 */ /* 0x000fe20000100800 */
[----:B------:R-:W-:-:S02]  /*0b80*/  LEA.HI R8, R8, R16, RZ, 0x5 ;  /* 0x0000001008087211 */ /* 0x000fc400078f28ff */
[--C-:B------:R-:W-:Y:S02]  /*0b90*/  SHF.R.S32.HI R10, RZ, 0x2, R9.reuse ;  /* 0x00000002ff0a7819 */ /* 0x100fe40000011409 */
[----:B------:R-:W-:Y:S02]  /*0ba0*/  SHF.R.S32.HI R3, RZ, 0x1f, R9 ;  /* 0x0000001fff037819 */ /* 0x000fe40000011409 */
[----:B------:R-:W-:Y:S02]  /*0bb0*/  LOP3.LUT R6, R6, 0xfffffc00, RZ, 0xc0, !PT ;  /* 0xfffffc0006067812 */ /* 0x000fe400078ec0ff */
[----:B------:R-:W-:Y:S02]  /*0bc0*/  LEA.HI R0, R3, R10, RZ, 0x3 ;  /* 0x0000000a03007211 */ /* 0x000fe400078f18ff */
[----:B------:R-:W-:Y:S01]  /*0bd0*/  SHF.R.S32.HI R3, RZ, 0x7, R2 ;  /* 0x00000007ff037819 */ /* 0x000fe20000011402 */
[----:B------:R-:W-:Y:S01]  /*0be0*/  IMAD R5, R5, 0x40, R6 ;  /* 0x0000004005057824 */ /* 0x000fe200078e0206 */
[----:B------:R-:W-:Y:S01]  /*0bf0*/  LOP3.LUT R11, R0, 0xfffffff8, RZ, 0xc0, !PT ;  /* 0xfffffff8000b7812 */ /* 0x000fe200078ec0ff */
[----:B------:R-:W-:Y:S01]  /*0c00*/  IMAD.MOV.U32 R6, RZ, RZ, R14 ;  /* 0x000000ffff067224 */ /* 0x000fe200078e000e */
[----:B------:R-:W-:-:S02]  /*0c10*/  LEA.HI R2, R2, R3, RZ, 0x1 ;  /* 0x0000000302027211 */ /* 0x000fc400078f08ff */
[----:B------:R-:W-:Y:S01]  /*0c20*/  LOP3.LUT R4, R4, 0x1ffffffe, RZ, 0xc0, !PT ;  /* 0x1ffffffe04047812 */ /* 0x000fe200078ec0ff */
[----:B------:R-:W-:Y:S01]  /*0c30*/  IMAD.IADD R11, R10, 0x1, -R11 ;  /* 0x000000010a0b7824 */ /* 0x000fe200078e0a0b */
[----:B------:R-:W-:Y:S02]  /*0c40*/  LOP3.LUT R2, R2, 0x3fffffe, RZ, 0xc0, !PT ;  /* 0x03fffffe02027812 */ /* 0x000fe400078ec0ff */
[----:B------:R-:W-:Y:S01]  /*0c50*/  SHF.R.S32.HI R8, RZ, 0x5, R8 ;  /* 0x00000005ff087819 */ /* 0x000fe20000011408 */
[----:B------:R-:W-:Y:S01]  /*0c60*/  IMAD.IADD R4, R7, 0x1, -R4 ;  /* 0x0000000107047824 */ /* 0x000fe200078e0a04 */
[----:B------:R-:W-:Y:S01]  /*0c70*/  LEA.HI R0, R12, R12, RZ, 0x1 ;  /* 0x0000000c0c007211 */ /* 0x000fe200078f08ff */
[----:B------:R-:W-:Y:S01]  /*0c80*/  IMAD.IADD R2, R3, 0x1, -R2 ;  /* 0x0000000103027824 */ /* 0x000fe200078e0a02 */
[----:B------:R-:W-:Y:S01]  /*0c90*/  LOP3.LUT R9, R9, 0x7ffffffc, RZ, 0xc0, !PT ;  /* 0x7ffffffc09097812 */ /* 0x000fe200078ec0ff */
[----:B------:R-:W-:Y:S01]  /*0ca0*/  IMAD R11, R8, 0x10, R11 ;  /* 0x00000010080b7824 */ /* 0x000fe200078e020b */
[----:B------:R-:W-:Y:S01]  /*0cb0*/  LOP3.LUT R3, R0, 0x1ffffffe, RZ, 0xc0, !PT ;  /* 0x1ffffffe00037812 */ /* 0x000fe200078ec0ff */
[----:B------:R-:W-:-:S02]  /*0cc0*/  IMAD R4, R4, 0x8, R5 ;  /* 0x0000000804047824 */ /* 0x000fc400078e0205 */
[----:B------:R-:W-:Y:S02]  /*0cd0*/  IMAD R0, R2, 0x40, R11 ;  /* 0x0000004002007824 */ /* 0x000fe400078e020b */
[----:B------:R-:W-:Y:S01]  /*0ce0*/  IMAD.IADD R3, R12, 0x1, -R3 ;  /* 0x000000010c037824 */ /* 0x000fe200078e0a03 */
[----:B------:R0:W-:Y:S01]  /*0cf0*/  STL [R1+0x34], R4 ;  /* 0x0000340401007387 */ /* 0x0001e20000100800 */
[----:B------:R-:W-:Y:S01]  /*0d00*/  IMAD.U32 R2, RZ, RZ, UR6 ;  /* 0x00000006ff027e24 */ /* 0x000fe2000f8e00ff */
[----:B------:R-:W-:Y:S01]  /*0d10*/  UMOV UR6, URZ ;  /* 0x0000003f00067c82 */ /* 0x000fe20008000000 */
[----:B------:R-:W-:Y:S01]  /*0d20*/  IMAD.IADD R9, R16, 0x1, -R9 ;  /* 0x0000000110097824 */ /* 0x000fe200078e0a09 */
[----:B------:R1:W-:Y:S03]  /*0d30*/  STL [R1+0x2c], R0 ;  /* 0x00002c0001007387 */ /* 0x0003e60000100800 */
[----:B------:R-:W-:Y:S01]  /*0d40*/  IMAD.SHL.U32 R23, R9, 0x2, RZ ;  /* 0x0000000209177824 */ /* 0x000fe200078e00ff */
[----:B------:R2:W-:Y:S03]  /*0d50*/  STL [R1+0x38], R2 ;  /* 0x0000380201007387 */ /* 0x0005e60000100800 */
[----:B------:R-:W-:-:S02]  /*0d60*/  VIADD R5, R23, 0x30 ;  /* 0x0000003017057836 */ /* 0x000fc40000000000 */
[----:B0-----:R-:W-:Y:S02]  /*0d70*/  VIADD R4, R23, 0x38 ;  /* 0x0000003817047836 */ /* 0x001fe40000000000 */
[----:B-1----:R-:W-:Y:S01]  /*0d80*/  IMAD R0, R3, 0x8, R0 ;  /* 0x0000000803007824 */ /* 0x002fe200078e0200 */
[----:B------:R-:W-:Y:S01]  /*0d90*/  SHF.R.S32.HI R5, RZ, 0x1f, R5 ;  /* 0x0000001fff057819 */ /* 0x000fe20000011405 */
[C---:B------:R-:W-:Y:S01]  /*0da0*/  VIADD R229, R23.reuse, 0x48 ;  /* 0x0000004817e57836 */ /* 0x040fe20000000000 */
[----:B------:R-:W-:Y:S01]  /*0db0*/  SHF.R.S32.HI R4, RZ, 0x1f, R4 ;  /* 0x0000001fff047819 */ /* 0x000fe20000011404 */
[C---:B--2---:R-:W-:Y:S01]  /*0dc0*/  VIADD R2, R23.reuse, 0x40 ;  /* 0x0000004017027836 */ /* 0x044fe20000000000 */
        /* <DEDUP_REMOVED lines=11> */
[----:B0-----:R-:W-:Y:S01]  /*0e80*/  IMAD.U32 R0, RZ, RZ, UR6 ;  /* 0x00000006ff007e24 */ /* 0x001fe2000f8e00ff */
        /* <DEDUP_REMOVED lines=38> */
.L_x_10217:
[----:B------:R-:W-:Y:S01]  /*10f0*/  ULDC.64 UR6, c[0x0][0xd88] ;  /* 0x0003620000067ab9 */ /* 0x000fe20000000a00 */
[----:B01----:R-:W0:Y:S01]  /*1100*/  LDC.64 R4, c[0x0][0x418] ;  /* 0x00010600ff047b82 */ /* 0x003e220000000a00 */
[----:B------:R-:W-:-:S06]  /*1110*/  UIMAD.WIDE UR6, UR5, 0x4, UR6 ;  /* 0x00000004050678a5 */ /* 0x000fcc000f8e0206 */
[----:B------:R-:W-:Y:S01]  /*1120*/  IMAD.U32 R204, RZ, RZ, UR6 ;  /* 0x00000006ffcc7e24 */ /* 0x000fe2000f8e00ff */
[----:B------:R-:W1:Y:S01]  /*1130*/  LDC R0, c[0x0][0x424] ;  /* 0x00010900ff007b82 */ /* 0x000e620000000800 */
[----:B------:R-:W-:Y:S01]  /*1140*/  IMAD.U32 R205, RZ, RZ, UR7 ;  /* 0x00000007ffcd7e24 */ /* 0x000fe2000f8e00ff */
[----:B------:R-:W-:-:S04]  /*1150*/  ULDC.64 UR6, c[0x0][0xb20] ;  /* 0x0002c80000067ab9 */ /* 0x000fc80000000a00 */
[----:B--2---:R-:W2:Y:S01]  /*1160*/  LDG.E R204, desc[UR36][R204.64] ;  /* 0x00000024cccc7981 */ /* 0x004ea2000c1e1900 */
[----:B------:R-:W-:Y:S01]  /*1170*/  ISETP.NE.U32.AND P0, PT, RZ, UR6, PT ;  /* 0x00000006ff007c0c */ /* 0x000fe2000bf05070 */
[----:B---34-:R-:W3:Y:S01]  /*1180*/  LDC R9, c[0x0][0x2f0] ;  /* 0x0000bc00ff097b82 */ /* 0x018ee20000000800 */
[----:B------:R-:W-:Y:S02]  /*1190*/  IMAD.MOV.U32 R7, RZ, RZ, RZ ;  /* 0x000000ffff077224 */ /* 0x000fe400078e00ff */
[----:B------:R-:W-:Y:S02]  /*11a0*/  ISETP.NE.AND.EX P0, PT, RZ, UR7, PT, P0 ;  /* 0x00000007ff007c0c */ /* 0x000fe4000bf05300 */
[----:B--2---:R-:W-:-:S11]  /*11b0*/  SHF.R.S32.HI R208, RZ, 0x1f, R204 ;  /* 0x0000001fffd07819 */ /* 0x004fd600000114cc */
[----:B------:R-:W-:-:S04]  /*11c0*/  @P0 LEA R2, P1, R204, UR6, 0x2 ;  /* 0x00000006cc020c11 */ /* 0x000fc8000f8210ff */
[----:B------:R-:W-:Y:S01]  /*11d0*/  @P0 LEA.HI.X R3, R204, UR7, R208, 0x2, P1 ;  /* 0x00000007cc030c11 */ /* 0x000fe200088f14d0 */
[----:B------:R-:W-:Y:S02]  /*11e0*/  ULDC.64 UR6, c[0x0][0xb18] ;  /* 0x0002c60000067ab9 */ /* 0x000fe40000000a00 */
[----:B------:R-:W-:Y:S02]  /*11f0*/  ISETP.NE.U32.AND P1, PT, RZ, UR6, PT ;  /* 0x00000006ff007c0c */ /* 0x000fe4000bf25070 */
[----:B------:R2:W5:Y:S01]  /*1200*/  @P0 LDG.E R7, desc[UR36][R2.64] ;  /* 0x0000002402070981 */ /* 0x000562000c1e1900 */
        /* <DEDUP_REMOVED lines=8> */
[----:B------:R-:W-:-:S05]  /*1290*/  IMAD.U32 R0, RZ, RZ, UR4 ;  /* 0x00000004ff007e24 */ /* 0x000fca000f8e00ff */
[----:B------:R2:W-:Y:S01]  /*12a0*/  STL [R1+0x1c], R0 ;  /* 0x00001c0001007387 */ /* 0x0005e20000100800 */
[----:B------:R-:W-:Y:S05]  /*12b0*/  @P1 BRA `(.L_x_10167) ;  /* 0x0000000000241947 */ /* 0x000fea0003800000 */
        /* <DEDUP_REMOVED lines=9> */
.L_x_10167:
[----:B-----5:R-:W-:Y:S01]  /*1350*/  IMAD.IADD R152, R152, 0x1, -R7 ;  /* 0x0000000198987824 */ /* 0x020fe200078e0a07 */
[----:B--2---:R-:W-:-:S03]  /*1360*/  LOP3.LUT R2, R6, 0xff000000, RZ, 0xc0, !PT ;  /* 0xff00000006027812 */ /* 0x004fc600078ec0ff */
[C---:B------:R-:W-:Y:S01]  /*1370*/  VIADD R0, R152.reuse, 0x5f ;  /* 0x0000005f98007836 */ /* 0x040fe20000000000 */
[----:B------:R-:W-:Y:S02]  /*1380*/  SHF.R.U32.HI R3, RZ, 0x8, R2 ;  /* 0x00000008ff037819 */ /* 0x000fe40000011602 */
[----:B------:R-:W-:Y:S01]  /*1390*/  ISETP.GE.AND P0, PT, R152, 0x1, PT ;  /* 0x000000019800780c */ /* 0x000fe20003f06270 */
[----:B------:R-:W-:Y:S01]  /*13a0*/  IMAD.HI R4, R0, 0x2aaaaaab, RZ ;  /* 0x2aaaaaab00047827 */ /* 0x000fe200078e02ff */
[----:B------:R-:W-:-:S04]  /*13b0*/  LOP3.LUT R0, R6, 0xff0000, RZ, 0xc0, !PT ;  /* 0x00ff000006007812 */ /* 0x000fc800078ec0ff */
[----:B------:R-:W-:Y:S01]  /*13c0*/  LEA.HI R0, R0, R3, RZ, 0x10 ;  /* 0x0000000300007211 */ /* 0x000fe200078f80ff */
[----:B------:R-:W-:Y:S01]  /*13d0*/  IMAD.MOV.U32 R3, RZ, RZ, RZ ;  /* 0x000000ffff037224 */ /* 0x000fe200078e00ff */
[----:B------:R-:W-:Y:S02]  /*13e0*/  SHF.R.U32.HI R5, RZ, 0x1f, R4 ;  /* 0x0000001fff057819 */ /* 0x000fe40000011604 */
[----:B------:R-:W-:Y:S02]  /*13f0*/  LOP3.LUT R11, R0, 0xff, RZ, 0xc0, !PT ;  /* 0x000000ff000b7812 */ /* 0x000fe400078ec0ff */
[----:B------:R-:W-:Y:S02]  /*1400*/  LEA.HI.SX32 R160, R4, R5, 0x1c ;  /* 0x0000000504a07211 */ /* 0x000fe400078fe2ff */
[----:B------:R-:W-:Y:S01]  /*1410*/  SHF.R.U32.HI R206, RZ, 0x10, R0 ;  /* 0x00000010ffce7819 */ /* 0x000fe20000011600 */
[----:B------:R0:W-:Y:S01]  /*1420*/  STL [R1+0x18], R11 ;  /* 0x0000180b01007387 */ /* 0x0001e20000100800 */
[----:B------:R-:W-:Y:S05]  /*1430*/  @!P0 BRA `(.L_x_10168) ;  /* 0x0000000000748947 */ /* 0x000fea0003800000 */
[----:B------:R-:W1:Y:S01]  /*1440*/  LDC R3, c[0x0][0xae8] ;  /* 0x0002ba00ff037b82 */ /* 0x000e620000000800 */
[----:B------:R-:W-:-:S04]  /*1450*/  ISETP.NE.AND P0, PT, R206, RZ, PT ;  /* 0x000000ffce00720c */ /* 0x000fc80003f05270 */
[----:B-1----:R-:W-:-:S04]  /*1460*/  SEL R9, R206, R3, P0 ;  /* 0x00000003ce097207 */ /* 0x002fc80000000000 */
[-C--:B------:R-:W-:Y:S02]  /*1470*/  IABS R5, R9.reuse ;  /* 0x0000000900057213 */ /* 0x080fe40000000000 */
[----:B------:R-:W-:Y:S02]  /*1480*/  IADD3 R0, R160, -0x1, R9 ;  /* 0xffffffffa0007810 */ /* 0x000fe40007ffe009 */
[----:B------:R-:W1:Y:S01]  /*1490*/  I2F.RP R4, R5 ;  /* 0x0000000500047306 */ /* 0x000e620000209400 */
[----:B------:R-:W-:-:S05]  /*14a0*/  IABS R10, R9 ;  /* 0x00000009000a7213 */ /* 0x000fca0000000000 */
[----:B------:R-:W-:Y:S02]  /*14b0*/  IMAD.MOV R10, RZ, RZ, -R10 ;  /* 0x000000ffff0a7224 */ /* 0x000fe400078e0a0a */
[----:B-1----:R-:W1:Y:S02]  /*14c0*/  MUFU.RCP R4, R4 ;  /* 0x0000000400047308 */ /* 0x002e640000001000 */
[----:B-1----:R-:W-:Y:S01]  /*14d0*/  VIADD R2, R4, 0xffffffe ;  /* 0x0ffffffe04027836 */ /* 0x002fe20000000000 */
        /* <DEDUP_REMOVED lines=19> */
.L_x_10168:
[-C--:B------:R-:W-:Y:S01]  /*1610*/  IMAD R22, R11, R3.reuse, RZ ;  /* 0x000000030b167224 */ /* 0x080fe200078e02ff */
[----:B------:R-:W-:Y:S01]  /*1620*/  LOP3.LUT R205, R6, 0xffff, RZ, 0xc0, !PT ;  /* 0x0000ffff06cd7812 */ /* 0x000fe200078ec0ff */
[----:B------:R-:W-:Y:S01]  /*1630*/  IMAD.MOV.U32 R0, RZ, RZ, RZ ;  /* 0x000000ffff007224 */ /* 0x000fe200078e00ff */
[----:B------:R-:W-:Y:S02]  /*1640*/  PLOP3.LUT P0, PT, PT, PT, PT, 0x80, 0x0 ;  /* 0x000000000000781c */ /* 0x000fe40003f0f070 */
[----:B------:R-:W-:Y:S02]  /*1650*/  CS2R R150, SRZ ;  /* 0x0000000000967805 */ /* 0x000fe4000001ff00 */
[----:B------:R-:W-:Y:S01]  /*1660*/  VIADDMNMX R160, R22, R3, R160, PT ;  /* 0x0000000316a07246 */ /* 0x000fe200038001a0 */
[----:B------:R-:W-:Y:S01]  /*1670*/  IMAD.MOV.U32 R3, RZ, RZ, RZ ;  /* 0x000000ffff037224 */ /* 0x000fe200078e00ff */
        /* <DEDUP_REMOVED lines=65> */
[----:B------:R-:W1:Y:S01]  /*1a90*/  S2R R0, SR_TID.X ;  /* 0x0000000000007919 */ /* 0x000e620000002100 */
[----:B------:R-:W2:Y:S01]  /*1aa0*/  S2UR UR6, SR_CgaCtaId ;  /* 0x00000000000679c3 */ /* 0x000ea20000008800 */
[----:B------:R-:W-:Y:S02]  /*1ab0*/  UMOV UR5, 0x400 ;  /* 0x0000040000057882 */ /* 0x000fe40000000000 */
[----:B--2---:R-:W-:-:S04]  /*1ac0*/  ULEA UR5, UR6, UR5, 0x18 ;  /* 0x0000000506057291 */ /* 0x004fc8000f8ec03f */
[----:B------:R-:W-:Y:S01]  /*1ad0*/  UIADD3 UR5, UR5, 0x18400, URZ ;  /* 0x0001840005057890 */ /* 0x000fe2000fffe03f */
[----:B-1----:R-:W-:-:S03]  /*1ae0*/  VIADD R0, R0, 0xffffff80 ;  /* 0xffffff8000007836 */ /* 0x002fc60000000000 */
[----:B------:R-:W-:Y:S02]  /*1af0*/  ULOP3.LUT UP0, URZ, UR5, 0x1bf, URZ, 0xc0, !UPT ;  /* 0x000001bf053f7892 */ /* 0x000fe4000f80c03f */
[----:B------:R-:W-:-:S04]  /*1b00*/  SHF.R.S32.HI R3, RZ, 0x1f, R0 ;  /* 0x0000001fff037819 */ /* 0x000fc80000011400 */
[----:B------:R-:W-:Y:S02]  /*1b10*/  PLOP3.LUT P0, PT, PT, PT, UP0, 0x80, 0x0 ;  /* 0x000000000000781c */ /* 0x000fe40003f0f008 */
[----:B------:R-:W-:-:S04]  /*1b20*/  LEA.HI R3, R3, R0, RZ, 0x7 ;  /* 0x0000000003037211 */ /* 0x000fc800078f38ff */
[----:B------:R-:W-:-:S06]  /*1b30*/  SHF.R.S32.HI R3, RZ, 0x7, R3 ;  /* 0x00000007ff037819 */ /* 0x000fcc0000011403 */
[----:B------:R-:W1:Y:S02]  /*1b40*/  SHFL.IDX PT, R3, R3, RZ, 0x1f ;  /* 0x00001fff03037589 */ /* 0x000e6400000e0000 */
[----:B-1----:R-:W-:-:S13]  /*1b50*/  R2UR UR40, R3 ;  /* 0x00000000032872ca */ /* 0x002fda00000e0000 */
        /* <DEDUP_REMOVED lines=12> */
[----:B------:R-:W-:Y:S01]  /*1c20*/  IMAD.U32 R5, RZ, RZ, UR5 ;  /* 0x00000005ff057e24 */ /* 0x000fe2000f8e00ff */
[----:B------:R-:W-:Y:S01]  /*1c30*/  ULDC.64 UR4, c[0x4][0xf8] ;  /* 0x01003e0000047ab9 */ /* 0x000fe20000000a00 */
[----:B------:R-:W-:Y:S02]  /*1c40*/  IMAD.U32 R10, RZ, RZ, UR6 ;  /* 0x00000006ff0a7e24 */ /* 0x000fe4000f8e00ff */
[----:B------:R-:W-:Y:S02]  /*1c50*/  IMAD.U32 R6, RZ, RZ, UR4 ;  /* 0x00000004ff067e24 */ /* 0x000fe4000f8e00ff */
[----:B------:R-:W-:-:S02]  /*1c60*/  IMAD.U32 R7, RZ, RZ, UR5 ;  /* 0x00000005ff077e24 */ /* 0x000fc4000f8e00ff */
[----:B0-----:R-:W-:Y:S02]  /*1c70*/  IMAD.U32 R11, RZ, RZ, UR7 ;  /* 0x00000007ff0b7e24 */ /* 0x001fe4000f8e00ff */
[----:B------:R-:W-:Y:S02]  /*1c80*/  IMAD.MOV.U32 R8, RZ, RZ, 0x70 ;  /* 0x00000070ff087424 */ /* 0x000fe400078e00ff */
[----:B------:R-:W-:Y:S02]  /*1c90*/  IMAD.MOV.U32 R12, RZ, RZ, 0x1 ;  /* 0x00000001ff0c7424 */ /* 0x000fe400078e00ff */
[----:B-1----:R-:W-:-:S07]  /*1ca0*/  IMAD.MOV.U32 R13, RZ, RZ, RZ ;  /* 0x000000ffff0d7224 */ /* 0x002fce00078e00ff */
[----:B------:R-:W-:-:S07]  /*1cb0*/  LEPC R20, `(.L_x_10170) ;  /* 0x000000001014794e */ /* 0x000fce0000000000 */
[----:B--2---:R-:W-:Y:S05]  /*1cc0*/  CALL.ABS.NOINC R2 ;  /* 0x0000000002007343 */ /* 0x004fea0003c00000 */
.L_x_10170:
[----:B------:R-:W2:Y:S01]  /*1cd0*/  LDL R2, [R1+0x20] ;  /* 0x0000200001027983 */ /* 0x000ea20000100800 */
[----:B------:R-:W-:Y:S01]  /*1ce0*/  MOV R0, 0x400 ;  /* 0x0000040000007802 */ /* 0x000fe20000000f00 */
[----:B------:R-:W1:Y:S01]  /*1cf0*/  S2R R3, SR_CgaCtaId ;  /* 0x0000000000037919 */ /* 0x000e620000008800 */
[----:B------:R-:W3:Y:S02]  /*1d00*/  S2R R16, SR_TID.X ;  /* 0x0000000000107919 */ /* 0x000ee40000002100 */
[----:B-1----:R-:W-:Y:S02]  /*1d10*/  LEA R3, R3, R0, 0x18 ;  /* 0x0000000003037211 */ /* 0x002fe400078ec0ff */
[----:B---3--:R-:W-:-:S05]  /*1d20*/  SHF.R.U32.HI R16, RZ, 0x7, R16 ;  /* 0x00000007ff107819 */ /* 0x008fca0000011610 */
[----:B------:R-:W-:Y:S01]  /*1d30*/  VIADD R72, R16, 0x8 ;  /* 0x0000000810487836 */ /* 0x000fe20000000000 */
[----:B--2---:R-:W-:-:S13]  /*1d40*/  R2UR UR5, R2 ;  /* 0x00000000020572ca */ /* 0x004fda00000e0000 */
[----:B------:R-:W-:-:S04]  /*1d50*/  ULEA.HI UR4, UR5, UR5, URZ, 0x1 ;  /* 0x0000000505047291 */ /* 0x000fc8000f8f083f */
[----:B------:R-:W-:-:S04]  /*1d60*/  ULOP3.LUT UR4, UR4, 0xfffffffe, URZ, 0xc0, !UPT ;  /* 0xfffffffe04047892 */ /* 0x000fc8000f8ec03f */
[----:B------:R-:W-:-:S06]  /*1d70*/  UIADD3 UR4, UR5, -UR4, URZ ;  /* 0x8000000405047290 */ /* 0x000fcc000fffe03f */
[----:B------:R-:W-:-:S05]  /*1d80*/  IMAD.U32 R2, RZ, RZ, UR4 ;  /* 0x00000004ff027e24 */ /* 0x000fca000f8e00ff */
[----:B------:R-:W-:-:S04]  /*1d90*/  SHF.L.U32 R0, R2, 0x1f, RZ ;  /* 0x0000001f02007819 */ /* 0x000fc800000006ff */
[----:B------:R-:W1:Y:S02]  /*1da0*/  SYNCS.PHASECHK.TRANS64.TRYWAIT P0, [R3+URZ+0x32400], R0 ;  /* 0x03240000030075a7 */ /* 0x000e64000800017f */
[----:B-1----:R-:W-:Y:S05]  /*1db0*/  @!P0 BRA `(.L_x_10171) ;  /* 0x000000fc00dc8947 */ /* 0x002fea0003800000 */
.L_x_10306:
[----:B------:R-:W2:Y:S01]  /*1dc0*/  LDL R2, [R1+0x38] ;  /* 0x0000380001027983 */ /* 0x000ea20000100800 */
[----:B------:R-:W-:Y:S05]  /*1dd0*/  WARPSYNC.ALL ;  /* 0x0000000000007948 */ /* 0x000fea0003800000 */
[----:B------:R3:W-:Y:S01]  /*1de0*/  BAR.SYNC.DEFER_BLOCKING R72, 0x100 ;  /* 0x000400480000751d */ /* 0x0007e20000010000 */
[----:B--2---:R-:W-:-:S13]  /*1df0*/  R2UR UR4, R2 ;  /* 0x00000000020472ca */ /* 0x004fda00000e0000 */
[----:B------:R-:W-:-:S05]  /*1e00*/  IMAD.U32 R2, RZ, RZ, UR4 ;  /* 0x00000004ff027e24 */ /* 0x000fca000f8e00ff */
[----:B------:R-:W-:-:S13]  /*1e10*/  ISETP.NE.AND P0, PT, R2, 0x3, PT ;  /* 0x000000030200780c */ /* 0x000fda0003f05270 */
[----:B---3--:R-:W-:Y:S05]  /*1e20*/  @!P0 BRA `(.L_x_10172) ;  /* 0x0000000000048947 */ /* 0x008fea0003800000 */
[----:B------:R-:W-:Y:S01]  /*1e30*/  BPT.TRAP 0x1 ;  /* 0x000000040000795c */ /* 0x000fe20000300000 */
.L_x_10172:
[----:B------:R-:W-:Y:S01]  /*1e40*/  R2UR UR6, R3 ;  /* 0x00000000030672ca */ /* 0x000fe200000e0000 */
[----:B------:R-:W-:-:S05]  /*1e50*/  IMAD.U32 R2, RZ, RZ, UR39 ;  /* 0x00000027ff027e24 */ /* 0x000fca000f8e00ff */
[----:B------:R-:W-:-:S07]  /*1e60*/  SHF.L.U32 R2, R2, 0x1f, RZ ;  /* 0x0000001f02027819 */ /* 0x000fce00000006ff */
[----:B------:R-:W-:-:S09]  /*1e70*/  ULEA UR6, UR38, UR6, 0x3 ;  /* 0x0000000626067291 */ /* 0x000fd2000f8e183f */
[----:B------:R2:W3:Y:S01]  /*1e80*/  SYNCS.PHASECHK.TRANS64.TRYWAIT P1, [UR6+0x32430], R2 ;  /* 0x03243002ff0075a7 */ /* 0x0004e20008020146 */
[----:B------:R-:W-:Y:S05]  /*1e90*/  @!P0 BRA `(.L_x_10173) ;  /* 0x0000000000048947 */ /* 0x000fea0003800000 */
[----:B------:R-:W-:Y:S01]  /*1ea0*/  BPT.TRAP 0x1 ;  /* 0x000000040000795c */ /* 0x000fe20000300000 */
.L_x_10173:
[----:B---3--:R-:W-:Y:S05]  /*1eb0*/  @P1 BRA `(.L_x_10174) ;  /* 0x0000000000081947 */ /* 0x008fea0003800000 */
[----:B------:R-:W3:Y:S02]  /*1ec0*/  SYNCS.PHASECHK.TRANS64.TRYWAIT P1, [UR6+0x32430], R2 ;  /* 0x03243002ff0075a7 */ /* 0x000ee40008020146 */
[----:B---3--:R-:W-:Y:S05]  /*1ed0*/  @!P1 BRA `(.L_x_10175) ;  /* 0x000000fc00a89947 */ /* 0x008fea0003800000 */
.L_x_10174:
[----:B------:R-:W-:Y:S01]  /*1ee0*/  R2UR UR4, R3 ;  /* 0x00000000030472ca */ /* 0x000fe200000e0000 */
[----:B------:R-:W-:Y:S01]  /*1ef0*/  ULOP3.LUT UR41, UR41, 0x10000, URZ, 0xfc, !UPT ;  /* 0x0001000029297892 */ /* 0x000fe2000f8efc3f */
[----:B------:R-:W-:Y:S01]  /*1f00*/  WARPGROUP.ARRIVE ;  /* 0x00000000000079c5 */ /* 0x000fe20000000000 */
[----:B------:R-:W-:Y:S01]  /*1f10*/  UMOV UR9, 0x40000040 ;  /* 0x4000004000097882 */ /* 0x000fe20000000000 */
[----:B------:R-:W-:Y:S01]  /*1f20*/  UMOV UR11, 0x40000040 ;  /* 0x40000040000b7882 */ /* 0x000fe20000000000 */
[----:B------:R-:W-:Y:S01]  /*1f30*/  UIADD3 UR5, UR41, 0x2, URZ ;  /* 0x0000000229057890 */ /* 0x000fe2000fffe03f */
[----:B------:R-:W-:Y:S02]  /*1f40*/  IMAD.U32 R19, RZ, RZ, UR9 ;  /* 0x00000009ff137e24 */ /* 0x000fe4000f8e00ff */
[----:B------:R-:W-:Y:S02]  /*1f50*/  UMOV UR8, UR41 ;  /* 0x0000002900087c82 */ /* 0x000fe40008000000 */
[----:B------:R-:W-:-:S03]  /*1f60*/  IMAD.U32 R18, RZ, RZ, UR8 ;  /* 0x00000008ff127e24 */ /* 0x000fc6000f8e00ff */
[----:B------:R-:W-:-:S04]  /*1f70*/  UIADD3 UR4, UR4, 0x1c400, URZ ;  /* 0x0001c40004047890 */ /* 0x000fc8000fffe03f */
[----:B------:R-:W-:-:S04]  /*1f80*/  USHF.R.U32.HI UR4, URZ, 0x4, UR4 ;  /* 0x000000043f047899 */ /* 0x000fc80008011604 */
[----:B------:R-:W-:-:S04]  /*1f90*/  ULOP3.LUT UR4, UR4, 0x3fff, URZ, 0xc0, !UPT ;  /* 0x00003fff04047892 */ /* 0x000fc8000f8ec03f */
[----:B------:R-:W-:-:S04]  /*1fa0*/  ULOP3.LUT UR61, UR4, 0x10000, URZ, 0xfc, !UPT ;  /* 0x00010000043d7892 */ /* 0x000fc8000f8efc3f */
[----:B------:R-:W-:-:S04]  /*1fb0*/  UIMAD UR4, UR38, 0x300, UR61 ;  /* 0x00000300260478a4 */ /* 0x000fc8000f8e023d */
[----:B------:R-:W-:-:S03]  /*1fc0*/  UIADD3 UR7, UR4, 0x2, URZ ;  /* 0x0000000204077890 */ /* 0x000fc6000fffe03f */
[----:B------:R-:W-:Y:S02]  /*1fd0*/  UMOV UR10, UR4 ;  /* 0x00000004000a7c82 */ /* 0x000fe40008000000 */
        /* <DEDUP_REMOVED lines=8> */
[----:B------:R-:W-:Y:S01]  /*2060*/  IMAD.U32 R17, RZ, RZ, UR9 ;  /* 0x00000009ff117e24 */ /* 0x000fe2000f8e00ff */
[----:B------:R-:W-:Y:S01]  /*2070*/  UIADD3 UR4, UR4, 0x6, URZ ;  /* 0x0000000604047890 */ /* 0x000fe2000fffe03f */
[----:B------:R-:W-:-:S02]  /*2080*/  WARPGROUP.DEPBAR.LE gsb0, 0x0 ;  /* 0x00008000000079c5 */ /* 0x000fc40000010000 */
[----:B------:R-:W-:-:S06]  /*2090*/  WARPGROUP.ARRIVE ;  /* 0x00000000000079c5 */ /* 0x000fcc0000000000 */
[----:B------:R-:W-:Y:S01]  /*20a0*/  HGMMA.64x96x16.F32.BF16 R24, gdesc[UR8], R24, gsb0 ;  /* 0x01600000081879f0 */ /* 0x000fe20008001818 */
[----:B------:R-:W-:Y:S01]  /*20b0*/  UMOV UR8, UR5 ;  /* 0x0000000500087c82 */ /* 0x000fe20008000000 */
[----:B------:R-:W-:Y:S01]  /*20c0*/  UMOV UR9, 0x40000040 ;  /* 0x4000004000097882 */ /* 0x000fe20000000000 */
[----:B------:R-:W-:Y:S01]  /*20d0*/  UMOV UR10, UR7 ;  /* 0x00000007000a7c82 */ /* 0x000fe20008000000 */
[----:B------:R-:W-:Y:S01]  /*20e0*/  UMOV UR11, 0x40000040 ;  /* 0x40000040000b7882 */ /* 0x000fe20000000000 */
[----:B------:R-:W-:Y:S01]  /*20f0*/  UIADD3 UR5, UR41, 0x6, URZ ;  /* 0x0000000629057890 */ /* 0x000fe2000fffe03f */
[----:B------:R-:W-:Y:S02]  /*2100*/  IMAD.U32 R14, RZ, RZ, UR8 ;  /* 0x00000008ff0e7e24 */ /* 0x000fe4000f8e00ff */
[----:B------:R-:W-:Y:S01]  /*2110*/  IMAD.U32 R15, RZ, RZ, UR9 ;  /* 0x00000009ff0f7e24 */ /* 0x000fe2000f8e00ff */
[----:B------:R-:W-:Y:S02]  /*2120*/  WARPGROUP.DEPBAR.LE gsb0, 0x0 ;  /* 0x00008000000079c5 */ /* 0x000fe40000010000 */
[----:B------:R-:W-:-:S06]  /*2130*/  WARPGROUP.ARRIVE ;  /* 0x00000000000079c5 */ /* 0x000fcc0000000000 */
[----:B------:R-:W-:Y:S01]  /*2140*/  HGMMA.64x96x16.F32.BF16 R24, gdesc[UR8], R24, gsb0 ;  /* 0x01600000081879f0 */ /* 0x000fe20008001818 */
[----:B------:R-:W-:Y:S01]  /*2150*/  UMOV UR8, UR5 ;  /* 0x0000000500087c82 */ /* 0x000fe20008000000 */
[----:B------:R-:W-:Y:S01]  /*2160*/  UMOV UR9, 0x40000040 ;  /* 0x4000004000097882 */ /* 0x000fe20000000000 */
[----:B------:R-:W-:Y:S01]  /*2170*/  UMOV UR10, UR4 ;  /* 0x00000004000a7c82 */ /* 0x000fe20008000000 */
[----:B------:R-:W-:Y:S01]  /*2180*/  UMOV UR11, 0x40000040 ;  /* 0x40000040000b7882 */ /* 0x000fe20000000000 */
[----:B------:R-:W-:Y:S02]  /*2190*/  IMAD.U32 R12, RZ, RZ, UR8 ;  /* 0x00000008ff0c7e24 */ /* 0x000fe4000f8e00ff */
[----:B------:R-:W-:Y:S01]  /*21a0*/  IMAD.U32 R13, RZ, RZ, UR9 ;  /* 0x00000009ff0d7e24 */ /* 0x000fe2000f8e00ff */
[----:B------:R-:W-:Y:S02]  /*21b0*/  WARPGROUP.DEPBAR.LE gsb0, 0x0 ;  /* 0x00008000000079c5 */ /* 0x000fe40000010000 */
[----:B------:R-:W-:-:S06]  /*21c0*/  WARPGROUP.ARRIVE ;  /* 0x00000000000079c5 */ /* 0x000fcc0000000000 */
[----:B------:R-:W-:Y:S03]  /*21d0*/  HGMMA.64x96x16.F32.BF16 R24, gdesc[UR8], R24, gsb0 ;  /* 0x01600000081879f0 */ /* 0x000fe60008001818 */
[----:B------:R-:W-:Y:S02]  /*21e0*/  WARPGROUP.DEPBAR.LE gsb0, 0x0 ;  /* 0x00008000000079c5 */ /* 0x000fe40000010000 */
[----:B------:R-:W4:Y:S02]  /*21f0*/  SYNCS.PHASECHK.TRANS64.TRYWAIT P1, [R3+URZ+0x32410], R0 ;  /* 0x03241000030075a7 */ /* 0x000f24000802017f */
[----:B----4-:R-:W-:Y:S05]  /*2200*/  @!P1 BRA `(.L_x_10176) ;  /* 0x000000f800f49947 */ /* 0x010fea0003800000 */
.L_x_10307:
[----:B------:R-:W-:Y:S05]  /*2210*/  @!P0 BRA `(.L_x_10177) ;  /* 0x0000000000048947 */ /* 0x000fea0003800000 */
[----:B------:R-:W-:Y:S01]  /*2220*/  BPT.TRAP 0x1 ;  /* 0x000000040000795c */ /* 0x000fe20000300000 */
.L_x_10177:
[----:B------:R0:W0:Y:S01]  /*2230*/  SYNCS.PHASECHK.TRANS64.TRYWAIT P1, [UR6+0x32450], R2 ;  /* 0x03245002ff0075a7 */ /* 0x0000220008020146 */
[----:B------:R-:W-:Y:S05]  /*2240*/  @!P0 BRA `(.L_x_10178) ;  /* 0x0000000000048947 */ /* 0x000fea0003800000 */
[----:B------:R-:W-:Y:S01]  /*2250*/  BPT.TRAP 0x1 ;  /* 0x000000040000795c */ /* 0x000fe20000300000 */
.L_x_10178:
[----:B0-----:R-:W-:Y:S05]  /*2260*/  @P1 BRA `(.L_x_10179) ;  /* 0x0000000000081947 */ /* 0x001fea0003800000 */
[----:B------:R-:W0:Y:S02]  /*2270*/  SYNCS.PHASECHK.TRANS64.TRYWAIT P1, [UR6+0x32450], R2 ;  /* 0x03245002ff0075a7 */ /* 0x000e240008020146 */
[----:B0-----:R-:W-:Y:S05]  /*2280*/  @!P1 BRA `(.L_x_10180) ;  /* 0x000000f800e89947 */ /* 0x001fea0003800000 */
.L_x_10179:
[----:B------:R-:W-:Y:S01]  /*2290*/  R2UR UR5, R3 ;  /* 0x00000000030572ca */ /* 0x000fe200000e0000 */
[----:B------:R-:W-:Y:S01]  /*22a0*/  WARPGROUP.ARRIVE ;  /* 0x00000000000079c5 */ /* 0x000fe20000000000 */
[----:B------:R-:W-:Y:S01]  /*22b0*/  UMOV UR11, 0x40000040 ;  /* 0x40000040000b7882 */ /* 0x000fe20000000000 */
[----:B------:R-:W-:Y:S01]  /*22c0*/  UMOV UR9, 0x40000040 ;  /* 0x4000004000097882 */ /* 0x000fe20000000000 */
[----:B------:R-:W-:Y:S01]  /*22d0*/  UMOV UR13, 0x40000040 ;  /* 0x40000040000d7882 */ /* 0x000fe20000000000 */
[----:B------:R-:W-:Y:S01]  /*22e0*/  IMAD.U32 R11, RZ, RZ, UR9 ;  /* 0x00000009ff0b7e24 */ /* 0x000fe2000f8e00ff */
[----:B------:R-:W-:Y:S01]  /*22f0*/  UMOV UR15, 0x40000040 ;  /* 0x40000040000f7882 */ /* 0x000fe20000000000 */
[----:B------:R-:W-:Y:S01]  /*2300*/  IMAD.U32 R9, RZ, RZ, UR13 ;  /* 0x0000000dff097e24 */ /* 0x000fe2000f8e00ff */
[----:B------:R-:W-:Y:S01]  /*2310*/  UMOV UR57, 0x40000040 ;  /* 0x4000004000397882 */ /* 0x000fe20000000000 */
[----:B------:R-:W-:Y:S01]  /*2320*/  UMOV UR59, 0x40000040 ;  /* 0x40000040003b7882 */ /* 0x000fe20000000000 */
[----:B------:R-:W-:Y:S01]  /*2330*/  UMOV UR17, 0x40000040 ;  /* 0x4000004000117882 */ /* 0x000fe20000000000 */
[----:B------:R-:W-:Y:S01]  /*2340*/  UMOV UR19, 0x40000040 ;  /* 0x4000004000137882 */ /* 0x000fe20000000000 */
[----:B------:R-:W-:Y:S01]  /*2350*/  UMOV UR21, 0x40000040 ;  /* 0x4000004000157882 */ /* 0x000fe20000000000 */
[----:B------:R-:W-:Y:S01]  /*2360*/  UIADD3 UR4, UR5, 0x400, URZ ;  /* 0x0000040005047890 */ /* 0x000fe2000fffe03f */
[----:B-1--4-:R-:W1:Y:S01]  /*2370*/  S2R R0, SR_TID.X ;  /* 0x0000000000007919 */ /* 0x012e620000002100 */
[----:B------:R-:W-:-:S02]  /*2380*/  ULEA UR40, UR40, UR5, 0xd ;  /* 0x0000000528287291 */ /* 0x000fc4000f8e683f */
[----:B------:R-:W-:Y:S02]  /*2390*/  USHF.R.U32.HI UR4, URZ, 0x4, UR4 ;  /* 0x000000043f047899 */ /* 0x000fe40008011604 */
[----:B------:R-:W-:Y:S02]  /*23a0*/  UIADD3 UR40, UR40, 0x22400, URZ ;  /* 0x0002240028287890 */ /* 0x000fe4000fffe03f */
[----:B------:R-:W-:Y:S02]  /*23b0*/  ULOP3.LUT UR7, UR4, 0x3fff, URZ, 0xc0, !UPT ;  /* 0x00003fff04077892 */ /* 0x000fe4000f8ec03f */
[----:B------:R-:W-:Y:S02]  /*23c0*/  USHF.R.U32.HI UR40, URZ, 0x4, UR40 ;  /* 0x000000043f287899 */ /* 0x000fe40008011628 */
[----:B------:R-:W-:Y:S02]  /*23d0*/  ULOP3.LUT UR60, UR7, 0x10000, URZ, 0xfc, !UPT ;  /* 0x00010000073c7892 */ /* 0x000fe4000f8efc3f */
[----:B------:R-:W-:-:S02]  /*23e0*/  ULOP3.LUT UR4, UR40, 0x3fff, URZ, 0xc0, !UPT ;  /* 0x00003fff28047892 */ /* 0x000fc4000f8ec03f */
[----:B------:R-:W-:Y:S02]  /*23f0*/  UIMAD UR5, UR38, 0xc00, UR60 ;  /* 0x00000c00260578a4 */ /* 0x000fe4000f8e023c */
[----:B------:R-:W-:Y:S02]  /*2400*/  ULOP3.LUT UR4, UR4, 0x10000, URZ, 0xfc, !UPT ;  /* 0x0001000004047892 */ /* 0x000fe4000f8efc3f */
[----:B------:R-:W-:Y:S02]  /*2410*/  UIADD3 UR58, UR5, 0x302, URZ ;  /* 0x00000302053a7890 */ /* 0x000fe4000fffe03f */
[----:B------:R-:W-:Y:S01]  /*2420*/  UIADD3 UR56, UR4, 0x402, URZ ;  /* 0x0000040204387890 */ /* 0x000fe2000fffe03f */
[----:B------:R-:W-:Y:S02]  /*2430*/  UMOV UR10, UR5 ;  /* 0x00000005000a7c82 */ /* 0x000fe40008000000 */
[----:B------:R-:W-:Y:S01]  /*2440*/  UMOV UR8, UR4 ;  /* 0x0000000400087c82 */ /* 0x000fe20008000000 */
[----:B------:R-:W-:Y:S01]  /*2450*/  UIADD3 UR16, UR4, 0x800, URZ ;  /* 0x0000080004107890 */ /* 0x000fe2000fffe03f */
[----:B------:R-:W-:Y:S01]  /*2460*/  HGMMA.64x96x16.F32.BF16 R24, gdesc[UR8], R24, gsb0 ;  /* 0x01600000081879f0 */ /* 0x000fe20008001818 */
[----:B------:R-:W-:Y:S01]  /*2470*/  IMAD.U32 R10, RZ, RZ, UR8 ;  /* 0x00000008ff0a7e24 */ /* 0x000fe2000f8e00ff */
[----:B------:R-:W-:-:S02]  /*2480*/  UIADD3 UR8, UR4, 0x2, URZ ;  /* 0x0000000204087890 */ /* 0x000fc4000fffe03f */
[----:B------:R-:W-:Y:S02]  /*2490*/  UIADD3 UR9, UR5, 0x2, URZ ;  /* 0x0000000205097890 */ /* 0x000fe4000fffe03f */
[----:B------:R-:W-:Y:S01]  /*24a0*/  UIADD3 UR10, UR5, 0x304, URZ ;  /* 0x00000304050a7890 */ /* 0x000fe2000fffe03f */
[----:B-1----:R-:W-:Y:S01]  /*24b0*/  SHF.R.U32.HI R0, RZ, 0x7, R0 ;  /* 0x00000007ff007819 */ /* 0x002fe20000011600 */
[----:B------:R-:W-:Y:S01]  /*24c0*/  UMOV UR11, 0x40000040 ;  /* 0x40000040000b7882 */ /* 0x000fe20000000000 */
[----:B------:R-:W-:Y:S01]  /*24d0*/  UMOV UR12, UR8 ;  /* 0x00000008000c7c82 */ /* 0x000fe20008000000 */
[----:B------:R-:W-:Y:S01]  /*24e0*/  UIADD3 UR8, UR4, 0x4, URZ ;  /* 0x0000000404087890 */ /* 0x000fe2000fffe03f */
[----:B------:R-:W-:Y:S01]  /*24f0*/  IMAD.U32 R8, RZ, RZ, UR12 ;  /* 0x0000000cff087e24 */ /* 0x000fe2000f8e00ff */
[----:B------:R-:W-:Y:S01]  /*2500*/  UMOV UR14, UR9 ;  /* 0x00000009000e7c82 */ /* 0x000fe20008000000 */
[----:B------:R-:W-:Y:S01]  /*2510*/  UIADD3 UR9, UR5, 0x4, URZ ;  /* 0x0000000405097890 */ /* 0x000fe2000fffe03f */
[----:B------:R-:W-:Y:S01]  /*2520*/  IADD3 R0, -R0, 0xb, RZ ;  /* 0x0000000b00007810 */ /* 0x000fe20007ffe1ff */
[----:B------:R-:W-:-:S02]  /*2530*/  UIADD3 UR18, UR5, 0x600, URZ ;  /* 0x0000060005127890 */ /* 0x000fc4000fffe03f */
[----:B------:R-:W-:Y:S02]  /*2540*/  UIADD3 UR20, UR4, 0x802, URZ ;  /* 0x0000080204147890 */ /* 0x000fe4000fffe03f */
[----:B------:R-:W-:Y:S01]  /*2550*/  UIADD3 UR22, UR5, 0x602, URZ ;  /* 0x0000060205167890 */ /* 0x000fe2000fffe03f */
        /* <DEDUP_REMOVED lines=27> */
[----:B------:R-:W-:Y:S01]  /*2710*/  HGMMA.64x96x16.F32.BF16 R24, gdesc[UR12], R24, gsb0 ;  /* 0x016000000c1879f0 */ /* 0x000fe20008001818 */
        /* <DEDUP_REMOVED lines=18> */
[----:B0--3--:R-:W-:Y:S01]  /*2840*/  IMAD.U32 R5, RZ, RZ, UR13 ;  /* 0x0000000dff057e24 */ /* 0x009fe2000f8e00ff */
        /* <DEDUP_REMOVED lines=8> */
[----:B--2---:R-:W-:Y:S01]  /*28d0*/  IMAD.U32 R2, RZ, RZ, UR12 ;  /* 0x0000000cff027e24 */ /* 0x004fe2000f8e00ff */
[----:B------:R-:W-:Y:S01]  /*28e0*/  UMOV UR9, 0x40000040 ;  /* 0x4000004000097882 */ /* 0x000fe20000000000 */
[----:B------:R-:W-:Y:S01]  /*28f0*/  IMAD.U32 R3, RZ, RZ, UR13 ;  /* 0x0000000dff037e24 */ /* 0x000fe2000f8e00ff */
        /* <DEDUP_REMOVED lines=44> */
.L_x_10181:
[----:B------:R-:W-:Y:S01]  /*2bc0*/  IMAD R152, R160, -0x60, R152 ;  /* 0xffffffa0a0987824 */ /* 0x000fe200078e0298 */
[----:B------:R-:W-:Y:S01]  /*2bd0*/  ULDC UR10, c[0x0][0xa80] ;  /* 0x0002a000000a7ab9 */ /* 0x000fe20000000800 */
[----:B------:R-:W1:Y:S01]  /*2be0*/  S2UR UR5, SR_CgaCtaId ;  /* 0x00000000000579c3 */ /* 0x000e620000008800 */
[----:B------:R-:W-:Y:S02]  /*2bf0*/  UIADD3 UR4, UR6, 0x32440, URZ ;  /* 0x0003244006047890 */ /* 0x000fe4000fffe03f */
[----:B------:R-:W-:Y:S01]  /*2c00*/  IADD3 R152, -R23, 0x60, R152 ;  /* 0x0000006017987810 */ /* 0x000fe20007ffe198 */
[----:B------:R-:W-:Y:S01]  /*2c10*/  ULOP3.LUT UR7, UR7, 0x3000000, URZ, 0xfc, !UPT ;  /* 0x0300000007077892 */ /* 0x000fe2000f8efc3f */
[----:B------:R-:W-:Y:S02]  /*2c20*/  UMOV UR15, 0x40000040 ;  /* 0x40000040000f7882 */ /* 0x000fe40000000000 */
[C---:B------:R-:W-:Y:S01]  /*2c30*/  ISETP.GT.AND P4, PT, R152.reuse, RZ, PT ;  /* 0x000000ff9800720c */ /* 0x040fe20003f84270 */
[----:B------:R-:W-:Y:S01]  /*2c40*/  UIMAD UR14, UR38, 0xc00, UR7 ;  /* 0x00000c00260e78a4 */ /* 0x000fe2000f8e0207 */
[----:B------:R-:W-:Y:S01]  /*2c50*/  ISETP.GT.AND P6, PT, R152, 0x1, PT ;  /* 0x000000019800780c */ /* 0x000fe20003fc4270 */
[----:B------:R-:W-:Y:S01]  /*2c60*/  UMOV UR19, 0x40000040 ;  /* 0x4000004000137882 */ /* 0x000fe20000000000 */
[----:B------:R-:W-:Y:S01]  /*2c70*/  FSEL R73, R26, -INF , P4 ;  /* 0xff8000001a497808 */ /* 0x000fe20002000000 */
[----:B------:R-:W-:Y:S01]  /*2c80*/  UIADD3 UR18, UR14, 0x80, URZ ;  /* 0x000000800e127890 */ /* 0x000fe2000fffe03f */
[----:B------:R-:W-:-:S02]  /*2c90*/  ISETP.GT.AND P3, PT, R152, 0x8, PT ;  /* 0x000000089800780c */ /* 0x000fc40003f64270 */
[----:B------:R-:W-:Y:S02]  /*2ca0*/  FSEL R24, R24, -INF , P4 ;  /* 0xff80000018187808 */ /* 0x000fe40002000000 */
[----:B------:R-:W-:Y:S02]  /*2cb0*/  FSEL R26, R25, -INF , P6 ;  /* 0xff800000191a7808 */ /* 0x000fe40003000000 */
[----:B------:R-:W-:Y:S02]  /*2cc0*/  ISETP.GT.AND P2, PT, R152, 0x9, PT ;  /* 0x000000099800780c */ /* 0x000fe40003f44270 */
[----:B------:R-:W-:Y:S02]  /*2cd0*/  FSEL R28, R28, -INF , P3 ;  /* 0xff8000001c1c7808 */ /* 0x000fe40001800000 */
[----:B------:R-:W-:Y:S01]  /*2ce0*/  FMNMX.FTZ R21, R24, R26, !PT ;  /* 0x0000001a18157209 */ /* 0x000fe20007810000 */
[----:B-1----:R-:W-:Y:S01]  /*2cf0*/  UPRMT UR4, UR5, 0x654, UR4 ;  /* 0x0000065405047896 */ /* 0x002fe20008000004 */
[----:B------:R-:W-:-:S02]  /*2d00*/  FSEL R25, R30, -INF , P3 ;  /* 0xff8000001e197808 */ /* 0x000fc40001800000 */
[----:B------:R-:W-:Y:S02]  /*2d10*/  ISETP.GT.AND P1, PT, R152, 0x10, PT ;  /* 0x000000109800780c */ /* 0x000fe40003f24270 */
[----:B------:R-:W-:Y:S02]  /*2d20*/  FSEL R30, R29, -INF , P2 ;  /* 0xff8000001d1e7808 */ /* 0x000fe40001000000 */
[----:B------:R-:W-:Y:S02]  /*2d30*/  FMNMX.FTZ R21, R28, R21, !PT ;  /* 0x000000151c157209 */ /* 0x000fe40007810000 */
[----:B------:R-:W-:Y:S01]  /*2d40*/  ISETP.GT.AND P5, PT, R152, 0x11, PT ;  /* 0x000000119800780c */ /* 0x000fe20003fa4270 */
[----:B------:R-:W-:Y:S01]  /*2d50*/  SYNCS.ARRIVE.TRANS64.RED.A1T0 RZ, [UR4], RZ ;  /* 0x000000ffffff79a7 */ /* 0x000fe20008100404 */
[----:B------:R-:W-:Y:S01]  /*2d60*/  FSEL R32, R32, -INF , P1 ;  /* 0xff80000020207808 */ /* 0x000fe20000800000 */
[----:B------:R-:W-:Y:S01]  /*2d70*/  UIADD3 UR4, UR14, 0x100, URZ ;  /* 0x000001000e047890 */ /* 0x000fe2000fffe03f */
[----:B------:R-:W-:-:S02]  /*2d80*/  FMNMX.FTZ R21, R30, R21, !PT ;  /* 0x000000151e157209 */ /* 0x000fc40007810000 */
[----:B------:R-:W-:Y:S02]  /*2d90*/  FSEL R29, R34, -INF , P1 ;  /* 0xff800000221d7808 */ /* 0x000fe40000800000 */
[----:B------:R-:W-:Y:S02]  /*2da0*/  ISETP.GT.AND P4, PT, R152, 0x18, PT ;  /* 0x000000189800780c */ /* 0x000fe40003f84270 */
[----:B------:R-:W-:Y:S02]  /*2db0*/  FSEL R34, R33, -INF , P5 ;  /* 0xff80000021227808 */ /* 0x000fe40002800000 */
[----:B------:R-:W-:Y:S02]  /*2dc0*/  FMNMX.FTZ R21, R32, R21, !PT ;  /* 0x0000001520157209 */ /* 0x000fe40007810000 */
[----:B------:R-:W-:Y:S02]  /*2dd0*/  ISETP.GT.AND P3, PT, R152, 0x19, PT ;  /* 0x000000199800780c */ /* 0x000fe40003f64270 */
[----:B------:R-:W-:-:S02]  /*2de0*/  FSEL R36, R36, -INF , P4 ;  /* 0xff80000024247808 */ /* 0x000fc40002000000 */
[----:B------:R-:W-:Y:S02]  /*2df0*/  FMNMX.FTZ R21, R34, R21, !PT ;  /* 0x0000001522157209 */ /* 0x000fe40007810000 */
[----:B------:R-:W-:Y:S02]  /*2e00*/  FSEL R31, R31, -INF , P2 ;  /* 0xff8000001f1f7808 */ /* 0x000fe40001000000 */
[----:B------:R-:W-:Y:S02]  /*2e10*/  FSEL R33, R38, -INF , P4 ;  /* 0xff80000026217808 */ /* 0x000fe40002000000 */
[----:B------:R-:W-:Y:S02]  /*2e20*/  ISETP.GT.AND P2, PT, R152, 0x20, PT ;  /* 0x000000209800780c */ /* 0x000fe40003f44270 */
[----:B------:R-:W-:Y:S02]  /*2e30*/  FSEL R38, R37, -INF , P3 ;  /* 0xff80000025267808 */ /* 0x000fe40001800000 */
[----:B------:R-:W-:-:S02]  /*2e40*/  FMNMX.FTZ R21, R36, R21, !PT ;  /* 0x0000001524157209 */ /* 0x000fc40007810000 */
[----:B------:R-:W-:Y:S02]  /*2e50*/  ISETP.GT.AND P1, PT, R152, 0x21, PT ;  /* 0x000000219800780c */ /* 0x000fe40003f24270 */
[----:B------:R-:W-:Y:S02]  /*2e60*/  FSEL R40, R40, -INF , P2 ;  /* 0xff80000028287808 */ /* 0x000fe40001000000 */
[----:B------:R-:W-:Y:S02]  /*2e70*/  FMNMX.FTZ R21, R38, R21, !PT ;  /* 0x0000001526157209 */ /* 0x000fe40007810000 */
[----:B------:R-:W-:Y:S02]  /*2e80*/  FSEL R35, R35, -INF , P5 ;  /* 0xff80000023237808 */ /* 0x000fe40002800000 */
[----:B------:R-:W-:Y:S02]  /*2e90*/  FSEL R37, R42, -INF , P2 ;  /* 0xff8000002a257808 */ /* 0x000fe40001000000 */
[----:B------:R-:W-:-:S02]  /*2ea0*/  ISETP.GT.AND P5, PT, R152, 0x28, PT ;  /* 0x000000289800780c */ /* 0x000fc40003fa4270 */
[----:B------:R-:W-:Y:S02]  /*2eb0*/  FSEL R42, R41, -INF , P1 ;  /* 0xff800000292a7808 */ /* 0x000fe40000800000 */
[----:B------:R-:W-:Y:S01]  /*2ec0*/  FMNMX.FTZ R21, R40, R21, !PT ;  /* 0x0000001528157209 */ /* 0x000fe20007810000 */
[----:B------:R1:W-:Y:S01]  /*2ed0*/  BAR.SYNC.DEFER_BLOCKING R72, 0x100 ;  /* 0x000400480000751d */ /* 0x0003e20000010000 */
[----:B------:R-:W-:Y:S02]  /*2ee0*/  ISETP.GT.AND P4, PT, R152, 0x29, PT ;  /* 0x000000299800780c */ /* 0x000fe40003f84270 */
[----:B------:R-:W-:Y:S02]  /*2ef0*/  FSEL R74, R44, -INF , P5 ;  /* 0xff8000002c4a7808 */ /* 0x000fe40002800000 */
[----:B------:R-:W-:Y:S02]  /*2f00*/  FMNMX.FTZ R41, R42, R21, !PT ;  /* 0x000000152a297209 */ /* 0x000fe40007810000 */
[----:B------:R-:W-:-:S02]  /*2f10*/  FSEL R39, R39, -INF , P3 ;  /* 0xff80000027277808 */ /* 0x000fc40001800000 */
[----:B------:R-:W-:Y:S02]  /*2f20*/  ISETP.GT.AND P3, PT, R152, 0x30, PT ;  /* 0x000000309800780c */ /* 0x000fe40003f64270 */
[----:B------:R-:W-:Y:S02]  /*2f30*/  FSEL R44, R45, -INF , P4 ;  /* 0xff8000002d2c7808 */ /* 0x000fe40002000000 */
[----:B------:R-:W-:Y:S02]  /*2f40*/  FMNMX.FTZ R41, R74, R41, !PT ;  /* 0x000000294a297209 */ /* 0x000fe40007810000 */
        /* <DEDUP_REMOVED lines=12> */
[----:B------:R-:W-:Y:S02]  /*3010*/  FSEL R159, R47, -INF , P4 ;  /* 0xff8000002f9f7808 */ /* 0x000fe40002000000 */
[----:B------:R-:W-:Y:S02]  /*3020*/  ISETP.GT.AND P4, PT, R152, 0x40, PT ;  /* 0x000000409800780c */ /* 0x000fe40003f84270 */
[----:B------:R-:W-:-:S02]  /*3030*/  FSEL R170, R53, -INF , P5 ;  /* 0xff80000035aa7808 */ /* 0x000fc40002800000 */
[----:B------:R-:W-:Y:S02]  /*3040*/  FMNMX.FTZ R41, R166, R41, !PT ;  /* 0x00000029a6297209 */ /* 0x000fe40007810000 */
[----:B------:R-:W-:Y:S02]  /*3050*/  FMNMX.FTZ R20, R73, R27, !PT ;  /* 0x0000001b49147209 */ /* 0x000fe40007810000 */
[----:B------:R-:W-:Y:S02]  /*3060*/  FSEL R162, R50, -INF , P3 ;  /* 0xff80000032a27808 */ /* 0x000fe40001800000 */
[----:B------:R-:W-:Y:S02]  /*3070*/  ISETP.GT.AND P3, PT, R152, 0x41, PT ;  /* 0x000000419800780c */ /* 0x000fe40003f64270 */
[----:B------:R-:W-:Y:S02]  /*3080*/  FSEL R165, R56, -INF , P4 ;  /* 0xff80000038a57808 */ /* 0x000fe40002000000 */
[----:B------:R-:W-:-:S02]  /*3090*/  FMNMX.FTZ R46, R170, R41, !PT ;  /* 0x00000029aa2e7209 */ /* 0x000fc40007810000 */
[----:B------:R-:W-:Y:S02]  /*30a0*/  FMNMX.FTZ R20, R25, R20, !PT ;  /* 0x0000001419147209 */ /* 0x000fe40007810000 */
[----:B------:R-:W-:Y:S02]  /*30b0*/  FSEL R164, R51, -INF , P2 ;  /* 0xff80000033a47808 */ /* 0x000fe40001000000 */
[----:B------:R-:W-:Y:S02]  /*30c0*/  ISETP.GT.AND P2, PT, R152, 0x48, PT ;  /* 0x000000489800780c */ /* 0x000fe40003f44270 */
[----:B------:R-:W-:Y:S02]  /*30d0*/  FSEL R168, R57, -INF , P3 ;  /* 0xff80000039a87808 */ /* 0x000fe40001800000 */
[----:B------:R-:W-:Y:S02]  /*30e0*/  FMNMX.FTZ R41, R165, R46, !PT ;  /* 0x0000002ea5297209 */ /* 0x000fe40007810000 */
[----:B------:R-:W-:-:S02]  /*30f0*/  FMNMX.FTZ R20, R31, R20, !PT ;  /* 0x000000141f147209 */ /* 0x000fc40007810000 */
[----:B------:R-:W-:Y:S02]  /*3100*/  ISETP.GT.AND P6, PT, R152, 0x49, PT ;  /* 0x000000499800780c */ /* 0x000fe40003fc4270 */
[----:B------:R-:W-:Y:S02]  /*3110*/  FSEL R169, R60, -INF , P2 ;  /* 0xff8000003ca97808 */ /* 0x000fe40001000000 */
[----:B------:R-:W-:Y:S02]  /*3120*/  FMNMX.FTZ R46, R168, R41, !PT ;  /* 0x00000029a82e7209 */ /* 0x000fe40007810000 */
[----:B------:R-:W-:Y:S02]  /*3130*/  FMNMX.FTZ R20, R29, R20, !PT ;  /* 0x000000141d147209 */ /* 0x000fe40007810000 */
[----:B------:R-:W-:Y:S02]  /*3140*/  FSEL R167, R54, -INF , P1 ;  /* 0xff80000036a77808 */ /* 0x000fe40000800000 */
[----:B------:R-:W-:-:S02]  /*3150*/  ISETP.GT.AND P1, PT, R152, 0x50, PT ;  /* 0x000000509800780c */ /* 0x000fc40003f24270 */
[----:B------:R-:W-:Y:S02]  /*3160*/  FSEL R172, R61, -INF , P6 ;  /* 0xff8000003dac7808 */ /* 0x000fe40003000000 */
[----:B------:R-:W-:Y:S02]  /*3170*/  FMNMX.FTZ R41, R169, R46, !PT ;  /* 0x0000002ea9297209 */ /* 0x000fe40007810000 */
[----:B------:R-:W-:Y:S02]  /*3180*/  FMNMX.FTZ R20, R35, R20, !PT ;  /* 0x0000001423147209 */ /* 0x000fe40007810000 */
        /* <DEDUP_REMOVED lines=15> */
[----:B------:R-:W-:Y:S02]  /*3280*/  FSEL R178, R69, -INF , P3 ;  /* 0xff80000045b27808 */ /* 0x000fe40001800000 */
[----:B------:R-:W-:Y:S02]  /*3290*/  FMNMX.FTZ R41, R177, R46, !PT ;  /* 0x0000002eb1297209 */ /* 0x000fe40007810000 */
[----:B------:R-:W-:Y:S02]  /*32a0*/  FMNMX.FTZ R20, R43, R20, !PT ;  /* 0x000000142b147209 */ /* 0x000fe40007810000 */
[----:B------:R-:W-:Y:S02]  /*32b0*/  FMNMX.FTZ R45, R178, R41, !PT ;  /* 0x00000029b22d7209 */ /* 0x000fe40007810000 */
[----:B------:R-:W-:Y:S02]  /*32c0*/  FMNMX.FTZ R20, R21, R20, !PT ;  /* 0x0000001415147209 */ /* 0x000fe40007810000 */
[----:B------:R-:W-:Y:S01]  /*32d0*/  FSEL R179, R62, -INF , P2 ;  /* 0xff8000003eb37808 */ /* 0x000fe20001000000 */
[----:B------:R-:W2:Y:S01]  /*32e0*/  SHFL.BFLY PT, R46, R45, 0x2, 0x1f ;  /* 0x0c401f002d2e7f89 */ /* 0x000ea200000e0000 */
        /* <DEDUP_REMOVED lines=11> */
[----:B--2---:R-:W-:Y:S02]  /*33a0*/  FMNMX.FTZ R46, R45, R46, !PT ;  /* 0x0000002e2d2e7209 */ /* 0x004fe40007810000 */
[----:B------:R-:W-:-:S03]  /*33b0*/  FMNMX.FTZ R20, R175, R20, !PT ;  /* 0x00000014af147209 */ /* 0x000fc60007810000 */
[----:B------:R-:W2:Y:S01]  /*33c0*/  SHFL.BFLY PT, R45, R46, 0x1, 0x1f ;  /* 0x0c201f002e2d7f89 */ /* 0x000ea200000e0000 */
[----:B------:R-:W-:-:S04]  /*33d0*/  FMNMX.FTZ R41, R179, R20, !PT ;  /* 0x00000014b3297209 */ /* 0x000fc80007810000 */
[----:B------:R-:W-:-:S04]  /*33e0*/  FMNMX.FTZ R20, R180, R41, !PT ;  /* 0x00000029b4147209 */ /* 0x000fc80007810000 */
[----:B------:R-:W-:-:S04]  /*33f0*/  FMNMX.FTZ R41, R181, R20, !PT ;  /* 0x00000014b5297209 */ /* 0x000fc80007810000 */
[----:B------:R-:W-:-:S04]  /*3400*/  FMNMX.FTZ R20, R182, R41, !PT ;  /* 0x00000029b6147209 */ /* 0x000fc80007810000 */
[----:B------:R-:W-:-:S04]  /*3410*/  FMNMX.FTZ R41, R183, R20, !PT ;  /* 0x00000014b7297209 */ /* 0x000fc80007810000 */
[----:B------:R-:W-:Y:S02]  /*3420*/  FMNMX.FTZ R41, R184, R41, !PT ;  /* 0x00000029b8297209 */ /* 0x000fe40007810000 */
[----:B--2---:R-:W-:-:S03]  /*3430*/  FMNMX.FTZ R20, R46, R45, !PT ;  /* 0x0000002d2e147209 */ /* 0x004fc60007810000 */
[----:B------:R-:W2:Y:S01]  /*3440*/  SHFL.BFLY PT, R46, R41, 0x2, 0x1f ;  /* 0x0c401f00292e7f89 */ /* 0x000ea200000e0000 */
[C---:B------:R-:W-:Y:S01]  /*3450*/  FSETP.NEU.FTZ.AND P1, PT, R20.reuse, -INF , PT ;  /* 0xff8000001400780b */ /* 0x040fe20003f3d000 */
[----:B------:R-:W-:-:S05]  /*3460*/  FMUL.FTZ R185, R20, UR10 ;  /* 0x0000000a14b97c20 */ /* 0x000fca0008410000 */
[----:B------:R-:W-:-:S05]  /*3470*/  FSEL R185, R185, RZ, P1 ;  /* 0x000000ffb9b97208 */ /* 0x000fca0000800000 */
        /* <DEDUP_REMOVED lines=11> */
[----:B--2---:R-:W-:Y:S01]  /*3530*/  FMNMX.FTZ R46, R41, R46, !PT ;  /* 0x0000002e292e7209 */ /* 0x004fe20007810000 */
[--C-:B------:R-:W-:Y:S01]  /*3540*/  FFMA.FTZ R74, R74, UR10, -R185.reuse ;  /* 0x0000000a4a4a7c23 */ /* 0x100fe200080108b9 */
[----:B------:R-:W2:Y:S01]  /*3550*/  MUFU.EX2 R24, R24 ;  /* 0x0000001800187308 */ /* 0x000ea20000000800 */
[--C-:B------:R-:W-:Y:S01]  /*3560*/  FFMA.FTZ R44, R44, UR10, -R185.reuse ;  /* 0x0000000a2c2c7c23 */ /* 0x100fe200080108b9 */
[--C-:B------:R-:W-:Y:S01]  /*3570*/  FFMA.FTZ R176, R176, UR10, -R185.reuse ;  /* 0x0000000ab0b07c23 */ /* 0x100fe200080108b9 */
[----:B------:R-:W3:Y:S01]  /*3580*/  SHFL.BFLY PT, R197, R46, 0x1, 0x1f ;  /* 0x0c201f002ec57f89 */ /* 0x000ee200000e0000 */
[--C-:B------:R-:W-:Y:S01]  /*3590*/  FFMA.FTZ R177, R177, UR10, -R185.reuse ;  /* 0x0000000ab1b17c23 */ /* 0x100fe200080108b9 */
[--C-:B------:R-:W-:Y:S01]  /*35a0*/  FFMA.FTZ R178, R178, UR10, -R185.reuse ;  /* 0x0000000ab2b27c23 */ /* 0x100fe200080108b9 */
[----:B------:R-:W-:-:S02]  /*35b0*/  FFMA.FTZ R174, R174, UR10, -R185 ;  /* 0x0000000aaeae7c23 */ /* 0x000fc400080108b9 */
[----:B------:R-:W-:Y:S08]  /*35c0*/  MUFU.EX2 R28, R28 ;  /* 0x0000001c001c7308 */ /* 0x000ff00000000800 */
[----:B------:R-:W4:Y:S01]  /*35d0*/  MUFU.EX2 R41, R30 ;  /* 0x0000001e00297308 */ /* 0x000f220000000800 */
[----:B--2---:R-:W-:-:S07]  /*35e0*/  F2FP.BF16.F32.PACK_AB R200, R45, R24 ;  /* 0x000000182dc8723e */ /* 0x004fce00000010ff */
[----:B------:R-:W-:Y:S01]  /*35f0*/  MUFU.EX2 R32, R32 ;  /* 0x0000002000207308 */ /* 0x000fe20000000800 */
[----:B---3--:R-:W-:-:S04]  /*3600*/  FMNMX.FTZ R197, R46, R197, !PT ;  /* 0x000000c52ec57209 */ /* 0x008fc80007810000 */
[C---:B------:R-:W-:Y:S01]  /*3610*/  FSETP.NEU.FTZ.AND P1, PT, R197.reuse, -INF , PT ;  /* 0xff800000c500780b */ /* 0x040fe20003f3d000 */
[----:B------:R-:W-:Y:S02]  /*3620*/  FMUL.FTZ R186, R197, UR10 ;  /* 0x0000000ac5ba7c20 */ /* 0x000fe40008410000 */
[----:B------:R-:W2:Y:S01]  /*3630*/  MUFU.EX2 R47, R34 ;  /* 0x00000022002f7308 */ /* 0x000ea20000000800 */
        /* <DEDUP_REMOVED lines=14> */
[----:B--2---:R-:W-:Y:S01]  /*3720*/  F2FP.BF16.F32.PACK_AB R152, R47, R32 ;  /* 0x000000202f98723e */ /* 0x004fe200000010ff */
[--C-:B------:R-:W-:Y:S01]  /*3730*/  FFMA.FTZ R21, R21, UR10, -R186.reuse ;  /* 0x0000000a15157c23 */ /* 0x100fe200080108ba */
[--C-:B------:R-:W-:Y:S01]  /*3740*/  FFMA.FTZ R179, R179, UR10, -R186.reuse ;  /* 0x0000000ab3b37c23 */ /* 0x100fe200080108ba */
[--C-:B------:R-:W-:Y:S01]  /*3750*/  FFMA.FTZ R181, R181, UR10, -R186.reuse ;  /* 0x0000000ab5b57c23 */ /* 0x100fe200080108ba */
[----:B------:R2:W3:Y:S01]  /*3760*/  MUFU.EX2 R26, R27 ;  /* 0x0000001b001a7308 */ /* 0x0004e20000000800 */
[--C-:B------:R-:W-:Y:S01]  /*3770*/  FFMA.FTZ R182, R182, UR10, -R186.reuse ;  /* 0x0000000ab6b67c23 */ /* 0x100fe200080108ba */
[--C-:B------:R-:W-:Y:S01]  /*3780*/  FFMA.FTZ R183, R183, UR10, -R186.reuse ;  /* 0x0000000ab7b77c23 */ /* 0x100fe200080108ba */
[----:B------:R-:W-:-:S05]  /*3790*/  FFMA.FTZ R184, R184, UR10, -R186 ;  /* 0x0000000ab8b87c23 */ /* 0x000fca00080108ba */
[----:B------:R-:W-:Y:S01]  /*37a0*/  MUFU.EX2 R25, R25 ;  /* 0x0000001900197308 */ /* 0x000fe20000000800 */
[----:B--2---:R-:W-:-:S04]  /*37b0*/  FADD.FTZ R27, R24, R45 ;  /* 0x0000002d181b7221 */ /* 0x004fc80000010000 */
[----:B------:R-:W-:-:S03]  /*37c0*/  FADD.FTZ R46, R28, R27 ;  /* 0x0000001b1c2e7221 */ /* 0x000fc60000010000 */
[----:B------:R2:W4:Y:S01]  /*37d0*/  MUFU.EX2 R30, R31 ;  /* 0x0000001f001e7308 */ /* 0x0005220000000800 */
[----:B---3--:R-:W-:-:S07]  /*37e0*/  F2FP.BF16.F32.PACK_AB R201, R26, R73 ;  /* 0x000000491ac9723e */ /* 0x008fce00000010ff */
[----:B------:R-:W3:Y:S01]  /*37f0*/  MUFU.EX2 R29, R29 ;  /* 0x0000001d001d7308 */ /* 0x000ee20000000800 */
[----:B--2---:R-:W-:-:S07]  /*3800*/  FADD.FTZ R31, R41, R46 ;  /* 0x0000002e291f7221 */ /* 0x004fce0000010000 */
[----:B------:R2:W-:Y:S01]  /*3810*/  MUFU.EX2 R51, R42 ;  /* 0x0000002a00337308 */ /* 0x0005e20000000800 */
[----:B----4-:R-:W-:-:S07]  /*3820*/  F2FP.BF16.F32.PACK_AB R203, R30, R25 ;  /* 0x000000191ecb723e */ /* 0x010fce00000010ff */
[----:B------:R-:W4:Y:S01]  /*3830*/  MUFU.EX2 R34, R35 ;  /* 0x0000002300227308 */ /* 0x000f220000000800 */
[----:B--2---:R-:W-:-:S04]  /*3840*/  FADD.FTZ R42, R73, R26 ;  /* 0x0000001a492a7221 */ /* 0x004fc80000010000 */
[----:B------:R-:W-:Y:S01]  /*3850*/  FADD.FTZ R27, R25, R42 ;  /* 0x0000002a191b7221 */ /* 0x000fe20000010000 */
[----:B------:R-:W-:Y:S02]  /*3860*/  FADD.FTZ R42, R32, R31 ;  /* 0x0000001f202a7221 */ /* 0x000fe40000010000 */
[----:B------:R-:W2:Y:S01]  /*3870*/  MUFU.EX2 R49, R38 ;  /* 0x0000002600317308 */ /* 0x000ea20000000800 */
[----:B------:R-:W-:Y:S01]  /*3880*/  FADD.FTZ R28, R30, R27 ;  /* 0x0000001b1e1c7221 */ /* 0x000fe20000010000 */
[----:B------:R-:W-:-:S03]  /*3890*/  FADD.FTZ R31, R47, R42 ;  /* 0x0000002a2f1f7221 */ /* 0x000fc60000010000 */
[----:B---3--:R-:W-:Y:S01]  /*38a0*/  FADD.FTZ R27, R29, R28 ;  /* 0x0000001c1d1b7221 */ /* 0x008fe20000010000 */
[----:B------:R-:W-:Y:S02]  /*38b0*/  FADD.FTZ R28, R36, R31 ;  /* 0x0000001f241c7221 */ /* 0x000fe40000010000 */
[----:B------:R-:W3:Y:S01]  /*38c0*/  MUFU.EX2 R33, R33 ;  /* 0x0000002100217308 */ /* 0x000ee20000000800 */
[C---:B----4-:R-:W-:Y:S01]  /*38d0*/  FADD.FTZ R26, R34.reuse, R27 ;  /* 0x0000001b221a7221 */ /* 0x050fe20000010000 */
[----:B------:R-:W-:-:S06]  /*38e0*/  F2FP.BF16.F32.PACK_AB R153, R34, R29 ;  /* 0x0000001d2299723e */ /* 0x000fcc00000010ff */
[----:B------:R-:W4:Y:S01]  /*38f0*/  MUFU.EX2 R40, R40 ;  /* 0x0000002800287308 */ /* 0x000f220000000800 */
[C---:B--2---:R-:W-:Y:S01]  /*3900*/  FADD.FTZ R31, R49.reuse, R28 ;  /* 0x0000001c311f7221 */ /* 0x044fe20000010000 */
[----:B------:R-:W-:-:S06]  /*3910*/  F2FP.BF16.F32.PACK_AB R154, R49, R36 ;  /* 0x00000024319a723e */ /* 0x000fcc00000010ff */
[----:B------:R-:W2:Y:S01]  /*3920*/  MUFU.EX2 R38, R39 ;  /* 0x0000002700267308 */ /* 0x000ea20000000800 */
[----:B---3--:R-:W-:-:S07]  /*3930*/  FADD.FTZ R27, R33, R26 ;  /* 0x0000001a211b7221 */ /* 0x008fce0000010000 */
[----:B------:R-:W3:Y:S01]  /*3940*/  MUFU.EX2 R37, R37 ;  /* 0x0000002500257308 */ /* 0x000ee20000000800 */
[----:B----4-:R-:W-:Y:S01]  /*3950*/  FADD.FTZ R28, R40, R31 ;  /* 0x0000001f281c7221 */ /* 0x010fe20000010000 */
[----:B------:R-:W-:-:S03]  /*3960*/  F2FP.BF16.F32.PACK_AB R156, R51, R40 ;  /* 0x00000028339c723e */ /* 0x000fc600000010ff */
[----:B------:R-:W-:-:S03]  /*3970*/  FADD.FTZ R29, R51, R28 ;  /* 0x0000001c331d7221 */ /* 0x000fc60000010000 */
[----:B------:R-:W4:Y:S01]  /*3980*/  MUFU.EX2 R74, R74 ;  /* 0x0000004a004a7308 */ /* 0x000f220000000800 */
[C---:B--2---:R-:W-:Y:S01]  /*3990*/  FADD.FTZ R26, R38.reuse, R27 ;  /* 0x0000001b261a7221 */ /* 0x044fe20000010000 */
[----:B------:R-:W-:-:S06]  /*39a0*/  F2FP.BF16.F32.PACK_AB R155, R38, R33 ;  /* 0x00000021269b723e */ /* 0x000fcc00000010ff */
[----:B------:R-:W2:Y:S01]  /*39b0*/  MUFU.EX2 R24, R43 ;  /* 0x0000002b00187308 */ /* 0x000ea20000000800 */
[----:B---3--:R-:W-:-:S07]  /*39c0*/  FADD.FTZ R27, R37, R26 ;  /* 0x0000001a251b7221 */ /* 0x008fce0000010000 */
[----:B------:R-:W3:Y:S01]  /*39d0*/  MUFU.EX2 R25, R44 ;  /* 0x0000002c00197308 */ /* 0x000ee20000000800 */
[----:B----4-:R-:W-:-:S07]  /*39e0*/  FADD.FTZ R26, R74, R29 ;  /* 0x0000001d4a1a7221 */ /* 0x010fce0000010000 */
[----:B------:R-:W-:Y:S01]  /*39f0*/  MUFU.EX2 R176, R176 ;  /* 0x000000b000b07308 */ /* 0x000fe20000000800 */
[C---:B--2---:R-:W-:Y:S01]  /*3a00*/  FADD.FTZ R188, R24.reuse, R27 ;  /* 0x0000001b18bc7221 */ /* 0x044fe20000010000 */
[----:B------:R-:W-:-:S06]  /*3a10*/  F2FP.BF16.F32.PACK_AB R157, R24, R37 ;  /* 0x00000025189d723e */ /* 0x000fcc00000010ff */
[----:B------:R-:W-:Y:S01]  /*3a20*/  MUFU.EX2 R177, R177 ;  /* 0x000000b100b17308 */ /* 0x000fe20000000800 */
[C---:B---3--:R-:W-:Y:S01]  /*3a30*/  FADD.FTZ R187, R25.reuse, R26 ;  /* 0x0000001a19bb7221 */ /* 0x048fe20000010000 */
[----:B------:R-:W-:Y:S02]  /*3a40*/  F2FP.BF16.F32.PACK_AB R158, R25, R74 ;  /* 0x0000004a199e723e */ /* 0x000fe400000010ff */
[----:B-1----:R-:W-:-:S04]  /*3a50*/  WARPGROUP.ARRIVE ;  /* 0x00000000000079c5 */ /* 0x002fc80000000000 */
[----:B------:R-:W-:Y:S02]  /*3a60*/  MUFU.EX2 R178, R178 ;  /* 0x000000b200b27308 */ /* 0x000fe40000000800 */
[----:B------:R-:W-:Y:S01]  /*3a70*/  HGMMA.64x256x16.F32.BF16 R24, R200, gdesc[UR12].tnspB, RZ, !UPT, gsb0 ;  /* 0x43e0000cc8187df0 */ /* 0x000fe2000c0018ff */
[----:B------:R-:W-:-:S05]  /*3a80*/  UMOV UR15, 0x40000040 ;  /* 0x40000040000f7882 */ /* 0x000fca0000000000 */
[----:B------:R-:W-:Y:S08]  /*3a90*/  MUFU.EX2 R181, R181 ;  /* 0x000000b500b57308 */ /* 0x000ff00000000800 */
[----:B------:R-:W-:Y:S08]  /*3aa0*/  MUFU.EX2 R182, R182 ;  /* 0x000000b600b67308 */ /* 0x000ff00000000800 */
[----:B------:R-:W-:Y:S08]  /*3ab0*/  MUFU.EX2 R183, R183 ;  /* 0x000000b700b77308 */ /* 0x000ff00000000800 */
[----:B------:R-:W-:Y:S01]  /*3ac0*/  MUFU.EX2 R184, R184 ;  /* 0x000000b800b87308 */ /* 0x000fe20000000800 */
[----:B------:R-:W-:-:S02]  /*3ad0*/  WARPGROUP.DEPBAR.LE gsb0, 0x0 ;  /* 0x00008000000079c5 */ /* 0x000fc40000010000 */
[----:B------:R-:W-:-:S06]  /*3ae0*/  WARPGROUP.ARRIVE ;  /* 0x00000000000079c5 */ /* 0x000fcc0000000000 */
[----:B------:R-:W-:Y:S01]  /*3af0*/  HGMMA.64x256x16.F32.BF16 R24, R152, gdesc[UR16].tnspB, R24, gsb0 ;  /* 0x43e0001098187df0 */ /* 0x000fe20008001818 */
[----:B------:R-:W-:Y:S01]  /*3b00*/  UMOV UR18, UR4 ;  /* 0x0000000400127c82 */ /* 0x000fe20008000000 */
[----:B------:R-:W-:Y:S01]  /*3b10*/  UMOV UR19, 0x40000040 ;  /* 0x4000004000137882 */ /* 0x000fe20000000000 */
[----:B------:R-:W-:Y:S01]  /*3b20*/  UIADD3 UR4, UR14, 0x180, URZ ;  /* 0x000001800e047890 */ /* 0x000fe2000fffe03f */
[----:B------:R-:W-:Y:S02]  /*3b30*/  WARPGROUP.DEPBAR.LE gsb0, 0x0 ;  /* 0x00008000000079c5 */ /* 0x000fe40000010000 */
[--C-:B------:R-:W-:Y:S01]  /*3b40*/  FFMA.FTZ R152, R159, UR10, -R186.reuse ;  /* 0x0000000a9f987c23 */ /* 0x100fe200080108ba */
[--C-:B------:R-:W-:Y:S01]  /*3b50*/  FFMA.FTZ R153, R163, UR10, -R185.reuse ;  /* 0x0000000aa3997c23 */ /* 0x100fe200080108b9 */
[----:B------:R-:W1:Y:S01]  /*3b60*/  MUFU.EX2 R159, R21 ;  /* 0x00000015009f7308 */ /* 0x000e620000000800 */
[----:B------:R-:W-:Y:S01]  /*3b70*/  FFMA.FTZ R154, R162, UR10, -R186 ;  /* 0x0000000aa29a7c23 */ /* 0x000fe200080108ba */
[--C-:B------:R-:W-:Y:S01]  /*3b80*/  FFMA.FTZ R162, R168, UR10, -R185.reuse ;  /* 0x0000000aa8a27c23 */ /* 0x100fe200080108b9 */
[----:B------:R-:W-:-:S05]  /*3b90*/  FFMA.FTZ R163, R169, UR10, -R185 ;  /* 0x0000000aa9a37c23 */ /* 0x000fca00080108b9 */
[----:B------:R2:W3:Y:S08]  /*3ba0*/  MUFU.EX2 R21, R152 ;  /* 0x0000009800157308 */ /* 0x0004f00000000800 */
[----:B------:R-:W-:Y:S01]  /*3bb0*/  MUFU.EX2 R153, R153 ;  /* 0x0000009900997308 */ /* 0x000fe20000000800 */
[----:B-1----:R-:W-:Y:S01]  /*3bc0*/  FADD.FTZ R188, R159, R188 ;  /* 0x000000bc9fbc7221 */ /* 0x002fe20000010000 */
[----:B--2---:R-:W-:Y:S01]  /*3bd0*/  FFMA.FTZ R152, R161, UR10, -R185 ;  /* 0x0000000aa1987c23 */ /* 0x004fe200080108b9 */
[----:B------:R-:W-:-:S05]  /*3be0*/  FFMA.FTZ R161, R173, UR10, -R186 ;  /* 0x0000000aada17c23 */ /* 0x000fca00080108ba */
[----:B------:R-:W1:Y:S01]  /*3bf0*/  MUFU.EX2 R152, R152 ;  /* 0x0000009800987308 */ /* 0x000e620000000800 */
[C---:B---3--:R-:W-:Y:S01]  /*3c00*/  F2FP.BF16.F32.PACK_AB R159, R21.reuse, R159 ;  /* 0x0000009f159f723e */ /* 0x048fe200000010ff */
[----:B------:R-:W-:-:S03]  /*3c10*/  FADD.FTZ R188, R21, R188 ;  /* 0x000000bc15bc7221 */ /* 0x000fc60000010000 */
[----:B------:R-:W-:-:S03]  /*3c20*/  WARPGROUP.ARRIVE ;  /* 0x00000000000079c5 */ /* 0x000fc60000000000 */
[----:B------:R-:W2:Y:S03]  /*3c30*/  MUFU.EX2 R154, R154 ;  /* 0x0000009a009a7308 */ /* 0x000ea60000000800 */
[----:B------:R-:W-:Y:S01]  /*3c40*/  HGMMA.64x256x16.F32.BF16 R24, R156, gdesc[UR16].tnspB, R24, gsb0 ;  /* 0x43e000109c187df0 */ /* 0x000fe20008001818 */
[----:B------:R-:W-:Y:S01]  /*3c50*/  UMOV UR18, UR4 ;  /* 0x0000000400127c82 */ /* 0x000fe20008000000 */
[----:B------:R-:W-:Y:S01]  /*3c60*/  UMOV UR19, 0x40000040 ;  /* 0x4000004000137882 */ /* 0x000fe20000000000 */
[----:B------:R-:W-:Y:S02]  /*3c70*/  UIADD3 UR4, UR14, 0x200, URZ ;  /* 0x000002000e047890 */ /* 0x000fe4000fffe03f */
[----:B------:R-:W-:Y:S01]  /*3c80*/  MUFU.EX2 R161, R161 ;  /* 0x000000a100a17308 */ /* 0x000fe20000000800 */
[----:B-1----:R-:W-:Y:S01]  /*3c90*/  FADD.FTZ R187, R152, R187 ;  /* 0x000000bb98bb7221 */ /* 0x002fe20000010000 */
[----:B------:R-:W-:Y:S01]  /*3ca0*/  F2FP.BF16.F32.PACK_AB R152, R153, R152 ;  /* 0x000000989998723e */ /* 0x000fe200000010ff */
[----:B------:R-:W-:-:S02]  /*3cb0*/  UIADD3 UR14, UR14, 0x280, URZ ;  /* 0x000002800e0e7890 */ /* 0x000fc4000fffe03f */
[----:B------:R-:W-:-:S03]  /*3cc0*/  FADD.FTZ R21, R153, R187 ;  /* 0x000000bb99157221 */ /* 0x000fc60000010000 */
[----:B------:R-:W-:Y:S01]  /*3cd0*/  MUFU.EX2 R162, R162 ;  /* 0x000000a200a27308 */ /* 0x000fe20000000800 */
[----:B--2---:R-:W-:-:S07]  /*3ce0*/  FADD.FTZ R188, R154, R188 ;  /* 0x000000bc9abc7221 */ /* 0x004fce0000010000 */
[----:B------:R-:W-:Y:S01]  /*3cf0*/  MUFU.EX2 R163, R163 ;  /* 0x000000a300a37308 */ /* 0x000fe20000000800 */
[----:B------:R-:W-:Y:S02]  /*3d00*/  WARPGROUP.DEPBAR.LE gsb0, 0x0 ;  /* 0x00008000000079c5 */ /* 0x000fe40000010000 */
[--C-:B------:R-:W-:Y:S01]  /*3d10*/  FFMA.FTZ R158, R164, UR10, -R186.reuse ;  /* 0x0000000aa49e7c23 */ /* 0x100fe200080108ba */
[--C-:B------:R-:W-:Y:S01]  /*3d20*/  FFMA.FTZ R156, R166, UR10, -R185.reuse ;  /* 0x0000000aa69c7c23 */ /* 0x100fe200080108b9 */
[--C-:B------:R-:W-:Y:S01]  /*3d30*/  FFMA.FTZ R157, R170, UR10, -R185.reuse ;  /* 0x0000000aaa9d7c23 */ /* 0x100fe200080108b9 */
[--C-:B------:R-:W-:Y:S01]  /*3d40*/  FFMA.FTZ R159, R167, UR10, -R186.reuse ;  /* 0x0000000aa79f7c23 */ /* 0x100fe200080108ba */
[----:B------:R-:W-:Y:S01]  /*3d50*/  FFMA.FTZ R164, R172, UR10, -R185 ;  /* 0x0000000aaca47c23 */ /* 0x000fe200080108b9 */
[----:B------:R-:W-:Y:S01]  /*3d60*/  FFMA.FTZ R166, R175, UR10, -R186 ;  /* 0x0000000aafa67c23 */ /* 0x000fe200080108ba */
[----:B------:R-:W1:Y:S08]  /*3d70*/  MUFU.EX2 R158, R158 ;  /* 0x0000009e009e7308 */ /* 0x000e700000000800 */
[----:B------:R-:W-:Y:S08]  /*3d80*/  MUFU.EX2 R156, R156 ;  /* 0x0000009c009c7308 */ /* 0x000ff00000000800 */
[----:B------:R-:W2:Y:S01]  /*3d90*/  MUFU.EX2 R157, R157 ;  /* 0x0000009d009d7308 */ /* 0x000ea20000000800 */
[C---:B-1----:R-:W-:Y:S01]  /*3da0*/  F2FP.BF16.F32.PACK_AB R153, R158.reuse, R154 ;  /* 0x0000009a9e99723e */ /* 0x042fe200000010ff */
[----:B------:R-:W-:-:S06]  /*3db0*/  FADD.FTZ R188, R158, R188 ;  /* 0x000000bc9ebc7221 */ /* 0x000fcc0000010000 */
[----:B------:R-:W1:Y:S08]  /*3dc0*/  MUFU.EX2 R159, R159 ;  /* 0x0000009f009f7308 */ /* 0x000e700000000800 */
[----:B------:R-:W3:Y:S01]  /*3dd0*/  MUFU.EX2 R164, R164 ;  /* 0x000000a400a47308 */ /* 0x000ee20000000800 */
[----:B--2---:R-:W-:Y:S01]  /*3de0*/  F2FP.BF16.F32.PACK_AB R154, R157, R156 ;  /* 0x0000009c9d9a723e */ /* 0x004fe200000010ff */
[----:B------:R-:W-:Y:S01]  /*3df0*/  FADD.FTZ R156, R156, R21 ;  /* 0x000000159c9c7221 */ /* 0x000fe20000010000 */
[----:B------:R-:W-:-:S03]  /*3e00*/  FFMA.FTZ R21, R180, UR10, -R186 ;  /* 0x0000000ab4157c23 */ /* 0x000fc600080108ba */
[----:B------:R-:W-:Y:S02]  /*3e10*/  FADD.FTZ R156, R157, R156 ;  /* 0x0000009c9d9c7221 */ /* 0x000fe40000010000 */
[----:B------:R-:W-:Y:S01]  /*3e20*/  MUFU.EX2 R166, R166 ;  /* 0x000000a600a67308 */ /* 0x000fe20000000800 */
[----:B-1----:R-:W-:Y:S01]  /*3e30*/  F2FP.BF16.F32.PACK_AB R155, R161, R159 ;  /* 0x0000009fa19b723e */ /* 0x002fe200000010ff */
[----:B------:R-:W-:-:S03]  /*3e40*/  FADD.FTZ R188, R159, R188 ;  /* 0x000000bc9fbc7221 */ /* 0x000fc60000010000 */
[----:B------:R-:W-:Y:S01]  /*3e50*/  WARPGROUP.ARRIVE ;  /* 0x00000000000079c5 */ /* 0x000fe20000000000 */
[----:B------:R-:W-:Y:S02]  /*3e60*/  FADD.FTZ R188, R161, R188 ;  /* 0x000000bca1bc7221 */ /* 0x000fe40000010000 */
[----:B------:R-:W-:Y:S03]  /*3e70*/  MUFU.EX2 R158, R179 ;  /* 0x000000b3009e7308 */ /* 0x000fe60000000800 */
[----:B------:R-:W-:Y:S01]  /*3e80*/  HGMMA.64x256x16.F32.BF16 R24, R152, gdesc[UR16].tnspB, R24, gsb0 ;  /* 0x43e0001098187df0 */ /* 0x000fe20008001818 */
[----:B------:R-:W-:Y:S01]  /*3e90*/  UMOV UR18, UR4 ;  /* 0x0000000400127c82 */ /* 0x000fe20008000000 */
[----:B------:R-:W-:-:S03]  /*3ea0*/  UMOV UR19, 0x40000040 ;  /* 0x4000004000137882 */ /* 0x000fc60000000000 */
[----:B------:R-:W1:Y:S01]  /*3eb0*/  MUFU.EX2 R21, R21 ;  /* 0x0000001500157308 */ /* 0x000e620000000800 */
[----:B------:R-:W-:Y:S02]  /*3ec0*/  WARPGROUP.DEPBAR.LE gsb0, 0x0 ;  /* 0x00008000000079c5 */ /* 0x000fe40000010000 */
[----:B------:R-:W-:Y:S01]  /*3ed0*/  FFMA.FTZ R152, R165, UR10, -R185 ;  /* 0x0000000aa5987c23 */ /* 0x000fe200080108b9 */
[----:B------:R-:W-:Y:S01]  /*3ee0*/  FFMA.FTZ R165, R171, UR10, -R186 ;  /* 0x0000000aaba57c23 */ /* 0x000fe200080108ba */
[----:B---3--:R-:W-:Y:S02]  /*3ef0*/  F2FP.BF16.F32.PACK_AB R154, R164, R163 ;  /* 0x000000a3a49a723e */ /* 0x008fe400000010ff */
[----:B-1----:R-:W-:Y:S02]  /*3f00*/  F2FP.BF16.F32.PACK_AB R155, R21, R158 ;  /* 0x0000009e159b723e */ /* 0x002fe400000010ff */
[----:B------:R-:W1:Y:S08]  /*3f10*/  MUFU.EX2 R152, R152 ;  /* 0x0000009800987308 */ /* 0x000e700000000800 */
[----:B------:R-:W2:Y:S01]  /*3f20*/  MUFU.EX2 R165, R165 ;  /* 0x000000a500a57308 */ /* 0x000ea20000000800 */
[----:B-1----:R-:W-:Y:S01]  /*3f30*/  FADD.FTZ R156, R152, R156 ;  /* 0x0000009c989c7221 */ /* 0x002fe20000010000 */
[----:B------:R-:W-:-:S03]  /*3f40*/  F2FP.BF16.F32.PACK_AB R152, R162, R152 ;  /* 0x00000098a298723e */ /* 0x000fc600000010ff */
[----:B------:R-:W-:Y:S01]  /*3f50*/  FADD.FTZ R156, R162, R156 ;  /* 0x0000009ca29c7221 */ /* 0x000fe20000010000 */
[----:B--2---:R-:W-:-:S03]  /*3f60*/  F2FP.BF16.F32.PACK_AB R153, R166, R165 ;  /* 0x000000a5a699723e */ /* 0x004fc600000010ff */
[----:B------:R-:W-:Y:S01]  /*3f70*/  FADD.FTZ R156, R163, R156 ;  /* 0x0000009ca39c7221 */ /* 0x000fe20000010000 */
[----:B------:R-:W-:Y:S01]  /*3f80*/  FADD.FTZ R188, R165, R188 ;  /* 0x000000bca5bc7221 */ /* 0x000fe20000010000 */
[----:B------:R-:W-:Y:S02]  /*3f90*/  WARPGROUP.ARRIVE ;  /* 0x00000000000079c5 */ /* 0x000fe40000000000 */
[----:B------:R-:W-:Y:S01]  /*3fa0*/  FADD.FTZ R156, R164, R156 ;  /* 0x0000009ca49c7221 */ /* 0x000fe20000010000 */
[----:B------:R-:W-:-:S03]  /*3fb0*/  FADD.FTZ R188, R166, R188 ;  /* 0x000000bca6bc7221 */ /* 0x000fc60000010000 */
[----:B------:R-:W-:Y:S01]  /*3fc0*/  HGMMA.64x256x16.F32.BF16 R24, R152, gdesc[UR16].tnspB, R24, gsb0 ;  /* 0x43e0001098187df0 */ /* 0x000fe20008001818 */
[----:B------:R-:W-:-:S04]  /*3fd0*/  FADD.FTZ R188, R158, R188 ;  /* 0x000000bc9ebc7221 */ /* 0x000fc80000010000 */
[----:B------:R-:W-:-:S04]  /*3fe0*/  FADD.FTZ R21, R21, R188 ;  /* 0x000000bc15157221 */ /* 0x000fc80000010000 */
[----:B------:R-:W-:Y:S01]  /*3ff0*/  FADD.FTZ R21, R181, R21 ;  /* 0x00000015b5157221 */ /* 0x000fe20000010000 */
[----:B------:R-:W-:Y:S02]  /*4000*/  WARPGROUP.DEPBAR.LE gsb0, 0x0 ;  /* 0x00008000000079c5 */ /* 0x000fe40000010000 */
[----:B------:R-:W1:Y:S01]  /*4010*/  MUFU.EX2 R152, R174 ;  /* 0x000000ae00987308 */ /* 0x000e620000000800 */
[C---:B------:R-:W-:Y:S01]  /*4020*/  F2FP.BF16.F32.PACK_AB R153, R182.reuse, R181 ;  /* 0x000000b5b699723e */ /* 0x040fe200000010ff */
[----:B------:R-:W-:Y:S01]  /*4030*/  FADD.FTZ R182, R182, R21 ;  /* 0x00000015b6b67221 */ /* 0x000fe20000010000 */
[----:B------:R-:W-:Y:S02]  /*4040*/  F2FP.BF16.F32.PACK_AB R154, R178, R177 ;  /* 0x000000b1b29a723e */ /* 0x000fe400000010ff */
[----:B------:R-:W-:Y:S01]  /*4050*/  F2FP.BF16.F32.PACK_AB R155, R184, R183 ;  /* 0x000000b7b89b723e */ /* 0x000fe200000010ff */
[----:B------:R-:W-:-:S04]  /*4060*/  FADD.FTZ R183, R183, R182 ;  /* 0x000000b6b7b77221 */ /* 0x000fc80000010000 */
[----:B------:R-:W-:Y:S01]  /*4070*/  FADD.FTZ R203, R184, R183 ;  /* 0x000000b7b8cb7221 */ /* 0x000fe20000010000 */
[----:B-1----:R-:W-:Y:S01]  /*4080*/  FADD.FTZ R156, R152, R156 ;  /* 0x0000009c989c7221 */ /* 0x002fe20000010000 */
[----:B------:R-:W-:-:S03]  /*4090*/  F2FP.BF16.F32.PACK_AB R152, R176, R152 ;  /* 0x00000098b098723e */ /* 0x000fc600000010ff */
[----:B------:R-:W-:Y:S01]  /*40a0*/  FADD.FTZ R156, R176, R156 ;  /* 0x0000009cb09c7221 */ /* 0x000fe20000010000 */
[----:B------:R-:W-:-:S03]  /*40b0*/  WARPGROUP.ARRIVE ;  /* 0x00000000000079c5 */ /* 0x000fc60000000000 */
[----:B------:R-:W-:-:S03]  /*40c0*/  FADD.FTZ R21, R177, R156 ;  /* 0x0000009cb1157221 */ /* 0x000fc60000010000 */
[----:B------:R-:W-:Y:S01]  /*40d0*/  HGMMA.64x256x16.F32.BF16 R24, R152, gdesc[UR12].tnspB, R24, gsb0 ;  /* 0x43e0000c98187df0 */ /* 0x000fe20008001818 */
[----:B------:R-:W-:Y:S02]  /*40e0*/  FADD.FTZ R21, R178, R21 ;  /* 0x00000015b2157221 */ /* 0x000fe40000010000 */
[----:B------:R-:W-:Y:S02]  /*40f0*/  WARPGROUP.DEPBAR.LE gsb0, 0x0 ;  /* 0x00008000000079c5 */ /* 0x000fe40000010000 */
[----:B------:R-:W-:Y:S05]  /*4100*/  @!P0 BRA `(.L_x_10182) ;  /* 0x0000000000048947 */ /* 0x000fea0003800000 */
[----:B------:R-:W-:Y:S01]  /*4110*/  BPT.TRAP 0x1 ;  /* 0x000000040000795c */ /* 0x000fe20000300000 */
.L_x_10182:
[----:B------:R-:W1:Y:S01]  /*4120*/  S2UR UR4, SR_CgaCtaId ;  /* 0x00000000000479c3 */ /* 0x000e620000008800 */
[----:B------:R-:W-:Y:S01]  /*4130*/  VIADD R153, R160, 0xfffffffe ;  /* 0xfffffffea0997836 */ /* 0x000fe20000000000 */
[----:B------:R-:W-:-:S04]  /*4140*/  UIADD3 UR6, UR6, 0x32460, URZ ;  /* 0x0003246006067890 */ /* 0x000fc8000fffe03f */
[----:B------:R-:W-:Y:S01]  /*4150*/  ISETP.GE.AND P1, PT, R153, R22, PT ;  /* 0x000000169900720c */ /* 0x000fe20003f26270 */
[----:B-1----:R-:W-:-:S09]  /*4160*/  UPRMT UR6, UR4, 0x654, UR6 ;  /* 0x0000065404067896 */ /* 0x002fd20008000006 */
[----:B------:R-:W-:Y:S03]  /*4170*/  SYNCS.ARRIVE.TRANS64.RED.A1T0 RZ, [UR6], RZ ;  /* 0x000000ffffff79a7 */ /* 0x000fe60008100406 */
[----:B------:R-:W-:Y:S05]  /*4180*/  @!P1 BRA `(.L_x_10183) ;  /* 0x0000002000ec9947 */ /* 0x000fea0003800000 */
[----:B------:R-:W-:Y:S01]  /*4190*/  R2UR UR4, R153 ;  /* 0x00000000990472ca */ /* 0x000fe200000e0000 */
[----:B------:R-:W-:Y:S02]  /*41a0*/  IMAD.MOV.U32 R201, RZ, RZ, R197 ;  /* 0x000000ffffc97224 */ /* 0x000fe400078e00c5 */
[----:B------:R-:W-:-:S12]  /*41b0*/  IMAD.MOV.U32 R202, RZ, RZ, R20 ;  /* 0x000000ffffca7224 */ /* 0x000fd800078e0014 */
.L_x_10194:
[----:B------:R-:W-:Y:S01]  /*41c0*/  UIADD3 UR38, UR38, 0x1, URZ ;  /* 0x0000000126267890 */ /* 0x000fe2000fffe03f */
[----:B------:R-:W-:Y:S01]  /*41d0*/  UMOV UR5, UR4 ;  /* 0x0000000400057c82 */ /* 0x000fe20008000000 */
[----:B------:R-:W-:Y:S01]  /*41e0*/  UIADD3 UR4, UR4, -0x1, URZ ;  /* 0xffffffff04047890 */ /* 0x000fe2000fffe03f */
[----:B------:R-:W-:Y:S01]  /*41f0*/  ISETP.LT.AND P1, PT, R22, UR5, PT ;  /* 0x0000000516007c0c */ /* 0x000fe2000bf21270 */
[----:B------:R-:W-:-:S04]  /*4200*/  UISETP.NE.AND UP0, UPT, UR38, 0x2, UPT ;  /* 0x000000022600788c */ /* 0x000fc8000bf05270 */
[----:B------:R-:W-:Y:S02]  /*4210*/  USEL UR6, URZ, 0x1, UP0 ;  /* 0x000000013f067887 */ /* 0x000fe40008000000 */
[----:B------:R-:W-:Y:S02]  /*4220*/  USEL UR38, UR38, URZ, UP0 ;  /* 0x0000003f26267287 */ /* 0x000fe40008000000 */
[----:B------:R-:W-:Y:S01]  /*4230*/  ULOP3.LUT UR39, UR39, UR6, URZ, 0x3c, !UPT ;  /* 0x0000000627277292 */ /* 0x000fe2000f8e3c3f */
[----:B------:R-:W-:Y:S11]  /*4240*/  @!P0 BRA `(.L_x_10184) ;  /* 0x0000000000048947 */ /* 0x000ff60003800000 */
[----:B------:R-:W-:Y:S01]  /*4250*/  BPT.TRAP 0x1 ;  /* 0x000000040000795c */ /* 0x000fe20000300000 */
.L_x_10184:
[----:B------:R-:W1:Y:S01]  /*4260*/  S2UR UR54, SR_CgaCtaId ;  /* 0x00000000003679c3 */ /* 0x000e620000008800 */
[----:B------:R-:W-:Y:S01]  /*4270*/  UMOV UR5, 0x400 ;  /* 0x0000040000057882 */ /* 0x000fe20000000000 */
[----:B0-----:R-:W-:-:S05]  /*4280*/  IMAD.U32 R0, RZ, RZ, UR39 ;  /* 0x00000027ff007e24 */ /* 0x001fca000f8e00ff */
[----:B------:R-:W-:Y:S01]  /*4290*/  SHF.L.U32 R0, R0, 0x1f, RZ ;  /* 0x0000001f00007819 */ /* 0x000fe200000006ff */
[----:B-1----:R-:W-:-:S04]  /*42a0*/  ULEA UR5, UR54, UR5, 0x18 ;  /* 0x0000000536057291 */ /* 0x002fc8000f8ec03f */
[----:B------:R-:W-:-:S09]  /*42b0*/  ULEA UR5, UR38, UR5, 0x3 ;  /* 0x0000000526057291 */ /* 0x000fd2000f8e183f */
[----:B------:R0:W1:Y:S01]  /*42c0*/  SYNCS.PHASECHK.TRANS64.TRYWAIT P2, [UR5+0x32430], R0 ;  /* 0x03243000ff0075a7 */ /* 0x0000620008040145 */
[----:B------:R-:W-:Y:S05]  /*42d0*/  @!P0 BRA `(.L_x_10185) ;  /* 0x0000000000048947 */ /* 0x000fea0003800000 */
[----:B------:R-:W-:Y:S01]  /*42e0*/  BPT.TRAP 0x1 ;  /* 0x000000040000795c */ /* 0x000fe20000300000 */
.L_x_10185:
[----:B-1----:R-:W-:Y:S05]  /*42f0*/  @P2 BRA `(.L_x_10186) ;  /* 0x0000000000082947 */ /* 0x002fea0003800000 */
[----:B------:R-:W1:Y:S02]  /*4300*/  SYNCS.PHASECHK.TRANS64.TRYWAIT P2, [UR5+0x32430], R0 ;  /* 0x03243000ff0075a7 */ /* 0x000e640008040145 */
[----:B-1----:R-:W-:Y:S05]  /*4310*/  @!P2 BRA `(.L_x_10187) ;  /* 0x000000d800dca947 */ /* 0x002fea0003800000 */
.L_x_10186:
[----:B------:R-:W-:Y:S01]  /*4320*/  R2UR UR48, R18 ;  /* 0x00000000123072ca */ /* 0x000fe200000e0000 */
[----:B------:R-:W-:Y:S01]  /*4330*/  UIMAD UR6, UR38, 0x300, UR61 ;  /* 0x00000300260678a4 */ /* 0x000fe2000f8e023d */
[----:B------:R-:W-:Y:S01]  /*4340*/  R2UR UR49, R19 ;  /* 0x00000000133172ca */ /* 0x000fe200000e0000 */
[----:B-1----:R-:W-:Y:S01]  /*4350*/  WARPGROUP.ARRIVE ;  /* 0x00000000000079c5 */ /* 0x002fe20000000000 */
[----:B------:R-:W-:-:S04]  /*4360*/  UMOV UR51, 0x40000040 ;  /* 0x4000004000337882 */ /* 0x000fc80000000000 */
[----:B------:R-:W-:-:S07]  /*4370*/  UMOV UR50, UR6 ;  /* 0x0000000600327c82 */ /* 0x000fce0008000000 */
[----:B------:R-:W-:Y:S01]  /*4380*/  HGMMA.64x96x16.F32.BF16 R152, gdesc[UR48], RZ, !UPT, gsb0 ;  /* 0x01600000309879f0 */ /* 0x000fe2000c0018ff */
[----:B------:R-:W-:Y:S01]  /*4390*/  R2UR UR48, R16 ;  /* 0x00000000103072ca */ /* 0x000fe200000e0000 */
[----:B------:R-:W-:Y:S01]  /*43a0*/  UIADD3 UR50, UR6, 0x2, URZ ;  /* 0x0000000206327890 */ /* 0x000fe2000fffe03f */
[----:B------:R-:W-:Y:S01]  /*43b0*/  R2UR UR49, R17 ;  /* 0x00000000113172ca */ /* 0x000fe200000e0000 */
[----:B------:R-:W-:Y:S01]  /*43c0*/  UMOV UR51, 0x40000040 ;  /* 0x4000004000337882 */ /* 0x000fe20000000000 */
[----:B------:R-:W-:Y:S02]  /*43d0*/  WARPGROUP.DEPBAR.LE gsb0, 0x0 ;  /* 0x00008000000079c5 */ /* 0x000fe40000010000 */
[----:B------:R-:W-:-:S09]  /*43e0*/  WARPGROUP.ARRIVE ;  /* 0x00000000000079c5 */ /* 0x000fd20000000000 */
[----:B------:R-:W-:Y:S01]  /*43f0*/  HGMMA.64x96x16.F32.BF16 R152, gdesc[UR48], R152, gsb0 ;  /* 0x01600000309879f0 */ /* 0x000fe20008001898 */
        /* <DEDUP_REMOVED lines=13> */
[----:B------:R-:W-:Y:S03]  /*44d0*/  HGMMA.64x96x16.F32.BF16 R152, gdesc[UR48], R152, gsb0 ;  /* 0x01600000309879f0 */ /* 0x000fe60008001898 */
[----:B------:R-:W-:Y:S02]  /*44e0*/  WARPGROUP.DEPBAR.LE gsb0, 0x0 ;  /* 0x00008000000079c5 */ /* 0x000fe40000010000 */
[----:B------:R-:W-:Y:S05]  /*44f0*/  @!P0 BRA `(.L_x_10188) ;  /* 0x0000000000048947 */ /* 0x000fea0003800000 */
[----:B------:R-:W-:Y:S01]  /*4500*/  BPT.TRAP 0x1 ;  /* 0x000000040000795c */ /* 0x000fe20000300000 */
.L_x_10188:
[----:B------:R1:W2:Y:S01]  /*4510*/  SYNCS.PHASECHK.TRANS64.TRYWAIT P2, [UR5+0x32450], R0 ;  /* 0x03245000ff0075a7 */ /* 0x0002a20008040145 */
[----:B------:R-:W-:Y:S05]  /*4520*/  @!P0 BRA `(.L_x_10189) ;  /* 0x0000000000048947 */ /* 0x000fea0003800000 */
[----:B------:R-:W-:Y:S01]  /*4530*/  BPT.TRAP 0x1 ;  /* 0x000000040000795c */ /* 0x000fe20000300000 */
.L_x_10189:
[----:B--2---:R-:W-:Y:S05]  /*4540*/  @P2 BRA `(.L_x_10190) ;  /* 0x0000000000082947 */ /* 0x004fea0003800000 */
[----:B------:R-:W2:Y:S02]  /*4550*/  SYNCS.PHASECHK.TRANS64.TRYWAIT P2, [UR5+0x32450], R0 ;  /* 0x03245000ff0075a7 */ /* 0x000ea40008040145 */
[----:B--2---:R-:W-:Y:S05]  /*4560*/  @!P2 BRA `(.L_x_10191) ;  /* 0x000000d80060a947 */ /* 0x004fea0003800000 */
.L_x_10190:
[----:B------:R-:W-:Y:S01]  /*4570*/  R2UR UR48, R10 ;  /* 0x000000000a3072ca */ /* 0x000fe200000e0000 */
[----:B------:R-:W-:Y:S01]  /*4580*/  UIMAD UR6, UR38, 0xc00, UR60 ;  /* 0x00000c00260678a4 */ /* 0x000fe2000f8e023c */
[----:B------:R-:W-:Y:S01]  /*4590*/  R2UR UR49, R11 ;  /* 0x000000000b3172ca */ /* 0x000fe200000e0000 */
[----:B------:R-:W-:Y:S01]  /*45a0*/  WARPGROUP.ARRIVE ;  /* 0x00000000000079c5 */ /* 0x000fe20000000000 */
[----:B------:R-:W-:Y:S01]  /*45b0*/  UMOV UR51, 0x40000040 ;  /* 0x4000004000337882 */ /* 0x000fe20000000000 */
[----:B------:R-:W-:-:S04]  /*45c0*/  UIADD3 UR10, UR6, 0x304, URZ ;  /* 0x00000304060a7890 */ /* 0x000fc8000fffe03f */
[----:B--2---:R-:W2:Y:S01]  /*45d0*/  S2R R20, SR_TID.X ;  /* 0x0000000000147919 */ /* 0x004ea20000002100 */
[----:B------:R-:W-:Y:S01]  /*45e0*/  UMOV UR11, 0x40000040 ;  /* 0x40000040000b7882 */ /* 0x000fe20000000000 */
[----:B------:R-:W-:Y:S01]  /*45f0*/  UMOV UR50, UR6 ;  /* 0x0000000600327c82 */ /* 0x000fe20008000000 */
[----:B------:R-:W-:Y:S01]  /*4600*/  UIADD3 UR14, UR6, 0x306, URZ ;  /* 0x00000306060e7890 */ /* 0x000fe2000fffe03f */
[----:B------:R-:W-:Y:S01]  /*4610*/  UMOV UR15, 0x40000040 ;  /* 0x40000040000f7882 */ /* 0x000fe20000000000 */
[----:B------:R-:W-:Y:S01]  /*4620*/  UIADD3 UR18, UR6, 0x600, URZ ;  /* 0x0000060006127890 */ /* 0x000fe2000fffe03f */
[----:B------:R-:W-:Y:S01]  /*4630*/  UMOV UR19, 0x40000040 ;  /* 0x4000004000137882 */ /* 0x000fe20000000000 */
[----:B------:R-:W-:Y:S01]  /*4640*/  HGMMA.64x96x16.F32.BF16 R152, gdesc[UR48], R152, gsb0 ;  /* 0x01600000309879f0 */ /* 0x000fe20008001898 */
[----:B------:R-:W-:Y:S01]  /*4650*/  R2UR UR48, R8 ;  /* 0x00000000083072ca */ /* 0x000fe200000e0000 */
[----:B------:R-:W-:Y:S01]  /*4660*/  UIADD3 UR50, UR6, 0x2, URZ ;  /* 0x0000000206327890 */ /* 0x000fe2000fffe03f */
[----:B------:R-:W-:Y:S01]  /*4670*/  R2UR UR49, R9 ;  /* 0x00000000093172ca */ /* 0x000fe200000e0000 */
        /* <DEDUP_REMOVED lines=13> */
[----:B--2---:R-:W-:-:S04]  /*4750*/  SHF.R.U32.HI R20, RZ, 0x7, R20 ;  /* 0x00000007ff147819 */ /* 0x004fc80000011614 */
[----:B01----:R-:W-:Y:S01]  /*4760*/  IADD3 R0, -R20, 0xb, RZ ;  /* 0x0000000b14007810 */ /* 0x003fe20007ffe1ff */
        /* <DEDUP_REMOVED lines=69> */
.L_x_10192:
[----:B------:R-:W-:Y:S01]  /*4bc0*/  FMNMX.FTZ R20, R152, R202, !PT ;  /* 0x000000ca98147209 */ /* 0x000fe20007810000 */
[----:B------:R-:W-:Y:S01]  /*4bd0*/  ULDC UR10, c[0x0][0xa80] ;  /* 0x0002a000000a7ab9 */ /* 0x000fe20000000800 */
[----:B------:R-:W-:Y:S02]  /*4be0*/  UIADD3 UR6, UR5, 0x32440, URZ ;  /* 0x0003244005067890 */ /* 0x000fe4000fffe03f */
[----:B------:R-:W-:Y:S01]  /*4bf0*/  FMNMX.FTZ R20, R153, R20, !PT ;  /* 0x0000001499147209 */ /* 0x000fe20007810000 */
[----:B------:R-:W-:Y:S01]  /*4c00*/  UMOV UR15, 0x40000040 ;  /* 0x40000040000f7882 */ /* 0x000fe20000000000 */
[----:B------:R-:W-:Y:S02]  /*4c10*/  UPRMT UR11, UR54, 0x654, UR6 ;  /* 0x00000654360b7896 */ /* 0x000fe40008000006 */
[----:B------:R-:W-:Y:S01]  /*4c20*/  FMNMX.FTZ R20, R156, R20, !PT ;  /* 0x000000149c147209 */ /* 0x000fe20007810000 */
[----:B------:R-:W-:-:S03]  /*4c30*/  UIMAD UR6, UR38, 0xc00, UR7 ;  /* 0x00000c00260678a4 */ /* 0x000fc6000f8e0207 */
[----:B------:R-:W-:-:S03]  /*4c40*/  FMNMX.FTZ R20, R157, R20, !PT ;  /* 0x000000149d147209 */ /* 0x000fc60007810000 */
[----:B------:R-:W-:Y:S01]  /*4c50*/  SYNCS.ARRIVE.TRANS64.RED.A1T0 RZ, [UR11], RZ ;  /* 0x000000ffffff79a7 */ /* 0x000fe2000810040b */
[----:B------:R-:W-:Y:S01]  /*4c60*/  FMNMX.FTZ R20, R160, R20, !PT ;  /* 0x00000014a0147209 */ /* 0x000fe20007810000 */
[----:B------:R-:W-:-:S03]  /*4c70*/  UMOV UR14, UR6 ;  /* 0x00000006000e7c82 */ /* 0x000fc60008000000 */
        /* <DEDUP_REMOVED lines=27> */
[----:B------:R-:W-:Y:S01]  /*4e30*/  FMUL.FTZ R202, R202, UR10 ;  /* 0x0000000acaca7c20 */ /* 0x000fe20008410000 */
        /* <DEDUP_REMOVED lines=24> */
[----:B------:R-:W-:Y:S01]  /*4fc0*/  FFMA.FTZ R211, R197, UR10, -R200 ;  /* 0x0000000ac5d37c23 */ /* 0x000fe200080108c8 */
[-C--:B-1----:R-:W-:Y:S01]  /*4fd0*/  FMUL.FTZ R24, R24, R215.reuse ;  /* 0x000000d718187220 */ /* 0x082fe20000410000 */
[----:B------:R-:W-:Y:S01]  /*4fe0*/  FMUL.FTZ R25, R25, R215 ;  /* 0x000000d719197220 */ /* 0x000fe20000410000 */
[----:B------:R-:W1:Y:S01]  /*4ff0*/  MUFU.EX2 R156, R156 ;  /* 0x0000009c009c7308 */ /* 0x000e620000000800 */
        /* <DEDUP_REMOVED lines=8> */
[C---:B---3--:R-:W-:Y:S01]  /*5080*/  F2FP.BF16.F32.PACK_AB R200, R153.reuse, R152 ;  /* 0x0000009899c8723e */ /* 0x048fe200000010ff */
[----:B------:R-:W-:Y:S01]  /*5090*/  FADD.FTZ R21, R153, R21 ;  /* 0x0000001599157221 */ /* 0x000fe20000010000 */
[----:B------:R-:W-:Y:S01]  /*50a0*/  FMNMX.FTZ R152, R154, R201, !PT ;  /* 0x000000c99a987209 */ /* 0x000fe20007810000 */
[-C--:B------:R-:W-:Y:S01]  /*50b0*/  FMUL.FTZ R40, R40, R215.reuse ;  /* 0x000000d728287220 */ /* 0x080fe20000410000 */
[-C--:B------:R-:W-:Y:S01]  /*50c0*/  FMUL.FTZ R41, R41, R215.reuse ;  /* 0x000000d729297220 */ /* 0x080fe20000410000 */
[-C--:B------:R-:W-:Y:S01]  /*50d0*/  FMUL.FTZ R44, R44, R215.reuse ;  /* 0x000000d72c2c7220 */ /* 0x080fe20000410000 */
[----:B------:R-:W-:Y:S01]  /*50e0*/  FMNMX.FTZ R152, R155, R152, !PT ;  /* 0x000000989b987209 */ /* 0x000fe20007810000 */
[-C--:B------:R-:W-:Y:S01]  /*50f0*/  FMUL.FTZ R45, R45, R215.reuse ;  /* 0x000000d72d2d7220 */ /* 0x080fe20000410000 */
[----:B-1----:R-:W-:Y:S01]  /*5100*/  FADD.FTZ R21, R156, R21 ;  /* 0x000000159c157221 */ /* 0x002fe20000010000 */
[-C--:B------:R-:W-:Y:S01]  /*5110*/  FMUL.FTZ R48, R48, R215.reuse ;  /* 0x000000d730307220 */ /* 0x080fe20000410000 */
[----:B------:R-:W-:Y:S01]  /*5120*/  FMNMX.FTZ R152, R158, R152, !PT ;  /* 0x000000989e987209 */ /* 0x000fe20007810000 */
[-C--:B------:R-:W-:Y:S01]  /*5130*/  FMUL.FTZ R49, R49, R215.reuse ;  /* 0x000000d731317220 */ /* 0x080fe20000410000 */
[-C--:B------:R-:W-:Y:S01]  /*5140*/  FMUL.FTZ R52, R52, R215.reuse ;  /* 0x000000d734347220 */ /* 0x080fe20000410000 */
[-C--:B------:R-:W-:Y:S01]  /*5150*/  FMUL.FTZ R53, R53, R215.reuse ;  /* 0x000000d735357220 */ /* 0x080fe20000410000 */
[----:B------:R-:W-:Y:S01]  /*5160*/  FMNMX.FTZ R152, R159, R152, !PT ;  /* 0x000000989f987209 */ /* 0x000fe20007810000 */
[-C--:B------:R-:W-:Y:S01]  /*5170*/  FMUL.FTZ R56, R56, R215.reuse ;  /* 0x000000d738387220 */ /* 0x080fe20000410000 */
[C---:B--2---:R-:W-:Y:S01]  /*5180*/  FADD.FTZ R21, R157.reuse, R21 ;  /* 0x000000159d157221 */ /* 0x044fe20000010000 */
[----:B------:R-:W-:Y:S01]  /*5190*/  F2FP.BF16.F32.PACK_AB R202, R157, R156 ;  /* 0x0000009c9dca723e */ /* 0x000fe200000010ff */
[-C--:B------:R-:W-:Y:S01]  /*51a0*/  FMUL.FTZ R57, R57, R215.reuse ;  /* 0x000000d739397220 */ /* 0x080fe20000410000 */
[----:B------:R-:W-:Y:S01]  /*51b0*/  FMNMX.FTZ R152, R162, R152, !PT ;  /* 0x00000098a2987209 */ /* 0x000fe20007810000 */
[----:B------:R-:W1:Y:S01]  /*51c0*/  S2R R157, SR_TID.X ;  /* 0x00000000009d7919 */ /* 0x000e620000002100 */
        /* <DEDUP_REMOVED lines=32> */
[----:B-1----:R-:W-:Y:S01]  /*53d0*/  SHF.R.U32.HI R157, RZ, 0x7, R157 ;  /* 0x00000007ff9d7819 */ /* 0x002fe2000001169d */
        /* <DEDUP_REMOVED lines=28> */
[----:B------:R-:W-:Y:S01]  /*55a0*/  FMUL.FTZ R149, R149, R215 ;  /* 0x000000d795957220 */ /* 0x000fe20000410000 */
        /* <DEDUP_REMOVED lines=16> */
[----:B-1----:R-:W-:-:S07]  /*56b0*/  FMNMX.FTZ R197, R153, R197, !PT ;  /* 0x000000c599c57209 */ /* 0x002fce0007810000 */
[----:B------:R-:W-:Y:S01]  /*56c0*/  MUFU.EX2 R193, R193 ;  /* 0x000000c100c17308 */ /* 0x000fe20000000800 */
        /* <DEDUP_REMOVED lines=27> */
[----:B------:R-:W-:Y:S01]  /*5880*/  VIADD R152, R157, 0x8 ;  /* 0x000000089d987836 */ /* 0x000fe20000000000 */
[----:B------:R-:W-:Y:S04]  /*5890*/  MUFU.EX2 R154, R154 ;  /* 0x0000009a009a7308 */ /* 0x000fe80000000800 */
[----:B------:R1:W-:Y:S06]  /*58a0*/  BAR.SYNC.DEFER_BLOCKING R152, 0x100 ;  /* 0x000400980000751d */ /* 0x0003ec0000010000 */
[----:B------:R-:W2:Y:S08]  /*58b0*/  MUFU.EX2 R153, R153 ;  /* 0x0000009900997308 */ /* 0x000eb00000000800 */
[----:B------:R-:W3:Y:S08]  /*58c0*/  MUFU.EX2 R155, R155 ;  /* 0x0000009b009b7308 */ /* 0x000ef00000000800 */
[----:B------:R-:W-:Y:S01]  /*58d0*/  MUFU.EX2 R158, R158 ;  /* 0x0000009e009e7308 */ /* 0x000fe20000000800 */
[-C--:B--2---:R-:W-:Y:S01]  /*58e0*/  FMUL.FTZ R26, R26, R153.reuse ;  /* 0x000000991a1a7220 */ /* 0x084fe20000410000 */
        /* <DEDUP_REMOVED lines=64> */
[----:B------:R-:W-:Y:S01]  /*5cf0*/  FFMA.FTZ R216, R153, R203, R154 ;  /* 0x000000cb99d87223 */ /* 0x000fe2000001009a */
[----:B---3--:R-:W-:Y:S01]  /*5d00*/  F2FP.BF16.F32.PACK_AB R201, R155, R154 ;  /* 0x0000009a9bc9723e */ /* 0x008fe200000010ff */
[----:B-1----:R-:W1:Y:S01]  /*5d10*/  MUFU.EX2 R152, R160 ;  /* 0x000000a000987308 */ /* 0x002e620000000800 */
[----:B--2---:R-:W-:Y:S01]  /*5d20*/  F2FP.BF16.F32.PACK_AB R203, R215, R158 ;  /* 0x0000009ed7cb723e */ /* 0x004fe200000010ff */
[----:B------:R-:W-:-:S03]  /*5d30*/  FADD.FTZ R216, R155, R216 ;  /* 0x000000d89bd87221 */ /* 0x000fc60000010000 */
[----:B------:R-:W-:Y:S01]  /*5d40*/  WARPGROUP.ARRIVE ;  /* 0x00000000000079c5 */ /* 0x000fe20000000000 */
[----:B------:R-:W-:Y:S02]  /*5d50*/  FADD.FTZ R216, R158, R216 ;  /* 0x000000d89ed87221 */ /* 0x000fe40000010000 */
[----:B------:R-:W2:Y:S02]  /*5d60*/  MUFU.EX2 R154, R164 ;  /* 0x000000a4009a7308 */ /* 0x000ea40000000800 */
[----:B------:R-:W-:Y:S01]  /*5d70*/  FADD.FTZ R216, R215, R216 ;  /* 0x000000d8d7d87221 */ /* 0x000fe20000010000 */
[----:B------:R-:W-:Y:S01]  /*5d80*/  HGMMA.64x256x16.F32.BF16 R24, R200, gdesc[UR12].tnspB, R24, gsb0 ;  /* 0x43e0000cc8187df0 */ /* 0x000fe20008001818 */
[----:B------:R-:W-:Y:S01]  /*5d90*/  UIADD3 UR14, UR6, 0x80, URZ ;  /* 0x00000080060e7890 */ /* 0x000fe2000fffe03f */
[----:B------:R-:W-:-:S03]  /*5da0*/  UMOV UR15, 0x40000040 ;  /* 0x40000040000f7882 */ /* 0x000fc60000000000 */
[----:B------:R-:W3:Y:S01]  /*5db0*/  MUFU.EX2 R162, R162 ;  /* 0x000000a200a27308 */ /* 0x000ee20000000800 */
[----:B-1----:R-:W-:Y:S01]  /*5dc0*/  FADD.FTZ R21, R152, R21 ;  /* 0x0000001598157221 */ /* 0x002fe20000010000 */
[----:B------:R-:W-:-:S03]  /*5dd0*/  F2FP.BF16.F32.PACK_AB R152, R161, R152 ;  /* 0x00000098a198723e */ /* 0x000fc600000010ff */
[----:B------:R-:W-:-:S03]  /*5de0*/  FADD.FTZ R21, R161, R21 ;  /* 0x00000015a1157221 */ /* 0x000fc60000010000 */
[----:B------:R-:W1:Y:S01]  /*5df0*/  MUFU.EX2 R163, R163 ;  /* 0x000000a300a37308 */ /* 0x000e620000000800 */
[----:B--2---:R-:W-:Y:S01]  /*5e00*/  FADD.FTZ R21, R154, R21 ;  /* 0x000000159a157221 */ /* 0x004fe20000010000 */
[----:B------:R-:W-:-:S03]  /*5e10*/  F2FP.BF16.F32.PACK_AB R154, R165, R154 ;  /* 0x0000009aa59a723e */ /* 0x000fc600000010ff */
[----:B------:R-:W-:-:S03]  /*5e20*/  FADD.FTZ R21, R165, R21 ;  /* 0x00000015a5157221 */ /* 0x000fc60000010000 */
[----:B------:R-:W2:Y:S01]  /*5e30*/  MUFU.EX2 R166, R166 ;  /* 0x000000a600a67308 */ /* 0x000ea20000000800 */
[----:B------:R-:W-:Y:S01]  /*5e40*/  FADD.FTZ R21, R156, R21 ;  /* 0x000000159c157221 */ /* 0x000fe20000010000 */
[C---:B------:R-:W-:Y:S01]  /*5e50*/  F2FP.BF16.F32.PACK_AB R156, R169.reuse, R156 ;  /* 0x0000009ca99c723e */ /* 0x040fe200000010ff */
[----:B---3--:R-:W-:Y:S02]  /*5e60*/  FADD.FTZ R216, R162, R216 ;  /* 0x000000d8a2d87221 */ /* 0x008fe40000010000 */
[----:B------:R-:W-:-:S03]  /*5e70*/  FADD.FTZ R21, R169, R21 ;  /* 0x00000015a9157221 */ /* 0x000fc60000010000 */
[----:B------:R-:W3:Y:S01]  /*5e80*/  MUFU.EX2 R167, R167 ;  /* 0x000000a700a77308 */ /* 0x000ee20000000800 */
[C---:B-1----:R-:W-:Y:S01]  /*5e90*/  F2FP.BF16.F32.PACK_AB R153, R163.reuse, R162 ;  /* 0x000000a2a399723e */ /* 0x042fe200000010ff */
[----:B------:R-:W-:-:S06]  /*5ea0*/  FADD.FTZ R216, R163, R216 ;  /* 0x000000d8a3d87221 */ /* 0x000fcc0000010000 */
[----:B------:R-:W1:Y:S01]  /*5eb0*/  MUFU.EX2 R158, R172 ;  /* 0x000000ac009e7308 */ /* 0x000e620000000800 */
[----:B--2---:R-:W-:-:S07]  /*5ec0*/  FADD.FTZ R216, R166, R216 ;  /* 0x000000d8a6d87221 */ /* 0x004fce0000010000 */
[----:B------:R-:W2:Y:S01]  /*5ed0*/  MUFU.EX2 R170, R170 ;  /* 0x000000aa00aa7308 */ /* 0x000ea20000000800 */
[C---:B---3--:R-:W-:Y:S01]  /*5ee0*/  F2FP.BF16.F32.PACK_AB R155, R167.reuse, R166 ;  /* 0x000000a6a79b723e */ /* 0x048fe200000010ff */
[----:B------:R-:W-:-:S06]  /*5ef0*/  FADD.FTZ R216, R167, R216 ;  /* 0x000000d8a7d87221 */ /* 0x000fcc0000010000 */
[----:B------:R-:W3:Y:S01]  /*5f00*/  MUFU.EX2 R171, R171 ;  /* 0x000000ab00ab7308 */ /* 0x000ee20000000800 */
[----:B-1----:R-:W-:Y:S01]  /*5f10*/  FADD.FTZ R21, R158, R21 ;  /* 0x000000159e157221 */ /* 0x002fe20000010000 */
[----:B------:R-:W-:-:S03]  /*5f20*/  F2FP.BF16.F32.PACK_AB R158, R173, R158 ;  /* 0x0000009ead9e723e */ /* 0x000fc600000010ff */
[----:B------:R-:W-:-:S03]  /*5f30*/  FADD.FTZ R21, R173, R21 ;  /* 0x00000015ad157221 */ /* 0x000fc60000010000 */
[----:B------:R-:W1:Y:S01]  /*5f40*/  MUFU.EX2 R174, R174 ;  /* 0x000000ae00ae7308 */ /* 0x000e620000000800 */
[----:B--2---:R-:W-:-:S07]  /*5f50*/  FADD.FTZ R216, R170, R216 ;  /* 0x000000d8aad87221 */ /* 0x004fce0000010000 */
[----:B------:R-:W2:Y:S01]  /*5f60*/  MUFU.EX2 R175, R175 ;  /* 0x000000af00af7308 */ /* 0x000ea20000000800 */
[C---:B---3--:R-:W-:Y:S01]  /*5f70*/  F2FP.BF16.F32.PACK_AB R157, R171.reuse, R170 ;  /* 0x000000aaab9d723e */ /* 0x048fe200000010ff */
[----:B------:R-:W-:-:S06]  /*5f80*/  FADD.FTZ R216, R171, R216 ;  /* 0x000000d8abd87221 */ /* 0x000fcc0000010000 */
[----:B------:R-:W3:Y:S01]  /*5f90*/  MUFU.EX2 R178, R178 ;  /* 0x000000b200b27308 */ /* 0x000ee20000000800 */
[----:B-1----:R-:W-:-:S07]  /*5fa0*/  FADD.FTZ R216, R174, R216 ;  /* 0x000000d8aed87221 */ /* 0x002fce0000010000 */
[----:B------:R-:W1:Y:S01]  /*5fb0*/  MUFU.EX2 R179, R179 ;  /* 0x000000b300b37308 */ /* 0x000e620000000800 */
[C---:B--2---:R-:W-:Y:S01]  /*5fc0*/  F2FP.BF16.F32.PACK_AB R159, R175.reuse, R174 ;  /* 0x000000aeaf9f723e */ /* 0x044fe200000010ff */
[----:B------:R-:W-:-:S06]  /*5fd0*/  FADD.FTZ R216, R175, R216 ;  /* 0x000000d8afd87221 */ /* 0x000fcc0000010000 */
[----:B------:R-:W2:Y:S01]  /*5fe0*/  MUFU.EX2 R182, R182 ;  /* 0x000000b600b67308 */ /* 0x000ea20000000800 */
[----:B---3--:R-:W-:-:S07]  /*5ff0*/  FADD.FTZ R216, R178, R216 ;  /* 0x000000d8b2d87221 */ /* 0x008fce0000010000 */
[----:B------:R-:W3:Y:S01]  /*6000*/  MUFU.EX2 R183, R183 ;  /* 0x000000b700b77308 */ /* 0x000ee20000000800 */
[----:B-1----:R-:W-:-:S07]  /*6010*/  FADD.FTZ R216, R179, R216 ;  /* 0x000000d8b3d87221 */ /* 0x002fce0000010000 */
[----:B------:R-:W-:Y:S01]  /*6020*/  MUFU.EX2 R186, R186 ;  /* 0x000000ba00ba7308 */ /* 0x000fe20000000800 */
[----:B--2---:R-:W-:-:S07]  /*6030*/  FADD.FTZ R216, R182, R216 ;  /* 0x000000d8b6d87221 */ /* 0x004fce0000010000 */
[----:B------:R-:W-:Y:S08]  /*6040*/  MUFU.EX2 R187, R187 ;  /* 0x000000bb00bb7308 */ /* 0x000ff00000000800 */
[----:B------:R-:W-:Y:S08]  /*6050*/  MUFU.EX2 R190, R190 ;  /* 0x000000be00be7308 */ /* 0x000ff00000000800 */
[----:B------:R-:W-:Y:S08]  /*6060*/  MUFU.EX2 R191, R191 ;  /* 0x000000bf00bf7308 */ /* 0x000ff00000000800 */
[----:B------:R-:W-:Y:S08]  /*6070*/  MUFU.EX2 R211, R211 ;  /* 0x000000d300d37308 */ /* 0x000ff00000000800 */
[----:B------:R-:W-:Y:S08]  /*6080*/  MUFU.EX2 R194, R194 ;  /* 0x000000c200c27308 */ /* 0x000ff00000000800 */
[----:B------:R-:W-:Y:S08]  /*6090*/  MUFU.EX2 R195, R195 ;  /* 0x000000c300c37308 */ /* 0x000ff00000000800 */
[----:B------:R-:W-:Y:S08]  /*60a0*/  MUFU.EX2 R198, R198 ;  /* 0x000000c600c67308 */ /* 0x000ff00000000800 */
[----:B------:R-:W-:Y:S01]  /*60b0*/  MUFU.EX2 R199, R199 ;  /* 0x000000c700c77308 */ /* 0x000fe20000000800 */
[----:B------:R-:W-:-:S02]  /*60c0*/  WARPGROUP.DEPBAR.LE gsb0, 0x0 ;  /* 0x00008000000079c5 */ /* 0x000fc40000010000 */
[----:B------:R-:W-:-:S06]  /*60d0*/  WARPGROUP.ARRIVE ;  /* 0x00000000000079c5 */ /* 0x000fcc0000000000 */
[----:B------:R-:W-:Y:S01]  /*60e0*/  HGMMA.64x256x16.F32.BF16 R24, R152, gdesc[UR12].tnspB, R24, gsb0 ;  /* 0x43e0000c98187df0 */ /* 0x000fe20008001818 */
[----:B------:R-:W-:Y:S01]  /*60f0*/  UIADD3 UR14, UR6, 0x100, URZ ;  /* 0x00000100060e7890 */ /* 0x000fe2000fffe03f */
[----:B------:R-:W-:Y:S01]  /*6100*/  UMOV UR15, 0x40000040 ;  /* 0x40000040000f7882 */ /* 0x000fe20000000000 */
[----:B------:R-:W-:Y:S02]  /*6110*/  WARPGROUP.DEPBAR.LE gsb0, 0x0 ;  /* 0x00008000000079c5 */ /* 0x000fe40000010000 */
[----:B------:R-:W-:Y:S01]  /*6120*/  WARPGROUP.ARRIVE ;  /* 0x00000000000079c5 */ /* 0x000fe20000000000 */
[----:B------:R-:W1:Y:S01]  /*6130*/  MUFU.EX2 R152, R176 ;  /* 0x000000b000987308 */ /* 0x000e620000000800 */
[----:B------:R-:W-:Y:S02]  /*6140*/  F2FP.BF16.F32.PACK_AB R153, R179, R178 ;  /* 0x000000b2b399723e */ /* 0x000fe400000010ff */
[C---:B---3--:R-:W-:Y:S01]  /*6150*/  F2FP.BF16.F32.PACK_AB R155, R183.reuse, R182 ;  /* 0x000000b6b79b723e */ /* 0x048fe200000010ff */
[----:B------:R-:W-:-:S15]  /*6160*/  FADD.FTZ R183, R183, R216 ;  /* 0x000000d8b7b77221 */ /* 0x000fde0000010000 */
[----:B------:R-:W-:-:S03]  /*6170*/  NOP ;  /* 0x0000000000007918 */ /* 0x000fc60000000000 */
[----:B------:R-:W-:Y:S01]  /*6180*/  HGMMA.64x256x16.F32.BF16 R24, R156, gdesc[UR12].tnspB, R24, gsb0 ;  /* 0x43e0000c9c187df0 */ /* 0x000fe20008001818 */
[----:B------:R-:W-:Y:S01]  /*6190*/  UIADD3 UR14, UR6, 0x180, URZ ;  /* 0x00000180060e7890 */ /* 0x000fe2000fffe03f */
[----:B------:R-:W2:Y:S01]  /*61a0*/  MUFU.EX2 R154, R180 ;  /* 0x000000b4009a7308 */ /* 0x000ea20000000800 */
[----:B------:R-:W-:Y:S01]  /*61b0*/  UMOV UR15, 0x40000040 ;  /* 0x40000040000f7882 */ /* 0x000fe20000000000 */
[----:B-1----:R-:W-:Y:S01]  /*61c0*/  FADD.FTZ R21, R152, R21 ;  /* 0x0000001598157221 */ /* 0x002fe20000010000 */
[----:B------:R-:W-:-:S03]  /*61d0*/  F2FP.BF16.F32.PACK_AB R152, R177, R152 ;  /* 0x00000098b198723e */ /* 0x000fc600000010ff */
[----:B------:R-:W-:-:S04]  /*61e0*/  FADD.FTZ R21, R177, R21 ;  /* 0x00000015b1157221 */ /* 0x000fc80000010000 */
[----:B--2---:R-:W-:Y:S01]  /*61f0*/  FADD.FTZ R21, R154, R21 ;  /* 0x000000159a157221 */ /* 0x004fe20000010000 */
[----:B------:R-:W-:-:S03]  /*6200*/  F2FP.BF16.F32.PACK_AB R154, R181, R154 ;  /* 0x0000009ab59a723e */ /* 0x000fc600000010ff */
[----:B------:R-:W-:Y:S01]  /*6210*/  FADD.FTZ R21, R181, R21 ;  /* 0x00000015b5157221 */ /* 0x000fe20000010000 */
[----:B------:R-:W-:Y:S02]  /*6220*/  WARPGROUP.DEPBAR.LE gsb0, 0x0 ;  /* 0x00008000000079c5 */ /* 0x000fe40000010000 */
[----:B------:R-:W-:-:S09]  /*6230*/  WARPGROUP.ARRIVE ;  /* 0x00000000000079c5 */ /* 0x000fd20000000000 */
[----:B------:R-:W-:Y:S01]  /*6240*/  HGMMA.64x256x16.F32.BF16 R24, R152, gdesc[UR12].tnspB, R24, gsb0 ;  /* 0x43e0000c98187df0 */ /* 0x000fe20008001818 */
[----:B------:R-:W-:Y:S01]  /*6250*/  UIADD3 UR14, UR6, 0x200, URZ ;  /* 0x00000200060e7890 */ /* 0x000fe2000fffe03f */
[----:B------:R-:W-:Y:S01]  /*6260*/  UMOV UR15, 0x40000040 ;  /* 0x40000040000f7882 */ /* 0x000fe20000000000 */
[----:B------:R-:W-:Y:S02]  /*6270*/  WARPGROUP.DEPBAR.LE gsb0, 0x0 ;  /* 0x00008000000079c5 */ /* 0x000fe40000010000 */
[----:B------:R-:W1:Y:S01]  /*6280*/  MUFU.EX2 R152, R184 ;  /* 0x000000b800987308 */ /* 0x000e620000000800 */
[----:B------:R-:W-:Y:S01]  /*6290*/  F2FP.BF16.F32.PACK_AB R153, R187, R186 ;  /* 0x000000babb99723e */ /* 0x000fe200000010ff */
[----:B------:R-:W-:Y:S01]  /*62a0*/  FADD.FTZ R186, R186, R183 ;  /* 0x000000b7baba7221 */ /* 0x000fe20000010000 */
[----:B------:R-:W-:-:S03]  /*62b0*/  F2FP.BF16.F32.PACK_AB R155, R191, R190 ;  /* 0x000000bebf9b723e */ /* 0x000fc600000010ff */
[----:B------:R-:W-:Y:S02]  /*62c0*/  FADD.FTZ R187, R187, R186 ;  /* 0x000000babbbb7221 */ /* 0x000fe40000010000 */
[----:B------:R-:W2:Y:S02]  /*62d0*/  MUFU.EX2 R154, R188 ;  /* 0x000000bc009a7308 */ /* 0x000ea40000000800 */
[----:B------:R-:W-:-:S04]  /*62e0*/  FADD.FTZ R190, R190, R187 ;  /* 0x000000bbbebe7221 */ /* 0x000fc80000010000 */
[----:B------:R-:W-:Y:S01]  /*62f0*/  FADD.FTZ R191, R191, R190 ;  /* 0x000000bebfbf7221 */ /* 0x000fe20000010000 */
[----:B-1----:R-:W-:Y:S01]  /*6300*/  FADD.FTZ R21, R152, R21 ;  /* 0x0000001598157221 */ /* 0x002fe20000010000 */
[----:B------:R-:W-:-:S03]  /*6310*/  F2FP.BF16.F32.PACK_AB R152, R185, R152 ;  /* 0x00000098b998723e */ /* 0x000fc600000010ff */
[----:B------:R-:W-:-:S04]  /*6320*/  FADD.FTZ R21, R185, R21 ;  /* 0x00000015b9157221 */ /* 0x000fc80000010000 */
[----:B--2---:R-:W-:Y:S01]  /*6330*/  FADD.FTZ R21, R154, R21 ;  /* 0x000000159a157221 */ /* 0x004fe20000010000 */
[----:B------:R-:W-:-:S03]  /*6340*/  F2FP.BF16.F32.PACK_AB R154, R189, R154 ;  /* 0x0000009abd9a723e */ /* 0x000fc600000010ff */
[----:B------:R-:W-:Y:S01]  /*6350*/  FADD.FTZ R21, R189, R21 ;  /* 0x00000015bd157221 */ /* 0x000fe20000010000 */
[----:B------:R-:W-:-:S06]  /*6360*/  WARPGROUP.ARRIVE ;  /* 0x00000000000079c5 */ /* 0x000fcc0000000000 */
        /* <DEDUP_REMOVED lines=19> */
[----:B------:R-:W-:Y:S03]  /*64a0*/  HGMMA.64x256x16.F32.BF16 R24, R152, gdesc[UR12].tnspB, R24, gsb0 ;  /* 0x43e0000c98187df0 */ /* 0x000fe60008001818 */
[----:B------:R-:W-:Y:S02]  /*64b0*/  WARPGROUP.DEPBAR.LE gsb0, 0x0 ;  /* 0x00008000000079c5 */ /* 0x000fe40000010000 */
[----:B------:R-:W-:Y:S05]  /*64c0*/  @!P0 BRA `(.L_x_10193) ;  /* 0x0000000000048947 */ /* 0x000fea0003800000 */
[----:B------:R-:W-:Y:S01]  /*64d0*/  BPT.TRAP 0x1 ;  /* 0x000000040000795c */ /* 0x000fe20000300000 */
.L_x_10193:
[----:B------:R-:W-:Y:S01]  /*64e0*/  UIADD3 UR5, UR5, 0x32460, URZ ;  /* 0x0003246005057890 */ /* 0x000fe2000fffe03f */
[----:B------:R-:W-:Y:S02]  /*64f0*/  IMAD.MOV.U32 R201, RZ, RZ, R197 ;  /* 0x000000ffffc97224 */ /* 0x000fe400078e00c5 */
[----:B------:R-:W-:Y:S01]  /*6500*/  IMAD.MOV.U32 R202, RZ, RZ, R20 ;  /* 0x000000ffffca7224 */ /* 0x000fe200078e0014 */
[----:B------:R-:W-:-:S09]  /*6510*/  UPRMT UR5, UR54, 0x654, UR5 ;  /* 0x0000065436057896 */ /* 0x000fd20008000005 */
[----:B------:R-:W-:Y:S01]  /*6520*/  SYNCS.ARRIVE.TRANS64.RED.A1T0 RZ, [UR5], RZ ;  /* 0x000000ffffff79a7 */ /* 0x000fe20008100405 */
[----:B------:R-:W-:Y:S05]  /*6530*/  @P1 BRA `(.L_x_10194) ;  /* 0xffffffdc00201947 */ /* 0x000fea000383ffff */
.L_x_10183:
[----:B------:R-:W2:Y:S01]  /*6540*/  LDL.LU R152, [R1+0x20] ;  /* 0x0000200001987983 */ /* 0x000ea20000300800 */
[----:B------:R-:W-:Y:S01]  /*6550*/  UIADD3 UR38, UR38, 0x1, URZ ;  /* 0x0000000126267890 */ /* 0x000fe2000fffe03f */
[----:B------:R0:W-:Y:S06]  /*6560*/  BAR.ARV R0, 0x100 ;  /* 0x000400000000751d */ /* 0x0001ec0000002000 */
[----:B------:R-:W-:Y:S02]  /*6570*/  UISETP.NE.AND UP0, UPT, UR38, 0x2, UPT ;  /* 0x000000022600788c */ /* 0x000fe4000bf05270 */
[----:B------:R-:W-:Y:S06]  /*6580*/  BAR.ARV 0x8, 0x180 ;  /* 0x0206000000007b1d */ /* 0x000fec0000002000 */
[----:B------:R-:W-:Y:S01]  /*6590*/  PLOP3.LUT P0, PT, PT, PT, PT, 0x8, 0x0 ;  /* 0x000000000000781c */ /* 0x000fe20003f0e170 */
[----:B------:R-:W-:Y:S01]  /*65a0*/  USEL UR38, UR38, URZ, UP0 ;  /* 0x0000003f26267287 */ /* 0x000fe20008000000 */
[----:B------:R-:W1:Y:S04]  /*65b0*/  SHFL.BFLY PT, R2, R21, 0x2, 0x1f ;  /* 0x0c401f0015027f89 */ /* 0x000e6800000e0000 */
[----:B------:R-:W3:Y:S01]  /*65c0*/  SHFL.BFLY PT, R4, R203, 0x2, 0x1f ;  /* 0x0c401f00cb047f89 */ /* 0x000ee200000e0000 */
[----:B-1----:R-:W-:Y:S01]  /*65d0*/  FADD.FTZ R5, R2, R21 ;  /* 0x0000001502057221 */ /* 0x002fe20000010000 */
[----:B---3--:R-:W-:-:S04]  /*65e0*/  FADD.FTZ R7, R4, R203 ;  /* 0x000000cb04077221 */ /* 0x008fc80000010000 */
[----:B------:R-:W1:Y:S01]  /*65f0*/  SHFL.BFLY PT, R2, R5, 0x1, 0x1f ;  /* 0x0c201f0005027f89 */ /* 0x000e6200000e0000 */
[----:B------:R-:W-:-:S03]  /*6600*/  IMAD.MOV.U32 R4, RZ, RZ, RZ ;  /* 0x000000ffff047224 */ /* 0x000fc600078e00ff */
[----:B------:R-:W3:Y:S01]  /*6610*/  SHFL.BFLY PT, R6, R7, 0x1, 0x1f ;  /* 0x0c201f0007067f89 */ /* 0x000ee200000e0000 */
[----:B-1----:R-:W-:Y:S01]  /*6620*/  FADD.FTZ R8, R5, R2 ;  /* 0x0000000205087221 */ /* 0x002fe20000010000 */
[----:B------:R-:W-:Y:S02]  /*6630*/  IMAD.MOV.U32 R2, RZ, RZ, RZ ;  /* 0x000000ffff027224 */ /* 0x000fe400078e00ff */
[----:B---3--:R-:W-:Y:S02]  /*6640*/  FADD.FTZ R3, R7, R6 ;  /* 0x0000000607037221 */ /* 0x008fe40000010000 */
[----:B------:R-:W-:Y:S01]  /*6650*/  FSETP.NE.FTZ.AND P1, PT, R8, RZ, PT ;  /* 0x000000ff0800720b */ /* 0x000fe20003f35000 */
[----:B------:R-:W-:Y:S02]  /*6660*/  IMAD.U32 R7, RZ, RZ, UR10 ;  /* 0x0000000aff077e24 */ /* 0x000fe4000f8e00ff */
[----:B------:R-:W-:-:S10]  /*6670*/  FSETP.NE.FTZ.AND P2, PT, R3, RZ, PT ;  /* 0x000000ff0300720b */ /* 0x000fd40003f55000 */
[----:B------:R-:W1:Y:S01]  /*6680*/  @P1 MUFU.RCP R4, R8 ;  /* 0x0000000800041308 */ /* 0x000e620000001000 */
[----:B------:R-:W-:-:S07]  /*6690*/  @P1 FMUL.FTZ R7, R7, 0.69314718246459960938 ;  /* 0x3f31721807071820 */ /* 0x000fce0000410000 */
[----:B------:R-:W3:Y:S08]  /*66a0*/  @P1 MUFU.LG2 R6, R8 ;  /* 0x0000000800061308 */ /* 0x000ef00000000c00 */
[----:B------:R-:W4:Y:S01]  /*66b0*/  @P2 MUFU.LG2 R5, R3 ;  /* 0x0000000300052308 */ /* 0x000f220000000c00 */
[-C--:B-1----:R-:W-:Y:S01]  /*66c0*/  FMUL.FTZ R24, R24, R4.reuse ;  /* 0x0000000418187220 */ /* 0x082fe20000410000 */
[-C--:B------:R-:W-:Y:S01]  /*66d0*/  FMUL.FTZ R25, R25, R4.reuse ;  /* 0x0000000419197220 */ /* 0x080fe20000410000 */
[-C--:B------:R-:W-:Y:S01]  /*66e0*/  FMUL.FTZ R28, R28, R4.reuse ;  /* 0x000000041c1c7220 */ /* 0x080fe20000410000 */
[-C--:B------:R-:W-:Y:S01]  /*66f0*/  FMUL.FTZ R29, R29, R4.reuse ;  /* 0x000000041d1d7220 */ /* 0x080fe20000410000 */
[-C--:B------:R-:W-:Y:S01]  /*6700*/  FMUL.FTZ R32, R32, R4.reuse ;  /* 0x0000000420207220 */ /* 0x080fe20000410000 */
[-C--:B------:R-:W-:Y:S01]  /*6710*/  FMUL.FTZ R33, R33, R4.reuse ;  /* 0x0000000421217220 */ /* 0x080fe20000410000 */
[-C--:B------:R-:W-:Y:S01]  /*6720*/  FMUL.FTZ R36, R36, R4.reuse ;  /* 0x0000000424247220 */ /* 0x080fe20000410000 */
[----:B------:R1:W5:Y:S01]  /*6730*/  @P2 MUFU.RCP R2, R3 ;  /* 0x0000000300022308 */ /* 0x0003620000001000 */
        /* <DEDUP_REMOVED lines=58> */
[----:B---3--:R-:W-:Y:S01]  /*6ae0*/  @P1 FMUL.FTZ R6, R6, 0.69314718246459960938 ;  /* 0x3f31721806061820 */ /* 0x008fe20000410000 */
[----:B----4-:R-:W-:Y:S01]  /*6af0*/  @P2 FMUL.FTZ R5, R5, 0.69314718246459960938 ;  /* 0x3f31721805052820 */ /* 0x010fe20000410000 */
[----:B-1----:R-:W-:Y:S02]  /*6b00*/  IMAD.MOV.U32 R3, RZ, RZ, -0x800000 ;  /* 0xff800000ff037424 */ /* 0x002fe400078e00ff */
[----:B------:R-:W-:Y:S01]  /*6b10*/  @P2 FMUL.FTZ R4, R4, 0.69314718246459960938 ;  /* 0x3f31721804042820 */ /* 0x000fe20000410000 */
        /* <DEDUP_REMOVED lines=65> */
[----:B--2---:R-:W-:-:S13]  /*6f30*/  R2UR UR4, R152 ;  /* 0x00000000980472ca */ /* 0x004fda00000e0000 */
[----:B------:R-:W-:-:S06]  /*6f40*/  UIADD3 UR4, UR4, 0x1, URZ ;  /* 0x0000000104047890 */ /* 0x000fcc000fffe03f */
[----:B0-----:R-:W-:Y:S01]  /*6f50*/  IMAD.U32 R0, RZ, RZ, UR4 ;  /* 0x00000004ff007e24 */ /* 0x001fe2000f8e00ff */
[----:B------:R-:W-:-:S04]  /*6f60*/  USEL UR4, URZ, 0x1, UP0 ;  /* 0x000000013f047887 */ /* 0x000fc80008000000 */
[----:B------:R0:W-:Y:S01]  /*6f70*/  STL [R1+0x20], R0 ;  /* 0x0000200001007387 */ /* 0x0001e20000100800 */
[----:B------:R-:W-:Y:S01]  /*6f80*/  ULOP3.LUT UR39, UR39, UR4, URZ, 0x3c, !UPT ;  /* 0x0000000427277292 */ /* 0x000fe2000f8e3c3f */
[----:B0-----:R-:W-:Y:S02]  /*6f90*/  IMAD.MOV.U32 R0, RZ, RZ, -0x800000 ;  /* 0xff800000ff007424 */ /* 0x001fe400078e00ff */
[----:B------:R-:W-:-:S09]  /*6fa0*/  @P2 FFMA.FTZ R0, R4, R197, R5 ;  /* 0x000000c504002223 */ /* 0x000fd20000010005 */
.L_x_10169:
[----:B------:R-:W1:Y:S08]  /*6fb0*/  S2UR UR5, SR_CgaCtaId ;  /* 0x00000000000579c3 */ /* 0x000e700000008800 */
[----:B------:R-:W-:Y:S06]  /*6fc0*/  BAR.SYNC.DEFER_BLOCKING 0x5, 0x180 ;  /* 0x0146000000007b1d */ /* 0x000fec0000010000 */
[----:B------:R-:W-:Y:S01]  /*6fd0*/  UMOV UR4, 0x400 ;  /* 0x0000040000047882 */ /* 0x000fe20000000000 */
[----:B------:R-:W-:Y:S01]  /*6fe0*/  BSSY B0, `(.L_x_10195) ;  /* 0x0000482000007945 */ /* 0x000fe20003800000 */
[----:B-1----:R-:W-:-:S09]  /*6ff0*/  ULEA UR9, UR5, UR4, 0x18 ;  /* 0x0000000405097291 */ /* 0x002fd2000f8ec03f */
[----:B------:R-:W1:Y:S02]  /*7000*/  LDS.128 R4, [UR9+0x324d0] ;  /* 0x0324d009ff047984 */ /* 0x000e640008000c00 */
[----:B-1----:R-:W-:Y:S02]  /*7010*/  R2UR UR4, R5 ;  /* 0x00000000050472ca */ /* 0x002fe400000e0000 */
[----:B------:R-:W-:Y:S01]  /*7020*/  R2UR UR5, R7 ;  /* 0x00000000070572ca */ /* 0x000fe200000e0000 */
[----:B------:R-:W-:Y:S06]  /*7030*/  BAR.ARV 0x4, 0x180 ;  /* 0x0106000000007b1d */ /* 0x000fec0000002000 */
[----:B------:R-:W-:Y:S08]  /*7040*/  @P0 BRA `(.L_x_10196) ;  /* 0x0000003800340947 */ /* 0x000ff00003800000 */
[----:B------:R-:W2:Y:S01]  /*7050*/  LDL R2, [R1+0x34] ;  /* 0x0000340001027983 */ /* 0x000ea20000100800 */
[----:B------:R-:W1:Y:S01]  /*7060*/  S2UR UR8, SR_SWINHI ;  /* 0x00000000000879c3 */ /* 0x000e620000002f00 */
[----:B------:R-:W-:Y:S01]  /*7070*/  IMAD.MOV.U32 R152, RZ, RZ, 0x2 ;  /* 0x00000002ff987424 */ /* 0x000fe200078e00ff */
[----:B------:R-:W-:Y:S01]  /*7080*/  F2FP.BF16.F32.PACK_AB R10, R29, R28 ;  /* 0x0000001c1d0a723e */ /* 0x000fe200000010ff */
[----:B------:R-:W3:Y:S01]  /*7090*/  LDL R163, [R1+0x1c] ;  /* 0x00001c0001a37983 */ /* 0x000ee20000100800 */
[----:B0-----:R-:W-:Y:S01]  /*70a0*/  F2FP.BF16.F32.PACK_AB R11, R31, R30 ;  /* 0x0000001e1f0b723e */ /* 0x001fe200000010ff */
[----:B------:R-:W-:Y:S02]  /*70b0*/  ULDC.64 UR10, c[0x0][0xd08] ;  /* 0x00034200000a7ab9 */ /* 0x000fe40000000a00 */
[----:B------:R-:W4:Y:S04]  /*70c0*/  LDL R164, [R1+0x30] ;  /* 0x0000300001a47983 */ /* 0x000f280000100800 */
[----:B------:R-:W5:Y:S01]  /*70d0*/  LDL R162, [R1+0x18] ;  /* 0x0000180001a27983 */ /* 0x000f620000100800 */
[----:B------:R-:W-:Y:S01]  /*70e0*/  UMOV UR6, UR9 ;  /* 0x0000000900067c82 */ /* 0x000fe20008000000 */
[----:B-1----:R-:W-:Y:S01]  /*70f0*/  UMOV UR7, UR8 ;  /* 0x0000000800077c82 */ /* 0x002fe20008000000 */
[----:B------:R-:W-:-:S02]  /*7100*/  F2FP.BF16.F32.PACK_AB R14, R37, R36 ;  /* 0x00000024250e723e */ /* 0x000fc400000010ff */
[----:B------:R-:W-:Y:S01]  /*7110*/  F2FP.BF16.F32.PACK_AB R15, R39, R38 ;  /* 0x00000026270f723e */ /* 0x000fe200000010ff */
[----:B------:R-:W-:Y:S01]  /*7120*/  BAR.SYNC.DEFER_BLOCKING 0x1, 0x100 ;  /* 0x0044000000007b1d */ /* 0x000fe20000010000 */
[----:B--2---:R-:W-:Y:S01]  /*7130*/  IMAD.WIDE R152, R2, R152, UR6 ;  /* 0x0000000602987e25 */ /* 0x004fe2000f8e0298 */
[----:B---3--:R-:W-:Y:S02]  /*7140*/  R2UR UR12, R163 ;  /* 0x00000000a30c72ca */ /* 0x008fe400000e0000 */
[C---:B------:R-:W-:Y:S02]  /*7150*/  IADD3 R13, P4, R152.reuse, 0x20, RZ ;  /* 0x00000020980d7810 */ /* 0x040fe40007f9e0ff */
[C---:B------:R-:W-:Y:S02]  /*7160*/  LOP3.LUT R9, R152.reuse, 0x380, RZ, 0xc0, !PT ;  /* 0x0000038098097812 */ /* 0x040fe400078ec0ff */
[----:B------:R-:W-:Y:S02]  /*7170*/  IADD3 R5, P0, R152, 0xc060, RZ ;  /* 0x0000c06098057810 */ /* 0x000fe40007f1e0ff */
[----:B------:R-:W-:-:S02]  /*7180*/  LOP3.LUT R12, R13, 0x380, RZ, 0xc0, !PT ;  /* 0x000003800d0c7812 */ /* 0x000fc400078ec0ff */
[----:B------:R-:W-:Y:S02]  /*7190*/  IADD3 R17, P3, R152, 0x40, RZ ;  /* 0x0000004098117810 */ /* 0x000fe40007f7e0ff */
[----:B------:R-:W-:Y:S02]  /*71a0*/  SHF.R.U64 R9, R9, 0x3, RZ ;  /* 0x0000000309097819 */ /* 0x000fe400000012ff */
[----:B------:R-:W-:Y:S02]  /*71b0*/  LOP3.LUT R4, R5, 0x380, RZ, 0xc0, !PT ;  /* 0x0000038005047812 */ /* 0x000fe400078ec0ff */
[----:B------:R-:W-:Y:S02]  /*71c0*/  SHF.R.U64 R12, R12, 0x3, RZ ;  /* 0x000000030c0c7819 */ /* 0x000fe400000012ff */
[----:B------:R-:W-:Y:S02]  /*71d0*/  LOP3.LUT R16, R17, 0x380, RZ, 0xc0, !PT ;  /* 0x0000038011107812 */ /* 0x000fe400078ec0ff */
[----:B------:R-:W-:Y:S01]  /*71e0*/  LOP3.LUT R8, R9, R152, RZ, 0x3c, !PT ;  /* 0x0000009809087212 */ /* 0x000fe200078e3cff */
[----:B------:R-:W-:Y:S01]  /*71f0*/  IMAD.MOV.U32 R9, RZ, RZ, R153 ;  /* 0x000000ffff097224 */ /* 0x000fe200078e0099 */
[----:B------:R-:W-:-:S02]  /*7200*/  SHF.R.U64 R4, R4, 0x3, RZ ;  /* 0x0000000304047819 */ /* 0x000fc400000012ff */
[----:B------:R-:W-:Y:S02]  /*7210*/  IADD3 R157, P5, R152, 0x60, RZ ;  /* 0x00000060989d7810 */ /* 0x000fe40007fbe0ff */
[----:B------:R-:W-:Y:S01]  /*7220*/  LOP3.LUT R12, R12, R13, RZ, 0x3c, !PT ;  /* 0x0000000d0c0c7212 */ /* 0x000fe200078e3cff */
[----:B------:R-:W-:Y:S01]  /*7230*/  IMAD.X R13, RZ, RZ, R153, P4 ;  /* 0x000000ffff0d7224 */ /* 0x000fe200020e0699 */
[----:B------:R-:W-:Y:S02]  /*7240*/  SHF.R.U64 R16, R16, 0x3, RZ ;  /* 0x0000000310107819 */ /* 0x000fe400000012ff */
[----:B------:R-:W-:Y:S02]  /*7250*/  LOP3.LUT R4, R4, R5, RZ, 0x3c, !PT ;  /* 0x0000000504047212 */ /* 0x000fe400078e3cff */
[----:B------:R-:W-:Y:S02]  /*7260*/  LOP3.LUT R156, R157, 0x380, RZ, 0xc0, !PT ;  /* 0x000003809d9c7812 */ /* 0x000fe400078ec0ff */
[----:B------:R-:W-:-:S02]  /*7270*/  MOV R5, R8 ;  /* 0x0000000800057202 */ /* 0x000fc40000000f00 */
[----:B------:R-:W-:Y:S02]  /*7280*/  F2FP.BF16.F32.PACK_AB R8, R25, R24 ;  /* 0x000000181908723e */ /* 0x000fe400000010ff */
[----:B------:R-:W-:Y:S02]  /*7290*/  F2FP.BF16.F32.PACK_AB R9, R27, R26 ;  /* 0x0000001a1b09723e */ /* 0x000fe400000010ff */
[----:B------:R-:W-:Y:S01]  /*72a0*/  LOP3.LUT R16, R16, R17, RZ, 0x3c, !PT ;  /* 0x0000001110107212 */ /* 0x000fe200078e3cff */
[----:B------:R-:W-:Y:S01]  /*72b0*/  IMAD.X R17, RZ, RZ, R153, P3 ;  /* 0x000000ffff117224 */ /* 0x000fe200018e0699 */
[----:B------:R-:W-:Y:S02]  /*72c0*/  MOV R2, R12 ;  /* 0x0000000c00027202 */ /* 0x000fe40000000f00 */
[----:B------:R-:W-:Y:S02]  /*72d0*/  SHF.R.U64 R156, R156, 0x3, RZ ;  /* 0x000000039c9c7819 */ /* 0x000fe400000012ff */
[----:B------:R-:W-:-:S02]  /*72e0*/  F2FP.BF16.F32.PACK_AB R12, R33, R32 ;  /* 0x00000020210c723e */ /* 0x000fc400000010ff */
[----:B------:R-:W-:Y:S02]  /*72f0*/  F2FP.BF16.F32.PACK_AB R13, R35, R34 ;  /* 0x00000022230d723e */ /* 0x000fe400000010ff */
[C---:B------:R-:W-:Y:S01]  /*7300*/  IADD3 R19, P4, R152.reuse, 0x4000, RZ ;  /* 0x0000400098137810 */ /* 0x040fe20007f9e0ff */
[----:B------:R0:W-:Y:S01]  /*7310*/  STSM.16.M88.4 [R5], R8 ;  /* 0x0000000805007844 */ /* 0x0001e20000000200 */
[----:B------:R-:W-:Y:S02]  /*7320*/  IADD3 R7, P3, R152, 0x8020, RZ ;  /* 0x0000802098077810 */ /* 0x000fe40007f7e0ff */
[----:B------:R-:W-:Y:S01]  /*7330*/  LOP3.LUT R156, R156, R157, RZ, 0x3c, !PT ;  /* 0x0000009d9c9c7212 */ /* 0x000fe200078e3cff */
[----:B------:R1:W-:Y:S01]  /*7340*/  STSM.16.M88.4 [R2], R12 ;  /* 0x0000000c02007844 */ /* 0x0003e20000000200 */
[----:B------:R-:W-:Y:S01]  /*7350*/  MOV R17, R16 ;  /* 0x0000001000117202 */ /* 0x000fe20000000f00 */
[----:B------:R-:W-:Y:S01]  /*7360*/  IMAD.X R157, RZ, RZ, R153, P5 ;  /* 0x000000ffff9d7224 */ /* 0x000fe200028e0699 */
[----:B------:R-:W-:-:S02]  /*7370*/  LOP3.LUT R18, R19, 0x380, RZ, 0xc0, !PT ;  /* 0x0000038013127812 */ /* 0x000fc400078ec0ff */
[----:B------:R-:W-:Y:S02]  /*7380*/  LOP3.LUT R16, R7, 0x380, RZ, 0xc0, !PT ;  /* 0x0000038007107812 */ /* 0x000fe400078ec0ff */
[----:B------:R-:W-:Y:S02]  /*7390*/  SHF.R.U64 R18, R18, 0x3, RZ ;  /* 0x0000000312127819 */ /* 0x000fe400000012ff */
[----:B0-----:R-:W-:Y:S02]  /*73a0*/  F2FP.BF16.F32.PACK_AB R8, R41, R40 ;  /* 0x000000282908723e */ /* 0x001fe400000010ff */
[----:B------:R-:W-:Y:S02]  /*73b0*/  F2FP.BF16.F32.PACK_AB R9, R43, R42 ;  /* 0x0000002a2b09723e */ /* 0x000fe400000010ff */
[----:B------:R-:W-:Y:S02]  /*73c0*/  F2FP.BF16.F32.PACK_AB R10, R45, R44 ;  /* 0x0000002c2d0a723e */ /* 0x000fe400000010ff */
[----:B------:R-:W-:-:S02]  /*73d0*/  F2FP.BF16.F32.PACK_AB R11, R47, R46 ;  /* 0x0000002e2f0b723e */ /* 0x000fc400000010ff */
[----:B-1----:R-:W-:-:S03]  /*73e0*/  IADD3 R2, P5, R152, 0x4020, RZ ;  /* 0x0000402098027810 */ /* 0x002fc60007fbe0ff */
[----:B------:R0:W-:Y:S01]  /*73f0*/  STSM.16.M88.4 [R17], R8 ;  /* 0x0000000811007844 */ /* 0x0001e20000000200 */
[----:B------:R-:W-:Y:S02]  /*7400*/  SHF.R.U64 R16, R16, 0x3, RZ ;  /* 0x0000000310107819 */ /* 0x000fe400000012ff */
[----:B------:R-:W-:Y:S01]  /*7410*/  LOP3.LUT R18, R18, R19, RZ, 0x3c, !PT ;  /* 0x0000001312127212 */ /* 0x000fe200078e3cff */
[----:B------:R-:W-:Y:S01]  /*7420*/  IMAD.X R19, RZ, RZ, R153, P4 ;  /* 0x000000ffff137224 */ /* 0x000fe200020e0699 */
[----:B------:R-:W-:Y:S02]  /*7430*/  LOP3.LUT R16, R16, R7, RZ, 0x3c, !PT ;  /* 0x0000000710107212 */ /* 0x000fe400078e3cff */
[----:B------:R-:W-:Y:S02]  /*7440*/  IADD3 R5, P4, R152, 0x4040, RZ ;  /* 0x0000404098057810 */ /* 0x000fe40007f9e0ff */
[----:B------:R-:W-:Y:S02]  /*7450*/  MOV R7, R156 ;  /* 0x0000009c00077202 */ /* 0x000fe40000000f00 */
[----:B0-----:R-:W-:-:S02]  /*7460*/  LOP3.LUT R9, R2, 0x380, RZ, 0xc0, !PT ;  /* 0x0000038002097812 */ /* 0x001fc400078ec0ff */
[----:B------:R-:W-:Y:S02]  /*7470*/  F2FP.BF16.F32.PACK_AB R12, R49, R48 ;  /* 0x00000030310c723e */ /* 0x000fe400000010ff */
[----:B------:R-:W-:Y:S02]  /*7480*/  SHF.R.U64 R9, R9, 0x3, RZ ;  /* 0x0000000309097819 */ /* 0x000fe400000012ff */
[----:B------:R-:W-:Y:S02]  /*7490*/  F2FP.BF16.F32.PACK_AB R13, R51, R50 ;  /* 0x00000032330d723e */ /* 0x000fe400000010ff */
[----:B------:R-:W-:Y:S02]  /*74a0*/  F2FP.BF16.F32.PACK_AB R14, R53, R52 ;  /* 0x00000034350e723e */ /* 0x000fe400000010ff */
[----:B------:R-:W-:Y:S02]  /*74b0*/  F2FP.BF16.F32.PACK_AB R15, R55, R54 ;  /* 0x00000036370f723e */ /* 0x000fe400000010ff */
[----:B------:R-:W-:-:S02]  /*74c0*/  LOP3.LUT R160, R9, R2, RZ, 0x3c, !PT ;  /* 0x0000000209a07212 */ /* 0x000fc400078e3cff */
[----:B------:R-:W-:Y:S01]  /*74d0*/  LOP3.LUT R2, R5, 0x380, RZ, 0xc0, !PT ;  /* 0x0000038005027812 */ /* 0x000fe200078ec0ff */
[--C-:B------:R-:W-:Y:S01]  /*74e0*/  IMAD.X R161, RZ, RZ, R153.reuse, P5 ;  /* 0x000000ffffa17224 */ /* 0x100fe200028e0699 */
[----:B------:R0:W-:Y:S01]  /*74f0*/  STSM.16.M88.4 [R7], R12 ;  /* 0x0000000c07007844 */ /* 0x0001e20000000200 */
[C---:B------:R-:W-:Y:S02]  /*7500*/  IADD3 R158, P5, R152.reuse, 0x4060, RZ ;  /* 0x00004060989e7810 */ /* 0x040fe40007fbe0ff */
[----:B------:R-:W-:Y:S01]  /*7510*/  IADD3 R157, P6, R152, 0x8000, RZ ;  /* 0x00008000989d7810 */ /* 0x000fe20007fde0ff */
[----:B------:R-:W-:Y:S01]  /*7520*/  IMAD.X R17, RZ, RZ, R153, P3 ;  /* 0x000000ffff117224 */ /* 0x000fe200018e0699 */
[----:B------:R-:W-:Y:S02]  /*7530*/  LOP3.LUT R159, R158, 0x380, RZ, 0xc0, !PT ;  /* 0x000003809e9f7812 */ /* 0x000fe400078ec0ff */
[----:B------:R-:W-:Y:S02]  /*7540*/  LOP3.LUT R156, R157, 0x380, RZ, 0xc0, !PT ;  /* 0x000003809d9c7812 */ /* 0x000fe400078ec0ff */
[----:B------:R-:W-:-:S02]  /*7550*/  IADD3 R155, P1, R152, 0x8040, RZ ;  /* 0x00008040989b7810 */ /* 0x000fc40007f3e0ff */
[----:B0-----:R-:W-:Y:S02]  /*7560*/  MOV R7, R18 ;  /* 0x0000001200077202 */ /* 0x001fe40000000f00 */
[----:B------:R-:W-:Y:S01]  /*7570*/  SHF.R.U64 R18, R2, 0x3, RZ ;  /* 0x0000000302127819 */ /* 0x000fe200000012ff */
[----:B------:R-:W-:-:S03]  /*7580*/  IMAD.X R19, RZ, RZ, R153, P4 ;  /* 0x000000ffff137224 */ /* 0x000fc600020e0699 */
[----:B------:R-:W-:Y:S02]  /*7590*/  LOP3.LUT R18, R18, R5, RZ, 0x3c, !PT ;  /* 0x0000000512127212 */ /* 0x000fe400078e3cff */
[----:B------:R-:W-:Y:S02]  /*75a0*/  SHF.R.U64 R159, R159, 0x3, RZ ;  /* 0x000000039f9f7819 */ /* 0x000fe400000012ff */
[----:B------:R-:W-:Y:S02]  /*75b0*/  F2FP.BF16.F32.PACK_AB R8, R57, R56 ;  /* 0x000000383908723e */ /* 0x000fe400000010ff */
[----:B------:R-:W-:Y:S02]  /*75c0*/  F2FP.BF16.F32.PACK_AB R9, R59, R58 ;  /* 0x0000003a3b09723e */ /* 0x000fe400000010ff */
[----:B------:R-:W-:Y:S02]  /*75d0*/  F2FP.BF16.F32.PACK_AB R10, R61, R60 ;  /* 0x0000003c3d0a723e */ /* 0x000fe400000010ff */
[----:B------:R-:W-:-:S02]  /*75e0*/  F2FP.BF16.F32.PACK_AB R11, R63, R62 ;  /* 0x0000003e3f0b723e */ /* 0x000fc400000010ff */
[----:B------:R-:W-:Y:S02]  /*75f0*/  MOV R160, R160 ;  /* 0x000000a000a07202 */ /* 0x000fe40000000f00 */
[----:B------:R-:W-:Y:S02]  /*7600*/  F2FP.BF16.F32.PACK_AB R12, R65, R64 ;  /* 0x00000040410c723e */ /* 0x000fe400000010ff */
[----:B------:R-:W-:Y:S02]  /*7610*/  F2FP.BF16.F32.PACK_AB R13, R67, R66 ;  /* 0x00000042430d723e */ /* 0x000fe400000010ff */
[----:B------:R-:W-:Y:S02]  /*7620*/  F2FP.BF16.F32.PACK_AB R14, R69, R68 ;  /* 0x00000044450e723e */ /* 0x000fe400000010ff */
[----:B------:R-:W-:Y:S02]  /*7630*/  F2FP.BF16.F32.PACK_AB R15, R71, R70 ;  /* 0x00000046470f723e */ /* 0x000fe400000010ff */
[----:B------:R-:W-:-:S02]  /*7640*/  MOV R2, R16 ;  /* 0x0000001000027202 */ /* 0x000fc40000000f00 */
[----:B------:R-:W-:Y:S02]  /*7650*/  MOV R5, R18 ;  /* 0x0000001200057202 */ /* 0x000fe40000000f00 */
[----:B------:R-:W-:Y:S02]  /*7660*/  SHF.R.U64 R156, R156, 0x3, RZ ;  /* 0x000000039c9c7819 */ /* 0x000fe400000012ff */
[----:B------:R-:W-:Y:S02]  /*7670*/  F2FP.BF16.F32.PACK_AB R16, R73, R72 ;  /* 0x000000484910723e */ /* 0x000fe400000010ff */
[----:B------:R-:W-:Y:S02]  /*7680*/  F2FP.BF16.F32.PACK_AB R17, R75, R74 ;  /* 0x0000004a4b11723e */ /* 0x000fe400000010ff */
[----:B------:R-:W-:Y:S02]  /*7690*/  F2FP.BF16.F32.PACK_AB R18, R77, R76 ;  /* 0x0000004c4d12723e */ /* 0x000fe400000010ff */
[----:B------:R-:W-:-:S02]  /*76a0*/  F2FP.BF16.F32.PACK_AB R19, R79, R78 ;  /* 0x0000004e4f13723e */ /* 0x000fc400000010ff */
[----:B------:R-:W-:Y:S01]  /*76b0*/  LOP3.LUT R154, R155, 0x380, RZ, 0xc0, !PT ;  /* 0x000003809b9a7812 */ /* 0x000fe200078ec0ff */
[----:B------:R0:W-:Y:S01]  /*76c0*/  STSM.16.M88.4 [R7], R8 ;  /* 0x0000000807007844 */ /* 0x0001e20000000200 */
[----:B------:R-:W-:Y:S01]  /*76d0*/  LOP3.LUT R158, R159, R158, RZ, 0x3c, !PT ;  /* 0x0000009e9f9e7212 */ /* 0x000fe200078e3cff */
[--C-:B------:R-:W-:Y:S01]  /*76e0*/  IMAD.X R159, RZ, RZ, R153.reuse, P5 ;  /* 0x000000ffff9f7224 */ /* 0x100fe200028e0699 */
[----:B------:R-:W-:Y:S01]  /*76f0*/  IADD3 R22, P4, R152, 0x8060, RZ ;  /* 0x0000806098167810 */ /* 0x000fe20007f9e0ff */
[----:B------:R1:W-:Y:S01]  /*7700*/  STSM.16.M88.4 [R160], R12 ;  /* 0x0000000ca0007844 */ /* 0x0003e20000000200 */
[----:B------:R-:W-:Y:S01]  /*7710*/  LOP3.LUT R156, R156, R157, RZ, 0x3c, !PT ;  /* 0x0000009d9c9c7212 */ /* 0x000fe200078e3cff */
[----:B------:R-:W-:Y:S01]  /*7720*/  IMAD.X R157, RZ, RZ, R153, P6 ;  /* 0x000000ffff9d7224 */ /* 0x000fe200030e0699 */
[----:B------:R-:W-:Y:S01]  /*7730*/  SHF.R.U64 R154, R154, 0x3, RZ ;  /* 0x000000039a9a7819 */ /* 0x000fe200000012ff */
[----:B------:R2:W-:Y:S01]  /*7740*/  STSM.16.M88.4 [R5], R16 ;  /* 0x0000001005007844 */ /* 0x0005e20000000200 */
[----:B------:R-:W-:-:S02]  /*7750*/  IADD3 R21, P2, R152, 0xc040, RZ ;  /* 0x0000c04098157810 */ /* 0x000fc40007f5e0ff */
[----:B------:R-:W-:Y:S02]  /*7760*/  MOV R158, R158 ;  /* 0x0000009e009e7202 */ /* 0x000fe40000000f00 */
[----:B------:R-:W-:Y:S01]  /*7770*/  LOP3.LUT R154, R154, R155, RZ, 0x3c, !PT ;  /* 0x0000009b9a9a7212 */ /* 0x000fe200078e3cff */
[----:B------:R-:W-:Y:S01]  /*7780*/  IMAD.X R155, RZ, RZ, R153, P1 ;  /* 0x000000ffff9b7224 */ /* 0x000fe200008e0699 */
[----:B0-----:R-:W-:Y:S02]  /*7790*/  F2FP.BF16.F32.PACK_AB R8, R81, R80 ;  /* 0x000000505108723e */ /* 0x001fe400000010ff */
[----:B------:R-:W-:Y:S02]  /*77a0*/  F2FP.BF16.F32.PACK_AB R9, R83, R82 ;  /* 0x000000525309723e */ /* 0x000fe400000010ff */
[----:B-1----:R-:W-:Y:S02]  /*77b0*/  IADD3 R160, P3, R152, 0xc020, RZ ;  /* 0x0000c02098a07810 */ /* 0x002fe40007f7e0ff */
[----:B------:R-:W-:-:S02]  /*77c0*/  F2FP.BF16.F32.PACK_AB R10, R85, R84 ;  /* 0x00000054550a723e */ /* 0x000fc400000010ff */
[----:B--2---:R-:W-:Y:S02]  /*77d0*/  LOP3.LUT R5, R22, 0x380, RZ, 0xc0, !PT ;  /* 0x0000038016057812 */ /* 0x004fe400078ec0ff */
[----:B------:R-:W-:Y:S02]  /*77e0*/  F2FP.BF16.F32.PACK_AB R11, R87, R86 ;  /* 0x00000056570b723e */ /* 0x000fe400000010ff */
[----:B------:R-:W-:Y:S02]  /*77f0*/  MOV R156, R156 ;  /* 0x0000009c009c7202 */ /* 0x000fe40000000f00 */
[----:B------:R-:W-:Y:S02]  /*7800*/  SHF.R.U64 R5, R5, 0x3, RZ ;  /* 0x0000000305057819 */ /* 0x000fe400000012ff */
[----:B------:R-:W-:Y:S02]  /*7810*/  LOP3.LUT R7, R160, 0x380, RZ, 0xc0, !PT ;  /* 0x00000380a0077812 */ /* 0x000fe400078ec0ff */
[----:B------:R-:W-:Y:S01]  /*7820*/  IADD3 R157, P1, R152, 0xc000, RZ ;  /* 0x0000c000989d7810 */ /* 0x000fe20007f3e0ff */
[----:B------:R0:W-:Y:S01]  /*7830*/  STSM.16.M88.4 [R158], R8 ;  /* 0x000000089e007844 */ /* 0x0001e20000000200 */
[----:B------:R-:W-:-:S02]  /*7840*/  LOP3.LUT R20, R21, 0x380, RZ, 0xc0, !PT ;  /* 0x0000038015147812 */ /* 0x000fc400078ec0ff */
[----:B------:R-:W-:Y:S02]  /*7850*/  SHF.R.U64 R7, R7, 0x3, RZ ;  /* 0x0000000307077819 */ /* 0x000fe400000012ff */
[----:B------:R-:W-:Y:S02]  /*7860*/  SHF.R.U64 R20, R20, 0x3, RZ ;  /* 0x0000000314147819 */ /* 0x000fe400000012ff */
[----:B------:R-:W-:Y:S02]  /*7870*/  F2FP.BF16.F32.PACK_AB R12, R89, R88 ;  /* 0x00000058590c723e */ /* 0x000fe400000010ff */
[----:B------:R-:W-:Y:S02]  /*7880*/  F2FP.BF16.F32.PACK_AB R13, R91, R90 ;  /* 0x0000005a5b0d723e */ /* 0x000fe400000010ff */
[----:B------:R-:W-:Y:S02]  /*7890*/  F2FP.BF16.F32.PACK_AB R14, R93, R92 ;  /* 0x0000005c5d0e723e */ /* 0x000fe400000010ff */
[----:B0-----:R-:W-:-:S02]  /*78a0*/  LOP3.LUT R10, R5, R22, RZ, 0x3c, !PT ;  /* 0x00000016050a7212 */ /* 0x001fc400078e3cff */
[----:B------:R-:W-:Y:S02]  /*78b0*/  LOP3.LUT R22, R157, 0x380, RZ, 0xc0, !PT ;  /* 0x000003809d167812 */ /* 0x000fe400078ec0ff */
[----:B------:R-:W-:Y:S02]  /*78c0*/  F2FP.BF16.F32.PACK_AB R15, R95, R94 ;  /* 0x0000005e5f0f723e */ /* 0x000fe400000010ff */
[----:B------:R-:W-:Y:S02]  /*78d0*/  LOP3.LUT R8, R7, R160, RZ, 0x3c, !PT ;  /* 0x000000a007087212 */ /* 0x000fe400078e3cff */
[----:B------:R-:W-:Y:S01]  /*78e0*/  SHF.R.U64 R22, R22, 0x3, RZ ;  /* 0x0000000316167819 */ /* 0x000fe200000012ff */
[--C-:B------:R-:W-:Y:S01]  /*78f0*/  IMAD.X R5, RZ, RZ, R153.reuse, P0 ;  /* 0x000000ffff057224 */ /* 0x100fe200000e0699 */
[----:B------:R-:W-:Y:S01]  /*7900*/  LOP3.LUT R20, R20, R21, RZ, 0x3c, !PT ;  /* 0x0000001514147212 */ /* 0x000fe200078e3cff */
[--C-:B------:R-:W-:Y:S01]  /*7910*/  IMAD.X R11, RZ, RZ, R153.reuse, P4 ;  /* 0x000000ffff0b7224 */ /* 0x100fe200020e0699 */
[----:B------:R-:W-:Y:S01]  /*7920*/  F2FP.BF16.F32.PACK_AB R16, R97, R96 ;  /* 0x000000606110723e */ /* 0x000fe200000010ff */
[--C-:B------:R-:W-:Y:S01]  /*7930*/  IMAD.X R21, RZ, RZ, R153.reuse, P2 ;  /* 0x000000ffff157224 */ /* 0x100fe200010e0699 */
[----:B------:R-:W-:Y:S01]  /*7940*/  F2FP.BF16.F32.PACK_AB R17, R99, R98 ;  /* 0x000000626311723e */ /* 0x000fe200000010ff */
[----:B------:R-:W-:Y:S01]  /*7950*/  IMAD.X R9, RZ, RZ, R153, P3 ;  /* 0x000000ffff097224 */ /* 0x000fe200018e0699 */
[----:B------:R-:W-:-:S02]  /*7960*/  F2FP.BF16.F32.PACK_AB R18, R101, R100 ;  /* 0x000000646512723e */ /* 0x000fc400000010ff */
[----:B------:R-:W-:Y:S02]  /*7970*/  F2FP.BF16.F32.PACK_AB R19, R103, R102 ;  /* 0x000000666713723e */ /* 0x000fe400000010ff */
[----:B------:R-:W-:Y:S01]  /*7980*/  MOV R7, R154 ;  /* 0x0000009a00077202 */ /* 0x000fe20000000f00 */
[----:B------:R-:W-:Y:S01]  /*7990*/  IMAD.X R155, RZ, RZ, R153, P1 ;  /* 0x000000ffff9b7224 */ /* 0x000fe200008e0699 */
[----:B------:R-:W-:Y:S01]  /*79a0*/  LOP3.LUT R154, R22, R157, RZ, 0x3c, !PT ;  /* 0x0000009d169a7212 */ /* 0x000fe200078e3cff */
[----:B------:R-:W0:Y:S01]  /*79b0*/  LDC.64 R152, c[0x0][0xd00] ;  /* 0x00034000ff987b82 */ /* 0x000e220000000a00 */
[----:B------:R1:W-:Y:S01]  /*79c0*/  STSM.16.M88.4 [R156], R12 ;  /* 0x0000000c9c007844 */ /* 0x0003e20000000200 */
[----:B------:R-:W-:-:S03]  /*79d0*/  MOV R22, R10 ;  /* 0x0000000a00167202 */ /* 0x000fc60000000f00 */
[----:B------:R2:W-:Y:S01]  /*79e0*/  STSM.16.M88.4 [R2], R16 ;  /* 0x0000001002007844 */ /* 0x0005e20000000200 */
[----:B------:R-:W-:Y:S02]  /*79f0*/  MOV R154, R154 ;  /* 0x0000009a009a7202 */ /* 0x000fe40000000f00 */
[----:B------:R-:W-:Y:S02]  /*7a00*/  F2FP.BF16.F32.PACK_AB R10, R125, R124 ;  /* 0x0000007c7d0a723e */ /* 0x000fe400000010ff */
[----:B------:R-:W-:Y:S02]  /*7a10*/  F2FP.BF16.F32.PACK_AB R11, R127, R126 ;  /* 0x0000007e7f0b723e */ /* 0x000fe400000010ff */
[----:B-1----:R-:W-:Y:S02]  /*7a20*/  F2FP.BF16.F32.PACK_AB R12, R105, R104 ;  /* 0x00000068690c723e */ /* 0x002fe400000010ff */
[----:B------:R-:W-:Y:S02]  /*7a30*/  F2FP.BF16.F32.PACK_AB R13, R107, R106 ;  /* 0x0000006a6b0d723e */ /* 0x000fe400000010ff */
[----:B------:R-:W-:-:S02]  /*7a40*/  F2FP.BF16.F32.PACK_AB R14, R109, R108 ;  /* 0x0000006c6d0e723e */ /* 0x000fc400000010ff */
[----:B------:R-:W-:Y:S02]  /*7a50*/  F2FP.BF16.F32.PACK_AB R15, R111, R110 ;  /* 0x0000006e6f0f723e */ /* 0x000fe400000010ff */
[----:B--2---:R-:W-:Y:S02]  /*7a60*/  F2FP.BF16.F32.PACK_AB R16, R113, R112 ;  /* 0x000000707110723e */ /* 0x004fe400000010ff */
[----:B------:R-:W-:Y:S02]  /*7a70*/  F2FP.BF16.F32.PACK_AB R17, R115, R114 ;  /* 0x000000727311723e */ /* 0x000fe400000010ff */
[----:B------:R-:W-:Y:S02]  /*7a80*/  F2FP.BF16.F32.PACK_AB R18, R117, R116 ;  /* 0x000000747512723e */ /* 0x000fe400000010ff */
[----:B------:R-:W-:Y:S02]  /*7a90*/  F2FP.BF16.F32.PACK_AB R19, R119, R118 ;  /* 0x000000767713723e */ /* 0x000fe400000010ff */
[----:B------:R-:W-:-:S02]  /*7aa0*/  MOV R2, R8 ;  /* 0x0000000800027202 */ /* 0x000fc40000000f00 */
[----:B------:R-:W-:Y:S02]  /*7ab0*/  F2FP.BF16.F32.PACK_AB R8, R121, R120 ;  /* 0x000000787908723e */ /* 0x000fe400000010ff */
[----:B------:R-:W-:Y:S01]  /*7ac0*/  F2FP.BF16.F32.PACK_AB R9, R123, R122 ;  /* 0x0000007a7b09723e */ /* 0x000fe200000010ff */
[----:B------:R1:W-:Y:S01]  /*7ad0*/  STSM.16.M88.4 [R7], R12 ;  /* 0x0000000c07007844 */ /* 0x0003e20000000200 */
[----:B------:R-:W-:-:S03]  /*7ae0*/  MOV R21, R20 ;  /* 0x0000001400157202 */ /* 0x000fc60000000f00 */
[----:B------:R2:W-:Y:S04]  /*7af0*/  STSM.16.M88.4 [R22], R16 ;  /* 0x0000001016007844 */ /* 0x0005e80000000200 */
[----:B------:R3:W-:Y:S01]  /*7b00*/  STSM.16.M88.4 [R154], R8 ;  /* 0x000000089a007844 */ /* 0x0007e20000000200 */
[----:B-1----:R-:W-:Y:S02]  /*7b10*/  F2FP.BF16.F32.PACK_AB R12, R129, R128 ;  /* 0x00000080810c723e */ /* 0x002fe400000010ff */
[----:B------:R-:W-:Y:S02]  /*7b20*/  F2FP.BF16.F32.PACK_AB R13, R131, R130 ;  /* 0x00000082830d723e */ /* 0x000fe400000010ff */
[----:B------:R-:W-:Y:S02]  /*7b30*/  F2FP.BF16.F32.PACK_AB R14, R133, R132 ;  /* 0x00000084850e723e */ /* 0x000fe400000010ff */
[----:B------:R-:W-:-:S02]  /*7b40*/  F2FP.BF16.F32.PACK_AB R15, R135, R134 ;  /* 0x00000086870f723e */ /* 0x000fc400000010ff */
[----:B--2---:R-:W-:Y:S02]  /*7b50*/  F2FP.BF16.F32.PACK_AB R16, R137, R136 ;  /* 0x000000888910723e */ /* 0x004fe400000010ff */
[----:B------:R-:W-:Y:S02]  /*7b60*/  F2FP.BF16.F32.PACK_AB R17, R139, R138 ;  /* 0x0000008a8b11723e */ /* 0x000fe400000010ff */
[----:B------:R-:W-:Y:S02]  /*7b70*/  F2FP.BF16.F32.PACK_AB R18, R141, R140 ;  /* 0x0000008c8d12723e */ /* 0x000fe400000010ff */
[----:B------:R-:W-:Y:S02]  /*7b80*/  F2FP.BF16.F32.PACK_AB R19, R143, R142 ;  /* 0x0000008e8f13723e */ /* 0x000fe400000010ff */
[----:B------:R-:W-:Y:S02]  /*7b90*/  MOV R7, R4 ;  /* 0x0000000400077202 */ /* 0x000fe40000000f00 */
[----:B---3--:R-:W-:-:S02]  /*7ba0*/  F2FP.BF16.F32.PACK_AB R8, R145, R144 ;  /* 0x000000909108723e */ /* 0x008fc400000010ff */
[----:B------:R-:W-:Y:S02]  /*7bb0*/  F2FP.BF16.F32.PACK_AB R9, R147, R146 ;  /* 0x000000929309723e */ /* 0x000fe400000010ff */
[----:B------:R-:W-:Y:S02]  /*7bc0*/  F2FP.BF16.F32.PACK_AB R10, R149, R148 ;  /* 0x00000094950a723e */ /* 0x000fe400000010ff */
[----:B------:R-:W-:Y:S01]  /*7bd0*/  F2FP.BF16.F32.PACK_AB R11, R151, R150 ;  /* 0x00000096970b723e */ /* 0x000fe200000010ff */
[----:B------:R1:W-:Y:S04]  /*7be0*/  STSM.16.M88.4 [R2], R12 ;  /* 0x0000000c02007844 */ /* 0x0003e80000000200 */
[----:B------:R-:W-:Y:S04]  /*7bf0*/  STSM.16.M88.4 [R21], R16 ;  /* 0x0000001015007844 */ /* 0x000fe80000000200 */
[----:B------:R2:W-:Y:S01]  /*7c00*/  STSM.16.M88.4 [R7], R8 ;  /* 0x0000000807007844 */ /* 0x0005e20000000200 */
[----:B0-----:R-:W-:Y:S01]  /*7c10*/  ISETP.NE.U32.AND P0, PT, R152, RZ, PT ;  /* 0x000000ff9800720c */ /* 0x001fe20003f05070 */
[----:B------:R-:W-:-:S03]  /*7c20*/  IMAD.SHL.U32 R155, R204, 0x4, RZ ;  /* 0x00000004cc9b7824 */ /* 0x000fc600078e00ff */
[----:B------:R-:W-:Y:S02]  /*7c30*/  ISETP.NE.AND.EX P0, PT, R153, RZ, PT, P0 ;  /* 0x000000ff9900720c */ /* 0x000fe40003f05300 */
[----:B------:R-:W-:Y:S01]  /*7c40*/  SHF.L.U64.HI R20, R204, 0x2, R208 ;  /* 0x00000002cc147819 */ /* 0x000fe200000102d0 */
[----:B-1----:R-:W0:Y:S08]  /*7c50*/  LDC R13, c[0x0][0xbd4] ;  /* 0x0002f500ff0d7b82 */ /* 0x002e300000000800 */
[----:B------:R-:W-:Y:S01]  /*7c60*/  BAR.SYNC.DEFER_BLOCKING 0x1, 0x100 ;  /* 0x0044000000007b1d */ /* 0x000fe20000010000 */
[----:B------:R-:W-:Y:S01]  /*7c70*/  IADD3 R4, P1, R155, R152, RZ ;  /* 0x000000989b047210 */ /* 0x000fe20007f3e0ff */
[----:B------:R-:W-:-:S04]  /*7c80*/  IMAD.MOV.U32 R2, RZ, RZ, RZ ;  /* 0x000000ffff027224 */ /* 0x000fc800078e00ff */
[----:B------:R-:W-:Y:S01]  /*7c90*/  IMAD.X R5, R20, 0x1, R153, P1 ;  /* 0x0000000114057824 */ /* 0x000fe200008e0699 */
[----:B------:R-:W-:Y:S01]  /*7ca0*/  ISETP.NE.U32.AND P1, PT, RZ, UR10, PT ;  /* 0x0000000aff007c0c */ /* 0x000fe2000bf25070 */
[----:B------:R-:W1:Y:S03]  /*7cb0*/  LDC.64 R14, c[0x0][0xca8] ;  /* 0x00032a00ff0e7b82 */ /* 0x000e660000000a00 */
[----:B------:R-:W-:Y:S01]  /*7cc0*/  ISETP.NE.AND.EX P1, PT, RZ, UR11, PT, P1 ;  /* 0x0000000bff007c0c */ /* 0x000fe2000bf25310 */
[----:B------:R-:W3:-:S12]  /*7cd0*/  @P0 LDG.E R2, desc[UR36][R4.64] ;  /* 0x0000002404020981 */ /* 0x000ed8000c1e1900 */
[----:B--2---:R-:W-:-:S04]  /*7ce0*/  @P1 IADD3 R8, P2, R155, UR10, RZ ;  /* 0x0000000a9b081c10 */ /* 0x004fc8000ff5e0ff */
[----:B------:R-:W-:Y:S01]  /*7cf0*/  @P1 IADD3.X R9, R20, UR11, RZ, P2, !PT ;  /* 0x0000000b14091c10 */ /* 0x000fe200097fe4ff */
[----:B------:R-:W-:Y:S01]  /*7d00*/  IMAD.MOV.U32 R21, RZ, RZ, 0xab8 ;  /* 0x00000ab8ff157424 */ /* 0x000fe200078e00ff */
[----:B------:R-:W-:-:S03]  /*7d10*/  ULDC UR11, c[0x0][0xce8] ;  /* 0x00033a00000b7ab9 */ /* 0x000fc60000000800 */
[----:B------:R2:W3:Y:S01]  /*7d20*/  @P1 LDG.E R20, desc[UR36][R8.64] ;  /* 0x0000002408141981 */ /* 0x0004e2000c1e1900 */
[----:B------:R-:W-:-:S04]  /*7d30*/  ISETP.NE.AND P2, PT, R206, RZ, PT ;  /* 0x000000ffce00720c */ /* 0x000fc80003f45270 */
[----:B0-----:R-:W-:-:S04]  /*7d40*/  SEL R13, R206, R13, P2 ;  /* 0x0000000dce0d7207 */ /* 0x001fc80001000000 */
[----:B------:R-:W-:-:S04]  /*7d50*/  ISETP.GT.AND P3, PT, R13, 0x1, PT ;  /* 0x000000010d00780c */ /* 0x000fc80003f64270 */
[----:B------:R-:W-:-:S04]  /*7d60*/  SEL R21, R21, 0xa78, P3 ;  /* 0x00000a7815157807 */ /* 0x000fc80001800000 */
[----:B------:R-:W0:Y:S01]  /*7d70*/  LDC.64 R10, c[0x0][R21+0x220] ;  /* 0x00008800150a7b82 */ /* 0x000e220000000a00 */
[----:B------:R-:W-:-:S07]  /*7d80*/  ISETP.NE.U32.AND P2, PT, R152, RZ, PT ;  /* 0x000000ff9800720c */ /* 0x000fce0003f45070 */
[----:B--2---:R-:W2:Y:S01]  /*7d90*/  LDC.64 R8, c[0x0][R21+0x218] ;  /* 0x0000860015087b82 */ /* 0x004ea20000000a00 */
[----:B------:R-:W-:Y:S01]  /*7da0*/  ISETP.NE.AND.EX P2, PT, R153, RZ, PT, P2 ;  /* 0x000000ff9900720c */ /* 0x000fe20003f45320 */
[----:B------:R-:W-:-:S03]  /*7db0*/  UISETP.NE.AND UP0, UPT, UR11, 0x1, UPT ;  /* 0x000000010b00788c */ /* 0x000fc6000bf05270 */
[----:B------:R-:W-:-:S03]  /*7dc0*/  SEL R204, R204, RZ, !P2 ;  /* 0x000000ffcccc7207 */ /* 0x000fc60005000000 */
[----:B------:R-:W3:Y:S01]  /*7dd0*/  LDC.64 R12, c[0x0][R21+0x228] ;  /* 0x00008a00150c7b82 */ /* 0x000ee20000000a00 */
[----:B------:R-:W-:Y:S02]  /*7de0*/  PLOP3.LUT P4, PT, PT, PT, UP0, 0x80, 0x0 ;  /* 0x000000000000781c */ /* 0x000fe40003f8f008 */
[----:B------:R-:W-:Y:S01]  /*7df0*/  SEL R7, R208, RZ, !P2 ;  /* 0x000000ffd0077207 */ /* 0x000fe20005000000 */
[----:B------:R-:W-:Y:S01]  /*7e00*/  IMAD.U32 R18, RZ, RZ, UR12 ;  /* 0x0000000cff127e24 */ /* 0x000fe2000f8e00ff */
[----:B------:R-:W-:Y:S01]  /*7e10*/  @UP0 ULDC UR8, c[0x0][0xcec] ;  /* 0x00033b0000080ab9 */ /* 0x000fe20000000800 */
[-C--:B0-----:R-:W-:Y:S02]  /*7e20*/  IMAD R11, R11, R204.reuse, RZ ;  /* 0x000000cc0b0b7224 */ /* 0x081fe400078e02ff */
[----:B-1----:R-:W0:Y:S01]  /*7e30*/  @!P3 LDC R14, c[0x0][0xc50] ;  /* 0x00031400ff0ebb82 */ /* 0x002e220000000800 */
[----:B------:R-:W-:-:S04]  /*7e40*/  IMAD.WIDE.U32 R16, R10, R204, RZ ;  /* 0x000000cc0a107225 */ /* 0x000fc800078e00ff */
[----:B------:R-:W-:Y:S02]  /*7e50*/  IMAD R19, R10, R7, R11 ;  /* 0x000000070a137224 */ /* 0x000fe400078e020b */
[-C--:B--2---:R-:W-:Y:S01]  /*7e60*/  IMAD.WIDE.U32 R10, R8, R205.reuse, RZ ;  /* 0x000000cd080a7225 */ /* 0x084fe200078e00ff */
[----:B------:R-:W1:Y:S03]  /*7e70*/  @!P3 LDC R15, c[0x0][0xc54] ;  /* 0x00031500ff0fbb82 */ /* 0x000e660000000800 */
[----:B------:R-:W-:Y:S02]  /*7e80*/  IMAD R7, R9, R205, RZ ;  /* 0x000000cd09077224 */ /* 0x000fe400078e02ff */
[----:B----4-:R-:W-:-:S03]  /*7e90*/  IMAD R18, R18, 0x80, R164 ;  /* 0x0000008012127824 */ /* 0x010fc600078e02a4 */
[----:B------:R2:W4:Y:S01]  /*7ea0*/  LDC.64 R8, c[0x0][R21+0x210] ;  /* 0x0000840015087b82 */ /* 0x0005220000000a00 */
[----:B------:R-:W-:Y:S01]  /*7eb0*/  IMAD.IADD R22, R17, 0x1, R19 ;  /* 0x0000000111167824 */ /* 0x000fe200078e0213 */
[----:B-----5:R-:W-:Y:S01]  /*7ec0*/  SEL R17, R162, RZ, P3 ;  /* 0x000000ffa2117207 */ /* 0x020fe20001800000 */
[----:B------:R-:W-:Y:S01]  /*7ed0*/  IMAD.MOV.U32 R19, RZ, RZ, R18 ;  /* 0x000000ffff137224 */ /* 0x000fe200078e0012 */
[----:B---3--:R-:W-:Y:S01]  /*7ee0*/  IADD3 R16, P2, P5, R16, R10, R2 ;  /* 0x0000000a10107210 */ /* 0x008fe20007d5e002 */
[----:B------:R-:W-:Y:S01]  /*7ef0*/  @P4 IMAD.HI.U32 R10, R18, UR8, RZ ;  /* 0x00000008120a4c27 */ /* 0x000fe2000f8e00ff */
[----:B------:R-:W-:-:S04]  /*7f00*/  @UP0 ULDC UR8, c[0x0][0xcf0] ;  /* 0x00033c0000080ab9 */ /* 0x000fc80000000800 */
[----:B------:R-:W-:Y:S01]  /*7f10*/  @P4 SHF.R.U32.HI R19, RZ, UR8, R10 ;  /* 0x00000008ff134c19 */ /* 0x000fe2000801160a */
[----:B------:R-:W-:Y:S01]  /*7f20*/  IMAD.IADD R10, R11, 0x1, R7 ;  /* 0x000000010b0a7824 */ /* 0x000fe200078e0207 */
[----:B------:R-:W-:Y:S01]  /*7f30*/  SHF.R.S32.HI R7, RZ, 0x1f, R2 ;  /* 0x0000001fff077819 */ /* 0x000fe20000011402 */
[-C--:B------:R-:W-:Y:S02]  /*7f40*/  IMAD R11, R13, R17.reuse, RZ ;  /* 0x000000110d0b7224 */ /* 0x080fe400078e02ff */
[----:B------:R-:W-:Y:S01]  /*7f50*/  IMAD.WIDE.U32 R12, R12, R17, RZ ;  /* 0x000000110c0c7225 */ /* 0x000fe200078e00ff */
[----:B------:R-:W-:-:S03]  /*7f60*/  IADD3.X R17, R22, R10, R7, P2, P5 ;  /* 0x0000000a16117210 */ /* 0x000fc600017ea407 */
[----:B--2---:R-:W-:Y:S01]  /*7f70*/  IMAD.MOV R21, RZ, RZ, -R19 ;  /* 0x000000ffff157224 */ /* 0x004fe200078e0a13 */
[----:B------:R-:W-:Y:S01]  /*7f80*/  IADD3 R12, P2, P5, R19, R16, R12 ;  /* 0x00000010130c7210 */ /* 0x000fe20007d5e00c */
[----:B------:R-:W-:Y:S01]  /*7f90*/  IMAD.IADD R13, R13, 0x1, R11 ;  /* 0x000000010d0d7824 */ /* 0x000fe200078e020b */
[----:B------:R-:W-:Y:S01]  /*7fa0*/  SHF.R.S32.HI R10, RZ, 0x1f, R19 ;  /* 0x0000001fff0a7819 */ /* 0x000fe20000011413 */
[----:B------:R-:W-:-:S03]  /*7fb0*/  IMAD R11, R21, UR11, R18 ;  /* 0x0000000b150b7c24 */ /* 0x000fc6000f8e0212 */
[----:B------:R-:W-:Y:S01]  /*7fc0*/  IADD3.X R13, R10, R17, R13, P2, P5 ;  /* 0x000000110a0d7210 */ /* 0x000fe200017ea40d */
[-C--:B----4-:R-:W-:Y:S01]  /*7fd0*/  IMAD R9, R9, R11.reuse, RZ ;  /* 0x0000000b09097224 */ /* 0x090fe200078e02ff */
[----:B------:R-:W-:Y:S01]  /*7fe0*/  SHF.R.S32.HI R17, RZ, 0x1f, R11 ;  /* 0x0000001fff117819 */ /* 0x000fe2000001140b */
[----:B------:R-:W-:-:S04]  /*7ff0*/  IMAD.WIDE.U32 R12, R8, R11, R12 ;  /* 0x0000000b080c7225 */ /* 0x000fc800078e000c */
[----:B------:R-:W-:Y:S01]  /*8000*/  IMAD R9, R8, R17, R9 ;  /* 0x0000001108097224 */ /* 0x000fe200078e0209 */
[----:B0-----:R-:W-:Y:S01]  /*8010*/  LEA R14, P2, R12, R14, 0x2 ;  /* 0x0000000e0c0e7211 */ /* 0x001fe200078410ff */
[----:B------:R-:W-:Y:S02]  /*8020*/  ULDC UR8, c[0x0][0xb88] ;  /* 0x0002e20000087ab9 */ /* 0x000fe40000000800 */
[----:B------:R-:W-:Y:S01]  /*8030*/  IMAD.IADD R8, R13, 0x1, R9 ;  /* 0x000000010d087824 */ /* 0x000fe200078e0209 */
[----:B------:R-:W-:-:S04]  /*8040*/  @P1 R2UR UR8, R20 ;  /* 0x00000000140812ca */ /* 0x000fc800000e0000 */
[----:B-1----:R-:W-:Y:S01]  /*8050*/  LEA.HI.X R15, R12, R15, R8, 0x2, P2 ;  /* 0x0000000f0c0f7211 */ /* 0x002fe200010f1408 */
[----:B------:R-:W-:Y:S10]  /*8060*/  @P1 BRA `(.L_x_10197) ;  /* 0x0000000000181947 */ /* 0x000ff40003800000 */
[----:B------:R-:W-:Y:S05]  /*8070*/  @!P0 BRA `(.L_x_10197) ;  /* 0x0000000000148947 */ /* 0x000fea0003800000 */
[----:B------:R-:W2:Y:S04]  /*8080*/  LDG.E R9, desc[UR36][R4.64] ;  /* 0x0000002404097981 */ /* 0x000ea8000c1e1900 */
[----:B------:R-:W3:Y:S01]  /*8090*/  LDG.E R8, desc[UR36][R4.64+0x4] ;  /* 0x0000042404087981 */ /* 0x000ee2000c1e1900 */
[----:B--2---:R-:W-:Y:S02]  /*80a0*/  R2UR UR10, R9 ;  /* 0x00000000090a72ca */ /* 0x004fe400000e0000 */
[----:B---3--:R-:W-:-:S13]  /*80b0*/  R2UR UR8, R8 ;  /* 0x00000000080872ca */ /* 0x008fda00000e0000 */
[----:B------:R-:W-:-:S12]  /*80c0*/  UIADD3 UR8, -UR10, UR8, URZ ;  /* 0x000000080a087290 */ /* 0x000fd8000fffe13f */
.L_x_10197:
[----:B------:R-:W2:Y:S04]  /*80d0*/  LDL R12, [R1+0x2c] ;  /* 0x00002c00010c7983 */ /* 0x000ea80000100800 */
[----:B------:R-:W3:Y:S01]  /*80e0*/  LDL R10, [R1+0x24] ;  /* 0x00002400010a7983 */ /* 0x000ee20000100800 */
[----:B------:R-:W-:Y:S01]  /*80f0*/  R2UR UR10, R163 ;  /* 0x00000000a30a72ca */ /* 0x000fe200000e0000 */
[----:B------:R-:W-:Y:S02]  /*8100*/  UIMAD UR8, UR8, UR11, URZ ;  /* 0x0000000b080872a4 */ /* 0x000fe4000f8e023f */
[----:B------:R-:W-:Y:S04]  /*8110*/  SHFL.IDX PT, R4, R14, RZ, 0x1c1f ;  /* 0x001c1fff0e047589 */ /* 0x000fe800000e0000 */
[----:B------:R-:W0:Y:S04]  /*8120*/  SHFL.IDX PT, R5, R15, RZ, 0x1c1f ;  /* 0x001c1fff0f057589 */ /* 0x000e2800000e0000 */
[----:B------:R-:W-:Y:S02]  /*8130*/  SHFL.IDX PT, R8, R14, 0x1, 0x1c1f ;  /* 0x003c1f000e087f89 */ /* 0x000fe400000e0000 */
[----:B------:R-:W-:-:S02]  /*8140*/  IMAD.U32 R11, RZ, RZ, UR10 ;  /* 0x0000000aff0b7e24 */ /* 0x000fc4000f8e00ff */
[----:B------:R-:W1:Y:S02]  /*8150*/  SHFL.IDX PT, R9, R15, 0x1, 0x1c1f ;  /* 0x003c1f000f097f89 */ /* 0x000e6400000e0000 */
[----:B--2---:R-:W-:Y:S01]  /*8160*/  IMAD R11, R11, 0x80, R12 ;  /* 0x000000800b0b7824 */ /* 0x004fe200078e020c */
[----:B---3--:R-:W-:-:S03]  /*8170*/  LOP3.LUT P0, RZ, R10, 0x3, RZ, 0xc0, !PT ;  /* 0x000000030aff7812 */ /* 0x008fc6000780c0ff */
[C---:B------:R-:W-:Y:S01]  /*8180*/  VIADD R10, R11.reuse, 0x8 ;  /* 0x000000080b0a7836 */ /* 0x040fe20000000000 */
[C---:B------:R-:W-:Y:S02]  /*8190*/  ISETP.GE.AND P2, PT, R11.reuse, UR8, PT ;  /* 0x000000080b007c0c */ /* 0x040fe4000bf46270 */
[----:B------:R-:W-:Y:S02]  /*81a0*/  ISETP.GE.OR P1, PT, R11, UR8, P0 ;  /* 0x000000080b007c0c */ /* 0x000fe40008726670 */
[----:B------:R-:W-:-:S11]  /*81b0*/  ISETP.GE.OR P0, PT, R10, UR8, P0 ;  /* 0x000000080a007c0c */ /* 0x000fd60008706670 */
[----:B0-----:R0:W-:Y:S04]  /*81c0*/  @!P1 ST.E desc[UR36][R4.64], R3 ;  /* 0x0000000304009985 */ /* 0x0011e8000c101924 */
[----:B-1----:R0:W-:Y:S01]  /*81d0*/  @!P0 ST.E desc[UR36][R8.64], R0 ;  /* 0x0000000008008985 */ /* 0x0021e2000c101924 */
[----:B------:R-:W-:Y:S01]  /*81e0*/  ISETP.GE.AND P0, PT, R10, UR8, PT ;  /* 0x000000080a007c0c */ /* 0x000fe2000bf06270 */
[----:B------:R-:W-:-:S12]  /*81f0*/  @P3 BRA `(.L_x_10198) ;  /* 0x0000001000083947 */ /* 0x000fd80003800000 */
[----:B0-----:R-:W0:Y:S01]  /*8200*/  S2R R0, SR_TID.X ;  /* 0x0000000000007919 */ /* 0x001e220000002100 */
[----:B------:R-:W-:Y:S01]  /*8210*/  R2UR UR12, R163 ;  /* 0x00000000a30c72ca */ /* 0x000fe200000e0000 */
[----:B------:R-:W-:Y:S01]  /*8220*/  @UP0 ULDC UR10, c[0x0][0xcec] ;  /* 0x00033b00000a0ab9 */ /* 0x000fe20000000800 */
[----:B0-----:R-:W-:-:S05]  /*8230*/  VIADD R0, R0, 0xffffff80 ;  /* 0xffffff8000007836 */ /* 0x001fca0000000000 */
[----:B------:R-:W-:-:S04]  /*8240*/  SHF.R.S32.HI R3, RZ, 0x1f, R0 ;  /* 0x0000001fff037819 */ /* 0x000fc80000011400 */
[----:B------:R-:W-:-:S04]  /*8250*/  LEA.HI R3, R3, R0, RZ, 0x3 ;  /* 0x0000000003037211 */ /* 0x000fc800078f18ff */
[----:B------:R-:W-:Y:S02]  /*8260*/  LOP3.LUT R5, R3, 0xfffffff8, RZ, 0xc0, !PT ;  /* 0xfffffff803057812 */ /* 0x000fe400078ec0ff */
[----:B------:R-:W-:-:S03]  /*8270*/  SHF.R.S32.HI R3, RZ, 0x3, R3 ;  /* 0x00000003ff037819 */ /* 0x000fc60000011403 */
[----:B------:R-:W-:Y:S02]  /*8280*/  IMAD.IADD R20, R0, 0x1, -R5 ;  /* 0x0000000100147824 */ /* 0x000fe400078e0a05 */
[----:B------:R-:W-:Y:S02]  /*8290*/  IMAD.MOV.U32 R5, RZ, RZ, 0x2 ;  /* 0x00000002ff057424 */ /* 0x000fe400078e00ff */
[----:B------:R-:W-:-:S04]  /*82a0*/  IMAD.SHL.U32 R0, R20, 0x8, RZ ;  /* 0x0000000814007824 */ /* 0x000fc800078e00ff */
[----:B------:R-:W-:-:S04]  /*82b0*/  IMAD R4, R3, 0x40, R0 ;  /* 0x0000004003047824 */ /* 0x000fc800078e0200 */
[----:B------:R-:W-:Y:S01]  /*82c0*/  IMAD.WIDE R4, R4, R5, UR6 ;  /* 0x0000000604047e25 */ /* 0x000fe2000f8e0205 */
[----:B------:R-:W-:Y:S02]  /*82d0*/  ULDC.64 UR6, c[0x0][0xba0] ;  /* 0x0002e80000067ab9 */ /* 0x000fe40000000a00 */
[C---:B------:R-:W-:Y:S02]  /*82e0*/  IADD3 R25, P1, R4.reuse, 0x3000, RZ ;  /* 0x0000300004197810 */ /* 0x040fe40007f3e0ff */
        /* <DEDUP_REMOVED lines=14> */
[----:B------:R-:W-:-:S02]  /*83d0*/  IADD3 R49, P1, R4, 0x9000, RZ ;  /* 0x0000900004317810 */ /* 0x000fc40007f3e0ff */
[C---:B------:R-:W-:Y:S02]  /*83e0*/  IADD3 R29, P0, R4.reuse, 0x4000, RZ ;  /* 0x00004000041d7810 */ /* 0x040fe40007f1e0ff */
[C---:B------:R-:W-:Y:S02]  /*83f0*/  IADD3 R33, P6, R4.reuse, 0x5000, RZ ;  /* 0x0000500004217810 */ /* 0x040fe40007fde0ff */
[C---:B------:R-:W-:Y:S02]  /*8400*/  IADD3 R37, P5, R4.reuse, 0x6000, RZ ;  /* 0x0000600004257810 */ /* 0x040fe40007fbe0ff */
[C---:B------:R-:W-:Y:S01]  /*8410*/  LOP3.LUT R11, R4.reuse, 0x380, RZ, 0xc0, !PT ;  /* 0x00000380040b7812 */ /* 0x040fe200078ec0ff */
[----:B------:R-:W-:Y:S01]  /*8420*/  IMAD R7, R7, UR6, RZ ;  /* 0x0000000607077c24 */ /* 0x000fe2000f8e02ff */
[C---:B------:R-:W-:Y:S01]  /*8430*/  IADD3 R41, P3, R4.reuse, 0x7000, RZ ;  /* 0x0000700004297810 */ /* 0x040fe20007f7e0ff */
[----:B------:R-:W-:Y:S01]  /*8440*/  IMAD.U32 R77, RZ, RZ, UR12 ;  /* 0x0000000cff4d7e24 */ /* 0x000fe2000f8e00ff */
[----:B------:R-:W-:-:S02]  /*8450*/  IADD3 R45, P2, R4, 0x8000, RZ ;  /* 0x00008000042d7810 */ /* 0x000fc40007f5e0ff */
[----:B------:R-:W-:Y:S01]  /*8460*/  SHF.R.S32.HI R21, RZ, 0x1f, R204 ;  /* 0x0000001fff157819 */ /* 0x000fe200000114cc */
[----:B------:R-:W-:Y:S01]  /*8470*/  IMAD.U32 R78, RZ, RZ, UR12 ;  /* 0x0000000cff4e7e24 */ /* 0x000fe2000f8e00ff */
[----:B------:R-:W-:Y:S01]  /*8480*/  LOP3.LUT R48, R49, 0x380, RZ, 0xc0, !PT ;  /* 0x0000038031307812 */ /* 0x000fe200078ec0ff */
[----:B------:R-:W5:Y:S01]  /*8490*/  LD.E.128 R12, desc[UR36][R12.64] ;  /* 0x000000240c0c7980 */ /* 0x000f62000c101d00 */
[----:B------:R-:W-:Y:S02]  /*84a0*/  LOP3.LUT R28, R29, 0x380, RZ, 0xc0, !PT ;  /* 0x000003801d1c7812 */ /* 0x000fe400078ec0ff */
[----:B------:R-:W-:Y:S01]  /*84b0*/  LOP3.LUT R32, R33, 0x380, RZ, 0xc0, !PT ;  /* 0x0000038021207812 */ /* 0x000fe200078ec0ff */
[----:B------:R-:W5:Y:S01]  /*84c0*/  LD.E.128 R16, desc[UR36][R16.64] ;  /* 0x0000002410107980 */ /* 0x000f62000c101d00 */
[----:B------:R-:W-:Y:S02]  /*84d0*/  LOP3.LUT R36, R37, 0x380, RZ, 0xc0, !PT ;  /* 0x0000038025247812 */ /* 0x000fe400078ec0ff */
[----:B------:R-:W-:Y:S01]  /*84e0*/  LOP3.LUT R40, R41, 0x380, RZ, 0xc0, !PT ;  /* 0x0000038029287812 */ /* 0x000fe200078ec0ff */
[----:B------:R-:W5:Y:S01]  /*84f0*/  LD.E.128 R24, desc[UR36][R24.64] ;  /* 0x0000002418187980 */ /* 0x000f62000c101d00 */
[----:B------:R-:W-:-:S02]  /*8500*/  LOP3.LUT R44, R45, 0x380, RZ, 0xc0, !PT ;  /* 0x000003802d2c7812 */ /* 0x000fc400078ec0ff */
[----:B------:R-:W-:Y:S02]  /*8510*/  SHF.R.U64 R48, R48, 0x3, RZ ;  /* 0x0000000330307819 */ /* 0x000fe400000012ff */
[----:B------:R-:W-:Y:S02]  /*8520*/  SHF.R.U64 R28, R28, 0x3, RZ ;  /* 0x000000031c1c7819 */ /* 0x000fe400000012ff */
[----:B------:R-:W-:Y:S02]  /*8530*/  SHF.R.U64 R32, R32, 0x3, RZ ;  /* 0x0000000320207819 */ /* 0x000fe400000012ff */
[----:B------:R-:W-:Y:S02]  /*8540*/  SHF.R.U64 R36, R36, 0x3, RZ ;  /* 0x0000000324247819 */ /* 0x000fe400000012ff */
[----:B------:R-:W-:Y:S02]  /*8550*/  SHF.R.U64 R40, R40, 0x3, RZ ;  /* 0x0000000328287819 */ /* 0x000fe400000012ff */
[----:B------:R-:W-:-:S02]  /*8560*/  SHF.R.U64 R44, R44, 0x3, RZ ;  /* 0x000000032c2c7819 */ /* 0x000fc400000012ff */
        /* <DEDUP_REMOVED lines=12> */
[----:B------:R-:W-:-:S02]  /*8630*/  IADD3 R9, P1, R4, 0xf000, RZ ;  /* 0x0000f00004097810 */ /* 0x000fc40007f3e0ff */
[----:B------:R-:W-:Y:S01]  /*8640*/  SHF.R.U64 R11, R11, 0x3, RZ ;  /* 0x000000030b0b7819 */ /* 0x000fe200000012ff */
[----:B------:R-:W-:Y:S01]  /*8650*/  IMAD R7, R2, UR7, R7 ;  /* 0x0000000702077c24 */ /* 0x000fe2000f8e0207 */
[C---:B------:R-:W-:Y:S01]  /*8660*/  IADD3 R53, P0, R4.reuse, 0xa000, RZ ;  /* 0x0000a00004357810 */ /* 0x040fe20007f1e0ff */
[----:B------:R-:W-:Y:S01]  /*8670*/  IMAD.X R73, RZ, RZ, R5, P1 ;  /* 0x000000ffff497224 */ /* 0x000fe200008e0605 */
[C---:B------:R-:W-:Y:S01]  /*8680*/  IADD3 R57, P6, R4.reuse, 0xb000, RZ ;  /* 0x0000b00004397810 */ /* 0x040fe20007fde0ff */
[----:B------:R-:W5:Y:S01]  /*8690*/  LD.E.128 R28, desc[UR36][R28.64] ;  /* 0x000000241c1c7980 */ /* 0x000f62000c101d00 */
[C---:B------:R-:W-:Y:S02]  /*86a0*/  IADD3 R61, P5, R4.reuse, 0xc000, RZ ;  /* 0x0000c000043d7810 */ /* 0x040fe40007fbe0ff */
[C---:B------:R-:W-:Y:S01]  /*86b0*/  IADD3 R65, P3, R4.reuse, 0xd000, RZ ;  /* 0x0000d00004417810 */ /* 0x040fe20007f7e0ff */
[----:B------:R-:W5:Y:S01]  /*86c0*/  LD.E.128 R32, desc[UR36][R32.64] ;  /* 0x0000002420207980 */ /* 0x000f62000c101d00 */
[----:B------:R-:W-:-:S02]  /*86d0*/  IADD3 R69, P2, R4, 0xe000, RZ ;  /* 0x0000e00004457810 */ /* 0x000fc40007f5e0ff */
        /* <DEDUP_REMOVED lines=9> */
[----:B------:R-:W-:Y:S01]  /*8770*/  SHF.R.U64 R8, R8, 0x3, RZ ;  /* 0x0000000308087819 */ /* 0x000fe200000012ff */
[----:B------:R-:W5:Y:S01]  /*8780*/  LD.E.128 R48, desc[UR36][R48.64] ;  /* 0x0000002430307980 */ /* 0x000f62000c101d00 */
[----:B------:R-:W-:Y:S02]  /*8790*/  SHF.R.U64 R52, R52, 0x3, RZ ;  /* 0x0000000334347819 */ /* 0x000fe400000012ff */
[----:B------:R-:W-:Y:S02]  /*87a0*/  SHF.R.U64 R56, R56, 0x3, RZ ;  /* 0x0000000338387819 */ /* 0x000fe400000012ff */
[----:B------:R-:W-:Y:S02]  /*87b0*/  SHF.R.U64 R60, R60, 0x3, RZ ;  /* 0x000000033c3c7819 */ /* 0x000fe400000012ff */
[----:B------:R-:W-:Y:S02]  /*87c0*/  SHF.R.U64 R64, R64, 0x3, RZ ;  /* 0x0000000340407819 */ /* 0x000fe400000012ff */
[----:B------:R-:W-:-:S02]  /*87d0*/  SHF.R.U64 R68, R68, 0x3, RZ ;  /* 0x0000000344447819 */ /* 0x000fc400000012ff */
        /* <DEDUP_REMOVED lines=12> */
[----:B------:R-:W5:Y:S04]  /*88a0*/  LD.E.128 R52, desc[UR36][R52.64] ;  /* 0x0000002434347980 */ /* 0x000f68000c101d00 */
[----:B------:R0:W5:Y:S01]  /*88b0*/  LD.E.128 R8, desc[UR36][R4.64] ;  /* 0x0000002404087980 */ /* 0x000162000c101d00 */
[----:B------:R-:W-:-:S03]  /*88c0*/  IMAD R78, R78, 0x80, R3 ;  /* 0x000000804e4e7824 */ /* 0x000fc600078e0203 */
[----:B------:R-:W5:Y:S04]  /*88d0*/  LD.E.128 R56, desc[UR36][R56.64] ;  /* 0x0000002438387980 */ /* 0x000f68000c101d00 */
[----:B------:R-:W5:Y:S01]  /*88e0*/  LD.E.128 R60, desc[UR36][R60.64] ;  /* 0x000000243c3c7980 */ /* 0x000f62000c101d00 */
[----:B0-----:R-:W-:Y:S01]  /*88f0*/  IMAD.WIDE.U32 R4, R2, UR6, RZ ;  /* 0x0000000602047c25 */ /* 0x001fe2000f8e00ff */
[----:B------:R-:W-:Y:S02]  /*8900*/  ULDC.64 UR6, c[0x0][0xbe8] ;  /* 0x0002fa0000067ab9 */ /* 0x000fe40000000a00 */
[----:B------:R-:W5:Y:S01]  /*8910*/  LD.E.128 R64, desc[UR36][R64.64] ;  /* 0x0000002440407980 */ /* 0x000f62000c101d00 */
[----:B------:R-:W-:Y:S02]  /*8920*/  IMAD R2, R20, 0x20, R3 ;  /* 0x0000002014027824 */ /* 0x000fe400078e0203 */
[----:B------:R-:W-:Y:S01]  /*8930*/  IMAD.IADD R5, R5, 0x1, R7 ;  /* 0x0000000105057824 */ /* 0x000fe200078e0207 */
[----:B------:R-:W5:Y:S01]  /*8940*/  LD.E.128 R68, desc[UR36][R68.64] ;  /* 0x0000002444447980 */ /* 0x000f62000c101d00 */
[----:B------:R-:W-:-:S02]  /*8950*/  IMAD R77, R77, 0x80, R2 ;  /* 0x000000804d4d7824 */ /* 0x000fc400078e0202 */
[----:B------:R-:W-:Y:S01]  /*8960*/  IMAD.WIDE.U32 R4, R205, UR6, R4 ;  /* 0x00000006cd047c25 */ /* 0x000fe2000f8e0004 */
[----:B------:R-:W5:Y:S03]  /*8970*/  LD.E.128 R72, desc[UR36][R72.64] ;  /* 0x0000002448487980 */ /* 0x000f66000c101d00 */
[----:B------:R-:W-:Y:S01]  /*8980*/  @P4 IMAD.HI.U32 R2, R77, UR10, RZ ;  /* 0x0000000a4d024c27 */ /* 0x000fe2000f8e00ff */
[----:B------:R-:W-:Y:S01]  /*8990*/  @UP0 ULDC UR10, c[0x0][0xcf0] ;  /* 0x00033c00000a0ab9 */ /* 0x000fe20000000800 */
[----:B------:R-:W-:Y:S01]  /*89a0*/  @!PT LDS RZ, [RZ] ;  /* 0x00000000fffff984 */ /* 0x000fe20000000800 */
[----:B------:R-:W-:Y:S01]  /*89b0*/  @!PT LDS RZ, [RZ] ;  /* 0x00000000fffff984 */ /* 0x000fe20000000800 */
[----:B------:R-:W-:Y:S01]  /*89c0*/  @!PT LDS RZ, [RZ] ;  /* 0x00000000fffff984 */ /* 0x000fe20000000800 */
[----:B------:R-:W-:Y:S01]  /*89d0*/  @!PT LDS RZ, [RZ] ;  /* 0x00000000fffff984 */ /* 0x000fe20000000800 */
[----:B------:R0:W-:Y:S06]  /*89e0*/  MEMBAR.ALL.CTA ;  /* 0x0000000000007992 */ /* 0x0001ec0000008000 */
[----:B0-----:R-:W0:Y:S01]  /*89f0*/  FENCE.VIEW.ASYNC.S ;  /* 0x00000000000073c6 */ /* 0x001e220000000000 */
[----:B------:R-:W-:Y:S01]  /*8a00*/  IMAD R5, R205, UR7, R5 ;  /* 0x00000007cd057c24 */ /* 0x000fe2000f8e0205 */
[----:B------:R-:W-:Y:S01]  /*8a10*/  ULDC.64 UR6, c[0x0][0xbf0] ;  /* 0x0002fc0000067ab9 */ /* 0x000fe20000000a00 */
[----:B------:R-:W-:Y:S01]  /*8a20*/  IMAD.MOV.U32 R7, RZ, RZ, R77 ;  /* 0x000000ffff077224 */ /* 0x000fe200078e004d */
[----:B------:R-:W-:Y:S01]  /*8a30*/  @P4 SHF.R.U32.HI R7, RZ, UR10, R2 ;  /* 0x0000000aff074c19 */ /* 0x000fe20008011602 */
[----:B------:R-:W-:-:S03]  /*8a40*/  IMAD R21, R21, UR6, RZ ;  /* 0x0000000615157c24 */ /* 0x000fc6000f8e02ff */
[----:B------:R-:W-:Y:S01]  /*8a50*/  SHF.R.S32.HI R2, RZ, 0x1f, R7 ;  /* 0x0000001fff027819 */ /* 0x000fe20000011407 */
[C---:B------:R-:W-:Y:S02]  /*8a60*/  IMAD R21, R204.reuse, UR7, R21 ;  /* 0x00000007cc157c24 */ /* 0x040fe4000f8e0215 */
[----:B------:R-:W-:Y:S01]  /*8a70*/  IMAD.WIDE.U32 R204, R204, UR6, R4 ;  /* 0x00000006cccc7c25 */ /* 0x000fe2000f8e0004 */
[----:B------:R-:W-:-:S03]  /*8a80*/  ULDC.64 UR6, c[0x0][0xbe0] ;  /* 0x0002f80000067ab9 */ /* 0x000fc60000000a00 */
[----:B------:R-:W-:Y:S02]  /*8a90*/  IMAD.MOV R4, RZ, RZ, -R7 ;  /* 0x000000ffff047224 */ /* 0x000fe400078e0a07 */
[----:B------:R-:W-:Y:S02]  /*8aa0*/  IMAD.IADD R205, R205, 0x1, R21 ;  /* 0x00000001cdcd7824 */ /* 0x000fe400078e0215 */
[----:B------:R-:W-:Y:S02]  /*8ab0*/  IMAD R2, R2, UR6, RZ ;  /* 0x0000000602027c24 */ /* 0x000fe4000f8e02ff */
[----:B------:R-:W-:Y:S02]  /*8ac0*/  IMAD R21, R4, UR11, R77 ;  /* 0x0000000b04157c24 */ /* 0x000fe4000f8e024d */
[----:B------:R-:W-:-:S04]  /*8ad0*/  IMAD.WIDE.U32 R4, R7, UR6, R204 ;  /* 0x0000000607047c25 */ /* 0x000fc8000f8e00cc */
[----:B------:R-:W-:Y:S01]  /*8ae0*/  IMAD R7, R7, UR7, R2 ;  /* 0x0000000707077c24 */ /* 0x000fe2000f8e0202 */
[----:B------:R-:W-:Y:S01]  /*8af0*/  SHF.R.S32.HI R2, RZ, 0x1f, R21 ;  /* 0x0000001fff027819 */ /* 0x000fe20000011415 */
[----:B------:R-:W-:Y:S02]  /*8b00*/  ULDC.64 UR6, c[0x0][0xbd8] ;  /* 0x0002f60000067ab9 */ /* 0x000fe40000000a00 */
[----:B------:R-:W-:Y:S02]  /*8b10*/  IMAD.IADD R5, R5, 0x1, R7 ;  /* 0x0000000105057824 */ /* 0x000fe400078e0207 */
[----:B------:R-:W-:-:S04]  /*8b20*/  IMAD R2, R2, UR6, RZ ;  /* 0x0000000602027c24 */ /* 0x000fc8000f8e02ff */
[C---:B------:R-:W-:Y:S02]  /*8b30*/  IMAD R7, R21.reuse, UR7, R2 ;  /* 0x0000000715077c24 */ /* 0x040fe4000f8e0202 */
[----:B------:R-:W-:Y:S01]  /*8b40*/  IMAD.WIDE.U32 R2, R21, UR6, R4 ;  /* 0x0000000615027c25 */ /* 0x000fe2000f8e0004 */
[----:B------:R-:W-:-:S03]  /*8b50*/  ULDC.64 UR6, c[0x0][0xb80] ;  /* 0x0002e00000067ab9 */ /* 0x000fc60000000a00 */
[----:B------:R-:W-:Y:S01]  /*8b60*/  IMAD.IADD R3, R3, 0x1, R7 ;  /* 0x0000000103037824 */ /* 0x000fe200078e0207 */
[----:B------:R-:W-:Y:S01]  /*8b70*/  LEA R7, P2, R2, UR6, 0x1 ;  /* 0x0000000602077c11 */ /* 0x000fe2000f8408ff */
[----:B------:R-:W-:-:S03]  /*8b80*/  UIADD3 UR6, UR9, 0x32420, URZ ;  /* 0x0003242009067890 */ /* 0x000fc6000fffe03f */
[----:B------:R-:W-:Y:S02]  /*8b90*/  LEA.HI.X R22, R2, UR7, R3, 0x1, P2 ;  /* 0x0000000702167c11 */ /* 0x000fe400090f0c03 */
[C---:B------:R-:W-:Y:S01]  /*8ba0*/  ISETP.GE.AND P2, PT, R78.reuse, UR8, PT ;  /* 0x000000084e007c0c */ /* 0x040fe2000bf46270 */
[----:B------:R-:W-:Y:S01]  /*8bb0*/  UPRMT UR6, URZ, 0x654, UR6 ;  /* 0x000006543f067896 */ /* 0x000fe20008000006 */
[C---:B------:R-:W-:Y:S02]  /*8bc0*/  VIADD R4, R78.reuse, 0x20 ;  /* 0x000000204e047836 */ /* 0x040fe40000000000 */
[----:B------:R-:W-:Y:S02]  /*8bd0*/  VIADD R5, R78, 0x40 ;  /* 0x000000404e057836 */ /* 0x000fe40000000000 */
[C---:B------:R-:W-:Y:S02]  /*8be0*/  VIADD R82, R0.reuse, 0x80 ;  /* 0x0000008000527836 */ /* 0x040fe40000000000 */
[----:B------:R-:W-:-:S02]  /*8bf0*/  VIADD R84, R0, 0xc0 ;  /* 0x000000c000547836 */ /* 0x000fc40000000000 */
[----:B------:R-:W-:Y:S01]  /*8c00*/  VIADD R80, R0, 0x40 ;  /* 0x0000004000507836 */ /* 0x000fe20000000000 */
[----:B0-----:R-:W-:Y:S01]  /*8c10*/  SYNCS.ARRIVE.TRANS64.RED.A1T0 RZ, [UR6], RZ ;  /* 0x000000ffffff79a7 */ /* 0x001fe20008100406 */
[----:B------:R0:W1:Y:S01]  /*8c20*/  SHFL.IDX PT, R79, R7, RZ, 0x181f ;  /* 0x00181fff074f7589 */ /* 0x00006200000e0000 */
[----:B------:R-:W-:Y:S03]  /*8c30*/  BSSY B1, `(.L_x_10199) ;  /* 0x000001a000017945 */ /* 0x000fe60003800000 */
[----:B------:R0:W2:Y:S01]  /*8c40*/  SHFL.IDX PT, R77, R22, RZ, 0x181f ;  /* 0x00181fff164d7589 */ /* 0x0000a200000e0000 */
[----:B------:R-:W-:Y:S02]  /*8c50*/  ISETP.GE.AND P1, PT, R4, UR8, PT ;  /* 0x0000000804007c0c */ /* 0x000fe4000bf26270 */
[----:B------:R-:W-:Y:S02]  /*8c60*/  ISETP.GE.AND P0, PT, R5, UR8, PT ;  /* 0x0000000805007c0c */ /* 0x000fe4000bf06270 */
        /* <DEDUP_REMOVED lines=22> */
.L_x_10200:
[----:B------:R-:W-:Y:S05]  /*8dd0*/  BSYNC B1 ;  /* 0x0000000000017941 */ /* 0x000fea0003800000 */
.L_x_10199:
        /* <DEDUP_REMOVED lines=21> */
.L_x_10202:
[----:B------:R-:W-:Y:S05]  /*8f30*/  BSYNC B1 ;  /* 0x0000000000017941 */ /* 0x000fea0003800000 */
.L_x_10201:
        /* <DEDUP_REMOVED lines=16> */
[----:B----4-:R-:W-:-:S02]  /*9040*/  @!P1 LEA.HI.X R9, R82, R11, R81, 0x1, P4 ;  /* 0x0000000b52099211 */ /* 0x010fc400020f0c51 */
[----:B------:R-:W-:Y:S01]  /*9050*/  @!P0 LEA.HI.X R11, R84, R11, R83, 0x1, P6 ;  /* 0x0000000b540b8211 */ /* 0x000fe200030f0c53 */
[----:B------:R0:W-:Y:S04]  /*9060*/  @!P2 ST.E.128 desc[UR36][R4.64], R36 ;  /* 0x000000240400a985 */ /* 0x0001e8000c101d24 */
[----:B------:R0:W-:Y:S04]  /*9070*/  @!P1 ST.E.128 desc[UR36][R8.64], R52 ;  /* 0x0000003408009985 */ /* 0x0001e8000c101d24 */
[----:B------:R0:W-:Y:S02]  /*9080*/  @!P0 ST.E.128 desc[UR36][R10.64], R68 ;  /* 0x000000440a008985 */ /* 0x0001e4000c101d24 */
.L_x_10204:
[----:B------:R-:W-:Y:S05]  /*9090*/  BSYNC B1 ;  /* 0x0000000000017941 */ /* 0x000fea0003800000 */
.L_x_10203:
[----:B0-----:R-:W-:Y:S01]  /*90a0*/  VIADD R2, R78, 0x60 ;  /* 0x000000604e027836 */ /* 0x001fe20000000000 */
[----:B------:R0:W0:Y:S04]  /*90b0*/  SHFL.IDX PT, R11, R22, 0x3, 0x181f ;  /* 0x00781f00160b7f89 */ /* 0x00002800000e0000 */
[----:B------:R-:W-:Y:S01]  /*90c0*/  ISETP.GE.AND P0, PT, R2, UR8, PT ;  /* 0x0000000802007c0c */ /* 0x000fe2000bf06270 */
[----:B---3--:R-:W3:-:S12]  /*90d0*/  SHFL.IDX PT, R7, R7, 0x3, 0x181f ;  /* 0x00781f0007077f89 */ /* 0x008ed800000e0000 */
[----:B------:R-:W-:Y:S05]  /*90e0*/  @P0 BRA `(.L_x_10205) ;  /* 0x0000002400c40947 */ /* 0x000fea0003800000 */
[----:B------:R-:W-:Y:S02]  /*90f0*/  ULDC UR6, c[0x0][0xbc8] ;  /* 0x0002f20000067ab9 */ /* 0x000fe40000000800 */
[----:B------:R-:W-:Y:S02]  /*9100*/  ISETP.GE.AND P3, PT, R0, UR6, PT ;  /* 0x0000000600007c0c */ /* 0x000fe4000bf66270 */
[----:B------:R-:W-:Y:S02]  /*9110*/  ISETP.GE.AND P4, PT, R80, UR6, PT ;  /* 0x0000000650007c0c */ /* 0x000fe4000bf86270 */
[----:B------:R-:W-:-:S09]  /*9120*/  ISETP.GE.AND P5, PT, R82, UR6, PT ;  /* 0x0000000652007c0c */ /* 0x000fd2000bfa6270 */
[-C--:B---3--:R-:W-:Y:S02]  /*9130*/  @!P3 LEA R2, P0, R0, R7.reuse, 0x1 ;  /* 0x000000070002b211 */ /* 0x088fe400078008ff */
[-C--:B------:R-:W-:Y:S02]  /*9140*/  @!P4 LEA R4, P1, R80, R7.reuse, 0x1 ;  /* 0x000000075004c211 */ /* 0x080fe400078208ff */
[----:B------:R-:W-:Y:S02]  /*9150*/  @!P5 LEA R8, P2, R82, R7, 0x1 ;  /* 0x000000075208d211 */ /* 0x000fe400078408ff */
[-C--:B0-----:R-:W-:Y:S02]  /*9160*/  @!P3 LEA.HI.X R3, R0, R11.reuse, R86, 0x1, P0 ;  /* 0x0000000b0003b211 */ /* 0x081fe400000f0c56 */
[-C--:B------:R-:W-:Y:S02]  /*9170*/  @!P4 LEA.HI.X R5, R80, R11.reuse, R85, 0x1, P1 ;  /* 0x0000000b5005c211 */ /* 0x080fe400008f0c55 */
[----:B----4-:R-:W-:Y:S01]  /*9180*/  @!P5 LEA.HI.X R9, R82, R11, R81, 0x1, P2 ;  /* 0x0000000b5209d211 */ /* 0x010fe200010f0c51 */
[----:B------:R0:W-:Y:S01]  /*9190*/  @!P3 ST.E.128 desc[UR36][R2.64], R24 ;  /* 0x000000180200b985 */ /* 0x0001e2000c101d24 */
[----:B------:R-:W-:-:S03]  /*91a0*/  ISETP.GE.AND P0, PT, R84, UR6, PT ;  /* 0x0000000654007c0c */ /* 0x000fc6000bf06270 */
[----:B------:R0:W-:Y:S04]  /*91b0*/  @!P4 ST.E.128 desc[UR36][R4.64], R40 ;  /* 0x000000280400c985 */ /* 0x0001e8000c101d24 */
[----:B------:R0:W-:Y:S06]  /*91c0*/  @!P5 ST.E.128 desc[UR36][R8.64], R56 ;  /* 0x000000380800d985 */ /* 0x0001ec000c101d24 */
[----:B------:R-:W-:Y:S05]  /*91d0*/  @P0 BRA `(.L_x_10205) ;  /* 0x0000002400880947 */ /* 0x000fea0003800000 */
[----:B0-----:R-:W-:-:S04]  /*91e0*/  LEA R2, P0, R84, R7, 0x1 ;  /* 0x0000000754027211 */ /* 0x001fc800078008ff */
[----:B------:R-:W-:-:S05]  /*91f0*/  LEA.HI.X R3, R84, R11, R83, 0x1, P0 ;  /* 0x0000000b54037211 */ /* 0x000fca00000f0c53 */
[----:B------:R0:W-:Y:S01]  /*9200*/  ST.E.128 desc[UR36][R2.64], R72 ;  /* 0x0000004802007985 */ /* 0x0001e2000c101d24 */
[----:B------:R-:W-:Y:S05]  /*9210*/  BRA `(.L_x_10205) ;  /* 0x0000002400787947 */ /* 0x000fea0003800000 */
.L_x_10198:
[----:B------:R-:W-:Y:S01]  /*9220*/  ULDC.64 UR6, c[0x0][0xc08] ;  /* 0x0003020000067ab9 */ /* 0x000fe20000000a00 */
[----:B0-----:R-:W-:Y:S01]  /*9230*/  SHF.R.S32.HI R3, RZ, 0x1f, R204 ;  /* 0x0000001fff037819 */ /* 0x001fe200000114cc */
[----:B------:R-:W-:Y:S01]  /*9240*/  IMAD R7, R7, UR6, RZ ;  /* 0x0000000607077c24 */ /* 0x000fe2000f8e02ff */
[----:B------:R-:W-:Y:S01]  /*9250*/  ULDC.64 UR12, c[0x0][0xc40] ;  /* 0x00031000000c7ab9 */ /* 0x000fe20000000a00 */
[C---:B------:R-:W-:Y:S01]  /*9260*/  IMAD.WIDE.U32 R4, R2.reuse, UR6, RZ ;  /* 0x0000000602047c25 */ /* 0x040fe2000f8e00ff */
[----:B------:R-:W-:Y:S01]  /*9270*/  UIADD3 UR9, UR9, 0x32420, URZ ;  /* 0x0003242009097890 */ /* 0x000fe2000fffe03f */
[----:B------:R-:W-:Y:S01]  /*9280*/  BSSY B1, `(.L_x_10206) ;  /* 0x00000db000017945 */ /* 0x000fe20003800000 */
[----:B------:R-:W-:Y:S01]  /*9290*/  SHF.R.S32.HI R20, RZ, 0x1f, R210 ;  /* 0x0000001fff147819 */ /* 0x000fe200000114d2 */
[----:B------:R-:W-:Y:S01]  /*92a0*/  IMAD R7, R2, UR7, R7 ;  /* 0x0000000702077c24 */ /* 0x000fe2000f8e0207 */
[----:B------:R-:W-:Y:S01]  /*92b0*/  ULDC.64 UR6, c[0x0][0xc38] ;  /* 0x00030e0000067ab9 */ /* 0x000fe20000000a00 */
[----:B------:R-:W-:Y:S01]  /*92c0*/  IMAD R3, R3, UR12, RZ ;  /* 0x0000000c03037c24 */ /* 0x000fe2000f8e02ff */
[----:B------:R-:W-:Y:S01]  /*92d0*/  UPRMT UR9, URZ, 0x654, UR9 ;  /* 0x000006543f097896 */ /* 0x000fe20008000009 */
[----:B------:R-:W-:Y:S01]  /*92e0*/  IMAD.IADD R5, R5, 0x1, R7 ;  /* 0x0000000105057824 */ /* 0x000fe200078e0207 */
[----:B------:R-:W-:Y:S01]  /*92f0*/  SHF.R.S32.HI R22, RZ, 0x1f, R212 ;  /* 0x0000001fff167819 */ /* 0x000fe200000114d4 */
[----:B------:R-:W-:Y:S01]  /*9300*/  IMAD R7, R204, UR13, R3 ;  /* 0x0000000dcc077c24 */ /* 0x000fe2000f8e0203 */
[----:B------:R-:W-:Y:S01]  /*9310*/  SHF.R.S32.HI R152, RZ, 0x1f, R213 ;  /* 0x0000001fff987819 */ /* 0x000fe200000114d5 */
[----:B------:R-:W-:Y:S01]  /*9320*/  IMAD.WIDE.U32 R4, R205, UR6, R4 ;  /* 0x00000006cd047c25 */ /* 0x000fe2000f8e0004 */
[----:B------:R-:W-:Y:S01]  /*9330*/  @UP0 ULDC UR6, c[0x0][0xcec] ;  /* 0x00033b0000060ab9 */ /* 0x000fe20000000800 */
[----:B------:R-:W-:-:S02]  /*9340*/  SHF.R.S32.HI R153, RZ, 0x1f, R214 ;  /* 0x0000001fff997819 */ /* 0x000fc400000114d6 */
[----:B------:R-:W-:Y:S01]  /*9350*/  IMAD R5, R205, UR7, R5 ;  /* 0x00000007cd057c24 */ /* 0x000fe2000f8e0205 */
[----:B------:R-:W-:Y:S01]  /*9360*/  SYNCS.ARRIVE.TRANS64.RED.A1T0 RZ, [UR9], RZ ;  /* 0x000000ffffff79a7 */ /* 0x000fe20008100409 */
[----:B------:R-:W-:Y:S01]  /*9370*/  @P4 IMAD.HI.U32 R0, R18, UR6, RZ ;  /* 0x0000000612004c27 */ /* 0x000fe2000f8e00ff */
[----:B------:R-:W-:Y:S01]  /*9380*/  @UP0 ULDC UR6, c[0x0][0xcf0] ;  /* 0x00033c0000060ab9 */ /* 0x000fe20000000800 */
[----:B------:R-:W-:Y:S02]  /*9390*/  SHF.R.S32.HI R154, RZ, 0x1f, R217 ;  /* 0x0000001fff9a7819 */ /* 0x000fe400000114d9 */
[----:B------:R-:W-:Y:S01]  /*93a0*/  IMAD.WIDE.U32 R4, R204, UR12, R4 ;  /* 0x0000000ccc047c25 */ /* 0x000fe2000f8e0004 */
[----:B------:R-:W-:Y:S01]  /*93b0*/  ULDC.64 UR12, c[0x0][0xc30] ;  /* 0x00030c00000c7ab9 */ /* 0x000fe20000000a00 */
[----:B------:R-:W-:Y:S02]  /*93c0*/  SHF.R.S32.HI R155, RZ, 0x1f, R218 ;  /* 0x0000001fff9b7819 */ /* 0x000fe400000114da */
[----:B------:R-:W-:Y:S01]  /*93d0*/  IMAD.MOV.U32 R3, RZ, RZ, R18 ;  /* 0x000000ffff037224 */ /* 0x000fe200078e0012 */
[----:B------:R-:W-:Y:S01]  /*93e0*/  @P4 SHF.R.U32.HI R3, RZ, UR6, R0 ;  /* 0x00000006ff034c19 */ /* 0x000fe20008011600 */
[----:B------:R-:W-:Y:S01]  /*93f0*/  IMAD.IADD R5, R5, 0x1, R7 ;  /* 0x0000000105057824 */ /* 0x000fe200078e0207 */
[----:B------:R-:W-:Y:S01]  /*9400*/  ULDC.64 UR6, c[0x0][0xc48] ;  /* 0x0003120000067ab9 */ /* 0x000fe20000000a00 */
[----:B------:R-:W-:Y:S01]  /*9410*/  VIADD R168, R23, 0x40 ;  /* 0x0000004017a87836 */ /* 0x000fe20000000000 */
[--C-:B------:R-:W-:Y:S01]  /*9420*/  SHF.R.S32.HI R0, RZ, 0x1f, R3.reuse ;  /* 0x0000001fff007819 */ /* 0x100fe20000011403 */
[----:B------:R-:W-:Y:S01]  /*9430*/  IMAD.MOV R7, RZ, RZ, -R3 ;  /* 0x000000ffff077224 */ /* 0x000fe200078e0a03 */
[----:B------:R-:W-:Y:S01]  /*9440*/  SHF.R.S32.HI R156, RZ, 0x1f, R219 ;  /* 0x0000001fff9c7819 */ /* 0x000fe200000114db */
[----:B------:R-:W-:Y:S01]  /*9450*/  IMAD.WIDE.U32 R4, R162, UR6, R4 ;  /* 0x00000006a2047c25 */ /* 0x000fe2000f8e0004 */
[----:B------:R-:W-:-:S02]  /*9460*/  SHF.R.S32.HI R157, RZ, 0x1f, R220 ;  /* 0x0000001fff9d7819 */ /* 0x000fc400000114dc */
[----:B------:R-:W-:Y:S01]  /*9470*/  SHF.R.S32.HI R158, RZ, 0x1f, R221 ;  /* 0x0000001fff9e7819 */ /* 0x000fe200000114dd */
[----:B------:R-:W-:Y:S01]  /*9480*/  IMAD R7, R7, UR11, R18 ;  /* 0x0000000b07077c24 */ /* 0x000fe2000f8e0212 */
[----:B------:R-:W-:Y:S01]  /*9490*/  SHF.R.S32.HI R18, RZ, 0x1f, R209 ;  /* 0x0000001fff127819 */ /* 0x000fe200000114d1 */
[----:B------:R-:W-:Y:S01]  /*94a0*/  IMAD R0, R0, UR12, RZ ;  /* 0x0000000c00007c24 */ /* 0x000fe2000f8e02ff */
        /* <DEDUP_REMOVED lines=18> */
[C---:B------:R-:W-:Y:S01]  /*95d0*/  LEA R0, P1, R4.reuse, UR6, 0x2 ;  /* 0x0000000604007c11 */ /* 0x040fe2000f8210ff */
[C---:B------:R-:W-:Y:S01]  /*95e0*/  VIADD R170, R23.reuse, 0x38 ;  /* 0x0000003817aa7836 */ /* 0x040fe20000000000 */
[----:B------:R-:W-:Y:S01]  /*95f0*/  SHF.R.S32.HI R166, RZ, 0x1f, R229 ;  /* 0x0000001fffa67819 */ /* 0x000fe200000114e5 */
[C---:B------:R-:W-:Y:S01]  /*9600*/  VIADD R172, R23.reuse, 0x30 ;  /* 0x0000003017ac7836 */ /* 0x040fe20000000000 */
[----:B------:R-:W-:Y:S01]  /*9610*/  LEA.HI.X R7, R4, UR7, R7, 0x2, P1 ;  /* 0x0000000704077c11 */ /* 0x000fe200088f1407 */
[C---:B------:R-:W-:Y:S01]  /*9620*/  VIADD R173, R23.reuse, 0x28 ;  /* 0x0000002817ad7836 */ /* 0x040fe20000000000 */
[----:B------:R0:W1:Y:S01]  /*9630*/  SHFL.IDX PT, R2, R0, RZ, 0x1c1f ;  /* 0x001c1fff00027589 */ /* 0x00006200000e0000 */
[C---:B------:R-:W-:Y:S01]  /*9640*/  VIADD R175, R23.reuse, 0x20 ;  /* 0x0000002017af7836 */ /* 0x040fe20000000000 */
[----:B------:R-:W-:Y:S01]  /*9650*/  SHF.R.S32.HI R168, RZ, 0x1f, R168 ;  /* 0x0000001fffa87819 */ /* 0x000fe200000114a8 */
[C---:B------:R-:W-:Y:S01]  /*9660*/  VIADD R177, R23.reuse, 0x18 ;  /* 0x0000001817b17836 */ /* 0x040fe20000000000 */
[----:B------:R0:W2:Y:S01]  /*9670*/  SHFL.IDX PT, R3, R7, RZ, 0x1c1f ;  /* 0x001c1fff07037589 */ /* 0x0000a200000e0000 */
        /* <DEDUP_REMOVED lines=16> */
[----:B------:R-:W-:Y:S01]  /*9780*/  VIADD R180, R23, 0x8 ;  /* 0x0000000817b47836 */ /* 0x000fe20000000000 */
[----:B01----:R-:W-:Y:S06]  /*9790*/  @P2 BRA `(.L_x_10207) ;  /* 0x0000000800242947 */ /* 0x003fec0003800000 */
[----:B------:R-:W-:Y:S01]  /*97a0*/  ULDC UR6, c[0x0][0xbc8] ;  /* 0x0002f20000067ab9 */ /* 0x000fe20000000800 */
[C---:B------:R-:W-:Y:S01]  /*97b0*/  VIADD R17, R23.reuse, 0xe0 ;  /* 0x000000e017117836 */ /* 0x040fe20000000000 */
[----:B------:R-:W-:Y:S01]  /*97c0*/  ISETP.GE.AND P2, PT, R180, UR6, PT ;  /* 0x00000006b4007c0c */ /* 0x000fe2000bf46270 */
[C---:B------:R-:W-:Y:S01]  /*97d0*/  VIADD R19, R23.reuse, 0xe8 ;  /* 0x000000e817137836 */ /* 0x040fe20000000000 */
[C---:B------:R-:W-:Y:S01]  /*97e0*/  ISETP.GE.AND P3, PT, R23.reuse, UR6, PT ;  /* 0x0000000617007c0c */ /* 0x040fe2000bf66270 */
[----:B------:R-:W-:Y:S01]  /*97f0*/  VIADD R21, R23, 0xf0 ;  /* 0x000000f017157836 */ /* 0x000fe20000000000 */
[----:B------:R-:W-:Y:S02]  /*9800*/  ISETP.GE.AND P1, PT, R178, UR6, PT ;  /* 0x00000006b2007c0c */ /* 0x000fe4000bf26270 */
[----:B------:R-:W-:-:S07]  /*9810*/  ISETP.GE.AND P4, PT, R176, UR6, PT ;  /* 0x00000006b0007c0c */ /* 0x000fce000bf86270 */
[C---:B------:R-:W-:Y:S02]  /*9820*/  @!P2 LEA R8, P5, R180.reuse, R2, 0x2 ;  /* 0x00000002b408a211 */ /* 0x040fe400078a10ff */
[----:B--2---:R-:W-:Y:S02]  /*9830*/  @!P3 IMAD.WIDE R4, R23, 0x4, R2 ;  /* 0x000000041704b825 */ /* 0x004fe400078e0202 */
[----:B------:R-:W-:-:S03]  /*9840*/  @!P2 LEA.HI.X R9, R180, R3, R181, 0x2, P5 ;  /* 0x00000003b409a211 */ /* 0x000fc600028f14b5 */
[----:B------:R0:W-:Y:S01]  /*9850*/  @!P3 ST.E.64 desc[UR36][R4.64], R24 ;  /* 0x000000180400b985 */ /* 0x0001e2000c101b24 */
[----:B------:R-:W-:-:S03]  /*9860*/  ISETP.GE.AND P3, PT, R174, UR6, PT ;  /* 0x00000006ae007c0c */ /* 0x000fc6000bf66270 */
[----:B------:R1:W-:Y:S01]  /*9870*/  @!P2 ST.E.64 desc[UR36][R8.64], R28 ;  /* 0x0000001c0800a985 */ /* 0x0003e2000c101b24 */
[----:B------:R-:W-:Y:S02]  /*9880*/  ISETP.GE.AND P2, PT, R16, UR6, PT ;  /* 0x0000000610007c0c */ /* 0x000fe4000bf46270 */
[----:B0-----:R-:W-:Y:S01]  /*9890*/  @!P1 LEA R4, P6, R178, R2, 0x2 ;  /* 0x00000002b2049211 */ /* 0x001fe200078c10ff */
[----:B------:R-:W-:-:S03]  /*98a0*/  VIADD R25, R23, 0xf8 ;  /* 0x000000f817197836 */ /* 0x000fc60000000000 */
[----:B------:R-:W-:Y:S02]  /*98b0*/  @!P1 LEA.HI.X R5, R178, R3, R179, 0x2, P6 ;  /* 0x00000003b2059211 */ /* 0x000fe400030f14b3 */
[----:B-1----:R-:W-:-:S03]  /*98c0*/  @!P4 LEA R8, P5, R176, R2, 0x2 ;  /* 0x00000002b008c211 */ /* 0x002fc600078a10ff */
[----:B------:R0:W-:Y:S01]  /*98d0*/  @!P1 ST.E.64 desc[UR36][R4.64], R32 ;  /* 0x0000002004009985 */ /* 0x0001e2000c101b24 */
[----:B------:R-:W-:Y:S02]  /*98e0*/  @!P4 LEA.HI.X R9, R176, R3, R177, 0x2, P5 ;  /* 0x00000003b009c211 */ /* 0x000fe400028f14b1 */
[----:B------:R-:W-:-:S03]  /*98f0*/  ISETP.GE.AND P1, PT, R171, UR6, PT ;  /* 0x00000006ab007c0c */ /* 0x000fc6000bf26270 */
[----:B------:R1:W-:Y:S01]  /*9900*/  @!P4 ST.E.64 desc[UR36][R8.64], R36 ;  /* 0x000000240800c985 */ /* 0x0003e2000c101b24 */
[----:B------:R-:W-:Y:S02]  /*9910*/  ISETP.GE.AND P4, PT, R169, UR6, PT ;  /* 0x00000006a9007c0c */ /* 0x000fe4000bf86270 */
[----:B0-----:R-:W-:-:S04]  /*9920*/  @!P3 LEA R4, P6, R174, R2, 0x2 ;  /* 0x00000002ae04b211 */ /* 0x001fc800078c10ff */
        /* <DEDUP_REMOVED lines=53> */
[-C--:B------:R-:W-:Y:S01]  /*9c80*/  @!P4 LEA R10, P5, R219, R2.reuse, 0x2 ;  /* 0x00000002db0ac211 */ /* 0x080fe200078a10ff */
[----:B------:R1:W-:Y:S01]  /*9c90*/  @!P2 ST.E.64 desc[UR36][R8.64], R92 ;  /* 0x0000005c0800a985 */ /* 0x0003e2000c101b24 */
[----:B------:R-:W-:Y:S02]  /*9ca0*/  ISETP.GE.AND P2, PT, R217, UR6, PT ;  /* 0x00000006d9007c0c */ /* 0x000fe4000bf46270 */
[----:B------:R-:W-:Y:S02]  /*9cb0*/  @!P4 LEA.HI.X R11, R219, R3, R156, 0x2, P5 ;  /* 0x00000003db0bc211 */ /* 0x000fe400028f149c */
[----:B0-----:R-:W-:-:S04]  /*9cc0*/  @!P1 LEA R4, P6, R220, R2, 0x2 ;  /* 0x00000002dc049211 */ /* 0x001fc800078c10ff */
        /* <DEDUP_REMOVED lines=13> */
[----:B-1----:R-:W-:-:S03]  /*9da0*/  @!P1 LEA R8, P6, R214, R2, 0x2 ;  /* 0x00000002d6089211 */ /* 0x002fc600078c10ff */
[CC--:B0-----:R-:W-:Y:S02]  /*9db0*/  @!P4 LEA R4, P5, R213.reuse, R2.reuse, 0x2 ;  /* 0x00000002d504c211 */ /* 0x0c1fe400078a10ff */
[-C--:B------:R-:W-:Y:S02]  /*9dc0*/  @!P1 LEA.HI.X R9, R214, R3.reuse, R153, 0x2, P6 ;  /* 0x00000003d6099211 */ /* 0x080fe400030f1499 */
[-C--:B------:R-:W-:Y:S02]  /*9dd0*/  @!P4 LEA.HI.X R5, R213, R3.reuse, R152, 0x2, P5 ;  /* 0x00000003d505c211 */ /* 0x080fe400028f1498 */
[CC--:B--2---:R-:W-:Y:S01]  /*9de0*/  @!P3 LEA R10, P6, R212.reuse, R2.reuse, 0x2 ;  /* 0x00000002d40ab211 */ /* 0x0c4fe200078c10ff */
[----:B------:R0:W-:Y:S01]  /*9df0*/  @!P1 ST.E.64 desc[UR36][R8.64], R112 ;  /* 0x0000007008009985 */ /* 0x0001e2000c101b24 */
[----:B------:R-:W-:Y:S02]  /*9e00*/  ISETP.GE.AND P1, PT, R209, UR6, PT ;  /* 0x00000006d1007c0c */ /* 0x000fe4000bf26270 */
[----:B------:R-:W-:Y:S01]  /*9e10*/  @!P3 LEA.HI.X R11, R212, R3, R22, 0x2, P6 ;  /* 0x00000003d40bb211 */ /* 0x000fe200030f1416 */
[----:B------:R1:W-:Y:S01]  /*9e20*/  @!P4 ST.E.64 desc[UR36][R4.64], R116 ;  /* 0x000000740400c985 */ /* 0x0003e2000c101b24 */
[----:B---3--:R-:W-:-:S03]  /*9e30*/  @!P2 LEA R12, P4, R210, R2, 0x2 ;  /* 0x00000002d20ca211 */ /* 0x008fc600078810ff */
[----:B------:R2:W-:Y:S01]  /*9e40*/  @!P3 ST.E.64 desc[UR36][R10.64], R120 ;  /* 0x000000780a00b985 */ /* 0x0005e2000c101b24 */
[-C--:B------:R-:W-:Y:S02]  /*9e50*/  @!P2 LEA.HI.X R13, R210, R3.reuse, R20, 0x2, P4 ;  /* 0x00000003d20da211 */ /* 0x080fe400020f1414 */
[----:B------:R-:W-:Y:S02]  /*9e60*/  ISETP.GE.AND P4, PT, R207, UR6, PT ;  /* 0x00000006cf007c0c */ /* 0x000fe4000bf86270 */
[----:B------:R-:W-:Y:S01]  /*9e70*/  ISETP.GE.AND P3, PT, R17, UR6, PT ;  /* 0x0000000611007c0c */ /* 0x000fe2000bf66270 */
[----:B------:R3:W-:Y:S01]  /*9e80*/  @!P2 ST.E.64 desc[UR36][R12.64], R124 ;  /* 0x0000007c0c00a985 */ /* 0x0007e2000c101b24 */
[----:B----4-:R-:W-:Y:S02]  /*9e90*/  @!P1 LEA R14, P5, R209, R2, 0x2 ;  /* 0x00000002d10e9211 */ /* 0x010fe400078a10ff */
[----:B------:R-:W-:Y:S02]  /*9ea0*/  ISETP.GE.AND P2, PT, R19, UR6, PT ;  /* 0x0000000613007c0c */ /* 0x000fe4000bf46270 */
[----:B------:R-:W-:-:S02]  /*9eb0*/  @!P1 LEA.HI.X R15, R209, R3, R18, 0x2, P5 ;  /* 0x00000003d10f9211 */ /* 0x000fc400028f1412 */
[----:B0-----:R-:W-:Y:S02]  /*9ec0*/  SHF.R.S32.HI R9, RZ, 0x1f, R207 ;  /* 0x0000001fff097819 */ /* 0x001fe400000114cf */
[----:B-1----:R-:W-:Y:S01]  /*9ed0*/  SHF.R.S32.HI R5, RZ, 0x1f, R17 ;  /* 0x0000001fff057819 */ /* 0x002fe20000011411 */
[----:B------:R0:W-:Y:S01]  /*9ee0*/  @!P1 ST.E.64 desc[UR36][R14.64], R128 ;  /* 0x000000800e009985 */ /* 0x0001e2000c101b24 */
[----:B------:R-:W-:Y:S02]  /*9ef0*/  ISETP.GE.AND P1, PT, R21, UR6, PT ;  /* 0x0000000615007c0c */ /* 0x000fe4000bf26270 */
[-C--:B------:R-:W-:Y:S02]  /*9f00*/  @!P4 LEA R8, P5, R207, R2.reuse, 0x2 ;  /* 0x00000002cf08c211 */ /* 0x080fe400078a10ff */
[----:B------:R-:W-:Y:S02]  /*9f10*/  @!P3 LEA R4, P6, R17, R2, 0x2 ;  /* 0x000000021104b211 */ /* 0x000fe400078c10ff */
[----:B------:R-:W-:-:S02]  /*9f20*/  @!P4 LEA.HI.X R9, R207, R3, R9, 0x2, P5 ;  /* 0x00000003cf09c211 */ /* 0x000fc400028f1409 */
[----:B------:R-:W-:Y:S02]  /*9f30*/  ISETP.GE.AND P5, PT, R25, UR6, PT ;  /* 0x0000000619007c0c */ /* 0x000fe4000bfa6270 */
[-C--:B------:R-:W-:Y:S01]  /*9f40*/  @!P3 LEA.HI.X R5, R17, R3.reuse, R5, 0x2, P6 ;  /* 0x000000031105b211 */ /* 0x080fe200030f1405 */
[----:B------:R1:W-:Y:S01]  /*9f50*/  @!P4 ST.E.64 desc[UR36][R8.64], R132 ;  /* 0x000000840800c985 */ /* 0x0003e2000c101b24 */
[----:B--2---:R-:W-:Y:S02]  /*9f60*/  SHF.R.S32.HI R11, RZ, 0x1f, R19 ;  /* 0x0000001fff0b7819 */ /* 0x004fe40000011413 */
[C---:B------:R-:W-:Y:S01]  /*9f70*/  @!P2 LEA R10, P6, R19.reuse, R2, 0x2 ;  /* 0x00000002130aa211 */ /* 0x040fe200078c10ff */
[----:B------:R1:W-:Y:S01]  /*9f80*/  @!P3 ST.E.64 desc[UR36][R4.64], R136 ;  /* 0x000000880400b985 */ /* 0x0003e2000c101b24 */
[----:B---3--:R-:W-:Y:S02]  /*9f90*/  SHF.R.S32.HI R13, RZ, 0x1f, R21 ;  /* 0x0000001fff0d7819 */ /* 0x008fe40000011415 */
[----:B------:R-:W-:-:S02]  /*9fa0*/  @!P2 LEA.HI.X R11, R19, R3, R11, 0x2, P6 ;  /* 0x00000003130ba211 */ /* 0x000fc400030f140b */
[CC--:B------:R-:W-:Y:S02]  /*9fb0*/  @!P1 LEA R12, P6, R21.reuse, R2.reuse, 0x2 ;  /* 0x00000002150c9211 */ /* 0x0c0fe400078c10ff */
[----:B0-----:R-:W-:Y:S01]  /*9fc0*/  SHF.R.S32.HI R14, RZ, 0x1f, R25 ;  /* 0x0000001fff0e7819 */ /* 0x001fe20000011419 */
[----:B------:R1:W-:Y:S01]  /*9fd0*/  @!P2 ST.E.64 desc[UR36][R10.64], R140 ;  /* 0x0000008c0a00a985 */ /* 0x0003e2000c101b24 */
[----:B------:R-:W-:Y:S02]  /*9fe0*/  @!P1 LEA.HI.X R13, R21, R3, R13, 0x2, P6 ;  /* 0x00000003150d9211 */ /* 0x000fe400030f140d */
[----:B------:R-:W-:-:S03]  /*9ff0*/  @!P5 LEA R2, P6, R25, R2, 0x2 ;  /* 0x000000021902d211 */ /* 0x000fc600078c10ff */
[----:B------:R1:W-:Y:S01]  /*a000*/  @!P1 ST.E.64 desc[UR36][R12.64], R144 ;  /* 0x000000900c009985 */ /* 0x0003e2000c101b24 */
[----:B------:R-:W-:-:S05]  /*a010*/  @!P5 LEA.HI.X R3, R25, R3, R14, 0x2, P6 ;  /* 0x000000031903d211 */ /* 0x000fca00030f140e */
[----:B------:R1:W-:Y:S04]  /*a020*/  @!P5 ST.E.64 desc[UR36][R2.64], R148 ;  /* 0x000000940200d985 */ /* 0x0003e8000c101b24 */
.L_x_10207:
[----:B------:R-:W-:Y:S05]  /*a030*/  BSYNC B1 ;  /* 0x0000000000017941 */ /* 0x000fea0003800000 */
.L_x_10206:
[----:B-12---:R0:W1:Y:S04]  /*a040*/  SHFL.IDX PT, R3, R7, 0x1, 0x1c1f ;  /* 0x003c1f0007037f89 */ /* 0x00606800000e0000 */
[----:B------:R0:W2:Y:S01]  /*a050*/  SHFL.IDX PT, R2, R0, 0x1, 0x1c1f ;  /* 0x003c1f0000027f89 */ /* 0x0000a200000e0000 */
[----:B------:R-:W-:Y:S05]  /*a060*/  @P0 BRA `(.L_x_10205) ;  /* 0x0000001400e40947 */ /* 0x000fea0003800000 */
[----:B------:R-:W-:Y:S01]  /*a070*/  ULDC UR6, c[0x0][0xbc8] ;  /* 0x0002f20000067ab9 */ /* 0x000fe20000000800 */
[C---:B------:R-:W-:Y:S01]  /*a080*/  VIADD R19, R23.reuse, 0xe8 ;  /* 0x000000e817137836 */ /* 0x040fe20000000000 */
[----:B------:R-:W-:Y:S01]  /*a090*/  ISETP.GE.AND P5, PT, R180, UR6, PT ;  /* 0x00000006b4007c0c */ /* 0x000fe2000bfa6270 */
[C---:B0-----:R-:W-:Y:S01]  /*a0a0*/  VIADD R7, R23.reuse, 0xf0 ;  /* 0x000000f017077836 */ /* 0x041fe20000000000 */
[----:B------:R-:W-:Y:S02]  /*a0b0*/  ISETP.GE.AND P4, PT, R23, UR6, PT ;  /* 0x0000000617007c0c */ /* 0x000fe4000bf86270 */
[----:B------:R-:W-:Y:S02]  /*a0c0*/  ISETP.GE.AND P2, PT, R178, UR6, PT ;  /* 0x00000006b2007c0c */ /* 0x000fe4000bf46270 */
[----:B------:R-:W-:Y:S02]  /*a0d0*/  ISETP.GE.AND P1, PT, R176, UR6, PT ;  /* 0x00000006b0007c0c */ /* 0x000fe4000bf26270 */
[----:B------:R-:W-:-:S02]  /*a0e0*/  ISETP.GE.AND P0, PT, R174, UR6, PT ;  /* 0x00000006ae007c0c */ /* 0x000fc4000bf06270 */
[----:B------:R-:W-:-:S03]  /*a0f0*/  SHF.R.S32.HI R0, RZ, 0x1f, R207 ;  /* 0x0000001fff007819 */ /* 0x000fc600000114cf */
[CC--:B--2---:R-:W-:Y:S02]  /*a100*/  @!P5 LEA R8, P3, R180.reuse, R2.reuse, 0x2 ;  /* 0x00000002b408d211 */ /* 0x0c4fe400078610ff */
[----:B-1----:R-:W-:Y:S02]  /*a110*/  @!P4 IMAD.WIDE R4, R23, 0x4, R2 ;  /* 0x000000041704c825 */ /* 0x002fe400078e0202 */
[-C--:B------:R-:W-:Y:S02]  /*a120*/  @!P5 LEA.HI.X R9, R180, R3.reuse, R181, 0x2, P3 ;  /* 0x00000003b409d211 */ /* 0x080fe400018f14b5 */
[-C--:B------:R-:W-:Y:S01]  /*a130*/  @!P2 LEA R10, P6, R178, R2.reuse, 0x2 ;  /* 0x00000002b20aa211 */ /* 0x080fe200078c10ff */
[----:B------:R0:W-:Y:S01]  /*a140*/  @!P4 ST.E.64 desc[UR36][R4.64], R26 ;  /* 0x0000001a0400c985 */ /* 0x0001e2000c101b24 */
[----:B------:R-:W-:Y:S02]  /*a150*/  ISETP.GE.AND P3, PT, R16, UR6, PT ;  /* 0x0000000610007c0c */ /* 0x000fe4000bf66270 */
[----:B------:R-:W-:Y:S01]  /*a160*/  @!P2 LEA.HI.X R11, R178, R3, R179, 0x2, P6 ;  /* 0x00000003b20ba211 */ /* 0x000fe200030f14b3 */
[----:B------:R1:W-:Y:S01]  /*a170*/  @!P5 ST.E.64 desc[UR36][R8.64], R30 ;  /* 0x0000001e0800d985 */ /* 0x0003e2000c101b24 */
[----:B------:R-:W-:-:S02]  /*a180*/  @!P1 LEA R12, P5, R176, R2, 0x2 ;  /* 0x00000002b00c9211 */ /* 0x000fc400078a10ff */
[----:B------:R-:W-:Y:S01]  /*a190*/  ISETP.GE.AND P4, PT, R171, UR6, PT ;  /* 0x00000006ab007c0c */ /* 0x000fe2000bf86270 */
[----:B------:R2:W-:Y:S01]  /*a1a0*/  @!P2 ST.E.64 desc[UR36][R10.64], R34 ;  /* 0x000000220a00a985 */ /* 0x0005e2000c101b24 */
[-C--:B------:R-:W-:Y:S02]  /*a1b0*/  @!P0 LEA R14, P6, R174, R2.reuse, 0x2 ;  /* 0x00000002ae0e8211 */ /* 0x080fe400078c10ff */
        /* <DEDUP_REMOVED lines=8> */
[-C--:B-1----:R-:W-:Y:S02]  /*a240*/  @!P4 LEA R8, P2, R171, R2.reuse, 0x2 ;  /* 0x00000002ab08c211 */ /* 0x082fe400078410ff */
[-C--:B------:R-:W-:Y:S02]  /*a250*/  @!P3 LEA.HI.X R5, R16, R3.reuse, R173, 0x2, P6 ;  /* 0x000000031005b211 */ /* 0x080fe400030f14ad */
[----:B------:R-:W-:Y:S02]  /*a260*/  @!P5 LEA R16, P6, R169, R2, 0x2 ;  /* 0x00000002a910d211 */ /* 0x000fe400078c10ff */
[----:B------:R-:W-:Y:S01]  /*a270*/  @!P4 LEA.HI.X R9, R171, R3, R172, 0x2, P2 ;  /* 0x00000003ab09c211 */ /* 0x000fe200010f14ac */
[----:B------:R1:W-:Y:S01]  /*a280*/  @!P3 ST.E.64 desc[UR36][R4.64], R46 ;  /* 0x0000002e0400b985 */ /* 0x0003e2000c101b24 */
[----:B------:R-:W-:-:S02]  /*a290*/  ISETP.GE.AND P2, PT, R228, UR6, PT ;  /* 0x00000006e4007c0c */ /* 0x000fc4000bf46270 */
[-C--:B------:R-:W-:Y:S01]  /*a2a0*/  @!P5 LEA.HI.X R17, R169, R3.reuse, R170, 0x2, P6 ;  /* 0x00000003a911d211 */ /* 0x080fe200030f14aa */
[----:B------:R4:W-:Y:S01]  /*a2b0*/  @!P4 ST.E.64 desc[UR36][R8.64], R50 ;  /* 0x000000320800c985 */ /* 0x0009e2000c101b24 */
[-C--:B--2---:R-:W-:Y:S02]  /*a2c0*/  @!P0 LEA R10, P4, R167, R2.reuse, 0x2 ;  /* 0x00000002a70a8211 */ /* 0x084fe400078810ff */
        /* <DEDUP_REMOVED lines=30> */
[----:B------:R-:W-:Y:S02]  /*a4b0*/  @!P0 LEA.HI.X R11, R224, R3, R161, 0x2, P6 ;  /* 0x00000003e00b8211 */ /* 0x000fe400030f14a1 */
[----:B-1----:R-:W-:-:S03]  /*a4c0*/  @!P2 LEA R14, P6, R222, R2, 0x2 ;  /* 0x00000002de0ea211 */ /* 0x002fc600078c10ff */
[----:B------:R1:W-:Y:S01]  /*a4d0*/  @!P0 ST.E.64 desc[UR36][R10.64], R82 ;  /* 0x000000520a008985 */ /* 0x0003e2000c101b24 */
[-C--:B------:R-:W-:Y:S02]  /*a4e0*/  @!P2 LEA.HI.X R15, R222, R3.reuse, R159, 0x2, P6 ;  /* 0x00000003de0fa211 */ /* 0x080fe400030f149f */
[-C--:B--2---:R-:W-:Y:S01]  /*a4f0*/  @!P4 LEA R8, P0, R220, R2.reuse, 0x2 ;  /* 0x00000002dc08c211 */ /* 0x084fe200078010ff */
[----:B------:R2:W-:Y:S01]  /*a500*/  @!P1 ST.E.64 desc[UR36][R12.64], R86 ;  /* 0x000000560c009985 */ /* 0x0005e2000c101b24 */
[-C--:B------:R-:W-:Y:S02]  /*a510*/  @!P5 LEA R4, P1, R221, R2.reuse, 0x2 ;  /* 0x00000002dd04d211 */ /* 0x080fe400078210ff */
[----:B0-----:R-:W-:Y:S01]  /*a520*/  @!P3 LEA R16, P6, R219, R2, 0x2 ;  /* 0x00000002db10b211 */ /* 0x001fe200078c10ff */
[----:B------:R0:W-:Y:S01]  /*a530*/  @!P2 ST.E.64 desc[UR36][R14.64], R90 ;  /* 0x0000005a0e00a985 */ /* 0x0001e2000c101b24 */
[----:B------:R-:W-:Y:S02]  /*a540*/  ISETP.GE.AND P2, PT, R218, UR6, PT ;  /* 0x00000006da007c0c */ /* 0x000fe4000bf46270 */
        /* <DEDUP_REMOVED lines=8> */
[----:B-1----:R-:W-:Y:S01]  /*a5d0*/  @!P2 LEA R10, P6, R218, R2, 0x2 ;  /* 0x00000002da0aa211 */ /* 0x002fe200078c10ff */
[----:B------:R1:W-:Y:S01]  /*a5e0*/  @!P3 ST.E.64 desc[UR36][R16.64], R102 ;  /* 0x000000661000b985 */ /* 0x0003e2000c101b24 */
[----:B------:R-:W-:-:S02]  /*a5f0*/  ISETP.GE.AND P3, PT, R213, UR6, PT ;  /* 0x00000006d5007c0c */ /* 0x000fc4000bf66270 */
[CC--:B--2---:R-:W-:Y:S02]  /*a600*/  @!P1 LEA R12, P5, R217.reuse, R2.reuse, 0x2 ;  /* 0x00000002d90c9211 */ /* 0x0c4fe400078a10ff */
[-C--:B------:R-:W-:Y:S02]  /*a610*/  @!P2 LEA.HI.X R11, R218, R3.reuse, R155, 0x2, P6 ;  /* 0x00000003da0ba211 */ /* 0x080fe400030f149b */
        /* <DEDUP_REMOVED lines=19> */
[-C--:B--2---:R-:W-:Y:S02]  /*a750*/  @!P1 LEA R12, P6, R209, R2.reuse, 0x2 ;  /* 0x00000002d10c9211 */ /* 0x084fe400078c10ff */
[-C--:B------:R-:W-:Y:S02]  /*a760*/  @!P2 LEA.HI.X R11, R210, R3.reuse, R20, 0x2, P5 ;  /* 0x00000003d20ba211 */ /* 0x080fe400028f1414 */
[----:B-1----:R-:W-:Y:S02]  /*a770*/  @!P0 LEA R14, P5, R207, R2, 0x2 ;  /* 0x00000002cf0e8211 */ /* 0x002fe400078a10ff */
[-C--:B------:R-:W-:Y:S01]  /*a780*/  @!P1 LEA.HI.X R13, R209, R3.reuse, R18, 0x2, P6 ;  /* 0x00000003d10d9211 */ /* 0x080fe200030f1412 */
[----:B------:R0:W-:Y:S01]  /*a790*/  @!P2 ST.E.64 desc[UR36][R10.64], R126 ;  /* 0x0000007e0a00a985 */ /* 0x0001e2000c101b24 */
[----:B------:R-:W-:Y:S02]  /*a7a0*/  ISETP.GE.AND P6, PT, R7, UR6, PT ;  /* 0x0000000607007c0c */ /* 0x000fe4000bfc6270 */
[----:B------:R-:W-:Y:S01]  /*a7b0*/  @!P0 LEA.HI.X R15, R207, R3, R0, 0x2, P5 ;  /* 0x00000003cf0f8211 */ /* 0x000fe200028f1400 */
[----:B------:R0:W-:Y:S01]  /*a7c0*/  @!P1 ST.E.64 desc[UR36][R12.64], R130 ;  /* 0x000000820c009985 */ /* 0x0001e2000c101b24 */
[----:B---3--:R-:W-:-:S02]  /*a7d0*/  SHF.R.S32.HI R5, RZ, 0x1f, R17 ;  /* 0x0000001fff057819 */ /* 0x008fc40000011411 */
[CC--:B------:R-:W-:Y:S01]  /*a7e0*/  @!P4 LEA R4, P5, R17.reuse, R2.reuse, 0x2 ;  /* 0x000000021104c211 */ /* 0x0c0fe200078a10ff */
[----:B------:R0:W-:Y:S01]  /*a7f0*/  @!P0 ST.E.64 desc[UR36][R14.64], R134 ;  /* 0x000000860e008985 */ /* 0x0001e2000c101b24 */
[----:B------:R-:W-:Y:S02]  /*a800*/  SHF.R.S32.HI R0, RZ, 0x1f, R19 ;  /* 0x0000001fff007819 */ /* 0x000fe40000011413 */
[----:B------:R-:W-:Y:S02]  /*a810*/  @!P4 LEA.HI.X R5, R17, R3, R5, 0x2, P5 ;  /* 0x000000031105c211 */ /* 0x000fe400028f1405 */
[----:B----4-:R-:W-:-:S03]  /*a820*/  @!P3 LEA R8, P5, R19, R2, 0x2 ;  /* 0x000000021308b211 */ /* 0x010fc600078a10ff */
[----:B------:R0:W-:Y:S01]  /*a830*/  @!P4 ST.E.64 desc[UR36][R4.64], R138 ;  /* 0x0000008a0400c985 */ /* 0x0001e2000c101b24 */
[-C--:B------:R-:W-:Y:S02]  /*a840*/  @!P3 LEA.HI.X R9, R19, R3.reuse, R0, 0x2, P5 ;  /* 0x000000031309b211 */ /* 0x080fe400028f1400 */
[----:B------:R-:W-:Y:S02]  /*a850*/  SHF.R.S32.HI R0, RZ, 0x1f, R7 ;  /* 0x0000001fff007819 */ /* 0x000fe40000011407 */
[C---:B------:R-:W-:Y:S01]  /*a860*/  @!P6 LEA R16, P5, R7.reuse, R2, 0x2 ;  /* 0x000000020710e211 */ /* 0x040fe200078a10ff */
[----:B------:R0:W-:Y:S03]  /*a870*/  @!P3 ST.E.64 desc[UR36][R8.64], R142 ;  /* 0x0000008e0800b985 */ /* 0x0001e6000c101b24 */
[----:B------:R-:W-:Y:S01]  /*a880*/  @!P6 LEA.HI.X R17, R7, R3, R0, 0x2, P5 ;  /* 0x000000030711e211 */ /* 0x000fe200028f1400 */
[----:B------:R-:W-:-:S04]  /*a890*/  VIADD R7, R23, 0xf8 ;  /* 0x000000f817077836 */ /* 0x000fc80000000000 */
[----:B------:R0:W-:Y:S01]  /*a8a0*/  @!P6 ST.E.64 desc[UR36][R16.64], R146 ;  /* 0x000000921000e985 */ /* 0x0001e2000c101b24 */
[----:B------:R-:W-:-:S13]  /*a8b0*/  ISETP.GE.AND P0, PT, R7, UR6, PT ;  /* 0x0000000607007c0c */ /* 0x000fda000bf06270 */
[----:B0-----:R-:W-:Y:S05]  /*a8c0*/  @P0 BRA `(.L_x_10205) ;  /* 0x0000000c00cc0947 */ /* 0x001fea0003800000 */
[----:B------:R-:W-:Y:S02]  /*a8d0*/  LEA R2, P0, R7, R2, 0x2 ;  /* 0x0000000207027211 */ /* 0x000fe400078010ff */
[----:B------:R-:W-:-:S04]  /*a8e0*/  SHF.R.S32.HI R0, RZ, 0x1f, R7 ;  /* 0x0000001fff007819 */ /* 0x000fc80000011407 */
[----:B------:R-:W-:-:S05]  /*a8f0*/  LEA.HI.X R3, R7, R3, R0, 0x2, P0 ;  /* 0x0000000307037211 */ /* 0x000fca00000f1400 */
[----:B------:R0:W-:Y:S01]  /*a900*/  ST.E.64 desc[UR36][R2.64], R150 ;  /* 0x0000009602007985 */ /* 0x0001e2000c101b24 */
[----:B------:R-:W-:Y:S05]  /*a910*/  BRA `(.L_x_10205) ;  /* 0x0000000c00b87947 */ /* 0x000fea0003800000 */
.L_x_10196:
[----:B------:R-:W1:Y:S01]  /*a920*/  LDC.64 R4, c[0x0][0xd00] ;  /* 0x00034000ff047b82 */ /* 0x000e620000000a00 */
[----:B------:R-:W-:Y:S01]  /*a930*/  ULDC.64 UR6, c[0x0][0xd08] ;  /* 0x0003420000067ab9 */ /* 0x000fe20000000a00 */
[----:B------:R-:W-:Y:S01]  /*a940*/  IMAD.MOV.U32 R7, RZ, RZ, RZ ;  /* 0x000000ffff077224 */ /* 0x000fe200078e00ff */
[----:B------:R-:W-:-:S04]  /*a950*/  ISETP.NE.U32.AND P1, PT, RZ, UR6, PT ;  /* 0x00000006ff007c0c */ /* 0x000fc8000bf25070 */
[----:B------:R-:W-:Y:S01]  /*a960*/  ISETP.NE.AND.EX P1, PT, RZ, UR7, PT, P1 ;  /* 0x00000007ff007c0c */ /* 0x000fe2000bf25310 */
[----:B------:R-:W2:Y:S01]  /*a970*/  LDC.64 R2, c[0x0][0xd00] ;  /* 0x00034000ff027b82 */ /* 0x000ea20000000a00 */
[----:B-1----:R-:W-:-:S04]  /*a980*/  ISETP.NE.U32.AND P0, PT, R4, RZ, PT ;  /* 0x000000ff0400720c */ /* 0x002fc80003f05070 */
[----:B------:R-:W-:Y:S01]  /*a990*/  ISETP.NE.AND.EX P0, PT, R5, RZ, PT, P0 ;  /* 0x000000ff0500720c */ /* 0x000fe20003f05300 */
[----:B--2---:R-:W-:-:S06]  /*a9a0*/  IMAD.WIDE R4, R204, 0x4, R2 ;  /* 0x00000004cc047825 */ /* 0x004fcc00078e0202 */
[C---:B------:R-:W-:Y:S01]  /*a9b0*/  @P1 LEA R2, P2, R204.reuse, UR6, 0x2 ;  /* 0x00000006cc021c11 */ /* 0x040fe2000f8410ff */
[----:B------:R-:W-:Y:S02]  /*a9c0*/  ULDC UR6, c[0x0][0xb88] ;  /* 0x0002e20000067ab9 */ /* 0x000fe40000000800 */
[----:B------:R-:W-:Y:S01]  /*a9d0*/  IMAD.U32 R0, RZ, RZ, UR6 ;  /* 0x00000006ff007e24 */ /* 0x000fe2000f8e00ff */
[----:B------:R-:W-:Y:S02]  /*a9e0*/  @P1 LEA.HI.X R3, R204, UR7, R208, 0x2, P2 ;  /* 0x00000007cc031c11 */ /* 0x000fe400090f14d0 */
[----:B------:R1:W5:Y:S04]  /*a9f0*/  @P0 LDG.E R7, desc[UR36][R4.64] ;  /* 0x0000002404070981 */ /* 0x000368000c1e1900 */
[----:B------:R1:W5:Y:S01]  /*aa00*/  @P1 LDG.E R0, desc[UR36][R2.64] ;  /* 0x0000002402001981 */ /* 0x000362000c1e1900 */
[----:B------:R-:W-:Y:S01]  /*aa10*/  ISETP.NE.AND P2, PT, R206, RZ, PT ;  /* 0x000000ffce00720c */ /* 0x000fe20003f45270 */
[----:B------:R-:W2:-:S12]  /*aa20*/  S2R R8, SR_TID.X ;  /* 0x0000000000087919 */ /* 0x000e980000002100 */
[----:B------:R-:W3:Y:S01]  /*aa30*/  @!P2 LDC R206, c[0x0][0xbd4] ;  /* 0x0002f500ffceab82 */ /* 0x000ee20000000800 */
[----:B--2---:R-:W-:Y:S01]  /*aa40*/  VIADD R22, R8, 0xffffff80 ;  /* 0xffffff8008167836 */ /* 0x004fe20000000000 */
[----:B---3--:R-:W-:-:S04]  /*aa50*/  ISETP.GT.AND P2, PT, R206, 0x1, PT ;  /* 0x00000001ce00780c */ /* 0x008fc80003f44270 */
[----:B------:R-:W-:Y:S01]  /*aa60*/  ISETP.GT.AND P3, PT, R22, 0x7f, PT ;  /* 0x0000007f1600780c */ /* 0x000fe20003f64270 */
[----:B-1----:R-:W-:-:S12]  /*aa70*/  @P1 BRA `(.L_x_10208) ;  /* 0x0000000000101947 */ /* 0x002fd80003800000 */
[----:B------:R-:W-:Y:S05]  /*aa80*/  @!P0 BRA `(.L_x_10208) ;  /* 0x00000000000c8947 */ /* 0x000fea0003800000 */
[----:B------:R-:W2:Y:S04]  /*aa90*/  LDG.E R3, desc[UR36][R4.64] ;  /* 0x0000002404037981 */ /* 0x000ea8000c1e1900 */
[----:B-----5:R-:W2:Y:S02]  /*aaa0*/  LDG.E R0, desc[UR36][R4.64+0x4] ;  /* 0x0000042404007981 */ /* 0x020ea4000c1e1900 */
[----:B--2---:R-:W-:-:S07]  /*aab0*/  IMAD.IADD R0, R0, 0x1, -R3 ;  /* 0x0000000100007824 */ /* 0x004fce00078e0a03 */
.L_x_10208:
[----:B------:R-:W-:Y:S01]  /*aac0*/  BSSY B1, `(.L_x_10209) ;  /* 0x000003b000017945 */ /* 0x000fe20003800000 */
[----:B------:R-:W-:Y:S02]  /*aad0*/  SEL R21, R204, RZ, !P0 ;  /* 0x000000ffcc157207 */ /* 0x000fe40004000000 */
[----:B------:R-:W-:Y:S02]  /*aae0*/  SEL R208, R208, RZ, !P0 ;  /* 0x000000ffd0d07207 */ /* 0x000fe40004000000 */
[----:B-----5:R-:W-:Y:S01]  /*aaf0*/  SHF.R.S32.HI R18, RZ, 0x1f, R7 ;  /* 0x0000001fff127819 */ /* 0x020fe20000011407 */
[----:B------:R-:W-:Y:S06]  /*ab00*/  @P3 BRA `(.L_x_10210) ;  /* 0x0000000000d83947 */ /* 0x000fec0003800000 */
[----:B------:R-:W2:Y:S01]  /*ab10*/  LDL R2, [R1+0x1c] ;  /* 0x00001c0001027983 */ /* 0x000ea20000100800 */
[----:B------:R-:W1:Y:S01]  /*ab20*/  LDC R27, c[0x0][0xce8] ;  /* 0x00033a00ff1b7b82 */ /* 0x000e620000000800 */
[----:B--2---:R-:W-:Y:S02]  /*ab30*/  R2UR UR6, R2 ;  /* 0x00000000020672ca */ /* 0x004fe400000e0000 */
[----:B------:R-:W2:Y:S11]  /*ab40*/  S2R R2, SR_TID.X ;  /* 0x0000000000027919 */ /* 0x000eb60000002100 */
[----:B------:R-:W-:-:S04]  /*ab50*/  IMAD.U32 R3, RZ, RZ, UR6 ;  /* 0x00000006ff037e24 */ /* 0x000fc8000f8e00ff */
[----:B--2---:R-:W-:Y:S02]  /*ab60*/  IMAD R2, R3, 0x80, R2 ;  /* 0x0000008003027824 */ /* 0x004fe400078e0202 */
[----:B-1----:R-:W-:Y:S02]  /*ab70*/  IMAD R3, R0, R27, RZ ;  /* 0x0000001b00037224 */ /* 0x002fe400078e02ff */
[----:B------:R-:W-:-:S05]  /*ab80*/  VIADD R20, R2, 0xffffff80 ;  /* 0xffffff8002147836 */ /* 0x000fca0000000000 */
[----:B------:R-:W-:-:S13]  /*ab90*/  ISETP.GE.AND P0, PT, R20, R3, PT ;  /* 0x000000031400720c */ /* 0x000fda0003f06270 */
[----:B------:R-:W-:Y:S05]  /*aba0*/  @P0 BRA `(.L_x_10210) ;  /* 0x0000000000b00947 */ /* 0x000fea0003800000 */
[----:B------:R-:W2:Y:S01]  /*abb0*/  LDL.LU R26, [R1+0x18] ;  /* 0x00001800011a7983 */ /* 0x000ea20000300800 */
[----:B------:R-:W-:Y:S01]  /*abc0*/  ISETP.NE.AND P1, PT, R27, 0x1, PT ;  /* 0x000000011b00780c */ /* 0x000fe20003f25270 */
[----:B------:R-:W-:Y:S01]  /*abd0*/  IMAD.MOV.U32 R16, RZ, RZ, 0xab8 ;  /* 0x00000ab8ff107424 */ /* 0x000fe200078e00ff */
[----:B------:R-:W-:Y:S01]  /*abe0*/  ISETP.GT.AND P0, PT, R206, 0x1, PT ;  /* 0x00000001ce00780c */ /* 0x000fe20003f04270 */
[----:B------:R-:W1:Y:S01]  /*abf0*/  LDC.64 R24, c[0x0][0xca8] ;  /* 0x00032a00ff187b82 */ /* 0x000e620000000a00 */
[----:B------:R-:W-:Y:S02]  /*ac00*/  IMAD.MOV.U32 R15, RZ, RZ, R20 ;  /* 0x000000ffff0f7224 */ /* 0x000fe400078e0014 */
[----:B------:R-:W-:-:S05]  /*ac10*/  SEL R16, R16, 0xa78, P0 ;  /* 0x00000a7810107807 */ /* 0x000fca0000000000 */
[----:B------:R-:W3:Y:S08]  /*ac20*/  LDC.64 R4, c[0x0][R16+0x220] ;  /* 0x0000880010047b82 */ /* 0x000ef00000000a00 */
[----:B------:R-:W4:Y:S08]  /*ac30*/  @P1 LDC R13, c[0x0][0xcec] ;  /* 0x00033b00ff0d1b82 */ /* 0x000f300000000800 */
[----:B------:R-:W5:Y:S08]  /*ac40*/  LDC.64 R2, c[0x0][R16+0x218] ;  /* 0x0000860010027b82 */ /* 0x000f700000000a00 */
[----:B------:R-:W1:Y:S01]  /*ac50*/  @P1 LDC R19, c[0x0][0xcf0] ;  /* 0x00033c00ff131b82 */ /* 0x000e620000000800 */
[----:B---3--:R-:W-:-:S07]  /*ac60*/  IMAD R5, R5, R21, RZ ;  /* 0x0000001505057224 */ /* 0x008fce00078e02ff */
[----:B------:R-:W3:Y:S01]  /*ac70*/  LDC.64 R8, c[0x0][R16+0x228] ;  /* 0x00008a0010087b82 */ /* 0x000ee20000000a00 */
[----:B----4-:R-:W-:-:S04]  /*ac80*/  @P1 IMAD.HI.U32 R14, R20, R13, RZ ;  /* 0x0000000d140e1227 */ /* 0x010fc800078e00ff */
[----:B------:R-:W-:-:S03]  /*ac90*/  IMAD.WIDE.U32 R12, R4, R21, RZ ;  /* 0x00000015040c7225 */ /* 0x000fc600078e00ff */
[----:B0-----:R-:W0:Y:S01]  /*aca0*/  LDC.64 R10, c[0x0][R16+0x210] ;  /* 0x00008400100a7b82 */ /* 0x001e220000000a00 */
[-C--:B-----5:R-:W-:Y:S02]  /*acb0*/  IMAD R17, R3, R205.reuse, RZ ;  /* 0x000000cd03117224 */ /* 0x0a0fe400078e02ff */
[----:B------:R-:W-:-:S04]  /*acc0*/  IMAD.WIDE.U32 R2, R2, R205, RZ ;  /* 0x000000cd02027225 */ /* 0x000fc800078e00ff */
[----:B------:R-:W-:Y:S01]  /*acd0*/  IMAD.IADD R17, R3, 0x1, R17 ;  /* 0x0000000103117824 */ /* 0x000fe200078e0211 */
[----:B-1----:R-:W-:Y:S01]  /*ace0*/  @P1 SHF.R.U32.HI R15, RZ, R19, R14 ;  /* 0x00000013ff0f1219 */ /* 0x002fe2000001160e */
[----:B------:R-:W-:Y:S01]  /*acf0*/  IMAD R19, R4, R208, R5 ;  /* 0x000000d004137224 */ /* 0x000fe200078e0205 */
[----:B------:R-:W1:Y:S01]  /*ad00*/  @!P0 LDC R24, c[0x0][0xc50] ;  /* 0x00031400ff188b82 */ /* 0x000e620000000800 */
[----:B------:R-:W-:Y:S02]  /*ad10*/  IADD3 R4, P1, P3, R12, R2, R7 ;  /* 0x000000020c047210 */ /* 0x000fe40007b3e007 */
[----:B------:R-:W-:Y:S02]  /*ad20*/  IMAD.IADD R19, R13, 0x1, R19 ;  /* 0x000000010d137824 */ /* 0x000fe400078e0213 */
[----:B------:R-:W-:-:S03]  /*ad30*/  IMAD.MOV R12, RZ, RZ, -R15 ;  /* 0x000000ffff0c7224 */ /* 0x000fc600078e0a0f */
[----:B------:R-:W4:Y:S01]  /*ad40*/  @!P0 LDC R25, c[0x0][0xc54] ;  /* 0x00031500ff198b82 */ /* 0x000f220000000800 */
[----:B--2---:R-:W-:-:S05]  /*ad50*/  SEL R5, R26, RZ, P0 ;  /* 0x000000ff1a057207 */ /* 0x004fca0000000000 */
[----:B---3--:R-:W-:Y:S01]  /*ad60*/  IMAD.WIDE.U32 R2, R8, R5, RZ ;  /* 0x0000000508027225 */ /* 0x008fe200078e00ff */
[----:B------:R-:W-:-:S03]  /*ad70*/  IADD3.X R8, R19, R17, R18, P1, P3 ;  /* 0x0000001113087210 */ /* 0x000fc60000fe6412 */
[----:B------:R-:W-:Y:S01]  /*ad80*/  IMAD R9, R9, R5, RZ ;  /* 0x0000000509097224 */ /* 0x000fe200078e02ff */
[----:B------:R-:W-:Y:S01]  /*ad90*/  IADD3 R2, P0, P1, R15, R4, R2 ;  /* 0x000000040f027210 */ /* 0x000fe2000791e002 */
[----:B------:R-:W-:Y:S01]  /*ada0*/  IMAD R5, R27, R12, R20 ;  /* 0x0000000c1b057224 */ /* 0x000fe200078e0214 */
[----:B------:R-:W-:Y:S01]  /*adb0*/  SHF.R.S32.HI R15, RZ, 0x1f, R15 ;  /* 0x0000001fff0f7819 */ /* 0x000fe2000001140f */
[----:B------:R-:W-:Y:S02]  /*adc0*/  IMAD.IADD R9, R3, 0x1, R9 ;  /* 0x0000000103097824 */ /* 0x000fe400078e0209 */
[----:B0-----:R-:W-:-:S03]  /*add0*/  IMAD R4, R11, R5, RZ ;  /* 0x000000050b047224 */ /* 0x001fc600078e02ff */
[----:B------:R-:W-:Y:S02]  /*ade0*/  IADD3.X R3, R15, R8, R9, P0, P1 ;  /* 0x000000080f037210 */ /* 0x000fe400007e2409 */
[----:B------:R-:W-:Y:S01]  /*adf0*/  SHF.R.S32.HI R9, RZ, 0x1f, R5 ;  /* 0x0000001fff097819 */ /* 0x000fe20000011405 */
[----:B------:R-:W-:-:S04]  /*ae00*/  IMAD.WIDE.U32 R2, R10, R5, R2 ;  /* 0x000000050a027225 */ /* 0x000fc800078e0002 */
[----:B------:R-:W-:Y:S01]  /*ae10*/  IMAD R9, R10, R9, R4 ;  /* 0x000000090a097224 */ /* 0x000fe200078e0204 */
[----:B-1----:R-:W-:-:S03]  /*ae20*/  LEA R4, P0, R2, R24, 0x2 ;  /* 0x0000001802047211 */ /* 0x002fc600078010ff */
[----:B------:R-:W-:-:S05]  /*ae30*/  IMAD.IADD R3, R3, 0x1, R9 ;  /* 0x0000000103037824 */ /* 0x000fca00078e0209 */
[----:B----4-:R-:W-:Y:S01]  /*ae40*/  LEA.HI.X R5, R2, R25, R3, 0x2, P0 ;  /* 0x0000001902057211 */ /* 0x010fe200000f1403 */
[----:B------:R-:W-:-:S05]  /*ae50*/  IMAD.MOV.U32 R3, RZ, RZ, -0x800000 ;  /* 0xff800000ff037424 */ /* 0x000fca00078e00ff */
[----:B------:R1:W-:Y:S02]  /*ae60*/  STG.E desc[UR36][R4.64], R3 ;  /* 0x0000000304007986 */ /* 0x0003e4000c101924 */
.L_x_10210:
[----:B------:R-:W-:Y:S05]  /*ae70*/  BSYNC B1 ;  /* 0x0000000000017941 */ /* 0x000fea0003800000 */
.L_x_10209:
[----:B------:R-:W-:Y:S05]  /*ae80*/  @P2 BRA `(.L_x_10205) ;  /* 0x00000008005c2947 */ /* 0x000fea0003800000 */
[----:B------:R-:W2:Y:S01]  /*ae90*/  LDL.LU R2, [R1+0x1c] ;  /* 0x00001c0001027983 */ /* 0x000ea20000300800 */
[----:B0-----:R-:W0:Y:S01]  /*aea0*/  LDC R11, c[0x0][0xce8] ;  /* 0x00033a00ff0b7b82 */ /* 0x001e220000000800 */
[----:B-1----:R-:W-:Y:S01]  /*aeb0*/  SHF.R.S32.HI R3, RZ, 0x1f, R22 ;  /* 0x0000001fff037819 */ /* 0x002fe20000011416 */
[----:B------:R-:W-:Y:S01]  /*aec0*/  ULDC.64 UR6, c[0x0][0xba0] ;  /* 0x0002e80000067ab9 */ /* 0x000fe20000000a00 */
[----:B------:R-:W-:Y:S02]  /*aed0*/  BSSY B1, `(.L_x_10211) ;  /* 0x0000050000017945 */ /* 0x000fe40003800000 */
[----:B------:R-:W-:-:S04]  /*aee0*/  LEA.HI R4, R3, R22, RZ, 0x3 ;  /* 0x0000001603047211 */ /* 0x000fc800078f18ff */
[----:B------:R-:W-:Y:S02]  /*aef0*/  LOP3.LUT R9, R4, 0xfffffff8, RZ, 0xc0, !PT ;  /* 0xfffffff804097812 */ /* 0x000fe400078ec0ff */
[----:B------:R-:W-:-:S03]  /*af00*/  SHF.R.S32.HI R15, RZ, 0x3, R4 ;  /* 0x00000003ff0f7819 */ /* 0x000fc60000011404 */
[----:B------:R-:W-:-:S04]  /*af10*/  IMAD.IADD R22, R22, 0x1, -R9 ;  /* 0x0000000116167824 */ /* 0x000fc800078e0a09 */
[----:B------:R-:W-:Y:S01]  /*af20*/  IMAD R4, R22, 0x20, R15 ;  /* 0x0000002016047824 */ /* 0x000fe200078e020f */
[----:B0-----:R-:W-:-:S13]  /*af30*/  ISETP.NE.AND P0, PT, R11, 0x1, PT ;  /* 0x000000010b00780c */ /* 0x001fda0003f05270 */
[----:B------:R-:W0:Y:S08]  /*af40*/  @P0 LDC R8, c[0x0][0xcec] ;  /* 0x00033b00ff080b82 */ /* 0x000e300000000800 */
[----:B------:R-:W1:Y:S01]  /*af50*/  @P0 LDC R13, c[0x0][0xcf0] ;  /* 0x00033c00ff0d0b82 */ /* 0x000e620000000800 */
[----:B--2---:R-:W-:Y:S01]  /*af60*/  R2UR UR8, R2 ;  /* 0x00000000020872ca */ /* 0x004fe200000e0000 */
[----:B------:R-:W-:-:S04]  /*af70*/  IMAD R2, R18, UR6, RZ ;  /* 0x0000000612027c24 */ /* 0x000fc8000f8e02ff */
[C---:B------:R-:W-:Y:S02]  /*af80*/  IMAD R5, R7.reuse, UR7, R2 ;  /* 0x0000000707057c24 */ /* 0x040fe4000f8e0202 */
[----:B------:R-:W-:Y:S01]  /*af90*/  IMAD.WIDE.U32 R2, R7, UR6, RZ ;  /* 0x0000000607027c25 */ /* 0x000fe2000f8e00ff */
[----:B------:R-:W-:-:S03]  /*afa0*/  ULDC.64 UR6, c[0x0][0xbe8] ;  /* 0x0002fa0000067ab9 */ /* 0x000fc60000000a00 */
[----:B------:R-:W-:Y:S02]  /*afb0*/  IMAD.IADD R3, R3, 0x1, R5 ;  /* 0x0000000103037824 */ /* 0x000fe400078e0205 */
[----:B------:R-:W-:Y:S02]  /*afc0*/  IMAD.U32 R9, RZ, RZ, UR8 ;  /* 0x00000008ff097e24 */ /* 0x000fe4000f8e00ff */
[----:B------:R-:W-:-:S04]  /*afd0*/  IMAD.WIDE.U32 R2, R205, UR6, R2 ;  /* 0x00000006cd027c25 */ /* 0x000fc8000f8e0002 */
[----:B------:R-:W-:Y:S02]  /*afe0*/  IMAD R9, R9, 0x80, R4 ;  /* 0x0000008009097824 */ /* 0x000fe400078e0204 */
        /* <DEDUP_REMOVED lines=12> */
[----:B------:R-:W-:Y:S02]  /*b0b0*/  IMAD R7, R11, R8, R9 ;  /* 0x000000080b077224 */ /* 0x000fe400078e0209 */
[----:B------:R-:W-:Y:S02]  /*b0c0*/  IMAD R4, R4, UR6, RZ ;  /* 0x0000000604047c24 */ /* 0x000fe4000f8e02ff */
[----:B------:R-:W-:-:S04]  /*b0d0*/  IMAD.WIDE.U32 R2, R5, UR6, R2 ;  /* 0x0000000605027c25 */ /* 0x000fc8000f8e0002 */
[----:B------:R-:W-:Y:S01]  /*b0e0*/  IMAD R9, R5, UR7, R4 ;  /* 0x0000000705097c24 */ /* 0x000fe2000f8e0204 */
[----:B------:R-:W-:Y:S01]  /*b0f0*/  SHF.R.S32.HI R4, RZ, 0x1f, R7 ;  /* 0x0000001fff047819 */ /* 0x000fe20000011407 */
[----:B------:R-:W-:Y:S01]  /*b100*/  ULDC.64 UR6, c[0x0][0xbd8] ;  /* 0x0002f60000067ab9 */ /* 0x000fe20000000a00 */
[----:B------:R-:W-:Y:S02]  /*b110*/  IMAD.U32 R8, RZ, RZ, UR8 ;  /* 0x00000008ff087e24 */ /* 0x000fe4000f8e00ff */
[----:B------:R-:W-:Y:S02]  /*b120*/  IMAD.IADD R3, R3, 0x1, R9 ;  /* 0x0000000103037824 */ /* 0x000fe400078e0209 */
[----:B------:R-:W-:Y:S02]  /*b130*/  IMAD R4, R4, UR6, RZ ;  /* 0x0000000604047c24 */ /* 0x000fe4000f8e02ff */
[----:B------:R-:W-:Y:S02]  /*b140*/  IMAD R8, R8, 0x80, R15 ;  /* 0x0000008008087824 */ /* 0x000fe400078e020f */
[----:B------:R-:W-:-:S02]  /*b150*/  IMAD R5, R7, UR7, R4 ;  /* 0x0000000707057c24 */ /* 0x000fc4000f8e0204 */
[----:B------:R-:W-:Y:S01]  /*b160*/  IMAD.WIDE.U32 R2, R7, UR6, R2 ;  /* 0x0000000607027c25 */ /* 0x000fe2000f8e0002 */
[----:B------:R-:W-:-:S03]  /*b170*/  ULDC.64 UR6, c[0x0][0xb80] ;  /* 0x0002e00000067ab9 */ /* 0x000fc60000000a00 */
[----:B------:R-:W-:Y:S02]  /*b180*/  IMAD R11, R0, R11, RZ ;  /* 0x0000000b000b7224 */ /* 0x000fe400078e02ff */
[----:B------:R-:W-:Y:S02]  /*b190*/  VIADD R4, R8, 0x40 ;  /* 0x0000004008047836 */ /* 0x000fe40000000000 */
[----:B------:R-:W-:Y:S01]  /*b1a0*/  IMAD.IADD R3, R3, 0x1, R5 ;  /* 0x0000000103037824 */ /* 0x000fe200078e0205 */
[----:B------:R-:W-:Y:S01]  /*b1b0*/  LEA R5, P2, R2, UR6, 0x1 ;  /* 0x0000000602057c11 */ /* 0x000fe2000f8408ff */
[----:B------:R-:W-:Y:S01]  /*b1c0*/  VIADD R0, R8, 0x20 ;  /* 0x0000002008007836 */ /* 0x000fe20000000000 */
[-C--:B------:R-:W-:Y:S01]  /*b1d0*/  ISETP.GE.AND P0, PT, R4, R11.reuse, PT ;  /* 0x0000000b0400720c */ /* 0x080fe20003f06270 */
[----:B------:R-:W-:Y:S01]  /*b1e0*/  IMAD.SHL.U32 R7, R22, 0x8, RZ ;  /* 0x0000000816077824 */ /* 0x000fe200078e00ff */
[----:B------:R-:W-:Y:S02]  /*b1f0*/  LEA.HI.X R4, R2, UR7, R3, 0x1, P2 ;  /* 0x0000000702047c11 */ /* 0x000fe400090f0c03 */
[-C--:B------:R-:W-:Y:S01]  /*b200*/  ISETP.GE.AND P2, PT, R8, R11.reuse, PT ;  /* 0x0000000b0800720c */ /* 0x080fe20003f46270 */
[C---:B------:R-:W-:Y:S01]  /*b210*/  VIADD R13, R7.reuse, 0x80 ;  /* 0x00000080070d7836 */ /* 0x040fe20000000000 */
[----:B------:R-:W-:Y:S01]  /*b220*/  ISETP.GE.AND P1, PT, R0, R11, PT ;  /* 0x0000000b0000720c */ /* 0x000fe20003f26270 */
[C---:B------:R-:W-:Y:S01]  /*b230*/  VIADD R9, R7.reuse, 0xc0 ;  /* 0x000000c007097836 */ /* 0x040fe20000000000 */
[----:B------:R0:W1:Y:S01]  /*b240*/  SHFL.IDX PT, R2, R5, RZ, 0x181f ;  /* 0x00181fff05027589 */ /* 0x00006200000e0000 */
[----:B------:R-:W-:Y:S01]  /*b250*/  VIADD R15, R7, 0x40 ;  /* 0x00000040070f7836 */ /* 0x000fe20000000000 */
[----:B------:R-:W-:-:S02]  /*b260*/  SHF.R.S32.HI R10, RZ, 0x1f, R7 ;  /* 0x0000001fff0a7819 */ /* 0x000fc40000011407 */
[----:B------:R0:W2:Y:S01]  /*b270*/  SHFL.IDX PT, R0, R4, RZ, 0x181f ;  /* 0x00181fff04007589 */ /* 0x0000a200000e0000 */
[----:B------:R-:W-:Y:S02]  /*b280*/  SHF.R.S32.HI R12, RZ, 0x1f, R13 ;  /* 0x0000001fff0c7819 */ /* 0x000fe4000001140d */
[----:B------:R-:W-:Y:S02]  /*b290*/  SHF.R.S32.HI R14, RZ, 0x1f, R9 ;  /* 0x0000001fff0e7819 */ /* 0x000fe40000011409 */
        /* <DEDUP_REMOVED lines=19> */
.L_x_10212:
[----:B------:R-:W-:Y:S05]  /*b3d0*/  BSYNC B1 ;  /* 0x0000000000017941 */ /* 0x000fea0003800000 */
.L_x_10211:
        /* <DEDUP_REMOVED lines=21> */
.L_x_10214:
[----:B------:R-:W-:Y:S05]  /*b530*/  BSYNC B1 ;  /* 0x0000000000017941 */ /* 0x000fea0003800000 */
.L_x_10213:
        /* <DEDUP_REMOVED lines=21> */
.L_x_10216:
[----:B------:R-:W-:Y:S05]  /*b690*/  BSYNC B1 ;  /* 0x0000000000017941 */ /* 0x000fea0003800000 */
.L_x_10215:
        /* <DEDUP_REMOVED lines=11> */
[----:B0-----:R-:W-:Y:S02]  /*b750*/  @!P3 LEA.HI.X R19, R7, R4, R10, 0x1, P4 ;  /* 0x000000040713b211 */ /* 0x001fe400020f0c0a */
        /* <DEDUP_REMOVED lines=10> */
.L_x_10205:
[----:B------:R-:W-:Y:S05]  /*b800*/  BSYNC B0 ;  /* 0x0000000000007941 */ /* 0x000fea0003800000 */
.L_x_10195:
[----:B------:R-:W-:Y:S02]  /*b810*/  ULDC UR6, c[0x0][0xd3c] ;  /* 0x00034f0000067ab9 */ /* 0x000fe40000000800 */
[----:B------:R-:W-:-:S06]  /*b820*/  UISETP.GE.AND UP0, UPT, UR5, UR6, UPT ;  /* 0x000000060500728c */ /* 0x000fcc000bf06270 */
[----:B------:R-:W-:-:S13]  /*b830*/  PLOP3.LUT P0, PT, PT, PT, UP0, 0x80, 0x0 ;  /* 0x000000000000781c */ /* 0x000fda0003f0f008 */
[----:B------:R-:W-:Y:S05]  /*b840*/  @!P0 BRA `(.L_x_10217) ;  /* 0xffffff5800288947 */ /* 0x000fea000383ffff */
[----:B------:R-:W-:Y:S05]  /*b850*/  EXIT ;  /* 0x000000000000794d */ /* 0x000fea0003800000 */
.L_x_10165:
        /* <DEDUP_REMOVED lines=16> */
.L_x_10218:
        /* <DEDUP_REMOVED lines=43> */
.L_x_10222:
        /* <DEDUP_REMOVED lines=35> */
.L_x_10220:
        /* <DEDUP_REMOVED lines=18> */
.L_x_10223:
        /* <DEDUP_REMOVED lines=58> */
.L_x_10221:
[----:B------:R-:W-:Y:S01]  /*c300*/  ULDC UR4, c[0x0][0xd3c] ;  /* 0x00034f0000047ab9 */ /* 0x000fe20000000800 */
[----:B------:R-:W-:Y:S02]  /*c310*/  IMAD.MOV.U32 R17, RZ, RZ, RZ ;  /* 0x000000ffff117224 */ /* 0x000fe400078e00ff */
[----:B------:R-:W-:Y:S02]  /*c320*/  IMAD.U32 R16, RZ, RZ, UR6 ;  /* 0x00000006ff107e24 */ /* 0x000fe4000f8e00ff */
[----:B------:R-:W-:Y:S02]  /*c330*/  IMAD.MOV.U32 R18, RZ, RZ, RZ ;  /* 0x000000ffff127224 */ /* 0x000fe400078e00ff */
[----:B------:R-:W-:-:S07]  /*c340*/  IMAD.U32 R19, RZ, RZ, UR4 ;  /* 0x00000004ff137e24 */ /* 0x000fce000f8e00ff */
.L_x_10224:
[----:B------:R-:W-:-:S13]  /*c350*/  ISETP.NE.AND P0, PT, R7, RZ, PT ;  /* 0x000000ff0700720c */ /* 0x000fda0003f05270 */
[----:B------:R-:W0:Y:S01]  /*c360*/  @!P0 S2R R3, SR_CgaCtaId ;  /* 0x0000000000038919 */ /* 0x000e220000008800 */
[----:B------:R-:W-:-:S04]  /*c370*/  @!P0 MOV R2, 0x400 ;  /* 0x0000040000028802 */ /* 0x000fc80000000f00 */
[----:B0-----:R-:W-:-:S05]  /*c380*/  @!P0 LEA R2, R3, R2, 0x18 ;  /* 0x0000000203028211 */ /* 0x001fca00078ec0ff */
[----:B------:R1:W-:Y:S01]  /*c390*/  @!P0 STS.128 [R2+0x324d0], R16 ;  /* 0x0324d01002008388 */ /* 0x0003e20000000c00 */
[----:B------:R-:W-:Y:S06]  /*c3a0*/  BAR.ARV 0x5, 0x180 ;  /* 0x0146000000007b1d */ /* 0x000fec0000002000 */
.L_x_10219:
        /* <DEDUP_REMOVED lines=27> */
[C---:B------:R-:W-:Y:S02]  /*c560*/  LOP3.LUT R2, R4.reuse, 0x80, RZ, 0xfc, !PT ;  /* 0x0000008004027812 */ /* 0x040fe400078efcff */
[----:B------:R-:W-:Y:S01]  /*c570*/  LOP3.LUT R0, R4, 0xc0, RZ, 0xfc, !PT ;  /* 0x000000c004007812 */ /* 0x000fe200078efcff */
[----:B------:R-:W-:-:S04]  /*c580*/  IMAD.U32 R22, RZ, RZ, UR4 ;  /* 0x00000004ff167e24 */ /* 0x000fc8000f8e00ff */
[----:B-1----:R-:W-:-:S07]  /*c590*/  IMAD R26, R29, 0x2, R22 ;  /* 0x000000021d1a7824 */ /* 0x002fce00078e0216 */
.L_x_10292:
[----:B0-----:R-:W0:Y:S02]  /*c5a0*/  LDC.64 R34, c[0x0][0xd88] ;  /* 0x00036200ff227b82 */ /* 0x001e240000000a00 */
[----:B0-----:R-:W-:-:S06]  /*c5b0*/  IMAD.WIDE R34, R19, 0x4, R34 ;  /* 0x0000000413227825 */ /* 0x001fcc00078e0222 */
[----:B--2---:R0:W2:Y:S01]  /*c5c0*/  LDG.E R34, desc[UR36][R34.64] ;  /* 0x0000002422227981 */ /* 0x0040a2000c1e1900 */
[----:B------:R-:W-:Y:S05]  /*c5d0*/  YIELD ;  /* 0x0000000000007946 */ /* 0x000fea0003800000 */
[----:B------:R-:W-:Y:S01]  /*c5e0*/  ULDC.64 UR4, c[0x0][0xb20] ;  /* 0x0002c80000047ab9 */ /* 0x000fe20000000a00 */
[----:B------:R-:W-:Y:S01]  /*c5f0*/  IMAD.MOV.U32 R32, RZ, RZ, RZ ;  /* 0x000000ffff207224 */ /* 0x000fe200078e00ff */
[----:B------:R-:W-:Y:S01]  /*c600*/  ISETP.NE.U32.AND P0, PT, RZ, UR4, PT ;  /* 0x00000004ff007c0c */ /* 0x000fe2000bf05070 */
[----:B------:R-:W-:-:S03]  /*c610*/  ULDC.64 UR6, c[0x0][0xb10] ;  /* 0x0002c40000067ab9 */ /* 0x000fc60000000a00 */
[----:B------:R-:W-:Y:S01]  /*c620*/  ISETP.NE.AND.EX P0, PT, RZ, UR5, PT, P0 ;  /* 0x00000005ff007c0c */ /* 0x000fe2000bf05300 */
[----:B0-----:R-:W-:Y:S01]  /*c630*/  IMAD.MOV.U32 R35, RZ, RZ, RZ ;  /* 0x000000ffff237224 */ /* 0x001fe200078e00ff */
        /* <DEDUP_REMOVED lines=29> */
[----:B----4-:R-:W-:Y:S05]  /*c810*/  @P0 BRA `(.L_x_10226) ;  /* 0x0000000000200947 */ /* 0x010fea0003800000 */
        /* <DEDUP_REMOVED lines=8> */
.L_x_10226:
        /* <DEDUP_REMOVED lines=9> */
.L_x_10227:
        /* <DEDUP_REMOVED lines=9> */
.L_x_10228:
        /* <DEDUP_REMOVED lines=43> */
.L_x_10230:
[----:B------:R-:W-:Y:S05]  /*cc70*/  BSYNC B0 ;  /* 0x0000000000007941 */ /* 0x000fea0003800000 */
.L_x_10229:
        /* <DEDUP_REMOVED lines=23> */
.L_x_10232:
        /* <DEDUP_REMOVED lines=20> */
.L_x_10235:
[----:B------:R-:W-:Y:S05]  /*cf30*/  BSYNC B6 ;  /* 0x0000000000067941 */ /* 0x000fea0003800000 */
.L_x_10234:
        /* <DEDUP_REMOVED lines=20> */
.L_x_10238:
        /* <DEDUP_REMOVED lines=15> */
.L_x_10237:
[----:B------:R-:W-:Y:S05]  /*d170*/  BSYNC B6 ;  /* 0x0000000000067941 */ /* 0x000fea0003800000 */
.L_x_10236:
        /* <DEDUP_REMOVED lines=12> */
[----:B------:R-:W1:Y:S01]  /*d240*/  S2R R20, SR_TID.X ;  /* 0x0000000000147919 */ /* 0x000e620000002100 */
[----:B0-----:R-:W-:-:S13]  /*d250*/  ISETP.NE.AND P2, PT, R8, 0x1, PT ;  /* 0x000000010800780c */ /* 0x001fda0003f45270 */
[----:B------:R-:W0:Y:S08]  /*d260*/  @P2 LDC R6, c[0x0][0x434] ;  /* 0x00010d00ff062b82 */ /* 0x000e300000000800 */
[----:B---3--:R-:W3:Y:S01]  /*d270*/  @P2 LDC R2, c[0x0][0x438] ;  /* 0x00010e00ff022b82 */ /* 0x008ee20000000800 */
[----:B-1----:R-:W-:-:S05]  /*d280*/  IMAD.SHL.U32 R20, R20, 0x10, RZ ;  /* 0x0000001014147824 */ /* 0x002fca00078e00ff */
[----:B------:R-:W-:Y:S02]  /*d290*/  LOP3.LUT R20, R0, 0x70, R20, 0xf8, !PT ;  /* 0x0000007000147812 */ /* 0x000fe400078ef814 */
[----:B------:R-:W-:-:S04]  /*d2a0*/  LOP3.LUT R23, R23, 0xffff7fff, RZ, 0xc0, !PT ;  /* 0xffff7fff17177812 */ /* 0x000fc800078ec0ff */
[----:B------:R-:W-:-:S04]  /*d2b0*/  @P2 LOP3.LUT R23, R23, 0x8000, RZ, 0xfc, !PT ;  /* 0x0000800017172812 */ /* 0x000fc800078efcff */
[----:B------:R-:W-:Y:S01]  /*d2c0*/  LOP3.LUT R23, R23, 0xffffffef, RZ, 0xc0, !PT ;  /* 0xffffffef17177812 */ /* 0x000fe200078ec0ff */
[----:B------:R-:W-:Y:S01]  /*d2d0*/  IMAD.MOV.U32 R36, RZ, RZ, RZ ;  /* 0x000000ffff247224 */ /* 0x000fe200078e00ff */
[----:B------:R-:W-:Y:S01]  /*d2e0*/  UMOV UR5, 0xffffffff ;  /* 0xffffffff00057882 */ /* 0x000fe20000000000 */
[----:B------:R-:W-:Y:S01]  /*d2f0*/  LOP3.LUT R18, R18, 0xffff, RZ, 0xc0, !PT ;  /* 0x0000ffff12127812 */ /* 0x000fe200078ec0ff */
[----:B--2---:R-:W-:-:S04]  /*d300*/  VIADD R0, R21, 0xffffffff ;  /* 0xffffffff15007836 */ /* 0x004fc80000000000 */
[----:B------:R-:W-:-:S05]  /*d310*/  IMAD R37, R0, 0x60, R20 ;  /* 0x0000006000257824 */ /* 0x000fca00078e0214 */
[----:B------:R-:W-:-:S04]  /*d320*/  ISETP.GE.AND P0, PT, R37, R25, PT ;  /* 0x000000192500720c */ /* 0x000fc80003f06270 */
[----:B------:R-:W-:Y:S01]  /*d330*/  ISETP.GT.U32.OR P0, PT, R20, 0x5f, P0 ;  /* 0x0000005f1400780c */ /* 0x000fe20000704470 */
[----:B------:R-:W1:Y:S01]  /*d340*/  S2R R21, SR_TID.X ;  /* 0x0000000000157919 */ /* 0x000e620000002100 */
[----:B------:R-:W-:-:S11]  /*d350*/  IMAD.IADD R37, R37, 0x1, R32 ;  /* 0x0000000125257824 */ /* 0x000fd600078e0220 */
[----:B------:R-:W2:Y:S01]  /*d360*/  @!P0 LDC.64 R4, c[0x0][0x428] ;  /* 0x00010a00ff048b82 */ /* 0x000ea20000000a00 */
[----:B0-----:R-:W-:Y:S01]  /*d370*/  @P2 IMAD.HI.U32 R3, R37, R6, RZ ;  /* 0x0000000625032227 */ /* 0x001fe200078e00ff */
[----:B----4-:R-:W-:-:S03]  /*d380*/  SHF.R.S32.HI R33, RZ, 0x1f, R28 ;  /* 0x0000001fff217819 */ /* 0x010fc6000001141c */
[----:B------:R-:W-:Y:S01]  /*d390*/  IMAD.MOV.U32 R6, RZ, RZ, R37 ;  /* 0x000000ffff067224 */ /* 0x000fe200078e0025 */
[----:B---3--:R-:W-:-:S04]  /*d3a0*/  @P2 SHF.R.U32.HI R6, RZ, R2, R3 ;  /* 0x00000002ff062219 */ /* 0x008fc80000011603 */
[--C-:B------:R-:W-:Y:S01]  /*d3b0*/  @!P0 SHF.R.S32.HI R3, RZ, 0x1f, R6.reuse ;  /* 0x0000001fff038819 */ /* 0x100fe20000011406 */
[----:B------:R-:W-:Y:S02]  /*d3c0*/  @!P0 IMAD.MOV.U32 R2, RZ, RZ, R6 ;  /* 0x000000ffff028224 */ /* 0x000fe400078e0006 */
[-C--:B--2---:R-:W-:Y:S02]  /*d3d0*/  @!P0 IMAD R7, R33, R4.reuse, RZ ;  /* 0x0000000421078224 */ /* 0x084fe400078e02ff */
[----:B------:R-:W-:-:S04]  /*d3e0*/  @!P0 IMAD.WIDE.U32 R2, R28, R4, R2 ;  /* 0x000000041c028225 */ /* 0x000fc800078e0002 */
[----:B------:R-:W-:Y:S02]  /*d3f0*/  @!P0 IMAD R7, R28, R5, R7 ;  /* 0x000000051c078224 */ /* 0x000fe400078e0207 */
[----:B------:R-:W0:Y:S01]  /*d400*/  @!P0 LDC.64 R4, c[0x0][0x418] ;  /* 0x00010600ff048b82 */ /* 0x000e220000000a00 */
[----:B-1----:R-:W-:-:S05]  /*d410*/  IMAD.SHL.U32 R21, R21, 0x8, RZ ;  /* 0x0000000815157824 */ /* 0x002fca00078e00ff */
[----:B------:R-:W-:-:S04]  /*d420*/  LOP3.LUT R21, R21, 0x38, RZ, 0xc0, !PT ;  /* 0x0000003815157812 */ /* 0x000fc800078ec0ff */
[----:B------:R-:W-:-:S04]  /*d430*/  LOP3.LUT R10, R21, 0x40, RZ, 0xfc, !PT ;  /* 0x00000040150a7812 */ /* 0x000fc800078efcff */
[----:B------:R-:W-:Y:S01]  /*d440*/  ISETP.GE.AND P3, PT, R10, UR4, PT ;  /* 0x000000040a007c0c */ /* 0x000fe2000bf66270 */
[----:B------:R-:W-:Y:S01]  /*d450*/  @!P0 IMAD.IADD R7, R3, 0x1, R7 ;  /* 0x0000000103078824 */ /* 0x000fe200078e0207 */
[----:B------:R-:W-:Y:S02]  /*d460*/  LOP3.LUT R9, R21, 0x80, RZ, 0xfc, !PT ;  /* 0x0000008015097812 */ /* 0x000fe400078efcff */
[----:B0-----:R-:W-:-:S04]  /*d470*/  @!P0 LEA R4, P1, R2, R4, 0x2 ;  /* 0x0000000402048211 */ /* 0x001fc800078210ff */
[----:B------:R-:W-:Y:S02]  /*d480*/  @!P0 LEA.HI.X R5, R2, R5, R7, 0x2, P1 ;  /* 0x0000000502058211 */ /* 0x000fe400008f1407 */
[----:B------:R-:W-:-:S03]  /*d490*/  ISETP.GE.AND P1, PT, R9, UR4, PT ;  /* 0x0000000409007c0c */ /* 0x000fc6000bf26270 */
[----:B------:R-:W-:Y:S01]  /*d4a0*/  @P3 LOP3.LUT R23, R23, 0x10, RZ, 0xfc, !PT ;  /* 0x0000001017173812 */ /* 0x000fe200078efcff */
[----:B------:R-:W-:Y:S01]  /*d4b0*/  IMAD.MOV R2, RZ, RZ, -R6 ;  /* 0x000000ffff027224 */ /* 0x000fe200078e0a06 */
[----:B------:R-:W-:Y:S01]  /*d4c0*/  ISETP.GE.AND P2, PT, R21, UR4, PT ;  /* 0x0000000415007c0c */ /* 0x000fe2000bf46270 */
[----:B------:R0:W5:Y:S01]  /*d4d0*/  @!P0 LDG.E R36, desc[UR36][R4.64] ;  /* 0x0000002404248981 */ /* 0x000162000c1e1900 */
[----:B------:R-:W-:Y:S01]  /*d4e0*/  LOP3.LUT R23, R23, 0xfffffffe, RZ, 0xc0, !PT ;  /* 0xfffffffe17177812 */ /* 0x000fe200078ec0ff */
[----:B------:R-:W-:Y:S01]  /*d4f0*/  IMAD R37, R8, R2, R37 ;  /* 0x0000000208257224 */ /* 0x000fe200078e0225 */
[----:B------:R-:W-:Y:S02]  /*d500*/  LOP3.LUT R8, R21, 0xc0, RZ, 0xfc, !PT ;  /* 0x000000c015087812 */ /* 0x000fe400078efcff */
[----:B------:R-:W-:Y:S02]  /*d510*/  LOP3.LUT R23, R23, 0xfffffff7, RZ, 0xc0, !PT ;  /* 0xfffffff717177812 */ /* 0x000fe400078ec0ff */
[----:B------:R-:W-:-:S02]  /*d520*/  ISETP.GE.AND P0, PT, R8, UR4, PT ;  /* 0x0000000408007c0c */ /* 0x000fc4000bf06270 */
[----:B------:R-:W-:-:S04]  /*d530*/  @P1 LOP3.LUT R23, R23, 0x8, RZ, 0xfc, !PT ;  /* 0x0000000817171812 */ /* 0x000fc800078efcff */
[----:B------:R-:W-:-:S04]  /*d540*/  @P2 LOP3.LUT R23, R23, 0x1, RZ, 0xfc, !PT ;  /* 0x0000000117172812 */ /* 0x000fc800078efcff */
[----:B------:R-:W-:Y:S01]  /*d550*/  LOP3.LUT R23, R23, 0xfffffffb, RZ, 0xc0, !PT ;  /* 0xfffffffb17177812 */ /* 0x000fe200078ec0ff */
[----:B------:R-:W-:-:S03]  /*d560*/  IMAD.U32 R2, RZ, RZ, UR38 ;  /* 0x00000026ff027e24 */ /* 0x000fc6000f8e00ff */
[----:B------:R-:W-:Y:S01]  /*d570*/  @P0 LOP3.LUT R23, R23, 0x4, RZ, 0xfc, !PT ;  /* 0x0000000417170812 */ /* 0x000fe200078efcff */
[----:B0-----:R-:W-:Y:S06]  /*d580*/  BRA.DIV UR5, `(.L_x_10239) ;  /* 0x0000004a05707947 */ /* 0x001fec000b800000 */
.L_x_10310:
[----:B------:R-:W-:Y:S02]  /*d590*/  SEL R3, RZ, 0x1, P2 ;  /* 0x00000001ff037807 */ /* 0x000fe40001000000 */
        /* <DEDUP_REMOVED lines=9> */
.L_x_10240:
[----:B------:R-:W-:Y:S01]  /*d630*/  IMAD R31, R0, -0x60, R25 ;  /* 0xffffffa0001f7824 */ /* 0x000fe200078e0219 */
[----:B------:R-:W-:Y:S01]  /*d640*/  SHF.L.U32 R0, R27, 0x1f, RZ ;  /* 0x0000001f1b007819 */ /* 0x000fe200000006ff */
[----:B------:R-:W-:Y:S01]  /*d650*/  IMAD R25, R24, 0x8, R22 ;  /* 0x0000000818197824 */ /* 0x000fe200078e0216 */
[----:B------:R-:W-:Y:S03]  /*d660*/  BSSY B0, `(.L_x_10241) ;  /* 0x0000003000007945 */ /* 0x000fe60003800000 */
[----:B------:R-:W0:Y:S02]  /*d670*/  SYNCS.PHASECHK.TRANS64.TRYWAIT P0, [R25+URZ+0x32440], R0 ;  /* 0x03244000190075a7 */ /* 0x000e24000800017f */
[----:B0-----:R-:W-:Y:S05]  /*d680*/  @!P0 BRA `(.L_x_10242) ;  /* 0x0000004800648947 */ /* 0x001fea0003800000 */
.L_x_10311:
[----:B------:R-:W-:Y:S05]  /*d690*/  BSYNC B0 ;  /* 0x0000000000007941 */ /* 0x000fea0003800000 */
.L_x_10241:
        /* <DEDUP_REMOVED lines=87> */
.L_x_10325:
        /* <DEDUP_REMOVED lines=10> */
.L_x_10244:
        /* <DEDUP_REMOVED lines=10> */
.L_x_10245:
[----:B------:R1:W5:Y:S01]  /*dd50*/  LDL.LU R0, [R1] ;  /* 0x0000000001007983 */ /* 0x0003620000300800 */
[----:B------:R-:W-:Y:S01]  /*dd60*/  LOP3.LUT P0, RZ, R23, 0x40, RZ, 0xc0, !PT ;  /* 0x0000004017ff7812 */ /* 0x000fe2000780c0ff */
[----:B------:R1:W-:-:S12]  /*dd70*/  SYNCS.ARRIVE.TRANS64.A1T0 RZ, [R25+URZ+0x32430], RZ ;  /* 0x032430ff19ff79a7 */ /* 0x0003d8000810003f */
[----:B------:R-:W-:Y:S05]  /*dd80*/  WARPSYNC.ALL ;  /* 0x0000000000007948 */ /* 0x000fea0003800000 */
[----:B------:R-:W-:Y:S01]  /*dd90*/  SEL R34, R34, RZ, !P0 ;  /* 0x000000ff22227207 */ /* 0x000fe20004000000 */
[----:B------:R-:W-:Y:S01]  /*dda0*/  BSSY B6, `(.L_x_10246) ;  /* 0x0000019000067945 */ /* 0x000fe20003800000 */
[----:B------:R-:W-:Y:S01]  /*ddb0*/  BAR.SYNC.DEFER_BLOCKING 0x8, 0x180 ;  /* 0x0206000000007b1d */ /* 0x000fe20000010000 */
[----:B-----5:R-:W-:-:S05]  /*ddc0*/  SEL R0, R0, RZ, !P0 ;  /* 0x000000ff00007207 */ /* 0x020fca0004000000 */
[----:B------:R2:W-:Y:S02]  /*ddd0*/  STL [R1+0x8], R0 ;  /* 0x0000080001007387 */ /* 0x0005e40000100800 */
[----:B--2---:R-:W-:-:S05]  /*dde0*/  VIADD R0, R22, 0x18400 ;  /* 0x0001840016007836 */ /* 0x004fca0000000000 */
[----:B------:R-:W-:Y:S02]  /*ddf0*/  LOP3.LUT P0, RZ, R0, 0x3ff, RZ, 0xc0, !PT ;  /* 0x000003ff00ff7812 */ /* 0x000fe4000780c0ff */
[----:B------:R-:W-:-:S05]  /*de00*/  SHF.R.S32.HI R0, RZ, 0x1f, R35 ;  /* 0x0000001fff007819 */ /* 0x000fca0000011423 */
[----:B------:R2:W-:Y:S06]  /*de10*/  STL [R1], R0 ;  /* 0x0000000001007387 */ /* 0x0005ec0000100800 */
        /* <DEDUP_REMOVED lines=17> */
.L_x_10247:
[----:B------:R-:W-:Y:S05]  /*df30*/  BSYNC B6 ;  /* 0x0000000000067941 */ /* 0x000fea0003800000 */
.L_x_10246:
[----:B------:R-:W3:Y:S01]  /*df40*/  LDL R21, [R1] ;  /* 0x0000000001157983 */ /* 0x000ee20000100800 */
[----:B------:R-:W4:Y:S03]  /*df50*/  LDC R7, c[0x0][0x448] ;  /* 0x00011200ff077b82 */ /* 0x000f260000000800 */
[----:B------:R-:W5:Y:S01]  /*df60*/  LDL R20, [R1+0x8] ;  /* 0x0000080001147983 */ /* 0x000f620000100800 */
[----:B------:R-:W-:Y:S01]  /*df70*/  IMAD.SHL.U32 R4, R17, 0x80, RZ ;  /* 0x0000008011047824 */ /* 0x000fe200078e00ff */
[----:B------:R-:W-:Y:S01]  /*df80*/  ULDC.64 UR4, c[0x0][0x298] ;  /* 0x0000a60000047ab9 */ /* 0x000fe20000000a00 */
[----:B------:R-:W-:Y:S01]  /*df90*/  LOP3.LUT R23, R23, 0xfffeffff, RZ, 0xc0, !PT ;  /* 0xfffeffff17177812 */ /* 0x000fe200078ec0ff */
[----:B0-----:R-:W0:Y:S01]  /*dfa0*/  S2R R2, SR_TID.X ;  /* 0x0000000000027919 */ /* 0x001e220000002100 */
[----:B------:R-:W1:Y:S01]  /*dfb0*/  S2R R3, SR_TID.X ;  /* 0x0000000000037919 */ /* 0x000e620000002100 */
[----:B----4-:R-:W-:-:S13]  /*dfc0*/  ISETP.NE.AND P0, PT, R7, 0x1, PT ;  /* 0x000000010700780c */ /* 0x010fda0003f05270 */
[----:B--2---:R-:W2:Y:S01]  /*dfd0*/  @P0 LDC R0, c[0x0][0x44c] ;  /* 0x00011300ff000b82 */ /* 0x004ea20000000800 */
[----:B------:R-:W-:Y:S02]  /*dfe0*/  @P0 LOP3.LUT R23, R23, 0x10000, RZ, 0xfc, !PT ;  /* 0x0001000017170812 */ /* 0x000fe400078efcff */
[----:B0-----:R-:W-:Y:S01]  /*dff0*/  LOP3.LUT R2, R2, 0x7f, RZ, 0xc0, !PT ;  /* 0x0000007f02027812 */ /* 0x001fe200078ec0ff */
[----:B-1----:R-:W-:-:S03]  /*e000*/  IMAD.SHL.U32 R3, R3, 0x10, RZ ;  /* 0x0000001003037824 */ /* 0x002fc600078e00ff */
[----:B------:R-:W-:-:S04]  /*e010*/  SHF.R.U32.HI R2, RZ, 0x3, R2 ;  /* 0x00000003ff027819 */ /* 0x000fc80000011602 */
[----:B------:R-:W-:Y:S02]  /*e020*/  LOP3.LUT R3, R2, 0x70, R3, 0xf8, !PT ;  /* 0x0000007002037812 */ /* 0x000fe400078ef803 */
[----:B------:R-:W0:Y:S02]  /*e030*/  @P0 LDC R2, c[0x0][0x450] ;  /* 0x00011400ff020b82 */ /* 0x000e240000000800 */
[----:B------:R-:W-:-:S05]  /*e040*/  LOP3.LUT R17, R3, R4, RZ, 0xfc, !PT ;  /* 0x0000000403117212 */ /* 0x000fca00078efcff */
[----:B--2---:R-:W-:-:S04]  /*e050*/  @P0 IMAD.HI.U32 R3, R17, R0, RZ ;  /* 0x0000000011030227 */ /* 0x004fc800078e00ff */
[----:B------:R-:W-:Y:S01]  /*e060*/  IMAD.MOV.U32 R0, RZ, RZ, R17 ;  /* 0x000000ffff007224 */ /* 0x000fe200078e0011 */
[----:B0-----:R-:W-:Y:S01]  /*e070*/  @P0 SHF.R.U32.HI R0, RZ, R2, R3 ;  /* 0x00000002ff000219 */ /* 0x001fe20000011603 */
[----:B------:R-:W-:-:S04]  /*e080*/  IMAD.WIDE.U32 R2, R35, UR4, RZ ;  /* 0x0000000423027c25 */ /* 0x000fc8000f8e00ff */
[----:B---3--:R-:W-:Y:S02]  /*e090*/  IMAD R5, R21, UR4, RZ ;  /* 0x0000000415057c24 */ /* 0x008fe4000f8e02ff */
[----:B------:R-:W0:Y:S02]  /*e0a0*/  S2R R21, SR_TID.X ;  /* 0x0000000000157919 */ /* 0x000e240000002100 */
[----:B------:R-:W-:Y:S01]  /*e0b0*/  IMAD R5, R35, UR5, R5 ;  /* 0x0000000523057c24 */ /* 0x000fe2000f8e0205 */
[----:B------:R-:W-:-:S03]  /*e0c0*/  ULDC.64 UR4, c[0x0][0x2d8] ;  /* 0x0000b60000047ab9 */ /* 0x000fc60000000a00 */
[----:B------:R-:W-:Y:S02]  /*e0d0*/  IMAD.IADD R3, R3, 0x1, R5 ;  /* 0x0000000103037824 */ /* 0x000fe400078e0205 */
[----:B------:R-:W-:-:S04]  /*e0e0*/  IMAD.WIDE.U32 R2, R18, UR4, R2 ;  /* 0x0000000412027c25 */ /* 0x000fc8000f8e0002 */
[----:B------:R-:W-:Y:S01]  /*e0f0*/  IMAD R3, R18, UR5, R3 ;  /* 0x0000000512037c24 */ /* 0x000fe2000f8e0203 */
[----:B------:R-:W-:Y:S02]  /*e100*/  ULDC.64 UR4, c[0x0][0x2e0] ;  /* 0x0000b80000047ab9 */ /* 0x000fe40000000a00 */
[----:B-----5:R-:W-:Y:S02]  /*e110*/  IMAD R5, R20, UR4, RZ ;  /* 0x0000000414057c24 */ /* 0x020fe4000f8e02ff */
[C---:B------:R-:W-:Y:S01]  /*e120*/  IMAD.WIDE.U32 R2, R34.reuse, UR4, R2 ;  /* 0x0000000422027c25 */ /* 0x040fe2000f8e0002 */
[----:B------:R-:W1:Y:S03]  /*e130*/  S2R R20, SR_TID.X ;  /* 0x0000000000147919 */ /* 0x000e660000002100 */
[----:B------:R-:W-:Y:S01]  /*e140*/  IMAD R5, R34, UR5, R5 ;  /* 0x0000000522057c24 */ /* 0x000fe2000f8e0205 */
[----:B------:R-:W-:-:S03]  /*e150*/  ULDC.64 UR4, c[0x0][0x2d0] ;  /* 0x0000b40000047ab9 */ /* 0x000fc60000000a00 */
[----:B------:R-:W-:Y:S01]  /*e160*/  IMAD.IADD R3, R3, 0x1, R5 ;  /* 0x0000000103037824 */ /* 0x000fe200078e0205 */
[----:B------:R-:W-:Y:S01]  /*e170*/  SHF.R.S32.HI R5, RZ, 0x1f, R0 ;  /* 0x0000001fff057819 */ /* 0x000fe20000011400 */
[----:B------:R-:W-:Y:S01]  /*e180*/  IMAD.WIDE.U32 R2, R0, UR4, R2 ;  /* 0x0000000400027c25 */ /* 0x000fe2000f8e0002 */
[----:B0-----:R-:W-:-:S03]  /*e190*/  LOP3.LUT R21, R21, 0x7f, RZ, 0xc0, !PT ;  /* 0x0000007f15157812 */ /* 0x001fc600078ec0ff */
[----:B------:R-:W-:Y:S01]  /*e1a0*/  IMAD R5, R5, UR4, RZ ;  /* 0x0000000405057c24 */ /* 0x000fe2000f8e02ff */
[----:B------:R-:W-:-:S03]  /*e1b0*/  SHF.R.U32.HI R21, RZ, 0x3, R21 ;  /* 0x00000003ff157819 */ /* 0x000fc60000011615 */
[----:B------:R-:W-:Y:S01]  /*e1c0*/  IMAD R5, R0, UR5, R5 ;  /* 0x0000000500057c24 */ /* 0x000fe2000f8e0205 */
[----:B------:R-:W-:Y:S01]  /*e1d0*/  ULDC.64 UR4, c[0x0][0x2c8] ;  /* 0x0000b20000047ab9 */ /* 0x000fe20000000a00 */
[----:B------:R-:W-:Y:S02]  /*e1e0*/  IMAD.MOV R0, RZ, RZ, -R0 ;  /* 0x000000ffff007224 */ /* 0x000fe400078e0a00 */
[----:B------:R-:W-:Y:S02]  /*e1f0*/  IMAD.IADD R3, R3, 0x1, R5 ;  /* 0x0000000103037824 */ /* 0x000fe400078e0205 */
[----:B------:R-:W-:-:S04]  /*e200*/  IMAD R0, R7, R0, R17 ;  /* 0x0000000007007224 */ /* 0x000fc800078e0211 */
[----:B------:R-:W-:Y:S01]  /*e210*/  IMAD.WIDE.U32 R2, R0, UR4, R2 ;  /* 0x0000000400027c25 */ /* 0x000fe2000f8e0002 */
[----:B------:R-:W-:-:S03]  /*e220*/  SHF.R.S32.HI R5, RZ, 0x1f, R0 ;  /* 0x0000001fff057819 */ /* 0x000fc60000011400 */
[----:B-1----:R-:W-:Y:S02]  /*e230*/  IMAD.SHL.U32 R20, R20, 0x8, RZ ;  /* 0x0000000814147824 */ /* 0x002fe400078e00ff */
[----:B------:R-:W-:-:S03]  /*e240*/  IMAD R5, R5, UR4, RZ ;  /* 0x0000000405057c24 */ /* 0x000fc6000f8e02ff */
[----:B------:R-:W-:Y:S01]  /*e250*/  LOP3.LUT R20, R20, 0x38, RZ, 0xc0, !PT ;  /* 0x0000003814147812 */ /* 0x000fe200078ec0ff */
        /* <DEDUP_REMOVED lines=9> */
[----:B------:R-:W2:Y:S01]  /*e2f0*/  LDL.LU R2, [R1+0x4] ;  /* 0x0000040001027983 */ /* 0x000ea20000300800 */
[----:B------:R-:W2:Y:S03]  /*e300*/  LDC R3, c[0x0][0x448] ;  /* 0x00011200ff037b82 */ /* 0x000ea60000000800 */
[----:B------:R-:W0:Y:S01]  /*e310*/  SHFL.IDX PT, R10, R0, RZ, 0x181f ;  /* 0x00181fff000a7589 */ /* 0x000e2200000e0000 */
[----:B------:R-:W-:-:S03]  /*e320*/  IMAD.IADD R4, R21, 0x1, R4 ;  /* 0x0000000115047824 */ /* 0x000fc600078e0204 */
[----:B------:R-:W-:Y:S01]  /*e330*/  SHFL.IDX PT, R7, R0, 0x1, 0x181f ;  /* 0x00381f0000077f89 */ /* 0x000fe200000e0000 */
[----:B------:R-:W-:-:S03]  /*e340*/  VIADD R8, R4, 0x10 ;  /* 0x0000001004087836 */ /* 0x000fc60000000000 */
[----:B------:R-:W-:Y:S04]  /*e350*/  SHFL.IDX PT, R11, R0, 0x2, 0x181f ;  /* 0x00581f00000b7f89 */ /* 0x000fe800000e0000 */
[----:B------:R-:W-:Y:S01]  /*e360*/  SHFL.IDX PT, R12, R0, 0x3, 0x181f ;  /* 0x00781f00000c7f89 */ /* 0x000fe200000e0000 */
[----:B------:R-:W-:Y:S01]  /*e370*/  LOP3.LUT R23, R23, 0xffffdfff, RZ, 0xc0, !PT ;  /* 0xffffdfff17177812 */ /* 0x000fe200078ec0ff */
[----:B--2---:R-:W-:Y:S02]  /*e380*/  IMAD R6, R2, R3, RZ ;  /* 0x0000000302067224 */ /* 0x004fe400078e02ff */
[----:B------:R-:W1:Y:S03]  /*e390*/  SHFL.IDX PT, R3, R5, RZ, 0x181f ;  /* 0x00181fff05037589 */ /* 0x000e6600000e0000 */
[-C--:B------:R-:W-:Y:S01]  /*e3a0*/  ISETP.GE.AND P6, PT, R4, R6.reuse, PT ;  /* 0x000000060400720c */ /* 0x080fe20003fc6270 */
[----:B------:R-:W2:Y:S01]  /*e3b0*/  SHFL.IDX PT, R2, R5, 0x1, 0x181f ;  /* 0x00381f0005027f89 */ /* 0x000ea200000e0000 */
[----:B------:R-:W-:-:S11]  /*e3c0*/  ISETP.GE.AND P5, PT, R8, R6, PT ;  /* 0x000000060800720c */ /* 0x000fd60003fa6270 */
[----:B0-----:R-:W-:-:S05]  /*e3d0*/  @!P6 LEA R10, P1, R20, R10, 0x1 ;  /* 0x0000000a140ae211 */ /* 0x001fca00078208ff */
[----:B-1----:R-:W-:Y:S01]  /*e3e0*/  @!P6 IMAD.X R3, RZ, RZ, R3, P1 ;  /* 0x000000ffff03e224 */ /* 0x002fe200008e0603 */
[----:B------:R-:W-:Y:S01]  /*e3f0*/  @!P5 LEA R7, P1, R20, R7, 0x1 ;  /* 0x000000071407d211 */ /* 0x000fe200078208ff */
[----:B------:R-:W-:-:S04]  /*e400*/  VIADD R8, R4, 0x20 ;  /* 0x0000002004087836 */ /* 0x000fc80000000000 */
[----:B--2---:R-:W-:Y:S02]  /*e410*/  @!P5 IMAD.X R9, RZ, RZ, R2, P1 ;  /* 0x000000ffff09d224 */ /* 0x004fe400008e0602 */
[----:B------:R-:W0:Y:S01]  /*e420*/  SHFL.IDX PT, R2, R5, 0x2, 0x181f ;  /* 0x00581f0005027f89 */ /* 0x000e2200000e0000 */
[----:B------:R-:W-:-:S13]  /*e430*/  ISETP.GE.AND P3, PT, R8, R6, PT ;  /* 0x000000060800720c */ /* 0x000fda0003f66270 */
[----:B------:R-:W-:-:S05]  /*e440*/  @!P3 LEA R11, P1, R20, R11, 0x1 ;  /* 0x0000000b140bb211 */ /* 0x000fca00078208ff */
[----:B0-----:R-:W-:Y:S02]  /*e450*/  @!P3 IMAD.X R8, RZ, RZ, R2, P1 ;  /* 0x000000ffff08b224 */ /* 0x001fe400008e0602 */
[----:B------:R-:W-:-:S05]  /*e460*/  VIADD R2, R4, 0x30 ;  /* 0x0000003004027836 */ /* 0x000fca0000000000 */
[----:B------:R-:W-:Y:S01]  /*e470*/  ISETP.GE.AND P2, PT, R2, R6, PT ;  /* 0x000000060200720c */ /* 0x000fe20003f46270 */
[----:B------:R-:W-:-:S05]  /*e480*/  VIADD R2, R4, 0x40 ;  /* 0x0000004004027836 */ /* 0x000fca0000000000 */
[----:B------:R-:W-:Y:S02]  /*e490*/  ISETP.GE.AND P4, PT, R2, R6, PT ;  /* 0x000000060200720c */ /* 0x000fe40003f86270 */
[----:B------:R-:W0:Y:S05]  /*e4a0*/  SHFL.IDX PT, R2, R5, 0x3, 0x181f ;  /* 0x00781f0005027f89 */ /* 0x000e2a00000e0000 */
[----:B------:R-:W-:Y:S02]  /*e4b0*/  @!P2 LEA R14, P1, R20, R12, 0x1 ;  /* 0x0000000c140ea211 */ /* 0x000fe400078208ff */
[----:B------:R-:W1:Y:S03]  /*e4c0*/  SHFL.IDX PT, R12, R0, 0x4, 0x181f ;  /* 0x00981f00000c7f89 */ /* 0x000e6600000e0000 */
[----:B0-----:R-:W-:-:S02]  /*e4d0*/  @!P2 IMAD.X R13, RZ, RZ, R2, P1 ;  /* 0x000000ffff0da224 */ /* 0x001fc400008e0602 */
[----:B------:R-:W0:Y:S01]  /*e4e0*/  SHFL.IDX PT, R2, R5, 0x4, 0x181f ;  /* 0x00981f0005027f89 */ /* 0x000e2200000e0000 */
[----:B-1----:R-:W-:Y:S02]  /*e4f0*/  @!P4 LEA R15, P1, R20, R12, 0x1 ;  /* 0x0000000c140fc211 */ /* 0x002fe400078208ff */
[----:B------:R-:W-:-:S04]  /*e500*/  @P6 LOP3.LUT R23, R23, 0x2000, RZ, 0xfc, !PT ;  /* 0x0000200017176812 */ /* 0x000fc800078efcff */
[----:B------:R-:W-:Y:S01]  /*e510*/  LOP3.LUT R23, R23, 0xffffefff, RZ, 0xc0, !PT ;  /* 0xffffefff17177812 */ /* 0x000fe200078ec0ff */
[----:B0-----:R-:W-:Y:S02]  /*e520*/  @!P4 IMAD.X R12, RZ, RZ, R2, P1 ;  /* 0x000000ffff0cc224 */ /* 0x001fe400008e0602 */
[----:B------:R-:W-:-:S05]  /*e530*/  @!P6 IMAD.MOV.U32 R2, RZ, RZ, R10 ;  /* 0x000000ffff02e224 */ /* 0x000fca00078e000a */
[----:B------:R0:W-:Y:S01]  /*e540*/  @!P6 LDGSTS.E.BYPASS.LTC128B.128 [R26+0x18400], desc[UR36][R2.64], !P0 ;  /* 0x18400000021aefae */ /* 0x0001e2000c101d64 */
[----:B------:R-:W-:Y:S01]  /*e550*/  @P5 LOP3.LUT R23, R23, 0x1000, RZ, 0xfc, !PT ;  /* 0x0000100017175812 */ /* 0x000fe200078efcff */
[----:B0-----:R-:W-:Y:S02]  /*e560*/  @!P5 IMAD.MOV.U32 R2, RZ, RZ, R7 ;  /* 0x000000ffff02d224 */ /* 0x001fe400078e0007 */
[----:B------:R-:W-:-:S05]  /*e570*/  @!P5 IMAD.MOV.U32 R3, RZ, RZ, R9 ;  /* 0x000000ffff03d224 */ /* 0x000fca00078e0009 */
[----:B------:R0:W-:Y:S01]  /*e580*/  @!P5 LDGSTS.E.BYPASS.LTC128B.128 [R26+0x18c00], desc[UR36][R2.64], !P0 ;  /* 0x18c00000021adfae */ /* 0x0001e2000c101d64 */
[----:B------:R-:W-:-:S03]  /*e590*/  LOP3.LUT R23, R23, 0xfffff7ff, RZ, 0xc0, !PT ;  /* 0xfffff7ff17177812 */ /* 0x000fc600078ec0ff */
[----:B------:R-:W1:Y:S01]  /*e5a0*/  SHFL.IDX PT, R9, R0, 0x5, 0x181f ;  /* 0x00b81f0000097f89 */ /* 0x000e6200000e0000 */
[----:B0-----:R-:W-:Y:S02]  /*e5b0*/  @!P3 IMAD.MOV.U32 R2, RZ, RZ, R11 ;  /* 0x000000ffff02b224 */ /* 0x001fe400078e000b */
[----:B------:R-:W-:-:S05]  /*e5c0*/  @!P3 IMAD.MOV.U32 R3, RZ, RZ, R8 ;  /* 0x000000ffff03b224 */ /* 0x000fca00078e0008 */
[----:B------:R0:W-:Y:S01]  /*e5d0*/  @!P3 LDGSTS.E.BYPASS.LTC128B.128 [R26+0x19400], desc[UR36][R2.64], !P0 ;  /* 0x19400000021abfae */ /* 0x0001e2000c101d64 */
[----:B------:R-:W-:-:S03]  /*e5e0*/  @P3 LOP3.LUT R23, R23, 0x800, RZ, 0xfc, !PT ;  /* 0x0000080017173812 */ /* 0x000fc600078efcff */
[----:B------:R-:W2:Y:S01]  /*e5f0*/  SHFL.IDX PT, R8, R5, 0x5, 0x181f ;  /* 0x00b81f0005087f89 */ /* 0x000ea200000e0000 */
[----:B0-----:R-:W-:-:S03]  /*e600*/  VIADD R2, R4, 0x50 ;  /* 0x0000005004027836 */ /* 0x001fc60000000000 */
[----:B------:R-:W0:Y:S01]  /*e610*/  SHFL.IDX PT, R7, R0, 0x6, 0x181f ;  /* 0x00d81f0000077f89 */ /* 0x000e2200000e0000 */
[----:B------:R-:W-:Y:S01]  /*e620*/  @!P2 IMAD.MOV.U32 R3, RZ, RZ, R13 ;  /* 0x000000ffff03a224 */ /* 0x000fe200078e000d */
[----:B------:R-:W-:Y:S01]  /*e630*/  ISETP.GE.AND P3, PT, R2, R6, PT ;  /* 0x000000060200720c */ /* 0x000fe20003f66270 */
[----:B------:R-:W-:Y:S01]  /*e640*/  @!P2 IMAD.MOV.U32 R2, RZ, RZ, R14 ;  /* 0x000000ffff02a224 */ /* 0x000fe200078e000e */
[----:B------:R-:W-:-:S04]  /*e650*/  LOP3.LUT R23, R23, 0xfffffdff, RZ, 0xc0, !PT ;  /* 0xfffffdff17177812 */ /* 0x000fc800078ec0ff */
[----:B------:R3:W-:Y:S01]  /*e660*/  @!P2 LDGSTS.E.BYPASS.LTC128B.128 [R26+0x19c00], desc[UR36][R2.64], !P0 ;  /* 0x19c00000021aafae */ /* 0x0007e2000c101d64 */
[----:B------:R-:W-:-:S03]  /*e670*/  @P2 LOP3.LUT R23, R23, 0x200, RZ, 0xfc, !PT ;  /* 0x0000020017172812 */ /* 0x000fc600078efcff */
[----:B---3--:R-:W3:Y:S01]  /*e680*/  SHFL.IDX PT, R2, R5, 0x6, 0x181f ;  /* 0x00d81f0005027f89 */ /* 0x008ee200000e0000 */
[----:B------:R-:W-:-:S05]  /*e690*/  VIADD R3, R4, 0x60 ;  /* 0x0000006004037836 */ /* 0x000fca0000000000 */
[----:B------:R-:W-:Y:S02]  /*e6a0*/  ISETP.GE.AND P2, PT, R3, R6, PT ;  /* 0x000000060300720c */ /* 0x000fe40003f46270 */
[----:B-1----:R-:W-:-:S05]  /*e6b0*/  @!P3 LEA R9, P1, R20, R9, 0x1 ;  /* 0x000000091409b211 */ /* 0x002fca00078208ff */
[----:B--2---:R-:W-:-:S06]  /*e6c0*/  @!P3 IMAD.X R8, RZ, RZ, R8, P1 ;  /* 0x000000ffff08b224 */ /* 0x004fcc00008e0608 */
[----:B0-----:R-:W-:Y:S01]  /*e6d0*/  @!P2 LEA R7, P1, R20, R7, 0x1 ;  /* 0x000000071407a211 */ /* 0x001fe200078208ff */
[----:B------:R-:W-:-:S04]  /*e6e0*/  @!P4 IMAD.MOV.U32 R3, RZ, RZ, R12 ;  /* 0x000000ffff03c224 */ /* 0x000fc800078e000c */
[----:B---3--:R-:W-:Y:S02]  /*e6f0*/  @!P2 IMAD.X R10, RZ, RZ, R2, P1 ;  /* 0x000000ffff0aa224 */ /* 0x008fe400008e0602 */
[----:B------:R-:W-:-:S05]  /*e700*/  @!P4 IMAD.MOV.U32 R2, RZ, RZ, R15 ;  /* 0x000000ffff02c224 */ /* 0x000fca00078e000f */
[----:B------:R0:W-:Y:S01]  /*e710*/  @!P4 LDGSTS.E.BYPASS.LTC128B.128 [R26+0x1a400], desc[UR36][R2.64], !P0 ;  /* 0x1a400000021acfae */ /* 0x0001e2000c101d64 */
[----:B------:R-:W-:Y:S01]  /*e720*/  LOP3.LUT R23, R23, 0xfffffeff, RZ, 0xc0, !PT ;  /* 0xfffffeff17177812 */ /* 0x000fe200078ec0ff */
[----:B0-----:R-:W-:Y:S02]  /*e730*/  @!P3 IMAD.MOV.U32 R2, RZ, RZ, R9 ;  /* 0x000000ffff02b224 */ /* 0x001fe400078e0009 */
[----:B------:R-:W-:-:S05]  /*e740*/  @!P3 IMAD.MOV.U32 R3, RZ, RZ, R8 ;  /* 0x000000ffff03b224 */ /* 0x000fca00078e0008 */
[----:B------:R0:W-:Y:S04]  /*e750*/  @!P3 LDGSTS.E.BYPASS.LTC128B.128 [R26+0x1ac00], desc[UR36][R2.64], !P0 ;  /* 0x1ac00000021abfae */ /* 0x0001e8000c101d64 */
[----:B------:R-:W1:Y:S01]  /*e760*/  SHFL.IDX PT, R5, R5, 0x7, 0x181f ;  /* 0x00f81f0005057f89 */ /* 0x000e6200000e0000 */
[----:B0-----:R-:W-:Y:S02]  /*e770*/  @!P2 IMAD.MOV.U32 R2, RZ, RZ, R7 ;  /* 0x000000ffff02a224 */ /* 0x001fe400078e0007 */
[----:B------:R-:W-:Y:S01]  /*e780*/  @!P2 IMAD.MOV.U32 R3, RZ, RZ, R10 ;  /* 0x000000ffff03a224 */ /* 0x000fe200078e000a */
[----:B------:R-:W0:Y:S04]  /*e790*/  SHFL.IDX PT, R0, R0, 0x7, 0x181f ;  /* 0x00f81f0000007f89 */ /* 0x000e2800000e0000 */
[----:B------:R2:W-:Y:S01]  /*e7a0*/  @!P2 LDGSTS.E.BYPASS.LTC128B.128 [R26+0x1b400], desc[UR36][R2.64], !P0 ;  /* 0x1b400000021aafae */ /* 0x0005e2000c101d64 */
[----:B------:R-:W-:-:S04]  /*e7b0*/  @P4 LOP3.LUT R23, R23, 0x100, RZ, 0xfc, !PT ;  /* 0x0000010017174812 */ /* 0x000fc800078efcff */
[----:B------:R-:W-:-:S04]  /*e7c0*/  LOP3.LUT R23, R23, 0xffffff7f, RZ, 0xc0, !PT ;  /* 0xffffff7f17177812 */ /* 0x000fc800078ec0ff */
[----:B------:R-:W-:-:S04]  /*e7d0*/  @P3 LOP3.LUT R23, R23, 0x80, RZ, 0xfc, !PT ;  /* 0x0000008017173812 */ /* 0x000fc800078efcff */
[----:B------:R-:W-:-:S04]  /*e7e0*/  LOP3.LUT R23, R23, 0xffffffbf, RZ, 0xc0, !PT ;  /* 0xffffffbf17177812 */ /* 0x000fc800078ec0ff */
[----:B-12---:R-:W-:-:S07]  /*e7f0*/  @P2 LOP3.LUT R23, R23, 0x40, RZ, 0xfc, !PT ;  /* 0x0000004017172812 */ /* 0x006fce00078efcff */
.L_x_10342:
[----:B------:R-:W-:Y:S01]  /*e800*/  VIADD R4, R4, 0x70 ;  /* 0x0000007004047836 */ /* 0x000fe20000000000 */
[----:B------:R-:W-:-:S04]  /*e810*/  LOP3.LUT R23, R23, 0xffffbfff, RZ, 0xc0, !PT ;  /* 0xffffbfff17177812 */ /* 0x000fc800078ec0ff */
[----:B------:R-:W-:-:S13]  /*e820*/  ISETP.GE.AND P2, PT, R4, R6, PT ;  /* 0x000000060400720c */ /* 0x000fda0003f46270 */
[----:B0-----:R-:W-:Y:S02]  /*e830*/  @!P2 LEA R2, P1, R20, R0, 0x1 ;  /* 0x000000001402a211 */ /* 0x001fe400078208ff */
[----:B------:R-:W-:-:S03]  /*e840*/  @P2 LOP3.LUT R23, R23, 0x4000, RZ, 0xfc, !PT ;  /* 0x0000400017172812 */ /* 0x000fc600078efcff */
[----:B------:R-:W-:-:S05]  /*e850*/  @!P2 IMAD.X R3, RZ, RZ, R5, P1 ;  /* 0x000000ffff03a224 */ /* 0x000fca00008e0605 */
[----:B------:R-:W-:Y:S01]  /*e860*/  @!PT LDS RZ, [RZ] ;  /* 0x00000000fffff984 */ /* 0x000fe20000000800 */
[----:B------:R-:W-:Y:S01]  /*e870*/  @!PT LDS RZ, [RZ] ;  /* 0x00000000fffff984 */ /* 0x000fe20000000800 */
[----:B------:R-:W-:Y:S01]  /*e880*/  @!PT LDS RZ, [RZ] ;  /* 0x00000000fffff984 */ /* 0x000fe20000000800 */
[----:B------:R0:W-:Y:S01]  /*e890*/  @!P2 LDGSTS.E.BYPASS.LTC128B.128 [R26+0x1bc00], desc[UR36][R2.64], !P0 ;  /* 0x1bc00000021aafae */ /* 0x0001e2000c101d64 */
[----:B------:R-:W-:Y:S01]  /*e8a0*/  PLOP3.LUT P0, PT, PT, PT, PT, 0x80, 0x0 ;  /* 0x000000000000781c */ /* 0x000fe20003f0f070 */
[----:B------:R-:W-:-:S12]  /*e8b0*/  NOP ;  /* 0x0000000000007918 */ /* 0x000fd80000000000 */
.L_x_10249:
        /* <DEDUP_REMOVED lines=28> */
.L_x_10251:
[----:B------:R-:W-:Y:S05]  /*ea80*/  BSYNC B6 ;  /* 0x0000000000067941 */ /* 0x000fea0003800000 */
.L_x_10250:
[----:B------:R-:W2:Y:S01]  /*ea90*/  LDL.LU R21, [R1] ;  /* 0x0000000001157983 */ /* 0x000ea20000300800 */
[----:B0-----:R-:W0:Y:S01]  /*eaa0*/  LDC R2, c[0x0][0x448] ;  /* 0x00011200ff027b82 */ /* 0x001e220000000800 */
[----:B------:R-:W-:Y:S02]  /*eab0*/  ULDC.64 UR4, c[0x0][0x398] ;  /* 0x0000e60000047ab9 */ /* 0x000fe40000000a00 */
[----:B------:R-:W3:Y:S01]  /*eac0*/  LDL.LU R20, [R1+0x8] ;  /* 0x0000080001147983 */ /* 0x000ee20000300800 */
[----:B0-----:R-:W-:-:S13]  /*ead0*/  ISETP.NE.AND P6, PT, R2, 0x1, PT ;  /* 0x000000010200780c */ /* 0x001fda0003fc5270 */
[----:B------:R-:W0:Y:S08]  /*eae0*/  @P6 LDC R3, c[0x0][0x44c] ;  /* 0x00011300ff036b82 */ /* 0x000e300000000800 */
[----:B------:R-:W1:Y:S01]  /*eaf0*/  @P6 LDC R2, c[0x0][0x450] ;  /* 0x00011400ff026b82 */ /* 0x000e620000000800 */
[----:B------:R-:W-:Y:S02]  /*eb00*/  IMAD.MOV.U32 R0, RZ, RZ, R17 ;  /* 0x000000ffff007224 */ /* 0x000fe400078e0011 */
[----:B0-----:R-:W-:-:S05]  /*eb10*/  @P6 IMAD.HI.U32 R3, R17, R3, RZ ;  /* 0x0000000311036227 */ /* 0x001fca00078e00ff */
[----:B-1----:R-:W-:Y:S01]  /*eb20*/  @P6 SHF.R.U32.HI R0, RZ, R2, R3 ;  /* 0x00000002ff006219 */ /* 0x002fe20000011603 */
[----:B------:R-:W-:Y:S01]  /*eb30*/  IMAD.WIDE.U32 R2, R35, UR4, RZ ;  /* 0x0000000423027c25 */ /* 0x000fe2000f8e00ff */
[----:B------:R-:W0:Y:S02]  /*eb40*/  S2R R8, SR_TID.X ;  /* 0x0000000000087919 */ /* 0x000e240000002100 */
[----:B------:R-:W-:Y:S01]  /*eb50*/  SHF.R.S32.HI R5, RZ, 0x1f, R0 ;  /* 0x0000001fff057819 */ /* 0x000fe20000011400 */
        /* <DEDUP_REMOVED lines=11> */
[----:B------:R-:W-:Y:S01]  /*ec10*/  IMAD.WIDE.U32 R2, R34, UR4, R2 ;  /* 0x0000000422027c25 */ /* 0x000fe2000f8e0002 */
        /* <DEDUP_REMOVED lines=16> */
[----:B------:R-:W-:Y:S01]  /*ed20*/  ULDC.64 UR4, c[0x0][0x390] ;  /* 0x0000e40000047ab9 */ /* 0x000fe20000000a00 */
[----:B------:R-:W-:Y:S02]  /*ed30*/  LOP3.LUT R20, R20, 0x38, RZ, 0xc0, !PT ;  /* 0x0000003814147812 */ /* 0x000fe400078ec0ff */
[----:B------:R-:W-:Y:S01]  /*ed40*/  IMAD.IADD R3, R3, 0x1, R0 ;  /* 0x0000000103037824 */ /* 0x000fe200078e0200 */
[----:B------:R-:W-:Y:S01]  /*ed50*/  LEA R0, P0, R2, UR4, 0x1 ;  /* 0x0000000402007c11 */ /* 0x000fe2000f8008ff */
[----:B------:R-:W-:Y:S01]  /*ed60*/  ULDC UR4, c[0x0][0x3b8] ;  /* 0x0000ee0000047ab9 */ /* 0x000fe20000000800 */
[C---:B------:R-:W-:Y:S02]  /*ed70*/  LOP3.LUT R9, R20.reuse, 0x40, RZ, 0xfc, !PT ;  /* 0x0000004014097812 */ /* 0x040fe400078efcff */
[C---:B------:R-:W-:Y:S02]  /*ed80*/  LOP3.LUT R7, R20.reuse, 0x80, RZ, 0xfc, !PT ;  /* 0x0000008014077812 */ /* 0x040fe400078efcff */
[----:B------:R-:W-:-:S02]  /*ed90*/  LOP3.LUT R6, R20, 0xc0, RZ, 0xfc, !PT ;  /* 0x000000c014067812 */ /* 0x000fc400078efcff */
[----:B------:R-:W-:Y:S01]  /*eda0*/  LEA.HI.X R4, R2, UR5, R3, 0x1, P0 ;  /* 0x0000000502047c11 */ /* 0x000fe200080f0c03 */
[----:B------:R-:W-:Y:S01]  /*edb0*/  UMOV UR5, 0xffffffff ;  /* 0xffffffff00057882 */ /* 0x000fe20000000000 */
[----:B------:R-:W-:Y:S02]  /*edc0*/  ISETP.GE.AND P4, PT, R8, UR4, PT ;  /* 0x0000000408007c0c */ /* 0x000fe4000bf86270 */
[----:B------:R-:W-:Y:S02]  /*edd0*/  ISETP.GE.AND P3, PT, R9, UR4, PT ;  /* 0x0000000409007c0c */ /* 0x000fe4000bf66270 */
[----:B------:R-:W-:Y:S02]  /*ede0*/  ISETP.GE.AND P2, PT, R7, UR4, PT ;  /* 0x0000000407007c0c */ /* 0x000fe4000bf46270 */
[----:B------:R-:W-:Y:S01]  /*edf0*/  ISETP.GE.AND P1, PT, R6, UR4, PT ;  /* 0x0000000406007c0c */ /* 0x000fe2000bf26270 */
[----:B------:R-:W-:-:S12]  /*ee00*/  BRA.DIV UR5, `(.L_x_10252) ;  /* 0x0000004605607947 */ /* 0x000fd8000b800000 */
[----:B------:R-:W0:Y:S01]  /*ee10*/  SHFL.IDX PT, R14, R0, RZ, 0x181f ;  /* 0x00181fff000e7589 */ /* 0x000e2200000e0000 */
[C---:B------:R-:W-:Y:S02]  /*ee20*/  LOP3.LUT P6, RZ, R23.reuse, 0x2000, RZ, 0xc0, !PT ;  /* 0x0000200017ff7812 */ /* 0x040fe400078cc0ff */
[----:B------:R-:W-:Y:S01]  /*ee30*/  LOP3.LUT P5, RZ, R23, 0x1000, RZ, 0xc0, !PT ;  /* 0x0000100017ff7812 */ /* 0x000fe200078ac0ff */
[----:B------:R-:W1:Y:S10]  /*ee40*/  SHFL.IDX PT, R2, R4, RZ, 0x181f ;  /* 0x00181fff04027589 */ /* 0x000e7400000e0000 */
[----:B0-----:R-:W-:-:S02]  /*ee50*/  @!P6 LEA R5, P0, R8, R14, 0x1 ;  /* 0x0000000e0805e211 */ /* 0x001fc400078008ff */
[----:B------:R-:W0:Y:S03]  /*ee60*/  SHFL.IDX PT, R14, R0, 0x1, 0x181f ;  /* 0x00381f00000e7f89 */ /* 0x000e2600000e0000 */
[----:B-1----:R-:W-:Y:S02]  /*ee70*/  @!P6 IMAD.X R3, RZ, RZ, R2, P0 ;  /* 0x000000ffff03e224 */ /* 0x002fe400000e0602 */
[----:B------:R-:W-:Y:S02]  /*ee80*/  @!P6 IMAD.MOV.U32 R2, RZ, RZ, R5 ;  /* 0x000000ffff02e224 */ /* 0x000fe400078e0005 */
[----:B------:R-:W1:Y:S04]  /*ee90*/  SHFL.IDX PT, R5, R4, 0x1, 0x181f ;  /* 0x00381f0004057f89 */ /* 0x000e6800000e0000 */
[----:B------:R-:W-:Y:S04]  /*eea0*/  @!P6 LDGSTS.E.BYPASS.LTC128B.128 [R26+0x22400], desc[UR36][R2.64], !P4 ;  /* 0x22400000021aefae */ /* 0x000fe8000e101d64 */
[----:B------:R-:W-:Y:S04]  /*eeb0*/  @!P6 LDGSTS.E.BYPASS.LTC128B.128 [R26+0x26400], desc[UR36][R2.64+0x80], !P3 ;  /* 0x26400080021aefae */ /* 0x000fe8000d901d64 */
[----:B------:R-:W-:Y:S04]  /*eec0*/  @!P6 LDGSTS.E.BYPASS.LTC128B.128 [R26+0x2a400], desc[UR36][R2.64+0x100], !P2 ;  /* 0x2a400100021aefae */ /* 0x000fe8000d101d64 */
[----:B------:R2:W-:Y:S01]  /*eed0*/  @!P6 LDGSTS.E.BYPASS.LTC128B.128 [R26+0x2e400], desc[UR36][R2.64+0x180], !P1 ;  /* 0x2e400180021aefae */ /* 0x0005e2000c901d64 */
[----:B0-----:R-:W-:-:S02]  /*eee0*/  @!P5 LEA R6, P0, R8, R14, 0x1 ;  /* 0x0000000e0806d211 */ /* 0x001fc400078008ff */
[C---:B------:R-:W-:Y:S01]  /*eef0*/  LOP3.LUT P6, RZ, R23.reuse, 0x80, RZ, 0xc0, !PT ;  /* 0x0000008017ff7812 */ /* 0x040fe200078cc0ff */
[----:B------:R-:W0:Y:S01]  /*ef00*/  SHFL.IDX PT, R14, R0, 0x2, 0x181f ;  /* 0x00581f00000e7f89 */ /* 0x000e2200000e0000 */
[----:B------:R-:W-:Y:S01]  /*ef10*/  LOP3.LUT R23, R23, 0xfff7ffff, RZ, 0xc0, !PT ;  /* 0xfff7ffff17177812 */ /* 0x000fe200078ec0ff */
[----:B-1----:R-:W-:Y:S02]  /*ef20*/  @!P5 IMAD.X R7, RZ, RZ, R5, P0 ;  /* 0x000000ffff07d224 */ /* 0x002fe400000e0605 */
[----:B------:R-:W1:Y:S01]  /*ef30*/  SHFL.IDX PT, R5, R4, 0x2, 0x181f ;  /* 0x00581f0004057f89 */ /* 0x000e6200000e0000 */
[----:B--2---:R-:W-:Y:S02]  /*ef40*/  @!P5 IMAD.MOV.U32 R2, RZ, RZ, R6 ;  /* 0x000000ffff02d224 */ /* 0x004fe400078e0006 */
[----:B------:R-:W-:-:S05]  /*ef50*/  @!P5 IMAD.MOV.U32 R3, RZ, RZ, R7 ;  /* 0x000000ffff03d224 */ /* 0x000fca00078e0007 */
[----:B------:R-:W-:Y:S01]  /*ef60*/  @P6 LOP3.LUT R23, R23, 0x80000, RZ, 0xfc, !PT ;  /* 0x0008000017176812 */ /* 0x000fe200078efcff */
[----:B------:R-:W-:Y:S03]  /*ef70*/  @!P5 LDGSTS.E.BYPASS.LTC128B.128 [R26+0x22c00], desc[UR36][R2.64], !P4 ;  /* 0x22c00000021adfae */ /* 0x000fe6000e101d64 */
[C---:B------:R-:W-:Y:S01]  /*ef80*/  LOP3.LUT P6, RZ, R23.reuse, 0x200, RZ, 0xc0, !PT ;  /* 0x0000020017ff7812 */ /* 0x040fe200078cc0ff */
[----:B------:R-:W-:Y:S04]  /*ef90*/  @!P5 LDGSTS.E.BYPASS.LTC128B.128 [R26+0x26c00], desc[UR36][R2.64+0x80], !P3 ;  /* 0x26c00080021adfae */ /* 0x000fe8000d901d64 */
[----:B------:R-:W-:Y:S04]  /*efa0*/  @!P5 LDGSTS.E.BYPASS.LTC128B.128 [R26+0x2ac00], desc[UR36][R2.64+0x100], !P2 ;  /* 0x2ac00100021adfae */ /* 0x000fe8000d101d64 */
[----:B------:R2:W-:Y:S01]  /*efb0*/  @!P5 LDGSTS.E.BYPASS.LTC128B.128 [R26+0x2ec00], desc[UR36][R2.64+0x180], !P1 ;  /* 0x2ec00180021adfae */ /* 0x0005e2000c901d64 */
[----:B------:R-:W-:-:S02]  /*efc0*/  LOP3.LUT P5, RZ, R23, 0x40, RZ, 0xc0, !PT ;  /* 0x0000004017ff7812 */ /* 0x000fc400078ac0ff */
[----:B------:R-:W-:-:S11]  /*efd0*/  LOP3.LUT R23, R23, 0xfffbffff, RZ, 0xc0, !PT ;  /* 0xfffbffff17177812 */ /* 0x000fd600078ec0ff */
[----:B------:R-:W-:-:S04]  /*efe0*/  @P5 LOP3.LUT R23, R23, 0x40000, RZ, 0xfc, !PT ;  /* 0x0004000017175812 */ /* 0x000fc800078efcff */
[C---:B------:R-:W-:Y:S02]  /*eff0*/  LOP3.LUT P5, RZ, R23.reuse, 0x100, RZ, 0xc0, !PT ;  /* 0x0000010017ff7812 */ /* 0x040fe400078ac0ff */
[----:B------:R-:W-:-:S11]  /*f000*/  LOP3.LUT R23, R23, 0xffefffff, RZ, 0xc0, !PT ;  /* 0xffefffff17177812 */ /* 0x000fd600078ec0ff */
[----:B------:R-:W-:-:S04]  /*f010*/  @P5 LOP3.LUT R23, R23, 0x100000, RZ, 0xfc, !PT ;  /* 0x0010000017175812 */ /* 0x000fc800078efcff */
[----:B------:R-:W-:-:S13]  /*f020*/  LOP3.LUT P5, RZ, R23, 0x800, RZ, 0xc0, !PT ;  /* 0x0000080017ff7812 */ /* 0x000fda00078ac0ff */
[----:B0-----:R-:W-:Y:S02]  /*f030*/  @!P5 LEA R6, P0, R8, R14, 0x1 ;  /* 0x0000000e0806d211 */ /* 0x001fe400078008ff */
[----:B------:R-:W0:Y:S03]  /*f040*/  SHFL.IDX PT, R14, R0, 0x3, 0x181f ;  /* 0x00781f00000e7f89 */ /* 0x000e2600000e0000 */
[----:B-1----:R-:W-:Y:S02]  /*f050*/  @!P5 IMAD.X R7, RZ, RZ, R5, P0 ;  /* 0x000000ffff07d224 */ /* 0x002fe400000e0605 */
[----:B------:R-:W1:Y:S01]  /*f060*/  SHFL.IDX PT, R5, R4, 0x3, 0x181f ;  /* 0x00781f0004057f89 */ /* 0x000e6200000e0000 */
[----:B--2---:R-:W-:Y:S02]  /*f070*/  @!P5 IMAD.MOV.U32 R2, RZ, RZ, R6 ;  /* 0x000000ffff02d224 */ /* 0x004fe400078e0006 */
[----:B------:R-:W-:-:S05]  /*f080*/  @!P5 IMAD.MOV.U32 R3, RZ, RZ, R7 ;  /* 0x000000ffff03d224 */ /* 0x000fca00078e0007 */
[----:B------:R-:W-:Y:S04]  /*f090*/  @!P5 LDGSTS.E.BYPASS.LTC128B.128 [R26+0x23400], desc[UR36][R2.64], !P4 ;  /* 0x23400000021adfae */ /* 0x000fe8000e101d64 */
[----:B------:R-:W-:Y:S04]  /*f0a0*/  @!P5 LDGSTS.E.BYPASS.LTC128B.128 [R26+0x27400], desc[UR36][R2.64+0x80], !P3 ;  /* 0x27400080021adfae */ /* 0x000fe8000d901d64 */
[----:B------:R-:W-:Y:S01]  /*f0b0*/  @!P5 LDGSTS.E.BYPASS.LTC128B.128 [R26+0x2b400], desc[UR36][R2.64+0x100], !P2 ;  /* 0x2b400100021adfae */ /* 0x000fe2000d101d64 */
[----:B0-----:R-:W-:-:S03]  /*f0c0*/  @!P6 LEA R6, P0, R8, R14, 0x1 ;  /* 0x0000000e0806e211 */ /* 0x001fc600078008ff */
[----:B------:R0:W-:Y:S01]  /*f0d0*/  @!P5 LDGSTS.E.BYPASS.LTC128B.128 [R26+0x2f400], desc[UR36][R2.64+0x180], !P1 ;  /* 0x2f400180021adfae */ /* 0x0001e2000c901d64 */
[----:B------:R-:W-:-:S03]  /*f0e0*/  LOP3.LUT P5, RZ, R23, 0x100000, RZ, 0xc0, !PT ;  /* 0x0010000017ff7812 */ /* 0x000fc600078ac0ff */
[----:B------:R-:W2:Y:S01]  /*f0f0*/  SHFL.IDX PT, R14, R0, 0x4, 0x181f ;  /* 0x00981f00000e7f89 */ /* 0x000ea200000e0000 */
[----:B-1----:R-:W-:-:S03]  /*f100*/  @!P6 IMAD.X R7, RZ, RZ, R5, P0 ;  /* 0x000000ffff07e224 */ /* 0x002fc600000e0605 */
[----:B------:R-:W1:Y:S01]  /*f110*/  SHFL.IDX PT, R5, R4, 0x4, 0x181f ;  /* 0x00981f0004057f89 */ /* 0x000e6200000e0000 */
[----:B0-----:R-:W-:Y:S02]  /*f120*/  @!P6 IMAD.MOV.U32 R2, RZ, RZ, R6 ;  /* 0x000000ffff02e224 */ /* 0x001fe400078e0006 */
[----:B------:R-:W-:-:S05]  /*f130*/  @!P6 IMAD.MOV.U32 R3, RZ, RZ, R7 ;  /* 0x000000ffff03e224 */ /* 0x000fca00078e0007 */
[----:B------:R-:W-:Y:S04]  /*f140*/  @!P6 LDGSTS.E.BYPASS.LTC128B.128 [R26+0x23c00], desc[UR36][R2.64], !P4 ;  /* 0x23c00000021aefae */ /* 0x000fe8000e101d64 */
[----:B------:R-:W-:Y:S04]  /*f150*/  @!P6 LDGSTS.E.BYPASS.LTC128B.128 [R26+0x27c00], desc[UR36][R2.64+0x80], !P3 ;  /* 0x27c00080021aefae */ /* 0x000fe8000d901d64 */
[----:B------:R-:W-:Y:S01]  /*f160*/  @!P6 LDGSTS.E.BYPASS.LTC128B.128 [R26+0x2bc00], desc[UR36][R2.64+0x100], !P2 ;  /* 0x2bc00100021aefae */ /* 0x000fe2000d101d64 */
[----:B--2---:R-:W-:-:S03]  /*f170*/  @!P5 LEA R6, P0, R8, R14, 0x1 ;  /* 0x0000000e0806d211 */ /* 0x004fc600078008ff */
[----:B------:R-:W0:Y:S02]  /*f180*/  SHFL.IDX PT, R14, R0, 0x5, 0x181f ;  /* 0x00b81f00000e7f89 */ /* 0x000e2400000e0000 */
[----:B-1----:R-:W-:Y:S02]  /*f190*/  @!P5 IMAD.X R7, RZ, RZ, R5, P0 ;  /* 0x000000ffff07d224 */ /* 0x002fe400000e0605 */
[----:B------:R-:W1:Y:S04]  /*f1a0*/  SHFL.IDX PT, R5, R4, 0x5, 0x181f ;  /* 0x00b81f0004057f89 */ /* 0x000e6800000e0000 */
[----:B------:R2:W-:Y:S01]  /*f1b0*/  @!P6 LDGSTS.E.BYPASS.LTC128B.128 [R26+0x2fc00], desc[UR36][R2.64+0x180], !P1 ;  /* 0x2fc00180021aefae */ /* 0x0005e2000c901d64 */
[----:B------:R-:W-:Y:S01]  /*f1c0*/  LOP3.LUT P6, RZ, R23, 0x80000, RZ, 0xc0, !PT ;  /* 0x0008000017ff7812 */ /* 0x000fe200078cc0ff */
[----:B--2---:R-:W-:-:S02]  /*f1d0*/  @!P5 IMAD.MOV.U32 R2, RZ, RZ, R6 ;  /* 0x000000ffff02d224 */ /* 0x004fc400078e0006 */
[----:B------:R-:W-:-:S10]  /*f1e0*/  @!P5 IMAD.MOV.U32 R3, RZ, RZ, R7 ;  /* 0x000000ffff03d224 */ /* 0x000fd400078e0007 */
[----:B0-----:R-:W-:Y:S02]  /*f1f0*/  @!P6 LEA R6, P0, R8, R14, 0x1 ;  /* 0x0000000e0806e211 */ /* 0x001fe400078008ff */
[----:B------:R-:W0:Y:S03]  /*f200*/  SHFL.IDX PT, R14, R0, 0x6, 0x181f ;  /* 0x00d81f00000e7f89 */ /* 0x000e2600000e0000 */
[----:B-1----:R-:W-:Y:S01]  /*f210*/  @!P6 IMAD.X R7, RZ, RZ, R5, P0 ;  /* 0x000000ffff07e224 */ /* 0x002fe200000e0605 */
[----:B------:R-:W-:Y:S04]  /*f220*/  @!P5 LDGSTS.E.BYPASS.LTC128B.128 [R26+0x24400], desc[UR36][R2.64], !P4 ;  /* 0x24400000021adfae */ /* 0x000fe8000e101d64 */
[----:B------:R-:W1:Y:S04]  /*f230*/  SHFL.IDX PT, R5, R4, 0x6, 0x181f ;  /* 0x00d81f0004057f89 */ /* 0x000e6800000e0000 */
[----:B------:R-:W-:Y:S04]  /*f240*/  @!P5 LDGSTS.E.BYPASS.LTC128B.128 [R26+0x28400], desc[UR36][R2.64+0x80], !P3 ;  /* 0x28400080021adfae */ /* 0x000fe8000d901d64 */
[----:B------:R-:W-:Y:S04]  /*f250*/  @!P5 LDGSTS.E.BYPASS.LTC128B.128 [R26+0x2c400], desc[UR36][R2.64+0x100], !P2 ;  /* 0x2c400100021adfae */ /* 0x000fe8000d101d64 */
[----:B------:R2:W-:Y:S01]  /*f260*/  @!P5 LDGSTS.E.BYPASS.LTC128B.128 [R26+0x30400], desc[UR36][R2.64+0x180], !P1 ;  /* 0x30400180021adfae */ /* 0x0005e2000c901d64 */
[----:B------:R-:W-:Y:S01]  /*f270*/  LOP3.LUT P5, RZ, R23, 0x40000, RZ, 0xc0, !PT ;  /* 0x0004000017ff7812 */ /* 0x000fe200078ac0ff */
[----:B--2---:R-:W-:-:S02]  /*f280*/  @!P6 IMAD.MOV.U32 R2, RZ, RZ, R6 ;  /* 0x000000ffff02e224 */ /* 0x004fc400078e0006 */
[----:B------:R-:W-:-:S10]  /*f290*/  @!P6 IMAD.MOV.U32 R3, RZ, RZ, R7 ;  /* 0x000000ffff03e224 */ /* 0x000fd400078e0007 */
[----:B0-----:R-:W-:Y:S02]  /*f2a0*/  @!P5 LEA R6, P0, R8, R14, 0x1 ;  /* 0x0000000e0806d211 */ /* 0x001fe400078008ff */
[----:B------:R0:W2:Y:S03]  /*f2b0*/  SHFL.IDX PT, R14, R0, 0x7, 0x181f ;  /* 0x00f81f00000e7f89 */ /* 0x0000a600000e0000 */
[----:B-1----:R-:W-:Y:S01]  /*f2c0*/  @!P5 IMAD.X R7, RZ, RZ, R5, P0 ;  /* 0x000000ffff07d224 */ /* 0x002fe200000e0605 */
[----:B------:R-:W-:Y:S04]  /*f2d0*/  @!P6 LDGSTS.E.BYPASS.LTC128B.128 [R26+0x24c00], desc[UR36][R2.64], !P4 ;  /* 0x24c00000021aefae */ /* 0x000fe8000e101d64 */
[----:B------:R-:W-:Y:S04]  /*f2e0*/  @!P6 LDGSTS.E.BYPASS.LTC128B.128 [R26+0x28c00], desc[UR36][R2.64+0x80], !P3 ;  /* 0x28c00080021aefae */ /* 0x000fe8000d901d64 */
[----:B------:R-:W-:Y:S04]  /*f2f0*/  @!P6 LDGSTS.E.BYPASS.LTC128B.128 [R26+0x2cc00], desc[UR36][R2.64+0x100], !P2 ;  /* 0x2cc00100021aefae */ /* 0x000fe8000d101d64 */
[----:B------:R1:W-:Y:S04]  /*f300*/  @!P6 LDGSTS.E.BYPASS.LTC128B.128 [R26+0x30c00], desc[UR36][R2.64+0x180], !P1 ;  /* 0x30c00180021aefae */ /* 0x0003e8000c901d64 */
[----:B------:R0:W3:Y:S01]  /*f310*/  SHFL.IDX PT, R5, R4, 0x7, 0x181f ;  /* 0x00f81f0004057f89 */ /* 0x0000e200000e0000 */
[----:B-1----:R-:W-:-:S02]  /*f320*/  @!P5 IMAD.MOV.U32 R2, RZ, RZ, R6 ;  /* 0x000000ffff02d224 */ /* 0x002fc400078e0006 */
[----:B------:R-:W-:-:S05]  /*f330*/  @!P5 IMAD.MOV.U32 R3, RZ, RZ, R7 ;  /* 0x000000ffff03d224 */ /* 0x000fca00078e0007 */
[----:B------:R0:W-:Y:S04]  /*f340*/  @!P5 LDGSTS.E.BYPASS.LTC128B.128 [R26+0x25400], desc[UR36][R2.64], !P4 ;  /* 0x25400000021adfae */ /* 0x0001e8000e101d64 */
[----:B------:R0:W-:Y:S04]  /*f350*/  @!P5 LDGSTS.E.BYPASS.LTC128B.128 [R26+0x29400], desc[UR36][R2.64+0x80], !P3 ;  /* 0x29400080021adfae */ /* 0x0001e8000d901d64 */
[----:B------:R0:W-:Y:S04]  /*f360*/  @!P5 LDGSTS.E.BYPASS.LTC128B.128 [R26+0x2d400], desc[UR36][R2.64+0x100], !P2 ;  /* 0x2d400100021adfae */ /* 0x0001e8000d101d64 */
[----:B--23--:R0:W-:Y:S02]  /*f370*/  @!P5 LDGSTS.E.BYPASS.LTC128B.128 [R26+0x31400], desc[UR36][R2.64+0x180], !P1 ;  /* 0x31400180021adfae */ /* 0x00c1e4000c901d64 */
.L_x_10360:
[----:B------:R-:W-:Y:S01]  /*f380*/  LOP3.LUT P0, RZ, R23, 0x4000, RZ, 0xc0, !PT ;  /* 0x0000400017ff7812 */ /* 0x000fe2000780c0ff */
[----:B------:R-:W-:-:S12]  /*f390*/  BSSY B0, `(.L_x_10253) ;  /* 0x000000b000007945 */ /* 0x000fd80003800000 */
        /* <DEDUP_REMOVED lines=8> */
[----:B------:R1:W-:Y:S04]  /*f420*/  LDGSTS.E.BYPASS.LTC128B.128 [R26+0x2dc00], desc[UR36][R2.64+0x100], !P2 ;  /* 0x2dc00100021a7fae */ /* 0x0003e8000d101d64 */
[----:B------:R1:W-:Y:S02]  /*f430*/  LDGSTS.E.BYPASS.LTC128B.128 [R26+0x31c00], desc[UR36][R2.64+0x180], !P1 ;  /* 0x31c00180021a7fae */ /* 0x0003e4000c901d64 */
.L_x_10254:
[----:B------:R-:W-:Y:S05]  /*f440*/  BSYNC B0 ;  /* 0x0000000000007941 */ /* 0x000fea0003800000 */
.L_x_10253:
[----:B------:R-:W-:Y:S01]  /*f450*/  NOP ;  /* 0x0000000000007918 */ /* 0x000fe20000000000 */
[----:B------:R-:W-:-:S13]  /*f460*/  PLOP3.LUT P0, PT, PT, PT, PT, 0x80, 0x0 ;  /* 0x000000000000781c */ /* 0x000fda0003f0f070 */
.L_x_10255:
        /* <DEDUP_REMOVED lines=18> */
.L_x_10361:
[----:B------:R-:W-:Y:S05]  /*f590*/  BSYNC B0 ;  /* 0x0000000000007941 */ /* 0x000fea0003800000 */
.L_x_10256:
[----:B------:R-:W-:-:S13]  /*f5a0*/  LOP3.LUT P0, RZ, R23, 0x400, RZ, 0xc0, !PT ;  /* 0x0000040017ff7812 */ /* 0x000fda000780c0ff */
[----:B------:R-:W-:Y:S05]  /*f5b0*/  @!P0 BRA `(.L_x_10258) ;  /* 0x0000000000048947 */ /* 0x000fea0003800000 */
[----:B------:R-:W-:Y:S01]  /*f5c0*/  BPT.TRAP 0x1 ;  /* 0x000000040000795c */ /* 0x000fe20000300000 */
.L_x_10258:
[----:B------:R-:W-:Y:S01]  /*f5d0*/  SHF.L.U32 R0, R27, 0x1f, RZ ;  /* 0x0000001f1b007819 */ /* 0x000fe200000006ff */
[----:B------:R-:W-:Y:S03]  /*f5e0*/  BSSY B0, `(.L_x_10259) ;  /* 0x0000003000007945 */ /* 0x000fe60003800000 */
[----:B------:R-:W1:Y:S02]  /*f5f0*/  SYNCS.PHASECHK.TRANS64.TRYWAIT P0, [R25+URZ+0x32460], R0 ;  /* 0x03246000190075a7 */ /* 0x000e64000800017f */
[----:B-1----:R-:W-:Y:S05]  /*f600*/  @!P0 BRA `(.L_x_10260) ;  /* 0x0000004800208947 */ /* 0x002fea0003800000 */
.L_x_10362:
[----:B------:R-:W-:Y:S05]  /*f610*/  BSYNC B0 ;  /* 0x0000000000007941 */ /* 0x000fea0003800000 */
.L_x_10259:
[----:B------:R-:W1:Y:S01]  /*f620*/  LDL.LU R2, [R1+0x10] ;  /* 0x0000100001027983 */ /* 0x000e620000300800 */
[----:B------:R-:W-:Y:S01]  /*f630*/  ULDC.64 UR4, c[0x0][0x328] ;  /* 0x0000ca0000047ab9 */ /* 0x000fe20000000a00 */
[----:B------:R-:W-:Y:S02]  /*f640*/  ULDC.64 UR6, c[0x0][0x318] ;  /* 0x0000c60000067ab9 */ /* 0x000fe40000000a00 */
[----:B------:R-:W2:Y:S04]  /*f650*/  LDL.LU R6, [R1+0x14] ;  /* 0x0000140001067983 */ /* 0x000ea80000300800 */
[----:B------:R-:W3:Y:S01]  /*f660*/  LDL.LU R4, [R1+0x28] ;  /* 0x0000280001047983 */ /* 0x000ee20000300800 */
[C---:B------:R-:W-:Y:S02]  /*f670*/  LOP3.LUT P3, RZ, R23.reuse, 0x10, RZ, 0xc0, !PT ;  /* 0x0000001017ff7812 */ /* 0x040fe4000786c0ff */
[----:B------:R-:W-:-:S02]  /*f680*/  LOP3.LUT P2, RZ, R23, 0x8, RZ, 0xc0, !PT ;  /* 0x0000000817ff7812 */ /* 0x000fc4000784c0ff */
[C---:B------:R-:W-:Y:S02]  /*f690*/  LOP3.LUT P1, RZ, R23.reuse, 0x4, RZ, 0xc0, !PT ;  /* 0x0000000417ff7812 */ /* 0x040fe4000782c0ff */
[----:B------:R-:W-:Y:S02]  /*f6a0*/  LOP3.LUT P4, RZ, R23, 0x1, RZ, 0xc0, !PT ;  /* 0x0000000117ff7812 */ /* 0x000fe4000788c0ff */
[----:B------:R-:W-:Y:S01]  /*f6b0*/  SEL R7, RZ, 0x8, P1 ;  /* 0x00000008ff077807 */ /* 0x000fe20000800000 */
[----:B-1----:R-:W-:Y:S02]  /*f6c0*/  IMAD R0, R2, UR4, RZ ;  /* 0x0000000402007c24 */ /* 0x002fe4000f8e02ff */
[----:B0-----:R-:W-:-:S04]  /*f6d0*/  IMAD.WIDE.U32 R2, R37, UR4, RZ ;  /* 0x0000000425027c25 */ /* 0x001fc8000f8e00ff */
[----:B------:R-:W-:Y:S01]  /*f6e0*/  IMAD R5, R37, UR5, R0 ;  /* 0x0000000525057c24 */ /* 0x000fe2000f8e0200 */
[----:B------:R-:W-:Y:S01]  /*f6f0*/  ULDC.64 UR4, c[0x0][0x338] ;  /* 0x0000ce0000047ab9 */ /* 0x000fe20000000a00 */
[----:B------:R-:W-:Y:S02]  /*f700*/  SEL R0, RZ, 0x2, P3 ;  /* 0x00000002ff007807 */ /* 0x000fe40001800000 */
        /* <DEDUP_REMOVED lines=10> */
[----:B------:R-:W-:Y:S02]  /*f7b0*/  LEA.HI.X R6, R2, UR7, R3, 0x1, P0 ;  /* 0x0000000702067c11 */ /* 0x000fe400080f0c03 */
[----:B------:R-:W-:-:S04]  /*f7c0*/  SEL R3, RZ, 0x4, P2 ;  /* 0x00000004ff037807 */ /* 0x000fc80001000000 */
[----:B---3--:R-:W-:Y:S01]  /*f7d0*/  IADD3 R0, R3, R0, R4 ;  /* 0x0000000003007210 */ /* 0x008fe20007ffe004 */
[----:B------:R-:W-:-:S04]  /*f7e0*/  IMAD R4, R24, 0x6000, R29 ;  /* 0x0000600018047824 */ /* 0x000fc800078e021d */
[----:B------:R-:W-:Y:S01]  /*f7f0*/  IMAD.IADD R7, R0, 0x1, R7 ;  /* 0x0000000100077824 */ /* 0x000fe200078e0207 */
[----:B------:R-:W-:Y:S06]  /*f800*/  BRA.DIV UR4, `(.L_x_10261) ;  /* 0x0000004604b47947 */ /* 0x000fec000b800000 */
[----:B------:R-:W0:Y:S01]  /*f810*/  S2R R2, SR_TID.X ;  /* 0x0000000000027919 */ /* 0x000e220000002100 */
[----:B------:R-:W-:Y:S01]  /*f820*/  IMAD R4, R4, 0x2, R22 ;  /* 0x0000000204047824 */ /* 0x000fe200078e0216 */
[C---:B------:R-:W-:Y:S01]  /*f830*/  LOP3.LUT P2, RZ, R7.reuse, 0x2, RZ, 0xc0, !PT ;  /* 0x0000000207ff7812 */ /* 0x040fe2000784c0ff */
[----:B------:R-:W1:Y:S01]  /*f840*/  SHFL.IDX PT, R14, R5, RZ, 0x181f ;  /* 0x00181fff050e7589 */ /* 0x000e6200000e0000 */
[----:B------:R-:W-:-:S03]  /*f850*/  LOP3.LUT P1, RZ, R7, 0x4, RZ, 0xc0, !PT ;  /* 0x0000000407ff7812 */ /* 0x000fc6000782c0ff */
        /* <DEDUP_REMOVED lines=65> */
.L_x_10376:
[----:B0-2---:R-:W-:Y:S02]  /*fc70*/  IADD3 R2, P3, R14, R0, RZ ;  /* 0x000000000e027210 */ /* 0x005fe40007f7e0ff */
        /* <DEDUP_REMOVED lines=14> */
.L_x_10262:
        /* <DEDUP_REMOVED lines=10> */
.L_x_10263:
[----:B0-----:R-:W2:Y:S01]  /*fe00*/  LDL.LU R2, [R1+0xc] ;  /* 0x00000c0001027983 */ /* 0x001ea20000300800 */
[----:B------:R0:W-:Y:S01]  /*fe10*/  SYNCS.ARRIVE.TRANS64.A1T0 RZ, [R25+URZ+0x32450], RZ ;  /* 0x032450ff19ff79a7 */ /* 0x0001e2000810003f */
[----:B------:R-:W-:Y:S01]  /*fe20*/  BSSY B0, `(.L_x_10264) ;  /* 0x00000d9000007945 */ /* 0x000fe20003800000 */
[----:B--2---:R-:W-:-:S05]  /*fe30*/  VIADD R21, R2, 0xfffffffe ;  /* 0xfffffffe02157836 */ /* 0x004fca0000000000 */
[----:B------:R-:W-:-:S13]  /*fe40*/  ISETP.GE.AND P0, PT, R21, R30, PT ;  /* 0x0000001e1500720c */ /* 0x000fda0003f06270 */
[----:B0-----:R-:W-:Y:S05]  /*fe50*/  @!P0 BRA `(.L_x_10265) ;  /* 0x0000000c00548947 */ /* 0x001fea0003800000 */
.L_x_10278:
[----:B0-----:R-:W0:Y:S01]  /*fe60*/  S2R R2, SR_TID.X ;  /* 0x0000000000027919 */ /* 0x001e220000002100 */
[----:B-1----:R-:W1:Y:S01]  /*fe70*/  LDC R3, c[0x0][0x430] ;  /* 0x00010c00ff037b82 */ /* 0x002e620000000800 */
[----:B------:R-:W-:Y:S01]  /*fe80*/  IMAD R8, R21, 0x60, R32 ;  /* 0x0000006015087824 */ /* 0x000fe200078e0220 */
[----:B------:R-:W-:Y:S01]  /*fe90*/  LOP3.LUT P1, RZ, R23, 0x400, RZ, 0xc0, !PT ;  /* 0x0000040017ff7812 */ /* 0x000fe2000782c0ff */
[----:B------:R-:W-:Y:S01]  /*fea0*/  VIADD R24, R24, 0x1 ;  /* 0x0000000118187836 */ /* 0x000fe20000000000 */
[----:B-1----:R-:W-:Y:S02]  /*feb0*/  ISETP.NE.AND P0, PT, R3, 0x1, PT ;  /* 0x000000010300780c */ /* 0x002fe40003f05270 */
[----:B0-----:R-:W-:-:S04]  /*fec0*/  LOP3.LUT R2, R2, 0x7f, RZ, 0xc0, !PT ;  /* 0x0000007f02027812 */ /* 0x001fc800078ec0ff */
[----:B------:R-:W-:Y:S02]  /*fed0*/  SHF.R.U32.HI R4, RZ, 0x3, R2 ;  /* 0x00000003ff047819 */ /* 0x000fe40000011602 */
[----:B------:R-:W0:Y:S05]  /*fee0*/  S2R R2, SR_TID.X ;  /* 0x0000000000027919 */ /* 0x000e2a0000002100 */
[----:B------:R-:W1:Y:S08]  /*fef0*/  @P0 LDC R3, c[0x0][0x434] ;  /* 0x00010d00ff030b82 */ /* 0x000e700000000800 */
[----:B--2---:R-:W2:Y:S01]  /*ff00*/  @P0 LDC R7, c[0x0][0x438] ;  /* 0x00010e00ff070b82 */ /* 0x004ea20000000800 */
        /* <DEDUP_REMOVED lines=15> */
[----:B-1----:R-:W-:Y:S01]  /*10000*/  @!P2 LEA R6, P0, R2, R6, 0x2 ;  /* 0x000000060206a211 */ /* 0x002fe200078010ff */
[----:B------:R-:W-:-:S03]  /*10010*/  IMAD.MOV.U32 R4, RZ, RZ, RZ ;  /* 0x000000ffff047224 */ /* 0x000fc600078e00ff */
[----:B------:R-:W-:Y:S01]  /*10020*/  @!P2 LEA.HI.X R7, R2, R7, R3, 0x2, P0 ;  /* 0x000000070207a211 */ /* 0x000fe200000f1403 */
[----:B------:R-:W-:Y:S01]  /*10030*/  IMAD.MOV R5, RZ, RZ, -R9 ;  /* 0x000000ffff057224 */ /* 0x000fe200078e0a09 */
[C---:B------:R-:W-:Y:S01]  /*10040*/  ISETP.NE.AND P0, PT, R24.reuse, 0x2, PT ;  /* 0x000000021800780c */ /* 0x040fe20003f05270 */
[----:B------:R-:W-:Y:S05]  /*10050*/  YIELD ;  /* 0x0000000000007946 */ /* 0x000fea0003800000 */
[----:B------:R-:W-:Y:S01]  /*10060*/  ULDC UR4, c[0x0][0x430] ;  /* 0x00010c0000047ab9 */ /* 0x000fe20000000800 */
[----:B------:R-:W-:Y:S01]  /*10070*/  IMAD.MOV.U32 R3, RZ, RZ, R21 ;  /* 0x000000ffff037224 */ /* 0x000fe200078e0015 */
[----:B------:R-:W-:Y:S01]  /*10080*/  SEL R2, RZ, 0x1, P0 ;  /* 0x00000001ff027807 */ /* 0x000fe20000000000 */
[----:B------:R-:W-:Y:S01]  /*10090*/  IMAD R5, R5, UR4, R8 ;  /* 0x0000000405057c24 */ /* 0x000fe2000f8e0208 */
[----:B------:R0:W5:Y:S01]  /*100a0*/  @!P2 LDG.E R4, desc[UR36][R6.64] ;  /* 0x000000240604a981 */ /* 0x000162000c1e1900 */
[----:B------:R-:W-:Y:S01]  /*100b0*/  SEL R24, R24, RZ, P0 ;  /* 0x000000ff18187207 */ /* 0x000fe20000000000 */
[----:B------:R-:W-:Y:S01]  /*100c0*/  VIADD R21, R21, 0xffffffff ;  /* 0xffffffff15157836 */ /* 0x000fe20000000000 */
[----:B------:R-:W-:-:S02]  /*100d0*/  LOP3.LUT R27, R27, R2, RZ, 0x3c, !PT ;  /* 0x000000021b1b7212 */ /* 0x000fc400078e3cff */
[----:B------:R-:W-:Y:S01]  /*100e0*/  ISETP.GT.AND P2, PT, R3, R30, PT ;  /* 0x0000001e0300720c */ /* 0x000fe20003f44270 */
[----:B------:R-:W-:-:S12]  /*100f0*/  @!P1 BRA `(.L_x_10266) ;  /* 0x0000000000049947 */ /* 0x000fd80003800000 */
[----:B------:R-:W-:Y:S01]  /*10100*/  BPT.TRAP 0x1 ;  /* 0x000000040000795c */ /* 0x000fe20000300000 */
.L_x_10266:
[----:B------:R-:W-:Y:S01]  /*10110*/  IMAD R10, R24, 0x8, R22 ;  /* 0x00000008180a7824 */ /* 0x000fe200078e0216 */
[----:B------:R-:W-:Y:S01]  /*10120*/  SHF.L.U32 R20, R27, 0x1f, RZ ;  /* 0x0000001f1b147819 */ /* 0x000fe200000006ff */
[----:B------:R-:W-:Y:S01]  /*10130*/  BSSY B1, `(.L_x_10267) ;  /* 0x0000004000017945 */ /* 0x000fe20003800000 */
[----:B------:R-:W-:Y:S02]  /*10140*/  SHF.R.S32.HI R9, RZ, 0x1f, R5 ;  /* 0x0000001fff097819 */ /* 0x000fe40000011405 */
[----:B------:R-:W1:Y:S02]  /*10150*/  SYNCS.PHASECHK.TRANS64.TRYWAIT P0, [R10+URZ+0x32440], R20 ;  /* 0x032440140a0075a7 */ /* 0x000e64000800017f */
[----:B-1----:R-:W-:Y:S05]  /*10160*/  @!P0 BRA `(.L_x_10268) ;  /* 0x00000044009c8947 */ /* 0x002fea0003800000 */
.L_x_10377:
[----:B------:R-:W-:Y:S05]  /*10170*/  BSYNC B1 ;  /* 0x0000000000017941 */ /* 0x000fea0003800000 */
.L_x_10267:
[----:B------:R-:W-:Y:S01]  /*10180*/  ULDC.64 UR4, c[0x0][0x300] ;  /* 0x0000c00000047ab9 */ /* 0x000fe20000000a00 */
[----:B-----5:R-:W-:Y:S01]  /*10190*/  SHF.R.S32.HI R17, RZ, 0x1f, R4 ;  /* 0x0000001fff117819 */ /* 0x020fe20000011404 */
[----:B------:R-:W-:Y:S01]  /*101a0*/  IMAD R2, R9, UR4, RZ ;  /* 0x0000000409027c24 */ /* 0x000fe2000f8e02ff */
[----:B------:R-:W-:Y:S01]  /*101b0*/  ULDC.64 UR6, c[0x0][0x2e8] ;  /* 0x0000ba0000067ab9 */ /* 0x000fe20000000a00 */
[----:B------:R-:W-:Y:S02]  /*101c0*/  LOP3.LUT P1, RZ, R23, 0x2, RZ, 0xc0, !PT ;  /* 0x0000000217ff7812 */ /* 0x000fe4000782c0ff */
[C---:B0-----:R-:W-:Y:S02]  /*101d0*/  IMAD R7, R5.reuse, UR5, R2 ;  /* 0x0000000505077c24 */ /* 0x041fe4000f8e0202 */
        /* <DEDUP_REMOVED lines=18> */
[----:B------:R-:W-:Y:S01]  /*10300*/  SHFL.IDX PT, R14, R6, 0x5, 0x181f ;  /* 0x00b81f00060e7f89 */ /* 0x000fe200000e0000 */
[----:B0-----:R-:W-:-:S05]  /*10310*/  IADD3 R2, P0, R2, R0, RZ ;  /* 0x0000000002027210 */ /* 0x001fca0007f1e0ff */
[----:B--2---:R-:W-:-:S05]  /*10320*/  IMAD.X R3, RZ, RZ, R3, P0 ;  /* 0x000000ffff037224 */ /* 0x004fca00000e0603 */
[----:B------:R0:W-:Y:S04]  /*10330*/  LDGSTS.E.BYPASS.LTC128B.128 [R7+0x1c400], desc[UR36][R2.64], !P1 ;  /* 0x1c40000002077fae */ /* 0x0001e8000c901d64 */
[----:B0-----:R-:W0:Y:S04]  /*10340*/  SHFL.IDX PT, R2, R6, 0x1, 0x181f ;  /* 0x00381f0006027f89 */ /* 0x001e2800000e0000 */
[----:B------:R-:W2:Y:S01]  /*10350*/  SHFL.IDX PT, R3, R8, 0x1, 0x181f ;  /* 0x00381f0008037f89 */ /* 0x000ea200000e0000 */
        /* <DEDUP_REMOVED lines=14> */
[----:B------:R-:W2:Y:S04]  /*10440*/  SHFL.IDX PT, R3, R8, 0x4, 0x181f ;  /* 0x00981f0008037f89 */ /* 0x000ea800000e0000 */
[----:B------:R-:W3:Y:S01]  /*10450*/  SHFL.IDX PT, R8, R8, 0x5, 0x181f ;  /* 0x00b81f0008087f89 */ /* 0x000ee200000e0000 */
[----:B0-----:R-:W-:-:S05]  /*10460*/  IADD3 R2, P0, R2, R0, RZ ;  /* 0x0000000002027210 */ /* 0x001fca0007f1e0ff */
[----:B--2---:R-:W-:-:S05]  /*10470*/  IMAD.X R3, RZ, RZ, R3, P0 ;  /* 0x000000ffff037224 */ /* 0x004fca00000e0603 */
[----:B---3--:R0:W-:Y:S03]  /*10480*/  LDGSTS.E.BYPASS.LTC128B.128 [R7+0x1e400], desc[UR36][R2.64], !P1 ;  /* 0x1e40000002077fae */ /* 0x0081e6000c901d64 */
.L_x_10391:
[----:B0-----:R-:W-:-:S05]  /*10490*/  IADD3 R2, P0, R14, R0, RZ ;  /* 0x000000000e027210 */ /* 0x001fca0007f1e0ff */
[----:B------:R-:W-:Y:S01]  /*104a0*/  IMAD.X R3, RZ, RZ, R8, P0 ;  /* 0x000000ffff037224 */ /* 0x000fe200000e0608 */
[----:B------:R-:W-:-:S04]  /*104b0*/  PLOP3.LUT P0, PT, PT, PT, PT, 0x80, 0x0 ;  /* 0x000000000000781c */ /* 0x000fc80003f0f070 */
[----:B------:R-:W-:Y:S01]  /*104c0*/  @!PT LDS RZ, [RZ] ;  /* 0x00000000fffff984 */ /* 0x000fe20000000800 */
[----:B------:R-:W-:Y:S01]  /*104d0*/  @!PT LDS RZ, [RZ] ;  /* 0x00000000fffff984 */ /* 0x000fe20000000800 */
[----:B------:R-:W-:Y:S01]  /*104e0*/  @!PT LDS RZ, [RZ] ;  /* 0x00000000fffff984 */ /* 0x000fe20000000800 */
[----:B------:R0:W-:Y:S01]  /*104f0*/  LDGSTS.E.BYPASS.LTC128B.128 [R7+0x1ec00], desc[UR36][R2.64], !P1 ;  /* 0x1ec0000002077fae */ /* 0x0001e2000c901d64 */
[----:B------:R-:W-:-:S08]  /*10500*/  NOP ;  /* 0x0000000000007918 */ /* 0x000fd00000000000 */
.L_x_10270:
        /* <DEDUP_REMOVED lines=10> */
.L_x_10271:
[----:B------:R2:W-:Y:S01]  /*105b0*/  SYNCS.ARRIVE.TRANS64.A1T0 RZ, [R10+URZ+0x32430], RZ ;  /* 0x032430ff0aff79a7 */ /* 0x0005e2000810003f */
[----:B------:R-:W-:Y:S05]  /*105c0*/  @!P3 BRA `(.L_x_10272) ;  /* 0x000000000004b947 */ /* 0x000fea0003800000 */
[----:B------:R-:W-:Y:S01]  /*105d0*/  BPT.TRAP 0x1 ;  /* 0x000000040000795c */ /* 0x000fe20000300000 */
.L_x_10272:
[----:B------:R-:W3:Y:S01]  /*105e0*/  SYNCS.PHASECHK.TRANS64.TRYWAIT P0, [R10+URZ+0x32460], R20 ;  /* 0x032460140a0075a7 */ /* 0x000ee2000800017f */
[----:B------:R-:W-:Y:S04]  /*105f0*/  BSSY B1, `(.L_x_10273) ;  /* 0x0000002000017945 */ /* 0x000fe80003800000 */
[----:B---3--:R-:W-:Y:S05]  /*10600*/  @!P0 BRA `(.L_x_10274) ;  /* 0x0000004800288947 */ /* 0x008fea0003800000 */
.L_x_10392:
[----:B------:R-:W-:Y:S05]  /*10610*/  BSYNC B1 ;  /* 0x0000000000017941 */ /* 0x000fea0003800000 */
.L_x_10273:
[----:B------:R-:W-:Y:S01]  /*10620*/  ULDC.64 UR4, c[0x0][0x328] ;  /* 0x0000ca0000047ab9 */ /* 0x000fe20000000a00 */
[----:B------:R-:W-:Y:S01]  /*10630*/  ULDC.64 UR6, c[0x0][0x318] ;  /* 0x0000c60000067ab9 */ /* 0x000fe20000000a00 */
[----:B0-----:R-:W-:Y:S01]  /*10640*/  IMAD R2, R9, UR4, RZ ;  /* 0x0000000409027c24 */ /* 0x001fe2000f8e02ff */
[C---:B------:R-:W-:Y:S01]  /*10650*/  LOP3.LUT P5, RZ, R23.reuse, 0x1, RZ, 0xc0, !PT ;  /* 0x0000000117ff7812 */ /* 0x040fe200078ac0ff */
[----:B-1-3--:R-:W-:Y:S01]  /*10660*/  IMAD R20, R24, 0x6000, R29 ;  /* 0x0000600018147824 */ /* 0x00afe200078e021d */
        /* <DEDUP_REMOVED lines=36> */
[----:B-1----:R-:W-:Y:S04]  /*108b0*/  SHFL.IDX PT, R3, R25, 0x4, 0x181f ;  /* 0x00981f0019037f89 */ /* 0x002fe800000e0000 */
        /* <DEDUP_REMOVED lines=24> */
.L_x_10406:
        /* <DEDUP_REMOVED lines=11> */
.L_x_10276:
        /* <DEDUP_REMOVED lines=10> */
.L_x_10277:
[----:B------:R1:W-:Y:S01]  /*10b90*/  SYNCS.ARRIVE.TRANS64.A1T0 RZ, [R10+URZ+0x32450], RZ ;  /* 0x032450ff0aff79a7 */ /* 0x0003e2000810003f */
[----:B------:R-:W-:Y:S05]  /*10ba0*/  @P2 BRA `(.L_x_10278) ;  /* 0xfffffff000ac2947 */ /* 0x000fea000383ffff */
.L_x_10265:
[----:B------:R-:W-:Y:S05]  /*10bb0*/  BSYNC B0 ;  /* 0x0000000000007941 */ /* 0x000fea0003800000 */
.L_x_10264:
[----:B0-----:R-:W0:Y:S01]  /*10bc0*/  S2R R2, SR_TID.X ;  /* 0x0000000000027919 */ /* 0x001e220000002100 */
[----:B------:R-:W-:Y:S01]  /*10bd0*/  VIADD R24, R24, 0x1 ;  /* 0x0000000118187836 */ /* 0x000fe20000000000 */
[----:B------:R-:W-:Y:S04]  /*10be0*/  BSSY B0, `(.L_x_10279) ;  /* 0x0000012000007945 */ /* 0x000fe80003800000 */
[----:B------:R-:W-:-:S04]  /*10bf0*/  ISETP.NE.AND P0, PT, R24, 0x2, PT ;  /* 0x000000021800780c */ /* 0x000fc80003f05270 */
[----:B------:R-:W-:Y:S02]  /*10c00*/  SEL R0, RZ, 0x1, P0 ;  /* 0x00000001ff007807 */ /* 0x000fe40000000000 */
[----:B0-----:R-:W-:-:S04]  /*10c10*/  LOP3.LUT R2, R2, 0x7f, RZ, 0xc0, !PT ;  /* 0x0000007f02027812 */ /* 0x001fc800078ec0ff */
[----:B------:R-:W-:-:S13]  /*10c20*/  ISETP.NE.AND P1, PT, R2, RZ, PT ;  /* 0x000000ff0200720c */ /* 0x000fda0003f25270 */
[----:B------:R-:W-:Y:S05]  /*10c30*/  @P1 BRA `(.L_x_10280) ;  /* 0x0000000000301947 */ /* 0x000fea0003800000 */
[----:B------:R-:W0:Y:S01]  /*10c40*/  S2R R5, SR_LANEID ;  /* 0x0000000000057919 */ /* 0x000e220000000000 */
[----:B------:R-:W-:Y:S01]  /*10c50*/  VOTEU.ANY UR4, UPT, PT ;  /* 0x0000000000047886 */ /* 0x000fe200038e0100 */
[----:B------:R-:W3:Y:S01]  /*10c60*/  LDC.64 R2, c[0x0][0xd60] ;  /* 0x00035800ff027b82 */ /* 0x000ee20000000a00 */
[----:B------:R-:W0:Y:S02]  /*10c70*/  FLO.U32 R4, UR4 ;  /* 0x0000000400047d00 */ /* 0x000e2400080e0000 */
[----:B0-----:R-:W-:-:S06]  /*10c80*/  ISETP.EQ.U32.AND P1, PT, R4, R5, PT ;  /* 0x000000050400720c */ /* 0x001fcc0003f22070 */
[----:B------:R-:W3:Y:S07]  /*10c90*/  POPC R5, UR4 ;  /* 0x0000000400057d09 */ /* 0x000eee0008000000 */
[----:B---3--:R-:W3:Y:S01]  /*10ca0*/  @P1 ATOMG.E.ADD.STRONG.GPU PT, R3, desc[UR36][R2.64], R5 ;  /* 0x00000005020319a8 */ /* 0x008ee200081ee1e4 */
[----:B------:R-:W0:Y:S02]  /*10cb0*/  S2R R6, SR_LTMASK ;  /* 0x0000000000067919 */ /* 0x000e240000003900 */
[----:B0-----:R-:W-:-:S04]  /*10cc0*/  LOP3.LUT R6, R6, UR4, RZ, 0xc0, !PT ;  /* 0x0000000406067c12 */ /* 0x001fc8000f8ec0ff */
[----:B------:R-:W0:Y:S01]  /*10cd0*/  POPC R7, R6 ;  /* 0x0000000600077309 */ /* 0x000e220000000000 */
[----:B---3--:R-:W0:Y:S02]  /*10ce0*/  SHFL.IDX PT, R4, R3, R4, 0x1f ;  /* 0x00001f0403047589 */ /* 0x008e2400000e0000 */
[----:B0-----:R-:W-:-:S07]  /*10cf0*/  IADD3 R16, R4, UR39, R7 ;  /* 0x0000002704107c10 */ /* 0x001fce000fffe007 */
.L_x_10280:
[----:B------:R-:W-:Y:S05]  /*10d00*/  BSYNC B0 ;  /* 0x0000000000007941 */ /* 0x000fea0003800000 */
.L_x_10279:
[----:B------:R-:W-:Y:S02]  /*10d10*/  SEL R24, R24, RZ, P0 ;  /* 0x000000ff18187207 */ /* 0x000fe40000000000 */
[----:B------:R-:W-:-:S07]  /*10d20*/  LOP3.LUT R27, R27, R0, RZ, 0x3c, !PT ;  /* 0x000000001b1b7212 */ /* 0x000fce00078e3cff */
.L_x_10233:
[----:B------:R-:W-:Y:S05]  /*10d30*/  BSYNC B7 ;  /* 0x0000000000077941 */ /* 0x000fea0003800000 */
.L_x_10231:
        /* <DEDUP_REMOVED lines=8> */
[----:B------:R0:W3:Y:S01]  /*10dc0*/  LDS.128 R16, [R22+0x324d0] ;  /* 0x0324d00016107984 */ /* 0x0000e20000000c00 */
[----:B------:R-:W-:Y:S06]  /*10dd0*/  BAR.ARV 0x4, 0x180 ;  /* 0x0106000000007b1d */ /* 0x000fec0000002000 */
[----:B------:R-:W-:Y:S05]  /*10de0*/  BRA `(.L_x_10282) ;  /* 0x0000000800d07947 */ /* 0x000fea0003800000 */
.L_x_10281:
        /* <DEDUP_REMOVED lines=9> */
[----:B------:R-:W3:Y:S01]  /*10e80*/  @!P1 LDC.64 R4, c[0x0][0xd78] ;  /* 0x00035e00ff049b82 */ /* 0x000ee20000000a00 */
[----:B0-----:R-:W-:-:S05]  /*10e90*/  @!P1 IMAD.WIDE R2, R7, 0x4, R2 ;  /* 0x0000000407029825 */ /* 0x001fca00078e0202 */
[----:B------:R3:W4:Y:S02]  /*10ea0*/  @!P1 LDG.E R6, desc[UR36][R2.64] ;  /* 0x0000002402069981 */ /* 0x000724000c1e1900 */
        /* <DEDUP_REMOVED lines=10> */
[----:B----4-:R-:W-:-:S02]  /*10f50*/  @!P1 IMAD.MOV.U32 R7, RZ, RZ, R6 ;  /* 0x000000ffff079224 */ /* 0x010fc400078e0006 */
[----:B------:R-:W-:Y:S02]  /*10f60*/  IMAD.MOV.U32 R6, RZ, RZ, RZ ;  /* 0x000000ffff067224 */ /* 0x000fe400078e00ff */
        /* <DEDUP_REMOVED lines=18> */
[----:B------:R0:W3:Y:S02]  /*11090*/  SHFL.IDX PT, R14, R2, 0x1f, 0x1f ;  /* 0x03e01f00020e7f89 */ /* 0x0000e400000e0000 */
.L_x_10416:
[----:B------:R-:W-:Y:S02]  /*110a0*/  ULDC UR4, c[0x0][0xd38] ;  /* 0x00034e0000047ab9 */ /* 0x000fe40000000800 */
[----:B------:R-:W-:-:S04]  /*110b0*/  IMAD.U32 R5, RZ, RZ, UR4 ;  /* 0x00000004ff057e24 */ /* 0x000fc8000f8e00ff */
[----:B---3--:R-:W-:-:S04]  /*110c0*/  IMAD R14, R14, R5, RZ ;  /* 0x000000050e0e7224 */ /* 0x008fc800078e02ff */
[----:B------:R-:W-:-:S05]  /*110d0*/  IMAD.IADD R9, R8, 0x1, R14 ;  /* 0x0000000108097824 */ /* 0x000fca00078e020e */
[----:B------:R-:W-:-:S13]  /*110e0*/  ISETP.GT.AND P6, PT, R9, R0, PT ;  /* 0x000000000900720c */ /* 0x000fda0003fc4270 */
[----:B------:R-:W-:Y:S05]  /*110f0*/  @P6 BRA `(.L_x_10284) ;  /* 0x0000000000a46947 */ /* 0x000fea0003800000 */
.L_x_10287:
        /* <DEDUP_REMOVED lines=10> */
[----:B------:R-:W3:Y:S01]  /*111a0*/  @!P6 LDC.64 R4, c[0x0][0xd78] ;  /* 0x00035e00ff04eb82 */ /* 0x000ee20000000a00 */
[----:B0-----:R-:W-:-:S05]  /*111b0*/  @!P6 IMAD.WIDE R2, R11, 0x4, R2 ;  /* 0x000000040b02e825 */ /* 0x001fca00078e0202 */
[----:B------:R3:W4:Y:S02]  /*111c0*/  @!P6 LDG.E R7, desc[UR36][R2.64] ;  /* 0x000000240207e981 */ /* 0x000724000c1e1900 */
[----:B---3--:R-:W-:-:S04]  /*111d0*/  @!P6 IMAD.WIDE R2, R11, 0x4, R4 ;  /* 0x000000040b02e825 */ /* 0x008fc800078e0204 */
[----:B------:R-:W-:-:S06]  /*111e0*/  IMAD.MOV.U32 R4, RZ, RZ, RZ ;  /* 0x000000ffff047224 */ /* 0x000fcc00078e00ff */
[----:B------:R-:W4:Y:S01]  /*111f0*/  @!P6 LDG.E R4, desc[UR36][R2.64] ;  /* 0x000000240204e981 */ /* 0x000f22000c1e1900 */
[----:B------:R-:W-:Y:S01]  /*11200*/  UMOV UR4, 0xffffffff ;  /* 0xffffffff00047882 */ /* 0x000fe20000000000 */
[----:B----4-:R-:W-:Y:S02]  /*11210*/  IMAD R13, R4, R7, RZ ;  /* 0x00000007040d7224 */ /* 0x010fe400078e02ff */
        /* <DEDUP_REMOVED lines=17> */
.L_x_10424:
[----:B------:R-:W-:Y:S02]  /*11330*/  ULDC UR4, c[0x0][0xd38] ;  /* 0x00034e0000047ab9 */ /* 0x000fe40000000800 */
[----:B------:R-:W-:-:S04]  /*11340*/  IMAD.U32 R5, RZ, RZ, UR4 ;  /* 0x00000004ff057e24 */ /* 0x000fc8000f8e00ff */
[----:B---3--:R-:W-:-:S04]  /*11350*/  IMAD R14, R14, R5, RZ ;  /* 0x000000050e0e7224 */ /* 0x008fc800078e02ff */
[----:B------:R-:W-:-:S05]  /*11360*/  IMAD.IADD R9, R14, 0x1, R9 ;  /* 0x000000010e097824 */ /* 0x000fca00078e0209 */
[----:B------:R-:W-:-:S13]  /*11370*/  ISETP.GT.AND P6, PT, R9, R0, PT ;  /* 0x000000000900720c */ /* 0x000fda0003fc4270 */
[----:B------:R-:W-:Y:S05]  /*11380*/  @!P6 BRA `(.L_x_10287) ;  /* 0xfffffffc005ce947 */ /* 0x000fea000383ffff */
.L_x_10284:
        /* <DEDUP_REMOVED lines=9> */
.L_x_10429:
[----:B------:R-:W-:-:S13]  /*11420*/  ISETP.NE.AND P0, PT, R3, RZ, PT ;  /* 0x000000ff0300720c */ /* 0x000fda0003f05270 */
[----:B------:R-:W-:Y:S05]  /*11430*/  @!P0 BRA `(.L_x_10289) ;  /* 0x0000000000108947 */ /* 0x000fea0003800000 */
[----:B------:R-:W-:Y:S01]  /*11440*/  UMOV UR4, 0xffffffff ;  /* 0xffffffff00047882 */ /* 0x000fe20000000000 */
[----:B------:R-:W-:Y:S02]  /*11450*/  VIADD R12, R8, 0xffffffff ;  /* 0xffffffff080c7836 */ /* 0x000fe40000000000 */
[----:B------:R-:W-:Y:S05]  /*11460*/  BRA.DIV UR4, `(.L_x_10290) ;  /* 0x0000004a04c07947 */ /* 0x000fea000b800000 */
[----:B------:R0:W0:Y:S02]  /*11470*/  SHFL.IDX PT, R6, R2, R12, 0x1f ;  /* 0x00001f0c02067589 */ /* 0x00002400000e0000 */
.L_x_10289:
[----:B-12-4-:R-:W-:Y:S01]  /*11480*/  IABS R10, R7 ;  /* 0x00000007000a7213 */ /* 0x016fe20000000000 */
[----:B0-----:R-:W-:Y:S01]  /*11490*/  IMAD R16, R6, R5, R9 ;  /* 0x0000000506107224 */ /* 0x001fe200078e0209 */
[----:B------:R-:W-:Y:S01]  /*114a0*/  IABS R5, R4 ;  /* 0x0000000400057213 */ /* 0x000fe20000000000 */
[----:B------:R-:W-:Y:S01]  /*114b0*/  IMAD.IADD R19, R8, 0x1, R19 ;  /* 0x0000000108137824 */ /* 0x000fe200078e0213 */
[----:B------:R-:W0:Y:S01]  /*114c0*/  I2F.RP R11, R10 ;  /* 0x0000000a000b7306 */ /* 0x000e220000209400 */
[----:B------:R-:W-:-:S07]  /*114d0*/  IMAD.IADD R0, R0, 0x1, -R16 ;  /* 0x0000000100007824 */ /* 0x000fce00078e0a10 */
[----:B------:R-:W1:Y:S08]  /*114e0*/  I2F.RP R12, R5 ;  /* 0x00000005000c7306 */ /* 0x000e700000209400 */
[----:B0-----:R-:W0:Y:S08]  /*114f0*/  MUFU.RCP R11, R11 ;  /* 0x0000000b000b7308 */ /* 0x001e300000001000 */
[----:B-1----:R-:W-:Y:S01]  /*11500*/  MUFU.RCP R12, R12 ;  /* 0x0000000c000c7308 */ /* 0x002fe20000001000 */
[----:B0-----:R-:W-:-:S07]  /*11510*/  VIADD R2, R11, 0xffffffe ;  /* 0x0ffffffe0b027836 */ /* 0x001fce0000000000 */
        /* <DEDUP_REMOVED lines=48> */
.L_x_10285:
[----:B------:R-:W-:Y:S01]  /*11820*/  UMOV UR4, URZ ;  /* 0x0000003f00047c82 */ /* 0x000fe20008000000 */
[----:B------:R-:W-:Y:S01]  /*11830*/  UMOV UR5, URZ ;  /* 0x0000003f00057c82 */ /* 0x000fe20008000000 */
[----:B------:R-:W-:Y:S01]  /*11840*/  ULDC UR6, c[0x0][0xd3c] ;  /* 0x00034f0000067ab9 */ /* 0x000fe20000000800 */
[----:B------:R-:W-:Y:S02]  /*11850*/  IMAD.MOV.U32 R16, RZ, RZ, R0 ;  /* 0x000000ffff107224 */ /* 0x000fe400078e0000 */
[----:B------:R-:W-:Y:S02]  /*11860*/  IMAD.U32 R17, RZ, RZ, UR4 ;  /* 0x00000004ff117e24 */ /* 0x000fe4000f8e00ff */
[----:B------:R-:W-:Y:S02]  /*11870*/  IMAD.U32 R18, RZ, RZ, UR5 ;  /* 0x00000005ff127e24 */ /* 0x000fe4000f8e00ff */
[----:B------:R-:W-:-:S07]  /*11880*/  IMAD.U32 R19, RZ, RZ, UR6 ;  /* 0x00000006ff137e24 */ /* 0x000fce000f8e00ff */
.L_x_10291:
        /* <DEDUP_REMOVED lines=10> */
.L_x_10282:
[----:B------:R-:W-:Y:S02]  /*11930*/  ULDC UR4, c[0x0][0xd3c] ;  /* 0x00034f0000047ab9 */ /* 0x000fe40000000800 */
[----:B---3--:R-:W-:-:S13]  /*11940*/  ISETP.GE.AND P0, PT, R19, UR4, PT ;  /* 0x0000000413007c0c */ /* 0x008fda000bf06270 */
[----:B------:R-:W-:Y:S05]  /*11950*/  @!P0 BRA `(.L_x_10292) ;  /* 0xffffffac00108947 */ /* 0x000fea000383ffff */
[----:B------:R-:W-:Y:S05]  /*11960*/  BSYNC B8 ;  /* 0x0000000000087941 */ /* 0x000fea0003800000 */
.L_x_10225:
[----:B------:R-:W3:Y:S01]  /*11970*/  LDL.LU R0, [R1+0x18] ;  /* 0x0000180001007983 */ /* 0x000ee20000300800 */
[----:B------:R-:W-:Y:S01]  /*11980*/  BSSY B0, `(.L_x_10293) ;  /* 0x000000b000007945 */ /* 0x000fe20003800000 */
[----:B------:R-:W5:Y:S01]  /*11990*/  S2R R5, SR_CgaCtaId ;  /* 0x0000000000057919 */ /* 0x000f620000008800 */
[----:B---3--:R-:W-:-:S05]  /*119a0*/  VIADD R0, R0, 0x1 ;  /* 0x0000000100007836 */ /* 0x008fca0000000000 */
        /* <DEDUP_REMOVED lines=8> */
.L_x_10432:
[----:B------:R-:W-:Y:S05]  /*11a30*/  BSYNC B0 ;  /* 0x0000000000007941 */ /* 0x000fea0003800000 */
.L_x_10293:
[----:B------:R-:W-:-:S03]  /*11a40*/  UMOV UR4, 0xffffffff ;  /* 0xffffffff00047882 */ /* 0x000fc60000000000 */
[----:B------:R-:W-:Y:S05]  /*11a50*/  BRA.DIV UR4, `(.L_x_10295) ;  /* 0x0000004604807947 */ /* 0x000fea000b800000 */
[----:B-1----:R-:W1:Y:S02]  /*11a60*/  S2R R0, SR_TID.X ;  /* 0x0000000000007919 */ /* 0x002e640000002100 */
[----:B-1----:R-:W-:-:S04]  /*11a70*/  SHF.R.U32.HI R0, RZ, 0x5, R0 ;  /* 0x00000005ff007819 */ /* 0x002fc80000011600 */
[----:B------:R-:W-:-:S05]  /*11a80*/  LOP3.LUT R0, R0, 0x3, RZ, 0xc0, !PT ;  /* 0x0000000300007812 */ /* 0x000fca00078ec0ff */
[----:B------:R1:W3:Y:S02]  /*11a90*/  SHFL.IDX PT, R14, R0, RZ, 0x1f ;  /* 0x00001fff000e7589 */ /* 0x0002e400000e0000 */
.L_x_10435:
[----:B---3--:R-:W-:Y:S01]  /*11aa0*/  ISETP.NE.AND P0, PT, R14, RZ, PT ;  /* 0x000000ff0e00720c */ /* 0x008fe20003f05270 */
[----:B------:R-:W-:-:S12]  /*11ab0*/  BSSY B0, `(.L_x_10296) ;  /* 0x0000026000007945 */ /* 0x000fd80003800000 */
[----:B------:R-:W-:Y:S05]  /*11ac0*/  @P0 BRA `(.L_x_10297) ;  /* 0x0000000000900947 */ /* 0x000fea0003800000 */
[----:B------:R-:W-:-:S03]  /*11ad0*/  UMOV UR4, 0xffffffff ;  /* 0xffffffff00047882 */ /* 0x000fc60000000000 */
[----:B------:R-:W-:Y:S05]  /*11ae0*/  BRA.DIV UR4, `(.L_x_10298) ;  /* 0x0000004604907947 */ /* 0x000fea000b800000 */
[----:B------:R-:W-:-:S13]  /*11af0*/  ELECT P6, URZ, PT ;  /* 0x00000000003f782f */ /* 0x000fda00038c0000 */
.L_x_10438:
        /* <DEDUP_REMOVED lines=8> */
.L_x_10299:
[C---:B------:R-:W-:Y:S01]  /*11b80*/  IMAD R3, R24.reuse, 0x8, R5 ;  /* 0x0000000818037824 */ /* 0x040fe200078e0205 */
[----:B------:R-:W-:Y:S01]  /*11b90*/  SHF.L.U32 R2, R27, 0x1f, RZ ;  /* 0x0000001f1b027819 */ /* 0x000fe200000006ff */
[----:B------:R-:W-:-:S03]  /*11ba0*/  VIADD R24, R24, 0x1 ;  /* 0x0000000118187836 */ /* 0x000fc60000000000 */
[----:B------:R-:W1:Y:S02]  /*11bb0*/  SYNCS.PHASECHK.TRANS64.TRYWAIT P1, [R3+URZ+0x32440], R2 ;  /* 0x03244002030075a7 */ /* 0x000e64000802017f */
[----:B------:R-:W-:-:S04]  /*11bc0*/  ISETP.NE.AND P2, PT, R24, 0x2, PT ;  /* 0x000000021800780c */ /* 0x000fc80003f45270 */
[----:B------:R-:W-:Y:S01]  /*11bd0*/  SEL R0, RZ, 0x1, P2 ;  /* 0x00000001ff007807 */ /* 0x000fe20001000000 */
[----:B-1----:R-:W-:Y:S08]  /*11be0*/  @!P1 BRA `(.L_x_10300) ;  /* 0x0000004400709947 */ /* 0x002ff00003800000 */
.L_x_10439:
[----:B------:R-:W-:Y:S02]  /*11bf0*/  SEL R24, R24, RZ, P2 ;  /* 0x000000ff18187207 */ /* 0x000fe40001000000 */
[----:B------:R-:W-:Y:S01]  /*11c00*/  LOP3.LUT R0, R27, R0, RZ, 0x3c, !PT ;  /* 0x000000001b007212 */ /* 0x000fe200078e3cff */
[----:B------:R-:W-:Y:S06]  /*11c10*/  @!P0 BRA `(.L_x_10301) ;  /* 0x0000000000048947 */ /* 0x000fec0003800000 */
[----:B------:R-:W-:Y:S01]  /*11c20*/  BPT.TRAP 0x1 ;  /* 0x000000040000795c */ /* 0x000fe20000300000 */
.L_x_10301:
[----:B------:R-:W-:Y:S01]  /*11c30*/  IMAD R5, R24, 0x8, R5 ;  /* 0x0000000818057824 */ /* 0x000fe200078e0205 */
[----:B------:R-:W-:-:S04]  /*11c40*/  SHF.L.U32 R0, R0, 0x1f, RZ ;  /* 0x0000001f00007819 */ /* 0x000fc800000006ff */
[----:B------:R-:W3:Y:S02]  /*11c50*/  SYNCS.PHASECHK.TRANS64.TRYWAIT P1, [R5+URZ+0x32440], R0 ;  /* 0x03244000050075a7 */ /* 0x000ee4000802017f */
[----:B---3--:R-:W-:Y:S05]  /*11c60*/  @!P1 BRA `(.L_x_10302) ;  /* 0x0000004400649947 */ /* 0x008fea0003800000 */
.L_x_10440:
[----:B------:R-:W-:Y:S05]  /*11c70*/  @!P0 BRA `(.L_x_10303) ;  /* 0x0000000000048947 */ /* 0x000fea0003800000 */
[----:B------:R-:W-:Y:S01]  /*11c80*/  BPT.TRAP 0x1 ;  /* 0x000000040000795c */ /* 0x000fe20000300000 */
.L_x_10303:
[----:B------:R-:W5:Y:S02]  /*11c90*/  SYNCS.PHASECHK.TRANS64.TRYWAIT P1, [R3+URZ+0x32460], R2 ;  /* 0x03246002030075a7 */ /* 0x000f64000802017f */
[----:B-----5:R-:W-:Y:S05]  /*11ca0*/  @!P1 BRA `(.L_x_10304) ;  /* 0x0000004400689947 */ /* 0x020fea0003800000 */
.L_x_10441:
[----:B------:R-:W-:Y:S05]  /*11cb0*/  @!P0 BRA `(.L_x_10305) ;  /* 0x0000000000048947 */ /* 0x000fea0003800000 */
[----:B------:R-:W-:Y:S01]  /*11cc0*/  BPT.TRAP 0x1 ;  /* 0x000000040000795c */ /* 0x000fe20000300000 */
.L_x_10305:
[----:B------:R0:W0:Y:S02]  /*11cd0*/  SYNCS.PHASECHK.TRANS64.TRYWAIT P0, [R5+URZ+0x32460], R0 ;  /* 0x03246000050075a7 */ /* 0x000024000800017f */
[----:B0-----:R-:W-:Y:S05]  /*11ce0*/  @!P0 NANOSLEEP.SYNCS 0x989680 ;  /* 0x009896800000895d */ /* 0x001fea0003900000 */
[----:B------:R-:W0:Y:S02]  /*11cf0*/  @!P0 SYNCS.PHASECHK.TRANS64 P0, [R5+URZ+0x32460], R0 ;  /* 0x03246000050085a7 */ /* 0x000e24000800007f */
[----:B0-----:R-:W-:Y:S05]  /*11d00*/  @!P0 BRA `(.L_x_10305) ;  /* 0xfffffffc00f08947 */ /* 0x001fea000383ffff */
.L_x_10297:
[----:B------:R-:W-:Y:S05]  /*11d10*/  BSYNC B0 ;  /* 0x0000000000007941 */ /* 0x000fea0003800000 */
.L_x_10296:
[----:B------:R-:W-:Y:S05]  /*11d20*/  EXIT ;  /* 0x000000000000794d */ /* 0x000fea0003800000 */
.L_x_10171:
[----:B-1----:R1:W2:Y:S02]  /*11d30*/  SYNCS.PHASECHK.TRANS64.TRYWAIT P0, [R3+URZ+0x32400], R0 ;  /* 0x03240000030075a7 */ /* 0x0022a4000800017f */
[----:B--2---:R-:W-:Y:S05]  /*11d40*/  @!P0 NANOSLEEP.SYNCS 0x989680 ;  /* 0x009896800000895d */ /* 0x004fea0003900000 */
[----:B------:R-:W2:Y:S02]  /*11d50*/  @!P0 SYNCS.PHASECHK.TRANS64 P0, [R3+URZ+0x32400], R0 ;  /* 0x03240000030085a7 */ /* 0x000ea4000800007f */
[----:B--2---:R-:W-:Y:S05]  /*11d60*/  @!P0 BRA `(.L_x_10171) ;  /* 0xfffffffc00f08947 */ /* 0x004fea000383ffff */
[----:B------:R-:W-:Y:S05]  /*11d70*/  BRA `(.L_x_10306) ;  /* 0xffffff0000107947 */ /* 0x000fea000383ffff */
.L_x_10175:
[----:B---3--:R-:W-:-:S04]  /*11d80*/  IMAD.U32 R5, RZ, RZ, UR6 ;  /* 0x00000006ff057e24 */ /* 0x008fc8000f8e00ff */
[----:B------:R3:W4:Y:S03]  /*11d90*/  SYNCS.PHASECHK.TRANS64.TRYWAIT P1, [R5+URZ+0x32430], R2 ;  /* 0x03243002050075a7 */ /* 0x000726000802017f */
[----:B----4-:R-:W-:Y:S05]  /*11da0*/  @!P1 NANOSLEEP.SYNCS 0x989680 ;  /* 0x009896800000995d */ /* 0x010fea0003900000 */
[----:B------:R-:W4:Y:S02]  /*11db0*/  @!P1 SYNCS.PHASECHK.TRANS64 P1, [R5+URZ+0x32430], R2 ;  /* 0x03243002050095a7 */ /* 0x000f24000802007f */
[----:B----4-:R-:W-:Y:S05]  /*11dc0*/  @!P1 BRA `(.L_x_10175) ;  /* 0xfffffffc00ec9947 */ /* 0x010fea000383ffff */
[----:B------:R-:W-:Y:S05]  /*11dd0*/  BRA `(.L_x_10174) ;  /* 0xffffff0000407947 */ /* 0x000fea000383ffff */
.L_x_10176:
[----:B----4-:R4:W0:Y:S02]  /*11de0*/  SYNCS.PHASECHK.TRANS64.TRYWAIT P1, [R3+URZ+0x32410], R0 ;  /* 0x03241000030075a7 */ /* 0x010824000802017f */
[----:B0-----:R-:W-:Y:S05]  /*11df0*/  @!P1 NANOSLEEP.SYNCS 0x989680 ;  /* 0x009896800000995d */ /* 0x001fea0003900000 */
[----:B------:R-:W0:Y:S02]  /*11e00*/  @!P1 SYNCS.PHASECHK.TRANS64 P1, [R3+URZ+0x32410], R0 ;  /* 0x03241000030095a7 */ /* 0x000e24000802007f */
[----:B0-----:R-:W-:Y:S05]  /*11e10*/  @!P1 BRA `(.L_x_10176) ;  /* 0xfffffffc00f09947 */ /* 0x001fea000383ffff */
[----:B------:R-:W-:Y:S05]  /*11e20*/  BRA `(.L_x_10307) ;  /* 0xffffff0000f87947 */ /* 0x000fea000383ffff */
.L_x_10180:
[----:B0--3--:R-:W-:-:S04]  /*11e30*/  IMAD.U32 R5, RZ, RZ, UR6 ;  /* 0x00000006ff057e24 */ /* 0x009fc8000f8e00ff */
[----:B------:R0:W3:Y:S03]  /*11e40*/  SYNCS.PHASECHK.TRANS64.TRYWAIT P1, [R5+URZ+0x32450], R2 ;  /* 0x03245002050075a7 */ /* 0x0000e6000802017f */
[----:B---3--:R-:W-:Y:S05]  /*11e50*/  @!P1 NANOSLEEP.SYNCS 0x989680 ;  /* 0x009896800000995d */ /* 0x008fea0003900000 */
[----:B------:R-:W3:Y:S02]  /*11e60*/  @!P1 SYNCS.PHASECHK.TRANS64 P1, [R5+URZ+0x32450], R2 ;  /* 0x03245002050095a7 */ /* 0x000ee4000802007f */
[----:B---3--:R-:W-:Y:S05]  /*11e70*/  @!P1 BRA `(.L_x_10180) ;  /* 0xfffffffc00ec9947 */ /* 0x008fea000383ffff */
[----:B------:R-:W-:Y:S05]  /*11e80*/  BRA `(.L_x_10179) ;  /* 0xffffff0400007947 */ /* 0x000fea000383ffff */
.L_x_10187:
[----:B-1----:R-:W-:-:S04]  /*11e90*/  IMAD.U32 R153, RZ, RZ, UR5 ;  /* 0x00000005ff997e24 */ /* 0x002fc8000f8e00ff */
[----:B------:R1:W2:Y:S03]  /*11ea0*/  SYNCS.PHASECHK.TRANS64.TRYWAIT P2, [R153+URZ+0x32430], R0 ;  /* 0x03243000990075a7 */ /* 0x0002a6000804017f */
[----:B--2---:R-:W-:Y:S05]  /*11eb0*/  @!P2 NANOSLEEP.SYNCS 0x989680 ;  /* 0x009896800000a95d */ /* 0x004fea0003900000 */
[----:B------:R-:W2:Y:S02]  /*11ec0*/  @!P2 SYNCS.PHASECHK.TRANS64 P2, [R153+URZ+0x32430], R0 ;  /* 0x032430009900a5a7 */ /* 0x000ea4000804007f */
[----:B--2---:R-:W-:Y:S05]  /*11ed0*/  @!P2 BRA `(.L_x_10187) ;  /* 0xfffffffc00eca947 */ /* 0x004fea000383ffff */
[----:B------:R-:W-:Y:S05]  /*11ee0*/  BRA `(.L_x_10186) ;  /* 0xffffff24000c7947 */ /* 0x000fea000383ffff */
.L_x_10191:
[----:B--2---:R-:W-:-:S04]  /*11ef0*/  IMAD.U32 R20, RZ, RZ, UR5 ;  /* 0x00000005ff147e24 */ /* 0x004fc8000f8e00ff */
[----:B------:R2:W3:Y:S03]  /*11f00*/  SYNCS.PHASECHK.TRANS64.TRYWAIT P2, [R20+URZ+0x32450], R0 ;  /* 0x03245000140075a7 */ /* 0x0004e6000804017f */
[----:B---3--:R-:W-:Y:S05]  /*11f10*/  @!P2 NANOSLEEP.SYNCS 0x989680 ;  /* 0x009896800000a95d */ /* 0x008fea0003900000 */
[----:B------:R-:W3:Y:S02]  /*11f20*/  @!P2 SYNCS.PHASECHK.TRANS64 P2, [R20+URZ+0x32450], R0 ;  /* 0x032450001400a5a7 */ /* 0x000ee4000804007f */
[----:B---3--:R-:W-:Y:S05]  /*11f30*/  @!P2 BRA `(.L_x_10191) ;  /* 0xfffffffc00eca947 */ /* 0x008fea000383ffff */
[----:B------:R-:W-:Y:S05]  /*11f40*/  BRA `(.L_x_10190) ;  /* 0xffffff2400887947 */ /* 0x000fea000383ffff */
.L_x_10239:
        /* <DEDUP_REMOVED lines=11> */
.L_x_10309:
[----:B------:R-:W-:Y:S05]  /*12000*/  BSYNC B0 ;  /* 0x0000000000007941 */ /* 0x000fea0003800000 */
.L_x_10308:
[----:B------:R-:W-:Y:S05]  /*12010*/  BRA `(.L_x_10310) ;  /* 0xffffffb4005c7947 */ /* 0x000fea000383ffff */
.L_x_10242:
[----:B0-----:R0:W1:Y:S02]  /*12020*/  SYNCS.PHASECHK.TRANS64.TRYWAIT P0, [R25+URZ+0x32440], R0 ;  /* 0x03244000190075a7 */ /* 0x001064000800017f */
[----:B-1----:R-:W-:Y:S05]  /*12030*/  @!P0 NANOSLEEP.SYNCS 0x989680 ;  /* 0x009896800000895d */ /* 0x002fea0003900000 */
[----:B------:R-:W1:Y:S02]  /*12040*/  @!P0 SYNCS.PHASECHK.TRANS64 P0, [R25+URZ+0x32440], R0 ;  /* 0x03244000190085a7 */ /* 0x000e64000800007f */
[----:B-1----:R-:W-:Y:S05]  /*12050*/  @!P0 BRA `(.L_x_10242) ;  /* 0xfffffffc00f08947 */ /* 0x002fea000383ffff */
[----:B------:R-:W-:Y:S05]  /*12060*/  BRA `(.L_x_10311) ;  /* 0xffffffb400887947 */ /* 0x000fea000383ffff */
.L_x_10243:
        /* <DEDUP_REMOVED lines=8> */
.L_x_10313:
[----:B------:R-:W-:Y:S05]  /*120f0*/  BSYNC B0 ;  /* 0x0000000000007941 */ /* 0x000fea0003800000 */
.L_x_10312:
        /* <DEDUP_REMOVED lines=9> */
.L_x_10314:
[----:B------:R-:W-:Y:S02]  /*12190*/  IMAD.MOV.U32 R13, RZ, RZ, R4 ;  /* 0x000000ffff0d7224 */ /* 0x000fe400078e0004 */
[----:B------:R-:W-:Y:S02]  /*121a0*/  IMAD.MOV.U32 R12, RZ, RZ, 0x1 ;  /* 0x00000001ff0c7424 */ /* 0x000fe400078e00ff */
[----:B------:R-:W-:-:S07]  /*121b0*/  IMAD.MOV.U32 R3, RZ, RZ, R14 ;  /* 0x000000ffff037224 */ /* 0x000fce00078e000e */
[----:B------:R-:W-:Y:S05]  /*121c0*/  WARPSYNC.COLLECTIVE R15, `(.L_x_10315) ;  /* 0x000000000f087348 */ /* 0x000fea0003c00000 */
[----:B------:R0:W1:Y:S02]  /*121d0*/  SHFL.IDX P6, R14, R13, R12, R11 ;  /* 0x0000000c0d0e7389 */ /* 0x00006400000c000b */
[----:B01----:R-:W-:Y:S01]  /*121e0*/  ENDCOLLECTIVE ;  /* 0x000000000000791b */ /* 0x003fe20003800000 */
.L_x_10315:
        /* <DEDUP_REMOVED lines=15> */
.L_x_10316:
[----:B------:R-:W-:Y:S02]  /*122e0*/  @P0 IMAD R6, R5, 0x2, R22 ;  /* 0x0000000205060824 */ /* 0x000fe400078e0216 */
[----:B------:R-:W-:Y:S02]  /*122f0*/  IMAD.MOV.U32 R13, RZ, RZ, R4 ;  /* 0x000000ffff0d7224 */ /* 0x000fe400078e0004 */
[----:B------:R-:W-:Y:S02]  /*12300*/  IMAD.MOV.U32 R12, RZ, RZ, 0x2 ;  /* 0x00000002ff0c7424 */ /* 0x000fe400078e00ff */
[----:B------:R-:W-:-:S07]  /*12310*/  IMAD.MOV.U32 R3, RZ, RZ, R14 ;  /* 0x000000ffff037224 */ /* 0x000fce00078e000e */
[----:B------:R-:W-:Y:S05]  /*12320*/  WARPSYNC.COLLECTIVE R15, `(.L_x_10317) ;  /* 0x000000000f087348 */ /* 0x000fea0003c00000 */
[----:B------:R0:W1:Y:S02]  /*12330*/  SHFL.IDX P6, R14, R13, R12, R11 ;  /* 0x0000000c0d0e7389 */ /* 0x00006400000c000b */
[----:B01----:R-:W-:Y:S01]  /*12340*/  ENDCOLLECTIVE ;  /* 0x000000000000791b */ /* 0x003fe20003800000 */
.L_x_10317:
        /* <DEDUP_REMOVED lines=15> */
.L_x_10318:
[----:B------:R-:W-:Y:S02]  /*12440*/  @P0 IMAD R6, R5, 0x2, R22 ;  /* 0x0000000205060824 */ /* 0x000fe400078e0216 */
[----:B------:R-:W-:Y:S02]  /*12450*/  IMAD.MOV.U32 R13, RZ, RZ, R4 ;  /* 0x000000ffff0d7224 */ /* 0x000fe400078e0004 */
[----:B------:R-:W-:Y:S02]  /*12460*/  IMAD.MOV.U32 R12, RZ, RZ, 0x3 ;  /* 0x00000003ff0c7424 */ /* 0x000fe400078e00ff */
[----:B------:R-:W-:-:S07]  /*12470*/  IMAD.MOV.U32 R3, RZ, RZ, R14 ;  /* 0x000000ffff037224 */ /* 0x000fce00078e000e */
[----:B------:R-:W-:Y:S05]  /*12480*/  WARPSYNC.COLLECTIVE R15, `(.L_x_10319) ;  /* 0x000000000f087348 */ /* 0x000fea0003c00000 */
[----:B------:R0:W1:Y:S02]  /*12490*/  SHFL.IDX P6, R14, R13, R12, R11 ;  /* 0x0000000c0d0e7389 */ /* 0x00006400000c000b */
[----:B01----:R-:W-:Y:S01]  /*124a0*/  ENDCOLLECTIVE ;  /* 0x000000000000791b */ /* 0x003fe20003800000 */
.L_x_10319:
        /* <DEDUP_REMOVED lines=15> */
.L_x_10320:
[----:B------:R-:W-:Y:S02]  /*125a0*/  @P0 IMAD R6, R5, 0x2, R22 ;  /* 0x0000000205060824 */ /* 0x000fe400078e0216 */
[----:B------:R-:W-:Y:S02]  /*125b0*/  IMAD.MOV.U32 R13, RZ, RZ, R4 ;  /* 0x000000ffff0d7224 */ /* 0x000fe400078e0004 */
[----:B------:R-:W-:Y:S02]  /*125c0*/  IMAD.MOV.U32 R12, RZ, RZ, 0x4 ;  /* 0x00000004ff0c7424 */ /* 0x000fe400078e00ff */
[----:B------:R-:W-:-:S07]  /*125d0*/  IMAD.MOV.U32 R3, RZ, RZ, R14 ;  /* 0x000000ffff037224 */ /* 0x000fce00078e000e */
[----:B------:R-:W-:Y:S05]  /*125e0*/  WARPSYNC.COLLECTIVE R15, `(.L_x_10321) ;  /* 0x000000000f087348 */ /* 0x000fea0003c00000 */
[----:B------:R0:W1:Y:S02]  /*125f0*/  SHFL.IDX P6, R14, R13, R12, R11 ;  /* 0x0000000c0d0e7389 */ /* 0x00006400000c000b */
[----:B01----:R-:W-:Y:S01]  /*12600*/  ENDCOLLECTIVE ;  /* 0x000000000000791b */ /* 0x003fe20003800000 */
.L_x_10321:
        /* <DEDUP_REMOVED lines=15> */
.L_x_10322:
[----:B------:R-:W-:Y:S02]  /*12700*/  @P0 IMAD R6, R5, 0x2, R22 ;  /* 0x0000000205060824 */ /* 0x000fe400078e0216 */
[----:B------:R-:W-:Y:S02]  /*12710*/  IMAD.MOV.U32 R13, RZ, RZ, R4 ;  /* 0x000000ffff0d7224 */ /* 0x000fe400078e0004 */
[----:B------:R-:W-:Y:S02]  /*12720*/  IMAD.MOV.U32 R12, RZ, RZ, 0x5 ;  /* 0x00000005ff0c7424 */ /* 0x000fe400078e00ff */
[----:B------:R-:W-:-:S07]  /*12730*/  IMAD.MOV.U32 R3, RZ, RZ, R14 ;  /* 0x000000ffff037224 */ /* 0x000fce00078e000e */
[----:B------:R-:W-:Y:S05]  /*12740*/  WARPSYNC.COLLECTIVE R15, `(.L_x_10323) ;  /* 0x000000000f087348 */ /* 0x000fea0003c00000 */
[----:B------:R0:W1:Y:S02]  /*12750*/  SHFL.IDX P6, R14, R13, R12, R11 ;  /* 0x0000000c0d0e7389 */ /* 0x00006400000c000b */
[----:B01----:R-:W-:Y:S01]  /*12760*/  ENDCOLLECTIVE ;  /* 0x000000000000791b */ /* 0x003fe20003800000 */
.L_x_10323:
        /* <DEDUP_REMOVED lines=10> */
.L_x_10324:
[----:B------:R-:W-:Y:S01]  /*12810*/  @!PT LDS RZ, [RZ] ;  /* 0x00000000fffff984 */ /* 0x000fe20000000800 */
[----:B------:R-:W-:Y:S01]  /*12820*/  @!PT LDS RZ, [RZ] ;  /* 0x00000000fffff984 */ /* 0x000fe20000000800 */
[----:B------:R-:W-:Y:S01]  /*12830*/  @!PT LDS RZ, [RZ] ;  /* 0x00000000fffff984 */ /* 0x000fe20000000800 */
[----:B------:R1:W-:Y:S01]  /*12840*/  @P0 LDGSTS.E.BYPASS.LTC128B.128 [R6+0x1e400], desc[UR36][R2.64], !P2 ;  /* 0x1e40000002060fae */ /* 0x0003e2000d101d64 */
[----:B------:R-:W-:Y:S01]  /*12850*/  IMAD.MOV.U32 R0, RZ, RZ, R14 ;  /* 0x000000ffff007224 */ /* 0x000fe200078e000e */
[----:B------:R-:W-:Y:S06]  /*12860*/  BRA `(.L_x_10325) ;  /* 0xffffffb000e87947 */ /* 0x000fec000383ffff */
.L_x_10248:
[----:B------:R0:W5:Y:S01]  /*12870*/  LDL.LU R6, [R1+0x4] ;  /* 0x0000040001067983 */ /* 0x0001620000300800 */
[----:B------:R-:W-:Y:S01]  /*12880*/  IMAD.MOV.U32 R13, RZ, RZ, R5 ;  /* 0x000000ffff0d7224 */ /* 0x000fe200078e0005 */
[----:B------:R-:W-:Y:S01]  /*12890*/  LOP3.LUT R23, R23, 0xffffdfff, RZ, 0xc0, !PT ;  /* 0xffffdfff17177812 */ /* 0x000fe200078ec0ff */
[----:B------:R-:W-:Y:S02]  /*128a0*/  IMAD.MOV.U32 R12, RZ, RZ, RZ ;  /* 0x000000ffff0c7224 */ /* 0x000fe400078e00ff */
[----:B------:R-:W-:Y:S02]  /*128b0*/  IMAD.MOV.U32 R11, RZ, RZ, 0x181f ;  /* 0x0000181fff0b7424 */ /* 0x000fe400078e00ff */
[----:B------:R-:W-:Y:S02]  /*128c0*/  IMAD.MOV.U32 R15, RZ, RZ, -0x1 ;  /* 0xffffffffff0f7424 */ /* 0x000fe400078e00ff */
[----:B0-----:R-:W-:-:S07]  /*128d0*/  IMAD.IADD R4, R21, 0x1, R4 ;  /* 0x0000000115047824 */ /* 0x001fce00078e0204 */
[----:B-----5:R-:W-:Y:S05]  /*128e0*/  WARPSYNC.COLLECTIVE R15, `(.L_x_10326) ;  /* 0x000000000f087348 */ /* 0x020fea0003c00000 */
[----:B------:R0:W1:Y:S02]  /*128f0*/  SHFL.IDX P6, R14, R13, R12, R11 ;  /* 0x0000000c0d0e7389 */ /* 0x00006400000c000b */
[----:B01---5:R-:W-:Y:S01]  /*12900*/  ENDCOLLECTIVE ;  /* 0x000000000000791b */ /* 0x023fe20003800000 */
.L_x_10326:
[----:B------:R-:W-:Y:S02]  /*12910*/  IMAD.MOV.U32 R13, RZ, RZ, R0 ;  /* 0x000000ffff0d7224 */ /* 0x000fe400078e0000 */
[----:B------:R-:W-:-:S07]  /*12920*/  IMAD.MOV.U32 R3, RZ, RZ, R14 ;  /* 0x000000ffff037224 */ /* 0x000fce00078e000e */
[----:B------:R-:W-:Y:S05]  /*12930*/  WARPSYNC.COLLECTIVE R15, `(.L_x_10327) ;  /* 0x000000000f087348 */ /* 0x000fea0003c00000 */
[----:B------:R0:W1:Y:S02]  /*12940*/  SHFL.IDX P6, R14, R13, R12, R11 ;  /* 0x0000000c0d0e7389 */ /* 0x00006400000c000b */
[----:B01----:R-:W-:Y:S01]  /*12950*/  ENDCOLLECTIVE ;  /* 0x000000000000791b */ /* 0x003fe20003800000 */
.L_x_10327:
[----:B------:R-:W-:Y:S02]  /*12960*/  IMAD.MOV.U32 R13, RZ, RZ, R5 ;  /* 0x000000ffff0d7224 */ /* 0x000fe400078e0005 */
[----:B------:R-:W-:Y:S02]  /*12970*/  IMAD.MOV.U32 R12, RZ, RZ, 0x1 ;  /* 0x00000001ff0c7424 */ /* 0x000fe400078e00ff */
[----:B------:R-:W-:-:S07]  /*12980*/  IMAD.MOV.U32 R10, RZ, RZ, R14 ;  /* 0x000000ffff0a7224 */ /* 0x000fce00078e000e */
[----:B------:R-:W-:Y:S05]  /*12990*/  WARPSYNC.COLLECTIVE R15, `(.L_x_10328) ;  /* 0x000000000f087348 */ /* 0x000fea0003c00000 */
[----:B------:R0:W1:Y:S02]  /*129a0*/  SHFL.IDX P6, R14, R13, R12, R11 ;  /* 0x0000000c0d0e7389 */ /* 0x00006400000c000b */
[----:B01----:R-:W-:Y:S01]  /*129b0*/  ENDCOLLECTIVE ;  /* 0x000000000000791b */ /* 0x003fe20003800000 */
.L_x_10328:
[----:B------:R-:W-:Y:S02]  /*129c0*/  IMAD.MOV.U32 R13, RZ, RZ, R0 ;  /* 0x000000ffff0d7224 */ /* 0x000fe400078e0000 */
[----:B------:R-:W-:-:S05]  /*129d0*/  IMAD R6, R6, R7, RZ ;  /* 0x0000000706067224 */ /* 0x000fca00078e02ff */
[----:B------:R-:W-:-:S13]  /*129e0*/  ISETP.GE.AND P2, PT, R4, R6, PT ;  /* 0x000000060400720c */ /* 0x000fda0003f46270 */
[----:B------:R-:W-:Y:S02]  /*129f0*/  @!P2 LEA R10, P1, R20, R10, 0x1 ;  /* 0x0000000a140aa211 */ /* 0x000fe400078208ff */
[----:B------:R-:W-:-:S03]  /*12a00*/  @P2 LOP3.LUT R23, R23, 0x2000, RZ, 0xfc, !PT ;  /* 0x0000200017172812 */ /* 0x000fc600078efcff */
[----:B------:R-:W-:Y:S01]  /*12a10*/  @!P2 IMAD.X R3, RZ, RZ, R3, P1 ;  /* 0x000000ffff03a224 */ /* 0x000fe200008e0603 */
[----:B------:R-:W-:Y:S01]  /*12a20*/  LOP3.LUT R23, R23, 0xffffefff, RZ, 0xc0, !PT ;  /* 0xffffefff17177812 */ /* 0x000fe200078ec0ff */
[----:B------:R-:W-:-:S05]  /*12a30*/  @!P2 IMAD.MOV.U32 R2, RZ, RZ, R10 ;  /* 0x000000ffff02a224 */ /* 0x000fca00078e000a */
        /* <DEDUP_REMOVED lines=10> */
.L_x_10329:
        /* <DEDUP_REMOVED lines=8> */
.L_x_10330:
        /* <DEDUP_REMOVED lines=15> */
.L_x_10331:
[----:B------:R-:W-:Y:S01]  /*12c50*/  @P2 LOP3.LUT R23, R23, 0x800, RZ, 0xfc, !PT ;  /* 0x0000080017172812 */ /* 0x000fe200078efcff */
[----:B------:R-:W-:-:S03]  /*12c60*/  IMAD.MOV.U32 R13, RZ, RZ, R5 ;  /* 0x000000ffff0d7224 */ /* 0x000fc600078e0005 */
[----:B------:R-:W-:Y:S01]  /*12c70*/  LOP3.LUT R23, R23, 0xfffffdff, RZ, 0xc0, !PT ;  /* 0xfffffdff17177812 */ /* 0x000fe200078ec0ff */
[----:B------:R-:W-:Y:S02]  /*12c80*/  IMAD.MOV.U32 R12, RZ, RZ, 0x3 ;  /* 0x00000003ff0c7424 */ /* 0x000fe400078e00ff */
[----:B------:R-:W-:-:S05]  /*12c90*/  IMAD.MOV.U32 R11, RZ, RZ, R14 ;  /* 0x000000ffff0b7224 */ /* 0x000fca00078e000e */
[----:B------:R-:W-:-:S05]  /*12ca0*/  @!P2 LEA R11, P1, R20, R11, 0x1 ;  /* 0x0000000b140ba211 */ /* 0x000fca00078208ff */
[----:B------:R-:W-:Y:S02]  /*12cb0*/  @!P2 IMAD.X R8, RZ, RZ, R2, P1 ;  /* 0x000000ffff08a224 */ /* 0x000fe400008e0602 */
[----:B------:R-:W-:Y:S02]  /*12cc0*/  @!P2 IMAD.MOV.U32 R2, RZ, RZ, R11 ;  /* 0x000000ffff02a224 */ /* 0x000fe400078e000b */
[----:B------:R-:W-:Y:S02]  /*12cd0*/  IMAD.MOV.U32 R11, RZ, RZ, 0x181f ;  /* 0x0000181fff0b7424 */ /* 0x000fe400078e00ff */
[----:B------:R-:W-:-:S07]  /*12ce0*/  @!P2 IMAD.MOV.U32 R3, RZ, RZ, R8 ;  /* 0x000000ffff03a224 */ /* 0x000fce00078e0008 */
[----:B------:R-:W-:Y:S05]  /*12cf0*/  WARPSYNC.COLLECTIVE R15, `(.L_x_10332) ;  /* 0x000000000f087348 */ /* 0x000fea0003c00000 */
[----:B------:R0:W1:Y:S02]  /*12d00*/  SHFL.IDX P6, R14, R13, R12, R11 ;  /* 0x0000000c0d0e7389 */ /* 0x00006400000c000b */
[----:B01----:R-:W-:Y:S01]  /*12d10*/  ENDCOLLECTIVE ;  /* 0x000000000000791b */ /* 0x003fe20003800000 */
.L_x_10332:
[----:B------:R-:W-:Y:S01]  /*12d20*/  @!PT LDS RZ, [RZ] ;  /* 0x00000000fffff984 */ /* 0x000fe20000000800 */
[----:B------:R-:W-:Y:S01]  /*12d30*/  @!PT LDS RZ, [RZ] ;  /* 0x00000000fffff984 */ /* 0x000fe20000000800 */
[----:B------:R-:W-:Y:S01]  /*12d40*/  @!PT LDS RZ, [RZ] ;  /* 0x00000000fffff984 */ /* 0x000fe20000000800 */
[----:B------:R0:W-:Y:S01]  /*12d50*/  @!P2 LDGSTS.E.BYPASS.LTC128B.128 [R26+0x19400], desc[UR36][R2.64], !P0 ;  /* 0x19400000021aafae */ /* 0x0001e2000c101d64 */
[----:B------:R-:W-:Y:S02]  /*12d60*/  IMAD.MOV.U32 R13, RZ, RZ, R0 ;  /* 0x000000ffff0d7224 */ /* 0x000fe400078e0000 */
[----:B0-----:R-:W-:-:S05]  /*12d70*/  VIADD R2, R4, 0x30 ;  /* 0x0000003004027836 */ /* 0x001fca0000000000 */
[----:B------:R-:W-:Y:S01]  /*12d80*/  ISETP.GE.AND P2, PT, R2, R6, PT ;  /* 0x000000060200720c */ /* 0x000fe20003f46270 */
[----:B------:R-:W-:-:S12]  /*12d90*/  IMAD.MOV.U32 R2, RZ, RZ, R14 ;  /* 0x000000ffff027224 */ /* 0x000fd800078e000e */
[----:B------:R-:W-:Y:S05]  /*12da0*/  WARPSYNC.COLLECTIVE R15, `(.L_x_10333) ;  /* 0x000000000f087348 */ /* 0x000fea0003c00000 */
[----:B------:R0:W1:Y:S02]  /*12db0*/  SHFL.IDX P6, R14, R13, R12, R11 ;  /* 0x0000000c0d0e7389 */ /* 0x00006400000c000b */
[----:B01----:R-:W-:Y:S01]  /*12dc0*/  ENDCOLLECTIVE ;  /* 0x000000000000791b */ /* 0x003fe20003800000 */
.L_x_10333:
[----:B------:R-:W-:-:S04]  /*12dd0*/  @P2 LOP3.LUT R23, R23, 0x200, RZ, 0xfc, !PT ;  /* 0x0000020017172812 */ /* 0x000fc800078efcff */
[----:B------:R-:W-:Y:S01]  /*12de0*/  LOP3.LUT R23, R23, 0xfffffeff, RZ, 0xc0, !PT ;  /* 0xfffffeff17177812 */ /* 0x000fe200078ec0ff */
[----:B------:R-:W-:-:S05]  /*12df0*/  IMAD.MOV.U32 R12, RZ, RZ, R14 ;  /* 0x000000ffff0c7224 */ /* 0x000fca00078e000e */
[----:B------:R-:W-:Y:S01]  /*12e00*/  @!P2 LEA R14, P1, R20, R12, 0x1 ;  /* 0x0000000c140ea211 */ /* 0x000fe200078208ff */
[----:B------:R-:W-:-:S04]  /*12e10*/  IMAD.MOV.U32 R12, RZ, RZ, 0x4 ;  /* 0x00000004ff0c7424 */ /* 0x000fc800078e00ff */
        /* <DEDUP_REMOVED lines=8> */
[----:B0-----:R-:W-:Y:S05]  /*12ea0*/  WARPSYNC.COLLECTIVE R15, `(.L_x_10334) ;  /* 0x000000000f087348 */ /* 0x001fea0003c00000 */
[----:B------:R1:W2:Y:S02]  /*12eb0*/  SHFL.IDX P6, R14, R13, R12, R11 ;  /* 0x0000000c0d0e7389 */ /* 0x0002a400000c000b */
[----:B012---:R-:W-:Y:S01]  /*12ec0*/  ENDCOLLECTIVE ;  /* 0x000000000000791b */ /* 0x007fe20003800000 */
.L_x_10334:
[----:B------:R-:W-:-:S05]  /*12ed0*/  VIADD R2, R4, 0x40 ;  /* 0x0000004004027836 */ /* 0x000fca0000000000 */
[----:B------:R-:W-:Y:S01]  /*12ee0*/  ISETP.GE.AND P2, PT, R2, R6, PT ;  /* 0x000000060200720c */ /* 0x000fe20003f46270 */
[----:B------:R-:W-:Y:S02]  /*12ef0*/  IMAD.MOV.U32 R13, RZ, RZ, R0 ;  /* 0x000000ffff0d7224 */ /* 0x000fe400078e0000 */
[----:B------:R-:W-:-:S10]  /*12f00*/  IMAD.MOV.U32 R2, RZ, RZ, R14 ;  /* 0x000000ffff027224 */ /* 0x000fd400078e000e */
[----:B------:R-:W-:Y:S05]  /*12f10*/  WARPSYNC.COLLECTIVE R15, `(.L_x_10335) ;  /* 0x000000000f087348 */ /* 0x000fea0003c00000 */
[----:B------:R0:W1:Y:S02]  /*12f20*/  SHFL.IDX P6, R14, R13, R12, R11 ;  /* 0x0000000c0d0e7389 */ /* 0x00006400000c000b */
[----:B01----:R-:W-:Y:S01]  /*12f30*/  ENDCOLLECTIVE ;  /* 0x000000000000791b */ /* 0x003fe20003800000 */
.L_x_10335:
[----:B------:R-:W-:-:S04]  /*12f40*/  @P2 LOP3.LUT R23, R23, 0x100, RZ, 0xfc, !PT ;  /* 0x0000010017172812 */ /* 0x000fc800078efcff */
[----:B------:R-:W-:Y:S01]  /*12f50*/  LOP3.LUT R23, R23, 0xffffff7f, RZ, 0xc0, !PT ;  /* 0xffffff7f17177812 */ /* 0x000fe200078ec0ff */
[----:B------:R-:W-:Y:S02]  /*12f60*/  IMAD.MOV.U32 R13, RZ, RZ, R5 ;  /* 0x000000ffff0d7224 */ /* 0x000fe400078e0005 */
[----:B------:R-:W-:-:S05]  /*12f70*/  IMAD.MOV.U32 R12, RZ, RZ, R14 ;  /* 0x000000ffff0c7224 */ /* 0x000fca00078e000e */
[----:B------:R-:W-:-:S05]  /*12f80*/  @!P2 LEA R15, P1, R20, R12, 0x1 ;  /* 0x0000000c140fa211 */ /* 0x000fca00078208ff */
[----:B------:R-:W-:Y:S02]  /*12f90*/  @!P2 IMAD.X R12, RZ, RZ, R2, P1 ;  /* 0x000000ffff0ca224 */ /* 0x000fe400008e0602 */
[----:B------:R-:W-:Y:S02]  /*12fa0*/  @!P2 IMAD.MOV.U32 R2, RZ, RZ, R15 ;  /* 0x000000ffff02a224 */ /* 0x000fe400078e000f */
[----:B------:R-:W-:Y:S02]  /*12fb0*/  @!P2 IMAD.MOV.U32 R3, RZ, RZ, R12 ;  /* 0x000000ffff03a224 */ /* 0x000fe400078e000c */
[----:B------:R-:W-:Y:S02]  /*12fc0*/  IMAD.MOV.U32 R12, RZ, RZ, 0x5 ;  /* 0x00000005ff0c7424 */ /* 0x000fe400078e00ff */
[----:B------:R-:W-:Y:S01]  /*12fd0*/  IMAD.MOV.U32 R15, RZ, RZ, -0x1 ;  /* 0xffffffffff0f7424 */ /* 0x000fe200078e00ff */
[----:B------:R-:W-:Y:S01]  /*12fe0*/  @!PT LDS RZ, [RZ] ;  /* 0x00000000fffff984 */ /* 0x000fe20000000800 */
[----:B------:R-:W-:Y:S01]  /*12ff0*/  @!PT LDS RZ, [RZ] ;  /* 0x00000000fffff984 */ /* 0x000fe20000000800 */
[----:B------:R-:W-:Y:S01]  /*13000*/  @!PT LDS RZ, [RZ] ;  /* 0x00000000fffff984 */ /* 0x000fe20000000800 */
[----:B------:R0:W-:Y:S06]  /*13010*/  @!P2 LDGSTS.E.BYPASS.LTC128B.128 [R26+0x1a400], desc[UR36][R2.64], !P0 ;  /* 0x1a400000021aafae */ /* 0x0001ec000c101d64 */
[----:B0-----:R-:W-:Y:S05]  /*13020*/  WARPSYNC.COLLECTIVE R15, `(.L_x_10336) ;  /* 0x000000000f087348 */ /* 0x001fea0003c00000 */
[----:B------:R1:W2:Y:S02]  /*13030*/  SHFL.IDX P6, R14, R13, R12, R11 ;  /* 0x0000000c0d0e7389 */ /* 0x0002a400000c000b */
[----:B012---:R-:W-:Y:S01]  /*13040*/  ENDCOLLECTIVE ;  /* 0x000000000000791b */ /* 0x007fe20003800000 */
.L_x_10336:
[----:B------:R-:W-:-:S05]  /*13050*/  VIADD R2, R4, 0x50 ;  /* 0x0000005004027836 */ /* 0x000fca0000000000 */
[----:B------:R-:W-:Y:S01]  /*13060*/  ISETP.GE.AND P2, PT, R2, R6, PT ;  /* 0x000000060200720c */ /* 0x000fe20003f46270 */
[----:B------:R-:W-:Y:S02]  /*13070*/  IMAD.MOV.U32 R13, RZ, RZ, R0 ;  /* 0x000000ffff0d7224 */ /* 0x000fe400078e0000 */
[----:B------:R-:W-:-:S10]  /*13080*/  IMAD.MOV.U32 R8, RZ, RZ, R14 ;  /* 0x000000ffff087224 */ /* 0x000fd400078e000e */
[----:B------:R-:W-:Y:S05]  /*13090*/  WARPSYNC.COLLECTIVE R15, `(.L_x_10337) ;  /* 0x000000000f087348 */ /* 0x000fea0003c00000 */
[----:B------:R0:W1:Y:S02]  /*130a0*/  SHFL.IDX P6, R14, R13, R12, R11 ;  /* 0x0000000c0d0e7389 */ /* 0x00006400000c000b */
[----:B01----:R-:W-:Y:S01]  /*130b0*/  ENDCOLLECTIVE ;  /* 0x000000000000791b */ /* 0x003fe20003800000 */
.L_x_10337:
        /* <DEDUP_REMOVED lines=8> */
.L_x_10338:
        /* <DEDUP_REMOVED lines=13> */
.L_x_10339:
[----:B------:R-:W-:-:S05]  /*13210*/  VIADD R3, R4, 0x60 ;  /* 0x0000006004037836 */ /* 0x000fca0000000000 */
[----:B------:R-:W-:Y:S01]  /*13220*/  ISETP.GE.AND P2, PT, R3, R6, PT ;  /* 0x000000060300720c */ /* 0x000fe20003f46270 */
[----:B------:R-:W-:Y:S02]  /*13230*/  IMAD.MOV.U32 R13, RZ, RZ, R5 ;  /* 0x000000ffff0d7224 */ /* 0x000fe400078e0005 */
[----:B------:R-:W-:-:S10]  /*13240*/  IMAD.MOV.U32 R12, RZ, RZ, 0x7 ;  /* 0x00000007ff0c7424 */ /* 0x000fd400078e00ff */
[----:B------:R-:W-:Y:S01]  /*13250*/  @P2 LOP3.LUT R23, R23, 0x40, RZ, 0xfc, !PT ;  /* 0x0000004017172812 */ /* 0x000fe200078efcff */
[----:B------:R-:W-:-:S07]  /*13260*/  IMAD.MOV.U32 R7, RZ, RZ, R14 ;  /* 0x000000ffff077224 */ /* 0x000fce00078e000e */
[----:B------:R-:W-:Y:S05]  /*13270*/  WARPSYNC.COLLECTIVE R15, `(.L_x_10340) ;  /* 0x000000000f087348 */ /* 0x000fea0003c00000 */
[----:B------:R0:W1:Y:S02]  /*13280*/  SHFL.IDX P6, R14, R13, R12, R11 ;  /* 0x0000000c0d0e7389 */ /* 0x00006400000c000b */
[----:B01----:R-:W-:Y:S01]  /*13290*/  ENDCOLLECTIVE ;  /* 0x000000000000791b */ /* 0x003fe20003800000 */
.L_x_10340:
        /* <DEDUP_REMOVED lines=9> */
[----:B------:R-:W-:-:S07]  /*13330*/  IMAD.MOV.U32 R5, RZ, RZ, R14 ;  /* 0x000000ffff057224 */ /* 0x000fce00078e000e */
[----:B0-----:R-:W-:Y:S05]  /*13340*/  WARPSYNC.COLLECTIVE R15, `(.L_x_10341) ;  /* 0x000000000f087348 */ /* 0x001fea0003c00000 */
[----:B------:R1:W2:Y:S02]  /*13350*/  SHFL.IDX P6, R14, R13, R12, R11 ;  /* 0x0000000c0d0e7389 */ /* 0x0002a400000c000b */
[----:B012---:R-:W-:Y:S01]  /*13360*/  ENDCOLLECTIVE ;  /* 0x000000000000791b */ /* 0x007fe20003800000 */
.L_x_10341:
[----:B------:R-:W-:Y:S01]  /*13370*/  IMAD.MOV.U32 R0, RZ, RZ, R14 ;  /* 0x000000ffff007224 */ /* 0x000fe200078e000e */
[----:B------:R-:W-:Y:S06]  /*13380*/  BRA `(.L_x_10342) ;  /* 0xffffffb4001c7947 */ /* 0x000fec000383ffff */
.L_x_10252:
        /* <DEDUP_REMOVED lines=8> */
.L_x_10344:
[----:B------:R-:W-:Y:S05]  /*13410*/  BSYNC B0 ;  /* 0x0000000000007941 */ /* 0x000fea0003800000 */
.L_x_10343:
        /* <DEDUP_REMOVED lines=9> */
.L_x_10345:
[----:B------:R-:W-:Y:S02]  /*134b0*/  IMAD.MOV.U32 R13, RZ, RZ, R4 ;  /* 0x000000ffff0d7224 */ /* 0x000fe400078e0004 */
[----:B------:R-:W-:Y:S01]  /*134c0*/  IMAD.MOV.U32 R12, RZ, RZ, 0x1 ;  /* 0x00000001ff0c7424 */ /* 0x000fe200078e00ff */
[----:B------:R-:W-:-:S13]  /*134d0*/  @!P5 LEA R5, P0, R8, R14, 0x1 ;  /* 0x0000000e0805d211 */ /* 0x000fda00078008ff */
[----:B------:R-:W-:Y:S05]  /*134e0*/  WARPSYNC.COLLECTIVE R15, `(.L_x_10346) ;  /* 0x000000000f087348 */ /* 0x000fea0003c00000 */
[----:B------:R0:W1:Y:S02]  /*134f0*/  SHFL.IDX P6, R14, R13, R12, R11 ;  /* 0x0000000c0d0e7389 */ /* 0x00006400000c000b */
[----:B01----:R-:W-:Y:S01]  /*13500*/  ENDCOLLECTIVE ;  /* 0x000000000000791b */ /* 0x003fe20003800000 */
.L_x_10346:
[----:B------:R-:W-:Y:S02]  /*13510*/  @!P5 IMAD.X R3, RZ, RZ, R2, P0 ;  /* 0x000000ffff03d224 */ /* 0x000fe400000e0602 */
        /* <DEDUP_REMOVED lines=14> */
.L_x_10347:
[----:B------:R-:W-:Y:S02]  /*13600*/  IMAD.MOV.U32 R13, RZ, RZ, R4 ;  /* 0x000000ffff0d7224 */ /* 0x000fe400078e0004 */
[----:B------:R-:W-:Y:S01]  /*13610*/  IMAD.MOV.U32 R12, RZ, RZ, 0x2 ;  /* 0x00000002ff0c7424 */ /* 0x000fe200078e00ff */
[----:B------:R-:W-:-:S13]  /*13620*/  LOP3.LUT P6, RZ, R23, 0x1000, RZ, 0xc0, !PT ;  /* 0x0000100017ff7812 */ /* 0x000fda00078cc0ff */
        /* <DEDUP_REMOVED lines=14> */
.L_x_10348:
[----:B------:R-:W-:Y:S02]  /*13710*/  IMAD.MOV.U32 R13, RZ, RZ, R0 ;  /* 0x000000ffff0d7224 */ /* 0x000fe400078e0000 */
[----:B------:R-:W-:-:S07]  /*13720*/  IMAD.MOV.U32 R5, RZ, RZ, R14 ;  /* 0x000000ffff057224 */ /* 0x000fce00078e000e */
[----:B------:R-:W-:Y:S05]  /*13730*/  WARPSYNC.COLLECTIVE R15, `(.L_x_10349) ;  /* 0x000000000f087348 */ /* 0x000fea0003c00000 */
[----:B------:R0:W1:Y:S02]  /*13740*/  SHFL.IDX P6, R14, R13, R12, R11 ;  /* 0x0000000c0d0e7389 */ /* 0x00006400000c000b */
[----:B01----:R-:W-:Y:S01]  /*13750*/  ENDCOLLECTIVE ;  /* 0x000000000000791b */ /* 0x003fe20003800000 */
.L_x_10349:
[----:B------:R-:W-:Y:S02]  /*13760*/  IMAD.MOV.U32 R13, RZ, RZ, R4 ;  /* 0x000000ffff0d7224 */ /* 0x000fe400078e0004 */
[----:B------:R-:W-:Y:S01]  /*13770*/  IMAD.MOV.U32 R12, RZ, RZ, 0x3 ;  /* 0x00000003ff0c7424 */ /* 0x000fe200078e00ff */
[----:B------:R-:W-:-:S13]  /*13780*/  @!P5 LEA R6, P0, R8, R14, 0x1 ;  /* 0x0000000e0806d211 */ /* 0x000fda00078008ff */
[----:B------:R-:W-:Y:S05]  /*13790*/  WARPSYNC.COLLECTIVE R15, `(.L_x_10350) ;  /* 0x000000000f087348 */ /* 0x000fea0003c00000 */
[----:B------:R0:W1:Y:S02]  /*137a0*/  SHFL.IDX P6, R14, R13, R12, R11 ;  /* 0x0000000c0d0e7389 */ /* 0x00006400000c000b */
[----:B01----:R-:W-:Y:S01]  /*137b0*/  ENDCOLLECTIVE ;  /* 0x000000000000791b */ /* 0x003fe20003800000 */
.L_x_10350:
[----:B------:R-:W-:Y:S02]  /*137c0*/  @!P5 IMAD.X R7, RZ, RZ, R5, P0 ;  /* 0x000000ffff07d224 */ /* 0x000fe400000e0605 */
[----:B------:R-:W-:Y:S02]  /*137d0*/  @!P5 IMAD.MOV.U32 R2, RZ, RZ, R6 ;  /* 0x000000ffff02d224 */ /* 0x000fe400078e0006 */
[----:B------:R-:W-:-:S05]  /*137e0*/  @!P5 IMAD.MOV.U32 R3, RZ, RZ, R7 ;  /* 0x000000ffff03d224 */ /* 0x000fca00078e0007 */
[----:B------:R-:W-:Y:S01]  /*137f0*/  @!PT LDS RZ, [RZ] ;  /* 0x00000000fffff984 */ /* 0x000fe20000000800 */
[----:B------:R-:W-:Y:S01]  /*13800*/  @!PT LDS RZ, [RZ] ;  /* 0x00000000fffff984 */ /* 0x000fe20000000800 */
[----:B------:R-:W-:Y:S01]  /*13810*/  @!PT LDS RZ, [RZ] ;  /* 0x00000000fffff984 */ /* 0x000fe20000000800 */
[----:B------:R0:W-:Y:S01]  /*13820*/  @!P5 LDGSTS.E.BYPASS.LTC128B.128 [R26+0x23400], desc[UR36][R2.64], !P4 ;  /* 0x23400000021adfae */ /* 0x0001e2000e101d64 */
[----:B------:R-:W-:-:S03]  /*13830*/  IMAD.MOV.U32 R13, RZ, RZ, R0 ;  /* 0x000000ffff0d7224 */ /* 0x000fc600078e0000 */
[----:B------:R0:W-:Y:S04]  /*13840*/  @!P5 LDGSTS.E.BYPASS.LTC128B.128 [R26+0x27400], desc[UR36][R2.64+0x80], !P3 ;  /* 0x27400080021adfae */ /* 0x0001e8000d901d64 */
[----:B------:R0:W-:Y:S01]  /*13850*/  @!P5 LDGSTS.E.BYPASS.LTC128B.128 [R26+0x2b400], desc[UR36][R2.64+0x100], !P2 ;  /* 0x2b400100021adfae */ /* 0x0001e2000d101d64 */
[----:B------:R-:W-:-:S03]  /*13860*/  IMAD.MOV.U32 R5, RZ, RZ, R14 ;  /* 0x000000ffff057224 */ /* 0x000fc600078e000e */
[----:B------:R0:W-:Y:S01]  /*13870*/  @!P5 LDGSTS.E.BYPASS.LTC128B.128 [R26+0x2f400], desc[UR36][R2.64+0x180], !P1 ;  /* 0x2f400180021adfae */ /* 0x0001e2000c901d64 */
[----:B------:R-:W-:-:S13]  /*13880*/  LOP3.LUT P5, RZ, R23, 0x100, RZ, 0xc0, !PT ;  /* 0x0000010017ff7812 */ /* 0x000fda00078ac0ff */
[----:B0-----:R-:W-:Y:S05]  /*13890*/  WARPSYNC.COLLECTIVE R15, `(.L_x_10351) ;  /* 0x000000000f087348 */ /* 0x001fea0003c00000 */
[----:B------:R1:W2:Y:S02]  /*138a0*/  SHFL.IDX P6, R14, R13, R12, R11 ;  /* 0x0000000c0d0e7389 */ /* 0x0002a400000c000b */
[----:B012---:R-:W-:Y:S01]  /*138b0*/  ENDCOLLECTIVE ;  /* 0x000000000000791b */ /* 0x007fe20003800000 */
.L_x_10351:
        /* <DEDUP_REMOVED lines=17> */
.L_x_10352:
[----:B------:R-:W-:Y:S02]  /*139d0*/  IMAD.MOV.U32 R13, RZ, RZ, R0 ;  /* 0x000000ffff0d7224 */ /* 0x000fe400078e0000 */
[----:B------:R-:W-:-:S07]  /*139e0*/  IMAD.MOV.U32 R5, RZ, RZ, R14 ;  /* 0x000000ffff057224 */ /* 0x000fce00078e000e */
[----:B------:R-:W-:Y:S05]  /*139f0*/  WARPSYNC.COLLECTIVE R15, `(.L_x_10353) ;  /* 0x000000000f087348 */ /* 0x000fea0003c00000 */
[----:B------:R0:W1:Y:S02]  /*13a00*/  SHFL.IDX P6, R14, R13, R12, R11 ;  /* 0x0000000c0d0e7389 */ /* 0x00006400000c000b */
[----:B01----:R-:W-:Y:S01]  /*13a10*/  ENDCOLLECTIVE ;  /* 0x000000000000791b */ /* 0x003fe20003800000 */
.L_x_10353:
[----:B------:R-:W-:Y:S02]  /*13a20*/  IMAD.MOV.U32 R13, RZ, RZ, R4 ;  /* 0x000000ffff0d7224 */ /* 0x000fe400078e0004 */
[----:B------:R-:W-:Y:S01]  /*13a30*/  IMAD.MOV.U32 R12, RZ, RZ, 0x5 ;  /* 0x00000005ff0c7424 */ /* 0x000fe200078e00ff */
[----:B------:R-:W-:-:S13]  /*13a40*/  @!P5 LEA R6, P0, R8, R14, 0x1 ;  /* 0x0000000e0806d211 */ /* 0x000fda00078008ff */
[----:B------:R-:W-:Y:S05]  /*13a50*/  WARPSYNC.COLLECTIVE R15, `(.L_x_10354) ;  /* 0x000000000f087348 */ /* 0x000fea0003c00000 */
[----:B------:R0:W1:Y:S02]  /*13a60*/  SHFL.IDX P6, R14, R13, R12, R11 ;  /* 0x0000000c0d0e7389 */ /* 0x00006400000c000b */
[----:B01----:R-:W-:Y:S01]  /*13a70*/  ENDCOLLECTIVE ;  /* 0x000000000000791b */ /* 0x003fe20003800000 */
.L_x_10354:
        /* <DEDUP_REMOVED lines=16> */
.L_x_10355:
        /* <DEDUP_REMOVED lines=17> */
.L_x_10356:
[----:B------:R-:W-:Y:S02]  /*13c90*/  IMAD.MOV.U32 R13, RZ, RZ, R0 ;  /* 0x000000ffff0d7224 */ /* 0x000fe400078e0000 */
[----:B------:R-:W-:-:S07]  /*13ca0*/  IMAD.MOV.U32 R5, RZ, RZ, R14 ;  /* 0x000000ffff057224 */ /* 0x000fce00078e000e */
[----:B------:R-:W-:Y:S05]  /*13cb0*/  WARPSYNC.COLLECTIVE R15, `(.L_x_10357) ;  /* 0x000000000f087348 */ /* 0x000fea0003c00000 */
[----:B------:R0:W1:Y:S02]  /*13cc0*/  SHFL.IDX P6, R14, R13, R12, R11 ;  /* 0x0000000c0d0e7389 */ /* 0x00006400000c000b */
[----:B01----:R-:W-:Y:S01]  /*13cd0*/  ENDCOLLECTIVE ;  /* 0x000000000000791b */ /* 0x003fe20003800000 */
.L_x_10357:
[----:B------:R-:W-:Y:S02]  /*13ce0*/  IMAD.MOV.U32 R13, RZ, RZ, R4 ;  /* 0x000000ffff0d7224 */ /* 0x000fe400078e0004 */
[----:B------:R-:W-:Y:S01]  /*13cf0*/  IMAD.MOV.U32 R12, RZ, RZ, 0x7 ;  /* 0x00000007ff0c7424 */ /* 0x000fe200078e00ff */
[----:B------:R-:W-:-:S13]  /*13d00*/  @!P5 LEA R6, P0, R8, R14, 0x1 ;  /* 0x0000000e0806d211 */ /* 0x000fda00078008ff */
[----:B------:R-:W-:Y:S05]  /*13d10*/  WARPSYNC.COLLECTIVE R15, `(.L_x_10358) ;  /* 0x000000000f087348 */ /* 0x000fea0003c00000 */
[----:B------:R0:W1:Y:S02]  /*13d20*/  SHFL.IDX P6, R14, R13, R12, R11 ;  /* 0x0000000c0d0e7389 */ /* 0x00006400000c000b */
[----:B01----:R-:W-:Y:S01]  /*13d30*/  ENDCOLLECTIVE ;  /* 0x000000000000791b */ /* 0x003fe20003800000 */
.L_x_10358:
        /* <DEDUP_REMOVED lines=11> */
[----:B------:R0:W-:Y:S04]  /*13df0*/  @!P5 LDGSTS.E.BYPASS.LTC128B.128 [R26+0x31400], desc[UR36][R2.64+0x180], !P1 ;  /* 0x31400180021adfae */ /* 0x0001e8000c901d64 */
[----:B0-----:R-:W-:Y:S05]  /*13e00*/  WARPSYNC.COLLECTIVE R15, `(.L_x_10359) ;  /* 0x000000000f087348 */ /* 0x001fea0003c00000 */
[----:B------:R1:W2:Y:S02]  /*13e10*/  SHFL.IDX P6, R14, R13, R12, R11 ;  /* 0x0000000c0d0e7389 */ /* 0x0002a400000c000b */
[----:B012---:R-:W-:Y:S01]  /*13e20*/  ENDCOLLECTIVE ;  /* 0x000000000000791b */ /* 0x007fe20003800000 */
.L_x_10359:
[----:B------:R-:W-:Y:S05]  /*13e30*/  BRA `(.L_x_10360) ;  /* 0xffffffb400507947 */ /* 0x000fea000383ffff */
.L_x_10257:
[----:B0-----:R0:W1:Y:S02]  /*13e40*/  SYNCS.PHASECHK.TRANS64.TRYWAIT P0, [R22+URZ+0x32420], R3 ;  /* 0x03242003160075a7 */ /* 0x001064000800017f */
[----:B-1----:R-:W-:Y:S05]  /*13e50*/  @!P0 NANOSLEEP.SYNCS 0x989680 ;  /* 0x009896800000895d */ /* 0x002fea0003900000 */
[----:B------:R-:W1:Y:S02]  /*13e60*/  @!P0 SYNCS.PHASECHK.TRANS64 P0, [R22+URZ+0x32420], R3 ;  /* 0x03242003160085a7 */ /* 0x000e64000800007f */
[----:B-1----:R-:W-:Y:S05]  /*13e70*/  @!P0 BRA `(.L_x_10257) ;  /* 0xfffffffc00f08947 */ /* 0x002fea000383ffff */
[----:B------:R-:W-:Y:S05]  /*13e80*/  BRA `(.L_x_10361) ;  /* 0xffffffb400c07947 */ /* 0x000fea000383ffff */
.L_x_10260:
[----:B-1----:R1:W2:Y:S02]  /*13e90*/  SYNCS.PHASECHK.TRANS64.TRYWAIT P0, [R25+URZ+0x32460], R0 ;  /* 0x03246000190075a7 */ /* 0x0022a4000800017f */
[----:B--2---:R-:W-:Y:S05]  /*13ea0*/  @!P0 NANOSLEEP.SYNCS 0x989680 ;  /* 0x009896800000895d */ /* 0x004fea0003900000 */
[----:B------:R-:W2:Y:S02]  /*13eb0*/  @!P0 SYNCS.PHASECHK.TRANS64 P0, [R25+URZ+0x32460], R0 ;  /* 0x03246000190085a7 */ /* 0x000ea4000800007f */
[----:B--2---:R-:W-:Y:S05]  /*13ec0*/  @!P0 BRA `(.L_x_10260) ;  /* 0xfffffffc00f08947 */ /* 0x004fea000383ffff */
[----:B------:R-:W-:Y:S05]  /*13ed0*/  BRA `(.L_x_10362) ;  /* 0xffffffb400cc7947 */ /* 0x000fea000383ffff */
.L_x_10261:
        /* <DEDUP_REMOVED lines=8> */
.L_x_10364:
[----:B------:R-:W-:Y:S05]  /*13f60*/  BSYNC B0 ;  /* 0x0000000000007941 */ /* 0x000fea0003800000 */
.L_x_10363:
        /* <DEDUP_REMOVED lines=13> */
.L_x_10365:
        /* <DEDUP_REMOVED lines=9> */
.L_x_10366:
        /* <DEDUP_REMOVED lines=17> */
.L_x_10367:
[----:B------:R-:W-:Y:S02]  /*141e0*/  IMAD.MOV.U32 R13, RZ, RZ, R6 ;  /* 0x000000ffff0d7224 */ /* 0x000fe400078e0006 */
[----:B------:R-:W-:Y:S01]  /*141f0*/  IMAD.MOV.U32 R12, RZ, RZ, 0x2 ;  /* 0x00000002ff0c7424 */ /* 0x000fe200078e00ff */
[----:B------:R-:W-:-:S13]  /*14200*/  IADD3 R2, P3, R14, R0, RZ ;  /* 0x000000000e027210 */ /* 0x000fda0007f7e0ff */
[----:B------:R-:W-:Y:S05]  /*14210*/  WARPSYNC.COLLECTIVE R15, `(.L_x_10368) ;  /* 0x000000000f087348 */ /* 0x000fea0003c00000 */
[----:B------:R0:W1:Y:S02]  /*14220*/  SHFL.IDX P6, R14, R13, R12, R11 ;  /* 0x0000000c0d0e7389 */ /* 0x00006400000c000b */
[----:B01----:R-:W-:Y:S01]  /*14230*/  ENDCOLLECTIVE ;  /* 0x000000000000791b */ /* 0x003fe20003800000 */
.L_x_10368:
        /* <DEDUP_REMOVED lines=17> */
.L_x_10369:
[----:B------:R-:W-:Y:S02]  /*14350*/  IMAD.MOV.U32 R13, RZ, RZ, R6 ;  /* 0x000000ffff0d7224 */ /* 0x000fe400078e0006 */
[----:B------:R-:W-:Y:S01]  /*14360*/  IMAD.MOV.U32 R12, RZ, RZ, 0x3 ;  /* 0x00000003ff0c7424 */ /* 0x000fe200078e00ff */
[----:B------:R-:W-:-:S13]  /*14370*/  IADD3 R2, P3, R14, R0, RZ ;  /* 0x000000000e027210 */ /* 0x000fda0007f7e0ff */
[----:B------:R-:W-:Y:S05]  /*14380*/  WARPSYNC.COLLECTIVE R15, `(.L_x_10370) ;  /* 0x000000000f087348 */ /* 0x000fea0003c00000 */
[----:B------:R0:W1:Y:S02]  /*14390*/  SHFL.IDX P6, R14, R13, R12, R11 ;  /* 0x0000000c0d0e7389 */ /* 0x00006400000c000b */
[----:B01----:R-:W-:Y:S01]  /*143a0*/  ENDCOLLECTIVE ;  /* 0x000000000000791b */ /* 0x003fe20003800000 */
.L_x_10370:
        /* <DEDUP_REMOVED lines=17> */
.L_x_10371:
[----:B------:R-:W-:Y:S02]  /*144c0*/  IMAD.MOV.U32 R13, RZ, RZ, R6 ;  /* 0x000000ffff0d7224 */ /* 0x000fe400078e0006 */
[----:B------:R-:W-:Y:S01]  /*144d0*/  IMAD.MOV.U32 R12, RZ, RZ, 0x4 ;  /* 0x00000004ff0c7424 */ /* 0x000fe200078e00ff */
[----:B------:R-:W-:-:S13]  /*144e0*/  IADD3 R2, P3, R14, R0, RZ ;  /* 0x000000000e027210 */ /* 0x000fda0007f7e0ff */
[----:B------:R-:W-:Y:S05]  /*144f0*/  WARPSYNC.COLLECTIVE R15, `(.L_x_10372) ;  /* 0x000000000f087348 */ /* 0x000fea0003c00000 */
[----:B------:R0:W1:Y:S02]  /*14500*/  SHFL.IDX P6, R14, R13, R12, R11 ;  /* 0x0000000c0d0e7389 */ /* 0x00006400000c000b */
[----:B01----:R-:W-:Y:S01]  /*14510*/  ENDCOLLECTIVE ;  /* 0x000000000000791b */ /* 0x003fe20003800000 */
.L_x_10372:
        /* <DEDUP_REMOVED lines=17> */
.L_x_10373:
[----:B------:R-:W-:Y:S02]  /*14630*/  IMAD.MOV.U32 R13, RZ, RZ, R6 ;  /* 0x000000ffff0d7224 */ /* 0x000fe400078e0006 */
[----:B------:R-:W-:Y:S01]  /*14640*/  IMAD.MOV.U32 R12, RZ, RZ, 0x5 ;  /* 0x00000005ff0c7424 */ /* 0x000fe200078e00ff */
[----:B------:R-:W-:-:S13]  /*14650*/  IADD3 R2, P3, R14, R0, RZ ;  /* 0x000000000e027210 */ /* 0x000fda0007f7e0ff */
[----:B------:R-:W-:Y:S05]  /*14660*/  WARPSYNC.COLLECTIVE R15, `(.L_x_10374) ;  /* 0x000000000f087348 */ /* 0x000fea0003c00000 */
[----:B------:R0:W1:Y:S02]  /*14670*/  SHFL.IDX P6, R14, R13, R12, R11 ;  /* 0x0000000c0d0e7389 */ /* 0x00006400000c000b */
[----:B01----:R-:W-:Y:S01]  /*14680*/  ENDCOLLECTIVE ;  /* 0x000000000000791b */ /* 0x003fe20003800000 */
.L_x_10374:
        /* <DEDUP_REMOVED lines=12> */
.L_x_10375:
        /* <DEDUP_REMOVED lines=9> */
.L_x_10268:
[----:B-1----:R1:W2:Y:S02]  /*147e0*/  SYNCS.PHASECHK.TRANS64.TRYWAIT P0, [R10+URZ+0x32440], R20 ;  /* 0x032440140a0075a7 */ /* 0x0022a4000800017f */
[----:B--2---:R-:W-:Y:S05]  /*147f0*/  @!P0 NANOSLEEP.SYNCS 0x989680 ;  /* 0x009896800000895d */ /* 0x004fea0003900000 */
[----:B------:R-:W2:Y:S02]  /*14800*/  @!P0 SYNCS.PHASECHK.TRANS64 P0, [R10+URZ+0x32440], R20 ;  /* 0x032440140a0085a7 */ /* 0x000ea4000800007f */
[----:B--2---:R-:W-:Y:S05]  /*14810*/  @!P0 BRA `(.L_x_10268) ;  /* 0xfffffffc00f08947 */ /* 0x004fea000383ffff */
[----:B------:R-:W-:Y:S05]  /*14820*/  BRA `(.L_x_10377) ;  /* 0xffffffb800507947 */ /* 0x000fea000383ffff */
.L_x_10269:
        /* <DEDUP_REMOVED lines=8> */
.L_x_10379:
[----:B------:R-:W-:Y:S05]  /*148b0*/  BSYNC B1 ;  /* 0x0000000000017941 */ /* 0x000fea0003800000 */
.L_x_10378:
        /* <DEDUP_REMOVED lines=9> */
.L_x_10380:
[----:B------:R-:W-:Y:S02]  /*14950*/  IMAD.MOV.U32 R13, RZ, RZ, R8 ;  /* 0x000000ffff0d7224 */ /* 0x000fe400078e0008 */
[----:B------:R-:W-:Y:S02]  /*14960*/  IMAD.MOV.U32 R12, RZ, RZ, 0x1 ;  /* 0x00000001ff0c7424 */ /* 0x000fe400078e00ff */
[----:B------:R-:W-:-:S07]  /*14970*/  IMAD.MOV.U32 R2, RZ, RZ, R14 ;  /* 0x000000ffff027224 */ /* 0x000fce00078e000e */
[----:B------:R-:W-:Y:S05]  /*14980*/  WARPSYNC.COLLECTIVE R15, `(.L_x_10381) ;  /* 0x000000000f087348 */ /* 0x000fea0003c00000 */
[----:B------:R0:W1:Y:S02]  /*14990*/  SHFL.IDX P6, R14, R13, R12, R11 ;  /* 0x0000000c0d0e7389 */ /* 0x00006400000c000b */
[----:B01----:R-:W-:Y:S01]  /*149a0*/  ENDCOLLECTIVE ;  /* 0x000000000000791b */ /* 0x003fe20003800000 */
.L_x_10381:
        /* <DEDUP_REMOVED lines=11> */
.L_x_10382:
[----:B------:R-:W-:Y:S02]  /*14a60*/  IMAD.MOV.U32 R13, RZ, RZ, R8 ;  /* 0x000000ffff0d7224 */ /* 0x000fe400078e0008 */
[----:B------:R-:W-:Y:S02]  /*14a70*/  IMAD.MOV.U32 R12, RZ, RZ, 0x2 ;  /* 0x00000002ff0c7424 */ /* 0x000fe400078e00ff */
[----:B------:R-:W-:-:S07]  /*14a80*/  IMAD.MOV.U32 R2, RZ, RZ, R14 ;  /* 0x000000ffff027224 */ /* 0x000fce00078e000e */
[----:B------:R-:W-:Y:S05]  /*14a90*/  WARPSYNC.COLLECTIVE R15, `(.L_x_10383) ;  /* 0x000000000f087348 */ /* 0x000fea0003c00000 */
[----:B------:R0:W1:Y:S02]  /*14aa0*/  SHFL.IDX P6, R14, R13, R12, R11 ;  /* 0x0000000c0d0e7389 */ /* 0x00006400000c000b */
[----:B01----:R-:W-:Y:S01]  /*14ab0*/  ENDCOLLECTIVE ;  /* 0x000000000000791b */ /* 0x003fe20003800000 */
.L_x_10383:
        /* <DEDUP_REMOVED lines=11> */
.L_x_10384:
[----:B------:R-:W-:Y:S02]  /*14b70*/  IMAD.MOV.U32 R13, RZ, RZ, R8 ;  /* 0x000000ffff0d7224 */ /* 0x000fe400078e0008 */
[----:B------:R-:W-:Y:S02]  /*14b80*/  IMAD.MOV.U32 R12, RZ, RZ, 0x3 ;  /* 0x00000003ff0c7424 */ /* 0x000fe400078e00ff */
[----:B------:R-:W-:-:S07]  /*14b90*/  IMAD.MOV.U32 R2, RZ, RZ, R14 ;  /* 0x000000ffff027224 */ /* 0x000fce00078e000e */
[----:B------:R-:W-:Y:S05]  /*14ba0*/  WARPSYNC.COLLECTIVE R15, `(.L_x_10385) ;  /* 0x000000000f087348 */ /* 0x000fea0003c00000 */
[----:B------:R0:W1:Y:S02]  /*14bb0*/  SHFL.IDX P6, R14, R13, R12, R11 ;  /* 0x0000000c0d0e7389 */ /* 0x00006400000c000b */
[----:B01----:R-:W-:Y:S01]  /*14bc0*/  ENDCOLLECTIVE ;  /* 0x000000000000791b */ /* 0x003fe20003800000 */
.L_x_10385:
        /* <DEDUP_REMOVED lines=11> */
.L_x_10386:
[----:B------:R-:W-:Y:S02]  /*14c80*/  IMAD.MOV.U32 R13, RZ, RZ, R8 ;  /* 0x000000ffff0d7224 */ /* 0x000fe400078e0008 */
[----:B------:R-:W-:Y:S02]  /*14c90*/  IMAD.MOV.U32 R12, RZ, RZ, 0x4 ;  /* 0x00000004ff0c7424 */ /* 0x000fe400078e00ff */
[----:B------:R-:W-:-:S07]  /*14ca0*/  IMAD.MOV.U32 R2, RZ, RZ, R14 ;  /* 0x000000ffff027224 */ /* 0x000fce00078e000e */
[----:B------:R-:W-:Y:S05]  /*14cb0*/  WARPSYNC.COLLECTIVE R15, `(.L_x_10387) ;  /* 0x000000000f087348 */ /* 0x000fea0003c00000 */
[----:B------:R0:W1:Y:S02]  /*14cc0*/  SHFL.IDX P6, R14, R13, R12, R11 ;  /* 0x0000000c0d0e7389 */ /* 0x00006400000c000b */
[----:B01----:R-:W-:Y:S01]  /*14cd0*/  ENDCOLLECTIVE ;  /* 0x000000000000791b */ /* 0x003fe20003800000 */
.L_x_10387:
        /* <DEDUP_REMOVED lines=11> */
.L_x_10388:
[----:B------:R-:W-:Y:S02]  /*14d90*/  IMAD.MOV.U32 R13, RZ, RZ, R8 ;  /* 0x000000ffff0d7224 */ /* 0x000fe400078e0008 */
[----:B------:R-:W-:Y:S02]  /*14da0*/  IMAD.MOV.U32 R12, RZ, RZ, 0x5 ;  /* 0x00000005ff0c7424 */ /* 0x000fe400078e00ff */
[----:B------:R-:W-:-:S07]  /*14db0*/  IMAD.MOV.U32 R2, RZ, RZ, R14 ;  /* 0x000000ffff027224 */ /* 0x000fce00078e000e */
[----:B------:R-:W-:Y:S05]  /*14dc0*/  WARPSYNC.COLLECTIVE R15, `(.L_x_10389) ;  /* 0x000000000f087348 */ /* 0x000fea0003c00000 */
[----:B------:R0:W1:Y:S02]  /*14dd0*/  SHFL.IDX P6, R14, R13, R12, R11 ;  /* 0x0000000c0d0e7389 */ /* 0x00006400000c000b */
[----:B01----:R-:W-:Y:S01]  /*14de0*/  ENDCOLLECTIVE ;  /* 0x000000000000791b */ /* 0x003fe20003800000 */
.L_x_10389:
        /* <DEDUP_REMOVED lines=11> */
.L_x_10390:
[----:B------:R-:W-:Y:S05]  /*14ea0*/  BRA `(.L_x_10391) ;  /* 0xffffffb400787947 */ /* 0x000fea000383ffff */
.L_x_10274:
[----:B---3--:R3:W4:Y:S02]  /*14eb0*/  SYNCS.PHASECHK.TRANS64.TRYWAIT P0, [R10+URZ+0x32460], R20 ;  /* 0x032460140a0075a7 */ /* 0x008724000800017f */
[----:B----4-:R-:W-:Y:S05]  /*14ec0*/  @!P0 NANOSLEEP.SYNCS 0x989680 ;  /* 0x009896800000895d */ /* 0x010fea0003900000 */
[----:B------:R-:W4:Y:S02]  /*14ed0*/  @!P0 SYNCS.PHASECHK.TRANS64 P0, [R10+URZ+0x32460], R20 ;  /* 0x032460140a0085a7 */ /* 0x000f24000800007f */
[----:B----4-:R-:W-:Y:S05]  /*14ee0*/  @!P0 BRA `(.L_x_10274) ;  /* 0xfffffffc00f08947 */ /* 0x010fea000383ffff */
[----:B------:R-:W-:Y:S05]  /*14ef0*/  BRA `(.L_x_10392) ;  /* 0xffffffb400c47947 */ /* 0x000fea000383ffff */
.L_x_10275:
        /* <DEDUP_REMOVED lines=8> */
.L_x_10394:
[----:B------:R-:W-:Y:S05]  /*14f80*/  BSYNC B1 ;  /* 0x0000000000017941 */ /* 0x000fea0003800000 */
.L_x_10393:
        /* <DEDUP_REMOVED lines=9> */
.L_x_10395:
[----:B------:R-:W-:Y:S02]  /*15020*/  IMAD.MOV.U32 R13, RZ, RZ, R25 ;  /* 0x000000ffff0d7224 */ /* 0x000fe400078e0019 */
[----:B------:R-:W-:Y:S01]  /*15030*/  IMAD.MOV.U32 R12, RZ, RZ, 0x1 ;  /* 0x00000001ff0c7424 */ /* 0x000fe200078e00ff */
[----:B------:R-:W-:-:S13]  /*15040*/  IADD3 R2, P0, R14, R0, RZ ;  /* 0x000000000e027210 */ /* 0x000fda0007f1e0ff */
[----:B------:R-:W-:Y:S05]  /*15050*/  WARPSYNC.COLLECTIVE R15, `(.L_x_10396) ;  /* 0x000000000f087348 */ /* 0x000fea0003c00000 */
[----:B------:R0:W1:Y:S02]  /*15060*/  SHFL.IDX P6, R14, R13, R12, R11 ;  /* 0x0000000c0d0e7389 */ /* 0x00006400000c000b */
[----:B01----:R-:W-:Y:S01]  /*15070*/  ENDCOLLECTIVE ;  /* 0x000000000000791b */ /* 0x003fe20003800000 */
.L_x_10396:
        /* <DEDUP_REMOVED lines=13> */
.L_x_10397:
[----:B------:R-:W-:Y:S02]  /*15150*/  IMAD.MOV.U32 R13, RZ, RZ, R25 ;  /* 0x000000ffff0d7224 */ /* 0x000fe400078e0019 */
[----:B------:R-:W-:Y:S01]  /*15160*/  IMAD.MOV.U32 R12, RZ, RZ, 0x2 ;  /* 0x00000002ff0c7424 */ /* 0x000fe200078e00ff */
[----:B------:R-:W-:-:S13]  /*15170*/  IADD3 R2, P0, R14, R0, RZ ;  /* 0x000000000e027210 */ /* 0x000fda0007f1e0ff */
[----:B------:R-:W-:Y:S05]  /*15180*/  WARPSYNC.COLLECTIVE R15, `(.L_x_10398) ;  /* 0x000000000f087348 */ /* 0x000fea0003c00000 */
[----:B------:R0:W1:Y:S02]  /*15190*/  SHFL.IDX P6, R14, R13, R12, R11 ;  /* 0x0000000c0d0e7389 */ /* 0x00006400000c000b */
[----:B01----:R-:W-:Y:S01]  /*151a0*/  ENDCOLLECTIVE ;  /* 0x000000000000791b */ /* 0x003fe20003800000 */
.L_x_10398:
        /* <DEDUP_REMOVED lines=13> */
.L_x_10399:
[----:B------:R-:W-:Y:S02]  /*15280*/  IMAD.MOV.U32 R13, RZ, RZ, R25 ;  /* 0x000000ffff0d7224 */ /* 0x000fe400078e0019 */
[----:B------:R-:W-:Y:S02]  /*15290*/  IMAD.MOV.U32 R12, RZ, RZ, 0x3 ;  /* 0x00000003ff0c7424 */ /* 0x000fe400078e00ff */
[----:B------:R-:W-:-:S07]  /*152a0*/  IMAD.MOV.U32 R8, RZ, RZ, R14 ;  /* 0x000000ffff087224 */ /* 0x000fce00078e000e */
[----:B------:R-:W-:Y:S05]  /*152b0*/  WARPSYNC.COLLECTIVE R15, `(.L_x_10400) ;  /* 0x000000000f087348 */ /* 0x000fea0003c00000 */
[----:B------:R0:W1:Y:S02]  /*152c0*/  SHFL.IDX P6, R14, R13, R12, R11 ;  /* 0x0000000c0d0e7389 */ /* 0x00006400000c000b */
[----:B01----:R-:W-:Y:S01]  /*152d0*/  ENDCOLLECTIVE ;  /* 0x000000000000791b */ /* 0x003fe20003800000 */
.L_x_10400:
        /* <DEDUP_REMOVED lines=14> */
.L_x_10401:
[----:B------:R-:W-:Y:S02]  /*153c0*/  IMAD.MOV.U32 R13, RZ, RZ, R25 ;  /* 0x000000ffff0d7224 */ /* 0x000fe400078e0019 */
[----:B------:R-:W-:Y:S01]  /*153d0*/  IMAD.MOV.U32 R12, RZ, RZ, 0x4 ;  /* 0x00000004ff0c7424 */ /* 0x000fe200078e00ff */
[----:B------:R-:W-:-:S13]  /*153e0*/  IADD3 R2, P0, R14, R0, RZ ;  /* 0x000000000e027210 */ /* 0x000fda0007f1e0ff */
[----:B------:R-:W-:Y:S05]  /*153f0*/  WARPSYNC.COLLECTIVE R15, `(.L_x_10402) ;  /* 0x000000000f087348 */ /* 0x000fea0003c00000 */
[----:B------:R0:W1:Y:S02]  /*15400*/  SHFL.IDX P6, R14, R13, R12, R11 ;  /* 0x0000000c0d0e7389 */ /* 0x00006400000c000b */
[----:B01----:R-:W-:Y:S01]  /*15410*/  ENDCOLLECTIVE ;  /* 0x000000000000791b */ /* 0x003fe20003800000 */
.L_x_10402:
        /* <DEDUP_REMOVED lines=13> */
.L_x_10403:
[----:B------:R-:W-:Y:S02]  /*154f0*/  IMAD.MOV.U32 R13, RZ, RZ, R25 ;  /* 0x000000ffff0d7224 */ /* 0x000fe400078e0019 */
[----:B------:R-:W-:Y:S01]  /*15500*/  IMAD.MOV.U32 R12, RZ, RZ, 0x5 ;  /* 0x00000005ff0c7424 */ /* 0x000fe200078e00ff */
[----:B------:R-:W-:-:S13]  /*15510*/  IADD3 R2, P0, R14, R0, RZ ;  /* 0x000000000e027210 */ /* 0x000fda0007f1e0ff */
[----:B------:R-:W-:Y:S05]  /*15520*/  WARPSYNC.COLLECTIVE R15, `(.L_x_10404) ;  /* 0x000000000f087348 */ /* 0x000fea0003c00000 */
[----:B------:R0:W1:Y:S02]  /*15530*/  SHFL.IDX P6, R14, R13, R12, R11 ;  /* 0x0000000c0d0e7389 */ /* 0x00006400000c000b */
[----:B01----:R-:W-:Y:S01]  /*15540*/  ENDCOLLECTIVE ;  /* 0x000000000000791b */ /* 0x003fe20003800000 */
.L_x_10404:
        /* <DEDUP_REMOVED lines=13> */
.L_x_10405:
[----:B------:R-:W-:Y:S05]  /*15620*/  BRA `(.L_x_10406) ;  /* 0xffffffb400047947 */ /* 0x000fea000383ffff */
.L_x_10283:
        /* <DEDUP_REMOVED lines=8> */
.L_x_10408:
[----:B------:R-:W-:Y:S05]  /*156b0*/  BSYNC B0 ;  /* 0x0000000000007941 */ /* 0x000fea0003800000 */
.L_x_10407:
        /* <DEDUP_REMOVED lines=9> */
.L_x_10409:
        /* <DEDUP_REMOVED lines=24> */
.L_x_10410:
[----:B------:R-:W-:Y:S01]  /*158d0*/  IMAD.MOV.U32 R12, RZ, RZ, 0x2 ;  /* 0x00000002ff0c7424 */ /* 0x000fe200078e00ff */
[----:B------:R-:W-:-:S05]  /*158e0*/  SEL R14, R14, RZ, P1 ;  /* 0x000000ff0e0e7207 */ /* 0x000fca0000800000 */
[----:B------:R-:W-:-:S04]  /*158f0*/  IMAD.IADD R5, R13, 0x1, R14 ;  /* 0x000000010d057824 */ /* 0x000fc800078e020e */
[----:B------:R-:W-:-:S07]  /*15900*/  IMAD.MOV.U32 R13, RZ, RZ, R5 ;  /* 0x000000ffff0d7224 */ /* 0x000fce00078e0005 */
[----:B------:R-:W-:Y:S05]  /*15910*/  WARPSYNC.COLLECTIVE R15, `(.L_x_10411) ;  /* 0x000000000f087348 */ /* 0x000fea0003c00000 */
[----:B------:R0:W1:Y:S02]  /*15920*/  SHFL.UP P6, R14, R13, R12, R11 ;  /* 0x0400000c0d0e7389 */ /* 0x00006400000c000b */
[----:B01----:R-:W-:Y:S01]  /*15930*/  ENDCOLLECTIVE ;  /* 0x000000000000791b */ /* 0x003fe20003800000 */
.L_x_10411:
[----:B------:R-:W-:Y:S01]  /*15940*/  IMAD.MOV.U32 R12, RZ, RZ, 0x4 ;  /* 0x00000004ff0c7424 */ /* 0x000fe200078e00ff */
[----:B------:R-:W-:-:S05]  /*15950*/  SEL R2, R14, RZ, P2 ;  /* 0x000000ff0e027207 */ /* 0x000fca0001000000 */
[----:B------:R-:W-:-:S04]  /*15960*/  IMAD.IADD R2, R5, 0x1, R2 ;  /* 0x0000000105027824 */ /* 0x000fc800078e0202 */
[----:B------:R-:W-:-:S07]  /*15970*/  IMAD.MOV.U32 R13, RZ, RZ, R2 ;  /* 0x000000ffff0d7224 */ /* 0x000fce00078e0002 */
[----:B------:R-:W-:Y:S05]  /*15980*/  WARPSYNC.COLLECTIVE R15, `(.L_x_10412) ;  /* 0x000000000f087348 */ /* 0x000fea0003c00000 */
[----:B------:R0:W1:Y:S02]  /*15990*/  SHFL.UP P6, R14, R13, R12, R11 ;  /* 0x0400000c0d0e7389 */ /* 0x00006400000c000b */
[----:B01----:R-:W-:Y:S01]  /*159a0*/  ENDCOLLECTIVE ;  /* 0x000000000000791b */ /* 0x003fe20003800000 */
.L_x_10412:
[----:B------:R-:W-:Y:S01]  /*159b0*/  IMAD.MOV.U32 R12, RZ, RZ, 0x8 ;  /* 0x00000008ff0c7424 */ /* 0x000fe200078e00ff */
[----:B------:R-:W-:-:S05]  /*159c0*/  SEL R3, R14, RZ, P3 ;  /* 0x000000ff0e037207 */ /* 0x000fca0001800000 */
[----:B------:R-:W-:-:S04]  /*159d0*/  IMAD.IADD R3, R2, 0x1, R3 ;  /* 0x0000000102037824 */ /* 0x000fc800078e0203 */
[----:B------:R-:W-:-:S07]  /*159e0*/  IMAD.MOV.U32 R13, RZ, RZ, R3 ;  /* 0x000000ffff0d7224 */ /* 0x000fce00078e0003 */
[----:B------:R-:W-:Y:S05]  /*159f0*/  WARPSYNC.COLLECTIVE R15, `(.L_x_10413) ;  /* 0x000000000f087348 */ /* 0x000fea0003c00000 */
[----:B------:R0:W1:Y:S02]  /*15a00*/  SHFL.UP P6, R14, R13, R12, R11 ;  /* 0x0400000c0d0e7389 */ /* 0x00006400000c000b */
[----:B01----:R-:W-:Y:S01]  /*15a10*/  ENDCOLLECTIVE ;  /* 0x000000000000791b */ /* 0x003fe20003800000 */
.L_x_10413:
[----:B------:R-:W-:Y:S01]  /*15a20*/  IMAD.MOV.U32 R12, RZ, RZ, 0x10 ;  /* 0x00000010ff0c7424 */ /* 0x000fe200078e00ff */
[----:B------:R-:W-:-:S05]  /*15a30*/  SEL R14, R14, RZ, P4 ;  /* 0x000000ff0e0e7207 */ /* 0x000fca0002000000 */
[----:B------:R-:W-:-:S04]  /*15a40*/  IMAD.IADD R5, R3, 0x1, R14 ;  /* 0x0000000103057824 */ /* 0x000fc800078e020e */
[----:B------:R-:W-:-:S07]  /*15a50*/  IMAD.MOV.U32 R13, RZ, RZ, R5 ;  /* 0x000000ffff0d7224 */ /* 0x000fce00078e0005 */
[----:B------:R-:W-:Y:S05]  /*15a60*/  WARPSYNC.COLLECTIVE R15, `(.L_x_10414) ;  /* 0x000000000f087348 */ /* 0x000fea0003c00000 */
[----:B------:R0:W1:Y:S02]  /*15a70*/  SHFL.UP P6, R14, R13, R12, R11 ;  /* 0x0400000c0d0e7389 */ /* 0x00006400000c000b */
[----:B01----:R-:W-:Y:S01]  /*15a80*/  ENDCOLLECTIVE ;  /* 0x000000000000791b */ /* 0x003fe20003800000 */
.L_x_10414:
        /* <DEDUP_REMOVED lines=8> */
.L_x_10415:
[----:B------:R-:W-:Y:S05]  /*15b10*/  BRA `(.L_x_10416) ;  /* 0xffffffb400607947 */ /* 0x000fea000383ffff */
.L_x_10286:
[----:B------:R-:W-:Y:S01]  /*15b20*/  BSSY B0, `(.L_x_10417) ;  /* 0x0000007000007945 */ /* 0x000fe20003800000 */
[----:B------:R-:W-:Y:S02]  /*15b30*/  IMAD.MOV.U32 R12, RZ, RZ, 0x1 ;  /* 0x00000001ff0c7424 */ /* 0x000fe400078e00ff */
[----:B------:R-:W-:Y:S02]  /*15b40*/  IMAD.MOV.U32 R11, RZ, RZ, RZ ;  /* 0x000000ffff0b7224 */ /* 0x000fe400078e00ff */
[----:B------:R-:W-:-:S07]  /*15b50*/  IMAD.MOV.U32 R15, RZ, RZ, -0x1 ;  /* 0xffffffffff0f7424 */ /* 0x000fce00078e00ff */
[----:B-12---:R-:W-:Y:S05]  /*15b60*/  WARPSYNC.COLLECTIVE R15, `(.L_x_10418) ;  /* 0x000000000f087348 */ /* 0x006fea0003c00000 */
[----:B------:R0:W3:Y:S02]  /*15b70*/  SHFL.UP P6, R14, R13, R12, R11 ;  /* 0x0400000c0d0e7389 */ /* 0x0000e400000c000b */
[----:B0123--:R-:W-:Y:S01]  /*15b80*/  ENDCOLLECTIVE ;  /* 0x000000000000791b */ /* 0x00ffe20003800000 */
.L_x_10418:
[----:B------:R-:W-:Y:S05]  /*15b90*/  BSYNC B0 ;  /* 0x0000000000007941 */ /* 0x000fea0003800000 */
.L_x_10417:
        /* <DEDUP_REMOVED lines=8> */
.L_x_10419:
[----:B------:R-:W-:Y:S01]  /*15c20*/  IMAD.MOV.U32 R12, RZ, RZ, 0x4 ;  /* 0x00000004ff0c7424 */ /* 0x000fe200078e00ff */
[----:B------:R-:W-:-:S05]  /*15c30*/  SEL R2, R14, RZ, P2 ;  /* 0x000000ff0e027207 */ /* 0x000fca0001000000 */
[----:B------:R-:W-:-:S04]  /*15c40*/  IMAD.IADD R2, R13, 0x1, R2 ;  /* 0x000000010d027824 */ /* 0x000fc800078e0202 */
[----:B------:R-:W-:-:S07]  /*15c50*/  IMAD.MOV.U32 R13, RZ, RZ, R2 ;  /* 0x000000ffff0d7224 */ /* 0x000fce00078e0002 */
[----:B------:R-:W-:Y:S05]  /*15c60*/  WARPSYNC.COLLECTIVE R15, `(.L_x_10420) ;  /* 0x000000000f087348 */ /* 0x000fea0003c00000 */
[----:B------:R0:W1:Y:S02]  /*15c70*/  SHFL.UP P6, R14, R13, R12, R11 ;  /* 0x0400000c0d0e7389 */ /* 0x00006400000c000b */
[----:B01----:R-:W-:Y:S01]  /*15c80*/  ENDCOLLECTIVE ;  /* 0x000000000000791b */ /* 0x003fe20003800000 */
.L_x_10420:
[----:B------:R-:W-:Y:S01]  /*15c90*/  IMAD.MOV.U32 R12, RZ, RZ, 0x8 ;  /* 0x00000008ff0c7424 */ /* 0x000fe200078e00ff */
[----:B------:R-:W-:-:S05]  /*15ca0*/  SEL R3, R14, RZ, P3 ;  /* 0x000000ff0e037207 */ /* 0x000fca0001800000 */
[----:B------:R-:W-:-:S04]  /*15cb0*/  IMAD.IADD R3, R2, 0x1, R3 ;  /* 0x0000000102037824 */ /* 0x000fc800078e0203 */
[----:B------:R-:W-:-:S07]  /*15cc0*/  IMAD.MOV.U32 R13, RZ, RZ, R3 ;  /* 0x000000ffff0d7224 */ /* 0x000fce00078e0003 */
[----:B------:R-:W-:Y:S05]  /*15cd0*/  WARPSYNC.COLLECTIVE R15, `(.L_x_10421) ;  /* 0x000000000f087348 */ /* 0x000fea0003c00000 */
[----:B------:R0:W1:Y:S02]  /*15ce0*/  SHFL.UP P6, R14, R13, R12, R11 ;  /* 0x0400000c0d0e7389 */ /* 0x00006400000c000b */
[----:B01----:R-:W-:Y:S01]  /*15cf0*/  ENDCOLLECTIVE ;  /* 0x000000000000791b */ /* 0x003fe20003800000 */
.L_x_10421:
[----:B------:R-:W-:Y:S01]  /*15d00*/  IMAD.MOV.U32 R12, RZ, RZ, 0x10 ;  /* 0x00000010ff0c7424 */ /* 0x000fe200078e00ff */
[----:B------:R-:W-:-:S05]  /*15d10*/  SEL R14, R14, RZ, P4 ;  /* 0x000000ff0e0e7207 */ /* 0x000fca0002000000 */
[----:B------:R-:W-:-:S04]  /*15d20*/  IMAD.IADD R5, R3, 0x1, R14 ;  /* 0x0000000103057824 */ /* 0x000fc800078e020e */
[----:B------:R-:W-:-:S07]  /*15d30*/  IMAD.MOV.U32 R13, RZ, RZ, R5 ;  /* 0x000000ffff0d7224 */ /* 0x000fce00078e0005 */
[----:B------:R-:W-:Y:S05]  /*15d40*/  WARPSYNC.COLLECTIVE R15, `(.L_x_10422) ;  /* 0x000000000f087348 */ /* 0x000fea0003c00000 */
[----:B------:R0:W1:Y:S02]  /*15d50*/  SHFL.UP P6, R14, R13, R12, R11 ;  /* 0x0400000c0d0e7389 */ /* 0x00006400000c000b */
[----:B01----:R-:W-:Y:S01]  /*15d60*/  ENDCOLLECTIVE ;  /* 0x000000000000791b */ /* 0x003fe20003800000 */
.L_x_10422:
        /* <DEDUP_REMOVED lines=8> */
.L_x_10423:
[----:B------:R-:W-:Y:S05]  /*15df0*/  BRA `(.L_x_10424) ;  /* 0xffffffb4004c7947 */ /* 0x000fea000383ffff */
.L_x_10288:
[----:B------:R-:W-:Y:S01]  /*15e00*/  BSSY B0, `(.L_x_10425) ;  /* 0x0000006000007945 */ /* 0x000fe20003800000 */
[----:B------:R-:W-:Y:S01]  /*15e10*/  PLOP3.LUT P6, PT, P6, PT, PT, 0x8, 0x0 ;  /* 0x000000000000781c */ /* 0x000fe200037ce170 */
[----:B------:R-:W-:-:S12]  /*15e20*/  IMAD.MOV.U32 R15, RZ, RZ, -0x1 ;  /* 0xffffffffff0f7424 */ /* 0x000fd800078e00ff */
[----:B012---:R-:W-:Y:S05]  /*15e30*/  WARPSYNC.COLLECTIVE R15, `(.L_x_10426) ;  /* 0x000000000f087348 */ /* 0x007fea0003c00000 */
[----:B------:R-:W-:Y:S01]  /*15e40*/  VOTE.ANY R14, PT, P6 ;  /* 0x00000000000e7806 */ /* 0x000fe200030e0100 */
[----:B012---:R-:W-:Y:S06]  /*15e50*/  ENDCOLLECTIVE ;  /* 0x000000000000791b */ /* 0x007fec0003800000 */
.L_x_10426:
[----:B------:R-:W-:Y:S05]  /*15e60*/  BSYNC B0 ;  /* 0x0000000000007941 */ /* 0x000fea0003800000 */
.L_x_10425:
        /* <DEDUP_REMOVED lines=9> */
.L_x_10427:
[----:B------:R-:W-:Y:S02]  /*15f00*/  IMAD.MOV.U32 R13, RZ, RZ, R4 ;  /* 0x000000ffff0d7224 */ /* 0x000fe400078e0004 */
[----:B------:R-:W-:-:S07]  /*15f10*/  IMAD.MOV.U32 R7, RZ, RZ, R14 ;  /* 0x000000ffff077224 */ /* 0x000fce00078e000e */
[----:B------:R-:W-:Y:S05]  /*15f20*/  WARPSYNC.COLLECTIVE R15, `(.L_x_10428) ;  /* 0x000000000f087348 */ /* 0x000fea0003c00000 */
[----:B------:R0:W1:Y:S02]  /*15f30*/  SHFL.IDX P6, R14, R13, R12, R11 ;  /* 0x0000000c0d0e7389 */ /* 0x00006400000c000b */
[----:B01----:R-:W-:Y:S01]  /*15f40*/  ENDCOLLECTIVE ;  /* 0x000000000000791b */ /* 0x003fe20003800000 */
.L_x_10428:
[----:B------:R-:W-:Y:S01]  /*15f50*/  IMAD.MOV.U32 R4, RZ, RZ, R14 ;  /* 0x000000ffff047224 */ /* 0x000fe200078e000e */
[----:B------:R-:W-:Y:S06]  /*15f60*/  BRA `(.L_x_10429) ;  /* 0xffffffb4002c7947 */ /* 0x000fec000383ffff */
.L_x_10290:
[----:B------:R-:W-:Y:S01]  /*15f70*/  BSSY B0, `(.L_x_10430) ;  /* 0x0000007000007945 */ /* 0x000fe20003800000 */
[----:B------:R-:W-:Y:S02]  /*15f80*/  IMAD.MOV.U32 R13, RZ, RZ, R2 ;  /* 0x000000ffff0d7224 */ /* 0x000fe400078e0002 */
[----:B------:R-:W-:Y:S02]  /*15f90*/  IMAD.MOV.U32 R11, RZ, RZ, 0x1f ;  /* 0x0000001fff0b7424 */ /* 0x000fe400078e00ff */
[----:B------:R-:W-:-:S07]  /*15fa0*/  IMAD.MOV.U32 R15, RZ, RZ, -0x1 ;  /* 0xffffffffff0f7424 */ /* 0x000fce00078e00ff */
[----:B01234-:R-:W-:Y:S05]  /*15fb0*/  WARPSYNC.COLLECTIVE R15, `(.L_x_10431) ;  /* 0x000000000f087348 */ /* 0x01ffea0003c00000 */
[----:B------:R0:W0:Y:S02]  /*15fc0*/  SHFL.IDX P6, R14, R13, R12, R11 ;  /* 0x0000000c0d0e7389 */ /* 0x00002400000c000b */
[----:B01234-:R-:W-:Y:S01]  /*15fd0*/  ENDCOLLECTIVE ;  /* 0x000000000000791b */ /* 0x01ffe20003800000 */
.L_x_10431:
[----:B------:R-:W-:Y:S05]  /*15fe0*/  BSYNC B0 ;  /* 0x0000000000007941 */ /* 0x000fea0003800000 */
.L_x_10430:
[----:B------:R-:W-:Y:S01]  /*15ff0*/  IMAD.MOV.U32 R6, RZ, RZ, R14 ;  /* 0x000000ffff067224 */ /* 0x000fe200078e000e */
[----:B------:R-:W-:Y:S06]  /*16000*/  BRA `(.L_x_10289) ;  /* 0xffffffb4001c7947 */ /* 0x000fec000383ffff */
.L_x_10294:
[----:B-1----:R1:W3:Y:S02]  /*16010*/  SYNCS.PHASECHK.TRANS64.TRYWAIT P0, [R5+URZ+0x32420], R0 ;  /* 0x03242000050075a7 */ /* 0x0022e4000800017f */
[----:B---3--:R-:W-:Y:S05]  /*16020*/  @!P0 NANOSLEEP.SYNCS 0x989680 ;  /* 0x009896800000895d */ /* 0x008fea0003900000 */
[----:B------:R-:W3:Y:S02]  /*16030*/  @!P0 SYNCS.PHASECHK.TRANS64 P0, [R5+URZ+0x32420], R0 ;  /* 0x03242000050085a7 */ /* 0x000ee4000800007f */
[----:B---3--:R-:W-:Y:S05]  /*16040*/  @!P0 BRA `(.L_x_10294) ;  /* 0xfffffffc00f08947 */ /* 0x008fea000383ffff */
[----:B------:R-:W-:Y:S05]  /*16050*/  BRA `(.L_x_10432) ;  /* 0xffffffb800747947 */ /* 0x000fea000383ffff */
.L_x_10295:
        /* <DEDUP_REMOVED lines=8> */
[----:B012-4-:R-:W-:Y:S05]  /*160e0*/  WARPSYNC.COLLECTIVE R15, `(.L_x_10434) ;  /* 0x000000000f087348 */ /* 0x017fea0003c00000 */
[----:B------:R3:W0:Y:S02]  /*160f0*/  SHFL.IDX P6, R14, R13, R12, R11 ;  /* 0x0000000c0d0e7389 */ /* 0x00062400000c000b */
[----:B01234-:R-:W-:Y:S01]  /*16100*/  ENDCOLLECTIVE ;  /* 0x000000000000791b */ /* 0x01ffe20003800000 */
.L_x_10434:
[----:B------:R-:W-:Y:S05]  /*16110*/  BSYNC B0 ;  /* 0x0000000000007941 */ /* 0x000fea0003800000 */
.L_x_10433:
[----:B------:R-:W-:Y:S05]  /*16120*/  BRA `(.L_x_10435) ;  /* 0xffffffb8005c7947 */ /* 0x000fea000383ffff */
.L_x_10298:
[----:B------:R-:W-:Y:S01]  /*16130*/  BSSY B1, `(.L_x_10436) ;  /* 0x0000006000017945 */ /* 0x000fe20003800000 */
[----:B------:R-:W-:-:S07]  /*16140*/  IMAD.MOV.U32 R15, RZ, RZ, -0x1 ;  /* 0xffffffffff0f7424 */ /* 0x000fce00078e00ff */
[----:B012-4-:R-:W-:Y:S05]  /*16150*/  WARPSYNC.COLLECTIVE R15, `(.L_x_10437) ;  /* 0x000000000f0c7348 */ /* 0x017fea0003c00000 */
[----:B------:R-:W-:Y:S02]  /*16160*/  ELECT P6, UR62, PT ;  /* 0x00000000003e782f */ /* 0x000fe400038c0000 */
[----:B------:R-:W-:Y:S01]  /*16170*/  MOV R14, UR62 ;  /* 0x0000003e000e7c02 */ /* 0x000fe20008000f00 */
[----:B012-4-:R-:W-:Y:S10]  /*16180*/  ENDCOLLECTIVE ;  /* 0x000000000000791b */ /* 0x017ff40003800000 */
.L_x_10437:
[----:B------:R-:W-:Y:S05]  /*16190*/  BSYNC B1 ;  /* 0x0000000000017941 */ /* 0x000fea0003800000 */
.L_x_10436:
[----:B------:R-:W-:Y:S05]  /*161a0*/  BRA `(.L_x_10438) ;  /* 0xffffffb800547947 */ /* 0x000fea000383ffff */
.L_x_10300:
[----:B-1----:R1:W3:Y:S02]  /*161b0*/  SYNCS.PHASECHK.TRANS64.TRYWAIT P1, [R3+URZ+0x32440], R2 ;  /* 0x03244002030075a7 */ /* 0x0022e4000802017f */
[----:B---3--:R-:W-:Y:S05]  /*161c0*/  @!P1 NANOSLEEP.SYNCS 0x989680 ;  /* 0x009896800000995d */ /* 0x008fea0003900000 */
[----:B------:R-:W3:Y:S02]  /*161d0*/  @!P1 SYNCS.PHASECHK.TRANS64 P1, [R3+URZ+0x32440], R2 ;  /* 0x03244002030095a7 */ /* 0x000ee4000802007f */
[----:B---3--:R-:W-:Y:S05]  /*161e0*/  @!P1 BRA `(.L_x_10300) ;  /* 0xfffffffc00f09947 */ /* 0x008fea000383ffff */
[----:B------:R-:W-:Y:S05]  /*161f0*/  BRA `(.L_x_10439) ;  /* 0xffffffb8007c7947 */ /* 0x000fea000383ffff */
.L_x_10302:
[----:B---3--:R3:W0:Y:S02]  /*16200*/  SYNCS.PHASECHK.TRANS64.TRYWAIT P1, [R5+URZ+0x32440], R0 ;  /* 0x03244000050075a7 */ /* 0x008624000802017f */
[----:B0-----:R-:W-:Y:S05]  /*16210*/  @!P1 NANOSLEEP.SYNCS 0x989680 ;  /* 0x009896800000995d */ /* 0x001fea0003900000 */
[----:B------:R-:W0:Y:S02]  /*16220*/  @!P1 SYNCS.PHASECHK.TRANS64 P1, [R5+URZ+0x32440], R0 ;  /* 0x03244000050095a7 */ /* 0x000e24000802007f */
[----:B0-----:R-:W-:Y:S05]  /*16230*/  @!P1 BRA `(.L_x_10302) ;  /* 0xfffffffc00f09947 */ /* 0x001fea000383ffff */
[----:B------:R-:W-:Y:S05]  /*16240*/  BRA `(.L_x_10440) ;  /* 0xffffffb800887947 */ /* 0x000fea000383ffff */
.L_x_10304:
[----:B------:R0:W0:Y:S02]  /*16250*/  SYNCS.PHASECHK.TRANS64.TRYWAIT P1, [R3+URZ+0x32460], R2 ;  /* 0x03246002030075a7 */ /* 0x000024000802017f */
[----:B0-----:R-:W-:Y:S05]  /*16260*/  @!P1 NANOSLEEP.SYNCS 0x989680 ;  /* 0x009896800000995d */ /* 0x001fea0003900000 */
[----:B------:R-:W0:Y:S02]  /*16270*/  @!P1 SYNCS.PHASECHK.TRANS64 P1, [R3+URZ+0x32460], R2 ;  /* 0x03246002030095a7 */ /* 0x000e24000802007f */
[----:B0-----:R-:W-:Y:S05]  /*16280*/  @!P1 BRA `(.L_x_10304) ;  /* 0xfffffffc00f09947 */ /* 0x001fea000383ffff */
[----:B------:R-:W-:Y:S05]  /*16290*/  BRA `(.L_x_10441) ;  /* 0xffffffb800847947 */ /* 0x000fea000383ffff */
.L_x_10442:
        /* <DEDUP_REMOVED lines=14> */
.L_x_15665:


//--------------------- .text._ZN7cutlass13device_kernelIN5flash11enable_sm90INS1_16FlashAttnFwdSm90INS1_25CollectiveMainloopFwdSm90ILi2EN4cute5tupleIJNS5_1CILi1EEES8_S8_EEENS6_IJNS7_ILi128EEENS7_ILi96EEENS7_ILi64EEEEEELi256ENS_10bfloat16_tEfNS_4arch4Sm90ELb0ELb0ELb0ELb1ELb1ELb1ELb1ELb1ELb0ELb1ELb1ELb0EEENS1_21CollectiveEpilogueFwdINS6_IJSA_NS7_ILi256EEESB_EEES9_SE_SG_Li256ELb1ELb1ELb1ELb0EEENS1_36VarlenDynamicPersistentTileSchedulerILi128ELi96ELi256ELi128ELb1ELb1ELb1ELb0ELb1ELb1EEEEEEEEEvNT_6ParamsE --------------------------
	.section	.text._ZN7cutlass13device_kernelIN5flash11enable_sm90INS1_16FlashAttnFwdSm90INS1_25CollectiveMainloopFwdSm90ILi2EN4cute5tupleIJNS5_1CILi1EEES8_S8_EEENS6_IJNS7_ILi128EEENS7_ILi96EEENS7_ILi64EEEEEELi256ENS_10bfloat16_tEfNS_4arch4Sm90ELb0ELb0ELb0ELb1ELb1ELb1ELb1ELb1ELb0ELb1ELb1ELb0EEENS1_21CollectiveEpilogueFwdINS6_IJSA_NS7_ILi256EEESB_EEES9_SE_SG_Li256ELb1ELb1ELb1ELb0EEENS1_36VarlenDynamicPersistentTileSchedulerILi128ELi96ELi256ELi128ELb1ELb1ELb1ELb0ELb1ELb1EEEEEEEEEvNT_6ParamsE,"ax",@progbits
	.align	128
.text._ZN7cutlass13device_kernelIN5flash11enable_sm90INS1_16FlashAttnFwdSm90INS1_25CollectiveMainloopFwdSm90ILi2EN4cute5tupleIJNS5_1CILi1EEES8_S8_EEENS6_IJNS7_ILi128EEENS7_ILi96EEENS7_ILi64EEEEEELi256ENS_10bfloat16_tEfNS_4arch4Sm90ELb0ELb0ELb0ELb1ELb1ELb1ELb1ELb1ELb0ELb1ELb1ELb0EEENS1_21CollectiveEpilogueFwdINS6_IJSA_NS7_ILi256EEESB_EEES9_SE_SG_Li256ELb1ELb1ELb1ELb0EEENS1_36VarlenDynamicPersistentTileSchedulerILi128ELi96ELi256ELi128ELb1ELb1ELb1ELb0ELb1ELb1EEEEEEEEEvNT_6ParamsE:
        .type           _ZN7cutlass13device_kernelIN5flash11enable_sm90INS1_16FlashAttnFwdSm90INS1_25CollectiveMainloopFwdSm90ILi2EN4cute5tupleIJNS5_1CILi1EEES8_S8_EEENS6_IJNS7_ILi128EEENS7_ILi96EEENS7_ILi64EEEEEELi256ENS_10bfloat16_tEfNS_4arch4Sm90ELb0ELb0ELb0ELb1ELb1ELb1ELb1ELb1ELb0ELb1ELb1ELb0EEENS1_21CollectiveEpilogueFwdINS6_IJSA_NS7_ILi256EEESB_EEES9_SE_SG_Li256ELb1ELb1ELb1ELb0EEENS1_36VarlenDynamicPersistentTileSchedulerILi128ELi96ELi256ELi128ELb1ELb1ELb1ELb0ELb1ELb1EEEEEEEEEvNT_6ParamsE,@function
        .size           _ZN7cutlass13device_kernelIN5flash11enable_sm90INS1_16FlashAttnFwdSm90INS1_25CollectiveMainloopFwdSm90ILi2EN4cute5tupleIJNS5_1CILi1EEES8_S8_EEENS6_IJNS7_ILi128EEENS7_ILi96EEENS7_ILi64EEEEEELi256ENS_10bfloat16_tEfNS_4arch4Sm90ELb0ELb0ELb0ELb1ELb1ELb1ELb1ELb1ELb0ELb1ELb1ELb0EEENS1_21CollectiveEpilogueFwdINS6_IJSA_NS7_ILi256EEESB_EEES9_SE_SG_Li256ELb1ELb1ELb1ELb0EEENS1_36VarlenDynamicPersistentTileSchedulerILi128ELi96ELi256ELi128ELb1ELb1ELb1ELb0ELb1ELb1EEEEEEEEEvNT_6ParamsE,(.L_x_15666 - _ZN7cutlass13device_kernelIN5flash11enable_sm90INS1_16FlashAttnFwdSm90INS1_25CollectiveMainloopFwdSm90ILi2EN4cute5tupleIJNS5_1CILi1EEES8_S8_EEENS6_IJNS7_ILi128EEENS7_ILi96EEENS7_ILi64EEEEEELi256ENS_10bfloat16_tEfNS_4arch4Sm90ELb0ELb0ELb0ELb1ELb1ELb1ELb1ELb1ELb0ELb1ELb1ELb0EEENS1_21CollectiveEpilogueFwdINS6_IJSA_NS7_ILi256EEESB_EEES9_SE_SG_Li256ELb1ELb1ELb1ELb0EEENS1_36VarlenDynamicPersistentTileSchedulerILi128ELi96ELi256ELi128ELb1ELb1ELb1ELb0ELb1ELb1EEEEEEEEEvNT_6ParamsE)
        .other          _ZN7cutlass13device_kernelIN5flash11enable_sm90INS1_16FlashAttnFwdSm90INS1_25CollectiveMainloopFwdSm90ILi2EN4cute5tupleIJNS5_1CILi1EEES8_S8_EEENS6_IJNS7_ILi128EEENS7_ILi96EEENS7_ILi64EEEEEELi256ENS_10bfloat16_tEfNS_4arch4Sm90ELb0ELb0ELb0ELb1ELb1ELb1ELb1ELb1ELb0ELb1ELb1ELb0EEENS1_21CollectiveEpilogueFwdINS6_IJSA_NS7_ILi256EEESB_EEES9_SE_SG_Li256ELb1ELb1ELb1ELb0EEENS1_36VarlenDynamicPersistentTileSchedulerILi128ELi96ELi256ELi128ELb1ELb1ELb1ELb0ELb1ELb1EEEEEEEEEvNT_6ParamsE,@"STO_CUDA_ENTRY STV_DEFAULT"
_ZN7cutlass13device_kernelIN5flash11enable_sm90INS1_16FlashAttnFwdSm90INS1_25CollectiveMainloopFwdSm90ILi2EN4cute5tupleIJNS5_1CILi1EEES8_S8_EEENS6_IJNS7_ILi128EEENS7_ILi96EEENS7_ILi64EEEEEELi256ENS_10bfloat16_tEfNS_4arch4Sm90ELb0ELb0ELb0ELb1ELb1ELb1ELb1ELb1ELb0ELb1ELb1ELb0EEENS1_21CollectiveEpilogueFwdINS6_IJSA_NS7_ILi256EEESB_EEES9_SE_SG_Li256ELb1ELb1ELb1ELb0EEENS1_36VarlenDynamicPersistentTileSchedulerILi128ELi96ELi256ELi128ELb1ELb1ELb1ELb0ELb1ELb1EEEEEEEEEvNT_6ParamsE:
        /* <DEDUP_REMOVED lines=17> */
.L_x_10444:
[----:B------:R-:W-:Y:S05]  /*0110*/  BSYNC B0 ;  /* 0x0000000000007941 */ /* 0x000fea0003800000 */
.L_x_10443:
[----:B------:R-:W-:Y:S01]  /*0120*/  VOTEU.ANY UP0, P0 ;  /* 0x00000000003f7886 */ /* 0x000fe20000000100 */
[----:B------:R-:W0:Y:S01]  /*0130*/  SHFL.IDX PT, R3, R2, RZ, 0x1f ;  /* 0x00001fff02037589 */ /* 0x000e2200000e0000 */
[----:B------:R-:W-:Y:S01]  /*0140*/  UMOV UR4, 0x80 ;  /* 0x0000008000047882 */ /* 0x000fe20000000000 */
[----:B------:R-:W-:Y:S01]  /*0150*/  UMOV UR7, 0x100 ;  /* 0x0000010000077882 */ /* 0x000fe20000000000 */
[----:B------:R-:W-:Y:S01]  /*0160*/  VOTEU.ANY UP1, P0 ;  /* 0x00000000003f7886 */ /* 0x000fe20000020100 */
[----:B------:R-:W1:Y:S01]  /*0170*/  @UP0 S2UR UR8, SR_CgaCtaId ;  /* 0x00000000000809c3 */ /* 0x000e620000008800 */
[----:B------:R-:W-:Y:S01]  /*0180*/  @UP0 UMOV UR6, 0x400 ;  /* 0x0000040000060882 */ /* 0x000fe20000000000 */
[----:B------:R-:W-:-:S04]  /*0190*/  @UP0 UIADD3 UR4, -UR4, 0x100000, URZ ;  /* 0x0010000004040890 */ /* 0x000fc8000fffe13f */
[----:B------:R-:W-:Y:S02]  /*01a0*/  @UP0 USHF.L.U32 UR5, UR4, 0xb, URZ ;  /* 0x0000000b04050899 */ /* 0x000fe4000800063f */
[----:B------:R-:W-:Y:S01]  /*01b0*/  @UP0 USHF.L.U32 UR4, UR4, 0x1, URZ ;  /* 0x0000000104040899 */ /* 0x000fe2000800063f */
[----:B------:R-:W-:Y:S01]  /*01c0*/  SHF.R.U32.HI R4, RZ, 0x7, R0 ;  /* 0x00000007ff047819 */ /* 0x000fe20000011600 */
[----:B------:R-:W-:Y:S01]  /*01d0*/  VOTEU.ANY UP2, P0 ;  /* 0x00000000003f7886 */ /* 0x000fe20000040100 */
[----:B0-----:R-:W-:-:S03]  /*01e0*/  ISETP.NE.AND P1, PT, R3, RZ, PT ;  /* 0x000000ff0300720c */ /* 0x001fc60003f25270 */
[----:B------:R0:W2:Y:S01]  /*01f0*/  SHFL.IDX PT, R3, R4, RZ, 0x1f ;  /* 0x00001fff04037589 */ /* 0x0000a200000e0000 */
[----:B-1----:R-:W-:Y:S02]  /*0200*/  @UP0 ULEA UR8, UR8, UR6, 0x18 ;  /* 0x0000000608080291 */ /* 0x002fe4000f8ec03f */
[----:B------:R-:W-:-:S04]  /*0210*/  @UP0 UIADD3 UR6, -UR7, 0x100000, URZ ;  /* 0x0010000007060890 */ /* 0x000fc8000fffe13f */
[----:B------:R-:W-:Y:S02]  /*0220*/  @UP0 USHF.L.U32 UR7, UR6, 0xb, URZ ;  /* 0x0000000b06070899 */ /* 0x000fe4000800063f */
[----:B------:R-:W-:Y:S01]  /*0230*/  @UP0 USHF.L.U32 UR6, UR6, 0x1, URZ ;  /* 0x0000000106060899 */ /* 0x000fe2000800063f */
[----:B------:R-:W-:Y:S01]  /*0240*/  VOTEU.ANY UP0, P0 ;  /* 0x00000000003f7886 */ /* 0x000fe20000000100 */
[----:B------:R-:W1:Y:S04]  /*0250*/  FENCE.VIEW.ASYNC.S ;  /* 0x00000000000073c6 */ /* 0x000e680000000000 */
[----:B-1----:R0:W1:Y:S01]  /*0260*/  @UP0 SYNCS.EXCH.64 URZ, [UR8+0x32400], UR4 ;  /* 0x03240004083f05b2 */ /* 0x0020620008000100 */
[----:B------:R0:W3:Y:S05]  /*0270*/  @UP1 SYNCS.EXCH.64 URZ, [UR8+0x32410], UR4 ;  /* 0x03241004083f15b2 */ /* 0x0000ea0008000100 */
[----:B------:R0:W4:Y:S02]  /*0280*/  @UP2 SYNCS.EXCH.64 URZ, [UR8+0x32420], UR6 ;  /* 0x03242006083f25b2 */ /* 0x0001240008000100 */
        /* <DEDUP_REMOVED lines=19> */
.L_x_10445:
        /* <DEDUP_REMOVED lines=22> */
.L_x_10446:
        /* <DEDUP_REMOVED lines=18> */
.L_x_10447:
        /* <DEDUP_REMOVED lines=22> */
.L_x_10448:
        /* <DEDUP_REMOVED lines=22> */
.L_x_10449:
[----:B--2---:R-:W-:Y:S01]  /*0900*/  ISETP.NE.AND P0, PT, R3, RZ, PT ;  /* 0x000000ff0300720c */ /* 0x004fe20003f05270 */
[----:B------:R-:W-:Y:S01]  /*0910*/  IMAD.MOV.U32 R3, RZ, RZ, 0x1 ;  /* 0x00000001ff037424 */ /* 0x000fe200078e00ff */
[----:B------:R-:W-:Y:S01]  /*0920*/  NOP ;  /* 0x0000000000007918 */ /* 0x000fe20000000000 */
[----:B------:R-:W-:Y:S01]  /*0930*/  ULDC.64 UR60, c[0x0][0x208] ;  /* 0x00008200003c7ab9 */ /* 0x000fe20000000a00 */
[----:B------:R-:W-:Y:S02]  /*0940*/  BSSY B9, `(.L_x_10450) ;  /* 0x0001b88000097945 */ /* 0x000fe40003800000 */
[----:B------:R-:W-:-:S05]  /*0950*/  SEL R3, R3, 0x2, !P0 ;  /* 0x0000000203037807 */ /* 0x000fca0004000000 */
[----:B------:R2:W-:Y:S01]  /*0960*/  STL [R1+0x8], R3 ;  /* 0x0000080301007387 */ /* 0x0005e20000100800 */
[----:B01-34-:R-:W-:Y:S06]  /*0970*/  BAR.SYNC.DEFER_BLOCKING 0x0 ;  /* 0x0000000000007b1d */ /* 0x01bfec0000010000 */
[----:B------:R-:W-:Y:S05]  /*0980*/  @!P0 BRA `(.L_x_10451) ;  /* 0x0000013c00148947 */ /* 0x000fea0003800000 */
.L_x_10452:
[----:B------:R-:W-:-:S08]  /*0990*/  NOP ;  /* 0x0000000000007918 */ /* 0x000fd00000000000 */
[----:B------:R-:W0:Y:S02]  /*09a0*/  USETMAXREG.TRY_ALLOC.CTAPOOL UP0, 0xe8 ;  /* 0x000000e8000079c8 */ /* 0x000e240008000600 */
[----:B0-----:R-:W-:-:S13]  /*09b0*/  PLOP3.LUT P0, PT, PT, PT, UP0, 0x80, 0x0 ;  /* 0x000000000000781c */ /* 0x001fda0003f0f008 */
[----:B------:R-:W-:Y:S05]  /*09c0*/  @!P0 BRA `(.L_x_10452) ;  /* 0xfffffffc00f08947 */ /* 0x000fea000383ffff */
[----:B------:R-:W3:Y:S01]  /*09d0*/  LDL.LU R2, [R1] ;  /* 0x0000000001027983 */ /* 0x000ee20000300800 */
[----:B------:R-:W-:Y:S01]  /*09e0*/  SHF.R.U32.HI R4, RZ, 0x7, R0 ;  /* 0x00000007ff047819 */ /* 0x000fe20000011600 */
[----:B------:R-:W-:Y:S01]  /*09f0*/  ULDC UR4, c[0x0][0xd3c] ;  /* 0x00034f0000047ab9 */ /* 0x000fe20000000800 */
[----:B--2---:R-:W0:Y:S01]  /*0a00*/  S2R R3, SR_CgaCtaId ;  /* 0x0000000000037919 */ /* 0x004e220000008800 */
        /* <DEDUP_REMOVED lines=8> */
[----:B---3--:R-:W-:-:S04]  /*0a90*/  LOP3.LUT R2, R2, 0xfffffffb, RZ, 0xc0, !PT ;  /* 0xfffffffb02027812 */ /* 0x008fc800078ec0ff */
[----:B------:R-:W-:-:S05]  /*0aa0*/  @P0 LOP3.LUT R2, R2, 0x4, RZ, 0xfc, !PT ;  /* 0x0000000402020812 */ /* 0x000fca00078efcff */
[----:B------:R1:W-:Y:S01]  /*0ab0*/  STL [R1], R2 ;  /* 0x0000000201007387 */ /* 0x0003e20000100800 */
[----:B0-----:R-:W-:-:S13]  /*0ac0*/  ISETP.GE.AND P0, PT, R51, UR4, PT ;  /* 0x0000000433007c0c */ /* 0x001fda000bf06270 */
[----:B-1----:R-:W-:Y:S05]  /*0ad0*/  @P0 BRA `(.L_x_10453) ;  /* 0x000001b400b80947 */ /* 0x002fea0003800000 */
[----:B------:R-:W2:Y:S01]  /*0ae0*/  LDL.LU R14, [R1+0x8] ;  /* 0x00000800010e7983 */ /* 0x000ea20000300800 */
[----:B------:R-:W-:Y:S02]  /*0af0*/  VIADD R0, R0, 0xffffff80 ;  /* 0xffffff8000007836 */ /* 0x000fe40000000000 */
[----:B------:R-:W-:Y:S02]  /*0b00*/  IMAD.MOV.U32 R18, RZ, RZ, RZ ;  /* 0x000000ffff127224 */ /* 0x000fe400078e00ff */
[----:B------:R-:W-:Y:S01]  /*0b10*/  IMAD.MOV.U32 R208, RZ, RZ, RZ ;  /* 0x000000ffffd07224 */ /* 0x000fe200078e00ff */
[----:B------:R-:W-:Y:S01]  /*0b20*/  SHF.R.S32.HI R3, RZ, 0x1f, R0 ;  /* 0x0000001fff037819 */ /* 0x000fe20000011400 */
[----:B------:R-:W-:Y:S02]  /*0b30*/  IMAD.MOV.U32 R218, RZ, RZ, RZ ;  /* 0x000000ffffda7224 */ /* 0x000fe400078e00ff */
[----:B------:R-:W-:Y:S01]  /*0b40*/  IMAD.MOV.U32 R206, RZ, RZ, RZ ;  /* 0x000000ffffce7224 */ /* 0x000fe200078e00ff */
[----:B------:R-:W-:-:S02]  /*0b50*/  LEA.HI R2, R3, R0, RZ, 0x7 ;  /* 0x0000000003027211 */ /* 0x000fc400078f38ff */
[CC--:B------:R-:W-:Y:S02]  /*0b60*/  LEA.HI R4, R3.reuse, R0.reuse, RZ, 0x4 ;  /* 0x0000000003047211 */ /* 0x0c0fe400078f20ff */
[----:B------:R-:W-:Y:S02]  /*0b70*/  LOP3.LUT R5, R2, 0xffffff80, RZ, 0xc0, !PT ;  /* 0xffffff8002057812 */ /* 0x000fe400078ec0ff */
[----:B------:R-:W-:Y:S02]  /*0b80*/  SHF.R.S32.HI R7, RZ, 0x4, R4 ;  /* 0x00000004ff077819 */ /* 0x000fe40000011404 */
[----:B------:R-:W-:Y:S01]  /*0b90*/  LEA.HI R204, R3, R0, RZ, 0x2 ;  /* 0x0000000003cc7211 */ /* 0x000fe200078f10ff */
[----:B------:R-:W-:Y:S01]  /*0ba0*/  IMAD.IADD R13, R0, 0x1, -R5 ;  /* 0x00000001000d7824 */ /* 0x000fe200078e0a05 */
[----:B------:R-:W-:Y:S02]  /*0bb0*/  SHF.R.S32.HI R5, RZ, 0x7, R2 ;  /* 0x00000007ff057819 */ /* 0x000fe40000011402 */
[----:B------:R-:W-:-:S02]  /*0bc0*/  LEA.HI R6, R4, R7, RZ, 0x1 ;  /* 0x0000000704067211 */ /* 0x000fc400078f08ff */
[----:B------:R-:W-:Y:S01]  /*0bd0*/  SHF.R.S32.HI R9, RZ, 0x1f, R13 ;  /* 0x0000001fff097819 */ /* 0x000fe2000001140d */
[----:B------:R-:W-:Y:S01]  /*0be0*/  STL [R1+0x118], R13 ;  /* 0x0001180d01007387 */ /* 0x000fe20000100800 */
[----:B------:R-:W-:Y:S02]  /*0bf0*/  LEA.HI R2, R2, R5, RZ, 0x1 ;  /* 0x0000000502027211 */ /* 0x000fe400078f08ff */
[----:B------:R-:W-:Y:S02]  /*0c00*/  LEA.HI R10, R9, R13, RZ, 0x2 ;  /* 0x0000000d090a7211 */ /* 0x000fe400078f10ff */
[----:B------:R-:W-:Y:S02]  /*0c10*/  LOP3.LUT R2, R2, 0x3fffffe, RZ, 0xc0, !PT ;  /* 0x03fffffe02027812 */ /* 0x000fe400078ec0ff */
[--C-:B------:R-:W-:Y:S02]  /*0c20*/  SHF.R.S32.HI R11, RZ, 0x2, R10.reuse ;  /* 0x00000002ff0b7819 */ /* 0x100fe4000001140a */
[----:B------:R-:W-:-:S02]  /*0c30*/  SHF.R.S32.HI R8, RZ, 0x1f, R10 ;  /* 0x0000001fff087819 */ /* 0x000fc4000001140a */
[----:B------:R-:W-:Y:S02]  /*0c40*/  LOP3.LUT R6, R6, 0x1ffffffe, RZ, 0xc0, !PT ;  /* 0x1ffffffe06067812 */ /* 0x000fe400078ec0ff */
[----:B------:R-:W-:Y:S02]  /*0c50*/  LEA.HI R8, R8, R11, RZ, 0x3 ;  /* 0x0000000b08087211 */ /* 0x000fe400078f18ff */
[----:B------:R-:W-:Y:S01]  /*0c60*/  LEA.HI R9, R9, R13, RZ, 0x5 ;  /* 0x0000000d09097211 */ /* 0x000fe200078f28ff */
[----:B------:R-:W-:Y:S01]  /*0c70*/  IMAD.IADD R6, R7, 0x1, -R6 ;  /* 0x0000000107067824 */ /* 0x000fe200078e0a06 */
[----:B------:R-:W-:Y:S01]  /*0c80*/  LOP3.LUT R12, R8, 0xfffffff8, RZ, 0xc0, !PT ;  /* 0xfffffff8080c7812 */ /* 0x000fe200078ec0ff */
[----:B------:R-:W-:Y:S01]  /*0c90*/  IMAD.IADD R8, R5, 0x1, -R2 ;  /* 0x0000000105087824 */ /* 0x000fe200078e0a02 */
[-C--:B------:R-:W-:Y:S02]  /*0ca0*/  LEA.HI R2, R3, R0.reuse, RZ, 0x5 ;  /* 0x0000000003027211 */ /* 0x080fe400078f28ff */
[----:B------:R-:W-:Y:S01]  /*0cb0*/  LOP3.LUT R5, R4, 0x3fffff0, RZ, 0xc0, !PT ;  /* 0x03fffff004057812 */ /* 0x000fe200078ec0ff */
[----:B------:R-:W-:Y:S01]  /*0cc0*/  IMAD.IADD R12, R11, 0x1, -R12 ;  /* 0x000000010b0c7824 */ /* 0x000fe200078e0a0c */
[----:B------:R-:W-:-:S02]  /*0cd0*/  LEA.HI R3, R3, R0, RZ, 0x3 ;  /* 0x0000000003037211 */ /* 0x000fc400078f18ff */
[----:B------:R-:W-:Y:S01]  /*0ce0*/  SHF.R.S32.HI R15, RZ, 0x5, R2 ;  /* 0x00000005ff0f7819 */ /* 0x000fe20000011402 */
[----:B------:R-:W-:Y:S01]  /*0cf0*/  IMAD.IADD R5, R0, 0x1, -R5 ;  /* 0x0000000100057824 */ /* 0x000fe200078e0a05 */
[----:B------:R-:W-:Y:S02]  /*0d00*/  LOP3.LUT R7, R3, 0xfffffff8, RZ, 0xc0, !PT ;  /* 0xfffffff803077812 */ /* 0x000fe400078ec0ff */
[----:B------:R-:W-:Y:S01]  /*0d10*/  LOP3.LUT R3, R204, 0xfffffffc, RZ, 0xc0, !PT ;  /* 0xfffffffccc037812 */ /* 0x000fe200078ec0ff */
[----:B------:R-:W-:Y:S01]  /*0d20*/  IMAD R5, R15, 0x10, R5 ;  /* 0x000000100f057824 */ /* 0x000fe200078e0205 */
[----:B------:R-:W-:Y:S01]  /*0d30*/  SHF.R.S32.HI R204, RZ, 0x2, R204 ;  /* 0x00000002ffcc7819 */ /* 0x000fe200000114cc */
[----:B------:R-:W-:Y:S01]  /*0d40*/  IMAD.IADD R7, R0, 0x1, -R7 ;  /* 0x0000000100077824 */ /* 0x000fe200078e0a07 */
[----:B------:R-:W-:Y:S01]  /*0d50*/  SHF.R.S32.HI R9, RZ, 0x5, R9 ;  /* 0x00000005ff097819 */ /* 0x000fe20000011409 */
[----:B------:R-:W-:Y:S01]  /*0d60*/  IMAD R5, R5, 0x8, R6 ;  /* 0x0000000805057824 */ /* 0x000fe200078e0206 */
[----:B------:R0:W-:Y:S01]  /*0d70*/  STL [R1+0x70], R15 ;  /* 0x0000700f01007387 */ /* 0x0001e20000100800 */
[----:B------:R-:W-:Y:S01]  /*0d80*/  VIADD R6, R204, 0x40 ;  /* 0x00000040cc067836 */ /* 0x000fe20000000000 */
[----:B------:R-:W-:Y:S01]  /*0d90*/  LOP3.LUT R10, R10, 0x7ffffffc, RZ, 0xc0, !PT ;  /* 0x7ffffffc0a0a7812 */ /* 0x000fe200078ec0ff */
[----:B------:R-:W-:-:S02]  /*0da0*/  IMAD.IADD R3, R0, 0x1, -R3 ;  /* 0x0000000100037824 */ /* 0x000fc400078e0a03 */
[----:B------:R-:W-:Y:S01]  /*0db0*/  IMAD R9, R9, 0x10, R12 ;  /* 0x0000001009097824 */ /* 0x000fe200078e020c */
[----:B------:R-:W-:Y:S01]  /*0dc0*/  SHF.R.S32.HI R4, RZ, 0x1f, R6 ;  /* 0x0000001fff047819 */ /* 0x000fe20000011406 */
[C---:B------:R-:W-:Y:S01]  /*0dd0*/  IMAD.SHL.U32 R16, R3.reuse, 0x8, RZ ;  /* 0x0000000803107824 */ /* 0x040fe200078e00ff */
[----:B------:R-:W-:Y:S01]  /*0de0*/  LEA.HI R0, R3, R3, RZ, 0x1 ;  /* 0x0000000303007211 */ /* 0x000fe200078f08ff */
[----:B------:R-:W-:Y:S01]  /*0df0*/  IMAD.SHL.U32 R2, R6, 0x40, RZ ;  /* 0x0000004006027824 */ /* 0x000fe200078e00ff */
[----:B------:R-:W-:Y:S01]  /*0e00*/  LEA.HI R4, R4, R6, RZ, 0x3 ;  /* 0x0000000604047211 */ /* 0x000fe200078f18ff */
[----:B------:R-:W-:Y:S01]  /*0e10*/  VIADD R215, R16, 0x40 ;  /* 0x0000004010d77836 */ /* 0x000fe20000000000 */
[----:B------:R-:W-:Y:S01]  /*0e20*/  LOP3.LUT R0, R0, 0x1ffffffe, RZ, 0xc0, !PT ;  /* 0x1ffffffe00007812 */ /* 0x000fe200078ec0ff */
[C---:B------:R-:W-:Y:S01]  /*0e30*/  VIADD R214, R16.reuse, 0x60 ;  /* 0x0000006010d67836 */ /* 0x040fe20000000000 */
[----:B------:R-:W-:Y:S01]  /*0e40*/  SHF.R.S32.HI R17, RZ, 0x1f, R16 ;  /* 0x0000001fff117819 */ /* 0x000fe20000011410 */
[----:B------:R-:W-:Y:S01]  /*0e50*/  VIADD R213, R16, 0x80 ;  /* 0x0000008010d57836 */ /* 0x000fe20000000000 */
[----:B0-----:R-:W-:Y:S01]  /*0e60*/  SHF.R.S32.HI R15, RZ, 0x1f, R215 ;  /* 0x0000001fff0f7819 */ /* 0x001fe200000114d7 */
[----:B------:R-:W-:-:S02]  /*0e70*/  IMAD R8, R8, 0x40, R9 ;  /* 0x0000004008087824 */ /* 0x000fc400078e0209 */
[----:B------:R-:W-:Y:S01]  /*0e80*/  IMAD.SHL.U32 R4, R4, 0x40, RZ ;  /* 0x0000004004047824 */ /* 0x000fe200078e00ff */
[----:B------:R-:W-:Y:S01]  /*0e90*/  SHF.R.S32.HI R12, RZ, 0x1f, R213 ;  /* 0x0000001fff0c7819 */ /* 0x000fe200000114d5 */
[C---:B------:R-:W-:Y:S01]  /*0ea0*/  IMAD.IADD R0, R3.reuse, 0x1, -R0 ;  /* 0x0000000103007824 */ /* 0x040fe200078e0a00 */
[----:B------:R-:W-:Y:S01]  /*0eb0*/  STL [R1+0x19c], R8 ;  /* 0x00019c0801007387 */ /* 0x000fe20000100800 */
[----:B------:R-:W-:Y:S01]  /*0ec0*/  IMAD.SHL.U32 R22, R3, 0x4, RZ ;  /* 0x0000000403167824 */ /* 0x000fe200078e00ff */
[----:B------:R-:W-:Y:S01]  /*0ed0*/  LOP3.LUT R3, R2, 0x1c0, RZ, 0xc0, !PT ;  /* 0x000001c002037812 */ /* 0x000fe200078ec0ff */
[----:B------:R-:W-:Y:S01]  /*0ee0*/  IMAD.SHL.U32 R211, R7, 0x8, RZ ;  /* 0x0000000807d37824 */ /* 0x000fe200078e00ff */
[----:B------:R-:W-:Y:S01]  /*0ef0*/  LOP3.LUT R4, R4, 0xfffffe00, RZ, 0xc0, !PT ;  /* 0xfffffe0004047812 */ /* 0x000fe200078ec0ff */
[----:B------:R-:W-:Y:S01]  /*0f00*/  STL [R1+0x88], RZ ;  /* 0x000088ff01007387 */ /* 0x000fe20000100800 */
[----:B------:R-:W-:Y:S01]  /*0f10*/  SHF.R.U32.HI R7, RZ, 0x3, R3 ;  /* 0x00000003ff077819 */ /* 0x000fe20000011603 */
[----:B------:R-:W-:Y:S01]  /*0f20*/  IMAD.IADD R10, R13, 0x1, -R10 ;  /* 0x000000010d0a7824 */ /* 0x000fe200078e0a0a */
[----:B------:R-:W-:Y:S01]  /*0f30*/  LOP3.LUT R3, R3, 0x38, R16, 0xf8, !PT ;  /* 0x0000003803037812 */ /* 0x000fe200078ef810 */
[----:B------:R0:W-:Y:S01]  /*0f40*/  STL [R1+0xc], R15 ;  /* 0x00000c0f01007387 */ /* 0x0001e20000100800 */
[----:B------:R-:W-:Y:S01]  /*0f50*/  IMAD.SHL.U32 R5, R5, 0x8, RZ ;  /* 0x0000000805057824 */ /* 0x000fe200078e00ff */
[----:B------:R-:W-:Y:S01]  /*0f60*/  SHF.R.S32.HI R6, RZ, 0x1f, R211 ;  /* 0x0000001fff067819 */ /* 0x000fe200000114d3 */
[----:B------:R-:W-:-:S02]  /*0f70*/  IMAD.SHL.U32 R42, R10, 0x2, RZ ;  /* 0x000000020a2a7824 */ /* 0x000fc400078e00ff */
[----:B------:R-:W-:Y:S02]  /*0f80*/  VIADD R11, R211, 0x40 ;  /* 0x00000040d30b7836 */ /* 0x000fe40000000000 */
[C---:B------:R-:W-:Y:S02]  /*0f90*/  VIADD R41, R42.reuse, 0x8 ;  /* 0x000000082a297836 */ /* 0x040fe40000000000 */
[C---:B------:R-:W-:Y:S01]  /*0fa0*/  VIADD R40, R42.reuse, 0x10 ;  /* 0x000000102a287836 */ /* 0x040fe20000000000 */
[----:B------:R-:W-:Y:S01]  /*0fb0*/  SHF.R.S32.HI R11, RZ, 0x1f, R11 ;  /* 0x0000001fff0b7819 */ /* 0x000fe2000001140b */
        /* <DEDUP_REMOVED lines=19> */
[C---:B0-----:R-:W-:Y:S02]  /*10f0*/  VIADD R15, R42.reuse, 0xa8 ;  /* 0x000000a82a0f7836 */ /* 0x041fe40000000000 */
[----:B------:R-:W-:Y:S01]  /*1100*/  VIADD R6, R211, 0xc0 ;  /* 0x000000c0d3067836 */ /* 0x000fe20000000000 */
[----:B------:R-:W-:Y:S01]  /*1110*/  SHF.R.S32.HI R9, RZ, 0x1f, R9 ;  /* 0x0000001fff097819 */ /* 0x000fe20000011409 */
[----:B------:R-:W-:-:S02]  /*1120*/  VIADD R13, R42, 0xb8 ;  /* 0x000000b82a0d7836 */ /* 0x000fc40000000000 */
[C---:B------:R-:W-:Y:S01]  /*1130*/  VIADD R11, R42.reuse, 0xc8 ;  /* 0x000000c82a0b7836 */ /* 0x040fe20000000000 */
[----:B------:R-:W-:Y:S01]  /*1140*/  SHF.R.S32.HI R6, RZ, 0x1f, R6 ;  /* 0x0000001fff067819 */ /* 0x000fe20000011406 */
[C---:B------:R-:W-:Y:S02]  /*1150*/  VIADD R10, R42.reuse, 0xd0 ;  /* 0x000000d02a0a7836 */ /* 0x040fe40000000000 */
[C---:B------:R-:W-:Y:S02]  /*1160*/  VIADD R9, R42.reuse, 0xd8 ;  /* 0x000000d82a097836 */ /* 0x040fe40000000000 */
[----:B------:R-:W-:Y:S02]  /*1170*/  VIADD R6, R42, 0xe8 ;  /* 0x000000e82a067836 */ /* 0x000fe40000000000 */
[----:B------:R-:W-:Y:S02]  /*1180*/  IMAD R0, R0, 0x8, R8 ;  /* 0x0000000800007824 */ /* 0x000fe400078e0208 */
[----:B------:R-:W-:-:S02]  /*1190*/  VIADD R2, R16, 0x20 ;  /* 0x0000002010027836 */ /* 0x000fc40000000000 */
[C---:B------:R-:W-:Y:S02]  /*11a0*/  VIADD R212, R16.reuse, 0xa0 ;  /* 0x000000a010d47836 */ /* 0x040fe40000000000 */
[C---:B------:R-:W-:Y:S01]  /*11b0*/  VIADD R217, R16.reuse, 0xc0 ;  /* 0x000000c010d97836 */ /* 0x040fe20000000000 */
[----:B------:R-:W-:Y:S01]  /*11c0*/  SHF.R.S32.HI R207, RZ, 0x1f, R2 ;  /* 0x0000001fffcf7819 */ /* 0x000fe20000011402 */
[----:B------:R-:W-:Y:S01]  /*11d0*/  VIADD R216, R16, 0xe0 ;  /* 0x000000e010d87836 */ /* 0x000fe20000000000 */
[----:B------:R-:W-:Y:S01]  /*11e0*/  SHF.R.S32.HI R229, RZ, 0x1f, R212 ;  /* 0x0000001fffe57819 */ /* 0x000fe200000114d4 */
[----:B------:R-:W-:Y:S01]  /*11f0*/  VIADD R209, R22, 0x10 ;  /* 0x0000001016d17836 */ /* 0x000fe20000000000 */
[----:B------:R-:W-:Y:S02]  /*1200*/  SHF.R.S32.HI R228, RZ, 0x1f, R217 ;  /* 0x0000001fffe47819 */ /* 0x000fe400000114d9 */
[----:B------:R-:W-:Y:S02]  /*1210*/  SHF.R.S32.HI R227, RZ, 0x1f, R216 ;  /* 0x0000001fffe37819 */ /* 0x000fe400000114d8 */
[----:B--2---:R-:W-:-:S02]  /*1220*/  LOP3.LUT R210, R14, 0x1, RZ, 0xfc, !PT ;  /* 0x000000010ed27812 */ /* 0x004fc400078efcff */
[----:B------:R-:W-:-:S05]  /*1230*/  SHF.R.S32.HI R14, RZ, 0x1f, R214 ;  /* 0x0000001fff0e7819 */ /* 0x000fca00000114d6 */
[----:B------:R0:W-:Y:S04]  /*1240*/  STL [R1+0x8], R14 ;  /* 0x0000080e01007387 */ /* 0x0001e80000100800 */
[----:B------:R1:W-:Y:S04]  /*1250*/  STL [R1+0x4], R12 ;  /* 0x0000040c01007387 */ /* 0x0003e80000100800 */
[----:B------:R2:W-:Y:S01]  /*1260*/  STL [R1+0x74], R4 ;  /* 0x0000740401007387 */ /* 0x0005e20000100800 */
[----:B0-----:R-:W-:-:S03]  /*1270*/  VIADD R14, R42, 0xb0 ;  /* 0x000000b02a0e7836 */ /* 0x001fc60000000000 */
[----:B------:R-:W-:Y:S01]  /*1280*/  STL [R1+0x94], R42 ;  /* 0x0000942a01007387 */ /* 0x000fe20000100800 */
[----:B-1----:R-:W-:-:S03]  /*1290*/  VIADD R12, R42, 0xc0 ;  /* 0x000000c02a0c7836 */ /* 0x002fc60000000000 */
[----:B------:R0:W-:Y:S01]  /*12a0*/  STL [R1+0x1a4], R5 ;  /* 0x0001a40501007387 */ /* 0x0001e20000100800 */
[----:B--2---:R-:W-:Y:S01]  /*12b0*/  LOP3.LUT R4, R4, R3, R7, 0xf6, !PT ;  /* 0x0000000304047212 */ /* 0x004fe200078ef607 */
[----:B------:R-:W-:-:S04]  /*12c0*/  VIADD R7, R42, 0xe0 ;  /* 0x000000e02a077836 */ /* 0x000fc80000000000 */
[----:B------:R-:W-:Y:S01]  /*12d0*/  IMAD R3, R4, 0x2, R19 ;  /* 0x0000000204037824 */ /* 0x000fe200078e0213 */
[----:B------:R-:W-:Y:S01]  /*12e0*/  SHF.R.S32.HI R4, RZ, 0x1f, R41 ;  /* 0x0000001fff047819 */ /* 0x000fe20000011429 */
[----:B0-----:R-:W-:-:S03]  /*12f0*/  VIADD R5, R42, 0xf0 ;  /* 0x000000f02a057836 */ /* 0x001fc60000000000 */
[----:B------:R0:W-:Y:S04]  /*1300*/  STL [R1+0x198], R3 ;  /* 0x0001980301007387 */ /* 0x0001e80000100800 */
[----:B------:R-:W-:Y:S04]  /*1310*/  STL [R1+0x110], R41 ;  /* 0x0001102901007387 */ /* 0x000fe80000100800 */
[----:B------:R1:W-:Y:S01]  /*1320*/  STL [R1+0x10c], R40 ;  /* 0x00010c2801007387 */ /* 0x0003e20000100800 */
[----:B0-----:R-:W-:-:S03]  /*1330*/  VIADD R3, R42, 0xf8 ;  /* 0x000000f82a037836 */ /* 0x001fc60000000000 */
[----:B------:R-:W-:Y:S04]  /*1340*/  STL [R1+0x108], R39 ;  /* 0x0001082701007387 */ /* 0x000fe80000100800 */
        /* <DEDUP_REMOVED lines=90> */
.L_x_10609:
[----:B012-4-:R-:W0:Y:S02]  /*18f0*/  LDC.64 R4, c[0x0][0xd88] ;  /* 0x00036200ff047b82 */ /* 0x017e240000000a00 */
        /* <DEDUP_REMOVED lines=42> */
[----:B0-----:R-:W-:Y:S06]  /*1ba0*/  @P2 BRA `(.L_x_10454) ;  /* 0x0000000000242947 */ /* 0x001fec0003800000 */
        /* <DEDUP_REMOVED lines=9> */
.L_x_10454:
        /* <DEDUP_REMOVED lines=14> */
.L_x_10455:
[----:B------:R-:W-:Y:S05]  /*1d20*/  @!P0 BRA `(.L_x_10456) ;  /* 0x00000000000c8947 */ /* 0x000fea0003800000 */
[----:B------:R-:W2:Y:S04]  /*1d30*/  LDG.E R0, desc[UR60][R4.64] ;  /* 0x0000003c04007981 */ /* 0x000ea8000c1e1900 */
[----:B------:R-:W2:Y:S02]  /*1d40*/  LDG.E R31, desc[UR60][R4.64+0x4] ;  /* 0x0000043c041f7981 */ /* 0x000ea4000c1e1900 */
[----:B--2---:R-:W-:-:S07]  /*1d50*/  IMAD.IADD R31, R31, 0x1, -R0 ;  /* 0x000000011f1f7824 */ /* 0x004fce00078e0a00 */
.L_x_10456:
        /* <DEDUP_REMOVED lines=62> */
.L_x_10458:
[----:B------:R-:W-:Y:S05]  /*2140*/  BSYNC B0 ;  /* 0x0000000000007941 */ /* 0x000fea0003800000 */
.L_x_10457:
        /* <DEDUP_REMOVED lines=37> */
.L_x_10461:
[----:B------:R-:W-:Y:S05]  /*23a0*/  BSYNC B6 ;  /* 0x0000000000067941 */ /* 0x000fea0003800000 */
.L_x_10460:
        /* <DEDUP_REMOVED lines=20> */
.L_x_10463:
[----:B------:R-:W-:Y:S05]  /*24f0*/  BSYNC B6 ;  /* 0x0000000000067941 */ /* 0x000fea0003800000 */
.L_x_10462:
[----:B------:R-:W-:Y:S01]  /*2500*/  ULDC.64 UR4, c[0x0][0xaf0] ;  /* 0x0002bc0000047ab9 */ /* 0x000fe20000000a00 */
[----:B------:R-:W1:Y:S01]  /*2510*/  S2R R6, SR_TID.X ;  /* 0x0000000000067919 */ /* 0x000e620000002100 */
[----:B------:R-:W-:Y:S01]  /*2520*/  ISETP.NE.U32.AND P0, PT, RZ, UR4, PT ;  /* 0x00000004ff007c0c */ /* 0x000fe2000bf05070 */
[----:B------:R-:W-:Y:S01]  /*2530*/  IMAD.MOV.U32 R85, RZ, RZ, R32 ;  /* 0x000000ffff557224 */ /* 0x000fe200078e0020 */
[----:B------:R-:W2:Y:S01]  /*2540*/  LDC R11, c[0x0][0x3f4] ;  /* 0x0000fd00ff0b7b82 */ /* 0x000ea20000000800 */
[----:B------:R-:W3:Y:S01]  /*2550*/  LDL R10, [R1+0x74] ;  /* 0x00007400010a7983 */ /* 0x000ee20000100800 */
[----:B------:R-:W-:Y:S01]  /*2560*/  ISETP.NE.AND.EX P0, PT, RZ, UR5, PT, P0 ;  /* 0x00000005ff007c0c */ /* 0x000fe2000bf05300 */
[----:B------:R-:W-:-:S05]  /*2570*/  IMAD.MOV.U32 R29, RZ, RZ, R30 ;  /* 0x000000ffff1d7224 */ /* 0x000fca00078e001e */
[----:B------:R-:W4:Y:S07]  /*2580*/  LDC.64 R50, c[0x0][0x3f8] ;  /* 0x0000fe00ff327b82 */ /* 0x000f2e0000000a00 */
[----:B0-----:R-:W-:Y:S01]  /*2590*/  @P0 IADD3 R4, P1, R34, UR4, RZ ;  /* 0x0000000422040c10 */ /* 0x001fe2000ff3e0ff */
[----:B------:R-:W-:Y:S01]  /*25a0*/  ULDC UR4, c[0x0][0x320] ;  /* 0x0000c80000047ab9 */ /* 0x000fe20000000800 */
[----:B------:R-:W0:Y:S02]  /*25b0*/  LDC.64 R60, c[0x0][0x408] ;  /* 0x00010200ff3c7b82 */ /* 0x000e240000000a00 */
[----:B------:R-:W-:-:S02]  /*25c0*/  @P0 IADD3.X R5, R33, UR5, RZ, P1, !PT ;  /* 0x0000000521050c10 */ /* 0x000fc40008ffe4ff */
[----:B------:R-:W-:-:S03]  /*25d0*/  ISETP.GE.AND P1, PT, R2, UR4, PT ;  /* 0x0000000402007c0c */ /* 0x000fc6000bf26270 */
[----:B------:R1:W3:Y:S01]  /*25e0*/  @P0 LDG.E R85, desc[UR60][R4.64] ;  /* 0x0000003c04550981 */ /* 0x0002e2000c1e1900 */
[----:B------:R-:W-:Y:S02]  /*25f0*/  SEL R3, RZ, 0xffffffff, P1 ;  /* 0xffffffffff037807 */ /* 0x000fe40000800000 */
[----:B------:R-:W-:-:S03]  /*2600*/  ISETP.GE.AND P0, PT, R16, UR4, PT ;  /* 0x0000000410007c0c */ /* 0x000fc6000bf06270 */
[----:B------:R-:W-:Y:S01]  /*2610*/  IMAD.SHL.U32 R3, R3, 0x2, RZ ;  /* 0x0000000203037824 */ /* 0x000fe200078e00ff */
[----:B------:R-:W-:Y:S02]  /*2620*/  SEL R0, RZ, 0x1, P0 ;  /* 0x00000001ff007807 */ /* 0x000fe40000000000 */
[----:B------:R-:W-:Y:S02]  /*2630*/  ISETP.GE.AND P0, PT, R215, UR4, PT ;  /* 0x00000004d7007c0c */ /* 0x000fe4000bf06270 */
[----:B------:R-:W-:Y:S02]  /*2640*/  ISETP.GE.AND P1, PT, R214, UR4, PT ;  /* 0x00000004d6007c0c */ /* 0x000fe4000bf26270 */
[----:B------:R-:W-:Y:S02]  /*2650*/  LOP3.LUT R0, R3, 0x2, R0, 0xe2, !PT ;  /* 0x0000000203007812 */ /* 0x000fe400078ee200 */
[----:B------:R-:W-:Y:S02]  /*2660*/  SEL R3, RZ, 0x4, P0 ;  /* 0x00000004ff037807 */ /* 0x000fe40000000000 */
[----:B-1----:R-:W-:-:S02]  /*2670*/  SEL R4, RZ, 0x8, P1 ;  /* 0x00000008ff047807 */ /* 0x002fc40000800000 */
[----:B------:R-:W-:Y:S02]  /*2680*/  ISETP.GE.AND P0, PT, R213, UR4, PT ;  /* 0x00000004d5007c0c */ /* 0x000fe4000bf06270 */
[----:B------:R-:W-:Y:S01]  /*2690*/  ISETP.GE.AND P1, PT, R212, UR4, PT ;  /* 0x00000004d4007c0c */ /* 0x000fe2000bf26270 */
[----:B------:R-:W-:Y:S01]  /*26a0*/  VIADD R6, R6, 0xffffff80 ;  /* 0xffffff8006067836 */ /* 0x000fe20000000000 */
[----:B------:R-:W-:Y:S02]  /*26b0*/  LOP3.LUT R0, R4, R0, R3, 0xfe, !PT ;  /* 0x0000000004007212 */ /* 0x000fe400078efe03 */
[----:B------:R-:W-:Y:S02]  /*26c0*/  SEL R3, RZ, 0x10, P0 ;  /* 0x00000010ff037807 */ /* 0x000fe40000000000 */
[----:B------:R-:W-:Y:S02]  /*26d0*/  SEL R4, RZ, 0x20, P1 ;  /* 0x00000020ff047807 */ /* 0x000fe40000800000 */
[----:B------:R-:W-:-:S02]  /*26e0*/  ISETP.GE.AND P0, PT, R217, UR4, PT ;  /* 0x00000004d9007c0c */ /* 0x000fc4000bf06270 */
[----:B------:R-:W-:Y:S02]  /*26f0*/  LOP3.LUT R0, R4, R0, R3, 0xfe, !PT ;  /* 0x0000000004007212 */ /* 0x000fe400078efe03 */
[----:B------:R-:W-:Y:S02]  /*2700*/  SHF.R.S32.HI R3, RZ, 0x1f, R6 ;  /* 0x0000001fff037819 */ /* 0x000fe40000011406 */
[----:B------:R-:W-:Y:S02]  /*2710*/  ISETP.GE.AND P1, PT, R216, UR4, PT ;  /* 0x00000004d8007c0c */ /* 0x000fe4000bf26270 */
[----:B------:R-:W-:Y:S02]  /*2720*/  LEA.HI R8, R3, R6, RZ, 0x2 ;  /* 0x0000000603087211 */ /* 0x000fe400078f10ff */
[----:B------:R-:W-:Y:S02]  /*2730*/  SEL R83, RZ, 0x40, P0 ;  /* 0x00000040ff537807 */ /* 0x000fe40000000000 */
[----:B------:R-:W-:-:S02]  /*2740*/  SEL R3, RZ, 0x7fff80, P1 ;  /* 0x007fff80ff037807 */ /* 0x000fc40000800000 */
[----:B--2---:R-:W-:Y:S01]  /*2750*/  ISETP.GE.AND P0, PT, R16, R11, PT ;  /* 0x0000000b1000720c */ /* 0x004fe20003f06270 */
[----:B------:R-:W-:Y:S01]  /*2760*/  IMAD.SHL.U32 R78, R11, 0x2, RZ ;  /* 0x000000020b4e7824 */ /* 0x000fe200078e00ff */
[----:B------:R-:W-:Y:S02]  /*2770*/  LOP3.LUT R83, R3, R0, R83, 0xfe, !PT ;  /* 0x0000000003537212 */ /* 0x000fe400078efe53 */
[----:B------:R-:W-:Y:S02]  /*2780*/  SEL R3, R11, RZ, P0 ;  /* 0x000000ff0b037207 */ /* 0x000fe40000000000 */
[----:B------:R-:W2:Y:S01]  /*2790*/  LDL R11, [R1+0x70] ;  /* 0x00007000010b7983 */ /* 0x000ea20000100800 */
[----:B------:R-:W1:Y:S01]  /*27a0*/  S2R R12, SR_TID.X ;  /* 0x00000000000c7919 */ /* 0x000e620000002100 */
[----:B------:R-:W-:Y:S02]  /*27b0*/  SHF.R.S32.HI R5, RZ, 0x1f, R204 ;  /* 0x0000001fff057819 */ /* 0x000fe400000114cc */
[----:B------:R-:W-:Y:S01]  /*27c0*/  LOP3.LUT R9, R8, 0xfffffffc, RZ, 0xc0, !PT ;  /* 0xfffffffc08097812 */ /* 0x000fe200078ec0ff */
[----:B------:R-:W-:Y:S01]  /*27d0*/  IMAD.IADD R3, R16, 0x1, R3 ;  /* 0x0000000110037824 */ /* 0x000fe200078e0203 */
[----:B------:R-:W-:Y:S01]  /*27e0*/  SHF.R.S32.HI R23, RZ, 0x1f, R22 ;  /* 0x0000001fff177819 */ /* 0x000fe20000011416 */
[----:B----4-:R-:W-:-:S02]  /*27f0*/  IMAD R4, R5, R50, RZ ;  /* 0x0000003205047224 */ /* 0x010fc400078e02ff */
[----:B0-----:R-:W-:Y:S02]  /*2800*/  IMAD R5, R5, R60, RZ ;  /* 0x0000003c05057224 */ /* 0x001fe400078e02ff */
[----:B------:R-:W-:Y:S02]  /*2810*/  IMAD.IADD R84, R84, 0x1, R31 ;  /* 0x0000000154547824 */ /* 0x000fe400078e021f */
[----:B------:R-:W-:Y:S01]  /*2820*/  IMAD.IADD R75, R6, 0x1, -R9 ;  /* 0x00000001064b7824 */ /* 0x000fe200078e0a09 */
[----:B------:R-:W-:Y:S01]  /*2830*/  SHF.R.S32.HI R0, RZ, 0x1f, R3 ;  /* 0x0000001fff007819 */ /* 0x000fe20000011403 */
[C---:B------:R-:W-:Y:S02]  /*2840*/  IMAD R7, R204.reuse, R51, R4 ;  /* 0x00000033cc077224 */ /* 0x040fe400078e0204 */
[----:B------:R-:W-:-:S04]  /*2850*/  IMAD.WIDE.U32 R20, R204, R50, R22 ;  /* 0x00000032cc147225 */ /* 0x000fc800078e0016 */
[----:B------:R-:W-:-:S04]  /*2860*/  IMAD.WIDE.U32 R30, R204, R50, R16 ;  /* 0x00000032cc1e7225 */ /* 0x000fc800078e0010 */
[----:B------:R-:W-:Y:S01]  /*2870*/  IMAD R9, R204, R61, R5 ;  /* 0x0000003dcc097224 */ /* 0x000fe200078e0205 */
[----:B-1----:R-:W-:-:S04]  /*2880*/  SHF.R.U32.HI R12, RZ, 0x7, R12 ;  /* 0x00000007ff0c7819 */ /* 0x002fc8000001160c */
[C---:B------:R-:W-:Y:S01]  /*2890*/  ISETP.NE.AND P6, PT, R12.reuse, 0x1, PT ;  /* 0x000000010c00780c */ /* 0x040fe20003fc5270 */
[----:B------:R-:W-:Y:S02]  /*28a0*/  VIADD R87, R12, 0x8 ;  /* 0x000000080c577836 */ /* 0x000fe40000000000 */
[----:B------:R-:W-:Y:S01]  /*28b0*/  VIADD R12, R204, 0x40 ;  /* 0x00000040cc0c7836 */ /* 0x000fe20000000000 */
[----:B-----5:R-:W-:Y:S01]  /*28c0*/  SHF.R.S32.HI R5, RZ, 0x1f, R48 ;  /* 0x0000001fff057819 */ /* 0x020fe20000011430 */
[----:B------:R-:W-:Y:S02]  /*28d0*/  IMAD.IADD R21, R21, 0x1, R7 ;  /* 0x0000000115157824 */ /* 0x000fe400078e0207 */
[----:B------:R-:W-:Y:S01]  /*28e0*/  IMAD.SHL.U32 R12, R12, 0x40, RZ ;  /* 0x000000400c0c7824 */ /* 0x000fe200078e00ff */
[----:B------:R-:W-:Y:S01]  /*28f0*/  LEA.HI R3, R0, R3, RZ, 0x3 ;  /* 0x0000000300037211 */ /* 0x000fe200078f18ff */
[----:B------:R-:W-:Y:S01]  /*2900*/  IMAD.IADD R31, R7, 0x1, R31 ;  /* 0x00000001071f7824 */ /* 0x000fe200078e021f */
[----:B------:R-:W-:Y:S01]  /*2910*/  SHF.R.S32.HI R7, RZ, 0x1f, R8 ;  /* 0x0000001fff077819 */ /* 0x000fe20000011408 */
[----:B------:R-:W-:Y:S01]  /*2920*/  IMAD R0, R5, R60, RZ ;  /* 0x0000003c05007224 */ /* 0x000fe200078e02ff */
[----:B------:R-:W-:-:S02]  /*2930*/  LOP3.LUT R12, R12, 0x1c0, RZ, 0xc0, !PT ;  /* 0x000001c00c0c7812 */ /* 0x000fc400078ec0ff */
[----:B------:R-:W-:Y:S01]  /*2940*/  LEA.HI R7, R7, R204, RZ, 0x3 ;  /* 0x000000cc07077211 */ /* 0x000fe200078f18ff */
[----:B------:R-:W-:Y:S01]  /*2950*/  IMAD R71, R48, R61, R0 ;  /* 0x0000003d30477224 */ /* 0x000fe200078e0200 */
[----:B------:R-:W-:Y:S01]  /*2960*/  LOP3.LUT R0, R12, 0x38, R3, 0xf8, !PT ;  /* 0x000000380c007812 */ /* 0x000fe200078ef803 */
[----:B------:R-:W-:Y:S01]  /*2970*/  VIADD R12, R204, 0x40 ;  /* 0x00000040cc0c7836 */ /* 0x000fe20000000000 */
[----:B------:R-:W-:Y:S01]  /*2980*/  LOP3.LUT R7, R7, 0xfffffff8, RZ, 0xc0, !PT ;  /* 0xfffffff807077812 */ /* 0x000fe200078ec0ff */
[----:B------:R-:W-:Y:S05]  /*2990*/  @!P6 WARPSYNC.ALL ;  /* 0x000000000000e948 */ /* 0x000fea0003800000 */
[----:B------:R-:W-:Y:S01]  /*29a0*/  IMAD.SHL.U32 R12, R12, 0x40, RZ ;  /* 0x000000400c0c7824 */ /* 0x000fe200078e00ff */
[----:B------:R-:W-:Y:S01]  /*29b0*/  ULDC UR4, c[0x0][0x2f4] ;  /* 0x0000bd0000047ab9 */ /* 0x000fe20000000800 */
[----:B------:R-:W-:Y:S01]  /*29c0*/  IMAD.IADD R7, R204, 0x1, -R7 ;  /* 0x00000001cc077824 */ /* 0x000fe200078e0a07 */
[----:B------:R-:W-:Y:S01]  /*29d0*/  ISETP.GE.AND P2, PT, R2, UR4, PT ;  /* 0x0000000402007c0c */ /* 0x000fe2000bf46270 */
[----:B------:R-:W-:Y:S01]  /*29e0*/  IMAD.WIDE.U32 R56, R204, R60, R22 ;  /* 0x0000003ccc387225 */ /* 0x000fe200078e0016 */
[----:B------:R-:W-:-:S03]  /*29f0*/  LOP3.LUT R12, R12, 0x1c0, RZ, 0xc0, !PT ;  /* 0x000001c00c0c7812 */ /* 0x000fc600078ec0ff */
[----:B------:R-:W-:Y:S01]  /*2a00*/  IMAD.WIDE.U32 R58, R204, R60, R16 ;  /* 0x0000003ccc3a7225 */ /* 0x000fe200078e0010 */
[----:B------:R-:W-:-:S03]  /*2a10*/  SHF.R.U32.HI R12, RZ, 0x3, R12 ;  /* 0x00000003ff0c7819 */ /* 0x000fc6000001160c */
[----:B------:R-:W-:Y:S02]  /*2a20*/  IMAD.SHL.U32 R66, R7, 0x40, RZ ;  /* 0x0000004007427824 */ /* 0x000fe400078e00ff */
[----:B------:R-:W-:Y:S02]  /*2a30*/  IMAD.IADD R57, R57, 0x1, R9 ;  /* 0x0000000139397824 */ /* 0x000fe400078e0209 */
[----:B------:R-:W-:Y:S01]  /*2a40*/  IMAD.IADD R59, R9, 0x1, R59 ;  /* 0x00000001093b7824 */ /* 0x000fe200078e023b */
[----:B------:R-:W-:Y:S01]  /*2a50*/  LOP3.LUT R66, R66, 0x1c0, RZ, 0xc0, !PT ;  /* 0x000001c042427812 */ /* 0x000fe200078ec0ff */
[----:B------:R-:W-:Y:S01]  /*2a60*/  IMAD R4, R5, R50, RZ ;  /* 0x0000003205047224 */ /* 0x000fe200078e02ff */
[----:B------:R-:W-:Y:S01]  /*2a70*/  SHF.L.U64.HI R80, R60, 0x6, R61 ;  /* 0x000000063c507819 */ /* 0x000fe2000001023d */
[----:B------:R-:W-:Y:S01]  /*2a80*/  IMAD R5, R61, 0x60, RZ ;  /* 0x000000603d057824 */ /* 0x000fe200078e02ff */
[----:B------:R-:W-:Y:S01]  /*2a90*/  LOP3.LUT R0, R0, R12, RZ, 0x3c, !PT ;  /* 0x0000000c00007212 */ /* 0x000fe200078e3cff */
[----:B------:R-:W-:Y:S01]  /*2aa0*/  IMAD.SHL.U32 R79, R60, 0x40, RZ ;  /* 0x000000403c4f7824 */ /* 0x000fe200078e00ff */
[----:B------:R-:W-:Y:S01]  /*2ab0*/  LOP3.LUT R29, R29, 0xfffffffe, RZ, 0xc0, !PT ;  /* 0xfffffffe1d1d7812 */ /* 0x000fe200078ec0ff */
[----:B------:R-:W-:Y:S01]  /*2ac0*/  IMAD.WIDE.U32 R56, R48, R60, R56 ;  /* 0x0000003c30387225 */ /* 0x000fe200078e0038 */
[----:B------:R-:W-:-:S03]  /*2ad0*/  SHF.R.U32.HI R63, RZ, 0x3, R66 ;  /* 0x00000003ff3f7819 */ /* 0x000fc60000011642 */
[----:B------:R-:W-:-:S04]  /*2ae0*/  IMAD.WIDE.U32 R58, R48, R60, R58 ;  /* 0x0000003c303a7225 */ /* 0x000fc800078e003a */
[----:B------:R-:W-:Y:S01]  /*2af0*/  IMAD R73, R48, R51, R4 ;  /* 0x0000003330497224 */ /* 0x000fe200078e0204 */
[----:B------:R-:W-:Y:S01]  /*2b00*/  LOP3.LUT R4, R66, 0x18, R16, 0xf8, !PT ;  /* 0x0000001842047812 */ /* 0x000fe200078ef810 */
[----:B------:R-:W-:Y:S01]  /*2b10*/  IMAD.WIDE.U32 R60, R60, 0x60, RZ ;  /* 0x000000603c3c7825 */ /* 0x000fe200078e00ff */
[----:B------:R-:W-:Y:S02]  /*2b20*/  @P2 LOP3.LUT R29, R29, 0x1, RZ, 0xfc, !PT ;  /* 0x000000011d1d2812 */ /* 0x000fe400078efcff */
[----:B------:R-:W-:Y:S01]  /*2b30*/  LOP3.LUT P2, RZ, R7, 0x4, RZ, 0xc0, !PT ;  /* 0x0000000407ff7812 */ /* 0x000fe2000784c0ff */
[----:B------:R-:W-:Y:S01]  /*2b40*/  IMAD.MOV.U32 R64, RZ, RZ, 0x20 ;  /* 0x00000020ff407424 */ /* 0x000fe200078e00ff */
[----:B------:R-:W-:Y:S01]  /*2b50*/  LOP3.LUT R4, R4, R63, RZ, 0x3c, !PT ;  /* 0x0000003f04047212 */ /* 0x000fe200078e3cff */
[----:B------:R-:W-:Y:S01]  /*2b60*/  IMAD.IADD R76, R61, 0x1, R5 ;  /* 0x000000013d4c7824 */ /* 0x000fe200078e0205 */
[----:B------:R-:W-:Y:S01]  /*2b70*/  PRMT R5, R83, 0x8880, RZ ;  /* 0x0000888053057816 */ /* 0x000fe200000000ff */
[----:B------:R-:W-:Y:S01]  /*2b80*/  IMAD R77, R51, 0x60, RZ ;  /* 0x00000060334d7824 */ /* 0x000fe200078e02ff */
[C---:B------:R-:W-:Y:S01]  /*2b90*/  SHF.L.U64.HI R82, R50.reuse, 0x6, R51 ;  /* 0x0000000632527819 */ /* 0x040fe20000010233 */
[----:B------:R-:W-:Y:S01]  /*2ba0*/  IMAD.SHL.U32 R81, R50, 0x40, RZ ;  /* 0x0000004032517824 */ /* 0x000fe200078e00ff */
[----:B------:R-:W-:Y:S01]  /*2bb0*/  PRMT R5, R5, 0x7710, RZ ;  /* 0x0000771005057816 */ /* 0x000fe200000000ff */
[----:B------:R-:W-:Y:S01]  /*2bc0*/  IMAD.WIDE.U32 R20, R48, R50, R20 ;  /* 0x0000003230147225 */ /* 0x000fe200078e0014 */
[----:B------:R-:W-:-:S02]  /*2bd0*/  SEL R64, R64, 0xffffffe0, !P2 ;  /* 0xffffffe040407807 */ /* 0x000fc40005000000 */
[----:B------:R-:W-:Y:S01]  /*2be0*/  LOP3.LUT R69, R3, 0xfffffff8, RZ, 0xc0, !PT ;  /* 0xfffffff803457812 */ /* 0x000fe200078ec0ff */
[----:B------:R-:W-:Y:S01]  /*2bf0*/  IMAD.WIDE.U32 R30, R48, R50, R30 ;  /* 0x00000032301e7225 */ /* 0x000fe200078e001e */
[----:B------:R0:W-:Y:S03]  /*2c00*/  STL [R1], R29 ;  /* 0x0000001d01007387 */ /* 0x0001e60000100800 */
[----:B------:R-:W-:Y:S01]  /*2c10*/  IMAD.WIDE.U32 R50, R50, 0x60, RZ ;  /* 0x0000006032327825 */ /* 0x000fe200078e00ff */
[----:B------:R-:W-:Y:S02]  /*2c20*/  SHF.R.S32.HI R70, RZ, 0x3, R3 ;  /* 0x00000003ff467819 */ /* 0x000fe40000011403 */
[----:B------:R-:W-:Y:S01]  /*2c30*/  LOP3.LUT R62, R5, 0x1, RZ, 0xc0, !PT ;  /* 0x00000001053e7812 */ /* 0x000fe200078ec0ff */
[----:B------:R-:W-:Y:S01]  /*2c40*/  IMAD.IADD R74, R21, 0x1, R73 ;  /* 0x00000001154a7824 */ /* 0x000fe200078e0249 */
[----:B------:R-:W-:Y:S01]  /*2c50*/  LOP3.LUT R9, R5, 0x8, RZ, 0xc0, !PT ;  /* 0x0000000805097812 */ /* 0x000fe200078ec0ff */
[----:B------:R-:W-:Y:S01]  /*2c60*/  IMAD.IADD R72, R57, 0x1, R71 ;  /* 0x0000000139487824 */ /* 0x000fe200078e0247 */
[----:B0-----:R-:W-:Y:S01]  /*2c70*/  LOP3.LUT R29, R5, 0x2, RZ, 0xc0, !PT ;  /* 0x00000002051d7812 */ /* 0x001fe200078ec0ff */
[----:B------:R-:W-:Y:S01]  /*2c80*/  IMAD.IADD R77, R51, 0x1, R77 ;  /* 0x00000001334d7824 */ /* 0x000fe200078e024d */
[----:B------:R-:W-:Y:S01]  /*2c90*/  LOP3.LUT R8, R5, 0x10, RZ, 0xc0, !PT ;  /* 0x0000001005087812 */ /* 0x000fe200078ec0ff */
[----:B------:R-:W-:Y:S01]  /*2ca0*/  IMAD R75, R75, 0x40, R204 ;  /* 0x000000404b4b7824 */ /* 0x000fe200078e02cc */
[----:B------:R-:W-:Y:S01]  /*2cb0*/  LOP3.LUT R6, R5, 0x20, RZ, 0xc0, !PT ;  /* 0x0000002005067812 */ /* 0x000fe200078ec0ff */
[----:B------:R-:W-:Y:S01]  /*2cc0*/  IMAD.IADD R73, R73, 0x1, R31 ;  /* 0x0000000149497824 */ /* 0x000fe200078e021f */
[----:B------:R-:W-:Y:S01]  /*2cd0*/  @!P6 BAR.SYNC.DEFER_BLOCKING 0x9, 0x100 ;  /* 0x024400000000eb1d */ /* 0x000fe20000010000 */
[----:B------:R-:W-:Y:S01]  /*2ce0*/  IMAD.IADD R71, R71, 0x1, R59 ;  /* 0x0000000147477824 */ /* 0x000fe200078e023b */
[----:B------:R-:W-:-:S02]  /*2cf0*/  ISETP.GE.AND P1, PT, R16, UR4, PT ;  /* 0x0000000410007c0c */ /* 0x000fc4000bf26270 */
[----:B------:R-:W-:Y:S01]  /*2d00*/  SHF.R.S32.HI R67, RZ, 0x1f, R69 ;  /* 0x0000001fff437819 */ /* 0x000fe20000011445 */
[----:B---3--:R-:W-:Y:S01]  /*2d10*/  IMAD.IADD R65, R10, 0x1, R0 ;  /* 0x000000010a417824 */ /* 0x008fe200078e0200 */
[----:B------:R-:W-:-:S04]  /*2d20*/  LOP3.LUT R0, R66, 0x38, R3, 0xf8, !PT ;  /* 0x0000003842007812 */ /* 0x000fc800078ef803 */
[----:B------:R-:W-:Y:S02]  /*2d30*/  LOP3.LUT R0, R0, R63, RZ, 0x3c, !PT ;  /* 0x0000003f00007212 */ /* 0x000fe400078e3cff */
[C---:B------:R-:W-:Y:S02]  /*2d40*/  LOP3.LUT R10, R5.reuse, 0x4, RZ, 0xc0, !PT ;  /* 0x00000004050a7812 */ /* 0x040fe400078ec0ff */
[----:B------:R-:W-:Y:S02]  /*2d50*/  LOP3.LUT R5, R5, 0x40, RZ, 0xc0, !PT ;  /* 0x0000004005057812 */ /* 0x000fe400078ec0ff */
[----:B------:R-:W-:Y:S01]  /*2d60*/  SHF.R.S32.HI R68, RZ, 0x1f, R85 ;  /* 0x0000001fff447819 */ /* 0x000fe20000011455 */
[C---:B--2---:R-:W-:Y:S02]  /*2d70*/  IMAD R7, R11.reuse, 0x200, R4 ;  /* 0x000002000b077824 */ /* 0x044fe400078e0204 */
[----:B------:R-:W-:Y:S02]  /*2d80*/  IMAD R4, R11, 0x200, R0 ;  /* 0x000002000b047824 */ /* 0x000fe400078e0200 */
[----:B------:R-:W-:-:S07]  /*2d90*/  IMAD.IADD R3, R64, 0x1, R7 ;  /* 0x0000000140037824 */ /* 0x000fce00078e0207 */
.L_x_10517:
[----:B0---4-:R-:W2:Y:S01]  /*2da0*/  LDL.LU R34, [R1] ;  /* 0x0000000001227983 */ /* 0x011ea20000300800 */
        /* <DEDUP_REMOVED lines=11> */
[----:B---3--:R-:W3:Y:S08]  /*2e60*/  @!P2 LDC.64 R12, c[0x0][0x418] ;  /* 0x00010600ff0cab82 */ /* 0x008ef00000000a00 */
[----:B------:R-:W4:Y:S08]  /*2e70*/  @P3 LDC R0, c[0x0][0x434] ;  /* 0x00010d00ff003b82 */ /* 0x000f300000000800 */
[----:B------:R-:W1:Y:S01]  /*2e80*/  @P3 LDC R11, c[0x0][0x438] ;  /* 0x00010e00ff0b3b82 */ /* 0x000e620000000800 */
[----:B----4-:R-:W-:-:S05]  /*2e90*/  @P3 IMAD.HI.U32 R0, R35, R0, RZ ;  /* 0x0000000023003227 */ /* 0x010fca00078e00ff */
[----:B-1----:R-:W-:Y:S01]  /*2ea0*/  @P3 SHF.R.U32.HI R32, RZ, R11, R0 ;  /* 0x0000000bff203219 */ /* 0x002fe20000011600 */
[----:B0-----:R-:W-:-:S03]  /*2eb0*/  @!P2 IMAD R0, R68, R14, RZ ;  /* 0x0000000e4400a224 */ /* 0x001fc600078e02ff */
[----:B------:R-:W-:Y:S01]  /*2ec0*/  @!P2 SHF.R.S32.HI R33, RZ, 0x1f, R32 ;  /* 0x0000001fff21a819 */ /* 0x000fe20000011420 */
[C---:B------:R-:W-:Y:S02]  /*2ed0*/  @!P2 IMAD R11, R85.reuse, R15, R0 ;  /* 0x0000000f550ba224 */ /* 0x040fe400078e0200 */
[----:B------:R-:W-:-:S04]  /*2ee0*/  @!P2 IMAD.WIDE.U32 R14, R85, R14, R32 ;  /* 0x0000000e550ea225 */ /* 0x000fc800078e0020 */
[----:B------:R-:W-:Y:S01]  /*2ef0*/  @!P2 IMAD.IADD R0, R15, 0x1, R11 ;  /* 0x000000010f00a824 */ /* 0x000fe200078e020b */
[----:B---3--:R-:W-:-:S04]  /*2f00*/  @!P2 LEA R12, P3, R14, R12, 0x2 ;  /* 0x0000000c0e0ca211 */ /* 0x008fc800078610ff */
[----:B------:R-:W-:Y:S02]  /*2f10*/  @!P2 LEA.HI.X R13, R14, R13, R0, 0x2, P3 ;  /* 0x0000000d0e0da211 */ /* 0x000fe400018f1400 */
[----:B------:R-:W-:-:S03]  /*2f20*/  ISETP.GT.AND P3, PT, R27, R28, PT ;  /* 0x0000001c1b00720c */ /* 0x000fc60003f64270 */
[----:B-----5:R0:W5:Y:S01]  /*2f30*/  @!P2 LDG.E R88, desc[UR60][R12.64] ;  /* 0x0000003c0c58a981 */ /* 0x020162000c1e1900 */
        /* <DEDUP_REMOVED lines=35> */
[----:B------:R-:W-:Y:S01]  /*3170*/  LEA R96, P2, R12, UR4, 0x1 ;  /* 0x000000040c607c11 */ /* 0x000fe2000f8408ff */
[----:B------:R-:W-:Y:S01]  /*3180*/  ULDC.U8 UR4, c[0x0][0x410] ;  /* 0x0001040000047ab9 */ /* 0x000fe20000000000 */
[----:B------:R-:W-:Y:S02]  /*3190*/  IMAD.WIDE.U32 R14, R60, R27, RZ ;  /* 0x0000001b3c0e7225 */ /* 0x000fe400078e00ff */
[----:B------:R-:W-:Y:S02]  /*31a0*/  LEA.HI.X R97, R12, UR5, R97, 0x1, P2 ;  /* 0x000000050c617c11 */ /* 0x000fe400090f0c61 */
[----:B------:R-:W-:Y:S01]  /*31b0*/  ISETP.NE.AND P2, PT, RZ, UR4, PT ;  /* 0x00000004ff007c0c */ /* 0x000fe2000bf45270 */
[----:B------:R-:W-:-:S02]  /*31c0*/  IMAD R11, R11, R60, R13 ;  /* 0x0000003c0b0b7224 */ /* 0x000fc400078e020d */
        /* <DEDUP_REMOVED lines=35> */
.L_x_10468:
[----:B------:R-:W-:Y:S05]  /*3400*/  BSYNC B1 ;  /* 0x0000000000017941 */ /* 0x000fea0003800000 */
.L_x_10467:
        /* <DEDUP_REMOVED lines=26> */
.L_x_10470:
[----:B------:R-:W-:Y:S05]  /*35b0*/  BSYNC B1 ;  /* 0x0000000000017941 */ /* 0x000fea0003800000 */
.L_x_10469:
[----:B------:R-:W-:Y:S01]  /*35c0*/  IMAD.MOV.U32 R0, RZ, RZ, R44 ;  /* 0x000000ffff007224 */ /* 0x000fe200078e002c */
[----:B------:R-:W-:Y:S01]  /*35d0*/  PRMT R108, R11, 0x7610, R108 ;  /* 0x000076100b6c7816 */ /* 0x000fe2000000006c */
        /* <DEDUP_REMOVED lines=30> */
.L_x_10471:
[----:B------:R-:W-:Y:S01]  /*37c0*/  IMAD R0, R18, 0x8, R19 ;  /* 0x0000000812007824 */ /* 0x000fe200078e0213 */
[----:B------:R-:W-:Y:S01]  /*37d0*/  SHF.L.U32 R95, R208, 0x1f, RZ ;  /* 0x0000001fd05f7819 */ /* 0x000fe200000006ff */
[----:B------:R-:W-:Y:S03]  /*37e0*/  BSSY B1, `(.L_x_10472) ;  /* 0x0000003000017945 */ /* 0x000fe60003800000 */
[----:B------:R-:W0:Y:S02]  /*37f0*/  SYNCS.PHASECHK.TRANS64.TRYWAIT P5, [R0+URZ+0x32490], R95 ;  /* 0x0324905f000075a7 */ /* 0x000e2400080a017f */
[----:B0-----:R-:W-:Y:S05]  /*3800*/  @!P5 BRA `(.L_x_10473) ;  /* 0x000001880074d947 */ /* 0x001fea0003800000 */
.L_x_10736:
[----:B------:R-:W-:Y:S05]  /*3810*/  BSYNC B1 ;  /* 0x0000000000017941 */ /* 0x000fea0003800000 */
.L_x_10472:
[----:B------:R-:W-:-:S03]  /*3820*/  UMOV UR4, 0xffffffff ;  /* 0xffffffff00047882 */ /* 0x000fc60000000000 */
[----:B------:R-:W-:Y:S05]  /*3830*/  BRA.DIV UR4, `(.L_x_10474) ;  /* 0x0000018a047c7947 */ /* 0x000fea000b800000 */
[----:B------:R1:W2:Y:S04]  /*3840*/  SHFL.IDX PT, R54, R97, RZ, 0x1c1f ;  /* 0x001c1fff61367589 */ /* 0x0002a800000e0000 */
[----:B------:R1:W3:Y:S02]  /*3850*/  SHFL.IDX PT, R11, R96, RZ, 0x1c1f ;  /* 0x001c1fff600b7589 */ /* 0x0002e400000e0000 */
.L_x_10740:
        /* <DEDUP_REMOVED lines=10> */
[--C-:B------:R-:W-:Y:S02]  /*3900*/  SHF.R.U64 R44, R44, 0x10, R45.reuse ;  /* 0x000000102c2c7819 */ /* 0x100fe4000000122d */
[----:B------:R-:W-:Y:S02]  /*3910*/  SHF.R.U32.HI R55, RZ, 0x10, R45 ;  /* 0x00000010ff377819 */ /* 0x000fe4000001162d */
[--C-:B------:R-:W-:Y:S02]  /*3920*/  SHF.R.U64 R45, R46, 0x10, R47.reuse ;  /* 0x000000102e2d7819 */ /* 0x100fe4000000122f */
[----:B------:R-:W-:Y:S02]  /*3930*/  SHF.R.U32.HI R99, RZ, 0x10, R47 ;  /* 0x00000010ff637819 */ /* 0x000fe4000001162f */
[C---:B------:R-:W-:Y:S01]  /*3940*/  PRMT R47, R100.reuse, 0x5410, R45 ;  /* 0x00005410642f7816 */ /* 0x040fe2000000002d */
[----:B0-----:R-:W-:Y:S01]  /*3950*/  IMAD.U32 R45, R13, 0x10000, RZ ;  /* 0x000100000d2d7824 */ /* 0x001fe200078e00ff */
[----:B------:R-:W-:-:S02]  /*3960*/  PRMT R44, R100, 0x5432, R44 ;  /* 0x00005432642c7816 */ /* 0x000fc4000000002c */
[----:B------:R-:W-:Y:S02]  /*3970*/  LOP3.LUT R102, R13, 0xffff0000, RZ, 0xc0, !PT ;  /* 0xffff00000d667812 */ /* 0x000fe400078ec0ff */
[C---:B------:R-:W-:Y:S01]  /*3980*/  LOP3.LUT R100, R47.reuse, 0xffff0000, RZ, 0xc0, !PT ;  /* 0xffff00002f647812 */ /* 0x040fe200078ec0ff */
[----:B------:R-:W-:Y:S01]  /*3990*/  IMAD.U32 R47, R47, 0x10000, RZ ;  /* 0x000100002f2f7824 */ /* 0x000fe200078e00ff */
[C---:B------:R-:W-:Y:S01]  /*39a0*/  LOP3.LUT R46, R44.reuse, 0xffff0000, RZ, 0xc0, !PT ;  /* 0xffff00002c2e7812 */ /* 0x040fe200078ec0ff */
[----:B------:R-:W-:Y:S02]  /*39b0*/  IMAD.U32 R44, R44, 0x10000, RZ ;  /* 0x000100002c2c7824 */ /* 0x000fe400078e00ff */
[C---:B------:R-:W-:Y:S02]  /*39c0*/  FMUL.FTZ R101, R102.reuse, R100 ;  /* 0x0000006466657220 */ /* 0x040fe40000410000 */
[-C--:B------:R-:W-:Y:S01]  /*39d0*/  FMUL.FTZ R13, R102, R46.reuse ;  /* 0x0000002e660d7220 */ /* 0x080fe20000410000 */
[C---:B------:R-:W-:Y:S01]  /*39e0*/  LOP3.LUT R102, R14.reuse, 0xffff0000, RZ, 0xc0, !PT ;  /* 0xffff00000e667812 */ /* 0x040fe200078ec0ff */
[----:B------:R-:W-:Y:S01]  /*39f0*/  FFMA.FTZ R46, R45, R46, -R101 ;  /* 0x0000002e2d2e7223 */ /* 0x000fe20000010865 */
[----:B------:R-:W-:-:S02]  /*3a00*/  IMAD.U32 R14, R14, 0x10000, RZ ;  /* 0x000100000e0e7824 */ /* 0x000fc400078e00ff */
[----:B------:R-:W-:Y:S01]  /*3a10*/  FFMA.FTZ R45, R45, R100, R13 ;  /* 0x000000642d2d7223 */ /* 0x000fe2000001000d */
[----:B------:R-:W-:Y:S02]  /*3a20*/  PRMT R13, R109, 0x5410, R55 ;  /* 0x000054106d0d7816 */ /* 0x000fe40000000037 */
[----:B------:R-:W-:Y:S02]  /*3a30*/  PRMT R55, R111, 0x5410, R99 ;  /* 0x000054106f377816 */ /* 0x000fe40000000063 */
[----:B------:R-:W-:Y:S01]  /*3a40*/  F2FP.BF16.F32.PACK_AB R45, R45, R46 ;  /* 0x0000002e2d2d723e */ /* 0x000fe200000010ff */
[C---:B------:R-:W-:Y:S01]  /*3a50*/  IMAD.U32 R100, R13.reuse, 0x10000, RZ ;  /* 0x000100000d647824 */ /* 0x040fe200078e00ff */
[----:B------:R-:W-:Y:S01]  /*3a60*/  LOP3.LUT R13, R13, 0xffff0000, RZ, 0xc0, !PT ;  /* 0xffff00000d0d7812 */ /* 0x000fe200078ec0ff */
[C---:B------:R-:W-:Y:S01]  /*3a70*/  IMAD.U32 R99, R55.reuse, 0x10000, RZ ;  /* 0x0001000037637824 */ /* 0x040fe200078e00ff */
[----:B------:R-:W-:-:S03]  /*3a80*/  LOP3.LUT R55, R55, 0xffff0000, RZ, 0xc0, !PT ;  /* 0xffff000037377812 */ /* 0x000fc600078ec0ff */
        /* <DEDUP_REMOVED lines=23> */
.L_x_10480:
[----:B------:R-:W-:Y:S05]  /*3c00*/  BSYNC B3 ;  /* 0x0000000000037941 */ /* 0x000fea0003800000 */
.L_x_10479:
[----:B0-----:R4:W-:Y:S02]  /*3c10*/  ST.E.128 desc[UR60][R52.64], R12 ;  /* 0x0000000c34007985 */ /* 0x0019e4000c101d3c */
.L_x_10478:
[----:B------:R-:W-:Y:S05]  /*3c20*/  BSYNC B2 ;  /* 0x0000000000027941 */ /* 0x000fea0003800000 */
.L_x_10477:
        /* <DEDUP_REMOVED lines=11> */
[----:B------:R-:W-:Y:S02]  /*3ce0*/  SHF.R.U32.HI R46, RZ, 0x10, R41 ;  /* 0x00000010ff2e7819 */ /* 0x000fe40000011629 */
[----:B------:R-:W-:Y:S01]  /*3cf0*/  PRMT R41, R107, 0x5432, R40 ;  /* 0x000054326b297816 */ /* 0x000fe20000000028 */
[C---:B0-----:R-:W-:Y:S01]  /*3d00*/  IMAD.U32 R40, R13.reuse, 0x10000, RZ ;  /* 0x000100000d287824 */ /* 0x041fe200078e00ff */
[----:B------:R-:W-:Y:S02]  /*3d10*/  PRMT R11, R108, 0x5410, R11 ;  /* 0x000054106c0b7816 */ /* 0x000fe4000000000b */
[----:B------:R-:W-:-:S02]  /*3d20*/  LOP3.LUT R53, R13, 0xffff0000, RZ, 0xc0, !PT ;  /* 0xffff00000d357812 */ /* 0x000fc400078ec0ff */
[----:B------:R-:W-:Y:S01]  /*3d30*/  LOP3.LUT R47, R41, 0xffff0000, RZ, 0xc0, !PT ;  /* 0xffff0000292f7812 */ /* 0x000fe200078ec0ff */
[C---:B------:R-:W-:Y:S01]  /*3d40*/  IMAD.U32 R54, R11.reuse, 0x10000, RZ ;  /* 0x000100000b367824 */ /* 0x040fe200078e00ff */
[----:B------:R-:W-:Y:S01]  /*3d50*/  LOP3.LUT R42, R11, 0xffff0000, RZ, 0xc0, !PT ;  /* 0xffff00000b2a7812 */ /* 0x000fe200078ec0ff */
[----:B------:R-:W-:Y:S01]  /*3d60*/  IMAD.U32 R11, R12, 0x10000, RZ ;  /* 0x000100000c0b7824 */ /* 0x000fe200078e00ff */
[----:B------:R-:W-:Y:S01]  /*3d70*/  SHF.R.U32.HI R43, RZ, 0x10, R43 ;  /* 0x00000010ff2b7819 */ /* 0x000fe2000001162b */
[CC--:B------:R-:W-:Y:S02]  /*3d80*/  FMUL.FTZ R52, R53.reuse, R47.reuse ;  /* 0x0000002f35347220 */ /* 0x0c0fe40000410000 */
[-C--:B------:R-:W-:Y:S01]  /*3d90*/  FMUL.FTZ R13, R53, R42.reuse ;  /* 0x0000002a350d7220 */ /* 0x080fe20000410000 */
[----:B------:R-:W-:Y:S01]  /*3da0*/  PRMT R43, R110, 0x5410, R43 ;  /* 0x000054106e2b7816 */ /* 0x000fe2000000002b */
[----:B------:R-:W-:Y:S01]  /*3db0*/  FFMA.FTZ R42, R40, R42, -R52 ;  /* 0x0000002a282a7223 */ /* 0x000fe20000010834 */
[----:B------:R-:W-:Y:S01]  /*3dc0*/  LOP3.LUT R53, R14, 0xffff0000, RZ, 0xc0, !PT ;  /* 0xffff00000e357812 */ /* 0x000fe200078ec0ff */
[----:B------:R-:W-:Y:S01]  /*3dd0*/  FFMA.FTZ R40, R40, R47, R13 ;  /* 0x0000002f28287223 */ /* 0x000fe2000001000d */
[----:B------:R-:W-:Y:S01]  /*3de0*/  PRMT R13, R106, 0x5432, R46 ;  /* 0x000054326a0d7816 */ /* 0x000fe2000000002e */
[C---:B------:R-:W-:Y:S01]  /*3df0*/  IMAD.U32 R46, R43.reuse, 0x10000, RZ ;  /* 0x000100002b2e7824 */ /* 0x040fe200078e00ff */
[----:B------:R-:W-:Y:S01]  /*3e00*/  LOP3.LUT R43, R43, 0xffff0000, RZ, 0xc0, !PT ;  /* 0xffff00002b2b7812 */ /* 0x000fe200078ec0ff */
[----:B------:R-:W-:Y:S01]  /*3e10*/  IMAD.U32 R14, R14, 0x10000, RZ ;  /* 0x000100000e0e7824 */ /* 0x000fe200078e00ff */
[----:B------:R-:W-:Y:S01]  /*3e20*/  F2FP.BF16.F32.PACK_AB R40, R40, R42 ;  /* 0x0000002a2828723e */ /* 0x000fe200000010ff */
[----:B------:R-:W-:-:S02]  /*3e30*/  IMAD.U32 R47, R13, 0x10000, RZ ;  /* 0x000100000d2f7824 */ /* 0x000fc400078e00ff */
[-C--:B------:R-:W-:Y:S01]  /*3e40*/  FMUL.FTZ R52, R53, R46.reuse ;  /* 0x0000002e35347220 */ /* 0x080fe20000410000 */
[----:B------:R-:W-:Y:S01]  /*3e50*/  LOP3.LUT R13, R13, 0xffff0000, RZ, 0xc0, !PT ;  /* 0xffff00000d0d7812 */ /* 0x000fe200078ec0ff */
[-C--:B------:R-:W-:Y:S02]  /*3e60*/  FMUL.FTZ R53, R53, R47.reuse ;  /* 0x0000002f35357220 */ /* 0x080fe40000410000 */
[C---:B------:R-:W-:Y:S02]  /*3e70*/  FFMA.FTZ R52, R14.reuse, R47, -R52 ;  /* 0x0000002f0e347223 */ /* 0x040fe40000010834 */
[----:B------:R-:W-:Y:S01]  /*3e80*/  FFMA.FTZ R53, R14, R46, R53 ;  /* 0x0000002e0e357223 */ /* 0x000fe20000010035 */
[C---:B------:R-:W-:Y:S01]  /*3e90*/  LOP3.LUT R14, R15.reuse, 0xffff0000, RZ, 0xc0, !PT ;  /* 0xffff00000f0e7812 */ /* 0x040fe200078ec0ff */
[----:B------:R-:W-:-:S04]  /*3ea0*/  IMAD.U32 R15, R15, 0x10000, RZ ;  /* 0x000100000f0f7824 */ /* 0x000fc800078e00ff */
[C---:B------:R-:W-:Y:S01]  /*3eb0*/  FMUL.FTZ R46, R14.reuse, R43 ;  /* 0x0000002b0e2e7220 */ /* 0x040fe20000410000 */
[----:B------:R-:W-:-:S03]  /*3ec0*/  FMUL.FTZ R14, R14, R13 ;  /* 0x0000000d0e0e7220 */ /* 0x000fc60000410000 */
[C---:B------:R-:W-:Y:S01]  /*3ed0*/  FFMA.FTZ R46, R15.reuse, R13, -R46 ;  /* 0x0000000d0f2e7223 */ /* 0x040fe2000001082e */
[----:B------:R-:W-:Y:S01]  /*3ee0*/  FFMA.FTZ R15, R15, R43, R14 ;  /* 0x0000002b0f0f7223 */ /* 0x000fe2000001000e */
[----:B------:R-:W-:Y:S01]  /*3ef0*/  LOP3.LUT R13, R12, 0xffff0000, RZ, 0xc0, !PT ;  /* 0xffff00000c0d7812 */ /* 0x000fe200078ec0ff */
[----:B------:R-:W-:-:S03]  /*3f00*/  IMAD.U32 R14, R41, 0x10000, RZ ;  /* 0x00010000290e7824 */ /* 0x000fc600078e00ff */
[----:B------:R-:W-:Y:S01]  /*3f10*/  F2FP.BF16.F32.PACK_AB R15, R15, R46 ;  /* 0x0000002e0f0f723e */ /* 0x000fe200000010ff */
[C---:B------:R-:W-:Y:S01]  /*3f20*/  FMUL.FTZ R12, R13.reuse, R14 ;  /* 0x0000000e0d0c7220 */ /* 0x040fe20000410000 */
[----:B------:R-:W-:-:S03]  /*3f30*/  FMUL.FTZ R13, R13, R54 ;  /* 0x000000360d0d7220 */ /* 0x000fc60000410000 */
[C---:B------:R-:W-:Y:S01]  /*3f40*/  FFMA.FTZ R12, R11.reuse, R54, -R12 ;  /* 0x000000360b0c7223 */ /* 0x040fe2000001080c */
[----:B------:R-:W-:Y:S01]  /*3f50*/  FFMA.FTZ R13, R11, R14, R13 ;  /* 0x0000000e0b0d7223 */ /* 0x000fe2000001000d */
[----:B------:R-:W-:-:S04]  /*3f60*/  F2FP.BF16.F32.PACK_AB R14, R53, R52 ;  /* 0x00000034350e723e */ /* 0x000fc800000010ff */
[----:B------:R-:W-:Y:S01]  /*3f70*/  F2FP.BF16.F32.PACK_AB R12, R13, R12 ;  /* 0x0000000c0d0c723e */ /* 0x000fe200000010ff */
[----:B------:R-:W-:-:S07]  /*3f80*/  IMAD.MOV.U32 R13, RZ, RZ, R40 ;  /* 0x000000ffff0d7224 */ /* 0x000fce00078e0028 */
.L_x_10482:
[----:B------:R-:W-:Y:S05]  /*3f90*/  BSYNC B2 ;  /* 0x0000000000027941 */ /* 0x000fea0003800000 */
.L_x_10481:
[----:B0-----:R4:W-:Y:S02]  /*3fa0*/  ST.E.128 desc[UR60][R44.64], R12 ;  /* 0x0000000c2c007985 */ /* 0x0019e4000c101d3c */
.L_x_10476:
[----:B------:R-:W-:Y:S05]  /*3fb0*/  BSYNC B1 ;  /* 0x0000000000017941 */ /* 0x000fea0003800000 */
.L_x_10475:
[----:B------:R-:W-:-:S03]  /*3fc0*/  UMOV UR4, 0xffffffff ;  /* 0xffffffff00047882 */ /* 0x000fc60000000000 */
[----:B------:R-:W-:Y:S05]  /*3fd0*/  BRA.DIV UR4, `(.L_x_10483) ;  /* 0x0000018204e07947 */ /* 0x000fea000b800000 */
[----:B-1----:R-:W1:Y:S04]  /*3fe0*/  SHFL.IDX PT, R97, R97, 0x1, 0x1c1f ;  /* 0x003c1f0061617f89 */ /* 0x002e6800000e0000 */
[----:B------:R-:W0:Y:S02]  /*3ff0*/  SHFL.IDX PT, R96, R96, 0x1, 0x1c1f ;  /* 0x003c1f0060607f89 */ /* 0x000e2400000e0000 */
.L_x_10744:
        /* <DEDUP_REMOVED lines=11> */
[----:B------:R-:W-:Y:S01]  /*40b0*/  SHF.R.U64 R42, R36, 0x10, R37 ;  /* 0x00000010242a7819 */ /* 0x000fe20000001225 */
[----:B------:R-:W-:Y:S01]  /*40c0*/  IMAD.U32 R36, R14, 0x10000, RZ ;  /* 0x000100000e247824 */ /* 0x000fe200078e00ff */
[----:B------:R-:W-:Y:S01]  /*40d0*/  SHF.R.U32.HI R44, RZ, 0x10, R39 ;  /* 0x00000010ff2c7819 */ /* 0x000fe20000011627 */
[----:B------:R-:W-:Y:S01]  /*40e0*/  IMAD.U32 R45, R12, 0x10000, RZ ;  /* 0x000100000c2d7824 */ /* 0x000fe200078e00ff */
[----:B------:R-:W-:Y:S02]  /*40f0*/  SHF.R.U32.HI R37, RZ, 0x10, R37 ;  /* 0x00000010ff257819 */ /* 0x000fe40000011625 */
[----:B------:R-:W-:Y:S02]  /*4100*/  PRMT R39, R104, 0x5432, R38 ;  /* 0x0000543268277816 */ /* 0x000fe40000000026 */
[----:B------:R-:W-:-:S02]  /*4110*/  PRMT R38, R105, 0x5432, R44 ;  /* 0x0000543269267816 */ /* 0x000fc4000000002c */
[----:B---3--:R-:W-:Y:S02]  /*4120*/  LOP3.LUT R11, R14, 0xffff0000, RZ, 0xc0, !PT ;  /* 0xffff00000e0b7812 */ /* 0x008fe400078ec0ff */
[----:B------:R-:W-:Y:S01]  /*4130*/  PRMT R42, R103, 0x5432, R42 ;  /* 0x00005432672a7816 */ /* 0x000fe2000000002a */
[----:B------:R-:W-:Y:S01]  /*4140*/  IMAD.U32 R46, R38, 0x10000, RZ ;  /* 0x00010000262e7824 */ /* 0x000fe200078e00ff */
[----:B------:R-:W-:Y:S02]  /*4150*/  PRMT R37, R105, 0x5410, R37 ;  /* 0x0000541069257816 */ /* 0x000fe40000000025 */
[----:B------:R-:W-:Y:S01]  /*4160*/  LOP3.LUT R14, R15, 0xffff0000, RZ, 0xc0, !PT ;  /* 0xffff00000f0e7812 */ /* 0x000fe200078ec0ff */
[C---:B------:R-:W-:Y:S01]  /*4170*/  IMAD.U32 R15, R13.reuse, 0x10000, RZ ;  /* 0x000100000d0f7824 */ /* 0x040fe200078e00ff */
[----:B------:R-:W-:Y:S01]  /*4180*/  LOP3.LUT R53, R13, 0xffff0000, RZ, 0xc0, !PT ;  /* 0xffff00000d357812 */ /* 0x000fe200078ec0ff */
[----:B------:R-:W-:Y:S01]  /*4190*/  IMAD.U32 R47, R37, 0x10000, RZ ;  /* 0x00010000252f7824 */ /* 0x000fe200078e00ff */
[----:B------:R-:W-:Y:S01]  /*41a0*/  LOP3.LUT R13, R39, 0xffff0000, RZ, 0xc0, !PT ;  /* 0xffff0000270d7812 */ /* 0x000fe200078ec0ff */
[C---:B------:R-:W-:Y:S01]  /*41b0*/  FMUL.FTZ R54, R11.reuse, R46 ;  /* 0x0000002e0b367220 */ /* 0x040fe20000410000 */
[----:B------:R-:W-:Y:S01]  /*41c0*/  LOP3.LUT R44, R42, 0xffff0000, RZ, 0xc0, !PT ;  /* 0xffff00002a2c7812 */ /* 0x000fe200078ec0ff */
[----:B------:R-:W-:Y:S01]  /*41d0*/  FMUL.FTZ R11, R11, R47 ;  /* 0x0000002f0b0b7220 */ /* 0x000fe20000410000 */
[----:B------:R-:W-:Y:S01]  /*41e0*/  LOP3.LUT R38, R38, 0xffff0000, RZ, 0xc0, !PT ;  /* 0xffff000026267812 */ /* 0x000fe200078ec0ff */
[----:B------:R-:W-:Y:S01]  /*41f0*/  FMUL.FTZ R52, R53, R13 ;  /* 0x0000000d35347220 */ /* 0x000fe20000410000 */
[----:B------:R-:W-:Y:S01]  /*4200*/  LOP3.LUT R37, R37, 0xffff0000, RZ, 0xc0, !PT ;  /* 0xffff000025257812 */ /* 0x000fe200078ec0ff */
[----:B------:R-:W-:Y:S01]  /*4210*/  FMUL.FTZ R53, R53, R44 ;  /* 0x0000002c35357220 */ /* 0x000fe20000410000 */
[----:B------:R-:W-:Y:S01]  /*4220*/  LOP3.LUT R12, R12, 0xffff0000, RZ, 0xc0, !PT ;  /* 0xffff00000c0c7812 */ /* 0x000fe200078ec0ff */
[----:B------:R-:W-:-:S02]  /*4230*/  IMAD.U32 R39, R39, 0x10000, RZ ;  /* 0x0001000027277824 */ /* 0x000fc400078e00ff */
[----:B------:R-:W-:Y:S01]  /*4240*/  FFMA.FTZ R54, R36, R47, -R54 ;  /* 0x0000002f24367223 */ /* 0x000fe20000010836 */
[----:B------:R-:W-:Y:S02]  /*4250*/  IMAD.U32 R42, R42, 0x10000, RZ ;  /* 0x000100002a2a7824 */ /* 0x000fe400078e00ff */
[C---:B------:R-:W-:Y:S01]  /*4260*/  FFMA.FTZ R53, R15.reuse, R13, R53 ;  /* 0x0000000d0f357223 */ /* 0x040fe20000010035 */
[----:B------:R-:W-:Y:S01]  /*4270*/  FFMA.FTZ R11, R36, R46, R11 ;  /* 0x0000002e240b7223 */ /* 0x000fe2000001000b */
[C---:B------:R-:W-:Y:S01]  /*4280*/  FMUL.FTZ R36, R14.reuse, R38 ;  /* 0x000000260e247220 */ /* 0x040fe20000410000 */
[----:B------:R-:W-:Y:S01]  /*4290*/  FMUL.FTZ R13, R14, R37 ;  /* 0x000000250e0d7220 */ /* 0x000fe20000410000 */
[C---:B------:R-:W-:Y:S01]  /*42a0*/  FMUL.FTZ R14, R12.reuse, R39 ;  /* 0x000000270c0e7220 */ /* 0x040fe20000410000 */
[----:B------:R-:W-:Y:S01]  /*42b0*/  FFMA.FTZ R52, R15, R44, -R52 ;  /* 0x0000002c0f347223 */ /* 0x000fe20000010834 */
        /* <DEDUP_REMOVED lines=11> */
.L_x_10488:
[----:B------:R-:W-:Y:S05]  /*4370*/  BSYNC B2 ;  /* 0x0000000000027941 */ /* 0x000fea0003800000 */
.L_x_10487:
[----:B--2---:R0:W-:Y:S02]  /*4380*/  ST.E.128 desc[UR60][R40.64], R12 ;  /* 0x0000000c28007985 */ /* 0x0041e4000c101d3c */
.L_x_10486:
[----:B------:R-:W-:Y:S05]  /*4390*/  BSYNC B1 ;  /* 0x0000000000017941 */ /* 0x000fea0003800000 */
.L_x_10485:
[----:B---3--:R-:W3:Y:S02]  /*43a0*/  LDL R11, [R1] ;  /* 0x00000000010b7983 */ /* 0x008ee40000100800 */
[----:B---3--:R-:W-:-:S13]  /*43b0*/  LOP3.LUT P2, RZ, R11, 0x1, RZ, 0xc0, !PT ;  /* 0x000000010bff7812 */ /* 0x008fda000784c0ff */
[----:B------:R-:W-:Y:S05]  /*43c0*/  @P2 BRA `(.L_x_10484) ;  /* 0x0000001c00202947 */ /* 0x000fea0003800000 */
[----:B0---4-:R0:W3:Y:S01]  /*43d0*/  LDS.128 R12, [R91+0x2000] ;  /* 0x002000005b0c7984 */ /* 0x0110e20000000c00 */
[C---:B------:R-:W-:Y:S01]  /*43e0*/  LEA R36, P2, R2.reuse, R96, 0x1 ;  /* 0x0000006002247211 */ /* 0x040fe200078408ff */
[----:B------:R-:W-:Y:S03]  /*43f0*/  BSSY B1, `(.L_x_10489) ;  /* 0x0000030000017945 */ /* 0x000fe60003800000 */
[----:B-1----:R-:W-:Y:S02]  /*4400*/  LEA.HI.X R37, R2, R97, R207, 0x1, P2 ;  /* 0x0000006102257211 */ /* 0x002fe400010f0ccf */
[----:B------:R-:W-:-:S13]  /*4410*/  ISETP.GE.AND P2, PT, R209, R90, PT ;  /* 0x0000005ad100720c */ /* 0x000fda0003f46270 */
[----:B0-----:R-:W-:Y:S05]  /*4420*/  @P2 BRA `(.L_x_10490) ;  /* 0x0000000000b02947 */ /* 0x001fea0003800000 */
[--C-:B------:R-:W-:Y:S01]  /*4430*/  SHF.R.U64 R38, R32, 0x10, R33.reuse ;  /* 0x0000001020267819 */ /* 0x100fe20000001221 */
[----:B---3--:R-:W-:Y:S01]  /*4440*/  IMAD.U32 R32, R14, 0x10000, RZ ;  /* 0x000100000e207824 */ /* 0x008fe200078e00ff */
[----:B------:R-:W-:Y:S02]  /*4450*/  SHF.R.U32.HI R39, RZ, 0x10, R33 ;  /* 0x00000010ff277819 */ /* 0x000fe40000011621 */
[--C-:B------:R-:W-:Y:S02]  /*4460*/  SHF.R.U64 R33, R34, 0x10, R35.reuse ;  /* 0x0000001022217819 */ /* 0x100fe40000001223 */
[----:B------:R-:W-:Y:S01]  /*4470*/  SHF.R.U32.HI R34, RZ, 0x10, R35 ;  /* 0x00000010ff227819 */ /* 0x000fe20000011623 */
[----:B------:R-:W-:Y:S01]  /*4480*/  IMAD.U32 R35, R13, 0x10000, RZ ;  /* 0x000100000d237824 */ /* 0x000fe200078e00ff */
[----:B------:R-:W-:Y:S02]  /*4490*/  PRMT R106, R106, 0x5410, R33 ;  /* 0x000054106a6a7816 */ /* 0x000fe40000000021 */
[----:B------:R-:W-:-:S02]  /*44a0*/  PRMT R103, R103, 0x5410, R38 ;  /* 0x0000541067677816 */ /* 0x000fc40000000026 */
[----:B------:R-:W-:Y:S02]  /*44b0*/  PRMT R107, R107, 0x5410, R34 ;  /* 0x000054106b6b7816 */ /* 0x000fe40000000022 */
[----:B------:R-:W-:Y:S01]  /*44c0*/  LOP3.LUT R34, R13, 0xffff0000, RZ, 0xc0, !PT ;  /* 0xffff00000d227812 */ /* 0x000fe200078ec0ff */
[----:B------:R-:W-:Y:S01]  /*44d0*/  IMAD.U32 R13, R12, 0x10000, RZ ;  /* 0x000100000c0d7824 */ /* 0x000fe200078e00ff */
[C---:B------:R-:W-:Y:S01]  /*44e0*/  LOP3.LUT R40, R106.reuse, 0xffff0000, RZ, 0xc0, !PT ;  /* 0xffff00006a287812 */ /* 0x040fe200078ec0ff */
[----:B------:R-:W-:Y:S01]  /*44f0*/  IMAD.U32 R33, R107, 0x10000, RZ ;  /* 0x000100006b217824 */ /* 0x000fe200078e00ff */
[----:B------:R-:W-:Y:S01]  /*4500*/  LOP3.LUT R38, R103, 0xffff0000, RZ, 0xc0, !PT ;  /* 0xffff000067267812 */ /* 0x000fe200078ec0ff */
[----:B------:R-:W-:Y:S01]  /*4510*/  IMAD.U32 R106, R106, 0x10000, RZ ;  /* 0x000100006a6a7824 */ /* 0x000fe200078e00ff */
[----:B------:R-:W-:Y:S01]  /*4520*/  PRMT R104, R104, 0x5410, R39 ;  /* 0x0000541068687816 */ /* 0x000fe20000000027 */
[----:B------:R-:W-:Y:S01]  /*4530*/  FMUL.FTZ R42, R34, R40 ;  /* 0x00000028222a7220 */ /* 0x000fe20000410000 */
[----:B------:R-:W-:Y:S01]  /*4540*/  LOP3.LUT R14, R14, 0xffff0000, RZ, 0xc0, !PT ;  /* 0xffff00000e0e7812 */ /* 0x000fe200078ec0ff */
[----:B------:R-:W-:Y:S01]  /*4550*/  FMUL.FTZ R41, R34, R38 ;  /* 0x0000002622297220 */ /* 0x000fe20000410000 */
[----:B------:R-:W-:Y:S01]  /*4560*/  LOP3.LUT R34, R12, 0xffff0000, RZ, 0xc0, !PT ;  /* 0xffff00000c227812 */ /* 0x000fe200078ec0ff */
[----:B------:R-:W-:-:S02]  /*4570*/  IMAD.U32 R39, R104, 0x10000, RZ ;  /* 0x0001000068277824 */ /* 0x000fc400078e00ff */
[C---:B------:R-:W-:Y:S01]  /*4580*/  FFMA.FTZ R12, R35.reuse, R38, -R42 ;  /* 0x00000026230c7223 */ /* 0x040fe2000001082a */
[----:B------:R-:W-:Y:S01]  /*4590*/  FFMA.FTZ R35, R35, R40, R41 ;  /* 0x0000002823237223 */ /* 0x000fe20000010029 */
[----:B------:R-:W-:Y:S01]  /*45a0*/  LOP3.LUT R11, R15, 0xffff0000, RZ, 0xc0, !PT ;  /* 0xffff00000f0b7812 */ /* 0x000fe200078ec0ff */
[C---:B------:R-:W-:Y:S01]  /*45b0*/  FMUL.FTZ R41, R14.reuse, R39 ;  /* 0x000000270e297220 */ /* 0x040fe20000410000 */
[----:B------:R-:W-:Y:S01]  /*45c0*/  LOP3.LUT R38, R107, 0xffff0000, RZ, 0xc0, !PT ;  /* 0xffff00006b267812 */ /* 0x000fe200078ec0ff */
[-C--:B------:R-:W-:Y:S01]  /*45d0*/  FMUL.FTZ R43, R14, R33.reuse ;  /* 0x000000210e2b7220 */ /* 0x080fe20000410000 */
[----:B------:R-:W-:Y:S01]  /*45e0*/  LOP3.LUT R104, R104, 0xffff0000, RZ, 0xc0, !PT ;  /* 0xffff000068687812 */ /* 0x000fe200078ec0ff */
[----:B------:R-:W-:Y:S02]  /*45f0*/  IMAD.U32 R103, R103, 0x10000, RZ ;  /* 0x0001000067677824 */ /* 0x000fe400078e00ff */
[C---:B------:R-:W-:Y:S01]  /*4600*/  FFMA.FTZ R41, R32.reuse, R33, R41 ;  /* 0x0000002120297223 */ /* 0x040fe20000010029 */
[----:B------:R-:W-:Y:S01]  /*4610*/  FFMA.FTZ R14, R32, R39, -R43 ;  /* 0x00000027200e7223 */ /* 0x000fe2000001082b */
[C---:B------:R-:W-:Y:S01]  /*4620*/  FMUL.FTZ R40, R11.reuse, R38 ;  /* 0x000000260b287220 */ /* 0x040fe20000410000 */
[----:B------:R-:W-:Y:S01]  /*4630*/  FMUL.FTZ R33, R11, R104 ;  /* 0x000000680b217220 */ /* 0x000fe20000410000 */
[----:B------:R-:W-:-:S02]  /*4640*/  IMAD.U32 R15, R15, 0x10000, RZ ;  /* 0x000100000f0f7824 */ /* 0x000fc400078e00ff */
[C---:B------:R-:W-:Y:S01]  /*4650*/  FMUL.FTZ R32, R34.reuse, R106 ;  /* 0x0000006a22207220 */ /* 0x040fe20000410000 */
[-C--:B------:R-:W-:Y:S01]  /*4660*/  FMUL.FTZ R11, R34, R103.reuse ;  /* 0x00000067220b7220 */ /* 0x080fe20000410000 */
[----:B------:R-:W-:Y:S01]  /*4670*/  F2FP.BF16.F32.PACK_AB R14, R41, R14 ;  /* 0x0000000e290e723e */ /* 0x000fe200000010ff */
[C---:B------:R-:W-:Y:S01]  /*4680*/  FFMA.FTZ R40, R15.reuse, R104, -R40 ;  /* 0x000000680f287223 */ /* 0x040fe20000010828 */
[----:B------:R-:W-:Y:S01]  /*4690*/  FFMA.FTZ R33, R15, R38, R33 ;  /* 0x000000260f217223 */ /* 0x000fe20000010021 */
[C---:B------:R-:W-:Y:S01]  /*46a0*/  FFMA.FTZ R32, R13.reuse, R103, -R32 ;  /* 0x000000670d207223 */ /* 0x040fe20000010820 */
[----:B------:R-:W-:Y:S01]  /*46b0*/  FFMA.FTZ R11, R13, R106, R11 ;  /* 0x0000006a0d0b7223 */ /* 0x000fe2000001000b */
[----:B------:R-:W-:Y:S02]  /*46c0*/  F2FP.BF16.F32.PACK_AB R13, R35, R12 ;  /* 0x0000000c230d723e */ /* 0x000fe400000010ff */
[----:B------:R-:W-:Y:S02]  /*46d0*/  F2FP.BF16.F32.PACK_AB R15, R33, R40 ;  /* 0x00000028210f723e */ /* 0x000fe400000010ff */
[----:B------:R-:W-:-:S07]  /*46e0*/  F2FP.BF16.F32.PACK_AB R12, R11, R32 ;  /* 0x000000200b0c723e */ /* 0x000fce00000010ff */
.L_x_10490:
[----:B------:R-:W-:Y:S05]  /*46f0*/  BSYNC B1 ;  /* 0x0000000000017941 */ /* 0x000fea0003800000 */
.L_x_10489:
[----:B---3--:R0:W-:Y:S01]  /*4700*/  ST.E.128 desc[UR60][R36.64], R12 ;  /* 0x0000000c24007985 */ /* 0x0081e2000c101d3c */
[----:B------:R-:W-:Y:S05]  /*4710*/  BRA `(.L_x_10484) ;  /* 0x00000018004c7947 */ /* 0x000fea0003800000 */
.L_x_10466:
[----:B------:R-:W-:Y:S01]  /*4720*/  VIADD R11, R204, 0x40 ;  /* 0x00000040cc0b7836 */ /* 0x000fe20000000000 */
[----:B------:R-:W-:Y:S02]  /*4730*/  CS2R R38, SRZ ;  /* 0x0000000000267805 */ /* 0x000fe4000001ff00 */
[----:B------:R-:W-:Y:S02]  /*4740*/  CS2R R36, SRZ ;  /* 0x0000000000247805 */ /* 0x000fe4000001ff00 */
[----:B------:R-:W-:-:S04]  /*4750*/  ISETP.GE.AND P2, PT, R11, R94, PT ;  /* 0x0000005e0b00720c */ /* 0x000fc80003f46270 */
[----:B------:R-:W-:-:S13]  /*4760*/  ISETP.GE.OR P2, PT, R16, R90, P2 ;  /* 0x0000005a1000720c */ /* 0x000fda0001746670 */
[----:B------:R-:W-:-:S04]  /*4770*/  @!P2 IADD3 R33, P3, P4, R30, R12, R81 ;  /* 0x0000000c1e21a210 */ /* 0x000fc80007c7e051 */
[----:B------:R-:W-:Y:S02]  /*4780*/  @!P2 IADD3.X R32, R73, R95, R82, P3, P4 ;  /* 0x0000005f4920a210 */ /* 0x000fe40001fe8452 */
[----:B------:R-:W-:-:S04]  /*4790*/  @!P2 IADD3 R11, P3, P4, R58, R14, R79 ;  /* 0x0000000e3a0ba210 */ /* 0x000fc80007c7e04f */
[----:B------:R-:W-:Y:S02]  /*47a0*/  @!P2 IADD3.X R42, R71, R0, R80, P3, P4 ;  /* 0x00000000472aa210 */ /* 0x000fe40001fe8450 */
[----:B------:R-:W-:-:S04]  /*47b0*/  ISETP.GE.AND P3, PT, R204, R94, PT ;  /* 0x0000005ecc00720c */ /* 0x000fc80003f66270 */
[----:B------:R-:W-:-:S13]  /*47c0*/  ISETP.GE.OR P3, PT, R16, R90, P3 ;  /* 0x0000005a1000720c */ /* 0x000fda0001f66670 */
[----:B------:R-:W-:Y:S01]  /*47d0*/  @!P3 IADD3 R15, P4, R30, R12, RZ ;  /* 0x0000000c1e0fb210 */ /* 0x000fe20007f9e0ff */
[----:B------:R-:W0:Y:S04]  /*47e0*/  @!P3 LDC.64 R40, c[0x0][0x400] ;  /* 0x00010000ff28bb82 */ /* 0x000e280000000a00 */
[----:B------:R-:W-:-:S04]  /*47f0*/  @!P3 IMAD.X R34, R95, 0x1, R73, P4 ;  /* 0x000000015f22b824 */ /* 0x000fc800020e0649 */
[----:B------:R-:W1:Y:S02]  /*4800*/  @!P3 LDC.64 R12, c[0x0][0x3e8] ;  /* 0x0000fa00ff0cbb82 */ /* 0x000e640000000a00 */
[----:B-1----:R-:W-:-:S04]  /*4810*/  @!P3 LEA R12, P4, R15, R12, 0x1 ;  /* 0x0000000c0f0cb211 */ /* 0x002fc800078808ff */
[----:B------:R-:W-:Y:S02]  /*4820*/  @!P3 LEA.HI.X R13, R15, R13, R34, 0x1, P4 ;  /* 0x0000000d0f0db211 */ /* 0x000fe400020f0c22 */
[----:B------:R-:W-:Y:S02]  /*4830*/  CS2R R34, SRZ ;  /* 0x0000000000227805 */ /* 0x000fe4000001ff00 */
[----:B------:R-:W-:-:S05]  /*4840*/  @!P3 IADD3 R14, P4, R58, R14, RZ ;  /* 0x0000000e3a0eb210 */ /* 0x000fca0007f9e0ff */
[----:B------:R-:W-:Y:S01]  /*4850*/  @!P3 IMAD.X R0, R0, 0x1, R71, P4 ;  /* 0x000000010000b824 */ /* 0x000fe200020e0647 */
[----:B0-----:R-:W-:-:S04]  /*4860*/  @!P3 LEA R40, P4, R14, R40, 0x1 ;  /* 0x000000280e28b211 */ /* 0x001fc800078808ff */
[----:B------:R-:W-:Y:S02]  /*4870*/  @!P3 LEA.HI.X R41, R14, R41, R0, 0x1, P4 ;  /* 0x000000290e29b211 */ /* 0x000fe400020f0c00 */
[----:B------:R-:W0:Y:S03]  /*4880*/  @!P2 LDC.64 R14, c[0x0][0x3e8] ;  /* 0x0000fa00ff0eab82 */ /* 0x000e260000000a00 */
[----:B------:R-:W2:Y:S01]  /*4890*/  @!P3 LDG.E.128 R36, desc[UR60][R40.64] ;  /* 0x0000003c2824b981 */ /* 0x000ea2000c1e1d00 */
[----:B0-----:R-:W-:-:S04]  /*48a0*/  @!P2 LEA R14, P4, R33, R14, 0x1 ;  /* 0x0000000e210ea211 */ /* 0x001fc800078808ff */
[----:B------:R-:W-:Y:S02]  /*48b0*/  @!P2 LEA.HI.X R15, R33, R15, R32, 0x1, P4 ;  /* 0x0000000f210fa211 */ /* 0x000fe400020f0c20 */
[----:B------:R-:W-:-:S06]  /*48c0*/  CS2R R32, SRZ ;  /* 0x0000000000207805 */ /* 0x000fcc000001ff00 */
[----:B------:R0:W3:Y:S02]  /*48d0*/  @!P3 LDG.E.128 R32, desc[UR60][R12.64] ;  /* 0x0000003c0c20b981 */ /* 0x0000e4000c1e1d00 */
[----:B0-----:R-:W0:Y:S01]  /*48e0*/  @!P2 LDC.64 R12, c[0x0][0x400] ;  /* 0x00010000ff0cab82 */ /* 0x001e220000000a00 */
[----:B------:R-:W-:Y:S02]  /*48f0*/  CS2R R40, SRZ ;  /* 0x0000000000287805 */ /* 0x000fe4000001ff00 */
[----:B------:R-:W-:Y:S02]  /*4900*/  CS2R R46, SRZ ;  /* 0x00000000002e7805 */ /* 0x000fe4000001ff00 */
[----:B------:R-:W-:Y:S02]  /*4910*/  CS2R R44, SRZ ;  /* 0x00000000002c7805 */ /* 0x000fe4000001ff00 */
[----:B0-----:R-:W-:-:S04]  /*4920*/  @!P2 LEA R12, P3, R11, R12, 0x1 ;  /* 0x0000000c0b0ca211 */ /* 0x001fc800078608ff */
[----:B------:R-:W-:Y:S02]  /*4930*/  @!P2 LEA.HI.X R13, R11, R13, R42, 0x1, P3 ;  /* 0x0000000d0b0da211 */ /* 0x000fe400018f0c2a */
[----:B------:R-:W-:-:S03]  /*4940*/  CS2R R42, SRZ ;  /* 0x00000000002a7805 */ /* 0x000fc6000001ff00 */
[----:B------:R2:W4:Y:S04]  /*4950*/  @!P2 LDG.E.128 R44, desc[UR60][R12.64] ;  /* 0x0000003c0c2ca981 */ /* 0x000528000c1e1d00 */
[----:B------:R-:W5:Y:S01]  /*4960*/  @!P2 LDG.E.128 R40, desc[UR60][R14.64] ;  /* 0x0000003c0e28a981 */ /* 0x000f62000c1e1d00 */
[----:B------:R-:W-:Y:S02]  /*4970*/  ISETP.NE.AND P3, PT, R210, 0x3, PT ;  /* 0x00000003d200780c */ /* 0x000fe40003f65270 */
[----:B------:R-:W-:Y:S01]  /*4980*/  ISETP.GE.AND P2, PT, R16, R90, PT ;  /* 0x0000005a1000720c */ /* 0x000fe20003f46270 */
[----:B--2---:R-:W-:Y:S02]  /*4990*/  IMAD.MOV.U32 R12, RZ, RZ, R39 ;  /* 0x000000ffff0c7224 */ /* 0x004fe400078e0027 */
[----:B------:R-:W-:-:S05]  /*49a0*/  IMAD.MOV.U32 R13, RZ, RZ, R36 ;  /* 0x000000ffff0d7224 */ /* 0x000fca00078e0024 */
[----:B------:R-:W-:Y:S01]  /*49b0*/  PRMT R114, R114, 0x5410, R13 ;  /* 0x0000541072727816 */ /* 0x000fe2000000000d */
[----:B---3--:R-:W-:Y:S02]  /*49c0*/  IMAD.MOV.U32 R0, RZ, RZ, R34 ;  /* 0x000000ffff007224 */ /* 0x008fe400078e0022 */
[----:B------:R-:W-:Y:S02]  /*49d0*/  IMAD.MOV.U32 R11, RZ, RZ, R35 ;  /* 0x000000ffff0b7224 */ /* 0x000fe400078e0023 */
        /* <DEDUP_REMOVED lines=16> */
[----:B----4-:R-:W-:Y:S02]  /*4ae0*/  IMAD.MOV.U32 R13, RZ, RZ, R46 ;  /* 0x000000ffff0d7224 */ /* 0x010fe400078e002e */
[----:B------:R-:W-:Y:S01]  /*4af0*/  IMAD.MOV.U32 R12, RZ, RZ, R47 ;  /* 0x000000ffff0c7224 */ /* 0x000fe200078e002f */
[----:B------:R-:W-:Y:S01]  /*4b00*/  PRMT R108, R0, 0x5410, R11 ;  /* 0x00005410006c7816 */ /* 0x000fe2000000000b */
[----:B------:R-:W-:-:S02]  /*4b10*/  IMAD.MOV.U32 R11, RZ, RZ, R44 ;  /* 0x000000ffff0b7224 */ /* 0x000fc400078e002c */
[----:B------:R-:W-:Y:S01]  /*4b20*/  IMAD.MOV.U32 R0, RZ, RZ, R45 ;  /* 0x000000ffff007224 */ /* 0x000fe200078e002d */
[----:B------:R-:W-:Y:S02]  /*4b30*/  PRMT R109, R12, 0x5410, R13 ;  /* 0x000054100c6d7816 */ /* 0x000fe4000000000d */
[----:B------:R-:W-:Y:S02]  /*4b40*/  PRMT R110, R110, 0x5410, R11 ;  /* 0x000054106e6e7816 */ /* 0x000fe4000000000b */
[----:B------:R-:W-:Y:S01]  /*4b50*/  PRMT R111, R111, 0x5410, R0 ;  /* 0x000054106f6f7816 */ /* 0x000fe20000000000 */
[----:B------:R-:W-:Y:S06]  /*4b60*/  @!P3 BRA `(.L_x_10491) ;  /* 0x000000000004b947 */ /* 0x000fec0003800000 */
[----:B------:R-:W-:Y:S01]  /*4b70*/  BPT.TRAP 0x1 ;  /* 0x000000040000795c */ /* 0x000fe20000300000 */
.L_x_10491:
[----:B------:R-:W-:Y:S01]  /*4b80*/  IMAD R0, R18, 0x8, R19 ;  /* 0x0000000812007824 */ /* 0x000fe200078e0213 */
[----:B------:R-:W-:Y:S01]  /*4b90*/  SHF.L.U32 R95, R208, 0x1f, RZ ;  /* 0x0000001fd05f7819 */ /* 0x000fe200000006ff */
[----:B------:R-:W0:Y:S01]  /*4ba0*/  LDC R98, c[0x0][0x2f4] ;  /* 0x0000bd00ff627b82 */ /* 0x000e220000000800 */
[----:B------:R-:W-:Y:S02]  /*4bb0*/  BSSY B1, `(.L_x_10492) ;  /* 0x0000003000017945 */ /* 0x000fe40003800000 */
[----:B------:R-:W1:Y:S02]  /*4bc0*/  SYNCS.PHASECHK.TRANS64.TRYWAIT P4, [R0+URZ+0x32490], R95 ;  /* 0x0324905f000075a7 */ /* 0x000e64000808017f */
[----:B-1----:R-:W-:Y:S05]  /*4bd0*/  @!P4 BRA `(.L_x_10493) ;  /* 0x00000178002cc947 */ /* 0x002fea0003800000 */
.L_x_10745:
[----:B------:R-:W-:Y:S05]  /*4be0*/  BSYNC B1 ;  /* 0x0000000000017941 */ /* 0x000fea0003800000 */
.L_x_10492:
[----:B------:R-:W-:Y:S01]  /*4bf0*/  UMOV UR4, 0xffffffff ;  /* 0xffffffff00047882 */ /* 0x000fe20000000000 */
[----:B0-----:R-:W-:Y:S02]  /*4c00*/  IMAD.IADD R100, R98, 0x1, -R78 ;  /* 0x0000000162647824 */ /* 0x001fe400078e0a4e */
[----:B------:R-:W-:Y:S05]  /*4c10*/  BRA.DIV UR4, `(.L_x_10494) ;  /* 0x0000017a04307947 */ /* 0x000fea000b800000 */
[----:B------:R0:W2:Y:S04]  /*4c20*/  SHFL.IDX PT, R99, R97, RZ, 0x1c1f ;  /* 0x001c1fff61637589 */ /* 0x0000a800000e0000 */
[----:B------:R0:W3:Y:S02]  /*4c30*/  SHFL.IDX PT, R11, R96, RZ, 0x1c1f ;  /* 0x001c1fff600b7589 */ /* 0x0000e400000e0000 */
.L_x_10749:
        /* <DEDUP_REMOVED lines=10> */
[----:B------:R-:W-:-:S05]  /*4ce0*/  LEA.HI.SX32 R13, R13, R70, 0x1c ;  /* 0x000000460d0d7211 */ /* 0x000fca00078fe2ff */
[----:B------:R-:W-:-:S05]  /*4cf0*/  IMAD.SHL.U32 R101, R13, 0x8, RZ ;  /* 0x000000080d657824 */ /* 0x000fca00078e00ff */
[----:B------:R-:W-:-:S04]  /*4d00*/  LOP3.LUT R12, R66, 0x38, R101, 0xf8, !PT ;  /* 0x00000038420c7812 */ /* 0x000fc800078ef865 */
[----:B------:R-:W-:-:S05]  /*4d10*/  LOP3.LUT R12, R12, R63, RZ, 0x3c, !PT ;  /* 0x0000003f0c0c7212 */ /* 0x000fca00078e3cff */
[----:B----4-:R-:W-:Y:S02]  /*4d20*/  IMAD R13, R14, 0x200, R12 ;  /* 0x000002000e0d7824 */ /* 0x010fe400078e020c */
[C---:B------:R-:W-:Y:S02]  /*4d30*/  IMAD R12, R18.reuse, 0x1800, R4 ;  /* 0x00001800120c7824 */ /* 0x040fe400078e0204 */
[----:B------:R-:W-:Y:S02]  /*4d40*/  IMAD R52, R18, 0x1800, R13 ;  /* 0x0000180012347824 */ /* 0x000fe400078e020d */
[--C-:B------:R-:W-:Y:S02]  /*4d50*/  IMAD R12, R12, 0x2, R19.reuse ;  /* 0x000000020c0c7824 */ /* 0x100fe400078e0213 */
[----:B------:R-:W-:-:S04]  /*4d60*/  IMAD R52, R52, 0x2, R19 ;  /* 0x0000000234347824 */ /* 0x000fc800078e0213 */
[----:B------:R-:W2:Y:S04]  /*4d70*/  LDS.128 R12, [R12+0x1c400] ;  /* 0x01c400000c0c7984 */ /* 0x000ea80000000c00 */
[----:B------:R-:W3:Y:S01]  /*4d80*/  LDS.128 R52, [R52+0x1c400] ;  /* 0x01c4000034347984 */ /* 0x000ee20000000c00 */
[----:B------:R-:W-:Y:S05]  /*4d90*/  @P2 BRA `(.L_x_10498) ;  /* 0x0000000400742947 */ /* 0x000fea0003800000 */
[----:B------:R-:W-:Y:S02]  /*4da0*/  SHF.R.U64 R103, R32, 0x10, R33 ;  /* 0x0000001020677819 */ /* 0x000fe40000001221 */
[--C-:B------:R-:W-:Y:S02]  /*4db0*/  SHF.R.U64 R32, R34, 0x10, R35.reuse ;  /* 0x0000001022207819 */ /* 0x100fe40000001223 */
[----:B------:R-:W-:Y:S02]  /*4dc0*/  SHF.R.U32.HI R104, RZ, 0x10, R35 ;  /* 0x00000010ff687819 */ /* 0x000fe40000011623 */
[----:B------:R-:W-:Y:S02]  /*4dd0*/  SHF.R.U32.HI R35, RZ, 0x10, R37 ;  /* 0x00000010ff237819 */ /* 0x000fe40000011625 */
[----:B------:R-:W-:Y:S02]  /*4de0*/  SHF.R.U32.HI R102, RZ, 0x10, R33 ;  /* 0x00000010ff667819 */ /* 0x000fe40000011621 */
[----:B------:R-:W-:-:S02]  /*4df0*/  SHF.R.U64 R34, R36, 0x10, R37 ;  /* 0x0000001024227819 */ /* 0x000fc40000001225 */
[C---:B------:R-:W-:Y:S02]  /*4e00*/  PRMT R37, R105.reuse, 0x5410, R35 ;  /* 0x0000541069257816 */ /* 0x040fe40000000023 */
[----:B------:R-:W-:Y:S01]  /*4e10*/  PRMT R36, R105, 0x5432, R102 ;  /* 0x0000543269247816 */ /* 0x000fe20000000066 */
[----:B---3--:R-:W-:Y:S01]  /*4e20*/  IMAD.U32 R105, R53, 0x10000, RZ ;  /* 0x0001000035697824 */ /* 0x008fe200078e00ff */
[--C-:B------:R-:W-:Y:S01]  /*4e30*/  SHF.R.U64 R33, R38, 0x10, R39.reuse ;  /* 0x0000001026217819 */ /* 0x100fe20000001227 */
[C---:B------:R-:W-:Y:S01]  /*4e40*/  IMAD.U32 R35, R37.reuse, 0x10000, RZ ;  /* 0x0001000025237824 */ /* 0x040fe200078e00ff */
[----:B------:R-:W-:Y:S01]  /*4e50*/  LOP3.LUT R37, R37, 0xffff0000, RZ, 0xc0, !PT ;  /* 0xffff000025257812 */ /* 0x000fe200078ec0ff */
[C---:B------:R-:W-:Y:S01]  /*4e60*/  IMAD.U32 R102, R36.reuse, 0x10000, RZ ;  /* 0x0001000024667824 */ /* 0x040fe200078e00ff */
[----:B------:R-:W-:Y:S01]  /*4e70*/  LOP3.LUT R36, R36, 0xffff0000, RZ, 0xc0, !PT ;  /* 0xffff000024247812 */ /* 0x000fe200078ec0ff */
[----:B--2---:R-:W-:Y:S02]  /*4e80*/  IMAD.U32 R38, R13, 0x10000, RZ ;  /* 0x000100000d267824 */ /* 0x004fe400078e00ff */
[C---:B------:R-:W-:Y:S01]  /*4e90*/  FMUL.FTZ R106, R105.reuse, R35 ;  /* 0x00000023696a7220 */ /* 0x040fe20000410000 */
[----:B------:R-:W-:Y:S01]  /*4ea0*/  FMUL.FTZ R105, R105, R102 ;  /* 0x0000006669697220 */ /* 0x000fe20000410000 */
[----:B------:R-:W-:-:S02]  /*4eb0*/  SHF.R.U32.HI R39, RZ, 0x10, R39 ;  /* 0x00000010ff277819 */ /* 0x000fc40000011627 */
[C---:B------:R-:W-:Y:S01]  /*4ec0*/  FFMA.FTZ R102, R38.reuse, R102, -R106 ;  /* 0x0000006626667223 */ /* 0x040fe2000001086a */
[----:B------:R-:W-:Y:S01]  /*4ed0*/  FFMA.FTZ R38, R38, R35, R105 ;  /* 0x0000002326267223 */ /* 0x000fe20000010069 */
[----:B------:R-:W-:Y:S02]  /*4ee0*/  LOP3.LUT R105, R53, 0xffff0000, RZ, 0xc0, !PT ;  /* 0xffff000035697812 */ /* 0x000fe400078ec0ff */
[----:B------:R-:W-:Y:S02]  /*4ef0*/  LOP3.LUT R35, R13, 0xffff0000, RZ, 0xc0, !PT ;  /* 0xffff00000d237812 */ /* 0x000fe400078ec0ff */
[----:B------:R-:W-:Y:S01]  /*4f00*/  PRMT R104, R113, 0x5432, R104 ;  /* 0x0000543271687816 */ /* 0x000fe20000000068 */
[CC--:B------:R-:W-:Y:S01]  /*4f10*/  FMUL.FTZ R53, R105.reuse, R37.reuse ;  /* 0x0000002569357220 */ /* 0x0c0fe20000410000 */
[-C--:B------:R-:W-:Y:S01]  /*4f20*/  FMUL.FTZ R13, R105, R36.reuse ;  /* 0x00000024690d7220 */ /* 0x080fe20000410000 */
[C---:B------:R-:W-:Y:S01]  /*4f30*/  IMAD.U32 R105, R55.reuse, 0x10000, RZ ;  /* 0x0001000037697824 */ /* 0x040fe200078e00ff */
[----:B------:R-:W-:Y:S01]  /*4f40*/  LOP3.LUT R55, R55, 0xffff0000, RZ, 0xc0, !PT ;  /* 0xffff000037377812 */ /* 0x000fe200078ec0ff */
[----:B------:R-:W-:Y:S01]  /*4f50*/  FFMA.FTZ R36, R35, R36, -R53 ;  /* 0x0000002423247223 */ /* 0x000fe20000010835 */
[----:B------:R-:W-:Y:S01]  /*4f60*/  PRMT R53, R111, 0x5410, R103 ;  /* 0x000054106f357816 */ /* 0x000fe20000000067 */
[----:B------:R-:W-:Y:S01]  /*4f70*/  FFMA.FTZ R35, R35, R37, R13 ;  /* 0x0000002523237223 */ /* 0x000fe2000001000d */
[----:B------:R-:W-:Y:S01]  /*4f80*/  PRMT R103, R112, 0x5410, R39 ;  /* 0x0000541070677816 */ /* 0x000fe20000000027 */
[C---:B------:R-:W-:Y:S01]  /*4f90*/  IMAD.U32 R39, R104.reuse, 0x10000, RZ ;  /* 0x0001000068277824 */ /* 0x040fe200078e00ff */
[----:B------:R-:W-:Y:S01]  /*4fa0*/  LOP3.LUT R104, R104, 0xffff0000, RZ, 0xc0, !PT ;  /* 0xffff000068687812 */ /* 0x000fe200078ec0ff */
[----:B------:R-:W-:Y:S01]  /*4fb0*/  IMAD.U32 R37, R15, 0x10000, RZ ;  /* 0x000100000f257824 */ /* 0x000fe200078e00ff */
[----:B------:R-:W-:Y:S01]  /*4fc0*/  PRMT R34, R114, 0x5432, R34 ;  /* 0x0000543272227816 */ /* 0x000fe20000000022 */
[C---:B------:R-:W-:Y:S01]  /*4fd0*/  IMAD.U32 R13, R103.reuse, 0x10000, RZ ;  /* 0x00010000670d7824 */ /* 0x040fe200078e00ff */
[----:B------:R-:W-:-:S02]  /*4fe0*/  LOP3.LUT R103, R103, 0xffff0000, RZ, 0xc0, !PT ;  /* 0xffff000067677812 */ /* 0x000fc400078ec0ff */
[----:B------:R-:W-:Y:S01]  /*4ff0*/  PRMT R33, R110, 0x5410, R33 ;  /* 0x000054106e217816 */ /* 0x000fe20000000021 */
[C---:B------:R-:W-:Y:S01]  /*5000*/  FMUL.FTZ R106, R105.reuse, R13 ;  /* 0x0000000d696a7220 */ /* 0x040fe20000410000 */
[-C--:B------:R-:W-:Y:S01]  /*5010*/  FMUL.FTZ R105, R105, R39.reuse ;  /* 0x0000002769697220 */ /* 0x080fe20000410000 */
[----:B------:R-:W-:Y:S02]  /*5020*/  PRMT R32, R112, 0x5432, R32 ;  /* 0x0000543270207816 */ /* 0x000fe40000000020 */
        /* <DEDUP_REMOVED lines=14> */
[----:B------:R-:W-:Y:S01]  /*5110*/  F2FP.BF16.F32.PACK_AB R36, R36, R102 ;  /* 0x000000662424723e */ /* 0x000fe200000010ff */
        /* <DEDUP_REMOVED lines=24> */
[----:B------:R-:W-:Y:S01]  /*52a0*/  F2FP.BF16.F32.PACK_AB R37, R13, R37 ;  /* 0x000000250d25723e */ /* 0x000fe200000010ff */
[----:B------:R-:W-:Y:S02]  /*52b0*/  IMAD.MOV.U32 R13, RZ, RZ, R36 ;  /* 0x000000ffff0d7224 */ /* 0x000fe400078e0024 */
[C---:B------:R-:W-:Y:S01]  /*52c0*/  FFMA.FTZ R52, R14.reuse, R32, -R52 ;  /* 0x000000200e347223 */ /* 0x040fe20000010834 */
[----:B------:R-:W-:Y:S01]  /*52d0*/  FFMA.FTZ R54, R14, R33, R54 ;  /* 0x000000210e367223 */ /* 0x000fe20000010036 */
[----:B------:R-:W-:Y:S01]  /*52e0*/  F2FP.BF16.F32.PACK_AB R34, R34, R104 ;  /* 0x000000682222723e */ /* 0x000fe200000010ff */
[----:B------:R-:W-:Y:S01]  /*52f0*/  IMAD.MOV.U32 R53, RZ, RZ, R35 ;  /* 0x000000ffff357224 */ /* 0x000fe200078e0023 */
[----:B------:R-:W-:Y:S01]  /*5300*/  F2FP.BF16.F32.PACK_AB R15, R15, R39 ;  /* 0x000000270f0f723e */ /* 0x000fe200000010ff */
[----:B------:R-:W-:Y:S01]  /*5310*/  IMAD.MOV.U32 R55, RZ, RZ, R37 ;  /* 0x000000ffff377224 */ /* 0x000fe200078e0025 */
[----:B------:R-:W-:Y:S01]  /*5320*/  F2FP.BF16.F32.PACK_AB R103, R52, R103 ;  /* 0x000000673467723e */ /* 0x000fe200000010ff */
[----:B------:R-:W-:Y:S01]  /*5330*/  IMAD.MOV.U32 R52, RZ, RZ, R34 ;  /* 0x000000ffff347224 */ /* 0x000fe200078e0022 */
[----:B------:R-:W-:-:S02]  /*5340*/  F2FP.BF16.F32.PACK_AB R12, R12, R106 ;  /* 0x0000006a0c0c723e */ /* 0x000fc400000010ff */
[----:B------:R-:W-:Y:S01]  /*5350*/  F2FP.BF16.F32.PACK_AB R54, R54, R105 ;  /* 0x000000693636723e */ /* 0x000fe200000010ff */
[----:B------:R-:W-:-:S07]  /*5360*/  IMAD.MOV.U32 R14, RZ, RZ, R103 ;  /* 0x000000ffff0e7224 */ /* 0x000fce00078e0067 */
.L_x_10498:
[----:B------:R-:W-:Y:S05]  /*5370*/  BSYNC B2 ;  /* 0x0000000000027941 */ /* 0x000fea0003800000 */
.L_x_10497:
[----:B------:R-:W-:Y:S01]  /*5380*/  ISETP.GE.AND P4, PT, R101, R98, PT ;  /* 0x000000626500720c */ /* 0x000fe20003f86270 */
[----:B------:R-:W-:Y:S01]  /*5390*/  IMAD.MOV.U32 R32, RZ, RZ, R11 ;  /* 0x000000ffff207224 */ /* 0x000fe200078e000b */
[----:B--2---:R4:W-:Y:S01]  /*53a0*/  ST.E.128 desc[UR60][R90.64], R12 ;  /* 0x0000000c5a007985 */ /* 0x0049e2000c101d3c */
[----:B------:R-:W-:-:S10]  /*53b0*/  IMAD.MOV.U32 R33, RZ, RZ, R99 ;  /* 0x000000ffff217224 */ /* 0x000fd400078e0063 */
[----:B------:R-:W-:-:S05]  /*53c0*/  @!P4 IMAD.WIDE R32, R101, 0x2, R32 ;  /* 0x000000026520c825 */ /* 0x000fca00078e0220 */
[----:B---3--:R4:W-:Y:S02]  /*53d0*/  @!P4 ST.E.128 desc[UR60][R32.64], R52 ;  /* 0x000000342000c985 */ /* 0x0089e4000c101d3c */
.L_x_10496:
[----:B------:R-:W-:Y:S05]  /*53e0*/  BSYNC B1 ;  /* 0x0000000000017941 */ /* 0x000fea0003800000 */
.L_x_10495:
[----:B------:R-:W-:-:S03]  /*53f0*/  UMOV UR4, 0xffffffff ;  /* 0xffffffff00047882 */ /* 0x000fc60000000000 */
[----:B------:R-:W-:Y:S05]  /*5400*/  BRA.DIV UR4, `(.L_x_10499) ;  /* 0x0000017204807947 */ /* 0x000fea000b800000 */
[----:B0-----:R-:W0:Y:S04]  /*5410*/  SHFL.IDX PT, R97, R97, 0x1, 0x1c1f ;  /* 0x003c1f0061617f89 */ /* 0x001e2800000e0000 */
[----:B------:R-:W0:Y:S02]  /*5420*/  SHFL.IDX PT, R96, R96, 0x1, 0x1c1f ;  /* 0x003c1f0060607f89 */ /* 0x000e2400000e0000 */
.L_x_10753:
[----:B---3--:R-:W-:-:S05]  /*5430*/  VIADD R11, R204, 0x40 ;  /* 0x00000040cc0b7836 */ /* 0x008fca0000000000 */
[----:B------:R-:W-:-:S13]  /*5440*/  ISETP.GE.OR P4, PT, R11, R94, P1 ;  /* 0x0000005e0b00720c */ /* 0x000fda0000f86670 */
[----:B------:R-:W-:Y:S05]  /*5450*/  @P4 BRA `(.L_x_10484) ;  /* 0x0000000800fc4947 */ /* 0x000fea0003800000 */
[----:B----4-:R-:W3:Y:S01]  /*5460*/  LDL R13, [R1+0x74] ;  /* 0x00007400010d7983 */ /* 0x010ee20000100800 */
[----:B------:R-:W-:Y:S01]  /*5470*/  SEL R100, R78, R100, !P0 ;  /* 0x000000644e647207 */ /* 0x000fe20004000000 */
[C---:B------:R-:W-:Y:S01]  /*5480*/  VIADD R14, R204.reuse, 0x40 ;  /* 0x00000040cc0e7836 */ /* 0x040fe20000000000 */
        /* <DEDUP_REMOVED lines=15> */
[----:B---3--:R-:W-:Y:S02]  /*5580*/  IMAD.IADD R13, R13, 0x1, R12 ;  /* 0x000000010d0d7824 */ /* 0x008fe400078e020c */
[C---:B------:R-:W-:Y:S02]  /*5590*/  IMAD R12, R18.reuse, 0x1800, R65 ;  /* 0x00001800120c7824 */ /* 0x040fe400078e0241 */
[----:B------:R-:W-:Y:S02]  /*55a0*/  IMAD R32, R18, 0x1800, R13 ;  /* 0x0000180012207824 */ /* 0x000fe400078e020d */
[--C-:B------:R-:W-:Y:S02]  /*55b0*/  IMAD R12, R12, 0x2, R19.reuse ;  /* 0x000000020c0c7824 */ /* 0x100fe400078e0213 */
[----:B------:R-:W-:-:S04]  /*55c0*/  IMAD R32, R32, 0x2, R19 ;  /* 0x0000000220207824 */ /* 0x000fc800078e0213 */
[----:B------:R-:W0:Y:S04]  /*55d0*/  LDS.128 R12, [R12+0x1c400] ;  /* 0x01c400000c0c7984 */ /* 0x000e280000000c00 */
[----:B------:R-:W3:Y:S01]  /*55e0*/  LDS.128 R32, [R32+0x1c400] ;  /* 0x01c4000020207984 */ /* 0x000ee20000000c00 */
[----:B------:R-:W-:Y:S05]  /*55f0*/  @P2 BRA `(.L_x_10501) ;  /* 0x0000000400682947 */ /* 0x000fea0003800000 */
[----:B------:R-:W-:Y:S01]  /*5600*/  SHF.R.U32.HI R52, RZ, 0x10, R45 ;  /* 0x00000010ff347819 */ /* 0x000fe2000001162d */
[----:B---3--:R-:W-:Y:S01]  /*5610*/  IMAD.U32 R53, R33, 0x10000, RZ ;  /* 0x0001000021357824 */ /* 0x008fe200078e00ff */
[----:B------:R-:W-:Y:S01]  /*5620*/  SHF.R.U32.HI R39, RZ, 0x10, R41 ;  /* 0x00000010ff277819 */ /* 0x000fe20000011629 */
[----:B0-----:R-:W-:Y:S01]  /*5630*/  IMAD.U32 R55, R15, 0x10000, RZ ;  /* 0x000100000f377824 */ /* 0x001fe200078e00ff */
[----:B------:R-:W-:Y:S02]  /*5640*/  PRMT R52, R111, 0x5432, R52 ;  /* 0x000054326f347816 */ /* 0x000fe40000000034 */
[----:B------:R-:W-:Y:S02]  /*5650*/  PRMT R39, R108, 0x5410, R39 ;  /* 0x000054106c277816 */ /* 0x000fe40000000027 */
[----:B------:R-:W-:Y:S01]  /*5660*/  SHF.R.U64 R38, R42, 0x10, R43 ;  /* 0x000000102a267819 */ /* 0x000fe2000000122b */
[----:B------:R-:W-:Y:S01]  /*5670*/  IMAD.U32 R42, R52, 0x10000, RZ ;  /* 0x00010000342a7824 */ /* 0x000fe200078e00ff */
[----:B------:R-:W-:Y:S01]  /*5680*/  SHF.R.U64 R40, R40, 0x10, R41 ;  /* 0x0000001028287819 */ /* 0x000fe20000001229 */
[----:B------:R-:W-:Y:S01]  /*5690*/  IMAD.U32 R41, R39, 0x10000, RZ ;  /* 0x0001000027297824 */ /* 0x000fe200078e00ff */
[----:B------:R-:W-:Y:S01]  /*56a0*/  SHF.R.U64 R44, R44, 0x10, R45 ;  /* 0x000000102c2c7819 */ /* 0x000fe2000000122d */
[----:B------:R-:W-:-:S02]  /*56b0*/  IMAD.U32 R45, R13, 0x10000, RZ ;  /* 0x000100000d2d7824 */ /* 0x000fc400078e00ff */
[CC--:B------:R-:W-:Y:S01]  /*56c0*/  FMUL.FTZ R54, R53.reuse, R42.reuse ;  /* 0x0000002a35367220 */ /* 0x0c0fe20000410000 */
[-C--:B------:R-:W-:Y:S01]  /*56d0*/  FMUL.FTZ R53, R53, R41.reuse ;  /* 0x0000002935357220 */ /* 0x080fe20000410000 */
[----:B------:R-:W-:Y:S02]  /*56e0*/  LOP3.LUT R33, R33, 0xffff0000, RZ, 0xc0, !PT ;  /* 0xffff000021217812 */ /* 0x000fe400078ec0ff */
[C---:B------:R-:W-:Y:S01]  /*56f0*/  FFMA.FTZ R54, R45.reuse, R41, -R54 ;  /* 0x000000292d367223 */ /* 0x040fe20000010836 */
[----:B------:R-:W-:Y:S01]  /*5700*/  LOP3.LUT R52, R52, 0xffff0000, RZ, 0xc0, !PT ;  /* 0xffff000034347812 */ /* 0x000fe200078ec0ff */
[----:B------:R-:W-:Y:S01]  /*5710*/  FFMA.FTZ R53, R45, R42, R53 ;  /* 0x0000002a2d357223 */ /* 0x000fe20000010035 */
[--C-:B------:R-:W-:Y:S02]  /*5720*/  SHF.R.U64 R46, R46, 0x10, R47.reuse ;  /* 0x000000102e2e7819 */ /* 0x100fe4000000122f */
[----:B------:R-:W-:Y:S01]  /*5730*/  LOP3.LUT R41, R39, 0xffff0000, RZ, 0xc0, !PT ;  /* 0xffff000027297812 */ /* 0x000fe200078ec0ff */
[----:B------:R-:W-:Y:S01]  /*5740*/  FMUL.FTZ R42, R33, R52 ;  /* 0x00000034212a7220 */ /* 0x000fe20000410000 */
[----:B------:R-:W-:-:S02]  /*5750*/  SHF.R.U32.HI R47, RZ, 0x10, R47 ;  /* 0x00000010ff2f7819 */ /* 0x000fc4000001162f */
[----:B------:R-:W-:Y:S01]  /*5760*/  SHF.R.U32.HI R43, RZ, 0x10, R43 ;  /* 0x00000010ff2b7819 */ /* 0x000fe2000001162b */
[-C--:B------:R-:W-:Y:S01]  /*5770*/  FMUL.FTZ R33, R33, R41.reuse ;  /* 0x0000002921217220 */ /* 0x080fe20000410000 */
[----:B------:R-:W-:Y:S01]  /*5780*/  LOP3.LUT R39, R13, 0xffff0000, RZ, 0xc0, !PT ;  /* 0xffff00000d277812 */ /* 0x000fe200078ec0ff */
[----:B------:R-:W-:Y:S01]  /*5790*/  IMAD.U32 R13, R12, 0x10000, RZ ;  /* 0x000100000c0d7824 */ /* 0x000fe200078e00ff */
[----:B------:R-:W-:Y:S02]  /*57a0*/  PRMT R47, R109, 0x5410, R47 ;  /* 0x000054106d2f7816 */ /* 0x000fe4000000002f */
        /* <DEDUP_REMOVED lines=15> */
[----:B------:R-:W-:Y:S01]  /*58a0*/  FFMA.FTZ R52, R55, R41, R52 ;  /* 0x0000002937347223 */ /* 0x000fe20000010034 */
[----:B------:R-:W-:Y:S01]  /*58b0*/  LOP3.LUT R41, R15, 0xffff0000, RZ, 0xc0, !PT ;  /* 0xffff00000f297812 */ /* 0x000fe200078ec0ff */
[C---:B------:R-:W-:Y:S01]  /*58c0*/  FMUL.FTZ R55, R35.reuse, R47 ;  /* 0x0000002f23377220 */ /* 0x040fe20000410000 */
[----:B------:R-:W-:Y:S01]  /*58d0*/  LOP3.LUT R32, R32, 0xffff0000, RZ, 0xc0, !PT ;  /* 0xffff000020207812 */ /* 0x000fe200078ec0ff */
[-C--:B------:R-:W-:Y:S01]  /*58e0*/  FMUL.FTZ R35, R35, R45.reuse ;  /* 0x0000002d23237220 */ /* 0x080fe20000410000 */
[----:B------:R-:W-:Y:S01]  /*58f0*/  PRMT R46, R109, 0x5432, R46 ;  /* 0x000054326d2e7816 */ /* 0x000fe2000000002e */
[C---:B------:R-:W-:Y:S01]  /*5900*/  FFMA.FTZ R55, R41.reuse, R45, -R55 ;  /* 0x0000002d29377223 */ /* 0x040fe20000010837 */
[----:B------:R-:W-:Y:S02]  /*5910*/  IMAD.U32 R45, R44, 0x10000, RZ ;  /* 0x000100002c2d7824 */ /* 0x000fe400078e00ff */
[----:B------:R-:W-:Y:S01]  /*5920*/  FFMA.FTZ R35, R41, R47, R35 ;  /* 0x0000002f29237223 */ /* 0x000fe20000010023 */
[C---:B------:R-:W-:Y:S01]  /*5930*/  IMAD.U32 R41, R40.reuse, 0x10000, RZ ;  /* 0x0001000028297824 */ /* 0x040fe200078e00ff */
[----:B------:R-:W-:Y:S01]  /*5940*/  LOP3.LUT R47, R40, 0xffff0000, RZ, 0xc0, !PT ;  /* 0xffff0000282f7812 */ /* 0x000fe200078ec0ff */
[C---:B------:R-:W-:Y:S01]  /*5950*/  FMUL.FTZ R40, R39.reuse, R45 ;  /* 0x0000002d27287220 */ /* 0x040fe20000410000 */
[----:B------:R-:W-:Y:S01]  /*5960*/  LOP3.LUT R44, R44, 0xffff0000, RZ, 0xc0, !PT ;  /* 0xffff00002c2c7812 */ /* 0x000fe200078ec0ff */
[-C--:B------:R-:W-:Y:S01]  /*5970*/  FMUL.FTZ R39, R39, R41.reuse ;  /* 0x0000002927277220 */ /* 0x080fe20000410000 */
[----:B------:R-:W-:Y:S01]  /*5980*/  PRMT R38, R107, 0x5432, R38 ;  /* 0x000054326b267816 */ /* 0x000fe20000000026 */
[C---:B------:R-:W-:Y:S01]  /*5990*/  FFMA.FTZ R40, R13.reuse, R41, -R40 ;  /* 0x000000290d287223 */ /* 0x040fe20000010828 */
[----:B------:R-:W-:Y:S01]  /*59a0*/  LOP3.LUT R12, R12, 0xffff0000, RZ, 0xc0, !PT ;  /* 0xffff00000c0c7812 */ /* 0x000fe200078ec0ff */
[----:B------:R-:W-:Y:S01]  /*59b0*/  FMUL.FTZ R91, R32, R44 ;  /* 0x0000002c205b7220 */ /* 0x000fe20000410000 */
[----:B------:R-:W-:Y:S01]  /*59c0*/  FFMA.FTZ R39, R13, R45, R39 ;  /* 0x0000002d0d277223 */ /* 0x000fe20000010027 */
[----:B------:R-:W-:-:S02]  /*59d0*/  IMAD.U32 R43, R34, 0x10000, RZ ;  /* 0x00010000222b7824 */ /* 0x000fc400078e00ff */
[-C--:B------:R-:W-:Y:S01]  /*59e0*/  FMUL.FTZ R32, R32, R47.reuse ;  /* 0x0000002f20207220 */ /* 0x080fe20000410000 */
[----:B------:R-:W-:Y:S01]  /*59f0*/  IMAD.U32 R13, R46, 0x10000, RZ ;  /* 0x000100002e0d7824 */ /* 0x000fe200078e00ff */
[----:B------:R-:W-:Y:S01]  /*5a00*/  LOP3.LUT R34, R34, 0xffff0000, RZ, 0xc0, !PT ;  /* 0xffff000022227812 */ /* 0x000fe200078ec0ff */
[----:B------:R-:W-:Y:S01]  /*5a10*/  IMAD.U32 R41, R38, 0x10000, RZ ;  /* 0x0001000026297824 */ /* 0x000fe200078e00ff */
[----:B------:R-:W-:Y:S01]  /*5a20*/  LOP3.LUT R46, R46, 0xffff0000, RZ, 0xc0, !PT ;  /* 0xffff00002e2e7812 */ /* 0x000fe200078ec0ff */
[----:B------:R-:W-:Y:S01]  /*5a30*/  FFMA.FTZ R91, R12, R47, -R91 ;  /* 0x0000002f0c5b7223 */ /* 0x000fe2000001085b */
[----:B------:R-:W-:Y:S01]  /*5a40*/  LOP3.LUT R38, R38, 0xffff0000, RZ, 0xc0, !PT ;  /* 0xffff000026267812 */ /* 0x000fe200078ec0ff */
[----:B------:R-:W-:Y:S01]  /*5a50*/  FFMA.FTZ R32, R12, R44, R32 ;  /* 0x0000002c0c207223 */ /* 0x000fe20000010020 */
[C---:B------:R-:W-:Y:S02]  /*5a60*/  IMAD.U32 R15, R14.reuse, 0x10000, RZ ;  /* 0x000100000e0f7824 */ /* 0x040fe400078e00ff */
[C---:B------:R-:W-:Y:S01]  /*5a70*/  FMUL.FTZ R12, R43.reuse, R13 ;  /* 0x0000000d2b0c7220 */ /* 0x040fe20000410000 */
[----:B------:R-:W-:Y:S01]  /*5a80*/  FMUL.FTZ R44, R43, R41 ;  /* 0x000000292b2c7220 */ /* 0x000fe20000410000 */
[----:B------:R-:W-:Y:S01]  /*5a90*/  LOP3.LUT R14, R14, 0xffff0000, RZ, 0xc0, !PT ;  /* 0xffff00000e0e7812 */ /* 0x000fe200078ec0ff */
        /* <DEDUP_REMOVED lines=13> */
[----:B------:R-:W-:Y:S02]  /*5b70*/  F2FP.BF16.F32.PACK_AB R33, R33, R53 ;  /* 0x000000352121723e */ /* 0x000fe400000010ff */
[----:B------:R-:W-:-:S02]  /*5b80*/  F2FP.BF16.F32.PACK_AB R35, R35, R52 ;  /* 0x000000342323723e */ /* 0x000fc400000010ff */
[----:B------:R-:W-:-:S07]  /*5b90*/  F2FP.BF16.F32.PACK_AB R32, R32, R39 ;  /* 0x000000272020723e */ /* 0x000fce00000010ff */
.L_x_10501:
[----:B------:R-:W-:Y:S05]  /*5ba0*/  BSYNC B1 ;  /* 0x0000000000017941 */ /* 0x000fea0003800000 */
.L_x_10500:
[----:B------:R-:W-:Y:S01]  /*5bb0*/  ISETP.GE.AND P2, PT, R11, R98, PT ;  /* 0x000000620b00720c */ /* 0x000fe20003f46270 */
[----:B0-----:R0:W-:Y:S02]  /*5bc0*/  ST.E.128 desc[UR60][R36.64], R12 ;  /* 0x0000000c24007985 */ /* 0x0011e4000c101d3c */
[----:B0-----:R-:W-:Y:S02]  /*5bd0*/  IMAD.MOV.U32 R12, RZ, RZ, R96 ;  /* 0x000000ffff0c7224 */ /* 0x001fe400078e0060 */
[----:B------:R-:W-:-:S08]  /*5be0*/  IMAD.MOV.U32 R13, RZ, RZ, R97 ;  /* 0x000000ffff0d7224 */ /* 0x000fd000078e0061 */
[----:B------:R-:W-:Y:S05]  /*5bf0*/  @P2 BRA `(.L_x_10484) ;  /* 0x0000000400142947 */ /* 0x000fea0003800000 */
[----:B------:R-:W-:-:S05]  /*5c00*/  IMAD.WIDE R12, R11, 0x2, R12 ;  /* 0x000000020b0c7825 */ /* 0x000fca00078e020c */
[----:B---3--:R0:W-:Y:S01]  /*5c10*/  ST.E.128 desc[UR60][R12.64], R32 ;  /* 0x000000200c007985 */ /* 0x0081e2000c101d3c */
[----:B------:R-:W-:Y:S05]  /*5c20*/  BRA `(.L_x_10484) ;  /* 0x0000000400087947 */ /* 0x000fea0003800000 */
.L_x_10465:
[----:B------:R-:W-:-:S13]  /*5c30*/  ISETP.NE.AND P3, PT, R210, 0x3, PT ;  /* 0x00000003d200780c */ /* 0x000fda0003f65270 */
[----:B------:R-:W-:Y:S05]  /*5c40*/  @!P3 BRA `(.L_x_10502) ;  /* 0x000000000004b947 */ /* 0x000fea0003800000 */
[----:B------:R-:W-:Y:S01]  /*5c50*/  BPT.TRAP 0x1 ;  /* 0x000000040000795c */ /* 0x000fe20000300000 */
.L_x_10502:
[----:B------:R-:W-:Y:S01]  /*5c60*/  IMAD R0, R18, 0x8, R19 ;  /* 0x0000000812007824 */ /* 0x000fe200078e0213 */
[----:B------:R-:W-:Y:S01]  /*5c70*/  SHF.L.U32 R95, R208, 0x1f, RZ ;  /* 0x0000001fd05f7819 */ /* 0x000fe200000006ff */
[----:B------:R-:W-:Y:S01]  /*5c80*/  BSSY B1, `(.L_x_10503) ;  /* 0x0000004000017945 */ /* 0x000fe20003800000 */
[----:B------:R-:W-:Y:S02]  /*5c90*/  SHF.R.S32.HI R92, RZ, 0x1f, R89 ;  /* 0x0000001fff5c7819 */ /* 0x000fe40000011459 */
[----:B------:R-:W1:Y:S02]  /*5ca0*/  SYNCS.PHASECHK.TRANS64.TRYWAIT P2, [R0+URZ+0x32490], R95 ;  /* 0x0324905f000075a7 */ /* 0x000e64000804017f */
[----:B-1----:R-:W-:Y:S05]  /*5cb0*/  @!P2 BRA `(.L_x_10504) ;  /* 0x0000016800a0a947 */ /* 0x002fea0003800000 */
.L_x_10754:
[----:B------:R-:W-:Y:S05]  /*5cc0*/  BSYNC B1 ;  /* 0x0000000000017941 */ /* 0x000fea0003800000 */
.L_x_10503:
        /* <DEDUP_REMOVED lines=25> */
.L_x_10758:
[----:B------:R-:W-:Y:S04]  /*5e60*/  BSSY B1, `(.L_x_10506) ;  /* 0x000000d000017945 */ /* 0x000fe80003800000 */
[----:B------:R-:W-:Y:S05]  /*5e70*/  @!P2 BRA `(.L_x_10507) ;  /* 0x00000000002ca947 */ /* 0x000fea0003800000 */
[----:B------:R-:W-:Y:S02]  /*5e80*/  ULDC UR4, c[0x0][0x2f4] ;  /* 0x0000bd0000047ab9 */ /* 0x000fe40000000800 */
[----:B------:R-:W-:-:S13]  /*5e90*/  ISETP.GE.AND P2, PT, R16, UR4, PT ;  /* 0x0000000410007c0c */ /* 0x000fda000bf46270 */
[----:B---3--:R-:W-:-:S04]  /*5ea0*/  @!P2 LEA R34, P4, R16, R14, 0x1 ;  /* 0x0000000e1022a211 */ /* 0x008fc800078808ff */
[----:B--2---:R-:W-:Y:S02]  /*5eb0*/  @!P2 LEA.HI.X R35, R16, R33, R17, 0x1, P4 ;  /* 0x000000211023a211 */ /* 0x004fe400020f0c11 */
[----:B------:R-:W-:-:S13]  /*5ec0*/  ISETP.GE.AND P4, PT, R2, UR4, PT ;  /* 0x0000000402007c0c */ /* 0x000fda000bf86270 */
[C---:B------:R-:W-:Y:S02]  /*5ed0*/  @!P4 LEA R32, P5, R2.reuse, R14, 0x1 ;  /* 0x0000000e0220c211 */ /* 0x040fe400078a08ff */
[----:B------:R-:W2:Y:S02]  /*5ee0*/  @!P2 LDS.128 R12, [R98] ;  /* 0x00000000620ca984 */ /* 0x000ea40000000c00 */
[----:B------:R-:W-:Y:S02]  /*5ef0*/  @!P4 LEA.HI.X R33, R2, R33, R207, 0x1, P5 ;  /* 0x000000210221c211 */ /* 0x000fe400028f0ccf */
[----:B--2---:R-:W-:Y:S04]  /*5f00*/  @!P2 ST.E.128 desc[UR60][R34.64], R12 ;  /* 0x0000000c2200a985 */ /* 0x004fe8000c101d3c */
[----:B------:R-:W2:Y:S04]  /*5f10*/  @!P4 LDS.128 R12, [R91] ;  /* 0x000000005b0cc984 */ /* 0x000ea80000000c00 */
[----:B--2---:R4:W-:Y:S02]  /*5f20*/  @!P4 ST.E.128 desc[UR60][R32.64], R12 ;  /* 0x0000000c2000c985 */ /* 0x0049e4000c101d3c */
.L_x_10507:
[----:B------:R-:W-:Y:S05]  /*5f30*/  BSYNC B1 ;  /* 0x0000000000017941 */ /* 0x000fea0003800000 */
.L_x_10506:
[----:B------:R-:W-:-:S03]  /*5f40*/  UMOV UR4, 0xffffffff ;  /* 0xffffffff00047882 */ /* 0x000fc60000000000 */
[----:B------:R-:W-:Y:S05]  /*5f50*/  BRA.DIV UR4, `(.L_x_10508) ;  /* 0x0000016a04547947 */ /* 0x000fea000b800000 */
[----:B--2-4-:R2:W4:Y:S04]  /*5f60*/  SHFL.IDX PT, R33, R37, 0x1, 0x1c1f ;  /* 0x003c1f0025217f89 */ /* 0x01452800000e0000 */
[----:B---3--:R2:W3:Y:S02]  /*5f70*/  SHFL.IDX PT, R14, R36, 0x1, 0x1c1f ;  /* 0x003c1f00240e7f89 */ /* 0x0084e400000e0000 */
.L_x_10762:
[----:B------:R-:W-:-:S13]  /*5f80*/  ISETP.GE.AND P2, PT, R38, 0x41, PT ;  /* 0x000000412600780c */ /* 0x000fda0003f46270 */
[----:B------:R-:W-:Y:S05]  /*5f90*/  @!P2 BRA `(.L_x_10484) ;  /* 0x00000000002ca947 */ /* 0x000fea0003800000 */
[----:B------:R-:W-:Y:S02]  /*5fa0*/  ULDC UR4, c[0x0][0x2f4] ;  /* 0x0000bd0000047ab9 */ /* 0x000fe40000000800 */
[----:B------:R-:W-:-:S13]  /*5fb0*/  ISETP.GE.AND P2, PT, R16, UR4, PT ;  /* 0x0000000410007c0c */ /* 0x000fda000bf46270 */
[----:B---3--:R-:W-:-:S04]  /*5fc0*/  @!P2 LEA R34, P4, R16, R14, 0x1 ;  /* 0x0000000e1022a211 */ /* 0x008fc800078808ff */
[----:B----4-:R-:W-:Y:S02]  /*5fd0*/  @!P2 LEA.HI.X R35, R16, R33, R17, 0x1, P4 ;  /* 0x000000211023a211 */ /* 0x010fe400020f0c11 */
[----:B------:R-:W-:-:S13]  /*5fe0*/  ISETP.GE.AND P4, PT, R2, UR4, PT ;  /* 0x0000000402007c0c */ /* 0x000fda000bf86270 */
[C---:B------:R-:W-:Y:S02]  /*5ff0*/  @!P4 LEA R32, P5, R2.reuse, R14, 0x1 ;  /* 0x0000000e0220c211 */ /* 0x040fe400078a08ff */
[----:B------:R-:W3:Y:S02]  /*6000*/  @!P2 LDS.128 R12, [R98+0x2000] ;  /* 0x00200000620ca984 */ /* 0x000ee40000000c00 */
[----:B------:R-:W-:Y:S02]  /*6010*/  @!P4 LEA.HI.X R33, R2, R33, R207, 0x1, P5 ;  /* 0x000000210221c211 */ /* 0x000fe400028f0ccf */
[----:B---3--:R-:W-:Y:S04]  /*6020*/  @!P2 ST.E.128 desc[UR60][R34.64], R12 ;  /* 0x0000000c2200a985 */ /* 0x008fe8000c101d3c */
[----:B------:R-:W3:Y:S04]  /*6030*/  @!P4 LDS.128 R12, [R91+0x2000] ;  /* 0x002000005b0cc984 */ /* 0x000ee80000000c00 */
[----:B---3--:R3:W-:Y:S02]  /*6040*/  @!P4 ST.E.128 desc[UR60][R32.64], R12 ;  /* 0x0000000c2000c985 */ /* 0x0087e4000c101d3c */
.L_x_10484:
[----:B------:R-:W-:Y:S05]  /*6050*/  BSYNC B0 ;  /* 0x0000000000007941 */ /* 0x000fea0003800000 */
.L_x_10464:
        /* <DEDUP_REMOVED lines=17> */
.L_x_10510:
[----:B------:R-:W-:Y:S05]  /*6170*/  BSYNC B0 ;  /* 0x0000000000007941 */ /* 0x000fea0003800000 */
.L_x_10509:
[----:B------:R-:W5:Y:S01]  /*6180*/  SYNCS.PHASECHK.TRANS64.TRYWAIT P3, [R0+URZ+0x324b0], R95 ;  /* 0x0324b05f000075a7 */ /* 0x000f62000806017f */
[----:B------:R-:W-:Y:S04]  /*6190*/  BSSY B0, `(.L_x_10511) ;  /* 0x0000002000007945 */ /* 0x000fe80003800000 */
[----:B-----5:R-:W-:Y:S05]  /*61a0*/  @!P3 BRA `(.L_x_10512) ;  /* 0x000001680008b947 */ /* 0x020fea0003800000 */
.L_x_10763:
[----:B------:R-:W-:Y:S05]  /*61b0*/  BSYNC B0 ;  /* 0x0000000000007941 */ /* 0x000fea0003800000 */
.L_x_10511:
[----:B------:R0:W5:Y:S01]  /*61c0*/  LDL R46, [R1+0xc] ;  /* 0x00000c00012e7983 */ /* 0x0001620000100800 */
[----:B------:R-:W-:Y:S01]  /*61d0*/  ULDC.64 UR4, c[0x0][0x328] ;  /* 0x0000ca0000047ab9 */ /* 0x000fe20000000a00 */
[----:B------:R-:W-:Y:S02]  /*61e0*/  ULDC.64 UR6, c[0x0][0x318] ;  /* 0x0000c60000067ab9 */ /* 0x000fe40000000a00 */
[----:B----4-:R4:W5:Y:S04]  /*61f0*/  LDL R45, [R1+0x8] ;  /* 0x00000800012d7983 */ /* 0x0109680000100800 */
[----:B------:R4:W5:Y:S01]  /*6200*/  LDL R44, [R1+0x4] ;  /* 0x00000400012c7983 */ /* 0x0009620000100800 */
        /* <DEDUP_REMOVED lines=19> */
[----:B------:R4:W0:Y:S01]  /*6340*/  SHFL.IDX PT, R42, R39, RZ, 0x1c1f ;  /* 0x001c1fff272a7589 */ /* 0x00082200000e0000 */
[--C-:B------:R-:W-:Y:S02]  /*6350*/  IMAD R38, R38, 0x2, R25.reuse ;  /* 0x0000000226267824 */ /* 0x100fe400078e0219 */
[----:B------:R-:W-:Y:S01]  /*6360*/  IMAD R11, R12, 0x2, R25 ;  /* 0x000000020c0b7824 */ /* 0x000fe200078e0219 */
[----:B------:R4:W3:Y:S08]  /*6370*/  SHFL.IDX PT, R41, R40, RZ, 0x1c1f ;  /* 0x001c1fff28297589 */ /* 0x0008f000000e0000 */
[----:B----4-:R-:W-:Y:S05]  /*6380*/  @!P3 BRA `(.L_x_10514) ;  /* 0x0000000000a4b947 */ /* 0x010fea0003800000 */
[----:B------:R-:W-:Y:S02]  /*6390*/  ISETP.NE.AND P5, PT, R62, RZ, PT ;  /* 0x000000ff3e00720c */ /* 0x000fe40003fa5270 */
[----:B------:R-:W-:Y:S02]  /*63a0*/  ISETP.NE.AND P4, PT, R29, RZ, PT ;  /* 0x000000ff1d00720c */ /* 0x000fe40003f85270 */
[----:B------:R-:W-:-:S09]  /*63b0*/  PRMT R43, R83, 0x8880, RZ ;  /* 0x00008880532b7816 */ /* 0x000fd200000000ff */
[----:B------:R-:W4:Y:S01]  /*63c0*/  @P5 LDS.128 R12, [R38] ;  /* 0x00000000260c5984 */ /* 0x000f220000000c00 */
[----:B0-2---:R-:W-:-:S04]  /*63d0*/  @P5 LEA R36, P3, R16, R42, 0x1 ;  /* 0x0000002a10245211 */ /* 0x005fc800078608ff */
[----:B---3--:R-:W-:Y:S02]  /*63e0*/  @P5 LEA.HI.X R37, R16, R41, R17, 0x1, P3 ;  /* 0x0000002910255211 */ /* 0x008fe400018f0c11 */
[----:B------:R-:W-:-:S04]  /*63f0*/  @P4 LEA R34, P3, R2, R42, 0x1 ;  /* 0x0000002a02224211 */ /* 0x000fc800078608ff */
[----:B------:R-:W-:Y:S02]  /*6400*/  @P4 LEA.HI.X R35, R2, R41, R207, 0x1, P3 ;  /* 0x0000002902234211 */ /* 0x000fe400018f0ccf */
[----:B------:R-:W-:-:S13]  /*6410*/  ISETP.NE.AND P3, PT, R10, RZ, PT ;  /* 0x000000ff0a00720c */ /* 0x000fda0003f65270 */
[----:B------:R-:W-:-:S04]  /*6420*/  @P3 LEA R32, P6, R215, R42, 0x1 ;  /* 0x0000002ad7203211 */ /* 0x000fc800078c08ff */
[----:B-----5:R-:W-:Y:S01]  /*6430*/  @P3 LEA.HI.X R33, R215, R41, R46, 0x1, P6 ;  /* 0x00000029d7213211 */ /* 0x020fe200030f0c2e */
[----:B----4-:R0:W-:Y:S01]  /*6440*/  @P5 ST.E.128 desc[UR60][R36.64], R12 ;  /* 0x0000000c24005985 */ /* 0x0101e2000c101d3c */
        /* <DEDUP_REMOVED lines=29> */
.L_x_10514:
[----:B------:R-:W-:Y:S05]  /*6620*/  BSYNC B0 ;  /* 0x0000000000007941 */ /* 0x000fea0003800000 */
.L_x_10513:
[----:B------:R-:W-:Y:S01]  /*6630*/  ISETP.GE.AND P3, PT, R94, 0x41, PT ;  /* 0x000000415e00780c */ /* 0x000fe20003f66270 */
[----:B------:R-:W0:Y:S01]  /*6640*/  SHFL.IDX PT, R40, R40, 0x1, 0x1c1f ;  /* 0x003c1f0028287f89 */ /* 0x000e2200000e0000 */
[----:B------:R-:W-:Y:S03]  /*6650*/  BSSY B0, `(.L_x_10515) ;  /* 0x000002c000007945 */ /* 0x000fe60003800000 */
[----:B------:R-:W0:Y:S08]  /*6660*/  SHFL.IDX PT, R39, R39, 0x1, 0x1c1f ;  /* 0x003c1f0027277f89 */ /* 0x000e3000000e0000 */
[----:B------:R-:W-:Y:S05]  /*6670*/  @!P3 BRA `(.L_x_10516) ;  /* 0x0000000000a4b947 */ /* 0x000fea0003800000 */
[----:B------:R-:W-:Y:S02]  /*6680*/  ISETP.NE.AND P5, PT, R62, RZ, PT ;  /* 0x000000ff3e00720c */ /* 0x000fe40003fa5270 */
[----:B------:R-:W-:Y:S02]  /*6690*/  ISETP.NE.AND P4, PT, R29, RZ, PT ;  /* 0x000000ff1d00720c */ /* 0x000fe40003f85270 */
[----:B---3--:R-:W-:-:S09]  /*66a0*/  PRMT R41, R83, 0x8880, RZ ;  /* 0x0000888053297816 */ /* 0x008fd200000000ff */
[----:B----4-:R-:W3:Y:S01]  /*66b0*/  @P5 LDS.128 R12, [R38+0x2000] ;  /* 0x00200000260c5984 */ /* 0x010ee20000000c00 */
[----:B0-2---:R-:W-:-:S04]  /*66c0*/  @P5 LEA R36, P3, R16, R39, 0x1 ;  /* 0x0000002710245211 */ /* 0x005fc800078608ff */
[----:B------:R-:W-:Y:S02]  /*66d0*/  @P5 LEA.HI.X R37, R16, R40, R17, 0x1, P3 ;  /* 0x0000002810255211 */ /* 0x000fe400018f0c11 */
[----:B------:R-:W-:-:S04]  /*66e0*/  @P4 LEA R34, P3, R2, R39, 0x1 ;  /* 0x0000002702224211 */ /* 0x000fc800078608ff */
[----:B------:R-:W-:Y:S02]  /*66f0*/  @P4 LEA.HI.X R35, R2, R40, R207, 0x1, P3 ;  /* 0x0000002802234211 */ /* 0x000fe400018f0ccf */
[----:B------:R-:W-:-:S13]  /*6700*/  ISETP.NE.AND P3, PT, R10, RZ, PT ;  /* 0x000000ff0a00720c */ /* 0x000fda0003f65270 */
[----:B------:R-:W-:-:S04]  /*6710*/  @P3 LEA R32, P6, R215, R39, 0x1 ;  /* 0x00000027d7203211 */ /* 0x000fc800078c08ff */
[----:B-----5:R-:W-:Y:S01]  /*6720*/  @P3 LEA.HI.X R33, R215, R40, R46, 0x1, P6 ;  /* 0x00000028d7213211 */ /* 0x020fe200030f0c2e */
[----:B---3--:R0:W-:Y:S01]  /*6730*/  @P5 ST.E.128 desc[UR60][R36.64], R12 ;  /* 0x0000000c24005985 */ /* 0x0081e2000c101d3c */
        /* <DEDUP_REMOVED lines=29> */
.L_x_10516:
[----:B------:R-:W-:Y:S05]  /*6910*/  BSYNC B0 ;  /* 0x0000000000007941 */ /* 0x000fea0003800000 */
.L_x_10515:
[----:B------:R-:W2:Y:S01]  /*6920*/  LDL R11, [R1] ;  /* 0x00000000010b7983 */ /* 0x000ea20000100800 */
[----:B-1----:R-:W-:Y:S02]  /*6930*/  @!P2 VIADD R0, R0, 0x324c0 ;  /* 0x000324c00000a836 */ /* 0x002fe40000000000 */
[----:B------:R-:W-:Y:S01]  /*6940*/  VIADD R18, R18, 0x1 ;  /* 0x0000000112127836 */ /* 0x000fe20000000000 */
[----:B------:R-:W-:Y:S01]  /*6950*/  @!PT LDS RZ, [RZ] ;  /* 0x00000000fffff984 */ /* 0x000fe20000000800 */
[----:B------:R-:W-:Y:S01]  /*6960*/  @!PT LDS RZ, [RZ] ;  /* 0x00000000fffff984 */ /* 0x000fe20000000800 */
[----:B------:R-:W-:Y:S01]  /*6970*/  @!PT LDS RZ, [RZ] ;  /* 0x00000000fffff984 */ /* 0x000fe20000000800 */
[----:B------:R-:W-:Y:S01]  /*6980*/  @!PT LDS RZ, [RZ] ;  /* 0x00000000fffff984 */ /* 0x000fe20000000800 */
[----:B------:R1:W-:Y:S06]  /*6990*/  MEMBAR.ALL.CTA ;  /* 0x0000000000007992 */ /* 0x0003ec0000008000 */
[----:B-1----:R-:W1:Y:S01]  /*69a0*/  FENCE.VIEW.ASYNC.S ;  /* 0x00000000000073c6 */ /* 0x002e620000000000 */
[----:B------:R-:W-:Y:S01]  /*69b0*/  @!P2 PRMT R0, RZ, 0x654, R0 ;  /* 0x00000654ff00a816 */ /* 0x000fe20000000000 */
[----:B-1----:R1:W-:Y:S06]  /*69c0*/  BAR.SYNC.DEFER_BLOCKING R87, 0x80 ;  /* 0x000200570000751d */ /* 0x0023ec0000010000 */
[----:B------:R1:W-:Y:S01]  /*69d0*/  @!P2 SYNCS.ARRIVE.TRANS64.RED.A1T0 RZ, [R0+URZ], RZ ;  /* 0x000000ff00ffa9a7 */ /* 0x0003e2000810043f */
[----:B------:R-:W-:-:S04]  /*69e0*/  ISETP.NE.AND P2, PT, R18, 0x2, PT ;  /* 0x000000021200780c */ /* 0x000fc80003f45270 */
[----:B------:R-:W-:Y:S02]  /*69f0*/  SEL R18, R18, RZ, P2 ;  /* 0x000000ff12127207 */ /* 0x000fe40001000000 */
[----:B--2---:R-:W-:Y:S02]  /*6a00*/  LOP3.LUT P3, RZ, R11, 0x2, RZ, 0xc0, !PT ;  /* 0x000000020bff7812 */ /* 0x004fe4000786c0ff */
[----:B------:R-:W-:-:S04]  /*6a10*/  SEL R11, RZ, 0x1, P2 ;  /* 0x00000001ff0b7807 */ /* 0x000fc80001000000 */
[----:B------:R-:W-:-:S07]  /*6a20*/  LOP3.LUT R208, R208, R11, RZ, 0x3c, !PT ;  /* 0x0000000bd0d07212 */ /* 0x000fce00078e3cff */
[----:B-1----:R-:W-:Y:S05]  /*6a30*/  @P3 BRA `(.L_x_10517) ;  /* 0xffffffc000d83947 */ /* 0x002fea000383ffff */
[----:B0---4-:R-:W0:Y:S01]  /*6a40*/  S2R R12, SR_TID.X ;  /* 0x00000000000c7919 */ /* 0x011e220000002100 */
[----:B------:R-:W-:Y:S02]  /*6a50*/  PLOP3.LUT P0, PT, PT, PT, PT, 0x8, 0x0 ;  /* 0x000000000000781c */ /* 0x000fe40003f0e170 */
[----:B0-----:R-:W-:-:S04]  /*6a60*/  SHF.R.U32.HI R12, RZ, 0x7, R12 ;  /* 0x00000007ff0c7819 */ /* 0x001fc8000001160c */
[----:B------:R-:W-:-:S13]  /*6a70*/  ISETP.NE.AND P3, PT, R12, 0x1, PT ;  /* 0x000000010c00780c */ /* 0x000fda0003f65270 */
[----:B------:R-:W-:Y:S05]  /*6a80*/  @!P3 WARPSYNC.ALL ;  /* 0x000000000000b948 */ /* 0x000fea0003800000 */
[----:B------:R-:W-:Y:S06]  /*6a90*/  @!P3 BAR.ARV 0x9, 0x100 ;  /* 0x024400000000bb1d */ /* 0x000fec0000002000 */
.L_x_10459:
[----:B------:R-:W-:Y:S01]  /*6aa0*/  IMAD.MOV.U32 R3, RZ, RZ, RZ ;  /* 0x000000ffff037224 */ /* 0x000fe200078e00ff */
[----:B------:R-:W-:Y:S06]  /*6ab0*/  @P0 BRA `(.L_x_10518) ;  /* 0x00000000000c0947 */ /* 0x000fec0003800000 */
[----:B------:R-:W1:Y:S01]  /*6ac0*/  FENCE.VIEW.ASYNC.G ;  /* 0x00000000000073c6 */ /* 0x000e620000000100 */
[----:B------:R-:W-:Y:S05]  /*6ad0*/  WARPSYNC.ALL ;  /* 0x0000000000007948 */ /* 0x000fea0003800000 */
[----:B-1----:R-:W-:Y:S06]  /*6ae0*/  BAR.ARV 0xc, 0x180 ;  /* 0x0306000000007b1d */ /* 0x002fec0000002000 */
.L_x_10518:
[----:B------:R-:W2:Y:S01]  /*6af0*/  LDL R0, [R1] ;  /* 0x0000000001007983 */ /* 0x000ea20000100800 */
[----:B------:R-:W-:Y:S01]  /*6b00*/  BSSY B0, `(.L_x_10519) ;  /* 0x0000021000007945 */ /* 0x000fe20003800000 */
[----:B--2---:R-:W-:-:S13]  /*6b10*/  LOP3.LUT P0, RZ, R0, 0x8, RZ, 0xc0, !PT ;  /* 0x0000000800ff7812 */ /* 0x004fda000780c0ff */
        /* <DEDUP_REMOVED lines=31> */
.L_x_10520:
[----:B------:R-:W-:Y:S05]  /*6d10*/  BSYNC B0 ;  /* 0x0000000000007941 */ /* 0x000fea0003800000 */
.L_x_10519:
        /* <DEDUP_REMOVED lines=54> */
[----:B-----5:R-:W-:-:S02]  /*7080*/  CS2R R46, SRZ ;  /* 0x00000000002e7805 */ /* 0x020fc4000001ff00 */
[----:B------:R-:W-:Y:S02]  /*7090*/  CS2R R44, SRZ ;  /* 0x00000000002c7805 */ /* 0x000fe4000001ff00 */
[----:B------:R-:W-:Y:S02]  /*70a0*/  CS2R R42, SRZ ;  /* 0x00000000002a7805 */ /* 0x000fe4000001ff00 */
[----:B---3--:R-:W-:Y:S02]  /*70b0*/  CS2R R40, SRZ ;  /* 0x0000000000287805 */ /* 0x008fe4000001ff00 */
        /* <DEDUP_REMOVED lines=9> */
[----:B------:R0:W-:Y:S01]  /*7150*/  STL [R1+0x54], R0 ;  /* 0x0000540001007387 */ /* 0x0001e20000100800 */
[----:B------:R-:W-:Y:S02]  /*7160*/  VIADDMNMX R172, R0, R3, R86, PT ;  /* 0x0000000300ac7246 */ /* 0x000fe40003800156 */
[----:B------:R-:W-:Y:S02]  /*7170*/  CS2R R86, SRZ ;  /* 0x0000000000567805 */ /* 0x000fe4000001ff00 */
        /* <DEDUP_REMOVED lines=10> */
.L_x_10766:
        /* <DEDUP_REMOVED lines=26> */
.L_x_10524:
[----:B------:R-:W-:Y:S05]  /*73c0*/  BSYNC B6 ;  /* 0x0000000000067941 */ /* 0x000fea0003800000 */
.L_x_10523:
        /* <DEDUP_REMOVED lines=13> */
.L_x_10528:
[----:B--2---:R2:W3:Y:S02]  /*74a0*/  SYNCS.PHASECHK.TRANS64.TRYWAIT P0, [R19+URZ+0x32400], R4 ;  /* 0x03240004130075a7 */ /* 0x0044e4000800017f */
[----:B---3--:R-:W-:Y:S05]  /*74b0*/  @!P0 NANOSLEEP.SYNCS 0x989680 ;  /* 0x009896800000895d */ /* 0x008fea0003900000 */
[----:B------:R-:W3:Y:S02]  /*74c0*/  @!P0 SYNCS.PHASECHK.TRANS64 P0, [R19+URZ+0x32400], R4 ;  /* 0x03240004130085a7 */ /* 0x000ee4000800007f */
[----:B---3--:R-:W-:Y:S05]  /*74d0*/  @!P0 BRA `(.L_x_10528) ;  /* 0xfffffffc00f08947 */ /* 0x008fea000383ffff */
.L_x_10527:
[----:B------:R-:W-:Y:S05]  /*74e0*/  BSYNC B0 ;  /* 0x0000000000007941 */ /* 0x000fea0003800000 */
.L_x_10526:
[----:B------:R-:W-:Y:S05]  /*74f0*/  BRA `(.L_x_10529) ;  /* 0x0000002000d87947 */ /* 0x000fea0003800000 */
.L_x_10525:
[----:B------:R-:W-:Y:S01]  /*7500*/  SHF.R.S32.HI R0, RZ, 0x1f, R48 ;  /* 0x0000001fff007819 */ /* 0x000fe20000011430 */
        /* <DEDUP_REMOVED lines=35> */
.L_x_10531:
[----:B------:R-:W-:Y:S05]  /*7740*/  BSYNC B6 ;  /* 0x0000000000067941 */ /* 0x000fea0003800000 */
.L_x_10530:
        /* <DEDUP_REMOVED lines=15> */
[----:B-1----:R-:W0:Y:S02]  /*7840*/  SHFL.IDX PT, R26, R26, RZ, 0x1c1f ;  /* 0x001c1fff1a1a7589 */ /* 0x002e2400000e0000 */
.L_x_10772:
[----:B------:R-:W5:Y:S01]  /*7850*/  LDL R7, [R1+0x88] ;  /* 0x0000880001077983 */ /* 0x000f620000100800 */
[----:B------:R-:W-:Y:S01]  /*7860*/  ULDC UR4, c[0x0][0x448] ;  /* 0x0001120000047ab9 */ /* 0x000fe20000000800 */
[----:B------:R-:W-:Y:S01]  /*7870*/  IMAD.SHL.U32 R10, R32, 0x40, RZ ;  /* 0x00000040200a7824 */ /* 0x000fe200078e00ff */
[----:B------:R-:W-:Y:S01]  /*7880*/  BSSY B1, `(.L_x_10535) ;  /* 0x0000023000017945 */ /* 0x000fe20003800000 */
[----:B------:R-:W-:Y:S01]  /*7890*/  IMAD R154, R154, UR4, RZ ;  /* 0x000000049a9a7c24 */ /* 0x000fe2000f8e02ff */
[----:B------:R-:W-:Y:S02]  /*78a0*/  CS2R R8, SRZ ;  /* 0x0000000000087805 */ /* 0x000fe4000001ff00 */
[----:B------:R-:W-:Y:S02]  /*78b0*/  LOP3.LUT R27, R10, 0x1c0, RZ, 0xc0, !PT ;  /* 0x000001c00a1b7812 */ /* 0x000fe400078ec0ff */
        /* <DEDUP_REMOVED lines=31> */
.L_x_10536:
[----:B------:R-:W-:Y:S05]  /*7ab0*/  BSYNC B1 ;  /* 0x0000000000017941 */ /* 0x000fea0003800000 */
.L_x_10535:
[----:B------:R-:W4:Y:S01]  /*7ac0*/  LDL R29, [R1+0x70] ;  /* 0x00007000011d7983 */ /* 0x000f220000100800 */
[----:B------:R-:W4:Y:S01]  /*7ad0*/  SYNCS.PHASECHK.TRANS64.TRYWAIT P0, [R19+URZ+0x32400], R28 ;  /* 0x0324001c130075a7 */ /* 0x000f22000800017f */
[----:B--2---:R-:W-:Y:S01]  /*7ae0*/  LOP3.LUT R3, R27, 0x18, R16, 0xf8, !PT ;  /* 0x000000181b037812 */ /* 0x004fe200078ef810 */
[----:B-1---5:R-:W-:Y:S01]  /*7af0*/  IMAD.MOV.U32 R15, RZ, RZ, R6 ;  /* 0x000000ffff0f7224 */ /* 0x022fe200078e0006 */
[----:B------:R-:W-:Y:S01]  /*7b00*/  SHF.R.U32.HI R12, RZ, 0x3, R27 ;  /* 0x00000003ff0c7819 */ /* 0x000fe2000001161b */
[----:B------:R-:W-:Y:S01]  /*7b10*/  IMAD R21, R49, -0x80, R154 ;  /* 0xffffff8031157824 */ /* 0x000fe200078e029a */
[----:B------:R-:W-:Y:S01]  /*7b20*/  LOP3.LUT P2, RZ, R32, 0x4, RZ, 0xc0, !PT ;  /* 0x0000000420ff7812 */ /* 0x000fe2000784c0ff */
[--C-:B------:R-:W-:Y:S01]  /*7b30*/  IMAD.MOV.U32 R14, RZ, RZ, R7.reuse ;  /* 0x000000ffff0e7224 */ /* 0x100fe200078e0007 */
[----:B0-----:R-:W-:Y:S01]  /*7b40*/  LOP3.LUT R26, R3, R12, RZ, 0x3c, !PT ;  /* 0x0000000c031a7212 */ /* 0x001fe200078e3cff */
[----:B------:R-:W-:Y:S01]  /*7b50*/  IMAD.MOV.U32 R3, RZ, RZ, R4 ;  /* 0x000000ffff037224 */ /* 0x000fe200078e0004 */
[----:B------:R-:W-:Y:S01]  /*7b60*/  SHF.R.U64 R12, R6, 0x10, R7 ;  /* 0x00000010060c7819 */ /* 0x000fe20000001207 */
[----:B------:R-:W-:Y:S01]  /*7b70*/  IMAD.MOV.U32 R6, RZ, RZ, R5 ;  /* 0x000000ffff067224 */ /* 0x000fe200078e0005 */
[----:B------:R-:W-:Y:S01]  /*7b80*/  SHF.R.U32.HI R27, RZ, 0x10, R7 ;  /* 0x00000010ff1b7819 */ /* 0x000fe20000011607 */
[----:B---3--:R-:W-:Y:S01]  /*7b90*/  IMAD.MOV.U32 R20, RZ, RZ, R10 ;  /* 0x000000ffff147224 */ /* 0x008fe200078e000a */
[----:B------:R-:W-:Y:S01]  /*7ba0*/  SHF.R.U64 R4, R4, 0x10, R5 ;  /* 0x0000001004047819 */ /* 0x000fe20000001205 */
[----:B------:R-:W-:Y:S01]  /*7bb0*/  BSSY B1, `(.L_x_10537) ;  /* 0x0000015000017945 */ /* 0x000fe20003800000 */
[----:B------:R-:W-:Y:S01]  /*7bc0*/  PRMT R15, R15, 0x5410, R12 ;  /* 0x000054100f0f7816 */ /* 0x000fe2000000000c */
[----:B------:R-:W-:Y:S01]  /*7bd0*/  IMAD.MOV.U32 R13, RZ, RZ, R11 ;  /* 0x000000ffff0d7224 */ /* 0x000fe200078e000b */
[----:B----4-:R-:W-:-:S02]  /*7be0*/  SHF.R.U32.HI R25, RZ, 0x10, R5 ;  /* 0x00000010ff197819 */ /* 0x010fc40000011605 */
[--C-:B------:R-:W-:Y:S01]  /*7bf0*/  SHF.R.U64 R7, R10, 0x10, R11.reuse ;  /* 0x000000100a077819 */ /* 0x100fe2000000120b */
[----:B------:R-:W-:Y:S01]  /*7c00*/  IMAD.MOV.U32 R10, RZ, RZ, R8 ;  /* 0x000000ffff0a7224 */ /* 0x000fe200078e0008 */
[----:B------:R-:W-:Y:S02]  /*7c10*/  VIMNMX R21, R21, 0x80, PT ;  /* 0x0000008015157848 */ /* 0x000fe40003fe0100 */
[----:B------:R-:W-:Y:S01]  /*7c20*/  SHF.R.U32.HI R30, RZ, 0x10, R11 ;  /* 0x00000010ff1e7819 */ /* 0x000fe2000001160b */
[--C-:B------:R-:W-:Y:S01]  /*7c30*/  IMAD.MOV.U32 R11, RZ, RZ, R9.reuse ;  /* 0x000000ffff0b7224 */ /* 0x100fe200078e0009 */
[----:B------:R-:W-:Y:S02]  /*7c40*/  SHF.R.U64 R5, R8, 0x10, R9 ;  /* 0x0000001008057819 */ /* 0x000fe40000001209 */
[----:B------:R-:W-:Y:S02]  /*7c50*/  PRMT R8, R3, 0x5410, R4 ;  /* 0x0000541003087816 */ /* 0x000fe40000000004 */
[----:B------:R-:W-:-:S02]  /*7c60*/  ISETP.GE.AND P1, PT, R204, R21, PT ;  /* 0x00000015cc00720c */ /* 0x000fc40003f26270 */
[----:B------:R-:W-:Y:S02]  /*7c70*/  PRMT R14, R14, 0x5410, R27 ;  /* 0x000054100e0e7816 */ /* 0x000fe4000000001b */
[----:B------:R-:W-:Y:S01]  /*7c80*/  PRMT R20, R20, 0x5410, R7 ;  /* 0x0000541014147816 */ /* 0x000fe20000000007 */
[----:B------:R-:W-:Y:S01]  /*7c90*/  IMAD R32, R29, 0x200, R26 ;  /* 0x000002001d207824 */ /* 0x000fe200078e021a */
[----:B------:R-:W-:Y:S02]  /*7ca0*/  SHF.R.U32.HI R26, RZ, 0x10, R9 ;  /* 0x00000010ff1a7819 */ /* 0x000fe40000011609 */
[----:B------:R-:W-:Y:S01]  /*7cb0*/  PRMT R9, R6, 0x5410, R25 ;  /* 0x0000541006097816 */ /* 0x000fe20000000019 */
[----:B------:R-:W-:-:S04]  /*7cc0*/  IMAD R12, R32, 0x2, R19 ;  /* 0x00000002200c7824 */ /* 0x000fc800078e0213 */
[C---:B------:R-:W-:Y:S02]  /*7cd0*/  VIADD R4, R12.reuse, 0x18400 ;  /* 0x000184000c047836 */ /* 0x040fe40000000000 */
[----:B------:R-:W-:Y:S01]  /*7ce0*/  VIADD R3, R12, 0x18440 ;  /* 0x000184400c037836 */ /* 0x000fe20000000000 */
[----:B------:R-:W-:Y:S06]  /*7cf0*/  @!P0 BRA `(.L_x_10538) ;  /* 0x0000014c00e08947 */ /* 0x000fec0003800000 */
.L_x_10773:
[----:B------:R-:W-:Y:S05]  /*7d00*/  BSYNC B1 ;  /* 0x0000000000017941 */ /* 0x000fea0003800000 */
.L_x_10537:
        /* <DEDUP_REMOVED lines=24> */
[----:B0-----:R-:W-:-:S02]  /*7e90*/  IMAD.U32 R28, R7, 0x10000, RZ ;  /* 0x00010000071c7824 */ /* 0x001fc400078e00ff */
        /* <DEDUP_REMOVED lines=24> */
.L_x_10542:
[----:B------:R-:W-:Y:S05]  /*8020*/  BSYNC B2 ;  /* 0x0000000000027941 */ /* 0x000fea0003800000 */
.L_x_10541:
        /* <DEDUP_REMOVED lines=39> */
.L_x_10540:
[----:B------:R-:W-:Y:S05]  /*82a0*/  BSYNC B1 ;  /* 0x0000000000017941 */ /* 0x000fea0003800000 */
.L_x_10539:
        /* <DEDUP_REMOVED lines=21> */
[----:B0-----:R-:W-:Y:S01]  /*8400*/  FMUL.FTZ R28, R27, R4 ;  /* 0x000000041b1c7220 */ /* 0x001fe20000410000 */
[----:B------:R-:W-:Y:S01]  /*8410*/  FMUL.FTZ R30, R33, R5 ;  /* 0x00000005211e7220 */ /* 0x000fe20000410000 */
[----:B------:R-:W-:-:S02]  /*8420*/  IMAD.U32 R20, R7, 0x10000, RZ ;  /* 0x0001000007147824 */ /* 0x000fc400078e00ff */
[----:B------:R-:W-:Y:S01]  /*8430*/  FFMA.FTZ R4, R27, R21, -R26 ;  /* 0x000000151b047223 */ /* 0x000fe2000001081a */
[----:B------:R-:W-:Y:S01]  /*8440*/  FMUL.FTZ R26, R29, R5 ;  /* 0x000000051d1a7220 */ /* 0x000fe20000410000 */
[----:B------:R-:W-:Y:S01]  /*8450*/  LOP3.LUT R7, R7, 0xffff0000, RZ, 0xc0, !PT ;  /* 0xffff000007077812 */ /* 0x000fe200078ec0ff */
[----:B------:R-:W-:Y:S01]  /*8460*/  FFMA.FTZ R5, R29, R25, -R30 ;  /* 0x000000191d057223 */ /* 0x000fe2000001081e */
[----:B------:R-:W-:Y:S01]  /*8470*/  IMAD.U32 R29, R13, 0x10000, RZ ;  /* 0x000100000d1d7824 */ /* 0x000fe200078e00ff */
[C---:B------:R-:W-:Y:S01]  /*8480*/  LOP3.LUT R30, R14.reuse, 0xffff0000, RZ, 0xc0, !PT ;  /* 0xffff00000e1e7812 */ /* 0x040fe200078ec0ff */
[----:B------:R-:W-:Y:S02]  /*8490*/  IMAD.U32 R27, R14, 0x10000, RZ ;  /* 0x000100000e1b7824 */ /* 0x000fe400078e00ff */
[----:B------:R-:W-:Y:S01]  /*84a0*/  FFMA.FTZ R21, R31, R21, R28 ;  /* 0x000000151f157223 */ /* 0x000fe2000001001c */
[----:B------:R-:W-:Y:S01]  /*84b0*/  FFMA.FTZ R26, R33, R25, R26 ;  /* 0x00000019211a7223 */ /* 0x000fe2000001001a */
        /* <DEDUP_REMOVED lines=13> */
.L_x_10545:
[----:B------:R-:W-:Y:S05]  /*8590*/  BSYNC B1 ;  /* 0x0000000000017941 */ /* 0x000fea0003800000 */
.L_x_10544:
[----:B------:R-:W-:Y:S05]  /*85a0*/  @P1 BRA `(.L_x_10543) ;  /* 0x0000001000881947 */ /* 0x000fea0003800000 */
[----:B-1----:R-:W1:Y:S01]  /*85b0*/  LDS.128 R4, [R3+0x2000] ;  /* 0x0020000003047984 */ /* 0x002e620000000c00 */
[----:B------:R-:W-:Y:S01]  /*85c0*/  IMAD.U32 R20, R8, 0x10000, RZ ;  /* 0x0001000008147824 */ /* 0x000fe200078e00ff */
[C---:B------:R-:W-:Y:S01]  /*85d0*/  LOP3.LUT R27, R10.reuse, 0xffff0000, RZ, 0xc0, !PT ;  /* 0xffff00000a1b7812 */ /* 0x040fe200078ec0ff */
[----:B------:R-:W-:Y:S01]  /*85e0*/  IMAD.U32 R26, R10, 0x10000, RZ ;  /* 0x000100000a1a7824 */ /* 0x000fe200078e00ff */
[----:B------:R-:W-:Y:S02]  /*85f0*/  LOP3.LUT R25, R8, 0xffff0000, RZ, 0xc0, !PT ;  /* 0xffff000008197812 */ /* 0x000fe400078ec0ff */
[----:B0-----:R-:W-:Y:S01]  /*8600*/  LOP3.LUT R28, R11, 0xffff0000, RZ, 0xc0, !PT ;  /* 0xffff00000b1c7812 */ /* 0x001fe200078ec0ff */
        /* <DEDUP_REMOVED lines=33> */
.L_x_10533:
[----:B------:R-:W-:-:S03]  /*8820*/  UMOV UR4, 0xffffffff ;  /* 0xffffffff00047882 */ /* 0x000fc60000000000 */
[----:B------:R-:W-:Y:S05]  /*8830*/  BRA.DIV UR4, `(.L_x_10546) ;  /* 0x0000014604247947 */ /* 0x000fea000b800000 */
[----:B------:R1:W2:Y:S04]  /*8840*/  SHFL.IDX PT, R3, R28, RZ, 0x1c1f ;  /* 0x001c1fff1c037589 */ /* 0x0002a800000e0000 */
[----:B------:R1:W3:Y:S04]  /*8850*/  SHFL.IDX PT, R20, R27, RZ, 0x1c1f ;  /* 0x001c1fff1b147589 */ /* 0x0002e800000e0000 */
[----:B------:R1:W4:Y:S04]  /*8860*/  SHFL.IDX PT, R21, R25, RZ, 0x1c1f ;  /* 0x001c1fff19157589 */ /* 0x00032800000e0000 */
[----:B------:R1:W0:Y:S02]  /*8870*/  SHFL.IDX PT, R14, R26, RZ, 0x1c1f ;  /* 0x001c1fff1a0e7589 */ /* 0x00022400000e0000 */
.L_x_10779:
[----:B------:R-:W5:Y:S01]  /*8880*/  LDL R5, [R1+0x88] ;  /* 0x0000880001057983 */ /* 0x000f620000100800 */
[----:B------:R-:W-:Y:S01]  /*8890*/  ULDC UR4, c[0x0][0x448] ;  /* 0x0001120000047ab9 */ /* 0x000fe20000000800 */
[----:B-1----:R-:W1:Y:S01]  /*88a0*/  LDC R25, c[0x0][0x3f4] ;  /* 0x0000fd00ff197b82 */ /* 0x002e620000000800 */
        /* <DEDUP_REMOVED lines=11> */
[----:B-1----:R-:W-:Y:S06]  /*8960*/  @P0 BRA `(.L_x_10548) ;  /* 0x0000000000300947 */ /* 0x002fec0003800000 */
[----:B------:R-:W-:Y:S01]  /*8970*/  ULDC UR4, c[0x0][0x3f4] ;  /* 0x0000fd0000047ab9 */ /* 0x000fe20000000800 */
[C---:B------:R-:W-:Y:S01]  /*8980*/  IMAD.SHL.U32 R15, R16.reuse, 0x2, RZ ;  /* 0x00000002100f7824 */ /* 0x040fe200078e00ff */
[C---:B------:R-:W-:Y:S02]  /*8990*/  ISETP.GE.AND P2, PT, R16.reuse, UR4, PT ;  /* 0x0000000410007c0c */ /* 0x040fe4000bf46270 */
[----:B------:R-:W-:Y:S02]  /*89a0*/  SHF.L.U64.HI R4, R16, 0x1, R17 ;  /* 0x0000000110047819 */ /* 0x000fe40000010211 */
[-C--:B---3--:R-:W-:Y:S02]  /*89b0*/  IADD3 R12, P0, R20, R15.reuse, RZ ;  /* 0x0000000f140c7210 */ /* 0x088fe40007f1e0ff */
[----:B0-----:R-:W-:-:S03]  /*89c0*/  IADD3 R14, P1, R14, R15, RZ ;  /* 0x0000000f0e0e7210 */ /* 0x001fc60007f3e0ff */
[--C-:B--2---:R-:W-:Y:S02]  /*89d0*/  IMAD.X R13, R3, 0x1, R4.reuse, P0 ;  /* 0x00000001030d7824 */ /* 0x104fe400000e0604 */
[----:B----4-:R-:W-:Y:S01]  /*89e0*/  IMAD.X R15, R21, 0x1, R4, P1 ;  /* 0x00000001150f7824 */ /* 0x010fe200008e0604 */
[----:B------:R-:W-:Y:S01]  /*89f0*/  CS2R R4, SRZ ;  /* 0x0000000000047805 */ /* 0x000fe2000001ff00 */
[----:B------:R-:W-:Y:S06]  /*8a00*/  @P2 BRA `(.L_x_10548) ;  /* 0x0000000000082947 */ /* 0x000fec0003800000 */
[----:B------:R1:W5:Y:S04]  /*8a10*/  LD.E.128 R4, desc[UR60][R12.64] ;  /* 0x0000003c0c047980 */ /* 0x000368000c101d00 */
[----:B------:R1:W5:Y:S02]  /*8a20*/  LD.E.128 R8, desc[UR60][R14.64] ;  /* 0x0000003c0e087980 */ /* 0x000364000c101d00 */
.L_x_10548:
[----:B------:R-:W-:Y:S05]  /*8a30*/  BSYNC B1 ;  /* 0x0000000000017941 */ /* 0x000fea0003800000 */
.L_x_10547:
[----:B------:R-:W4:Y:S01]  /*8a40*/  SYNCS.PHASECHK.TRANS64.TRYWAIT P1, [R19+URZ+0x32400], R28 ;  /* 0x0324001c130075a7 */ /* 0x000f22000802017f */
[----:B--2---:R-:W-:Y:S01]  /*8a50*/  IMAD R3, R49, -0x80, R154 ;  /* 0xffffff8031037824 */ /* 0x004fe200078e029a */
[--C-:B-----5:R-:W-:Y:S01]  /*8a60*/  SHF.R.U64 R29, R6, 0x10, R7.reuse ;  /* 0x00000010061d7819 */ /* 0x120fe20000001207 */
[----:B-1----:R-:W-:Y:S01]  /*8a70*/  IMAD.MOV.U32 R12, RZ, RZ, R4 ;  /* 0x000000ffff0c7224 */ /* 0x002fe200078e0004 */
[--C-:B------:R-:W-:Y:S01]  /*8a80*/  SHF.R.U32.HI R27, RZ, 0x10, R7.reuse ;  /* 0x00000010ff1b7819 */ /* 0x100fe20000011607 */
[----:B0-----:R-:W-:Y:S01]  /*8a90*/  IMAD.MOV.U32 R14, RZ, RZ, R7 ;  /* 0x000000ffff0e7224 */ /* 0x001fe200078e0007 */
[----:B------:R-:W-:Y:S01]  /*8aa0*/  SHF.R.U64 R31, R4, 0x10, R5 ;  /* 0x00000010041f7819 */ /* 0x000fe20000001205 */
[----:B------:R-:W-:Y:S01]  /*8ab0*/  IMAD.MOV.U32 R15, RZ, RZ, R8 ;  /* 0x000000ffff0f7224 */ /* 0x000fe200078e0008 */
[----:B------:R-:W-:Y:S01]  /*8ac0*/  SHF.R.U64 R8, R8, 0x10, R9 ;  /* 0x0000001008087819 */ /* 0x000fe20000001209 */
[----:B------:R-:W-:Y:S01]  /*8ad0*/  IMAD.MOV.U32 R13, RZ, RZ, R5 ;  /* 0x000000ffff0d7224 */ /* 0x000fe200078e0005 */
[--C-:B------:R-:W-:Y:S01]  /*8ae0*/  SHF.R.U32.HI R7, RZ, 0x10, R9.reuse ;  /* 0x00000010ff077819 */ /* 0x100fe20000011609 */
[----:B---3--:R-:W-:Y:S01]  /*8af0*/  IMAD.MOV.U32 R20, RZ, RZ, R9 ;  /* 0x000000ffff147224 */ /* 0x008fe200078e0009 */
[----:B------:R-:W-:Y:S01]  /*8b00*/  SHF.R.U32.HI R30, RZ, 0x10, R5 ;  /* 0x00000010ff1e7819 */ /* 0x000fe20000011605 */
[----:B------:R-:W-:Y:S01]  /*8b10*/  IMAD.MOV.U32 R4, RZ, RZ, R6 ;  /* 0x000000ffff047224 */ /* 0x000fe200078e0006 */
[----:B------:R-:W-:Y:S01]  /*8b20*/  ISETP.GE.AND P0, PT, R16, R25, PT ;  /* 0x000000191000720c */ /* 0x000fe20003f06270 */
[----:B----4-:R-:W-:Y:S01]  /*8b30*/  IMAD.MOV.U32 R21, RZ, RZ, R10 ;  /* 0x000000ffff157224 */ /* 0x010fe200078e000a */
[----:B------:R-:W-:Y:S01]  /*8b40*/  VIMNMX R9, R3, 0x80, PT ;  /* 0x0000008003097848 */ /* 0x000fe20003fe0100 */
        /* <DEDUP_REMOVED lines=16> */
.L_x_10780:
[----:B------:R-:W-:Y:S05]  /*8c50*/  BSYNC B1 ;  /* 0x0000000000017941 */ /* 0x000fea0003800000 */
.L_x_10549:
        /* <DEDUP_REMOVED lines=22> */
[C---:B------:R-:W-:Y:S01]  /*8dc0*/  IMAD.U32 R27, R4.reuse, 0x10000, RZ ;  /* 0x00010000041b7824 */ /* 0x040fe200078e00ff */
[----:B------:R-:W-:Y:S01]  /*8dd0*/  LOP3.LUT R4, R4, 0xffff0000, RZ, 0xc0, !PT ;  /* 0xffff000004047812 */ /* 0x000fe200078ec0ff */
[C---:B--2---:R-:W-:Y:S01]  /*8de0*/  IMAD.U32 R33, R10.reuse, 0x10000, RZ ;  /* 0x000100000a217824 */ /* 0x044fe200078e00ff */
[----:B------:R-:W-:Y:S01]  /*8df0*/  LOP3.LUT R10, R10, 0xffff0000, RZ, 0xc0, !PT ;  /* 0xffff00000a0a7812 */ /* 0x000fe200078ec0ff */
[C---:B------:R-:W-:Y:S01]  /*8e00*/  IMAD.U32 R31, R8.reuse, 0x10000, RZ ;  /* 0x00010000081f7824 */ /* 0x040fe200078e00ff */
[----:B------:R-:W-:Y:S01]  /*8e10*/  LOP3.LUT R8, R8, 0xffff0000, RZ, 0xc0, !PT ;  /* 0xffff000008087812 */ /* 0x000fe200078ec0ff */
[C---:B------:R-:W-:Y:S01]  /*8e20*/  FMUL.FTZ R38, R33.reuse, R40 ;  /* 0x0000002821267220 */ /* 0x040fe20000410000 */
[-C--:B------:R-:W-:Y:S01]  /*8e30*/  FMUL.FTZ R44, R33, R36.reuse ;  /* 0x00000024212c7220 */ /* 0x080fe20000410000 */
[----:B------:R-:W-:Y:S01]  /*8e40*/  LOP3.LUT R33, R13, 0xffff0000, RZ, 0xc0, !PT ;  /* 0xffff00000d217812 */ /* 0x000fe200078ec0ff */
[----:B------:R-:W-:Y:S01]  /*8e50*/  FMUL.FTZ R37, R10, R35 ;  /* 0x000000230a257220 */ /* 0x000fe20000410000 */
[----:B------:R-:W-:Y:S01]  /*8e60*/  FFMA.FTZ R42, R29, R36, -R38 ;  /* 0x000000241d2a7223 */ /* 0x000fe20000010826 */
[----:B------:R-:W-:-:S02]  /*8e70*/  IMAD.U32 R38, R15, 0x10000, RZ ;  /* 0x000100000f267824 */ /* 0x000fc400078e00ff */
[----:B------:R-:W-:Y:S01]  /*8e80*/  FFMA.FTZ R44, R29, R40, R44 ;  /* 0x000000281d2c7223 */ /* 0x000fe2000001002c */
[----:B------:R-:W-:Y:S02]  /*8e90*/  IMAD.U32 R36, R3, 0x10000, RZ ;  /* 0x0001000003247824 */ /* 0x000fe400078e00ff */
[-C--:B------:R-:W-:Y:S01]  /*8ea0*/  FMUL.FTZ R29, R10, R33.reuse ;  /* 0x000000210a1d7220 */ /* 0x080fe20000410000 */
[C---:B------:R-:W-:Y:S01]  /*8eb0*/  FFMA.FTZ R43, R6.reuse, R33, -R37 ;  /* 0x00000021062b7223 */ /* 0x040fe20000010825 */
[----:B------:R-:W-:Y:S01]  /*8ec0*/  FMUL.FTZ R10, R31, R38 ;  /* 0x000000261f0a7220 */ /* 0x000fe20000410000 */
[----:B------:R-:W-:Y:S01]  /*8ed0*/  LOP3.LUT R33, R15, 0xffff0000, RZ, 0xc0, !PT ;  /* 0xffff00000f217812 */ /* 0x000fe200078ec0ff */
[----:B------:R-:W-:Y:S01]  /*8ee0*/  FMUL.FTZ R31, R31, R36 ;  /* 0x000000241f1f7220 */ /* 0x000fe20000410000 */
[----:B------:R-:W-:Y:S01]  /*8ef0*/  FFMA.FTZ R45, R6, R35, R29 ;  /* 0x00000023062d7223 */ /* 0x000fe2000001001d */
[----:B------:R-:W-:Y:S01]  /*8f00*/  LOP3.LUT R29, R3, 0xffff0000, RZ, 0xc0, !PT ;  /* 0xffff0000031d7812 */ /* 0x000fe200078ec0ff */
[----:B------:R-:W-:-:S02]  /*8f10*/  IMAD.U32 R32, R9, 0x10000, RZ ;  /* 0x0001000009207824 */ /* 0x000fc400078e00ff */
[C---:B------:R-:W-:Y:S01]  /*8f20*/  FFMA.FTZ R38, R27.reuse, R38, R31 ;  /* 0x000000261b267223 */ /* 0x040fe2000001001f */
[----:B------:R-:W-:Y:S01]  /*8f30*/  FMUL.FTZ R35, R8, R33 ;  /* 0x0000002108237220 */ /* 0x000fe20000410000 */
[----:B------:R-:W-:Y:S02]  /*8f40*/  IMAD.U32 R31, R20, 0x10000, RZ ;  /* 0x00010000141f7824 */ /* 0x000fe400078e00ff */
[----:B------:R-:W-:Y:S01]  /*8f50*/  FFMA.FTZ R36, R27, R36, -R10 ;  /* 0x000000241b247223 */ /* 0x000fe2000001080a */
[----:B0-----:R-:W-:Y:S02]  /*8f60*/  IMAD.U32 R28, R5, 0x10000, RZ ;  /* 0x00010000051c7824 */ /* 0x001fe400078e00ff */
[-C--:B------:R-:W-:Y:S01]  /*8f70*/  FMUL.FTZ R39, R8, R29.reuse ;  /* 0x0000001d08277220 */ /* 0x080fe20000410000 */
[----:B------:R-:W-:Y:S02]  /*8f80*/  IMAD.U32 R27, R12, 0x10000, RZ ;  /* 0x000100000c1b7824 */ /* 0x000fe400078e00ff */
[----:B------:R-:W-:Y:S01]  /*8f90*/  FFMA.FTZ R37, R4, R29, -R35 ;  /* 0x0000001d04257223 */ /* 0x000fe20000010823 */
[----:B------:R-:W-:Y:S01]  /*8fa0*/  FMUL.FTZ R41, R32, R31 ;  /* 0x0000001f20297220 */ /* 0x000fe20000410000 */
[----:B------:R-:W-:-:S02]  /*8fb0*/  IMAD.U32 R34, R11, 0x10000, RZ ;  /* 0x000100000b227824 */ /* 0x000fc400078e00ff */
[----:B------:R-:W-:Y:S01]  /*8fc0*/  FMUL.FTZ R32, R32, R27 ;  /* 0x0000001b20207220 */ /* 0x000fe20000410000 */
[----:B------:R-:W-:Y:S02]  /*8fd0*/  IMAD.U32 R35, R26, 0x10000, RZ ;  /* 0x000100001a237824 */ /* 0x000fe400078e00ff */
[----:B------:R-:W-:Y:S01]  /*8fe0*/  FFMA.FTZ R39, R4, R33, R39 ;  /* 0x0000002104277223 */ /* 0x000fe20000010027 */
[----:B------:R-:W-:Y:S02]  /*8ff0*/  IMAD.U32 R29, R14, 0x10000, RZ ;  /* 0x000100000e1d7824 */ /* 0x000fe400078e00ff */
[----:B------:R-:W-:Y:S01]  /*9000*/  FFMA.FTZ R41, R28, R27, -R41 ;  /* 0x0000001b1c297223 */ /* 0x000fe20000010829 */
[----:B------:R-:W-:Y:S01]  /*9010*/  IMAD.U32 R30, R7, 0x10000, RZ ;  /* 0x00010000071e7824 */ /* 0x000fe200078e00ff */
[----:B------:R-:W-:Y:S01]  /*9020*/  LOP3.LUT R9, R9, 0xffff0000, RZ, 0xc0, !PT ;  /* 0xffff000009097812 */ /* 0x000fe200078ec0ff */
[C---:B------:R-:W-:Y:S01]  /*9030*/  FMUL.FTZ R33, R34.reuse, R35 ;  /* 0x0000002322217220 */ /* 0x040fe20000410000 */
[----:B------:R-:W-:Y:S01]  /*9040*/  LOP3.LUT R11, R11, 0xffff0000, RZ, 0xc0, !PT ;  /* 0xffff00000b0b7812 */ /* 0x000fe200078ec0ff */
        /* <DEDUP_REMOVED lines=24> */
[----:B------:R1:W-:Y:S01]  /*91d0*/  STS.128 [R46+0x18400], R4 ;  /* 0x018400042e007388 */ /* 0x0003e20000000c00 */
[----:B------:R-:W-:Y:S02]  /*91e0*/  F2FP.BF16.F32.PACK_AB R9, R9, R32 ;  /* 0x000000200909723e */ /* 0x000fe400000010ff */
[----:B------:R-:W-:-:S05]  /*91f0*/  F2FP.BF16.F32.PACK_AB R11, R34, R27 ;  /* 0x0000001b220b723e */ /* 0x000fca00000010ff */
[----:B------:R1:W-:Y:S02]  /*9200*/  STS.128 [R47+0x18400], R8 ;  /* 0x018400082f007388 */ /* 0x0003e40000000c00 */
.L_x_10552:
[----:B------:R-:W-:Y:S05]  /*9210*/  BSYNC B1 ;  /* 0x0000000000017941 */ /* 0x000fea0003800000 */
.L_x_10551:
        /* <DEDUP_REMOVED lines=13> */
[----:B------:R-:W-:Y:S02]  /*92f0*/  IMAD.U32 R37, R15, 0x10000, RZ ;  /* 0x000100000f257824 */ /* 0x000fe400078e00ff */
[----:B------:R-:W-:Y:S01]  /*9300*/  IMAD.U32 R35, R3, 0x10000, RZ ;  /* 0x0001000003237824 */ /* 0x000fe200078e00ff */
[----:B------:R-:W-:Y:S01]  /*9310*/  LOP3.LUT R44, R15, 0xffff0000, RZ, 0xc0, !PT ;  /* 0xffff00000f2c7812 */ /* 0x000fe200078ec0ff */
[----:B------:R-:W-:Y:S01]  /*9320*/  IMAD.U32 R46, R20, 0x10000, RZ ;  /* 0x00010000142e7824 */ /* 0x000fe200078e00ff */
[----:B------:R-:W-:Y:S01]  /*9330*/  LOP3.LUT R40, R3, 0xffff0000, RZ, 0xc0, !PT ;  /* 0xffff000003287812 */ /* 0x000fe200078ec0ff */
[----:B------:R-:W-:Y:S01]  /*9340*/  IMAD.U32 R42, R12, 0x10000, RZ ;  /* 0x000100000c2a7824 */ /* 0x000fe200078e00ff */
[----:B------:R-:W-:Y:S02]  /*9350*/  LOP3.LUT R39, R20, 0xffff0000, RZ, 0xc0, !PT ;  /* 0xffff000014277812 */ /* 0x000fe400078ec0ff */
[----:B------:R-:W-:Y:S01]  /*9360*/  LOP3.LUT R41, R26, 0xffff0000, RZ, 0xc0, !PT ;  /* 0xffff00001a297812 */ /* 0x000fe200078ec0ff */
[----:B--2---:R-:W-:-:S04]  /*9370*/  IMAD.IADD R8, R5, 0x1, R4 ;  /* 0x0000000105087824 */ /* 0x004fc800078e0204 */
[----:B------:R-:W-:Y:S01]  /*9380*/  IMAD R25, R8, 0x2, R19 ;  /* 0x0000000208197824 */ /* 0x000fe200078e0213 */
[----:B---3--:R-:W1:Y:S04]  /*9390*/  LDS.128 R4, [R43+0x18400] ;  /* 0x018400002b047984 */ /* 0x008e680000000c00 */
[----:B------:R-:W2:Y:S01]  /*93a0*/  LDS.128 R8, [R25+0x18400] ;  /* 0x0184000019087984 */ /* 0x000ea20000000c00 */
[----:B-1----:R-:W-:Y:S02]  /*93b0*/  IMAD.U32 R27, R4, 0x10000, RZ ;  /* 0x00010000041b7824 */ /* 0x002fe400078e00ff */
[C---:B--2---:R-:W-:Y:S01]  /*93c0*/  IMAD.U32 R31, R8.reuse, 0x10000, RZ ;  /* 0x00010000081f7824 */ /* 0x044fe200078e00ff */
[----:B------:R-:W-:Y:S01]  /*93d0*/  LOP3.LUT R8, R8, 0xffff0000, RZ, 0xc0, !PT ;  /* 0xffff000008087812 */ /* 0x000fe200078ec0ff */
[----:B------:R-:W-:-:S02]  /*93e0*/  IMAD.U32 R32, R9, 0x10000, RZ ;  /* 0x0001000009207824 */ /* 0x000fc400078e00ff */
[-C--:B------:R-:W-:Y:S01]  /*93f0*/  FMUL.FTZ R36, R37, R31.reuse ;  /* 0x0000001f25247220 */ /* 0x080fe20000410000 */
[C---:B------:R-:W-:Y:S01]  /*9400*/  FMUL.FTZ R38, R35.reuse, R31 ;  /* 0x0000001f23267220 */ /* 0x040fe20000410000 */
[----:B------:R-:W-:Y:S01]  /*9410*/  LOP3.LUT R4, R4, 0xffff0000, RZ, 0xc0, !PT ;  /* 0xffff000004047812 */ /* 0x000fe200078ec0ff */
[-C--:B------:R-:W-:Y:S01]  /*9420*/  FMUL.FTZ R3, R44, R8.reuse ;  /* 0x000000082c037220 */ /* 0x080fe20000410000 */
[-C--:B------:R-:W-:Y:S01]  /*9430*/  FFMA.FTZ R36, R35, R27.reuse, -R36 ;  /* 0x0000001b23247223 */ /* 0x080fe20000010824 */
[----:B------:R-:W-:Y:S01]  /*9440*/  FFMA.FTZ R38, R37, R27, R38 ;  /* 0x0000001b25267223 */ /* 0x000fe20000010026 */
[----:B0-----:R-:W-:Y:S02]  /*9450*/  IMAD.U32 R28, R5, 0x10000, RZ ;  /* 0x00010000051c7824 */ /* 0x001fe400078e00ff */
[----:B------:R-:W-:Y:S01]  /*9460*/  FMUL.FTZ R15, R40, R8 ;  /* 0x00000008280f7220 */ /* 0x000fe20000410000 */
[-C--:B------:R-:W-:Y:S01]  /*9470*/  FMUL.FTZ R27, R46, R32.reuse ;  /* 0x000000202e1b7220 */ /* 0x080fe20000410000 */
[----:B------:R-:W-:Y:S01]  /*9480*/  FMUL.FTZ R31, R42, R32 ;  /* 0x000000202a1f7220 */ /* 0x000fe20000410000 */
[----:B------:R-:W-:-:S02]  /*9490*/  IMAD.U32 R33, R10, 0x10000, RZ ;  /* 0x000100000a217824 */ /* 0x000fc400078e00ff */
[-C--:B------:R-:W-:Y:S01]  /*94a0*/  FFMA.FTZ R3, R40, R4.reuse, -R3 ;  /* 0x0000000428037223 */ /* 0x080fe20000010803 */
[----:B------:R-:W-:Y:S02]  /*94b0*/  IMAD.U32 R37, R21, 0x10000, RZ ;  /* 0x0001000015257824 */ /* 0x000fe400078e00ff */
[C---:B------:R-:W-:Y:S01]  /*94c0*/  IMAD.U32 R35, R13.reuse, 0x10000, RZ ;  /* 0x000100000d237824 */ /* 0x040fe200078e00ff */
[----:B------:R-:W-:Y:S01]  /*94d0*/  LOP3.LUT R10, R10, 0xffff0000, RZ, 0xc0, !PT ;  /* 0xffff00000a0a7812 */ /* 0x000fe200078ec0ff */
[----:B------:R-:W-:Y:S01]  /*94e0*/  FFMA.FTZ R15, R44, R4, R15 ;  /* 0x000000042c0f7223 */ /* 0x000fe2000001000f */
[----:B------:R-:W-:Y:S01]  /*94f0*/  LOP3.LUT R32, R13, 0xffff0000, RZ, 0xc0, !PT ;  /* 0xffff00000d207812 */ /* 0x000fe200078ec0ff */
[-C--:B------:R-:W-:Y:S01]  /*9500*/  FFMA.FTZ R27, R42, R28.reuse, -R27 ;  /* 0x0000001c2a1b7223 */ /* 0x080fe2000001081b */
[----:B------:R-:W-:Y:S01]  /*9510*/  LOP3.LUT R40, R21, 0xffff0000, RZ, 0xc0, !PT ;  /* 0xffff000015287812 */ /* 0x000fe200078ec0ff */
[----:B------:R-:W-:Y:S01]  /*9520*/  FFMA.FTZ R31, R46, R28, R31 ;  /* 0x0000001c2e1f7223 */ /* 0x000fe2000001001f */
[----:B------:R-:W-:-:S02]  /*9530*/  IMAD.U32 R29, R6, 0x10000, RZ ;  /* 0x00010000061d7824 */ /* 0x000fc400078e00ff */
[-C--:B------:R-:W-:Y:S01]  /*9540*/  FMUL.FTZ R4, R37, R33.reuse ;  /* 0x0000002125047220 */ /* 0x080fe20000410000 */
[----:B------:R-:W-:Y:S01]  /*9550*/  FMUL.FTZ R28, R35, R33 ;  /* 0x00000021231c7220 */ /* 0x000fe20000410000 */
[----:B------:R-:W-:Y:S02]  /*9560*/  IMAD.U32 R34, R11, 0x10000, RZ ;  /* 0x000100000b227824 */ /* 0x000fe400078e00ff */
[----:B------:R-:W-:Y:S02]  /*9570*/  IMAD.U32 R42, R26, 0x10000, RZ ;  /* 0x000100001a2a7824 */ /* 0x000fe400078e00ff */
[-C--:B------:R-:W-:Y:S01]  /*9580*/  FMUL.FTZ R13, R40, R10.reuse ;  /* 0x0000000a280d7220 */ /* 0x080fe20000410000 */
[----:B------:R-:W-:Y:S01]  /*9590*/  FMUL.FTZ R21, R32, R10 ;  /* 0x0000000a20157220 */ /* 0x000fe20000410000 */
[-C--:B------:R-:W-:Y:S01]  /*95a0*/  FFMA.FTZ R8, R35, R29.reuse, -R4 ;  /* 0x0000001d23087223 */ /* 0x080fe20000010804 */
[----:B------:R-:W-:Y:S01]  /*95b0*/  FFMA.FTZ R10, R37, R29, R28 ;  /* 0x0000001d250a7223 */ /* 0x000fe2000001001c */
[----:B------:R-:W-:Y:S01]  /*95c0*/  LOP3.LUT R6, R6, 0xffff0000, RZ, 0xc0, !PT ;  /* 0xffff000006067812 */ /* 0x000fe200078ec0ff */
[----:B------:R-:W-:Y:S01]  /*95d0*/  IMAD.U32 R30, R7, 0x10000, RZ ;  /* 0x00010000071e7824 */ /* 0x000fe200078e00ff */
[----:B------:R-:W-:Y:S01]  /*95e0*/  LOP3.LUT R9, R9, 0xffff0000, RZ, 0xc0, !PT ;  /* 0xffff000009097812 */ /* 0x000fe200078ec0ff */
[----:B------:R-:W-:Y:S01]  /*95f0*/  IMAD.U32 R4, R14, 0x10000, RZ ;  /* 0x000100000e047824 */ /* 0x000fe200078e00ff */
[----:B------:R-:W-:Y:S01]  /*9600*/  LOP3.LUT R11, R11, 0xffff0000, RZ, 0xc0, !PT ;  /* 0xffff00000b0b7812 */ /* 0x000fe200078ec0ff */
[----:B------:R-:W-:Y:S01]  /*9610*/  FMUL.FTZ R29, R42, R34 ;  /* 0x000000222a1d7220 */ /* 0x000fe20000410000 */
[----:B------:R-:W-:-:S02]  /*9620*/  LOP3.LUT R35, R12, 0xffff0000, RZ, 0xc0, !PT ;  /* 0xffff00000c237812 */ /* 0x000fc400078ec0ff */
[----:B------:R-:W-:Y:S01]  /*9630*/  LOP3.LUT R37, R14, 0xffff0000, RZ, 0xc0, !PT ;  /* 0xffff00000e257812 */ /* 0x000fe200078ec0ff */
[C---:B------:R-:W-:Y:S01]  /*9640*/  FMUL.FTZ R33, R4.reuse, R34 ;  /* 0x0000002204217220 */ /* 0x040fe20000410000 */
[----:B------:R-:W-:Y:S01]  /*9650*/  LOP3.LUT R5, R5, 0xffff0000, RZ, 0xc0, !PT ;  /* 0xffff000005057812 */ /* 0x000fe200078ec0ff */
[----:B------:R-:W-:Y:S01]  /*9660*/  FFMA.FTZ R29, R4, R30, -R29 ;  /* 0x0000001e041d7223 */ /* 0x000fe2000001081d */
[----:B------:R-:W-:Y:S01]  /*9670*/  LOP3.LUT R7, R7, 0xffff0000, RZ, 0xc0, !PT ;  /* 0xffff000007077812 */ /* 0x000fe200078ec0ff */
[-C--:B------:R-:W-:Y:S01]  /*9680*/  FFMA.FTZ R13, R32, R6.reuse, -R13 ;  /* 0x00000006200d7223 */ /* 0x080fe2000001080d */
        /* <DEDUP_REMOVED lines=20> */
.L_x_10543:
[----:B------:R-:W-:Y:S05]  /*97d0*/  BSYNC B0 ;  /* 0x0000000000007941 */ /* 0x000fea0003800000 */
.L_x_10532:
        /* <DEDUP_REMOVED lines=8> */
.L_x_10529:
[----:B--2---:R-:W2:Y:S01]  /*9860*/  S2R R3, SR_TID.X ;  /* 0x0000000000037919 */ /* 0x004ea20000002100 */
[----:B------:R-:W-:Y:S01]  /*9870*/  ISETP.NE.AND P0, PT, R210, 0x3, PT ;  /* 0x00000003d200780c */ /* 0x000fe20003f05270 */
[----:B------:R-:W-:Y:S05]  /*9880*/  WARPSYNC.ALL ;  /* 0x0000000000007948 */ /* 0x000fea0003800000 */
[----:B--2---:R-:W-:-:S05]  /*9890*/  SHF.R.U32.HI R3, RZ, 0x7, R3 ;  /* 0x00000007ff037819 */ /* 0x004fca0000011603 */
[----:B-1-3--:R-:W-:-:S05]  /*98a0*/  VIADD R10, R3, 0x8 ;  /* 0x00000008030a7836 */ /* 0x00afca0000000000 */
[----:B------:R1:W-:Y:S06]  /*98b0*/  BAR.SYNC.DEFER_BLOCKING R10, 0x100 ;  /* 0x0004000a0000751d */ /* 0x0003ec0000010000 */
[----:B------:R-:W-:Y:S05]  /*98c0*/  @!P0 BRA `(.L_x_10553) ;  /* 0x0000000000048947 */ /* 0x000fea0003800000 */
[----:B------:R-:W-:Y:S01]  /*98d0*/  BPT.TRAP 0x1 ;  /* 0x000000040000795c */ /* 0x000fe20000300000 */
.L_x_10553:
[----:B------:R-:W-:Y:S01]  /*98e0*/  IMAD R4, R206, 0x8, R19 ;  /* 0x00000008ce047824 */ /* 0x000fe200078e0213 */
[----:B------:R-:W-:-:S04]  /*98f0*/  SHF.L.U32 R5, R218, 0x1f, RZ ;  /* 0x0000001fda057819 */ /* 0x000fc800000006ff */
[----:B------:R2:W3:Y:S01]  /*9900*/  SYNCS.PHASECHK.TRANS64.TRYWAIT P1, [R4+URZ+0x32430], R5 ;  /* 0x03243005040075a7 */ /* 0x0004e2000802017f */
[----:B------:R-:W-:Y:S05]  /*9910*/  @!P0 BRA `(.L_x_10554) ;  /* 0x0000000000048947 */ /* 0x000fea0003800000 */
[----:B------:R-:W-:Y:S01]  /*9920*/  BPT.TRAP 0x1 ;  /* 0x000000040000795c */ /* 0x000fe20000300000 */
.L_x_10554:
[----:B------:R-:W-:Y:S01]  /*9930*/  VIADD R3, R19, 0x1c400 ;  /* 0x0001c40013037836 */ /* 0x000fe20000000000 */
[----:B------:R-:W-:Y:S01]  /*9940*/  LOP3.LUT R12, R24, 0x10000, RZ, 0xfc, !PT ;  /* 0x00010000180c7812 */ /* 0x000fe200078efcff */
[----:B0-----:R-:W-:-:S03]  /*9950*/  IMAD.MOV.U32 R13, RZ, RZ, 0x40000040 ;  /* 0x40000040ff0d7424 */ /* 0x001fc600078e00ff */
[----:B------:R-:W-:-:S04]  /*9960*/  SHF.R.U32.HI R3, RZ, 0x4, R3 ;  /* 0x00000004ff037819 */ /* 0x000fc80000011603 */
[----:B------:R-:W-:-:S04]  /*9970*/  LOP3.LUT R3, R3, 0x3fff, RZ, 0xc0, !PT ;  /* 0x00003fff03037812 */ /* 0x000fc800078ec0ff */
[----:B------:R-:W-:-:S05]  /*9980*/  LOP3.LUT R3, R3, 0x10000, RZ, 0xfc, !PT ;  /* 0x0001000003037812 */ /* 0x000fca00078efcff */
[----:B------:R0:W-:Y:S01]  /*9990*/  STL [R1+0x4c], R3 ;  /* 0x00004c0301007387 */ /* 0x0001e20000100800 */
[----:B---3--:R-:W-:Y:S05]  /*99a0*/  @P1 BRA `(.L_x_10555) ;  /* 0x0000000000081947 */ /* 0x008fea0003800000 */
[----:B------:R-:W3:Y:S02]  /*99b0*/  SYNCS.PHASECHK.TRANS64.TRYWAIT P1, [R4+URZ+0x32430], R5 ;  /* 0x03243005040075a7 */ /* 0x000ee4000802017f */
[----:B---3--:R-:W-:Y:S05]  /*99c0*/  @!P1 BRA `(.L_x_10556) ;  /* 0x0000013400449947 */ /* 0x008fea0003800000 */
.L_x_10555:
[----:B0-----:R-:W4:Y:S01]  /*99d0*/  LDL R3, [R1+0x4c] ;  /* 0x00004c0001037983 */ /* 0x001f220000100800 */
[----:B------:R-:W-:Y:S01]  /*99e0*/  IMAD.MOV.U32 R7, RZ, RZ, 0x40000040 ;  /* 0x40000040ff077424 */ /* 0x000fe200078e00ff */
[----:B------:R-:W-:Y:S05]  /*99f0*/  WARPSYNC.ALL ;  /* 0x0000000000007948 */ /* 0x000fea0003800000 */
[C---:B------:R-:W-:Y:S01]  /*9a00*/  R2UR UR4, R12.reuse ;  /* 0x000000000c0472ca */ /* 0x040fe200000e0000 */
[----:B------:R-:W-:Y:S01]  /*9a10*/  WARPGROUP.ARRIVE ;  /* 0x00000000000079c5 */ /* 0x000fe20000000000 */
[----:B------:R-:W-:Y:S01]  /*9a20*/  R2UR UR5, R13 ;  /* 0x000000000d0572ca */ /* 0x000fe200000e0000 */
        /* <DEDUP_REMOVED lines=10> */
[----:B------:R-:W-:Y:S02]  /*9ad0*/  IMAD.MOV.U32 R7, RZ, RZ, 0x40000040 ;  /* 0x40000040ff077424 */ /* 0x000fe400078e00ff */
[----:B----4-:R-:W-:-:S04]  /*9ae0*/  IMAD R6, R206, 0x300, R3 ;  /* 0x00000300ce067824 */ /* 0x010fc800078e0203 */
        /* <DEDUP_REMOVED lines=12> */
[----:B------:R-:W-:Y:S01]  /*9bb0*/  HGMMA.64x96x16.F32.BF16 R24, gdesc[UR4], R24, gsb0 ;  /* 0x01600000041879f0 */ /* 0x000fe20008001818 */
[----:B------:R-:W-:Y:S02]  /*9bc0*/  R2UR UR4, R222 ;  /* 0x00000000de0472ca */ /* 0x000fe400000e0000 */
[----:B------:R-:W-:Y:S02]  /*9bd0*/  R2UR UR5, R223 ;  /* 0x00000000df0572ca */ /* 0x000fe400000e0000 */
[----:B------:R-:W-:Y:S02]  /*9be0*/  R2UR UR6, R8 ;  /* 0x00000000080672ca */ /* 0x000fe400000e0000 */
[----:B------:R-:W-:Y:S01]  /*9bf0*/  R2UR UR7, R9 ;  /* 0x00000000090772ca */ /* 0x000fe200000e0000 */
[----:B------:R-:W-:Y:S02]  /*9c00*/  WARPGROUP.DEPBAR.LE gsb0, 0x0 ;  /* 0x00008000000079c5 */ /* 0x000fe40000010000 */
[----:B------:R-:W-:-:S10]  /*9c10*/  WARPGROUP.ARRIVE ;  /* 0x00000000000079c5 */ /* 0x000fd40000000000 */
        /* <DEDUP_REMOVED lines=9> */
[----:B------:R-:W0:Y:S02]  /*9cb0*/  SYNCS.PHASECHK.TRANS64.TRYWAIT P1, [R19+URZ+0x32410], R0 ;  /* 0x03241000130075a7 */ /* 0x000e24000802017f */
[----:B0-----:R-:W-:Y:S05]  /*9cc0*/  @!P1 BRA `(.L_x_10558) ;  /* 0x0000013000989947 */ /* 0x001fea0003800000 */
.L_x_10781:
[----:B------:R-:W-:Y:S05]  /*9cd0*/  BSYNC B0 ;  /* 0x0000000000007941 */ /* 0x000fea0003800000 */
.L_x_10557:
[----:B------:R-:W-:Y:S05]  /*9ce0*/  @!P0 BRA `(.L_x_10559) ;  /* 0x0000000000048947 */ /* 0x000fea0003800000 */
[----:B------:R-:W-:Y:S01]  /*9cf0*/  BPT.TRAP 0x1 ;  /* 0x000000040000795c */ /* 0x000fe20000300000 */
.L_x_10559:
[----:B------:R4:W0:Y:S01]  /*9d00*/  SYNCS.PHASECHK.TRANS64.TRYWAIT P1, [R4+URZ+0x32450], R5 ;  /* 0x03245005040075a7 */ /* 0x000822000802017f */
[----:B------:R-:W-:Y:S05]  /*9d10*/  @!P0 BRA `(.L_x_10560) ;  /* 0x0000000000048947 */ /* 0x000fea0003800000 */
[----:B------:R-:W-:Y:S01]  /*9d20*/  BPT.TRAP 0x1 ;  /* 0x000000040000795c */ /* 0x000fe20000300000 */
.L_x_10560:
[----:B0-----:R-:W-:Y:S05]  /*9d30*/  @P1 BRA `(.L_x_10561) ;  /* 0x0000000000081947 */ /* 0x001fea0003800000 */
[----:B------:R-:W0:Y:S02]  /*9d40*/  SYNCS.PHASECHK.TRANS64.TRYWAIT P1, [R4+URZ+0x32450], R5 ;  /* 0x03245005040075a7 */ /* 0x000e24000802017f */
[----:B0-----:R-:W-:Y:S05]  /*9d50*/  @!P1 BRA `(.L_x_10562) ;  /* 0x0000013000889947 */ /* 0x001fea0003800000 */
.L_x_10561:
[----:B------:R-:W-:Y:S05]  /*9d60*/  WARPSYNC.ALL ;  /* 0x0000000000007948 */ /* 0x000fea0003800000 */
[----:B------:R-:W-:Y:S01]  /*9d70*/  IMAD R72, R72, 0x2000, R19 ;  /* 0x0000200048487824 */ /* 0x000fe200078e0213 */
[----:B------:R-:W-:Y:S01]  /*9d80*/  WARPGROUP.ARRIVE ;  /* 0x00000000000079c5 */ /* 0x000fe20000000000 */
[----:B--234-:R-:W-:Y:S01]  /*9d90*/  VIADD R5, R19, 0x400 ;  /* 0x0000040013057836 */ /* 0x01cfe20000000000 */
[----:B------:R-:W-:Y:S01]  /*9da0*/  UMOV UR9, 0x40000040 ;  /* 0x4000004000097882 */ /* 0x000fe20000000000 */
[----:B------:R-:W-:Y:S01]  /*9db0*/  IMAD.MOV.U32 R7, RZ, RZ, 0x40000040 ;  /* 0x40000040ff077424 */ /* 0x000fe200078e00ff */
[----:B------:R-:W-:Y:S01]  /*9dc0*/  R2UR UR4, R72 ;  /* 0x00000000480472ca */ /* 0x000fe200000e0000 */
[----:B------:R-:W-:Y:S01]  /*9dd0*/  IMAD.MOV.U32 R9, RZ, RZ, 0x40000040 ;  /* 0x40000040ff097424 */ /* 0x000fe200078e00ff */
[----:B------:R-:W-:Y:S01]  /*9de0*/  SHF.R.U32.HI R5, RZ, 0x4, R5 ;  /* 0x00000004ff057819 */ /* 0x000fe20000011605 */
[----:B------:R-:W-:Y:S01]  /*9df0*/  IMAD.U32 R15, RZ, RZ, UR9 ;  /* 0x00000009ff0f7e24 */ /* 0x000fe2000f8e00ff */
[----:B------:R-:W-:Y:S01]  /*9e00*/  R2UR UR11, R7 ;  /* 0x00000000070b72ca */ /* 0x000fe200000e0000 */
[----:B------:R-:W-:Y:S01]  /*9e10*/  UMOV UR57, 0x40000040 ;  /* 0x4000004000397882 */ /* 0x000fe20000000000 */
[----:B------:R-:W-:Y:S01]  /*9e20*/  LOP3.LUT R5, R5, 0x3fff, RZ, 0xc0, !PT ;  /* 0x00003fff05057812 */ /* 0x000fe200078ec0ff */
[----:B------:R-:W-:Y:S01]  /*9e30*/  UMOV UR53, 0x40000040 ;  /* 0x4000004000357882 */ /* 0x000fe20000000000 */
[----:B------:R-:W-:Y:S01]  /*9e40*/  UMOV UR49, 0x40000040 ;  /* 0x4000004000317882 */ /* 0x000fe20000000000 */
[----:B------:R-:W-:Y:S01]  /*9e50*/  UMOV UR45, 0x40000040 ;  /* 0x40000040002d7882 */ /* 0x000fe20000000000 */
[----:B------:R-:W-:Y:S01]  /*9e60*/  LOP3.LUT R0, R5, 0x10000, RZ, 0xfc, !PT ;  /* 0x0001000005007812 */ /* 0x000fe200078efcff */
[----:B------:R-:W-:Y:S01]  /*9e70*/  UMOV UR41, 0x40000040 ;  /* 0x4000004000297882 */ /* 0x000fe20000000000 */
[----:B------:R-:W-:Y:S01]  /*9e80*/  IMAD.MOV.U32 R7, RZ, RZ, 0x40000040 ;  /* 0x40000040ff077424 */ /* 0x000fe200078e00ff */
[----:B------:R-:W-:-:S02]  /*9e90*/  UIADD3 UR4, UR4, 0x22400, URZ ;  /* 0x0002240004047890 */ /* 0x000fc4000fffe03f */
[----:B------:R-:W-:Y:S01]  /*9ea0*/  IMAD R6, R206, 0xc00, R0 ;  /* 0x00000c00ce067824 */ /* 0x000fe200078e0200 */
[----:B------:R0:W-:Y:S01]  /*9eb0*/  STL [R1+0x50], R0 ;  /* 0x0000500001007387 */ /* 0x0001e20000100800 */
[----:B------:R-:W-:Y:S01]  /*9ec0*/  USHF.R.U32.HI UR4, URZ, 0x4, UR4 ;  /* 0x000000043f047899 */ /* 0x000fe20008011604 */
[----:B------:R-:W-:Y:S01]  /*9ed0*/  R2UR UR39, R7 ;  /* 0x00000000072772ca */ /* 0x000fe200000e0000 */
[C---:B------:R-:W-:Y:S01]  /*9ee0*/  VIADD R8, R6.reuse, 0x2 ;  /* 0x0000000206087836 */ /* 0x040fe20000000000 */
[----:B------:R-:W-:Y:S01]  /*9ef0*/  R2UR UR10, R6 ;  /* 0x00000000060a72ca */ /* 0x000fe200000e0000 */
[----:B------:R-:W-:Y:S01]  /*9f00*/  ULOP3.LUT UR4, UR4, 0x3fff, URZ, 0xc0, !UPT ;  /* 0x00003fff04047892 */ /* 0x000fe2000f8ec03f */
[----:B------:R-:W-:-:S03]  /*9f10*/  UMOV UR37, 0x40000040 ;  /* 0x4000004000257882 */ /* 0x000fc60000000000 */
[----:B------:R-:W-:Y:S01]  /*9f20*/  ULOP3.LUT UR4, UR4, 0x10000, URZ, 0xfc, !UPT ;  /* 0x0001000004047892 */ /* 0x000fe2000f8efc3f */
[----:B0-----:R-:W0:Y:S03]  /*9f30*/  S2R R0, SR_TID.X ;  /* 0x0000000000007919 */ /* 0x001e260000002100 */
[----:B------:R-:W-:Y:S02]  /*9f40*/  UIADD3 UR5, UR4, 0x2, URZ ;  /* 0x0000000204057890 */ /* 0x000fe4000fffe03f */
[----:B------:R-:W-:Y:S02]  /*9f50*/  UIADD3 UR56, UR4, 0x804, URZ ;  /* 0x0000080404387890 */ /* 0x000fe4000fffe03f */
[----:B------:R-:W-:Y:S01]  /*9f60*/  UMOV UR8, UR4 ;  /* 0x0000000400087c82 */ /* 0x000fe20008000000 */
[----:B------:R-:W-:Y:S01]  /*9f70*/  UIADD3 UR52, UR4, 0x806, URZ ;  /* 0x0000080604347890 */ /* 0x000fe2000fffe03f */
[----:B------:R-:W-:Y:S01]  /*9f80*/  HGMMA.64x96x16.F32.BF16 R24, gdesc[UR8], R24, gsb0 ;  /* 0x01600000081879f0 */ /* 0x000fe20008001818 */
[----:B------:R-:W-:Y:S01]  /*9f90*/  R2UR UR10, R8 ;  /* 0x00000000080a72ca */ /* 0x000fe200000e0000 */
[----:B------:R-:W-:Y:S01]  /*9fa0*/  IMAD.U32 R14, RZ, RZ, UR8 ;  /* 0x00000008ff0e7e24 */ /* 0x000fe2000f8e00ff */
[----:B------:R-:W-:Y:S01]  /*9fb0*/  R2UR UR11, R9 ;  /* 0x00000000090b72ca */ /* 0x000fe200000e0000 */
[----:B------:R-:W-:Y:S01]  /*9fc0*/  UMOV UR8, UR5 ;  /* 0x0000000500087c82 */ /* 0x000fe20008000000 */
[----:B------:R-:W-:Y:S01]  /*9fd0*/  UMOV UR9, 0x40000040 ;  /* 0x4000004000097882 */ /* 0x000fe20000000000 */
[----:B------:R-:W-:Y:S01]  /*9fe0*/  VIADD R8, R6, 0x4 ;  /* 0x0000000406087836 */ /* 0x000fe20000000000 */
[----:B------:R-:W-:Y:S01]  /*9ff0*/  UIADD3 UR5, UR4, 0x4, URZ ;  /* 0x0000000404057890 */ /* 0x000fe2000fffe03f */
[----:B------:R-:W-:Y:S01]  /*a000*/  IMAD.MOV.U32 R9, RZ, RZ, 0x40000040 ;  /* 0x40000040ff097424 */ /* 0x000fe200078e00ff */
[----:B------:R2:W-:Y:S01]  /*a010*/  STL.64 [R1+0x68], R14 ;  /* 0x0000680e01007387 */ /* 0x0005e20000100a00 */
[----:B------:R-:W-:-:S02]  /*a020*/  UIADD3 UR48, UR4, 0xc00, URZ ;  /* 0x00000c0004307890 */ /* 0x000fc4000fffe03f */
[----:B------:R-:W-:Y:S02]  /*a030*/  UIADD3 UR44, UR4, 0xc02, URZ ;  /* 0x00000c02042c7890 */ /* 0x000fe4000fffe03f */
[----:B------:R-:W-:Y:S02]  /*a040*/  UIADD3 UR40, UR4, 0xc04, URZ ;  /* 0x00000c0404287890 */ /* 0x000fe4000fffe03f */
[----:B------:R-:W-:Y:S01]  /*a050*/  UIADD3 UR36, UR4, 0xc06, URZ ;  /* 0x00000c0604247890 */ /* 0x000fe2000fffe03f */
[----:B--2---:R-:W-:Y:S02]  /*a060*/  IMAD.U32 R14, RZ, RZ, UR8 ;  /* 0x00000008ff0e7e24 */ /* 0x004fe4000f8e00ff */
[----:B------:R-:W-:Y:S01]  /*a070*/  IMAD.U32 R15, RZ, RZ, UR9 ;  /* 0x00000009ff0f7e24 */ /* 0x000fe2000f8e00ff */
[----:B0-----:R-:W-:-:S04]  /*a080*/  SHF.R.U32.HI R0, RZ, 0x7, R0 ;  /* 0x00000007ff007819 */ /* 0x001fc80000011600 */
[----:B------:R0:W-:Y:S01]  /*a090*/  STL.64 [R1+0x60], R14 ;  /* 0x0000600e01007387 */ /* 0x0001e20000100a00 */
[----:B------:R-:W-:Y:S01]  /*a0a0*/  IADD3 R20, -R0, 0xb, RZ ;  /* 0x0000000b00147810 */ /* 0x000fe20007ffe1ff */
        /* <DEDUP_REMOVED lines=110> */
[----:B------:R0:W-:Y:S02]  /*a790*/  STL.64 [R1+0x10], R14 ;  /* 0x0000100e01007387 */ /* 0x0001e40000100a00 */
        /* <DEDUP_REMOVED lines=37> */
.L_x_10563:
[----:B------:R-:W2:Y:S01]  /*a9f0*/  LDL R3, [R1+0x94] ;  /* 0x0000940001037983 */ /* 0x000ea20000100800 */
[----:B------:R-:W-:Y:S01]  /*aa00*/  IMAD R0, R172, -0x60, R155 ;  /* 0xffffffa0ac007824 */ /* 0x000fe200078e029b */
[----:B------:R-:W-:Y:S01]  /*aa10*/  ULDC UR4, c[0x0][0xa80] ;  /* 0x0002a00000047ab9 */ /* 0x000fe20000000800 */
[----:B0-----:R-:W-:Y:S01]  /*aa20*/  LOP3.LUT R14, R5, 0x3000000, RZ, 0xfc, !PT ;  /* 0x03000000050e7812 */ /* 0x001fe200078efcff */
[----:B------:R-:W0:Y:S01]  /*aa30*/  S2R R173, SR_CgaCtaId ;  /* 0x0000000000ad7919 */ /* 0x000e220000008800 */
[----:B------:R-:W-:-:S03]  /*aa40*/  IMAD.MOV.U32 R15, RZ, RZ, 0x40000040 ;  /* 0x40000040ff0f7424 */ /* 0x000fc600078e00ff */
[----:B------:R-:W-:Y:S02]  /*aa50*/  STL [R1+0x48], R14 ;  /* 0x0000480e01007387 */ /* 0x000fe40000100800 */
[C---:B------:R-:W-:Y:S02]  /*aa60*/  R2UR UR11, R15.reuse ;  /* 0x000000000f0b72ca */ /* 0x040fe400000e0000 */
[----:B------:R-:W-:Y:S02]  /*aa70*/  R2UR UR19, R15 ;  /* 0x000000000f1372ca */ /* 0x000fe400000e0000 */
        /* <DEDUP_REMOVED lines=84> */
[----:B------:R-:W-:-:S02]  /*afc0*/  FMNMX.FTZ R6, R30, R9, !PT ;  /* 0x000000091e067209 */ /* 0x000fc40007810000 */
[----:B------:R-:W-:Y:S02]  /*afd0*/  FSEL R59, R59, -INF , P4 ;  /* 0xff8000003b3b7808 */ /* 0x000fe40002000000 */
        /* <DEDUP_REMOVED lines=15> */
[----:B------:R-:W-:Y:S02]  /*b0d0*/  FMNMX.FTZ R0, R68, R3, !PT ;  /* 0x0000000344007209 */ /* 0x000fe40007810000 */
[----:B------:R-:W-:-:S02]  /*b0e0*/  FMNMX.FTZ R9, R47, R6, !PT ;  /* 0x000000062f097209 */ /* 0x000fc40007810000 */
[----:B------:R-:W-:Y:S02]  /*b0f0*/  FSEL R67, R67, -INF , P3 ;  /* 0xff80000043437808 */ /* 0x000fe40001800000 */
[----:B------:R-:W-:Y:S02]  /*b100*/  FMNMX.FTZ R6, R50, R9, !PT ;  /* 0x0000000932067209 */ /* 0x000fe40007810000 */
[----:B------:R-:W-:Y:S02]  /*b110*/  FMNMX.FTZ R8, R69, R0, !PT ;  /* 0x0000000045087209 */ /* 0x000fe40007810000 */
[----:B------:R-:W-:Y:S02]  /*b120*/  FMNMX.FTZ R9, R51, R6, !PT ;  /* 0x0000000633097209 */ /* 0x000fe40007810000 */
[----:B------:R-:W-:Y:S01]  /*b130*/  FSEL R70, R70, -INF , P4 ;  /* 0xff80000046467808 */ /* 0x000fe20002000000 */
[----:B------:R-:W2:Y:S01]  /*b140*/  SHFL.BFLY PT, R3, R8, 0x2, 0x1f ;  /* 0x0c401f0008037f89 */ /* 0x000ea200000e0000 */
[----:B------:R-:W-:-:S02]  /*b150*/  FMNMX.FTZ R6, R54, R9, !PT ;  /* 0x0000000936067209 */ /* 0x000fc40007810000 */
[----:B------:R-:W-:Y:S02]  /*b160*/  FSEL R71, R71, -INF , P5 ;  /* 0xff80000047477808 */ /* 0x000fe40002800000 */
[----:B------:R-:W-:-:S04]  /*b170*/  FMNMX.FTZ R9, R55, R6, !PT ;  /* 0x0000000637097209 */ /* 0x000fc80007810000 */
[----:B------:R-:W-:-:S04]  /*b180*/  FMNMX.FTZ R6, R58, R9, !PT ;  /* 0x000000093a067209 */ /* 0x000fc80007810000 */
[----:B------:R-:W-:-:S04]  /*b190*/  FMNMX.FTZ R9, R59, R6, !PT ;  /* 0x000000063b097209 */ /* 0x000fc80007810000 */
[----:B------:R-:W-:-:S04]  /*b1a0*/  FMNMX.FTZ R6, R62, R9, !PT ;  /* 0x000000093e067209 */ /* 0x000fc80007810000 */
[----:B------:R-:W-:Y:S02]  /*b1b0*/  FMNMX.FTZ R9, R63, R6, !PT ;  /* 0x000000063f097209 */ /* 0x000fe40007810000 */
[----:B--2---:R-:W-:Y:S02]  /*b1c0*/  FMNMX.FTZ R11, R8, R3, !PT ;  /* 0x00000003080b7209 */ /* 0x004fe40007810000 */
[----:B------:R-:W-:-:S03]  /*b1d0*/  FMNMX.FTZ R6, R66, R9, !PT ;  /* 0x0000000942067209 */ /* 0x000fc60007810000 */
[----:B------:R-:W2:Y:S01]  /*b1e0*/  SHFL.BFLY PT, R0, R11, 0x1, 0x1f ;  /* 0x0c201f000b007f89 */ /* 0x000ea200000e0000 */
[----:B------:R-:W-:-:S04]  /*b1f0*/  FMNMX.FTZ R9, R67, R6, !PT ;  /* 0x0000000643097209 */ /* 0x000fc80007810000 */
[----:B------:R-:W-:-:S04]  /*b200*/  FMNMX.FTZ R6, R70, R9, !PT ;  /* 0x0000000946067209 */ /* 0x000fc80007810000 */
[----:B------:R-:W-:-:S05]  /*b210*/  FMNMX.FTZ R6, R71, R6, !PT ;  /* 0x0000000647067209 */ /* 0x000fca0007810000 */
[----:B------:R-:W3:Y:S01]  /*b220*/  SHFL.BFLY PT, R9, R6, 0x2, 0x1f ;  /* 0x0c401f0006097f89 */ /* 0x000ee200000e0000 */
[----:B--2---:R-:W-:Y:S01]  /*b230*/  FMNMX.FTZ R3, R11, R0, !PT ;  /* 0x000000000b037209 */ /* 0x004fe20007810000 */
[----:B------:R-:W-:-:S03]  /*b240*/  IMAD.U32 R0, RZ, RZ, UR4 ;  /* 0x00000004ff007e24 */ /* 0x000fc6000f8e00ff */
[C---:B------:R-:W-:Y:S01]  /*b250*/  FSETP.NEU.FTZ.AND P6, PT, R3.reuse, -INF , PT ;  /* 0xff8000000300780b */ /* 0x040fe20003fdd000 */
[----:B------:R-:W-:-:S05]  /*b260*/  FMUL.FTZ R7, R3, R0 ;  /* 0x0000000003077220 */ /* 0x000fca0000410000 */
[----:B------:R-:W-:Y:S02]  /*b270*/  FSEL R7, R7, RZ, P6 ;  /* 0x000000ff07077208 */ /* 0x000fe40003000000 */
[----:B---3--:R-:W-:-:S03]  /*b280*/  FMNMX.FTZ R9, R6, R9, !PT ;  /* 0x0000000906097209 */ /* 0x008fc60007810000 */
[-CC-:B------:R-:W-:Y:S01]  /*b290*/  FFMA.FTZ R202, R28, R0.reuse, -R7.reuse ;  /* 0x000000001cca7223 */ /* 0x180fe20000010807 */
[-CC-:B------:R-:W-:Y:S01]  /*b2a0*/  FFMA.FTZ R28, R29, R0.reuse, -R7.reuse ;  /* 0x000000001d1c7223 */ /* 0x180fe20000010807 */
[-CC-:B------:R-:W-:Y:S01]  /*b2b0*/  FFMA.FTZ R152, R32, R0.reuse, -R7.reuse ;  /* 0x0000000020987223 */ /* 0x180fe20000010807 */
[-CC-:B------:R-:W-:Y:S01]  /*b2c0*/  FFMA.FTZ R154, R36, R0.reuse, -R7.reuse ;  /* 0x00000000249a7223 */ /* 0x180fe20000010807 */
[----:B------:R-:W2:Y:S01]  /*b2d0*/  SHFL.BFLY PT, R8, R9, 0x1, 0x1f ;  /* 0x0c201f0009087f89 */ /* 0x000ea200000e0000 */
        /* <DEDUP_REMOVED lines=20> */
[----:B--2---:R-:W-:Y:S01]  /*b420*/  FMNMX.FTZ R8, R9, R8, !PT ;  /* 0x0000000809087209 */ /* 0x004fe20007810000 */
[----:B------:R-:W-:-:S03]  /*b430*/  FFMA.FTZ R9, R69, R0, -R7 ;  /* 0x0000000045097223 */ /* 0x000fc60000010807 */
[C---:B------:R-:W-:Y:S01]  /*b440*/  FSETP.NEU.FTZ.AND P1, PT, R8.reuse, -INF , PT ;  /* 0xff8000000800780b */ /* 0x040fe20003f3d000 */
[----:B------:R-:W-:Y:S02]  /*b450*/  FMUL.FTZ R6, R8, R0 ;  /* 0x0000000008067220 */ /* 0x000fe40000410000 */
[----:B------:R-:W2:Y:S03]  /*b460*/  MUFU.EX2 R25, R25 ;  /* 0x0000001900197308 */ /* 0x000ea60000000800 */
[----:B------:R-:W-:Y:S01]  /*b470*/  FSEL R7, R6, RZ, P1 ;  /* 0x000000ff06077208 */ /* 0x000fe20000800000 */
[----:B------:R-:W-:-:S04]  /*b480*/  VIADD R6, R4, 0x32440 ;  /* 0x0003244004067836 */ /* 0x000fc80000000000 */
        /* <DEDUP_REMOVED lines=27> */
[----:B------:R-:W-:Y:S01]  /*b640*/  FFMA.FTZ R71, R71, R0, -R7 ;  /* 0x0000000047477223 */ /* 0x000fe20000010807 */
[----:B------:R-:W-:Y:S01]  /*b650*/  IMAD.MOV.U32 R7, RZ, RZ, 0x40000040 ;  /* 0x40000040ff077424 */ /* 0x000fe200078e00ff */
[----:B0-----:R-:W-:Y:S01]  /*b660*/  PRMT R11, R173, 0x654, R6 ;  /* 0x00000654ad0b7816 */ /* 0x001fe20000000006 */
[----:B------:R-:W-:-:S02]  /*b670*/  IMAD R6, R206, 0xc00, R14 ;  /* 0x00000c00ce067824 */ /* 0x000fc400078e020e */
[----:B------:R-:W0:Y:S01]  /*b680*/  MUFU.EX2 R28, R28 ;  /* 0x0000001c001c7308 */ /* 0x000e220000000800 */
[----:B------:R-:W-:Y:S01]  /*b690*/  R2UR UR7, R7 ;  /* 0x00000000070772ca */ /* 0x000fe200000e0000 */
[----:B--2---:R-:W-:Y:S01]  /*b6a0*/  FADD.FTZ R7, R200, R25 ;  /* 0x00000019c8077221 */ /* 0x004fe20000010000 */
[----:B---3--:R-:W-:Y:S01]  /*b6b0*/  FADD.FTZ R44, R201, R26 ;  /* 0x0000001ac92c7221 */ /* 0x008fe20000010000 */
[----:B------:R2:W-:Y:S01]  /*b6c0*/  SYNCS.ARRIVE.TRANS64.RED.A1T0 RZ, [R11+URZ], RZ ;  /* 0x000000ff0bff79a7 */ /* 0x0005e2000810043f */
[----:B------:R-:W-:Y:S02]  /*b6d0*/  VIADD R14, R6, 0x80 ;  /* 0x00000080060e7836 */ /* 0x000fe40000000000 */
[----:B------:R-:W-:Y:S01]  /*b6e0*/  FADD.FTZ R7, R202, R7 ;  /* 0x00000007ca077221 */ /* 0x000fe20000010000 */
[----:B------:R1:W-:Y:S01]  /*b6f0*/  BAR.SYNC.DEFER_BLOCKING R10, 0x100 ;  /* 0x0004000a0000751d */ /* 0x0003e20000010000 */
[----:B------:R-:W-:Y:S01]  /*b700*/  R2UR UR6, R6 ;  /* 0x00000000060672ca */ /* 0x000fe200000e0000 */
[----:B----4-:R-:W-:Y:S01]  /*b710*/  FADD.FTZ R44, R203, R44 ;  /* 0x0000002ccb2c7221 */ /* 0x010fe20000010000 */
[----:B------:R-:W-:Y:S01]  /*b720*/  R2UR UR10, R14 ;  /* 0x000000000e0a72ca */ /* 0x000fe200000e0000 */
[----:B------:R-:W-:Y:S01]  /*b730*/  VIADD R14, R6, 0x180 ;  /* 0x00000180060e7836 */ /* 0x000fe20000000000 */
[----:B------:R-:W-:Y:S01]  /*b740*/  F2FP.BF16.F32.PACK_AB R201, R26, R201 ;  /* 0x000000c91ac9723e */ /* 0x000fe200000010ff */
[----:B------:R-:W3:Y:S01]  /*b750*/  MUFU.EX2 R27, R27 ;  /* 0x0000001b001b7308 */ /* 0x000ee20000000800 */
[----:B--2---:R-:W-:Y:S01]  /*b760*/  IMAD.MOV.U32 R11, RZ, RZ, 0x40000040 ;  /* 0x40000040ff0b7424 */ /* 0x004fe200078e00ff */
[----:B------:R-:W-:Y:S01]  /*b770*/  F2FP.BF16.F32.PACK_AB R200, R25, R200 ;  /* 0x000000c819c8723e */ /* 0x000fe200000010ff */
[----:B-1----:R-:W-:-:S02]  /*b780*/  VIADD R10, R6, 0x100 ;  /* 0x00000100060a7836 */ /* 0x002fc40000000000 */
[----:B0-----:R-:W-:Y:S01]  /*b790*/  FADD.FTZ R7, R28, R7 ;  /* 0x000000071c077221 */ /* 0x001fe20000010000 */
[----:B------:R-:W-:Y:S02]  /*b7a0*/  R2UR UR18, R14 ;  /* 0x000000000e1272ca */ /* 0x000fe400000e0000 */
[----:B------:R-:W-:Y:S01]  /*b7b0*/  R2UR UR15, R11 ;  /* 0x000000000b0f72ca */ /* 0x000fe200000e0000 */
[----:B------:R-:W0:Y:S01]  /*b7c0*/  MUFU.EX2 R152, R152 ;  /* 0x0000009800987308 */ /* 0x000e220000000800 */
[----:B------:R-:W-:Y:S01]  /*b7d0*/  R2UR UR14, R10 ;  /* 0x000000000a0e72ca */ /* 0x000fe200000e0000 */
[----:B------:R-:W-:Y:S01]  /*b7e0*/  VIADD R10, R6, 0x200 ;  /* 0x00000200060a7836 */ /* 0x000fe20000000000 */
[----:B------:R-:W-:Y:S01]  /*b7f0*/  F2FP.BF16.F32.PACK_AB R202, R28, R202 ;  /* 0x000000ca1cca723e */ /* 0x000fe200000010ff */
[----:B------:R-:W-:-:S03]  /*b800*/  VIADD R6, R6, 0x280 ;  /* 0x0000028006067836 */ /* 0x000fc60000000000 */
[----:B------:R-:W-:Y:S01]  /*b810*/  R2UR UR22, R10 ;  /* 0x000000000a1672ca */ /* 0x000fe200000e0000 */
[----:B------:R-:W1:Y:S01]  /*b820*/  MUFU.EX2 R153, R153 ;  /* 0x0000009900997308 */ /* 0x000e620000000800 */
[C---:B---3--:R-:W-:Y:S01]  /*b830*/  FADD.FTZ R44, R27.reuse, R44 ;  /* 0x0000002c1b2c7221 */ /* 0x048fe20000010000 */
[----:B------:R-:W-:Y:S02]  /*b840*/  R2UR UR26, R6 ;  /* 0x00000000061a72ca */ /* 0x000fe400000e0000 */
[----:B------:R-:W-:-:S04]  /*b850*/  F2FP.BF16.F32.PACK_AB R203, R27, R203 ;  /* 0x000000cb1bcb723e */ /* 0x000fc800000010ff */
        /* <DEDUP_REMOVED lines=9> */
[----:B------:R-:W-:Y:S01]  /*b8f0*/  IMAD.MOV.U32 R11, RZ, RZ, 0x40000040 ;  /* 0x40000040ff0b7424 */ /* 0x000fe200078e00ff */
[----:B------:R-:W-:-:S04]  /*b900*/  F2FP.BF16.F32.PACK_AB R153, R34, R153 ;  /* 0x000000992299723e */ /* 0x000fc800000010ff */
[----:B------:R-:W-:Y:S01]  /*b910*/  R2UR UR23, R11 ;  /* 0x000000000b1772ca */ /* 0x000fe200000e0000 */
        /* <DEDUP_REMOVED lines=9> */
[----:B------:R-:W-:Y:S01]  /*b9b0*/  IMAD.MOV.U32 R7, RZ, RZ, 0x40000040 ;  /* 0x40000040ff077424 */ /* 0x000fe200078e00ff */
[----:B------:R-:W-:-:S04]  /*b9c0*/  F2FP.BF16.F32.PACK_AB R155, R30, R155 ;  /* 0x0000009b1e9b723e */ /* 0x000fc800000010ff */
[----:B------:R-:W-:Y:S01]  /*b9d0*/  R2UR UR27, R7 ;  /* 0x00000000071b72ca */ /* 0x000fe200000e0000 */
        /* <DEDUP_REMOVED lines=69> */
[----:B------:R-:W-:Y:S02]  /*be30*/  F2FP.BF16.F32.PACK_AB R171, R71, R70 ;  /* 0x0000004647ab723e */ /* 0x000fe400000010ff */
[----:B------:R-:W-:-:S04]  /*be40*/  WARPGROUP.ARRIVE ;  /* 0x00000000000079c5 */ /* 0x000fc80000000000 */
[----:B------:R-:W2:Y:S01]  /*be50*/  MUFU.EX2 R170, R170 ;  /* 0x000000aa00aa7308 */ /* 0x000ea20000000800 */
[----:B0-----:R-:W-:Y:S01]  /*be60*/  FADD.FTZ R10, R168, R5 ;  /* 0x00000005a80a7221 */ /* 0x001fe20000010000 */
[----:B------:R-:W-:Y:S06]  /*be70*/  HGMMA.64x256x16.F32.BF16 R24, R200, gdesc[UR4].tnspB, RZ, !UPT, gsb0 ;  /* 0x43e00004c8187df0 */ /* 0x000fec000c0018ff */
[----:B------:R-:W0:Y:S01]  /*be80*/  MUFU.EX2 R9, R9 ;  /* 0x0000000900097308 */ /* 0x000e220000000800 */
[C---:B-1----:R-:W-:Y:S01]  /*be90*/  FADD.FTZ R5, R21.reuse, R10 ;  /* 0x0000000a15057221 */ /* 0x042fe20000010000 */
[----:B------:R-:W-:-:S03]  /*bea0*/  F2FP.BF16.F32.PACK_AB R168, R21, R168 ;  /* 0x000000a815a8723e */ /* 0x000fc600000010ff */
[----:B--2---:R-:W-:Y:S01]  /*beb0*/  FADD.FTZ R6, R170, R5 ;  /* 0x00000005aa067221 */ /* 0x004fe20000010000 */
[----:B0-----:R-:W-:-:S03]  /*bec0*/  F2FP.BF16.F32.PACK_AB R170, R9, R170 ;  /* 0x000000aa09aa723e */ /* 0x001fc600000010ff */
[----:B------:R-:W-:Y:S01]  /*bed0*/  FADD.FTZ R15, R9, R6 ;  /* 0x00000006090f7221 */ /* 0x000fe20000010000 */
[----:B------:R-:W-:Y:S02]  /*bee0*/  WARPGROUP.DEPBAR.LE gsb0, 0x0 ;  /* 0x00008000000079c5 */ /* 0x000fe40000010000 */
[----:B------:R-:W-:-:S10]  /*bef0*/  WARPGROUP.ARRIVE ;  /* 0x00000000000079c5 */ /* 0x000fd40000000000 */
        /* <DEDUP_REMOVED lines=18> */
[----:B------:R-:W-:Y:S05]  /*c020*/  @!P0 BRA `(.L_x_10564) ;  /* 0x0000000000048947 */ /* 0x000fea0003800000 */
[----:B------:R-:W-:Y:S01]  /*c030*/  BPT.TRAP 0x1 ;  /* 0x000000040000795c */ /* 0x000fe20000300000 */
.L_x_10564:
[----:B------:R-:W2:Y:S01]  /*c040*/  LDL R6, [R1+0x54] ;  /* 0x0000540001067983 */ /* 0x000ea20000100800 */
[----:B------:R-:W-:Y:S02]  /*c050*/  VIADD R5, R172, 0xfffffffe ;  /* 0xfffffffeac057836 */ /* 0x000fe40000000000 */
[----:B------:R-:W-:-:S05]  /*c060*/  VIADD R4, R4, 0x32460 ;  /* 0x0003246004047836 */ /* 0x000fca0000000000 */
[----:B------:R-:W-:-:S04]  /*c070*/  PRMT R4, R173, 0x654, R4 ;  /* 0x00000654ad047816 */ /* 0x000fc80000000004 */
[----:B------:R0:W-:Y:S01]  /*c080*/  SYNCS.ARRIVE.TRANS64.RED.A1T0 RZ, [R4+URZ], RZ ;  /* 0x000000ff04ff79a7 */ /* 0x0001e2000810043f */
[----:B--2---:R-:W-:-:S13]  /*c090*/  ISETP.GE.AND P1, PT, R5, R6, PT ;  /* 0x000000060500720c */ /* 0x004fda0003f26270 */
[----:B0-----:R-:W-:Y:S05]  /*c0a0*/  @!P1 BRA `(.L_x_10565) ;  /* 0x0000002400f89947 */ /* 0x001fea0003800000 */
[----:B------:R-:W-:Y:S02]  /*c0b0*/  IMAD.MOV.U32 R6, RZ, RZ, R8 ;  /* 0x000000ffff067224 */ /* 0x000fe400078e0008 */
[----:B------:R-:W-:-:S07]  /*c0c0*/  IMAD.MOV.U32 R7, RZ, RZ, R3 ;  /* 0x000000ffff077224 */ /* 0x000fce00078e0003 */
.L_x_10576:
        /* <DEDUP_REMOVED lines=12> */
.L_x_10566:
[----:B------:R-:W-:Y:S01]  /*c190*/  IMAD R4, R206, 0x8, R19 ;  /* 0x00000008ce047824 */ /* 0x000fe200078e0213 */
[----:B------:R-:W-:-:S04]  /*c1a0*/  SHF.L.U32 R0, R218, 0x1f, RZ ;  /* 0x0000001fda007819 */ /* 0x000fc800000006ff */
[----:B------:R0:W1:Y:S01]  /*c1b0*/  SYNCS.PHASECHK.TRANS64.TRYWAIT P2, [R4+URZ+0x32430], R0 ;  /* 0x03243000040075a7 */ /* 0x000062000804017f */
[----:B------:R-:W-:Y:S05]  /*c1c0*/  @!P0 BRA `(.L_x_10567) ;  /* 0x0000000000048947 */ /* 0x000fea0003800000 */
[----:B------:R-:W-:Y:S01]  /*c1d0*/  BPT.TRAP 0x1 ;  /* 0x000000040000795c */ /* 0x000fe20000300000 */
.L_x_10567:
[----:B------:R-:W2:Y:S01]  /*c1e0*/  LDL R3, [R1+0x4c] ;  /* 0x00004c0001037983 */ /* 0x000ea20000100800 */
[----:B------:R-:W-:Y:S02]  /*c1f0*/  IMAD.MOV.U32 R21, RZ, RZ, 0x40000040 ;  /* 0x40000040ff157424 */ /* 0x000fe400078e00ff */
[----:B--2---:R-:W-:Y:S01]  /*c200*/  IMAD R20, R206, 0x300, R3 ;  /* 0x00000300ce147824 */ /* 0x004fe200078e0203 */
[----:B-1----:R-:W-:Y:S06]  /*c210*/  @P2 BRA `(.L_x_10568) ;  /* 0x0000000000082947 */ /* 0x002fec0003800000 */
[----:B------:R-:W1:Y:S02]  /*c220*/  SYNCS.PHASECHK.TRANS64.TRYWAIT P2, [R4+URZ+0x32430], R0 ;  /* 0x03243000040075a7 */ /* 0x000e64000804017f */
[----:B-1----:R-:W-:Y:S05]  /*c230*/  @!P2 BRA `(.L_x_10569) ;  /* 0x0000010c0064a947 */ /* 0x002fea0003800000 */
.L_x_10568:
[----:B------:R-:W-:Y:S05]  /*c240*/  WARPSYNC.ALL ;  /* 0x0000000000007948 */ /* 0x000fea0003800000 */
[C---:B------:R-:W-:Y:S01]  /*c250*/  R2UR UR18, R20.reuse ;  /* 0x00000000141272ca */ /* 0x040fe200000e0000 */
[----:B------:R-:W-:Y:S01]  /*c260*/  WARPGROUP.ARRIVE ;  /* 0x00000000000079c5 */ /* 0x000fe20000000000 */
        /* <DEDUP_REMOVED lines=12> */
[----:B------:R-:W-:-:S02]  /*c330*/  R2UR UR13, R225 ;  /* 0x00000000e10d72ca */ /* 0x000fc400000e0000 */
[----:B------:R-:W-:Y:S02]  /*c340*/  R2UR UR10, R8 ;  /* 0x00000000080a72ca */ /* 0x000fe400000e0000 */
[----:B------:R-:W-:Y:S01]  /*c350*/  R2UR UR11, R9 ;  /* 0x00000000090b72ca */ /* 0x000fe200000e0000 */
[----:B------:R-:W-:Y:S01]  /*c360*/  HGMMA.64x96x16.F32.BF16 R152, gdesc[UR16], RZ, !UPT, gsb0 ;  /* 0x01600000109879f0 */ /* 0x000fe2000c0018ff */
[----:B------:R-:W-:Y:S02]  /*c370*/  R2UR UR8, R222 ;  /* 0x00000000de0872ca */ /* 0x000fe400000e0000 */
[----:B------:R-:W-:Y:S02]  /*c380*/  R2UR UR9, R223 ;  /* 0x00000000df0972ca */ /* 0x000fe400000e0000 */
[----:B------:R-:W-:Y:S02]  /*c390*/  R2UR UR6, R20 ;  /* 0x00000000140672ca */ /* 0x000fe400000e0000 */
[----:B------:R-:W-:-:S02]  /*c3a0*/  R2UR UR7, R21 ;  /* 0x00000000150772ca */ /* 0x000fc400000e0000 */
        /* <DEDUP_REMOVED lines=14> */
.L_x_10570:
[----:B------:R2:W3:Y:S01]  /*c490*/  SYNCS.PHASECHK.TRANS64.TRYWAIT P2, [R4+URZ+0x32450], R0 ;  /* 0x03245000040075a7 */ /* 0x0004e2000804017f */
[----:B------:R-:W-:Y:S05]  /*c4a0*/  @!P0 BRA `(.L_x_10571) ;  /* 0x0000000000048947 */ /* 0x000fea0003800000 */
[----:B------:R-:W-:Y:S01]  /*c4b0*/  BPT.TRAP 0x1 ;  /* 0x000000040000795c */ /* 0x000fe20000300000 */
.L_x_10571:
[----:B---3--:R-:W-:Y:S05]  /*c4c0*/  @P2 BRA `(.L_x_10572) ;  /* 0x0000000000082947 */ /* 0x008fea0003800000 */
[----:B------:R-:W3:Y:S02]  /*c4d0*/  SYNCS.PHASECHK.TRANS64.TRYWAIT P2, [R4+URZ+0x32450], R0 ;  /* 0x03245000040075a7 */ /* 0x000ee4000804017f */
[----:B---3--:R-:W-:Y:S05]  /*c4e0*/  @!P2 BRA `(.L_x_10573) ;  /* 0x0000010800cca947 */ /* 0x008fea0003800000 */
.L_x_10572:
[----:B------:R-:W4:Y:S04]  /*c4f0*/  LDL.64 R20, [R1+0x68] ;  /* 0x0000680001147983 */ /* 0x000f280000100a00 */
[----:B------:R-:W5:Y:S04]  /*c500*/  LDL R3, [R1+0x50] ;  /* 0x0000500001037983 */ /* 0x000f680000100800 */
[----:B------:R-:W2:Y:S04]  /*c510*/  LDL.64 R202, [R1+0x60] ;  /* 0x0000600001ca7983 */ /* 0x000ea80000100a00 */
[----:B------:R-:W3:Y:S01]  /*c520*/  LDL.64 R200, [R1+0x58] ;  /* 0x0000580001c87983 */ /* 0x000ee20000100a00 */
[----:B------:R-:W-:Y:S05]  /*c530*/  WARPSYNC.ALL ;  /* 0x0000000000007948 */ /* 0x000fea0003800000 */
[----:B------:R-:W-:-:S05]  /*c540*/  IMAD.MOV.U32 R9, RZ, RZ, 0x40000040 ;  /* 0x40000040ff097424 */ /* 0x000fca00078e00ff */
[----:B------:R-:W-:Y:S01]  /*c550*/  R2UR UR7, R9 ;  /* 0x00000000090772ca */ /* 0x000fe200000e0000 */
[----:B------:R-:W-:Y:S01]  /*c560*/  WARPGROUP.ARRIVE ;  /* 0x00000000000079c5 */ /* 0x000fe20000000000 */
[----:B------:R-:W-:Y:S01]  /*c570*/  IMAD.MOV.U32 R11, RZ, RZ, 0x40000040 ;  /* 0x40000040ff0b7424 */ /* 0x000fe200078e00ff */
[----:B----4-:R-:W-:Y:S02]  /*c580*/  R2UR UR4, R20 ;  /* 0x00000000140472ca */ /* 0x010fe400000e0000 */
[----:B------:R-:W-:Y:S02]  /*c590*/  R2UR UR5, R21 ;  /* 0x00000000150572ca */ /* 0x000fe400000e0000 */
[----:B------:R-:W4:Y:S01]  /*c5a0*/  LDL.64 R20, [R1+0x40] ;  /* 0x0000400001147983 */ /* 0x000f220000100a00 */
[----:B-----5:R-:W-:-:S05]  /*c5b0*/  IMAD R8, R206, 0xc00, R3 ;  /* 0x00000c00ce087824 */ /* 0x020fca00078e0203 */
[----:B------:R-:W-:-:S13]  /*c5c0*/  R2UR UR6, R8 ;  /* 0x00000000080672ca */ /* 0x000fda00000e0000 */
[----:B------:R-:W-:Y:S01]  /*c5d0*/  HGMMA.64x96x16.F32.BF16 R152, gdesc[UR4], R152, gsb0 ;  /* 0x01600000049879f0 */ /* 0x000fe20008001898 */
[----:B--2---:R-:W-:Y:S02]  /*c5e0*/  R2UR UR4, R202 ;  /* 0x00000000ca0472ca */ /* 0x004fe400000e0000 */
[----:B------:R-:W-:Y:S02]  /*c5f0*/  R2UR UR5, R203 ;  /* 0x00000000cb0572ca */ /* 0x000fe400000e0000 */
[----:B------:R-:W2:Y:S01]  /*c600*/  LDL.64 R202, [R1+0x38] ;  /* 0x0000380001ca7983 */ /* 0x000ea20000100a00 */
[----:B------:R-:W-:Y:S01]  /*c610*/  VIADD R10, R8, 0x2 ;  /* 0x00000002080a7836 */ /* 0x000fe20000000000 */
[----:B------:R-:W-:-:S04]  /*c620*/  R2UR UR7, R11 ;  /* 0x000000000b0772ca */ /* 0x000fc800000e0000 */
[----:B------:R-:W-:Y:S01]  /*c630*/  R2UR UR6, R10 ;  /* 0x000000000a0672ca */ /* 0x000fe200000e0000 */
[----:B------:R-:W-:Y:S02]  /*c640*/  VIADD R10, R8, 0x4 ;  /* 0x00000004080a7836 */ /* 0x000fe40000000000 */
[----:B------:R-:W-:Y:S01]  /*c650*/  IMAD.MOV.U32 R11, RZ, RZ, 0x40000040 ;  /* 0x40000040ff0b7424 */ /* 0x000fe200078e00ff */
[----:B------:R-:W-:Y:S02]  /*c660*/  WARPGROUP.DEPBAR.LE gsb0, 0x0 ;  /* 0x00008000000079c5 */ /* 0x000fe40000010000 */
[----:B------:R-:W-:-:S07]  /*c670*/  WARPGROUP.ARRIVE ;  /* 0x00000000000079c5 */ /* 0x000fce0000000000 */
[----:B------:R-:W-:Y:S01]  /*c680*/  HGMMA.64x96x16.F32.BF16 R152, gdesc[UR4], R152, gsb0 ;  /* 0x01600000049879f0 */ /* 0x000fe20008001898 */
[----:B---3--:R-:W-:Y:S02]  /*c690*/  R2UR UR4, R200 ;  /* 0x00000000c80472ca */ /* 0x008fe400000e0000 */
[----:B------:R-:W-:Y:S02]  /*c6a0*/  R2UR UR5, R201 ;  /* 0x00000000c90572ca */ /* 0x000fe400000e0000 */
[----:B------:R-:W3:Y:S01]  /*c6b0*/  LDL.64 R200, [R1+0x30] ;  /* 0x0000300001c87983 */ /* 0x000ee20000100a00 */
[----:B------:R-:W-:Y:S02]  /*c6c0*/  R2UR UR6, R10 ;  /* 0x000000000a0672ca */ /* 0x000fe400000e0000 */
[----:B------:R-:W-:Y:S01]  /*c6d0*/  R2UR UR7, R11 ;  /* 0x000000000b0772ca */ /* 0x000fe200000e0000 */
[----:B------:R-:W-:Y:S02]  /*c6e0*/  VIADD R10, R8, 0x6 ;  /* 0x00000006080a7836 */ /* 0x000fe40000000000 */
[----:B------:R-:W-:Y:S01]  /*c6f0*/  IMAD.MOV.U32 R11, RZ, RZ, 0x40000040 ;  /* 0x40000040ff0b7424 */ /* 0x000fe200078e00ff */
[----:B------:R-:W-:-:S02]  /*c700*/  WARPGROUP.DEPBAR.LE gsb0, 0x0 ;  /* 0x00008000000079c5 */ /* 0x000fc40000010000 */
[----:B------:R-:W-:-:S07]  /*c710*/  WARPGROUP.ARRIVE ;  /* 0x00000000000079c5 */ /* 0x000fce0000000000 */
[----:B------:R-:W-:Y:S01]  /*c720*/  HGMMA.64x96x16.F32.BF16 R152, gdesc[UR4], R152, gsb0 ;  /* 0x01600000049879f0 */ /* 0x000fe20008001898 */
[----:B------:R-:W-:Y:S02]  /*c730*/  R2UR UR6, R10 ;  /* 0x000000000a0672ca */ /* 0x000fe400000e0000 */
[----:B------:R-:W-:Y:S02]  /*c740*/  R2UR UR7, R11 ;  /* 0x000000000b0772ca */ /* 0x000fe400000e0000 */
[----:B----4-:R-:W-:Y:S02]  /*c750*/  R2UR UR4, R20 ;  /* 0x00000000140472ca */ /* 0x010fe400000e0000 */
[----:B------:R-:W-:Y:S02]  /*c760*/  R2UR UR5, R21 ;  /* 0x00000000150572ca */ /* 0x000fe400000e0000 */
[----:B------:R-:W4:Y:S01]  /*c770*/  LDL.64 R20, [R1+0x28] ;  /* 0x0000280001147983 */ /* 0x000f220000100a00 */
[----:B------:R-:W-:-:S02]  /*c780*/  WARPGROUP.DEPBAR.LE gsb0, 0x0 ;  /* 0x00008000000079c5 */ /* 0x000fc40000010000 */
[----:B------:R-:W-:-:S08]  /*c790*/  WARPGROUP.ARRIVE ;  /* 0x00000000000079c5 */ /* 0x000fd00000000000 */
[----:B------:R-:W-:Y:S01]  /*c7a0*/  HGMMA.64x96x16.F32.BF16 R152, gdesc[UR4], R152, gsb0 ;  /* 0x01600000049879f0 */ /* 0x000fe20008001898 */
[----:B------:R-:W-:Y:S01]  /*c7b0*/  VIADD R10, R8, 0x300 ;  /* 0x00000300080a7836 */ /* 0x000fe20000000000 */
[----:B--2---:R-:W-:Y:S01]  /*c7c0*/  R2UR UR4, R202 ;  /* 0x00000000ca0472ca */ /* 0x004fe200000e0000 */
[----:B------:R-:W-:Y:S01]  /*c7d0*/  IMAD.MOV.U32 R11, RZ, RZ, 0x40000040 ;  /* 0x40000040ff0b7424 */ /* 0x000fe200078e00ff */
[----:B------:R-:W-:Y:S02]  /*c7e0*/  R2UR UR5, R203 ;  /* 0x00000000cb0572ca */ /* 0x000fe400000e0000 */
[----:B------:R-:W2:Y:S01]  /*c7f0*/  LDL.64 R202, [R1+0x20] ;  /* 0x0000200001ca7983 */ /* 0x000ea20000100a00 */
[----:B------:R-:W-:Y:S02]  /*c800*/  R2UR UR6, R10 ;  /* 0x000000000a0672ca */ /* 0x000fe400000e0000 */
[----:B------:R-:W-:Y:S01]  /*c810*/  R2UR UR7, R11 ;  /* 0x000000000b0772ca */ /* 0x000fe200000e0000 */
[----:B------:R-:W-:-:S02]  /*c820*/  VIADD R10, R8, 0x302 ;  /* 0x00000302080a7836 */ /* 0x000fc40000000000 */
        /* <DEDUP_REMOVED lines=22> */
[----:B------:R-:W-:Y:S02]  /*c990*/  VIADD R10, R8, 0x306 ;  /* 0x00000306080a7836 */ /* 0x000fe40000000000 */
[----:B------:R-:W-:Y:S01]  /*c9a0*/  IMAD.MOV.U32 R11, RZ, RZ, 0x40000040 ;  /* 0x40000040ff0b7424 */ /* 0x000fe200078e00ff */
[----:B--2---:R-:W-:Y:S02]  /*c9b0*/  R2UR UR4, R202 ;  /* 0x00000000ca0472ca */ /* 0x004fe400000e0000 */
[----:B------:R-:W-:Y:S02]  /*c9c0*/  R2UR UR6, R10 ;  /* 0x000000000a0672ca */ /* 0x000fe400000e0000 */
[----:B------:R-:W-:Y:S02]  /*c9d0*/  R2UR UR7, R11 ;  /* 0x000000000b0772ca */ /* 0x000fe400000e0000 */
[----:B------:R-:W-:Y:S01]  /*c9e0*/  R2UR UR5, R203 ;  /* 0x00000000cb0572ca */ /* 0x000fe200000e0000 */
[----:B------:R-:W-:-:S02]  /*c9f0*/  VIADD R10, R8, 0x600 ;  /* 0x00000600080a7836 */ /* 0x000fc40000000000 */
[----:B------:R-:W-:Y:S01]  /*ca00*/  IMAD.MOV.U32 R11, RZ, RZ, 0x40000040 ;  /* 0x40000040ff0b7424 */ /* 0x000fe200078e00ff */
[----:B------:R-:W-:Y:S02]  /*ca10*/  WARPGROUP.DEPBAR.LE gsb0, 0x0 ;  /* 0x00008000000079c5 */ /* 0x000fe40000010000 */
[----:B------:R-:W-:-:S07]  /*ca20*/  WARPGROUP.ARRIVE ;  /* 0x00000000000079c5 */ /* 0x000fce0000000000 */
[----:B------:R-:W-:Y:S01]  /*ca30*/  HGMMA.64x96x16.F32.BF16 R152, gdesc[UR4], R152, gsb0 ;  /* 0x01600000049879f0 */ /* 0x000fe20008001898 */
[----:B------:R-:W-:Y:S02]  /*ca40*/  R2UR UR6, R10 ;  /* 0x000000000a0672ca */ /* 0x000fe400000e0000 */
[----:B------:R-:W-:Y:S02]  /*ca50*/  R2UR UR7, R11 ;  /* 0x000000000b0772ca */ /* 0x000fe400000e0000 */
[----:B---3--:R-:W-:Y:S02]  /*ca60*/  R2UR UR4, R200 ;  /* 0x00000000c80472ca */ /* 0x008fe400000e0000 */
        /* <DEDUP_REMOVED lines=9> */
[----:B------:R-:W-:Y:S01]  /*cb00*/  R2UR UR5, R21 ;  /* 0x00000000150572ca */ /* 0x000fe200000e0000 */
[----:B------:R-:W-:Y:S02]  /*cb10*/  VIADD R10, R8, 0x604 ;  /* 0x00000604080a7836 */ /* 0x000fe40000000000 */
[----:B------:R-:W-:Y:S01]  /*cb20*/  IMAD.MOV.U32 R11, RZ, RZ, 0x40000040 ;  /* 0x40000040ff0b7424 */ /* 0x000fe200078e00ff */
[----:B------:R-:W-:-:S02]  /*cb30*/  WARPGROUP.DEPBAR.LE gsb0, 0x0 ;  /* 0x00008000000079c5 */ /* 0x000fc40000010000 */
[----:B------:R-:W-:-:S07]  /*cb40*/  WARPGROUP.ARRIVE ;  /* 0x00000000000079c5 */ /* 0x000fce0000000000 */
[----:B------:R-:W-:Y:S01]  /*cb50*/  HGMMA.64x96x16.F32.BF16 R152, gdesc[UR4], R152, gsb0 ;  /* 0x01600000049879f0 */ /* 0x000fe20008001898 */
[----:B------:R-:W-:Y:S02]  /*cb60*/  R2UR UR58, R10 ;  /* 0x000000000a3a72ca */ /* 0x000fe400000e0000 */
[----:B------:R-:W-:Y:S01]  /*cb70*/  R2UR UR59, R11 ;  /* 0x000000000b3b72ca */ /* 0x000fe200000e0000 */
[----:B------:R-:W-:Y:S02]  /*cb80*/  VIADD R10, R8, 0x606 ;  /* 0x00000606080a7836 */ /* 0x000fe40000000000 */
[----:B------:R-:W-:-:S03]  /*cb90*/  IMAD.MOV.U32 R11, RZ, RZ, 0x40000040 ;  /* 0x40000040ff0b7424 */ /* 0x000fc600078e00ff */
[----:B------:R-:W-:Y:S01]  /*cba0*/  R2UR UR54, R10 ;  /* 0x000000000a3672ca */ /* 0x000fe200000e0000 */
[----:B------:R-:W-:Y:S02]  /*cbb0*/  WARPGROUP.DEPBAR.LE gsb0, 0x0 ;  /* 0x00008000000079c5 */ /* 0x000fe40000010000 */
[----:B------:R-:W-:-:S06]  /*cbc0*/  WARPGROUP.ARRIVE ;  /* 0x00000000000079c5 */ /* 0x000fcc0000000000 */
[----:B------:R-:W-:Y:S01]  /*cbd0*/  HGMMA.64x96x16.F32.BF16 R152, gdesc[UR56], R152, gsb0 ;  /* 0x01600000389879f0 */ /* 0x000fe20008001898 */
[----:B------:R-:W-:Y:S01]  /*cbe0*/  R2UR UR55, R11 ;  /* 0x000000000b3772ca */ /* 0x000fe200000e0000 */
[----:B------:R-:W-:Y:S02]  /*cbf0*/  VIADD R10, R8, 0x900 ;  /* 0x00000900080a7836 */ /* 0x000fe40000000000 */
[----:B------:R-:W-:-:S03]  /*cc00*/  IMAD.MOV.U32 R11, RZ, RZ, 0x40000040 ;  /* 0x40000040ff0b7424 */ /* 0x000fc600078e00ff */
[----:B------:R-:W-:Y:S02]  /*cc10*/  R2UR UR50, R10 ;  /* 0x000000000a3272ca */ /* 0x000fe400000e0000 */
[----:B------:R-:W-:Y:S01]  /*cc20*/  R2UR UR51, R11 ;  /* 0x000000000b3372ca */ /* 0x000fe200000e0000 */
[----:B------:R-:W-:Y:S02]  /*cc30*/  WARPGROUP.DEPBAR.LE gsb0, 0x0 ;  /* 0x00008000000079c5 */ /* 0x000fe40000010000 */
[----:B------:R-:W-:-:S06]  /*cc40*/  WARPGROUP.ARRIVE ;  /* 0x00000000000079c5 */ /* 0x000fcc0000000000 */
[----:B------:R-:W-:Y:S01]  /*cc50*/  HGMMA.64x96x16.F32.BF16 R152, gdesc[UR52], R152, gsb0 ;  /* 0x01600000349879f0 */ /* 0x000fe20008001898 */
        /* <DEDUP_REMOVED lines=20> */
[----:B------:R-:W-:Y:S03]  /*cda0*/  HGMMA.64x96x16.F32.BF16 R152, gdesc[UR40], R152, gsb0 ;  /* 0x01600000289879f0 */ /* 0x000fe60008001898 */
[----:B------:R-:W2:Y:S01]  /*cdb0*/  S2R R203, SR_TID.X ;  /* 0x0000000000cb7919 */ /* 0x000ea20000002100 */
[----:B------:R-:W-:Y:S02]  /*cdc0*/  WARPGROUP.DEPBAR.LE gsb0, 0x0 ;  /* 0x00008000000079c5 */ /* 0x000fe40000010000 */
[----:B------:R-:W-:-:S06]  /*cdd0*/  WARPGROUP.ARRIVE ;  /* 0x00000000000079c5 */ /* 0x000fcc0000000000 */
[----:B------:R-:W-:Y:S01]  /*cde0*/  HGMMA.64x96x16.F32.BF16 R152, gdesc[UR36], R152, gsb0 ;  /* 0x01600000249879f0 */ /* 0x000fe20008001898 */
[----:B--2---:R-:W-:-:S04]  /*cdf0*/  SHF.R.U32.HI R203, RZ, 0x7, R203 ;  /* 0x00000007ffcb7819 */ /* 0x004fc800000116cb */
[----:B------:R-:W-:Y:S01]  /*ce00*/  IADD3 R20, -R203, 0xb, RZ ;  /* 0x0000000bcb147810 */ /* 0x000fe20007ffe1ff */
[----:B------:R-:W-:-:S04]  /*ce10*/  WARPGROUP.DEPBAR.LE gsb0, 0x0 ;  /* 0x00008000000079c5 */ /* 0x000fc80000010000 */
[----:B------:R2:W-:Y:S06]  /*ce20*/  BAR.ARV R20, 0x100 ;  /* 0x000400140000751d */ /* 0x0005ec0000002000 */
[----:B------:R-:W-:Y:S05]  /*ce30*/  @!P0 BRA `(.L_x_10574) ;  /* 0x0000000000048947 */ /* 0x000fea0003800000 */
[----:B------:R-:W-:Y:S01]  /*ce40*/  BPT.TRAP 0x1 ;  /* 0x000000040000795c */ /* 0x000fe20000300000 */
.L_x_10574:
[----:B01----:R-:W-:Y:S01]  /*ce50*/  FMNMX.FTZ R0, R152, R7, !PT ;  /* 0x0000000798007209 */ /* 0x003fe20007810000 */
[----:B------:R-:W3:Y:S03]  /*ce60*/  LDL R219, [R1+0x48] ;  /* 0x0000480001db7983 */ /* 0x000ee60000100800 */
        /* <DEDUP_REMOVED lines=26> */
[----:B0-----:R-:W-:Y:S02]  /*d010*/  FMNMX.FTZ R3, R3, R0, !PT ;  /* 0x0000000003037209 */ /* 0x001fe40007810000 */
[----:B------:R-:W0:Y:S03]  /*d020*/  LDC R0, c[0x0][0xa80] ;  /* 0x0002a000ff007b82 */ /* 0x000e260000000800 */
[C---:B------:R-:W-:Y:S01]  /*d030*/  FADD.FTZ R7, -R3.reuse, R7 ;  /* 0x0000000703077221 */ /* 0x040fe20000010100 */
[----:B0-----:R-:W-:-:S03]  /*d040*/  FMUL.FTZ R9, R3, R0 ;  /* 0x0000000003097220 */ /* 0x001fc60000410000 */
[-C--:B------:R-:W-:Y:S01]  /*d050*/  FMUL.FTZ R7, R7, R0.reuse ;  /* 0x0000000007077220 */ /* 0x080fe20000410000 */
[-CC-:B------:R-:W-:Y:S01]  /*d060*/  FFMA.FTZ R152, R152, R0.reuse, -R9.reuse ;  /* 0x0000000098987223 */ /* 0x180fe20000010809 */
[-CC-:B------:R-:W-:Y:S02]  /*d070*/  FFMA.FTZ R153, R153, R0.reuse, -R9.reuse ;  /* 0x0000000099997223 */ /* 0x180fe40000010809 */
        /* <DEDUP_REMOVED lines=17> */
[-C--:B0-----:R-:W-:Y:S01]  /*d190*/  FMUL.FTZ R24, R24, R10.reuse ;  /* 0x0000000a18187220 */ /* 0x081fe20000410000 */
[-C--:B------:R-:W-:Y:S01]  /*d1a0*/  FMUL.FTZ R25, R25, R10.reuse ;  /* 0x0000000a19197220 */ /* 0x080fe20000410000 */
[-C--:B------:R-:W-:Y:S01]  /*d1b0*/  FMUL.FTZ R28, R28, R10.reuse ;  /* 0x0000000a1c1c7220 */ /* 0x080fe20000410000 */
[-C--:B------:R-:W-:Y:S01]  /*d1c0*/  FMUL.FTZ R29, R29, R10.reuse ;  /* 0x0000000a1d1d7220 */ /* 0x080fe20000410000 */
[-C--:B------:R-:W-:Y:S01]  /*d1d0*/  FMUL.FTZ R32, R32, R10.reuse ;  /* 0x0000000a20207220 */ /* 0x080fe20000410000 */
[-C--:B------:R-:W-:Y:S01]  /*d1e0*/  FMUL.FTZ R33, R33, R10.reuse ;  /* 0x0000000a21217220 */ /* 0x080fe20000410000 */
[-C--:B------:R-:W-:Y:S01]  /*d1f0*/  FMUL.FTZ R36, R36, R10.reuse ;  /* 0x0000000a24247220 */ /* 0x080fe20000410000 */
[----:B------:R-:W0:Y:S01]  /*d200*/  MUFU.EX2 R156, R156 ;  /* 0x0000009c009c7308 */ /* 0x000e220000000800 */
[----:B-1----:R-:W-:Y:S01]  /*d210*/  FFMA.FTZ R7, R10, R15, R152 ;  /* 0x0000000f0a077223 */ /* 0x002fe20000010098 */
        /* <DEDUP_REMOVED lines=73> */
[----:B------:R-:W-:Y:S01]  /*d6b0*/  FMUL.FTZ R149, R149, R10 ;  /* 0x0000000a95957220 */ /* 0x000fe20000410000 */
[----:B------:R-:W-:Y:S01]  /*d6c0*/  F2FP.BF16.F32.PACK_AB R200, R153, R152 ;  /* 0x0000009899c8723e */ /* 0x000fe200000010ff */
[----:B------:R-:W-:Y:S01]  /*d6d0*/  MUFU.EX2 R161, R161 ;  /* 0x000000a100a17308 */ /* 0x000fe20000000800 */
[----:B------:R-:W-:Y:S01]  /*d6e0*/  FMNMX.FTZ R7, R179, R7, !PT ;  /* 0x00000007b3077209 */ /* 0x000fe20007810000 */
[--C-:B------:R-:W-:Y:S01]  /*d6f0*/  FFMA.FTZ R184, R184, R0, -R9.reuse ;  /* 0x00000000b8b87223 */ /* 0x100fe20000010809 */
[----:B------:R-:W-:Y:S01]  /*d700*/  F2FP.BF16.F32.PACK_AB R202, R157, R156 ;  /* 0x0000009c9dca723e */ /* 0x000fe200000010ff */
[-CC-:B------:R-:W-:Y:S01]  /*d710*/  FFMA.FTZ R185, R185, R0.reuse, -R9.reuse ;  /* 0x00000000b9b97223 */ /* 0x180fe20000010809 */
[----:B------:R-:W-:Y:S01]  /*d720*/  FMNMX.FTZ R7, R182, R7, !PT ;  /* 0x00000007b6077209 */ /* 0x000fe20007810000 */
[-CC-:B------:R-:W-:Y:S01]  /*d730*/  FFMA.FTZ R188, R188, R0.reuse, -R9.reuse ;  /* 0x00000000bcbc7223 */ /* 0x180fe20000010809 */
[-CC-:B------:R-:W-:Y:S01]  /*d740*/  FFMA.FTZ R189, R189, R0.reuse, -R9.reuse ;  /* 0x00000000bdbd7223 */ /* 0x180fe20000010809 */
[----:B------:R-:W0:Y:S01]  /*d750*/  MUFU.EX2 R152, R160 ;  /* 0x000000a000987308 */ /* 0x000e220000000800 */
[----:B------:R-:W-:Y:S01]  /*d760*/  FMNMX.FTZ R7, R183, R7, !PT ;  /* 0x00000007b7077209 */ /* 0x000fe20007810000 */
[-CC-:B------:R-:W-:Y:S01]  /*d770*/  FFMA.FTZ R192, R192, R0.reuse, -R9.reuse ;  /* 0x00000000c0c07223 */ /* 0x180fe20000010809 */
[-CC-:B------:R-:W-:Y:S01]  /*d780*/  FFMA.FTZ R193, R193, R0.reuse, -R9.reuse ;  /* 0x00000000c1c17223 */ /* 0x180fe20000010809 */
[-CC-:B------:R-:W-:Y:S01]  /*d790*/  FFMA.FTZ R196, R196, R0.reuse, -R9.reuse ;  /* 0x00000000c4c47223 */ /* 0x180fe20000010809 */
[----:B------:R-:W-:Y:S01]  /*d7a0*/  FMNMX.FTZ R7, R186, R7, !PT ;  /* 0x00000007ba077209 */ /* 0x000fe20007810000 */
[----:B------:R-:W-:-:S02]  /*d7b0*/  FFMA.FTZ R9, R197, R0, -R9 ;  /* 0x00000000c5097223 */ /* 0x000fc40000010809 */
[----:B------:R-:W-:Y:S01]  /*d7c0*/  MUFU.EX2 R165, R165 ;  /* 0x000000a500a57308 */ /* 0x000fe20000000800 */
[----:B------:R-:W-:-:S04]  /*d7d0*/  FMNMX.FTZ R7, R187, R7, !PT ;  /* 0x00000007bb077209 */ /* 0x000fc80007810000 */
[----:B------:R-:W-:-:S03]  /*d7e0*/  FMNMX.FTZ R7, R190, R7, !PT ;  /* 0x00000007be077209 */ /* 0x000fc60007810000 */
[----:B------:R-:W-:Y:S01]  /*d7f0*/  MUFU.EX2 R156, R168 ;  /* 0x000000a8009c7308 */ /* 0x000fe20000000800 */
[----:B------:R-:W-:Y:S01]  /*d800*/  FMNMX.FTZ R7, R191, R7, !PT ;  /* 0x00000007bf077209 */ /* 0x000fe20007810000 */
[----:B0-----:R-:W-:Y:S01]  /*d810*/  FADD.FTZ R11, R152, R11 ;  /* 0x0000000b980b7221 */ /* 0x001fe20000010000 */
[C---:B------:R-:W-:Y:S02]  /*d820*/  F2FP.BF16.F32.PACK_AB R152, R161.reuse, R152 ;  /* 0x00000098a198723e */ /* 0x040fe400000010ff */
[----:B------:R-:W-:Y:S01]  /*d830*/  FMNMX.FTZ R7, R194, R7, !PT ;  /* 0x00000007c2077209 */ /* 0x000fe20007810000 */
[----:B------:R-:W-:Y:S02]  /*d840*/  FADD.FTZ R11, R161, R11 ;  /* 0x0000000ba10b7221 */ /* 0x000fe40000010000 */
        /* <DEDUP_REMOVED lines=15> */
[----:B0-----:R-:W-:-:S05]  /*d940*/  FMNMX.FTZ R8, R8, R7, !PT ;  /* 0x0000000708087209 */ /* 0x001fca0007810000 */
[C---:B------:R-:W-:Y:S01]  /*d950*/  FADD.FTZ R6, -R8.reuse, R6 ;  /* 0x0000000608067221 */ /* 0x040fe20000010100 */
[-C--:B------:R-:W-:Y:S01]  /*d960*/  FMUL.FTZ R7, R8, R0.reuse ;  /* 0x0000000008077220 */ /* 0x080fe20000410000 */
[----:B------:R-:W-:Y:S02]  /*d970*/  MUFU.EX2 R9, R9 ;  /* 0x0000000900097308 */ /* 0x000fe40000000800 */
[-C--:B------:R-:W-:Y:S01]  /*d980*/  FMUL.FTZ R6, R6, R0.reuse ;  /* 0x0000000006067220 */ /* 0x080fe20000410000 */
[-CC-:B------:R-:W-:Y:S01]  /*d990*/  FFMA.FTZ R154, R154, R0.reuse, -R7.reuse ;  /* 0x000000009a9a7223 */ /* 0x180fe20000010807 */
[-CC-:B------:R-:W-:Y:S01]  /*d9a0*/  FFMA.FTZ R155, R155, R0.reuse, -R7.reuse ;  /* 0x000000009b9b7223 */ /* 0x180fe20000010807 */
[-CC-:B------:R-:W-:Y:S01]  /*d9b0*/  FFMA.FTZ R158, R158, R0.reuse, -R7.reuse ;  /* 0x000000009e9e7223 */ /* 0x180fe20000010807 */
[-CC-:B------:R-:W-:Y:S01]  /*d9c0*/  FFMA.FTZ R159, R159, R0.reuse, -R7.reuse ;  /* 0x000000009f9f7223 */ /* 0x180fe20000010807 */
[-CC-:B------:R-:W-:Y:S01]  /*d9d0*/  FFMA.FTZ R162, R162, R0.reuse, -R7.reuse ;  /* 0x00000000a2a27223 */ /* 0x180fe20000010807 */
[----:B------:R3:W0:Y:S01]  /*d9e0*/  MUFU.EX2 R15, R6 ;  /* 0x00000006000f7308 */ /* 0x0006220000000800 */
        /* <DEDUP_REMOVED lines=8> */
[----:B---3--:R-:W-:-:S02]  /*da70*/  IMAD R6, R206, 0xc00, R219 ;  /* 0x00000c00ce067824 */ /* 0x008fc400078e02db */
[-CC-:B------:R-:W-:Y:S01]  /*da80*/  FFMA.FTZ R179, R179, R0.reuse, -R7.reuse ;  /* 0x00000000b3b37223 */ /* 0x180fe20000010807 */
[----:B------:R-:W1:Y:S01]  /*da90*/  S2R R219, SR_CgaCtaId ;  /* 0x0000000000db7919 */ /* 0x000e620000008800 */
        /* <DEDUP_REMOVED lines=10> */
[----:B------:R-:W-:Y:S01]  /*db40*/  IMAD.MOV.U32 R7, RZ, RZ, 0x40000040 ;  /* 0x40000040ff077424 */ /* 0x000fe200078e00ff */
[----:B------:R-:W-:Y:S01]  /*db50*/  MUFU.EX2 R154, R154 ;  /* 0x0000009a009a7308 */ /* 0x000fe20000000800 */
[----:B------:R-:W-:Y:S01]  /*db60*/  R2UR UR6, R6 ;  /* 0x00000000060672ca */ /* 0x000fe200000e0000 */
[-C--:B0-----:R-:W-:Y:S01]  /*db70*/  FMUL.FTZ R26, R26, R15.reuse ;  /* 0x0000000f1a1a7220 */ /* 0x081fe20000410000 */
[----:B------:R-:W-:Y:S01]  /*db80*/  FMUL.FTZ R27, R27, R15 ;  /* 0x0000000f1b1b7220 */ /* 0x000fe20000410000 */
[----:B------:R-:W-:Y:S01]  /*db90*/  R2UR UR7, R7 ;  /* 0x00000000070772ca */ /* 0x000fe200000e0000 */
[----:B------:R-:W-:-:S02]  /*dba0*/  VIADD R7, R4, 0x32440 ;  /* 0x0003244004077836 */ /* 0x000fc40000000000 */
        /* <DEDUP_REMOVED lines=14> */
[----:B-1----:R-:W-:Y:S01]  /*dc90*/  PRMT R7, R219, 0x654, R7 ;  /* 0x00000654db077816 */ /* 0x002fe20000000007 */
[-C--:B------:R-:W-:Y:S01]  /*dca0*/  FMUL.FTZ R54, R54, R15.reuse ;  /* 0x0000000f36367220 */ /* 0x080fe20000410000 */
[-C--:B------:R-:W-:Y:S01]  /*dcb0*/  FMUL.FTZ R55, R55, R15.reuse ;  /* 0x0000000f37377220 */ /* 0x080fe20000410000 */
[-C--:B------:R-:W-:Y:S01]  /*dcc0*/  FMUL.FTZ R58, R58, R15.reuse ;  /* 0x0000000f3a3a7220 */ /* 0x080fe20000410000 */
[----:B------:R1:W-:Y:S01]  /*dcd0*/  SYNCS.ARRIVE.TRANS64.RED.A1T0 RZ, [R7+URZ], RZ ;  /* 0x000000ff07ff79a7 */ /* 0x0003e2000810043f */
[----:B------:R-:W3:Y:S01]  /*dce0*/  MUFU.EX2 R219, R158 ;  /* 0x0000009e00db7308 */ /* 0x000ee20000000800 */
[-C--:B------:R-:W-:Y:S01]  /*dcf0*/  FMUL.FTZ R59, R59, R15.reuse ;  /* 0x0000000f3b3b7220 */ /* 0x080fe20000410000 */
[-C--:B------:R-:W-:Y:S01]  /*dd00*/  FMUL.FTZ R62, R62, R15.reuse ;  /* 0x0000000f3e3e7220 */ /* 0x080fe20000410000 */
[-C--:B------:R-:W-:Y:S01]  /*dd10*/  FMUL.FTZ R63, R63, R15.reuse ;  /* 0x0000000f3f3f7220 */ /* 0x080fe20000410000 */
[-C--:B------:R-:W-:Y:S01]  /*dd20*/  FMUL.FTZ R66, R66, R15.reuse ;  /* 0x0000000f42427220 */ /* 0x080fe20000410000 */
[-C--:B------:R-:W-:Y:S01]  /*dd30*/  FMUL.FTZ R67, R67, R15.reuse ;  /* 0x0000000f43437220 */ /* 0x080fe20000410000 */
[----:B------:R-:W-:Y:S01]  /*dd40*/  FMUL.FTZ R70, R70, R15 ;  /* 0x0000000f46467220 */ /* 0x000fe20000410000 */
[----:B-1----:R-:W-:-:S02]  /*dd50*/  VIADD R7, R203, 0x8 ;  /* 0x00000008cb077836 */ /* 0x002fc40000000000 */
[-C--:B------:R-:W-:Y:S01]  /*dd60*/  FMUL.FTZ R71, R71, R15.reuse ;  /* 0x0000000f47477220 */ /* 0x080fe20000410000 */
[-C--:B------:R-:W-:Y:S01]  /*dd70*/  FMUL.FTZ R74, R74, R15.reuse ;  /* 0x0000000f4a4a7220 */ /* 0x080fe20000410000 */
[-C--:B------:R-:W-:Y:S01]  /*dd80*/  FMUL.FTZ R75, R75, R15.reuse ;  /* 0x0000000f4b4b7220 */ /* 0x080fe20000410000 */
[-C--:B------:R-:W-:Y:S01]  /*dd90*/  FMUL.FTZ R78, R78, R15.reuse ;  /* 0x0000000f4e4e7220 */ /* 0x080fe20000410000 */
[----:B------:R1:W-:Y:S01]  /*dda0*/  BAR.SYNC.DEFER_BLOCKING R7, 0x100 ;  /* 0x000400070000751d */ /* 0x0003e20000010000 */
        /* <DEDUP_REMOVED lines=37> */
[----:B0-----:R-:W-:Y:S01]  /*e000*/  F2FP.BF16.F32.PACK_AB R201, R155, R154 ;  /* 0x0000009a9bc9723e */ /* 0x001fe200000010ff */
[----:B------:R-:W-:Y:S01]  /*e010*/  FFMA.FTZ R21, R15, R14, R154 ;  /* 0x0000000e0f157223 */ /* 0x000fe2000001009a */
[----:B---3--:R-:W-:Y:S01]  /*e020*/  F2FP.BF16.F32.PACK_AB R203, R226, R219 ;  /* 0x000000dbe2cb723e */ /* 0x008fe200000010ff */
[C---:B------:R-:W-:Y:S01]  /*e030*/  VIADD R14, R6.reuse, 0x80 ;  /* 0x00000080060e7836 */ /* 0x040fe20000000000 */
[----:B------:R-:W0:Y:S01]  /*e040*/  MUFU.EX2 R154, R164 ;  /* 0x000000a4009a7308 */ /* 0x000e220000000800 */
[----:B------:R-:W-:Y:S01]  /*e050*/  IMAD.MOV.U32 R15, RZ, RZ, 0x40000040 ;  /* 0x40000040ff0f7424 */ /* 0x000fe200078e00ff */
[----:B------:R-:W-:Y:S01]  /*e060*/  WARPGROUP.ARRIVE ;  /* 0x00000000000079c5 */ /* 0x000fe20000000000 */
[----:B------:R-:W-:Y:S01]  /*e070*/  FADD.FTZ R21, R155, R21 ;  /* 0x000000159b157221 */ /* 0x000fe20000010000 */
[----:B------:R-:W-:-:S03]  /*e080*/  VIADD R10, R6, 0x100 ;  /* 0x00000100060a7836 */ /* 0x000fc60000000000 */
[----:B------:R-:W-:Y:S01]  /*e090*/  FADD.FTZ R21, R219, R21 ;  /* 0x00000015db157221 */ /* 0x000fe20000010000 */
[----:B------:R-:W-:Y:S01]  /*e0a0*/  HGMMA.64x256x16.F32.BF16 R24, R200, gdesc[UR4].tnspB, R24, gsb0 ;  /* 0x43e00004c8187df0 */ /* 0x000fe20008001818 */
[----:B------:R-:W-:Y:S01]  /*e0b0*/  R2UR UR6, R14 ;  /* 0x000000000e0672ca */ /* 0x000fe200000e0000 */
[----:B------:R-:W-:Y:S01]  /*e0c0*/  MUFU.EX2 R197, R163 ;  /* 0x000000a300c57308 */ /* 0x000fe20000000800 */
[----:B------:R-:W-:Y:S01]  /*e0d0*/  R2UR UR7, R15 ;  /* 0x000000000f0772ca */ /* 0x000fe200000e0000 */
[----:B------:R-:W-:Y:S01]  /*e0e0*/  FADD.FTZ R21, R226, R21 ;  /* 0x00000015e2157221 */ /* 0x000fe20000010000 */
[----:B0-----:R-:W-:-:S05]  /*e0f0*/  FADD.FTZ R15, R154, R11 ;  /* 0x0000000b9a0f7221 */ /* 0x001fca0000010000 */
[----:B-1----:R-:W-:Y:S01]  /*e100*/  MUFU.EX2 R7, R166 ;  /* 0x000000a600077308 */ /* 0x002fe20000000800 */
[C---:B------:R-:W-:Y:S01]  /*e110*/  F2FP.BF16.F32.PACK_AB R154, R165.reuse, R154 ;  /* 0x0000009aa59a723e */ /* 0x040fe200000010ff */
[----:B------:R-:W-:Y:S02]  /*e120*/  IMAD.MOV.U32 R11, RZ, RZ, 0x40000040 ;  /* 0x40000040ff0b7424 */ /* 0x000fe400078e00ff */
[----:B------:R-:W-:-:S04]  /*e130*/  FADD.FTZ R15, R165, R15 ;  /* 0x0000000fa50f7221 */ /* 0x000fc80000010000 */
[----:B------:R-:W-:Y:S01]  /*e140*/  FADD.FTZ R15, R156, R15 ;  /* 0x0000000f9c0f7221 */ /* 0x000fe20000010000 */
[----:B------:R-:W0:Y:S01]  /*e150*/  MUFU.EX2 R14, R167 ;  /* 0x000000a7000e7308 */ /* 0x000e220000000800 */
[C---:B------:R-:W-:Y:S02]  /*e160*/  F2FP.BF16.F32.PACK_AB R156, R169.reuse, R156 ;  /* 0x0000009ca99c723e */ /* 0x040fe400000010ff */
[----:B------:R-:W-:-:S05]  /*e170*/  FADD.FTZ R15, R169, R15 ;  /* 0x0000000fa90f7221 */ /* 0x000fca0000010000 */
[----:B------:R-:W1:Y:S08]  /*e180*/  MUFU.EX2 R158, R172 ;  /* 0x000000ac009e7308 */ /* 0x000e700000000800 */
[----:B------:R-:W-:Y:S01]  /*e190*/  MUFU.EX2 R174, R174 ;  /* 0x000000ae00ae7308 */ /* 0x000fe20000000800 */
[----:B0-----:R-:W-:-:S07]  /*e1a0*/  F2FP.BF16.F32.PACK_AB R155, R14, R7 ;  /* 0x000000070e9b723e */ /* 0x001fce00000010ff */
[----:B------:R-:W0:Y:S01]  /*e1b0*/  MUFU.EX2 R175, R175 ;  /* 0x000000af00af7308 */ /* 0x000e220000000800 */
[----:B-1----:R-:W-:Y:S01]  /*e1c0*/  FADD.FTZ R15, R158, R15 ;  /* 0x0000000f9e0f7221 */ /* 0x002fe20000010000 */
[----:B------:R-:W-:-:S03]  /*e1d0*/  F2FP.BF16.F32.PACK_AB R158, R173, R158 ;  /* 0x0000009ead9e723e */ /* 0x000fc600000010ff */
[----:B------:R-:W-:-:S03]  /*e1e0*/  FADD.FTZ R15, R173, R15 ;  /* 0x0000000fad0f7221 */ /* 0x000fc60000010000 */
[----:B------:R-:W-:Y:S01]  /*e1f0*/  MUFU.EX2 R178, R178 ;  /* 0x000000b200b27308 */ /* 0x000fe20000000800 */
[----:B------:R-:W-:Y:S01]  /*e200*/  FADD.FTZ R15, R160, R15 ;  /* 0x0000000fa00f7221 */ /* 0x000fe20000010000 */
[----:B------:R-:W-:-:S03]  /*e210*/  F2FP.BF16.F32.PACK_AB R160, R177, R160 ;  /* 0x000000a0b1a0723e */ /* 0x000fc600000010ff */
[----:B------:R-:W-:-:S03]  /*e220*/  FADD.FTZ R15, R177, R15 ;  /* 0x0000000fb10f7221 */ /* 0x000fc60000010000 */
[----:B------:R-:W1:Y:S01]  /*e230*/  MUFU.EX2 R179, R179 ;  /* 0x000000b300b37308 */ /* 0x000e620000000800 */
[----:B0-----:R-:W-:-:S07]  /*e240*/  F2FP.BF16.F32.PACK_AB R159, R175, R174 ;  /* 0x000000aeaf9f723e */ /* 0x001fce00000010ff */
[----:B------:R-:W-:Y:S08]  /*e250*/  MUFU.EX2 R182, R182 ;  /* 0x000000b600b67308 */ /* 0x000ff00000000800 */
[----:B------:R-:W0:Y:S01]  /*e260*/  MUFU.EX2 R183, R183 ;  /* 0x000000b700b77308 */ /* 0x000e220000000800 */
[----:B-1----:R-:W-:-:S07]  /*e270*/  F2FP.BF16.F32.PACK_AB R161, R179, R178 ;  /* 0x000000b2b3a1723e */ /* 0x002fce00000010ff */
[----:B------:R-:W-:Y:S08]  /*e280*/  MUFU.EX2 R164, R184 ;  /* 0x000000b800a47308 */ /* 0x000ff00000000800 */
[----:B------:R-:W-:Y:S01]  /*e290*/  MUFU.EX2 R166, R188 ;  /* 0x000000bc00a67308 */ /* 0x000fe20000000800 */
[----:B0-----:R-:W-:-:S07]  /*e2a0*/  F2FP.BF16.F32.PACK_AB R163, R183, R182 ;  /* 0x000000b6b7a3723e */ /* 0x001fce00000010ff */
[----:B------:R-:W-:Y:S08]  /*e2b0*/  MUFU.EX2 R186, R186 ;  /* 0x000000ba00ba7308 */ /* 0x000ff00000000800 */
[----:B------:R-:W0:Y:S08]  /*e2c0*/  MUFU.EX2 R187, R187 ;  /* 0x000000bb00bb7308 */ /* 0x000e300000000800 */
[----:B------:R-:W-:Y:S08]  /*e2d0*/  MUFU.EX2 R190, R190 ;  /* 0x000000be00be7308 */ /* 0x000ff00000000800 */
[----:B------:R-:W1:Y:S01]  /*e2e0*/  MUFU.EX2 R191, R191 ;  /* 0x000000bf00bf7308 */ /* 0x000e620000000800 */
[----:B0-----:R-:W-:-:S07]  /*e2f0*/  F2FP.BF16.F32.PACK_AB R165, R187, R186 ;  /* 0x000000babba5723e */ /* 0x001fce00000010ff */
[----:B------:R-:W-:Y:S08]  /*e300*/  MUFU.EX2 R194, R194 ;  /* 0x000000c200c27308 */ /* 0x000ff00000000800 */
[----:B------:R-:W0:Y:S01]  /*e310*/  MUFU.EX2 R195, R195 ;  /* 0x000000c300c37308 */ /* 0x000e220000000800 */
[----:B-1----:R-:W-:-:S07]  /*e320*/  F2FP.BF16.F32.PACK_AB R167, R191, R190 ;  /* 0x000000bebfa7723e */ /* 0x002fce00000010ff */
[----:B------:R-:W-:Y:S08]  /*e330*/  MUFU.EX2 R198, R198 ;  /* 0x000000c600c67308 */ /* 0x000ff00000000800 */
[----:B------:R-:W-:Y:S01]  /*e340*/  MUFU.EX2 R199, R199 ;  /* 0x000000c700c77308 */ /* 0x000fe20000000800 */
[----:B0-----:R-:W-:Y:S01]  /*e350*/  F2FP.BF16.F32.PACK_AB R169, R195, R194 ;  /* 0x000000c2c3a9723e */ /* 0x001fe200000010ff */
[----:B------:R-:W-:-:S06]  /*e360*/  WARPGROUP.DEPBAR.LE gsb0, 0x0 ;  /* 0x00008000000079c5 */ /* 0x000fcc0000010000 */
[----:B------:R-:W0:Y:S08]  /*e370*/  MUFU.EX2 R200, R162 ;  /* 0x000000a200c87308 */ /* 0x000e300000000800 */
[----:B------:R-:W1:Y:S01]  /*e380*/  MUFU.EX2 R162, R180 ;  /* 0x000000b400a27308 */ /* 0x000e620000000800 */
[----:B0-----:R-:W-:Y:S01]  /*e390*/  F2FP.BF16.F32.PACK_AB R153, R197, R200 ;  /* 0x000000c8c599723e */ /* 0x001fe200000010ff */
[----:B------:R-:W-:-:S03]  /*e3a0*/  FADD.FTZ R21, R200, R21 ;  /* 0x00000015c8157221 */ /* 0x000fc60000010000 */
[----:B------:R-:W-:Y:S01]  /*e3b0*/  WARPGROUP.ARRIVE ;  /* 0x00000000000079c5 */ /* 0x000fe20000000000 */
[----:B------:R-:W-:Y:S01]  /*e3c0*/  FADD.FTZ R21, R197, R21 ;  /* 0x00000015c5157221 */ /* 0x000fe20000010000 */
[----:B-1----:R-:W-:Y:S01]  /*e3d0*/  FADD.FTZ R15, R162, R15 ;  /* 0x0000000fa20f7221 */ /* 0x002fe20000010000 */
[----:B------:R-:W-:-:S03]  /*e3e0*/  F2FP.BF16.F32.PACK_AB R162, R181, R162 ;  /* 0x000000a2b5a2723e */ /* 0x000fc600000010ff */
[----:B------:R-:W-:Y:S01]  /*e3f0*/  HGMMA.64x256x16.F32.BF16 R24, R152, gdesc[UR4].tnspB, R24, gsb0 ;  /* 0x43e0000498187df0 */ /* 0x000fe20008001818 */
[----:B------:R-:W-:Y:S01]  /*e400*/  R2UR UR6, R10 ;  /* 0x000000000a0672ca */ /* 0x000fe200000e0000 */
[----:B------:R-:W-:Y:S01]  /*e410*/  VIADD R10, R6, 0x180 ;  /* 0x00000180060a7836 */ /* 0x000fe20000000000 */
[----:B------:R-:W-:Y:S01]  /*e420*/  R2UR UR7, R11 ;  /* 0x000000000b0772ca */ /* 0x000fe200000e0000 */
[----:B------:R-:W-:Y:S02]  /*e430*/  IMAD.MOV.U32 R11, RZ, RZ, 0x40000040 ;  /* 0x40000040ff0b7424 */ /* 0x000fe400078e00ff */
[----:B------:R-:W-:Y:S01]  /*e440*/  FADD.FTZ R15, R181, R15 ;  /* 0x0000000fb50f7221 */ /* 0x000fe20000010000 */
[----:B------:R-:W-:-:S03]  /*e450*/  FADD.FTZ R21, R7, R21 ;  /* 0x0000001507157221 */ /* 0x000fc60000010000 */
[----:B------:R-:W-:Y:S01]  /*e460*/  FADD.FTZ R15, R164, R15 ;  /* 0x0000000fa40f7221 */ /* 0x000fe20000010000 */
[----:B------:R-:W-:Y:S01]  /*e470*/  F2FP.BF16.F32.PACK_AB R164, R185, R164 ;  /* 0x000000a4b9a4723e */ /* 0x000fe200000010ff */
[----:B------:R-:W-:Y:S01]  /*e480*/  FADD.FTZ R21, R14, R21 ;  /* 0x000000150e157221 */ /* 0x000fe20000010000 */
[----:B------:R-:W-:Y:S02]  /*e490*/  WARPGROUP.DEPBAR.LE gsb0, 0x0 ;  /* 0x00008000000079c5 */ /* 0x000fe40000010000 */
[----:B------:R-:W0:Y:S08]  /*e4a0*/  MUFU.EX2 R152, R170 ;  /* 0x000000aa00987308 */ /* 0x000e300000000800 */
[----:B------:R1:W3:Y:S08]  /*e4b0*/  MUFU.EX2 R153, R171 ;  /* 0x000000ab00997308 */ /* 0x0002f00000000800 */
[----:B------:R-:W4:Y:S01]  /*e4c0*/  MUFU.EX2 R170, R196 ;  /* 0x000000c400aa7308 */ /* 0x000f220000000800 */
[----:B-1----:R-:W-:Y:S01]  /*e4d0*/  F2FP.BF16.F32.PACK_AB R171, R199, R198 ;  /* 0x000000c6c7ab723e */ /* 0x002fe200000010ff */
[----:B0-----:R-:W-:Y:S01]  /*e4e0*/  FADD.FTZ R21, R152, R21 ;  /* 0x0000001598157221 */ /* 0x001fe20000010000 */
[----:B---3--:R-:W-:-:S03]  /*e4f0*/  F2FP.BF16.F32.PACK_AB R157, R153, R152 ;  /* 0x00000098999d723e */ /* 0x008fc600000010ff */
[----:B------:R-:W-:Y:S01]  /*e500*/  FADD.FTZ R21, R153, R21 ;  /* 0x0000001599157221 */ /* 0x000fe20000010000 */
[----:B------:R-:W-:-:S03]  /*e510*/  WARPGROUP.ARRIVE ;  /* 0x00000000000079c5 */ /* 0x000fc60000000000 */
[----:B------:R-:W-:-:S04]  /*e520*/  FADD.FTZ R21, R174, R21 ;  /* 0x00000015ae157221 */ /* 0x000fc80000010000 */
[----:B------:R-:W-:Y:S01]  /*e530*/  FADD.FTZ R21, R175, R21 ;  /* 0x00000015af157221 */ /* 0x000fe20000010000 */
[----:B------:R-:W-:Y:S01]  /*e540*/  HGMMA.64x256x16.F32.BF16 R24, R156, gdesc[UR4].tnspB, R24, gsb0 ;  /* 0x43e000049c187df0 */ /* 0x000fe20008001818 */
[----:B------:R-:W-:Y:S01]  /*e550*/  R2UR UR6, R10 ;  /* 0x000000000a0672ca */ /* 0x000fe200000e0000 */
[----:B------:R-:W-:Y:S01]  /*e560*/  VIADD R10, R6, 0x200 ;  /* 0x00000200060a7836 */ /* 0x000fe20000000000 */
[----:B------:R-:W-:Y:S01]  /*e570*/  R2UR UR7, R11 ;  /* 0x000000000b0772ca */ /* 0x000fe200000e0000 */
[----:B------:R-:W-:Y:S02]  /*e580*/  IMAD.MOV.U32 R11, RZ, RZ, 0x40000040 ;  /* 0x40000040ff0b7424 */ /* 0x000fe400078e00ff */
[----:B------:R-:W-:-:S04]  /*e590*/  FADD.FTZ R21, R178, R21 ;  /* 0x00000015b2157221 */ /* 0x000fc80000010000 */
        /* <DEDUP_REMOVED lines=10> */
[----:B------:R-:W-:Y:S01]  /*e640*/  FADD.FTZ R14, R199, R21 ;  /* 0x00000015c70e7221 */ /* 0x000fe20000010000 */
[----:B------:R-:W-:Y:S02]  /*e650*/  WARPGROUP.DEPBAR.LE gsb0, 0x0 ;  /* 0x00008000000079c5 */ /* 0x000fe40000010000 */
[----:B------:R-:W-:-:S06]  /*e660*/  WARPGROUP.ARRIVE ;  /* 0x00000000000079c5 */ /* 0x000fcc0000000000 */
[----:B------:R-:W-:Y:S01]  /*e670*/  HGMMA.64x256x16.F32.BF16 R24, R160, gdesc[UR4].tnspB, R24, gsb0 ;  /* 0x43e00004a0187df0 */ /* 0x000fe20008001818 */
[----:B------:R-:W-:Y:S01]  /*e680*/  R2UR UR7, R11 ;  /* 0x000000000b0772ca */ /* 0x000fe200000e0000 */
[----:B------:R-:W-:Y:S01]  /*e690*/  FADD.FTZ R11, R185, R15 ;  /* 0x0000000fb90b7221 */ /* 0x000fe20000010000 */
[----:B------:R-:W-:Y:S01]  /*e6a0*/  R2UR UR6, R10 ;  /* 0x000000000a0672ca */ /* 0x000fe200000e0000 */
[----:B------:R-:W-:Y:S02]  /*e6b0*/  VIADD R10, R6, 0x280 ;  /* 0x00000280060a7836 */ /* 0x000fe40000000000 */
[----:B------:R-:W-:Y:S01]  /*e6c0*/  FADD.FTZ R11, R166, R11 ;  /* 0x0000000ba60b7221 */ /* 0x000fe20000010000 */
[----:B------:R-:W-:-:S03]  /*e6d0*/  F2FP.BF16.F32.PACK_AB R166, R189, R166 ;  /* 0x000000a6bda6723e */ /* 0x000fc600000010ff */
[----:B------:R-:W-:-:S04]  /*e6e0*/  FADD.FTZ R11, R189, R11 ;  /* 0x0000000bbd0b7221 */ /* 0x000fc80000010000 */
[----:B------:R-:W-:Y:S01]  /*e6f0*/  FADD.FTZ R6, R168, R11 ;  /* 0x0000000ba8067221 */ /* 0x000fe20000010000 */
[----:B------:R-:W-:Y:S01]  /*e700*/  IMAD.MOV.U32 R11, RZ, RZ, 0x40000040 ;  /* 0x40000040ff0b7424 */ /* 0x000fe200078e00ff */
[C---:B------:R-:W-:Y:S02]  /*e710*/  F2FP.BF16.F32.PACK_AB R168, R193.reuse, R168 ;  /* 0x000000a8c1a8723e */ /* 0x040fe400000010ff */
[----:B------:R-:W-:-:S04]  /*e720*/  FADD.FTZ R6, R193, R6 ;  /* 0x00000006c1067221 */ /* 0x000fc80000010000 */
[----:B----4-:R-:W-:Y:S01]  /*e730*/  FADD.FTZ R15, R170, R6 ;  /* 0x00000006aa0f7221 */ /* 0x010fe20000010000 */
[----:B------:R-:W-:-:S03]  /*e740*/  F2FP.BF16.F32.PACK_AB R170, R9, R170 ;  /* 0x000000aa09aa723e */ /* 0x000fc600000010ff */
[----:B------:R-:W-:Y:S01]  /*e750*/  FADD.FTZ R15, R9, R15 ;  /* 0x0000000f090f7221 */ /* 0x000fe20000010000 */
[----:B------:R-:W-:Y:S02]  /*e760*/  WARPGROUP.DEPBAR.LE gsb0, 0x0 ;  /* 0x00008000000079c5 */ /* 0x000fe40000010000 */
[----:B------:R-:W-:-:S06]  /*e770*/  WARPGROUP.ARRIVE ;  /* 0x00000000000079c5 */ /* 0x000fcc0000000000 */
        /* <DEDUP_REMOVED lines=8> */
[----:B------:R-:W-:Y:S05]  /*e800*/  @!P0 BRA `(.L_x_10575) ;  /* 0x0000000000048947 */ /* 0x000fea0003800000 */
[----:B------:R-:W-:Y:S01]  /*e810*/  BPT.TRAP 0x1 ;  /* 0x000000040000795c */ /* 0x000fe20000300000 */
.L_x_10575:
[----:B------:R-:W0:Y:S01]  /*e820*/  S2R R6, SR_CgaCtaId ;  /* 0x0000000000067919 */ /* 0x000e220000008800 */
[----:B------:R-:W-:Y:S02]  /*e830*/  VIADD R4, R4, 0x32460 ;  /* 0x0003246004047836 */ /* 0x000fe40000000000 */
[----:B------:R-:W-:-:S03]  /*e840*/  IMAD.MOV.U32 R7, RZ, RZ, R3 ;  /* 0x000000ffff077224 */ /* 0x000fc600078e0003 */
[----:B0-----:R-:W-:Y:S01]  /*e850*/  PRMT R4, R6, 0x654, R4 ;  /* 0x0000065406047816 */ /* 0x001fe20000000004 */
[----:B------:R-:W-:-:S03]  /*e860*/  IMAD.MOV.U32 R6, RZ, RZ, R8 ;  /* 0x000000ffff067224 */ /* 0x000fc600078e0008 */
[----:B------:R0:W-:Y:S01]  /*e870*/  SYNCS.ARRIVE.TRANS64.RED.A1T0 RZ, [R4+URZ], RZ ;  /* 0x000000ff04ff79a7 */ /* 0x0001e2000810043f */
[----:B------:R-:W-:Y:S05]  /*e880*/  @P1 BRA `(.L_x_10576) ;  /* 0xffffffd800101947 */ /* 0x000fea000383ffff */
.L_x_10565:
[----:B------:R-:W3:Y:S01]  /*e890*/  LDL.LU R9, [R1+0x88] ;  /* 0x0000880001097983 */ /* 0x000ee20000300800 */
[----:B------:R-:W-:Y:S05]  /*e8a0*/  WARPSYNC.ALL ;  /* 0x0000000000007948 */ /* 0x000fea0003800000 */
[----:B0-----:R-:W0:Y:S01]  /*e8b0*/  SHFL.BFLY PT, R4, R15, 0x2, 0x1f ;  /* 0x0c401f000f047f89 */ /* 0x001e2200000e0000 */
[----:B------:R-:W-:Y:S02]  /*e8c0*/  IMAD.MOV.U32 R157, RZ, RZ, -0x800000 ;  /* 0xff800000ff9d7424 */ /* 0x000fe400078e00ff */
[----:B------:R-:W-:Y:S02]  /*e8d0*/  VIADD R206, R206, 0x1 ;  /* 0x00000001cece7836 */ /* 0x000fe40000000000 */
[----:B------:R-:W-:Y:S01]  /*e8e0*/  IMAD.MOV.U32 R156, RZ, RZ, -0x800000 ;  /* 0xff800000ff9c7424 */ /* 0x000fe200078e00ff */
[----:B------:R1:W-:Y:S08]  /*e8f0*/  BAR.ARV R20, 0x100 ;  /* 0x000400140000751d */ /* 0x0003f00000002000 */
[----:B------:R-:W-:Y:S06]  /*e900*/  BAR.ARV 0x8, 0x180 ;  /* 0x0206000000007b1d */ /* 0x000fec0000002000 */
[----:B------:R-:W-:Y:S01]  /*e910*/  ISETP.NE.AND P1, PT, R206, 0x2, PT ;  /* 0x00000002ce00780c */ /* 0x000fe20003f25270 */
[----:B0-----:R-:W-:-:S03]  /*e920*/  FADD.FTZ R4, R4, R15 ;  /* 0x0000000f04047221 */ /* 0x001fc60000010000 */
[----:B------:R-:W-:Y:S02]  /*e930*/  SEL R206, R206, RZ, P1 ;  /* 0x000000ffcece7207 */ /* 0x000fe40000800000 */
[----:B------:R-:W0:Y:S02]  /*e940*/  SHFL.BFLY PT, R5, R4, 0x1, 0x1f ;  /* 0x0c201f0004057f89 */ /* 0x000e2400000e0000 */
[----:B0-----:R-:W-:Y:S01]  /*e950*/  FADD.FTZ R5, R4, R5 ;  /* 0x0000000504057221 */ /* 0x001fe20000010000 */
[----:B------:R-:W-:-:S04]  /*e960*/  IMAD.MOV.U32 R4, RZ, RZ, RZ ;  /* 0x000000ffff047224 */ /* 0x000fc800078e00ff */
[----:B------:R-:W-:-:S13]  /*e970*/  FSETP.NE.FTZ.AND P0, PT, R5, RZ, PT ;  /* 0x000000ff0500720b */ /* 0x000fda0003f15000 */
[----:B------:R-:W0:Y:S01]  /*e980*/  @P0 MUFU.RCP R4, R5 ;  /* 0x0000000500040308 */ /* 0x000e220000001000 */
[----:B------:R-:W-:-:S07]  /*e990*/  @P0 FMUL.FTZ R6, R0, 0.69314718246459960938 ;  /* 0x3f31721800060820 */ /* 0x000fce0000410000 */
[----:B------:R-:W4:Y:S01]  /*e9a0*/  @P0 MUFU.LG2 R5, R5 ;  /* 0x0000000500050308 */ /* 0x000f220000000c00 */
        /* <DEDUP_REMOVED lines=8> */
[----:B----4-:R-:W-:Y:S01]  /*ea30*/  @P0 FMUL.FTZ R5, R5, 0.69314718246459960938 ;  /* 0x3f31721805050820 */ /* 0x010fe20000410000 */
        /* <DEDUP_REMOVED lines=133> */
[----:B------:R-:W-:-:S02]  /*f290*/  PLOP3.LUT P0, PT, PT, PT, PT, 0x8, 0x0 ;  /* 0x000000000000781c */ /* 0x000fc40003f0e170 */
[----:B------:R-:W-:Y:S01]  /*f2a0*/  LOP3.LUT R218, R218, R0, RZ, 0x3c, !PT ;  /* 0x00000000dada7212 */ /* 0x000fe200078e3cff */
[----:B---3--:R-:W-:-:S05]  /*f2b0*/  VIADD R9, R9, 0x1 ;  /* 0x0000000109097836 */ /* 0x008fca0000000000 */
[----:B------:R1:W-:Y:S05]  /*f2c0*/  STL [R1+0x88], R9 ;  /* 0x0000880901007387 */ /* 0x0003ea0000100800 */
.L_x_10521:
[----:B------:R-:W-:Y:S05]  /*f2d0*/  WARPSYNC.ALL ;  /* 0x0000000000007948 */ /* 0x000fea0003800000 */
[----:B------:R-:W0:Y:S01]  /*f2e0*/  S2R R0, SR_CgaCtaId ;  /* 0x0000000000007919 */ /* 0x000e220000008800 */
[----:B------:R-:W-:Y:S01]  /*f2f0*/  MOV R19, 0x400 ;  /* 0x0000040000137802 */ /* 0x000fe20000000f00 */
[----:B------:R-:W-:Y:S01]  /*f300*/  BSSY B0, `(.L_x_10577) ;  /* 0x0000529000007945 */ /* 0x000fe20003800000 */
[----:B------:R-:W-:Y:S02]  /*f310*/  BAR.SYNC.DEFER_BLOCKING 0x5, 0x180 ;  /* 0x0146000000007b1d */ /* 0x000fe40000010000 */
[----:B0-----:R-:W-:-:S05]  /*f320*/  LEA R19, R0, R19, 0x18 ;  /* 0x0000001300137211 */ /* 0x001fca00078ec0ff */
[----:B------:R0:W3:Y:S01]  /*f330*/  LDS.128 R48, [R19+0x324d0] ;  /* 0x0324d00013307984 */ /* 0x0000e20000000c00 */
[----:B------:R-:W-:Y:S06]  /*f340*/  BAR.ARV 0x4, 0x180 ;  /* 0x0106000000007b1d */ /* 0x000fec0000002000 */
[----:B------:R-:W-:Y:S05]  /*f350*/  @P0 BRA `(.L_x_10578) ;  /* 0x0000004000300947 */ /* 0x000fea0003800000 */
[----:B------:R-:W4:Y:S01]  /*f360*/  LDL R3, [R1+0x1a4] ;  /* 0x0001a40001037983 */ /* 0x000f220000100800 */
[----:B------:R-:W-:-:S03]  /*f370*/  ULDC UR4, c[0x0][0xbd4] ;  /* 0x0002f50000047ab9 */ /* 0x000fc60000000800 */
[----:B------:R-:W4:Y:S01]  /*f380*/  LDL.LU R10, [R1+0x78] ;  /* 0x00007800010a7983 */ /* 0x000f220000300800 */
[----:B------:R-:W0:Y:S01]  /*f390*/  S2R R0, SR_SWINHI ;  /* 0x0000000000007919 */ /* 0x000e220000002f00 */
[----:B------:R-:W-:Y:S02]  /*f3a0*/  F2FP.BF16.F32.PACK_AB R11, R31, R30 ;  /* 0x0000001e1f0b723e */ /* 0x000fe400000010ff */
[----:B------:R-:W-:Y:S01]  /*f3b0*/  F2FP.BF16.F32.PACK_AB R12, R33, R32 ;  /* 0x00000020210c723e */ /* 0x000fe200000010ff */
[----:B------:R-:W4:Y:S01]  /*f3c0*/  LDL.LU R154, [R1+0x80] ;  /* 0x00008000019a7983 */ /* 0x000f220000300800 */
[----:B------:R-:W-:Y:S02]  /*f3d0*/  F2FP.BF16.F32.PACK_AB R13, R35, R34 ;  /* 0x00000022230d723e */ /* 0x000fe400000010ff */
[----:B------:R-:W-:Y:S01]  /*f3e0*/  F2FP.BF16.F32.PACK_AB R14, R37, R36 ;  /* 0x00000024250e723e */ /* 0x000fe200000010ff */
[----:B---3--:R-:W3:Y:S01]  /*f3f0*/  LDL.LU R48, [R1+0x84] ;  /* 0x0000840001307983 */ /* 0x008ee20000300800 */
[----:B-12---:R-:W-:-:S02]  /*f400*/  MOV R20, R19 ;  /* 0x0000001300147202 */ /* 0x006fc40000000f00 */
[----:B0-----:R-:W-:Y:S02]  /*f410*/  MOV R21, R0 ;  /* 0x0000000000157202 */ /* 0x001fe40000000f00 */
[----:B------:R-:W-:Y:S01]  /*f420*/  F2FP.BF16.F32.PACK_AB R15, R39, R38 ;  /* 0x00000026270f723e */ /* 0x000fe200000010ff */
[----:B----4-:R-:W-:Y:S01]  /*f430*/  IMAD.WIDE R6, R3, 0x2, R20 ;  /* 0x0000000203067825 */ /* 0x010fe200078e0214 */
        /* <DEDUP_REMOVED lines=179> */
[----:B------:R-:W-:Y:S01]  /*ff70*/  IADD3 R8, P0, R154, UR4, RZ ;  /* 0x000000049a087c10 */ /* 0x000fe2000ff1e0ff */
[----:B------:R-:W-:-:S03]  /*ff80*/  IMAD.MOV.U32 R3, RZ, RZ, RZ ;  /* 0x000000ffff037224 */ /* 0x000fc600078e00ff */
[----:B---3--:R-:W-:-:S07]  /*ff90*/  IADD3.X R9, R48, UR5, RZ, P0, !PT ;  /* 0x0000000530097c10 */ /* 0x008fce00087fe4ff */
        /* <DEDUP_REMOVED lines=18> */
.L_x_10579:
        /* <DEDUP_REMOVED lines=9> */
[----:B------:R-:W-:-:S02]  /*10150*/  ISETP.NE.U32.AND P0, PT, RZ, UR4, PT ;  /* 0x00000004ff007c0c */ /* 0x000fc4000bf05070 */
[----:B----4-:R-:W-:Y:S02]  /*10160*/  ISETP.NE.AND P1, PT, R155, 0x1, PT ;  /* 0x000000019b00780c */ /* 0x010fe40003f25270 */
[----:B------:R-:W-:Y:S01]  /*10170*/  ISETP.NE.AND.EX P0, PT, RZ, UR5, PT, P0 ;  /* 0x00000005ff007c0c */ /* 0x000fe2000bf05300 */
[-C--:B0-----:R-:W-:Y:S02]  /*10180*/  IMAD R15, R7, R205.reuse, RZ ;  /* 0x000000cd070f7224 */ /* 0x081fe400078e02ff */
[----:B------:R-:W-:-:S04]  /*10190*/  IMAD.WIDE.U32 R6, R6, R205, RZ ;  /* 0x000000cd06067225 */ /* 0x000fc800078e00ff */
[----:B------:R-:W-:-:S04]  /*101a0*/  IMAD.IADD R15, R7, 0x1, R15 ;  /* 0x00000001070f7824 */ /* 0x000fc800078e020f */
[----:B------:R-:W0:Y:S01]  /*101b0*/  @P1 LDC R7, c[0x0][0xcec] ;  /* 0x00033b00ff071b82 */ /* 0x000e220000000800 */
[----:B---3--:R-:W-:Y:S02]  /*101c0*/  SEL R8, R8, RZ, !P0 ;  /* 0x000000ff08087207 */ /* 0x008fe40004000000 */
[----:B--2---:R-:W-:-:S03]  /*101d0*/  SEL R9, R9, RZ, !P0 ;  /* 0x000000ff09097207 */ /* 0x004fc60004000000 */
[----:B------:R-:W-:-:S04]  /*101e0*/  IMAD R13, R13, R8, RZ ;  /* 0x000000080d0d7224 */ /* 0x000fc800078e02ff */
[C---:B------:R-:W-:Y:S02]  /*101f0*/  IMAD R9, R12.reuse, R9, R13 ;  /* 0x000000090c097224 */ /* 0x040fe400078e020d */
[----:B------:R-:W-:-:S03]  /*10200*/  IMAD.WIDE.U32 R12, R12, R8, RZ ;  /* 0x000000080c0c7225 */ /* 0x000fc600078e00ff */
[----:B-----5:R-:W-:Y:S02]  /*10210*/  IADD3 R12, P0, P3, R12, R6, R3 ;  /* 0x000000060c0c7210 */ /* 0x020fe40007b1e003 */
[----:B------:R-:W2:Y:S01]  /*10220*/  @P1 LDC R6, c[0x0][0xcf0] ;  /* 0x00033c00ff061b82 */ /* 0x000ea20000000800 */
[----:B------:R-:W-:Y:S01]  /*10230*/  IMAD.IADD R13, R13, 0x1, R9 ;  /* 0x000000010d0d7824 */ /* 0x000fe200078e0209 */
[----:B------:R-:W-:-:S05]  /*10240*/  SEL R9, R158, RZ, P2 ;  /* 0x000000ff9e097207 */ /* 0x000fca0001000000 */
[-C--:B-1----:R-:W-:Y:S02]  /*10250*/  IMAD R48, R11, R9.reuse, RZ ;  /* 0x000000090b307224 */ /* 0x082fe400078e02ff */
[----:B------:R-:W-:Y:S01]  /*10260*/  IMAD.WIDE.U32 R10, R10, R9, RZ ;  /* 0x000000090a0a7225 */ /* 0x000fe200078e00ff */
[----:B------:R-:W-:-:S04]  /*10270*/  SHF.R.S32.HI R9, RZ, 0x1f, R3 ;  /* 0x0000001fff097819 */ /* 0x000fc80000011403 */
[----:B------:R-:W-:Y:S01]  /*10280*/  IADD3.X R13, R13, R15, R9, P0, P3 ;  /* 0x0000000f0d0d7210 */ /* 0x000fe200007e6409 */
[----:B------:R-:W-:-:S04]  /*10290*/  IMAD R15, R159, 0x80, R154 ;  /* 0x000000809f0f7824 */ /* 0x000fc800078e029a */
[----:B0-----:R-:W-:-:S04]  /*102a0*/  @P1 IMAD.HI.U32 R7, R15, R7, RZ ;  /* 0x000000070f071227 */ /* 0x001fc800078e00ff */
[----:B------:R-:W-:Y:S01]  /*102b0*/  IMAD.MOV.U32 R154, RZ, RZ, R15 ;  /* 0x000000ffff9a7224 */ /* 0x000fe200078e000f */
[----:B--2---:R-:W-:Y:S02]  /*102c0*/  @P1 SHF.R.U32.HI R154, RZ, R6, R7 ;  /* 0x00000006ff9a1219 */ /* 0x004fe40000011607 */
        /* <DEDUP_REMOVED lines=23> */
[----:B------:R-:W-:-:S02]  /*10440*/  VIADD R154, R48, 0x8 ;  /* 0x00000008309a7836 */ /* 0x000fc40000000000 */
[----:B-1----:R-:W-:-:S05]  /*10450*/  IMAD R0, R14, R155, RZ ;  /* 0x0000009b0e007224 */ /* 0x002fca00078e02ff */
[-C--:B------:R-:W-:Y:S02]  /*10460*/  ISETP.GE.OR P3, PT, R48, R0.reuse, P0 ;  /* 0x000000003000720c */ /* 0x080fe40000766670 */
[----:B------:R-:W-:-:S11]  /*10470*/  ISETP.GE.OR P0, PT, R154, R0, P0 ;  /* 0x000000009a00720c */ /* 0x000fd60000706670 */
[----:B0-----:R0:W-:Y:S04]  /*10480*/  @!P3 ST.E desc[UR60][R6.64], R157 ;  /* 0x0000009d0600b985 */ /* 0x0011e8000c10193c */
[----:B--2---:R0:W-:Y:S01]  /*10490*/  @!P0 ST.E desc[UR60][R10.64], R156 ;  /* 0x0000009c0a008985 */ /* 0x0041e2000c10193c */
[----:B------:R-:W-:Y:S05]  /*104a0*/  @P2 BRA `(.L_x_10580) ;  /* 0x00000010009c2947 */ /* 0x000fea0003800000 */
[----:B------:R-:W1:Y:S01]  /*104b0*/  S2R R13, SR_TID.X ;  /* 0x00000000000d7919 */ /* 0x000e620000002100 */
[----:B------:R-:W2:Y:S01]  /*104c0*/  @P1 LDC R15, c[0x0][0xcec] ;  /* 0x00033b00ff0f1b82 */ /* 0x000ea20000000800 */
[----:B------:R-:W-:Y:S01]  /*104d0*/  ULDC.64 UR4, c[0x0][0xba0] ;  /* 0x0002e80000047ab9 */ /* 0x000fe20000000a00 */
[----:B-1----:R-:W-:-:S05]  /*104e0*/  VIADD R13, R13, 0xffffff80 ;  /* 0xffffff800d0d7836 */ /* 0x002fca0000000000 */
[----:B------:R-:W-:-:S04]  /*104f0*/  SHF.R.S32.HI R12, RZ, 0x1f, R13 ;  /* 0x0000001fff0c7819 */ /* 0x000fc8000001140d */
[----:B------:R-:W-:-:S04]  /*10500*/  LEA.HI R12, R12, R13, RZ, 0x3 ;  /* 0x0000000d0c0c7211 */ /* 0x000fc800078f18ff */
[----:B------:R-:W-:-:S05]  /*10510*/  SHF.R.S32.HI R48, RZ, 0x3, R12 ;  /* 0x00000003ff307819 */ /* 0x000fca000001140c */
[----:B------:R-:W-:-:S04]  /*10520*/  IMAD R5, R48, 0x40, R211 ;  /* 0x0000004030057824 */ /* 0x000fc800078e02d3 */
[----:B------:R-:W-:-:S03]  /*10530*/  IMAD.WIDE R20, R5, 0x2, R20 ;  /* 0x0000000205147825 */ /* 0x000fc600078e0214 */
[C---:B------:R-:W-:Y:S02]  /*10540*/  IADD3 R25, P0, R20.reuse, 0x1000, RZ ;  /* 0x0000100014197810 */ /* 0x040fe40007f1e0ff */
[C---:B------:R-:W-:Y:S02]  /*10550*/  IADD3 R29, P2, R20.reuse, 0x2000, RZ ;  /* 0x00002000141d7810 */ /* 0x040fe40007f5e0ff */
[C---:B------:R-:W-:Y:S02]  /*10560*/  IADD3 R33, P3, R20.reuse, 0x3000, RZ ;  /* 0x0000300014217810 */ /* 0x040fe40007f7e0ff */
[C---:B------:R-:W-:Y:S02]  /*10570*/  IADD3 R37, P4, R20.reuse, 0x4000, RZ ;  /* 0x0000400014257810 */ /* 0x040fe40007f9e0ff */
[----:B------:R-:W-:Y:S02]  /*10580*/  IADD3 R41, P5, R20, 0x5000, RZ ;  /* 0x0000500014297810 */ /* 0x000fe40007fbe0ff */
        /* <DEDUP_REMOVED lines=21> */
[----:B0-----:R-:W-:Y:S01]  /*106e0*/  IMAD R10, R9, UR4, RZ ;  /* 0x00000004090a7c24 */ /* 0x001fe2000f8e02ff */
        /* <DEDUP_REMOVED lines=8> */
[----:B------:R-:W-:Y:S02]  /*10770*/  LOP3.LUT R52, R53, 0x380, RZ, 0xc0, !PT ;  /* 0x0000038035347812 */ /* 0x000fe400078ec0ff */
[----:B------:R-:W-:Y:S01]  /*10780*/  LOP3.LUT R56, R57, 0x380, RZ, 0xc0, !PT ;  /* 0x0000038039387812 */ /* 0x000fe200078ec0ff */
[----:B------:R-:W5:Y:S01]  /*10790*/  LD.E.128 R36, desc[UR60][R36.64] ;  /* 0x0000003c24247980 */ /* 0x000f62000c101d00 */
[----:B------:R-:W-:-:S02]  /*107a0*/  LOP3.LUT R60, R61, 0x380, RZ, 0xc0, !PT ;  /* 0x000003803d3c7812 */ /* 0x000fc400078ec0ff */
[----:B------:R-:W-:Y:S01]  /*107b0*/  LOP3.LUT R64, R65, 0x380, RZ, 0xc0, !PT ;  /* 0x0000038041407812 */ /* 0x000fe200078ec0ff */
[----:B------:R-:W5:Y:S01]  /*107c0*/  LD.E.128 R40, desc[UR60][R40.64] ;  /* 0x0000003c28287980 */ /* 0x000f62000c101d00 */
[----:B------:R-:W-:Y:S02]  /*107d0*/  LOP3.LUT R5, R20, 0x380, RZ, 0xc0, !PT ;  /* 0x0000038014057812 */ /* 0x000fe400078ec0ff */
[----:B------:R-:W-:Y:S02]  /*107e0*/  SHF.R.U64 R44, R44, 0x3, RZ ;  /* 0x000000032c2c7819 */ /* 0x000fe400000012ff */
[----:B------:R-:W-:Y:S02]  /*107f0*/  SHF.R.U64 R52, R52, 0x3, RZ ;  /* 0x0000000334347819 */ /* 0x000fe400000012ff */
[----:B------:R-:W-:Y:S02]  /*10800*/  SHF.R.U64 R56, R56, 0x3, RZ ;  /* 0x0000000338387819 */ /* 0x000fe400000012ff */
[----:B------:R-:W-:-:S02]  /*10810*/  SHF.R.U64 R60, R60, 0x3, RZ ;  /* 0x000000033c3c7819 */ /* 0x000fc400000012ff */
        /* <DEDUP_REMOVED lines=13> */
[----:B------:R-:W-:Y:S01]  /*108f0*/  LOP3.LUT R12, R12, 0xfffffff8, RZ, 0xc0, !PT ;  /* 0xfffffff80c0c7812 */ /* 0x000fe200078ec0ff */
[----:B------:R-:W-:Y:S01]  /*10900*/  IMAD R9, R3, UR5, R10 ;  /* 0x0000000503097c24 */ /* 0x000fe2000f8e020a */
[C---:B------:R-:W-:Y:S01]  /*10910*/  IADD3 R73, P2, R20.reuse, 0xc000, RZ ;  /* 0x0000c00014497810 */ /* 0x040fe20007f5e0ff */
[----:B------:R-:W5:Y:S01]  /*10920*/  LD.E.128 R44, desc[UR60][R44.64] ;  /* 0x0000003c2c2c7980 */ /* 0x000f62000c101d00 */
[C---:B------:R-:W-:Y:S02]  /*10930*/  IADD3 R77, P3, R20.reuse, 0xd000, RZ ;  /* 0x0000d000144d7810 */ /* 0x040fe40007f7e0ff */
[C---:B------:R-:W-:Y:S01]  /*10940*/  IADD3 R81, P4, R20.reuse, 0xe000, RZ ;  /* 0x0000e00014517810 */ /* 0x040fe20007f9e0ff */
[----:B------:R-:W5:Y:S01]  /*10950*/  LD.E.128 R52, desc[UR60][R52.64] ;  /* 0x0000003c34347980 */ /* 0x000f62000c101d00 */
[----:B------:R-:W-:Y:S02]  /*10960*/  IADD3 R7, P5, R20, 0xf000, RZ ;  /* 0x0000f00014077810 */ /* 0x000fe40007fbe0ff */
[----:B------:R-:W-:Y:S01]  /*10970*/  LOP3.LUT R4, R5, R20, RZ, 0x3c, !PT ;  /* 0x0000001405047212 */ /* 0x000fe200078e3cff */
[----:B------:R-:W-:Y:S01]  /*10980*/  IMAD.WIDE.U32 R10, R3, UR4, RZ ;  /* 0x00000004030a7c25 */ /* 0x000fe2000f8e00ff */
[----:B------:R-:W0:Y:S01]  /*10990*/  @P1 LDC R20, c[0x0][0xcf0] ;  /* 0x00033c00ff141b82 */ /* 0x000e220000000800 */
[----:B------:R-:W-:Y:S01]  /*109a0*/  LOP3.LUT R68, R69, 0x380, RZ, 0xc0, !PT ;  /* 0x0000038045447812 */ /* 0x000fe200078ec0ff */
[----:B------:R-:W-:Y:S01]  /*109b0*/  ULDC.64 UR4, c[0x0][0xbe8] ;  /* 0x0002fa0000047ab9 */ /* 0x000fe20000000a00 */
[----:B------:R-:W-:Y:S01]  /*109c0*/  IMAD.IADD R3, R13, 0x1, -R12 ;  /* 0x000000010d037824 */ /* 0x000fe200078e0a0c */
[----:B------:R-:W-:Y:S01]  /*109d0*/  LOP3.LUT R72, R73, 0x380, RZ, 0xc0, !PT ;  /* 0x0000038049487812 */ /* 0x000fe200078ec0ff */
[----:B------:R-:W-:Y:S01]  /*109e0*/  IMAD.IADD R11, R11, 0x1, R9 ;  /* 0x000000010b0b7824 */ /* 0x000fe200078e0209 */
[----:B------:R-:W-:Y:S01]  /*109f0*/  LOP3.LUT R76, R77, 0x380, RZ, 0xc0, !PT ;  /* 0x000003804d4c7812 */ /* 0x000fe200078ec0ff */
[----:B------:R-:W-:Y:S01]  /*10a00*/  IMAD R3, R3, 0x20, R48 ;  /* 0x0000002003037824 */ /* 0x000fe200078e0230 */
[----:B------:R-:W-:Y:S01]  /*10a10*/  LOP3.LUT R80, R81, 0x380, RZ, 0xc0, !PT ;  /* 0x0000038051507812 */ /* 0x000fe200078ec0ff */
[----:B------:R-:W-:Y:S01]  /*10a20*/  IMAD.X R85, RZ, RZ, R21, P5 ;  /* 0x000000ffff557224 */ /* 0x000fe200028e0615 */
[----:B------:R-:W-:Y:S01]  /*10a30*/  LOP3.LUT R6, R7, 0x380, RZ, 0xc0, !PT ;  /* 0x0000038007067812 */ /* 0x000fe200078ec0ff */
[----:B------:R-:W-:Y:S01]  /*10a40*/  IMAD R14, R159, 0x80, R3 ;  /* 0x000000809f0e7824 */ /* 0x000fe200078e0203 */
[----:B------:R-:W-:Y:S01]  /*10a50*/  SHF.R.U64 R68, R68, 0x3, RZ ;  /* 0x0000000344447819 */ /* 0x000fe200000012ff */
[C---:B------:R-:W-:Y:S01]  /*10a60*/  IMAD.WIDE.U32 R10, R205.reuse, UR4, R10 ;  /* 0x00000004cd0a7c25 */ /* 0x040fe2000f8e000a */
[----:B------:R-:W-:Y:S01]  /*10a70*/  SHF.R.U64 R72, R72, 0x3, RZ ;  /* 0x0000000348487819 */ /* 0x000fe200000012ff */
[----:B------:R-:W5:Y:S01]  /*10a80*/  LD.E.128 R56, desc[UR60][R56.64] ;  /* 0x0000003c38387980 */ /* 0x000f62000c101d00 */
[----:B------:R-:W-:Y:S01]  /*10a90*/  SHF.R.U64 R76, R76, 0x3, RZ ;  /* 0x000000034c4c7819 */ /* 0x000fe200000012ff */
[--C-:B------:R-:W-:Y:S01]  /*10aa0*/  IMAD.MOV.U32 R5, RZ, RZ, R21.reuse ;  /* 0x000000ffff057224 */ /* 0x100fe200078e0015 */
[----:B------:R-:W-:Y:S01]  /*10ab0*/  SHF.R.U64 R80, R80, 0x3, RZ ;  /* 0x0000000350507819 */ /* 0x000fe200000012ff */
[----:B------:R-:W5:Y:S01]  /*10ac0*/  LD.E.128 R60, desc[UR60][R60.64] ;  /* 0x0000003c3c3c7980 */ /* 0x000f62000c101d00 */
[----:B------:R-:W-:Y:S01]  /*10ad0*/  SHF.R.U64 R6, R6, 0x3, RZ ;  /* 0x0000000306067819 */ /* 0x000fe200000012ff */
[----:B--2---:R-:W-:Y:S01]  /*10ae0*/  @P1 IMAD.HI.U32 R3, R14, R15, RZ ;  /* 0x0000000f0e031227 */ /* 0x004fe200078e00ff */
[----:B------:R-:W-:Y:S01]  /*10af0*/  SHF.R.S32.HI R9, RZ, 0x1f, R8 ;  /* 0x0000001fff097819 */ /* 0x000fe20000011408 */
        /* <DEDUP_REMOVED lines=10> */
[----:B------:R-:W-:Y:S01]  /*10ba0*/  IMAD R11, R205, UR5, R11 ;  /* 0x00000005cd0b7c24 */ /* 0x000fe2000f8e020b */
[----:B------:R-:W-:Y:S01]  /*10bb0*/  ULDC.64 UR4, c[0x0][0xbf0] ;  /* 0x0002fc0000047ab9 */ /* 0x000fe20000000a00 */
[----:B------:R-:W-:Y:S01]  /*10bc0*/  IMAD.MOV.U32 R13, RZ, RZ, R14 ;  /* 0x000000ffff0d7224 */ /* 0x000fe200078e000e */
[----:B0-----:R-:W-:Y:S01]  /*10bd0*/  @P1 SHF.R.U32.HI R13, RZ, R20, R3 ;  /* 0x00000014ff0d1219 */ /* 0x001fe20000011603 */
[----:B------:R-:W-:Y:S01]  /*10be0*/  IMAD R9, R9, UR4, RZ ;  /* 0x0000000409097c24 */ /* 0x000fe2000f8e02ff */
[----:B------:R-:W5:Y:S02]  /*10bf0*/  LD.E.128 R4, desc[UR60][R4.64] ;  /* 0x0000003c04047980 */ /* 0x000f64000c101d00 */
[----:B------:R-:W-:Y:S01]  /*10c00*/  SHF.R.S32.HI R3, RZ, 0x1f, R13 ;  /* 0x0000001fff037819 */ /* 0x000fe2000001140d */
[C---:B------:R-:W-:Y:S01]  /*10c10*/  IMAD R15, R8.reuse, UR5, R9 ;  /* 0x00000005080f7c24 */ /* 0x040fe2000f8e0209 */
[----:B------:R-:W5:Y:S01]  /*10c20*/  LD.E.128 R68, desc[UR60][R68.64] ;  /* 0x0000003c44447980 */ /* 0x000f62000c101d00 */
[----:B------:R-:W-:Y:S01]  /*10c30*/  IMAD.WIDE.U32 R8, R8, UR4, R10 ;  /* 0x0000000408087c25 */ /* 0x000fe2000f8e000a */
[----:B------:R-:W-:-:S02]  /*10c40*/  ULDC.64 UR4, c[0x0][0xbe0] ;  /* 0x0002f80000047ab9 */ /* 0x000fc40000000a00 */
[----:B------:R-:W5:Y:S01]  /*10c50*/  LD.E.128 R72, desc[UR60][R72.64] ;  /* 0x0000003c48487980 */ /* 0x000f62000c101d00 */
[----:B------:R-:W-:-:S03]  /*10c60*/  IMAD.MOV R12, RZ, RZ, -R13 ;  /* 0x000000ffff0c7224 */ /* 0x000fc600078e0a0d */
        /* <DEDUP_REMOVED lines=9> */
[----:B------:R-:W-:-:S02]  /*10d00*/  IMAD.IADD R9, R9, 0x1, R15 ;  /* 0x0000000109097824 */ /* 0x000fc400078e020f */
[----:B------:R-:W-:Y:S02]  /*10d10*/  IMAD R10, R3, UR4, RZ ;  /* 0x00000004030a7c24 */ /* 0x000fe4000f8e02ff */
[----:B------:R-:W-:Y:S02]  /*10d20*/  IMAD R155, R155, R12, R14 ;  /* 0x0000000c9b9b7224 */ /* 0x000fe400078e020e */
        /* <DEDUP_REMOVED lines=19> */
.L_x_10784:
        /* <DEDUP_REMOVED lines=12> */
[----:B------:R-:W-:Y:S01]  /*10f20*/  VIADD R91, R211, 0x80 ;  /* 0x00000080d35b7836 */ /* 0x000fe20000000000 */
        /* <DEDUP_REMOVED lines=12> */
[C---:B------:R-:W-:Y:S01]  /*10ff0*/  @!P0 LEA R14, P4, R21.reuse, R14, 0x1 ;  /* 0x0000000e150e8211 */ /* 0x040fe200078808ff */
[----:B------:R3:W-:Y:S01]  /*11000*/  @!P2 ST.E.128 desc[UR60][R10.64], R36 ;  /* 0x000000240a00a985 */ /* 0x0007e2000c101d3c */
[-C--:B------:R-:W-:Y:S02]  /*11010*/  @!P1 LEA.HI.X R13, R90, R88.reuse, R91, 0x1, P5 ;  /* 0x000000585a0d9211 */ /* 0x080fe400028f0c5b */
[----:B------:R-:W-:-:S03]  /*11020*/  @!P0 LEA.HI.X R15, R21, R88, R89, 0x1, P4 ;  /* 0x00000058150f8211 */ /* 0x000fc600020f0c59 */
[----:B------:R3:W-:Y:S04]  /*11030*/  @!P1 ST.E.128 desc[UR60][R12.64], R56 ;  /* 0x000000380c009985 */ /* 0x0007e8000c101d3c */
[----:B------:R3:W-:Y:S02]  /*11040*/  @!P0 ST.E.128 desc[UR60][R14.64], R72 ;  /* 0x000000480e008985 */ /* 0x0007e4000c101d3c */
.L_x_10583:
[----:B------:R-:W-:Y:S05]  /*11050*/  BSYNC B1 ;  /* 0x0000000000017941 */ /* 0x000fea0003800000 */
.L_x_10582:
[----:B------:R-:W-:-:S03]  /*11060*/  UMOV UR4, 0xffffffff ;  /* 0xffffffff00047882 */ /* 0x000fc60000000000 */
[----:B------:R-:W-:Y:S05]  /*11070*/  BRA.DIV UR4, `(.L_x_10584) ;  /* 0x000000c204307947 */ /* 0x000fea000b800000 */
[----:B---3-5:R3:W4:Y:S04]  /*11080*/  SHFL.IDX PT, R36, R20, 0x1, 0x181f ;  /* 0x00381f0014247f89 */ /* 0x02872800000e0000 */
[----:B--2---:R3:W2:Y:S02]  /*11090*/  SHFL.IDX PT, R14, R3, 0x1, 0x181f ;  /* 0x00381f00030e7f89 */ /* 0x0046a400000e0000 */
.L_x_10788:
        /* <DEDUP_REMOVED lines=31> */
.L_x_10586:
[----:B------:R-:W-:Y:S05]  /*11290*/  BSYNC B1 ;  /* 0x0000000000017941 */ /* 0x000fea0003800000 */
.L_x_10585:
[----:B------:R-:W-:-:S03]  /*112a0*/  UMOV UR4, 0xffffffff ;  /* 0xffffffff00047882 */ /* 0x000fc60000000000 */
[----:B------:R-:W-:Y:S05]  /*112b0*/  BRA.DIV UR4, `(.L_x_10587) ;  /* 0x000000be04e87947 */ /* 0x000fea000b800000 */
[----:B--2---:R2:W0:Y:S04]  /*112c0*/  SHFL.IDX PT, R24, R20, 0x2, 0x181f ;  /* 0x00581f0014187f89 */ /* 0x00442800000e0000 */
[----:B------:R2:W0:Y:S02]  /*112d0*/  SHFL.IDX PT, R14, R3, 0x2, 0x181f ;  /* 0x00581f00030e7f89 */ /* 0x00042400000e0000 */
.L_x_10792:
        /* <DEDUP_REMOVED lines=31> */
.L_x_10589:
[----:B------:R-:W-:Y:S05]  /*114d0*/  BSYNC B1 ;  /* 0x0000000000017941 */ /* 0x000fea0003800000 */
.L_x_10588:
[----:B------:R-:W-:-:S03]  /*114e0*/  UMOV UR4, 0xffffffff ;  /* 0xffffffff00047882 */ /* 0x000fc60000000000 */
[----:B------:R-:W-:Y:S05]  /*114f0*/  BRA.DIV UR4, `(.L_x_10590) ;  /* 0x000000be04a07947 */ /* 0x000fea000b800000 */
[----:B0-23--:R-:W0:Y:S04]  /*11500*/  SHFL.IDX PT, R20, R20, 0x3, 0x181f ;  /* 0x00781f0014147f89 */ /* 0x00de2800000e0000 */
[----:B------:R2:W3:Y:S02]  /*11510*/  SHFL.IDX PT, R14, R3, 0x3, 0x181f ;  /* 0x00781f00030e7f89 */ /* 0x0004e400000e0000 */
.L_x_10796:
[----:B--2---:R-:W-:-:S05]  /*11520*/  VIADD R3, R48, 0x60 ;  /* 0x0000006030037836 */ /* 0x004fca0000000000 */
        /* <DEDUP_REMOVED lines=9> */
[----:B------:R-:W-:Y:S02]  /*115c0*/  ISETP.GE.AND P5, PT, R10, UR4, PT ;  /* 0x000000040a007c0c */ /* 0x000fe4000bfa6270 */
[----:B------:R-:W-:Y:S02]  /*115d0*/  SHF.R.S32.HI R15, RZ, 0x1f, R211 ;  /* 0x0000001fff0f7819 */ /* 0x000fe400000114d3 */
[----:B------:R-:W-:-:S02]  /*115e0*/  SHF.R.S32.HI R13, RZ, 0x1f, R13 ;  /* 0x0000001fff0d7819 */ /* 0x000fc4000001140d */
[----:B------:R-:W-:-:S03]  /*115f0*/  SHF.R.S32.HI R11, RZ, 0x1f, R11 ;  /* 0x0000001fff0b7819 */ /* 0x000fc6000001140b */
[CC--:B---3--:R-:W-:Y:S02]  /*11600*/  @!P3 LEA R4, P0, R211.reuse, R14.reuse, 0x1 ;  /* 0x0000000ed304b211 */ /* 0x0c8fe400078008ff */
[-C--:B------:R-:W-:Y:S02]  /*11610*/  @!P4 LEA R6, P1, R12, R14.reuse, 0x1 ;  /* 0x0000000e0c06c211 */ /* 0x080fe400078208ff */
[----:B------:R-:W-:Y:S02]  /*11620*/  @!P5 LEA R8, P2, R10, R14, 0x1 ;  /* 0x0000000e0a08d211 */ /* 0x000fe400078408ff */
[CC--:B0-----:R-:W-:Y:S02]  /*11630*/  @!P3 LEA.HI.X R5, R211.reuse, R20.reuse, R15, 0x1, P0 ;  /* 0x00000014d305b211 */ /* 0x0c1fe400000f0c0f */
        /* <DEDUP_REMOVED lines=14> */
.L_x_10580:
[----:B0-----:R-:W0:Y:S01]  /*11720*/  @P1 LDC R7, c[0x0][0xcec] ;  /* 0x00033b00ff071b82 */ /* 0x001e220000000800 */
[----:B------:R-:W-:Y:S01]  /*11730*/  ULDC.64 UR4, c[0x0][0xc08] ;  /* 0x0003020000047ab9 */ /* 0x000fe20000000a00 */
[----:B------:R-:W-:Y:S02]  /*11740*/  IMAD.MOV.U32 R10, RZ, RZ, R15 ;  /* 0x000000ffff0a7224 */ /* 0x000fe400078e000f */
[----:B------:R-:W-:-:S04]  /*11750*/  IMAD R9, R9, UR4, RZ ;  /* 0x0000000409097c24 */ /* 0x000fc8000f8e02ff */
[----:B------:R-:W1:Y:S01]  /*11760*/  @P1 LDC R6, c[0x0][0xcf0] ;  /* 0x00033c00ff061b82 */ /* 0x000e620000000800 */
[----:B------:R-:W-:Y:S02]  /*11770*/  IMAD R9, R3, UR5, R9 ;  /* 0x0000000503097c24 */ /* 0x000fe4000f8e0209 */
[----:B0-----:R-:W-:-:S05]  /*11780*/  @P1 IMAD.HI.U32 R7, R15, R7, RZ ;  /* 0x000000070f071227 */ /* 0x001fca00078e00ff */
[----:B-1----:R-:W-:Y:S01]  /*11790*/  @P1 SHF.R.U32.HI R10, RZ, R6, R7 ;  /* 0x00000006ff0a1219 */ /* 0x002fe20000011607 */
[----:B------:R-:W-:Y:S01]  /*117a0*/  IMAD.WIDE.U32 R6, R3, UR4, RZ ;  /* 0x0000000403067c25 */ /* 0x000fe2000f8e00ff */
[----:B------:R-:W-:Y:S01]  /*117b0*/  ULDC.64 UR4, c[0x0][0xc38] ;  /* 0x00030e0000047ab9 */ /* 0x000fe20000000a00 */
[----:B------:R-:W-:Y:S02]  /*117c0*/  SHF.R.S32.HI R3, RZ, 0x1f, R8 ;  /* 0x0000001fff037819 */ /* 0x000fe40000011408 */
[----:B------:R-:W-:Y:S02]  /*117d0*/  IMAD.IADD R7, R7, 0x1, R9 ;  /* 0x0000000107077824 */ /* 0x000fe400078e0209 */
[----:B------:R-:W-:Y:S02]  /*117e0*/  VIADD R9, R19, 0x32420 ;  /* 0x0003242013097836 */ /* 0x000fe40000000000 */
[----:B------:R-:W-:-:S03]  /*117f0*/  IMAD.WIDE.U32 R6, R205, UR4, R6 ;  /* 0x00000004cd067c25 */ /* 0x000fc6000f8e0006 */
[----:B------:R-:W-:Y:S01]  /*11800*/  PRMT R9, RZ, 0x654, R9 ;  /* 0x00000654ff097816 */ /* 0x000fe20000000009 */
[----:B------:R-:W-:Y:S01]  /*11810*/  IMAD R7, R205, UR5, R7 ;  /* 0x00000005cd077c24 */ /* 0x000fe2000f8e0207 */
[----:B------:R-:W-:Y:S02]  /*11820*/  ULDC.64 UR4, c[0x0][0xc40] ;  /* 0x0003100000047ab9 */ /* 0x000fe40000000a00 */
[----:B------:R-:W-:Y:S01]  /*11830*/  IMAD R3, R3, UR4, RZ ;  /* 0x0000000403037c24 */ /* 0x000fe2000f8e02ff */
[----:B------:R0:W-:Y:S01]  /*11840*/  SYNCS.ARRIVE.TRANS64.RED.A1T0 RZ, [R9+URZ], RZ ;  /* 0x000000ff09ff79a7 */ /* 0x0001e2000810043f */
[----:B------:R-:W-:-:S04]  /*11850*/  IMAD.WIDE.U32 R6, R8, UR4, R6 ;  /* 0x0000000408067c25 */ /* 0x000fc8000f8e0006 */
[----:B------:R-:W-:Y:S01]  /*11860*/  IMAD R3, R8, UR5, R3 ;  /* 0x0000000508037c24 */ /* 0x000fe2000f8e0203 */
[----:B------:R-:W-:Y:S01]  /*11870*/  ULDC.64 UR4, c[0x0][0xc48] ;  /* 0x0003120000047ab9 */ /* 0x000fe20000000a00 */
[--C-:B------:R-:W-:Y:S02]  /*11880*/  SHF.R.S32.HI R8, RZ, 0x1f, R10.reuse ;  /* 0x0000001fff087819 */ /* 0x100fe4000001140a */
[----:B------:R-:W-:Y:S02]  /*11890*/  IMAD.IADD R7, R7, 0x1, R3 ;  /* 0x0000000107077824 */ /* 0x000fe400078e0203 */
[----:B------:R-:W-:Y:S02]  /*118a0*/  IMAD.MOV R3, RZ, RZ, -R10 ;  /* 0x000000ffff037224 */ /* 0x000fe400078e0a0a */
[----:B------:R-:W-:-:S04]  /*118b0*/  IMAD.WIDE.U32 R6, R158, UR4, R6 ;  /* 0x000000049e067c25 */ /* 0x000fc8000f8e0006 */
[----:B------:R-:W-:Y:S01]  /*118c0*/  IMAD R7, R158, UR5, R7 ;  /* 0x000000059e077c24 */ /* 0x000fe2000f8e0207 */
[----:B------:R-:W-:Y:S01]  /*118d0*/  ULDC.64 UR4, c[0x0][0xc30] ;  /* 0x00030c0000047ab9 */ /* 0x000fe20000000a00 */
[----:B------:R-:W-:Y:S02]  /*118e0*/  IMAD R3, R155, R3, R15 ;  /* 0x000000039b037224 */ /* 0x000fe400078e020f */
[----:B------:R-:W-:Y:S02]  /*118f0*/  IMAD R8, R8, UR4, RZ ;  /* 0x0000000408087c24 */ /* 0x000fe4000f8e02ff */
[----:B------:R-:W-:-:S04]  /*11900*/  IMAD.WIDE.U32 R6, R10, UR4, R6 ;  /* 0x000000040a067c25 */ /* 0x000fc8000f8e0006 */
        /* <DEDUP_REMOVED lines=9> */
[----:B------:R-:W-:Y:S01]  /*119a0*/  IMAD.IADD R8, R7, 0x1, R8 ;  /* 0x0000000107087824 */ /* 0x000fe200078e0208 */
[----:B------:R-:W-:-:S04]  /*119b0*/  UMOV UR4, 0xffffffff ;  /* 0xffffffff00047882 */ /* 0x000fc80000000000 */
[----:B------:R-:W-:Y:S01]  /*119c0*/  LEA.HI.X R8, R6, UR5, R8, 0x2, P0 ;  /* 0x0000000506087c11 */ /* 0x000fe200080f1408 */
[----:B0-----:R-:W-:Y:S06]  /*119d0*/  BRA.DIV UR4, `(.L_x_10592) ;  /* 0x000000ba04b07947 */ /* 0x001fec000b800000 */
[----:B------:R0:W1:Y:S04]  /*119e0*/  SHFL.IDX PT, R9, R8, RZ, 0x1c1f ;  /* 0x001c1fff08097589 */ /* 0x00006800000e0000 */
[----:B------:R0:W2:Y:S02]  /*119f0*/  SHFL.IDX PT, R12, R3, RZ, 0x1c1f ;  /* 0x001c1fff030c7589 */ /* 0x0000a400000e0000 */
.L_x_10799:
        /* <DEDUP_REMOVED lines=22> */
[----:B------:R1:W-:Y:S04]  /*11b60*/  @!P0 ST.E.64 desc[UR60][R6.64], R152 ;  /* 0x0000009806008985 */ /* 0x0003e8000c101b3c */
[----:B-1----:R-:W3:Y:S01]  /*11b70*/  LDL R153, [R1+0x180] ;  /* 0x0001800001997983 */ /* 0x002ee20000100800 */
[----:B----4-:R-:W-:-:S03]  /*11b80*/  ISETP.GE.AND P0, PT, R13, UR4, PT ;  /* 0x000000040d007c0c */ /* 0x010fc6000bf06270 */
[----:B------:R-:W4:Y:S10]  /*11b90*/  LDL R152, [R1+0x17c] ;  /* 0x00017c0001987983 */ /* 0x000f340000100800 */
[----:B------:R-:W-:-:S04]  /*11ba0*/  @!P0 LEA R6, P1, R13, R12, 0x2 ;  /* 0x0000000c0d068211 */ /* 0x000fc800078210ff */
[----:B-----5:R-:W-:Y:S02]  /*11bb0*/  @!P0 LEA.HI.X R7, R13, R9, R159, 0x2, P1 ;  /* 0x000000090d078211 */ /* 0x020fe400008f149f */
[----:B------:R-:W5:Y:S04]  /*11bc0*/  LDL R13, [R1+0xf4] ;  /* 0x0000f400010d7983 */ /* 0x000f680000100800 */
[----:B------:R1:W-:Y:S01]  /*11bd0*/  @!P0 ST.E.64 desc[UR60][R6.64], R28 ;  /* 0x0000001c06008985 */ /* 0x0003e2000c101b3c */
[----:B------:R-:W-:Y:S02]  /*11be0*/  ISETP.GE.AND P0, PT, R10, UR4, PT ;  /* 0x000000040a007c0c */ /* 0x000fe4000bf06270 */
[----:B------:R-:W-:-:S11]  /*11bf0*/  ISETP.GE.AND P1, PT, R14, UR4, PT ;  /* 0x000000040e007c0c */ /* 0x000fd6000bf26270 */
        /* <DEDUP_REMOVED lines=27> */
[----:B------:R1:W-:Y:S02]  /*11db0*/  @!P1 ST.E.64 desc[UR60][R6.64], R44 ;  /* 0x0000002c06009985 */ /* 0x0003e4000c101b3c */
[C---:B-1----:R-:W-:Y:S02]  /*11dc0*/  @!P0 LEA R6, P2, R155.reuse, R12, 0x2 ;  /* 0x0000000c9b068211 */ /* 0x042fe400078410ff */
[----:B------:R-:W4:Y:S04]  /*11dd0*/  LDL R45, [R1+0xb8] ;  /* 0x0000b800012d7983 */ /* 0x000f280000100800 */
[----:B------:R-:W4:Y:S01]  /*11de0*/  LDL R44, [R1+0x134] ;  /* 0x00013400012c7983 */ /* 0x000f220000100800 */
[----:B---3--:R-:W-:-:S05]  /*11df0*/  @!P0 LEA.HI.X R7, R155, R9, R153, 0x2, P2 ;  /* 0x000000099b078211 */ /* 0x008fca00010f1499 */
[----:B------:R1:W-:Y:S04]  /*11e00*/  @!P0 ST.E.64 desc[UR60][R6.64], R24 ;  /* 0x0000001806008985 */ /* 0x0003e8000c101b3c */
[----:B-1----:R-:W3:Y:S04]  /*11e10*/  LDL R24, [R1+0x164] ;  /* 0x0001640001187983 */ /* 0x002ee80000100800 */
[----:B------:R-:W3:Y:S01]  /*11e20*/  LDL R25, [R1+0x15c] ;  /* 0x00015c0001197983 */ /* 0x000ee20000100800 */
[----:B--2---:R-:W-:Y:S02]  /*11e30*/  ISETP.GE.AND P1, PT, R20, UR4, PT ;  /* 0x0000000414007c0c */ /* 0x004fe4000bf26270 */
[----:B-----5:R-:W-:-:S11]  /*11e40*/  ISETP.GE.AND P0, PT, R13, UR4, PT ;  /* 0x000000040d007c0c */ /* 0x020fd6000bf06270 */
[----:B------:R-:W-:-:S04]  /*11e50*/  @!P1 LEA R6, P2, R20, R12, 0x2 ;  /* 0x0000000c14069211 */ /* 0x000fc800078410ff */
[-C--:B----4-:R-:W-:Y:S02]  /*11e60*/  @!P1 LEA.HI.X R7, R20, R9.reuse, R152, 0x2, P2 ;  /* 0x0000000914079211 */ /* 0x090fe400010f1498 */
[----:B------:R-:W-:Y:S01]  /*11e70*/  ISETP.GE.AND P3, PT, R29, UR4, PT ;  /* 0x000000041d007c0c */ /* 0x000fe2000bf66270 */
[----:B------:R-:W2:Y:S04]  /*11e80*/  LDL R20, [R1+0xcc] ;  /* 0x0000cc0001147983 */ /* 0x000ea80000100800 */
[----:B------:R1:W-:Y:S01]  /*11e90*/  @!P1 ST.E.64 desc[UR60][R6.64], R52 ;  /* 0x0000003406009985 */ /* 0x0003e2000c101b3c */
[----:B------:R-:W-:Y:S02]  /*11ea0*/  ISETP.GE.AND P1, PT, R10, UR4, PT ;  /* 0x000000040a007c0c */ /* 0x000fe4000bf26270 */
[C---:B-1----:R-:W-:Y:S01]  /*11eb0*/  @!P0 LEA R6, P2, R13.reuse, R12, 0x2 ;  /* 0x0000000c0d068211 */ /* 0x042fe200078410ff */
[----:B------:R-:W4:Y:S04]  /*11ec0*/  LDL R52, [R1+0xbc] ;  /* 0x0000bc0001347983 */ /* 0x000f280000100800 */
[----:B------:R-:W5:Y:S01]  /*11ed0*/  LDL R53, [R1+0x140] ;  /* 0x0001400001357983 */ /* 0x000f620000100800 */
[----:B------:R-:W-:-:S03]  /*11ee0*/  @!P0 LEA.HI.X R7, R13, R9, R14, 0x2, P2 ;  /* 0x000000090d078211 */ /* 0x000fc600010f140e */
[----:B------:R-:W2:Y:S04]  /*11ef0*/  LDL R14, [R1+0xd0] ;  /* 0x0000d000010e7983 */ /* 0x000ea80000100800 */
[----:B------:R1:W-:Y:S01]  /*11f00*/  @!P0 ST.E.64 desc[UR60][R6.64], R56 ;  /* 0x0000003806008985 */ /* 0x0003e2000c101b3c */
[----:B------:R-:W-:-:S03]  /*11f10*/  ISETP.GE.AND P2, PT, R21, UR4, PT ;  /* 0x0000000415007c0c */ /* 0x000fc6000bf46270 */
[----:B------:R-:W4:Y:S01]  /*11f20*/  LDL R13, [R1+0xc8] ;  /* 0x0000c800010d7983 */ /* 0x000f220000100800 */
[----:B-1----:R-:W-:-:S04]  /*11f30*/  @!P1 LEA R6, P0, R10, R12, 0x2 ;  /* 0x0000000c0a069211 */ /* 0x002fc800078010ff */
[----:B------:R-:W-:-:S05]  /*11f40*/  @!P1 LEA.HI.X R7, R10, R9, R11, 0x2, P0 ;  /* 0x000000090a079211 */ /* 0x000fca00000f140b */
[----:B------:R1:W-:Y:S01]  /*11f50*/  @!P1 ST.E.64 desc[UR60][R6.64], R60 ;  /* 0x0000003c06009985 */ /* 0x0003e2000c101b3c */
[----:B------:R-:W-:Y:S02]  /*11f60*/  ISETP.GE.AND P1, PT, R15, UR4, PT ;  /* 0x000000040f007c0c */ /* 0x000fe4000bf26270 */
[-C--:B------:R-:W-:Y:S02]  /*11f70*/  @!P2 LEA R10, P5, R21, R12.reuse, 0x2 ;  /* 0x0000000c150aa211 */ /* 0x080fe400078a10ff */
[----:B-1----:R-:W-:-:S04]  /*11f80*/  @!P3 LEA R6, P4, R29, R12, 0x2 ;  /* 0x0000000c1d06b211 */ /* 0x002fc800078810ff */
[-C--:B------:R-:W-:Y:S02]  /*11f90*/  @!P3 LEA.HI.X R7, R29, R9.reuse, R36, 0x2, P4 ;  /* 0x000000091d07b211 */ /* 0x080fe400020f1424 */
[----:B------:R-:W5:Y:S01]  /*11fa0*/  LDL R29, [R1+0x154] ;  /* 0x00015400011d7983 */ /* 0x000f620000100800 */
[----:B------:R-:W-:-:S03]  /*11fb0*/  @!P2 LEA.HI.X R11, R21, R9, R28, 0x2, P5 ;  /* 0x00000009150ba211 */ /* 0x000fc600028f141c */
[----:B------:R-:W5:Y:S01]  /*11fc0*/  LDL R36, [R1+0x158] ;  /* 0x0001580001247983 */ /* 0x000f620000100800 */
[----:B------:R-:W-:-:S03]  /*11fd0*/  ISETP.GE.AND P0, PT, R48, UR4, PT ;  /* 0x0000000430007c0c */ /* 0x000fc6000bf06270 */
[----:B------:R-:W-:Y:S04]  /*11fe0*/  @!P3 ST.E.64 desc[UR60][R6.64], R64 ;  /* 0x000000400600b985 */ /* 0x000fe8000c101b3c */
[----:B------:R1:W-:Y:S01]  /*11ff0*/  @!P2 ST.E.64 desc[UR60][R10.64], R68 ;  /* 0x000000440a00a985 */ /* 0x0003e2000c101b3c */
[----:B------:R-:W-:-:S03]  /*12000*/  ISETP.GE.AND P2, PT, R32, UR4, PT ;  /* 0x0000000420007c0c */ /* 0x000fc6000bf46270 */
[----:B------:R-:W5:Y:S04]  /*12010*/  LDL R28, [R1+0xc4] ;  /* 0x0000c400011c7983 */ /* 0x000f680000100800 */
[----:B------:R-:W5:Y:S01]  /*12020*/  LDL R21, [R1+0xc0] ;  /* 0x0000c00001157983 */ /* 0x000f620000100800 */
[-C--:B-1----:R-:W-:Y:S02]  /*12030*/  @!P1 LEA R10, P5, R15, R12.reuse, 0x2 ;  /* 0x0000000c0f0a9211 */ /* 0x082fe400078a10ff */
[----:B------:R-:W-:-:S04]  /*12040*/  @!P0 LEA R6, P4, R48, R12, 0x2 ;  /* 0x0000000c30068211 */ /* 0x000fc800078810ff */
[-C--:B------:R-:W-:Y:S02]  /*12050*/  @!P0 LEA.HI.X R7, R48, R9.reuse, R41, 0x2, P4 ;  /* 0x0000000930078211 */ /* 0x080fe400020f1429 */
[----:B------:R-:W-:Y:S01]  /*12060*/  ISETP.GE.AND P3, PT, R37, UR4, PT ;  /* 0x0000000425007c0c */ /* 0x000fe2000bf66270 */
[----:B------:R-:W5:Y:S04]  /*12070*/  LDL R41, [R1+0xb0] ;  /* 0x0000b00001297983 */ /* 0x000f680000100800 */
[----:B------:R-:W-:Y:S01]  /*12080*/  @!P0 ST.E.64 desc[UR60][R6.64], R72 ;  /* 0x0000004806008985 */ /* 0x000fe2000c101b3c */
[----:B---3--:R-:W-:-:S03]  /*12090*/  @!P1 LEA.HI.X R11, R15, R9, R24, 0x2, P5 ;  /* 0x000000090f0b9211 */ /* 0x008fc600028f1418 */
[----:B------:R-:W3:Y:S04]  /*120a0*/  LDL R48, [R1+0x13c] ;  /* 0x00013c0001307983 */ /* 0x000ee80000100800 */
[----:B------:R-:W3:Y:S04]  /*120b0*/  LDL R15, [R1+0x14c] ;  /* 0x00014c00010f7983 */ /* 0x000ee80000100800 */
[----:B------:R-:W3:Y:S04]  /*120c0*/  LDL R24, [R1+0x150] ;  /* 0x0001500001187983 */ /* 0x000ee80000100800 */
[----:B------:R1:W-:Y:S02]  /*120d0*/  @!P1 ST.E.64 desc[UR60][R10.64], R76 ;  /* 0x0000004c0a009985 */ /* 0x0003e4000c101b3c */
[----:B-1----:R-:W-:-:S04]  /*120e0*/  @!P2 LEA R10, P5, R32, R12, 0x2 ;  /* 0x0000000c200aa211 */ /* 0x002fc800078a10ff */
[-C--:B------:R-:W-:Y:S02]  /*120f0*/  @!P2 LEA.HI.X R11, R32, R9.reuse, R25, 0x2, P5 ;  /* 0x00000009200ba211 */ /* 0x080fe400028f1419 */
[----:B------:R-:W3:Y:S04]  /*12100*/  LDL R32, [R1+0x148] ;  /* 0x0001480001207983 */ /* 0x000ee80000100800 */
[----:B------:R-:W3:Y:S01]  /*12110*/  LDL R25, [R1+0x144] ;  /* 0x0001440001197983 */ /* 0x000ee20000100800 */
[----:B------:R-:W-:Y:S02]  /*12120*/  @!P3 LEA R6, P4, R37, R12, 0x2 ;  /* 0x0000000c2506b211 */ /* 0x000fe400078810ff */
[----:B------:R-:W-:Y:S02]  /*12130*/  ISETP.GE.AND P0, PT, R33, UR4, PT ;  /* 0x0000000421007c0c */ /* 0x000fe4000bf06270 */
[----:B------:R-:W-:-:S02]  /*12140*/  @!P3 LEA.HI.X R7, R37, R9, R40, 0x2, P4 ;  /* 0x000000092507b211 */ /* 0x000fc400020f1428 */
[----:B------:R-:W3:Y:S01]  /*12150*/  LDL R37, [R1+0xac] ;  /* 0x0000ac0001257983 */ /* 0x000ee20000100800 */
[----:B--2---:R-:W-:-:S03]  /*12160*/  ISETP.GE.AND P1, PT, R14, UR4, PT ;  /* 0x000000040e007c0c */ /* 0x004fc6000bf26270 */
[----:B------:R-:W-:Y:S04]  /*12170*/  @!P3 ST.E.64 desc[UR60][R6.64], R80 ;  /* 0x000000500600b985 */ /* 0x000fe8000c101b3c */
[----:B------:R1:W-:Y:S01]  /*12180*/  @!P2 ST.E.64 desc[UR60][R10.64], R84 ;  /* 0x000000540a00a985 */ /* 0x0003e2000c101b3c */
[----:B----4-:R-:W-:-:S03]  /*12190*/  ISETP.GE.AND P2, PT, R13, UR4, PT ;  /* 0x000000040d007c0c */ /* 0x010fc6000bf46270 */
[----:B------:R-:W2:Y:S02]  /*121a0*/  LDL R40, [R1+0x130] ;  /* 0x0001300001287983 */ /* 0x000ea40000100800 */
[-C--:B-1----:R-:W-:Y:S02]  /*121b0*/  @!P1 LEA R10, P5, R14, R12.reuse, 0x2 ;  /* 0x0000000c0e0a9211 */ /* 0x082fe400078a10ff */
[C---:B------:R-:W-:Y:S02]  /*121c0*/  @!P0 LEA R6, P4, R33.reuse, R12, 0x2 ;  /* 0x0000000c21068211 */ /* 0x040fe400078810ff */
[----:B------:R-:W-:Y:S02]  /*121d0*/  ISETP.GE.AND P3, PT, R20, UR4, PT ;  /* 0x0000000414007c0c */ /* 0x000fe4000bf66270 */
[-C--:B-----5:R-:W-:Y:S02]  /*121e0*/  @!P1 LEA.HI.X R11, R14, R9.reuse, R29, 0x2, P5 ;  /* 0x000000090e0b9211 */ /* 0x0a0fe400028f141d */
[----:B------:R-:W4:Y:S01]  /*121f0*/  LDL R14, [R1+0xb4] ;  /* 0x0000b400010e7983 */ /* 0x000f220000100800 */
[----:B------:R-:W-:-:S03]  /*12200*/  @!P0 LEA.HI.X R7, R33, R9, R36, 0x2, P4 ;  /* 0x0000000921078211 */ /* 0x000fc600020f1424 */
[----:B------:R-:W5:Y:S04]  /*12210*/  LDL R33, [R1+0xa8] ;  /* 0x0000a80001217983 */ /* 0x000f680000100800 */
[----:B------:R-:W-:Y:S04]  /*12220*/  @!P0 ST.E.64 desc[UR60][R6.64], R88 ;  /* 0x0000005806008985 */ /* 0x000fe8000c101b3c */
[----:B------:R1:W-:Y:S01]  /*12230*/  @!P1 ST.E.64 desc[UR60][R10.64], R92 ;  /* 0x0000005c0a009985 */ /* 0x0003e2000c101b3c */
[----:B------:R-:W-:-:S03]  /*12240*/  ISETP.GE.AND P0, PT, R28, UR4, PT ;  /* 0x000000041c007c0c */ /* 0x000fc6000bf06270 */
[----:B------:R-:W2:Y:S04]  /*12250*/  LDL R29, [R1+0xa4] ;  /* 0x0000a400011d7983 */ /* 0x000ea80000100800 */
[----:B------:R-:W2:Y:S01]  /*12260*/  LDL R36, [R1+0x12c] ;  /* 0x00012c0001247983 */ /* 0x000ea20000100800 */
[-C--:B-1----:R-:W-:Y:S02]  /*12270*/  @!P2 LEA R10, P5, R13, R12.reuse, 0x2 ;  /* 0x0000000c0d0aa211 */ /* 0x082fe400078a10ff */
[----:B------:R-:W-:Y:S02]  /*12280*/  @!P3 LEA R6, P4, R20, R12, 0x2 ;  /* 0x0000000c1406b211 */ /* 0x000fe400078810ff */
[----:B------:R-:W-:Y:S02]  /*12290*/  ISETP.GE.AND P1, PT, R21, UR4, PT ;  /* 0x0000000415007c0c */ /* 0x000fe4000bf26270 */
[----:B---3--:R-:W-:-:S02]  /*122a0*/  @!P2 LEA.HI.X R11, R13, R9, R15, 0x2, P5 ;  /* 0x000000090d0ba211 */ /* 0x008fc400028f140f */
[----:B------:R-:W3:Y:S04]  /*122b0*/  LDL R15, [R1+0x138] ;  /* 0x00013800010f7983 */ /* 0x000ee80000100800 */
[----:B------:R-:W2:Y:S01]  /*122c0*/  LDL R13, [R1+0xa0] ;  /* 0x0000a000010d7983 */ /* 0x000ea20000100800 */
[----:B------:R-:W-:-:S03]  /*122d0*/  @!P3 LEA.HI.X R7, R20, R9, R24, 0x2, P4 ;  /* 0x000000091407b211 */ /* 0x000fc600020f1418 */
[----:B------:R-:W2:Y:S04]  /*122e0*/  LDL R24, [R1+0x9c] ;  /* 0x00009c0001187983 */ /* 0x000ea80000100800 */
[----:B------:R-:W2:Y:S04]  /*122f0*/  LDL R20, [R1+0x98] ;  /* 0x0000980001147983 */ /* 0x000ea80000100800 */
[----:B------:R1:W-:Y:S04]  /*12300*/  @!P3 ST.E.64 desc[UR60][R6.64], R96 ;  /* 0x000000600600b985 */ /* 0x0003e8000c101b3c */
[----:B------:R0:W-:Y:S01]  /*12310*/  @!P2 ST.E.64 desc[UR60][R10.64], R100 ;  /* 0x000000640a00a985 */ /* 0x0001e2000c101b3c */
[----:B-1----:R-:W-:-:S04]  /*12320*/  @!P0 LEA R6, P5, R28, R12, 0x2 ;  /* 0x0000000c1c068211 */ /* 0x002fc800078a10ff */
[-C--:B------:R-:W-:Y:S02]  /*12330*/  @!P0 LEA.HI.X R7, R28, R9.reuse, R32, 0x2, P5 ;  /* 0x000000091c078211 */ /* 0x080fe400028f1420 */
[C---:B0-----:R-:W-:Y:S01]  /*12340*/  @!P1 LEA R10, P2, R21.reuse, R12, 0x2 ;  /* 0x0000000c150a9211 */ /* 0x041fe200078410ff */
[----:B------:R-:W2:Y:S04]  /*12350*/  LDL R32, [R1+0x128] ;  /* 0x0001280001207983 */ /* 0x000ea80000100800 */
[----:B------:R-:W2:Y:S01]  /*12360*/  LDL R28, [R1+0x124] ;  /* 0x00012400011c7983 */ /* 0x000ea20000100800 */
[----:B------:R-:W-:-:S03]  /*12370*/  @!P1 LEA.HI.X R11, R21, R9, R25, 0x2, P2 ;  /* 0x00000009150b9211 */ /* 0x000fc600010f1419 */
[----:B------:R-:W2:Y:S04]  /*12380*/  LDL R25, [R1+0x120] ;  /* 0x0001200001197983 */ /* 0x000ea80000100800 */
[----:B------:R-:W2:Y:S01]  /*12390*/  LDL R21, [R1+0x11c] ;  /* 0x00011c0001157983 */ /* 0x000ea20000100800 */
[----:B------:R-:W-:Y:S02]  /*123a0*/  ISETP.GE.AND P3, PT, R52, UR4, PT ;  /* 0x0000000434007c0c */ /* 0x000fe4000bf66270 */
[----:B------:R-:W-:Y:S01]  /*123b0*/  ISETP.GE.AND P4, PT, R45, UR4, PT ;  /* 0x000000042d007c0c */ /* 0x000fe2000bf86270 */
[----:B------:R0:W-:Y:S04]  /*123c0*/  @!P0 ST.E.64 desc[UR60][R6.64], R104 ;  /* 0x0000006806008985 */ /* 0x0001e8000c101b3c */
[----:B------:R1:W-:Y:S01]  /*123d0*/  @!P1 ST.E.64 desc[UR60][R10.64], R108 ;  /* 0x0000006c0a009985 */ /* 0x0003e2000c101b3c */
[----:B------:R-:W-:-:S05]  /*123e0*/  ISETP.GE.AND P1, PT, R41, UR4, PT ;  /* 0x0000000429007c0c */ /* 0x000fca000bf26270 */
[CC--:B0-----:R-:W-:Y:S02]  /*123f0*/  @!P3 LEA R6, P0, R52.reuse, R12.reuse, 0x2 ;  /* 0x0000000c3406b211 */ /* 0x0c1fe400078010ff */
[----:B-1----:R-:W-:Y:S02]  /*12400*/  @!P4 LEA R10, P5, R45, R12, 0x2 ;  /* 0x0000000c2d0ac211 */ /* 0x002fe400078a10ff */
[-C--:B------:R-:W-:Y:S02]  /*12410*/  @!P3 LEA.HI.X R7, R52, R9.reuse, R53, 0x2, P0 ;  /* 0x000000093407b211 */ /* 0x080fe400000f1435 */
[----:B------:R-:W-:Y:S02]  /*12420*/  ISETP.GE.AND P0, PT, R37, UR4, PT ;  /* 0x0000000425007c0c */ /* 0x000fe4000bf06270 */
[----:B------:R-:W-:Y:S01]  /*12430*/  @!P4 LEA.HI.X R11, R45, R9, R48, 0x2, P5 ;  /* 0x000000092d0bc211 */ /* 0x000fe200028f1430 */
[----:B------:R-:W-:Y:S04]  /*12440*/  @!P3 ST.E.64 desc[UR60][R6.64], R112 ;  /* 0x000000700600b985 */ /* 0x000fe8000c101b3c */
[----:B------:R0:W-:Y:S01]  /*12450*/  @!P4 ST.E.64 desc[UR60][R10.64], R116 ;  /* 0x000000740a00c985 */ /* 0x0001e2000c101b3c */
[----:B----4-:R-:W-:-:S02]  /*12460*/  ISETP.GE.AND P2, PT, R14, UR4, PT ;  /* 0x000000040e007c0c */ /* 0x010fc4000bf46270 */
[----:B-----5:R-:W-:Y:S02]  /*12470*/  ISETP.GE.AND P4, PT, R33, UR4, PT ;  /* 0x0000000421007c0c */ /* 0x020fe4000bf86270 */
[----:B0-----:R-:W-:-:S09]  /*12480*/  @!P1 LEA R10, P5, R41, R12, 0x2 ;  /* 0x0000000c290a9211 */ /* 0x001fd200078a10ff */
[CC--:B------:R-:W-:Y:S02]  /*12490*/  @!P2 LEA R6, P3, R14.reuse, R12.reuse, 0x2 ;  /* 0x0000000c0e06a211 */ /* 0x0c0fe400078610ff */
[-C--:B------:R-:W-:Y:S02]  /*124a0*/  @!P1 LEA.HI.X R11, R41, R9.reuse, R44, 0x2, P5 ;  /* 0x00000009290b9211 */ /* 0x080fe400028f142c */
[----:B---3--:R-:W-:Y:S02]  /*124b0*/  @!P2 LEA.HI.X R7, R14, R9, R15, 0x2, P3 ;  /* 0x000000090e07a211 */ /* 0x008fe400018f140f */
[----:B------:R-:W-:-:S03]  /*124c0*/  @!P0 LEA R14, P3, R37, R12, 0x2 ;  /* 0x0000000c250e8211 */ /* 0x000fc600078610ff */
[----:B------:R0:W-:Y:S01]  /*124d0*/  @!P2 ST.E.64 desc[UR60][R6.64], R120 ;  /* 0x000000780600a985 */ /* 0x0001e2000c101b3c */
[----:B--2---:R-:W-:Y:S02]  /*124e0*/  ISETP.GE.AND P2, PT, R29, UR4, PT ;  /* 0x000000041d007c0c */ /* 0x004fe4000bf46270 */
        /* <DEDUP_REMOVED lines=10> */
[-C--:B--2---:R-:W-:Y:S02]  /*12590*/  @!P3 LEA R14, P4, R13, R12.reuse, 0x2 ;  /* 0x0000000c0d0eb211 */ /* 0x084fe400078810ff */
[-C--:B------:R-:W-:Y:S02]  /*125a0*/  @!P2 LEA.HI.X R11, R29, R9.reuse, R32, 0x2, P5 ;  /* 0x000000091d0ba211 */ /* 0x080fe400028f1420 */
[-C--:B------:R-:W-:Y:S02]  /*125b0*/  @!P3 LEA.HI.X R15, R13, R9.reuse, R28, 0x2, P4 ;  /* 0x000000090d0fb211 */ /* 0x080fe400020f141c */
[-C--:B0-----:R-:W-:Y:S02]  /*125c0*/  @!P1 LEA R6, P5, R24, R12.reuse, 0x2 ;  /* 0x0000000c18069211 */ /* 0x081fe400078a10ff */
[----:B------:R-:W-:Y:S02]  /*125d0*/  @!P0 LEA R12, P4, R20, R12, 0x2 ;  /* 0x0000000c140c8211 */ /* 0x000fe400078810ff */
[----:B------:R-:W-:-:S02]  /*125e0*/  @!P1 LEA.HI.X R7, R24, R9, R25, 0x2, P5 ;  /* 0x0000000918079211 */ /* 0x000fc400028f1419 */
[----:B------:R-:W-:Y:S01]  /*125f0*/  @!P0 LEA.HI.X R13, R20, R9, R21, 0x2, P4 ;  /* 0x00000009140d8211 */ /* 0x000fe200020f1415 */
[----:B------:R3:W-:Y:S04]  /*12600*/  @!P2 ST.E.64 desc[UR60][R10.64], R136 ;  /* 0x000000880a00a985 */ /* 0x0007e8000c101b3c */
[----:B------:R3:W-:Y:S04]  /*12610*/  @!P3 ST.E.64 desc[UR60][R14.64], R140 ;  /* 0x0000008c0e00b985 */ /* 0x0007e8000c101b3c */
[----:B------:R3:W-:Y:S04]  /*12620*/  @!P1 ST.E.64 desc[UR60][R6.64], R144 ;  /* 0x0000009006009985 */ /* 0x0007e8000c101b3c */
[----:B------:R3:W-:Y:S02]  /*12630*/  @!P0 ST.E.64 desc[UR60][R12.64], R148 ;  /* 0x000000940c008985 */ /* 0x0007e4000c101b3c */
.L_x_10594:
[----:B------:R-:W-:Y:S05]  /*12640*/  BSYNC B1 ;  /* 0x0000000000017941 */ /* 0x000fea0003800000 */
.L_x_10593:
[----:B------:R-:W-:-:S03]  /*12650*/  UMOV UR4, 0xffffffff ;  /* 0xffffffff00047882 */ /* 0x000fc60000000000 */
[----:B------:R-:W-:Y:S05]  /*12660*/  BRA.DIV UR4, `(.L_x_10595) ;  /* 0x000000ae04c47947 */ /* 0x000fea000b800000 */
[----:B---3--:R3:W4:Y:S04]  /*12670*/  SHFL.IDX PT, R10, R8, 0x1, 0x1c1f ;  /* 0x003c1f00080a7f89 */ /* 0x00872800000e0000 */
[----:B0-----:R-:W0:Y:S02]  /*12680*/  SHFL.IDX PT, R3, R3, 0x1, 0x1c1f ;  /* 0x003c1f0003037f89 */ /* 0x001e2400000e0000 */
.L_x_10803:
        /* <DEDUP_REMOVED lines=45> */
[----:B-----5:R-:W-:Y:S01]  /*12960*/  ISETP.GE.AND P2, PT, R65, UR4, PT ;  /* 0x0000000441007c0c */ /* 0x020fe2000bf46270 */
[----:B----4-:R-:W-:Y:S01]  /*12970*/  IMAD.MOV.U32 R57, RZ, RZ, R56 ;  /* 0x000000ffff397224 */ /* 0x010fe200078e0038 */
[----:B------:R-:W-:Y:S01]  /*12980*/  ISETP.GE.AND P3, PT, R81, UR4, PT ;  /* 0x0000000451007c0c */ /* 0x000fe2000bf66270 */
[----:B------:R-:W-:-:S02]  /*12990*/  IMAD.MOV.U32 R56, RZ, RZ, R53 ;  /* 0x000000ffff387224 */ /* 0x000fc400078e0035 */
[----:B------:R-:W-:Y:S02]  /*129a0*/  IMAD.MOV.U32 R53, RZ, RZ, R52 ;  /* 0x000000ffff357224 */ /* 0x000fe400078e0034 */
[----:B------:R-:W-:Y:S02]  /*129b0*/  IMAD.MOV.U32 R52, RZ, RZ, R48 ;  /* 0x000000ffff347224 */ /* 0x000fe400078e0030 */
[----:B------:R-:W-:Y:S02]  /*129c0*/  IMAD.MOV.U32 R48, RZ, RZ, R44 ;  /* 0x000000ffff307224 */ /* 0x000fe400078e002c */
[----:B------:R-:W-:Y:S02]  /*129d0*/  IMAD.MOV.U32 R44, RZ, RZ, R41 ;  /* 0x000000ffff2c7224 */ /* 0x000fe400078e0029 */
[----:B------:R-:W-:Y:S02]  /*129e0*/  IMAD.MOV.U32 R41, RZ, RZ, R9 ;  /* 0x000000ffff297224 */ /* 0x000fe400078e0009 */
[----:B---3--:R-:W-:-:S02]  /*129f0*/  IMAD.MOV.U32 R9, RZ, RZ, R8 ;  /* 0x000000ffff097224 */ /* 0x008fc400078e0008 */
[----:B------:R-:W-:Y:S02]  /*12a00*/  IMAD.MOV.U32 R8, RZ, RZ, R7 ;  /* 0x000000ffff087224 */ /* 0x000fe400078e0007 */
[----:B------:R-:W-:Y:S02]  /*12a10*/  @!P2 IMAD.MOV.U32 R7, RZ, RZ, R10 ;  /* 0x000000ffff07a224 */ /* 0x000fe400078e000a */
[----:B------:R-:W-:Y:S02]  /*12a20*/  IMAD.MOV.U32 R60, RZ, RZ, R6 ;  /* 0x000000ffff3c7224 */ /* 0x000fe400078e0006 */
[----:B0-----:R-:W-:Y:S02]  /*12a30*/  @!P2 IMAD.MOV.U32 R6, RZ, RZ, R3 ;  /* 0x000000ffff06a224 */ /* 0x001fe400078e0003 */
[----:B------:R-:W-:Y:S02]  /*12a40*/  IMAD.MOV.U32 R69, RZ, RZ, R61 ;  /* 0x000000ffff457224 */ /* 0x000fe400078e003d */
[----:B------:R-:W-:-:S02]  /*12a50*/  IMAD.MOV.U32 R61, RZ, RZ, R57 ;  /* 0x000000ffff3d7224 */ /* 0x000fc400078e0039 */
[----:B------:R-:W-:Y:S02]  /*12a60*/  IMAD.MOV.U32 R57, RZ, RZ, R53 ;  /* 0x000000ffff397224 */ /* 0x000fe400078e0035 */
[----:B------:R-:W-:Y:S02]  /*12a70*/  IMAD.MOV.U32 R53, RZ, RZ, R48 ;  /* 0x000000ffff357224 */ /* 0x000fe400078e0030 */
[----:B------:R-:W-:Y:S01]  /*12a80*/  IMAD.MOV.U32 R48, RZ, RZ, R8 ;  /* 0x000000ffff307224 */ /* 0x000fe200078e0008 */
[----:B------:R-:W-:Y:S01]  /*12a90*/  @!P3 LEA R8, P4, R81, R3, 0x2 ;  /* 0x000000035108b211 */ /* 0x000fe200078810ff */
[----:B------:R-:W-:-:S04]  /*12aa0*/  @!P2 IMAD.WIDE R6, R65, 0x4, R6 ;  /* 0x000000044106a825 */ /* 0x000fc800078e0206 */
[----:B------:R-:W-:Y:S02]  /*12ab0*/  IMAD.MOV.U32 R65, RZ, RZ, R64 ;  /* 0x000000ffff417224 */ /* 0x000fe400078e0040 */
[----:B------:R-:W-:Y:S02]  /*12ac0*/  IMAD.MOV.U32 R64, RZ, RZ, R44 ;  /* 0x000000ffff407224 */ /* 0x000fe400078e002c */
[----:B------:R-:W-:Y:S01]  /*12ad0*/  IMAD.MOV.U32 R44, RZ, RZ, R9 ;  /* 0x000000ffff2c7224 */ /* 0x000fe200078e0009 */
[----:B------:R-:W-:Y:S02]  /*12ae0*/  @!P3 LEA.HI.X R9, R81, R10, R92, 0x2, P4 ;  /* 0x0000000a5109b211 */ /* 0x000fe400020f145c */
[----:B------:R-:W3:Y:S01]  /*12af0*/  LDL R92, [R1+0x18c] ;  /* 0x00018c00015c7983 */ /* 0x000ee20000100800 */
[C---:B------:R-:W-:Y:S02]  /*12b00*/  ISETP.GE.AND P1, PT, R76.reuse, UR4, PT ;  /* 0x000000044c007c0c */ /* 0x040fe4000bf26270 */
[----:B------:R-:W-:Y:S01]  /*12b10*/  ISETP.GE.AND P0, PT, R85, UR4, PT ;  /* 0x0000000455007c0c */ /* 0x000fe2000bf06270 */
[----:B------:R0:W-:Y:S04]  /*12b20*/  @!P2 ST.E.64 desc[UR60][R6.64], R26 ;  /* 0x0000001a0600a985 */ /* 0x0001e8000c101b3c */
[----:B------:R1:W-:Y:S04]  /*12b30*/  @!P3 ST.E.64 desc[UR60][R8.64], R30 ;  /* 0x0000001e0800b985 */ /* 0x0003e8000c101b3c */
[----:B------:R-:W4:Y:S02]  /*12b40*/  LDL R81, [R1+0xe8] ;  /* 0x0000e80001517983 */ /* 0x000f240000100800 */
[----:B0-----:R-:W-:-:S04]  /*12b50*/  @!P1 LEA R6, P5, R76, R3, 0x2 ;  /* 0x000000034c069211 */ /* 0x001fc800078a10ff */
[-C--:B------:R-:W-:Y:S02]  /*12b60*/  @!P1 LEA.HI.X R7, R76, R10.reuse, R77, 0x2, P5 ;  /* 0x0000000a4c079211 */ /* 0x080fe400028f144d */
[----:B------:R-:W5:Y:S01]  /*12b70*/  LDL R77, [R1+0x188] ;  /* 0x00018800014d7983 */ /* 0x000f620000100800 */
[C---:B-1----:R-:W-:Y:S02]  /*12b80*/  @!P0 LEA R8, P4, R85.reuse, R3, 0x2 ;  /* 0x0000000355088211 */ /* 0x042fe400078810ff */
[----:B------:R-:W-:Y:S01]  /*12b90*/  ISETP.GE.AND P2, PT, R72, UR4, PT ;  /* 0x0000000448007c0c */ /* 0x000fe2000bf46270 */
[----:B------:R-:W2:Y:S01]  /*12ba0*/  LDL R76, [R1+0xe4] ;  /* 0x0000e400014c7983 */ /* 0x000ea20000100800 */
[----:B---3--:R-:W-:-:S03]  /*12bb0*/  @!P0 LEA.HI.X R9, R85, R10, R92, 0x2, P4 ;  /* 0x0000000a55098211 */ /* 0x008fc600020f145c */
[----:B------:R-:W3:Y:S04]  /*12bc0*/  LDL R85, [R1+0x180] ;  /* 0x0001800001557983 */ /* 0x000ee80000100800 */
[----:B------:R0:W-:Y:S01]  /*12bd0*/  @!P1 ST.E.64 desc[UR60][R6.64], R34 ;  /* 0x0000002206009985 */ /* 0x0001e2000c101b3c */
[----:B------:R-:W-:-:S03]  /*12be0*/  ISETP.GE.AND P1, PT, R73, UR4, PT ;  /* 0x0000000449007c0c */ /* 0x000fc6000bf26270 */
[----:B------:R-:W4:Y:S01]  /*12bf0*/  LDL R92, [R1+0x184] ;  /* 0x00018400015c7983 */ /* 0x000f220000100800 */
[----:B0-----:R-:W-:-:S04]  /*12c00*/  @!P2 LEA R6, P5, R72, R3, 0x2 ;  /* 0x000000034806a211 */ /* 0x001fc800078a10ff */
[----:B-----5:R-:W-:Y:S01]  /*12c10*/  @!P2 LEA.HI.X R7, R72, R10, R77, 0x2, P5 ;  /* 0x0000000a4807a211 */ /* 0x020fe200028f144d */
[----:B------:R-:W-:Y:S04]  /*12c20*/  @!P0 ST.E.64 desc[UR60][R8.64], R38 ;  /* 0x0000002608008985 */ /* 0x000fe8000c101b3c */
[----:B------:R0:W-:Y:S01]  /*12c30*/  @!P2 ST.E.64 desc[UR60][R6.64], R42 ;  /* 0x0000002a0600a985 */ /* 0x0001e2000c101b3c */
[----:B------:R-:W-:-:S03]  /*12c40*/  ISETP.GE.AND P3, PT, R89, UR4, PT ;  /* 0x0000000459007c0c */ /* 0x000fc6000bf66270 */
[----:B------:R-:W5:Y:S04]  /*12c50*/  LDL R72, [R1+0xdc] ;  /* 0x0000dc0001487983 */ /* 0x000f680000100800 */
[----:B------:R-:W5:Y:S01]  /*12c60*/  LDL R77, [R1+0xe0] ;  /* 0x0000e000014d7983 */ /* 0x000f620000100800 */
[----:B0-----:R-:W-:-:S04]  /*12c70*/  @!P1 LEA R6, P5, R73, R3, 0x2 ;  /* 0x0000000349069211 */ /* 0x001fc800078a10ff */
[-C--:B---3--:R-:W-:Y:S02]  /*12c80*/  @!P1 LEA.HI.X R7, R73, R10.reuse, R85, 0x2, P5 ;  /* 0x0000000a49079211 */ /* 0x088fe400028f1455 */
[----:B------:R-:W3:Y:S01]  /*12c90*/  LDL R85, [R1+0x178] ;  /* 0x0001780001557983 */ /* 0x000ee20000100800 */
[C---:B------:R-:W-:Y:S02]  /*12ca0*/  ISETP.GE.AND P2, PT, R80.reuse, UR4, PT ;  /* 0x0000000450007c0c */ /* 0x040fe4000bf46270 */
[CC--:B------:R-:W-:Y:S01]  /*12cb0*/  @!P3 LEA R8, P4, R89.reuse, R3.reuse, 0x2 ;  /* 0x000000035908b211 */ /* 0x0c0fe200078810ff */
[----:B------:R-:W5:Y:S03]  /*12cc0*/  LDL R73, [R1+0xd8] ;  /* 0x0000d80001497983 */ /* 0x000f660000100800 */
[----:B----4-:R-:W-:Y:S02]  /*12cd0*/  @!P3 LEA.HI.X R9, R89, R10, R92, 0x2, P4 ;  /* 0x0000000a5909b211 */ /* 0x010fe400020f145c */
[----:B------:R-:W4:Y:S04]  /*12ce0*/  LDL R89, [R1+0x17c] ;  /* 0x00017c0001597983 */ /* 0x000f280000100800 */
[----:B------:R-:W-:Y:S04]  /*12cf0*/  @!P3 ST.E.64 desc[UR60][R8.64], R46 ;  /* 0x0000002e0800b985 */ /* 0x000fe8000c101b3c */
[----:B------:R0:W-:Y:S02]  /*12d00*/  @!P1 ST.E.64 desc[UR60][R6.64], R4 ;  /* 0x0000000406009985 */ /* 0x0001e4000c101b3c */
[----:B0-----:R-:W-:-:S04]  /*12d10*/  @!P2 LEA R4, P5, R80, R3, 0x2 ;  /* 0x000000035004a211 */ /* 0x001fc800078a10ff */
[----:B---3--:R-:W-:Y:S02]  /*12d20*/  @!P2 LEA.HI.X R5, R80, R10, R85, 0x2, P5 ;  /* 0x0000000a5005a211 */ /* 0x008fe400028f1455 */
[----:B------:R-:W3:Y:S01]  /*12d30*/  LDL R80, [R1+0x170] ;  /* 0x0001700001507983 */ /* 0x000ee20000100800 */
[----:B------:R-:W-:Y:S02]  /*12d40*/  ISETP.GE.AND P0, PT, R88, UR4, PT ;  /* 0x0000000458007c0c */ /* 0x000fe4000bf06270 */
[----:B------:R-:W-:Y:S01]  /*12d50*/  ISETP.GE.AND P1, PT, R68, UR4, PT ;  /* 0x0000000444007c0c */ /* 0x000fe2000bf26270 */
[----:B------:R-:W5:Y:S10]  /*12d60*/  LDL R85, [R1+0x174] ;  /* 0x0001740001557983 */ /* 0x000f740000100800 */
[----:B------:R-:W-:-:S04]  /*12d70*/  @!P0 LEA R8, P4, R88, R3, 0x2 ;  /* 0x0000000358088211 */ /* 0x000fc800078810ff */
[----:B----4-:R-:W-:-:S05]  /*12d80*/  @!P0 LEA.HI.X R9, R88, R10, R89, 0x2, P4 ;  /* 0x0000000a58098211 */ /* 0x010fca00020f1459 */
[----:B------:R-:W-:Y:S04]  /*12d90*/  @!P0 ST.E.64 desc[UR60][R8.64], R54 ;  /* 0x0000003608008985 */ /* 0x000fe8000c101b3c */
[----:B------:R0:W-:Y:S02]  /*12da0*/  @!P2 ST.E.64 desc[UR60][R4.64], R58 ;  /* 0x0000003a0400a985 */ /* 0x0001e4000c101b3c */
[----:B0-----:R-:W-:-:S04]  /*12db0*/  @!P1 LEA R4, P5, R68, R3, 0x2 ;  /* 0x0000000344049211 */ /* 0x001fc800078a10ff */
[----:B---3--:R-:W-:Y:S02]  /*12dc0*/  @!P1 LEA.HI.X R5, R68, R10, R80, 0x2, P5 ;  /* 0x0000000a44059211 */ /* 0x008fe400028f1450 */
[----:B------:R-:W3:Y:S01]  /*12dd0*/  LDL R80, [R1+0x168] ;  /* 0x0001680001507983 */ /* 0x000ee20000100800 */
[----:B------:R-:W-:Y:S02]  /*12de0*/  ISETP.GE.AND P3, PT, R84, UR4, PT ;  /* 0x0000000454007c0c */ /* 0x000fe4000bf66270 */
[----:B--2---:R-:W-:-:S11]  /*12df0*/  ISETP.GE.AND P2, PT, R76, UR4, PT ;  /* 0x000000044c007c0c */ /* 0x004fd6000bf46270 */
[----:B------:R-:W-:-:S04]  /*12e00*/  @!P3 LEA R6, P4, R84, R3, 0x2 ;  /* 0x000000035406b211 */ /* 0x000fc800078810ff */
[----:B-----5:R-:W-:Y:S02]  /*12e10*/  @!P3 LEA.HI.X R7, R84, R10, R85, 0x2, P4 ;  /* 0x0000000a5407b211 */ /* 0x020fe400020f1455 */
[----:B------:R-:W2:Y:S04]  /*12e20*/  LDL R84, [R1+0x16c] ;  /* 0x00016c0001547983 */ /* 0x000ea80000100800 */
[----:B------:R-:W-:Y:S04]  /*12e30*/  @!P3 ST.E.64 desc[UR60][R6.64], R62 ;  /* 0x0000003e0600b985 */ /* 0x000fe8000c101b3c */
[----:B------:R0:W-:Y:S02]  /*12e40*/  @!P1 ST.E.64 desc[UR60][R4.64], R66 ;  /* 0x0000004204009985 */ /* 0x0001e4000c101b3c */
[----:B0-----:R-:W-:-:S04]  /*12e50*/  @!P2 LEA R4, P5, R76, R3, 0x2 ;  /* 0x000000034c04a211 */ /* 0x001fc800078a10ff */
[----:B---3--:R-:W-:Y:S02]  /*12e60*/  @!P2 LEA.HI.X R5, R76, R10, R80, 0x2, P5 ;  /* 0x0000000a4c05a211 */ /* 0x008fe400028f1450 */
[----:B------:R-:W3:Y:S01]  /*12e70*/  LDL R76, [R1+0x160] ;  /* 0x00016000014c7983 */ /* 0x000ee20000100800 */
[C---:B------:R-:W-:Y:S02]  /*12e80*/  ISETP.GE.AND P0, PT, R81.reuse, UR4, PT ;  /* 0x0000000451007c0c */ /* 0x040fe4000bf06270 */
[----:B------:R-:W-:Y:S01]  /*12e90*/  ISETP.GE.AND P1, PT, R72, UR4, PT ;  /* 0x0000000448007c0c */ /* 0x000fe2000bf26270 */
[----:B------:R-:W4:Y:S10]  /*12ea0*/  LDL R80, [R1+0x164] ;  /* 0x0001640001507983 */ /* 0x000f340000100800 */
[----:B------:R-:W-:-:S04]  /*12eb0*/  @!P0 LEA R6, P4, R81, R3, 0x2 ;  /* 0x0000000351068211 */ /* 0x000fc800078810ff */
[----:B--2---:R-:W-:Y:S01]  /*12ec0*/  @!P0 LEA.HI.X R7, R81, R10, R84, 0x2, P4 ;  /* 0x0000000a51078211 */ /* 0x004fe200020f1454 */
[----:B------:R-:W-:Y:S02]  /*12ed0*/  IMAD.MOV.U32 R68, RZ, RZ, R65 ;  /* 0x000000ffff447224 */ /* 0x000fe400078e0041 */
[----:B------:R-:W2:Y:S04]  /*12ee0*/  LDL R65, [R1+0xd0] ;  /* 0x0000d00001417983 */ /* 0x000ea80000100800 */
[----:B------:R-:W-:Y:S04]  /*12ef0*/  @!P0 ST.E.64 desc[UR60][R6.64], R70 ;  /* 0x0000004606008985 */ /* 0x000fe8000c101b3c */
[----:B------:R0:W-:Y:S02]  /*12f00*/  @!P2 ST.E.64 desc[UR60][R4.64], R74 ;  /* 0x0000004a0400a985 */ /* 0x0001e4000c101b3c */
[----:B0-----:R-:W-:-:S04]  /*12f10*/  @!P1 LEA R4, P5, R72, R3, 0x2 ;  /* 0x0000000348049211 */ /* 0x001fc800078a10ff */
[----:B---3--:R-:W-:Y:S02]  /*12f20*/  @!P1 LEA.HI.X R5, R72, R10, R76, 0x2, P5 ;  /* 0x0000000a48059211 */ /* 0x008fe400028f144c */
[----:B------:R-:W3:Y:S01]  /*12f30*/  LDL R76, [R1+0x15c] ;  /* 0x00015c00014c7983 */ /* 0x000ee20000100800 */
[----:B------:R-:W-:-:S03]  /*12f40*/  IMAD.MOV.U32 R72, RZ, RZ, R68 ;  /* 0x000000ffff487224 */ /* 0x000fc600078e0044 */
[----:B------:R-:W5:Y:S01]  /*12f50*/  LDL R68, [R1+0x154] ;  /* 0x0001540001447983 */ /* 0x000f620000100800 */
[----:B------:R-:W-:Y:S02]  /*12f60*/  ISETP.GE.AND P3, PT, R77, UR4, PT ;  /* 0x000000044d007c0c */ /* 0x000fe4000bf66270 */
[----:B------:R-:W-:Y:S02]  /*12f70*/  ISETP.GE.AND P0, PT, R73, UR4, PT ;  /* 0x0000000449007c0c */ /* 0x000fe4000bf06270 */
[----:B------:R-:W-:-:S09]  /*12f80*/  ISETP.GE.AND P2, PT, R69, UR4, PT ;  /* 0x0000000445007c0c */ /* 0x000fd2000bf46270 */
[----:B------:R-:W-:-:S04]  /*12f90*/  @!P3 LEA R6, P4, R77, R3, 0x2 ;  /* 0x000000034d06b211 */ /* 0x000fc800078810ff */
[----:B----4-:R-:W-:-:S05]  /*12fa0*/  @!P3 LEA.HI.X R7, R77, R10, R80, 0x2, P4 ;  /* 0x0000000a4d07b211 */ /* 0x010fca00020f1450 */
[----:B------:R0:W-:Y:S01]  /*12fb0*/  @!P3 ST.E.64 desc[UR60][R6.64], R78 ;  /* 0x0000004e0600b985 */ /* 0x0001e2000c101b3c */
[----:B--2---:R-:W-:-:S03]  /*12fc0*/  ISETP.GE.AND P3, PT, R65, UR4, PT ;  /* 0x0000000441007c0c */ /* 0x004fc6000bf66270 */
[----:B------:R1:W-:Y:S01]  /*12fd0*/  @!P1 ST.E.64 desc[UR60][R4.64], R82 ;  /* 0x0000005204009985 */ /* 0x0003e2000c101b3c */
[----:B------:R-:W-:Y:S02]  /*12fe0*/  ISETP.GE.AND P1, PT, R61, UR4, PT ;  /* 0x000000043d007c0c */ /* 0x000fe4000bf26270 */
[-C--:B0-----:R-:W-:Y:S02]  /*12ff0*/  @!P0 LEA R6, P4, R73, R3.reuse, 0x2 ;  /* 0x0000000349068211 */ /* 0x081fe400078810ff */
[----:B-1----:R-:W-:-:S04]  /*13000*/  @!P2 LEA R4, P5, R69, R3, 0x2 ;  /* 0x000000034504a211 */ /* 0x002fc800078a10ff */
[-C--:B------:R-:W-:Y:S02]  /*13010*/  @!P2 LEA.HI.X R5, R69, R10.reuse, R72, 0x2, P5 ;  /* 0x0000000a4505a211 */ /* 0x080fe400028f1448 */
[----:B---3--:R-:W-:-:S05]  /*13020*/  @!P0 LEA.HI.X R7, R73, R10, R76, 0x2, P4 ;  /* 0x0000000a49078211 */ /* 0x008fca00020f144c */
[----:B------:R0:W-:Y:S01]  /*13030*/  @!P0 ST.E.64 desc[UR60][R6.64], R86 ;  /* 0x0000005606008985 */ /* 0x0001e2000c101b3c */
[----:B------:R-:W-:-:S03]  /*13040*/  ISETP.GE.AND P0, PT, R57, UR4, PT ;  /* 0x0000000439007c0c */ /* 0x000fc6000bf06270 */
[----:B------:R1:W-:Y:S01]  /*13050*/  @!P2 ST.E.64 desc[UR60][R4.64], R90 ;  /* 0x0000005a0400a985 */ /* 0x0003e2000c101b3c */
[----:B------:R-:W-:Y:S02]  /*13060*/  ISETP.GE.AND P2, PT, R53, UR4, PT ;  /* 0x0000000435007c0c */ /* 0x000fe4000bf46270 */
[-C--:B0-----:R-:W-:Y:S02]  /*13070*/  @!P3 LEA R6, P4, R65, R3.reuse, 0x2 ;  /* 0x000000034106b211 */ /* 0x081fe400078810ff */
[----:B-1----:R-:W-:Y:S02]  /*13080*/  @!P1 LEA R4, P5, R61, R3, 0x2 ;  /* 0x000000033d049211 */ /* 0x002fe400078a10ff */
[-C--:B-----5:R-:W-:Y:S02]  /*13090*/  @!P3 LEA.HI.X R7, R65, R10.reuse, R68, 0x2, P4 ;  /* 0x0000000a4107b211 */ /* 0x0a0fe400020f1444 */
[----:B------:R-:W-:Y:S02]  /*130a0*/  @!P1 LEA.HI.X R5, R61, R10, R64, 0x2, P5 ;  /* 0x0000000a3d059211 */ /* 0x000fe400028f1440 */
[----:B------:R-:W-:Y:S01]  /*130b0*/  ISETP.GE.AND P4, PT, R48, UR4, PT ;  /* 0x0000000430007c0c */ /* 0x000fe2000bf86270 */
[----:B------:R0:W-:Y:S01]  /*130c0*/  @!P3 ST.E.64 desc[UR60][R6.64], R94 ;  /* 0x0000005e0600b985 */ /* 0x0001e2000c101b3c */
[----:B------:R-:W-:-:S03]  /*130d0*/  ISETP.GE.AND P3, PT, R44, UR4, PT ;  /* 0x000000042c007c0c */ /* 0x000fc6000bf66270 */
[----:B------:R1:W-:Y:S01]  /*130e0*/  @!P1 ST.E.64 desc[UR60][R4.64], R98 ;  /* 0x0000006204009985 */ /* 0x0003e2000c101b3c */
[-C--:B0-----:R-:W-:Y:S02]  /*130f0*/  @!P0 LEA R6, P5, R57, R3.reuse, 0x2 ;  /* 0x0000000339068211 */ /* 0x081fe400078a10ff */
[----:B-1----:R-:W-:Y:S02]  /*13100*/  @!P2 LEA R4, P1, R53, R3, 0x2 ;  /* 0x000000033504a211 */ /* 0x002fe400078210ff */
[-C--:B------:R-:W-:Y:S02]  /*13110*/  @!P0 LEA.HI.X R7, R57, R10.reuse, R60, 0x2, P5 ;  /* 0x0000000a39078211 */ /* 0x080fe400028f143c */
[----:B------:R-:W-:Y:S02]  /*13120*/  @!P2 LEA.HI.X R5, R53, R10, R56, 0x2, P1 ;  /* 0x0000000a3505a211 */ /* 0x000fe400008f1438 */
[----:B------:R-:W-:Y:S01]  /*13130*/  ISETP.GE.AND P1, PT, R40, UR4, PT ;  /* 0x0000000428007c0c */ /* 0x000fe2000bf26270 */
[----:B------:R0:W-:Y:S04]  /*13140*/  @!P0 ST.E.64 desc[UR60][R6.64], R102 ;  /* 0x0000006606008985 */ /* 0x0001e8000c101b3c */
[----:B------:R1:W-:Y:S01]  /*13150*/  @!P2 ST.E.64 desc[UR60][R4.64], R106 ;  /* 0x0000006a0400a985 */ /* 0x0003e2000c101b3c */
[----:B------:R-:W-:-:S02]  /*13160*/  ISETP.GE.AND P2, PT, R36, UR4, PT ;  /* 0x0000000424007c0c */ /* 0x000fc4000bf46270 */
[-C--:B0-----:R-:W-:Y:S02]  /*13170*/  @!P4 LEA R6, P0, R48, R3.reuse, 0x2 ;  /* 0x000000033006c211 */ /* 0x081fe400078010ff */
[----:B-1----:R-:W-:Y:S02]  /*13180*/  @!P3 LEA R4, P5, R44, R3, 0x2 ;  /* 0x000000032c04b211 */ /* 0x002fe400078a10ff */
[-C--:B------:R-:W-:Y:S02]  /*13190*/  @!P4 LEA.HI.X R7, R48, R10.reuse, R52, 0x2, P0 ;  /* 0x0000000a3007c211 */ /* 0x080fe400000f1434 */
[----:B------:R-:W-:Y:S02]  /*131a0*/  ISETP.GE.AND P0, PT, R32, UR4, PT ;  /* 0x0000000420007c0c */ /* 0x000fe4000bf06270 */
[----:B------:R-:W-:Y:S01]  /*131b0*/  @!P3 LEA.HI.X R5, R44, R10, R45, 0x2, P5 ;  /* 0x0000000a2c05b211 */ /* 0x000fe200028f142d */
[----:B------:R0:W-:Y:S04]  /*131c0*/  @!P4 ST.E.64 desc[UR60][R6.64], R110 ;  /* 0x0000006e0600c985 */ /* 0x0001e8000c101b3c */
[----:B------:R1:W-:Y:S01]  /*131d0*/  @!P3 ST.E.64 desc[UR60][R4.64], R114 ;  /* 0x000000720400b985 */ /* 0x0003e2000c101b3c */
[----:B------:R-:W-:-:S02]  /*131e0*/  ISETP.GE.AND P3, PT, R28, UR4, PT ;  /* 0x000000041c007c0c */ /* 0x000fc4000bf66270 */
[-C--:B0-----:R-:W-:Y:S02]  /*131f0*/  @!P1 LEA R6, P4, R40, R3.reuse, 0x2 ;  /* 0x0000000328069211 */ /* 0x081fe400078810ff */
[-C--:B-1----:R-:W-:Y:S02]  /*13200*/  @!P2 LEA R4, P5, R36, R3.reuse, 0x2 ;  /* 0x000000032404a211 */ /* 0x082fe400078a10ff */
[-C--:B------:R-:W-:Y:S02]  /*13210*/  @!P1 LEA.HI.X R7, R40, R10.reuse, R41, 0x2, P4 ;  /* 0x0000000a28079211 */ /* 0x080fe400020f1429 */
[----:B------:R-:W-:Y:S02]  /*13220*/  @!P0 LEA R8, P4, R32, R3, 0x2 ;  /* 0x0000000320088211 */ /* 0x000fe400078810ff */
[----:B------:R-:W-:Y:S01]  /*13230*/  @!P2 LEA.HI.X R5, R36, R10, R37, 0x2, P5 ;  /* 0x0000000a2405a211 */ /* 0x000fe200028f1425 */
[----:B------:R-:W-:Y:S01]  /*13240*/  @!P1 ST.E.64 desc[UR60][R6.64], R118 ;  /* 0x0000007606009985 */ /* 0x000fe2000c101b3c */
[----:B------:R-:W-:-:S02]  /*13250*/  ISETP.GE.AND P1, PT, R24, UR4, PT ;  /* 0x0000000418007c0c */ /* 0x000fc4000bf26270 */
        /* <DEDUP_REMOVED lines=14> */
[----:B------:R-:W-:Y:S02]  /*13340*/  @!P0 LEA R12, P3, R14, R3, 0x2 ;  /* 0x000000030e0c8211 */ /* 0x000fe400078610ff */
        /* <DEDUP_REMOVED lines=13> */
.L_x_10578:
[----:B------:R-:W4:Y:S01]  /*13420*/  LDL.LU R6, [R1+0x80] ;  /* 0x0000800001067983 */ /* 0x000f220000300800 */
[----:B------:R-:W-:Y:S01]  /*13430*/  ULDC.64 UR6, c[0x0][0xd08] ;  /* 0x0003420000067ab9 */ /* 0x000fe20000000a00 */
[----:B------:R-:W-:Y:S02]  /*13440*/  ULDC.64 UR4, c[0x0][0xd00] ;  /* 0x0003400000047ab9 */ /* 0x000fe40000000a00 */
[----:B------:R-:W2:Y:S04]  /*13450*/  LDL.LU R0, [R1+0x84] ;  /* 0x0000840001007983 */ /* 0x000ea80000300800 */
[----:B------:R-:W3:Y:S01]  /*13460*/  LDL R8, [R1+0x78] ;  /* 0x0000780001087983 */ /* 0x000ee20000100800 */
[----:B------:R-:W-:Y:S01]  /*13470*/  ISETP.NE.U32.AND P1, PT, RZ, UR6, PT ;  /* 0x00000006ff007c0c */ /* 0x000fe2000bf25070 */
[----:B------:R-:W-:Y:S01]  /*13480*/  IMAD.MOV.U32 R3, RZ, RZ, RZ ;  /* 0x000000ffff037224 */ /* 0x000fe200078e00ff */
[----:B------:R-:W-:-:S02]  /*13490*/  ISETP.NE.U32.AND P0, PT, RZ, UR4, PT ;  /* 0x00000004ff007c0c */ /* 0x000fc4000bf05070 */
[----:B------:R-:W-:Y:S02]  /*134a0*/  ISETP.NE.AND.EX P1, PT, RZ, UR7, PT, P1 ;  /* 0x00000007ff007c0c */ /* 0x000fe4000bf25310 */
[----:B------:R-:W-:Y:S02]  /*134b0*/  ISETP.NE.AND.EX P0, PT, RZ, UR5, PT, P0 ;  /* 0x00000005ff007c0c */ /* 0x000fe4000bf05300 */
[----:B----4-:R-:W-:Y:S01]  /*134c0*/  IADD3 R4, P2, R6, UR4, RZ ;  /* 0x0000000406047c10 */ /* 0x010fe2000ff5e0ff */
[----:B------:R-:W-:-:S03]  /*134d0*/  ULDC UR4, c[0x0][0xb88] ;  /* 0x0002e20000047ab9 */ /* 0x000fc60000000800 */
[----:B--2---:R-:W-:-:S05]  /*134e0*/  IADD3.X R5, R0, UR5, RZ, P2, !PT ;  /* 0x0000000500057c10 */ /* 0x004fca00097fe4ff */
[----:B------:R-:W-:Y:S01]  /*134f0*/  @P1 IADD3 R6, P2, R6, UR6, RZ ;  /* 0x0000000606061c10 */ /* 0x000fe2000ff5e0ff */
[----:B------:R-:W-:Y:S01]  /*13500*/  IMAD.U32 R21, RZ, RZ, UR4 ;  /* 0x00000004ff157e24 */ /* 0x000fe2000f8e00ff */
[----:B------:R2:W5:Y:S02]  /*13510*/  @P0 LDG.E R3, desc[UR60][R4.64] ;  /* 0x0000003c04030981 */ /* 0x000564000c1e1900 */
[----:B------:R-:W-:-:S05]  /*13520*/  @P1 IADD3.X R7, R0, UR7, RZ, P2, !PT ;  /* 0x0000000700071c10 */ /* 0x000fca00097fe4ff */
[----:B------:R2:W5:Y:S01]  /*13530*/  @P1 LDG.E R21, desc[UR60][R6.64] ;  /* 0x0000003c06151981 */ /* 0x000562000c1e1900 */
[----:B---3--:R-:W-:Y:S01]  /*13540*/  ISETP.NE.AND P2, PT, R8, RZ, PT ;  /* 0x000000ff0800720c */ /* 0x008fe20003f45270 */
        /* <DEDUP_REMOVED lines=11> */
.L_x_10596:
        /* <DEDUP_REMOVED lines=16> */
[----:B-1----:R-:W-:Y:S01]  /*13700*/  IMAD.MOV.U32 R20, RZ, RZ, 0xab8 ;  /* 0x00000ab8ff147424 */ /* 0x002fe200078e00ff */
[----:B------:R-:W-:Y:S01]  /*13710*/  ISETP.GT.AND P0, PT, R8, 0x1, PT ;  /* 0x000000010800780c */ /* 0x000fe20003f04270 */
[----:B------:R-:W1:Y:S01]  /*13720*/  LDC.64 R10, c[0x0][0xca8] ;  /* 0x00032a00ff0a7b82 */ /* 0x000e620000000a00 */
[----:B------:R-:W-:Y:S01]  /*13730*/  ISETP.NE.AND P1, PT, R28, 0x1, PT ;  /* 0x000000011c00780c */ /* 0x000fe20003f25270 */
[----:B------:R-:W-:Y:S01]  /*13740*/  IMAD.MOV.U32 R25, RZ, RZ, R33 ;  /* 0x000000ffff197224 */ /* 0x000fe200078e0021 */
[----:B------:R-:W-:-:S05]  /*13750*/  SEL R20, R20, 0xa78, P0 ;  /* 0x00000a7814147807 */ /* 0x000fca0000000000 */
[----:B------:R-:W3:Y:S08]  /*13760*/  LDC.64 R4, c[0x0][R20+0x220] ;  /* 0x0000880014047b82 */ /* 0x000ef00000000a00 */
[----:B------:R-:W4:Y:S08]  /*13770*/  LDC.64 R12, c[0x0][R20+0x218] ;  /* 0x00008600140c7b82 */ /* 0x000f300000000a00 */
[----:B------:R-:W5:Y:S08]  /*13780*/  LDC.64 R6, c[0x0][R20+0x228] ;  /* 0x00008a0014067b82 */ /* 0x000f700000000a00 */
[----:B------:R-:W0:Y:S08]  /*13790*/  @P1 LDC R0, c[0x0][0xcec] ;  /* 0x00033b00ff001b82 */ /* 0x000e300000000800 */
[----:B------:R-:W5:Y:S08]  /*137a0*/  LDC.64 R8, c[0x0][R20+0x210] ;  /* 0x0000840014087b82 */ /* 0x000f700000000a00 */
[----:B------:R-:W5:Y:S01]  /*137b0*/  @P1 LDC R29, c[0x0][0xcf0] ;  /* 0x00033c00ff1d1b82 */ /* 0x000f620000000800 */
[----:B0-----:R-:W-:-:S07]  /*137c0*/  @P1 IMAD.HI.U32 R0, R33, R0, RZ ;  /* 0x0000000021001227 */ /* 0x001fce00078e00ff */
[----:B-1----:R-:W0:Y:S01]  /*137d0*/  @!P0 LDC R10, c[0x0][0xc50] ;  /* 0x00031400ff0a8b82 */ /* 0x002e220000000800 */
[-C--:B---3--:R-:W-:Y:S02]  /*137e0*/  IMAD R5, R5, R31.reuse, RZ ;  /* 0x0000001f05057224 */ /* 0x088fe400078e02ff */
[----:B------:R-:W-:-:S05]  /*137f0*/  IMAD.WIDE.U32 R14, R4, R31, RZ ;  /* 0x0000001f040e7225 */ /* 0x000fca00078e00ff */
[----:B------:R-:W1:Y:S01]  /*13800*/  @!P0 LDC R11, c[0x0][0xc54] ;  /* 0x00031500ff0b8b82 */ /* 0x000e620000000800 */
[-C--:B----4-:R-:W-:Y:S02]  /*13810*/  IMAD R27, R13, R205.reuse, RZ ;  /* 0x000000cd0d1b7224 */ /* 0x090fe400078e02ff */
        /* <DEDUP_REMOVED lines=25> */
.L_x_10598:
[----:B------:R-:W-:Y:S05]  /*139b0*/  BSYNC B1 ;  /* 0x0000000000017941 */ /* 0x000fea0003800000 */
.L_x_10597:
        /* <DEDUP_REMOVED lines=9> */
[----:B-1----:R-:W-:Y:S01]  /*13a50*/  LOP3.LUT R9, R6, 0xfffffff8, RZ, 0xc0, !PT ;  /* 0xfffffff806097812 */ /* 0x002fe200078ec0ff */
        /* <DEDUP_REMOVED lines=14> */
[----:B------:R-:W1:Y:S08]  /*13b40*/  @P0 LDC R10, c[0x0][0xcec] ;  /* 0x00033b00ff0a0b82 */ /* 0x000e700000000800 */
[----:B------:R-:W2:Y:S01]  /*13b50*/  @P0 LDC R11, c[0x0][0xcf0] ;  /* 0x00033c00ff0b0b82 */ /* 0x000ea20000000800 */
[----:B---3--:R-:W-:-:S04]  /*13b60*/  IMAD R9, R25, 0x80, R0 ;  /* 0x0000008019097824 */ /* 0x008fc800078e0200 */
[----:B-1----:R-:W-:-:S04]  /*13b70*/  @P0 IMAD.HI.U32 R0, R9, R10, RZ ;  /* 0x0000000a09000227 */ /* 0x002fc800078e00ff */
[----:B------:R-:W-:Y:S01]  /*13b80*/  IMAD.MOV.U32 R3, RZ, RZ, R9 ;  /* 0x000000ffff037224 */ /* 0x000fe200078e0009 */
[----:B--2---:R-:W-:-:S04]  /*13b90*/  @P0 SHF.R.U32.HI R3, RZ, R11, R0 ;  /* 0x0000000bff030219 */ /* 0x004fc80000011600 */
        /* <DEDUP_REMOVED lines=18> */
[----:B------:R1:W2:Y:S04]  /*13cc0*/  SHFL.IDX PT, R0, R20, RZ, 0x181f ;  /* 0x00181fff14007589 */ /* 0x0002a800000e0000 */
[----:B------:R1:W3:Y:S02]  /*13cd0*/  SHFL.IDX PT, R14, R3, RZ, 0x181f ;  /* 0x00181fff030e7589 */ /* 0x0002e400000e0000 */
.L_x_10806:
        /* <DEDUP_REMOVED lines=19> */
[CC--:B---3--:R-:W-:Y:S02]  /*13e10*/  @!P3 LEA R4, P5, R211.reuse, R14.reuse, 0x1 ;  /* 0x0000000ed304b211 */ /* 0x0c8fe400078a08ff */
[----:B------:R-:W-:Y:S02]  /*13e20*/  @!P2 LEA R6, P4, R10, R14, 0x1 ;  /* 0x0000000e0a06a211 */ /* 0x000fe400078808ff */
[----:B--2---:R-:W-:Y:S02]  /*13e30*/  @!P3 LEA.HI.X R5, R211, R0, R9, 0x1, P5 ;  /* 0x00000000d305b211 */ /* 0x004fe400028f0c09 */
        /* <DEDUP_REMOVED lines=10> */
.L_x_10601:
[----:B------:R-:W-:Y:S05]  /*13ee0*/  BSYNC B1 ;  /* 0x0000000000017941 */ /* 0x000fea0003800000 */
.L_x_10600:
[----:B------:R-:W-:-:S03]  /*13ef0*/  UMOV UR4, 0xffffffff ;  /* 0xffffffff00047882 */ /* 0x000fc60000000000 */
[----:B------:R-:W-:Y:S05]  /*13f00*/  BRA.DIV UR4, `(.L_x_10602) ;  /* 0x0000009a041c7947 */ /* 0x000fea000b800000 */
[----:B--2---:R2:W0:Y:S04]  /*13f10*/  SHFL.IDX PT, R0, R20, 0x1, 0x181f ;  /* 0x00381f0014007f89 */ /* 0x00442800000e0000 */
[----:B---3--:R2:W3:Y:S02]  /*13f20*/  SHFL.IDX PT, R14, R3, 0x1, 0x181f ;  /* 0x00381f00030e7f89 */ /* 0x0084e400000e0000 */
.L_x_10810:
[----:B----4-:R-:W-:Y:S01]  /*13f30*/  VIADD R4, R24, 0x20 ;  /* 0x0000002018047836 */ /* 0x010fe20000000000 */
        /* <DEDUP_REMOVED lines=30> */
.L_x_10604:
[----:B------:R-:W-:Y:S05]  /*14120*/  BSYNC B1 ;  /* 0x0000000000017941 */ /* 0x000fea0003800000 */
.L_x_10603:
[----:B------:R-:W-:-:S03]  /*14130*/  UMOV UR4, 0xffffffff ;  /* 0xffffffff00047882 */ /* 0x000fc60000000000 */
[----:B------:R-:W-:Y:S05]  /*14140*/  BRA.DIV UR4, `(.L_x_10605) ;  /* 0x0000009604d47947 */ /* 0x000fea000b800000 */
[----:B0-----:R0:W0:Y:S04]  /*14150*/  SHFL.IDX PT, R0, R20, 0x2, 0x181f ;  /* 0x00581f0014007f89 */ /* 0x00102800000e0000 */
[----:B---3--:R3:W0:Y:S02]  /*14160*/  SHFL.IDX PT, R14, R3, 0x2, 0x181f ;  /* 0x00581f00030e7f89 */ /* 0x00862400000e0000 */
.L_x_10814:
        /* <DEDUP_REMOVED lines=31> */
.L_x_10607:
[----:B------:R-:W-:Y:S05]  /*14360*/  BSYNC B1 ;  /* 0x0000000000017941 */ /* 0x000fea0003800000 */
.L_x_10606:
[----:B------:R-:W-:-:S03]  /*14370*/  UMOV UR4, 0xffffffff ;  /* 0xffffffff00047882 */ /* 0x000fc60000000000 */
[----:B------:R-:W-:Y:S05]  /*14380*/  BRA.DIV UR4, `(.L_x_10608) ;  /* 0x00000096048c7947 */ /* 0x000fea000b800000 */
[----:B0-----:R0:W0:Y:S04]  /*14390*/  SHFL.IDX PT, R0, R20, 0x3, 0x181f ;  /* 0x00781f0014007f89 */ /* 0x00102800000e0000 */
[----:B------:R0:W0:Y:S02]  /*143a0*/  SHFL.IDX PT, R14, R3, 0x3, 0x181f ;  /* 0x00781f00030e7f89 */ /* 0x00002400000e0000 */
.L_x_10818:
[----:B0123--:R-:W-:-:S05]  /*143b0*/  VIADD R3, R24, 0x60 ;  /* 0x0000006018037836 */ /* 0x00ffca0000000000 */
[----:B------:R-:W-:-:S13]  /*143c0*/  ISETP.GE.AND P0, PT, R3, R21, PT ;  /* 0x000000150300720c */ /* 0x000fda0003f06270 */
[----:B------:R-:W-:Y:S05]  /*143d0*/  @P0 BRA `(.L_x_10591) ;  /* 0x00000000006c0947 */ /* 0x000fea0003800000 */
[C---:B----4-:R-:W-:Y:S01]  /*143e0*/  VIADD R10, R211.reuse, 0x40 ;  /* 0x00000040d30a7836 */ /* 0x050fe20000000000 */
        /* <DEDUP_REMOVED lines=26> */
.L_x_10591:
[----:B------:R-:W-:Y:S05]  /*14590*/  BSYNC B0 ;  /* 0x0000000000007941 */ /* 0x000fea0003800000 */
.L_x_10577:
[----:B------:R-:W-:Y:S02]  /*145a0*/  ULDC UR4, c[0x0][0xd3c] ;  /* 0x00034f0000047ab9 */ /* 0x000fe40000000800 */
[----:B------:R-:W-:-:S13]  /*145b0*/  ISETP.GE.AND P0, PT, R51, UR4, PT ;  /* 0x0000000433007c0c */ /* 0x000fda000bf06270 */
[----:B------:R-:W-:Y:S05]  /*145c0*/  @!P0 BRA `(.L_x_10609) ;  /* 0xfffffed000c88947 */ /* 0x000fea000383ffff */
[----:B------:R-:W-:Y:S05]  /*145d0*/  BRA `(.L_x_10453) ;  /* 0x0000007800f87947 */ /* 0x000fea0003800000 */
.L_x_10451:
[----:B------:R-:W-:-:S08]  /*145e0*/  NOP ;  /* 0x0000000000007918 */ /* 0x000fd00000000000 */
[----:B--2---:R-:W0:-:S00]  /*145f0*/  USETMAXREG.DEALLOC.CTAPOOL 0x28 ;  /* 0x00000028000079c8 */ /* 0x004e0000080e0500 */
        /* <DEDUP_REMOVED lines=16> */
.L_x_10610:
        /* <DEDUP_REMOVED lines=43> */
.L_x_10614:
        /* <DEDUP_REMOVED lines=37> */
.L_x_10612:
        /* <DEDUP_REMOVED lines=18> */
.L_x_10615:
        /* <DEDUP_REMOVED lines=58> */
.L_x_10613:
[----:B------:R-:W-:Y:S02]  /*150c0*/  IMAD.MOV.U32 R17, RZ, RZ, RZ ;  /* 0x000000ffff117224 */ /* 0x000fe400078e00ff */
[----:B------:R-:W-:Y:S02]  /*150d0*/  IMAD.U32 R16, RZ, RZ, UR6 ;  /* 0x00000006ff107e24 */ /* 0x000fe4000f8e00ff */
[----:B------:R-:W-:-:S07]  /*150e0*/  IMAD.MOV.U32 R18, RZ, RZ, RZ ;  /* 0x000000ffff127224 */ /* 0x000fce00078e00ff */
.L_x_10616:
[----:B------:R-:W-:-:S13]  /*150f0*/  ISETP.NE.AND P0, PT, R7, RZ, PT ;  /* 0x000000ff0700720c */ /* 0x000fda0003f05270 */
[----:B------:R-:W0:Y:S01]  /*15100*/  @!P0 S2R R3, SR_CgaCtaId ;  /* 0x0000000000038919 */ /* 0x000e220000008800 */
[----:B------:R-:W-:-:S04]  /*15110*/  @!P0 MOV R2, 0x400 ;  /* 0x0000040000028802 */ /* 0x000fc80000000f00 */
[----:B0-----:R-:W-:-:S05]  /*15120*/  @!P0 LEA R2, R3, R2, 0x18 ;  /* 0x0000000203028211 */ /* 0x001fca00078ec0ff */
[----:B------:R2:W-:Y:S01]  /*15130*/  @!P0 STS.128 [R2+0x324d0], R16 ;  /* 0x0324d01002008388 */ /* 0x0005e20000000c00 */
[----:B------:R-:W-:Y:S06]  /*15140*/  BAR.ARV 0x5, 0x180 ;  /* 0x0146000000007b1d */ /* 0x000fec0000002000 */
.L_x_10611:
[----:B------:R3:W-:Y:S01]  /*15150*/  STL [R1+0x40], RZ ;  /* 0x000040ff01007387 */ /* 0x0007e20000100800 */
[----:B------:R-:W-:Y:S01]  /*15160*/  ULDC UR4, c[0x0][0xd3c] ;  /* 0x00034f0000047ab9 */ /* 0x000fe20000000800 */
[----:B------:R-:W-:Y:S01]  /*15170*/  IMAD.MOV.U32 R26, RZ, RZ, 0x1 ;  /* 0x00000001ff1a7424 */ /* 0x000fe200078e00ff */
[----:B-1----:R-:W-:Y:S01]  /*15180*/  ISETP.GE.AND P0, PT, R19, UR4, PT ;  /* 0x0000000413007c0c */ /* 0x002fe2000bf06270 */
[----:B------:R-:W-:-:S12]  /*15190*/  IMAD.MOV.U32 R24, RZ, RZ, RZ ;  /* 0x000000ffff187224 */ /* 0x000fd800078e00ff */
[----:B---3--:R-:W-:Y:S05]  /*151a0*/  @P0 BRA `(.L_x_10617) ;  /* 0x0000006c00280947 */ /* 0x008fea0003800000 */
[----:B------:R-:W3:Y:S01]  /*151b0*/  LDL R5, [R1+0x8] ;  /* 0x0000080001057983 */ /* 0x000ee20000100800 */
[C---:B--2---:R-:W-:Y:S01]  /*151c0*/  IMAD.SHL.U32 R2, R0.reuse, 0x8, RZ ;  /* 0x0000000800027824 */ /* 0x044fe200078e00ff */
[----:B------:R-:W-:Y:S01]  /*151d0*/  LOP3.LUT R6, R0, 0x7f, RZ, 0xc0, !PT ;  /* 0x0000007f00067812 */ /* 0x000fe200078ec0ff */
[----:B------:R-:W1:Y:S01]  /*151e0*/  S2UR UR5, SR_CgaCtaId ;  /* 0x00000000000579c3 */ /* 0x000e620000008800 */
[----:B------:R-:W-:Y:S01]  /*151f0*/  UMOV UR4, 0x400 ;  /* 0x0000040000047882 */ /* 0x000fe20000000000 */
[----:B------:R-:W-:Y:S01]  /*15200*/  BSSY B8, `(.L_x_10617) ;  /* 0x00006c4000087945 */ /* 0x000fe20003800000 */
[----:B0-----:R-:W-:Y:S01]  /*15210*/  LOP3.LUT R3, R2, 0x1f8, RZ, 0xc0, !PT ;  /* 0x000001f802037812 */ /* 0x001fe200078ec0ff */
        /* <DEDUP_REMOVED lines=13> */
[----:B------:R-:W-:Y:S01]  /*152f0*/  LOP3.LUT R0, R2, 0xc0, RZ, 0xfc, !PT ;  /* 0x000000c002007812 */ /* 0x000fe200078efcff */
[----:B------:R-:W-:Y:S01]  /*15300*/  ULDC UR36, c[0x0][0xc] ;  /* 0x0000030000247ab9 */ /* 0x000fe20000000800 */
[----:B-1----:R-:W-:-:S06]  /*15310*/  ULEA UR4, UR5, UR4, 0x18 ;  /* 0x0000000405047291 */ /* 0x002fcc000f8ec03f */
[----:B------:R-:W-:-:S04]  /*15320*/  IMAD.U32 R22, RZ, RZ, UR4 ;  /* 0x00000004ff167e24 */ /* 0x000fc8000f8e00ff */
[----:B------:R-:W-:Y:S01]  /*15330*/  IMAD R25, R31, 0x2, R22 ;  /* 0x000000021f197824 */ /* 0x000fe200078e0216 */
[----:B---3--:R-:W-:-:S05]  /*15340*/  LOP3.LUT R4, R5, 0x2, RZ, 0xfc, !PT ;  /* 0x0000000205047812 */ /* 0x008fca00078efcff */
[----:B------:R0:W-:Y:S04]  /*15350*/  STL [R1+0x68], R4 ;  /* 0x0000680401007387 */ /* 0x0001e80000100800 */
[----:B------:R1:W-:Y:S01]  /*15360*/  STL [R1+0x40], RZ ;  /* 0x000040ff01007387 */ /* 0x0003e20000100800 */
[----:B0-----:R-:W-:-:S07]  /*15370*/  LOP3.LUT R4, R2, 0x40, RZ, 0xfc, !PT ;  /* 0x0000004002047812 */ /* 0x001fce00078efcff */
.L_x_10724:
[----:B0-----:R-:W0:Y:S02]  /*15380*/  LDC.64 R2, c[0x0][0xd88] ;  /* 0x00036200ff027b82 */ /* 0x001e240000000a00 */
[----:B0-----:R-:W-:-:S05]  /*15390*/  IMAD.WIDE R2, R19, 0x4, R2 ;  /* 0x0000000413027825 */ /* 0x001fca00078e0202 */
[----:B--2---:R-:W2:Y:S01]  /*153a0*/  LDG.E R35, desc[UR60][R2.64] ;  /* 0x0000003c02237981 */ /* 0x004ea2000c1e1900 */
[----:B------:R-:W-:Y:S05]  /*153b0*/  YIELD ;  /* 0x0000000000007946 */ /* 0x000fea0003800000 */
[----:B------:R-:W-:Y:S01]  /*153c0*/  ULDC.64 UR4, c[0x0][0xb20] ;  /* 0x0002c80000047ab9 */ /* 0x000fe20000000a00 */
[----:B------:R-:W-:Y:S01]  /*153d0*/  ULDC.64 UR8, c[0x0][0xb10] ;  /* 0x0002c40000087ab9 */ /* 0x000fe20000000a00 */
[----:B------:R-:W-:Y:S01]  /*153e0*/  ISETP.NE.U32.AND P0, PT, RZ, UR4, PT ;  /* 0x00000004ff007c0c */ /* 0x000fe2000bf05070 */
[----:B------:R-:W-:Y:S01]  /*153f0*/  IMAD.MOV.U32 R33, RZ, RZ, RZ ;  /* 0x000000ffff217224 */ /* 0x000fe200078e00ff */
[----:B------:R-:W-:-:S02]  /*15400*/  ULDC.64 UR6, c[0x0][0xb08] ;  /* 0x0002c20000067ab9 */ /* 0x000fc40000000a00 */
        /* <DEDUP_REMOVED lines=12> */
[----:B------:R2:W5:Y:S01]  /*154d0*/  @P0 LDG.E R33, desc[UR60][R2.64] ;  /* 0x0000003c02210981 */ /* 0x000562000c1e1900 */
[----:B------:R-:W-:Y:S02]  /*154e0*/  ISETP.NE.AND.EX P1, PT, RZ, UR9, PT, P1 ;  /* 0x00000009ff007c0c */ /* 0x000fe4000bf25310 */
[----:B------:R-:W-:Y:S01]  /*154f0*/  ISETP.NE.U32.AND P0, PT, RZ, UR4, PT ;  /* 0x00000004ff007c0c */ /* 0x000fe2000bf05070 */
[----:B0-----:R-:W-:Y:S01]  /*15500*/  IMAD.MOV.U32 R0, RZ, RZ, RZ ;  /* 0x000000ffff007224 */ /* 0x001fe200078e00ff */
[C---:B---3--:R-:W-:Y:S02]  /*15510*/  IADD3 R4, P4, R29.reuse, UR6, RZ ;  /* 0x000000061d047c10 */ /* 0x048fe4000ff9e0ff */
[----:B------:R-:W-:Y:S02]  /*15520*/  ISETP.NE.AND.EX P0, PT, RZ, UR5, PT, P0 ;  /* 0x00000005ff007c0c */ /* 0x000fe4000bf05300 */
[----:B------:R-:W-:Y:S02]  /*15530*/  IADD3.X R5, R30, UR7, RZ, P4, !PT ;  /* 0x000000071e057c10 */ /* 0x000fe4000a7fe4ff */
[----:B--2---:R-:W-:Y:S01]  /*15540*/  IADD3 R2, P3, R29, UR4, RZ ;  /* 0x000000041d027c10 */ /* 0x004fe2000ff7e0ff */
        /* <DEDUP_REMOVED lines=25> */
.L_x_10618:
        /* <DEDUP_REMOVED lines=14> */
.L_x_10619:
        /* <DEDUP_REMOVED lines=9> */
.L_x_10620:
        /* <DEDUP_REMOVED lines=24> */
[----:B------:R0:W2:Y:S02]  /*159d0*/  F2I.FTZ.U32.TRUNC.NTZ R3, R2 ;  /* 0x0000000200037305 */ /* 0x0000a4000021f000 */
[----:B0-----:R-:W-:-:S04]  /*159e0*/  LOP3.LUT R2, R9, R7, RZ, 0x3c, !PT ;  /* 0x0000000709027212 */ /* 0x001fc800078e3cff */
[----:B------:R-:W-:Y:S01]  /*159f0*/  ISETP.GE.AND P4, PT, R2, RZ, PT ;  /* 0x000000ff0200720c */ /* 0x000fe20003f86270 */
[----:B--2---:R-:W-:-:S04]  /*15a00*/  IMAD.MOV R2, RZ, RZ, -R3 ;  /* 0x000000ffff027224 */ /* 0x004fc800078e0a03 */
        /* <DEDUP_REMOVED lines=17> */
.L_x_10622:
[----:B------:R-:W-:Y:S05]  /*15b20*/  BSYNC B0 ;  /* 0x0000000000007941 */ /* 0x000fea0003800000 */
.L_x_10621:
        /* <DEDUP_REMOVED lines=25> */
.L_x_10821:
[----:B--2---:R-:W-:Y:S02]  /*15cc0*/  ISETP.NE.AND P0, PT, R14, RZ, PT ;  /* 0x000000ff0e00720c */ /* 0x004fe40003f05270 */
[----:B------:R-:W-:-:S11]  /*15cd0*/  PLOP3.LUT P6, PT, PT, PT, PT, 0x8, 0x0 ;  /* 0x000000000000781c */ /* 0x000fd60003fce170 */
[----:B------:R-:W-:Y:S05]  /*15ce0*/  @P0 BRA `(.L_x_10626) ;  /* 0x00000000000c0947 */ /* 0x000fea0003800000 */
[----:B------:R-:W-:-:S03]  /*15cf0*/  UMOV UR4, 0xffffffff ;  /* 0xffffffff00047882 */ /* 0x000fc60000000000 */
[----:B------:R-:W-:Y:S05]  /*15d00*/  BRA.DIV UR4, `(.L_x_10627) ;  /* 0x0000007e04a87947 */ /* 0x000fea000b800000 */
[----:B------:R-:W-:-:S13]  /*15d10*/  ELECT P6, URZ, PT ;  /* 0x00000000003f782f */ /* 0x000fda00038c0000 */
.L_x_10626:
        /* <DEDUP_REMOVED lines=9> */
.L_x_10824:
[----:B------:R-:W-:Y:S05]  /*15db0*/  BSYNC B1 ;  /* 0x0000000000017941 */ /* 0x000fea0003800000 */
.L_x_10628:
[----:B------:R-:W-:Y:S04]  /*15dc0*/  BSSY B1, `(.L_x_10630) ;  /* 0x000007b000017945 */ /* 0x000fe80003800000 */
[----:B------:R-:W-:Y:S05]  /*15dd0*/  @!P6 BRA `(.L_x_10631) ;  /* 0x0000000400e4e947 */ /* 0x000fea0003800000 */
[----:B0-----:R-:W-:Y:S01]  /*15de0*/  IMAD R7, R23, 0x8, R22 ;  /* 0x0000000817077824 */ /* 0x001fe200078e0216 */
[----:B------:R-:W-:Y:S01]  /*15df0*/  SHF.L.U32 R8, R27, 0x1f, RZ ;  /* 0x0000001f1b087819 */ /* 0x000fe200000006ff */
[----:B------:R-:W0:Y:S01]  /*15e00*/  S2R R9, SR_TID.X ;  /* 0x0000000000097919 */ /* 0x000e220000002100 */
[----:B------:R-:W-:Y:S02]  /*15e10*/  BSSY B2, `(.L_x_10632) ;  /* 0x0000005000027945 */ /* 0x000fe40003800000 */
[----:B------:R-:W2:Y:S01]  /*15e20*/  SYNCS.PHASECHK.TRANS64.TRYWAIT P0, [R7+URZ+0x324a0], R8 ;  /* 0x0324a008070075a7 */ /* 0x000ea2000800017f */
[----:B0-----:R-:W-:-:S04]  /*15e30*/  LOP3.LUT R9, R9, 0x7f, RZ, 0xc0, !PT ;  /* 0x0000007f09097812 */ /* 0x001fc800078ec0ff */
[----:B------:R-:W-:Y:S01]  /*15e40*/  ISETP.NE.AND P2, PT, R9, RZ, PT ;  /* 0x000000ff0900720c */ /* 0x000fe20003f45270 */
[----:B--2---:R-:W-:-:S12]  /*15e50*/  @!P0 BRA `(.L_x_10633) ;  /* 0x0000007c00888947 */ /* 0x004fd80003800000 */
.L_x_10825:
[----:B------:R-:W-:Y:S05]  /*15e60*/  BSYNC B2 ;  /* 0x0000000000027941 */ /* 0x000fea0003800000 */
.L_x_10632:
        /* <DEDUP_REMOVED lines=9> */
.L_x_10635:
[----:B------:R-:W-:Y:S05]  /*15f00*/  BSYNC B2 ;  /* 0x0000000000027941 */ /* 0x000fea0003800000 */
.L_x_10634:
        /* <DEDUP_REMOVED lines=12> */
.L_x_10636:
        /* <DEDUP_REMOVED lines=10> */
[----:B------:R-:W2:Y:S01]  /*16070*/  SYNCS.PHASECHK.TRANS64.TRYWAIT P0, [R7+URZ+0x324c0], R8 ;  /* 0x0324c008070075a7 */ /* 0x000ea2000800017f */
[----:B------:R-:W-:Y:S04]  /*16080*/  BSSY B2, `(.L_x_10637) ;  /* 0x0000002000027945 */ /* 0x000fe80003800000 */
[----:B--2---:R-:W-:Y:S05]  /*16090*/  @!P0 BRA `(.L_x_10638) ;  /* 0x0000007c000c8947 */ /* 0x004fea0003800000 */
.L_x_10826:
[----:B------:R-:W-:Y:S05]  /*160a0*/  BSYNC B2 ;  /* 0x0000000000027941 */ /* 0x000fea0003800000 */
.L_x_10637:
[----:B------:R-:W-:Y:S01]  /*160b0*/  BSSY B2, `(.L_x_10639) ;  /* 0x000000b000027945 */ /* 0x000fe20003800000 */
[----:B------:R-:W-:Y:S02]  /*160c0*/  IMAD.MOV.U32 R12, RZ, RZ, 0x0 ;  /* 0x00000000ff0c7424 */ /* 0x000fe400078e00ff */
[----:B------:R-:W-:Y:S01]  /*160d0*/  IMAD.MOV.U32 R13, RZ, RZ, 0x12f00000 ;  /* 0x12f00000ff0d7424 */ /* 0x000fe200078e00ff */
[----:B------:R-:W-:Y:S06]  /*160e0*/  @P2 BRA `(.L_x_10640) ;  /* 0x00000000001c2947 */ /* 0x000fec0003800000 */
[----:B------:R-:W3:Y:S01]  /*160f0*/  S2R R10, SR_TID.X ;  /* 0x00000000000a7919 */ /* 0x000ee20000002100 */
[----:B0-2---:R-:W-:-:S04]  /*16100*/  IMAD.MOV.U32 R8, RZ, RZ, 0xc000 ;  /* 0x0000c000ff087424 */ /* 0x005fc800078e00ff */
[----:B------:R4:W-:Y:S01]  /*16110*/  SYNCS.ARRIVE.TRANS64 RZ, [R7+URZ+0x324b0], R8 ;  /* 0x0324b00807ff79a7 */ /* 0x0009e2000800003f */
[----:B---3--:R-:W-:-:S04]  /*16120*/  LOP3.LUT R10, R10, 0x1f, RZ, 0xc0, !PT ;  /* 0x0000001f0a0a7812 */ /* 0x008fc800078ec0ff */
[----:B------:R-:W-:-:S13]  /*16130*/  ISETP.NE.AND P0, PT, R10, RZ, PT ;  /* 0x000000ff0a00720c */ /* 0x000fda0003f05270 */
[----:B----4-:R-:W-:Y:S05]  /*16140*/  @!P0 BRA `(.L_x_10640) ;  /* 0x0000000000048947 */ /* 0x010fea0003800000 */
[----:B------:R-:W-:Y:S01]  /*16150*/  BPT.TRAP 0x1 ;  /* 0x000000040000795c */ /* 0x000fe20000300000 */
.L_x_10640:
[----:B------:R-:W-:Y:S05]  /*16160*/  BSYNC B2 ;  /* 0x0000000000027941 */ /* 0x000fea0003800000 */
.L_x_10639:
[----:B------:R-:W-:Y:S01]  /*16170*/  R2UR UR10, R14 ;  /* 0x000000000e0a72ca */ /* 0x000fe200000e0000 */
[----:B0-2---:R-:W-:Y:S01]  /*16180*/  IMAD R8, R23, 0xc000, R22 ;  /* 0x0000c00017087824 */ /* 0x005fe200078e0216 */
[----:B------:R-:W-:Y:S01]  /*16190*/  R2UR UR6, R12 ;  /* 0x000000000c0672ca */ /* 0x000fe200000e0000 */
[----:B------:R-:W-:Y:S01]  /*161a0*/  UIADD3 UR4, UP0, UR38, 0x670, URZ ;  /* 0x0000067026047890 */ /* 0x000fe2000ff1e03f */
[----:B------:R-:W-:Y:S01]  /*161b0*/  R2UR UR7, R13 ;  /* 0x000000000d0772ca */ /* 0x000fe200000e0000 */
[----:B------:R-:W-:Y:S01]  /*161c0*/  VIADD R7, R7, 0x324b0 ;  /* 0x000324b007077836 */ /* 0x000fe20000000000 */
[----:B------:R-:W-:Y:S01]  /*161d0*/  PLOP3.LUT P0, PT, PT, PT, PT, 0x80, 0x0 ;  /* 0x000000000000781c */ /* 0x000fe20003f0f070 */
[----:B------:R-:W-:Y:S01]  /*161e0*/  VIADD R10, R8, 0x400 ;  /* 0x00000400080a7836 */ /* 0x000fe20000000000 */
[----:B------:R-:W-:-:S12]  /*161f0*/  UIADD3.X UR5, URZ, UR39, URZ, UP0, !UPT ;  /* 0x000000273f057290 */ /* 0x000fd800087fe43f */
.L_x_10641:
        /* <DEDUP_REMOVED lines=15> */
.L_x_10642:
        /* <DEDUP_REMOVED lines=15> */
.L_x_10643:
        /* <DEDUP_REMOVED lines=15> */
.L_x_10644:
        /* <DEDUP_REMOVED lines=10> */
.L_x_10631:
[----:B------:R-:W-:Y:S05]  /*16570*/  BSYNC B1 ;  /* 0x0000000000017941 */ /* 0x000fea0003800000 */
.L_x_10630:
        /* <DEDUP_REMOVED lines=9> */
.L_x_10660:
[----:B------:R-:W-:Y:S05]  /*16610*/  YIELD ;  /* 0x0000000000007946 */ /* 0x000fea0003800000 */
[----:B------:R-:W-:Y:S04]  /*16620*/  BSSY B1, `(.L_x_10645) ;  /* 0x000007a000017945 */ /* 0x000fe80003800000 */
[----:B------:R-:W-:Y:S05]  /*16630*/  @!P6 BRA `(.L_x_10646) ;  /* 0x0000000400e0e947 */ /* 0x000fea0003800000 */
[----:B------:R-:W-:Y:S01]  /*16640*/  IMAD R6, R23, 0x8, R22 ;  /* 0x0000000817067824 */ /* 0x000fe200078e0216 */
[----:B0-----:R-:W-:Y:S01]  /*16650*/  SHF.L.U32 R7, R27, 0x1f, RZ ;  /* 0x0000001f1b077819 */ /* 0x001fe200000006ff */
[----:B------:R-:W0:Y:S01]  /*16660*/  S2R R8, SR_TID.X ;  /* 0x0000000000087919 */ /* 0x000e220000002100 */
[----:B------:R-:W-:Y:S02]  /*16670*/  BSSY B2, `(.L_x_10647) ;  /* 0x0000005000027945 */ /* 0x000fe40003800000 */
[----:B------:R-:W2:Y:S01]  /*16680*/  SYNCS.PHASECHK.TRANS64.TRYWAIT P2, [R6+URZ+0x324a0], R7 ;  /* 0x0324a007060075a7 */ /* 0x000ea2000804017f */
[----:B0-----:R-:W-:-:S04]  /*16690*/  LOP3.LUT R8, R8, 0x7f, RZ, 0xc0, !PT ;  /* 0x0000007f08087812 */ /* 0x001fc800078ec0ff */
[----:B------:R-:W-:Y:S01]  /*166a0*/  ISETP.NE.AND P3, PT, R8, RZ, PT ;  /* 0x000000ff0800720c */ /* 0x000fe20003f65270 */
[----:B--2---:R-:W-:-:S12]  /*166b0*/  @!P2 BRA `(.L_x_10648) ;  /* 0x000000740098a947 */ /* 0x004fd80003800000 */
.L_x_10827:
[----:B------:R-:W-:Y:S05]  /*166c0*/  BSYNC B2 ;  /* 0x0000000000027941 */ /* 0x000fea0003800000 */
.L_x_10647:
        /* <DEDUP_REMOVED lines=9> */
.L_x_10650:
[----:B------:R-:W-:Y:S05]  /*16760*/  BSYNC B2 ;  /* 0x0000000000027941 */ /* 0x000fea0003800000 */
.L_x_10649:
        /* <DEDUP_REMOVED lines=11> */
.L_x_10651:
        /* <DEDUP_REMOVED lines=13> */
.L_x_10828:
[----:B------:R-:W-:Y:S05]  /*168f0*/  BSYNC B2 ;  /* 0x0000000000027941 */ /* 0x000fea0003800000 */
.L_x_10652:
        /* <DEDUP_REMOVED lines=11> */
.L_x_10655:
[----:B------:R-:W-:Y:S05]  /*169b0*/  BSYNC B2 ;  /* 0x0000000000027941 */ /* 0x000fea0003800000 */
.L_x_10654:
        /* <DEDUP_REMOVED lines=9> */
.L_x_10656:
        /* <DEDUP_REMOVED lines=15> */
.L_x_10657:
        /* <DEDUP_REMOVED lines=15> */
.L_x_10658:
        /* <DEDUP_REMOVED lines=15> */
.L_x_10659:
        /* <DEDUP_REMOVED lines=10> */
.L_x_10646:
[----:B------:R-:W-:Y:S05]  /*16dc0*/  BSYNC B1 ;  /* 0x0000000000017941 */ /* 0x000fea0003800000 */
.L_x_10645:
        /* <DEDUP_REMOVED lines=8> */
.L_x_10624:
[----:B------:R-:W-:Y:S05]  /*16e50*/  BSYNC B0 ;  /* 0x0000000000007941 */ /* 0x000fea0003800000 */
.L_x_10623:
[----:B------:R-:W-:Y:S05]  /*16e60*/  @!P0 WARPSYNC.ALL ;  /* 0x0000000000008948 */ /* 0x000fea0003800000 */
[----:B------:R-:W-:Y:S01]  /*16e70*/  @!P0 BAR.SYNC.DEFER_BLOCKING 0xc, 0x180 ;  /* 0x0306000000008b1d */ /* 0x000fe20000010000 */
[----:B------:R-:W-:-:S05]  /*16e80*/  IMAD.MOV.U32 R0, RZ, RZ, RZ ;  /* 0x000000ffff007224 */ /* 0x000fca00078e00ff */
[----:B------:R-:W-:Y:S04]  /*16e90*/  BSSY B0, `(.L_x_10661) ;  /* 0x000001e000007945 */ /* 0x000fe80003800000 */
[----:B------:R-:W-:Y:S05]  /*16ea0*/  @!P1 BRA `(.L_x_10662) ;  /* 0x0000000000709947 */ /* 0x000fea0003800000 */
[----:B------:R-:W-:-:S13]  /*16eb0*/  ISETP.NE.AND P0, PT, R5, RZ, PT ;  /* 0x000000ff0500720c */ /* 0x000fda0003f05270 */
[----:B------:R-:W2:Y:S02]  /*16ec0*/  @!P0 LDC R5, c[0x0][0xae8] ;  /* 0x0002ba00ff058b82 */ /* 0x000ea40000000800 */
[-C--:B--2---:R-:W-:Y:S02]  /*16ed0*/  IABS R0, R5.reuse ;  /* 0x0000000500007213 */ /* 0x084fe40000000000 */
[----:B0-----:R-:W-:Y:S02]  /*16ee0*/  IABS R7, R5 ;  /* 0x0000000500077213 */ /* 0x001fe40000000000 */
        /* <DEDUP_REMOVED lines=24> */
.L_x_10662:
[----:B------:R-:W-:Y:S05]  /*17070*/  BSYNC B0 ;  /* 0x0000000000007941 */ /* 0x000fea0003800000 */
.L_x_10661:
[-C--:B------:R-:W-:Y:S01]  /*17080*/  IMAD R32, R32, R0.reuse, RZ ;  /* 0x0000000020207224 */ /* 0x080fe200078e02ff */
        /* <DEDUP_REMOVED lines=18> */
[----:B0-----:R-:W0:Y:S01]  /*171b0*/  POPC R7, R4 ;  /* 0x0000000400077309 */ /* 0x001e220000000000 */
[----:B--2---:R-:W0:Y:S02]  /*171c0*/  SHFL.IDX PT, R0, R3, R0, 0x1f ;  /* 0x00001f0003007589 */ /* 0x004e2400000e0000 */
[----:B0-----:R-:W-:Y:S01]  /*171d0*/  IADD3 R16, R0, UR36, R7 ;  /* 0x0000002400107c10 */ /* 0x001fe2000fffe007 */
[----:B------:R-:W-:Y:S06]  /*171e0*/  BRA `(.L_x_10665) ;  /* 0x0000004000047947 */ /* 0x000fec0003800000 */
.L_x_10664:
        /* <DEDUP_REMOVED lines=19> */
[----:B-12---:R-:W-:Y:S05]  /*17320*/  CALL.ABS.NOINC R2 ;  /* 0x0000000002007343 */ /* 0x006fea0003c00000 */
.L_x_10667:
[----:B------:R-:W-:Y:S05]  /*17330*/  BSYNC B6 ;  /* 0x0000000000067941 */ /* 0x000fea0003800000 */
.L_x_10666:
        /* <DEDUP_REMOVED lines=11> */
[----:B------:R-:W-:Y:S02]  /*173f0*/  IMAD.U32 R6, RZ, RZ, UR8 ;  /* 0x00000008ff067e24 */ /* 0x000fe4000f8e00ff */
[----:B0-----:R-:W-:-:S02]  /*17400*/  IMAD.U32 R7, RZ, RZ, UR9 ;  /* 0x00000009ff077e24 */ /* 0x001fc4000f8e00ff */
[----:B------:R-:W-:Y:S02]  /*17410*/  IMAD.U32 R10, RZ, RZ, UR4 ;  /* 0x00000004ff0a7e24 */ /* 0x000fe4000f8e00ff */
[----:B------:R-:W-:Y:S02]  /*17420*/  IMAD.U32 R11, RZ, RZ, UR5 ;  /* 0x00000005ff0b7e24 */ /* 0x000fe4000f8e00ff */
[----:B------:R-:W-:Y:S02]  /*17430*/  IMAD.MOV.U32 R8, RZ, RZ, 0x70 ;  /* 0x00000070ff087424 */ /* 0x000fe400078e00ff */
[----:B------:R-:W-:Y:S02]  /*17440*/  IMAD.MOV.U32 R12, RZ, RZ, 0x1 ;  /* 0x00000001ff0c7424 */ /* 0x000fe400078e00ff */
[----:B--2---:R-:W-:-:S07]  /*17450*/  IMAD.MOV.U32 R13, RZ, RZ, RZ ;  /* 0x000000ffff0d7224 */ /* 0x004fce00078e00ff */
[----:B------:R-:W-:-:S07]  /*17460*/  LEPC R20, `(.L_x_10670) ;  /* 0x000000001014794e */ /* 0x000fce0000000000 */
[----:B-1-3--:R-:W-:Y:S05]  /*17470*/  CALL.ABS.NOINC R2 ;  /* 0x0000000002007343 */ /* 0x00afea0003c00000 */
.L_x_10670:
        /* <DEDUP_REMOVED lines=15> */
.L_x_10669:
[----:B------:R-:W-:Y:S05]  /*17570*/  BSYNC B6 ;  /* 0x0000000000067941 */ /* 0x000fea0003800000 */
.L_x_10668:
[----:B------:R-:W2:Y:S01]  /*17580*/  LDL R34, [R1+0x44] ;  /* 0x0000440001227983 */ /* 0x000ea20000100800 */
[----:B------:R-:W-:Y:S01]  /*17590*/  ULDC.64 UR4, c[0x0][0xaf0] ;  /* 0x0002bc0000047ab9 */ /* 0x000fe20000000a00 */
[----:B------:R-:W3:Y:S02]  /*175a0*/  LDC R9, c[0x0][0x430] ;  /* 0x00010c00ff097b82 */ /* 0x000ee40000000800 */
[----:B------:R-:W4:Y:S01]  /*175b0*/  LDL R20, [R1+0x10] ;  /* 0x0000100001147983 */ /* 0x000f220000100800 */
[----:B------:R-:W-:-:S03]  /*175c0*/  ISETP.NE.U32.AND P0, PT, RZ, UR4, PT ;  /* 0x00000004ff007c0c */ /* 0x000fc6000bf05070 */
[----:B------:R-:W4:Y:S01]  /*175d0*/  LDL.LU R10, [R1] ;  /* 0x00000000010a7983 */ /* 0x000f220000300800 */
[----:B------:R-:W-:Y:S01]  /*175e0*/  ISETP.NE.AND.EX P0, PT, RZ, UR5, PT, P0 ;  /* 0x00000005ff007c0c */ /* 0x000fe2000bf05300 */
[----:B------:R-:W0:-:S12]  /*175f0*/  S2R R21, SR_TID.X ;  /* 0x0000000000157919 */ /* 0x000e180000002100 */
[----:B------:R-:W-:Y:S01]  /*17600*/  @P0 IADD3 R2, P1, R29, UR4, RZ ;  /* 0x000000041d020c10 */ /* 0x000fe2000ff3e0ff */
[----:B------:R-:W-:Y:S01]  /*17610*/  IMAD.MOV.U32 R37, RZ, RZ, RZ ;  /* 0x000000ffff257224 */ /* 0x000fe200078e00ff */
[----:B------:R-:W1:Y:S01]  /*17620*/  S2R R11, SR_TID.X ;  /* 0x00000000000b7919 */ /* 0x000e620000002100 */
[----:B------:R-:W-:Y:S01]  /*17630*/  ULDC UR4, c[0x0][0x2f4] ;  /* 0x0000bd0000047ab9 */ /* 0x000fe20000000800 */
[----:B------:R-:W-:Y:S01]  /*17640*/  @P0 IADD3.X R3, R30, UR5, RZ, P1, !PT ;  /* 0x000000051e030c10 */ /* 0x000fe20008ffe4ff */
[----:B------:R-:W-:-:S04]  /*17650*/  ULDC UR5, c[0x0][0x320] ;  /* 0x0000c80000057ab9 */ /* 0x000fc80000000800 */
[----:B------:R4:W4:Y:S01]  /*17660*/  @P0 LDG.E R28, desc[UR60][R2.64] ;  /* 0x0000003c021c0981 */ /* 0x000922000c1e1900 */
[----:B0-----:R-:W-:-:S04]  /*17670*/  LOP3.LUT R21, R21, 0x7f, RZ, 0xc0, !PT ;  /* 0x0000007f15157812 */ /* 0x001fc800078ec0ff */
[----:B------:R-:W-:Y:S02]  /*17680*/  SHF.R.U32.HI R0, RZ, 0x3, R21 ;  /* 0x00000003ff007819 */ /* 0x000fe40000011615 */
[----:B------:R-:W0:Y:S01]  /*17690*/  S2R R21, SR_TID.X ;  /* 0x0000000000157919 */ /* 0x000e220000002100 */
[----:B---3--:R-:W-:-:S13]  /*176a0*/  ISETP.NE.AND P1, PT, R9, 0x1, PT ;  /* 0x000000010900780c */ /* 0x008fda0003f25270 */
[----:B------:R-:W3:Y:S08]  /*176b0*/  @P1 LDC R5, c[0x0][0x434] ;  /* 0x00010d00ff051b82 */ /* 0x000ef00000000800 */
[----:B------:R-:W3:Y:S01]  /*176c0*/  @P1 LDC R4, c[0x0][0x438] ;  /* 0x00010e00ff041b82 */ /* 0x000ee20000000800 */
[----:B0-----:R-:W-:-:S05]  /*176d0*/  IMAD.SHL.U32 R21, R21, 0x10, RZ ;  /* 0x0000001015157824 */ /* 0x001fca00078e00ff */
[----:B------:R-:W-:Y:S01]  /*176e0*/  LOP3.LUT R21, R0, 0x70, R21, 0xf8, !PT ;  /* 0x0000007000157812 */ /* 0x000fe200078ef815 */
[----:B-1----:R-:W-:-:S05]  /*176f0*/  IMAD.SHL.U32 R11, R11, 0x8, RZ ;  /* 0x000000080b0b7824 */ /* 0x002fca00078e00ff */
[----:B------:R-:W-:Y:S01]  /*17700*/  LOP3.LUT R11, R11, 0x38, RZ, 0xc0, !PT ;  /* 0x000000380b0b7812 */ /* 0x000fe200078ec0ff */
[----:B------:R-:W-:Y:S01]  /*17710*/  UMOV UR6, 0xffffffff ;  /* 0xffffffff00067882 */ /* 0x000fe20000000000 */
[----:B--2---:R-:W-:-:S04]  /*17720*/  VIADD R0, R34, 0xffffffff ;  /* 0xffffffff22007836 */ /* 0x004fc80000000000 */
[----:B------:R-:W-:-:S05]  /*17730*/  IMAD R6, R0, 0x60, R21 ;  /* 0x0000006000067824 */ /* 0x000fca00078e0215 */
[----:B----4-:R-:W-:-:S04]  /*17740*/  ISETP.GE.AND P0, PT, R6, R20, PT ;  /* 0x000000140600720c */ /* 0x010fc80003f06270 */
[----:B------:R-:W-:Y:S01]  /*17750*/  ISETP.GT.U32.OR P0, PT, R21, 0x5f, P0 ;  /* 0x0000005f1500780c */ /* 0x000fe20000704470 */
[----:B------:R-:W-:-:S12]  /*17760*/  IMAD.IADD R6, R6, 0x1, R33 ;  /* 0x0000000106067824 */ /* 0x000fd800078e0221 */
[----:B------:R-:W0:Y:S01]  /*17770*/  @!P0 LDC.64 R2, c[0x0][0x428] ;  /* 0x00010a00ff028b82 */ /* 0x000e220000000a00 */
[----:B---3--:R-:W-:-:S04]  /*17780*/  @P1 IMAD.HI.U32 R5, R6, R5, RZ ;  /* 0x0000000506051227 */ /* 0x008fc800078e00ff */
[----:B------:R-:W-:Y:S01]  /*17790*/  IMAD.MOV.U32 R7, RZ, RZ, R6 ;  /* 0x000000ffff077224 */ /* 0x000fe200078e0006 */
[----:B------:R-:W-:Y:S02]  /*177a0*/  @P1 SHF.R.U32.HI R7, RZ, R4, R5 ;  /* 0x00000004ff071219 */ /* 0x000fe40000011605 */
[----:B------:R-:W-:Y:S02]  /*177b0*/  SHF.R.S32.HI R34, RZ, 0x1f, R28 ;  /* 0x0000001fff227819 */ /* 0x000fe4000001141c */
        /* <DEDUP_REMOVED lines=13> */
[----:B------:R-:W-:-:S08]  /*17890*/  LOP3.LUT R10, R10, 0xffffffdf, RZ, 0xc0, !PT ;  /* 0xffffffdf0a0a7812 */ /* 0x000fd000078ec0ff */
        /* <DEDUP_REMOVED lines=16> */
[----:B------:R-:W-:Y:S01]  /*179a0*/  @P2 LOP3.LUT R10, R10, 0x8, RZ, 0xfc, !PT ;  /* 0x000000080a0a2812 */ /* 0x000fe200078efcff */
[----:B0-----:R-:W-:-:S03]  /*179b0*/  IMAD.MOV R2, RZ, RZ, -R7 ;  /* 0x000000ffff027224 */ /* 0x001fc600078e0a07 */
[----:B------:R-:W-:Y:S01]  /*179c0*/  @P0 LOP3.LUT R10, R10, 0x1, RZ, 0xfc, !PT ;  /* 0x000000010a0a0812 */ /* 0x000fe200078efcff */
[----:B------:R-:W-:-:S03]  /*179d0*/  IMAD R2, R9, R2, R6 ;  /* 0x0000000209027224 */ /* 0x000fc600078e0206 */
[----:B------:R-:W-:-:S04]  /*179e0*/  LOP3.LUT R10, R10, 0xfffffffb, RZ, 0xc0, !PT ;  /* 0xfffffffb0a0a7812 */ /* 0x000fc800078ec0ff */
[----:B------:R-:W-:Y:S01]  /*179f0*/  @P1 LOP3.LUT R10, R10, 0x4, RZ, 0xfc, !PT ;  /* 0x000000040a0a1812 */ /* 0x000fe200078efcff */
[----:B------:R0:W-:Y:S04]  /*17a00*/  STL [R1+0x4], R2 ;  /* 0x0000040201007387 */ /* 0x0001e80000100800 */
[----:B------:R0:W-:Y:S01]  /*17a10*/  STL [R1], R10 ;  /* 0x0000000a01007387 */ /* 0x0001e20000100800 */
[----:B------:R-:W-:Y:S05]  /*17a20*/  BRA.DIV UR6, `(.L_x_10671) ;  /* 0x0000006206e47947 */ /* 0x000fea000b800000 */
.L_x_10831:
[----:B------:R-:W2:Y:S01]  /*17a30*/  LDL R3, [R1+0x68] ;  /* 0x0000680001037983 */ /* 0x000ea20000100800 */
[----:B------:R-:W-:Y:S01]  /*17a40*/  SEL R4, RZ, 0x1, P0 ;  /* 0x00000001ff047807 */ /* 0x000fe20000000000 */
[----:B0-----:R-:W-:-:S04]  /*17a50*/  IMAD.MOV.U32 R2, RZ, RZ, R10 ;  /* 0x000000ffff027224 */ /* 0x001fc800078e000a */
[----:B------:R0:W-:Y:S01]  /*17a60*/  STL [R1+0x60], R4 ;  /* 0x0000600401007387 */ /* 0x0001e20000100800 */
[----:B------:R-:W-:Y:S02]  /*17a70*/  LOP3.LUT R2, R2, 0xffffffbf, RZ, 0xc0, !PT ;  /* 0xffffffbf02027812 */ /* 0x000fe400078ec0ff */
[----:B--2---:R-:W-:-:S13]  /*17a80*/  ISETP.NE.AND P0, PT, R3, 0x3, PT ;  /* 0x000000030300780c */ /* 0x004fda0003f05270 */
[----:B------:R-:W-:-:S05]  /*17a90*/  @P0 LOP3.LUT R2, R2, 0x40, RZ, 0xfc, !PT ;  /* 0x0000004002020812 */ /* 0x000fca00078efcff */
[----:B------:R0:W-:Y:S01]  /*17aa0*/  STL [R1], R2 ;  /* 0x0000000201007387 */ /* 0x0001e20000100800 */
[----:B------:R-:W-:Y:S05]  /*17ab0*/  @!P0 BRA `(.L_x_10672) ;  /* 0x0000000000048947 */ /* 0x000fea0003800000 */
[----:B------:R-:W-:Y:S01]  /*17ac0*/  BPT.TRAP 0x1 ;  /* 0x000000040000795c */ /* 0x000fe20000300000 */
.L_x_10672:
[----:B------:R-:W-:Y:S01]  /*17ad0*/  IMAD R30, R0, -0x60, R20 ;  /* 0xffffffa0001e7824 */ /* 0x000fe200078e0214 */
[----:B------:R-:W-:Y:S01]  /*17ae0*/  SHF.L.U32 R0, R26, 0x1f, RZ ;  /* 0x0000001f1a007819 */ /* 0x000fe200000006ff */
[----:B------:R-:W-:Y:S01]  /*17af0*/  IMAD R29, R24, 0x8, R22 ;  /* 0x00000008181d7824 */ /* 0x000fe200078e0216 */
[----:B------:R-:W-:Y:S03]  /*17b00*/  BSSY B0, `(.L_x_10673) ;  /* 0x0000003000007945 */ /* 0x000fe60003800000 */
[----:B------:R-:W1:Y:S02]  /*17b10*/  SYNCS.PHASECHK.TRANS64.TRYWAIT P0, [R29+URZ+0x32440], R0 ;  /* 0x032440001d0075a7 */ /* 0x000e64000800017f */
[----:B-1----:R-:W-:Y:S05]  /*17b20*/  @!P0 BRA `(.L_x_10674) ;  /* 0x0000006000d88947 */ /* 0x002fea0003800000 */
.L_x_10832:
[----:B------:R-:W-:Y:S05]  /*17b30*/  BSYNC B0 ;  /* 0x0000000000007941 */ /* 0x000fea0003800000 */
.L_x_10673:
[----:B0-----:R-:W1:Y:S01]  /*17b40*/  LDL R2, [R1+0x4] ;  /* 0x0000040001027983 */ /* 0x001e620000100800 */
[----:B------:R-:W-:-:S03]  /*17b50*/  ULDC.64 UR4, c[0x0][0x300] ;  /* 0x0000c00000047ab9 */ /* 0x000fc60000000a00 */
[----:B------:R-:W2:Y:S01]  /*17b60*/  LDL R3, [R1] ;  /* 0x0000000001037983 */ /* 0x000ea20000100800 */
[----:B-----5:R-:W-:Y:S01]  /*17b70*/  SHF.R.S32.HI R4, RZ, 0x1f, R37 ;  /* 0x0000001fff047819 */ /* 0x020fe20000011425 */
[----:B------:R-:W-:Y:S01]  /*17b80*/  ULDC.64 UR6, c[0x0][0x2e8] ;  /* 0x0000ba0000067ab9 */ /* 0x000fe20000000a00 */
[----:B------:R-:W0:Y:S02]  /*17b90*/  S2R R7, SR_TID.X ;  /* 0x0000000000077919 */ /* 0x000e240000002100 */
[----:B0-----:R-:W-:-:S05]  /*17ba0*/  IMAD.SHL.U32 R7, R7, 0x8, RZ ;  /* 0x0000000807077824 */ /* 0x001fca00078e00ff */
[----:B------:R-:W-:Y:S02]  /*17bb0*/  LOP3.LUT R7, R7, 0x38, RZ, 0xc0, !PT ;  /* 0x0000003807077812 */ /* 0x000fe400078ec0ff */
[----:B-1----:R-:W-:-:S05]  /*17bc0*/  SHF.R.S32.HI R0, RZ, 0x1f, R2 ;  /* 0x0000001fff007819 */ /* 0x002fca0000011402 */
[----:B------:R0:W-:Y:S01]  /*17bd0*/  STL [R1+0x48], R0 ;  /* 0x0000480001007387 */ /* 0x0001e20000100800 */
[----:B--2---:R-:W-:Y:S01]  /*17be0*/  LOP3.LUT P2, RZ, R3, 0x2, RZ, 0xc0, !PT ;  /* 0x0000000203ff7812 */ /* 0x004fe2000784c0ff */
[----:B0-----:R-:W-:-:S04]  /*17bf0*/  IMAD R0, R0, UR4, RZ ;  /* 0x0000000400007c24 */ /* 0x001fc8000f8e02ff */
[C---:B------:R-:W-:Y:S02]  /*17c00*/  IMAD R0, R2.reuse, UR5, R0 ;  /* 0x0000000502007c24 */ /* 0x040fe4000f8e0200 */
[----:B------:R-:W-:Y:S01]  /*17c10*/  IMAD.WIDE.U32 R2, R2, UR4, RZ ;  /* 0x0000000402027c25 */ /* 0x000fe2000f8e00ff */
[----:B------:R-:W-:Y:S01]  /*17c20*/  ULDC.64 UR4, c[0x0][0x310] ;  /* 0x0000c40000047ab9 */ /* 0x000fe20000000a00 */
[----:B------:R0:W-:Y:S02]  /*17c30*/  STL [R1+0x4c], R4 ;  /* 0x00004c0401007387 */ /* 0x0001e40000100800 */
[----:B------:R-:W-:Y:S02]  /*17c40*/  IMAD.IADD R3, R3, 0x1, R0 ;  /* 0x0000000103037824 */ /* 0x000fe400078e0200 */
[----:B------:R-:W-:Y:S02]  /*17c50*/  IMAD R0, R4, UR4, RZ ;  /* 0x0000000404007c24 */ /* 0x000fe4000f8e02ff */
[----:B0-----:R-:W0:Y:S02]  /*17c60*/  S2R R4, SR_TID.X ;  /* 0x0000000000047919 */ /* 0x001e240000002100 */
[----:B------:R-:W-:-:S02]  /*17c70*/  IMAD R0, R37, UR5, R0 ;  /* 0x0000000525007c24 */ /* 0x000fc4000f8e0200 */
[----:B------:R-:W-:Y:S01]  /*17c80*/  IMAD.WIDE.U32 R2, R37, UR4, R2 ;  /* 0x0000000425027c25 */ /* 0x000fe2000f8e0002 */
        /* <DEDUP_REMOVED lines=65> */
.L_x_10846:
        /* <DEDUP_REMOVED lines=10> */
.L_x_10676:
        /* <DEDUP_REMOVED lines=11> */
.L_x_10677:
[----:B------:R1:W5:Y:S01]  /*181f0*/  LDL.LU R0, [R1+0x1c] ;  /* 0x00001c0001007983 */ /* 0x0003620000300800 */
[----:B------:R1:W-:Y:S02]  /*18200*/  SYNCS.ARRIVE.TRANS64.A1T0 RZ, [R29+URZ+0x32430], RZ ;  /* 0x032430ff1dff79a7 */ /* 0x0003e4000810003f */
[----:B------:R-:W-:Y:S05]  /*18210*/  WARPSYNC.ALL ;  /* 0x0000000000007948 */ /* 0x000fea0003800000 */
[----:B------:R-:W-:Y:S01]  /*18220*/  ULDC.64 UR4, c[0x0][0xaf8] ;  /* 0x0002be0000047ab9 */ /* 0x000fe20000000a00 */
[----:B------:R-:W-:Y:S01]  /*18230*/  BSSY B6, `(.L_x_10678) ;  /* 0x000001d000067945 */ /* 0x000fe20003800000 */
[----:B------:R-:W-:Y:S01]  /*18240*/  BAR.SYNC.DEFER_BLOCKING 0x8, 0x180 ;  /* 0x0206000000007b1d */ /* 0x000fe20000010000 */
[----:B------:R-:W-:-:S04]  /*18250*/  ISETP.NE.U32.AND P0, PT, RZ, UR4, PT ;  /* 0x00000004ff007c0c */ /* 0x000fc8000bf05070 */
[----:B------:R-:W-:-:S04]  /*18260*/  ISETP.NE.AND.EX P0, PT, RZ, UR5, PT, P0 ;  /* 0x00000005ff007c0c */ /* 0x000fc8000bf05300 */
[----:B------:R-:W-:Y:S02]  /*18270*/  SEL R35, R35, RZ, !P0 ;  /* 0x000000ff23237207 */ /* 0x000fe40004000000 */
[----:B0----5:R-:W-:Y:S01]  /*18280*/  SEL R2, R0, RZ, !P0 ;  /* 0x000000ff00027207 */ /* 0x021fe20004000000 */
[----:B------:R-:W-:-:S04]  /*18290*/  VIADD R0, R22, 0x18400 ;  /* 0x0001840016007836 */ /* 0x000fc80000000000 */
[----:B------:R0:W-:Y:S01]  /*182a0*/  STL [R1+0x38], R2 ;  /* 0x0000380201007387 */ /* 0x0001e20000100800 */
[----:B------:R-:W-:Y:S02]  /*182b0*/  LOP3.LUT P0, RZ, R0, 0x3ff, RZ, 0xc0, !PT ;  /* 0x000003ff00ff7812 */ /* 0x000fe4000780c0ff */
[----:B------:R-:W-:Y:S01]  /*182c0*/  SHF.R.S32.HI R0, RZ, 0x1f, R36 ;  /* 0x0000001fff007819 */ /* 0x000fe20000011424 */
[----:B------:R0:W-:Y:S04]  /*182d0*/  STL [R1+0x10], R35 ;  /* 0x0000102301007387 */ /* 0x0001e80000100800 */
        /* <DEDUP_REMOVED lines=18> */
.L_x_10679:
[----:B------:R-:W-:Y:S05]  /*18400*/  BSYNC B6 ;  /* 0x0000000000067941 */ /* 0x000fea0003800000 */
.L_x_10678:
[----:B------:R-:W2:Y:S01]  /*18410*/  LDL R20, [R1+0x38] ;  /* 0x0000380001147983 */ /* 0x000ea20000100800 */
[----:B------:R-:W3:Y:S03]  /*18420*/  LDC R6, c[0x0][0x448] ;  /* 0x00011200ff067b82 */ /* 0x000ee60000000800 */
[----:B------:R-:W4:Y:S01]  /*18430*/  LDL R4, [R1+0x2c] ;  /* 0x00002c0001047983 */ /* 0x000f220000100800 */
[----:B------:R-:W-:Y:S01]  /*18440*/  IMAD.SHL.U32 R17, R17, 0x80, RZ ;  /* 0x0000008011117824 */ /* 0x000fe200078e00ff */
[----:B------:R-:W-:Y:S02]  /*18450*/  ULDC.64 UR4, c[0x0][0x298] ;  /* 0x0000a60000047ab9 */ /* 0x000fe40000000a00 */
[----:B------:R1:W5:Y:S01]  /*18460*/  LDL R9, [R1+0x14] ;  /* 0x0000140001097983 */ /* 0x0003620000100800 */
[----:B0-----:R-:W0:Y:S01]  /*18470*/  S2R R2, SR_TID.X ;  /* 0x0000000000027919 */ /* 0x001e220000002100 */
[----:B---3--:R-:W-:-:S13]  /*18480*/  ISETP.NE.AND P0, PT, R6, 0x1, PT ;  /* 0x000000010600780c */ /* 0x008fda0003f05270 */
[----:B------:R-:W3:Y:S01]  /*18490*/  @P0 LDC R0, c[0x0][0x44c] ;  /* 0x00011300ff000b82 */ /* 0x000ee20000000800 */
[----:B0-----:R-:W-:-:S07]  /*184a0*/  LOP3.LUT R2, R2, 0x7f, RZ, 0xc0, !PT ;  /* 0x0000007f02027812 */ /* 0x001fce00078ec0ff */
[----:B------:R-:W0:Y:S01]  /*184b0*/  @P0 LDC R3, c[0x0][0x450] ;  /* 0x00011400ff030b82 */ /* 0x000e220000000800 */
[----:B------:R-:W1:Y:S02]  /*184c0*/  S2R R7, SR_TID.X ;  /* 0x0000000000077919 */ /* 0x000e640000002100 */
[----:B-1----:R-:W-:-:S05]  /*184d0*/  IMAD.SHL.U32 R7, R7, 0x8, RZ ;  /* 0x0000000807077824 */ /* 0x002fca00078e00ff */
[----:B------:R-:W-:Y:S01]  /*184e0*/  LOP3.LUT R7, R7, 0x38, RZ, 0xc0, !PT ;  /* 0x0000003807077812 */ /* 0x000fe200078ec0ff */
[----:B--2---:R-:W-:Y:S02]  /*184f0*/  IMAD.MOV.U32 R21, RZ, RZ, R20 ;  /* 0x000000ffff157224 */ /* 0x004fe400078e0014 */
[----:B------:R-:W-:Y:S01]  /*18500*/  IMAD.MOV.U32 R20, RZ, RZ, R35 ;  /* 0x000000ffff147224 */ /* 0x000fe200078e0023 */
[----:B------:R-:W-:Y:S01]  /*18510*/  SHF.R.U32.HI R35, RZ, 0x3, R2 ;  /* 0x00000003ff237819 */ /* 0x000fe20000011602 */
[----:B----4-:R-:W-:Y:S01]  /*18520*/  IMAD R4, R4, UR4, RZ ;  /* 0x0000000404047c24 */ /* 0x010fe2000f8e02ff */
[----:B------:R-:W1:Y:S03]  /*18530*/  S2R R2, SR_TID.X ;  /* 0x0000000000027919 */ /* 0x000e660000002100 */
[----:B------:R-:W-:Y:S02]  /*18540*/  IMAD R4, R36, UR5, R4 ;  /* 0x0000000524047c24 */ /* 0x000fe4000f8e0204 */
[----:B-1----:R-:W-:-:S05]  /*18550*/  IMAD.SHL.U32 R2, R2, 0x10, RZ ;  /* 0x0000001002027824 */ /* 0x002fca00078e00ff */
[----:B------:R-:W-:-:S04]  /*18560*/  LOP3.LUT R2, R35, 0x70, R2, 0xf8, !PT ;  /* 0x0000007023027812 */ /* 0x000fc800078ef802 */
[----:B------:R-:W-:-:S05]  /*18570*/  LOP3.LUT R35, R2, R17, RZ, 0xfc, !PT ;  /* 0x0000001102237212 */ /* 0x000fca00078efcff */
[----:B---3--:R-:W-:-:S04]  /*18580*/  @P0 IMAD.HI.U32 R2, R35, R0, RZ ;  /* 0x0000000023020227 */ /* 0x008fc800078e00ff */
[----:B------:R-:W-:Y:S01]  /*18590*/  IMAD.MOV.U32 R0, RZ, RZ, R35 ;  /* 0x000000ffff007224 */ /* 0x000fe200078e0023 */
[----:B0-----:R-:W-:Y:S01]  /*185a0*/  @P0 SHF.R.U32.HI R0, RZ, R3, R2 ;  /* 0x00000003ff000219 */ /* 0x001fe20000011602 */
[----:B------:R-:W-:Y:S01]  /*185b0*/  IMAD.WIDE.U32 R2, R36, UR4, RZ ;  /* 0x0000000424027c25 */ /* 0x000fe2000f8e00ff */
[----:B------:R-:W-:-:S03]  /*185c0*/  ULDC.64 UR4, c[0x0][0x2d8] ;  /* 0x0000b60000047ab9 */ /* 0x000fc60000000a00 */
[----:B------:R-:W-:Y:S02]  /*185d0*/  IMAD.IADD R3, R3, 0x1, R4 ;  /* 0x0000000103037824 */ /* 0x000fe400078e0204 */
[----:B------:R-:W-:-:S04]  /*185e0*/  IMAD.WIDE.U32 R2, R18, UR4, R2 ;  /* 0x0000000412027c25 */ /* 0x000fc8000f8e0002 */
[----:B------:R-:W-:Y:S01]  /*185f0*/  IMAD R3, R18, UR5, R3 ;  /* 0x0000000512037c24 */ /* 0x000fe2000f8e0203 */
[----:B------:R-:W-:Y:S02]  /*18600*/  ULDC.64 UR4, c[0x0][0x2e0] ;  /* 0x0000b80000047ab9 */ /* 0x000fe40000000a00 */
[----:B------:R-:W-:Y:S02]  /*18610*/  IMAD R4, R21, UR4, RZ ;  /* 0x0000000415047c24 */ /* 0x000fe4000f8e02ff */
[----:B------:R-:W-:-:S04]  /*18620*/  IMAD.WIDE.U32 R2, R20, UR4, R2 ;  /* 0x0000000414027c25 */ /* 0x000fc8000f8e0002 */
        /* <DEDUP_REMOVED lines=31> */
[C---:B------:R-:W-:Y:S01]  /*18820*/  ISETP.GE.AND P0, PT, R17.reuse, R2, PT ;  /* 0x000000021100720c */ /* 0x040fe20003f06270 */
[----:B------:R-:W-:-:S03]  /*18830*/  VIADD R8, R17, 0x30 ;  /* 0x0000003011087836 */ /* 0x000fc60000000000 */
[----:B------:R2:W-:Y:S09]  /*18840*/  STL [R1+0x1c], R6 ;  /* 0x00001c0601007387 */ /* 0x0005f20000100800 */
        /* <DEDUP_REMOVED lines=8> */
[----:B--2---:R-:W-:-:S05]  /*188d0*/  VIADD R6, R17, 0x20 ;  /* 0x0000002011067836 */ /* 0x004fca0000000000 */
[----:B------:R-:W-:Y:S04]  /*188e0*/  STL [R1+0x20], R6 ;  /* 0x0000200601007387 */ /* 0x000fe80000100800 */
[----:B------:R-:W-:Y:S04]  /*188f0*/  STL [R1+0x24], R8 ;  /* 0x0000240801007387 */ /* 0x000fe80000100800 */
[----:B0-----:R-:W0:Y:S04]  /*18900*/  SHFL.IDX PT, R5, R0, 0x1, 0x181f ;  /* 0x00381f0000057f89 */ /* 0x001e2800000e0000 */
[----:B------:R-:W1:Y:S01]  /*18910*/  SHFL.IDX PT, R4, R3, 0x1, 0x181f ;  /* 0x00381f0003047f89 */ /* 0x000e6200000e0000 */
[----:B0-----:R-:W-:-:S05]  /*18920*/  @!P0 LEA R5, P2, R7, R5, 0x1 ;  /* 0x0000000507058211 */ /* 0x001fca00078408ff */
[----:B-1----:R-:W-:-:S05]  /*18930*/  @!P0 IMAD.X R4, RZ, RZ, R4, P2 ;  /* 0x000000ffff048224 */ /* 0x002fca00010e0604 */
[----:B------:R-:W-:-:S04]  /*18940*/  @!P0 LOP3.LUT R5, R5, R4, RZ, 0x3c, !PT ;  /* 0x0000000405058212 */ /* 0x000fc800078e3cff */
[----:B------:R-:W-:-:S04]  /*18950*/  @!P0 LOP3.LUT R4, R5, R4, RZ, 0x3c, !PT ;  /* 0x0000000405048212 */ /* 0x000fc800078e3cff */
[----:B------:R-:W-:-:S05]  /*18960*/  @!P0 LOP3.LUT R5, R5, R4, RZ, 0x3c, !PT ;  /* 0x0000000405058212 */ /* 0x000fca00078e3cff */
        /* <DEDUP_REMOVED lines=11> */
[----:B------:R-:W-:Y:S01]  /*18a20*/  ISETP.GE.AND P0, PT, R8, R2, PT ;  /* 0x000000020800720c */ /* 0x000fe20003f06270 */
[----:B------:R-:W-:-:S05]  /*18a30*/  VIADD R8, R17, 0x40 ;  /* 0x0000004011087836 */ /* 0x000fca0000000000 */
[----:B------:R-:W-:Y:S04]  /*18a40*/  STL [R1+0x28], R8 ;  /* 0x0000280801007387 */ /* 0x000fe80000100800 */
[----:B0-----:R-:W0:Y:S03]  /*18a50*/  SHFL.IDX PT, R4, R0, 0x3, 0x181f ;  /* 0x00781f0000047f89 */ /* 0x001e2600000e0000 */
[----:B0-----:R-:W-:-:S05]  /*18a60*/  @!P0 LEA R5, P2, R7, R4, 0x1 ;  /* 0x0000000407058211 */ /* 0x001fca00078408ff */
[----:B------:R-:W-:Y:S02]  /*18a70*/  @!P0 IMAD.X R4, RZ, RZ, R6, P2 ;  /* 0x000000ffff048224 */ /* 0x000fe400010e0606 */
[----:B------:R-:W-:Y:S03]  /*18a80*/  SHFL.IDX PT, R6, R3, 0x4, 0x181f ;  /* 0x00981f0003067f89 */ /* 0x000fe600000e0000 */
        /* <DEDUP_REMOVED lines=22> */
[-C--:B------:R-:W-:Y:S01]  /*18bf0*/  @!P0 LOP3.LUT R5, R5, R4.reuse, RZ, 0x3c, !PT ;  /* 0x0000000405058212 */ /* 0x080fe200078e3cff */
[----:B------:R-:W-:Y:S03]  /*18c00*/  SHFL.IDX PT, R3, R3, 0x7, 0x181f ;  /* 0x00f81f0003037f89 */ /* 0x000fe600000e0000 */
        /* <DEDUP_REMOVED lines=12> */
.L_x_10863:
        /* <DEDUP_REMOVED lines=11> */
.L_x_10681:
        /* <DEDUP_REMOVED lines=28> */
.L_x_10683:
[----:B------:R-:W-:Y:S05]  /*18f40*/  BSYNC B6 ;  /* 0x0000000000067941 */ /* 0x000fea0003800000 */
.L_x_10682:
[----:B0-----:R-:W2:Y:S01]  /*18f50*/  LDL.LU R2, [R1+0x2c] ;  /* 0x00002c0001027983 */ /* 0x001ea20000300800 */
[----:B------:R-:W0:Y:S01]  /*18f60*/  LDC R6, c[0x0][0x448] ;  /* 0x00011200ff067b82 */ /* 0x000e220000000800 */
[----:B------:R-:W-:Y:S02]  /*18f70*/  ULDC.64 UR4, c[0x0][0x398] ;  /* 0x0000e60000047ab9 */ /* 0x000fe40000000a00 */
[----:B------:R-:W3:Y:S04]  /*18f80*/  LDL.LU R21, [R1+0x38] ;  /* 0x0000380001157983 */ /* 0x000ee80000300800 */
[----:B------:R-:W4:Y:S01]  /*18f90*/  LDL.LU R20, [R1+0x10] ;  /* 0x0000100001147983 */ /* 0x000f220000300800 */
[----:B------:R-:W-:Y:S01]  /*18fa0*/  IMAD.MOV.U32 R4, RZ, RZ, R35 ;  /* 0x000000ffff047224 */ /* 0x000fe200078e0023 */
[----:B------:R-:W1:Y:S01]  /*18fb0*/  S2R R7, SR_TID.X ;  /* 0x0000000000077919 */ /* 0x000e620000002100 */
[----:B0-----:R-:W-:-:S13]  /*18fc0*/  ISETP.NE.AND P0, PT, R6, 0x1, PT ;  /* 0x000000010600780c */ /* 0x001fda0003f05270 */
[----:B------:R-:W0:Y:S01]  /*18fd0*/  @P0 LDC R5, c[0x0][0x450] ;  /* 0x00011400ff050b82 */ /* 0x000e220000000800 */
[----:B-1----:R-:W-:-:S05]  /*18fe0*/  IMAD.SHL.U32 R7, R7, 0x8, RZ ;  /* 0x0000000807077824 */ /* 0x002fca00078e00ff */
[----:B------:R-:W-:Y:S01]  /*18ff0*/  LOP3.LUT R7, R7, 0x38, RZ, 0xc0, !PT ;  /* 0x0000003807077812 */ /* 0x000fe200078ec0ff */
[----:B--2---:R-:W-:Y:S02]  /*19000*/  IMAD R0, R2, UR4, RZ ;  /* 0x0000000402007c24 */ /* 0x004fe4000f8e02ff */
[----:B------:R-:W-:-:S04]  /*19010*/  IMAD.WIDE.U32 R2, R36, UR4, RZ ;  /* 0x0000000424027c25 */ /* 0x000fc8000f8e00ff */
[----:B------:R-:W-:Y:S01]  /*19020*/  IMAD R0, R36, UR5, R0 ;  /* 0x0000000524007c24 */ /* 0x000fe2000f8e0200 */
[----:B------:R-:W-:-:S03]  /*19030*/  ULDC.64 UR4, c[0x0][0x3d8] ;  /* 0x0000f60000047ab9 */ /* 0x000fc60000000a00 */
[----:B------:R-:W-:Y:S02]  /*19040*/  IMAD.IADD R3, R3, 0x1, R0 ;  /* 0x0000000103037824 */ /* 0x000fe400078e0200 */
        /* <DEDUP_REMOVED lines=9> */
[----:B------:R-:W2:Y:S02]  /*190e0*/  @P0 LDC R0, c[0x0][0x44c] ;  /* 0x00011300ff000b82 */ /* 0x000ea40000000800 */
[----:B--2---:R-:W-:-:S04]  /*190f0*/  @P0 IMAD.HI.U32 R0, R35, R0, RZ ;  /* 0x0000000023000227 */ /* 0x004fc800078e00ff */
[----:B-1----:R-:W-:Y:S01]  /*19100*/  IMAD.SHL.U32 R20, R20, 0x8, RZ ;  /* 0x0000000814147824 */ /* 0x002fe200078e00ff */
[----:B0-----:R-:W-:-:S04]  /*19110*/  @P0 SHF.R.U32.HI R4, RZ, R5, R0 ;  /* 0x00000005ff040219 */ /* 0x001fc80000011600 */
[--C-:B------:R-:W-:Y:S01]  /*19120*/  SHF.R.S32.HI R5, RZ, 0x1f, R4.reuse ;  /* 0x0000001fff057819 */ /* 0x100fe20000011404 */
[----:B------:R-:W-:Y:S01]  /*19130*/  IMAD.MOV R0, RZ, RZ, -R4 ;  /* 0x000000ffff007224 */ /* 0x000fe200078e0a04 */
[----:B------:R-:W-:Y:S01]  /*19140*/  LOP3.LUT R20, R20, 0x38, RZ, 0xc0, !PT ;  /* 0x0000003814147812 */ /* 0x000fe200078ec0ff */
[----:B------:R-:W-:-:S03]  /*19150*/  IMAD.WIDE.U32 R2, R4, UR4, R2 ;  /* 0x0000000404027c25 */ /* 0x000fc6000f8e0002 */
[----:B------:R-:W-:Y:S01]  /*19160*/  LOP3.LUT R10, R20, 0x40, RZ, 0xfc, !PT ;  /* 0x00000040140a7812 */ /* 0x000fe200078efcff */
[----:B------:R-:W-:Y:S01]  /*19170*/  IMAD R0, R6, R0, R35 ;  /* 0x0000000006007224 */ /* 0x000fe200078e0223 */
[C---:B------:R-:W-:Y:S01]  /*19180*/  LOP3.LUT R9, R20.reuse, 0x80, RZ, 0xfc, !PT ;  /* 0x0000008014097812 */ /* 0x040fe200078efcff */
[----:B------:R-:W-:Y:S01]  /*19190*/  IMAD R5, R5, UR4, RZ ;  /* 0x0000000405057c24 */ /* 0x000fe2000f8e02ff */
[----:B------:R-:W-:-:S03]  /*191a0*/  LOP3.LUT R8, R20, 0xc0, RZ, 0xfc, !PT ;  /* 0x000000c014087812 */ /* 0x000fc600078efcff */
        /* <DEDUP_REMOVED lines=18> */
[----:B------:R-:W2:Y:S04]  /*192d0*/  LDL.LU R3, [R1+0x24] ;  /* 0x0000240001037983 */ /* 0x000ea80000300800 */
[----:B------:R-:W3:Y:S04]  /*192e0*/  LDL.LU R10, [R1+0x1c] ;  /* 0x00001c00010a7983 */ /* 0x000ee80000300800 */
[----:B------:R-:W4:Y:S04]  /*192f0*/  LDL.LU R9, [R1+0x28] ;  /* 0x0000280001097983 */ /* 0x000f280000300800 */
[----:B------:R-:W5:Y:S04]  /*19300*/  LDL.LU R8, [R1+0x20] ;  /* 0x0000200001087983 */ /* 0x000f680000300800 */
[----:B------:R-:W2:Y:S04]  /*19310*/  LDL.LU R11, [R1+0x14] ;  /* 0x00001400010b7983 */ /* 0x000ea80000300800 */
[----:B------:R-:W-:Y:S01]  /*19320*/  SHFL.IDX PT, R2, R0, RZ, 0x181f ;  /* 0x00181fff00027589 */ /* 0x000fe200000e0000 */
[----:B--2---:R-:W-:-:S02]  /*19330*/  IMAD R5, R11, R6, RZ ;  /* 0x000000060b057224 */ /* 0x004fc400078e02ff */
[----:B------:R-:W-:Y:S01]  /*19340*/  IMAD.MOV.U32 R11, RZ, RZ, R3 ;  /* 0x000000ffff0b7224 */ /* 0x000fe200078e0003 */
[----:B------:R-:W-:Y:S02]  /*19350*/  SHFL.IDX PT, R6, R0, 0x1, 0x181f ;  /* 0x00381f0000067f89 */ /* 0x000fe400000e0000 */
[----:B------:R-:W-:Y:S02]  /*19360*/  ISETP.GE.AND P0, PT, R17, R5, PT ;  /* 0x000000051100720c */ /* 0x000fe40003f06270 */
[----:B------:R-:W0:Y:S11]  /*19370*/  SHFL.IDX PT, R3, R4, RZ, 0x181f ;  /* 0x00181fff04037589 */ /* 0x000e3600000e0000 */
[----:B0-----:R-:W-:-:S05]  /*19380*/  @!P0 LEA R3, P6, R7, R3, 0x1 ;  /* 0x0000000307038211 */ /* 0x001fca00078c08ff */
[----:B------:R-:W-:-:S05]  /*19390*/  @!P0 IMAD.X R2, RZ, RZ, R2, P6 ;  /* 0x000000ffff028224 */ /* 0x000fca00030e0602 */
[----:B------:R-:W-:-:S04]  /*193a0*/  @!P0 LOP3.LUT R3, R3, R2, RZ, 0x3c, !PT ;  /* 0x0000000203038212 */ /* 0x000fc800078e3cff */
[----:B------:R-:W-:-:S04]  /*193b0*/  @!P0 LOP3.LUT R2, R3, R2, RZ, 0x3c, !PT ;  /* 0x0000000203028212 */ /* 0x000fc800078e3cff */
[----:B------:R-:W-:-:S05]  /*193c0*/  @!P0 LOP3.LUT R3, R3, R2, RZ, 0x3c, !PT ;  /* 0x0000000203038212 */ /* 0x000fca00078e3cff */
[----:B------:R-:W-:Y:S04]  /*193d0*/  @!P0 LDGSTS.E.BYPASS.LTC128B.128 [R25+0x22400], desc[UR60][R2.64], !P4 ;  /* 0x2240000002198fae */ /* 0x000fe8000e101d7c */
[----:B------:R-:W-:Y:S04]  /*193e0*/  @!P0 LDGSTS.E.BYPASS.LTC128B.128 [R25+0x26400], desc[UR60][R2.64+0x80], !P3 ;  /* 0x2640008002198fae */ /* 0x000fe8000d901d7c */
[----:B------:R-:W-:Y:S04]  /*193f0*/  @!P0 LDGSTS.E.BYPASS.LTC128B.128 [R25+0x2a400], desc[UR60][R2.64+0x100], !P2 ;  /* 0x2a40010002198fae */ /* 0x000fe8000d101d7c */
[----:B------:R0:W-:Y:S01]  /*19400*/  @!P0 LDGSTS.E.BYPASS.LTC128B.128 [R25+0x2e400], desc[UR60][R2.64+0x180], !P1 ;  /* 0x2e40018002198fae */ /* 0x0001e2000c901d7c */
[----:B---3--:R-:W-:Y:S01]  /*19410*/  ISETP.GE.AND P0, PT, R10, R5, PT ;  /* 0x000000050a00720c */ /* 0x008fe20003f06270 */
[----:B----4-:R-:W-:-:S02]  /*19420*/  IMAD.MOV.U32 R10, RZ, RZ, R9 ;  /* 0x000000ffff0a7224 */ /* 0x010fc400078e0009 */
[----:B------:R-:W2:Y:S04]  /*19430*/  LDL.LU R9, [R1+0x30] ;  /* 0x0000300001097983 */ /* 0x000ea80000300800 */
[----:B0-----:R-:W0:Y:S06]  /*19440*/  SHFL.IDX PT, R2, R4, 0x1, 0x181f ;  /* 0x00381f0004027f89 */ /* 0x001e2c00000e0000 */
[----:B0-----:R-:W-:-:S05]  /*19450*/  @!P0 LEA R2, P6, R7, R2, 0x1 ;  /* 0x0000000207028211 */ /* 0x001fca00078c08ff */
[----:B------:R-:W-:Y:S02]  /*19460*/  @!P0 IMAD.X R3, RZ, RZ, R6, P6 ;  /* 0x000000ffff038224 */ /* 0x000fe400030e0606 */
[----:B------:R-:W-:Y:S04]  /*19470*/  SHFL.IDX PT, R6, R0, 0x2, 0x181f ;  /* 0x00581f0000067f89 */ /* 0x000fe800000e0000 */
[----:B------:R-:W-:Y:S04]  /*19480*/  @!P0 LDGSTS.E.BYPASS.LTC128B.128 [R25+0x22c00], desc[UR60][R2.64], !P4 ;  /* 0x22c0000002198fae */ /* 0x000fe8000e101d7c */
[----:B------:R-:W-:Y:S04]  /*19490*/  @!P0 LDGSTS.E.BYPASS.LTC128B.128 [R25+0x26c00], desc[UR60][R2.64+0x80], !P3 ;  /* 0x26c0008002198fae */ /* 0x000fe8000d901d7c */
[----:B------:R-:W-:Y:S04]  /*194a0*/  @!P0 LDGSTS.E.BYPASS.LTC128B.128 [R25+0x2ac00], desc[UR60][R2.64+0x100], !P2 ;  /* 0x2ac0010002198fae */ /* 0x000fe8000d101d7c */
[----:B------:R0:W-:Y:S01]  /*194b0*/  @!P0 LDGSTS.E.BYPASS.LTC128B.128 [R25+0x2ec00], desc[UR60][R2.64+0x180], !P1 ;  /* 0x2ec0018002198fae */ /* 0x0001e2000c901d7c */
[----:B-----5:R-:W-:-:S03]  /*194c0*/  ISETP.GE.AND P0, PT, R8, R5, PT ;  /* 0x000000050800720c */ /* 0x020fc60003f06270 */
[----:B------:R-:W3:Y:S04]  /*194d0*/  LDL.LU R8, [R1+0x34] ;  /* 0x0000340001087983 */ /* 0x000ee80000300800 */
[----:B0-----:R-:W0:Y:S06]  /*194e0*/  SHFL.IDX PT, R2, R4, 0x2, 0x181f ;  /* 0x00581f0004027f89 */ /* 0x001e2c00000e0000 */
[----:B0-----:R-:W-:-:S05]  /*194f0*/  @!P0 LEA R2, P6, R7, R2, 0x1 ;  /* 0x0000000207028211 */ /* 0x001fca00078c08ff */
[----:B------:R-:W-:-:S05]  /*19500*/  @!P0 IMAD.X R3, RZ, RZ, R6, P6 ;  /* 0x000000ffff038224 */ /* 0x000fca00030e0606 */
[----:B------:R-:W-:Y:S04]  /*19510*/  @!P0 LDGSTS.E.BYPASS.LTC128B.128 [R25+0x23400], desc[UR60][R2.64], !P4 ;  /* 0x2340000002198fae */ /* 0x000fe8000e101d7c */
[----:B------:R-:W-:Y:S04]  /*19520*/  @!P0 LDGSTS.E.BYPASS.LTC128B.128 [R25+0x27400], desc[UR60][R2.64+0x80], !P3 ;  /* 0x2740008002198fae */ /* 0x000fe8000d901d7c */
[----:B------:R-:W-:Y:S04]  /*19530*/  @!P0 LDGSTS.E.BYPASS.LTC128B.128 [R25+0x2b400], desc[UR60][R2.64+0x100], !P2 ;  /* 0x2b40010002198fae */ /* 0x000fe8000d101d7c */
[----:B------:R0:W-:Y:S04]  /*19540*/  @!P0 LDGSTS.E.BYPASS.LTC128B.128 [R25+0x2f400], desc[UR60][R2.64+0x180], !P1 ;  /* 0x2f40018002198fae */ /* 0x0001e8000c901d7c */
[----:B------:R-:W-:Y:S04]  /*19550*/  SHFL.IDX PT, R6, R0, 0x3, 0x181f ;  /* 0x00781f0000067f89 */ /* 0x000fe800000e0000 */
[----:B0-----:R-:W0:Y:S01]  /*19560*/  SHFL.IDX PT, R2, R4, 0x3, 0x181f ;  /* 0x00781f0004027f89 */ /* 0x001e2200000e0000 */
[----:B------:R-:W-:-:S13]  /*19570*/  ISETP.GE.AND P0, PT, R11, R5, PT ;  /* 0x000000050b00720c */ /* 0x000fda0003f06270 */
        /* <DEDUP_REMOVED lines=17> */
[----:B--2---:R-:W-:-:S13]  /*19690*/  ISETP.GE.AND P0, PT, R9, R5, PT ;  /* 0x000000050900720c */ /* 0x004fda0003f06270 */
        /* <DEDUP_REMOVED lines=8> */
[----:B---3--:R-:W-:-:S13]  /*19720*/  ISETP.GE.AND P0, PT, R8, R5, PT ;  /* 0x000000050800720c */ /* 0x008fda0003f06270 */
[----:B0-----:R-:W-:-:S05]  /*19730*/  @!P0 LEA R2, P5, R7, R2, 0x1 ;  /* 0x0000000207028211 */ /* 0x001fca00078a08ff */
[----:B------:R-:W-:-:S05]  /*19740*/  @!P0 IMAD.X R3, RZ, RZ, R6, P5 ;  /* 0x000000ffff038224 */ /* 0x000fca00028e0606 */
[----:B------:R-:W-:Y:S04]  /*19750*/  @!P0 LDGSTS.E.BYPASS.LTC128B.128 [R25+0x25400], desc[UR60][R2.64], !P4 ;  /* 0x2540000002198fae */ /* 0x000fe8000e101d7c */
[----:B------:R-:W-:Y:S04]  /*19760*/  @!P0 LDGSTS.E.BYPASS.LTC128B.128 [R25+0x29400], desc[UR60][R2.64+0x80], !P3 ;  /* 0x2940008002198fae */ /* 0x000fe8000d901d7c */
[----:B------:R-:W-:Y:S04]  /*19770*/  @!P0 LDGSTS.E.BYPASS.LTC128B.128 [R25+0x2d400], desc[UR60][R2.64+0x100], !P2 ;  /* 0x2d40010002198fae */ /* 0x000fe8000d101d7c */
[----:B------:R0:W-:Y:S04]  /*19780*/  @!P0 LDGSTS.E.BYPASS.LTC128B.128 [R25+0x31400], desc[UR60][R2.64+0x180], !P1 ;  /* 0x3140018002198fae */ /* 0x0001e8000c901d7c */
[----:B------:R1:W2:Y:S04]  /*19790*/  SHFL.IDX PT, R6, R0, 0x7, 0x181f ;  /* 0x00f81f0000067f89 */ /* 0x0002a800000e0000 */
[----:B0-----:R1:W0:Y:S02]  /*197a0*/  SHFL.IDX PT, R2, R4, 0x7, 0x181f ;  /* 0x00f81f0004027f89 */ /* 0x00122400000e0000 */
.L_x_10881:
[----:B-1----:R-:W3:Y:S01]  /*197b0*/  LDL.LU R0, [R1+0x3c] ;  /* 0x00003c0001007983 */ /* 0x002ee20000300800 */
[----:B------:R-:W-:Y:S01]  /*197c0*/  BSSY B0, `(.L_x_10685) ;  /* 0x000000c000007945 */ /* 0x000fe20003800000 */
[----:B---3--:R-:W-:-:S13]  /*197d0*/  ISETP.GE.AND P0, PT, R0, R5, PT ;  /* 0x000000050000720c */ /* 0x008fda0003f06270 */
[----:B------:R-:W-:Y:S05]  /*197e0*/  @P0 BRA `(.L_x_10686) ;  /* 0x0000000000240947 */ /* 0x000fea0003800000 */
[----:B0-----:R-:W-:-:S05]  /*197f0*/  LEA R2, P0, R7, R2, 0x1 ;  /* 0x0000000207027211 */ /* 0x001fca00078008ff */
[----:B--2---:R-:W-:-:S05]  /*19800*/  IMAD.X R3, RZ, RZ, R6, P0 ;  /* 0x000000ffff037224 */ /* 0x004fca00000e0606 */
[----:B------:R-:W-:Y:S01]  /*19810*/  @!PT LDS RZ, [RZ] ;  /* 0x00000000fffff984 */ /* 0x000fe20000000800 */
[----:B------:R-:W-:Y:S01]  /*19820*/  @!PT LDS RZ, [RZ] ;  /* 0x00000000fffff984 */ /* 0x000fe20000000800 */
[----:B------:R-:W-:Y:S01]  /*19830*/  @!PT LDS RZ, [RZ] ;  /* 0x00000000fffff984 */ /* 0x000fe20000000800 */
[----:B------:R1:W-:Y:S04]  /*19840*/  LDGSTS.E.BYPASS.LTC128B.128 [R25+0x25c00], desc[UR60][R2.64], !P4 ;  /* 0x25c0000002197fae */ /* 0x0003e8000e101d7c */
[----:B------:R1:W-:Y:S04]  /*19850*/  LDGSTS.E.BYPASS.LTC128B.128 [R25+0x29c00], desc[UR60][R2.64+0x80], !P3 ;  /* 0x29c0008002197fae */ /* 0x0003e8000d901d7c */
[----:B------:R1:W-:Y:S04]  /*19860*/  LDGSTS.E.BYPASS.LTC128B.128 [R25+0x2dc00], desc[UR60][R2.64+0x100], !P2 ;  /* 0x2dc0010002197fae */ /* 0x0003e8000d101d7c */
[----:B------:R1:W-:Y:S02]  /*19870*/  LDGSTS.E.BYPASS.LTC128B.128 [R25+0x31c00], desc[UR60][R2.64+0x180], !P1 ;  /* 0x31c0018002197fae */ /* 0x0003e4000c901d7c */
.L_x_10686:
[----:B------:R-:W-:Y:S05]  /*19880*/  BSYNC B0 ;  /* 0x0000000000007941 */ /* 0x000fea0003800000 */
.L_x_10685:
[----:B------:R-:W-:Y:S01]  /*19890*/  NOP ;  /* 0x0000000000007918 */ /* 0x000fe20000000000 */
[----:B------:R-:W-:-:S13]  /*198a0*/  PLOP3.LUT P0, PT, PT, PT, PT, 0x80, 0x0 ;  /* 0x000000000000781c */ /* 0x000fda0003f0f070 */
.L_x_10687:
[----:B------:R-:W-:Y:S02]  /*198b0*/  PLOP3.LUT P1, PT, P1, P0, PT, 0xa2, 0x0 ;  /* 0x000000000000781c */ /* 0x000fe40000f21472 */
[----:B------:R-:W-:-:S08]  /*198c0*/  @P0 R2UR P1, UR4, R22 ;  /* 0x00000000160402ca */ /* 0x000fd00000020000 */
[----:B------:R-:W-:-:S05]  /*198d0*/  @P0 PLOP3.LUT P0, PT, P1, PT, PT, 0x80, 0x0 ;  /* 0x000000000000081c */ /* 0x000fca0000f0f070 */
[----:B------:R-:W-:Y:S01]  /*198e0*/  @!P1 SYNCS.ARRIVE.TRANS64.RED.A0T1 RZ, [UR4+0x32410], RZ ;  /* 0x032410ffffff99a7 */ /* 0x000fe20008200404 */
[----:B------:R-:W-:Y:S07]  /*198f0*/  @!P1 ARRIVES.LDGSTSBAR.64.TRANSCNT [UR4+0x32410] ;  /* 0x03241000ff0099b0 */ /* 0x000fee0008000a84 */
[----:B------:R-:W-:Y:S05]  /*19900*/  @P0 BRA.U.ANY `(.L_x_10687) ;  /* 0xfffffffd00e80947 */ /* 0x000fea000393ffff */
[----:B01----:R-:W3:Y:S02]  /*19910*/  LDL.LU R2, [R1+0x40] ;  /* 0x0000400001027983 */ /* 0x003ee40000300800 */
[----:B---3--:R-:W-:-:S05]  /*19920*/  VIADD R2, R2, 0x1 ;  /* 0x0000000102027836 */ /* 0x008fca0000000000 */
        /* <DEDUP_REMOVED lines=10> */
.L_x_10882:
[----:B------:R-:W-:Y:S05]  /*199d0*/  BSYNC B0 ;  /* 0x0000000000007941 */ /* 0x000fea0003800000 */
.L_x_10688:
[----:B------:R-:W3:Y:S02]  /*199e0*/  LDL R0, [R1+0x68] ;  /* 0x0000680001007983 */ /* 0x000ee40000100800 */
[----:B---3--:R-:W-:-:S13]  /*199f0*/  ISETP.NE.AND P0, PT, R0, 0x3, PT ;  /* 0x000000030000780c */ /* 0x008fda0003f05270 */
[----:B------:R-:W-:Y:S05]  /*19a00*/  @!P0 BRA `(.L_x_10690) ;  /* 0x0000000000048947 */ /* 0x000fea0003800000 */
[----:B------:R-:W-:Y:S01]  /*19a10*/  BPT.TRAP 0x1 ;  /* 0x000000040000795c */ /* 0x000fe20000300000 */
.L_x_10690:
[----:B------:R-:W-:Y:S01]  /*19a20*/  SHF.L.U32 R0, R26, 0x1f, RZ ;  /* 0x0000001f1a007819 */ /* 0x000fe200000006ff */
[----:B------:R-:W-:Y:S03]  /*19a30*/  BSSY B0, `(.L_x_10691) ;  /* 0x0000003000007945 */ /* 0x000fe60003800000 */
[----:B------:R-:W1:Y:S02]  /*19a40*/  SYNCS.PHASECHK.TRANS64.TRYWAIT P0, [R29+URZ+0x32460], R0 ;  /* 0x032460001d0075a7 */ /* 0x000e64000800017f */
[----:B-1----:R-:W-:Y:S05]  /*19a50*/  @!P0 BRA `(.L_x_10692) ;  /* 0x0000006400508947 */ /* 0x002fea0003800000 */
.L_x_10883:
[----:B------:R-:W-:Y:S05]  /*19a60*/  BSYNC B0 ;  /* 0x0000000000007941 */ /* 0x000fea0003800000 */
.L_x_10691:
[----:B0-----:R-:W1:Y:S01]  /*19a70*/  LDL.LU R3, [R1+0x48] ;  /* 0x0000480001037983 */ /* 0x001e620000300800 */
[----:B------:R-:W-:Y:S01]  /*19a80*/  ULDC.64 UR4, c[0x0][0x328] ;  /* 0x0000ca0000047ab9 */ /* 0x000fe20000000a00 */
[----:B------:R-:W-:Y:S02]  /*19a90*/  ULDC.64 UR6, c[0x0][0x318] ;  /* 0x0000c60000067ab9 */ /* 0x000fe40000000a00 */
[----:B------:R-:W3:Y:S04]  /*19aa0*/  LDL.LU R2, [R1+0x4] ;  /* 0x0000040001027983 */ /* 0x000ee80000300800 */
[----:B--2---:R-:W2:Y:S04]  /*19ab0*/  LDL.LU R6, [R1+0x4c] ;  /* 0x00004c0001067983 */ /* 0x004ea80000300800 */
[----:B------:R-:W4:Y:S04]  /*19ac0*/  LDL R7, [R1] ;  /* 0x0000000001077983 */ /* 0x000f280000100800 */
[----:B------:R-:W5:Y:S01]  /*19ad0*/  LDL.LU R4, [R1+0x60] ;  /* 0x0000600001047983 */ /* 0x000f620000300800 */
[----:B-1----:R-:W-:-:S04]  /*19ae0*/  IMAD R0, R3, UR4, RZ ;  /* 0x0000000403007c24 */ /* 0x002fc8000f8e02ff */
[C---:B---3--:R-:W-:Y:S02]  /*19af0*/  IMAD R5, R2.reuse, UR5, R0 ;  /* 0x0000000502057c24 */ /* 0x048fe4000f8e0200 */
[----:B------:R-:W-:Y:S01]  /*19b00*/  IMAD.WIDE.U32 R2, R2, UR4, RZ ;  /* 0x0000000402027c25 */ /* 0x000fe2000f8e00ff */
[----:B------:R-:W-:-:S03]  /*19b10*/  ULDC.64 UR4, c[0x0][0x338] ;  /* 0x0000ce0000047ab9 */ /* 0x000fc60000000a00 */
[----:B------:R-:W-:Y:S02]  /*19b20*/  IMAD.IADD R3, R3, 0x1, R5 ;  /* 0x0000000103037824 */ /* 0x000fe400078e0205 */
[----:B--2---:R-:W-:Y:S01]  /*19b30*/  IMAD R0, R6, UR4, RZ ;  /* 0x0000000406007c24 */ /* 0x004fe2000f8e02ff */
[----:B----4-:R-:W-:Y:S01]  /*19b40*/  LOP3.LUT P3, RZ, R7, 0x10, RZ, 0xc0, !PT ;  /* 0x0000001007ff7812 */ /* 0x010fe2000786c0ff */
[----:B------:R-:W-:Y:S01]  /*19b50*/  IMAD.WIDE.U32 R2, R37, UR4, R2 ;  /* 0x0000000425027c25 */ /* 0x000fe2000f8e0002 */
[C---:B------:R-:W-:Y:S02]  /*19b60*/  LOP3.LUT P2, RZ, R7.reuse, 0x8, RZ, 0xc0, !PT ;  /* 0x0000000807ff7812 */ /* 0x040fe4000784c0ff */
[----:B------:R-:W-:Y:S01]  /*19b70*/  LOP3.LUT P1, RZ, R7, 0x4, RZ, 0xc0, !PT ;  /* 0x0000000407ff7812 */ /* 0x000fe2000782c0ff */
[----:B------:R-:W-:Y:S01]  /*19b80*/  IMAD R5, R37, UR5, R0 ;  /* 0x0000000525057c24 */ /* 0x000fe2000f8e0200 */
[----:B------:R-:W-:Y:S01]  /*19b90*/  ULDC.64 UR4, c[0x0][0x330] ;  /* 0x0000cc0000047ab9 */ /* 0x000fe20000000a00 */
[----:B------:R-:W-:-:S02]  /*19ba0*/  SEL R0, RZ, 0x2, P3 ;  /* 0x00000002ff007807 */ /* 0x000fc40001800000 */
[----:B------:R-:W-:Y:S01]  /*19bb0*/  IMAD.IADD R3, R3, 0x1, R5 ;  /* 0x0000000103037824 */ /* 0x000fe200078e0205 */
[----:B------:R-:W-:Y:S02]  /*19bc0*/  LOP3.LUT P4, RZ, R7, 0x1, RZ, 0xc0, !PT ;  /* 0x0000000107ff7812 */ /* 0x000fe4000788c0ff */
[----:B------:R-:W-:Y:S01]  /*19bd0*/  SEL R7, RZ, 0x8, P1 ;  /* 0x00000008ff077807 */ /* 0x000fe20000800000 */
[----:B------:R-:W-:Y:S01]  /*19be0*/  IMAD.WIDE.U32 R2, R18, UR4, R2 ;  /* 0x0000000412027c25 */ /* 0x000fe2000f8e0002 */
[----:B------:R-:W-:-:S03]  /*19bf0*/  UMOV UR4, 0xffffffff ;  /* 0xffffffff00047882 */ /* 0x000fc60000000000 */
[----:B------:R-:W-:Y:S01]  /*19c00*/  IMAD R3, R18, UR5, R3 ;  /* 0x0000000512037c24 */ /* 0x000fe2000f8e0203 */
[----:B------:R-:W-:-:S04]  /*19c10*/  LEA R5, P0, R2, UR6, 0x1 ;  /* 0x0000000602057c11 */ /* 0x000fc8000f8008ff */
[----:B------:R-:W-:Y:S02]  /*19c20*/  LEA.HI.X R6, R2, UR7, R3, 0x1, P0 ;  /* 0x0000000702067c11 */ /* 0x000fe400080f0c03 */
[----:B------:R-:W-:-:S04]  /*19c30*/  SEL R3, RZ, 0x4, P2 ;  /* 0x00000004ff037807 */ /* 0x000fc80001000000 */
[----:B-----5:R-:W-:Y:S01]  /*19c40*/  IADD3 R0, R3, R0, R4 ;  /* 0x0000000003007210 */ /* 0x020fe20007ffe004 */
        /* <DEDUP_REMOVED lines=73> */
.L_x_10897:
        /* <DEDUP_REMOVED lines=15> */
.L_x_10694:
[----:B------:R-:W-:Y:S02]  /*1a1d0*/  PLOP3.LUT P1, PT, P1, P0, PT, 0xa2, 0x0 ;  /* 0x000000000000781c */ /* 0x000fe40000f21472 */
[----:B------:R-:W-:-:S08]  /*1a1e0*/  @P0 R2UR P1, UR4, R29 ;  /* 0x000000001d0402ca */ /* 0x000fd00000020000 */
[----:B------:R-:W-:-:S05]  /*1a1f0*/  @P0 PLOP3.LUT P0, PT, P1, PT, PT, 0x80, 0x0 ;  /* 0x000000000000081c */ /* 0x000fca0000f0f070 */
[----:B------:R-:W-:Y:S01]  /*1a200*/  @!P1 SYNCS.ARRIVE.TRANS64.RED.A0T1 RZ, [UR4+0x32450], RZ ;  /* 0x032450ffffff99a7 */ /* 0x000fe20008200404 */
[----:B------:R-:W-:Y:S07]  /*1a210*/  @!P1 ARRIVES.LDGSTSBAR.64.TRANSCNT [UR4+0x32450] ;  /* 0x03245000ff0099b0 */ /* 0x000fee0008000a84 */
[----:B------:R-:W-:Y:S05]  /*1a220*/  @P0 BRA.U.ANY `(.L_x_10694) ;  /* 0xfffffffd00e80947 */ /* 0x000fea000393ffff */
[----:B------:R-:W-:Y:S01]  /*1a230*/  NOP ;  /* 0x0000000000007918 */ /* 0x000fe20000000000 */
[----:B0-----:R-:W2:Y:S02]  /*1a240*/  LDL R2, [R1+0x68] ;  /* 0x0000680001027983 */ /* 0x001ea40000100800 */
[----:B--2---:R-:W-:-:S13]  /*1a250*/  ISETP.NE.AND P2, PT, R2, 0x3, PT ;  /* 0x000000030200780c */ /* 0x004fda0003f45270 */
[----:B------:R-:W-:Y:S05]  /*1a260*/  @!P2 BRA `(.L_x_10695) ;  /* 0x000000000004a947 */ /* 0x000fea0003800000 */
[----:B------:R-:W-:Y:S01]  /*1a270*/  BPT.TRAP 0x1 ;  /* 0x000000040000795c */ /* 0x000fe20000300000 */
.L_x_10695:
[----:B------:R-:W2:Y:S01]  /*1a280*/  LDL.LU R2, [R1+0x44] ;  /* 0x0000440001027983 */ /* 0x000ea20000300800 */
[----:B------:R0:W-:Y:S01]  /*1a290*/  SYNCS.ARRIVE.TRANS64.A1T0 RZ, [R29+URZ+0x32450], RZ ;  /* 0x032450ff1dff79a7 */ /* 0x0001e2000810003f */
[----:B------:R-:W-:Y:S01]  /*1a2a0*/  BSSY B0, `(.L_x_10696) ;  /* 0x00000de000007945 */ /* 0x000fe20003800000 */
[----:B--2---:R-:W-:-:S05]  /*1a2b0*/  VIADD R10, R2, 0xfffffffe ;  /* 0xfffffffe020a7836 */ /* 0x004fca0000000000 */
[----:B------:R-:W-:-:S13]  /*1a2c0*/  ISETP.GE.AND P0, PT, R10, R32, PT ;  /* 0x000000200a00720c */ /* 0x000fda0003f06270 */
[----:B0-----:R-:W-:Y:S05]  /*1a2d0*/  @!P0 BRA `(.L_x_10697) ;  /* 0x0000000c00688947 */ /* 0x001fea0003800000 */
.L_x_10710:
[----:B--2---:R-:W2:Y:S01]  /*1a2e0*/  LDL R12, [R1+0x68] ;  /* 0x00006800010c7983 */ /* 0x004ea20000100800 */
[----:B0-----:R-:W0:Y:S01]  /*1a2f0*/  LDC R6, c[0x0][0x430] ;  /* 0x00010c00ff067b82 */ /* 0x001e220000000800 */
[----:B------:R-:W1:Y:S01]  /*1a300*/  S2R R2, SR_TID.X ;  /* 0x0000000000027919 */ /* 0x000e620000002100 */
        /* <DEDUP_REMOVED lines=12> */
[----:B------:R-:W-:-:S07]  /*1a3d0*/  IMAD.MOV.U32 R11, RZ, RZ, R7 ;  /* 0x000000ffff0b7224 */ /* 0x000fce00078e0007 */
[----:B------:R-:W4:Y:S01]  /*1a3e0*/  @!P1 LDC.64 R8, c[0x0][0x418] ;  /* 0x00010600ff089b82 */ /* 0x000f220000000a00 */
[----:B-1----:R-:W-:-:S05]  /*1a3f0*/  @P0 IMAD.HI.U32 R2, R7, R2, RZ ;  /* 0x0000000207020227 */ /* 0x002fca00078e00ff */
[----:B0-----:R-:W-:-:S04]  /*1a400*/  @P0 SHF.R.U32.HI R11, RZ, R3, R2 ;  /* 0x00000003ff0b0219 */ /* 0x001fc80000011602 */
[--C-:B------:R-:W-:Y:S01]  /*1a410*/  @!P1 SHF.R.S32.HI R3, RZ, 0x1f, R11.reuse ;  /* 0x0000001fff039819 */ /* 0x100fe2000001140b */
[----:B------:R-:W-:-:S04]  /*1a420*/  @!P1 IMAD.MOV.U32 R2, RZ, RZ, R11 ;  /* 0x000000ffff029224 */ /* 0x000fc800078e000b */
[----:B---3--:R-:W-:-:S04]  /*1a430*/  @!P1 IMAD.WIDE.U32 R2, R28, R4, R2 ;  /* 0x000000041c029225 */ /* 0x008fc800078e0002 */
[----:B------:R-:W-:-:S04]  /*1a440*/  @!P1 IMAD R4, R34, R4, RZ ;  /* 0x0000000422049224 */ /* 0x000fc800078e02ff */
[----:B------:R-:W-:Y:S01]  /*1a450*/  @!P1 IMAD R5, R28, R5, R4 ;  /* 0x000000051c059224 */ /* 0x000fe200078e0204 */
[----:B----4-:R-:W-:-:S03]  /*1a460*/  @!P1 LEA R8, P0, R2, R8, 0x2 ;  /* 0x0000000802089211 */ /* 0x010fc600078010ff */
[----:B------:R-:W-:Y:S02]  /*1a470*/  @!P1 IMAD.IADD R3, R5, 0x1, R3 ;  /* 0x0000000105039824 */ /* 0x000fe400078e0203 */
[----:B------:R-:W-:-:S03]  /*1a480*/  IMAD.MOV.U32 R5, RZ, RZ, RZ ;  /* 0x000000ffff057224 */ /* 0x000fc600078e00ff */
[----:B------:R-:W-:Y:S01]  /*1a490*/  @!P1 LEA.HI.X R9, R2, R9, R3, 0x2, P0 ;  /* 0x0000000902099211 */ /* 0x000fe200000f1403 */
[----:B------:R-:W-:-:S04]  /*1a4a0*/  VIADD R24, R24, 0x1 ;  /* 0x0000000118187836 */ /* 0x000fc80000000000 */
[----:B------:R0:W5:Y:S01]  /*1a4b0*/  @!P1 LDG.E R5, desc[UR60][R8.64] ;  /* 0x0000003c08059981 */ /* 0x000162000c1e1900 */
[----:B------:R-:W-:-:S04]  /*1a4c0*/  ISETP.NE.AND P0, PT, R24, 0x2, PT ;  /* 0x000000021800780c */ /* 0x000fc80003f05270 */
[----:B------:R-:W-:Y:S01]  /*1a4d0*/  SEL R3, RZ, 0x1, P0 ;  /* 0x00000001ff037807 */ /* 0x000fe20000000000 */
[----:B------:R-:W-:-:S03]  /*1a4e0*/  IMAD.MOV R2, RZ, RZ, -R11 ;  /* 0x000000ffff027224 */ /* 0x000fc600078e0a0b */
[----:B------:R-:W-:Y:S01]  /*1a4f0*/  LOP3.LUT R26, R26, R3, RZ, 0x3c, !PT ;  /* 0x000000031a1a7212 */ /* 0x000fe200078e3cff */
[----:B------:R-:W-:Y:S01]  /*1a500*/  IMAD.MOV.U32 R3, RZ, RZ, R10 ;  /* 0x000000ffff037224 */ /* 0x000fe200078e000a */
[----:B------:R-:W-:Y:S05]  /*1a510*/  YIELD ;  /* 0x0000000000007946 */ /* 0x000fea0003800000 */
[----:B------:R-:W-:Y:S01]  /*1a520*/  SEL R24, R24, RZ, P0 ;  /* 0x000000ff18187207 */ /* 0x000fe20000000000 */
[----:B------:R-:W-:Y:S01]  /*1a530*/  IMAD R6, R6, R2, R7 ;  /* 0x0000000206067224 */ /* 0x000fe200078e0207 */
[----:B------:R-:W-:Y:S01]  /*1a540*/  ISETP.GT.AND P2, PT, R3, R32, PT ;  /* 0x000000200300720c */ /* 0x000fe20003f44270 */
[----:B------:R-:W-:Y:S01]  /*1a550*/  VIADD R10, R10, 0xffffffff ;  /* 0xffffffff0a0a7836 */ /* 0x000fe20000000000 */
[----:B--2---:R-:W-:-:S13]  /*1a560*/  ISETP.NE.AND P1, PT, R12, 0x3, PT ;  /* 0x000000030c00780c */ /* 0x004fda0003f25270 */
[----:B0-----:R-:W-:Y:S05]  /*1a570*/  @!P1 BRA `(.L_x_10698) ;  /* 0x0000000000049947 */ /* 0x001fea0003800000 */
[----:B------:R-:W-:Y:S01]  /*1a580*/  BPT.TRAP 0x1 ;  /* 0x000000040000795c */ /* 0x000fe20000300000 */
.L_x_10698:
[----:B------:R-:W-:Y:S01]  /*1a590*/  IMAD R4, R24, 0x8, R22 ;  /* 0x0000000818047824 */ /* 0x000fe200078e0216 */
[----:B------:R-:W-:Y:S01]  /*1a5a0*/  SHF.L.U32 R21, R26, 0x1f, RZ ;  /* 0x0000001f1a157819 */ /* 0x000fe200000006ff */
[----:B------:R-:W-:Y:S01]  /*1a5b0*/  BSSY B1, `(.L_x_10699) ;  /* 0x0000004000017945 */ /* 0x000fe20003800000 */
[----:B------:R-:W-:Y:S02]  /*1a5c0*/  SHF.R.S32.HI R17, RZ, 0x1f, R6 ;  /* 0x0000001fff117819 */ /* 0x000fe40000011406 */
[----:B------:R-:W0:Y:S02]  /*1a5d0*/  SYNCS.PHASECHK.TRANS64.TRYWAIT P0, [R4+URZ+0x32440], R21 ;  /* 0x03244015040075a7 */ /* 0x000e24000800017f */
[----:B0-----:R-:W-:Y:S05]  /*1a5e0*/  @!P0 BRA `(.L_x_10700) ;  /* 0x0000006000c08947 */ /* 0x001fea0003800000 */
.L_x_10898:
[----:B------:R-:W-:Y:S05]  /*1a5f0*/  BSYNC B1 ;  /* 0x0000000000017941 */ /* 0x000fea0003800000 */
.L_x_10699:
        /* <DEDUP_REMOVED lines=51> */
.L_x_10912:
        /* <DEDUP_REMOVED lines=8> */
.L_x_10702:
        /* <DEDUP_REMOVED lines=11> */
.L_x_10703:
[----:B------:R2:W-:Y:S01]  /*1aa60*/  SYNCS.ARRIVE.TRANS64.A1T0 RZ, [R4+URZ+0x32430], RZ ;  /* 0x032430ff04ff79a7 */ /* 0x0005e2000810003f */
[----:B------:R-:W-:Y:S05]  /*1aa70*/  @!P3 BRA `(.L_x_10704) ;  /* 0x000000000004b947 */ /* 0x000fea0003800000 */
[----:B------:R-:W-:Y:S01]  /*1aa80*/  BPT.TRAP 0x1 ;  /* 0x000000040000795c */ /* 0x000fe20000300000 */
.L_x_10704:
[----:B------:R-:W3:Y:S01]  /*1aa90*/  SYNCS.PHASECHK.TRANS64.TRYWAIT P0, [R4+URZ+0x32460], R21 ;  /* 0x03246015040075a7 */ /* 0x000ee2000800017f */
[----:B------:R-:W-:Y:S04]  /*1aaa0*/  BSSY B1, `(.L_x_10705) ;  /* 0x0000002000017945 */ /* 0x000fe80003800000 */
[----:B---3--:R-:W-:Y:S05]  /*1aab0*/  @!P0 BRA `(.L_x_10706) ;  /* 0x0000006400448947 */ /* 0x008fea0003800000 */
.L_x_10913:
[----:B------:R-:W-:Y:S05]  /*1aac0*/  BSYNC B1 ;  /* 0x0000000000017941 */ /* 0x000fea0003800000 */
.L_x_10705:
        /* <DEDUP_REMOVED lines=67> */
.L_x_10927:
        /* <DEDUP_REMOVED lines=11> */
.L_x_10708:
        /* <DEDUP_REMOVED lines=11> */
.L_x_10709:
[----:B------:R0:W-:Y:S01]  /*1b060*/  SYNCS.ARRIVE.TRANS64.A1T0 RZ, [R4+URZ+0x32450], RZ ;  /* 0x032450ff04ff79a7 */ /* 0x0001e2000810003f */
[----:B------:R-:W-:Y:S05]  /*1b070*/  @P2 BRA `(.L_x_10710) ;  /* 0xfffffff000982947 */ /* 0x000fea000383ffff */
.L_x_10697:
[----:B------:R-:W-:Y:S05]  /*1b080*/  BSYNC B0 ;  /* 0x0000000000007941 */ /* 0x000fea0003800000 */
.L_x_10696:
        /* <DEDUP_REMOVED lines=21> */
.L_x_10712:
[----:B------:R-:W-:Y:S05]  /*1b1e0*/  BSYNC B0 ;  /* 0x0000000000007941 */ /* 0x000fea0003800000 */
.L_x_10711:
[----:B------:R-:W-:-:S07]  /*1b1f0*/  SEL R24, R24, RZ, P0 ;  /* 0x000000ff18187207 */ /* 0x000fce0000000000 */
.L_x_10665:
[----:B------:R-:W-:Y:S05]  /*1b200*/  BSYNC B7 ;  /* 0x0000000000077941 */ /* 0x000fea0003800000 */
.L_x_10663:
[----:B------:R-:W4:Y:S02]  /*1b210*/  LDL R0, [R1] ;  /* 0x0000000001007983 */ /* 0x000f240000100800 */
[----:B----4-:R-:W-:-:S13]  /*1b220*/  LOP3.LUT P0, RZ, R0, 0x1000, RZ, 0xc0, !PT ;  /* 0x0000100000ff7812 */ /* 0x010fda000780c0ff */
        /* <DEDUP_REMOVED lines=10> */
.L_x_10713:
[----:B------:R-:W4:Y:S01]  /*1b2d0*/  S2R R9, SR_TID.X ;  /* 0x0000000000097919 */ /* 0x000f220000002100 */
[----:B------:R-:W-:Y:S01]  /*1b2e0*/  UMOV UR4, 0xffffffff ;  /* 0xffffffff00047882 */ /* 0x000fe20000000000 */
[----:B----4-:R-:W-:-:S04]  /*1b2f0*/  LOP3.LUT R9, R9, 0x1f, RZ, 0xc0, !PT ;  /* 0x0000001f09097812 */ /* 0x010fc800078ec0ff */
[----:B------:R-:W-:Y:S01]  /*1b300*/  ISETP.NE.AND P0, PT, R9, 0x1f, PT ;  /* 0x0000001f0900780c */ /* 0x000fe20003f05270 */
[----:B------:R-:W-:-:S12]  /*1b310*/  BRA.DIV UR4, `(.L_x_10715) ;  /* 0x0000006604087947 */ /* 0x000fd8000b800000 */
[----:B0-----:R-:W-:Y:S01]  /*1b320*/  IMAD.IADD R7, R19, 0x1, R9 ;  /* 0x0000000113077824 */ /* 0x001fe200078e0209 */
[----:B------:R-:W-:-:S04]  /*1b330*/  ULDC UR4, c[0x0][0xd3c] ;  /* 0x00034f0000047ab9 */ /* 0x000fc80000000800 */
[----:B------:R-:W-:-:S13]  /*1b340*/  ISETP.GE.OR P1, PT, R7, UR4, !P0 ;  /* 0x0000000407007c0c */ /* 0x000fda000c726670 */
[----:B------:R-:W0:Y:S08]  /*1b350*/  @!P1 LDC.64 R2, c[0x0][0xd80] ;  /* 0x00036000ff029b82 */ /* 0x000e300000000a00 */
[----:B--23--:R-:W2:Y:S01]  /*1b360*/  @!P1 LDC.64 R4, c[0x0][0xd78] ;  /* 0x00035e00ff049b82 */ /* 0x00cea20000000a00 */
        /* <DEDUP_REMOVED lines=13> */
[----:B---3--:R-:W-:Y:S02]  /*1b440*/  @!P1 IMAD.MOV.U32 R7, RZ, RZ, R8 ;  /* 0x000000ffff079224 */ /* 0x008fe400078e0008 */
        /* <DEDUP_REMOVED lines=19> */
.L_x_10937:
[----:B------:R-:W-:Y:S02]  /*1b580*/  ULDC UR4, c[0x0][0xd38] ;  /* 0x00034e0000047ab9 */ /* 0x000fe40000000800 */
[----:B------:R-:W-:-:S04]  /*1b590*/  IMAD.U32 R5, RZ, RZ, UR4 ;  /* 0x00000004ff057e24 */ /* 0x000fc8000f8e00ff */
[----:B--2---:R-:W-:-:S04]  /*1b5a0*/  IMAD R9, R14, R5, RZ ;  /* 0x000000050e097224 */ /* 0x004fc800078e02ff */
[----:B------:R-:W-:-:S05]  /*1b5b0*/  IMAD.IADD R6, R6, 0x1, R9 ;  /* 0x0000000106067824 */ /* 0x000fca00078e0209 */
[----:B------:R-:W-:-:S13]  /*1b5c0*/  ISETP.GT.AND P6, PT, R6, R0, PT ;  /* 0x000000000600720c */ /* 0x000fda0003fc4270 */
[----:B------:R-:W-:Y:S05]  /*1b5d0*/  @P6 BRA `(.L_x_10716) ;  /* 0x0000000000a46947 */ /* 0x000fea0003800000 */
.L_x_10719:
        /* <DEDUP_REMOVED lines=35> */
.L_x_10945:
[----:B------:R-:W-:Y:S02]  /*1b810*/  ULDC UR4, c[0x0][0xd38] ;  /* 0x00034e0000047ab9 */ /* 0x000fe40000000800 */
[----:B------:R-:W-:-:S04]  /*1b820*/  IMAD.U32 R5, RZ, RZ, UR4 ;  /* 0x00000004ff057e24 */ /* 0x000fc8000f8e00ff */
[----:B--2---:R-:W-:-:S04]  /*1b830*/  IMAD R9, R14, R5, RZ ;  /* 0x000000050e097224 */ /* 0x004fc800078e02ff */
[----:B------:R-:W-:-:S05]  /*1b840*/  IMAD.IADD R6, R9, 0x1, R6 ;  /* 0x0000000109067824 */ /* 0x000fca00078e0206 */
[----:B------:R-:W-:-:S13]  /*1b850*/  ISETP.GT.AND P6, PT, R6, R0, PT ;  /* 0x000000000600720c */ /* 0x000fda0003fc4270 */
[----:B------:R-:W-:Y:S05]  /*1b860*/  @!P6 BRA `(.L_x_10719) ;  /* 0xfffffffc005ce947 */ /* 0x000fea000383ffff */
.L_x_10716:
        /* <DEDUP_REMOVED lines=9> */
.L_x_10950:
[----:B------:R-:W-:-:S13]  /*1b900*/  ISETP.NE.AND P0, PT, R8, RZ, PT ;  /* 0x000000ff0800720c */ /* 0x000fda0003f05270 */
[----:B------:R-:W-:Y:S05]  /*1b910*/  @!P0 BRA `(.L_x_10721) ;  /* 0x0000000000108947 */ /* 0x000fea0003800000 */
[----:B------:R-:W-:Y:S01]  /*1b920*/  UMOV UR4, 0xffffffff ;  /* 0xffffffff00047882 */ /* 0x000fe20000000000 */
[----:B------:R-:W-:Y:S02]  /*1b930*/  VIADD R12, R6, 0xffffffff ;  /* 0xffffffff060c7836 */ /* 0x000fe40000000000 */
[----:B------:R-:W-:Y:S05]  /*1b940*/  BRA.DIV UR4, `(.L_x_10722) ;  /* 0x0000006604cc7947 */ /* 0x000fea000b800000 */
[----:B------:R0:W0:Y:S02]  /*1b950*/  SHFL.IDX PT, R16, R3, R12, 0x1f ;  /* 0x00001f0c03107589 */ /* 0x00002400000e0000 */
.L_x_10721:
        /* <DEDUP_REMOVED lines=58> */
.L_x_10717:
[----:B------:R-:W-:Y:S01]  /*1bd00*/  UMOV UR4, URZ ;  /* 0x0000003f00047c82 */ /* 0x000fe20008000000 */
[----:B------:R-:W-:Y:S01]  /*1bd10*/  UMOV UR5, URZ ;  /* 0x0000003f00057c82 */ /* 0x000fe20008000000 */
[----:B------:R-:W-:Y:S01]  /*1bd20*/  ULDC UR6, c[0x0][0xd3c] ;  /* 0x00034f0000067ab9 */ /* 0x000fe20000000800 */
[----:B------:R-:W-:Y:S02]  /*1bd30*/  IMAD.MOV.U32 R16, RZ, RZ, R0 ;  /* 0x000000ffff107224 */ /* 0x000fe400078e0000 */
[----:B------:R-:W-:Y:S02]  /*1bd40*/  IMAD.U32 R17, RZ, RZ, UR4 ;  /* 0x00000004ff117e24 */ /* 0x000fe4000f8e00ff */
[----:B------:R-:W-:Y:S02]  /*1bd50*/  IMAD.U32 R18, RZ, RZ, UR5 ;  /* 0x00000005ff127e24 */ /* 0x000fe4000f8e00ff */
[----:B------:R-:W-:-:S07]  /*1bd60*/  IMAD.U32 R19, RZ, RZ, UR6 ;  /* 0x00000006ff137e24 */ /* 0x000fce000f8e00ff */
.L_x_10723:
        /* <DEDUP_REMOVED lines=10> */
.L_x_10714:
[----:B------:R-:W-:Y:S02]  /*1be10*/  ULDC UR4, c[0x0][0xd3c] ;  /* 0x00034f0000047ab9 */ /* 0x000fe40000000800 */
[----:B----4-:R-:W-:-:S13]  /*1be20*/  ISETP.GE.AND P0, PT, R19, UR4, PT ;  /* 0x0000000413007c0c */ /* 0x010fda000bf06270 */
[----:B------:R-:W-:Y:S05]  /*1be30*/  @!P0 BRA `(.L_x_10724) ;  /* 0xffffff9400508947 */ /* 0x000fea000383ffff */
[----:B------:R-:W-:Y:S05]  /*1be40*/  BSYNC B8 ;  /* 0x0000000000087941 */ /* 0x000fea0003800000 */
.L_x_10617:
[----:B------:R-:W4:Y:S01]  /*1be50*/  LDL.LU R0, [R1+0x40] ;  /* 0x0000400001007983 */ /* 0x000f220000300800 */
[----:B------:R-:W-:Y:S01]  /*1be60*/  BSSY B0, `(.L_x_10725) ;  /* 0x000000b000007945 */ /* 0x000fe20003800000 */
[----:B------:R-:W5:Y:S01]  /*1be70*/  S2R R5, SR_CgaCtaId ;  /* 0x0000000000057919 */ /* 0x000f620000008800 */
[----:B----4-:R-:W-:-:S05]  /*1be80*/  VIADD R0, R0, 0x1 ;  /* 0x0000000100007836 */ /* 0x010fca0000000000 */
[----:B--2---:R-:W-:-:S04]  /*1be90*/  LEA.HI R2, R0, R0, RZ, 0x1 ;  /* 0x0000000000027211 */ /* 0x004fc800078f08ff */
[----:B0-----:R-:W-:Y:S02]  /*1bea0*/  LOP3.LUT R3, R2, 0xfffffffe, RZ, 0xc0, !PT ;  /* 0xfffffffe02037812 */ /* 0x001fe400078ec0ff */
[----:B------:R-:W-:-:S03]  /*1beb0*/  MOV R2, 0x400 ;  /* 0x0000040000027802 */ /* 0x000fc60000000f00 */
[----:B------:R-:W-:Y:S01]  /*1bec0*/  IMAD.IADD R0, R0, 0x1, -R3 ;  /* 0x0000000100007824 */ /* 0x000fe200078e0a03 */
[----:B-----5:R-:W-:-:S04]  /*1bed0*/  LEA R7, R5, R2, 0x18 ;  /* 0x0000000205077211 */ /* 0x020fc800078ec0ff */
[----:B------:R-:W-:-:S04]  /*1bee0*/  SHF.L.U32 R0, R0, 0x1f, RZ ;  /* 0x0000001f00007819 */ /* 0x000fc800000006ff */
[----:B------:R-:W0:Y:S02]  /*1bef0*/  SYNCS.PHASECHK.TRANS64.TRYWAIT P0, [R7+URZ+0x32420], R0 ;  /* 0x03242000070075a7 */ /* 0x000e24000800017f */
[----:B0-----:R-:W-:Y:S05]  /*1bf00*/  @!P0 BRA `(.L_x_10726) ;  /* 0x0000006000848947 */ /* 0x001fea0003800000 */
.L_x_10953:
[----:B------:R-:W-:Y:S05]  /*1bf10*/  BSYNC B0 ;  /* 0x0000000000007941 */ /* 0x000fea0003800000 */
.L_x_10725:
[----:B------:R-:W-:-:S03]  /*1bf20*/  UMOV UR4, 0xffffffff ;  /* 0xffffffff00047882 */ /* 0x000fc60000000000 */
[----:B------:R-:W-:Y:S05]  /*1bf30*/  BRA.DIV UR4, `(.L_x_10727) ;  /* 0x00000062048c7947 */ /* 0x000fea000b800000 */
[----:B0-----:R-:W0:Y:S02]  /*1bf40*/  S2R R0, SR_TID.X ;  /* 0x0000000000007919 */ /* 0x001e240000002100 */
[----:B0-----:R-:W-:-:S04]  /*1bf50*/  SHF.R.U32.HI R0, RZ, 0x5, R0 ;  /* 0x00000005ff007819 */ /* 0x001fc80000011600 */
[----:B------:R-:W-:-:S05]  /*1bf60*/  LOP3.LUT R0, R0, 0x3, RZ, 0xc0, !PT ;  /* 0x0000000300007812 */ /* 0x000fca00078ec0ff */
[----:B------:R0:W2:Y:S02]  /*1bf70*/  SHFL.IDX PT, R14, R0, RZ, 0x1f ;  /* 0x00001fff000e7589 */ /* 0x0000a400000e0000 */
.L_x_10956:
[----:B--2---:R-:W-:-:S13]  /*1bf80*/  ISETP.NE.AND P0, PT, R14, RZ, PT ;  /* 0x000000ff0e00720c */ /* 0x004fda0003f05270 */
[----:B------:R-:W-:Y:S05]  /*1bf90*/  @P0 BRA `(.L_x_10453) ;  /* 0x0000000000880947 */ /* 0x000fea0003800000 */
[----:B------:R-:W-:-:S03]  /*1bfa0*/  UMOV UR4, 0xffffffff ;  /* 0xffffffff00047882 */ /* 0x000fc60000000000 */
[----:B------:R-:W-:Y:S05]  /*1bfb0*/  BRA.DIV UR4, `(.L_x_10728) ;  /* 0x0000006204a07947 */ /* 0x000fea000b800000 */
[----:B------:R-:W-:-:S13]  /*1bfc0*/  ELECT P6, URZ, PT ;  /* 0x00000000003f782f */ /* 0x000fda00038c0000 */
.L_x_10959:
[----:B------:R-:W-:Y:S05]  /*1bfd0*/  @!P6 BRA `(.L_x_10453) ;  /* 0x000000000078e947 */ /* 0x000fea0003800000 */
[----:B0-----:R-:W2:Y:S02]  /*1bfe0*/  LDL.LU R0, [R1+0x8] ;  /* 0x0000080001007983 */ /* 0x001ea40000300800 */
[----:B--2---:R-:W-:-:S04]  /*1bff0*/  LOP3.LUT R0, R0, 0x2, RZ, 0xfc, !PT ;  /* 0x0000000200007812 */ /* 0x004fc800078efcff */
[----:B------:R-:W-:-:S13]  /*1c000*/  ISETP.NE.AND P0, PT, R0, 0x3, PT ;  /* 0x000000030000780c */ /* 0x000fda0003f05270 */
[----:B------:R-:W-:Y:S05]  /*1c010*/  @!P0 BRA `(.L_x_10729) ;  /* 0x0000000000048947 */ /* 0x000fea0003800000 */
[----:B------:R-:W-:Y:S01]  /*1c020*/  BPT.TRAP 0x1 ;  /* 0x000000040000795c */ /* 0x000fe20000300000 */
.L_x_10729:
[----:B------:R-:W-:Y:S01]  /*1c030*/  IMAD R5, R24, 0x8, R7 ;  /* 0x0000000818057824 */ /* 0x000fe200078e0207 */
[----:B------:R-:W-:Y:S01]  /*1c040*/  SHF.L.U32 R0, R26, 0x1f, RZ ;  /* 0x0000001f1a007819 */ /* 0x000fe200000006ff */
[----:B------:R-:W-:-:S03]  /*1c050*/  VIADD R24, R24, 0x1 ;  /* 0x0000000118187836 */ /* 0x000fc60000000000 */
[----:B------:R-:W0:Y:S02]  /*1c060*/  SYNCS.PHASECHK.TRANS64.TRYWAIT P1, [R5+URZ+0x32440], R0 ;  /* 0x03244000050075a7 */ /* 0x000e24000802017f */
[----:B------:R-:W-:-:S04]  /*1c070*/  ISETP.NE.AND P2, PT, R24, 0x2, PT ;  /* 0x000000021800780c */ /* 0x000fc80003f45270 */
[----:B------:R-:W-:Y:S01]  /*1c080*/  SEL R3, RZ, 0x1, P2 ;  /* 0x00000001ff037807 */ /* 0x000fe20001000000 */
[----:B0-----:R-:W-:Y:S08]  /*1c090*/  @!P1 BRA `(.L_x_10730) ;  /* 0x0000006000889947 */ /* 0x001ff00003800000 */
.L_x_10960:
[----:B------:R-:W-:Y:S02]  /*1c0a0*/  SEL R24, R24, RZ, P2 ;  /* 0x000000ff18187207 */ /* 0x000fe40001000000 */
[----:B------:R-:W-:Y:S01]  /*1c0b0*/  LOP3.LUT R2, R26, R3, RZ, 0x3c, !PT ;  /* 0x000000031a027212 */ /* 0x000fe200078e3cff */
[----:B------:R-:W-:Y:S06]  /*1c0c0*/  @!P0 BRA `(.L_x_10731) ;  /* 0x0000000000048947 */ /* 0x000fec0003800000 */
[----:B------:R-:W-:Y:S01]  /*1c0d0*/  BPT.TRAP 0x1 ;  /* 0x000000040000795c */ /* 0x000fe20000300000 */
.L_x_10731:
[----:B------:R-:W-:Y:S01]  /*1c0e0*/  IMAD R3, R24, 0x8, R7 ;  /* 0x0000000818037824 */ /* 0x000fe200078e0207 */
[----:B------:R-:W-:-:S04]  /*1c0f0*/  SHF.L.U32 R2, R2, 0x1f, RZ ;  /* 0x0000001f02027819 */ /* 0x000fc800000006ff */
[----:B------:R-:W2:Y:S02]  /*1c100*/  SYNCS.PHASECHK.TRANS64.TRYWAIT P1, [R3+URZ+0x32440], R2 ;  /* 0x03244002030075a7 */ /* 0x000ea4000802017f */
[----:B--2---:R-:W-:Y:S05]  /*1c110*/  @!P1 BRA `(.L_x_10732) ;  /* 0x00000060007c9947 */ /* 0x004fea0003800000 */
.L_x_10961:
[----:B------:R-:W-:Y:S05]  /*1c120*/  @!P0 BRA `(.L_x_10733) ;  /* 0x0000000000048947 */ /* 0x000fea0003800000 */
[----:B------:R-:W-:Y:S01]  /*1c130*/  BPT.TRAP 0x1 ;  /* 0x000000040000795c */ /* 0x000fe20000300000 */
.L_x_10733:
[----:B------:R-:W4:Y:S02]  /*1c140*/  SYNCS.PHASECHK.TRANS64.TRYWAIT P1, [R5+URZ+0x32460], R0 ;  /* 0x03246000050075a7 */ /* 0x000f24000802017f */
[----:B----4-:R-:W-:Y:S05]  /*1c150*/  @!P1 BRA `(.L_x_10734) ;  /* 0x0000006000809947 */ /* 0x010fea0003800000 */
.L_x_10962:
[----:B------:R-:W-:Y:S05]  /*1c160*/  @!P0 BRA `(.L_x_10735) ;  /* 0x0000000000048947 */ /* 0x000fea0003800000 */
[----:B------:R-:W-:Y:S01]  /*1c170*/  BPT.TRAP 0x1 ;  /* 0x000000040000795c */ /* 0x000fe20000300000 */
.L_x_10735:
[----:B------:R0:W0:Y:S02]  /*1c180*/  SYNCS.PHASECHK.TRANS64.TRYWAIT P0, [R3+URZ+0x32460], R2 ;  /* 0x03246002030075a7 */ /* 0x000024000800017f */
[----:B0-----:R-:W-:Y:S05]  /*1c190*/  @!P0 NANOSLEEP.SYNCS 0x989680 ;  /* 0x009896800000895d */ /* 0x001fea0003900000 */
[----:B------:R-:W0:Y:S02]  /*1c1a0*/  @!P0 SYNCS.PHASECHK.TRANS64 P0, [R3+URZ+0x32460], R2 ;  /* 0x03246002030085a7 */ /* 0x000e24000800007f */
[----:B0-----:R-:W-:Y:S05]  /*1c1b0*/  @!P0 BRA `(.L_x_10735) ;  /* 0xfffffffc00f08947 */ /* 0x001fea000383ffff */
.L_x_10453:
[----:B------:R-:W-:Y:S05]  /*1c1c0*/  BSYNC B9 ;  /* 0x0000000000097941 */ /* 0x000fea0003800000 */
.L_x_10450:
[----:B------:R-:W-:Y:S05]  /*1c1d0*/  EXIT ;  /* 0x000000000000794d */ /* 0x000fea0003800000 */
.L_x_10473:
[----:B0-----:R0:W1:Y:S02]  /*1c1e0*/  SYNCS.PHASECHK.TRANS64.TRYWAIT P5, [R0+URZ+0x32490], R95 ;  /* 0x0324905f000075a7 */ /* 0x00106400080a017f */
[----:B-1----:R-:W-:Y:S05]  /*1c1f0*/  @!P5 NANOSLEEP.SYNCS 0x989680 ;  /* 0x009896800000d95d */ /* 0x002fea0003900000 */
[----:B------:R-:W1:Y:S02]  /*1c200*/  @!P5 SYNCS.PHASECHK.TRANS64 P5, [R0+URZ+0x32490], R95 ;  /* 0x0324905f0000d5a7 */ /* 0x000e6400080a007f */
[----:B-1----:R-:W-:Y:S05]  /*1c210*/  @!P5 BRA `(.L_x_10473) ;  /* 0xfffffffc00f0d947 */ /* 0x002fea000383ffff */
[----:B------:R-:W-:Y:S05]  /*1c220*/  BRA `(.L_x_10736) ;  /* 0xfffffe7400787947 */ /* 0x000fea000383ffff */
.L_x_10474:
        /* <DEDUP_REMOVED lines=8> */
.L_x_10738:
[----:B------:R-:W-:Y:S05]  /*1c2b0*/  BSYNC B1 ;  /* 0x0000000000017941 */ /* 0x000fea0003800000 */
.L_x_10737:
        /* <DEDUP_REMOVED lines=8> */
.L_x_10739:
[----:B------:R-:W-:Y:S01]  /*1c340*/  IMAD.MOV.U32 R11, RZ, RZ, R14 ;  /* 0x000000ffff0b7224 */ /* 0x000fe200078e000e */
[----:B------:R-:W-:Y:S06]  /*1c350*/  BRA `(.L_x_10740) ;  /* 0xfffffe7400407947 */ /* 0x000fec000383ffff */
.L_x_10483:
[----:B------:R-:W-:Y:S01]  /*1c360*/  BSSY B1, `(.L_x_10741) ;  /* 0x0000008000017945 */ /* 0x000fe20003800000 */
[----:B----4-:R-:W-:Y:S02]  /*1c370*/  IMAD.MOV.U32 R13, RZ, RZ, R97 ;  /* 0x000000ffff0d7224 */ /* 0x010fe400078e0061 */
[----:B------:R-:W-:Y:S02]  /*1c380*/  IMAD.MOV.U32 R12, RZ, RZ, 0x1 ;  /* 0x00000001ff0c7424 */ /* 0x000fe400078e00ff */
[----:B---3--:R-:W-:Y:S02]  /*1c390*/  IMAD.MOV.U32 R11, RZ, RZ, 0x1c1f ;  /* 0x00001c1fff0b7424 */ /* 0x008fe400078e00ff */
[----:B------:R-:W-:-:S07]  /*1c3a0*/  IMAD.MOV.U32 R15, RZ, RZ, -0x1 ;  /* 0xffffffffff0f7424 */ /* 0x000fce00078e00ff */
[----:B012---:R-:W-:Y:S05]  /*1c3b0*/  WARPSYNC.COLLECTIVE R15, `(.L_x_10742) ;  /* 0x000000000f087348 */ /* 0x007fea0003c00000 */
[----:B------:R3:W4:Y:S02]  /*1c3c0*/  SHFL.IDX P6, R14, R13, R12, R11 ;  /* 0x0000000c0d0e7389 */ /* 0x00072400000c000b */
[----:B01234-:R-:W-:Y:S01]  /*1c3d0*/  ENDCOLLECTIVE ;  /* 0x000000000000791b */ /* 0x01ffe20003800000 */
.L_x_10742:
[----:B------:R-:W-:Y:S05]  /*1c3e0*/  BSYNC B1 ;  /* 0x0000000000017941 */ /* 0x000fea0003800000 */
.L_x_10741:
        /* <DEDUP_REMOVED lines=8> */
.L_x_10743:
[----:B------:R-:W-:Y:S01]  /*1c470*/  IMAD.MOV.U32 R96, RZ, RZ, R14 ;  /* 0x000000ffff607224 */ /* 0x000fe200078e000e */
[----:B------:R-:W-:Y:S06]  /*1c480*/  BRA `(.L_x_10744) ;  /* 0xfffffe7800dc7947 */ /* 0x000fec000383ffff */
.L_x_10493:
[----:B-1----:R1:W2:Y:S02]  /*1c490*/  SYNCS.PHASECHK.TRANS64.TRYWAIT P4, [R0+URZ+0x32490], R95 ;  /* 0x0324905f000075a7 */ /* 0x0022a4000808017f */
[----:B--2---:R-:W-:Y:S05]  /*1c4a0*/  @!P4 NANOSLEEP.SYNCS 0x989680 ;  /* 0x009896800000c95d */ /* 0x004fea0003900000 */
[----:B------:R-:W2:Y:S02]  /*1c4b0*/  @!P4 SYNCS.PHASECHK.TRANS64 P4, [R0+URZ+0x32490], R95 ;  /* 0x0324905f0000c5a7 */ /* 0x000ea4000808007f */
[----:B--2---:R-:W-:Y:S05]  /*1c4c0*/  @!P4 BRA `(.L_x_10493) ;  /* 0xfffffffc00f0c947 */ /* 0x004fea000383ffff */
[----:B------:R-:W-:Y:S05]  /*1c4d0*/  BRA `(.L_x_10745) ;  /* 0xfffffe8400c07947 */ /* 0x000fea000383ffff */
.L_x_10494:
        /* <DEDUP_REMOVED lines=8> */
.L_x_10747:
[----:B------:R-:W-:Y:S05]  /*1c560*/  BSYNC B1 ;  /* 0x0000000000017941 */ /* 0x000fea0003800000 */
.L_x_10746:
        /* <DEDUP_REMOVED lines=8> */
.L_x_10748:
[----:B------:R-:W-:Y:S01]  /*1c5f0*/  IMAD.MOV.U32 R11, RZ, RZ, R14 ;  /* 0x000000ffff0b7224 */ /* 0x000fe200078e000e */
[----:B------:R-:W-:Y:S06]  /*1c600*/  BRA `(.L_x_10749) ;  /* 0xfffffe84008c7947 */ /* 0x000fec000383ffff */
.L_x_10499:
        /* <DEDUP_REMOVED lines=8> */
.L_x_10751:
[----:B------:R-:W-:Y:S05]  /*1c690*/  BSYNC B1 ;  /* 0x0000000000017941 */ /* 0x000fea0003800000 */
.L_x_10750:
        /* <DEDUP_REMOVED lines=8> */
.L_x_10752:
[----:B------:R-:W-:Y:S01]  /*1c720*/  IMAD.MOV.U32 R96, RZ, RZ, R14 ;  /* 0x000000ffff607224 */ /* 0x000fe200078e000e */
[----:B------:R-:W-:Y:S06]  /*1c730*/  BRA `(.L_x_10753) ;  /* 0xfffffe8c003c7947 */ /* 0x000fec000383ffff */
.L_x_10504:
[----:B-1----:R1:W2:Y:S02]  /*1c740*/  SYNCS.PHASECHK.TRANS64.TRYWAIT P2, [R0+URZ+0x32490], R95 ;  /* 0x0324905f000075a7 */ /* 0x0022a4000804017f */
[----:B--2---:R-:W-:Y:S05]  /*1c750*/  @!P2 NANOSLEEP.SYNCS 0x989680 ;  /* 0x009896800000a95d */ /* 0x004fea0003900000 */
[----:B------:R-:W2:Y:S02]  /*1c760*/  @!P2 SYNCS.PHASECHK.TRANS64 P2, [R0+URZ+0x32490], R95 ;  /* 0x0324905f0000a5a7 */ /* 0x000ea4000804007f */
[----:B--2---:R-:W-:Y:S05]  /*1c770*/  @!P2 BRA `(.L_x_10504) ;  /* 0xfffffffc00f0a947 */ /* 0x004fea000383ffff */
[----:B------:R-:W-:Y:S05]  /*1c780*/  BRA `(.L_x_10754) ;  /* 0xfffffe94004c7947 */ /* 0x000fea000383ffff */
.L_x_10505:
        /* <DEDUP_REMOVED lines=8> */
.L_x_10756:
[----:B------:R-:W-:Y:S05]  /*1c810*/  BSYNC B1 ;  /* 0x0000000000017941 */ /* 0x000fea0003800000 */
.L_x_10755:
        /* <DEDUP_REMOVED lines=8> */
.L_x_10757:
[----:B------:R-:W-:Y:S05]  /*1c8a0*/  BRA `(.L_x_10758) ;  /* 0xfffffe94006c7947 */ /* 0x000fea000383ffff */
.L_x_10508:
        /* <DEDUP_REMOVED lines=8> */
.L_x_10760:
[----:B------:R-:W-:Y:S05]  /*1c930*/  BSYNC B1 ;  /* 0x0000000000017941 */ /* 0x000fea0003800000 */
.L_x_10759:
        /* <DEDUP_REMOVED lines=8> */
.L_x_10761:
[----:B------:R-:W-:Y:S05]  /*1c9c0*/  BRA `(.L_x_10762) ;  /* 0xfffffe94006c7947 */ /* 0x000fea000383ffff */
.L_x_10512:
[----:B------:R0:W0:Y:S02]  /*1c9d0*/  SYNCS.PHASECHK.TRANS64.TRYWAIT P3, [R0+URZ+0x324b0], R95 ;  /* 0x0324b05f000075a7 */ /* 0x000024000806017f */
[----:B0-----:R-:W-:Y:S05]  /*1c9e0*/  @!P3 NANOSLEEP.SYNCS 0x989680 ;  /* 0x009896800000b95d */ /* 0x001fea0003900000 */
[----:B------:R-:W0:Y:S02]  /*1c9f0*/  @!P3 SYNCS.PHASECHK.TRANS64 P3, [R0+URZ+0x324b0], R95 ;  /* 0x0324b05f0000b5a7 */ /* 0x000e24000806007f */
[----:B0-----:R-:W-:Y:S05]  /*1ca00*/  @!P3 BRA `(.L_x_10512) ;  /* 0xfffffffc00f0b947 */ /* 0x001fea000383ffff */
[----:B------:R-:W-:Y:S05]  /*1ca10*/  BRA `(.L_x_10763) ;  /* 0xfffffe9400e47947 */ /* 0x000fea000383ffff */
.L_x_10522:
[----:B------:R-:W-:Y:S01]  /*1ca20*/  BSSY B0, `(.L_x_10764) ;  /* 0x0000007000007945 */ /* 0x000fe20003800000 */
[----:B------:R-:W-:Y:S02]  /*1ca30*/  IMAD.MOV.U32 R12, RZ, RZ, RZ ;  /* 0x000000ffff0c7224 */ /* 0x000fe400078e00ff */
[----:B------:R-:W-:Y:S02]  /*1ca40*/  IMAD.MOV.U32 R11, RZ, RZ, 0x1f ;  /* 0x0000001fff0b7424 */ /* 0x000fe400078e00ff */
[----:B------:R-:W-:-:S07]  /*1ca50*/  IMAD.MOV.U32 R15, RZ, RZ, -0x1 ;  /* 0xffffffffff0f7424 */ /* 0x000fce00078e00ff */
[----:B------:R-:W-:Y:S05]  /*1ca60*/  WARPSYNC.COLLECTIVE R15, `(.L_x_10765) ;  /* 0x000000000f087348 */ /* 0x000fea0003c00000 */
[----:B------:R0:W1:Y:S02]  /*1ca70*/  SHFL.IDX P6, R14, R13, R12, R11 ;  /* 0x0000000c0d0e7389 */ /* 0x00006400000c000b */
[----:B01----:R-:W-:Y:S01]  /*1ca80*/  ENDCOLLECTIVE ;  /* 0x000000000000791b */ /* 0x003fe20003800000 */
.L_x_10765:
[----:B------:R-:W-:Y:S05]  /*1ca90*/  BSYNC B0 ;  /* 0x0000000000007941 */ /* 0x000fea0003800000 */
.L_x_10764:
[----:B------:R-:W-:Y:S05]  /*1caa0*/  BRA `(.L_x_10766) ;  /* 0xfffffea400dc7947 */ /* 0x000fea000383ffff */
.L_x_10534:
        /* <DEDUP_REMOVED lines=8> */
.L_x_10768:
[----:B------:R-:W-:Y:S05]  /*1cb30*/  BSYNC B1 ;  /* 0x0000000000017941 */ /* 0x000fea0003800000 */
.L_x_10767:
        /* <DEDUP_REMOVED lines=8> */
.L_x_10769:
[----:B------:R-:W-:Y:S02]  /*1cbc0*/  IMAD.MOV.U32 R13, RZ, RZ, R25 ;  /* 0x000000ffff0d7224 */ /* 0x000fe400078e0019 */
[----:B------:R-:W-:-:S07]  /*1cbd0*/  IMAD.MOV.U32 R20, RZ, RZ, R14 ;  /* 0x000000ffff147224 */ /* 0x000fce00078e000e */
[----:B------:R-:W-:Y:S05]  /*1cbe0*/  WARPSYNC.COLLECTIVE R15, `(.L_x_10770) ;  /* 0x000000000f087348 */ /* 0x000fea0003c00000 */
[----:B------:R0:W1:Y:S02]  /*1cbf0*/  SHFL.IDX P6, R14, R13, R12, R11 ;  /* 0x0000000c0d0e7389 */ /* 0x00006400000c000b */
[----:B01----:R-:W-:Y:S01]  /*1cc00*/  ENDCOLLECTIVE ;  /* 0x000000000000791b */ /* 0x003fe20003800000 */
.L_x_10770:
[----:B------:R-:W-:Y:S02]  /*1cc10*/  IMAD.MOV.U32 R13, RZ, RZ, R26 ;  /* 0x000000ffff0d7224 */ /* 0x000fe400078e001a */
[----:B------:R-:W-:-:S07]  /*1cc20*/  IMAD.MOV.U32 R25, RZ, RZ, R14 ;  /* 0x000000ffff197224 */ /* 0x000fce00078e000e */
[----:B------:R-:W-:Y:S05]  /*1cc30*/  WARPSYNC.COLLECTIVE R15, `(.L_x_10771) ;  /* 0x000000000f087348 */ /* 0x000fea0003c00000 */
[----:B------:R0:W1:Y:S02]  /*1cc40*/  SHFL.IDX P6, R14, R13, R12, R11 ;  /* 0x0000000c0d0e7389 */ /* 0x00006400000c000b */
[----:B01----:R-:W-:Y:S01]  /*1cc50*/  ENDCOLLECTIVE ;  /* 0x000000000000791b */ /* 0x003fe20003800000 */
.L_x_10771:
[----:B------:R-:W-:Y:S01]  /*1cc60*/  IMAD.MOV.U32 R26, RZ, RZ, R14 ;  /* 0x000000ffff1a7224 */ /* 0x000fe200078e000e */
[----:B------:R-:W-:Y:S06]  /*1cc70*/  BRA `(.L_x_10772) ;  /* 0xfffffea800f47947 */ /* 0x000fec000383ffff */
.L_x_10538:
[----:B0-----:R0:W1:Y:S02]  /*1cc80*/  SYNCS.PHASECHK.TRANS64.TRYWAIT P0, [R19+URZ+0x32400], R28 ;  /* 0x0324001c130075a7 */ /* 0x001064000800017f */
[----:B-1----:R-:W-:Y:S05]  /*1cc90*/  @!P0 NANOSLEEP.SYNCS 0x989680 ;  /* 0x009896800000895d */ /* 0x002fea0003900000 */
[----:B------:R-:W1:Y:S02]  /*1cca0*/  @!P0 SYNCS.PHASECHK.TRANS64 P0, [R19+URZ+0x32400], R28 ;  /* 0x0324001c130085a7 */ /* 0x000e64000800007f */
[----:B-1----:R-:W-:Y:S05]  /*1ccb0*/  @!P0 BRA `(.L_x_10538) ;  /* 0xfffffffc00f08947 */ /* 0x002fea000383ffff */
[----:B------:R-:W-:Y:S05]  /*1ccc0*/  BRA `(.L_x_10773) ;  /* 0xfffffeb0000c7947 */ /* 0x000fea000383ffff */
.L_x_10546:
        /* <DEDUP_REMOVED lines=8> */
.L_x_10775:
[----:B------:R-:W-:Y:S05]  /*1cd50*/  BSYNC B1 ;  /* 0x0000000000017941 */ /* 0x000fea0003800000 */
.L_x_10774:
        /* <DEDUP_REMOVED lines=8> */
.L_x_10776:
[----:B------:R-:W-:Y:S02]  /*1cde0*/  IMAD.MOV.U32 R13, RZ, RZ, R25 ;  /* 0x000000ffff0d7224 */ /* 0x000fe400078e0019 */
[----:B------:R-:W-:-:S07]  /*1cdf0*/  IMAD.MOV.U32 R20, RZ, RZ, R14 ;  /* 0x000000ffff147224 */ /* 0x000fce00078e000e */
[----:B------:R-:W-:Y:S05]  /*1ce00*/  WARPSYNC.COLLECTIVE R15, `(.L_x_10777) ;  /* 0x000000000f087348 */ /* 0x000fea0003c00000 */
[----:B------:R0:W1:Y:S02]  /*1ce10*/  SHFL.IDX P6, R14, R13, R12, R11 ;  /* 0x0000000c0d0e7389 */ /* 0x00006400000c000b */
[----:B01----:R-:W-:Y:S01]  /*1ce20*/  ENDCOLLECTIVE ;  /* 0x000000000000791b */ /* 0x003fe20003800000 */
.L_x_10777:
[----:B------:R-:W-:Y:S02]  /*1ce30*/  IMAD.MOV.U32 R13, RZ, RZ, R26 ;  /* 0x000000ffff0d7224 */ /* 0x000fe400078e001a */
[----:B------:R-:W-:-:S07]  /*1ce40*/  IMAD.MOV.U32 R21, RZ, RZ, R14 ;  /* 0x000000ffff157224 */ /* 0x000fce00078e000e */
[----:B------:R-:W-:Y:S05]  /*1ce50*/  WARPSYNC.COLLECTIVE R15, `(.L_x_10778) ;  /* 0x000000000f087348 */ /* 0x000fea0003c00000 */
[----:B------:R0:W1:Y:S02]  /*1ce60*/  SHFL.IDX P6, R14, R13, R12, R11 ;  /* 0x0000000c0d0e7389 */ /* 0x00006400000c000b */
[----:B01----:R-:W-:Y:S01]  /*1ce70*/  ENDCOLLECTIVE ;  /* 0x000000000000791b */ /* 0x003fe20003800000 */
.L_x_10778:
[----:B------:R-:W-:Y:S05]  /*1ce80*/  BRA `(.L_x_10779) ;  /* 0xfffffeb8007c7947 */ /* 0x000fea000383ffff */
.L_x_10550:
[----:B0-----:R0:W1:Y:S02]  /*1ce90*/  SYNCS.PHASECHK.TRANS64.TRYWAIT P1, [R19+URZ+0x32400], R28 ;  /* 0x0324001c130075a7 */ /* 0x001064000802017f */
[----:B-1----:R-:W-:Y:S05]  /*1cea0*/  @!P1 NANOSLEEP.SYNCS 0x989680 ;  /* 0x009896800000995d */ /* 0x002fea0003900000 */
[----:B------:R-:W1:Y:S02]  /*1ceb0*/  @!P1 SYNCS.PHASECHK.TRANS64 P1, [R19+URZ+0x32400], R28 ;  /* 0x0324001c130095a7 */ /* 0x000e64000802007f */
[----:B-1----:R-:W-:Y:S05]  /*1cec0*/  @!P1 BRA `(.L_x_10550) ;  /* 0xfffffffc00f09947 */ /* 0x002fea000383ffff */
[----:B------:R-:W-:Y:S05]  /*1ced0*/  BRA `(.L_x_10780) ;  /* 0xfffffebc005c7947 */ /* 0x000fea000383ffff */
.L_x_10556:
[----:B---3--:R3:W4:Y:S02]  /*1cee0*/  SYNCS.PHASECHK.TRANS64.TRYWAIT P1, [R4+URZ+0x32430], R5 ;  /* 0x03243005040075a7 */ /* 0x008724000802017f */
[----:B----4-:R-:W-:Y:S05]  /*1cef0*/  @!P1 NANOSLEEP.SYNCS 0x989680 ;  /* 0x009896800000995d */ /* 0x010fea0003900000 */
[----:B------:R-:W4:Y:S02]  /*1cf00*/  @!P1 SYNCS.PHASECHK.TRANS64 P1, [R4+URZ+0x32430], R5 ;  /* 0x03243005040095a7 */ /* 0x000f24000802007f */
[----:B----4-:R-:W-:Y:S05]  /*1cf10*/  @!P1 BRA `(.L_x_10556) ;  /* 0xfffffffc00f09947 */ /* 0x010fea000383ffff */
[----:B------:R-:W-:Y:S05]  /*1cf20*/  BRA `(.L_x_10555) ;  /* 0xfffffec800a87947 */ /* 0x000fea000383ffff */
.L_x_10558:
[----:B0-----:R0:W4:Y:S02]  /*1cf30*/  SYNCS.PHASECHK.TRANS64.TRYWAIT P1, [R19+URZ+0x32410], R0 ;  /* 0x03241000130075a7 */ /* 0x001124000802017f */
[----:B----4-:R-:W-:Y:S05]  /*1cf40*/  @!P1 NANOSLEEP.SYNCS 0x989680 ;  /* 0x009896800000995d */ /* 0x010fea0003900000 */
[----:B------:R-:W4:Y:S02]  /*1cf50*/  @!P1 SYNCS.PHASECHK.TRANS64 P1, [R19+URZ+0x32410], R0 ;  /* 0x03241000130095a7 */ /* 0x000f24000802007f */
[----:B----4-:R-:W-:Y:S05]  /*1cf60*/  @!P1 BRA `(.L_x_10558) ;  /* 0xfffffffc00f09947 */ /* 0x010fea000383ffff */
[----:B------:R-:W-:Y:S05]  /*1cf70*/  BRA `(.L_x_10781) ;  /* 0xfffffecc00547947 */ /* 0x000fea000383ffff */
.L_x_10562:
[----:B------:R0:W0:Y:S02]  /*1cf80*/  SYNCS.PHASECHK.TRANS64.TRYWAIT P1, [R4+URZ+0x32450], R5 ;  /* 0x03245005040075a7 */ /* 0x000024000802017f */
[----:B0-----:R-:W-:Y:S05]  /*1cf90*/  @!P1 NANOSLEEP.SYNCS 0x989680 ;  /* 0x009896800000995d */ /* 0x001fea0003900000 */
[----:B------:R-:W0:Y:S02]  /*1cfa0*/  @!P1 SYNCS.PHASECHK.TRANS64 P1, [R4+URZ+0x32450], R5 ;  /* 0x03245005040095a7 */ /* 0x000e24000802007f */
[----:B0-----:R-:W-:Y:S05]  /*1cfb0*/  @!P1 BRA `(.L_x_10562) ;  /* 0xfffffffc00f09947 */ /* 0x001fea000383ffff */
[----:B------:R-:W-:Y:S05]  /*1cfc0*/  BRA `(.L_x_10561) ;  /* 0xfffffecc00647947 */ /* 0x000fea000383ffff */
.L_x_10569:
[----:B-1----:R1:W2:Y:S02]  /*1cfd0*/  SYNCS.PHASECHK.TRANS64.TRYWAIT P2, [R4+URZ+0x32430], R0 ;  /* 0x03243000040075a7 */ /* 0x0022a4000804017f */
[----:B--2---:R-:W-:Y:S05]  /*1cfe0*/  @!P2 NANOSLEEP.SYNCS 0x989680 ;  /* 0x009896800000a95d */ /* 0x004fea0003900000 */
[----:B------:R-:W2:Y:S02]  /*1cff0*/  @!P2 SYNCS.PHASECHK.TRANS64 P2, [R4+URZ+0x32430], R0 ;  /* 0x032430000400a5a7 */ /* 0x000ea4000804007f */
[----:B--2---:R-:W-:Y:S05]  /*1d000*/  @!P2 BRA `(.L_x_10569) ;  /* 0xfffffffc00f0a947 */ /* 0x004fea000383ffff */
[----:B------:R-:W-:Y:S05]  /*1d010*/  BRA `(.L_x_10568) ;  /* 0xfffffef000887947 */ /* 0x000fea000383ffff */
.L_x_10573:
[----:B---3--:R3:W4:Y:S02]  /*1d020*/  SYNCS.PHASECHK.TRANS64.TRYWAIT P2, [R4+URZ+0x32450], R0 ;  /* 0x03245000040075a7 */ /* 0x008724000804017f */
[----:B----4-:R-:W-:Y:S05]  /*1d030*/  @!P2 NANOSLEEP.SYNCS 0x989680 ;  /* 0x009896800000a95d */ /* 0x010fea0003900000 */
[----:B------:R-:W4:Y:S02]  /*1d040*/  @!P2 SYNCS.PHASECHK.TRANS64 P2, [R4+URZ+0x32450], R0 ;  /* 0x032450000400a5a7 */ /* 0x000f24000804007f */
[----:B----4-:R-:W-:Y:S05]  /*1d050*/  @!P2 BRA `(.L_x_10573) ;  /* 0xfffffffc00f0a947 */ /* 0x010fea000383ffff */
[----:B------:R-:W-:Y:S05]  /*1d060*/  BRA `(.L_x_10572) ;  /* 0xfffffef400207947 */ /* 0x000fea000383ffff */
.L_x_10581:
[----:B------:R-:W-:Y:S02]  /*1d070*/  IMAD.MOV.U32 R13, RZ, RZ, R20 ;  /* 0x000000ffff0d7224 */ /* 0x000fe400078e0014 */
[----:B------:R-:W-:Y:S02]  /*1d080*/  IMAD.MOV.U32 R12, RZ, RZ, RZ ;  /* 0x000000ffff0c7224 */ /* 0x000fe400078e00ff */
[----:B------:R-:W-:Y:S02]  /*1d090*/  IMAD.MOV.U32 R11, RZ, RZ, 0x181f ;  /* 0x0000181fff0b7424 */ /* 0x000fe400078e00ff */
[----:B------:R-:W-:-:S07]  /*1d0a0*/  IMAD.MOV.U32 R15, RZ, RZ, -0x1 ;  /* 0xffffffffff0f7424 */ /* 0x000fce00078e00ff */
[----:B-----5:R-:W-:Y:S05]  /*1d0b0*/  WARPSYNC.COLLECTIVE R15, `(.L_x_10782) ;  /* 0x000000000f087348 */ /* 0x020fea0003c00000 */
[----:B------:R0:W1:Y:S02]  /*1d0c0*/  SHFL.IDX P6, R14, R13, R12, R11 ;  /* 0x0000000c0d0e7389 */ /* 0x00006400000c000b */
[----:B01---5:R-:W-:Y:S01]  /*1d0d0*/  ENDCOLLECTIVE ;  /* 0x000000000000791b */ /* 0x023fe20003800000 */
.L_x_10782:
[----:B------:R-:W-:Y:S02]  /*1d0e0*/  IMAD.MOV.U32 R13, RZ, RZ, R3 ;  /* 0x000000ffff0d7224 */ /* 0x000fe400078e0003 */
[----:B------:R-:W-:-:S07]  /*1d0f0*/  IMAD.MOV.U32 R88, RZ, RZ, R14 ;  /* 0x000000ffff587224 */ /* 0x000fce00078e000e */
[----:B------:R-:W-:Y:S05]  /*1d100*/  WARPSYNC.COLLECTIVE R15, `(.L_x_10783) ;  /* 0x000000000f087348 */ /* 0x000fea0003c00000 */
[----:B------:R0:W1:Y:S02]  /*1d110*/  SHFL.IDX P6, R14, R13, R12, R11 ;  /* 0x0000000c0d0e7389 */ /* 0x00006400000c000b */
[----:B01----:R-:W-:Y:S01]  /*1d120*/  ENDCOLLECTIVE ;  /* 0x000000000000791b */ /* 0x003fe20003800000 */
.L_x_10783:
[----:B------:R-:W-:Y:S05]  /*1d130*/  BRA `(.L_x_10784) ;  /* 0xffffff3c00487947 */ /* 0x000fea000383ffff */
.L_x_10584:
        /* <DEDUP_REMOVED lines=8> */
.L_x_10786:
[----:B------:R-:W-:Y:S05]  /*1d1c0*/  BSYNC B1 ;  /* 0x0000000000017941 */ /* 0x000fea0003800000 */
.L_x_10785:
        /* <DEDUP_REMOVED lines=8> */
.L_x_10787:
[----:B------:R-:W-:Y:S05]  /*1d250*/  BRA `(.L_x_10788) ;  /* 0xffffff3c00907947 */ /* 0x000fea000383ffff */
.L_x_10587:
[----:B------:R-:W-:Y:S01]  /*1d260*/  BSSY B1, `(.L_x_10789) ;  /* 0x0000008000017945 */ /* 0x000fe20003800000 */
[----:B------:R-:W-:Y:S02]  /*1d270*/  IMAD.MOV.U32 R13, RZ, RZ, R20 ;  /* 0x000000ffff0d7224 */ /* 0x000fe400078e0014 */
[----:B------:R-:W-:Y:S02]  /*1d280*/  IMAD.MOV.U32 R12, RZ, RZ, 0x2 ;  /* 0x00000002ff0c7424 */ /* 0x000fe400078e00ff */
[----:B--2---:R-:W-:Y:S02]  /*1d290*/  IMAD.MOV.U32 R11, RZ, RZ, 0x181f ;  /* 0x0000181fff0b7424 */ /* 0x004fe400078e00ff */
[----:B------:R-:W-:-:S07]  /*1d2a0*/  IMAD.MOV.U32 R15, RZ, RZ, -0x1 ;  /* 0xffffffffff0f7424 */ /* 0x000fce00078e00ff */
[----:B01-34-:R-:W-:Y:S05]  /*1d2b0*/  WARPSYNC.COLLECTIVE R15, `(.L_x_10790) ;  /* 0x000000000f087348 */ /* 0x01bfea0003c00000 */
[----:B------:R2:W0:Y:S02]  /*1d2c0*/  SHFL.IDX P6, R14, R13, R12, R11 ;  /* 0x0000000c0d0e7389 */ /* 0x00042400000c000b */
[----:B01234-:R-:W-:Y:S01]  /*1d2d0*/  ENDCOLLECTIVE ;  /* 0x000000000000791b */ /* 0x01ffe20003800000 */
.L_x_10790:
[----:B------:R-:W-:Y:S05]  /*1d2e0*/  BSYNC B1 ;  /* 0x0000000000017941 */ /* 0x000fea0003800000 */
.L_x_10789:
        /* <DEDUP_REMOVED lines=8> */
.L_x_10791:
[----:B------:R-:W-:Y:S05]  /*1d370*/  BRA `(.L_x_10792) ;  /* 0xffffff3c00d87947 */ /* 0x000fea000383ffff */
.L_x_10590:
        /* <DEDUP_REMOVED lines=8> */
.L_x_10794:
[----:B------:R-:W-:Y:S05]  /*1d400*/  BSYNC B1 ;  /* 0x0000000000017941 */ /* 0x000fea0003800000 */
.L_x_10793:
        /* <DEDUP_REMOVED lines=8> */
.L_x_10795:
[----:B------:R-:W-:Y:S05]  /*1d490*/  BRA `(.L_x_10796) ;  /* 0xffffff4000207947 */ /* 0x000fea000383ffff */
.L_x_10592:
[----:B------:R-:W-:Y:S02]  /*1d4a0*/  IMAD.MOV.U32 R13, RZ, RZ, R8 ;  /* 0x000000ffff0d7224 */ /* 0x000fe400078e0008 */
[----:B------:R-:W-:Y:S02]  /*1d4b0*/  IMAD.MOV.U32 R12, RZ, RZ, RZ ;  /* 0x000000ffff0c7224 */ /* 0x000fe400078e00ff */
[----:B------:R-:W-:Y:S02]  /*1d4c0*/  IMAD.MOV.U32 R11, RZ, RZ, 0x1c1f ;  /* 0x00001c1fff0b7424 */ /* 0x000fe400078e00ff */
[----:B------:R-:W-:-:S07]  /*1d4d0*/  IMAD.MOV.U32 R15, RZ, RZ, -0x1 ;  /* 0xffffffffff0f7424 */ /* 0x000fce00078e00ff */
[----:B------:R-:W-:Y:S05]  /*1d4e0*/  WARPSYNC.COLLECTIVE R15, `(.L_x_10797) ;  /* 0x000000000f087348 */ /* 0x000fea0003c00000 */
[----:B------:R0:W1:Y:S02]  /*1d4f0*/  SHFL.IDX P6, R14, R13, R12, R11 ;  /* 0x0000000c0d0e7389 */ /* 0x00006400000c000b */
[----:B01----:R-:W-:Y:S01]  /*1d500*/  ENDCOLLECTIVE ;  /* 0x000000000000791b */ /* 0x003fe20003800000 */
.L_x_10797:
[----:B------:R-:W-:Y:S02]  /*1d510*/  IMAD.MOV.U32 R13, RZ, RZ, R3 ;  /* 0x000000ffff0d7224 */ /* 0x000fe400078e0003 */
[----:B------:R-:W-:-:S07]  /*1d520*/  IMAD.MOV.U32 R9, RZ, RZ, R14 ;  /* 0x000000ffff097224 */ /* 0x000fce00078e000e */
[----:B------:R-:W-:Y:S05]  /*1d530*/  WARPSYNC.COLLECTIVE R15, `(.L_x_10798) ;  /* 0x000000000f087348 */ /* 0x000fea0003c00000 */
[----:B------:R0:W1:Y:S02]  /*1d540*/  SHFL.IDX P6, R14, R13, R12, R11 ;  /* 0x0000000c0d0e7389 */ /* 0x00006400000c000b */
[----:B01----:R-:W-:Y:S01]  /*1d550*/  ENDCOLLECTIVE ;  /* 0x000000000000791b */ /* 0x003fe20003800000 */
.L_x_10798:
[----:B------:R-:W-:Y:S01]  /*1d560*/  IMAD.MOV.U32 R12, RZ, RZ, R14 ;  /* 0x000000ffff0c7224 */ /* 0x000fe200078e000e */
[----:B------:R-:W-:Y:S06]  /*1d570*/  BRA `(.L_x_10799) ;  /* 0xffffff4400207947 */ /* 0x000fec000383ffff */
.L_x_10595:
[----:B------:R-:W-:Y:S01]  /*1d580*/  BSSY B1, `(.L_x_10800) ;  /* 0x0000008000017945 */ /* 0x000fe20003800000 */
[----:B---3--:R-:W-:Y:S02]  /*1d590*/  IMAD.MOV.U32 R13, RZ, RZ, R8 ;  /* 0x000000ffff0d7224 */ /* 0x008fe400078e0008 */
[----:B--2---:R-:W-:Y:S02]  /*1d5a0*/  IMAD.MOV.U32 R12, RZ, RZ, 0x1 ;  /* 0x00000001ff0c7424 */ /* 0x004fe400078e00ff */
[----:B------:R-:W-:Y:S02]  /*1d5b0*/  IMAD.MOV.U32 R11, RZ, RZ, 0x1c1f ;  /* 0x00001c1fff0b7424 */ /* 0x000fe400078e00ff */
[----:B------:R-:W-:-:S07]  /*1d5c0*/  IMAD.MOV.U32 R15, RZ, RZ, -0x1 ;  /* 0xffffffffff0f7424 */ /* 0x000fce00078e00ff */
[----:B01----:R-:W-:Y:S05]  /*1d5d0*/  WARPSYNC.COLLECTIVE R15, `(.L_x_10801) ;  /* 0x000000000f087348 */ /* 0x003fea0003c00000 */
[----:B------:R2:W3:Y:S02]  /*1d5e0*/  SHFL.IDX P6, R14, R13, R12, R11 ;  /* 0x0000000c0d0e7389 */ /* 0x0004e400000c000b */
[----:B0123--:R-:W-:Y:S01]  /*1d5f0*/  ENDCOLLECTIVE ;  /* 0x000000000000791b */ /* 0x00ffe20003800000 */
.L_x_10801:
[----:B------:R-:W-:Y:S05]  /*1d600*/  BSYNC B1 ;  /* 0x0000000000017941 */ /* 0x000fea0003800000 */
.L_x_10800:
        /* <DEDUP_REMOVED lines=8> */
.L_x_10802:
[----:B------:R-:W-:Y:S01]  /*1d690*/  IMAD.MOV.U32 R3, RZ, RZ, R14 ;  /* 0x000000ffff037224 */ /* 0x000fe200078e000e */
[----:B------:R-:W-:Y:S06]  /*1d6a0*/  BRA `(.L_x_10803) ;  /* 0xffffff4c00f87947 */ /* 0x000fec000383ffff */
.L_x_10599:
[----:B------:R-:W-:Y:S02]  /*1d6b0*/  IMAD.MOV.U32 R13, RZ, RZ, R20 ;  /* 0x000000ffff0d7224 */ /* 0x000fe400078e0014 */
[----:B------:R-:W-:Y:S02]  /*1d6c0*/  IMAD.MOV.U32 R12, RZ, RZ, RZ ;  /* 0x000000ffff0c7224 */ /* 0x000fe400078e00ff */
[----:B------:R-:W-:Y:S02]  /*1d6d0*/  IMAD.MOV.U32 R11, RZ, RZ, 0x181f ;  /* 0x0000181fff0b7424 */ /* 0x000fe400078e00ff */
[----:B------:R-:W-:-:S07]  /*1d6e0*/  IMAD.MOV.U32 R15, RZ, RZ, -0x1 ;  /* 0xffffffffff0f7424 */ /* 0x000fce00078e00ff */
[----:B0-----:R-:W-:Y:S05]  /*1d6f0*/  WARPSYNC.COLLECTIVE R15, `(.L_x_10804) ;  /* 0x000000000f087348 */ /* 0x001fea0003c00000 */
[----:B------:R1:W2:Y:S02]  /*1d700*/  SHFL.IDX P6, R14, R13, R12, R11 ;  /* 0x0000000c0d0e7389 */ /* 0x0002a400000c000b */
[----:B012---:R-:W-:Y:S01]  /*1d710*/  ENDCOLLECTIVE ;  /* 0x000000000000791b */ /* 0x007fe20003800000 */
.L_x_10804:
[----:B------:R-:W-:Y:S02]  /*1d720*/  IMAD.MOV.U32 R13, RZ, RZ, R3 ;  /* 0x000000ffff0d7224 */ /* 0x000fe400078e0003 */
[----:B------:R-:W-:-:S07]  /*1d730*/  IMAD.MOV.U32 R0, RZ, RZ, R14 ;  /* 0x000000ffff007224 */ /* 0x000fce00078e000e */
[----:B------:R-:W-:Y:S05]  /*1d740*/  WARPSYNC.COLLECTIVE R15, `(.L_x_10805) ;  /* 0x000000000f087348 */ /* 0x000fea0003c00000 */
[----:B------:R0:W1:Y:S02]  /*1d750*/  SHFL.IDX P6, R14, R13, R12, R11 ;  /* 0x0000000c0d0e7389 */ /* 0x00006400000c000b */
[----:B01----:R-:W-:Y:S01]  /*1d760*/  ENDCOLLECTIVE ;  /* 0x000000000000791b */ /* 0x003fe20003800000 */
.L_x_10805:
[----:B------:R-:W-:Y:S05]  /*1d770*/  BRA `(.L_x_10806) ;  /* 0xffffff6400587947 */ /* 0x000fea000383ffff */
.L_x_10602:
[----:B------:R-:W-:Y:S01]  /*1d780*/  BSSY B1, `(.L_x_10807) ;  /* 0x0000008000017945 */ /* 0x000fe20003800000 */
[----:B------:R-:W-:Y:S02]  /*1d790*/  IMAD.MOV.U32 R13, RZ, RZ, R20 ;  /* 0x000000ffff0d7224 */ /* 0x000fe400078e0014 */
[----:B------:R-:W-:Y:S02]  /*1d7a0*/  IMAD.MOV.U32 R12, RZ, RZ, 0x1 ;  /* 0x00000001ff0c7424 */ /* 0x000fe400078e00ff */
[----:B----4-:R-:W-:Y:S02]  /*1d7b0*/  IMAD.MOV.U32 R11, RZ, RZ, 0x181f ;  /* 0x0000181fff0b7424 */ /* 0x010fe400078e00ff */
[----:B------:R-:W-:-:S07]  /*1d7c0*/  IMAD.MOV.U32 R15, RZ, RZ, -0x1 ;  /* 0xffffffffff0f7424 */ /* 0x000fce00078e00ff */
[----:B0123--:R-:W-:Y:S05]  /*1d7d0*/  WARPSYNC.COLLECTIVE R15, `(.L_x_10808) ;  /* 0x000000000f087348 */ /* 0x00ffea0003c00000 */
[----:B---3--:R3:W4:Y:S02]  /*1d7e0*/  SHFL.IDX P6, R14, R13, R12, R11 ;  /* 0x0000000c0d0e7389 */ /* 0x00872400000c000b */
[----:B01234-:R-:W-:Y:S01]  /*1d7f0*/  ENDCOLLECTIVE ;  /* 0x000000000000791b */ /* 0x01ffe20003800000 */
.L_x_10808:
[----:B------:R-:W-:Y:S05]  /*1d800*/  BSYNC B1 ;  /* 0x0000000000017941 */ /* 0x000fea0003800000 */
.L_x_10807:
        /* <DEDUP_REMOVED lines=8> */
.L_x_10809:
[----:B------:R-:W-:Y:S05]  /*1d890*/  BRA `(.L_x_10810) ;  /* 0xffffff6400a47947 */ /* 0x000fea000383ffff */
.L_x_10605:
        /* <DEDUP_REMOVED lines=8> */
.L_x_10812:
[----:B------:R-:W-:Y:S05]  /*1d920*/  BSYNC B1 ;  /* 0x0000000000017941 */ /* 0x000fea0003800000 */
.L_x_10811:
        /* <DEDUP_REMOVED lines=8> */
.L_x_10813:
[----:B------:R-:W-:Y:S05]  /*1d9b0*/  BRA `(.L_x_10814) ;  /* 0xffffff6400ec7947 */ /* 0x000fea000383ffff */
.L_x_10608:
[----:B------:R-:W-:Y:S01]  /*1d9c0*/  BSSY B1, `(.L_x_10815) ;  /* 0x0000008000017945 */ /* 0x000fe20003800000 */
[----:B------:R-:W-:Y:S02]  /*1d9d0*/  IMAD.MOV.U32 R13, RZ, RZ, R20 ;  /* 0x000000ffff0d7224 */ /* 0x000fe400078e0014 */
[----:B------:R-:W-:Y:S02]  /*1d9e0*/  IMAD.MOV.U32 R12, RZ, RZ, 0x3 ;  /* 0x00000003ff0c7424 */ /* 0x000fe400078e00ff */
[----:B----4-:R-:W-:Y:S02]  /*1d9f0*/  IMAD.MOV.U32 R11, RZ, RZ, 0x181f ;  /* 0x0000181fff0b7424 */ /* 0x010fe400078e00ff */
[----:B------:R-:W-:-:S07]  /*1da00*/  IMAD.MOV.U32 R15, RZ, RZ, -0x1 ;  /* 0xffffffffff0f7424 */ /* 0x000fce00078e00ff */
[----:B0123--:R-:W-:Y:S05]  /*1da10*/  WARPSYNC.COLLECTIVE R15, `(.L_x_10816) ;  /* 0x000000000f087348 */ /* 0x00ffea0003c00000 */
[----:B0-----:R0:W4:Y:S02]  /*1da20*/  SHFL.IDX P6, R14, R13, R12, R11 ;  /* 0x0000000c0d0e7389 */ /* 0x00112400000c000b */
[----:B01234-:R-:W-:Y:S01]  /*1da30*/  ENDCOLLECTIVE ;  /* 0x000000000000791b */ /* 0x01ffe20003800000 */
.L_x_10816:
[----:B------:R-:W-:Y:S05]  /*1da40*/  BSYNC B1 ;  /* 0x0000000000017941 */ /* 0x000fea0003800000 */
.L_x_10815:
        /* <DEDUP_REMOVED lines=8> */
.L_x_10817:
[----:B------:R-:W-:Y:S05]  /*1dad0*/  BRA `(.L_x_10818) ;  /* 0xffffff6800347947 */ /* 0x000fea000383ffff */
.L_x_10625:
        /* <DEDUP_REMOVED lines=8> */
[----:B-1----:R-:W-:Y:S05]  /*1db60*/  WARPSYNC.COLLECTIVE R15, `(.L_x_10820) ;  /* 0x000000000f087348 */ /* 0x002fea0003c00000 */
[----:B------:R0:W2:Y:S02]  /*1db70*/  SHFL.IDX P6, R14, R13, R12, R11 ;  /* 0x0000000c0d0e7389 */ /* 0x0000a400000c000b */
[----:B012---:R-:W-:Y:S01]  /*1db80*/  ENDCOLLECTIVE ;  /* 0x000000000000791b */ /* 0x007fe20003800000 */
.L_x_10820:
[----:B------:R-:W-:Y:S05]  /*1db90*/  BSYNC B1 ;  /* 0x0000000000017941 */ /* 0x000fea0003800000 */
.L_x_10819:
[----:B------:R-:W-:Y:S05]  /*1dba0*/  BRA `(.L_x_10821) ;  /* 0xffffff8000447947 */ /* 0x000fea000383ffff */
.L_x_10627:
[----:B------:R-:W-:Y:S01]  /*1dbb0*/  BSSY B1, `(.L_x_10822) ;  /* 0x0000006000017945 */ /* 0x000fe20003800000 */
[----:B------:R-:W-:-:S07]  /*1dbc0*/  IMAD.MOV.U32 R15, RZ, RZ, -0x1 ;  /* 0xffffffffff0f7424 */ /* 0x000fce00078e00ff */
[----:B01----:R-:W-:Y:S05]  /*1dbd0*/  WARPSYNC.COLLECTIVE R15, `(.L_x_10823) ;  /* 0x000000000f0c7348 */ /* 0x003fea0003c00000 */
[----:B------:R-:W-:Y:S02]  /*1dbe0*/  ELECT P6, UR62, PT ;  /* 0x00000000003e782f */ /* 0x000fe400038c0000 */
[----:B------:R-:W-:Y:S01]  /*1dbf0*/  MOV R14, UR62 ;  /* 0x0000003e000e7c02 */ /* 0x000fe20008000f00 */
[----:B01----:R-:W-:Y:S10]  /*1dc00*/  ENDCOLLECTIVE ;  /* 0x000000000000791b */ /* 0x003ff40003800000 */
.L_x_10823:
[----:B------:R-:W-:Y:S05]  /*1dc10*/  BSYNC B1 ;  /* 0x0000000000017941 */ /* 0x000fea0003800000 */
.L_x_10822:
[----:B------:R-:W-:Y:S05]  /*1dc20*/  BRA `(.L_x_10626) ;  /* 0xffffff80003c7947 */ /* 0x000fea000383ffff */
.L_x_10629:
[----:B0-----:R0:W2:Y:S02]  /*1dc30*/  SYNCS.PHASECHK.TRANS64.TRYWAIT P0, [R22+URZ+0x32420], R7 ;  /* 0x03242007160075a7 */ /* 0x0010a4000800017f */
[----:B--2---:R-:W-:Y:S05]  /*1dc40*/  @!P0 NANOSLEEP.SYNCS 0x989680 ;  /* 0x009896800000895d */ /* 0x004fea0003900000 */
[----:B------:R-:W2:Y:S02]  /*1dc50*/  @!P0 SYNCS.PHASECHK.TRANS64 P0, [R22+URZ+0x32420], R7 ;  /* 0x03242007160085a7 */ /* 0x000ea4000800007f */
[----:B--2---:R-:W-:Y:S05]  /*1dc60*/  @!P0 BRA `(.L_x_10629) ;  /* 0xfffffffc00f08947 */ /* 0x004fea000383ffff */
[----:B------:R-:W-:Y:S05]  /*1dc70*/  BRA `(.L_x_10824) ;  /* 0xffffff80004c7947 */ /* 0x000fea000383ffff */
.L_x_10633:
[----:B0-----:R0:W2:Y:S02]  /*1dc80*/  SYNCS.PHASECHK.TRANS64.TRYWAIT P0, [R7+URZ+0x324a0], R8 ;  /* 0x0324a008070075a7 */ /* 0x0010a4000800017f */
[----:B--2---:R-:W-:Y:S05]  /*1dc90*/  @!P0 NANOSLEEP.SYNCS 0x989680 ;  /* 0x009896800000895d */ /* 0x004fea0003900000 */
[----:B------:R-:W2:Y:S02]  /*1dca0*/  @!P0 SYNCS.PHASECHK.TRANS64 P0, [R7+URZ+0x324a0], R8 ;  /* 0x0324a008070085a7 */ /* 0x000ea4000800007f */
[----:B--2---:R-:W-:Y:S05]  /*1dcb0*/  @!P0 BRA `(.L_x_10633) ;  /* 0xfffffffc00f08947 */ /* 0x004fea000383ffff */
[----:B------:R-:W-:Y:S05]  /*1dcc0*/  BRA `(.L_x_10825) ;  /* 0xffffff8000647947 */ /* 0x000fea000383ffff */
.L_x_10638:
[----:B--2---:R2:W3:Y:S02]  /*1dcd0*/  SYNCS.PHASECHK.TRANS64.TRYWAIT P0, [R7+URZ+0x324c0], R8 ;  /* 0x0324c008070075a7 */ /* 0x0044e4000800017f */
[----:B---3--:R-:W-:Y:S05]  /*1dce0*/  @!P0 NANOSLEEP.SYNCS 0x989680 ;  /* 0x009896800000895d */ /* 0x008fea0003900000 */
[----:B------:R-:W3:Y:S02]  /*1dcf0*/  @!P0 SYNCS.PHASECHK.TRANS64 P0, [R7+URZ+0x324c0], R8 ;  /* 0x0324c008070085a7 */ /* 0x000ee4000800007f */
[----:B---3--:R-:W-:Y:S05]  /*1dd00*/  @!P0 BRA `(.L_x_10638) ;  /* 0xfffffffc00f08947 */ /* 0x008fea000383ffff */
[----:B------:R-:W-:Y:S05]  /*1dd10*/  BRA `(.L_x_10826) ;  /* 0xffffff8000e07947 */ /* 0x000fea000383ffff */
.L_x_10648:
[----:B0-----:R0:W2:Y:S02]  /*1dd20*/  SYNCS.PHASECHK.TRANS64.TRYWAIT P2, [R6+URZ+0x324a0], R7 ;  /* 0x0324a007060075a7 */ /* 0x0010a4000804017f */
[----:B--2---:R-:W-:Y:S05]  /*1dd30*/  @!P2 NANOSLEEP.SYNCS 0x989680 ;  /* 0x009896800000a95d */ /* 0x004fea0003900000 */
[----:B------:R-:W2:Y:S02]  /*1dd40*/  @!P2 SYNCS.PHASECHK.TRANS64 P2, [R6+URZ+0x324a0], R7 ;  /* 0x0324a0070600a5a7 */ /* 0x000ea4000804007f */
[----:B--2---:R-:W-:Y:S05]  /*1dd50*/  @!P2 BRA `(.L_x_10648) ;  /* 0xfffffffc00f0a947 */ /* 0x004fea000383ffff */
[----:B------:R-:W-:Y:S05]  /*1dd60*/  BRA `(.L_x_10827) ;  /* 0xffffff8800547947 */ /* 0x000fea000383ffff */
.L_x_10653:
[----:B--2---:R2:W3:Y:S02]  /*1dd70*/  SYNCS.PHASECHK.TRANS64.TRYWAIT P2, [R6+URZ+0x324c0], R7 ;  /* 0x0324c007060075a7 */ /* 0x0044e4000804017f */
[----:B---3--:R-:W-:Y:S05]  /*1dd80*/  @!P2 NANOSLEEP.SYNCS 0x989680 ;  /* 0x009896800000a95d */ /* 0x008fea0003900000 */
[----:B------:R-:W3:Y:S02]  /*1dd90*/  @!P2 SYNCS.PHASECHK.TRANS64 P2, [R6+URZ+0x324c0], R7 ;  /* 0x0324c0070600a5a7 */ /* 0x000ee4000804007f */
[----:B---3--:R-:W-:Y:S05]  /*1dda0*/  @!P2 BRA `(.L_x_10653) ;  /* 0xfffffffc00f0a947 */ /* 0x008fea000383ffff */
[----:B------:R-:W-:Y:S05]  /*1ddb0*/  BRA `(.L_x_10828) ;  /* 0xffffff8800cc7947 */ /* 0x000fea000383ffff */
.L_x_10671:
[----:B------:R-:W1:Y:S01]  /*1ddc0*/  S2R R11, SR_TID.X ;  /* 0x00000000000b7919 */ /* 0x000e620000002100 */
[----:B------:R-:W-:Y:S01]  /*1ddd0*/  BSSY B0, `(.L_x_10829) ;  /* 0x000000a000007945 */ /* 0x000fe20003800000 */
[----:B------:R-:W-:Y:S02]  /*1dde0*/  IMAD.MOV.U32 R12, RZ, RZ, RZ ;  /* 0x000000ffff0c7224 */ /* 0x000fe400078e00ff */
[----:B------:R-:W-:Y:S01]  /*1ddf0*/  IMAD.MOV.U32 R15, RZ, RZ, -0x1 ;  /* 0xffffffffff0f7424 */ /* 0x000fe200078e00ff */
[----:B-1----:R-:W-:-:S04]  /*1de00*/  SHF.R.U32.HI R11, RZ, 0x5, R11 ;  /* 0x00000005ff0b7819 */ /* 0x002fc8000001160b */
[----:B------:R-:W-:-:S05]  /*1de10*/  LOP3.LUT R11, R11, 0x3, RZ, 0xc0, !PT ;  /* 0x000000030b0b7812 */ /* 0x000fca00078ec0ff */
[----:B------:R-:W-:Y:S02]  /*1de20*/  IMAD.MOV.U32 R13, RZ, RZ, R11 ;  /* 0x000000ffff0d7224 */ /* 0x000fe400078e000b */
[----:B------:R-:W-:-:S07]  /*1de30*/  IMAD.MOV.U32 R11, RZ, RZ, 0x1f ;  /* 0x0000001fff0b7424 */ /* 0x000fce00078e00ff */
[----:B0----5:R-:W-:Y:S05]  /*1de40*/  WARPSYNC.COLLECTIVE R15, `(.L_x_10830) ;  /* 0x000000000f087348 */ /* 0x021fea0003c00000 */
[----:B------:R1:W2:Y:S02]  /*1de50*/  SHFL.IDX P6, R14, R13, R12, R11 ;  /* 0x0000000c0d0e7389 */ /* 0x0002a400000c000b */
[----:B012--5:R-:W-:Y:S01]  /*1de60*/  ENDCOLLECTIVE ;  /* 0x000000000000791b */ /* 0x027fe20003800000 */
.L_x_10830:
[----:B------:R-:W-:Y:S05]  /*1de70*/  BSYNC B0 ;  /* 0x0000000000007941 */ /* 0x000fea0003800000 */
.L_x_10829:
[----:B------:R-:W-:Y:S05]  /*1de80*/  BRA `(.L_x_10831) ;  /* 0xffffff9800e87947 */ /* 0x000fea000383ffff */
.L_x_10674:
[----:B-1----:R1:W2:Y:S02]  /*1de90*/  SYNCS.PHASECHK.TRANS64.TRYWAIT P0, [R29+URZ+0x32440], R0 ;  /* 0x032440001d0075a7 */ /* 0x0022a4000800017f */
[----:B--2---:R-:W-:Y:S05]  /*1dea0*/  @!P0 NANOSLEEP.SYNCS 0x989680 ;  /* 0x009896800000895d */ /* 0x004fea0003900000 */
[----:B------:R-:W2:Y:S02]  /*1deb0*/  @!P0 SYNCS.PHASECHK.TRANS64 P0, [R29+URZ+0x32440], R0 ;  /* 0x032440001d0085a7 */ /* 0x000ea4000800007f */
[----:B--2---:R-:W-:Y:S05]  /*1dec0*/  @!P0 BRA `(.L_x_10674) ;  /* 0xfffffffc00f08947 */ /* 0x004fea000383ffff */
[----:B------:R-:W-:Y:S05]  /*1ded0*/  BRA `(.L_x_10832) ;  /* 0xffffff9c00147947 */ /* 0x000fea000383ffff */
.L_x_10675:
        /* <DEDUP_REMOVED lines=8> */
.L_x_10834:
[----:B------:R-:W-:Y:S05]  /*1df60*/  BSYNC B0 ;  /* 0x0000000000007941 */ /* 0x000fea0003800000 */
.L_x_10833:
        /* <DEDUP_REMOVED lines=9> */
.L_x_10835:
[----:B------:R-:W-:Y:S02]  /*1e000*/  IMAD.MOV.U32 R13, RZ, RZ, R4 ;  /* 0x000000ffff0d7224 */ /* 0x000fe400078e0004 */
[----:B------:R-:W-:Y:S02]  /*1e010*/  IMAD.MOV.U32 R12, RZ, RZ, 0x1 ;  /* 0x00000001ff0c7424 */ /* 0x000fe400078e00ff */
[----:B------:R-:W-:-:S07]  /*1e020*/  IMAD.MOV.U32 R3, RZ, RZ, R14 ;  /* 0x000000ffff037224 */ /* 0x000fce00078e000e */
[----:B------:R-:W-:Y:S05]  /*1e030*/  WARPSYNC.COLLECTIVE R15, `(.L_x_10836) ;  /* 0x000000000f087348 */ /* 0x000fea0003c00000 */
[----:B------:R0:W1:Y:S02]  /*1e040*/  SHFL.IDX P6, R14, R13, R12, R11 ;  /* 0x0000000c0d0e7389 */ /* 0x00006400000c000b */
[----:B01----:R-:W-:Y:S01]  /*1e050*/  ENDCOLLECTIVE ;  /* 0x000000000000791b */ /* 0x003fe20003800000 */
.L_x_10836:
        /* <DEDUP_REMOVED lines=15> */
.L_x_10837:
[----:B------:R-:W-:Y:S02]  /*1e150*/  @P0 IMAD R6, R5, 0x2, R22 ;  /* 0x0000000205060824 */ /* 0x000fe400078e0216 */
[----:B------:R-:W-:Y:S02]  /*1e160*/  IMAD.MOV.U32 R13, RZ, RZ, R4 ;  /* 0x000000ffff0d7224 */ /* 0x000fe400078e0004 */
[----:B------:R-:W-:Y:S02]  /*1e170*/  IMAD.MOV.U32 R12, RZ, RZ, 0x2 ;  /* 0x00000002ff0c7424 */ /* 0x000fe400078e00ff */
[----:B------:R-:W-:-:S07]  /*1e180*/  IMAD.MOV.U32 R3, RZ, RZ, R14 ;  /* 0x000000ffff037224 */ /* 0x000fce00078e000e */
[----:B------:R-:W-:Y:S05]  /*1e190*/  WARPSYNC.COLLECTIVE R15, `(.L_x_10838) ;  /* 0x000000000f087348 */ /* 0x000fea0003c00000 */
[----:B------:R0:W1:Y:S02]  /*1e1a0*/  SHFL.IDX P6, R14, R13, R12, R11 ;  /* 0x0000000c0d0e7389 */ /* 0x00006400000c000b */
[----:B01----:R-:W-:Y:S01]  /*1e1b0*/  ENDCOLLECTIVE ;  /* 0x000000000000791b */ /* 0x003fe20003800000 */
.L_x_10838:
        /* <DEDUP_REMOVED lines=15> */
.L_x_10839:
[----:B------:R-:W-:Y:S02]  /*1e2b0*/  @P0 IMAD R6, R5, 0x2, R22 ;  /* 0x0000000205060824 */ /* 0x000fe400078e0216 */
[----:B------:R-:W-:Y:S02]  /*1e2c0*/  IMAD.MOV.U32 R13, RZ, RZ, R4 ;  /* 0x000000ffff0d7224 */ /* 0x000fe400078e0004 */
[----:B------:R-:W-:Y:S02]  /*1e2d0*/  IMAD.MOV.U32 R12, RZ, RZ, 0x3 ;  /* 0x00000003ff0c7424 */ /* 0x000fe400078e00ff */
[----:B------:R-:W-:-:S07]  /*1e2e0*/  IMAD.MOV.U32 R3, RZ, RZ, R14 ;  /* 0x000000ffff037224 */ /* 0x000fce00078e000e */
[----:B------:R-:W-:Y:S05]  /*1e2f0*/  WARPSYNC.COLLECTIVE R15, `(.L_x_10840) ;  /* 0x000000000f087348 */ /* 0x000fea0003c00000 */
[----:B------:R0:W1:Y:S02]  /*1e300*/  SHFL.IDX P6, R14, R13, R12, R11 ;  /* 0x0000000c0d0e7389 */ /* 0x00006400000c000b */
[----:B01----:R-:W-:Y:S01]  /*1e310*/  ENDCOLLECTIVE ;  /* 0x000000000000791b */ /* 0x003fe20003800000 */
.L_x_10840:
        /* <DEDUP_REMOVED lines=15> */
.L_x_10841:
[----:B------:R-:W-:Y:S02]  /*1e410*/  @P0 IMAD R6, R5, 0x2, R22 ;  /* 0x0000000205060824 */ /* 0x000fe400078e0216 */
[----:B------:R-:W-:Y:S02]  /*1e420*/  IMAD.MOV.U32 R13, RZ, RZ, R4 ;  /* 0x000000ffff0d7224 */ /* 0x000fe400078e0004 */
[----:B------:R-:W-:Y:S02]  /*1e430*/  IMAD.MOV.U32 R12, RZ, RZ, 0x4 ;  /* 0x00000004ff0c7424 */ /* 0x000fe400078e00ff */
[----:B------:R-:W-:-:S07]  /*1e440*/  IMAD.MOV.U32 R3, RZ, RZ, R14 ;  /* 0x000000ffff037224 */ /* 0x000fce00078e000e */
[----:B------:R-:W-:Y:S05]  /*1e450*/  WARPSYNC.COLLECTIVE R15, `(.L_x_10842) ;  /* 0x000000000f087348 */ /* 0x000fea0003c00000 */
[----:B------:R0:W1:Y:S02]  /*1e460*/  SHFL.IDX P6, R14, R13, R12, R11 ;  /* 0x0000000c0d0e7389 */ /* 0x00006400000c000b */
[----:B01----:R-:W-:Y:S01]  /*1e470*/  ENDCOLLECTIVE ;  /* 0x000000000000791b */ /* 0x003fe20003800000 */
.L_x_10842:
        /* <DEDUP_REMOVED lines=15> */
.L_x_10843:
[----:B------:R-:W-:Y:S02]  /*1e570*/  @P0 IMAD R6, R5, 0x2, R22 ;  /* 0x0000000205060824 */ /* 0x000fe400078e0216 */
[----:B------:R-:W-:Y:S02]  /*1e580*/  IMAD.MOV.U32 R13, RZ, RZ, R4 ;  /* 0x000000ffff0d7224 */ /* 0x000fe400078e0004 */
[----:B------:R-:W-:Y:S02]  /*1e590*/  IMAD.MOV.U32 R12, RZ, RZ, 0x5 ;  /* 0x00000005ff0c7424 */ /* 0x000fe400078e00ff */
[----:B------:R-:W-:-:S07]  /*1e5a0*/  IMAD.MOV.U32 R3, RZ, RZ, R14 ;  /* 0x000000ffff037224 */ /* 0x000fce00078e000e */
[----:B------:R-:W-:Y:S05]  /*1e5b0*/  WARPSYNC.COLLECTIVE R15, `(.L_x_10844) ;  /* 0x000000000f087348 */ /* 0x000fea0003c00000 */
[----:B------:R0:W1:Y:S02]  /*1e5c0*/  SHFL.IDX P6, R14, R13, R12, R11 ;  /* 0x0000000c0d0e7389 */ /* 0x00006400000c000b */
[----:B01----:R-:W-:Y:S01]  /*1e5d0*/  ENDCOLLECTIVE ;  /* 0x000000000000791b */ /* 0x003fe20003800000 */
.L_x_10844:
        /* <DEDUP_REMOVED lines=10> */
.L_x_10845:
[----:B------:R-:W-:Y:S01]  /*1e680*/  @!PT LDS RZ, [RZ] ;  /* 0x00000000fffff984 */ /* 0x000fe20000000800 */
[----:B------:R-:W-:Y:S01]  /*1e690*/  @!PT LDS RZ, [RZ] ;  /* 0x00000000fffff984 */ /* 0x000fe20000000800 */
[----:B------:R-:W-:Y:S01]  /*1e6a0*/  @!PT LDS RZ, [RZ] ;  /* 0x00000000fffff984 */ /* 0x000fe20000000800 */
[----:B------:R0:W-:Y:S01]  /*1e6b0*/  @P0 LDGSTS.E.BYPASS.LTC128B.128 [R6+0x1e400], desc[UR60][R2.64], !P2 ;  /* 0x1e40000002060fae */ /* 0x0001e2000d101d7c */
[----:B------:R-:W-:Y:S01]  /*1e6c0*/  IMAD.MOV.U32 R0, RZ, RZ, R14 ;  /* 0x000000ffff007224 */ /* 0x000fe200078e000e */
[----:B------:R-:W-:Y:S06]  /*1e6d0*/  BRA `(.L_x_10846) ;  /* 0xffffff9800707947 */ /* 0x000fec000383ffff */
.L_x_10680:
        /* <DEDUP_REMOVED lines=9> */
.L_x_10847:
[C---:B------:R-:W-:Y:S01]  /*1e770*/  VIADD R10, R17.reuse, 0x10 ;  /* 0x00000010110a7836 */ /* 0x040fe20000000000 */
[C---:B------:R-:W-:Y:S01]  /*1e780*/  ISETP.GE.AND P0, PT, R17.reuse, R2, PT ;  /* 0x000000021100720c */ /* 0x040fe20003f06270 */
[C---:B------:R-:W-:Y:S02]  /*1e790*/  VIADD R6, R17.reuse, 0x20 ;  /* 0x0000002011067836 */ /* 0x040fe40000000000 */
[----:B------:R-:W-:Y:S01]  /*1e7a0*/  VIADD R8, R17, 0x30 ;  /* 0x0000003011087836 */ /* 0x000fe20000000000 */
[----:B------:R0:W-:Y:S04]  /*1e7b0*/  STL [R1+0x1c], R10 ;  /* 0x00001c0a01007387 */ /* 0x0001e80000100800 */
[----:B------:R0:W-:Y:S01]  /*1e7c0*/  STL [R1+0x20], R6 ;  /* 0x0000200601007387 */ /* 0x0001e20000100800 */
[----:B------:R-:W-:-:S03]  /*1e7d0*/  IMAD.MOV.U32 R13, RZ, RZ, R0 ;  /* 0x000000ffff0d7224 */ /* 0x000fc600078e0000 */
[----:B------:R0:W-:Y:S01]  /*1e7e0*/  STL [R1+0x24], R8 ;  /* 0x0000240801007387 */ /* 0x0001e20000100800 */
[----:B------:R-:W-:-:S07]  /*1e7f0*/  IMAD.MOV.U32 R4, RZ, RZ, R14 ;  /* 0x000000ffff047224 */ /* 0x000fce00078e000e */
[----:B0-----:R-:W-:Y:S05]  /*1e800*/  WARPSYNC.COLLECTIVE R15, `(.L_x_10848) ;  /* 0x000000000f087348 */ /* 0x001fea0003c00000 */
[----:B------:R1:W2:Y:S02]  /*1e810*/  SHFL.IDX P6, R14, R13, R12, R11 ;  /* 0x0000000c0d0e7389 */ /* 0x0002a400000c000b */
[----:B012---:R-:W-:Y:S01]  /*1e820*/  ENDCOLLECTIVE ;  /* 0x000000000000791b */ /* 0x007fe20003800000 */
.L_x_10848:
[----:B------:R-:W-:Y:S02]  /*1e830*/  IMAD.MOV.U32 R13, RZ, RZ, R3 ;  /* 0x000000ffff0d7224 */ /* 0x000fe400078e0003 */
[----:B------:R-:W-:Y:S02]  /*1e840*/  IMAD.MOV.U32 R12, RZ, RZ, 0x1 ;  /* 0x00000001ff0c7424 */ /* 0x000fe400078e00ff */
[----:B------:R-:W-:-:S07]  /*1e850*/  IMAD.MOV.U32 R5, RZ, RZ, R14 ;  /* 0x000000ffff057224 */ /* 0x000fce00078e000e */
[----:B------:R-:W-:Y:S05]  /*1e860*/  WARPSYNC.COLLECTIVE R15, `(.L_x_10849) ;  /* 0x000000000f087348 */ /* 0x000fea0003c00000 */
[----:B------:R0:W1:Y:S02]  /*1e870*/  SHFL.IDX P6, R14, R13, R12, R11 ;  /* 0x0000000c0d0e7389 */ /* 0x00006400000c000b */
[----:B01----:R-:W-:Y:S01]  /*1e880*/  ENDCOLLECTIVE ;  /* 0x000000000000791b */ /* 0x003fe20003800000 */
.L_x_10849:
        /* <DEDUP_REMOVED lines=15> */
.L_x_10850:
[----:B------:R-:W-:Y:S02]  /*1e980*/  IMAD.MOV.U32 R13, RZ, RZ, R3 ;  /* 0x000000ffff0d7224 */ /* 0x000fe400078e0003 */
[----:B------:R-:W-:Y:S02]  /*1e990*/  IMAD.MOV.U32 R12, RZ, RZ, 0x2 ;  /* 0x00000002ff0c7424 */ /* 0x000fe400078e00ff */
[----:B------:R-:W-:-:S07]  /*1e9a0*/  IMAD.MOV.U32 R5, RZ, RZ, R14 ;  /* 0x000000ffff057224 */ /* 0x000fce00078e000e */
[----:B------:R-:W-:Y:S05]  /*1e9b0*/  WARPSYNC.COLLECTIVE R15, `(.L_x_10851) ;  /* 0x000000000f087348 */ /* 0x000fea0003c00000 */
[----:B------:R0:W1:Y:S02]  /*1e9c0*/  SHFL.IDX P6, R14, R13, R12, R11 ;  /* 0x0000000c0d0e7389 */ /* 0x00006400000c000b */
[----:B01----:R-:W-:Y:S01]  /*1e9d0*/  ENDCOLLECTIVE ;  /* 0x000000000000791b */ /* 0x003fe20003800000 */
.L_x_10851:
        /* <DEDUP_REMOVED lines=15> */
.L_x_10852:
[----:B------:R-:W-:Y:S02]  /*1ead0*/  IMAD.MOV.U32 R13, RZ, RZ, R3 ;  /* 0x000000ffff0d7224 */ /* 0x000fe400078e0003 */
[----:B------:R-:W-:Y:S02]  /*1eae0*/  IMAD.MOV.U32 R12, RZ, RZ, 0x3 ;  /* 0x00000003ff0c7424 */ /* 0x000fe400078e00ff */
[----:B------:R-:W-:-:S07]  /*1eaf0*/  IMAD.MOV.U32 R5, RZ, RZ, R14 ;  /* 0x000000ffff057224 */ /* 0x000fce00078e000e */
[----:B------:R-:W-:Y:S05]  /*1eb00*/  WARPSYNC.COLLECTIVE R15, `(.L_x_10853) ;  /* 0x000000000f087348 */ /* 0x000fea0003c00000 */
[----:B------:R0:W1:Y:S02]  /*1eb10*/  SHFL.IDX P6, R14, R13, R12, R11 ;  /* 0x0000000c0d0e7389 */ /* 0x00006400000c000b */
[----:B01----:R-:W-:Y:S01]  /*1eb20*/  ENDCOLLECTIVE ;  /* 0x000000000000791b */ /* 0x003fe20003800000 */
.L_x_10853:
        /* <DEDUP_REMOVED lines=10> */
.L_x_10854:
[----:B------:R-:W-:Y:S01]  /*1ebd0*/  @!PT LDS RZ, [RZ] ;  /* 0x00000000fffff984 */ /* 0x000fe20000000800 */
[----:B------:R-:W-:Y:S01]  /*1ebe0*/  @!PT LDS RZ, [RZ] ;  /* 0x00000000fffff984 */ /* 0x000fe20000000800 */
[----:B------:R-:W-:Y:S01]  /*1ebf0*/  @!PT LDS RZ, [RZ] ;  /* 0x00000000fffff984 */ /* 0x000fe20000000800 */
[----:B------:R0:W-:Y:S01]  /*1ec00*/  @!P0 LDGSTS.E.BYPASS.LTC128B.128 [R25+0x19400], desc[UR60][R4.64], !P1 ;  /* 0x1940000004198fae */ /* 0x0001e2000c901d7c */
[----:B------:R-:W-:Y:S01]  /*1ec10*/  ISETP.GE.AND P0, PT, R8, R2, PT ;  /* 0x000000020800720c */ /* 0x000fe20003f06270 */
[----:B------:R-:W-:-:S05]  /*1ec20*/  VIADD R8, R17, 0x40 ;  /* 0x0000004011087836 */ /* 0x000fca0000000000 */
[----:B------:R1:W-:Y:S01]  /*1ec30*/  STL [R1+0x28], R8 ;  /* 0x0000280801007387 */ /* 0x0003e20000100800 */
[----:B------:R-:W-:Y:S02]  /*1ec40*/  IMAD.MOV.U32 R13, RZ, RZ, R3 ;  /* 0x000000ffff0d7224 */ /* 0x000fe400078e0003 */
[----:B------:R-:W-:Y:S02]  /*1ec50*/  IMAD.MOV.U32 R12, RZ, RZ, 0x4 ;  /* 0x00000004ff0c7424 */ /* 0x000fe400078e00ff */
[----:B0-----:R-:W-:-:S07]  /*1ec60*/  IMAD.MOV.U32 R4, RZ, RZ, R14 ;  /* 0x000000ffff047224 */ /* 0x001fce00078e000e */
[----:B-1----:R-:W-:Y:S05]  /*1ec70*/  WARPSYNC.COLLECTIVE R15, `(.L_x_10855) ;  /* 0x000000000f087348 */ /* 0x002fea0003c00000 */
[----:B------:R0:W2:Y:S02]  /*1ec80*/  SHFL.IDX P6, R14, R13, R12, R11 ;  /* 0x0000000c0d0e7389 */ /* 0x0000a400000c000b */
[----:B012---:R-:W-:Y:S01]  /*1ec90*/  ENDCOLLECTIVE ;  /* 0x000000000000791b */ /* 0x007fe20003800000 */
.L_x_10855:
        /* <DEDUP_REMOVED lines=10> */
.L_x_10856:
        /* <DEDUP_REMOVED lines=13> */
.L_x_10857:
        /* <DEDUP_REMOVED lines=10> */
.L_x_10858:
        /* <DEDUP_REMOVED lines=13> */
.L_x_10859:
        /* <DEDUP_REMOVED lines=10> */
.L_x_10860:
        /* <DEDUP_REMOVED lines=11> */
.L_x_10861:
        /* <DEDUP_REMOVED lines=10> */
.L_x_10862:
[----:B------:R-:W-:Y:S01]  /*1f170*/  @!PT LDS RZ, [RZ] ;  /* 0x00000000fffff984 */ /* 0x000fe20000000800 */
[----:B------:R-:W-:Y:S01]  /*1f180*/  @!PT LDS RZ, [RZ] ;  /* 0x00000000fffff984 */ /* 0x000fe20000000800 */
[----:B------:R-:W-:Y:S01]  /*1f190*/  @!PT LDS RZ, [RZ] ;  /* 0x00000000fffff984 */ /* 0x000fe20000000800 */
[----:B------:R1:W-:Y:S01]  /*1f1a0*/  @!P0 LDGSTS.E.BYPASS.LTC128B.128 [R25+0x1b400], desc[UR60][R4.64], !P1 ;  /* 0x1b40000004198fae */ /* 0x0003e2000c901d7c */
[----:B------:R-:W-:Y:S01]  /*1f1b0*/  IMAD.MOV.U32 R0, RZ, RZ, R14 ;  /* 0x000000ffff007224 */ /* 0x000fe200078e000e */
[----:B------:R-:W-:Y:S06]  /*1f1c0*/  BRA `(.L_x_10863) ;  /* 0xffffff9800c07947 */ /* 0x000fec000383ffff */
.L_x_10684:
[----:B------:R-:W2:Y:S04]  /*1f1d0*/  LDL.LU R15, [R1+0x14] ;  /* 0x00001400010f7983 */ /* 0x000ea80000300800 */
[----:B------:R-:W3:Y:S04]  /*1f1e0*/  LDL.LU R14, [R1+0x1c] ;  /* 0x00001c00010e7983 */ /* 0x000ee80000300800 */
[----:B------:R-:W4:Y:S04]  /*1f1f0*/  LDL.LU R13, [R1+0x20] ;  /* 0x00002000010d7983 */ /* 0x000f280000300800 */
[----:B------:R-:W5:Y:S04]  /*1f200*/  LDL.LU R12, [R1+0x24] ;  /* 0x00002400010c7983 */ /* 0x000f680000300800 */
[----:B------:R-:W5:Y:S04]  /*1f210*/  LDL.LU R11, [R1+0x28] ;  /* 0x00002800010b7983 */ /* 0x000f680000300800 */
[----:B------:R-:W5:Y:S04]  /*1f220*/  LDL.LU R10, [R1+0x30] ;  /* 0x00003000010a7983 */ /* 0x000f680000300800 */
[----:B------:R-:W5:Y:S04]  /*1f230*/  LDL.LU R9, [R1+0x34] ;  /* 0x0000340001097983 */ /* 0x000f680000300800 */
[----:B------:R-:W5:Y:S01]  /*1f240*/  LDL.LU R8, [R1] ;  /* 0x0000000001087983 */ /* 0x000f620000300800 */
[----:B------:R-:W-:Y:S01]  /*1f250*/  BSSY B0, `(.L_x_10864) ;  /* 0x000001b000007945 */ /* 0x000fe20003800000 */
[----:B--2---:R-:W-:-:S02]  /*1f260*/  IMAD R5, R15, R6, RZ ;  /* 0x000000060f057224 */ /* 0x004fc400078e02ff */
[----:B------:R-:W-:-:S03]  /*1f270*/  IMAD.MOV.U32 R15, RZ, RZ, -0x1 ;  /* 0xffffffffff0f7424 */ /* 0x000fc600078e00ff */
[-C--:B------:R-:W-:Y:S02]  /*1f280*/  ISETP.GE.AND P0, PT, R17, R5.reuse, PT ;  /* 0x000000051100720c */ /* 0x080fe40003f06270 */
[-C--:B---3--:R-:W-:Y:S02]  /*1f290*/  ISETP.GE.AND P6, PT, R14, R5.reuse, PT ;  /* 0x000000050e00720c */ /* 0x088fe40003fc6270 */
[----:B----4-:R-:W-:Y:S01]  /*1f2a0*/  ISETP.GE.AND P5, PT, R13, R5, PT ;  /* 0x000000050d00720c */ /* 0x010fe20003fa6270 */
[----:B------:R-:W-:Y:S01]  /*1f2b0*/  IMAD.MOV.U32 R13, RZ, RZ, R0 ;  /* 0x000000ffff0d7224 */ /* 0x000fe200078e0000 */
[----:B-----5:R-:W-:-:S07]  /*1f2c0*/  LOP3.LUT R8, R8, 0xfffff7ff, RZ, 0xc0, !PT ;  /* 0xfffff7ff08087812 */ /* 0x020fce00078ec0ff */
[----:B------:R-:W-:Y:S02]  /*1f2d0*/  @P0 LOP3.LUT R8, R8, 0x800, RZ, 0xfc, !PT ;  /* 0x0000080008080812 */ /* 0x000fe400078efcff */
[----:B------:R-:W-:Y:S01]  /*1f2e0*/  ISETP.GE.AND P0, PT, R12, R5, PT ;  /* 0x000000050c00720c */ /* 0x000fe20003f06270 */
[----:B------:R-:W-:Y:S01]  /*1f2f0*/  IMAD.MOV.U32 R12, RZ, RZ, RZ ;  /* 0x000000ffff0c7224 */ /* 0x000fe200078e00ff */
[----:B------:R-:W-:-:S04]  /*1f300*/  LOP3.LUT R8, R8, 0xfffffbff, RZ, 0xc0, !PT ;  /* 0xfffffbff08087812 */ /* 0x000fc800078ec0ff */
[----:B------:R-:W-:Y:S02]  /*1f310*/  @P6 LOP3.LUT R8, R8, 0x400, RZ, 0xfc, !PT ;  /* 0x0000040008086812 */ /* 0x000fe400078efcff */
[----:B------:R-:W-:Y:S01]  /*1f320*/  ISETP.GE.AND P6, PT, R11, R5, PT ;  /* 0x000000050b00720c */ /* 0x000fe20003fc6270 */
[----:B------:R-:W-:Y:S01]  /*1f330*/  IMAD.MOV.U32 R11, RZ, RZ, 0x181f ;  /* 0x0000181fff0b7424 */ /* 0x000fe200078e00ff */
[----:B------:R-:W-:-:S04]  /*1f340*/  LOP3.LUT R8, R8, 0xfffffdff, RZ, 0xc0, !PT ;  /* 0xfffffdff08087812 */ /* 0x000fc800078ec0ff */
[----:B------:R-:W-:Y:S02]  /*1f350*/  @P5 LOP3.LUT R8, R8, 0x200, RZ, 0xfc, !PT ;  /* 0x0000020008085812 */ /* 0x000fe400078efcff */
[----:B------:R-:W-:Y:S02]  /*1f360*/  ISETP.GE.AND P5, PT, R10, R5, PT ;  /* 0x000000050a00720c */ /* 0x000fe40003fa6270 */
[----:B------:R-:W-:-:S04]  /*1f370*/  LOP3.LUT R8, R8, 0xfffffeff, RZ, 0xc0, !PT ;  /* 0xfffffeff08087812 */ /* 0x000fc800078ec0ff */
[----:B------:R-:W-:Y:S02]  /*1f380*/  @P0 LOP3.LUT R8, R8, 0x100, RZ, 0xfc, !PT ;  /* 0x0000010008080812 */ /* 0x000fe400078efcff */
[----:B------:R-:W-:Y:S02]  /*1f390*/  ISETP.GE.AND P0, PT, R9, R5, PT ;  /* 0x000000050900720c */ /* 0x000fe40003f06270 */
[----:B------:R-:W-:-:S04]  /*1f3a0*/  LOP3.LUT R8, R8, 0xffffff7f, RZ, 0xc0, !PT ;  /* 0xffffff7f08087812 */ /* 0x000fc800078ec0ff */
[----:B------:R-:W-:-:S05]  /*1f3b0*/  @P6 LOP3.LUT R8, R8, 0x80, RZ, 0xfc, !PT ;  /* 0x0000008008086812 */ /* 0x000fca00078efcff */
[----:B------:R0:W-:Y:S02]  /*1f3c0*/  STL [R1], R8 ;  /* 0x0000000801007387 */ /* 0x0001e40000100800 */
[----:B0-----:R-:W-:Y:S05]  /*1f3d0*/  WARPSYNC.COLLECTIVE R15, `(.L_x_10865) ;  /* 0x000000000f087348 */ /* 0x001fea0003c00000 */
[----:B------:R1:W2:Y:S02]  /*1f3e0*/  SHFL.IDX P6, R14, R13, R12, R11 ;  /* 0x0000000c0d0e7389 */ /* 0x0002a400000c000b */
[----:B012---:R-:W-:Y:S01]  /*1f3f0*/  ENDCOLLECTIVE ;  /* 0x000000000000791b */ /* 0x007fe20003800000 */
.L_x_10865:
[----:B------:R-:W-:Y:S05]  /*1f400*/  BSYNC B0 ;  /* 0x0000000000007941 */ /* 0x000fea0003800000 */
.L_x_10864:
        /* <DEDUP_REMOVED lines=11> */
.L_x_10866:
[----:B------:R-:W-:-:S04]  /*1f4c0*/  LOP3.LUT R8, R8, 0xffffdfff, RZ, 0xc0, !PT ;  /* 0xffffdfff08087812 */ /* 0x000fc800078ec0ff */
[----:B------:R-:W-:-:S04]  /*1f4d0*/  @P0 LOP3.LUT R8, R8, 0x2000, RZ, 0xfc, !PT ;  /* 0x0000200008080812 */ /* 0x000fc800078efcff */
[----:B------:R-:W-:Y:S01]  /*1f4e0*/  LOP3.LUT P0, RZ, R8, 0x800, RZ, 0xc0, !PT ;  /* 0x0000080008ff7812 */ /* 0x000fe2000780c0ff */
[----:B------:R0:W-:Y:S01]  /*1f4f0*/  STL [R1], R8 ;  /* 0x0000000801007387 */ /* 0x0001e20000100800 */
[----:B------:R-:W-:Y:S02]  /*1f500*/  IMAD.MOV.U32 R13, RZ, RZ, R0 ;  /* 0x000000ffff0d7224 */ /* 0x000fe400078e0000 */
[----:B------:R-:W-:Y:S02]  /*1f510*/  IMAD.MOV.U32 R12, RZ, RZ, 0x1 ;  /* 0x00000001ff0c7424 */ /* 0x000fe400078e00ff */
[----:B------:R-:W-:-:S07]  /*1f520*/  IMAD.MOV.U32 R3, RZ, RZ, R14 ;  /* 0x000000ffff037224 */ /* 0x000fce00078e000e */
[----:B------:R-:W-:-:S05]  /*1f530*/  @!P0 LEA R3, P6, R7, R3, 0x1 ;  /* 0x0000000307038211 */ /* 0x000fca00078c08ff */
[----:B------:R-:W-:-:S05]  /*1f540*/  @!P0 IMAD.X R2, RZ, RZ, R2, P6 ;  /* 0x000000ffff028224 */ /* 0x000fca00030e0602 */
[----:B0-----:R-:W-:-:S07]  /*1f550*/  @!P0 LOP3.LUT R3, R3, R2, RZ, 0x3c, !PT ;  /* 0x0000000203038212 */ /* 0x001fce00078e3cff */
[----:B------:R-:W-:Y:S05]  /*1f560*/  WARPSYNC.COLLECTIVE R15, `(.L_x_10867) ;  /* 0x000000000f087348 */ /* 0x000fea0003c00000 */
[----:B------:R0:W1:Y:S02]  /*1f570*/  SHFL.IDX P6, R14, R13, R12, R11 ;  /* 0x0000000c0d0e7389 */ /* 0x00006400000c000b */
[----:B01----:R-:W-:Y:S01]  /*1f580*/  ENDCOLLECTIVE ;  /* 0x000000000000791b */ /* 0x003fe20003800000 */
.L_x_10867:
[----:B------:R-:W-:-:S04]  /*1f590*/  @!P0 LOP3.LUT R2, R3, R2, RZ, 0x3c, !PT ;  /* 0x0000000203028212 */ /* 0x000fc800078e3cff */
[----:B------:R-:W-:-:S05]  /*1f5a0*/  @!P0 LOP3.LUT R3, R3, R2, RZ, 0x3c, !PT ;  /* 0x0000000203038212 */ /* 0x000fca00078e3cff */
        /* <DEDUP_REMOVED lines=13> */
.L_x_10868:
[----:B------:R-:W-:Y:S02]  /*1f680*/  IMAD.MOV.U32 R13, RZ, RZ, R0 ;  /* 0x000000ffff0d7224 */ /* 0x000fe400078e0000 */
[----:B------:R-:W-:Y:S02]  /*1f690*/  IMAD.MOV.U32 R12, RZ, RZ, 0x2 ;  /* 0x00000002ff0c7424 */ /* 0x000fe400078e00ff */
[----:B------:R-:W-:-:S05]  /*1f6a0*/  IMAD.MOV.U32 R2, RZ, RZ, R14 ;  /* 0x000000ffff027224 */ /* 0x000fca00078e000e */
[----:B------:R-:W-:-:S05]  /*1f6b0*/  @!P5 LEA R2, P6, R7, R2, 0x1 ;  /* 0x000000020702d211 */ /* 0x000fca00078c08ff */
[----:B------:R-:W-:-:S05]  /*1f6c0*/  @!P5 IMAD.X R3, RZ, RZ, R6, P6 ;  /* 0x000000ffff03d224 */ /* 0x000fca00030e0606 */
[----:B------:R-:W-:Y:S01]  /*1f6d0*/  @!PT LDS RZ, [RZ] ;  /* 0x00000000fffff984 */ /* 0x000fe20000000800 */
[----:B------:R-:W-:Y:S01]  /*1f6e0*/  @!PT LDS RZ, [RZ] ;  /* 0x00000000fffff984 */ /* 0x000fe20000000800 */
[----:B------:R-:W-:Y:S01]  /*1f6f0*/  @!PT LDS RZ, [RZ] ;  /* 0x00000000fffff984 */ /* 0x000fe20000000800 */
[----:B------:R0:W-:Y:S03]  /*1f700*/  @!P5 LDGSTS.E.BYPASS.LTC128B.128 [R25+0x22c00], desc[UR60][R2.64], !P4 ;  /* 0x22c000000219dfae */ /* 0x0001e6000e101d7c */
[----:B0-----:R-:W-:Y:S05]  /*1f710*/  WARPSYNC.COLLECTIVE R15, `(.L_x_10869) ;  /* 0x000000000f087348 */ /* 0x001fea0003c00000 */
[----:B------:R1:W2:Y:S02]  /*1f720*/  SHFL.IDX P6, R14, R13, R12, R11 ;  /* 0x0000000c0d0e7389 */ /* 0x0002a400000c000b */
[----:B012---:R-:W-:Y:S01]  /*1f730*/  ENDCOLLECTIVE ;  /* 0x000000000000791b */ /* 0x007fe20003800000 */
.L_x_10869:
[----:B------:R-:W-:Y:S01]  /*1f740*/  @!PT LDS RZ, [RZ] ;  /* 0x00000000fffff984 */ /* 0x000fe20000000800 */
[----:B------:R-:W-:Y:S01]  /*1f750*/  @!PT LDS RZ, [RZ] ;  /* 0x00000000fffff984 */ /* 0x000fe20000000800 */
[----:B------:R-:W-:Y:S01]  /*1f760*/  @!PT LDS RZ, [RZ] ;  /* 0x00000000fffff984 */ /* 0x000fe20000000800 */
[----:B------:R0:W-:Y:S04]  /*1f770*/  @!P5 LDGSTS.E.BYPASS.LTC128B.128 [R25+0x26c00], desc[UR60][R2.64+0x80], !P3 ;  /* 0x26c000800219dfae */ /* 0x0001e8000d901d7c */
[----:B------:R0:W-:Y:S04]  /*1f780*/  @!P5 LDGSTS.E.BYPASS.LTC128B.128 [R25+0x2ac00], desc[UR60][R2.64+0x100], !P2 ;  /* 0x2ac001000219dfae */ /* 0x0001e8000d101d7c */
[----:B------:R0:W-:Y:S01]  /*1f790*/  @!P5 LDGSTS.E.BYPASS.LTC128B.128 [R25+0x2ec00], desc[UR60][R2.64+0x180], !P1 ;  /* 0x2ec001800219dfae */ /* 0x0001e2000c901d7c */
[----:B------:R-:W-:Y:S01]  /*1f7a0*/  LOP3.LUT P5, RZ, R8, 0x100, RZ, 0xc0, !PT ;  /* 0x0000010008ff7812 */ /* 0x000fe200078ac0ff */
[----:B------:R-:W-:-:S02]  /*1f7b0*/  IMAD.MOV.U32 R13, RZ, RZ, R4 ;  /* 0x000000ffff0d7224 */ /* 0x000fc400078e0004 */
[----:B------:R-:W-:-:S10]  /*1f7c0*/  IMAD.MOV.U32 R6, RZ, RZ, R14 ;  /* 0x000000ffff067224 */ /* 0x000fd400078e000e */
[----:B0-----:R-:W-:Y:S05]  /*1f7d0*/  WARPSYNC.COLLECTIVE R15, `(.L_x_10870) ;  /* 0x000000000f087348 */ /* 0x001fea0003c00000 */
[----:B------:R1:W2:Y:S02]  /*1f7e0*/  SHFL.IDX P6, R14, R13, R12, R11 ;  /* 0x0000000c0d0e7389 */ /* 0x0002a400000c000b */
[----:B012---:R-:W-:Y:S01]  /*1f7f0*/  ENDCOLLECTIVE ;  /* 0x000000000000791b */ /* 0x007fe20003800000 */
.L_x_10870:
        /* <DEDUP_REMOVED lines=12> */
.L_x_10871:
        /* <DEDUP_REMOVED lines=12> */
.L_x_10872:
        /* <DEDUP_REMOVED lines=12> */
.L_x_10873:
        /* <DEDUP_REMOVED lines=12> */
.L_x_10874:
        /* <DEDUP_REMOVED lines=12> */
.L_x_10875:
        /* <DEDUP_REMOVED lines=12> */
.L_x_10876:
        /* <DEDUP_REMOVED lines=12> */
.L_x_10877:
[----:B------:R-:W-:Y:S01]  /*1fd40*/  @!PT LDS RZ, [RZ] ;  /* 0x00000000fffff984 */ /* 0x000fe20000000800 */
[----:B------:R-:W-:Y:S01]  /*1fd50*/  @!PT LDS RZ, [RZ] ;  /* 0x00000000fffff984 */ /* 0x000fe20000000800 */
[----:B------:R-:W-:Y:S01]  /*1fd60*/  @!PT LDS RZ, [RZ] ;  /* 0x00000000fffff984 */ /* 0x000fe20000000800 */
[----:B------:R0:W-:Y:S04]  /*1fd70*/  @!P5 LDGSTS.E.BYPASS.LTC128B.128 [R25+0x28c00], desc[UR60][R2.64+0x80], !P3 ;  /* 0x28c000800219dfae */ /* 0x0001e8000d901d7c */
[----:B------:R0:W-:Y:S04]  /*1fd80*/  @!P5 LDGSTS.E.BYPASS.LTC128B.128 [R25+0x2cc00], desc[UR60][R2.64+0x100], !P2 ;  /* 0x2cc001000219dfae */ /* 0x0001e8000d101d7c */
[----:B------:R0:W-:Y:S01]  /*1fd90*/  @!P5 LDGSTS.E.BYPASS.LTC128B.128 [R25+0x30c00], desc[UR60][R2.64+0x180], !P1 ;  /* 0x30c001800219dfae */ /* 0x0001e2000c901d7c */
[----:B------:R-:W-:Y:S02]  /*1fda0*/  IMAD.MOV.U32 R13, RZ, RZ, R4 ;  /* 0x000000ffff0d7224 */ /* 0x000fe400078e0004 */
[----:B------:R-:W-:-:S07]  /*1fdb0*/  IMAD.MOV.U32 R6, RZ, RZ, R14 ;  /* 0x000000ffff067224 */ /* 0x000fce00078e000e */
[----:B0-----:R-:W-:Y:S05]  /*1fdc0*/  WARPSYNC.COLLECTIVE R15, `(.L_x_10878) ;  /* 0x000000000f087348 */ /* 0x001fea0003c00000 */
[----:B------:R1:W2:Y:S02]  /*1fdd0*/  SHFL.IDX P6, R14, R13, R12, R11 ;  /* 0x0000000c0d0e7389 */ /* 0x0002a400000c000b */
[----:B012---:R-:W-:Y:S01]  /*1fde0*/  ENDCOLLECTIVE ;  /* 0x000000000000791b */ /* 0x007fe20003800000 */
.L_x_10878:
[----:B------:R-:W-:Y:S02]  /*1fdf0*/  IMAD.MOV.U32 R13, RZ, RZ, R0 ;  /* 0x000000ffff0d7224 */ /* 0x000fe400078e0000 */
[----:B------:R-:W-:Y:S02]  /*1fe00*/  IMAD.MOV.U32 R12, RZ, RZ, 0x7 ;  /* 0x00000007ff0c7424 */ /* 0x000fe400078e00ff */
[----:B------:R-:W-:-:S07]  /*1fe10*/  IMAD.MOV.U32 R2, RZ, RZ, R14 ;  /* 0x000000ffff027224 */ /* 0x000fce00078e000e */
[----:B------:R-:W-:Y:S05]  /*1fe20*/  WARPSYNC.COLLECTIVE R15, `(.L_x_10879) ;  /* 0x000000000f087348 */ /* 0x000fea0003c00000 */
[----:B------:R0:W1:Y:S02]  /*1fe30*/  SHFL.IDX P6, R14, R13, R12, R11 ;  /* 0x0000000c0d0e7389 */ /* 0x00006400000c000b */
[----:B01----:R-:W-:Y:S01]  /*1fe40*/  ENDCOLLECTIVE ;  /* 0x000000000000791b */ /* 0x003fe20003800000 */
.L_x_10879:
[----:B------:R-:W-:-:S05]  /*1fe50*/  @!P0 LEA R2, P5, R7, R2, 0x1 ;  /* 0x0000000207028211 */ /* 0x000fca00078a08ff */
[----:B------:R-:W-:-:S05]  /*1fe60*/  @!P0 IMAD.X R3, RZ, RZ, R6, P5 ;  /* 0x000000ffff038224 */ /* 0x000fca00028e0606 */
        /* <DEDUP_REMOVED lines=12> */
.L_x_10880:
[----:B------:R-:W-:Y:S01]  /*1ff30*/  IMAD.MOV.U32 R2, RZ, RZ, R14 ;  /* 0x000000ffff027224 */ /* 0x000fe200078e000e */
[----:B------:R-:W-:Y:S06]  /*1ff40*/  BRA `(.L_x_10881) ;  /* 0xffffff9800187947 */ /* 0x000fec000383ffff */
.L_x_10689:
[----:B0-----:R0:W1:Y:S02]  /*1ff50*/  SYNCS.PHASECHK.TRANS64.TRYWAIT P0, [R22+URZ+0x32420], R3 ;  /* 0x03242003160075a7 */ /* 0x001064000800017f */
[----:B-1----:R-:W-:Y:S05]  /*1ff60*/  @!P0 NANOSLEEP.SYNCS 0x989680 ;  /* 0x009896800000895d */ /* 0x002fea0003900000 */
[----:B------:R-:W1:Y:S02]  /*1ff70*/  @!P0 SYNCS.PHASECHK.TRANS64 P0, [R22+URZ+0x32420], R3 ;  /* 0x03242003160085a7 */ /* 0x000e64000800007f */
[----:B-1----:R-:W-:Y:S05]  /*1ff80*/  @!P0 BRA `(.L_x_10689) ;  /* 0xfffffffc00f08947 */ /* 0x002fea000383ffff */
[----:B------:R-:W-:Y:S05]  /*1ff90*/  BRA `(.L_x_10882) ;  /* 0xffffff98008c7947 */ /* 0x000fea000383ffff */
.L_x_10692:
[----:B-1----:R1:W3:Y:S02]  /*1ffa0*/  SYNCS.PHASECHK.TRANS64.TRYWAIT P0, [R29+URZ+0x32460], R0 ;  /* 0x032460001d0075a7 */ /* 0x0022e4000800017f */
[----:B---3--:R-:W-:Y:S05]  /*1ffb0*/  @!P0 NANOSLEEP.SYNCS 0x989680 ;  /* 0x009896800000895d */ /* 0x008fea0003900000 */
[----:B------:R-:W3:Y:S02]  /*1ffc0*/  @!P0 SYNCS.PHASECHK.TRANS64 P0, [R29+URZ+0x32460], R0 ;  /* 0x032460001d0085a7 */ /* 0x000ee4000800007f */
[----:B---3--:R-:W-:Y:S05]  /*1ffd0*/  @!P0 BRA `(.L_x_10692) ;  /* 0xfffffffc00f08947 */ /* 0x008fea000383ffff */
[----:B------:R-:W-:Y:S05]  /*1ffe0*/  BRA `(.L_x_10883) ;  /* 0xffffff98009c7947 */ /* 0x000fea000383ffff */
.L_x_10693:
        /* <DEDUP_REMOVED lines=8> */
.L_x_10885:
[----:B------:R-:W-:Y:S05]  /*20070*/  BSYNC B0 ;  /* 0x0000000000007941 */ /* 0x000fea0003800000 */
.L_x_10884:
        /* <DEDUP_REMOVED lines=13> */
.L_x_10886:
        /* <DEDUP_REMOVED lines=9> */
.L_x_10887:
        /* <DEDUP_REMOVED lines=17> */
.L_x_10888:
[----:B------:R-:W-:Y:S02]  /*202f0*/  IMAD.MOV.U32 R13, RZ, RZ, R6 ;  /* 0x000000ffff0d7224 */ /* 0x000fe400078e0006 */
[----:B------:R-:W-:Y:S01]  /*20300*/  IMAD.MOV.U32 R12, RZ, RZ, 0x2 ;  /* 0x00000002ff0c7424 */ /* 0x000fe200078e00ff */
[----:B------:R-:W-:-:S13]  /*20310*/  IADD3 R2, P3, R14, R0, RZ ;  /* 0x000000000e027210 */ /* 0x000fda0007f7e0ff */
[----:B------:R-:W-:Y:S05]  /*20320*/  WARPSYNC.COLLECTIVE R15, `(.L_x_10889) ;  /* 0x000000000f087348 */ /* 0x000fea0003c00000 */
[----:B------:R0:W1:Y:S02]  /*20330*/  SHFL.IDX P6, R14, R13, R12, R11 ;  /* 0x0000000c0d0e7389 */ /* 0x00006400000c000b */
[----:B01----:R-:W-:Y:S01]  /*20340*/  ENDCOLLECTIVE ;  /* 0x000000000000791b */ /* 0x003fe20003800000 */
.L_x_10889:
        /* <DEDUP_REMOVED lines=17> */
.L_x_10890:
[----:B------:R-:W-:Y:S02]  /*20460*/  IMAD.MOV.U32 R13, RZ, RZ, R6 ;  /* 0x000000ffff0d7224 */ /* 0x000fe400078e0006 */
[----:B------:R-:W-:Y:S01]  /*20470*/  IMAD.MOV.U32 R12, RZ, RZ, 0x3 ;  /* 0x00000003ff0c7424 */ /* 0x000fe200078e00ff */
[----:B------:R-:W-:-:S13]  /*20480*/  IADD3 R2, P3, R14, R0, RZ ;  /* 0x000000000e027210 */ /* 0x000fda0007f7e0ff */
[----:B------:R-:W-:Y:S05]  /*20490*/  WARPSYNC.COLLECTIVE R15, `(.L_x_10891) ;  /* 0x000000000f087348 */ /* 0x000fea0003c00000 */
[----:B------:R0:W1:Y:S02]  /*204a0*/  SHFL.IDX P6, R14, R13, R12, R11 ;  /* 0x0000000c0d0e7389 */ /* 0x00006400000c000b */
[----:B01----:R-:W-:Y:S01]  /*204b0*/  ENDCOLLECTIVE ;  /* 0x000000000000791b */ /* 0x003fe20003800000 */
.L_x_10891:
        /* <DEDUP_REMOVED lines=17> */
.L_x_10892:
[----:B------:R-:W-:Y:S02]  /*205d0*/  IMAD.MOV.U32 R13, RZ, RZ, R6 ;  /* 0x000000ffff0d7224 */ /* 0x000fe400078e0006 */
[----:B------:R-:W-:Y:S01]  /*205e0*/  IMAD.MOV.U32 R12, RZ, RZ, 0x4 ;  /* 0x00000004ff0c7424 */ /* 0x000fe200078e00ff */
[----:B------:R-:W-:-:S13]  /*205f0*/  IADD3 R2, P3, R14, R0, RZ ;  /* 0x000000000e027210 */ /* 0x000fda0007f7e0ff */
[----:B------:R-:W-:Y:S05]  /*20600*/  WARPSYNC.COLLECTIVE R15, `(.L_x_10893) ;  /* 0x000000000f087348 */ /* 0x000fea0003c00000 */
[----:B------:R0:W1:Y:S02]  /*20610*/  SHFL.IDX P6, R14, R13, R12, R11 ;  /* 0x0000000c0d0e7389 */ /* 0x00006400000c000b */
[----:B01----:R-:W-:Y:S01]  /*20620*/  ENDCOLLECTIVE ;  /* 0x000000000000791b */ /* 0x003fe20003800000 */
.L_x_10893:
        /* <DEDUP_REMOVED lines=17> */
.L_x_10894:
[----:B------:R-:W-:Y:S02]  /*20740*/  IMAD.MOV.U32 R13, RZ, RZ, R6 ;  /* 0x000000ffff0d7224 */ /* 0x000fe400078e0006 */
[----:B------:R-:W-:Y:S01]  /*20750*/  IMAD.MOV.U32 R12, RZ, RZ, 0x5 ;  /* 0x00000005ff0c7424 */ /* 0x000fe200078e00ff */
[----:B------:R-:W-:-:S13]  /*20760*/  IADD3 R2, P3, R14, R0, RZ ;  /* 0x000000000e027210 */ /* 0x000fda0007f7e0ff */
[----:B------:R-:W-:Y:S05]  /*20770*/  WARPSYNC.COLLECTIVE R15, `(.L_x_10895) ;  /* 0x000000000f087348 */ /* 0x000fea0003c00000 */
[----:B------:R0:W1:Y:S02]  /*20780*/  SHFL.IDX P6, R14, R13, R12, R11 ;  /* 0x0000000c0d0e7389 */ /* 0x00006400000c000b */
[----:B01----:R-:W-:Y:S01]  /*20790*/  ENDCOLLECTIVE ;  /* 0x000000000000791b */ /* 0x003fe20003800000 */
.L_x_10895:
        /* <DEDUP_REMOVED lines=12> */
.L_x_10896:
        /* <DEDUP_REMOVED lines=9> */
.L_x_10700:
[----:B0-----:R0:W1:Y:S02]  /*208f0*/  SYNCS.PHASECHK.TRANS64.TRYWAIT P0, [R4+URZ+0x32440], R21 ;  /* 0x03244015040075a7 */ /* 0x001064000800017f */
[----:B-1----:R-:W-:Y:S05]  /*20900*/  @!P0 NANOSLEEP.SYNCS 0x989680 ;  /* 0x009896800000895d */ /* 0x002fea0003900000 */
[----:B------:R-:W1:Y:S02]  /*20910*/  @!P0 SYNCS.PHASECHK.TRANS64 P0, [R4+URZ+0x32440], R21 ;  /* 0x03244015040085a7 */ /* 0x000e64000800007f */
[----:B-1----:R-:W-:Y:S05]  /*20920*/  @!P0 BRA `(.L_x_10700) ;  /* 0xfffffffc00f08947 */ /* 0x002fea000383ffff */
[----:B------:R-:W-:Y:S05]  /*20930*/  BRA `(.L_x_10898) ;  /* 0xffffff9c002c7947 */ /* 0x000fea000383ffff */
.L_x_10701:
        /* <DEDUP_REMOVED lines=8> */
.L_x_10900:
[----:B------:R-:W-:Y:S05]  /*209c0*/  BSYNC B1 ;  /* 0x0000000000017941 */ /* 0x000fea0003800000 */
.L_x_10899:
        /* <DEDUP_REMOVED lines=9> */
.L_x_10901:
[----:B------:R-:W-:Y:S02]  /*20a60*/  IMAD.MOV.U32 R13, RZ, RZ, R9 ;  /* 0x000000ffff0d7224 */ /* 0x000fe400078e0009 */
[----:B------:R-:W-:Y:S02]  /*20a70*/  IMAD.MOV.U32 R12, RZ, RZ, 0x1 ;  /* 0x00000001ff0c7424 */ /* 0x000fe400078e00ff */
[----:B------:R-:W-:-:S07]  /*20a80*/  IMAD.MOV.U32 R2, RZ, RZ, R14 ;  /* 0x000000ffff027224 */ /* 0x000fce00078e000e */
[----:B------:R-:W-:Y:S05]  /*20a90*/  WARPSYNC.COLLECTIVE R15, `(.L_x_10902) ;  /* 0x000000000f087348 */ /* 0x000fea0003c00000 */
[----:B------:R0:W1:Y:S02]  /*20aa0*/  SHFL.IDX P6, R14, R13, R12, R11 ;  /* 0x0000000c0d0e7389 */ /* 0x00006400000c000b */
[----:B01----:R-:W-:Y:S01]  /*20ab0*/  ENDCOLLECTIVE ;  /* 0x000000000000791b */ /* 0x003fe20003800000 */
.L_x_10902:
        /* <DEDUP_REMOVED lines=11> */
.L_x_10903:
[----:B------:R-:W-:Y:S02]  /*20b70*/  IMAD.MOV.U32 R13, RZ, RZ, R9 ;  /* 0x000000ffff0d7224 */ /* 0x000fe400078e0009 */
[----:B------:R-:W-:Y:S02]  /*20b80*/  IMAD.MOV.U32 R12, RZ, RZ, 0x2 ;  /* 0x00000002ff0c7424 */ /* 0x000fe400078e00ff */
[----:B------:R-:W-:-:S07]  /*20b90*/  IMAD.MOV.U32 R2, RZ, RZ, R14 ;  /* 0x000000ffff027224 */ /* 0x000fce00078e000e */
[----:B------:R-:W-:Y:S05]  /*20ba0*/  WARPSYNC.COLLECTIVE R15, `(.L_x_10904) ;  /* 0x000000000f087348 */ /* 0x000fea0003c00000 */
[----:B------:R0:W1:Y:S02]  /*20bb0*/  SHFL.IDX P6, R14, R13, R12, R11 ;  /* 0x0000000c0d0e7389 */ /* 0x00006400000c000b */
[----:B01----:R-:W-:Y:S01]  /*20bc0*/  ENDCOLLECTIVE ;  /* 0x000000000000791b */ /* 0x003fe20003800000 */
.L_x_10904:
        /* <DEDUP_REMOVED lines=11> */
.L_x_10905:
[----:B------:R-:W-:Y:S02]  /*20c80*/  IMAD.MOV.U32 R13, RZ, RZ, R9 ;  /* 0x000000ffff0d7224 */ /* 0x000fe400078e0009 */
[----:B------:R-:W-:Y:S02]  /*20c90*/  IMAD.MOV.U32 R12, RZ, RZ, 0x3 ;  /* 0x00000003ff0c7424 */ /* 0x000fe400078e00ff */
[----:B------:R-:W-:-:S07]  /*20ca0*/  IMAD.MOV.U32 R2, RZ, RZ, R14 ;  /* 0x000000ffff027224 */ /* 0x000fce00078e000e */
[----:B------:R-:W-:Y:S05]  /*20cb0*/  WARPSYNC.COLLECTIVE R15, `(.L_x_10906) ;  /* 0x000000000f087348 */ /* 0x000fea0003c00000 */
[----:B------:R0:W1:Y:S02]  /*20cc0*/  SHFL.IDX P6, R14, R13, R12, R11 ;  /* 0x0000000c0d0e7389 */ /* 0x00006400000c000b */
[----:B01----:R-:W-:Y:S01]  /*20cd0*/  ENDCOLLECTIVE ;  /* 0x000000000000791b */ /* 0x003fe20003800000 */
.L_x_10906:
        /* <DEDUP_REMOVED lines=11> */
.L_x_10907:
[----:B------:R-:W-:Y:S02]  /*20d90*/  IMAD.MOV.U32 R13, RZ, RZ, R9 ;  /* 0x000000ffff0d7224 */ /* 0x000fe400078e0009 */
[----:B------:R-:W-:Y:S02]  /*20da0*/  IMAD.MOV.U32 R12, RZ, RZ, 0x4 ;  /* 0x00000004ff0c7424 */ /* 0x000fe400078e00ff */
[----:B------:R-:W-:-:S07]  /*20db0*/  IMAD.MOV.U32 R2, RZ, RZ, R14 ;  /* 0x000000ffff027224 */ /* 0x000fce00078e000e */
[----:B------:R-:W-:Y:S05]  /*20dc0*/  WARPSYNC.COLLECTIVE R15, `(.L_x_10908) ;  /* 0x000000000f087348 */ /* 0x000fea0003c00000 */
[----:B------:R0:W1:Y:S02]  /*20dd0*/  SHFL.IDX P6, R14, R13, R12, R11 ;  /* 0x0000000c0d0e7389 */ /* 0x00006400000c000b */
[----:B01----:R-:W-:Y:S01]  /*20de0*/  ENDCOLLECTIVE ;  /* 0x000000000000791b */ /* 0x003fe20003800000 */
.L_x_10908:
        /* <DEDUP_REMOVED lines=11> */
.L_x_10909:
[----:B------:R-:W-:Y:S02]  /*20ea0*/  IMAD.MOV.U32 R13, RZ, RZ, R9 ;  /* 0x000000ffff0d7224 */ /* 0x000fe400078e0009 */
[----:B------:R-:W-:Y:S02]  /*20eb0*/  IMAD.MOV.U32 R12, RZ, RZ, 0x5 ;  /* 0x00000005ff0c7424 */ /* 0x000fe400078e00ff */
[----:B------:R-:W-:-:S07]  /*20ec0*/  IMAD.MOV.U32 R2, RZ, RZ, R14 ;  /* 0x000000ffff027224 */ /* 0x000fce00078e000e */
[----:B------:R-:W-:Y:S05]  /*20ed0*/  WARPSYNC.COLLECTIVE R15, `(.L_x_10910) ;  /* 0x000000000f087348 */ /* 0x000fea0003c00000 */
[----:B------:R0:W1:Y:S02]  /*20ee0*/  SHFL.IDX P6, R14, R13, R12, R11 ;  /* 0x0000000c0d0e7389 */ /* 0x00006400000c000b */
[----:B01----:R-:W-:Y:S01]  /*20ef0*/  ENDCOLLECTIVE ;  /* 0x000000000000791b */ /* 0x003fe20003800000 */
.L_x_10910:
        /* <DEDUP_REMOVED lines=11> */
.L_x_10911:
[----:B------:R-:W-:Y:S01]  /*20fb0*/  IMAD.MOV.U32 R2, RZ, RZ, R14 ;  /* 0x000000ffff027224 */ /* 0x000fe200078e000e */
[----:B------:R-:W-:Y:S06]  /*20fc0*/  BRA `(.L_x_10912) ;  /* 0xffffff9800587947 */ /* 0x000fec000383ffff */
.L_x_10706:
[----:B---3--:R3:W4:Y:S02]  /*20fd0*/  SYNCS.PHASECHK.TRANS64.TRYWAIT P0, [R4+URZ+0x32460], R21 ;  /* 0x03246015040075a7 */ /* 0x008724000800017f */
[----:B----4-:R-:W-:Y:S05]  /*20fe0*/  @!P0 NANOSLEEP.SYNCS 0x989680 ;  /* 0x009896800000895d */ /* 0x010fea0003900000 */
[----:B------:R-:W4:Y:S02]  /*20ff0*/  @!P0 SYNCS.PHASECHK.TRANS64 P0, [R4+URZ+0x32460], R21 ;  /* 0x03246015040085a7 */ /* 0x000f24000800007f */
[----:B----4-:R-:W-:Y:S05]  /*21000*/  @!P0 BRA `(.L_x_10706) ;  /* 0xfffffffc00f08947 */ /* 0x010fea000383ffff */
[----:B------:R-:W-:Y:S05]  /*21010*/  BRA `(.L_x_10913) ;  /* 0xffffff9800a87947 */ /* 0x000fea000383ffff */
.L_x_10707:
        /* <DEDUP_REMOVED lines=8> */
.L_x_10915:
[----:B------:R-:W-:Y:S05]  /*210a0*/  BSYNC B1 ;  /* 0x0000000000017941 */ /* 0x000fea0003800000 */
.L_x_10914:
        /* <DEDUP_REMOVED lines=9> */
.L_x_10916:
[----:B------:R-:W-:Y:S02]  /*21140*/  IMAD.MOV.U32 R13, RZ, RZ, R7 ;  /* 0x000000ffff0d7224 */ /* 0x000fe400078e0007 */
[----:B------:R-:W-:Y:S01]  /*21150*/  IMAD.MOV.U32 R12, RZ, RZ, 0x1 ;  /* 0x00000001ff0c7424 */ /* 0x000fe200078e00ff */
[----:B------:R-:W-:-:S13]  /*21160*/  IADD3 R2, P0, R14, R0, RZ ;  /* 0x000000000e027210 */ /* 0x000fda0007f1e0ff */
[----:B------:R-:W-:Y:S05]  /*21170*/  WARPSYNC.COLLECTIVE R15, `(.L_x_10917) ;  /* 0x000000000f087348 */ /* 0x000fea0003c00000 */
[----:B------:R0:W1:Y:S02]  /*21180*/  SHFL.IDX P6, R14, R13, R12, R11 ;  /* 0x0000000c0d0e7389 */ /* 0x00006400000c000b */
[----:B01----:R-:W-:Y:S01]  /*21190*/  ENDCOLLECTIVE ;  /* 0x000000000000791b */ /* 0x003fe20003800000 */
.L_x_10917:
        /* <DEDUP_REMOVED lines=13> */
.L_x_10918:
[----:B------:R-:W-:Y:S02]  /*21270*/  IMAD.MOV.U32 R13, RZ, RZ, R7 ;  /* 0x000000ffff0d7224 */ /* 0x000fe400078e0007 */
[----:B------:R-:W-:Y:S01]  /*21280*/  IMAD.MOV.U32 R12, RZ, RZ, 0x2 ;  /* 0x00000002ff0c7424 */ /* 0x000fe200078e00ff */
[----:B------:R-:W-:-:S13]  /*21290*/  IADD3 R2, P0, R14, R0, RZ ;  /* 0x000000000e027210 */ /* 0x000fda0007f1e0ff */
[----:B------:R-:W-:Y:S05]  /*212a0*/  WARPSYNC.COLLECTIVE R15, `(.L_x_10919) ;  /* 0x000000000f087348 */ /* 0x000fea0003c00000 */
[----:B------:R0:W1:Y:S02]  /*212b0*/  SHFL.IDX P6, R14, R13, R12, R11 ;  /* 0x0000000c0d0e7389 */ /* 0x00006400000c000b */
[----:B01----:R-:W-:Y:S01]  /*212c0*/  ENDCOLLECTIVE ;  /* 0x000000000000791b */ /* 0x003fe20003800000 */
.L_x_10919:
        /* <DEDUP_REMOVED lines=13> */
.L_x_10920:
[----:B------:R-:W-:Y:S02]  /*213a0*/  IMAD.MOV.U32 R13, RZ, RZ, R7 ;  /* 0x000000ffff0d7224 */ /* 0x000fe400078e0007 */
[----:B------:R-:W-:Y:S01]  /*213b0*/  IMAD.MOV.U32 R12, RZ, RZ, 0x3 ;  /* 0x00000003ff0c7424 */ /* 0x000fe200078e00ff */
[----:B------:R-:W-:-:S13]  /*213c0*/  IADD3 R2, P0, R14, R0, RZ ;  /* 0x000000000e027210 */ /* 0x000fda0007f1e0ff */
[----:B------:R-:W-:Y:S05]  /*213d0*/  WARPSYNC.COLLECTIVE R15, `(.L_x_10921) ;  /* 0x000000000f087348 */ /* 0x000fea0003c00000 */
[----:B------:R0:W1:Y:S02]  /*213e0*/  SHFL.IDX P6, R14, R13, R12, R11 ;  /* 0x0000000c0d0e7389 */ /* 0x00006400000c000b */
[----:B01----:R-:W-:Y:S01]  /*213f0*/  ENDCOLLECTIVE ;  /* 0x000000000000791b */ /* 0x003fe20003800000 */
.L_x_10921:
        /* <DEDUP_REMOVED lines=13> */
.L_x_10922:
[----:B------:R-:W-:Y:S02]  /*214d0*/  IMAD.MOV.U32 R13, RZ, RZ, R7 ;  /* 0x000000ffff0d7224 */ /* 0x000fe400078e0007 */
[----:B------:R-:W-:Y:S01]  /*214e0*/  IMAD.MOV.U32 R12, RZ, RZ, 0x4 ;  /* 0x00000004ff0c7424 */ /* 0x000fe200078e00ff */
[----:B------:R-:W-:-:S13]  /*214f0*/  IADD3 R2, P0, R14, R0, RZ ;  /* 0x000000000e027210 */ /* 0x000fda0007f1e0ff */
[----:B------:R-:W-:Y:S05]  /*21500*/  WARPSYNC.COLLECTIVE R15, `(.L_x_10923) ;  /* 0x000000000f087348 */ /* 0x000fea0003c00000 */
[----:B------:R0:W1:Y:S02]  /*21510*/  SHFL.IDX P6, R14, R13, R12, R11 ;  /* 0x0000000c0d0e7389 */ /* 0x00006400000c000b */
[----:B01----:R-:W-:Y:S01]  /*21520*/  ENDCOLLECTIVE ;  /* 0x000000000000791b */ /* 0x003fe20003800000 */
.L_x_10923:
        /* <DEDUP_REMOVED lines=13> */
.L_x_10924:
[----:B------:R-:W-:Y:S02]  /*21600*/  IMAD.MOV.U32 R13, RZ, RZ, R7 ;  /* 0x000000ffff0d7224 */ /* 0x000fe400078e0007 */
[----:B------:R-:W-:Y:S01]  /*21610*/  IMAD.MOV.U32 R12, RZ, RZ, 0x5 ;  /* 0x00000005ff0c7424 */ /* 0x000fe200078e00ff */
[----:B------:R-:W-:-:S13]  /*21620*/  IADD3 R2, P0, R14, R0, RZ ;  /* 0x000000000e027210 */ /* 0x000fda0007f1e0ff */
[----:B------:R-:W-:Y:S05]  /*21630*/  WARPSYNC.COLLECTIVE R15, `(.L_x_10925) ;  /* 0x000000000f087348 */ /* 0x000fea0003c00000 */
[----:B------:R0:W1:Y:S02]  /*21640*/  SHFL.IDX P6, R14, R13, R12, R11 ;  /* 0x0000000c0d0e7389 */ /* 0x00006400000c000b */
[----:B01----:R-:W-:Y:S01]  /*21650*/  ENDCOLLECTIVE ;  /* 0x000000000000791b */ /* 0x003fe20003800000 */
.L_x_10925:
        /* <DEDUP_REMOVED lines=13> */
.L_x_10926:
[----:B------:R-:W-:Y:S05]  /*21730*/  BRA `(.L_x_10927) ;  /* 0xffffff9400f07947 */ /* 0x000fea000383ffff */
.L_x_10715:
        /* <DEDUP_REMOVED lines=8> */
.L_x_10929:
[----:B------:R-:W-:Y:S05]  /*217c0*/  BSYNC B0 ;  /* 0x0000000000007941 */ /* 0x000fea0003800000 */
.L_x_10928:
        /* <DEDUP_REMOVED lines=9> */
.L_x_10930:
        /* <DEDUP_REMOVED lines=24> */
.L_x_10931:
[----:B------:R-:W-:Y:S01]  /*219e0*/  IMAD.MOV.U32 R12, RZ, RZ, 0x2 ;  /* 0x00000002ff0c7424 */ /* 0x000fe200078e00ff */
[----:B------:R-:W-:-:S05]  /*219f0*/  SEL R14, R14, RZ, P1 ;  /* 0x000000ff0e0e7207 */ /* 0x000fca0000800000 */
[----:B------:R-:W-:-:S04]  /*21a00*/  IMAD.IADD R5, R13, 0x1, R14 ;  /* 0x000000010d057824 */ /* 0x000fc800078e020e */
[----:B------:R-:W-:-:S07]  /*21a10*/  IMAD.MOV.U32 R13, RZ, RZ, R5 ;  /* 0x000000ffff0d7224 */ /* 0x000fce00078e0005 */
[----:B------:R-:W-:Y:S05]  /*21a20*/  WARPSYNC.COLLECTIVE R15, `(.L_x_10932) ;  /* 0x000000000f087348 */ /* 0x000fea0003c00000 */
[----:B------:R0:W1:Y:S02]  /*21a30*/  SHFL.UP P6, R14, R13, R12, R11 ;  /* 0x0400000c0d0e7389 */ /* 0x00006400000c000b */
[----:B01----:R-:W-:Y:S01]  /*21a40*/  ENDCOLLECTIVE ;  /* 0x000000000000791b */ /* 0x003fe20003800000 */
.L_x_10932:
[----:B------:R-:W-:Y:S01]  /*21a50*/  IMAD.MOV.U32 R12, RZ, RZ, 0x4 ;  /* 0x00000004ff0c7424 */ /* 0x000fe200078e00ff */
[----:B------:R-:W-:-:S05]  /*21a60*/  SEL R2, R14, RZ, P2 ;  /* 0x000000ff0e027207 */ /* 0x000fca0001000000 */
[----:B------:R-:W-:-:S04]  /*21a70*/  IMAD.IADD R2, R5, 0x1, R2 ;  /* 0x0000000105027824 */ /* 0x000fc800078e0202 */
[----:B------:R-:W-:-:S07]  /*21a80*/  IMAD.MOV.U32 R13, RZ, RZ, R2 ;  /* 0x000000ffff0d7224 */ /* 0x000fce00078e0002 */
[----:B------:R-:W-:Y:S05]  /*21a90*/  WARPSYNC.COLLECTIVE R15, `(.L_x_10933) ;  /* 0x000000000f087348 */ /* 0x000fea0003c00000 */
[----:B------:R0:W1:Y:S02]  /*21aa0*/  SHFL.UP P6, R14, R13, R12, R11 ;  /* 0x0400000c0d0e7389 */ /* 0x00006400000c000b */
[----:B01----:R-:W-:Y:S01]  /*21ab0*/  ENDCOLLECTIVE ;  /* 0x000000000000791b */ /* 0x003fe20003800000 */
.L_x_10933:
[----:B------:R-:W-:Y:S01]  /*21ac0*/  IMAD.MOV.U32 R12, RZ, RZ, 0x8 ;  /* 0x00000008ff0c7424 */ /* 0x000fe200078e00ff */
[----:B------:R-:W-:-:S05]  /*21ad0*/  SEL R3, R14, RZ, P3 ;  /* 0x000000ff0e037207 */ /* 0x000fca0001800000 */
[----:B------:R-:W-:-:S04]  /*21ae0*/  IMAD.IADD R3, R2, 0x1, R3 ;  /* 0x0000000102037824 */ /* 0x000fc800078e0203 */
[----:B------:R-:W-:-:S07]  /*21af0*/  IMAD.MOV.U32 R13, RZ, RZ, R3 ;  /* 0x000000ffff0d7224 */ /* 0x000fce00078e0003 */
[----:B------:R-:W-:Y:S05]  /*21b00*/  WARPSYNC.COLLECTIVE R15, `(.L_x_10934) ;  /* 0x000000000f087348 */ /* 0x000fea0003c00000 */
[----:B------:R0:W1:Y:S02]  /*21b10*/  SHFL.UP P6, R14, R13, R12, R11 ;  /* 0x0400000c0d0e7389 */ /* 0x00006400000c000b */
[----:B01----:R-:W-:Y:S01]  /*21b20*/  ENDCOLLECTIVE ;  /* 0x000000000000791b */ /* 0x003fe20003800000 */
.L_x_10934:
[----:B------:R-:W-:Y:S01]  /*21b30*/  IMAD.MOV.U32 R12, RZ, RZ, 0x10 ;  /* 0x00000010ff0c7424 */ /* 0x000fe200078e00ff */
[----:B------:R-:W-:-:S05]  /*21b40*/  SEL R14, R14, RZ, P4 ;  /* 0x000000ff0e0e7207 */ /* 0x000fca0002000000 */
[----:B------:R-:W-:-:S04]  /*21b50*/  IMAD.IADD R5, R3, 0x1, R14 ;  /* 0x0000000103057824 */ /* 0x000fc800078e020e */
[----:B------:R-:W-:-:S07]  /*21b60*/  IMAD.MOV.U32 R13, RZ, RZ, R5 ;  /* 0x000000ffff0d7224 */ /* 0x000fce00078e0005 */
[----:B------:R-:W-:Y:S05]  /*21b70*/  WARPSYNC.COLLECTIVE R15, `(.L_x_10935) ;  /* 0x000000000f087348 */ /* 0x000fea0003c00000 */
[----:B------:R0:W1:Y:S02]  /*21b80*/  SHFL.UP P6, R14, R13, R12, R11 ;  /* 0x0400000c0d0e7389 */ /* 0x00006400000c000b */
[----:B01----:R-:W-:Y:S01]  /*21b90*/  ENDCOLLECTIVE ;  /* 0x000000000000791b */ /* 0x003fe20003800000 */
.L_x_10935:
        /* <DEDUP_REMOVED lines=8> */
.L_x_10936:
[----:B------:R-:W-:Y:S05]  /*21c20*/  BRA `(.L_x_10937) ;  /* 0xffffff9800547947 */ /* 0x000fea000383ffff */
.L_x_10718:
[----:B------:R-:W-:Y:S01]  /*21c30*/  BSSY B0, `(.L_x_10938) ;  /* 0x0000007000007945 */ /* 0x000fe20003800000 */
[----:B------:R-:W-:Y:S02]  /*21c40*/  IMAD.MOV.U32 R12, RZ, RZ, 0x1 ;  /* 0x00000001ff0c7424 */ /* 0x000fe400078e00ff */
[----:B------:R-:W-:Y:S02]  /*21c50*/  IMAD.MOV.U32 R11, RZ, RZ, RZ ;  /* 0x000000ffff0b7224 */ /* 0x000fe400078e00ff */
[----:B------:R-:W-:-:S07]  /*21c60*/  IMAD.MOV.U32 R15, RZ, RZ, -0x1 ;  /* 0xffffffffff0f7424 */ /* 0x000fce00078e00ff */
[----:B-1----:R-:W-:Y:S05]  /*21c70*/  WARPSYNC.COLLECTIVE R15, `(.L_x_10939) ;  /* 0x000000000f087348 */ /* 0x002fea0003c00000 */
[----:B------:R0:W2:Y:S02]  /*21c80*/  SHFL.UP P6, R14, R13, R12, R11 ;  /* 0x0400000c0d0e7389 */ /* 0x0000a400000c000b */
[----:B012---:R-:W-:Y:S01]  /*21c90*/  ENDCOLLECTIVE ;  /* 0x000000000000791b */ /* 0x007fe20003800000 */
.L_x_10939:
[----:B------:R-:W-:Y:S05]  /*21ca0*/  BSYNC B0 ;  /* 0x0000000000007941 */ /* 0x000fea0003800000 */
.L_x_10938:
        /* <DEDUP_REMOVED lines=8> */
.L_x_10940:
[----:B------:R-:W-:Y:S01]  /*21d30*/  IMAD.MOV.U32 R12, RZ, RZ, 0x4 ;  /* 0x00000004ff0c7424 */ /* 0x000fe200078e00ff */
[----:B------:R-:W-:-:S05]  /*21d40*/  SEL R2, R14, RZ, P2 ;  /* 0x000000ff0e027207 */ /* 0x000fca0001000000 */
[----:B------:R-:W-:-:S04]  /*21d50*/  IMAD.IADD R2, R13, 0x1, R2 ;  /* 0x000000010d027824 */ /* 0x000fc800078e0202 */
[----:B------:R-:W-:-:S07]  /*21d60*/  IMAD.MOV.U32 R13, RZ, RZ, R2 ;  /* 0x000000ffff0d7224 */ /* 0x000fce00078e0002 */
[----:B------:R-:W-:Y:S05]  /*21d70*/  WARPSYNC.COLLECTIVE R15, `(.L_x_10941) ;  /* 0x000000000f087348 */ /* 0x000fea0003c00000 */
[----:B------:R0:W1:Y:S02]  /*21d80*/  SHFL.UP P6, R14, R13, R12, R11 ;  /* 0x0400000c0d0e7389 */ /* 0x00006400000c000b */
[----:B01----:R-:W-:Y:S01]  /*21d90*/  ENDCOLLECTIVE ;  /* 0x000000000000791b */ /* 0x003fe20003800000 */
.L_x_10941:
[----:B------:R-:W-:Y:S01]  /*21da0*/  IMAD.MOV.U32 R12, RZ, RZ, 0x8 ;  /* 0x00000008ff0c7424 */ /* 0x000fe200078e00ff */
[----:B------:R-:W-:-:S05]  /*21db0*/  SEL R3, R14, RZ, P3 ;  /* 0x000000ff0e037207 */ /* 0x000fca0001800000 */
[----:B------:R-:W-:-:S04]  /*21dc0*/  IMAD.IADD R3, R2, 0x1, R3 ;  /* 0x0000000102037824 */ /* 0x000fc800078e0203 */
[----:B------:R-:W-:-:S07]  /*21dd0*/  IMAD.MOV.U32 R13, RZ, RZ, R3 ;  /* 0x000000ffff0d7224 */ /* 0x000fce00078e0003 */
[----:B------:R-:W-:Y:S05]  /*21de0*/  WARPSYNC.COLLECTIVE R15, `(.L_x_10942) ;  /* 0x000000000f087348 */ /* 0x000fea0003c00000 */
[----:B------:R0:W1:Y:S02]  /*21df0*/  SHFL.UP P6, R14, R13, R12, R11 ;  /* 0x0400000c0d0e7389 */ /* 0x00006400000c000b */
[----:B01----:R-:W-:Y:S01]  /*21e00*/  ENDCOLLECTIVE ;  /* 0x000000000000791b */ /* 0x003fe20003800000 */
.L_x_10942:
[----:B------:R-:W-:Y:S01]  /*21e10*/  IMAD.MOV.U32 R12, RZ, RZ, 0x10 ;  /* 0x00000010ff0c7424 */ /* 0x000fe200078e00ff */
[----:B------:R-:W-:-:S05]  /*21e20*/  SEL R14, R14, RZ, P4 ;  /* 0x000000ff0e0e7207 */ /* 0x000fca0002000000 */
[----:B------:R-:W-:-:S04]  /*21e30*/  IMAD.IADD R5, R3, 0x1, R14 ;  /* 0x0000000103057824 */ /* 0x000fc800078e020e */
[----:B------:R-:W-:-:S07]  /*21e40*/  IMAD.MOV.U32 R13, RZ, RZ, R5 ;  /* 0x000000ffff0d7224 */ /* 0x000fce00078e0005 */
[----:B------:R-:W-:Y:S05]  /*21e50*/  WARPSYNC.COLLECTIVE R15, `(.L_x_10943) ;  /* 0x000000000f087348 */ /* 0x000fea0003c00000 */
[----:B------:R0:W1:Y:S02]  /*21e60*/  SHFL.UP P6, R14, R13, R12, R11 ;  /* 0x0400000c0d0e7389 */ /* 0x00006400000c000b */
[----:B01----:R-:W-:Y:S01]  /*21e70*/  ENDCOLLECTIVE ;  /* 0x000000000000791b */ /* 0x003fe20003800000 */
.L_x_10943:
        /* <DEDUP_REMOVED lines=8> */
.L_x_10944:
[----:B------:R-:W-:Y:S05]  /*21f00*/  BRA `(.L_x_10945) ;  /* 0xffffff9800407947 */ /* 0x000fea000383ffff */
.L_x_10720:
[----:B------:R-:W-:Y:S01]  /*21f10*/  BSSY B0, `(.L_x_10946) ;  /* 0x0000006000007945 */ /* 0x000fe20003800000 */
[----:B------:R-:W-:Y:S01]  /*21f20*/  PLOP3.LUT P6, PT, P6, PT, PT, 0x8, 0x0 ;  /* 0x000000000000781c */ /* 0x000fe200037ce170 */
[----:B------:R-:W-:-:S12]  /*21f30*/  IMAD.MOV.U32 R15, RZ, RZ, -0x1 ;  /* 0xffffffffff0f7424 */ /* 0x000fd800078e00ff */
[----:B01----:R-:W-:Y:S05]  /*21f40*/  WARPSYNC.COLLECTIVE R15, `(.L_x_10947) ;  /* 0x000000000f087348 */ /* 0x003fea0003c00000 */
[----:B------:R-:W-:Y:S01]  /*21f50*/  VOTE.ANY R14, PT, P6 ;  /* 0x00000000000e7806 */ /* 0x000fe200030e0100 */
[----:B01----:R-:W-:Y:S06]  /*21f60*/  ENDCOLLECTIVE ;  /* 0x000000000000791b */ /* 0x003fec0003800000 */
.L_x_10947:
[----:B------:R-:W-:Y:S05]  /*21f70*/  BSYNC B0 ;  /* 0x0000000000007941 */ /* 0x000fea0003800000 */
.L_x_10946:
        /* <DEDUP_REMOVED lines=9> */
.L_x_10948:
[----:B------:R-:W-:Y:S02]  /*22010*/  IMAD.MOV.U32 R13, RZ, RZ, R4 ;  /* 0x000000ffff0d7224 */ /* 0x000fe400078e0004 */
[----:B------:R-:W-:-:S07]  /*22020*/  IMAD.MOV.U32 R7, RZ, RZ, R14 ;  /* 0x000000ffff077224 */ /* 0x000fce00078e000e */
[----:B------:R-:W-:Y:S05]  /*22030*/  WARPSYNC.COLLECTIVE R15, `(.L_x_10949) ;  /* 0x000000000f087348 */ /* 0x000fea0003c00000 */
[----:B------:R0:W1:Y:S02]  /*22040*/  SHFL.IDX P6, R14, R13, R12, R11 ;  /* 0x0000000c0d0e7389 */ /* 0x00006400000c000b */
[----:B01----:R-:W-:Y:S01]  /*22050*/  ENDCOLLECTIVE ;  /* 0x000000000000791b */ /* 0x003fe20003800000 */
.L_x_10949:
[----:B------:R-:W-:Y:S01]  /*22060*/  IMAD.MOV.U32 R4, RZ, RZ, R14 ;  /* 0x000000ffff047224 */ /* 0x000fe200078e000e */
[----:B------:R-:W-:Y:S06]  /*22070*/  BRA `(.L_x_10950) ;  /* 0xffffff9800207947 */ /* 0x000fec000383ffff */
.L_x_10722:
[----:B------:R-:W-:Y:S01]  /*22080*/  BSSY B0, `(.L_x_10951) ;  /* 0x0000007000007945 */ /* 0x000fe20003800000 */
[----:B------:R-:W-:Y:S02]  /*22090*/  IMAD.MOV.U32 R13, RZ, RZ, R3 ;  /* 0x000000ffff0d7224 */ /* 0x000fe400078e0003 */
[----:B------:R-:W-:Y:S02]  /*220a0*/  IMAD.MOV.U32 R11, RZ, RZ, 0x1f ;  /* 0x0000001fff0b7424 */ /* 0x000fe400078e00ff */
[----:B------:R-:W-:-:S07]  /*220b0*/  IMAD.MOV.U32 R15, RZ, RZ, -0x1 ;  /* 0xffffffffff0f7424 */ /* 0x000fce00078e00ff */
[----:B01234-:R-:W-:Y:S05]  /*220c0*/  WARPSYNC.COLLECTIVE R15, `(.L_x_10952) ;  /* 0x000000000f087348 */ /* 0x01ffea0003c00000 */
[----:B------:R0:W0:Y:S02]  /*220d0*/  SHFL.IDX P6, R14, R13, R12, R11 ;  /* 0x0000000c0d0e7389 */ /* 0x00002400000c000b */
[----:B01234-:R-:W-:Y:S01]  /*220e0*/  ENDCOLLECTIVE ;  /* 0x000000000000791b */ /* 0x01ffe20003800000 */
.L_x_10952:
[----:B------:R-:W-:Y:S05]  /*220f0*/  BSYNC B0 ;  /* 0x0000000000007941 */ /* 0x000fea0003800000 */
.L_x_10951:
[----:B------:R-:W-:Y:S01]  /*22100*/  IMAD.MOV.U32 R16, RZ, RZ, R14 ;  /* 0x000000ffff107224 */ /* 0x000fe200078e000e */
[----:B------:R-:W-:Y:S06]  /*22110*/  BRA `(.L_x_10721) ;  /* 0xffffff9800107947 */ /* 0x000fec000383ffff */
.L_x_10726:
[----:B0-----:R0:W2:Y:S02]  /*22120*/  SYNCS.PHASECHK.TRANS64.TRYWAIT P0, [R7+URZ+0x32420], R0 ;  /* 0x03242000070075a7 */ /* 0x0010a4000800017f */
[----:B--2---:R-:W-:Y:S05]  /*22130*/  @!P0 NANOSLEEP.SYNCS 0x989680 ;  /* 0x009896800000895d */ /* 0x004fea0003900000 */
[----:B------:R-:W2:Y:S02]  /*22140*/  @!P0 SYNCS.PHASECHK.TRANS64 P0, [R7+URZ+0x32420], R0 ;  /* 0x03242000070085a7 */ /* 0x000ea4000800007f */
[----:B--2---:R-:W-:Y:S05]  /*22150*/  @!P0 BRA `(.L_x_10726) ;  /* 0xfffffffc00f08947 */ /* 0x004fea000383ffff */
[----:B------:R-:W-:Y:S05]  /*22160*/  BRA `(.L_x_10953) ;  /* 0xffffff9c00687947 */ /* 0x000fea000383ffff */
.L_x_10727:
        /* <DEDUP_REMOVED lines=11> */
.L_x_10955:
[----:B------:R-:W-:Y:S05]  /*22220*/  BSYNC B0 ;  /* 0x0000000000007941 */ /* 0x000fea0003800000 */
.L_x_10954:
[----:B------:R-:W-:Y:S05]  /*22230*/  BRA `(.L_x_10956) ;  /* 0xffffff9c00507947 */ /* 0x000fea000383ffff */
.L_x_10728:
[----:B------:R-:W-:Y:S01]  /*22240*/  BSSY B0, `(.L_x_10957) ;  /* 0x0000006000007945 */ /* 0x000fe20003800000 */
[----:B------:R-:W-:-:S07]  /*22250*/  IMAD.MOV.U32 R15, RZ, RZ, -0x1 ;  /* 0xffffffffff0f7424 */ /* 0x000fce00078e00ff */
[----:B01-3--:R-:W-:Y:S05]  /*22260*/  WARPSYNC.COLLECTIVE R15, `(.L_x_10958) ;  /* 0x000000000f0c7348 */ /* 0x00bfea0003c00000 */
[----:B------:R-:W-:Y:S02]  /*22270*/  ELECT P6, UR62, PT ;  /* 0x00000000003e782f */ /* 0x000fe400038c0000 */
[----:B------:R-:W-:Y:S01]  /*22280*/  MOV R14, UR62 ;  /* 0x0000003e000e7c02 */ /* 0x000fe20008000f00 */
[----:B01-3--:R-:W-:Y:S10]  /*22290*/  ENDCOLLECTIVE ;  /* 0x000000000000791b */ /* 0x00bff40003800000 */
.L_x_10958:
[----:B------:R-:W-:Y:S05]  /*222a0*/  BSYNC B0 ;  /* 0x0000000000007941 */ /* 0x000fea0003800000 */
.L_x_10957:
[----:B------:R-:W-:Y:S05]  /*222b0*/  BRA `(.L_x_10959) ;  /* 0xffffff9c00447947 */ /* 0x000fea000383ffff */
.L_x_10730:
[----:B0-----:R0:W2:Y:S02]  /*222c0*/  SYNCS.PHASECHK.TRANS64.TRYWAIT P1, [R5+URZ+0x32440], R0 ;  /* 0x03244000050075a7 */ /* 0x0010a4000802017f */
[----:B--2---:R-:W-:Y:S05]  /*222d0*/  @!P1 NANOSLEEP.SYNCS 0x989680 ;  /* 0x009896800000995d */ /* 0x004fea0003900000 */
[----:B------:R-:W2:Y:S02]  /*222e0*/  @!P1 SYNCS.PHASECHK.TRANS64 P1, [R5+URZ+0x32440], R0 ;  /* 0x03244000050095a7 */ /* 0x000ea4000802007f */
[----:B--2---:R-:W-:Y:S05]  /*222f0*/  @!P1 BRA `(.L_x_10730) ;  /* 0xfffffffc00f09947 */ /* 0x004fea000383ffff */
[----:B------:R-:W-:Y:S05]  /*22300*/  BRA `(.L_x_10960) ;  /* 0xffffff9c00647947 */ /* 0x000fea000383ffff */
.L_x_10732:
[----:B--2---:R2:W4:Y:S02]  /*22310*/  SYNCS.PHASECHK.TRANS64.TRYWAIT P1, [R3+URZ+0x32440], R2 ;  /* 0x03244002030075a7 */ /* 0x004524000802017f */
[----:B----4-:R-:W-:Y:S05]  /*22320*/  @!P1 NANOSLEEP.SYNCS 0x989680 ;  /* 0x009896800000995d */ /* 0x010fea0003900000 */
[----:B------:R-:W4:Y:S02]  /*22330*/  @!P1 SYNCS.PHASECHK.TRANS64 P1, [R3+URZ+0x32440], R2 ;  /* 0x03244002030095a7 */ /* 0x000f24000802007f */
[----:B----4-:R-:W-:Y:S05]  /*22340*/  @!P1 BRA `(.L_x_10732) ;  /* 0xfffffffc00f09947 */ /* 0x010fea000383ffff */
[----:B------:R-:W-:Y:S05]  /*22350*/  BRA `(.L_x_10961) ;  /* 0xffffff9c00707947 */ /* 0x000fea000383ffff */
.L_x_10734:
[----:B----4-:R4:W0:Y:S02]  /*22360*/  SYNCS.PHASECHK.TRANS64.TRYWAIT P1, [R5+URZ+0x32460], R0 ;  /* 0x03246000050075a7 */ /* 0x010824000802017f */
[----:B0-----:R-:W-:Y:S05]  /*22370*/  @!P1 NANOSLEEP.SYNCS 0x989680 ;  /* 0x009896800000995d */ /* 0x001fea0003900000 */
[----:B------:R-:W0:Y:S02]  /*22380*/  @!P1 SYNCS.PHASECHK.TRANS64 P1, [R5+URZ+0x32460], R0 ;  /* 0x03246000050095a7 */ /* 0x000e24000802007f */
[----:B0-----:R-:W-:Y:S05]  /*22390*/  @!P1 BRA `(.L_x_10734) ;  /* 0xfffffffc00f09947 */ /* 0x001fea000383ffff */
[----:B------:R-:W-:Y:S05]  /*223a0*/  BRA `(.L_x_10962) ;  /* 0xffffff9c006c7947 */ /* 0x000fea000383ffff */
.L_x_10963:
        /* <DEDUP_REMOVED lines=13> */
.L_x_15666:


//--------------------- .text._ZN7cutlass13device_kernelIN5flash11enable_sm90INS1_16FlashAttnFwdSm90INS1_25CollectiveMainloopFwdSm90ILi2EN4cute5tupleIJNS5_1CILi1EEES8_S8_EEENS6_IJNS7_ILi128EEENS7_ILi96EEENS7_ILi64EEEEEELi256ENS_10bfloat16_tEfNS_4arch4Sm90ELb0ELb1ELb0ELb0ELb1ELb0ELb0ELb1ELb0ELb1ELb1ELb0EEENS1_21CollectiveEpilogueFwdINS6_IJSA_NS7_ILi256EEESB_EEES9_SE_SG_Li256ELb0ELb1ELb1ELb0EEENS1_19SingleTileSchedulerILb0ELb1ELb1ELi128EEEEEEEEEvNT_6ParamsE --------------------------
	.section	.text._ZN7cutlass13device_kernelIN5flash11enable_sm90INS1_16FlashAttnFwdSm90INS1_25CollectiveMainloopFwdSm90ILi2EN4cute5tupleIJNS5_1CILi1EEES8_S8_EEENS6_IJNS7_ILi128EEENS7_ILi96EEENS7_ILi64EEEEEELi256ENS_10bfloat16_tEfNS_4arch4Sm90ELb0ELb1ELb0ELb0ELb1ELb0ELb0ELb1ELb0ELb1ELb1ELb0EEENS1_21CollectiveEpilogueFwdINS6_IJSA_NS7_ILi256EEESB_EEES9_SE_SG_Li256ELb0ELb1ELb1ELb0EEENS1_19SingleTileSchedulerILb0ELb1ELb1ELi128EEEEEEEEEvNT_6ParamsE,"ax",@progbits
	.align	128
.text._ZN7cutlass13device_kernelIN5flash11enable_sm90INS1_16FlashAttnFwdSm90INS1_25CollectiveMainloopFwdSm90ILi2EN4cute5tupleIJNS5_1CILi1EEES8_S8_EEENS6_IJNS7_ILi128EEENS7_ILi96EEENS7_ILi64EEEEEELi256ENS_10bfloat16_tEfNS_4arch4Sm90ELb0ELb1ELb0ELb0ELb1ELb0ELb0ELb1ELb0ELb1ELb1ELb0EEENS1_21CollectiveEpilogueFwdINS6_IJSA_NS7_ILi256EEESB_EEES9_SE_SG_Li256ELb0ELb1ELb1ELb0EEENS1_19SingleTileSchedulerILb0ELb1ELb1ELi128EEEEEEEEEvNT_6ParamsE:
        .type           _ZN7cutlass13device_kernelIN5flash11enable_sm90INS1_16FlashAttnFwdSm90INS1_25CollectiveMainloopFwdSm90ILi2EN4cute5tupleIJNS5_1CILi1EEES8_S8_EEENS6_IJNS7_ILi128EEENS7_ILi96EEENS7_ILi64EEEEEELi256ENS_10bfloat16_tEfNS_4arch4Sm90ELb0ELb1ELb0ELb0ELb1ELb0ELb0ELb1ELb0ELb1ELb1ELb0EEENS1_21CollectiveEpilogueFwdINS6_IJSA_NS7_ILi256EEESB_EEES9_SE_SG_Li256ELb0ELb1ELb1ELb0EEENS1_19SingleTileSchedulerILb0ELb1ELb1ELi128EEEEEEEEEvNT_6ParamsE,@function
        .size           _ZN7cutlass13device_kernelIN5flash11enable_sm90INS1_16FlashAttnFwdSm90INS1_25CollectiveMainloopFwdSm90ILi2EN4cute5tupleIJNS5_1CILi1EEES8_S8_EEENS6_IJNS7_ILi128EEENS7_ILi96EEENS7_ILi64EEEEEELi256ENS_10bfloat16_tEfNS_4arch4Sm90ELb0ELb1ELb0ELb0ELb1ELb0ELb0ELb1ELb0ELb1ELb1ELb0EEENS1_21CollectiveEpilogueFwdINS6_IJSA_NS7_ILi256EEESB_EEES9_SE_SG_Li256ELb0ELb1ELb1ELb0EEENS1_19SingleTileSchedulerILb0ELb1ELb1ELi128EEEEEEEEEvNT_6ParamsE,(.L_x_15667 - _ZN7cutlass13device_kernelIN5flash11enable_sm90INS1_16FlashAttnFwdSm90INS1_25CollectiveMainloopFwdSm90ILi2EN4cute5tupleIJNS5_1CILi1EEES8_S8_EEENS6_IJNS7_ILi128EEENS7_ILi96EEENS7_ILi64EEEEEELi256ENS_10bfloat16_tEfNS_4arch4Sm90ELb0ELb1ELb0ELb0ELb1ELb0ELb0ELb1ELb0ELb1ELb1ELb0EEENS1_21CollectiveEpilogueFwdINS6_IJSA_NS7_ILi256EEESB_EEES9_SE_SG_Li256ELb0ELb1ELb1ELb0EEENS1_19SingleTileSchedulerILb0ELb1ELb1ELi128EEEEEEEEEvNT_6ParamsE)
        .other          _ZN7cutlass13device_kernelIN5flash11enable_sm90INS1_16FlashAttnFwdSm90INS1_25CollectiveMainloopFwdSm90ILi2EN4cute5tupleIJNS5_1CILi1EEES8_S8_EEENS6_IJNS7_ILi128EEENS7_ILi96EEENS7_ILi64EEEEEELi256ENS_10bfloat16_tEfNS_4arch4Sm90ELb0ELb1ELb0ELb0ELb1ELb0ELb0ELb1ELb0ELb1ELb1ELb0EEENS1_21CollectiveEpilogueFwdINS6_IJSA_NS7_ILi256EEESB_EEES9_SE_SG_Li256ELb0ELb1ELb1ELb0EEENS1_19SingleTileSchedulerILb0ELb1ELb1ELi128EEEEEEEEEvNT_6ParamsE,@"STO_CUDA_ENTRY STV_DEFAULT"
_ZN7cutlass13device_kernelIN5flash11enable_sm90INS1_16FlashAttnFwdSm90INS1_25CollectiveMainloopFwdSm90ILi2EN4cute5tupleIJNS5_1CILi1EEES8_S8_EEENS6_IJNS7_ILi128EEENS7_ILi96EEENS7_ILi64EEEEEELi256ENS_10bfloat16_tEfNS_4arch4Sm90ELb0ELb1ELb0ELb0ELb1ELb0ELb0ELb1ELb0ELb1ELb1ELb0EEENS1_21CollectiveEpilogueFwdINS6_IJSA_NS7_ILi256EEESB_EEES9_SE_SG_Li256ELb0ELb1ELb1ELb0EEENS1_19SingleTileSchedulerILb0ELb1ELb1ELi128EEEEEEEEEvNT_6ParamsE:
[----:B------:R-:W0:Y:S01]  /*0000*/  LDC R1, c[0x0][0x28] ;  /* 0x00000a00ff017b82 */ /* 0x000e220000000800 */
[----:B------:R-:W1:Y:S01]  /*0010*/  S2R R17, SR_TID.X ;  /* 0x0000000000117919 */ /* 0x000e620000002100 */
[----:B------:R-:W-:Y:S01]  /*0020*/  ELECT P0, URZ, PT ;  /* 0x00000000003f782f */ /* 0x000fe20003800000 */
[----:B------:R-:W-:Y:S01]  /*0030*/  UMOV UR4, 0x80 ;  /* 0x0000008000047882 */ /* 0x000fe20000000000 */
[----:B------:R-:W-:Y:S01]  /*0040*/  UMOV UR7, 0x100 ;  /* 0x0000010000077882 */ /* 0x000fe20000000000 */
[--C-:B-1----:R-:W-:Y:S02]  /*0050*/  SHF.R.U32.HI R0, RZ, 0x5, R17.reuse ;  /* 0x00000005ff007819 */ /* 0x102fe40000011611 */
[----:B------:R-:W-:-:S03]  /*0060*/  SHF.R.U32.HI R16, RZ, 0x7, R17 ;  /* 0x00000007ff107819 */ /* 0x000fc60000011611 */
[----:B------:R-:W1:Y:S04]  /*0070*/  SHFL.IDX PT, R2, R0, RZ, 0x1f ;  /* 0x00001fff00027589 */ /* 0x000e6800000e0000 */
[----:B------:R2:W3:Y:S01]  /*0080*/  SHFL.IDX PT, R3, R16, RZ, 0x1f ;  /* 0x00001fff10037589 */ /* 0x0004e200000e0000 */
[C---:B-1----:R-:W-:Y:S02]  /*0090*/  ISETP.NE.OR P0, PT, R2.reuse, RZ, !P0 ;  /* 0x000000ff0200720c */ /* 0x042fe40004705670 */
[----:B------:R-:W-:-:S11]  /*00a0*/  ISETP.NE.AND P1, PT, R2, RZ, PT ;  /* 0x000000ff0200720c */ /* 0x000fd60003f25270 */
        /* <DEDUP_REMOVED lines=12> */
[----:B------:R2:W1:Y:S06]  /*0170*/  @!UP0 SYNCS.EXCH.64 URZ, [UR8+0x22800], UR4 ;  /* 0x02280004083f85b2 */ /* 0x00046c0008000100 */
[----:B------:R2:W4:Y:S02]  /*0180*/  @!UP1 SYNCS.EXCH.64 URZ, [UR8+0x22820], UR6 ;  /* 0x02282006083f95b2 */ /* 0x0005240008000100 */
[----:B0-23--:R-:W-:Y:S05]  /*0190*/  @P1 BRA `(.L_x_10964) ;  /* 0x0000000000481947 */ /* 0x00dfea0003800000 */
        /* <DEDUP_REMOVED lines=13> */
[----:B0-----:R0:W2:Y:S08]  /*0270*/  SYNCS.EXCH.64 URZ, [UR8+0x22830], UR4 ;  /* 0x02283004083f75b2 */ /* 0x0010b00008000100 */
[----:B------:R0:W3:Y:S01]  /*0280*/  SYNCS.EXCH.64 URZ, [UR8+0x22840], UR6 ;  /* 0x02284006083f75b2 */ /* 0x0000e20008000100 */
[----:B------:R0:W0:Y:S01]  /*0290*/  SYNCS.EXCH.64 URZ, [UR8+0x22838], UR4 ;  /* 0x02283804083f75b2 */ /* 0x0000220008000100 */
[----:B------:R0:W0:Y:S01]  /*02a0*/  SYNCS.EXCH.64 URZ, [UR8+0x22848], UR6 ;  /* 0x02284806083f75b2 */ /* 0x0000220008000100 */
[----:B------:R-:W-:Y:S01]  /*02b0*/  NOP ;  /* 0x0000000000007918 */ /* 0x000fe20000000000 */
.L_x_10964:
        /* <DEDUP_REMOVED lines=22> */
.L_x_10965:
        /* <DEDUP_REMOVED lines=18> */
.L_x_10966:
        /* <DEDUP_REMOVED lines=22> */
.L_x_10967:
        /* <DEDUP_REMOVED lines=23> */
.L_x_10968:
        /* <DEDUP_REMOVED lines=9> */
.L_x_10971:
        /* <DEDUP_REMOVED lines=20> */
[----:B------:R-:W0:Y:S01]  /*09e0*/  LDC.64 R6, c[0x0][0x418] ;  /* 0x00010600ff067b82 */ /* 0x000e220000000a00 */
[----:B------:R-:W-:Y:S01]  /*09f0*/  ULDC UR4, c[0x0][0x448] ;  /* 0x0001120000047ab9 */ /* 0x000fe20000000800 */
[----:B------:R-:W-:Y:S01]  /*0a00*/  VIADD R19, R17, 0xffffff80 ;  /* 0xffffff8011137836 */ /* 0x000fe20000000000 */
[----:B------:R-:W-:-:S03]  /*0a10*/  UISETP.NE.AND UP0, UPT, UR4, 0x1, UPT ;  /* 0x000000010400788c */ /* 0x000fc6000bf05270 */
[----:B------:R-:W-:Y:S01]  /*0a20*/  ULDC.64 UR4, c[0x0][0x9e0] ;  /* 0x0002780000047ab9 */ /* 0x000fe20000000a00 */
[----:B------:R-:W-:Y:S01]  /*0a30*/  UP2UR UR40, UPR, URZ, 0x1 ;  /* 0x000000013f287883 */ /* 0x000fe20008000000 */
[----:B------:R-:W1:Y:S06]  /*0a40*/  LDC R2, c[0x0][0x288] ;  /* 0x0000a200ff027b82 */ /* 0x000e6c0000000800 */
[----:B------:R-:W-:Y:S01]  /*0a50*/  @UP0 ULDC UR8, c[0x0][0x44c] ;  /* 0x0001130000080ab9 */ /* 0x000fe20000000800 */
[----:B------:R-:W-:Y:S01]  /*0a60*/  @UP0 ULDC UR11, c[0x0][0x450] ;  /* 0x00011400000b0ab9 */ /* 0x000fe20000000800 */
[----:B------:R-:W2:Y:S08]  /*0a70*/  LDC R18, c[0x0][0x424] ;  /* 0x00010900ff127b82 */ /* 0x000eb00000000800 */
[----:B------:R-:W3:Y:S01]  /*0a80*/  S2UR UR44, SR_CTAID.X ;  /* 0x00000000002c79c3 */ /* 0x000ee20000002500 */
[----:B0-----:R-:W-:-:S04]  /*0a90*/  ISETP.NE.U32.AND P0, PT, R6, RZ, PT ;  /* 0x000000ff0600720c */ /* 0x001fc80003f05070 */
[----:B------:R-:W-:-:S03]  /*0aa0*/  ISETP.NE.AND.EX P0, PT, R7, RZ, PT, P0 ;  /* 0x000000ff0700720c */ /* 0x000fc60003f05300 */
[----:B------:R-:W0:Y:S01]  /*0ab0*/  LDC R5, c[0x0][0x2f0] ;  /* 0x0000bc00ff057b82 */ /* 0x000e220000000800 */
[----:B-1----:R-:W-:Y:S02]  /*0ac0*/  IADD3 R3, -R2, 0x1, RZ ;  /* 0x0000000102037810 */ /* 0x002fe40007ffe1ff */
[----:B--2---:R-:W-:Y:S01]  /*0ad0*/  SEL R18, R18, 0x1, P0 ;  /* 0x0000000112127807 */ /* 0x004fe20000000000 */
[----:B---3--:R-:W-:-:S04]  /*0ae0*/  USHF.L.U32 UR44, UR44, 0x7, URZ ;  /* 0x000000072c2c7899 */ /* 0x008fc8000800063f */
[----:B------:R-:W-:Y:S01]  /*0af0*/  UIADD3 UR7, UR44, 0x7f, URZ ;  /* 0x0000007f2c077890 */ /* 0x000fe2000fffe03f */
[----:B0-----:R-:W-:-:S03]  /*0b00*/  IMAD R3, R18, R5, R3 ;  /* 0x0000000512037224 */ /* 0x001fc600078e0203 */
[----:B------:R-:W-:Y:S01]  /*0b10*/  UIMAD.WIDE.U32 UR8, UR7, UR8, URZ ;  /* 0x00000008070872a5 */ /* 0x000fe2000f8e003f */
[----:B------:R-:W-:Y:S01]  /*0b20*/  IMAD R17, R18, R5, RZ ;  /* 0x0000000512117224 */ /* 0x000fe200078e02ff */
[----:B------:R-:W-:Y:S02]  /*0b30*/  R2UR UR10, R3 ;  /* 0x00000000030a72ca */ /* 0x000fe400000e0000 */
[----:B------:R-:W-:Y:S02]  /*0b40*/  @UP0 USHF.R.U32.HI UR7, URZ, UR11, UR9 ;  /* 0x0000000b3f070299 */ /* 0x000fe40008011609 */
[----:B------:R-:W-:-:S04]  /*0b50*/  UISETP.GE.AND UP0, UPT, UR5, 0x1, UPT ;  /* 0x000000010500788c */ /* 0x000fc8000bf06270 */
[----:B------:R-:W-:Y:S02]  /*0b60*/  UP2UR UR43, UPR, URZ, 0x1 ;  /* 0x000000013f2b7883 */ /* 0x000fe40008000000 */
[----:B------:R-:W-:-:S03]  /*0b70*/  PLOP3.LUT P0, PT, PT, PT, UP0, 0x40, 0x0 ;  /* 0x000000000000781c */ /* 0x000fc60003f0e808 */
        /* <DEDUP_REMOVED lines=14> */
.L_x_10974:
[----:B------:R-:W-:-:S11]  /*0c60*/  UISETP.NE.AND UP0, UPT, UR5, 0x1, UPT ;  /* 0x000000010500788c */ /* 0x000fd6000bf05270 */
[----:B------:R-:W-:Y:S02]  /*0c70*/  @UP0 ULDC.64 UR10, c[0x0][0x9e8] ;  /* 0x00027a00000a0ab9 */ /* 0x000fe40000000a00 */
[----:B------:R-:W-:-:S04]  /*0c80*/  UIMAD.WIDE.U32 UR8, UR4, UR10, URZ ;  /* 0x0000000a040872a5 */ /* 0x000fc8000f8e003f */
[----:B------:R-:W-:-:S12]  /*0c90*/  @UP0 USHF.R.U32.HI UR4, URZ, UR11, UR9 ;  /* 0x0000000b3f040299 */ /* 0x000fd80008011609 */
.L_x_10975:
[----:B------:R-:W-:-:S06]  /*0ca0*/  UIMAD UR4, UR4, UR5, UR5 ;  /* 0x00000005040472a4 */ /* 0x000fcc000f8e0205 */
[----:B------:R-:W-:-:S07]  /*0cb0*/  VIMNMX R0, R0, UR4, PT ;  /* 0x0000000400007c48 */ /* 0x000fce000bfe0100 */
.L_x_10973:
[----:B------:R-:W-:Y:S01]  /*0cc0*/  UISETP.NE.AND UP0, UPT, UR40, URZ, UPT ;  /* 0x0000003f2800728c */ /* 0x000fe2000bf05270 */
[-C--:B------:R-:W-:Y:S01]  /*0cd0*/  IMAD R3, R18, R5.reuse, -R2 ;  /* 0x0000000512037224 */ /* 0x080fe200078e0a02 */
[----:B------:R-:W-:Y:S01]  /*0ce0*/  UMOV UR4, UR44 ;  /* 0x0000002c00047c82 */ /* 0x000fe20008000000 */
[----:B------:R-:W-:Y:S02]  /*0cf0*/  VIADD R2, R0, 0x5f ;  /* 0x0000005f00027836 */ /* 0x000fe40000000000 */
[----:B------:R-:W-:Y:S01]  /*0d00*/  IMAD R0, R18, R5, 0x5f ;  /* 0x0000005f12007424 */ /* 0x000fe200078e0205 */
[----:B------:R-:W-:Y:S01]  /*0d10*/  R2UR UR7, R3 ;  /* 0x00000000030772ca */ /* 0x000fe200000e0000 */
[----:B------:R-:W-:-:S04]  /*0d20*/  IMAD.HI R2, R2, 0x2aaaaaab, RZ ;  /* 0x2aaaaaab02027827 */ /* 0x000fc800078e02ff */
[----:B------:R-:W-:Y:S01]  /*0d30*/  @UP0 ULDC UR8, c[0x0][0x44c] ;  /* 0x0001130000080ab9 */ /* 0x000fe20000000800 */
[----:B------:R-:W-:Y:S01]  /*0d40*/  @UP0 ULDC UR10, c[0x0][0x450] ;  /* 0x00011400000a0ab9 */ /* 0x000fe20000000800 */
[----:B------:R-:W-:Y:S01]  /*0d50*/  UIMAD.WIDE.U32 UR8, UR44, UR8, URZ ;  /* 0x000000082c0872a5 */ /* 0x000fe2000f8e003f */
[----:B------:R-:W-:Y:S01]  /*0d60*/  IMAD.HI R0, R0, 0x2aaaaaab, RZ ;  /* 0x2aaaaaab00007827 */ /* 0x000fe200078e02ff */
[----:B------:R-:W-:Y:S02]  /*0d70*/  SHF.R.U32.HI R5, RZ, 0x1f, R2 ;  /* 0x0000001fff057819 */ /* 0x000fe40000011602 */
[----:B------:R-:W-:Y:S02]  /*0d80*/  @UP0 USHF.R.U32.HI UR4, URZ, UR10, UR9 ;  /* 0x0000000a3f040299 */ /* 0x000fe40008011609 */
[----:B------:R-:W-:Y:S01]  /*0d90*/  UISETP.GE.AND UP0, UPT, UR5, 0x1, UPT ;  /* 0x000000010500788c */ /* 0x000fe2000bf06270 */
[----:B------:R-:W-:Y:S01]  /*0da0*/  SHF.R.U32.HI R3, RZ, 0x1f, R0 ;  /* 0x0000001fff037819 */ /* 0x000fe20000011600 */
[----:B------:R-:W-:Y:S01]  /*0db0*/  UIADD3 UR4, UR7, UR4, URZ ;  /* 0x0000000407047290 */ /* 0x000fe2000fffe03f */
[----:B------:R-:W-:-:S02]  /*0dc0*/  LEA.HI.SX32 R2, R2, R5, 0x1c ;  /* 0x0000000502027211 */ /* 0x000fc400078fe2ff */
[----:B------:R-:W-:Y:S01]  /*0dd0*/  ULDC UR7, c[0x0][0x9dc] ;  /* 0x0002770000077ab9 */ /* 0x000fe20000000800 */
[----:B------:R-:W-:Y:S01]  /*0de0*/  PLOP3.LUT P0, PT, PT, PT, UP0, 0x40, 0x0 ;  /* 0x000000000000781c */ /* 0x000fe20003f0e808 */
[----:B------:R-:W-:Y:S01]  /*0df0*/  UIADD3 UR7, UR4, -UR7, URZ ;  /* 0x8000000704077290 */ /* 0x000fe2000fffe03f */
[----:B------:R-:W-:-:S04]  /*0e00*/  LEA.HI.SX32 R3, R0, R3, 0x1c ;  /* 0x0000000300037211 */ /* 0x000fc800078fe2ff */
[----:B------:R-:W-:-:S07]  /*0e10*/  VIMNMX R22, R3, R2, PT ;  /* 0x0000000203167248 */ /* 0x000fce0003fe0100 */
        /* <DEDUP_REMOVED lines=11> */
.L_x_10977:
[----:B------:R-:W-:-:S11]  /*0ed0*/  UISETP.NE.AND UP0, UPT, UR5, 0x1, UPT ;  /* 0x000000010500788c */ /* 0x000fd6000bf05270 */
[----:B------:R-:W-:Y:S02]  /*0ee0*/  @UP0 ULDC.64 UR10, c[0x0][0x9e8] ;  /* 0x00027a00000a0ab9 */ /* 0x000fe40000000a00 */
[----:B------:R-:W-:-:S04]  /*0ef0*/  UIMAD.WIDE.U32 UR8, UR4, UR10, URZ ;  /* 0x0000000a040872a5 */ /* 0x000fc8000f8e003f */
[----:B------:R-:W-:-:S12]  /*0f00*/  @UP0 USHF.R.U32.HI UR4, URZ, UR11, UR9 ;  /* 0x0000000b3f040299 */ /* 0x000fd80008011609 */
.L_x_10978:
[----:B------:R-:W-:-:S04]  /*0f10*/  UIMAD UR4, UR4, UR5, URZ ;  /* 0x00000005040472a4 */ /* 0x000fc8000f8e023f */
[----:B------:R-:W-:-:S04]  /*0f20*/  UISETP.LT.AND UP0, UPT, UR7, UR4, UPT ;  /* 0x000000040700728c */ /* 0x000fc8000bf01270 */
[----:B------:R-:W-:-:S12]  /*0f30*/  USEL UR7, UR7, UR4, !UP0 ;  /* 0x0000000407077287 */ /* 0x000fd8000c000000 */
.L_x_10976:
[----:B------:R-:W-:Y:S02]  /*0f40*/  UIMAD.WIDE UR4, UR7, 0x2aaaaaab, URZ ;  /* 0x2aaaaaab070478a5 */ /* 0x000fe4000f8e023f */
[----:B------:R-:W-:Y:S02]  /*0f50*/  USHF.R.U32.HI UR10, URZ, 0x10, UR6 ;  /* 0x000000103f0a7899 */ /* 0x000fe40008011606 */
[----:B------:R-:W-:Y:S02]  /*0f60*/  USHF.R.U32.HI UR4, URZ, 0x1f, UR5 ;  /* 0x0000001f3f047899 */ /* 0x000fe40008011605 */
[----:B------:R-:W-:Y:S02]  /*0f70*/  ULOP3.LUT UR39, UR6, 0xffff, URZ, 0xc0, !UPT ;  /* 0x0000ffff06277892 */ /* 0x000fe4000f8ec03f */
[----:B------:R-:W-:-:S04]  /*0f80*/  ULEA.HI.SX32 UR4, UR5, UR4, 0x1c ;  /* 0x0000000405047291 */ /* 0x000fc8000f8fe23f */
[----:B------:R-:W-:-:S04]  /*0f90*/  UISETP.LT.AND UP0, UPT, URZ, UR4, UPT ;  /* 0x000000043f00728c */ /* 0x000fc8000bf01270 */
[----:B------:R-:W-:Y:S02]  /*0fa0*/  USEL UR9, URZ, UR4, !UP0 ;  /* 0x000000043f097287 */ /* 0x000fe4000c000000 */
[----:B------:R-:W-:Y:S01]  /*0fb0*/  UISETP.NE.AND UP0, UPT, UR10, URZ, UPT ;  /* 0x0000003f0a00728c */ /* 0x000fe2000bf05270 */
[----:B------:R-:W-:-:S03]  /*0fc0*/  UMOV UR4, URZ ;  /* 0x0000003f00047c82 */ /* 0x000fc60008000000 */
[----:B------:R-:W-:-:S07]  /*0fd0*/  ISETP.GT.AND P0, PT, R22, UR9, PT ;  /* 0x0000000916007c0c */ /* 0x000fce000bf04270 */
[----:B------:R-:W-:-:S06]  /*0fe0*/  @!UP0 ULDC UR10, c[0x0][0x9f0] ;  /* 0x00027c00000a8ab9 */ /* 0x000fcc0000000800 */
[----:B------:R-:W-:Y:S05]  /*0ff0*/  @!P0 BRA `(.L_x_10979) ;  /* 0x00000000008c8947 */ /* 0x000fea0003800000 */
[----:B------:R-:W-:Y:S01]  /*1000*/  IMAD.U32 R5, RZ, RZ, UR10 ;  /* 0x0000000aff057e24 */ /* 0x000fe2000f8e00ff */
[----:B------:R-:W-:-:S04]  /*1010*/  UMOV UR4, URZ ;  /* 0x0000003f00047c82 */ /* 0x000fc80008000000 */
        /* <DEDUP_REMOVED lines=33> */
.L_x_10979:
[----:B------:R-:W-:Y:S02]  /*1230*/  UIMAD UR39, UR39, UR4, UR9 ;  /* 0x00000004272772a4 */ /* 0x000fe4000f8e0209 */
[----:B------:R-:W-:Y:S01]  /*1240*/  IMAD.U32 R3, RZ, RZ, UR4 ;  /* 0x00000004ff037e24 */ /* 0x000fe2000f8e00ff */
[----:B------:R-:W-:Y:S02]  /*1250*/  PLOP3.LUT P0, PT, PT, PT, PT, 0x80, 0x0 ;  /* 0x000000000000781c */ /* 0x000fe40003f0f070 */
[----:B------:R-:W-:Y:S02]  /*1260*/  CS2R R150, SRZ ;  /* 0x0000000000967805 */ /* 0x000fe4000001ff00 */
[----:B------:R-:W-:Y:S02]  /*1270*/  CS2R R148, SRZ ;  /* 0x0000000000947805 */ /* 0x000fe4000001ff00 */
[----:B------:R-:W-:Y:S02]  /*1280*/  CS2R R146, SRZ ;  /* 0x0000000000927805 */ /* 0x000fe4000001ff00 */
[----:B------:R-:W-:-:S02]  /*1290*/  VIADDMNMX R22, R3, UR39, R22, PT ;  /* 0x0000002703167c46 */ /* 0x000fc4000b800116 */
[----:B------:R-:W-:Y:S02]  /*12a0*/  CS2R R2, SRZ ;  /* 0x0000000000027805 */ /* 0x000fe4000001ff00 */
[----:B------:R-:W-:Y:S02]  /*12b0*/  CS2R R144, SRZ ;  /* 0x0000000000907805 */ /* 0x000fe4000001ff00 */
[----:B------:R-:W-:Y:S02]  /*12c0*/  CS2R R142, SRZ ;  /* 0x00000000008e7805 */ /* 0x000fe4000001ff00 */
[----:B------:R-:W-:Y:S02]  /*12d0*/  ISETP.GT.AND P1, PT, R22, UR39, PT ;  /* 0x0000002716007c0c */ /* 0x000fe4000bf24270 */
        /* <DEDUP_REMOVED lines=94> */
.L_x_10981:
[----:B------:R-:W-:Y:S01]  /*18c0*/  SHF.L.U32 R2, RZ, 0x1f, RZ ;  /* 0x0000001fff027819 */ /* 0x000fe200000006ff */
[----:B------:R-:W-:-:S03]  /*18d0*/  VIADD R5, R16, 0x8 ;  /* 0x0000000810057836 */ /* 0x000fc60000000000 */
[----:B------:R-:W0:Y:S02]  /*18e0*/  SYNCS.PHASECHK.TRANS64.TRYWAIT P0, [UR38+0x22800], R2 ;  /* 0x02280002ff0075a7 */ /* 0x000e240008000166 */
[----:B0-----:R-:W-:Y:S05]  /*18f0*/  @!P0 BRA `(.L_x_10982) ;  /* 0x0000011400b08947 */ /* 0x001fea0003800000 */
.L_x_11114:
[----:B------:R-:W-:Y:S05]  /*1900*/  WARPSYNC.ALL ;  /* 0x0000000000007948 */ /* 0x000fea0003800000 */
[----:B------:R-:W-:Y:S01]  /*1910*/  ULOP3.LUT UR4, UR42, 0x1, URZ, 0xfc, !UPT ;  /* 0x000000012a047892 */ /* 0x000fe2000f8efc3f */
[----:B------:R1:W-:Y:S03]  /*1920*/  BAR.SYNC.DEFER_BLOCKING R5, 0x100 ;  /* 0x000400050000751d */ /* 0x0003e60000010000 */
[----:B------:R-:W-:-:S06]  /*1930*/  UISETP.NE.AND UP0, UPT, UR4, 0x3, UPT ;  /* 0x000000030400788c */ /* 0x000fcc000bf05270 */
[----:B------:R-:W-:-:S13]  /*1940*/  PLOP3.LUT P0, PT, PT, PT, UP0, 0x40, 0x0 ;  /* 0x000000000000781c */ /* 0x000fda0003f0e808 */
[----:B-1----:R-:W-:Y:S05]  /*1950*/  @P0 BRA `(.L_x_10983) ;  /* 0x0000000000040947 */ /* 0x002fea0003800000 */
[----:B------:R-:W-:Y:S01]  /*1960*/  BPT.TRAP 0x1 ;  /* 0x000000040000795c */ /* 0x000fe20000300000 */
.L_x_10983:
[----:B------:R-:W-:Y:S01]  /*1970*/  PLOP3.LUT P1, PT, PT, PT, UP0, 0x40, 0x0 ;  /* 0x000000000000781c */ /* 0x000fe20003f2e808 */
[----:B------:R1:W2:-:S12]  /*1980*/  SYNCS.PHASECHK.TRANS64.TRYWAIT P0, [UR38+0x22830], R2 ;  /* 0x02283002ff0075a7 */ /* 0x0002980008000166 */
[----:B-1----:R-:W-:Y:S05]  /*1990*/  @P1 BRA `(.L_x_10984) ;  /* 0x0000000000041947 */ /* 0x002fea0003800000 */
[----:B------:R-:W-:Y:S01]  /*19a0*/  BPT.TRAP 0x1 ;  /* 0x000000040000795c */ /* 0x000fe20000300000 */
.L_x_10984:
[----:B--2---:R-:W-:Y:S05]  /*19b0*/  @P0 BRA `(.L_x_10985) ;  /* 0x0000000000080947 */ /* 0x004fea0003800000 */
[----:B------:R-:W1:Y:S02]  /*19c0*/  SYNCS.PHASECHK.TRANS64.TRYWAIT P0, [UR38+0x22830], R2 ;  /* 0x02283002ff0075a7 */ /* 0x000e640008000166 */
[----:B-1----:R-:W-:Y:S05]  /*19d0*/  @!P0 BRA `(.L_x_10986) ;  /* 0x0000011400908947 */ /* 0x002fea0003800000 */
.L_x_10985:
[----:B------:R-:W-:Y:S01]  /*19e0*/  UIADD3 UR4, UR38, 0x1c400, URZ ;  /* 0x0001c40026047890 */ /* 0x000fe2000fffe03f */
[----:B------:R-:W-:Y:S01]  /*19f0*/  WARPGROUP.ARRIVE ;  /* 0x00000000000079c5 */ /* 0x000fe20000000000 */
[----:B------:R-:W-:Y:S01]  /*1a00*/  ULOP3.LUT UR45, UR45, 0x10000, URZ, 0xfc, !UPT ;  /* 0x000100002d2d7892 */ /* 0x000fe2000f8efc3f */
[----:B------:R-:W-:Y:S01]  /*1a10*/  PLOP3.LUT P0, PT, PT, PT, UP0, 0x40, 0x0 ;  /* 0x000000000000781c */ /* 0x000fe20003f0e808 */
[----:B------:R-:W-:Y:S01]  /*1a20*/  USHF.R.U32.HI UR4, URZ, 0x4, UR4 ;  /* 0x000000043f047899 */ /* 0x000fe20008011604 */
[----:B------:R-:W-:Y:S01]  /*1a30*/  IADD3 R4, -R16, 0xb, RZ ;  /* 0x0000000b10047810 */ /* 0x000fe20007ffe1ff */
[----:B------:R-:W-:Y:S01]  /*1a40*/  UMOV UR21, 0x40000040 ;  /* 0x4000004000157882 */ /* 0x000fe20000000000 */
[----:B------:R-:W-:Y:S01]  /*1a50*/  UMOV UR23, 0x40000040 ;  /* 0x4000004000177882 */ /* 0x000fe20000000000 */
[----:B------:R-:W-:Y:S01]  /*1a60*/  ULOP3.LUT UR4, UR4, 0x3fff, URZ, 0xc0, !UPT ;  /* 0x00003fff04047892 */ /* 0x000fe2000f8ec03f */
[----:B------:R-:W1:Y:S01]  /*1a70*/  S2UR UR5, SR_CgaCtaId ;  /* 0x00000000000579c3 */ /* 0x000e620000008800 */
        /* <DEDUP_REMOVED lines=8> */
[----:B------:R-:W-:Y:S01]  /*1b00*/  UIADD3 UR14, UR4, 0x4, URZ ;  /* 0x00000004040e7890 */ /* 0x000fe2000fffe03f */
[----:B------:R-:W-:Y:S01]  /*1b10*/  HGMMA.64x96x16.F32.BF16 R24, gdesc[UR20], RZ, !UPT, gsb0 ;  /* 0x01600000141879f0 */ /* 0x000fe2000c0018ff */
        /* <DEDUP_REMOVED lines=17> */
[----:B-1----:R-:W-:Y:S05]  /*1c30*/  @P0 BRA `(.L_x_10987) ;  /* 0x0000000000040947 */ /* 0x002fea0003800000 */
[----:B------:R-:W-:Y:S01]  /*1c40*/  BPT.TRAP 0x1 ;  /* 0x000000040000795c */ /* 0x000fe20000300000 */
.L_x_10987:
[----:B------:R-:W-:Y:S01]  /*1c50*/  LOP3.LUT R0, R23, 0xffffff80, RZ, 0xc0, !PT ;  /* 0xffffff8017007812 */ /* 0x000fe200078ec0ff */
[----:B------:R-:W-:Y:S01]  /*1c60*/  UISETP.NE.AND UP2, UPT, UR40, URZ, UPT ;  /* 0x0000003f2800728c */ /* 0x000fe2000bf45270 */
[----:B------:R-:W-:Y:S01]  /*1c70*/  LEA.HI R72, R72, R19, RZ, 0x2 ;  /* 0x0000001348487211 */ /* 0x000fe200078f10ff */
[----:B------:R-:W-:Y:S01]  /*1c80*/  UISETP.NE.AND UP1, UPT, UR43, URZ, UPT ;  /* 0x0000003f2b00728c */ /* 0x000fe2000bf25270 */
[----:B------:R-:W-:Y:S01]  /*1c90*/  LEA.HI R8, R73, R73, RZ, 0x1 ;  /* 0x0000004949087211 */ /* 0x000fe200078f08ff */
[C---:B0-----:R-:W-:Y:S01]  /*1ca0*/  IMAD.IADD R3, R19.reuse, 0x1, -R0 ;  /* 0x0000000113037824 */ /* 0x041fe200078e0a00 */
[----:B------:R-:W-:Y:S01]  /*1cb0*/  LOP3.LUT R72, R72, 0xfffffffc, RZ, 0xc0, !PT ;  /* 0xfffffffc48487812 */ /* 0x000fe200078ec0ff */
[----:B------:R-:W-:Y:S01]  /*1cc0*/  ULDC UR25, c[0x0][0x9dc] ;  /* 0x0002770000197ab9 */ /* 0x000fe20000000800 */
[----:B------:R-:W-:Y:S01]  /*1cd0*/  LOP3.LUT R8, R8, 0x3fffffe, RZ, 0xc0, !PT ;  /* 0x03fffffe08087812 */ /* 0x000fe200078ec0ff */
[----:B------:R-:W-:Y:S01]  /*1ce0*/  ULDC UR15, c[0x0][0x288] ;  /* 0x0000a200000f7ab9 */ /* 0x000fe20000000800 */
        /* <DEDUP_REMOVED lines=8> */
[--C-:B------:R-:W-:Y:S01]  /*1d70*/  SHF.R.S32.HI R0, RZ, 0x2, R6.reuse ;  /* 0x00000002ff007819 */ /* 0x100fe20000011406 */
[----:B------:R-:W-:Y:S01]  /*1d80*/  ULOP3.LUT UR25, URZ, UR25, URZ, 0x33, !UPT ;  /* 0x000000193f197292 */ /* 0x000fe2000f8e333f */
[----:B------:R-:W-:Y:S01]  /*1d90*/  SHF.R.S32.HI R9, RZ, 0x1f, R6 ;  /* 0x0000001fff097819 */ /* 0x000fe20000011406 */
[----:B------:R-:W-:Y:S01]  /*1da0*/  ULDC UR18, c[0x0][0x9e0] ;  /* 0x0002780000127ab9 */ /* 0x000fe20000000800 */
[----:B------:R-:W-:-:S02]  /*1db0*/  SHF.R.S32.HI R7, RZ, 0x5, R7 ;  /* 0x00000005ff077819 */ /* 0x000fc40000011407 */
[----:B------:R-:W-:Y:S02]  /*1dc0*/  LEA.HI R9, R9, R0, RZ, 0x3 ;  /* 0x0000000009097211 */ /* 0x000fe400078f18ff */
[----:B------:R-:W-:Y:S02]  /*1dd0*/  LEA.HI R10, R72, R72, RZ, 0x1 ;  /* 0x00000048480a7211 */ /* 0x000fe400078f08ff */
[----:B------:R-:W-:Y:S02]  /*1de0*/  LEA R11, R7, UR44, 0x4 ;  /* 0x0000002c070b7c11 */ /* 0x000fe4000f8e20ff */
[----:B------:R-:W-:Y:S02]  /*1df0*/  LOP3.LUT R9, R9, 0xfffffff8, RZ, 0xc0, !PT ;  /* 0xfffffff809097812 */ /* 0x000fe400078ec0ff */
[----:B------:R-:W-:Y:S02]  /*1e00*/  LOP3.LUT R7, R10, 0x1ffffffe, RZ, 0xc0, !PT ;  /* 0x1ffffffe0a077812 */ /* 0x000fe400078ec0ff */
[----:B------:R-:W-:Y:S01]  /*1e10*/  IADD3 R9, R11, R0, -R9 ;  /* 0x000000000b097210 */ /* 0x000fe20007ffe809 */
[----:B------:R-:W-:Y:S01]  /*1e20*/  IMAD.MOV.U32 R11, RZ, RZ, -0x60 ;  /* 0xffffffa0ff0b7424 */ /* 0x000fe200078e00ff */
[----:B------:R-:W-:Y:S01]  /*1e30*/  PLOP3.LUT P1, PT, PT, PT, UP2, 0x80, 0x0 ;  /* 0x000000000000781c */ /* 0x000fe20003f2f028 */
[----:B------:R-:W-:Y:S01]  /*1e40*/  IMAD.IADD R0, R72, 0x1, -R7 ;  /* 0x0000000148007824 */ /* 0x000fe200078e0a07 */
[----:B------:R-:W-:Y:S01]  /*1e50*/  LOP3.LUT R6, R6, 0x7ffffffc, RZ, 0xc0, !PT ;  /* 0x7ffffffc06067812 */ /* 0x000fe200078ec0ff */
[----:B------:R-:W-:-:S02]  /*1e60*/  IMAD R9, R8, 0x40, R9 ;  /* 0x0000004008097824 */ /* 0x000fc400078e0209 */
[----:B------:R-:W-:Y:S02]  /*1e70*/  IMAD R14, R22, R11, 0x60 ;  /* 0x00000060160e7424 */ /* 0x000fe400078e020b */
[----:B------:R-:W-:Y:S02]  /*1e80*/  IMAD R0, R0, 0x8, R9 ;  /* 0x0000000800007824 */ /* 0x000fe400078e0209 */
[----:B------:R-:W-:Y:S02]  /*1e90*/  IMAD.IADD R3, R3, 0x1, -R6 ;  /* 0x0000000103037824 */ /* 0x000fe400078e0a06 */
[----:B------:R-:W-:Y:S01]  /*1ea0*/  @P0 IMAD.HI.U32 R7, R0, UR6, RZ ;  /* 0x0000000600070c27 */ /* 0x000fe2000f8e00ff */
[----:B------:R-:W-:Y:S01]  /*1eb0*/  UIADD3 UR6, UR38, 0x22840, URZ ;  /* 0x0002284026067890 */ /* 0x000fe2000fffe03f */
[----:B------:R-:W-:Y:S02]  /*1ec0*/  PLOP3.LUT P0, PT, PT, PT, UP1, 0x40, 0x0 ;  /* 0x000000000000781c */ /* 0x000fe40003f0e818 */
[----:B------:R-:W-:Y:S01]  /*1ed0*/  IMAD.MOV.U32 R8, RZ, RZ, R0 ;  /* 0x000000ffff087224 */ /* 0x000fe200078e0000 */
[----:B------:R-:W-:Y:S01]  /*1ee0*/  @P1 SHF.R.U32.HI R8, RZ, UR7, R7 ;  /* 0x00000007ff081c19 */ /* 0x000fe20008011607 */
[----:B------:R-:W-:Y:S01]  /*1ef0*/  IMAD R7, R22, -0x60, R17 ;  /* 0xffffffa016077824 */ /* 0x000fe200078e0211 */
[----:B------:R-:W-:Y:S01]  /*1f00*/  UPRMT UR6, UR5, 0x654, UR6 ;  /* 0x0000065405067896 */ /* 0x000fe20008000006 */
[----:B------:R-:W-:-:S02]  /*1f10*/  IMAD R20, R3, -0x2, R14 ;  /* 0xfffffffe03147824 */ /* 0x000fc400078e020e */
[----:B------:R-:W0:Y:S01]  /*1f20*/  SHFL.IDX PT, R10, R8, RZ, 0x1c1f ;  /* 0x001c1fff080a7589 */ /* 0x000e2200000e0000 */
[----:B------:R-:W-:-:S04]  /*1f30*/  VIADD R6, R7, 0x61 ;  /* 0x0000006107067836 */ /* 0x000fc80000000000 */
[----:B------:R-:W-:Y:S01]  /*1f40*/  IMAD R9, R3, -0x2, R6 ;  /* 0xfffffffe03097824 */ /* 0x000fe200078e0206 */
[----:B------:R-:W-:Y:S01]  /*1f50*/  SYNCS.ARRIVE.TRANS64.RED.A1T0 RZ, [UR6], RZ ;  /* 0x000000ffffff79a7 */ /* 0x000fe20008100406 */
[----:B------:R-:W-:Y:S02]  /*1f60*/  VIADD R6, R7, 0x60 ;  /* 0x0000006007067836 */ /* 0x000fe40000000000 */
[----:B------:R-:W-:Y:S02]  /*1f70*/  VIADD R9, R9, -UR15 ;  /* 0x8000000f09097c36 */ /* 0x000fe40008000000 */
[----:B------:R-:W-:Y:S02]  /*1f80*/  IMAD R11, R3, -0x2, R6 ;  /* 0xfffffffe030b7824 */ /* 0x000fe400078e0206 */
[C---:B------:R-:W-:Y:S02]  /*1f90*/  VIADD R12, R9.reuse, UR18 ;  /* 0x00000012090c7c36 */ /* 0x040fe40008000000 */
[----:B------:R-:W-:-:S03]  /*1fa0*/  VIADD R13, R9, UR25 ;  /* 0x00000019090d7c36 */ /* 0x000fc60008000000 */
[----:B0-----:R-:W-:Y:S01]  /*1fb0*/  VIADDMNMX R6, R10, R12, R11, PT ;  /* 0x0000000c0a067246 */ /* 0x001fe2000380010b */
[----:B------:R-:W-:Y:S01]  /*1fc0*/  IMAD.IADD R7, R13, 0x1, R10 ;  /* 0x000000010d077824 */ /* 0x000fe200078e020a */
[----:B------:R-:W-:Y:S06]  /*1fd0*/  @P0 BRA `(.L_x_10988) ;  /* 0x00000000005c0947 */ /* 0x000fec0003800000 */
        /* <DEDUP_REMOVED lines=13> */
.L_x_10990:
[----:B------:R-:W-:Y:S02]  /*20b0*/  ULDC UR6, c[0x0][0x9e4] ;  /* 0x0002790000067ab9 */ /* 0x000fe40000000800 */
[----:B------:R-:W-:-:S05]  /*20c0*/  IMAD.U32 R15, RZ, RZ, UR6 ;  /* 0x00000006ff0f7e24 */ /* 0x000fca000f8e00ff */
[----:B------:R-:W-:-:S13]  /*20d0*/  ISETP.NE.AND P0, PT, R15, 0x1, PT ;  /* 0x000000010f00780c */ /* 0x000fda0003f05270 */
[----:B------:R-:W0:Y:S02]  /*20e0*/  @P0 LDC.64 R72, c[0x0][0x9e8] ;  /* 0x00027a00ff480b82 */ /* 0x000e240000000a00 */
[----:B0-----:R-:W-:-:S05]  /*20f0*/  @P0 IMAD.HI.U32 R10, R9, R72, RZ ;  /* 0x00000048090a0227 */ /* 0x001fca00078e00ff */
[----:B------:R-:W-:-:S07]  /*2100*/  @P0 SHF.R.U32.HI R9, RZ, R73, R10 ;  /* 0x00000049ff090219 */ /* 0x000fce000001160a */
.L_x_10991:
[----:B------:R-:W-:Y:S05]  /*2110*/  BSYNC B0 ;  /* 0x0000000000007941 */ /* 0x000fea0003800000 */
.L_x_10989:
[----:B------:R-:W-:-:S05]  /*2120*/  IMAD R9, R9, R15, R20 ;  /* 0x0000000f09097224 */ /* 0x000fca00078e0214 */
[----:B------:R-:W-:Y:S02]  /*2130*/  VIADDMNMX R6, R9, R15, R6, PT ;  /* 0x0000000f09067246 */ /* 0x000fe40003800106 */
[----:B------:R-:W-:-:S07]  /*2140*/  VIMNMX R7, R7, R9, !PT ;  /* 0x0000000907077248 */ /* 0x000fce0007fe0100 */
.L_x_10988:
[C---:B------:R-:W-:Y:S01]  /*2150*/  ISETP.GE.AND P1, PT, R14.reuse, 0x1, PT ;  /* 0x000000010e00780c */ /* 0x040fe20003f26270 */
[----:B------:R-:W0:Y:S01]  /*2160*/  SHFL.IDX PT, R8, R8, 0x1, 0x1c1f ;  /* 0x003c1f0008087f89 */ /* 0x000e2200000e0000 */
[C---:B------:R-:W-:Y:S01]  /*2170*/  ISETP.GE.AND P0, PT, R14.reuse, 0x2, PT ;  /* 0x000000020e00780c */ /* 0x040fe20003f06270 */
[----:B------:R-:W-:Y:S01]  /*2180*/  UISETP.NE.AND UP1, UPT, UR43, URZ, UPT ;  /* 0x0000003f2b00728c */ /* 0x000fe2000bf25270 */
[----:B------:R-:W-:Y:S02]  /*2190*/  P2R R15, PR, RZ, 0x2 ;  /* 0x00000002ff0f7803 */ /* 0x000fe40000000000 */
[C---:B------:R-:W-:Y:S02]  /*21a0*/  ISETP.GT.AND P3, PT, R7.reuse, RZ, !P1 ;  /* 0x000000ff0700720c */ /* 0x040fe40004f64270 */
[----:B------:R-:W-:Y:S02]  /*21b0*/  ISETP.GE.AND P1, PT, R14, 0x9, PT ;  /* 0x000000090e00780c */ /* 0x000fe40003f26270 */
[----:B------:R-:W-:-:S02]  /*21c0*/  ISETP.GT.AND P2, PT, R7, 0x1, !P0 ;  /* 0x000000010700780c */ /* 0x000fc40004744270 */
[----:B------:R-:W-:Y:S02]  /*21d0*/  P2R R19, PR, RZ, 0x2 ;  /* 0x00000002ff137803 */ /* 0x000fe40000000000 */
[----:B------:R-:W-:Y:S02]  /*21e0*/  ISETP.GT.AND P1, PT, R7, 0x8, !P1 ;  /* 0x000000080700780c */ /* 0x000fe40004f24270 */
[----:B------:R-:W-:Y:S02]  /*21f0*/  ISETP.GE.AND P4, PT, R14, 0x11, PT ;  /* 0x000000110e00780c */ /* 0x000fe40003f86270 */
[C---:B------:R-:W-:Y:S02]  /*2200*/  ISETP.LT.OR P1, PT, R6.reuse, 0x9, P1 ;  /* 0x000000090600780c */ /* 0x040fe40000f21670 */
[----:B------:R-:W-:Y:S02]  /*2210*/  ISETP.LT.OR P3, PT, R6, 0x1, P3 ;  /* 0x000000010600780c */ /* 0x000fe40001f61670 */
[----:B------:R-:W-:-:S02]  /*2220*/  FSEL R28, R28, -INF , !P1 ;  /* 0xff8000001c1c7808 */ /* 0x000fc40004800000 */
[----:B------:R-:W-:Y:S02]  /*2230*/  ISETP.LT.OR P2, PT, R6, 0x2, P2 ;  /* 0x000000020600780c */ /* 0x000fe40001741670 */
[----:B------:R-:W-:Y:S02]  /*2240*/  ISETP.GT.AND P1, PT, R7, 0x10, !P4 ;  /* 0x000000100700780c */ /* 0x000fe40006724270 */
[----:B------:R-:W-:Y:S02]  /*2250*/  ISETP.GE.AND P5, PT, R14, 0xa, PT ;  /* 0x0000000a0e00780c */ /* 0x000fe40003fa6270 */
[----:B------:R-:W-:Y:S02]  /*2260*/  FSEL R24, R24, -INF , !P3 ;  /* 0xff80000018187808 */ /* 0x000fe40005800000 */
[----:B------:R-:W-:Y:S02]  /*2270*/  FSEL R72, R25, -INF , !P2 ;  /* 0xff80000019487808 */ /* 0x000fe40005000000 */
[----:B------:R-:W-:-:S02]  /*2280*/  ISETP.LT.OR P1, PT, R6, 0x11, P1 ;  /* 0x000000110600780c */ /* 0x000fc40000f21670 */
[C---:B------:R-:W-:Y:S02]  /*2290*/  ISETP.GT.AND P2, PT, R7.reuse, 0x9, !P5 ;  /* 0x000000090700780c */ /* 0x040fe40006f44270 */
[----:B------:R-:W-:Y:S02]  /*22a0*/  ISETP.GE.AND P3, PT, R14, 0x12, PT ;  /* 0x000000120e00780c */ /* 0x000fe40003f66270 */
[----:B------:R-:W-:Y:S02]  /*22b0*/  FSEL R32, R32, -INF , !P1 ;  /* 0xff80000020207808 */ /* 0x000fe40004800000 */
[----:B------:R-:W-:Y:S02]  /*22c0*/  ISETP.LT.OR P2, PT, R6, 0xa, P2 ;  /* 0x0000000a0600780c */ /* 0x000fe40001741670 */
[----:B------:R-:W-:Y:S02]  /*22d0*/  ISETP.GT.AND P1, PT, R7, 0x11, !P3 ;  /* 0x000000110700780c */ /* 0x000fe40005f24270 */
[----:B------:R-:W-:-:S02]  /*22e0*/  FSEL R74, R29, -INF , !P2 ;  /* 0xff8000001d4a7808 */ /* 0x000fc40005000000 */
        /* <DEDUP_REMOVED lines=63> */
[----:B------:R-:W-:Y:S02]  /*26e0*/  ISETP.GE.AND P1, PT, R14, 0x49, PT ;  /* 0x000000490e00780c */ /* 0x000fe40003f26270 */
[----:B------:R-:W-:Y:S02]  /*26f0*/  P2R R23, PR, RZ, 0x10 ;  /* 0x00000010ff177803 */ /* 0x000fe40000000000 */
[----:B------:R-:W-:-:S02]  /*2700*/  ISETP.GT.AND P2, PT, R7, 0x48, !P1 ;  /* 0x000000480700780c */ /* 0x000fc40004f44270 */
[----:B------:R-:W-:Y:S02]  /*2710*/  P2R R21, PR, RZ, 0x20 ;  /* 0x00000020ff157803 */ /* 0x000fe40000000000 */
        /* <DEDUP_REMOVED lines=25> */
[----:B------:R-:W-:-:S13]  /*28b0*/  PLOP3.LUT P6, PT, PT, PT, UP1, 0x40, 0x0 ;  /* 0x000000000000781c */ /* 0x000fda0003fce818 */
[----:B------:R-:W-:Y:S05]  /*28c0*/  @P6 BRA `(.L_x_10992) ;  /* 0x00000000005c6947 */ /* 0x000fea0003800000 */
        /* <DEDUP_REMOVED lines=13> */
.L_x_10994:
[----:B------:R-:W-:Y:S02]  /*29a0*/  ULDC UR6, c[0x0][0x9e4] ;  /* 0x0002790000067ab9 */ /* 0x000fe40000000800 */
[----:B------:R-:W-:-:S05]  /*29b0*/  IMAD.U32 R10, RZ, RZ, UR6 ;  /* 0x00000006ff0a7e24 */ /* 0x000fca000f8e00ff */
[----:B------:R-:W-:-:S13]  /*29c0*/  ISETP.NE.AND P6, PT, R10, 0x1, PT ;  /* 0x000000010a00780c */ /* 0x000fda0003fc5270 */
[----:B------:R-:W0:Y:S02]  /*29d0*/  @P6 LDC.64 R12, c[0x0][0x9e8] ;  /* 0x00027a00ff0c6b82 */ /* 0x000e240000000a00 */
[----:B0-----:R-:W-:-:S05]  /*29e0*/  @P6 IMAD.HI.U32 R8, R9, R12, RZ ;  /* 0x0000000c09086227 */ /* 0x001fca00078e00ff */
[----:B------:R-:W-:-:S07]  /*29f0*/  @P6 SHF.R.U32.HI R9, RZ, R13, R8 ;  /* 0x0000000dff096219 */ /* 0x000fce0000011608 */
.L_x_10995:
[----:B------:R-:W-:Y:S05]  /*2a00*/  BSYNC B0 ;  /* 0x0000000000007941 */ /* 0x000fea0003800000 */
.L_x_10993:
[----:B------:R-:W-:-:S05]  /*2a10*/  IMAD R9, R9, R10, R20 ;  /* 0x0000000a09097224 */ /* 0x000fca00078e0214 */
[----:B------:R-:W-:Y:S02]  /*2a20*/  VIADDMNMX R6, R9, R10, R6, PT ;  /* 0x0000000a09067246 */ /* 0x000fe40003800106 */
[----:B------:R-:W-:-:S07]  /*2a30*/  VIMNMX R7, R7, R9, !PT ;  /* 0x0000000907077248 */ /* 0x000fce0007fe0100 */
.L_x_10992:
[----:B------:R-:W-:Y:S01]  /*2a40*/  ISETP.GT.AND P0, PT, R7, 0x1, !P0 ;  /* 0x000000010700780c */ /* 0x000fe20004704270 */
[----:B------:R-:W-:Y:S01]  /*2a50*/  ULDC UR14, c[0x0][0x988] ;  /* 0x00026200000e7ab9 */ /* 0x000fe20000000800 */
[----:B------:R-:W-:Y:S02]  /*2a60*/  ISETP.NE.AND P6, PT, R25, RZ, PT ;  /* 0x000000ff1900720c */ /* 0x000fe40003fc5270 */
        /* <DEDUP_REMOVED lines=59> */
[C---:B------:R-:W-:Y:S02]  /*2e20*/  ISETP.GT.AND P1, PT, R7.reuse, 0x48, !P1 ;  /* 0x000000480700780c */ /* 0x040fe40004f24270 */
        /* <DEDUP_REMOVED lines=10> */
[----:B0-----:R-:W-:-:S02]  /*2ed0*/  FMNMX.FTZ R10, R9, R8, !PT ;  /* 0x00000008090a7209 */ /* 0x001fc40007810000 */
[----:B------:R-:W-:Y:S02]  /*2ee0*/  FSEL R47, R47, -INF , !P0 ;  /* 0xff8000002f2f7808 */ /* 0x000fe40004000000 */
[----:B------:R-:W-:Y:S01]  /*2ef0*/  ISETP.NE.AND P0, PT, R45, RZ, PT ;  /* 0x000000ff2d00720c */ /* 0x000fe20003f05270 */
[----:B------:R-:W0:Y:S01]  /*2f00*/  SHFL.BFLY PT, R11, R10, 0x1, 0x1f ;  /* 0x0c201f000a0b7f89 */ /* 0x000e2200000e0000 */
[C---:B------:R-:W-:Y:S02]  /*2f10*/  ISETP.LT.OR P1, PT, R6.reuse, 0x49, P1 ;  /* 0x000000490600780c */ /* 0x040fe40000f21670 */
[----:B------:R-:W-:Y:S02]  /*2f20*/  ISETP.GT.AND P0, PT, R7, 0x30, !P0 ;  /* 0x000000300700780c */ /* 0x000fe40004704270 */
[C---:B------:R-:W-:Y:S02]  /*2f30*/  ISETP.LT.OR P2, PT, R6.reuse, 0x4a, P2 ;  /* 0x0000004a0600780c */ /* 0x040fe40001741670 */
[----:B------:R-:W-:-:S02]  /*2f40*/  ISETP.LT.OR P0, PT, R6, 0x31, P0 ;  /* 0x000000310600780c */ /* 0x000fc40000701670 */
[----:B------:R-:W-:Y:S02]  /*2f50*/  FSEL R62, R62, -INF , !P1 ;  /* 0xff8000003e3e7808 */ /* 0x000fe40004800000 */
[----:B------:R-:W-:Y:S02]  /*2f60*/  FSEL R50, R50, -INF , !P0 ;  /* 0xff80000032327808 */ /* 0x000fe40004000000 */
[----:B------:R-:W-:Y:S02]  /*2f70*/  ISETP.NE.AND P0, PT, R77, RZ, PT ;  /* 0x000000ff4d00720c */ /* 0x000fe40003f05270 */
[----:B------:R-:W-:Y:S02]  /*2f80*/  ISETP.LT.OR P3, PT, R6, 0x51, P3 ;  /* 0x000000510600780c */ /* 0x000fe40001f61670 */
[----:B------:R-:W-:Y:S02]  /*2f90*/  ISETP.GT.AND P0, PT, R7, 0x31, !P0 ;  /* 0x000000310700780c */ /* 0x000fe40004704270 */
[----:B------:R-:W-:-:S02]  /*2fa0*/  FSEL R63, R63, -INF , !P2 ;  /* 0xff8000003f3f7808 */ /* 0x000fc40005000000 */
[C---:B------:R-:W-:Y:S02]  /*2fb0*/  ISETP.LT.OR P0, PT, R6.reuse, 0x32, P0 ;  /* 0x000000320600780c */ /* 0x040fe40000701670 */
[----:B------:R-:W-:Y:S02]  /*2fc0*/  ISETP.LT.OR P4, PT, R6, 0x52, P4 ;  /* 0x000000520600780c */ /* 0x000fe40002781670 */
[----:B------:R-:W-:Y:S02]  /*2fd0*/  FSEL R51, R51, -INF , !P0 ;  /* 0xff80000033337808 */ /* 0x000fe40004000000 */
[----:B------:R-:W-:Y:S02]  /*2fe0*/  ISETP.NE.AND P0, PT, R49, RZ, PT ;  /* 0x000000ff3100720c */ /* 0x000fe40003f05270 */
[----:B0-----:R-:W-:Y:S02]  /*2ff0*/  FMNMX.FTZ R8, R10, R11, !PT ;  /* 0x0000000b0a087209 */ /* 0x001fe40007810000 */
[----:B------:R-:W-:-:S02]  /*3000*/  ISETP.GT.AND P0, PT, R7, 0x38, !P0 ;  /* 0x000000380700780c */ /* 0x000fc40004704270 */
[----:B------:R-:W-:Y:S01]  /*3010*/  FSEL R66, R66, -INF , !P3 ;  /* 0xff80000042427808 */ /* 0x000fe20005800000 */
[----:B------:R-:W-:Y:S01]  /*3020*/  FMUL.FTZ R11, R8, UR14 ;  /* 0x0000000e080b7c20 */ /* 0x000fe20008410000 */
[C---:B------:R-:W-:Y:S02]  /*3030*/  ISETP.LT.OR P0, PT, R6.reuse, 0x39, P0 ;  /* 0x000000390600780c */ /* 0x040fe40000701670 */
[----:B------:R-:W-:Y:S02]  /*3040*/  ISETP.LT.OR P5, PT, R6, 0x59, P5 ;  /* 0x000000590600780c */ /* 0x000fe40002fa1670 */
[----:B------:R-:W-:Y:S02]  /*3050*/  FSEL R54, R54, -INF , !P0 ;  /* 0xff80000036367808 */ /* 0x000fe40004000000 */
[----:B------:R-:W-:Y:S02]  /*3060*/  ISETP.NE.AND P0, PT, R79, RZ, PT ;  /* 0x000000ff4f00720c */ /* 0x000fe40003f05270 */
[----:B------:R-:W-:-:S02]  /*3070*/  FSEL R67, R67, -INF , !P4 ;  /* 0xff80000043437808 */ /* 0x000fc40006000000 */
[----:B------:R-:W-:Y:S02]  /*3080*/  ISETP.GT.AND P0, PT, R7, 0x39, !P0 ;  /* 0x000000390700780c */ /* 0x000fe40004704270 */
[----:B------:R-:W-:Y:S02]  /*3090*/  FSEL R70, R70, -INF , !P5 ;  /* 0xff80000046467808 */ /* 0x000fe40006800000 */
[----:B------:R-:W-:-:S04]  /*30a0*/  ISETP.LT.OR P0, PT, R6, 0x3a, P0 ;  /* 0x0000003a0600780c */ /* 0x000fc80000701670 */
[----:B------:R-:W-:Y:S02]  /*30b0*/  FSEL R55, R55, -INF , !P0 ;  /* 0xff80000037377808 */ /* 0x000fe40004000000 */
[----:B------:R-:W-:Y:S02]  /*30c0*/  ISETP.GT.AND P0, PT, R7, RZ, !P6 ;  /* 0x000000ff0700720c */ /* 0x000fe40007704270 */
[----:B------:R-:W-:Y:S02]  /*30d0*/  ISETP.NE.AND P6, PT, R53, RZ, PT ;  /* 0x000000ff3500720c */ /* 0x000fe40003fc5270 */
[----:B------:R-:W-:-:S04]  /*30e0*/  ISETP.LT.OR P0, PT, R6, 0x1, P0 ;  /* 0x000000010600780c */ /* 0x000fc80000701670 */
[----:B------:R-:W-:Y:S02]  /*30f0*/  FSEL R26, R26, -INF , !P0 ;  /* 0xff8000001a1a7808 */ /* 0x000fe40004000000 */
[----:B------:R-:W-:Y:S02]  /*3100*/  FSETP.NEU.FTZ.AND P0, PT, R8, -INF , PT ;  /* 0xff8000000800780b */ /* 0x000fe40003f1d000 */
[----:B------:R-:W-:Y:S02]  /*3110*/  FMNMX.FTZ R9, R26, R27, !PT ;  /* 0x0000001b1a097209 */ /* 0x000fe40007810000 */
[----:B------:R-:W-:Y:S02]  /*3120*/  FSEL R11, R11, RZ, P0 ;  /* 0x000000ff0b0b7208 */ /* 0x000fe40000000000 */
[----:B------:R-:W-:Y:S02]  /*3130*/  FMNMX.FTZ R10, R30, R9, !PT ;  /* 0x000000091e0a7209 */ /* 0x000fe40007810000 */
[----:B------:R-:W-:Y:S01]  /*3140*/  ISETP.GT.AND P0, PT, R7, 0x40, !P6 ;  /* 0x000000400700780c */ /* 0x000fe20007704270 */
        /* <DEDUP_REMOVED lines=8> */
[--C-:B------:R-:W-:Y:S01]  /*31d0*/  FFMA.FTZ R19, R32, UR14, -R11.reuse ;  /* 0x0000000e20137c23 */ /* 0x100fe2000801080b */
[----:B------:R-:W-:Y:S01]  /*31e0*/  FMNMX.FTZ R9, R35, R10, !PT ;  /* 0x0000000a23097209 */ /* 0x000fe20007810000 */
[--C-:B------:R-:W-:Y:S01]  /*31f0*/  FFMA.FTZ R20, R76, UR14, -R11.reuse ;  /* 0x0000000e4c147c23 */ /* 0x100fe2000801080b */
[----:B------:R-:W-:Y:S01]  /*3200*/  ISETP.NE.AND P0, PT, R81, RZ, PT ;  /* 0x000000ff5100720c */ /* 0x000fe20003f05270 */
[--C-:B------:R-:W-:Y:S01]  /*3210*/  FFMA.FTZ R24, R82, UR14, -R11.reuse ;  /* 0x0000000e52187c23 */ /* 0x100fe2000801080b */
[----:B------:R-:W-:Y:S01]  /*3220*/  FMNMX.FTZ R10, R38, R9, !PT ;  /* 0x00000009260a7209 */ /* 0x000fe20007810000 */
[----:B------:R-:W0:Y:S01]  /*3230*/  MUFU.EX2 R13, R13 ;  /* 0x0000000d000d7308 */ /* 0x000e220000000800 */
[----:B------:R-:W-:Y:S01]  /*3240*/  ISETP.NE.AND P6, PT, R14, RZ, PT ;  /* 0x000000ff0e00720c */ /* 0x000fe20003fc5270 */
[--C-:B------:R-:W-:Y:S01]  /*3250*/  FFMA.FTZ R14, R28, UR14, -R11.reuse ;  /* 0x0000000e1c0e7c23 */ /* 0x100fe2000801080b */
[----:B------:R-:W-:Y:S01]  /*3260*/  FMNMX.FTZ R9, R39, R10, !PT ;  /* 0x0000000a27097209 */ /* 0x000fe20007810000 */
[--C-:B------:R-:W-:Y:S01]  /*3270*/  FFMA.FTZ R21, R36, UR14, -R11.reuse ;  /* 0x0000000e24157c23 */ /* 0x100fe2000801080b */
[C---:B------:R-:W-:Y:S01]  /*3280*/  ISETP.GT.AND P0, PT, R7.reuse, 0x41, !P0 ;  /* 0x000000410700780c */ /* 0x040fe20004704270 */
[--C-:B------:R-:W-:Y:S01]  /*3290*/  FFMA.FTZ R23, R40, UR14, -R11.reuse ;  /* 0x0000000e28177c23 */ /* 0x100fe2000801080b */
[----:B------:R-:W-:Y:S01]  /*32a0*/  FMNMX.FTZ R10, R42, R9, !PT ;  /* 0x000000092a0a7209 */ /* 0x000fe20007810000 */
[----:B------:R-:W-:Y:S01]  /*32b0*/  MUFU.EX2 R14, R14 ;  /* 0x0000000e000e7308 */ /* 0x000fe20000000800 */
[----:B------:R-:W-:Y:S01]  /*32c0*/  ISETP.GT.AND P6, PT, R7, 0x59, !P6 ;  /* 0x000000590700780c */ /* 0x000fe200077c4270 */
[--C-:B------:R-:W-:Y:S01]  /*32d0*/  FFMA.FTZ R28, R48, UR14, -R11.reuse ;  /* 0x0000000e301c7c23 */ /* 0x100fe2000801080b */
[----:B------:R-:W-:Y:S01]  /*32e0*/  FMNMX.FTZ R9, R43, R10, !PT ;  /* 0x0000000a2b097209 */ /* 0x000fe20007810000 */
[--C-:B------:R-:W-:Y:S01]  /*32f0*/  FFMA.FTZ R32, R52, UR14, -R11.reuse ;  /* 0x0000000e34207c23 */ /* 0x100fe2000801080b */
[----:B------:R-:W-:Y:S01]  /*3300*/  ISETP.LT.OR P0, PT, R6, 0x42, P0 ;  /* 0x000000420600780c */ /* 0x000fe20000701670 */
[----:B------:R-:W-:Y:S01]  /*3310*/  FFMA.FTZ R33, R86, UR14, -R11 ;  /* 0x0000000e56217c23 */ /* 0x000fe2000801080b */
[----:B------:R-:W-:Y:S01]  /*3320*/  FMNMX.FTZ R10, R46, R9, !PT ;  /* 0x000000092e0a7209 */ /* 0x000fe20007810000 */
[----:B------:R-:W1:Y:S01]  /*3330*/  MUFU.EX2 R15, R15 ;  /* 0x0000000f000f7308 */ /* 0x000e620000000800 */
[----:B------:R-:W-:Y:S01]  /*3340*/  FSEL R59, R59, -INF , !P0 ;  /* 0xff8000003b3b7808 */ /* 0x000fe20004000000 */
[----:B0-----:R-:W-:Y:S01]  /*3350*/  FADD.FTZ R49, R12, R13 ;  /* 0x0000000d0c317221 */ /* 0x001fe20000010000 */
        /* <DEDUP_REMOVED lines=9> */
[----:B------:R-:W-:Y:S01]  /*33f0*/  FFMA.FTZ R45, R92, UR14, -R11 ;  /* 0x0000000e5c2d7c23 */ /* 0x000fe2000801080b */
[----:B------:R-:W-:-:S02]  /*3400*/  F2FP.BF16.F32.PACK_AB R152, R13, R12 ;  /* 0x0000000c0d98723e */ /* 0x000fc400000010ff */
[----:B------:R-:W-:Y:S01]  /*3410*/  FMNMX.FTZ R10, R54, R9, !PT ;  /* 0x00000009360a7209 */ /* 0x000fe20007810000 */
[----:B------:R-:W-:Y:S01]  /*3420*/  FFMA.FTZ R9, R78, UR14, -R11 ;  /* 0x0000000e4e097c23 */ /* 0x000fe2000801080b */
[----:B------:R0:W-:Y:S01]  /*3430*/  MUFU.EX2 R25, R24 ;  /* 0x0000001800197308 */ /* 0x0001e20000000800 */
[----:B-1----:R-:W-:Y:S02]  /*3440*/  F2FP.BF16.F32.PACK_AB R154, R15, R14 ;  /* 0x0000000e0f9a723e */ /* 0x002fe400000010ff */
[----:B------:R-:W-:-:S04]  /*3450*/  FMNMX.FTZ R7, R55, R10, !PT ;  /* 0x0000000a37077209 */ /* 0x000fc80007810000 */
[----:B------:R-:W-:Y:S01]  /*3460*/  FMNMX.FTZ R10, R58, R7, !PT ;  /* 0x000000073a0a7209 */ /* 0x000fe20007810000 */
[----:B------:R1:W-:Y:S01]  /*3470*/  MUFU.EX2 R158, R9 ;  /* 0x00000009009e7308 */ /* 0x0003e20000000800 */
[----:B0-----:R-:W-:Y:S02]  /*3480*/  FFMA.FTZ R24, R88, UR14, -R11 ;  /* 0x0000000e58187c23 */ /* 0x001fe4000801080b */
[----:B------:R-:W-:-:S04]  /*3490*/  FMNMX.FTZ R7, R59, R10, !PT ;  /* 0x0000000a3b077209 */ /* 0x000fc80007810000 */
[----:B------:R-:W-:Y:S01]  /*34a0*/  FMNMX.FTZ R10, R62, R7, !PT ;  /* 0x000000073e0a7209 */ /* 0x000fe20007810000 */
[----:B------:R-:W0:Y:S01]  /*34b0*/  MUFU.EX2 R20, R20 ;  /* 0x0000001400147308 */ /* 0x000e220000000800 */
[----:B-1----:R-:W-:Y:S02]  /*34c0*/  FFMA.FTZ R9, R80, UR14, -R11 ;  /* 0x0000000e50097c23 */ /* 0x002fe4000801080b */
[----:B------:R-:W-:-:S04]  /*34d0*/  FMNMX.FTZ R7, R63, R10, !PT ;  /* 0x0000000a3f077209 */ /* 0x000fc80007810000 */
[----:B------:R-:W-:Y:S01]  /*34e0*/  FMNMX.FTZ R10, R66, R7, !PT ;  /* 0x00000007420a7209 */ /* 0x000fe20007810000 */
[----:B------:R1:W-:Y:S03]  /*34f0*/  MUFU.EX2 R160, R9 ;  /* 0x0000000900a07308 */ /* 0x0003e60000000800 */
[----:B------:R-:W-:Y:S01]  /*3500*/  FMNMX.FTZ R7, R67, R10, !PT ;  /* 0x0000000a43077209 */ /* 0x000fe20007810000 */
[--C-:B------:R-:W-:Y:S01]  /*3510*/  FFMA.FTZ R10, R44, UR14, -R11.reuse ;  /* 0x0000000e2c0a7c23 */ /* 0x100fe2000801080b */
[--C-:B------:R-:W-:Y:S02]  /*3520*/  FFMA.FTZ R44, R64, UR14, -R11.reuse ;  /* 0x0000000e402c7c23 */ /* 0x100fe4000801080b */
[----:B------:R-:W-:Y:S01]  /*3530*/  FMNMX.FTZ R6, R70, R7, !PT ;  /* 0x0000000746067209 */ /* 0x000fe20007810000 */
[----:B------:R-:W3:Y:S01]  /*3540*/  MUFU.EX2 R21, R21 ;  /* 0x0000001500157308 */ /* 0x000ee20000000800 */
[----:B-1----:R-:W-:Y:S01]  /*3550*/  FFMA.FTZ R9, R84, UR14, -R11 ;  /* 0x0000000e54097c23 */ /* 0x002fe2000801080b */
[----:B0-----:R-:W-:-:S02]  /*3560*/  F2FP.BF16.F32.PACK_AB R156, R20, R19 ;  /* 0x00000013149c723e */ /* 0x001fc400000010ff */
[----:B------:R-:W-:-:S04]  /*3570*/  FMNMX.FTZ R6, R71, R6, !PT ;  /* 0x0000000647067209 */ /* 0x000fc80007810000 */
[----:B------:R-:W-:Y:S01]  /*3580*/  MUFU.EX2 R29, R9 ;  /* 0x00000009001d7308 */ /* 0x000fe20000000800 */
[----:B------:R-:W0:Y:S07]  /*3590*/  SHFL.BFLY PT, R7, R6, 0x2, 0x1f ;  /* 0x0c401f0006077f89 */ /* 0x000e2e00000e0000 */
[----:B------:R1:W-:Y:S08]  /*35a0*/  MUFU.EX2 R37, R24 ;  /* 0x0000001800257308 */ /* 0x0003f00000000800 */
[----:B------:R-:W-:Y:S01]  /*35b0*/  MUFU.EX2 R23, R23 ;  /* 0x0000001700177308 */ /* 0x000fe20000000800 */
[----:B-1----:R-:W-:-:S04]  /*35c0*/  FADD.FTZ R24, R14, R49 ;  /* 0x000000310e187221 */ /* 0x002fc80000010000 */
[----:B------:R-:W-:-:S03]  /*35d0*/  FADD.FTZ R24, R15, R24 ;  /* 0x000000180f187221 */ /* 0x000fc60000010000 */
[----:B------:R-:W1:Y:S01]  /*35e0*/  MUFU.EX2 R10, R10 ;  /* 0x0000000a000a7308 */ /* 0x000e620000000800 */
[----:B0-----:R-:W-:Y:S01]  /*35f0*/  FMNMX.FTZ R7, R6, R7, !PT ;  /* 0x0000000706077209 */ /* 0x001fe20007810000 */
[----:B------:R-:W-:-:S04]  /*3600*/  FADD.FTZ R49, R19, R24 ;  /* 0x0000001813317221 */ /* 0x000fc80000010000 */
[----:B------:R-:W0:Y:S01]  /*3610*/  SHFL.BFLY PT, R6, R7, 0x1, 0x1f ;  /* 0x0c201f0007067f89 */ /* 0x000e2200000e0000 */
[----:B------:R-:W-:Y:S01]  /*3620*/  FADD.FTZ R24, R20, R49 ;  /* 0x0000003114187221 */ /* 0x000fe20000010000 */
[----:B------:R-:W4:Y:S03]  /*3630*/  MUFU.EX2 R28, R28 ;  /* 0x0000001c001c7308 */ /* 0x000f260000000800 */
[----:B---3--:R-:W-:-:S04]  /*3640*/  FADD.FTZ R53, R21, R24 ;  /* 0x0000001815357221 */ /* 0x008fc80000010000 */
[C---:B------:R-:W-:Y:S01]  /*3650*/  FADD.FTZ R48, R158.reuse, R53 ;  /* 0x000000359e307221 */ /* 0x040fe20000010000 */
[----:B------:R-:W3:Y:S01]  /*3660*/  MUFU.EX2 R32, R32 ;  /* 0x0000002000207308 */ /* 0x000ee20000000800 */
[----:B-1----:R-:W-:Y:S02]  /*3670*/  F2FP.BF16.F32.PACK_AB R162, R25, R10 ;  /* 0x0000000a19a2723e */ /* 0x002fe400000010ff */
[----:B------:R-:W-:Y:S01]  /*3680*/  FADD.FTZ R53, R23, R48 ;  /* 0x0000003017357221 */ /* 0x000fe20000010000 */
[----:B------:R-:W-:-:S03]  /*3690*/  F2FP.BF16.F32.PACK_AB R158, R158, R21 ;  /* 0x000000159e9e723e */ /* 0x000fc600000010ff */
[C---:B------:R-:W-:Y:S01]  /*36a0*/  FADD.FTZ R53, R160.reuse, R53 ;  /* 0x00000035a0357221 */ /* 0x040fe20000010000 */
[----:B------:R-:W1:Y:S01]  /*36b0*/  MUFU.EX2 R33, R33 ;  /* 0x0000002100217308 */ /* 0x000e620000000800 */
[----:B------:R-:W-:Y:S02]  /*36c0*/  F2FP.BF16.F32.PACK_AB R160, R160, R23 ;  /* 0x00000017a0a0723e */ /* 0x000fe400000010ff */
[----:B------:R-:W-:Y:S01]  /*36d0*/  FADD.FTZ R48, R10, R53 ;  /* 0x000000350a307221 */ /* 0x000fe20000010000 */
[----:B----4-:R-:W-:Y:S02]  /*36e0*/  F2FP.BF16.F32.PACK_AB R164, R29, R28 ;  /* 0x0000001c1da4723e */ /* 0x010fe400000010ff */
[----:B0-----:R-:W-:Y:S01]  /*36f0*/  FMNMX.FTZ R9, R7, R6, !PT ;  /* 0x0000000607097209 */ /* 0x001fe20007810000 */
[----:B------:R-:W-:Y:S01]  /*3700*/  FADD.FTZ R53, R25, R48 ;  /* 0x0000003019357221 */ /* 0x000fe20000010000 */
[----:B------:R-:W-:Y:S01]  /*3710*/  MUFU.EX2 R36, R36 ;  /* 0x0000002400247308 */ /* 0x000fe20000000800 */
[----:B------:R-:W-:Y:S01]  /*3720*/  FFMA.FTZ R6, R68, UR14, -R11 ;  /* 0x0000000e44067c23 */ /* 0x000fe2000801080b */
[C---:B------:R-:W-:Y:S01]  /*3730*/  FSETP.NEU.FTZ.AND P0, PT, R9.reuse, -INF , PT ;  /* 0xff8000000900780b */ /* 0x040fe20003f1d000 */
[----:B------:R-:W-:Y:S01]  /*3740*/  FMUL.FTZ R7, R9, UR14 ;  /* 0x0000000e09077c20 */ /* 0x000fe20008410000 */
[----:B------:R-:W-:Y:S01]  /*3750*/  FADD.FTZ R48, R28, R53 ;  /* 0x000000351c307221 */ /* 0x000fe20000010000 */
[----:B------:R-:W-:-:S03]  /*3760*/  FFMA.FTZ R11, R94, UR14, -R11 ;  /* 0x0000000e5e0b7c23 */ /* 0x000fc6000801080b */
[----:B------:R-:W-:Y:S01]  /*3770*/  FSEL R7, R7, RZ, P0 ;  /* 0x000000ff07077208 */ /* 0x000fe20000000000 */
[----:B------:R-:W-:Y:S01]  /*3780*/  FADD.FTZ R53, R29, R48 ;  /* 0x000000301d357221 */ /* 0x000fe20000010000 */
[----:B------:R-:W-:Y:S01]  /*3790*/  MUFU.EX2 R40, R40 ;  /* 0x0000002800287308 */ /* 0x000fe20000000800 */
[----:B------:R-:W-:Y:S02]  /*37a0*/  PLOP3.LUT P0, PT, PT, PT, UP0, 0x40, 0x0 ;  /* 0x000000000000781c */ /* 0x000fe40003f0e808 */
        /* <DEDUP_REMOVED lines=17> */
[----:B------:R-:W-:Y:S01]  /*38c0*/  FFMA.FTZ R55, R55, UR14, -R7 ;  /* 0x0000000e37377c23 */ /* 0x000fe20008010807 */
[----:B---3--:R-:W-:Y:S01]  /*38d0*/  FADD.FTZ R48, R32, R53 ;  /* 0x0000003520307221 */ /* 0x008fe20000010000 */
        /* <DEDUP_REMOVED lines=9> */
[----:B-1----:R-:W-:-:S02]  /*3970*/  F2FP.BF16.F32.PACK_AB R166, R33, R32 ;  /* 0x0000002021a6723e */ /* 0x002fc400000010ff */
[----:B------:R-:W1:Y:S01]  /*3980*/  MUFU.EX2 R31, R31 ;  /* 0x0000001f001f7308 */ /* 0x000e620000000800 */
[----:B0-----:R-:W-:Y:S01]  /*3990*/  FADD.FTZ R49, R26, R27 ;  /* 0x0000001b1a317221 */ /* 0x001fe20000010000 */
[----:B------:R-:W-:Y:S02]  /*39a0*/  F2FP.BF16.F32.PACK_AB R168, R37, R36 ;  /* 0x0000002425a8723e */ /* 0x000fe400000010ff */
[----:B------:R-:W-:-:S04]  /*39b0*/  F2FP.BF16.F32.PACK_AB R153, R27, R26 ;  /* 0x0000001a1b99723e */ /* 0x000fc800000010ff */
[----:B------:R-:W0:Y:S01]  /*39c0*/  MUFU.EX2 R34, R34 ;  /* 0x0000002200227308 */ /* 0x000e220000000800 */
[----:B---3--:R-:W-:-:S07]  /*39d0*/  FADD.FTZ R24, R30, R49 ;  /* 0x000000311e187221 */ /* 0x008fce0000010000 */
[----:B------:R-:W3:Y:S01]  /*39e0*/  MUFU.EX2 R35, R35 ;  /* 0x0000002300237308 */ /* 0x000ee20000000800 */
[C---:B-1----:R-:W-:Y:S01]  /*39f0*/  FADD.FTZ R49, R31.reuse, R24 ;  /* 0x000000181f317221 */ /* 0x042fe20000010000 */
[----:B------:R-:W-:-:S06]  /*3a00*/  F2FP.BF16.F32.PACK_AB R155, R31, R30 ;  /* 0x0000001e1f9b723e */ /* 0x000fcc00000010ff */
[----:B------:R-:W1:Y:S01]  /*3a10*/  MUFU.EX2 R38, R38 ;  /* 0x0000002600267308 */ /* 0x000e620000000800 */
[----:B0-----:R-:W-:-:S07]  /*3a20*/  FADD.FTZ R24, R34, R49 ;  /* 0x0000003122187221 */ /* 0x001fce0000010000 */
[----:B------:R-:W0:Y:S01]  /*3a30*/  MUFU.EX2 R39, R39 ;  /* 0x0000002700277308 */ /* 0x000e220000000800 */
[C---:B---3--:R-:W-:Y:S01]  /*3a40*/  FADD.FTZ R49, R35.reuse, R24 ;  /* 0x0000001823317221 */ /* 0x048fe20000010000 */
[----:B------:R-:W-:-:S06]  /*3a50*/  F2FP.BF16.F32.PACK_AB R157, R35, R34 ;  /* 0x00000022239d723e */ /* 0x000fcc00000010ff */
[----:B------:R-:W3:Y:S01]  /*3a60*/  MUFU.EX2 R42, R42 ;  /* 0x0000002a002a7308 */ /* 0x000ee20000000800 */
[----:B-1----:R-:W-:-:S07]  /*3a70*/  FADD.FTZ R24, R38, R49 ;  /* 0x0000003126187221 */ /* 0x002fce0000010000 */
[----:B------:R-:W1:Y:S01]  /*3a80*/  MUFU.EX2 R43, R43 ;  /* 0x0000002b002b7308 */ /* 0x000e620000000800 */
[C---:B0-----:R-:W-:Y:S01]  /*3a90*/  FADD.FTZ R49, R39.reuse, R24 ;  /* 0x0000001827317221 */ /* 0x041fe20000010000 */
[----:B------:R-:W-:-:S06]  /*3aa0*/  F2FP.BF16.F32.PACK_AB R159, R39, R38 ;  /* 0x00000026279f723e */ /* 0x000fcc00000010ff */
[----:B------:R-:W0:Y:S01]  /*3ab0*/  MUFU.EX2 R46, R46 ;  /* 0x0000002e002e7308 */ /* 0x000e220000000800 */
[----:B---3--:R-:W-:-:S07]  /*3ac0*/  FADD.FTZ R24, R42, R49 ;  /* 0x000000312a187221 */ /* 0x008fce0000010000 */
[----:B------:R-:W3:Y:S01]  /*3ad0*/  MUFU.EX2 R47, R47 ;  /* 0x0000002f002f7308 */ /* 0x000ee20000000800 */
[C---:B-1----:R-:W-:Y:S01]  /*3ae0*/  FADD.FTZ R49, R43.reuse, R24 ;  /* 0x000000182b317221 */ /* 0x042fe20000010000 */
[----:B------:R-:W-:-:S06]  /*3af0*/  F2FP.BF16.F32.PACK_AB R161, R43, R42 ;  /* 0x0000002a2ba1723e */ /* 0x000fcc00000010ff */
[----:B------:R-:W1:Y:S01]  /*3b00*/  MUFU.EX2 R50, R50 ;  /* 0x0000003200327308 */ /* 0x000e620000000800 */
[----:B0-----:R-:W-:Y:S01]  /*3b10*/  FADD.FTZ R24, R46, R49 ;  /* 0x000000312e187221 */ /* 0x001fe20000010000 */
[----:B------:R-:W-:-:S06]  /*3b20*/  FADD.FTZ R49, R33, R48 ;  /* 0x0000003021317221 */ /* 0x000fcc0000010000 */
[----:B------:R-:W0:Y:S01]  /*3b30*/  MUFU.EX2 R51, R51 ;  /* 0x0000003300337308 */ /* 0x000e220000000800 */
[C---:B---3--:R-:W-:Y:S01]  /*3b40*/  FADD.FTZ R7, R47.reuse, R24 ;  /* 0x000000182f077221 */ /* 0x048fe20000010000 */
[----:B------:R-:W-:Y:S01]  /*3b50*/  FADD.FTZ R24, R36, R49 ;  /* 0x0000003124187221 */ /* 0x000fe20000010000 */
[----:B------:R-:W-:-:S03]  /*3b60*/  F2FP.BF16.F32.PACK_AB R163, R47, R46 ;  /* 0x0000002e2fa3723e */ /* 0x000fc600000010ff */
[----:B------:R-:W-:Y:S02]  /*3b70*/  FADD.FTZ R13, R37, R24 ;  /* 0x00000018250d7221 */ /* 0x000fe40000010000 */
[----:B------:R-:W3:Y:S01]  /*3b80*/  MUFU.EX2 R54, R54 ;  /* 0x0000003600367308 */ /* 0x000ee20000000800 */
[----:B-1----:R-:W-:Y:S01]  /*3b90*/  FADD.FTZ R12, R50, R7 ;  /* 0x00000007320c7221 */ /* 0x002fe20000010000 */
[----:B------:R-:W-:-:S06]  /*3ba0*/  FADD.FTZ R14, R40, R13 ;  /* 0x0000000d280e7221 */ /* 0x000fcc0000010000 */
        /* <DEDUP_REMOVED lines=9> */
[C---:B0-----:R-:W-:Y:S01]  /*3c40*/  FADD.FTZ R7, R55.reuse, R12 ;  /* 0x0000000c37077221 */ /* 0x041fe20000010000 */
[----:B------:R-:W-:-:S06]  /*3c50*/  F2FP.BF16.F32.PACK_AB R167, R55, R54 ;  /* 0x0000003637a7723e */ /* 0x000fcc00000010ff */
[----:B------:R-:W0:Y:S01]  /*3c60*/  MUFU.EX2 R45, R45 ;  /* 0x0000002d002d7308 */ /* 0x000e220000000800 */
[----:B---3--:R-:W-:-:S07]  /*3c70*/  FADD.FTZ R12, R44, R13 ;  /* 0x0000000d2c0c7221 */ /* 0x008fce0000010000 */
[----:B------:R-:W3:Y:S01]  /*3c80*/  MUFU.EX2 R59, R59 ;  /* 0x0000003b003b7308 */ /* 0x000ee20000000800 */
[----:B-1----:R-:W-:-:S07]  /*3c90*/  FADD.FTZ R10, R58, R7 ;  /* 0x000000073a0a7221 */ /* 0x002fce0000010000 */
[----:B------:R-:W1:Y:S01]  /*3ca0*/  MUFU.EX2 R6, R6 ;  /* 0x0000000600067308 */ /* 0x000e620000000800 */
[C---:B0-----:R-:W-:Y:S01]  /*3cb0*/  FADD.FTZ R13, R45.reuse, R12 ;  /* 0x0000000c2d0d7221 */ /* 0x041fe20000010000 */
[----:B------:R-:W-:-:S06]  /*3cc0*/  F2FP.BF16.F32.PACK_AB R172, R45, R44 ;  /* 0x0000002c2dac723e */ /* 0x000fcc00000010ff */
[----:B------:R-:W0:Y:S01]  /*3cd0*/  MUFU.EX2 R62, R62 ;  /* 0x0000003e003e7308 */ /* 0x000e220000000800 */
[C---:B---3--:R-:W-:Y:S01]  /*3ce0*/  FADD.FTZ R7, R59.reuse, R10 ;  /* 0x0000000a3b077221 */ /* 0x048fe20000010000 */
[----:B------:R-:W-:-:S06]  /*3cf0*/  F2FP.BF16.F32.PACK_AB R169, R59, R58 ;  /* 0x0000003a3ba9723e */ /* 0x000fcc00000010ff */
[----:B------:R-:W3:Y:S01]  /*3d00*/  MUFU.EX2 R11, R11 ;  /* 0x0000000b000b7308 */ /* 0x000ee20000000800 */
[----:B-1----:R-:W-:-:S07]  /*3d10*/  FADD.FTZ R12, R6, R13 ;  /* 0x0000000d060c7221 */ /* 0x002fce0000010000 */
[----:B------:R-:W1:Y:S01]  /*3d20*/  MUFU.EX2 R63, R63 ;  /* 0x0000003f003f7308 */ /* 0x000e620000000800 */
[----:B0-----:R-:W-:-:S07]  /*3d30*/  FADD.FTZ R10, R62, R7 ;  /* 0x000000073e0a7221 */ /* 0x001fce0000010000 */
[----:B------:R-:W0:Y:S01]  /*3d40*/  MUFU.EX2 R66, R66 ;  /* 0x0000004200427308 */ /* 0x000e220000000800 */
[C---:B---3--:R-:W-:Y:S01]  /*3d50*/  FADD.FTZ R7, R11.reuse, R12 ;  /* 0x0000000c0b077221 */ /* 0x048fe20000010000 */
[----:B------:R-:W-:-:S06]  /*3d60*/  F2FP.BF16.F32.PACK_AB R174, R11, R6 ;  /* 0x000000060bae723e */ /* 0x000fcc00000010ff */
[----:B------:R-:W3:Y:S01]  /*3d70*/  MUFU.EX2 R67, R67 ;  /* 0x0000004300437308 */ /* 0x000ee20000000800 */
[C---:B-1----:R-:W-:Y:S01]  /*3d80*/  FADD.FTZ R11, R63.reuse, R10 ;  /* 0x0000000a3f0b7221 */ /* 0x042fe20000010000 */
[----:B------:R-:W-:-:S06]  /*3d90*/  F2FP.BF16.F32.PACK_AB R171, R63, R62 ;  /* 0x0000003e3fab723e */ /* 0x000fcc00000010ff */
[----:B------:R-:W1:Y:S01]  /*3da0*/  MUFU.EX2 R70, R70 ;  /* 0x0000004600467308 */ /* 0x000e620000000800 */
[----:B0-----:R-:W-:-:S07]  /*3db0*/  FADD.FTZ R6, R66, R11 ;  /* 0x0000000b42067221 */ /* 0x001fce0000010000 */
[----:B------:R-:W0:Y:S01]  /*3dc0*/  MUFU.EX2 R71, R71 ;  /* 0x0000004700477308 */ /* 0x000e220000000800 */
[C---:B---3--:R-:W-:Y:S01]  /*3dd0*/  FADD.FTZ R11, R67.reuse, R6 ;  /* 0x00000006430b7221 */ /* 0x048fe20000010000 */
[----:B------:R-:W-:-:S03]  /*3de0*/  F2FP.BF16.F32.PACK_AB R173, R67, R66 ;  /* 0x0000004243ad723e */ /* 0x000fc600000010ff */
[----:B-1----:R-:W-:-:S04]  /*3df0*/  FADD.FTZ R6, R70, R11 ;  /* 0x0000000b46067221 */ /* 0x002fc80000010000 */
[C---:B0-----:R-:W-:Y:S01]  /*3e00*/  FADD.FTZ R6, R71.reuse, R6 ;  /* 0x0000000647067221 */ /* 0x041fe20000010000 */
[----:B------:R-:W-:Y:S01]  /*3e10*/  F2FP.BF16.F32.PACK_AB R175, R71, R70 ;  /* 0x0000004647af723e */ /* 0x000fe200000010ff */
[----:B------:R-:W-:Y:S06]  /*3e20*/  @P0 BRA `(.L_x_10996) ;  /* 0x0000000000040947 */ /* 0x000fec0003800000 */
[----:B------:R-:W-:Y:S01]  /*3e30*/  BPT.TRAP 0x1 ;  /* 0x000000040000795c */ /* 0x000fe20000300000 */
.L_x_10996:
[----:B------:R-:W-:Y:S01]  /*3e40*/  PLOP3.LUT P1, PT, PT, PT, UP0, 0x40, 0x0 ;  /* 0x000000000000781c */ /* 0x000fe20003f2e808 */
[----:B------:R0:W1:-:S12]  /*3e50*/  SYNCS.PHASECHK.TRANS64.TRYWAIT P0, [UR38+0x22850], R2 ;  /* 0x02285002ff0075a7 */ /* 0x0000580008000166 */
[----:B0-----:R-:W-:Y:S05]  /*3e60*/  @P1 BRA `(.L_x_10997) ;  /* 0x0000000000041947 */ /* 0x001fea0003800000 */
[----:B------:R-:W-:Y:S01]  /*3e70*/  BPT.TRAP 0x1 ;  /* 0x000000040000795c */ /* 0x000fe20000300000 */
.L_x_10997:
[----:B-1----:R-:W-:Y:S05]  /*3e80*/  @P0 BRA `(.L_x_10998) ;  /* 0x0000000000080947 */ /* 0x002fea0003800000 */
[----:B------:R-:W0:Y:S02]  /*3e90*/  SYNCS.PHASECHK.TRANS64.TRYWAIT P0, [UR38+0x22850], R2 ;  /* 0x02285002ff0075a7 */ /* 0x000e240008000166 */
[----:B0-----:R-:W-:Y:S05]  /*3ea0*/  @!P0 BRA `(.L_x_10999) ;  /* 0x000000f000748947 */ /* 0x001fea0003800000 */
.L_x_10998:
[----:B------:R1:W-:Y:S01]  /*3eb0*/  BAR.SYNC.DEFER_BLOCKING R5, 0x100 ;  /* 0x000400050000751d */ /* 0x0003e20000010000 */
[----:B------:R-:W-:Y:S01]  /*3ec0*/  UIADD3 UR6, UR38, 0x400, URZ ;  /* 0x0000040026067890 */ /* 0x000fe2000fffe03f */
[----:B------:R-:W-:-:S03]  /*3ed0*/  PLOP3.LUT P0, PT, PT, PT, UP0, 0x40, 0x0 ;  /* 0x000000000000781c */ /* 0x000fc60003f0e808 */
[----:B------:R-:W-:Y:S01]  /*3ee0*/  USHF.R.U32.HI UR6, URZ, 0x4, UR6 ;  /* 0x000000043f067899 */ /* 0x000fe20008011606 */
[----:B------:R-:W-:Y:S01]  /*3ef0*/  UMOV UR7, 0x40000040 ;  /* 0x4000004000077882 */ /* 0x000fe20000000000 */
[----:B------:R-:W-:Y:S02]  /*3f00*/  UMOV UR11, 0x40000040 ;  /* 0x40000040000b7882 */ /* 0x000fe40000000000 */
[----:B------:R-:W-:-:S04]  /*3f10*/  ULOP3.LUT UR6, UR6, 0x3fff, URZ, 0xc0, !UPT ;  /* 0x00003fff06067892 */ /* 0x000fc8000f8ec03f */
[----:B------:R-:W-:-:S04]  /*3f20*/  ULOP3.LUT UR6, UR6, 0x3000000, URZ, 0xfc, !UPT ;  /* 0x0300000006067892 */ /* 0x000fc8000f8efc3f */
[----:B------:R-:W-:Y:S01]  /*3f30*/  UIADD3 UR10, UR6, 0x80, URZ ;  /* 0x00000080060a7890 */ /* 0x000fe2000fffe03f */
[----:B------:R-:W-:-:S06]  /*3f40*/  WARPGROUP.ARRIVE ;  /* 0x00000000000079c5 */ /* 0x000fcc0000000000 */
[----:B------:R-:W-:Y:S03]  /*3f50*/  HGMMA.64x256x16.F32.BF16 R24, R152, gdesc[UR4].tnspB, RZ, !UPT, gsb0 ;  /* 0x43e0000498187df0 */ /* 0x000fe6000c0018ff */
        /* <DEDUP_REMOVED lines=29> */
[----:B-1----:R-:W-:Y:S05]  /*4130*/  @P0 BRA `(.L_x_11000) ;  /* 0x0000000000040947 */ /* 0x002fea0003800000 */
[----:B------:R-:W-:Y:S01]  /*4140*/  BPT.TRAP 0x1 ;  /* 0x000000040000795c */ /* 0x000fe20000300000 */
.L_x_11000:
[----:B------:R-:W1:Y:S01]  /*4150*/  S2UR UR26, SR_CTAID.X ;  /* 0x00000000001a79c3 */ /* 0x000e620000002500 */
[----:B------:R-:W-:Y:S01]  /*4160*/  UISETP.NE.AND UP2, UPT, UR40, URZ, UPT ;  /* 0x0000003f2800728c */ /* 0x000fe2000bf45270 */
[----:B0-----:R-:W-:Y:S01]  /*4170*/  VIADD R11, R22, 0xfffffffe ;  /* 0xfffffffe160b7836 */ /* 0x001fe20000000000 */
[----:B------:R-:W-:-:S06]  /*4180*/  UISETP.NE.AND UP1, UPT, UR43, URZ, UPT ;  /* 0x0000003f2b00728c */ /* 0x000fcc000bf25270 */
[----:B------:R-:W-:-:S03]  /*4190*/  PLOP3.LUT P0, PT, PT, PT, UP1, 0x40, 0x0 ;  /* 0x000000000000781c */ /* 0x000fc60003f0e818 */
[----:B------:R-:W-:Y:S01]  /*41a0*/  @UP2 ULDC UR10, c[0x0][0x44c] ;  /* 0x00011300000a2ab9 */ /* 0x000fe20000000800 */
[----:B------:R-:W-:Y:S01]  /*41b0*/  @UP2 ULDC UR7, c[0x0][0x450] ;  /* 0x0001140000072ab9 */ /* 0x000fe20000000800 */
[----:B-1----:R-:W-:-:S04]  /*41c0*/  USHF.L.U32 UR26, UR26, 0x7, URZ ;  /* 0x000000071a1a7899 */ /* 0x002fc8000800063f */
[----:B------:R-:W-:-:S03]  /*41d0*/  UIMAD.WIDE.U32 UR10, UR26, UR10, URZ ;  /* 0x0000000a1a0a72a5 */ /* 0x000fc6000f8e003f */
[----:B------:R-:W-:Y:S01]  /*41e0*/  UMOV UR19, UR26 ;  /* 0x0000001a00137c82 */ /* 0x000fe20008000000 */
[----:B------:R-:W-:Y:S02]  /*41f0*/  @UP2 USHF.R.U32.HI UR19, URZ, UR7, UR11 ;  /* 0x000000073f132299 */ /* 0x000fe4000801160b */
[----:B------:R-:W-:-:S04]  /*4200*/  UIADD3 UR7, UR38, 0x22860, URZ ;  /* 0x0002286026077890 */ /* 0x000fc8000fffe03f */
[----:B------:R-:W-:Y:S01]  /*4210*/  IMAD.U32 R2, RZ, RZ, UR19 ;  /* 0x00000013ff027e24 */ /* 0x000fe2000f8e00ff */
[----:B------:R-:W-:-:S04]  /*4220*/  UPRMT UR7, UR5, 0x654, UR7 ;  /* 0x0000065405077896 */ /* 0x000fc80008000007 */
[----:B------:R-:W-:-:S04]  /*4230*/  IADD3 R2, R2, -UR15, R17 ;  /* 0x8000000f02027c10 */ /* 0x000fc8000fffe011 */
[----:B------:R-:W-:Y:S01]  /*4240*/  R2UR UR10, R2 ;  /* 0x00000000020a72ca */ /* 0x000fe200000e0000 */
[----:B------:R-:W-:-:S12]  /*4250*/  SYNCS.ARRIVE.TRANS64.RED.A1T0 RZ, [UR7], RZ ;  /* 0x000000ffffff79a7 */ /* 0x000fd80008100407 */
[----:B------:R-:W-:Y:S01]  /*4260*/  UIADD3 UR18, UR10, UR18, URZ ;  /* 0x000000120a127290 */ /* 0x000fe2000fffe03f */
[----:B------:R-:W-:Y:S11]  /*4270*/  @P0 BRA `(.L_x_11001) ;  /* 0x00000000004c0947 */ /* 0x000ff60003800000 */
[----:B------:R-:W-:Y:S01]  /*4280*/  ISETP.GT.AND P0, PT, R2, RZ, PT ;  /* 0x000000ff0200720c */ /* 0x000fe20003f04270 */
        /* <DEDUP_REMOVED lines=10> */
.L_x_11002:
[----:B------:R-:W-:Y:S02]  /*4330*/  ULDC UR19, c[0x0][0x9e4] ;  /* 0x0002790000137ab9 */ /* 0x000fe40000000800 */
[----:B------:R-:W-:-:S11]  /*4340*/  UISETP.NE.AND UP1, UPT, UR19, 0x1, UPT ;  /* 0x000000011300788c */ /* 0x000fd6000bf25270 */
[----:B------:R-:W-:Y:S02]  /*4350*/  @UP1 ULDC.64 UR22, c[0x0][0x9e8] ;  /* 0x00027a0000161ab9 */ /* 0x000fe40000000a00 */
[----:B------:R-:W-:-:S04]  /*4360*/  UIMAD.WIDE.U32 UR10, UR7, UR22, URZ ;  /* 0x00000016070a72a5 */ /* 0x000fc8000f8e003f */
[----:B------:R-:W-:-:S12]  /*4370*/  @UP1 USHF.R.U32.HI UR7, URZ, UR23, UR11 ;  /* 0x000000173f071299 */ /* 0x000fd8000801160b */
.L_x_11003:
[----:B------:R-:W-:-:S04]  /*4380*/  UIMAD UR7, UR7, UR19, UR19 ;  /* 0x00000013070772a4 */ /* 0x000fc8000f8e0213 */
[----:B------:R-:W-:-:S04]  /*4390*/  UISETP.LT.AND UP1, UPT, UR18, UR7, UPT ;  /* 0x000000071200728c */ /* 0x000fc8000bf21270 */
[----:B------:R-:W-:-:S12]  /*43a0*/  USEL UR18, UR18, UR7, UP1 ;  /* 0x0000000712127287 */ /* 0x000fd80008800000 */
.L_x_11001:
[----:B------:R-:W-:Y:S01]  /*43b0*/  UIMAD.WIDE UR10, UR18, 0x2aaaaaab, URZ ;  /* 0x2aaaaaab120a78a5 */ /* 0x000fe2000f8e023f */
[----:B------:R-:W-:-:S03]  /*43c0*/  UMOV UR24, URZ ;  /* 0x0000003f00187c82 */ /* 0x000fc60008000000 */
[----:B------:R-:W-:-:S04]  /*43d0*/  USHF.R.U32.HI UR7, URZ, 0x1f, UR11 ;  /* 0x0000001f3f077899 */ /* 0x000fc8000801160b */
[----:B------:R-:W-:-:S04]  /*43e0*/  ULEA.HI.SX32 UR7, UR11, UR7, 0x1c ;  /* 0x000000070b077291 */ /* 0x000fc8000f8fe23f */
[----:B------:R-:W-:-:S04]  /*43f0*/  UISETP.LT.AND UP1, UPT, UR39, UR7, UPT ;  /* 0x000000072700728c */ /* 0x000fc8000bf21270 */
[----:B------:R-:W-:-:S03]  /*4400*/  USEL UR27, UR39, UR7, !UP1 ;  /* 0x00000007271b7287 */ /* 0x000fc6000c800000 */
[----:B------:R-:W-:-:S03]  /*4410*/  UMOV UR7, URZ ;  /* 0x0000003f00077c82 */ /* 0x000fc60008000000 */
[----:B------:R-:W-:-:S13]  /*4420*/  ISETP.GE.AND P0, PT, R11, UR27, PT ;  /* 0x0000001b0b007c0c */ /* 0x000fda000bf06270 */
[----:B------:R-:W-:Y:S05]  /*4430*/  @!P0 BRA `(.L_x_11004) ;  /* 0x0000003000208947 */ /* 0x000fea0003800000 */
[----:B------:R-:W-:Y:S01]  /*4440*/  IMAD.MOV.U32 R13, RZ, RZ, R9 ;  /* 0x000000ffff0d7224 */ /* 0x000fe200078e0009 */
[----:B------:R-:W-:Y:S01]  /*4450*/  UMOV UR7, URZ ;  /* 0x0000003f00077c82 */ /* 0x000fe20008000000 */
[----:B------:R-:W-:Y:S01]  /*4460*/  IMAD.MOV.U32 R12, RZ, RZ, R8 ;  /* 0x000000ffff0c7224 */ /* 0x000fe200078e0008 */
[----:B------:R-:W-:Y:S01]  /*4470*/  UMOV UR24, URZ ;  /* 0x0000003f00187c82 */ /* 0x000fe20008000000 */
[----:B------:R-:W-:Y:S01]  /*4480*/  ULDC UR31, c[0x0][0x9e4] ;  /* 0x00027900001f7ab9 */ /* 0x000fe20000000800 */
[----:B------:R-:W-:Y:S01]  /*4490*/  ULDC UR28, c[0x0][0x288] ;  /* 0x0000a200001c7ab9 */ /* 0x000fe20000000800 */
[----:B------:R-:W-:Y:S01]  /*44a0*/  ULDC UR32, c[0x0][0x2f0] ;  /* 0x0000bc0000207ab9 */ /* 0x000fe20000000800 */
[----:B------:R-:W-:Y:S01]  /*44b0*/  ULDC UR29, c[0x0][0x988] ;  /* 0x00026200001d7ab9 */ /* 0x000fe20000000800 */
[----:B------:R-:W-:-:S05]  /*44c0*/  ULDC UR33, c[0x0][0x9e0] ;  /* 0x0002780000217ab9 */ /* 0x000fca0000000800 */
.L_x_11023:
[----:B------:R-:W-:Y:S01]  /*44d0*/  UIADD3 UR24, UR24, 0x1, URZ ;  /* 0x0000000118187890 */ /* 0x000fe2000fffe03f */
[----:B------:R-:W-:-:S03]  /*44e0*/  PLOP3.LUT P0, PT, PT, PT, UP0, 0x40, 0x0 ;  /* 0x000000000000781c */ /* 0x000fc60003f0e808 */
[----:B------:R-:W-:-:S04]  /*44f0*/  UISETP.NE.AND UP1, UPT, UR24, 0x2, UPT ;  /* 0x000000021800788c */ /* 0x000fc8000bf25270 */
[----:B------:R-:W-:Y:S02]  /*4500*/  USEL UR10, URZ, 0x1, UP1 ;  /* 0x000000013f0a7887 */ /* 0x000fe40008800000 */
[----:B------:R-:W-:Y:S02]  /*4510*/  USEL UR24, UR24, URZ, UP1 ;  /* 0x0000003f18187287 */ /* 0x000fe40008800000 */
[----:B------:R-:W-:Y:S02]  /*4520*/  ULOP3.LUT UR7, UR7, UR10, URZ, 0x3c, !UPT ;  /* 0x0000000a07077292 */ /* 0x000fe4000f8e3c3f */
[----:B------:R-:W-:Y:S10]  /*4530*/  @P0 BRA `(.L_x_11005) ;  /* 0x0000000000040947 */ /* 0x000ff40003800000 */
[----:B------:R-:W-:Y:S01]  /*4540*/  BPT.TRAP 0x1 ;  /* 0x000000040000795c */ /* 0x000fe20000300000 */
.L_x_11005:
[----:B------:R-:W-:Y:S01]  /*4550*/  PLOP3.LUT P1, PT, PT, PT, UP0, 0x40, 0x0 ;  /* 0x000000000000781c */ /* 0x000fe20003f2e808 */
[----:B------:R-:W-:Y:S01]  /*4560*/  ULEA UR30, UR24, UR38, 0x3 ;  /* 0x00000026181e7291 */ /* 0x000fe2000f8e183f */
[----:B------:R-:W-:-:S05]  /*4570*/  IMAD.U32 R10, RZ, RZ, UR7 ;  /* 0x00000007ff0a7e24 */ /* 0x000fca000f8e00ff */
[----:B------:R-:W-:-:S04]  /*4580*/  SHF.L.U32 R10, R10, 0x1f, RZ ;  /* 0x0000001f0a0a7819 */ /* 0x000fc800000006ff */
[----:B------:R0:W1:Y:S02]  /*4590*/  SYNCS.PHASECHK.TRANS64.TRYWAIT P0, [UR30+0x22830], R10 ;  /* 0x0228300aff0075a7 */ /* 0x000064000800015e */
[----:B------:R-:W-:Y:S05]  /*45a0*/  @P1 BRA `(.L_x_11006) ;  /* 0x0000000000041947 */ /* 0x000fea0003800000 */
[----:B------:R-:W-:Y:S01]  /*45b0*/  BPT.TRAP 0x1 ;  /* 0x000000040000795c */ /* 0x000fe20000300000 */
.L_x_11006:
[----:B-1----:R-:W-:Y:S05]  /*45c0*/  @P0 BRA `(.L_x_11007) ;  /* 0x0000000000080947 */ /* 0x002fea0003800000 */
[----:B------:R-:W1:Y:S02]  /*45d0*/  SYNCS.PHASECHK.TRANS64.TRYWAIT P0, [UR30+0x22830], R10 ;  /* 0x0228300aff0075a7 */ /* 0x000e64000800015e */
[----:B-1----:R-:W-:Y:S05]  /*45e0*/  @!P0 BRA `(.L_x_11008) ;  /* 0x000000e800bc8947 */ /* 0x002fea0003800000 */
.L_x_11007:
[----:B------:R-:W-:Y:S01]  /*45f0*/  UIMAD UR22, UR24, 0x300, UR4 ;  /* 0x00000300181678a4 */ /* 0x000fe2000f8e0204 */
[----:B------:R-:W-:Y:S01]  /*4600*/  WARPGROUP.ARRIVE ;  /* 0x00000000000079c5 */ /* 0x000fe20000000000 */
[----:B------:R-:W-:Y:S01]  /*4610*/  UMOV UR23, 0x40000040 ;  /* 0x4000004000177882 */ /* 0x000fe20000000000 */
[----:B------:R-:W-:Y:S01]  /*4620*/  UMOV UR11, 0x40000040 ;  /* 0x40000040000b7882 */ /* 0x000fe20000000000 */
[----:B------:R-:W-:Y:S01]  /*4630*/  UIADD3 UR10, UR22, 0x2, URZ ;  /* 0x00000002160a7890 */ /* 0x000fe2000fffe03f */
[----:B------:R-:W-:Y:S01]  /*4640*/  PLOP3.LUT P0, PT, PT, PT, UP0, 0x40, 0x0 ;  /* 0x000000000000781c */ /* 0x000fe20003f0e808 */
[----:B------:R-:W-:Y:S01]  /*4650*/  UIADD3 UR14, UR22, 0x4, URZ ;  /* 0x00000004160e7890 */ /* 0x000fe2000fffe03f */
[----:B--2---:R-:W-:Y:S01]  /*4660*/  IADD3 R4, -R16, 0xb, RZ ;  /* 0x0000000b10047810 */ /* 0x004fe20007ffe1ff */
[----:B------:R-:W-:Y:S01]  /*4670*/  UMOV UR15, 0x40000040 ;  /* 0x40000040000f7882 */ /* 0x000fe20000000000 */
        /* <DEDUP_REMOVED lines=14> */
[----:B------:R-:W-:Y:S05]  /*4760*/  @P0 BRA `(.L_x_11009) ;  /* 0x0000000000040947 */ /* 0x000fea0003800000 */
[----:B------:R-:W-:Y:S01]  /*4770*/  BPT.TRAP 0x1 ;  /* 0x000000040000795c */ /* 0x000fe20000300000 */
.L_x_11009:
[----:B------:R-:W-:Y:S01]  /*4780*/  UISETP.NE.AND UP2, UPT, UR40, URZ, UPT ;  /* 0x0000003f2800728c */ /* 0x000fe2000bf45270 */
[----:B------:R-:W-:Y:S01]  /*4790*/  IMAD.MOV.U32 R8, RZ, RZ, R0 ;  /* 0x000000ffff087224 */ /* 0x000fe200078e0000 */
[----:B------:R-:W-:Y:S01]  /*47a0*/  UISETP.NE.AND UP1, UPT, UR43, URZ, UPT ;  /* 0x0000003f2b00728c */ /* 0x000fe2000bf25270 */
[----:B------:R-:W-:Y:S01]  /*47b0*/  IMAD R20, R11, -0x60, RZ ;  /* 0xffffffa00b147824 */ /* 0x000fe200078e02ff */
[----:B------:R-:W-:Y:S02]  /*47c0*/  UMOV UR15, UR28 ;  /* 0x0000001c000f7c82 */ /* 0x000fe40008000000 */
[----:B------:R-:W-:Y:S01]  /*47d0*/  PLOP3.LUT P0, PT, PT, PT, UP2, 0x80, 0x0 ;  /* 0x000000000000781c */ /* 0x000fe20003f0f028 */
[----:B------:R-:W-:Y:S01]  /*47e0*/  VIADD R14, R20, 0x1 ;  /* 0x00000001140e7836 */ /* 0x000fe20000000000 */
[----:B------:R-:W-:-:S03]  /*47f0*/  PLOP3.LUT P1, PT, PT, PT, UP2, 0x80, 0x0 ;  /* 0x000000000000781c */ /* 0x000fc60003f2f028 */
[----:B------:R-:W-:Y:S01]  /*4800*/  @UP2 ULDC UR10, c[0x0][0x44c] ;  /* 0x00011300000a2ab9 */ /* 0x000fe20000000800 */
[----:B------:R-:W-:-:S07]  /*4810*/  @UP2 ULDC UR11, c[0x0][0x450] ;  /* 0x00011400000b2ab9 */ /* 0x000fce0000000800 */
[----:B-1----:R-:W-:Y:S01]  /*4820*/  @P0 IMAD.HI.U32 R9, R0, UR10, RZ ;  /* 0x0000000a00090c27 */ /* 0x002fe2000f8e00ff */
[----:B------:R-:W-:Y:S01]  /*4830*/  UIADD3 UR10, UR30, 0x22840, URZ ;  /* 0x000228401e0a7890 */ /* 0x000fe2000fffe03f */
[----:B------:R-:W-:-:S03]  /*4840*/  PLOP3.LUT P0, PT, PT, PT, UP1, 0x40, 0x0 ;  /* 0x000000000000781c */ /* 0x000fc60003f0e818 */
[----:B------:R-:W-:Y:S01]  /*4850*/  @P1 SHF.R.U32.HI R8, RZ, UR11, R9 ;  /* 0x0000000bff081c19 */ /* 0x000fe20008011609 */
[----:B------:R-:W-:Y:S01]  /*4860*/  IMAD R9, R3, -0x2, R14 ;  /* 0xfffffffe03097824 */ /* 0x000fe200078e020e */
[----:B------:R-:W-:-:S03]  /*4870*/  UPRMT UR10, UR5, 0x654, UR10 ;  /* 0x00000654050a7896 */ /* 0x000fc6000800000a */
[----:B------:R-:W1:Y:S01]  /*4880*/  SHFL.IDX PT, R15, R8, RZ, 0x1c1f ;  /* 0x001c1fff080f7589 */ /* 0x000e6200000e0000 */
[----:B------:R-:W-:-:S04]  /*4890*/  IMAD R9, R18, UR32, R9 ;  /* 0x0000002012097c24 */ /* 0x000fc8000f8e0209 */
[----:B------:R-:W-:Y:S01]  /*48a0*/  VIADD R9, R9, -UR15 ;  /* 0x8000000f09097c36 */ /* 0x000fe20008000000 */
[----:B------:R-:W-:Y:S03]  /*48b0*/  SYNCS.ARRIVE.TRANS64.RED.A1T0 RZ, [UR10], RZ ;  /* 0x000000ffffff79a7 */ /* 0x000fe6000810040a */
[C---:B------:R-:W-:Y:S02]  /*48c0*/  VIADD R14, R9.reuse, UR33 ;  /* 0x00000021090e7c36 */ /* 0x040fe40008000000 */
[----:B------:R-:W-:Y:S02]  /*48d0*/  VIADD R22, R9, UR25 ;  /* 0x0000001909167c36 */ /* 0x000fe40008000000 */
[----:B-1----:R-:W-:Y:S02]  /*48e0*/  IMAD.IADD R9, R14, 0x1, R15 ;  /* 0x000000010e097824 */ /* 0x002fe400078e020f */
[----:B------:R-:W-:Y:S01]  /*48f0*/  IMAD.IADD R19, R15, 0x1, R22 ;  /* 0x000000010f137824 */ /* 0x000fe200078e0216 */
[----:B------:R-:W-:Y:S06]  /*4900*/  @P0 BRA `(.L_x_11010) ;  /* 0x00000000005c0947 */ /* 0x000fec0003800000 */
        /* <DEDUP_REMOVED lines=13> */
.L_x_11012:
[----:B------:R-:W-:-:S05]  /*49e0*/  IMAD.U32 R21, RZ, RZ, UR31 ;  /* 0x0000001fff157e24 */ /* 0x000fca000f8e00ff */
[----:B------:R-:W-:-:S13]  /*49f0*/  ISETP.NE.AND P0, PT, R21, 0x1, PT ;  /* 0x000000011500780c */ /* 0x000fda0003f05270 */
[----:B------:R-:W1:Y:S02]  /*4a00*/  @P0 LDC.64 R200, c[0x0][0x9e8] ;  /* 0x00027a00ffc80b82 */ /* 0x000e640000000a00 */
[----:B-1----:R-:W-:-:S05]  /*4a10*/  @P0 IMAD.HI.U32 R200, R15, R200, RZ ;  /* 0x000000c80fc80227 */ /* 0x002fca00078e00ff */
[----:B------:R-:W-:-:S07]  /*4a20*/  @P0 SHF.R.U32.HI R15, RZ, R201, R200 ;  /* 0x000000c9ff0f0219 */ /* 0x000fce00000116c8 */
.L_x_11013:
[----:B------:R-:W-:Y:S05]  /*4a30*/  BSYNC B0 ;  /* 0x0000000000007941 */ /* 0x000fea0003800000 */
.L_x_11011:
[----:B------:R-:W-:-:S04]  /*4a40*/  IMAD R200, R3, -0x2, R20 ;  /* 0xfffffffe03c87824 */ /* 0x000fc800078e0214 */
[----:B------:R-:W-:-:S05]  /*4a50*/  IMAD R200, R15, R21, R200 ;  /* 0x000000150fc87224 */ /* 0x000fca00078e02c8 */
[----:B------:R-:W-:Y:S02]  /*4a60*/  VIADDMNMX R9, R200, R21, R9, PT ;  /* 0x00000015c8097246 */ /* 0x000fe40003800109 */
[----:B------:R-:W-:-:S07]  /*4a70*/  VIMNMX R19, R19, R200, !PT ;  /* 0x000000c813137248 */ /* 0x000fce0007fe0100 */
.L_x_11010:
[----:B------:R-:W-:Y:S01]  /*4a80*/  ISETP.GE.AND P1, PT, R20, 0x1, PT ;  /* 0x000000011400780c */ /* 0x000fe20003f26270 */
[----:B------:R-:W-:Y:S01]  /*4a90*/  UISETP.NE.AND UP1, UPT, UR43, URZ, UPT ;  /* 0x0000003f2b00728c */ /* 0x000fe2000bf25270 */
[----:B------:R-:W-:Y:S02]  /*4aa0*/  LOP3.LUT R2, R2, 0xfffdffff, RZ, 0xc0, !PT ;  /* 0xfffdffff02027812 */ /* 0x000fe400078ec0ff */
[----:B------:R-:W-:Y:S02]  /*4ab0*/  ISETP.GT.AND P3, PT, R19, RZ, !P1 ;  /* 0x000000ff1300720c */ /* 0x000fe40004f64270 */
[C---:B------:R-:W-:Y:S02]  /*4ac0*/  ISETP.GE.AND P5, PT, R20.reuse, 0xa, PT ;  /* 0x0000000a1400780c */ /* 0x040fe40003fa6270 */
[C---:B------:R-:W-:Y:S02]  /*4ad0*/  ISETP.GE.AND P0, PT, R20.reuse, 0x2, PT ;  /* 0x000000021400780c */ /* 0x040fe40003f06270 */
[----:B------:R-:W-:-:S02]  /*4ae0*/  ISETP.GE.AND P4, PT, R20, 0x11, PT ;  /* 0x000000111400780c */ /* 0x000fc40003f86270 */
[----:B------:R-:W-:Y:S02]  /*4af0*/  ISETP.GT.AND P2, PT, R19, 0x1, !P0 ;  /* 0x000000011300780c */ /* 0x000fe40004744270 */
[----:B------:R-:W-:Y:S02]  /*4b00*/  @P1 LOP3.LUT R2, R2, 0x20000, RZ, 0xfc, !PT ;  /* 0x0002000002021812 */ /* 0x000fe400078efcff */
[----:B------:R-:W-:Y:S02]  /*4b10*/  ISETP.GE.AND P1, PT, R20, 0x9, PT ;  /* 0x000000091400780c */ /* 0x000fe40003f26270 */
[----:B------:R-:W-:Y:S02]  /*4b20*/  LOP3.LUT R2, R2, 0xfffffffd, RZ, 0xc0, !PT ;  /* 0xfffffffd02027812 */ /* 0x000fe400078ec0ff */
[C---:B------:R-:W-:Y:S02]  /*4b30*/  ISETP.LT.OR P2, PT, R9.reuse, 0x2, P2 ;  /* 0x000000020900780c */ /* 0x040fe40001741670 */
[----:B------:R-:W-:-:S02]  /*4b40*/  ISETP.LT.OR P3, PT, R9, 0x1, P3 ;  /* 0x000000010900780c */ /* 0x000fc40001f61670 */
[----:B------:R-:W-:Y:S02]  /*4b50*/  FSEL R153, R153, -INF , !P2 ;  /* 0xff80000099997808 */ /* 0x000fe40005000000 */
[----:B------:R-:W-:Y:S02]  /*4b60*/  FSEL R15, R152, -INF , !P3 ;  /* 0xff800000980f7808 */ /* 0x000fe40005800000 */
[C---:B------:R-:W-:Y:S02]  /*4b70*/  ISETP.GT.AND P2, PT, R19.reuse, 0x9, !P5 ;  /* 0x000000091300780c */ /* 0x040fe40006f44270 */
[----:B------:R-:W-:Y:S02]  /*4b80*/  @P1 LOP3.LUT R2, R2, 0x2, RZ, 0xfc, !PT ;  /* 0x0000000202021812 */ /* 0x000fe400078efcff */
[----:B------:R-:W-:Y:S02]  /*4b90*/  ISETP.GT.AND P1, PT, R19, 0x8, !P1 ;  /* 0x000000081300780c */ /* 0x000fe40004f24270 */
[----:B------:R-:W-:-:S02]  /*4ba0*/  LOP3.LUT R2, R2, 0xfffffffb, RZ, 0xc0, !PT ;  /* 0xfffffffb02027812 */ /* 0x000fc400078ec0ff */
[----:B------:R-:W-:Y:S02]  /*4bb0*/  ISETP.LT.OR P1, PT, R9, 0x9, P1 ;  /* 0x000000090900780c */ /* 0x000fe40000f21670 */
[----:B------:R-:W-:Y:S02]  /*4bc0*/  @P5 LOP3.LUT R2, R2, 0x4, RZ, 0xfc, !PT ;  /* 0x0000000402025812 */ /* 0x000fe400078efcff */
[----:B------:R-:W-:Y:S02]  /*4bd0*/  ISETP.GE.AND P3, PT, R20, 0x12, PT ;  /* 0x000000121400780c */ /* 0x000fe40003f66270 */
[----:B------:R-:W-:Y:S02]  /*4be0*/  LOP3.LUT R2, R2, 0xfffffff7, RZ, 0xc0, !PT ;  /* 0xfffffff702027812 */ /* 0x000fe400078ec0ff */
[----:B------:R-:W-:Y:S02]  /*4bf0*/  FSEL R156, R156, -INF , !P1 ;  /* 0xff8000009c9c7808 */ /* 0x000fe40004800000 */
[----:B------:R-:W-:-:S02]  /*4c00*/  ISETP.GT.AND P1, PT, R19, 0x10, !P4 ;  /* 0x000000101300780c */ /* 0x000fc40006724270 */
[C---:B------:R-:W-:Y:S02]  /*4c10*/  ISETP.LT.OR P2, PT, R9.reuse, 0xa, P2 ;  /* 0x0000000a0900780c */ /* 0x040fe40001741670 */
[----:B------:R-:W-:Y:S02]  /*4c20*/  @P4 LOP3.LUT R2, R2, 0x8, RZ, 0xfc, !PT ;  /* 0x0000000802024812 */ /* 0x000fe400078efcff */
[----:B------:R-:W-:Y:S02]  /*4c30*/  ISETP.LT.OR P1, PT, R9, 0x11, P1 ;  /* 0x000000110900780c */ /* 0x000fe40000f21670 */
[----:B------:R-:W-:Y:S02]  /*4c40*/  FSEL R157, R157, -INF , !P2 ;  /* 0xff8000009d9d7808 */ /* 0x000fe40005000000 */
[----:B------:R-:W-:Y:S02]  /*4c50*/  ISETP.GE.AND P2, PT, R20, 0x19, PT ;  /* 0x000000191400780c */ /* 0x000fe40003f46270 */
[----:B------:R-:W-:-:S02]  /*4c60*/  LOP3.LUT R2, R2, 0xffffffef, RZ, 0xc0, !PT ;  /* 0xffffffef02027812 */ /* 0x000fc400078ec0ff */
[----:B------:R-:W-:Y:S02]  /*4c70*/  FSEL R160, R160, -INF , !P1 ;  /* 0xff800000a0a07808 */ /* 0x000fe40004800000 */
[----:B------:R-:W-:Y:S02]  /*4c80*/  ISETP.GT.AND P1, PT, R19, 0x11, !P3 ;  /* 0x000000111300780c */ /* 0x000fe40005f24270 */
[----:B------:R-:W-:Y:S02]  /*4c90*/  @P3 LOP3.LUT R2, R2, 0x10, RZ, 0xfc, !PT ;  /* 0x0000001002023812 */ /* 0x000fe400078efcff */
[----:B------:R-:W-:Y:S02]  /*4ca0*/  ISETP.LT.OR P1, PT, R9, 0x12, P1 ;  /* 0x000000120900780c */ /* 0x000fe40000f21670 */
[----:B------:R-:W-:Y:S02]  /*4cb0*/  LOP3.LUT R2, R2, 0xffffffdf, RZ, 0xc0, !PT ;  /* 0xffffffdf02027812 */ /* 0x000fe400078ec0ff */
[----:B------:R-:W-:-:S02]  /*4cc0*/  FSEL R161, R161, -INF , !P1 ;  /* 0xff800000a1a17808 */ /* 0x000fc40004800000 */
[----:B------:R-:W-:Y:S02]  /*4cd0*/  @P2 LOP3.LUT R2, R2, 0x20, RZ, 0xfc, !PT ;  /* 0x0000002002022812 */ /* 0x000fe400078efcff */
[----:B------:R-:W-:Y:S02]  /*4ce0*/  ISETP.GT.AND P1, PT, R19, 0x18, !P2 ;  /* 0x000000181300780c */ /* 0x000fe40005724270 */
[----:B------:R-:W-:Y:S02]  /*4cf0*/  ISETP.GE.AND P2, PT, R20, 0x1a, PT ;  /* 0x0000001a1400780c */ /* 0x000fe40003f46270 */
[----:B------:R-:W-:Y:S02]  /*4d00*/  ISETP.LT.OR P1, PT, R9, 0x19, P1 ;  /* 0x000000190900780c */ /* 0x000fe40000f21670 */
[----:B------:R-:W-:Y:S02]  /*4d10*/  LOP3.LUT R2, R2, 0xfffeffff, RZ, 0xc0, !PT ;  /* 0xfffeffff02027812 */ /* 0x000fe400078ec0ff */
[----:B------:R-:W-:-:S02]  /*4d20*/  FSEL R164, R164, -INF , !P1 ;  /* 0xff800000a4a47808 */ /* 0x000fc40004800000 */
        /* <DEDUP_REMOVED lines=87> */
[----:B------:R-:W-:-:S04]  /*52a0*/  ISETP.GT.AND P6, PT, R19, 0x59, !P6 ;  /* 0x000000591300780c */ /* 0x000fc800077c4270 */
[----:B------:R-:W-:Y:S02]  /*52b0*/  ISETP.LT.OR P6, PT, R9, 0x5a, P6 ;  /* 0x0000005a0900780c */ /* 0x000fe400037c1670 */
[----:B------:R-:W1:Y:S02]  /*52c0*/  SHFL.IDX PT, R9, R8, 0x1, 0x1c1f ;  /* 0x003c1f0008097f89 */ /* 0x000e6400000e0000 */
[----:B------:R-:W-:Y:S02]  /*52d0*/  FSEL R197, R197, -INF , !P6 ;  /* 0xff800000c5c57808 */ /* 0x000fe40007000000 */
[----:B------:R-:W-:Y:S01]  /*52e0*/  PLOP3.LUT P6, PT, PT, PT, UP1, 0x40, 0x0 ;  /* 0x000000000000781c */ /* 0x000fe20003fce818 */
[--C-:B-1----:R-:W-:Y:S02]  /*52f0*/  IMAD.IADD R14, R14, 0x1, R9.reuse ;  /* 0x000000010e0e7824 */ /* 0x102fe400078e0209 */
[----:B------:R-:W-:-:S10]  /*5300*/  IMAD.IADD R22, R22, 0x1, R9 ;  /* 0x0000000116167824 */ /* 0x000fd400078e0209 */
[----:B------:R-:W-:Y:S05]  /*5310*/  @P6 BRA `(.L_x_11014) ;  /* 0x00000000005c6947 */ /* 0x000fea0003800000 */
        /* <DEDUP_REMOVED lines=13> */
.L_x_11016:
[----:B------:R-:W-:-:S05]  /*53f0*/  IMAD.U32 R152, RZ, RZ, UR31 ;  /* 0x0000001fff987e24 */ /* 0x000fca000f8e00ff */
[----:B------:R-:W-:-:S13]  /*5400*/  ISETP.NE.AND P6, PT, R152, 0x1, PT ;  /* 0x000000019800780c */ /* 0x000fda0003fc5270 */
[----:B------:R-:W1:Y:S02]  /*5410*/  @P6 LDC.64 R8, c[0x0][0x9e8] ;  /* 0x00027a00ff086b82 */ /* 0x000e640000000a00 */
[----:B-1----:R-:W-:-:S05]  /*5420*/  @P6 IMAD.HI.U32 R8, R19, R8, RZ ;  /* 0x0000000813086227 */ /* 0x002fca00078e00ff */
[----:B------:R-:W-:-:S07]  /*5430*/  @P6 SHF.R.U32.HI R19, RZ, R9, R8 ;  /* 0x00000009ff136219 */ /* 0x000fce0000011608 */
.L_x_11017:
[----:B------:R-:W-:Y:S05]  /*5440*/  BSYNC B0 ;  /* 0x0000000000007941 */ /* 0x000fea0003800000 */
.L_x_11015:
[----:B------:R-:W-:-:S04]  /*5450*/  IMAD R20, R3, -0x2, R20 ;  /* 0xfffffffe03147824 */ /* 0x000fc800078e0214 */
[----:B------:R-:W-:-:S05]  /*5460*/  IMAD R19, R19, R152, R20 ;  /* 0x0000009813137224 */ /* 0x000fca00078e0214 */
[----:B------:R-:W-:Y:S02]  /*5470*/  VIADDMNMX R14, R19, R152, R14, PT ;  /* 0x00000098130e7246 */ /* 0x000fe4000380010e */
[----:B------:R-:W-:-:S07]  /*5480*/  VIMNMX R22, R22, R19, !PT ;  /* 0x0000001316167248 */ /* 0x000fce0007fe0100 */
.L_x_11014:
[----:B------:R-:W-:Y:S01]  /*5490*/  ISETP.GT.AND P0, PT, R22, 0x1, !P0 ;  /* 0x000000011600780c */ /* 0x000fe20004704270 */
[----:B------:R-:W-:Y:S01]  /*54a0*/  UMOV UR14, UR29 ;  /* 0x0000001d000e7c82 */ /* 0x000fe20008000000 */
[----:B------:R-:W-:Y:S02]  /*54b0*/  LOP3.LUT P6, RZ, R2, 0x10, RZ, 0xc0, !PT ;  /* 0x0000001002ff7812 */ /* 0x000fe400078cc0ff */
[----:B------:R-:W-:Y:S02]  /*54c0*/  ISETP.LT.OR P0, PT, R14, 0x2, P0 ;  /* 0x000000020e00780c */ /* 0x000fe40000701670 */
[----:B------:R-:W-:Y:S02]  /*54d0*/  FMNMX.FTZ R8, R15, R12, !PT ;  /* 0x0000000c0f087209 */ /* 0x000fe40007810000 */
[----:B------:R-:W-:Y:S02]  /*54e0*/  FSEL R155, R155, -INF , !P0 ;  /* 0xff8000009b9b7808 */ /* 0x000fe40004000000 */
[----:B------:R-:W-:-:S02]  /*54f0*/  LOP3.LUT P0, RZ, R2, 0x2, RZ, 0xc0, !PT ;  /* 0x0000000202ff7812 */ /* 0x000fc4000780c0ff */
[----:B------:R-:W-:Y:S02]  /*5500*/  FMNMX.FTZ R9, R153, R8, !PT ;  /* 0x0000000899097209 */ /* 0x000fe40007810000 */
[----:B------:R-:W-:Y:S02]  /*5510*/  ISETP.GT.AND P0, PT, R22, 0x8, !P0 ;  /* 0x000000081600780c */ /* 0x000fe40004704270 */
[----:B------:R-:W-:Y:S02]  /*5520*/  FMNMX.FTZ R8, R156, R9, !PT ;  /* 0x000000099c087209 */ /* 0x000fe40007810000 */
[----:B------:R-:W-:Y:S02]  /*5530*/  ISETP.LT.OR P0, PT, R14, 0x9, P0 ;  /* 0x000000090e00780c */ /* 0x000fe40000701670 */
[----:B------:R-:W-:Y:S02]  /*5540*/  FMNMX.FTZ R9, R157, R8, !PT ;  /* 0x000000089d097209 */ /* 0x000fe40007810000 */
        /* <DEDUP_REMOVED lines=52> */
[----:B------:R-:W1:Y:S01]  /*5890*/  SHFL.BFLY PT, R8, R9, 0x2, 0x1f ;  /* 0x0c401f0009087f89 */ /* 0x000e6200000e0000 */
[----:B------:R-:W-:Y:S02]  /*58a0*/  ISETP.LT.OR P0, PT, R14, 0x29, P0 ;  /* 0x000000290e00780c */ /* 0x000fe40000701670 */
[----:B------:R-:W-:Y:S02]  /*58b0*/  ISETP.GT.AND P2, PT, R22, 0x49, !P2 ;  /* 0x000000491600780c */ /* 0x000fe40005744270 */
[----:B------:R-:W-:-:S02]  /*58c0*/  FSEL R174, R174, -INF , !P0 ;  /* 0xff800000aeae7808 */ /* 0x000fc40004000000 */
[----:B------:R-:W-:Y:S02]  /*58d0*/  LOP3.LUT P0, RZ, R2, 0x1000, RZ, 0xc0, !PT ;  /* 0x0000100002ff7812 */ /* 0x000fe4000780c0ff */
[C---:B------:R-:W-:Y:S02]  /*58e0*/  ISETP.GT.AND P3, PT, R22.reuse, 0x50, !P3 ;  /* 0x000000501600780c */ /* 0x040fe40005f64270 */
[C---:B------:R-:W-:Y:S02]  /*58f0*/  ISETP.GT.AND P0, PT, R22.reuse, 0x29, !P0 ;  /* 0x000000291600780c */ /* 0x040fe40004704270 */
[----:B------:R-:W-:Y:S02]  /*5900*/  ISETP.GT.AND P4, PT, R22, 0x51, !P4 ;  /* 0x000000511600780c */ /* 0x000fe40006784270 */
[----:B------:R-:W-:Y:S02]  /*5910*/  ISETP.LT.OR P0, PT, R14, 0x2a, P0 ;  /* 0x0000002a0e00780c */ /* 0x000fe40000701670 */
[----:B------:R-:W-:-:S02]  /*5920*/  ISETP.GT.AND P5, PT, R22, 0x58, !P5 ;  /* 0x000000581600780c */ /* 0x000fc40006fa4270 */
[----:B------:R-:W-:Y:S02]  /*5930*/  FSEL R175, R175, -INF , !P0 ;  /* 0xff800000afaf7808 */ /* 0x000fe40004000000 */
[----:B------:R-:W-:Y:S02]  /*5940*/  LOP3.LUT P0, RZ, R2, 0x800, RZ, 0xc0, !PT ;  /* 0x0000080002ff7812 */ /* 0x000fe4000780c0ff */
[----:B------:R-:W-:Y:S02]  /*5950*/  ISETP.LT.OR P1, PT, R14, 0x49, P1 ;  /* 0x000000490e00780c */ /* 0x000fe40000f21670 */
[----:B------:R-:W-:Y:S02]  /*5960*/  ISETP.GT.AND P0, PT, R22, 0x30, !P0 ;  /* 0x000000301600780c */ /* 0x000fe40004704270 */
[----:B-1----:R-:W-:Y:S02]  /*5970*/  FMNMX.FTZ R19, R9, R8, !PT ;  /* 0x0000000809137209 */ /* 0x002fe40007810000 */
[----:B------:R-:W-:-:S02]  /*5980*/  ISETP.LT.OR P0, PT, R14, 0x31, P0 ;  /* 0x000000310e00780c */ /* 0x000fc40000701670 */
[----:B------:R-:W-:Y:S01]  /*5990*/  ISETP.LT.OR P2, PT, R14, 0x4a, P2 ;  /* 0x0000004a0e00780c */ /* 0x000fe20001741670 */
[----:B------:R-:W1:Y:S01]  /*59a0*/  SHFL.BFLY PT, R8, R19, 0x1, 0x1f ;  /* 0x0c201f0013087f89 */ /* 0x000e6200000e0000 */
[----:B------:R-:W-:Y:S02]  /*59b0*/  FSEL R178, R178, -INF , !P0 ;  /* 0xff800000b2b27808 */ /* 0x000fe40004000000 */
[----:B------:R-:W-:Y:S02]  /*59c0*/  LOP3.LUT P0, RZ, R2, 0x400, RZ, 0xc0, !PT ;  /* 0x0000040002ff7812 */ /* 0x000fe4000780c0ff */
[----:B------:R-:W-:Y:S02]  /*59d0*/  FSEL R190, R190, -INF , !P1 ;  /* 0xff800000bebe7808 */ /* 0x000fe40004800000 */
[----:B------:R-:W-:Y:S02]  /*59e0*/  ISETP.GT.AND P0, PT, R22, 0x31, !P0 ;  /* 0x000000311600780c */ /* 0x000fe40004704270 */
[----:B------:R-:W-:-:S02]  /*59f0*/  ISETP.LT.OR P3, PT, R14, 0x51, P3 ;  /* 0x000000510e00780c */ /* 0x000fc40001f61670 */
[----:B------:R-:W-:Y:S02]  /*5a00*/  ISETP.LT.OR P0, PT, R14, 0x32, P0 ;  /* 0x000000320e00780c */ /* 0x000fe40000701670 */
[----:B------:R-:W-:Y:S02]  /*5a10*/  FSEL R191, R191, -INF , !P2 ;  /* 0xff800000bfbf7808 */ /* 0x000fe40005000000 */
[----:B------:R-:W-:Y:S02]  /*5a20*/  FSEL R179, R179, -INF , !P0 ;  /* 0xff800000b3b37808 */ /* 0x000fe40004000000 */
[----:B------:R-:W-:Y:S02]  /*5a30*/  LOP3.LUT P0, RZ, R2, 0x200, RZ, 0xc0, !PT ;  /* 0x0000020002ff7812 */ /* 0x000fe4000780c0ff */
[----:B------:R-:W-:Y:S02]  /*5a40*/  ISETP.LT.OR P4, PT, R14, 0x52, P4 ;  /* 0x000000520e00780c */ /* 0x000fe40002781670 */
[----:B------:R-:W-:-:S02]  /*5a50*/  ISETP.GT.AND P0, PT, R22, 0x38, !P0 ;  /* 0x000000381600780c */ /* 0x000fc40004704270 */
[----:B------:R-:W-:Y:S02]  /*5a60*/  FSEL R194, R194, -INF , !P3 ;  /* 0xff800000c2c27808 */ /* 0x000fe40005800000 */
[----:B------:R-:W-:Y:S02]  /*5a70*/  ISETP.LT.OR P0, PT, R14, 0x39, P0 ;  /* 0x000000390e00780c */ /* 0x000fe40000701670 */
[----:B-1----:R-:W-:Y:S02]  /*5a80*/  FMNMX.FTZ R8, R19, R8, !PT ;  /* 0x0000000813087209 */ /* 0x002fe40007810000 */
[----:B------:R-:W-:Y:S02]  /*5a90*/  FSEL R182, R182, -INF , !P0 ;  /* 0xff800000b6b67808 */ /* 0x000fe40004000000 */
[----:B------:R-:W-:Y:S01]  /*5aa0*/  LOP3.LUT P0, RZ, R2, 0x100, RZ, 0xc0, !PT ;  /* 0x0000010002ff7812 */ /* 0x000fe2000780c0ff */
[----:B------:R-:W-:Y:S01]  /*5ab0*/  FMUL.FTZ R202, R8, UR14 ;  /* 0x0000000e08ca7c20 */ /* 0x000fe20008410000 */
[----:B------:R-:W-:-:S02]  /*5ac0*/  ISETP.LT.OR P5, PT, R14, 0x59, P5 ;  /* 0x000000590e00780c */ /* 0x000fc40002fa1670 */
[----:B------:R-:W-:Y:S02]  /*5ad0*/  ISETP.GT.AND P0, PT, R22, 0x39, !P0 ;  /* 0x000000391600780c */ /* 0x000fe40004704270 */
[----:B------:R-:W-:Y:S02]  /*5ae0*/  FSEL R195, R195, -INF , !P4 ;  /* 0xff800000c3c37808 */ /* 0x000fe40006000000 */
[----:B------:R-:W-:Y:S02]  /*5af0*/  ISETP.LT.OR P0, PT, R14, 0x3a, P0 ;  /* 0x0000003a0e00780c */ /* 0x000fe40000701670 */
[----:B------:R-:W-:Y:S02]  /*5b00*/  FSEL R198, R198, -INF , !P5 ;  /* 0xff800000c6c67808 */ /* 0x000fe40006800000 */
[----:B------:R-:W-:Y:S02]  /*5b10*/  FSEL R183, R183, -INF , !P0 ;  /* 0xff800000b7b77808 */ /* 0x000fe40004000000 */
[----:B------:R-:W-:-:S02]  /*5b20*/  ISETP.GT.AND P0, PT, R22, 0x40, !P6 ;  /* 0x000000401600780c */ /* 0x000fc40007704270 */
[----:B------:R-:W-:Y:S02]  /*5b30*/  LOP3.LUT P6, RZ, R2, 0x20000, RZ, 0xc0, !PT ;  /* 0x0002000002ff7812 */ /* 0x000fe400078cc0ff */
[----:B------:R-:W-:-:S04]  /*5b40*/  ISETP.LT.OR P0, PT, R14, 0x41, P0 ;  /* 0x000000410e00780c */ /* 0x000fc80000701670 */
[----:B------:R-:W-:Y:S02]  /*5b50*/  FSEL R186, R186, -INF , !P0 ;  /* 0xff800000baba7808 */ /* 0x000fe40004000000 */
[----:B------:R-:W-:-:S04]  /*5b60*/  LOP3.LUT P0, RZ, R2, 0x40, RZ, 0xc0, !PT ;  /* 0x0000004002ff7812 */ /* 0x000fc8000780c0ff */
[----:B------:R-:W-:-:S04]  /*5b70*/  ISETP.GT.AND P0, PT, R22, 0x41, !P0 ;  /* 0x000000411600780c */ /* 0x000fc80004704270 */
[----:B------:R-:W-:-:S04]  /*5b80*/  ISETP.LT.OR P0, PT, R14, 0x42, P0 ;  /* 0x000000420e00780c */ /* 0x000fc80000701670 */
[----:B------:R-:W-:Y:S02]  /*5b90*/  FSEL R187, R187, -INF , !P0 ;  /* 0xff800000bbbb7808 */ /* 0x000fe40004000000 */
[----:B------:R-:W-:Y:S02]  /*5ba0*/  ISETP.GT.AND P0, PT, R22, RZ, !P6 ;  /* 0x000000ff1600720c */ /* 0x000fe40007704270 */
[----:B------:R-:W-:Y:S02]  /*5bb0*/  LOP3.LUT P6, RZ, R2, 0x1, RZ, 0xc0, !PT ;  /* 0x0000000102ff7812 */ /* 0x000fe400078cc0ff */
[----:B------:R-:W-:Y:S02]  /*5bc0*/  ISETP.LT.OR P0, PT, R14, 0x1, P0 ;  /* 0x000000010e00780c */ /* 0x000fe40000701670 */
[----:B------:R-:W-:Y:S02]  /*5bd0*/  ISETP.GT.AND P6, PT, R22, 0x59, !P6 ;  /* 0x000000591600780c */ /* 0x000fe400077c4270 */
[----:B------:R-:W-:-:S02]  /*5be0*/  FSEL R200, R154, -INF , !P0 ;  /* 0xff8000009ac87808 */ /* 0x000fc40004000000 */
[----:B------:R-:W-:Y:S02]  /*5bf0*/  FSETP.NEU.FTZ.AND P0, PT, R8, -INF , PT ;  /* 0xff8000000800780b */ /* 0x000fe40003f1d000 */
[----:B------:R-:W-:Y:S02]  /*5c00*/  FMNMX.FTZ R20, R200, R13, !PT ;  /* 0x0000000dc8147209 */ /* 0x000fe40007810000 */
[----:B------:R-:W-:Y:S02]  /*5c10*/  FSEL R202, R202, RZ, P0 ;  /* 0x000000ffcaca7208 */ /* 0x000fe40000000000 */
[----:B------:R-:W-:Y:S02]  /*5c20*/  FMNMX.FTZ R9, R155, R20, !PT ;  /* 0x000000149b097209 */ /* 0x000fe40007810000 */
[----:B------:R-:W-:Y:S01]  /*5c30*/  ISETP.LT.OR P6, PT, R14, 0x5a, P6 ;  /* 0x0000005a0e00780c */ /* 0x000fe200037c1670 */
[--C-:B------:R-:W-:Y:S01]  /*5c40*/  FFMA.FTZ R154, R156, UR14, -R202.reuse ;  /* 0x0000000e9c9a7c23 */ /* 0x100fe200080108ca */
[----:B------:R-:W-:Y:S01]  /*5c50*/  FMNMX.FTZ R20, R158, R9, !PT ;  /* 0x000000099e147209 */ /* 0x000fe20007810000 */
[--C-:B------:R-:W-:Y:S01]  /*5c60*/  FFMA.FTZ R156, R160, UR14, -R202.reuse ;  /* 0x0000000ea09c7c23 */ /* 0x100fe200080108ca */
[--C-:B------:R-:W-:Y:S01]  /*5c70*/  FFMA.FTZ R164, R164, UR14, -R202.reuse ;  /* 0x0000000ea4a47c23 */ /* 0x100fe200080108ca */
[----:B------:R-:W-:Y:S01]  /*5c80*/  FSEL R199, R199, -INF , !P6 ;  /* 0xff800000c7c77808 */ /* 0x000fe20007000000 */
[--C-:B------:R-:W-:Y:S01]  /*5c90*/  FFMA.FTZ R172, R172, UR14, -R202.reuse ;  /* 0x0000000eacac7c23 */ /* 0x100fe200080108ca */
[----:B------:R-:W-:Y:S01]  /*5ca0*/  FMNMX.FTZ R9, R159, R20, !PT ;  /* 0x000000149f097209 */ /* 0x000fe20007810000 */
[--C-:B------:R-:W-:Y:S01]  /*5cb0*/  FFMA.FTZ R23, R165, UR14, -R202.reuse ;  /* 0x0000000ea5177c23 */ /* 0x100fe200080108ca */
[--C-:B------:R-:W-:Y:S01]  /*5cc0*/  FFMA.FTZ R165, R181, UR14, -R202.reuse ;  /* 0x0000000eb5a57c23 */ /* 0x100fe200080108ca */
[----:B------:R-:W-:Y:S01]  /*5cd0*/  FSEL R181, R8, RZ, P0 ;  /* 0x000000ff08b57208 */ /* 0x000fe20000000000 */
[--C-:B------:R-:W-:Y:S01]  /*5ce0*/  FFMA.FTZ R152, R15, UR14, -R202.reuse ;  /* 0x0000000e0f987c23 */ /* 0x100fe200080108ca */
[----:B------:R-:W-:Y:S01]  /*5cf0*/  FMNMX.FTZ R20, R162, R9, !PT ;  /* 0x00000009a2147209 */ /* 0x000fe20007810000 */
[--C-:B------:R-:W-:Y:S01]  /*5d00*/  FFMA.FTZ R15, R153, UR14, -R202.reuse ;  /* 0x0000000e990f7c23 */ /* 0x100fe200080108ca */
[----:B------:R-:W-:Y:S01]  /*5d10*/  FFMA.FTZ R19, R157, UR14, -R202 ;  /* 0x0000000e9d137c23 */ /* 0x000fe200080108ca */
[----:B------:R-:W-:Y:S01]  /*5d20*/  FADD.FTZ R181, -R181, R12 ;  /* 0x0000000cb5b57221 */ /* 0x000fe20000010100 */
[----:B------:R-:W-:Y:S01]  /*5d30*/  FMNMX.FTZ R9, R163, R20, !PT ;  /* 0x00000014a3097209 */ /* 0x000fe20007810000 */
[----:B------:R-:W-:Y:S01]  /*5d40*/  MUFU.EX2 R152, R152 ;  /* 0x0000009800987308 */ /* 0x000fe20000000800 */
        /* <DEDUP_REMOVED lines=15> */
[----:B------:R-:W3:Y:S01]  /*5e40*/  MUFU.EX2 R15, R15 ;  /* 0x0000000f000f7308 */ /* 0x000ee20000000800 */
[----:B------:R-:W-:-:S02]  /*5e50*/  FFMA.FTZ R196, R196, UR14, -R202 ;  /* 0x0000000ec4c47c23 */ /* 0x000fc400080108ca */
[----:B------:R-:W-:-:S04]  /*5e60*/  FMNMX.FTZ R20, R174, R9, !PT ;  /* 0x00000009ae147209 */ /* 0x000fc80007810000 */
[----:B------:R-:W-:Y:S01]  /*5e70*/  FMNMX.FTZ R9, R175, R20, !PT ;  /* 0x00000014af097209 */ /* 0x000fe20007810000 */
[----:B------:R-:W4:Y:S01]  /*5e80*/  MUFU.EX2 R154, R154 ;  /* 0x0000009a009a7308 */ /* 0x000f220000000800 */
[-C--:B-1----:R-:W-:Y:S01]  /*5e90*/  FMUL.FTZ R24, R24, R181.reuse ;  /* 0x000000b518187220 */ /* 0x082fe20000410000 */
[----:B------:R-:W-:Y:S01]  /*5ea0*/  FMUL.FTZ R25, R25, R181 ;  /* 0x000000b519197220 */ /* 0x000fe20000410000 */
[----:B------:R-:W-:Y:S01]  /*5eb0*/  FMNMX.FTZ R160, R178, R9, !PT ;  /* 0x00000009b2a07209 */ /* 0x000fe20007810000 */
[-C--:B------:R-:W-:Y:S01]  /*5ec0*/  FMUL.FTZ R28, R28, R181.reuse ;  /* 0x000000b51c1c7220 */ /* 0x080fe20000410000 */
[-C--:B------:R-:W-:Y:S01]  /*5ed0*/  FMUL.FTZ R29, R29, R181.reuse ;  /* 0x000000b51d1d7220 */ /* 0x080fe20000410000 */
[-C--:B------:R-:W-:Y:S01]  /*5ee0*/  FMUL.FTZ R32, R32, R181.reuse ;  /* 0x000000b520207220 */ /* 0x080fe20000410000 */
        /* <DEDUP_REMOVED lines=8> */
[----:B------:R-:W-:Y:S01]  /*5f70*/  FMNMX.FTZ R9, R183, R160, !PT ;  /* 0x000000a0b7097209 */ /* 0x000fe20007810000 */
[----:B------:R-:W1:Y:S01]  /*5f80*/  MUFU.EX2 R19, R19 ;  /* 0x0000001300137308 */ /* 0x000e620000000800 */
[-C--:B------:R-:W-:Y:S01]  /*5f90*/  FMUL.FTZ R44, R44, R181.reuse ;  /* 0x000000b52c2c7220 */ /* 0x080fe20000410000 */
[----:B------:R-:W-:Y:S01]  /*5fa0*/  FMUL.FTZ R45, R45, R181 ;  /* 0x000000b52d2d7220 */ /* 0x000fe20000410000 */
[----:B------:R-:W-:Y:S01]  /*5fb0*/  FMNMX.FTZ R22, R186, R9, !PT ;  /* 0x00000009ba167209 */ /* 0x000fe20007810000 */
[-C--:B------:R-:W-:Y:S01]  /*5fc0*/  FMUL.FTZ R48, R48, R181.reuse ;  /* 0x000000b530307220 */ /* 0x080fe20000410000 */
[-C--:B------:R-:W-:Y:S01]  /*5fd0*/  FMUL.FTZ R49, R49, R181.reuse ;  /* 0x000000b531317220 */ /* 0x080fe20000410000 */
[-C--:B------:R-:W-:Y:S01]  /*5fe0*/  FMUL.FTZ R52, R52, R181.reuse ;  /* 0x000000b534347220 */ /* 0x080fe20000410000 */
[----:B------:R-:W-:Y:S01]  /*5ff0*/  FMNMX.FTZ R9, R187, R22, !PT ;  /* 0x00000016bb097209 */ /* 0x000fe20007810000 */
[----:B------:R5:W-:Y:S01]  /*6000*/  MUFU.EX2 R160, R168 ;  /* 0x000000a800a07308 */ /* 0x000be20000000800 */
[-C--:B------:R-:W-:Y:S01]  /*6010*/  FMUL.FTZ R53, R53, R181.reuse ;  /* 0x000000b535357220 */ /* 0x080fe20000410000 */
[----:B------:R-:W-:Y:S01]  /*6020*/  FMUL.FTZ R56, R56, R181 ;  /* 0x000000b538387220 */ /* 0x000fe20000410000 */
[----:B------:R-:W-:Y:S01]  /*6030*/  FMNMX.FTZ R22, R190, R9, !PT ;  /* 0x00000009be167209 */ /* 0x000fe20007810000 */
[-C--:B------:R-:W-:Y:S01]  /*6040*/  FMUL.FTZ R57, R57, R181.reuse ;  /* 0x000000b539397220 */ /* 0x080fe20000410000 */
[-C--:B------:R-:W-:Y:S01]  /*6050*/  FMUL.FTZ R60, R60, R181.reuse ;  /* 0x000000b53c3c7220 */ /* 0x080fe20000410000 */
[----:B------:R-:W-:Y:S01]  /*6060*/  FMUL.FTZ R61, R61, R181 ;  /* 0x000000b53d3d7220 */ /* 0x000fe20000410000 */
[----:B------:R-:W-:Y:S01]  /*6070*/  FMNMX.FTZ R9, R191, R22, !PT ;  /* 0x00000016bf097209 */ /* 0x000fe20007810000 */
[----:B------:R-:W0:Y:S01]  /*6080*/  MUFU.EX2 R156, R156 ;  /* 0x0000009c009c7308 */ /* 0x000e220000000800 */
[----:B-----5:R-:W-:Y:S01]  /*6090*/  FFMA.FTZ R168, R184, UR14, -R202 ;  /* 0x0000000eb8a87c23 */ /* 0x020fe200080108ca */
[----:B------:R-:W-:Y:S01]  /*60a0*/  FFMA.FTZ R184, R181, R7, R152 ;  /* 0x00000007b5b87223 */ /* 0x000fe20000010098 */
[----:B------:R-:W-:Y:S01]  /*60b0*/  FMNMX.FTZ R164, R194, R9, !PT ;  /* 0x00000009c2a47209 */ /* 0x000fe20007810000 */
[----:B------:R-:W-:Y:S01]  /*60c0*/  FMUL.FTZ R64, R64, R181 ;  /* 0x000000b540407220 */ /* 0x000fe20000410000 */
[C---:B---3--:R-:W-:Y:S01]  /*60d0*/  F2FP.BF16.F32.PACK_AB R152, R15.reuse, R152 ;  /* 0x000000980f98723e */ /* 0x048fe200000010ff */
[----:B------:R-:W-:Y:S01]  /*60e0*/  FADD.FTZ R7, R15, R184 ;  /* 0x000000b80f077221 */ /* 0x000fe20000010000 */
[----:B------:R-:W-:Y:S01]  /*60f0*/  FMNMX.FTZ R9, R195, R164, !PT ;  /* 0x000000a4c3097209 */ /* 0x000fe20007810000 */
[----:B------:R3:W-:Y:S01]  /*6100*/  MUFU.EX2 R22, R172 ;  /* 0x000000ac00167308 */ /* 0x0007e20000000800 */
[--C-:B------:R-:W-:Y:S01]  /*6110*/  FFMA.FTZ R164, R176, UR14, -R202.reuse ;  /* 0x0000000eb0a47c23 */ /* 0x100fe200080108ca */
[--C-:B------:R-:W-:Y:S01]  /*6120*/  FFMA.FTZ R176, R192, UR14, -R202.reuse ;  /* 0x0000000ec0b07c23 */ /* 0x100fe200080108ca */
[----:B------:R-:W-:Y:S01]  /*6130*/  FMNMX.FTZ R14, R198, R9, !PT ;  /* 0x00000009c60e7209 */ /* 0x000fe20007810000 */
[-C--:B------:R-:W-:Y:S01]  /*6140*/  FMUL.FTZ R65, R65, R181.reuse ;  /* 0x000000b541417220 */ /* 0x080fe20000410000 */
[-C--:B------:R-:W-:Y:S01]  /*6150*/  FMUL.FTZ R68, R68, R181.reuse ;  /* 0x000000b544447220 */ /* 0x080fe20000410000 */
[-C--:B------:R-:W-:Y:S01]  /*6160*/  FMUL.FTZ R69, R69, R181.reuse ;  /* 0x000000b545457220 */ /* 0x080fe20000410000 */
[----:B------:R-:W-:Y:S01]  /*6170*/  FMNMX.FTZ R9, R199, R14, !PT ;  /* 0x0000000ec7097209 */ /* 0x000fe20007810000 */
[--C-:B------:R-:W-:Y:S01]  /*6180*/  FFMA.FTZ R14, R180, UR14, -R202.reuse ;  /* 0x0000000eb40e7c23 */ /* 0x100fe200080108ca */
[----:B------:R-:W5:Y:S01]  /*6190*/  MUFU.EX2 R21, R21 ;  /* 0x0000001500157308 */ /* 0x000f620000000800 */
[-C--:B------:R-:W-:Y:S01]  /*61a0*/  FMUL.FTZ R72, R72, R181.reuse ;  /* 0x000000b548487220 */ /* 0x080fe20000410000 */
[-C--:B------:R-:W-:Y:S01]  /*61b0*/  FMUL.FTZ R73, R73, R181.reuse ;  /* 0x000000b549497220 */ /* 0x080fe20000410000 */
[----:B---3--:R-:W3:Y:S01]  /*61c0*/  SHFL.BFLY PT, R172, R9, 0x2, 0x1f ;  /* 0x0c401f0009ac7f89 */ /* 0x008ee200000e0000 */
        /* <DEDUP_REMOVED lines=23> */
[----:B---3--:R-:W-:Y:S01]  /*6340*/  FMNMX.FTZ R180, R9, R172, !PT ;  /* 0x000000ac09b47209 */ /* 0x008fe20007810000 */
[----:B------:R-:W-:Y:S01]  /*6350*/  FFMA.FTZ R172, R188, UR14, -R202 ;  /* 0x0000000ebcac7c23 */ /* 0x000fe200080108ca */
[-C--:B------:R-:W-:Y:S01]  /*6360*/  FMUL.FTZ R116, R116, R181.reuse ;  /* 0x000000b574747220 */ /* 0x080fe20000410000 */
[-C--:B------:R-:W-:Y:S01]  /*6370*/  FMUL.FTZ R117, R117, R181.reuse ;  /* 0x000000b575757220 */ /* 0x080fe20000410000 */
[-C--:B------:R-:W-:Y:S01]  /*6380*/  FMUL.FTZ R120, R120, R181.reuse ;  /* 0x000000b578787220 */ /* 0x080fe20000410000 */
[----:B------:R-:W3:Y:S01]  /*6390*/  SHFL.BFLY PT, R9, R180, 0x1, 0x1f ;  /* 0x0c201f00b4097f89 */ /* 0x000ee200000e0000 */
        /* <DEDUP_REMOVED lines=17> */
[----:B------:R-:W-:Y:S01]  /*64b0*/  FMUL.FTZ R149, R149, R181 ;  /* 0x000000b595957220 */ /* 0x000fe20000410000 */
[----:B---3--:R-:W-:-:S06]  /*64c0*/  FMNMX.FTZ R9, R180, R9, !PT ;  /* 0x00000009b4097209 */ /* 0x008fcc0007810000 */
[----:B------:R-:W-:Y:S01]  /*64d0*/  MUFU.EX2 R165, R165 ;  /* 0x000000a500a57308 */ /* 0x000fe20000000800 */
[C---:B------:R-:W-:Y:S01]  /*64e0*/  FSETP.NEU.FTZ.AND P0, PT, R9.reuse, -INF , PT ;  /* 0xff8000000900780b */ /* 0x040fe20003f1d000 */
[----:B------:R-:W-:-:S06]  /*64f0*/  FMUL.FTZ R193, R9, UR14 ;  /* 0x0000000e09c17c20 */ /* 0x000fcc0008410000 */
[----:B------:R-:W-:Y:S01]  /*6500*/  MUFU.EX2 R168, R168 ;  /* 0x000000a800a87308 */ /* 0x000fe20000000800 */
[----:B------:R-:W-:-:S05]  /*6510*/  FSEL R193, R193, RZ, P0 ;  /* 0x000000ffc1c17208 */ /* 0x000fca0000000000 */
[--C-:B------:R-:W-:Y:S01]  /*6520*/  FFMA.FTZ R180, R155, UR14, -R193.reuse ;  /* 0x0000000e9bb47c23 */ /* 0x100fe200080108c1 */
[----:B------:R-:W-:Y:S01]  /*6530*/  FFMA.FTZ R155, R158, UR14, -R193 ;  /* 0x0000000e9e9b7c23 */ /* 0x000fe200080108c1 */
[----:B----4-:R-:W-:Y:S01]  /*6540*/  FADD.FTZ R158, R154, R7 ;  /* 0x000000079a9e7221 */ /* 0x010fe20000010000 */
[--C-:B------:R-:W-:Y:S01]  /*6550*/  FFMA.FTZ R184, R159, UR14, -R193.reuse ;  /* 0x0000000e9fb87c23 */ /* 0x100fe200080108c1 */
[--C-:B------:R-:W-:Y:S01]  /*6560*/  FFMA.FTZ R159, R162, UR14, -R193.reuse ;  /* 0x0000000ea29f7c23 */ /* 0x100fe200080108c1 */
[----:B------:R-:W-:Y:S01]  /*6570*/  MUFU.EX2 R169, R169 ;  /* 0x000000a900a97308 */ /* 0x000fe20000000800 */
[C---:B-1----:R-:W-:Y:S01]  /*6580*/  FADD.FTZ R7, R19.reuse, R158 ;  /* 0x0000009e13077221 */ /* 0x042fe20000010000 */
[----:B------:R-:W-:Y:S01]  /*6590*/  F2FP.BF16.F32.PACK_AB R154, R19, R154 ;  /* 0x0000009a139a723e */ /* 0x000fe200000010ff */
[--C-:B------:R-:W-:Y:S01]  /*65a0*/  FFMA.FTZ R188, R163, UR14, -R193.reuse ;  /* 0x0000000ea3bc7c23 */ /* 0x100fe200080108c1 */
[----:B------:R-:W-:Y:S01]  /*65b0*/  FFMA.FTZ R163, R166, UR14, -R193 ;  /* 0x0000000ea6a37c23 */ /* 0x000fe200080108c1 */
[----:B0-----:R-:W-:Y:S01]  /*65c0*/  FADD.FTZ R158, R156, R7 ;  /* 0x000000079c9e7221 */ /* 0x001fe20000010000 */
[--C-:B------:R-:W-:Y:S01]  /*65d0*/  FFMA.FTZ R189, R200, UR14, -R193.reuse ;  /* 0x0000000ec8bd7c23 */ /* 0x100fe200080108c1 */
[--C-:B------:R-:W-:Y:S01]  /*65e0*/  FFMA.FTZ R192, R167, UR14, -R193.reuse ;  /* 0x0000000ea7c07c23 */ /* 0x100fe200080108c1 */
[----:B------:R-:W-:Y:S01]  /*65f0*/  MUFU.EX2 R172, R172 ;  /* 0x000000ac00ac7308 */ /* 0x000fe20000000800 */
[----:B-----5:R-:W-:Y:S01]  /*6600*/  FADD.FTZ R7, R21, R158 ;  /* 0x0000009e15077221 */ /* 0x020fe20000010000 */
[--C-:B------:R-:W-:Y:S01]  /*6610*/  FFMA.FTZ R171, R171, UR14, -R193.reuse ;  /* 0x0000000eabab7c23 */ /* 0x100fe200080108c1 */
[--C-:B------:R-:W-:Y:S01]  /*6620*/  FFMA.FTZ R167, R178, UR14, -R193.reuse ;  /* 0x0000000eb2a77c23 */ /* 0x100fe200080108c1 */
[----:B------:R-:W-:Y:S01]  /*6630*/  FFMA.FTZ R174, R174, UR14, -R193 ;  /* 0x0000000eaeae7c23 */ /* 0x000fe200080108c1 */
[----:B------:R-:W-:Y:S01]  /*6640*/  FADD.FTZ R158, R20, R7 ;  /* 0x00000007149e7221 */ /* 0x000fe20000010000 */
[--C-:B------:R-:W-:Y:S01]  /*6650*/  FFMA.FTZ R175, R175, UR14, -R193.reuse ;  /* 0x0000000eafaf7c23 */ /* 0x100fe200080108c1 */
[--C-:B------:R-:W-:Y:S01]  /*6660*/  FFMA.FTZ R179, R179, UR14, -R193.reuse ;  /* 0x0000000eb3b37c23 */ /* 0x100fe200080108c1 */
[----:B------:R-:W0:Y:S01]  /*6670*/  MUFU.EX2 R173, R173 ;  /* 0x000000ad00ad7308 */ /* 0x000e220000000800 */
[----:B--2---:R-:W-:Y:S01]  /*6680*/  FADD.FTZ R7, R23, R158 ;  /* 0x0000009e17077221 */ /* 0x004fe20000010000 */
[--C-:B------:R-:W-:Y:S01]  /*6690*/  FFMA.FTZ R182, R182, UR14, -R193.reuse ;  /* 0x0000000eb6b67c23 */ /* 0x100fe200080108c1 */
[--C-:B------:R-:W-:Y:S01]  /*66a0*/  FFMA.FTZ R183, R183, UR14, -R193.reuse ;  /* 0x0000000eb7b77c23 */ /* 0x100fe200080108c1 */
[----:B------:R-:W-:Y:S01]  /*66b0*/  FFMA.FTZ R186, R186, UR14, -R193 ;  /* 0x0000000ebaba7c23 */ /* 0x000fe200080108c1 */
[----:B------:R-:W-:Y:S01]  /*66c0*/  FADD.FTZ R158, R160, R7 ;  /* 0x00000007a09e7221 */ /* 0x000fe20000010000 */
[--C-:B------:R-:W-:Y:S01]  /*66d0*/  FFMA.FTZ R187, R187, UR14, -R193.reuse ;  /* 0x0000000ebbbb7c23 */ /* 0x100fe200080108c1 */
[--C-:B------:R-:W-:Y:S01]  /*66e0*/  FFMA.FTZ R190, R190, UR14, -R193.reuse ;  /* 0x0000000ebebe7c23 */ /* 0x100fe200080108c1 */
[----:B------:R-:W-:Y:S01]  /*66f0*/  MUFU.EX2 R176, R176 ;  /* 0x000000b000b07308 */ /* 0x000fe20000000800 */
[----:B------:R-:W-:Y:S01]  /*6700*/  FADD.FTZ R7, R153, R158 ;  /* 0x0000009e99077221 */ /* 0x000fe20000010000 */
[----:B------:R-:W-:Y:S01]  /*6710*/  FSEL R158, R9, RZ, P0 ;  /* 0x000000ff099e7208 */ /* 0x000fe20000000000 */
[--C-:B------:R-:W-:Y:S01]  /*6720*/  FFMA.FTZ R191, R191, UR14, -R193.reuse ;  /* 0x0000000ebfbf7c23 */ /* 0x100fe200080108c1 */
[----:B------:R-:W-:Y:S01]  /*6730*/  FFMA.FTZ R194, R194, UR14, -R193 ;  /* 0x0000000ec2c27c23 */ /* 0x000fe200080108c1 */
[----:B------:R-:W-:Y:S01]  /*6740*/  FADD.FTZ R162, R22, R7 ;  /* 0x0000000716a27221 */ /* 0x000fe20000010000 */
[----:B------:R-:W-:Y:S01]  /*6750*/  FFMA.FTZ R195, R195, UR14, -R193 ;  /* 0x0000000ec3c37c23 */ /* 0x000fe200080108c1 */
[----:B------:R-:W-:Y:S01]  /*6760*/  FADD.FTZ R7, -R158, R13 ;  /* 0x0000000d9e077221 */ /* 0x000fe20000010100 */
[----:B------:R-:W1:Y:S01]  /*6770*/  MUFU.EX2 R177, R177 ;  /* 0x000000b100b17308 */ /* 0x000e620000000800 */
[C---:B------:R-:W-:Y:S01]  /*6780*/  FADD.FTZ R197, R157.reuse, R162 ;  /* 0x000000a29dc57221 */ /* 0x040fe20000010000 */
[----:B------:R-:W-:Y:S01]  /*6790*/  F2FP.BF16.F32.PACK_AB R162, R157, R22 ;  /* 0x000000169da2723e */ /* 0x000fe200000010ff */
[----:B------:R-:W-:Y:S01]  /*67a0*/  FFMA.FTZ R13, R170, UR14, -R193 ;  /* 0x0000000eaa0d7c23 */ /* 0x000fe200080108c1 */
[----:B0-----:R-:W-:Y:S01]  /*67b0*/  F2FP.BF16.F32.PACK_AB R170, R173, R172 ;  /* 0x000000acadaa723e */ /* 0x001fe200000010ff */
[----:B------:R-:W-:Y:S01]  /*67c0*/  FADD.FTZ R158, R164, R197 ;  /* 0x000000c5a49e7221 */ /* 0x000fe20000010000 */
[--C-:B------:R-:W-:Y:S01]  /*67d0*/  FFMA.FTZ R198, R198, UR14, -R193.reuse ;  /* 0x0000000ec6c67c23 */ /* 0x100fe200080108c1 */
[----:B------:R-:W-:Y:S01]  /*67e0*/  FFMA.FTZ R193, R199, UR14, -R193 ;  /* 0x0000000ec7c17c23 */ /* 0x000fe200080108c1 */
[----:B------:R-:W-:Y:S01]  /*67f0*/  MUFU.EX2 R12, R196 ;  /* 0x000000c4000c7308 */ /* 0x000fe20000000800 */
[----:B------:R-:W-:Y:S01]  /*6800*/  FADD.FTZ R197, R161, R158 ;  /* 0x0000009ea1c57221 */ /* 0x000fe20000010000 */
[----:B------:R-:W-:-:S02]  /*6810*/  PLOP3.LUT P0, PT, PT, PT, UP0, 0x40, 0x0 ;  /* 0x000000000000781c */ /* 0x000fc40003f0e808 */
[----:B------:R-:W-:Y:S01]  /*6820*/  F2FP.BF16.F32.PACK_AB R164, R161, R164 ;  /* 0x000000a4a1a4723e */ /* 0x000fe200000010ff */
[----:B------:R-:W-:Y:S01]  /*6830*/  FADD.FTZ R158, R14, R197 ;  /* 0x000000c50e9e7221 */ /* 0x000fe20000010000 */
[----:B------:R-:W-:Y:S02]  /*6840*/  F2FP.BF16.F32.PACK_AB R160, R153, R160 ;  /* 0x000000a099a0723e */ /* 0x000fe400000010ff */
[----:B------:R-:W-:Y:S01]  /*6850*/  MUFU.EX2 R189, R189 ;  /* 0x000000bd00bd7308 */ /* 0x000fe20000000800 */
[----:B------:R-:W-:Y:S01]  /*6860*/  FADD.FTZ R197, R165, R158 ;  /* 0x0000009ea5c57221 */ /* 0x000fe20000010000 */
[----:B------:R-:W-:-:S03]  /*6870*/  F2FP.BF16.F32.PACK_AB R156, R21, R156 ;  /* 0x0000009c159c723e */ /* 0x000fc600000010ff */
[----:B------:R-:W-:Y:S01]  /*6880*/  FADD.FTZ R158, R168, R197 ;  /* 0x000000c5a89e7221 */ /* 0x000fe20000010000 */
[C---:B------:R-:W-:Y:S02]  /*6890*/  F2FP.BF16.F32.PACK_AB R168, R169.reuse, R168 ;  /* 0x000000a8a9a8723e */ /* 0x040fe400000010ff */
[----:B------:R-:W0:Y:S01]  /*68a0*/  MUFU.EX2 R180, R180 ;  /* 0x000000b400b47308 */ /* 0x000e220000000800 */
[----:B------:R-:W-:-:S04]  /*68b0*/  FADD.FTZ R197, R169, R158 ;  /* 0x0000009ea9c57221 */ /* 0x000fc80000010000 */
[----:B------:R-:W-:Y:S01]  /*68c0*/  FADD.FTZ R158, R172, R197 ;  /* 0x000000c5ac9e7221 */ /* 0x000fe20000010000 */
[----:B-1----:R-:W-:Y:S02]  /*68d0*/  F2FP.BF16.F32.PACK_AB R172, R177, R176 ;  /* 0x000000b0b1ac723e */ /* 0x002fe400000010ff */
[----:B------:R-:W-:Y:S01]  /*68e0*/  MUFU.EX2 R155, R155 ;  /* 0x0000009b009b7308 */ /* 0x000fe20000000800 */
[----:B------:R-:W-:Y:S01]  /*68f0*/  FADD.FTZ R19, R173, R158 ;  /* 0x0000009ead137221 */ /* 0x000fe20000010000 */
[----:B------:R-:W-:-:S03]  /*6900*/  F2FP.BF16.F32.PACK_AB R158, R23, R20 ;  /* 0x00000014179e723e */ /* 0x000fc600000010ff */
[----:B------:R-:W-:-:S03]  /*6910*/  FADD.FTZ R166, R176, R19 ;  /* 0x00000013b0a67221 */ /* 0x000fc60000010000 */
[----:B------:R-:W1:Y:S01]  /*6920*/  MUFU.EX2 R185, R185 ;  /* 0x000000b900b97308 */ /* 0x000e620000000800 */
[----:B------:R-:W-:Y:S01]  /*6930*/  FADD.FTZ R19, R177, R166 ;  /* 0x000000a6b1137221 */ /* 0x000fe20000010000 */
[----:B------:R-:W-:Y:S01]  /*6940*/  F2FP.BF16.F32.PACK_AB R166, R165, R14 ;  /* 0x0000000ea5a6723e */ /* 0x000fe200000010ff */
[----:B------:R-:W-:Y:S01]  /*6950*/  FMUL.FTZ R14, R7, UR14 ;  /* 0x0000000e070e7c20 */ /* 0x000fe20008410000 */
[----:B0-----:R-:W-:Y:S01]  /*6960*/  F2FP.BF16.F32.PACK_AB R153, R180, R189 ;  /* 0x000000bdb499723e */ /* 0x001fe200000010ff */
[----:B------:R-:W-:-:S03]  /*6970*/  FADD.FTZ R22, R12, R19 ;  /* 0x000000130c167221 */ /* 0x000fc60000010000 */
[----:B------:R-:W-:Y:S08]  /*6980*/  MUFU.EX2 R184, R184 ;  /* 0x000000b800b87308 */ /* 0x000ff00000000800 */
[----:B------:R-:W0:Y:S01]  /*6990*/  MUFU.EX2 R14, R14 ;  /* 0x0000000e000e7308 */ /* 0x000e220000000800 */
[----:B-1----:R-:W-:-:S07]  /*69a0*/  FADD.FTZ R7, R185, R22 ;  /* 0x00000016b9077221 */ /* 0x002fce0000010000 */
[----:B------:R-:W1:Y:S08]  /*69b0*/  MUFU.EX2 R159, R159 ;  /* 0x0000009f009f7308 */ /* 0x000e700000000800 */
[----:B------:R-:W2:Y:S01]  /*69c0*/  MUFU.EX2 R188, R188 ;  /* 0x000000bc00bc7308 */ /* 0x000ea20000000800 */
[----:B0-----:R-:W-:Y:S01]  /*69d0*/  FFMA.FTZ R19, R14, R6, R189 ;  /* 0x000000060e137223 */ /* 0x001fe200000100bd */
        /* <DEDUP_REMOVED lines=8> */
[----:B------:R-:W-:Y:S01]  /*6a60*/  F2FP.BF16.F32.PACK_AB R155, R184, R155 ;  /* 0x0000009bb89b723e */ /* 0x000fe200000010ff */
[-C--:B------:R-:W-:Y:S01]  /*6a70*/  FMUL.FTZ R35, R35, R14.reuse ;  /* 0x0000000e23237220 */ /* 0x080fe20000410000 */
[-C--:B------:R-:W-:Y:S01]  /*6a80*/  FMUL.FTZ R38, R38, R14.reuse ;  /* 0x0000000e26267220 */ /* 0x080fe20000410000 */
[----:B------:R-:W-:Y:S01]  /*6a90*/  FADD.FTZ R22, R184, R19 ;  /* 0x00000013b8167221 */ /* 0x000fe20000010000 */
[-C--:B------:R-:W-:Y:S01]  /*6aa0*/  FMUL.FTZ R39, R39, R14.reuse ;  /* 0x0000000e27277220 */ /* 0x080fe20000410000 */
[-C--:B------:R-:W-:Y:S01]  /*6ab0*/  FMUL.FTZ R42, R42, R14.reuse ;  /* 0x0000000e2a2a7220 */ /* 0x080fe20000410000 */
[----:B------:R-:W3:Y:S01]  /*6ac0*/  MUFU.EX2 R192, R192 ;  /* 0x000000c000c07308 */ /* 0x000ee20000000800 */
[----:B-1----:R-:W-:Y:S01]  /*6ad0*/  FADD.FTZ R19, R159, R22 ;  /* 0x000000169f137221 */ /* 0x002fe20000010000 */
[----:B--2---:R-:W-:Y:S01]  /*6ae0*/  F2FP.BF16.F32.PACK_AB R157, R188, R159 ;  /* 0x0000009fbc9d723e */ /* 0x004fe200000010ff */
[-C--:B------:R-:W-:Y:S01]  /*6af0*/  FMUL.FTZ R43, R43, R14.reuse ;  /* 0x0000000e2b2b7220 */ /* 0x080fe20000410000 */
[-C--:B------:R-:W-:Y:S01]  /*6b00*/  FMUL.FTZ R46, R46, R14.reuse ;  /* 0x0000000e2e2e7220 */ /* 0x080fe20000410000 */
[----:B------:R-:W-:Y:S01]  /*6b10*/  FADD.FTZ R22, R188, R19 ;  /* 0x00000013bc167221 */ /* 0x000fe20000010000 */
[-C--:B------:R-:W-:Y:S01]  /*6b20*/  FMUL.FTZ R47, R47, R14.reuse ;  /* 0x0000000e2f2f7220 */ /* 0x080fe20000410000 */
[-C--:B------:R-:W-:Y:S01]  /*6b30*/  FMUL.FTZ R50, R50, R14.reuse ;  /* 0x0000000e32327220 */ /* 0x080fe20000410000 */
[----:B------:R-:W1:Y:S01]  /*6b40*/  MUFU.EX2 R13, R13 ;  /* 0x0000000d000d7308 */ /* 0x000e620000000800 */
        /* <DEDUP_REMOVED lines=8> */
[C---:B---3--:R-:W-:Y:S01]  /*6bd0*/  FADD.FTZ R176, R192.reuse, R19 ;  /* 0x00000013c0b07221 */ /* 0x048fe20000010000 */
[----:B------:R-:W-:Y:S01]  /*6be0*/  F2FP.BF16.F32.PACK_AB R159, R192, R163 ;  /* 0x000000a3c09f723e */ /* 0x000fe200000010ff */
[-C--:B------:R-:W-:Y:S01]  /*6bf0*/  FMUL.FTZ R63, R63, R14.reuse ;  /* 0x0000000e3f3f7220 */ /* 0x080fe20000410000 */
[-C--:B------:R-:W-:Y:S01]  /*6c00*/  FMUL.FTZ R66, R66, R14.reuse ;  /* 0x0000000e42427220 */ /* 0x080fe20000410000 */
[-C--:B------:R-:W-:Y:S01]  /*6c10*/  FMUL.FTZ R67, R67, R14.reuse ;  /* 0x0000000e43437220 */ /* 0x080fe20000410000 */
[-C--:B------:R-:W-:Y:S01]  /*6c20*/  FMUL.FTZ R70, R70, R14.reuse ;  /* 0x0000000e46467220 */ /* 0x080fe20000410000 */
[-C--:B------:R-:W-:Y:S01]  /*6c30*/  FMUL.FTZ R71, R71, R14.reuse ;  /* 0x0000000e47477220 */ /* 0x080fe20000410000 */
[----:B------:R2:W3:Y:S01]  /*6c40*/  MUFU.EX2 R15, R174 ;  /* 0x000000ae000f7308 */ /* 0x0004e20000000800 */
        /* <DEDUP_REMOVED lines=9> */
[C---:B0-----:R-:W-:Y:S01]  /*6ce0*/  FADD.FTZ R176, R178.reuse, R19 ;  /* 0x00000013b2b07221 */ /* 0x041fe20000010000 */
[----:B------:R-:W-:Y:S01]  /*6cf0*/  F2FP.BF16.F32.PACK_AB R161, R178, R13 ;  /* 0x0000000db2a1723e */ /* 0x000fe200000010ff */
        /* <DEDUP_REMOVED lines=29> */
[----:B-1----:R-:W-:Y:S01]  /*6ed0*/  FADD.FTZ R182, R20, R19 ;  /* 0x0000001314b67221 */ /* 0x002fe20000010000 */
[-C--:B------:R-:W-:Y:S01]  /*6ee0*/  FMUL.FTZ R131, R131, R14.reuse ;  /* 0x0000000e83837220 */ /* 0x080fe20000410000 */
[-C--:B------:R-:W-:Y:S01]  /*6ef0*/  FMUL.FTZ R134, R134, R14.reuse ;  /* 0x0000000e86867220 */ /* 0x080fe20000410000 */
[-C--:B------:R-:W-:Y:S01]  /*6f00*/  FMUL.FTZ R135, R135, R14.reuse ;  /* 0x0000000e87877220 */ /* 0x080fe20000410000 */
[----:B0-----:R-:W-:Y:S01]  /*6f10*/  FADD.FTZ R19, R165, R182 ;  /* 0x000000b6a5137221 */ /* 0x001fe20000010000 */
[----:B--2---:R-:W-:Y:S01]  /*6f20*/  F2FP.BF16.F32.PACK_AB R165, R12, R165 ;  /* 0x000000a50ca5723e */ /* 0x004fe200000010ff */
[-C--:B------:R-:W-:Y:S01]  /*6f30*/  FMUL.FTZ R138, R138, R14.reuse ;  /* 0x0000000e8a8a7220 */ /* 0x080fe20000410000 */
[----:B------:R4:W0:Y:S01]  /*6f40*/  MUFU.EX2 R169, R186 ;  /* 0x000000ba00a97308 */ /* 0x0008220000000800 */
[----:B------:R-:W-:Y:S01]  /*6f50*/  FADD.FTZ R182, R12, R19 ;  /* 0x000000130cb67221 */ /* 0x000fe20000010000 */
[-C--:B------:R-:W-:Y:S01]  /*6f60*/  FMUL.FTZ R139, R139, R14.reuse ;  /* 0x0000000e8b8b7220 */ /* 0x080fe20000410000 */
[-C--:B------:R-:W-:Y:S01]  /*6f70*/  FMUL.FTZ R142, R142, R14.reuse ;  /* 0x0000000e8e8e7220 */ /* 0x080fe20000410000 */
[-C--:B------:R-:W-:Y:S01]  /*6f80*/  FMUL.FTZ R143, R143, R14.reuse ;  /* 0x0000000e8f8f7220 */ /* 0x080fe20000410000 */
[----:B---3--:R-:W-:Y:S01]  /*6f90*/  FADD.FTZ R19, R167, R182 ;  /* 0x000000b6a7137221 */ /* 0x008fe20000010000 */
[-C--:B------:R-:W-:Y:S01]  /*6fa0*/  FMUL.FTZ R146, R146, R14.reuse ;  /* 0x0000000e92927220 */ /* 0x080fe20000410000 */
[-C--:B------:R-:W-:Y:S01]  /*6fb0*/  FMUL.FTZ R147, R147, R14.reuse ;  /* 0x0000000e93937220 */ /* 0x080fe20000410000 */
[----:B------:R-:W1:Y:S01]  /*6fc0*/  MUFU.EX2 R22, R187 ;  /* 0x000000bb00167308 */ /* 0x000e620000000800 */
[C---:B----4-:R-:W-:Y:S01]  /*6fd0*/  FADD.FTZ R186, R6.reuse, R19 ;  /* 0x0000001306ba7221 */ /* 0x050fe20000010000 */
[----:B------:R-:W-:Y:S01]  /*6fe0*/  F2FP.BF16.F32.PACK_AB R167, R6, R167 ;  /* 0x000000a706a7723e */ /* 0x000fe200000010ff */
[-C--:B------:R-:W-:Y:S01]  /*6ff0*/  FMUL.FTZ R150, R150, R14.reuse ;  /* 0x0000000e96967220 */ /* 0x080fe20000410000 */
[----:B------:R-:W-:-:S04]  /*7000*/  FMUL.FTZ R151, R151, R14 ;  /* 0x0000000e97977220 */ /* 0x000fc80000410000 */
        /* <DEDUP_REMOVED lines=14> */
[----:B------:R-:W-:-:S03]  /*70f0*/  F2FP.BF16.F32.PACK_AB R173, R182, R173 ;  /* 0x000000adb6ad723e */ /* 0x000fc600000010ff */
[----:B0-----:R-:W-:-:S04]  /*7100*/  FADD.FTZ R13, R175, R178 ;  /* 0x000000b2af0d7221 */ /* 0x001fc80000010000 */
[C---:B-1----:R-:W-:Y:S01]  /*7110*/  FADD.FTZ R6, R186.reuse, R13 ;  /* 0x0000000dba067221 */ /* 0x042fe20000010000 */
[----:B------:R-:W-:Y:S01]  /*7120*/  F2FP.BF16.F32.PACK_AB R175, R186, R175 ;  /* 0x000000afbaaf723e */ /* 0x000fe200000010ff */
[----:B------:R-:W-:Y:S06]  /*7130*/  @P0 BRA `(.L_x_11018) ;  /* 0x0000000000040947 */ /* 0x000fec0003800000 */
[----:B------:R-:W-:Y:S01]  /*7140*/  BPT.TRAP 0x1 ;  /* 0x000000040000795c */ /* 0x000fe20000300000 */
.L_x_11018:
[----:B------:R-:W-:Y:S01]  /*7150*/  PLOP3.LUT P1, PT, PT, PT, UP0, 0x40, 0x0 ;  /* 0x000000000000781c */ /* 0x000fe20003f2e808 */
[----:B------:R0:W1:-:S12]  /*7160*/  SYNCS.PHASECHK.TRANS64.TRYWAIT P0, [UR30+0x22850], R10 ;  /* 0x0228500aff0075a7 */ /* 0x000058000800015e */
[----:B0-----:R-:W-:Y:S05]  /*7170*/  @P1 BRA `(.L_x_11019) ;  /* 0x0000000000041947 */ /* 0x001fea0003800000 */
[----:B------:R-:W-:Y:S01]  /*7180*/  BPT.TRAP 0x1 ;  /* 0x000000040000795c */ /* 0x000fe20000300000 */
.L_x_11019:
[----:B-1----:R-:W-:Y:S05]  /*7190*/  @P0 BRA `(.L_x_11020) ;  /* 0x0000000000080947 */ /* 0x002fea0003800000 */
[----:B------:R-:W0:Y:S02]  /*71a0*/  SYNCS.PHASECHK.TRANS64.TRYWAIT P0, [UR30+0x22850], R10 ;  /* 0x0228500aff0075a7 */ /* 0x000e24000800015e */
[----:B0-----:R-:W-:Y:S05]  /*71b0*/  @!P0 BRA `(.L_x_11021) ;  /* 0x000000bc00e08947 */ /* 0x001fea0003800000 */
.L_x_11020:
[----:B------:R1:W-:Y:S01]  /*71c0*/  BAR.SYNC.DEFER_BLOCKING R5, 0x100 ;  /* 0x000400050000751d */ /* 0x0003e20000010000 */
[----:B------:R-:W-:Y:S01]  /*71d0*/  UIMAD UR18, UR24, 0xc00, UR6 ;  /* 0x00000c00181278a4 */ /* 0x000fe2000f8e0206 */
[----:B------:R-:W-:-:S04]  /*71e0*/  PLOP3.LUT P0, PT, PT, PT, UP0, 0x40, 0x0 ;  /* 0x000000000000781c */ /* 0x000fc80003f0e808 */
[----:B------:R-:W-:Y:S02]  /*71f0*/  UMOV UR11, 0x40000040 ;  /* 0x40000040000b7882 */ /* 0x000fe40000000000 */
[----:B------:R-:W-:Y:S01]  /*7200*/  UMOV UR10, UR18 ;  /* 0x00000012000a7c82 */ /* 0x000fe20008000000 */
        /* <DEDUP_REMOVED lines=35> */
.L_x_11022:
[----:B------:R-:W-:Y:S01]  /*7440*/  UIADD3 UR30, UR30, 0x22860, URZ ;  /* 0x000228601e1e7890 */ /* 0x000fe2000fffe03f */
[C---:B------:R-:W-:Y:S01]  /*7450*/  ISETP.GT.AND P0, PT, R11.reuse, UR27, PT ;  /* 0x0000001b0b007c0c */ /* 0x040fe2000bf04270 */
[----:B------:R-:W-:Y:S02]  /*7460*/  VIADD R11, R11, 0xffffffff ;  /* 0xffffffff0b0b7836 */ /* 0x000fe40000000000 */
[----:B------:R-:W-:Y:S01]  /*7470*/  UPRMT UR30, UR5, 0x654, UR30 ;  /* 0x00000654051e7896 */ /* 0x000fe2000800001e */
[----:B0-----:R-:W-:Y:S02]  /*7480*/  IMAD.MOV.U32 R13, RZ, RZ, R9 ;  /* 0x000000ffff0d7224 */ /* 0x001fe400078e0009 */
[----:B------:R-:W-:-:S06]  /*7490*/  IMAD.MOV.U32 R12, RZ, RZ, R8 ;  /* 0x000000ffff0c7224 */ /* 0x000fcc00078e0008 */
[----:B------:R-:W-:Y:S01]  /*74a0*/  SYNCS.ARRIVE.TRANS64.RED.A1T0 RZ, [UR30], RZ ;  /* 0x000000ffffff79a7 */ /* 0x000fe2000810041e */
[----:B------:R-:W-:Y:S05]  /*74b0*/  @P0 BRA `(.L_x_11023) ;  /* 0xffffffd000040947 */ /* 0x000fea000383ffff */
.L_x_11004:
[----:B------:R-:W-:Y:S01]  /*74c0*/  UISETP.NE.AND UP2, UPT, UR40, URZ, UPT ;  /* 0x0000003f2800728c */ /* 0x000fe2000bf45270 */
[----:B------:R-:W-:Y:S01]  /*74d0*/  R2UR UR22, R18 ;  /* 0x00000000121672ca */ /* 0x000fe200000e0000 */
[----:B------:R-:W-:Y:S02]  /*74e0*/  UISETP.NE.AND UP1, UPT, UR43, URZ, UPT ;  /* 0x0000003f2b00728c */ /* 0x000fe4000bf25270 */
[----:B------:R-:W-:Y:S02]  /*74f0*/  UIADD3 UR26, UR26, 0x7f, URZ ;  /* 0x0000007f1a1a7890 */ /* 0x000fe4000fffe03f */
[----:B------:R-:W-:Y:S02]  /*7500*/  UIADD3 UR18, -UR15, 0x1, URZ ;  /* 0x000000010f127890 */ /* 0x000fe4000fffe13f */
[----:B------:R-:W-:Y:S01]  /*7510*/  PLOP3.LUT P0, PT, PT, PT, UP1, 0x40, 0x0 ;  /* 0x000000000000781c */ /* 0x000fe20003f0e818 */
[----:B------:R-:W-:Y:S02]  /*7520*/  ULDC UR19, c[0x0][0x2f0] ;  /* 0x0000bc0000137ab9 */ /* 0x000fe40000000800 */
[----:B------:R-:W-:Y:S01]  /*7530*/  @UP2 ULDC UR10, c[0x0][0x44c] ;  /* 0x00011300000a2ab9 */ /* 0x000fe20000000800 */
[----:B------:R-:W-:Y:S01]  /*7540*/  @UP2 ULDC UR23, c[0x0][0x450] ;  /* 0x0001140000172ab9 */ /* 0x000fe20000000800 */
[----:B------:R-:W-:-:S02]  /*7550*/  UIMAD.WIDE.U32 UR10, UR26, UR10, URZ ;  /* 0x0000000a1a0a72a5 */ /* 0x000fc4000f8e003f */
[----:B------:R-:W-:Y:S01]  /*7560*/  UMOV UR15, UR26 ;  /* 0x0000001a000f7c82 */ /* 0x000fe20008000000 */
[----:B------:R-:W-:Y:S02]  /*7570*/  UIMAD UR18, UR22, UR19, UR18 ;  /* 0x00000013161272a4 */ /* 0x000fe4000f8e0212 */
[----:B------:R-:W-:-:S04]  /*7580*/  @UP2 USHF.R.U32.HI UR15, URZ, UR23, UR11 ;  /* 0x000000173f0f2299 */ /* 0x000fc8000801160b */
[----:B------:R-:W-:-:S03]  /*7590*/  UIADD3 UR15, UR18, UR15, URZ ;  /* 0x0000000f120f7290 */ /* 0x000fc6000fffe03f */
[----:B------:R-:W-:Y:S02]  /*75a0*/  ULDC UR18, c[0x0][0x9dc] ;  /* 0x0002770000127ab9 */ /* 0x000fe40000000800 */
        /* <DEDUP_REMOVED lines=13> */
.L_x_11025:
[----:B------:R-:W-:Y:S02]  /*7680*/  ULDC UR19, c[0x0][0x9e4] ;  /* 0x0002790000137ab9 */ /* 0x000fe40000000800 */
[----:B------:R-:W-:-:S11]  /*7690*/  UISETP.NE.AND UP1, UPT, UR19, 0x1, UPT ;  /* 0x000000011300788c */ /* 0x000fd6000bf25270 */
[----:B------:R-:W-:Y:S02]  /*76a0*/  @UP1 ULDC.64 UR22, c[0x0][0x9e8] ;  /* 0x00027a0000161ab9 */ /* 0x000fe40000000a00 */
[----:B------:R-:W-:-:S04]  /*76b0*/  UIMAD.WIDE.U32 UR10, UR15, UR22, URZ ;  /* 0x000000160f0a72a5 */ /* 0x000fc8000f8e003f */
[----:B------:R-:W-:-:S12]  /*76c0*/  @UP1 USHF.R.U32.HI UR15, URZ, UR23, UR11 ;  /* 0x000000173f0f1299 */ /* 0x000fd8000801160b */
.L_x_11026:
[----:B------:R-:W-:-:S04]  /*76d0*/  UIMAD UR15, UR15, UR19, URZ ;  /* 0x000000130f0f72a4 */ /* 0x000fc8000f8e023f */
[----:B------:R-:W-:-:S04]  /*76e0*/  UISETP.LT.AND UP1, UPT, UR18, UR15, UPT ;  /* 0x0000000f1200728c */ /* 0x000fc8000bf21270 */
[----:B------:R-:W-:-:S12]  /*76f0*/  USEL UR18, UR18, UR15, !UP1 ;  /* 0x0000000f12127287 */ /* 0x000fd8000c800000 */
.L_x_11024:
[----:B------:R-:W-:-:S04]  /*7700*/  UIADD3 UR10, UR18, 0x5f, URZ ;  /* 0x0000005f120a7890 */ /* 0x000fc8000fffe03f */
        /* <DEDUP_REMOVED lines=8> */
[----:B------:R-:W-:Y:S01]  /*7790*/  ULDC UR27, c[0x0][0x988] ;  /* 0x00026200001b7ab9 */ /* 0x000fe20000000800 */
[----:B------:R-:W-:Y:S02]  /*77a0*/  IMAD.MOV.U32 R13, RZ, RZ, R8 ;  /* 0x000000ffff0d7224 */ /* 0x000fe400078e0008 */
[----:B------:R-:W-:-:S07]  /*77b0*/  IMAD.MOV.U32 R12, RZ, RZ, R11 ;  /* 0x000000ffff0c7224 */ /* 0x000fce00078e000b */
.L_x_11038:
[----:B------:R-:W-:Y:S01]  /*77c0*/  UIADD3 UR24, UR24, 0x1, URZ ;  /* 0x0000000118187890 */ /* 0x000fe2000fffe03f */
[----:B------:R-:W-:Y:S02]  /*77d0*/  PLOP3.LUT P1, PT, PT, PT, UP0, 0x40, 0x0 ;  /* 0x000000000000781c */ /* 0x000fe40003f2e808 */
[C---:B------:R-:W-:Y:S01]  /*77e0*/  ISETP.GT.AND P0, PT, R12.reuse, UR26, PT ;  /* 0x0000001a0c007c0c */ /* 0x040fe2000bf04270 */
[----:B------:R-:W-:Y:S01]  /*77f0*/  UISETP.NE.AND UP1, UPT, UR24, 0x2, UPT ;  /* 0x000000021800788c */ /* 0x000fe2000bf25270 */
[----:B------:R-:W-:-:S03]  /*7800*/  VIADD R12, R12, 0xffffffff ;  /* 0xffffffff0c0c7836 */ /* 0x000fc60000000000 */
[----:B------:R-:W-:Y:S02]  /*7810*/  USEL UR10, URZ, 0x1, UP1 ;  /* 0x000000013f0a7887 */ /* 0x000fe40008800000 */
[----:B------:R-:W-:Y:S02]  /*7820*/  USEL UR24, UR24, URZ, UP1 ;  /* 0x0000003f18187287 */ /* 0x000fe40008800000 */
[----:B------:R-:W-:Y:S02]  /*7830*/  ULOP3.LUT UR7, UR7, UR10, URZ, 0x3c, !UPT ;  /* 0x0000000a07077292 */ /* 0x000fe4000f8e3c3f */
[----:B012---:R-:W-:Y:S10]  /*7840*/  @P1 BRA `(.L_x_11028) ;  /* 0x0000000000041947 */ /* 0x007ff40003800000 */
[----:B------:R-:W-:Y:S01]  /*7850*/  BPT.TRAP 0x1 ;  /* 0x000000040000795c */ /* 0x000fe20000300000 */
.L_x_11028:
[----:B------:R-:W-:Y:S01]  /*7860*/  PLOP3.LUT P2, PT, PT, PT, UP0, 0x40, 0x0 ;  /* 0x000000000000781c */ /* 0x000fe20003f4e808 */
[----:B------:R-:W-:Y:S01]  /*7870*/  ULEA UR28, UR24, UR38, 0x3 ;  /* 0x00000026181c7291 */ /* 0x000fe2000f8e183f */
[----:B------:R-:W-:-:S05]  /*7880*/  IMAD.U32 R11, RZ, RZ, UR7 ;  /* 0x00000007ff0b7e24 */ /* 0x000fca000f8e00ff */
[----:B------:R-:W-:-:S04]  /*7890*/  SHF.L.U32 R11, R11, 0x1f, RZ ;  /* 0x0000001f0b0b7819 */ /* 0x000fc800000006ff */
[----:B------:R0:W1:Y:S02]  /*78a0*/  SYNCS.PHASECHK.TRANS64.TRYWAIT P1, [UR28+0x22830], R11 ;  /* 0x0228300bff0075a7 */ /* 0x000064000802015c */
[----:B------:R-:W-:Y:S05]  /*78b0*/  @P2 BRA `(.L_x_11029) ;  /* 0x0000000000042947 */ /* 0x000fea0003800000 */
[----:B------:R-:W-:Y:S01]  /*78c0*/  BPT.TRAP 0x1 ;  /* 0x000000040000795c */ /* 0x000fe20000300000 */
.L_x_11029:
[----:B-1----:R-:W-:Y:S05]  /*78d0*/  @P1 BRA `(.L_x_11030) ;  /* 0x0000000000081947 */ /* 0x002fea0003800000 */
[----:B------:R-:W1:Y:S02]  /*78e0*/  SYNCS.PHASECHK.TRANS64.TRYWAIT P1, [UR28+0x22830], R11 ;  /* 0x0228300bff0075a7 */ /* 0x000e64000802015c */
[----:B-1----:R-:W-:Y:S05]  /*78f0*/  @!P1 BRA `(.L_x_11031) ;  /* 0x000000b800289947 */ /* 0x002fea0003800000 */
.L_x_11030:
[----:B------:R-:W-:Y:S01]  /*7900*/  UIMAD UR22, UR24, 0x300, UR4 ;  /* 0x00000300181678a4 */ /* 0x000fe2000f8e0204 */
[----:B------:R-:W-:Y:S01]  /*7910*/  WARPGROUP.ARRIVE ;  /* 0x00000000000079c5 */ /* 0x000fe20000000000 */
[----:B------:R-:W-:Y:S01]  /*7920*/  UMOV UR23, 0x40000040 ;  /* 0x4000004000177882 */ /* 0x000fe20000000000 */
[----:B------:R-:W-:Y:S01]  /*7930*/  UMOV UR11, 0x40000040 ;  /* 0x40000040000b7882 */ /* 0x000fe20000000000 */
[----:B------:R-:W-:Y:S01]  /*7940*/  UIADD3 UR10, UR22, 0x2, URZ ;  /* 0x00000002160a7890 */ /* 0x000fe2000fffe03f */
[----:B------:R-:W-:Y:S01]  /*7950*/  PLOP3.LUT P1, PT, PT, PT, UP0, 0x40, 0x0 ;  /* 0x000000000000781c */ /* 0x000fe20003f2e808 */
[----:B------:R-:W-:Y:S01]  /*7960*/  UIADD3 UR14, UR22, 0x4, URZ ;  /* 0x00000004160e7890 */ /* 0x000fe2000fffe03f */
[----:B-12---:R-:W-:Y:S01]  /*7970*/  IADD3 R4, -R16, 0xb, RZ ;  /* 0x0000000b10047810 */ /* 0x006fe20007ffe1ff */
        /* <DEDUP_REMOVED lines=17> */
.L_x_11032:
[----:B------:R-:W-:Y:S01]  /*7a90*/  FMNMX.FTZ R8, R152, R13, !PT ;  /* 0x0000000d98087209 */ /* 0x000fe20007810000 */
[----:B------:R-:W-:Y:S01]  /*7aa0*/  UMOV UR14, UR27 ;  /* 0x0000001b000e7c82 */ /* 0x000fe20008000000 */
[----:B------:R-:W-:Y:S01]  /*7ab0*/  FMNMX.FTZ R14, R154, R203, !PT ;  /* 0x000000cb9a0e7209 */ /* 0x000fe20007810000 */
[----:B------:R-:W-:Y:S01]  /*7ac0*/  UIADD3 UR10, UR28, 0x22840, URZ ;  /* 0x000228401c0a7890 */ /* 0x000fe2000fffe03f */
[----:B------:R-:W-:Y:S02]  /*7ad0*/  FMNMX.FTZ R9, R153, R8, !PT ;  /* 0x0000000899097209 */ /* 0x000fe40007810000 */
[----:B------:R-:W-:Y:S01]  /*7ae0*/  PLOP3.LUT P1, PT, PT, PT, UP0, 0x40, 0x0 ;  /* 0x000000000000781c */ /* 0x000fe20003f2e808 */
        /* <DEDUP_REMOVED lines=34> */
[----:B--2---:R-:W-:Y:S02]  /*7d10*/  FMNMX.FTZ R8, R15, R8, !PT ;  /* 0x000000080f087209 */ /* 0x004fe40007810000 */
[----:B------:R-:W-:-:S03]  /*7d20*/  FMNMX.FTZ R14, R170, R9, !PT ;  /* 0x00000009aa0e7209 */ /* 0x000fc60007810000 */
        /* <DEDUP_REMOVED lines=30> */
[--C-:B------:R-:W-:Y:S01]  /*7f10*/  FFMA.FTZ R176, R181, UR14, -R205.reuse ;  /* 0x0000000eb5b07c23 */ /* 0x100fe200080108cd */
[--C-:B------:R-:W-:Y:S01]  /*7f20*/  FFMA.FTZ R157, R185, UR14, -R205.reuse ;  /* 0x0000000eb99d7c23 */ /* 0x100fe200080108cd */
[----:B------:R-:W-:Y:S01]  /*7f30*/  FMNMX.FTZ R9, R187, R14, !PT ;  /* 0x0000000ebb097209 */ /* 0x000fe20007810000 */
[--C-:B------:R-:W-:Y:S01]  /*7f40*/  FFMA.FTZ R181, R189, UR14, -R205.reuse ;  /* 0x0000000ebdb57c23 */ /* 0x100fe200080108cd */
[--C-:B------:R-:W-:Y:S01]  /*7f50*/  FFMA.FTZ R152, R192, UR14, -R205.reuse ;  /* 0x0000000ec0987c23 */ /* 0x100fe200080108cd */
[----:B------:R-:W-:Y:S01]  /*7f60*/  FFMA.FTZ R185, R193, UR14, -R205 ;  /* 0x0000000ec1b97c23 */ /* 0x000fe200080108cd */
[----:B------:R-:W-:Y:S01]  /*7f70*/  FMNMX.FTZ R14, R190, R9, !PT ;  /* 0x00000009be0e7209 */ /* 0x000fe20007810000 */
[----:B------:R-:W4:Y:S01]  /*7f80*/  MUFU.EX2 R201, R201 ;  /* 0x000000c900c97308 */ /* 0x000f220000000800 */
[----:B--2---:R-:W-:Y:S01]  /*7f90*/  FFMA.FTZ R7, R10, R7, R23 ;  /* 0x000000070a077223 */ /* 0x004fe20000010017 */
[--C-:B------:R-:W-:Y:S01]  /*7fa0*/  FFMA.FTZ R196, R196, UR14, -R205.reuse ;  /* 0x0000000ec4c47c23 */ /* 0x100fe200080108cd */
[----:B------:R-:W-:Y:S01]  /*7fb0*/  FMNMX.FTZ R9, R191, R14, !PT ;  /* 0x0000000ebf097209 */ /* 0x000fe20007810000 */
[----:B------:R-:W-:Y:S01]  /*7fc0*/  FFMA.FTZ R180, R197, UR14, -R205 ;  /* 0x0000000ec5b47c23 */ /* 0x000fe200080108cd */
[-C--:B------:R-:W-:Y:S01]  /*7fd0*/  FMUL.FTZ R24, R24, R10.reuse ;  /* 0x0000000a18187220 */ /* 0x080fe20000410000 */
[-C--:B------:R-:W-:Y:S01]  /*7fe0*/  FMUL.FTZ R25, R25, R10.reuse ;  /* 0x0000000a19197220 */ /* 0x080fe20000410000 */
[----:B------:R-:W-:Y:S01]  /*7ff0*/  FMNMX.FTZ R14, R194, R9, !PT ;  /* 0x00000009c20e7209 */ /* 0x000fe20007810000 */
[----:B------:R-:W-:Y:S01]  /*8000*/  MUFU.EX2 R204, R204 ;  /* 0x000000cc00cc7308 */ /* 0x000fe20000000800 */
[----:B---3--:R-:W-:Y:S01]  /*8010*/  FADD.FTZ R172, R202, R7 ;  /* 0x00000007caac7221 */ /* 0x008fe20000010000 */
        /* <DEDUP_REMOVED lines=39> */
[----:B------:R-:W-:Y:S01]  /*8290*/  FFMA.FTZ R14, R188, UR14, -R205 ;  /* 0x0000000ebc0e7c23 */ /* 0x000fe200080108cd */
[----:B------:R-:W-:Y:S01]  /*82a0*/  MUFU.EX2 R164, R164 ;  /* 0x000000a400a47308 */ /* 0x000fe20000000800 */
[-C--:B------:R-:W-:Y:S01]  /*82b0*/  FMUL.FTZ R88, R88, R10.reuse ;  /* 0x0000000a58587220 */ /* 0x080fe20000410000 */
[-C--:B------:R-:W-:Y:S01]  /*82c0*/  FMUL.FTZ R89, R89, R10.reuse ;  /* 0x0000000a59597220 */ /* 0x080fe20000410000 */
[----:B------:R-:W2:Y:S01]  /*82d0*/  SHFL.BFLY PT, R168, R13, 0x1, 0x1f ;  /* 0x0c201f000da87f89 */ /* 0x000ea200000e0000 */
        /* <DEDUP_REMOVED lines=23> */
[----:B--2---:R-:W-:Y:S01]  /*8450*/  FMNMX.FTZ R9, R13, R168, !PT ;  /* 0x000000a80d097209 */ /* 0x004fe20007810000 */
[-C--:B------:R-:W-:Y:S01]  /*8460*/  FMUL.FTZ R132, R132, R10.reuse ;  /* 0x0000000a84847220 */ /* 0x080fe20000410000 */
[-C--:B------:R-:W-:Y:S01]  /*8470*/  FMUL.FTZ R133, R133, R10.reuse ;  /* 0x0000000a85857220 */ /* 0x080fe20000410000 */
[-C--:B------:R-:W-:Y:S01]  /*8480*/  FMUL.FTZ R136, R136, R10.reuse ;  /* 0x0000000a88887220 */ /* 0x080fe20000410000 */
[-C--:B------:R-:W-:Y:S01]  /*8490*/  FMUL.FTZ R137, R137, R10.reuse ;  /* 0x0000000a89897220 */ /* 0x080fe20000410000 */
[----:B------:R-:W-:Y:S01]  /*84a0*/  FADD.FTZ R168, -R9, R203 ;  /* 0x000000cb09a87221 */ /* 0x000fe20000010100 */
[----:B------:R-:W-:Y:S01]  /*84b0*/  MUFU.EX2 R160, R160 ;  /* 0x000000a000a07308 */ /* 0x000fe20000000800 */
[-C--:B------:R-:W-:Y:S01]  /*84c0*/  FMUL.FTZ R140, R140, R10.reuse ;  /* 0x0000000a8c8c7220 */ /* 0x080fe20000410000 */
[-C--:B------:R-:W-:Y:S01]  /*84d0*/  FMUL.FTZ R141, R141, R10.reuse ;  /* 0x0000000a8d8d7220 */ /* 0x080fe20000410000 */
[----:B------:R-:W-:Y:S01]  /*84e0*/  FMUL.FTZ R177, R168, UR14 ;  /* 0x0000000ea8b17c20 */ /* 0x000fe20008410000 */
[----:B------:R-:W-:Y:S01]  /*84f0*/  FMUL.FTZ R168, R9, UR14 ;  /* 0x0000000e09a87c20 */ /* 0x000fe20008410000 */
[-C--:B------:R-:W-:Y:S01]  /*8500*/  FMUL.FTZ R144, R144, R10.reuse ;  /* 0x0000000a90907220 */ /* 0x080fe20000410000 */
[-C--:B------:R-:W-:Y:S01]  /*8510*/  FMUL.FTZ R145, R145, R10.reuse ;  /* 0x0000000a91917220 */ /* 0x080fe20000410000 */
[----:B------:R-:W-:Y:S01]  /*8520*/  FMUL.FTZ R148, R148, R10 ;  /* 0x0000000a94947220 */ /* 0x000fe20000410000 */
        /* <DEDUP_REMOVED lines=11> */
[----:B------:R-:W-:Y:S01]  /*85e0*/  FFMA.FTZ R166, R167, UR14, -R168 ;  /* 0x0000000ea7a67c23 */ /* 0x000fe200080108a8 */
[----:B----4-:R-:W-:Y:S01]  /*85f0*/  FADD.FTZ R171, R201, R172 ;  /* 0x000000acc9ab7221 */ /* 0x010fe20000010000 */
        /* <DEDUP_REMOVED lines=10> */
[--C-:B------:R-:W-:Y:S01]  /*86a0*/  FFMA.FTZ R191, R191, UR14, -R168.reuse ;  /* 0x0000000ebfbf7c23 */ /* 0x100fe200080108a8 */
[--C-:B------:R-:W-:Y:S01]  /*86b0*/  FFMA.FTZ R194, R194, UR14, -R168.reuse ;  /* 0x0000000ec2c27c23 */ /* 0x100fe200080108a8 */
[----:B------:R-:W-:Y:S01]  /*86c0*/  FFMA.FTZ R195, R195, UR14, -R168 ;  /* 0x0000000ec3c37c23 */ /* 0x000fe200080108a8 */
[----:B------:R-:W4:Y:S01]  /*86d0*/  MUFU.EX2 R155, R155 ;  /* 0x0000009b009b7308 */ /* 0x000f220000000800 */
[----:B--2---:R-:W-:Y:S01]  /*86e0*/  FFMA.FTZ R170, R177, R6, R154 ;  /* 0x00000006b1aa7223 */ /* 0x004fe2000001009a */
[--C-:B------:R-:W-:Y:S01]  /*86f0*/  FFMA.FTZ R198, R198, UR14, -R168.reuse ;  /* 0x0000000ec6c67c23 */ /* 0x100fe200080108a8 */
[----:B------:R-:W-:Y:S01]  /*8700*/  FFMA.FTZ R199, R199, UR14, -R168 ;  /* 0x0000000ec7c77c23 */ /* 0x000fe200080108a8 */
[----:B------:R-:W-:Y:S01]  /*8710*/  FMUL.FTZ R149, R149, R10 ;  /* 0x0000000a95957220 */ /* 0x000fe20000410000 */
        /* <DEDUP_REMOVED lines=34> */
[----:B------:R-:W-:Y:S01]  /*8940*/  FMUL.FTZ R67, R67, R177 ;  /* 0x000000b143437220 */ /* 0x000fe20000410000 */
[----:B------:R-:W3:Y:S01]  /*8950*/  MUFU.EX2 R166, R166 ;  /* 0x000000a600a67308 */ /* 0x000ee20000000800 */
[----:B----4-:R-:W-:Y:S01]  /*8960*/  FADD.FTZ R170, R162, R175 ;  /* 0x000000afa2aa7221 */ /* 0x010fe20000010000 */
[----:B------:R-:W-:Y:S01]  /*8970*/  FADD.FTZ R175, R165, R172 ;  /* 0x000000aca5af7221 */ /* 0x000fe20000010000 */
[----:B------:R-:W-:Y:S01]  /*8980*/  F2FP.BF16.F32.PACK_AB R172, R202, R23 ;  /* 0x00000017caac723e */ /* 0x000fe200000010ff */
[----:B------:R-:W-:Y:S01]  /*8990*/  FMUL.FTZ R70, R70, R177 ;  /* 0x000000b146467220 */ /* 0x000fe20000410000 */
[----:B------:R-:W-:Y:S01]  /*89a0*/  F2FP.BF16.F32.PACK_AB R169, R162, R169 ;  /* 0x000000a9a2a9723e */ /* 0x000fe200000010ff */
[----:B------:R-:W-:Y:S01]  /*89b0*/  FADD.FTZ R174, R164, R175 ;  /* 0x000000afa4ae7221 */ /* 0x000fe20000010000 */
[----:B------:R-:W-:Y:S01]  /*89c0*/  F2FP.BF16.F32.PACK_AB R175, R158, R155 ;  /* 0x0000009b9eaf723e */ /* 0x000fe200000010ff */
[----:B------:R-:W4:Y:S01]  /*89d0*/  MUFU.EX2 R163, R163 ;  /* 0x000000a300a37308 */ /* 0x000f220000000800 */
[----:B--2---:R-:W-:Y:S01]  /*89e0*/  FADD.FTZ R171, R159, R170 ;  /* 0x000000aa9fab7221 */ /* 0x004fe20000010000 */
[C---:B------:R-:W-:Y:S01]  /*89f0*/  FADD.FTZ R168, R153.reuse, R174 ;  /* 0x000000ae99a87221 */ /* 0x040fe20000010000 */
[----:B------:R-:W-:Y:S01]  /*8a00*/  F2FP.BF16.F32.PACK_AB R164, R153, R164 ;  /* 0x000000a499a4723e */ /* 0x000fe200000010ff */
[----:B------:R-:W-:Y:S01]  /*8a10*/  FMUL.FTZ R71, R71, R177 ;  /* 0x000000b147477220 */ /* 0x000fe20000410000 */
[----:B------:R-:W-:Y:S01]  /*8a20*/  F2FP.BF16.F32.PACK_AB R174, R204, R201 ;  /* 0x000000c9ccae723e */ /* 0x000fe200000010ff */
        /* <DEDUP_REMOVED lines=19> */
[----:B--2---:R-:W-:Y:S01]  /*8b60*/  FADD.FTZ R170, R184, R171 ;  /* 0x000000abb8aa7221 */ /* 0x004fe20000010000 */
[----:B------:R-:W-:Y:S01]  /*8b70*/  FADD.FTZ R171, R19, R168 ;  /* 0x000000a813ab7221 */ /* 0x000fe20000010000 */
[----:B------:R-:W-:Y:S01]  /*8b80*/  F2FP.BF16.F32.PACK_AB R168, R22, R21 ;  /* 0x0000001516a8723e */ /* 0x000fe200000010ff */
[-C--:B------:R-:W-:Y:S01]  /*8b90*/  FMUL.FTZ R102, R102, R177.reuse ;  /* 0x000000b166667220 */ /* 0x080fe20000410000 */
[-C--:B------:R-:W-:Y:S01]  /*8ba0*/  FMUL.FTZ R103, R103, R177.reuse ;  /* 0x000000b167677220 */ /* 0x080fe20000410000 */
[----:B------:R-:W-:Y:S01]  /*8bb0*/  FADD.FTZ R171, R200, R171 ;  /* 0x000000abc8ab7221 */ /* 0x000fe20000010000 */
[-C--:B------:R-:W-:Y:S01]  /*8bc0*/  FMUL.FTZ R106, R106, R177.reuse ;  /* 0x000000b16a6a7220 */ /* 0x080fe20000410000 */
[----:B------:R-:W2:Y:S01]  /*8bd0*/  MUFU.EX2 R178, R178 ;  /* 0x000000b200b27308 */ /* 0x000ea20000000800 */
[----:B---3--:R-:W-:Y:S01]  /*8be0*/  FADD.FTZ R187, R167, R170 ;  /* 0x000000aaa7bb7221 */ /* 0x008fe20000010000 */
[----:B------:R-:W-:Y:S01]  /*8bf0*/  FADD.FTZ R22, R160, R171 ;  /* 0x000000aba0167221 */ /* 0x000fe20000010000 */
[----:B------:R-:W-:Y:S01]  /*8c00*/  F2FP.BF16.F32.PACK_AB R170, R165, R20 ;  /* 0x00000014a5aa723e */ /* 0x000fe200000010ff */
[----:B------:R-:W-:Y:S01]  /*8c10*/  FMUL.FTZ R107, R107, R177 ;  /* 0x000000b16b6b7220 */ /* 0x000fe20000410000 */
[----:B------:R-:W-:Y:S01]  /*8c20*/  F2FP.BF16.F32.PACK_AB R171, R166, R159 ;  /* 0x0000009fa6ab723e */ /* 0x000fe200000010ff */
[----:B------:R-:W-:Y:S01]  /*8c30*/  FMUL.FTZ R110, R110, R177 ;  /* 0x000000b16e6e7220 */ /* 0x000fe20000410000 */
[----:B------:R-:W-:Y:S01]  /*8c40*/  F2FP.BF16.F32.PACK_AB R166, R200, R19 ;  /* 0x00000013c8a6723e */ /* 0x000fe200000010ff */
[----:B------:R-:W3:Y:S01]  /*8c50*/  MUFU.EX2 R161, R161 ;  /* 0x000000a100a17308 */ /* 0x000ee20000000800 */
[----:B----4-:R-:W-:Y:S01]  /*8c60*/  FADD.FTZ R187, R188, R187 ;  /* 0x000000bbbcbb7221 */ /* 0x010fe20000010000 */
[----:B------:R-:W-:Y:S01]  /*8c70*/  F2FP.BF16.F32.PACK_AB R165, R184, R163 ;  /* 0x000000a3b8a5723e */ /* 0x000fe200000010ff */
[----:B------:R-:W-:Y:S01]  /*8c80*/  FMUL.FTZ R111, R111, R177 ;  /* 0x000000b16f6f7220 */ /* 0x000fe20000410000 */
[----:B------:R-:W-:Y:S01]  /*8c90*/  F2FP.BF16.F32.PACK_AB R167, R188, R167 ;  /* 0x000000a7bca7723e */ /* 0x000fe200000010ff */
        /* <DEDUP_REMOVED lines=29> */
[----:B------:R-:W-:-:S06]  /*8e70*/  FMUL.FTZ R151, R151, R177 ;  /* 0x000000b197977220 */ /* 0x000fcc0000410000 */
[----:B------:R-:W2:Y:S01]  /*8e80*/  MUFU.EX2 R7, R7 ;  /* 0x0000000700077308 */ /* 0x000ea20000000800 */
[----:B---3--:R-:W-:-:S07]  /*8e90*/  FADD.FTZ R20, R6, R21 ;  /* 0x0000001506147221 */ /* 0x008fce0000010000 */
        /* <DEDUP_REMOVED lines=40> */
[C---:B--2---:R-:W-:Y:S01]  /*9120*/  FADD.FTZ R7, R180.reuse, R7 ;  /* 0x00000007b4077221 */ /* 0x044fe20000010000 */
[----:B------:R-:W-:Y:S02]  /*9130*/  F2FP.BF16.F32.PACK_AB R154, R180, R13 ;  /* 0x0000000db49a723e */ /* 0x000fe400000010ff */
[C---:B---3--:R-:W-:Y:S01]  /*9140*/  FADD.FTZ R6, R20.reuse, R15 ;  /* 0x0000000f14067221 */ /* 0x048fe20000010000 */
[----:B------:R-:W-:Y:S01]  /*9150*/  F2FP.BF16.F32.PACK_AB R155, R20, R155 ;  /* 0x0000009b149b723e */ /* 0x000fe200000010ff */
[----:B------:R-:W-:Y:S06]  /*9160*/  @P1 BRA `(.L_x_11033) ;  /* 0x0000000000041947 */ /* 0x000fec0003800000 */
[----:B------:R-:W-:Y:S01]  /*9170*/  BPT.TRAP 0x1 ;  /* 0x000000040000795c */ /* 0x000fe20000300000 */
.L_x_11033:
[----:B------:R-:W-:Y:S01]  /*9180*/  PLOP3.LUT P2, PT, PT, PT, UP0, 0x40, 0x0 ;  /* 0x000000000000781c */ /* 0x000fe20003f4e808 */
[----:B------:R2:W3:-:S12]  /*9190*/  SYNCS.PHASECHK.TRANS64.TRYWAIT P1, [UR28+0x22850], R11 ;  /* 0x0228500bff0075a7 */ /* 0x0004d8000802015c */
[----:B--2---:R-:W-:Y:S05]  /*91a0*/  @P2 BRA `(.L_x_11034) ;  /* 0x0000000000042947 */ /* 0x004fea0003800000 */
[----:B------:R-:W-:Y:S01]  /*91b0*/  BPT.TRAP 0x1 ;  /* 0x000000040000795c */ /* 0x000fe20000300000 */
.L_x_11034:
[----:B---3--:R-:W-:Y:S05]  /*91c0*/  @P1 BRA `(.L_x_11035) ;  /* 0x0000000000081947 */ /* 0x008fea0003800000 */
[----:B------:R-:W2:Y:S02]  /*91d0*/  SYNCS.PHASECHK.TRANS64.TRYWAIT P1, [UR28+0x22850], R11 ;  /* 0x0228500bff0075a7 */ /* 0x000ea4000802015c */
[----:B--2---:R-:W-:Y:S05]  /*91e0*/  @!P1 BRA `(.L_x_11036) ;  /* 0x000000a000049947 */ /* 0x004fea0003800000 */
.L_x_11035:
        /* <DEDUP_REMOVED lines=38> */
[----:B---3--:R-:W-:Y:S05]  /*9450*/  @P1 BRA `(.L_x_11037) ;  /* 0x0000000000041947 */ /* 0x008fea0003800000 */
[----:B------:R-:W-:Y:S01]  /*9460*/  BPT.TRAP 0x1 ;  /* 0x000000040000795c */ /* 0x000fe20000300000 */
.L_x_11037:
[----:B------:R-:W-:Y:S01]  /*9470*/  UIADD3 UR28, UR28, 0x22860, URZ ;  /* 0x000228601c1c7890 */ /* 0x000fe2000fffe03f */
[----:B------:R-:W-:Y:S02]  /*9480*/  IMAD.MOV.U32 R203, RZ, RZ, R9 ;  /* 0x000000ffffcb7224 */ /* 0x000fe400078e0009 */
[----:B------:R-:W-:Y:S01]  /*9490*/  IMAD.MOV.U32 R13, RZ, RZ, R8 ;  /* 0x000000ffff0d7224 */ /* 0x000fe200078e0008 */
[----:B------:R-:W-:-:S09]  /*94a0*/  UPRMT UR28, UR5, 0x654, UR28 ;  /* 0x00000654051c7896 */ /* 0x000fd2000800001c */
[----:B------:R-:W-:Y:S01]  /*94b0*/  SYNCS.ARRIVE.TRANS64.RED.A1T0 RZ, [UR28], RZ ;  /* 0x000000ffffff79a7 */ /* 0x000fe2000810041c */
[----:B------:R-:W-:Y:S05]  /*94c0*/  @P0 BRA `(.L_x_11038) ;  /* 0xffffffe000bc0947 */ /* 0x000fea000383ffff */
[----:B0-2---:R-:W-:-:S07]  /*94d0*/  IMAD.MOV.U32 R11, RZ, RZ, R12 ;  /* 0x000000ffff0b7224 */ /* 0x005fce00078e000c */
.L_x_11027:
[----:B------:R-:W-:-:S13]  /*94e0*/  ISETP.GE.AND P0, PT, R11, UR39, PT ;  /* 0x000000270b007c0c */ /* 0x000fda000bf06270 */
[----:B------:R-:W-:Y:S05]  /*94f0*/  @!P0 BRA `(.L_x_11039) ;  /* 0x0000003000088947 */ /* 0x000fea0003800000 */
[----:B------:R-:W-:Y:S01]  /*9500*/  IMAD.MOV.U32 R13, RZ, RZ, R9 ;  /* 0x000000ffff0d7224 */ /* 0x000fe200078e0009 */
[----:B------:R-:W-:Y:S01]  /*9510*/  ULDC UR28, c[0x0][0x9e4] ;  /* 0x00027900001c7ab9 */ /* 0x000fe20000000800 */
[----:B------:R-:W-:Y:S01]  /*9520*/  IMAD.MOV.U32 R12, RZ, RZ, R8 ;  /* 0x000000ffff0c7224 */ /* 0x000fe200078e0008 */
[----:B------:R-:W-:Y:S01]  /*9530*/  ULDC UR29, c[0x0][0x288] ;  /* 0x0000a200001d7ab9 */ /* 0x000fe20000000800 */
[----:B------:R-:W-:Y:S01]  /*9540*/  ULDC UR30, c[0x0][0x2f0] ;  /* 0x0000bc00001e7ab9 */ /* 0x000fe20000000800 */
[----:B------:R-:W-:Y:S01]  /*9550*/  ULDC UR27, c[0x0][0x988] ;  /* 0x00026200001b7ab9 */ /* 0x000fe20000000800 */
[----:B------:R-:W-:-:S05]  /*9560*/  ULDC UR31, c[0x0][0x9e0] ;  /* 0x00027800001f7ab9 */ /* 0x000fca0000000800 */
.L_x_11058:
        /* <DEDUP_REMOVED lines=8> */
.L_x_11040:
[----:B------:R-:W-:Y:S01]  /*95f0*/  PLOP3.LUT P1, PT, PT, PT, UP0, 0x40, 0x0 ;  /* 0x000000000000781c */ /* 0x000fe20003f2e808 */
[----:B------:R-:W-:Y:S01]  /*9600*/  ULEA UR26, UR24, UR38, 0x3 ;  /* 0x00000026181a7291 */ /* 0x000fe2000f8e183f */
[----:B------:R-:W-:-:S05]  /*9610*/  IMAD.U32 R10, RZ, RZ, UR7 ;  /* 0x00000007ff0a7e24 */ /* 0x000fca000f8e00ff */
[----:B------:R-:W-:-:S04]  /*9620*/  SHF.L.U32 R10, R10, 0x1f, RZ ;  /* 0x0000001f0a0a7819 */ /* 0x000fc800000006ff */
[----:B------:R0:W3:Y:S02]  /*9630*/  SYNCS.PHASECHK.TRANS64.TRYWAIT P0, [UR26+0x22830], R10 ;  /* 0x0228300aff0075a7 */ /* 0x0000e4000800015a */
[----:B------:R-:W-:Y:S05]  /*9640*/  @P1 BRA `(.L_x_11041) ;  /* 0x0000000000041947 */ /* 0x000fea0003800000 */
[----:B------:R-:W-:Y:S01]  /*9650*/  BPT.TRAP 0x1 ;  /* 0x000000040000795c */ /* 0x000fe20000300000 */
.L_x_11041:
[----:B---3--:R-:W-:Y:S05]  /*9660*/  @P0 BRA `(.L_x_11042) ;  /* 0x0000000000080947 */ /* 0x008fea0003800000 */
[----:B------:R-:W3:Y:S02]  /*9670*/  SYNCS.PHASECHK.TRANS64.TRYWAIT P0, [UR26+0x22830], R10 ;  /* 0x0228300aff0075a7 */ /* 0x000ee4000800015a */
[----:B---3--:R-:W-:Y:S05]  /*9680*/  @!P0 BRA `(.L_x_11043) ;  /* 0x0000009800f48947 */ /* 0x008fea0003800000 */
.L_x_11042:
[----:B------:R-:W-:Y:S01]  /*9690*/  UIMAD UR22, UR24, 0x300, UR4 ;  /* 0x00000300181678a4 */ /* 0x000fe2000f8e0204 */
[----:B------:R-:W-:Y:S01]  /*96a0*/  WARPGROUP.ARRIVE ;  /* 0x00000000000079c5 */ /* 0x000fe20000000000 */
[----:B------:R-:W-:Y:S01]  /*96b0*/  UMOV UR23, 0x40000040 ;  /* 0x4000004000177882 */ /* 0x000fe20000000000 */
[----:B------:R-:W-:Y:S01]  /*96c0*/  UMOV UR11, 0x40000040 ;  /* 0x40000040000b7882 */ /* 0x000fe20000000000 */
[----:B------:R-:W-:Y:S01]  /*96d0*/  UIADD3 UR10, UR22, 0x2, URZ ;  /* 0x00000002160a7890 */ /* 0x000fe2000fffe03f */
[----:B------:R-:W-:Y:S01]  /*96e0*/  PLOP3.LUT P0, PT, PT, PT, UP0, 0x40, 0x0 ;  /* 0x000000000000781c */ /* 0x000fe20003f0e808 */
        /* <DEDUP_REMOVED lines=18> */
.L_x_11044:
[----:B------:R-:W-:Y:S01]  /*9810*/  UISETP.NE.AND UP2, UPT, UR40, URZ, UPT ;  /* 0x0000003f2800728c */ /* 0x000fe2000bf45270 */
[----:B------:R-:W-:Y:S01]  /*9820*/  IMAD.MOV.U32 R8, RZ, RZ, R0 ;  /* 0x000000ffff087224 */ /* 0x000fe200078e0000 */
[----:B------:R-:W-:-:S04]  /*9830*/  UISETP.NE.AND UP1, UPT, UR43, URZ, UPT ;  /* 0x0000003f2b00728c */ /* 0x000fc8000bf25270 */
[----:B------:R-:W-:Y:S02]  /*9840*/  PLOP3.LUT P0, PT, PT, PT, UP2, 0x80, 0x0 ;  /* 0x000000000000781c */ /* 0x000fe40003f0f028 */
[----:B------:R-:W-:-:S03]  /*9850*/  PLOP3.LUT P1, PT, PT, PT, UP2, 0x80, 0x0 ;  /* 0x000000000000781c */ /* 0x000fc60003f2f028 */
[----:B------:R-:W-:Y:S01]  /*9860*/  @UP2 ULDC UR10, c[0x0][0x44c] ;  /* 0x00011300000a2ab9 */ /* 0x000fe20000000800 */
[----:B------:R-:W-:-:S07]  /*9870*/  @UP2 ULDC UR11, c[0x0][0x450] ;  /* 0x00011400000b2ab9 */ /* 0x000fce0000000800 */
[----:B---3--:R-:W-:Y:S01]  /*9880*/  @P0 IMAD.HI.U32 R9, R0, UR10, RZ ;  /* 0x0000000a00090c27 */ /* 0x008fe2000f8e00ff */
[----:B------:R-:W-:Y:S01]  /*9890*/  UIADD3 UR10, UR26, 0x22840, URZ ;  /* 0x000228401a0a7890 */ /* 0x000fe2000fffe03f */
[----:B------:R-:W-:-:S03]  /*98a0*/  PLOP3.LUT P0, PT, PT, PT, UP1, 0x40, 0x0 ;  /* 0x000000000000781c */ /* 0x000fc60003f0e818 */
[----:B------:R-:W-:Y:S01]  /*98b0*/  @P1 SHF.R.U32.HI R8, RZ, UR11, R9 ;  /* 0x0000000bff081c19 */ /* 0x000fe20008011609 */
[----:B------:R-:W-:Y:S01]  /*98c0*/  IMAD R9, R11, -0x60, RZ ;  /* 0xffffffa00b097824 */ /* 0x000fe200078e02ff */
[----:B------:R-:W-:-:S03]  /*98d0*/  UPRMT UR10, UR5, 0x654, UR10 ;  /* 0x00000654050a7896 */ /* 0x000fc6000800000a */
[----:B------:R-:W3:Y:S01]  /*98e0*/  SHFL.IDX PT, R15, R8, RZ, 0x1c1f ;  /* 0x001c1fff080f7589 */ /* 0x000ee200000e0000 */
[----:B------:R-:W-:-:S04]  /*98f0*/  VIADD R14, R9, 0x1 ;  /* 0x00000001090e7836 */ /* 0x000fc80000000000 */
[----:B------:R-:W-:Y:S01]  /*9900*/  IMAD R20, R3, -0x2, R14 ;  /* 0xfffffffe03147824 */ /* 0x000fe200078e020e */
[----:B------:R-:W-:Y:S03]  /*9910*/  SYNCS.ARRIVE.TRANS64.RED.A1T0 RZ, [UR10], RZ ;  /* 0x000000ffffff79a7 */ /* 0x000fe6000810040a */
[C---:B------:R-:W-:Y:S01]  /*9920*/  VIADD R19, R20.reuse, 0xffffffff ;  /* 0xffffffff14137836 */ /* 0x040fe20000000000 */
[----:B------:R-:W-:-:S05]  /*9930*/  IADD3 R22, R20, -UR29, R17 ;  /* 0x8000001d14167c10 */ /* 0x000fca000fffe011 */
[C---:B------:R-:W-:Y:S02]  /*9940*/  VIADD R14, R22.reuse, UR31 ;  /* 0x0000001f160e7c36 */ /* 0x040fe40008000000 */
[----:B------:R-:W-:Y:S02]  /*9950*/  VIADD R22, R22, UR25 ;  /* 0x0000001916167c36 */ /* 0x000fe40008000000 */
[--C-:B---3--:R-:W-:Y:S02]  /*9960*/  IMAD.IADD R20, R14, 0x1, R15.reuse ;  /* 0x000000010e147824 */ /* 0x108fe400078e020f */
        /* <DEDUP_REMOVED lines=10> */
[----:B------:R-:W3:Y:S02]  /*9a10*/  @P0 LDC.64 R200, c[0x0][0x9e8] ;  /* 0x00027a00ffc80b82 */ /* 0x000ee40000000a00 */
[----:B---3--:R-:W-:-:S05]  /*9a20*/  @P0 IMAD.HI.U32 R200, R15, R200, RZ ;  /* 0x000000c80fc80227 */ /* 0x008fca00078e00ff */
[----:B------:R-:W-:-:S04]  /*9a30*/  @P0 SHF.R.U32.HI R15, RZ, R201, R200 ;  /* 0x000000c9ff0f0219 */ /* 0x000fc800000116c8 */
[----:B------:R-:W-:Y:S01]  /*9a40*/  LOP3.LUT R15, RZ, R15, RZ, 0x33, !PT ;  /* 0x0000000fff0f7212 */ /* 0x000fe200078e33ff */
[----:B------:R-:W-:Y:S06]  /*9a50*/  BRA `(.L_x_11048) ;  /* 0x0000000000147947 */ /* 0x000fec0003800000 */
.L_x_11047:
[----:B------:R-:W-:-:S05]  /*9a60*/  IMAD.U32 R202, RZ, RZ, UR28 ;  /* 0x0000001cffca7e24 */ /* 0x000fca000f8e00ff */
[----:B------:R-:W-:-:S13]  /*9a70*/  ISETP.NE.AND P0, PT, R202, 0x1, PT ;  /* 0x00000001ca00780c */ /* 0x000fda0003f05270 */
[----:B------:R-:W3:Y:S02]  /*9a80*/  @P0 LDC.64 R200, c[0x0][0x9e8] ;  /* 0x00027a00ffc80b82 */ /* 0x000ee40000000a00 */
[----:B---3--:R-:W-:-:S05]  /*9a90*/  @P0 IMAD.HI.U32 R200, R15, R200, RZ ;  /* 0x000000c80fc80227 */ /* 0x008fca00078e00ff */
[----:B------:R-:W-:-:S07]  /*9aa0*/  @P0 SHF.R.U32.HI R15, RZ, R201, R200 ;  /* 0x000000c9ff0f0219 */ /* 0x000fce00000116c8 */
.L_x_11048:
[----:B------:R-:W-:Y:S05]  /*9ab0*/  BSYNC B0 ;  /* 0x0000000000007941 */ /* 0x000fea0003800000 */
.L_x_11046:
[----:B------:R-:W-:-:S05]  /*9ac0*/  IMAD R15, R15, R202, R19 ;  /* 0x000000ca0f0f7224 */ /* 0x000fca00078e0213 */
[----:B------:R-:W-:Y:S02]  /*9ad0*/  VIADDMNMX R20, R15, R202, R20, PT ;  /* 0x000000ca0f147246 */ /* 0x000fe40003800114 */
[----:B------:R-:W-:-:S07]  /*9ae0*/  VIMNMX R21, R21, R15, !PT ;  /* 0x0000000f15157248 */ /* 0x000fce0007fe0100 */
.L_x_11045:
        /* <DEDUP_REMOVED lines=25> */
[----:B------:R-:W-:Y:S02]  /*9c80*/  ISETP.LT.OR P2, PT, R20, 0xa, P2 ;  /* 0x0000000a1400780c */ /* 0x000fe40001741670 */
        /* <DEDUP_REMOVED lines=102> */
[----:B------:R-:W-:Y:S02]  /*a2f0*/  ISETP.GE.AND P6, PT, R9, 0x5a, PT ;  /* 0x0000005a0900780c */ /* 0x000fe40003fc6270 */
[----:B------:R-:W3:Y:S11]  /*a300*/  SHFL.IDX PT, R9, R8, 0x1, 0x1c1f ;  /* 0x003c1f0008097f89 */ /* 0x000ef600000e0000 */
[----:B------:R-:W-:-:S02]  /*a310*/  @P6 LOP3.LUT R2, R2, 0x1, RZ, 0xfc, !PT ;  /* 0x0000000102026812 */ /* 0x000fc400078efcff */
[----:B------:R-:W-:-:S04]  /*a320*/  ISETP.GT.AND P6, PT, R21, 0x59, !P6 ;  /* 0x000000591500780c */ /* 0x000fc800077c4270 */
[----:B------:R-:W-:-:S04]  /*a330*/  ISETP.LT.OR P6, PT, R20, 0x5a, P6 ;  /* 0x0000005a1400780c */ /* 0x000fc800037c1670 */
[----:B------:R-:W-:Y:S02]  /*a340*/  FSEL R197, R197, -INF , !P6 ;  /* 0xff800000c5c57808 */ /* 0x000fe40007000000 */
[----:B------:R-:W-:Y:S01]  /*a350*/  PLOP3.LUT P6, PT, PT, PT, UP1, 0x40, 0x0 ;  /* 0x000000000000781c */ /* 0x000fe20003fce818 */
[--C-:B---3--:R-:W-:Y:S02]  /*a360*/  IMAD.IADD R14, R14, 0x1, R9.reuse ;  /* 0x000000010e0e7824 */ /* 0x108fe400078e0209 */
        /* <DEDUP_REMOVED lines=15> */
.L_x_11051:
[----:B------:R-:W-:-:S05]  /*a460*/  IMAD.U32 R23, RZ, RZ, UR28 ;  /* 0x0000001cff177e24 */ /* 0x000fca000f8e00ff */
[----:B------:R-:W-:-:S13]  /*a470*/  ISETP.NE.AND P6, PT, R23, 0x1, PT ;  /* 0x000000011700780c */ /* 0x000fda0003fc5270 */
[----:B------:R-:W3:Y:S02]  /*a480*/  @P6 LDC.64 R8, c[0x0][0x9e8] ;  /* 0x00027a00ff086b82 */ /* 0x000ee40000000a00 */
[----:B---3--:R-:W-:-:S05]  /*a490*/  @P6 IMAD.HI.U32 R8, R20, R8, RZ ;  /* 0x0000000814086227 */ /* 0x008fca00078e00ff */
[----:B------:R-:W-:-:S07]  /*a4a0*/  @P6 SHF.R.U32.HI R20, RZ, R9, R8 ;  /* 0x00000009ff146219 */ /* 0x000fce0000011608 */
.L_x_11052:
[----:B------:R-:W-:Y:S05]  /*a4b0*/  BSYNC B0 ;  /* 0x0000000000007941 */ /* 0x000fea0003800000 */
.L_x_11050:
[----:B------:R-:W-:-:S05]  /*a4c0*/  IMAD R19, R20, R23, R19 ;  /* 0x0000001714137224 */ /* 0x000fca00078e0213 */
[----:B------:R-:W-:Y:S02]  /*a4d0*/  VIADDMNMX R14, R19, R23, R14, PT ;  /* 0x00000017130e7246 */ /* 0x000fe4000380010e */
[----:B------:R-:W-:-:S07]  /*a4e0*/  VIMNMX R22, R22, R19, !PT ;  /* 0x0000001316167248 */ /* 0x000fce0007fe0100 */
.L_x_11049:
        /* <DEDUP_REMOVED lines=64> */
[----:B------:R-:W3:Y:S01]  /*a8f0*/  SHFL.BFLY PT, R8, R9, 0x2, 0x1f ;  /* 0x0c401f0009087f89 */ /* 0x000ee200000e0000 */
        /* <DEDUP_REMOVED lines=13> */
[----:B---3--:R-:W-:Y:S02]  /*a9d0*/  FMNMX.FTZ R19, R9, R8, !PT ;  /* 0x0000000809137209 */ /* 0x008fe40007810000 */
[----:B------:R-:W-:-:S02]  /*a9e0*/  ISETP.LT.OR P0, PT, R14, 0x31, P0 ;  /* 0x000000310e00780c */ /* 0x000fc40000701670 */
[----:B------:R-:W-:Y:S01]  /*a9f0*/  ISETP.LT.OR P2, PT, R14, 0x4a, P2 ;  /* 0x0000004a0e00780c */ /* 0x000fe20001741670 */
[----:B------:R-:W3:Y:S01]  /*aa00*/  SHFL.BFLY PT, R8, R19, 0x1, 0x1f ;  /* 0x0c201f0013087f89 */ /* 0x000ee200000e0000 */
        /* <DEDUP_REMOVED lines=13> */
[----:B---3--:R-:W-:Y:S02]  /*aae0*/  FMNMX.FTZ R8, R19, R8, !PT ;  /* 0x0000000813087209 */ /* 0x008fe40007810000 */
        /* <DEDUP_REMOVED lines=57> */
[--C-:B------:R-:W-:Y:S01]  /*ae80*/  FFMA.FTZ R173, R189, UR14, -R202.reuse ;  /* 0x0000000ebdad7c23 */ /* 0x100fe200080108ca */
[----:B------:R-:W-:Y:S01]  /*ae90*/  FMNMX.FTZ R9, R171, R20, !PT ;  /* 0x00000014ab097209 */ /* 0x000fe20007810000 */
[----:B------:R-:W5:Y:S01]  /*aea0*/  MUFU.EX2 R15, R15 ;  /* 0x0000000f000f7308 */ /* 0x000f620000000800 */
[----:B------:R-:W-:-:S02]  /*aeb0*/  FFMA.FTZ R196, R196, UR14, -R202 ;  /* 0x0000000ec4c47c23 */ /* 0x000fc400080108ca */
[----:B------:R-:W-:-:S04]  /*aec0*/  FMNMX.FTZ R20, R174, R9, !PT ;  /* 0x00000009ae147209 */ /* 0x000fc80007810000 */
[----:B------:R-:W-:Y:S01]  /*aed0*/  FMNMX.FTZ R9, R175, R20, !PT ;  /* 0x00000014af097209 */ /* 0x000fe20007810000 */
[----:B------:R-:W0:Y:S01]  /*aee0*/  MUFU.EX2 R154, R154 ;  /* 0x0000009a009a7308 */ /* 0x000e220000000800 */
[-C--:B---3--:R-:W-:Y:S01]  /*aef0*/  FMUL.FTZ R24, R24, R181.reuse ;  /* 0x000000b518187220 */ /* 0x088fe20000410000 */
        /* <DEDUP_REMOVED lines=14> */
[----:B------:R-:W3:Y:S01]  /*afe0*/  MUFU.EX2 R19, R19 ;  /* 0x0000001300137308 */ /* 0x000ee20000000800 */
        /* <DEDUP_REMOVED lines=15> */
[----:B------:R-:W2:Y:S01]  /*b0e0*/  MUFU.EX2 R156, R156 ;  /* 0x0000009c009c7308 */ /* 0x000ea20000000800 */
[----:B-1----:R-:W-:Y:S01]  /*b0f0*/  FFMA.FTZ R168, R184, UR14, -R202 ;  /* 0x0000000eb8a87c23 */ /* 0x002fe200080108ca */
[----:B------:R-:W-:Y:S01]  /*b100*/  FFMA.FTZ R184, R181, R7, R152 ;  /* 0x00000007b5b87223 */ /* 0x000fe20000010098 */
[----:B------:R-:W-:Y:S01]  /*b110*/  FMNMX.FTZ R164, R194, R9, !PT ;  /* 0x00000009c2a47209 */ /* 0x000fe20007810000 */
[----:B------:R-:W-:Y:S01]  /*b120*/  FMUL.FTZ R64, R64, R181 ;  /* 0x000000b540407220 */ /* 0x000fe20000410000 */
[C---:B-----5:R-:W-:Y:S01]  /*b130*/  F2FP.BF16.F32.PACK_AB R152, R15.reuse, R152 ;  /* 0x000000980f98723e */ /* 0x060fe200000010ff */
        /* <DEDUP_REMOVED lines=14> */
[----:B-1----:R-:W1:Y:S01]  /*b220*/  SHFL.BFLY PT, R172, R9, 0x2, 0x1f ;  /* 0x0c401f0009ac7f89 */ /* 0x002e6200000e0000 */
        /* <DEDUP_REMOVED lines=23> */
[----:B-1----:R-:W-:Y:S01]  /*b3a0*/  FMNMX.FTZ R180, R9, R172, !PT ;  /* 0x000000ac09b47209 */ /* 0x002fe20007810000 */
[----:B------:R-:W-:Y:S01]  /*b3b0*/  FFMA.FTZ R172, R188, UR14, -R202 ;  /* 0x0000000ebcac7c23 */ /* 0x000fe200080108ca */
        /* <DEDUP_REMOVED lines=22> */
[----:B-1----:R-:W-:-:S06]  /*b520*/  FMNMX.FTZ R9, R180, R9, !PT ;  /* 0x00000009b4097209 */ /* 0x002fcc0007810000 */
[----:B------:R-:W-:Y:S01]  /*b530*/  MUFU.EX2 R165, R165 ;  /* 0x000000a500a57308 */ /* 0x000fe20000000800 */
[C---:B------:R-:W-:Y:S01]  /*b540*/  FSETP.NEU.FTZ.AND P0, PT, R9.reuse, -INF , PT ;  /* 0xff8000000900780b */ /* 0x040fe20003f1d000 */
[----:B------:R-:W-:-:S06]  /*b550*/  FMUL.FTZ R193, R9, UR14 ;  /* 0x0000000e09c17c20 */ /* 0x000fcc0008410000 */
[----:B------:R-:W-:Y:S01]  /*b560*/  MUFU.EX2 R168, R168 ;  /* 0x000000a800a87308 */ /* 0x000fe20000000800 */
[----:B------:R-:W-:-:S05]  /*b570*/  FSEL R193, R193, RZ, P0 ;  /* 0x000000ffc1c17208 */ /* 0x000fca0000000000 */
[--C-:B------:R-:W-:Y:S01]  /*b580*/  FFMA.FTZ R180, R155, UR14, -R193.reuse ;  /* 0x0000000e9bb47c23 */ /* 0x100fe200080108c1 */
[----:B------:R-:W-:Y:S01]  /*b590*/  FFMA.FTZ R155, R158, UR14, -R193 ;  /* 0x0000000e9e9b7c23 */ /* 0x000fe200080108c1 */
[----:B0-----:R-:W-:Y:S01]  /*b5a0*/  FADD.FTZ R158, R154, R7 ;  /* 0x000000079a9e7221 */ /* 0x001fe20000010000 */
[--C-:B------:R-:W-:Y:S01]  /*b5b0*/  FFMA.FTZ R184, R159, UR14, -R193.reuse ;  /* 0x0000000e9fb87c23 */ /* 0x100fe200080108c1 */
[--C-:B------:R-:W-:Y:S01]  /*b5c0*/  FFMA.FTZ R159, R162, UR14, -R193.reuse ;  /* 0x0000000ea29f7c23 */ /* 0x100fe200080108c1 */
[----:B------:R-:W-:Y:S01]  /*b5d0*/  MUFU.EX2 R169, R169 ;  /* 0x000000a900a97308 */ /* 0x000fe20000000800 */
[C---:B---3--:R-:W-:Y:S01]  /*b5e0*/  FADD.FTZ R7, R19.reuse, R158 ;  /* 0x0000009e13077221 */ /* 0x048fe20000010000 */
[----:B------:R-:W-:Y:S01]  /*b5f0*/  F2FP.BF16.F32.PACK_AB R154, R19, R154 ;  /* 0x0000009a139a723e */ /* 0x000fe200000010ff */
[--C-:B------:R-:W-:Y:S01]  /*b600*/  FFMA.FTZ R188, R163, UR14, -R193.reuse ;  /* 0x0000000ea3bc7c23 */ /* 0x100fe200080108c1 */
[----:B------:R-:W-:Y:S01]  /*b610*/  FFMA.FTZ R163, R166, UR14, -R193 ;  /* 0x0000000ea6a37c23 */ /* 0x000fe200080108c1 */
[----:B--2---:R-:W-:Y:S01]  /*b620*/  FADD.FTZ R158, R156, R7 ;  /* 0x000000079c9e7221 */ /* 0x004fe20000010000 */
        /* <DEDUP_REMOVED lines=11> */
[----:B----4-:R-:W-:Y:S01]  /*b6e0*/  FADD.FTZ R7, R23, R158 ;  /* 0x0000009e17077221 */ /* 0x010fe20000010000 */
        /* <DEDUP_REMOVED lines=172> */
.L_x_11053:
[----:B------:R-:W-:Y:S01]  /*c1b0*/  PLOP3.LUT P1, PT, PT, PT, UP0, 0x40, 0x0 ;  /* 0x000000000000781c */ /* 0x000fe20003f2e808 */
[----:B------:R0:W1:-:S12]  /*c1c0*/  SYNCS.PHASECHK.TRANS64.TRYWAIT P0, [UR26+0x22850], R10 ;  /* 0x0228500aff0075a7 */ /* 0x000058000800015a */
[----:B0-----:R-:W-:Y:S05]  /*c1d0*/  @P1 BRA `(.L_x_11054) ;  /* 0x0000000000041947 */ /* 0x001fea0003800000 */
[----:B------:R-:W-:Y:S01]  /*c1e0*/  BPT.TRAP 0x1 ;  /* 0x000000040000795c */ /* 0x000fe20000300000 */
.L_x_11054:
[----:B-1----:R-:W-:Y:S05]  /*c1f0*/  @P0 BRA `(.L_x_11055) ;  /* 0x0000000000080947 */ /* 0x002fea0003800000 */
[----:B------:R-:W0:Y:S02]  /*c200*/  SYNCS.PHASECHK.TRANS64.TRYWAIT P0, [UR26+0x22850], R10 ;  /* 0x0228500aff0075a7 */ /* 0x000e24000800015a */
[----:B0-----:R-:W-:Y:S05]  /*c210*/  @!P0 BRA `(.L_x_11056) ;  /* 0x0000007000288947 */ /* 0x001fea0003800000 */
.L_x_11055:
        /* <DEDUP_REMOVED lines=40> */
.L_x_11057:
        /* <DEDUP_REMOVED lines=8> */
.L_x_11039:
[----:B------:R-:W0:Y:S01]  /*c520*/  SHFL.BFLY PT, R0, R7, 0x2, 0x1f ;  /* 0x0c401f0007007f89 */ /* 0x000e2200000e0000 */
[----:B------:R-:W-:-:S05]  /*c530*/  IADD3 R16, -R16, 0xb, RZ ;  /* 0x0000000b10107810 */ /* 0x000fca0007ffe1ff */
[----:B------:R3:W-:Y:S08]  /*c540*/  BAR.ARV R16, 0x100 ;  /* 0x000400100000751d */ /* 0x0007f00000002000 */
[----:B------:R-:W-:Y:S06]  /*c550*/  BAR.ARV 0x8, 0x180 ;  /* 0x0206000000007b1d */ /* 0x000fec0000002000 */
[----:B------:R-:W-:Y:S01]  /*c560*/  PLOP3.LUT P0, PT, PT, PT, PT, 0x8, 0x0 ;  /* 0x000000000000781c */ /* 0x000fe20003f0e170 */
[----:B------:R-:W4:Y:S01]  /*c570*/  SHFL.BFLY PT, R5, R6, 0x2, 0x1f ;  /* 0x0c401f0006057f89 */ /* 0x000f2200000e0000 */
[----:B0-----:R-:W-:Y:S01]  /*c580*/  FADD.FTZ R2, R0, R7 ;  /* 0x0000000700027221 */ /* 0x001fe20000010000 */
[----:B------:R-:W-:-:S04]  /*c590*/  IMAD.U32 R7, RZ, RZ, UR14 ;  /* 0x0000000eff077e24 */ /* 0x000fc8000f8e00ff */
[----:B------:R-:W0:Y:S01]  /*c5a0*/  SHFL.BFLY PT, R3, R2, 0x1, 0x1f ;  /* 0x0c201f0002037f89 */ /* 0x000e2200000e0000 */
[----:B----4-:R-:W-:-:S05]  /*c5b0*/  FADD.FTZ R5, R5, R6 ;  /* 0x0000000605057221 */ /* 0x010fca0000010000 */
[----:B------:R-:W4:Y:S01]  /*c5c0*/  SHFL.BFLY PT, R0, R5, 0x1, 0x1f ;  /* 0x0c201f0005007f89 */ /* 0x000f2200000e0000 */
[----:B0-----:R-:W-:Y:S01]  /*c5d0*/  FADD.FTZ R10, R2, R3 ;  /* 0x00000003020a7221 */ /* 0x001fe20000010000 */
[----:B------:R-:W-:Y:S02]  /*c5e0*/  IMAD.MOV.U32 R3, RZ, RZ, RZ ;  /* 0x000000ffff037224 */ /* 0x000fe400078e00ff */
[----:B------:R-:W-:Y:S02]  /*c5f0*/  IMAD.MOV.U32 R2, RZ, RZ, -0x800000 ;  /* 0xff800000ff027424 */ /* 0x000fe400078e00ff */
[----:B------:R-:W-:-:S13]  /*c600*/  FSETP.NE.FTZ.AND P1, PT, R10, RZ, PT ;  /* 0x000000ff0a00720b */ /* 0x000fda0003f35000 */
[----:B-12---:R-:W0:Y:S01]  /*c610*/  @P1 MUFU.LG2 R4, R10 ;  /* 0x0000000a00041308 */ /* 0x006e220000000c00 */
[----:B----4-:R-:W-:Y:S01]  /*c620*/  FADD.FTZ R11, R5, R0 ;  /* 0x00000000050b7221 */ /* 0x010fe20000010000 */
[----:B------:R-:W-:Y:S02]  /*c630*/  IMAD.MOV.U32 R0, RZ, RZ, RZ ;  /* 0x000000ffff007224 */ /* 0x000fe400078e00ff */
[----:B------:R-:W-:-:S04]  /*c640*/  IMAD.U32 R5, RZ, RZ, UR14 ;  /* 0x0000000eff057e24 */ /* 0x000fc8000f8e00ff */
[----:B------:R-:W1:Y:S01]  /*c650*/  @P1 MUFU.RCP R3, R10 ;  /* 0x0000000a00031308 */ /* 0x000e620000001000 */
[----:B------:R-:W-:Y:S01]  /*c660*/  FSETP.NE.FTZ.AND P2, PT, R11, RZ, PT ;  /* 0x000000ff0b00720b */ /* 0x000fe20003f55000 */
[----:B------:R-:W-:Y:S01]  /*c670*/  @P1 FMUL.FTZ R5, R5, 0.69314718246459960938 ;  /* 0x3f31721805051820 */ /* 0x000fe20000410000 */
[----:B0-----:R-:W-:-:S11]  /*c680*/  @P1 FMUL.FTZ R4, R4, 0.69314718246459960938 ;  /* 0x3f31721804041820 */ /* 0x001fd60000410000 */
[----:B------:R-:W0:Y:S01]  /*c690*/  @P2 MUFU.LG2 R6, R11 ;  /* 0x0000000b00062308 */ /* 0x000e220000000c00 */
[----:B------:R-:W-:Y:S01]  /*c6a0*/  @P2 FMUL.FTZ R7, R7, 0.69314718246459960938 ;  /* 0x3f31721807072820 */ /* 0x000fe20000410000 */
[-C--:B-1----:R-:W-:Y:S01]  /*c6b0*/  FMUL.FTZ R24, R24, R3.reuse ;  /* 0x0000000318187220 */ /* 0x082fe20000410000 */
[-C--:B------:R-:W-:Y:S01]  /*c6c0*/  FMUL.FTZ R25, R25, R3.reuse ;  /* 0x0000000319197220 */ /* 0x080fe20000410000 */
[-C--:B------:R-:W-:Y:S01]  /*c6d0*/  FMUL.FTZ R28, R28, R3.reuse ;  /* 0x000000031c1c7220 */ /* 0x080fe20000410000 */
[-C--:B------:R-:W-:Y:S01]  /*c6e0*/  FMUL.FTZ R29, R29, R3.reuse ;  /* 0x000000031d1d7220 */ /* 0x080fe20000410000 */
[-C--:B------:R-:W-:Y:S02]  /*c6f0*/  FMUL.FTZ R32, R32, R3.reuse ;  /* 0x0000000320207220 */ /* 0x080fe40000410000 */
        /* <DEDUP_REMOVED lines=127> */
[----:B---3--:R-:W-:-:S07]  /*cef0*/  @P2 FFMA.FTZ R2, R7, R9, R6 ;  /* 0x0000000907022223 */ /* 0x008fce0000010006 */
.L_x_10980:
        /* <DEDUP_REMOVED lines=26> */
[----:B------:R-:W-:-:S03]  /*d0a0*/  SHF.R.S32.HI R7, RZ, 0x7, R6 ;  /* 0x00000007ff077819 */ /* 0x000fc60000011406 */
[----:B------:R-:W-:Y:S01]  /*d0b0*/  IMAD.IADD R0, R5, 0x1, -R0 ;  /* 0x0000000105007824 */ /* 0x000fe200078e0a00 */
[----:B------:R-:W-:Y:S01]  /*d0c0*/  LEA.HI R4, R6, R7, RZ, 0x1 ;  /* 0x0000000706047211 */ /* 0x000fe200078f08ff */
[----:B------:R-:W3:Y:S01]  /*d0d0*/  LDC.64 R20, c[0x0][0xb40] ;  /* 0x0002d000ff147b82 */ /* 0x000ee20000000a00 */
[----:B------:R-:W-:Y:S02]  /*d0e0*/  LOP3.LUT R6, R13, 0xfffffffc, RZ, 0xc0, !PT ;  /* 0xfffffffc0d067812 */ /* 0x000fe400078ec0ff */
[----:B------:R-:W-:Y:S02]  /*d0f0*/  SHF.R.S32.HI R9, RZ, 0x1f, R0 ;  /* 0x0000001fff097819 */ /* 0x000fe40000011400 */
[----:B------:R-:W-:Y:S01]  /*d100*/  LOP3.LUT R4, R4, 0x3fffffe, RZ, 0xc0, !PT ;  /* 0x03fffffe04047812 */ /* 0x000fe200078ec0ff */
[----:B------:R-:W-:Y:S01]  /*d110*/  IMAD.IADD R5, R5, 0x1, -R6 ;  /* 0x0000000105057824 */ /* 0x000fe200078e0a06 */
[CC--:B------:R-:W-:Y:S01]  /*d120*/  LEA.HI R10, R9.reuse, R0.reuse, RZ, 0x2 ;  /* 0x00000000090a7211 */ /* 0x0c0fe200078f10ff */
[----:B------:R-:W5:Y:S01]  /*d130*/  @P0 LDC R152, c[0x0][0xbec] ;  /* 0x0002fb00ff980b82 */ /* 0x000f620000000800 */
[----:B------:R-:W-:Y:S01]  /*d140*/  LEA.HI R9, R9, R0, RZ, 0x5 ;  /* 0x0000000009097211 */ /* 0x000fe200078f28ff */
[----:B------:R-:W-:Y:S01]  /*d150*/  IMAD.IADD R6, R7, 0x1, -R4 ;  /* 0x0000000107067824 */ /* 0x000fe200078e0a04 */
[----:B------:R-:W-:-:S02]  /*d160*/  SHF.R.S32.HI R11, RZ, 0x2, R10 ;  /* 0x00000002ff0b7819 */ /* 0x000fc4000001140a */
[----:B------:R-:W-:Y:S02]  /*d170*/  SHF.R.S32.HI R12, RZ, 0x1f, R10 ;  /* 0x0000001fff0c7819 */ /* 0x000fe4000001140a */
[----:B------:R-:W-:Y:S01]  /*d180*/  LEA.HI R7, R5, R5, RZ, 0x1 ;  /* 0x0000000505077211 */ /* 0x000fe200078f08ff */
[----:B------:R-:W5:Y:S01]  /*d190*/  @P0 LDC R17, c[0x0][0xbf0] ;  /* 0x0002fc00ff110b82 */ /* 0x000f620000000800 */
[----:B------:R-:W-:-:S04]  /*d1a0*/  LEA.HI R12, R12, R11, RZ, 0x3 ;  /* 0x0000000b0c0c7211 */ /* 0x000fc800078f18ff */
[----:B------:R-:W-:-:S03]  /*d1b0*/  LOP3.LUT R12, R12, 0xfffffff8, RZ, 0xc0, !PT ;  /* 0xfffffff80c0c7812 */ /* 0x000fc600078ec0ff */
[----:B------:R-:W5:Y:S02]  /*d1c0*/  @P0 LDC R153, c[0x0][0xbf0] ;  /* 0x0002fc00ff990b82 */ /* 0x000f640000000800 */
[----:B------:R-:W-:Y:S01]  /*d1d0*/  IMAD.IADD R4, R11, 0x1, -R12 ;  /* 0x000000010b047824 */ /* 0x000fe200078e0a0c */
[----:B------:R-:W-:Y:S02]  /*d1e0*/  LOP3.LUT R12, R7, 0x1ffffffe, RZ, 0xc0, !PT ;  /* 0x1ffffffe070c7812 */ /* 0x000fe400078ec0ff */
[----:B------:R-:W-:-:S03]  /*d1f0*/  SHF.R.S32.HI R7, RZ, 0x5, R9 ;  /* 0x00000005ff077819 */ /* 0x000fc60000011409 */
[----:B------:R-:W-:Y:S02]  /*d200*/  IMAD.IADD R16, R5, 0x1, -R12 ;  /* 0x0000000105107824 */ /* 0x000fe400078e0a0c */
[----:B------:R-:W-:Y:S02]  /*d210*/  IMAD R7, R7, 0x10, R4 ;  /* 0x0000001007077824 */ /* 0x000fe400078e0204 */
[----:B------:R-:W-:Y:S02]  /*d220*/  IMAD.U32 R5, RZ, RZ, UR5 ;  /* 0x00000005ff057e24 */ /* 0x000fe4000f8e00ff */
[----:B------:R-:W-:Y:S02]  /*d230*/  IMAD R9, R6, 0x40, R7 ;  /* 0x0000004006097824 */ /* 0x000fe400078e0207 */
[----:B------:R-:W-:Y:S01]  /*d240*/  IMAD.U32 R4, RZ, RZ, UR4 ;  /* 0x00000004ff047e24 */ /* 0x000fe2000f8e00ff */
[----:B------:R-:W-:Y:S01]  /*d250*/  UIMAD.WIDE.U32 UR4, UR41, UR8, URZ ;  /* 0x00000008290472a5 */ /* 0x000fe2000f8e003f */
[----:B------:R-:W-:Y:S01]  /*d260*/  IMAD.U32 R5, RZ, RZ, UR6 ;  /* 0x00000006ff057e24 */ /* 0x000fe2000f8e00ff */
[----:B------:R-:W-:Y:S01]  /*d270*/  UIMAD UR6, UR41, UR9, UR7 ;  /* 0x00000009290672a4 */ /* 0x000fe2000f8e0207 */
[----:B------:R-:W-:-:S02]  /*d280*/  IMAD R6, R16, 0x8, R9 ;  /* 0x0000000810067824 */ /* 0x000fc400078e0209 */
[----:B------:R-:W-:Y:S01]  /*d290*/  IMAD R16, RZ, RZ, -UR41 ;  /* 0x80000029ff107e24 */ /* 0x000fe2000f8e02ff */
[----:B------:R-:W-:Y:S01]  /*d2a0*/  UIADD3 UR6, UR5, UR6, URZ ;  /* 0x0000000605067290 */ /* 0x000fe2000fffe03f */
[----:B----4-:R-:W-:Y:S01]  /*d2b0*/  IMAD R12, R18, UR10, RZ ;  /* 0x0000000a120c7c24 */ /* 0x010fe2000f8e02ff */
[----:B------:R-:W-:Y:S01]  /*d2c0*/  ULDC.64 UR8, c[0x0][0xb28] ;  /* 0x0002ca0000087ab9 */ /* 0x000fe20000000a00 */
[----:B--2---:R-:W-:Y:S02]  /*d2d0*/  IMAD R11, R22, 0x80, R6 ;  /* 0x00000080160b7824 */ /* 0x004fe400078e0206 */
[----:B-1----:R-:W-:Y:S02]  /*d2e0*/  IMAD R23, R23, R16, UR11 ;  /* 0x0000000b17177e24 */ /* 0x002fe4000f8e0210 */
[----:B------:R-:W-:Y:S02]  /*d2f0*/  IMAD R15, R19, UR12, R12 ;  /* 0x0000000c130f7c24 */ /* 0x000fe4000f8e020c */
[----:B------:R-:W-:Y:S01]  /*d300*/  IMAD.WIDE.U32 R4, R18, UR12, R4 ;  /* 0x0000000c12047c25 */ /* 0x000fe2000f8e0004 */
[----:B------:R-:W-:-:S03]  /*d310*/  SHF.R.S32.HI R16, RZ, 0x1f, R23 ;  /* 0x0000001fff107819 */ /* 0x000fc60000011417 */
[----:B0-----:R-:W-:-:S04]  /*d320*/  @P0 IMAD.HI.U32 R12, R11, R14, RZ ;  /* 0x0000000e0b0c0227 */ /* 0x001fc800078e00ff */
[----:B------:R-:W-:Y:S02]  /*d330*/  IMAD.U32 R7, RZ, RZ, UR5 ;  /* 0x00000005ff077e24 */ /* 0x000fe4000f8e00ff */
[----:B------:R-:W-:Y:S01]  /*d340*/  IMAD.U32 R6, RZ, RZ, UR4 ;  /* 0x00000004ff067e24 */ /* 0x000fe2000f8e00ff */
[----:B------:R-:W-:Y:S01]  /*d350*/  ULDC.64 UR4, c[0x0][0xbe0] ;  /* 0x0002f80000047ab9 */ /* 0x000fe20000000a00 */
[----:B------:R-:W-:Y:S01]  /*d360*/  IMAD.U32 R7, RZ, RZ, UR6 ;  /* 0x00000006ff077e24 */ /* 0x000fe2000f8e00ff */
[----:B------:R-:W-:Y:S01]  /*d370*/  ULDC.64 UR6, c[0x0][0xb48] ;  /* 0x0002d20000067ab9 */ /* 0x000fe20000000a00 */
[----:B------:R-:W-:Y:S02]  /*d380*/  IMAD.IADD R5, R5, 0x1, R15 ;  /* 0x0000000105057824 */ /* 0x000fe400078e020f */
[----:B---3--:R-:W-:Y:S02]  /*d390*/  IMAD R14, R20, UR10, RZ ;  /* 0x0000000a140e7c24 */ /* 0x008fe4000f8e02ff */
[----:B-----5:R-:W-:-:S04]  /*d3a0*/  @P0 IMAD.HI.U32 R152, R11, R152, RZ ;  /* 0x000000980b980227 */ /* 0x020fc800078e00ff */
[----:B------:R-:W-:Y:S01]  /*d3b0*/  IMAD.MOV.U32 R13, RZ, RZ, R11 ;  /* 0x000000ffff0d7224 */ /* 0x000fe200078e000b */
[----:B------:R-:W-:Y:S01]  /*d3c0*/  @P0 SHF.R.U32.HI R13, RZ, R17, R12 ;  /* 0x00000011ff0d0219 */ /* 0x000fe2000001160c */
[----:B------:R-:W-:Y:S02]  /*d3d0*/  IMAD R17, R21, UR12, R14 ;  /* 0x0000000c15117c24 */ /* 0x000fe4000f8e020e */
[----:B------:R-:W-:-:S04]  /*d3e0*/  IMAD.WIDE.U32 R6, R20, UR12, R6 ;  /* 0x0000000c14067c25 */ /* 0x000fc8000f8e0006 */
[----:B------:R-:W-:Y:S01]  /*d3f0*/  IMAD.MOV.U32 R15, RZ, RZ, R11 ;  /* 0x000000ffff0f7224 */ /* 0x000fe200078e000b */
[----:B------:R-:W-:Y:S01]  /*d400*/  @P0 SHF.R.U32.HI R15, RZ, R153, R152 ;  /* 0x00000099ff0f0219 */ /* 0x000fe20000011698 */
[----:B------:R-:W-:Y:S02]  /*d410*/  IMAD R12, R16, UR4, RZ ;  /* 0x00000004100c7c24 */ /* 0x000fe4000f8e02ff */
[----:B------:R-:W-:-:S04]  /*d420*/  IMAD.WIDE.U32 R4, R23, UR4, R4 ;  /* 0x0000000417047c25 */ /* 0x000fc8000f8e0004 */
[----:B------:R-:W-:Y:S01]  /*d430*/  IMAD.IADD R7, R7, 0x1, R17 ;  /* 0x0000000107077824 */ /* 0x000fe200078e0211 */
[----:B------:R-:W-:Y:S01]  /*d440*/  SHF.R.S32.HI R17, RZ, 0x1f, R13 ;  /* 0x0000001fff117819 */ /* 0x000fe2000001140d */
[----:B------:R-:W-:Y:S01]  /*d450*/  IMAD R14, R23, UR5, R12 ;  /* 0x00000005170e7c24 */ /* 0x000fe2000f8e020c */
[----:B------:R-:W-:Y:S01]  /*d460*/  IADD3 R4, P0, R13, R4, RZ ;  /* 0x000000040d047210 */ /* 0x000fe20007f1e0ff */
[----:B------:R-:W-:Y:S01]  /*d470*/  IMAD R16, R16, UR6, RZ ;  /* 0x0000000610107c24 */ /* 0x000fe2000f8e02ff */
[----:B------:R-:W-:Y:S01]  /*d480*/  SHF.R.S32.HI R12, RZ, 0x1f, R15 ;  /* 0x0000001fff0c7819 */ /* 0x000fe2000001140f */
[----:B------:R-:W-:Y:S01]  /*d490*/  IMAD.MOV R13, RZ, RZ, -R13 ;  /* 0x000000ffff0d7224 */ /* 0x000fe200078e0a0d */
[----:B------:R-:W-:Y:S01]  /*d4a0*/  ULDC.64 UR4, c[0x0][0xb30] ;  /* 0x0002cc0000047ab9 */ /* 0x000fe20000000a00 */
[----:B------:R-:W-:Y:S01]  /*d4b0*/  IMAD R19, R23, UR7, R16 ;  /* 0x0000000717137c24 */ /* 0x000fe2000f8e0210 */
[----:B------:R-:W-:Y:S01]  /*d4c0*/  IADD3.X R5, R17, R5, R14, P0, !PT ;  /* 0x0000000511057210 */ /* 0x000fe200007fe40e */
[----:B------:R-:W-:-:S02]  /*d4d0*/  IMAD.MOV R16, RZ, RZ, -R15 ;  /* 0x000000ffff107224 */ /* 0x000fc400078e0a0f */
[----:B------:R-:W-:Y:S02]  /*d4e0*/  IMAD R12, R12, UR4, RZ ;  /* 0x000000040c0c7c24 */ /* 0x000fe4000f8e02ff */
        /* <DEDUP_REMOVED lines=31> */
[----:B------:R-:W-:Y:S01]  /*d6e0*/  SHFL.IDX PT, R12, R16, RZ, 0x1c1f ;  /* 0x001c1fff100c7589 */ /* 0x000fe200000e0000 */
[----:B------:R-:W-:Y:S01]  /*d6f0*/  LOP3.LUT P0, RZ, R0, 0x3, RZ, 0xc0, !PT ;  /* 0x0000000300ff7812 */ /* 0x000fe2000780c0ff */
[C---:B------:R-:W-:Y:S01]  /*d700*/  VIADD R9, R11.reuse, 0x8 ;  /* 0x000000080b097836 */ /* 0x040fe20000000000 */
[----:B------:R-:W-:Y:S01]  /*d710*/  UIADD3 UR4, UR4, 0x22820, URZ ;  /* 0x0002282004047890 */ /* 0x000fe2000fffe03f */
[----:B------:R-:W0:Y:S01]  /*d720*/  SHFL.IDX PT, R13, R17, RZ, 0x1c1f ;  /* 0x001c1fff110d7589 */ /* 0x000e2200000e0000 */
[----:B------:R-:W-:-:S02]  /*d730*/  ISETP.GE.OR P1, PT, R11, R8, P0 ;  /* 0x000000080b00720c */ /* 0x000fc40000726670 */
[-C--:B------:R-:W-:Y:S01]  /*d740*/  ISETP.GE.OR P0, PT, R9, R8.reuse, P0 ;  /* 0x000000080900720c */ /* 0x080fe20000706670 */
[----:B------:R1:W2:Y:S01]  /*d750*/  SHFL.IDX PT, R15, R17, 0x1, 0x1c1f ;  /* 0x003c1f00110f7f89 */ /* 0x0002a200000e0000 */
[----:B------:R-:W-:Y:S01]  /*d760*/  UPRMT UR4, URZ, 0x654, UR4 ;  /* 0x000006543f047896 */ /* 0x000fe20008000004 */
[----:B------:R-:W-:Y:S02]  /*d770*/  ISETP.GE.AND P2, PT, R11, R8, PT ;  /* 0x000000080b00720c */ /* 0x000fe40003f46270 */
[----:B------:R3:W4:Y:S01]  /*d780*/  SHFL.IDX PT, R4, R6, RZ, 0x1c1f ;  /* 0x001c1fff06047589 */ /* 0x00072200000e0000 */
[----:B-1----:R-:W-:-:S03]  /*d790*/  LOP3.LUT R17, R10, 0x7ffffffc, RZ, 0xc0, !PT ;  /* 0x7ffffffc0a117812 */ /* 0x002fc600078ec0ff */
[----:B------:R3:W1:Y:S02]  /*d7a0*/  SHFL.IDX PT, R5, R7, RZ, 0x1c1f ;  /* 0x001c1fff07057589 */ /* 0x00066400000e0000 */
[----:B------:R-:W-:Y:S01]  /*d7b0*/  SYNCS.ARRIVE.TRANS64.RED.A1T0 RZ, [UR4], RZ ;  /* 0x000000ffffff79a7 */ /* 0x000fe20008100404 */
[----:B------:R-:W-:-:S04]  /*d7c0*/  IMAD.IADD R0, R0, 0x1, -R17 ;  /* 0x0000000100007824 */ /* 0x000fc800078e0a11 */
[----:B------:R-:W-:Y:S01]  /*d7d0*/  IMAD.SHL.U32 R0, R0, 0x2, RZ ;  /* 0x0000000200007824 */ /* 0x000fe200078e00ff */
[----:B0-----:R3:W-:Y:S04]  /*d7e0*/  @!P1 ST.E desc[UR36][R12.64], R3 ;  /* 0x000000030c009985 */ /* 0x0017e8000c101924 */
[----:B--2---:R3:W-:Y:S01]  /*d7f0*/  @!P0 ST.E desc[UR36][R14.64], R2 ;  /* 0x000000020e008985 */ /* 0x0047e2000c101924 */
[----:B------:R-:W-:Y:S05]  /*d800*/  @P2 BRA `(.L_x_11061) ;  /* 0x0000000800f82947 */ /* 0x000fea0003800000 */
[C---:B---3--:R-:W-:Y:S01]  /*d810*/  VIADD R2, R0.reuse, 0x8 ;  /* 0x0000000800027836 */ /* 0x048fe20000000000 */
        /* <DEDUP_REMOVED lines=10> */
[----:B------:R-:W-:Y:S01]  /*d8c0*/  ISETP.GE.AND P0, PT, R16, UR4, PT ;  /* 0x0000000410007c0c */ /* 0x000fe2000bf06270 */
[C---:B------:R-:W-:Y:S01]  /*d8d0*/  VIADD R19, R0.reuse, 0x38 ;  /* 0x0000003800137836 */ /* 0x040fe20000000000 */
[----:B------:R-:W-:Y:S01]  /*d8e0*/  ISETP.GE.AND P1, PT, R17, UR4, PT ;  /* 0x0000000411007c0c */ /* 0x000fe2000bf26270 */
[----:B------:R-:W-:-:S02]  /*d8f0*/  VIADD R20, R0, 0x40 ;  /* 0x0000004000147836 */ /* 0x000fc40000000000 */
[----:B------:R-:W-:Y:S02]  /*d900*/  VIADD R21, R0, 0x48 ;  /* 0x0000004800157836 */ /* 0x000fe40000000000 */
[----:B------:R-:W-:Y:S01]  /*d910*/  @!P3 LEA.HI R2, R2, R2, RZ, 0x1 ;  /* 0x000000020202b211 */ /* 0x000fe200078f08ff */
[C---:B------:R-:W-:Y:S01]  /*d920*/  VIADD R22, R0.reuse, 0x50 ;  /* 0x0000005000167836 */ /* 0x040fe20000000000 */
[----:B------:R-:W-:Y:S01]  /*d930*/  @!P4 LEA.HI R3, R3, R3, RZ, 0x1 ;  /* 0x000000030303c211 */ /* 0x000fe200078f08ff */
[----:B------:R-:W-:Y:S01]  /*d940*/  VIADD R23, R0, 0x58 ;  /* 0x0000005800177836 */ /* 0x000fe20000000000 */
[----:B------:R-:W-:Y:S02]  /*d950*/  @!P5 LEA.HI R10, R10, R10, RZ, 0x1 ;  /* 0x0000000a0a0ad211 */ /* 0x000fe400078f08ff */
[----:B------:R-:W-:Y:S02]  /*d960*/  @!P3 LOP3.LUT R11, R2, 0xfffffffe, RZ, 0xc0, !PT ;  /* 0xfffffffe020bb812 */ /* 0x000fe400078ec0ff */
[----:B------:R-:W-:Y:S01]  /*d970*/  @!P4 LOP3.LUT R13, R3, 0xfffffffe, RZ, 0xc0, !PT ;  /* 0xfffffffe030dc812 */ /* 0x000fe200078ec0ff */
[----:B-1--4-:R-:W-:Y:S01]  /*d980*/  @!P2 IMAD.WIDE R2, R0, 0x4, R4 ;  /* 0x000000040002a825 */ /* 0x012fe200078e0204 */
        /* <DEDUP_REMOVED lines=115> */
[----:B------:R-:W-:Y:S01]  /*e0c0*/  @!P5 LOP3.LUT R21, R21, 0xfffffffe, RZ, 0xc0, !PT ;  /* 0xfffffffe1515d812 */ /* 0x000fe200078ec0ff */
[----:B------:R-:W-:Y:S01]  /*e0d0*/  VIADD R20, R0, 0xd8 ;  /* 0x000000d800147836 */ /* 0x000fe20000000000 */
[----:B----4-:R-:W-:-:S02]  /*e0e0*/  @!P6 LOP3.LUT R17, R22, 0xfffffffe, RZ, 0xc0, !PT ;  /* 0xfffffffe1611e812 */ /* 0x010fc400078ec0ff */
        /* <DEDUP_REMOVED lines=48> */
.L_x_11061:
[----:B------:R-:W-:Y:S05]  /*e3f0*/  BSYNC B0 ;  /* 0x0000000000007941 */ /* 0x000fea0003800000 */
.L_x_11060:
[----:B------:R-:W-:Y:S01]  /*e400*/  ISETP.GE.AND P0, PT, R9, R8, PT ;  /* 0x000000080900720c */ /* 0x000fe20003f06270 */
[----:B0--3--:R0:W2:Y:S04]  /*e410*/  SHFL.IDX PT, R3, R7, 0x1, 0x1c1f ;  /* 0x003c1f0007037f89 */ /* 0x0090a800000e0000 */
[----:B------:R0:W3:Y:S08]  /*e420*/  SHFL.IDX PT, R2, R6, 0x1, 0x1c1f ;  /* 0x003c1f0006027f89 */ /* 0x0000f000000e0000 */
[----:B0-----:R-:W-:Y:S05]  /*e430*/  @P0 BRA `(.L_x_10972) ;  /* 0x0000004800d80947 */ /* 0x001fea0003800000 */
[C---:B----4-:R-:W-:Y:S01]  /*e440*/  VIADD R4, R0.reuse, 0x8 ;  /* 0x0000000800047836 */ /* 0x050fe20000000000 */
        /* <DEDUP_REMOVED lines=12> */
[C---:B------:R-:W-:Y:S02]  /*e510*/  VIADD R15, R0.reuse, 0x40 ;  /* 0x00000040000f7836 */ /* 0x040fe40000000000 */
[----:B------:R-:W-:Y:S02]  /*e520*/  VIADD R16, R0, 0x48 ;  /* 0x0000004800107836 */ /* 0x000fe40000000000 */
[----:B------:R-:W-:Y:S01]  /*e530*/  @!P1 LEA.HI R4, R4, R4, RZ, 0x1 ;  /* 0x0000000404049211 */ /* 0x000fe200078f08ff */
[C---:B------:R-:W-:Y:S01]  /*e540*/  VIADD R18, R0.reuse, 0x50 ;  /* 0x0000005000127836 */ /* 0x040fe20000000000 */
[----:B------:R-:W-:Y:S01]  /*e550*/  @!P2 LEA.HI R5, R5, R5, RZ, 0x1 ;  /* 0x000000050505a211 */ /* 0x000fe200078f08ff */
[----:B------:R-:W-:Y:S01]  /*e560*/  VIADD R19, R0, 0x58 ;  /* 0x0000005800137836 */ /* 0x000fe20000000000 */
[----:B------:R-:W-:Y:S01]  /*e570*/  @!P1 LOP3.LUT R7, R4, 0xfffffffe, RZ, 0xc0, !PT ;  /* 0xfffffffe04079812 */ /* 0x000fe200078ec0ff */
[C---:B------:R-:W-:Y:S01]  /*e580*/  VIADD R20, R0.reuse, 0x80 ;  /* 0x0000008000147836 */ /* 0x040fe20000000000 */
[----:B------:R-:W-:Y:S01]  /*e590*/  @!P2 LOP3.LUT R9, R5, 0xfffffffe, RZ, 0xc0, !PT ;  /* 0xfffffffe0509a812 */ /* 0x000fe200078ec0ff */
[----:B--23--:R-:W-:Y:S01]  /*e5a0*/  @!P0 IMAD.WIDE R4, R0, 0x4, R2 ;  /* 0x0000000400048825 */ /* 0x00cfe200078e0202 */
        /* <DEDUP_REMOVED lines=169> */
.L_x_11059:
        /* <DEDUP_REMOVED lines=60> */
.L_x_10970:
        /* <DEDUP_REMOVED lines=18> */
.L_x_11062:
[----:B------:R-:W-:Y:S01]  /*f520*/  ULDC UR7, c[0x0][0xc50] ;  /* 0x0003140000077ab9 */ /* 0x000fe20000000800 */
[----:B------:R-:W-:Y:S01]  /*f530*/  UMOV UR39, UR6 ;  /* 0x0000000600277c82 */ /* 0x000fe20008000000 */
[----:B------:R-:W-:-:S11]  /*f540*/  UISETP.NE.AND UP0, UPT, UR7, 0x1, UPT ;  /* 0x000000010700788c */ /* 0x000fd6000bf05270 */
[----:B------:R-:W-:Y:S01]  /*f550*/  @UP0 ULDC UR4, c[0x0][0xc54] ;  /* 0x0003150000040ab9 */ /* 0x000fe20000000800 */
[----:B------:R-:W-:Y:S01]  /*f560*/  @UP0 ULDC UR8, c[0x0][0xc58] ;  /* 0x0003160000080ab9 */ /* 0x000fe20000000800 */
[----:B------:R-:W-:-:S04]  /*f570*/  UIMAD.WIDE.U32 UR4, UR6, UR4, URZ ;  /* 0x00000004060472a5 */ /* 0x000fc8000f8e003f */
[----:B------:R-:W-:-:S12]  /*f580*/  @UP0 USHF.R.U32.HI UR39, URZ, UR8, UR5 ;  /* 0x000000083f270299 */ /* 0x000fd80008011605 */
.L_x_11063:
        /* <DEDUP_REMOVED lines=53> */
.L_x_11066:
[----:B------:R-:W-:-:S11]  /*f8e0*/  UISETP.NE.AND UP0, UPT, UR5, 0x1, UPT ;  /* 0x000000010500788c */ /* 0x000fd6000bf05270 */
[----:B------:R-:W-:Y:S02]  /*f8f0*/  @UP0 ULDC.64 UR12, c[0x0][0x9e8] ;  /* 0x00027a00000c0ab9 */ /* 0x000fe40000000a00 */
[----:B------:R-:W-:-:S04]  /*f900*/  UIMAD.WIDE.U32 UR6, UR8, UR12, URZ ;  /* 0x0000000c080672a5 */ /* 0x000fc8000f8e003f */
[----:B------:R-:W-:-:S12]  /*f910*/  @UP0 USHF.R.U32.HI UR8, URZ, UR13, UR7 ;  /* 0x0000000d3f080299 */ /* 0x000fd80008011607 */
.L_x_11067:
[----:B------:R-:W-:-:S04]  /*f920*/  UIMAD UR8, UR8, UR5, UR5 ;  /* 0x00000005080872a4 */ /* 0x000fc8000f8e0205 */
[----:B------:R-:W-:-:S04]  /*f930*/  UISETP.LT.AND UP0, UPT, UR4, UR8, UPT ;  /* 0x000000080400728c */ /* 0x000fc8000bf01270 */
[----:B------:R-:W-:-:S12]  /*f940*/  USEL UR4, UR4, UR8, UP0 ;  /* 0x0000000804047287 */ /* 0x000fd80008000000 */
.L_x_11065:
        /* <DEDUP_REMOVED lines=26> */
.L_x_11069:
[----:B------:R-:W-:-:S11]  /*faf0*/  UISETP.NE.AND UP0, UPT, UR5, 0x1, UPT ;  /* 0x000000010500788c */ /* 0x000fd6000bf05270 */
[----:B------:R-:W-:Y:S02]  /*fb00*/  @UP0 ULDC.64 UR10, c[0x0][0x9e8] ;  /* 0x00027a00000a0ab9 */ /* 0x000fe40000000a00 */
[----:B------:R-:W-:-:S04]  /*fb10*/  UIMAD.WIDE.U32 UR6, UR4, UR10, URZ ;  /* 0x0000000a040672a5 */ /* 0x000fc8000f8e003f */
[----:B------:R-:W-:-:S12]  /*fb20*/  @UP0 USHF.R.U32.HI UR4, URZ, UR11, UR7 ;  /* 0x0000000b3f040299 */ /* 0x000fd80008011607 */
.L_x_11070:
[----:B------:R-:W-:-:S04]  /*fb30*/  UIMAD UR4, UR4, UR5, URZ ;  /* 0x00000005040472a4 */ /* 0x000fc8000f8e023f */
[----:B------:R-:W-:-:S04]  /*fb40*/  UISETP.LT.AND UP0, UPT, UR8, UR4, UPT ;  /* 0x000000040800728c */ /* 0x000fc8000bf01270 */
[----:B------:R-:W-:-:S12]  /*fb50*/  USEL UR8, UR8, UR4, !UP0 ;  /* 0x0000000408087287 */ /* 0x000fd8000c000000 */
.L_x_11068:
        /* <DEDUP_REMOVED lines=44> */
.L_x_11071:
        /* <DEDUP_REMOVED lines=32> */
.L_x_11072:
        /* <DEDUP_REMOVED lines=20> */
.L_x_11074:
        /* <DEDUP_REMOVED lines=15> */
.L_x_11073:
[----:B------:R-:W0:Y:S01]  /*10250*/  LDC.64 R4, c[0x0][0x9f8] ;  /* 0x00027e00ff047b82 */ /* 0x000e220000000a00 */
[----:B------:R-:W-:-:S07]  /*10260*/  IMAD.MOV.U32 R30, RZ, RZ, R33 ;  /* 0x000000ffff1e7224 */ /* 0x000fce00078e0021 */
[----:B------:R-:W1:Y:S01]  /*10270*/  LDC R29, c[0x0][0x430] ;  /* 0x00010c00ff1d7b82 */ /* 0x000e620000000800 */
[C---:B------:R-:W-:Y:S01]  /*10280*/  IMAD.SHL.U32 R28, R17.reuse, 0x10, RZ ;  /* 0x00000010111c7824 */ /* 0x040fe200078e00ff */
[----:B------:R-:W-:Y:S01]  /*10290*/  LOP3.LUT R7, R17, 0x7f, RZ, 0xc0, !PT ;  /* 0x0000007f11077812 */ /* 0x000fe200078ec0ff */
[----:B------:R-:W-:Y:S01]  /*102a0*/  VIADD R9, R31, 0xffffffff ;  /* 0xffffffff1f097836 */ /* 0x000fe20000000000 */
        /* <DEDUP_REMOVED lines=12> */
[----:B------:R-:W-:-:S04]  /*10370*/  IMAD R13, R9, 0x60, R26 ;  /* 0x00000060090d7824 */ /* 0x000fc800078e021a */
[C---:B-----5:R-:W-:Y:S01]  /*10380*/  IMAD.IADD R0, R13.reuse, 0x1, R32 ;  /* 0x000000010d007824 */ /* 0x060fe200078e0220 */
[----:B------:R-:W-:Y:S01]  /*10390*/  ISETP.GE.AND P0, PT, R13, UR41, PT ;  /* 0x000000290d007c0c */ /* 0x000fe2000bf06270 */
[----:B------:R-:W1:Y:S01]  /*103a0*/  @P1 LDC R3, c[0x0][0x434] ;  /* 0x00010d00ff031b82 */ /* 0x000e620000000800 */
[----:B------:R-:W-:Y:S02]  /*103b0*/  @P1 LOP3.LUT R2, R2, 0x40, RZ, 0xfc, !PT ;  /* 0x0000004002021812 */ /* 0x000fe400078efcff */
[----:B------:R-:W-:-:S05]  /*103c0*/  ISETP.GT.U32.OR P0, PT, R26, 0x5f, P0 ;  /* 0x0000005f1a00780c */ /* 0x000fca0000704470 */
[----:B0-----:R-:W0:Y:S08]  /*103d0*/  @P1 LDC R5, c[0x0][0x438] ;  /* 0x00010e00ff051b82 */ /* 0x001e300000000800 */
[----:B------:R-:W3:Y:S08]  /*103e0*/  @!P0 LDC.64 R10, c[0x0][0x428] ;  /* 0x00010a00ff0a8b82 */ /* 0x000ef00000000a00 */
[----:B------:R-:W4:Y:S01]  /*103f0*/  @!P0 LDC.64 R12, c[0x0][0x418] ;  /* 0x00010600ff0c8b82 */ /* 0x000f220000000a00 */
[----:B-1----:R-:W-:-:S04]  /*10400*/  @P1 IMAD.HI.U32 R4, R0, R3, RZ ;  /* 0x0000000300041227 */ /* 0x002fc800078e00ff */
[----:B------:R-:W-:Y:S01]  /*10410*/  IMAD.MOV.U32 R3, RZ, RZ, R0 ;  /* 0x000000ffff037224 */ /* 0x000fe200078e0000 */
[----:B0-----:R-:W-:-:S04]  /*10420*/  @P1 SHF.R.U32.HI R3, RZ, R5, R4 ;  /* 0x00000005ff031219 */ /* 0x001fc80000011604 */
[----:B------:R-:W-:Y:S02]  /*10430*/  @!P0 SHF.R.S32.HI R5, RZ, 0x1f, R3 ;  /* 0x0000001fff058819 */ /* 0x000fe40000011403 */
[----:B--2---:R-:W-:-:S05]  /*10440*/  SHF.R.S32.HI R25, RZ, 0x1f, R30 ;  /* 0x0000001fff197819 */ /* 0x004fca000001141e */
[----:B---3--:R-:W-:-:S04]  /*10450*/  @!P0 IMAD R4, R25, R10, RZ ;  /* 0x0000000a19048224 */ /* 0x008fc800078e02ff */
[----:B------:R-:W-:Y:S02]  /*10460*/  @!P0 IMAD R15, R30, R11, R4 ;  /* 0x0000000b1e0f8224 */ /* 0x000fe400078e0204 */
[----:B------:R-:W-:-:S04]  /*10470*/  @!P0 IMAD.MOV.U32 R4, RZ, RZ, R3 ;  /* 0x000000ffff048224 */ /* 0x000fc800078e0003 */
[----:B------:R-:W-:-:S04]  /*10480*/  @!P0 IMAD.WIDE.U32 R10, R30, R10, R4 ;  /* 0x0000000a1e0a8225 */ /* 0x000fc800078e0004 */
[----:B------:R-:W-:Y:S01]  /*10490*/  @!P0 IMAD.IADD R5, R11, 0x1, R15 ;  /* 0x000000010b058824 */ /* 0x000fe200078e020f */
[----:B----4-:R-:W-:-:S04]  /*104a0*/  @!P0 LEA R4, P1, R10, R12, 0x2 ;  /* 0x0000000c0a048211 */ /* 0x010fc800078210ff */
        /* <DEDUP_REMOVED lines=20> */
.L_x_11116:
[----:B------:R-:W-:Y:S01]  /*105f0*/  ULOP3.LUT UR4, UR42, 0x2, URZ, 0xfc, !UPT ;  /* 0x000000022a047892 */ /* 0x000fe2000f8efc3f */
[--C-:B-----5:R-:W-:Y:S02]  /*10600*/  @!P0 SHF.R.S32.HI R5, RZ, 0x1f, R4.reuse ;  /* 0x0000001fff058819 */ /* 0x120fe40000011404 */
[----:B------:R-:W-:Y:S02]  /*10610*/  CS2R R36, SRZ ;  /* 0x0000000000247805 */ /* 0x000fe4000001ff00 */
[----:B------:R-:W-:Y:S01]  /*10620*/  LOP3.LUT R2, R2, 0xffffffdf, RZ, 0xc0, !PT ;  /* 0xffffffdf02027812 */ /* 0x000fe200078ec0ff */
[----:B------:R-:W-:Y:S01]  /*10630*/  @!P0 IMAD.MOV.U32 R36, RZ, RZ, R4 ;  /* 0x000000ffff248224 */ /* 0x000fe200078e0004 */
[----:B------:R-:W-:Y:S01]  /*10640*/  SEL R19, RZ, 0x1, P2 ;  /* 0x00000001ff137807 */ /* 0x000fe20001000000 */
[----:B------:R-:W-:Y:S01]  /*10650*/  IMAD.U32 R34, RZ, RZ, UR4 ;  /* 0x00000004ff227e24 */ /* 0x000fe2000f8e00ff */
[----:B------:R-:W-:Y:S01]  /*10660*/  LOP3.LUT R2, R2, 0xffffff7f, RZ, 0xc0, !PT ;  /* 0xffffff7f02027812 */ /* 0x000fe200078ec0ff */
[----:B------:R-:W-:Y:S01]  /*10670*/  @!P0 IMAD.MOV.U32 R37, RZ, RZ, R5 ;  /* 0x000000ffff258224 */ /* 0x000fe200078e0005 */
[----:B------:R-:W-:Y:S01]  /*10680*/  ISETP.GT.U32.AND P0, PT, R26, 0x5f, PT ;  /* 0x0000005f1a00780c */ /* 0x000fe20003f04070 */
[----:B------:R-:W-:Y:S01]  /*10690*/  IMAD.U32 R22, RZ, RZ, UR39 ;  /* 0x00000027ff167e24 */ /* 0x000fe2000f8e00ff */
[----:B------:R-:W-:Y:S01]  /*106a0*/  ISETP.NE.AND P1, PT, R34, 0x3, PT ;  /* 0x000000032200780c */ /* 0x000fe20003f25270 */
[----:B------:R-:W-:-:S03]  /*106b0*/  IMAD.MOV R23, RZ, RZ, -R3 ;  /* 0x000000ffff177224 */ /* 0x000fc600078e0a03 */
[----:B------:R-:W-:Y:S01]  /*106c0*/  SHF.R.S32.HI R22, RZ, 0x1f, R22 ;  /* 0x0000001fff167819 */ /* 0x000fe20000011416 */
[----:B------:R-:W-:-:S06]  /*106d0*/  IMAD R23, R29, R23, R0 ;  /* 0x000000171d177224 */ /* 0x000fcc00078e0200 */
[----:B------:R-:W-:-:S04]  /*106e0*/  @P0 LOP3.LUT R2, R2, 0x80, RZ, 0xfc, !PT ;  /* 0x0000008002020812 */ /* 0x000fc800078efcff */
[----:B------:R-:W-:Y:S01]  /*106f0*/  @P1 LOP3.LUT R2, R2, 0x20, RZ, 0xfc, !PT ;  /* 0x0000002002021812 */ /* 0x000fe200078efcff */
[----:B------:R-:W-:Y:S06]  /*10700*/  @!P1 BRA `(.L_x_11076) ;  /* 0x0000000000049947 */ /* 0x000fec0003800000 */
[----:B------:R-:W-:Y:S01]  /*10710*/  BPT.TRAP 0x1 ;  /* 0x000000040000795c */ /* 0x000fe20000300000 */
.L_x_11076:
[----:B------:R-:W-:-:S05]  /*10720*/  IMAD.MOV.U32 R0, RZ, RZ, 0x1 ;  /* 0x00000001ff007424 */ /* 0x000fca00078e00ff */
[----:B------:R-:W-:-:S04]  /*10730*/  SHF.L.U32 R0, R0, 0x1f, RZ ;  /* 0x0000001f00007819 */ /* 0x000fc800000006ff */
[----:B------:R-:W0:Y:S02]  /*10740*/  SYNCS.PHASECHK.TRANS64.TRYWAIT P0, [UR47+0x22840], R0 ;  /* 0x02284000ff0075a7 */ /* 0x000e24000800016f */
[----:B0-----:R-:W-:Y:S05]  /*10750*/  @!P0 BRA `(.L_x_11077) ;  /* 0x0000002c00108947 */ /* 0x001fea0003800000 */
.L_x_11117:
[----:B------:R-:W-:Y:S01]  /*10760*/  SHF.R.S32.HI R18, RZ, 0x1f, R23 ;  /* 0x0000001fff127819 */ /* 0x000fe20000011417 */
[----:B------:R-:W-:Y:S01]  /*10770*/  ULDC.64 UR4, c[0x0][0x300] ;  /* 0x0000c00000047ab9 */ /* 0x000fe20000000a00 */
[----:B------:R-:W-:Y:S01]  /*10780*/  R2UR UR6, R22 ;  /* 0x00000000160672ca */ /* 0x000fe200000e0000 */
[----:B------:R-:W-:Y:S01]  /*10790*/  IMAD.WIDE.U32 R4, R23, UR4, RZ ;  /* 0x0000000417047c25 */ /* 0x000fe2000f8e00ff */
[----:B------:R-:W-:-:S03]  /*107a0*/  LOP3.LUT R2, R2, 0xfffffffd, RZ, 0xc0, !PT ;  /* 0xfffffffd02027812 */ /* 0x000fc600078ec0ff */
[----:B0-----:R-:W-:-:S04]  /*107b0*/  IMAD R0, R18, UR4, RZ ;  /* 0x0000000412007c24 */ /* 0x001fc8000f8e02ff */
        /* <DEDUP_REMOVED lines=18> */
[----:B------:R-:W-:Y:S01]  /*108e0*/  LEA.HI.X R0, R4, UR7, R5, 0x1, P0 ;  /* 0x0000000704007c11 */ /* 0x000fe200080f0c05 */
[----:B------:R-:W-:Y:S01]  /*108f0*/  IMAD.MOV.U32 R4, RZ, RZ, -0x60 ;  /* 0xffffffa0ff047424 */ /* 0x000fe200078e00ff */
[----:B------:R-:W-:-:S03]  /*10900*/  LOP3.LUT R5, R6, 0x1c0, RZ, 0xc0, !PT ;  /* 0x000001c006057812 */ /* 0x000fc600078ec0ff */
[----:B------:R-:W-:Y:S01]  /*10910*/  IMAD R4, R9, R4, UR41 ;  /* 0x0000002909047e24 */ /* 0x000fe2000f8e0204 */
[----:B------:R-:W-:-:S03]  /*10920*/  LOP3.LUT R6, R5, 0x38, R6, 0xf8, !PT ;  /* 0x0000003805067812 */ /* 0x000fc600078ef806 */
[----:B------:R-:W-:Y:S01]  /*10930*/  IMAD.IADD R35, R4, 0x1, -R27 ;  /* 0x0000000104237824 */ /* 0x000fe200078e0a1b */
[----:B------:R-:W-:Y:S01]  /*10940*/  LOP3.LUT R6, R6, 0x38, R17, 0x78, !PT ;  /* 0x0000003806067812 */ /* 0x000fe200078e7811 */
[----:B------:R-:W-:Y:S01]  /*10950*/  IMAD.SHL.U32 R17, R7, 0x8, RZ ;  /* 0x0000000807117824 */ /* 0x000fe200078e00ff */
[----:B------:R-:W-:Y:S02]  /*10960*/  @P2 LOP3.LUT R2, R2, 0x2, RZ, 0xfc, !PT ;  /* 0x0000000202022812 */ /* 0x000fe400078efcff */
[----:B------:R-:W-:Y:S02]  /*10970*/  ISETP.GE.AND P0, PT, R35, 0x1, PT ;  /* 0x000000012300780c */ /* 0x000fe40003f06270 */
[----:B------:R-:W-:Y:S01]  /*10980*/  LOP3.LUT R17, R6, 0x200, R17, 0xf8, !PT ;  /* 0x0000020006117812 */ /* 0x000fe200078ef811 */
[----:B------:R-:W-:Y:S10]  /*10990*/  BRA.DIV UR5, `(.L_x_11078) ;  /* 0x0000002a05987947 */ /* 0x000ff4000b800000 */
        /* <DEDUP_REMOVED lines=37> */
.L_x_11131:
        /* <DEDUP_REMOVED lines=15> */
.L_x_11079:
        /* <DEDUP_REMOVED lines=23> */
.L_x_11080:
[----:B------:R-:W-:Y:S01]  /*10e50*/  UISETP.NE.AND UP0, UPT, UR48, URZ, UPT ;  /* 0x0000003f3000728c */ /* 0x000fe2000bf05270 */
[----:B------:R-:W-:Y:S01]  /*10e60*/  VIADD R0, R26, UR40 ;  /* 0x000000281a007c36 */ /* 0x000fe20008000000 */
[----:B------:R-:W-:Y:S01]  /*10e70*/  R2UR UR6, R22 ;  /* 0x00000000160672ca */ /* 0x000fe200000e0000 */
[----:B------:R-:W-:Y:S01]  /*10e80*/  ULDC.64 UR8, c[0x0][0x2d8] ;  /* 0x0000b60000087ab9 */ /* 0x000fe20000000a00 */
[----:B------:R-:W-:Y:S01]  /*10e90*/  SHF.R.S32.HI R8, RZ, 0x1f, R33 ;  /* 0x0000001fff087819 */ /* 0x000fe20000011421 */
[----:B------:R-:W-:Y:S01]  /*10ea0*/  IMAD.MOV.U32 R9, RZ, RZ, R0 ;  /* 0x000000ffff097224 */ /* 0x000fe200078e0000 */
[----:B------:R-:W-:-:S05]  /*10eb0*/  PLOP3.LUT P0, PT, PT, PT, UP0, 0x80, 0x0 ;  /* 0x000000000000781c */ /* 0x000fca0003f0f008 */
[----:B------:R-:W-:-:S04]  /*10ec0*/  @UP0 ULDC UR4, c[0x0][0x44c] ;  /* 0x0001130000040ab9 */ /* 0x000fc80000000800 */
[----:B------:R-:W-:-:S04]  /*10ed0*/  UIMAD UR6, UR6, UR8, URZ ;  /* 0x00000008060672a4 */ /* 0x000fc8000f8e023f */
[----:B------:R-:W-:Y:S01]  /*10ee0*/  @P0 IMAD.HI.U32 R3, R0, UR4, RZ ;  /* 0x0000000400030c27 */ /* 0x000fe2000f8e00ff */
[----:B------:R-:W-:Y:S01]  /*10ef0*/  PLOP3.LUT P0, PT, PT, PT, UP0, 0x80, 0x0 ;  /* 0x000000000000781c */ /* 0x000fe20003f0f008 */
[----:B------:R-:W-:Y:S01]  /*10f00*/  @UP0 ULDC UR4, c[0x0][0x450] ;  /* 0x0001140000040ab9 */ /* 0x000fe20000000800 */
[----:B------:R-:W-:-:S11]  /*10f10*/  UIMAD UR6, UR39, UR9, UR6 ;  /* 0x00000009270672a4 */ /* 0x000fd6000f8e0206 */
[----:B------:R-:W-:Y:S01]  /*10f20*/  @P0 SHF.R.U32.HI R9, RZ, UR4, R3 ;  /* 0x00000004ff090c19 */ /* 0x000fe20008011603 */
[----:B------:R-:W-:Y:S01]  /*10f30*/  UIMAD.WIDE.U32 UR4, UR39, UR8, URZ ;  /* 0x00000008270472a5 */ /* 0x000fe2000f8e003f */
[----:B------:R-:W0:Y:S02]  /*10f40*/  LDC R3, c[0x0][0x448] ;  /* 0x00011200ff037b82 */ /* 0x000e240000000800 */
[----:B------:R-:W-:Y:S01]  /*10f50*/  ULDC.64 UR8, c[0x0][0x2e0] ;  /* 0x0000b80000087ab9 */ /* 0x000fe20000000a00 */
[----:B------:R-:W-:Y:S01]  /*10f60*/  UIADD3 UR6, UR5, UR6, URZ ;  /* 0x0000000605067290 */ /* 0x000fe2000fffe03f */
[----:B------:R-:W-:Y:S02]  /*10f70*/  IMAD R8, R8, UR8, RZ ;  /* 0x0000000808087c24 */ /* 0x000fe4000f8e02ff */
[----:B------:R-:W-:Y:S02]  /*10f80*/  IMAD.U32 R4, RZ, RZ, UR4 ;  /* 0x00000004ff047e24 */ /* 0x000fe4000f8e00ff */
[----:B------:R-:W-:Y:S01]  /*10f90*/  IMAD.U32 R5, RZ, RZ, UR5 ;  /* 0x00000005ff057e24 */ /* 0x000fe2000f8e00ff */
[----:B------:R-:W-:Y:S01]  /*10fa0*/  ULDC.64 UR4, c[0x0][0x2d0] ;  /* 0x0000b40000047ab9 */ /* 0x000fe20000000a00 */
[----:B------:R-:W-:-:S02]  /*10fb0*/  IMAD.U32 R7, RZ, RZ, UR6 ;  /* 0x00000006ff077e24 */ /* 0x000fc4000f8e00ff */
[----:B------:R-:W-:Y:S02]  /*10fc0*/  IMAD.MOV.U32 R6, RZ, RZ, R4 ;  /* 0x000000ffff067224 */ /* 0x000fe400078e0004 */
[C---:B------:R-:W-:Y:S02]  /*10fd0*/  IMAD R11, R33.reuse, UR9, R8 ;  /* 0x00000009210b7c24 */ /* 0x040fe4000f8e0208 */
[----:B------:R-:W-:Y:S01]  /*10fe0*/  IMAD.WIDE.U32 R4, R33, UR8, R6 ;  /* 0x0000000821047c25 */ /* 0x000fe2000f8e0006 */
[----:B------:R-:W-:-:S03]  /*10ff0*/  SHF.R.S32.HI R6, RZ, 0x1f, R9 ;  /* 0x0000001fff067819 */ /* 0x000fc60000011409 */
[----:B------:R-:W-:Y:S02]  /*11000*/  IMAD.IADD R5, R5, 0x1, R11 ;  /* 0x0000000105057824 */ /* 0x000fe400078e020b */
[----:B------:R-:W-:Y:S02]  /*11010*/  IMAD.MOV R11, RZ, RZ, -R9 ;  /* 0x000000ffff0b7224 */ /* 0x000fe400078e0a09 */
[----:B------:R-:W-:Y:S02]  /*11020*/  IMAD R6, R6, UR4, RZ ;  /* 0x0000000406067c24 */ /* 0x000fe4000f8e02ff */
[----:B0-----:R-:W-:Y:S02]  /*11030*/  IMAD R11, R3, R11, R0 ;  /* 0x0000000b030b7224 */ /* 0x001fe400078e0200 */
        /* <DEDUP_REMOVED lines=77> */
.L_x_11148:
[----:B------:R-:W-:-:S05]  /*11510*/  VIADD R0, R0, 0x70 ;  /* 0x0000007000007836 */ /* 0x000fca0000000000 */
[----:B------:R-:W-:Y:S01]  /*11520*/  ISETP.GE.AND P0, PT, R0, R3, PT ;  /* 0x000000030000720c */ /* 0x000fe20003f06270 */
[----:B------:R-:W-:-:S05]  /*11530*/  IMAD.MOV.U32 R0, RZ, RZ, 0x1 ;  /* 0x00000001ff007424 */ /* 0x000fca00078e00ff */
        /* <DEDUP_REMOVED lines=15> */
.L_x_11149:
[----:B------:R-:W-:-:S13]  /*11630*/  ISETP.NE.AND P0, PT, R34, 0x3, PT ;  /* 0x000000032200780c */ /* 0x000fda0003f05270 */
[----:B------:R-:W-:Y:S05]  /*11640*/  @!P0 BRA `(.L_x_11083) ;  /* 0x0000000000048947 */ /* 0x000fea0003800000 */
[----:B------:R-:W-:Y:S01]  /*11650*/  BPT.TRAP 0x1 ;  /* 0x000000040000795c */ /* 0x000fe20000300000 */
.L_x_11083:
[----:B------:R-:W1:Y:S02]  /*11660*/  SYNCS.PHASECHK.TRANS64.TRYWAIT P0, [UR47+0x22860], R0 ;  /* 0x02286000ff0075a7 */ /* 0x000e64000800016f */
[----:B-1----:R-:W-:Y:S05]  /*11670*/  @!P0 BRA `(.L_x_11084) ;  /* 0x0000002c007c8947 */ /* 0x002fea0003800000 */
.L_x_11150:
        /* <DEDUP_REMOVED lines=8> */
[C---:B------:R-:W-:Y:S01]  /*11700*/  LOP3.LUT P1, RZ, R2.reuse, 0x4, RZ, 0xc0, !PT ;  /* 0x0000000402ff7812 */ /* 0x040fe2000782c0ff */
[----:B0-----:R-:W-:Y:S01]  /*11710*/  IMAD R3, R37, UR6, RZ ;  /* 0x0000000625037c24 */ /* 0x001fe2000f8e02ff */
[----:B------:R-:W-:Y:S01]  /*11720*/  SEL R0, RZ, 0x2, P3 ;  /* 0x00000002ff007807 */ /* 0x000fe20001800000 */
[----:B------:R-:W-:Y:S01]  /*11730*/  IMAD.IADD R5, R5, 0x1, R23 ;  /* 0x0000000105057824 */ /* 0x000fe200078e0217 */
[----:B------:R-:W-:Y:S01]  /*11740*/  LOP3.LUT P4, RZ, R2, 0x1, RZ, 0xc0, !PT ;  /* 0x0000000102ff7812 */ /* 0x000fe2000788c0ff */
[----:B------:R-:W-:-:S02]  /*11750*/  IMAD R3, R36, UR7, R3 ;  /* 0x0000000724037c24 */ /* 0x000fc4000f8e0203 */
[----:B------:R-:W-:Y:S01]  /*11760*/  IMAD.WIDE.U32 R10, R36, UR6, R4 ;  /* 0x00000006240a7c25 */ /* 0x000fe2000f8e0004 */
[----:B------:R-:W-:Y:S01]  /*11770*/  ULDC.64 UR6, c[0x0][0x330] ;  /* 0x0000cc0000067ab9 */ /* 0x000fe20000000a00 */
[----:B------:R-:W-:Y:S01]  /*11780*/  SEL R4, RZ, 0x4, P2 ;  /* 0x00000004ff047807 */ /* 0x000fe20001000000 */
[----:B------:R-:W-:Y:S01]  /*11790*/  UIMAD UR4, UR4, UR6, URZ ;  /* 0x00000006040472a4 */ /* 0x000fe2000f8e023f */
[----:B------:R-:W-:Y:S02]  /*117a0*/  IMAD.IADD R11, R11, 0x1, R3 ;  /* 0x000000010b0b7824 */ /* 0x000fe400078e0203 */
[----:B------:R-:W-:Y:S01]  /*117b0*/  IMAD.U32 R3, RZ, RZ, UR6 ;  /* 0x00000006ff037e24 */ /* 0x000fe2000f8e00ff */
[----:B------:R-:W-:Y:S01]  /*117c0*/  UIMAD UR4, UR39, UR7, UR4 ;  /* 0x00000007270472a4 */ /* 0x000fe2000f8e0204 */
[----:B------:R-:W-:Y:S02]  /*117d0*/  IADD3 R0, R4, R0, R19 ;  /* 0x0000000004007210 */ /* 0x000fe40007ffe013 */
[----:B------:R-:W-:Y:S01]  /*117e0*/  IMAD.WIDE.U32 R10, R3, UR39, R10 ;  /* 0x00000027030a7c25 */ /* 0x000fe2000f8e000a */
[----:B------:R-:W-:-:S03]  /*117f0*/  ULDC.64 UR6, c[0x0][0x318] ;  /* 0x0000c60000067ab9 */ /* 0x000fc60000000a00 */
[----:B------:R-:W-:Y:S01]  /*11800*/  VIADD R5, R11, UR4 ;  /* 0x000000040b057c36 */ /* 0x000fe20008000000 */
[----:B------:R-:W-:Y:S01]  /*11810*/  LEA R3, P0, R10, UR6, 0x1 ;  /* 0x000000060a037c11 */ /* 0x000fe2000f8008ff */
[----:B------:R-:W-:-:S03]  /*11820*/  UMOV UR4, 0xffffffff ;  /* 0xffffffff00047882 */ /* 0x000fc60000000000 */
[----:B------:R-:W-:Y:S02]  /*11830*/  LEA.HI.X R10, R10, UR7, R5, 0x1, P0 ;  /* 0x000000070a0a7c11 */ /* 0x000fe400080f0c05 */
[----:B------:R-:W-:-:S05]  /*11840*/  SEL R5, RZ, 0x8, P1 ;  /* 0x00000008ff057807 */ /* 0x000fca0000800000 */
[----:B------:R-:W-:Y:S01]  /*11850*/  IMAD.IADD R8, R0, 0x1, R5 ;  /* 0x0000000100087824 */ /* 0x000fe200078e0205 */
[----:B------:R-:W-:Y:S06]  /*11860*/  BRA.DIV UR4, `(.L_x_11085) ;  /* 0x0000002e04187947 */ /* 0x000fec000b800000 */
[----:B------:R-:W0:Y:S01]  /*11870*/  SHFL.IDX PT, R14, R3, RZ, 0x181f ;  /* 0x00181fff030e7589 */ /* 0x000e2200000e0000 */
[----:B------:R-:W-:Y:S01]  /*11880*/  IMAD.SHL.U32 R24, R24, 0x2, RZ ;  /* 0x0000000218187824 */ /* 0x000fe200078e00ff */
[----:B------:R-:W-:Y:S02]  /*11890*/  LEA R19, R17, UR47, 0x1 ;  /* 0x0000002f11137c11 */ /* 0x000fe4000f8e08ff */
        /* <DEDUP_REMOVED lines=21> */
[----:B------:R-:W2:Y:S02]  /*119f0*/  SHFL.IDX PT, R14, R3, 0x3, 0x181f ;  /* 0x00781f00030e7f89 */ /* 0x000ea400000e0000 */
[----:B-1----:R-:W-:Y:S01]  /*11a00*/  IMAD.X R9, RZ, RZ, R0, P3 ;  /* 0x000000ffff097224 */ /* 0x002fe200018e0600 */
        /* <DEDUP_REMOVED lines=10> */
[----:B------:R-:W1:Y:S02]  /*11ab0*/  SHFL.IDX PT, R14, R3, 0x4, 0x181f ;  /* 0x00981f00030e7f89 */ /* 0x000e6400000e0000 */
[----:B0-----:R-:W-:Y:S01]  /*11ac0*/  IMAD.X R7, RZ, RZ, R0, P3 ;  /* 0x000000ffff077224 */ /* 0x001fe200018e0600 */
[C---:B------:R-:W-:Y:S01]  /*11ad0*/  ISETP.LT.OR P3, PT, R35.reuse, 0x21, P4 ;  /* 0x000000212300780c */ /* 0x040fe20002761670 */
[----:B------:R-:W0:Y:S04]  /*11ae0*/  SHFL.IDX PT, R0, R10, 0x4, 0x181f ;  /* 0x00981f000a007f89 */ /* 0x000e2800000e0000 */
[----:B------:R-:W2:Y:S08]  /*11af0*/  SHFL.IDX PT, R10, R10, 0x5, 0x181f ;  /* 0x00b81f000a0a7f89 */ /* 0x000eb000000e0000 */
        /* <DEDUP_REMOVED lines=8> */
[----:B------:R1:W4:Y:S02]  /*11b80*/  SHFL.IDX PT, R14, R3, 0x5, 0x181f ;  /* 0x00b81f00030e7f89 */ /* 0x00032400000e0000 */
[----:B0-----:R-:W-:Y:S01]  /*11b90*/  IMAD.X R5, RZ, RZ, R0, P3 ;  /* 0x000000ffff057224 */ /* 0x001fe200018e0600 */
[----:B------:R-:W-:Y:S01]  /*11ba0*/  ISETP.LT.OR P3, PT, R35, 0x31, P4 ;  /* 0x000000312300780c */ /* 0x000fe20002761670 */
[----:B------:R-:W-:Y:S02]  /*11bb0*/  VIADD R0, R19, 0x400 ;  /* 0x0000040013007836 */ /* 0x000fe40000000000 */
[----:B---3--:R-:W-:-:S10]  /*11bc0*/  IMAD.MOV.U32 R8, RZ, RZ, RZ ;  /* 0x000000ffff087224 */ /* 0x008fd400078e00ff */
        /* <DEDUP_REMOVED lines=14> */
[----:B--2-4-:R1:W-:Y:S02]  /*11cb0*/  LDGSTS.E.BYPASS.LTC128B.128 [R19+0xb400], desc[UR36][R4.64+0x180], !P3 ;  /* 0x0b40018004137fae */ /* 0x0143e4000d901d64 */
.L_x_11164:
        /* <DEDUP_REMOVED lines=20> */
.L_x_11086:
[----:B------:R-:W-:Y:S01]  /*11e00*/  VIADD R31, R31, 0xfffffffe ;  /* 0xfffffffe1f1f7836 */ /* 0x000fe20000000000 */
[----:B------:R-:W-:Y:S01]  /*11e10*/  SYNCS.ARRIVE.TRANS64.A1T0 RZ, [UR47+0x22850], RZ ;  /* 0x022850ffffff79a7 */ /* 0x000fe2000810002f */
[----:B------:R-:W-:Y:S01]  /*11e20*/  BSSY B0, `(.L_x_11064) ;  /* 0x00000e8000007945 */ /* 0x000fe20003800000 */
[----:B------:R-:W-:Y:S02]  /*11e30*/  IMAD.MOV.U32 R21, RZ, RZ, 0x1 ;  /* 0x00000001ff157424 */ /* 0x000fe400078e00ff */
[----:B------:R-:W-:Y:S01]  /*11e40*/  ISETP.GE.AND P0, PT, R31, UR49, PT ;  /* 0x000000311f007c0c */ /* 0x000fe2000bf06270 */
[----:B------:R-:W-:-:S12]  /*11e50*/  IMAD.MOV.U32 R20, RZ, RZ, 0x1 ;  /* 0x00000001ff147424 */ /* 0x000fd800078e00ff */
[----:B------:R-:W-:Y:S05]  /*11e60*/  @!P0 BRA `(.L_x_11087) ;  /* 0x0000000c008c8947 */ /* 0x000fea0003800000 */
[----:B------:R-:W-:Y:S01]  /*11e70*/  UIADD3 UR4, UR46, 0x1, URZ ;  /* 0x000000012e047890 */ /* 0x000fe2000fffe03f */
[----:B------:R-:W-:Y:S01]  /*11e80*/  LOP3.LUT R4, RZ, UR44, RZ, 0x33, !PT ;  /* 0x0000002cff047c12 */ /* 0x000fe2000f8e33ff */
[----:B------:R-:W-:Y:S01]  /*11e90*/  IMAD.MOV.U32 R20, RZ, RZ, 0x1 ;  /* 0x00000001ff147424 */ /* 0x000fe200078e00ff */
[----:B------:R-:W-:Y:S01]  /*11ea0*/  IADD3 R27, R28, R32, R27 ;  /* 0x000000201c1b7210 */ /* 0x000fe20007ffe01b */
[----:B------:R-:W-:Y:S01]  /*11eb0*/  UIMAD UR4, UR4, UR38, URZ ;  /* 0x00000026040472a4 */ /* 0x000fe2000f8e023f */
[----:B------:R-:W-:Y:S01]  /*11ec0*/  LOP3.LUT R6, RZ, UR43, RZ, 0x33, !PT ;  /* 0x0000002bff067c12 */ /* 0x000fe2000f8e33ff */
[----:B------:R-:W-:Y:S02]  /*11ed0*/  IMAD.MOV.U32 R21, RZ, RZ, 0x1 ;  /* 0x00000001ff157424 */ /* 0x000fe400078e00ff */
[----:B------:R-:W-:Y:S02]  /*11ee0*/  VIADD R36, R27, 0xfffffee0 ;  /* 0xfffffee01b247836 */ /* 0x000fe40000000000 */
[----:B------:R-:W-:-:S04]  /*11ef0*/  LOP3.LUT R3, RZ, UR4, RZ, 0x33, !PT ;  /* 0x00000004ff037c12 */ /* 0x000fc8000f8e33ff */
[----:B------:R-:W-:-:S04]  /*11f00*/  VIADDMNMX R3, R3, -UR45, R4, !PT ;  /* 0x8000002d03037c46 */ /* 0x000fc8000f800104 */
[----:B------:R-:W-:-:S04]  /*11f10*/  VIMNMX R3, R3, R6, !PT ;  /* 0x0000000603037248 */ /* 0x000fc80007fe0100 */
[C---:B------:R-:W-:Y:S01]  /*11f20*/  IADD3 R35, -R3.reuse, -0x2, RZ ;  /* 0xfffffffe03237810 */ /* 0x040fe20007ffe1ff */
[----:B------:R-:W-:-:S07]  /*11f30*/  IMAD R36, R3, -0x60, R36 ;  /* 0xffffffa003247824 */ /* 0x000fce00078e0224 */
.L_x_11102:
[----:B------:R-:W-:Y:S01]  /*11f40*/  ISETP.NE.AND P1, PT, R29, 0x1, PT ;  /* 0x000000011d00780c */ /* 0x000fe20003f25270 */
[----:B------:R-:W-:Y:S01]  /*11f50*/  BSSY B1, `(.L_x_11088) ;  /* 0x0000014000017945 */ /* 0x000fe20003800000 */
[----:B------:R-:W-:Y:S01]  /*11f60*/  ISETP.GT.U32.AND P0, PT, R26, 0x5f, PT ;  /* 0x0000005f1a00780c */ /* 0x000fe20003f04070 */
[----:B------:R-:W-:-:S10]  /*11f70*/  IMAD.MOV.U32 R33, RZ, RZ, RZ ;  /* 0x000000ffff217224 */ /* 0x000fd400078e00ff */
[----:B0-----:R-:W0:Y:S08]  /*11f80*/  @P1 LDC R3, c[0x0][0x434] ;  /* 0x00010d00ff031b82 */ /* 0x001e300000000800 */
[----:B-1----:R-:W1:Y:S01]  /*11f90*/  @P1 LDC R5, c[0x0][0x438] ;  /* 0x00010e00ff051b82 */ /* 0x002e620000000800 */
[----:B0-----:R-:W-:-:S04]  /*11fa0*/  @P1 IMAD.HI.U32 R4, R36, R3, RZ ;  /* 0x0000000324041227 */ /* 0x001fc800078e00ff */
[----:B------:R-:W-:Y:S01]  /*11fb0*/  IMAD.MOV.U32 R3, RZ, RZ, R36 ;  /* 0x000000ffff037224 */ /* 0x000fe200078e0024 */
[----:B-1----:R-:W-:Y:S01]  /*11fc0*/  @P1 SHF.R.U32.HI R3, RZ, R5, R4 ;  /* 0x00000005ff031219 */ /* 0x002fe20000011604 */
[----:B--23--:R-:W-:Y:S06]  /*11fd0*/  @P0 BRA `(.L_x_11089) ;  /* 0x00000000002c0947 */ /* 0x00cfec0003800000 */
[--C-:B------:R-:W-:Y:S01]  /*11fe0*/  SHF.R.S32.HI R5, RZ, 0x1f, R3.reuse ;  /* 0x0000001fff057819 */ /* 0x100fe20000011403 */
[----:B------:R-:W-:Y:S01]  /*11ff0*/  ULDC.64 UR4, c[0x0][0x428] ;  /* 0x00010a0000047ab9 */ /* 0x000fe20000000a00 */
[----:B------:R-:W-:Y:S02]  /*12000*/  IMAD.MOV.U32 R4, RZ, RZ, R3 ;  /* 0x000000ffff047224 */ /* 0x000fe400078e0003 */
[----:B------:R-:W-:Y:S02]  /*12010*/  IMAD R9, R25, UR4, RZ ;  /* 0x0000000419097c24 */ /* 0x000fe4000f8e02ff */
[----:B------:R-:W-:-:S04]  /*12020*/  IMAD.WIDE.U32 R6, R30, UR4, R4 ;  /* 0x000000041e067c25 */ /* 0x000fc8000f8e0004 */
[----:B------:R-:W-:Y:S01]  /*12030*/  IMAD R5, R30, UR5, R9 ;  /* 0x000000051e057c24 */ /* 0x000fe2000f8e0209 */
[----:B------:R-:W-:Y:S02]  /*12040*/  ULDC.64 UR4, c[0x0][0x418] ;  /* 0x0001060000047ab9 */ /* 0x000fe40000000a00 */
[----:B------:R-:W-:Y:S01]  /*12050*/  LEA R4, P0, R6, UR4, 0x2 ;  /* 0x0000000406047c11 */ /* 0x000fe2000f8010ff */
[----:B------:R-:W-:-:S05]  /*12060*/  IMAD.IADD R5, R5, 0x1, R7 ;  /* 0x0000000105057824 */ /* 0x000fca00078e0207 */
[----:B------:R-:W-:-:S05]  /*12070*/  LEA.HI.X R5, R6, UR5, R5, 0x2, P0 ;  /* 0x0000000506057c11 */ /* 0x000fca00080f1405 */
[----:B------:R0:W5:Y:S02]  /*12080*/  LDG.E R33, desc[UR36][R4.64] ;  /* 0x0000002404217981 */ /* 0x000164000c1e1900 */
.L_x_11089:
[----:B------:R-:W-:Y:S05]  /*12090*/  BSYNC B1 ;  /* 0x0000000000017941 */ /* 0x000fea0003800000 */
.L_x_11088:
[----:B------:R-:W-:-:S13]  /*120a0*/  ISETP.NE.AND P0, PT, R34, 0x3, PT ;  /* 0x000000032200780c */ /* 0x000fda0003f05270 */
[----:B------:R-:W-:Y:S05]  /*120b0*/  @!P0 BRA `(.L_x_11090) ;  /* 0x0000000000048947 */ /* 0x000fea0003800000 */
[----:B------:R-:W-:Y:S01]  /*120c0*/  BPT.TRAP 0x1 ;  /* 0x000000040000795c */ /* 0x000fe20000300000 */
.L_x_11090:
[----:B------:R-:W-:Y:S01]  /*120d0*/  LEA R32, R21, UR47, 0x3 ;  /* 0x0000002f15207c11 */ /* 0x000fe2000f8e18ff */
[----:B------:R-:W-:Y:S01]  /*120e0*/  BSSY B1, `(.L_x_11091) ;  /* 0x0000004000017945 */ /* 0x000fe20003800000 */
[----:B------:R-:W-:-:S04]  /*120f0*/  SHF.L.U32 R31, R20, 0x1f, RZ ;  /* 0x0000001f141f7819 */ /* 0x000fc800000006ff */
[----:B------:R-:W1:Y:S02]  /*12100*/  SYNCS.PHASECHK.TRANS64.TRYWAIT P0, [R32+URZ+0x22840], R31 ;  /* 0x0228401f200075a7 */ /* 0x000e64000800017f */
[----:B-1----:R-:W-:Y:S05]  /*12110*/  @!P0 BRA `(.L_x_11092) ;  /* 0x0000002c00588947 */ /* 0x002fea0003800000 */
.L_x_11165:
[----:B------:R-:W-:Y:S05]  /*12120*/  BSYNC B1 ;  /* 0x0000000000017941 */ /* 0x000fea0003800000 */
.L_x_11091:
        /* <DEDUP_REMOVED lines=57> */
.L_x_11179:
        /* <DEDUP_REMOVED lines=8> */
.L_x_11094:
        /* <DEDUP_REMOVED lines=10> */
.L_x_11095:
[----:B------:R2:W-:Y:S01]  /*125e0*/  SYNCS.ARRIVE.TRANS64.A1T0 RZ, [R32+URZ+0x22830], RZ ;  /* 0x022830ff20ff79a7 */ /* 0x0005e2000810003f */
[----:B------:R-:W-:Y:S05]  /*125f0*/  @!P2 BRA `(.L_x_11096) ;  /* 0x000000000004a947 */ /* 0x000fea0003800000 */
[----:B------:R-:W-:Y:S01]  /*12600*/  BPT.TRAP 0x1 ;  /* 0x000000040000795c */ /* 0x000fe20000300000 */
.L_x_11096:
[----:B------:R-:W3:Y:S01]  /*12610*/  SYNCS.PHASECHK.TRANS64.TRYWAIT P0, [R32+URZ+0x22860], R31 ;  /* 0x0228601f200075a7 */ /* 0x000ee2000800017f */
[----:B------:R-:W-:Y:S04]  /*12620*/  BSSY B1, `(.L_x_11097) ;  /* 0x0000002000017945 */ /* 0x000fe80003800000 */
[----:B---3--:R-:W-:Y:S05]  /*12630*/  @!P0 BRA `(.L_x_11098) ;  /* 0x0000002c00b48947 */ /* 0x008fea0003800000 */
.L_x_11180:
[----:B------:R-:W-:Y:S05]  /*12640*/  BSYNC B1 ;  /* 0x0000000000017941 */ /* 0x000fea0003800000 */
.L_x_11097:
[----:B------:R-:W-:Y:S01]  /*12650*/  ULDC.64 UR4, c[0x0][0x328] ;  /* 0x0000ca0000047ab9 */ /* 0x000fe20000000a00 */
[----:B------:R-:W-:Y:S01]  /*12660*/  ULDC.64 UR6, c[0x0][0x338] ;  /* 0x0000ce0000067ab9 */ /* 0x000fe20000000a00 */
[----:B------:R-:W-:Y:S01]  /*12670*/  IMAD R27, R27, UR4, RZ ;  /* 0x000000041b1b7c24 */ /* 0x000fe2000f8e02ff */
[----:B------:R-:W-:Y:S01]  /*12680*/  LOP3.LUT P4, RZ, R2, 0x1, RZ, 0xc0, !PT ;  /* 0x0000000102ff7812 */ /* 0x000fe2000788c0ff */
[----:B0-----:R-:W-:Y:S01]  /*12690*/  IMAD.WIDE.U32 R4, R28, UR4, RZ ;  /* 0x000000041c047c25 */ /* 0x001fe2000f8e00ff */
[----:B------:R-:W-:Y:S02]  /*126a0*/  R2UR UR4, R22 ;  /* 0x00000000160472ca */ /* 0x000fe400000e0000 */
[----:B------:R-:W-:Y:S01]  /*126b0*/  LOP3.LUT P3, RZ, R2, 0x10, RZ, 0xc0, !PT ;  /* 0x0000001002ff7812 */ /* 0x000fe2000786c0ff */
[----:B------:R-:W-:Y:S01]  /*126c0*/  IMAD R27, R28, UR5, R27 ;  /* 0x000000051c1b7c24 */ /* 0x000fe2000f8e021b */
[C---:B------:R-:W-:Y:S01]  /*126d0*/  LOP3.LUT P2, RZ, R2.reuse, 0x8, RZ, 0xc0, !PT ;  /* 0x0000000802ff7812 */ /* 0x040fe2000784c0ff */
[----:B------:R-:W-:Y:S01]  /*126e0*/  IMAD R6, R23, UR6, RZ ;  /* 0x0000000617067c24 */ /* 0x000fe2000f8e02ff */
[----:B------:R-:W-:Y:S01]  /*126f0*/  LOP3.LUT P1, RZ, R2, 0x4, RZ, 0xc0, !PT ;  /* 0x0000000402ff7812 */ /* 0x000fe2000782c0ff */
[----:B------:R-:W-:-:S02]  /*12700*/  IMAD.IADD R5, R5, 0x1, R27 ;  /* 0x0000000105057824 */ /* 0x000fc400078e021b */
        /* <DEDUP_REMOVED lines=46> */
[----:B----4-:R-:W-:-:S03]  /*129f0*/  IMAD.MOV.U32 R8, RZ, RZ, RZ ;  /* 0x000000ffff087224 */ /* 0x010fc600078e00ff */
        /* <DEDUP_REMOVED lines=11> */
.L_x_11194:
[----:B0---4-:R-:W-:-:S05]  /*12ab0*/  IADD3 R4, P0, R14, R24, RZ ;  /* 0x000000180e047210 */ /* 0x011fca0007f1e0ff */
        /* <DEDUP_REMOVED lines=10> */
.L_x_11100:
        /* <DEDUP_REMOVED lines=10> */
.L_x_11101:
[----:B------:R-:W-:Y:S01]  /*12c00*/  VIADD R21, R21, 0x1 ;  /* 0x0000000115157836 */ /* 0x000fe20000000000 */
[----:B------:R4:W-:Y:S01]  /*12c10*/  SYNCS.ARRIVE.TRANS64.A1T0 RZ, [R32+URZ+0x22850], RZ ;  /* 0x022850ff20ff79a7 */ /* 0x0009e2000810003f */
[----:B------:R-:W-:Y:S02]  /*12c20*/  VIADD R35, R35, 0xffffffff ;  /* 0xffffffff23237836 */ /* 0x000fe40000000000 */
[----:B------:R-:W-:Y:S01]  /*12c30*/  VIADD R36, R36, 0xffffffa0 ;  /* 0xffffffa024247836 */ /* 0x000fe20000000000 */
[----:B------:R-:W-:-:S04]  /*12c40*/  ISETP.NE.AND P0, PT, R21, 0x2, PT ;  /* 0x000000021500780c */ /* 0x000fc80003f05270 */
[----:B------:R-:W-:Y:S02]  /*12c50*/  SEL R21, R21, RZ, P0 ;  /* 0x000000ff15157207 */ /* 0x000fe40000000000 */
[----:B------:R-:W-:Y:S02]  /*12c60*/  SEL R3, RZ, 0x1, P0 ;  /* 0x00000001ff037807 */ /* 0x000fe40000000000 */
[----:B------:R-:W-:Y:S02]  /*12c70*/  ISETP.GT.AND P0, PT, R35, UR49, PT ;  /* 0x0000003123007c0c */ /* 0x000fe4000bf04270 */
[----:B------:R-:W-:-:S11]  /*12c80*/  LOP3.LUT R20, R20, R3, RZ, 0x3c, !PT ;  /* 0x0000000314147212 */ /* 0x000fd600078e3cff */
[----:B----4-:R-:W-:Y:S05]  /*12c90*/  @P0 BRA `(.L_x_11102) ;  /* 0xfffffff000a80947 */ /* 0x010fea000383ffff */
.L_x_11087:
[----:B------:R-:W-:Y:S05]  /*12ca0*/  BSYNC B0 ;  /* 0x0000000000007941 */ /* 0x000fea0003800000 */
.L_x_11064:
[----:B------:R-:W0:Y:S01]  /*12cb0*/  S2R R3, SR_CgaCtaId ;  /* 0x0000000000037919 */ /* 0x000e220000008800 */
[----:B------:R-:W-:Y:S01]  /*12cc0*/  MOV R0, 0x400 ;  /* 0x0000040000007802 */ /* 0x000fe20000000f00 */
[----:B------:R-:W-:Y:S01]  /*12cd0*/  BSSY B0, `(.L_x_11103) ;  /* 0x0000005000007945 */ /* 0x000fe20003800000 */
[----:B------:R-:W-:Y:S02]  /*12ce0*/  SHF.L.U32 R8, R8, 0x1f, RZ ;  /* 0x0000001f08087819 */ /* 0x000fe400000006ff */
[----:B0-----:R-:W-:-:S04]  /*12cf0*/  LEA R4, R3, R0, 0x18 ;  /* 0x0000000003047211 */ /* 0x001fc800078ec0ff */
[----:B------:R-:W0:Y:S02]  /*12d00*/  SYNCS.PHASECHK.TRANS64.TRYWAIT P0, [R4+URZ+0x22820], R8 ;  /* 0x02282008040075a7 */ /* 0x000e24000800017f */
[----:B0-----:R-:W-:Y:S05]  /*12d10*/  @!P0 BRA `(.L_x_11104) ;  /* 0x0000002c00dc8947 */ /* 0x001fea0003800000 */
.L_x_11195:
[----:B------:R-:W-:Y:S05]  /*12d20*/  BSYNC B0 ;  /* 0x0000000000007941 */ /* 0x000fea0003800000 */
.L_x_11103:
[----:B------:R-:W-:-:S03]  /*12d30*/  UMOV UR4, 0xffffffff ;  /* 0xffffffff00047882 */ /* 0x000fc60000000000 */
[----:B------:R-:W-:Y:S05]  /*12d40*/  BRA.DIV UR4, `(.L_x_11105) ;  /* 0x0000002e04e47947 */ /* 0x000fea000b800000 */
[----:B------:R4:W0:Y:S02]  /*12d50*/  SHFL.IDX PT, R14, R16, RZ, 0x1f ;  /* 0x00001fff100e7589 */ /* 0x00082400000e0000 */
.L_x_11198:
[----:B0-----:R-:W-:-:S13]  /*12d60*/  ISETP.NE.AND P0, PT, R14, RZ, PT ;  /* 0x000000ff0e00720c */ /* 0x001fda0003f05270 */
[----:B------:R-:W-:Y:S05]  /*12d70*/  @P0 BRA `(.L_x_10972) ;  /* 0x0000000000880947 */ /* 0x000fea0003800000 */
[----:B------:R-:W-:-:S03]  /*12d80*/  UMOV UR4, 0xffffffff ;  /* 0xffffffff00047882 */ /* 0x000fc60000000000 */
[----:B------:R-:W-:Y:S05]  /*12d90*/  BRA.DIV UR4, `(.L_x_11106) ;  /* 0x0000002e04f87947 */ /* 0x000fea000b800000 */
[----:B------:R-:W-:-:S13]  /*12da0*/  ELECT P6, URZ, PT ;  /* 0x00000000003f782f */ /* 0x000fda00038c0000 */
.L_x_11201:
[----:B------:R-:W-:Y:S05]  /*12db0*/  @!P6 BRA `(.L_x_10972) ;  /* 0x000000000078e947 */ /* 0x000fea0003800000 */
[----:B------:R-:W-:-:S06]  /*12dc0*/  ULOP3.LUT UR4, UR42, 0x2, URZ, 0xfc, !UPT ;  /* 0x000000022a047892 */ /* 0x000fcc000f8efc3f */
[----:B------:R-:W-:-:S05]  /*12dd0*/  IMAD.U32 R0, RZ, RZ, UR4 ;  /* 0x00000004ff007e24 */ /* 0x000fca000f8e00ff */
[----:B------:R-:W-:-:S13]  /*12de0*/  ISETP.NE.AND P0, PT, R0, 0x3, PT ;  /* 0x000000030000780c */ /* 0x000fda0003f05270 */
[----:B------:R-:W-:Y:S05]  /*12df0*/  @!P0 BRA `(.L_x_11107) ;  /* 0x0000000000048947 */ /* 0x000fea0003800000 */
[----:B------:R-:W-:Y:S01]  /*12e00*/  BPT.TRAP 0x1 ;  /* 0x000000040000795c */ /* 0x000fe20000300000 */
.L_x_11107:
[C---:B------:R-:W-:Y:S01]  /*12e10*/  IMAD R5, R21.reuse, 0x8, R4 ;  /* 0x0000000815057824 */ /* 0x040fe200078e0204 */
[----:B------:R-:W-:Y:S01]  /*12e20*/  SHF.L.U32 R0, R20, 0x1f, RZ ;  /* 0x0000001f14007819 */ /* 0x000fe200000006ff */
[----:B------:R-:W-:-:S03]  /*12e30*/  VIADD R21, R21, 0x1 ;  /* 0x0000000115157836 */ /* 0x000fc60000000000 */
[----:B------:R-:W0:Y:S02]  /*12e40*/  SYNCS.PHASECHK.TRANS64.TRYWAIT P1, [R5+URZ+0x22840], R0 ;  /* 0x02284000050075a7 */ /* 0x000e24000802017f */
[----:B------:R-:W-:-:S04]  /*12e50*/  ISETP.NE.AND P2, PT, R21, 0x2, PT ;  /* 0x000000021500780c */ /* 0x000fc80003f45270 */
[----:B------:R-:W-:Y:S01]  /*12e60*/  SEL R3, RZ, 0x1, P2 ;  /* 0x00000001ff037807 */ /* 0x000fe20001000000 */
[----:B0-----:R-:W-:Y:S08]  /*12e70*/  @!P1 BRA `(.L_x_11108) ;  /* 0x0000002c00e09947 */ /* 0x001ff00003800000 */
.L_x_11202:
[----:B------:R-:W-:Y:S02]  /*12e80*/  SEL R21, R21, RZ, P2 ;  /* 0x000000ff15157207 */ /* 0x000fe40001000000 */
[----:B------:R-:W-:Y:S01]  /*12e90*/  LOP3.LUT R2, R20, R3, RZ, 0x3c, !PT ;  /* 0x0000000314027212 */ /* 0x000fe200078e3cff */
[----:B------:R-:W-:Y:S06]  /*12ea0*/  @!P0 BRA `(.L_x_11109) ;  /* 0x0000000000048947 */ /* 0x000fec0003800000 */
[----:B------:R-:W-:Y:S01]  /*12eb0*/  BPT.TRAP 0x1 ;  /* 0x000000040000795c */ /* 0x000fe20000300000 */
.L_x_11109:
[----:B------:R-:W-:Y:S01]  /*12ec0*/  IMAD R21, R21, 0x8, R4 ;  /* 0x0000000815157824 */ /* 0x000fe200078e0204 */
[----:B------:R-:W-:-:S04]  /*12ed0*/  SHF.L.U32 R2, R2, 0x1f, RZ ;  /* 0x0000001f02027819 */ /* 0x000fc800000006ff */
[----:B------:R-:W0:Y:S02]  /*12ee0*/  SYNCS.PHASECHK.TRANS64.TRYWAIT P1, [R21+URZ+0x22840], R2 ;  /* 0x02284002150075a7 */ /* 0x000e24000802017f */
[----:B0-----:R-:W-:Y:S05]  /*12ef0*/  @!P1 BRA `(.L_x_11110) ;  /* 0x0000002c00d49947 */ /* 0x001fea0003800000 */
.L_x_11203:
[----:B------:R-:W-:Y:S05]  /*12f00*/  @!P0 BRA `(.L_x_11111) ;  /* 0x0000000000048947 */ /* 0x000fea0003800000 */
[----:B------:R-:W-:Y:S01]  /*12f10*/  BPT.TRAP 0x1 ;  /* 0x000000040000795c */ /* 0x000fe20000300000 */
.L_x_11111:
[----:B------:R-:W0:Y:S02]  /*12f20*/  SYNCS.PHASECHK.TRANS64.TRYWAIT P1, [R5+URZ+0x22860], R0 ;  /* 0x02286000050075a7 */ /* 0x000e24000802017f */
[----:B0-----:R-:W-:Y:S05]  /*12f30*/  @!P1 BRA `(.L_x_11112) ;  /* 0x0000002c00d89947 */ /* 0x001fea0003800000 */
.L_x_11204:
[----:B------:R-:W-:Y:S05]  /*12f40*/  @!P0 BRA `(.L_x_11113) ;  /* 0x0000000000048947 */ /* 0x000fea0003800000 */
[----:B------:R-:W-:Y:S01]  /*12f50*/  BPT.TRAP 0x1 ;  /* 0x000000040000795c */ /* 0x000fe20000300000 */
.L_x_11113:
[----:B------:R0:W0:Y:S02]  /*12f60*/  SYNCS.PHASECHK.TRANS64.TRYWAIT P0, [R21+URZ+0x22860], R2 ;  /* 0x02286002150075a7 */ /* 0x000024000800017f */
[----:B0-----:R-:W-:Y:S05]  /*12f70*/  @!P0 NANOSLEEP.SYNCS 0x989680 ;  /* 0x009896800000895d */ /* 0x001fea0003900000 */
[----:B------:R-:W0:Y:S02]  /*12f80*/  @!P0 SYNCS.PHASECHK.TRANS64 P0, [R21+URZ+0x22860], R2 ;  /* 0x02286002150085a7 */ /* 0x000e24000800007f */
[----:B0-----:R-:W-:Y:S05]  /*12f90*/  @!P0 BRA `(.L_x_11113) ;  /* 0xfffffffc00f08947 */ /* 0x001fea000383ffff */
.L_x_10972:
[----:B------:R-:W-:Y:S05]  /*12fa0*/  BSYNC B6 ;  /* 0x0000000000067941 */ /* 0x000fea0003800000 */
.L_x_10969:
[----:B------:R-:W-:Y:S05]  /*12fb0*/  EXIT ;  /* 0x000000000000794d */ /* 0x000fea0003800000 */
.L_x_10982:
[----:B0-----:R-:W-:-:S04]  /*12fc0*/  IMAD.U32 R3, RZ, RZ, UR38 ;  /* 0x00000026ff037e24 */ /* 0x001fc8000f8e00ff */
[----:B------:R0:W1:Y:S03]  /*12fd0*/  SYNCS.PHASECHK.TRANS64.TRYWAIT P0, [R3+URZ+0x22800], R2 ;  /* 0x02280002030075a7 */ /* 0x000066000800017f */
[----:B-1----:R-:W-:Y:S05]  /*12fe0*/  @!P0 NANOSLEEP.SYNCS 0x989680 ;  /* 0x009896800000895d */ /* 0x002fea0003900000 */
[----:B------:R-:W1:Y:S02]  /*12ff0*/  @!P0 SYNCS.PHASECHK.TRANS64 P0, [R3+URZ+0x22800], R2 ;  /* 0x02280002030085a7 */ /* 0x000e64000800007f */
[----:B-1----:R-:W-:Y:S05]  /*13000*/  @!P0 BRA `(.L_x_10982) ;  /* 0xfffffffc00ec8947 */ /* 0x002fea000383ffff */
[----:B------:R-:W-:Y:S05]  /*13010*/  BRA `(.L_x_11114) ;  /* 0xfffffee800387947 */ /* 0x000fea000383ffff */
.L_x_10986:
[----:B0-----:R-:W-:-:S04]  /*13020*/  IMAD.U32 R3, RZ, RZ, UR38 ;  /* 0x00000026ff037e24 */ /* 0x001fc8000f8e00ff */
[----:B------:R0:W1:Y:S03]  /*13030*/  SYNCS.PHASECHK.TRANS64.TRYWAIT P0, [R3+URZ+0x22830], R2 ;  /* 0x02283002030075a7 */ /* 0x000066000800017f */
[----:B-1----:R-:W-:Y:S05]  /*13040*/  @!P0 NANOSLEEP.SYNCS 0x989680 ;  /* 0x009896800000895d */ /* 0x002fea0003900000 */
[----:B------:R-:W1:Y:S02]  /*13050*/  @!P0 SYNCS.PHASECHK.TRANS64 P0, [R3+URZ+0x22830], R2 ;  /* 0x02283002030085a7 */ /* 0x000e64000800007f */
[----:B-1----:R-:W-:Y:S05]  /*13060*/  @!P0 BRA `(.L_x_10986) ;  /* 0xfffffffc00ec8947 */ /* 0x002fea000383ffff */
[----:B------:R-:W-:Y:S05]  /*13070*/  BRA `(.L_x_10985) ;  /* 0xfffffee800587947 */ /* 0x000fea000383ffff */
.L_x_10999:
[----:B0-----:R-:W-:-:S04]  /*13080*/  IMAD.U32 R11, RZ, RZ, UR38 ;  /* 0x00000026ff0b7e24 */ /* 0x001fc8000f8e00ff */
[----:B------:R0:W1:Y:S03]  /*13090*/  SYNCS.PHASECHK.TRANS64.TRYWAIT P0, [R11+URZ+0x22850], R2 ;  /* 0x022850020b0075a7 */ /* 0x000066000800017f */
[----:B-1----:R-:W-:Y:S05]  /*130a0*/  @!P0 NANOSLEEP.SYNCS 0x989680 ;  /* 0x009896800000895d */ /* 0x002fea0003900000 */
[----:B------:R-:W1:Y:S02]  /*130b0*/  @!P0 SYNCS.PHASECHK.TRANS64 P0, [R11+URZ+0x22850], R2 ;  /* 0x022850020b0085a7 */ /* 0x000e64000800007f */
[----:B-1----:R-:W-:Y:S05]  /*130c0*/  @!P0 BRA `(.L_x_10999) ;  /* 0xfffffffc00ec8947 */ /* 0x002fea000383ffff */
[----:B------:R-:W-:Y:S05]  /*130d0*/  BRA `(.L_x_10998) ;  /* 0xffffff0c00747947 */ /* 0x000fea000383ffff */
.L_x_11008:
[----:B-1----:R-:W-:-:S04]  /*130e0*/  IMAD.U32 R9, RZ, RZ, UR30 ;  /* 0x0000001eff097e24 */ /* 0x002fc8000f8e00ff */
[----:B------:R1:W3:Y:S03]  /*130f0*/  SYNCS.PHASECHK.TRANS64.TRYWAIT P0, [R9+URZ+0x22830], R10 ;  /* 0x0228300a090075a7 */ /* 0x0002e6000800017f */
[----:B---3--:R-:W-:Y:S05]  /*13100*/  @!P0 NANOSLEEP.SYNCS 0x989680 ;  /* 0x009896800000895d */ /* 0x008fea0003900000 */
[----:B------:R-:W3:Y:S02]  /*13110*/  @!P0 SYNCS.PHASECHK.TRANS64 P0, [R9+URZ+0x22830], R10 ;  /* 0x0228300a090085a7 */ /* 0x000ee4000800007f */
[----:B---3--:R-:W-:Y:S05]  /*13120*/  @!P0 BRA `(.L_x_11008) ;  /* 0xfffffffc00ec8947 */ /* 0x008fea000383ffff */
[----:B------:R-:W-:Y:S05]  /*13130*/  BRA `(.L_x_11007) ;  /* 0xffffff14002c7947 */ /* 0x000fea000383ffff */
.L_x_11021:
[----:B0-----:R-:W-:-:S04]  /*13140*/  IMAD.U32 R13, RZ, RZ, UR30 ;  /* 0x0000001eff0d7e24 */ /* 0x001fc8000f8e00ff */
[----:B------:R0:W1:Y:S03]  /*13150*/  SYNCS.PHASECHK.TRANS64.TRYWAIT P0, [R13+URZ+0x22850], R10 ;  /* 0x0228500a0d0075a7 */ /* 0x000066000800017f */
[----:B-1----:R-:W-:Y:S05]  /*13160*/  @!P0 NANOSLEEP.SYNCS 0x989680 ;  /* 0x009896800000895d */ /* 0x002fea0003900000 */
[----:B------:R-:W1:Y:S02]  /*13170*/  @!P0 SYNCS.PHASECHK.TRANS64 P0, [R13+URZ+0x22850], R10 ;  /* 0x0228500a0d0085a7 */ /* 0x000e64000800007f */
[----:B-1----:R-:W-:Y:S05]  /*13180*/  @!P0 BRA `(.L_x_11021) ;  /* 0xfffffffc00ec8947 */ /* 0x002fea000383ffff */
[----:B------:R-:W-:Y:S05]  /*13190*/  BRA `(.L_x_11020) ;  /* 0xffffff4000087947 */ /* 0x000fea000383ffff */
.L_x_11031:
[----:B-12---:R-:W-:-:S04]  /*131a0*/  IMAD.U32 R4, RZ, RZ, UR28 ;  /* 0x0000001cff047e24 */ /* 0x006fc8000f8e00ff */
[----:B------:R1:W2:Y:S03]  /*131b0*/  SYNCS.PHASECHK.TRANS64.TRYWAIT P1, [R4+URZ+0x22830], R11 ;  /* 0x0228300b040075a7 */ /* 0x0002a6000802017f */
[----:B--2---:R-:W-:Y:S05]  /*131c0*/  @!P1 NANOSLEEP.SYNCS 0x989680 ;  /* 0x009896800000995d */ /* 0x004fea0003900000 */
[----:B------:R-:W2:Y:S02]  /*131d0*/  @!P1 SYNCS.PHASECHK.TRANS64 P1, [R4+URZ+0x22830], R11 ;  /* 0x0228300b040095a7 */ /* 0x000ea4000802007f */
[----:B--2---:R-:W-:Y:S05]  /*131e0*/  @!P1 BRA `(.L_x_11031) ;  /* 0xfffffffc00ec9947 */ /* 0x004fea000383ffff */
[----:B------:R-:W-:Y:S05]  /*131f0*/  BRA `(.L_x_11030) ;  /* 0xffffff4400c07947 */ /* 0x000fea000383ffff */
.L_x_11036:
[----:B--2---:R-:W-:-:S04]  /*13200*/  IMAD.U32 R10, RZ, RZ, UR28 ;  /* 0x0000001cff0a7e24 */ /* 0x004fc8000f8e00ff */
[----:B------:R2:W3:Y:S03]  /*13210*/  SYNCS.PHASECHK.TRANS64.TRYWAIT P1, [R10+URZ+0x22850], R11 ;  /* 0x0228500b0a0075a7 */ /* 0x0004e6000802017f */
[----:B---3--:R-:W-:Y:S05]  /*13220*/  @!P1 NANOSLEEP.SYNCS 0x989680 ;  /* 0x009896800000995d */ /* 0x008fea0003900000 */
[----:B------:R-:W3:Y:S02]  /*13230*/  @!P1 SYNCS.PHASECHK.TRANS64 P1, [R10+URZ+0x22850], R11 ;  /* 0x0228500b0a0095a7 */ /* 0x000ee4000802007f */
[----:B---3--:R-:W-:Y:S05]  /*13240*/  @!P1 BRA `(.L_x_11036) ;  /* 0xfffffffc00ec9947 */ /* 0x008fea000383ffff */
[----:B------:R-:W-:Y:S05]  /*13250*/  BRA `(.L_x_11035) ;  /* 0xffffff5c00e47947 */ /* 0x000fea000383ffff */
.L_x_11043:
[----:B---3--:R-:W-:-:S04]  /*13260*/  IMAD.U32 R9, RZ, RZ, UR26 ;  /* 0x0000001aff097e24 */ /* 0x008fc8000f8e00ff */
[----:B------:R3:W4:Y:S03]  /*13270*/  SYNCS.PHASECHK.TRANS64.TRYWAIT P0, [R9+URZ+0x22830], R10 ;  /* 0x0228300a090075a7 */ /* 0x000726000800017f */
[----:B----4-:R-:W-:Y:S05]  /*13280*/  @!P0 NANOSLEEP.SYNCS 0x989680 ;  /* 0x009896800000895d */ /* 0x010fea0003900000 */
[----:B------:R-:W4:Y:S02]  /*13290*/  @!P0 SYNCS.PHASECHK.TRANS64 P0, [R9+URZ+0x22830], R10 ;  /* 0x0228300a090085a7 */ /* 0x000f24000800007f */
[----:B----4-:R-:W-:Y:S05]  /*132a0*/  @!P0 BRA `(.L_x_11043) ;  /* 0xfffffffc00ec8947 */ /* 0x010fea000383ffff */
[----:B------:R-:W-:Y:S05]  /*132b0*/  BRA `(.L_x_11042) ;  /* 0xffffff6000f47947 */ /* 0x000fea000383ffff */
.L_x_11056:
[----:B0-----:R-:W-:-:S04]  /*132c0*/  IMAD.U32 R13, RZ, RZ, UR26 ;  /* 0x0000001aff0d7e24 */ /* 0x001fc8000f8e00ff */
[----:B------:R0:W1:Y:S03]  /*132d0*/  SYNCS.PHASECHK.TRANS64.TRYWAIT P0, [R13+URZ+0x22850], R10 ;  /* 0x0228500a0d0075a7 */ /* 0x000066000800017f */
[----:B-1----:R-:W-:Y:S05]  /*132e0*/  @!P0 NANOSLEEP.SYNCS 0x989680 ;  /* 0x009896800000895d */ /* 0x002fea0003900000 */
[----:B------:R-:W1:Y:S02]  /*132f0*/  @!P0 SYNCS.PHASECHK.TRANS64 P0, [R13+URZ+0x22850], R10 ;  /* 0x0228500a0d0085a7 */ /* 0x000e64000800007f */
[----:B-1----:R-:W-:Y:S05]  /*13300*/  @!P0 BRA `(.L_x_11056) ;  /* 0xfffffffc00ec8947 */ /* 0x002fea000383ffff */
[----:B------:R-:W-:Y:S05]  /*13310*/  BRA `(.L_x_11055) ;  /* 0xffffff8c00c07947 */ /* 0x000fea000383ffff */
.L_x_11075:
[----:B------:R-:W-:Y:S02]  /*13320*/  IMAD.MOV.U32 R13, RZ, RZ, R16 ;  /* 0x000000ffff0d7224 */ /* 0x000fe400078e0010 */
[----:B------:R-:W-:Y:S02]  /*13330*/  IMAD.MOV.U32 R12, RZ, RZ, RZ ;  /* 0x000000ffff0c7224 */ /* 0x000fe400078e00ff */
[----:B------:R-:W-:Y:S02]  /*13340*/  IMAD.MOV.U32 R11, RZ, RZ, 0x1f ;  /* 0x0000001fff0b7424 */ /* 0x000fe400078e00ff */
[----:B------:R-:W-:-:S07]  /*13350*/  IMAD.MOV.U32 R15, RZ, RZ, -0x1 ;  /* 0xffffffffff0f7424 */ /* 0x000fce00078e00ff */
[----:B-----5:R-:W-:Y:S05]  /*13360*/  WARPSYNC.COLLECTIVE R15, `(.L_x_11115) ;  /* 0x000000000f087348 */ /* 0x020fea0003c00000 */
[----:B------:R0:W1:Y:S02]  /*13370*/  SHFL.IDX P6, R14, R13, R12, R11 ;  /* 0x0000000c0d0e7389 */ /* 0x00006400000c000b */
[----:B01---5:R-:W-:Y:S01]  /*13380*/  ENDCOLLECTIVE ;  /* 0x000000000000791b */ /* 0x023fe20003800000 */
.L_x_11115:
[----:B------:R-:W-:Y:S05]  /*13390*/  BRA `(.L_x_11116) ;  /* 0xffffffd000947947 */ /* 0x000fea000383ffff */
.L_x_11077:
[----:B0-----:R-:W-:-:S04]  /*133a0*/  IMAD.U32 R3, RZ, RZ, UR47 ;  /* 0x0000002fff037e24 */ /* 0x001fc8000f8e00ff */
[----:B------:R0:W1:Y:S03]  /*133b0*/  SYNCS.PHASECHK.TRANS64.TRYWAIT P0, [R3+URZ+0x22840], R0 ;  /* 0x02284000030075a7 */ /* 0x000066000800017f */
[----:B-1----:R-:W-:Y:S05]  /*133c0*/  @!P0 NANOSLEEP.SYNCS 0x989680 ;  /* 0x009896800000895d */ /* 0x002fea0003900000 */
[----:B------:R-:W1:Y:S02]  /*133d0*/  @!P0 SYNCS.PHASECHK.TRANS64 P0, [R3+URZ+0x22840], R0 ;  /* 0x02284000030085a7 */ /* 0x000e64000800007f */
[----:B-1----:R-:W-:Y:S05]  /*133e0*/  @!P0 BRA `(.L_x_11077) ;  /* 0xfffffffc00ec8947 */ /* 0x002fea000383ffff */
[----:B------:R-:W-:Y:S05]  /*133f0*/  BRA `(.L_x_11117) ;  /* 0xffffffd000d87947 */ /* 0x000fea000383ffff */
.L_x_11078:
        /* <DEDUP_REMOVED lines=8> */
.L_x_11119:
[----:B------:R-:W-:Y:S05]  /*13480*/  BSYNC B0 ;  /* 0x0000000000007941 */ /* 0x000fea0003800000 */
.L_x_11118:
        /* <DEDUP_REMOVED lines=9> */
.L_x_11120:
        /* <DEDUP_REMOVED lines=8> */
.L_x_11121:
        /* <DEDUP_REMOVED lines=11> */
.L_x_11122:
[----:B------:R-:W-:Y:S02]  /*13650*/  IMAD.MOV.U32 R13, RZ, RZ, R0 ;  /* 0x000000ffff0d7224 */ /* 0x000fe400078e0000 */
[----:B------:R-:W-:Y:S01]  /*13660*/  IMAD.MOV.U32 R12, RZ, RZ, 0x2 ;  /* 0x00000002ff0c7424 */ /* 0x000fe200078e00ff */
[----:B------:R-:W-:-:S13]  /*13670*/  @P0 LEA R4, P1, R24, R14, 0x1 ;  /* 0x0000000e18040211 */ /* 0x000fda00078208ff */
[----:B------:R-:W-:Y:S05]  /*13680*/  WARPSYNC.COLLECTIVE R15, `(.L_x_11123) ;  /* 0x000000000f087348 */ /* 0x000fea0003c00000 */
[----:B------:R0:W1:Y:S02]  /*13690*/  SHFL.IDX P6, R14, R13, R12, R11 ;  /* 0x0000000c0d0e7389 */ /* 0x00006400000c000b */
[----:B01----:R-:W-:Y:S01]  /*136a0*/  ENDCOLLECTIVE ;  /* 0x000000000000791b */ /* 0x003fe20003800000 */
.L_x_11123:
        /* <DEDUP_REMOVED lines=12> */
.L_x_11124:
[----:B------:R-:W-:Y:S02]  /*13770*/  IMAD.MOV.U32 R13, RZ, RZ, R0 ;  /* 0x000000ffff0d7224 */ /* 0x000fe400078e0000 */
[----:B------:R-:W-:Y:S01]  /*13780*/  IMAD.MOV.U32 R12, RZ, RZ, 0x3 ;  /* 0x00000003ff0c7424 */ /* 0x000fe200078e00ff */
[----:B------:R-:W-:-:S13]  /*13790*/  @P0 LEA R4, P1, R24, R14, 0x1 ;  /* 0x0000000e18040211 */ /* 0x000fda00078208ff */
[----:B------:R-:W-:Y:S05]  /*137a0*/  WARPSYNC.COLLECTIVE R15, `(.L_x_11125) ;  /* 0x000000000f087348 */ /* 0x000fea0003c00000 */
[----:B------:R0:W1:Y:S02]  /*137b0*/  SHFL.IDX P6, R14, R13, R12, R11 ;  /* 0x0000000c0d0e7389 */ /* 0x00006400000c000b */
[----:B01----:R-:W-:Y:S01]  /*137c0*/  ENDCOLLECTIVE ;  /* 0x000000000000791b */ /* 0x003fe20003800000 */
.L_x_11125:
        /* <DEDUP_REMOVED lines=12> */
.L_x_11126:
[----:B------:R-:W-:Y:S02]  /*13890*/  IMAD.MOV.U32 R13, RZ, RZ, R0 ;  /* 0x000000ffff0d7224 */ /* 0x000fe400078e0000 */
[----:B------:R-:W-:Y:S01]  /*138a0*/  IMAD.MOV.U32 R12, RZ, RZ, 0x4 ;  /* 0x00000004ff0c7424 */ /* 0x000fe200078e00ff */
[----:B------:R-:W-:-:S13]  /*138b0*/  @P0 LEA R4, P1, R24, R14, 0x1 ;  /* 0x0000000e18040211 */ /* 0x000fda00078208ff */
[----:B------:R-:W-:Y:S05]  /*138c0*/  WARPSYNC.COLLECTIVE R15, `(.L_x_11127) ;  /* 0x000000000f087348 */ /* 0x000fea0003c00000 */
[----:B------:R0:W1:Y:S02]  /*138d0*/  SHFL.IDX P6, R14, R13, R12, R11 ;  /* 0x0000000c0d0e7389 */ /* 0x00006400000c000b */
[----:B01----:R-:W-:Y:S01]  /*138e0*/  ENDCOLLECTIVE ;  /* 0x000000000000791b */ /* 0x003fe20003800000 */
.L_x_11127:
        /* <DEDUP_REMOVED lines=12> */
.L_x_11128:
[----:B------:R-:W-:Y:S02]  /*139b0*/  IMAD.MOV.U32 R13, RZ, RZ, R0 ;  /* 0x000000ffff0d7224 */ /* 0x000fe400078e0000 */
[----:B------:R-:W-:Y:S01]  /*139c0*/  IMAD.MOV.U32 R12, RZ, RZ, 0x5 ;  /* 0x00000005ff0c7424 */ /* 0x000fe200078e00ff */
[----:B------:R-:W-:-:S13]  /*139d0*/  @P0 LEA R4, P1, R24, R14, 0x1 ;  /* 0x0000000e18040211 */ /* 0x000fda00078208ff */
[----:B------:R-:W-:Y:S05]  /*139e0*/  WARPSYNC.COLLECTIVE R15, `(.L_x_11129) ;  /* 0x000000000f087348 */ /* 0x000fea0003c00000 */
[----:B------:R0:W1:Y:S02]  /*139f0*/  SHFL.IDX P6, R14, R13, R12, R11 ;  /* 0x0000000c0d0e7389 */ /* 0x00006400000c000b */
[----:B01----:R-:W-:Y:S01]  /*13a00*/  ENDCOLLECTIVE ;  /* 0x000000000000791b */ /* 0x003fe20003800000 */
.L_x_11129:
        /* <DEDUP_REMOVED lines=10> */
.L_x_11130:
[----:B------:R-:W-:Y:S05]  /*13ab0*/  BRA `(.L_x_11131) ;  /* 0xffffffd0004c7947 */ /* 0x000fea000383ffff */
.L_x_11081:
        /* <DEDUP_REMOVED lines=8> */
.L_x_11132:
[----:B------:R-:W-:Y:S02]  /*13b40*/  VIADD R8, R0, 0x10 ;  /* 0x0000001000087836 */ /* 0x000fe40000000000 */
[----:B------:R-:W-:Y:S02]  /*13b50*/  IMAD.MOV.U32 R13, RZ, RZ, R7 ;  /* 0x000000ffff0d7224 */ /* 0x000fe400078e0007 */
[----:B------:R-:W-:-:S07]  /*13b60*/  IMAD.MOV.U32 R4, RZ, RZ, R14 ;  /* 0x000000ffff047224 */ /* 0x000fce00078e000e */
[----:B------:R-:W-:Y:S05]  /*13b70*/  WARPSYNC.COLLECTIVE R15, `(.L_x_11133) ;  /* 0x000000000f087348 */ /* 0x000fea0003c00000 */
[----:B------:R0:W1:Y:S02]  /*13b80*/  SHFL.IDX P6, R14, R13, R12, R11 ;  /* 0x0000000c0d0e7389 */ /* 0x00006400000c000b */
[----:B01----:R-:W-:Y:S01]  /*13b90*/  ENDCOLLECTIVE ;  /* 0x000000000000791b */ /* 0x003fe20003800000 */
.L_x_11133:
        /* <DEDUP_REMOVED lines=12> */
.L_x_11134:
        /* <DEDUP_REMOVED lines=11> */
.L_x_11135:
[----:B------:R-:W-:Y:S02]  /*13d10*/  IMAD.MOV.U32 R13, RZ, RZ, R6 ;  /* 0x000000ffff0d7224 */ /* 0x000fe400078e0006 */
[----:B------:R-:W-:Y:S01]  /*13d20*/  IMAD.MOV.U32 R12, RZ, RZ, 0x2 ;  /* 0x00000002ff0c7424 */ /* 0x000fe200078e00ff */
[----:B------:R-:W-:-:S13]  /*13d30*/  @!P0 LEA R4, P2, R24, R14, 0x1 ;  /* 0x0000000e18048211 */ /* 0x000fda00078408ff */
[----:B------:R-:W-:Y:S05]  /*13d40*/  WARPSYNC.COLLECTIVE R15, `(.L_x_11136) ;  /* 0x000000000f087348 */ /* 0x000fea0003c00000 */
[----:B------:R0:W1:Y:S02]  /*13d50*/  SHFL.IDX P6, R14, R13, R12, R11 ;  /* 0x0000000c0d0e7389 */ /* 0x00006400000c000b */
[----:B01----:R-:W-:Y:S01]  /*13d60*/  ENDCOLLECTIVE ;  /* 0x000000000000791b */ /* 0x003fe20003800000 */
.L_x_11136:
[----:B------:R-:W-:Y:S02]  /*13d70*/  @!P0 IMAD.X R5, RZ, RZ, R8, P2 ;  /* 0x000000ffff058224 */ /* 0x000fe400010e0608 */
[----:B------:R-:W-:-:S03]  /*13d80*/  VIADD R8, R0, 0x20 ;  /* 0x0000002000087836 */ /* 0x000fc60000000000 */
[----:B------:R-:W-:Y:S01]  /*13d90*/  @!PT LDS RZ, [RZ] ;  /* 0x00000000fffff984 */ /* 0x000fe20000000800 */
[----:B------:R-:W-:Y:S01]  /*13da0*/  @!PT LDS RZ, [RZ] ;  /* 0x00000000fffff984 */ /* 0x000fe20000000800 */
[----:B------:R-:W-:Y:S01]  /*13db0*/  @!PT LDS RZ, [RZ] ;  /* 0x00000000fffff984 */ /* 0x000fe20000000800 */
[----:B------:R0:W-:Y:S02]  /*13dc0*/  @!P0 LDGSTS.E.BYPASS.LTC128B.128 [R21+0x18c00], desc[UR36][R4.64], !P1 ;  /* 0x18c0000004158fae */ /* 0x0001e4000c901d64 */
[----:B------:R-:W-:Y:S01]  /*13dd0*/  ISETP.GE.AND P0, PT, R8, R3, PT ;  /* 0x000000030800720c */ /* 0x000fe20003f06270 */
[----:B------:R-:W-:-:S12]  /*13de0*/  IMAD.MOV.U32 R13, RZ, RZ, R7 ;  /* 0x000000ffff0d7224 */ /* 0x000fd800078e0007 */
[----:B------:R-:W-:Y:S01]  /*13df0*/  @!P0 LEA R9, R17, UR47, 0x1 ;  /* 0x0000002f11098c11 */ /* 0x000fe2000f8e08ff */
[----:B0-----:R-:W-:-:S07]  /*13e00*/  IMAD.MOV.U32 R8, RZ, RZ, R14 ;  /* 0x000000ffff087224 */ /* 0x001fce00078e000e */
[----:B------:R-:W-:Y:S05]  /*13e10*/  WARPSYNC.COLLECTIVE R15, `(.L_x_11137) ;  /* 0x000000000f087348 */ /* 0x000fea0003c00000 */
[----:B------:R0:W1:Y:S02]  /*13e20*/  SHFL.IDX P6, R14, R13, R12, R11 ;  /* 0x0000000c0d0e7389 */ /* 0x00006400000c000b */
[----:B01----:R-:W-:Y:S01]  /*13e30*/  ENDCOLLECTIVE ;  /* 0x000000000000791b */ /* 0x003fe20003800000 */
.L_x_11137:
[----:B------:R-:W-:Y:S02]  /*13e40*/  IMAD.MOV.U32 R13, RZ, RZ, R6 ;  /* 0x000000ffff0d7224 */ /* 0x000fe400078e0006 */
[----:B------:R-:W-:Y:S01]  /*13e50*/  IMAD.MOV.U32 R12, RZ, RZ, 0x3 ;  /* 0x00000003ff0c7424 */ /* 0x000fe200078e00ff */
[----:B------:R-:W-:-:S13]  /*13e60*/  @!P0 LEA R4, P2, R24, R14, 0x1 ;  /* 0x0000000e18048211 */ /* 0x000fda00078408ff */
[----:B------:R-:W-:Y:S05]  /*13e70*/  WARPSYNC.COLLECTIVE R15, `(.L_x_11138) ;  /* 0x000000000f087348 */ /* 0x000fea0003c00000 */
[----:B------:R0:W1:Y:S02]  /*13e80*/  SHFL.IDX P6, R14, R13, R12, R11 ;  /* 0x0000000c0d0e7389 */ /* 0x00006400000c000b */
[----:B01----:R-:W-:Y:S01]  /*13e90*/  ENDCOLLECTIVE ;  /* 0x000000000000791b */ /* 0x003fe20003800000 */
.L_x_11138:
        /* <DEDUP_REMOVED lines=13> */
.L_x_11139:
[----:B------:R-:W-:Y:S02]  /*13f70*/  IMAD.MOV.U32 R13, RZ, RZ, R6 ;  /* 0x000000ffff0d7224 */ /* 0x000fe400078e0006 */
[----:B------:R-:W-:Y:S01]  /*13f80*/  IMAD.MOV.U32 R12, RZ, RZ, 0x4 ;  /* 0x00000004ff0c7424 */ /* 0x000fe200078e00ff */
[----:B------:R-:W-:-:S13]  /*13f90*/  @!P0 LEA R4, P2, R24, R14, 0x1 ;  /* 0x0000000e18048211 */ /* 0x000fda00078408ff */
[----:B------:R-:W-:Y:S05]  /*13fa0*/  WARPSYNC.COLLECTIVE R15, `(.L_x_11140) ;  /* 0x000000000f087348 */ /* 0x000fea0003c00000 */
[----:B------:R0:W1:Y:S02]  /*13fb0*/  SHFL.IDX P6, R14, R13, R12, R11 ;  /* 0x0000000c0d0e7389 */ /* 0x00006400000c000b */
[----:B01----:R-:W-:Y:S01]  /*13fc0*/  ENDCOLLECTIVE ;  /* 0x000000000000791b */ /* 0x003fe20003800000 */
.L_x_11140:
        /* <DEDUP_REMOVED lines=13> */
.L_x_11141:
[----:B------:R-:W-:Y:S02]  /*140a0*/  IMAD.MOV.U32 R13, RZ, RZ, R6 ;  /* 0x000000ffff0d7224 */ /* 0x000fe400078e0006 */
[----:B------:R-:W-:Y:S01]  /*140b0*/  IMAD.MOV.U32 R12, RZ, RZ, 0x5 ;  /* 0x00000005ff0c7424 */ /* 0x000fe200078e00ff */
[----:B------:R-:W-:-:S13]  /*140c0*/  @!P0 LEA R4, P2, R24, R14, 0x1 ;  /* 0x0000000e18048211 */ /* 0x000fda00078408ff */
[----:B------:R-:W-:Y:S05]  /*140d0*/  WARPSYNC.COLLECTIVE R15, `(.L_x_11142) ;  /* 0x000000000f087348 */ /* 0x000fea0003c00000 */
[----:B------:R0:W1:Y:S02]  /*140e0*/  SHFL.IDX P6, R14, R13, R12, R11 ;  /* 0x0000000c0d0e7389 */ /* 0x00006400000c000b */
[----:B01----:R-:W-:Y:S01]  /*140f0*/  ENDCOLLECTIVE ;  /* 0x000000000000791b */ /* 0x003fe20003800000 */
.L_x_11142:
        /* <DEDUP_REMOVED lines=13> */
.L_x_11143:
[----:B------:R-:W-:Y:S02]  /*141d0*/  IMAD.MOV.U32 R13, RZ, RZ, R6 ;  /* 0x000000ffff0d7224 */ /* 0x000fe400078e0006 */
[----:B------:R-:W-:Y:S01]  /*141e0*/  IMAD.MOV.U32 R12, RZ, RZ, 0x6 ;  /* 0x00000006ff0c7424 */ /* 0x000fe200078e00ff */
[----:B------:R-:W-:-:S13]  /*141f0*/  @!P0 LEA R4, P2, R24, R14, 0x1 ;  /* 0x0000000e18048211 */ /* 0x000fda00078408ff */
[----:B------:R-:W-:Y:S05]  /*14200*/  WARPSYNC.COLLECTIVE R15, `(.L_x_11144) ;  /* 0x000000000f087348 */ /* 0x000fea0003c00000 */
[----:B------:R0:W1:Y:S02]  /*14210*/  SHFL.IDX P6, R14, R13, R12, R11 ;  /* 0x0000000c0d0e7389 */ /* 0x00006400000c000b */
[----:B01----:R-:W-:Y:S01]  /*14220*/  ENDCOLLECTIVE ;  /* 0x000000000000791b */ /* 0x003fe20003800000 */
.L_x_11144:
[----:B------:R-:W-:-:S05]  /*14230*/  @!P0 IMAD.X R5, RZ, RZ, R8, P2 ;  /* 0x000000ffff058224 */ /* 0x000fca00010e0608 */
[----:B------:R-:W-:Y:S01]  /*14240*/  @!PT LDS RZ, [RZ] ;  /* 0x00000000fffff984 */ /* 0x000fe20000000800 */
[----:B------:R-:W-:Y:S01]  /*14250*/  @!PT LDS RZ, [RZ] ;  /* 0x00000000fffff984 */ /* 0x000fe20000000800 */
[----:B------:R-:W-:Y:S01]  /*14260*/  @!PT LDS RZ, [RZ] ;  /* 0x00000000fffff984 */ /* 0x000fe20000000800 */
[----:B------:R0:W-:Y:S01]  /*14270*/  @!P0 LDGSTS.E.BYPASS.LTC128B.128 [R21+0x1ac00], desc[UR36][R4.64], !P1 ;  /* 0x1ac0000004158fae */ /* 0x0001e2000c901d64 */
[----:B------:R-:W-:Y:S02]  /*14280*/  IMAD.MOV.U32 R13, RZ, RZ, R7 ;  /* 0x000000ffff0d7224 */ /* 0x000fe400078e0007 */
[----:B0-----:R-:W-:Y:S02]  /*14290*/  VIADD R4, R0, 0x60 ;  /* 0x0000006000047836 */ /* 0x001fe40000000000 */
[----:B------:R-:W-:-:S03]  /*142a0*/  IMAD.MOV.U32 R8, RZ, RZ, R14 ;  /* 0x000000ffff087224 */ /* 0x000fc600078e000e */
[----:B------:R-:W-:-:S13]  /*142b0*/  ISETP.GE.AND P0, PT, R4, R3, PT ;  /* 0x000000030400720c */ /* 0x000fda0003f06270 */
[----:B------:R-:W-:Y:S05]  /*142c0*/  WARPSYNC.COLLECTIVE R15, `(.L_x_11145) ;  /* 0x000000000f087348 */ /* 0x000fea0003c00000 */
[----:B------:R0:W1:Y:S02]  /*142d0*/  SHFL.IDX P6, R14, R13, R12, R11 ;  /* 0x0000000c0d0e7389 */ /* 0x00006400000c000b */
[----:B01----:R-:W-:Y:S01]  /*142e0*/  ENDCOLLECTIVE ;  /* 0x000000000000791b */ /* 0x003fe20003800000 */
.L_x_11145:
[----:B------:R-:W-:Y:S01]  /*142f0*/  @!P0 LEA R9, R17, UR47, 0x1 ;  /* 0x0000002f11098c11 */ /* 0x000fe2000f8e08ff */
[----:B------:R-:W-:Y:S02]  /*14300*/  IMAD.MOV.U32 R13, RZ, RZ, R6 ;  /* 0x000000ffff0d7224 */ /* 0x000fe400078e0006 */
[----:B------:R-:W-:Y:S01]  /*14310*/  IMAD.MOV.U32 R12, RZ, RZ, 0x7 ;  /* 0x00000007ff0c7424 */ /* 0x000fe200078e00ff */
[----:B------:R-:W-:-:S13]  /*14320*/  @!P0 LEA R4, P2, R24, R14, 0x1 ;  /* 0x0000000e18048211 */ /* 0x000fda00078408ff */
[----:B------:R-:W-:Y:S05]  /*14330*/  WARPSYNC.COLLECTIVE R15, `(.L_x_11146) ;  /* 0x000000000f087348 */ /* 0x000fea0003c00000 */
[----:B------:R0:W1:Y:S02]  /*14340*/  SHFL.IDX P6, R14, R13, R12, R11 ;  /* 0x0000000c0d0e7389 */ /* 0x00006400000c000b */
[----:B01----:R-:W-:Y:S01]  /*14350*/  ENDCOLLECTIVE ;  /* 0x000000000000791b */ /* 0x003fe20003800000 */
.L_x_11146:
        /* <DEDUP_REMOVED lines=10> */
.L_x_11147:
[----:B------:R-:W-:Y:S05]  /*14400*/  BRA `(.L_x_11148) ;  /* 0xffffffd000407947 */ /* 0x000fea000383ffff */
.L_x_11082:
[----:B0-----:R-:W-:-:S04]  /*14410*/  IMAD.U32 R3, RZ, RZ, UR47 ;  /* 0x0000002fff037e24 */ /* 0x001fc8000f8e00ff */
[----:B------:R0:W1:Y:S03]  /*14420*/  SYNCS.PHASECHK.TRANS64.TRYWAIT P0, [R3+URZ+0x22820], R0 ;  /* 0x02282000030075a7 */ /* 0x000066000800017f */
[----:B-1----:R-:W-:Y:S05]  /*14430*/  @!P0 NANOSLEEP.SYNCS 0x989680 ;  /* 0x009896800000895d */ /* 0x002fea0003900000 */
[----:B------:R-:W1:Y:S02]  /*14440*/  @!P0 SYNCS.PHASECHK.TRANS64 P0, [R3+URZ+0x22820], R0 ;  /* 0x02282000030085a7 */ /* 0x000e64000800007f */
[----:B-1----:R-:W-:Y:S05]  /*14450*/  @!P0 BRA `(.L_x_11082) ;  /* 0xfffffffc00ec8947 */ /* 0x002fea000383ffff */
[----:B------:R-:W-:Y:S05]  /*14460*/  BRA `(.L_x_11149) ;  /* 0xffffffd000707947 */ /* 0x000fea000383ffff */
.L_x_11084:
[----:B0-----:R-:W-:-:S04]  /*14470*/  IMAD.U32 R3, RZ, RZ, UR47 ;  /* 0x0000002fff037e24 */ /* 0x001fc8000f8e00ff */
[----:B------:R0:W1:Y:S03]  /*14480*/  SYNCS.PHASECHK.TRANS64.TRYWAIT P0, [R3+URZ+0x22860], R0 ;  /* 0x02286000030075a7 */ /* 0x000066000800017f */
[----:B-1----:R-:W-:Y:S05]  /*14490*/  @!P0 NANOSLEEP.SYNCS 0x989680 ;  /* 0x009896800000895d */ /* 0x002fea0003900000 */
[----:B------:R-:W1:Y:S02]  /*144a0*/  @!P0 SYNCS.PHASECHK.TRANS64 P0, [R3+URZ+0x22860], R0 ;  /* 0x02286000030085a7 */ /* 0x000e64000800007f */
[----:B-1----:R-:W-:Y:S05]  /*144b0*/  @!P0 BRA `(.L_x_11084) ;  /* 0xfffffffc00ec8947 */ /* 0x002fea000383ffff */
[----:B------:R-:W-:Y:S05]  /*144c0*/  BRA `(.L_x_11150) ;  /* 0xffffffd0006c7947 */ /* 0x000fea000383ffff */
.L_x_11085:
        /* <DEDUP_REMOVED lines=8> */
.L_x_11152:
[----:B------:R-:W-:Y:S05]  /*14550*/  BSYNC B0 ;  /* 0x0000000000007941 */ /* 0x000fea0003800000 */
.L_x_11151:
[----:B------:R-:W-:Y:S01]  /*14560*/  IMAD.MOV.U32 R13, RZ, RZ, R3 ;  /* 0x000000ffff0d7224 */ /* 0x000fe200078e0003 */
[----:B------:R-:W-:Y:S01]  /*14570*/  LEA R19, R17, UR47, 0x1 ;  /* 0x0000002f11137c11 */ /* 0x000fe2000f8e08ff */
[----:B------:R-:W-:Y:S01]  /*14580*/  IMAD.MOV.U32 R12, RZ, RZ, RZ ;  /* 0x000000ffff0c7224 */ /* 0x000fe200078e00ff */
[C---:B------:R-:W-:Y:S01]  /*14590*/  LOP3.LUT P2, RZ, R8.reuse, 0x2, RZ, 0xc0, !PT ;  /* 0x0000000208ff7812 */ /* 0x040fe2000784c0ff */
[----:B------:R-:W-:Y:S01]  /*145a0*/  IMAD.MOV.U32 R11, RZ, RZ, 0x181f ;  /* 0x0000181fff0b7424 */ /* 0x000fe200078e00ff */
[----:B------:R-:W-:Y:S01]  /*145b0*/  LOP3.LUT P1, RZ, R8, 0x4, RZ, 0xc0, !PT ;  /* 0x0000000408ff7812 */ /* 0x000fe2000782c0ff */
[----:B------:R-:W-:Y:S02]  /*145c0*/  IMAD.MOV.U32 R15, RZ, RZ, -0x1 ;  /* 0xffffffffff0f7424 */ /* 0x000fe400078e00ff */
[----:B------:R-:W-:Y:S01]  /*145d0*/  IMAD.MOV.U32 R0, RZ, RZ, R14 ;  /* 0x000000ffff007224 */ /* 0x000fe200078e000e */
[----:B------:R-:W-:Y:S01]  /*145e0*/  ISETP.LT.OR P3, PT, R35, 0x1, !P1 ;  /* 0x000000012300780c */ /* 0x000fe20004f61670 */
[----:B------:R-:W-:-:S12]  /*145f0*/  IMAD.SHL.U32 R24, R24, 0x2, RZ ;  /* 0x0000000218187824 */ /* 0x000fd800078e00ff */
[----:B------:R-:W-:Y:S05]  /*14600*/  WARPSYNC.COLLECTIVE R15, `(.L_x_11153) ;  /* 0x000000000f087348 */ /* 0x000fea0003c00000 */
[----:B------:R0:W1:Y:S02]  /*14610*/  SHFL.IDX P6, R14, R13, R12, R11 ;  /* 0x0000000c0d0e7389 */ /* 0x00006400000c000b */
[----:B01----:R-:W-:Y:S01]  /*14620*/  ENDCOLLECTIVE ;  /* 0x000000000000791b */ /* 0x003fe20003800000 */
.L_x_11153:
[----:B------:R-:W-:Y:S02]  /*14630*/  IMAD.MOV.U32 R13, RZ, RZ, R10 ;  /* 0x000000ffff0d7224 */ /* 0x000fe400078e000a */
[----:B------:R-:W-:Y:S01]  /*14640*/  IMAD.MOV.U32 R12, RZ, RZ, 0x1 ;  /* 0x00000001ff0c7424 */ /* 0x000fe200078e00ff */
[----:B------:R-:W-:-:S13]  /*14650*/  IADD3 R4, P0, R14, R24, RZ ;  /* 0x000000180e047210 */ /* 0x000fda0007f1e0ff */
[----:B------:R-:W-:Y:S05]  /*14660*/  WARPSYNC.COLLECTIVE R15, `(.L_x_11154) ;  /* 0x000000000f087348 */ /* 0x000fea0003c00000 */
[----:B------:R0:W1:Y:S02]  /*14670*/  SHFL.IDX P6, R14, R13, R12, R11 ;  /* 0x0000000c0d0e7389 */ /* 0x00006400000c000b */
[----:B01----:R-:W-:Y:S01]  /*14680*/  ENDCOLLECTIVE ;  /* 0x000000000000791b */ /* 0x003fe20003800000 */
.L_x_11154:
        /* <DEDUP_REMOVED lines=12> */
.L_x_11155:
[----:B------:R-:W-:Y:S01]  /*14750*/  @!PT LDS RZ, [RZ] ;  /* 0x00000000fffff984 */ /* 0x000fe20000000800 */
[----:B------:R-:W-:Y:S01]  /*14760*/  @!PT LDS RZ, [RZ] ;  /* 0x00000000fffff984 */ /* 0x000fe20000000800 */
[----:B------:R-:W-:Y:S01]  /*14770*/  @!PT LDS RZ, [RZ] ;  /* 0x00000000fffff984 */ /* 0x000fe20000000800 */
[----:B------:R-:W-:Y:S01]  /*14780*/  LDGSTS.E.BYPASS.LTC128B.128 [R19+0x3400], desc[UR36][R4.64+0x80], !P0 ;  /* 0x0340008004137fae */ /* 0x000fe2000c101d64 */
[----:B------:R-:W-:Y:S01]  /*14790*/  LOP3.LUT P0, RZ, R8, 0x8, RZ, 0xc0, !PT ;  /* 0x0000000808ff7812 */ /* 0x000fe2000780c0ff */
[----:B------:R-:W-:Y:S02]  /*147a0*/  IMAD.MOV.U32 R8, RZ, RZ, RZ ;  /* 0x000000ffff087224 */ /* 0x000fe400078e00ff */
        /* <DEDUP_REMOVED lines=9> */
.L_x_11156:
        /* <DEDUP_REMOVED lines=12> */
.L_x_11157:
        /* <DEDUP_REMOVED lines=14> */
.L_x_11158:
        /* <DEDUP_REMOVED lines=12> */
.L_x_11159:
        /* <DEDUP_REMOVED lines=14> */
.L_x_11160:
        /* <DEDUP_REMOVED lines=12> */
.L_x_11161:
        /* <DEDUP_REMOVED lines=14> */
.L_x_11162:
[----:B------:R-:W-:Y:S01]  /*14d20*/  IMAD.X R5, RZ, RZ, R0, P3 ;  /* 0x000000ffff057224 */ /* 0x000fe200018e0600 */
[----:B------:R-:W-:Y:S01]  /*14d30*/  ISETP.LT.OR P3, PT, R35, 0x41, P4 ;  /* 0x000000412300780c */ /* 0x000fe20002761670 */
[----:B------:R-:W-:Y:S02]  /*14d40*/  VIADD R0, R19, 0x400 ;  /* 0x0000040013007836 */ /* 0x000fe40000000000 */
[----:B------:R-:W-:-:S10]  /*14d50*/  IMAD.MOV.U32 R13, RZ, RZ, R3 ;  /* 0x000000ffff0d7224 */ /* 0x000fd400078e0003 */
        /* <DEDUP_REMOVED lines=9> */
.L_x_11163:
        /* <DEDUP_REMOVED lines=9> */
.L_x_11092:
[----:B-1----:R1:W2:Y:S02]  /*14e80*/  SYNCS.PHASECHK.TRANS64.TRYWAIT P0, [R32+URZ+0x22840], R31 ;  /* 0x0228401f200075a7 */ /* 0x0022a4000800017f */
[----:B--2---:R-:W-:Y:S05]  /*14e90*/  @!P0 NANOSLEEP.SYNCS 0x989680 ;  /* 0x009896800000895d */ /* 0x004fea0003900000 */
[----:B------:R-:W2:Y:S02]  /*14ea0*/  @!P0 SYNCS.PHASECHK.TRANS64 P0, [R32+URZ+0x22840], R31 ;  /* 0x0228401f200085a7 */ /* 0x000ea4000800007f */
[----:B--2---:R-:W-:Y:S05]  /*14eb0*/  @!P0 BRA `(.L_x_11092) ;  /* 0xfffffffc00f08947 */ /* 0x004fea000383ffff */
[----:B------:R-:W-:Y:S05]  /*14ec0*/  BRA `(.L_x_11165) ;  /* 0xffffffd000947947 */ /* 0x000fea000383ffff */
.L_x_11093:
        /* <DEDUP_REMOVED lines=8> */
.L_x_11167:
[----:B------:R-:W-:Y:S05]  /*14f50*/  BSYNC B1 ;  /* 0x0000000000017941 */ /* 0x000fea0003800000 */
.L_x_11166:
        /* <DEDUP_REMOVED lines=9> */
.L_x_11168:
[----:B------:R-:W-:Y:S02]  /*14ff0*/  IMAD.MOV.U32 R13, RZ, RZ, R3 ;  /* 0x000000ffff0d7224 */ /* 0x000fe400078e0003 */
[----:B------:R-:W-:Y:S01]  /*15000*/  IMAD.MOV.U32 R12, RZ, RZ, 0x1 ;  /* 0x00000001ff0c7424 */ /* 0x000fe200078e00ff */
[----:B------:R-:W-:-:S13]  /*15010*/  IADD3 R4, P0, R14, R24, RZ ;  /* 0x000000180e047210 */ /* 0x000fda0007f1e0ff */
[----:B------:R-:W-:Y:S05]  /*15020*/  WARPSYNC.COLLECTIVE R15, `(.L_x_11169) ;  /* 0x000000000f087348 */ /* 0x000fea0003c00000 */
[----:B------:R0:W1:Y:S02]  /*15030*/  SHFL.IDX P6, R14, R13, R12, R11 ;  /* 0x0000000c0d0e7389 */ /* 0x00006400000c000b */
[----:B01----:R-:W-:Y:S01]  /*15040*/  ENDCOLLECTIVE ;  /* 0x000000000000791b */ /* 0x003fe20003800000 */
.L_x_11169:
        /* <DEDUP_REMOVED lines=10> */
.L_x_11170:
[----:B------:R-:W-:Y:S02]  /*150f0*/  IMAD.MOV.U32 R13, RZ, RZ, R3 ;  /* 0x000000ffff0d7224 */ /* 0x000fe400078e0003 */
[----:B------:R-:W-:Y:S01]  /*15100*/  IMAD.MOV.U32 R12, RZ, RZ, 0x2 ;  /* 0x00000002ff0c7424 */ /* 0x000fe200078e00ff */
[----:B------:R-:W-:-:S13]  /*15110*/  IADD3 R6, P0, R14, R24, RZ ;  /* 0x000000180e067210 */ /* 0x000fda0007f1e0ff */
[----:B------:R-:W-:Y:S05]  /*15120*/  WARPSYNC.COLLECTIVE R15, `(.L_x_11171) ;  /* 0x000000000f087348 */ /* 0x000fea0003c00000 */
[----:B------:R0:W1:Y:S02]  /*15130*/  SHFL.IDX P6, R14, R13, R12, R11 ;  /* 0x0000000c0d0e7389 */ /* 0x00006400000c000b */
[----:B01----:R-:W-:Y:S01]  /*15140*/  ENDCOLLECTIVE ;  /* 0x000000000000791b */ /* 0x003fe20003800000 */
.L_x_11171:
        /* <DEDUP_REMOVED lines=10> */
.L_x_11172:
[----:B------:R-:W-:Y:S02]  /*151f0*/  IMAD.MOV.U32 R13, RZ, RZ, R3 ;  /* 0x000000ffff0d7224 */ /* 0x000fe400078e0003 */
[----:B------:R-:W-:Y:S01]  /*15200*/  IMAD.MOV.U32 R12, RZ, RZ, 0x3 ;  /* 0x00000003ff0c7424 */ /* 0x000fe200078e00ff */
[----:B------:R-:W-:-:S13]  /*15210*/  IADD3 R6, P0, R14, R24, RZ ;  /* 0x000000180e067210 */ /* 0x000fda0007f1e0ff */
[----:B------:R-:W-:Y:S05]  /*15220*/  WARPSYNC.COLLECTIVE R15, `(.L_x_11173) ;  /* 0x000000000f087348 */ /* 0x000fea0003c00000 */
[----:B------:R0:W1:Y:S02]  /*15230*/  SHFL.IDX P6, R14, R13, R12, R11 ;  /* 0x0000000c0d0e7389 */ /* 0x00006400000c000b */
[----:B01----:R-:W-:Y:S01]  /*15240*/  ENDCOLLECTIVE ;  /* 0x000000000000791b */ /* 0x003fe20003800000 */
.L_x_11173:
        /* <DEDUP_REMOVED lines=10> */
.L_x_11174:
[----:B------:R-:W-:Y:S02]  /*152f0*/  IMAD.MOV.U32 R13, RZ, RZ, R3 ;  /* 0x000000ffff0d7224 */ /* 0x000fe400078e0003 */
[----:B------:R-:W-:Y:S01]  /*15300*/  IMAD.MOV.U32 R12, RZ, RZ, 0x4 ;  /* 0x00000004ff0c7424 */ /* 0x000fe200078e00ff */
[----:B------:R-:W-:-:S13]  /*15310*/  IADD3 R4, P0, R14, R24, RZ ;  /* 0x000000180e047210 */ /* 0x000fda0007f1e0ff */
[----:B------:R-:W-:Y:S05]  /*15320*/  WARPSYNC.COLLECTIVE R15, `(.L_x_11175) ;  /* 0x000000000f087348 */ /* 0x000fea0003c00000 */
[----:B------:R0:W1:Y:S02]  /*15330*/  SHFL.IDX P6, R14, R13, R12, R11 ;  /* 0x0000000c0d0e7389 */ /* 0x00006400000c000b */
[----:B01----:R-:W-:Y:S01]  /*15340*/  ENDCOLLECTIVE ;  /* 0x000000000000791b */ /* 0x003fe20003800000 */
.L_x_11175:
        /* <DEDUP_REMOVED lines=10> */
.L_x_11176:
[----:B------:R-:W-:Y:S02]  /*153f0*/  IMAD.MOV.U32 R13, RZ, RZ, R3 ;  /* 0x000000ffff0d7224 */ /* 0x000fe400078e0003 */
[----:B------:R-:W-:Y:S01]  /*15400*/  IMAD.MOV.U32 R12, RZ, RZ, 0x5 ;  /* 0x00000005ff0c7424 */ /* 0x000fe200078e00ff */
[----:B------:R-:W-:-:S13]  /*15410*/  IADD3 R4, P0, R14, R24, RZ ;  /* 0x000000180e047210 */ /* 0x000fda0007f1e0ff */
[----:B------:R-:W-:Y:S05]  /*15420*/  WARPSYNC.COLLECTIVE R15, `(.L_x_11177) ;  /* 0x000000000f087348 */ /* 0x000fea0003c00000 */
[----:B------:R0:W1:Y:S02]  /*15430*/  SHFL.IDX P6, R14, R13, R12, R11 ;  /* 0x0000000c0d0e7389 */ /* 0x00006400000c000b */
[----:B01----:R-:W-:Y:S01]  /*15440*/  ENDCOLLECTIVE ;  /* 0x000000000000791b */ /* 0x003fe20003800000 */
.L_x_11177:
        /* <DEDUP_REMOVED lines=10> */
.L_x_11178:
[----:B------:R-:W-:Y:S01]  /*154f0*/  IMAD.MOV.U32 R37, RZ, RZ, R14 ;  /* 0x000000ffff257224 */ /* 0x000fe200078e000e */
[----:B------:R-:W-:Y:S06]  /*15500*/  BRA `(.L_x_11179) ;  /* 0xffffffcc00ec7947 */ /* 0x000fec000383ffff */
.L_x_11098:
[----:B---3--:R3:W4:Y:S02]  /*15510*/  SYNCS.PHASECHK.TRANS64.TRYWAIT P0, [R32+URZ+0x22860], R31 ;  /* 0x0228601f200075a7 */ /* 0x008724000800017f */
[----:B----4-:R-:W-:Y:S05]  /*15520*/  @!P0 NANOSLEEP.SYNCS 0x989680 ;  /* 0x009896800000895d */ /* 0x010fea0003900000 */
[----:B------:R-:W4:Y:S02]  /*15530*/  @!P0 SYNCS.PHASECHK.TRANS64 P0, [R32+URZ+0x22860], R31 ;  /* 0x0228601f200085a7 */ /* 0x000f24000800007f */
[----:B----4-:R-:W-:Y:S05]  /*15540*/  @!P0 BRA `(.L_x_11098) ;  /* 0xfffffffc00f08947 */ /* 0x010fea000383ffff */
[----:B------:R-:W-:Y:S05]  /*15550*/  BRA `(.L_x_11180) ;  /* 0xffffffd000387947 */ /* 0x000fea000383ffff */
.L_x_11099:
        /* <DEDUP_REMOVED lines=8> */
.L_x_11182:
[----:B------:R-:W-:Y:S05]  /*155e0*/  BSYNC B1 ;  /* 0x0000000000017941 */ /* 0x000fea0003800000 */
.L_x_11181:
        /* <DEDUP_REMOVED lines=9> */
.L_x_11183:
[----:B------:R-:W-:Y:S02]  /*15680*/  IMAD.MOV.U32 R8, RZ, RZ, RZ ;  /* 0x000000ffff087224 */ /* 0x000fe400078e00ff */
[----:B------:R-:W-:Y:S02]  /*15690*/  IMAD.MOV.U32 R13, RZ, RZ, R27 ;  /* 0x000000ffff0d7224 */ /* 0x000fe400078e001b */
[----:B------:R-:W-:Y:S01]  /*156a0*/  IMAD.MOV.U32 R12, RZ, RZ, 0x1 ;  /* 0x00000001ff0c7424 */ /* 0x000fe200078e00ff */
[----:B------:R-:W-:-:S13]  /*156b0*/  IADD3 R4, P0, R14, R24, RZ ;  /* 0x000000180e047210 */ /* 0x000fda0007f1e0ff */
[----:B------:R-:W-:Y:S05]  /*156c0*/  WARPSYNC.COLLECTIVE R15, `(.L_x_11184) ;  /* 0x000000000f087348 */ /* 0x000fea0003c00000 */
[----:B------:R0:W1:Y:S02]  /*156d0*/  SHFL.IDX P6, R14, R13, R12, R11 ;  /* 0x0000000c0d0e7389 */ /* 0x00006400000c000b */
[----:B01----:R-:W-:Y:S01]  /*156e0*/  ENDCOLLECTIVE ;  /* 0x000000000000791b */ /* 0x003fe20003800000 */
.L_x_11184:
        /* <DEDUP_REMOVED lines=13> */
.L_x_11185:
[----:B------:R-:W-:Y:S02]  /*157c0*/  IMAD.MOV.U32 R13, RZ, RZ, R27 ;  /* 0x000000ffff0d7224 */ /* 0x000fe400078e001b */
[----:B------:R-:W-:Y:S01]  /*157d0*/  IMAD.MOV.U32 R12, RZ, RZ, 0x2 ;  /* 0x00000002ff0c7424 */ /* 0x000fe200078e00ff */
[----:B------:R-:W-:-:S13]  /*157e0*/  IADD3 R4, P0, R14, R24, RZ ;  /* 0x000000180e047210 */ /* 0x000fda0007f1e0ff */
[----:B------:R-:W-:Y:S05]  /*157f0*/  WARPSYNC.COLLECTIVE R15, `(.L_x_11186) ;  /* 0x000000000f087348 */ /* 0x000fea0003c00000 */
[----:B------:R0:W1:Y:S02]  /*15800*/  SHFL.IDX P6, R14, R13, R12, R11 ;  /* 0x0000000c0d0e7389 */ /* 0x00006400000c000b */
[----:B01----:R-:W-:Y:S01]  /*15810*/  ENDCOLLECTIVE ;  /* 0x000000000000791b */ /* 0x003fe20003800000 */
.L_x_11186:
        /* <DEDUP_REMOVED lines=13> */
.L_x_11187:
[----:B------:R-:W-:Y:S02]  /*158f0*/  IMAD.MOV.U32 R13, RZ, RZ, R27 ;  /* 0x000000ffff0d7224 */ /* 0x000fe400078e001b */
[----:B------:R-:W-:Y:S01]  /*15900*/  IMAD.MOV.U32 R12, RZ, RZ, 0x3 ;  /* 0x00000003ff0c7424 */ /* 0x000fe200078e00ff */
[----:B------:R-:W-:-:S13]  /*15910*/  IADD3 R4, P0, R14, R24, RZ ;  /* 0x000000180e047210 */ /* 0x000fda0007f1e0ff */
[----:B------:R-:W-:Y:S05]  /*15920*/  WARPSYNC.COLLECTIVE R15, `(.L_x_11188) ;  /* 0x000000000f087348 */ /* 0x000fea0003c00000 */
[----:B------:R0:W1:Y:S02]  /*15930*/  SHFL.IDX P6, R14, R13, R12, R11 ;  /* 0x0000000c0d0e7389 */ /* 0x00006400000c000b */
[----:B01----:R-:W-:Y:S01]  /*15940*/  ENDCOLLECTIVE ;  /* 0x000000000000791b */ /* 0x003fe20003800000 */
.L_x_11188:
        /* <DEDUP_REMOVED lines=13> */
.L_x_11189:
[----:B------:R-:W-:Y:S02]  /*15a20*/  IMAD.MOV.U32 R13, RZ, RZ, R27 ;  /* 0x000000ffff0d7224 */ /* 0x000fe400078e001b */
[----:B------:R-:W-:Y:S01]  /*15a30*/  IMAD.MOV.U32 R12, RZ, RZ, 0x4 ;  /* 0x00000004ff0c7424 */ /* 0x000fe200078e00ff */
[----:B------:R-:W-:-:S13]  /*15a40*/  IADD3 R4, P0, R14, R24, RZ ;  /* 0x000000180e047210 */ /* 0x000fda0007f1e0ff */
[----:B------:R-:W-:Y:S05]  /*15a50*/  WARPSYNC.COLLECTIVE R15, `(.L_x_11190) ;  /* 0x000000000f087348 */ /* 0x000fea0003c00000 */
[----:B------:R0:W1:Y:S02]  /*15a60*/  SHFL.IDX P6, R14, R13, R12, R11 ;  /* 0x0000000c0d0e7389 */ /* 0x00006400000c000b */
[----:B01----:R-:W-:Y:S01]  /*15a70*/  ENDCOLLECTIVE ;  /* 0x000000000000791b */ /* 0x003fe20003800000 */
.L_x_11190:
        /* <DEDUP_REMOVED lines=13> */
.L_x_11191:
[----:B------:R-:W-:Y:S02]  /*15b50*/  IMAD.MOV.U32 R13, RZ, RZ, R27 ;  /* 0x000000ffff0d7224 */ /* 0x000fe400078e001b */
[----:B------:R-:W-:Y:S01]  /*15b60*/  IMAD.MOV.U32 R12, RZ, RZ, 0x5 ;  /* 0x00000005ff0c7424 */ /* 0x000fe200078e00ff */
[----:B------:R-:W-:-:S13]  /*15b70*/  IADD3 R4, P0, R14, R24, RZ ;  /* 0x000000180e047210 */ /* 0x000fda0007f1e0ff */
[----:B------:R-:W-:Y:S05]  /*15b80*/  WARPSYNC.COLLECTIVE R15, `(.L_x_11192) ;  /* 0x000000000f087348 */ /* 0x000fea0003c00000 */
[----:B------:R0:W1:Y:S02]  /*15b90*/  SHFL.IDX P6, R14, R13, R12, R11 ;  /* 0x0000000c0d0e7389 */ /* 0x00006400000c000b */
[----:B01----:R-:W-:Y:S01]  /*15ba0*/  ENDCOLLECTIVE ;  /* 0x000000000000791b */ /* 0x003fe20003800000 */
.L_x_11192:
        /* <DEDUP_REMOVED lines=13> */
.L_x_11193:
[----:B------:R-:W-:Y:S05]  /*15c80*/  BRA `(.L_x_11194) ;  /* 0xffffffcc00887947 */ /* 0x000fea000383ffff */
.L_x_11104:
[----:B0-----:R0:W4:Y:S02]  /*15c90*/  SYNCS.PHASECHK.TRANS64.TRYWAIT P0, [R4+URZ+0x22820], R8 ;  /* 0x02282008040075a7 */ /* 0x001124000800017f */
[----:B----4-:R-:W-:Y:S05]  /*15ca0*/  @!P0 NANOSLEEP.SYNCS 0x989680 ;  /* 0x009896800000895d */ /* 0x010fea0003900000 */
[----:B------:R-:W4:Y:S02]  /*15cb0*/  @!P0 SYNCS.PHASECHK.TRANS64 P0, [R4+URZ+0x22820], R8 ;  /* 0x02282008040085a7 */ /* 0x000f24000800007f */
[----:B----4-:R-:W-:Y:S05]  /*15cc0*/  @!P0 BRA `(.L_x_11104) ;  /* 0xfffffffc00f08947 */ /* 0x010fea000383ffff */
[----:B------:R-:W-:Y:S05]  /*15cd0*/  BRA `(.L_x_11195) ;  /* 0xffffffd000107947 */ /* 0x000fea000383ffff */
.L_x_11105:
[----:B------:R-:W-:Y:S01]  /*15ce0*/  BSSY B0, `(.L_x_11196) ;  /* 0x0000008000007945 */ /* 0x000fe20003800000 */
[----:B------:R-:W-:Y:S02]  /*15cf0*/  IMAD.MOV.U32 R13, RZ, RZ, R16 ;  /* 0x000000ffff0d7224 */ /* 0x000fe400078e0010 */
[----:B------:R-:W-:Y:S02]  /*15d00*/  IMAD.MOV.U32 R12, RZ, RZ, RZ ;  /* 0x000000ffff0c7224 */ /* 0x000fe400078e00ff */
[----:B------:R-:W-:Y:S02]  /*15d10*/  IMAD.MOV.U32 R11, RZ, RZ, 0x1f ;  /* 0x0000001fff0b7424 */ /* 0x000fe400078e00ff */
[----:B------:R-:W-:-:S07]  /*15d20*/  IMAD.MOV.U32 R15, RZ, RZ, -0x1 ;  /* 0xffffffffff0f7424 */ /* 0x000fce00078e00ff */
[----:B0123-5:R-:W-:Y:S05]  /*15d30*/  WARPSYNC.COLLECTIVE R15, `(.L_x_11197) ;  /* 0x000000000f087348 */ /* 0x02ffea0003c00000 */
[----:B------:R4:W0:Y:S02]  /*15d40*/  SHFL.IDX P6, R14, R13, R12, R11 ;  /* 0x0000000c0d0e7389 */ /* 0x00082400000c000b */
[----:B012345:R-:W-:Y:S01]  /*15d50*/  ENDCOLLECTIVE ;  /* 0x000000000000791b */ /* 0x03ffe20003800000 */
.L_x_11197:
[----:B------:R-:W-:Y:S05]  /*15d60*/  BSYNC B0 ;  /* 0x0000000000007941 */ /* 0x000fea0003800000 */
.L_x_11196:
[----:B------:R-:W-:Y:S05]  /*15d70*/  BRA `(.L_x_11198) ;  /* 0xffffffcc00f87947 */ /* 0x000fea000383ffff */
.L_x_11106:
[----:B------:R-:W-:Y:S01]  /*15d80*/  BSSY B0, `(.L_x_11199) ;  /* 0x0000006000007945 */ /* 0x000fe20003800000 */
[----:B------:R-:W-:-:S07]  /*15d90*/  IMAD.MOV.U32 R15, RZ, RZ, -0x1 ;  /* 0xffffffffff0f7424 */ /* 0x000fce00078e00ff */
[----:B-12345:R-:W-:Y:S05]  /*15da0*/  WARPSYNC.COLLECTIVE R15, `(.L_x_11200) ;  /* 0x000000000f0c7348 */ /* 0x03efea0003c00000 */
[----:B------:R-:W-:Y:S02]  /*15db0*/  ELECT P6, UR62, PT ;  /* 0x00000000003e782f */ /* 0x000fe400038c0000 */
[----:B------:R-:W-:Y:S01]  /*15dc0*/  MOV R14, UR62 ;  /* 0x0000003e000e7c02 */ /* 0x000fe20008000f00 */
[----:B-12345:R-:W-:Y:S10]  /*15dd0*/  ENDCOLLECTIVE ;  /* 0x000000000000791b */ /* 0x03eff40003800000 */
.L_x_11200:
[----:B------:R-:W-:Y:S05]  /*15de0*/  BSYNC B0 ;  /* 0x0000000000007941 */ /* 0x000fea0003800000 */
.L_x_11199:
[----:B------:R-:W-:Y:S05]  /*15df0*/  BRA `(.L_x_11201) ;  /* 0xffffffcc00ec7947 */ /* 0x000fea000383ffff */
.L_x_11108:
[----:B------:R0:W0:Y:S02]  /*15e00*/  SYNCS.PHASECHK.TRANS64.TRYWAIT P1, [R5+URZ+0x22840], R0 ;  /* 0x02284000050075a7 */ /* 0x000024000802017f */
[----:B0-----:R-:W-:Y:S05]  /*15e10*/  @!P1 NANOSLEEP.SYNCS 0x989680 ;  /* 0x009896800000995d */ /* 0x001fea0003900000 */
[----:B------:R-:W0:Y:S02]  /*15e20*/  @!P1 SYNCS.PHASECHK.TRANS64 P1, [R5+URZ+0x22840], R0 ;  /* 0x02284000050095a7 */ /* 0x000e24000802007f */
[----:B0-----:R-:W-:Y:S05]  /*15e30*/  @!P1 BRA `(.L_x_11108) ;  /* 0xfffffffc00f09947 */ /* 0x001fea000383ffff */
[----:B------:R-:W-:Y:S05]  /*15e40*/  BRA `(.L_x_11202) ;  /* 0xffffffd0000c7947 */ /* 0x000fea000383ffff */
.L_x_11110:
[----:B------:R0:W0:Y:S02]  /*15e50*/  SYNCS.PHASECHK.TRANS64.TRYWAIT P1, [R21+URZ+0x22840], R2 ;  /* 0x02284002150075a7 */ /* 0x000024000802017f */
[----:B0-----:R-:W-:Y:S05]  /*15e60*/  @!P1 NANOSLEEP.SYNCS 0x989680 ;  /* 0x009896800000995d */ /* 0x001fea0003900000 */
[----:B------:R-:W0:Y:S02]  /*15e70*/  @!P1 SYNCS.PHASECHK.TRANS64 P1, [R21+URZ+0x22840], R2 ;  /* 0x02284002150095a7 */ /* 0x000e24000802007f */
[----:B0-----:R-:W-:Y:S05]  /*15e80*/  @!P1 BRA `(.L_x_11110) ;  /* 0xfffffffc00f09947 */ /* 0x001fea000383ffff */
[----:B------:R-:W-:Y:S05]  /*15e90*/  BRA `(.L_x_11203) ;  /* 0xffffffd000187947 */ /* 0x000fea000383ffff */
.L_x_11112:
[----:B------:R0:W0:Y:S02]  /*15ea0*/  SYNCS.PHASECHK.TRANS64.TRYWAIT P1, [R5+URZ+0x22860], R0 ;  /* 0x02286000050075a7 */ /* 0x000024000802017f */
[----:B0-----:R-:W-:Y:S05]  /*15eb0*/  @!P1 NANOSLEEP.SYNCS 0x989680 ;  /* 0x009896800000995d */ /* 0x001fea0003900000 */
[----:B------:R-:W0:Y:S02]  /*15ec0*/  @!P1 SYNCS.PHASECHK.TRANS64 P1, [R5+URZ+0x22860], R0 ;  /* 0x02286000050095a7 */ /* 0x000e24000802007f */
[----:B0-----:R-:W-:Y:S05]  /*15ed0*/  @!P1 BRA `(.L_x_11112) ;  /* 0xfffffffc00f09947 */ /* 0x001fea000383ffff */
[----:B------:R-:W-:Y:S05]  /*15ee0*/  BRA `(.L_x_11204) ;  /* 0xffffffd000147947 */ /* 0x000fea000383ffff */
.L_x_11205:
        /* <DEDUP_REMOVED lines=9> */
.L_x_15667:


//--------------------- .text._ZN7cutlass13device_kernelIN5flash11enable_sm90INS1_16FlashAttnFwdSm90INS1_25CollectiveMainloopFwdSm90ILi2EN4cute5tupleIJNS5_1CILi1EEES8_S8_EEENS6_IJNS7_ILi128EEENS7_ILi96EEENS7_ILi64EEEEEELi256ENS_10bfloat16_tEfNS_4arch4Sm90ELb0ELb1ELb0ELb0ELb1ELb0ELb1ELb1ELb0ELb1ELb1ELb0EEENS1_21CollectiveEpilogueFwdINS6_IJSA_NS7_ILi256EEESB_EEES9_SE_SG_Li256ELb0ELb1ELb1ELb0EEENS1_19SingleTileSchedulerILb0ELb1ELb1ELi128EEEEEEEEEvNT_6ParamsE --------------------------
	.section	.text._ZN7cutlass13device_kernelIN5flash11enable_sm90INS1_16FlashAttnFwdSm90INS1_25CollectiveMainloopFwdSm90ILi2EN4cute5tupleIJNS5_1CILi1EEES8_S8_EEENS6_IJNS7_ILi128EEENS7_ILi96EEENS7_ILi64EEEEEELi256ENS_10bfloat16_tEfNS_4arch4Sm90ELb0ELb1ELb0ELb0ELb1ELb0ELb1ELb1ELb0ELb1ELb1ELb0EEENS1_21CollectiveEpilogueFwdINS6_IJSA_NS7_ILi256EEESB_EEES9_SE_SG_Li256ELb0ELb1ELb1ELb0EEENS1_19SingleTileSchedulerILb0ELb1ELb1ELi128EEEEEEEEEvNT_6ParamsE,"ax",@progbits
	.align	128
.text._ZN7cutlass13device_kernelIN5flash11enable_sm90INS1_16FlashAttnFwdSm90INS1_25CollectiveMainloopFwdSm90ILi2EN4cute5tupleIJNS5_1CILi1EEES8_S8_EEENS6_IJNS7_ILi128EEENS7_ILi96EEENS7_ILi64EEEEEELi256ENS_10bfloat16_tEfNS_4arch4Sm90ELb0ELb1ELb0ELb0ELb1ELb0ELb1ELb1ELb0ELb1ELb1ELb0EEENS1_21CollectiveEpilogueFwdINS6_IJSA_NS7_ILi256EEESB_EEES9_SE_SG_Li256ELb0ELb1ELb1ELb0EEENS1_19SingleTileSchedulerILb0ELb1ELb1ELi128EEEEEEEEEvNT_6ParamsE:
        .type           _ZN7cutlass13device_kernelIN5flash11enable_sm90INS1_16FlashAttnFwdSm90INS1_25CollectiveMainloopFwdSm90ILi2EN4cute5tupleIJNS5_1CILi1EEES8_S8_EEENS6_IJNS7_ILi128EEENS7_ILi96EEENS7_ILi64EEEEEELi256ENS_10bfloat16_tEfNS_4arch4Sm90ELb0ELb1ELb0ELb0ELb1ELb0ELb1ELb1ELb0ELb1ELb1ELb0EEENS1_21CollectiveEpilogueFwdINS6_IJSA_NS7_ILi256EEESB_EEES9_SE_SG_Li256ELb0ELb1ELb1ELb0EEENS1_19SingleTileSchedulerILb0ELb1ELb1ELi128EEEEEEEEEvNT_6ParamsE,@function
        .size           _ZN7cutlass13device_kernelIN5flash11enable_sm90INS1_16FlashAttnFwdSm90INS1_25CollectiveMainloopFwdSm90ILi2EN4cute5tupleIJNS5_1CILi1EEES8_S8_EEENS6_IJNS7_ILi128EEENS7_ILi96EEENS7_ILi64EEEEEELi256ENS_10bfloat16_tEfNS_4arch4Sm90ELb0ELb1ELb0ELb0ELb1ELb0ELb1ELb1ELb0ELb1ELb1ELb0EEENS1_21CollectiveEpilogueFwdINS6_IJSA_NS7_ILi256EEESB_EEES9_SE_SG_Li256ELb0ELb1ELb1ELb0EEENS1_19SingleTileSchedulerILb0ELb1ELb1ELi128EEEEEEEEEvNT_6ParamsE,(.L_x_15668 - _ZN7cutlass13device_kernelIN5flash11enable_sm90INS1_16FlashAttnFwdSm90INS1_25CollectiveMainloopFwdSm90ILi2EN4cute5tupleIJNS5_1CILi1EEES8_S8_EEENS6_IJNS7_ILi128EEENS7_ILi96EEENS7_ILi64EEEEEELi256ENS_10bfloat16_tEfNS_4arch4Sm90ELb0ELb1ELb0ELb0ELb1ELb0ELb1ELb1ELb0ELb1ELb1ELb0EEENS1_21CollectiveEpilogueFwdINS6_IJSA_NS7_ILi256EEESB_EEES9_SE_SG_Li256ELb0ELb1ELb1ELb0EEENS1_19SingleTileSchedulerILb0ELb1ELb1ELi128EEEEEEEEEvNT_6ParamsE)
        .other          _ZN7cutlass13device_kernelIN5flash11enable_sm90INS1_16FlashAttnFwdSm90INS1_25CollectiveMainloopFwdSm90ILi2EN4cute5tupleIJNS5_1CILi1EEES8_S8_EEENS6_IJNS7_ILi128EEENS7_ILi96EEENS7_ILi64EEEEEELi256ENS_10bfloat16_tEfNS_4arch4Sm90ELb0ELb1ELb0ELb0ELb1ELb0ELb1ELb1ELb0ELb1ELb1ELb0EEENS1_21CollectiveEpilogueFwdINS6_IJSA_NS7_ILi256EEESB_EEES9_SE_SG_Li256ELb0ELb1ELb1ELb0EEENS1_19SingleTileSchedulerILb0ELb1ELb1ELi128EEEEEEEEEvNT_6ParamsE,@"STO_CUDA_ENTRY STV_DEFAULT"
_ZN7cutlass13device_kernelIN5flash11enable_sm90INS1_16FlashAttnFwdSm90INS1_25CollectiveMainloopFwdSm90ILi2EN4cute5tupleIJNS5_1CILi1EEES8_S8_EEENS6_IJNS7_ILi128EEENS7_ILi96EEENS7_ILi64EEEEEELi256ENS_10bfloat16_tEfNS_4arch4Sm90ELb0ELb1ELb0ELb0ELb1ELb0ELb1ELb1ELb0ELb1ELb1ELb0EEENS1_21CollectiveEpilogueFwdINS6_IJSA_NS7_ILi256EEESB_EEES9_SE_SG_Li256ELb0ELb1ELb1ELb0EEENS1_19SingleTileSchedulerILb0ELb1ELb1ELi128EEEEEEEEEvNT_6ParamsE:
        /* <DEDUP_REMOVED lines=9> */
[----:B------:R1:W2:Y:S01]  /*0090*/  SHFL.IDX PT, R3, R73, RZ, 0x1f ;  /* 0x00001fff49037589 */ /* 0x0002a200000e0000 */
        /* <DEDUP_REMOVED lines=15> */
[----:B------:R1:W0:Y:S01]  /*0190*/  @!UP0 SYNCS.EXCH.64 URZ, [UR8+0x32400], UR4 ;  /* 0x03240004083f85b2 */ /* 0x0002220008000100 */
[----:B------:R1:W3:Y:S05]  /*01a0*/  @!UP1 SYNCS.EXCH.64 URZ, [UR8+0x32410], UR4 ;  /* 0x03241004083f95b2 */ /* 0x0002ea0008000100 */
[----:B------:R1:W4:Y:S02]  /*01b0*/  @!UP2 SYNCS.EXCH.64 URZ, [UR8+0x32420], UR6 ;  /* 0x03242006083fa5b2 */ /* 0x0003240008000100 */
[----:B-12---:R-:W-:Y:S05]  /*01c0*/  @P1 BRA `(.L_x_11206) ;  /* 0x0000000000481947 */ /* 0x006fea0003800000 */
[----:B------:R-:W1:Y:S01]  /*01d0*/  S2UR UR5, SR_CgaCtaId ;  /* 0x00000000000579c3 */ /* 0x000e620000008800 */
[----:B------:R-:W-:Y:S01]  /*01e0*/  UMOV UR4, 0x400 ;  /* 0x0000040000047882 */ /* 0x000fe20000000000 */
[----:B------:R-:W-:Y:S01]  /*01f0*/  UMOV UR6, 0x80 ;  /* 0x0000008000067882 */ /* 0x000fe20000000000 */
[----:B------:R-:W-:Y:S01]  /*0200*/  UMOV UR7, 0x100 ;  /* 0x0000010000077882 */ /* 0x000fe20000000000 */
[----:B------:R-:W-:Y:S01]  /*0210*/  ELECT P0, URZ, PT ;  /* 0x00000000003f782f */ /* 0x000fe20003800000 */
[----:B-1----:R-:W-:Y:S02]  /*0220*/  ULEA UR8, UR5, UR4, 0x18 ;  /* 0x0000000405087291 */ /* 0x002fe4000f8ec03f */
[----:B------:R-:W-:-:S04]  /*0230*/  UIADD3 UR4, -UR6, 0x100000, URZ ;  /* 0x0010000006047890 */ /* 0x000fc8000fffe13f */
[----:B------:R-:W-:Y:S02]  /*0240*/  USHF.L.U32 UR5, UR4, 0xb, URZ ;  /* 0x0000000b04057899 */ /* 0x000fe4000800063f */
[----:B------:R-:W-:Y:S02]  /*0250*/  USHF.L.U32 UR4, UR4, 0x1, URZ ;  /* 0x0000000104047899 */ /* 0x000fe4000800063f */
[----:B------:R-:W-:-:S04]  /*0260*/  UIADD3 UR6, -UR7, 0x100000, URZ ;  /* 0x0010000007067890 */ /* 0x000fc8000fffe13f */
[----:B------:R-:W-:Y:S02]  /*0270*/  USHF.L.U32 UR7, UR6, 0xb, URZ ;  /* 0x0000000b06077899 */ /* 0x000fe4000800063f */
[----:B------:R-:W-:Y:S01]  /*0280*/  USHF.L.U32 UR6, UR6, 0x1, URZ ;  /* 0x0000000106067899 */ /* 0x000fe2000800063f */
[----:B------:R-:W1:Y:S03]  /*0290*/  FENCE.VIEW.ASYNC.S ;  /* 0x00000000000073c6 */ /* 0x000e660000000000 */
[----:B-1----:R1:W2:Y:S08]  /*02a0*/  SYNCS.EXCH.64 URZ, [UR8+0x32430], UR4 ;  /* 0x03243004083f75b2 */ /* 0x0022b00008000100 */
[----:B------:R1:W0:Y:S01]  /*02b0*/  SYNCS.EXCH.64 URZ, [UR8+0x32440], UR6 ;  /* 0x03244006083f75b2 */ /* 0x0002220008000100 */
[----:B------:R1:W0:Y:S01]  /*02c0*/  SYNCS.EXCH.64 URZ, [UR8+0x32438], UR4 ;  /* 0x03243804083f75b2 */ /* 0x0002220008000100 */
[----:B------:R1:W0:Y:S01]  /*02d0*/  SYNCS.EXCH.64 URZ, [UR8+0x32448], UR6 ;  /* 0x03244806083f75b2 */ /* 0x0002220008000100 */
[----:B------:R-:W-:Y:S01]  /*02e0*/  NOP ;  /* 0x0000000000007918 */ /* 0x000fe20000000000 */
.L_x_11206:
[----:B------:R-:W5:Y:S01]  /*02f0*/  SHFL.IDX PT, R2, R0, RZ, 0x1f ;  /* 0x00001fff00027589 */ /* 0x000f6200000e0000 */
[----:B------:R-:W-:Y:S01]  /*0300*/  NOP ;  /* 0x0000000000007918 */ /* 0x000fe20000000000 */
[----:B-----5:R-:W-:-:S13]  /*0310*/  ISETP.NE.AND P0, PT, R2, RZ, PT ;  /* 0x000000ff0200720c */ /* 0x020fda0003f05270 */
[----:B------:R-:W-:Y:S05]  /*0320*/  @P0 BRA `(.L_x_11207) ;  /* 0x0000000000480947 */ /* 0x000fea0003800000 */
[----:B-1----:R-:W1:Y:S01]  /*0330*/  S2UR UR5, SR_CgaCtaId ;  /* 0x00000000000579c3 */ /* 0x002e620000008800 */
        /* <DEDUP_REMOVED lines=12> */
[----:B-1----:R1:W0:Y:S08]  /*0400*/  SYNCS.EXCH.64 URZ, [UR8+0x32450], UR4 ;  /* 0x03245004083f75b2 */ /* 0x0022300008000100 */
[----:B------:R1:W0:Y:S01]  /*0410*/  SYNCS.EXCH.64 URZ, [UR8+0x32460], UR6 ;  /* 0x03246006083f75b2 */ /* 0x0002220008000100 */
[----:B------:R1:W0:Y:S01]  /*0420*/  SYNCS.EXCH.64 URZ, [UR8+0x32458], UR4 ;  /* 0x03245804083f75b2 */ /* 0x0002220008000100 */
[----:B------:R1:W0:Y:S01]  /*0430*/  SYNCS.EXCH.64 URZ, [UR8+0x32468], UR6 ;  /* 0x03246806083f75b2 */ /* 0x0002220008000100 */
[----:B------:R-:W-:Y:S01]  /*0440*/  NOP ;  /* 0x0000000000007918 */ /* 0x000fe20000000000 */
.L_x_11207:
[----:B------:R-:W5:Y:S01]  /*0450*/  SHFL.IDX PT, R2, R0, RZ, 0x1f ;  /* 0x00001fff00027589 */ /* 0x000f6200000e0000 */
[----:B------:R-:W-:Y:S01]  /*0460*/  NOP ;  /* 0x0000000000007918 */ /* 0x000fe20000000000 */
[----:B-----5:R-:W-:-:S13]  /*0470*/  ISETP.NE.AND P0, PT, R2, RZ, PT ;  /* 0x000000ff0200720c */ /* 0x020fda0003f05270 */
[----:B------:R-:W-:Y:S05]  /*0480*/  @P0 BRA `(.L_x_11208) ;  /* 0x0000000000380947 */ /* 0x000fea0003800000 */
[----:B-1----:R-:W1:Y:S01]  /*0490*/  S2UR UR5, SR_CgaCtaId ;  /* 0x00000000000579c3 */ /* 0x002e620000008800 */
[----:B------:R-:W-:Y:S01]  /*04a0*/  UMOV UR4, 0x400 ;  /* 0x0000040000047882 */ /* 0x000fe20000000000 */
[----:B------:R-:W-:Y:S01]  /*04b0*/  UMOV UR7, 0x80 ;  /* 0x0000008000077882 */ /* 0x000fe20000000000 */
[----:B------:R-:W-:Y:S01]  /*04c0*/  ELECT P0, URZ, PT ;  /* 0x00000000003f782f */ /* 0x000fe20003800000 */
[----:B-1----:R-:W-:Y:S02]  /*04d0*/  ULEA UR6, UR5, UR4, 0x18 ;  /* 0x0000000405067291 */ /* 0x002fe4000f8ec03f */
[----:B------:R-:W-:-:S04]  /*04e0*/  UIADD3 UR4, -UR7, 0x100000, URZ ;  /* 0x0010000007047890 */ /* 0x000fc8000fffe13f */
[----:B------:R-:W-:Y:S02]  /*04f0*/  USHF.L.U32 UR5, UR4, 0xb, URZ ;  /* 0x0000000b04057899 */ /* 0x000fe4000800063f */
[----:B------:R-:W-:Y:S01]  /*0500*/  USHF.L.U32 UR4, UR4, 0x1, URZ ;  /* 0x0000000104047899 */ /* 0x000fe2000800063f */
[----:B------:R-:W1:Y:S11]  /*0510*/  FENCE.VIEW.ASYNC.S ;  /* 0x00000000000073c6 */ /* 0x000e760000000000 */
[----:B-1----:R1:W0:Y:S01]  /*0520*/  SYNCS.EXCH.64 URZ, [UR6+0x32470], UR4 ;  /* 0x03247004063f75b2 */ /* 0x0022220008000100 */
[----:B------:R1:W0:Y:S01]  /*0530*/  SYNCS.EXCH.64 URZ, [UR6+0x32480], UR4 ;  /* 0x03248004063f75b2 */ /* 0x0002220008000100 */
[----:B------:R1:W0:Y:S01]  /*0540*/  SYNCS.EXCH.64 URZ, [UR6+0x32478], UR4 ;  /* 0x03247804063f75b2 */ /* 0x0002220008000100 */
[----:B------:R1:W0:Y:S01]  /*0550*/  SYNCS.EXCH.64 URZ, [UR6+0x32488], UR4 ;  /* 0x03248804063f75b2 */ /* 0x0002220008000100 */
[----:B------:R-:W-:Y:S01]  /*0560*/  NOP ;  /* 0x0000000000007918 */ /* 0x000fe20000000000 */
.L_x_11208:
        /* <DEDUP_REMOVED lines=22> */
.L_x_11209:
[----:B------:R-:W5:Y:S01]  /*06d0*/  SHFL.IDX PT, R2, R0, RZ, 0x1f ;  /* 0x00001fff00027589 */ /* 0x000f6200000e0000 */
[----:B------:R-:W-:Y:S01]  /*06e0*/  R2UR UR9, R3 ;  /* 0x00000000030972ca */ /* 0x000fe200000e0000 */
        /* <DEDUP_REMOVED lines=21> */
.L_x_11210:
[----:B-1----:R-:W-:Y:S01]  /*0840*/  ULDC UR4, c[0x0][0x20] ;  /* 0x0000080000047ab9 */ /* 0x002fe20000000800 */
[----:B------:R-:W-:Y:S01]  /*0850*/  ULDC UR5, c[0x0][0x24] ;  /* 0x0000090000057ab9 */ /* 0x000fe20000000800 */
[----:B------:R-:W-:Y:S01]  /*0860*/  IADD3 R18, P0, R1, UR4, RZ ;  /* 0x0000000401127c10 */ /* 0x000fe2000ff1e0ff */
[----:B------:R-:W-:Y:S01]  /*0870*/  UISETP.NE.AND UP0, UPT, UR9, URZ, UPT ;  /* 0x0000003f0900728c */ /* 0x000fe2000bf05270 */
[----:B------:R-:W-:Y:S01]  /*0880*/  NOP ;  /* 0x0000000000007918 */ /* 0x000fe20000000000 */
[----:B------:R-:W-:Y:S01]  /*0890*/  UMOV UR60, 0x1 ;  /* 0x00000001003c7882 */ /* 0x000fe20000000000 */
[----:B0-234-:R-:W-:Y:S01]  /*08a0*/  BAR.SYNC.DEFER_BLOCKING 0x0 ;  /* 0x0000000000007b1d */ /* 0x01dfe20000010000 */
[----:B------:R-:W-:Y:S01]  /*08b0*/  IMAD.X R19, RZ, RZ, UR5, P0 ;  /* 0x00000005ff137e24 */ /* 0x000fe200080e06ff */
[C---:B------:R-:W-:Y:S01]  /*08c0*/  IADD3 R4, P0, R18.reuse, 0x50, RZ ;  /* 0x0000005012047810 */ /* 0x040fe20007f1e0ff */
[----:B------:R-:W-:Y:S01]  /*08d0*/  USEL UR60, UR60, 0x2, !UP0 ;  /* 0x000000023c3c7887 */ /* 0x000fe2000c000000 */
[----:B------:R-:W-:-:S02]  /*08e0*/  IADD3 R3, P2, R18, 0x230, RZ ;  /* 0x0000023012037810 */ /* 0x000fc40007f5e0ff */
[----:B------:R-:W-:Y:S01]  /*08f0*/  PLOP3.LUT P3, PT, PT, PT, UP0, 0x80, 0x0 ;  /* 0x000000000000781c */ /* 0x000fe20003f6f008 */
[----:B------:R-:W-:Y:S01]  /*0900*/  ULDC.64 UR36, c[0x0][0x208] ;  /* 0x0000820000247ab9 */ /* 0x000fe20000000a00 */
[----:B------:R0:W-:Y:S01]  /*0910*/  STL [R1+0x444], R4 ;  /* 0x0004440401007387 */ /* 0x0001e20000100800 */
[----:B------:R-:W-:Y:S01]  /*0920*/  IADD3 R33, P1, R18, 0x1fc, RZ ;  /* 0x000001fc12217810 */ /* 0x000fe20007f3e0ff */
[----:B------:R-:W-:Y:S02]  /*0930*/  BSSY B6, `(.L_x_11211) ;  /* 0x000365a000067945 */ /* 0x000fe40003800000 */
[----:B------:R1:W-:Y:S02]  /*0940*/  STL [R1+0xa48], R3 ;  /* 0x000a480301007387 */ /* 0x0003e40000100800 */
[--C-:B------:R-:W-:Y:S02]  /*0950*/  IMAD.X R44, RZ, RZ, R19.reuse, P1 ;  /* 0x000000ffff2c7224 */ /* 0x100fe400008e0613 */
[----:B0-----:R-:W-:-:S02]  /*0960*/  IMAD.X R4, RZ, RZ, R19, P0 ;  /* 0x000000ffff047224 */ /* 0x001fc400000e0613 */
[----:B-1----:R-:W-:-:S03]  /*0970*/  IMAD.X R3, RZ, RZ, R19, P2 ;  /* 0x000000ffff037224 */ /* 0x002fc600010e0613 */
[----:B------:R0:W-:Y:S04]  /*0980*/  STL [R1+0x440], R4 ;  /* 0x0004400401007387 */ /* 0x0001e80000100800 */
[----:B------:R0:W-:Y:S01]  /*0990*/  STL [R1+0xa44], R3 ;  /* 0x000a440301007387 */ /* 0x0001e20000100800 */
[----:B------:R-:W-:Y:S05]  /*09a0*/  @!P3 BRA `(.L_x_11212) ;  /* 0x0000031800e4b947 */ /* 0x000fea0003800000 */
.L_x_11213:
[----:B------:R-:W-:-:S08]  /*09b0*/  NOP ;  /* 0x0000000000007918 */ /* 0x000fd00000000000 */
[----:B------:R-:W1:Y:S02]  /*09c0*/  USETMAXREG.TRY_ALLOC.CTAPOOL UP0, 0xe8 ;  /* 0x000000e8000079c8 */ /* 0x000e640008000600 */
[----:B-1----:R-:W-:-:S13]  /*09d0*/  PLOP3.LUT P0, PT, PT, PT, UP0, 0x80, 0x0 ;  /* 0x000000000000781c */ /* 0x002fda0003f0f008 */
[----:B------:R-:W-:Y:S05]  /*09e0*/  @!P0 BRA `(.L_x_11213) ;  /* 0xfffffffc00f08947 */ /* 0x000fea000383ffff */
[----:B------:R-:W1:Y:S01]  /*09f0*/  S2UR UR6, SR_CTAID.Y ;  /* 0x00000000000679c3 */ /* 0x000e620000002600 */
[----:B------:R-:W-:Y:S01]  /*0a00*/  ULDC UR59, c[0x0][0xd50] ;  /* 0x00035400003b7ab9 */ /* 0x000fe20000000800 */
[----:B------:R-:W-:Y:S01]  /*0a10*/  ISETP.NE.AND P0, PT, R73, 0x1, PT ;  /* 0x000000014900780c */ /* 0x000fe20003f05270 */
[----:B------:R-:W-:Y:S01]  /*0a20*/  UISETP.NE.AND UP0, UPT, UR59, 0x1, UPT ;  /* 0x000000013b00788c */ /* 0x000fe2000bf05270 */
[----:B------:R2:W-:Y:S04]  /*0a30*/  STL.64 [R1+0x1f0], RZ ;  /* 0x0001f0ff01007387 */ /* 0x0005e80000100a00 */
[----:B------:R-:W-:Y:S08]  /*0a40*/  BAR.ARV 0x8, 0x180 ;  /* 0x0206000000007b1d */ /* 0x000ff00000002000 */
[----:B------:R-:W3:Y:S01]  /*0a50*/  S2UR UR61, SR_CTAID.Z ;  /* 0x00000000003d79c3 */ /* 0x000ee20000002700 */
[----:B------:R-:W-:Y:S01]  /*0a60*/  @UP0 ULDC UR4, c[0x0][0xd54] ;  /* 0x0003550000040ab9 */ /* 0x000fe20000000800 */
[----:B------:R2:W-:Y:S01]  /*0a70*/  STL [R1+0x1f8], RZ ;  /* 0x0001f8ff01007387 */ /* 0x0005e20000100800 */
[----:B------:R-:W-:-:S05]  /*0a80*/  @UP0 ULDC UR7, c[0x0][0xd58] ;  /* 0x0003560000070ab9 */ /* 0x000fca0000000800 */
[----:B------:R-:W-:Y:S06]  /*0a90*/  @!P0 BAR.ARV 0x9, 0x100 ;  /* 0x0244000000008b1d */ /* 0x000fec0000002000 */
[----:B-1----:R-:W-:Y:S01]  /*0aa0*/  UIMAD.WIDE.U32 UR4, UR6, UR4, URZ ;  /* 0x00000004060472a5 */ /* 0x002fe2000f8e003f */
[----:B------:R-:W-:Y:S01]  /*0ab0*/  IADD3 R42, P1, R18, 0x1f0, RZ ;  /* 0x000001f0122a7810 */ /* 0x000fe20007f3e0ff */
[----:B------:R2:W-:Y:S01]  /*0ac0*/  STL [R1+0x1fc], RZ ;  /* 0x0001fcff01007387 */ /* 0x0005e20000100800 */
[----:B------:R-:W-:Y:S01]  /*0ad0*/  UMOV UR58, UR6 ;  /* 0x00000006003a7c82 */ /* 0x000fe20008000000 */
[----:B------:R-:W-:-:S02]  /*0ae0*/  @UP0 USHF.R.U32.HI UR58, URZ, UR7, UR5 ;  /* 0x000000073f3a0299 */ /* 0x000fc40008011605 */
[----:B------:R-:W-:Y:S02]  /*0af0*/  IMAD.X R67, RZ, RZ, R19, P1 ;  /* 0x000000ffff437224 */ /* 0x000fe400008e0613 */
[----:B------:R-:W-:Y:S01]  /*0b00*/  UIADD3 UR4, -UR58, URZ, URZ ;  /* 0x0000003f3a047290 */ /* 0x000fe2000fffe13f */
[----:B---3--:R-:W-:-:S03]  /*0b10*/  ISETP.LE.AND P0, PT, RZ, UR61, PT ;  /* 0x0000003dff007c0c */ /* 0x008fc6000bf03270 */
[----:B------:R-:W-:-:S10]  /*0b20*/  UIMAD UR59, UR59, UR4, UR6 ;  /* 0x000000043b3b72a4 */ /* 0x000fd4000f8e0206 */
[----:B--2---:R-:W-:Y:S05]  /*0b30*/  @!P0 BRA `(.L_x_11214) ;  /* 0x0000036000e48947 */ /* 0x004fea0003800000 */
[----:B------:R-:W1:Y:S01]  /*0b40*/  S2R R11, SR_CgaCtaId ;  /* 0x00000000000b7919 */ /* 0x000e620000008800 */
[----:B------:R-:W-:Y:S01]  /*0b50*/  MOV R72, 0x400 ;  /* 0x0000040000487802 */ /* 0x000fe20000000f00 */
[----:B------:R-:W2:Y:S01]  /*0b60*/  S2UR UR6, SR_CTAID.X ;  /* 0x00000000000679c3 */ /* 0x000ea20000002500 */
[----:B------:R-:W-:Y:S01]  /*0b70*/  IMAD.U32 R0, RZ, RZ, UR60 ;  /* 0x0000003cff007e24 */ /* 0x000fe2000f8e00ff */
[----:B0-----:R-:W0:Y:S01]  /*0b80*/  S2R R3, SR_SWINHI ;  /* 0x0000000000037919 */ /* 0x001e220000002f00 */
[----:B------:R-:W-:Y:S01]  /*0b90*/  ULDC.64 UR4, c[0x0][0x418] ;  /* 0x0001060000047ab9 */ /* 0x000fe20000000a00 */
[----:B------:R-:W-:Y:S01]  /*0ba0*/  IMAD.MOV.U32 R10, RZ, RZ, 0x100 ;  /* 0x00000100ff0a7424 */ /* 0x000fe200078e00ff */
[----:B------:R-:W-:Y:S01]  /*0bb0*/  UISETP.NE.U32.AND UP0, UPT, UR4, URZ, UPT ;  /* 0x0000003f0400728c */ /* 0x000fe2000bf05070 */
[----:B------:R-:W3:Y:S01]  /*0bc0*/  S2R R4, SR_CTAID.X ;  /* 0x0000000000047919 */ /* 0x000ee20000002500 */
[----:B------:R-:W-:Y:S01]  /*0bd0*/  IMAD.MOV.U32 R9, RZ, RZ, 0x80 ;  /* 0x00000080ff097424 */ /* 0x000fe200078e00ff */
[----:B------:R-:W4:Y:S01]  /*0be0*/  LDC R12, c[0x0][0xa80] ;  /* 0x0002a000ff0c7b82 */ /* 0x000f220000000800 */
[----:B------:R-:W-:Y:S01]  /*0bf0*/  IMAD.MOV.U32 R8, RZ, RZ, R0 ;  /* 0x000000ffff087224 */ /* 0x000fe200078e0000 */
[----:B------:R-:W-:Y:S01]  /*0c00*/  USHF.R.S32.HI UR4, URZ, 0x1f, UR61 ;  /* 0x0000001f3f047899 */ /* 0x000fe2000801143d */
[----:B------:R-:W-:Y:S01]  /*0c10*/  IMAD.U32 R6, RZ, RZ, UR60 ;  /* 0x0000003cff067e24 */ /* 0x000fe2000f8e00ff */
[----:B------:R-:W-:Y:S01]  /*0c20*/  UISETP.NE.AND.EX UP0, UPT, UR5, URZ, UPT, UP0 ;  /* 0x0000003f0500728c */ /* 0x000fe2000bf05300 */
[----:B------:R-:W-:Y:S01]  /*0c30*/  IMAD.MOV.U32 R7, RZ, RZ, 0x80 ;  /* 0x00000080ff077424 */ /* 0x000fe200078e00ff */
[----:B------:R-:W-:Y:S01]  /*0c40*/  ULDC UR42, c[0x0][0x424] ;  /* 0x00010900002a7ab9 */ /* 0x000fe20000000800 */
[----:B------:R-:W-:Y:S01]  /*0c50*/  STL.128 [R1+0x200], RZ ;  /* 0x000200ff01007387 */ /* 0x000fe20000100c00 */
[----:B------:R-:W-:Y:S01]  /*0c60*/  USEL UR42, UR42, 0x1, UP0 ;  /* 0x000000012a2a7887 */ /* 0x000fe20008000000 */
[C---:B------:R-:W-:Y:S01]  /*0c70*/  IADD3 R40, P3, R18.reuse, 0x200, RZ ;  /* 0x0000020012287810 */ /* 0x040fe20007f7e0ff */
[----:B------:R-:W-:Y:S01]  /*0c80*/  ULDC UR10, c[0x0][0x2f0] ;  /* 0x0000bc00000a7ab9 */ /* 0x000fe20000000800 */
[----:B------:R5:W-:Y:S01]  /*0c90*/  STL.64 [R1+0x28], R6 ;  /* 0x0000280601007387 */ /* 0x000be20000100a00 */
[----:B------:R-:W-:Y:S01]  /*0ca0*/  UIMAD UR42, UR42, UR10, URZ ;  /* 0x0000000a2a2a72a4 */ /* 0x000fe2000f8e023f */
[C---:B------:R-:W-:Y:S01]  /*0cb0*/  IADD3 R34, P4, R18.reuse, 0x68, RZ ;  /* 0x0000006812227810 */ /* 0x040fe20007f9e0ff */
[----:B------:R-:W-:Y:S01]  /*0cc0*/  ULDC UR43, c[0x0][0x288] ;  /* 0x0000a200002b7ab9 */ /* 0x000fe20000000800 */
[----:B------:R-:W-:Y:S01]  /*0cd0*/  STL.128 [R1+0x210], RZ ;  /* 0x000210ff01007387 */ /* 0x000fe20000100c00 */
[----:B--2---:R-:W-:Y:S01]  /*0ce0*/  USHF.L.U32 UR6, UR6, 0x7, URZ ;  /* 0x0000000706067899 */ /* 0x004fe2000800063f */
[--C-:B------:R-:W-:Y:S01]  /*0cf0*/  IMAD.X R41, RZ, RZ, R19.reuse, P3 ;  /* 0x000000ffff297224 */ /* 0x100fe200018e0613 */
[C---:B------:R-:W-:Y:S01]  /*0d00*/  IADD3 R32, P6, R18.reuse, 0x70, RZ ;  /* 0x0000007012207810 */ /* 0x040fe20007fde0ff */
[----:B------:R-:W-:Y:S01]  /*0d10*/  STL.128 [R1+0x230], RZ ;  /* 0x000230ff01007387 */ /* 0x000fe20000100c00 */
[----:B------:R-:W-:Y:S01]  /*0d20*/  UIADD3 UR7, UR6, 0x7f, URZ ;  /* 0x0000007f06077890 */ /* 0x000fe2000fffe03f */
[C---:B------:R-:W-:Y:S01]  /*0d30*/  IADD3 R26, P5, R18.reuse, 0x78, RZ ;  /* 0x00000078121a7810 */ /* 0x040fe20007fbe0ff */
[----:B------:R-:W-:Y:S01]  /*0d40*/  UIADD3 UR38, UR42, 0x1, -UR43 ;  /* 0x000000012a267890 */ /* 0x000fe2000fffe82b */
[----:B-1----:R-:W-:Y:S01]  /*0d50*/  LEA R72, R11, R72, 0x18 ;  /* 0x000000480b487211 */ /* 0x002fe200078ec0ff */
[----:B------:R-:W-:Y:S01]  /*0d60*/  STL.64 [R1+0x30], R10 ;  /* 0x0000300a01007387 */ /* 0x000fe20000100a00 */
[----:B------:R-:W-:Y:S01]  /*0d70*/  IADD3 R55, P3, R18, 0x80, RZ ;  /* 0x0000008012377810 */ /* 0x000fe20007f7e0ff */
[----:B------:R-:W-:Y:S01]  /*0d80*/  IMAD.X R61, RZ, RZ, R19, P4 ;  /* 0x000000ffff3d7224 */ /* 0x000fe200020e0613 */
[----:B------:R-:W-:-:S02]  /*0d90*/  MOV R24, R72 ;  /* 0x0000004800187202 */ /* 0x000fc40000000f00 */
[----:B0-----:R-:W-:Y:S01]  /*0da0*/  MOV R25, R3 ;  /* 0x0000000300197202 */ /* 0x001fe20000000f00 */
[----:B------:R0:W-:Y:S01]  /*0db0*/  STL.128 [R1], R8 ;  /* 0x0000000801007387 */ /* 0x0001e20000100c00 */
[--C-:B------:R-:W-:Y:S01]  /*0dc0*/  IMAD.X R59, RZ, RZ, R19.reuse, P6 ;  /* 0x000000ffff3b7224 */ /* 0x100fe200030e0613 */
[----:B------:R-:W-:Y:S01]  /*0dd0*/  IADD3 R47, P4, R18, 0xf8, RZ ;  /* 0x000000f8122f7810 */ /* 0x000fe20007f9e0ff */
[--C-:B------:R-:W-:Y:S01]  /*0de0*/  IMAD.X R57, RZ, RZ, R19.reuse, P5 ;  /* 0x000000ffff397224 */ /* 0x100fe200028e0613 */
[C---:B------:R-:W-:Y:S01]  /*0df0*/  IADD3 R0, P2, R24.reuse, 0x32460, RZ ;  /* 0x0003246018007810 */ /* 0x040fe20007f5e0ff */
[----:B---3--:R1:W-:Y:S01]  /*0e00*/  STL [R1+0x50], R4 ;  /* 0x0000500401007387 */ /* 0x0083e20000100800 */
[C---:B------:R-:W-:Y:S01]  /*0e10*/  IADD3 R2, P1, R24.reuse, 0x32450, RZ ;  /* 0x0003245018027810 */ /* 0x040fe20007f3e0ff */
[----:B------:R-:W-:Y:S01]  /*0e20*/  IMAD.X R58, RZ, RZ, R19, P3 ;  /* 0x000000ffff3a7224 */ /* 0x000fe200018e0613 */
[----:B-----5:R-:W-:Y:S01]  /*0e30*/  IADD3 R6, P0, R24, 0x32430, RZ ;  /* 0x0003243018067810 */ /* 0x020fe20007f1e0ff */
[--C-:B------:R-:W-:Y:S01]  /*0e40*/  IMAD.X R3, RZ, RZ, R25.reuse, P2 ;  /* 0x000000ffff037224 */ /* 0x100fe200010e0619 */
[----:B----4-:R2:W-:Y:S01]  /*0e50*/  STL [R1+0x220], R12 ;  /* 0x0002200c01007387 */ /* 0x0105e20000100800 */
[--C-:B------:R-:W-:Y:S01]  /*0e60*/  IMAD.X R5, RZ, RZ, R25.reuse, P1 ;  /* 0x000000ffff057224 */ /* 0x100fe200008e0619 */
[C---:B------:R-:W-:Y:S01]  /*0e70*/  IADD3 R38, P2, R18.reuse, 0x28, RZ ;  /* 0x0000002812267810 */ /* 0x040fe20007f5e0ff */
[----:B------:R-:W-:Y:S01]  /*0e80*/  IMAD.X R7, RZ, RZ, R25, P0 ;  /* 0x000000ffff077224 */ /* 0x000fe200000e0619 */
[----:B------:R-:W-:Y:S01]  /*0e90*/  IADD3 R36, P0, R18, 0x60, RZ ;  /* 0x0000006012247810 */ /* 0x000fe20007f1e0ff */
[----:B------:R2:W-:Y:S01]  /*0ea0*/  STL.128 [R1+0x240], RZ ;  /* 0x000240ff01007387 */ /* 0x0005e20000100c00 */
[----:B0-----:R-:W-:Y:S01]  /*0eb0*/  IMAD.MOV.U32 R10, RZ, RZ, R0 ;  /* 0x000000ffff0a7224 */ /* 0x001fe200078e0000 */
[----:B-1----:R-:W-:Y:S01]  /*0ec0*/  IADD3 R4, P1, R24, 0x32440, RZ ;  /* 0x0003244018047810 */ /* 0x002fe20007f3e0ff */
[----:B------:R-:W-:Y:S01]  /*0ed0*/  IMAD.U32 R0, RZ, RZ, UR4 ;  /* 0x00000004ff007e24 */ /* 0x000fe2000f8e00ff */
[----:B------:R-:W-:Y:S01]  /*0ee0*/  ULDC UR4, c[0x0][0x448] ;  /* 0x0001120000047ab9 */ /* 0x000fe20000000800 */
[----:B------:R-:W-:Y:S01]  /*0ef0*/  IMAD.MOV.U32 R9, RZ, RZ, R5 ;  /* 0x000000ffff097224 */ /* 0x000fe200078e0005 */
[----:B------:R-:W-:Y:S01]  /*0f00*/  UISETP.NE.AND UP1, UPT, UR4, 0x1, UPT ;  /* 0x000000010400788c */ /* 0x000fe2000bf25270 */
[----:B------:R-:W-:Y:S01]  /*0f10*/  IMAD.MOV.U32 R8, RZ, RZ, R2 ;  /* 0x000000ffff087224 */ /* 0x000fe200078e0002 */
[----:B------:R2:W-:Y:S01]  /*0f20*/  STL.64 [R1+0x18], R6 ;  /* 0x0000180601007387 */ /* 0x0005e20000100a00 */
[----:B------:R-:W-:Y:S01]  /*0f30*/  IMAD.MOV.U32 R11, RZ, RZ, R3 ;  /* 0x000000ffff0b7224 */ /* 0x000fe200078e0003 */
[----:B------:R-:W-:Y:S01]  /*0f40*/  ULDC.64 UR4, c[0x0][0xad8] ;  /* 0x0002b60000047ab9 */ /* 0x000fe20000000a00 */
[----:B------:R-:W-:Y:S01]  /*0f50*/  IMAD.X R5, RZ, RZ, R25, P1 ;  /* 0x000000ffff057224 */ /* 0x000fe200008e0619 */
[----:B------:R-:W-:Y:S01]  /*0f60*/  UISETP.GE.AND UP0, UPT, UR5, 0x1, UPT ;  /* 0x000000010500788c */ /* 0x000fe2000bf06270 */
[--C-:B------:R-:W-:Y:S01]  /*0f70*/  IMAD.X R63, RZ, RZ, R19.reuse, P0 ;  /* 0x000000ffff3f7224 */ /* 0x100fe200000e0613 */
[C---:B------:R-:W-:Y:S01]  /*0f80*/  IADD3 R49, P0, R18.reuse, 0xf0, RZ ;  /* 0x000000f012317810 */ /* 0x040fe20007f1e0ff */
[----:B------:R2:W-:Y:S01]  /*0f90*/  STL.128 [R1+0x40], R8 ;  /* 0x0000400801007387 */ /* 0x0005e20000100c00 */
[C---:B------:R-:W-:Y:S01]  /*0fa0*/  IADD3 R16, P1, R18.reuse, 0x58, RZ ;  /* 0x0000005812107810 */ /* 0x040fe20007f3e0ff */
[----:B------:R-:W-:Y:S01]  /*0fb0*/  @UP1 UIADD3 UR8, UR6, 0x7f, URZ ;  /* 0x0000007f06081890 */ /* 0x000fe2000fffe03f */
[--C-:B------:R-:W-:Y:S01]  /*0fc0*/  IMAD.X R65, RZ, RZ, R19.reuse, P2 ;  /* 0x000000ffff417224 */ /* 0x100fe200010e0613 */
[----:B------:R2:W-:Y:S01]  /*0fd0*/  STL.64 [R1+0x20], R4 ;  /* 0x0000200401007387 */ /* 0x0005e20000100a00 */
[----:B------:R-:W-:Y:S01]  /*0fe0*/  @UP1 ULDC UR9, c[0x0][0x44c] ;  /* 0x0001130000091ab9 */ /* 0x000fe20000000800 */
[--C-:B------:R-:W-:Y:S01]  /*0ff0*/  IMAD.X R52, RZ, RZ, R19.reuse, P0 ;  /* 0x000000ffff347224 */ /* 0x100fe200000e0613 */
[----:B------:R-:W-:Y:S01]  /*1000*/  UIMAD.WIDE.U32 UR8, UR8, UR9, URZ ;  /* 0x00000009080872a5 */ /* 0x000fe2000f8e003f */
[----:B------:R2:W-:Y:S01]  /*1010*/  STL.128 [R1+0x250], RZ ;  /* 0x000250ff01007387 */ /* 0x0005e20000100c00 */
[----:B------:R-:W-:Y:S01]  /*1020*/  PLOP3.LUT P0, PT, PT, PT, UP0, 0x40, 0x0 ;  /* 0x000000000000781c */ /* 0x000fe20003f0e808 */
[----:B------:R-:W-:Y:S01]  /*1030*/  @UP1 ULDC UR11, c[0x0][0x450] ;  /* 0x00011400000b1ab9 */ /* 0x000fe20000000800 */
[--C-:B------:R-:W-:Y:S01]  /*1040*/  IMAD.X R17, RZ, RZ, R19.reuse, P1 ;  /* 0x000000ffff117224 */ /* 0x100fe200008e0613 */
[----:B------:R2:W-:Y:S01]  /*1050*/  STL.128 [R1+0x260], RZ ;  /* 0x000260ff01007387 */ /* 0x0005e20000100c00 */
[C---:B------:R-:W-:Y:S01]  /*1060*/  IADD3 R53, P2, R18.reuse, 0x88, RZ ;  /* 0x0000008812357810 */ /* 0x040fe20007f5e0ff */
[----:B------:R-:W-:Y:S01]  /*1070*/  @UP1 USHF.R.U32.HI UR7, URZ, UR11, UR9 ;  /* 0x0000000b3f071299 */ /* 0x000fe20008011609 */
[C---:B------:R-:W-:Y:S01]  /*1080*/  IADD3 R51, P1, R18.reuse, 0x90, RZ ;  /* 0x0000009012337810 */ /* 0x040fe20007f3e0ff */
[----:B------:R2:W-:Y:S01]  /*1090*/  STL.128 [R1+0x270], RZ ;  /* 0x000270ff01007387 */ /* 0x0005e20000100c00 */
[C---:B------:R-:W-:Y:S01]  /*10a0*/  IADD3 R28, P6, R18.reuse, 0x100, RZ ;  /* 0x00000100121c7810 */ /* 0x040fe20007fde0ff */
[----:B------:R-:W-:Y:S01]  /*10b0*/  UIADD3 UR8, UR38, UR7, URZ ;  /* 0x0000000726087290 */ /* 0x000fe2000fffe03f */
[--C-:B------:R-:W-:Y:S01]  /*10c0*/  IMAD.X R56, RZ, RZ, R19.reuse, P2 ;  /* 0x000000ffff387224 */ /* 0x100fe200010e0613 */
[----:B------:R2:W-:Y:S01]  /*10d0*/  STL.128 [R1+0x280], RZ ;  /* 0x000280ff01007387 */ /* 0x0005e20000100c00 */
[----:B------:R-:W-:Y:S01]  /*10e0*/  IMAD.X R54, RZ, RZ, R19, P1 ;  /* 0x000000ffff367224 */ /* 0x000fe200008e0613 */
[C---:B------:R-:W-:Y:S01]  /*10f0*/  IADD3 R45, P5, R18.reuse, 0x108, RZ ;  /* 0x00000108122d7810 */ /* 0x040fe20007fbe0ff */
[----:B------:R-:W-:Y:S01]  /*1100*/  UP2UR UR39, UPR, URZ, 0x2 ;  /* 0x000000023f277883 */ /* 0x000fe20008000000 */
[----:B------:R2:W-:Y:S01]  /*1110*/  STL.128 [R1+0x290], RZ ;  /* 0x000290ff01007387 */ /* 0x0005e20000100c00 */
[C---:B------:R-:W-:Y:S01]  /*1120*/  IADD3 R39, P3, R18.reuse, 0x118, RZ ;  /* 0x0000011812277810 */ /* 0x040fe20007f7e0ff */
[----:B------:R-:W-:Y:S01]  /*1130*/  UP2UR UR41, UPR, URZ, 0x1 ;  /* 0x000000013f297883 */ /* 0x000fe20008000000 */
[C---:B------:R-:W-:Y:S01]  /*1140*/  IADD3 R23, P2, R18.reuse, 0x11c, RZ ;  /* 0x0000011c12177810 */ /* 0x040fe20007f5e0ff */
[----:B------:R2:W-:Y:S01]  /*1150*/  STL.128 [R1+0x2a0], RZ ;  /* 0x0002a0ff01007387 */ /* 0x0005e20000100c00 */
[C---:B------:R-:W-:Y:S01]  /*1160*/  IADD3 R37, P1, R18.reuse, 0x14c, RZ ;  /* 0x0000014c12257810 */ /* 0x040fe20007f3e0ff */
[----:B------:R-:W-:Y:S01]  /*1170*/  UIADD3 UR4, UR8, UR4, URZ ;  /* 0x0000000408047290 */ /* 0x000fe2000fffe03f */
[----:B------:R-:W-:Y:S01]  /*1180*/  VIADD R161, R18, 0x150 ;  /* 0x0000015012a17836 */ /* 0x000fe20000000000 */
[----:B------:R2:W-:Y:S01]  /*1190*/  STL.128 [R1+0x2b0], RZ ;  /* 0x0002b0ff01007387 */ /* 0x0005e20000100c00 */
[----:B------:R-:W-:-:S02]  /*11a0*/  VIADD R31, R27, 0xffffff80 ;  /* 0xffffff801b1f7836 */ /* 0x000fc40000000000 */
[--C-:B------:R-:W-:Y:S01]  /*11b0*/  IMAD.X R50, RZ, RZ, R19.reuse, P4 ;  /* 0x000000ffff327224 */ /* 0x100fe200020e0613 */
[----:B------:R2:W-:Y:S01]  /*11c0*/  STL.128 [R1+0x2c0], RZ ;  /* 0x0002c0ff01007387 */ /* 0x0005e20000100c00 */
[--C-:B------:R-:W-:Y:S02]  /*11d0*/  IMAD.X R29, RZ, RZ, R19.reuse, P6 ;  /* 0x000000ffff1d7224 */ /* 0x100fe400030e0613 */
[--C-:B------:R-:W-:Y:S01]  /*11e0*/  IMAD.X R43, RZ, RZ, R19.reuse, P5 ;  /* 0x000000ffff2b7224 */ /* 0x100fe200028e0613 */
[----:B------:R2:W-:Y:S01]  /*11f0*/  STL.128 [R1+0x2d0], RZ ;  /* 0x0002d0ff01007387 */ /* 0x0005e20000100c00 */
[--C-:B------:R-:W-:Y:S02]  /*1200*/  IMAD.X R48, RZ, RZ, R19.reuse, P3 ;  /* 0x000000ffff307224 */ /* 0x100fe400018e0613 */
[--C-:B------:R-:W-:Y:S01]  /*1210*/  IMAD.X R22, RZ, RZ, R19.reuse, P2 ;  /* 0x000000ffff167224 */ /* 0x100fe200010e0613 */
[----:B------:R2:W-:Y:S01]  /*1220*/  STL.128 [R1+0x2e0], RZ ;  /* 0x0002e0ff01007387 */ /* 0x0005e20000100c00 */
[----:B------:R-:W-:-:S03]  /*1230*/  IMAD.X R46, RZ, RZ, R19, P1 ;  /* 0x000000ffff2e7224 */ /* 0x000fc600008e0613 */
        /* <DEDUP_REMOVED lines=20> */
[----:B------:R2:W-:Y:S04]  /*1380*/  STL [R1+0x10], RZ ;  /* 0x000010ff01007387 */ /* 0x0005e80000100800 */
[----:B------:R2:W-:Y:S01]  /*1390*/  STL [R1+0x38], RZ ;  /* 0x000038ff01007387 */ /* 0x0005e20000100800 */
        /* <DEDUP_REMOVED lines=11> */
.L_x_11216:
[----:B------:R-:W-:-:S11]  /*1450*/  UISETP.NE.AND UP0, UPT, UR5, 0x1, UPT ;  /* 0x000000010500788c */ /* 0x000fd6000bf05270 */
[----:B------:R-:W-:Y:S02]  /*1460*/  @UP0 ULDC.64 UR10, c[0x0][0xae0] ;  /* 0x0002b800000a0ab9 */ /* 0x000fe40000000a00 */
[----:B------:R-:W-:-:S04]  /*1470*/  UIMAD.WIDE.U32 UR8, UR7, UR10, URZ ;  /* 0x0000000a070872a5 */ /* 0x000fc8000f8e003f */
[----:B------:R-:W-:-:S12]  /*1480*/  @UP0 USHF.R.U32.HI UR7, URZ, UR11, UR9 ;  /* 0x0000000b3f070299 */ /* 0x000fd80008011609 */
.L_x_11217:
[----:B------:R-:W-:-:S04]  /*1490*/  UIMAD UR7, UR7, UR5, UR5 ;  /* 0x00000005070772a4 */ /* 0x000fc8000f8e0205 */
[----:B------:R-:W-:-:S04]  /*14a0*/  UISETP.LT.AND UP0, UPT, UR4, UR7, UPT ;  /* 0x000000070400728c */ /* 0x000fc8000bf01270 */
[----:B------:R-:W-:-:S12]  /*14b0*/  USEL UR4, UR4, UR7, UP0 ;  /* 0x0000000704047287 */ /* 0x000fd80008000000 */
.L_x_11215:
[----:B------:R-:W-:Y:S02]  /*14c0*/  UISETP.NE.AND UP0, UPT, UR39, URZ, UPT ;  /* 0x0000003f2700728c */ /* 0x000fe4000bf05270 */
[----:B------:R-:W-:Y:S02]  /*14d0*/  UIADD3 UR8, UR42, 0x5f, URZ ;  /* 0x0000005f2a087890 */ /* 0x000fe4000fffe03f */
[----:B------:R-:W-:Y:S02]  /*14e0*/  UIADD3 UR10, UR4, 0x5f, URZ ;  /* 0x0000005f040a7890 */ /* 0x000fe4000fffe03f */
[----:B------:R-:W-:Y:S02]  /*14f0*/  UISETP.GE.AND UP1, UPT, UR5, 0x1, UPT ;  /* 0x000000010500788c */ /* 0x000fe4000bf26270 */
[----:B------:R-:W-:Y:S02]  /*1500*/  UIMAD.WIDE UR8, UR8, 0x2aaaaaab, URZ ;  /* 0x2aaaaaab080878a5 */ /* 0x000fe4000f8e023f */
[----:B------:R-:W-:Y:S01]  /*1510*/  UIMAD.WIDE UR10, UR10, 0x2aaaaaab, URZ ;  /* 0x2aaaaaab0a0a78a5 */ /* 0x000fe2000f8e023f */
[----:B------:R-:W-:Y:S01]  /*1520*/  @UP0 ULDC UR12, c[0x0][0x44c] ;  /* 0x00011300000c0ab9 */ /* 0x000fe20000000800 */
[----:B------:R-:W-:Y:S01]  /*1530*/  USHF.R.U32.HI UR4, URZ, 0x1f, UR9 ;  /* 0x0000001f3f047899 */ /* 0x000fe20008011609 */
[----:B------:R-:W-:Y:S01]  /*1540*/  PLOP3.LUT P0, PT, PT, PT, UP1, 0x40, 0x0 ;  /* 0x000000000000781c */ /* 0x000fe20003f0e818 */
[----:B------:R-:W-:-:S02]  /*1550*/  UIMAD.WIDE.U32 UR12, UR6, UR12, URZ ;  /* 0x0000000c060c72a5 */ /* 0x000fc4000f8e003f */
[----:B------:R-:W-:Y:S01]  /*1560*/  USHF.R.U32.HI UR7, URZ, 0x1f, UR11 ;  /* 0x0000001f3f077899 */ /* 0x000fe2000801160b */
[----:B------:R-:W-:Y:S01]  /*1570*/  @UP0 ULDC UR15, c[0x0][0x450] ;  /* 0x00011400000f0ab9 */ /* 0x000fe20000000800 */
[----:B------:R-:W-:Y:S02]  /*1580*/  UIADD3 UR43, UR42, -UR43, URZ ;  /* 0x8000002b2a2b7290 */ /* 0x000fe4000fffe03f */
[----:B------:R-:W-:Y:S02]  /*1590*/  @UP0 USHF.R.U32.HI UR6, URZ, UR15, UR13 ;  /* 0x0000000f3f060299 */ /* 0x000fe4000801160d */
[----:B------:R-:W-:Y:S02]  /*15a0*/  ULEA.HI.SX32 UR4, UR9, UR4, 0x1c ;  /* 0x0000000409047291 */ /* 0x000fe4000f8fe23f */
[----:B------:R-:W-:Y:S02]  /*15b0*/  ULEA.HI.SX32 UR7, UR11, UR7, 0x1c ;  /* 0x000000070b077291 */ /* 0x000fe4000f8fe23f */
[----:B------:R-:W-:-:S02]  /*15c0*/  UIADD3 UR6, UR43, UR6, URZ ;  /* 0x000000062b067290 */ /* 0x000fc4000fffe03f */
[----:B------:R-:W-:Y:S01]  /*15d0*/  UISETP.LT.AND UP0, UPT, UR4, UR7, UPT ;  /* 0x000000070400728c */ /* 0x000fe2000bf01270 */
[----:B------:R-:W-:Y:S02]  /*15e0*/  ULDC UR14, c[0x0][0xad4] ;  /* 0x0002b500000e7ab9 */ /* 0x000fe40000000800 */
[----:B------:R-:W-:Y:S02]  /*15f0*/  UIADD3 UR8, UR6, -UR14, URZ ;  /* 0x8000000e06087290 */ /* 0x000fe4000fffe03f */
[----:B------:R-:W-:Y:S01]  /*1600*/  USEL UR9, UR4, UR7, UP0 ;  /* 0x0000000704097287 */ /* 0x000fe20008000000 */
        /* <DEDUP_REMOVED lines=12> */
.L_x_11219:
[----:B------:R-:W-:-:S11]  /*16d0*/  UISETP.NE.AND UP0, UPT, UR5, 0x1, UPT ;  /* 0x000000010500788c */ /* 0x000fd6000bf05270 */
[----:B------:R-:W-:Y:S02]  /*16e0*/  @UP0 ULDC.64 UR10, c[0x0][0xae0] ;  /* 0x0002b800000a0ab9 */ /* 0x000fe40000000a00 */
[----:B------:R-:W-:-:S04]  /*16f0*/  UIMAD.WIDE.U32 UR6, UR4, UR10, URZ ;  /* 0x0000000a040672a5 */ /* 0x000fc8000f8e003f */
[----:B------:R-:W-:-:S12]  /*1700*/  @UP0 USHF.R.U32.HI UR4, URZ, UR11, UR7 ;  /* 0x0000000b3f040299 */ /* 0x000fd80008011607 */
.L_x_11220:
[----:B------:R-:W-:-:S04]  /*1710*/  UIMAD UR4, UR4, UR5, URZ ;  /* 0x00000005040472a4 */ /* 0x000fc8000f8e023f */
[----:B------:R-:W-:-:S04]  /*1720*/  UISETP.LT.AND UP0, UPT, UR8, UR4, UPT ;  /* 0x000000040800728c */ /* 0x000fc8000bf01270 */
[----:B------:R-:W-:-:S12]  /*1730*/  USEL UR8, UR8, UR4, !UP0 ;  /* 0x0000000408087287 */ /* 0x000fd8000c000000 */
.L_x_11218:
[----:B------:R-:W-:Y:S02]  /*1740*/  UIMAD.WIDE UR4, UR8, 0x2aaaaaab, URZ ;  /* 0x2aaaaaab080478a5 */ /* 0x000fe4000f8e023f */
[----:B------:R-:W-:Y:S02]  /*1750*/  ULOP3.LUT UR40, UR59, 0xffff, URZ, 0xc0, !UPT ;  /* 0x0000ffff3b287892 */ /* 0x000fe4000f8ec03f */
[----:B------:R-:W-:-:S04]  /*1760*/  USHF.R.U32.HI UR4, URZ, 0x1f, UR5 ;  /* 0x0000001f3f047899 */ /* 0x000fc80008011605 */
[----:B------:R-:W-:-:S04]  /*1770*/  ULEA.HI.SX32 UR4, UR5, UR4, 0x1c ;  /* 0x0000000405047291 */ /* 0x000fc8000f8fe23f */
        /* <DEDUP_REMOVED lines=13> */
[----:B--2---:R-:W-:Y:S02]  /*1850*/  IABS R5, R3 ;  /* 0x0000000300057213 */ /* 0x004fe40000000000 */
        /* <DEDUP_REMOVED lines=29> */
.L_x_11221:
[----:B------:R-:W-:Y:S01]  /*1a30*/  UIMAD UR40, UR40, UR4, UR10 ;  /* 0x00000004282872a4 */ /* 0x000fe2000f8e020a */
[----:B------:R-:W-:Y:S01]  /*1a40*/  IMAD.U32 R0, RZ, RZ, UR9 ;  /* 0x00000009ff007e24 */ /* 0x000fe2000f8e00ff */
[----:B------:R-:W-:Y:S01]  /*1a50*/  PLOP3.LUT P0, PT, PT, PT, PT, 0x80, 0x0 ;  /* 0x000000000000781c */ /* 0x000fe20003f0f070 */
[----:B------:R-:W-:-:S05]  /*1a60*/  IMAD.U32 R3, RZ, RZ, UR4 ;  /* 0x00000004ff037e24 */ /* 0x000fca000f8e00ff */
[----:B------:R-:W-:-:S04]  /*1a70*/  VIADDMNMX R0, R3, UR40, R0, PT ;  /* 0x0000002803007c46 */ /* 0x000fc8000b800100 */
[----:B------:R-:W-:-:S13]  /*1a80*/  R2UR UR44, R0 ;  /* 0x00000000002c72ca */ /* 0x000fda00000e0000 */
[----:B------:R-:W-:-:S06]  /*1a90*/  UISETP.GT.AND UP0, UPT, UR44, UR40, UPT ;  /* 0x000000282c00728c */ /* 0x000fcc000bf04270 */
[----:B------:R-:W-:-:S13]  /*1aa0*/  PLOP3.LUT P1, PT, PT, PT, UP0, 0x80, 0x0 ;  /* 0x000000000000781c */ /* 0x000fda0003f2f008 */
[----:B------:R-:W-:Y:S05]  /*1ab0*/  @!P1 BRA `(.L_x_11222) ;  /* 0x000002e000889947 */ /* 0x000fea0003800000 */
[----:B------:R-:W-:Y:S01]  /*1ac0*/  SHF.R.S32.HI R0, RZ, 0x1f, R31 ;  /* 0x0000001fff007819 */ /* 0x000fe2000001141f */
[----:B------:R-:W-:Y:S01]  /*1ad0*/  VIADD R21, R72, 0x18400 ;  /* 0x0001840048157836 */ /* 0x000fe20000000000 */
[----:B------:R-:W-:Y:S01]  /*1ae0*/  STL.64 [R1+0x58], RZ ;  /* 0x000058ff01007387 */ /* 0x000fe20000100a00 */
[----:B--2---:R-:W-:Y:S01]  /*1af0*/  IMAD.MOV.U32 R4, RZ, RZ, 0x1 ;  /* 0x00000001ff047424 */ /* 0x004fe200078e00ff */
[----:B------:R-:W-:Y:S01]  /*1b00*/  LEA.HI R30, R0, R31, RZ, 0x7 ;  /* 0x0000001f001e7211 */ /* 0x000fe200078f38ff */
[----:B------:R-:W-:Y:S01]  /*1b10*/  IMAD.MOV.U32 R5, RZ, RZ, RZ ;  /* 0x000000ffff057224 */ /* 0x000fe200078e00ff */
[----:B------:R-:W-:Y:S01]  /*1b20*/  STL.128 [R1+0x90], RZ ;  /* 0x000090ff01007387 */ /* 0x000fe20000100c00 */
[----:B------:R-:W-:Y:S01]  /*1b30*/  IMAD.MOV.U32 R6, RZ, RZ, 0x1 ;  /* 0x00000001ff067424 */ /* 0x000fe200078e00ff */
[----:B------:R-:W-:Y:S01]  /*1b40*/  SHF.R.S32.HI R35, RZ, 0x7, R30 ;  /* 0x00000007ff237819 */ /* 0x000fe2000001141e */
[----:B------:R-:W-:Y:S01]  /*1b50*/  IMAD.MOV.U32 R7, RZ, RZ, RZ ;  /* 0x000000ffff077224 */ /* 0x000fe200078e00ff */
[----:B------:R-:W-:Y:S01]  /*1b60*/  STL.128 [R1+0xa0], RZ ;  /* 0x0000a0ff01007387 */ /* 0x000fe20000100c00 */
[----:B------:R-:W-:Y:S01]  /*1b70*/  IMAD.MOV.U32 R10, RZ, RZ, 0x1 ;  /* 0x00000001ff0a7424 */ /* 0x000fe200078e00ff */
[----:B------:R-:W-:Y:S01]  /*1b80*/  LOP3.LUT P0, RZ, R21, 0x1bf, RZ, 0xc0, !PT ;  /* 0x000001bf15ff7812 */ /* 0x000fe2000780c0ff */
[----:B------:R-:W-:Y:S01]  /*1b90*/  IMAD.MOV.U32 R11, RZ, RZ, RZ ;  /* 0x000000ffff0b7224 */ /* 0x000fe200078e00ff */
[----:B------:R-:W0:Y:S01]  /*1ba0*/  SHFL.IDX PT, R0, R35, RZ, 0x1f ;  /* 0x00001fff23007589 */ /* 0x000e2200000e0000 */
[----:B------:R-:W-:-:S02]  /*1bb0*/  IMAD.MOV.U32 R15, RZ, RZ, 0x40000040 ;  /* 0x40000040ff0f7424 */ /* 0x000fc400078e00ff */
[----:B------:R-:W-:Y:S01]  /*1bc0*/  IMAD.MOV.U32 R13, RZ, RZ, 0x40000040 ;  /* 0x40000040ff0d7424 */ /* 0x000fe200078e00ff */
[----:B------:R1:W-:Y:S04]  /*1bd0*/  STL.128 [R1+0x60], R4 ;  /* 0x0000600401007387 */ /* 0x0003e80000100c00 */
[----:B------:R2:W-:Y:S04]  /*1be0*/  STL.64 [R1+0x70], R10 ;  /* 0x0000700a01007387 */ /* 0x0005e80000100a00 */
[----:B------:R2:W-:Y:S04]  /*1bf0*/  STL.128 [R1+0xb0], RZ ;  /* 0x0000b0ff01007387 */ /* 0x0005e80000100c00 */
[----:B------:R2:W-:Y:S01]  /*1c00*/  STL.128 [R1+0xc0], RZ ;  /* 0x0000c0ff01007387 */ /* 0x0005e20000100c00 */
[----:B-1----:R-:W-:-:S03]  /*1c10*/  IMAD.MOV.U32 R5, RZ, RZ, 0x40000040 ;  /* 0x40000040ff057424 */ /* 0x002fc600078e00ff */
[----:B------:R2:W-:Y:S01]  /*1c20*/  STL.128 [R1+0xd0], RZ ;  /* 0x0000d0ff01007387 */ /* 0x0005e20000100c00 */
[----:B------:R-:W-:Y:S01]  /*1c30*/  IMAD.MOV.U32 R7, RZ, RZ, 0x40000040 ;  /* 0x40000040ff077424 */ /* 0x000fe200078e00ff */
[----:B0-----:R-:W-:Y:S02]  /*1c40*/  LEA.HI R2, R0, R0, RZ, 0x1 ;  /* 0x0000000000027211 */ /* 0x001fe400078f08ff */
[----:B------:R2:W-:Y:S02]  /*1c50*/  STL.128 [R1+0xe0], RZ ;  /* 0x0000e0ff01007387 */ /* 0x0005e40000100c00 */
[----:B------:R-:W-:Y:S01]  /*1c60*/  LOP3.LUT R3, R2, 0x7fffe, RZ, 0xc0, !PT ;  /* 0x0007fffe02037812 */ /* 0x000fe200078ec0ff */
[----:B------:R-:W-:-:S04]  /*1c70*/  VIADD R2, R72, 0x1c400 ;  /* 0x0001c40048027836 */ /* 0x000fc80000000000 */
[----:B------:R-:W-:Y:S01]  /*1c80*/  IMAD.IADD R0, R0, 0x1, -R3 ;  /* 0x0000000100007824 */ /* 0x000fe200078e0a03 */
[----:B------:R-:W-:Y:S01]  /*1c90*/  SHF.R.U32.HI R2, RZ, 0x4, R2 ;  /* 0x00000004ff027819 */ /* 0x000fe20000011602 */
[----:B------:R-:W-:Y:S02]  /*1ca0*/  VIADD R3, R72, 0x400 ;  /* 0x0000040048037836 */ /* 0x000fe40000000000 */
[----:B------:R-:W-:Y:S01]  /*1cb0*/  IMAD R0, R0, 0x2000, R21 ;  /* 0x0000200000007824 */ /* 0x000fe200078e0215 */
[----:B------:R-:W-:Y:S02]  /*1cc0*/  LOP3.LUT R2, R2, 0x3fff, RZ, 0xc0, !PT ;  /* 0x00003fff02027812 */ /* 0x000fe400078ec0ff */
[----:B------:R-:W-:Y:S01]  /*1cd0*/  SHF.R.U32.HI R3, RZ, 0x4, R3 ;  /* 0x00000004ff037819 */ /* 0x000fe20000011603 */
[----:B------:R-:W-:Y:S01]  /*1ce0*/  VIADD R8, R0, 0xa000 ;  /* 0x0000a00000087836 */ /* 0x000fe20000000000 */
[----:B------:R-:W-:Y:S02]  /*1cf0*/  SHF.R.U32.HI R0, RZ, 0x4, R0 ;  /* 0x00000004ff007819 */ /* 0x000fe40000011600 */
[----:B------:R-:W-:-:S02]  /*1d00*/  LOP3.LUT R3, R3, 0x3fff, RZ, 0xc0, !PT ;  /* 0x00003fff03037812 */ /* 0x000fc400078ec0ff */
[----:B------:R-:W-:Y:S02]  /*1d10*/  SHF.R.U32.HI R8, RZ, 0x4, R8 ;  /* 0x00000004ff087819 */ /* 0x000fe40000011608 */
[----:B------:R-:W-:Y:S02]  /*1d20*/  LOP3.LUT R9, R2, 0x10000, RZ, 0xfc, !PT ;  /* 0x0001000002097812 */ /* 0x000fe400078efcff */
[C---:B------:R-:W-:Y:S02]  /*1d30*/  LOP3.LUT R6, R3.reuse, 0x3000000, RZ, 0xfc, !PT ;  /* 0x0300000003067812 */ /* 0x040fe400078efcff */
[----:B------:R-:W-:Y:S01]  /*1d40*/  LOP3.LUT R2, R3, 0x10000, RZ, 0xfc, !PT ;  /* 0x0001000003027812 */ /* 0x000fe200078efcff */
[----:B------:R-:W-:Y:S01]  /*1d50*/  IMAD.MOV.U32 R4, RZ, RZ, R9 ;  /* 0x000000ffff047224 */ /* 0x000fe200078e0009 */
[----:B------:R-:W-:Y:S01]  /*1d60*/  LOP3.LUT R0, R0, 0x3fff, RZ, 0xc0, !PT ;  /* 0x00003fff00007812 */ /* 0x000fe200078ec0ff */
[----:B------:R-:W-:Y:S01]  /*1d70*/  IMAD.MOV.U32 R9, RZ, RZ, 0x40000040 ;  /* 0x40000040ff097424 */ /* 0x000fe200078e00ff */
[----:B------:R-:W-:Y:S01]  /*1d80*/  LOP3.LUT R3, R8, 0x3fff, RZ, 0xc0, !PT ;  /* 0x00003fff08037812 */ /* 0x000fe200078ec0ff */
[----:B------:R-:W-:Y:S01]  /*1d90*/  IMAD.MOV.U32 R14, RZ, RZ, R2 ;  /* 0x000000ffff0e7224 */ /* 0x000fe200078e0002 */
[----:B------:R-:W-:Y:S01]  /*1da0*/  LOP3.LUT R8, R0, 0x10000, RZ, 0xfc, !PT ;  /* 0x0001000000087812 */ /* 0x000fe200078efcff */
[----:B------:R2:W-:Y:S01]  /*1db0*/  STL.128 [R1+0x80], R4 ;  /* 0x0000800401007387 */ /* 0x0005e20000100c00 */
[----:B------:R-:W-:-:S03]  /*1dc0*/  LOP3.LUT R12, R3, 0x10000, RZ, 0xfc, !PT ;  /* 0x00010000030c7812 */ /* 0x000fc600078efcff */
[----:B------:R2:W-:Y:S04]  /*1dd0*/  STL.64 [R1+0x78], R8 ;  /* 0x0000780801007387 */ /* 0x0005e80000100a00 */
[----:B------:R2:W-:Y:S01]  /*1de0*/  STL.128 [R1+0xf0], R12 ;  /* 0x0000f00c01007387 */ /* 0x0005e20000100c00 */
[----:B------:R-:W-:Y:S05]  /*1df0*/  @!P0 BRA `(.L_x_11223) ;  /* 0x0000000000408947 */ /* 0x000fea0003800000 */
[----:B------:R-:W-:Y:S01]  /*1e00*/  MOV R0, 0x0 ;  /* 0x0000000000007802 */ /* 0x000fe20000000f00 */
[----:B------:R-:W-:Y:S01]  /*1e10*/  ULDC.64 UR4, c[0x4][0xf0] ;  /* 0x01003c0000047ab9 */ /* 0x000fe20000000a00 */
[----:B------:R-:W-:Y:S01]  /*1e20*/  ULDC.64 UR6, c[0x4][0x38] ;  /* 0x01000e0000067ab9 */ /* 0x000fe20000000a00 */
[----:B--2---:R-:W-:Y:S01]  /*1e30*/  IMAD.U32 R4, RZ, RZ, UR4 ;  /* 0x00000004ff047e24 */ /* 0x004fe2000f8e00ff */
        /* <DEDUP_REMOVED lines=12> */
.L_x_11223:
[----:B--2---:R-:W2:Y:S01]  /*1f00*/  LDL R15, [R1+0x1fc] ;  /* 0x0001fc00010f7983 */ /* 0x004ea20000100800 */
[----:B------:R-:W-:Y:S01]  /*1f10*/  LOP3.LUT R0, R30, 0xffffff80, RZ, 0xc0, !PT ;  /* 0xffffff801e007812 */ /* 0x000fe200078ec0ff */
[----:B------:R-:W0:Y:S01]  /*1f20*/  LDC.64 R12, c[0x0][0xae0] ;  /* 0x0002b800ff0c7b82 */ /* 0x000e220000000a00 */
[----:B------:R-:W-:Y:S01]  /*1f30*/  BSSY B0, `(.L_x_11224) ;  /* 0x000002f000007945 */ /* 0x000fe20003800000 */
[----:B------:R1:W-:Y:S02]  /*1f40*/  STL.64 [R1+0x108], R28 ;  /* 0x0001081c01007387 */ /* 0x0003e40000100a00 */
[----:B------:R-:W-:Y:S02]  /*1f50*/  IMAD.IADD R0, R31, 0x1, -R0 ;  /* 0x000000011f007824 */ /* 0x000fe400078e0a00 */
[----:B------:R3:W-:Y:S02]  /*1f60*/  STL.64 [R1+0x110], R16 ;  /* 0x0001101001007387 */ /* 0x0007e40000100a00 */
[----:B------:R-:W4:Y:S01]  /*1f70*/  LDC R8, c[0x0][0x288] ;  /* 0x0000a200ff087b82 */ /* 0x000f220000000800 */
[----:B------:R-:W-:Y:S01]  /*1f80*/  SHF.R.S32.HI R5, RZ, 0x1f, R0 ;  /* 0x0000001fff057819 */ /* 0x000fe20000011400 */
[----:B------:R3:W-:Y:S03]  /*1f90*/  STL.U8 [R1+0x118], RZ ;  /* 0x000118ff01007387 */ /* 0x0007e60000100000 */
[CC--:B------:R-:W-:Y:S01]  /*1fa0*/  LEA.HI R6, R5.reuse, R0.reuse, RZ, 0x2 ;  /* 0x0000000005067211 */ /* 0x0c0fe200078f10ff */
[----:B-1----:R-:W-:Y:S01]  /*1fb0*/  IMAD.MOV.U32 R28, RZ, RZ, RZ ;  /* 0x000000ffff1c7224 */ /* 0x002fe200078e00ff */
[----:B------:R-:W-:Y:S01]  /*1fc0*/  LEA.HI R5, R5, R0, RZ, 0x5 ;  /* 0x0000000005057211 */ /* 0x000fe200078f28ff */
[----:B------:R-:W4:Y:S01]  /*1fd0*/  LDC R10, c[0x0][0xad4] ;  /* 0x0002b500ff0a7b82 */ /* 0x000f220000000800 */
[--C-:B------:R-:W-:Y:S01]  /*1fe0*/  SHF.R.S32.HI R4, RZ, 0x2, R6.reuse ;  /* 0x00000002ff047819 */ /* 0x100fe20000011406 */
[----:B------:R3:W-:Y:S01]  /*1ff0*/  STL.U8 [R1+0x14c], RZ ;  /* 0x00014cff01007387 */ /* 0x0007e20000100000 */
[----:B------:R-:W-:-:S02]  /*2000*/  SHF.R.S32.HI R3, RZ, 0x1f, R6 ;  /* 0x0000001fff037819 */ /* 0x000fc40000011406 */
[----:B------:R-:W-:Y:S02]  /*2010*/  SHF.R.S32.HI R20, RZ, 0x5, R5 ;  /* 0x00000005ff147819 */ /* 0x000fe40000011405 */
[----:B------:R-:W-:Y:S01]  /*2020*/  LEA.HI R3, R3, R4, RZ, 0x3 ;  /* 0x0000000403037211 */ /* 0x000fe200078f18ff */
[----:B------:R-:W1:Y:S01]  /*2030*/  LDC R226, c[0x0][0x450] ;  /* 0x00011400ffe27b82 */ /* 0x000e620000000800 */
[----:B0-----:R-:W-:Y:S02]  /*2040*/  IMAD.MOV.U32 R30, RZ, RZ, R12 ;  /* 0x000000ffff1e7224 */ /* 0x001fe400078e000c */
[----:B------:R-:W-:Y:S01]  /*2050*/  LOP3.LUT R7, R3, 0xfffffff8, RZ, 0xc0, !PT ;  /* 0xfffffff803077812 */ /* 0x000fe200078ec0ff */
[----:B------:R-:W-:-:S04]  /*2060*/  IMAD.MOV.U32 R31, RZ, RZ, R13 ;  /* 0x000000ffff1f7224 */ /* 0x000fc800078e000d */
[----:B------:R-:W-:Y:S01]  /*2070*/  IMAD.IADD R7, R4, 0x1, -R7 ;  /* 0x0000000104077824 */ /* 0x000fe200078e0a07 */
[----:B------:R-:W-:Y:S01]  /*2080*/  LEA.HI R4, R35, R35, RZ, 0x1 ;  /* 0x0000002323047211 */ /* 0x000fe200078f08ff */
[----:B------:R-:W0:Y:S02]  /*2090*/  LDC.64 R2, c[0x0][0xad8] ;  /* 0x0002b600ff027b82 */ /* 0x000e240000000a00 */
[----:B------:R-:W-:Y:S01]  /*20a0*/  IMAD R9, R20, 0x10, R7 ;  /* 0x0000001014097824 */ /* 0x000fe200078e0207 */
[----:B------:R-:W-:Y:S02]  /*20b0*/  LOP3.LUT R14, R4, 0x3fffffe, RZ, 0xc0, !PT ;  /* 0x03fffffe040e7812 */ /* 0x000fe400078ec0ff */
[----:B------:R-:W-:-:S03]  /*20c0*/  LOP3.LUT R7, R6, 0x7ffffffc, RZ, 0xc0, !PT ;  /* 0x7ffffffc06077812 */ /* 0x000fc600078ec0ff */
[----:B------:R-:W5:Y:S01]  /*20d0*/  LDC.64 R4, c[0x0][0x448] ;  /* 0x00011200ff047b82 */ /* 0x000f620000000a00 */
[----:B------:R-:W-:Y:S02]  /*20e0*/  IMAD.IADD R14, R35, 0x1, -R14 ;  /* 0x00000001230e7824 */ /* 0x000fe400078e0a0e */
[----:B------:R-:W-:Y:S02]  /*20f0*/  IMAD.IADD R7, R0, 0x1, -R7 ;  /* 0x0000000100077824 */ /* 0x000fe400078e0a07 */
[----:B------:R-:W-:Y:S01]  /*2100*/  IMAD R6, R14, 0x40, R9 ;  /* 0x000000400e067824 */ /* 0x000fe200078e0209 */
[----:B-1----:R3:W-:Y:S01]  /*2110*/  STL [R1+0x148], R226 ;  /* 0x000148e201007387 */ /* 0x0027e20000100800 */
[----:B------:R-:W-:Y:S02]  /*2120*/  VIADD R14, R27, 0xffffff80 ;  /* 0xffffff801b0e7836 */ /* 0x000fe40000000000 */
[----:B------:R-:W-:Y:S02]  /*2130*/  IMAD.U32 R9, RZ, RZ, UR42 ;  /* 0x0000002aff097e24 */ /* 0x000fe4000f8e00ff */
[----:B------:R-:W-:Y:S01]  /*2140*/  IMAD.SHL.U32 R7, R7, 0x2, RZ ;  /* 0x0000000207077824 */ /* 0x000fe200078e00ff */
[----:B------:R3:W-:Y:S01]  /*2150*/  STL [R1+0x11c], R14 ;  /* 0x00011c0e01007387 */ /* 0x0007e20000100800 */
[----:B0-----:R-:W-:-:S03]  /*2160*/  IMAD.MOV.U32 R11, RZ, RZ, R2 ;  /* 0x000000ffff0b7224 */ /* 0x001fc600078e0002 */
[----:B------:R3:W-:Y:S01]  /*2170*/  STL.64 [R1+0x100], R6 ;  /* 0x0001000601007387 */ /* 0x0007e20000100a00 */
[----:B------:R-:W-:-:S03]  /*2180*/  IMAD.MOV.U32 R29, RZ, RZ, R3 ;  /* 0x000000ffff1d7224 */ /* 0x000fc600078e0003 */
[----:B----4-:R3:W-:Y:S04]  /*2190*/  STL.128 [R1+0x120], R8 ;  /* 0x0001200801007387 */ /* 0x0107e80000100c00 */
[----:B------:R3:W-:Y:S04]  /*21a0*/  STL.128 [R1+0x130], R28 ;  /* 0x0001301c01007387 */ /* 0x0007e80000100c00 */
[----:B-----5:R3:W-:Y:S01]  /*21b0*/  STL.64 [R1+0x140], R4 ;  /* 0x0001400401007387 */ /* 0x0207e20000100a00 */
[----:B--2---:R-:W-:-:S04]  /*21c0*/  LEA.HI R0, R15, R15, RZ, 0x1 ;  /* 0x0000000f0f007211 */ /* 0x004fc800078f08ff */
[----:B------:R-:W-:-:S05]  /*21d0*/  LOP3.LUT R0, R0, 0xfffffffe, RZ, 0xc0, !PT ;  /* 0xfffffffe00007812 */ /* 0x000fca00078ec0ff */
[----:B------:R-:W-:-:S05]  /*21e0*/  IMAD.IADD R0, R15, 0x1, -R0 ;  /* 0x000000010f007824 */ /* 0x000fca00078e0a00 */
[----:B------:R-:W-:-:S04]  /*21f0*/  SHF.L.U32 R15, R0, 0x1f, RZ ;  /* 0x0000001f000f7819 */ /* 0x000fc800000006ff */
[----:B------:R-:W0:Y:S02]  /*2200*/  SYNCS.PHASECHK.TRANS64.TRYWAIT P0, [R72+URZ+0x32400], R15 ;  /* 0x0324000f480075a7 */ /* 0x000e24000800017f */
[----:B0--3--:R-:W-:Y:S05]  /*2210*/  @!P0 BRA `(.L_x_11225) ;  /* 0x0000034c00348947 */ /* 0x009fea0003800000 */
.L_x_11379:
[----:B------:R-:W-:Y:S05]  /*2220*/  BSYNC B0 ;  /* 0x0000000000007941 */ /* 0x000fea0003800000 */
.L_x_11224:
[----:B------:R-:W2:Y:S04]  /*2230*/  LDL.64 R16, [R1+0xa40] ;  /* 0x000a400001107983 */ /* 0x000ea80000100a00 */
[----:B------:R-:W3:Y:S04]  /*2240*/  LDL R14, [R1+0xa48] ;  /* 0x000a4800010e7983 */ /* 0x000ee80000100800 */
[----:B------:R-:W4:Y:S04]  /*2250*/  LDL R4, [R1] ;  /* 0x0000000001047983 */ /* 0x000f280000100800 */
[----:B------:R1:W5:Y:S01]  /*2260*/  LDL.64 R6, [R1+0x1f0] ;  /* 0x0001f00001067983 */ /* 0x0003620000100a00 */
[----:B------:R-:W-:Y:S01]  /*2270*/  IMAD.MOV.U32 R28, RZ, RZ, R42 ;  /* 0x000000ffff1c7224 */ /* 0x000fe200078e002a */
[----:B------:R-:W-:Y:S01]  /*2280*/  IADD3 R0, P0, R18, 0x430, RZ ;  /* 0x0000043012007810 */ /* 0x000fe20007f1e0ff */
[----:B------:R-:W-:Y:S01]  /*2290*/  IMAD.MOV.U32 R29, RZ, RZ, R67 ;  /* 0x000000ffff1d7224 */ /* 0x000fe200078e0043 */
[----:B------:R-:W-:Y:S05]  /*22a0*/  WARPSYNC.ALL ;  /* 0x0000000000007948 */ /* 0x000fea0003800000 */
[----:B------:R-:W-:Y:S01]  /*22b0*/  IMAD.MOV.U32 R30, RZ, RZ, R36 ;  /* 0x000000ffff1e7224 */ /* 0x000fe200078e0024 */
[----:B------:R-:W-:Y:S01]  /*22c0*/  BSSY B0, `(.L_x_11226) ;  /* 0x000002e000007945 */ /* 0x000fe20003800000 */
[----:B------:R-:W-:-:S02]  /*22d0*/  IMAD.MOV.U32 R31, RZ, RZ, R63 ;  /* 0x000000ffff1f7224 */ /* 0x000fc400078e003f */
[----:B------:R-:W-:Y:S02]  /*22e0*/  IMAD.MOV.U32 R27, RZ, RZ, R44 ;  /* 0x000000ffff1b7224 */ /* 0x000fe400078e002c */
[----:B------:R-:W-:Y:S01]  /*22f0*/  IMAD.X R9, RZ, RZ, R19, P0 ;  /* 0x000000ffff097224 */ /* 0x000fe200000e0613 */
[----:B------:R0:W-:Y:S01]  /*2300*/  STL.128 [R1+0x150], R28 ;  /* 0x0001501c01007387 */ /* 0x0001e20000100c00 */
[----:B------:R-:W-:Y:S02]  /*2310*/  IMAD.MOV.U32 R10, RZ, RZ, R37 ;  /* 0x000000ffff0a7224 */ /* 0x000fe400078e0025 */
[----:B------:R-:W-:Y:S02]  /*2320*/  IMAD.MOV.U32 R11, RZ, RZ, R46 ;  /* 0x000000ffff0b7224 */ /* 0x000fe400078e002e */
[----:B------:R-:W-:Y:S02]  /*2330*/  IMAD.MOV.U32 R8, RZ, RZ, R0 ;  /* 0x000000ffff087224 */ /* 0x000fe400078e0000 */
[----:B------:R-:W-:-:S02]  /*2340*/  IMAD.MOV.U32 R42, RZ, RZ, R45 ;  /* 0x000000ffff2a7224 */ /* 0x000fc400078e002d */
[----:B------:R-:W-:Y:S01]  /*2350*/  IMAD.MOV.U32 R35, RZ, RZ, R61 ;  /* 0x000000ffff237224 */ /* 0x000fe200078e003d */
[----:B------:R1:W-:Y:S01]  /*2360*/  STL.128 [R1+0x1b0], R8 ;  /* 0x0001b00801007387 */ /* 0x0003e20000100c00 */
[----:B------:R-:W-:-:S03]  /*2370*/  VIADD R225, R73, 0x8 ;  /* 0x0000000849e17836 */ /* 0x000fc60000000000 */
[----:B------:R-:W-:Y:S01]  /*2380*/  STL.128 [R1+0x1c0], R40 ;  /* 0x0001c02801007387 */ /* 0x000fe20000100c00 */
[----:B0-----:R-:W-:Y:S02]  /*2390*/  IMAD.MOV.U32 R28, RZ, RZ, R26 ;  /* 0x000000ffff1c7224 */ /* 0x001fe400078e001a */
[----:B------:R-:W-:Y:S02]  /*23a0*/  IMAD.MOV.U32 R26, RZ, RZ, R33 ;  /* 0x000000ffff1a7224 */ /* 0x000fe400078e0021 */
[----:B------:R-:W-:Y:S02]  /*23b0*/  IMAD.MOV.U32 R29, RZ, RZ, R57 ;  /* 0x000000ffff1d7224 */ /* 0x000fe400078e0039 */
[----:B------:R-:W-:Y:S01]  /*23c0*/  IMAD.MOV.U32 R30, RZ, RZ, R55 ;  /* 0x000000ffff1e7224 */ /* 0x000fe200078e0037 */
[----:B------:R0:W-:Y:S01]  /*23d0*/  STL.128 [R1+0x180], R24 ;  /* 0x0001801801007387 */ /* 0x0001e20000100c00 */
[----:B------:R-:W-:Y:S02]  /*23e0*/  IMAD.MOV.U32 R31, RZ, RZ, R58 ;  /* 0x000000ffff1f7224 */ /* 0x000fe400078e003a */
[----:B-1----:R-:W-:-:S02]  /*23f0*/  IMAD.MOV.U32 R8, RZ, RZ, R51 ;  /* 0x000000ffff087224 */ /* 0x002fc400078e0033 */
[----:B------:R-:W-:Y:S01]  /*2400*/  IMAD.MOV.U32 R9, RZ, RZ, R54 ;  /* 0x000000ffff097224 */ /* 0x000fe200078e0036 */
[----:B------:R-:W-:Y:S01]  /*2410*/  STL.128 [R1+0x170], R28 ;  /* 0x0001701c01007387 */ /* 0x000fe20000100c00 */
        /* <DEDUP_REMOVED lines=13> */
[----:B--2---:R-:W-:Y:S02]  /*24f0*/  IMAD.MOV.U32 R33, RZ, RZ, R17 ;  /* 0x000000ffff217224 */ /* 0x004fe400078e0011 */
[----:B------:R-:W-:Y:S02]  /*2500*/  IMAD.MOV.U32 R16, RZ, RZ, R39 ;  /* 0x000000ffff107224 */ /* 0x000fe400078e0027 */
[----:B---3--:R-:W-:Y:S02]  /*2510*/  IMAD.MOV.U32 R32, RZ, RZ, R14 ;  /* 0x000000ffff207224 */ /* 0x008fe400078e000e */
[----:B------:R-:W-:Y:S01]  /*2520*/  IMAD.MOV.U32 R17, RZ, RZ, R48 ;  /* 0x000000ffff117224 */ /* 0x000fe200078e0030 */
[----:B----4-:R-:W-:Y:S02]  /*2530*/  LOP3.LUT R0, R4, 0x1, RZ, 0xfc, !PT ;  /* 0x0000000104007812 */ /* 0x010fe400078efcff */
[----:B------:R0:W-:Y:S01]  /*2540*/  STL.128 [R1+0x1d0], R32 ;  /* 0x0001d02001007387 */ /* 0x0001e20000100c00 */
[----:B------:R0:W-:Y:S01]  /*2550*/  BAR.SYNC.DEFER_BLOCKING R225, 0x100 ;  /* 0x000400e10000751d */ /* 0x0001e20000010000 */
[----:B------:R-:W-:-:S05]  /*2560*/  ISETP.NE.AND P1, PT, R0, 0x3, PT ;  /* 0x000000030000780c */ /* 0x000fca0003f25270 */
[----:B------:R0:W-:Y:S08]  /*2570*/  STL.128 [R1+0x160], R16 ;  /* 0x0001601001007387 */ /* 0x0001f00000100c00 */
[----:B------:R-:W-:Y:S05]  /*2580*/  @!P1 BRA `(.L_x_11227) ;  /* 0x0000000000049947 */ /* 0x000fea0003800000 */
[----:B------:R-:W-:Y:S01]  /*2590*/  BPT.TRAP 0x1 ;  /* 0x000000040000795c */ /* 0x000fe20000300000 */
.L_x_11227:
[----:B------:R-:W-:Y:S05]  /*25a0*/  BSYNC B0 ;  /* 0x0000000000007941 */ /* 0x000fea0003800000 */
.L_x_11226:
[----:B------:R-:W2:Y:S01]  /*25b0*/  LDL.64 R8, [R1+0x18] ;  /* 0x0000180001087983 */ /* 0x000ea20000100a00 */
[----:B-----5:R-:W-:Y:S01]  /*25c0*/  SHF.L.U32 R7, R7, 0x1f, RZ ;  /* 0x0000001f07077819 */ /* 0x020fe200000006ff */
[----:B------:R-:W-:Y:S01]  /*25d0*/  BSSY B0, `(.L_x_11228) ;  /* 0x0000006000007945 */ /* 0x000fe20003800000 */
[----:B--2---:R-:W-:-:S05]  /*25e0*/  MOV R9, R8 ;  /* 0x0000000800097202 */ /* 0x004fca0000000f00 */
[----:B------:R-:W-:-:S04]  /*25f0*/  IMAD R6, R6, 0x8, R9 ;  /* 0x0000000806067824 */ /* 0x000fc800078e0209 */
[----:B------:R1:W2:Y:S01]  /*2600*/  SYNCS.PHASECHK.TRANS64.TRYWAIT P0, [R6+URZ], R7 ;  /* 0x00000007060075a7 */ /* 0x0002a2000800017f */
[----:B------:R-:W-:Y:S05]  /*2610*/  @!P1 BRA `(.L_x_11229) ;  /* 0x0000000000049947 */ /* 0x000fea0003800000 */
[----:B------:R-:W-:Y:S01]  /*2620*/  BPT.TRAP 0x1 ;  /* 0x000000040000795c */ /* 0x000fe20000300000 */
.L_x_11229:
[----:B------:R-:W-:Y:S05]  /*2630*/  BSYNC B0 ;  /* 0x0000000000007941 */ /* 0x000fea0003800000 */
.L_x_11228:
[----:B------:R-:W-:Y:S04]  /*2640*/  BSSY B0, `(.L_x_11230) ;  /* 0x0000004000007945 */ /* 0x000fe80003800000 */
[----:B--2---:R-:W-:Y:S05]  /*2650*/  @P0 BRA `(.L_x_11231) ;  /* 0x0000000000080947 */ /* 0x004fea0003800000 */
[----:B------:R-:W2:Y:S02]  /*2660*/  SYNCS.PHASECHK.TRANS64.TRYWAIT P0, [R6+URZ], R7 ;  /* 0x00000007060075a7 */ /* 0x000ea4000800017f */
[----:B--2---:R-:W-:Y:S05]  /*2670*/  @!P0 BRA `(.L_x_11232) ;  /* 0x0000034800308947 */ /* 0x004fea0003800000 */
.L_x_11231:
[----:B------:R-:W-:Y:S05]  /*2680*/  BSYNC B0 ;  /* 0x0000000000007941 */ /* 0x000fea0003800000 */
.L_x_11230:
[----:B------:R-:W3:Y:S04]  /*2690*/  LDL R11, [R1+0x1f0] ;  /* 0x0001f000010b7983 */ /* 0x000ee80000100800 */
[----:B-12---:R-:W3:Y:S01]  /*26a0*/  LDL.64 R6, [R1+0x80] ;  /* 0x0000800001067983 */ /* 0x006ee20000100a00 */
[----:B------:R-:W-:Y:S05]  /*26b0*/  WARPSYNC.ALL ;  /* 0x0000000000007948 */ /* 0x000fea0003800000 */
[----:B------:R-:W2:Y:S04]  /*26c0*/  LDL.64 R20, [R1+0x78] ;  /* 0x0000780001147983 */ /* 0x000ea80000100a00 */
[----:B------:R-:W4:Y:S04]  /*26d0*/  LDL.64 R8, [R1+0x78] ;  /* 0x0000780001087983 */ /* 0x000f280000100a00 */
[----:B------:R-:W5:Y:S01]  /*26e0*/  LDL.64 R14, [R1+0x78] ;  /* 0x00007800010e7983 */ /* 0x000f620000100a00 */
[----:B---3--:R-:W-:-:S03]  /*26f0*/  IMAD R6, R11, 0x300, R6 ;  /* 0x000003000b067824 */ /* 0x008fc600078e0206 */
[----:B0-----:R-:W3:Y:S01]  /*2700*/  LDL.64 R16, [R1+0x78] ;  /* 0x0000780001107983 */ /* 0x001ee20000100a00 */
[----:B------:R-:W-:Y:S02]  /*2710*/  R2UR UR7, R7 ;  /* 0x00000000070772ca */ /* 0x000fe400000e0000 */
[C---:B------:R-:W-:Y:S01]  /*2720*/  R2UR UR6, R6.reuse ;  /* 0x00000000060672ca */ /* 0x040fe200000e0000 */
[----:B------:R-:W-:Y:S01]  /*2730*/  WARPGROUP.ARRIVE ;  /* 0x00000000000079c5 */ /* 0x000fe20000000000 */
[----:B------:R-:W3:Y:S01]  /*2740*/  LDL R0, [R1+0x1fc] ;  /* 0x0001fc0001007983 */ /* 0x000ee20000100800 */
[----:B------:R-:W-:Y:S01]  /*2750*/  VIADD R10, R6, 0x2 ;  /* 0x00000002060a7836 */ /* 0x000fe20000000000 */
[----:B------:R-:W-:Y:S01]  /*2760*/  BSSY B0, `(.L_x_11233) ;  /* 0x000002d000007945 */ /* 0x000fe20003800000 */
[----:B------:R-:W-:Y:S01]  /*2770*/  IMAD.MOV.U32 R11, RZ, RZ, R7 ;  /* 0x000000ffff0b7224 */ /* 0x000fe200078e0007 */
[----:B------:R0:W-:Y:S01]  /*2780*/  STL [R1+0x60], RZ ;  /* 0x000060ff01007387 */ /* 0x0001e20000100800 */
[----:B------:R-:W-:-:S05]  /*2790*/  IMAD.MOV.U32 R223, RZ, RZ, 0x1 ;  /* 0x00000001ffdf7424 */ /* 0x000fca00078e00ff */
[----:B------:R0:W-:Y:S04]  /*27a0*/  STL [R1+0x60], R223 ;  /* 0x000060df01007387 */ /* 0x0001e80000100800 */
[----:B------:R0:W-:Y:S04]  /*27b0*/  STL [R1+0x60], R223 ;  /* 0x000060df01007387 */ /* 0x0001e80000100800 */
[----:B------:R0:W-:Y:S04]  /*27c0*/  STL [R1+0x60], R223 ;  /* 0x000060df01007387 */ /* 0x0001e80000100800 */
[----:B------:R0:W-:Y:S01]  /*27d0*/  STL [R1+0x60], R223 ;  /* 0x000060df01007387 */ /* 0x0001e20000100800 */
[----:B--2---:R-:W-:-:S02]  /*27e0*/  R2UR UR4, R20 ;  /* 0x00000000140472ca */ /* 0x004fc400000e0000 */
[----:B------:R-:W-:Y:S01]  /*27f0*/  R2UR UR5, R21 ;  /* 0x00000000150572ca */ /* 0x000fe200000e0000 */
[----:B----4-:R-:W-:Y:S02]  /*2800*/  VIADD R8, R8, 0x2 ;  /* 0x0000000208087836 */ /* 0x010fe40000000000 */
[----:B-----5:R-:W-:Y:S02]  /*2810*/  VIADD R14, R14, 0x4 ;  /* 0x000000040e0e7836 */ /* 0x020fe40000000000 */
[----:B---3--:R-:W-:-:S08]  /*2820*/  VIADD R16, R16, 0x6 ;  /* 0x0000000610107836 */ /* 0x008fd00000000000 */
[----:B------:R-:W-:Y:S01]  /*2830*/  HGMMA.64x96x16.F32.BF16 R24, gdesc[UR4], RZ, !UPT, gsb0 ;  /* 0x01600000041879f0 */ /* 0x000fe2000c0018ff */
[----:B------:R-:W-:Y:S02]  /*2840*/  R2UR UR6, R10 ;  /* 0x000000000a0672ca */ /* 0x000fe400000e0000 */
[----:B------:R-:W-:Y:S02]  /*2850*/  R2UR UR7, R11 ;  /* 0x000000000b0772ca */ /* 0x000fe400000e0000 */
[----:B------:R-:W-:Y:S01]  /*2860*/  R2UR UR4, R8 ;  /* 0x00000000080472ca */ /* 0x000fe200000e0000 */
[----:B------:R-:W-:Y:S01]  /*2870*/  VIADD R8, R6, 0x4 ;  /* 0x0000000406087836 */ /* 0x000fe20000000000 */
[----:B------:R-:W-:Y:S01]  /*2880*/  R2UR UR5, R9 ;  /* 0x00000000090572ca */ /* 0x000fe200000e0000 */
[----:B------:R-:W-:Y:S01]  /*2890*/  IMAD.MOV.U32 R9, RZ, RZ, R7 ;  /* 0x000000ffff097224 */ /* 0x000fe200078e0007 */
[----:B------:R-:W-:Y:S01]  /*28a0*/  LEA.HI R4, R0, R0, RZ, 0x1 ;  /* 0x0000000000047211 */ /* 0x000fe200078f08ff */
        /* <DEDUP_REMOVED lines=14> */
[----:B------:R-:W-:Y:S02]  /*2990*/  R2UR UR5, R17 ;  /* 0x00000000110572ca */ /* 0x000fe400000e0000 */
[----:B------:R-:W-:-:S05]  /*29a0*/  LOP3.LUT R7, R4, 0xfffffffe, RZ, 0xc0, !PT ;  /* 0xfffffffe04077812 */ /* 0x000fca00078ec0ff */
[----:B------:R-:W-:-:S05]  /*29b0*/  IMAD.IADD R7, R0, 0x1, -R7 ;  /* 0x0000000100077824 */ /* 0x000fca00078e0a07 */
[----:B------:R-:W-:Y:S01]  /*29c0*/  SHF.L.U32 R7, R7, 0x1f, RZ ;  /* 0x0000001f07077819 */ /* 0x000fe200000006ff */
[----:B------:R-:W-:Y:S02]  /*29d0*/  WARPGROUP.DEPBAR.LE gsb0, 0x0 ;  /* 0x00008000000079c5 */ /* 0x000fe40000010000 */
[----:B------:R-:W-:-:S06]  /*29e0*/  WARPGROUP.ARRIVE ;  /* 0x00000000000079c5 */ /* 0x000fcc0000000000 */
[----:B------:R-:W-:Y:S03]  /*29f0*/  HGMMA.64x96x16.F32.BF16 R24, gdesc[UR4], R24, gsb0 ;  /* 0x01600000041879f0 */ /* 0x000fe60008001818 */
[----:B------:R-:W-:Y:S02]  /*2a00*/  WARPGROUP.DEPBAR.LE gsb0, 0x0 ;  /* 0x00008000000079c5 */ /* 0x000fe40000010000 */
[----:B------:R-:W1:Y:S02]  /*2a10*/  SYNCS.PHASECHK.TRANS64.TRYWAIT P0, [R72+URZ+0x32410], R7 ;  /* 0x03241007480075a7 */ /* 0x000e64000800017f */
[----:B01----:R-:W-:Y:S05]  /*2a20*/  @!P0 BRA `(.L_x_11234) ;  /* 0x0000034400588947 */ /* 0x003fea0003800000 */
.L_x_11380:
[----:B------:R-:W-:Y:S05]  /*2a30*/  BSYNC B0 ;  /* 0x0000000000007941 */ /* 0x000fea0003800000 */
.L_x_11233:
[----:B------:R-:W2:Y:S04]  /*2a40*/  LDL R0, [R1+0x28] ;  /* 0x0000280001007983 */ /* 0x000ea80000100800 */
[----:B0-----:R0:W5:Y:S01]  /*2a50*/  LDL.64 R6, [R1+0x1f0] ;  /* 0x0001f00001067983 */ /* 0x0011620000100a00 */
[----:B------:R-:W-:Y:S01]  /*2a60*/  BSSY B0, `(.L_x_11235) ;  /* 0x0000005000007945 */ /* 0x000fe20003800000 */
[----:B--2---:R-:W-:-:S04]  /*2a70*/  LOP3.LUT R0, R0, 0x1, RZ, 0xfc, !PT ;  /* 0x0000000100007812 */ /* 0x004fc800078efcff */
[----:B------:R-:W-:-:S13]  /*2a80*/  ISETP.NE.AND P1, PT, R0, 0x3, PT ;  /* 0x000000030000780c */ /* 0x000fda0003f25270 */
[----:B0-----:R-:W-:Y:S05]  /*2a90*/  @!P1 BRA `(.L_x_11236) ;  /* 0x0000000000049947 */ /* 0x001fea0003800000 */
[----:B------:R-:W-:Y:S01]  /*2aa0*/  BPT.TRAP 0x1 ;  /* 0x000000040000795c */ /* 0x000fe20000300000 */
.L_x_11236:
[----:B------:R-:W-:Y:S05]  /*2ab0*/  BSYNC B0 ;  /* 0x0000000000007941 */ /* 0x000fea0003800000 */
.L_x_11235:
        /* <DEDUP_REMOVED lines=8> */
.L_x_11238:
[----:B------:R-:W-:Y:S05]  /*2b40*/  BSYNC B0 ;  /* 0x0000000000007941 */ /* 0x000fea0003800000 */
.L_x_11237:
[----:B------:R-:W-:Y:S04]  /*2b50*/  BSSY B0, `(.L_x_11239) ;  /* 0x0000004000007945 */ /* 0x000fe80003800000 */
[----:B-1----:R-:W-:Y:S05]  /*2b60*/  @P0 BRA `(.L_x_11240) ;  /* 0x0000000000080947 */ /* 0x002fea0003800000 */
[----:B------:R-:W1:Y:S02]  /*2b70*/  SYNCS.PHASECHK.TRANS64.TRYWAIT P0, [R6+URZ], R7 ;  /* 0x00000007060075a7 */ /* 0x000e64000800017f */
[----:B-1----:R-:W-:Y:S05]  /*2b80*/  @!P0 BRA `(.L_x_11241) ;  /* 0x0000034400148947 */ /* 0x002fea0003800000 */
.L_x_11240:
[----:B------:R-:W-:Y:S05]  /*2b90*/  BSYNC B0 ;  /* 0x0000000000007941 */ /* 0x000fea0003800000 */
.L_x_11239:
[----:B------:R-:W2:Y:S04]  /*2ba0*/  LDL R21, [R1+0x1f0] ;  /* 0x0001f00001157983 */ /* 0x000ea80000100800 */
[----:B01----:R-:W2:Y:S04]  /*2bb0*/  LDL.64 R6, [R1+0xf8] ;  /* 0x0000f80001067983 */ /* 0x003ea80000100a00 */
[----:B------:R-:W3:Y:S04]  /*2bc0*/  LDL R0, [R1+0x70] ;  /* 0x0000700001007983 */ /* 0x000ee80000100800 */
[----:B------:R-:W4:Y:S04]  /*2bd0*/  LDL.64 R8, [R1+0xf0] ;  /* 0x0000f00001087983 */ /* 0x000f280000100a00 */
[----:B------:R-:W4:Y:S04]  /*2be0*/  LDL.64 R10, [R1+0xf0] ;  /* 0x0000f000010a7983 */ /* 0x000f280000100a00 */
[----:B------:R-:W4:Y:S04]  /*2bf0*/  LDL.64 R14, [R1+0xf0] ;  /* 0x0000f000010e7983 */ /* 0x000f280000100a00 */
[----:B------:R-:W4:Y:S01]  /*2c00*/  LDL.64 R16, [R1+0xf0] ;  /* 0x0000f00001107983 */ /* 0x000f220000100a00 */
[----:B------:R-:W-:Y:S05]  /*2c10*/  WARPSYNC.ALL ;  /* 0x0000000000007948 */ /* 0x000fea0003800000 */
[----:B------:R-:W-:Y:S01]  /*2c20*/  WARPGROUP.ARRIVE ;  /* 0x00000000000079c5 */ /* 0x000fe20000000000 */
[----:B------:R-:W4:Y:S01]  /*2c30*/  LDL R4, [R1] ;  /* 0x0000000001047983 */ /* 0x000f220000100800 */
[----:B--2---:R-:W-:Y:S01]  /*2c40*/  IMAD R6, R21, 0xc00, R6 ;  /* 0x00000c0015067824 */ /* 0x004fe200078e0206 */
[----:B------:R-:W-:-:S02]  /*2c50*/  R2UR UR7, R7 ;  /* 0x00000000070772ca */ /* 0x000fc400000e0000 */
[----:B------:R-:W2:Y:S01]  /*2c60*/  LDL.64 R20, [R1+0xf0] ;  /* 0x0000f00001147983 */ /* 0x000ea20000100a00 */
[----:B---3--:R-:W-:Y:S02]  /*2c70*/  ISETP.NE.U32.AND P0, PT, R0, RZ, PT ;  /* 0x000000ff0000720c */ /* 0x008fe40003f05070 */
[----:B------:R-:W-:Y:S01]  /*2c80*/  R2UR UR6, R6 ;  /* 0x00000000060672ca */ /* 0x000fe200000e0000 */
[----:B------:R0:W5:Y:S01]  /*2c90*/  LDL R0, [R1+0x1f0] ;  /* 0x0001f00001007983 */ /* 0x0001620000100800 */
[----:B----4-:R-:W-:Y:S02]  /*2ca0*/  R2UR UR4, R8 ;  /* 0x00000000080472ca */ /* 0x010fe400000e0000 */
[----:B------:R-:W-:-:S07]  /*2cb0*/  R2UR UR5, R9 ;  /* 0x00000000090572ca */ /* 0x000fce00000e0000 */
[----:B------:R-:W-:-:S06]  /*2cc0*/  VOTEU.ANY UP0, P0 ;  /* 0x00000000003f7886 */ /* 0x000fcc0000000100 */
[----:B------:R-:W-:Y:S01]  /*2cd0*/  HGMMA.64x96x16.F32.BF16 R24, gdesc[UR4], R24, UP0, gsb0 ;  /* 0x01600000041879f0 */ /* 0x000fe2000b801818 */
[----:B------:R-:W-:Y:S02]  /*2ce0*/  VIADD R10, R10, 0x2 ;  /* 0x000000020a0a7836 */ /* 0x000fe40000000000 */
[----:B------:R-:W-:Y:S02]  /*2cf0*/  VIADD R8, R6, 0x2 ;  /* 0x0000000206087836 */ /* 0x000fe40000000000 */
[----:B------:R-:W-:Y:S01]  /*2d00*/  IMAD.MOV.U32 R9, RZ, RZ, R7 ;  /* 0x000000ffff097224 */ /* 0x000fe200078e0007 */
[----:B------:R-:W-:Y:S02]  /*2d10*/  R2UR UR4, R10 ;  /* 0x000000000a0472ca */ /* 0x000fe400000e0000 */
[----:B------:R-:W-:Y:S02]  /*2d20*/  R2UR UR6, R8 ;  /* 0x00000000080672ca */ /* 0x000fe400000e0000 */
[----:B------:R-:W-:-:S02]  /*2d30*/  R2UR UR7, R9 ;  /* 0x00000000090772ca */ /* 0x000fc400000e0000 */
[----:B------:R-:W-:Y:S02]  /*2d40*/  R2UR UR5, R11 ;  /* 0x000000000b0572ca */ /* 0x000fe400000e0000 */
[----:B------:R-:W3:Y:S01]  /*2d50*/  LDL.64 R10, [R1+0xf0] ;  /* 0x0000f000010a7983 */ /* 0x000ee20000100a00 */
[----:B------:R-:W-:Y:S02]  /*2d60*/  WARPGROUP.DEPBAR.LE gsb0, 0x0 ;  /* 0x00008000000079c5 */ /* 0x000fe40000010000 */
[----:B------:R-:W-:-:S08]  /*2d70*/  WARPGROUP.ARRIVE ;  /* 0x00000000000079c5 */ /* 0x000fd00000000000 */
[----:B------:R-:W-:Y:S01]  /*2d80*/  HGMMA.64x96x16.F32.BF16 R24, gdesc[UR4], R24, gsb0 ;  /* 0x01600000041879f0 */ /* 0x000fe20008001818 */
[----:B------:R-:W-:Y:S02]  /*2d90*/  VIADD R14, R14, 0x4 ;  /* 0x000000040e0e7836 */ /* 0x000fe40000000000 */
[----:B------:R-:W-:Y:S02]  /*2da0*/  VIADD R8, R6, 0x4 ;  /* 0x0000000406087836 */ /* 0x000fe40000000000 */
[----:B------:R-:W-:Y:S01]  /*2db0*/  IMAD.MOV.U32 R9, RZ, RZ, R7 ;  /* 0x000000ffff097224 */ /* 0x000fe200078e0007 */
[----:B------:R-:W-:Y:S02]  /*2dc0*/  R2UR UR4, R14 ;  /* 0x000000000e0472ca */ /* 0x000fe400000e0000 */
[----:B------:R-:W-:Y:S02]  /*2dd0*/  R2UR UR6, R8 ;  /* 0x00000000080672ca */ /* 0x000fe400000e0000 */
[----:B------:R-:W-:-:S02]  /*2de0*/  R2UR UR7, R9 ;  /* 0x00000000090772ca */ /* 0x000fc400000e0000 */
[----:B------:R-:W-:Y:S02]  /*2df0*/  R2UR UR5, R15 ;  /* 0x000000000f0572ca */ /* 0x000fe400000e0000 */
[----:B------:R-:W4:Y:S01]  /*2e00*/  LDL.64 R14, [R1+0xf0] ;  /* 0x0000f000010e7983 */ /* 0x000f220000100a00 */
        /* <DEDUP_REMOVED lines=14> */
[----:B--2---:R-:W-:Y:S02]  /*2ef0*/  VIADD R20, R20, 0x400 ;  /* 0x0000040014147836 */ /* 0x004fe40000000000 */
[----:B------:R-:W-:Y:S02]  /*2f00*/  VIADD R8, R6, 0x300 ;  /* 0x0000030006087836 */ /* 0x000fe40000000000 */
[----:B------:R-:W-:Y:S01]  /*2f10*/  IMAD.MOV.U32 R9, RZ, RZ, R7 ;  /* 0x000000ffff097224 */ /* 0x000fe200078e0007 */
[----:B------:R-:W-:Y:S02]  /*2f20*/  R2UR UR4, R20 ;  /* 0x00000000140472ca */ /* 0x000fe400000e0000 */
[----:B------:R-:W-:Y:S02]  /*2f30*/  R2UR UR6, R8 ;  /* 0x00000000080672ca */ /* 0x000fe400000e0000 */
[----:B------:R-:W-:-:S02]  /*2f40*/  R2UR UR7, R9 ;  /* 0x00000000090772ca */ /* 0x000fc400000e0000 */
[----:B------:R-:W-:Y:S02]  /*2f50*/  R2UR UR5, R21 ;  /* 0x00000000150572ca */ /* 0x000fe400000e0000 */
[----:B------:R-:W2:Y:S01]  /*2f60*/  LDL.64 R20, [R1+0xf0] ;  /* 0x0000f00001147983 */ /* 0x000ea20000100a00 */
[----:B------:R-:W-:Y:S02]  /*2f70*/  WARPGROUP.DEPBAR.LE gsb0, 0x0 ;  /* 0x00008000000079c5 */ /* 0x000fe40000010000 */
[----:B------:R-:W-:-:S08]  /*2f80*/  WARPGROUP.ARRIVE ;  /* 0x00000000000079c5 */ /* 0x000fd00000000000 */
[----:B------:R-:W-:Y:S01]  /*2f90*/  HGMMA.64x96x16.F32.BF16 R24, gdesc[UR4], R24, gsb0 ;  /* 0x01600000041879f0 */ /* 0x000fe20008001818 */
[----:B---3--:R-:W-:Y:S02]  /*2fa0*/  VIADD R10, R10, 0x402 ;  /* 0x000004020a0a7836 */ /* 0x008fe40000000000 */
        /* <DEDUP_REMOVED lines=10> */
[----:B----4-:R-:W-:Y:S02]  /*3050*/  VIADD R14, R14, 0x404 ;  /* 0x000004040e0e7836 */ /* 0x010fe40000000000 */
        /* <DEDUP_REMOVED lines=71> */
[----:B------:R-:W-:Y:S01]  /*34d0*/  R2UR UR5, R21 ;  /* 0x00000000150572ca */ /* 0x000fe200000e0000 */
[----:B---3--:R-:W-:Y:S01]  /*34e0*/  VIADD R10, R10, 0xc02 ;  /* 0x00000c020a0a7836 */ /* 0x008fe20000000000 */
[----:B------:R0:W5:Y:S01]  /*34f0*/  LDL R21, [R1+0xc] ;  /* 0x00000c0001157983 */ /* 0x0001620000100800 */
[----:B------:R-:W-:Y:S02]  /*3500*/  WARPGROUP.DEPBAR.LE gsb0, 0x0 ;  /* 0x00008000000079c5 */ /* 0x000fe40000010000 */
[----:B------:R-:W-:-:S08]  /*3510*/  WARPGROUP.ARRIVE ;  /* 0x00000000000079c5 */ /* 0x000fd00000000000 */
[----:B------:R-:W-:Y:S01]  /*3520*/  HGMMA.64x96x16.F32.BF16 R24, gdesc[UR4], R24, gsb0 ;  /* 0x01600000041879f0 */ /* 0x000fe20008001818 */
[----:B------:R-:W-:Y:S02]  /*3530*/  VIADD R8, R6, 0x902 ;  /* 0x0000090206087836 */ /* 0x000fe40000000000 */
[----:B------:R-:W-:Y:S01]  /*3540*/  IMAD.MOV.U32 R9, RZ, RZ, R7 ;  /* 0x000000ffff097224 */ /* 0x000fe200078e0007 */
[----:B------:R-:W-:Y:S02]  /*3550*/  R2UR UR4, R10 ;  /* 0x000000000a0472ca */ /* 0x000fe400000e0000 */
[----:B------:R-:W-:Y:S02]  /*3560*/  R2UR UR6, R8 ;  /* 0x00000000080672ca */ /* 0x000fe400000e0000 */
[----:B------:R-:W-:Y:S02]  /*3570*/  R2UR UR7, R9 ;  /* 0x00000000090772ca */ /* 0x000fe400000e0000 */
[----:B------:R-:W-:Y:S01]  /*3580*/  R2UR UR5, R11 ;  /* 0x000000000b0572ca */ /* 0x000fe200000e0000 */
[----:B----4-:R-:W-:-:S02]  /*3590*/  VIADD R14, R14, 0xc04 ;  /* 0x00000c040e0e7836 */ /* 0x010fc40000000000 */
[----:B------:R-:W-:Y:S01]  /*35a0*/  VIADD R8, R6, 0x904 ;  /* 0x0000090406087836 */ /* 0x000fe20000000000 */
[----:B------:R-:W-:Y:S02]  /*35b0*/  WARPGROUP.DEPBAR.LE gsb0, 0x0 ;  /* 0x00008000000079c5 */ /* 0x000fe40000010000 */
[----:B------:R-:W-:-:S07]  /*35c0*/  WARPGROUP.ARRIVE ;  /* 0x00000000000079c5 */ /* 0x000fce0000000000 */
[----:B------:R-:W-:Y:S01]  /*35d0*/  HGMMA.64x96x16.F32.BF16 R24, gdesc[UR4], R24, gsb0 ;  /* 0x01600000041879f0 */ /* 0x000fe20008001818 */
[----:B------:R-:W-:Y:S01]  /*35e0*/  IMAD.MOV.U32 R9, RZ, RZ, R7 ;  /* 0x000000ffff097224 */ /* 0x000fe200078e0007 */
[----:B------:R-:W-:Y:S02]  /*35f0*/  R2UR UR6, R8 ;  /* 0x00000000080672ca */ /* 0x000fe400000e0000 */
[----:B------:R-:W-:Y:S02]  /*3600*/  R2UR UR4, R14 ;  /* 0x000000000e0472ca */ /* 0x000fe400000e0000 */
[----:B------:R-:W-:Y:S02]  /*3610*/  R2UR UR7, R9 ;  /* 0x00000000090772ca */ /* 0x000fe400000e0000 */
[----:B------:R-:W-:Y:S01]  /*3620*/  R2UR UR5, R15 ;  /* 0x000000000f0572ca */ /* 0x000fe200000e0000 */
[----:B------:R-:W-:Y:S02]  /*3630*/  VIADD R6, R6, 0x906 ;  /* 0x0000090606067836 */ /* 0x000fe40000000000 */
        /* <DEDUP_REMOVED lines=12> */
[----:B------:R0:W-:Y:S04]  /*3700*/  STL [R1+0x70], R223 ;  /* 0x000070df01007387 */ /* 0x0001e80000100800 */
[----:B------:R0:W-:Y:S01]  /*3710*/  STL [R1+0x70], R223 ;  /* 0x000070df01007387 */ /* 0x0001e20000100800 */
[----:B------:R-:W-:-:S02]  /*3720*/  WARPGROUP.DEPBAR.LE gsb0, 0x0 ;  /* 0x00008000000079c5 */ /* 0x000fc40000010000 */
[----:B------:R-:W-:-:S06]  /*3730*/  WARPGROUP.ARRIVE ;  /* 0x00000000000079c5 */ /* 0x000fcc0000000000 */
[----:B------:R-:W-:Y:S01]  /*3740*/  HGMMA.64x96x16.F32.BF16 R24, gdesc[UR4], R24, gsb0 ;  /* 0x01600000041879f0 */ /* 0x000fe20008001818 */
        /* <DEDUP_REMOVED lines=11> */
[----:B------:R-:W-:Y:S02]  /*3800*/  ISETP.NE.AND P0, PT, R4, 0x3, PT ;  /* 0x000000030400780c */ /* 0x000fe40003f05270 */
[----:B------:R-:W-:Y:S01]  /*3810*/  IADD3 R224, -R73, 0xb, RZ ;  /* 0x0000000b49e07810 */ /* 0x000fe20007ffe1ff */
[----:B------:R-:W-:Y:S01]  /*3820*/  BSSY B0, `(.L_x_11242) ;  /* 0x0000005000007945 */ /* 0x000fe20003800000 */
[----:B------:R-:W-:-:S03]  /*3830*/  WARPGROUP.DEPBAR.LE gsb0, 0x0 ;  /* 0x00008000000079c5 */ /* 0x000fc60000010000 */
[----:B------:R0:W-:Y:S06]  /*3840*/  BAR.ARV R224, 0x100 ;  /* 0x000400e00000751d */ /* 0x0001ec0000002000 */
[----:B------:R-:W-:Y:S05]  /*3850*/  @!P0 BRA `(.L_x_11243) ;  /* 0x0000000000048947 */ /* 0x000fea0003800000 */
[----:B------:R-:W-:Y:S01]  /*3860*/  BPT.TRAP 0x1 ;  /* 0x000000040000795c */ /* 0x000fe20000300000 */
.L_x_11243:
[----:B------:R-:W-:Y:S05]  /*3870*/  BSYNC B0 ;  /* 0x0000000000007941 */ /* 0x000fea0003800000 */
.L_x_11242:
[----:B------:R-:W2:Y:S02]  /*3880*/  LDL.64 R6, [R1+0x20] ;  /* 0x0000200001067983 */ /* 0x000ea40000100a00 */
[----:B--2---:R-:W-:-:S05]  /*3890*/  MOV R7, R6 ;  /* 0x0000000600077202 */ /* 0x004fca0000000f00 */
[----:B-----5:R-:W-:-:S05]  /*38a0*/  IMAD R0, R0, 0x8, R7 ;  /* 0x0000000800007824 */ /* 0x020fca00078e0207 */
[----:B------:R-:W-:-:S04]  /*38b0*/  PRMT R0, R21, 0x654, R0 ;  /* 0x0000065415007816 */ /* 0x000fc80000000000 */
[----:B------:R1:W-:Y:S01]  /*38c0*/  SYNCS.ARRIVE.TRANS64.RED.A1T0 RZ, [R0+URZ], RZ ;  /* 0x000000ff00ff79a7 */ /* 0x0003e2000810043f */
[----:B------:R-:W2:Y:S04]  /*38d0*/  LDL R20, [R1+0x50] ;  /* 0x0000500001147983 */ /* 0x000ea80000100800 */
[----:B------:R-:W3:Y:S04]  /*38e0*/  LDL.64 R76, [R1+0x140] ;  /* 0x00014000014c7983 */ /* 0x000ee80000100a00 */
[----:B-1----:R-:W4:Y:S04]  /*38f0*/  LDL R0, [R1+0x11c] ;  /* 0x00011c0001007983 */ /* 0x002f280000100800 */
[----:B------:R-:W3:Y:S04]  /*3900*/  LDL R21, [R1+0x148] ;  /* 0x0001480001157983 */ /* 0x000ee80000100800 */
[----:B------:R-:W3:Y:S04]  /*3910*/  LDL.128 R8, [R1+0x120] ;  /* 0x0001200001087983 */ /* 0x000ee80000100c00 */
[----:B------:R-:W3:Y:S01]  /*3920*/  LDL.128 R72, [R1+0x130] ;  /* 0x0001300001487983 */ /* 0x000ee20000100c00 */
[----:B------:R-:W-:-:S02]  /*3930*/  UMOV UR4, 0xffffffa0 ;  /* 0xffffffa000047882 */ /* 0x000fc40000000000 */
[----:B------:R-:W-:Y:S01]  /*3940*/  UIMAD UR4, UR44, UR4, 0x60 ;  /* 0x000000602c0474a4 */ /* 0x000fe2000f8e0204 */
[----:B------:R-:W-:Y:S01]  /*3950*/  BSSY B0, `(.L_x_11244) ;  /* 0x0000044000007945 */ /* 0x000fe20003800000 */
[----:B----4-:R-:W-:-:S04]  /*3960*/  SHF.R.S32.HI R7, RZ, 0x1f, R0 ;  /* 0x0000001fff077819 */ /* 0x010fc80000011400 */
[----:B------:R-:W-:-:S04]  /*3970*/  LEA.HI R4, R7, R0, RZ, 0x7 ;  /* 0x0000000007047211 */ /* 0x000fc800078f38ff */
[----:B------:R-:W-:-:S05]  /*3980*/  LOP3.LUT R15, R4, 0xffffff80, RZ, 0xc0, !PT ;  /* 0xffffff80040f7812 */ /* 0x000fca00078ec0ff */
[----:B------:R-:W-:-:S05]  /*3990*/  IMAD.IADD R15, R0, 0x1, -R15 ;  /* 0x00000001000f7824 */ /* 0x000fca00078e0a0f */
[----:B------:R-:W-:Y:S02]  /*39a0*/  SHF.R.S32.HI R6, RZ, 0x1f, R15 ;  /* 0x0000001fff067819 */ /* 0x000fe4000001140f */
[----:B------:R-:W-:Y:S02]  /*39b0*/  LEA.HI R7, R7, R0, RZ, 0x2 ;  /* 0x0000000007077211 */ /* 0x000fe400078f10ff */
[----:B------:R-:W-:Y:S02]  /*39c0*/  LEA.HI R14, R6, R15, RZ, 0x2 ;  /* 0x0000000f060e7211 */ /* 0x000fe400078f10ff */
[----:B------:R-:W-:Y:S02]  /*39d0*/  LOP3.LUT R81, R7, 0xfffffffc, RZ, 0xc0, !PT ;  /* 0xfffffffc07517812 */ /* 0x000fe400078ec0ff */
[--C-:B------:R-:W-:Y:S02]  /*39e0*/  SHF.R.S32.HI R16, RZ, 0x2, R14.reuse ;  /* 0x00000002ff107819 */ /* 0x100fe4000001140e */
[----:B------:R-:W-:-:S02]  /*39f0*/  SHF.R.S32.HI R17, RZ, 0x1f, R14 ;  /* 0x0000001fff117819 */ /* 0x000fc4000001140e */
[----:B------:R-:W-:Y:S02]  /*3a00*/  SHF.R.S32.HI R79, RZ, 0x7, R4 ;  /* 0x00000007ff4f7819 */ /* 0x000fe40000011404 */
[----:B------:R-:W-:Y:S02]  /*3a10*/  LEA.HI R17, R17, R16, RZ, 0x3 ;  /* 0x0000001011117211 */ /* 0x000fe400078f18ff */
[----:B------:R-:W-:Y:S01]  /*3a20*/  LEA.HI R6, R6, R15, RZ, 0x5 ;  /* 0x0000000f06067211 */ /* 0x000fe200078f28ff */
[----:B------:R-:W-:Y:S01]  /*3a30*/  IMAD.IADD R81, R0, 0x1, -R81 ;  /* 0x0000000100517824 */ /* 0x000fe200078e0a51 */
[----:B------:R-:W-:Y:S02]  /*3a40*/  LOP3.LUT R17, R17, 0xfffffff8, RZ, 0xc0, !PT ;  /* 0xfffffff811117812 */ /* 0x000fe400078ec0ff */
[----:B------:R-:W-:Y:S02]  /*3a50*/  LEA.HI R4, R4, R79, RZ, 0x1 ;  /* 0x0000004f04047211 */ /* 0x000fe400078f08ff */
[----:B------:R-:W-:Y:S01]  /*3a60*/  SHF.R.S32.HI R7, RZ, 0x5, R6 ;  /* 0x00000005ff077819 */ /* 0x000fe20000011406 */
[----:B------:R-:W-:Y:S01]  /*3a70*/  IMAD.IADD R17, R16, 0x1, -R17 ;  /* 0x0000000110117824 */ /* 0x000fe200078e0a11 */
[----:B------:R-:W-:-:S02]  /*3a80*/  LOP3.LUT R4, R4, 0x3fffffe, RZ, 0xc0, !PT ;  /* 0x03fffffe04047812 */ /* 0x000fc400078ec0ff */
[----:B------:R-:W-:Y:S01]  /*3a90*/  LEA.HI R0, R81, R81, RZ, 0x1 ;  /* 0x0000005151007211 */ /* 0x000fe200078f08ff */
[----:B--2---:R-:W-:Y:S01]  /*3aa0*/  IMAD R20, R20, 0x8, R7 ;  /* 0x0000000814147824 */ /* 0x004fe200078e0207 */
[----:B---3--:R-:W-:Y:S01]  /*3ab0*/  ISETP.NE.AND P0, PT, R76, 0x1, PT ;  /* 0x000000014c00780c */ /* 0x008fe20003f05270 */
[----:B------:R-:W-:Y:S01]  /*3ac0*/  IMAD.IADD R4, R79, 0x1, -R4 ;  /* 0x000000014f047824 */ /* 0x000fe200078e0a04 */
[----:B------:R-:W-:Y:S01]  /*3ad0*/  LOP3.LUT R0, R0, 0x1ffffffe, RZ, 0xc0, !PT ;  /* 0x1ffffffe00007812 */ /* 0x000fe200078ec0ff */
[----:B------:R-:W-:-:S04]  /*3ae0*/  IMAD.U32 R17, R20, 0x10, R17 ;  /* 0x0000001014117824 */ /* 0x000fc800078e0011 */
[----:B------:R-:W-:Y:S02]  /*3af0*/  IMAD.IADD R0, R81, 0x1, -R0 ;  /* 0x0000000151007824 */ /* 0x000fe400078e0a00 */
[----:B------:R-:W-:-:S04]  /*3b00*/  IMAD R17, R4, 0x40, R17 ;  /* 0x0000004004117824 */ /* 0x000fc800078e0211 */
[----:B------:R-:W-:-:S04]  /*3b10*/  IMAD R4, R0, 0x8, R17 ;  /* 0x0000000800047824 */ /* 0x000fc800078e0211 */
[----:B------:R-:W-:-:S05]  /*3b20*/  @P0 IMAD.HI.U32 R0, R4, R77, RZ ;  /* 0x0000004d04000227 */ /* 0x000fca00078e00ff */
[----:B------:R-:W-:Y:S01]  /*3b30*/  @P0 SHF.R.U32.HI R4, RZ, R21, R0 ;  /* 0x00000015ff040219 */ /* 0x000fe20000011600 */
[----:B------:R-:W-:Y:S01]  /*3b40*/  IMAD.U32 R6, RZ, RZ, UR44 ;  /* 0x0000002cff067e24 */ /* 0x000fe2000f8e00ff */
[----:B------:R-:W-:-:S03]  /*3b50*/  LOP3.LUT R14, R14, 0x7ffffffc, RZ, 0xc0, !PT ;  /* 0x7ffffffc0e0e7812 */ /* 0x000fc600078ec0ff */
[----:B------:R-:W1:Y:S01]  /*3b60*/  SHFL.IDX PT, R20, R4, RZ, 0x1c1f ;  /* 0x001c1fff04147589 */ /* 0x000e6200000e0000 */
[----:B------:R-:W-:Y:S02]  /*3b70*/  IMAD R0, R6, -0x60, R9 ;  /* 0xffffffa006007824 */ /* 0x000fe400078e0209 */
[----:B------:R-:W-:Y:S02]  /*3b80*/  IMAD.IADD R14, R15, 0x1, -R14 ;  /* 0x000000010f0e7824 */ /* 0x000fe400078e0a0e */
[----:B------:R-:W-:Y:S01]  /*3b90*/  VIADD R7, R0, 0x61 ;  /* 0x0000006100077836 */ /* 0x000fe20000000000 */
[----:B------:R-:W-:-:S03]  /*3ba0*/  ISETP.GE.AND P1, PT, R73, 0x1, PT ;  /* 0x000000014900780c */ /* 0x000fc60003f26270 */
[----:B------:R-:W-:Y:S02]  /*3bb0*/  IMAD R15, R14, -0x2, R7 ;  /* 0xfffffffe0e0f7824 */ /* 0x000fe400078e0207 */
[----:B------:R-:W-:Y:S02]  /*3bc0*/  VIADD R7, R0, 0x60 ;  /* 0x0000006000077836 */ /* 0x000fe40000000000 */
[----:B------:R-:W-:Y:S01]  /*3bd0*/  IMAD.IADD R0, R15, 0x1, -R8 ;  /* 0x000000010f007824 */ /* 0x000fe200078e0a08 */
[----:B------:R-:W-:Y:S01]  /*3be0*/  LOP3.LUT R15, RZ, R10, RZ, 0x33, !PT ;  /* 0x0000000aff0f7212 */ /* 0x000fe200078e33ff */
[----:B------:R-:W-:Y:S02]  /*3bf0*/  IMAD R16, R14, -0x2, R7 ;  /* 0xfffffffe0e107824 */ /* 0x000fe400078e0207 */
[----:B------:R-:W-:Y:S02]  /*3c00*/  IMAD.IADD R11, R0, 0x1, R11 ;  /* 0x00000001000b7824 */ /* 0x000fe400078e020b */
[----:B------:R-:W-:-:S02]  /*3c10*/  IMAD.U32 R17, RZ, RZ, UR4 ;  /* 0x00000004ff117e24 */ /* 0x000fc4000f8e00ff */
[----:B------:R-:W-:Y:S02]  /*3c20*/  IMAD.IADD R15, R0, 0x1, R15 ;  /* 0x00000001000f7824 */ /* 0x000fe400078e020f */
[----:B------:R-:W-:Y:S01]  /*3c30*/  VIADD R72, R72, UR4 ;  /* 0x0000000448487c36 */ /* 0x000fe20008000000 */
[----:B-1----:R-:W-:Y:S01]  /*3c40*/  VIADDMNMX R0, R20, R11, R16, PT ;  /* 0x0000000b14007246 */ /* 0x002fe20003800110 */
[----:B------:R-:W-:Y:S02]  /*3c50*/  IMAD R14, R14, -0x2, R17 ;  /* 0xfffffffe0e0e7824 */ /* 0x000fe400078e0211 */
        /* <DEDUP_REMOVED lines=12> */
.L_x_11247:
[----:B------:R-:W-:-:S13]  /*3d20*/  ISETP.NE.AND P0, PT, R73, 0x1, PT ;  /* 0x000000014900780c */ /* 0x000fda0003f05270 */
[----:B------:R-:W-:-:S05]  /*3d30*/  @P0 IMAD.HI.U32 R10, R7, R74, RZ ;  /* 0x0000004a070a0227 */ /* 0x000fca00078e00ff */
[----:B------:R-:W-:-:S07]  /*3d40*/  @P0 SHF.R.U32.HI R7, RZ, R75, R10 ;  /* 0x0000004bff070219 */ /* 0x000fce000001160a */
.L_x_11248:
[----:B------:R-:W-:Y:S05]  /*3d50*/  BSYNC B1 ;  /* 0x0000000000017941 */ /* 0x000fea0003800000 */
.L_x_11246:
[----:B------:R-:W-:-:S05]  /*3d60*/  IMAD R7, R7, R73, R14 ;  /* 0x0000004907077224 */ /* 0x000fca00078e020e */
[----:B------:R-:W-:Y:S02]  /*3d70*/  VIMNMX R6, R6, R7, !PT ;  /* 0x0000000706067248 */ /* 0x000fe40007fe0100 */
[----:B------:R-:W-:-:S07]  /*3d80*/  VIADDMNMX R0, R7, R73, R0, PT ;  /* 0x0000004907007246 */ /* 0x000fce0003800100 */
.L_x_11245:
[----:B------:R-:W-:Y:S05]  /*3d90*/  BSYNC B0 ;  /* 0x0000000000007941 */ /* 0x000fea0003800000 */
.L_x_11244:
[C---:B------:R-:W-:Y:S01]  /*3da0*/  ISETP.GE.AND P0, PT, R72.reuse, 0x2, PT ;  /* 0x000000024800780c */ /* 0x040fe20003f06270 */
[----:B------:R-:W1:Y:S01]  /*3db0*/  SHFL.IDX PT, R4, R4, 0x1, 0x1c1f ;  /* 0x003c1f0004047f89 */ /* 0x000e6200000e0000 */
[----:B------:R-:W-:Y:S01]  /*3dc0*/  ISETP.GE.AND P1, PT, R72, 0x9, PT ;  /* 0x000000094800780c */ /* 0x000fe20003f26270 */
[----:B------:R-:W-:Y:S01]  /*3dd0*/  BSSY B0, `(.L_x_11249) ;  /* 0x0000086000007945 */ /* 0x000fe20003800000 */
[C---:B------:R-:W-:Y:S02]  /*3de0*/  ISETP.GT.AND P3, PT, R6.reuse, 0x1, !P0 ;  /* 0x000000010600780c */ /* 0x040fe40004764270 */
[----:B------:R-:W-:Y:S02]  /*3df0*/  ISETP.GT.AND P2, PT, R6, 0x8, !P1 ;  /* 0x000000080600780c */ /* 0x000fe40004f44270 */
[C---:B------:R-:W-:Y:S02]  /*3e00*/  ISETP.LT.OR P3, PT, R0.reuse, 0x2, P3 ;  /* 0x000000020000780c */ /* 0x040fe40001f61670 */
[----:B------:R-:W-:-:S02]  /*3e10*/  ISETP.LT.OR P2, PT, R0, 0x9, P2 ;  /* 0x000000090000780c */ /* 0x000fc40001741670 */
[----:B------:R-:W-:Y:S02]  /*3e20*/  ISETP.GE.AND P4, PT, R72, 0x11, PT ;  /* 0x000000114800780c */ /* 0x000fe40003f86270 */
[----:B------:R-:W-:Y:S02]  /*3e30*/  FSEL R221, R25, -INF , !P3 ;  /* 0xff80000019dd7808 */ /* 0x000fe40005800000 */
[----:B------:R-:W-:Y:S02]  /*3e40*/  FSEL R25, R28, -INF , !P2 ;  /* 0xff8000001c197808 */ /* 0x000fe40005000000 */
[----:B------:R-:W-:Y:S02]  /*3e50*/  ISETP.GT.AND P2, PT, R6, 0x10, !P4 ;  /* 0x000000100600780c */ /* 0x000fe40006744270 */
[----:B------:R-:W-:Y:S02]  /*3e60*/  ISETP.GE.AND P5, PT, R72, 0xa, PT ;  /* 0x0000000a4800780c */ /* 0x000fe40003fa6270 */
        /* <DEDUP_REMOVED lines=101> */
[----:B-1----:R-:W-:-:S03]  /*44c0*/  IMAD.IADD R6, R15, 0x1, R4 ;  /* 0x000000010f067824 */ /* 0x002fc600078e0204 */
        /* <DEDUP_REMOVED lines=15> */
.L_x_11252:
[----:B------:R-:W-:-:S13]  /*45c0*/  ISETP.NE.AND P6, PT, R73, 0x1, PT ;  /* 0x000000014900780c */ /* 0x000fda0003fc5270 */
[----:B------:R-:W-:-:S05]  /*45d0*/  @P6 IMAD.HI.U32 R74, R8, R74, RZ ;  /* 0x0000004a084a6227 */ /* 0x000fca00078e00ff */
[----:B------:R-:W-:-:S07]  /*45e0*/  @P6 SHF.R.U32.HI R8, RZ, R75, R74 ;  /* 0x0000004bff086219 */ /* 0x000fce000001164a */
.L_x_11253:
[----:B------:R-:W-:Y:S05]  /*45f0*/  BSYNC B1 ;  /* 0x0000000000017941 */ /* 0x000fea0003800000 */
.L_x_11251:
[----:B------:R-:W-:-:S05]  /*4600*/  IMAD R7, R8, R73, R14 ;  /* 0x0000004908077224 */ /* 0x000fca00078e020e */
[----:B------:R-:W-:Y:S02]  /*4610*/  VIADDMNMX R0, R7, R73, R0, PT ;  /* 0x0000004907007246 */ /* 0x000fe40003800100 */
[----:B------:R-:W-:-:S07]  /*4620*/  VIMNMX R6, R6, R7, !PT ;  /* 0x0000000706067248 */ /* 0x000fce0007fe0100 */
.L_x_11250:
[----:B------:R-:W-:Y:S05]  /*4630*/  BSYNC B0 ;  /* 0x0000000000007941 */ /* 0x000fea0003800000 */
.L_x_11249:
[C---:B------:R-:W-:Y:S01]  /*4640*/  ISETP.GT.AND P0, PT, R6.reuse, 0x1, !P0 ;  /* 0x000000010600780c */ /* 0x040fe20004704270 */
[----:B------:R-:W2:Y:S01]  /*4650*/  LDL R16, [R1+0x250] ;  /* 0x0002500001107983 */ /* 0x000ea20000100800 */
[----:B------:R-:W-:Y:S02]  /*4660*/  ISETP.GT.AND P1, PT, R6, 0x8, !P1 ;  /* 0x000000080600780c */ /* 0x000fe40004f24270 */
[C---:B------:R-:W-:Y:S01]  /*4670*/  ISETP.LT.OR P0, PT, R0.reuse, 0x2, P0 ;  /* 0x000000020000780c */ /* 0x040fe20000701670 */
[----:B------:R-:W3:Y:S01]  /*4680*/  LDL R15, [R1+0x220] ;  /* 0x00022000010f7983 */ /* 0x000ee20000100800 */
[----:B------:R-:W-:Y:S02]  /*4690*/  ISETP.LT.OR P1, PT, R0, 0x9, P1 ;  /* 0x000000090000780c */ /* 0x000fe40000f21670 */
[----:B------:R-:W-:Y:S01]  /*46a0*/  FSEL R53, R27, -INF , !P0 ;  /* 0xff8000001b357808 */ /* 0x000fe20004000000 */
[----:B------:R-:W4:Y:S01]  /*46b0*/  LDL R14, [R1+0x240] ;  /* 0x00024000010e7983 */ /* 0x000f220000100800 */
[----:B------:R-:W-:-:S02]  /*46c0*/  ISETP.NE.AND P0, PT, R17, RZ, PT ;  /* 0x000000ff1100720c */ /* 0x000fc40003f05270 */
[----:B------:R-:W-:Y:S01]  /*46d0*/  FSEL R49, R30, -INF , !P1 ;  /* 0xff8000001e317808 */ /* 0x000fe20004800000 */
[----:B------:R-:W4:Y:S01]  /*46e0*/  LDL R17, [R1+0x1f0] ;  /* 0x0001f00001117983 */ /* 0x000f220000100800 */
[----:B------:R-:W-:Y:S02]  /*46f0*/  ISETP.GT.AND P0, PT, R6, 0x9, !P0 ;  /* 0x000000090600780c */ /* 0x000fe40004704270 */
[----:B------:R-:W-:Y:S01]  /*4700*/  ISETP.NE.AND P1, PT, R32, RZ, PT ;  /* 0x000000ff2000720c */ /* 0x000fe20003f25270 */
[----:B------:R-:W4:Y:S01]  /*4710*/  LDL R220, [R1+0x308] ;  /* 0x0003080001dc7983 */ /* 0x000f220000100800 */
[----:B------:R-:W-:Y:S02]  /*4720*/  ISETP.LT.OR P0, PT, R0, 0xa, P0 ;  /* 0x0000000a0000780c */ /* 0x000fe40000701670 */
[----:B------:R-:W-:Y:S01]  /*4730*/  ISETP.NE.AND P6, PT, R33, RZ, PT ;  /* 0x000000ff2100720c */ /* 0x000fe20003fc5270 */
[----:B------:R-:W4:Y:S01]  /*4740*/  LDL R152, [R1+0x2fc] ;  /* 0x0002fc0001987983 */ /* 0x000f220000100800 */
[----:B------:R-:W-:-:S02]  /*4750*/  FSEL R45, R31, -INF , !P0 ;  /* 0xff8000001f2d7808 */ /* 0x000fc40004000000 */
[----:B------:R-:W-:Y:S01]  /*4760*/  ISETP.NE.AND P0, PT, R76, RZ, PT ;  /* 0x000000ff4c00720c */ /* 0x000fe20003f05270 */
[----:B------:R-:W4:Y:S01]  /*4770*/  LDL R154, [R1+0x304] ;  /* 0x00030400019a7983 */ /* 0x000f220000100800 */
[----:B------:R-:W-:Y:S02]  /*4780*/  FMNMX.FTZ R8, R61, R221, !PT ;  /* 0x000000dd3d087209 */ /* 0x000fe40007810000 */
[----:B------:R-:W-:Y:S01]  /*4790*/  ISETP.GT.AND P0, PT, R6, 0x10, !P0 ;  /* 0x000000100600780c */ /* 0x000fe20004704270 */
[----:B------:R-:W4:Y:S01]  /*47a0*/  LDL R76, [R1+0x234] ;  /* 0x00023400014c7983 */ /* 0x000f220000100800 */
[----:B------:R-:W-:Y:S02]  /*47b0*/  FMNMX.FTZ R8, R25, R8, !PT ;  /* 0x0000000819087209 */ /* 0x000fe40007810000 */
[----:B------:R-:W-:Y:S01]  /*47c0*/  ISETP.LT.OR P0, PT, R0, 0x11, P0 ;  /* 0x000000110000780c */ /* 0x000fe20000701670 */
[----:B------:R-:W4:Y:S01]  /*47d0*/  LDL R80, [R1+0x23c] ;  /* 0x00023c0001507983 */ /* 0x000f220000100800 */
[----:B------:R-:W-:-:S02]  /*47e0*/  FMNMX.FTZ R7, R29, R8, !PT ;  /* 0x000000081d077209 */ /* 0x000fc40007810000 */
[----:B------:R-:W-:Y:S01]  /*47f0*/  FSEL R198, R34, -INF , !P0 ;  /* 0xff80000022c67808 */ /* 0x000fe20004000000 */
[----:B------:R-:W4:Y:S01]  /*4800*/  LDL R82, [R1+0x244] ;  /* 0x0002440001527983 */ /* 0x000f220000100800 */
[----:B------:R-:W-:Y:S02]  /*4810*/  ISETP.NE.AND P0, PT, R28, RZ, PT ;  /* 0x000000ff1c00720c */ /* 0x000fe40003f05270 */
[C---:B------:R-:W-:Y:S01]  /*4820*/  ISETP.GT.AND P2, PT, R6.reuse, 0x49, !P2 ;  /* 0x000000490600780c */ /* 0x040fe20005744270 */
[----:B------:R-:W4:Y:S01]  /*4830*/  LDL R84, [R1+0x248] ;  /* 0x0002480001547983 */ /* 0x000f220000100800 */
[C---:B------:R-:W-:Y:S02]  /*4840*/  ISETP.GT.AND P0, PT, R6.reuse, 0x11, !P0 ;  /* 0x000000110600780c */ /* 0x040fe40004704270 */
[----:B------:R-:W-:Y:S01]  /*4850*/  ISETP.GT.AND P3, PT, R6, 0x50, !P3 ;  /* 0x000000500600780c */ /* 0x000fe20005f64270 */
[----:B------:R-:W4:Y:S01]  /*4860*/  LDL R86, [R1+0x24c] ;  /* 0x00024c0001567983 */ /* 0x000f220000100800 */
[----:B------:R-:W-:-:S02]  /*4870*/  ISETP.LT.OR P0, PT, R0, 0x12, P0 ;  /* 0x000000120000780c */ /* 0x000fc40000701670 */
[----:B------:R-:W-:Y:S01]  /*4880*/  ISETP.LT.OR P2, PT, R0, 0x4a, P2 ;  /* 0x0000004a0000780c */ /* 0x000fe20001741670 */
[----:B------:R-:W4:Y:S01]  /*4890*/  LDL R88, [R1+0x254] ;  /* 0x0002540001587983 */ /* 0x000f220000100800 */
[----:B------:R-:W-:Y:S02]  /*48a0*/  FSEL R197, R35, -INF , !P0 ;  /* 0xff80000023c57808 */ /* 0x000fe40004000000 */
[----:B------:R-:W-:Y:S01]  /*48b0*/  ISETP.GT.AND P0, PT, R6, 0x18, !P1 ;  /* 0x000000180600780c */ /* 0x000fe20004f04270 */
[----:B------:R-:W4:Y:S01]  /*48c0*/  LDL R90, [R1+0x258] ;  /* 0x00025800015a7983 */ /* 0x000f220000100800 */
[----:B------:R-:W-:Y:S02]  /*48d0*/  ISETP.NE.AND P1, PT, R10, RZ, PT ;  /* 0x000000ff0a00720c */ /* 0x000fe40003f25270 */
[----:B------:R-:W-:Y:S01]  /*48e0*/  ISETP.LT.OR P0, PT, R0, 0x19, P0 ;  /* 0x000000190000780c */ /* 0x000fe20000701670 */
[----:B------:R-:W3:Y:S01]  /*48f0*/  LDL R10, [R1+0x230] ;  /* 0x00023000010a7983 */ /* 0x000ee20000100800 */
[----:B------:R-:W-:-:S02]  /*4900*/  ISETP.GT.AND P4, PT, R6, 0x51, !P4 ;  /* 0x000000510600780c */ /* 0x000fc40006784270 */
[----:B------:R-:W-:Y:S01]  /*4910*/  FSEL R158, R38, -INF , !P0 ;  /* 0xff800000269e7808 */ /* 0x000fe20004000000 */
[----:B------:R-:W4:Y:S01]  /*4920*/  LDL R92, [R1+0x25c] ;  /* 0x00025c00015c7983 */ /* 0x000f220000100800 */
[----:B------:R-:W-:Y:S02]  /*4930*/  ISETP.GT.AND P0, PT, R6, 0x19, !P6 ;  /* 0x000000190600780c */ /* 0x000fe40007704270 */
[----:B------:R-:W-:Y:S01]  /*4940*/  ISETP.NE.AND P6, PT, R78, RZ, PT ;  /* 0x000000ff4e00720c */ /* 0x000fe20003fc5270 */
[----:B------:R-:W4:Y:S01]  /*4950*/  LDL R94, [R1+0x264] ;  /* 0x00026400015e7983 */ /* 0x000f220000100800 */
[----:B------:R-:W-:Y:S02]  /*4960*/  ISETP.LT.OR P0, PT, R0, 0x1a, P0 ;  /* 0x0000001a0000780c */ /* 0x000fe40000701670 */
[----:B------:R-:W-:Y:S01]  /*4970*/  ISETP.GT.AND P5, PT, R6, 0x58, !P5 ;  /* 0x000000580600780c */ /* 0x000fe20006fa4270 */
[----:B------:R-:W4:Y:S01]  /*4980*/  LDL R78, [R1+0x238] ;  /* 0x00023800014e7983 */ /* 0x000f220000100800 */
[----:B------:R-:W-:-:S02]  /*4990*/  FSEL R159, R39, -INF , !P0 ;  /* 0xff800000279f7808 */ /* 0x000fc40004000000 */
[----:B------:R-:W-:Y:S01]  /*49a0*/  ISETP.NE.AND P0, PT, R36, RZ, PT ;  /* 0x000000ff2400720c */ /* 0x000fe20003f05270 */
[----:B------:R-:W4:Y:S01]  /*49b0*/  LDL R96, [R1+0x268] ;  /* 0x0002680001607983 */ /* 0x000f220000100800 */
[----:B------:R-:W-:Y:S02]  /*49c0*/  ISETP.LT.OR P3, PT, R0, 0x51, P3 ;  /* 0x000000510000780c */ /* 0x000fe40001f61670 */
[----:B------:R-:W-:Y:S01]  /*49d0*/  ISETP.GT.AND P0, PT, R6, 0x20, !P0 ;  /* 0x000000200600780c */ /* 0x000fe20004704270 */
[----:B------:R-:W4:Y:S01]  /*49e0*/  LDL R98, [R1+0x26c] ;  /* 0x00026c0001627983 */ /* 0x000f220000100800 */
[----:B------:R-:W-:Y:S02]  /*49f0*/  FSEL R193, R63, -INF , !P2 ;  /* 0xff8000003fc17808 */ /* 0x000fe40005000000 */
[C---:B------:R-:W-:Y:S01]  /*4a00*/  ISETP.LT.OR P0, PT, R0.reuse, 0x21, P0 ;  /* 0x000000210000780c */ /* 0x040fe20000701670 */
[----:B------:R-:W4:Y:S01]  /*4a10*/  LDL R34, [R1+0x270] ;  /* 0x0002700001227983 */ /* 0x000f220000100800 */
[----:B------:R-:W-:-:S02]  /*4a20*/  ISETP.LT.OR P4, PT, R0, 0x52, P4 ;  /* 0x000000520000780c */ /* 0x000fc40002781670 */
[----:B------:R-:W-:Y:S01]  /*4a30*/  FSEL R184, R42, -INF , !P0 ;  /* 0xff8000002ab87808 */ /* 0x000fe20004000000 */
[----:B------:R-:W4:Y:S01]  /*4a40*/  LDL R100, [R1+0x274] ;  /* 0x0002740001647983 */ /* 0x000f220000100800 */
[----:B------:R-:W-:Y:S02]  /*4a50*/  ISETP.NE.AND P0, PT, R37, RZ, PT ;  /* 0x000000ff2500720c */ /* 0x000fe40003f05270 */
[----:B------:R-:W-:Y:S01]  /*4a60*/  FSEL R183, R66, -INF , !P3 ;  /* 0xff80000042b77808 */ /* 0x000fe20005800000 */
[----:B------:R-:W4:Y:S01]  /*4a70*/  LDL R102, [R1+0x278] ;  /* 0x0002780001667983 */ /* 0x000f220000100800 */
[----:B------:R-:W-:Y:S02]  /*4a80*/  ISETP.GT.AND P0, PT, R6, 0x21, !P0 ;  /* 0x000000210600780c */ /* 0x000fe40004704270 */
[C---:B------:R-:W-:Y:S01]  /*4a90*/  ISETP.LT.OR P5, PT, R0.reuse, 0x59, P5 ;  /* 0x000000590000780c */ /* 0x040fe20002fa1670 */
[----:B------:R-:W4:Y:S01]  /*4aa0*/  LDL R104, [R1+0x27c] ;  /* 0x00027c0001687983 */ /* 0x000f220000100800 */
[----:B------:R-:W-:-:S02]  /*4ab0*/  ISETP.LT.OR P0, PT, R0, 0x22, P0 ;  /* 0x000000220000780c */ /* 0x000fc40000701670 */
[----:B------:R-:W-:Y:S01]  /*4ac0*/  FSEL R187, R67, -INF , !P4 ;  /* 0xff80000043bb7808 */ /* 0x000fe20006000000 */
[----:B------:R-:W4:Y:S01]  /*4ad0*/  LDL R36, [R1+0x280] ;  /* 0x0002800001247983 */ /* 0x000f220000100800 */
[----:B------:R-:W-:Y:S02]  /*4ae0*/  FSEL R188, R43, -INF , !P0 ;  /* 0xff8000002bbc7808 */ /* 0x000fe40004000000 */
[----:B------:R-:W-:Y:S01]  /*4af0*/  ISETP.NE.AND P0, PT, R40, RZ, PT ;  /* 0x000000ff2800720c */ /* 0x000fe20003f05270 */
[----:B------:R-:W4:Y:S01]  /*4b00*/  LDL R106, [R1+0x284] ;  /* 0x00028400016a7983 */ /* 0x000f220000100800 */
[----:B------:R-:W-:Y:S02]  /*4b10*/  FSEL R191, R70, -INF , !P5 ;  /* 0xff80000046bf7808 */ /* 0x000fe40006800000 */
[----:B------:R-:W-:Y:S01]  /*4b20*/  ISETP.GT.AND P0, PT, R6, 0x28, !P0 ;  /* 0x000000280600780c */ /* 0x000fe20004704270 */
[----:B------:R-:W4:Y:S03]  /*4b30*/  LDL R108, [R1+0x288] ;  /* 0x00028800016c7983 */ /* 0x000f260000100800 */
[----:B------:R-:W-:Y:S01]  /*4b40*/  ISETP.LT.OR P0, PT, R0, 0x29, P0 ;  /* 0x000000290000780c */ /* 0x000fe20000701670 */
[----:B------:R-:W4:Y:S03]  /*4b50*/  LDL R110, [R1+0x28c] ;  /* 0x00028c00016e7983 */ /* 0x000f260000100800 */
[----:B------:R-:W-:Y:S01]  /*4b60*/  FSEL R192, R46, -INF , !P0 ;  /* 0xff8000002ec07808 */ /* 0x000fe20004000000 */
[----:B------:R-:W4:Y:S01]  /*4b70*/  LDL R38, [R1+0x290] ;  /* 0x0002900001267983 */ /* 0x000f220000100800 */
[----:B------:R-:W-:-:S03]  /*4b80*/  ISETP.NE.AND P0, PT, R41, RZ, PT ;  /* 0x000000ff2900720c */ /* 0x000fc60003f05270 */
[----:B------:R-:W4:Y:S01]  /*4b90*/  LDL R112, [R1+0x294] ;  /* 0x0002940001707983 */ /* 0x000f220000100800 */
[----:B------:R-:W-:-:S03]  /*4ba0*/  ISETP.GT.AND P0, PT, R6, 0x29, !P0 ;  /* 0x000000290600780c */ /* 0x000fc60004704270 */
[----:B------:R-:W4:Y:S01]  /*4bb0*/  LDL R114, [R1+0x298] ;  /* 0x0002980001727983 */ /* 0x000f220000100800 */
[----:B------:R-:W-:-:S03]  /*4bc0*/  ISETP.LT.OR P0, PT, R0, 0x2a, P0 ;  /* 0x0000002a0000780c */ /* 0x000fc60000701670 */
[----:B------:R-:W4:Y:S01]  /*4bd0*/  LDL R116, [R1+0x29c] ;  /* 0x00029c0001747983 */ /* 0x000f220000100800 */
[----:B------:R-:W-:Y:S02]  /*4be0*/  FSEL R195, R47, -INF , !P0 ;  /* 0xff8000002fc37808 */ /* 0x000fe40004000000 */
[----:B------:R-:W-:Y:S01]  /*4bf0*/  ISETP.NE.AND P0, PT, R44, RZ, PT ;  /* 0x000000ff2c00720c */ /* 0x000fe20003f05270 */
[----:B------:R-:W4:Y:S03]  /*4c00*/  LDL R40, [R1+0x2a0] ;  /* 0x0002a00001287983 */ /* 0x000f260000100800 */
        /* <DEDUP_REMOVED lines=28> */
[----:B------:R-:W-:Y:S01]  /*4dd0*/  ISETP.GT.AND P0, PT, R6, RZ, !P1 ;  /* 0x000000ff0600720c */ /* 0x000fe20004f04270 */
[----:B------:R-:W4:Y:S01]  /*4de0*/  LDL R138, [R1+0x2d8] ;  /* 0x0002d800018a7983 */ /* 0x000f220000100800 */
[----:B------:R-:W-:Y:S02]  /*4df0*/  ISETP.NE.AND P1, PT, R57, RZ, PT ;  /* 0x000000ff3900720c */ /* 0x000fe40003f25270 */
[----:B------:R-:W-:Y:S01]  /*4e00*/  ISETP.LT.OR P0, PT, R0, 0x1, P0 ;  /* 0x000000010000780c */ /* 0x000fe20000701670 */
[----:B------:R-:W4:Y:S01]  /*4e10*/  LDL R140, [R1+0x2dc] ;  /* 0x0002dc00018c7983 */ /* 0x000f220000100800 */
[----:B------:R-:W-:Y:S02]  /*4e20*/  ISETP.GT.AND P1, PT, R6, 0x48, !P1 ;  /* 0x000000480600780c */ /* 0x000fe40004f24270 */
[----:B------:R-:W-:Y:S01]  /*4e30*/  FSEL R83, R26, -INF , !P0 ;  /* 0xff8000001a537808 */ /* 0x000fe20004000000 */
[----:B------:R-:W4:Y:S01]  /*4e40*/  LDL R48, [R1+0x2e0] ;  /* 0x0002e00001307983 */ /* 0x000f220000100800 */
[----:B------:R-:W-:-:S02]  /*4e50*/  ISETP.GT.AND P0, PT, R6, 0x40, !P6 ;  /* 0x000000400600780c */ /* 0x000fc40007704270 */
[----:B------:R-:W-:Y:S01]  /*4e60*/  FMNMX.FTZ R4, R83, R53, !PT ;  /* 0x0000003553047209 */ /* 0x000fe20007810000 */
[----:B------:R-:W4:Y:S01]  /*4e70*/  LDL R142, [R1+0x2e4] ;  /* 0x0002e400018e7983 */ /* 0x000f220000100800 */
[----:B------:R-:W-:Y:S02]  /*4e80*/  ISETP.LT.OR P0, PT, R0, 0x41, P0 ;  /* 0x000000410000780c */ /* 0x000fe40000701670 */
[----:B------:R-:W-:Y:S01]  /*4e90*/  FMNMX.FTZ R4, R49, R4, !PT ;  /* 0x0000000431047209 */ /* 0x000fe20007810000 */
[----:B------:R-:W4:Y:S01]  /*4ea0*/  LDL R144, [R1+0x2e8] ;  /* 0x0002e80001907983 */ /* 0x000f220000100800 */
[----:B------:R-:W-:Y:S02]  /*4eb0*/  FSEL R182, R58, -INF , !P0 ;  /* 0xff8000003ab67808 */ /* 0x000fe40004000000 */
[----:B------:R-:W-:Y:S01]  /*4ec0*/  FMNMX.FTZ R9, R45, R4, !PT ;  /* 0x000000042d097209 */ /* 0x000fe20007810000 */
[----:B------:R-:W4:Y:S01]  /*4ed0*/  LDL R146, [R1+0x2ec] ;  /* 0x0002ec0001927983 */ /* 0x000f220000100800 */
[----:B------:R-:W-:-:S02]  /*4ee0*/  FMNMX.FTZ R4, R20, R7, !PT ;  /* 0x0000000714047209 */ /* 0x000fc40007810000 */
[----:B------:R-:W-:Y:S01]  /*4ef0*/  FMNMX.FTZ R8, R198, R9, !PT ;  /* 0x00000009c6087209 */ /* 0x000fe20007810000 */
[----:B------:R-:W4:Y:S01]  /*4f00*/  LDL R50, [R1+0x2f0] ;  /* 0x0002f00001327983 */ /* 0x000f220000100800 */
[----:B------:R-:W-:Y:S02]  /*4f10*/  FMNMX.FTZ R7, R21, R4, !PT ;  /* 0x0000000415077209 */ /* 0x000fe40007810000 */
[----:B------:R-:W-:Y:S01]  /*4f20*/  FMNMX.FTZ R9, R197, R8, !PT ;  /* 0x00000008c5097209 */ /* 0x000fe20007810000 */
[----:B------:R-:W4:Y:S01]  /*4f30*/  LDL R148, [R1+0x2f4] ;  /* 0x0002f40001947983 */ /* 0x000f220000100800 */
[----:B------:R-:W-:Y:S02]  /*4f40*/  FMNMX.FTZ R4, R156, R7, !PT ;  /* 0x000000079c047209 */ /* 0x000fe40007810000 */
        /* <DEDUP_REMOVED lines=21> */
[----:B------:R-:W-:Y:S01]  /*50a0*/  ISETP.NE.AND P0, PT, R56, RZ, PT ;  /* 0x000000ff3800720c */ /* 0x000fe20003f05270 */
[----:B------:R-:W4:Y:S01]  /*50b0*/  LDL R37, [R1+0x324] ;  /* 0x0003240001257983 */ /* 0x000f220000100800 */
[----:B------:R-:W-:Y:S02]  /*50c0*/  FMNMX.FTZ R8, R173, R8, !PT ;  /* 0x00000008ad087209 */ /* 0x000fe40007810000 */
[----:B------:R-:W-:Y:S01]  /*50d0*/  FMNMX.FTZ R4, R181, R4, !PT ;  /* 0x00000004b5047209 */ /* 0x000fe20007810000 */
[----:B------:R-:W4:Y:S01]  /*50e0*/  LDL R56, [R1+0x320] ;  /* 0x0003200001387983 */ /* 0x000f220000100800 */
[----:B------:R-:W-:Y:S02]  /*50f0*/  FMNMX.FTZ R7, R177, R8, !PT ;  /* 0x00000008b1077209 */ /* 0x000fe40007810000 */
[----:B------:R-:W-:Y:S01]  /*5100*/  ISETP.GT.AND P0, PT, R6, 0x41, !P0 ;  /* 0x000000410600780c */ /* 0x000fe20004704270 */
[----:B------:R-:W4:Y:S01]  /*5110*/  LDL R39, [R1+0x328] ;  /* 0x0003280001277983 */ /* 0x000f220000100800 */
[----:B------:R-:W-:-:S02]  /*5120*/  FMNMX.FTZ R4, R185, R4, !PT ;  /* 0x00000004b9047209 */ /* 0x000fc40007810000 */
[----:B------:R-:W-:Y:S01]  /*5130*/  FMNMX.FTZ R7, R164, R7, !PT ;  /* 0x00000007a4077209 */ /* 0x000fe20007810000 */
[----:B------:R-:W4:Y:S01]  /*5140*/  LDL R41, [R1+0x32c] ;  /* 0x00032c0001297983 */ /* 0x000f220000100800 */
[----:B------:R-:W-:Y:S02]  /*5150*/  ISETP.LT.OR P0, PT, R0, 0x42, P0 ;  /* 0x000000420000780c */ /* 0x000fe40000701670 */
[----:B------:R-:W-:Y:S01]  /*5160*/  FMNMX.FTZ R9, R189, R4, !PT ;  /* 0x00000004bd097209 */ /* 0x000fe20007810000 */
[----:B------:R-:W4:Y:S01]  /*5170*/  LDL R58, [R1+0x330] ;  /* 0x00033000013a7983 */ /* 0x000f220000100800 */
[----:B------:R-:W-:Y:S02]  /*5180*/  FMNMX.FTZ R7, R170, R7, !PT ;  /* 0x00000007aa077209 */ /* 0x000fe40007810000 */
[----:B------:R-:W-:Y:S01]  /*5190*/  ISETP.LT.OR P1, PT, R0, 0x49, P1 ;  /* 0x000000490000780c */ /* 0x000fe20000f21670 */
[----:B------:R-:W4:Y:S01]  /*51a0*/  LDL R43, [R1+0x334] ;  /* 0x00033400012b7983 */ /* 0x000f220000100800 */
[----:B------:R-:W-:-:S02]  /*51b0*/  FSEL R186, R59, -INF , !P0 ;  /* 0xff8000003bba7808 */ /* 0x000fc40004000000 */
[----:B------:R-:W-:Y:S01]  /*51c0*/  FMNMX.FTZ R9, R182, R9, !PT ;  /* 0x00000009b6097209 */ /* 0x000fe20007810000 */
[----:B------:R-:W4:Y:S01]  /*51d0*/  LDL R47, [R1+0x338] ;  /* 0x00033800012f7983 */ /* 0x000f220000100800 */
[----:B------:R-:W-:Y:S02]  /*51e0*/  ISETP.NE.AND P6, PT, R24, RZ, PT ;  /* 0x000000ff1800720c */ /* 0x000fe40003fc5270 */
[----:B------:R-:W-:Y:S01]  /*51f0*/  FMNMX.FTZ R7, R174, R7, !PT ;  /* 0x00000007ae077209 */ /* 0x000fe20007810000 */
[----:B------:R-:W4:Y:S01]  /*5200*/  LDL R51, [R1+0x33c] ;  /* 0x00033c0001337983 */ /* 0x000f220000100800 */
[----:B------:R-:W-:Y:S02]  /*5210*/  FSEL R190, R62, -INF , !P1 ;  /* 0xff8000003ebe7808 */ /* 0x000fe40004800000 */
[----:B------:R-:W-:Y:S01]  /*5220*/  FMNMX.FTZ R9, R186, R9, !PT ;  /* 0x00000009ba097209 */ /* 0x000fe20007810000 */
[----:B------:R-:W4:Y:S01]  /*5230*/  LDL R60, [R1+0x340] ;  /* 0x00034000013c7983 */ /* 0x000f220000100800 */
[----:B------:R-:W-:-:S02]  /*5240*/  ISETP.GT.AND P6, PT, R6, 0x59, !P6 ;  /* 0x000000590600780c */ /* 0x000fc400077c4270 */
        /* <DEDUP_REMOVED lines=15> */
[----:B------:R-:W-:Y:S01]  /*5340*/  FSEL R194, R71, -INF , !P6 ;  /* 0xff80000047c27808 */ /* 0x000fe20007000000 */
[----:B------:R-:W4:Y:S01]  /*5350*/  LDL R65, [R1+0x358] ;  /* 0x0003580001417983 */ /* 0x000f220000100800 */
[----:B------:R-:W-:-:S03]  /*5360*/  FMNMX.FTZ R9, R191, R4, !PT ;  /* 0x00000004bf097209 */ /* 0x000fc60007810000 */
[----:B------:R-:W1:Y:S01]  /*5370*/  SHFL.BFLY PT, R7, R8, 0x2, 0x1f ;  /* 0x0c401f0008077f89 */ /* 0x000e6200000e0000 */
[----:B------:R-:W-:-:S03]  /*5380*/  FMNMX.FTZ R9, R194, R9, !PT ;  /* 0x00000009c2097209 */ /* 0x000fc60007810000 */
[----:B------:R-:W4:Y:S04]  /*5390*/  LDL R67, [R1+0x35c] ;  /* 0x00035c0001437983 */ /* 0x000f280000100800 */
[----:B------:R-:W-:Y:S04]  /*53a0*/  STL.64 [R1+0x200], R8 ;  /* 0x0002000801007387 */ /* 0x000fe80000100a00 */
[----:B------:R-:W3:Y:S04]  /*53b0*/  LDL R11, [R1+0x204] ;  /* 0x00020400010b7983 */ /* 0x000ee80000100800 */
[----:B------:R-:W4:Y:S04]  /*53c0*/  LDL R64, [R1+0x360] ;  /* 0x0003600001407983 */ /* 0x000f280000100800 */
[----:B------:R-:W4:Y:S01]  /*53d0*/  LDL R69, [R1+0x364] ;  /* 0x0003640001457983 */ /* 0x000f220000100800 */
[----:B-1----:R-:W-:-:S03]  /*53e0*/  FMNMX.FTZ R0, R8, R7, !PT ;  /* 0x0000000708007209 */ /* 0x002fc60007810000 */
[----:B------:R-:W4:Y:S04]  /*53f0*/  LDL R71, [R1+0x368] ;  /* 0x0003680001477983 */ /* 0x000f280000100800 */
[----:B------:R-:W1:Y:S04]  /*5400*/  SHFL.BFLY PT, R7, R0, 0x1, 0x1f ;  /* 0x0c201f0000077f89 */ /* 0x000e6800000e0000 */
[----:B------:R-:W4:Y:S04]  /*5410*/  LDL R73, [R1+0x36c] ;  /* 0x00036c0001497983 */ /* 0x000f280000100800 */
[----:B------:R-:W4:Y:S04]  /*5420*/  LDL R66, [R1+0x370] ;  /* 0x0003700001427983 */ /* 0x000f280000100800 */
[----:B------:R-:W4:Y:S04]  /*5430*/  LDL R75, [R1+0x374] ;  /* 0x00037400014b7983 */ /* 0x000f280000100800 */
[----:B------:R-:W4:Y:S04]  /*5440*/  LDL R77, [R1+0x378] ;  /* 0x00037800014d7983 */ /* 0x000f280000100800 */
[----:B------:R-:W4:Y:S01]  /*5450*/  LDL R79, [R1+0x37c] ;  /* 0x00037c00014f7983 */ /* 0x000f220000100800 */
[----:B-1----:R-:W-:-:S03]  /*5460*/  FMNMX.FTZ R4, R0, R7, !PT ;  /* 0x0000000700047209 */ /* 0x002fc60007810000 */
[----:B------:R-:W4:Y:S04]  /*5470*/  LDL R68, [R1+0x380] ;  /* 0x0003800001447983 */ /* 0x000f280000100800 */
[----:B------:R1:W-:Y:S04]  /*5480*/  STL [R1+0x200], R4 ;  /* 0x0002000401007387 */ /* 0x0003e80000100800 */
[----:B------:R-:W4:Y:S04]  /*5490*/  LDL R74, [R1+0x200] ;  /* 0x00020000014a7983 */ /* 0x000f280000100800 */
[----:B------:R-:W4:Y:S04]  /*54a0*/  LDL.64 R6, [R1+0x88] ;  /* 0x0000880001067983 */ /* 0x000f280000100a00 */
        /* <DEDUP_REMOVED lines=44> */
[----:B--2---:R-:W-:Y:S04]  /*5770*/  STL [R1+0x250], R16 ;  /* 0x0002501001007387 */ /* 0x004fe80000100800 */
[----:B---3--:R-:W1:Y:S02]  /*5780*/  SHFL.BFLY PT, R0, R11, 0x2, 0x1f ;  /* 0x0c401f000b007f89 */ /* 0x008e6400000e0000 */
[----:B-1----:R-:W-:-:S05]  /*5790*/  FMNMX.FTZ R0, R0, R11, !PT ;  /* 0x0000000b00007209 */ /* 0x002fca0007810000 */
[----:B------:R-:W1:Y:S04]  /*57a0*/  SHFL.BFLY PT, R11, R0, 0x1, 0x1f ;  /* 0x0c201f00000b7f89 */ /* 0x000e6800000e0000 */
[----:B------:R2:W-:Y:S01]  /*57b0*/  STL [R1+0x230], R10 ;  /* 0x0002300a01007387 */ /* 0x0005e20000100800 */
[----:B----4-:R-:W-:Y:S01]  /*57c0*/  FMUL.FTZ R16, R15, R74 ;  /* 0x0000004a0f107220 */ /* 0x010fe20000410000 */
[----:B------:R-:W-:Y:S02]  /*57d0*/  FSETP.NEU.FTZ.AND P0, PT, R74, -INF , PT ;  /* 0xff8000004a00780b */ /* 0x000fe40003f1d000 */
[----:B-1----:R-:W-:Y:S01]  /*57e0*/  FMNMX.FTZ R0, R0, R11, !PT ;  /* 0x0000000b00007209 */ /* 0x002fe20007810000 */
[----:B------:R-:W-:Y:S01]  /*57f0*/  IMAD R6, R17, 0xc00, R6 ;  /* 0x00000c0011067824 */ /* 0x000fe200078e0206 */
[----:B------:R-:W-:-:S02]  /*5800*/  FSEL R16, R16, RZ, P0 ;  /* 0x000000ff10107208 */ /* 0x000fc40000000000 */
[C---:B------:R-:W-:Y:S01]  /*5810*/  FSETP.NEU.FTZ.AND P0, PT, R0.reuse, -INF , PT ;  /* 0xff8000000000780b */ /* 0x040fe20003f1d000 */
[-C--:B------:R-:W-:Y:S01]  /*5820*/  FMUL.FTZ R17, R0, R15.reuse ;  /* 0x0000000f00117220 */ /* 0x080fe20000410000 */
[----:B------:R1:W-:Y:S04]  /*5830*/  STL [R1+0x240], R14 ;  /* 0x0002400e01007387 */ /* 0x0003e80000100800 */
[----:B------:R-:W-:Y:S01]  /*5840*/  FSEL R17, R17, RZ, P0 ;  /* 0x000000ff11117208 */ /* 0x000fe20000000000 */
[----:B------:R3:W-:Y:S01]  /*5850*/  STL [R1+0x260], R4 ;  /* 0x0002600401007387 */ /* 0x0007e20000100800 */
[-CC-:B------:R-:W-:Y:S01]  /*5860*/  FFMA.FTZ R222, R61, R15.reuse, -R16.reuse ;  /* 0x0000000f3dde7223 */ /* 0x180fe20000010810 */
[-CC-:B------:R-:W-:Y:S01]  /*5870*/  FFMA.FTZ R221, R221, R15.reuse, -R16.reuse ;  /* 0x0000000fdddd7223 */ /* 0x180fe20000010810 */
[-CC-:B------:R-:W-:Y:S01]  /*5880*/  FFMA.FTZ R219, R29, R15.reuse, -R16.reuse ;  /* 0x0000000f1ddb7223 */ /* 0x180fe20000010810 */
[----:B------:R4:W-:Y:S01]  /*5890*/  STL [R1+0x308], R220 ;  /* 0x000308dc01007387 */ /* 0x0009e20000100800 */
[-CC-:B--2---:R-:W-:Y:S01]  /*58a0*/  FFMA.FTZ R10, R53, R15.reuse, -R17.reuse ;  /* 0x0000000f350a7223 */ /* 0x184fe20000010811 */
[-CC-:B------:R-:W-:Y:S01]  /*58b0*/  FFMA.FTZ R11, R49, R15.reuse, -R17.reuse ;  /* 0x0000000f310b7223 */ /* 0x180fe20000010811 */
[-CC-:B-1----:R-:W-:Y:S01]  /*58c0*/  FFMA.FTZ R14, R45, R15.reuse, -R17.reuse ;  /* 0x0000000f2d0e7223 */ /* 0x182fe20000010811 */
[-C--:B---3--:R-:W-:Y:S01]  /*58d0*/  FFMA.FTZ R4, R83, R15.reuse, -R17 ;  /* 0x0000000f53047223 */ /* 0x088fe20000010811 */
[----:B----4-:R-:W-:Y:S01]  /*58e0*/  FFMA.FTZ R220, R25, R15, -R16 ;  /* 0x0000000f19dc7223 */ /* 0x010fe20000010810 */
[----:B------:R-:W-:Y:S08]  /*58f0*/  MUFU.EX2 R222, R222 ;  /* 0x000000de00de7308 */ /* 0x000ff00000000800 */
[----:B------:R-:W-:Y:S08]  /*5900*/  MUFU.EX2 R221, R221 ;  /* 0x000000dd00dd7308 */ /* 0x000ff00000000800 */
[----:B------:R-:W-:Y:S08]  /*5910*/  MUFU.EX2 R220, R220 ;  /* 0x000000dc00dc7308 */ /* 0x000ff00000000800 */
[----:B------:R-:W-:Y:S08]  /*5920*/  MUFU.EX2 R219, R219 ;  /* 0x000000db00db7308 */ /* 0x000ff00000000800 */
[----:B------:R-:W-:Y:S08]  /*5930*/  MUFU.EX2 R4, R4 ;  /* 0x0000000400047308 */ /* 0x000ff00000000800 */
[----:B------:R-:W1:Y:S08]  /*5940*/  MUFU.EX2 R10, R10 ;  /* 0x0000000a000a7308 */ /* 0x000e700000000800 */
[----:B------:R-:W-:Y:S08]  /*5950*/  MUFU.EX2 R11, R11 ;  /* 0x0000000b000b7308 */ /* 0x000ff00000000800 */
[----:B------:R-:W2:Y:S01]  /*5960*/  MUFU.EX2 R14, R14 ;  /* 0x0000000e000e7308 */ /* 0x000ea20000000800 */
[----:B------:R-:W-:-:S02]  /*5970*/  R2UR UR6, R6 ;  /* 0x00000000060672ca */ /* 0x000fc400000e0000 */
[----:B------:R-:W-:Y:S01]  /*5980*/  R2UR UR7, R7 ;  /* 0x00000000070772ca */ /* 0x000fe200000e0000 */
[----:B------:R3:W-:Y:S01]  /*5990*/  STL [R1+0x2fc], R152 ;  /* 0x0002fc9801007387 */ /* 0x0007e20000100800 */
[----:B-1----:R-:W-:-:S03]  /*59a0*/  F2FP.BF16.F32.PACK_AB R153, R10, R4 ;  /* 0x000000040a99723e */ /* 0x002fc600000010ff */
[----:B------:R1:W-:Y:S01]  /*59b0*/  STL [R1+0x304], R154 ;  /* 0x0003049a01007387 */ /* 0x0003e20000100800 */
[----:B---3--:R-:W-:Y:S02]  /*59c0*/  F2FP.BF16.F32.PACK_AB R152, R221, R222 ;  /* 0x000000dedd98723e */ /* 0x008fe400000010ff */
[----:B--2---:R-:W-:Y:S02]  /*59d0*/  F2FP.BF16.F32.PACK_AB R155, R14, R11 ;  /* 0x0000000b0e9b723e */ /* 0x004fe400000010ff */
[----:B-1----:R-:W-:Y:S01]  /*59e0*/  F2FP.BF16.F32.PACK_AB R154, R219, R220 ;  /* 0x000000dcdb9a723e */ /* 0x002fe200000010ff */
        /* <DEDUP_REMOVED lines=92> */
[----:B------:R2:W-:Y:S06]  /*5fb0*/  BAR.SYNC.DEFER_BLOCKING R225, 0x100 ;  /* 0x000400e10000751d */ /* 0x0005ec0000010000 */
[----:B-1----:R-:W-:-:S06]  /*5fc0*/  WARPGROUP.ARRIVE ;  /* 0x00000000000079c5 */ /* 0x002fcc0000000000 */
[----:B------:R-:W-:Y:S01]  /*5fd0*/  HGMMA.64x256x16.F32.BF16 R24, R152, gdesc[UR4].tnspB, RZ, !UPT, gsb0 ;  /* 0x43e0000498187df0 */ /* 0x000fe2000c0018ff */
[----:B------:R1:W-:Y:S01]  /*5fe0*/  STL [R1+0x3bc], R196 ;  /* 0x0003bcc401007387 */ /* 0x0003e20000100800 */
[-CC-:B------:R-:W-:Y:S01]  /*5ff0*/  FFMA.FTZ R20, R20, R15.reuse, -R16.reuse ;  /* 0x0000000f14147223 */ /* 0x180fe20000010810 */
[-CC-:B------:R-:W-:Y:S02]  /*6000*/  FFMA.FTZ R21, R21, R15.reuse, -R16.reuse ;  /* 0x0000000f15157223 */ /* 0x180fe40000010810 */
[----:B------:R3:W-:Y:S01]  /*6010*/  STL [R1+0x3c4], R199 ;  /* 0x0003c4c701007387 */ /* 0x0007e20000100800 */
[-CC-:B------:R-:W-:Y:S01]  /*6020*/  FFMA.FTZ R158, R158, R15.reuse, -R17.reuse ;  /* 0x0000000f9e9e7223 */ /* 0x180fe20000010811 */
[-CC-:B------:R-:W-:Y:S01]  /*6030*/  FFMA.FTZ R159, R159, R15.reuse, -R17.reuse ;  /* 0x0000000f9f9f7223 */ /* 0x180fe20000010811 */
[-CC-:B-1----:R-:W-:Y:S01]  /*6040*/  FFMA.FTZ R196, R156, R15.reuse, -R16.reuse ;  /* 0x0000000f9cc47223 */ /* 0x182fe20000010810 */
[-CC-:B------:R-:W-:Y:S01]  /*6050*/  FFMA.FTZ R156, R198, R15.reuse, -R17.reuse ;  /* 0x0000000fc69c7223 */ /* 0x180fe20000010811 */
[-C--:B---3--:R-:W-:Y:S01]  /*6060*/  FFMA.FTZ R199, R157, R15.reuse, -R16 ;  /* 0x0000000f9dc77223 */ /* 0x088fe20000010810 */
[----:B------:R-:W-:Y:S01]  /*6070*/  FFMA.FTZ R157, R197, R15, -R17 ;  /* 0x0000000fc59d7223 */ /* 0x000fe20000010811 */
[----:B------:R-:W-:Y:S08]  /*6080*/  MUFU.EX2 R20, R20 ;  /* 0x0000001400147308 */ /* 0x000ff00000000800 */
[----:B------:R-:W1:Y:S08]  /*6090*/  MUFU.EX2 R21, R21 ;  /* 0x0000001500157308 */ /* 0x000e700000000800 */
[----:B------:R-:W-:Y:S08]  /*60a0*/  MUFU.EX2 R196, R196 ;  /* 0x000000c400c47308 */ /* 0x000ff00000000800 */
[----:B------:R-:W3:Y:S08]  /*60b0*/  MUFU.EX2 R199, R199 ;  /* 0x000000c700c77308 */ /* 0x000ef00000000800 */
[----:B------:R-:W-:Y:S08]  /*60c0*/  MUFU.EX2 R156, R156 ;  /* 0x0000009c009c7308 */ /* 0x000ff00000000800 */
[----:B------:R-:W4:Y:S08]  /*60d0*/  MUFU.EX2 R157, R157 ;  /* 0x0000009d009d7308 */ /* 0x000f300000000800 */
[----:B------:R-:W-:Y:S08]  /*60e0*/  MUFU.EX2 R158, R158 ;  /* 0x0000009e009e7308 */ /* 0x000ff00000000800 */
[----:B------:R-:W0:Y:S01]  /*60f0*/  MUFU.EX2 R159, R159 ;  /* 0x0000009f009f7308 */ /* 0x000e220000000800 */
[----:B------:R2:W-:Y:S04]  /*6100*/  STL [R1+0x408], R8 ;  /* 0x0004080801007387 */ /* 0x0005e80000100800 */
[----:B------:R1:W-:Y:S01]  /*6110*/  STL [R1+0x420], R9 ;  /* 0x0004200901007387 */ /* 0x0003e20000100800 */
[----:B--2---:R-:W-:-:S02]  /*6120*/  VIADD R8, R6, 0x80 ;  /* 0x0000008006087836 */ /* 0x004fc40000000000 */
        /* <DEDUP_REMOVED lines=28> */
[----:B------:R-:W-:-:S02]  /*62f0*/  WARPGROUP.DEPBAR.LE gsb0, 0x0 ;  /* 0x00008000000079c5 */ /* 0x000fc40000010000 */
[----:B------:R-:W-:Y:S02]  /*6300*/  F2FP.BF16.F32.PACK_AB R152, R21, R20 ;  /* 0x000000141598723e */ /* 0x000fe400000010ff */
[----:B---3--:R-:W-:Y:S02]  /*6310*/  F2FP.BF16.F32.PACK_AB R154, R199, R196 ;  /* 0x000000c4c79a723e */ /* 0x008fe400000010ff */
[----:B----4-:R-:W-:Y:S02]  /*6320*/  F2FP.BF16.F32.PACK_AB R153, R157, R156 ;  /* 0x0000009c9d99723e */ /* 0x010fe400000010ff */
[----:B0-----:R-:W-:Y:S01]  /*6330*/  F2FP.BF16.F32.PACK_AB R155, R159, R158 ;  /* 0x0000009e9f9b723e */ /* 0x001fe200000010ff */
        /* <DEDUP_REMOVED lines=34> */
[-CC-:B------:R-:W-:Y:S01]  /*6560*/  FFMA.FTZ R163, R169, R15.reuse, -R16.reuse ;  /* 0x0000000fa9a37223 */ /* 0x180fe20000010810 */
[-CC-:B------:R-:W-:Y:S01]  /*6570*/  FFMA.FTZ R162, R172, R15.reuse, -R16.reuse ;  /* 0x0000000faca27223 */ /* 0x180fe20000010810 */
[-CC-:B------:R-:W-:Y:S01]  /*6580*/  FFMA.FTZ R169, R178, R15.reuse, -R16.reuse ;  /* 0x0000000fb2a97223 */ /* 0x180fe20000010810 */
[-C--:B------:R-:W-:Y:S01]  /*6590*/  FFMA.FTZ R160, R166, R15.reuse, -R16 ;  /* 0x0000000fa6a07223 */ /* 0x080fe20000010810 */
[-CC-:B------:R-:W-:Y:S01]  /*65a0*/  FFMA.FTZ R172, R184, R15.reuse, -R17.reuse ;  /* 0x0000000fb8ac7223 */ /* 0x180fe20000010811 */
[-CC-:B------:R-:W-:Y:S01]  /*65b0*/  FFMA.FTZ R197, R188, R15.reuse, -R17.reuse ;  /* 0x0000000fbcc57223 */ /* 0x180fe20000010811 */
[-CC-:B------:R-:W-:Y:S01]  /*65c0*/  FFMA.FTZ R178, R192, R15.reuse, -R17.reuse ;  /* 0x0000000fc0b27223 */ /* 0x180fe20000010811 */
[----:B------:R-:W-:Y:S01]  /*65d0*/  FFMA.FTZ R195, R195, R15, -R17 ;  /* 0x0000000fc3c37223 */ /* 0x000fe20000010811 */
[----:B------:R-:W-:Y:S08]  /*65e0*/  MUFU.EX2 R163, R163 ;  /* 0x000000a300a37308 */ /* 0x000ff00000000800 */
[----:B------:R-:W0:Y:S08]  /*65f0*/  MUFU.EX2 R160, R160 ;  /* 0x000000a000a07308 */ /* 0x000e300000000800 */
[----:B------:R-:W-:Y:S08]  /*6600*/  MUFU.EX2 R162, R162 ;  /* 0x000000a200a27308 */ /* 0x000ff00000000800 */
[----:B------:R-:W1:Y:S08]  /*6610*/  MUFU.EX2 R169, R169 ;  /* 0x000000a900a97308 */ /* 0x000e700000000800 */
[----:B------:R-:W-:Y:S08]  /*6620*/  MUFU.EX2 R172, R172 ;  /* 0x000000ac00ac7308 */ /* 0x000ff00000000800 */
[----:B------:R-:W2:Y:S08]  /*6630*/  MUFU.EX2 R197, R197 ;  /* 0x000000c500c57308 */ /* 0x000eb00000000800 */
[----:B------:R-:W-:Y:S08]  /*6640*/  MUFU.EX2 R178, R178 ;  /* 0x000000b200b27308 */ /* 0x000ff00000000800 */
[----:B------:R-:W3:Y:S01]  /*6650*/  MUFU.EX2 R195, R195 ;  /* 0x000000c300c37308 */ /* 0x000ee20000000800 */
[----:B------:R-:W-:-:S02]  /*6660*/  VIADD R8, R6, 0x100 ;  /* 0x0000010006087836 */ /* 0x000fc40000000000 */
[----:B------:R-:W-:-:S03]  /*6670*/  IMAD.MOV.U32 R9, RZ, RZ, R7 ;  /* 0x000000ffff097224 */ /* 0x000fc600078e0007 */
[----:B------:R-:W-:Y:S02]  /*6680*/  R2UR UR6, R8 ;  /* 0x00000000080672ca */ /* 0x000fe400000e0000 */
[----:B------:R-:W-:Y:S01]  /*6690*/  R2UR UR7, R9 ;  /* 0x00000000090772ca */ /* 0x000fe200000e0000 */
[-CC-:B------:R-:W-:Y:S01]  /*66a0*/  FFMA.FTZ R166, R168, R15.reuse, -R16.reuse ;  /* 0x0000000fa8a67223 */ /* 0x180fe20000010810 */
[-CC-:B------:R-:W-:Y:S01]  /*66b0*/  FFMA.FTZ R168, R173, R15.reuse, -R16.reuse ;  /* 0x0000000fada87223 */ /* 0x180fe20000010810 */
[-CC-:B------:R-:W-:Y:S01]  /*66c0*/  FFMA.FTZ R184, R185, R15.reuse, -R17.reuse ;  /* 0x0000000fb9b87223 */ /* 0x180fe20000010811 */
[-CC-:B------:R-:W-:Y:S01]  /*66d0*/  FFMA.FTZ R165, R165, R15.reuse, -R16.reuse ;  /* 0x0000000fa5a57223 */ /* 0x180fe20000010810 */
[-C--:B------:R-:W-:Y:S01]  /*66e0*/  FFMA.FTZ R173, R177, R15.reuse, -R16 ;  /* 0x0000000fb1ad7223 */ /* 0x080fe20000010810 */
[-CC-:B------:R-:W-:Y:S01]  /*66f0*/  FFMA.FTZ R180, R180, R15.reuse, -R17.reuse ;  /* 0x0000000fb4b47223 */ /* 0x180fe20000010811 */
[-CC-:B------:R-:W-:Y:S01]  /*6700*/  FFMA.FTZ R201, R181, R15.reuse, -R17.reuse ;  /* 0x0000000fb5c97223 */ /* 0x180fe20000010811 */
[----:B------:R-:W-:Y:S01]  /*6710*/  FFMA.FTZ R185, R189, R15, -R17 ;  /* 0x0000000fbdb97223 */ /* 0x000fe20000010811 */
[----:B------:R-:W-:Y:S08]  /*6720*/  MUFU.EX2 R166, R166 ;  /* 0x000000a600a67308 */ /* 0x000ff00000000800 */
[----:B------:R-:W4:Y:S08]  /*6730*/  MUFU.EX2 R165, R165 ;  /* 0x000000a500a57308 */ /* 0x000f300000000800 */
[----:B------:R-:W-:Y:S08]  /*6740*/  MUFU.EX2 R168, R168 ;  /* 0x000000a800a87308 */ /* 0x000ff00000000800 */
[----:B------:R-:W4:Y:S01]  /*6750*/  MUFU.EX2 R173, R173 ;  /* 0x000000ad00ad7308 */ /* 0x000f220000000800 */
[----:B------:R-:W-:-:S02]  /*6760*/  WARPGROUP.DEPBAR.LE gsb0, 0x0 ;  /* 0x00008000000079c5 */ /* 0x000fc40000010000 */
[----:B0-----:R-:W-:Y:S02]  /*6770*/  F2FP.BF16.F32.PACK_AB R152, R163, R160 ;  /* 0x000000a0a398723e */ /* 0x001fe400000010ff */
[----:B-1----:R-:W-:Y:S02]  /*6780*/  F2FP.BF16.F32.PACK_AB R154, R169, R162 ;  /* 0x000000a2a99a723e */ /* 0x002fe400000010ff */
[----:B--2---:R-:W-:Y:S02]  /*6790*/  F2FP.BF16.F32.PACK_AB R153, R197, R172 ;  /* 0x000000acc599723e */ /* 0x004fe400000010ff */
[----:B---3--:R-:W-:Y:S01]  /*67a0*/  F2FP.BF16.F32.PACK_AB R155, R195, R178 ;  /* 0x000000b2c39b723e */ /* 0x008fe200000010ff */
        /* <DEDUP_REMOVED lines=34> */
[----:B------:R-:W-:Y:S08]  /*69d0*/  MUFU.EX2 R180, R180 ;  /* 0x000000b400b47308 */ /* 0x000ff00000000800 */
[----:B------:R-:W0:Y:S08]  /*69e0*/  MUFU.EX2 R201, R201 ;  /* 0x000000c900c97308 */ /* 0x000e300000000800 */
[----:B------:R-:W-:Y:S08]  /*69f0*/  MUFU.EX2 R184, R184 ;  /* 0x000000b800b87308 */ /* 0x000ff00000000800 */
[----:B------:R-:W1:Y:S01]  /*6a00*/  MUFU.EX2 R185, R185 ;  /* 0x000000b900b97308 */ /* 0x000e620000000800 */
[----:B------:R-:W-:-:S02]  /*6a10*/  VIADD R8, R6, 0x180 ;  /* 0x0000018006087836 */ /* 0x000fc40000000000 */
[----:B------:R-:W-:-:S03]  /*6a20*/  IMAD.MOV.U32 R9, RZ, RZ, R7 ;  /* 0x000000ffff097224 */ /* 0x000fc600078e0007 */
[----:B------:R-:W-:Y:S02]  /*6a30*/  R2UR UR6, R8 ;  /* 0x00000000080672ca */ /* 0x000fe400000e0000 */
[----:B------:R-:W-:Y:S01]  /*6a40*/  R2UR UR7, R9 ;  /* 0x00000000090772ca */ /* 0x000fe200000e0000 */
        /* <DEDUP_REMOVED lines=9> */
[----:B------:R-:W2:Y:S08]  /*6ae0*/  MUFU.EX2 R164, R164 ;  /* 0x000000a400a47308 */ /* 0x000eb00000000800 */
[----:B------:R-:W-:Y:S08]  /*6af0*/  MUFU.EX2 R170, R170 ;  /* 0x000000aa00aa7308 */ /* 0x000ff00000000800 */
[----:B------:R-:W3:Y:S08]  /*6b00*/  MUFU.EX2 R181, R181 ;  /* 0x000000b500b57308 */ /* 0x000ef00000000800 */
[----:B------:R-:W-:Y:S08]  /*6b10*/  MUFU.EX2 R174, R174 ;  /* 0x000000ae00ae7308 */ /* 0x000ff00000000800 */
[----:B------:R-:W3:Y:S08]  /*6b20*/  MUFU.EX2 R189, R189 ;  /* 0x000000bd00bd7308 */ /* 0x000ef00000000800 */
[----:B------:R-:W-:Y:S08]  /*6b30*/  MUFU.EX2 R176, R176 ;  /* 0x000000b000b07308 */ /* 0x000ff00000000800 */
[----:B------:R-:W3:Y:S01]  /*6b40*/  MUFU.EX2 R193, R193 ;  /* 0x000000c100c17308 */ /* 0x000ee20000000800 */
[----:B------:R-:W-:-:S02]  /*6b50*/  VIADD R8, R6, 0x200 ;  /* 0x0000020006087836 */ /* 0x000fc40000000000 */
[----:B------:R-:W-:Y:S01]  /*6b60*/  IMAD.MOV.U32 R9, RZ, RZ, R7 ;  /* 0x000000ffff097224 */ /* 0x000fe200078e0007 */
[----:B------:R-:W-:Y:S02]  /*6b70*/  WARPGROUP.DEPBAR.LE gsb0, 0x0 ;  /* 0x00008000000079c5 */ /* 0x000fe40000010000 */
[----:B----4-:R-:W-:Y:S02]  /*6b80*/  F2FP.BF16.F32.PACK_AB R152, R166, R165 ;  /* 0x000000a5a698723e */ /* 0x010fe400000010ff */
[----:B------:R-:W-:Y:S02]  /*6b90*/  F2FP.BF16.F32.PACK_AB R154, R173, R168 ;  /* 0x000000a8ad9a723e */ /* 0x000fe400000010ff */
[----:B0-----:R-:W-:Y:S02]  /*6ba0*/  F2FP.BF16.F32.PACK_AB R153, R201, R180 ;  /* 0x000000b4c999723e */ /* 0x001fe400000010ff */
[----:B-1----:R-:W-:Y:S01]  /*6bb0*/  F2FP.BF16.F32.PACK_AB R155, R185, R184 ;  /* 0x000000b8b99b723e */ /* 0x002fe200000010ff */
        /* <DEDUP_REMOVED lines=49> */
[----:B------:R-:W4:Y:S08]  /*6ed0*/  MUFU.EX2 R182, R182 ;  /* 0x000000b600b67308 */ /* 0x000f300000000800 */
[----:B------:R-:W-:Y:S08]  /*6ee0*/  MUFU.EX2 R175, R175 ;  /* 0x000000af00af7308 */ /* 0x000ff00000000800 */
[----:B------:R-:W4:Y:S01]  /*6ef0*/  MUFU.EX2 R186, R186 ;  /* 0x000000ba00ba7308 */ /* 0x000f220000000800 */
[----:B------:R-:W-:Y:S01]  /*6f00*/  VIADD R6, R6, 0x280 ;  /* 0x0000028006067836 */ /* 0x000fe20000000000 */
[----:B------:R-:W-:-:S02]  /*6f10*/  WARPGROUP.DEPBAR.LE gsb0, 0x0 ;  /* 0x00008000000079c5 */ /* 0x000fc40000010000 */
[----:B--2---:R-:W-:Y:S02]  /*6f20*/  F2FP.BF16.F32.PACK_AB R152, R177, R164 ;  /* 0x000000a4b198723e */ /* 0x004fe400000010ff */
[----:B---3--:R-:W-:Y:S02]  /*6f30*/  F2FP.BF16.F32.PACK_AB R154, R181, R170 ;  /* 0x000000aab59a723e */ /* 0x008fe400000010ff */
[----:B------:R-:W-:Y:S02]  /*6f40*/  F2FP.BF16.F32.PACK_AB R153, R189, R174 ;  /* 0x000000aebd99723e */ /* 0x000fe400000010ff */
[----:B------:R-:W-:Y:S01]  /*6f50*/  F2FP.BF16.F32.PACK_AB R155, R193, R176 ;  /* 0x000000b0c19b723e */ /* 0x000fe200000010ff */
        /* <DEDUP_REMOVED lines=32> */
[----:B--2---:R-:W-:-:S06]  /*7160*/  WARPGROUP.ARRIVE ;  /* 0x00000000000079c5 */ /* 0x004fcc0000000000 */
[----:B------:R-:W-:Y:S01]  /*7170*/  HGMMA.64x256x16.F32.BF16 R24, R152, gdesc[UR4].tnspB, R24, gsb0 ;  /* 0x43e0000498187df0 */ /* 0x000fe20008001818 */
[----:B------:R-:W-:Y:S02]  /*7180*/  R2UR UR6, R6 ;  /* 0x00000000060672ca */ /* 0x000fe400000e0000 */
[----:B------:R-:W-:Y:S01]  /*7190*/  R2UR UR7, R7 ;  /* 0x00000000070772ca */ /* 0x000fe200000e0000 */
[----:B------:R2:W5:Y:S04]  /*71a0*/  LDL R6, [R1+0x1f0] ;  /* 0x0001f00001067983 */ /* 0x0005680000100800 */
[----:B------:R-:W3:Y:S01]  /*71b0*/  LDL R7, [R1+0x28] ;  /* 0x0000280001077983 */ /* 0x000ee20000100800 */
[----:B------:R-:W-:Y:S02]  /*71c0*/  WARPGROUP.DEPBAR.LE gsb0, 0x0 ;  /* 0x00008000000079c5 */ /* 0x000fe40000010000 */
[----:B0-----:R-:W-:-:S02]  /*71d0*/  F2FP.BF16.F32.PACK_AB R152, R9, R8 ;  /* 0x000000080998723e */ /* 0x001fc400000010ff */
[----:B-1----:R-:W-:Y:S02]  /*71e0*/  F2FP.BF16.F32.PACK_AB R154, R16, R167 ;  /* 0x000000a7109a723e */ /* 0x002fe400000010ff */
[----:B----4-:R-:W-:Y:S02]  /*71f0*/  F2FP.BF16.F32.PACK_AB R153, R182, R171 ;  /* 0x000000abb699723e */ /* 0x010fe400000010ff */
        /* <DEDUP_REMOVED lines=84> */
[----:B------:R-:W4:Y:S04]  /*7740*/  LDL R153, [R1+0x230] ;  /* 0x0002300001997983 */ /* 0x000f280000100800 */
[----:B0-----:R-:W2:Y:S04]  /*7750*/  LDL R111, [R1+0x234] ;  /* 0x00023400016f7983 */ /* 0x001ea80000100800 */
        /* <DEDUP_REMOVED lines=154> */
[----:B------:R0:W-:Y:S02]  /*8100*/  STL [R1+0x68], RZ ;  /* 0x000068ff01007387 */ /* 0x0001e40000100800 */
[----:B------:R-:W-:Y:S01]  /*8110*/  FADD.FTZ R16, R16, R167 ;  /* 0x000000a710107221 */ /* 0x000fe20000010000 */
[----:B------:R-:W-:Y:S01]  /*8120*/  FADD.FTZ R17, R186, R17 ;  /* 0x00000011ba117221 */ /* 0x000fe20000010000 */
[----:B------:R0:W-:Y:S04]  /*8130*/  STL [R1+0x68], R223 ;  /* 0x000068df01007387 */ /* 0x0001e80000100800 */
[----:B------:R0:W-:Y:S04]  /*8140*/  STL [R1+0x68], R223 ;  /* 0x000068df01007387 */ /* 0x0001e80000100800 */
[----:B------:R0:W-:Y:S01]  /*8150*/  STL [R1+0x68], R223 ;  /* 0x000068df01007387 */ /* 0x0001e20000100800 */
[----:B---3--:R-:W-:-:S03]  /*8160*/  LOP3.LUT R7, R7, 0x1, RZ, 0xfc, !PT ;  /* 0x0000000107077812 */ /* 0x008fc600078efcff */
[----:B------:R0:W-:Y:S04]  /*8170*/  STL [R1+0x68], R223 ;  /* 0x000068df01007387 */ /* 0x0001e80000100800 */
[----:B------:R0:W-:Y:S04]  /*8180*/  STL [R1+0x68], R223 ;  /* 0x000068df01007387 */ /* 0x0001e80000100800 */
[----:B------:R0:W-:Y:S04]  /*8190*/  STL [R1+0x68], R223 ;  /* 0x000068df01007387 */ /* 0x0001e80000100800 */
[----:B------:R0:W-:Y:S04]  /*81a0*/  STL [R1+0x204], R0 ;  /* 0x0002040001007387 */ /* 0x0001e80000100800 */
[----:B------:R0:W-:Y:S04]  /*81b0*/  STL.64 [R1+0x210], R16 ;  /* 0x0002101001007387 */ /* 0x0001e80000100a00 */
[----:B----4-:R0:W-:Y:S04]  /*81c0*/  STL [R1+0x230], R153 ;  /* 0x0002309901007387 */ /* 0x0101e80000100800 */
[----:B--2---:R0:W-:Y:S04]  /*81d0*/  STL [R1+0x234], R111 ;  /* 0x0002346f01007387 */ /* 0x0041e80000100800 */
        /* <DEDUP_REMOVED lines=126> */
[----:B------:R-:W-:Y:S01]  /*89c0*/  ISETP.NE.AND P0, PT, R7, 0x3, PT ;  /* 0x000000030700780c */ /* 0x000fe20003f05270 */
[----:B------:R-:W-:-:S12]  /*89d0*/  BSSY B0, `(.L_x_11254) ;  /* 0x0000003000007945 */ /* 0x000fd80003800000 */
[----:B0-----:R-:W-:Y:S05]  /*89e0*/  @!P0 BRA `(.L_x_11255) ;  /* 0x0000000000048947 */ /* 0x001fea0003800000 */
[----:B------:R-:W-:Y:S01]  /*89f0*/  BPT.TRAP 0x1 ;  /* 0x000000040000795c */ /* 0x000fe20000300000 */
.L_x_11255:
[----:B------:R-:W-:Y:S05]  /*8a00*/  BSYNC B0 ;  /* 0x0000000000007941 */ /* 0x000fea0003800000 */
.L_x_11254:
        /* <DEDUP_REMOVED lines=11> */
[----:B------:R-:W-:-:S06]  /*8ac0*/  UIADD3 UR44, UR44, -0x2, URZ ;  /* 0xfffffffe2c2c7890 */ /* 0x000fcc000fffe03f */
[----:B------:R-:W-:Y:S02]  /*8ad0*/  IMAD.U32 R10, RZ, RZ, UR44 ;  /* 0x0000002cff0a7e24 */ /* 0x000fe4000f8e00ff */
[----:B--2---:R-:W-:-:S04]  /*8ae0*/  IMAD.SHL.U32 R0, R0, 0x80, RZ ;  /* 0x0000008000007824 */ /* 0x004fc800078e00ff */
[----:B------:R-:W-:Y:S01]  /*8af0*/  @P0 IMAD.HI.U32 R5, R0, R5, RZ ;  /* 0x0000000500050227 */ /* 0x000fe200078e00ff */
[----:B------:R-:W-:-:S03]  /*8b00*/  PLOP3.LUT P0, PT, PT, PT, UP0, 0x40, 0x0 ;  /* 0x000000000000781c */ /* 0x000fc60003f0e808 */
[----:B------:R-:W-:Y:S01]  /*8b10*/  IMAD.MOV.U32 R4, RZ, RZ, R0 ;  /* 0x000000ffff047224 */ /* 0x000fe200078e0000 */
[----:B------:R-:W-:-:S05]  /*8b20*/  @P1 SHF.R.U32.HI R4, RZ, R226, R5 ;  /* 0x000000e2ff041219 */ /* 0x000fca0000011605 */
[----:B------:R-:W-:-:S04]  /*8b30*/  VIADD R5, R4, UR43 ;  /* 0x0000002b04057c36 */ /* 0x000fc80008000000 */
        /* <DEDUP_REMOVED lines=12> */
.L_x_11258:
[----:B------:R-:W-:-:S13]  /*8c00*/  ISETP.NE.AND P0, PT, R3, 0x1, PT ;  /* 0x000000010300780c */ /* 0x000fda0003f05270 */
[----:B------:R-:W-:-:S05]  /*8c10*/  @P0 IMAD.HI.U32 R12, R4, R12, RZ ;  /* 0x0000000c040c0227 */ /* 0x000fca00078e00ff */
[----:B------:R-:W-:-:S07]  /*8c20*/  @P0 SHF.R.U32.HI R4, RZ, R13, R12 ;  /* 0x0000000dff040219 */ /* 0x000fce000001160c */
.L_x_11259:
[----:B------:R-:W-:Y:S05]  /*8c30*/  BSYNC B0 ;  /* 0x0000000000007941 */ /* 0x000fea0003800000 */
.L_x_11257:
[----:B------:R-:W-:-:S05]  /*8c40*/  IMAD R3, R4, R3, R3 ;  /* 0x0000000304037224 */ /* 0x000fca00078e0203 */
[----:B------:R-:W-:-:S07]  /*8c50*/  VIMNMX R2, R2, R3, PT ;  /* 0x0000000302027248 */ /* 0x000fce0003fe0100 */
.L_x_11256:
[----:B------:R-:W-:Y:S01]  /*8c60*/  IMAD.HI R2, R2, 0x2aaaaaab, RZ ;  /* 0x2aaaaaab02027827 */ /* 0x000fe200078e02ff */
[----:B------:R-:W-:Y:S04]  /*8c70*/  BSSY B1, `(.L_x_11260) ;  /* 0x000000f000017945 */ /* 0x000fe80003800000 */
[----:B------:R-:W-:-:S04]  /*8c80*/  SHF.R.U32.HI R3, RZ, 0x1f, R2 ;  /* 0x0000001fff037819 */ /* 0x000fc80000011602 */
[----:B------:R-:W-:-:S04]  /*8c90*/  LEA.HI.SX32 R3, R2, R3, 0x1c ;  /* 0x0000000302037211 */ /* 0x000fc800078fe2ff */
[----:B------:R-:W-:-:S04]  /*8ca0*/  VIMNMX R188, R3, UR40, !PT ;  /* 0x0000002803bc7c48 */ /* 0x000fc8000ffe0100 */
[----:B------:R-:W-:-:S13]  /*8cb0*/  ISETP.GE.AND P0, PT, R10, R188, PT ;  /* 0x000000bc0a00720c */ /* 0x000fda0003f06270 */
[----:B------:R-:W-:Y:S05]  /*8cc0*/  @!P0 BRA `(.L_x_11261) ;  /* 0x0000000000248947 */ /* 0x000fea0003800000 */
[----:B------:R-:W-:Y:S01]  /*8cd0*/  BSSY B0, `(.L_x_11262) ;  /* 0x0000006000007945 */ /* 0x000fe20003800000 */
.L_x_11263:
[----:B------:R-:W-:-:S07]  /*8ce0*/  MOV R190, 0x8d00 ;  /* 0x00008d0000be7802 */ /* 0x000fce0000000f00 */
[----:B------:R-:W-:Y:S05]  /*8cf0*/  CALL.REL.NOINC `($_ZN7cutlass13device_kernelIN5flash11enable_sm90INS1_16FlashAttnFwdSm90INS1_25CollectiveMainloopFwdSm90ILi2EN4cute5tupleIJNS5_1CILi1EEES8_S8_EEENS6_IJNS7_ILi128EEENS7_ILi96EEENS7_ILi64EEEEEELi256ENS_10bfloat16_tEfNS_4arch4Sm90ELb0ELb1ELb0ELb0ELb1ELb0ELb1ELb1ELb0ELb1ELb1ELb0EEENS1_21CollectiveEpilogueFwdINS6_IJSA_NS7_ILi256EEESB_EEES9_SE_SG_Li256ELb0ELb1ELb1ELb0EEENS1_19SingleTileSchedulerILb0ELb1ELb1ELi128EEEEEEEEEvNT_6ParamsE$_ZZN5flash25CollectiveMainloopFwdSm90ILi2EN4cute5tupleIJNS1_1CILi1EEES4_S4_EEENS2_IJNS3_ILi128EEENS3_ILi96EEENS3_ILi64EEEEEELi256EN7cutlass10bfloat16_tEfNSA_4arch4Sm90ELb0ELb1ELb0ELb0ELb1ELb0ELb1ELb1ELb0ELb1ELb1ELb0EE3mmaINS_16FlashAttnFwdSm90ISE_NS_21CollectiveEpilogueFwdINS2_IJS6_NS3_ILi256EEES7_EEES5_SB_SD_Li256ELb0ELb1ELb1ELb0EEENS_19SingleTileSchedulerILb0ELb1ELb1ELi128EEEE13SharedStorageENS1_6TensorINS1_11ArrayEngineIfLm128EEENS1_6LayoutINS2_IJNS2_IJNS3_ILi2EEEST_NS3_ILi32EEEEEES4_S4_EEENS2_IJNS2_IJS4_ST_NS3_ILi4EEEEEENS3_ILi0EEESZ_EEEEEEENS_7SoftmaxILi2ELi0EEEEEbRKNSE_6ParamsENSA_13PipelineAsyncILi2EEES19_RNSA_13PipelineStateILj2EEERT0_RT1_iRiRKNS_16SeqlenInfoQKNewKILb0ELb0EEENS2_IJiiiiEEERT_ENKUliT_T0_T1_E_clIZSF_ISO_S12_S14_EbS17_S19_S19_S1C_S1E_S1G_iS1H_S1L_S1M_S1O_EUlRS1P_iE1_NS3_ILb0EEENS3_ILb1EEEEEDaiS1P_S1Q_S1R_) ;  /* 0x0000031c00487944 */ /* 0x000fea0003c00000 */
[C---:B------:R-:W-:Y:S01]  /*8d00*/  ISETP.GT.AND P0, PT, R10.reuse, R188, PT ;  /* 0x000000bc0a00720c */ /* 0x040fe20003f04270 */
[----:B------:R-:W-:-:S12]  /*8d10*/  VIADD R10, R10, 0xffffffff ;  /* 0xffffffff0a0a7836 */ /* 0x000fd80000000000 */
[----:B------:R-:W-:Y:S05]  /*8d20*/  @P0 BRA `(.L_x_11263) ;  /* 0xfffffffc00ec0947 */ /* 0x000fea000383ffff */
[----:B------:R-:W-:Y:S05]  /*8d30*/  BSYNC B0 ;  /* 0x0000000000007941 */ /* 0x000fea0003800000 */
.L_x_11262:
[----:B------:R-:W2:Y:S02]  /*8d40*/  LDL R0, [R1+0x50] ;  /* 0x0000500001007983 */ /* 0x000ea40000100800 */
[----:B--2---:R-:W-:-:S07]  /*8d50*/  IMAD.SHL.U32 R0, R0, 0x80, RZ ;  /* 0x0000008000007824 */ /* 0x004fce00078e00ff */
.L_x_11261:
[----:B------:R-:W-:Y:S05]  /*8d60*/  BSYNC B1 ;  /* 0x0000000000017941 */ /* 0x000fea0003800000 */
.L_x_11260:
        /* <DEDUP_REMOVED lines=26> */
.L_x_11266:
[----:B------:R-:W-:Y:S02]  /*8f10*/  ULDC UR4, c[0x0][0xadc] ;  /* 0x0002b70000047ab9 */ /* 0x000fe40000000800 */
[----:B------:R-:W-:-:S05]  /*8f20*/  IMAD.U32 R5, RZ, RZ, UR4 ;  /* 0x00000004ff057e24 */ /* 0x000fca000f8e00ff */
[----:B------:R-:W-:-:S13]  /*8f30*/  ISETP.NE.AND P0, PT, R5, 0x1, PT ;  /* 0x000000010500780c */ /* 0x000fda0003f05270 */
[----:B------:R-:W0:Y:S02]  /*8f40*/  @P0 LDC.64 R6, c[0x0][0xae0] ;  /* 0x0002b800ff060b82 */ /* 0x000e240000000a00 */
[----:B0-----:R-:W-:-:S05]  /*8f50*/  @P0 IMAD.HI.U32 R4, R0, R6, RZ ;  /* 0x0000000600040227 */ /* 0x001fca00078e00ff */
[----:B------:R-:W-:-:S07]  /*8f60*/  @P0 SHF.R.U32.HI R0, RZ, R7, R4 ;  /* 0x00000007ff000219 */ /* 0x000fce0000011604 */
.L_x_11267:
[----:B------:R-:W-:Y:S05]  /*8f70*/  BSYNC B0 ;  /* 0x0000000000007941 */ /* 0x000fea0003800000 */
.L_x_11265:
[----:B------:R-:W-:-:S05]  /*8f80*/  IMAD R3, R0, R5, RZ ;  /* 0x0000000500037224 */ /* 0x000fca00078e02ff */
[----:B------:R-:W-:-:S07]  /*8f90*/  VIMNMX R2, R2, R3, !PT ;  /* 0x0000000302027248 */ /* 0x000fce0007fe0100 */
.L_x_11264:
[----:B------:R-:W-:Y:S01]  /*8fa0*/  VIADD R2, R2, 0x5f ;  /* 0x0000005f02027836 */ /* 0x000fe20000000000 */
[----:B------:R-:W-:-:S03]  /*8fb0*/  IADD3 R6, P1, R18, 0x28, RZ ;  /* 0x0000002812067810 */ /* 0x000fc60007f3e0ff */
[----:B------:R-:W-:-:S04]  /*8fc0*/  IMAD.HI R2, R2, 0x2aaaaaab, RZ ;  /* 0x2aaaaaab02027827 */ /* 0x000fc800078e02ff */
[----:B------:R-:W-:Y:S01]  /*8fd0*/  IMAD.X R7, RZ, RZ, R19, P1 ;  /* 0x000000ffff077224 */ /* 0x000fe200008e0613 */
[----:B------:R-:W-:Y:S01]  /*8fe0*/  SHF.R.U32.HI R3, RZ, 0x1f, R2 ;  /* 0x0000001fff037819 */ /* 0x000fe20000011602 */
[----:B------:R-:W-:Y:S02]  /*8ff0*/  IMAD.MOV.U32 R14, RZ, RZ, R6 ;  /* 0x000000ffff0e7224 */ /* 0x000fe400078e0006 */
[----:B------:R-:W-:Y:S01]  /*9000*/  IMAD.MOV.U32 R15, RZ, RZ, R7 ;  /* 0x000000ffff0f7224 */ /* 0x000fe200078e0007 */
[----:B------:R-:W-:-:S04]  /*9010*/  LEA.HI.SX32 R3, R2, R3, 0x1c ;  /* 0x0000000302037211 */ /* 0x000fc800078fe2ff */
[----:B------:R-:W-:-:S04]  /*9020*/  VIMNMX R222, R3, UR40, !PT ;  /* 0x0000002803de7c48 */ /* 0x000fc8000ffe0100 */
[----:B------:R-:W-:-:S13]  /*9030*/  ISETP.GE.AND P0, PT, R10, R222, PT ;  /* 0x000000de0a00720c */ /* 0x000fda0003f06270 */
[----:B------:R-:W-:Y:S05]  /*9040*/  @!P0 BRA `(.L_x_11268) ;  /* 0x000001ac00108947 */ /* 0x000fea0003800000 */
[----:B------:R0:W5:Y:S01]  /*9050*/  LDL.64 R14, [R1+0x190] ;  /* 0x00019000010e7983 */ /* 0x0001620000100a00 */
[----:B------:R-:W-:-:S07]  /*9060*/  IMAD.MOV.U32 R196, RZ, RZ, R10 ;  /* 0x000000ffffc47224 */ /* 0x000fce00078e000a */
.L_x_11287:
[----:B------:R-:W2:Y:S04]  /*9070*/  LDL R2, [R1+0x1f0] ;  /* 0x0001f00001027983 */ /* 0x000ea80000100800 */
[----:B------:R-:W3:Y:S04]  /*9080*/  LDL R0, [R1+0x1f8] ;  /* 0x0001f80001007983 */ /* 0x000ee80000100800 */
[----:B-1----:R-:W4:Y:S01]  /*9090*/  LDL R3, [R1] ;  /* 0x0000000001037983 */ /* 0x002f220000100800 */
[----:B--2---:R-:W-:-:S05]  /*90a0*/  VIADD R2, R2, 0x1 ;  /* 0x0000000102027836 */ /* 0x004fca0000000000 */
[----:B------:R-:W-:-:S13]  /*90b0*/  ISETP.NE.AND P0, PT, R2, 0x2, PT ;  /* 0x000000020200780c */ /* 0x000fda0003f05270 */
[----:B-----5:R1:W5:Y:S04]  /*90c0*/  @P0 LDL R4, [R1+0x1f4] ;  /* 0x0001f40001040983 */ /* 0x0203680000100800 */
        /* <DEDUP_REMOVED lines=9> */
[----:B---3--:R-:W-:-:S02]  /*9160*/  @!P0 IMAD.MOV.U32 R2, RZ, RZ, RZ ;  /* 0x000000ffff028224 */ /* 0x008fc400078e00ff */
[----:B------:R-:W-:Y:S02]  /*9170*/  IMAD.MOV.U32 R16, RZ, RZ, R6 ;  /* 0x000000ffff107224 */ /* 0x000fe400078e0006 */
[----:B------:R-:W-:Y:S01]  /*9180*/  IMAD.MOV.U32 R17, RZ, RZ, R7 ;  /* 0x000000ffff117224 */ /* 0x000fe200078e0007 */
[----:B--2---:R-:W-:-:S05]  /*9190*/  @!P0 LOP3.LUT R4, R5, 0x1, RZ, 0x3c, !PT ;  /* 0x0000000105048812 */ /* 0x004fca00078e3cff */
[----:B------:R1:W-:Y:S01]  /*91a0*/  @!P0 STL [R1+0x1f4], R4 ;  /* 0x0001f40401008387 */ /* 0x0003e20000100800 */
[----:B------:R-:W-:Y:S05]  /*91b0*/  @!P1 BRA `(.L_x_11270) ;  /* 0x0000000000049947 */ /* 0x000fea0003800000 */
[----:B------:R-:W-:Y:S01]  /*91c0*/  BPT.TRAP 0x1 ;  /* 0x000000040000795c */ /* 0x000fe20000300000 */
.L_x_11270:
[----:B------:R-:W-:Y:S05]  /*91d0*/  BSYNC B0 ;  /* 0x0000000000007941 */ /* 0x000fea0003800000 */
.L_x_11269:
[----:B------:R-:W2:Y:S01]  /*91e0*/  LDL.64 R6, [R1+0x18] ;  /* 0x0000180001067983 */ /* 0x000ea20000100a00 */
[----:B-----5:R-:W-:Y:S02]  /*91f0*/  SHF.L.U32 R5, R4, 0x1f, RZ ;  /* 0x0000001f04057819 */ /* 0x020fe400000006ff */
[----:B--2---:R-:W-:-:S05]  /*9200*/  MOV R3, R6 ;  /* 0x0000000600037202 */ /* 0x004fca0000000f00 */
[----:B------:R-:W-:-:S04]  /*9210*/  IMAD R2, R2, 0x8, R3 ;  /* 0x0000000802027824 */ /* 0x000fc800078e0203 */
[----:B------:R2:W3:Y:S01]  /*9220*/  SYNCS.PHASECHK.TRANS64.TRYWAIT P0, [R2+URZ], R5 ;  /* 0x00000005020075a7 */ /* 0x0004e2000800017f */
[----:B------:R2:W5:Y:S01]  /*9230*/  LDL.64 R6, [R1+0x1f0] ;  /* 0x0001f00001067983 */ /* 0x0005620000100a00 */
[----:B------:R-:W-:Y:S04]  /*9240*/  BSSY B0, `(.L_x_11271) ;  /* 0x0000003000007945 */ /* 0x000fe80003800000 */
[----:B------:R-:W-:Y:S05]  /*9250*/  @!P1 BRA `(.L_x_11272) ;  /* 0x0000000000049947 */ /* 0x000fea0003800000 */
[----:B------:R-:W-:Y:S01]  /*9260*/  BPT.TRAP 0x1 ;  /* 0x000000040000795c */ /* 0x000fe20000300000 */
.L_x_11272:
[----:B------:R-:W-:Y:S05]  /*9270*/  BSYNC B0 ;  /* 0x0000000000007941 */ /* 0x000fea0003800000 */
.L_x_11271:
[----:B------:R-:W-:Y:S04]  /*9280*/  BSSY B0, `(.L_x_11273) ;  /* 0x0000006000007945 */ /* 0x000fe80003800000 */
[----:B---3--:R-:W-:Y:S05]  /*9290*/  @P0 BRA `(.L_x_11274) ;  /* 0x0000000000100947 */ /* 0x008fea0003800000 */
[----:B-----5:R-:W-:Y:S01]  /*92a0*/  IMAD R6, R6, 0x8, R3 ;  /* 0x0000000806067824 */ /* 0x020fe200078e0203 */
[----:B------:R-:W-:-:S04]  /*92b0*/  SHF.L.U32 R7, R7, 0x1f, RZ ;  /* 0x0000001f07077819 */ /* 0x000fc800000006ff */
[----:B------:R-:W3:Y:S02]  /*92c0*/  SYNCS.PHASECHK.TRANS64.TRYWAIT P0, [R6+URZ], R7 ;  /* 0x00000007060075a7 */ /* 0x000ee4000800017f */
[----:B---3--:R-:W-:Y:S05]  /*92d0*/  @!P0 BRA `(.L_x_11275) ;  /* 0x000002dc00548947 */ /* 0x008fea0003800000 */
.L_x_11274:
[----:B------:R-:W-:Y:S05]  /*92e0*/  BSYNC B0 ;  /* 0x0000000000007941 */ /* 0x000fea0003800000 */
.L_x_11273:
[----:B---3-5:R-:W3:Y:S04]  /*92f0*/  LDL R7, [R1+0x1f0] ;  /* 0x0001f00001077983 */ /* 0x028ee80000100800 */
[----:B--2---:R-:W3:Y:S01]  /*9300*/  LDL.64 R2, [R1+0x80] ;  /* 0x0000800001027983 */ /* 0x004ee20000100a00 */
[----:B------:R-:W-:Y:S05]  /*9310*/  WARPSYNC.ALL ;  /* 0x0000000000007948 */ /* 0x000fea0003800000 */
[----:B------:R-:W2:Y:S04]  /*9320*/  LDL.64 R12, [R1+0x78] ;  /* 0x00007800010c7983 */ /* 0x000ea80000100a00 */
[----:B-1----:R-:W4:Y:S04]  /*9330*/  LDL.64 R4, [R1+0x78] ;  /* 0x0000780001047983 */ /* 0x002f280000100a00 */
[----:B------:R-:W4:Y:S01]  /*9340*/  LDL.64 R8, [R1+0x78] ;  /* 0x0000780001087983 */ /* 0x000f220000100a00 */
[----:B---3--:R-:W-:Y:S01]  /*9350*/  IMAD R2, R7, 0x300, R2 ;  /* 0x0000030007027824 */ /* 0x008fe200078e0202 */
[----:B------:R-:W-:-:S02]  /*9360*/  R2UR UR7, R3 ;  /* 0x00000000030772ca */ /* 0x000fc400000e0000 */
[----:B------:R-:W3:Y:S01]  /*9370*/  LDL.64 R10, [R1+0x78] ;  /* 0x00007800010a7983 */ /* 0x000ee20000100a00 */
[----:B------:R-:W-:Y:S01]  /*9380*/  WARPGROUP.ARRIVE ;  /* 0x00000000000079c5 */ /* 0x000fe20000000000 */
[C---:B------:R-:W-:Y:S01]  /*9390*/  R2UR UR6, R2.reuse ;  /* 0x00000000020672ca */ /* 0x040fe200000e0000 */
[----:B------:R-:W-:Y:S01]  /*93a0*/  IMAD.MOV.U32 R223, RZ, RZ, 0x1 ;  /* 0x00000001ffdf7424 */ /* 0x000fe200078e00ff */
[----:B------:R1:W-:Y:S04]  /*93b0*/  STL [R1+0x60], RZ ;  /* 0x000060ff01007387 */ /* 0x0003e80000100800 */
[----:B------:R1:W-:Y:S04]  /*93c0*/  STL [R1+0x60], R223 ;  /* 0x000060df01007387 */ /* 0x0003e80000100800 */
[----:B------:R1:W-:Y:S04]  /*93d0*/  STL [R1+0x60], R223 ;  /* 0x000060df01007387 */ /* 0x0003e80000100800 */
[----:B------:R1:W-:Y:S04]  /*93e0*/  STL [R1+0x60], R223 ;  /* 0x000060df01007387 */ /* 0x0003e80000100800 */
[----:B------:R1:W-:Y:S01]  /*93f0*/  STL [R1+0x60], R223 ;  /* 0x000060df01007387 */ /* 0x0003e20000100800 */
[----:B------:R-:W-:-:S02]  /*9400*/  VIADD R6, R2, 0x2 ;  /* 0x0000000202067836 */ /* 0x000fc40000000000 */
[----:B------:R-:W-:Y:S01]  /*9410*/  IMAD.MOV.U32 R7, RZ, RZ, R3 ;  /* 0x000000ffff077224 */ /* 0x000fe200078e0003 */
[----:B--2---:R-:W-:Y:S02]  /*9420*/  R2UR UR4, R12 ;  /* 0x000000000c0472ca */ /* 0x004fe400000e0000 */
[----:B------:R-:W-:Y:S01]  /*9430*/  R2UR UR5, R13 ;  /* 0x000000000d0572ca */ /* 0x000fe200000e0000 */
[----:B----4-:R-:W-:Y:S01]  /*9440*/  VIADD R4, R4, 0x2 ;  /* 0x0000000204047836 */ /* 0x010fe20000000000 */
[----:B------:R1:W5:Y:S11]  /*9450*/  LDL.64 R12, [R1+0x1f0] ;  /* 0x0001f000010c7983 */ /* 0x0003760000100a00 */
[----:B------:R-:W-:Y:S01]  /*9460*/  HGMMA.64x96x16.F32.BF16 R144, gdesc[UR4], RZ, !UPT, gsb0 ;  /* 0x01600000049079f0 */ /* 0x000fe2000c0018ff */
[----:B------:R-:W-:-:S02]  /*9470*/  R2UR UR6, R6 ;  /* 0x00000000060672ca */ /* 0x000fc400000e0000 */
[----:B------:R-:W-:Y:S02]  /*9480*/  R2UR UR7, R7 ;  /* 0x00000000070772ca */ /* 0x000fe400000e0000 */
[----:B------:R-:W-:Y:S02]  /*9490*/  R2UR UR4, R4 ;  /* 0x00000000040472ca */ /* 0x000fe400000e0000 */
[----:B------:R-:W-:Y:S01]  /*94a0*/  R2UR UR5, R5 ;  /* 0x00000000050572ca */ /* 0x000fe200000e0000 */
[----:B------:R-:W-:Y:S02]  /*94b0*/  WARPGROUP.DEPBAR.LE gsb0, 0x0 ;  /* 0x00008000000079c5 */ /* 0x000fe40000010000 */
[----:B------:R-:W2:Y:S01]  /*94c0*/  LD.E R0, desc[UR36][R16.64] ;  /* 0x0000002410007980 */ /* 0x000ea2000c101900 */
[----:B------:R-:W-:-:S09]  /*94d0*/  WARPGROUP.ARRIVE ;  /* 0x00000000000079c5 */ /* 0x000fd20000000000 */
[----:B------:R-:W-:Y:S01]  /*94e0*/  HGMMA.64x96x16.F32.BF16 R144, gdesc[UR4], R144, gsb0 ;  /* 0x01600000049079f0 */ /* 0x000fe20008001890 */
[----:B------:R-:W-:Y:S02]  /*94f0*/  VIADD R8, R8, 0x4 ;  /* 0x0000000408087836 */ /* 0x000fe40000000000 */
[----:B------:R-:W-:Y:S02]  /*9500*/  VIADD R4, R2, 0x4 ;  /* 0x0000000402047836 */ /* 0x000fe40000000000 */
[----:B------:R-:W-:Y:S01]  /*9510*/  IMAD.MOV.U32 R5, RZ, RZ, R3 ;  /* 0x000000ffff057224 */ /* 0x000fe200078e0003 */
[----:B------:R-:W-:Y:S02]  /*9520*/  R2UR UR4, R8 ;  /* 0x00000000080472ca */ /* 0x000fe400000e0000 */
[----:B------:R-:W-:Y:S02]  /*9530*/  R2UR UR6, R4 ;  /* 0x00000000040672ca */ /* 0x000fe400000e0000 */
[----:B------:R-:W-:-:S02]  /*9540*/  R2UR UR7, R5 ;  /* 0x00000000050772ca */ /* 0x000fc400000e0000 */
[----:B------:R-:W-:Y:S01]  /*9550*/  R2UR UR5, R9 ;  /* 0x00000000090572ca */ /* 0x000fe200000e0000 */
[----:B------:R-:W-:Y:S01]  /*9560*/  VIADD R2, R2, 0x6 ;  /* 0x0000000602027836 */ /* 0x000fe20000000000 */
[----:B------:R-:W-:Y:S02]  /*9570*/  WARPGROUP.DEPBAR.LE gsb0, 0x0 ;  /* 0x00008000000079c5 */ /* 0x000fe40000010000 */
[----:B------:R-:W-:-:S09]  /*9580*/  WARPGROUP.ARRIVE ;  /* 0x00000000000079c5 */ /* 0x000fd20000000000 */
[----:B------:R-:W-:Y:S01]  /*9590*/  HGMMA.64x96x16.F32.BF16 R144, gdesc[UR4], R144, gsb0 ;  /* 0x01600000049079f0 */ /* 0x000fe20008001890 */
[----:B---3--:R-:W-:Y:S01]  /*95a0*/  VIADD R10, R10, 0x6 ;  /* 0x000000060a0a7836 */ /* 0x008fe20000000000 */
[----:B------:R-:W-:Y:S02]  /*95b0*/  R2UR UR6, R2 ;  /* 0x00000000020672ca */ /* 0x000fe400000e0000 */
[----:B------:R-:W-:Y:S02]  /*95c0*/  R2UR UR7, R3 ;  /* 0x00000000030772ca */ /* 0x000fe400000e0000 */
[----:B------:R-:W-:Y:S02]  /*95d0*/  R2UR UR4, R10 ;  /* 0x000000000a0472ca */ /* 0x000fe400000e0000 */
[----:B------:R-:W-:Y:S01]  /*95e0*/  R2UR UR5, R11 ;  /* 0x000000000b0572ca */ /* 0x000fe200000e0000 */
[----:B------:R-:W-:Y:S02]  /*95f0*/  WARPGROUP.DEPBAR.LE gsb0, 0x0 ;  /* 0x00008000000079c5 */ /* 0x000fe40000010000 */
[----:B------:R-:W-:-:S10]  /*9600*/  WARPGROUP.ARRIVE ;  /* 0x00000000000079c5 */ /* 0x000fd40000000000 */
[----:B------:R-:W-:Y:S01]  /*9610*/  HGMMA.64x96x16.F32.BF16 R144, gdesc[UR4], R144, gsb0 ;  /* 0x01600000049079f0 */ /* 0x000fe20008001890 */
[----:B------:R-:W-:Y:S01]  /*9620*/  BSSY B0, `(.L_x_11276) ;  /* 0x0000006000007945 */ /* 0x000fe20003800000 */
[----:B--2---:R-:W-:-:S04]  /*9630*/  LOP3.LUT R0, R0, 0x1, RZ, 0xfc, !PT ;  /* 0x0000000100007812 */ /* 0x004fc800078efcff */
[----:B------:R-:W-:Y:S01]  /*9640*/  ISETP.NE.AND P0, PT, R0, 0x3, PT ;  /* 0x000000030000780c */ /* 0x000fe20003f05270 */
[----:B------:R-:W-:-:S12]  /*9650*/  WARPGROUP.DEPBAR.LE gsb0, 0x0 ;  /* 0x00008000000079c5 */ /* 0x000fd80000010000 */
[----:B-1----:R-:W-:Y:S05]  /*9660*/  @!P0 BRA `(.L_x_11277) ;  /* 0x0000000000048947 */ /* 0x002fea0003800000 */
[----:B------:R-:W-:Y:S01]  /*9670*/  BPT.TRAP 0x1 ;  /* 0x000000040000795c */ /* 0x000fe20000300000 */
.L_x_11277:
[----:B------:R-:W-:Y:S05]  /*9680*/  BSYNC B0 ;  /* 0x0000000000007941 */ /* 0x000fea0003800000 */
.L_x_11276:
[----:B------:R-:W2:Y:S01]  /*9690*/  LD.E.64 R2, desc[UR36][R16.64+0x18] ;  /* 0x0000182410027980 */ /* 0x000ea2000c101b00 */
[----:B-----5:R-:W-:Y:S02]  /*96a0*/  SHF.L.U32 R13, R13, 0x1f, RZ ;  /* 0x0000001f0d0d7819 */ /* 0x020fe400000006ff */
[----:B--2---:R-:W-:-:S05]  /*96b0*/  MOV R3, R2 ;  /* 0x0000000200037202 */ /* 0x004fca0000000f00 */
[----:B------:R-:W-:-:S04]  /*96c0*/  IMAD R0, R12, 0x8, R3 ;  /* 0x000000080c007824 */ /* 0x000fc800078e0203 */
[----:B------:R1:W2:Y:S01]  /*96d0*/  SYNCS.PHASECHK.TRANS64.TRYWAIT P0, [R0+URZ], R13 ;  /* 0x0000000d000075a7 */ /* 0x0002a2000800017f */
[----:B------:R-:W3:Y:S01]  /*96e0*/  LD.E R2, desc[UR36][R16.64] ;  /* 0x0000002410027980 */ /* 0x000ee2000c101900 */
[----:B------:R-:W-:Y:S01]  /*96f0*/  BSSY B0, `(.L_x_11278) ;  /* 0x0000005000007945 */ /* 0x000fe20003800000 */
[----:B---3--:R-:W-:-:S04]  /*9700*/  LOP3.LUT R2, R2, 0x1, RZ, 0xfc, !PT ;  /* 0x0000000102027812 */ /* 0x008fc800078efcff */
[----:B------:R-:W-:-:S13]  /*9710*/  ISETP.NE.AND P1, PT, R2, 0x3, PT ;  /* 0x000000030200780c */ /* 0x000fda0003f25270 */
[----:B-12---:R-:W-:Y:S05]  /*9720*/  @!P1 BRA `(.L_x_11279) ;  /* 0x0000000000049947 */ /* 0x006fea0003800000 */
[----:B------:R-:W-:Y:S01]  /*9730*/  BPT.TRAP 0x1 ;  /* 0x000000040000795c */ /* 0x000fe20000300000 */
.L_x_11279:
[----:B------:R-:W-:Y:S05]  /*9740*/  BSYNC B0 ;  /* 0x0000000000007941 */ /* 0x000fea0003800000 */
.L_x_11278:
[----:B------:R-:W-:Y:S04]  /*9750*/  BSSY B0, `(.L_x_11280) ;  /* 0x0000007000007945 */ /* 0x000fe80003800000 */
[----:B------:R-:W-:Y:S05]  /*9760*/  @P0 BRA `(.L_x_11281) ;  /* 0x0000000000140947 */ /* 0x000fea0003800000 */
[----:B------:R-:W2:Y:S02]  /*9770*/  LD.E.64 R2, desc[UR36][R16.64+0x18] ;  /* 0x0000182410027980 */ /* 0x000ea4000c101b00 */
[----:B--2---:R-:W-:-:S05]  /*9780*/  MOV R3, R2 ;  /* 0x0000000200037202 */ /* 0x004fca0000000f00 */
[----:B------:R-:W-:-:S04]  /*9790*/  IMAD R12, R12, 0x8, R3 ;  /* 0x000000080c0c7824 */ /* 0x000fc800078e0203 */
[----:B------:R-:W1:Y:S02]  /*97a0*/  SYNCS.PHASECHK.TRANS64.TRYWAIT P0, [R12+URZ], R13 ;  /* 0x0000000d0c0075a7 */ /* 0x000e64000800017f */
[----:B-1----:R-:W-:Y:S05]  /*97b0*/  @!P0 BRA `(.L_x_11282) ;  /* 0x000002d800308947 */ /* 0x002fea0003800000 */
.L_x_11281:
[----:B------:R-:W-:Y:S05]  /*97c0*/  BSYNC B0 ;  /* 0x0000000000007941 */ /* 0x000fea0003800000 */
.L_x_11280:
[----:B-1----:R-:W2:Y:S04]  /*97d0*/  LDL R13, [R1+0x1f0] ;  /* 0x0001f000010d7983 */ /* 0x002ea80000100800 */
[----:B------:R-:W2:Y:S04]  /*97e0*/  LDL.64 R2, [R1+0xf8] ;  /* 0x0000f80001027983 */ /* 0x000ea80000100a00 */
[----:B------:R-:W3:Y:S04]  /*97f0*/  LDL R0, [R1+0x70] ;  /* 0x0000700001007983 */ /* 0x000ee80000100800 */
[----:B------:R-:W4:Y:S04]  /*9800*/  LDL.64 R4, [R1+0xf0] ;  /* 0x0000f00001047983 */ /* 0x000f280000100a00 */
[----:B------:R-:W4:Y:S04]  /*9810*/  LDL.64 R6, [R1+0xf0] ;  /* 0x0000f00001067983 */ /* 0x000f280000100a00 */
[----:B------:R-:W4:Y:S04]  /*9820*/  LDL.64 R8, [R1+0xf0] ;  /* 0x0000f00001087983 */ /* 0x000f280000100a00 */
[----:B------:R-:W4:Y:S01]  /*9830*/  LDL.64 R10, [R1+0xf0] ;  /* 0x0000f000010a7983 */ /* 0x000f220000100a00 */
[----:B------:R-:W-:Y:S05]  /*9840*/  WARPSYNC.ALL ;  /* 0x0000000000007948 */ /* 0x000fea0003800000 */
[----:B------:R-:W-:Y:S01]  /*9850*/  WARPGROUP.ARRIVE ;  /* 0x00000000000079c5 */ /* 0x000fe20000000000 */
[----:B--2---:R-:W-:Y:S01]  /*9860*/  IMAD R2, R13, 0xc00, R2 ;  /* 0x00000c000d027824 */ /* 0x004fe200078e0202 */
[----:B------:R-:W-:Y:S01]  /*9870*/  R2UR UR7, R3 ;  /* 0x00000000030772ca */ /* 0x000fe200000e0000 */
[----:B------:R-:W2:Y:S01]  /*9880*/  LDL.64 R12, [R1+0xf0] ;  /* 0x0000f000010c7983 */ /* 0x000ea20000100a00 */
[----:B---3--:R-:W-:-:S02]  /*9890*/  ISETP.NE.U32.AND P0, PT, R0, RZ, PT ;  /* 0x000000ff0000720c */ /* 0x008fc40003f05070 */
        /* <DEDUP_REMOVED lines=131> */
[----:B------:R-:W-:Y:S01]  /*a0d0*/  R2UR UR6, R4 ;  /* 0x00000000040672ca */ /* 0x000fe200000e0000 */
[----:B------:R-:W2:Y:S01]  /*a0e0*/  LDL R12, [R1] ;  /* 0x00000000010c7983 */ /* 0x000ea20000100800 */
        /* <DEDUP_REMOVED lines=53> */
[----:B------:R-:W-:Y:S01]  /*a440*/  BSSY B0, `(.L_x_11283) ;  /* 0x0000005000007945 */ /* 0x000fe20003800000 */
[----:B------:R-:W-:-:S02]  /*a450*/  WARPGROUP.DEPBAR.LE gsb0, 0x0 ;  /* 0x00008000000079c5 */ /* 0x000fc40000010000 */
[----:B------:R1:W-:Y:S09]  /*a460*/  BAR.ARV R224, 0x100 ;  /* 0x000400e00000751d */ /* 0x0003f20000002000 */
[----:B-1----:R-:W-:Y:S05]  /*a470*/  @!P0 BRA `(.L_x_11284) ;  /* 0x0000000000048947 */ /* 0x002fea0003800000 */
[----:B------:R-:W-:Y:S01]  /*a480*/  BPT.TRAP 0x1 ;  /* 0x000000040000795c */ /* 0x000fe20000300000 */
.L_x_11284:
[----:B------:R-:W-:Y:S05]  /*a490*/  BSYNC B0 ;  /* 0x0000000000007941 */ /* 0x000fea0003800000 */
.L_x_11283:
[----:B------:R-:W2:Y:S04]  /*a4a0*/  LDL.64 R2, [R1+0x20] ;  /* 0x0000200001027983 */ /* 0x000ea80000100a00 */
[----:B------:R-:W-:Y:S04]  /*a4b0*/  STL [R1+0xfd4], R222 ;  /* 0x000fd4de01007387 */ /* 0x000fe80000100800 */
[----:B------:R-:W-:Y:S04]  /*a4c0*/  STL [R1+0xfd0], R196 ;  /* 0x000fd0c401007387 */ /* 0x000fe80000100800 */
[----:B------:R-:W-:Y:S04]  /*a4d0*/  STL [R1+0xcc4], R18 ;  /* 0x000cc41201007387 */ /* 0x000fe80000100800 */
[----:B------:R-:W-:Y:S04]  /*a4e0*/  STL [R1+0xcc0], R19 ;  /* 0x000cc01301007387 */ /* 0x000fe80000100800 */
[----:B------:R-:W-:Y:S04]  /*a4f0*/  STL [R1+0xcbc], R14 ;  /* 0x000cbc0e01007387 */ /* 0x000fe80000100800 */
[----:B------:R-:W-:Y:S01]  /*a500*/  STL [R1+0xcb8], R15 ;  /* 0x000cb80f01007387 */ /* 0x000fe20000100800 */
[----:B--2---:R-:W-:-:S05]  /*a510*/  MOV R3, R2 ;  /* 0x0000000200037202 */ /* 0x004fca0000000f00 */
[----:B-----5:R-:W-:-:S05]  /*a520*/  IMAD R0, R0, 0x8, R3 ;  /* 0x0000000800007824 */ /* 0x020fca00078e0203 */
[----:B------:R-:W-:-:S04]  /*a530*/  PRMT R0, R13, 0x654, R0 ;  /* 0x000006540d007816 */ /* 0x000fc80000000000 */
[----:B------:R1:W-:Y:S01]  /*a540*/  SYNCS.ARRIVE.TRANS64.RED.A1T0 RZ, [R0+URZ], RZ ;  /* 0x000000ff00ff79a7 */ /* 0x0003e2000810043f */
[----:B------:R-:W1:Y:S04]  /*a550*/  LDL.64 R28, [R1+0x200] ;  /* 0x00020000011c7983 */ /* 0x000e680000100a00 */
        /* <DEDUP_REMOVED lines=70> */
[----:B------:R-:W4:Y:S04]  /*a9c0*/  LDL.64 R24, [R1+0x3d8] ;  /* 0x0003d80001187983 */ /* 0x000f280000100a00 */
[----:B------:R-:W4:Y:S04]  /*a9d0*/  LDL.64 R16, [R1+0x3e8] ;  /* 0x0003e80001107983 */ /* 0x000f280000100a00 */
[----:B------:R-:W4:Y:S04]  /*a9e0*/  LDL.64 R10, [R1+0x3f8] ;  /* 0x0003f800010a7983 */ /* 0x000f280000100a00 */
[----:B------:R-:W4:Y:S01]  /*a9f0*/  LDL.64 R8, [R1+0x408] ;  /* 0x0004080001087983 */ /* 0x000f220000100a00 */
[----:B-1----:R-:W-:-:S03]  /*aa00*/  FMNMX.FTZ R0, R144, R28, !PT ;  /* 0x0000001c90007209 */ /* 0x002fc60007810000 */
[----:B------:R-:W4:Y:S01]  /*aa10*/  LDL.64 R6, [R1+0x418] ;  /* 0x0004180001067983 */ /* 0x000f220000100a00 */
[----:B------:R-:W-:-:S04]  /*aa20*/  FMNMX.FTZ R3, R145, R0, !PT ;  /* 0x0000000091037209 */ /* 0x000fc80007810000 */
[----:B------:R-:W-:-:S04]  /*aa30*/  FMNMX.FTZ R0, R148, R3, !PT ;  /* 0x0000000394007209 */ /* 0x000fc80007810000 */
[----:B------:R-:W-:-:S04]  /*aa40*/  FMNMX.FTZ R3, R149, R0, !PT ;  /* 0x0000000095037209 */ /* 0x000fc80007810000 */
[----:B------:R-:W-:-:S04]  /*aa50*/  FMNMX.FTZ R0, R152, R3, !PT ;  /* 0x0000000398007209 */ /* 0x000fc80007810000 */
[----:B------:R-:W-:-:S04]  /*aa60*/  FMNMX.FTZ R3, R153, R0, !PT ;  /* 0x0000000099037209 */ /* 0x000fc80007810000 */
[----:B------:R-:W-:-:S04]  /*aa70*/  FMNMX.FTZ R0, R156, R3, !PT ;  /* 0x000000039c007209 */ /* 0x000fc80007810000 */
[----:B------:R-:W-:Y:S02]  /*aa80*/  FMNMX.FTZ R3, R157, R0, !PT ;  /* 0x000000009d037209 */ /* 0x000fe40007810000 */
[----:B------:R-:W-:Y:S02]  /*aa90*/  FMNMX.FTZ R0, R146, R29, !PT ;  /* 0x0000001d92007209 */ /* 0x000fe40007810000 */
[----:B------:R-:W-:Y:S02]  /*aaa0*/  FMNMX.FTZ R2, R160, R3, !PT ;  /* 0x00000003a0027209 */ /* 0x000fe40007810000 */
[----:B------:R-:W-:Y:S02]  /*aab0*/  FMNMX.FTZ R3, R147, R0, !PT ;  /* 0x0000000093037209 */ /* 0x000fe40007810000 */
[----:B------:R-:W-:Y:S01]  /*aac0*/  FMNMX.FTZ R5, R161, R2, !PT ;  /* 0x00000002a1057209 */ /* 0x000fe20007810000 */
[----:B0-----:R-:W4:Y:S01]  /*aad0*/  LDL.LU.128 R144, [R1+0x55e0] ;  /* 0x0055e00001907983 */ /* 0x001f220000300c00 */
[----:B------:R-:W-:-:S04]  /*aae0*/  FMNMX.FTZ R0, R150, R3, !PT ;  /* 0x0000000396007209 */ /* 0x000fc80007810000 */
[----:B------:R-:W-:Y:S02]  /*aaf0*/  FMNMX.FTZ R3, R151, R0, !PT ;  /* 0x0000000097037209 */ /* 0x000fe40007810000 */
[----:B------:R-:W-:Y:S01]  /*ab00*/  FMNMX.FTZ R2, R164, R5, !PT ;  /* 0x00000005a4027209 */ /* 0x000fe20007810000 */
[----:B------:R-:W4:Y:S01]  /*ab10*/  LDL.LU.128 R148, [R1+0x55f0] ;  /* 0x0055f00001947983 */ /* 0x000f220000300c00 */
        /* <DEDUP_REMOVED lines=16> */
[----:B------:R-:W-:Y:S02]  /*ac20*/  FMNMX.FTZ R0, R170, R3, !PT ;  /* 0x00000003aa007209 */ /* 0x000fe40007810000 */
[----:B------:R-:W-:Y:S02]  /*ac30*/  FMNMX.FTZ R5, R173, R2, !PT ;  /* 0x00000002ad057209 */ /* 0x000fe40007810000 */
[----:B------:R-:W-:Y:S02]  /*ac40*/  FMNMX.FTZ R3, R171, R0, !PT ;  /* 0x00000000ab037209 */ /* 0x000fe40007810000 */
[----:B------:R-:W-:Y:S01]  /*ac50*/  FMNMX.FTZ R2, R176, R5, !PT ;  /* 0x00000005b0027209 */ /* 0x000fe20007810000 */
[----:B------:R-:W4:Y:S01]  /*ac60*/  LDL.LU.128 R168, [R1+0x5640] ;  /* 0x0056400001a87983 */ /* 0x000f220000300c00 */
[----:B------:R-:W-:-:S02]  /*ac70*/  FMNMX.FTZ R0, R174, R3, !PT ;  /* 0x00000003ae007209 */ /* 0x000fc40007810000 */
[----:B------:R-:W-:Y:S02]  /*ac80*/  FMNMX.FTZ R5, R177, R2, !PT ;  /* 0x00000002b1057209 */ /* 0x000fe40007810000 */
[----:B------:R-:W-:Y:S02]  /*ac90*/  FMNMX.FTZ R3, R175, R0, !PT ;  /* 0x00000000af037209 */ /* 0x000fe40007810000 */
[----:B------:R-:W-:Y:S01]  /*aca0*/  FMNMX.FTZ R2, R180, R5, !PT ;  /* 0x00000005b4027209 */ /* 0x000fe20007810000 */
[----:B------:R-:W4:Y:S01]  /*acb0*/  LDL.LU.128 R172, [R1+0x5650] ;  /* 0x0056500001ac7983 */ /* 0x000f220000300c00 */
[----:B------:R-:W-:Y:S02]  /*acc0*/  FMNMX.FTZ R0, R178, R3, !PT ;  /* 0x00000003b2007209 */ /* 0x000fe40007810000 */
[----:B------:R-:W-:Y:S02]  /*acd0*/  FMNMX.FTZ R5, R181, R2, !PT ;  /* 0x00000002b5057209 */ /* 0x000fe40007810000 */
[----:B------:R-:W-:-:S02]  /*ace0*/  FMNMX.FTZ R3, R179, R0, !PT ;  /* 0x00000000b3037209 */ /* 0x000fc40007810000 */
        /* <DEDUP_REMOVED lines=10> */
[----:B------:R-:W4:Y:S02]  /*ad90*/  LDL.LU.128 R184, [R1+0x5680] ;  /* 0x0056800001b87983 */ /* 0x000f240000300c00 */
[----:B------:R-:W-:Y:S02]  /*ada0*/  FMNMX.FTZ R0, R190, R3, !PT ;  /* 0x00000003be007209 */ /* 0x000fe40007810000 */
[----:B------:R-:W0:Y:S02]  /*adb0*/  SHFL.BFLY PT, R5, R2, 0x2, 0x1f ;  /* 0x0c401f0002057f89 */ /* 0x000e2400000e0000 */
[----:B------:R-:W-:-:S02]  /*adc0*/  FMNMX.FTZ R3, R191, R0, !PT ;  /* 0x00000000bf037209 */ /* 0x000fc40007810000 */
[----:B------:R-:W2:Y:S04]  /*add0*/  LDL R0, [R1+0x220] ;  /* 0x0002200001007983 */ /* 0x000ea80000100800 */
[----:B------:R-:W-:Y:S04]  /*ade0*/  STL.64 [R1+0x200], R2 ;  /* 0x0002000201007387 */ /* 0x000fe80000100a00 */
[----:B------:R-:W3:Y:S04]  /*adf0*/  LDL R143, [R1+0x204] ;  /* 0x00020400018f7983 */ /* 0x000ee80000100800 */
[----:B------:R-:W4:Y:S01]  /*ae00*/  LDL.LU.128 R188, [R1+0x5690] ;  /* 0x0056900001bc7983 */ /* 0x000f220000300c00 */
[----:B0-----:R-:W-:-:S05]  /*ae10*/  FMNMX.FTZ R5, R2, R5, !PT ;  /* 0x0000000502057209 */ /* 0x001fca0007810000 */
[----:B------:R-:W0:Y:S02]  /*ae20*/  SHFL.BFLY PT, R4, R5, 0x1, 0x1f ;  /* 0x0c201f0005047f89 */ /* 0x000e2400000e0000 */
[----:B0-----:R-:W-:-:S05]  /*ae30*/  FMNMX.FTZ R4, R5, R4, !PT ;  /* 0x0000000405047209 */ /* 0x001fca0007810000 */
[----:B------:R0:W-:Y:S04]  /*ae40*/  STL [R1+0x200], R4 ;  /* 0x0002000401007387 */ /* 0x0001e80000100800 */
[----:B------:R-:W2:Y:S04]  /*ae50*/  LDL R13, [R1+0x200] ;  /* 0x00020000010d7983 */ /* 0x000ea80000100800 */
[----:B0-----:R-:W4:Y:S04]  /*ae60*/  LDL.64 R4, [R1+0x428] ;  /* 0x0004280001047983 */ /* 0x001f280000100a00 */
[----:B---3--:R-:W0:Y:S02]  /*ae70*/  SHFL.BFLY PT, R2, R143, 0x2, 0x1f ;  /* 0x0c401f008f027f89 */ /* 0x008e2400000e0000 */
[----:B0-----:R-:W-:-:S05]  /*ae80*/  FMNMX.FTZ R2, R2, R143, !PT ;  /* 0x0000008f02027209 */ /* 0x001fca0007810000 */
[----:B------:R-:W0:Y:S01]  /*ae90*/  SHFL.BFLY PT, R129, R2, 0x1, 0x1f ;  /* 0x0c201f0002817f89 */ /* 0x000e2200000e0000 */
[----:B--2---:R-:W-:Y:S01]  /*aea0*/  FADD.FTZ R3, R28, -R13 ;  /* 0x8000000d1c037221 */ /* 0x004fe20000010000 */
[----:B0-----:R-:W-:-:S03]  /*aeb0*/  FMNMX.FTZ R12, R2, R129, !PT ;  /* 0x00000081020c7209 */ /* 0x001fc60007810000 */
[----:B------:R-:W-:Y:S02]  /*aec0*/  FMUL.FTZ R3, R3, R0 ;  /* 0x0000000003037220 */ /* 0x000fe40000410000 */
[----:B------:R-:W-:-:S04]  /*aed0*/  FADD.FTZ R29, R29, -R12 ;  /* 0x8000000c1d1d7221 */ /* 0x000fc80000010000 */
[----:B------:R-:W0:Y:S01]  /*aee0*/  MUFU.EX2 R3, R3 ;  /* 0x0000000300037308 */ /* 0x000e220000000800 */
[----:B------:R-:W-:-:S07]  /*aef0*/  FMUL.FTZ R2, R0, R29 ;  /* 0x0000001d00027220 */ /* 0x000fce0000410000 */
[----:B------:R-:W1:Y:S01]  /*af00*/  MUFU.EX2 R2, R2 ;  /* 0x0000000200027308 */ /* 0x000e620000000800 */
[C---:B0-----:R-:W-:Y:S01]  /*af10*/  FMUL.FTZ R127, R3.reuse, R127 ;  /* 0x0000007f037f7220 */ /* 0x041fe20000410000 */
[C---:B------:R-:W-:Y:S01]  /*af20*/  FMUL.FTZ R126, R3.reuse, R126 ;  /* 0x0000007e037e7220 */ /* 0x040fe20000410000 */
[C---:B------:R-:W-:Y:S01]  /*af30*/  FMUL.FTZ R125, R3.reuse, R125 ;  /* 0x0000007d037d7220 */ /* 0x040fe20000410000 */
[C---:B------:R-:W-:Y:S01]  /*af40*/  FMUL.FTZ R124, R3.reuse, R124 ;  /* 0x0000007c037c7220 */ /* 0x040fe20000410000 */
[C---:B----4-:R-:W-:Y:S01]  /*af50*/  FMUL.FTZ R95, R3.reuse, R95 ;  /* 0x0000005f035f7220 */ /* 0x050fe20000410000 */
[C---:B------:R-:W-:Y:S01]  /*af60*/  FMUL.FTZ R94, R3.reuse, R94 ;  /* 0x0000005e035e7220 */ /* 0x040fe20000410000 */
[----:B------:R0:W-:Y:S01]  /*af70*/  STL.64 [R1+0x280], R126 ;  /* 0x0002807e01007387 */ /* 0x0001e20000100a00 */
[C---:B-1----:R-:W-:Y:S01]  /*af80*/  FMUL.FTZ R39, R2.reuse, R39 ;  /* 0x0000002702277220 */ /* 0x042fe20000410000 */
[C---:B------:R-:W-:Y:S02]  /*af90*/  FMUL.FTZ R38, R2.reuse, R38 ;  /* 0x0000002602267220 */ /* 0x040fe40000410000 */
[----:B------:R1:W-:Y:S01]  /*afa0*/  STL.64 [R1+0x290], R124 ;  /* 0x0002907c01007387 */ /* 0x0003e20000100a00 */
[C---:B------:R-:W-:Y:S01]  /*afb0*/  FMUL.FTZ R133, R3.reuse, R133 ;  /* 0x0000008503857220 */ /* 0x040fe20000410000 */
[C---:B------:R-:W-:Y:S01]  /*afc0*/  FMUL.FTZ R132, R3.reuse, R132 ;  /* 0x0000008403847220 */ /* 0x040fe20000410000 */
[C---:B------:R-:W-:Y:S01]  /*afd0*/  FMUL.FTZ R135, R3.reuse, R135 ;  /* 0x0000008703877220 */ /* 0x040fe20000410000 */
[C---:B------:R-:W-:Y:S01]  /*afe0*/  FMUL.FTZ R134, R3.reuse, R134 ;  /* 0x0000008603867220 */ /* 0x040fe20000410000 */
[C---:B------:R-:W-:Y:S01]  /*aff0*/  FMUL.FTZ R123, R3.reuse, R123 ;  /* 0x0000007b037b7220 */ /* 0x040fe20000410000 */
[C---:B0-----:R-:W-:Y:S01]  /*b000*/  FMUL.FTZ R127, R2.reuse, R21 ;  /* 0x00000015027f7220 */ /* 0x041fe20000410000 */
[C---:B------:R-:W-:Y:S01]  /*b010*/  FMUL.FTZ R126, R2.reuse, R20 ;  /* 0x00000014027e7220 */ /* 0x040fe20000410000 */
[C---:B-1----:R-:W-:Y:S01]  /*b020*/  FMUL.FTZ R125, R2.reuse, R23 ;  /* 0x00000017027d7220 */ /* 0x042fe20000410000 */
        /* <DEDUP_REMOVED lines=67> */
[C---:B------:R-:W-:Y:S01]  /*b460*/  FMUL.FTZ R87, R3.reuse, R87 ;  /* 0x0000005703577220 */ /* 0x040fe20000410000 */
[C---:B------:R-:W-:Y:S01]  /*b470*/  FMUL.FTZ R86, R3.reuse, R86 ;  /* 0x0000005603567220 */ /* 0x040fe20000410000 */
[C---:B------:R-:W-:Y:S01]  /*b480*/  FMUL.FTZ R79, R3.reuse, R79 ;  /* 0x0000004f034f7220 */ /* 0x040fe20000410000 */
[C---:B------:R-:W-:Y:S01]  /*b490*/  FMUL.FTZ R78, R3.reuse, R78 ;  /* 0x0000004e034e7220 */ /* 0x040fe20000410000 */
[----:B------:R-:W-:Y:S04]  /*b4a0*/  STL.64 [R1+0x348], R38 ;  /* 0x0003482601007387 */ /* 0x000fe80000100a00 */
[----:B------:R0:W-:Y:S04]  /*b4b0*/  STL.64 [R1+0x398], R124 ;  /* 0x0003987c01007387 */ /* 0x0001e80000100a00 */
[----:B------:R1:W-:Y:S04]  /*b4c0*/  STL.64 [R1+0x3a8], R126 ;  /* 0x0003a87e01007387 */ /* 0x0003e80000100a00 */
[----:B------:R-:W-:Y:S04]  /*b4d0*/  STL.64 [R1+0x240], R132 ;  /* 0x0002408401007387 */ /* 0x000fe80000100a00 */
[----:B0-----:R-:W2:Y:S04]  /*b4e0*/  LDL R124, [R1+0x360] ;  /* 0x00036000017c7983 */ /* 0x001ea80000100800 */
[----:B-1----:R-:W3:Y:S04]  /*b4f0*/  LDL R126, [R1+0x34c] ;  /* 0x00034c00017e7983 */ /* 0x002ee80000100800 */
        /* <DEDUP_REMOVED lines=25> */
[----:B------:R4:W-:Y:S04]  /*b690*/  STL.64 [R1+0x338], R40 ;  /* 0x0003382801007387 */ /* 0x0009e80000100a00 */
[----:B------:R-:W-:Y:S04]  /*b6a0*/  STL.64 [R1+0x378], R30 ;  /* 0x0003781e01007387 */ /* 0x000fe80000100a00 */
[----:B------:R-:W-:Y:S04]  /*b6b0*/  STL.64 [R1+0x388], R26 ;  /* 0x0003881a01007387 */ /* 0x000fe80000100a00 */
[----:B------:R-:W-:Y:S04]  /*b6c0*/  STL.64 [R1+0x230], R130 ;  /* 0x0002308201007387 */ /* 0x000fe80000100a00 */
[----:B------:R4:W-:Y:S04]  /*b6d0*/  STL.64 [R1+0x3b0], R90 ;  /* 0x0003b05a01007387 */ /* 0x0009e80000100a00 */
[----:B------:R4:W-:Y:S04]  /*b6e0*/  STL.64 [R1+0x288], R56 ;  /* 0x0002883801007387 */ /* 0x0009e80000100a00 */
[----:B0-----:R-:W2:Y:S04]  /*b6f0*/  LDL R93, [R1+0x23c] ;  /* 0x00023c00015d7983 */ /* 0x001ea80000100800 */
        /* <DEDUP_REMOVED lines=25> */
[----:B------:R-:W-:Y:S04]  /*b890*/  STL.64 [R1+0x260], R136 ;  /* 0x0002608801007387 */ /* 0x000fe80000100a00 */
[----:B------:R-:W-:Y:S04]  /*b8a0*/  STL.64 [R1+0x2e0], R116 ;  /* 0x0002e07401007387 */ /* 0x000fe80000100a00 */
[----:B------:R0:W-:Y:S04]  /*b8b0*/  STL.64 [R1+0x2f0], R114 ;  /* 0x0002f07201007387 */ /* 0x0001e80000100a00 */
[----:B------:R-:W-:Y:S04]  /*b8c0*/  STL.64 [R1+0x3c0], R86 ;  /* 0x0003c05601007387 */ /* 0x000fe80000100a00 */
[----:B------:R1:W-:Y:S04]  /*b8d0*/  STL.64 [R1+0x410], R78 ;  /* 0x0004104e01007387 */ /* 0x0003e80000100a00 */
        /* <DEDUP_REMOVED lines=12> */
[----:B-1----:R-:W4:Y:S04]  /*b9a0*/  LDL R79, [R1+0x27c] ;  /* 0x00027c00014f7983 */ /* 0x002f280000100800 */
        /* <DEDUP_REMOVED lines=31> */
[----:B------:R-:W4:Y:S04]  /*bba0*/  LDL R68, [R1+0x3c8] ;  /* 0x0003c80001447983 */ /* 0x000f280000100800 */
[----:B------:R-:W4:Y:S04]  /*bbb0*/  LDL R70, [R1+0x3cc] ;  /* 0x0003cc0001467983 */ /* 0x000f280000100800 */
[----:B---3--:R0:W-:Y:S04]  /*bbc0*/  STL [R1+0x55b0], R126 ;  /* 0x0055b07e01007387 */ /* 0x0081e80000100800 */
[----:B--2---:R1:W-:Y:S04]  /*bbd0*/  STL [R1+0x55ac], R124 ;  /* 0x0055ac7c01007387 */ /* 0x0043e80000100800 */
[----:B------:R-:W-:Y:S04]  /*bbe0*/  STL.64 [R1+0x270], R138 ;  /* 0x0002708a01007387 */ /* 0x000fe80000100a00 */
[----:B0-----:R-:W2:Y:S04]  /*bbf0*/  LDL.LU R126, [R1+0x55b0] ;  /* 0x0055b000017e7983 */ /* 0x001ea80000300800 */
[----:B-1----:R-:W3:Y:S04]  /*bc00*/  LDL.LU R124, [R1+0x55ac] ;  /* 0x0055ac00017c7983 */ /* 0x002ee80000300800 */
[----:B------:R-:W-:Y:S04]  /*bc10*/  STL.64 [R1+0x2d0], R118 ;  /* 0x0002d07601007387 */ /* 0x000fe80000100a00 */
        /* <DEDUP_REMOVED lines=11> */
[----:B------:R-:W3:Y:S04]  /*bcd0*/  LDL R87, [R1+0x230] ;  /* 0x0002300001577983 */ /* 0x000ee80000100800 */
[----:B0-----:R-:W3:Y:S04]  /*bce0*/  LDL R105, [R1+0x254] ;  /* 0x0002540001697983 */ /* 0x001ee80000100800 */
        /* <DEDUP_REMOVED lines=65> */
[----:B0-----:R-:W4:Y:S04]  /*c100*/  LDL.128 R92, [R1+0x2a0] ;  /* 0x0002a000015c7983 */ /* 0x001f280000100c00 */
[----:B------:R-:W4:Y:S04]  /*c110*/  LDL.128 R96, [R1+0x2b0] ;  /* 0x0002b00001607983 */ /* 0x000f280000100c00 */
[----:B------:R-:W4:Y:S04]  /*c120*/  LDL.128 R100, [R1+0x2c0] ;  /* 0x0002c00001647983 */ /* 0x000f280000100c00 */
[----:B------:R-:W4:Y:S04]  /*c130*/  LDL.LU R110, [R1+0x5590] ;  /* 0x00559000016e7983 */ /* 0x000f280000300800 */
[----:B------:R-:W4:Y:S04]  /*c140*/  LDL.LU R108, [R1+0x558c] ;  /* 0x00558c00016c7983 */ /* 0x000f280000300800 */
[----:B------:R-:W-:Y:S04]  /*c150*/  STL [R1+0x260], R111 ;  /* 0x0002606f01007387 */ /* 0x000fe80000100800 */
[----:B------:R-:W-:Y:S04]  /*c160*/  STL [R1+0x264], R113 ;  /* 0x0002647101007387 */ /* 0x000fe80000100800 */
[----:B------:R-:W-:Y:S04]  /*c170*/  STL [R1+0x268], R115 ;  /* 0x0002687301007387 */ /* 0x000fe80000100800 */
[----:B------:R-:W-:Y:S04]  /*c180*/  STL [R1+0x26c], R117 ;  /* 0x00026c7501007387 */ /* 0x000fe80000100800 */
[----:B------:R-:W-:Y:S04]  /*c190*/  STL [R1+0x27c], R79 ;  /* 0x00027c4f01007387 */ /* 0x000fe80000100800 */
[----:B------:R-:W-:Y:S04]  /*c1a0*/  STL [R1+0x5550], R78 ;  /* 0x0055504e01007387 */ /* 0x000fe80000100800 */
[----:B------:R0:W-:Y:S04]  /*c1b0*/  STL [R1+0x554c], R76 ;  /* 0x00554c4c01007387 */ /* 0x0001e80000100800 */
[----:B-1----:R-:W4:Y:S04]  /*c1c0*/  LDL.128 R88, [R1+0x290] ;  /* 0x0002900001587983 */ /* 0x002f280000100c00 */
[----:B------:R-:W-:Y:S04]  /*c1d0*/  STL [R1+0x5540], R70 ;  /* 0x0055404601007387 */ /* 0x000fe80000100800 */
[----:B0-----:R-:W4:Y:S04]  /*c1e0*/  LDL.128 R76, [R1+0x260] ;  /* 0x00026000014c7983 */ /* 0x001f280000100c00 */
[----:B------:R0:W-:Y:S04]  /*c1f0*/  STL [R1+0x553c], R68 ;  /* 0x00553c4401007387 */ /* 0x0001e80000100800 */
[----:B--2---:R1:W-:Y:S04]  /*c200*/  STL [R1+0x5448], R126 ;  /* 0x0054487e01007387 */ /* 0x0043e80000100800 */
[----:B---3--:R2:W-:Y:S04]  /*c210*/  STL [R1+0x5444], R124 ;  /* 0x0054447c01007387 */ /* 0x0085e80000100800 */
[----:B0-----:R-:W3:Y:S04]  /*c220*/  LDL.128 R68, [R1+0x240] ;  /* 0x0002400001447983 */ /* 0x001ee80000100c00 */
[----:B------:R-:W3:Y:S04]  /*c230*/  LDL R27, [R1+0x2e0] ;  /* 0x0002e000011b7983 */ /* 0x000ee80000100800 */
[----:B------:R-:W3:Y:S04]  /*c240*/  LDL R29, [R1+0x2e4] ;  /* 0x0002e400011d7983 */ /* 0x000ee80000100800 */
[----:B------:R-:W3:Y:S04]  /*c250*/  LDL R31, [R1+0x2e8] ;  /* 0x0002e800011f7983 */ /* 0x000ee80000100800 */
[----:B------:R-:W3:Y:S04]  /*c260*/  LDL R228, [R1+0x2ec] ;  /* 0x0002ec0001e47983 */ /* 0x000ee80000100800 */
[----:B-1----:R-:W3:Y:S04]  /*c270*/  LDL.LU R126, [R1+0x5448] ;  /* 0x00544800017e7983 */ /* 0x002ee80000300800 */
[----:B--2---:R-:W2:Y:S04]  /*c280*/  LDL.LU R124, [R1+0x5444] ;  /* 0x00544400017c7983 */ /* 0x004ea80000300800 */
        /* <DEDUP_REMOVED lines=19> */
[----:B------:R-:W2:Y:S04]  /*c3c0*/  LDL R210, [R1+0x318] ;  /* 0x0003180001d27983 */ /* 0x000ea80000100800 */
[----:B------:R-:W2:Y:S04]  /*c3d0*/  LDL R132, [R1+0x340] ;  /* 0x0003400001847983 */ /* 0x000ea80000100800 */
[----:B------:R-:W2:Y:S04]  /*c3e0*/  LDL R134, [R1+0x344] ;  /* 0x0003440001867983 */ /* 0x000ea80000100800 */
[----:B------:R-:W2:Y:S04]  /*c3f0*/  LDL R136, [R1+0x348] ;  /* 0x0003480001887983 */ /* 0x000ea80000100800 */
[----:B0-----:R-:W2:Y:S04]  /*c400*/  LDL.128 R72, [R1+0x250] ;  /* 0x0002500001487983 */ /* 0x001ea80000100c00 */
[----:B------:R-:W2:Y:S04]  /*c410*/  LDL.128 R80, [R1+0x270] ;  /* 0x0002700001507983 */ /* 0x000ea80000100c00 */
[----:B------:R-:W2:Y:S01]  /*c420*/  LDL.128 R84, [R1+0x280] ;  /* 0x0002800001547983 */ /* 0x000ea20000100c00 */
[C---:B------:R-:W-:Y:S01]  /*c430*/  FMUL.FTZ R141, R3.reuse, R141 ;  /* 0x0000008d038d7220 */ /* 0x040fe20000410000 */
[----:B------:R-:W-:-:S02]  /*c440*/  FMUL.FTZ R140, R3, R140 ;  /* 0x0000008c038c7220 */ /* 0x000fc40000410000 */
[----:B------:R-:W2:Y:S04]  /*c450*/  LDL R208, [R1+0x314] ;  /* 0x0003140001d07983 */ /* 0x000ea80000100800 */
[----:B------:R-:W2:Y:S04]  /*c460*/  LDL R138, [R1+0x334] ;  /* 0x00033400018a7983 */ /* 0x000ea80000100800 */
[----:B----4-:R-:W-:Y:S04]  /*c470*/  STL [R1+0x2d0], R43 ;  /* 0x0002d02b01007387 */ /* 0x010fe80000100800 */
        /* <DEDUP_REMOVED lines=11> */
[----:B------:R-:W-:Y:S04]  /*c530*/  STL [R1+0x5584], R104 ;  /* 0x0055846801007387 */ /* 0x000fe80000100800 */
[----:B------:R4:W-:Y:S04]  /*c540*/  STL [R1+0x5588], R106 ;  /* 0x0055886a01007387 */ /* 0x0009e80000100800 */
[----:B0-----:R-:W2:Y:S04]  /*c550*/  LDL.LU R130, [R1+0x55b8] ;  /* 0x0055b80001827983 */ /* 0x001ea80000300800 */
[----:B------:R-:W2:Y:S04]  /*c560*/  LDL.LU R128, [R1+0x55b4] ;  /* 0x0055b40001807983 */ /* 0x000ea80000300800 */
[----:B-1----:R-:W2:Y:S04]  /*c570*/  LDL.LU R122, [R1+0x55a8] ;  /* 0x0055a800017a7983 */ /* 0x002ea80000300800 */
[----:B------:R-:W2:Y:S04]  /*c580*/  LDL.LU R120, [R1+0x55a4] ;  /* 0x0055a40001787983 */ /* 0x000ea80000300800 */
[----:B----4-:R-:W4:Y:S04]  /*c590*/  LDL.LU R118, [R1+0x55a0] ;  /* 0x0055a00001767983 */ /* 0x010f280000300800 */
[----:B------:R-:W4:Y:S04]  /*c5a0*/  LDL.LU R116, [R1+0x559c] ;  /* 0x00559c0001747983 */ /* 0x000f280000300800 */
[----:B------:R-:W4:Y:S04]  /*c5b0*/  LDL.LU R114, [R1+0x5598] ;  /* 0x0055980001727983 */ /* 0x000f280000300800 */
[----:B------:R-:W4:Y:S01]  /*c5c0*/  LDL.LU R112, [R1+0x5594] ;  /* 0x0055940001707983 */ /* 0x000f220000300800 */
[----:B------:R-:W-:-:S03]  /*c5d0*/  IMAD.MOV.U32 R226, RZ, RZ, R92 ;  /* 0x000000ffffe27224 */ /* 0x000fc600078e005c */
[----:B------:R-:W4:Y:S01]  /*c5e0*/  LDL.LU R106, [R1+0x5588] ;  /* 0x00558800016a7983 */ /* 0x000f220000300800 */
[----:B------:R-:W-:Y:S02]  /*c5f0*/  IMAD.MOV.U32 R224, RZ, RZ, R94 ;  /* 0x000000ffffe07224 */ /* 0x000fe400078e005e */
[----:B------:R-:W-:Y:S01]  /*c600*/  IMAD.MOV.U32 R223, RZ, RZ, R96 ;  /* 0x000000ffffdf7224 */ /* 0x000fe200078e0060 */
[----:B------:R-:W4:Y:S01]  /*c610*/  LDL.LU R104, [R1+0x5584] ;  /* 0x0055840001687983 */ /* 0x000f220000300800 */
[----:B------:R-:W-:Y:S02]  /*c620*/  IMAD.MOV.U32 R222, RZ, RZ, R98 ;  /* 0x000000ffffde7224 */ /* 0x000fe400078e0062 */
[----:B------:R-:W-:Y:S01]  /*c630*/  IMAD.MOV.U32 R213, RZ, RZ, R100 ;  /* 0x000000ffffd57224 */ /* 0x000fe200078e0064 */
[----:B------:R-:W4:Y:S01]  /*c640*/  LDL.LU R98, [R1+0x5578] ;  /* 0x0055780001627983 */ /* 0x000f220000300800 */
[----:B------:R-:W-:-:S03]  /*c650*/  IMAD.MOV.U32 R212, RZ, RZ, R102 ;  /* 0x000000ffffd47224 */ /* 0x000fc600078e0066 */
[----:B------:R-:W-:Y:S04]  /*c660*/  STL [R1+0x5428], R110 ;  /* 0x0054286e01007387 */ /* 0x000fe80000100800 */
[----:B------:R0:W-:Y:S04]  /*c670*/  STL [R1+0x5424], R108 ;  /* 0x0054246c01007387 */ /* 0x0001e80000100800 */
[----:B------:R-:W4:Y:S04]  /*c680*/  LDL.LU R102, [R1+0x5580] ;  /* 0x0055800001667983 */ /* 0x000f280000300800 */
[----:B------:R-:W4:Y:S04]  /*c690*/  LDL.LU R100, [R1+0x557c] ;  /* 0x00557c0001647983 */ /* 0x000f280000300800 */
[----:B------:R-:W4:Y:S04]  /*c6a0*/  LDL.LU R96, [R1+0x5574] ;  /* 0x0055740001607983 */ /* 0x000f280000300800 */
[----:B------:R-:W4:Y:S04]  /*c6b0*/  LDL.LU R94, [R1+0x5570] ;  /* 0x00557000015e7983 */ /* 0x000f280000300800 */
[----:B------:R-:W4:Y:S04]  /*c6c0*/  LDL.LU R92, [R1+0x556c] ;  /* 0x00556c00015c7983 */ /* 0x000f280000300800 */
[----:B0-----:R-:W4:Y:S04]  /*c6d0*/  LDL.128 R108, [R1+0x2d0] ;  /* 0x0002d000016c7983 */ /* 0x001f280000100c00 */
[----:B------:R-:W4:Y:S01]  /*c6e0*/  LDL R142, [R1+0x33c] ;  /* 0x00033c00018e7983 */ /* 0x000f220000100800 */
[----:B------:R-:W-:-:S03]  /*c6f0*/  IMAD.MOV.U32 R227, RZ, RZ, R90 ;  /* 0x000000ffffe37224 */ /* 0x000fc600078e005a */
[----:B------:R-:W-:Y:S04]  /*c700*/  STL.128 [R1+0x5520], R188 ;  /* 0x005520bc01007387 */ /* 0x000fe80000100c00 */
[----:B------:R-:W4:Y:S04]  /*c710*/  LDL.LU R90, [R1+0x5568] ;  /* 0x00556800015a7983 */ /* 0x000f280000300800 */
[----:B------:R0:W-:Y:S04]  /*c720*/  STL [R1+0x470], R76 ;  /* 0x0004704c01007387 */ /* 0x0001e80000100800 */
[----:B------:R1:W-:Y:S04]  /*c730*/  STL [R1+0x478], R78 ;  /* 0x0004784e01007387 */ /* 0x0003e80000100800 */
[----:B------:R2:W-:Y:S04]  /*c740*/  STL.64 [R1+0x420], R140 ;  /* 0x0004208c01007387 */ /* 0x0005e80000100a00 */
[----:B0-----:R-:W4:Y:S04]  /*c750*/  LDL.LU R76, [R1+0x554c] ;  /* 0x00554c00014c7983 */ /* 0x001f280000300800 */
[----:B-1----:R-:W4:Y:S01]  /*c760*/  LDL.LU R78, [R1+0x5550] ;  /* 0x00555000014e7983 */ /* 0x002f220000300800 */
[----:B---3--:R-:W-:-:S03]  /*c770*/  IMAD.MOV.U32 R193, RZ, RZ, R68 ;  /* 0x000000ffffc17224 */ /* 0x008fc600078e0044 */
[----:B------:R-:W-:Y:S04]  /*c780*/  STL [R1+0x2e0], R27 ;  /* 0x0002e01b01007387 */ /* 0x000fe80000100800 */
[----:B------:R-:W-:Y:S04]  /*c790*/  STL [R1+0x2e4], R29 ;  /* 0x0002e41d01007387 */ /* 0x000fe80000100800 */
[----:B------:R-:W-:Y:S04]  /*c7a0*/  STL [R1+0x2e8], R31 ;  /* 0x0002e81f01007387 */ /* 0x000fe80000100800 */
[----:B------:R-:W-:Y:S04]  /*c7b0*/  STL [R1+0x2ec], R228 ;  /* 0x0002ece401007387 */ /* 0x000fe80000100800 */
[----:B------:R-:W-:Y:S04]  /*c7c0*/  STL [R1+0x52f0], R126 ;  /* 0x0052f07e01007387 */ /* 0x000fe80000100800 */
[----:B--2---:R0:W-:Y:S04]  /*c7d0*/  STL [R1+0x52ec], R124 ;  /* 0x0052ec7c01007387 */ /* 0x0041e80000100800 */
[----:B------:R1:W-:Y:S04]  /*c7e0*/  STL [R1+0x4a0], R88 ;  /* 0x0004a05801007387 */ /* 0x0003e80000100800 */
[----:B------:R-:W2:Y:S04]  /*c7f0*/  LDL R140, [R1+0x338] ;  /* 0x00033800018c7983 */ /* 0x000ea80000100800 */
[----:B0-----:R-:W3:Y:S04]  /*c800*/  LDL.128 R124, [R1+0x2e0] ;  /* 0x0002e000017c7983 */ /* 0x001ee80000100c00 */
[----:B-1----:R-:W2:Y:S04]  /*c810*/  LDL.LU R88, [R1+0x5564] ;  /* 0x0055640001587983 */ /* 0x002ea80000300800 */
[----:B------:R0:W-:Y:S04]  /*c820*/  STL [R1+0x5530], R193 ;  /* 0x005530c101007387 */ /* 0x0001e80000100800 */
        /* <DEDUP_REMOVED lines=11> */
[----:B0-----:R-:W2:Y:S04]  /*c8e0*/  LDL.LU R193, [R1+0x5530] ;  /* 0x0055300001c17983 */ /* 0x001ea80000300800 */
[----:B------:R-:W2:Y:S04]  /*c8f0*/  LDL.LU.128 R188, [R1+0x5520] ;  /* 0x0055200001bc7983 */ /* 0x000ea80000300c00 */
[----:B-1----:R-:W2:Y:S04]  /*c900*/  LDL.LU.128 R184, [R1+0x5510] ;  /* 0x0055100001b87983 */ /* 0x002ea80000300c00 */
        /* <DEDUP_REMOVED lines=9> */
[----:B------:R1:W-:Y:S04]  /*c9a0*/  STL [R1+0x498], R86 ;  /* 0x0004985601007387 */ /* 0x0003e80000100800 */
[----:B0-----:R-:W2:Y:S04]  /*c9b0*/  LDL.LU R136, [R1+0x55c4] ;  /* 0x0055c40001887983 */ /* 0x001ea80000300800 */
[----:B------:R-:W2:Y:S04]  /*c9c0*/  LDL.LU R134, [R1+0x55c0] ;  /* 0x0055c00001867983 */ /* 0x000ea80000300800 */
[----:B------:R-:W2:Y:S04]  /*c9d0*/  LDL.LU R132, [R1+0x55bc] ;  /* 0x0055bc0001847983 */ /* 0x000ea80000300800 */
[----:B-1----:R-:W2:Y:S04]  /*c9e0*/  LDL.LU R86, [R1+0x5560] ;  /* 0x0055600001567983 */ /* 0x002ea80000300800 */
[----:B------:R-:W2:Y:S04]  /*c9f0*/  LDL.LU R84, [R1+0x555c] ;  /* 0x00555c0001547983 */ /* 0x000ea80000300800 */
[----:B------:R-:W2:Y:S04]  /*ca00*/  LDL.LU R82, [R1+0x5558] ;  /* 0x0055580001527983 */ /* 0x000ea80000300800 */
[----:B------:R-:W2:Y:S04]  /*ca10*/  LDL.LU R80, [R1+0x5554] ;  /* 0x0055540001507983 */ /* 0x000ea80000300800 */
[----:B------:R-:W2:Y:S04]  /*ca20*/  LDL.LU R74, [R1+0x5548] ;  /* 0x00554800014a7983 */ /* 0x000ea80000300800 */
[----:B------:R-:W2:Y:S04]  /*ca30*/  LDL.LU R72, [R1+0x5544] ;  /* 0x0055440001487983 */ /* 0x000ea80000300800 */
[----:B------:R-:W2:Y:S04]  /*ca40*/  LDL.LU.128 R180, [R1+0x5500] ;  /* 0x0055000001b47983 */ /* 0x000ea80000300c00 */
[----:B------:R-:W2:Y:S04]  /*ca50*/  LDL.LU.128 R176, [R1+0x54f0] ;  /* 0x0054f00001b07983 */ /* 0x000ea80000300c00 */
[----:B------:R-:W2:Y:S04]  /*ca60*/  LDL.LU.128 R172, [R1+0x54e0] ;  /* 0x0054e00001ac7983 */ /* 0x000ea80000300c00 */
[----:B------:R-:W2:Y:S04]  /*ca70*/  LDL.LU.128 R168, [R1+0x54d0] ;  /* 0x0054d00001a87983 */ /* 0x000ea80000300c00 */
[----:B------:R0:W-:Y:S04]  /*ca80*/  STL [R1+0x5450], R130 ;  /* 0x0054508201007387 */ /* 0x0001e80000100800 */
        /* <DEDUP_REMOVED lines=9> */
[----:B------:R-:W-:Y:S04]  /*cb20*/  STL [R1+0x5410], R98 ;  /* 0x0054106201007387 */ /* 0x000fe80000100800 */
[----:B------:R-:W2:Y:S04]  /*cb30*/  LDL.LU.128 R164, [R1+0x54c0] ;  /* 0x0054c00001a47983 */ /* 0x000ea80000300c00 */
[----:B------:R-:W2:Y:S04]  /*cb40*/  LDL.LU.128 R160, [R1+0x54b0] ;  /* 0x0054b00001a07983 */ /* 0x000ea80000300c00 */
[----:B------:R4:W-:Y:S04]  /*cb50*/  STL [R1+0x5418], R102 ;  /* 0x0054186601007387 */ /* 0x0009e80000100800 */
[----:B------:R4:W-:Y:S04]  /*cb60*/  STL [R1+0x5414], R100 ;  /* 0x0054146401007387 */ /* 0x0009e80000100800 */
[----:B------:R4:W-:Y:S04]  /*cb70*/  STL [R1+0x540c], R96 ;  /* 0x00540c6001007387 */ /* 0x0009e80000100800 */
[----:B------:R4:W-:Y:S04]  /*cb80*/  STL [R1+0x5408], R94 ;  /* 0x0054085e01007387 */ /* 0x0009e80000100800 */
[----:B------:R4:W-:Y:S01]  /*cb90*/  STL [R1+0x5404], R92 ;  /* 0x0054045c01007387 */ /* 0x0009e20000100800 */
[----:B------:R-:W-:-:S03]  /*cba0*/  IMAD.MOV.U32 R211, RZ, RZ, R108 ;  /* 0x000000ffffd37224 */ /* 0x000fc600078e006c */
[----:B------:R-:W2:Y:S01]  /*cbb0*/  LDL.LU.128 R156, [R1+0x54a0] ;  /* 0x0054a000019c7983 */ /* 0x000ea20000300c00 */
[----:B------:R-:W-:-:S03]  /*cbc0*/  IMAD.MOV.U32 R210, RZ, RZ, R110 ;  /* 0x000000ffffd27224 */ /* 0x000fc600078e006e */
[----:B------:R-:W2:Y:S04]  /*cbd0*/  LDL.LU.128 R152, [R1+0x5490] ;  /* 0x0054900001987983 */ /* 0x000ea80000300c00 */
[----:B------:R-:W2:Y:S04]  /*cbe0*/  LDL.LU.128 R148, [R1+0x5480] ;  /* 0x0054800001947983 */ /* 0x000ea80000300c00 */
[----:B------:R3:W-:Y:S04]  /*cbf0*/  STL [R1+0x5400], R90 ;  /* 0x0054005a01007387 */ /* 0x0007e80000100800 */
[----:B------:R-:W2:Y:S04]  /*cc00*/  LDL.LU.128 R144, [R1+0x5470] ;  /* 0x0054700001907983 */ /* 0x000ea80000300c00 */
[----:B0-----:R-:W2:Y:S04]  /*cc10*/  LDL.LU R130, [R1+0x5450] ;  /* 0x0054500001827983 */ /* 0x001ea80000300800 */
[----:B-1----:R-:W2:Y:S04]  /*cc20*/  LDL.LU R128, [R1+0x544c] ;  /* 0x00544c0001807983 */ /* 0x002ea80000300800 */
[----:B------:R-:W2:Y:S04]  /*cc30*/  LDL.LU R122, [R1+0x5440] ;  /* 0x00544000017a7983 */ /* 0x000ea80000300800 */
[----:B------:R-:W2:Y:S04]  /*cc40*/  LDL.LU R120, [R1+0x543c] ;  /* 0x00543c0001787983 */ /* 0x000ea80000300800 */
[----:B----4-:R-:W4:Y:S04]  /*cc50*/  LDL.LU R118, [R1+0x5438] ;  /* 0x0054380001767983 */ /* 0x010f280000300800 */
[----:B------:R-:W4:Y:S04]  /*cc60*/  LDL.LU R116, [R1+0x5434] ;  /* 0x0054340001747983 */ /* 0x000f280000300800 */
        /* <DEDUP_REMOVED lines=12> */
[----:B------:R0:W-:Y:S04]  /*cd30*/  STL [R1+0x458], R70 ;  /* 0x0004584601007387 */ /* 0x0001e80000100800 */
[----:B------:R1:W-:Y:S04]  /*cd40*/  STL [R1+0x53e8], R78 ;  /* 0x0053e84e01007387 */ /* 0x0003e80000100800 */
[----:B------:R1:W-:Y:S04]  /*cd50*/  STL [R1+0x53e4], R76 ;  /* 0x0053e44c01007387 */ /* 0x0003e80000100800 */
[----:B---3--:R-:W3:Y:S04]  /*cd60*/  LDL.LU R90, [R1+0x5400] ;  /* 0x00540000015a7983 */ /* 0x008ee80000300800 */
[----:B0-----:R-:W3:Y:S04]  /*cd70*/  LDL.LU R70, [R1+0x5540] ;  /* 0x0055400001467983 */ /* 0x001ee80000300800 */
[----:B------:R-:W3:Y:S04]  /*cd80*/  LDL.LU R68, [R1+0x553c] ;  /* 0x00553c0001447983 */ /* 0x000ee80000300800 */
[----:B-1----:R-:W3:Y:S04]  /*cd90*/  LDL.LU R78, [R1+0x53e8] ;  /* 0x0053e800014e7983 */ /* 0x002ee80000300800 */
[----:B------:R-:W3:Y:S01]  /*cda0*/  LDL.LU R76, [R1+0x53e4] ;  /* 0x0053e400014c7983 */ /* 0x000ee20000300800 */
[C---:B------:R-:W-:Y:S01]  /*cdb0*/  FMUL.FTZ R25, R2.reuse, R25 ;  /* 0x0000001902197220 */ /* 0x040fe20000410000 */
[----:B------:R-:W-:Y:S01]  /*cdc0*/  FMUL.FTZ R24, R2, R24 ;  /* 0x0000001802187220 */ /* 0x000fe20000410000 */
[----:B------:R-:W-:Y:S01]  /*cdd0*/  IMAD.MOV.U32 R209, RZ, RZ, R124 ;  /* 0x000000ffffd17224 */ /* 0x000fe200078e007c */
[----:B------:R0:W-:Y:S04]  /*cde0*/  STL [R1+0x314], R208 ;  /* 0x000314d001007387 */ /* 0x0001e80000100800 */
[----:B------:R-:W3:Y:S04]  /*cdf0*/  LDL R21, [R1+0x2f0] ;  /* 0x0002f00001157983 */ /* 0x000ee80000100800 */
[----:B------:R-:W3:Y:S01]  /*ce00*/  LDL R23, [R1+0x2f4] ;  /* 0x0002f40001177983 */ /* 0x000ee20000100800 */
[----:B0-----:R-:W-:-:S03]  /*ce10*/  IMAD.MOV.U32 R208, RZ, RZ, R126 ;  /* 0x000000ffffd07224 */ /* 0x001fc600078e007e */
[----:B------:R-:W3:Y:S04]  /*ce20*/  LDL R218, [R1+0x2f8] ;  /* 0x0002f80001da7983 */ /* 0x000ee80000100800 */
[----:B------:R-:W3:Y:S04]  /*ce30*/  LDL R220, [R1+0x2fc] ;  /* 0x0002fc0001dc7983 */ /* 0x000ee80000100800 */
[----:B------:R-:W3:Y:S04]  /*ce40*/  LDL.LU R126, [R1+0x52f0] ;  /* 0x0052f000017e7983 */ /* 0x000ee80000300800 */
[----:B------:R-:W3:Y:S04]  /*ce50*/  LDL.LU R124, [R1+0x52ec] ;  /* 0x0052ec00017c7983 */ /* 0x000ee80000300800 */
[----:B------:R-:W-:Y:S04]  /*ce60*/  STL.64 [R1+0x3d8], R24 ;  /* 0x0003d81801007387 */ /* 0x000fe80000100a00 */
[----:B------:R0:W-:Y:S04]  /*ce70*/  STL [R1+0x55d0], R142 ;  /* 0x0055d08e01007387 */ /* 0x0001e80000100800 */
[----:B--2---:R1:W-:Y:S04]  /*ce80*/  STL [R1+0x55cc], R140 ;  /* 0x0055cc8c01007387 */ /* 0x0043e80000100800 */
[----:B------:R2:W-:Y:S04]  /*ce90*/  STL [R1+0x55c8], R138 ;  /* 0x0055c88a01007387 */ /* 0x0005e80000100800 */
[----:B------:R-:W-:Y:S04]  /*cea0*/  STL [R1+0x53fc], R88 ;  /* 0x0053fc5801007387 */ /* 0x000fe80000100800 */
[----:B------:R-:W3:Y:S04]  /*ceb0*/  LDL R66, [R1+0x3c4] ;  /* 0x0003c40001427983 */ /* 0x000ee80000100800 */
        /* <DEDUP_REMOVED lines=9> */
[----:B------:R-:W3:Y:S04]  /*cf50*/  LDL R64, [R1+0x3d8] ;  /* 0x0003d80001407983 */ /* 0x000ee80000100800 */
[----:B0-----:R-:W3:Y:S04]  /*cf60*/  LDL.LU R142, [R1+0x55d0] ;  /* 0x0055d000018e7983 */ /* 0x001ee80000300800 */
[----:B-1----:R-:W3:Y:S04]  /*cf70*/  LDL.LU R140, [R1+0x55cc] ;  /* 0x0055cc00018c7983 */ /* 0x002ee80000300800 */
[----:B--2---:R-:W2:Y:S04]  /*cf80*/  LDL.LU R138, [R1+0x55c8] ;  /* 0x0055c800018a7983 */ /* 0x004ea80000300800 */
[----:B------:R-:W2:Y:S04]  /*cf90*/  LDL.LU R136, [R1+0x545c] ;  /* 0x00545c0001887983 */ /* 0x000ea80000300800 */
        /* <DEDUP_REMOVED lines=9> */
[----:B------:R0:W-:Y:S04]  /*d030*/  STL [R1+0x53d0], R193 ;  /* 0x0053d0c101007387 */ /* 0x0001e80000100800 */
        /* <DEDUP_REMOVED lines=30> */
[----:B0-----:R-:W2:Y:S04]  /*d220*/  LDL.LU R193, [R1+0x53d0] ;  /* 0x0053d00001c17983 */ /* 0x001ea80000300800 */
[----:B-1----:R-:W2:Y:S04]  /*d230*/  LDL.LU.128 R188, [R1+0x53c0] ;  /* 0x0053c00001bc7983 */ /* 0x002ea80000300c00 */
[----:B------:R-:W2:Y:S04]  /*d240*/  LDL.LU.128 R184, [R1+0x53b0] ;  /* 0x0053b00001b87983 */ /* 0x000ea80000300c00 */
[----:B---3--:R0:W-:Y:S04]  /*d250*/  STL [R1+0x52a8], R90 ;  /* 0x0052a85a01007387 */ /* 0x0081e80000100800 */
[----:B------:R-:W3:Y:S04]  /*d260*/  LDL.LU.128 R180, [R1+0x53a0] ;  /* 0x0053a00001b47983 */ /* 0x000ee80000300c00 */
        /* <DEDUP_REMOVED lines=9> */
[----:B------:R-:W3:Y:S04]  /*d300*/  LDL.LU R130, [R1+0x52f8] ;  /* 0x0052f80001827983 */ /* 0x000ee80000300800 */
[----:B------:R-:W3:Y:S04]  /*d310*/  LDL.LU R128, [R1+0x52f4] ;  /* 0x0052f40001807983 */ /* 0x000ee80000300800 */
[----:B------:R-:W3:Y:S04]  /*d320*/  LDL.LU R122, [R1+0x52e8] ;  /* 0x0052e800017a7983 */ /* 0x000ee80000300800 */
[----:B------:R-:W3:Y:S04]  /*d330*/  LDL.LU R120, [R1+0x52e4] ;  /* 0x0052e40001787983 */ /* 0x000ee80000300800 */
        /* <DEDUP_REMOVED lines=17> */
[----:B------:R1:W-:Y:S04]  /*d450*/  STL [R1+0x528c], R76 ;  /* 0x00528c4c01007387 */ /* 0x0003e80000100800 */
[----:B0-----:R-:W4:Y:S04]  /*d460*/  LDL.LU R90, [R1+0x52a8] ;  /* 0x0052a800015a7983 */ /* 0x001f280000300800 */
[----:B------:R-:W4:Y:S04]  /*d470*/  LDL R214, [R1+0x308] ;  /* 0x0003080001d67983 */ /* 0x000f280000100800 */
[----:B------:R-:W4:Y:S04]  /*d480*/  LDL R216, [R1+0x30c] ;  /* 0x00030c0001d87983 */ /* 0x000f280000100800 */
[----:B-1----:R-:W4:Y:S04]  /*d490*/  LDL.LU R70, [R1+0x53d8] ;  /* 0x0053d80001467983 */ /* 0x002f280000300800 */
[----:B------:R-:W4:Y:S04]  /*d4a0*/  LDL.LU R68, [R1+0x53d4] ;  /* 0x0053d40001447983 */ /* 0x000f280000300800 */
[----:B------:R-:W4:Y:S04]  /*d4b0*/  LDL.LU R78, [R1+0x5290] ;  /* 0x00529000014e7983 */ /* 0x000f280000300800 */
[----:B------:R-:W4:Y:S01]  /*d4c0*/  LDL.LU R76, [R1+0x528c] ;  /* 0x00528c00014c7983 */ /* 0x000f220000300800 */
[----:B------:R-:W-:-:S02]  /*d4d0*/  IMAD.MOV.U32 R29, RZ, RZ, R69 ;  /* 0x000000ffff1d7224 */ /* 0x000fc400078e0045 */
[----:B------:R-:W-:Y:S01]  /*d4e0*/  IMAD.MOV.U32 R31, RZ, RZ, R71 ;  /* 0x000000ffff1f7224 */ /* 0x000fe200078e0047 */
[----:B------:R-:W-:Y:S01]  /*d4f0*/  STL [R1+0x2f0], R21 ;  /* 0x0002f01501007387 */ /* 0x000fe20000100800 */
[----:B------:R-:W-:Y:S02]  /*d500*/  IMAD.MOV.U32 R69, RZ, RZ, R125 ;  /* 0x000000ffff457224 */ /* 0x000fe400078e007d */
[----:B------:R-:W-:Y:S01]  /*d510*/  IMAD.MOV.U32 R71, RZ, RZ, R127 ;  /* 0x000000ffff477224 */ /* 0x000fe200078e007f */
[----:B------:R-:W-:Y:S04]  /*d520*/  STL [R1+0x2f4], R23 ;  /* 0x0002f41701007387 */ /* 0x000fe80000100800 */
[----:B------:R-:W-:Y:S04]  /*d530*/  STL [R1+0x2f8], R218 ;  /* 0x0002f8da01007387 */ /* 0x000fe80000100800 */
[----:B------:R-:W-:Y:S04]  /*d540*/  STL [R1+0x2fc], R220 ;  /* 0x0002fcdc01007387 */ /* 0x000fe80000100800 */
[----:B------:R-:W-:Y:S04]  /*d550*/  STL [R1+0x51a8], R126 ;  /* 0x0051a87e01007387 */ /* 0x000fe80000100800 */
[----:B------:R0:W-:Y:S04]  /*d560*/  STL [R1+0x51a4], R124 ;  /* 0x0051a47c01007387 */ /* 0x0001e80000100800 */
[----:B------:R1:W-:Y:S04]  /*d570*/  STL [R1+0x5538], R66 ;  /* 0x0055384201007387 */ /* 0x0003e80000100800 */
[----:B------:R1:W-:Y:S04]  /*d580*/  STL [R1+0x5534], R64 ;  /* 0x0055344001007387 */ /* 0x0003e80000100800 */
[----:B0-----:R-:W4:Y:S04]  /*d590*/  LDL.128 R124, [R1+0x2f0] ;  /* 0x0002f000017c7983 */ /* 0x001f280000100c00 */
[----:B------:R0:W-:Y:S04]  /*d5a0*/  STL [R1+0x5468], R142 ;  /* 0x0054688e01007387 */ /* 0x0001e80000100800 */
[----:B------:R0:W-:Y:S04]  /*d5b0*/  STL [R1+0x5464], R140 ;  /* 0x0054648c01007387 */ /* 0x0001e80000100800 */
        /* <DEDUP_REMOVED lines=11> */
[----:B------:R-:W-:Y:S04]  /*d670*/  STL [R1+0xcc8], R3 ;  /* 0x000cc80301007387 */ /* 0x000fe80000100800 */
[----:B------:R-:W-:Y:S04]  /*d680*/  STL [R1+0xccc], R2 ;  /* 0x000ccc0201007387 */ /* 0x000fe80000100800 */
[----:B-1----:R-:W4:Y:S04]  /*d690*/  LDL.LU R66, [R1+0x5538] ;  /* 0x0055380001427983 */ /* 0x002f280000300800 */
[----:B------:R-:W4:Y:S04]  /*d6a0*/  LDL.LU R64, [R1+0x5534] ;  /* 0x0055340001407983 */ /* 0x000f280000300800 */
[----:B0-----:R-:W4:Y:S04]  /*d6b0*/  LDL.LU R142, [R1+0x5468] ;  /* 0x00546800018e7983 */ /* 0x001f280000300800 */
[----:B------:R-:W4:Y:S04]  /*d6c0*/  LDL.LU R140, [R1+0x5464] ;  /* 0x00546400018c7983 */ /* 0x000f280000300800 */
        /* <DEDUP_REMOVED lines=11> */
[----:B------:R-:W-:Y:S04]  /*d780*/  STL [R1+0x5280], R193 ;  /* 0x005280c101007387 */ /* 0x000fe80000100800 */
[----:B------:R-:W-:Y:S04]  /*d790*/  STL.128 [R1+0x5270], R188 ;  /* 0x005270bc01007387 */ /* 0x000fe80000100c00 */
[----:B------:R-:W-:Y:S04]  /*d7a0*/  STL.128 [R1+0x5260], R184 ;  /* 0x005260b801007387 */ /* 0x000fe80000100c00 */
[----:B---3--:R-:W-:Y:S04]  /*d7b0*/  STL.128 [R1+0x5250], R180 ;  /* 0x005250b401007387 */ /* 0x008fe80000100c00 */
        /* <DEDUP_REMOVED lines=32> */
[----:B------:R3:W-:Y:S04]  /*d9c0*/  STL.128 [R1+0x50c0], R68 ;  /* 0x0050c04401007387 */ /* 0x0007e80000100c00 */
[----:B0-----:R-:W4:Y:S04]  /*d9d0*/  LDL.LU R78, [R1+0x5148] ;  /* 0x00514800014e7983 */ /* 0x001f280000300800 */
[----:B-1----:R-:W4:Y:S01]  /*d9e0*/  LDL.LU R76, [R1+0x5144] ;  /* 0x00514400014c7983 */ /* 0x002f220000300800 */
[----:B------:R-:W-:-:S02]  /*d9f0*/  IMAD.MOV.U32 R33, RZ, RZ, R73 ;  /* 0x000000ffff217224 */ /* 0x000fc400078e0049 */
[C---:B------:R-:W-:Y:S01]  /*da00*/  FMUL.FTZ R17, R2.reuse, R17 ;  /* 0x0000001102117220 */ /* 0x040fe20000410000 */
[----:B------:R-:W-:Y:S02]  /*da10*/  IMAD.MOV.U32 R35, RZ, RZ, R75 ;  /* 0x000000ffff237224 */ /* 0x000fe400078e004b */
[C---:B------:R-:W-:Y:S01]  /*da20*/  FMUL.FTZ R16, R2.reuse, R16 ;  /* 0x0000001002107220 */ /* 0x040fe20000410000 */
[C---:B------:R-:W-:Y:S01]  /*da30*/  FMUL.FTZ R11, R2.reuse, R11 ;  /* 0x0000000b020b7220 */ /* 0x040fe20000410000 */
[C---:B------:R-:W-:Y:S01]  /*da40*/  FMUL.FTZ R10, R2.reuse, R10 ;  /* 0x0000000a020a7220 */ /* 0x040fe20000410000 */
[C---:B------:R-:W-:Y:S01]  /*da50*/  FMUL.FTZ R9, R2.reuse, R9 ;  /* 0x0000000902097220 */ /* 0x040fe20000410000 */
[----:B---3--:R-:W3:Y:S01]  /*da60*/  LDL.128 R68, [R1+0x300] ;  /* 0x0003000001447983 */ /* 0x008ee20000100c00 */
[----:B------:R-:W-:Y:S01]  /*da70*/  FMUL.FTZ R8, R2, R8 ;  /* 0x0000000802087220 */ /* 0x000fe20000410000 */
[----:B------:R-:W-:Y:S02]  /*da80*/  IMAD.MOV.U32 R39, RZ, RZ, R79 ;  /* 0x000000ffff277224 */ /* 0x000fe400078e004f */
[----:B------:R-:W-:Y:S04]  /*da90*/  STL.64 [R1+0x3e8], R16 ;  /* 0x0003e81001007387 */ /* 0x000fe80000100a00 */
[----:B------:R-:W-:Y:S04]  /*daa0*/  STL.64 [R1+0x3f8], R10 ;  /* 0x0003f80a01007387 */ /* 0x000fe80000100a00 */
[----:B------:R-:W3:Y:S01]  /*dab0*/  LDL R206, [R1+0x310] ;  /* 0x0003100001ce7983 */ /* 0x000ee20000100800 */
[----:B------:R-:W-:-:S03]  /*dac0*/  IMAD.MOV.U32 R73, RZ, RZ, R125 ;  /* 0x000000ffff497224 */ /* 0x000fc600078e007d */
[----:B------:R-:W3:Y:S01]  /*dad0*/  LDL R200, [R1+0x31c] ;  /* 0x00031c0001c87983 */ /* 0x000ee20000100800 */
[----:B------:R-:W-:-:S03]  /*dae0*/  IMAD.MOV.U32 R75, RZ, RZ, R127 ;  /* 0x000000ffff4b7224 */ /* 0x000fc600078e007f */
[----:B------:R-:W-:Y:S04]  /*daf0*/  STL.64 [R1+0x408], R8 ;  /* 0x0004080801007387 */ /* 0x000fe80000100a00 */
        /* <DEDUP_REMOVED lines=14> */
[----:B------:R-:W3:Y:S04]  /*dbe0*/  LDL.LU R106, [R1+0x5180] ;  /* 0x00518000016a7983 */ /* 0x000ee80000300800 */
[----:B------:R-:W3:Y:S04]  /*dbf0*/  LDL.LU R104, [R1+0x517c] ;  /* 0x00517c0001687983 */ /* 0x000ee80000300800 */
[----:B------:R-:W3:Y:S04]  /*dc00*/  LDL.LU R102, [R1+0x5178] ;  /* 0x0051780001667983 */ /* 0x000ee80000300800 */
[----:B------:R-:W3:Y:S04]  /*dc10*/  LDL.LU R100, [R1+0x5174] ;  /* 0x0051740001647983 */ /* 0x000ee80000300800 */
[----:B------:R-:W3:Y:S04]  /*dc20*/  LDL.LU R98, [R1+0x5170] ;  /* 0x0051700001627983 */ /* 0x000ee80000300800 */
[----:B------:R-:W3:Y:S04]  /*dc30*/  LDL.LU R96, [R1+0x516c] ;  /* 0x00516c0001607983 */ /* 0x000ee80000300800 */
[----:B------:R-:W3:Y:S04]  /*dc40*/  LDL.LU R94, [R1+0x5168] ;  /* 0x00516800015e7983 */ /* 0x000ee80000300800 */
[----:B------:R-:W3:Y:S04]  /*dc50*/  LDL.LU R92, [R1+0x5164] ;  /* 0x00516400015c7983 */ /* 0x000ee80000300800 */
[----:B--2---:R0:W-:Y:S04]  /*dc60*/  STL [R1+0x515c], R88 ;  /* 0x00515c5801007387 */ /* 0x0041e80000100800 */
[----:B------:R1:W-:Y:S04]  /*dc70*/  STL [R1+0x5158], R86 ;  /* 0x0051585601007387 */ /* 0x0003e80000100800 */
[----:B------:R2:W-:Y:S04]  /*dc80*/  STL [R1+0x5154], R84 ;  /* 0x0051545401007387 */ /* 0x0005e80000100800 */
[----:B------:R2:W-:Y:S04]  /*dc90*/  STL [R1+0x5150], R82 ;  /* 0x0051505201007387 */ /* 0x0005e80000100800 */
[----:B------:R2:W-:Y:S04]  /*dca0*/  STL [R1+0x514c], R80 ;  /* 0x00514c5001007387 */ /* 0x0005e80000100800 */
[----:B------:R-:W3:Y:S04]  /*dcb0*/  LDL.LU R90, [R1+0x5160] ;  /* 0x00516000015a7983 */ /* 0x000ee80000300800 */
[----:B------:R2:W-:Y:S04]  /*dcc0*/  STL.128 [R1+0x50d0], R72 ;  /* 0x0050d04801007387 */ /* 0x0005e80000100c00 */
[----:B0-----:R-:W3:Y:S04]  /*dcd0*/  LDL.LU R88, [R1+0x515c] ;  /* 0x00515c0001587983 */ /* 0x001ee80000300800 */
[----:B-1----:R-:W3:Y:S04]  /*dce0*/  LDL.LU R86, [R1+0x5158] ;  /* 0x0051580001567983 */ /* 0x002ee80000300800 */
[----:B--2---:R-:W2:Y:S04]  /*dcf0*/  LDL.LU R84, [R1+0x5154] ;  /* 0x0051540001547983 */ /* 0x004ea80000300800 */
[----:B------:R-:W2:Y:S04]  /*dd00*/  LDL.LU R82, [R1+0x5150] ;  /* 0x0051500001527983 */ /* 0x000ea80000300800 */
[----:B------:R-:W2:Y:S04]  /*dd10*/  LDL.LU R80, [R1+0x514c] ;  /* 0x00514c0001507983 */ /* 0x000ea80000300800 */
[----:B------:R-:W2:Y:S04]  /*dd20*/  LDL.LU.128 R72, [R1+0x50d0] ;  /* 0x0050d00001487983 */ /* 0x000ea80000300c00 */
[----:B------:R-:W2:Y:S04]  /*dd30*/  LDL R32, [R1+0x410] ;  /* 0x0004100001207983 */ /* 0x000ea80000100800 */
[----:B------:R-:W2:Y:S01]  /*dd40*/  LDL R34, [R1+0x414] ;  /* 0x0004140001227983 */ /* 0x000ea20000100800 */
[C---:B------:R-:W-:Y:S01]  /*dd50*/  FMUL.FTZ R5, R2.reuse, R5 ;  /* 0x0000000502057220 */ /* 0x040fe20000410000 */
[C---:B------:R-:W-:Y:S01]  /*dd60*/  FMUL.FTZ R7, R2.reuse, R7 ;  /* 0x0000000702077220 */ /* 0x040fe20000410000 */
[C---:B------:R-:W-:Y:S01]  /*dd70*/  FMUL.FTZ R6, R2.reuse, R6 ;  /* 0x0000000602067220 */ /* 0x040fe20000410000 */
[----:B------:R-:W-:Y:S01]  /*dd80*/  FMUL.FTZ R4, R2, R4 ;  /* 0x0000000402047220 */ /* 0x000fe20000410000 */
[----:B------:R-:W-:Y:S01]  /*dd90*/  IMAD.MOV.U32 R37, RZ, RZ, R77 ;  /* 0x000000ffff257224 */ /* 0x000fe200078e004d */
[----:B------:R-:W2:Y:S01]  /*dda0*/  LDL R202, [R1+0x320] ;  /* 0x0003200001ca7983 */ /* 0x000ea20000100800 */
[----:B------:R-:W-:-:S02]  /*ddb0*/  IMAD.MOV.U32 R41, RZ, RZ, R81 ;  /* 0x000000ffff297224 */ /* 0x000fc400078e0051 */
[----:B------:R-:W-:Y:S01]  /*ddc0*/  IMAD.MOV.U32 R43, RZ, RZ, R83 ;  /* 0x000000ffff2b7224 */ /* 0x000fe200078e0053 */
[----:B------:R-:W2:Y:S01]  /*ddd0*/  LDL R28, [R1+0x420] ;  /* 0x00042000011c7983 */ /* 0x000ea20000100800 */
[----:B------:R-:W-:Y:S02]  /*dde0*/  IMAD.MOV.U32 R45, RZ, RZ, R85 ;  /* 0x000000ffff2d7224 */ /* 0x000fe400078e0055 */
[----:B------:R-:W-:Y:S01]  /*ddf0*/  IMAD.MOV.U32 R47, RZ, RZ, R87 ;  /* 0x000000ffff2f7224 */ /* 0x000fe200078e0057 */
[----:B------:R-:W2:Y:S01]  /*de00*/  LDL.LU R112, [R1+0x518c] ;  /* 0x00518c0001707983 */ /* 0x000ea20000300800 */
[----:B------:R-:W-:Y:S02]  /*de10*/  IMAD.MOV.U32 R49, RZ, RZ, R89 ;  /* 0x000000ffff317224 */ /* 0x000fe400078e0059 */
[----:B------:R-:W-:Y:S01]  /*de20*/  IMAD.MOV.U32 R51, RZ, RZ, R91 ;  /* 0x000000ffff337224 */ /* 0x000fe200078e005b */
[----:B------:R-:W2:Y:S01]  /*de30*/  LDL.LU R110, [R1+0x5188] ;  /* 0x00518800016e7983 */ /* 0x000ea20000300800 */
[----:B------:R-:W-:-:S02]  /*de40*/  IMAD.MOV.U32 R53, RZ, RZ, R93 ;  /* 0x000000ffff357224 */ /* 0x000fc400078e005d */
[----:B------:R-:W-:Y:S01]  /*de50*/  IMAD.MOV.U32 R55, RZ, RZ, R95 ;  /* 0x000000ffff377224 */ /* 0x000fe200078e005f */
[----:B------:R-:W2:Y:S01]  /*de60*/  LDL.LU R108, [R1+0x5184] ;  /* 0x00518400016c7983 */ /* 0x000ea20000300800 */
[----:B------:R-:W-:Y:S02]  /*de70*/  IMAD.MOV.U32 R57, RZ, RZ, R97 ;  /* 0x000000ffff397224 */ /* 0x000fe400078e0061 */
[----:B------:R-:W-:Y:S01]  /*de80*/  IMAD.MOV.U32 R59, RZ, RZ, R99 ;  /* 0x000000ffff3b7224 */ /* 0x000fe200078e0063 */
[----:B------:R-:W2:Y:S01]  /*de90*/  LDL R204, [R1+0x324] ;  /* 0x0003240001cc7983 */ /* 0x000ea20000100800 */
[----:B------:R-:W-:Y:S02]  /*dea0*/  IMAD.MOV.U32 R61, RZ, RZ, R101 ;  /* 0x000000ffff3d7224 */ /* 0x000fe400078e0065 */
[----:B------:R-:W-:Y:S01]  /*deb0*/  IMAD.MOV.U32 R63, RZ, RZ, R103 ;  /* 0x000000ffff3f7224 */ /* 0x000fe200078e0067 */
[----:B------:R-:W2:Y:S01]  /*dec0*/  LDL R192, [R1+0x328] ;  /* 0x0003280001c07983 */ /* 0x000ea20000100800 */
[----:B------:R-:W-:-:S02]  /*ded0*/  IMAD.MOV.U32 R65, RZ, RZ, R109 ;  /* 0x000000ffff417224 */ /* 0x000fc400078e006d */
[----:B------:R-:W-:Y:S01]  /*dee0*/  IMAD.MOV.U32 R67, RZ, RZ, R111 ;  /* 0x000000ffff437224 */ /* 0x000fe200078e006f */
[----:B------:R-:W2:Y:S04]  /*def0*/  LDL R194, [R1+0x32c] ;  /* 0x00032c0001c27983 */ /* 0x000ea80000100800 */
[----:B------:R-:W-:Y:S04]  /*df00*/  STL.64 [R1+0x5000], R12 ;  /* 0x0050000c01007387 */ /* 0x000fe80000100a00 */
[----:B------:R-:W2:Y:S04]  /*df10*/  LDL R198, [R1+0x330] ;  /* 0x0003300001c67983 */ /* 0x000ea80000100800 */
[----:B------:R-:W2:Y:S04]  /*df20*/  LDL.LU R118, [R1+0x5198] ;  /* 0x0051980001767983 */ /* 0x000ea80000300800 */
[----:B------:R-:W2:Y:S04]  /*df30*/  LDL.LU R116, [R1+0x5194] ;  /* 0x0051940001747983 */ /* 0x000ea80000300800 */
[----:B------:R-:W2:Y:S01]  /*df40*/  LDL.LU R114, [R1+0x5190] ;  /* 0x0051900001727983 */ /* 0x000ea20000300800 */
[----:B------:R-:W-:-:S03]  /*df50*/  IMAD.MOV.U32 R207, RZ, RZ, R124 ;  /* 0x000000ffffcf7224 */ /* 0x000fc600078e007c */
[----:B------:R-:W2:Y:S04]  /*df60*/  LDL.LU R122, [R1+0x51a0] ;  /* 0x0051a000017a7983 */ /* 0x000ea80000300800 */
[----:B------:R-:W2:Y:S04]  /*df70*/  LDL.LU R120, [R1+0x519c] ;  /* 0x00519c0001787983 */ /* 0x000ea80000300800 */
[----:B------:R-:W2:Y:S04]  /*df80*/  LDL.LU R193, [R1+0x5280] ;  /* 0x0052800001c17983 */ /* 0x000ea80000300800 */
[----:B------:R-:W2:Y:S04]  /*df90*/  LDL.LU.128 R188, [R1+0x5270] ;  /* 0x0052700001bc7983 */ /* 0x000ea80000300c00 */
        /* <DEDUP_REMOVED lines=11> */
[----:B------:R-:W2:Y:S04]  /*e050*/  LDL.LU R130, [R1+0x51b0] ;  /* 0x0051b00001827983 */ /* 0x000ea80000300800 */
[----:B----4-:R0:W-:Y:S04]  /*e060*/  STL [R1+0x50e4], R78 ;  /* 0x0050e44e01007387 */ /* 0x0101e80000100800 */
[----:B------:R1:W-:Y:S04]  /*e070*/  STL [R1+0x50e0], R76 ;  /* 0x0050e04c01007387 */ /* 0x0003e80000100800 */
[----:B------:R-:W4:Y:S04]  /*e080*/  LDL R30, [R1+0x40c] ;  /* 0x00040c00011e7983 */ /* 0x000f280000100800 */
[----:B---3--:R-:W-:Y:S04]  /*e090*/  STL.64 [R1+0x518], R70 ;  /* 0x0005184601007387 */ /* 0x008fe80000100a00 */
[----:B0-----:R-:W3:Y:S04]  /*e0a0*/  LDL.LU R78, [R1+0x50e4] ;  /* 0x0050e400014e7983 */ /* 0x001ee80000300800 */
[----:B-1----:R-:W3:Y:S04]  /*e0b0*/  LDL.LU R76, [R1+0x50e0] ;  /* 0x0050e000014c7983 */ /* 0x002ee80000300800 */
[----:B------:R-:W3:Y:S01]  /*e0c0*/  LDL.LU R79, [R1+0x51c] ;  /* 0x00051c00014f7983 */ /* 0x000ee20000300800 */
[----:B------:R-:W-:-:S02]  /*e0d0*/  IMAD.MOV.U32 R77, RZ, RZ, R69 ;  /* 0x000000ffff4d7224 */ /* 0x000fc400078e0045 */
[----:B------:R-:W-:Y:S01]  /*e0e0*/  IMAD.MOV.U32 R205, RZ, RZ, R68 ;  /* 0x000000ffffcd7224 */ /* 0x000fe200078e0044 */
[----:B------:R-:W-:Y:S04]  /*e0f0*/  STL.64 [R1+0x418], R6 ;  /* 0x0004180601007387 */ /* 0x000fe80000100a00 */
        /* <DEDUP_REMOVED lines=8> */
[----:B------:R-:W3:Y:S04]  /*e180*/  LDL.64 R16, [R1+0x88] ;  /* 0x0000880001107983 */ /* 0x000ee80000100a00 */
[----:B0-----:R-:W3:Y:S04]  /*e190*/  LDL.128 R4, [R1+0x230] ;  /* 0x0002300001047983 */ /* 0x001ee80000100c00 */
[----:B------:R-:W-:Y:S04]  /*e1a0*/  STL [R1+0x310], R206 ;  /* 0x000310ce01007387 */ /* 0x000fe80000100800 */
[----:B------:R-:W-:Y:S04]  /*e1b0*/  STL [R1+0x31c], R200 ;  /* 0x00031cc801007387 */ /* 0x000fe80000100800 */
[----:B------:R-:W-:Y:S04]  /*e1c0*/  STL.128 [R1+0x50b0], R64 ;  /* 0x0050b04001007387 */ /* 0x000fe80000100c00 */
[----:B------:R-:W-:Y:S04]  /*e1d0*/  STL.128 [R1+0x50a0], R60 ;  /* 0x0050a03c01007387 */ /* 0x000fe80000100c00 */
[----:B------:R-:W-:Y:S04]  /*e1e0*/  STL.128 [R1+0x5090], R56 ;  /* 0x0050903801007387 */ /* 0x000fe80000100c00 */
        /* <DEDUP_REMOVED lines=8> */
[----:B------:R-:W-:Y:S04]  /*e270*/  STL.128 [R1+0x5080], R52 ;  /* 0x0050803401007387 */ /* 0x000fe80000100c00 */
[----:B------:R-:W-:Y:S04]  /*e280*/  STL.128 [R1+0x5070], R48 ;  /* 0x0050703001007387 */ /* 0x000fe80000100c00 */
[----:B------:R-:W-:Y:S04]  /*e290*/  STL.128 [R1+0x5060], R44 ;  /* 0x0050602c01007387 */ /* 0x000fe80000100c00 */
[----:B------:R-:W-:Y:S04]  /*e2a0*/  STL.128 [R1+0x5050], R40 ;  /* 0x0050502801007387 */ /* 0x000fe80000100c00 */
[----:B------:R-:W-:Y:S04]  /*e2b0*/  STL.128 [R1+0x5040], R36 ;  /* 0x0050402401007387 */ /* 0x000fe80000100c00 */
[----:B------:R1:W-:Y:S04]  /*e2c0*/  STL [R1+0x50fc], R90 ;  /* 0x0050fc5a01007387 */ /* 0x0003e80000100800 */
[----:B0-----:R-:W3:Y:S04]  /*e2d0*/  LDL.LU R106, [R1+0x511c] ;  /* 0x00511c00016a7983 */ /* 0x001ee80000300800 */
[----:B------:R0:W-:Y:S04]  /*e2e0*/  STL [R1+0x50f8], R88 ;  /* 0x0050f85801007387 */ /* 0x0001e80000100800 */
[----:B------:R0:W-:Y:S04]  /*e2f0*/  STL [R1+0x50f4], R86 ;  /* 0x0050f45601007387 */ /* 0x0001e80000100800 */
[----:B--2---:R2:W-:Y:S04]  /*e300*/  STL [R1+0x50f0], R84 ;  /* 0x0050f05401007387 */ /* 0x0045e80000100800 */
[----:B------:R2:W-:Y:S04]  /*e310*/  STL [R1+0x50ec], R82 ;  /* 0x0050ec5201007387 */ /* 0x0005e80000100800 */
[----:B------:R2:W-:Y:S04]  /*e320*/  STL [R1+0x50e8], R80 ;  /* 0x0050e85001007387 */ /* 0x0005e80000100800 */
[----:B------:R2:W-:Y:S04]  /*e330*/  STL.128 [R1+0x4f70], R72 ;  /* 0x004f704801007387 */ /* 0x0005e80000100c00 */
[----:B-1----:R-:W3:Y:S04]  /*e340*/  LDL.LU R104, [R1+0x5118] ;  /* 0x0051180001687983 */ /* 0x002ee80000300800 */
[----:B------:R1:W-:Y:S04]  /*e350*/  STL.128 [R1+0x5030], R32 ;  /* 0x0050302001007387 */ /* 0x0003e80000100c00 */
[----:B------:R-:W3:Y:S04]  /*e360*/  LDL.LU R102, [R1+0x5114] ;  /* 0x0051140001667983 */ /* 0x000ee80000300800 */
[----:B------:R-:W3:Y:S04]  /*e370*/  LDL.LU R100, [R1+0x5110] ;  /* 0x0051100001647983 */ /* 0x000ee80000300800 */
[----:B------:R-:W3:Y:S04]  /*e380*/  LDL.LU R98, [R1+0x510c] ;  /* 0x00510c0001627983 */ /* 0x000ee80000300800 */
[----:B------:R-:W3:Y:S04]  /*e390*/  LDL.LU R96, [R1+0x5108] ;  /* 0x0051080001607983 */ /* 0x000ee80000300800 */
[----:B------:R-:W3:Y:S04]  /*e3a0*/  LDL.LU R94, [R1+0x5104] ;  /* 0x00510400015e7983 */ /* 0x000ee80000300800 */
[----:B------:R-:W3:Y:S04]  /*e3b0*/  LDL.LU R92, [R1+0x5100] ;  /* 0x00510000015c7983 */ /* 0x000ee80000300800 */
[----:B------:R-:W3:Y:S04]  /*e3c0*/  LDL.LU R90, [R1+0x50fc] ;  /* 0x0050fc00015a7983 */ /* 0x000ee80000300800 */
[----:B0-----:R-:W3:Y:S04]  /*e3d0*/  LDL.LU R88, [R1+0x50f8] ;  /* 0x0050f80001587983 */ /* 0x001ee80000300800 */
[----:B------:R-:W3:Y:S04]  /*e3e0*/  LDL.LU R86, [R1+0x50f4] ;  /* 0x0050f40001567983 */ /* 0x000ee80000300800 */
[----:B--2---:R-:W2:Y:S04]  /*e3f0*/  LDL.LU R84, [R1+0x50f0] ;  /* 0x0050f00001547983 */ /* 0x004ea80000300800 */
        /* <DEDUP_REMOVED lines=11> */
[----:B------:R-:W2:Y:S04]  /*e4b0*/  LDL.128 R72, [R1+0x310] ;  /* 0x0003100001487983 */ /* 0x000ea80000100c00 */
[----:B-1----:R-:W2:Y:S04]  /*e4c0*/  LDL.LU.128 R32, [R1+0x5030] ;  /* 0x0050300001207983 */ /* 0x002ea80000300c00 */
[----:B------:R-:W-:Y:S04]  /*e4d0*/  STL [R1+0x320], R202 ;  /* 0x000320ca01007387 */ /* 0x000fe80000100800 */
[----:B------:R0:W-:Y:S04]  /*e4e0*/  STL [R1+0x5128], R112 ;  /* 0x0051287001007387 */ /* 0x0001e80000100800 */
[----:B------:R1:W-:Y:S04]  /*e4f0*/  STL [R1+0x5124], R110 ;  /* 0x0051246e01007387 */ /* 0x0003e80000100800 */
[----:B------:R1:W-:Y:S04]  /*e500*/  STL [R1+0x5120], R108 ;  /* 0x0051206c01007387 */ /* 0x0003e80000100800 */
[----:B------:R-:W-:Y:S04]  /*e510*/  STL [R1+0x324], R204 ;  /* 0x000324cc01007387 */ /* 0x000fe80000100800 */
[----:B------:R-:W-:Y:S04]  /*e520*/  STL [R1+0x328], R192 ;  /* 0x000328c001007387 */ /* 0x000fe80000100800 */
[----:B------:R-:W-:Y:S04]  /*e530*/  STL [R1+0x32c], R194 ;  /* 0x00032cc201007387 */ /* 0x000fe80000100800 */
[----:B0-----:R-:W2:Y:S04]  /*e540*/  LDL.LU R112, [R1+0x5128] ;  /* 0x0051280001707983 */ /* 0x001ea80000300800 */
[----:B----4-:R0:W-:Y:S04]  /*e550*/  STL.128 [R1+0x5020], R28 ;  /* 0x0050201c01007387 */ /* 0x0101e80000100c00 */
[----:B-1----:R-:W4:Y:S04]  /*e560*/  LDL.LU R110, [R1+0x5124] ;  /* 0x00512400016e7983 */ /* 0x002f280000300800 */
[----:B------:R-:W4:Y:S04]  /*e570*/  LDL.LU R108, [R1+0x5120] ;  /* 0x00512000016c7983 */ /* 0x000f280000300800 */
[----:B------:R-:W4:Y:S04]  /*e580*/  LDL.LU.64 R12, [R1+0x5000] ;  /* 0x00500000010c7983 */ /* 0x000f280000300a00 */
[----:B---3--:R1:W-:Y:S04]  /*e590*/  STL.128 [R1+0x4f80], R76 ;  /* 0x004f804c01007387 */ /* 0x0083e80000100c00 */
[----:B0-----:R-:W3:Y:S04]  /*e5a0*/  LDL.LU.128 R28, [R1+0x5020] ;  /* 0x00502000011c7983 */ /* 0x001ee80000300c00 */
[----:B------:R-:W-:Y:S04]  /*e5b0*/  STL [R1+0x330], R198 ;  /* 0x000330c601007387 */ /* 0x000fe80000100800 */
[----:B------:R-:W-:Y:S04]  /*e5c0*/  STL [R1+0x5018], R24 ;  /* 0x0050181801007387 */ /* 0x000fe80000100800 */
[----:B-1----:R-:W4:Y:S04]  /*e5d0*/  LDL.LU.128 R76, [R1+0x4f80] ;  /* 0x004f8000014c7983 */ /* 0x002f280000300c00 */
[----:B------:R0:W-:Y:S04]  /*e5e0*/  STL [R1+0x501c], R26 ;  /* 0x00501c1a01007387 */ /* 0x0001e80000100800 */
[----:B------:R-:W-:Y:S04]  /*e5f0*/  STL [R1+0x5010], R20 ;  /* 0x0050101401007387 */ /* 0x000fe80000100800 */
[----:B------:R1:W-:Y:S04]  /*e600*/  STL [R1+0x5014], R22 ;  /* 0x0050141601007387 */ /* 0x0003e80000100800 */
[----:B------:R-:W-:Y:S04]  /*e610*/  STL [R1+0x4ff8], R10 ;  /* 0x004ff80a01007387 */ /* 0x000fe80000100800 */
[----:B------:R-:W-:Y:S04]  /*e620*/  STL.64 [R1+0x4ff0], R8 ;  /* 0x004ff00801007387 */ /* 0x000fe80000100a00 */
[----:B------:R1:W-:Y:S04]  /*e630*/  STL.64 [R1+0x5008], R16 ;  /* 0x0050081001007387 */ /* 0x0003e80000100a00 */
[----:B------:R1:W-:Y:S04]  /*e640*/  STL.128 [R1+0x4fe0], R4 ;  /* 0x004fe00401007387 */ /* 0x0003e80000100c00 */
[----:B0-----:R-:W3:Y:S04]  /*e650*/  LDL.LU R26, [R1+0x501c] ;  /* 0x00501c00011a7983 */ /* 0x001ee80000300800 */
[----:B------:R-:W3:Y:S04]  /*e660*/  LDL.LU R24, [R1+0x5018] ;  /* 0x0050180001187983 */ /* 0x000ee80000300800 */
[----:B-1----:R-:W3:Y:S04]  /*e670*/  LDL.LU R22, [R1+0x5014] ;  /* 0x0050140001167983 */ /* 0x002ee80000300800 */
[----:B------:R-:W3:Y:S04]  /*e680*/  LDL.LU R20, [R1+0x5010] ;  /* 0x0050100001147983 */ /* 0x000ee80000300800 */
[----:B------:R-:W3:Y:S04]  /*e690*/  LDL.LU.64 R16, [R1+0x5008] ;  /* 0x0050080001107983 */ /* 0x000ee80000300a00 */
[----:B------:R-:W3:Y:S04]  /*e6a0*/  LDL.LU R10, [R1+0x4ff8] ;  /* 0x004ff800010a7983 */ /* 0x000ee80000300800 */
[----:B------:R-:W3:Y:S04]  /*e6b0*/  LDL.LU.64 R8, [R1+0x4ff0] ;  /* 0x004ff00001087983 */ /* 0x000ee80000300a00 */
[----:B------:R-:W3:Y:S04]  /*e6c0*/  LDL.LU.128 R4, [R1+0x4fe0] ;  /* 0x004fe00001047983 */ /* 0x000ee80000300c00 */
[----:B------:R0:W-:Y:S04]  /*e6d0*/  STL [R1+0x5134], R118 ;  /* 0x0051347601007387 */ /* 0x0001e80000100800 */
[----:B------:R1:W-:Y:S04]  /*e6e0*/  STL [R1+0x5130], R116 ;  /* 0x0051307401007387 */ /* 0x0003e80000100800 */
[----:B------:R1:W-:Y:S04]  /*e6f0*/  STL [R1+0x512c], R114 ;  /* 0x00512c7201007387 */ /* 0x0003e80000100800 */
[----:B------:R-:W3:Y:S04]  /*e700*/  LDL.LU R124, [R1+0x51a4] ;  /* 0x0051a400017c7983 */ /* 0x000ee80000300800 */
[----:B0-----:R-:W3:Y:S04]  /*e710*/  LDL.LU R118, [R1+0x5134] ;  /* 0x0051340001767983 */ /* 0x001ee80000300800 */
[----:B-1----:R-:W3:Y:S04]  /*e720*/  LDL.LU R116, [R1+0x5130] ;  /* 0x0051300001747983 */ /* 0x002ee80000300800 */
[----:B------:R-:W3:Y:S01]  /*e730*/  LDL.LU R114, [R1+0x512c] ;  /* 0x00512c0001727983 */ /* 0x000ee20000300800 */
[----:B------:R-:W-:-:S03]  /*e740*/  IMAD.MOV.U32 R206, RZ, RZ, R126 ;  /* 0x000000ffffce7224 */ /* 0x000fc600078e007e */
[----:B------:R0:W-:Y:S04]  /*e750*/  STL [R1+0x513c], R122 ;  /* 0x00513c7a01007387 */ /* 0x0001e80000100800 */
[----:B------:R1:W-:Y:S04]  /*e760*/  STL [R1+0x5138], R120 ;  /* 0x0051387801007387 */ /* 0x0003e80000100800 */
[----:B------:R-:W3:Y:S04]  /*e770*/  LDL.LU R128, [R1+0x51ac] ;  /* 0x0051ac0001807983 */ /* 0x000ee80000300800 */
[----:B------:R-:W3:Y:S04]  /*e780*/  LDL.LU R126, [R1+0x51a8] ;  /* 0x0051a800017e7983 */ /* 0x000ee80000300800 */
[----:B------:R1:W-:Y:S04]  /*e790*/  STL [R1+0x4fc4], R106 ;  /* 0x004fc46a01007387 */ /* 0x0003e80000100800 */
[----:B0-----:R-:W3:Y:S04]  /*e7a0*/  LDL.LU R122, [R1+0x513c] ;  /* 0x00513c00017a7983 */ /* 0x001ee80000300800 */
[----:B-1----:R-:W3:Y:S04]  /*e7b0*/  LDL.LU R120, [R1+0x5138] ;  /* 0x0051380001787983 */ /* 0x002ee80000300800 */
[----:B------:R-:W3:Y:S04]  /*e7c0*/  LDL.LU R106, [R1+0x4fc4] ;  /* 0x004fc400016a7983 */ /* 0x000ee80000300800 */
[----:B------:R-:W3:Y:S04]  /*e7d0*/  LDL.LU R204, [R1+0x518] ;  /* 0x0005180001cc7983 */ /* 0x000ee80000300800 */
        /* <DEDUP_REMOVED lines=21> */
[----:B------:R-:W-:Y:S01]  /*e930*/  STL.128 [R1+0x4ee0], R36 ;  /* 0x004ee02401007387 */ /* 0x000fe20000100c00 */
[----:B------:R-:W-:-:S03]  /*e940*/  IMAD.MOV.U32 R202, RZ, RZ, R72 ;  /* 0x000000ffffca7224 */ /* 0x000fc600078e0048 */
[----:B------:R2:W-:Y:S01]  /*e950*/  STL.64 [R1+0x528], R74 ;  /* 0x0005284a01007387 */ /* 0x0005e20000100a00 */
[----:B------:R-:W-:-:S03]  /*e960*/  IMAD.MOV.U32 R81, RZ, RZ, R73 ;  /* 0x000000ffff517224 */ /* 0x000fc600078e0049 */
[----:B------:R-:W-:Y:S04]  /*e970*/  STL.128 [R1+0x4ed0], R32 ;  /* 0x004ed02001007387 */ /* 0x000fe80000100c00 */
[----:B0-----:R-:W3:Y:S04]  /*e980*/  LDL.LU R104, [R1+0x4fc0] ;  /* 0x004fc00001687983 */ /* 0x001ee80000300800 */
[----:B-1----:R-:W3:Y:S04]  /*e990*/  LDL.LU R102, [R1+0x4fbc] ;  /* 0x004fbc0001667983 */ /* 0x002ee80000300800 */
        /* <DEDUP_REMOVED lines=8> */
[----:B--2---:R-:W2:Y:S04]  /*ea20*/  LDL.LU R84, [R1+0x4f98] ;  /* 0x004f980001547983 */ /* 0x004ea80000300800 */
[----:B------:R-:W2:Y:S04]  /*ea30*/  LDL.LU R82, [R1+0x4f94] ;  /* 0x004f940001527983 */ /* 0x000ea80000300800 */
[----:B------:R-:W2:Y:S04]  /*ea40*/  LDL.LU R80, [R1+0x4f90] ;  /* 0x004f900001507983 */ /* 0x000ea80000300800 */
[----:B------:R-:W2:Y:S04]  /*ea50*/  LDL.LU.128 R72, [R1+0x4f70] ;  /* 0x004f700001487983 */ /* 0x000ea80000300c00 */
[----:B------:R-:W2:Y:S04]  /*ea60*/  LDL.LU.128 R68, [R1+0x4f60] ;  /* 0x004f600001447983 */ /* 0x000ea80000300c00 */
[----:B------:R-:W2:Y:S04]  /*ea70*/  LDL.LU.128 R64, [R1+0x4f50] ;  /* 0x004f500001407983 */ /* 0x000ea80000300c00 */
[----:B----4-:R0:W-:Y:S04]  /*ea80*/  STL.128 [R1+0x4e20], R76 ;  /* 0x004e204c01007387 */ /* 0x0101e80000100c00 */
[----:B------:R-:W4:Y:S04]  /*ea90*/  LDL.LU.128 R60, [R1+0x4f40] ;  /* 0x004f4000013c7983 */ /* 0x000f280000300c00 */
[----:B------:R-:W4:Y:S04]  /*eaa0*/  LDL.LU.128 R56, [R1+0x4f30] ;  /* 0x004f300001387983 */ /* 0x000f280000300c00 */
[----:B------:R-:W4:Y:S04]  /*eab0*/  LDL.LU.128 R52, [R1+0x4f20] ;  /* 0x004f200001347983 */ /* 0x000f280000300c00 */
[----:B------:R-:W4:Y:S04]  /*eac0*/  LDL.LU.128 R48, [R1+0x4f10] ;  /* 0x004f100001307983 */ /* 0x000f280000300c00 */
[----:B------:R-:W4:Y:S04]  /*ead0*/  LDL.LU.128 R44, [R1+0x4f00] ;  /* 0x004f0000012c7983 */ /* 0x000f280000300c00 */
[----:B------:R-:W4:Y:S04]  /*eae0*/  LDL.LU.128 R40, [R1+0x4ef0] ;  /* 0x004ef00001287983 */ /* 0x000f280000300c00 */
[----:B------:R-:W4:Y:S04]  /*eaf0*/  LDL.LU.128 R36, [R1+0x4ee0] ;  /* 0x004ee00001247983 */ /* 0x000f280000300c00 */
[----:B------:R-:W4:Y:S04]  /*eb00*/  LDL.LU R83, [R1+0x52c] ;  /* 0x00052c0001537983 */ /* 0x000f280000300800 */
[----:B0-----:R-:W4:Y:S04]  /*eb10*/  LDL.128 R76, [R1+0x320] ;  /* 0x00032000014c7983 */ /* 0x001f280000100c00 */
[----:B------:R-:W4:Y:S04]  /*eb20*/  LDL.LU.128 R32, [R1+0x4ed0] ;  /* 0x004ed00001207983 */ /* 0x000f280000300c00 */
[----:B------:R0:W-:Y:S04]  /*eb30*/  STL [R1+0x4fd0], R112 ;  /* 0x004fd07001007387 */ /* 0x0001e80000100800 */
[----:B------:R1:W-:Y:S04]  /*eb40*/  STL [R1+0x4fcc], R110 ;  /* 0x004fcc6e01007387 */ /* 0x0003e80000100800 */
[----:B------:R1:W-:Y:S04]  /*eb50*/  STL [R1+0x4fc8], R108 ;  /* 0x004fc86c01007387 */ /* 0x0003e80000100800 */
[----:B---3--:R3:W-:Y:S04]  /*eb60*/  STL.128 [R1+0x4ec0], R28 ;  /* 0x004ec01c01007387 */ /* 0x0087e80000100c00 */
[----:B------:R3:W-:Y:S04]  /*eb70*/  STL [R1+0x4ebc], R26 ;  /* 0x004ebc1a01007387 */ /* 0x0007e80000100800 */
[----:B------:R3:W-:Y:S04]  /*eb80*/  STL [R1+0x4eb8], R24 ;  /* 0x004eb81801007387 */ /* 0x0007e80000100800 */
[----:B------:R3:W-:Y:S04]  /*eb90*/  STL [R1+0x4eb4], R22 ;  /* 0x004eb41601007387 */ /* 0x0007e80000100800 */
[----:B------:R3:W-:Y:S04]  /*eba0*/  STL [R1+0x4eb0], R20 ;  /* 0x004eb01401007387 */ /* 0x0007e80000100800 */
[----:B------:R3:W-:Y:S04]  /*ebb0*/  STL.64 [R1+0x4ea8], R16 ;  /* 0x004ea81001007387 */ /* 0x0007e80000100a00 */
[----:B------:R3:W-:Y:S04]  /*ebc0*/  STL.64 [R1+0x4ea0], R12 ;  /* 0x004ea00c01007387 */ /* 0x0007e80000100a00 */
[----:B------:R3:W-:Y:S04]  /*ebd0*/  STL [R1+0x4e98], R10 ;  /* 0x004e980a01007387 */ /* 0x0007e80000100800 */
[----:B------:R3:W-:Y:S04]  /*ebe0*/  STL.64 [R1+0x4e90], R8 ;  /* 0x004e900801007387 */ /* 0x0007e80000100a00 */
[----:B------:R3:W-:Y:S04]  /*ebf0*/  STL.128 [R1+0x4e80], R4 ;  /* 0x004e800401007387 */ /* 0x0007e80000100c00 */
[----:B0-----:R-:W4:Y:S04]  /*ec00*/  LDL.LU R112, [R1+0x4fd0] ;  /* 0x004fd00001707983 */ /* 0x001f280000300800 */
[----:B-1----:R-:W4:Y:S04]  /*ec10*/  LDL.LU R110, [R1+0x4fcc] ;  /* 0x004fcc00016e7983 */ /* 0x002f280000300800 */
[----:B------:R-:W4:Y:S04]  /*ec20*/  LDL.LU R108, [R1+0x4fc8] ;  /* 0x004fc800016c7983 */ /* 0x000f280000300800 */
[----:B---3--:R-:W3:Y:S04]  /*ec30*/  LDL.LU.128 R28, [R1+0x4ec0] ;  /* 0x004ec000011c7983 */ /* 0x008ee80000300c00 */
[----:B------:R-:W3:Y:S04]  /*ec40*/  LDL.LU R26, [R1+0x4ebc] ;  /* 0x004ebc00011a7983 */ /* 0x000ee80000300800 */
[----:B------:R-:W3:Y:S04]  /*ec50*/  LDL.LU R24, [R1+0x4eb8] ;  /* 0x004eb80001187983 */ /* 0x000ee80000300800 */
[----:B------:R-:W3:Y:S04]  /*ec60*/  LDL.LU R22, [R1+0x4eb4] ;  /* 0x004eb40001167983 */ /* 0x000ee80000300800 */
[----:B------:R-:W3:Y:S04]  /*ec70*/  LDL.LU R20, [R1+0x4eb0] ;  /* 0x004eb00001147983 */ /* 0x000ee80000300800 */
[----:B------:R-:W3:Y:S04]  /*ec80*/  LDL.LU.64 R16, [R1+0x4ea8] ;  /* 0x004ea80001107983 */ /* 0x000ee80000300a00 */
[----:B------:R-:W3:Y:S04]  /*ec90*/  LDL.LU.64 R12, [R1+0x4ea0] ;  /* 0x004ea000010c7983 */ /* 0x000ee80000300a00 */
[----:B------:R-:W3:Y:S04]  /*eca0*/  LDL.LU R10, [R1+0x4e98] ;  /* 0x004e9800010a7983 */ /* 0x000ee80000300800 */
[----:B------:R-:W3:Y:S04]  /*ecb0*/  LDL.LU.64 R8, [R1+0x4e90] ;  /* 0x004e900001087983 */ /* 0x000ee80000300a00 */
[----:B------:R-:W3:Y:S04]  /*ecc0*/  LDL.LU.128 R4, [R1+0x4e80] ;  /* 0x004e800001047983 */ /* 0x000ee80000300c00 */
[----:B------:R0:W-:Y:S04]  /*ecd0*/  STL [R1+0x4e6c], R106 ;  /* 0x004e6c6a01007387 */ /* 0x0001e80000100800 */
[----:B------:R1:W-:Y:S04]  /*ece0*/  STL [R1+0x5140], R124 ;  /* 0x0051407c01007387 */ /* 0x0003e80000100800 */
[----:B------:R1:W-:Y:S04]  /*ecf0*/  STL [R1+0x4fdc], R118 ;  /* 0x004fdc7601007387 */ /* 0x0003e80000100800 */
[----:B0-----:R-:W3:Y:S04]  /*ed00*/  LDL.LU R106, [R1+0x4e6c] ;  /* 0x004e6c00016a7983 */ /* 0x001ee80000300800 */
[----:B------:R0:W-:Y:S04]  /*ed10*/  STL [R1+0x4fd8], R116 ;  /* 0x004fd87401007387 */ /* 0x0001e80000100800 */
[----:B------:R0:W-:Y:S04]  /*ed20*/  STL [R1+0x4fd4], R114 ;  /* 0x004fd47201007387 */ /* 0x0001e80000100800 */
[----:B-1----:R-:W3:Y:S04]  /*ed30*/  LDL.LU R124, [R1+0x5140] ;  /* 0x00514000017c7983 */ /* 0x002ee80000300800 */
[----:B------:R-:W3:Y:S04]  /*ed40*/  LDL.LU R118, [R1+0x4fdc] ;  /* 0x004fdc0001767983 */ /* 0x000ee80000300800 */
[----:B0-----:R-:W3:Y:S04]  /*ed50*/  LDL.LU R116, [R1+0x4fd8] ;  /* 0x004fd80001747983 */ /* 0x001ee80000300800 */
        /* <DEDUP_REMOVED lines=13> */
[----:B0-----:R-:W3:Y:S04]  /*ee30*/  LDL.LU R104, [R1+0x4e68] ;  /* 0x004e680001687983 */ /* 0x001ee80000300800 */
[----:B-1----:R-:W3:Y:S04]  /*ee40*/  LDL.LU R102, [R1+0x4e64] ;  /* 0x004e640001667983 */ /* 0x002ee80000300800 */
[----:B------:R-:W-:Y:S04]  /*ee50*/  STL.128 [R1+0x4e10], R72 ;  /* 0x004e104801007387 */ /* 0x000fe80000100c00 */
[----:B------:R-:W-:Y:S04]  /*ee60*/  STL.128 [R1+0x4e00], R68 ;  /* 0x004e004401007387 */ /* 0x000fe80000100c00 */
[----:B------:R-:W-:Y:S04]  /*ee70*/  STL.128 [R1+0x4df0], R64 ;  /* 0x004df04001007387 */ /* 0x000fe80000100c00 */
[----:B------:R-:W3:Y:S04]  /*ee80*/  LDL.LU R100, [R1+0x4e60] ;  /* 0x004e600001647983 */ /* 0x000ee80000300800 */
[----:B----4-:R-:W-:Y:S04]  /*ee90*/  STL.128 [R1+0x4de0], R60 ;  /* 0x004de03c01007387 */ /* 0x010fe80000100c00 */
[----:B------:R-:W-:Y:S04]  /*eea0*/  STL.128 [R1+0x4dd0], R56 ;  /* 0x004dd03801007387 */ /* 0x000fe80000100c00 */
[----:B------:R-:W-:Y:S04]  /*eeb0*/  STL.128 [R1+0x4dc0], R52 ;  /* 0x004dc03401007387 */ /* 0x000fe80000100c00 */
[----:B------:R-:W-:Y:S04]  /*eec0*/  STL.128 [R1+0x4db0], R48 ;  /* 0x004db03001007387 */ /* 0x000fe80000100c00 */
[----:B------:R-:W-:Y:S04]  /*eed0*/  STL.128 [R1+0x4da0], R44 ;  /* 0x004da02c01007387 */ /* 0x000fe80000100c00 */
[----:B------:R-:W-:Y:S04]  /*eee0*/  STL.128 [R1+0x4d90], R40 ;  /* 0x004d902801007387 */ /* 0x000fe80000100c00 */
[----:B------:R-:W-:Y:S04]  /*eef0*/  STL.128 [R1+0x4d80], R36 ;  /* 0x004d802401007387 */ /* 0x000fe80000100c00 */
[----:B------:R0:W-:Y:S01]  /*ef00*/  STL.128 [R1+0x4e30], R80 ;  /* 0x004e305001007387 */ /* 0x0001e20000100c00 */
[----:B------:R-:W-:-:S03]  /*ef10*/  IMAD.MOV.U32 R198, RZ, RZ, R76 ;  /* 0x000000ffffc67224 */ /* 0x000fc600078e004c */
[----:B------:R1:W-:Y:S01]  /*ef20*/  STL.64 [R1+0x538], R78 ;  /* 0x0005384e01007387 */ /* 0x0003e20000100a00 */
[----:B------:R-:W-:-:S03]  /*ef30*/  IMAD.MOV.U32 R85, RZ, RZ, R77 ;  /* 0x000000ffff557224 */ /* 0x000fc600078e004d */
        /* <DEDUP_REMOVED lines=9> */
[----:B0-----:R-:W2:Y:S04]  /*efd0*/  LDL.LU.128 R80, [R1+0x4e30] ;  /* 0x004e300001507983 */ /* 0x001ea80000300c00 */
[----:B-1----:R-:W2:Y:S04]  /*efe0*/  LDL.LU.128 R76, [R1+0x4e20] ;  /* 0x004e2000014c7983 */ /* 0x002ea80000300c00 */
        /* <DEDUP_REMOVED lines=11> */
[----:B----4-:R-:W4:Y:S04]  /*f0a0*/  LDL.LU.128 R32, [R1+0x4d70] ;  /* 0x004d700001207983 */ /* 0x010f280000300c00 */
        /* <DEDUP_REMOVED lines=26> */
[----:B------:R-:W3:Y:S04]  /*f250*/  LDL.LU R196, [R1+0x538] ;  /* 0x0005380001c47983 */ /* 0x000ee80000300800 */
[----:B------:R-:W-:Y:S04]  /*f260*/  STL [R1+0x4d14], R106 ;  /* 0x004d146a01007387 */ /* 0x000fe80000100800 */
[----:B------:R-:W-:Y:S04]  /*f270*/  STL [R1+0x4d10], R104 ;  /* 0x004d106801007387 */ /* 0x000fe80000100800 */
[----:B------:R-:W-:Y:S04]  /*f280*/  STL [R1+0x4d0c], R102 ;  /* 0x004d0c6601007387 */ /* 0x000fe80000100800 */
[----:B------:R-:W-:Y:S04]  /*f290*/  STL [R1+0x4d08], R100 ;  /* 0x004d086401007387 */ /* 0x000fe80000100800 */
[----:B------:R0:W-:Y:S04]  /*f2a0*/  STL [R1+0x4d04], R98 ;  /* 0x004d046201007387 */ /* 0x0001e80000100800 */
[----:B------:R1:W-:Y:S04]  /*f2b0*/  STL [R1+0x4d00], R96 ;  /* 0x004d006001007387 */ /* 0x0003e80000100800 */
[----:B------:R-:W-:Y:S04]  /*f2c0*/  STL [R1+0x4cfc], R94 ;  /* 0x004cfc5e01007387 */ /* 0x000fe80000100800 */
[----:B------:R-:W-:Y:S04]  /*f2d0*/  STL [R1+0x4cf8], R92 ;  /* 0x004cf85c01007387 */ /* 0x000fe80000100800 */
[----:B------:R-:W-:Y:S04]  /*f2e0*/  STL [R1+0x4cf4], R90 ;  /* 0x004cf45a01007387 */ /* 0x000fe80000100800 */
[----:B------:R-:W-:Y:S04]  /*f2f0*/  STL [R1+0x4cf0], R88 ;  /* 0x004cf05801007387 */ /* 0x000fe80000100800 */
[----:B--2---:R2:W-:Y:S04]  /*f300*/  STL.128 [R1+0x4cd0], R80 ;  /* 0x004cd05001007387 */ /* 0x0045e80000100c00 */
        /* <DEDUP_REMOVED lines=12> */
[----:B----4-:R-:W-:Y:S04]  /*f3d0*/  STL.128 [R1+0x4c10], R32 ;  /* 0x004c102001007387 */ /* 0x010fe80000100c00 */
[----:B0-----:R-:W4:Y:S04]  /*f3e0*/  LDL.LU R98, [R1+0x4d04] ;  /* 0x004d040001627983 */ /* 0x001f280000300800 */
[----:B-1----:R-:W4:Y:S04]  /*f3f0*/  LDL.LU R96, [R1+0x4d00] ;  /* 0x004d000001607983 */ /* 0x002f280000300800 */
[----:B--2---:R-:W2:Y:S04]  /*f400*/  LDL.LU.128 R80, [R1+0x4cd0] ;  /* 0x004cd00001507983 */ /* 0x004ea80000300c00 */
[----:B------:R-:W2:Y:S04]  /*f410*/  LDL.LU R94, [R1+0x4cfc] ;  /* 0x004cfc00015e7983 */ /* 0x000ea80000300800 */
[----:B------:R-:W2:Y:S04]  /*f420*/  LDL.LU R92, [R1+0x4cf8] ;  /* 0x004cf800015c7983 */ /* 0x000ea80000300800 */
        /* <DEDUP_REMOVED lines=11> */
[----:B------:R-:W2:Y:S04]  /*f4e0*/  LDL.128 R76, [R1+0x330] ;  /* 0x00033000014c7983 */ /* 0x000ea80000100c00 */
[----:B------:R-:W2:Y:S04]  /*f4f0*/  LDL.LU R100, [R1+0x4d08] ;  /* 0x004d080001647983 */ /* 0x000ea80000300800 */
[----:B------:R1:W-:Y:S04]  /*f500*/  STL.128 [R1+0x49b0], R172 ;  /* 0x0049b0ac01007387 */ /* 0x0003e80000100c00 */
[----:B------:R1:W-:Y:S04]  /*f510*/  STL.128 [R1+0x49a0], R168 ;  /* 0x0049a0a801007387 */ /* 0x0003e80000100c00 */
[----:B------:R-:W2:Y:S04]  /*f520*/  LDL.LU.128 R84, [R1+0x4ce0] ;  /* 0x004ce00001547983 */ /* 0x000ea80000300c00 */
[----:B0-----:R-:W2:Y:S04]  /*f530*/  LDL.LU R120, [R1+0x490] ;  /* 0x0004900001787983 */ /* 0x001ea80000300800 */
[----:B-1----:R-:W2:Y:S04]  /*f540*/  LDL.128 R172, [R1+0x350] ;  /* 0x0003500001ac7983 */ /* 0x002ea80000100c00 */
[----:B------:R-:W2:Y:S04]  /*f550*/  LDL.LU.128 R168, [R1+0x49a0] ;  /* 0x0049a00001a87983 */ /* 0x000ea80000300c00 */
[----:B------:R-:W2:Y:S04]  /*f560*/  LDL.LU R122, [R1+0x498] ;  /* 0x00049800017a7983 */ /* 0x000ea80000300800 */
[----:B------:R-:W-:Y:S04]  /*f570*/  STL [R1+0x360], R124 ;  /* 0x0003607c01007387 */ /* 0x000fe80000100800 */
[----:B------:R-:W-:Y:S04]  /*f580*/  STL [R1+0x364], R114 ;  /* 0x0003647201007387 */ /* 0x000fe80000100800 */
[----:B------:R-:W-:Y:S04]  /*f590*/  STL [R1+0x368], R116 ;  /* 0x0003687401007387 */ /* 0x000fe80000100800 */
[----:B------:R-:W-:Y:S04]  /*f5a0*/  STL [R1+0x36c], R118 ;  /* 0x00036c7601007387 */ /* 0x000fe80000100800 */
[----:B------:R-:W2:Y:S04]  /*f5b0*/  LDL.LU R90, [R1+0x4cf4] ;  /* 0x004cf400015a7983 */ /* 0x000ea80000300800 */
[----:B------:R-:W2:Y:S04]  /*f5c0*/  LDL.LU R88, [R1+0x4cf0] ;  /* 0x004cf00001587983 */ /* 0x000ea80000300800 */
[----:B------:R0:W-:Y:S04]  /*f5d0*/  STL.128 [R1+0x49c0], R176 ;  /* 0x0049c0b001007387 */ /* 0x0001e80000100c00 */
[----:B------:R-:W2:Y:S04]  /*f5e0*/  LDL.LU R106, [R1+0x4d14] ;  /* 0x004d1400016a7983 */ /* 0x000ea80000300800 */
[----:B------:R-:W2:Y:S04]  /*f5f0*/  LDL.LU R104, [R1+0x4d10] ;  /* 0x004d100001687983 */ /* 0x000ea80000300800 */
[----:B------:R-:W2:Y:S04]  /*f600*/  LDL.LU R102, [R1+0x4d0c] ;  /* 0x004d0c0001667983 */ /* 0x000ea80000300800 */
[----:B------:R1:W-:Y:S04]  /*f610*/  STL [R1+0x4a08], R198 ;  /* 0x004a08c601007387 */ /* 0x0003e80000100800 */
[----:B---3--:R3:W-:Y:S04]  /*f620*/  STL [R1+0x4a04], R196 ;  /* 0x004a04c401007387 */ /* 0x0087e80000100800 */
[----:B0-----:R-:W2:Y:S04]  /*f630*/  LDL.128 R176, [R1+0x360] ;  /* 0x0003600001b07983 */ /* 0x001ea80000100c00 */
[----:B------:R0:W-:Y:S04]  /*f640*/  STL [R1+0x4a00], R193 ;  /* 0x004a00c101007387 */ /* 0x0001e80000100800 */
[----:B-1----:R-:W2:Y:S04]  /*f650*/  LDL.LU R198, [R1+0x4a08] ;  /* 0x004a080001c67983 */ /* 0x002ea80000300800 */
[----:B---3--:R-:W3:Y:S04]  /*f660*/  LDL.LU R196, [R1+0x4a04] ;  /* 0x004a040001c47983 */ /* 0x008ee80000300800 */
[----:B------:R1:W-:Y:S04]  /*f670*/  STL.128 [R1+0x4990], R164 ;  /* 0x004990a401007387 */ /* 0x0003e80000100c00 */
[----:B------:R1:W-:Y:S04]  /*f680*/  STL.128 [R1+0x4980], R160 ;  /* 0x004980a001007387 */ /* 0x0003e80000100c00 */
[----:B0-----:R-:W3:Y:S04]  /*f690*/  LDL.LU R193, [R1+0x4a00] ;  /* 0x004a000001c17983 */ /* 0x001ee80000300800 */
[----:B------:R0:W-:Y:S04]  /*f6a0*/  STL [R1+0x370], R108 ;  /* 0x0003706c01007387 */ /* 0x0001e80000100800 */
[----:B-1----:R-:W3:Y:S04]  /*f6b0*/  LDL.LU.128 R164, [R1+0x4990] ;  /* 0x0049900001a47983 */ /* 0x002ee80000300c00 */
[----:B------:R-:W3:Y:S04]  /*f6c0*/  LDL.LU.128 R160, [R1+0x4980] ;  /* 0x0049800001a07983 */ /* 0x000ee80000300c00 */
[----:B------:R1:W-:Y:S04]  /*f6d0*/  STL [R1+0x374], R110 ;  /* 0x0003746e01007387 */ /* 0x0003e80000100800 */
[----:B0-----:R-:W3:Y:S04]  /*f6e0*/  LDL.LU R108, [R1+0x480] ;  /* 0x00048000016c7983 */ /* 0x001ee80000300800 */
[----:B------:R-:W-:Y:S04]  /*f6f0*/  STL [R1+0x378], R112 ;  /* 0x0003787001007387 */ /* 0x000fe80000100800 */
[----:B-1----:R-:W3:Y:S04]  /*f700*/  LDL.LU R110, [R1+0x488] ;  /* 0x00048800016e7983 */ /* 0x002ee80000300800 */
[----:B------:R0:W-:Y:S04]  /*f710*/  STL.128 [R1+0x4a20], R204 ;  /* 0x004a20cc01007387 */ /* 0x0001e80000100c00 */
[----:B------:R1:W-:Y:S04]  /*f720*/  STL [R1+0x4a10], R202 ;  /* 0x004a10ca01007387 */ /* 0x0003e80000100800 */
        /* <DEDUP_REMOVED lines=8> */
[----:B0-----:R-:W3:Y:S04]  /*f7b0*/  LDL.LU.128 R204, [R1+0x4a20] ;  /* 0x004a200001cc7983 */ /* 0x001ee80000300c00 */
[----:B-1----:R-:W3:Y:S04]  /*f7c0*/  LDL.LU R202, [R1+0x4a10] ;  /* 0x004a100001ca7983 */ /* 0x002ee80000300800 */
[----:B------:R-:W3:Y:S04]  /*f7d0*/  LDL.LU R200, [R1+0x4a0c] ;  /* 0x004a0c0001c87983 */ /* 0x000ee80000300800 */
        /* <DEDUP_REMOVED lines=8> */
[----:B------:R-:W3:Y:S04]  /*f860*/  LDL.LU.128 R72, [R1+0x4cb0] ;  /* 0x004cb00001487983 */ /* 0x000ee80000300c00 */
[----:B------:R-:W-:Y:S04]  /*f870*/  STL.128 [R1+0x4a30], R208 ;  /* 0x004a30d001007387 */ /* 0x000fe80000100c00 */
[----:B------:R-:W-:Y:S04]  /*f880*/  STL.64 [R1+0x4a40], R212 ;  /* 0x004a40d401007387 */ /* 0x000fe80000100a00 */
[----:B----4-:R0:W-:Y:S04]  /*f890*/  STL [R1+0x4bac], R98 ;  /* 0x004bac6201007387 */ /* 0x0101e80000100800 */
[----:B------:R1:W-:Y:S04]  /*f8a0*/  STL [R1+0x4ba8], R96 ;  /* 0x004ba86001007387 */ /* 0x0003e80000100800 */
[----:B--2---:R2:W-:Y:S04]  /*f8b0*/  STL.128 [R1+0x4b70], R80 ;  /* 0x004b705001007387 */ /* 0x0045e80000100c00 */
[----:B0-----:R-:W4:Y:S04]  /*f8c0*/  LDL.LU R98, [R1+0x4bac] ;  /* 0x004bac0001627983 */ /* 0x001f280000300800 */
[----:B-1----:R-:W4:Y:S04]  /*f8d0*/  LDL.LU R96, [R1+0x4ba8] ;  /* 0x004ba80001607983 */ /* 0x002f280000300800 */
[----:B------:R0:W-:Y:S04]  /*f8e0*/  STL [R1+0x4ba4], R94 ;  /* 0x004ba45e01007387 */ /* 0x0001e80000100800 */
[----:B--2---:R-:W2:Y:S04]  /*f8f0*/  LDL.128 R80, [R1+0x340] ;  /* 0x0003400001507983 */ /* 0x004ea80000100c00 */
[----:B------:R1:W-:Y:S04]  /*f900*/  STL [R1+0x4ba0], R92 ;  /* 0x004ba05c01007387 */ /* 0x0003e80000100800 */
[----:B0-----:R-:W2:Y:S04]  /*f910*/  LDL.LU R94, [R1+0x4ba4] ;  /* 0x004ba400015e7983 */ /* 0x001ea80000300800 */
[----:B------:R-:W2:Y:S04]  /*f920*/  LDL.LU.128 R208, [R1+0x4a30] ;  /* 0x004a300001d07983 */ /* 0x000ea80000300c00 */
[----:B-1----:R-:W2:Y:S04]  /*f930*/  LDL.LU R92, [R1+0x4ba0] ;  /* 0x004ba000015c7983 */ /* 0x002ea80000300800 */
[----:B------:R-:W-:Y:S04]  /*f940*/  STL.128 [R1+0x4c00], R28 ;  /* 0x004c001c01007387 */ /* 0x000fe80000100c00 */
[----:B------:R-:W-:Y:S04]  /*f950*/  STL [R1+0x4bfc], R26 ;  /* 0x004bfc1a01007387 */ /* 0x000fe80000100800 */
[----:B------:R-:W-:Y:S04]  /*f960*/  STL [R1+0x4bf8], R24 ;  /* 0x004bf81801007387 */ /* 0x000fe80000100800 */
[----:B------:R-:W-:Y:S04]  /*f970*/  STL [R1+0x4bf4], R22 ;  /* 0x004bf41601007387 */ /* 0x000fe80000100800 */
[----:B------:R-:W-:Y:S04]  /*f980*/  STL [R1+0x4bf0], R20 ;  /* 0x004bf01401007387 */ /* 0x000fe80000100800 */
[----:B------:R-:W-:Y:S04]  /*f990*/  STL.64 [R1+0x548], R78 ;  /* 0x0005484e01007387 */ /* 0x000fe80000100a00 */
[----:B------:R0:W-:Y:S04]  /*f9a0*/  STL [R1+0x4bb0], R100 ;  /* 0x004bb06401007387 */ /* 0x0001e80000100800 */
[----:B------:R-:W2:Y:S04]  /*f9b0*/  LDL.LU R91, [R1+0x54c] ;  /* 0x00054c00015b7983 */ /* 0x000ea80000300800 */
[----:B------:R-:W2:Y:S04]  /*f9c0*/  LDL.LU R142, [R1+0x548] ;  /* 0x00054800018e7983 */ /* 0x000ea80000300800 */
[----:B0-----:R-:W2:Y:S01]  /*f9d0*/  LDL.LU R100, [R1+0x4bb0] ;  /* 0x004bb00001647983 */ /* 0x001ea20000300800 */
[----:B------:R-:W-:-:S02]  /*f9e0*/  IMAD.MOV.U32 R89, RZ, RZ, R77 ;  /* 0x000000ffff597224 */ /* 0x000fc400078e004d */
[----:B------:R-:W-:Y:S01]  /*f9f0*/  IMAD.MOV.U32 R143, RZ, RZ, R76 ;  /* 0x000000ffff8f7224 */ /* 0x000fe200078e004c */
[----:B------:R0:W-:Y:S01]  /*fa00*/  STL.128 [R1+0x4b80], R84 ;  /* 0x004b805401007387 */ /* 0x0001e20000100c00 */
[----:B------:R-:W-:-:S03]  /*fa10*/  IMAD.MOV.U32 R97, RZ, RZ, R173 ;  /* 0x000000ffff617224 */ /* 0x000fc600078e00ad */
[----:B------:R-:W2:Y:S01]  /*fa20*/  LDL.LU.128 R76, [R1+0x4cc0] ;  /* 0x004cc000014c7983 */ /* 0x000ea20000300c00 */
[----:B------:R-:W-:-:S03]  /*fa30*/  IMAD.MOV.U32 R99, RZ, RZ, R175 ;  /* 0x000000ffff637224 */ /* 0x000fc600078e00af */
[----:B------:R1:W-:Y:S04]  /*fa40*/  STL.128 [R1+0x4880], R168 ;  /* 0x004880a801007387 */ /* 0x0003e80000100c00 */
[----:B------:R-:W-:Y:S04]  /*fa50*/  STL.64 [R1+0x4be8], R16 ;  /* 0x004be81001007387 */ /* 0x000fe80000100a00 */
[----:B0-----:R-:W2:Y:S04]  /*fa60*/  LDL.LU.128 R84, [R1+0x4b80] ;  /* 0x004b800001547983 */ /* 0x001ea80000300c00 */
[----:B------:R-:W-:Y:S04]  /*fa70*/  STL.64 [R1+0x4be0], R12 ;  /* 0x004be00c01007387 */ /* 0x000fe80000100a00 */
[----:B-1----:R-:W2:Y:S04]  /*fa80*/  LDL.LU.128 R168, [R1+0x4880] ;  /* 0x0048800001a87983 */ /* 0x002ea80000300c00 */
[----:B------:R-:W-:Y:S04]  /*fa90*/  STL [R1+0x4bd8], R10 ;  /* 0x004bd80a01007387 */ /* 0x000fe80000100800 */
[----:B------:R-:W-:Y:S04]  /*faa0*/  STL.64 [R1+0x4bd0], R8 ;  /* 0x004bd00801007387 */ /* 0x000fe80000100a00 */
[----:B------:R-:W-:Y:S04]  /*fab0*/  STL.128 [R1+0x4bc0], R4 ;  /* 0x004bc00401007387 */ /* 0x000fe80000100c00 */
[----:B------:R-:W2:Y:S04]  /*fac0*/  LDL.LU.128 R68, [R1+0x4ca0] ;  /* 0x004ca00001447983 */ /* 0x000ea80000300c00 */
[----:B------:R0:W-:Y:S04]  /*fad0*/  STL [R1+0x384], R106 ;  /* 0x0003846a01007387 */ /* 0x0001e80000100800 */
[----:B------:R-:W-:Y:S04]  /*fae0*/  STL [R1+0x380], R104 ;  /* 0x0003806801007387 */ /* 0x000fe80000100800 */
[----:B------:R1:W-:Y:S04]  /*faf0*/  STL [R1+0x37c], R102 ;  /* 0x00037c6601007387 */ /* 0x0003e80000100800 */
[----:B0-----:R-:W2:Y:S04]  /*fb00*/  LDL.LU R106, [R1+0x478] ;  /* 0x00047800016a7983 */ /* 0x001ea80000300800 */
[----:B------:R-:W2:Y:S04]  /*fb10*/  LDL.LU.128 R64, [R1+0x4c90] ;  /* 0x004c900001407983 */ /* 0x000ea80000300c00 */
[----:B------:R-:W-:Y:S04]  /*fb20*/  STL [R1+0x574], R177 ;  /* 0x000574b101007387 */ /* 0x000fe80000100800 */
[----:B------:R-:W-:Y:S04]  /*fb30*/  STL.64 [R1+0x578], R178 ;  /* 0x000578b201007387 */ /* 0x000fe80000100a00 */
[----:B------:R-:W2:Y:S04]  /*fb40*/  LDL.LU R101, [R1+0x574] ;  /* 0x0005740001657983 */ /* 0x000ea80000300800 */
[----:B-1----:R-:W2:Y:S04]  /*fb50*/  LDL.LU R102, [R1+0x578] ;  /* 0x0005780001667983 */ /* 0x002ea80000300800 */
[----:B------:R-:W2:Y:S04]  /*fb60*/  LDL.LU R103, [R1+0x57c] ;  /* 0x00057c0001677983 */ /* 0x000ea80000300800 */
[----:B------:R0:W-:Y:S04]  /*fb70*/  STL [R1+0x48e8], R198 ;  /* 0x0048e8c601007387 */ /* 0x0001e80000100800 */
[----:B---3--:R1:W-:Y:S04]  /*fb80*/  STL [R1+0x48e4], R196 ;  /* 0x0048e4c401007387 */ /* 0x0083e80000100800 */
[----:B------:R3:W-:Y:S04]  /*fb90*/  STL [R1+0x48e0], R193 ;  /* 0x0048e0c101007387 */ /* 0x0007e80000100800 */
[----:B0-----:R-:W2:Y:S04]  /*fba0*/  LDL.LU R198, [R1+0x48e8] ;  /* 0x0048e80001c67983 */ /* 0x001ea80000300800 */
[----:B-1----:R-:W2:Y:S04]  /*fbb0*/  LDL.LU R196, [R1+0x48e4] ;  /* 0x0048e40001c47983 */ /* 0x002ea80000300800 */
[----:B------:R0:W-:Y:S04]  /*fbc0*/  STL.128 [R1+0x4870], R164 ;  /* 0x004870a401007387 */ /* 0x0001e80000100c00 */
[----:B------:R1:W-:Y:S04]  /*fbd0*/  STL.128 [R1+0x4860], R160 ;  /* 0x004860a001007387 */ /* 0x0003e80000100c00 */
[----:B---3--:R-:W3:Y:S04]  /*fbe0*/  LDL.LU R193, [R1+0x48e0] ;  /* 0x0048e00001c17983 */ /* 0x008ee80000300800 */
[----:B------:R-:W3:Y:S04]  /*fbf0*/  LDL.LU.128 R60, [R1+0x4c80] ;  /* 0x004c8000013c7983 */ /* 0x000ee80000300c00 */
[----:B0-----:R-:W3:Y:S04]  /*fc00*/  LDL.LU.128 R164, [R1+0x4870] ;  /* 0x0048700001a47983 */ /* 0x001ee80000300c00 */
[----:B-1----:R-:W3:Y:S04]  /*fc10*/  LDL.LU.128 R160, [R1+0x4860] ;  /* 0x0048600001a07983 */ /* 0x002ee80000300c00 */
        /* <DEDUP_REMOVED lines=16> */
[----:B------:R-:W-:Y:S04]  /*fd20*/  STL.128 [R1+0x4830], R148 ;  /* 0x0048309401007387 */ /* 0x000fe80000100c00 */
[----:B------:R-:W-:Y:S04]  /*fd30*/  STL.128 [R1+0x4820], R144 ;  /* 0x0048209001007387 */ /* 0x000fe80000100c00 */
[----:B0-----:R-:W3:Y:S04]  /*fd40*/  LDL.LU.128 R204, [R1+0x4900] ;  /* 0x0049000001cc7983 */ /* 0x001ee80000300c00 */
[----:B-1----:R-:W3:Y:S04]  /*fd50*/  LDL.LU R202, [R1+0x48f0] ;  /* 0x0048f00001ca7983 */ /* 0x002ee80000300800 */
[----:B------:R-:W3:Y:S04]  /*fd60*/  LDL.LU R200, [R1+0x48ec] ;  /* 0x0048ec0001c87983 */ /* 0x000ee80000300800 */
[----:B------:R-:W3:Y:S04]  /*fd70*/  LDL.LU.128 R188, [R1+0x48d0] ;  /* 0x0048d00001bc7983 */ /* 0x000ee80000300c00 */
[----:B------:R-:W3:Y:S04]  /*fd80*/  LDL.LU.128 R184, [R1+0x48c0] ;  /* 0x0048c00001b87983 */ /* 0x000ee80000300c00 */
[----:B------:R-:W3:Y:S04]  /*fd90*/  LDL.LU.128 R180, [R1+0x48b0] ;  /* 0x0048b00001b47983 */ /* 0x000ee80000300c00 */
[----:B------:R-:W3:Y:S04]  /*fda0*/  LDL.LU.128 R156, [R1+0x4850] ;  /* 0x00485000019c7983 */ /* 0x000ee80000300c00 */
[----:B----4-:R0:W-:Y:S04]  /*fdb0*/  STL [R1+0x38c], R98 ;  /* 0x00038c6201007387 */ /* 0x0101e80000100800 */
[----:B------:R1:W-:Y:S04]  /*fdc0*/  STL [R1+0x388], R96 ;  /* 0x0003886001007387 */ /* 0x0003e80000100800 */
[----:B------:R-:W4:Y:S01]  /*fdd0*/  LDL.LU.128 R152, [R1+0x4840] ;  /* 0x0048400001987983 */ /* 0x000f220000300c00 */
[----:B0-----:R-:W-:-:S03]  /*fde0*/  IMAD.MOV.U32 R98, RZ, RZ, R174 ;  /* 0x000000ffff627224 */ /* 0x001fc600078e00ae */
[----:B--2---:R-:W-:Y:S01]  /*fdf0*/  STL.64 [R1+0x558], R82 ;  /* 0x0005585201007387 */ /* 0x004fe20000100a00 */
[----:B-1----:R-:W-:-:S03]  /*fe00*/  IMAD.MOV.U32 R96, RZ, RZ, R172 ;  /* 0x000000ffff607224 */ /* 0x002fc600078e00ac */
[----:B------:R-:W2:Y:S04]  /*fe10*/  LDL.LU R140, [R1+0x558] ;  /* 0x00055800018c7983 */ /* 0x000ea80000300800 */
[----:B------:R-:W3:Y:S04]  /*fe20*/  LDL.LU R95, [R1+0x55c] ;  /* 0x00055c00015f7983 */ /* 0x000ee80000300800 */
[----:B------:R-:W4:Y:S01]  /*fe30*/  LDL.LU.128 R172, [R1+0x49b0] ;  /* 0x0049b00001ac7983 */ /* 0x000f220000300c00 */
[----:B------:R-:W-:Y:S02]  /*fe40*/  IMAD.MOV.U32 R141, RZ, RZ, R80 ;  /* 0x000000ffff8d7224 */ /* 0x000fe400078e0050 */
[----:B------:R-:W-:Y:S01]  /*fe50*/  IMAD.MOV.U32 R93, RZ, RZ, R81 ;  /* 0x000000ffff5d7224 */ /* 0x000fe200078e0051 */
[----:B------:R0:W-:Y:S04]  /*fe60*/  STL [R1+0x398], R92 ;  /* 0x0003985c01007387 */ /* 0x0001e80000100800 */
[----:B------:R1:W-:Y:S04]  /*fe70*/  STL [R1+0x39c], R94 ;  /* 0x00039c5e01007387 */ /* 0x0003e80000100800 */
[----:B------:R1:W-:Y:S01]  /*fe80*/  STL.128 [R1+0x47f0], R96 ;  /* 0x0047f06001007387 */ /* 0x0003e20000100c00 */
[----:B0-----:R-:W-:-:S03]  /*fe90*/  IMAD.MOV.U32 R92, RZ, RZ, R122 ;  /* 0x000000ffff5c7224 */ /* 0x001fc600078e007a */
[----:B------:R-:W4:Y:S01]  /*fea0*/  LDL.LU.128 R80, [R1+0x4b70] ;  /* 0x004b700001507983 */ /* 0x000f220000300c00 */
[----:B-1----:R-:W-:-:S03]  /*feb0*/  IMAD.MOV.U32 R94, RZ, RZ, R120 ;  /* 0x000000ffff5e7224 */ /* 0x002fc600078e0078 */
[----:B------:R-:W4:Y:S04]  /*fec0*/  LDL.LU.128 R148, [R1+0x4830] ;  /* 0x0048300001947983 */ /* 0x000f280000300c00 */
[----:B------:R-:W4:Y:S04]  /*fed0*/  LDL.LU.128 R144, [R1+0x4820] ;  /* 0x0048200001907983 */ /* 0x000f280000300c00 */
[----:B------:R-:W4:Y:S04]  /*fee0*/  LDL.LU.128 R96, [R1+0x47f0] ;  /* 0x0047f00001607983 */ /* 0x000f280000300c00 */
[----:B------:R0:W-:Y:S04]  /*fef0*/  STL.128 [R1+0x4b50], R72 ;  /* 0x004b504801007387 */ /* 0x0001e80000100c00 */
[----:B------:R1:W-:Y:S04]  /*ff00*/  STL.128 [R1+0x4b90], R88 ;  /* 0x004b905801007387 */ /* 0x0003e80000100c00 */
[----:B------:R-:W-:Y:S04]  /*ff10*/  STL.128 [R1+0x4910], R208 ;  /* 0x004910d001007387 */ /* 0x000fe80000100c00 */
[----:B------:R1:W-:Y:S04]  /*ff20*/  STL [R1+0x390], R100 ;  /* 0x0003906401007387 */ /* 0x0003e80000100800 */
[----:B0-----:R-:W4:Y:S04]  /*ff30*/  LDL.LU.128 R72, [R1+0x4b50] ;  /* 0x004b500001487983 */ /* 0x001f280000300c00 */
[----:B-1----:R-:W4:Y:S01]  /*ff40*/  LDL.LU.128 R88, [R1+0x4b90] ;  /* 0x004b900001587983 */ /* 0x002f220000300c00 */
[----:B------:R-:W-:-:S03]  /*ff50*/  IMAD.MOV.U32 R100, RZ, RZ, R176 ;  /* 0x000000ffff647224 */ /* 0x000fc600078e00b0 */
[----:B------:R-:W4:Y:S04]  /*ff60*/  LDL.LU.128 R176, [R1+0x49c0] ;  /* 0x0049c00001b07983 */ /* 0x000f280000300c00 */
[----:B------:R0:W-:Y:S04]  /*ff70*/  STL.128 [R1+0x4b60], R76 ;  /* 0x004b604c01007387 */ /* 0x0001e80000100c00 */
[----:B------:R-:W-:Y:S04]  /*ff80*/  STL [R1+0x3a0], R84 ;  /* 0x0003a05401007387 */ /* 0x000fe80000100800 */
[----:B------:R-:W-:Y:S04]  /*ff90*/  STL [R1+0x3a4], R86 ;  /* 0x0003a45601007387 */ /* 0x000fe80000100800 */
[----:B------:R1:W-:Y:S04]  /*ffa0*/  STL.128 [R1+0x4740], R168 ;  /* 0x004740a801007387 */ /* 0x0003e80000100c00 */
[----:B0-----:R-:W4:Y:S04]  /*ffb0*/  LDL.LU.128 R76, [R1+0x4b60] ;  /* 0x004b6000014c7983 */ /* 0x001f280000300c00 */
[----:B------:R-:W4:Y:S04]  /*ffc0*/  LDL.LU R26, [R1+0x4bfc] ;  /* 0x004bfc00011a7983 */ /* 0x000f280000300800 */
[----:B------:R-:W4:Y:S04]  /*ffd0*/  LDL.LU R24, [R1+0x4bf8] ;  /* 0x004bf80001187983 */ /* 0x000f280000300800 */
[----:B-1----:R-:W4:Y:S04]  /*ffe0*/  LDL.128 R168, [R1+0x380] ;  /* 0x0003800001a87983 */ /* 0x002f280000100c00 */
[----:B------:R-:W4:Y:S04]  /*fff0*/  LDL.LU R22, [R1+0x4bf4] ;  /* 0x004bf40001167983 */ /* 0x000f280000300800 */
[----:B------:R-:W4:Y:S04]  /*10000*/  LDL.LU R20, [R1+0x4bf0] ;  /* 0x004bf00001147983 */ /* 0x000f280000300800 */
[----:B------:R-:W4:Y:S04]  /*10010*/  LDL.LU.64 R16, [R1+0x4be8] ;  /* 0x004be80001107983 */ /* 0x000f280000300a00 */
[----:B------:R-:W4:Y:S04]  /*10020*/  LDL.LU.64 R12, [R1+0x4be0] ;  /* 0x004be000010c7983 */ /* 0x000f280000300a00 */
[----:B------:R-:W4:Y:S04]  /*10030*/  LDL.LU R10, [R1+0x4bd8] ;  /* 0x004bd800010a7983 */ /* 0x000f280000300800 */
[----:B------:R-:W4:Y:S04]  /*10040*/  LDL.LU.64 R8, [R1+0x4bd0] ;  /* 0x004bd00001087983 */ /* 0x000f280000300a00 */
[----:B------:R-:W4:Y:S04]  /*10050*/  LDL.LU.128 R4, [R1+0x4bc0] ;  /* 0x004bc00001047983 */ /* 0x000f280000300c00 */
[----:B------:R-:W4:Y:S04]  /*10060*/  LDL.LU.64 R212, [R1+0x4a40] ;  /* 0x004a400001d47983 */ /* 0x000f280000300a00 */
[----:B--2---:R0:W-:Y:S04]  /*10070*/  STL.128 [R1+0x4930], R140 ;  /* 0x0049308c01007387 */ /* 0x0041e80000100c00 */
[----:B---3--:R1:W-:Y:S04]  /*10080*/  STL.128 [R1+0x47e0], R92 ;  /* 0x0047e05c01007387 */ /* 0x0083e80000100c00 */
[----:B----4-:R2:W-:Y:S04]  /*10090*/  STL.128 [R1+0x4890], R172 ;  /* 0x004890ac01007387 */ /* 0x0105e80000100c00 */
[----:B------:R-:W-:Y:S04]  /*100a0*/  STL [R1+0x47a8], R198 ;  /* 0x0047a8c601007387 */ /* 0x000fe80000100800 */
[----:B0-----:R-:W3:Y:S04]  /*100b0*/  LDL.LU.128 R140, [R1+0x4930] ;  /* 0x00493000018c7983 */ /* 0x001ee80000300c00 */
[----:B-1----:R-:W4:Y:S04]  /*100c0*/  LDL.LU.128 R92, [R1+0x47e0] ;  /* 0x0047e000015c7983 */ /* 0x002f280000300c00 */
[----:B--2---:R-:W2:Y:S01]  /*100d0*/  LDL.128 R172, [R1+0x370] ;  /* 0x0003700001ac7983 */ /* 0x004ea20000100c00 */
[----:B------:R-:W-:-:S02]  /*100e0*/  IMAD.MOV.U32 R84, RZ, RZ, R110 ;  /* 0x000000ffff547224 */ /* 0x000fc400078e006e */
[----:B------:R-:W-:Y:S01]  /*100f0*/  IMAD.MOV.U32 R86, RZ, RZ, R108 ;  /* 0x000000ffff567224 */ /* 0x000fe200078e006c */
[----:B------:R0:W-:Y:S04]  /*10100*/  STL.128 [R1+0x4800], R100 ;  /* 0x0048006401007387 */ /* 0x0001e80000100c00 */
[----:B------:R1:W-:Y:S04]  /*10110*/  STL.128 [R1+0x4670], R84 ;  /* 0x0046705401007387 */ /* 0x0003e80000100c00 */
[----:B------:R1:W-:Y:S04]  /*10120*/  STL.128 [R1+0x46a0], R96 ;  /* 0x0046a06001007387 */ /* 0x0003e80000100c00 */
[----:B------:R-:W-:Y:S04]  /*10130*/  STL [R1+0x47a4], R196 ;  /* 0x0047a4c401007387 */ /* 0x000fe80000100800 */
[----:B0-----:R-:W2:Y:S04]  /*10140*/  LDL.LU.128 R100, [R1+0x4800] ;  /* 0x0048000001647983 */ /* 0x001ea80000300c00 */
[----:B-1----:R-:W2:Y:S04]  /*10150*/  LDL.LU.128 R84, [R1+0x4670] ;  /* 0x0046700001547983 */ /* 0x002ea80000300c00 */
[----:B------:R-:W2:Y:S04]  /*10160*/  LDL.LU R96, [R1+0x470] ;  /* 0x0004700001607983 */ /* 0x000ea80000300800 */
[----:B------:R-:W-:Y:S04]  /*10170*/  STL [R1+0x47a0], R193 ;  /* 0x0047a0c101007387 */ /* 0x000fe80000100800 */
[----:B------:R0:W-:Y:S04]  /*10180*/  STL [R1+0x3a8], R88 ;  /* 0x0003a85801007387 */ /* 0x0001e80000100800 */
[----:B------:R1:W-:Y:S04]  /*10190*/  STL.128 [R1+0x48a0], R176 ;  /* 0x0048a0b001007387 */ /* 0x0003e80000100c00 */
[----:B------:R-:W2:Y:S01]  /*101a0*/  LDL.LU R198, [R1+0x47a8] ;  /* 0x0047a80001c67983 */ /* 0x000ea20000300800 */
[----:B0-----:R-:W-:-:S03]  /*101b0*/  IMAD.MOV.U32 R88, RZ, RZ, R106 ;  /* 0x000000ffff587224 */ /* 0x001fc600078e006a */
[----:B------:R-:W2:Y:S04]  /*101c0*/  LDL.LU R196, [R1+0x47a4] ;  /* 0x0047a40001c47983 */ /* 0x000ea80000300800 */
[----:B------:R0:W-:Y:S04]  /*101d0*/  STL.128 [R1+0x4730], R164 ;  /* 0x004730a401007387 */ /* 0x0001e80000100c00 */
[----:B-1----:R-:W2:Y:S04]  /*101e0*/  LDL.LU.128 R176, [R1+0x48a0] ;  /* 0x0048a00001b07983 */ /* 0x002ea80000300c00 */
[----:B------:R1:W-:Y:S04]  /*101f0*/  STL.128 [R1+0x4720], R160 ;  /* 0x004720a001007387 */ /* 0x0003e80000100c00 */
[----:B------:R-:W2:Y:S04]  /*10200*/  LDL.LU R193, [R1+0x47a0] ;  /* 0x0047a00001c17983 */ /* 0x000ea80000300800 */
[----:B0-----:R-:W2:Y:S04]  /*10210*/  LDL.LU.128 R164, [R1+0x4730] ;  /* 0x0047300001a47983 */ /* 0x001ea80000300c00 */
[----:B------:R-:W-:Y:S01]  /*10220*/  STL [R1+0x594], R169 ;  /* 0x000594a901007387 */ /* 0x000fe20000100800 */
[----:B------:R-:W-:-:S03]  /*10230*/  IMAD.MOV.U32 R108, RZ, RZ, R168 ;  /* 0x000000ffff6c7224 */ /* 0x000fc600078e00a8 */
[----:B------:R0:W-:Y:S04]  /*10240*/  STL.64 [R1+0x598], R170 ;  /* 0x000598aa01007387 */ /* 0x0001e80000100a00 */
[----:B-1----:R-:W2:Y:S04]  /*10250*/  LDL.LU.128 R160, [R1+0x4720] ;  /* 0x0047200001a07983 */ /* 0x002ea80000300c00 */
[----:B------:R-:W-:Y:S04]  /*10260*/  STL [R1+0x394], R90 ;  /* 0x0003945a01007387 */ /* 0x000fe80000100800 */
[----:B0-----:R-:W2:Y:S04]  /*10270*/  LDL.LU.128 R168, [R1+0x4740] ;  /* 0x0047400001a87983 */ /* 0x001ea80000300c00 */
[----:B------:R-:W-:Y:S04]  /*10280*/  STL [R1+0x3ac], R78 ;  /* 0x0003ac4e01007387 */ /* 0x000fe80000100800 */
[----:B------:R-:W-:Y:S04]  /*10290*/  STL [R1+0x3b0], R80 ;  /* 0x0003b05001007387 */ /* 0x000fe80000100800 */
[----:B------:R-:W-:Y:S04]  /*102a0*/  STL [R1+0x3b4], R82 ;  /* 0x0003b45201007387 */ /* 0x000fe80000100800 */
[----:B------:R-:W-:Y:S04]  /*102b0*/  STL.128 [R1+0x47c0], R204 ;  /* 0x0047c0cc01007387 */ /* 0x000fe80000100c00 */
        /* <DEDUP_REMOVED lines=9> */
[----:B------:R-:W2:Y:S04]  /*10350*/  LDL.LU.128 R208, [R1+0x4910] ;  /* 0x0049100001d07983 */ /* 0x000ea80000300c00 */
[----:B---3--:R0:W-:Y:S04]  /*10360*/  STL.128 [R1+0x4810], R140 ;  /* 0x0048108c01007387 */ /* 0x0081e80000100c00 */
[----:B----4-:R-:W-:Y:S04]  /*10370*/  STL.128 [R1+0x4690], R92 ;  /* 0x0046905c01007387 */ /* 0x010fe80000100c00 */
[----:B--2---:R-:W-:Y:S01]  /*10380*/  STL [R1+0x584], R173 ;  /* 0x000584ad01007387 */ /* 0x004fe20000100800 */
[----:B------:R-:W-:-:S03]  /*10390*/  IMAD.MOV.U32 R104, RZ, RZ, R172 ;  /* 0x000000ffff687224 */ /* 0x000fc600078e00ac */
[----:B------:R1:W-:Y:S04]  /*103a0*/  STL.64 [R1+0x588], R174 ;  /* 0x000588ae01007387 */ /* 0x0003e80000100a00 */
[----:B0-----:R-:W2:Y:S04]  /*103b0*/  LDL.LU.128 R140, [R1+0x4810] ;  /* 0x00481000018c7983 */ /* 0x001ea80000300c00 */
[----:B------:R-:W3:Y:S04]  /*103c0*/  LDL.LU R105, [R1+0x584] ;  /* 0x0005840001697983 */ /* 0x000ee80000300800 */
[----:B-1----:R-:W4:Y:S04]  /*103d0*/  LDL.LU.128 R172, [R1+0x4890] ;  /* 0x0048900001ac7983 */ /* 0x002f280000300c00 */
[----:B------:R-:W3:Y:S04]  /*103e0*/  LDL.LU R106, [R1+0x588] ;  /* 0x00058800016a7983 */ /* 0x000ee80000300800 */
[----:B------:R-:W3:Y:S04]  /*103f0*/  LDL.LU R107, [R1+0x58c] ;  /* 0x00058c00016b7983 */ /* 0x000ee80000300800 */
[----:B------:R-:W3:Y:S04]  /*10400*/  LDL.LU R92, [R1+0x460] ;  /* 0x00046000015c7983 */ /* 0x000ee80000300800 */
[----:B------:R-:W3:Y:S01]  /*10410*/  LDL.LU R94, [R1+0x468] ;  /* 0x00046800015e7983 */ /* 0x000ee20000300800 */
[----:B------:R-:W-:-:S02]  /*10420*/  IMAD.MOV.U32 R90, RZ, RZ, R124 ;  /* 0x000000ffff5a7224 */ /* 0x000fc400078e007c */
[----:B------:R-:W-:Y:S01]  /*10430*/  IMAD.MOV.U32 R78, RZ, RZ, R96 ;  /* 0x000000ffff4e7224 */ /* 0x000fe200078e0060 */
[----:B------:R-:W-:Y:S04]  /*10440*/  STL.128 [R1+0x46b0], R100 ;  /* 0x0046b06401007387 */ /* 0x000fe80000100c00 */
[----:B------:R-:W-:Y:S04]  /*10450*/  STL.128 [R1+0x4680], R88 ;  /* 0x0046805801007387 */ /* 0x000fe80000100c00 */
[----:B------:R-:W-:Y:S04]  /*10460*/  STL.128 [R1+0x4500], R84 ;  /* 0x0045005401007387 */ /* 0x000fe80000100c00 */
[----:B------:R-:W3:Y:S04]  /*10470*/  LDL.LU.128 R204, [R1+0x47c0] ;  /* 0x0047c00001cc7983 */ /* 0x000ee80000300c00 */
[----:B------:R-:W3:Y:S04]  /*10480*/  LDL.LU R202, [R1+0x47b0] ;  /* 0x0047b00001ca7983 */ /* 0x000ee80000300800 */
[----:B------:R0:W-:Y:S04]  /*10490*/  STL.128 [R1+0x4760], R176 ;  /* 0x004760b001007387 */ /* 0x0001e80000100c00 */
[----:B------:R-:W3:Y:S04]  /*104a0*/  LDL.LU R200, [R1+0x47ac] ;  /* 0x0047ac0001c87983 */ /* 0x000ee80000300800 */
[----:B------:R-:W3:Y:S04]  /*104b0*/  LDL.LU.128 R188, [R1+0x4790] ;  /* 0x0047900001bc7983 */ /* 0x000ee80000300c00 */
[----:B------:R-:W3:Y:S04]  /*104c0*/  LDL.LU.128 R184, [R1+0x4780] ;  /* 0x0047800001b87983 */ /* 0x000ee80000300c00 */
[----:B------:R-:W3:Y:S04]  /*104d0*/  LDL.LU.128 R180, [R1+0x4770] ;  /* 0x0047700001b47983 */ /* 0x000ee80000300c00 */
[----:B0-----:R-:W3:Y:S04]  /*104e0*/  LDL.LU.128 R176, [R1+0x4760] ;  /* 0x0047600001b07983 */ /* 0x001ee80000300c00 */
[----:B------:R-:W3:Y:S04]  /*104f0*/  LDL.LU.128 R156, [R1+0x4710] ;  /* 0x00471000019c7983 */ /* 0x000ee80000300c00 */
[----:B------:R-:W3:Y:S04]  /*10500*/  LDL.LU.128 R152, [R1+0x4700] ;  /* 0x0047000001987983 */ /* 0x000ee80000300c00 */
[----:B------:R0:W-:Y:S04]  /*10510*/  STL.128 [R1+0x45e0], R168 ;  /* 0x0045e0a801007387 */ /* 0x0001e80000100c00 */
        /* <DEDUP_REMOVED lines=8> */
[----:B------:R1:W-:Y:S04]  /*105a0*/  STL [R1+0x4648], R198 ;  /* 0x004648c601007387 */ /* 0x0003e80000100800 */
[----:B------:R1:W-:Y:S04]  /*105b0*/  STL [R1+0x4644], R196 ;  /* 0x004644c401007387 */ /* 0x0003e80000100800 */
[----:B------:R-:W3:Y:S04]  /*105c0*/  LDL.LU R86, [R1+0x458] ;  /* 0x0004580001567983 */ /* 0x000ee80000300800 */
[----:B0-----:R-:W3:Y:S04]  /*105d0*/  LDL.128 R168, [R1+0x390] ;  /* 0x0003900001a87983 */ /* 0x001ee80000100c00 */
[----:B------:R0:W-:Y:S04]  /*105e0*/  STL [R1+0x4640], R193 ;  /* 0x004640c101007387 */ /* 0x0001e80000100800 */
[----:B-1----:R-:W3:Y:S04]  /*105f0*/  LDL.LU R198, [R1+0x4648] ;  /* 0x0046480001c67983 */ /* 0x002ee80000300800 */
[----:B------:R-:W3:Y:S04]  /*10600*/  LDL.LU R196, [R1+0x4644] ;  /* 0x0046440001c47983 */ /* 0x000ee80000300800 */
[----:B------:R1:W-:Y:S04]  /*10610*/  STL.128 [R1+0x45d0], R164 ;  /* 0x0045d0a401007387 */ /* 0x0003e80000100c00 */
[----:B------:R1:W-:Y:S04]  /*10620*/  STL.128 [R1+0x45c0], R160 ;  /* 0x0045c0a001007387 */ /* 0x0003e80000100c00 */
[----:B0-----:R-:W3:Y:S04]  /*10630*/  LDL.LU R193, [R1+0x4640] ;  /* 0x0046400001c17983 */ /* 0x001ee80000300800 */
[----:B-1----:R-:W3:Y:S04]  /*10640*/  LDL.LU.128 R164, [R1+0x45d0] ;  /* 0x0045d00001a47983 */ /* 0x002ee80000300c00 */
[----:B------:R-:W3:Y:S04]  /*10650*/  LDL.LU.128 R160, [R1+0x45c0] ;  /* 0x0045c00001a07983 */ /* 0x000ee80000300c00 */
[----:B--2---:R0:W-:Y:S04]  /*10660*/  STL.128 [R1+0x46d0], R140 ;  /* 0x0046d08c01007387 */ /* 0x0041e80000100c00 */
[----:B----4-:R1:W-:Y:S04]  /*10670*/  STL.128 [R1+0x4750], R172 ;  /* 0x004750ac01007387 */ /* 0x0103e80000100c00 */
[----:B---3--:R2:W-:Y:S01]  /*10680*/  STL.128 [R1+0x46c0], R104 ;  /* 0x0046c06801007387 */ /* 0x0085e20000100c00 */
[----:B------:R-:W-:-:S03]  /*10690*/  IMAD.MOV.U32 R82, RZ, RZ, R92 ;  /* 0x000000ffff527224 */ /* 0x000fc600078e005c */
[----:B0-----:R-:W3:Y:S01]  /*106a0*/  LDL.LU.128 R140, [R1+0x46d0] ;  /* 0x0046d000018c7983 */ /* 0x001ee20000300c00 */
[----:B------:R-:W-:-:S03]  /*106b0*/  IMAD.MOV.U32 R80, RZ, RZ, R94 ;  /* 0x000000ffff507224 */ /* 0x000fc600078e005e */
[----:B-1----:R-:W4:Y:S04]  /*106c0*/  LDL.LU.128 R172, [R1+0x4750] ;  /* 0x0047500001ac7983 */ /* 0x002f280000300c00 */
[----:B------:R-:W4:Y:S04]  /*106d0*/  LDL.LU.128 R92, [R1+0x4690] ;  /* 0x00469000015c7983 */ /* 0x000f280000300c00 */
[----:B--2---:R-:W2:Y:S04]  /*106e0*/  LDL.LU.128 R104, [R1+0x46c0] ;  /* 0x0046c00001687983 */ /* 0x004ea80000300c00 */
        /* <DEDUP_REMOVED lines=21> */
[----:B------:R1:W-:Y:S01]  /*10840*/  STL.64 [R1+0x4a58], R226 ;  /* 0x004a58e201007387 */ /* 0x0003e20000100a00 */
[----:B0-----:R-:W-:-:S03]  /*10850*/  IMAD.MOV.U32 R72, RZ, RZ, R86 ;  /* 0x000000ffff487224 */ /* 0x001fc600078e0056 */
[----:B------:R0:W-:Y:S01]  /*10860*/  STL [R1+0x4a50], R224 ;  /* 0x004a50e001007387 */ /* 0x0001e20000100800 */
[----:B------:R-:W-:-:S03]  /*10870*/  IMAD.MOV.U32 R112, RZ, RZ, R168 ;  /* 0x000000ffff707224 */ /* 0x000fc600078e00a8 */
[----:B------:R0:W-:Y:S04]  /*10880*/  STL.64 [R1+0x4a48], R222 ;  /* 0x004a48de01007387 */ /* 0x0001e80000100a00 */
[----:B------:R0:W-:Y:S04]  /*10890*/  STL.64 [R1+0x4920], R212 ;  /* 0x004920d401007387 */ /* 0x0001e80000100a00 */
[----:B------:R0:W-:Y:S04]  /*108a0*/  STL.128 [R1+0x47d0], R208 ;  /* 0x0047d0d001007387 */ /* 0x0001e80000100c00 */
[----:B------:R0:W-:Y:S04]  /*108b0*/  STL.128 [R1+0x4660], R204 ;  /* 0x004660cc01007387 */ /* 0x0001e80000100c00 */
[----:B------:R0:W-:Y:S04]  /*108c0*/  STL [R1+0x4650], R202 ;  /* 0x004650ca01007387 */ /* 0x0001e80000100800 */
[----:B------:R2:W-:Y:S04]  /*108d0*/  STL [R1+0x464c], R200 ;  /* 0x00464cc801007387 */ /* 0x0005e80000100800 */
        /* <DEDUP_REMOVED lines=14> */
[----:B------:R-:W-:Y:S04]  /*109c0*/  STL.64 [R1+0x5a8], R170 ;  /* 0x0005a8aa01007387 */ /* 0x000fe80000100a00 */
        /* <DEDUP_REMOVED lines=12> */
[----:B------:R-:W2:Y:S04]  /*10a90*/  LDL.LU R24, [R1+0x4a98] ;  /* 0x004a980001187983 */ /* 0x000ea80000300800 */
[----:B------:R-:W2:Y:S04]  /*10aa0*/  LDL.LU R22, [R1+0x4a94] ;  /* 0x004a940001167983 */ /* 0x000ea80000300800 */
[----:B------:R-:W2:Y:S04]  /*10ab0*/  LDL.LU R20, [R1+0x4a90] ;  /* 0x004a900001147983 */ /* 0x000ea80000300800 */
[----:B------:R-:W2:Y:S04]  /*10ac0*/  LDL.LU.64 R16, [R1+0x4a88] ;  /* 0x004a880001107983 */ /* 0x000ea80000300a00 */
[----:B------:R-:W2:Y:S04]  /*10ad0*/  LDL.LU.64 R12, [R1+0x4a80] ;  /* 0x004a8000010c7983 */ /* 0x000ea80000300a00 */
[----:B------:R-:W2:Y:S04]  /*10ae0*/  LDL.LU R10, [R1+0x4a78] ;  /* 0x004a7800010a7983 */ /* 0x000ea80000300800 */
[----:B------:R-:W2:Y:S04]  /*10af0*/  LDL.LU.64 R8, [R1+0x4a70] ;  /* 0x004a700001087983 */ /* 0x000ea80000300a00 */
[----:B------:R-:W2:Y:S04]  /*10b00*/  LDL.LU.128 R4, [R1+0x4a60] ;  /* 0x004a600001047983 */ /* 0x000ea80000300c00 */
[----:B------:R-:W2:Y:S04]  /*10b10*/  LDL.LU.64 R226, [R1+0x4a58] ;  /* 0x004a580001e27983 */ /* 0x000ea80000300a00 */
[----:B0-----:R-:W2:Y:S04]  /*10b20*/  LDL.LU R224, [R1+0x4a50] ;  /* 0x004a500001e07983 */ /* 0x001ea80000300800 */
[----:B------:R-:W2:Y:S04]  /*10b30*/  LDL.LU.64 R222, [R1+0x4a48] ;  /* 0x004a480001de7983 */ /* 0x000ea80000300a00 */
[----:B------:R-:W2:Y:S04]  /*10b40*/  LDL.LU.64 R212, [R1+0x4920] ;  /* 0x0049200001d47983 */ /* 0x000ea80000300a00 */
[----:B------:R-:W2:Y:S04]  /*10b50*/  LDL.LU.128 R208, [R1+0x47d0] ;  /* 0x0047d00001d07983 */ /* 0x000ea80000300c00 */
[----:B------:R-:W2:Y:S04]  /*10b60*/  LDL.LU.128 R204, [R1+0x4660] ;  /* 0x0046600001cc7983 */ /* 0x000ea80000300c00 */
[----:B------:R-:W2:Y:S04]  /*10b70*/  LDL.LU R202, [R1+0x4650] ;  /* 0x0046500001ca7983 */ /* 0x000ea80000300800 */
[----:B---3--:R-:W-:Y:S04]  /*10b80*/  STL.128 [R1+0x4570], R140 ;  /* 0x0045708c01007387 */ /* 0x008fe80000100c00 */
[----:B----4-:R0:W-:Y:S04]  /*10b90*/  STL.128 [R1+0x45f0], R172 ;  /* 0x0045f0ac01007387 */ /* 0x0101e80000100c00 */
[----:B------:R-:W-:Y:S04]  /*10ba0*/  STL.128 [R1+0x4520], R92 ;  /* 0x0045205c01007387 */ /* 0x000fe80000100c00 */
[----:B--2---:R1:W-:Y:S04]  /*10bb0*/  STL.128 [R1+0x4550], R104 ;  /* 0x0045506801007387 */ /* 0x0043e80000100c00 */
[----:B------:R-:W2:Y:S04]  /*10bc0*/  LDL.LU R200, [R1+0x464c] ;  /* 0x00464c0001c87983 */ /* 0x000ea80000300800 */
[----:B------:R-:W3:Y:S04]  /*10bd0*/  LDL.LU.128 R188, [R1+0x4630] ;  /* 0x0046300001bc7983 */ /* 0x000ee80000300c00 */
[----:B------:R-:W4:Y:S04]  /*10be0*/  LDL.LU.128 R184, [R1+0x4620] ;  /* 0x0046200001b87983 */ /* 0x000f280000300c00 */
[----:B------:R-:W2:Y:S04]  /*10bf0*/  LDL.LU.128 R180, [R1+0x4610] ;  /* 0x0046100001b47983 */ /* 0x000ea80000300c00 */
[----:B------:R-:W3:Y:S04]  /*10c00*/  LDL.LU.128 R176, [R1+0x4600] ;  /* 0x0046000001b07983 */ /* 0x000ee80000300c00 */
[----:B0-----:R-:W4:Y:S04]  /*10c10*/  LDL.LU.128 R172, [R1+0x45f0] ;  /* 0x0045f00001ac7983 */ /* 0x001f280000300c00 */
[----:B------:R-:W4:Y:S04]  /*10c20*/  LDL.LU.128 R168, [R1+0x45e0] ;  /* 0x0045e00001a87983 */ /* 0x000f280000300c00 */
[----:B------:R-:W4:Y:S04]  /*10c30*/  LDL.LU.128 R156, [R1+0x45b0] ;  /* 0x0045b000019c7983 */ /* 0x000f280000300c00 */
[----:B------:R-:W4:Y:S04]  /*10c40*/  LDL.LU.128 R152, [R1+0x45a0] ;  /* 0x0045a00001987983 */ /* 0x000f280000300c00 */
[----:B------:R-:W2:Y:S04]  /*10c50*/  LDL.LU.128 R148, [R1+0x4590] ;  /* 0x0045900001947983 */ /* 0x000ea80000300c00 */
[----:B------:R-:W3:Y:S04]  /*10c60*/  LDL.LU.128 R144, [R1+0x4580] ;  /* 0x0045800001907983 */ /* 0x000ee80000300c00 */
[----:B------:R-:W4:Y:S04]  /*10c70*/  LDL.LU.128 R140, [R1+0x4570] ;  /* 0x00457000018c7983 */ /* 0x000f280000300c00 */
[----:B------:R-:W2:Y:S04]  /*10c80*/  LDL.LU.128 R108, [R1+0x4560] ;  /* 0x00456000016c7983 */ /* 0x000ea80000300c00 */
[----:B-1----:R-:W3:Y:S04]  /*10c90*/  LDL.LU.128 R104, [R1+0x4550] ;  /* 0x0045500001687983 */ /* 0x002ee80000300c00 */
[----:B------:R-:W4:Y:S04]  /*10ca0*/  LDL.LU.128 R100, [R1+0x4540] ;  /* 0x0045400001647983 */ /* 0x000f280000300c00 */
[----:B------:R-:W4:Y:S04]  /*10cb0*/  LDL.LU.128 R96, [R1+0x4530] ;  /* 0x0045300001607983 */ /* 0x000f280000300c00 */
[----:B------:R-:W4:Y:S04]  /*10cc0*/  LDL.LU.128 R92, [R1+0x4520] ;  /* 0x00452000015c7983 */ /* 0x000f280000300c00 */
[----:B------:R-:W4:Y:S04]  /*10cd0*/  LDL.LU.128 R88, [R1+0x4510] ;  /* 0x0045100001587983 */ /* 0x000f280000300c00 */
[----:B------:R-:W4:Y:S04]  /*10ce0*/  LDL.LU.128 R84, [R1+0x4500] ;  /* 0x0045000001547983 */ /* 0x000f280000300c00 */
[----:B------:R-:W4:Y:S04]  /*10cf0*/  LDL.LU.128 R80, [R1+0x44f0] ;  /* 0x0044f00001507983 */ /* 0x000f280000300c00 */
[----:B------:R-:W2:Y:S04]  /*10d00*/  LDL.LU R113, [R1+0x5a4] ;  /* 0x0005a40001717983 */ /* 0x000ea80000300800 */
[----:B------:R-:W2:Y:S04]  /*10d10*/  LDL.LU R114, [R1+0x5a8] ;  /* 0x0005a80001727983 */ /* 0x000ea80000300800 */
[----:B------:R-:W2:Y:S04]  /*10d20*/  LDL.LU R115, [R1+0x5ac] ;  /* 0x0005ac0001737983 */ /* 0x000ea80000300800 */
[----:B------:R-:W-:Y:S04]  /*10d30*/  STL [R1+0x44e8], R198 ;  /* 0x0044e8c601007387 */ /* 0x000fe80000100800 */
[----:B------:R-:W-:Y:S04]  /*10d40*/  STL [R1+0x44e4], R196 ;  /* 0x0044e4c401007387 */ /* 0x000fe80000100800 */
[----:B------:R-:W-:Y:S04]  /*10d50*/  STL [R1+0x44e0], R193 ;  /* 0x0044e0c101007387 */ /* 0x000fe80000100800 */
[----:B------:R0:W-:Y:S04]  /*10d60*/  STL.128 [R1+0x4470], R164 ;  /* 0x004470a401007387 */ /* 0x0001e80000100c00 */
[----:B------:R1:W-:Y:S04]  /*10d70*/  STL.128 [R1+0x4460], R160 ;  /* 0x004460a001007387 */ /* 0x0003e80000100c00 */
[----:B------:R-:W-:Y:S04]  /*10d80*/  STL [R1+0x3bc], R74 ;  /* 0x0003bc4a01007387 */ /* 0x000fe80000100800 */
[----:B------:R-:W-:Y:S04]  /*10d90*/  STL [R1+0x3c0], R76 ;  /* 0x0003c04c01007387 */ /* 0x000fe80000100800 */
[----:B0-----:R-:W3:Y:S04]  /*10da0*/  LDL.128 R164, [R1+0x3a0] ;  /* 0x0003a00001a47983 */ /* 0x001ee80000100c00 */
[----:B-1----:R-:W4:Y:S04]  /*10db0*/  LDL.LU.128 R160, [R1+0x4460] ;  /* 0x0044600001a07983 */ /* 0x002f280000300c00 */
[----:B------:R-:W4:Y:S04]  /*10dc0*/  LDL.LU R193, [R1+0x44e0] ;  /* 0x0044e00001c17983 */ /* 0x000f280000300800 */
[----:B------:R-:W4:Y:S04]  /*10dd0*/  LDL.LU R198, [R1+0x44e8] ;  /* 0x0044e80001c67983 */ /* 0x000f280000300800 */
[----:B------:R-:W4:Y:S04]  /*10de0*/  LDL.LU R196, [R1+0x44e4] ;  /* 0x0044e40001c47983 */ /* 0x000f280000300800 */
[----:B--2---:R0:W-:Y:S04]  /*10df0*/  STL.128 [R1+0x4400], R112 ;  /* 0x0044007001007387 */ /* 0x0041e80000100c00 */
[----:B0-----:R-:W2:Y:S04]  /*10e00*/  LDL.LU.128 R112, [R1+0x4400] ;  /* 0x0044000001707983 */ /* 0x001ea80000300c00 */
[----:B---3--:R-:W-:Y:S01]  /*10e10*/  STL [R1+0x5b4], R165 ;  /* 0x0005b4a501007387 */ /* 0x008fe20000100800 */
[----:B------:R-:W-:-:S03]  /*10e20*/  IMAD.MOV.U32 R116, RZ, RZ, R164 ;  /* 0x000000ffff747224 */ /* 0x000fc600078e00a4 */
[----:B------:R0:W-:Y:S04]  /*10e30*/  STL.64 [R1+0x5b8], R166 ;  /* 0x0005b8a601007387 */ /* 0x0001e80000100a00 */
[----:B----4-:R1:W-:Y:S04]  /*10e40*/  STL.128 [R1+0x42e0], R160 ;  /* 0x0042e0a001007387 */ /* 0x0103e80000100c00 */
[----:B------:R-:W3:Y:S04]  /*10e50*/  LDL.LU R117, [R1+0x5b4] ;  /* 0x0005b40001757983 */ /* 0x000ee80000300800 */
[----:B0-----:R-:W4:Y:S04]  /*10e60*/  LDL.LU.128 R164, [R1+0x4470] ;  /* 0x0044700001a47983 */ /* 0x001f280000300c00 */
[----:B------:R-:W3:Y:S04]  /*10e70*/  LDL.LU R118, [R1+0x5b8] ;  /* 0x0005b80001767983 */ /* 0x000ee80000300800 */
[----:B-1----:R-:W3:Y:S04]  /*10e80*/  LDL.LU.128 R160, [R1+0x42e0] ;  /* 0x0042e00001a07983 */ /* 0x002ee80000300c00 */
[----:B------:R-:W3:Y:S04]  /*10e90*/  LDL.LU R119, [R1+0x5bc] ;  /* 0x0005bc0001777983 */ /* 0x000ee80000300800 */
[----:B------:R0:W-:Y:S04]  /*10ea0*/  STL.128 [R1+0x43f0], R108 ;  /* 0x0043f06c01007387 */ /* 0x0001e80000100c00 */
[----:B------:R1:W-:Y:S04]  /*10eb0*/  STL.128 [R1+0x43e0], R104 ;  /* 0x0043e06801007387 */ /* 0x0003e80000100c00 */
[----:B------:R1:W-:Y:S04]  /*10ec0*/  STL.128 [R1+0x43d0], R100 ;  /* 0x0043d06401007387 */ /* 0x0003e80000100c00 */
[----:B------:R1:W-:Y:S04]  /*10ed0*/  STL.128 [R1+0x43c0], R96 ;  /* 0x0043c06001007387 */ /* 0x0003e80000100c00 */
[----:B------:R1:W-:Y:S04]  /*10ee0*/  STL.128 [R1+0x43b0], R92 ;  /* 0x0043b05c01007387 */ /* 0x0003e80000100c00 */
[----:B------:R1:W-:Y:S04]  /*10ef0*/  STL.128 [R1+0x43a0], R88 ;  /* 0x0043a05801007387 */ /* 0x0003e80000100c00 */
[----:B------:R-:W-:Y:S04]  /*10f00*/  STL [R1+0x3c4], R66 ;  /* 0x0003c44201007387 */ /* 0x000fe80000100800 */
[----:B------:R-:W-:Y:S04]  /*10f10*/  STL [R1+0x3c8], R68 ;  /* 0x0003c84401007387 */ /* 0x000fe80000100800 */
[----:B------:R-:W-:Y:S04]  /*10f20*/  STL [R1+0x3cc], R70 ;  /* 0x0003cc4601007387 */ /* 0x000fe80000100800 */
[----:B------:R1:W-:Y:S04]  /*10f30*/  STL.128 [R1+0x4390], R84 ;  /* 0x0043905401007387 */ /* 0x0003e80000100c00 */
[----:B0-----:R-:W3:Y:S04]  /*10f40*/  LDL.LU.128 R108, [R1+0x43f0] ;  /* 0x0043f000016c7983 */ /* 0x001ee80000300c00 */
[----:B-1----:R-:W3:Y:S04]  /*10f50*/  LDL.LU.128 R104, [R1+0x43e0] ;  /* 0x0043e00001687983 */ /* 0x002ee80000300c00 */
[----:B------:R-:W3:Y:S04]  /*10f60*/  LDL.LU.128 R100, [R1+0x43d0] ;  /* 0x0043d00001647983 */ /* 0x000ee80000300c00 */
[----:B------:R-:W3:Y:S04]  /*10f70*/  LDL.LU.128 R96, [R1+0x43c0] ;  /* 0x0043c00001607983 */ /* 0x000ee80000300c00 */
[----:B------:R-:W3:Y:S04]  /*10f80*/  LDL.LU.128 R92, [R1+0x43b0] ;  /* 0x0043b000015c7983 */ /* 0x000ee80000300c00 */
[----:B------:R-:W3:Y:S04]  /*10f90*/  LDL.LU.128 R88, [R1+0x43a0] ;  /* 0x0043a00001587983 */ /* 0x000ee80000300c00 */
[----:B------:R-:W3:Y:S04]  /*10fa0*/  LDL.LU.128 R84, [R1+0x4390] ;  /* 0x0043900001547983 */ /* 0x000ee80000300c00 */
[----:B------:R0:W-:Y:S04]  /*10fb0*/  STL.128 [R1+0x4380], R80 ;  /* 0x0043805001007387 */ /* 0x0001e80000100c00 */
[----:B------:R1:W-:Y:S04]  /*10fc0*/  STL.64 [R1+0x4378], R78 ;  /* 0x0043784e01007387 */ /* 0x0003e80000100a00 */
[----:B------:R1:W-:Y:S04]  /*10fd0*/  STL.64 [R1+0x4368], R72 ;  /* 0x0043684801007387 */ /* 0x0003e80000100a00 */
[----:B0-----:R-:W3:Y:S04]  /*10fe0*/  LDL.LU.128 R80, [R1+0x4380] ;  /* 0x0043800001507983 */ /* 0x001ee80000300c00 */
[----:B-1----:R-:W3:Y:S04]  /*10ff0*/  LDL.LU.64 R78, [R1+0x4378] ;  /* 0x00437800014e7983 */ /* 0x002ee80000300a00 */
[----:B------:R-:W3:Y:S04]  /*11000*/  LDL.LU.64 R72, [R1+0x4368] ;  /* 0x0043680001487983 */ /* 0x000ee80000300a00 */
[----:B------:R0:W-:Y:S04]  /*11010*/  STL [R1+0x4374], R77 ;  /* 0x0043744d01007387 */ /* 0x0001e80000100800 */
[----:B------:R1:W-:Y:S04]  /*11020*/  STL [R1+0x4370], R75 ;  /* 0x0043704b01007387 */ /* 0x0003e80000100800 */
[----:B0-----:R-:W3:Y:S04]  /*11030*/  LDL.LU R77, [R1+0x4374] ;  /* 0x00437400014d7983 */ /* 0x001ee80000300800 */
[----:B-1----:R-:W3:Y:S04]  /*11040*/  LDL.LU R75, [R1+0x4370] ;  /* 0x00437000014b7983 */ /* 0x002ee80000300800 */
[----:B--2---:R0:W-:Y:S04]  /*11050*/  STL.128 [R1+0x4270], R112 ;  /* 0x0042707001007387 */ /* 0x0041e80000100c00 */
[----:B0-----:R-:W2:Y:S04]  /*11060*/  LDL.LU.128 R112, [R1+0x4270] ;  /* 0x0042700001707983 */ /* 0x001ea80000300c00 */
[----:B----4-:R0:W-:Y:S04]  /*11070*/  STL.128 [R1+0x42f0], R164 ;  /* 0x0042f0a401007387 */ /* 0x0101e80000100c00 */
[----:B---3--:R1:W-:Y:S04]  /*11080*/  STL.128 [R1+0x4160], R160 ;  /* 0x004160a001007387 */ /* 0x0083e80000100c00 */
[----:B0-----:R-:W3:Y:S04]  /*11090*/  LDL.128 R164, [R1+0x3b0] ;  /* 0x0003b00001a47983 */ /* 0x001ee80000100c00 */
[----:B-1----:R-:W4:Y:S04]  /*110a0*/  LDL.128 R160, [R1+0x3c0] ;  /* 0x0003c00001a07983 */ /* 0x002f280000100c00 */
[----:B------:R0:W-:Y:S04]  /*110b0*/  STL.128 [R1+0x4280], R116 ;  /* 0x0042807401007387 */ /* 0x0001e80000100c00 */
[----:B0-----:R-:W4:Y:S04]  /*110c0*/  LDL.LU.128 R116, [R1+0x4280] ;  /* 0x0042800001747983 */ /* 0x001f280000300c00 */
[----:B------:R0:W-:Y:S04]  /*110d0*/  STL.128 [R1+0x4260], R108 ;  /* 0x0042606c01007387 */ /* 0x0001e80000100c00 */
[----:B------:R1:W-:Y:S04]  /*110e0*/  STL.128 [R1+0x4250], R104 ;  /* 0x0042506801007387 */ /* 0x0003e80000100c00 */
[----:B------:R1:W-:Y:S04]  /*110f0*/  STL.128 [R1+0x4240], R100 ;  /* 0x0042406401007387 */ /* 0x0003e80000100c00 */
[----:B------:R1:W-:Y:S04]  /*11100*/  STL.128 [R1+0x4230], R96 ;  /* 0x0042306001007387 */ /* 0x0003e80000100c00 */
[----:B------:R1:W-:Y:S04]  /*11110*/  STL.128 [R1+0x4220], R92 ;  /* 0x0042205c01007387 */ /* 0x0003e80000100c00 */
[----:B------:R1:W-:Y:S04]  /*11120*/  STL.128 [R1+0x4210], R88 ;  /* 0x0042105801007387 */ /* 0x0003e80000100c00 */
[----:B------:R1:W-:Y:S04]  /*11130*/  STL.128 [R1+0x4200], R84 ;  /* 0x0042005401007387 */ /* 0x0003e80000100c00 */
[----:B0-----:R-:W4:Y:S04]  /*11140*/  LDL.LU.128 R108, [R1+0x4260] ;  /* 0x00426000016c7983 */ /* 0x001f280000300c00 */
[----:B-1----:R-:W4:Y:S04]  /*11150*/  LDL.LU.128 R104, [R1+0x4250] ;  /* 0x0042500001687983 */ /* 0x002f280000300c00 */
[----:B------:R-:W4:Y:S04]  /*11160*/  LDL.LU.128 R100, [R1+0x4240] ;  /* 0x0042400001647983 */ /* 0x000f280000300c00 */
[----:B------:R-:W4:Y:S04]  /*11170*/  LDL.LU.128 R96, [R1+0x4230] ;  /* 0x0042300001607983 */ /* 0x000f280000300c00 */
[----:B------:R-:W4:Y:S04]  /*11180*/  LDL.LU.128 R92, [R1+0x4220] ;  /* 0x00422000015c7983 */ /* 0x000f280000300c00 */
[----:B------:R-:W4:Y:S04]  /*11190*/  LDL.LU.128 R88, [R1+0x4210] ;  /* 0x0042100001587983 */ /* 0x000f280000300c00 */
[----:B------:R-:W4:Y:S04]  /*111a0*/  LDL.LU.128 R84, [R1+0x4200] ;  /* 0x0042000001547983 */ /* 0x000f280000300c00 */
[----:B------:R0:W-:Y:S04]  /*111b0*/  STL.128 [R1+0x41f0], R80 ;  /* 0x0041f05001007387 */ /* 0x0001e80000100c00 */
[----:B------:R1:W-:Y:S04]  /*111c0*/  STL.64 [R1+0x41e8], R78 ;  /* 0x0041e84e01007387 */ /* 0x0003e80000100a00 */
[----:B------:R1:W-:Y:S04]  /*111d0*/  STL.64 [R1+0x41d8], R72 ;  /* 0x0041d84801007387 */ /* 0x0003e80000100a00 */
[----:B0-----:R-:W4:Y:S04]  /*111e0*/  LDL.LU.128 R80, [R1+0x41f0] ;  /* 0x0041f00001507983 */ /* 0x001f280000300c00 */
[----:B-1----:R-:W4:Y:S04]  /*111f0*/  LDL.LU.64 R78, [R1+0x41e8] ;  /* 0x0041e800014e7983 */ /* 0x002f280000300a00 */
[----:B------:R-:W4:Y:S04]  /*11200*/  LDL.LU.64 R72, [R1+0x41d8] ;  /* 0x0041d80001487983 */ /* 0x000f280000300a00 */
[----:B------:R0:W-:Y:S04]  /*11210*/  STL [R1+0x41e4], R77 ;  /* 0x0041e44d01007387 */ /* 0x0001e80000100800 */
[----:B------:R1:W-:Y:S04]  /*11220*/  STL [R1+0x41e0], R75 ;  /* 0x0041e04b01007387 */ /* 0x0003e80000100800 */
[----:B------:R1:W-:Y:S04]  /*11230*/  STL [R1+0x41d4], R71 ;  /* 0x0041d44701007387 */ /* 0x0003e80000100800 */
[----:B------:R1:W-:Y:S04]  /*11240*/  STL [R1+0x41d0], R69 ;  /* 0x0041d04501007387 */ /* 0x0003e80000100800 */
[----:B0-----:R-:W4:Y:S04]  /*11250*/  LDL.LU R77, [R1+0x41e4] ;  /* 0x0041e400014d7983 */ /* 0x001f280000300800 */
[----:B-1----:R-:W4:Y:S04]  /*11260*/  LDL.LU R75, [R1+0x41e0] ;  /* 0x0041e000014b7983 */ /* 0x002f280000300800 */
[----:B------:R-:W4:Y:S04]  /*11270*/  LDL.LU R71, [R1+0x41d4] ;  /* 0x0041d40001477983 */ /* 0x000f280000300800 */
[----:B------:R-:W4:Y:S04]  /*11280*/  LDL.LU R69, [R1+0x41d0] ;  /* 0x0041d00001457983 */ /* 0x000f280000300800 */
[----:B--2---:R0:W-:Y:S04]  /*11290*/  STL.128 [R1+0x40e0], R112 ;  /* 0x0040e07001007387 */ /* 0x0041e80000100c00 */
[----:B0-----:R-:W2:Y:S04]  /*112a0*/  LDL.LU.128 R112, [R1+0x40e0] ;  /* 0x0040e00001707983 */ /* 0x001ea80000300c00 */
[----:B---3--:R-:W-:Y:S04]  /*112b0*/  STL [R1+0x5c4], R165 ;  /* 0x0005c4a501007387 */ /* 0x008fe80000100800 */
[----:B------:R-:W-:Y:S04]  /*112c0*/  STL.64 [R1+0x5c8], R166 ;  /* 0x0005c8a601007387 */ /* 0x000fe80000100a00 */
[----:B----4-:R-:W-:Y:S01]  /*112d0*/  STL [R1+0x5d4], R161 ;  /* 0x0005d4a101007387 */ /* 0x010fe20000100800 */
[----:B------:R-:W-:-:S03]  /*112e0*/  IMAD.MOV.U32 R124, RZ, RZ, R160 ;  /* 0x000000ffff7c7224 */ /* 0x000fc600078e00a0 */
[----:B------:R0:W-:Y:S04]  /*112f0*/  STL.64 [R1+0x5d8], R162 ;  /* 0x0005d8a201007387 */ /* 0x0001e80000100a00 */
[----:B------:R-:W3:Y:S04]  /*11300*/  LDL.LU R121, [R1+0x5c4] ;  /* 0x0005c40001797983 */ /* 0x000ee80000300800 */
[----:B------:R-:W3:Y:S04]  /*11310*/  LDL.LU R122, [R1+0x5c8] ;  /* 0x0005c800017a7983 */ /* 0x000ee80000300800 */
[----:B------:R-:W3:Y:S04]  /*11320*/  LDL.LU R123, [R1+0x5cc] ;  /* 0x0005cc00017b7983 */ /* 0x000ee80000300800 */
[----:B0-----:R-:W4:Y:S04]  /*11330*/  LDL.LU.128 R160, [R1+0x4160] ;  /* 0x0041600001a07983 */ /* 0x001f280000300c00 */
[----:B------:R0:W-:Y:S04]  /*11340*/  STL.128 [R1+0x40f0], R116 ;  /* 0x0040f07401007387 */ /* 0x0001e80000100c00 */
[----:B------:R1:W-:Y:S04]  /*11350*/  STL.128 [R1+0x4430], R148 ;  /* 0x0044309401007387 */ /* 0x0003e80000100c00 */
[----:B------:R1:W-:Y:S01]  /*11360*/  STL.128 [R1+0x4420], R144 ;  /* 0x0044209001007387 */ /* 0x0003e20000100c00 */
[----:B------:R-:W-:-:S03]  /*11370*/  IMAD.MOV.U32 R120, RZ, RZ, R164 ;  /* 0x000000ffff787224 */ /* 0x000fc600078e00a4 */
[----:B------:R1:W-:Y:S04]  /*11380*/  STL.128 [R1+0x44b0], R180 ;  /* 0x0044b0b401007387 */ /* 0x0003e80000100c00 */
[----:B0-----:R-:W4:Y:S04]  /*11390*/  LDL.LU.128 R116, [R1+0x40f0] ;  /* 0x0040f00001747983 */ /* 0x001f280000300c00 */
[----:B-1----:R-:W4:Y:S04]  /*113a0*/  LDL.LU.128 R148, [R1+0x4430] ;  /* 0x0044300001947983 */ /* 0x002f280000300c00 */
[----:B------:R-:W4:Y:S04]  /*113b0*/  LDL.LU.128 R144, [R1+0x4420] ;  /* 0x0044200001907983 */ /* 0x000f280000300c00 */
[----:B------:R0:W-:Y:S04]  /*113c0*/  STL.128 [R1+0x44a0], R176 ;  /* 0x0044a0b001007387 */ /* 0x0001e80000100c00 */
[----:B------:R1:W-:Y:S04]  /*113d0*/  STL.128 [R1+0x4490], R172 ;  /* 0x004490ac01007387 */ /* 0x0003e80000100c00 */
[----:B------:R1:W-:Y:S04]  /*113e0*/  STL.128 [R1+0x4480], R168 ;  /* 0x004480a801007387 */ /* 0x0003e80000100c00 */
[----:B------:R1:W-:Y:S04]  /*113f0*/  STL.128 [R1+0x4450], R156 ;  /* 0x0044509c01007387 */ /* 0x0003e80000100c00 */
[----:B------:R1:W-:Y:S04]  /*11400*/  STL.128 [R1+0x4440], R152 ;  /* 0x0044409801007387 */ /* 0x0003e80000100c00 */
[----:B------:R1:W-:Y:S04]  /*11410*/  STL.128 [R1+0x4410], R140 ;  /* 0x0044108c01007387 */ /* 0x0003e80000100c00 */
[----:B------:R-:W4:Y:S04]  /*11420*/  LDL.LU.128 R180, [R1+0x44b0] ;  /* 0x0044b00001b47983 */ /* 0x000f280000300c00 */
[----:B0-----:R-:W4:Y:S04]  /*11430*/  LDL.LU.128 R176, [R1+0x44a0] ;  /* 0x0044a00001b07983 */ /* 0x001f280000300c00 */
[----:B-1----:R-:W4:Y:S04]  /*11440*/  LDL.LU.128 R172, [R1+0x4490] ;  /* 0x0044900001ac7983 */ /* 0x002f280000300c00 */
[----:B------:R-:W4:Y:S04]  /*11450*/  LDL.LU.128 R168, [R1+0x4480] ;  /* 0x0044800001a87983 */ /* 0x000f280000300c00 */
[----:B------:R-:W4:Y:S04]  /*11460*/  LDL.LU.128 R156, [R1+0x4450] ;  /* 0x00445000019c7983 */ /* 0x000f280000300c00 */
[----:B------:R-:W4:Y:S04]  /*11470*/  LDL.LU.128 R152, [R1+0x4440] ;  /* 0x0044400001987983 */ /* 0x000f280000300c00 */
[----:B------:R-:W4:Y:S04]  /*11480*/  LDL.LU.128 R140, [R1+0x4410] ;  /* 0x00441000018c7983 */ /* 0x000f280000300c00 */
[----:B------:R-:W-:Y:S04]  /*11490*/  STL [R1+0x3d0], R60 ;  /* 0x0003d03c01007387 */ /* 0x000fe80000100800 */
[----:B------:R-:W-:Y:S04]  /*114a0*/  STL [R1+0x3d4], R62 ;  /* 0x0003d43e01007387 */ /* 0x000fe80000100800 */
[----:B------:R-:W-:Y:S04]  /*114b0*/  STL [R1+0x3d8], R64 ;  /* 0x0003d84001007387 */ /* 0x000fe80000100800 */
[----:B------:R0:W-:Y:S04]  /*114c0*/  STL.128 [R1+0x40d0], R108 ;  /* 0x0040d06c01007387 */ /* 0x0001e80000100c00 */
[----:B------:R1:W-:Y:S04]  /*114d0*/  STL.128 [R1+0x40c0], R104 ;  /* 0x0040c06801007387 */ /* 0x0003e80000100c00 */
[----:B------:R1:W-:Y:S04]  /*114e0*/  STL.128 [R1+0x40b0], R100 ;  /* 0x0040b06401007387 */ /* 0x0003e80000100c00 */
[----:B------:R1:W-:Y:S04]  /*114f0*/  STL.128 [R1+0x40a0], R96 ;  /* 0x0040a06001007387 */ /* 0x0003e80000100c00 */
[----:B------:R1:W-:Y:S04]  /*11500*/  STL.128 [R1+0x4090], R92 ;  /* 0x0040905c01007387 */ /* 0x0003e80000100c00 */
[----:B------:R1:W-:Y:S04]  /*11510*/  STL.128 [R1+0x4080], R88 ;  /* 0x0040805801007387 */ /* 0x0003e80000100c00 */
[----:B------:R-:W-:Y:S04]  /*11520*/  STL [R1+0x3dc], R54 ;  /* 0x0003dc3601007387 */ /* 0x000fe80000100800 */
[----:B------:R1:W-:Y:S04]  /*11530*/  STL.128 [R1+0x4070], R84 ;  /* 0x0040705401007387 */ /* 0x0003e80000100c00 */
[----:B0-----:R-:W4:Y:S04]  /*11540*/  LDL.LU.128 R108, [R1+0x40d0] ;  /* 0x0040d000016c7983 */ /* 0x001f280000300c00 */
[----:B-1----:R-:W4:Y:S04]  /*11550*/  LDL.LU.128 R104, [R1+0x40c0] ;  /* 0x0040c00001687983 */ /* 0x002f280000300c00 */
[----:B------:R-:W4:Y:S04]  /*11560*/  LDL.LU.128 R100, [R1+0x40b0] ;  /* 0x0040b00001647983 */ /* 0x000f280000300c00 */
[----:B------:R-:W4:Y:S04]  /*11570*/  LDL.LU.128 R96, [R1+0x40a0] ;  /* 0x0040a00001607983 */ /* 0x000f280000300c00 */
[----:B------:R-:W4:Y:S04]  /*11580*/  LDL.LU.128 R92, [R1+0x4090] ;  /* 0x00409000015c7983 */ /* 0x000f280000300c00 */
[----:B------:R-:W4:Y:S04]  /*11590*/  LDL.LU.128 R88, [R1+0x4080] ;  /* 0x0040800001587983 */ /* 0x000f280000300c00 */
[----:B------:R-:W4:Y:S04]  /*115a0*/  LDL.LU R125, [R1+0x5d4] ;  /* 0x0005d400017d7983 */ /* 0x000f280000300800 */
[----:B------:R-:W4:Y:S04]  /*115b0*/  LDL.LU R126, [R1+0x5d8] ;  /* 0x0005d800017e7983 */ /* 0x000f280000300800 */
[----:B------:R-:W4:Y:S04]  /*115c0*/  LDL.LU R127, [R1+0x5dc] ;  /* 0x0005dc00017f7983 */ /* 0x000f280000300800 */
[----:B------:R-:W4:Y:S04]  /*115d0*/  LDL.LU.128 R84, [R1+0x4070] ;  /* 0x0040700001547983 */ /* 0x000f280000300c00 */
[----:B------:R0:W-:Y:S04]  /*115e0*/  STL.128 [R1+0x4060], R80 ;  /* 0x0040605001007387 */ /* 0x0001e80000100c00 */
[----:B------:R1:W-:Y:S04]  /*115f0*/  STL.64 [R1+0x4058], R78 ;  /* 0x0040584e01007387 */ /* 0x0003e80000100a00 */
[----:B------:R1:W-:Y:S04]  /*11600*/  STL.64 [R1+0x4048], R72 ;  /* 0x0040484801007387 */ /* 0x0003e80000100a00 */
[----:B------:R1:W-:Y:S04]  /*11610*/  STL [R1+0x4054], R77 ;  /* 0x0040544d01007387 */ /* 0x0003e80000100800 */
[----:B0-----:R-:W4:Y:S04]  /*11620*/  LDL.LU.128 R80, [R1+0x4060] ;  /* 0x0040600001507983 */ /* 0x001f280000300c00 */
[----:B-1----:R-:W4:Y:S04]  /*11630*/  LDL.LU.64 R78, [R1+0x4058] ;  /* 0x00405800014e7983 */ /* 0x002f280000300a00 */
[----:B------:R-:W4:Y:S04]  /*11640*/  LDL.LU.64 R72, [R1+0x4048] ;  /* 0x0040480001487983 */ /* 0x000f280000300a00 */
[----:B------:R0:W-:Y:S04]  /*11650*/  STL [R1+0x4050], R75 ;  /* 0x0040504b01007387 */ /* 0x0001e80000100800 */
[----:B------:R1:W-:Y:S04]  /*11660*/  STL [R1+0x4044], R71 ;  /* 0x0040444701007387 */ /* 0x0003e80000100800 */
[----:B------:R1:W-:Y:S04]  /*11670*/  STL [R1+0x4040], R69 ;  /* 0x0040404501007387 */ /* 0x0003e80000100800 */
[----:B------:R1:W-:Y:S04]  /*11680*/  STL [R1+0x403c], R67 ;  /* 0x00403c4301007387 */ /* 0x0003e80000100800 */
[----:B------:R1:W-:Y:S04]  /*11690*/  STL [R1+0x4038], R65 ;  /* 0x0040384101007387 */ /* 0x0003e80000100800 */
[----:B------:R1:W-:Y:S04]  /*116a0*/  STL [R1+0x4034], R63 ;  /* 0x0040343f01007387 */ /* 0x0003e80000100800 */
[----:B------:R1:W-:Y:S04]  /*116b0*/  STL [R1+0x4030], R61 ;  /* 0x0040303d01007387 */ /* 0x0003e80000100800 */
[----:B------:R-:W4:Y:S04]  /*116c0*/  LDL.LU R77, [R1+0x4054] ;  /* 0x00405400014d7983 */ /* 0x000f280000300800 */
[----:B0-----:R-:W4:Y:S04]  /*116d0*/  LDL.LU R75, [R1+0x4050] ;  /* 0x00405000014b7983 */ /* 0x001f280000300800 */
[----:B-1----:R-:W4:Y:S04]  /*116e0*/  LDL.LU R71, [R1+0x4044] ;  /* 0x0040440001477983 */ /* 0x002f280000300800 */
[----:B------:R-:W4:Y:S04]  /*116f0*/  LDL.LU R69, [R1+0x4040] ;  /* 0x0040400001457983 */ /* 0x000f280000300800 */
[----:B------:R-:W4:Y:S04]  /*11700*/  LDL.LU R67, [R1+0x403c] ;  /* 0x00403c0001437983 */ /* 0x000f280000300800 */
[----:B------:R-:W4:Y:S04]  /*11710*/  LDL.LU R65, [R1+0x4038] ;  /* 0x0040380001417983 */ /* 0x000f280000300800 */
[----:B------:R-:W4:Y:S04]  /*11720*/  LDL.LU R63, [R1+0x4034] ;  /* 0x00403400013f7983 */ /* 0x000f280000300800 */
[----:B------:R-:W4:Y:S04]  /*11730*/  LDL.LU R61, [R1+0x4030] ;  /* 0x00403000013d7983 */ /* 0x000f280000300800 */
[----:B--2---:R0:W-:Y:S04]  /*11740*/  STL.128 [R1+0x3f40], R112 ;  /* 0x003f407001007387 */ /* 0x0041e80000100c00 */
[----:B------:R1:W-:Y:S04]  /*11750*/  STL.128 [R1+0x44c0], R184 ;  /* 0x0044c0b801007387 */ /* 0x0003e80000100c00 */
[----:B------:R-:W2:Y:S04]  /*11760*/  LDL.LU.128 R164, [R1+0x42f0] ;  /* 0x0042f00001a47983 */ /* 0x000ea80000300c00 */
[----:B0-----:R-:W2:Y:S04]  /*11770*/  LDL.LU.128 R112, [R1+0x3f40] ;  /* 0x003f400001707983 */ /* 0x001ea80000300c00 */
[----:B-1----:R-:W2:Y:S04]  /*11780*/  LDL.LU.128 R184, [R1+0x44c0] ;  /* 0x0044c00001b87983 */ /* 0x002ea80000300c00 */
[----:B---3--:R0:W-:Y:S04]  /*11790*/  STL.128 [R1+0x4100], R120 ;  /* 0x0041007801007387 */ /* 0x0081e80000100c00 */
[----:B----4-:R1:W-:Y:S04]  /*117a0*/  STL.128 [R1+0x3fd0], R160 ;  /* 0x003fd0a001007387 */ /* 0x0103e80000100c00 */
[----:B0-----:R-:W3:Y:S04]  /*117b0*/  LDL.LU.128 R120, [R1+0x4100] ;  /* 0x0041000001787983 */ /* 0x001ee80000300c00 */
[----:B-1----:R-:W4:Y:S04]  /*117c0*/  LDL.128 R160, [R1+0x3d0] ;  /* 0x0003d00001a07983 */ /* 0x002f280000100c00 */
[----:B------:R0:W-:Y:S04]  /*117d0*/  STL.128 [R1+0x3f50], R116 ;  /* 0x003f507401007387 */ /* 0x0001e80000100c00 */
[----:B0-----:R-:W4:Y:S04]  /*117e0*/  LDL.LU.128 R116, [R1+0x3f50] ;  /* 0x003f500001747983 */ /* 0x001f280000300c00 */
[----:B------:R0:W-:Y:S04]  /*117f0*/  STL.128 [R1+0x42b0], R148 ;  /* 0x0042b09401007387 */ /* 0x0001e80000100c00 */
[----:B------:R1:W-:Y:S04]  /*11800*/  STL.128 [R1+0x42a0], R144 ;  /* 0x0042a09001007387 */ /* 0x0003e80000100c00 */
[----:B0-----:R-:W4:Y:S04]  /*11810*/  LDL.LU.128 R148, [R1+0x42b0] ;  /* 0x0042b00001947983 */ /* 0x001f280000300c00 */
[----:B-1----:R-:W4:Y:S04]  /*11820*/  LDL.LU.128 R144, [R1+0x42a0] ;  /* 0x0042a00001907983 */ /* 0x002f280000300c00 */
        /* <DEDUP_REMOVED lines=14> */
[----:B------:R-:W-:Y:S04]  /*11910*/  STL [R1+0x3e0], R56 ;  /* 0x0003e03801007387 */ /* 0x000fe80000100800 */
[----:B------:R-:W-:Y:S04]  /*11920*/  STL [R1+0x3e4], R58 ;  /* 0x0003e43a01007387 */ /* 0x000fe80000100800 */
[----:B------:R0:W-:Y:S04]  /*11930*/  STL.128 [R1+0x3f30], R108 ;  /* 0x003f306c01007387 */ /* 0x0001e80000100c00 */
[----:B------:R1:W-:Y:S04]  /*11940*/  STL.128 [R1+0x3f20], R104 ;  /* 0x003f206801007387 */ /* 0x0003e80000100c00 */
[----:B------:R-:W-:Y:S04]  /*11950*/  STL.128 [R1+0x3f10], R100 ;  /* 0x003f106401007387 */ /* 0x000fe80000100c00 */
[----:B------:R-:W-:Y:S04]  /*11960*/  STL.128 [R1+0x3f00], R96 ;  /* 0x003f006001007387 */ /* 0x000fe80000100c00 */
[----:B------:R-:W-:Y:S04]  /*11970*/  STL.128 [R1+0x3ef0], R92 ;  /* 0x003ef05c01007387 */ /* 0x000fe80000100c00 */
[----:B------:R-:W-:Y:S04]  /*11980*/  STL.128 [R1+0x3ee0], R88 ;  /* 0x003ee05801007387 */ /* 0x000fe80000100c00 */
[----:B------:R-:W-:Y:S04]  /*11990*/  STL [R1+0x3e8], R48 ;  /* 0x0003e83001007387 */ /* 0x000fe80000100800 */
[----:B------:R-:W-:Y:S04]  /*119a0*/  STL [R1+0x3ec], R50 ;  /* 0x0003ec3201007387 */ /* 0x000fe80000100800 */
        /* <DEDUP_REMOVED lines=26> */
[----:B0-----:R-:W4:Y:S04]  /*11b50*/  LDL.LU R77, [R1+0x3eac] ;  /* 0x003eac00014d7983 */ /* 0x001f280000300800 */
[----:B--2---:R0:W-:Y:S04]  /*11b60*/  STL.128 [R1+0x3e30], R112 ;  /* 0x003e307001007387 */ /* 0x0041e80000100c00 */
[----:B-1----:R-:W2:Y:S04]  /*11b70*/  LDL.LU R75, [R1+0x3ea8] ;  /* 0x003ea800014b7983 */ /* 0x002ea80000300800 */
[----:B------:R-:W2:Y:S04]  /*11b80*/  LDL.LU R71, [R1+0x3e9c] ;  /* 0x003e9c0001477983 */ /* 0x000ea80000300800 */
[----:B------:R-:W2:Y:S04]  /*11b90*/  LDL.LU R69, [R1+0x3e98] ;  /* 0x003e980001457983 */ /* 0x000ea80000300800 */
[----:B0-----:R-:W2:Y:S04]  /*11ba0*/  LDL.128 R112, [R1+0x3e0] ;  /* 0x0003e00001707983 */ /* 0x001ea80000100c00 */
[----:B------:R-:W2:Y:S04]  /*11bb0*/  LDL.LU R67, [R1+0x3e94] ;  /* 0x003e940001437983 */ /* 0x000ea80000300800 */
[----:B------:R-:W2:Y:S04]  /*11bc0*/  LDL.LU R65, [R1+0x3e90] ;  /* 0x003e900001417983 */ /* 0x000ea80000300800 */
[----:B------:R-:W2:Y:S04]  /*11bd0*/  LDL.LU R63, [R1+0x3e8c] ;  /* 0x003e8c00013f7983 */ /* 0x000ea80000300800 */
[----:B------:R-:W2:Y:S04]  /*11be0*/  LDL.LU R61, [R1+0x3e88] ;  /* 0x003e8800013d7983 */ /* 0x000ea80000300800 */
[----:B------:R-:W2:Y:S04]  /*11bf0*/  LDL.LU R59, [R1+0x3e84] ;  /* 0x003e8400013b7983 */ /* 0x000ea80000300800 */
[----:B---3--:R0:W-:Y:S04]  /*11c00*/  STL.128 [R1+0x3f60], R120 ;  /* 0x003f607801007387 */ /* 0x0081e80000100c00 */
[----:B----4-:R-:W-:Y:S04]  /*11c10*/  STL [R1+0x5e4], R161 ;  /* 0x0005e4a101007387 */ /* 0x010fe80000100800 */
[----:B------:R-:W-:Y:S04]  /*11c20*/  STL.64 [R1+0x5e8], R162 ;  /* 0x0005e8a201007387 */ /* 0x000fe80000100a00 */
[----:B------:R-:W3:Y:S04]  /*11c30*/  LDL.LU R129, [R1+0x5e4] ;  /* 0x0005e40001817983 */ /* 0x000ee80000300800 */
[----:B0-----:R-:W4:Y:S04]  /*11c40*/  LDL.LU.128 R120, [R1+0x3f60] ;  /* 0x003f600001787983 */ /* 0x001f280000300c00 */
[----:B------:R-:W3:Y:S04]  /*11c50*/  LDL.LU R130, [R1+0x5e8] ;  /* 0x0005e80001827983 */ /* 0x000ee80000300800 */
[----:B------:R-:W3:Y:S04]  /*11c60*/  LDL.LU R131, [R1+0x5ec] ;  /* 0x0005ec0001837983 */ /* 0x000ee80000300800 */
[----:B------:R0:W-:Y:S04]  /*11c70*/  STL.128 [R1+0x3e40], R116 ;  /* 0x003e407401007387 */ /* 0x0001e80000100c00 */
[----:B------:R-:W3:Y:S04]  /*11c80*/  LDL.LU R57, [R1+0x3e80] ;  /* 0x003e800001397983 */ /* 0x000ee80000300800 */
[----:B0-----:R-:W3:Y:S04]  /*11c90*/  LDL.LU.128 R116, [R1+0x3e40] ;  /* 0x003e400001747983 */ /* 0x001ee80000300c00 */
[----:B------:R0:W-:Y:S04]  /*11ca0*/  STL.128 [R1+0x4130], R148 ;  /* 0x0041309401007387 */ /* 0x0001e80000100c00 */
[----:B------:R1:W-:Y:S01]  /*11cb0*/  STL.128 [R1+0x4120], R144 ;  /* 0x0041209001007387 */ /* 0x0003e20000100c00 */
[----:B------:R-:W-:-:S03]  /*11cc0*/  IMAD.MOV.U32 R128, RZ, RZ, R160 ;  /* 0x000000ffff807224 */ /* 0x000fc600078e00a0 */
[----:B------:R1:W-:Y:S04]  /*11cd0*/  STL.128 [R1+0x44d0], R188 ;  /* 0x0044d0bc01007387 */ /* 0x0003e80000100c00 */
[----:B------:R1:W-:Y:S04]  /*11ce0*/  STL.128 [R1+0x4340], R184 ;  /* 0x004340b801007387 */ /* 0x0003e80000100c00 */
[----:B0-----:R-:W3:Y:S04]  /*11cf0*/  LDL.LU.128 R148, [R1+0x4130] ;  /* 0x0041300001947983 */ /* 0x001ee80000300c00 */
[----:B-1----:R-:W3:Y:S04]  /*11d00*/  LDL.LU.128 R144, [R1+0x4120] ;  /* 0x0041200001907983 */ /* 0x002ee80000300c00 */
[----:B------:R-:W-:Y:S04]  /*11d10*/  STL.128 [R1+0x4170], R164 ;  /* 0x004170a401007387 */ /* 0x000fe80000100c00 */
[----:B------:R-:W3:Y:S04]  /*11d20*/  LDL.LU.128 R188, [R1+0x44d0] ;  /* 0x0044d00001bc7983 */ /* 0x000ee80000300c00 */
[----:B------:R0:W-:Y:S04]  /*11d30*/  STL.128 [R1+0x41b0], R180 ;  /* 0x0041b0b401007387 */ /* 0x0001e80000100c00 */
[----:B------:R1:W-:Y:S04]  /*11d40*/  STL.128 [R1+0x41a0], R176 ;  /* 0x0041a0b001007387 */ /* 0x0003e80000100c00 */
[----:B------:R1:W-:Y:S04]  /*11d50*/  STL.128 [R1+0x4190], R172 ;  /* 0x004190ac01007387 */ /* 0x0003e80000100c00 */
[----:B------:R1:W-:Y:S04]  /*11d60*/  STL.128 [R1+0x4180], R168 ;  /* 0x004180a801007387 */ /* 0x0003e80000100c00 */
[----:B------:R1:W-:Y:S04]  /*11d70*/  STL.128 [R1+0x4150], R156 ;  /* 0x0041509c01007387 */ /* 0x0003e80000100c00 */
[----:B------:R1:W-:Y:S04]  /*11d80*/  STL.128 [R1+0x4140], R152 ;  /* 0x0041409801007387 */ /* 0x0003e80000100c00 */
[----:B------:R1:W-:Y:S04]  /*11d90*/  STL.128 [R1+0x4110], R140 ;  /* 0x0041108c01007387 */ /* 0x0003e80000100c00 */
        /* <DEDUP_REMOVED lines=9> */
[----:B------:R-:W-:Y:S04]  /*11e30*/  STL.128 [R1+0x3d20], R28 ;  /* 0x003d201c01007387 */ /* 0x000fe80000100c00 */
[----:B------:R-:W-:Y:S04]  /*11e40*/  STL.128 [R1+0x3d30], R32 ;  /* 0x003d302001007387 */ /* 0x000fe80000100c00 */
[----:B------:R-:W-:Y:S04]  /*11e50*/  STL [R1+0x3d1c], R26 ;  /* 0x003d1c1a01007387 */ /* 0x000fe80000100800 */
        /* <DEDUP_REMOVED lines=8> */
[----:B0-----:R-:W3:Y:S04]  /*11ee0*/  LDL.LU.128 R124, [R1+0x3e60] ;  /* 0x003e6000017c7983 */ /* 0x001ee80000300c00 */
[----:B------:R-:W3:Y:S04]  /*11ef0*/  LDL.LU.128 R108, [R1+0x3e20] ;  /* 0x003e2000016c7983 */ /* 0x000ee80000300c00 */
[----:B------:R-:W3:Y:S04]  /*11f00*/  LDL.LU.128 R104, [R1+0x3e10] ;  /* 0x003e100001687983 */ /* 0x000ee80000300c00 */
[----:B-1----:R-:W3:Y:S04]  /*11f10*/  LDL.LU.128 R100, [R1+0x3e00] ;  /* 0x003e000001647983 */ /* 0x002ee80000300c00 */
[----:B------:R-:W3:Y:S04]  /*11f20*/  LDL.LU.128 R96, [R1+0x3df0] ;  /* 0x003df00001607983 */ /* 0x000ee80000300c00 */
[----:B------:R-:W3:Y:S04]  /*11f30*/  LDL.LU.128 R92, [R1+0x3de0] ;  /* 0x003de000015c7983 */ /* 0x000ee80000300c00 */
[----:B------:R-:W3:Y:S04]  /*11f40*/  LDL.LU.128 R88, [R1+0x3dd0] ;  /* 0x003dd00001587983 */ /* 0x000ee80000300c00 */
[----:B------:R-:W3:Y:S04]  /*11f50*/  LDL.LU.128 R84, [R1+0x3dc0] ;  /* 0x003dc00001547983 */ /* 0x000ee80000300c00 */
[----:B------:R0:W-:Y:S04]  /*11f60*/  STL [R1+0x3d18], R24 ;  /* 0x003d181801007387 */ /* 0x0001e80000100800 */
[----:B------:R1:W-:Y:S04]  /*11f70*/  STL [R1+0x3d14], R22 ;  /* 0x003d141601007387 */ /* 0x0003e80000100800 */
[----:B------:R1:W-:Y:S04]  /*11f80*/  STL [R1+0x3d10], R20 ;  /* 0x003d101401007387 */ /* 0x0003e80000100800 */
[----:B------:R1:W-:Y:S04]  /*11f90*/  STL [R1+0x3cf8], R10 ;  /* 0x003cf80a01007387 */ /* 0x0003e80000100800 */
[----:B------:R-:W3:Y:S04]  /*11fa0*/  LDL.LU.128 R28, [R1+0x3d20] ;  /* 0x003d2000011c7983 */ /* 0x000ee80000300c00 */
[----:B------:R-:W3:Y:S04]  /*11fb0*/  LDL.LU.128 R32, [R1+0x3d30] ;  /* 0x003d300001207983 */ /* 0x000ee80000300c00 */
[----:B------:R-:W3:Y:S04]  /*11fc0*/  LDL.LU R26, [R1+0x3d1c] ;  /* 0x003d1c00011a7983 */ /* 0x000ee80000300800 */
[----:B0-----:R-:W3:Y:S04]  /*11fd0*/  LDL.LU R24, [R1+0x3d18] ;  /* 0x003d180001187983 */ /* 0x001ee80000300800 */
[----:B-1----:R-:W3:Y:S04]  /*11fe0*/  LDL.LU R22, [R1+0x3d14] ;  /* 0x003d140001167983 */ /* 0x002ee80000300800 */
[----:B------:R-:W3:Y:S04]  /*11ff0*/  LDL.LU R20, [R1+0x3d10] ;  /* 0x003d100001147983 */ /* 0x000ee80000300800 */
[----:B------:R-:W3:Y:S04]  /*12000*/  LDL.LU R10, [R1+0x3cf8] ;  /* 0x003cf800010a7983 */ /* 0x000ee80000300800 */
[----:B------:R0:W-:Y:S04]  /*12010*/  STL.128 [R1+0x3db0], R80 ;  /* 0x003db05001007387 */ /* 0x0001e80000100c00 */
[----:B------:R1:W-:Y:S04]  /*12020*/  STL.64 [R1+0x3da8], R78 ;  /* 0x003da84e01007387 */ /* 0x0003e80000100a00 */
[----:B------:R1:W-:Y:S01]  /*12030*/  STL.64 [R1+0x3d98], R72 ;  /* 0x003d984801007387 */ /* 0x0003e20000100a00 */
[----:B--2---:R-:W-:-:S03]  /*12040*/  IMAD.MOV.U32 R132, RZ, RZ, R112 ;  /* 0x000000ffff847224 */ /* 0x004fc600078e0070 */
[----:B------:R-:W-:Y:S01]  /*12050*/  STL [R1+0x3f0], R52 ;  /* 0x0003f03401007387 */ /* 0x000fe20000100800 */
[----:B------:R-:W-:Y:S02]  /*12060*/  IMAD.MOV.U32 R133, RZ, RZ, R113 ;  /* 0x000000ffff857224 */ /* 0x000fe400078e0071 */
[----:B------:R-:W-:Y:S01]  /*12070*/  IMAD.MOV.U32 R134, RZ, RZ, R114 ;  /* 0x000000ffff867224 */ /* 0x000fe200078e0072 */
[----:B0-----:R-:W2:Y:S01]  /*12080*/  LDL.LU.128 R80, [R1+0x3db0] ;  /* 0x003db00001507983 */ /* 0x001ea20000300c00 */
[----:B------:R-:W-:-:S03]  /*12090*/  IMAD.MOV.U32 R135, RZ, RZ, R115 ;  /* 0x000000ffff877224 */ /* 0x000fc600078e0073 */
[----:B------:R-:W2:Y:S04]  /*120a0*/  LDL.LU.128 R112, [R1+0x3e30] ;  /* 0x003e300001707983 */ /* 0x000ea80000300c00 */
[----:B-1----:R-:W2:Y:S04]  /*120b0*/  LDL.LU.64 R78, [R1+0x3da8] ;  /* 0x003da800014e7983 */ /* 0x002ea80000300a00 */
[----:B------:R-:W2:Y:S04]  /*120c0*/  LDL.LU.64 R72, [R1+0x3d98] ;  /* 0x003d980001487983 */ /* 0x000ea80000300a00 */
[----:B------:R-:W-:Y:S04]  /*120d0*/  STL [R1+0x3f4], R42 ;  /* 0x0003f42a01007387 */ /* 0x000fe80000100800 */
[----:B------:R-:W-:Y:S04]  /*120e0*/  STL [R1+0x3f8], R44 ;  /* 0x0003f82c01007387 */ /* 0x000fe80000100800 */
[----:B------:R-:W-:Y:S04]  /*120f0*/  STL [R1+0x3fc], R46 ;  /* 0x0003fc2e01007387 */ /* 0x000fe80000100800 */
[----:B------:R-:W-:Y:S04]  /*12100*/  STL [R1+0x3da4], R77 ;  /* 0x003da44d01007387 */ /* 0x000fe80000100800 */
[----:B------:R-:W-:Y:S04]  /*12110*/  STL [R1+0x3da0], R75 ;  /* 0x003da04b01007387 */ /* 0x000fe80000100800 */
[----:B----4-:R0:W-:Y:S04]  /*12120*/  STL.128 [R1+0x3e50], R120 ;  /* 0x003e507801007387 */ /* 0x0101e80000100c00 */
[----:B------:R-:W-:Y:S04]  /*12130*/  STL [R1+0x3d90], R71 ;  /* 0x003d904701007387 */ /* 0x000fe80000100800 */
[----:B---3--:R1:W-:Y:S04]  /*12140*/  STL.128 [R1+0x3e70], R128 ;  /* 0x003e708001007387 */ /* 0x0083e80000100c00 */
[----:B------:R3:W-:Y:S04]  /*12150*/  STL [R1+0x3d8c], R69 ;  /* 0x003d8c4501007387 */ /* 0x0007e80000100800 */
[----:B0-----:R-:W4:Y:S04]  /*12160*/  LDL.LU.128 R120, [R1+0x3e50] ;  /* 0x003e500001787983 */ /* 0x001f280000300c00 */
[----:B------:R0:W-:Y:S04]  /*12170*/  STL [R1+0x3d88], R67 ;  /* 0x003d884301007387 */ /* 0x0001e80000100800 */
[----:B-1----:R-:W4:Y:S04]  /*12180*/  LDL.LU.128 R128, [R1+0x3e70] ;  /* 0x003e700001807983 */ /* 0x002f280000300c00 */
        /* <DEDUP_REMOVED lines=12> */
[----:B------:R1:W-:Y:S04]  /*12250*/  STL.64 [R1+0x3d50], R40 ;  /* 0x003d502801007387 */ /* 0x0003e80000100a00 */
[----:B------:R1:W-:Y:S04]  /*12260*/  STL.128 [R1+0x3d40], R36 ;  /* 0x003d402401007387 */ /* 0x0003e80000100c00 */
[----:B------:R1:W-:Y:S04]  /*12270*/  STL.128 [R1+0x3ca0], R116 ;  /* 0x003ca07401007387 */ /* 0x0003e80000100c00 */
[----:B------:R-:W4:Y:S04]  /*12280*/  LDL.LU R77, [R1+0x3da4] ;  /* 0x003da400014d7983 */ /* 0x000f280000300800 */
[----:B------:R-:W4:Y:S04]  /*12290*/  LDL.LU R75, [R1+0x3da0] ;  /* 0x003da000014b7983 */ /* 0x000f280000300800 */
[----:B------:R-:W4:Y:S04]  /*122a0*/  LDL.LU R71, [R1+0x3d90] ;  /* 0x003d900001477983 */ /* 0x000f280000300800 */
[----:B---3--:R-:W3:Y:S04]  /*122b0*/  LDL.LU R69, [R1+0x3d8c] ;  /* 0x003d8c0001457983 */ /* 0x008ee80000300800 */
        /* <DEDUP_REMOVED lines=13> */
[----:B------:R-:W3:Y:S04]  /*12390*/  LDL.LU.64 R40, [R1+0x3d50] ;  /* 0x003d500001287983 */ /* 0x000ee80000300a00 */
[----:B------:R-:W3:Y:S04]  /*123a0*/  LDL.LU.128 R36, [R1+0x3d40] ;  /* 0x003d400001247983 */ /* 0x000ee80000300c00 */
[----:B------:R-:W3:Y:S04]  /*123b0*/  LDL.128 R116, [R1+0x3f0] ;  /* 0x0003f00001747983 */ /* 0x000ee80000100c00 */
[----:B------:R0:W-:Y:S04]  /*123c0*/  STL.64 [R1+0x3d00], R12 ;  /* 0x003d000c01007387 */ /* 0x0001e80000100a00 */
[----:B------:R1:W-:Y:S04]  /*123d0*/  STL.128 [R1+0x3fa0], R148 ;  /* 0x003fa09401007387 */ /* 0x0003e80000100c00 */
[----:B------:R1:W-:Y:S04]  /*123e0*/  STL.128 [R1+0x3f90], R144 ;  /* 0x003f909001007387 */ /* 0x0003e80000100c00 */
[----:B0-----:R-:W3:Y:S04]  /*123f0*/  LDL.LU.64 R12, [R1+0x3d00] ;  /* 0x003d0000010c7983 */ /* 0x001ee80000300a00 */
[----:B------:R0:W-:Y:S04]  /*12400*/  STL [R1+0x4360], R193 ;  /* 0x004360c101007387 */ /* 0x0001e80000100800 */
[----:B-1----:R-:W3:Y:S04]  /*12410*/  LDL.LU.128 R148, [R1+0x3fa0] ;  /* 0x003fa00001947983 */ /* 0x002ee80000300c00 */
        /* <DEDUP_REMOVED lines=11> */
[----:B------:R2:W-:Y:S04]  /*124d0*/  STL.64 [R1+0x3d08], R16 ;  /* 0x003d081001007387 */ /* 0x0005e80000100a00 */
[----:B------:R2:W-:Y:S04]  /*124e0*/  STL.64 [R1+0x3cf0], R8 ;  /* 0x003cf00801007387 */ /* 0x0005e80000100a00 */
[----:B------:R2:W-:Y:S04]  /*124f0*/  STL.128 [R1+0x3ce0], R4 ;  /* 0x003ce00401007387 */ /* 0x0005e80000100c00 */
[----:B0-----:R-:W3:Y:S04]  /*12500*/  LDL.LU R193, [R1+0x4360] ;  /* 0x0043600001c17983 */ /* 0x001ee80000300800 */
        /* <DEDUP_REMOVED lines=9> */
[----:B--2---:R-:W2:Y:S04]  /*125a0*/  LDL.LU.128 R152, [R1+0x3fb0] ;  /* 0x003fb00001987983 */ /* 0x004ea80000300c00 */
[----:B------:R-:W2:Y:S04]  /*125b0*/  LDL.LU.128 R140, [R1+0x3f80] ;  /* 0x003f8000018c7983 */ /* 0x000ea80000300c00 */
[----:B------:R-:W2:Y:S04]  /*125c0*/  LDL.LU.64 R16, [R1+0x3d08] ;  /* 0x003d080001107983 */ /* 0x000ea80000300a00 */
[----:B------:R-:W2:Y:S04]  /*125d0*/  LDL.LU.64 R8, [R1+0x3cf0] ;  /* 0x003cf00001087983 */ /* 0x000ea80000300a00 */
[----:B------:R-:W2:Y:S04]  /*125e0*/  LDL.LU.128 R4, [R1+0x3ce0] ;  /* 0x003ce00001047983 */ /* 0x000ea80000300c00 */
[----:B------:R-:W-:Y:S04]  /*125f0*/  STL.128 [R1+0x3cc0], R124 ;  /* 0x003cc07c01007387 */ /* 0x000fe80000100c00 */
[----:B------:R-:W-:Y:S04]  /*12600*/  STL.128 [R1+0x3c90], R112 ;  /* 0x003c907001007387 */ /* 0x000fe80000100c00 */
[----:B----4-:R-:W-:Y:S04]  /*12610*/  STL.128 [R1+0x3cb0], R120 ;  /* 0x003cb07801007387 */ /* 0x010fe80000100c00 */
        /* <DEDUP_REMOVED lines=10> */
[----:B------:R4:W-:Y:S04]  /*126c0*/  STL [R1+0x3b8c], R26 ;  /* 0x003b8c1a01007387 */ /* 0x0009e80000100800 */
[----:B------:R4:W-:Y:S04]  /*126d0*/  STL [R1+0x3b88], R24 ;  /* 0x003b881801007387 */ /* 0x0009e80000100800 */
[----:B------:R4:W-:Y:S04]  /*126e0*/  STL [R1+0x3b84], R22 ;  /* 0x003b841601007387 */ /* 0x0009e80000100800 */
[----:B------:R4:W-:Y:S04]  /*126f0*/  STL [R1+0x3b80], R20 ;  /* 0x003b801401007387 */ /* 0x0009e80000100800 */
[----:B------:R4:W-:Y:S04]  /*12700*/  STL [R1+0x3b68], R10 ;  /* 0x003b680a01007387 */ /* 0x0009e80000100800 */
[----:B0-----:R-:W2:Y:S04]  /*12710*/  LDL.LU.128 R28, [R1+0x3b90] ;  /* 0x003b9000011c7983 */ /* 0x001ea80000300c00 */
[----:B-1----:R-:W2:Y:S04]  /*12720*/  LDL.LU.128 R32, [R1+0x3ba0] ;  /* 0x003ba00001207983 */ /* 0x002ea80000300c00 */
[----:B----4-:R-:W4:Y:S04]  /*12730*/  LDL.LU R26, [R1+0x3b8c] ;  /* 0x003b8c00011a7983 */ /* 0x010f280000300800 */
[----:B------:R-:W4:Y:S04]  /*12740*/  LDL.LU R24, [R1+0x3b88] ;  /* 0x003b880001187983 */ /* 0x000f280000300800 */
[----:B------:R-:W4:Y:S04]  /*12750*/  LDL.LU R22, [R1+0x3b84] ;  /* 0x003b840001167983 */ /* 0x000f280000300800 */
[----:B------:R-:W4:Y:S04]  /*12760*/  LDL.LU R20, [R1+0x3b80] ;  /* 0x003b800001147983 */ /* 0x000f280000300800 */
[----:B------:R-:W4:Y:S04]  /*12770*/  LDL.LU R10, [R1+0x3b68] ;  /* 0x003b6800010a7983 */ /* 0x000f280000300800 */
[----:B------:R-:W4:Y:S04]  /*12780*/  LDL.LU.128 R92, [R1+0x3c40] ;  /* 0x003c4000015c7983 */ /* 0x000f280000300c00 */
[----:B------:R0:W-:Y:S04]  /*12790*/  STL.128 [R1+0x3c10], R80 ;  /* 0x003c105001007387 */ /* 0x0001e80000100c00 */
[----:B------:R1:W-:Y:S04]  /*127a0*/  STL.64 [R1+0x3c08], R78 ;  /* 0x003c084e01007387 */ /* 0x0003e80000100a00 */
[----:B------:R1:W-:Y:S04]  /*127b0*/  STL.64 [R1+0x3bf8], R72 ;  /* 0x003bf84801007387 */ /* 0x0003e80000100a00 */
[----:B------:R-:W4:Y:S04]  /*127c0*/  LDL.LU.128 R88, [R1+0x3c30] ;  /* 0x003c300001587983 */ /* 0x000f280000300c00 */
[----:B------:R-:W4:Y:S04]  /*127d0*/  LDL.LU.128 R84, [R1+0x3c20] ;  /* 0x003c200001547983 */ /* 0x000f280000300c00 */
[----:B0-----:R-:W4:Y:S04]  /*127e0*/  LDL.LU.128 R80, [R1+0x3c10] ;  /* 0x003c100001507983 */ /* 0x001f280000300c00 */
[----:B-1----:R-:W4:Y:S04]  /*127f0*/  LDL.LU.64 R78, [R1+0x3c08] ;  /* 0x003c0800014e7983 */ /* 0x002f280000300a00 */
[----:B------:R-:W4:Y:S04]  /*12800*/  LDL.LU.64 R72, [R1+0x3bf8] ;  /* 0x003bf80001487983 */ /* 0x000f280000300a00 */
[----:B------:R0:W-:Y:S04]  /*12810*/  STL [R1+0x3c04], R77 ;  /* 0x003c044d01007387 */ /* 0x0001e80000100800 */
[----:B------:R1:W-:Y:S04]  /*12820*/  STL [R1+0x3c00], R75 ;  /* 0x003c004b01007387 */ /* 0x0003e80000100800 */
[----:B------:R1:W-:Y:S04]  /*12830*/  STL [R1+0x3bf4], R71 ;  /* 0x003bf44701007387 */ /* 0x0003e80000100800 */
[----:B---3--:R3:W-:Y:S04]  /*12840*/  STL [R1+0x3bf0], R69 ;  /* 0x003bf04501007387 */ /* 0x0087e80000100800 */
[----:B------:R3:W-:Y:S04]  /*12850*/  STL [R1+0x3bec], R67 ;  /* 0x003bec4301007387 */ /* 0x0007e80000100800 */
[----:B------:R3:W-:Y:S01]  /*12860*/  STL [R1+0x3be8], R65 ;  /* 0x003be84101007387 */ /* 0x0007e20000100800 */
[----:B------:R-:W-:-:S02]  /*12870*/  IMAD.MOV.U32 R136, RZ, RZ, R116 ;  /* 0x000000ffff887224 */ /* 0x000fc400078e0074 */
[----:B------:R-:W-:Y:S01]  /*12880*/  IMAD.MOV.U32 R137, RZ, RZ, R117 ;  /* 0x000000ffff897224 */ /* 0x000fe200078e0075 */
[----:B------:R3:W-:Y:S01]  /*12890*/  STL [R1+0x3be4], R63 ;  /* 0x003be43f01007387 */ /* 0x0007e20000100800 */
[----:B------:R-:W-:Y:S02]  /*128a0*/  IMAD.MOV.U32 R138, RZ, RZ, R118 ;  /* 0x000000ffff8a7224 */ /* 0x000fe400078e0076 */
[----:B------:R-:W-:Y:S01]  /*128b0*/  IMAD.MOV.U32 R139, RZ, RZ, R119 ;  /* 0x000000ffff8b7224 */ /* 0x000fe200078e0077 */
        /* <DEDUP_REMOVED lines=13> */
[----:B------:R-:W4:Y:S04]  /*12990*/  LDL.LU.128 R128, [R1+0x3cd0] ;  /* 0x003cd00001807983 */ /* 0x000f280000300c00 */
        /* <DEDUP_REMOVED lines=8> */
[----:B0-----:R-:W4:Y:S04]  /*12a20*/  LDL.LU R77, [R1+0x3c04] ;  /* 0x003c0400014d7983 */ /* 0x001f280000300800 */
[----:B-1----:R-:W4:Y:S04]  /*12a30*/  LDL.LU R75, [R1+0x3c00] ;  /* 0x003c0000014b7983 */ /* 0x002f280000300800 */
[----:B------:R-:W4:Y:S04]  /*12a40*/  LDL.LU R71, [R1+0x3bf4] ;  /* 0x003bf40001477983 */ /* 0x000f280000300800 */
[----:B---3--:R-:W3:Y:S04]  /*12a50*/  LDL.LU R69, [R1+0x3bf0] ;  /* 0x003bf00001457983 */ /* 0x008ee80000300800 */
        /* <DEDUP_REMOVED lines=16> */
[----:B------:R0:W-:Y:S04]  /*12b60*/  STL.64 [R1+0x3b70], R12 ;  /* 0x003b700c01007387 */ /* 0x0001e80000100a00 */
[----:B------:R1:W-:Y:S04]  /*12b70*/  STL.128 [R1+0x3b10], R148 ;  /* 0x003b109401007387 */ /* 0x0003e80000100c00 */
[----:B------:R1:W-:Y:S04]  /*12b80*/  STL.128 [R1+0x3b00], R144 ;  /* 0x003b009001007387 */ /* 0x0003e80000100c00 */
[----:B0-----:R-:W3:Y:S04]  /*12b90*/  LDL.LU.64 R12, [R1+0x3b70] ;  /* 0x003b7000010c7983 */ /* 0x001ee80000300a00 */
[----:B-1----:R-:W3:Y:S04]  /*12ba0*/  LDL.LU.128 R148, [R1+0x3b10] ;  /* 0x003b100001947983 */ /* 0x002ee80000300c00 */
[----:B------:R-:W3:Y:S04]  /*12bb0*/  LDL.LU.128 R144, [R1+0x3b00] ;  /* 0x003b000001907983 */ /* 0x000ee80000300c00 */
[----:B--2---:R0:W-:Y:S04]  /*12bc0*/  STL.64 [R1+0x3b78], R16 ;  /* 0x003b781001007387 */ /* 0x0041e80000100a00 */
[----:B------:R1:W-:Y:S04]  /*12bd0*/  STL.64 [R1+0x3b60], R8 ;  /* 0x003b600801007387 */ /* 0x0003e80000100a00 */
[----:B------:R-:W-:Y:S04]  /*12be0*/  STL [R1+0x400], R36 ;  /* 0x0004002401007387 */ /* 0x000fe80000100800 */
[----:B------:R-:W-:Y:S04]  /*12bf0*/  STL [R1+0x404], R38 ;  /* 0x0004042601007387 */ /* 0x000fe80000100800 */
[----:B------:R-:W-:Y:S04]  /*12c00*/  STL [R1+0x408], R40 ;  /* 0x0004082801007387 */ /* 0x000fe80000100800 */
[----:B0-----:R-:W2:Y:S04]  /*12c10*/  LDL.LU.64 R16, [R1+0x3b78] ;  /* 0x003b780001107983 */ /* 0x001ea80000300a00 */
[----:B-1----:R-:W2:Y:S04]  /*12c20*/  LDL.LU.64 R8, [R1+0x3b60] ;  /* 0x003b600001087983 */ /* 0x002ea80000300a00 */
[----:B------:R0:W-:Y:S04]  /*12c30*/  STL.128 [R1+0x3b20], R152 ;  /* 0x003b209801007387 */ /* 0x0001e80000100c00 */
[----:B------:R-:W-:Y:S04]  /*12c40*/  STL [R1+0x40c], R30 ;  /* 0x00040c1e01007387 */ /* 0x000fe80000100800 */
[----:B------:R1:W-:Y:S04]  /*12c50*/  STL.128 [R1+0x3b50], R4 ;  /* 0x003b500401007387 */ /* 0x0003e80000100c00 */
[----:B------:R-:W-:Y:S04]  /*12c60*/  STL.128 [R1+0x3b40], R160 ;  /* 0x003b40a001007387 */ /* 0x000fe80000100c00 */
[----:B------:R1:W-:Y:S04]  /*12c70*/  STL.128 [R1+0x3b30], R156 ;  /* 0x003b309c01007387 */ /* 0x0003e80000100c00 */
[----:B------:R-:W-:Y:S04]  /*12c80*/  STL [R1+0x410], R32 ;  /* 0x0004102001007387 */ /* 0x000fe80000100800 */
[----:B------:R-:W-:Y:S04]  /*12c90*/  STL [R1+0x414], R34 ;  /* 0x0004142201007387 */ /* 0x000fe80000100800 */
[----:B0-----:R-:W2:Y:S04]  /*12ca0*/  LDL.128 R152, [R1+0x400] ;  /* 0x0004000001987983 */ /* 0x001ea80000100c00 */
[----:B----4-:R-:W-:Y:S04]  /*12cb0*/  STL [R1+0x418], R24 ;  /* 0x0004181801007387 */ /* 0x010fe80000100800 */
[----:B------:R-:W-:Y:S04]  /*12cc0*/  STL [R1+0x41c], R26 ;  /* 0x00041c1a01007387 */ /* 0x000fe80000100800 */
[----:B------:R-:W-:Y:S04]  /*12cd0*/  STL [R1+0x420], R28 ;  /* 0x0004201c01007387 */ /* 0x000fe80000100800 */
[----:B------:R-:W-:Y:S04]  /*12ce0*/  STL [R1+0x424], R10 ;  /* 0x0004240a01007387 */ /* 0x000fe80000100800 */
[----:B------:R-:W-:Y:S04]  /*12cf0*/  STL [R1+0x428], R20 ;  /* 0x0004281401007387 */ /* 0x000fe80000100800 */
[----:B------:R-:W-:Y:S04]  /*12d00*/  STL [R1+0x42c], R22 ;  /* 0x00042c1601007387 */ /* 0x000fe80000100800 */
[----:B-1----:R-:W4:Y:S04]  /*12d10*/  LDL.LU.128 R4, [R1+0x3b50] ;  /* 0x003b500001047983 */ /* 0x002f280000300c00 */
[----:B------:R0:W-:Y:S04]  /*12d20*/  STL.128 [R1+0x3a30], R92 ;  /* 0x003a305c01007387 */ /* 0x0001e80000100c00 */
[----:B------:R-:W4:Y:S04]  /*12d30*/  LDL.128 R156, [R1+0x410] ;  /* 0x00041000019c7983 */ /* 0x000f280000100c00 */
[----:B------:R-:W4:Y:S04]  /*12d40*/  LDL.128 R160, [R1+0x420] ;  /* 0x0004200001a07983 */ /* 0x000f280000100c00 */
[----:B------:R1:W-:Y:S04]  /*12d50*/  STL.128 [R1+0x3af0], R140 ;  /* 0x003af08c01007387 */ /* 0x0003e80000100c00 */
[----:B------:R1:W-:Y:S04]  /*12d60*/  STL.128 [R1+0x3a20], R88 ;  /* 0x003a205801007387 */ /* 0x0003e80000100c00 */
[----:B0-----:R-:W4:Y:S04]  /*12d70*/  LDL.LU.128 R92, [R1+0x3a30] ;  /* 0x003a3000015c7983 */ /* 0x001f280000300c00 */
[----:B------:R0:W-:Y:S04]  /*12d80*/  STL.128 [R1+0x3a10], R84 ;  /* 0x003a105401007387 */ /* 0x0001e80000100c00 */
[----:B------:R0:W-:Y:S04]  /*12d90*/  STL.128 [R1+0x3a00], R80 ;  /* 0x003a005001007387 */ /* 0x0001e80000100c00 */
[----:B------:R0:W-:Y:S04]  /*12da0*/  STL.64 [R1+0x39f8], R78 ;  /* 0x0039f84e01007387 */ /* 0x0001e80000100a00 */
[----:B------:R0:W-:Y:S04]  /*12db0*/  STL.64 [R1+0x39e8], R72 ;  /* 0x0039e84801007387 */ /* 0x0001e80000100a00 */
[----:B-1----:R-:W4:Y:S04]  /*12dc0*/  LDL.LU.128 R140, [R1+0x3af0] ;  /* 0x003af000018c7983 */ /* 0x002f280000300c00 */
[----:B------:R-:W4:Y:S04]  /*12dd0*/  LDL.LU.128 R88, [R1+0x3a20] ;  /* 0x003a200001587983 */ /* 0x000f280000300c00 */
[----:B0-----:R-:W4:Y:S04]  /*12de0*/  LDL.LU.128 R84, [R1+0x3a10] ;  /* 0x003a100001547983 */ /* 0x001f280000300c00 */
[----:B------:R-:W4:Y:S04]  /*12df0*/  LDL.LU.128 R80, [R1+0x3a00] ;  /* 0x003a000001507983 */ /* 0x000f280000300c00 */
[----:B------:R-:W4:Y:S04]  /*12e00*/  LDL.LU.64 R78, [R1+0x39f8] ;  /* 0x0039f800014e7983 */ /* 0x000f280000300a00 */
[----:B------:R-:W4:Y:S04]  /*12e10*/  LDL.LU.64 R72, [R1+0x39e8] ;  /* 0x0039e80001487983 */ /* 0x000f280000300a00 */
        /* <DEDUP_REMOVED lines=14> */
[----:B---3--:R3:W-:Y:S04]  /*12f00*/  STL [R1+0x39e0], R69 ;  /* 0x0039e04501007387 */ /* 0x0087e80000100800 */
        /* <DEDUP_REMOVED lines=28> */
[----:B------:R-:W4:Y:S04]  /*130d0*/  LDL.LU R75, [R1+0x39f0] ;  /* 0x0039f000014b7983 */ /* 0x000f280000300800 */
        /* <DEDUP_REMOVED lines=17> */
[----:B------:R-:W3:Y:S01]  /*131f0*/  LDL.LU R37, [R1+0x39a0] ;  /* 0x0039a00001257983 */ /* 0x000ee20000300800 */
[----:B------:R-:W0:Y:S01]  /*13200*/  S2R R225, SR_TID.X ;  /* 0x0000000000e17919 */ /* 0x000e220000002100 */
[----:B------:R-:W-:Y:S01]  /*13210*/  FMUL.FTZ R13, R0, R13 ;  /* 0x0000000d000d7220 */ /* 0x000fe20000410000 */
[----:B------:R-:W-:-:S03]  /*13220*/  FMUL.FTZ R197, R12, R0 ;  /* 0x000000000cc57220 */ /* 0x000fc60000410000 */
        /* <DEDUP_REMOVED lines=8> */
[----:B------:R-:W-:Y:S01]  /*132b0*/  MUFU.EX2 R221, R221 ;  /* 0x000000dd00dd7308 */ /* 0x000fe20000000800 */
[----:B0-----:R-:W-:-:S05]  /*132c0*/  SHF.R.U32.HI R225, RZ, 0x7, R225 ;  /* 0x00000007ffe17819 */ /* 0x001fca00000116e1 */
[----:B------:R-:W-:Y:S02]  /*132d0*/  VIADD R225, R225, 0x8 ;  /* 0x00000008e1e17836 */ /* 0x000fe40000000000 */
[----:B------:R-:W0:Y:S08]  /*132e0*/  MUFU.EX2 R220, R220 ;  /* 0x000000dc00dc7308 */ /* 0x000e300000000800 */
[----:B------:R-:W-:Y:S08]  /*132f0*/  MUFU.EX2 R219, R219 ;  /* 0x000000db00db7308 */ /* 0x000ff00000000800 */
[----:B------:R-:W-:Y:S08]  /*13300*/  MUFU.EX2 R218, R218 ;  /* 0x000000da00da7308 */ /* 0x000ff00000000800 */
[----:B------:R-:W-:Y:S08]  /*13310*/  MUFU.EX2 R217, R217 ;  /* 0x000000d900d97308 */ /* 0x000ff00000000800 */
[----:B------:R-:W1:Y:S08]  /*13320*/  MUFU.EX2 R216, R216 ;  /* 0x000000d800d87308 */ /* 0x000e700000000800 */
[----:B------:R-:W-:Y:S08]  /*13330*/  MUFU.EX2 R215, R215 ;  /* 0x000000d700d77308 */ /* 0x000ff00000000800 */
[----:B------:R-:W1:Y:S01]  /*13340*/  MUFU.EX2 R214, R214 ;  /* 0x000000d600d67308 */ /* 0x000e620000000800 */
[----:B--2---:R-:W-:Y:S01]  /*13350*/  ISETP.NE.U32.AND P0, PT, R8, RZ, PT ;  /* 0x000000ff0800720c */ /* 0x004fe20003f05070 */
[----:B------:R-:W-:-:S02]  /*13360*/  IMAD R16, R9, 0xc00, R16 ;  /* 0x00000c0009107824 */ /* 0x000fc400078e0210 */
[----:B------:R-:W-:Y:S02]  /*13370*/  IMAD.MOV.U32 R27, RZ, RZ, R152 ;  /* 0x000000ffff1b7224 */ /* 0x000fe400078e0098 */
[----:B------:R-:W-:Y:S02]  /*13380*/  IMAD.MOV.U32 R25, RZ, RZ, R153 ;  /* 0x000000ffff197224 */ /* 0x000fe400078e0099 */
[----:B------:R-:W-:Y:S02]  /*13390*/  IMAD.MOV.U32 R74, RZ, RZ, R193 ;  /* 0x000000ffff4a7224 */ /* 0x000fe400078e00c1 */
[----:B------:R-:W-:Y:S02]  /*133a0*/  IMAD.MOV.U32 R23, RZ, RZ, R154 ;  /* 0x000000ffff177224 */ /* 0x000fe400078e009a */
[----:B------:R-:W-:Y:S02]  /*133b0*/  IMAD.MOV.U32 R21, RZ, RZ, R155 ;  /* 0x000000ffff157224 */ /* 0x000fe400078e009b */
[----:B----4-:R-:W-:-:S02]  /*133c0*/  IMAD.MOV.U32 R19, RZ, RZ, R156 ;  /* 0x000000ffff137224 */ /* 0x010fc400078e009c */
[----:B------:R-:W-:Y:S02]  /*133d0*/  IMAD.MOV.U32 R18, RZ, RZ, R157 ;  /* 0x000000ffff127224 */ /* 0x000fe400078e009d */
[----:B------:R-:W-:Y:S02]  /*133e0*/  IMAD.MOV.U32 R15, RZ, RZ, R158 ;  /* 0x000000ffff0f7224 */ /* 0x000fe400078e009e */
[----:B------:R-:W-:Y:S02]  /*133f0*/  IMAD.MOV.U32 R14, RZ, RZ, R159 ;  /* 0x000000ffff0e7224 */ /* 0x000fe400078e009f */
[----:B------:R-:W-:Y:S02]  /*13400*/  IMAD.MOV.U32 R11, RZ, RZ, R160 ;  /* 0x000000ffff0b7224 */ /* 0x000fe400078e00a0 */
[----:B------:R-:W-:Y:S02]  /*13410*/  IMAD.MOV.U32 R10, RZ, RZ, R161 ;  /* 0x000000ffff0a7224 */ /* 0x000fe400078e00a1 */
[----:B------:R-:W-:-:S02]  /*13420*/  IMAD.MOV.U32 R3, RZ, RZ, R162 ;  /* 0x000000ffff037224 */ /* 0x000fc400078e00a2 */
[----:B------:R-:W-:Y:S02]  /*13430*/  IMAD.MOV.U32 R2, RZ, RZ, R163 ;  /* 0x000000ffff027224 */ /* 0x000fe400078e00a3 */
[----:B------:R-:W-:Y:S02]  /*13440*/  IMAD.MOV.U32 R203, RZ, RZ, R7 ;  /* 0x000000ffffcb7224 */ /* 0x000fe400078e0007 */
[----:B------:R-:W-:Y:S02]  /*13450*/  IMAD.MOV.U32 R201, RZ, RZ, R6 ;  /* 0x000000ffffc97224 */ /* 0x000fe400078e0006 */
[----:B------:R-:W-:Y:S02]  /*13460*/  IMAD.MOV.U32 R199, RZ, RZ, R5 ;  /* 0x000000ffffc77224 */ /* 0x000fe400078e0005 */
[----:B------:R-:W-:Y:S02]  /*13470*/  IMAD.MOV.U32 R44, RZ, RZ, R94 ;  /* 0x000000ffff2c7224 */ /* 0x000fe400078e005e */
[----:B------:R-:W-:Y:S01]  /*13480*/  IMAD.MOV.U32 R46, RZ, RZ, R92 ;  /* 0x000000ffff2e7224 */ /* 0x000fe200078e005c */
[----:B------:R-:W-:Y:S01]  /*13490*/  R2UR UR6, R16 ;  /* 0x00000000100672ca */ /* 0x000fe200000e0000 */
[----:B------:R-:W-:Y:S01]  /*134a0*/  IMAD.MOV.U32 R38, RZ, RZ, R88 ;  /* 0x000000ffff267224 */ /* 0x000fe200078e0058 */
[----:B------:R-:W-:Y:S01]  /*134b0*/  R2UR UR7, R17 ;  /* 0x00000000110772ca */ /* 0x000fe200000e0000 */
[----:B------:R-:W-:-:S02]  /*134c0*/  IMAD.MOV.U32 R48, RZ, RZ, R90 ;  /* 0x000000ffff307224 */ /* 0x000fc400078e005a */
        /* <DEDUP_REMOVED lines=18> */
[----:B------:R-:W-:Y:S01]  /*135f0*/  IMAD.MOV.U32 R76, RZ, RZ, R205 ;  /* 0x000000ffff4c7224 */ /* 0x000fe200078e00cd */
[----:B0-----:R-:W-:Y:S01]  /*13600*/  F2FP.BF16.F32.PACK_AB R192, R220, R221 ;  /* 0x000000dddcc0723e */ /* 0x001fe200000010ff */
[----:B------:R-:W-:Y:S01]  /*13610*/  IMAD.MOV.U32 R92, RZ, RZ, R141 ;  /* 0x000000ffff5c7224 */ /* 0x000fe200078e008d */
[----:B-1----:R-:W-:Y:S01]  /*13620*/  F2FP.BF16.F32.PACK_AB R193, R216, R217 ;  /* 0x000000d9d8c1723e */ /* 0x002fe200000010ff */
[----:B------:R-:W-:Y:S01]  /*13630*/  IMAD.MOV.U32 R94, RZ, RZ, R140 ;  /* 0x000000ffff5e7224 */ /* 0x000fe200078e008c */
[----:B------:R-:W-:Y:S01]  /*13640*/  F2FP.BF16.F32.PACK_AB R194, R218, R219 ;  /* 0x000000dbdac2723e */ /* 0x000fe200000010ff */
[----:B------:R-:W-:Y:S01]  /*13650*/  IMAD.MOV.U32 R28, RZ, RZ, R74 ;  /* 0x000000ffff1c7224 */ /* 0x000fe200078e004a */
[----:B------:R-:W-:Y:S01]  /*13660*/  F2FP.BF16.F32.PACK_AB R195, R214, R215 ;  /* 0x000000d7d6c3723e */ /* 0x000fe200000010ff */
[----:B------:R-:W-:Y:S01]  /*13670*/  IMAD.MOV.U32 R88, RZ, RZ, R143 ;  /* 0x000000ffff587224 */ /* 0x000fe200078e008f */
[----:B------:R-:W-:Y:S01]  /*13680*/  VOTEU.ANY UP0, P0 ;  /* 0x00000000003f7886 */ /* 0x000fe20000000100 */
[----:B------:R-:W-:Y:S01]  /*13690*/  IMAD.MOV.U32 R90, RZ, RZ, R142 ;  /* 0x000000ffff5a7224 */ /* 0x000fe200078e008e */
[----:B------:R0:W-:Y:S01]  /*136a0*/  STL.128 [R1+0x3910], R184 ;  /* 0x003910b801007387 */ /* 0x0001e20000100c00 */
[----:B------:R-:W-:-:S02]  /*136b0*/  IMAD.MOV.U32 R140, RZ, RZ, R27 ;  /* 0x000000ffff8c7224 */ /* 0x000fc400078e001b */
[----:B------:R-:W-:Y:S01]  /*136c0*/  IMAD.MOV.U32 R141, RZ, RZ, R25 ;  /* 0x000000ffff8d7224 */ /* 0x000fe200078e0019 */
[----:B------:R1:W-:Y:S01]  /*136d0*/  STL.128 [R1+0x3900], R180 ;  /* 0x003900b401007387 */ /* 0x0003e20000100c00 */
[----:B------:R-:W-:Y:S02]  /*136e0*/  IMAD.MOV.U32 R72, RZ, RZ, R207 ;  /* 0x000000ffff487224 */ /* 0x000fe400078e00cf */
[----:B------:R-:W-:Y:S01]  /*136f0*/  IMAD.MOV.U32 R74, RZ, RZ, R206 ;  /* 0x000000ffff4a7224 */ /* 0x000fe200078e00ce */
[----:B------:R-:W2:Y:S01]  /*13700*/  LDL.LU.128 R156, [R1+0x3b30] ;  /* 0x003b3000019c7983 */ /* 0x000ea20000300c00 */
[----:B------:R-:W-:Y:S02]  /*13710*/  IMAD.MOV.U32 R78, RZ, RZ, R204 ;  /* 0x000000ffff4e7224 */ /* 0x000fe400078e00cc */
[----:B------:R-:W-:Y:S01]  /*13720*/  IMAD.MOV.U32 R80, RZ, RZ, R202 ;  /* 0x000000ffff507224 */ /* 0x000fe200078e00ca */
[----:B------:R-:W4:Y:S01]  /*13730*/  LDL.LU.128 R152, [R1+0x3b20] ;  /* 0x003b200001987983 */ /* 0x000f220000300c00 */
[----:B------:R-:W-:-:S02]  /*13740*/  IMAD.MOV.U32 R82, RZ, RZ, R200 ;  /* 0x000000ffff527224 */ /* 0x000fc400078e00c8 */
[----:B------:R-:W-:Y:S01]  /*13750*/  IMAD.MOV.U32 R84, RZ, RZ, R198 ;  /* 0x000000ffff547224 */ /* 0x000fe200078e00c6 */
[----:B0-----:R-:W2:Y:S01]  /*13760*/  LDL.LU.128 R184, [R1+0x3910] ;  /* 0x0039100001b87983 */ /* 0x001ea20000300c00 */
[----:B------:R-:W-:Y:S02]  /*13770*/  IMAD.MOV.U32 R86, RZ, RZ, R196 ;  /* 0x000000ffff567224 */ /* 0x000fe400078e00c4 */
[----:B------:R-:W-:Y:S01]  /*13780*/  IMAD.MOV.U32 R142, RZ, RZ, R23 ;  /* 0x000000ffff8e7224 */ /* 0x000fe200078e0017 */
[----:B------:R-:W4:Y:S01]  /*13790*/  LDL.LU.128 R160, [R1+0x3b40] ;  /* 0x003b400001a07983 */ /* 0x000f220000300c00 */
        /* <DEDUP_REMOVED lines=11> */
[----:B------:R-:W-:Y:S01]  /*13850*/  IMAD.MOV.U32 R25, RZ, RZ, R199 ;  /* 0x000000ffff197224 */ /* 0x000fe200078e00c7 */
[----:B------:R0:W-:Y:S06]  /*13860*/  BAR.SYNC.DEFER_BLOCKING R225, 0x100 ;  /* 0x000400e10000751d */ /* 0x0001ec0000010000 */
[----:B---3--:R-:W-:-:S06]  /*13870*/  WARPGROUP.ARRIVE ;  /* 0x00000000000079c5 */ /* 0x008fcc0000000000 */
[----:B------:R-:W-:Y:S03]  /*13880*/  HGMMA.64x256x16.F32.BF16 R24, R192, gdesc[UR4].tnspB, R24, UP0, gsb0 ;  /* 0x43e00004c0187df0 */ /* 0x000fe6000b801818 */
[----:B------:R-:W-:Y:S02]  /*13890*/  WARPGROUP.DEPBAR.LE gsb0, 0x0 ;  /* 0x00008000000079c5 */ /* 0x000fe40000010000 */
[----:B------:R-:W-:Y:S04]  /*138a0*/  STL [R1+0x58c], R107 ;  /* 0x00058c6b01007387 */ /* 0x000fe80000100800 */
[----:B------:R-:W-:Y:S04]  /*138b0*/  STL [R1+0x588], R106 ;  /* 0x0005886a01007387 */ /* 0x000fe80000100800 */
[----:B------:R-:W-:Y:S04]  /*138c0*/  STL [R1+0x584], R105 ;  /* 0x0005846901007387 */ /* 0x000fe80000100800 */
[----:B------:R-:W-:Y:S04]  /*138d0*/  STL [R1+0x580], R104 ;  /* 0x0005806801007387 */ /* 0x000fe80000100800 */
[----:B-1----:R-:W3:Y:S04]  /*138e0*/  LDL.128 R180, [R1+0x580] ;  /* 0x0005800001b47983 */ /* 0x002ee80000100c00 */
[----:B------:R1:W-:Y:S04]  /*138f0*/  STL [R1+0x574], R101 ;  /* 0x0005746501007387 */ /* 0x0003e80000100800 */
[----:B------:R0:W-:Y:S04]  /*13900*/  STL [R1+0x570], R100 ;  /* 0x0005706401007387 */ /* 0x0001e80000100800 */
[----:B-1----:R-:W4:Y:S04]  /*13910*/  LDL.LU R101, [R1+0x588] ;  /* 0x0005880001657983 */ /* 0x002f280000300800 */
[----:B0-----:R-:W4:Y:S01]  /*13920*/  LDL.LU R100, [R1+0x584] ;  /* 0x0005840001647983 */ /* 0x001f220000300800 */
[----:B------:R-:W-:-:S02]  /*13930*/  VIADD R4, R16, 0x80 ;  /* 0x0000008010047836 */ /* 0x000fc40000000000 */
[----:B------:R-:W-:Y:S01]  /*13940*/  IMAD.MOV.U32 R107, RZ, RZ, R31 ;  /* 0x000000ffff6b7224 */ /* 0x000fe200078e001f */
[----:B------:R-:W-:Y:S01]  /*13950*/  STL [R1+0x578], R102 ;  /* 0x0005786601007387 */ /* 0x000fe20000100800 */
[----:B------:R-:W-:Y:S02]  /*13960*/  IMAD.MOV.U32 R106, RZ, RZ, R30 ;  /* 0x000000ffff6a7224 */ /* 0x000fe400078e001e */
[----:B------:R-:W-:Y:S01]  /*13970*/  IMAD.MOV.U32 R105, RZ, RZ, R29 ;  /* 0x000000ffff697224 */ /* 0x000fe200078e001d */
[----:B------:R-:W-:Y:S01]  /*13980*/  STL [R1+0x59c], R111 ;  /* 0x00059c6f01007387 */ /* 0x000fe20000100800 */
[----:B------:R-:W-:-:S03]  /*13990*/  IMAD.MOV.U32 R104, RZ, RZ, R28 ;  /* 0x000000ffff687224 */ /* 0x000fc600078e001c */
[----:B------:R-:W-:Y:S04]  /*139a0*/  STL [R1+0x598], R110 ;  /* 0x0005986e01007387 */ /* 0x000fe80000100800 */
[----:B------:R-:W-:Y:S04]  /*139b0*/  STL [R1+0x594], R109 ;  /* 0x0005946d01007387 */ /* 0x000fe80000100800 */
[----:B------:R-:W-:Y:S04]  /*139c0*/  STL [R1+0x590], R108 ;  /* 0x0005906c01007387 */ /* 0x000fe80000100800 */
[----:B------:R-:W-:Y:S04]  /*139d0*/  STL [R1+0x57c], R103 ;  /* 0x00057c6701007387 */ /* 0x000fe80000100800 */
[----:B------:R0:W-:Y:S04]  /*139e0*/  STL.128 [R1+0x38f0], R176 ;  /* 0x0038f0b001007387 */ /* 0x0001e80000100c00 */
[----:B--2---:R1:W-:Y:S01]  /*139f0*/  STL.128 [R1+0x3810], R184 ;  /* 0x003810b801007387 */ /* 0x0043e20000100c00 */
[----:B------:R-:W-:Y:S01]  /*13a00*/  R2UR UR6, R4 ;  /* 0x00000000040672ca */ /* 0x000fe200000e0000 */
[----:B------:R-:W-:-:S02]  /*13a10*/  IMAD.MOV.U32 R20, RZ, RZ, R24 ;  /* 0x000000ffff147224 */ /* 0x000fc400078e0018 */
[----:B------:R2:W-:Y:S01]  /*13a20*/  STL.128 [R1+0x38e0], R172 ;  /* 0x0038e0ac01007387 */ /* 0x0005e20000100c00 */
[----:B------:R-:W-:Y:S02]  /*13a30*/  IMAD.MOV.U32 R24, RZ, RZ, R105 ;  /* 0x000000ffff187224 */ /* 0x000fe400078e0069 */
[----:B------:R-:W-:Y:S01]  /*13a40*/  IMAD.MOV.U32 R4, RZ, RZ, R104 ;  /* 0x000000ffff047224 */ /* 0x000fe200078e0068 */
[----:B------:R2:W-:Y:S04]  /*13a50*/  STL.128 [R1+0x240], R104 ;  /* 0x0002406801007387 */ /* 0x0005e80000100c00 */
[----:B0-----:R-:W4:Y:S04]  /*13a60*/  LDL.LU.128 R176, [R1+0x570] ;  /* 0x0005700001b07983 */ /* 0x001f280000300c00 */
[----:B-1----:R-:W4:Y:S01]  /*13a70*/  LDL.128 R184, [R1+0x590] ;  /* 0x0005900001b87983 */ /* 0x002f220000100c00 */
[----:B--2---:R-:W-:-:S03]  /*13a80*/  IMAD.MOV.U32 R175, RZ, RZ, R99 ;  /* 0x000000ffffaf7224 */ /* 0x004fc600078e0063 */
[----:B------:R-:W2:Y:S04]  /*13a90*/  LDL.LU R103, [R1+0x590] ;  /* 0x0005900001677983 */ /* 0x000ea80000300800 */
[----:B------:R-:W2:Y:S04]  /*13aa0*/  LDL.LU R99, [R1+0x580] ;  /* 0x0005800001637983 */ /* 0x000ea80000300800 */
[----:B------:R-:W2:Y:S04]  /*13ab0*/  LDL.LU R105, [R1+0x598] ;  /* 0x0005980001697983 */ /* 0x000ea80000300800 */
[----:B------:R-:W2:Y:S01]  /*13ac0*/  LDL.LU R104, [R1+0x594] ;  /* 0x0005940001687983 */ /* 0x000ea20000300800 */
[----:B---3--:R-:W-:-:S05]  /*13ad0*/  IMAD.MOV.U32 R102, RZ, RZ, R183 ;  /* 0x000000ffff667224 */ /* 0x008fca00078e00b7 */
[----:B------:R0:W-:Y:S04]  /*13ae0*/  STL [R1+0x3798], R102 ;  /* 0x0037986601007387 */ /* 0x0001e80000100800 */
[----:B0-----:R-:W3:Y:S04]  /*13af0*/  LDL.LU R102, [R1+0x3798] ;  /* 0x0037980001667983 */ /* 0x001ee80000300800 */
[----:B----4-:R0:W-:Y:S04]  /*13b00*/  STL.64 [R1+0x3790], R100 ;  /* 0x0037906401007387 */ /* 0x0101e80000100a00 */
[----:B0-----:R-:W3:Y:S01]  /*13b10*/  LDL.LU.64 R100, [R1+0x3790] ;  /* 0x0037900001647983 */ /* 0x001ee20000300a00 */
        /* <DEDUP_REMOVED lines=11> */
[----:B------:R-:W-:Y:S08]  /*13bd0*/  MUFU.EX2 R210, R210 ;  /* 0x000000d200d27308 */ /* 0x000ff00000000800 */
[----:B------:R-:W-:Y:S08]  /*13be0*/  MUFU.EX2 R209, R209 ;  /* 0x000000d100d17308 */ /* 0x000ff00000000800 */
[----:B------:R-:W1:Y:S08]  /*13bf0*/  MUFU.EX2 R208, R208 ;  /* 0x000000d000d07308 */ /* 0x000e700000000800 */
[----:B------:R-:W-:Y:S08]  /*13c00*/  MUFU.EX2 R207, R207 ;  /* 0x000000cf00cf7308 */ /* 0x000ff00000000800 */
[----:B------:R-:W4:Y:S01]  /*13c10*/  MUFU.EX2 R206, R206 ;  /* 0x000000ce00ce7308 */ /* 0x000f220000000800 */
[----:B0-----:R-:W-:-:S02]  /*13c20*/  F2FP.BF16.F32.PACK_AB R152, R212, R213 ;  /* 0x000000d5d498723e */ /* 0x001fc400000010ff */
[----:B-1----:R-:W-:Y:S02]  /*13c30*/  F2FP.BF16.F32.PACK_AB R153, R208, R209 ;  /* 0x000000d1d099723e */ /* 0x002fe400000010ff */
[----:B------:R-:W-:Y:S01]  /*13c40*/  F2FP.BF16.F32.PACK_AB R154, R210, R211 ;  /* 0x000000d3d29a723e */ /* 0x000fe200000010ff */
[----:B------:R0:W-:Y:S01]  /*13c50*/  STL [R1+0xcd0], R12 ;  /* 0x000cd00c01007387 */ /* 0x0001e20000100800 */
[----:B------:R-:W-:Y:S02]  /*13c60*/  IMAD.MOV.U32 R7, RZ, RZ, R151 ;  /* 0x000000ffff077224 */ /* 0x000fe400078e0097 */
[----:B------:R-:W-:Y:S01]  /*13c70*/  IMAD.MOV.U32 R8, RZ, RZ, R150 ;  /* 0x000000ffff087224 */ /* 0x000fe200078e0096 */
[----:B------:R1:W-:Y:S01]  /*13c80*/  STL [R1+0x5ac], R115 ;  /* 0x0005ac7301007387 */ /* 0x0003e20000100800 */
[----:B------:R-:W-:Y:S01]  /*13c90*/  IMAD.MOV.U32 R9, RZ, RZ, R149 ;  /* 0x000000ffff097224 */ /* 0x000fe200078e0095 */
[----:B----4-:R-:W-:Y:S02]  /*13ca0*/  F2FP.BF16.F32.PACK_AB R155, R206, R207 ;  /* 0x000000cfce9b723e */ /* 0x010fe400000010ff */
[----:B------:R4:W-:Y:S01]  /*13cb0*/  STL [R1+0x5a8], R114 ;  /* 0x0005a87201007387 */ /* 0x0009e20000100800 */
[----:B------:R-:W-:-:S02]  /*13cc0*/  IMAD.MOV.U32 R10, RZ, RZ, R148 ;  /* 0x000000ffff0a7224 */ /* 0x000fc400078e0094 */
[----:B------:R-:W-:Y:S01]  /*13cd0*/  IMAD.MOV.U32 R11, RZ, RZ, R147 ;  /* 0x000000ffff0b7224 */ /* 0x000fe200078e0093 */
[----:B------:R4:W-:Y:S01]  /*13ce0*/  STL [R1+0x5a4], R113 ;  /* 0x0005a47101007387 */ /* 0x0009e20000100800 */
[----:B0-----:R-:W-:Y:S02]  /*13cf0*/  IMAD.MOV.U32 R12, RZ, RZ, R146 ;  /* 0x000000ffff0c7224 */ /* 0x001fe400078e0092 */
[----:B------:R-:W-:Y:S01]  /*13d00*/  IMAD.MOV.U32 R14, RZ, RZ, R145 ;  /* 0x000000ffff0e7224 */ /* 0x000fe200078e0091 */
[----:B------:R0:W-:Y:S01]  /*13d10*/  STL [R1+0x5a0], R112 ;  /* 0x0005a07001007387 */ /* 0x0001e20000100800 */
[----:B------:R-:W-:Y:S02]  /*13d20*/  IMAD.MOV.U32 R15, RZ, RZ, R144 ;  /* 0x000000ffff0f7224 */ /* 0x000fe400078e0090 */
[----:B------:R-:W-:Y:S01]  /*13d30*/  IMAD.MOV.U32 R18, RZ, RZ, R143 ;  /* 0x000000ffff127224 */ /* 0x000fe200078e008f */
[----:B------:R-:W-:Y:S01]  /*13d40*/  STL [R1+0x5dc], R127 ;  /* 0x0005dc7f01007387 */ /* 0x000fe20000100800 */
[----:B------:R-:W-:-:S02]  /*13d50*/  IMAD.MOV.U32 R19, RZ, RZ, R142 ;  /* 0x000000ffff137224 */ /* 0x000fc400078e008e */
[----:B------:R-:W-:Y:S01]  /*13d60*/  IMAD.MOV.U32 R21, RZ, RZ, R141 ;  /* 0x000000ffff157224 */ /* 0x000fe200078e008d */
[----:B------:R-:W-:Y:S01]  /*13d70*/  STL [R1+0x5d8], R126 ;  /* 0x0005d87e01007387 */ /* 0x000fe20000100800 */
[----:B------:R-:W-:Y:S02]  /*13d80*/  IMAD.MOV.U32 R22, RZ, RZ, R140 ;  /* 0x000000ffff167224 */ /* 0x000fe400078e008c */
[----:B------:R-:W-:Y:S01]  /*13d90*/  IMAD.MOV.U32 R23, RZ, RZ, R139 ;  /* 0x000000ffff177224 */ /* 0x000fe200078e008b */
[----:B------:R-:W-:Y:S01]  /*13da0*/  STL [R1+0x5d4], R125 ;  /* 0x0005d47d01007387 */ /* 0x000fe20000100800 */
        /* <DEDUP_REMOVED lines=16> */
[----:B-1----:R-:W-:Y:S01]  /*13eb0*/  IMAD.MOV.U32 R115, RZ, RZ, R39 ;  /* 0x000000ffff737224 */ /* 0x002fe200078e0027 */
[----:B------:R-:W-:Y:S01]  /*13ec0*/  STL [R1+0x5bc], R119 ;  /* 0x0005bc7701007387 */ /* 0x000fe20000100800 */
[----:B----4-:R-:W-:Y:S02]  /*13ed0*/  IMAD.MOV.U32 R114, RZ, RZ, R38 ;  /* 0x000000ffff727224 */ /* 0x010fe400078e0026 */
[----:B------:R-:W-:Y:S01]  /*13ee0*/  IMAD.MOV.U32 R113, RZ, RZ, R37 ;  /* 0x000000ffff717224 */ /* 0x000fe200078e0025 */
[----:B------:R-:W-:Y:S01]  /*13ef0*/  STL [R1+0x5b8], R118 ;  /* 0x0005b87601007387 */ /* 0x000fe20000100800 */
[----:B0-----:R-:W-:-:S02]  /*13f00*/  IMAD.MOV.U32 R112, RZ, RZ, R36 ;  /* 0x000000ffff707224 */ /* 0x001fc400078e0024 */
[----:B------:R-:W-:Y:S01]  /*13f10*/  IMAD.MOV.U32 R174, RZ, RZ, R98 ;  /* 0x000000ffffae7224 */ /* 0x000fe200078e0062 */
[----:B------:R-:W-:Y:S01]  /*13f20*/  STL [R1+0x5b4], R117 ;  /* 0x0005b47501007387 */ /* 0x000fe20000100800 */
[----:B------:R-:W-:Y:S02]  /*13f30*/  IMAD.MOV.U32 R173, RZ, RZ, R97 ;  /* 0x000000ffffad7224 */ /* 0x000fe400078e0061 */
[----:B------:R-:W-:Y:S01]  /*13f40*/  IMAD.MOV.U32 R172, RZ, RZ, R96 ;  /* 0x000000ffffac7224 */ /* 0x000fe200078e0060 */
[----:B------:R-:W-:Y:S01]  /*13f50*/  STL [R1+0x5b0], R116 ;  /* 0x0005b07401007387 */ /* 0x000fe20000100800 */
[----:B------:R-:W-:Y:S02]  /*13f60*/  IMAD.MOV.U32 R159, RZ, RZ, R83 ;  /* 0x000000ffff9f7224 */ /* 0x000fe400078e0053 */
[----:B------:R-:W-:Y:S01]  /*13f70*/  IMAD.MOV.U32 R158, RZ, RZ, R82 ;  /* 0x000000ffff9e7224 */ /* 0x000fe200078e0052 */
[----:B------:R0:W-:Y:S01]  /*13f80*/  STL.128 [R1+0x38d0], R168 ;  /* 0x0038d0a801007387 */ /* 0x0001e20000100c00 */
[----:B------:R-:W-:-:S02]  /*13f90*/  IMAD.MOV.U32 R157, RZ, RZ, R81 ;  /* 0x000000ffff9d7224 */ /* 0x000fc400078e0051 */
[----:B------:R-:W-:Y:S01]  /*13fa0*/  IMAD.MOV.U32 R156, RZ, RZ, R80 ;  /* 0x000000ffff9c7224 */ /* 0x000fe200078e0050 */
[----:B------:R1:W-:Y:S01]  /*13fb0*/  STL.128 [R1+0x38c0], R164 ;  /* 0x0038c0a401007387 */ /* 0x0003e20000100c00 */
[----:B------:R-:W-:Y:S02]  /*13fc0*/  IMAD.MOV.U32 R151, RZ, RZ, R75 ;  /* 0x000000ffff977224 */ /* 0x000fe400078e004b */
[----:B------:R-:W-:Y:S01]  /*13fd0*/  IMAD.MOV.U32 R150, RZ, RZ, R74 ;  /* 0x000000ffff967224 */ /* 0x000fe200078e004a */
[----:B------:R4:W-:Y:S01]  /*13fe0*/  STL.128 [R1+0x38b0], R160 ;  /* 0x0038b0a001007387 */ /* 0x0009e20000100c00 */
[----:B------:R-:W-:Y:S02]  /*13ff0*/  IMAD.MOV.U32 R149, RZ, RZ, R73 ;  /* 0x000000ffff957224 */ /* 0x000fe400078e0049 */
[----:B------:R-:W-:Y:S01]  /*14000*/  IMAD.MOV.U32 R148, RZ, RZ, R72 ;  /* 0x000000ffff947224 */ /* 0x000fe200078e0048 */
[----:B------:R2:W-:Y:S01]  /*14010*/  STL.128 [R1+0x38a0], R152 ;  /* 0x0038a09801007387 */ /* 0x0005e20000100c00 */
[----:B------:R-:W-:-:S02]  /*14020*/  IMAD.MOV.U32 R147, RZ, RZ, R71 ;  /* 0x000000ffff937224 */ /* 0x000fc400078e0047 */
[----:B------:R-:W-:Y:S02]  /*14030*/  IMAD.MOV.U32 R146, RZ, RZ, R70 ;  /* 0x000000ffff927224 */ /* 0x000fe400078e0046 */
[----:B0-----:R-:W-:Y:S02]  /*14040*/  IMAD.MOV.U32 R171, RZ, RZ, R95 ;  /* 0x000000ffffab7224 */ /* 0x001fe400078e005f */
[----:B------:R-:W-:Y:S02]  /*14050*/  IMAD.MOV.U32 R170, RZ, RZ, R94 ;  /* 0x000000ffffaa7224 */ /* 0x000fe400078e005e */
[----:B------:R-:W-:Y:S02]  /*14060*/  IMAD.MOV.U32 R169, RZ, RZ, R93 ;  /* 0x000000ffffa97224 */ /* 0x000fe400078e005d */
[----:B------:R-:W-:Y:S02]  /*14070*/  IMAD.MOV.U32 R168, RZ, RZ, R92 ;  /* 0x000000ffffa87224 */ /* 0x000fe400078e005c */
[----:B-1----:R-:W-:-:S02]  /*14080*/  IMAD.MOV.U32 R167, RZ, RZ, R91 ;  /* 0x000000ffffa77224 */ /* 0x002fc400078e005b */
[----:B------:R-:W-:Y:S02]  /*14090*/  IMAD.MOV.U32 R166, RZ, RZ, R90 ;  /* 0x000000ffffa67224 */ /* 0x000fe400078e005a */
[----:B------:R-:W-:Y:S02]  /*140a0*/  IMAD.MOV.U32 R165, RZ, RZ, R89 ;  /* 0x000000ffffa57224 */ /* 0x000fe400078e0059 */
[----:B------:R-:W-:Y:S02]  /*140b0*/  IMAD.MOV.U32 R164, RZ, RZ, R88 ;  /* 0x000000ffffa47224 */ /* 0x000fe400078e0058 */
[----:B----4-:R-:W-:Y:S02]  /*140c0*/  IMAD.MOV.U32 R163, RZ, RZ, R87 ;  /* 0x000000ffffa37224 */ /* 0x010fe400078e0057 */
[----:B------:R-:W-:Y:S02]  /*140d0*/  IMAD.MOV.U32 R162, RZ, RZ, R86 ;  /* 0x000000ffffa27224 */ /* 0x000fe400078e0056 */
[----:B------:R-:W-:-:S02]  /*140e0*/  IMAD.MOV.U32 R161, RZ, RZ, R85 ;  /* 0x000000ffffa17224 */ /* 0x000fc400078e0055 */
[----:B------:R-:W-:Y:S02]  /*140f0*/  IMAD.MOV.U32 R160, RZ, RZ, R84 ;  /* 0x000000ffffa07224 */ /* 0x000fe400078e0054 */
[----:B--2---:R-:W-:Y:S02]  /*14100*/  IMAD.MOV.U32 R155, RZ, RZ, R79 ;  /* 0x000000ffff9b7224 */ /* 0x004fe400078e004f */
        /* <DEDUP_REMOVED lines=37> */
[----:B------:R-:W-:Y:S01]  /*14360*/  IMAD.MOV.U32 R2, RZ, RZ, R25 ;  /* 0x000000ffff027224 */ /* 0x000fe200078e0019 */
[----:B------:R0:W-:Y:S01]  /*14370*/  STL.128 [R1+0x260], R112 ;  /* 0x0002607001007387 */ /* 0x0001e20000100c00 */
        /* <DEDUP_REMOVED lines=12> */
[----:B------:R-:W-:Y:S01]  /*14440*/  IMAD.MOV.U32 R38, RZ, RZ, R119 ;  /* 0x000000ffff267224 */ /* 0x000fe200078e0077 */
[----:B0-----:R-:W2:Y:S01]  /*14450*/  LDL.128 R112, [R1+0x5a0] ;  /* 0x0005a00001707983 */ /* 0x001ea20000100c00 */
        /* <DEDUP_REMOVED lines=80> */
[----:B0-----:R-:W2:Y:S04]  /*14960*/  LDL.LU.128 R220, [R1+0x3990] ;  /* 0x0039900001dc7983 */ /* 0x001ea80000300c00 */
[----:B-1----:R-:W2:Y:S04]  /*14970*/  LDL.LU.128 R216, [R1+0x3980] ;  /* 0x0039800001d87983 */ /* 0x002ea80000300c00 */
[----:B----4-:R-:W4:Y:S04]  /*14980*/  LDL.LU.128 R212, [R1+0x3970] ;  /* 0x0039700001d47983 */ /* 0x010f280000300c00 */
[----:B---3--:R-:W3:Y:S04]  /*14990*/  LDL.LU.128 R208, [R1+0x3960] ;  /* 0x0039600001d07983 */ /* 0x008ee80000300c00 */
        /* <DEDUP_REMOVED lines=11> */
[----:B------:R0:W-:Y:S04]  /*14a50*/  STL [R1+0x3788], R106 ;  /* 0x0037886a01007387 */ /* 0x0001e80000100800 */
[----:B------:R1:W-:Y:S04]  /*14a60*/  STL.64 [R1+0x3780], R104 ;  /* 0x0037806801007387 */ /* 0x0003e80000100a00 */
        /* <DEDUP_REMOVED lines=20> */
[----:B0-----:R-:W3:Y:S04]  /*14bb0*/  LDL.LU R106, [R1+0x3788] ;  /* 0x00378800016a7983 */ /* 0x001ee80000300800 */
[----:B-1----:R-:W3:Y:S04]  /*14bc0*/  LDL.LU.64 R104, [R1+0x3780] ;  /* 0x0037800001687983 */ /* 0x002ee80000300a00 */
        /* <DEDUP_REMOVED lines=23> */
[----:B------:R0:W-:Y:S01]  /*14d40*/  STL.128 [R1+0x3630], R20 ;  /* 0x0036301401007387 */ /* 0x0001e20000100c00 */
[----:B------:R-:W-:-:S03]  /*14d50*/  IMAD.MOV.U32 R5, RZ, RZ, R17 ;  /* 0x000000ffff057224 */ /* 0x000fc600078e0011 */
[----:B0-----:R-:W3:Y:S02]  /*14d60*/  LDL.LU.128 R20, [R1+0x3630] ;  /* 0x0036300001147983 */ /* 0x001ee40000300c00 */
[----:B------:R-:W-:Y:S02]  /*14d70*/  R2UR UR7, R5 ;  /* 0x00000000050772ca */ /* 0x000fe400000e0000 */
[----:B------:R0:W-:Y:S04]  /*14d80*/  STL.128 [R1+0x3620], R16 ;  /* 0x0036201001007387 */ /* 0x0001e80000100c00 */
[----:B------:R1:W-:Y:S04]  /*14d90*/  STL.128 [R1+0x3610], R12 ;  /* 0x0036100c01007387 */ /* 0x0003e80000100c00 */
[----:B------:R1:W-:Y:S04]  /*14da0*/  STL.128 [R1+0x3600], R8 ;  /* 0x0036000801007387 */ /* 0x0003e80000100c00 */
[----:B------:R2:W-:Y:S04]  /*14db0*/  STL.128 [R1+0x35f0], R4 ;  /* 0x0035f00401007387 */ /* 0x0005e80000100c00 */
[----:B0-----:R-:W3:Y:S04]  /*14dc0*/  LDL.LU.128 R16, [R1+0x3620] ;  /* 0x0036200001107983 */ /* 0x001ee80000300c00 */
[----:B-1----:R-:W3:Y:S04]  /*14dd0*/  LDL.LU.128 R12, [R1+0x3610] ;  /* 0x00361000010c7983 */ /* 0x002ee80000300c00 */
[----:B------:R-:W3:Y:S04]  /*14de0*/  LDL.LU.128 R8, [R1+0x3600] ;  /* 0x0036000001087983 */ /* 0x000ee80000300c00 */
[----:B--2---:R-:W2:Y:S01]  /*14df0*/  LDL.LU.128 R4, [R1+0x35f0] ;  /* 0x0035f00001047983 */ /* 0x004ea20000300c00 */
[----:B------:R-:W-:-:S03]  /*14e00*/  IMAD.MOV.U32 R110, RZ, RZ, R115 ;  /* 0x000000ffff6e7224 */ /* 0x000fc600078e0073 */
[----:B------:R0:W-:Y:S04]  /*14e10*/  STL.128 [R1+0x3890], R220 ;  /* 0x003890dc01007387 */ /* 0x0001e80000100c00 */
[----:B------:R1:W-:Y:S04]  /*14e20*/  STL.128 [R1+0x3880], R216 ;  /* 0x003880d801007387 */ /* 0x0003e80000100c00 */
[----:B----4-:R4:W-:Y:S04]  /*14e30*/  STL.128 [R1+0x3870], R212 ;  /* 0x003870d401007387 */ /* 0x0109e80000100c00 */
[----:B---3--:R3:W-:Y:S04]  /*14e40*/  STL.128 [R1+0x3860], R208 ;  /* 0x003860d001007387 */ /* 0x0087e80000100c00 */
        /* <DEDUP_REMOVED lines=13> */
[----:B0-----:R-:W2:Y:S04]  /*14f20*/  LDL.LU.128 R220, [R1+0x3890] ;  /* 0x0038900001dc7983 */ /* 0x001ea80000300c00 */
[----:B-1----:R-:W2:Y:S04]  /*14f30*/  LDL.LU.128 R216, [R1+0x3880] ;  /* 0x0038800001d87983 */ /* 0x002ea80000300c00 */
[----:B----4-:R-:W4:Y:S04]  /*14f40*/  LDL.LU.128 R212, [R1+0x3870] ;  /* 0x0038700001d47983 */ /* 0x010f280000300c00 */
[----:B---3--:R-:W3:Y:S04]  /*14f50*/  LDL.LU.128 R208, [R1+0x3860] ;  /* 0x0038600001d07983 */ /* 0x008ee80000300c00 */
[----:B------:R-:W4:Y:S04]  /*14f60*/  LDL.LU.128 R204, [R1+0x3850] ;  /* 0x0038500001cc7983 */ /* 0x000f280000300c00 */
        /* <DEDUP_REMOVED lines=11> */
[----:B------:R-:W-:Y:S04]  /*15020*/  STL [R1+0x35e8], R110 ;  /* 0x0035e86e01007387 */ /* 0x000fe80000100800 */
        /* <DEDUP_REMOVED lines=21> */
[----:B------:R1:W-:Y:S04]  /*15180*/  STL.64 [R1+0x35e0], R108 ;  /* 0x0035e06c01007387 */ /* 0x0003e80000100a00 */
[----:B------:R1:W-:Y:S04]  /*15190*/  STL.128 [R1+0x35d0], R104 ;  /* 0x0035d06801007387 */ /* 0x0003e80000100c00 */
[----:B------:R-:W4:Y:S04]  /*151a0*/  LDL.128 R116, [R1+0x5b0] ;  /* 0x0005b00001747983 */ /* 0x000f280000100c00 */
[----:B------:R2:W-:Y:S04]  /*151b0*/  STL.128 [R1+0x3480], R20 ;  /* 0x0034801401007387 */ /* 0x0005e80000100c00 */
[----:B0-----:R-:W3:Y:S04]  /*151c0*/  LDL.LU R113, [R1+0x5b8] ;  /* 0x0005b80001717983 */ /* 0x001ee80000300800 */
[----:B------:R-:W3:Y:S04]  /*151d0*/  LDL.LU R112, [R1+0x5b4] ;  /* 0x0005b40001707983 */ /* 0x000ee80000300800 */
[----:B------:R-:W3:Y:S04]  /*151e0*/  LDL.LU R110, [R1+0x35e8] ;  /* 0x0035e800016e7983 */ /* 0x000ee80000300800 */
[----:B-1----:R-:W3:Y:S04]  /*151f0*/  LDL.LU.64 R108, [R1+0x35e0] ;  /* 0x0035e000016c7983 */ /* 0x002ee80000300a00 */
        /* <DEDUP_REMOVED lines=22> */
[----:B------:R1:W-:Y:S04]  /*15360*/  STL.128 [R1+0x3460], R12 ;  /* 0x0034600c01007387 */ /* 0x0003e80000100c00 */
[----:B------:R1:W-:Y:S04]  /*15370*/  STL.128 [R1+0x3450], R8 ;  /* 0x0034500801007387 */ /* 0x0003e80000100c00 */
[----:B--2---:R2:W-:Y:S04]  /*15380*/  STL.128 [R1+0x3440], R4 ;  /* 0x0034400401007387 */ /* 0x0045e80000100c00 */
[----:B------:R-:W3:Y:S04]  /*15390*/  LDL.LU.128 R24, [R1+0x3490] ;  /* 0x0034900001187983 */ /* 0x000ee80000300c00 */
[----:B------:R-:W3:Y:S04]  /*153a0*/  LDL.LU.128 R20, [R1+0x3480] ;  /* 0x0034800001147983 */ /* 0x000ee80000300c00 */
[----:B0-----:R-:W3:Y:S04]  /*153b0*/  LDL.LU.128 R16, [R1+0x3470] ;  /* 0x0034700001107983 */ /* 0x001ee80000300c00 */
[----:B-1----:R-:W3:Y:S04]  /*153c0*/  LDL.LU.128 R12, [R1+0x3460] ;  /* 0x00346000010c7983 */ /* 0x002ee80000300c00 */
[----:B------:R-:W3:Y:S04]  /*153d0*/  LDL.LU.128 R8, [R1+0x3450] ;  /* 0x0034500001087983 */ /* 0x000ee80000300c00 */
[----:B--2---:R-:W2:Y:S04]  /*153e0*/  LDL.LU.128 R4, [R1+0x3440] ;  /* 0x0034400001047983 */ /* 0x004ea80000300c00 */
[----:B------:R0:W-:Y:S04]  /*153f0*/  STL.128 [R1+0x280], R120 ;  /* 0x0002807801007387 */ /* 0x0001e80000100c00 */
[----:B0-----:R-:W2:Y:S04]  /*15400*/  LDL.128 R120, [R1+0x5c0] ;  /* 0x0005c00001787983 */ /* 0x001ea80000100c00 */
[----:B------:R-:W2:Y:S01]  /*15410*/  LDL.LU R115, [R1+0x5c0] ;  /* 0x0005c00001737983 */ /* 0x000ea20000300800 */
[----:B----4-:R-:W-:-:S03]  /*15420*/  IMAD.MOV.U32 R114, RZ, RZ, R119 ;  /* 0x000000ffff727224 */ /* 0x010fc600078e0077 */
[----:B------:R-:W-:Y:S04]  /*15430*/  STL.128 [R1+0x3a0], R116 ;  /* 0x0003a07401007387 */ /* 0x000fe80000100c00 */
[----:B------:R0:W-:Y:S04]  /*15440*/  STL [R1+0x3438], R114 ;  /* 0x0034387201007387 */ /* 0x0001e80000100800 */
[----:B0-----:R-:W4:Y:S04]  /*15450*/  LDL.LU R114, [R1+0x3438] ;  /* 0x0034380001727983 */ /* 0x001f280000300800 */
[----:B------:R-:W4:Y:S04]  /*15460*/  LDL.LU R117, [R1+0x5c8] ;  /* 0x0005c80001757983 */ /* 0x000f280000300800 */
[----:B------:R-:W4:Y:S04]  /*15470*/  LDL.LU R116, [R1+0x5c4] ;  /* 0x0005c40001747983 */ /* 0x000f280000300800 */
[----:B---3--:R0:W-:Y:S04]  /*15480*/  STL.64 [R1+0x3430], R112 ;  /* 0x0034307001007387 */ /* 0x0081e80000100a00 */
[----:B------:R1:W-:Y:S04]  /*15490*/  STL.128 [R1+0x3420], R108 ;  /* 0x0034206c01007387 */ /* 0x0003e80000100c00 */
[----:B0-----:R-:W3:Y:S04]  /*154a0*/  LDL.LU.64 R112, [R1+0x3430] ;  /* 0x0034300001707983 */ /* 0x001ee80000300a00 */
[----:B------:R0:W-:Y:S04]  /*154b0*/  STL.128 [R1+0x3410], R104 ;  /* 0x0034106801007387 */ /* 0x0001e80000100c00 */
[----:B------:R0:W-:Y:S04]  /*154c0*/  STL.128 [R1+0x3400], R100 ;  /* 0x0034006401007387 */ /* 0x0001e80000100c00 */
[----:B-1----:R-:W3:Y:S04]  /*154d0*/  LDL.LU.128 R108, [R1+0x3420] ;  /* 0x00342000016c7983 */ /* 0x002ee80000300c00 */
[----:B------:R1:W-:Y:S04]  /*154e0*/  STL.128 [R1+0x33f0], R96 ;  /* 0x0033f06001007387 */ /* 0x0003e80000100c00 */
[----:B0-----:R-:W3:Y:S04]  /*154f0*/  LDL.LU.128 R104, [R1+0x3410] ;  /* 0x0034100001687983 */ /* 0x001ee80000300c00 */
[----:B------:R0:W-:Y:S04]  /*15500*/  STL.128 [R1+0x33e0], R92 ;  /* 0x0033e05c01007387 */ /* 0x0001e80000100c00 */
[----:B------:R-:W3:Y:S04]  /*15510*/  LDL.LU.128 R100, [R1+0x3400] ;  /* 0x0034000001647983 */ /* 0x000ee80000300c00 */
[----:B-1----:R-:W3:Y:S04]  /*15520*/  LDL.LU.128 R96, [R1+0x33f0] ;  /* 0x0033f00001607983 */ /* 0x002ee80000300c00 */
[----:B------:R1:W-:Y:S04]  /*15530*/  STL.128 [R1+0x33d0], R88 ;  /* 0x0033d05801007387 */ /* 0x0003e80000100c00 */
[----:B0-----:R-:W3:Y:S04]  /*15540*/  LDL.LU.128 R92, [R1+0x33e0] ;  /* 0x0033e000015c7983 */ /* 0x001ee80000300c00 */
        /* <DEDUP_REMOVED lines=26> */
[----:B--2---:R-:W2:Y:S04]  /*156f0*/  LDL.LU.128 R40, [R1+0x3310] ;  /* 0x0033100001287983 */ /* 0x004ea80000300c00 */
[----:B-1----:R-:W2:Y:S04]  /*15700*/  LDL.LU.128 R36, [R1+0x3300] ;  /* 0x0033000001247983 */ /* 0x002ea80000300c00 */
[----:B------:R1:W-:Y:S04]  /*15710*/  STL.128 [R1+0x32e0], R28 ;  /* 0x0032e01c01007387 */ /* 0x0003e80000100c00 */
[----:B0-----:R-:W2:Y:S04]  /*15720*/  LDL.LU.128 R32, [R1+0x32f0] ;  /* 0x0032f00001207983 */ /* 0x001ea80000300c00 */
[----:B------:R0:W-:Y:S04]  /*15730*/  STL.128 [R1+0x32d0], R24 ;  /* 0x0032d01801007387 */ /* 0x0001e80000100c00 */
[----:B------:R0:W-:Y:S04]  /*15740*/  STL.128 [R1+0x32c0], R20 ;  /* 0x0032c01401007387 */ /* 0x0001e80000100c00 */
[----:B-1----:R-:W2:Y:S04]  /*15750*/  LDL.LU.128 R28, [R1+0x32e0] ;  /* 0x0032e000011c7983 */ /* 0x002ea80000300c00 */
[----:B------:R1:W-:Y:S04]  /*15760*/  STL.128 [R1+0x32b0], R16 ;  /* 0x0032b01001007387 */ /* 0x0003e80000100c00 */
[----:B------:R1:W-:Y:S04]  /*15770*/  STL.128 [R1+0x32a0], R12 ;  /* 0x0032a00c01007387 */ /* 0x0003e80000100c00 */
[----:B------:R1:W-:Y:S04]  /*15780*/  STL.128 [R1+0x3290], R8 ;  /* 0x0032900801007387 */ /* 0x0003e80000100c00 */
[----:B------:R1:W-:Y:S04]  /*15790*/  STL.128 [R1+0x3280], R4 ;  /* 0x0032800401007387 */ /* 0x0003e80000100c00 */
[----:B0-----:R-:W2:Y:S04]  /*157a0*/  LDL.LU.128 R24, [R1+0x32d0] ;  /* 0x0032d00001187983 */ /* 0x001ea80000300c00 */
[----:B------:R-:W2:Y:S04]  /*157b0*/  LDL.LU.128 R20, [R1+0x32c0] ;  /* 0x0032c00001147983 */ /* 0x000ea80000300c00 */
[----:B-1----:R-:W2:Y:S04]  /*157c0*/  LDL.LU.128 R16, [R1+0x32b0] ;  /* 0x0032b00001107983 */ /* 0x002ea80000300c00 */
[----:B------:R-:W2:Y:S04]  /*157d0*/  LDL.LU.128 R12, [R1+0x32a0] ;  /* 0x0032a000010c7983 */ /* 0x000ea80000300c00 */
[----:B------:R-:W2:Y:S04]  /*157e0*/  LDL.LU.128 R8, [R1+0x3290] ;  /* 0x0032900001087983 */ /* 0x000ea80000300c00 */
[----:B------:R-:W2:Y:S01]  /*157f0*/  LDL.LU.128 R4, [R1+0x3280] ;  /* 0x0032800001047983 */ /* 0x000ea20000300c00 */
[----:B------:R-:W-:-:S03]  /*15800*/  IMAD.MOV.U32 R118, RZ, RZ, R123 ;  /* 0x000000ffff767224 */ /* 0x000fc600078e007b */
[----:B------:R0:W-:Y:S04]  /*15810*/  STL.128 [R1+0x290], R124 ;  /* 0x0002907c01007387 */ /* 0x0001e80000100c00 */
[----:B------:R1:W-:Y:S04]  /*15820*/  STL.128 [R1+0x3b0], R120 ;  /* 0x0003b07801007387 */ /* 0x0003e80000100c00 */
[----:B------:R1:W-:Y:S04]  /*15830*/  STL [R1+0x3278], R118 ;  /* 0x0032787601007387 */ /* 0x0003e80000100800 */
[----:B0-----:R-:W2:Y:S04]  /*15840*/  LDL.128 R124, [R1+0x5d0] ;  /* 0x0005d000017c7983 */ /* 0x001ea80000100c00 */
[----:B-1----:R-:W2:Y:S04]  /*15850*/  LDL.LU R121, [R1+0x5d8] ;  /* 0x0005d80001797983 */ /* 0x002ea80000300800 */
[----:B------:R-:W2:Y:S04]  /*15860*/  LDL.LU R120, [R1+0x5d4] ;  /* 0x0005d40001787983 */ /* 0x000ea80000300800 */
[----:B------:R-:W2:Y:S04]  /*15870*/  LDL.LU R119, [R1+0x5d0] ;  /* 0x0005d00001777983 */ /* 0x000ea80000300800 */
[----:B------:R-:W2:Y:S04]  /*15880*/  LDL.LU R118, [R1+0x3278] ;  /* 0x0032780001767983 */ /* 0x000ea80000300800 */
[----:B----4-:R0:W-:Y:S04]  /*15890*/  STL.64 [R1+0x3270], R116 ;  /* 0x0032707401007387 */ /* 0x0101e80000100a00 */
[----:B0-----:R-:W4:Y:S04]  /*158a0*/  LDL.LU.64 R116, [R1+0x3270] ;  /* 0x0032700001747983 */ /* 0x001f280000300a00 */
[----:B---3--:R0:W-:Y:S04]  /*158b0*/  STL.128 [R1+0x3260], R112 ;  /* 0x0032607001007387 */ /* 0x0081e80000100c00 */
[----:B------:R1:W-:Y:S04]  /*158c0*/  STL.128 [R1+0x3250], R108 ;  /* 0x0032506c01007387 */ /* 0x0003e80000100c00 */
[----:B0-----:R-:W3:Y:S04]  /*158d0*/  LDL.LU.128 R112, [R1+0x3260] ;  /* 0x0032600001707983 */ /* 0x001ee80000300c00 */
[----:B------:R0:W-:Y:S04]  /*158e0*/  STL.128 [R1+0x3240], R104 ;  /* 0x0032406801007387 */ /* 0x0001e80000100c00 */
[----:B-1----:R-:W3:Y:S04]  /*158f0*/  LDL.LU.128 R108, [R1+0x3250] ;  /* 0x00325000016c7983 */ /* 0x002ee80000300c00 */
[----:B------:R1:W-:Y:S04]  /*15900*/  STL.128 [R1+0x3230], R100 ;  /* 0x0032306401007387 */ /* 0x0003e80000100c00 */
[----:B------:R1:W-:Y:S04]  /*15910*/  STL.128 [R1+0x3220], R96 ;  /* 0x0032206001007387 */ /* 0x0003e80000100c00 */
[----:B0-----:R-:W3:Y:S04]  /*15920*/  LDL.LU.128 R104, [R1+0x3240] ;  /* 0x0032400001687983 */ /* 0x001ee80000300c00 */
[----:B------:R0:W-:Y:S04]  /*15930*/  STL.128 [R1+0x3210], R92 ;  /* 0x0032105c01007387 */ /* 0x0001e80000100c00 */
[----:B-1----:R-:W3:Y:S04]  /*15940*/  LDL.LU.128 R100, [R1+0x3230] ;  /* 0x0032300001647983 */ /* 0x002ee80000300c00 */
[----:B------:R-:W3:Y:S04]  /*15950*/  LDL.LU.128 R96, [R1+0x3220] ;  /* 0x0032200001607983 */ /* 0x000ee80000300c00 */
        /* <DEDUP_REMOVED lines=23> */
[----:B--2---:R2:W-:Y:S04]  /*15ad0*/  STL.128 [R1+0x3140], R40 ;  /* 0x0031402801007387 */ /* 0x0045e80000100c00 */
        /* <DEDUP_REMOVED lines=9> */
[----:B-1----:R-:W2:Y:S04]  /*15b70*/  LDL.LU.128 R28, [R1+0x3110] ;  /* 0x00311000011c7983 */ /* 0x002ea80000300c00 */
[----:B------:R1:W-:Y:S04]  /*15b80*/  STL.128 [R1+0x30f0], R20 ;  /* 0x0030f01401007387 */ /* 0x0003e80000100c00 */
[----:B------:R1:W-:Y:S04]  /*15b90*/  STL.128 [R1+0x30e0], R16 ;  /* 0x0030e01001007387 */ /* 0x0003e80000100c00 */
[----:B------:R1:W-:Y:S04]  /*15ba0*/  STL.128 [R1+0x30d0], R12 ;  /* 0x0030d00c01007387 */ /* 0x0003e80000100c00 */
[----:B------:R1:W-:Y:S04]  /*15bb0*/  STL.128 [R1+0x30c0], R8 ;  /* 0x0030c00801007387 */ /* 0x0003e80000100c00 */
[----:B------:R1:W-:Y:S04]  /*15bc0*/  STL.128 [R1+0x30b0], R4 ;  /* 0x0030b00401007387 */ /* 0x0003e80000100c00 */
[----:B0-----:R-:W2:Y:S04]  /*15bd0*/  LDL.LU.128 R24, [R1+0x3100] ;  /* 0x0031000001187983 */ /* 0x001ea80000300c00 */
[----:B-1----:R-:W2:Y:S04]  /*15be0*/  LDL.LU.128 R20, [R1+0x30f0] ;  /* 0x0030f00001147983 */ /* 0x002ea80000300c00 */
[----:B------:R-:W2:Y:S04]  /*15bf0*/  LDL.LU.128 R16, [R1+0x30e0] ;  /* 0x0030e00001107983 */ /* 0x000ea80000300c00 */
[----:B------:R-:W2:Y:S04]  /*15c00*/  LDL.LU.128 R12, [R1+0x30d0] ;  /* 0x0030d000010c7983 */ /* 0x000ea80000300c00 */
[----:B------:R-:W2:Y:S04]  /*15c10*/  LDL.LU.128 R8, [R1+0x30c0] ;  /* 0x0030c00001087983 */ /* 0x000ea80000300c00 */
[----:B------:R-:W2:Y:S01]  /*15c20*/  LDL.LU.128 R4, [R1+0x30b0] ;  /* 0x0030b00001047983 */ /* 0x000ea20000300c00 */
[----:B------:R-:W-:-:S03]  /*15c30*/  IMAD.MOV.U32 R122, RZ, RZ, R127 ;  /* 0x000000ffff7a7224 */ /* 0x000fc600078e007f */
[----:B------:R0:W-:Y:S01]  /*15c40*/  STL.128 [R1+0x3c0], R124 ;  /* 0x0003c07c01007387 */ /* 0x0001e20000100c00 */
[----:B------:R-:W-:Y:S02]  /*15c50*/  IMAD.MOV.U32 R123, RZ, RZ, R118 ;  /* 0x000000ffff7b7224 */ /* 0x000fe400078e0076 */
[----:B0-----:R-:W-:Y:S02]  /*15c60*/  IMAD.MOV.U32 R127, RZ, RZ, R122 ;  /* 0x000000ffff7f7224 */ /* 0x001fe400078e007a */
[----:B------:R-:W-:Y:S02]  /*15c70*/  IMAD.MOV.U32 R126, RZ, RZ, R121 ;  /* 0x000000ffff7e7224 */ /* 0x000fe400078e0079 */
[----:B------:R-:W-:Y:S02]  /*15c80*/  IMAD.MOV.U32 R125, RZ, RZ, R120 ;  /* 0x000000ffff7d7224 */ /* 0x000fe400078e0078 */
[----:B------:R-:W-:Y:S01]  /*15c90*/  IMAD.MOV.U32 R124, RZ, RZ, R119 ;  /* 0x000000ffff7c7224 */ /* 0x000fe200078e0077 */
[----:B------:R0:W-:Y:S04]  /*15ca0*/  STL.128 [R1+0x2a0], R128 ;  /* 0x0002a08001007387 */ /* 0x0001e80000100c00 */
[----:B------:R1:W-:Y:S04]  /*15cb0*/  STL.128 [R1+0x2b0], R132 ;  /* 0x0002b08401007387 */ /* 0x0003e80000100c00 */
[----:B------:R1:W-:Y:S01]  /*15cc0*/  STL.128 [R1+0x2c0], R136 ;  /* 0x0002c08801007387 */ /* 0x0003e20000100c00 */
[----:B----4-:R-:W-:-:S02]  /*15cd0*/  IMAD.MOV.U32 R122, RZ, RZ, R117 ;  /* 0x000000ffff7a7224 */ /* 0x010fc400078e0075 */
[----:B------:R-:W-:Y:S01]  /*15ce0*/  IMAD.MOV.U32 R121, RZ, RZ, R116 ;  /* 0x000000ffff797224 */ /* 0x000fe200078e0074 */
[----:B------:R4:W-:Y:S01]  /*15cf0*/  STL.128 [R1+0x2d0], R140 ;  /* 0x0002d08c01007387 */ /* 0x0009e20000100c00 */
[----:B---3--:R-:W-:Y:S02]  /*15d00*/  IMAD.MOV.U32 R120, RZ, RZ, R115 ;  /* 0x000000ffff787224 */ /* 0x008fe400078e0073 */
        /* <DEDUP_REMOVED lines=81> */
[----:B------:R2:W-:Y:S01]  /*16220*/  STL.128 [R1+0x2e0], R144 ;  /* 0x0002e09001007387 */ /* 0x0005e20000100c00 */
[----:B------:R-:W-:-:S02]  /*16230*/  IMAD.MOV.U32 R38, RZ, RZ, R33 ;  /* 0x000000ffff267224 */ /* 0x000fc400078e0021 */
[----:B------:R-:W-:Y:S01]  /*16240*/  IMAD.MOV.U32 R37, RZ, RZ, R32 ;  /* 0x000000ffff257224 */ /* 0x000fe200078e0020 */
[----:B------:R3:W-:Y:S01]  /*16250*/  STL.128 [R1+0x2f0], R148 ;  /* 0x0002f09401007387 */ /* 0x0007e20000100c00 */
[----:B0-----:R-:W-:Y:S02]  /*16260*/  IMAD.MOV.U32 R128, RZ, RZ, R223 ;  /* 0x000000ffff807224 */ /* 0x001fe400078e00df */
[----:B------:R-:W-:Y:S02]  /*16270*/  IMAD.MOV.U32 R129, RZ, RZ, R222 ;  /* 0x000000ffff817224 */ /* 0x000fe400078e00de */
[----:B------:R-:W-:Y:S02]  /*16280*/  IMAD.MOV.U32 R36, RZ, RZ, R31 ;  /* 0x000000ffff247224 */ /* 0x000fe400078e001f */
[----:B------:R-:W-:Y:S02]  /*16290*/  IMAD.MOV.U32 R35, RZ, RZ, R30 ;  /* 0x000000ffff237224 */ /* 0x000fe400078e001e */
[----:B------:R-:W-:-:S02]  /*162a0*/  IMAD.MOV.U32 R34, RZ, RZ, R29 ;  /* 0x000000ffff227224 */ /* 0x000fc400078e001d */
[----:B------:R-:W-:Y:S02]  /*162b0*/  IMAD.MOV.U32 R33, RZ, RZ, R28 ;  /* 0x000000ffff217224 */ /* 0x000fe400078e001c */
[----:B------:R-:W-:Y:S02]  /*162c0*/  IMAD.MOV.U32 R130, RZ, RZ, R205 ;  /* 0x000000ffff827224 */ /* 0x000fe400078e00cd */
[----:B------:R-:W-:Y:S02]  /*162d0*/  IMAD.MOV.U32 R131, RZ, RZ, R204 ;  /* 0x000000ffff837224 */ /* 0x000fe400078e00cc */
[----:B-1----:R-:W-:Y:S02]  /*162e0*/  IMAD.MOV.U32 R132, RZ, RZ, R203 ;  /* 0x000000ffff847224 */ /* 0x002fe400078e00cb */
        /* <DEDUP_REMOVED lines=11> */
[----:B----4-:R-:W-:Y:S02]  /*163a0*/  IMAD.MOV.U32 R140, RZ, RZ, R22 ;  /* 0x000000ffff8c7224 */ /* 0x010fe400078e0016 */
[----:B------:R-:W-:Y:S02]  /*163b0*/  IMAD.MOV.U32 R141, RZ, RZ, R21 ;  /* 0x000000ffff8d7224 */ /* 0x000fe400078e0015 */
[----:B------:R-:W-:-:S02]  /*163c0*/  IMAD.MOV.U32 R142, RZ, RZ, R19 ;  /* 0x000000ffff8e7224 */ /* 0x000fc400078e0013 */
[----:B------:R-:W-:Y:S02]  /*163d0*/  IMAD.MOV.U32 R143, RZ, RZ, R18 ;  /* 0x000000ffff8f7224 */ /* 0x000fe400078e0012 */
[----:B------:R-:W-:Y:S02]  /*163e0*/  IMAD.MOV.U32 R28, RZ, RZ, R4 ;  /* 0x000000ffff1c7224 */ /* 0x000fe400078e0004 */
[----:B--2---:R-:W-:Y:S02]  /*163f0*/  IMAD.MOV.U32 R144, RZ, RZ, R15 ;  /* 0x000000ffff907224 */ /* 0x004fe400078e000f */
[----:B------:R-:W-:Y:S02]  /*16400*/  IMAD.MOV.U32 R145, RZ, RZ, R14 ;  /* 0x000000ffff917224 */ /* 0x000fe400078e000e */
[----:B------:R-:W-:Y:S02]  /*16410*/  IMAD.MOV.U32 R146, RZ, RZ, R12 ;  /* 0x000000ffff927224 */ /* 0x000fe400078e000c */
[----:B------:R-:W-:-:S02]  /*16420*/  IMAD.MOV.U32 R147, RZ, RZ, R11 ;  /* 0x000000ffff937224 */ /* 0x000fc400078e000b */
[----:B---3--:R-:W-:Y:S02]  /*16430*/  IMAD.MOV.U32 R148, RZ, RZ, R10 ;  /* 0x000000ffff947224 */ /* 0x008fe400078e000a */
[----:B------:R-:W-:Y:S02]  /*16440*/  IMAD.MOV.U32 R149, RZ, RZ, R9 ;  /* 0x000000ffff957224 */ /* 0x000fe400078e0009 */
[----:B------:R-:W-:Y:S02]  /*16450*/  IMAD.MOV.U32 R150, RZ, RZ, R8 ;  /* 0x000000ffff967224 */ /* 0x000fe400078e0008 */
[----:B------:R-:W-:Y:S02]  /*16460*/  IMAD.MOV.U32 R151, RZ, RZ, R7 ;  /* 0x000000ffff977224 */ /* 0x000fe400078e0007 */
[----:B------:R-:W-:Y:S02]  /*16470*/  IMAD.MOV.U32 R24, RZ, RZ, R20 ;  /* 0x000000ffff187224 */ /* 0x000fe400078e0014 */
[----:B------:R-:W-:-:S02]  /*16480*/  IMAD.MOV.U32 R25, RZ, RZ, R2 ;  /* 0x000000ffff197224 */ /* 0x000fc400078e0002 */
[----:B------:R-:W-:Y:S02]  /*16490*/  IMAD.MOV.U32 R26, RZ, RZ, R3 ;  /* 0x000000ffff1a7224 */ /* 0x000fe400078e0003 */
[----:B------:R-:W-:-:S06]  /*164a0*/  IMAD.MOV.U32 R27, RZ, RZ, R6 ;  /* 0x000000ffff1b7224 */ /* 0x000fcc00078e0006 */
[----:B------:R-:W-:-:S06]  /*164b0*/  WARPGROUP.ARRIVE ;  /* 0x00000000000079c5 */ /* 0x000fcc0000000000 */
[----:B------:R-:W-:Y:S03]  /*164c0*/  HGMMA.64x256x16.F32.BF16 R24, R152, gdesc[UR4].tnspB, R24, gsb0 ;  /* 0x43e0000498187df0 */ /* 0x000fe60008001818 */
[----:B------:R-:W-:Y:S02]  /*164d0*/  WARPGROUP.DEPBAR.LE gsb0, 0x0 ;  /* 0x00008000000079c5 */ /* 0x000fe40000010000 */
[----:B------:R0:W-:Y:S04]  /*164e0*/  STL.128 [R1+0x2ff0], R104 ;  /* 0x002ff06801007387 */ /* 0x0001e80000100c00 */
[----:B------:R1:W-:Y:S04]  /*164f0*/  STL.128 [R1+0x2fe0], R100 ;  /* 0x002fe06401007387 */ /* 0x0003e80000100c00 */
[----:B0-----:R-:W2:Y:S04]  /*16500*/  LDL.LU.128 R104, [R1+0x2ff0] ;  /* 0x002ff00001687983 */ /* 0x001ea80000300c00 */
[----:B-1----:R-:W3:Y:S04]  /*16510*/  LDL.LU.128 R100, [R1+0x2fe0] ;  /* 0x002fe00001647983 */ /* 0x002ee80000300c00 */
[----:B------:R0:W-:Y:S04]  /*16520*/  STL.128 [R1+0x3080], R140 ;  /* 0x0030808c01007387 */ /* 0x0001e80000100c00 */
[----:B------:R1:W-:Y:S04]  /*16530*/  STL.128 [R1+0x3070], R136 ;  /* 0x0030708801007387 */ /* 0x0003e80000100c00 */
[----:B------:R4:W-:Y:S01]  /*16540*/  STL.128 [R1+0x30a0], R148 ;  /* 0x0030a09401007387 */ /* 0x0009e20000100c00 */
[----:B0-----:R-:W-:-:S02]  /*16550*/  IMAD.MOV.U32 R140, RZ, RZ, R203 ;  /* 0x000000ffff8c7224 */ /* 0x001fc400078e00cb */
[----:B------:R-:W-:Y:S02]  /*16560*/  IMAD.MOV.U32 R141, RZ, RZ, R202 ;  /* 0x000000ffff8d7224 */ /* 0x000fe400078e00ca */
[----:B-1----:R-:W-:Y:S02]  /*16570*/  IMAD.MOV.U32 R136, RZ, RZ, R223 ;  /* 0x000000ffff887224 */ /* 0x002fe400078e00df */
[----:B------:R-:W-:Y:S02]  /*16580*/  IMAD.MOV.U32 R137, RZ, RZ, R222 ;  /* 0x000000ffff897224 */ /* 0x000fe400078e00de */
[----:B------:R-:W-:Y:S02]  /*16590*/  IMAD.MOV.U32 R138, RZ, RZ, R205 ;  /* 0x000000ffff8a7224 */ /* 0x000fe400078e00cd */
[----:B------:R-:W-:Y:S02]  /*165a0*/  IMAD.MOV.U32 R139, RZ, RZ, R204 ;  /* 0x000000ffff8b7224 */ /* 0x000fe400078e00cc */
[----:B------:R-:W-:-:S02]  /*165b0*/  IMAD.MOV.U32 R142, RZ, RZ, R201 ;  /* 0x000000ffff8e7224 */ /* 0x000fc400078e00c9 */
[----:B------:R-:W-:Y:S01]  /*165c0*/  IMAD.MOV.U32 R143, RZ, RZ, R200 ;  /* 0x000000ffff8f7224 */ /* 0x000fe200078e00c8 */
[----:B------:R0:W-:Y:S04]  /*165d0*/  STL.128 [R1+0x3d0], R136 ;  /* 0x0003d08801007387 */ /* 0x0001e80000100c00 */
[----:B------:R1:W-:Y:S01]  /*165e0*/  STL.128 [R1+0x3e0], R140 ;  /* 0x0003e08c01007387 */ /* 0x0003e20000100c00 */
[----:B----4-:R-:W-:Y:S02]  /*165f0*/  IMAD.MOV.U32 R148, RZ, RZ, R22 ;  /* 0x000000ffff947224 */ /* 0x010fe400078e0016 */
[----:B------:R-:W-:Y:S01]  /*16600*/  IMAD.MOV.U32 R149, RZ, RZ, R21 ;  /* 0x000000ffff957224 */ /* 0x000fe200078e0015 */
[----:B------:R4:W-:Y:S01]  /*16610*/  STL.128 [R1+0x3090], R144 ;  /* 0x0030909001007387 */ /* 0x0009e20000100c00 */
[----:B------:R-:W-:-:S02]  /*16620*/  IMAD.MOV.U32 R150, RZ, RZ, R19 ;  /* 0x000000ffff967224 */ /* 0x000fc400078e0013 */
[----:B------:R-:W-:Y:S01]  /*16630*/  IMAD.MOV.U32 R151, RZ, RZ, R18 ;  /* 0x000000ffff977224 */ /* 0x000fe200078e0012 */
[----:B0-----:R-:W3:Y:S04]  /*16640*/  LDL.LU.128 R136, [R1+0x3070] ;  /* 0x0030700001887983 */ /* 0x001ee80000300c00 */
[----:B-1----:R-:W3:Y:S01]  /*16650*/  LDL.LU.128 R140, [R1+0x3080] ;  /* 0x00308000018c7983 */ /* 0x002ee20000300c00 */
[----:B----4-:R-:W-:Y:S02]  /*16660*/  IMAD.MOV.U32 R144, RZ, RZ, R199 ;  /* 0x000000ffff907224 */ /* 0x010fe400078e00c7 */
[----:B------:R-:W-:Y:S02]  /*16670*/  IMAD.MOV.U32 R145, RZ, RZ, R198 ;  /* 0x000000ffff917224 */ /* 0x000fe400078e00c6 */
[----:B------:R-:W-:-:S02]  /*16680*/  IMAD.MOV.U32 R146, RZ, RZ, R196 ;  /* 0x000000ffff927224 */ /* 0x000fc400078e00c4 */
[----:B------:R-:W-:Y:S01]  /*16690*/  IMAD.MOV.U32 R147, RZ, RZ, R23 ;  /* 0x000000ffff937224 */ /* 0x000fe200078e0017 */
[----:B------:R0:W-:Y:S04]  /*166a0*/  STL.128 [R1+0x3060], R132 ;  /* 0x0030608401007387 */ /* 0x0001e80000100c00 */
[----:B------:R1:W-:Y:S04]  /*166b0*/  STL.128 [R1+0x2fd0], R96 ;  /* 0x002fd06001007387 */ /* 0x0003e80000100c00 */
[----:B------:R4:W-:Y:S04]  /*166c0*/  STL.128 [R1+0x2fc0], R92 ;  /* 0x002fc05c01007387 */ /* 0x0009e80000100c00 */
[----:B------:R4:W-:Y:S04]  /*166d0*/  STL.128 [R1+0x2f90], R80 ;  /* 0x002f905001007387 */ /* 0x0009e80000100c00 */
[----:B------:R4:W-:Y:S04]  /*166e0*/  STL.128 [R1+0x2f80], R76 ;  /* 0x002f804c01007387 */ /* 0x0009e80000100c00 */
[----:B------:R4:W-:Y:S04]  /*166f0*/  STL.128 [R1+0x3000], R108 ;  /* 0x0030006c01007387 */ /* 0x0009e80000100c00 */
[----:B0-----:R-:W3:Y:S04]  /*16700*/  LDL.LU.128 R132, [R1+0x3060] ;  /* 0x0030600001847983 */ /* 0x001ee80000300c00 */
[----:B-1----:R-:W3:Y:S04]  /*16710*/  LDL.LU.128 R96, [R1+0x2fd0] ;  /* 0x002fd00001607983 */ /* 0x002ee80000300c00 */
[----:B----4-:R-:W4:Y:S04]  /*16720*/  LDL.LU.128 R92, [R1+0x2fc0] ;  /* 0x002fc000015c7983 */ /* 0x010f280000300c00 */
[----:B------:R-:W4:Y:S04]  /*16730*/  LDL.LU.128 R80, [R1+0x2f90] ;  /* 0x002f900001507983 */ /* 0x000f280000300c00 */
[----:B------:R-:W4:Y:S04]  /*16740*/  LDL.LU.128 R76, [R1+0x2f80] ;  /* 0x002f8000014c7983 */ /* 0x000f280000300c00 */
[----:B------:R0:W-:Y:S04]  /*16750*/  STL.128 [R1+0x2e30], R184 ;  /* 0x002e30b801007387 */ /* 0x0001e80000100c00 */
[----:B------:R-:W-:Y:S04]  /*16760*/  STL.128 [R1+0x2e20], R180 ;  /* 0x002e20b401007387 */ /* 0x000fe80000100c00 */
[----:B------:R-:W4:Y:S04]  /*16770*/  LDL.LU.128 R108, [R1+0x3000] ;  /* 0x00300000016c7983 */ /* 0x000f280000300c00 */
[----:B------:R-:W-:Y:S04]  /*16780*/  STL.128 [R1+0x3f0], R144 ;  /* 0x0003f09001007387 */ /* 0x000fe80000100c00 */
[----:B0-----:R-:W4:Y:S04]  /*16790*/  LDL.LU.128 R184, [R1+0x2e30] ;  /* 0x002e300001b87983 */ /* 0x001f280000300c00 */
[----:B------:R0:W-:Y:S04]  /*167a0*/  STL.128 [R1+0x400], R148 ;  /* 0x0004009401007387 */ /* 0x0001e80000100c00 */
[----:B------:R1:W-:Y:S04]  /*167b0*/  STL.128 [R1+0x2fb0], R88 ;  /* 0x002fb05801007387 */ /* 0x0003e80000100c00 */
[----:B------:R1:W-:Y:S04]  /*167c0*/  STL.128 [R1+0x2fa0], R84 ;  /* 0x002fa05401007387 */ /* 0x0003e80000100c00 */
[----:B------:R1:W-:Y:S04]  /*167d0*/  STL.128 [R1+0x2f70], R72 ;  /* 0x002f704801007387 */ /* 0x0003e80000100c00 */
[----:B------:R1:W-:Y:S04]  /*167e0*/  STL.128 [R1+0x2f60], R68 ;  /* 0x002f604401007387 */ /* 0x0003e80000100c00 */
[----:B0-----:R-:W4:Y:S04]  /*167f0*/  LDL.LU.128 R148, [R1+0x30a0] ;  /* 0x0030a00001947983 */ /* 0x001f280000300c00 */
[----:B------:R-:W4:Y:S04]  /*16800*/  LDL.LU.128 R144, [R1+0x3090] ;  /* 0x0030900001907983 */ /* 0x000f280000300c00 */
[----:B-1----:R-:W4:Y:S04]  /*16810*/  LDL.LU.128 R88, [R1+0x2fb0] ;  /* 0x002fb00001587983 */ /* 0x002f280000300c00 */
[----:B------:R-:W4:Y:S04]  /*16820*/  LDL.LU.128 R84, [R1+0x2fa0] ;  /* 0x002fa00001547983 */ /* 0x000f280000300c00 */
[----:B------:R-:W4:Y:S04]  /*16830*/  LDL.LU.128 R72, [R1+0x2f70] ;  /* 0x002f700001487983 */ /* 0x000f280000300c00 */
[----:B------:R-:W4:Y:S04]  /*16840*/  LDL.LU.128 R68, [R1+0x2f60] ;  /* 0x002f600001447983 */ /* 0x000f280000300c00 */
[----:B------:R0:W-:Y:S04]  /*16850*/  STL.128 [R1+0x2e10], R176 ;  /* 0x002e10b001007387 */ /* 0x0001e80000100c00 */
[----:B--2---:R-:W-:Y:S04]  /*16860*/  STL [R1+0x58c], R107 ;  /* 0x00058c6b01007387 */ /* 0x004fe80000100800 */
[----:B------:R-:W-:Y:S04]  /*16870*/  STL [R1+0x588], R106 ;  /* 0x0005886a01007387 */ /* 0x000fe80000100800 */
[----:B------:R-:W-:Y:S04]  /*16880*/  STL [R1+0x584], R105 ;  /* 0x0005846901007387 */ /* 0x000fe80000100800 */
[----:B------:R-:W-:Y:S04]  /*16890*/  STL [R1+0x580], R104 ;  /* 0x0005806801007387 */ /* 0x000fe80000100800 */
[----:B------:R-:W2:Y:S04]  /*168a0*/  LDL.128 R180, [R1+0x580] ;  /* 0x0005800001b47983 */ /* 0x000ea80000100c00 */
[----:B---3--:R-:W-:Y:S04]  /*168b0*/  STL [R1+0x57c], R103 ;  /* 0x00057c6701007387 */ /* 0x008fe80000100800 */
[----:B------:R-:W-:Y:S04]  /*168c0*/  STL [R1+0x578], R102 ;  /* 0x0005786601007387 */ /* 0x000fe80000100800 */
[----:B------:R1:W-:Y:S04]  /*168d0*/  STL [R1+0x574], R101 ;  /* 0x0005746501007387 */ /* 0x0003e80000100800 */
[----:B------:R3:W-:Y:S04]  /*168e0*/  STL [R1+0x570], R100 ;  /* 0x0005706401007387 */ /* 0x0007e80000100800 */
[----:B0-----:R-:W2:Y:S04]  /*168f0*/  LDL.LU.128 R176, [R1+0x570] ;  /* 0x0005700001b07983 */ /* 0x001ea80000300c00 */
[----:B-1----:R-:W2:Y:S04]  /*16900*/  LDL.LU R101, [R1+0x588] ;  /* 0x0005880001657983 */ /* 0x002ea80000300800 */
[----:B---3--:R-:W3:Y:S01]  /*16910*/  LDL.LU R100, [R1+0x584] ;  /* 0x0005840001647983 */ /* 0x008ee20000300800 */
        /* <DEDUP_REMOVED lines=15> */
[----:B------:R-:W1:Y:S01]  /*16a10*/  MUFU.EX2 R198, R198 ;  /* 0x000000c600c67308 */ /* 0x000e620000000800 */
[----:B------:R0:W-:Y:S01]  /*16a20*/  STL.128 [R1+0x310], R156 ;  /* 0x0003109c01007387 */ /* 0x0001e20000100c00 */
[----:B------:R-:W-:-:S02]  /*16a30*/  IMAD.MOV.U32 R152, RZ, RZ, R15 ;  /* 0x000000ffff987224 */ /* 0x000fc400078e000f */
[----:B------:R-:W-:Y:S02]  /*16a40*/  IMAD.MOV.U32 R153, RZ, RZ, R14 ;  /* 0x000000ffff997224 */ /* 0x000fe400078e000e */
[----:B------:R-:W-:Y:S02]  /*16a50*/  IMAD.MOV.U32 R154, RZ, RZ, R12 ;  /* 0x000000ffff9a7224 */ /* 0x000fe400078e000c */
[----:B------:R-:W-:Y:S01]  /*16a60*/  IMAD.MOV.U32 R155, RZ, RZ, R11 ;  /* 0x000000ffff9b7224 */ /* 0x000fe200078e000b */
[----:B------:R-:W-:Y:S01]  /*16a70*/  STL.128 [R1+0x3050], R128 ;  /* 0x0030508001007387 */ /* 0x000fe20000100c00 */
[----:B0-----:R-:W-:Y:S02]  /*16a80*/  IMAD.MOV.U32 R156, RZ, RZ, R10 ;  /* 0x000000ffff9c7224 */ /* 0x001fe400078e000a */
[----:B------:R-:W-:Y:S02]  /*16a90*/  IMAD.MOV.U32 R157, RZ, RZ, R9 ;  /* 0x000000ffff9d7224 */ /* 0x000fe400078e0009 */
[----:B------:R-:W-:-:S02]  /*16aa0*/  IMAD.MOV.U32 R158, RZ, RZ, R8 ;  /* 0x000000ffff9e7224 */ /* 0x000fc400078e0008 */
[----:B------:R-:W-:Y:S01]  /*16ab0*/  IMAD.MOV.U32 R159, RZ, RZ, R7 ;  /* 0x000000ffff9f7224 */ /* 0x000fe200078e0007 */
[----:B------:R0:W-:Y:S04]  /*16ac0*/  STL.128 [R1+0x410], R152 ;  /* 0x0004109801007387 */ /* 0x0001e80000100c00 */
[----:B------:R1:W-:Y:S04]  /*16ad0*/  STL.128 [R1+0x420], R156 ;  /* 0x0004209c01007387 */ /* 0x0003e80000100c00 */
[----:B------:R4:W-:Y:S04]  /*16ae0*/  STL.128 [R1+0x3040], R124 ;  /* 0x0030407c01007387 */ /* 0x0009e80000100c00 */
[----:B------:R4:W-:Y:S01]  /*16af0*/  STL.128 [R1+0x3030], R120 ;  /* 0x0030307801007387 */ /* 0x0009e20000100c00 */
[----:B0-----:R-:W-:-:S03]  /*16b00*/  F2FP.BF16.F32.PACK_AB R152, R204, R205 ;  /* 0x000000cdcc98723e */ /* 0x001fc600000010ff */
[----:B------:R0:W-:Y:S01]  /*16b10*/  STL.128 [R1+0x3020], R116 ;  /* 0x0030207401007387 */ /* 0x0001e20000100c00 */
[----:B-1----:R-:W-:Y:S02]  /*16b20*/  F2FP.BF16.F32.PACK_AB R153, R200, R201 ;  /* 0x000000c9c899723e */ /* 0x002fe400000010ff */
[----:B------:R-:W-:Y:S01]  /*16b30*/  F2FP.BF16.F32.PACK_AB R154, R202, R203 ;  /* 0x000000cbca9a723e */ /* 0x000fe200000010ff */
[----:B------:R-:W-:Y:S01]  /*16b40*/  IMAD.MOV.U32 R158, RZ, RZ, R142 ;  /* 0x000000ffff9e7224 */ /* 0x000fe200078e008e */
[----:B------:R-:W-:Y:S01]  /*16b50*/  F2FP.BF16.F32.PACK_AB R155, R198, R199 ;  /* 0x000000c7c69b723e */ /* 0x000fe200000010ff */
[----:B------:R-:W-:Y:S01]  /*16b60*/  IMAD.MOV.U32 R157, RZ, RZ, R141 ;  /* 0x000000ffff9d7224 */ /* 0x000fe200078e008d */
[----:B------:R1:W-:Y:S01]  /*16b70*/  STL.128 [R1+0x3010], R112 ;  /* 0x0030107001007387 */ /* 0x0003e20000100c00 */
[----:B------:R-:W-:Y:S02]  /*16b80*/  IMAD.MOV.U32 R156, RZ, RZ, R140 ;  /* 0x000000ffff9c7224 */ /* 0x000fe400078e008c */
[----:B------:R-:W-:Y:S01]  /*16b90*/  IMAD.MOV.U32 R159, RZ, RZ, R139 ;  /* 0x000000ffff9f7224 */ /* 0x000fe200078e008b */
[----:B------:R1:W-:Y:S01]  /*16ba0*/  STL.128 [R1+0x2f50], R64 ;  /* 0x002f504001007387 */ /* 0x0003e20000100c00 */
[----:B------:R-:W-:-:S03]  /*16bb0*/  VIADD R4, R16, 0x100 ;  /* 0x0000010010047836 */ /* 0x000fc60000000000 */
[----:B------:R1:W-:Y:S01]  /*16bc0*/  STL.128 [R1+0x2f40], R60 ;  /* 0x002f403c01007387 */ /* 0x0003e20000100c00 */
[----:B------:R-:W-:-:S03]  /*16bd0*/  IMAD.MOV.U32 R192, RZ, RZ, R138 ;  /* 0x000000ffffc07224 */ /* 0x000fc600078e008a */
        /* <DEDUP_REMOVED lines=10> */
[----:B------:R-:W3:Y:S01]  /*16c80*/  LDL.LU.128 R128, [R1+0x3050] ;  /* 0x0030500001807983 */ /* 0x000ee20000300c00 */
[----:B------:R-:W-:-:S03]  /*16c90*/  IMAD.MOV.U32 R223, RZ, RZ, R132 ;  /* 0x000000ffffdf7224 */ /* 0x000fc600078e0084 */
[----:B----4-:R-:W4:Y:S04]  /*16ca0*/  LDL.LU.128 R124, [R1+0x3040] ;  /* 0x00304000017c7983 */ /* 0x010f280000300c00 */
[----:B------:R-:W4:Y:S04]  /*16cb0*/  LDL.LU.128 R120, [R1+0x3030] ;  /* 0x0030300001787983 */ /* 0x000f280000300c00 */
[----:B0-----:R-:W4:Y:S01]  /*16cc0*/  LDL.LU.128 R116, [R1+0x3020] ;  /* 0x0030200001747983 */ /* 0x001f220000300c00 */
[----:B------:R-:W-:-:S03]  /*16cd0*/  IMAD.MOV.U32 R107, RZ, RZ, R31 ;  /* 0x000000ffff6b7224 */ /* 0x000fc600078e001f */
[----:B------:R0:W-:Y:S01]  /*16ce0*/  STL.128 [R1+0x2ee0], R36 ;  /* 0x002ee02401007387 */ /* 0x0001e20000100c00 */
[----:B------:R-:W-:-:S03]  /*16cf0*/  IMAD.MOV.U32 R106, RZ, RZ, R30 ;  /* 0x000000ffff6a7224 */ /* 0x000fc600078e001e */
[----:B-1----:R-:W4:Y:S01]  /*16d00*/  LDL.LU.128 R112, [R1+0x3010] ;  /* 0x0030100001707983 */ /* 0x002f220000300c00 */
[----:B------:R-:W-:-:S03]  /*16d10*/  IMAD.MOV.U32 R105, RZ, RZ, R29 ;  /* 0x000000ffff697224 */ /* 0x000fc600078e001d */
[----:B------:R-:W4:Y:S01]  /*16d20*/  LDL.LU.128 R64, [R1+0x2f50] ;  /* 0x002f500001407983 */ /* 0x000f220000300c00 */
[----:B------:R-:W-:-:S03]  /*16d30*/  IMAD.MOV.U32 R104, RZ, RZ, R28 ;  /* 0x000000ffff687224 */ /* 0x000fc600078e001c */
[----:B------:R-:W4:Y:S04]  /*16d40*/  LDL.LU.128 R60, [R1+0x2f40] ;  /* 0x002f4000013c7983 */ /* 0x000f280000300c00 */
[----:B------:R-:W4:Y:S04]  /*16d50*/  LDL.LU.128 R56, [R1+0x2f30] ;  /* 0x002f300001387983 */ /* 0x000f280000300c00 */
[----:B------:R-:W4:Y:S04]  /*16d60*/  LDL.LU.128 R52, [R1+0x2f20] ;  /* 0x002f200001347983 */ /* 0x000f280000300c00 */
[----:B------:R-:W4:Y:S04]  /*16d70*/  LDL.LU.128 R48, [R1+0x2f10] ;  /* 0x002f100001307983 */ /* 0x000f280000300c00 */
[----:B------:R-:W4:Y:S04]  /*16d80*/  LDL.LU.128 R44, [R1+0x2f00] ;  /* 0x002f0000012c7983 */ /* 0x000f280000300c00 */
[----:B------:R-:W4:Y:S04]  /*16d90*/  LDL.LU.128 R40, [R1+0x2ef0] ;  /* 0x002ef00001287983 */ /* 0x000f280000300c00 */
[----:B0-----:R-:W4:Y:S04]  /*16da0*/  LDL.LU.128 R36, [R1+0x2ee0] ;  /* 0x002ee00001247983 */ /* 0x001f280000300c00 */
[----:B------:R0:W-:Y:S04]  /*16db0*/  STL.128 [R1+0x2e00], R172 ;  /* 0x002e00ac01007387 */ /* 0x0001e80000100c00 */
[----:B------:R1:W-:Y:S04]  /*16dc0*/  STL.128 [R1+0x2df0], R168 ;  /* 0x002df0a801007387 */ /* 0x0003e80000100c00 */
[----:B------:R1:W-:Y:S04]  /*16dd0*/  STL.128 [R1+0x2de0], R156 ;  /* 0x002de09c01007387 */ /* 0x0003e80000100c00 */
[----:B------:R1:W-:Y:S01]  /*16de0*/  STL.128 [R1+0x2dd0], R152 ;  /* 0x002dd09801007387 */ /* 0x0003e20000100c00 */
[----:B------:R-:W-:-:S02]  /*16df0*/  IMAD.MOV.U32 R7, RZ, RZ, R151 ;  /* 0x000000ffff077224 */ /* 0x000fc400078e0097 */
[----:B0-----:R-:W-:Y:S01]  /*16e00*/  IMAD.MOV.U32 R175, RZ, RZ, R99 ;  /* 0x000000ffffaf7224 */ /* 0x001fe200078e0063 */
[----:B------:R0:W-:Y:S01]  /*16e10*/  STL.128 [R1+0x2ed0], R32 ;  /* 0x002ed02001007387 */ /* 0x0001e20000100c00 */
[----:B------:R-:W-:Y:S02]  /*16e20*/  IMAD.MOV.U32 R174, RZ, RZ, R98 ;  /* 0x000000ffffae7224 */ /* 0x000fe400078e0062 */
[----:B------:R-:W-:Y:S01]  /*16e30*/  IMAD.MOV.U32 R173, RZ, RZ, R97 ;  /* 0x000000ffffad7224 */ /* 0x000fe200078e0061 */
[----:B------:R-:W-:Y:S01]  /*16e40*/  STL [R1+0x59c], R111 ;  /* 0x00059c6f01007387 */ /* 0x000fe20000100800 */
[----:B------:R-:W-:Y:S02]  /*16e50*/  IMAD.MOV.U32 R172, RZ, RZ, R96 ;  /* 0x000000ffffac7224 */ /* 0x000fe400078e0060 */
[----:B-1----:R-:W-:Y:S01]  /*16e60*/  IMAD.MOV.U32 R171, RZ, RZ, R95 ;  /* 0x000000ffffab7224 */ /* 0x002fe200078e005f */
        /* <DEDUP_REMOVED lines=12> */
[----:B0-----:R-:W4:Y:S01]  /*16f30*/  LDL.LU.128 R32, [R1+0x2ed0] ;  /* 0x002ed00001207983 */ /* 0x001f220000300c00 */
[----:B------:R-:W-:Y:S02]  /*16f40*/  IMAD.MOV.U32 R154, RZ, RZ, R78 ;  /* 0x000000ffff9a7224 */ /* 0x000fe400078e004e */
[----:B------:R-:W-:Y:S02]  /*16f50*/  IMAD.MOV.U32 R153, RZ, RZ, R77 ;  /* 0x000000ffff997224 */ /* 0x000fe400078e004d */
[----:B------:R-:W-:Y:S02]  /*16f60*/  IMAD.MOV.U32 R152, RZ, RZ, R76 ;  /* 0x000000ffff987224 */ /* 0x000fe400078e004c */
[----:B------:R-:W-:Y:S02]  /*16f70*/  IMAD.MOV.U32 R9, RZ, RZ, R150 ;  /* 0x000000ffff097224 */ /* 0x000fe400078e0096 */
[----:B------:R-:W-:-:S02]  /*16f80*/  IMAD.MOV.U32 R10, RZ, RZ, R149 ;  /* 0x000000ffff0a7224 */ /* 0x000fc400078e0095 */
[----:B------:R-:W-:Y:S01]  /*16f90*/  IMAD.MOV.U32 R11, RZ, RZ, R148 ;  /* 0x000000ffff0b7224 */ /* 0x000fe200078e0094 */
[----:B-1----:R-:W4:Y:S01]  /*16fa0*/  LDL.128 R184, [R1+0x590] ;  /* 0x0005900001b87983 */ /* 0x002f220000100c00 */
[----:B------:R-:W-:Y:S01]  /*16fb0*/  IMAD.MOV.U32 R12, RZ, RZ, R147 ;  /* 0x000000ffff0c7224 */ /* 0x000fe200078e0093 */
[----:B------:R-:W-:Y:S01]  /*16fc0*/  R2UR UR6, R4 ;  /* 0x00000000040672ca */ /* 0x000fe200000e0000 */
[----:B------:R-:W-:Y:S01]  /*16fd0*/  IMAD.MOV.U32 R167, RZ, RZ, R91 ;  /* 0x000000ffffa77224 */ /* 0x000fe200078e005b */
[----:B------:R0:W-:Y:S01]  /*16fe0*/  STL.128 [R1+0x2ec0], R220 ;  /* 0x002ec0dc01007387 */ /* 0x0001e20000100c00 */
[----:B------:R-:W-:Y:S02]  /*16ff0*/  IMAD.MOV.U32 R166, RZ, RZ, R90 ;  /* 0x000000ffffa67224 */ /* 0x000fe400078e005a */
[----:B------:R-:W-:Y:S01]  /*17000*/  IMAD.MOV.U32 R165, RZ, RZ, R89 ;  /* 0x000000ffffa57224 */ /* 0x000fe200078e0059 */
[----:B------:R1:W-:Y:S01]  /*17010*/  STL.128 [R1+0x2eb0], R216 ;  /* 0x002eb0d801007387 */ /* 0x0003e20000100c00 */
[----:B------:R-:W-:-:S02]  /*17020*/  IMAD.MOV.U32 R164, RZ, RZ, R88 ;  /* 0x000000ffffa47224 */ /* 0x000fc400078e0058 */
[----:B------:R-:W-:Y:S01]  /*17030*/  IMAD.MOV.U32 R163, RZ, RZ, R87 ;  /* 0x000000ffffa37224 */ /* 0x000fe200078e0057 */
[----:B------:R1:W-:Y:S01]  /*17040*/  STL.128 [R1+0x2ea0], R212 ;  /* 0x002ea0d401007387 */ /* 0x0003e20000100c00 */
[----:B------:R-:W-:Y:S02]  /*17050*/  IMAD.MOV.U32 R151, RZ, RZ, R75 ;  /* 0x000000ffff977224 */ /* 0x000fe400078e004b */
[----:B------:R-:W-:Y:S02]  /*17060*/  IMAD.MOV.U32 R150, RZ, RZ, R74 ;  /* 0x000000ffff967224 */ /* 0x000fe400078e004a */
[----:B--2---:R-:W-:Y:S01]  /*17070*/  IMAD.MOV.U32 R102, RZ, RZ, R183 ;  /* 0x000000ffff667224 */ /* 0x004fe200078e00b7 */
        /* <DEDUP_REMOVED lines=18> */
[----:B------:R-:W-:Y:S01]  /*171a0*/  STL.128 [R1+0x300], R152 ;  /* 0x0003009801007387 */ /* 0x000fe20000100c00 */
[----:B------:R-:W-:Y:S02]  /*171b0*/  IMAD.MOV.U32 R90, RZ, RZ, R171 ;  /* 0x000000ffff5a7224 */ /* 0x000fe400078e00ab */
[----:B------:R-:W-:Y:S01]  /*171c0*/  IMAD.MOV.U32 R89, RZ, RZ, R170 ;  /* 0x000000ffff597224 */ /* 0x000fe200078e00aa */
[----:B------:R-:W-:Y:S01]  /*171d0*/  STL.128 [R1+0x310], R156 ;  /* 0x0003109c01007387 */ /* 0x000fe20000100c00 */
[----:B------:R-:W-:-:S02]  /*171e0*/  IMAD.MOV.U32 R88, RZ, RZ, R169 ;  /* 0x000000ffff587224 */ /* 0x000fc400078e00a9 */
[----:B------:R-:W-:Y:S01]  /*171f0*/  IMAD.MOV.U32 R87, RZ, RZ, R168 ;  /* 0x000000ffff577224 */ /* 0x000fe200078e00a8 */
[----:B------:R-:W-:Y:S01]  /*17200*/  STL.128 [R1+0x340], R168 ;  /* 0x000340a801007387 */ /* 0x000fe20000100c00 */
        /* <DEDUP_REMOVED lines=14> */
[----:B0-----:R-:W4:Y:S04]  /*172f0*/  LDL.LU.128 R220, [R1+0x2ec0] ;  /* 0x002ec00001dc7983 */ /* 0x001f280000300c00 */
[----:B-1----:R-:W4:Y:S04]  /*17300*/  LDL.LU.128 R216, [R1+0x2eb0] ;  /* 0x002eb00001d87983 */ /* 0x002f280000300c00 */
[----:B------:R-:W4:Y:S04]  /*17310*/  LDL.LU.128 R212, [R1+0x2ea0] ;  /* 0x002ea00001d47983 */ /* 0x000f280000300c00 */
[----:B--2---:R-:W2:Y:S04]  /*17320*/  LDL.LU.128 R208, [R1+0x2e90] ;  /* 0x002e900001d07983 */ /* 0x004ea80000300c00 */
        /* <DEDUP_REMOVED lines=11> */
[----:B------:R0:W-:Y:S04]  /*173e0*/  STL [R1+0x2cc8], R102 ;  /* 0x002cc86601007387 */ /* 0x0001e80000100800 */
[----:B---3--:R1:W-:Y:S04]  /*173f0*/  STL.64 [R1+0x2cc0], R100 ;  /* 0x002cc06401007387 */ /* 0x0083e80000100a00 */
[----:B------:R-:W3:Y:S04]  /*17400*/  LDL.LU R99, [R1+0x580] ;  /* 0x0005800001637983 */ /* 0x000ee80000300800 */
[----:B0-----:R-:W3:Y:S04]  /*17410*/  LDL.LU R102, [R1+0x2cc8] ;  /* 0x002cc80001667983 */ /* 0x001ee80000300800 */
[----:B-1----:R-:W3:Y:S04]  /*17420*/  LDL.LU.64 R100, [R1+0x2cc0] ;  /* 0x002cc00001647983 */ /* 0x002ee80000300a00 */
[----:B------:R-:W3:Y:S04]  /*17430*/  LDL.LU R105, [R1+0x598] ;  /* 0x0005980001697983 */ /* 0x000ee80000300800 */
[----:B------:R-:W3:Y:S04]  /*17440*/  LDL.LU R104, [R1+0x594] ;  /* 0x0005940001687983 */ /* 0x000ee80000300800 */
[----:B------:R-:W3:Y:S01]  /*17450*/  LDL.LU R103, [R1+0x590] ;  /* 0x0005900001677983 */ /* 0x000ee20000300800 */
        /* <DEDUP_REMOVED lines=14> */
[----:B------:R0:W-:Y:S04]  /*17540*/  STL [R1+0x5ec], R131 ;  /* 0x0005ec8301007387 */ /* 0x0001e80000100800 */
[----:B------:R1:W-:Y:S04]  /*17550*/  STL [R1+0x5e8], R130 ;  /* 0x0005e88201007387 */ /* 0x0003e80000100800 */
[----:B------:R1:W-:Y:S04]  /*17560*/  STL [R1+0x5e4], R129 ;  /* 0x0005e48101007387 */ /* 0x0003e80000100800 */
[----:B------:R1:W-:Y:S04]  /*17570*/  STL [R1+0x5e0], R128 ;  /* 0x0005e08001007387 */ /* 0x0003e80000100800 */
[----:B----4-:R4:W-:Y:S04]  /*17580*/  STL [R1+0x5dc], R127 ;  /* 0x0005dc7f01007387 */ /* 0x0109e80000100800 */
[----:B------:R4:W-:Y:S04]  /*17590*/  STL [R1+0x5d8], R126 ;  /* 0x0005d87e01007387 */ /* 0x0009e80000100800 */
[----:B------:R4:W-:Y:S01]  /*175a0*/  STL [R1+0x5d4], R125 ;  /* 0x0005d47d01007387 */ /* 0x0009e20000100800 */
[----:B------:R-:W-:-:S02]  /*175b0*/  IMAD.MOV.U32 R143, RZ, RZ, R67 ;  /* 0x000000ffff8f7224 */ /* 0x000fc400078e0043 */
[----:B------:R-:W-:Y:S01]  /*175c0*/  IMAD.MOV.U32 R142, RZ, RZ, R66 ;  /* 0x000000ffff8e7224 */ /* 0x000fe200078e0042 */
[----:B------:R4:W-:Y:S01]  /*175d0*/  STL [R1+0x5d0], R124 ;  /* 0x0005d07c01007387 */ /* 0x0009e20000100800 */
[----:B------:R-:W-:Y:S02]  /*175e0*/  IMAD.MOV.U32 R141, RZ, RZ, R65 ;  /* 0x000000ffff8d7224 */ /* 0x000fe400078e0041 */
[----:B------:R-:W-:Y:S01]  /*175f0*/  IMAD.MOV.U32 R140, RZ, RZ, R64 ;  /* 0x000000ffff8c7224 */ /* 0x000fe200078e0040 */
[----:B------:R4:W-:Y:S01]  /*17600*/  STL [R1+0x5cc], R123 ;  /* 0x0005cc7b01007387 */ /* 0x0009e20000100800 */
[----:B------:R-:W-:Y:S02]  /*17610*/  IMAD.MOV.U32 R139, RZ, RZ, R63 ;  /* 0x000000ffff8b7224 */ /* 0x000fe400078e003f */
[----:B------:R-:W-:Y:S01]  /*17620*/  IMAD.MOV.U32 R138, RZ, RZ, R62 ;  /* 0x000000ffff8a7224 */ /* 0x000fe200078e003e */
        /* <DEDUP_REMOVED lines=10> */
[----:B0-----:R-:W-:-:S02]  /*176d0*/  IMAD.MOV.U32 R131, RZ, RZ, R55 ;  /* 0x000000ffff837224 */ /* 0x001fc400078e0037 */
[----:B-1----:R-:W-:Y:S01]  /*176e0*/  IMAD.MOV.U32 R130, RZ, RZ, R54 ;  /* 0x000000ffff827224 */ /* 0x002fe200078e0036 */
[----:B------:R0:W-:Y:S01]  /*176f0*/  STL [R1+0x5b8], R118 ;  /* 0x0005b87601007387 */ /* 0x0001e20000100800 */
[----:B------:R-:W-:Y:S02]  /*17700*/  IMAD.MOV.U32 R129, RZ, RZ, R53 ;  /* 0x000000ffff817224 */ /* 0x000fe400078e0035 */
[----:B------:R-:W-:Y:S01]  /*17710*/  IMAD.MOV.U32 R128, RZ, RZ, R52 ;  /* 0x000000ffff807224 */ /* 0x000fe200078e0034 */
[----:B------:R1:W-:Y:S01]  /*17720*/  STL [R1+0x5b4], R117 ;  /* 0x0005b47501007387 */ /* 0x0003e20000100800 */
[----:B----4-:R-:W-:Y:S02]  /*17730*/  IMAD.MOV.U32 R127, RZ, RZ, R51 ;  /* 0x000000ffff7f7224 */ /* 0x010fe400078e0033 */
        /* <DEDUP_REMOVED lines=12> */
[----:B0-----:R-:W-:Y:S02]  /*17800*/  IMAD.MOV.U32 R118, RZ, RZ, R42 ;  /* 0x000000ffff767224 */ /* 0x001fe400078e002a */
[----:B-1----:R-:W-:Y:S01]  /*17810*/  IMAD.MOV.U32 R117, RZ, RZ, R41 ;  /* 0x000000ffff757224 */ /* 0x002fe200078e0029 */
[----:B------:R0:W-:Y:S01]  /*17820*/  STL [R1+0x5a0], R112 ;  /* 0x0005a07001007387 */ /* 0x0001e20000100800 */
[----:B----4-:R-:W-:Y:S02]  /*17830*/  IMAD.MOV.U32 R116, RZ, RZ, R40 ;  /* 0x000000ffff747224 */ /* 0x010fe400078e0028 */
[----:B------:R-:W-:Y:S02]  /*17840*/  IMAD.MOV.U32 R115, RZ, RZ, R39 ;  /* 0x000000ffff737224 */ /* 0x000fe400078e0027 */
[----:B------:R-:W-:Y:S02]  /*17850*/  IMAD.MOV.U32 R114, RZ, RZ, R38 ;  /* 0x000000ffff727224 */ /* 0x000fe400078e0026 */
[----:B------:R-:W-:-:S02]  /*17860*/  IMAD.MOV.U32 R113, RZ, RZ, R37 ;  /* 0x000000ffff717224 */ /* 0x000fc400078e0025 */
[----:B------:R-:W-:Y:S02]  /*17870*/  IMAD.MOV.U32 R38, RZ, RZ, R119 ;  /* 0x000000ffff267224 */ /* 0x000fe400078e0077 */
        /* <DEDUP_REMOVED lines=52> */
[----:B------:R-:W-:-:S03]  /*17bc0*/  IMAD.MOV.U32 R31, RZ, RZ, R112 ;  /* 0x000000ffff1f7224 */ /* 0x000fc600078e0070 */
[----:B------:R1:W-:Y:S04]  /*17bd0*/  STL.128 [R1+0x2db0], R216 ;  /* 0x002db0d801007387 */ /* 0x0003e80000100c00 */
[----:B------:R4:W-:Y:S04]  /*17be0*/  STL.128 [R1+0x2da0], R212 ;  /* 0x002da0d401007387 */ /* 0x0009e80000100c00 */
[----:B--2---:R2:W-:Y:S04]  /*17bf0*/  STL.128 [R1+0x2d90], R208 ;  /* 0x002d90d001007387 */ /* 0x0045e80000100c00 */
        /* <DEDUP_REMOVED lines=12> */
[----:B0-----:R-:W3:Y:S04]  /*17cc0*/  LDL.LU.128 R220, [R1+0x2dc0] ;  /* 0x002dc00001dc7983 */ /* 0x001ee80000300c00 */
[----:B-1----:R-:W3:Y:S04]  /*17cd0*/  LDL.LU.128 R216, [R1+0x2db0] ;  /* 0x002db00001d87983 */ /* 0x002ee80000300c00 */
[----:B----4-:R-:W4:Y:S04]  /*17ce0*/  LDL.LU.128 R212, [R1+0x2da0] ;  /* 0x002da00001d47983 */ /* 0x010f280000300c00 */
[----:B--2---:R-:W2:Y:S04]  /*17cf0*/  LDL.LU.128 R208, [R1+0x2d90] ;  /* 0x002d900001d07983 */ /* 0x004ea80000300c00 */
[----:B------:R-:W2:Y:S04]  /*17d00*/  LDL.LU.128 R204, [R1+0x2d80] ;  /* 0x002d800001cc7983 */ /* 0x000ea80000300c00 */
[----:B------:R-:W2:Y:S04]  /*17d10*/  LDL.LU.128 R200, [R1+0x2d70] ;  /* 0x002d700001c87983 */ /* 0x000ea80000300c00 */
[----:B------:R-:W4:Y:S04]  /*17d20*/  LDL.LU.128 R196, [R1+0x2d60] ;  /* 0x002d600001c47983 */ /* 0x000f280000300c00 */
[----:B------:R-:W2:Y:S04]  /*17d30*/  LDL.LU.128 R192, [R1+0x2d50] ;  /* 0x002d500001c07983 */ /* 0x000ea80000300c00 */
[----:B------:R-:W2:Y:S04]  /*17d40*/  LDL.LU.128 R188, [R1+0x2d40] ;  /* 0x002d400001bc7983 */ /* 0x000ea80000300c00 */
[----:B---3--:R-:W3:Y:S04]  /*17d50*/  LDL.LU.128 R184, [R1+0x2d30] ;  /* 0x002d300001b87983 */ /* 0x008ee80000300c00 */
[----:B------:R-:W3:Y:S04]  /*17d60*/  LDL.LU.128 R180, [R1+0x2d20] ;  /* 0x002d200001b47983 */ /* 0x000ee80000300c00 */
[----:B------:R-:W3:Y:S04]  /*17d70*/  LDL.LU.128 R176, [R1+0x2d10] ;  /* 0x002d100001b07983 */ /* 0x000ee80000300c00 */
[----:B------:R-:W3:Y:S04]  /*17d80*/  LDL.LU.128 R172, [R1+0x2d00] ;  /* 0x002d000001ac7983 */ /* 0x000ee80000300c00 */
[----:B------:R-:W3:Y:S04]  /*17d90*/  LDL.LU.128 R168, [R1+0x2cf0] ;  /* 0x002cf00001a87983 */ /* 0x000ee80000300c00 */
[----:B------:R-:W3:Y:S04]  /*17da0*/  LDL.LU.128 R156, [R1+0x2ce0] ;  /* 0x002ce000019c7983 */ /* 0x000ee80000300c00 */
[----:B------:R-:W3:Y:S04]  /*17db0*/  LDL.LU.128 R152, [R1+0x2cd0] ;  /* 0x002cd00001987983 */ /* 0x000ee80000300c00 */
[----:B------:R0:W-:Y:S04]  /*17dc0*/  STL [R1+0x2cb8], R106 ;  /* 0x002cb86a01007387 */ /* 0x0001e80000100800 */
[----:B------:R-:W-:Y:S04]  /*17dd0*/  STL.64 [R1+0x2cb0], R104 ;  /* 0x002cb06801007387 */ /* 0x000fe80000100a00 */
        /* <DEDUP_REMOVED lines=18> */
[----:B------:R1:W-:Y:S04]  /*17f00*/  STL.128 [R1+0x260], R112 ;  /* 0x0002607001007387 */ /* 0x0003e80000100c00 */
[----:B------:R-:W-:Y:S01]  /*17f10*/  STL.128 [R1+0x2b90], R32 ;  /* 0x002b902001007387 */ /* 0x000fe20000100c00 */
[----:B------:R-:W-:Y:S02]  /*17f20*/  IMAD.MOV.U32 R22, RZ, RZ, R3 ;  /* 0x000000ffff167224 */ /* 0x000fe400078e0003 */
[----:B------:R-:W-:Y:S01]  /*17f30*/  IMAD.MOV.U32 R2, RZ, RZ, R27 ;  /* 0x000000ffff027224 */ /* 0x000fe200078e001b */
[----:B------:R1:W-:Y:S01]  /*17f40*/  STL.128 [R1+0x250], R108 ;  /* 0x0002506c01007387 */ /* 0x0003e20000100c00 */
[----:B------:R-:W-:Y:S02]  /*17f50*/  IMAD.MOV.U32 R3, RZ, RZ, R26 ;  /* 0x000000ffff037224 */ /* 0x000fe400078e001a */
[----:B------:R-:W-:Y:S01]  /*17f60*/  IMAD.MOV.U32 R28, RZ, RZ, R109 ;  /* 0x000000ffff1c7224 */ /* 0x000fe200078e006d */
[----:B0-----:R-:W4:Y:S04]  /*17f70*/  LDL.LU R106, [R1+0x2cb8] ;  /* 0x002cb800016a7983 */ /* 0x001f280000300800 */
[----:B-1----:R-:W2:Y:S01]  /*17f80*/  LDL.128 R112, [R1+0x5a0] ;  /* 0x0005a00001707983 */ /* 0x002ea20000100c00 */
[----:B------:R-:W-:-:S02]  /*17f90*/  IMAD.MOV.U32 R27, RZ, RZ, R108 ;  /* 0x000000ffff1b7224 */ /* 0x000fc400078e006c */
[----:B------:R-:W-:Y:S01]  /*17fa0*/  IMAD.MOV.U32 R26, RZ, RZ, R107 ;  /* 0x000000ffff1a7224 */ /* 0x000fe200078e006b */
[----:B------:R-:W4:Y:S04]  /*17fb0*/  LDL.LU.64 R104, [R1+0x2cb0] ;  /* 0x002cb00001687983 */ /* 0x000f280000300a00 */
[----:B------:R-:W3:Y:S04]  /*17fc0*/  LDL.LU R109, [R1+0x5a8] ;  /* 0x0005a800016d7983 */ /* 0x000ee80000300800 */
[----:B------:R-:W3:Y:S04]  /*17fd0*/  LDL.LU R108, [R1+0x5a4] ;  /* 0x0005a400016c7983 */ /* 0x000ee80000300800 */
[----:B------:R-:W4:Y:S04]  /*17fe0*/  LDL.LU R107, [R1+0x5a0] ;  /* 0x0005a000016b7983 */ /* 0x000f280000300800 */
[----:B------:R-:W4:Y:S04]  /*17ff0*/  LDL.LU.128 R100, [R1+0x2ca0] ;  /* 0x002ca00001647983 */ /* 0x000f280000300c00 */
[----:B------:R-:W4:Y:S04]  /*18000*/  LDL.LU.128 R96, [R1+0x2c90] ;  /* 0x002c900001607983 */ /* 0x000f280000300c00 */
[----:B------:R-:W4:Y:S04]  /*18010*/  LDL.LU.128 R92, [R1+0x2c80] ;  /* 0x002c8000015c7983 */ /* 0x000f280000300c00 */
[----:B------:R-:W4:Y:S04]  /*18020*/  LDL.LU.128 R88, [R1+0x2c70] ;  /* 0x002c700001587983 */ /* 0x000f280000300c00 */
[----:B------:R-:W4:Y:S04]  /*18030*/  LDL.LU.128 R84, [R1+0x2c60] ;  /* 0x002c600001547983 */ /* 0x000f280000300c00 */
[----:B------:R-:W4:Y:S04]  /*18040*/  LDL.LU.128 R80, [R1+0x2c50] ;  /* 0x002c500001507983 */ /* 0x000f280000300c00 */
[----:B------:R-:W4:Y:S01]  /*18050*/  LDL.LU.128 R76, [R1+0x2c40] ;  /* 0x002c4000014c7983 */ /* 0x000f220000300c00 */
[----:B------:R-:W-:-:S03]  /*18060*/  IMAD.MOV.U32 R30, RZ, RZ, R111 ;  /* 0x000000ffff1e7224 */ /* 0x000fc600078e006f */
[----:B------:R-:W4:Y:S01]  /*18070*/  LDL.LU.128 R72, [R1+0x2c30] ;  /* 0x002c300001487983 */ /* 0x000f220000300c00 */
        /* <DEDUP_REMOVED lines=8> */
[----:B------:R-:W4:Y:S01]  /*18100*/  LDL.LU.128 R44, [R1+0x2bc0] ;  /* 0x002bc000012c7983 */ /* 0x000f220000300c00 */
[----:B------:R-:W-:-:S03]  /*18110*/  R2UR UR7, R5 ;  /* 0x00000000050772ca */ /* 0x000fc600000e0000 */
[----:B------:R-:W4:Y:S04]  /*18120*/  LDL.LU.128 R40, [R1+0x2bb0] ;  /* 0x002bb00001287983 */ /* 0x000f280000300c00 */
[----:B------:R-:W4:Y:S04]  /*18130*/  LDL.LU.128 R36, [R1+0x2ba0] ;  /* 0x002ba00001247983 */ /* 0x000f280000300c00 */
[----:B------:R0:W-:Y:S04]  /*18140*/  STL.128 [R1+0x2b80], R28 ;  /* 0x002b801c01007387 */ /* 0x0001e80000100c00 */
[----:B------:R-:W4:Y:S04]  /*18150*/  LDL.LU.128 R32, [R1+0x2b90] ;  /* 0x002b900001207983 */ /* 0x000f280000300c00 */
[----:B------:R1:W-:Y:S04]  /*18160*/  STL.128 [R1+0x2b70], R24 ;  /* 0x002b701801007387 */ /* 0x0003e80000100c00 */
[----:B------:R1:W-:Y:S04]  /*18170*/  STL.128 [R1+0x2b50], R16 ;  /* 0x002b501001007387 */ /* 0x0003e80000100c00 */
[----:B0-----:R-:W4:Y:S04]  /*18180*/  LDL.LU.128 R28, [R1+0x2b80] ;  /* 0x002b8000011c7983 */ /* 0x001f280000300c00 */
[----:B------:R0:W-:Y:S04]  /*18190*/  STL.128 [R1+0x2b40], R12 ;  /* 0x002b400c01007387 */ /* 0x0001e80000100c00 */
[----:B------:R0:W-:Y:S04]  /*181a0*/  STL.128 [R1+0x2b30], R8 ;  /* 0x002b300801007387 */ /* 0x0001e80000100c00 */
[----:B------:R0:W-:Y:S04]  /*181b0*/  STL.128 [R1+0x2b20], R4 ;  /* 0x002b200401007387 */ /* 0x0001e80000100c00 */
[----:B-1----:R-:W4:Y:S04]  /*181c0*/  LDL.LU.128 R24, [R1+0x2b70] ;  /* 0x002b700001187983 */ /* 0x002f280000300c00 */
[----:B------:R-:W4:Y:S04]  /*181d0*/  LDL.LU.128 R16, [R1+0x2b50] ;  /* 0x002b500001107983 */ /* 0x000f280000300c00 */
[----:B0-----:R-:W4:Y:S04]  /*181e0*/  LDL.LU.128 R12, [R1+0x2b40] ;  /* 0x002b4000010c7983 */ /* 0x001f280000300c00 */
[----:B------:R-:W4:Y:S04]  /*181f0*/  LDL.LU.128 R8, [R1+0x2b30] ;  /* 0x002b300001087983 */ /* 0x000f280000300c00 */
[----:B------:R-:W4:Y:S04]  /*18200*/  LDL.LU.128 R4, [R1+0x2b20] ;  /* 0x002b200001047983 */ /* 0x000f280000300c00 */
[----:B------:R0:W-:Y:S04]  /*18210*/  STL.128 [R1+0x270], R116 ;  /* 0x0002707401007387 */ /* 0x0001e80000100c00 */
[----:B0-----:R-:W4:Y:S04]  /*18220*/  LDL.128 R116, [R1+0x5b0] ;  /* 0x0005b00001747983 */ /* 0x001f280000100c00 */
[----:B------:R-:W4:Y:S01]  /*18230*/  LDL.LU R111, [R1+0x5b0] ;  /* 0x0005b000016f7983 */ /* 0x000f220000300800 */
[----:B--2---:R-:W-:-:S03]  /*18240*/  IMAD.MOV.U32 R110, RZ, RZ, R115 ;  /* 0x000000ffff6e7224 */ /* 0x004fc600078e0073 */
[----:B------:R0:W-:Y:S04]  /*18250*/  STL.128 [R1+0x390], R112 ;  /* 0x0003907001007387 */ /* 0x0001e80000100c00 */
[----:B------:R1:W-:Y:S04]  /*18260*/  STL [R1+0x2b18], R110 ;  /* 0x002b186e01007387 */ /* 0x0003e80000100800 */
[----:B---3--:R2:W-:Y:S04]  /*18270*/  STL.64 [R1+0x2b10], R108 ;  /* 0x002b106c01007387 */ /* 0x0085e80000100a00 */
[----:B----4-:R3:W-:Y:S04]  /*18280*/  STL.128 [R1+0x2b00], R104 ;  /* 0x002b006801007387 */ /* 0x0107e80000100c00 */
[----:B0-----:R-:W4:Y:S04]  /*18290*/  LDL.LU R113, [R1+0x5b8] ;  /* 0x0005b80001717983 */ /* 0x001f280000300800 */
[----:B------:R-:W4:Y:S04]  /*182a0*/  LDL.LU R112, [R1+0x5b4] ;  /* 0x0005b40001707983 */ /* 0x000f280000300800 */
[----:B-1----:R-:W4:Y:S04]  /*182b0*/  LDL.LU R110, [R1+0x2b18] ;  /* 0x002b1800016e7983 */ /* 0x002f280000300800 */
[----:B--2---:R-:W2:Y:S04]  /*182c0*/  LDL.LU.64 R108, [R1+0x2b10] ;  /* 0x002b1000016c7983 */ /* 0x004ea80000300a00 */
[----:B------:R0:W-:Y:S04]  /*182d0*/  STL.128 [R1+0x2af0], R100 ;  /* 0x002af06401007387 */ /* 0x0001e80000100c00 */
[----:B------:R1:W-:Y:S04]  /*182e0*/  STL.128 [R1+0x2ae0], R96 ;  /* 0x002ae06001007387 */ /* 0x0003e80000100c00 */
[----:B---3--:R-:W3:Y:S04]  /*182f0*/  LDL.LU.128 R104, [R1+0x2b00] ;  /* 0x002b000001687983 */ /* 0x008ee80000300c00 */
[----:B------:R1:W-:Y:S04]  /*18300*/  STL.128 [R1+0x2ad0], R92 ;  /* 0x002ad05c01007387 */ /* 0x0003e80000100c00 */
[----:B0-----:R-:W3:Y:S04]  /*18310*/  LDL.LU.128 R100, [R1+0x2af0] ;  /* 0x002af00001647983 */ /* 0x001ee80000300c00 */
[----:B-1----:R-:W3:Y:S04]  /*18320*/  LDL.LU.128 R96, [R1+0x2ae0] ;  /* 0x002ae00001607983 */ /* 0x002ee80000300c00 */
[----:B------:R0:W-:Y:S04]  /*18330*/  STL.128 [R1+0x2ac0], R88 ;  /* 0x002ac05801007387 */ /* 0x0001e80000100c00 */
[----:B------:R-:W3:Y:S04]  /*18340*/  LDL.LU.128 R92, [R1+0x2ad0] ;  /* 0x002ad000015c7983 */ /* 0x000ee80000300c00 */
[----:B------:R1:W-:Y:S04]  /*18350*/  STL.128 [R1+0x2ab0], R84 ;  /* 0x002ab05401007387 */ /* 0x0003e80000100c00 */
[----:B------:R1:W-:Y:S04]  /*18360*/  STL.128 [R1+0x2aa0], R80 ;  /* 0x002aa05001007387 */ /* 0x0003e80000100c00 */
[----:B0-----:R-:W3:Y:S04]  /*18370*/  LDL.LU.128 R88, [R1+0x2ac0] ;  /* 0x002ac00001587983 */ /* 0x001ee80000300c00 */
[----:B------:R0:W-:Y:S04]  /*18380*/  STL.128 [R1+0x2a90], R76 ;  /* 0x002a904c01007387 */ /* 0x0001e80000100c00 */
[----:B-1----:R-:W3:Y:S04]  /*18390*/  LDL.LU.128 R84, [R1+0x2ab0] ;  /* 0x002ab00001547983 */ /* 0x002ee80000300c00 */
[----:B------:R1:W-:Y:S04]  /*183a0*/  STL.128 [R1+0x2a80], R72 ;  /* 0x002a804801007387 */ /* 0x0003e80000100c00 */
[----:B------:R-:W3:Y:S04]  /*183b0*/  LDL.LU.128 R80, [R1+0x2aa0] ;  /* 0x002aa00001507983 */ /* 0x000ee80000300c00 */
        /* <DEDUP_REMOVED lines=27> */
[----:B------:R0:W-:Y:S04]  /*18570*/  STL.128 [R1+0x2980], R8 ;  /* 0x0029800801007387 */ /* 0x0001e80000100c00 */
[----:B------:R0:W-:Y:S04]  /*18580*/  STL.128 [R1+0x2970], R4 ;  /* 0x0029700401007387 */ /* 0x0001e80000100c00 */
[----:B-1----:R-:W3:Y:S04]  /*18590*/  LDL.LU.128 R24, [R1+0x29c0] ;  /* 0x0029c00001187983 */ /* 0x002ee80000300c00 */
[----:B------:R-:W3:Y:S04]  /*185a0*/  LDL.LU.128 R16, [R1+0x29a0] ;  /* 0x0029a00001107983 */ /* 0x000ee80000300c00 */
[----:B0-----:R-:W3:Y:S04]  /*185b0*/  LDL.LU.128 R12, [R1+0x2990] ;  /* 0x00299000010c7983 */ /* 0x001ee80000300c00 */
[----:B------:R-:W3:Y:S04]  /*185c0*/  LDL.LU.128 R8, [R1+0x2980] ;  /* 0x0029800001087983 */ /* 0x000ee80000300c00 */
[----:B------:R-:W3:Y:S01]  /*185d0*/  LDL.LU.128 R4, [R1+0x2970] ;  /* 0x0029700001047983 */ /* 0x000ee20000300c00 */
[----:B------:R-:W-:-:S03]  /*185e0*/  IMAD.MOV.U32 R114, RZ, RZ, R119 ;  /* 0x000000ffff727224 */ /* 0x000fc600078e0077 */
[----:B------:R0:W-:Y:S04]  /*185f0*/  STL.128 [R1+0x280], R120 ;  /* 0x0002807801007387 */ /* 0x0001e80000100c00 */
[----:B------:R1:W-:Y:S04]  /*18600*/  STL.128 [R1+0x3a0], R116 ;  /* 0x0003a07401007387 */ /* 0x0003e80000100c00 */
[----:B------:R1:W-:Y:S04]  /*18610*/  STL [R1+0x2968], R114 ;  /* 0x0029687201007387 */ /* 0x0003e80000100800 */
[----:B0-----:R-:W3:Y:S04]  /*18620*/  LDL.128 R120, [R1+0x5c0] ;  /* 0x0005c00001787983 */ /* 0x001ee80000100c00 */
[----:B-1----:R-:W3:Y:S04]  /*18630*/  LDL.LU R117, [R1+0x5c8] ;  /* 0x0005c80001757983 */ /* 0x002ee80000300800 */
[----:B------:R-:W3:Y:S04]  /*18640*/  LDL.LU R116, [R1+0x5c4] ;  /* 0x0005c40001747983 */ /* 0x000ee80000300800 */
[----:B------:R-:W3:Y:S04]  /*18650*/  LDL.LU R114, [R1+0x2968] ;  /* 0x0029680001727983 */ /* 0x000ee80000300800 */
[----:B------:R-:W3:Y:S04]  /*18660*/  LDL.LU R115, [R1+0x5c0] ;  /* 0x0005c00001737983 */ /* 0x000ee80000300800 */
[----:B----4-:R0:W-:Y:S04]  /*18670*/  STL.64 [R1+0x2960], R112 ;  /* 0x0029607001007387 */ /* 0x0101e80000100a00 */
[----:B--2---:R1:W-:Y:S04]  /*18680*/  STL.128 [R1+0x2950], R108 ;  /* 0x0029506c01007387 */ /* 0x0043e80000100c00 */
[----:B0-----:R-:W2:Y:S04]  /*18690*/  LDL.LU.64 R112, [R1+0x2960] ;  /* 0x0029600001707983 */ /* 0x001ea80000300a00 */
[----:B---3--:R0:W-:Y:S04]  /*186a0*/  STL.128 [R1+0x2940], R104 ;  /* 0x0029406801007387 */ /* 0x0081e80000100c00 */
[----:B-1----:R-:W3:Y:S04]  /*186b0*/  LDL.LU.128 R108, [R1+0x2950] ;  /* 0x00295000016c7983 */ /* 0x002ee80000300c00 */
[----:B------:R1:W-:Y:S04]  /*186c0*/  STL.128 [R1+0x2930], R100 ;  /* 0x0029306401007387 */ /* 0x0003e80000100c00 */
[----:B------:R4:W-:Y:S04]  /*186d0*/  STL.128 [R1+0x2920], R96 ;  /* 0x0029206001007387 */ /* 0x0009e80000100c00 */
[----:B0-----:R-:W3:Y:S04]  /*186e0*/  LDL.LU.128 R104, [R1+0x2940] ;  /* 0x0029400001687983 */ /* 0x001ee80000300c00 */
[----:B------:R0:W-:Y:S04]  /*186f0*/  STL.128 [R1+0x2910], R92 ;  /* 0x0029105c01007387 */ /* 0x0001e80000100c00 */
[----:B-1----:R-:W3:Y:S04]  /*18700*/  LDL.LU.128 R100, [R1+0x2930] ;  /* 0x0029300001647983 */ /* 0x002ee80000300c00 */
[----:B----4-:R-:W4:Y:S04]  /*18710*/  LDL.LU.128 R96, [R1+0x2920] ;  /* 0x0029200001607983 */ /* 0x010f280000300c00 */
[----:B------:R1:W-:Y:S04]  /*18720*/  STL.128 [R1+0x2900], R88 ;  /* 0x0029005801007387 */ /* 0x0003e80000100c00 */
[----:B0-----:R-:W4:Y:S04]  /*18730*/  LDL.LU.128 R92, [R1+0x2910] ;  /* 0x00291000015c7983 */ /* 0x001f280000300c00 */
[----:B------:R0:W-:Y:S04]  /*18740*/  STL.128 [R1+0x28f0], R84 ;  /* 0x0028f05401007387 */ /* 0x0001e80000100c00 */
[----:B-1----:R-:W4:Y:S04]  /*18750*/  LDL.LU.128 R88, [R1+0x2900] ;  /* 0x0029000001587983 */ /* 0x002f280000300c00 */
[----:B------:R1:W-:Y:S04]  /*18760*/  STL.128 [R1+0x28e0], R80 ;  /* 0x0028e05001007387 */ /* 0x0003e80000100c00 */
[----:B------:R1:W-:Y:S04]  /*18770*/  STL.128 [R1+0x28d0], R76 ;  /* 0x0028d04c01007387 */ /* 0x0003e80000100c00 */
[----:B0-----:R-:W4:Y:S04]  /*18780*/  LDL.LU.128 R84, [R1+0x28f0] ;  /* 0x0028f00001547983 */ /* 0x001f280000300c00 */
[----:B------:R0:W-:Y:S04]  /*18790*/  STL.128 [R1+0x28c0], R72 ;  /* 0x0028c04801007387 */ /* 0x0001e80000100c00 */
[----:B-1----:R-:W4:Y:S04]  /*187a0*/  LDL.LU.128 R80, [R1+0x28e0] ;  /* 0x0028e00001507983 */ /* 0x002f280000300c00 */
[----:B------:R-:W4:Y:S04]  /*187b0*/  LDL.LU.128 R76, [R1+0x28d0] ;  /* 0x0028d000014c7983 */ /* 0x000f280000300c00 */
[----:B------:R1:W-:Y:S04]  /*187c0*/  STL.128 [R1+0x28b0], R68 ;  /* 0x0028b04401007387 */ /* 0x0003e80000100c00 */
[----:B0-----:R-:W4:Y:S04]  /*187d0*/  LDL.LU.128 R72, [R1+0x28c0] ;  /* 0x0028c00001487983 */ /* 0x001f280000300c00 */
[----:B------:R0:W-:Y:S04]  /*187e0*/  STL.128 [R1+0x28a0], R64 ;  /* 0x0028a04001007387 */ /* 0x0001e80000100c00 */
[----:B------:R0:W-:Y:S04]  /*187f0*/  STL.128 [R1+0x2890], R60 ;  /* 0x0028903c01007387 */ /* 0x0001e80000100c00 */
[----:B-1----:R-:W4:Y:S04]  /*18800*/  LDL.LU.128 R68, [R1+0x28b0] ;  /* 0x0028b00001447983 */ /* 0x002f280000300c00 */
[----:B------:R1:W-:Y:S04]  /*18810*/  STL.128 [R1+0x2880], R56 ;  /* 0x0028803801007387 */ /* 0x0003e80000100c00 */
[----:B0-----:R-:W4:Y:S04]  /*18820*/  LDL.LU.128 R64, [R1+0x28a0] ;  /* 0x0028a00001407983 */ /* 0x001f280000300c00 */
[----:B------:R0:W-:Y:S04]  /*18830*/  STL.128 [R1+0x2870], R52 ;  /* 0x0028703401007387 */ /* 0x0001e80000100c00 */
[----:B------:R-:W4:Y:S04]  /*18840*/  LDL.LU.128 R60, [R1+0x2890] ;  /* 0x00289000013c7983 */ /* 0x000f280000300c00 */
[----:B-1----:R-:W4:Y:S04]  /*18850*/  LDL.LU.128 R56, [R1+0x2880] ;  /* 0x0028800001387983 */ /* 0x002f280000300c00 */
        /* <DEDUP_REMOVED lines=13> */
[----:B-1----:R-:W4:Y:S04]  /*18930*/  LDL.LU.128 R28, [R1+0x2810] ;  /* 0x00281000011c7983 */ /* 0x002f280000300c00 */
        /* <DEDUP_REMOVED lines=9> */
[----:B------:R0:W-:Y:S04]  /*189d0*/  STL.128 [R1+0x2b60], R20 ;  /* 0x002b601401007387 */ /* 0x0001e80000100c00 */
[----:B0-----:R-:W4:Y:S01]  /*189e0*/  LDL.LU.128 R20, [R1+0x2b60] ;  /* 0x002b600001147983 */ /* 0x001f220000300c00 */
[----:B------:R-:W-:-:S03]  /*189f0*/  IMAD.MOV.U32 R118, RZ, RZ, R123 ;  /* 0x000000ffff767224 */ /* 0x000fc600078e007b */
[----:B------:R0:W-:Y:S04]  /*18a00*/  STL.128 [R1+0x290], R124 ;  /* 0x0002907c01007387 */ /* 0x0001e80000100c00 */
[----:B------:R-:W-:Y:S04]  /*18a10*/  STL.128 [R1+0x3b0], R120 ;  /* 0x0003b07801007387 */ /* 0x000fe80000100c00 */
[----:B------:R1:W-:Y:S04]  /*18a20*/  STL [R1+0x27a8], R118 ;  /* 0x0027a87601007387 */ /* 0x0003e80000100800 */
[----:B------:R1:W-:Y:S04]  /*18a30*/  STL.64 [R1+0x27a0], R116 ;  /* 0x0027a07401007387 */ /* 0x0003e80000100a00 */
[----:B0-----:R-:W4:Y:S04]  /*18a40*/  LDL.128 R124, [R1+0x5d0] ;  /* 0x0005d000017c7983 */ /* 0x001f280000100c00 */
[----:B-1----:R-:W4:Y:S04]  /*18a50*/  LDL.LU R118, [R1+0x27a8] ;  /* 0x0027a80001767983 */ /* 0x002f280000300800 */
[----:B------:R-:W4:Y:S04]  /*18a60*/  LDL.LU.64 R116, [R1+0x27a0] ;  /* 0x0027a00001747983 */ /* 0x000f280000300a00 */
[----:B------:R-:W4:Y:S04]  /*18a70*/  LDL.LU R121, [R1+0x5d8] ;  /* 0x0005d80001797983 */ /* 0x000f280000300800 */
[----:B------:R-:W4:Y:S04]  /*18a80*/  LDL.LU R120, [R1+0x5d4] ;  /* 0x0005d40001787983 */ /* 0x000f280000300800 */
[----:B------:R-:W4:Y:S04]  /*18a90*/  LDL.LU R119, [R1+0x5d0] ;  /* 0x0005d00001777983 */ /* 0x000f280000300800 */
[----:B--2---:R0:W-:Y:S04]  /*18aa0*/  STL.128 [R1+0x2790], R112 ;  /* 0x0027907001007387 */ /* 0x0041e80000100c00 */
[----:B---3--:R1:W-:Y:S04]  /*18ab0*/  STL.128 [R1+0x2780], R108 ;  /* 0x0027806c01007387 */ /* 0x0083e80000100c00 */
[----:B0-----:R-:W2:Y:S04]  /*18ac0*/  LDL.LU.128 R112, [R1+0x2790] ;  /* 0x0027900001707983 */ /* 0x001ea80000300c00 */
[----:B------:R0:W-:Y:S04]  /*18ad0*/  STL.128 [R1+0x2770], R104 ;  /* 0x0027706801007387 */ /* 0x0001e80000100c00 */
[----:B-1----:R-:W3:Y:S04]  /*18ae0*/  LDL.LU.128 R108, [R1+0x2780] ;  /* 0x00278000016c7983 */ /* 0x002ee80000300c00 */
[----:B------:R1:W-:Y:S04]  /*18af0*/  STL.128 [R1+0x2760], R100 ;  /* 0x0027606401007387 */ /* 0x0003e80000100c00 */
[----:B----4-:R4:W-:Y:S04]  /*18b00*/  STL.128 [R1+0x2750], R96 ;  /* 0x0027506001007387 */ /* 0x0109e80000100c00 */
        /* <DEDUP_REMOVED lines=51> */
[----:B------:R1:W-:Y:S04]  /*18e40*/  STL.128 [R1+0x3c0], R124 ;  /* 0x0003c07c01007387 */ /* 0x0003e80000100c00 */
[----:B------:R1:W-:Y:S04]  /*18e50*/  STL [R1+0x25d8], R122 ;  /* 0x0025d87a01007387 */ /* 0x0003e80000100800 */
[----:B------:R1:W-:Y:S04]  /*18e60*/  STL.64 [R1+0x25d0], R120 ;  /* 0x0025d07801007387 */ /* 0x0003e80000100a00 */
[----:B0-----:R-:W4:Y:S04]  /*18e70*/  LDL.128 R128, [R1+0x5e0] ;  /* 0x0005e00001807983 */ /* 0x001f280000100c00 */
[----:B------:R0:W-:Y:S04]  /*18e80*/  STL.128 [R1+0x25c0], R116 ;  /* 0x0025c07401007387 */ /* 0x0001e80000100c00 */
[----:B-1----:R-:W4:Y:S04]  /*18e90*/  LDL.LU R125, [R1+0x5e8] ;  /* 0x0005e800017d7983 */ /* 0x002f280000300800 */
[----:B------:R-:W4:Y:S04]  /*18ea0*/  LDL.LU R124, [R1+0x5e4] ;  /* 0x0005e400017c7983 */ /* 0x000f280000300800 */
[----:B------:R-:W4:Y:S04]  /*18eb0*/  LDL.LU R122, [R1+0x25d8] ;  /* 0x0025d800017a7983 */ /* 0x000f280000300800 */
[----:B------:R-:W4:Y:S04]  /*18ec0*/  LDL.LU.64 R120, [R1+0x25d0] ;  /* 0x0025d00001787983 */ /* 0x000f280000300a00 */
[----:B0-----:R-:W4:Y:S04]  /*18ed0*/  LDL.LU.128 R116, [R1+0x25c0] ;  /* 0x0025c00001747983 */ /* 0x001f280000300c00 */
        /* <DEDUP_REMOVED lines=58> */
[----:B------:R0:W-:Y:S01]  /*19280*/  STL.128 [R1+0x3d0], R128 ;  /* 0x0003d08001007387 */ /* 0x0001e20000100c00 */
        /* <DEDUP_REMOVED lines=11> */
[----:B--2---:R-:W-:-:S02]  /*19340*/  IMAD.MOV.U32 R120, RZ, RZ, R115 ;  /* 0x000000ffff787224 */ /* 0x004fc400078e0073 */
[----:B------:R-:W-:Y:S02]  /*19350*/  IMAD.MOV.U32 R119, RZ, RZ, R114 ;  /* 0x000000ffff777224 */ /* 0x000fe400078e0072 */
[----:B------:R-:W-:Y:S02]  /*19360*/  IMAD.MOV.U32 R118, RZ, RZ, R113 ;  /* 0x000000ffff767224 */ /* 0x000fe400078e0071 */
[----:B------:R-:W-:Y:S02]  /*19370*/  IMAD.MOV.U32 R117, RZ, RZ, R112 ;  /* 0x000000ffff757224 */ /* 0x000fe400078e0070 */
[----:B---3--:R-:W-:Y:S02]  /*19380*/  IMAD.MOV.U32 R116, RZ, RZ, R111 ;  /* 0x000000ffff747224 */ /* 0x008fe400078e006f */
        /* <DEDUP_REMOVED lines=63> */
[----:B------:R0:W-:Y:S01]  /*19780*/  STL.128 [R1+0x2b0], R132 ;  /* 0x0002b08401007387 */ /* 0x0001e20000100c00 */
        /* <DEDUP_REMOVED lines=24> */
[----:B0-----:R-:W-:Y:S02]  /*19910*/  IMAD.MOV.U32 R132, RZ, RZ, R223 ;  /* 0x000000ffff847224 */ /* 0x001fe400078e00df */
[----:B------:R-:W-:Y:S02]  /*19920*/  IMAD.MOV.U32 R133, RZ, RZ, R222 ;  /* 0x000000ffff857224 */ /* 0x000fe400078e00de */
[----:B------:R-:W-:-:S02]  /*19930*/  IMAD.MOV.U32 R134, RZ, RZ, R196 ;  /* 0x000000ffff867224 */ /* 0x000fc400078e00c4 */
[----:B------:R-:W-:Y:S02]  /*19940*/  IMAD.MOV.U32 R135, RZ, RZ, R195 ;  /* 0x000000ffff877224 */ /* 0x000fe400078e00c3 */
[----:B-1----:R-:W-:Y:S02]  /*19950*/  IMAD.MOV.U32 R136, RZ, RZ, R194 ;  /* 0x000000ffff887224 */ /* 0x002fe400078e00c2 */
[----:B------:R-:W-:Y:S02]  /*19960*/  IMAD.MOV.U32 R137, RZ, RZ, R193 ;  /* 0x000000ffff897224 */ /* 0x000fe400078e00c1 */
[----:B------:R-:W-:Y:S02]  /*19970*/  IMAD.MOV.U32 R138, RZ, RZ, R192 ;  /* 0x000000ffff8a7224 */ /* 0x000fe400078e00c0 */
[----:B------:R-:W-:Y:S02]  /*19980*/  IMAD.MOV.U32 R139, RZ, RZ, R159 ;  /* 0x000000ffff8b7224 */ /* 0x000fe400078e009f */
[----:B------:R-:W-:-:S02]  /*19990*/  IMAD.MOV.U32 R32, RZ, RZ, R27 ;  /* 0x000000ffff207224 */ /* 0x000fc400078e001b */
[----:B------:R-:W-:Y:S02]  /*199a0*/  IMAD.MOV.U32 R31, RZ, RZ, R26 ;  /* 0x000000ffff1f7224 */ /* 0x000fe400078e001a */
[----:B------:R-:W-:Y:S02]  /*199b0*/  IMAD.MOV.U32 R30, RZ, RZ, R25 ;  /* 0x000000ffff1e7224 */ /* 0x000fe400078e0019 */
[----:B------:R-:W-:Y:S02]  /*199c0*/  IMAD.MOV.U32 R29, RZ, RZ, R24 ;  /* 0x000000ffff1d7224 */ /* 0x000fe400078e0018 */
[----:B--2---:R-:W-:Y:S02]  /*199d0*/  IMAD.MOV.U32 R140, RZ, RZ, R156 ;  /* 0x000000ffff8c7224 */ /* 0x004fe400078e009c */
[----:B------:R-:W-:Y:S02]  /*199e0*/  IMAD.MOV.U32 R141, RZ, RZ, R157 ;  /* 0x000000ffff8d7224 */ /* 0x000fe400078e009d */
[----:B------:R-:W-:-:S02]  /*199f0*/  IMAD.MOV.U32 R142, RZ, RZ, R158 ;  /* 0x000000ffff8e7224 */ /* 0x000fc400078e009e */
[----:B------:R-:W-:Y:S02]  /*19a00*/  IMAD.MOV.U32 R143, RZ, RZ, R19 ;  /* 0x000000ffff8f7224 */ /* 0x000fe400078e0013 */
[----:B------:R-:W-:Y:S02]  /*19a10*/  IMAD.MOV.U32 R28, RZ, RZ, R4 ;  /* 0x000000ffff1c7224 */ /* 0x000fe400078e0004 */
[----:B---3--:R-:W-:Y:S02]  /*19a20*/  IMAD.MOV.U32 R144, RZ, RZ, R18 ;  /* 0x000000ffff907224 */ /* 0x008fe400078e0012 */
[----:B------:R-:W-:Y:S02]  /*19a30*/  IMAD.MOV.U32 R145, RZ, RZ, R15 ;  /* 0x000000ffff917224 */ /* 0x000fe400078e000f */
[----:B------:R-:W-:Y:S02]  /*19a40*/  IMAD.MOV.U32 R146, RZ, RZ, R14 ;  /* 0x000000ffff927224 */ /* 0x000fe400078e000e */
[----:B------:R-:W-:-:S02]  /*19a50*/  IMAD.MOV.U32 R147, RZ, RZ, R12 ;  /* 0x000000ffff937224 */ /* 0x000fc400078e000c */
[----:B----4-:R-:W-:Y:S02]  /*19a60*/  IMAD.MOV.U32 R148, RZ, RZ, R11 ;  /* 0x000000ffff947224 */ /* 0x010fe400078e000b */
        /* <DEDUP_REMOVED lines=8> */
[----:B------:R-:W-:Y:S01]  /*19af0*/  HGMMA.64x256x16.F32.BF16 R24, R152, gdesc[UR4].tnspB, R24, gsb0 ;  /* 0x43e0000498187df0 */ /* 0x000fe20008001818 */
[----:B------:R0:W-:Y:S04]  /*19b00*/  STL.128 [R1+0x2620], R20 ;  /* 0x0026201401007387 */ /* 0x0001e80000100c00 */
[----:B0-----:R-:W2:Y:S01]  /*19b10*/  LDL.LU.128 R20, [R1+0x2620] ;  /* 0x0026200001147983 */ /* 0x001ea20000300c00 */
[----:B------:R-:W-:-:S03]  /*19b20*/  WARPGROUP.DEPBAR.LE gsb0, 0x0 ;  /* 0x00008000000079c5 */ /* 0x000fc60000010000 */
[----:B------:R0:W-:Y:S04]  /*19b30*/  STL.128 [R1+0x23b0], R132 ;  /* 0x0023b08401007387 */ /* 0x0001e80000100c00 */
[----:B------:R1:W-:Y:S04]  /*19b40*/  STL.128 [R1+0x23a0], R128 ;  /* 0x0023a08001007387 */ /* 0x0003e80000100c00 */
[----:B------:R3:W-:Y:S04]  /*19b50*/  STL.128 [R1+0x2390], R124 ;  /* 0x0023907c01007387 */ /* 0x0007e80000100c00 */
[----:B------:R4:W-:Y:S04]  /*19b60*/  STL.128 [R1+0x2380], R120 ;  /* 0x0023807801007387 */ /* 0x0009e80000100c00 */
[----:B------:R4:W-:Y:S04]  /*19b70*/  STL.128 [R1+0x2370], R116 ;  /* 0x0023707401007387 */ /* 0x0009e80000100c00 */
[----:B------:R4:W-:Y:S04]  /*19b80*/  STL.128 [R1+0x2360], R112 ;  /* 0x0023607001007387 */ /* 0x0009e80000100c00 */
[----:B------:R4:W-:Y:S04]  /*19b90*/  STL.128 [R1+0x2350], R108 ;  /* 0x0023506c01007387 */ /* 0x0009e80000100c00 */
[----:B0-----:R-:W2:Y:S04]  /*19ba0*/  LDL.LU.128 R132, [R1+0x23b0] ;  /* 0x0023b00001847983 */ /* 0x001ea80000300c00 */
[----:B-1----:R-:W2:Y:S04]  /*19bb0*/  LDL.LU.128 R128, [R1+0x23a0] ;  /* 0x0023a00001807983 */ /* 0x002ea80000300c00 */
[----:B---3--:R-:W3:Y:S04]  /*19bc0*/  LDL.LU.128 R124, [R1+0x2390] ;  /* 0x00239000017c7983 */ /* 0x008ee80000300c00 */
[----:B----4-:R-:W4:Y:S04]  /*19bd0*/  LDL.LU.128 R120, [R1+0x2380] ;  /* 0x0023800001787983 */ /* 0x010f280000300c00 */
[----:B------:R-:W4:Y:S04]  /*19be0*/  LDL.LU.128 R116, [R1+0x2370] ;  /* 0x0023700001747983 */ /* 0x000f280000300c00 */
[----:B------:R-:W4:Y:S04]  /*19bf0*/  LDL.LU.128 R112, [R1+0x2360] ;  /* 0x0023600001707983 */ /* 0x000f280000300c00 */
[----:B------:R-:W4:Y:S04]  /*19c00*/  LDL.LU.128 R108, [R1+0x2350] ;  /* 0x00235000016c7983 */ /* 0x000f280000300c00 */
[----:B------:R0:W-:Y:S04]  /*19c10*/  STL.128 [R1+0x2340], R104 ;  /* 0x0023406801007387 */ /* 0x0001e80000100c00 */
[----:B------:R1:W-:Y:S04]  /*19c20*/  STL.128 [R1+0x2330], R100 ;  /* 0x0023306401007387 */ /* 0x0003e80000100c00 */
[----:B0-----:R-:W4:Y:S04]  /*19c30*/  LDL.LU.128 R104, [R1+0x2340] ;  /* 0x0023400001687983 */ /* 0x001f280000300c00 */
[----:B-1----:R-:W4:Y:S04]  /*19c40*/  LDL.LU.128 R100, [R1+0x2330] ;  /* 0x0023300001647983 */ /* 0x002f280000300c00 */
[----:B------:R0:W-:Y:S04]  /*19c50*/  STL.128 [R1+0x23f0], R148 ;  /* 0x0023f09401007387 */ /* 0x0001e80000100c00 */
[----:B--2---:R1:W-:Y:S04]  /*19c60*/  STL.128 [R1+0x2440], R20 ;  /* 0x0024401401007387 */ /* 0x0043e80000100c00 */
[----:B------:R2:W-:Y:S01]  /*19c70*/  STL.128 [R1+0x23e0], R144 ;  /* 0x0023e09001007387 */ /* 0x0005e20000100c00 */
[----:B0-----:R-:W-:-:S02]  /*19c80*/  IMAD.MOV.U32 R148, RZ, RZ, R223 ;  /* 0x000000ffff947224 */ /* 0x001fc400078e00df */
[----:B------:R-:W-:Y:S02]  /*19c90*/  IMAD.MOV.U32 R149, RZ, RZ, R222 ;  /* 0x000000ffff957224 */ /* 0x000fe400078e00de */
[----:B------:R-:W-:Y:S01]  /*19ca0*/  IMAD.MOV.U32 R150, RZ, RZ, R196 ;  /* 0x000000ffff967224 */ /* 0x000fe200078e00c4 */
[----:B------:R0:W-:Y:S01]  /*19cb0*/  STL.128 [R1+0x23d0], R140 ;  /* 0x0023d08c01007387 */ /* 0x0001e20000100c00 */
[----:B------:R-:W-:-:S03]  /*19cc0*/  IMAD.MOV.U32 R151, RZ, RZ, R195 ;  /* 0x000000ffff977224 */ /* 0x000fc600078e00c3 */
        /* <DEDUP_REMOVED lines=17> */
[----:B-1----:R-:W4:Y:S04]  /*19de0*/  LDL.LU.128 R20, [R1+0x2440] ;  /* 0x0024400001147983 */ /* 0x002f280000300c00 */
[----:B--2---:R-:W2:Y:S04]  /*19df0*/  LDL.LU.128 R144, [R1+0x23e0] ;  /* 0x0023e00001907983 */ /* 0x004ea80000300c00 */
[----:B0-----:R-:W2:Y:S04]  /*19e00*/  LDL.LU.128 R140, [R1+0x23d0] ;  /* 0x0023d000018c7983 */ /* 0x001ea80000300c00 */
[----:B---3--:R-:W3:Y:S04]  /*19e10*/  LDL.LU.128 R148, [R1+0x23f0] ;  /* 0x0023f00001947983 */ /* 0x008ee80000300c00 */
[----:B------:R-:W2:Y:S04]  /*19e20*/  LDL.LU.128 R136, [R1+0x23c0] ;  /* 0x0023c00001887983 */ /* 0x000ea80000300c00 */
[----:B------:R-:W3:Y:S04]  /*19e30*/  LDL.LU.128 R96, [R1+0x2320] ;  /* 0x0023200001607983 */ /* 0x000ee80000300c00 */
        /* <DEDUP_REMOVED lines=45> */
[----:B------:R0:W-:Y:S04]  /*1a110*/  STL.128 [R1+0x21a0], R184 ;  /* 0x0021a0b801007387 */ /* 0x0001e80000100c00 */
[----:B------:R1:W-:Y:S04]  /*1a120*/  STL.128 [R1+0x2190], R180 ;  /* 0x002190b401007387 */ /* 0x0003e80000100c00 */
[----:B------:R4:W-:Y:S04]  /*1a130*/  STL [R1+0x574], R101 ;  /* 0x0005746501007387 */ /* 0x0009e80000100800 */
[----:B------:R4:W-:Y:S04]  /*1a140*/  STL [R1+0x570], R100 ;  /* 0x0005706401007387 */ /* 0x0009e80000100800 */
[----:B0-----:R-:W2:Y:S04]  /*1a150*/  LDL.LU.128 R184, [R1+0x21a0] ;  /* 0x0021a00001b87983 */ /* 0x001ea80000300c00 */
[----:B-1----:R-:W2:Y:S04]  /*1a160*/  LDL.128 R180, [R1+0x580] ;  /* 0x0005800001b47983 */ /* 0x002ea80000100c00 */
[----:B------:R-:W-:Y:S04]  /*1a170*/  STL [R1+0x45c], R31 ;  /* 0x00045c1f01007387 */ /* 0x000fe80000100800 */
[----:B------:R-:W-:Y:S04]  /*1a180*/  STL [R1+0x458], R30 ;  /* 0x0004581e01007387 */ /* 0x000fe80000100800 */
[----:B------:R-:W-:Y:S04]  /*1a190*/  STL [R1+0x454], R29 ;  /* 0x0004541d01007387 */ /* 0x000fe80000100800 */
[----:B------:R-:W-:Y:S04]  /*1a1a0*/  STL [R1+0x450], R28 ;  /* 0x0004501c01007387 */ /* 0x000fe80000100800 */
[----:B------:R-:W2:Y:S04]  /*1a1b0*/  LDL.LU.128 R104, [R1+0x450] ;  /* 0x0004500001687983 */ /* 0x000ea80000300c00 */
[----:B----4-:R-:W4:Y:S04]  /*1a1c0*/  LDL.LU R101, [R1+0x588] ;  /* 0x0005880001657983 */ /* 0x010f280000300800 */
[----:B------:R-:W4:Y:S01]  /*1a1d0*/  LDL.LU R100, [R1+0x584] ;  /* 0x0005840001647983 */ /* 0x000f220000300800 */
[----:B------:R-:W-:-:S02]  /*1a1e0*/  IMAD.MOV.U32 R153, RZ, RZ, R193 ;  /* 0x000000ffff997224 */ /* 0x000fc400078e00c1 */
[-CC-:B------:R-:W-:Y:S01]  /*1a1f0*/  FFMA.FTZ R193, R172, R0.reuse, -R13.reuse ;  /* 0x00000000acc17223 */ /* 0x180fe2000001080d */
[----:B------:R-:W-:Y:S02]  /*1a200*/  IMAD.MOV.U32 R154, RZ, RZ, R192 ;  /* 0x000000ffff9a7224 */ /* 0x000fe400078e00c0 */
[-C--:B------:R-:W-:Y:S01]  /*1a210*/  FFMA.FTZ R192, R173, R0.reuse, -R13 ;  /* 0x00000000adc07223 */ /* 0x080fe2000001080d */
[-CC-:B------:R-:W-:Y:S01]  /*1a220*/  FFMA.FTZ R173, R170, R0.reuse, -R197.reuse ;  /* 0x00000000aaad7223 */ /* 0x180fe200000108c5 */
[-CC-:B------:R-:W-:Y:S01]  /*1a230*/  FFMA.FTZ R172, R171, R0.reuse, -R197.reuse ;  /* 0x00000000abac7223 */ /* 0x180fe200000108c5 */
[-CC-:B------:R-:W-:Y:S01]  /*1a240*/  FFMA.FTZ R171, R174, R0.reuse, -R197.reuse ;  /* 0x00000000aeab7223 */ /* 0x180fe200000108c5 */
[----:B------:R-:W-:-:S03]  /*1a250*/  FFMA.FTZ R170, R175, R0, -R197 ;  /* 0x00000000afaa7223 */ /* 0x000fc600000108c5 */
[----:B------:R-:W-:Y:S01]  /*1a260*/  MUFU.EX2 R173, R173 ;  /* 0x000000ad00ad7308 */ /* 0x000fe20000000800 */
[----:B------:R-:W-:Y:S02]  /*1a270*/  IMAD.MOV.U32 R152, RZ, RZ, R194 ;  /* 0x000000ffff987224 */ /* 0x000fe400078e00c2 */
[-CC-:B------:R-:W-:Y:S01]  /*1a280*/  FFMA.FTZ R195, R168, R0.reuse, -R13.reuse ;  /* 0x00000000a8c37223 */ /* 0x180fe2000001080d */
[----:B------:R-:W-:-:S04]  /*1a290*/  FFMA.FTZ R194, R169, R0, -R13 ;  /* 0x00000000a9c27223 */ /* 0x000fc8000001080d */
[----:B------:R-:W0:Y:S08]  /*1a2a0*/  MUFU.EX2 R172, R172 ;  /* 0x000000ac00ac7308 */ /* 0x000e300000000800 */
[----:B------:R-:W-:Y:S08]  /*1a2b0*/  MUFU.EX2 R171, R171 ;  /* 0x000000ab00ab7308 */ /* 0x000ff00000000800 */
[----:B------:R-:W1:Y:S01]  /*1a2c0*/  MUFU.EX2 R170, R170 ;  /* 0x000000aa00aa7308 */ /* 0x000e620000000800 */
[----:B------:R-:W-:Y:S01]  /*1a2d0*/  IMAD.MOV.U32 R155, RZ, RZ, R159 ;  /* 0x000000ffff9b7224 */ /* 0x000fe200078e009f */
[----:B------:R-:W-:Y:S01]  /*1a2e0*/  STL [R1+0x578], R102 ;  /* 0x0005786601007387 */ /* 0x000fe20000100800 */
[----:B------:R-:W-:-:S05]  /*1a2f0*/  VIADD R4, R16, 0x180 ;  /* 0x0000018010047836 */ /* 0x000fca0000000000 */
[----:B------:R-:W-:Y:S01]  /*1a300*/  MUFU.EX2 R195, R195 ;  /* 0x000000c300c37308 */ /* 0x000fe20000000800 */
[----:B------:R0:W-:Y:S07]  /*1a310*/  STL.128 [R1+0x3f0], R152 ;  /* 0x0003f09801007387 */ /* 0x0001ee0000100c00 */
[----:B------:R-:W2:Y:S01]  /*1a320*/  MUFU.EX2 R194, R194 ;  /* 0x000000c200c27308 */ /* 0x000ea20000000800 */
[----:B------:R-:W-:Y:S07]  /*1a330*/  STL [R1+0x590], R108 ;  /* 0x0005906c01007387 */ /* 0x000fee0000100800 */
[----:B------:R-:W-:Y:S01]  /*1a340*/  MUFU.EX2 R193, R193 ;  /* 0x000000c100c17308 */ /* 0x000fe20000000800 */
[----:B0-----:R-:W-:Y:S01]  /*1a350*/  F2FP.BF16.F32.PACK_AB R153, R172, R173 ;  /* 0x000000adac99723e */ /* 0x001fe200000010ff */
[----:B------:R-:W-:Y:S06]  /*1a360*/  STL [R1+0x57c], R103 ;  /* 0x00057c6701007387 */ /* 0x000fec0000100800 */
[----:B------:R-:W0:Y:S01]  /*1a370*/  MUFU.EX2 R192, R192 ;  /* 0x000000c000c07308 */ /* 0x000e220000000800 */
[----:B---3--:R-:W-:Y:S01]  /*1a380*/  STL [R1+0x56c], R99 ;  /* 0x00056c6301007387 */ /* 0x008fe20000100800 */
[----:B-1----:R-:W-:-:S03]  /*1a390*/  F2FP.BF16.F32.PACK_AB R155, R170, R171 ;  /* 0x000000abaa9b723e */ /* 0x002fc600000010ff */
        /* <DEDUP_REMOVED lines=8> */
[----:B------:R1:W-:Y:S01]  /*1a420*/  STL.64 [R1+0x2170], R172 ;  /* 0x002170ac01007387 */ /* 0x0003e20000100a00 */
[----:B------:R-:W-:-:S03]  /*1a430*/  IMAD.MOV.U32 R159, RZ, RZ, R19 ;  /* 0x000000ffff9f7224 */ /* 0x000fc600078e0013 */
[----:B--2---:R-:W-:Y:S01]  /*1a440*/  STL [R1+0x55c], R95 ;  /* 0x00055c5f01007387 */ /* 0x004fe20000100800 */
[----:B------:R-:W-:-:S03]  /*1a450*/  R2UR UR6, R4 ;  /* 0x00000000040672ca */ /* 0x000fc600000e0000 */
[----:B------:R-:W-:Y:S01]  /*1a460*/  STL [R1+0x558], R94 ;  /* 0x0005585e01007387 */ /* 0x000fe20000100800 */
[----:B------:R-:W-:-:S03]  /*1a470*/  IMAD.MOV.U32 R196, RZ, RZ, R24 ;  /* 0x000000ffffc47224 */ /* 0x000fc600078e0018 */
[----:B------:R-:W-:Y:S04]  /*1a480*/  STL [R1+0x554], R93 ;  /* 0x0005545d01007387 */ /* 0x000fe80000100800 */
[----:B------:R-:W-:Y:S04]  /*1a490*/  STL [R1+0x550], R92 ;  /* 0x0005505c01007387 */ /* 0x000fe80000100800 */
[----:B------:R2:W-:Y:S04]  /*1a4a0*/  STL.64 [R1+0x2168], R170 ;  /* 0x002168aa01007387 */ /* 0x0005e80000100a00 */
[----:B------:R-:W3:Y:S04]  /*1a4b0*/  LDL.LU.128 R112, [R1+0x470] ;  /* 0x0004700001707983 */ /* 0x000ee80000300c00 */
[----:B-1----:R-:W3:Y:S04]  /*1a4c0*/  LDL.LU.128 R172, [R1+0x560] ;  /* 0x0005600001ac7983 */ /* 0x002ee80000300c00 */
[----:B------:R-:W3:Y:S04]  /*1a4d0*/  LDL.LU.128 R176, [R1+0x570] ;  /* 0x0005700001b07983 */ /* 0x000ee80000300c00 */
[----:B------:R1:W-:Y:S04]  /*1a4e0*/  STL.128 [R1+0x330], R164 ;  /* 0x000330a401007387 */ /* 0x0003e80000100c00 */
[----:B--2---:R-:W2:Y:S04]  /*1a4f0*/  LDL.LU.128 R168, [R1+0x550] ;  /* 0x0005500001a87983 */ /* 0x004ea80000300c00 */
[----:B------:R0:W-:Y:S04]  /*1a500*/  STL.128 [R1+0x320], R160 ;  /* 0x000320a001007387 */ /* 0x0001e80000100c00 */
[----:B------:R-:W-:Y:S01]  /*1a510*/  STL [R1+0x46c], R35 ;  /* 0x00046c2301007387 */ /* 0x000fe20000100800 */
[----:B-1----:R-:W-:-:S03]  /*1a520*/  IMAD.MOV.U32 R164, RZ, RZ, R11 ;  /* 0x000000ffffa47224 */ /* 0x002fc600078e000b */
[----:B------:R-:W-:Y:S01]  /*1a530*/  STL [R1+0x468], R34 ;  /* 0x0004682201007387 */ /* 0x000fe20000100800 */
[----:B------:R-:W-:Y:S02]  /*1a540*/  IMAD.MOV.U32 R165, RZ, RZ, R10 ;  /* 0x000000ffffa57224 */ /* 0x000fe400078e000a */
[----:B------:R-:W-:Y:S01]  /*1a550*/  IMAD.MOV.U32 R166, RZ, RZ, R9 ;  /* 0x000000ffffa67224 */ /* 0x000fe200078e0009 */
[----:B------:R-:W-:Y:S01]  /*1a560*/  STL [R1+0x464], R33 ;  /* 0x0004642101007387 */ /* 0x000fe20000100800 */
[----:B------:R-:W-:Y:S02]  /*1a570*/  IMAD.MOV.U32 R167, RZ, RZ, R7 ;  /* 0x000000ffffa77224 */ /* 0x000fe400078e0007 */
[----:B0-----:R-:W-:Y:S01]  /*1a580*/  IMAD.MOV.U32 R160, RZ, RZ, R18 ;  /* 0x000000ffffa07224 */ /* 0x001fe200078e0012 */
[----:B------:R-:W-:Y:S01]  /*1a590*/  STL [R1+0x460], R32 ;  /* 0x0004602001007387 */ /* 0x000fe20000100800 */
[----:B------:R-:W-:Y:S02]  /*1a5a0*/  IMAD.MOV.U32 R161, RZ, RZ, R15 ;  /* 0x000000ffffa17224 */ /* 0x000fe400078e000f */
[----:B------:R-:W-:Y:S01]  /*1a5b0*/  IMAD.MOV.U32 R162, RZ, RZ, R14 ;  /* 0x000000ffffa27224 */ /* 0x000fe200078e000e */
[----:B------:R-:W2:Y:S01]  /*1a5c0*/  LDL.LU.128 R108, [R1+0x460] ;  /* 0x00046000016c7983 */ /* 0x000ea20000300c00 */
[----:B------:R-:W-:-:S03]  /*1a5d0*/  IMAD.MOV.U32 R163, RZ, RZ, R12 ;  /* 0x000000ffffa37224 */ /* 0x000fc600078e000c */
[----:B------:R-:W2:Y:S01]  /*1a5e0*/  LDL.LU R99, [R1+0x580] ;  /* 0x0005800001637983 */ /* 0x000ea20000300800 */
[----:B------:R-:W-:-:S03]  /*1a5f0*/  F2FP.BF16.F32.PACK_AB R152, R194, R195 ;  /* 0x000000c3c298723e */ /* 0x000fc600000010ff */
[----:B------:R0:W-:Y:S01]  /*1a600*/  STL.128 [R1+0x420], R164 ;  /* 0x000420a401007387 */ /* 0x0001e20000100c00 */
[----:B------:R-:W-:-:S03]  /*1a610*/  F2FP.BF16.F32.PACK_AB R154, R192, R193 ;  /* 0x000000c1c09a723e */ /* 0x000fc600000010ff */
[----:B------:R1:W-:Y:S04]  /*1a620*/  STL.128 [R1+0x400], R156 ;  /* 0x0004009c01007387 */ /* 0x0003e80000100c00 */
[----:B------:R1:W-:Y:S01]  /*1a630*/  STL.128 [R1+0x410], R160 ;  /* 0x000410a001007387 */ /* 0x0003e20000100c00 */
[----:B0-----:R-:W-:Y:S02]  /*1a640*/  IMAD.MOV.U32 R164, RZ, RZ, R137 ;  /* 0x000000ffffa47224 */ /* 0x001fe400078e0089 */
[----:B------:R-:W-:Y:S02]  /*1a650*/  IMAD.MOV.U32 R165, RZ, RZ, R136 ;  /* 0x000000ffffa57224 */ /* 0x000fe400078e0088 */
[----:B-1----:R-:W-:Y:S02]  /*1a660*/  IMAD.MOV.U32 R156, RZ, RZ, R145 ;  /* 0x000000ffff9c7224 */ /* 0x002fe400078e0091 */
[----:B------:R-:W-:-:S02]  /*1a670*/  IMAD.MOV.U32 R157, RZ, RZ, R144 ;  /* 0x000000ffff9d7224 */ /* 0x000fc400078e0090 */
[----:B------:R-:W-:Y:S02]  /*1a680*/  IMAD.MOV.U32 R158, RZ, RZ, R143 ;  /* 0x000000ffff9e7224 */ /* 0x000fe400078e008f */
[----:B------:R-:W-:Y:S02]  /*1a690*/  IMAD.MOV.U32 R159, RZ, RZ, R142 ;  /* 0x000000ffff9f7224 */ /* 0x000fe400078e008e */
[----:B------:R-:W-:Y:S02]  /*1a6a0*/  IMAD.MOV.U32 R160, RZ, RZ, R141 ;  /* 0x000000ffffa07224 */ /* 0x000fe400078e008d */
[----:B------:R-:W-:Y:S02]  /*1a6b0*/  IMAD.MOV.U32 R161, RZ, RZ, R140 ;  /* 0x000000ffffa17224 */ /* 0x000fe400078e008c */
[----:B------:R-:W-:Y:S02]  /*1a6c0*/  IMAD.MOV.U32 R162, RZ, RZ, R139 ;  /* 0x000000ffffa27224 */ /* 0x000fe400078e008b */
[----:B------:R-:W-:Y:S01]  /*1a6d0*/  IMAD.MOV.U32 R163, RZ, RZ, R138 ;  /* 0x000000ffffa37224 */ /* 0x000fe200078e008a */
[----:B------:R-:W-:Y:S01]  /*1a6e0*/  STL [R1+0x54c], R91 ;  /* 0x00054c5b01007387 */ /* 0x000fe20000100800 */
[----:B------:R-:W-:-:S03]  /*1a6f0*/  IMAD.MOV.U32 R7, RZ, RZ, R151 ;  /* 0x000000ffff077224 */ /* 0x000fc600078e0097 */
[----:B------:R-:W-:Y:S01]  /*1a700*/  STL [R1+0x548], R90 ;  /* 0x0005485a01007387 */ /* 0x000fe20000100800 */
[----:B------:R-:W-:-:S03]  /*1a710*/  IMAD.MOV.U32 R12, RZ, RZ, R150 ;  /* 0x000000ffff0c7224 */ /* 0x000fc600078e0096 */
[----:B------:R-:W-:Y:S01]  /*1a720*/  STL [R1+0x544], R89 ;  /* 0x0005445901007387 */ /* 0x000fe20000100800 */
[----:B------:R-:W-:-:S03]  /*1a730*/  IMAD.MOV.U32 R14, RZ, RZ, R149 ;  /* 0x000000ffff0e7224 */ /* 0x000fc600078e0095 */
[----:B------:R-:W-:Y:S01]  /*1a740*/  STL [R1+0x540], R88 ;  /* 0x0005405801007387 */ /* 0x000fe20000100800 */
[----:B------:R-:W-:-:S03]  /*1a750*/  IMAD.MOV.U32 R15, RZ, RZ, R148 ;  /* 0x000000ffff0f7224 */ /* 0x000fc600078e0094 */
[----:B------:R-:W-:Y:S01]  /*1a760*/  STL.64 [R1+0x2160], R164 ;  /* 0x002160a401007387 */ /* 0x000fe20000100a00 */
[----:B------:R-:W-:-:S03]  /*1a770*/  IMAD.MOV.U32 R18, RZ, RZ, R147 ;  /* 0x000000ffff127224 */ /* 0x000fc600078e0093 */
[----:B------:R-:W-:Y:S01]  /*1a780*/  STL [R1+0x53c], R87 ;  /* 0x00053c5701007387 */ /* 0x000fe20000100800 */
[----:B------:R-:W-:-:S03]  /*1a790*/  IMAD.MOV.U32 R19, RZ, RZ, R146 ;  /* 0x000000ffff137224 */ /* 0x000fc600078e0092 */
[----:B------:R-:W-:Y:S04]  /*1a7a0*/  STL [R1+0x538], R86 ;  /* 0x0005385601007387 */ /* 0x000fe80000100800 */
[----:B------:R-:W-:Y:S04]  /*1a7b0*/  STL [R1+0x534], R85 ;  /* 0x0005345501007387 */ /* 0x000fe80000100800 */
[----:B------:R-:W-:Y:S04]  /*1a7c0*/  STL [R1+0x530], R84 ;  /* 0x0005305401007387 */ /* 0x000fe80000100800 */
[----:B------:R-:W-:Y:S04]  /*1a7d0*/  STL [R1+0x52c], R83 ;  /* 0x00052c5301007387 */ /* 0x000fe80000100800 */
[----:B------:R-:W-:Y:S04]  /*1a7e0*/  STL [R1+0x528], R82 ;  /* 0x0005285201007387 */ /* 0x000fe80000100800 */
[----:B------:R0:W-:Y:S01]  /*1a7f0*/  STL.128 [R1+0x2090], R184 ;  /* 0x002090b801007387 */ /* 0x0001e20000100c00 */
[----:B------:R-:W-:-:S03]  /*1a800*/  IMAD.MOV.U32 R102, RZ, RZ, R183 ;  /* 0x000000ffff667224 */ /* 0x000fc600078e00b7 */
[----:B------:R-:W-:Y:S04]  /*1a810*/  STL [R1+0x524], R81 ;  /* 0x0005245101007387 */ /* 0x000fe80000100800 */
[----:B------:R1:W-:Y:S04]  /*1a820*/  STL [R1+0x2018], R102 ;  /* 0x0020186601007387 */ /* 0x0003e80000100800 */
[----:B------:R-:W-:Y:S04]  /*1a830*/  STL [R1+0x520], R80 ;  /* 0x0005205001007387 */ /* 0x000fe80000100800 */
[----:B0-----:R-:W2:Y:S04]  /*1a840*/  LDL.128 R184, [R1+0x590] ;  /* 0x0005900001b87983 */ /* 0x001ea80000100c00 */
[----:B-1----:R-:W2:Y:S01]  /*1a850*/  LDL.LU R102, [R1+0x2018] ;  /* 0x0020180001667983 */ /* 0x002ea20000300800 */
[----:B------:R-:W-:-:S03]  /*1a860*/  IMAD.MOV.U32 R24, RZ, RZ, R105 ;  /* 0x000000ffff187224 */ /* 0x000fc600078e0069 */
[----:B------:R0:W-:Y:S01]  /*1a870*/  STL.128 [R1+0x240], R104 ;  /* 0x0002406801007387 */ /* 0x0001e20000100c00 */
[----:B------:R-:W-:-:S03]  /*1a880*/  IMAD.MOV.U32 R4, RZ, RZ, R104 ;  /* 0x000000ffff047224 */ /* 0x000fc600078e0068 */
[----:B------:R-:W2:Y:S04]  /*1a890*/  LDL.LU R103, [R1+0x590] ;  /* 0x0005900001677983 */ /* 0x000ea80000300800 */
[----:B----4-:R1:W-:Y:S04]  /*1a8a0*/  STL.64 [R1+0x2010], R100 ;  /* 0x0020106401007387 */ /* 0x0103e80000100a00 */
[----:B------:R-:W-:Y:S04]  /*1a8b0*/  STL.128 [R1+0x2150], R160 ;  /* 0x002150a001007387 */ /* 0x000fe80000100c00 */
[----:B0-----:R-:W4:Y:S04]  /*1a8c0*/  LDL.LU R105, [R1+0x598] ;  /* 0x0005980001697983 */ /* 0x001f280000300800 */
[----:B-1----:R-:W4:Y:S04]  /*1a8d0*/  LDL.LU.64 R100, [R1+0x2010] ;  /* 0x0020100001647983 */ /* 0x002f280000300a00 */
[----:B------:R-:W4:Y:S04]  /*1a8e0*/  LDL.LU R104, [R1+0x594] ;  /* 0x0005940001687983 */ /* 0x000f280000300800 */
[----:B------:R0:W-:Y:S04]  /*1a8f0*/  STL.128 [R1+0x2140], R156 ;  /* 0x0021409c01007387 */ /* 0x0001e80000100c00 */
[----:B------:R-:W4:Y:S04]  /*1a900*/  LDL.LU.128 R164, [R1+0x540] ;  /* 0x0005400001a47983 */ /* 0x000f280000300c00 */
[----:B------:R-:W-:Y:S04]  /*1a910*/  STL [R1+0x51c], R79 ;  /* 0x00051c4f01007387 */ /* 0x000fe80000100800 */
[----:B------:R-:W-:Y:S04]  /*1a920*/  STL [R1+0x518], R78 ;  /* 0x0005184e01007387 */ /* 0x000fe80000100800 */
[----:B------:R-:W-:Y:S04]  /*1a930*/  STL [R1+0x514], R77 ;  /* 0x0005144d01007387 */ /* 0x000fe80000100800 */
[----:B------:R-:W-:Y:S04]  /*1a940*/  STL [R1+0x510], R76 ;  /* 0x0005104c01007387 */ /* 0x000fe80000100800 */
[----:B------:R1:W-:Y:S04]  /*1a950*/  STL.128 [R1+0x2130], R152 ;  /* 0x0021309801007387 */ /* 0x0003e80000100c00 */
[----:B0-----:R-:W4:Y:S04]  /*1a960*/  LDL.LU.128 R156, [R1+0x520] ;  /* 0x00052000019c7983 */ /* 0x001f280000300c00 */
[----:B------:R-:W4:Y:S04]  /*1a970*/  LDL.LU.128 R160, [R1+0x530] ;  /* 0x0005300001a07983 */ /* 0x000f280000300c00 */
[----:B------:R-:W-:Y:S04]  /*1a980*/  STL [R1+0x50c], R75 ;  /* 0x00050c4b01007387 */ /* 0x000fe80000100800 */
[----:B------:R-:W-:Y:S04]  /*1a990*/  STL [R1+0x508], R74 ;  /* 0x0005084a01007387 */ /* 0x000fe80000100800 */
[----:B------:R-:W-:Y:S04]  /*1a9a0*/  STL [R1+0x504], R73 ;  /* 0x0005044901007387 */ /* 0x000fe80000100800 */
[----:B------:R-:W-:Y:S04]  /*1a9b0*/  STL [R1+0x500], R72 ;  /* 0x0005004801007387 */ /* 0x000fe80000100800 */
[----:B-1----:R-:W4:Y:S04]  /*1a9c0*/  LDL.LU.128 R152, [R1+0x510] ;  /* 0x0005100001987983 */ /* 0x002f280000300c00 */
[----:B------:R-:W-:Y:S04]  /*1a9d0*/  STL [R1+0x4fc], R71 ;  /* 0x0004fc4701007387 */ /* 0x000fe80000100800 */
[----:B------:R-:W-:Y:S04]  /*1a9e0*/  STL [R1+0x4f8], R70 ;  /* 0x0004f84601007387 */ /* 0x000fe80000100800 */
[----:B------:R-:W-:Y:S04]  /*1a9f0*/  STL [R1+0x4f4], R69 ;  /* 0x0004f44501007387 */ /* 0x000fe80000100800 */
[----:B------:R-:W-:Y:S04]  /*1aa00*/  STL [R1+0x4f0], R68 ;  /* 0x0004f04401007387 */ /* 0x000fe80000100800 */
[----:B------:R-:W4:Y:S04]  /*1aa10*/  LDL.LU.128 R148, [R1+0x500] ;  /* 0x0005000001947983 */ /* 0x000f280000300c00 */
        /* <DEDUP_REMOVED lines=13> */
[----:B------:R-:W4:Y:S04]  /*1aaf0*/  LDL.LU.128 R136, [R1+0x4d0] ;  /* 0x0004d00001887983 */ /* 0x000f280000300c00 */
[----:B------:R-:W4:Y:S04]  /*1ab00*/  LDL.LU.128 R140, [R1+0x4e0] ;  /* 0x0004e000018c7983 */ /* 0x000f280000300c00 */
        /* <DEDUP_REMOVED lines=19> */
[----:B------:R-:W4:Y:S04]  /*1ac40*/  LDL.LU.128 R116, [R1+0x480] ;  /* 0x0004800001747983 */ /* 0x000f280000300c00 */
[----:B------:R-:W4:Y:S01]  /*1ac50*/  LDL.LU.128 R120, [R1+0x490] ;  /* 0x0004900001787983 */ /* 0x000f220000300c00 */
[----:B------:R-:W-:-:S02]  /*1ac60*/  IMAD.MOV.U32 R9, RZ, RZ, R6 ;  /* 0x000000ffff097224 */ /* 0x000fc400078e0006 */
[----:B------:R-:W-:Y:S01]  /*1ac70*/  IMAD.MOV.U32 R6, RZ, RZ, R25 ;  /* 0x000000ffff067224 */ /* 0x000fe200078e0019 */
[----:B---3--:R0:W-:Y:S01]  /*1ac80*/  STL.128 [R1+0x260], R112 ;  /* 0x0002607001007387 */ /* 0x0081e20000100c00 */
        /* <DEDUP_REMOVED lines=8> */
[----:B0-----:R-:W3:Y:S01]  /*1ad10*/  LDL.128 R112, [R1+0x5a0] ;  /* 0x0005a00001707983 */ /* 0x001ee20000100c00 */
        /* <DEDUP_REMOVED lines=9> */
[----:B------:R-:W-:Y:S01]  /*1adb0*/  IMAD.MOV.U32 R11, RZ, RZ, R2 ;  /* 0x000000ffff0b7224 */ /* 0x000fe200078e0002 */
[----:B------:R-:W-:Y:S01]  /*1adc0*/  STL.128 [R1+0x250], R108 ;  /* 0x0002506c01007387 */ /* 0x000fe20000100c00 */
[----:B------:R-:W-:Y:S02]  /*1add0*/  IMAD.MOV.U32 R3, RZ, RZ, R26 ;  /* 0x000000ffff037224 */ /* 0x000fe400078e001a */
[----:B------:R-:W-:Y:S02]  /*1ade0*/  IMAD.MOV.U32 R2, RZ, RZ, R27 ;  /* 0x000000ffff027224 */ /* 0x000fe400078e001b */
[----:B------:R-:W-:Y:S01]  /*1adf0*/  IMAD.MOV.U32 R106, RZ, RZ, R187 ;  /* 0x000000ffff6a7224 */ /* 0x000fe200078e00bb */
[----:B------:R-:W-:Y:S01]  /*1ae00*/  STL.128 [R1+0x1fe0], R96 ;  /* 0x001fe06001007387 */ /* 0x000fe20000100c00 */
[----:B------:R-:W-:Y:S02]  /*1ae10*/  IMAD.MOV.U32 R26, RZ, RZ, R107 ;  /* 0x000000ffff1a7224 */ /* 0x000fe400078e006b */
[----:B------:R-:W-:Y:S01]  /*1ae20*/  IMAD.MOV.U32 R28, RZ, RZ, R109 ;  /* 0x000000ffff1c7224 */ /* 0x000fe200078e006d */
[----:B------:R0:W-:Y:S01]  /*1ae30*/  STL [R1+0x2008], R106 ;  /* 0x0020086a01007387 */ /* 0x0001e20000100800 */
[----:B------:R-:W-:-:S03]  /*1ae40*/  IMAD.MOV.U32 R27, RZ, RZ, R108 ;  /* 0x000000ffff1b7224 */ /* 0x000fc600078e006c */
[----:B------:R1:W-:Y:S04]  /*1ae50*/  STL.128 [R1+0x1fd0], R92 ;  /* 0x001fd05c01007387 */ /* 0x0003e80000100c00 */
[----:B------:R-:W-:Y:S04]  /*1ae60*/  STL.128 [R1+0x1fc0], R88 ;  /* 0x001fc05801007387 */ /* 0x000fe80000100c00 */
[----:B0-----:R-:W2:Y:S04]  /*1ae70*/  LDL.LU R106, [R1+0x2008] ;  /* 0x00200800016a7983 */ /* 0x001ea80000300800 */
[----:B------:R-:W2:Y:S04]  /*1ae80*/  LDL.LU.128 R96, [R1+0x1fe0] ;  /* 0x001fe00001607983 */ /* 0x000ea80000300c00 */
[----:B-1----:R-:W2:Y:S04]  /*1ae90*/  LDL.LU.128 R92, [R1+0x1fd0] ;  /* 0x001fd000015c7983 */ /* 0x002ea80000300c00 */
[----:B----4-:R-:W-:Y:S04]  /*1aea0*/  STL.128 [R1+0x1ff0], R100 ;  /* 0x001ff06401007387 */ /* 0x010fe80000100c00 */
[----:B------:R0:W-:Y:S04]  /*1aeb0*/  STL.64 [R1+0x2000], R104 ;  /* 0x0020006801007387 */ /* 0x0001e80000100a00 */
[----:B------:R-:W4:Y:S04]  /*1aec0*/  LDL.LU R109, [R1+0x5a8] ;  /* 0x0005a800016d7983 */ /* 0x000f280000300800 */
[----:B------:R-:W4:Y:S04]  /*1aed0*/  LDL.LU R108, [R1+0x5a4] ;  /* 0x0005a400016c7983 */ /* 0x000f280000300800 */
[----:B0-----:R-:W2:Y:S04]  /*1aee0*/  LDL.LU.64 R104, [R1+0x2000] ;  /* 0x0020000001687983 */ /* 0x001ea80000300a00 */
[----:B------:R-:W2:Y:S04]  /*1aef0*/  LDL.LU.128 R100, [R1+0x1ff0] ;  /* 0x001ff00001647983 */ /* 0x000ea80000300c00 */
[----:B------:R-:W2:Y:S04]  /*1af00*/  LDL.LU R107, [R1+0x5a0] ;  /* 0x0005a000016b7983 */ /* 0x000ea80000300800 */
[----:B------:R-:W2:Y:S01]  /*1af10*/  LDL.LU.128 R88, [R1+0x1fc0] ;  /* 0x001fc00001587983 */ /* 0x000ea20000300c00 */
        /* <DEDUP_REMOVED lines=13> */
[----:B------:R0:W-:Y:S01]  /*1aff0*/  STL.128 [R1+0x1fb0], R84 ;  /* 0x001fb05401007387 */ /* 0x0001e20000100c00 */
[----:B------:R-:W-:-:S02]  /*1b000*/  IMAD.MOV.U32 R74, RZ, RZ, R155 ;  /* 0x000000ffff4a7224 */ /* 0x000fc400078e009b */
[----:B------:R-:W-:Y:S02]  /*1b010*/  IMAD.MOV.U32 R73, RZ, RZ, R154 ;  /* 0x000000ffff497224 */ /* 0x000fe400078e009a */
[----:B------:R-:W-:Y:S02]  /*1b020*/  IMAD.MOV.U32 R72, RZ, RZ, R153 ;  /* 0x000000ffff487224 */ /* 0x000fe400078e0099 */
[----:B------:R-:W-:Y:S01]  /*1b030*/  IMAD.MOV.U32 R71, RZ, RZ, R152 ;  /* 0x000000ffff477224 */ /* 0x000fe200078e0098 */
[----:B------:R1:W-:Y:S04]  /*1b040*/  STL.128 [R1+0x1fa0], R80 ;  /* 0x001fa05001007387 */ /* 0x0003e80000100c00 */
[----:B------:R1:W-:Y:S04]  /*1b050*/  STL.128 [R1+0x1f90], R76 ;  /* 0x001f904c01007387 */ /* 0x0003e80000100c00 */
[----:B0-----:R-:W2:Y:S01]  /*1b060*/  LDL.LU.128 R84, [R1+0x1fb0] ;  /* 0x001fb00001547983 */ /* 0x001ea20000300c00 */
[----:B------:R-:W-:-:S02]  /*1b070*/  IMAD.MOV.U32 R70, RZ, RZ, R151 ;  /* 0x000000ffff467224 */ /* 0x000fc400078e0097 */
[----:B------:R-:W-:Y:S02]  /*1b080*/  IMAD.MOV.U32 R69, RZ, RZ, R150 ;  /* 0x000000ffff457224 */ /* 0x000fe400078e0096 */
[----:B------:R-:W-:Y:S02]  /*1b090*/  IMAD.MOV.U32 R68, RZ, RZ, R149 ;  /* 0x000000ffff447224 */ /* 0x000fe400078e0095 */
[----:B------:R-:W-:Y:S01]  /*1b0a0*/  IMAD.MOV.U32 R67, RZ, RZ, R148 ;  /* 0x000000ffff437224 */ /* 0x000fe200078e0094 */
[----:B------:R0:W-:Y:S04]  /*1b0b0*/  STL.128 [R1+0x1f80], R72 ;  /* 0x001f804801007387 */ /* 0x0001e80000100c00 */
[----:B-1----:R-:W2:Y:S04]  /*1b0c0*/  LDL.LU.128 R80, [R1+0x1fa0] ;  /* 0x001fa00001507983 */ /* 0x002ea80000300c00 */
[----:B------:R-:W2:Y:S01]  /*1b0d0*/  LDL.LU.128 R76, [R1+0x1f90] ;  /* 0x001f9000014c7983 */ /* 0x000ea20000300c00 */
[----:B------:R-:W-:-:S03]  /*1b0e0*/  IMAD.MOV.U32 R30, RZ, RZ, R111 ;  /* 0x000000ffff1e7224 */ /* 0x000fc600078e006f */
[----:B------:R1:W-:Y:S01]  /*1b0f0*/  STL.128 [R1+0x1f70], R68 ;  /* 0x001f704401007387 */ /* 0x0003e20000100c00 */
[----:B------:R-:W-:-:S03]  /*1b100*/  IMAD.MOV.U32 R29, RZ, RZ, R110 ;  /* 0x000000ffff1d7224 */ /* 0x000fc600078e006e */
[----:B0-----:R-:W2:Y:S01]  /*1b110*/  LDL.LU.128 R72, [R1+0x1f80] ;  /* 0x001f800001487983 */ /* 0x001ea20000300c00 */
[----:B------:R-:W-:Y:S02]  /*1b120*/  IMAD.MOV.U32 R5, RZ, RZ, R17 ;  /* 0x000000ffff057224 */ /* 0x000fe400078e0011 */
[----:B------:R-:W-:Y:S01]  /*1b130*/  IMAD.MOV.U32 R66, RZ, RZ, R147 ;  /* 0x000000ffff427224 */ /* 0x000fe200078e0093 */
[----:B-1----:R-:W2:Y:S01]  /*1b140*/  LDL.LU.128 R68, [R1+0x1f70] ;  /* 0x001f700001447983 */ /* 0x002ea20000300c00 */
[----:B------:R-:W-:Y:S02]  /*1b150*/  IMAD.MOV.U32 R65, RZ, RZ, R146 ;  /* 0x000000ffff417224 */ /* 0x000fe400078e0092 */
[----:B------:R-:W-:Y:S02]  /*1b160*/  IMAD.MOV.U32 R64, RZ, RZ, R145 ;  /* 0x000000ffff407224 */ /* 0x000fe400078e0091 */
[----:B------:R-:W-:-:S03]  /*1b170*/  IMAD.MOV.U32 R63, RZ, RZ, R144 ;  /* 0x000000ffff3f7224 */ /* 0x000fc600078e0090 */
[----:B------:R0:W-:Y:S01]  /*1b180*/  STL.128 [R1+0x1f60], R64 ;  /* 0x001f604001007387 */ /* 0x0001e20000100c00 */
[----:B------:R-:W-:Y:S02]  /*1b190*/  IMAD.MOV.U32 R58, RZ, RZ, R139 ;  /* 0x000000ffff3a7224 */ /* 0x000fe400078e008b */
[----:B------:R-:W-:Y:S02]  /*1b1a0*/  IMAD.MOV.U32 R57, RZ, RZ, R138 ;  /* 0x000000ffff397224 */ /* 0x000fe400078e008a */
[----:B------:R-:W-:Y:S01]  /*1b1b0*/  IMAD.MOV.U32 R56, RZ, RZ, R137 ;  /* 0x000000ffff387224 */ /* 0x000fe200078e0089 */
[----:B0-----:R-:W2:Y:S01]  /*1b1c0*/  LDL.LU.128 R64, [R1+0x1f60] ;  /* 0x001f600001407983 */ /* 0x001ea20000300c00 */
[----:B------:R-:W-:Y:S02]  /*1b1d0*/  IMAD.MOV.U32 R62, RZ, RZ, R143 ;  /* 0x000000ffff3e7224 */ /* 0x000fe400078e008f */
[----:B------:R-:W-:Y:S02]  /*1b1e0*/  IMAD.MOV.U32 R61, RZ, RZ, R142 ;  /* 0x000000ffff3d7224 */ /* 0x000fe400078e008e */
[----:B------:R-:W-:-:S02]  /*1b1f0*/  IMAD.MOV.U32 R60, RZ, RZ, R141 ;  /* 0x000000ffff3c7224 */ /* 0x000fc400078e008d */
[----:B------:R-:W-:Y:S02]  /*1b200*/  IMAD.MOV.U32 R59, RZ, RZ, R140 ;  /* 0x000000ffff3b7224 */ /* 0x000fe400078e008c */
[----:B------:R-:W-:Y:S01]  /*1b210*/  IMAD.MOV.U32 R55, RZ, RZ, R136 ;  /* 0x000000ffff377224 */ /* 0x000fe200078e0088 */
[----:B------:R0:W-:Y:S04]  /*1b220*/  STL.128 [R1+0x1f50], R60 ;  /* 0x001f503c01007387 */ /* 0x0001e80000100c00 */
[----:B------:R1:W-:Y:S01]  /*1b230*/  STL.128 [R1+0x1f40], R56 ;  /* 0x001f403801007387 */ /* 0x0003e20000100c00 */
[----:B------:R-:W-:Y:S02]  /*1b240*/  IMAD.MOV.U32 R54, RZ, RZ, R135 ;  /* 0x000000ffff367224 */ /* 0x000fe400078e0087 */
[----:B------:R-:W-:-:S02]  /*1b250*/  IMAD.MOV.U32 R53, RZ, RZ, R134 ;  /* 0x000000ffff357224 */ /* 0x000fc400078e0086 */
[----:B------:R-:W-:Y:S02]  /*1b260*/  IMAD.MOV.U32 R52, RZ, RZ, R133 ;  /* 0x000000ffff347224 */ /* 0x000fe400078e0085 */
[----:B------:R-:W-:Y:S01]  /*1b270*/  IMAD.MOV.U32 R51, RZ, RZ, R132 ;  /* 0x000000ffff337224 */ /* 0x000fe200078e0084 */
[----:B0-----:R-:W2:Y:S04]  /*1b280*/  LDL.LU.128 R60, [R1+0x1f50] ;  /* 0x001f5000013c7983 */ /* 0x001ea80000300c00 */
[----:B------:R0:W-:Y:S04]  /*1b290*/  STL.128 [R1+0x1f30], R52 ;  /* 0x001f303401007387 */ /* 0x0001e80000100c00 */
[----:B-1----:R-:W2:Y:S01]  /*1b2a0*/  LDL.LU.128 R56, [R1+0x1f40] ;  /* 0x001f400001387983 */ /* 0x002ea20000300c00 */
[----:B------:R-:W-:-:S02]  /*1b2b0*/  IMAD.MOV.U32 R50, RZ, RZ, R131 ;  /* 0x000000ffff327224 */ /* 0x000fc400078e0083 */
[----:B------:R-:W-:Y:S02]  /*1b2c0*/  IMAD.MOV.U32 R49, RZ, RZ, R130 ;  /* 0x000000ffff317224 */ /* 0x000fe400078e0082 */
[----:B------:R-:W-:Y:S02]  /*1b2d0*/  IMAD.MOV.U32 R48, RZ, RZ, R129 ;  /* 0x000000ffff307224 */ /* 0x000fe400078e0081 */
[----:B------:R-:W-:Y:S01]  /*1b2e0*/  IMAD.MOV.U32 R47, RZ, RZ, R128 ;  /* 0x000000ffff2f7224 */ /* 0x000fe200078e0080 */
[----:B0-----:R-:W2:Y:S04]  /*1b2f0*/  LDL.LU.128 R52, [R1+0x1f30] ;  /* 0x001f300001347983 */ /* 0x001ea80000300c00 */
[----:B------:R0:W-:Y:S01]  /*1b300*/  STL.128 [R1+0x1f20], R48 ;  /* 0x001f203001007387 */ /* 0x0001e20000100c00 */
[----:B------:R-:W-:-:S03]  /*1b310*/  R2UR UR7, R5 ;  /* 0x00000000050772ca */ /* 0x000fc600000e0000 */
[----:B------:R1:W-:Y:S04]  /*1b320*/  STL.128 [R1+0x1ed0], R28 ;  /* 0x001ed01c01007387 */ /* 0x0003e80000100c00 */
[----:B------:R-:W-:Y:S04]  /*1b330*/  STL.128 [R1+0x1ec0], R24 ;  /* 0x001ec01801007387 */ /* 0x000fe80000100c00 */
[----:B0-----:R-:W2:Y:S04]  /*1b340*/  LDL.LU.128 R48, [R1+0x1f20] ;  /* 0x001f200001307983 */ /* 0x001ea80000300c00 */
[----:B-1----:R-:W2:Y:S01]  /*1b350*/  LDL.LU.128 R28, [R1+0x1ed0] ;  /* 0x001ed000011c7983 */ /* 0x002ea20000300c00 */
        /* <DEDUP_REMOVED lines=12> */
[----:B------:R0:W-:Y:S04]  /*1b420*/  STL.128 [R1+0x1f10], R44 ;  /* 0x001f102c01007387 */ /* 0x0001e80000100c00 */
[----:B------:R1:W-:Y:S04]  /*1b430*/  STL.128 [R1+0x1f00], R40 ;  /* 0x001f002801007387 */ /* 0x0003e80000100c00 */
[----:B------:R3:W-:Y:S04]  /*1b440*/  STL.128 [R1+0x1ef0], R36 ;  /* 0x001ef02401007387 */ /* 0x0007e80000100c00 */
[----:B------:R3:W-:Y:S04]  /*1b450*/  STL.128 [R1+0x1ee0], R32 ;  /* 0x001ee02001007387 */ /* 0x0007e80000100c00 */
[----:B0-----:R-:W2:Y:S04]  /*1b460*/  LDL.LU.128 R44, [R1+0x1f10] ;  /* 0x001f1000012c7983 */ /* 0x001ea80000300c00 */
[----:B-1----:R-:W2:Y:S04]  /*1b470*/  LDL.LU.128 R40, [R1+0x1f00] ;  /* 0x001f000001287983 */ /* 0x002ea80000300c00 */
[----:B---3--:R-:W3:Y:S04]  /*1b480*/  LDL.LU.128 R36, [R1+0x1ef0] ;  /* 0x001ef00001247983 */ /* 0x008ee80000300c00 */
[----:B------:R-:W3:Y:S04]  /*1b490*/  LDL.LU.128 R32, [R1+0x1ee0] ;  /* 0x001ee00001207983 */ /* 0x000ee80000300c00 */
[----:B------:R0:W-:Y:S04]  /*1b4a0*/  STL.128 [R1+0x1ea0], R16 ;  /* 0x001ea01001007387 */ /* 0x0001e80000100c00 */
[----:B------:R1:W-:Y:S04]  /*1b4b0*/  STL.128 [R1+0x1e90], R12 ;  /* 0x001e900c01007387 */ /* 0x0003e80000100c00 */
[----:B------:R1:W-:Y:S04]  /*1b4c0*/  STL.128 [R1+0x1e70], R4 ;  /* 0x001e700401007387 */ /* 0x0003e80000100c00 */
[----:B------:R-:W3:Y:S04]  /*1b4d0*/  LDL.LU.128 R24, [R1+0x1ec0] ;  /* 0x001ec00001187983 */ /* 0x000ee80000300c00 */
[----:B0-----:R-:W3:Y:S04]  /*1b4e0*/  LDL.LU.128 R16, [R1+0x1ea0] ;  /* 0x001ea00001107983 */ /* 0x001ee80000300c00 */
[----:B-1----:R-:W3:Y:S04]  /*1b4f0*/  LDL.LU.128 R12, [R1+0x1e90] ;  /* 0x001e9000010c7983 */ /* 0x002ee80000300c00 */
[----:B------:R-:W3:Y:S01]  /*1b500*/  LDL.LU.128 R4, [R1+0x1e70] ;  /* 0x001e700001047983 */ /* 0x000ee20000300c00 */
[----:B------:R-:W-:-:S03]  /*1b510*/  IMAD.MOV.U32 R110, RZ, RZ, R115 ;  /* 0x000000ffff6e7224 */ /* 0x000fc600078e0073 */
[----:B------:R0:W-:Y:S04]  /*1b520*/  STL.128 [R1+0x270], R116 ;  /* 0x0002707401007387 */ /* 0x0001e80000100c00 */
[----:B------:R1:W-:Y:S04]  /*1b530*/  STL.128 [R1+0x1eb0], R20 ;  /* 0x001eb01401007387 */ /* 0x0003e80000100c00 */
[----:B------:R4:W-:Y:S04]  /*1b540*/  STL.128 [R1+0x1e80], R8 ;  /* 0x001e800801007387 */ /* 0x0009e80000100c00 */
[----:B------:R-:W-:Y:S04]  /*1b550*/  STL.128 [R1+0x390], R112 ;  /* 0x0003907001007387 */ /* 0x000fe80000100c00 */
[----:B0-----:R-:W3:Y:S04]  /*1b560*/  LDL.128 R116, [R1+0x5b0] ;  /* 0x0005b00001747983 */ /* 0x001ee80000100c00 */
[----:B-1----:R-:W3:Y:S04]  /*1b570*/  LDL.LU.128 R20, [R1+0x1eb0] ;  /* 0x001eb00001147983 */ /* 0x002ee80000300c00 */
[----:B----4-:R-:W4:Y:S04]  /*1b580*/  LDL.LU.128 R8, [R1+0x1e80] ;  /* 0x001e800001087983 */ /* 0x010f280000300c00 */
[----:B------:R0:W-:Y:S04]  /*1b590*/  STL [R1+0x1e68], R110 ;  /* 0x001e686e01007387 */ /* 0x0001e80000100800 */
[----:B------:R1:W-:Y:S04]  /*1b5a0*/  STL.64 [R1+0x1e60], R108 ;  /* 0x001e606c01007387 */ /* 0x0003e80000100a00 */
[----:B--2---:R2:W-:Y:S04]  /*1b5b0*/  STL.128 [R1+0x1e50], R104 ;  /* 0x001e506801007387 */ /* 0x0045e80000100c00 */
[----:B------:R2:W-:Y:S04]  /*1b5c0*/  STL.128 [R1+0x1e40], R100 ;  /* 0x001e406401007387 */ /* 0x0005e80000100c00 */
[----:B------:R2:W-:Y:S04]  /*1b5d0*/  STL.128 [R1+0x1e30], R96 ;  /* 0x001e306001007387 */ /* 0x0005e80000100c00 */
[----:B------:R2:W-:Y:S04]  /*1b5e0*/  STL.128 [R1+0x1e20], R92 ;  /* 0x001e205c01007387 */ /* 0x0005e80000100c00 */
[----:B------:R2:W-:Y:S04]  /*1b5f0*/  STL.128 [R1+0x1e10], R88 ;  /* 0x001e105801007387 */ /* 0x0005e80000100c00 */
[----:B0-----:R-:W4:Y:S04]  /*1b600*/  LDL.LU R110, [R1+0x1e68] ;  /* 0x001e6800016e7983 */ /* 0x001f280000300800 */
[----:B-1----:R-:W4:Y:S04]  /*1b610*/  LDL.LU.64 R108, [R1+0x1e60] ;  /* 0x001e6000016c7983 */ /* 0x002f280000300a00 */
[----:B--2---:R-:W2:Y:S04]  /*1b620*/  LDL.LU.128 R104, [R1+0x1e50] ;  /* 0x001e500001687983 */ /* 0x004ea80000300c00 */
[----:B------:R-:W2:Y:S04]  /*1b630*/  LDL.LU.128 R100, [R1+0x1e40] ;  /* 0x001e400001647983 */ /* 0x000ea80000300c00 */
[----:B------:R-:W2:Y:S04]  /*1b640*/  LDL.LU.128 R96, [R1+0x1e30] ;  /* 0x001e300001607983 */ /* 0x000ea80000300c00 */
[----:B------:R-:W2:Y:S04]  /*1b650*/  LDL.LU.128 R92, [R1+0x1e20] ;  /* 0x001e2000015c7983 */ /* 0x000ea80000300c00 */
[----:B------:R-:W2:Y:S04]  /*1b660*/  LDL.LU R113, [R1+0x5b8] ;  /* 0x0005b80001717983 */ /* 0x000ea80000300800 */
[----:B------:R-:W2:Y:S04]  /*1b670*/  LDL.LU R112, [R1+0x5b4] ;  /* 0x0005b40001707983 */ /* 0x000ea80000300800 */
[----:B------:R-:W2:Y:S04]  /*1b680*/  LDL.LU R111, [R1+0x5b0] ;  /* 0x0005b000016f7983 */ /* 0x000ea80000300800 */
[----:B------:R-:W2:Y:S04]  /*1b690*/  LDL.LU.128 R88, [R1+0x1e10] ;  /* 0x001e100001587983 */ /* 0x000ea80000300c00 */
[----:B------:R0:W-:Y:S04]  /*1b6a0*/  STL.128 [R1+0x1e00], R84 ;  /* 0x001e005401007387 */ /* 0x0001e80000100c00 */
[----:B------:R1:W-:Y:S04]  /*1b6b0*/  STL.128 [R1+0x1df0], R80 ;  /* 0x001df05001007387 */ /* 0x0003e80000100c00 */
[----:B------:R1:W-:Y:S04]  /*1b6c0*/  STL.128 [R1+0x1de0], R76 ;  /* 0x001de04c01007387 */ /* 0x0003e80000100c00 */
[----:B------:R1:W-:Y:S04]  /*1b6d0*/  STL.128 [R1+0x1dd0], R72 ;  /* 0x001dd04801007387 */ /* 0x0003e80000100c00 */
[----:B0-----:R-:W2:Y:S04]  /*1b6e0*/  LDL.LU.128 R84, [R1+0x1e00] ;  /* 0x001e000001547983 */ /* 0x001ea80000300c00 */
[----:B-1----:R-:W2:Y:S04]  /*1b6f0*/  LDL.LU.128 R80, [R1+0x1df0] ;  /* 0x001df00001507983 */ /* 0x002ea80000300c00 */
[----:B------:R-:W2:Y:S04]  /*1b700*/  LDL.LU.128 R76, [R1+0x1de0] ;  /* 0x001de000014c7983 */ /* 0x000ea80000300c00 */
[----:B------:R0:W-:Y:S04]  /*1b710*/  STL.128 [R1+0x1dc0], R68 ;  /* 0x001dc04401007387 */ /* 0x0001e80000100c00 */
[----:B------:R-:W2:Y:S04]  /*1b720*/  LDL.LU.128 R72, [R1+0x1dd0] ;  /* 0x001dd00001487983 */ /* 0x000ea80000300c00 */
[----:B0-----:R-:W2:Y:S04]  /*1b730*/  LDL.LU.128 R68, [R1+0x1dc0] ;  /* 0x001dc00001447983 */ /* 0x001ea80000300c00 */
[----:B------:R0:W-:Y:S04]  /*1b740*/  STL.128 [R1+0x1db0], R64 ;  /* 0x001db04001007387 */ /* 0x0001e80000100c00 */
[----:B0-----:R-:W2:Y:S04]  /*1b750*/  LDL.LU.128 R64, [R1+0x1db0] ;  /* 0x001db00001407983 */ /* 0x001ea80000300c00 */
[----:B------:R0:W-:Y:S04]  /*1b760*/  STL.128 [R1+0x1da0], R60 ;  /* 0x001da03c01007387 */ /* 0x0001e80000100c00 */
[----:B------:R1:W-:Y:S04]  /*1b770*/  STL.128 [R1+0x1d90], R56 ;  /* 0x001d903801007387 */ /* 0x0003e80000100c00 */
[----:B0-----:R-:W2:Y:S04]  /*1b780*/  LDL.LU.128 R60, [R1+0x1da0] ;  /* 0x001da000013c7983 */ /* 0x001ea80000300c00 */
[----:B------:R0:W-:Y:S04]  /*1b790*/  STL.128 [R1+0x1d80], R52 ;  /* 0x001d803401007387 */ /* 0x0001e80000100c00 */
[----:B-1----:R-:W2:Y:S04]  /*1b7a0*/  LDL.LU.128 R56, [R1+0x1d90] ;  /* 0x001d900001387983 */ /* 0x002ea80000300c00 */
[----:B0-----:R-:W2:Y:S04]  /*1b7b0*/  LDL.LU.128 R52, [R1+0x1d80] ;  /* 0x001d800001347983 */ /* 0x001ea80000300c00 */
[----:B------:R0:W-:Y:S04]  /*1b7c0*/  STL.128 [R1+0x1d70], R48 ;  /* 0x001d703001007387 */ /* 0x0001e80000100c00 */
[----:B------:R1:W-:Y:S04]  /*1b7d0*/  STL.128 [R1+0x1d20], R28 ;  /* 0x001d201c01007387 */ /* 0x0003e80000100c00 */
[----:B0-----:R-:W2:Y:S04]  /*1b7e0*/  LDL.LU.128 R48, [R1+0x1d70] ;  /* 0x001d700001307983 */ /* 0x001ea80000300c00 */
[----:B-1----:R-:W2:Y:S04]  /*1b7f0*/  LDL.LU.128 R28, [R1+0x1d20] ;  /* 0x001d2000011c7983 */ /* 0x002ea80000300c00 */
[----:B------:R0:W-:Y:S04]  /*1b800*/  STL.128 [R1+0x1d60], R44 ;  /* 0x001d602c01007387 */ /* 0x0001e80000100c00 */
[----:B------:R1:W-:Y:S04]  /*1b810*/  STL.128 [R1+0x1d50], R40 ;  /* 0x001d502801007387 */ /* 0x0003e80000100c00 */
[----:B---3--:R3:W-:Y:S04]  /*1b820*/  STL.128 [R1+0x1d40], R36 ;  /* 0x001d402401007387 */ /* 0x0087e80000100c00 */
        /* <DEDUP_REMOVED lines=8> */
[----:B------:R1:W-:Y:S04]  /*1b8b0*/  STL.128 [R1+0x1cc0], R4 ;  /* 0x001cc00401007387 */ /* 0x0003e80000100c00 */
[----:B0-----:R-:W3:Y:S04]  /*1b8c0*/  LDL.LU.128 R24, [R1+0x1d10] ;  /* 0x001d100001187983 */ /* 0x001ee80000300c00 */
[----:B-1----:R-:W3:Y:S04]  /*1b8d0*/  LDL.LU.128 R16, [R1+0x1cf0] ;  /* 0x001cf00001107983 */ /* 0x002ee80000300c00 */
[----:B------:R-:W3:Y:S04]  /*1b8e0*/  LDL.LU.128 R12, [R1+0x1ce0] ;  /* 0x001ce000010c7983 */ /* 0x000ee80000300c00 */
[----:B------:R-:W3:Y:S01]  /*1b8f0*/  LDL.LU.128 R4, [R1+0x1cc0] ;  /* 0x001cc00001047983 */ /* 0x000ee20000300c00 */
[----:B------:R-:W-:-:S03]  /*1b900*/  IMAD.MOV.U32 R114, RZ, RZ, R119 ;  /* 0x000000ffff727224 */ /* 0x000fc600078e0077 */
[----:B------:R0:W-:Y:S04]  /*1b910*/  STL.128 [R1+0x280], R120 ;  /* 0x0002807801007387 */ /* 0x0001e80000100c00 */
[----:B------:R1:W-:Y:S04]  /*1b920*/  STL.128 [R1+0x1d00], R20 ;  /* 0x001d001401007387 */ /* 0x0003e80000100c00 */
[----:B----4-:R4:W-:Y:S04]  /*1b930*/  STL.128 [R1+0x1cd0], R8 ;  /* 0x001cd00801007387 */ /* 0x0109e80000100c00 */
[----:B------:R4:W-:Y:S04]  /*1b940*/  STL.128 [R1+0x3a0], R116 ;  /* 0x0003a07401007387 */ /* 0x0009e80000100c00 */
[----:B0-----:R-:W3:Y:S04]  /*1b950*/  LDL.128 R120, [R1+0x5c0] ;  /* 0x0005c00001787983 */ /* 0x001ee80000100c00 */
[----:B-1----:R-:W3:Y:S04]  /*1b960*/  LDL.LU.128 R20, [R1+0x1d00] ;  /* 0x001d000001147983 */ /* 0x002ee80000300c00 */
[----:B----4-:R-:W4:Y:S04]  /*1b970*/  LDL.LU.128 R8, [R1+0x1cd0] ;  /* 0x001cd00001087983 */ /* 0x010f280000300c00 */
[----:B------:R0:W-:Y:S04]  /*1b980*/  STL [R1+0x1cb8], R114 ;  /* 0x001cb87201007387 */ /* 0x0001e80000100800 */
[----:B------:R-:W4:Y:S04]  /*1b990*/  LDL.LU R117, [R1+0x5c8] ;  /* 0x0005c80001757983 */ /* 0x000f280000300800 */
[----:B------:R-:W4:Y:S04]  /*1b9a0*/  LDL.LU R116, [R1+0x5c4] ;  /* 0x0005c40001747983 */ /* 0x000f280000300800 */
[----:B0-----:R-:W4:Y:S04]  /*1b9b0*/  LDL.LU R114, [R1+0x1cb8] ;  /* 0x001cb80001727983 */ /* 0x001f280000300800 */
[----:B--2---:R0:W-:Y:S04]  /*1b9c0*/  STL.128 [R1+0x1c90], R104 ;  /* 0x001c906801007387 */ /* 0x0041e80000100c00 */
[----:B------:R-:W-:Y:S04]  /*1b9d0*/  STL.128 [R1+0x1c80], R100 ;  /* 0x001c806401007387 */ /* 0x000fe80000100c00 */
[----:B------:R-:W-:Y:S04]  /*1b9e0*/  STL.128 [R1+0x1c70], R96 ;  /* 0x001c706001007387 */ /* 0x000fe80000100c00 */
[----:B------:R-:W-:Y:S04]  /*1b9f0*/  STL.128 [R1+0x1c60], R92 ;  /* 0x001c605c01007387 */ /* 0x000fe80000100c00 */
[----:B0-----:R-:W2:Y:S04]  /*1ba00*/  LDL.LU.128 R104, [R1+0x1c90] ;  /* 0x001c900001687983 */ /* 0x001ea80000300c00 */
[----:B------:R0:W-:Y:S04]  /*1ba10*/  STL.64 [R1+0x1cb0], R112 ;  /* 0x001cb07001007387 */ /* 0x0001e80000100a00 */
[----:B------:R1:W-:Y:S04]  /*1ba20*/  STL.128 [R1+0x1ca0], R108 ;  /* 0x001ca06c01007387 */ /* 0x0003e80000100c00 */
[----:B------:R1:W-:Y:S04]  /*1ba30*/  STL.128 [R1+0x1c50], R88 ;  /* 0x001c505801007387 */ /* 0x0003e80000100c00 */
[----:B0-----:R-:W2:Y:S04]  /*1ba40*/  LDL.LU.64 R112, [R1+0x1cb0] ;  /* 0x001cb00001707983 */ /* 0x001ea80000300a00 */
[----:B------:R-:W2:Y:S04]  /*1ba50*/  LDL.LU.128 R100, [R1+0x1c80] ;  /* 0x001c800001647983 */ /* 0x000ea80000300c00 */
[----:B-1----:R-:W2:Y:S04]  /*1ba60*/  LDL.LU.128 R108, [R1+0x1ca0] ;  /* 0x001ca000016c7983 */ /* 0x002ea80000300c00 */
[----:B------:R-:W2:Y:S04]  /*1ba70*/  LDL.LU.128 R96, [R1+0x1c70] ;  /* 0x001c700001607983 */ /* 0x000ea80000300c00 */
[----:B------:R-:W2:Y:S04]  /*1ba80*/  LDL.LU.128 R92, [R1+0x1c60] ;  /* 0x001c6000015c7983 */ /* 0x000ea80000300c00 */
        /* <DEDUP_REMOVED lines=11> */
[----:B------:R1:W-:Y:S04]  /*1bb40*/  STL.128 [R1+0x1bf0], R64 ;  /* 0x001bf04001007387 */ /* 0x0003e80000100c00 */
[----:B0-----:R-:W2:Y:S04]  /*1bb50*/  LDL.LU.128 R68, [R1+0x1c00] ;  /* 0x001c000001447983 */ /* 0x001ea80000300c00 */
[----:B-1----:R-:W2:Y:S04]  /*1bb60*/  LDL.LU.128 R64, [R1+0x1bf0] ;  /* 0x001bf00001407983 */ /* 0x002ea80000300c00 */
        /* <DEDUP_REMOVED lines=25> */
[----:B------:R-:W3:Y:S04]  /*1bd00*/  LDL.LU.128 R4, [R1+0x1b00] ;  /* 0x001b000001047983 */ /* 0x000ee80000300c00 */
[----:B------:R0:W-:Y:S01]  /*1bd10*/  STL.128 [R1+0x290], R124 ;  /* 0x0002907c01007387 */ /* 0x0001e20000100c00 */
[----:B------:R-:W-:-:S03]  /*1bd20*/  IMAD.MOV.U32 R118, RZ, RZ, R123 ;  /* 0x000000ffff767224 */ /* 0x000fc600078e007b */
[----:B------:R1:W-:Y:S04]  /*1bd30*/  STL.64 [R1+0x2230], R220 ;  /* 0x002230dc01007387 */ /* 0x0003e80000100a00 */
[----:B------:R1:W-:Y:S04]  /*1bd40*/  STL.128 [R1+0x2220], R216 ;  /* 0x002220d801007387 */ /* 0x0003e80000100c00 */
[----:B------:R1:W-:Y:S04]  /*1bd50*/  STL.128 [R1+0x2210], R212 ;  /* 0x002210d401007387 */ /* 0x0003e80000100c00 */
[----:B0-----:R-:W3:Y:S04]  /*1bd60*/  LDL.128 R124, [R1+0x5d0] ;  /* 0x0005d000017c7983 */ /* 0x001ee80000100c00 */
        /* <DEDUP_REMOVED lines=15> */
[----:B----4-:R4:W-:Y:S04]  /*1be60*/  STL.128 [R1+0x1b10], R8 ;  /* 0x001b100801007387 */ /* 0x0109e80000100c00 */
[----:B-1----:R-:W3:Y:S04]  /*1be70*/  LDL.LU.64 R220, [R1+0x2230] ;  /* 0x0022300001dc7983 */ /* 0x002ee80000300a00 */
[----:B------:R-:W3:Y:S04]  /*1be80*/  LDL.LU.128 R216, [R1+0x2220] ;  /* 0x0022200001d87983 */ /* 0x000ee80000300c00 */
[----:B------:R-:W3:Y:S04]  /*1be90*/  LDL.LU.128 R212, [R1+0x2210] ;  /* 0x0022100001d47983 */ /* 0x000ee80000300c00 */
[----:B0-----:R-:W3:Y:S04]  /*1bea0*/  LDL.LU.128 R208, [R1+0x2200] ;  /* 0x0022000001d07983 */ /* 0x001ee80000300c00 */
[----:B------:R-:W3:Y:S04]  /*1beb0*/  LDL.LU.128 R204, [R1+0x21f0] ;  /* 0x0021f00001cc7983 */ /* 0x000ee80000300c00 */
[----:B------:R-:W3:Y:S04]  /*1bec0*/  LDL.LU.128 R200, [R1+0x21e0] ;  /* 0x0021e00001c87983 */ /* 0x000ee80000300c00 */
[----:B------:R-:W3:Y:S04]  /*1bed0*/  LDL.LU.128 R196, [R1+0x21d0] ;  /* 0x0021d00001c47983 */ /* 0x000ee80000300c00 */
[----:B------:R-:W3:Y:S04]  /*1bee0*/  LDL.LU.128 R192, [R1+0x21c0] ;  /* 0x0021c00001c07983 */ /* 0x000ee80000300c00 */
[----:B------:R-:W3:Y:S04]  /*1bef0*/  LDL.LU.128 R188, [R1+0x21b0] ;  /* 0x0021b00001bc7983 */ /* 0x000ee80000300c00 */
[----:B------:R-:W3:Y:S04]  /*1bf00*/  LDL.LU.128 R180, [R1+0x2190] ;  /* 0x0021900001b47983 */ /* 0x000ee80000300c00 */
[----:B------:R-:W3:Y:S04]  /*1bf10*/  LDL.LU.128 R176, [R1+0x2180] ;  /* 0x0021800001b07983 */ /* 0x000ee80000300c00 */
[----:B------:R-:W3:Y:S04]  /*1bf20*/  LDL.LU.64 R172, [R1+0x2170] ;  /* 0x0021700001ac7983 */ /* 0x000ee80000300a00 */
[----:B------:R-:W3:Y:S04]  /*1bf30*/  LDL.LU.64 R170, [R1+0x2168] ;  /* 0x0021680001aa7983 */ /* 0x000ee80000300a00 */
[----:B------:R-:W3:Y:S04]  /*1bf40*/  LDL.LU.64 R164, [R1+0x2160] ;  /* 0x0021600001a47983 */ /* 0x000ee80000300a00 */
[----:B------:R-:W3:Y:S04]  /*1bf50*/  LDL.LU.128 R160, [R1+0x2150] ;  /* 0x0021500001a07983 */ /* 0x000ee80000300c00 */
[----:B------:R-:W3:Y:S04]  /*1bf60*/  LDL.LU.128 R156, [R1+0x2140] ;  /* 0x00214000019c7983 */ /* 0x000ee80000300c00 */
[----:B------:R-:W3:Y:S04]  /*1bf70*/  LDL.LU.128 R152, [R1+0x2130] ;  /* 0x0021300001987983 */ /* 0x000ee80000300c00 */
[----:B------:R-:W-:Y:S04]  /*1bf80*/  STL.128 [R1+0x3b0], R120 ;  /* 0x0003b07801007387 */ /* 0x000fe80000100c00 */
[----:B------:R-:W3:Y:S04]  /*1bf90*/  LDL.LU.128 R20, [R1+0x1b40] ;  /* 0x001b400001147983 */ /* 0x000ee80000300c00 */
        /* <DEDUP_REMOVED lines=32> */
[----:B------:R1:W-:Y:S04]  /*1c1a0*/  STL.128 [R1+0x1a10], R60 ;  /* 0x001a103c01007387 */ /* 0x0003e80000100c00 */
[----:B0-----:R-:W2:Y:S04]  /*1c1b0*/  LDL.LU.128 R68, [R1+0x1a30] ;  /* 0x001a300001447983 */ /* 0x001ea80000300c00 */
[----:B------:R0:W-:Y:S04]  /*1c1c0*/  STL.128 [R1+0x1a00], R56 ;  /* 0x001a003801007387 */ /* 0x0001e80000100c00 */
[----:B-1----:R-:W2:Y:S04]  /*1c1d0*/  LDL.LU.128 R64, [R1+0x1a20] ;  /* 0x001a200001407983 */ /* 0x002ea80000300c00 */
[----:B------:R1:W-:Y:S04]  /*1c1e0*/  STL.128 [R1+0x19f0], R52 ;  /* 0x0019f03401007387 */ /* 0x0003e80000100c00 */
[----:B------:R-:W2:Y:S04]  /*1c1f0*/  LDL.LU.128 R60, [R1+0x1a10] ;  /* 0x001a1000013c7983 */ /* 0x000ea80000300c00 */
[----:B0-----:R-:W2:Y:S04]  /*1c200*/  LDL.LU.128 R56, [R1+0x1a00] ;  /* 0x001a000001387983 */ /* 0x001ea80000300c00 */
[----:B------:R0:W-:Y:S04]  /*1c210*/  STL.128 [R1+0x19e0], R48 ;  /* 0x0019e03001007387 */ /* 0x0001e80000100c00 */
[----:B-1----:R-:W2:Y:S04]  /*1c220*/  LDL.LU.128 R52, [R1+0x19f0] ;  /* 0x0019f00001347983 */ /* 0x002ea80000300c00 */
[----:B------:R1:W-:Y:S04]  /*1c230*/  STL.128 [R1+0x19d0], R44 ;  /* 0x0019d02c01007387 */ /* 0x0003e80000100c00 */
[----:B------:R1:W-:Y:S04]  /*1c240*/  STL.128 [R1+0x19c0], R40 ;  /* 0x0019c02801007387 */ /* 0x0003e80000100c00 */
[----:B0-----:R-:W2:Y:S04]  /*1c250*/  LDL.LU.128 R48, [R1+0x19e0] ;  /* 0x0019e00001307983 */ /* 0x001ea80000300c00 */
[----:B---3--:R0:W-:Y:S04]  /*1c260*/  STL.128 [R1+0x19b0], R36 ;  /* 0x0019b02401007387 */ /* 0x0081e80000100c00 */
        /* <DEDUP_REMOVED lines=11> */
[----:B-1----:R-:W3:Y:S04]  /*1c320*/  LDL.LU.128 R24, [R1+0x1980] ;  /* 0x0019800001187983 */ /* 0x002ee80000300c00 */
[----:B------:R-:W3:Y:S04]  /*1c330*/  LDL.LU.128 R16, [R1+0x1960] ;  /* 0x0019600001107983 */ /* 0x000ee80000300c00 */
[----:B0-----:R-:W3:Y:S04]  /*1c340*/  LDL.LU.128 R12, [R1+0x1950] ;  /* 0x00195000010c7983 */ /* 0x001ee80000300c00 */
[----:B------:R-:W3:Y:S01]  /*1c350*/  LDL.LU.128 R4, [R1+0x1930] ;  /* 0x0019300001047983 */ /* 0x000ee20000300c00 */
[----:B------:R-:W-:-:S03]  /*1c360*/  IMAD.MOV.U32 R122, RZ, RZ, R127 ;  /* 0x000000ffff7a7224 */ /* 0x000fc600078e007f */
        /* <DEDUP_REMOVED lines=11> */
[----:B------:R-:W-:Y:S04]  /*1c420*/  STL.64 [R1+0x2060], R172 ;  /* 0x002060ac01007387 */ /* 0x000fe80000100a00 */
[----:B------:R-:W-:Y:S04]  /*1c430*/  STL.64 [R1+0x2058], R170 ;  /* 0x002058aa01007387 */ /* 0x000fe80000100a00 */
[----:B------:R-:W-:Y:S04]  /*1c440*/  STL.64 [R1+0x2050], R164 ;  /* 0x002050a401007387 */ /* 0x000fe80000100a00 */
[----:B------:R-:W-:Y:S04]  /*1c450*/  STL.128 [R1+0x2040], R160 ;  /* 0x002040a001007387 */ /* 0x000fe80000100c00 */
[----:B------:R-:W-:Y:S04]  /*1c460*/  STL.128 [R1+0x2030], R156 ;  /* 0x0020309c01007387 */ /* 0x000fe80000100c00 */
[----:B------:R-:W-:Y:S04]  /*1c470*/  STL.128 [R1+0x2020], R152 ;  /* 0x0020209801007387 */ /* 0x000fe80000100c00 */
[----:B------:R1:W-:Y:S04]  /*1c480*/  STL.128 [R1+0x380], R184 ;  /* 0x000380b801007387 */ /* 0x0003e80000100c00 */
[----:B------:R1:W-:Y:S04]  /*1c490*/  STL.128 [R1+0x1970], R20 ;  /* 0x0019701401007387 */ /* 0x0003e80000100c00 */
[----:B----4-:R4:W-:Y:S04]  /*1c4a0*/  STL.128 [R1+0x1940], R8 ;  /* 0x0019400801007387 */ /* 0x0109e80000100c00 */
[----:B0-----:R-:W3:Y:S04]  /*1c4b0*/  LDL.LU.64 R220, [R1+0x2120] ;  /* 0x0021200001dc7983 */ /* 0x001ee80000300a00 */
        /* <DEDUP_REMOVED lines=17> */
[----:B------:R-:W3:Y:S04]  /*1c5d0*/  LDL.LU.128 R20, [R1+0x1970] ;  /* 0x0019700001147983 */ /* 0x000ee80000300c00 */
[----:B----4-:R-:W4:Y:S04]  /*1c5e0*/  LDL.LU.128 R8, [R1+0x1940] ;  /* 0x0019400001087983 */ /* 0x010f280000300c00 */
[----:B------:R0:W-:Y:S04]  /*1c5f0*/  STL [R1+0x1928], R122 ;  /* 0x0019287a01007387 */ /* 0x0001e80000100800 */
[----:B--2---:R-:W-:Y:S04]  /*1c600*/  STL.64 [R1+0x1920], R120 ;  /* 0x0019207801007387 */ /* 0x004fe80000100a00 */
        /* <DEDUP_REMOVED lines=9> */
[----:B------:R2:W-:Y:S04]  /*1c6a0*/  STL.128 [R1+0x3c0], R124 ;  /* 0x0003c07c01007387 */ /* 0x0005e80000100c00 */
[----:B0-----:R-:W4:Y:S04]  /*1c6b0*/  LDL.LU R122, [R1+0x1928] ;  /* 0x00192800017a7983 */ /* 0x001f280000300800 */
[----:B-1----:R-:W4:Y:S04]  /*1c6c0*/  LDL.128 R128, [R1+0x5e0] ;  /* 0x0005e00001807983 */ /* 0x002f280000100c00 */
[----:B------:R-:W4:Y:S04]  /*1c6d0*/  LDL.LU.64 R120, [R1+0x1920] ;  /* 0x0019200001787983 */ /* 0x000f280000300a00 */
[----:B--2---:R-:W2:Y:S04]  /*1c6e0*/  LDL.LU R125, [R1+0x5e8] ;  /* 0x0005e800017d7983 */ /* 0x004ea80000300800 */
[----:B------:R-:W2:Y:S04]  /*1c6f0*/  LDL.LU R124, [R1+0x5e4] ;  /* 0x0005e400017c7983 */ /* 0x000ea80000300800 */
[----:B------:R-:W2:Y:S04]  /*1c700*/  LDL.LU.128 R116, [R1+0x1910] ;  /* 0x0019100001747983 */ /* 0x000ea80000300c00 */
[----:B------:R-:W2:Y:S04]  /*1c710*/  LDL.LU R123, [R1+0x5e0] ;  /* 0x0005e000017b7983 */ /* 0x000ea80000300800 */
[----:B------:R-:W2:Y:S04]  /*1c720*/  LDL.LU.128 R112, [R1+0x1900] ;  /* 0x0019000001707983 */ /* 0x000ea80000300c00 */
[----:B------:R-:W2:Y:S04]  /*1c730*/  LDL.LU.128 R108, [R1+0x18f0] ;  /* 0x0018f000016c7983 */ /* 0x000ea80000300c00 */
[----:B------:R-:W2:Y:S04]  /*1c740*/  LDL.LU.128 R104, [R1+0x18e0] ;  /* 0x0018e00001687983 */ /* 0x000ea80000300c00 */
[----:B------:R-:W2:Y:S04]  /*1c750*/  LDL.LU.128 R100, [R1+0x18d0] ;  /* 0x0018d00001647983 */ /* 0x000ea80000300c00 */
[----:B------:R-:W2:Y:S04]  /*1c760*/  LDL.LU.128 R96, [R1+0x18c0] ;  /* 0x0018c00001607983 */ /* 0x000ea80000300c00 */
        /* <DEDUP_REMOVED lines=8> */
[----:B------:R-:W2:Y:S04]  /*1c7f0*/  LDL.LU.128 R76, [R1+0x1870] ;  /* 0x00187000014c7983 */ /* 0x000ea80000300c00 */
[----:B------:R1:W-:Y:S04]  /*1c800*/  STL.128 [R1+0x1850], R68 ;  /* 0x0018504401007387 */ /* 0x0003e80000100c00 */
[----:B0-----:R-:W2:Y:S04]  /*1c810*/  LDL.LU.128 R72, [R1+0x1860] ;  /* 0x0018600001487983 */ /* 0x001ea80000300c00 */
[----:B------:R0:W-:Y:S04]  /*1c820*/  STL.128 [R1+0x1840], R64 ;  /* 0x0018404001007387 */ /* 0x0001e80000100c00 */
[----:B------:R0:W-:Y:S04]  /*1c830*/  STL.128 [R1+0x1830], R60 ;  /* 0x0018303c01007387 */ /* 0x0001e80000100c00 */
[----:B-1----:R-:W2:Y:S04]  /*1c840*/  LDL.LU.128 R68, [R1+0x1850] ;  /* 0x0018500001447983 */ /* 0x002ea80000300c00 */
[----:B------:R1:W-:Y:S04]  /*1c850*/  STL.128 [R1+0x1820], R56 ;  /* 0x0018203801007387 */ /* 0x0003e80000100c00 */
[----:B0-----:R-:W2:Y:S04]  /*1c860*/  LDL.LU.128 R64, [R1+0x1840] ;  /* 0x0018400001407983 */ /* 0x001ea80000300c00 */
[----:B------:R0:W-:Y:S04]  /*1c870*/  STL.128 [R1+0x1810], R52 ;  /* 0x0018103401007387 */ /* 0x0001e80000100c00 */
[----:B------:R-:W2:Y:S04]  /*1c880*/  LDL.LU.128 R60, [R1+0x1830] ;  /* 0x00183000013c7983 */ /* 0x000ea80000300c00 */
[----:B-1----:R-:W2:Y:S04]  /*1c890*/  LDL.LU.128 R56, [R1+0x1820] ;  /* 0x0018200001387983 */ /* 0x002ea80000300c00 */
[----:B------:R1:W-:Y:S04]  /*1c8a0*/  STL.128 [R1+0x1800], R48 ;  /* 0x0018003001007387 */ /* 0x0003e80000100c00 */
[----:B0-----:R-:W2:Y:S04]  /*1c8b0*/  LDL.LU.128 R52, [R1+0x1810] ;  /* 0x0018100001347983 */ /* 0x001ea80000300c00 */
[----:B---3--:R0:W-:Y:S04]  /*1c8c0*/  STL.128 [R1+0x17f0], R44 ;  /* 0x0017f02c01007387 */ /* 0x0081e80000100c00 */
[----:B------:R3:W-:Y:S04]  /*1c8d0*/  STL.128 [R1+0x17e0], R40 ;  /* 0x0017e02801007387 */ /* 0x0007e80000100c00 */
[----:B-1----:R-:W2:Y:S04]  /*1c8e0*/  LDL.LU.128 R48, [R1+0x1800] ;  /* 0x0018000001307983 */ /* 0x002ea80000300c00 */
[----:B------:R1:W-:Y:S04]  /*1c8f0*/  STL.128 [R1+0x17d0], R36 ;  /* 0x0017d02401007387 */ /* 0x0003e80000100c00 */
[----:B0-----:R-:W2:Y:S04]  /*1c900*/  LDL.LU.128 R44, [R1+0x17f0] ;  /* 0x0017f000012c7983 */ /* 0x001ea80000300c00 */
[----:B------:R0:W-:Y:S04]  /*1c910*/  STL.128 [R1+0x17c0], R32 ;  /* 0x0017c02001007387 */ /* 0x0001e80000100c00 */
[----:B---3--:R-:W3:Y:S04]  /*1c920*/  LDL.LU.128 R40, [R1+0x17e0] ;  /* 0x0017e00001287983 */ /* 0x008ee80000300c00 */
[----:B-1----:R-:W3:Y:S04]  /*1c930*/  LDL.LU.128 R36, [R1+0x17d0] ;  /* 0x0017d00001247983 */ /* 0x002ee80000300c00 */
[----:B------:R1:W-:Y:S04]  /*1c940*/  STL.128 [R1+0x17b0], R28 ;  /* 0x0017b01c01007387 */ /* 0x0003e80000100c00 */
[----:B0-----:R-:W3:Y:S04]  /*1c950*/  LDL.LU.128 R32, [R1+0x17c0] ;  /* 0x0017c00001207983 */ /* 0x001ee80000300c00 */
[----:B------:R0:W-:Y:S04]  /*1c960*/  STL.128 [R1+0x17a0], R24 ;  /* 0x0017a01801007387 */ /* 0x0001e80000100c00 */
[----:B------:R0:W-:Y:S04]  /*1c970*/  STL.128 [R1+0x1780], R16 ;  /* 0x0017801001007387 */ /* 0x0001e80000100c00 */
[----:B-1----:R-:W3:Y:S04]  /*1c980*/  LDL.LU.128 R28, [R1+0x17b0] ;  /* 0x0017b000011c7983 */ /* 0x002ee80000300c00 */
[----:B------:R1:W-:Y:S04]  /*1c990*/  STL.128 [R1+0x1770], R12 ;  /* 0x0017700c01007387 */ /* 0x0003e80000100c00 */
[----:B------:R1:W-:Y:S04]  /*1c9a0*/  STL.128 [R1+0x1750], R4 ;  /* 0x0017500401007387 */ /* 0x0003e80000100c00 */
[----:B0-----:R-:W3:Y:S04]  /*1c9b0*/  LDL.LU.128 R24, [R1+0x17a0] ;  /* 0x0017a00001187983 */ /* 0x001ee80000300c00 */
[----:B------:R-:W3:Y:S04]  /*1c9c0*/  LDL.LU.128 R16, [R1+0x1780] ;  /* 0x0017800001107983 */ /* 0x000ee80000300c00 */
[----:B-1----:R-:W3:Y:S04]  /*1c9d0*/  LDL.LU.128 R12, [R1+0x1770] ;  /* 0x00177000010c7983 */ /* 0x002ee80000300c00 */
[----:B------:R-:W3:Y:S04]  /*1c9e0*/  LDL.LU.128 R4, [R1+0x1750] ;  /* 0x0017500001047983 */ /* 0x000ee80000300c00 */
[----:B------:R0:W-:Y:S04]  /*1c9f0*/  STL.128 [R1+0x2b0], R132 ;  /* 0x0002b08401007387 */ /* 0x0001e80000100c00 */
[----:B0-----:R-:W3:Y:S04]  /*1ca00*/  LDL.128 R132, [R1+0x5f0] ;  /* 0x0005f00001847983 */ /* 0x001ee80000100c00 */
[----:B------:R-:W3:Y:S01]  /*1ca10*/  LDL.LU R127, [R1+0x5f0] ;  /* 0x0005f000017f7983 */ /* 0x000ee20000300800 */
[----:B----4-:R-:W-:-:S03]  /*1ca20*/  IMAD.MOV.U32 R126, RZ, RZ, R131 ;  /* 0x000000ffff7e7224 */ /* 0x010fc600078e0083 */
[----:B------:R0:W-:Y:S04]  /*1ca30*/  STL.128 [R1+0x3d0], R128 ;  /* 0x0003d08001007387 */ /* 0x0001e80000100c00 */
[----:B------:R1:W-:Y:S04]  /*1ca40*/  STL [R1+0x1748], R126 ;  /* 0x0017487e01007387 */ /* 0x0003e80000100800 */
[----:B--2---:R2:W-:Y:S04]  /*1ca50*/  STL.64 [R1+0x1740], R124 ;  /* 0x0017407c01007387 */ /* 0x0045e80000100a00 */
[----:B------:R-:W-:Y:S04]  /*1ca60*/  STL.128 [R1+0x1720], R116 ;  /* 0x0017207401007387 */ /* 0x000fe80000100c00 */
[----:B0-----:R-:W4:Y:S04]  /*1ca70*/  LDL.LU R129, [R1+0x5f8] ;  /* 0x0005f80001817983 */ /* 0x001f280000300800 */
[----:B------:R0:W-:Y:S04]  /*1ca80*/  STL.128 [R1+0x1730], R120 ;  /* 0x0017307801007387 */ /* 0x0001e80000100c00 */
[----:B-1----:R-:W4:Y:S04]  /*1ca90*/  LDL.LU R126, [R1+0x1748] ;  /* 0x00174800017e7983 */ /* 0x002f280000300800 */
[----:B--2---:R-:W2:Y:S04]  /*1caa0*/  LDL.LU.64 R124, [R1+0x1740] ;  /* 0x00174000017c7983 */ /* 0x004ea80000300a00 */
[----:B------:R-:W2:Y:S04]  /*1cab0*/  LDL.LU R128, [R1+0x5f4] ;  /* 0x0005f40001807983 */ /* 0x000ea80000300800 */
[----:B------:R1:W-:Y:S04]  /*1cac0*/  STL.128 [R1+0x1710], R112 ;  /* 0x0017107001007387 */ /* 0x0003e80000100c00 */
[----:B0-----:R-:W2:Y:S04]  /*1cad0*/  LDL.LU.128 R120, [R1+0x1730] ;  /* 0x0017300001787983 */ /* 0x001ea80000300c00 */
[----:B------:R-:W2:Y:S04]  /*1cae0*/  LDL.LU.128 R116, [R1+0x1720] ;  /* 0x0017200001747983 */ /* 0x000ea80000300c00 */
[----:B------:R0:W-:Y:S04]  /*1caf0*/  STL.128 [R1+0x1700], R108 ;  /* 0x0017006c01007387 */ /* 0x0001e80000100c00 */
[----:B-1----:R-:W2:Y:S04]  /*1cb00*/  LDL.LU.128 R112, [R1+0x1710] ;  /* 0x0017100001707983 */ /* 0x002ea80000300c00 */
        /* <DEDUP_REMOVED lines=31> */
[----:B---3--:R3:W-:Y:S04]  /*1cd00*/  STL.128 [R1+0x15f0], R40 ;  /* 0x0015f02801007387 */ /* 0x0087e80000100c00 */
[----:B0-----:R-:W2:Y:S04]  /*1cd10*/  LDL.LU.128 R48, [R1+0x1610] ;  /* 0x0016100001307983 */ /* 0x001ea80000300c00 */
[----:B------:R0:W-:Y:S04]  /*1cd20*/  STL.128 [R1+0x15e0], R36 ;  /* 0x0015e02401007387 */ /* 0x0001e80000100c00 */
[----:B-1----:R-:W2:Y:S04]  /*1cd30*/  LDL.LU.128 R44, [R1+0x1600] ;  /* 0x00160000012c7983 */ /* 0x002ea80000300c00 */
[----:B------:R1:W-:Y:S04]  /*1cd40*/  STL.128 [R1+0x15d0], R32 ;  /* 0x0015d02001007387 */ /* 0x0003e80000100c00 */
[----:B---3--:R-:W3:Y:S04]  /*1cd50*/  LDL.LU.128 R40, [R1+0x15f0] ;  /* 0x0015f00001287983 */ /* 0x008ee80000300c00 */
        /* <DEDUP_REMOVED lines=13> */
[----:B------:R0:W-:Y:S02]  /*1ce30*/  STL.128 [R1+0x3e0], R132 ;  /* 0x0003e08401007387 */ /* 0x0001e40000100c00 */
[----:B0-----:R-:W-:Y:S02]  /*1ce40*/  IMAD.MOV.U32 R135, RZ, RZ, R130 ;  /* 0x000000ffff877224 */ /* 0x001fe400078e0082 */
[----:B------:R-:W-:Y:S01]  /*1ce50*/  IMAD.MOV.U32 R132, RZ, RZ, R127 ;  /* 0x000000ffff847224 */ /* 0x000fe200078e007f */
[----:B------:R0:W-:Y:S04]  /*1ce60*/  STL.128 [R1+0x2c0], R136 ;  /* 0x0002c08801007387 */ /* 0x0001e80000100c00 */
[----:B------:R1:W-:Y:S04]  /*1ce70*/  STL.128 [R1+0x2d0], R140 ;  /* 0x0002d08c01007387 */ /* 0x0003e80000100c00 */
[----:B------:R1:W-:Y:S04]  /*1ce80*/  STL.128 [R1+0x2e0], R144 ;  /* 0x0002e09001007387 */ /* 0x0003e80000100c00 */
[----:B------:R1:W-:Y:S01]  /*1ce90*/  STL.128 [R1+0x2f0], R148 ;  /* 0x0002f09401007387 */ /* 0x0003e20000100c00 */
[----:B0-----:R-:W-:-:S02]  /*1cea0*/  IMAD.MOV.U32 R136, RZ, RZ, R165 ;  /* 0x000000ffff887224 */ /* 0x001fc400078e00a5 */
[----:B------:R-:W-:Y:S02]  /*1ceb0*/  IMAD.MOV.U32 R137, RZ, RZ, R164 ;  /* 0x000000ffff897224 */ /* 0x000fe400078e00a4 */
[----:B------:R-:W-:Y:S02]  /*1cec0*/  IMAD.MOV.U32 R138, RZ, RZ, R163 ;  /* 0x000000ffff8a7224 */ /* 0x000fe400078e00a3 */
[----:B------:R-:W-:Y:S02]  /*1ced0*/  IMAD.MOV.U32 R139, RZ, RZ, R162 ;  /* 0x000000ffff8b7224 */ /* 0x000fe400078e00a2 */
[----:B----4-:R-:W-:Y:S02]  /*1cee0*/  IMAD.MOV.U32 R134, RZ, RZ, R129 ;  /* 0x000000ffff867224 */ /* 0x010fe400078e0081 */
[----:B------:R-:W-:Y:S02]  /*1cef0*/  IMAD.MOV.U32 R131, RZ, RZ, R126 ;  /* 0x000000ffff837224 */ /* 0x000fe400078e007e */
[----:B--2---:R-:W-:-:S02]  /*1cf00*/  IMAD.MOV.U32 R130, RZ, RZ, R125 ;  /* 0x000000ffff827224 */ /* 0x004fc400078e007d */
        /* <DEDUP_REMOVED lines=82> */
[----:B---3--:R-:W-:Y:S02]  /*1d430*/  IMAD.MOV.U32 R48, RZ, RZ, R43 ;  /* 0x000000ffff307224 */ /* 0x008fe400078e002b */
        /* <DEDUP_REMOVED lines=15> */
[----:B-1----:R-:W-:Y:S02]  /*1d530*/  IMAD.MOV.U32 R140, RZ, RZ, R161 ;  /* 0x000000ffff8c7224 */ /* 0x002fe400078e00a1 */
        /* <DEDUP_REMOVED lines=19> */
[----:B------:R-:W-:-:S06]  /*1d670*/  IMAD.MOV.U32 R27, RZ, RZ, R2 ;  /* 0x000000ffff1b7224 */ /* 0x000fcc00078e0002 */
[----:B------:R-:W-:-:S06]  /*1d680*/  WARPGROUP.ARRIVE ;  /* 0x00000000000079c5 */ /* 0x000fcc0000000000 */
[----:B------:R-:W-:Y:S01]  /*1d690*/  HGMMA.64x256x16.F32.BF16 R24, R152, gdesc[UR4].tnspB, R24, gsb0 ;  /* 0x43e0000498187df0 */ /* 0x000fe20008001818 */
[----:B------:R0:W-:Y:S04]  /*1d6a0*/  STL.128 [R1+0x1790], R20 ;  /* 0x0017901401007387 */ /* 0x0001e80000100c00 */
[----:B------:R1:W-:Y:S04]  /*1d6b0*/  STL.128 [R1+0x1760], R8 ;  /* 0x0017600801007387 */ /* 0x0003e80000100c00 */
[----:B0-----:R-:W2:Y:S04]  /*1d6c0*/  LDL.LU.128 R20, [R1+0x1790] ;  /* 0x0017900001147983 */ /* 0x001ea80000300c00 */
[----:B-1----:R-:W3:Y:S01]  /*1d6d0*/  LDL.LU.128 R8, [R1+0x1760] ;  /* 0x0017600001087983 */ /* 0x002ee20000300c00 */
[----:B------:R-:W-:-:S03]  /*1d6e0*/  WARPGROUP.DEPBAR.LE gsb0, 0x0 ;  /* 0x00008000000079c5 */ /* 0x000fc60000010000 */
[----:B------:R0:W-:Y:S04]  /*1d6f0*/  STL.128 [R1+0x1550], R148 ;  /* 0x0015509401007387 */ /* 0x0001e80000100c00 */
[----:B------:R1:W-:Y:S04]  /*1d700*/  STL.128 [R1+0x14e0], R120 ;  /* 0x0014e07801007387 */ /* 0x0003e80000100c00 */
[----:B------:R4:W-:Y:S01]  /*1d710*/  STL.128 [R1+0x1490], R100 ;  /* 0x0014906401007387 */ /* 0x0009e20000100c00 */
[----:B0-----:R-:W-:Y:S02]  /*1d720*/  IMAD.MOV.U32 R148, RZ, RZ, R161 ;  /* 0x000000ffff947224 */ /* 0x001fe400078e00a1 */
[----:B------:R-:W-:-:S02]  /*1d730*/  IMAD.MOV.U32 R149, RZ, RZ, R160 ;  /* 0x000000ffff957224 */ /* 0x000fc400078e00a0 */
[----:B------:R-:W-:Y:S01]  /*1d740*/  IMAD.MOV.U32 R150, RZ, RZ, R159 ;  /* 0x000000ffff967224 */ /* 0x000fe200078e009f */
[----:B-1----:R-:W2:Y:S01]  /*1d750*/  LDL.LU.128 R120, [R1+0x14e0] ;  /* 0x0014e00001787983 */ /* 0x002ea20000300c00 */
[----:B------:R-:W-:-:S03]  /*1d760*/  IMAD.MOV.U32 R151, RZ, RZ, R158 ;  /* 0x000000ffff977224 */ /* 0x000fc600078e009e */
[----:B------:R0:W-:Y:S04]  /*1d770*/  STL.128 [R1+0x1540], R144 ;  /* 0x0015409001007387 */ /* 0x0001e80000100c00 */
[----:B------:R1:W-:Y:S04]  /*1d780*/  STL.128 [R1+0x400], R148 ;  /* 0x0004009401007387 */ /* 0x0003e80000100c00 */
[----:B----4-:R-:W4:Y:S04]  /*1d790*/  LDL.LU.128 R100, [R1+0x1490] ;  /* 0x0014900001647983 */ /* 0x010f280000300c00 */
[----:B------:R1:W-:Y:S04]  /*1d7a0*/  STL.128 [R1+0x1510], R132 ;  /* 0x0015108401007387 */ /* 0x0003e80000100c00 */
[----:B------:R1:W-:Y:S01]  /*1d7b0*/  STL.128 [R1+0x1500], R128 ;  /* 0x0015008001007387 */ /* 0x0003e20000100c00 */
[----:B0-----:R-:W-:-:S02]  /*1d7c0*/  IMAD.MOV.U32 R144, RZ, RZ, R165 ;  /* 0x000000ffff907224 */ /* 0x001fc400078e00a5 */
[----:B------:R-:W-:Y:S01]  /*1d7d0*/  IMAD.MOV.U32 R145, RZ, RZ, R164 ;  /* 0x000000ffff917224 */ /* 0x000fe200078e00a4 */
[----:B-1----:R-:W3:Y:S01]  /*1d7e0*/  LDL.LU.128 R148, [R1+0x1550] ;  /* 0x0015500001947983 */ /* 0x002ee20000300c00 */
[----:B------:R-:W-:Y:S02]  /*1d7f0*/  IMAD.MOV.U32 R146, RZ, RZ, R163 ;  /* 0x000000ffff927224 */ /* 0x000fe400078e00a3 */
[----:B------:R-:W-:Y:S01]  /*1d800*/  IMAD.MOV.U32 R147, RZ, RZ, R162 ;  /* 0x000000ffff937224 */ /* 0x000fe200078e00a2 */
[----:B------:R-:W-:Y:S04]  /*1d810*/  STL.128 [R1+0x1530], R140 ;  /* 0x0015308c01007387 */ /* 0x000fe80000100c00 */
[----:B------:R-:W4:Y:S04]  /*1d820*/  LDL.LU.128 R132, [R1+0x1510] ;  /* 0x0015100001847983 */ /* 0x000f280000300c00 */
[----:B------:R-:W4:Y:S04]  /*1d830*/  LDL.LU.128 R128, [R1+0x1500] ;  /* 0x0015000001807983 */ /* 0x000f280000300c00 */
        /* <DEDUP_REMOVED lines=14> */
[----:B------:R-:W4:Y:S04]  /*1d920*/  LDL.LU.128 R140, [R1+0x1530] ;  /* 0x00153000018c7983 */ /* 0x000f280000300c00 */
[----:B------:R-:W4:Y:S04]  /*1d930*/  LDL.LU.128 R136, [R1+0x1520] ;  /* 0x0015200001887983 */ /* 0x000f280000300c00 */
[----:B------:R0:W-:Y:S04]  /*1d940*/  STL.128 [R1+0x14d0], R116 ;  /* 0x0014d07401007387 */ /* 0x0001e80000100c00 */
[----:B------:R0:W-:Y:S04]  /*1d950*/  STL.128 [R1+0x14c0], R112 ;  /* 0x0014c07001007387 */ /* 0x0001e80000100c00 */
[----:B------:R0:W-:Y:S04]  /*1d960*/  STL.128 [R1+0x14b0], R108 ;  /* 0x0014b06c01007387 */ /* 0x0001e80000100c00 */
[----:B------:R0:W-:Y:S04]  /*1d970*/  STL.128 [R1+0x14a0], R104 ;  /* 0x0014a06801007387 */ /* 0x0001e80000100c00 */
        /* <DEDUP_REMOVED lines=21> */
[----:B------:R-:W4:Y:S04]  /*1dad0*/  LDL.LU.128 R104, [R1+0x14a0] ;  /* 0x0014a00001687983 */ /* 0x000f280000300c00 */
[----:B-1----:R-:W4:Y:S04]  /*1dae0*/  LDL.LU.128 R56, [R1+0x13e0] ;  /* 0x0013e00001387983 */ /* 0x002f280000300c00 */
[----:B------:R-:W4:Y:S04]  /*1daf0*/  LDL.LU.128 R52, [R1+0x13d0] ;  /* 0x0013d00001347983 */ /* 0x000f280000300c00 */
[----:B------:R-:W4:Y:S04]  /*1db00*/  LDL.LU.128 R48, [R1+0x13c0] ;  /* 0x0013c00001307983 */ /* 0x000f280000300c00 */
[----:B------:R-:W4:Y:S04]  /*1db10*/  LDL.LU.128 R44, [R1+0x13b0] ;  /* 0x0013b000012c7983 */ /* 0x000f280000300c00 */
[----:B------:R-:W4:Y:S04]  /*1db20*/  LDL.LU.128 R40, [R1+0x13a0] ;  /* 0x0013a00001287983 */ /* 0x000f280000300c00 */
[----:B------:R-:W4:Y:S04]  /*1db30*/  LDL.LU.128 R36, [R1+0x1390] ;  /* 0x0013900001247983 */ /* 0x000f280000300c00 */
[----:B------:R-:W4:Y:S01]  /*1db40*/  LDL.LU.128 R32, [R1+0x1380] ;  /* 0x0013800001207983 */ /* 0x000f220000300c00 */
        /* <DEDUP_REMOVED lines=9> */
[----:B------:R-:W-:-:S07]  /*1dbe0*/  IMAD.MOV.U32 R5, RZ, RZ, R17 ;  /* 0x000000ffff057224 */ /* 0x000fce00078e0011 */
[----:B------:R-:W0:Y:S08]  /*1dbf0*/  MUFU.EX2 R168, R168 ;  /* 0x000000a800a87308 */ /* 0x000e300000000800 */
[----:B------:R-:W-:Y:S08]  /*1dc00*/  MUFU.EX2 R167, R167 ;  /* 0x000000a700a77308 */ /* 0x000ff00000000800 */
[----:B------:R-:W-:Y:S08]  /*1dc10*/  MUFU.EX2 R166, R166 ;  /* 0x000000a600a67308 */ /* 0x000ff00000000800 */
[----:B------:R-:W-:Y:S08]  /*1dc20*/  MUFU.EX2 R165, R165 ;  /* 0x000000a500a57308 */ /* 0x000ff00000000800 */
[----:B------:R-:W1:Y:S08]  /*1dc30*/  MUFU.EX2 R164, R164 ;  /* 0x000000a400a47308 */ /* 0x000e700000000800 */
[----:B------:R-:W-:Y:S08]  /*1dc40*/  MUFU.EX2 R163, R163 ;  /* 0x000000a300a37308 */ /* 0x000ff00000000800 */
[----:B------:R-:W1:Y:S01]  /*1dc50*/  MUFU.EX2 R162, R162 ;  /* 0x000000a200a27308 */ /* 0x000e620000000800 */
[----:B------:R-:W-:-:S02]  /*1dc60*/  VIADD R4, R16, 0x200 ;  /* 0x0000020010047836 */ /* 0x000fc40000000000 */
[----:B------:R-:W-:Y:S02]  /*1dc70*/  IMAD.MOV.U32 R152, RZ, RZ, R157 ;  /* 0x000000ffff987224 */ /* 0x000fe400078e009d */
[----:B------:R-:W-:Y:S01]  /*1dc80*/  IMAD.MOV.U32 R153, RZ, RZ, R156 ;  /* 0x000000ffff997224 */ /* 0x000fe200078e009c */
[----:B------:R-:W-:Y:S01]  /*1dc90*/  R2UR UR7, R5 ;  /* 0x00000000050772ca */ /* 0x000fe200000e0000 */
[----:B------:R-:W-:Y:S02]  /*1dca0*/  IMAD.MOV.U32 R154, RZ, RZ, R19 ;  /* 0x000000ffff9a7224 */ /* 0x000fe400078e0013 */
[----:B------:R-:W-:Y:S02]  /*1dcb0*/  IMAD.MOV.U32 R155, RZ, RZ, R18 ;  /* 0x000000ffff9b7224 */ /* 0x000fe400078e0012 */
[----:B------:R-:W-:Y:S02]  /*1dcc0*/  IMAD.MOV.U32 R156, RZ, RZ, R15 ;  /* 0x000000ffff9c7224 */ /* 0x000fe400078e000f */
[----:B------:R-:W-:-:S02]  /*1dcd0*/  IMAD.MOV.U32 R157, RZ, RZ, R14 ;  /* 0x000000ffff9d7224 */ /* 0x000fc400078e000e */
[----:B------:R-:W-:Y:S02]  /*1dce0*/  IMAD.MOV.U32 R158, RZ, RZ, R12 ;  /* 0x000000ffff9e7224 */ /* 0x000fe400078e000c */
[----:B------:R-:W-:Y:S01]  /*1dcf0*/  IMAD.MOV.U32 R159, RZ, RZ, R7 ;  /* 0x000000ffff9f7224 */ /* 0x000fe200078e0007 */
[----:B------:R-:W-:Y:S01]  /*1dd00*/  R2UR UR6, R4 ;  /* 0x00000000040672ca */ /* 0x000fe200000e0000 */
[----:B------:R-:W-:Y:S02]  /*1dd10*/  IMAD.MOV.U32 R5, RZ, RZ, R6 ;  /* 0x000000ffff057224 */ /* 0x000fe400078e0006 */
[----:B------:R-:W-:Y:S02]  /*1dd20*/  IMAD.MOV.U32 R6, RZ, RZ, R3 ;  /* 0x000000ffff067224 */ /* 0x000fe400078e0003 */
[----:B------:R-:W-:Y:S02]  /*1dd30*/  IMAD.MOV.U32 R7, RZ, RZ, R2 ;  /* 0x000000ffff077224 */ /* 0x000fe400078e0002 */
[----:B--2---:R-:W-:-:S02]  /*1dd40*/  IMAD.MOV.U32 R226, RZ, RZ, R123 ;  /* 0x000000ffffe27224 */ /* 0x004fc400078e007b */
[----:B------:R-:W-:Y:S01]  /*1dd50*/  IMAD.MOV.U32 R227, RZ, RZ, R122 ;  /* 0x000000ffffe37224 */ /* 0x000fe200078e007a */
[----:B------:R0:W-:Y:S01]  /*1dd60*/  STL.128 [R1+0x410], R152 ;  /* 0x0004109801007387 */ /* 0x0001e20000100c00 */
[----:B---3--:R-:W-:Y:S02]  /*1dd70*/  IMAD.MOV.U32 R2, RZ, RZ, R151 ;  /* 0x000000ffff027224 */ /* 0x008fe400078e0097 */
[----:B------:R-:W-:Y:S01]  /*1dd80*/  IMAD.MOV.U32 R3, RZ, RZ, R150 ;  /* 0x000000ffff037224 */ /* 0x000fe200078e0096 */
[----:B------:R2:W-:Y:S01]  /*1dd90*/  STL.128 [R1+0x420], R156 ;  /* 0x0004209c01007387 */ /* 0x0005e20000100c00 */
[----:B----4-:R-:W-:-:S03]  /*1dda0*/  IMAD.MOV.U32 R4, RZ, RZ, R100 ;  /* 0x000000ffff047224 */ /* 0x010fc600078e0064 */
[----:B------:R3:W-:Y:S01]  /*1ddb0*/  STL.128 [R1+0x1310], R196 ;  /* 0x001310c401007387 */ /* 0x0007e20000100c00 */
[----:B------:R-:W-:Y:S02]  /*1ddc0*/  IMAD.MOV.U32 R160, RZ, RZ, R131 ;  /* 0x000000ffffa07224 */ /* 0x000fe400078e0083 */
[----:B------:R-:W-:Y:S02]  /*1ddd0*/  IMAD.MOV.U32 R161, RZ, RZ, R130 ;  /* 0x000000ffffa17224 */ /* 0x000fe400078e0082 */
[----:B------:R-:W-:Y:S01]  /*1dde0*/  IMAD.MOV.U32 R174, RZ, RZ, R129 ;  /* 0x000000ffffae7224 */ /* 0x000fe200078e0081 */
[----:B0-----:R-:W-:Y:S01]  /*1ddf0*/  F2FP.BF16.F32.PACK_AB R152, R168, R169 ;  /* 0x000000a9a898723e */ /* 0x001fe200000010ff */
[----:B------:R-:W-:Y:S01]  /*1de00*/  IMAD.MOV.U32 R175, RZ, RZ, R128 ;  /* 0x000000ffffaf7224 */ /* 0x000fe200078e0080 */
[----:B-1----:R-:W-:Y:S02]  /*1de10*/  F2FP.BF16.F32.PACK_AB R153, R164, R165 ;  /* 0x000000a5a499723e */ /* 0x002fe400000010ff */
[----:B------:R-:W-:Y:S01]  /*1de20*/  F2FP.BF16.F32.PACK_AB R154, R166, R167 ;  /* 0x000000a7a69a723e */ /* 0x000fe200000010ff */
[----:B--2---:R-:W-:Y:S01]  /*1de30*/  IMAD.MOV.U32 R156, RZ, RZ, R135 ;  /* 0x000000ffff9c7224 */ /* 0x004fe200078e0087 */
[----:B------:R-:W-:Y:S01]  /*1de40*/  F2FP.BF16.F32.PACK_AB R155, R162, R163 ;  /* 0x000000a3a29b723e */ /* 0x000fe200000010ff */
[----:B------:R-:W-:-:S02]  /*1de50*/  IMAD.MOV.U32 R157, RZ, RZ, R134 ;  /* 0x000000ffff9d7224 */ /* 0x000fc400078e0086 */
[----:B------:R-:W-:Y:S02]  /*1de60*/  IMAD.MOV.U32 R158, RZ, RZ, R133 ;  /* 0x000000ffff9e7224 */ /* 0x000fe400078e0085 */
[----:B------:R-:W-:Y:S01]  /*1de70*/  IMAD.MOV.U32 R159, RZ, RZ, R132 ;  /* 0x000000ffff9f7224 */ /* 0x000fe200078e0084 */
[----:B------:R0:W-:Y:S01]  /*1de80*/  STL [R1+0x5cc], R226 ;  /* 0x0005cce201007387 */ /* 0x0001e20000100800 */
[----:B---3--:R-:W-:Y:S02]  /*1de90*/  IMAD.MOV.U32 R198, RZ, RZ, R227 ;  /* 0x000000ffffc67224 */ /* 0x008fe400078e00e3 */
[----:B------:R-:W-:Y:S01]  /*1dea0*/  IMAD.MOV.U32 R199, RZ, RZ, R226 ;  /* 0x000000ffffc77224 */ /* 0x000fe200078e00e2 */
[----:B------:R1:W-:Y:S01]  /*1deb0*/  STL [R1+0x5c8], R227 ;  /* 0x0005c8e301007387 */ /* 0x0003e20000100800 */
[----:B------:R-:W-:-:S03]  /*1dec0*/  IMAD.MOV.U32 R176, RZ, RZ, R4 ;  /* 0x000000ffffb07224 */ /* 0x000fc600078e0004 */
[----:B------:R2:W-:Y:S01]  /*1ded0*/  STL [R1+0x63c], R2 ;  /* 0x00063c0201007387 */ /* 0x0005e20000100800 */
[----:B0-----:R-:W-:-:S03]  /*1dee0*/  IMAD.MOV.U32 R226, RZ, RZ, R3 ;  /* 0x000000ffffe27224 */ /* 0x001fc600078e0003 */
[----:B------:R0:W-:Y:S01]  /*1def0*/  STL [R1+0x638], R3 ;  /* 0x0006380301007387 */ /* 0x0001e20000100800 */
[----:B-1----:R-:W-:-:S03]  /*1df00*/  IMAD.MOV.U32 R227, RZ, RZ, R2 ;  /* 0x000000ffffe37224 */ /* 0x002fc600078e0002 */
[----:B------:R1:W-:Y:S01]  /*1df10*/  STL [R1+0x570], R4 ;  /* 0x0005700401007387 */ /* 0x0003e20000100800 */
[----:B------:R-:W-:Y:S02]  /*1df20*/  IMAD.MOV.U32 R12, RZ, RZ, R149 ;  /* 0x000000ffff0c7224 */ /* 0x000fe400078e0095 */
[----:B--2---:R-:W-:Y:S01]  /*1df30*/  IMAD.MOV.U32 R2, RZ, RZ, R27 ;  /* 0x000000ffff027224 */ /* 0x004fe200078e001b */
[----:B------:R-:W-:Y:S01]  /*1df40*/  STL.64 [R1+0x1370], R220 ;  /* 0x001370dc01007387 */ /* 0x000fe20000100a00 */
[----:B------:R-:W-:Y:S02]  /*1df50*/  IMAD.MOV.U32 R14, RZ, RZ, R148 ;  /* 0x000000ffff0e7224 */ /* 0x000fe400078e0094 */
[----:B0-----:R-:W-:Y:S01]  /*1df60*/  IMAD.MOV.U32 R3, RZ, RZ, R26 ;  /* 0x000000ffff037224 */ /* 0x001fe200078e001a */
[----:B------:R0:W-:Y:S01]  /*1df70*/  STL.128 [R1+0x1360], R216 ;  /* 0x001360d801007387 */ /* 0x0001e20000100c00 */
[----:B-1----:R-:W-:-:S03]  /*1df80*/  IMAD.MOV.U32 R4, RZ, RZ, R25 ;  /* 0x000000ffff047224 */ /* 0x002fc600078e0019 */
[----:B------:R1:W-:Y:S01]  /*1df90*/  STL.128 [R1+0x1350], R212 ;  /* 0x001350d401007387 */ /* 0x0003e20000100c00 */
[----:B------:R-:W-:-:S03]  /*1dfa0*/  IMAD.MOV.U32 R196, RZ, RZ, R120 ;  /* 0x000000ffffc47224 */ /* 0x000fc600078e0078 */
[----:B------:R2:W-:Y:S01]  /*1dfb0*/  STL.128 [R1+0x1340], R208 ;  /* 0x001340d001007387 */ /* 0x0005e20000100c00 */
[----:B------:R-:W-:-:S03]  /*1dfc0*/  IMAD.MOV.U32 R197, RZ, RZ, R121 ;  /* 0x000000ffffc57224 */ /* 0x000fc600078e0079 */
[----:B------:R3:W-:Y:S01]  /*1dfd0*/  STL.128 [R1+0x1330], R204 ;  /* 0x001330cc01007387 */ /* 0x0007e20000100c00 */
[----:B------:R-:W-:-:S03]  /*1dfe0*/  IMAD.MOV.U32 R15, RZ, RZ, R147 ;  /* 0x000000ffff0f7224 */ /* 0x000fc600078e0093 */
[----:B------:R-:W-:Y:S01]  /*1dff0*/  STL [R1+0x620], R144 ;  /* 0x0006209001007387 */ /* 0x000fe20000100800 */
[----:B------:R-:W-:Y:S02]  /*1e000*/  IMAD.MOV.U32 R18, RZ, RZ, R146 ;  /* 0x000000ffff127224 */ /* 0x000fe400078e0092 */
[----:B------:R-:W-:Y:S01]  /*1e010*/  IMAD.MOV.U32 R19, RZ, RZ, R145 ;  /* 0x000000ffff137224 */ /* 0x000fe200078e0091 */
[----:B------:R-:W-:Y:S01]  /*1e020*/  STL [R1+0x61c], R143 ;  /* 0x00061c8f01007387 */ /* 0x000fe20000100800 */
[----:B0-----:R-:W-:Y:S02]  /*1e030*/  IMAD.MOV.U32 R216, RZ, RZ, R140 ;  /* 0x000000ffffd87224 */ /* 0x001fe400078e008c */
[----:B-1----:R-:W-:Y:S01]  /*1e040*/  IMAD.MOV.U32 R213, RZ, RZ, R137 ;  /* 0x000000ffffd57224 */ /* 0x002fe200078e0089 */
[----:B------:R-:W-:Y:S01]  /*1e050*/  STL [R1+0x618], R142 ;  /* 0x0006188e01007387 */ /* 0x000fe20000100800 */
[----:B--2---:R-:W-:Y:S02]  /*1e060*/  IMAD.MOV.U32 R208, RZ, RZ, R159 ;  /* 0x000000ffffd07224 */ /* 0x004fe400078e009f */
[----:B------:R-:W-:Y:S01]  /*1e070*/  IMAD.MOV.U32 R209, RZ, RZ, R158 ;  /* 0x000000ffffd17224 */ /* 0x000fe200078e009e */
[----:B------:R-:W-:Y:S01]  /*1e080*/  STL [R1+0x614], R141 ;  /* 0x0006148d01007387 */ /* 0x000fe20000100800 */
[----:B---3--:R-:W-:-:S02]  /*1e090*/  IMAD.MOV.U32 R204, RZ, RZ, R175 ;  /* 0x000000ffffcc7224 */ /* 0x008fc400078e00af */
        /* <DEDUP_REMOVED lines=24> */
[----:B0-----:R-:W-:Y:S01]  /*1e220*/  IMAD.MOV.U32 R157, RZ, RZ, R81 ;  /* 0x000000ffff9d7224 */ /* 0x001fe200078e0051 */
[----:B------:R0:W-:Y:S01]  /*1e230*/  STL [R1+0x5ec], R160 ;  /* 0x0005eca001007387 */ /* 0x0001e20000100800 */
[----:B------:R-:W-:-:S02]  /*1e240*/  IMAD.MOV.U32 R156, RZ, RZ, R80 ;  /* 0x000000ffff9c7224 */ /* 0x000fc400078e0050 */
[----:B-1----:R-:W-:Y:S01]  /*1e250*/  IMAD.MOV.U32 R158, RZ, RZ, R82 ;  /* 0x000000ffff9e7224 */ /* 0x002fe200078e0052 */
[----:B------:R1:W-:Y:S01]  /*1e260*/  STL [R1+0x5e8], R161 ;  /* 0x0005e8a101007387 */ /* 0x0003e20000100800 */
[----:B--2---:R-:W-:-:S03]  /*1e270*/  IMAD.MOV.U32 R159, RZ, RZ, R83 ;  /* 0x000000ffff9f7224 */ /* 0x004fc600078e0053 */
[----:B------:R2:W-:Y:S01]  /*1e280*/  STL [R1+0x5e4], R174 ;  /* 0x0005e4ae01007387 */ /* 0x0005e20000100800 */
[----:B------:R-:W-:Y:S02]  /*1e290*/  IMAD.MOV.U32 R151, RZ, RZ, R75 ;  /* 0x000000ffff977224 */ /* 0x000fe400078e004b */
[----:B0-----:R-:W-:Y:S01]  /*1e2a0*/  IMAD.MOV.U32 R160, RZ, RZ, R84 ;  /* 0x000000ffffa07224 */ /* 0x001fe200078e0054 */
[----:B------:R0:W-:Y:S01]  /*1e2b0*/  STL [R1+0x5e0], R175 ;  /* 0x0005e0af01007387 */ /* 0x0001e20000100800 */
[----:B------:R-:W-:Y:S02]  /*1e2c0*/  IMAD.MOV.U32 R150, RZ, RZ, R74 ;  /* 0x000000ffff967224 */ /* 0x000fe400078e004a */
[----:B-1----:R-:W-:Y:S01]  /*1e2d0*/  IMAD.MOV.U32 R161, RZ, RZ, R85 ;  /* 0x000000ffffa17224 */ /* 0x002fe200078e0055 */
[----:B------:R1:W-:Y:S01]  /*1e2e0*/  STL.64 [R1+0x12d0], R172 ;  /* 0x0012d0ac01007387 */ /* 0x0003e20000100a00 */
[----:B------:R-:W-:Y:S02]  /*1e2f0*/  IMAD.MOV.U32 R149, RZ, RZ, R73 ;  /* 0x000000ffff957224 */ /* 0x000fe400078e0049 */
[----:B--2---:R-:W-:Y:S01]  /*1e300*/  IMAD.MOV.U32 R174, RZ, RZ, R98 ;  /* 0x000000ffffae7224 */ /* 0x004fe200078e0062 */
[----:B------:R2:W-:Y:S01]  /*1e310*/  STL.128 [R1+0x12c0], R168 ;  /* 0x0012c0a801007387 */ /* 0x0005e20000100c00 */
[----:B------:R-:W-:-:S02]  /*1e320*/  IMAD.MOV.U32 R148, RZ, RZ, R72 ;  /* 0x000000ffff947224 */ /* 0x000fc400078e0048 */
[----:B0-----:R-:W-:Y:S01]  /*1e330*/  IMAD.MOV.U32 R175, RZ, RZ, R99 ;  /* 0x000000ffffaf7224 */ /* 0x001fe200078e0063 */
[----:B------:R0:W-:Y:S01]  /*1e340*/  STL.128 [R1+0x12b0], R164 ;  /* 0x0012b0a401007387 */ /* 0x0001e20000100c00 */
[----:B------:R-:W-:Y:S02]  /*1e350*/  IMAD.MOV.U32 R147, RZ, RZ, R71 ;  /* 0x000000ffff937224 */ /* 0x000fe400078e0047 */
[----:B------:R-:W-:Y:S01]  /*1e360*/  IMAD.MOV.U32 R146, RZ, RZ, R70 ;  /* 0x000000ffff927224 */ /* 0x000fe200078e0046 */
[----:B------:R3:W-:Y:S01]  /*1e370*/  STL.64 [R1+0x12a0], R162 ;  /* 0x0012a0a201007387 */ /* 0x0007e20000100a00 */
[----:B-1----:R-:W-:Y:S02]  /*1e380*/  IMAD.MOV.U32 R173, RZ, RZ, R97 ;  /* 0x000000ffffad7224 */ /* 0x002fe400078e0061 */
[----:B------:R-:W-:Y:S01]  /*1e390*/  IMAD.MOV.U32 R172, RZ, RZ, R96 ;  /* 0x000000ffffac7224 */ /* 0x000fe200078e0060 */
[----:B------:R1:W-:Y:S01]  /*1e3a0*/  STL.128 [R1+0x1290], R152 ;  /* 0x0012909801007387 */ /* 0x0003e20000100c00 */
[----:B------:R-:W-:-:S02]  /*1e3b0*/  IMAD.MOV.U32 R145, RZ, RZ, R69 ;  /* 0x000000ffff917224 */ /* 0x000fc400078e0045 */
[----:B------:R-:W-:Y:S01]  /*1e3c0*/  IMAD.MOV.U32 R144, RZ, RZ, R68 ;  /* 0x000000ffff907224 */ /* 0x000fe200078e0044 */
[----:B------:R-:W-:Y:S01]  /*1e3d0*/  STL [R1+0x600], R136 ;  /* 0x0006008801007387 */ /* 0x000fe20000100800 */
[----:B--2---:R-:W-:Y:S02]  /*1e3e0*/  IMAD.MOV.U32 R171, RZ, RZ, R95 ;  /* 0x000000ffffab7224 */ /* 0x004fe400078e005f */
[----:B------:R-:W-:Y:S01]  /*1e3f0*/  IMAD.MOV.U32 R170, RZ, RZ, R94 ;  /* 0x000000ffffaa7224 */ /* 0x000fe200078e005e */
[----:B------:R-:W-:Y:S01]  /*1e400*/  STL.128 [R1+0x1300], R192 ;  /* 0x001300c001007387 */ /* 0x000fe20000100c00 */
[----:B------:R-:W-:Y:S02]  /*1e410*/  IMAD.MOV.U32 R169, RZ, RZ, R93 ;  /* 0x000000ffffa97224 */ /* 0x000fe400078e005d */
[----:B------:R-:W-:Y:S01]  /*1e420*/  IMAD.MOV.U32 R168, RZ, RZ, R92 ;  /* 0x000000ffffa87224 */ /* 0x000fe200078e005c */
[----:B------:R-:W-:Y:S01]  /*1e430*/  STL.128 [R1+0x12f0], R188 ;  /* 0x0012f0bc01007387 */ /* 0x000fe20000100c00 */
[----:B0-----:R-:W-:-:S02]  /*1e440*/  IMAD.MOV.U32 R167, RZ, RZ, R91 ;  /* 0x000000ffffa77224 */ /* 0x001fc400078e005b */
[----:B------:R-:W-:Y:S01]  /*1e450*/  IMAD.MOV.U32 R166, RZ, RZ, R90 ;  /* 0x000000ffffa67224 */ /* 0x000fe200078e005a */
[----:B------:R0:W-:Y:S01]  /*1e460*/  STL.128 [R1+0x12e0], R184 ;  /* 0x0012e0b801007387 */ /* 0x0001e20000100c00 */
[----:B------:R-:W-:Y:S02]  /*1e470*/  IMAD.MOV.U32 R165, RZ, RZ, R89 ;  /* 0x000000ffffa57224 */ /* 0x000fe400078e0059 */
[----:B------:R-:W-:Y:S01]  /*1e480*/  IMAD.MOV.U32 R164, RZ, RZ, R88 ;  /* 0x000000ffffa47224 */ /* 0x000fe200078e0058 */
[----:B------:R2:W-:Y:S01]  /*1e490*/  STL [R1+0x5c4], R121 ;  /* 0x0005c47901007387 */ /* 0x0005e20000100800 */
[----:B---3--:R-:W-:Y:S02]  /*1e4a0*/  IMAD.MOV.U32 R163, RZ, RZ, R87 ;  /* 0x000000ffffa37224 */ /* 0x008fe400078e0057 */
[----:B------:R-:W-:Y:S01]  /*1e4b0*/  IMAD.MOV.U32 R162, RZ, RZ, R86 ;  /* 0x000000ffffa27224 */ /* 0x000fe200078e0056 */
[----:B------:R3:W-:Y:S01]  /*1e4c0*/  STL [R1+0x5c0], R120 ;  /* 0x0005c07801007387 */ /* 0x0007e20000100800 */
[----:B-1----:R-:W-:-:S02]  /*1e4d0*/  IMAD.MOV.U32 R155, RZ, RZ, R79 ;  /* 0x000000ffff9b7224 */ /* 0x002fc400078e004f */
        /* <DEDUP_REMOVED lines=21> */
[----:B0-----:R-:W-:Y:S01]  /*1e630*/  IMAD.MOV.U32 R184, RZ, RZ, R108 ;  /* 0x000000ffffb87224 */ /* 0x001fe200078e006c */
        /* <DEDUP_REMOVED lines=36> */
[----:B---3--:R-:W-:Y:S02]  /*1e880*/  IMAD.MOV.U32 R120, RZ, RZ, R44 ;  /* 0x000000ffff787224 */ /* 0x008fe400078e002c */
[----:B-1----:R-:W-:Y:S02]  /*1e890*/  IMAD.MOV.U32 R119, RZ, RZ, R43 ;  /* 0x000000ffff777224 */ /* 0x002fe400078e002b */
[----:B----4-:R-:W-:Y:S02]  /*1e8a0*/  IMAD.MOV.U32 R118, RZ, RZ, R42 ;  /* 0x000000ffff767224 */ /* 0x010fe400078e002a */
[----:B------:R-:W-:Y:S02]  /*1e8b0*/  IMAD.MOV.U32 R117, RZ, RZ, R41 ;  /* 0x000000ffff757224 */ /* 0x000fe400078e0029 */
[----:B------:R-:W-:Y:S02]  /*1e8c0*/  IMAD.MOV.U32 R116, RZ, RZ, R40 ;  /* 0x000000ffff747224 */ /* 0x000fe400078e0028 */
[----:B------:R-:W-:-:S02]  /*1e8d0*/  IMAD.MOV.U32 R115, RZ, RZ, R39 ;  /* 0x000000ffff737224 */ /* 0x000fc400078e0027 */
[----:B------:R-:W-:Y:S02]  /*1e8e0*/  IMAD.MOV.U32 R114, RZ, RZ, R38 ;  /* 0x000000ffff727224 */ /* 0x000fe400078e0026 */
[----:B------:R-:W-:Y:S02]  /*1e8f0*/  IMAD.MOV.U32 R113, RZ, RZ, R37 ;  /* 0x000000ffff717224 */ /* 0x000fe400078e0025 */
[----:B0-----:R-:W-:Y:S02]  /*1e900*/  IMAD.MOV.U32 R112, RZ, RZ, R36 ;  /* 0x000000ffff707224 */ /* 0x001fe400078e0024 */
        /* <DEDUP_REMOVED lines=10> */
[----:B------:R-:W-:Y:S01]  /*1e9b0*/  IMAD.MOV.U32 R27, RZ, RZ, R2 ;  /* 0x000000ffff1b7224 */ /* 0x000fe200078e0002 */
[----:B------:R0:W-:Y:S01]  /*1e9c0*/  STL.128 [R1+0x15a0], R20 ;  /* 0x0015a01401007387 */ /* 0x0001e20000100c00 */
[----:B------:R-:W-:-:S03]  /*1e9d0*/  IMAD.MOV.U32 R177, RZ, RZ, R101 ;  /* 0x000000ffffb17224 */ /* 0x000fc600078e0065 */
[----:B------:R1:W-:Y:S01]  /*1e9e0*/  STL.128 [R1+0x1570], R8 ;  /* 0x0015700801007387 */ /* 0x0003e20000100c00 */
[----:B------:R-:W-:-:S03]  /*1e9f0*/  IMAD.MOV.U32 R178, RZ, RZ, R102 ;  /* 0x000000ffffb27224 */ /* 0x000fc600078e0066 */
[----:B------:R-:W-:Y:S01]  /*1ea00*/  STL [R1+0x634], R12 ;  /* 0x0006340c01007387 */ /* 0x000fe20000100800 */
[----:B------:R-:W-:-:S03]  /*1ea10*/  IMAD.MOV.U32 R179, RZ, RZ, R103 ;  /* 0x000000ffffb37224 */ /* 0x000fc600078e0067 */
[----:B------:R-:W-:Y:S04]  /*1ea20*/  STL [R1+0x630], R14 ;  /* 0x0006300e01007387 */ /* 0x000fe80000100800 */
[----:B0-----:R-:W2:Y:S04]  /*1ea30*/  LDL.LU.128 R20, [R1+0x15a0] ;  /* 0x0015a00001147983 */ /* 0x001ea80000300c00 */
[----:B-1----:R-:W3:Y:S04]  /*1ea40*/  LDL.LU.128 R8, [R1+0x1570] ;  /* 0x0015700001087983 */ /* 0x002ee80000300c00 */
        /* <DEDUP_REMOVED lines=85> */
[----:B------:R-:W-:Y:S04]  /*1efa0*/  STL.128 [R1+0x250], R108 ;  /* 0x0002506c01007387 */ /* 0x000fe80000100c00 */
[----:B------:R-:W-:Y:S04]  /*1efb0*/  STL [R1+0x448], R3 ;  /* 0x0004480301007387 */ /* 0x000fe80000100800 */
[----:B------:R-:W-:Y:S04]  /*1efc0*/  STL.128 [R1+0x260], R112 ;  /* 0x0002607001007387 */ /* 0x000fe80000100c00 */
        /* <DEDUP_REMOVED lines=11> */
[----:B------:R-:W-:Y:S04]  /*1f080*/  STL [R1+0x440], R24 ;  /* 0x0004401801007387 */ /* 0x000fe80000100800 */
[----:B------:R1:W-:Y:S04]  /*1f090*/  STL.128 [R1+0x1280], R24 ;  /* 0x0012801801007387 */ /* 0x0003e80000100c00 */
[----:B------:R-:W4:Y:S04]  /*1f0a0*/  LDL.LU.128 R28, [R1+0x450] ;  /* 0x00045000011c7983 */ /* 0x000f280000300c00 */
[----:B0-----:R-:W4:Y:S04]  /*1f0b0*/  LDL.LU.128 R152, [R1+0x1290] ;  /* 0x0012900001987983 */ /* 0x001f280000300c00 */
[----:B------:R-:W4:Y:S04]  /*1f0c0*/  LDL.LU.128 R32, [R1+0x460] ;  /* 0x0004600001207983 */ /* 0x000f280000300c00 */
        /* <DEDUP_REMOVED lines=33> */
[----:B0-----:R-:W3:Y:S04]  /*1f2e0*/  LDL.LU.128 R184, [R1+0x12e0] ;  /* 0x0012e00001b87983 */ /* 0x001ee80000300c00 */
[----:B-1----:R-:W3:Y:S04]  /*1f2f0*/  LDL.LU.128 R188, [R1+0x12f0] ;  /* 0x0012f00001bc7983 */ /* 0x002ee80000300c00 */
[----:B--2---:R-:W2:Y:S04]  /*1f300*/  LDL.LU.128 R196, [R1+0x1310] ;  /* 0x0013100001c47983 */ /* 0x004ea80000300c00 */
[----:B------:R0:W-:Y:S04]  /*1f310*/  STL.128 [R1+0x1270], R20 ;  /* 0x0012701401007387 */ /* 0x0001e80000100c00 */
[----:B------:R-:W-:Y:S04]  /*1f320*/  STL.128 [R1+0x320], R160 ;  /* 0x000320a001007387 */ /* 0x000fe80000100c00 */
[----:B------:R1:W-:Y:S04]  /*1f330*/  STL.128 [R1+0x330], R164 ;  /* 0x000330a401007387 */ /* 0x0003e80000100c00 */
[----:B------:R1:W-:Y:S04]  /*1f340*/  STL.128 [R1+0x340], R168 ;  /* 0x000340a801007387 */ /* 0x0003e80000100c00 */
[----:B------:R1:W-:Y:S04]  /*1f350*/  STL.128 [R1+0x350], R172 ;  /* 0x000350ac01007387 */ /* 0x0003e80000100c00 */
[----:B0-----:R-:W2:Y:S04]  /*1f360*/  LDL.LU.128 R20, [R1+0x1270] ;  /* 0x0012700001147983 */ /* 0x001ea80000300c00 */
[----:B-1----:R-:W2:Y:S04]  /*1f370*/  LDL.LU.128 R164, [R1+0x12b0] ;  /* 0x0012b00001a47983 */ /* 0x002ea80000300c00 */
[----:B------:R-:W2:Y:S04]  /*1f380*/  LDL.LU.128 R168, [R1+0x12c0] ;  /* 0x0012c00001a87983 */ /* 0x000ea80000300c00 */
[----:B------:R-:W2:Y:S04]  /*1f390*/  LDL.LU.64 R172, [R1+0x12d0] ;  /* 0x0012d00001ac7983 */ /* 0x000ea80000300a00 */
[----:B------:R-:W2:Y:S01]  /*1f3a0*/  LDL.LU.64 R162, [R1+0x12a0] ;  /* 0x0012a00001a27983 */ /* 0x000ea20000300a00 */
[----:B----4-:R-:W-:-:S06]  /*1f3b0*/  WARPGROUP.ARRIVE ;  /* 0x00000000000079c5 */ /* 0x010fcc0000000000 */
[----:B------:R-:W-:Y:S01]  /*1f3c0*/  HGMMA.64x256x16.F32.BF16 R24, R152, gdesc[UR4].tnspB, R24, gsb0 ;  /* 0x43e0000498187df0 */ /* 0x000fe20008001818 */
[----:B------:R-:W-:Y:S02]  /*1f3d0*/  STL.128 [R1+0x310], R156 ;  /* 0x0003109c01007387 */ /* 0x000fe40000100c00 */
[----:B------:R-:W-:Y:S02]  /*1f3e0*/  WARPGROUP.DEPBAR.LE gsb0, 0x0 ;  /* 0x00008000000079c5 */ /* 0x000fe40000010000 */
[----:B------:R0:W-:Y:S04]  /*1f3f0*/  STL.128 [R1+0x440], R24 ;  /* 0x0004401801007387 */ /* 0x0001e80000100c00 */
[----:B------:R-:W-:Y:S04]  /*1f400*/  STL.128 [R1+0x450], R28 ;  /* 0x0004501c01007387 */ /* 0x000fe80000100c00 */
[----:B------:R1:W-:Y:S04]  /*1f410*/  STL.128 [R1+0x570], R100 ;  /* 0x0005706401007387 */ /* 0x0003e80000100c00 */
[----:B------:R4:W-:Y:S04]  /*1f420*/  STL.128 [R1+0x580], R104 ;  /* 0x0005806801007387 */ /* 0x0009e80000100c00 */
[----:B0-----:R-:W2:Y:S04]  /*1f430*/  LDL.LU.128 R24, [R1+0x1280] ;  /* 0x0012800001187983 */ /* 0x001ea80000300c00 */
[----:B-1----:R-:W2:Y:S04]  /*1f440*/  LDL.LU.128 R100, [R1+0x440] ;  /* 0x0004400001647983 */ /* 0x002ea80000300c00 */
[----:B----4-:R-:W4:Y:S01]  /*1f450*/  LDL.LU.128 R104, [R1+0x450] ;  /* 0x0004500001687983 */ /* 0x010f220000300c00 */
[-CC-:B---3--:R-:W-:Y:S01]  /*1f460*/  FFMA.FTZ R161, R184, R0.reuse, -R13.reuse ;  /* 0x00000000b8a17223 */ /* 0x188fe2000001080d */
[-CC-:B------:R-:W-:Y:S01]  /*1f470*/  FFMA.FTZ R160, R185, R0.reuse, -R13.reuse ;  /* 0x00000000b9a07223 */ /* 0x180fe2000001080d */
[-CC-:B------:R-:W-:Y:S01]  /*1f480*/  FFMA.FTZ R159, R188, R0.reuse, -R13.reuse ;  /* 0x00000000bc9f7223 */ /* 0x180fe2000001080d */
[-C--:B------:R-:W-:Y:S01]  /*1f490*/  FFMA.FTZ R158, R189, R0.reuse, -R13 ;  /* 0x00000000bd9e7223 */ /* 0x080fe2000001080d */
[-CC-:B--2---:R-:W-:Y:S01]  /*1f4a0*/  FFMA.FTZ R157, R186, R0.reuse, -R197.reuse ;  /* 0x00000000ba9d7223 */ /* 0x184fe200000108c5 */
        /* <DEDUP_REMOVED lines=10> */
[----:B------:R-:W2:Y:S01]  /*1f550*/  MUFU.EX2 R0, R0 ;  /* 0x0000000000007308 */ /* 0x000ea20000000800 */
[----:B------:R-:W-:Y:S01]  /*1f560*/  IMAD.MOV.U32 R200, RZ, RZ, R225 ;  /* 0x000000ffffc87224 */ /* 0x000fe200078e00e1 */
[----:B------:R3:W-:Y:S01]  /*1f570*/  STL.128 [R1+0x360], R176 ;  /* 0x000360b001007387 */ /* 0x0007e20000100c00 */
[----:B------:R-:W-:Y:S01]  /*1f580*/  IMAD.MOV.U32 R201, RZ, RZ, R224 ;  /* 0x000000ffffc97224 */ /* 0x000fe200078e00e0 */
[----:B0-----:R-:W-:Y:S01]  /*1f590*/  F2FP.BF16.F32.PACK_AB R152, R160, R161 ;  /* 0x000000a1a098723e */ /* 0x001fe200000010ff */
[----:B------:R-:W-:Y:S01]  /*1f5a0*/  IMAD.MOV.U32 R224, RZ, RZ, R14 ;  /* 0x000000ffffe07224 */ /* 0x000fe200078e000e */
[----:B-1----:R-:W-:Y:S01]  /*1f5b0*/  F2FP.BF16.F32.PACK_AB R153, R156, R157 ;  /* 0x0000009d9c99723e */ /* 0x002fe200000010ff */
[----:B------:R-:W-:Y:S01]  /*1f5c0*/  IMAD.MOV.U32 R225, RZ, RZ, R12 ;  /* 0x000000ffffe17224 */ /* 0x000fe200078e000c */
[----:B------:R-:W-:Y:S01]  /*1f5d0*/  F2FP.BF16.F32.PACK_AB R154, R158, R159 ;  /* 0x0000009f9e9a723e */ /* 0x000fe200000010ff */
[----:B------:R-:W-:-:S02]  /*1f5e0*/  IMAD.MOV.U32 R175, RZ, RZ, R150 ;  /* 0x000000ffffaf7224 */ /* 0x000fc400078e0096 */
[----:B------:R-:W-:Y:S01]  /*1f5f0*/  IMAD.MOV.U32 R174, RZ, RZ, R151 ;  /* 0x000000ffffae7224 */ /* 0x000fe200078e0097 */
[----:B------:R-:W-:Y:S01]  /*1f600*/  STL.128 [R1+0x370], R180 ;  /* 0x000370b401007387 */ /* 0x000fe20000100c00 */
[----:B------:R-:W-:Y:S01]  /*1f610*/  IMAD.MOV.U32 R202, RZ, RZ, R223 ;  /* 0x000000ffffca7224 */ /* 0x000fe200078e00df */
[----:B--2---:R-:W-:Y:S01]  /*1f620*/  F2FP.BF16.F32.PACK_AB R155, R0, R13 ;  /* 0x0000000d009b723e */ /* 0x004fe200000010ff */
[----:B---3--:R-:W-:Y:S02]  /*1f630*/  IMAD.MOV.U32 R179, RZ, RZ, R146 ;  /* 0x000000ffffb37224 */ /* 0x008fe400078e0092 */
[----:B------:R-:W-:Y:S02]  /*1f640*/  IMAD.MOV.U32 R178, RZ, RZ, R147 ;  /* 0x000000ffffb27224 */ /* 0x000fe400078e0093 */
[----:B------:R-:W-:Y:S02]  /*1f650*/  IMAD.MOV.U32 R177, RZ, RZ, R148 ;  /* 0x000000ffffb17224 */ /* 0x000fe400078e0094 */
[----:B------:R-:W-:Y:S01]  /*1f660*/  IMAD.MOV.U32 R176, RZ, RZ, R149 ;  /* 0x000000ffffb07224 */ /* 0x000fe200078e0095 */
[----:B------:R0:W-:Y:S01]  /*1f670*/  STL.128 [R1+0x420], R224 ;  /* 0x000420e001007387 */ /* 0x0001e20000100c00 */
        /* <DEDUP_REMOVED lines=18> */
[----:B0-----:R-:W-:-:S02]  /*1f7a0*/  IMAD.MOV.U32 R227, RZ, RZ, R140 ;  /* 0x000000ffffe37224 */ /* 0x001fc400078e008c */
[----:B------:R-:W-:Y:S01]  /*1f7b0*/  IMAD.MOV.U32 R226, RZ, RZ, R141 ;  /* 0x000000ffffe27224 */ /* 0x000fe200078e008d */
[----:B------:R-:W-:Y:S01]  /*1f7c0*/  STL.128 [R1+0x490], R44 ;  /* 0x0004902c01007387 */ /* 0x000fe20000100c00 */
[----:B------:R-:W-:Y:S02]  /*1f7d0*/  IMAD.MOV.U32 R183, RZ, RZ, R142 ;  /* 0x000000ffffb77224 */ /* 0x000fe400078e008e */
[----:B------:R-:W-:Y:S01]  /*1f7e0*/  IMAD.MOV.U32 R182, RZ, RZ, R143 ;  /* 0x000000ffffb67224 */ /* 0x000fe200078e008f */
[----:B------:R-:W-:Y:S01]  /*1f7f0*/  STL.128 [R1+0x4a0], R48 ;  /* 0x0004a03001007387 */ /* 0x000fe20000100c00 */
[----:B------:R-:W-:Y:S02]  /*1f800*/  IMAD.MOV.U32 R181, RZ, RZ, R144 ;  /* 0x000000ffffb57224 */ /* 0x000fe400078e0090 */
[----:B------:R-:W-:Y:S01]  /*1f810*/  IMAD.MOV.U32 R180, RZ, RZ, R145 ;  /* 0x000000ffffb47224 */ /* 0x000fe200078e0091 */
        /* <DEDUP_REMOVED lines=16> */
[----:B------:R3:W-:Y:S04]  /*1f920*/  STL [R1+0x5f0], R132 ;  /* 0x0005f08401007387 */ /* 0x0007e80000100800 */
[----:B-1----:R-:W4:Y:S04]  /*1f930*/  LDL.LU R20, [R1+0x5c0] ;  /* 0x0005c00001147983 */ /* 0x002f280000300800 */
[----:B------:R-:W4:Y:S04]  /*1f940*/  LDL.LU R21, [R1+0x5c8] ;  /* 0x0005c80001157983 */ /* 0x000f280000300800 */
[----:B------:R-:W4:Y:S04]  /*1f950*/  LDL.LU R22, [R1+0x5cc] ;  /* 0x0005cc0001167983 */ /* 0x000f280000300800 */
[----:B------:R-:W4:Y:S04]  /*1f960*/  LDL.LU R23, [R1+0x5d0] ;  /* 0x0005d00001177983 */ /* 0x000f280000300800 */
[----:B------:R-:W-:Y:S04]  /*1f970*/  STL.128 [R1+0x11b0], R176 ;  /* 0x0011b0b001007387 */ /* 0x000fe80000100c00 */
[----:B------:R-:W-:Y:S04]  /*1f980*/  STL.128 [R1+0x11a0], R172 ;  /* 0x0011a0ac01007387 */ /* 0x000fe80000100c00 */
[----:B------:R-:W-:Y:S04]  /*1f990*/  STL.128 [R1+0x1190], R168 ;  /* 0x001190a801007387 */ /* 0x000fe80000100c00 */
[----:B------:R-:W-:Y:S04]  /*1f9a0*/  STL.128 [R1+0x1180], R164 ;  /* 0x001180a401007387 */ /* 0x000fe80000100c00 */
[----:B------:R-:W-:Y:S04]  /*1f9b0*/  STL.128 [R1+0x1170], R160 ;  /* 0x001170a001007387 */ /* 0x000fe80000100c00 */
[----:B------:R-:W-:Y:S04]  /*1f9c0*/  STL.128 [R1+0x1160], R156 ;  /* 0x0011609c01007387 */ /* 0x000fe80000100c00 */
[----:B------:R1:W-:Y:S04]  /*1f9d0*/  STL.128 [R1+0x1150], R152 ;  /* 0x0011509801007387 */ /* 0x0003e80000100c00 */
[----:B0-----:R-:W4:Y:S04]  /*1f9e0*/  LDL.LU.128 R108, [R1+0x460] ;  /* 0x00046000016c7983 */ /* 0x001f280000300c00 */
[----:B--2---:R-:W2:Y:S04]  /*1f9f0*/  LDL.LU.128 R112, [R1+0x470] ;  /* 0x0004700001707983 */ /* 0x004ea80000300c00 */
        /* <DEDUP_REMOVED lines=9> */
[----:B-1----:R-:W3:Y:S04]  /*1fa90*/  LDL.LU.128 R152, [R1+0x510] ;  /* 0x0005100001987983 */ /* 0x002ee80000300c00 */
[----:B------:R-:W3:Y:S04]  /*1faa0*/  LDL.LU.128 R156, [R1+0x520] ;  /* 0x00052000019c7983 */ /* 0x000ee80000300c00 */
[----:B------:R-:W3:Y:S04]  /*1fab0*/  LDL.LU.128 R160, [R1+0x530] ;  /* 0x0005300001a07983 */ /* 0x000ee80000300c00 */
[----:B------:R-:W3:Y:S04]  /*1fac0*/  LDL.LU.128 R164, [R1+0x540] ;  /* 0x0005400001a47983 */ /* 0x000ee80000300c00 */
[----:B------:R-:W3:Y:S04]  /*1fad0*/  LDL.LU.128 R168, [R1+0x550] ;  /* 0x0005500001a87983 */ /* 0x000ee80000300c00 */
[----:B------:R-:W3:Y:S04]  /*1fae0*/  LDL.LU.128 R172, [R1+0x560] ;  /* 0x0005600001ac7983 */ /* 0x000ee80000300c00 */
[----:B------:R-:W3:Y:S01]  /*1faf0*/  LDL.128 R176, [R1+0x570] ;  /* 0x0005700001b07983 */ /* 0x000ee20000100c00 */
[----:B----4-:R-:W-:-:S03]  /*1fb00*/  IMAD.MOV.U32 R28, RZ, RZ, R104 ;  /* 0x000000ffff1c7224 */ /* 0x010fc600078e0068 */
[----:B------:R-:W-:Y:S01]  /*1fb10*/  STL.128 [R1+0x230], R8 ;  /* 0x0002300801007387 */ /* 0x000fe20000100c00 */
[----:B------:R-:W-:-:S03]  /*1fb20*/  IMAD.MOV.U32 R29, RZ, RZ, R105 ;  /* 0x000000ffff1d7224 */ /* 0x000fc600078e0069 */
[----:B------:R-:W-:Y:S01]  /*1fb30*/  STL.128 [R1+0x230], R4 ;  /* 0x0002300401007387 */ /* 0x000fe20000100c00 */
[----:B------:R-:W-:Y:S02]  /*1fb40*/  IMAD.MOV.U32 R30, RZ, RZ, R106 ;  /* 0x000000ffff1e7224 */ /* 0x000fe400078e006a */
[----:B------:R-:W-:Y:S01]  /*1fb50*/  IMAD.MOV.U32 R31, RZ, RZ, R107 ;  /* 0x000000ffff1f7224 */ /* 0x000fe200078e006b */
[----:B------:R0:W-:Y:S04]  /*1fb60*/  STL.128 [R1+0x230], R24 ;  /* 0x0002301801007387 */ /* 0x0001e80000100c00 */
[----:B------:R1:W-:Y:S04]  /*1fb70*/  STL.128 [R1+0x230], R100 ;  /* 0x0002306401007387 */ /* 0x0003e80000100c00 */
[----:B------:R4:W-:Y:S04]  /*1fb80*/  STL.128 [R1+0x240], R104 ;  /* 0x0002406801007387 */ /* 0x0009e80000100c00 */
[----:B------:R-:W-:Y:S01]  /*1fb90*/  STL.64 [R1+0xff0], R18 ;  /* 0x000ff01201007387 */ /* 0x000fe20000100a00 */
[----:B0-----:R-:W-:-:S03]  /*1fba0*/  IMAD.MOV.U32 R25, RZ, RZ, R101 ;  /* 0x000000ffff197224 */ /* 0x001fc600078e0065 */
[----:B------:R-:W-:Y:S01]  /*1fbb0*/  STL.128 [R1+0xfe0], R12 ;  /* 0x000fe00c01007387 */ /* 0x000fe20000100c00 */
[----:B------:R-:W-:Y:S02]  /*1fbc0*/  IMAD.MOV.U32 R26, RZ, RZ, R102 ;  /* 0x000000ffff1a7224 */ /* 0x000fe400078e0066 */
[----:B------:R-:W-:Y:S01]  /*1fbd0*/  IMAD.MOV.U32 R27, RZ, RZ, R103 ;  /* 0x000000ffff1b7224 */ /* 0x000fe200078e0067 */
[----:B-1----:R-:W3:Y:S04]  /*1fbe0*/  LDL.LU R101, [R1+0x574] ;  /* 0x0005740001657983 */ /* 0x002ee80000300800 */
[----:B------:R-:W3:Y:S04]  /*1fbf0*/  LDL.LU R102, [R1+0x578] ;  /* 0x0005780001667983 */ /* 0x000ee80000300800 */
[----:B------:R-:W3:Y:S04]  /*1fc00*/  LDL.LU R103, [R1+0x57c] ;  /* 0x00057c0001677983 */ /* 0x000ee80000300800 */
[----:B----4-:R-:W4:Y:S01]  /*1fc10*/  LDL.128 R104, [R1+0x580] ;  /* 0x0005800001687983 */ /* 0x010f220000100c00 */
[----:B------:R-:W-:-:S03]  /*1fc20*/  IMAD.MOV.U32 R24, RZ, RZ, R100 ;  /* 0x000000ffff187224 */ /* 0x000fc600078e0064 */
[----:B------:R0:W-:Y:S04]  /*1fc30*/  STL.128 [R1+0x1020], R28 ;  /* 0x0010201c01007387 */ /* 0x0001e80000100c00 */
[----:B------:R1:W-:Y:S04]  /*1fc40*/  STL.128 [R1+0x1010], R24 ;  /* 0x0010101801007387 */ /* 0x0003e80000100c00 */
[----:B------:R-:W4:Y:S04]  /*1fc50*/  LDL.LU R197, [R1+0x5c4] ;  /* 0x0005c40001c57983 */ /* 0x000f280000300800 */
[----:B------:R-:W4:Y:S04]  /*1fc60*/  LDL.LU R191, [R1+0x5d4] ;  /* 0x0005d40001bf7983 */ /* 0x000f280000300800 */
[----:B0-----:R-:W4:Y:S04]  /*1fc70*/  LDL.LU.128 R28, [R1+0x1020] ;  /* 0x00102000011c7983 */ /* 0x001f280000300c00 */
[----:B-1----:R-:W4:Y:S04]  /*1fc80*/  LDL.LU.128 R24, [R1+0x1010] ;  /* 0x0010100001187983 */ /* 0x002f280000300c00 */
[----:B------:R-:W4:Y:S04]  /*1fc90*/  LDL.LU R190, [R1+0x5d8] ;  /* 0x0005d80001be7983 */ /* 0x000f280000300800 */
[----:B------:R-:W4:Y:S04]  /*1fca0*/  LDL.LU R187, [R1+0x5dc] ;  /* 0x0005dc0001bb7983 */ /* 0x000f280000300800 */
[----:B------:R-:W4:Y:S04]  /*1fcb0*/  LDL.LU R186, [R1+0x5e0] ;  /* 0x0005e00001ba7983 */ /* 0x000f280000300800 */
[----:B------:R-:W4:Y:S04]  /*1fcc0*/  LDL.LU R189, [R1+0x5e4] ;  /* 0x0005e40001bd7983 */ /* 0x000f280000300800 */
[----:B------:R-:W4:Y:S04]  /*1fcd0*/  LDL.LU R188, [R1+0x5e8] ;  /* 0x0005e80001bc7983 */ /* 0x000f280000300800 */
[----:B------:R-:W4:Y:S04]  /*1fce0*/  LDL.LU R185, [R1+0x5ec] ;  /* 0x0005ec0001b97983 */ /* 0x000f280000300800 */
[----:B------:R-:W4:Y:S04]  /*1fcf0*/  LDL.LU R184, [R1+0x5f0] ;  /* 0x0005f00001b87983 */ /* 0x000f280000300800 */
[----:B------:R-:W4:Y:S04]  /*1fd00*/  LDL.LU.64 R18, [R1+0xff0] ;  /* 0x000ff00001127983 */ /* 0x000f280000300a00 */
[----:B------:R-:W4:Y:S01]  /*1fd10*/  LDL.LU.128 R12, [R1+0xfe0] ;  /* 0x000fe000010c7983 */ /* 0x000f220000300c00 */
[----:B------:R-:W-:Y:S01]  /*1fd20*/  VIADD R16, R16, 0x280 ;  /* 0x0000028010107836 */ /* 0x000fe20000000000 */
[----:B------:R-:W-:-:S02]  /*1fd30*/  R2UR UR7, R17 ;  /* 0x00000000110772ca */ /* 0x000fc400000e0000 */
[----:B------:R-:W-:Y:S04]  /*1fd40*/  STL.128 [R1+0x400], R216 ;  /* 0x000400d801007387 */ /* 0x000fe80000100c00 */
[----:B------:R-:W-:Y:S04]  /*1fd50*/  STL.128 [R1+0x3c0], R200 ;  /* 0x0003c0c801007387 */ /* 0x000fe80000100c00 */
[----:B------:R-:W-:Y:S04]  /*1fd60*/  STL.128 [R1+0x3d0], R204 ;  /* 0x0003d0cc01007387 */ /* 0x000fe80000100c00 */
[----:B------:R-:W-:Y:S04]  /*1fd70*/  STL.128 [R1+0x3e0], R208 ;  /* 0x0003e0d001007387 */ /* 0x000fe80000100c00 */
[----:B------:R-:W-:Y:S04]  /*1fd80*/  STL.128 [R1+0x3f0], R212 ;  /* 0x0003f0d401007387 */ /* 0x000fe80000100c00 */
[----:B------:R-:W-:Y:S04]  /*1fd90*/  STL.128 [R1+0x3a0], R192 ;  /* 0x0003a0c001007387 */ /* 0x000fe80000100c00 */
[----:B------:R-:W-:Y:S04]  /*1fda0*/  STL.64 [R1+0x1208], R198 ;  /* 0x001208c601007387 */ /* 0x000fe80000100a00 */
[----:B------:R-:W4:Y:S04]  /*1fdb0*/  LDL.LU R196, [R1+0xfd0] ;  /* 0x000fd00001c47983 */ /* 0x000f280000300800 */
[----:B------:R0:W-:Y:S01]  /*1fdc0*/  STL.128 [R1+0x1000], R20 ;  /* 0x0010001401007387 */ /* 0x0001e20000100c00 */
[----:B------:R-:W-:-:S03]  /*1fdd0*/  IMAD.MOV.U32 R32, RZ, RZ, R108 ;  /* 0x000000ffff207224 */ /* 0x000fc600078e006c */
[----:B0-----:R-:W4:Y:S01]  /*1fde0*/  LDL.LU.128 R20, [R1+0x1000] ;  /* 0x0010000001147983 */ /* 0x001f220000300c00 */
[----:B------:R-:W-:Y:S02]  /*1fdf0*/  IMAD.MOV.U32 R33, RZ, RZ, R109 ;  /* 0x000000ffff217224 */ /* 0x000fe400078e006d */
[----:B------:R-:W-:Y:S02]  /*1fe00*/  IMAD.MOV.U32 R34, RZ, RZ, R110 ;  /* 0x000000ffff227224 */ /* 0x000fe400078e006e */
[----:B------:R-:W-:Y:S02]  /*1fe10*/  IMAD.MOV.U32 R35, RZ, RZ, R111 ;  /* 0x000000ffff237224 */ /* 0x000fe400078e006f */
[----:B--2---:R-:W-:Y:S02]  /*1fe20*/  IMAD.MOV.U32 R36, RZ, RZ, R112 ;  /* 0x000000ffff247224 */ /* 0x004fe400078e0070 */
[----:B------:R-:W-:Y:S02]  /*1fe30*/  IMAD.MOV.U32 R37, RZ, RZ, R113 ;  /* 0x000000ffff257224 */ /* 0x000fe400078e0071 */
[----:B------:R-:W-:-:S02]  /*1fe40*/  IMAD.MOV.U32 R38, RZ, RZ, R114 ;  /* 0x000000ffff267224 */ /* 0x000fc400078e0072 */
[----:B------:R-:W-:Y:S02]  /*1fe50*/  IMAD.MOV.U32 R39, RZ, RZ, R115 ;  /* 0x000000ffff277224 */ /* 0x000fe400078e0073 */
        /* <DEDUP_REMOVED lines=80> */
[----:B----4-:R4:W-:Y:S04]  /*20360*/  STL.128 [R1+0x370], R104 ;  /* 0x0003706801007387 */ /* 0x0109e80000100c00 */
[----:B0-----:R-:W4:Y:S04]  /*20370*/  LDL.LU.128 R100, [R1+0x1140] ;  /* 0x0011400001647983 */ /* 0x001f280000300c00 */
[----:B-1----:R-:W4:Y:S04]  /*20380*/  LDL.LU.128 R96, [R1+0x1130] ;  /* 0x0011300001607983 */ /* 0x002f280000300c00 */
        /* <DEDUP_REMOVED lines=16> */
[----:B----4-:R-:W4:Y:S04]  /*20490*/  LDL.LU R105, [R1+0x584] ;  /* 0x0005840001697983 */ /* 0x010f280000300800 */
[----:B------:R-:W4:Y:S04]  /*204a0*/  LDL.LU R106, [R1+0x588] ;  /* 0x00058800016a7983 */ /* 0x000f280000300800 */
[----:B------:R-:W4:Y:S04]  /*204b0*/  LDL.LU R107, [R1+0x58c] ;  /* 0x00058c00016b7983 */ /* 0x000f280000300800 */
[----:B------:R-:W4:Y:S04]  /*204c0*/  LDL.128 R108, [R1+0x590] ;  /* 0x00059000016c7983 */ /* 0x000f280000100c00 */
[----:B------:R0:W-:Y:S04]  /*204d0*/  STL.128 [R1+0xe70], R20 ;  /* 0x000e701401007387 */ /* 0x0001e80000100c00 */
[----:B------:R1:W-:Y:S04]  /*204e0*/  STL.128 [R1+0xe90], R28 ;  /* 0x000e901c01007387 */ /* 0x0003e80000100c00 */
[----:B------:R1:W-:Y:S04]  /*204f0*/  STL.128 [R1+0xe80], R24 ;  /* 0x000e801801007387 */ /* 0x0003e80000100c00 */
[----:B------:R1:W-:Y:S04]  /*20500*/  STL.128 [R1+0x260], R112 ;  /* 0x0002607001007387 */ /* 0x0003e80000100c00 */
[----:B0-----:R-:W4:Y:S04]  /*20510*/  LDL.LU.128 R20, [R1+0xe70] ;  /* 0x000e700001147983 */ /* 0x001f280000300c00 */
[----:B-1----:R-:W4:Y:S04]  /*20520*/  LDL.LU.128 R28, [R1+0xe90] ;  /* 0x000e9000011c7983 */ /* 0x002f280000300c00 */
[----:B------:R-:W4:Y:S04]  /*20530*/  LDL.LU.128 R24, [R1+0xe80] ;  /* 0x000e800001187983 */ /* 0x000f280000300c00 */
[----:B------:R0:W-:Y:S01]  /*20540*/  STL.128 [R1+0x270], R116 ;  /* 0x0002707401007387 */ /* 0x0001e20000100c00 */
[----:B------:R-:W-:-:S03]  /*20550*/  R2UR UR6, R16 ;  /* 0x00000000100672ca */ /* 0x000fc600000e0000 */
[----:B------:R-:W4:Y:S04]  /*20560*/  LDL.LU.128 R112, [R1+0x5a0] ;  /* 0x0005a00001707983 */ /* 0x000f280000300c00 */
[----:B------:R1:W-:Y:S04]  /*20570*/  STL.64 [R1+0x1268], R226 ;  /* 0x001268e201007387 */ /* 0x0003e80000100a00 */
[----:B------:R1:W-:Y:S04]  /*20580*/  STL [R1+0x1200], R197 ;  /* 0x001200c501007387 */ /* 0x0003e80000100800 */
[----:B0-----:R-:W4:Y:S04]  /*20590*/  LDL.LU.128 R116, [R1+0x5b0] ;  /* 0x0005b00001747983 */ /* 0x001f280000300c00 */
[----:B------:R0:W-:Y:S04]  /*205a0*/  STL.128 [R1+0x11e0], R188 ;  /* 0x0011e0bc01007387 */ /* 0x0001e80000100c00 */
[----:B------:R0:W-:Y:S04]  /*205b0*/  STL.128 [R1+0x11d0], R184 ;  /* 0x0011d0b801007387 */ /* 0x0001e80000100c00 */
[----:B------:R0:W-:Y:S04]  /*205c0*/  STL.128 [R1+0x11c0], R180 ;  /* 0x0011c0b401007387 */ /* 0x0001e80000100c00 */
[----:B------:R-:W-:Y:S04]  /*205d0*/  STL.128 [R1+0x350], R172 ;  /* 0x000350ac01007387 */ /* 0x000fe80000100c00 */
[----:B------:R0:W-:Y:S04]  /*205e0*/  STL.128 [R1+0x360], R176 ;  /* 0x000360b001007387 */ /* 0x0001e80000100c00 */
[----:B------:R0:W-:Y:S04]  /*205f0*/  STL.64 [R1+0xe60], R18 ;  /* 0x000e601201007387 */ /* 0x0001e80000100a00 */
[----:B------:R0:W-:Y:S04]  /*20600*/  STL.128 [R1+0xe50], R12 ;  /* 0x000e500c01007387 */ /* 0x0001e80000100c00 */
[----:B-1----:R-:W4:Y:S04]  /*20610*/  LDL.LU.64 R226, [R1+0x1268] ;  /* 0x0012680001e27983 */ /* 0x002f280000300a00 */
[----:B------:R-:W4:Y:S04]  /*20620*/  LDL.LU R197, [R1+0x1200] ;  /* 0x0012000001c57983 */ /* 0x000f280000300800 */
[----:B0-----:R-:W4:Y:S04]  /*20630*/  LDL.LU.128 R188, [R1+0x11e0] ;  /* 0x0011e00001bc7983 */ /* 0x001f280000300c00 */
[----:B------:R-:W4:Y:S04]  /*20640*/  LDL.LU.128 R184, [R1+0x11d0] ;  /* 0x0011d00001b87983 */ /* 0x000f280000300c00 */
[----:B------:R-:W4:Y:S04]  /*20650*/  LDL.LU.128 R180, [R1+0x11c0] ;  /* 0x0011c00001b47983 */ /* 0x000f280000300c00 */
[----:B------:R-:W4:Y:S04]  /*20660*/  LDL.LU.128 R176, [R1+0x11b0] ;  /* 0x0011b00001b07983 */ /* 0x000f280000300c00 */
[----:B------:R-:W4:Y:S04]  /*20670*/  LDL.LU.128 R172, [R1+0x11a0] ;  /* 0x0011a00001ac7983 */ /* 0x000f280000300c00 */
[----:B------:R-:W4:Y:S04]  /*20680*/  LDL.LU.64 R18, [R1+0xe60] ;  /* 0x000e600001127983 */ /* 0x000f280000300a00 */
[----:B------:R-:W4:Y:S04]  /*20690*/  LDL.LU.128 R12, [R1+0xe50] ;  /* 0x000e5000010c7983 */ /* 0x000f280000300c00 */
[----:B------:R-:W4:Y:S04]  /*206a0*/  LDL.LU R17, [R1+0x598] ;  /* 0x0005980001117983 */ /* 0x000f280000300800 */
[----:B------:R-:W4:Y:S04]  /*206b0*/  LDL.LU R16, [R1+0x59c] ;  /* 0x00059c0001107983 */ /* 0x000f280000300800 */
[----:B------:R0:W-:Y:S04]  /*206c0*/  STL.128 [R1+0x300], R152 ;  /* 0x0003009801007387 */ /* 0x0001e80000100c00 */
[----:B------:R1:W-:Y:S04]  /*206d0*/  STL.128 [R1+0x410], R220 ;  /* 0x000410dc01007387 */ /* 0x0003e80000100c00 */
[----:B------:R-:W4:Y:S04]  /*206e0*/  LDL.LU.128 R216, [R1+0x1360] ;  /* 0x0013600001d87983 */ /* 0x000f280000300c00 */
[----:B------:R-:W4:Y:S04]  /*206f0*/  LDL.LU.128 R212, [R1+0x1350] ;  /* 0x0013500001d47983 */ /* 0x000f280000300c00 */
[----:B0-----:R-:W4:Y:S04]  /*20700*/  LDL.LU.128 R152, [R1+0x1150] ;  /* 0x0011500001987983 */ /* 0x001f280000300c00 */
[----:B-1----:R-:W4:Y:S04]  /*20710*/  LDL.LU.64 R220, [R1+0x1370] ;  /* 0x0013700001dc7983 */ /* 0x002f280000300a00 */
[----:B------:R-:W4:Y:S04]  /*20720*/  LDL.LU.128 R208, [R1+0x1340] ;  /* 0x0013400001d07983 */ /* 0x000f280000300c00 */
[----:B------:R-:W4:Y:S04]  /*20730*/  LDL.LU.128 R204, [R1+0x1330] ;  /* 0x0013300001cc7983 */ /* 0x000f280000300c00 */
[----:B------:R-:W4:Y:S04]  /*20740*/  LDL.LU.128 R200, [R1+0x1320] ;  /* 0x0013200001c87983 */ /* 0x000f280000300c00 */
[----:B------:R-:W4:Y:S04]  /*20750*/  LDL.LU.128 R192, [R1+0x1300] ;  /* 0x0013000001c07983 */ /* 0x000f280000300c00 */
        /* <DEDUP_REMOVED lines=12> */
[----:B------:R-:W4:Y:S04]  /*20820*/  LDL.LU.64 R198, [R1+0x1208] ;  /* 0x0012080001c67983 */ /* 0x000f280000300a00 */
[----:B------:R0:W-:Y:S04]  /*20830*/  STL.128 [R1+0xfb0], R100 ;  /* 0x000fb06401007387 */ /* 0x0001e80000100c00 */
[----:B------:R1:W-:Y:S04]  /*20840*/  STL.128 [R1+0xfa0], R96 ;  /* 0x000fa06001007387 */ /* 0x0003e80000100c00 */
[----:B--2---:R2:W-:Y:S04]  /*20850*/  STL.128 [R1+0xf90], R92 ;  /* 0x000f905c01007387 */ /* 0x0045e80000100c00 */
[----:B---3--:R3:W-:Y:S04]  /*20860*/  STL.128 [R1+0xf80], R88 ;  /* 0x000f805801007387 */ /* 0x0087e80000100c00 */
        /* <DEDUP_REMOVED lines=14> */
[----:B0-----:R-:W3:Y:S04]  /*20950*/  LDL.LU.128 R100, [R1+0xfb0] ;  /* 0x000fb00001647983 */ /* 0x001ee80000300c00 */
[----:B-1----:R-:W3:Y:S04]  /*20960*/  LDL.LU.128 R96, [R1+0xfa0] ;  /* 0x000fa00001607983 */ /* 0x002ee80000300c00 */
[----:B----4-:R0:W-:Y:S04]  /*20970*/  STL.128 [R1+0xfc0], R104 ;  /* 0x000fc06801007387 */ /* 0x0101e80000100c00 */
[----:B------:R1:W-:Y:S04]  /*20980*/  STL.128 [R1+0x380], R108 ;  /* 0x0003806c01007387 */ /* 0x0003e80000100c00 */
[----:B--2---:R-:W2:Y:S04]  /*20990*/  LDL.LU.128 R92, [R1+0xf90] ;  /* 0x000f9000015c7983 */ /* 0x004ea80000300c00 */
[----:B---3--:R-:W3:Y:S04]  /*209a0*/  LDL.LU.128 R88, [R1+0xf80] ;  /* 0x000f800001587983 */ /* 0x008ee80000300c00 */
[----:B0-----:R-:W4:Y:S04]  /*209b0*/  LDL.LU.128 R104, [R1+0xfc0] ;  /* 0x000fc00001687983 */ /* 0x001f280000300c00 */
        /* <DEDUP_REMOVED lines=14> */
[----:B-1----:R-:W4:Y:S04]  /*20aa0*/  LDL.LU R109, [R1+0x594] ;  /* 0x00059400016d7983 */ /* 0x002f280000300800 */
[----:B------:R0:W-:Y:S04]  /*20ab0*/  STL.128 [R1+0xce0], R20 ;  /* 0x000ce01401007387 */ /* 0x0001e80000100c00 */
[----:B------:R1:W-:Y:S04]  /*20ac0*/  STL.128 [R1+0xd00], R28 ;  /* 0x000d001c01007387 */ /* 0x0003e80000100c00 */
[----:B------:R1:W-:Y:S01]  /*20ad0*/  STL.128 [R1+0xcf0], R24 ;  /* 0x000cf01801007387 */ /* 0x0003e20000100c00 */
[----:B------:R-:W-:-:S02]  /*20ae0*/  IMAD.MOV.U32 R11, RZ, RZ, R112 ;  /* 0x000000ffff0b7224 */ /* 0x000fc400078e0070 */
[----:B------:R-:W-:Y:S02]  /*20af0*/  IMAD.MOV.U32 R10, RZ, RZ, R113 ;  /* 0x000000ffff0a7224 */ /* 0x000fe400078e0071 */
[----:B------:R-:W-:Y:S02]  /*20b00*/  IMAD.MOV.U32 R9, RZ, RZ, R114 ;  /* 0x000000ffff097224 */ /* 0x000fe400078e0072 */
[----:B------:R-:W-:Y:S01]  /*20b10*/  IMAD.MOV.U32 R8, RZ, RZ, R115 ;  /* 0x000000ffff087224 */ /* 0x000fe200078e0073 */
[----:B0-----:R-:W4:Y:S04]  /*20b20*/  LDL.LU.128 R20, [R1+0xce0] ;  /* 0x000ce00001147983 */ /* 0x001f280000300c00 */
[----:B-1----:R-:W4:Y:S04]  /*20b30*/  LDL.LU.128 R28, [R1+0xd00] ;  /* 0x000d0000011c7983 */ /* 0x002f280000300c00 */
[----:B------:R-:W4:Y:S01]  /*20b40*/  LDL.LU.128 R24, [R1+0xcf0] ;  /* 0x000cf00001187983 */ /* 0x000f220000300c00 */
[----:B------:R-:W-:-:S02]  /*20b50*/  IMAD.MOV.U32 R7, RZ, RZ, R116 ;  /* 0x000000ffff077224 */ /* 0x000fc400078e0074 */
[----:B------:R-:W-:Y:S02]  /*20b60*/  IMAD.MOV.U32 R6, RZ, RZ, R117 ;  /* 0x000000ffff067224 */ /* 0x000fe400078e0075 */
        /* <DEDUP_REMOVED lines=8> */
[----:B------:R-:W4:Y:S01]  /*20bf0*/  LDL.LU.128 R168, [R1+0x1190] ;  /* 0x0011900001a87983 */ /* 0x000f220000300c00 */
[----:B------:R-:W-:Y:S02]  /*20c00*/  IMAD.MOV.U32 R128, RZ, RZ, R186 ;  /* 0x000000ffff807224 */ /* 0x000fe400078e00ba */
[----:B------:R-:W-:Y:S01]  /*20c10*/  IMAD.MOV.U32 R129, RZ, RZ, R189 ;  /* 0x000000ffff817224 */ /* 0x000fe200078e00bd */
[----:B------:R-:W4:Y:S01]  /*20c20*/  LDL.LU.128 R164, [R1+0x1180] ;  /* 0x0011800001a47983 */ /* 0x000f220000300c00 */
[----:B------:R-:W-:Y:S02]  /*20c30*/  IMAD.MOV.U32 R130, RZ, RZ, R188 ;  /* 0x000000ffff827224 */ /* 0x000fe400078e00bc */
[----:B------:R-:W-:Y:S01]  /*20c40*/  IMAD.MOV.U32 R131, RZ, RZ, R185 ;  /* 0x000000ffff837224 */ /* 0x000fe200078e00b9 */
[----:B------:R-:W4:Y:S01]  /*20c50*/  LDL.LU.128 R160, [R1+0x1170] ;  /* 0x0011700001a07983 */ /* 0x000f220000300c00 */
[----:B------:R-:W-:-:S02]  /*20c60*/  IMAD.MOV.U32 R132, RZ, RZ, R184 ;  /* 0x000000ffff847224 */ /* 0x000fc400078e00b8 */
[----:B------:R-:W-:Y:S01]  /*20c70*/  IMAD.MOV.U32 R133, RZ, RZ, R12 ;  /* 0x000000ffff857224 */ /* 0x000fe200078e000c */
[----:B------:R-:W4:Y:S04]  /*20c80*/  LDL.LU.128 R156, [R1+0x1160] ;  /* 0x00116000019c7983 */ /* 0x000f280000300c00 */
[----:B------:R-:W4:Y:S04]  /*20c90*/  LDL.LU R222, [R1+0xfd4] ;  /* 0x000fd40001de7983 */ /* 0x000f280000300800 */
[----:B------:R-:W-:Y:S04]  /*20ca0*/  STL.128 [R1+0xe20], R100 ;  /* 0x000e206401007387 */ /* 0x000fe80000100c00 */
[----:B------:R-:W-:Y:S04]  /*20cb0*/  STL.128 [R1+0xe10], R96 ;  /* 0x000e106001007387 */ /* 0x000fe80000100c00 */
[----:B--2---:R-:W-:Y:S04]  /*20cc0*/  STL.128 [R1+0xe00], R92 ;  /* 0x000e005c01007387 */ /* 0x004fe80000100c00 */
[----:B---3--:R-:W-:Y:S04]  /*20cd0*/  STL.128 [R1+0xdf0], R88 ;  /* 0x000df05801007387 */ /* 0x008fe80000100c00 */
[----:B----4-:R0:W-:Y:S04]  /*20ce0*/  STL.128 [R1+0xe30], R104 ;  /* 0x000e306801007387 */ /* 0x0101e80000100c00 */
        /* <DEDUP_REMOVED lines=15> */
[----:B0-----:R-:W2:Y:S04]  /*20de0*/  LDL.LU.128 R104, [R1+0xe30] ;  /* 0x000e300001687983 */ /* 0x001ea80000300c00 */
[----:B------:R-:W2:Y:S04]  /*20df0*/  LDL.LU.128 R100, [R1+0xe20] ;  /* 0x000e200001647983 */ /* 0x000ea80000300c00 */
[----:B-1----:R-:W2:Y:S04]  /*20e00*/  LDL.LU.64 R108, [R1+0xe40] ;  /* 0x000e4000016c7983 */ /* 0x002ea80000300a00 */
        /* <DEDUP_REMOVED lines=30> */
[----:B------:R-:W-:Y:S01]  /*20ff0*/  IMAD.MOV.U32 R123, RZ, RZ, R22 ;  /* 0x000000ffff7b7224 */ /* 0x000fe200078e0016 */
[----:B------:R1:W-:Y:S01]  /*21000*/  STL.64 [R1+0x1260], R220 ;  /* 0x001260dc01007387 */ /* 0x0003e20000100a00 */
        /* <DEDUP_REMOVED lines=14> */
[----:B0-----:R-:W2:Y:S01]  /*210f0*/  LDL.LU.128 R216, [R1+0x1250] ;  /* 0x0012500001d87983 */ /* 0x001ea20000300c00 */
[----:B------:R-:W-:Y:S02]  /*21100*/  IMAD.MOV.U32 R143, RZ, RZ, R182 ;  /* 0x000000ffff8f7224 */ /* 0x000fe400078e00b6 */
[----:B------:R-:W-:Y:S01]  /*21110*/  IMAD.MOV.U32 R144, RZ, RZ, R181 ;  /* 0x000000ffff907224 */ /* 0x000fe200078e00b5 */
[----:B-1----:R-:W2:Y:S01]  /*21120*/  LDL.LU.64 R220, [R1+0x1260] ;  /* 0x0012600001dc7983 */ /* 0x002ea20000300a00 */
[----:B------:R-:W-:-:S02]  /*21130*/  IMAD.MOV.U32 R145, RZ, RZ, R180 ;  /* 0x000000ffff917224 */ /* 0x000fc400078e00b4 */
[----:B------:R-:W-:Y:S01]  /*21140*/  IMAD.MOV.U32 R146, RZ, RZ, R179 ;  /* 0x000000ffff927224 */ /* 0x000fe200078e00b3 */
[----:B---3--:R-:W3:Y:S01]  /*21150*/  LDL.LU.128 R212, [R1+0x1240] ;  /* 0x0012400001d47983 */ /* 0x008ee20000300c00 */
[----:B------:R-:W-:Y:S02]  /*21160*/  IMAD.MOV.U32 R147, RZ, RZ, R178 ;  /* 0x000000ffff937224 */ /* 0x000fe400078e00b2 */
[----:B------:R-:W-:Y:S01]  /*21170*/  IMAD.MOV.U32 R148, RZ, RZ, R177 ;  /* 0x000000ffff947224 */ /* 0x000fe200078e00b1 */
[----:B----4-:R-:W4:Y:S01]  /*21180*/  LDL.LU.128 R208, [R1+0x1230] ;  /* 0x0012300001d07983 */ /* 0x010f220000300c00 */
[----:B------:R-:W-:Y:S02]  /*21190*/  IMAD.MOV.U32 R149, RZ, RZ, R176 ;  /* 0x000000ffff957224 */ /* 0x000fe400078e00b0 */
[----:B------:R-:W-:Y:S01]  /*211a0*/  IMAD.MOV.U32 R150, RZ, RZ, R175 ;  /* 0x000000ffff967224 */ /* 0x000fe200078e00af */
[----:B------:R-:W4:Y:S01]  /*211b0*/  LDL.LU.128 R204, [R1+0x1220] ;  /* 0x0012200001cc7983 */ /* 0x000f220000300c00 */
[----:B------:R-:W-:-:S03]  /*211c0*/  IMAD.MOV.U32 R151, RZ, RZ, R174 ;  /* 0x000000ffff977224 */ /* 0x000fc600078e00ae */
[----:B------:R-:W4:Y:S04]  /*211d0*/  LDL.LU.128 R200, [R1+0x1210] ;  /* 0x0012100001c87983 */ /* 0x000f280000300c00 */
[----:B------:R0:W-:Y:S04]  /*211e0*/  STL.128 [R1+0x11f0], R192 ;  /* 0x0011f0c001007387 */ /* 0x0001e80000100c00 */
[----:B------:R-:W4:Y:S04]  /*211f0*/  LDL.64 R4, [R1+0x210] ;  /* 0x0002100001047983 */ /* 0x000f280000100a00 */
[----:B0-----:R-:W4:Y:S01]  /*21200*/  LDL.LU.128 R192, [R1+0x11f0] ;  /* 0x0011f00001c07983 */ /* 0x001f220000300c00 */
[----:B--2---:R-:W-:-:S06]  /*21210*/  WARPGROUP.ARRIVE ;  /* 0x00000000000079c5 */ /* 0x004fcc0000000000 */
[----:B------:R-:W-:Y:S03]  /*21220*/  HGMMA.64x256x16.F32.BF16 R24, R152, gdesc[UR4].tnspB, R24, gsb0 ;  /* 0x43e0000498187df0 */ /* 0x000fe60008001818 */
[----:B------:R-:W0:Y:S01]  /*21230*/  S2R R225, SR_TID.X ;  /* 0x0000000000e17919 */ /* 0x000e220000002100 */
[----:B------:R-:W1:Y:S01]  /*21240*/  S2R R224, SR_TID.X ;  /* 0x0000000000e07919 */ /* 0x000e620000002100 */
[----:B------:R-:W-:Y:S02]  /*21250*/  WARPGROUP.DEPBAR.LE gsb0, 0x0 ;  /* 0x00008000000079c5 */ /* 0x000fe40000010000 */
[----:B------:R2:W-:Y:S04]  /*21260*/  STL.128 [R1+0xb80], R128 ;  /* 0x000b808001007387 */ /* 0x0005e80000100c00 */
[----:B------:R2:W-:Y:S02]  /*21270*/  STL.128 [R1+0xb70], R124 ;  /* 0x000b707c01007387 */ /* 0x0005e40000100c00 */
[----:B--2---:R-:W-:-:S02]  /*21280*/  IMAD.MOV.U32 R131, RZ, RZ, R55 ;  /* 0x000000ffff837224 */ /* 0x004fc400078e0037 */
[----:B------:R-:W-:Y:S02]  /*21290*/  IMAD.MOV.U32 R130, RZ, RZ, R54 ;  /* 0x000000ffff827224 */ /* 0x000fe400078e0036 */
[----:B------:R-:W-:Y:S02]  /*212a0*/  IMAD.MOV.U32 R129, RZ, RZ, R53 ;  /* 0x000000ffff817224 */ /* 0x000fe400078e0035 */
[----:B------:R-:W-:Y:S02]  /*212b0*/  IMAD.MOV.U32 R128, RZ, RZ, R52 ;  /* 0x000000ffff807224 */ /* 0x000fe400078e0034 */
[----:B------:R-:W-:Y:S02]  /*212c0*/  IMAD.MOV.U32 R127, RZ, RZ, R51 ;  /* 0x000000ffff7f7224 */ /* 0x000fe400078e0033 */
[----:B------:R-:W-:Y:S02]  /*212d0*/  IMAD.MOV.U32 R126, RZ, RZ, R50 ;  /* 0x000000ffff7e7224 */ /* 0x000fe400078e0032 */
[----:B------:R-:W-:-:S02]  /*212e0*/  IMAD.MOV.U32 R125, RZ, RZ, R49 ;  /* 0x000000ffff7d7224 */ /* 0x000fc400078e0031 */
[----:B------:R-:W-:Y:S01]  /*212f0*/  IMAD.MOV.U32 R124, RZ, RZ, R48 ;  /* 0x000000ffff7c7224 */ /* 0x000fe200078e0030 */
[----:B------:R2:W-:Y:S04]  /*21300*/  STL.128 [R1+0x2a0], R128 ;  /* 0x0002a08001007387 */ /* 0x0005e80000100c00 */
[----:B------:R3:W-:Y:S01]  /*21310*/  STL.128 [R1+0x290], R124 ;  /* 0x0002907c01007387 */ /* 0x0007e20000100c00 */
[----:B0-----:R-:W-:Y:S02]  /*21320*/  SHF.R.U32.HI R225, RZ, 0x7, R225 ;  /* 0x00000007ffe17819 */ /* 0x001fe400000116e1 */
[----:B-1----:R-:W-:Y:S01]  /*21330*/  SHF.R.U32.HI R224, RZ, 0x7, R224 ;  /* 0x00000007ffe07819 */ /* 0x002fe200000116e0 */
[----:B------:R-:W-:Y:S01]  /*21340*/  IMAD.MOV.U32 R223, RZ, RZ, 0x1 ;  /* 0x00000001ffdf7424 */ /* 0x000fe200078e00ff */
[----:B------:R0:W-:Y:S04]  /*21350*/  STL.128 [R1+0xb50], R116 ;  /* 0x000b507401007387 */ /* 0x0001e80000100c00 */
[----:B--2---:R-:W2:Y:S04]  /*21360*/  LDL.LU.128 R128, [R1+0xb80] ;  /* 0x000b800001807983 */ /* 0x004ea80000300c00 */
[----:B---3--:R-:W3:Y:S01]  /*21370*/  LDL.LU.128 R124, [R1+0xb70] ;  /* 0x000b7000017c7983 */ /* 0x008ee20000300c00 */
[----:B------:R-:W-:Y:S01]  /*21380*/  VIADD R225, R225, 0x8 ;  /* 0x00000008e1e17836 */ /* 0x000fe20000000000 */
[----:B------:R-:W-:-:S02]  /*21390*/  IADD3 R224, -R224, 0xb, RZ ;  /* 0x0000000be0e07810 */ /* 0x000fc40007ffe1ff */
[----:B------:R1:W-:Y:S01]  /*213a0*/  STL.128 [R1+0xc90], R216 ;  /* 0x000c90d801007387 */ /* 0x0003e20000100c00 */
[----:B0-----:R-:W-:Y:S02]  /*213b0*/  IMAD.MOV.U32 R119, RZ, RZ, R43 ;  /* 0x000000ffff777224 */ /* 0x001fe400078e002b */
[----:B------:R-:W-:Y:S01]  /*213c0*/  IMAD.MOV.U32 R118, RZ, RZ, R42 ;  /* 0x000000ffff767224 */ /* 0x000fe200078e002a */
[----:B------:R-:W-:Y:S01]  /*213d0*/  STL.64 [R1+0xcb0], R224 ;  /* 0x000cb0e001007387 */ /* 0x000fe20000100a00 */
[----:B------:R-:W-:Y:S02]  /*213e0*/  IMAD.MOV.U32 R117, RZ, RZ, R41 ;  /* 0x000000ffff757224 */ /* 0x000fe400078e0029 */
[----:B------:R-:W-:Y:S01]  /*213f0*/  IMAD.MOV.U32 R116, RZ, RZ, R40 ;  /* 0x000000ffff747224 */ /* 0x000fe200078e0028 */
[----:B------:R0:W-:Y:S04]  /*21400*/  STL.128 [R1+0xca0], R220 ;  /* 0x000ca0dc01007387 */ /* 0x0001e80000100c00 */
[----:B------:R0:W-:Y:S04]  /*21410*/  STL.128 [R1+0xc80], R212 ;  /* 0x000c80d401007387 */ /* 0x0001e80000100c00 */
[----:B----4-:R4:W-:Y:S01]  /*21420*/  STL.128 [R1+0xc70], R208 ;  /* 0x000c70d001007387 */ /* 0x0109e20000100c00 */
[----:B-1----:R-:W-:-:S02]  /*21430*/  IMAD.MOV.U32 R216, RZ, RZ, R227 ;  /* 0x000000ffffd87224 */ /* 0x002fc400078e00e3 */
[----:B------:R-:W-:Y:S01]  /*21440*/  IMAD.MOV.U32 R217, RZ, RZ, R226 ;  /* 0x000000ffffd97224 */ /* 0x000fe200078e00e2 */
[----:B------:R1:W-:Y:S01]  /*21450*/  STL.128 [R1+0xc60], R204 ;  /* 0x000c60cc01007387 */ /* 0x0003e20000100c00 */
[----:B------:R-:W-:Y:S02]  /*21460*/  IMAD.MOV.U32 R218, RZ, RZ, R183 ;  /* 0x000000ffffda7224 */ /* 0x000fe400078e00b7 */
[----:B------:R-:W-:Y:S01]  /*21470*/  IMAD.MOV.U32 R219, RZ, RZ, R182 ;  /* 0x000000ffffdb7224 */ /* 0x000fe200078e00b6 */
[----:B------:R-:W-:Y:S01]  /*21480*/  STL.128 [R1+0xc50], R200 ;  /* 0x000c50c801007387 */ /* 0x000fe20000100c00 */
[----:B0-----:R-:W-:Y:S02]  /*21490*/  IMAD.MOV.U32 R220, RZ, RZ, R181 ;  /* 0x000000ffffdc7224 */ /* 0x001fe400078e00b5 */
[----:B------:R-:W-:Y:S01]  /*214a0*/  IMAD.MOV.U32 R221, RZ, RZ, R180 ;  /* 0x000000ffffdd7224 */ /* 0x000fe200078e00b4 */
[----:B------:R0:W-:Y:S01]  /*214b0*/  STL.64 [R1+0xc48], R198 ;  /* 0x000c48c601007387 */ /* 0x0001e20000100a00 */
[----:B------:R-:W-:-:S02]  /*214c0*/  IMAD.MOV.U32 R212, RZ, RZ, R18 ;  /* 0x000000ffffd47224 */ /* 0x000fc400078e0012 */
[----:B------:R-:W-:Y:S01]  /*214d0*/  IMAD.MOV.U32 R213, RZ, RZ, R19 ;  /* 0x000000ffffd57224 */ /* 0x000fe200078e0013 */
[----:B------:R0:W-:Y:S01]  /*214e0*/  STL [R1+0xc40], R196 ;  /* 0x000c40c401007387 */ /* 0x0001e20000100800 */
[----:B----4-:R-:W-:Y:S02]  /*214f0*/  IMAD.MOV.U32 R208, RZ, RZ, R184 ;  /* 0x000000ffffd07224 */ /* 0x010fe400078e00b8 */
[----:B------:R-:W-:Y:S01]  /*21500*/  IMAD.MOV.U32 R209, RZ, RZ, R12 ;  /* 0x000000ffffd17224 */ /* 0x000fe200078e000c */
[----:B------:R-:W-:Y:S01]  /*21510*/  STL.128 [R1+0xc10], R168 ;  /* 0x000c10a801007387 */ /* 0x000fe20000100c00 */
[----:B-1----:R-:W-:Y:S02]  /*21520*/  IMAD.MOV.U32 R204, RZ, RZ, R186 ;  /* 0x000000ffffcc7224 */ /* 0x002fe400078e00ba */
        /* <DEDUP_REMOVED lines=25> */
[----:B------:R4:W-:Y:S01]  /*216c0*/  STL.128 [R1+0xb60], R120 ;  /* 0x000b607801007387 */ /* 0x0009e20000100c00 */
[----:B------:R-:W-:Y:S02]  /*216d0*/  IMAD.MOV.U32 R225, RZ, RZ, R176 ;  /* 0x000000ffffe17224 */ /* 0x000fe400078e00b0 */
[----:B------:R-:W-:Y:S01]  /*216e0*/  IMAD.MOV.U32 R226, RZ, RZ, R175 ;  /* 0x000000ffffe27224 */ /* 0x000fe200078e00af */
[----:B------:R4:W-:Y:S01]  /*216f0*/  STL.128 [R1+0xb40], R112 ;  /* 0x000b407001007387 */ /* 0x0009e20000100c00 */
[----:B------:R-:W-:-:S02]  /*21700*/  IMAD.MOV.U32 R227, RZ, RZ, R174 ;  /* 0x000000ffffe37224 */ /* 0x000fc400078e00ae */
[----:B0-----:R-:W-:Y:S01]  /*21710*/  IMAD.MOV.U32 R151, RZ, RZ, R75 ;  /* 0x000000ffff977224 */ /* 0x001fe200078e004b */
[----:B------:R0:W-:Y:S01]  /*21720*/  STL.128 [R1+0xb30], R108 ;  /* 0x000b306c01007387 */ /* 0x0001e20000100c00 */
[----:B------:R-:W-:Y:S02]  /*21730*/  IMAD.MOV.U32 R150, RZ, RZ, R74 ;  /* 0x000000ffff967224 */ /* 0x000fe400078e004a */
[----:B------:R-:W-:Y:S01]  /*21740*/  IMAD.MOV.U32 R149, RZ, RZ, R73 ;  /* 0x000000ffff957224 */ /* 0x000fe200078e0049 */
[----:B------:R0:W-:Y:S01]  /*21750*/  STL.128 [R1+0xb20], R104 ;  /* 0x000b206801007387 */ /* 0x0001e20000100c00 */
[----:B-1----:R-:W-:Y:S02]  /*21760*/  IMAD.MOV.U32 R147, RZ, RZ, R71 ;  /* 0x000000ffff937224 */ /* 0x002fe400078e0047 */
[----:B------:R-:W-:Y:S01]  /*21770*/  IMAD.MOV.U32 R146, RZ, RZ, R70 ;  /* 0x000000ffff927224 */ /* 0x000fe200078e0046 */
[----:B------:R1:W-:Y:S01]  /*21780*/  STL.128 [R1+0x270], R116 ;  /* 0x0002707401007387 */ /* 0x0003e20000100c00 */
[----:B----4-:R-:W-:-:S02]  /*21790*/  IMAD.MOV.U32 R123, RZ, RZ, R47 ;  /* 0x000000ffff7b7224 */ /* 0x010fc400078e002f */
[----:B------:R-:W-:Y:S01]  /*217a0*/  IMAD.MOV.U32 R122, RZ, RZ, R46 ;  /* 0x000000ffff7a7224 */ /* 0x000fe200078e002e */
[----:B------:R-:W-:Y:S01]  /*217b0*/  STL.128 [R1+0xc30], R192 ;  /* 0x000c30c001007387 */ /* 0x000fe20000100c00 */
[----:B------:R-:W-:Y:S02]  /*217c0*/  IMAD.MOV.U32 R115, RZ, RZ, R39 ;  /* 0x000000ffff737224 */ /* 0x000fe400078e0027 */
[----:B------:R-:W-:Y:S01]  /*217d0*/  IMAD.MOV.U32 R114, RZ, RZ, R38 ;  /* 0x000000ffff727224 */ /* 0x000fe200078e0026 */
[----:B------:R-:W-:Y:S01]  /*217e0*/  STL.64 [R1+0xc20], R172 ;  /* 0x000c20ac01007387 */ /* 0x000fe20000100a00 */
[----:B0-----:R-:W-:Y:S02]  /*217f0*/  IMAD.MOV.U32 R111, RZ, RZ, R35 ;  /* 0x000000ffff6f7224 */ /* 0x001fe400078e0023 */
[----:B------:R-:W-:Y:S01]  /*21800*/  IMAD.MOV.U32 R110, RZ, RZ, R34 ;  /* 0x000000ffff6e7224 */ /* 0x000fe200078e0022 */
[----:B------:R-:W-:Y:S01]  /*21810*/  STL.128 [R1+0xb10], R100 ;  /* 0x000b106401007387 */ /* 0x000fe20000100c00 */
[----:B------:R-:W-:-:S02]  /*21820*/  IMAD.MOV.U32 R107, RZ, RZ, R31 ;  /* 0x000000ffff6b7224 */ /* 0x000fc400078e001f */
[----:B------:R-:W-:Y:S01]  /*21830*/  IMAD.MOV.U32 R106, RZ, RZ, R30 ;  /* 0x000000ffff6a7224 */ /* 0x000fe200078e001e */
[----:B-1----:R-:W4:Y:S01]  /*21840*/  LDL.LU.128 R116, [R1+0xb50] ;  /* 0x000b500001747983 */ /* 0x002f220000300c00 */
[----:B------:R-:W-:Y:S02]  /*21850*/  IMAD.MOV.U32 R105, RZ, RZ, R29 ;  /* 0x000000ffff697224 */ /* 0x000fe400078e001d */
[----:B------:R-:W-:Y:S01]  /*21860*/  IMAD.MOV.U32 R104, RZ, RZ, R28 ;  /* 0x000000ffff687224 */ /* 0x000fe200078e001c */
[----:B------:R-:W-:Y:S01]  /*21870*/  STL.128 [R1+0x400], R216 ;  /* 0x000400d801007387 */ /* 0x000fe20000100c00 */
[----:B------:R-:W-:Y:S02]  /*21880*/  IMAD.MOV.U32 R109, RZ, RZ, R33 ;  /* 0x000000ffff6d7224 */ /* 0x000fe400078e0021 */
[----:B------:R-:W-:Y:S01]  /*21890*/  IMAD.MOV.U32 R108, RZ, RZ, R32 ;  /* 0x000000ffff6c7224 */ /* 0x000fe200078e0020 */
[----:B------:R-:W4:Y:S01]  /*218a0*/  LDL.LU R12, [R1+0xcd0] ;  /* 0x000cd000010c7983 */ /* 0x000f220000300800 */
[----:B------:R-:W-:-:S02]  /*218b0*/  IMAD.MOV.U32 R113, RZ, RZ, R37 ;  /* 0x000000ffff717224 */ /* 0x000fc400078e0025 */
[----:B------:R-:W-:Y:S01]  /*218c0*/  IMAD.MOV.U32 R112, RZ, RZ, R36 ;  /* 0x000000ffff707224 */ /* 0x000fe200078e0024 */
[----:B------:R-:W4:Y:S01]  /*218d0*/  LDL.LU R18, [R1+0xcc4] ;  /* 0x000cc40001127983 */ /* 0x000f220000300800 */
[----:B------:R-:W-:Y:S02]  /*218e0*/  IMAD.MOV.U32 R121, RZ, RZ, R45 ;  /* 0x000000ffff797224 */ /* 0x000fe400078e002d */
[----:B------:R-:W-:Y:S01]  /*218f0*/  IMAD.MOV.U32 R120, RZ, RZ, R44 ;  /* 0x000000ffff787224 */ /* 0x000fe200078e002c */
[----:B------:R-:W4:Y:S01]  /*21900*/  LDL.LU R19, [R1+0xcc0] ;  /* 0x000cc00001137983 */ /* 0x000f220000300800 */
[----:B------:R-:W-:Y:S02]  /*21910*/  IMAD.MOV.U32 R145, RZ, RZ, R69 ;  /* 0x000000ffff917224 */ /* 0x000fe400078e0045 */
[----:B------:R-:W-:Y:S01]  /*21920*/  IMAD.MOV.U32 R143, RZ, RZ, R67 ;  /* 0x000000ffff8f7224 */ /* 0x000fe200078e0043 */
[----:B------:R-:W4:Y:S01]  /*21930*/  LDL R53, [R1+0x290] ;  /* 0x0002900001357983 */ /* 0x000f220000100800 */
[----:B------:R-:W-:-:S02]  /*21940*/  IMAD.MOV.U32 R142, RZ, RZ, R66 ;  /* 0x000000ffff8e7224 */ /* 0x000fc400078e0042 */
[----:B------:R-:W-:Y:S01]  /*21950*/  IMAD.MOV.U32 R141, RZ, RZ, R65 ;  /* 0x000000ffff8d7224 */ /* 0x000fe200078e0041 */
[----:B------:R-:W4:Y:S01]  /*21960*/  LDL R51, [R1+0x294] ;  /* 0x0002940001337983 */ /* 0x000f220000100800 */
[----:B------:R-:W-:Y:S02]  /*21970*/  IMAD.MOV.U32 R139, RZ, RZ, R63 ;  /* 0x000000ffff8b7224 */ /* 0x000fe400078e003f */
[----:B------:R-:W-:Y:S01]  /*21980*/  IMAD.MOV.U32 R138, RZ, RZ, R62 ;  /* 0x000000ffff8a7224 */ /* 0x000fe200078e003e */
[----:B------:R-:W4:Y:S01]  /*21990*/  LDL R49, [R1+0x298] ;  /* 0x0002980001317983 */ /* 0x000f220000100800 */
[----:B------:R-:W-:Y:S02]  /*219a0*/  IMAD.MOV.U32 R137, RZ, RZ, R61 ;  /* 0x000000ffff897224 */ /* 0x000fe400078e003d */
[----:B------:R-:W-:Y:S01]  /*219b0*/  IMAD.MOV.U32 R135, RZ, RZ, R59 ;  /* 0x000000ffff877224 */ /* 0x000fe200078e003b */
[----:B------:R-:W4:Y:S01]  /*219c0*/  LDL R43, [R1+0x2a4] ;  /* 0x0002a400012b7983 */ /* 0x000f220000100800 */
[----:B------:R-:W-:-:S02]  /*219d0*/  IMAD.MOV.U32 R134, RZ, RZ, R58 ;  /* 0x000000ffff867224 */ /* 0x000fc400078e003a */
[----:B------:R-:W-:Y:S01]  /*219e0*/  IMAD.MOV.U32 R133, RZ, RZ, R57 ;  /* 0x000000ffff857224 */ /* 0x000fe200078e0039 */
[----:B------:R-:W4:Y:S01]  /*219f0*/  LDL R41, [R1+0x2a8] ;  /* 0x0002a80001297983 */ /* 0x000f220000100800 */
        /* <DEDUP_REMOVED lines=20> */
[----:B------:R-:W-:Y:S01]  /*21b40*/  STL.128 [R1+0x3b0], R196 ;  /* 0x0003b0c401007387 */ /* 0x000fe20000100c00 */
[----:B------:R-:W-:-:S03]  /*21b50*/  IMAD.MOV.U32 R140, RZ, RZ, R64 ;  /* 0x000000ffff8c7224 */ /* 0x000fc600078e0040 */
        /* <DEDUP_REMOVED lines=19> */
[----:B------:R-:W4:Y:S04]  /*21c90*/  LDL.LU R2, [R1+0xccc] ;  /* 0x000ccc0001027983 */ /* 0x000f280000300800 */
[----:B------:R-:W4:Y:S04]  /*21ca0*/  LDL.LU R3, [R1+0xcc8] ;  /* 0x000cc80001037983 */ /* 0x000f280000300800 */
[----:B------:R-:W4:Y:S04]  /*21cb0*/  LDL.LU R14, [R1+0xcbc] ;  /* 0x000cbc00010e7983 */ /* 0x000f280000300800 */
[----:B------:R-:W4:Y:S04]  /*21cc0*/  LDL.LU R15, [R1+0xcb8] ;  /* 0x000cb800010f7983 */ /* 0x000f280000300800 */
[----:B0-----:R0:W5:Y:S04]  /*21cd0*/  LDL.LU.64 R224, [R1+0xcb0] ;  /* 0x000cb00001e07983 */ /* 0x0011680000300a00 */
[----:B------:R-:W4:Y:S04]  /*21ce0*/  LDL.LU.128 R220, [R1+0xca0] ;  /* 0x000ca00001dc7983 */ /* 0x000f280000300c00 */
[----:B------:R-:W4:Y:S04]  /*21cf0*/  LDL.LU.128 R216, [R1+0xc90] ;  /* 0x000c900001d87983 */ /* 0x000f280000300c00 */
[----:B------:R-:W4:Y:S04]  /*21d00*/  LDL.LU.128 R212, [R1+0xc80] ;  /* 0x000c800001d47983 */ /* 0x000f280000300c00 */
[----:B------:R-:W4:Y:S04]  /*21d10*/  LDL.LU.128 R208, [R1+0xc70] ;  /* 0x000c700001d07983 */ /* 0x000f280000300c00 */
[----:B------:R-:W4:Y:S04]  /*21d20*/  LDL.LU.128 R204, [R1+0xc60] ;  /* 0x000c600001cc7983 */ /* 0x000f280000300c00 */
[----:B------:R-:W4:Y:S04]  /*21d30*/  LDL.LU.128 R200, [R1+0xc50] ;  /* 0x000c500001c87983 */ /* 0x000f280000300c00 */
[----:B------:R-:W4:Y:S04]  /*21d40*/  LDL.LU.64 R198, [R1+0xc48] ;  /* 0x000c480001c67983 */ /* 0x000f280000300a00 */
[----:B------:R0:W5:Y:S04]  /*21d50*/  LDL.LU R196, [R1+0xc40] ;  /* 0x000c400001c47983 */ /* 0x0001680000300800 */
[----:B------:R-:W4:Y:S04]  /*21d60*/  LDL.LU.128 R192, [R1+0xc30] ;  /* 0x000c300001c07983 */ /* 0x000f280000300c00 */
[----:B------:R-:W4:Y:S04]  /*21d70*/  LDL.LU.64 R172, [R1+0xc20] ;  /* 0x000c200001ac7983 */ /* 0x000f280000300a00 */
        /* <DEDUP_REMOVED lines=14> */
[----:B--2---:R1:W-:Y:S04]  /*21e60*/  STL.128 [R1+0xb00], R128 ;  /* 0x000b008001007387 */ /* 0x0043e80000100c00 */
[----:B---3--:R2:W-:Y:S04]  /*21e70*/  STL.128 [R1+0xaf0], R124 ;  /* 0x000af07c01007387 */ /* 0x0085e80000100c00 */
[----:B------:R3:W-:Y:S01]  /*21e80*/  STL.128 [R1+0xac0], R24 ;  /* 0x000ac01801007387 */ /* 0x0007e20000100c00 */
[----:B------:R-:W-:-:S02]  /*21e90*/  IMAD.MOV.U32 R178, RZ, RZ, R99 ;  /* 0x000000ffffb27224 */ /* 0x000fc400078e0063 */
[----:B------:R-:W-:Y:S01]  /*21ea0*/  IMAD.MOV.U32 R179, RZ, RZ, R98 ;  /* 0x000000ffffb37224 */ /* 0x000fe200078e0062 */
[----:B------:R-:W4:Y:S04]  /*21eb0*/  LDL R75, [R1+0x264] ;  /* 0x00026400014b7983 */ /* 0x000f280000100800 */
[----:B-1----:R-:W4:Y:S04]  /*21ec0*/  LDL.LU.128 R128, [R1+0xb00] ;  /* 0x000b000001807983 */ /* 0x002f280000300c00 */
[----:B--2---:R-:W2:Y:S04]  /*21ed0*/  LDL.LU.128 R124, [R1+0xaf0] ;  /* 0x000af000017c7983 */ /* 0x004ea80000300c00 */
[----:B---3--:R-:W3:Y:S04]  /*21ee0*/  LDL.LU.128 R24, [R1+0xac0] ;  /* 0x000ac00001187983 */ /* 0x008ee80000300c00 */
[----:B------:R1:W-:Y:S01]  /*21ef0*/  STL.64 [R1+0xa90], R4 ;  /* 0x000a900401007387 */ /* 0x0003e20000100a00 */
[----:B------:R-:W-:-:S02]  /*21f00*/  IMAD.MOV.U32 R28, RZ, RZ, R96 ;  /* 0x000000ffff1c7224 */ /* 0x000fc400078e0060 */
[----:B------:R-:W-:Y:S01]  /*21f10*/  IMAD.MOV.U32 R155, RZ, RZ, R79 ;  /* 0x000000ffff9b7224 */ /* 0x000fe200078e004f */
[----:B------:R-:W2:Y:S01]  /*21f20*/  LDL R73, [R1+0x268] ;  /* 0x0002680001497983 */ /* 0x000ea20000100800 */
[----:B------:R-:W-:Y:S02]  /*21f30*/  IMAD.MOV.U32 R154, RZ, RZ, R78 ;  /* 0x000000ffff9a7224 */ /* 0x000fe400078e004e */
[----:B------:R-:W-:Y:S01]  /*21f40*/  IMAD.MOV.U32 R153, RZ, RZ, R77 ;  /* 0x000000ffff997224 */ /* 0x000fe200078e004d */
[----:B------:R-:W2:Y:S04]  /*21f50*/  LDL R71, [R1+0x26c] ;  /* 0x00026c0001477983 */ /* 0x000ea80000100800 */
[----:B-1----:R-:W2:Y:S04]  /*21f60*/  LDL.LU.64 R4, [R1+0xa90] ;  /* 0x000a900001047983 */ /* 0x002ea80000300a00 */
[----:B----4-:R1:W-:Y:S01]  /*21f70*/  STL.128 [R1+0xad0], R116 ;  /* 0x000ad07401007387 */ /* 0x0103e20000100c00 */
[----:B------:R-:W-:-:S02]  /*21f80*/  IMAD.MOV.U32 R152, RZ, RZ, R76 ;  /* 0x000000ffff987224 */ /* 0x000fc400078e004c */
[----:B------:R-:W-:Y:S01]  /*21f90*/  IMAD.MOV.U32 R180, RZ, RZ, R97 ;  /* 0x000000ffffb47224 */ /* 0x000fe200078e0061 */
[----:B------:R-:W4:Y:S04]  /*21fa0*/  LDL R69, [R1+0x270] ;  /* 0x0002700001457983 */ /* 0x000f280000100800 */
[----:B------:R-:W4:Y:S04]  /*21fb0*/  LDL R67, [R1+0x274] ;  /* 0x0002740001437983 */ /* 0x000f280000100800 */
[----:B------:R-:W4:Y:S04]  /*21fc0*/  LDL R65, [R1+0x278] ;  /* 0x0002780001417983 */ /* 0x000f280000100800 */
[----:B-1----:R-:W4:Y:S04]  /*21fd0*/  LDL.LU.128 R116, [R1+0xad0] ;  /* 0x000ad00001747983 */ /* 0x002f280000300c00 */
        /* <DEDUP_REMOVED lines=18> */
[----:B------:R1:W-:Y:S04]  /*22100*/  STL.128 [R1+0xaa0], R12 ;  /* 0x000aa00c01007387 */ /* 0x0003e80000100c00 */
[----:B-1----:R-:W4:Y:S04]  /*22110*/  LDL.LU.128 R12, [R1+0xaa0] ;  /* 0x000aa000010c7983 */ /* 0x002f280000300c00 */
[----:B------:R1:W-:Y:S04]  /*22120*/  STL.128 [R1+0xae0], R120 ;  /* 0x000ae07801007387 */ /* 0x0003e80000100c00 */
[----:B-1----:R-:W4:Y:S04]  /*22130*/  LDL.LU.128 R120, [R1+0xae0] ;  /* 0x000ae00001787983 */ /* 0x002f280000300c00 */
[----:B---3--:R1:W-:Y:S04]  /*22140*/  STL.128 [R1+0xa80], R24 ;  /* 0x000a801801007387 */ /* 0x0083e80000100c00 */
[----:B-1----:R-:W3:Y:S04]  /*22150*/  LDL.LU.128 R24, [R1+0xa80] ;  /* 0x000a800001187983 */ /* 0x002ee80000300c00 */
[----:B--2---:R1:W-:Y:S04]  /*22160*/  STL.64 [R1+0xa50], R4 ;  /* 0x000a500401007387 */ /* 0x0043e80000100a00 */
[----:B-1----:R-:W2:Y:S01]  /*22170*/  LDL.LU.64 R4, [R1+0xa50] ;  /* 0x000a500001047983 */ /* 0x002ea20000300a00 */
        /* <DEDUP_REMOVED lines=68> */
[----:B------:R-:W2:Y:S01]  /*225c0*/  LDL R128, [R1+0x344] ;  /* 0x0003440001807983 */ /* 0x000ea20000100800 */
[----:B------:R-:W-:Y:S02]  /*225d0*/  IMAD.MOV.U32 R176, RZ, RZ, R117 ;  /* 0x000000ffffb07224 */ /* 0x000fe400078e0075 */
[----:B------:R-:W-:Y:S01]  /*225e0*/  IMAD.MOV.U32 R28, RZ, RZ, R116 ;  /* 0x000000ffff1c7224 */ /* 0x000fe200078e0074 */
[----:B------:R-:W2:Y:S01]  /*225f0*/  LDL R126, [R1+0x348] ;  /* 0x00034800017e7983 */ /* 0x000ea20000100800 */
[----:B------:R-:W-:Y:S02]  /*22600*/  IMAD.MOV.U32 R6, RZ, RZ, R151 ;  /* 0x000000ffff067224 */ /* 0x000fe400078e0097 */
[----:B------:R-:W-:Y:S01]  /*22610*/  IMAD.MOV.U32 R7, RZ, RZ, R150 ;  /* 0x000000ffff077224 */ /* 0x000fe200078e0096 */
[----:B------:R-:W2:Y:S01]  /*22620*/  LDL R124, [R1+0x34c] ;  /* 0x00034c00017c7983 */ /* 0x000ea20000100800 */
[----:B------:R-:W-:-:S02]  /*22630*/  IMAD.MOV.U32 R8, RZ, RZ, R149 ;  /* 0x000000ffff087224 */ /* 0x000fc400078e0095 */
[----:B------:R-:W-:Y:S02]  /*22640*/  IMAD.MOV.U32 R9, RZ, RZ, R148 ;  /* 0x000000ffff097224 */ /* 0x000fe400078e0094 */
[----:B------:R-:W-:Y:S02]  /*22650*/  IMAD.MOV.U32 R22, RZ, RZ, R141 ;  /* 0x000000ffff167224 */ /* 0x000fe400078e008d */
[----:B------:R-:W-:Y:S01]  /*22660*/  IMAD.MOV.U32 R80, RZ, RZ, R177 ;  /* 0x000000ffff507224 */ /* 0x000fe200078e00b1 */
[----:B------:R-:W-:Y:S01]  /*22670*/  STL.128 [R1+0x350], R76 ;  /* 0x0003504c01007387 */ /* 0x000fe20000100c00 */
[----:B------:R-:W-:Y:S02]  /*22680*/  IMAD.MOV.U32 R10, RZ, RZ, R147 ;  /* 0x000000ffff0a7224 */ /* 0x000fe400078e0093 */
[----:B------:R-:W-:Y:S01]  /*22690*/  IMAD.MOV.U32 R11, RZ, RZ, R146 ;  /* 0x000000ffff0b7224 */ /* 0x000fe200078e0092 */
[----:B-1----:R-:W2:Y:S01]  /*226a0*/  LDL R91, [R1+0x244] ;  /* 0x00024400015b7983 */ /* 0x002ea20000100800 */
[----:B------:R-:W-:-:S02]  /*226b0*/  IMAD.MOV.U32 R16, RZ, RZ, R145 ;  /* 0x000000ffff107224 */ /* 0x000fc400078e0091 */
[----:B------:R-:W-:Y:S01]  /*226c0*/  IMAD.MOV.U32 R17, RZ, RZ, R144 ;  /* 0x000000ffff117224 */ /* 0x000fe200078e0090 */
[----:B------:R-:W2:Y:S01]  /*226d0*/  LDL R87, [R1+0x24c] ;  /* 0x00024c0001577983 */ /* 0x000ea20000100800 */
[----:B------:R-:W-:Y:S02]  /*226e0*/  IMAD.MOV.U32 R20, RZ, RZ, R143 ;  /* 0x000000ffff147224 */ /* 0x000fe400078e008f */
[----:B------:R-:W-:Y:S01]  /*226f0*/  IMAD.MOV.U32 R21, RZ, RZ, R142 ;  /* 0x000000ffff157224 */ /* 0x000fe200078e008e */
[----:B------:R1:W-:Y:S01]  /*22700*/  STL.128 [R1+0xa60], R12 ;  /* 0x000a600c01007387 */ /* 0x0003e20000100c00 */
[----:B------:R-:W-:Y:S02]  /*22710*/  IMAD.MOV.U32 R96, RZ, RZ, R28 ;  /* 0x000000ffff607224 */ /* 0x000fe400078e001c */
[----:B------:R-:W-:Y:S01]  /*22720*/  IMAD.MOV.U32 R97, RZ, RZ, R176 ;  /* 0x000000ffff617224 */ /* 0x000fe200078e00b0 */
[----:B------:R-:W-:Y:S01]  /*22730*/  STL.128 [R1+0x3c0], R104 ;  /* 0x0003c06801007387 */ /* 0x000fe20000100c00 */
[----:B------:R-:W-:-:S02]  /*22740*/  IMAD.MOV.U32 R141, RZ, RZ, R137 ;  /* 0x000000ffff8d7224 */ /* 0x000fc400078e0089 */
[----:B------:R-:W-:Y:S01]  /*22750*/  IMAD.MOV.U32 R142, RZ, RZ, R138 ;  /* 0x000000ffff8e7224 */ /* 0x000fe200078e008a */
[----:B----4-:R-:W4:Y:S01]  /*22760*/  LDL R93, [R1+0x240] ;  /* 0x00024000015d7983 */ /* 0x010f220000100800 */
[----:B------:R-:W-:Y:S02]  /*22770*/  IMAD.MOV.U32 R143, RZ, RZ, R139 ;  /* 0x000000ffff8f7224 */ /* 0x000fe400078e008b */
[----:B------:R-:W-:Y:S01]  /*22780*/  IMAD.MOV.U32 R145, RZ, RZ, R22 ;  /* 0x000000ffff917224 */ /* 0x000fe200078e0016 */
[----:B------:R-:W4:Y:S01]  /*22790*/  LDL R89, [R1+0x248] ;  /* 0x0002480001597983 */ /* 0x000f220000100800 */
[----:B------:R-:W-:-:S03]  /*227a0*/  IMAD.MOV.U32 R146, RZ, RZ, R21 ;  /* 0x000000ffff927224 */ /* 0x000fc600078e0015 */
[----:B-1----:R-:W4:Y:S01]  /*227b0*/  LDL.LU.128 R12, [R1+0xa60] ;  /* 0x000a6000010c7983 */ /* 0x002f220000300c00 */
[----:B------:R-:W-:Y:S02]  /*227c0*/  IMAD.MOV.U32 R147, RZ, RZ, R20 ;  /* 0x000000ffff937224 */ /* 0x000fe400078e0014 */
        /* <DEDUP_REMOVED lines=11> */
[----:B------:R-:W-:-:S03]  /*22880*/  IMAD.MOV.U32 R155, RZ, RZ, R6 ;  /* 0x000000ffff9b7224 */ /* 0x000fc600078e0006 */
[----:B------:R1:W-:Y:S04]  /*22890*/  STL.128 [R1+0x360], R80 ;  /* 0x0003605001007387 */ /* 0x0003e80000100c00 */
[----:B------:R-:W-:Y:S04]  /*228a0*/  STL.128 [R1+0x3a0], R96 ;  /* 0x0003a06001007387 */ /* 0x000fe80000100c00 */
[----:B------:R-:W-:Y:S04]  /*228b0*/  STL.128 [R1+0x3d0], R108 ;  /* 0x0003d06c01007387 */ /* 0x000fe80000100c00 */
[----:B------:R-:W-:Y:S04]  /*228c0*/  STL.128 [R1+0x3e0], R112 ;  /* 0x0003e07001007387 */ /* 0x000fe80000100c00 */
[----:B------:R-:W-:Y:S04]  /*228d0*/  STL.128 [R1+0x410], R148 ;  /* 0x0004109401007387 */ /* 0x000fe80000100c00 */
[----:B------:R0:W-:Y:S04]  /*228e0*/  STL.128 [R1+0x420], R152 ;  /* 0x0004209801007387 */ /* 0x0001e80000100c00 */
[----:B-1----:R-:W4:Y:S04]  /*228f0*/  LDL R83, [R1+0x254] ;  /* 0x0002540001537983 */ /* 0x002f280000100800 */
[----:B------:R-:W4:Y:S04]  /*22900*/  LDL R81, [R1+0x258] ;  /* 0x0002580001517983 */ /* 0x000f280000100800 */
[----:B------:R-:W4:Y:S04]  /*22910*/  LDL R79, [R1+0x25c] ;  /* 0x00025c00014f7983 */ /* 0x000f280000100800 */
[----:B------:R-:W4:Y:S04]  /*22920*/  LDL R77, [R1+0x260] ;  /* 0x00026000014d7983 */ /* 0x000f280000100800 */
[----:B------:R-:W4:Y:S04]  /*22930*/  LDL R21, [R1+0x2d0] ;  /* 0x0002d00001157983 */ /* 0x000f280000100800 */
[----:B------:R-:W4:Y:S01]  /*22940*/  LDL R17, [R1+0x2d4] ;  /* 0x0002d40001117983 */ /* 0x000f220000100800 */
[----:B------:R-:W-:-:S03]  /*22950*/  IMAD.MOV.U32 R23, RZ, RZ, R123 ;  /* 0x000000ffff177224 */ /* 0x000fc600078e007b */
[----:B------:R-:W4:Y:S01]  /*22960*/  LDL R11, [R1+0x2d8] ;  /* 0x0002d800010b7983 */ /* 0x000f220000100800 */
[----:B------:R-:W-:-:S03]  /*22970*/  IMAD.MOV.U32 R103, RZ, RZ, R23 ;  /* 0x000000ffff677224 */ /* 0x000fc600078e0017 */
[----:B------:R-:W4:Y:S01]  /*22980*/  LDL R9, [R1+0x2dc] ;  /* 0x0002dc0001097983 */ /* 0x000f220000100800 */
        /* <DEDUP_REMOVED lines=8> */
[----:B------:R-:W-:Y:S04]  /*22a10*/  STL.128 [R1+0x3b0], R100 ;  /* 0x0003b06401007387 */ /* 0x000fe80000100c00 */
[----:B------:R-:W-:Y:S04]  /*22a20*/  STL.128 [R1+0x3f0], R140 ;  /* 0x0003f08c01007387 */ /* 0x000fe80000100c00 */
[----:B------:R1:W-:Y:S04]  /*22a30*/  STL.128 [R1+0x400], R144 ;  /* 0x0004009001007387 */ /* 0x0003e80000100c00 */
[----:B------:R-:W4:Y:S04]  /*22a40*/  LDL R23, [R1+0x2cc] ;  /* 0x0002cc0001177983 */ /* 0x000f280000100800 */
[----:B0-----:R-:W4:Y:S04]  /*22a50*/  LDL R154, [R1+0x310] ;  /* 0x00031000019a7983 */ /* 0x001f280000100800 */
[----:B------:R-:W4:Y:S04]  /*22a60*/  LDL R152, [R1+0x314] ;  /* 0x0003140001987983 */ /* 0x000f280000100800 */
[----:B------:R-:W4:Y:S01]  /*22a70*/  LDL R150, [R1+0x318] ;  /* 0x0003180001967983 */ /* 0x000f220000100800 */
[----:B---3--:R-:W-:-:S03]  /*22a80*/  IMAD.MOV.U32 R174, RZ, RZ, R27 ;  /* 0x000000ffffae7224 */ /* 0x008fc600078e001b */
[----:B------:R-:W3:Y:S01]  /*22a90*/  LDL R148, [R1+0x31c] ;  /* 0x00031c0001947983 */ /* 0x000ee20000100800 */
[----:B------:R-:W-:Y:S02]  /*22aa0*/  IMAD.MOV.U32 R175, RZ, RZ, R26 ;  /* 0x000000ffffaf7224 */ /* 0x000fe400078e001a */
[----:B------:R-:W-:Y:S01]  /*22ab0*/  IMAD.MOV.U32 R29, RZ, RZ, R25 ;  /* 0x000000ffff1d7224 */ /* 0x000fe200078e0019 */
[----:B-1----:R-:W3:Y:S01]  /*22ac0*/  LDL R146, [R1+0x320] ;  /* 0x0003200001927983 */ /* 0x002ee20000100800 */
[----:B------:R-:W-:Y:S02]  /*22ad0*/  IMAD.MOV.U32 R30, RZ, RZ, R175 ;  /* 0x000000ffff1e7224 */ /* 0x000fe400078e00af */
[----:B------:R-:W-:Y:S01]  /*22ae0*/  IMAD.MOV.U32 R31, RZ, RZ, R174 ;  /* 0x000000ffff1f7224 */ /* 0x000fe200078e00ae */
[----:B------:R-:W3:Y:S01]  /*22af0*/  LDL R144, [R1+0x324] ;  /* 0x0003240001907983 */ /* 0x000ee20000100800 */
[----:B------:R-:W-:Y:S02]  /*22b00*/  IMAD.MOV.U32 R26, RZ, RZ, R30 ;  /* 0x000000ffff1a7224 */ /* 0x000fe400078e001e */
[----:B------:R-:W-:Y:S01]  /*22b10*/  IMAD.MOV.U32 R27, RZ, RZ, R31 ;  /* 0x000000ffff1b7224 */ /* 0x000fe200078e001f */
[----:B------:R-:W3:Y:S01]  /*22b20*/  LDL R174, [R1+0x30c] ;  /* 0x00030c0001ae7983 */ /* 0x000ee20000100800 */
[----:B------:R-:W-:-:S03]  /*22b30*/  IMAD.MOV.U32 R25, RZ, RZ, R29 ;  /* 0x000000ffff197224 */ /* 0x000fc600078e001d */
[----:B------:R-:W3:Y:S04]  /*22b40*/  LDL R31, [R1+0x2bc] ;  /* 0x0002bc00011f7983 */ /* 0x000ee80000100800 */
[----:B------:R0:W-:Y:S04]  /*22b50*/  STL.128 [R1+0x230], R24 ;  /* 0x0002301801007387 */ /* 0x0001e80000100c00 */
[----:B------:R-:W3:Y:S04]  /*22b60*/  LDL R101, [R1+0x230] ;  /* 0x0002300001657983 */ /* 0x000ee80000100800 */
[----:B------:R-:W3:Y:S04]  /*22b70*/  LDL R99, [R1+0x234] ;  /* 0x0002340001637983 */ /* 0x000ee80000100800 */
[----:B------:R-:W3:Y:S04]  /*22b80*/  LDL R97, [R1+0x238] ;  /* 0x0002380001617983 */ /* 0x000ee80000100800 */
[----:B------:R-:W3:Y:S04]  /*22b90*/  LDL R95, [R1+0x23c] ;  /* 0x00023c00015f7983 */ /* 0x000ee80000100800 */
[----:B------:R-:W3:Y:S04]  /*22ba0*/  LDL R29, [R1+0x2c0] ;  /* 0x0002c000011d7983 */ /* 0x000ee80000100800 */
[----:B0-----:R-:W3:Y:S04]  /*22bb0*/  LDL R27, [R1+0x2c4] ;  /* 0x0002c400011b7983 */ /* 0x001ee80000100800 */
        /* <DEDUP_REMOVED lines=61> */
[----:B------:R0:W-:Y:S04]  /*22f90*/  STL.64 [R1+0xab0], R18 ;  /* 0x000ab01201007387 */ /* 0x0001e80000100a00 */
[----:B0-----:R-:W3:Y:S01]  /*22fa0*/  LDL.LU.64 R18, [R1+0xab0] ;  /* 0x000ab00001127983 */ /* 0x001ee20000300a00 */
[----:B--2---:R-:W-:Y:S01]  /*22fb0*/  FFMA.FTZ R5, R5, R2, R217 ;  /* 0x0000000205057223 */ /* 0x004fe200000100d9 */
[----:B------:R-:W-:-:S03]  /*22fc0*/  FFMA.FTZ R3, R3, R4, R221 ;  /* 0x0000000403037223 */ /* 0x000fc600000100dd */
        /* <DEDUP_REMOVED lines=42> */
[----:B----4-:R-:W-:Y:S01]  /*23270*/  FADD.FTZ R13, R13, R156 ;  /* 0x0000009c0d0d7221 */ /* 0x010fe20000010000 */
[----:B------:R-:W-:Y:S01]  /*23280*/  FADD.FTZ R3, R159, R160 ;  /* 0x000000a09f037221 */ /* 0x000fe20000010000 */
[----:B------:R-:W-:Y:S02]  /*23290*/  STL [R1+0x68], R223 ;  /* 0x000068df01007387 */ /* 0x000fe40000100800 */
[----:B------:R-:W-:Y:S01]  /*232a0*/  FADD.FTZ R159, R0, R13 ;  /* 0x0000000d009f7221 */ /* 0x000fe20000010000 */
[----:B------:R-:W-:Y:S01]  /*232b0*/  FADD.FTZ R158, R158, R3 ;  /* 0x000000039e9e7221 */ /* 0x000fe20000010000 */
[----:B------:R-:W-:Y:S04]  /*232c0*/  STL [R1+0x68], R223 ;  /* 0x000068df01007387 */ /* 0x000fe80000100800 */
[----:B------:R-:W-:Y:S04]  /*232d0*/  STL [R1+0x68], R223 ;  /* 0x000068df01007387 */ /* 0x000fe80000100800 */
[----:B------:R-:W-:Y:S04]  /*232e0*/  STL [R1+0x68], R223 ;  /* 0x000068df01007387 */ /* 0x000fe80000100800 */
[----:B------:R-:W-:Y:S04]  /*232f0*/  STL [R1+0x68], R223 ;  /* 0x000068df01007387 */ /* 0x000fe80000100800 */
[----:B------:R-:W-:Y:S04]  /*23300*/  STL [R1+0x204], R12 ;  /* 0x0002040c01007387 */ /* 0x000fe80000100800 */
[----:B------:R-:W-:Y:S04]  /*23310*/  STL.64 [R1+0x210], R158 ;  /* 0x0002109e01007387 */ /* 0x000fe80000100a00 */
        /* <DEDUP_REMOVED lines=129> */
[----:B------:R-:W2:Y:S04]  /*23b30*/  LD.E R2, desc[UR36][R14.64] ;  /* 0x000000240e027980 */ /* 0x000ea8000c101900 */
[----:B------:R0:W-:Y:S04]  /*23b40*/  STL.64 [R1+0xa70], R18 ;  /* 0x000a701201007387 */ /* 0x0001e80000100a00 */
[----:B------:R1:W5:Y:S04]  /*23b50*/  LDL R0, [R1+0x1f0] ;  /* 0x0001f00001007983 */ /* 0x0003680000100800 */
[----:B0-----:R1:W5:Y:S01]  /*23b60*/  LDL.LU.64 R18, [R1+0xa70] ;  /* 0x000a700001127983 */ /* 0x0013620000300a00 */
[----:B------:R-:W-:Y:S01]  /*23b70*/  BSSY B0, `(.L_x_11285) ;  /* 0x0000005000007945 */ /* 0x000fe20003800000 */
[----:B--2---:R-:W-:-:S04]  /*23b80*/  LOP3.LUT R2, R2, 0x1, RZ, 0xfc, !PT ;  /* 0x0000000102027812 */ /* 0x004fc800078efcff */
[----:B------:R-:W-:-:S13]  /*23b90*/  ISETP.NE.AND P0, PT, R2, 0x3, PT ;  /* 0x000000030200780c */ /* 0x000fda0003f05270 */
[----:B-1----:R-:W-:Y:S05]  /*23ba0*/  @!P0 BRA `(.L_x_11286) ;  /* 0x0000000000048947 */ /* 0x002fea0003800000 */
[----:B------:R-:W-:Y:S01]  /*23bb0*/  BPT.TRAP 0x1 ;  /* 0x000000040000795c */ /* 0x000fe20000300000 */
.L_x_11286:
[----:B------:R-:W-:Y:S05]  /*23bc0*/  BSYNC B0 ;  /* 0x0000000000007941 */ /* 0x000fea0003800000 */
.L_x_11285:
[----:B------:R-:W2:Y:S04]  /*23bd0*/  LD.E.64 R2, desc[UR36][R14.64+0x20] ;  /* 0x000020240e027980 */ /* 0x000ea8000c101b00 */
[----:B------:R-:W3:Y:S01]  /*23be0*/  LD.E R4, desc[UR36][R14.64+0xc] ;  /* 0x00000c240e047980 */ /* 0x000ee2000c101900 */
[C---:B-----5:R-:W-:Y:S01]  /*23bf0*/  ISETP.GT.AND P0, PT, R196.reuse, R222, PT ;  /* 0x000000dec400720c */ /* 0x060fe20003f04270 */
[----:B------:R-:W-:Y:S02]  /*23c00*/  VIADD R10, R196, 0xffffffff ;  /* 0xffffffffc40a7836 */ /* 0x000fe40000000000 */
[----:B------:R-:W-:Y:S02]  /*23c10*/  IMAD.MOV.U32 R6, RZ, RZ, R14 ;  /* 0x000000ffff067224 */ /* 0x000fe400078e000e */
[----:B------:R-:W-:-:S02]  /*23c20*/  IMAD.MOV.U32 R7, RZ, RZ, R15 ;  /* 0x000000ffff077224 */ /* 0x000fc400078e000f */
[----:B------:R-:W-:Y:S01]  /*23c30*/  IMAD.MOV.U32 R196, RZ, RZ, R10 ;  /* 0x000000ffffc47224 */ /* 0x000fe200078e000a */
[----:B--2---:R-:W-:-:S05]  /*23c40*/  MOV R3, R2 ;  /* 0x0000000200037202 */ /* 0x004fca0000000f00 */
[----:B------:R-:W-:-:S05]  /*23c50*/  IMAD R3, R0, 0x8, R3 ;  /* 0x0000000800037824 */ /* 0x000fca00078e0203 */
[----:B---3--:R-:W-:-:S04]  /*23c60*/  PRMT R3, R4, 0x654, R3 ;  /* 0x0000065404037816 */ /* 0x008fc80000000003 */
[----:B------:R1:W-:Y:S01]  /*23c70*/  SYNCS.ARRIVE.TRANS64.RED.A1T0 RZ, [R3+URZ], RZ ;  /* 0x000000ff03ff79a7 */ /* 0x0003e2000810043f */
[----:B------:R-:W-:Y:S05]  /*23c80*/  @P0 BRA `(.L_x_11287) ;  /* 0xfffffe5000f80947 */ /* 0x000fea000383ffff */
.L_x_11268:
[----:B------:R-:W-:-:S13]  /*23c90*/  ISETP.GE.AND P0, PT, R10, UR40, PT ;  /* 0x000000280a007c0c */ /* 0x000fda000bf06270 */
[----:B------:R-:W-:Y:S05]  /*23ca0*/  @!P0 BRA `(.L_x_11288) ;  /* 0x000000ac00388947 */ /* 0x000fea0003800000 */
[----:B------:R0:W5:Y:S02]  /*23cb0*/  LDL.64 R8, [R1+0x150] ;  /* 0x0001500001087983 */ /* 0x0001640000100a00 */
.L_x_11317:
[----:B--2--5:R-:W2:Y:S04]  /*23cc0*/  LD.E R0, desc[UR36][R8.64] ;  /* 0x0000002408007980 */ /* 0x024ea8000c101900 */
[----:B------:R-:W1:Y:S01]  /*23cd0*/  LD.E R2, desc[UR36][R8.64+0x8] ;  /* 0x0000082408027980 */ /* 0x000e62000c101900 */
[----:B--2---:R-:W-:-:S05]  /*23ce0*/  VIADD R0, R0, 0x1 ;  /* 0x0000000100007836 */ /* 0x004fca0000000000 */
[----:B------:R-:W-:-:S13]  /*23cf0*/  ISETP.NE.AND P0, PT, R0, 0x2, PT ;  /* 0x000000020000780c */ /* 0x000fda0003f05270 */
[----:B------:R2:W5:Y:S04]  /*23d00*/  @P0 LD.E R5, desc[UR36][R8.64+0x4] ;  /* 0x0000042408050980 */ /* 0x000568000c101900 */
[----:B------:R-:W3:Y:S01]  /*23d10*/  @!P0 LD.E R4, desc[UR36][R8.64+0x4] ;  /* 0x0000042408048980 */ /* 0x000ee2000c101900 */
[----:B-1----:R-:W-:-:S03]  /*23d20*/  VIADD R3, R2, 0x1 ;  /* 0x0000000102037836 */ /* 0x002fc60000000000 */
[----:B------:R1:W-:Y:S04]  /*23d30*/  ST.E desc[UR36][R8.64], R0 ;  /* 0x0000000008007985 */ /* 0x0003e8000c101924 */
[----:B------:R2:W-:Y:S04]  /*23d40*/  ST.E desc[UR36][R8.64+0x8], R3 ;  /* 0x0000080308007985 */ /* 0x0005e8000c101924 */
[----:B------:R2:W-:Y:S01]  /*23d50*/  @!P0 ST.E desc[UR36][R8.64], RZ ;  /* 0x000000ff08008985 */ /* 0x0005e2000c101924 */
[----:B---3--:R-:W-:-:S05]  /*23d60*/  @!P0 LOP3.LUT R5, R4, 0x1, RZ, 0x3c, !PT ;  /* 0x0000000104058812 */ /* 0x008fca00078e3cff */
[----:B------:R2:W-:Y:S04]  /*23d70*/  @!P0 ST.E desc[UR36][R8.64+0x4], R5 ;  /* 0x0000040508008985 */ /* 0x0005e8000c101924 */
[----:B------:R-:W3:Y:S04]  /*23d80*/  LDL.64 R74, [R1+0x168] ;  /* 0x00016800014a7983 */ /* 0x000ee80000100a00 */
[----:B---3--:R-:W3:Y:S01]  /*23d90*/  LD.E R2, desc[UR36][R74.64] ;  /* 0x000000244a027980 */ /* 0x008ee2000c101900 */
[----:B------:R-:W-:Y:S05]  /*23da0*/  YIELD ;  /* 0x0000000000007946 */ /* 0x000fea0003800000 */
[----:B------:R-:W-:Y:S01]  /*23db0*/  BSSY B0, `(.L_x_11289) ;  /* 0x0000006000007945 */ /* 0x000fe20003800000 */
[----:B-1----:R-:W-:Y:S01]  /*23dc0*/  @!P0 IMAD.MOV.U32 R0, RZ, RZ, RZ ;  /* 0x000000ffff008224 */ /* 0x002fe200078e00ff */
[----:B---3--:R-:W-:-:S04]  /*23dd0*/  LOP3.LUT R2, R2, 0x1, RZ, 0xfc, !PT ;  /* 0x0000000102027812 */ /* 0x008fc800078efcff */
[----:B------:R-:W-:-:S13]  /*23de0*/  ISETP.NE.AND P1, PT, R2, 0x3, PT ;  /* 0x000000030200780c */ /* 0x000fda0003f25270 */
[----:B--2---:R-:W-:Y:S05]  /*23df0*/  @!P1 BRA `(.L_x_11290) ;  /* 0x0000000000049947 */ /* 0x004fea0003800000 */
[----:B------:R-:W-:Y:S01]  /*23e00*/  BPT.TRAP 0x1 ;  /* 0x000000040000795c */ /* 0x000fe20000300000 */
.L_x_11290:
[----:B------:R-:W-:Y:S05]  /*23e10*/  BSYNC B0 ;  /* 0x0000000000007941 */ /* 0x000fea0003800000 */
.L_x_11289:
[----:B------:R-:W2:Y:S01]  /*23e20*/  LD.E.64 R2, desc[UR36][R74.64+0x18] ;  /* 0x000018244a027980 */ /* 0x000ea2000c101b00 */
[----:B-----5:R-:W-:Y:S02]  /*23e30*/  SHF.L.U32 R7, R5, 0x1f, RZ ;  /* 0x0000001f05077819 */ /* 0x020fe400000006ff */
[----:B--2---:R-:W-:-:S05]  /*23e40*/  MOV R3, R2 ;  /* 0x0000000200037202 */ /* 0x004fca0000000f00 */
[----:B------:R-:W-:-:S04]  /*23e50*/  IMAD R0, R0, 0x8, R3 ;  /* 0x0000000800007824 */ /* 0x000fc800078e0203 */
[----:B------:R1:W2:Y:S01]  /*23e60*/  SYNCS.PHASECHK.TRANS64.TRYWAIT P0, [R0+URZ], R7 ;  /* 0x00000007000075a7 */ /* 0x0002a2000800017f */
[----:B------:R-:W3:Y:S04]  /*23e70*/  LD.E R2, desc[UR36][R74.64] ;  /* 0x000000244a027980 */ /* 0x000ee8000c101900 */
[----:B------:R1:W5:Y:S04]  /*23e80*/  LD.E R4, desc[UR36][R8.64] ;  /* 0x0000002408047980 */ /* 0x000368000c101900 */
[----:B------:R1:W5:Y:S01]  /*23e90*/  LD.E R5, desc[UR36][R8.64+0x4] ;  /* 0x0000042408057980 */ /* 0x000362000c101900 */
[----:B------:R-:W-:Y:S01]  /*23ea0*/  BSSY B0, `(.L_x_11291) ;  /* 0x0000005000007945 */ /* 0x000fe20003800000 */
[----:B---3--:R-:W-:-:S04]  /*23eb0*/  LOP3.LUT R2, R2, 0x1, RZ, 0xfc, !PT ;  /* 0x0000000102027812 */ /* 0x008fc800078efcff */
[----:B------:R-:W-:-:S13]  /*23ec0*/  ISETP.NE.AND P1, PT, R2, 0x3, PT ;  /* 0x000000030200780c */ /* 0x000fda0003f25270 */
[----:B-12---:R-:W-:Y:S05]  /*23ed0*/  @!P1 BRA `(.L_x_11292) ;  /* 0x0000000000049947 */ /* 0x006fea0003800000 */
[----:B------:R-:W-:Y:S01]  /*23ee0*/  BPT.TRAP 0x1 ;  /* 0x000000040000795c */ /* 0x000fe20000300000 */
.L_x_11292:
[----:B------:R-:W-:Y:S05]  /*23ef0*/  BSYNC B0 ;  /* 0x0000000000007941 */ /* 0x000fea0003800000 */
.L_x_11291:
[----:B------:R-:W-:Y:S04]  /*23f00*/  BSSY B0, `(.L_x_11293) ;  /* 0x0000008000007945 */ /* 0x000fe80003800000 */
[----:B------:R-:W-:Y:S05]  /*23f10*/  @P0 BRA `(.L_x_11294) ;  /* 0x0000000000180947 */ /* 0x000fea0003800000 */
[----:B------:R-:W2:Y:S01]  /*23f20*/  LD.E.64 R2, desc[UR36][R74.64+0x18] ;  /* 0x000018244a027980 */ /* 0x000ea2000c101b00 */
[----:B-----5:R-:W-:Y:S02]  /*23f30*/  SHF.L.U32 R5, R5, 0x1f, RZ ;  /* 0x0000001f05057819 */ /* 0x020fe400000006ff */
[----:B--2---:R-:W-:-:S05]  /*23f40*/  MOV R3, R2 ;  /* 0x0000000200037202 */ /* 0x004fca0000000f00 */
[----:B------:R-:W-:-:S04]  /*23f50*/  IMAD R4, R4, 0x8, R3 ;  /* 0x0000000804047824 */ /* 0x000fc800078e0203 */
[----:B------:R-:W1:Y:S02]  /*23f60*/  SYNCS.PHASECHK.TRANS64.TRYWAIT P0, [R4+URZ], R5 ;  /* 0x00000005040075a7 */ /* 0x000e64000800017f */
[----:B-1----:R-:W-:Y:S05]  /*23f70*/  @!P0 BRA `(.L_x_11295) ;  /* 0x0000013000548947 */ /* 0x002fea0003800000 */
.L_x_11294:
[----:B------:R-:W-:Y:S05]  /*23f80*/  BSYNC B0 ;  /* 0x0000000000007941 */ /* 0x000fea0003800000 */
.L_x_11293:
[----:B-1---5:R-:W2:Y:S04]  /*23f90*/  LD.E R5, desc[UR36][R8.64] ;  /* 0x0000002408057980 */ /* 0x022ea8000c101900 */
[----:B------:R-:W2:Y:S01]  /*23fa0*/  LDL.64 R20, [R1+0x80] ;  /* 0x0000800001147983 */ /* 0x000ea20000100a00 */
[----:B------:R-:W-:Y:S05]  /*23fb0*/  WARPSYNC.ALL ;  /* 0x0000000000007948 */ /* 0x000fea0003800000 */
[----:B------:R1:W-:Y:S04]  /*23fc0*/  STL [R1+0x60], RZ ;  /* 0x000060ff01007387 */ /* 0x0003e80000100800 */
[----:B------:R-:W3:Y:S01]  /*23fd0*/  LD.E.64 R2, desc[UR36][R18.64+0x78] ;  /* 0x0000782412027980 */ /* 0x000ee2000c101b00 */
[----:B------:R-:W-:-:S05]  /*23fe0*/  IMAD.MOV.U32 R0, RZ, RZ, 0x1 ;  /* 0x00000001ff007424 */ /* 0x000fca00078e00ff */
[----:B------:R1:W-:Y:S04]  /*23ff0*/  STL [R1+0x60], R0 ;  /* 0x0000600001007387 */ /* 0x0003e80000100800 */
[----:B------:R-:W4:Y:S04]  /*24000*/  LD.E.64 R6, desc[UR36][R18.64+0x78] ;  /* 0x0000782412067980 */ /* 0x000f28000c101b00 */
[----:B------:R1:W-:Y:S04]  /*24010*/  STL [R1+0x60], R0 ;  /* 0x0000600001007387 */ /* 0x0003e80000100800 */
[----:B------:R-:W4:Y:S01]  /*24020*/  LD.E.64 R12, desc[UR36][R18.64+0x78] ;  /* 0x00007824120c7980 */ /* 0x000f22000c101b00 */
[----:B--2---:R-:W-:-:S02]  /*24030*/  IMAD R4, R5, 0x300, R20 ;  /* 0x0000030005047824 */ /* 0x004fc400078e0214 */
[----:B------:R-:W-:Y:S01]  /*24040*/  IMAD.MOV.U32 R5, RZ, RZ, R21 ;  /* 0x000000ffff057224 */ /* 0x000fe200078e0015 */
[----:B------:R1:W-:Y:S02]  /*24050*/  STL [R1+0x60], R0 ;  /* 0x0000600001007387 */ /* 0x0003e40000100800 */
[----:B------:R-:W-:Y:S02]  /*24060*/  R2UR UR6, R4 ;  /* 0x00000000040672ca */ /* 0x000fe400000e0000 */
[----:B------:R-:W-:Y:S01]  /*24070*/  R2UR UR7, R5 ;  /* 0x00000000050772ca */ /* 0x000fe200000e0000 */
[----:B------:R-:W2:Y:S01]  /*24080*/  LD.E.64 R16, desc[UR36][R18.64+0x78] ;  /* 0x0000782412107980 */ /* 0x000ea2000c101b00 */
[----:B------:R-:W-:-:S03]  /*24090*/  WARPGROUP.ARRIVE ;  /* 0x00000000000079c5 */ /* 0x000fc60000000000 */
[----:B------:R1:W-:Y:S01]  /*240a0*/  STL [R1+0x60], R0 ;  /* 0x0000600001007387 */ /* 0x0003e20000100800 */
[----:B---3--:R-:W-:Y:S02]  /*240b0*/  R2UR UR4, R2 ;  /* 0x00000000020472ca */ /* 0x008fe400000e0000 */
[----:B------:R-:W-:-:S13]  /*240c0*/  R2UR UR5, R3 ;  /* 0x00000000030572ca */ /* 0x000fda00000e0000 */
[----:B------:R-:W-:Y:S01]  /*240d0*/  HGMMA.64x96x16.F32.BF16 R24, gdesc[UR4], RZ, !UPT, gsb0 ;  /* 0x01600000041879f0 */ /* 0x000fe2000c0018ff */
[----:B----4-:R-:W-:Y:S02]  /*240e0*/  VIADD R6, R6, 0x2 ;  /* 0x0000000206067836 */ /* 0x010fe40000000000 */
[----:B------:R-:W-:Y:S02]  /*240f0*/  VIADD R2, R4, 0x2 ;  /* 0x0000000204027836 */ /* 0x000fe40000000000 */
[----:B------:R-:W-:Y:S01]  /*24100*/  IMAD.MOV.U32 R3, RZ, RZ, R21 ;  /* 0x000000ffff037224 */ /* 0x000fe200078e0015 */
[----:B------:R-:W-:Y:S02]  /*24110*/  R2UR UR4, R6 ;  /* 0x00000000060472ca */ /* 0x000fe400000e0000 */
[----:B------:R-:W-:Y:S02]  /*24120*/  R2UR UR6, R2 ;  /* 0x00000000020672ca */ /* 0x000fe400000e0000 */
[----:B------:R-:W-:-:S02]  /*24130*/  R2UR UR7, R3 ;  /* 0x00000000030772ca */ /* 0x000fc400000e0000 */
[----:B------:R-:W-:Y:S01]  /*24140*/  R2UR UR5, R7 ;  /* 0x00000000070572ca */ /* 0x000fe200000e0000 */
[----:B------:R-:W-:Y:S02]  /*24150*/  WARPGROUP.DEPBAR.LE gsb0, 0x0 ;  /* 0x00008000000079c5 */ /* 0x000fe40000010000 */
[----:B------:R-:W3:Y:S04]  /*24160*/  LD.E R20, desc[UR36][R14.64] ;  /* 0x000000240e147980 */ /* 0x000ee8000c101900 */
[----:B------:R1:W5:Y:S04]  /*24170*/  LD.E R5, desc[UR36][R8.64] ;  /* 0x0000002408057980 */ /* 0x000368000c101900 */
[----:B------:R1:W5:Y:S01]  /*24180*/  LD.E R11, desc[UR36][R8.64+0x4] ;  /* 0x00000424080b7980 */ /* 0x000362000c101900 */
[----:B------:R-:W-:Y:S01]  /*24190*/  WARPGROUP.ARRIVE ;  /* 0x00000000000079c5 */ /* 0x000fe20000000000 */
[----:B------:R-:W-:Y:S01]  /*241a0*/  VIADD R12, R12, 0x4 ;  /* 0x000000040c0c7836 */ /* 0x000fe20000000000 */
[----:B------:R-:W-:Y:S01]  /*241b0*/  BSSY B0, `(.L_x_11296) ;  /* 0x000001a000007945 */ /* 0x000fe20003800000 */
[----:B------:R-:W-:-:S02]  /*241c0*/  VIADD R2, R4, 0x4 ;  /* 0x0000000404027836 */ /* 0x000fc40000000000 */
[--C-:B------:R-:W-:Y:S01]  /*241d0*/  IMAD.MOV.U32 R3, RZ, RZ, R21.reuse ;  /* 0x000000ffff037224 */ /* 0x100fe200078e0015 */
[----:B------:R-:W-:Y:S01]  /*241e0*/  HGMMA.64x96x16.F32.BF16 R24, gdesc[UR4], R24, gsb0 ;  /* 0x01600000041879f0 */ /* 0x000fe20008001818 */
[----:B------:R-:W-:Y:S01]  /*241f0*/  R2UR UR4, R12 ;  /* 0x000000000c0472ca */ /* 0x000fe200000e0000 */
[----:B--2---:R-:W-:Y:S01]  /*24200*/  VIADD R16, R16, 0x6 ;  /* 0x0000000610107836 */ /* 0x004fe20000000000 */
[----:B------:R-:W-:Y:S01]  /*24210*/  R2UR UR6, R2 ;  /* 0x00000000020672ca */ /* 0x000fe200000e0000 */
[----:B------:R-:W-:Y:S01]  /*24220*/  VIADD R2, R4, 0x6 ;  /* 0x0000000604027836 */ /* 0x000fe20000000000 */
[----:B------:R-:W-:Y:S01]  /*24230*/  R2UR UR7, R3 ;  /* 0x00000000030772ca */ /* 0x000fe200000e0000 */
[----:B------:R-:W-:Y:S01]  /*24240*/  IMAD.MOV.U32 R3, RZ, RZ, R21 ;  /* 0x000000ffff037224 */ /* 0x000fe200078e0015 */
        /* <DEDUP_REMOVED lines=11> */
[----:B---3--:R-:W-:-:S04]  /*24300*/  LOP3.LUT R20, R20, 0x1, RZ, 0xfc, !PT ;  /* 0x0000000114147812 */ /* 0x008fc800078efcff */
[----:B------:R-:W-:Y:S01]  /*24310*/  ISETP.NE.AND P0, PT, R20, 0x3, PT ;  /* 0x000000031400780c */ /* 0x000fe20003f05270 */
[----:B------:R-:W-:-:S12]  /*24320*/  WARPGROUP.DEPBAR.LE gsb0, 0x0 ;  /* 0x00008000000079c5 */ /* 0x000fd80000010000 */
[----:B-1----:R-:W-:Y:S05]  /*24330*/  @!P0 BRA `(.L_x_11297) ;  /* 0x0000000000048947 */ /* 0x002fea0003800000 */
[----:B------:R-:W-:Y:S01]  /*24340*/  BPT.TRAP 0x1 ;  /* 0x000000040000795c */ /* 0x000fe20000300000 */
.L_x_11297:
[----:B------:R-:W-:Y:S05]  /*24350*/  BSYNC B0 ;  /* 0x0000000000007941 */ /* 0x000fea0003800000 */
.L_x_11296:
        /* <DEDUP_REMOVED lines=13> */
.L_x_11299:
[----:B------:R-:W-:Y:S05]  /*24430*/  BSYNC B0 ;  /* 0x0000000000007941 */ /* 0x000fea0003800000 */
.L_x_11298:
        /* <DEDUP_REMOVED lines=8> */
.L_x_11301:
[----:B------:R-:W-:Y:S05]  /*244c0*/  BSYNC B0 ;  /* 0x0000000000007941 */ /* 0x000fea0003800000 */
.L_x_11300:
[----:B------:R-:W2:Y:S04]  /*244d0*/  LDL R5, [R1+0x70] ;  /* 0x0000700001057983 */ /* 0x000ea80000100800 */
[----:B------:R-:W3:Y:S04]  /*244e0*/  LD.E R11, desc[UR36][R8.64] ;  /* 0x00000024080b7980 */ /* 0x000ee8000c101900 */
[----:B------:R-:W3:Y:S04]  /*244f0*/  LDL.64 R20, [R1+0xf8] ;  /* 0x0000f80001147983 */ /* 0x000ee80000100a00 */
[----:B-1---5:R-:W4:Y:S04]  /*24500*/  LDL.64 R2, [R1+0xf0] ;  /* 0x0000f00001027983 */ /* 0x022f280000100a00 */
[----:B------:R-:W4:Y:S04]  /*24510*/  LDL.64 R6, [R1+0xf0] ;  /* 0x0000f00001067983 */ /* 0x000f280000100a00 */
[----:B------:R-:W4:Y:S04]  /*24520*/  LDL.64 R12, [R1+0xf0] ;  /* 0x0000f000010c7983 */ /* 0x000f280000100a00 */
[----:B------:R-:W4:Y:S01]  /*24530*/  LDL.64 R14, [R1+0xf0] ;  /* 0x0000f000010e7983 */ /* 0x000f220000100a00 */
[----:B------:R-:W-:Y:S05]  /*24540*/  WARPSYNC.ALL ;  /* 0x0000000000007948 */ /* 0x000fea0003800000 */
[----:B------:R-:W-:Y:S01]  /*24550*/  WARPGROUP.ARRIVE ;  /* 0x00000000000079c5 */ /* 0x000fe20000000000 */
[----:B------:R-:W4:Y:S01]  /*24560*/  LDL.64 R16, [R1+0xf0] ;  /* 0x0000f00001107983 */ /* 0x000f220000100a00 */
[----:B--2---:R-:W-:Y:S01]  /*24570*/  ISETP.NE.U32.AND P0, PT, R5, RZ, PT ;  /* 0x000000ff0500720c */ /* 0x004fe20003f05070 */
[----:B---3--:R-:W-:-:S02]  /*24580*/  IMAD R4, R11, 0xc00, R20 ;  /* 0x00000c000b047824 */ /* 0x008fc400078e0214 */
[----:B------:R-:W-:Y:S01]  /*24590*/  IMAD.MOV.U32 R5, RZ, RZ, R21 ;  /* 0x000000ffff057224 */ /* 0x000fe200078e0015 */
[----:B----4-:R-:W-:Y:S02]  /*245a0*/  R2UR UR4, R2 ;  /* 0x00000000020472ca */ /* 0x010fe400000e0000 */
[----:B------:R-:W-:Y:S02]  /*245b0*/  R2UR UR6, R4 ;  /* 0x00000000040672ca */ /* 0x000fe400000e0000 */
[----:B------:R-:W-:Y:S02]  /*245c0*/  R2UR UR7, R5 ;  /* 0x00000000050772ca */ /* 0x000fe400000e0000 */
[----:B------:R-:W-:-:S03]  /*245d0*/  R2UR UR5, R3 ;  /* 0x00000000030572ca */ /* 0x000fc600000e0000 */
[----:B------:R-:W-:-:S10]  /*245e0*/  VOTEU.ANY UP0, P0 ;  /* 0x00000000003f7886 */ /* 0x000fd40000000100 */
        /* <DEDUP_REMOVED lines=129> */
[----:B--2---:R-:W-:Y:S01]  /*24e00*/  VIADD R6, R6, 0xc02 ;  /* 0x00000c0206067836 */ /* 0x004fe20000000000 */
[----:B------:R-:W-:Y:S02]  /*24e10*/  WARPGROUP.DEPBAR.LE gsb0, 0x0 ;  /* 0x00008000000079c5 */ /* 0x000fe40000010000 */
[----:B------:R-:W-:-:S09]  /*24e20*/  WARPGROUP.ARRIVE ;  /* 0x00000000000079c5 */ /* 0x000fd20000000000 */
[----:B------:R-:W-:Y:S01]  /*24e30*/  HGMMA.64x96x16.F32.BF16 R24, gdesc[UR4], R24, gsb0 ;  /* 0x01600000041879f0 */ /* 0x000fe20008001818 */
[----:B------:R-:W-:Y:S02]  /*24e40*/  VIADD R2, R4, 0x902 ;  /* 0x0000090204027836 */ /* 0x000fe40000000000 */
[----:B------:R-:W-:Y:S01]  /*24e50*/  IMAD.MOV.U32 R3, RZ, RZ, R21 ;  /* 0x000000ffff037224 */ /* 0x000fe200078e0015 */
[----:B------:R-:W-:Y:S02]  /*24e60*/  R2UR UR4, R6 ;  /* 0x00000000060472ca */ /* 0x000fe400000e0000 */
[----:B------:R-:W-:Y:S02]  /*24e70*/  R2UR UR6, R2 ;  /* 0x00000000020672ca */ /* 0x000fe400000e0000 */
[----:B------:R-:W-:Y:S02]  /*24e80*/  R2UR UR7, R3 ;  /* 0x00000000030772ca */ /* 0x000fe400000e0000 */
[----:B------:R-:W-:Y:S01]  /*24e90*/  R2UR UR5, R7 ;  /* 0x00000000070572ca */ /* 0x000fe200000e0000 */
[----:B---3--:R-:W-:-:S02]  /*24ea0*/  VIADD R12, R12, 0xc04 ;  /* 0x00000c040c0c7836 */ /* 0x008fc40000000000 */
        /* <DEDUP_REMOVED lines=9> */
[----:B----4-:R-:W-:Y:S02]  /*24f40*/  VIADD R14, R14, 0xc06 ;  /* 0x00000c060e0e7836 */ /* 0x010fe40000000000 */
[----:B------:R-:W-:-:S02]  /*24f50*/  VIADD R2, R4, 0x906 ;  /* 0x0000090604027836 */ /* 0x000fc40000000000 */
[----:B------:R-:W-:Y:S01]  /*24f60*/  IMAD.MOV.U32 R3, RZ, RZ, R21 ;  /* 0x000000ffff037224 */ /* 0x000fe200078e0015 */
[----:B------:R-:W-:Y:S02]  /*24f70*/  WARPGROUP.DEPBAR.LE gsb0, 0x0 ;  /* 0x00008000000079c5 */ /* 0x000fe40000010000 */
[----:B------:R-:W-:-:S06]  /*24f80*/  WARPGROUP.ARRIVE ;  /* 0x00000000000079c5 */ /* 0x000fcc0000000000 */
[----:B------:R-:W-:Y:S01]  /*24f90*/  HGMMA.64x96x16.F32.BF16 R24, gdesc[UR4], R24, gsb0 ;  /* 0x01600000041879f0 */ /* 0x000fe20008001818 */
[----:B------:R-:W-:Y:S02]  /*24fa0*/  R2UR UR4, R14 ;  /* 0x000000000e0472ca */ /* 0x000fe400000e0000 */
[----:B------:R-:W-:Y:S02]  /*24fb0*/  R2UR UR5, R15 ;  /* 0x000000000f0572ca */ /* 0x000fe400000e0000 */
[----:B------:R-:W-:Y:S02]  /*24fc0*/  R2UR UR6, R2 ;  /* 0x00000000020672ca */ /* 0x000fe400000e0000 */
[----:B------:R-:W-:Y:S01]  /*24fd0*/  R2UR UR7, R3 ;  /* 0x00000000030772ca */ /* 0x000fe200000e0000 */
        /* <DEDUP_REMOVED lines=19> */
[----:B------:R-:W-:-:S02]  /*25110*/  WARPGROUP.DEPBAR.LE gsb0, 0x0 ;  /* 0x00008000000079c5 */ /* 0x000fc40000010000 */
[----:B------:R1:W-:Y:S06]  /*25120*/  BAR.ARV R224, 0x100 ;  /* 0x000400e00000751d */ /* 0x0003ec0000002000 */
[----:B------:R-:W2:Y:S04]  /*25130*/  LD.E R3, desc[UR36][R74.64] ;  /* 0x000000244a037980 */ /* 0x000ea8000c101900 */
[----:B------:R1:W5:Y:S01]  /*25140*/  LD.E R2, desc[UR36][R8.64] ;  /* 0x0000002408027980 */ /* 0x000362000c101900 */
[----:B------:R-:W-:Y:S01]  /*25150*/  BSSY B0, `(.L_x_11303) ;  /* 0x0000005000007945 */ /* 0x000fe20003800000 */
[----:B--2---:R-:W-:-:S04]  /*25160*/  LOP3.LUT R3, R3, 0x1, RZ, 0xfc, !PT ;  /* 0x0000000103037812 */ /* 0x004fc800078efcff */
[----:B------:R-:W-:-:S13]  /*25170*/  ISETP.NE.AND P0, PT, R3, 0x3, PT ;  /* 0x000000030300780c */ /* 0x000fda0003f05270 */
[----:B-1----:R-:W-:Y:S05]  /*25180*/  @!P0 BRA `(.L_x_11304) ;  /* 0x0000000000048947 */ /* 0x002fea0003800000 */
[----:B------:R-:W-:Y:S01]  /*25190*/  BPT.TRAP 0x1 ;  /* 0x000000040000795c */ /* 0x000fe20000300000 */
.L_x_11304:
[----:B------:R-:W-:Y:S05]  /*251a0*/  BSYNC B0 ;  /* 0x0000000000007941 */ /* 0x000fea0003800000 */
.L_x_11303:
[----:B------:R-:W2:Y:S04]  /*251b0*/  LD.E.64 R4, desc[UR36][R74.64+0x20] ;  /* 0x000020244a047980 */ /* 0x000ea8000c101b00 */
[----:B------:R-:W3:Y:S01]  /*251c0*/  LD.E R3, desc[UR36][R74.64+0xc] ;  /* 0x00000c244a037980 */ /* 0x000ee2000c101900 */
[----:B--2---:R-:W-:-:S05]  /*251d0*/  MOV R5, R4 ;  /* 0x0000000400057202 */ /* 0x004fca0000000f00 */
[----:B-----5:R-:W-:-:S05]  /*251e0*/  IMAD R2, R2, 0x8, R5 ;  /* 0x0000000802027824 */ /* 0x020fca00078e0205 */
[----:B---3--:R-:W-:-:S04]  /*251f0*/  PRMT R2, R3, 0x654, R2 ;  /* 0x0000065403027816 */ /* 0x008fc80000000002 */
[----:B------:R1:W-:Y:S01]  /*25200*/  SYNCS.ARRIVE.TRANS64.RED.A1T0 RZ, [R2+URZ], RZ ;  /* 0x000000ff02ff79a7 */ /* 0x0003e2000810043f */
[----:B------:R-:W1:Y:S04]  /*25210*/  LDL R77, [R1+0x11c] ;  /* 0x00011c00014d7983 */ /* 0x000e680000100800 */
[----:B------:R-:W2:Y:S04]  /*25220*/  LDL R22, [R1+0x50] ;  /* 0x0000500001167983 */ /* 0x000ea80000100800 */
[----:B------:R-:W3:Y:S04]  /*25230*/  LDL.64 R72, [R1+0x140] ;  /* 0x0001400001487983 */ /* 0x000ee80000100a00 */
[----:B------:R-:W4:Y:S04]  /*25240*/  LDL R23, [R1+0x148] ;  /* 0x0001480001177983 */ /* 0x000f280000100800 */
[----:B------:R-:W4:Y:S04]  /*25250*/  LDL.128 R12, [R1+0x130] ;  /* 0x00013000010c7983 */ /* 0x000f280000100c00 */
[----:B------:R-:W4:Y:S01]  /*25260*/  LDL.128 R4, [R1+0x120] ;  /* 0x0001200001047983 */ /* 0x000f220000100c00 */
[----:B------:R-:W-:Y:S01]  /*25270*/  BSSY B0, `(.L_x_11305) ;  /* 0x0000040000007945 */ /* 0x000fe20003800000 */
[----:B-1----:R-:W-:-:S04]  /*25280*/  SHF.R.S32.HI R2, RZ, 0x1f, R77 ;  /* 0x0000001fff027819 */ /* 0x002fc8000001144d */
[----:B------:R-:W-:-:S04]  /*25290*/  LEA.HI R3, R2, R77, RZ, 0x7 ;  /* 0x0000004d02037211 */ /* 0x000fc800078f38ff */
[----:B------:R-:W-:-:S05]  /*252a0*/  LOP3.LUT R11, R3, 0xffffff80, RZ, 0xc0, !PT ;  /* 0xffffff80030b7812 */ /* 0x000fca00078ec0ff */
[----:B------:R-:W-:-:S05]  /*252b0*/  IMAD.IADD R11, R77, 0x1, -R11 ;  /* 0x000000014d0b7824 */ /* 0x000fca00078e0a0b */
[----:B------:R-:W-:-:S04]  /*252c0*/  SHF.R.S32.HI R16, RZ, 0x1f, R11 ;  /* 0x0000001fff107819 */ /* 0x000fc8000001140b */
[----:B------:R-:W-:Y:S02]  /*252d0*/  LEA.HI R17, R16, R11, RZ, 0x2 ;  /* 0x0000000b10117211 */ /* 0x000fe400078f10ff */
[----:B------:R-:W-:Y:S02]  /*252e0*/  LEA.HI R2, R2, R77, RZ, 0x2 ;  /* 0x0000004d02027211 */ /* 0x000fe400078f10ff */
[--C-:B------:R-:W-:Y:S02]  /*252f0*/  SHF.R.S32.HI R20, RZ, 0x2, R17.reuse ;  /* 0x00000002ff147819 */ /* 0x100fe40000011411 */
[----:B------:R-:W-:Y:S02]  /*25300*/  SHF.R.S32.HI R21, RZ, 0x1f, R17 ;  /* 0x0000001fff157819 */ /* 0x000fe40000011411 */
[----:B------:R-:W-:Y:S02]  /*25310*/  LOP3.LUT R2, R2, 0xfffffffc, RZ, 0xc0, !PT ;  /* 0xfffffffc02027812 */ /* 0x000fe400078ec0ff */
[----:B------:R-:W-:-:S02]  /*25320*/  LEA.HI R21, R21, R20, RZ, 0x3 ;  /* 0x0000001415157211 */ /* 0x000fc400078f18ff */
[----:B------:R-:W-:Y:S02]  /*25330*/  SHF.R.S32.HI R74, RZ, 0x7, R3 ;  /* 0x00000007ff4a7819 */ /* 0x000fe40000011403 */
        /* <DEDUP_REMOVED lines=17> */
[----:B----4-:R-:W-:Y:S01]  /*25450*/  @P0 SHF.R.U32.HI R2, RZ, R23, R16 ;  /* 0x00000017ff020219 */ /* 0x010fe20000011610 */
[----:B------:R-:W-:Y:S01]  /*25460*/  IMAD.MOV.U32 R3, RZ, RZ, -0x60 ;  /* 0xffffffa0ff037424 */ /* 0x000fe200078e00ff */
[----:B------:R-:W-:-:S03]  /*25470*/  LOP3.LUT R16, R17, 0x7ffffffc, RZ, 0xc0, !PT ;  /* 0x7ffffffc11107812 */ /* 0x000fc600078ec0ff */
[----:B------:R-:W1:Y:S01]  /*25480*/  SHFL.IDX PT, R20, R2, RZ, 0x1c1f ;  /* 0x001c1fff02147589 */ /* 0x000e6200000e0000 */
[----:B------:R-:W-:Y:S02]  /*25490*/  IMAD R3, R10, R3, 0x1 ;  /* 0x000000010a037424 */ /* 0x000fe400078e0203 */
[----:B------:R-:W-:Y:S01]  /*254a0*/  IMAD.IADD R16, R11, 0x1, -R16 ;  /* 0x000000010b107824 */ /* 0x000fe200078e0a10 */
[----:B------:R-:W-:-:S03]  /*254b0*/  ISETP.GE.AND P1, PT, R13, 0x1, PT ;  /* 0x000000010d00780c */ /* 0x000fc60003f26270 */
[----:B------:R-:W-:Y:S01]  /*254c0*/  IMAD R3, R16, -0x2, R3 ;  /* 0xfffffffe10037824 */ /* 0x000fe200078e0203 */
[----:B------:R-:W-:-:S04]  /*254d0*/  LOP3.LUT R11, RZ, R6, RZ, 0x33, !PT ;  /* 0x00000006ff0b7212 */ /* 0x000fc800078e33ff */
[----:B------:R-:W-:Y:S01]  /*254e0*/  IADD3 R16, -R4, R3, R5 ;  /* 0x0000000304107210 */ /* 0x000fe20007ffe105 */
[----:B------:R-:W-:-:S04]  /*254f0*/  VIADD R22, R3, 0xffffffff ;  /* 0xffffffff03167836 */ /* 0x000fc80000000000 */
[C---:B------:R-:W-:Y:S02]  /*25500*/  IMAD.IADD R17, R16.reuse, 0x1, R7 ;  /* 0x0000000110117824 */ /* 0x040fe400078e0207 */
[----:B------:R-:W-:Y:S02]  /*25510*/  IMAD.IADD R11, R16, 0x1, R11 ;  /* 0x00000001100b7824 */ /* 0x000fe400078e020b */
[----:B------:R-:W-:Y:S02]  /*25520*/  IMAD R16, R10, -0x60, R12 ;  /* 0xffffffa00a107824 */ /* 0x000fe400078e020c */
[--C-:B-1----:R-:W-:Y:S02]  /*25530*/  IMAD.IADD R6, R17, 0x1, R20.reuse ;  /* 0x0000000111067824 */ /* 0x102fe400078e0214 */
        /* <DEDUP_REMOVED lines=12> */
.L_x_11308:
[----:B------:R-:W-:-:S13]  /*25600*/  ISETP.NE.AND P0, PT, R13, 0x1, PT ;  /* 0x000000010d00780c */ /* 0x000fda0003f05270 */
[----:B------:R-:W-:-:S05]  /*25610*/  @P0 IMAD.HI.U32 R12, R7, R14, RZ ;  /* 0x0000000e070c0227 */ /* 0x000fca00078e00ff */
[----:B------:R-:W-:-:S07]  /*25620*/  @P0 SHF.R.U32.HI R7, RZ, R15, R12 ;  /* 0x0000000fff070219 */ /* 0x000fce000001160c */
.L_x_11309:
[----:B------:R-:W-:Y:S05]  /*25630*/  BSYNC B1 ;  /* 0x0000000000017941 */ /* 0x000fea0003800000 */
.L_x_11307:
[----:B------:R-:W-:-:S05]  /*25640*/  IMAD R12, R7, R13, R22 ;  /* 0x0000000d070c7224 */ /* 0x000fca00078e0216 */
[----:B------:R-:W-:Y:S02]  /*25650*/  VIMNMX R3, R3, R12, !PT ;  /* 0x0000000c03037248 */ /* 0x000fe40007fe0100 */
[----:B------:R-:W-:-:S07]  /*25660*/  VIADDMNMX R6, R12, R13, R6, PT ;  /* 0x0000000d0c067246 */ /* 0x000fce0003800106 */
.L_x_11306:
[----:B------:R-:W-:Y:S05]  /*25670*/  BSYNC B0 ;  /* 0x0000000000007941 */ /* 0x000fea0003800000 */
.L_x_11305:
[C---:B------:R-:W-:Y:S01]  /*25680*/  ISETP.GE.AND P1, PT, R16.reuse, 0x9, PT ;  /* 0x000000091000780c */ /* 0x040fe20003f26270 */
[----:B------:R-:W1:Y:S01]  /*25690*/  SHFL.IDX PT, R2, R2, 0x1, 0x1c1f ;  /* 0x003c1f0002027f89 */ /* 0x000e6200000e0000 */
        /* <DEDUP_REMOVED lines=128> */
.L_x_11313:
[----:B------:R-:W-:-:S13]  /*25ea0*/  ISETP.NE.AND P6, PT, R13, 0x1, PT ;  /* 0x000000010d00780c */ /* 0x000fda0003fc5270 */
[----:B------:R-:W-:-:S05]  /*25eb0*/  @P6 IMAD.HI.U32 R14, R4, R14, RZ ;  /* 0x0000000e040e6227 */ /* 0x000fca00078e00ff */
[----:B------:R-:W-:-:S07]  /*25ec0*/  @P6 SHF.R.U32.HI R4, RZ, R15, R14 ;  /* 0x0000000fff046219 */ /* 0x000fce000001160e */
.L_x_11314:
[----:B------:R-:W-:Y:S05]  /*25ed0*/  BSYNC B1 ;  /* 0x0000000000017941 */ /* 0x000fea0003800000 */
.L_x_11312:
[----:B------:R-:W-:-:S05]  /*25ee0*/  IMAD R4, R4, R13, R22 ;  /* 0x0000000d04047224 */ /* 0x000fca00078e0216 */
[----:B------:R-:W-:Y:S02]  /*25ef0*/  VIADDMNMX R6, R4, R13, R6, PT ;  /* 0x0000000d04067246 */ /* 0x000fe40003800106 */
[----:B------:R-:W-:-:S07]  /*25f00*/  VIMNMX R3, R3, R4, !PT ;  /* 0x0000000403037248 */ /* 0x000fce0007fe0100 */
.L_x_11311:
[----:B------:R-:W-:Y:S05]  /*25f10*/  BSYNC B0 ;  /* 0x0000000000007941 */ /* 0x000fea0003800000 */
.L_x_11310:
[C---:B------:R-:W-:Y:S01]  /*25f20*/  ISETP.GT.AND P1, PT, R3.reuse, 0x8, !P1 ;  /* 0x000000080300780c */ /* 0x040fe20004f24270 */
[----:B------:R-:W2:Y:S03]  /*25f30*/  LDL.64 R90, [R1+0xa40] ;  /* 0x000a4000015a7983 */ /* 0x000ea60000100a00 */
[----:B------:R-:W-:Y:S01]  /*25f40*/  ISETP.LT.OR P1, PT, R6, 0x9, P1 ;  /* 0x000000090600780c */ /* 0x000fe20000f21670 */
[----:B------:R-:W3:Y:S01]  /*25f50*/  LDL R88, [R1+0xa48] ;  /* 0x000a480001587983 */ /* 0x000ee20000100800 */
[----:B------:R-:W-:Y:S02]  /*25f60*/  ISETP.GT.AND P0, PT, R3, 0x1, !P0 ;  /* 0x000000010300780c */ /* 0x000fe40004704270 */
[----:B------:R-:W-:Y:S02]  /*25f70*/  FSEL R30, R30, -INF , !P1 ;  /* 0xff8000001e1e7808 */ /* 0x000fe40004800000 */
[----:B------:R-:W-:-:S02]  /*25f80*/  ISETP.NE.AND P1, PT, R23, RZ, PT ;  /* 0x000000ff1700720c */ /* 0x000fc40003f25270 */
[----:B------:R-:W4:Y:S01]  /*25f90*/  LDL.64 R22, [R1+0x200] ;  /* 0x0002000001167983 */ /* 0x000f220000100a00 */
[----:B------:R-:W-:Y:S02]  /*25fa0*/  ISETP.LT.OR P0, PT, R6, 0x2, P0 ;  /* 0x000000020600780c */ /* 0x000fe40000701670 */
        /* <DEDUP_REMOVED lines=14> */
[----:B------:R-:W-:Y:S02]  /*26090*/  ISETP.GT.AND P0, PT, R3, 0x18, !P6 ;  /* 0x000000180300780c */ /* 0x000fe40007704270 */
[----:B------:R-:W-:Y:S02]  /*260a0*/  ISETP.NE.AND P6, PT, R7, RZ, PT ;  /* 0x000000ff0700720c */ /* 0x000fe40003fc5270 */
[----:B------:R-:W-:-:S04]  /*260b0*/  ISETP.LT.OR P0, PT, R6, 0x19, P0 ;  /* 0x000000190600780c */ /* 0x000fc80000701670 */
[----:B------:R-:W-:Y:S02]  /*260c0*/  FSEL R38, R38, -INF , !P0 ;  /* 0xff80000026267808 */ /* 0x000fe40004000000 */
[----:B------:R-:W-:Y:S02]  /*260d0*/  ISETP.NE.AND P0, PT, R28, RZ, PT ;  /* 0x000000ff1c00720c */ /* 0x000fe40003f05270 */
[C---:B------:R-:W-:Y:S01]  /*260e0*/  ISETP.GT.AND P2, PT, R3.reuse, 0x49, !P2 ;  /* 0x000000490300780c */ /* 0x040fe20005744270 */
[----:B------:R-:W2:Y:S01]  /*260f0*/  LDL R28, [R1+0x220] ;  /* 0x00022000011c7983 */ /* 0x000ea20000100800 */
        /* <DEDUP_REMOVED lines=39> */
[----:B------:R-:W-:Y:S02]  /*26370*/  ISETP.GT.AND P0, PT, R3, RZ, !P6 ;  /* 0x000000ff0300720c */ /* 0x000fe40007704270 */
[----:B----4-:R-:W-:Y:S02]  /*26380*/  FMNMX.FTZ R2, R32, R22, !PT ;  /* 0x0000001620027209 */ /* 0x010fe40007810000 */
[----:B------:R-:W-:Y:S02]  /*26390*/  ISETP.LT.OR P0, PT, R6, 0x1, P0 ;  /* 0x000000010600780c */ /* 0x000fe40000701670 */
[----:B------:R-:W-:Y:S02]  /*263a0*/  FMNMX.FTZ R2, R72, R2, !PT ;  /* 0x0000000248027209 */ /* 0x000fe40007810000 */
[----:B------:R-:W-:-:S02]  /*263b0*/  FSEL R26, R26, -INF , !P0 ;  /* 0xff8000001a1a7808 */ /* 0x000fc40004000000 */
[----:B------:R-:W-:Y:S02]  /*263c0*/  FMNMX.FTZ R2, R74, R2, !PT ;  /* 0x000000024a027209 */ /* 0x000fe40007810000 */
[----:B------:R-:W-:Y:S02]  /*263d0*/  ISETP.NE.AND P0, PT, R77, RZ, PT ;  /* 0x000000ff4d00720c */ /* 0x000fe40003f05270 */
[----:B------:R-:W-:Y:S02]  /*263e0*/  FMNMX.FTZ R2, R76, R2, !PT ;  /* 0x000000024c027209 */ /* 0x000fe40007810000 */
[C---:B------:R-:W-:Y:S02]  /*263f0*/  ISETP.GT.AND P1, PT, R3.reuse, 0x48, !P1 ;  /* 0x000000480300780c */ /* 0x040fe40004f24270 */
[----:B------:R-:W-:Y:S02]  /*26400*/  FMNMX.FTZ R2, R180, R2, !PT ;  /* 0x00000002b4027209 */ /* 0x000fe40007810000 */
[----:B------:R-:W-:-:S02]  /*26410*/  ISETP.GT.AND P3, PT, R3, 0x50, !P3 ;  /* 0x000000500300780c */ /* 0x000fc40005f64270 */
[----:B------:R-:W-:Y:S02]  /*26420*/  FMNMX.FTZ R2, R78, R2, !PT ;  /* 0x000000024e027209 */ /* 0x000fe40007810000 */
[----:B------:R-:W-:Y:S02]  /*26430*/  ISETP.LT.OR P2, PT, R6, 0x4a, P2 ;  /* 0x0000004a0600780c */ /* 0x000fe40001741670 */
[----:B------:R-:W-:Y:S02]  /*26440*/  FMNMX.FTZ R2, R36, R2, !PT ;  /* 0x0000000224027209 */ /* 0x000fe40007810000 */
[----:B------:R-:W-:Y:S02]  /*26450*/  ISETP.GT.AND P4, PT, R3, 0x51, !P4 ;  /* 0x000000510300780c */ /* 0x000fe40006784270 */
[----:B------:R-:W-:Y:S02]  /*26460*/  FMNMX.FTZ R2, R80, R2, !PT ;  /* 0x0000000250027209 */ /* 0x000fe40007810000 */
[----:B------:R-:W-:-:S02]  /*26470*/  ISETP.NE.AND P6, PT, R16, RZ, PT ;  /* 0x000000ff1000720c */ /* 0x000fc40003fc5270 */
[----:B------:R-:W-:-:S04]  /*26480*/  FMNMX.FTZ R2, R40, R2, !PT ;  /* 0x0000000228027209 */ /* 0x000fc80007810000 */
[----:B------:R-:W-:-:S04]  /*26490*/  FMNMX.FTZ R2, R82, R2, !PT ;  /* 0x0000000252027209 */ /* 0x000fc80007810000 */
[----:B------:R-:W-:-:S04]  /*264a0*/  FMNMX.FTZ R2, R44, R2, !PT ;  /* 0x000000022c027209 */ /* 0x000fc80007810000 */
[----:B------:R-:W-:-:S04]  /*264b0*/  FMNMX.FTZ R2, R84, R2, !PT ;  /* 0x0000000254027209 */ /* 0x000fc80007810000 */
[----:B------:R-:W-:-:S04]  /*264c0*/  FMNMX.FTZ R2, R48, R2, !PT ;  /* 0x0000000230027209 */ /* 0x000fc80007810000 */
[----:B------:R-:W-:Y:S02]  /*264d0*/  FMNMX.FTZ R4, R166, R2, !PT ;  /* 0x00000002a6047209 */ /* 0x000fe40007810000 */
[----:B------:R-:W-:-:S04]  /*264e0*/  FMNMX.FTZ R2, R26, R23, !PT ;  /* 0x000000171a027209 */ /* 0x000fc80007810000 */
        /* <DEDUP_REMOVED lines=22> */
[----:B------:R-:W1:Y:S01]  /*26650*/  SHFL.BFLY PT, R7, R4, 0x2, 0x1f ;  /* 0x0c401f0004077f89 */ /* 0x000e6200000e0000 */
        /* <DEDUP_REMOVED lines=8> */
[----:B------:R-:W-:Y:S02]  /*266e0*/  FSEL R62, R62, -INF , !P1 ;  /* 0xff8000003e3e7808 */ /* 0x000fe40004800000 */
[----:B------:R-:W-:Y:S02]  /*266f0*/  FMNMX.FTZ R5, R59, R2, !PT ;  /* 0x000000023b057209 */ /* 0x000fe40007810000 */
[----:B------:R-:W-:Y:S02]  /*26700*/  ISETP.LT.OR P3, PT, R6, 0x51, P3 ;  /* 0x000000510600780c */ /* 0x000fe40001f61670 */
[----:B------:R-:W-:-:S02]  /*26710*/  FSEL R63, R63, -INF , !P2 ;  /* 0xff8000003f3f7808 */ /* 0x000fc40005000000 */
[----:B------:R-:W-:Y:S02]  /*26720*/  FMNMX.FTZ R2, R62, R5, !PT ;  /* 0x000000053e027209 */ /* 0x000fe40007810000 */
[----:B-1----:R-:W-:Y:S02]  /*26730*/  FMNMX.FTZ R7, R4, R7, !PT ;  /* 0x0000000704077209 */ /* 0x002fe40007810000 */
[----:B------:R-:W-:Y:S02]  /*26740*/  ISETP.GT.AND P5, PT, R3, 0x58, !P5 ;  /* 0x000000580300780c */ /* 0x000fe40006fa4270 */
[----:B------:R-:W-:Y:S02]  /*26750*/  ISETP.LT.OR P4, PT, R6, 0x52, P4 ;  /* 0x000000520600780c */ /* 0x000fe40002781670 */
[----:B------:R-:W-:Y:S02]  /*26760*/  FSEL R66, R66, -INF , !P3 ;  /* 0xff80000042427808 */ /* 0x000fe40005800000 */
[----:B------:R-:W-:Y:S01]  /*26770*/  FMNMX.FTZ R5, R63, R2, !PT ;  /* 0x000000023f057209 */ /* 0x000fe20007810000 */
[----:B------:R-:W1:Y:S01]  /*26780*/  SHFL.BFLY PT, R12, R7, 0x1, 0x1f ;  /* 0x0c201f00070c7f89 */ /* 0x000e6200000e0000 */
[----:B------:R-:W-:-:S02]  /*26790*/  ISETP.GT.AND P0, PT, R3, 0x59, !P6 ;  /* 0x000000590300780c */ /* 0x000fc40007704270 */
[----:B------:R-:W-:Y:S02]  /*267a0*/  ISETP.LT.OR P5, PT, R6, 0x59, P5 ;  /* 0x000000590600780c */ /* 0x000fe40002fa1670 */
[----:B------:R-:W-:Y:S02]  /*267b0*/  FSEL R67, R67, -INF , !P4 ;  /* 0xff80000043437808 */ /* 0x000fe40006000000 */
[----:B------:R-:W-:Y:S02]  /*267c0*/  FMNMX.FTZ R2, R66, R5, !PT ;  /* 0x0000000542027209 */ /* 0x000fe40007810000 */
[----:B------:R-:W-:Y:S02]  /*267d0*/  ISETP.LT.OR P0, PT, R6, 0x5a, P0 ;  /* 0x0000005a0600780c */ /* 0x000fe40000701670 */
[----:B------:R-:W-:Y:S02]  /*267e0*/  FSEL R70, R70, -INF , !P5 ;  /* 0xff80000046467808 */ /* 0x000fe40006800000 */
[----:B------:R-:W-:-:S02]  /*267f0*/  FMNMX.FTZ R3, R67, R2, !PT ;  /* 0x0000000243037209 */ /* 0x000fc40007810000 */
[----:B------:R-:W-:Y:S02]  /*26800*/  FSEL R71, R71, -INF , !P0 ;  /* 0xff80000047477808 */ /* 0x000fe40004000000 */
[----:B------:R-:W-:-:S04]  /*26810*/  FMNMX.FTZ R2, R70, R3, !PT ;  /* 0x0000000346027209 */ /* 0x000fc80007810000 */
[----:B------:R-:W-:-:S05]  /*26820*/  FMNMX.FTZ R5, R71, R2, !PT ;  /* 0x0000000247057209 */ /* 0x000fca0007810000 */
[----:B------:R4:W-:Y:S04]  /*26830*/  STL.64 [R1+0x200], R4 ;  /* 0x0002000401007387 */ /* 0x0009e80000100a00 */
[----:B------:R-:W3:Y:S01]  /*26840*/  LDL R13, [R1+0x204] ;  /* 0x00020400010d7983 */ /* 0x000ee20000100800 */
[----:B-1----:R-:W-:-:S03]  /*26850*/  FMNMX.FTZ R12, R7, R12, !PT ;  /* 0x0000000c070c7209 */ /* 0x002fc60007810000 */
[----:B------:R-:W4:Y:S04]  /*26860*/  LDL.64 R6, [R1+0x210] ;  /* 0x0002100001067983 */ /* 0x000f280000100a00 */
[----:B------:R-:W-:Y:S04]  /*26870*/  STL [R1+0x200], R12 ;  /* 0x0002000c01007387 */ /* 0x000fe80000100800 */
[----:B------:R-:W2:Y:S04]  /*26880*/  LDL R14, [R1+0x200] ;  /* 0x00020000010e7983 */ /* 0x000ea80000100800 */
[----:B---3--:R-:W1:Y:S01]  /*26890*/  SHFL.BFLY PT, R12, R13, 0x2, 0x1f ;  /* 0x0c401f000d0c7f89 */ /* 0x008e6200000e0000 */
[----:B--2---:R-:W-:Y:S01]  /*268a0*/  FMUL.FTZ R2, R28, R14 ;  /* 0x0000000e1c027220 */ /* 0x004fe20000410000 */
[----:B------:R-:W-:-:S04]  /*268b0*/  FSETP.NEU.FTZ.AND P0, PT, R14, -INF , PT ;  /* 0xff8000000e00780b */ /* 0x000fc80003f1d000 */
[----:B------:R-:W-:-:S05]  /*268c0*/  FSEL R11, R2, RZ, P0 ;  /* 0x000000ff020b7208 */ /* 0x000fca0000000000 */
[----:B----4-:R-:W-:Y:S01]  /*268d0*/  FFMA.FTZ R5, R76, R28, -R11 ;  /* 0x0000001c4c057223 */ /* 0x010fe2000001080b */
[----:B-1----:R-:W-:-:S03]  /*268e0*/  FMNMX.FTZ R12, R12, R13, !PT ;  /* 0x0000000d0c0c7209 */ /* 0x002fc60007810000 */
[----:B------:R1:W-:Y:S02]  /*268f0*/  MUFU.EX2 R153, R5 ;  /* 0x0000000500997308 */ /* 0x0003e40000000800 */
[----:B-1----:R-:W1:Y:S01]  /*26900*/  SHFL.BFLY PT, R5, R12, 0x1, 0x1f ;  /* 0x0c201f000c057f89 */ /* 0x002e6200000e0000 */
[----:B------:R-:W-:Y:S01]  /*26910*/  FSEL R13, R14, RZ, P0 ;  /* 0x000000ff0e0d7208 */ /* 0x000fe20000000000 */
[----:B------:R-:W-:-:S04]  /*26920*/  FFMA.FTZ R3, R32, R28, -R11 ;  /* 0x0000001c20037223 */ /* 0x000fc8000001080b */
[----:B------:R-:W-:Y:S01]  /*26930*/  FADD.FTZ R13, R22, -R13 ;  /* 0x8000000d160d7221 */ /* 0x000fe20000010000 */
[----:B-1----:R-:W-:-:S04]  /*26940*/  FMNMX.FTZ R12, R12, R5, !PT ;  /* 0x000000050c0c7209 */ /* 0x002fc80007810000 */
[C---:B------:R-:W-:Y:S01]  /*26950*/  FSETP.NEU.FTZ.AND P0, PT, R12.reuse, -INF , PT ;  /* 0xff8000000c00780b */ /* 0x040fe20003f1d000 */
[----:B------:R-:W-:-:S03]  /*26960*/  FMUL.FTZ R5, R12, R28 ;  /* 0x0000001c0c057220 */ /* 0x000fc60000410000 */
[----:B------:R-:W-:Y:S02]  /*26970*/  FSEL R14, R12, RZ, P0 ;  /* 0x000000ff0c0e7208 */ /* 0x000fe40000000000 */
[----:B------:R-:W-:-:S03]  /*26980*/  FSEL R5, R5, RZ, P0 ;  /* 0x000000ff05057208 */ /* 0x000fc60000000000 */
[----:B------:R-:W-:Y:S01]  /*26990*/  FADD.FTZ R23, R23, -R14 ;  /* 0x8000000e17177221 */ /* 0x000fe20000010000 */
[-C--:B------:R-:W-:Y:S01]  /*269a0*/  FMUL.FTZ R13, R13, R28.reuse ;  /* 0x0000001c0d0d7220 */ /* 0x080fe20000410000 */
[-C--:B------:R-:W-:Y:S01]  /*269b0*/  FFMA.FTZ R190, R26, R28.reuse, -R5 ;  /* 0x0000001c1abe7223 */ /* 0x080fe20000010805 */
[-CC-:B------:R-:W-:Y:S01]  /*269c0*/  FFMA.FTZ R2, R72, R28.reuse, -R11.reuse ;  /* 0x0000001c48027223 */ /* 0x180fe2000001080b */
[----:B------:R-:W-:Y:S01]  /*269d0*/  FMUL.FTZ R23, R28, R23 ;  /* 0x000000171c177220 */ /* 0x000fe20000410000 */
[-C--:B------:R-:W-:Y:S01]  /*269e0*/  FFMA.FTZ R21, R24, R28.reuse, -R11 ;  /* 0x0000001c18157223 */ /* 0x080fe2000001080b */
[-C--:B------:R-:W-:Y:S01]  /*269f0*/  FFMA.FTZ R155, R27, R28.reuse, -R5 ;  /* 0x0000001c1b9b7223 */ /* 0x080fe20000010805 */
[----:B------:R-:W-:Y:S01]  /*26a00*/  MUFU.EX2 R3, R3 ;  /* 0x0000000300037308 */ /* 0x000fe20000000800 */
[-C--:B------:R-:W-:Y:S01]  /*26a10*/  FFMA.FTZ R4, R74, R28.reuse, -R11 ;  /* 0x0000001c4a047223 */ /* 0x080fe2000001080b */
[----:B------:R-:W-:-:S06]  /*26a20*/  FFMA.FTZ R191, R30, R28, -R5 ;  /* 0x0000001c1ebf7223 */ /* 0x000fcc0000010805 */
[----:B------:R-:W1:Y:S01]  /*26a30*/  MUFU.EX2 R24, R13 ;  /* 0x0000000d00187308 */ /* 0x000e620000000800 */
[----:B------:R-:W-:-:S07]  /*26a40*/  FFMA.FTZ R192, R31, R28, -R5 ;  /* 0x0000001c1fc07223 */ /* 0x000fce0000010805 */
[----:B------:R-:W-:Y:S08]  /*26a50*/  MUFU.EX2 R190, R190 ;  /* 0x000000be00be7308 */ /* 0x000ff00000000800 */
[----:B------:R-:W2:Y:S01]  /*26a60*/  MUFU.EX2 R25, R23 ;  /* 0x0000001700197308 */ /* 0x000ea20000000800 */
[----:B------:R-:W-:-:S07]  /*26a70*/  FFMA.FTZ R180, R180, R28, -R11 ;  /* 0x0000001cb4b47223 */ /* 0x000fce000001080b */
[----:B------:R-:W3:Y:S01]  /*26a80*/  MUFU.EX2 R2, R2 ;  /* 0x0000000200027308 */ /* 0x000ee20000000800 */
[----:B------:R-:W-:-:S07]  /*26a90*/  FFMA.FTZ R184, R34, R28, -R5 ;  /* 0x0000001c22b87223 */ /* 0x000fce0000010805 */
[----:B------:R-:W4:Y:S01]  /*26aa0*/  MUFU.EX2 R155, R155 ;  /* 0x0000009b009b7308 */ /* 0x000f220000000800 */
[----:B------:R-:W-:-:S07]  /*26ab0*/  FFMA.FTZ R181, R78, R28, -R11 ;  /* 0x0000001c4eb57223 */ /* 0x000fce000001080b */
[----:B------:R-:W0:Y:S01]  /*26ac0*/  MUFU.EX2 R4, R4 ;  /* 0x0000000400047308 */ /* 0x000e220000000800 */
[-C--:B------:R-:W-:Y:S01]  /*26ad0*/  FFMA.FTZ R17, R20, R28.reuse, -R11 ;  /* 0x0000001c14117223 */ /* 0x080fe2000001080b */
[----:B------:R-:W-:-:S06]  /*26ae0*/  FFMA.FTZ R187, R35, R28, -R5 ;  /* 0x0000001c23bb7223 */ /* 0x000fcc0000010805 */
[----:B------:R-:W0:Y:S01]  /*26af0*/  MUFU.EX2 R191, R191 ;  /* 0x000000bf00bf7308 */ /* 0x000e220000000800 */
[-CC-:B------:R-:W-:Y:S01]  /*26b00*/  FFMA.FTZ R178, R36, R28.reuse, -R11.reuse ;  /* 0x0000001c24b27223 */ /* 0x180fe2000001080b */
[-CC-:B------:R-:W-:Y:S01]  /*26b10*/  FFMA.FTZ R179, R80, R28.reuse, -R11.reuse ;  /* 0x0000001c50b37223 */ /* 0x180fe2000001080b */
[-CC-:B------:R-:W-:Y:S01]  /*26b20*/  FFMA.FTZ R170, R40, R28.reuse, -R11.reuse ;  /* 0x0000001c28aa7223 */ /* 0x180fe2000001080b */
[-CC-:B------:R-:W-:Y:S01]  /*26b30*/  FFMA.FTZ R171, R82, R28.reuse, -R11.reuse ;  /* 0x0000001c52ab7223 */ /* 0x180fe2000001080b */
[----:B------:R-:W-:-:S03]  /*26b40*/  FFMA.FTZ R168, R44, R28, -R11 ;  /* 0x0000001c2ca87223 */ /* 0x000fc6000001080b */
        /* <DEDUP_REMOVED lines=13> */
[----:B-1----:R-:W-:Y:S01]  /*26c20*/  FFMA.FTZ R11, R24, R6, R3 ;  /* 0x00000006180b7223 */ /* 0x002fe20000010003 */
[----:B--2---:R-:W-:-:S02]  /*26c30*/  FFMA.FTZ R6, R7, R25, R190 ;  /* 0x0000001907067223 */ /* 0x004fc400000100be */
[----:B------:R-:W1:Y:S01]  /*26c40*/  MUFU.EX2 R184, R184 ;  /* 0x000000b800b87308 */ /* 0x000e620000000800 */
[-C--:B------:R-:W-:Y:S01]  /*26c50*/  FFMA.FTZ R186, R38, R28.reuse, -R5 ;  /* 0x0000001c26ba7223 */ /* 0x080fe20000010805 */
[----:B---3--:R-:W-:Y:S01]  /*26c60*/  FADD.FTZ R11, R2, R11 ;  /* 0x0000000b020b7221 */ /* 0x008fe20000010000 */
[----:B----4-:R-:W-:Y:S01]  /*26c70*/  FADD.FTZ R6, R155, R6 ;  /* 0x000000069b067221 */ /* 0x010fe20000010000 */
[----:B------:R-:W-:-:S04]  /*26c80*/  FFMA.FTZ R189, R39, R28, -R5 ;  /* 0x0000001c27bd7223 */ /* 0x000fc80000010805 */
[----:B------:R-:W2:Y:S01]  /*26c90*/  MUFU.EX2 R181, R181 ;  /* 0x000000b500b57308 */ /* 0x000ea20000000800 */
[----:B0-----:R-:W-:Y:S01]  /*26ca0*/  FADD.FTZ R14, R4, R11 ;  /* 0x0000000b040e7221 */ /* 0x001fe20000010000 */
[----:B------:R-:W-:-:S06]  /*26cb0*/  FADD.FTZ R7, R191, R6 ;  /* 0x00000006bf077221 */ /* 0x000fcc0000010000 */
[----:B------:R-:W0:Y:S01]  /*26cc0*/  MUFU.EX2 R187, R187 ;  /* 0x000000bb00bb7308 */ /* 0x000e220000000800 */
[----:B------:R-:W-:Y:S01]  /*26cd0*/  FFMA.FTZ R182, R42, R28, -R5 ;  /* 0x0000001c2ab67223 */ /* 0x000fe20000010805 */
[----:B------:R-:W-:-:S06]  /*26ce0*/  FADD.FTZ R11, R153, R14 ;  /* 0x0000000e990b7221 */ /* 0x000fcc0000010000 */
[----:B------:R-:W3:Y:S01]  /*26cf0*/  MUFU.EX2 R178, R178 ;  /* 0x000000b200b27308 */ /* 0x000ee20000000800 */
[----:B------:R-:W-:Y:S01]  /*26d00*/  FADD.FTZ R7, R192, R7 ;  /* 0x00000007c0077221 */ /* 0x000fe20000010000 */
[----:B------:R-:W-:-:S06]  /*26d10*/  FFMA.FTZ R183, R43, R28, -R5 ;  /* 0x0000001c2bb77223 */ /* 0x000fcc0000010805 */
[----:B------:R-:W4:Y:S01]  /*26d20*/  MUFU.EX2 R186, R186 ;  /* 0x000000ba00ba7308 */ /* 0x000f220000000800 */
[----:B------:R-:W-:Y:S01]  /*26d30*/  FADD.FTZ R6, R180, R11 ;  /* 0x0000000bb4067221 */ /* 0x000fe20000010000 */
[----:B-1----:R-:W-:-:S06]  /*26d40*/  FADD.FTZ R14, R184, R7 ;  /* 0x00000007b80e7221 */ /* 0x002fcc0000010000 */
[----:B------:R-:W1:Y:S01]  /*26d50*/  MUFU.EX2 R179, R179 ;  /* 0x000000b300b37308 */ /* 0x000e620000000800 */
[----:B------:R-:W-:-:S07]  /*26d60*/  FFMA.FTZ R185, R46, R28, -R5 ;  /* 0x0000001c2eb97223 */ /* 0x000fce0000010805 */
[----:B------:R-:W1:Y:S01]  /*26d70*/  MUFU.EX2 R189, R189 ;  /* 0x000000bd00bd7308 */ /* 0x000e620000000800 */
[----:B--2---:R-:W-:Y:S01]  /*26d80*/  FADD.FTZ R7, R181, R6 ;  /* 0x00000006b5077221 */ /* 0x004fe20000010000 */
[----:B0-----:R-:W-:-:S06]  /*26d90*/  FADD.FTZ R11, R187, R14 ;  /* 0x0000000ebb0b7221 */ /* 0x001fcc0000010000 */
[----:B------:R-:W0:Y:S01]  /*26da0*/  MUFU.EX2 R170, R170 ;  /* 0x000000aa00aa7308 */ /* 0x000e220000000800 */
[----:B------:R-:W-:-:S07]  /*26db0*/  FFMA.FTZ R188, R47, R28, -R5 ;  /* 0x0000001c2fbc7223 */ /* 0x000fce0000010805 */
[----:B------:R-:W2:Y:S01]  /*26dc0*/  MUFU.EX2 R182, R182 ;  /* 0x000000b600b67308 */ /* 0x000ea20000000800 */
[----:B---3--:R-:W-:Y:S01]  /*26dd0*/  FADD.FTZ R6, R178, R7 ;  /* 0x00000007b2067221 */ /* 0x008fe20000010000 */
[----:B----4-:R-:W-:-:S06]  /*26de0*/  FADD.FTZ R14, R186, R11 ;  /* 0x0000000bba0e7221 */ /* 0x010fcc0000010000 */
[----:B------:R-:W3:Y:S01]  /*26df0*/  MUFU.EX2 R171, R171 ;  /* 0x000000ab00ab7308 */ /* 0x000ee20000000800 */
[----:B------:R-:W-:-:S07]  /*26e00*/  FFMA.FTZ R177, R50, R28, -R5 ;  /* 0x0000001c32b17223 */ /* 0x000fce0000010805 */
[----:B------:R-:W4:Y:S01]  /*26e10*/  MUFU.EX2 R183, R183 ;  /* 0x000000b700b77308 */ /* 0x000f220000000800 */
[----:B-1----:R-:W-:Y:S01]  /*26e20*/  FADD.FTZ R7, R179, R6 ;  /* 0x00000006b3077221 */ /* 0x002fe20000010000 */
[----:B------:R-:W-:-:S06]  /*26e30*/  FADD.FTZ R11, R189, R14 ;  /* 0x0000000ebd0b7221 */ /* 0x000fcc0000010000 */
[----:B------:R-:W1:Y:S01]  /*26e40*/  MUFU.EX2 R168, R168 ;  /* 0x000000a800a87308 */ /* 0x000e620000000800 */
[----:B------:R-:W-:-:S07]  /*26e50*/  FFMA.FTZ R174, R51, R28, -R5 ;  /* 0x0000001c33ae7223 */ /* 0x000fce0000010805 */
[----:B------:R-:W1:Y:S01]  /*26e60*/  MUFU.EX2 R185, R185 ;  /* 0x000000b900b97308 */ /* 0x000e620000000800 */
[----:B0-----:R-:W-:Y:S01]  /*26e70*/  FADD.FTZ R6, R170, R7 ;  /* 0x00000007aa067221 */ /* 0x001fe20000010000 */
[----:B--2---:R-:W-:-:S06]  /*26e80*/  FADD.FTZ R14, R182, R11 ;  /* 0x0000000bb60e7221 */ /* 0x004fcc0000010000 */
        /* <DEDUP_REMOVED lines=50> */
[----:B------:R-:W3:Y:S08]  /*271b0*/  MUFU.EX2 R17, R17 ;  /* 0x0000001100117308 */ /* 0x000ef00000000800 */
[----:B------:R-:W4:Y:S01]  /*271c0*/  MUFU.EX2 R157, R157 ;  /* 0x0000009d009d7308 */ /* 0x000f220000000800 */
[----:B-1----:R-:W-:Y:S01]  /*271d0*/  FADD.FTZ R5, R160, R5 ;  /* 0x00000005a0057221 */ /* 0x002fe20000010000 */
[----:B------:R-:W-:-:S06]  /*271e0*/  FADD.FTZ R7, R164, R7 ;  /* 0x00000007a4077221 */ /* 0x000fcc0000010000 */
[----:B------:R-:W1:Y:S08]  /*271f0*/  MUFU.EX2 R20, R20 ;  /* 0x0000001400147308 */ /* 0x000e700000000800 */
[----:B------:R-:W1:Y:S01]  /*27200*/  MUFU.EX2 R22, R22 ;  /* 0x0000001600167308 */ /* 0x000e620000000800 */
[----:B0-----:R-:W-:Y:S01]  /*27210*/  FADD.FTZ R6, R16, R5 ;  /* 0x0000000510067221 */ /* 0x001fe20000010000 */
[----:B--2---:R-:W-:-:S06]  /*27220*/  FADD.FTZ R14, R156, R7 ;  /* 0x000000079c0e7221 */ /* 0x004fcc0000010000 */
[----:B------:R-:W0:Y:S08]  /*27230*/  MUFU.EX2 R21, R21 ;  /* 0x0000001500157308 */ /* 0x000e300000000800 */
[----:B------:R-:W2:Y:S01]  /*27240*/  MUFU.EX2 R23, R23 ;  /* 0x0000001700177308 */ /* 0x000ea20000000800 */
[----:B---3--:R-:W-:Y:S01]  /*27250*/  FADD.FTZ R5, R17, R6 ;  /* 0x0000000611057221 */ /* 0x008fe20000010000 */
[----:B----4-:R-:W-:-:S03]  /*27260*/  FADD.FTZ R7, R157, R14 ;  /* 0x0000000e9d077221 */ /* 0x010fc60000010000 */
[----:B-1----:R-:W-:Y:S01]  /*27270*/  FADD.FTZ R6, R20, R5 ;  /* 0x0000000514067221 */ /* 0x002fe20000010000 */
[----:B------:R-:W-:-:S03]  /*27280*/  FADD.FTZ R14, R22, R7 ;  /* 0x00000007160e7221 */ /* 0x000fc60000010000 */
[----:B0-----:R-:W-:Y:S01]  /*27290*/  FADD.FTZ R6, R21, R6 ;  /* 0x0000000615067221 */ /* 0x001fe20000010000 */
[----:B------:R-:W-:Y:S01]  /*272a0*/  STL [R1+0x204], R12 ;  /* 0x0002040c01007387 */ /* 0x000fe20000100800 */
[----:B--2---:R-:W-:-:S03]  /*272b0*/  FADD.FTZ R7, R23, R14 ;  /* 0x0000000e17077221 */ /* 0x004fc60000010000 */
[----:B------:R0:W-:Y:S04]  /*272c0*/  STL.64 [R1+0xa50], R2 ;  /* 0x000a500201007387 */ /* 0x0001e80000100a00 */
[----:B------:R1:W-:Y:S04]  /*272d0*/  STL.64 [R1+0x210], R6 ;  /* 0x0002100601007387 */ /* 0x0003e80000100a00 */
[----:B------:R-:W2:Y:S04]  /*272e0*/  LD.E R5, desc[UR36][R18.64+0x230] ;  /* 0x0002302412057980 */ /* 0x000ea8000c101900 */
[----:B0-----:R0:W3:Y:S01]  /*272f0*/  LDL.64 R2, [R1+0xa40] ;  /* 0x000a400001027983 */ /* 0x0010e20000100a00 */
[----:B--2---:R-:W-:Y:S01]  /*27300*/  FMUL.FTZ R5, R24, R5 ;  /* 0x0000000518057220 */ /* 0x004fe20000410000 */
[----:B---3--:R-:W-:Y:S01]  /*27310*/  IMAD.MOV.U32 R3, RZ, RZ, R91 ;  /* 0x000000ffff037224 */ /* 0x008fe200078e005b */
[----:B------:R-:W-:-:S03]  /*27320*/  LOP3.LUT R2, R88, 0x4, RZ, 0xfc, !PT ;  /* 0x0000000458027812 */ /* 0x000fc600078efcff */
[----:B------:R-:W-:Y:S04]  /*27330*/  ST.E desc[UR36][R18.64+0x230], R5 ;  /* 0x0002300512007985 */ /* 0x000fe8000c101924 */
[----:B------:R-:W2:Y:S02]  /*27340*/  LD.E R11, desc[UR36][R2.64] ;  /* 0x00000024020b7980 */ /* 0x000ea4000c101900 */
[----:B--2---:R-:W-:-:S05]  /*27350*/  FMUL.FTZ R11, R24, R11 ;  /* 0x0000000b180b7220 */ /* 0x004fca0000410000 */
[----:B------:R2:W-:Y:S04]  /*27360*/  ST.E desc[UR36][R2.64], R11 ;  /* 0x0000000b02007985 */ /* 0x0005e8000c101924 */
[----:B------:R-:W3:Y:S04]  /*27370*/  LD.E R15, desc[UR36][R18.64+0x254] ;  /* 0x00025424120f7980 */ /* 0x000ee8000c101900 */
        /* <DEDUP_REMOVED lines=9> */
[----:B--2---:R-:W2:Y:S04]  /*27410*/  LD.E R11, desc[UR36][R18.64+0x284] ;  /* 0x00028424120b7980 */ /* 0x004ea8000c101900 */
        /* <DEDUP_REMOVED lines=51> */
[C---:B---3--:R-:W-:Y:S01]  /*27750*/  FMUL.FTZ R15, R24.reuse, R15 ;  /* 0x0000000f180f7220 */ /* 0x048fe20000410000 */
[----:B----4-:R-:W-:-:S04]  /*27760*/  FMUL.FTZ R139, R24, R14 ;  /* 0x0000000e188b7220 */ /* 0x010fc80000410000 */
[----:B------:R1:W-:Y:S01]  /*27770*/  ST.E desc[UR36][R18.64+0x254], R15 ;  /* 0x0002540f12007985 */ /* 0x0003e2000c101924 */
[----:B------:R-:W-:Y:S01]  /*27780*/  LOP3.LUT R14, R88, 0x8, RZ, 0xfc, !PT ;  /* 0x00000008580e7812 */ /* 0x000fe200078efcff */
[C---:B------:R-:W-:Y:S01]  /*27790*/  FMUL.FTZ R13, R24.reuse, R13 ;  /* 0x0000000d180d7220 */ /* 0x040fe20000410000 */
[C---:B------:R-:W-:Y:S01]  /*277a0*/  FMUL.FTZ R5, R24.reuse, R12 ;  /* 0x0000000c18057220 */ /* 0x040fe20000410000 */
[C---:B------:R-:W-:Y:S01]  /*277b0*/  FMUL.FTZ R7, R24.reuse, R7 ;  /* 0x0000000718077220 */ /* 0x040fe20000410000 */
[--C-:B-1----:R-:W-:Y:S02]  /*277c0*/  IMAD.MOV.U32 R15, RZ, RZ, R3.reuse ;  /* 0x000000ffff0f7224 */ /* 0x102fe400078e0003 */
        /* <DEDUP_REMOVED lines=57> */
[----:B------:R-:W-:Y:S04]  /*27b60*/  ST.E desc[UR36][R18.64+0x424], R139 ;  /* 0x0004248b12007985 */ /* 0x000fe8000c101924 */
[----:B------:R1:W-:Y:S04]  /*27b70*/  ST.E desc[UR36][R18.64+0x240], R13 ;  /* 0x0002400d12007985 */ /* 0x0003e8000c101924 */
[----:B------:R2:W-:Y:S04]  /*27b80*/  ST.E desc[UR36][R18.64+0x244], R5 ;  /* 0x0002440512007985 */ /* 0x0005e8000c101924 */
[----:B------:R3:W-:Y:S04]  /*27b90*/  ST.E desc[UR36][R18.64+0x250], R7 ;  /* 0x0002500712007985 */ /* 0x0007e8000c101924 */
[----:B------:R-:W-:Y:S04]  /*27ba0*/  ST.E desc[UR36][R18.64+0x260], R27 ;  /* 0x0002601b12007985 */ /* 0x000fe8000c101924 */
[----:B------:R-:W-:Y:S04]  /*27bb0*/  ST.E desc[UR36][R18.64+0x264], R29 ;  /* 0x0002641d12007985 */ /* 0x000fe8000c101924 */
[----:B------:R-:W-:Y:S04]  /*27bc0*/  ST.E desc[UR36][R18.64+0x270], R31 ;  /* 0x0002701f12007985 */ /* 0x000fe8000c101924 */
[----:B------:R4:W-:Y:S04]  /*27bd0*/  ST.E desc[UR36][R18.64+0x274], R33 ;  /* 0x0002742112007985 */ /* 0x0009e8000c101924 */
        /* <DEDUP_REMOVED lines=54> */
[----:B------:R-:W-:Y:S01]  /*27f40*/  LOP3.LUT R12, R88, 0xc, RZ, 0xfc, !PT ;  /* 0x0000000c580c7812 */ /* 0x000fe200078efcff */
[----:B-1----:R-:W-:-:S02]  /*27f50*/  IMAD.MOV.U32 R13, RZ, RZ, R3 ;  /* 0x000000ffff0d7224 */ /* 0x002fc400078e0003 */
[----:B--2---:R-:W-:-:S05]  /*27f60*/  FMUL.FTZ R5, R25, R6 ;  /* 0x0000000619057220 */ /* 0x004fca0000410000 */
[----:B------:R1:W-:Y:S04]  /*27f70*/  ST.E desc[UR36][R14.64], R5 ;  /* 0x000000050e007985 */ /* 0x0003e8000c101924 */
[----:B------:R-:W3:Y:S02]  /*27f80*/  LD.E R6, desc[UR36][R12.64] ;  /* 0x000000240c067980 */ /* 0x000ee4000c101900 */
[----:B---3--:R-:W-:-:S05]  /*27f90*/  FMUL.FTZ R7, R25, R6 ;  /* 0x0000000619077220 */ /* 0x008fca0000410000 */
[----:B------:R2:W-:Y:S04]  /*27fa0*/  ST.E desc[UR36][R12.64], R7 ;  /* 0x000000070c007985 */ /* 0x0005e8000c101924 */
[----:B------:R-:W4:Y:S04]  /*27fb0*/  LD.E R144, desc[UR36][R18.64+0x42c] ;  /* 0x00042c2412907980 */ /* 0x000f28000c101900 */
[----:B------:R-:W1:Y:S04]  /*27fc0*/  LD.E R6, desc[UR36][R18.64+0x248] ;  /* 0x0002482412067980 */ /* 0x000e68000c101900 */
[----:B------:R-:W2:Y:S04]  /*27fd0*/  LD.E R24, desc[UR36][R18.64+0x24c] ;  /* 0x00024c2412187980 */ /* 0x000ea8000c101900 */
        /* <DEDUP_REMOVED lines=58> */
[----:B------:R-:W3:Y:S01]  /*28380*/  LD.E R142, desc[UR36][R18.64+0x428] ;  /* 0x00042824128e7980 */ /* 0x000ee2000c101900 */
[C---:B----4-:R-:W-:Y:S01]  /*28390*/  FMUL.FTZ R33, R25.reuse, R144 ;  /* 0x0000009019217220 */ /* 0x050fe20000410000 */
[----:B-1----:R-:W-:-:S04]  /*283a0*/  FMUL.FTZ R5, R25, R6 ;  /* 0x0000000619057220 */ /* 0x002fc80000410000 */
[----:B------:R1:W-:Y:S01]  /*283b0*/  ST.E desc[UR36][R18.64+0x42c], R33 ;  /* 0x00042c2112007985 */ /* 0x0003e2000c101924 */
[C---:B--2---:R-:W-:Y:S01]  /*283c0*/  FMUL.FTZ R7, R25.reuse, R24 ;  /* 0x0000001819077220 */ /* 0x044fe20000410000 */
[C---:B---3--:R-:W-:Y:S01]  /*283d0*/  FMUL.FTZ R11, R25.reuse, R26 ;  /* 0x0000001a190b7220 */ /* 0x048fe20000410000 */
[C---:B------:R-:W-:Y:S01]  /*283e0*/  FMUL.FTZ R27, R25.reuse, R28 ;  /* 0x0000001c191b7220 */ /* 0x040fe20000410000 */
[C---:B------:R-:W-:Y:S01]  /*283f0*/  FMUL.FTZ R29, R25.reuse, R30 ;  /* 0x0000001e191d7220 */ /* 0x040fe20000410000 */
[C---:B------:R-:W-:Y:S01]  /*28400*/  FMUL.FTZ R31, R25.reuse, R32 ;  /* 0x00000020191f7220 */ /* 0x040fe20000410000 */
[C---:B-1----:R-:W-:Y:S01]  /*28410*/  FMUL.FTZ R33, R25.reuse, R36 ;  /* 0x0000002419217220 */ /* 0x042fe20000410000 */
[C---:B------:R-:W-:Y:S01]  /*28420*/  FMUL.FTZ R35, R25.reuse, R38 ;  /* 0x0000002619237220 */ /* 0x040fe20000410000 */
[C---:B------:R-:W-:Y:S01]  /*28430*/  FMUL.FTZ R37, R25.reuse, R40 ;  /* 0x0000002819257220 */ /* 0x040fe20000410000 */
[C---:B------:R-:W-:Y:S01]  /*28440*/  FMUL.FTZ R39, R25.reuse, R42 ;  /* 0x0000002a19277220 */ /* 0x040fe20000410000 */
[----:B------:R1:W-:Y:S04]  /*28450*/  ST.E desc[UR36][R18.64+0x248], R5 ;  /* 0x0002480512007985 */ /* 0x0003e8000c101924 */
[----:B------:R2:W-:Y:S04]  /*28460*/  ST.E desc[UR36][R18.64+0x24c], R7 ;  /* 0x00024c0712007985 */ /* 0x0005e8000c101924 */
[----:B------:R3:W-:Y:S04]  /*28470*/  ST.E desc[UR36][R18.64+0x258], R11 ;  /* 0x0002580b12007985 */ /* 0x0007e8000c101924 */
[----:B------:R4:W-:Y:S01]  /*28480*/  ST.E desc[UR36][R18.64+0x25c], R27 ;  /* 0x00025c1b12007985 */ /* 0x0009e2000c101924 */
[----:B-1----:R-:W-:-:S03]  /*28490*/  FMUL.FTZ R5, R25, R34 ;  /* 0x0000002219057220 */ /* 0x002fc60000410000 */
[----:B------:R1:W-:Y:S01]  /*284a0*/  ST.E desc[UR36][R18.64+0x268], R29 ;  /* 0x0002681d12007985 */ /* 0x0003e2000c101924 */
[----:B--2---:R-:W-:-:S03]  /*284b0*/  FMUL.FTZ R7, R25, R44 ;  /* 0x0000002c19077220 */ /* 0x004fc60000410000 */
[----:B------:R2:W-:Y:S01]  /*284c0*/  ST.E desc[UR36][R18.64+0x26c], R31 ;  /* 0x00026c1f12007985 */ /* 0x0005e2000c101924 */
[----:B---3--:R-:W-:-:S03]  /*284d0*/  FMUL.FTZ R11, R25, R46 ;  /* 0x0000002e190b7220 */ /* 0x008fc60000410000 */
[----:B------:R3:W-:Y:S01]  /*284e0*/  ST.E desc[UR36][R18.64+0x27c], R33 ;  /* 0x00027c2112007985 */ /* 0x0007e2000c101924 */
[----:B----4-:R-:W-:-:S03]  /*284f0*/  FMUL.FTZ R27, R25, R48 ;  /* 0x00000030191b7220 */ /* 0x010fc60000410000 */
[----:B------:R4:W-:Y:S01]  /*28500*/  ST.E desc[UR36][R18.64+0x288], R35 ;  /* 0x0002882312007985 */ /* 0x0009e2000c101924 */
[----:B-1----:R-:W-:-:S03]  /*28510*/  FMUL.FTZ R29, R25, R50 ;  /* 0x00000032191d7220 */ /* 0x002fc60000410000 */
[----:B------:R1:W-:Y:S01]  /*28520*/  ST.E desc[UR36][R18.64+0x28c], R37 ;  /* 0x00028c2512007985 */ /* 0x0003e2000c101924 */
[----:B--2---:R-:W-:-:S03]  /*28530*/  FMUL.FTZ R31, R25, R52 ;  /* 0x00000034191f7220 */ /* 0x004fc60000410000 */
[----:B------:R2:W-:Y:S01]  /*28540*/  ST.E desc[UR36][R18.64+0x298], R39 ;  /* 0x0002982712007985 */ /* 0x0005e2000c101924 */
[C---:B---3--:R-:W-:Y:S01]  /*28550*/  FMUL.FTZ R33, R25.reuse, R56 ;  /* 0x0000003819217220 */ /* 0x048fe20000410000 */
[C---:B----4-:R-:W-:Y:S01]  /*28560*/  FMUL.FTZ R35, R25.reuse, R58 ;  /* 0x0000003a19237220 */ /* 0x050fe20000410000 */
[C---:B-1----:R-:W-:Y:S01]  /*28570*/  FMUL.FTZ R37, R25.reuse, R60 ;  /* 0x0000003c19257220 */ /* 0x042fe20000410000 */
[C---:B--2---:R-:W-:Y:S01]  /*28580*/  FMUL.FTZ R39, R25.reuse, R62 ;  /* 0x0000003e19277220 */ /* 0x044fe20000410000 */
        /* <DEDUP_REMOVED lines=80> */
[----:B------:R-:W-:Y:S01]  /*28a90*/  FMUL.FTZ R25, R25, R142 ;  /* 0x0000008e19197220 */ /* 0x000fe20000410000 */
[----:B------:R-:W-:Y:S04]  /*28aa0*/  ST.E desc[UR36][R18.64+0x3b8], R5 ;  /* 0x0003b80512007985 */ /* 0x000fe8000c101924 */
[----:B------:R-:W-:Y:S04]  /*28ab0*/  ST.E desc[UR36][R18.64+0x3dc], R7 ;  /* 0x0003dc0712007985 */ /* 0x000fe8000c101924 */
[----:B------:R1:W-:Y:S04]  /*28ac0*/  ST.E desc[UR36][R18.64+0x3e8], R11 ;  /* 0x0003e80b12007985 */ /* 0x0003e8000c101924 */
[----:B------:R2:W-:Y:S04]  /*28ad0*/  ST.E desc[UR36][R18.64+0x3ec], R27 ;  /* 0x0003ec1b12007985 */ /* 0x0005e8000c101924 */
[----:B------:R3:W-:Y:S04]  /*28ae0*/  ST.E desc[UR36][R18.64+0x3f8], R29 ;  /* 0x0003f81d12007985 */ /* 0x0007e8000c101924 */
[----:B------:R-:W-:Y:S04]  /*28af0*/  ST.E desc[UR36][R18.64+0x3fc], R31 ;  /* 0x0003fc1f12007985 */ /* 0x000fe8000c101924 */
[----:B------:R-:W-:Y:S04]  /*28b00*/  ST.E desc[UR36][R18.64+0x408], R33 ;  /* 0x0004082112007985 */ /* 0x000fe8000c101924 */
[----:B------:R-:W-:Y:S04]  /*28b10*/  ST.E desc[UR36][R18.64+0x40c], R35 ;  /* 0x00040c2312007985 */ /* 0x000fe8000c101924 */
[----:B------:R-:W-:Y:S04]  /*28b20*/  ST.E desc[UR36][R18.64+0x418], R37 ;  /* 0x0004182512007985 */ /* 0x000fe8000c101924 */
[----:B------:R-:W-:Y:S04]  /*28b30*/  ST.E desc[UR36][R18.64+0x41c], R39 ;  /* 0x00041c2712007985 */ /* 0x000fe8000c101924 */
[----:B------:R4:W-:Y:S01]  /*28b40*/  ST.E desc[UR36][R18.64+0x428], R25 ;  /* 0x0004281912007985 */ /* 0x0009e2000c101924 */
[----:B------:R0:W-:Y:S06]  /*28b50*/  BAR.SYNC.DEFER_BLOCKING R225, 0x100 ;  /* 0x000400e10000751d */ /* 0x0001ec0000010000 */
[----:B-1----:R-:W2:Y:S04]  /*28b60*/  LD.E R11, desc[UR36][R18.64+0x230] ;  /* 0x00023024120b7980 */ /* 0x002ea8000c101900 */
[----:B------:R-:W4:Y:S04]  /*28b70*/  LD.E R5, desc[UR36][R8.64] ;  /* 0x0000002408057980 */ /* 0x000f28000c101900 */
[----:B------:R-:W4:Y:S04]  /*28b80*/  LD.E.64 R6, desc[UR36][R18.64+0x88] ;  /* 0x0000882412067980 */ /* 0x000f28000c101b00 */
[----:B--2---:R1:W-:Y:S04]  /*28b90*/  ST.E desc[UR36][R18.64+0x230], R11 ;  /* 0x0002300b12007985 */ /* 0x0043e8000c101924 */
[----:B------:R-:W2:Y:S04]  /*28ba0*/  LD.E R24, desc[UR36][R2.64] ;  /* 0x0000002402187980 */ /* 0x000ea8000c101900 */
[----:B--2---:R-:W-:Y:S04]  /*28bb0*/  ST.E desc[UR36][R2.64], R24 ;  /* 0x0000001802007985 */ /* 0x004fe8000c101924 */
[----:B------:R-:W2:Y:S04]  /*28bc0*/  LD.E R27, desc[UR36][R14.64] ;  /* 0x000000240e1b7980 */ /* 0x000ea8000c101900 */
[----:B--2---:R2:W-:Y:S04]  /*28bd0*/  ST.E desc[UR36][R14.64], R27 ;  /* 0x0000001b0e007985 */ /* 0x0045e8000c101924 */
[----:B---3--:R-:W3:Y:S04]  /*28be0*/  LD.E R29, desc[UR36][R12.64] ;  /* 0x000000240c1d7980 */ /* 0x008ee8000c101900 */
[----:B---3--:R3:W-:Y:S04]  /*28bf0*/  ST.E desc[UR36][R12.64], R29 ;  /* 0x0000001d0c007985 */ /* 0x0087e8000c101924 */
[----:B----4-:R-:W4:Y:S04]  /*28c00*/  LD.E R25, desc[UR36][R18.64+0x240] ;  /* 0x0002402412197980 */ /* 0x010f28000c101900 */
[----:B------:R-:W4:Y:S04]  /*28c10*/  LD.E R31, desc[UR36][R18.64+0x244] ;  /* 0x00024424121f7980 */ /* 0x000f28000c101900 */
[----:B------:R-:W4:Y:S04]  /*28c20*/  LD.E R33, desc[UR36][R18.64+0x248] ;  /* 0x0002482412217980 */ /* 0x000f28000c101900 */
[----:B-1----:R-:W4:Y:S04]  /*28c30*/  LD.E R11, desc[UR36][R18.64+0x24c] ;  /* 0x00024c24120b7980 */ /* 0x002f28000c101900 */
[----:B------:R-:W4:Y:S04]  /*28c40*/  LD.E R35, desc[UR36][R18.64+0x250] ;  /* 0x0002502412237980 */ /* 0x000f28000c101900 */
[----:B------:R-:W4:Y:S04]  /*28c50*/  LD.E R37, desc[UR36][R18.64+0x254] ;  /* 0x0002542412257980 */ /* 0x000f28000c101900 */
[----:B------:R-:W4:Y:S04]  /*28c60*/  LD.E R39, desc[UR36][R18.64+0x258] ;  /* 0x0002582412277980 */ /* 0x000f28000c101900 */
[----:B------:R-:W4:Y:S04]  /*28c70*/  LD.E R41, desc[UR36][R18.64+0x25c] ;  /* 0x00025c2412297980 */ /* 0x000f28000c101900 */
[----:B--2---:R-:W2:Y:S04]  /*28c80*/  LD.E R27, desc[UR36][R18.64+0x260] ;  /* 0x00026024121b7980 */ /* 0x004ea8000c101900 */
[----:B------:R-:W2:Y:S04]  /*28c90*/  LD.E R43, desc[UR36][R18.64+0x264] ;  /* 0x00026424122b7980 */ /* 0x000ea8000c101900 */
        /* <DEDUP_REMOVED lines=114> */
[----:B----4-:R-:W-:Y:S04]  /*293c0*/  ST.E desc[UR36][R18.64+0x240], R25 ;  /* 0x0002401912007985 */ /* 0x010fe8000c101924 */
[----:B------:R-:W-:Y:S04]  /*293d0*/  ST.E desc[UR36][R18.64+0x244], R31 ;  /* 0x0002441f12007985 */ /* 0x000fe8000c101924 */
[----:B------:R-:W-:Y:S04]  /*293e0*/  ST.E desc[UR36][R18.64+0x248], R33 ;  /* 0x0002482112007985 */ /* 0x000fe8000c101924 */
[----:B------:R1:W-:Y:S04]  /*293f0*/  ST.E desc[UR36][R18.64+0x24c], R11 ;  /* 0x00024c0b12007985 */ /* 0x0003e8000c101924 */
[----:B------:R-:W-:Y:S04]  /*29400*/  ST.E desc[UR36][R18.64+0x250], R35 ;  /* 0x0002502312007985 */ /* 0x000fe8000c101924 */
[----:B------:R-:W-:Y:S04]  /*29410*/  ST.E desc[UR36][R18.64+0x254], R37 ;  /* 0x0002542512007985 */ /* 0x000fe8000c101924 */
[----:B------:R-:W-:Y:S04]  /*29420*/  ST.E desc[UR36][R18.64+0x258], R39 ;  /* 0x0002582712007985 */ /* 0x000fe8000c101924 */
[----:B------:R-:W-:Y:S04]  /*29430*/  ST.E desc[UR36][R18.64+0x25c], R41 ;  /* 0x00025c2912007985 */ /* 0x000fe8000c101924 */
[----:B--2---:R-:W-:Y:S04]  /*29440*/  ST.E desc[UR36][R18.64+0x260], R27 ;  /* 0x0002601b12007985 */ /* 0x004fe8000c101924 */
[----:B------:R-:W-:Y:S04]  /*29450*/  ST.E desc[UR36][R18.64+0x264], R43 ;  /* 0x0002642b12007985 */ /* 0x000fe8000c101924 */
[----:B---3--:R-:W-:Y:S04]  /*29460*/  ST.E desc[UR36][R18.64+0x268], R29 ;  /* 0x0002681d12007985 */ /* 0x008fe8000c101924 */
        /* <DEDUP_REMOVED lines=113> */
[----:B------:R-:W-:-:S03]  /*29b80*/  IMAD.MOV.U32 R106, RZ, RZ, R2 ;  /* 0x000000ffff6a7224 */ /* 0x000fc600078e0002 */
[----:B-1----:R-:W4:Y:S01]  /*29b90*/  LDL R11, [R1+0x68] ;  /* 0x00006800010b7983 */ /* 0x002f220000100800 */
[----:B--2---:R-:W-:Y:S02]  /*29ba0*/  IMAD.MOV.U32 R107, RZ, RZ, R3 ;  /* 0x000000ffff6b7224 */ /* 0x004fe400078e0003 */
[----:B------:R-:W-:Y:S01]  /*29bb0*/  IMAD.MOV.U32 R194, RZ, RZ, R106 ;  /* 0x000000ffffc27224 */ /* 0x000fe200078e006a */
[----:B------:R1:W-:Y:S01]  /*29bc0*/  STL [R1+0xa40], R2 ;  /* 0x000a400201007387 */ /* 0x0003e20000100800 */
[----:B---3--:R-:W-:-:S03]  /*29bd0*/  IMAD.MOV.U32 R195, RZ, RZ, R107 ;  /* 0x000000ffffc37224 */ /* 0x008fc600078e006b */
[----:B----4-:R-:W2:Y:S04]  /*29be0*/  LD.E R24, desc[UR36][R18.64+0x230] ;  /* 0x0002302412187980 */ /* 0x010ea8000c101900 */
[----:B0-----:R-:W2:Y:S04]  /*29bf0*/  LD.E R28, desc[UR36][R18.64+0x240] ;  /* 0x00024024121c7980 */ /* 0x001ea8000c101900 */
[----:B-1----:R-:W3:Y:S04]  /*29c00*/  LDL.LU.64 R2, [R1+0xa50] ;  /* 0x000a500001027983 */ /* 0x002ee80000300a00 */
        /* <DEDUP_REMOVED lines=127> */
[----:B------:R-:W-:-:S02]  /*2a400*/  ISETP.NE.U32.AND P0, PT, R11, RZ, PT ;  /* 0x000000ff0b00720c */ /* 0x000fc40003f05070 */
[----:B------:R-:W-:Y:S02]  /*2a410*/  R2UR UR7, R7 ;  /* 0x00000000070772ca */ /* 0x000fe400000e0000 */
[----:B------:R-:W-:Y:S02]  /*2a420*/  R2UR UR6, R6 ;  /* 0x00000000060672ca */ /* 0x000fe400000e0000 */
[----:B------:R-:W-:Y:S02]  /*2a430*/  F2FP.BF16.F32.PACK_AB R154, R153, R4 ;  /* 0x00000004999a723e */ /* 0x000fe400000010ff */
[----:B------:R-:W-:Y:S02]  /*2a440*/  F2FP.BF16.F32.PACK_AB R153, R155, R190 ;  /* 0x000000be9b99723e */ /* 0x000fe400000010ff */
[----:B---3--:R-:W-:Y:S02]  /*2a450*/  F2FP.BF16.F32.PACK_AB R152, R2, R3 ;  /* 0x000000030298723e */ /* 0x008fe400000010ff */
[----:B------:R-:W-:Y:S01]  /*2a460*/  F2FP.BF16.F32.PACK_AB R155, R192, R191 ;  /* 0x000000bfc09b723e */ /* 0x000fe200000010ff */
[----:B------:R-:W-:Y:S01]  /*2a470*/  VOTEU.ANY UP0, P0 ;  /* 0x00000000003f7886 */ /* 0x000fe20000000100 */
[----:B------:R-:W-:-:S02]  /*2a480*/  VIADD R2, R6, 0x80 ;  /* 0x0000008006027836 */ /* 0x000fc40000000000 */
[----:B------:R-:W-:Y:S01]  /*2a490*/  IMAD.MOV.U32 R3, RZ, RZ, R7 ;  /* 0x000000ffff037224 */ /* 0x000fe200078e0007 */
[----:B--2---:R-:W-:-:S06]  /*2a4a0*/  WARPGROUP.ARRIVE ;  /* 0x00000000000079c5 */ /* 0x004fcc0000000000 */
[----:B------:R-:W-:Y:S01]  /*2a4b0*/  HGMMA.64x256x16.F32.BF16 R24, R152, gdesc[UR4].tnspB, R24, UP0, gsb0 ;  /* 0x43e0000498187df0 */ /* 0x000fe2000b801818 */
[----:B------:R-:W-:Y:S02]  /*2a4c0*/  R2UR UR6, R2 ;  /* 0x00000000020672ca */ /* 0x000fe400000e0000 */
[----:B------:R-:W-:Y:S01]  /*2a4d0*/  R2UR UR7, R3 ;  /* 0x00000000030772ca */ /* 0x000fe200000e0000 */
[----:B------:R-:W-:Y:S02]  /*2a4e0*/  VIADD R2, R6, 0x100 ;  /* 0x0000010006027836 */ /* 0x000fe40000000000 */
[----:B------:R-:W-:Y:S01]  /*2a4f0*/  IMAD.MOV.U32 R3, RZ, RZ, R7 ;  /* 0x000000ffff037224 */ /* 0x000fe200078e0007 */
[----:B------:R-:W-:Y:S02]  /*2a500*/  WARPGROUP.DEPBAR.LE gsb0, 0x0 ;  /* 0x00008000000079c5 */ /* 0x000fe40000010000 */
[----:B------:R-:W-:Y:S01]  /*2a510*/  ST.E desc[UR36][R18.64+0x230], R24 ;  /* 0x0002301812007985 */ /* 0x000fe2000c101924 */
[----:B------:R-:W-:-:S02]  /*2a520*/  F2FP.BF16.F32.PACK_AB R152, R181, R180 ;  /* 0x000000b4b598723e */ /* 0x000fc400000010ff */
[----:B------:R-:W-:Y:S01]  /*2a530*/  F2FP.BF16.F32.PACK_AB R154, R179, R178 ;  /* 0x000000b2b39a723e */ /* 0x000fe200000010ff */
[----:B------:R-:W-:Y:S01]  /*2a540*/  ST.E desc[UR36][R194.64], R25 ;  /* 0x00000019c2007985 */ /* 0x000fe2000c101924 */
[----:B------:R-:W-:Y:S02]  /*2a550*/  F2FP.BF16.F32.PACK_AB R153, R187, R184 ;  /* 0x000000b8bb99723e */ /* 0x000fe400000010ff */
[----:B------:R-:W-:Y:S01]  /*2a560*/  F2FP.BF16.F32.PACK_AB R155, R189, R186 ;  /* 0x000000babd9b723e */ /* 0x000fe200000010ff */
        /* <DEDUP_REMOVED lines=128> */
[----:B------:R-:W-:Y:S01]  /*2ad70*/  R2UR UR6, R2 ;  /* 0x00000000020672ca */ /* 0x000fe200000e0000 */
[----:B------:R-:W-:Y:S01]  /*2ad80*/  STL [R1+0x68], R0 ;  /* 0x0000680001007387 */ /* 0x000fe20000100800 */
        /* <DEDUP_REMOVED lines=281> */
[----:B------:R-:W-:Y:S01]  /*2bf20*/  VIADD R6, R6, 0x280 ;  /* 0x0000028006067836 */ /* 0x000fe20000000000 */
[----:B------:R-:W-:Y:S02]  /*2bf30*/  WARPGROUP.DEPBAR.LE gsb0, 0x0 ;  /* 0x00008000000079c5 */ /* 0x000fe40000010000 */
[----:B------:R-:W-:Y:S01]  /*2bf40*/  ST.E desc[UR36][R18.64+0x230], R24 ;  /* 0x0002301812007985 */ /* 0x000fe2000c101924 */
[----:B------:R-:W-:Y:S02]  /*2bf50*/  F2FP.BF16.F32.PACK_AB R152, R161, R158 ;  /* 0x0000009ea198723e */ /* 0x000fe400000010ff */
[----:B------:R-:W-:Y:S01]  /*2bf60*/  F2FP.BF16.F32.PACK_AB R154, R160, R159 ;  /* 0x0000009fa09a723e */ /* 0x000fe200000010ff */
[----:B------:R-:W-:Y:S01]  /*2bf70*/  ST.E desc[UR36][R194.64], R25 ;  /* 0x00000019c2007985 */ /* 0x000fe2000c101924 */
[----:B------:R-:W-:-:S02]  /*2bf80*/  F2FP.BF16.F32.PACK_AB R153, R172, R173 ;  /* 0x000000adac99723e */ /* 0x000fc400000010ff */
        /* <DEDUP_REMOVED lines=267> */
[----:B------:R-:W-:Y:S02]  /*2d040*/  STL [R1+0x68], R0 ;  /* 0x0000680001007387 */ /* 0x000fe40000100800 */
        /* <DEDUP_REMOVED lines=129> */
[----:B------:R-:W-:Y:S04]  /*2d860*/  STL [R1+0x68], R0 ;  /* 0x0000680001007387 */ /* 0x000fe80000100800 */
[----:B------:R-:W2:Y:S04]  /*2d870*/  LD.E R3, desc[UR36][R18.64+0x230] ;  /* 0x0002302412037980 */ /* 0x000ea8000c101900 */
[----:B--2---:R0:W-:Y:S04]  /*2d880*/  ST.E desc[UR36][R18.64+0x230], R3 ;  /* 0x0002300312007985 */ /* 0x0041e8000c101924 */
[----:B------:R-:W2:Y:S04]  /*2d890*/  LD.E R2, desc[UR36][R194.64] ;  /* 0x00000024c2027980 */ /* 0x000ea8000c101900 */
[----:B--2---:R-:W-:Y:S04]  /*2d8a0*/  ST.E desc[UR36][R194.64], R2 ;  /* 0x00000002c2007985 */ /* 0x004fe8000c101924 */
[----:B------:R-:W2:Y:S04]  /*2d8b0*/  LD.E R4, desc[UR36][R14.64] ;  /* 0x000000240e047980 */ /* 0x000ea8000c101900 */
[----:B--2---:R1:W-:Y:S04]  /*2d8c0*/  ST.E desc[UR36][R14.64], R4 ;  /* 0x000000040e007985 */ /* 0x0043e8000c101924 */
[----:B------:R-:W2:Y:S04]  /*2d8d0*/  LD.E R5, desc[UR36][R12.64] ;  /* 0x000000240c057980 */ /* 0x000ea8000c101900 */
[----:B--2---:R2:W-:Y:S04]  /*2d8e0*/  ST.E desc[UR36][R12.64], R5 ;  /* 0x000000050c007985 */ /* 0x0045e8000c101924 */
[----:B------:R-:W3:Y:S04]  /*2d8f0*/  LD.E R7, desc[UR36][R18.64+0x240] ;  /* 0x0002402412077980 */ /* 0x000ee8000c101900 */
[----:B------:R-:W4:Y:S04]  /*2d900*/  LD.E R11, desc[UR36][R18.64+0x244] ;  /* 0x00024424120b7980 */ /* 0x000f28000c101900 */
[----:B------:R-:W4:Y:S04]  /*2d910*/  LD.E R17, desc[UR36][R18.64+0x248] ;  /* 0x0002482412117980 */ /* 0x000f28000c101900 */
[----:B------:R-:W4:Y:S04]  /*2d920*/  LD.E R21, desc[UR36][R18.64+0x24c] ;  /* 0x00024c2412157980 */ /* 0x000f28000c101900 */
[----:B0-----:R-:W4:Y:S04]  /*2d930*/  LD.E R3, desc[UR36][R18.64+0x250] ;  /* 0x0002502412037980 */ /* 0x001f28000c101900 */
[----:B------:R-:W4:Y:S04]  /*2d940*/  LD.E R23, desc[UR36][R18.64+0x254] ;  /* 0x0002542412177980 */ /* 0x000f28000c101900 */
[----:B------:R-:W4:Y:S04]  /*2d950*/  LD.E R25, desc[UR36][R18.64+0x258] ;  /* 0x0002582412197980 */ /* 0x000f28000c101900 */
[----:B------:R-:W4:Y:S04]  /*2d960*/  LD.E R27, desc[UR36][R18.64+0x25c] ;  /* 0x00025c24121b7980 */ /* 0x000f28000c101900 */
[----:B-1----:R-:W4:Y:S04]  /*2d970*/  LD.E R15, desc[UR36][R18.64+0x260] ;  /* 0x00026024120f7980 */ /* 0x002f28000c101900 */
        /* <DEDUP_REMOVED lines=115> */
[----:B---3--:R-:W-:Y:S04]  /*2e0b0*/  ST.E desc[UR36][R18.64+0x240], R7 ;  /* 0x0002400712007985 */ /* 0x008fe8000c101924 */
[----:B----4-:R-:W-:Y:S04]  /*2e0c0*/  ST.E desc[UR36][R18.64+0x244], R11 ;  /* 0x0002440b12007985 */ /* 0x010fe8000c101924 */
        /* <DEDUP_REMOVED lines=122> */
[----:B0-----:R-:W2:Y:S04]  /*2e870*/  LDL.64 R14, [R1+0x190] ;  /* 0x00019000010e7983 */ /* 0x001ea80000100a00 */
[----:B-1----:R3:W5:Y:S04]  /*2e880*/  LD.E R0, desc[UR36][R8.64] ;  /* 0x0000002408007980 */ /* 0x002768000c101900 */
[----:B--2---:R-:W2:Y:S01]  /*2e890*/  LD.E R2, desc[UR36][R14.64] ;  /* 0x000000240e027980 */ /* 0x004ea2000c101900 */
[----:B------:R-:W-:Y:S01]  /*2e8a0*/  BSSY B0, `(.L_x_11315) ;  /* 0x0000005000007945 */ /* 0x000fe20003800000 */
[----:B--2---:R-:W-:-:S04]  /*2e8b0*/  LOP3.LUT R2, R2, 0x1, RZ, 0xfc, !PT ;  /* 0x0000000102027812 */ /* 0x004fc800078efcff */
[----:B------:R-:W-:-:S13]  /*2e8c0*/  ISETP.NE.AND P0, PT, R2, 0x3, PT ;  /* 0x000000030200780c */ /* 0x000fda0003f05270 */
[----:B---3--:R-:W-:Y:S05]  /*2e8d0*/  @!P0 BRA `(.L_x_11316) ;  /* 0x0000000000048947 */ /* 0x008fea0003800000 */
[----:B------:R-:W-:Y:S01]  /*2e8e0*/  BPT.TRAP 0x1 ;  /* 0x000000040000795c */ /* 0x000fe20000300000 */
.L_x_11316:
[----:B------:R-:W-:Y:S05]  /*2e8f0*/  BSYNC B0 ;  /* 0x0000000000007941 */ /* 0x000fea0003800000 */
.L_x_11315:
[----:B------:R-:W2:Y:S04]  /*2e900*/  LD.E.64 R2, desc[UR36][R14.64+0x20] ;  /* 0x000020240e027980 */ /* 0x000ea8000c101b00 */
[----:B------:R-:W3:Y:S01]  /*2e910*/  LD.E R4, desc[UR36][R14.64+0xc] ;  /* 0x00000c240e047980 */ /* 0x000ee2000c101900 */
[C---:B------:R-:W-:Y:S01]  /*2e920*/  ISETP.GT.AND P0, PT, R10.reuse, UR40, PT ;  /* 0x000000280a007c0c */ /* 0x040fe2000bf04270 */
[----:B------:R-:W-:Y:S01]  /*2e930*/  VIADD R10, R10, 0xffffffff ;  /* 0xffffffff0a0a7836 */ /* 0x000fe20000000000 */
[----:B--2---:R-:W-:-:S05]  /*2e940*/  MOV R3, R2 ;  /* 0x0000000200037202 */ /* 0x004fca0000000f00 */
[----:B-----5:R-:W-:-:S05]  /*2e950*/  IMAD R3, R0, 0x8, R3 ;  /* 0x0000000800037824 */ /* 0x020fca00078e0203 */
[----:B---3--:R-:W-:-:S04]  /*2e960*/  PRMT R3, R4, 0x654, R3 ;  /* 0x0000065404037816 */ /* 0x008fc80000000003 */
[----:B------:R2:W-:Y:S01]  /*2e970*/  SYNCS.ARRIVE.TRANS64.RED.A1T0 RZ, [R3+URZ], RZ ;  /* 0x000000ff03ff79a7 */ /* 0x0005e2000810043f */
[----:B------:R-:W-:Y:S05]  /*2e980*/  @P0 BRA `(.L_x_11317) ;  /* 0xffffff5000cc0947 */ /* 0x000fea000383ffff */
.L_x_11288:
[----:B------:R-:W-:Y:S05]  /*2e990*/  WARPSYNC.ALL ;  /* 0x0000000000007948 */ /* 0x000fea0003800000 */
[----:B------:R-:W3:Y:S04]  /*2e9a0*/  LDL R5, [R1+0x210] ;  /* 0x0002100001057983 */ /* 0x000ee80000100800 */
[----:B------:R-:W4:Y:S04]  /*2e9b0*/  LDL R6, [R1+0x214] ;  /* 0x0002140001067983 */ /* 0x000f280000100800 */
[----:B------:R-:W5:Y:S04]  /*2e9c0*/  LDL R68, [R1+0x1f0] ;  /* 0x0001f00001447983 */ /* 0x000f680000100800 */
        /* <DEDUP_REMOVED lines=62> */
[----:B---3--:R-:W0:Y:S02]  /*2edb0*/  SHFL.BFLY PT, R0, R5, 0x2, 0x1f ;  /* 0x0c401f0005007f89 */ /* 0x008e2400000e0000 */
[----:B0-----:R-:W-:-:S05]  /*2edc0*/  FADD.FTZ R0, R5, R0 ;  /* 0x0000000005007221 */ /* 0x001fca0000010000 */
[----:B-12---:R-:W0:Y:S02]  /*2edd0*/  SHFL.BFLY PT, R3, R0, 0x1, 0x1f ;  /* 0x0c201f0000037f89 */ /* 0x006e2400000e0000 */
[----:B0-----:R-:W-:Y:S01]  /*2ede0*/  FADD.FTZ R2, R0, R3 ;  /* 0x0000000300027221 */ /* 0x001fe20000010000 */
[----:B-----5:R-:W-:Y:S01]  /*2edf0*/  VIADD R68, R68, 0x1 ;  /* 0x0000000144447836 */ /* 0x020fe20000000000 */
[----:B------:R-:W2:Y:S04]  /*2ee00*/  LDL R0, [R1+0x1fc] ;  /* 0x0001fc0001007983 */ /* 0x000ea80000100800 */
[----:B------:R-:W-:Y:S04]  /*2ee10*/  STL [R1+0x210], R2 ;  /* 0x0002100201007387 */ /* 0x000fe80000100800 */
[----:B------:R-:W3:Y:S04]  /*2ee20*/  LDL R87, [R1+0x210] ;  /* 0x0002100001577983 */ /* 0x000ee80000100800 */
[----:B----4-:R-:W0:Y:S02]  /*2ee30*/  SHFL.BFLY PT, R3, R6, 0x2, 0x1f ;  /* 0x0c401f0006037f89 */ /* 0x010e2400000e0000 */
[----:B0-----:R-:W-:Y:S01]  /*2ee40*/  FADD.FTZ R3, R3, R6 ;  /* 0x0000000603037221 */ /* 0x001fe20000010000 */
[----:B------:R-:W-:Y:S01]  /*2ee50*/  ISETP.NE.AND P2, PT, R68, 0x2, PT ;  /* 0x000000024400780c */ /* 0x000fe20003f45270 */
[----:B------:R-:W4:Y:S04]  /*2ee60*/  LDL.64 R6, [R1+0x428] ;  /* 0x0004280001067983 */ /* 0x000f280000100a00 */
[----:B------:R-:W0:Y:S08]  /*2ee70*/  SHFL.BFLY PT, R4, R3, 0x1, 0x1f ;  /* 0x0c201f0003047f89 */ /* 0x000e3000000e0000 */
[----:B------:R-:W5:Y:S01]  /*2ee80*/  @!P2 LDL R66, [R1+0x1f4] ;  /* 0x0001f4000142a983 */ /* 0x000f620000100800 */
[----:B0-----:R-:W-:-:S03]  /*2ee90*/  FADD.FTZ R78, R3, R4 ;  /* 0x00000004034e7221 */ /* 0x001fc60000010000 */
[----:B------:R-:W4:Y:S02]  /*2eea0*/  LDL.64 R4, [R1+0x3f8] ;  /* 0x0003f80001047983 */ /* 0x000f240000100a00 */
[----:B------:R-:W-:Y:S02]  /*2eeb0*/  FSETP.NE.FTZ.AND P1, PT, R78, RZ, PT ;  /* 0x000000ff4e00720b */ /* 0x000fe40003f35000 */
[----:B------:R-:W4:Y:S11]  /*2eec0*/  LDL.64 R2, [R1+0x418] ;  /* 0x0004180001027983 */ /* 0x000f360000100a00 */
[----:B------:R-:W4:Y:S04]  /*2eed0*/  @P1 LDL R83, [R1+0x220] ;  /* 0x0002200001531983 */ /* 0x000f280000100800 */
[----:B------:R-:W4:Y:S01]  /*2eee0*/  @P1 LDL R85, [R1+0x204] ;  /* 0x0002040001551983 */ /* 0x000f220000100800 */
[----:B------:R-:W-:-:S02]  /*2eef0*/  IMAD.MOV.U32 R80, RZ, RZ, -0x800000 ;  /* 0xff800000ff507424 */ /* 0x000fc400078e00ff */
[----:B------:R-:W-:Y:S01]  /*2ef00*/  IMAD.MOV.U32 R79, RZ, RZ, RZ ;  /* 0x000000ffff4f7224 */ /* 0x000fe200078e00ff */
[----:B------:R0:W-:Y:S08]  /*2ef10*/  BAR.ARV R224, 0x100 ;  /* 0x000400e00000751d */ /* 0x0001f00000002000 */
[----:B------:R-:W-:Y:S06]  /*2ef20*/  BAR.ARV 0x8, 0x180 ;  /* 0x0206000000007b1d */ /* 0x000fec0000002000 */
[----:B---3--:R-:W-:-:S13]  /*2ef30*/  FSETP.NE.FTZ.AND P0, PT, R87, RZ, PT ;  /* 0x000000ff5700720b */ /* 0x008fda0003f15000 */
[----:B------:R-:W3:Y:S04]  /*2ef40*/  @P0 LDL R69, [R1+0x220] ;  /* 0x0002200001450983 */ /* 0x000ee80000100800 */
[----:B------:R-:W4:Y:S01]  /*2ef50*/  @P0 LDL R82, [R1+0x200] ;  /* 0x0002000001520983 */ /* 0x000f220000100800 */
[----:B------:R-:W1:Y:S02]  /*2ef60*/  @P0 MUFU.LG2 R81, R87 ;  /* 0x0000005700510308 */ /* 0x000e640000000c00 */
[----:B-1----:R-:W-:-:S06]  /*2ef70*/  @P0 FMUL.FTZ R84, R81, 0.69314718246459960938 ;  /* 0x3f31721851540820 */ /* 0x002fcc0000410000 */
[----:B------:R-:W1:Y:S08]  /*2ef80*/  @P1 MUFU.LG2 R86, R78 ;  /* 0x0000004e00561308 */ /* 0x000e700000000c00 */
[----:B------:R-:W0:Y:S01]  /*2ef90*/  @P0 MUFU.RCP R79, R87 ;  /* 0x00000057004f0308 */ /* 0x000e220000001000 */
[----:B-----5:R-:W-:Y:S01]  /*2efa0*/  @!P2 LOP3.LUT R66, R66, 0x1, RZ, 0x3c, !PT ;  /* 0x000000014242a812 */ /* 0x020fe200078e3cff */
[----:B--2---:R-:W-:-:S02]  /*2efb0*/  VIADD R0, R0, 0x1 ;  /* 0x0000000100007836 */ /* 0x004fc40000000000 */
[----:B-1----:R-:W-:Y:S01]  /*2efc0*/  @P1 FMUL.FTZ R81, R86, 0.69314718246459960938 ;  /* 0x3f31721856511820 */ /* 0x002fe20000410000 */
[----:B------:R-:W-:Y:S01]  /*2efd0*/  STL [R1+0x214], R78 ;  /* 0x0002144e01007387 */ /* 0x000fe20000100800 */
        /* <DEDUP_REMOVED lines=98> */
[----:B------:R-:W-:Y:S04]  /*2f600*/  STL [R1+0x1fc], R0 ;  /* 0x0001fc0001007387 */ /* 0x000fe80000100800 */
[----:B------:R-:W-:Y:S01]  /*2f610*/  @!P2 STL [R1+0x1f0], RZ ;  /* 0x0001f0ff0100a387 */ /* 0x000fe20000100800 */
[----:B---3--:R-:W-:-:S04]  /*2f620*/  @P0 FMUL.FTZ R69, R69, 0.69314718246459960938 ;  /* 0x3f31721845450820 */ /* 0x008fc80000410000 */
[----:B----4-:R-:W-:Y:S01]  /*2f630*/  @P0 FFMA.FTZ R80, R69, R82, R84 ;  /* 0x0000005245500223 */ /* 0x010fe20000010054 */
[----:B------:R-:W-:-:S06]  /*2f640*/  IMAD.MOV.U32 R69, RZ, RZ, RZ ;  /* 0x000000ffff457224 */ /* 0x000fcc00078e00ff */
[----:B------:R-:W0:Y:S01]  /*2f650*/  @P1 MUFU.RCP R69, R78 ;  /* 0x0000004e00451308 */ /* 0x000e220000001000 */
[----:B------:R-:W-:Y:S01]  /*2f660*/  @P1 FMUL.FTZ R84, R83, 0.69314718246459960938 ;  /* 0x3f31721853541820 */ /* 0x000fe20000410000 */
[----:B------:R-:W-:-:S03]  /*2f670*/  IMAD.MOV.U32 R82, RZ, RZ, -0x800000 ;  /* 0xff800000ff527424 */ /* 0x000fc600078e00ff */
[----:B------:R-:W-:Y:S01]  /*2f680*/  @P1 FFMA.FTZ R82, R84, R85, R81 ;  /* 0x0000005554521223 */ /* 0x000fe20000010051 */
[----:B------:R-:W-:Y:S01]  /*2f690*/  STL [R1+0x210], R80 ;  /* 0x0002105001007387 */ /* 0x000fe20000100800 */
[-C--:B0-----:R-:W-:Y:S01]  /*2f6a0*/  FMUL.FTZ R13, R13, R69.reuse ;  /* 0x000000450d0d7220 */ /* 0x081fe20000410000 */
        /* <DEDUP_REMOVED lines=64> */
[----:B0-----:R-:W-:Y:S01]  /*2fab0*/  VIADD R12, R67, 0x1 ;  /* 0x00000001430c7836 */ /* 0x001fe20000000000 */
        /* <DEDUP_REMOVED lines=32> */
[----:B------:R0:W-:Y:S01]  /*2fcc0*/  STL [R1+0x1f8], R12 ;  /* 0x0001f80c01007387 */ /* 0x0001e20000100800 */
[----:B------:R-:W-:-:S13]  /*2fcd0*/  PLOP3.LUT P0, PT, PT, PT, PT, 0x8, 0x0 ;  /* 0x000000000000781c */ /* 0x000fda0003f0e170 */
.L_x_11222:
[----:B------:R-:W-:Y:S05]  /*2fce0*/  @P0 BRA `(.L_x_11318) ;  /* 0x0000002400440947 */ /* 0x000fea0003800000 */
[----:B------:R-:W1:Y:S01]  /*2fcf0*/  S2R R0, SR_TID.X ;  /* 0x0000000000007919 */ /* 0x000e620000002100 */
[----:B------:R-:W3:Y:S01]  /*2fd00*/  S2UR UR5, SR_CgaCtaId ;  /* 0x00000000000579c3 */ /* 0x000ee20000008800 */
[----:B------:R-:W-:Y:S01]  /*2fd10*/  UMOV UR4, 0x400 ;  /* 0x0000040000047882 */ /* 0x000fe20000000000 */
[----:B------:R-:W-:Y:S01]  /*2fd20*/  ULDC UR6, c[0x0][0xb88] ;  /* 0x0002e20000067ab9 */ /* 0x000fe20000000800 */
[----:B0-2---:R-:W0:Y:S05]  /*2fd30*/  S2R R6, SR_CTAID.X ;  /* 0x0000000000067919 */ /* 0x005e2a0000002500 */
[----:B------:R-:W2:Y:S08]  /*2fd40*/  LDC R23, c[0x0][0xce8] ;  /* 0x00033a00ff177b82 */ /* 0x000eb00000000800 */
[----:B------:R-:W-:Y:S01]  /*2fd50*/  BAR.SYNC.DEFER_BLOCKING 0x1, 0x100 ;  /* 0x0044000000007b1d */ /* 0x000fe20000010000 */
[----:B------:R-:W-:-:S05]  /*2fd60*/  USHF.R.S32.HI UR10, URZ, 0x1f, UR58 ;  /* 0x0000001f3f0a7899 */ /* 0x000fca000801143a */
[----:B------:R-:W-:Y:S01]  /*2fd70*/  ULDC.64 UR8, c[0x0][0xcd0] ;  /* 0x0003340000087ab9 */ /* 0x000fe20000000a00 */
[----:B---3--:R-:W-:-:S04]  /*2fd80*/  ULEA UR4, UR5, UR4, 0x18 ;  /* 0x0000000405047291 */ /* 0x008fc8000f8ec03f */
[----:B------:R-:W-:Y:S01]  /*2fd90*/  UIADD3 UR4, UR4, 0x32420, URZ ;  /* 0x0003242004047890 */ /* 0x000fe2000fffe03f */
[----:B-1----:R-:W-:-:S03]  /*2fda0*/  VIADD R3, R0, 0xffffff80 ;  /* 0xffffff8000037836 */ /* 0x002fc60000000000 */
[----:B------:R-:W-:Y:S01]  /*2fdb0*/  UPRMT UR4, URZ, 0x654, UR4 ;  /* 0x000006543f047896 */ /* 0x000fe20008000004 */
[----:B--2---:R-:W-:Y:S01]  /*2fdc0*/  IMAD R18, R23, UR6, RZ ;  /* 0x0000000617127c24 */ /* 0x004fe2000f8e02ff */
[----:B------:R-:W-:-:S04]  /*2fdd0*/  SHF.R.S32.HI R2, RZ, 0x1f, R3 ;  /* 0x0000001fff027819 */ /* 0x000fc80000011403 */
[----:B------:R-:W-:-:S03]  /*2fde0*/  LEA.HI R0, R2, R3, RZ, 0x7 ;  /* 0x0000000302007211 */ /* 0x000fc600078f38ff */
[----:B------:R-:W-:Y:S01]  /*2fdf0*/  SYNCS.ARRIVE.TRANS64.RED.A1T0 RZ, [UR4], RZ ;  /* 0x000000ffffff79a7 */ /* 0x000fe20008100404 */
[----:B------:R-:W-:-:S05]  /*2fe00*/  LOP3.LUT R4, R0, 0xffffff80, RZ, 0xc0, !PT ;  /* 0xffffff8000047812 */ /* 0x000fca00078ec0ff */
[----:B------:R-:W-:-:S05]  /*2fe10*/  IMAD.IADD R12, R3, 0x1, -R4 ;  /* 0x00000001030c7824 */ /* 0x000fca00078e0a04 */
[----:B------:R-:W-:Y:S02]  /*2fe20*/  SHF.R.S32.HI R7, RZ, 0x1f, R12 ;  /* 0x0000001fff077819 */ /* 0x000fe4000001140c */
[----:B------:R-:W-:Y:S02]  /*2fe30*/  LOP3.LUT P0, RZ, R12, 0x3, RZ, 0xc0, !PT ;  /* 0x000000030cff7812 */ /* 0x000fe4000780c0ff */
[CC--:B------:R-:W-:Y:S02]  /*2fe40*/  LEA.HI R13, R7.reuse, R12.reuse, RZ, 0x2 ;  /* 0x0000000c070d7211 */ /* 0x0c0fe400078f10ff */
[----:B------:R-:W-:Y:S02]  /*2fe50*/  LEA.HI R7, R7, R12, RZ, 0x5 ;  /* 0x0000000c07077211 */ /* 0x000fe400078f28ff */
[--C-:B------:R-:W-:Y:S02]  /*2fe60*/  SHF.R.S32.HI R4, RZ, 0x2, R13.reuse ;  /* 0x00000002ff047819 */ /* 0x100fe4000001140d */
[----:B------:R-:W-:-:S02]  /*2fe70*/  SHF.R.S32.HI R5, RZ, 0x1f, R13 ;  /* 0x0000001fff057819 */ /* 0x000fc4000001140d */
[----:B------:R-:W-:Y:S02]  /*2fe80*/  SHF.R.S32.HI R7, RZ, 0x5, R7 ;  /* 0x00000005ff077819 */ /* 0x000fe40000011407 */
[----:B------:R-:W-:Y:S02]  /*2fe90*/  LEA.HI R8, R5, R4, RZ, 0x3 ;  /* 0x0000000405087211 */ /* 0x000fe400078f18ff */
[----:B------:R-:W-:Y:S02]  /*2fea0*/  SHF.R.S32.HI R5, RZ, 0x7, R0 ;  /* 0x00000007ff057819 */ /* 0x000fe40000011400 */
[----:B------:R-:W-:Y:S02]  /*2feb0*/  LOP3.LUT R9, R8, 0xfffffff8, RZ, 0xc0, !PT ;  /* 0xfffffff808097812 */ /* 0x000fe400078ec0ff */
[----:B------:R-:W-:-:S03]  /*2fec0*/  LEA.HI R0, R0, R5, RZ, 0x1 ;  /* 0x0000000500007211 */ /* 0x000fc600078f08ff */
[----:B------:R-:W-:Y:S01]  /*2fed0*/  IMAD.IADD R4, R4, 0x1, -R9 ;  /* 0x0000000104047824 */ /* 0x000fe200078e0a09 */
[----:B------:R-:W-:-:S05]  /*2fee0*/  LOP3.LUT R0, R0, 0x3fffffe, RZ, 0xc0, !PT ;  /* 0x03fffffe00007812 */ /* 0x000fca00078ec0ff */
[----:B------:R-:W-:Y:S02]  /*2fef0*/  IMAD.IADD R0, R5, 0x1, -R0 ;  /* 0x0000000105007824 */ /* 0x000fe400078e0a00 */
[----:B------:R-:W-:-:S04]  /*2ff00*/  IMAD R5, R7, 0x10, R4 ;  /* 0x0000001007057824 */ /* 0x000fc800078e0204 */
[----:B------:R-:W-:-:S04]  /*2ff10*/  IMAD R5, R0, 0x40, R5 ;  /* 0x0000004000057824 */ /* 0x000fc800078e0205 */
[----:B0-----:R-:W-:-:S05]  /*2ff20*/  IMAD R9, R6, 0x80, R5 ;  /* 0x0000008006097824 */ /* 0x001fca00078e0205 */
[----:B------:R-:W-:-:S13]  /*2ff30*/  ISETP.GE.OR P1, PT, R9, R18, P0 ;  /* 0x000000120900720c */ /* 0x000fda0000726670 */
[----:B------:R-:W2:Y:S01]  /*2ff40*/  @!P1 LDL R11, [R1+0x210] ;  /* 0x00021000010b9983 */ /* 0x000ea20000100800 */
[----:B------:R-:W-:Y:S01]  /*2ff50*/  ISETP.NE.AND P2, PT, R23, 0x1, PT ;  /* 0x000000011700780c */ /* 0x000fe20003f45270 */
[----:B------:R-:W-:Y:S01]  /*2ff60*/  UIMAD UR6, UR10, UR8, URZ ;  /* 0x000000080a0672a4 */ /* 0x000fe2000f8e023f */
[----:B------:R-:W-:Y:S01]  /*2ff70*/  LEA.HI R0, R2, R3, RZ, 0x2 ;  /* 0x0000000302007211 */ /* 0x000fe200078f10ff */
[----:B------:R-:W-:Y:S01]  /*2ff80*/  UIMAD.WIDE.U32 UR4, UR58, UR8, URZ ;  /* 0x000000083a0472a5 */ /* 0x000fe2000f8e003f */
[----:B------:R-:W-:Y:S01]  /*2ff90*/  VIADD R21, R9, 0x8 ;  /* 0x0000000809157836 */ /* 0x000fe20000000000 */
[----:B------:R-:W-:Y:S01]  /*2ffa0*/  UIMAD UR6, UR58, UR9, UR6 ;  /* 0x000000093a0672a4 */ /* 0x000fe2000f8e0206 */
[----:B------:R-:W-:Y:S01]  /*2ffb0*/  LOP3.LUT R0, R0, 0xfffffffc, RZ, 0xc0, !PT ;  /* 0xfffffffc00007812 */ /* 0x000fe200078ec0ff */
[----:B------:R-:W-:Y:S01]  /*2ffc0*/  USHF.R.S32.HI UR12, URZ, 0x1f, UR61 ;  /* 0x0000001f3f0c7899 */ /* 0x000fe2000801143d */
[----:B------:R-:W-:Y:S01]  /*2ffd0*/  ULDC.64 UR8, c[0x0][0xcd8] ;  /* 0x0003360000087ab9 */ /* 0x000fe20000000a00 */
[----:B------:R-:W-:-:S02]  /*2ffe0*/  UIADD3 UR5, UR5, UR6, URZ ;  /* 0x0000000605057290 */ /* 0x000fc4000fffe03f */
[----:B------:R-:W-:Y:S01]  /*2fff0*/  IMAD.IADD R0, R3, 0x1, -R0 ;  /* 0x0000000103007824 */ /* 0x000fe200078e0a00 */
[----:B------:R-:W-:Y:S01]  /*30000*/  UIMAD UR6, UR12, UR8, URZ ;  /* 0x000000080c0672a4 */ /* 0x000fe2000f8e023f */
[----:B------:R-:W0:Y:S01]  /*30010*/  @P2 LDC R3, c[0x0][0xcec] ;  /* 0x00033b00ff032b82 */ /* 0x000e220000000800 */
[----:B------:R-:W-:Y:S01]  /*30020*/  USHF.R.S32.HI UR11, URZ, 0x1f, UR59 ;  /* 0x0000001f3f0b7899 */ /* 0x000fe2000801143b */
[----:B------:R-:W-:Y:S01]  /*30030*/  ISETP.GE.OR P0, PT, R21, R18, P0 ;  /* 0x000000121500720c */ /* 0x000fe20000706670 */
[----:B------:R-:W-:Y:S01]  /*30040*/  UIMAD UR6, UR61, UR9, UR6 ;  /* 0x000000093d0672a4 */ /* 0x000fe2000f8e0206 */
[----:B------:R-:W-:Y:S01]  /*30050*/  LEA.HI R2, R0, R0, RZ, 0x1 ;  /* 0x0000000000027211 */ /* 0x000fe200078f08ff */
[----:B------:R-:W-:-:S03]  /*30060*/  UIMAD.WIDE.U32 UR4, UR61, UR8, UR4 ;  /* 0x000000083d0472a5 */ /* 0x000fc6000f8e0004 */
[----:B------:R-:W1:Y:S01]  /*30070*/  @P2 LDC R4, c[0x0][0xcf0] ;  /* 0x00033c00ff042b82 */ /* 0x000e620000000800 */
[----:B------:R-:W-:Y:S01]  /*30080*/  LOP3.LUT R7, R2, 0x1ffffffe, RZ, 0xc0, !PT ;  /* 0x1ffffffe02077812 */ /* 0x000fe200078ec0ff */
[----:B------:R-:W-:Y:S01]  /*30090*/  ULDC.64 UR8, c[0x0][0xce0] ;  /* 0x0003380000087ab9 */ /* 0x000fe20000000a00 */
[----:B------:R-:W-:Y:S02]  /*300a0*/  UIADD3 UR5, UR5, UR6, URZ ;  /* 0x0000000605057290 */ /* 0x000fe4000fffe03f */
[----:B------:R-:W-:Y:S01]  /*300b0*/  UIMAD UR7, UR11, UR8, URZ ;  /* 0x000000080b0772a4 */ /* 0x000fe2000f8e023f */
[----:B------:R-:W-:Y:S01]  /*300c0*/  IMAD.IADD R0, R0, 0x1, -R7 ;  /* 0x0000000100007824 */ /* 0x000fe200078e0a07 */
[----:B------:R-:W-:Y:S02]  /*300d0*/  UIMAD.WIDE.U32 UR4, UR59, UR8, UR4 ;  /* 0x000000083b0472a5 */ /* 0x000fe4000f8e0004 */
[----:B------:R-:W-:Y:S01]  /*300e0*/  UIMAD UR7, UR59, UR9, UR7 ;  /* 0x000000093b0772a4 */ /* 0x000fe2000f8e0207 */
[----:B------:R-:W-:-:S02]  /*300f0*/  IMAD R0, R0, 0x8, R5 ;  /* 0x0000000800007824 */ /* 0x000fc400078e0205 */
[----:B------:R-:W-:Y:S02]  /*30100*/  ULDC.64 UR8, c[0x0][0xc38] ;  /* 0x00030e0000087ab9 */ /* 0x000fe40000000a00 */
[----:B------:R-:W-:-:S04]  /*30110*/  IMAD R6, R6, 0x80, R0 ;  /* 0x0000008006067824 */ /* 0x000fc800078e0200 */
[----:B0-----:R-:W-:-:S04]  /*30120*/  @P2 IMAD.HI.U32 R3, R6, R3, RZ ;  /* 0x0000000306032227 */ /* 0x001fc800078e00ff */
[----:B------:R-:W-:Y:S01]  /*30130*/  IMAD.MOV.U32 R0, RZ, RZ, R6 ;  /* 0x000000ffff007224 */ /* 0x000fe200078e0006 */
[----:B-1----:R-:W-:Y:S01]  /*30140*/  @P2 SHF.R.U32.HI R0, RZ, R4, R3 ;  /* 0x00000004ff002219 */ /* 0x002fe20000011603 */
[----:B------:R-:W-:-:S03]  /*30150*/  IMAD.U32 R4, RZ, RZ, UR7 ;  /* 0x00000007ff047e24 */ /* 0x000fc6000f8e00ff */
[--C-:B------:R-:W-:Y:S01]  /*30160*/  SHF.R.S32.HI R3, RZ, 0x1f, R0.reuse ;  /* 0x0000001fff037819 */ /* 0x100fe20000011400 */
[----:B------:R-:W-:Y:S01]  /*30170*/  IMAD.MOV R5, RZ, RZ, -R0 ;  /* 0x000000ffff057224 */ /* 0x000fe200078e0a00 */
[----:B------:R-:W-:-:S03]  /*30180*/  IADD3 R2, P3, R0, UR4, RZ ;  /* 0x0000000400027c10 */ /* 0x000fc6000ff7e0ff */
[----:B------:R-:W-:Y:S01]  /*30190*/  IMAD R5, R23, R5, R6 ;  /* 0x0000000517057224 */ /* 0x000fe200078e0206 */
[----:B------:R-:W-:Y:S01]  /*301a0*/  IADD3.X R3, R3, UR5, R4, P3, !PT ;  /* 0x0000000503037c10 */ /* 0x000fe20009ffe404 */
[----:B------:R-:W-:-:S03]  /*301b0*/  ULDC.64 UR4, c[0x0][0xcc8] ;  /* 0x0003320000047ab9 */ /* 0x000fc60000000a00 */
[----:B------:R-:W-:Y:S01]  /*301c0*/  SHF.R.S32.HI R0, RZ, 0x1f, R5 ;  /* 0x0000001fff007819 */ /* 0x000fe20000011405 */
[----:B------:R-:W-:-:S04]  /*301d0*/  IMAD.WIDE.U32 R2, R5, UR4, R2 ;  /* 0x0000000405027c25 */ /* 0x000fc8000f8e0002 */
[----:B------:R-:W-:-:S04]  /*301e0*/  IMAD R0, R0, UR4, RZ ;  /* 0x0000000400007c24 */ /* 0x000fc8000f8e02ff */
[----:B------:R-:W-:Y:S01]  /*301f0*/  IMAD R5, R5, UR5, R0 ;  /* 0x0000000505057c24 */ /* 0x000fe2000f8e0200 */
[----:B------:R-:W-:Y:S01]  /*30200*/  ULDC.64 UR4, c[0x0][0xca8] ;  /* 0x00032a0000047ab9 */ /* 0x000fe20000000a00 */
[----:B------:R-:W0:Y:S01]  /*30210*/  @P2 LDC R0, c[0x0][0xcec] ;  /* 0x00033b00ff002b82 */ /* 0x000e220000000800 */
[----:B------:R-:W-:Y:S01]  /*30220*/  LEA R8, P3, R2, UR4, 0x2 ;  /* 0x0000000402087c11 */ /* 0x000fe2000f8610ff */
[----:B------:R-:W-:-:S04]  /*30230*/  IMAD.IADD R3, R3, 0x1, R5 ;  /* 0x0000000103037824 */ /* 0x000fc800078e0205 */
[----:B------:R-:W-:Y:S01]  /*30240*/  SHFL.IDX PT, R4, R8, RZ, 0x1c1f ;  /* 0x001c1fff08047589 */ /* 0x000fe200000e0000 */
[----:B------:R-:W-:Y:S01]  /*30250*/  LEA.HI.X R10, R2, UR5, R3, 0x2, P3 ;  /* 0x00000005020a7c11 */ /* 0x000fe200098f1403 */
[----:B------:R-:W-:Y:S01]  /*30260*/  UIMAD UR6, UR10, UR8, URZ ;  /* 0x000000080a0672a4 */ /* 0x000fe2000f8e023f */
[----:B------:R-:W1:Y:S03]  /*30270*/  @P2 LDC R2, c[0x0][0xcf0] ;  /* 0x00033c00ff022b82 */ /* 0x000e660000000800 */
[----:B------:R-:W2:Y:S04]  /*30280*/  SHFL.IDX PT, R5, R10, RZ, 0x1c1f ;  /* 0x001c1fff0a057589 */ /* 0x000ea800000e0000 */
[----:B--2---:R2:W-:Y:S04]  /*30290*/  @!P1 ST.E desc[UR36][R4.64], R11 ;  /* 0x0000000b04009985 */ /* 0x0045e8000c101924 */
[----:B------:R-:W3:Y:S01]  /*302a0*/  @!P0 LDL R7, [R1+0x214] ;  /* 0x0002140001078983 */ /* 0x000ee20000100800 */
[----:B------:R-:W-:Y:S01]  /*302b0*/  UIMAD.WIDE.U32 UR4, UR58, UR8, URZ ;  /* 0x000000083a0472a5 */ /* 0x000fe2000f8e003f */
[----:B0-----:R-:W-:Y:S01]  /*302c0*/  @P2 IMAD.HI.U32 R3, R6, R0, RZ ;  /* 0x0000000006032227 */ /* 0x001fe200078e00ff */
[----:B------:R-:W-:Y:S01]  /*302d0*/  UIMAD UR6, UR58, UR9, UR6 ;  /* 0x000000093a0672a4 */ /* 0x000fe2000f8e0206 */
[----:B------:R-:W-:Y:S01]  /*302e0*/  LOP3.LUT R13, R13, 0x7ffffffc, RZ, 0xc0, !PT ;  /* 0x7ffffffc0d0d7812 */ /* 0x000fe200078ec0ff */
[----:B------:R-:W-:Y:S01]  /*302f0*/  BSSY B0, `(.L_x_11319) ;  /* 0x0000109000007945 */ /* 0x000fe20003800000 */
[----:B------:R-:W-:Y:S01]  /*30300*/  ULDC.64 UR8, c[0x0][0xc40] ;  /* 0x0003100000087ab9 */ /* 0x000fe20000000a00 */
[----:B------:R-:W-:Y:S01]  /*30310*/  UIADD3 UR5, UR5, UR6, URZ ;  /* 0x0000000605057290 */ /* 0x000fe2000fffe03f */
[--C-:B--2---:R-:W-:Y:S01]  /*30320*/  IMAD.MOV.U32 R5, RZ, RZ, R6.reuse ;  /* 0x000000ffff057224 */ /* 0x104fe200078e0006 */
[----:B------:R-:W-:Y:S01]  /*30330*/  UIMAD UR6, UR12, UR8, URZ ;  /* 0x000000080c0672a4 */ /* 0x000fe2000f8e023f */
[----:B-1----:R-:W-:Y:S01]  /*30340*/  @P2 SHF.R.U32.HI R5, RZ, R2, R3 ;  /* 0x00000002ff052219 */ /* 0x002fe20000011603 */
[----:B------:R-:W-:Y:S01]  /*30350*/  UIMAD.WIDE.U32 UR4, UR61, UR8, UR4 ;  /* 0x000000083d0472a5 */ /* 0x000fe2000f8e0004 */
[----:B------:R-:W-:Y:S01]  /*30360*/  IMAD.IADD R13, R12, 0x1, -R13 ;  /* 0x000000010c0d7824 */ /* 0x000fe200078e0a0d */
[----:B------:R-:W-:Y:S01]  /*30370*/  UIMAD UR6, UR61, UR9, UR6 ;  /* 0x000000093d0672a4 */ /* 0x000fe2000f8e0206 */
[--C-:B------:R-:W-:Y:S01]  /*30380*/  SHF.R.S32.HI R0, RZ, 0x1f, R5.reuse ;  /* 0x0000001fff007819 */ /* 0x100fe20000011405 */
[----:B------:R-:W-:Y:S01]  /*30390*/  IMAD.MOV R4, RZ, RZ, -R5 ;  /* 0x000000ffff047224 */ /* 0x000fe200078e0a05 */
[----:B------:R-:W-:Y:S01]  /*303a0*/  ULDC.64 UR8, c[0x0][0xc48] ;  /* 0x0003120000087ab9 */ /* 0x000fe20000000a00 */
[----:B------:R-:W-:Y:S01]  /*303b0*/  UIADD3 UR5, UR5, UR6, URZ ;  /* 0x0000000605057290 */ /* 0x000fe2000fffe03f */
[----:B------:R-:W-:Y:S01]  /*303c0*/  IMAD.SHL.U32 R19, R13, 0x2, RZ ;  /* 0x000000020d137824 */ /* 0x000fe200078e00ff */
[----:B------:R-:W-:Y:S01]  /*303d0*/  UIMAD UR6, UR11, UR8, URZ ;  /* 0x000000080b0672a4 */ /* 0x000fe2000f8e023f */
[----:B------:R-:W-:Y:S01]  /*303e0*/  IMAD R23, R23, R4, R6 ;  /* 0x0000000417177224 */ /* 0x000fe200078e0206 */
[----:B------:R-:W-:-:S02]  /*303f0*/  UIMAD.WIDE.U32 UR4, UR59, UR8, UR4 ;  /* 0x000000083b0472a5 */ /* 0x000fc4000f8e0004 */
[----:B------:R-:W-:-:S04]  /*30400*/  UIMAD UR6, UR59, UR9, UR6 ;  /* 0x000000093b0672a4 */ /* 0x000fc8000f8e0206 */
[----:B------:R-:W-:Y:S01]  /*30410*/  UIADD3 UR6, UR5, UR6, URZ ;  /* 0x0000000605067290 */ /* 0x000fe2000fffe03f */
[----:B------:R-:W-:Y:S02]  /*30420*/  IMAD.U32 R2, RZ, RZ, UR4 ;  /* 0x00000004ff027e24 */ /* 0x000fe4000f8e00ff */
[----:B------:R-:W-:Y:S01]  /*30430*/  IMAD.U32 R3, RZ, RZ, UR5 ;  /* 0x00000005ff037e24 */ /* 0x000fe2000f8e00ff */
[----:B------:R-:W-:Y:S02]  /*30440*/  ULDC.64 UR4, c[0x0][0xc30] ;  /* 0x00030c0000047ab9 */ /* 0x000fe40000000a00 */
[----:B------:R-:W-:Y:S02]  /*30450*/  IMAD.U32 R3, RZ, RZ, UR6 ;  /* 0x00000006ff037e24 */ /* 0x000fe4000f8e00ff */
[----:B------:R-:W-:Y:S02]  /*30460*/  IMAD R0, R0, UR4, RZ ;  /* 0x0000000400007c24 */ /* 0x000fe4000f8e02ff */
        /* <DEDUP_REMOVED lines=8> */
[----:B------:R-:W-:Y:S01]  /*304f0*/  ULDC.64 UR4, c[0x0][0xc00] ;  /* 0x0003000000047ab9 */ /* 0x000fe20000000a00 */
[----:B------:R-:W-:Y:S02]  /*30500*/  SHFL.IDX PT, R2, R8, 0x1, 0x1c1f ;  /* 0x003c1f0008027f89 */ /* 0x000fe400000e0000 */
[----:B------:R-:W-:Y:S01]  /*30510*/  IMAD.IADD R3, R23, 0x1, R5 ;  /* 0x0000000117037824 */ /* 0x000fe200078e0205 */
[----:B------:R-:W-:-:S04]  /*30520*/  LEA R20, P1, R22, UR4, 0x2 ;  /* 0x0000000416147c11 */ /* 0x000fc8000f8210ff */
[----:B------:R-:W-:Y:S01]  /*30530*/  LEA.HI.X R22, R22, UR5, R3, 0x2, P1 ;  /* 0x0000000516167c11 */ /* 0x000fe200088f1403 */
[----:B------:R-:W-:Y:S01]  /*30540*/  SHFL.IDX PT, R16, R20, RZ, 0x1c1f ;  /* 0x001c1fff14107589 */ /* 0x000fe200000e0000 */
[----:B------:R-:W-:-:S03]  /*30550*/  ISETP.GE.AND P1, PT, R9, R18, PT ;  /* 0x000000120900720c */ /* 0x000fc60003f26270 */
[----:B------:R-:W3:Y:S04]  /*30560*/  SHFL.IDX PT, R3, R10, 0x1, 0x1c1f ;  /* 0x003c1f000a037f89 */ /* 0x000ee800000e0000 */
[----:B------:R0:W1:Y:S04]  /*30570*/  SHFL.IDX PT, R17, R22, RZ, 0x1c1f ;  /* 0x001c1fff16117589 */ /* 0x00006800000e0000 */
[----:B---3--:R0:W-:Y:S02]  /*30580*/  @!P0 ST.E desc[UR36][R2.64], R7 ;  /* 0x0000000702008985 */ /* 0x0081e4000c101924 */
[----:B-1----:R-:W-:Y:S05]  /*30590*/  @P1 BRA `(.L_x_11320) ;  /* 0x0000000c00781947 */ /* 0x002fea0003800000 */
[----:B------:R-:W-:Y:S02]  /*305a0*/  ULDC UR4, c[0x0][0xbc8] ;  /* 0x0002f20000047ab9 */ /* 0x000fe40000000800 */
[----:B------:R-:W-:-:S13]  /*305b0*/  ISETP.GE.AND P0, PT, R19, UR4, PT ;  /* 0x0000000413007c0c */ /* 0x000fda000bf06270 */
[----:B------:R-:W2:Y:S01]  /*305c0*/  @!P0 LDL.64 R12, [R1+0x230] ;  /* 0x00023000010c8983 */ /* 0x000ea20000100a00 */
[C---:B------:R-:W-:Y:S02]  /*305d0*/  VIADD R0, R19.reuse, 0x8 ;  /* 0x0000000813007836 */ /* 0x040fe40000000000 */
[----:B0-----:R-:W-:-:S03]  /*305e0*/  @!P0 IMAD.WIDE R2, R19, 0x4, R16 ;  /* 0x0000000413028825 */ /* 0x001fc600078e0210 */
[C---:B------:R-:W-:Y:S01]  /*305f0*/  ISETP.GE.AND P1, PT, R0.reuse, UR4, PT ;  /* 0x0000000400007c0c */ /* 0x040fe2000bf26270 */
[----:B------:R-:W-:Y:S01]  /*30600*/  VIADD R8, R19, 0x10 ;  /* 0x0000001013087836 */ /* 0x000fe20000000000 */
[----:B--2---:R0:W-:Y:S11]  /*30610*/  @!P0 ST.E.64 desc[UR36][R2.64], R12 ;  /* 0x0000000c02008985 */ /* 0x0041f6000c101b24 */
[----:B------:R-:W2:Y:S01]  /*30620*/  @!P1 LDL.64 R6, [R1+0x240] ;  /* 0x0002400001069983 */ /* 0x000ea20000100a00 */
[----:B------:R-:W-:-:S02]  /*30630*/  @!P1 LEA.HI R0, R0, R0, RZ, 0x1 ;  /* 0x0000000000009211 */ /* 0x000fc400078f08ff */
[----:B------:R-:W-:Y:S02]  /*30640*/  ISETP.GE.AND P0, PT, R8, UR4, PT ;  /* 0x0000000408007c0c */ /* 0x000fe4000bf06270 */
[----:B------:R-:W-:-:S05]  /*30650*/  @!P1 LOP3.LUT R0, R0, 0xfffffffe, RZ, 0xc0, !PT ;  /* 0xfffffffe00009812 */ /* 0x000fca00078ec0ff */
[----:B------:R-:W-:-:S04]  /*30660*/  @!P1 IMAD.WIDE R4, R0, 0x4, R16 ;  /* 0x0000000400049825 */ /* 0x000fc800078e0210 */
[----:B------:R-:W-:Y:S01]  /*30670*/  VIADD R0, R19, 0x18 ;  /* 0x0000001813007836 */ /* 0x000fe20000000000 */
[----:B--2---:R1:W-:Y:S04]  /*30680*/  @!P1 ST.E.64 desc[UR36][R4.64], R6 ;  /* 0x0000000604009985 */ /* 0x0043e8000c101b24 */
[----:B------:R-:W2:Y:S01]  /*30690*/  @!P0 LDL.64 R10, [R1+0x250] ;  /* 0x00025000010a8983 */ /* 0x000ea20000100a00 */
[----:B------:R-:W-:Y:S02]  /*306a0*/  @!P0 LEA.HI R8, R8, R8, RZ, 0x1 ;  /* 0x0000000808088211 */ /* 0x000fe400078f08ff */
[----:B------:R-:W-:Y:S02]  /*306b0*/  ISETP.GE.AND P1, PT, R0, UR4, PT ;  /* 0x0000000400007c0c */ /* 0x000fe4000bf26270 */
[----:B------:R-:W-:-:S05]  /*306c0*/  @!P0 LOP3.LUT R8, R8, 0xfffffffe, RZ, 0xc0, !PT ;  /* 0xfffffffe08088812 */ /* 0x000fca00078ec0ff */
[----:B------:R-:W-:-:S04]  /*306d0*/  @!P0 IMAD.WIDE R8, R8, 0x4, R16 ;  /* 0x0000000408088825 */ /* 0x000fc800078e0210 */
[----:B------:R-:W-:Y:S01]  /*306e0*/  VIADD R14, R19, 0x20 ;  /* 0x00000020130e7836 */ /* 0x000fe20000000000 */
[----:B--2---:R2:W-:Y:S04]  /*306f0*/  @!P0 ST.E.64 desc[UR36][R8.64], R10 ;  /* 0x0000000a08008985 */ /* 0x0045e8000c101b24 */
[----:B0-----:R-:W3:Y:S01]  /*30700*/  @!P1 LDL.64 R12, [R1+0x260] ;  /* 0x00026000010c9983 */ /* 0x001ee20000100a00 */
[----:B------:R-:W-:Y:S02]  /*30710*/  @!P1 LEA.HI R0, R0, R0, RZ, 0x1 ;  /* 0x0000000000009211 */ /* 0x000fe400078f08ff */
[----:B------:R-:W-:Y:S02]  /*30720*/  ISETP.GE.AND P0, PT, R14, UR4, PT ;  /* 0x000000040e007c0c */ /* 0x000fe4000bf06270 */
[----:B------:R-:W-:-:S05]  /*30730*/  @!P1 LOP3.LUT R0, R0, 0xfffffffe, RZ, 0xc0, !PT ;  /* 0xfffffffe00009812 */ /* 0x000fca00078ec0ff */
[----:B------:R-:W-:-:S04]  /*30740*/  @!P1 IMAD.WIDE R2, R0, 0x4, R16 ;  /* 0x0000000400029825 */ /* 0x000fc800078e0210 */
[----:B------:R-:W-:Y:S01]  /*30750*/  VIADD R0, R19, 0x28 ;  /* 0x0000002813007836 */ /* 0x000fe20000000000 */
[----:B---3--:R0:W-:Y:S04]  /*30760*/  @!P1 ST.E.64 desc[UR36][R2.64], R12 ;  /* 0x0000000c02009985 */ /* 0x0081e8000c101b24 */
[----:B-1----:R-:W3:Y:S01]  /*30770*/  @!P0 LDL.64 R4, [R1+0x270] ;  /* 0x0002700001048983 */ /* 0x002ee20000100a00 */
[----:B------:R-:W-:Y:S02]  /*30780*/  @!P0 LEA.HI R14, R14, R14, RZ, 0x1 ;  /* 0x0000000e0e0e8211 */ /* 0x000fe400078f08ff */
[----:B------:R-:W-:Y:S02]  /*30790*/  ISETP.GE.AND P1, PT, R0, UR4, PT ;  /* 0x0000000400007c0c */ /* 0x000fe4000bf26270 */
[----:B------:R-:W-:-:S05]  /*307a0*/  @!P0 LOP3.LUT R14, R14, 0xfffffffe, RZ, 0xc0, !PT ;  /* 0xfffffffe0e0e8812 */ /* 0x000fca00078ec0ff */
[----:B------:R-:W-:-:S04]  /*307b0*/  @!P0 IMAD.WIDE R14, R14, 0x4, R16 ;  /* 0x000000040e0e8825 */ /* 0x000fc800078e0210 */
[----:B--2---:R-:W-:Y:S01]  /*307c0*/  VIADD R8, R19, 0x30 ;  /* 0x0000003013087836 */ /* 0x004fe20000000000 */
[----:B---3--:R1:W-:Y:S04]  /*307d0*/  @!P0 ST.E.64 desc[UR36][R14.64], R4 ;  /* 0x000000040e008985 */ /* 0x0083e8000c101b24 */
[----:B------:R-:W2:Y:S01]  /*307e0*/  @!P1 LDL.64 R6, [R1+0x280] ;  /* 0x0002800001069983 */ /* 0x000ea20000100a00 */
[----:B------:R-:W-:Y:S02]  /*307f0*/  @!P1 LEA.HI R0, R0, R0, RZ, 0x1 ;  /* 0x0000000000009211 */ /* 0x000fe400078f08ff */
[----:B------:R-:W-:Y:S02]  /*30800*/  ISETP.GE.AND P0, PT, R8, UR4, PT ;  /* 0x0000000408007c0c */ /* 0x000fe4000bf06270 */
[----:B------:R-:W-:-:S05]  /*30810*/  @!P1 LOP3.LUT R0, R0, 0xfffffffe, RZ, 0xc0, !PT ;  /* 0xfffffffe00009812 */ /* 0x000fca00078ec0ff */
[----:B0-----:R-:W-:-:S04]  /*30820*/  @!P1 IMAD.WIDE R2, R0, 0x4, R16 ;  /* 0x0000000400029825 */ /* 0x001fc800078e0210 */
        /* <DEDUP_REMOVED lines=9> */
[----:B-1----:R-:W3:Y:S01]  /*308c0*/  @!P1 LDL.64 R4, [R1+0x2a0] ;  /* 0x0002a00001049983 */ /* 0x002ee20000100a00 */
[----:B------:R-:W-:Y:S02]  /*308d0*/  @!P1 LEA.HI R0, R0, R0, RZ, 0x1 ;  /* 0x0000000000009211 */ /* 0x000fe400078f08ff */
[----:B------:R-:W-:Y:S02]  /*308e0*/  ISETP.GE.AND P0, PT, R12, UR4, PT ;  /* 0x000000040c007c0c */ /* 0x000fe4000bf06270 */
[----:B------:R-:W-:-:S05]  /*308f0*/  @!P1 LOP3.LUT R0, R0, 0xfffffffe, RZ, 0xc0, !PT ;  /* 0xfffffffe00009812 */ /* 0x000fca00078ec0ff */
[----:B0-----:R-:W-:-:S04]  /*30900*/  @!P1 IMAD.WIDE R2, R0, 0x4, R16 ;  /* 0x0000000400029825 */ /* 0x001fc800078e0210 */
[----:B------:R-:W-:Y:S01]  /*30910*/  VIADD R0, R19, 0x48 ;  /* 0x0000004813007836 */ /* 0x000fe20000000000 */
[----:B---3--:R0:W-:Y:S04]  /*30920*/  @!P1 ST.E.64 desc[UR36][R2.64], R4 ;  /* 0x0000000402009985 */ /* 0x0081e8000c101b24 */
[----:B------:R-:W3:Y:S01]  /*30930*/  @!P0 LDL.64 R6, [R1+0x2b0] ;  /* 0x0002b00001068983 */ /* 0x000ee20000100a00 */
        /* <DEDUP_REMOVED lines=18> */
[----:B-1----:R-:W-:Y:S01]  /*30a60*/  VIADD R12, R19, 0x60 ;  /* 0x00000060130c7836 */ /* 0x002fe20000000000 */
[----:B--2---:R1:W-:Y:S04]  /*30a70*/  @!P0 ST.E.64 desc[UR36][R10.64], R4 ;  /* 0x000000040a008985 */ /* 0x0043e8000c101b24 */
        /* <DEDUP_REMOVED lines=87> */
[----:B0-----:R-:W-:-:S05]  /*30ff0*/  @!P1 LOP3.LUT R3, R0, 0xfffffffe, RZ, 0xc0, !PT ;  /* 0xfffffffe00039812 */ /* 0x001fca00078ec0ff */
[----:B------:R-:W-:-:S04]  /*31000*/  @!P1 IMAD.WIDE R2, R3, 0x4, R16 ;  /* 0x0000000403029825 */ /* 0x000fc800078e0210 */
[----:B------:R-:W-:Y:S01]  /*31010*/  VIADD R0, R19, 0xc8 ;  /* 0x000000c813007836 */ /* 0x000fe20000000000 */
[----:B--2---:R0:W-:Y:S04]  /*31020*/  @!P1 ST.E.64 desc[UR36][R2.64], R6 ;  /* 0x0000000602009985 */ /* 0x0041e8000c101b24 */
[----:B------:R-:W2:Y:S01]  /*31030*/  @!P0 LDL.64 R8, [R1+0x3b0] ;  /* 0x0003b00001088983 */ /* 0x000ea20000100a00 */
[----:B------:R-:W-:Y:S02]  /*31040*/  @!P0 LEA.HI R12, R12, R12, RZ, 0x1 ;  /* 0x0000000c0c0c8211 */ /* 0x000fe400078f08ff */
[----:B------:R-:W-:Y:S02]  /*31050*/  ISETP.GE.AND P1, PT, R0, UR4, PT ;  /* 0x0000000400007c0c */ /* 0x000fe4000bf26270 */
[----:B-1----:R-:W-:-:S05]  /*31060*/  @!P0 LOP3.LUT R5, R12, 0xfffffffe, RZ, 0xc0, !PT ;  /* 0xfffffffe0c058812 */ /* 0x002fca00078ec0ff */
[----:B------:R-:W-:-:S04]  /*31070*/  @!P0 IMAD.WIDE R4, R5, 0x4, R16 ;  /* 0x0000000405048825 */ /* 0x000fc800078e0210 */
[----:B------:R-:W-:Y:S01]  /*31080*/  VIADD R12, R19, 0xd0 ;  /* 0x000000d0130c7836 */ /* 0x000fe20000000000 */
        /* <DEDUP_REMOVED lines=36> */
[----:B------:R-:W3:Y:S01]  /*312d0*/  @!P0 LDL.64 R8, [R1+0x410] ;  /* 0x0004100001088983 */ /* 0x000ee20000100a00 */
[----:B------:R-:W-:Y:S02]  /*312e0*/  @!P0 LEA.HI R12, R12, R12, RZ, 0x1 ;  /* 0x0000000c0c0c8211 */ /* 0x000fe400078f08ff */
[----:B------:R-:W-:Y:S02]  /*312f0*/  ISETP.GE.AND P1, PT, R0, UR4, PT ;  /* 0x0000000400007c0c */ /* 0x000fe4000bf26270 */
[----:B-1----:R-:W-:-:S05]  /*31300*/  @!P0 LOP3.LUT R5, R12, 0xfffffffe, RZ, 0xc0, !PT ;  /* 0xfffffffe0c058812 */ /* 0x002fca00078ec0ff */
[----:B------:R-:W-:-:S05]  /*31310*/  @!P0 IMAD.WIDE R4, R5, 0x4, R16 ;  /* 0x0000000405048825 */ /* 0x000fca00078e0210 */
[----:B---3--:R2:W-:Y:S04]  /*31320*/  @!P0 ST.E.64 desc[UR36][R4.64], R8 ;  /* 0x0000000804008985 */ /* 0x0085e8000c101b24 */
[----:B------:R-:W3:Y:S01]  /*31330*/  @!P1 LDL.64 R12, [R1+0x420] ;  /* 0x00042000010c9983 */ /* 0x000ee20000100a00 */
[----:B------:R-:W-:-:S04]  /*31340*/  @!P1 LEA.HI R0, R0, R0, RZ, 0x1 ;  /* 0x0000000000009211 */ /* 0x000fc800078f08ff */
[----:B------:R-:W-:-:S05]  /*31350*/  @!P1 LOP3.LUT R11, R0, 0xfffffffe, RZ, 0xc0, !PT ;  /* 0xfffffffe000b9812 */ /* 0x000fca00078ec0ff */
[----:B------:R-:W-:-:S05]  /*31360*/  @!P1 IMAD.WIDE R16, R11, 0x4, R16 ;  /* 0x000000040b109825 */ /* 0x000fca00078e0210 */
[----:B---3--:R2:W-:Y:S02]  /*31370*/  @!P1 ST.E.64 desc[UR36][R16.64], R12 ;  /* 0x0000000c10009985 */ /* 0x0085e4000c101b24 */
.L_x_11320:
[----:B------:R-:W-:Y:S05]  /*31380*/  BSYNC B0 ;  /* 0x0000000000007941 */ /* 0x000fea0003800000 */
.L_x_11319:
[----:B------:R-:W-:Y:S01]  /*31390*/  ISETP.GE.AND P0, PT, R21, R18, PT ;  /* 0x000000121500720c */ /* 0x000fe20003f06270 */
[----:B------:R1:W3:Y:S04]  /*313a0*/  SHFL.IDX PT, R15, R22, 0x1, 0x1c1f ;  /* 0x003c1f00160f7f89 */ /* 0x0002e800000e0000 */
[----:B------:R1:W4:Y:S08]  /*313b0*/  SHFL.IDX PT, R14, R20, 0x1, 0x1c1f ;  /* 0x003c1f00140e7f89 */ /* 0x00033000000e0000 */
[----:B-1----:R-:W-:Y:S05]  /*313c0*/  @P0 BRA `(.L_x_11214) ;  /* 0x0000005800c00947 */ /* 0x002fea0003800000 */
[----:B--2---:R-:W1:Y:S02]  /*313d0*/  LDC R17, c[0x0][0xbc8] ;  /* 0x0002f200ff117b82 */ /* 0x004e640000000800 */
[----:B-1----:R-:W-:-:S13]  /*313e0*/  ISETP.GE.AND P0, PT, R19, R17, PT ;  /* 0x000000111300720c */ /* 0x002fda0003f06270 */
[----:B------:R-:W2:Y:S01]  /*313f0*/  @!P0 LDL.64 R12, [R1+0x238] ;  /* 0x00023800010c8983 */ /* 0x000ea20000100a00 */
[C---:B------:R-:W-:Y:S02]  /*31400*/  VIADD R0, R19.reuse, 0x8 ;  /* 0x0000000813007836 */ /* 0x040fe40000000000 */
[----:B0--34-:R-:W-:-:S03]  /*31410*/  @!P0 IMAD.WIDE R2, R19, 0x4, R14 ;  /* 0x0000000413028825 */ /* 0x019fc600078e020e */
[C---:B------:R-:W-:Y:S01]  /*31420*/  ISETP.GE.AND P1, PT, R0.reuse, R17, PT ;  /* 0x000000110000720c */ /* 0x040fe20003f26270 */
[----:B------:R-:W-:Y:S01]  /*31430*/  VIADD R10, R19, 0x10 ;  /* 0x00000010130a7836 */ /* 0x000fe20000000000 */
[----:B--2---:R0:W-:Y:S11]  /*31440*/  @!P0 ST.E.64 desc[UR36][R2.64], R12 ;  /* 0x0000000c02008985 */ /* 0x0041f6000c101b24 */
[----:B------:R-:W2:Y:S01]  /*31450*/  @!P1 LDL.64 R6, [R1+0x248] ;  /* 0x0002480001069983 */ /* 0x000ea20000100a00 */
[----:B------:R-:W-:-:S02]  /*31460*/  @!P1 LEA.HI R0, R0, R0, RZ, 0x1 ;  /* 0x0000000000009211 */ /* 0x000fc400078f08ff */
[----:B------:R-:W-:Y:S02]  /*31470*/  ISETP.GE.AND P0, PT, R10, R17, PT ;  /* 0x000000110a00720c */ /* 0x000fe40003f06270 */
[----:B------:R-:W-:-:S05]  /*31480*/  @!P1 LOP3.LUT R0, R0, 0xfffffffe, RZ, 0xc0, !PT ;  /* 0xfffffffe00009812 */ /* 0x000fca00078ec0ff */
[----:B------:R-:W-:-:S04]  /*31490*/  @!P1 IMAD.WIDE R4, R0, 0x4, R14 ;  /* 0x0000000400049825 */ /* 0x000fc800078e020e */
[----:B------:R-:W-:Y:S01]  /*314a0*/  VIADD R0, R19, 0x18 ;  /* 0x0000001813007836 */ /* 0x000fe20000000000 */
[----:B--2---:R1:W-:Y:S04]  /*314b0*/  @!P1 ST.E.64 desc[UR36][R4.64], R6 ;  /* 0x0000000604009985 */ /* 0x0043e8000c101b24 */
[----:B------:R-:W2:Y:S01]  /*314c0*/  @!P0 LDL.64 R8, [R1+0x258] ;  /* 0x0002580001088983 */ /* 0x000ea20000100a00 */
[----:B------:R-:W-:Y:S02]  /*314d0*/  @!P0 LEA.HI R10, R10, R10, RZ, 0x1 ;  /* 0x0000000a0a0a8211 */ /* 0x000fe400078f08ff */
[----:B------:R-:W-:Y:S02]  /*314e0*/  ISETP.GE.AND P1, PT, R0, R17, PT ;  /* 0x000000110000720c */ /* 0x000fe40003f26270 */
[----:B0-----:R-:W-:-:S05]  /*314f0*/  @!P0 LOP3.LUT R2, R10, 0xfffffffe, RZ, 0xc0, !PT ;  /* 0xfffffffe0a028812 */ /* 0x001fca00078ec0ff */
[----:B------:R-:W-:-:S04]  /*31500*/  @!P0 IMAD.WIDE R2, R2, 0x4, R14 ;  /* 0x0000000402028825 */ /* 0x000fc800078e020e */
[----:B------:R-:W-:Y:S01]  /*31510*/  VIADD R12, R19, 0x20 ;  /* 0x00000020130c7836 */ /* 0x000fe20000000000 */
[----:B--2---:R0:W-:Y:S04]  /*31520*/  @!P0 ST.E.64 desc[UR36][R2.64], R8 ;  /* 0x0000000802008985 */ /* 0x0041e8000c101b24 */
[----:B------:R-:W2:Y:S01]  /*31530*/  @!P1 LDL.64 R10, [R1+0x268] ;  /* 0x00026800010a9983 */ /* 0x000ea20000100a00 */
[----:B------:R-:W-:Y:S02]  /*31540*/  @!P1 LEA.HI R0, R0, R0, RZ, 0x1 ;  /* 0x0000000000009211 */ /* 0x000fe400078f08ff */
[----:B------:R-:W-:Y:S02]  /*31550*/  ISETP.GE.AND P0, PT, R12, R17, PT ;  /* 0x000000110c00720c */ /* 0x000fe40003f06270 */
[----:B------:R-:W-:-:S05]  /*31560*/  @!P1 LOP3.LUT R0, R0, 0xfffffffe, RZ, 0xc0, !PT ;  /* 0xfffffffe00009812 */ /* 0x000fca00078ec0ff */
[----:B-1----:R-:W-:-:S04]  /*31570*/  @!P1 IMAD.WIDE R4, R0, 0x4, R14 ;  /* 0x0000000400049825 */ /* 0x002fc800078e020e */
        /* <DEDUP_REMOVED lines=96> */
[----:B-1----:R-:W-:-:S05]  /*31b80*/  @!P1 LOP3.LUT R5, R0, 0xfffffffe, RZ, 0xc0, !PT ;  /* 0xfffffffe00059812 */ /* 0x002fca00078ec0ff */
        /* <DEDUP_REMOVED lines=77> */
[----:B------:R-:W-:-:S06]  /*32060*/  @!P0 IMAD.WIDE R2, R3, 0x4, R14 ;  /* 0x0000000403028825 */ /* 0x000fcc00078e020e */
[----:B------:R-:W-:Y:S01]  /*32070*/  @!P1 LEA.HI R0, R0, R0, RZ, 0x1 ;  /* 0x0000000000009211 */ /* 0x000fe200078f08ff */
[----:B--2---:R0:W-:Y:S04]  /*32080*/  @!P0 ST.E.64 desc[UR36][R2.64], R6 ;  /* 0x0000000602008985 */ /* 0x0041e8000c101b24 */
[----:B------:R-:W2:Y:S01]  /*32090*/  @!P1 LDL.64 R8, [R1+0x408] ;  /* 0x0004080001089983 */ /* 0x000ea20000100a00 */
[----:B------:R-:W-:Y:S01]  /*320a0*/  @!P1 LOP3.LUT R13, R0, 0xfffffffe, RZ, 0xc0, !PT ;  /* 0xfffffffe000d9812 */ /* 0x000fe200078ec0ff */
[C---:B------:R-:W-:Y:S01]  /*320b0*/  VIADD R0, R19.reuse, 0xf0 ;  /* 0x000000f013007836 */ /* 0x040fe20000000000 */
[----:B------:R-:W-:Y:S01]  /*320c0*/  BSSY B0, `(.L_x_11321) ;  /* 0x000000c000007945 */ /* 0x000fe20003800000 */
[----:B------:R-:W-:Y:S02]  /*320d0*/  VIADD R19, R19, 0xf8 ;  /* 0x000000f813137836 */ /* 0x000fe40000000000 */
[----:B-1----:R-:W-:Y:S01]  /*320e0*/  @!P1 IMAD.WIDE R4, R13, 0x4, R14 ;  /* 0x000000040d049825 */ /* 0x002fe200078e020e */
[----:B------:R-:W-:-:S04]  /*320f0*/  ISETP.GE.AND P0, PT, R0, R17, PT ;  /* 0x000000110000720c */ /* 0x000fc80003f06270 */
[----:B--2---:R0:W-:Y:S01]  /*32100*/  @!P1 ST.E.64 desc[UR36][R4.64], R8 ;  /* 0x0000000804009985 */ /* 0x0041e2000c101b24 */
[----:B------:R-:W-:-:S08]  /*32110*/  ISETP.GE.AND P1, PT, R19, R17, PT ;  /* 0x000000111300720c */ /* 0x000fd00003f26270 */
[----:B------:R-:W-:Y:S05]  /*32120*/  @P0 BRA `(.L_x_11322) ;  /* 0x0000000000140947 */ /* 0x000fea0003800000 */
[----:B0-----:R-:W2:Y:S01]  /*32130*/  LDL.64 R4, [R1+0x418] ;  /* 0x0004180001047983 */ /* 0x001ea20000100a00 */
[----:B------:R-:W-:-:S04]  /*32140*/  LEA.HI R0, R0, R0, RZ, 0x1 ;  /* 0x0000000000007211 */ /* 0x000fc800078f08ff */
[----:B------:R-:W-:-:S05]  /*32150*/  LOP3.LUT R3, R0, 0xfffffffe, RZ, 0xc0, !PT ;  /* 0xfffffffe00037812 */ /* 0x000fca00078ec0ff */
[----:B------:R-:W-:-:S05]  /*32160*/  IMAD.WIDE R2, R3, 0x4, R14 ;  /* 0x0000000403027825 */ /* 0x000fca00078e020e */
[----:B--2---:R1:W-:Y:S02]  /*32170*/  ST.E.64 desc[UR36][R2.64], R4 ;  /* 0x0000000402007985 */ /* 0x0043e4000c101b24 */
.L_x_11322:
[----:B------:R-:W-:Y:S05]  /*32180*/  BSYNC B0 ;  /* 0x0000000000007941 */ /* 0x000fea0003800000 */
.L_x_11321:
[----:B------:R-:W-:Y:S05]  /*32190*/  @P1 BRA `(.L_x_11214) ;  /* 0x0000004c004c1947 */ /* 0x000fea0003800000 */
[----:B01----:R-:W2:Y:S01]  /*321a0*/  LDL.64 R4, [R1+0x428] ;  /* 0x0004280001047983 */ /* 0x003ea20000100a00 */
[----:B------:R-:W-:-:S04]  /*321b0*/  LEA.HI R19, R19, R19, RZ, 0x1 ;  /* 0x0000001313137211 */ /* 0x000fc800078f08ff */
[----:B------:R-:W-:-:S05]  /*321c0*/  LOP3.LUT R3, R19, 0xfffffffe, RZ, 0xc0, !PT ;  /* 0xfffffffe13037812 */ /* 0x000fca00078ec0ff */
[----:B------:R-:W-:-:S05]  /*321d0*/  IMAD.WIDE R2, R3, 0x4, R14 ;  /* 0x0000000403027825 */ /* 0x000fca00078e020e */
[----:B--2---:R0:W-:Y:S01]  /*321e0*/  ST.E.64 desc[UR36][R2.64], R4 ;  /* 0x0000000402007985 */ /* 0x0041e2000c101b24 */
[----:B------:R-:W-:Y:S05]  /*321f0*/  BRA `(.L_x_11214) ;  /* 0x0000004c00347947 */ /* 0x000fea0003800000 */
.L_x_11318:
[----:B------:R-:W1:Y:S02]  /*32200*/  S2R R0, SR_TID.X ;  /* 0x0000000000007919 */ /* 0x000e640000002100 */
[----:B-1----:R-:W-:-:S05]  /*32210*/  VIADD R0, R0, 0xffffff80 ;  /* 0xffffff8000007836 */ /* 0x002fca0000000000 */
[----:B------:R-:W-:-:S13]  /*32220*/  ISETP.GT.AND P0, PT, R0, 0x7f, PT ;  /* 0x0000007f0000780c */ /* 0x000fda0003f04270 */
[----:B------:R-:W-:Y:S05]  /*32230*/  @P0 BRA `(.L_x_11214) ;  /* 0x0000004c00240947 */ /* 0x000fea0003800000 */
[----:B0-----:R-:W0:Y:S01]  /*32240*/  S2R R3, SR_CTAID.X ;  /* 0x0000000000037919 */ /* 0x001e220000002500 */
[----:B--2---:R-:W1:Y:S01]  /*32250*/  LDC R4, c[0x0][0xce8] ;  /* 0x00033a00ff047b82 */ /* 0x004e620000000800 */
[----:B------:R-:W-:Y:S02]  /*32260*/  ULDC UR4, c[0x0][0xb88] ;  /* 0x0002e20000047ab9 */ /* 0x000fe40000000800 */
[----:B-1----:R-:W-:Y:S02]  /*32270*/  IMAD R5, R4, UR4, RZ ;  /* 0x0000000404057c24 */ /* 0x002fe4000f8e02ff */
[----:B0-----:R-:W-:-:S05]  /*32280*/  IMAD R0, R3, 0x80, R0 ;  /* 0x0000008003007824 */ /* 0x001fca00078e0200 */
[----:B------:R-:W-:-:S13]  /*32290*/  ISETP.GE.AND P0, PT, R0, R5, PT ;  /* 0x000000050000720c */ /* 0x000fda0003f06270 */
[----:B------:R-:W-:Y:S05]  /*322a0*/  @P0 BRA `(.L_x_11214) ;  /* 0x0000004c00080947 */ /* 0x000fea0003800000 */
[----:B------:R-:W-:Y:S01]  /*322b0*/  ISETP.NE.AND P0, PT, R4, 0x1, PT ;  /* 0x000000010400780c */ /* 0x000fe20003f05270 */
[----:B------:R-:W-:Y:S01]  /*322c0*/  USHF.R.S32.HI UR6, URZ, 0x1f, UR58 ;  /* 0x0000001f3f067899 */ /* 0x000fe2000801143a */
[----:B------:R-:W-:Y:S01]  /*322d0*/  IMAD.MOV.U32 R2, RZ, RZ, R0 ;  /* 0x000000ffff027224 */ /* 0x000fe200078e0000 */
[----:B------:R-:W-:Y:S01]  /*322e0*/  ULDC.64 UR8, c[0x0][0xcd0] ;  /* 0x0003340000087ab9 */ /* 0x000fe20000000a00 */
[----:B------:R-:W-:Y:S02]  /*322f0*/  USHF.R.S32.HI UR7, URZ, 0x1f, UR61 ;  /* 0x0000001f3f077899 */ /* 0x000fe4000801143d */
[----:B------:R-:W-:Y:S02]  /*32300*/  UIMAD UR6, UR6, UR8, URZ ;  /* 0x00000008060672a4 */ /* 0x000fe4000f8e023f */
[----:B------:R-:W-:Y:S02]  /*32310*/  UIMAD.WIDE.U32 UR4, UR58, UR8, URZ ;  /* 0x000000083a0472a5 */ /* 0x000fe4000f8e003f */
[----:B------:R-:W-:-:S03]  /*32320*/  UIMAD UR6, UR58, UR9, UR6 ;  /* 0x000000093a0672a4 */ /* 0x000fc6000f8e0206 */
[----:B------:R-:W0:Y:S01]  /*32330*/  @P0 LDC R3, c[0x0][0xcec] ;  /* 0x00033b00ff030b82 */ /* 0x000e220000000800 */
[----:B------:R-:W-:Y:S01]  /*32340*/  ULDC.64 UR8, c[0x0][0xcd8] ;  /* 0x0003360000087ab9 */ /* 0x000fe20000000a00 */
[----:B------:R-:W-:Y:S02]  /*32350*/  UIADD3 UR5, UR5, UR6, URZ ;  /* 0x0000000605057290 */ /* 0x000fe4000fffe03f */
[----:B------:R-:W-:Y:S02]  /*32360*/  UIMAD UR7, UR7, UR8, URZ ;  /* 0x00000008070772a4 */ /* 0x000fe4000f8e023f */
[----:B------:R-:W-:Y:S02]  /*32370*/  USHF.R.S32.HI UR6, URZ, 0x1f, UR59 ;  /* 0x0000001f3f067899 */ /* 0x000fe4000801143b */
[----:B------:R-:W1:Y:S01]  /*32380*/  @P0 LDC R6, c[0x0][0xcf0] ;  /* 0x00033c00ff060b82 */ /* 0x000e620000000800 */
[----:B------:R-:W-:Y:S02]  /*32390*/  UIMAD UR7, UR61, UR9, UR7 ;  /* 0x000000093d0772a4 */ /* 0x000fe4000f8e0207 */
[----:B------:R-:W-:-:S03]  /*323a0*/  UIMAD.WIDE.U32 UR4, UR61, UR8, UR4 ;  /* 0x000000083d0472a5 */ /* 0x000fc6000f8e0004 */
[----:B------:R-:W-:Y:S01]  /*323b0*/  ULDC.64 UR8, c[0x0][0xce0] ;  /* 0x0003380000087ab9 */ /* 0x000fe20000000a00 */
[----:B------:R-:W-:Y:S02]  /*323c0*/  UIADD3 UR5, UR7, UR5, URZ ;  /* 0x0000000507057290 */ /* 0x000fe4000fffe03f */
[----:B------:R-:W-:Y:S02]  /*323d0*/  UIMAD UR6, UR6, UR8, URZ ;  /* 0x00000008060672a4 */ /* 0x000fe4000f8e023f */
[----:B------:R-:W-:Y:S02]  /*323e0*/  UIMAD.WIDE.U32 UR4, UR59, UR8, UR4 ;  /* 0x000000083b0472a5 */ /* 0x000fe4000f8e0004 */
[----:B------:R-:W-:Y:S01]  /*323f0*/  UIMAD UR6, UR59, UR9, UR6 ;  /* 0x000000093b0672a4 */ /* 0x000fe2000f8e0206 */
[----:B0-----:R-:W-:-:S05]  /*32400*/  @P0 IMAD.HI.U32 R3, R0, R3, RZ ;  /* 0x0000000300030227 */ /* 0x001fca00078e00ff */
[----:B-1----:R-:W-:-:S04]  /*32410*/  @P0 SHF.R.U32.HI R2, RZ, R6, R3 ;  /* 0x00000006ff020219 */ /* 0x002fc80000011603 */
[--C-:B------:R-:W-:Y:S01]  /*32420*/  SHF.R.S32.HI R3, RZ, 0x1f, R2.reuse ;  /* 0x0000001fff037819 */ /* 0x100fe20000011402 */
[----:B------:R-:W-:Y:S01]  /*32430*/  IMAD.MOV R5, RZ, RZ, -R2 ;  /* 0x000000ffff057224 */ /* 0x000fe200078e0a02 */
[----:B------:R-:W-:-:S03]  /*32440*/  IADD3 R2, P0, R2, UR4, RZ ;  /* 0x0000000402027c10 */ /* 0x000fc6000ff1e0ff */
[----:B------:R-:W-:Y:S02]  /*32450*/  IMAD R5, R4, R5, R0 ;  /* 0x0000000504057224 */ /* 0x000fe400078e0200 */
[----:B------:R-:W-:Y:S01]  /*32460*/  IMAD.U32 R4, RZ, RZ, UR6 ;  /* 0x00000006ff047e24 */ /* 0x000fe2000f8e00ff */
[----:B------:R-:W-:Y:S02]  /*32470*/  ULDC.64 UR6, c[0x0][0xcc8] ;  /* 0x0003320000067ab9 */ /* 0x000fe40000000a00 */
[----:B------:R-:W-:Y:S02]  /*32480*/  SHF.R.S32.HI R0, RZ, 0x1f, R5 ;  /* 0x0000001fff007819 */ /* 0x000fe40000011405 */
[----:B------:R-:W-:Y:S01]  /*32490*/  IADD3.X R3, R3, UR5, R4, P0, !PT ;  /* 0x0000000503037c10 */ /* 0x000fe200087fe404 */
[----:B------:R-:W-:Y:S02]  /*324a0*/  ULDC.64 UR4, c[0x0][0xca8] ;  /* 0x00032a0000047ab9 */ /* 0x000fe40000000a00 */
[----:B------:R-:W-:-:S02]  /*324b0*/  IMAD R0, R0, UR6, RZ ;  /* 0x0000000600007c24 */ /* 0x000fc4000f8e02ff */
[----:B------:R-:W-:-:S04]  /*324c0*/  IMAD.WIDE.U32 R2, R5, UR6, R2 ;  /* 0x0000000605027c25 */ /* 0x000fc8000f8e0002 */
[----:B------:R-:W-:Y:S01]  /*324d0*/  IMAD R7, R5, UR7, R0 ;  /* 0x0000000705077c24 */ /* 0x000fe2000f8e0200 */
[----:B------:R-:W-:-:S03]  /*324e0*/  LEA R4, P0, R2, UR4, 0x2 ;  /* 0x0000000402047c11 */ /* 0x000fc6000f8010ff */
[----:B------:R-:W-:-:S05]  /*324f0*/  IMAD.IADD R3, R3, 0x1, R7 ;  /* 0x0000000103037824 */ /* 0x000fca00078e0207 */
[----:B------:R-:W-:Y:S01]  /*32500*/  LEA.HI.X R5, R2, UR5, R3, 0x2, P0 ;  /* 0x0000000502057c11 */ /* 0x000fe200080f1403 */
[----:B------:R-:W-:-:S05]  /*32510*/  IMAD.MOV.U32 R3, RZ, RZ, -0x800000 ;  /* 0xff800000ff037424 */ /* 0x000fca00078e00ff */
[----:B------:R0:W-:Y:S01]  /*32520*/  STG.E desc[UR36][R4.64], R3 ;  /* 0x0000000304007986 */ /* 0x0001e2000c101924 */
[----:B------:R-:W-:Y:S05]  /*32530*/  BRA `(.L_x_11214) ;  /* 0x0000004800647947 */ /* 0x000fea0003800000 */
.L_x_11212:
        /* <DEDUP_REMOVED lines=18> */
.L_x_11323:
[----:B------:R-:W-:Y:S01]  /*32660*/  ULDC UR7, c[0x0][0xd50] ;  /* 0x0003540000077ab9 */ /* 0x000fe20000000800 */
[----:B------:R-:W-:Y:S01]  /*32670*/  UMOV UR39, UR6 ;  /* 0x0000000600277c82 */ /* 0x000fe20008000000 */
[----:B------:R-:W-:-:S11]  /*32680*/  UISETP.NE.AND UP0, UPT, UR7, 0x1, UPT ;  /* 0x000000010700788c */ /* 0x000fd6000bf05270 */
[----:B------:R-:W-:Y:S01]  /*32690*/  @UP0 ULDC UR4, c[0x0][0xd54] ;  /* 0x0003550000040ab9 */ /* 0x000fe20000000800 */
[----:B------:R-:W-:Y:S01]  /*326a0*/  @UP0 ULDC UR8, c[0x0][0xd58] ;  /* 0x0003560000080ab9 */ /* 0x000fe20000000800 */
[----:B------:R-:W-:-:S04]  /*326b0*/  UIMAD.WIDE.U32 UR4, UR6, UR4, URZ ;  /* 0x00000004060472a5 */ /* 0x000fc8000f8e003f */
[----:B------:R-:W-:-:S12]  /*326c0*/  @UP0 USHF.R.U32.HI UR39, URZ, UR8, UR5 ;  /* 0x000000083f270299 */ /* 0x000fd80008011605 */
.L_x_11324:
        /* <DEDUP_REMOVED lines=53> */
.L_x_11327:
[----:B------:R-:W-:-:S11]  /*32a20*/  UISETP.NE.AND UP0, UPT, UR5, 0x1, UPT ;  /* 0x000000010500788c */ /* 0x000fd6000bf05270 */
[----:B------:R-:W-:Y:S02]  /*32a30*/  @UP0 ULDC.64 UR12, c[0x0][0xae0] ;  /* 0x0002b800000c0ab9 */ /* 0x000fe40000000a00 */
[----:B------:R-:W-:-:S04]  /*32a40*/  UIMAD.WIDE.U32 UR6, UR8, UR12, URZ ;  /* 0x0000000c080672a5 */ /* 0x000fc8000f8e003f */
[----:B------:R-:W-:-:S12]  /*32a50*/  @UP0 USHF.R.U32.HI UR8, URZ, UR13, UR7 ;  /* 0x0000000d3f080299 */ /* 0x000fd80008011607 */
.L_x_11328:
[----:B------:R-:W-:-:S04]  /*32a60*/  UIMAD UR8, UR8, UR5, UR5 ;  /* 0x00000005080872a4 */ /* 0x000fc8000f8e0205 */
[----:B------:R-:W-:-:S04]  /*32a70*/  UISETP.LT.AND UP0, UPT, UR4, UR8, UPT ;  /* 0x000000080400728c */ /* 0x000fc8000bf01270 */
[----:B------:R-:W-:-:S12]  /*32a80*/  USEL UR4, UR4, UR8, UP0 ;  /* 0x0000000804047287 */ /* 0x000fd80008000000 */
.L_x_11326:
        /* <DEDUP_REMOVED lines=26> */
.L_x_11330:
[----:B------:R-:W-:-:S11]  /*32c30*/  UISETP.NE.AND UP0, UPT, UR5, 0x1, UPT ;  /* 0x000000010500788c */ /* 0x000fd6000bf05270 */
[----:B------:R-:W-:Y:S02]  /*32c40*/  @UP0 ULDC.64 UR10, c[0x0][0xae0] ;  /* 0x0002b800000a0ab9 */ /* 0x000fe40000000a00 */
[----:B------:R-:W-:-:S04]  /*32c50*/  UIMAD.WIDE.U32 UR6, UR4, UR10, URZ ;  /* 0x0000000a040672a5 */ /* 0x000fc8000f8e003f */
[----:B------:R-:W-:-:S12]  /*32c60*/  @UP0 USHF.R.U32.HI UR4, URZ, UR11, UR7 ;  /* 0x0000000b3f040299 */ /* 0x000fd80008011607 */
.L_x_11331:
[----:B------:R-:W-:-:S04]  /*32c70*/  UIMAD UR4, UR4, UR5, URZ ;  /* 0x00000005040472a4 */ /* 0x000fc8000f8e023f */
[----:B------:R-:W-:-:S04]  /*32c80*/  UISETP.LT.AND UP0, UPT, UR8, UR4, UPT ;  /* 0x000000040800728c */ /* 0x000fc8000bf01270 */
[----:B------:R-:W-:-:S12]  /*32c90*/  USEL UR8, UR8, UR4, !UP0 ;  /* 0x0000000408087287 */ /* 0x000fd8000c000000 */
.L_x_11329:
        /* <DEDUP_REMOVED lines=44> */
.L_x_11332:
        /* <DEDUP_REMOVED lines=32> */
.L_x_11333:
        /* <DEDUP_REMOVED lines=20> */
.L_x_11335:
        /* <DEDUP_REMOVED lines=15> */
.L_x_11334:
[----:B------:R-:W0:Y:S01]  /*33390*/  LDC.64 R2, c[0x0][0xaf0] ;  /* 0x0002bc00ff027b82 */ /* 0x000e220000000a00 */
[----:B------:R-:W-:-:S07]  /*333a0*/  IMAD.MOV.U32 R30, RZ, RZ, R19 ;  /* 0x000000ffff1e7224 */ /* 0x000fce00078e0013 */
[----:B------:R-:W1:Y:S01]  /*333b0*/  LDC R12, c[0x0][0x430] ;  /* 0x00010c00ff0c7b82 */ /* 0x000e620000000800 */
[C---:B------:R-:W-:Y:S01]  /*333c0*/  IMAD.SHL.U32 R0, R27.reuse, 0x10, RZ ;  /* 0x000000101b007824 */ /* 0x040fe200078e00ff */
[C---:B------:R-:W-:Y:S02]  /*333d0*/  LOP3.LUT R7, R27.reuse, 0x7f, RZ, 0xc0, !PT ;  /* 0x0000007f1b077812 */ /* 0x040fe400078ec0ff */
        /* <DEDUP_REMOVED lines=13> */
[----:B------:R-:W-:-:S04]  /*334b0*/  IMAD R4, R0, 0x60, R32 ;  /* 0x0000006000047824 */ /* 0x000fc800078e0220 */
[C---:B-----5:R-:W-:Y:S01]  /*334c0*/  IMAD.IADD R10, R4.reuse, 0x1, R25 ;  /* 0x00000001040a7824 */ /* 0x060fe200078e0219 */
[----:B------:R-:W-:Y:S01]  /*334d0*/  ISETP.GE.AND P0, PT, R4, UR41, PT ;  /* 0x0000002904007c0c */ /* 0x000fe2000bf06270 */
[----:B0-----:R-:W0:Y:S01]  /*334e0*/  @P1 LDC R2, c[0x0][0x434] ;  /* 0x00010d00ff021b82 */ /* 0x001e220000000800 */
[----:B------:R-:W-:Y:S01]  /*334f0*/  @P1 LOP3.LUT R16, R16, 0x4000, RZ, 0xfc, !PT ;  /* 0x0000400010101812 */ /* 0x000fe200078efcff */
[----:B------:R-:W-:Y:S01]  /*33500*/  IMAD.MOV.U32 R11, RZ, RZ, R10 ;  /* 0x000000ffff0b7224 */ /* 0x000fe200078e000a */
[----:B------:R-:W-:-:S05]  /*33510*/  ISETP.GT.U32.OR P0, PT, R32, 0x5f, P0 ;  /* 0x0000005f2000780c */ /* 0x000fca0000704470 */
[----:B------:R-:W1:Y:S08]  /*33520*/  @P1 LDC R3, c[0x0][0x438] ;  /* 0x00010e00ff031b82 */ /* 0x000e700000000800 */
[----:B------:R-:W3:Y:S08]  /*33530*/  @!P0 LDC.64 R8, c[0x0][0x428] ;  /* 0x00010a00ff088b82 */ /* 0x000ef00000000a00 */
[----:B------:R-:W4:Y:S01]  /*33540*/  @!P0 LDC.64 R4, c[0x0][0x418] ;  /* 0x00010600ff048b82 */ /* 0x000f220000000a00 */
[----:B0-----:R-:W-:-:S05]  /*33550*/  @P1 IMAD.HI.U32 R2, R10, R2, RZ ;  /* 0x000000020a021227 */ /* 0x001fca00078e00ff */
[----:B-1----:R-:W-:-:S04]  /*33560*/  @P1 SHF.R.U32.HI R11, RZ, R3, R2 ;  /* 0x00000003ff0b1219 */ /* 0x002fc80000011602 */
        /* <DEDUP_REMOVED lines=30> */
.L_x_11382:
[--C-:B-----5:R-:W-:Y:S01]  /*33750*/  @!P0 SHF.R.S32.HI R3, RZ, 0x1f, R4.reuse ;  /* 0x0000001fff038819 */ /* 0x120fe20000011404 */
[----:B------:R-:W-:Y:S01]  /*33760*/  ULOP3.LUT UR4, UR60, 0x2, URZ, 0xfc, !UPT ;  /* 0x000000023c047892 */ /* 0x000fe2000f8efc3f */
[----:B------:R-:W-:Y:S02]  /*33770*/  CS2R R18, SRZ ;  /* 0x0000000000127805 */ /* 0x000fe4000001ff00 */
[----:B------:R-:W-:Y:S01]  /*33780*/  LOP3.LUT R16, R16, 0xffff7fff, RZ, 0xc0, !PT ;  /* 0xffff7fff10107812 */ /* 0x000fe200078ec0ff */
[----:B------:R-:W-:Y:S01]  /*33790*/  @!P0 IMAD.MOV.U32 R18, RZ, RZ, R4 ;  /* 0x000000ffff128224 */ /* 0x000fe200078e0004 */
[----:B------:R-:W-:Y:S01]  /*337a0*/  SEL R36, RZ, 0x1, P2 ;  /* 0x00000001ff247807 */ /* 0x000fe20001000000 */
[----:B------:R-:W-:Y:S01]  /*337b0*/  @!P0 IMAD.MOV.U32 R19, RZ, RZ, R3 ;  /* 0x000000ffff138224 */ /* 0x000fe200078e0003 */
[----:B------:R-:W-:Y:S01]  /*337c0*/  ISETP.GT.U32.AND P0, PT, R32, 0x5f, PT ;  /* 0x0000005f2000780c */ /* 0x000fe20003f04070 */
[----:B------:R-:W-:Y:S02]  /*337d0*/  IMAD.U32 R34, RZ, RZ, UR4 ;  /* 0x00000004ff227e24 */ /* 0x000fe4000f8e00ff */
[----:B------:R-:W-:-:S03]  /*337e0*/  IMAD.U32 R29, RZ, RZ, UR39 ;  /* 0x00000027ff1d7e24 */ /* 0x000fc6000f8e00ff */
[----:B------:R-:W-:Y:S02]  /*337f0*/  ISETP.NE.AND P1, PT, R34, 0x3, PT ;  /* 0x000000032200780c */ /* 0x000fe40003f25270 */
[----:B------:R-:W-:-:S05]  /*33800*/  SHF.R.S32.HI R29, RZ, 0x1f, R29 ;  /* 0x0000001fff1d7819 */ /* 0x000fca000001141d */
[----:B------:R-:W-:-:S04]  /*33810*/  @P0 LOP3.LUT R16, R16, 0x8000, RZ, 0xfc, !PT ;  /* 0x0000800010100812 */ /* 0x000fc800078efcff */
[----:B------:R-:W-:-:S04]  /*33820*/  LOP3.LUT R16, R16, 0xffffffdf, RZ, 0xc0, !PT ;  /* 0xffffffdf10107812 */ /* 0x000fc800078ec0ff */
[----:B------:R-:W-:Y:S01]  /*33830*/  @P1 LOP3.LUT R16, R16, 0x20, RZ, 0xfc, !PT ;  /* 0x0000002010101812 */ /* 0x000fe200078efcff */
[----:B------:R-:W-:Y:S06]  /*33840*/  @!P1 BRA `(.L_x_11337) ;  /* 0x0000000000049947 */ /* 0x000fec0003800000 */
[----:B------:R-:W-:Y:S01]  /*33850*/  BPT.TRAP 0x1 ;  /* 0x000000040000795c */ /* 0x000fe20000300000 */
.L_x_11337:
[----:B------:R-:W-:-:S05]  /*33860*/  IMAD.MOV.U32 R2, RZ, RZ, 0x1 ;  /* 0x00000001ff027424 */ /* 0x000fca00078e00ff */
[----:B------:R-:W-:-:S04]  /*33870*/  SHF.L.U32 R2, R2, 0x1f, RZ ;  /* 0x0000001f02027819 */ /* 0x000fc800000006ff */
[----:B------:R-:W0:Y:S02]  /*33880*/  SYNCS.PHASECHK.TRANS64.TRYWAIT P0, [UR46+0x32440], R2 ;  /* 0x03244002ff0075a7 */ /* 0x000e24000800016e */
[----:B0-----:R-:W-:Y:S05]  /*33890*/  @!P0 BRA `(.L_x_11338) ;  /* 0x0000003800548947 */ /* 0x001fea0003800000 */
.L_x_11383:
[----:B------:R-:W-:Y:S01]  /*338a0*/  SHF.R.S32.HI R26, RZ, 0x1f, R23 ;  /* 0x0000001fff1a7819 */ /* 0x000fe20000011417 */
[----:B------:R-:W-:Y:S01]  /*338b0*/  ULDC.64 UR4, c[0x0][0x300] ;  /* 0x0000c00000047ab9 */ /* 0x000fe20000000a00 */
[----:B------:R-:W-:Y:S01]  /*338c0*/  R2UR UR6, R29 ;  /* 0x000000001d0672ca */ /* 0x000fe200000e0000 */
[----:B------:R-:W-:Y:S01]  /*338d0*/  IMAD.MOV.U32 R17, RZ, RZ, -0x60 ;  /* 0xffffffa0ff117424 */ /* 0x000fe200078e00ff */
[----:B------:R-:W-:Y:S01]  /*338e0*/  SHF.R.U32.HI R8, RZ, 0x3, R7 ;  /* 0x00000003ff087819 */ /* 0x000fe20000011607 */
[----:B0-----:R-:W-:Y:S01]  /*338f0*/  IMAD R2, R26, UR4, RZ ;  /* 0x000000041a027c24 */ /* 0x001fe2000f8e02ff */
[----:B------:R-:W-:Y:S01]  /*33900*/  LOP3.LUT R16, R16, 0xfffffffd, RZ, 0xc0, !PT ;  /* 0xfffffffd10107812 */ /* 0x000fe200078ec0ff */
[----:B------:R-:W-:Y:S02]  /*33910*/  IMAD R17, R0, R17, UR41 ;  /* 0x0000002900117e24 */ /* 0x000fe4000f8e0211 */
        /* <DEDUP_REMOVED lines=8> */
[----:B------:R-:W-:Y:S02]  /*339a0*/  IMAD.IADD R17, R17, 0x1, -R8 ;  /* 0x0000000111117824 */ /* 0x000fe400078e0a08 */
        /* <DEDUP_REMOVED lines=56> */
.L_x_11397:
        /* <DEDUP_REMOVED lines=15> */
.L_x_11340:
        /* <DEDUP_REMOVED lines=23> */
.L_x_11341:
[----:B------:R-:W0:Y:S01]  /*33f90*/  S2R R20, SR_CTAID.Z ;  /* 0x0000000000147919 */ /* 0x000e220000002700 */
[----:B------:R-:W-:Y:S01]  /*33fa0*/  UISETP.NE.AND UP0, UPT, UR47, URZ, UPT ;  /* 0x0000003f2f00728c */ /* 0x000fe2000bf05270 */
[----:B------:R-:W-:Y:S01]  /*33fb0*/  VIADD R37, R32, UR40 ;  /* 0x0000002820257c36 */ /* 0x000fe20008000000 */
[----:B------:R-:W-:Y:S01]  /*33fc0*/  R2UR UR6, R29 ;  /* 0x000000001d0672ca */ /* 0x000fe200000e0000 */
[----:B------:R-:W-:Y:S02]  /*33fd0*/  ULDC.64 UR8, c[0x0][0x2d8] ;  /* 0x0000b60000087ab9 */ /* 0x000fe40000000a00 */
        /* <DEDUP_REMOVED lines=16> */
[----:B------:R-:W-:Y:S02]  /*340e0*/  IMAD.U32 R3, RZ, RZ, UR6 ;  /* 0x00000006ff037e24 */ /* 0x000fe4000f8e00ff */
[----:B------:R-:W1:Y:S01]  /*340f0*/  LDC R5, c[0x0][0x448] ;  /* 0x00011200ff057b82 */ /* 0x000e620000000800 */
[----:B------:R-:W-:Y:S02]  /*34100*/  IMAD.MOV.U32 R2, RZ, RZ, R4 ;  /* 0x000000ffff027224 */ /* 0x000fe400078e0004 */
[----:B------:R-:W-:-:S02]  /*34110*/  IMAD R0, R21, UR4, RZ ;  /* 0x0000000415007c24 */ /* 0x000fc4000f8e02ff */
[--C-:B------:R-:W-:Y:S02]  /*34120*/  IMAD.MOV R4, RZ, RZ, -R7.reuse ;  /* 0x000000ffff047224 */ /* 0x100fe400078e0a07 */
[C---:B0-----:R-:W-:Y:S01]  /*34130*/  IMAD R9, R20.reuse, UR5, R0 ;  /* 0x0000000514097c24 */ /* 0x041fe2000f8e0200 */
[----:B------:R-:W-:Y:S01]  /*34140*/  SHF.R.S32.HI R0, RZ, 0x1f, R7 ;  /* 0x0000001fff007819 */ /* 0x000fe20000011407 */
[----:B------:R-:W-:Y:S01]  /*34150*/  IMAD.WIDE.U32 R2, R20, UR4, R2 ;  /* 0x0000000414027c25 */ /* 0x000fe2000f8e0002 */
[----:B------:R-:W-:Y:S01]  /*34160*/  ULDC.64 UR4, c[0x0][0x2d0] ;  /* 0x0000b40000047ab9 */ /* 0x000fe20000000a00 */
[----:B------:R-:W0:Y:S02]  /*34170*/  S2R R20, SR_TID.X ;  /* 0x0000000000147919 */ /* 0x000e240000002100 */
[----:B------:R-:W-:Y:S02]  /*34180*/  IMAD.IADD R3, R3, 0x1, R9 ;  /* 0x0000000103037824 */ /* 0x000fe400078e0209 */
        /* <DEDUP_REMOVED lines=16> */
[----:B0-----:R-:W-:Y:S02]  /*34290*/  LOP3.LUT R20, R20, 0x7f, RZ, 0xc0, !PT ;  /* 0x0000007f14147812 */ /* 0x001fe400078ec0ff */
[----:B------:R-:W-:Y:S02]  /*342a0*/  ISETP.GE.AND P0, PT, R22, UR4, PT ;  /* 0x0000000416007c0c */ /* 0x000fe4000bf06270 */
[----:B------:R-:W-:Y:S01]  /*342b0*/  SHF.R.U32.HI R20, RZ, 0x3, R20 ;  /* 0x00000003ff147819 */ /* 0x000fe20000011614 */
[----:B------:R-:W-:Y:S10]  /*342c0*/  BRA.DIV UR5, `(.L_x_11342) ;  /* 0x00000036058c7947 */ /* 0x000ff4000b800000 */
[----:B------:R-:W0:Y:S01]  /*342d0*/  SHFL.IDX PT, R14, R0, RZ, 0x181f ;  /* 0x00181fff000e7589 */ /* 0x000e2200000e0000 */
[----:B------:R-:W-:Y:S01]  /*342e0*/  ULDC UR4, c[0x0][0x288] ;  /* 0x0000a20000047ab9 */ /* 0x000fe20000000800 */
[----:B------:R-:W-:Y:S01]  /*342f0*/  VIADD R4, R20, UR40 ;  /* 0x0000002814047c36 */ /* 0x000fe20008000000 */
[----:B------:R-:W-:Y:S01]  /*34300*/  LOP3.LUT R16, R16, 0xffffefff, RZ, 0xc0, !PT ;  /* 0xffffefff10107812 */ /* 0x000fe200078ec0ff */
[----:B------:R-:W-:Y:S01]  /*34310*/  IMAD R5, R5, UR4, RZ ;  /* 0x0000000405057c24 */ /* 0x000fe2000f8e02ff */
[----:B------:R-:W1:Y:S01]  /*34320*/  SHFL.IDX PT, R3, R6, RZ, 0x181f ;  /* 0x00181fff06037589 */ /* 0x000e6200000e0000 */
[C---:B------:R-:W-:Y:S02]  /*34330*/  VIADD R8, R4.reuse, 0x10 ;  /* 0x0000001004087836 */ /* 0x040fe40000000000 */
[C---:B------:R-:W-:Y:S01]  /*34340*/  VIADD R20, R4.reuse, 0x30 ;  /* 0x0000003004147836 */ /* 0x040fe20000000000 */
[-C--:B------:R-:W-:Y:S01]  /*34350*/  ISETP.GE.AND P2, PT, R4, R5.reuse, PT ;  /* 0x000000050400720c */ /* 0x080fe20003f46270 */
[----:B------:R-:W-:Y:S01]  /*34360*/  SHFL.IDX PT, R7, R6, 0x1, 0x181f ;  /* 0x00381f0006077f89 */ /* 0x000fe200000e0000 */
[----:B------:R-:W-:Y:S01]  /*34370*/  ISETP.GE.AND P4, PT, R8, R5, PT ;  /* 0x000000050800720c */ /* 0x000fe20003f86270 */
[----:B------:R-:W-:-:S02]  /*34380*/  VIADD R8, R4, 0x20 ;  /* 0x0000002004087836 */ /* 0x000fc40000000000 */
[----:B------:R-:W-:Y:S03]  /*34390*/  SHFL.IDX PT, R10, R6, 0x2, 0x181f ;  /* 0x00581f00060a7f89 */ /* 0x000fe600000e0000 */
[----:B------:R-:W-:-:S05]  /*343a0*/  ISETP.GE.AND P3, PT, R8, R5, PT ;  /* 0x000000050800720c */ /* 0x000fca0003f66270 */
[C---:B------:R-:W-:Y:S02]  /*343b0*/  @!P2 LEA R8, R27.reuse, UR46, 0x1 ;  /* 0x0000002e1b08ac11 */ /* 0x040fe4000f8e08ff */
[----:B0-----:R-:W-:Y:S02]  /*343c0*/  @!P2 LEA R2, P1, R22, R14, 0x1 ;  /* 0x0000000e1602a211 */ /* 0x001fe400078208ff */
[----:B------:R-:W0:Y:S01]  /*343d0*/  SHFL.IDX PT, R14, R0, 0x1, 0x181f ;  /* 0x00381f00000e7f89 */ /* 0x000e2200000e0000 */
[----:B------:R-:W-:Y:S02]  /*343e0*/  @P2 LOP3.LUT R16, R16, 0x1000, RZ, 0xfc, !PT ;  /* 0x0000100010102812 */ /* 0x000fe400078efcff */
[----:B-1----:R-:W-:Y:S01]  /*343f0*/  @!P2 IMAD.X R3, RZ, RZ, R3, P1 ;  /* 0x000000ffff03a224 */ /* 0x002fe200008e0603 */
[----:B------:R-:W-:Y:S02]  /*34400*/  @!P4 LEA R13, R27, UR46, 0x1 ;  /* 0x0000002e1b0dcc11 */ /* 0x000fe4000f8e08ff */
[----:B------:R-:W-:-:S02]  /*34410*/  LOP3.LUT R16, R16, 0xfffff7ff, RZ, 0xc0, !PT ;  /* 0xfffff7ff10107812 */ /* 0x000fc400078ec0ff */
[----:B------:R1:W-:Y:S01]  /*34420*/  @!P2 LDGSTS.E.BYPASS.LTC128B.128 [R8+0x18400], desc[UR36][R2.64], !P0 ;  /* 0x184000000208afae */ /* 0x0003e2000c101d64 */
[----:B------:R-:W-:Y:S02]  /*34430*/  ISETP.GE.AND P2, PT, R20, R5, PT ;  /* 0x000000051400720c */ /* 0x000fe40003f46270 */
[----:B------:R-:W-:-:S04]  /*34440*/  @P4 LOP3.LUT R16, R16, 0x800, RZ, 0xfc, !PT ;  /* 0x0000080010104812 */ /* 0x000fc800078efcff */
[----:B------:R-:W-:-:S04]  /*34450*/  LOP3.LUT R16, R16, 0xfffffbff, RZ, 0xc0, !PT ;  /* 0xfffffbff10107812 */ /* 0x000fc800078ec0ff */
[----:B------:R-:W-:Y:S01]  /*34460*/  @P3 LOP3.LUT R16, R16, 0x400, RZ, 0xfc, !PT ;  /* 0x0000040010103812 */ /* 0x000fe200078efcff */
[----:B-1----:R-:W-:Y:S03]  /*34470*/  SHFL.IDX PT, R8, R6, 0x3, 0x181f ;  /* 0x00781f0006087f89 */ /* 0x002fe600000e0000 */
[----:B------:R-:W-:Y:S02]  /*34480*/  LOP3.LUT R16, R16, 0xfffffdff, RZ, 0xc0, !PT ;  /* 0xfffffdff10107812 */ /* 0x000fe400078ec0ff */
[----:B0-----:R-:W-:Y:S02]  /*34490*/  @!P4 LEA R12, P1, R22, R14, 0x1 ;  /* 0x0000000e160cc211 */ /* 0x001fe400078208ff */
[----:B------:R-:W0:Y:S01]  /*344a0*/  SHFL.IDX PT, R14, R0, 0x2, 0x181f ;  /* 0x00581f00000e7f89 */ /* 0x000e2200000e0000 */
[----:B------:R-:W-:Y:S02]  /*344b0*/  @P2 LOP3.LUT R16, R16, 0x200, RZ, 0xfc, !PT ;  /* 0x0000020010102812 */ /* 0x000fe400078efcff */
[----:B------:R-:W-:-:S02]  /*344c0*/  @!P4 IMAD.X R7, RZ, RZ, R7, P1 ;  /* 0x000000ffff07c224 */ /* 0x000fc400008e0607 */
[----:B------:R-:W-:Y:S01]  /*344d0*/  @!P4 IMAD.MOV.U32 R2, RZ, RZ, R12 ;  /* 0x000000ffff02c224 */ /* 0x000fe200078e000c */
[----:B------:R-:W-:Y:S01]  /*344e0*/  LOP3.LUT R16, R16, 0xfffffeff, RZ, 0xc0, !PT ;  /* 0xfffffeff10107812 */ /* 0x000fe200078ec0ff */
[----:B------:R-:W-:Y:S02]  /*344f0*/  @!P4 IMAD.MOV.U32 R3, RZ, RZ, R7 ;  /* 0x000000ffff03c224 */ /* 0x000fe400078e0007 */
[----:B------:R-:W-:-:S03]  /*34500*/  VIADD R12, R4, 0x40 ;  /* 0x00000040040c7836 */ /* 0x000fc60000000000 */
[----:B------:R1:W-:Y:S02]  /*34510*/  @!P4 LDGSTS.E.BYPASS.LTC128B.128 [R13+0x18c00], desc[UR36][R2.64], !P0 ;  /* 0x18c00000020dcfae */ /* 0x0003e4000c101d64 */
[----:B------:R-:W-:Y:S02]  /*34520*/  ISETP.GE.AND P4, PT, R12, R5, PT ;  /* 0x000000050c00720c */ /* 0x000fe40003f86270 */
[----:B0-----:R-:W-:Y:S01]  /*34530*/  @!P3 LEA R11, P1, R22, R14, 0x1 ;  /* 0x0000000e160bb211 */ /* 0x001fe200078208ff */
[----:B-1----:R-:W-:Y:S01]  /*34540*/  SHFL.IDX PT, R2, R6, 0x4, 0x181f ;  /* 0x00981f0006027f89 */ /* 0x002fe200000e0000 */
[----:B------:R-:W-:-:S09]  /*34550*/  @!P3 LEA R13, R27, UR46, 0x1 ;  /* 0x0000002e1b0dbc11 */ /* 0x000fd2000f8e08ff */
[----:B------:R-:W-:Y:S01]  /*34560*/  @P4 LOP3.LUT R16, R16, 0x100, RZ, 0xfc, !PT ;  /* 0x0000010010104812 */ /* 0x000fe200078efcff */
[----:B------:R-:W0:Y:S01]  /*34570*/  SHFL.IDX PT, R14, R0, 0x3, 0x181f ;  /* 0x00781f00000e7f89 */ /* 0x000e2200000e0000 */
[----:B------:R-:W-:Y:S02]  /*34580*/  @!P3 IMAD.X R10, RZ, RZ, R10, P1 ;  /* 0x000000ffff0ab224 */ /* 0x000fe400008e060a */
[----:B------:R-:W-:Y:S02]  /*34590*/  LOP3.LUT R16, R16, 0xffffff7f, RZ, 0xc0, !PT ;  /* 0xffffff7f10107812 */ /* 0x000fe400078ec0ff */
[----:B------:R-:W-:Y:S02]  /*345a0*/  @!P3 IMAD.MOV.U32 R3, RZ, RZ, R10 ;  /* 0x000000ffff03b224 */ /* 0x000fe400078e000a */
[----:B------:R-:W-:Y:S01]  /*345b0*/  VIADD R10, R4, 0x50 ;  /* 0x00000050040a7836 */ /* 0x000fe20000000000 */
[C---:B0-----:R-:W-:Y:S02]  /*345c0*/  @!P2 LEA R9, P1, R22.reuse, R14, 0x1 ;  /* 0x0000000e1609a211 */ /* 0x041fe400078208ff */
[----:B------:R-:W0:Y:S03]  /*345d0*/  SHFL.IDX PT, R14, R0, 0x4, 0x181f ;  /* 0x00981f00000e7f89 */ /* 0x000e2600000e0000 */
[----:B------:R-:W-:Y:S01]  /*345e0*/  @!P2 IMAD.X R8, RZ, RZ, R8, P1 ;  /* 0x000000ffff08a224 */ /* 0x000fe200008e0608 */
[----:B0-----:R-:W-:-:S02]  /*345f0*/  @!P4 LEA R7, P1, R22, R14, 0x1 ;  /* 0x0000000e1607c211 */ /* 0x001fc400078208ff */
[----:B------:R-:W0:Y:S03]  /*34600*/  SHFL.IDX PT, R14, R0, 0x5, 0x181f ;  /* 0x00b81f00000e7f89 */ /* 0x000e2600000e0000 */
[----:B------:R-:W-:Y:S02]  /*34610*/  @!P4 IMAD.X R12, RZ, RZ, R2, P1 ;  /* 0x000000ffff0cc224 */ /* 0x000fe400008e0602 */
[----:B------:R-:W-:-:S05]  /*34620*/  @!P3 IMAD.MOV.U32 R2, RZ, RZ, R11 ;  /* 0x000000ffff02b224 */ /* 0x000fca00078e000b */
[----:B------:R1:W-:Y:S01]  /*34630*/  @!P3 LDGSTS.E.BYPASS.LTC128B.128 [R13+0x19400], desc[UR36][R2.64], !P0 ;  /* 0x19400000020dbfae */ /* 0x0003e2000c101d64 */
[----:B------:R-:W-:-:S03]  /*34640*/  ISETP.GE.AND P3, PT, R10, R5, PT ;  /* 0x000000050a00720c */ /* 0x000fc60003f66270 */
[----:B-1----:R-:W1:Y:S01]  /*34650*/  SHFL.IDX PT, R2, R6, 0x5, 0x181f ;  /* 0x00b81f0006027f89 */ /* 0x002e6200000e0000 */
[----:B------:R-:W-:Y:S01]  /*34660*/  @!P2 LEA R13, R27, UR46, 0x1 ;  /* 0x0000002e1b0dac11 */ /* 0x000fe2000f8e08ff */
[----:B------:R-:W-:-:S08]  /*34670*/  @!P2 IMAD.MOV.U32 R3, RZ, RZ, R8 ;  /* 0x000000ffff03a224 */ /* 0x000fd000078e0008 */
[----:B0-----:R-:W-:Y:S01]  /*34680*/  @!P3 LEA R10, P1, R22, R14, 0x1 ;  /* 0x0000000e160ab211 */ /* 0x001fe200078208ff */
[----:B------:R-:W-:Y:S01]  /*34690*/  VIADD R8, R4, 0x60 ;  /* 0x0000006004087836 */ /* 0x000fe20000000000 */
[----:B------:R-:W0:Y:S01]  /*346a0*/  SHFL.IDX PT, R14, R0, 0x6, 0x181f ;  /* 0x00d81f00000e7f89 */ /* 0x000e2200000e0000 */
[----:B------:R-:W-:-:S04]  /*346b0*/  @P3 LOP3.LUT R16, R16, 0x80, RZ, 0xfc, !PT ;  /* 0x0000008010103812 */ /* 0x000fc800078efcff */
[----:B------:R-:W-:Y:S01]  /*346c0*/  LOP3.LUT R16, R16, 0xffffffbf, RZ, 0xc0, !PT ;  /* 0xffffffbf10107812 */ /* 0x000fe200078ec0ff */
[----:B-1----:R-:W-:Y:S02]  /*346d0*/  @!P3 IMAD.X R11, RZ, RZ, R2, P1 ;  /* 0x000000ffff0bb224 */ /* 0x002fe400008e0602 */
[----:B------:R-:W-:-:S05]  /*346e0*/  @!P2 IMAD.MOV.U32 R2, RZ, RZ, R9 ;  /* 0x000000ffff02a224 */ /* 0x000fca00078e0009 */
[----:B------:R1:W-:Y:S01]  /*346f0*/  @!P2 LDGSTS.E.BYPASS.LTC128B.128 [R13+0x19c00], desc[UR36][R2.64], !P0 ;  /* 0x19c00000020dafae */ /* 0x0003e2000c101d64 */
[----:B------:R-:W-:-:S03]  /*34700*/  ISETP.GE.AND P2, PT, R8, R5, PT ;  /* 0x000000050800720c */ /* 0x000fc60003f46270 */
[----:B-1----:R-:W1:Y:S01]  /*34710*/  SHFL.IDX PT, R2, R6, 0x6, 0x181f ;  /* 0x00d81f0006027f89 */ /* 0x002e6200000e0000 */
[----:B------:R-:W-:Y:S01]  /*34720*/  @!P4 LEA R13, R27, UR46, 0x1 ;  /* 0x0000002e1b0dcc11 */ /* 0x000fe2000f8e08ff */
[----:B------:R-:W-:-:S08]  /*34730*/  @!P4 IMAD.MOV.U32 R3, RZ, RZ, R12 ;  /* 0x000000ffff03c224 */ /* 0x000fd000078e000c */
[----:B0-----:R-:W-:Y:S01]  /*34740*/  @!P2 LEA R8, P1, R22, R14, 0x1 ;  /* 0x0000000e1608a211 */ /* 0x001fe200078208ff */
[----:B------:R-:W0:Y:S01]  /*34750*/  SHFL.IDX PT, R6, R6, 0x7, 0x181f ;  /* 0x00f81f0006067f89 */ /* 0x000e2200000e0000 */
[C---:B------:R-:W-:Y:S02]  /*34760*/  @!P2 LEA R21, R27.reuse, UR46, 0x1 ;  /* 0x0000002e1b15ac11 */ /* 0x040fe4000f8e08ff */
[----:B------:R-:W-:Y:S01]  /*34770*/  @P2 LOP3.LUT R16, R16, 0x40, RZ, 0xfc, !PT ;  /* 0x0000004010102812 */ /* 0x000fe200078efcff */
[----:B------:R2:W3:Y:S01]  /*34780*/  SHFL.IDX PT, R14, R0, 0x7, 0x181f ;  /* 0x00f81f00000e7f89 */ /* 0x0004e200000e0000 */
[----:B-1----:R-:W-:Y:S02]  /*34790*/  @!P2 IMAD.X R9, RZ, RZ, R2, P1 ;  /* 0x000000ffff09a224 */ /* 0x002fe400008e0602 */
[----:B------:R-:W-:Y:S01]  /*347a0*/  @!P4 IMAD.MOV.U32 R2, RZ, RZ, R7 ;  /* 0x000000ffff02c224 */ /* 0x000fe200078e0007 */
[----:B------:R-:W-:-:S04]  /*347b0*/  @!P3 LEA R7, R27, UR46, 0x1 ;  /* 0x0000002e1b07bc11 */ /* 0x000fc8000f8e08ff */
[----:B------:R1:W-:Y:S02]  /*347c0*/  @!P4 LDGSTS.E.BYPASS.LTC128B.128 [R13+0x1a400], desc[UR36][R2.64], !P0 ;  /* 0x1a400000020dcfae */ /* 0x0003e4000c101d64 */
[----:B-1----:R-:W-:Y:S02]  /*347d0*/  @!P3 IMAD.MOV.U32 R2, RZ, RZ, R10 ;  /* 0x000000ffff02b224 */ /* 0x002fe400078e000a */
[----:B------:R-:W-:-:S05]  /*347e0*/  @!P3 IMAD.MOV.U32 R3, RZ, RZ, R11 ;  /* 0x000000ffff03b224 */ /* 0x000fca00078e000b */
[----:B------:R1:W-:Y:S02]  /*347f0*/  @!P3 LDGSTS.E.BYPASS.LTC128B.128 [R7+0x1ac00], desc[UR36][R2.64], !P0 ;  /* 0x1ac000000207bfae */ /* 0x0003e4000c101d64 */
[----:B-1----:R-:W-:Y:S02]  /*34800*/  @!P2 IMAD.MOV.U32 R2, RZ, RZ, R8 ;  /* 0x000000ffff02a224 */ /* 0x002fe400078e0008 */
[----:B------:R-:W-:-:S05]  /*34810*/  @!P2 IMAD.MOV.U32 R3, RZ, RZ, R9 ;  /* 0x000000ffff03a224 */ /* 0x000fca00078e0009 */
[----:B0--3--:R2:W-:Y:S02]  /*34820*/  @!P2 LDGSTS.E.BYPASS.LTC128B.128 [R21+0x1b400], desc[UR36][R2.64], !P0 ;  /* 0x1b4000000215afae */ /* 0x0095e4000c101d64 */
.L_x_11414:
[----:B------:R-:W-:Y:S01]  /*34830*/  VIADD R4, R4, 0x70 ;  /* 0x0000007004047836 */ /* 0x000fe20000000000 */
[----:B------:R-:W-:-:S04]  /*34840*/  LOP3.LUT R16, R16, 0xffffdfff, RZ, 0xc0, !PT ;  /* 0xffffdfff10107812 */ /* 0x000fc800078ec0ff */
[----:B------:R-:W-:-:S13]  /*34850*/  ISETP.GE.AND P2, PT, R4, R5, PT ;  /* 0x000000050400720c */ /* 0x000fda0003f46270 */
[----:B--2---:R-:W-:Y:S02]  /*34860*/  @!P2 LEA R2, P1, R22, R14, 0x1 ;  /* 0x0000000e1602a211 */ /* 0x004fe400078208ff */
        /* <DEDUP_REMOVED lines=32> */
.L_x_11343:
[----:B------:R-:W-:Y:S01]  /*34a70*/  UISETP.NE.AND UP0, UPT, UR47, URZ, UPT ;  /* 0x0000003f2f00728c */ /* 0x000fe2000bf05270 */
[----:B------:R-:W0:Y:S01]  /*34a80*/  S2R R20, SR_CTAID.Z ;  /* 0x0000000000147919 */ /* 0x000e220000002700 */
[----:B------:R-:W-:Y:S01]  /*34a90*/  R2UR UR6, R29 ;  /* 0x000000001d0672ca */ /* 0x000fe200000e0000 */
[----:B------:R-:W-:Y:S01]  /*34aa0*/  ULDC.64 UR8, c[0x0][0x3d8] ;  /* 0x0000f60000087ab9 */ /* 0x000fe20000000a00 */
[----:B------:R-:W-:Y:S02]  /*34ab0*/  IMAD.MOV.U32 R7, RZ, RZ, R37 ;  /* 0x000000ffff077224 */ /* 0x000fe400078e0025 */
[----:B------:R-:W-:-:S05]  /*34ac0*/  PLOP3.LUT P0, PT, PT, PT, UP0, 0x80, 0x0 ;  /* 0x000000000000781c */ /* 0x000fca0003f0f008 */
[----:B------:R-:W-:-:S04]  /*34ad0*/  @UP0 ULDC UR4, c[0x0][0x44c] ;  /* 0x0001130000040ab9 */ /* 0x000fc80000000800 */
[----:B------:R-:W-:-:S04]  /*34ae0*/  UIMAD UR6, UR6, UR8, URZ ;  /* 0x00000008060672a4 */ /* 0x000fc8000f8e023f */
[----:B------:R-:W-:Y:S01]  /*34af0*/  @P0 IMAD.HI.U32 R0, R37, UR4, RZ ;  /* 0x0000000425000c27 */ /* 0x000fe2000f8e00ff */
[----:B------:R-:W-:Y:S01]  /*34b00*/  PLOP3.LUT P0, PT, PT, PT, UP0, 0x80, 0x0 ;  /* 0x000000000000781c */ /* 0x000fe20003f0f008 */
[----:B------:R-:W-:Y:S01]  /*34b10*/  @UP0 ULDC UR4, c[0x0][0x450] ;  /* 0x0001140000040ab9 */ /* 0x000fe20000000800 */
[----:B------:R-:W-:Y:S01]  /*34b20*/  UIMAD UR6, UR39, UR9, UR6 ;  /* 0x00000009270672a4 */ /* 0x000fe2000f8e0206 */
[----:B0-----:R-:W-:-:S10]  /*34b30*/  SHF.R.S32.HI R20, RZ, 0x1f, R20 ;  /* 0x0000001fff147819 */ /* 0x001fd40000011414 */
        /* <DEDUP_REMOVED lines=9> */
[----:B------:R-:W-:Y:S02]  /*34bd0*/  IMAD.MOV.U32 R2, RZ, RZ, R4 ;  /* 0x000000ffff027224 */ /* 0x000fe400078e0004 */
[----:B------:R-:W-:Y:S01]  /*34be0*/  IMAD.U32 R5, RZ, RZ, UR5 ;  /* 0x00000005ff057e24 */ /* 0x000fe2000f8e00ff */
[----:B------:R-:W-:Y:S01]  /*34bf0*/  ULDC.64 UR4, c[0x0][0x3d0] ;  /* 0x0000f40000047ab9 */ /* 0x000fe20000000a00 */
[----:B------:R-:W-:-:S02]  /*34c00*/  IMAD.MOV R4, RZ, RZ, -R7 ;  /* 0x000000ffff047224 */ /* 0x000fc400078e0a07 */
[C---:B0-----:R-:W-:Y:S01]  /*34c10*/  IMAD R5, R20.reuse, UR9, R0 ;  /* 0x0000000914057c24 */ /* 0x041fe2000f8e0200 */
[----:B------:R-:W-:Y:S01]  /*34c20*/  SHF.R.S32.HI R0, RZ, 0x1f, R7 ;  /* 0x0000001fff007819 */ /* 0x000fe20000011407 */
[----:B------:R-:W-:-:S04]  /*34c30*/  IMAD.WIDE.U32 R2, R20, UR8, R2 ;  /* 0x0000000814027c25 */ /* 0x000fc8000f8e0002 */
        /* <DEDUP_REMOVED lines=40> */
[----:B0-----:R-:W-:-:S05]  /*34ec0*/  @!P6 LEA R14, P0, R22, R14, 0x1 ;  /* 0x0000000e160ee211 */ /* 0x001fca00078008ff */
[----:B-1----:R-:W-:-:S04]  /*34ed0*/  @!P6 IMAD.MOV.U32 R2, RZ, RZ, R14 ;  /* 0x000000ffff02e224 */ /* 0x002fc800078e000e */
[----:B------:R-:W-:Y:S01]  /*34ee0*/  @!P5 LEA R7, R27, UR46, 0x1 ;  /* 0x0000002e1b07dc11 */ /* 0x000fe2000f8e08ff */
[----:B------:R-:W0:Y:S01]  /*34ef0*/  SHFL.IDX PT, R14, R0, 0x2, 0x181f ;  /* 0x00581f00000e7f89 */ /* 0x000e2200000e0000 */
[----:B--2---:R-:W-:-:S04]  /*34f00*/  @!P6 IMAD.X R5, RZ, RZ, R5, P0 ;  /* 0x000000ffff05e224 */ /* 0x004fc800000e0605 */
[----:B------:R-:W-:Y:S02]  /*34f10*/  @!P6 IMAD.MOV.U32 R3, RZ, RZ, R5 ;  /* 0x000000ffff03e224 */ /* 0x000fe400078e0005 */
[----:B------:R-:W1:Y:S04]  /*34f20*/  SHFL.IDX PT, R5, R4, 0x2, 0x181f ;  /* 0x00581f0004057f89 */ /* 0x000e6800000e0000 */
[----:B------:R-:W-:Y:S01]  /*34f30*/  @!P6 LDGSTS.E.BYPASS.LTC128B.128 [R9+0x22c00], desc[UR36][R2.64], !P4 ;  /* 0x22c000000209efae */ /* 0x000fe2000e101d64 */
[----:B0-----:R-:W-:-:S03]  /*34f40*/  @!P5 LEA R14, P0, R22, R14, 0x1 ;  /* 0x0000000e160ed211 */ /* 0x001fc600078008ff */
[----:B------:R-:W-:Y:S04]  /*34f50*/  @!P6 LDGSTS.E.BYPASS.LTC128B.128 [R9+0x26c00], desc[UR36][R2.64+0x80], !P3 ;  /* 0x26c000800209efae */ /* 0x000fe8000d901d64 */
[----:B------:R-:W-:Y:S04]  /*34f60*/  @!P6 LDGSTS.E.BYPASS.LTC128B.128 [R9+0x2ac00], desc[UR36][R2.64+0x100], !P2 ;  /* 0x2ac001000209efae */ /* 0x000fe8000d101d64 */
[----:B------:R0:W-:Y:S01]  /*34f70*/  @!P6 LDGSTS.E.BYPASS.LTC128B.128 [R9+0x2ec00], desc[UR36][R2.64+0x180], !P1 ;  /* 0x2ec001800209efae */ /* 0x0001e2000c901d64 */
[----:B------:R-:W-:-:S04]  /*34f80*/  LOP3.LUT P6, RZ, R16, 0x80, RZ, 0xc0, !PT ;  /* 0x0000008010ff7812 */ /* 0x000fc800078cc0ff */
[----:B------:R-:W-:Y:S02]  /*34f90*/  P2R R6, PR, RZ, 0x40 ;  /* 0x00000040ff067803 */ /* 0x000fe40000000000 */
[----:B------:R-:W-:Y:S01]  /*34fa0*/  LOP3.LUT P6, RZ, R16, 0x200, RZ, 0xc0, !PT ;  /* 0x0000020010ff7812 */ /* 0x000fe200078cc0ff */
[----:B-1----:R-:W-:Y:S02]  /*34fb0*/  @!P5 IMAD.X R5, RZ, RZ, R5, P0 ;  /* 0x000000ffff05d224 */ /* 0x002fe400000e0605 */
[----:B0-----:R-:W-:Y:S02]  /*34fc0*/  @!P5 IMAD.MOV.U32 R2, RZ, RZ, R14 ;  /* 0x000000ffff02d224 */ /* 0x001fe400078e000e */
[----:B------:R-:W0:Y:S01]  /*34fd0*/  SHFL.IDX PT, R14, R0, 0x3, 0x181f ;  /* 0x00781f00000e7f89 */ /* 0x000e2200000e0000 */
[----:B------:R-:W-:-:S03]  /*34fe0*/  @!P5 IMAD.MOV.U32 R3, RZ, RZ, R5 ;  /* 0x000000ffff03d224 */ /* 0x000fc600078e0005 */
[----:B------:R-:W1:Y:S04]  /*34ff0*/  SHFL.IDX PT, R5, R4, 0x3, 0x181f ;  /* 0x00781f0004057f89 */ /* 0x000e6800000e0000 */
[----:B------:R-:W-:Y:S01]  /*35000*/  @!P6 LEA R9, R27, UR46, 0x1 ;  /* 0x0000002e1b09ec11 */ /* 0x000fe2000f8e08ff */
[----:B------:R-:W-:Y:S04]  /*35010*/  @!P5 LDGSTS.E.BYPASS.LTC128B.128 [R7+0x23400], desc[UR36][R2.64], !P4 ;  /* 0x234000000207dfae */ /* 0x000fe8000e101d64 */
[----:B------:R-:W-:Y:S04]  /*35020*/  @!P5 LDGSTS.E.BYPASS.LTC128B.128 [R7+0x27400], desc[UR36][R2.64+0x80], !P3 ;  /* 0x274000800207dfae */ /* 0x000fe8000d901d64 */
[----:B------:R-:W-:Y:S04]  /*35030*/  @!P5 LDGSTS.E.BYPASS.LTC128B.128 [R7+0x2b400], desc[UR36][R2.64+0x100], !P2 ;  /* 0x2b4001000207dfae */ /* 0x000fe8000d101d64 */
[----:B------:R2:W-:Y:S01]  /*35040*/  @!P5 LDGSTS.E.BYPASS.LTC128B.128 [R7+0x2f400], desc[UR36][R2.64+0x180], !P1 ;  /* 0x2f4001800207dfae */ /* 0x0005e2000c901d64 */
[----:B------:R-:W-:-:S02]  /*35050*/  LOP3.LUT P5, RZ, R16, 0x40, RZ, 0xc0, !PT ;  /* 0x0000004010ff7812 */ /* 0x000fc400078ac0ff */
[----:B0-----:R-:W-:-:S05]  /*35060*/  @!P6 LEA R14, P0, R22, R14, 0x1 ;  /* 0x0000000e160ee211 */ /* 0x001fca00078008ff */
[----:B-1----:R-:W-:Y:S02]  /*35070*/  @!P6 IMAD.X R5, RZ, RZ, R5, P0 ;  /* 0x000000ffff05e224 */ /* 0x002fe400000e0605 */
[----:B--2---:R-:W-:Y:S01]  /*35080*/  @!P6 IMAD.MOV.U32 R2, RZ, RZ, R14 ;  /* 0x000000ffff02e224 */ /* 0x004fe200078e000e */
[----:B------:R-:W-:Y:S01]  /*35090*/  P2R R7, PR, RZ, 0x20 ;  /* 0x00000020ff077803 */ /* 0x000fe20000000000 */
[----:B------:R-:W0:Y:S01]  /*350a0*/  SHFL.IDX PT, R14, R0, 0x4, 0x181f ;  /* 0x00981f00000e7f89 */ /* 0x000e2200000e0000 */
[----:B------:R-:W-:Y:S01]  /*350b0*/  @!P6 IMAD.MOV.U32 R3, RZ, RZ, R5 ;  /* 0x000000ffff03e224 */ /* 0x000fe200078e0005 */
[----:B------:R-:W-:Y:S02]  /*350c0*/  LOP3.LUT P5, RZ, R16, 0x100, RZ, 0xc0, !PT ;  /* 0x0000010010ff7812 */ /* 0x000fe400078ac0ff */
[----:B------:R-:W1:Y:S04]  /*350d0*/  SHFL.IDX PT, R5, R4, 0x4, 0x181f ;  /* 0x00981f0004057f89 */ /* 0x000e6800000e0000 */
[----:B------:R-:W-:Y:S04]  /*350e0*/  @!P6 LDGSTS.E.BYPASS.LTC128B.128 [R9+0x23c00], desc[UR36][R2.64], !P4 ;  /* 0x23c000000209efae */ /* 0x000fe8000e101d64 */
[----:B------:R-:W-:Y:S03]  /*350f0*/  @!P6 LDGSTS.E.BYPASS.LTC128B.128 [R9+0x27c00], desc[UR36][R2.64+0x80], !P3 ;  /* 0x27c000800209efae */ /* 0x000fe6000d901d64 */
[----:B------:R-:W-:Y:S01]  /*35100*/  @!P5 LEA R21, R27, UR46, 0x1 ;  /* 0x0000002e1b15dc11 */ /* 0x000fe2000f8e08ff */
[----:B------:R-:W-:Y:S04]  /*35110*/  @!P6 LDGSTS.E.BYPASS.LTC128B.128 [R9+0x2bc00], desc[UR36][R2.64+0x100], !P2 ;  /* 0x2bc001000209efae */ /* 0x000fe8000d101d64 */
[----:B------:R2:W-:Y:S01]  /*35120*/  @!P6 LDGSTS.E.BYPASS.LTC128B.128 [R9+0x2fc00], desc[UR36][R2.64+0x180], !P1 ;  /* 0x2fc001800209efae */ /* 0x0005e2000c901d64 */
[----:B------:R-:W-:-:S02]  /*35130*/  ISETP.NE.AND P6, PT, R6, RZ, PT ;  /* 0x000000ff0600720c */ /* 0x000fc40003fc5270 */
[----:B0-----:R-:W-:-:S05]  /*35140*/  @!P5 LEA R14, P0, R22, R14, 0x1 ;  /* 0x0000000e160ed211 */ /* 0x001fca00078008ff */
[----:B-1----:R-:W-:Y:S02]  /*35150*/  @!P5 IMAD.X R5, RZ, RZ, R5, P0 ;  /* 0x000000ffff05d224 */ /* 0x002fe400000e0605 */
[----:B--2---:R-:W-:Y:S02]  /*35160*/  @!P5 IMAD.MOV.U32 R2, RZ, RZ, R14 ;  /* 0x000000ffff02d224 */ /* 0x004fe400078e000e */
[----:B------:R-:W0:Y:S01]  /*35170*/  SHFL.IDX PT, R14, R0, 0x5, 0x181f ;  /* 0x00b81f00000e7f89 */ /* 0x000e2200000e0000 */
[----:B------:R-:W-:-:S03]  /*35180*/  @!P5 IMAD.MOV.U32 R3, RZ, RZ, R5 ;  /* 0x000000ffff03d224 */ /* 0x000fc600078e0005 */
[----:B------:R-:W1:Y:S04]  /*35190*/  SHFL.IDX PT, R5, R4, 0x5, 0x181f ;  /* 0x00b81f0004057f89 */ /* 0x000e6800000e0000 */
[----:B------:R-:W-:Y:S04]  /*351a0*/  @!P5 LDGSTS.E.BYPASS.LTC128B.128 [R21+0x24400], desc[UR36][R2.64], !P4 ;  /* 0x244000000215dfae */ /* 0x000fe8000e101d64 */
[----:B------:R-:W-:Y:S04]  /*351b0*/  @!P5 LDGSTS.E.BYPASS.LTC128B.128 [R21+0x28400], desc[UR36][R2.64+0x80], !P3 ;  /* 0x284000800215dfae */ /* 0x000fe8000d901d64 */
[----:B------:R-:W-:Y:S04]  /*351c0*/  @!P5 LDGSTS.E.BYPASS.LTC128B.128 [R21+0x2c400], desc[UR36][R2.64+0x100], !P2 ;  /* 0x2c4001000215dfae */ /* 0x000fe8000d101d64 */
[----:B------:R2:W-:Y:S01]  /*351d0*/  @!P5 LDGSTS.E.BYPASS.LTC128B.128 [R21+0x30400], desc[UR36][R2.64+0x180], !P1 ;  /* 0x304001800215dfae */ /* 0x0005e2000c901d64 */
[----:B------:R-:W-:-:S02]  /*351e0*/  ISETP.NE.AND P5, PT, R7, RZ, PT ;  /* 0x000000ff0700720c */ /* 0x000fc40003fa5270 */
[----:B------:R-:W-:Y:S02]  /*351f0*/  @!P6 LEA R7, R27, UR46, 0x1 ;  /* 0x0000002e1b07ec11 */ /* 0x000fe4000f8e08ff */
        /* <DEDUP_REMOVED lines=21> */
.L_x_11432:
        /* <DEDUP_REMOVED lines=13> */
.L_x_11346:
[----:B------:R-:W-:Y:S05]  /*35420*/  BSYNC B0 ;  /* 0x0000000000007941 */ /* 0x000fea0003800000 */
.L_x_11345:
        /* <DEDUP_REMOVED lines=9> */
.L_x_11433:
[----:B------:R-:W-:-:S13]  /*354c0*/  ISETP.NE.AND P0, PT, R34, 0x3, PT ;  /* 0x000000032200780c */ /* 0x000fda0003f05270 */
[----:B------:R-:W-:Y:S05]  /*354d0*/  @!P0 BRA `(.L_x_11348) ;  /* 0x0000000000048947 */ /* 0x000fea0003800000 */
[----:B------:R-:W-:Y:S01]  /*354e0*/  BPT.TRAP 0x1 ;  /* 0x000000040000795c */ /* 0x000fe20000300000 */
.L_x_11348:
[----:B------:R-:W4:Y:S02]  /*354f0*/  SYNCS.PHASECHK.TRANS64.TRYWAIT P0, [UR46+0x32460], R0 ;  /* 0x03246000ff0075a7 */ /* 0x000f24000800016e */
[----:B----4-:R-:W-:Y:S05]  /*35500*/  @!P0 BRA `(.L_x_11349) ;  /* 0x00000038009c8947 */ /* 0x010fea0003800000 */
.L_x_11434:
[----:B------:R-:W-:Y:S01]  /*35510*/  ULDC.64 UR4, c[0x0][0x328] ;  /* 0x0000ca0000047ab9 */ /* 0x000fe20000000a00 */
[----:B------:R-:W-:Y:S01]  /*35520*/  ULDC.64 UR6, c[0x0][0x338] ;  /* 0x0000ce0000067ab9 */ /* 0x000fe20000000a00 */
[----:B------:R-:W-:Y:S01]  /*35530*/  IMAD R26, R26, UR4, RZ ;  /* 0x000000041a1a7c24 */ /* 0x000fe2000f8e02ff */
[C---:B------:R-:W-:Y:S01]  /*35540*/  LOP3.LUT P3, RZ, R16.reuse, 0x10, RZ, 0xc0, !PT ;  /* 0x0000001010ff7812 */ /* 0x040fe2000786c0ff */
[----:B0--3--:R-:W-:Y:S01]  /*35550*/  IMAD.WIDE.U32 R2, R23, UR4, RZ ;  /* 0x0000000417027c25 */ /* 0x009fe2000f8e00ff */
        /* <DEDUP_REMOVED lines=19> */
[----:B------:R-:W-:Y:S01]  /*35690*/  LEA R7, P0, R2, UR6, 0x1 ;  /* 0x0000000602077c11 */ /* 0x000fe2000f8008ff */
[----:B------:R-:W-:-:S03]  /*356a0*/  UMOV UR4, 0xffffffff ;  /* 0xffffffff00047882 */ /* 0x000fc60000000000 */
[----:B------:R-:W-:Y:S02]  /*356b0*/  LEA.HI.X R8, R2, UR7, R3, 0x1, P0 ;  /* 0x0000000702087c11 */ /* 0x000fe400080f0c03 */
[----:B------:R-:W-:-:S04]  /*356c0*/  SEL R3, RZ, 0x2, P3 ;  /* 0x00000002ff037807 */ /* 0x000fc80001800000 */
[----:B------:R-:W-:-:S05]  /*356d0*/  IADD3 R0, R0, R3, R36 ;  /* 0x0000000300007210 */ /* 0x000fca0007ffe024 */
[----:B------:R-:W-:Y:S01]  /*356e0*/  IMAD.IADD R9, R0, 0x1, R5 ;  /* 0x0000000100097824 */ /* 0x000fe200078e0205 */
[----:B------:R-:W-:Y:S06]  /*356f0*/  BRA.DIV UR4, `(.L_x_11350) ;  /* 0x0000003a04387947 */ /* 0x000fec000b800000 */
[----:B-1----:R-:W0:Y:S01]  /*35700*/  SHFL.IDX PT, R14, R7, RZ, 0x181f ;  /* 0x00181fff070e7589 */ /* 0x002e2200000e0000 */
[----:B------:R-:W-:Y:S01]  /*35710*/  IMAD.SHL.U32 R0, R22, 0x2, RZ ;  /* 0x0000000216007824 */ /* 0x000fe200078e00ff */
[----:B------:R-:W-:Y:S02]  /*35720*/  LEA R6, R27, UR46, 0x1 ;  /* 0x0000002e1b067c11 */ /* 0x000fe4000f8e08ff */
[----:B------:R-:W1:Y:S01]  /*35730*/  SHFL.IDX PT, R3, R8, RZ, 0x181f ;  /* 0x00181fff08037589 */ /* 0x000e6200000e0000 */
[C---:B------:R-:W-:Y:S02]  /*35740*/  LOP3.LUT P2, RZ, R9.reuse, 0x2, RZ, 0xc0, !PT ;  /* 0x0000000209ff7812 */ /* 0x040fe4000784c0ff */
[----:B------:R-:W-:Y:S01]  /*35750*/  LOP3.LUT P1, RZ, R9, 0x4, RZ, 0xc0, !PT ;  /* 0x0000000409ff7812 */ /* 0x000fe2000782c0ff */
[----:B------:R-:W-:Y:S01]  /*35760*/  SHFL.IDX PT, R5, R8, 0x1, 0x181f ;  /* 0x00381f0008057f89 */ /* 0x000fe200000e0000 */
[----:B------:R-:W-:Y:S01]  /*35770*/  VIADD R31, R6, 0x400 ;  /* 0x00000400061f7836 */ /* 0x000fe20000000000 */
[----:B0-----:R-:W-:-:S02]  /*35780*/  IADD3 R2, P0, R14, R0, RZ ;  /* 0x000000000e027210 */ /* 0x001fc40007f1e0ff */
[----:B------:R-:W0:Y:S03]  /*35790*/  SHFL.IDX PT, R14, R7, 0x1, 0x181f ;  /* 0x00381f00070e7f89 */ /* 0x000e2600000e0000 */
[----:B-1----:R-:W-:Y:S01]  /*357a0*/  IMAD.X R3, RZ, RZ, R3, P0 ;  /* 0x000000ffff037224 */ /* 0x002fe200000e0603 */
[----:B0-----:R-:W-:Y:S02]  /*357b0*/  IADD3 R4, P0, R14, R0, RZ ;  /* 0x000000000e047210 */ /* 0x001fe40007f1e0ff */
[----:B------:R-:W0:Y:S03]  /*357c0*/  SHFL.IDX PT, R14, R7, 0x2, 0x181f ;  /* 0x00581f00070e7f89 */ /* 0x000e2600000e0000 */
[----:B------:R-:W-:Y:S01]  /*357d0*/  IMAD.X R5, RZ, RZ, R5, P0 ;  /* 0x000000ffff057224 */ /* 0x000fe200000e0605 */
        /* <DEDUP_REMOVED lines=8> */
[----:B------:R-:W-:-:S13]  /*35860*/  ISETP.LT.OR P3, PT, R17, 0x1, !P0 ;  /* 0x000000011100780c */ /* 0x000fda0004761670 */
[----:B------:R0:W-:Y:S02]  /*35870*/  LDGSTS.E.BYPASS.LTC128B.128 [R6+0x9400], desc[UR36][R2.64+0x180], !P3 ;  /* 0x0940018002067fae */ /* 0x0001e4000d901d64 */
[----:B0-----:R-:W-:Y:S02]  /*35880*/  IADD3 R2, P3, R14, R0, RZ ;  /* 0x000000000e027210 */ /* 0x001fe40007f7e0ff */
[----:B------:R-:W0:Y:S03]  /*35890*/  SHFL.IDX PT, R14, R7, 0x3, 0x181f ;  /* 0x00781f00070e7f89 */ /* 0x000e2600000e0000 */
        /* <DEDUP_REMOVED lines=8> */
[----:B------:R-:W-:-:S13]  /*35920*/  ISETP.LT.OR P3, PT, R17, 0x11, !P0 ;  /* 0x000000111100780c */ /* 0x000fda0004761670 */
[----:B------:R0:W-:Y:S02]  /*35930*/  LDGSTS.E.BYPASS.LTC128B.128 [R6+0x9c00], desc[UR36][R4.64+0x180], !P3 ;  /* 0x09c0018004067fae */ /* 0x0001e4000d901d64 */
[----:B0-----:R-:W-:Y:S02]  /*35940*/  IADD3 R4, P3, R14, R0, RZ ;  /* 0x000000000e047210 */ /* 0x001fe40007f7e0ff */
[----:B------:R-:W0:Y:S03]  /*35950*/  SHFL.IDX PT, R14, R7, 0x4, 0x181f ;  /* 0x00981f00070e7f89 */ /* 0x000e2600000e0000 */
[----:B-1----:R-:W-:Y:S01]  /*35960*/  IMAD.X R5, RZ, RZ, R9, P3 ;  /* 0x000000ffff057224 */ /* 0x002fe200018e0609 */
[C---:B------:R-:W-:Y:S01]  /*35970*/  ISETP.LT.OR P3, PT, R17.reuse, 0x21, P4 ;  /* 0x000000211100780c */ /* 0x040fe20002761670 */
[----:B------:R-:W1:Y:S04]  /*35980*/  SHFL.IDX PT, R9, R8, 0x4, 0x181f ;  /* 0x00981f0008097f89 */ /* 0x000e6800000e0000 */
[----:B------:R-:W2:Y:S08]  /*35990*/  SHFL.IDX PT, R8, R8, 0x5, 0x181f ;  /* 0x00b81f0008087f89 */ /* 0x000eb000000e0000 */
        /* <DEDUP_REMOVED lines=8> */
[----:B------:R0:W3:Y:S03]  /*35a20*/  SHFL.IDX PT, R14, R7, 0x5, 0x181f ;  /* 0x00b81f00070e7f89 */ /* 0x0000e600000e0000 */
[----:B-1----:R-:W-:Y:S01]  /*35a30*/  IMAD.X R3, RZ, RZ, R9, P3 ;  /* 0x000000ffff037224 */ /* 0x002fe200018e0609 */
[----:B------:R-:W-:Y:S01]  /*35a40*/  ISETP.LT.OR P3, PT, R17, 0x31, P4 ;  /* 0x000000311100780c */ /* 0x000fe20002761670 */
[----:B------:R-:W-:-:S12]  /*35a50*/  IMAD.MOV.U32 R9, RZ, RZ, RZ ;  /* 0x000000ffff097224 */ /* 0x000fd800078e00ff */
        /* <DEDUP_REMOVED lines=14> */
[----:B--23--:R0:W-:Y:S02]  /*35b40*/  LDGSTS.E.BYPASS.LTC128B.128 [R6+0xb400], desc[UR36][R2.64+0x180], !P3 ;  /* 0x0b40018002067fae */ /* 0x00c1e4000d901d64 */
.L_x_11448:
        /* <DEDUP_REMOVED lines=20> */
.L_x_11351:
        /* <DEDUP_REMOVED lines=13> */
[----:B------:R-:W-:-:S05]  /*35d60*/  IMAD.MOV.U32 R17, RZ, RZ, 0x1 ;  /* 0x00000001ff117424 */ /* 0x000fca00078e00ff */
[----:B------:R-:W-:-:S04]  /*35d70*/  LOP3.LUT R2, RZ, UR4, RZ, 0x33, !PT ;  /* 0x00000004ff027c12 */ /* 0x000fc8000f8e33ff */
[----:B------:R-:W-:Y:S01]  /*35d80*/  VIADDMNMX R2, R2, -UR44, R3, !PT ;  /* 0x8000002c02027c46 */ /* 0x000fe2000f800103 */
[----:B0-----:R-:W-:Y:S01]  /*35d90*/  IMAD.SHL.U32 R4, R4, 0x10, RZ ;  /* 0x0000001004047824 */ /* 0x001fe200078e00ff */
[----:B-1----:R-:W-:-:S04]  /*35da0*/  LOP3.LUT R5, R5, 0x7f, RZ, 0xc0, !PT ;  /* 0x0000007f05057812 */ /* 0x002fc800078ec0ff */
[----:B------:R-:W-:Y:S02]  /*35db0*/  LOP3.LUT R4, R4, 0x70, RZ, 0xc0, !PT ;  /* 0x0000007004047812 */ /* 0x000fe400078ec0ff */
[----:B------:R-:W-:-:S04]  /*35dc0*/  SHF.R.U32.HI R5, RZ, 0x3, R5 ;  /* 0x00000003ff057819 */ /* 0x000fc80000011605 */
[----:B------:R-:W-:Y:S02]  /*35dd0*/  IADD3 R25, R4, R25, R5 ;  /* 0x0000001904197210 */ /* 0x000fe40007ffe005 */
[----:B------:R-:W-:-:S03]  /*35de0*/  LOP3.LUT R5, RZ, UR42, RZ, 0x33, !PT ;  /* 0x0000002aff057c12 */ /* 0x000fc6000f8e33ff */
[----:B------:R-:W-:Y:S01]  /*35df0*/  VIADD R25, R25, 0xfffffee0 ;  /* 0xfffffee019197836 */ /* 0x000fe20000000000 */
[----:B------:R-:W-:-:S04]  /*35e00*/  VIMNMX R2, R2, R5, !PT ;  /* 0x0000000502027248 */ /* 0x000fc80007fe0100 */
[C---:B------:R-:W-:Y:S01]  /*35e10*/  IADD3 R28, -R2.reuse, -0x2, RZ ;  /* 0xfffffffe021c7810 */ /* 0x040fe20007ffe1ff */
[----:B------:R-:W-:-:S07]  /*35e20*/  IMAD R18, R2, -0x60, R25 ;  /* 0xffffffa002127824 */ /* 0x000fce00078e0219 */
.L_x_11367:
        /* <DEDUP_REMOVED lines=22> */
.L_x_11354:
[----:B------:R-:W-:Y:S05]  /*35f90*/  BSYNC B1 ;  /* 0x0000000000017941 */ /* 0x000fea0003800000 */
.L_x_11353:
[----:B------:R-:W-:-:S13]  /*35fa0*/  ISETP.NE.AND P0, PT, R34, 0x3, PT ;  /* 0x000000032200780c */ /* 0x000fda0003f05270 */
[----:B------:R-:W-:Y:S05]  /*35fb0*/  @!P0 BRA `(.L_x_11355) ;  /* 0x0000000000048947 */ /* 0x000fea0003800000 */
[----:B------:R-:W-:Y:S01]  /*35fc0*/  BPT.TRAP 0x1 ;  /* 0x000000040000795c */ /* 0x000fe20000300000 */
.L_x_11355:
[----:B------:R-:W-:Y:S01]  /*35fd0*/  LEA R19, R17, UR46, 0x3 ;  /* 0x0000002e11137c11 */ /* 0x000fe2000f8e18ff */
[----:B------:R-:W-:Y:S01]  /*35fe0*/  BSSY B1, `(.L_x_11356) ;  /* 0x0000004000017945 */ /* 0x000fe20003800000 */
[----:B------:R-:W-:-:S04]  /*35ff0*/  SHF.L.U32 R23, R26, 0x1f, RZ ;  /* 0x0000001f1a177819 */ /* 0x000fc800000006ff */
[----:B------:R-:W1:Y:S02]  /*36000*/  SYNCS.PHASECHK.TRANS64.TRYWAIT P0, [R19+URZ+0x32440], R23 ;  /* 0x03244017130075a7 */ /* 0x000e64000800017f */
[----:B-1----:R-:W-:Y:S05]  /*36010*/  @!P0 BRA `(.L_x_11357) ;  /* 0x00000038005c8947 */ /* 0x002fea0003800000 */
.L_x_11449:
[----:B------:R-:W-:Y:S05]  /*36020*/  BSYNC B1 ;  /* 0x0000000000017941 */ /* 0x000fea0003800000 */
.L_x_11356:
        /* <DEDUP_REMOVED lines=57> */
.L_x_11463:
        /* <DEDUP_REMOVED lines=8> */
.L_x_11359:
        /* <DEDUP_REMOVED lines=10> */
.L_x_11360:
[----:B------:R2:W-:Y:S01]  /*364e0*/  SYNCS.ARRIVE.TRANS64.A1T0 RZ, [R19+URZ+0x32430], RZ ;  /* 0x032430ff13ff79a7 */ /* 0x0005e2000810003f */
[----:B------:R-:W-:Y:S05]  /*364f0*/  @!P2 BRA `(.L_x_11361) ;  /* 0x000000000004a947 */ /* 0x000fea0003800000 */
[----:B------:R-:W-:Y:S01]  /*36500*/  BPT.TRAP 0x1 ;  /* 0x000000040000795c */ /* 0x000fe20000300000 */
.L_x_11361:
[----:B------:R-:W3:Y:S01]  /*36510*/  SYNCS.PHASECHK.TRANS64.TRYWAIT P0, [R19+URZ+0x32460], R23 ;  /* 0x03246017130075a7 */ /* 0x000ee2000800017f */
[----:B------:R-:W-:Y:S04]  /*36520*/  BSSY B1, `(.L_x_11362) ;  /* 0x0000002000017945 */ /* 0x000fe80003800000 */
[----:B---3--:R-:W-:Y:S05]  /*36530*/  @!P0 BRA `(.L_x_11363) ;  /* 0x0000003800b48947 */ /* 0x008fea0003800000 */
.L_x_11464:
[----:B------:R-:W-:Y:S05]  /*36540*/  BSYNC B1 ;  /* 0x0000000000017941 */ /* 0x000fea0003800000 */
.L_x_11362:
        /* <DEDUP_REMOVED lines=46> */
[----:B------:R3:W-:Y:S01]  /*36830*/  LDGSTS.E.BYPASS.LTC128B.128 [R21+0x9800], desc[UR36][R8.64+0x180], !P1 ;  /* 0x0980018008157fae */ /* 0x0007e2000c901d64 */
[----:B0-----:R-:W-:-:S03]  /*36840*/  IADD3 R6, P0, R14, R0, RZ ;  /* 0x000000000e067210 */ /* 0x001fc60007f1e0ff */
[----:B------:R-:W-:Y:S04]  /*36850*/  SHFL.IDX PT, R22, R22, 0x5, 0x181f ;  /* 0x00b81f0016167f89 */ /* 0x000fe800000e0000 */
[----:B------:R-:W0:Y:S01]  /*36860*/  SHFL.IDX PT, R14, R20, 0x3, 0x181f ;  /* 0x00781f00140e7f89 */ /* 0x000e2200000e0000 */
[----:B-1----:R-:W-:Y:S02]  /*36870*/  IMAD.X R7, RZ, RZ, R4, P0 ;  /* 0x000000ffff077224 */ /* 0x002fe400000e0604 */
[----:B---3--:R-:W-:-:S03]  /*36880*/  IMAD.MOV.U32 R9, RZ, RZ, RZ ;  /* 0x000000ffff097224 */ /* 0x008fc600078e00ff */
[----:B------:R1:W-:Y:S04]  /*36890*/  LDGSTS.E.BYPASS.LTC128B.128 [R21+0x1000], desc[UR36][R6.64], !P4 ;  /* 0x0100000006157fae */ /* 0x0003e8000e101d64 */
[----:B------:R1:W-:Y:S04]  /*368a0*/  LDGSTS.E.BYPASS.LTC128B.128 [R21+0x4000], desc[UR36][R6.64+0x80], !P3 ;  /* 0x0400008006157fae */ /* 0x0003e8000d901d64 */
[----:B------:R1:W-:Y:S04]  /*368b0*/  LDGSTS.E.BYPASS.LTC128B.128 [R21+0x7000], desc[UR36][R6.64+0x100], !P2 ;  /* 0x0700010006157fae */ /* 0x0003e8000d101d64 */
[----:B------:R1:W-:Y:S01]  /*368c0*/  LDGSTS.E.BYPASS.LTC128B.128 [R21+0xa000], desc[UR36][R6.64+0x180], !P1 ;  /* 0x0a00018006157fae */ /* 0x0003e2000c901d64 */
[----:B0-----:R-:W-:-:S03]  /*368d0*/  IADD3 R4, P0, R14, R0, RZ ;  /* 0x000000000e047210 */ /* 0x001fc60007f1e0ff */
[----:B------:R-:W0:Y:S02]  /*368e0*/  SHFL.IDX PT, R14, R20, 0x4, 0x181f ;  /* 0x00981f00140e7f89 */ /* 0x000e2400000e0000 */
[----:B------:R-:W-:-:S05]  /*368f0*/  IMAD.X R5, RZ, RZ, R5, P0 ;  /* 0x000000ffff057224 */ /* 0x000fca00000e0605 */
        /* <DEDUP_REMOVED lines=11> */
.L_x_11478:
        /* <DEDUP_REMOVED lines=11> */
.L_x_11365:
        /* <DEDUP_REMOVED lines=10> */
.L_x_11366:
        /* <DEDUP_REMOVED lines=10> */
.L_x_11352:
[----:B------:R-:W-:Y:S05]  /*36ba0*/  BSYNC B0 ;  /* 0x0000000000007941 */ /* 0x000fea0003800000 */
.L_x_11325:
[----:B------:R-:W0:Y:S01]  /*36bb0*/  S2R R3, SR_CgaCtaId ;  /* 0x0000000000037919 */ /* 0x000e220000008800 */
[----:B------:R-:W-:Y:S01]  /*36bc0*/  MOV R0, 0x400 ;  /* 0x0000040000007802 */ /* 0x000fe20000000f00 */
[----:B------:R-:W-:Y:S01]  /*36bd0*/  BSSY B0, `(.L_x_11368) ;  /* 0x0000005000007945 */ /* 0x000fe20003800000 */
[----:B------:R-:W-:Y:S02]  /*36be0*/  SHF.L.U32 R9, R9, 0x1f, RZ ;  /* 0x0000001f09097819 */ /* 0x000fe400000006ff */
[----:B0-----:R-:W-:-:S04]  /*36bf0*/  LEA R4, R3, R0, 0x18 ;  /* 0x0000000003047211 */ /* 0x001fc800078ec0ff */
[----:B------:R-:W0:Y:S02]  /*36c00*/  SYNCS.PHASECHK.TRANS64.TRYWAIT P0, [R4+URZ+0x32420], R9 ;  /* 0x03242009040075a7 */ /* 0x000e24000800017f */
[----:B0-----:R-:W-:Y:S05]  /*36c10*/  @!P0 BRA `(.L_x_11369) ;  /* 0x0000003800dc8947 */ /* 0x001fea0003800000 */
.L_x_11479:
[----:B------:R-:W-:Y:S05]  /*36c20*/  BSYNC B0 ;  /* 0x0000000000007941 */ /* 0x000fea0003800000 */
.L_x_11368:
[----:B------:R-:W-:-:S03]  /*36c30*/  UMOV UR4, 0xffffffff ;  /* 0xffffffff00047882 */ /* 0x000fc60000000000 */
[----:B------:R-:W-:Y:S05]  /*36c40*/  BRA.DIV UR4, `(.L_x_11370) ;  /* 0x0000003a04e47947 */ /* 0x000fea000b800000 */
[----:B------:R-:W1:Y:S02]  /*36c50*/  S2R R0, SR_TID.X ;  /* 0x0000000000007919 */ /* 0x000e640000002100 */
[----:B-1----:R-:W-:-:S04]  /*36c60*/  SHF.R.U32.HI R0, RZ, 0x5, R0 ;  /* 0x00000005ff007819 */ /* 0x002fc80000011600 */
[----:B------:R-:W-:-:S05]  /*36c70*/  LOP3.LUT R0, R0, 0x3, RZ, 0xc0, !PT ;  /* 0x0000000300007812 */ /* 0x000fca00078ec0ff */
[----:B------:R1:W3:Y:S02]  /*36c80*/  SHFL.IDX PT, R14, R0, RZ, 0x1f ;  /* 0x00001fff000e7589 */ /* 0x0002e400000e0000 */
.L_x_11482:
[----:B---3--:R-:W-:-:S13]  /*36c90*/  ISETP.NE.AND P0, PT, R14, RZ, PT ;  /* 0x000000ff0e00720c */ /* 0x008fda0003f05270 */
[----:B------:R-:W-:Y:S05]  /*36ca0*/  @P0 BRA `(.L_x_11214) ;  /* 0x0000000000880947 */ /* 0x000fea0003800000 */
[----:B------:R-:W-:-:S03]  /*36cb0*/  UMOV UR4, 0xffffffff ;  /* 0xffffffff00047882 */ /* 0x000fc60000000000 */
[----:B------:R-:W-:Y:S05]  /*36cc0*/  BRA.DIV UR4, `(.L_x_11371) ;  /* 0x0000003a04f87947 */ /* 0x000fea000b800000 */
[----:B------:R-:W-:-:S13]  /*36cd0*/  ELECT P6, URZ, PT ;  /* 0x00000000003f782f */ /* 0x000fda00038c0000 */
.L_x_11485:
[----:B------:R-:W-:Y:S05]  /*36ce0*/  @!P6 BRA `(.L_x_11214) ;  /* 0x000000000078e947 */ /* 0x000fea0003800000 */
[----:B------:R-:W-:-:S06]  /*36cf0*/  ULOP3.LUT UR4, UR60, 0x2, URZ, 0xfc, !UPT ;  /* 0x000000023c047892 */ /* 0x000fcc000f8efc3f */
[----:B-1----:R-:W-:-:S05]  /*36d00*/  IMAD.U32 R0, RZ, RZ, UR4 ;  /* 0x00000004ff007e24 */ /* 0x002fca000f8e00ff */
[----:B------:R-:W-:-:S13]  /*36d10*/  ISETP.NE.AND P0, PT, R0, 0x3, PT ;  /* 0x000000030000780c */ /* 0x000fda0003f05270 */
[----:B------:R-:W-:Y:S05]  /*36d20*/  @!P0 BRA `(.L_x_11372) ;  /* 0x0000000000048947 */ /* 0x000fea0003800000 */
[----:B------:R-:W-:Y:S01]  /*36d30*/  BPT.TRAP 0x1 ;  /* 0x000000040000795c */ /* 0x000fe20000300000 */
.L_x_11372:
[C---:B------:R-:W-:Y:S01]  /*36d40*/  IMAD R5, R17.reuse, 0x8, R4 ;  /* 0x0000000811057824 */ /* 0x040fe200078e0204 */
[----:B------:R-:W-:Y:S01]  /*36d50*/  SHF.L.U32 R0, R26, 0x1f, RZ ;  /* 0x0000001f1a007819 */ /* 0x000fe200000006ff */
[----:B------:R-:W-:-:S03]  /*36d60*/  VIADD R17, R17, 0x1 ;  /* 0x0000000111117836 */ /* 0x000fc60000000000 */
[----:B------:R-:W1:Y:S02]  /*36d70*/  SYNCS.PHASECHK.TRANS64.TRYWAIT P1, [R5+URZ+0x32440], R0 ;  /* 0x03244000050075a7 */ /* 0x000e64000802017f */
[----:B------:R-:W-:-:S04]  /*36d80*/  ISETP.NE.AND P2, PT, R17, 0x2, PT ;  /* 0x000000021100780c */ /* 0x000fc80003f45270 */
[----:B------:R-:W-:Y:S01]  /*36d90*/  SEL R3, RZ, 0x1, P2 ;  /* 0x00000001ff037807 */ /* 0x000fe20001000000 */
[----:B-1----:R-:W-:Y:S08]  /*36da0*/  @!P1 BRA `(.L_x_11373) ;  /* 0x0000003800e09947 */ /* 0x002ff00003800000 */
.L_x_11486:
[----:B------:R-:W-:Y:S02]  /*36db0*/  SEL R17, R17, RZ, P2 ;  /* 0x000000ff11117207 */ /* 0x000fe40001000000 */
[----:B------:R-:W-:Y:S01]  /*36dc0*/  LOP3.LUT R2, R26, R3, RZ, 0x3c, !PT ;  /* 0x000000031a027212 */ /* 0x000fe200078e3cff */
[----:B------:R-:W-:Y:S06]  /*36dd0*/  @!P0 BRA `(.L_x_11374) ;  /* 0x0000000000048947 */ /* 0x000fec0003800000 */
[----:B------:R-:W-:Y:S01]  /*36de0*/  BPT.TRAP 0x1 ;  /* 0x000000040000795c */ /* 0x000fe20000300000 */
.L_x_11374:
[----:B------:R-:W-:Y:S01]  /*36df0*/  IMAD R17, R17, 0x8, R4 ;  /* 0x0000000811117824 */ /* 0x000fe200078e0204 */
[----:B------:R-:W-:-:S04]  /*36e00*/  SHF.L.U32 R2, R2, 0x1f, RZ ;  /* 0x0000001f02027819 */ /* 0x000fc800000006ff */
[----:B------:R-:W3:Y:S02]  /*36e10*/  SYNCS.PHASECHK.TRANS64.TRYWAIT P1, [R17+URZ+0x32440], R2 ;  /* 0x03244002110075a7 */ /* 0x000ee4000802017f */
[----:B---3--:R-:W-:Y:S05]  /*36e20*/  @!P1 BRA `(.L_x_11375) ;  /* 0x0000003800d49947 */ /* 0x008fea0003800000 */
.L_x_11487:
[----:B------:R-:W-:Y:S05]  /*36e30*/  @!P0 BRA `(.L_x_11376) ;  /* 0x0000000000048947 */ /* 0x000fea0003800000 */
[----:B------:R-:W-:Y:S01]  /*36e40*/  BPT.TRAP 0x1 ;  /* 0x000000040000795c */ /* 0x000fe20000300000 */
.L_x_11376:
[----:B------:R-:W4:Y:S02]  /*36e50*/  SYNCS.PHASECHK.TRANS64.TRYWAIT P1, [R5+URZ+0x32460], R0 ;  /* 0x03246000050075a7 */ /* 0x000f24000802017f */
[----:B----4-:R-:W-:Y:S05]  /*36e60*/  @!P1 BRA `(.L_x_11377) ;  /* 0x0000003800d89947 */ /* 0x010fea0003800000 */
.L_x_11488:
[----:B------:R-:W-:Y:S05]  /*36e70*/  @!P0 BRA `(.L_x_11378) ;  /* 0x0000000000048947 */ /* 0x000fea0003800000 */
[----:B------:R-:W-:Y:S01]  /*36e80*/  BPT.TRAP 0x1 ;  /* 0x000000040000795c */ /* 0x000fe20000300000 */
.L_x_11378:
[----:B------:R0:W0:Y:S02]  /*36e90*/  SYNCS.PHASECHK.TRANS64.TRYWAIT P0, [R17+URZ+0x32460], R2 ;  /* 0x03246002110075a7 */ /* 0x000024000800017f */
[----:B0-----:R-:W-:Y:S05]  /*36ea0*/  @!P0 NANOSLEEP.SYNCS 0x989680 ;  /* 0x009896800000895d */ /* 0x001fea0003900000 */
[----:B------:R-:W0:Y:S02]  /*36eb0*/  @!P0 SYNCS.PHASECHK.TRANS64 P0, [R17+URZ+0x32460], R2 ;  /* 0x03246002110085a7 */ /* 0x000e24000800007f */
[----:B0-----:R-:W-:Y:S05]  /*36ec0*/  @!P0 BRA `(.L_x_11378) ;  /* 0xfffffffc00f08947 */ /* 0x001fea000383ffff */
.L_x_11214:
[----:B------:R-:W-:Y:S05]  /*36ed0*/  BSYNC B6 ;  /* 0x0000000000067941 */ /* 0x000fea0003800000 */
.L_x_11211:
[----:B------:R-:W-:Y:S05]  /*36ee0*/  EXIT ;  /* 0x000000000000794d */ /* 0x000fea0003800000 */
.L_x_11225:
[----:B0-----:R0:W1:Y:S02]  /*36ef0*/  SYNCS.PHASECHK.TRANS64.TRYWAIT P0, [R72+URZ+0x32400], R15 ;  /* 0x0324000f480075a7 */ /* 0x001064000800017f */
[----:B-1----:R-:W-:Y:S05]  /*36f00*/  @!P0 NANOSLEEP.SYNCS 0x989680 ;  /* 0x009896800000895d */ /* 0x002fea0003900000 */
[----:B------:R-:W1:Y:S02]  /*36f10*/  @!P0 SYNCS.PHASECHK.TRANS64 P0, [R72+URZ+0x32400], R15 ;  /* 0x0324000f480085a7 */ /* 0x000e64000800007f */
[----:B-1----:R-:W-:Y:S05]  /*36f20*/  @!P0 BRA `(.L_x_11225) ;  /* 0xfffffffc00f08947 */ /* 0x002fea000383ffff */
[----:B------:R-:W-:Y:S05]  /*36f30*/  BRA `(.L_x_11379) ;  /* 0xfffffcb000b87947 */ /* 0x000fea000383ffff */
.L_x_11232:
[----:B--2---:R2:W3:Y:S02]  /*36f40*/  SYNCS.PHASECHK.TRANS64.TRYWAIT P0, [R6+URZ], R7 ;  /* 0x00000007060075a7 */ /* 0x0044e4000800017f */
[----:B---3--:R-:W-:Y:S05]  /*36f50*/  @!P0 NANOSLEEP.SYNCS 0x989680 ;  /* 0x009896800000895d */ /* 0x008fea0003900000 */
[----:B------:R-:W3:Y:S02]  /*36f60*/  @!P0 SYNCS.PHASECHK.TRANS64 P0, [R6+URZ], R7 ;  /* 0x00000007060085a7 */ /* 0x000ee4000800007f */
[----:B---3--:R-:W-:Y:S05]  /*36f70*/  @!P0 BRA `(.L_x_11232) ;  /* 0xfffffffc00f08947 */ /* 0x008fea000383ffff */
[----:B------:R-:W-:Y:S05]  /*36f80*/  BRA `(.L_x_11231) ;  /* 0xfffffcb400bc7947 */ /* 0x000fea000383ffff */
.L_x_11234:
[----:B0-----:R0:W1:Y:S02]  /*36f90*/  SYNCS.PHASECHK.TRANS64.TRYWAIT P0, [R72+URZ+0x32410], R7 ;  /* 0x03241007480075a7 */ /* 0x001064000800017f */
[----:B-1----:R-:W-:Y:S05]  /*36fa0*/  @!P0 NANOSLEEP.SYNCS 0x989680 ;  /* 0x009896800000895d */ /* 0x002fea0003900000 */
[----:B------:R-:W1:Y:S02]  /*36fb0*/  @!P0 SYNCS.PHASECHK.TRANS64 P0, [R72+URZ+0x32410], R7 ;  /* 0x03241007480085a7 */ /* 0x000e64000800007f */
[----:B-1----:R-:W-:Y:S05]  /*36fc0*/  @!P0 BRA `(.L_x_11234) ;  /* 0xfffffffc00f08947 */ /* 0x002fea000383ffff */
[----:B------:R-:W-:Y:S05]  /*36fd0*/  BRA `(.L_x_11380) ;  /* 0xfffffcb800947947 */ /* 0x000fea000383ffff */
.L_x_11241:
[----:B-1----:R1:W2:Y:S02]  /*36fe0*/  SYNCS.PHASECHK.TRANS64.TRYWAIT P0, [R6+URZ], R7 ;  /* 0x00000007060075a7 */ /* 0x0022a4000800017f */
[----:B--2---:R-:W-:Y:S05]  /*36ff0*/  @!P0 NANOSLEEP.SYNCS 0x989680 ;  /* 0x009896800000895d */ /* 0x004fea0003900000 */
[----:B------:R-:W2:Y:S02]  /*37000*/  @!P0 SYNCS.PHASECHK.TRANS64 P0, [R6+URZ], R7 ;  /* 0x00000007060085a7 */ /* 0x000ea4000800007f */
[----:B--2---:R-:W-:Y:S05]  /*37010*/  @!P0 BRA `(.L_x_11241) ;  /* 0xfffffffc00f08947 */ /* 0x004fea000383ffff */
[----:B------:R-:W-:Y:S05]  /*37020*/  BRA `(.L_x_11240) ;  /* 0xfffffcb800d87947 */ /* 0x000fea000383ffff */
.L_x_11275:
[----:B---3--:R3:W4:Y:S02]  /*37030*/  SYNCS.PHASECHK.TRANS64.TRYWAIT P0, [R6+URZ], R7 ;  /* 0x00000007060075a7 */ /* 0x008724000800017f */
[----:B----4-:R-:W-:Y:S05]  /*37040*/  @!P0 NANOSLEEP.SYNCS 0x989680 ;  /* 0x009896800000895d */ /* 0x010fea0003900000 */
[----:B------:R-:W4:Y:S02]  /*37050*/  @!P0 SYNCS.PHASECHK.TRANS64 P0, [R6+URZ], R7 ;  /* 0x00000007060085a7 */ /* 0x000f24000800007f */
[----:B----4-:R-:W-:Y:S05]  /*37060*/  @!P0 BRA `(.L_x_11275) ;  /* 0xfffffffc00f08947 */ /* 0x010fea000383ffff */
[----:B------:R-:W-:Y:S05]  /*37070*/  BRA `(.L_x_11274) ;  /* 0xfffffd2000987947 */ /* 0x000fea000383ffff */
.L_x_11282:
[----:B-1----:R1:W2:Y:S02]  /*37080*/  SYNCS.PHASECHK.TRANS64.TRYWAIT P0, [R12+URZ], R13 ;  /* 0x0000000d0c0075a7 */ /* 0x0022a4000800017f */
[----:B--2---:R-:W-:Y:S05]  /*37090*/  @!P0 NANOSLEEP.SYNCS 0x989680 ;  /* 0x009896800000895d */ /* 0x004fea0003900000 */
[----:B------:R-:W2:Y:S02]  /*370a0*/  @!P0 SYNCS.PHASECHK.TRANS64 P0, [R12+URZ], R13 ;  /* 0x0000000d0c0085a7 */ /* 0x000ea4000800007f */
[----:B--2---:R-:W-:Y:S05]  /*370b0*/  @!P0 BRA `(.L_x_11282) ;  /* 0xfffffffc00f08947 */ /* 0x004fea000383ffff */
[----:B------:R-:W-:Y:S05]  /*370c0*/  BRA `(.L_x_11281) ;  /* 0xfffffd2400bc7947 */ /* 0x000fea000383ffff */
.L_x_11295:
[----:B-1----:R1:W2:Y:S02]  /*370d0*/  SYNCS.PHASECHK.TRANS64.TRYWAIT P0, [R4+URZ], R5 ;  /* 0x00000005040075a7 */ /* 0x0022a4000800017f */
[----:B--2---:R-:W-:Y:S05]  /*370e0*/  @!P0 NANOSLEEP.SYNCS 0x989680 ;  /* 0x009896800000895d */ /* 0x004fea0003900000 */
[----:B------:R-:W2:Y:S02]  /*370f0*/  @!P0 SYNCS.PHASECHK.TRANS64 P0, [R4+URZ], R5 ;  /* 0x00000005040085a7 */ /* 0x000ea4000800007f */
[----:B--2---:R-:W-:Y:S05]  /*37100*/  @!P0 BRA `(.L_x_11295) ;  /* 0xfffffffc00f08947 */ /* 0x004fea000383ffff */
[----:B------:R-:W-:Y:S05]  /*37110*/  BRA `(.L_x_11294) ;  /* 0xfffffecc00987947 */ /* 0x000fea000383ffff */
.L_x_11302:
[----:B-1----:R1:W2:Y:S02]  /*37120*/  SYNCS.PHASECHK.TRANS64.TRYWAIT P0, [R2+URZ], R3 ;  /* 0x00000003020075a7 */ /* 0x0022a4000800017f */
[----:B--2---:R-:W-:Y:S05]  /*37130*/  @!P0 NANOSLEEP.SYNCS 0x989680 ;  /* 0x009896800000895d */ /* 0x004fea0003900000 */
[----:B------:R-:W2:Y:S02]  /*37140*/  @!P0 SYNCS.PHASECHK.TRANS64 P0, [R2+URZ], R3 ;  /* 0x00000003020085a7 */ /* 0x000ea4000800007f */
[----:B--2---:R-:W-:Y:S05]  /*37150*/  @!P0 BRA `(.L_x_11302) ;  /* 0xfffffffc00f08947 */ /* 0x004fea000383ffff */
[----:B------:R-:W-:Y:S05]  /*37160*/  BRA `(.L_x_11301) ;  /* 0xfffffed000d47947 */ /* 0x000fea000383ffff */
.L_x_11336:
[----:B------:R-:W-:Y:S02]  /*37170*/  IMAD.MOV.U32 R13, RZ, RZ, R18 ;  /* 0x000000ffff0d7224 */ /* 0x000fe400078e0012 */
[----:B------:R-:W-:Y:S02]  /*37180*/  IMAD.MOV.U32 R12, RZ, RZ, RZ ;  /* 0x000000ffff0c7224 */ /* 0x000fe400078e00ff */
[----:B------:R-:W-:Y:S02]  /*37190*/  IMAD.MOV.U32 R11, RZ, RZ, 0x1f ;  /* 0x0000001fff0b7424 */ /* 0x000fe400078e00ff */
[----:B------:R-:W-:-:S07]  /*371a0*/  IMAD.MOV.U32 R15, RZ, RZ, -0x1 ;  /* 0xffffffffff0f7424 */ /* 0x000fce00078e00ff */
[----:B-----5:R-:W-:Y:S05]  /*371b0*/  WARPSYNC.COLLECTIVE R15, `(.L_x_11381) ;  /* 0x000000000f087348 */ /* 0x020fea0003c00000 */
[----:B------:R0:W1:Y:S02]  /*371c0*/  SHFL.IDX P6, R14, R13, R12, R11 ;  /* 0x0000000c0d0e7389 */ /* 0x00006400000c000b */
[----:B01---5:R-:W-:Y:S01]  /*371d0*/  ENDCOLLECTIVE ;  /* 0x000000000000791b */ /* 0x023fe20003800000 */
.L_x_11381:
[----:B------:R-:W-:Y:S05]  /*371e0*/  BRA `(.L_x_11382) ;  /* 0xffffffc400587947 */ /* 0x000fea000383ffff */
.L_x_11338:
[----:B0-----:R-:W-:-:S04]  /*371f0*/  IMAD.U32 R3, RZ, RZ, UR46 ;  /* 0x0000002eff037e24 */ /* 0x001fc8000f8e00ff */
[----:B------:R0:W1:Y:S03]  /*37200*/  SYNCS.PHASECHK.TRANS64.TRYWAIT P0, [R3+URZ+0x32440], R2 ;  /* 0x03244002030075a7 */ /* 0x000066000800017f */
[----:B-1----:R-:W-:Y:S05]  /*37210*/  @!P0 NANOSLEEP.SYNCS 0x989680 ;  /* 0x009896800000895d */ /* 0x002fea0003900000 */
[----:B------:R-:W1:Y:S02]  /*37220*/  @!P0 SYNCS.PHASECHK.TRANS64 P0, [R3+URZ+0x32440], R2 ;  /* 0x03244002030085a7 */ /* 0x000e64000800007f */
[----:B-1----:R-:W-:Y:S05]  /*37230*/  @!P0 BRA `(.L_x_11338) ;  /* 0xfffffffc00ec8947 */ /* 0x002fea000383ffff */
[----:B------:R-:W-:Y:S05]  /*37240*/  BRA `(.L_x_11383) ;  /* 0xffffffc400947947 */ /* 0x000fea000383ffff */
.L_x_11339:
        /* <DEDUP_REMOVED lines=8> */
.L_x_11385:
[----:B------:R-:W-:Y:S05]  /*372d0*/  BSYNC B0 ;  /* 0x0000000000007941 */ /* 0x000fea0003800000 */
.L_x_11384:
        /* <DEDUP_REMOVED lines=9> */
.L_x_11386:
[----:B------:R-:W-:Y:S02]  /*37370*/  IMAD.MOV.U32 R13, RZ, RZ, R5 ;  /* 0x000000ffff0d7224 */ /* 0x000fe400078e0005 */
[----:B------:R-:W-:Y:S01]  /*37380*/  IMAD.MOV.U32 R12, RZ, RZ, 0x1 ;  /* 0x00000001ff0c7424 */ /* 0x000fe200078e00ff */
[----:B------:R-:W-:-:S13]  /*37390*/  @P0 LEA R2, P1, R22, R14, 0x1 ;  /* 0x0000000e16020211 */ /* 0x000fda00078208ff */
[----:B------:R-:W-:Y:S05]  /*373a0*/  WARPSYNC.COLLECTIVE R15, `(.L_x_11387) ;  /* 0x000000000f087348 */ /* 0x000fea0003c00000 */
[----:B------:R0:W1:Y:S02]  /*373b0*/  SHFL.IDX P6, R14, R13, R12, R11 ;  /* 0x0000000c0d0e7389 */ /* 0x00006400000c000b */
[----:B01----:R-:W-:Y:S01]  /*373c0*/  ENDCOLLECTIVE ;  /* 0x000000000000791b */ /* 0x003fe20003800000 */
.L_x_11387:
        /* <DEDUP_REMOVED lines=12> */
.L_x_11388:
[----:B------:R-:W-:Y:S02]  /*37490*/  IMAD.MOV.U32 R13, RZ, RZ, R5 ;  /* 0x000000ffff0d7224 */ /* 0x000fe400078e0005 */
[----:B------:R-:W-:Y:S01]  /*374a0*/  IMAD.MOV.U32 R12, RZ, RZ, 0x2 ;  /* 0x00000002ff0c7424 */ /* 0x000fe200078e00ff */
[----:B------:R-:W-:-:S13]  /*374b0*/  @P0 LEA R2, P1, R22, R14, 0x1 ;  /* 0x0000000e16020211 */ /* 0x000fda00078208ff */
[----:B------:R-:W-:Y:S05]  /*374c0*/  WARPSYNC.COLLECTIVE R15, `(.L_x_11389) ;  /* 0x000000000f087348 */ /* 0x000fea0003c00000 */
[----:B------:R0:W1:Y:S02]  /*374d0*/  SHFL.IDX P6, R14, R13, R12, R11 ;  /* 0x0000000c0d0e7389 */ /* 0x00006400000c000b */
[----:B01----:R-:W-:Y:S01]  /*374e0*/  ENDCOLLECTIVE ;  /* 0x000000000000791b */ /* 0x003fe20003800000 */
.L_x_11389:
        /* <DEDUP_REMOVED lines=12> */
.L_x_11390:
[----:B------:R-:W-:Y:S02]  /*375b0*/  IMAD.MOV.U32 R13, RZ, RZ, R5 ;  /* 0x000000ffff0d7224 */ /* 0x000fe400078e0005 */
[----:B------:R-:W-:Y:S01]  /*375c0*/  IMAD.MOV.U32 R12, RZ, RZ, 0x3 ;  /* 0x00000003ff0c7424 */ /* 0x000fe200078e00ff */
[----:B------:R-:W-:-:S13]  /*375d0*/  @P0 LEA R2, P1, R22, R14, 0x1 ;  /* 0x0000000e16020211 */ /* 0x000fda00078208ff */
[----:B------:R-:W-:Y:S05]  /*375e0*/  WARPSYNC.COLLECTIVE R15, `(.L_x_11391) ;  /* 0x000000000f087348 */ /* 0x000fea0003c00000 */
[----:B------:R0:W1:Y:S02]  /*375f0*/  SHFL.IDX P6, R14, R13, R12, R11 ;  /* 0x0000000c0d0e7389 */ /* 0x00006400000c000b */
[----:B01----:R-:W-:Y:S01]  /*37600*/  ENDCOLLECTIVE ;  /* 0x000000000000791b */ /* 0x003fe20003800000 */
.L_x_11391:
        /* <DEDUP_REMOVED lines=12> */
.L_x_11392:
[----:B------:R-:W-:Y:S02]  /*376d0*/  IMAD.MOV.U32 R13, RZ, RZ, R5 ;  /* 0x000000ffff0d7224 */ /* 0x000fe400078e0005 */
[----:B------:R-:W-:Y:S01]  /*376e0*/  IMAD.MOV.U32 R12, RZ, RZ, 0x4 ;  /* 0x00000004ff0c7424 */ /* 0x000fe200078e00ff */
[----:B------:R-:W-:-:S13]  /*376f0*/  @P0 LEA R2, P1, R22, R14, 0x1 ;  /* 0x0000000e16020211 */ /* 0x000fda00078208ff */
[----:B------:R-:W-:Y:S05]  /*37700*/  WARPSYNC.COLLECTIVE R15, `(.L_x_11393) ;  /* 0x000000000f087348 */ /* 0x000fea0003c00000 */
[----:B------:R0:W1:Y:S02]  /*37710*/  SHFL.IDX P6, R14, R13, R12, R11 ;  /* 0x0000000c0d0e7389 */ /* 0x00006400000c000b */
[----:B01----:R-:W-:Y:S01]  /*37720*/  ENDCOLLECTIVE ;  /* 0x000000000000791b */ /* 0x003fe20003800000 */
.L_x_11393:
        /* <DEDUP_REMOVED lines=12> */
.L_x_11394:
[----:B------:R-:W-:Y:S02]  /*377f0*/  IMAD.MOV.U32 R13, RZ, RZ, R5 ;  /* 0x000000ffff0d7224 */ /* 0x000fe400078e0005 */
[----:B------:R-:W-:Y:S01]  /*37800*/  IMAD.MOV.U32 R12, RZ, RZ, 0x5 ;  /* 0x00000005ff0c7424 */ /* 0x000fe200078e00ff */
[----:B------:R-:W-:-:S13]  /*37810*/  @P0 LEA R2, P1, R22, R14, 0x1 ;  /* 0x0000000e16020211 */ /* 0x000fda00078208ff */
[----:B------:R-:W-:Y:S05]  /*37820*/  WARPSYNC.COLLECTIVE R15, `(.L_x_11395) ;  /* 0x000000000f087348 */ /* 0x000fea0003c00000 */
[----:B------:R0:W1:Y:S02]  /*37830*/  SHFL.IDX P6, R14, R13, R12, R11 ;  /* 0x0000000c0d0e7389 */ /* 0x00006400000c000b */
[----:B01----:R-:W-:Y:S01]  /*37840*/  ENDCOLLECTIVE ;  /* 0x000000000000791b */ /* 0x003fe20003800000 */
.L_x_11395:
        /* <DEDUP_REMOVED lines=10> */
.L_x_11396:
[----:B------:R-:W-:Y:S05]  /*378f0*/  BRA `(.L_x_11397) ;  /* 0xffffffc4000c7947 */ /* 0x000fea000383ffff */
.L_x_11342:
[----:B------:R-:W-:Y:S01]  /*37900*/  IMAD.MOV.U32 R13, RZ, RZ, R6 ;  /* 0x000000ffff0d7224 */ /* 0x000fe200078e0006 */
[----:B------:R-:W-:Y:S01]  /*37910*/  LOP3.LUT R16, R16, 0xffffefff, RZ, 0xc0, !PT ;  /* 0xffffefff10107812 */ /* 0x000fe200078ec0ff */
[----:B------:R-:W-:Y:S02]  /*37920*/  IMAD.MOV.U32 R12, RZ, RZ, RZ ;  /* 0x000000ffff0c7224 */ /* 0x000fe400078e00ff */
[----:B------:R-:W-:Y:S02]  /*37930*/  IMAD.MOV.U32 R11, RZ, RZ, 0x181f ;  /* 0x0000181fff0b7424 */ /* 0x000fe400078e00ff */
[----:B------:R-:W-:Y:S02]  /*37940*/  IMAD.MOV.U32 R15, RZ, RZ, -0x1 ;  /* 0xffffffffff0f7424 */ /* 0x000fe400078e00ff */
[----:B------:R-:W-:-:S07]  /*37950*/  VIADD R4, R20, UR40 ;  /* 0x0000002814047c36 */ /* 0x000fce0008000000 */
[----:B------:R-:W-:Y:S05]  /*37960*/  WARPSYNC.COLLECTIVE R15, `(.L_x_11398) ;  /* 0x000000000f087348 */ /* 0x000fea0003c00000 */
[----:B------:R0:W1:Y:S02]  /*37970*/  SHFL.IDX P6, R14, R13, R12, R11 ;  /* 0x0000000c0d0e7389 */ /* 0x00006400000c000b */
[----:B01----:R-:W-:Y:S01]  /*37980*/  ENDCOLLECTIVE ;  /* 0x000000000000791b */ /* 0x003fe20003800000 */
.L_x_11398:
[----:B------:R-:W-:Y:S02]  /*37990*/  VIADD R10, R4, 0x10 ;  /* 0x00000010040a7836 */ /* 0x000fe40000000000 */
[----:B------:R-:W-:Y:S02]  /*379a0*/  IMAD.MOV.U32 R13, RZ, RZ, R0 ;  /* 0x000000ffff0d7224 */ /* 0x000fe400078e0000 */
[----:B------:R-:W-:-:S07]  /*379b0*/  IMAD.MOV.U32 R3, RZ, RZ, R14 ;  /* 0x000000ffff037224 */ /* 0x000fce00078e000e */
[----:B------:R-:W-:Y:S05]  /*379c0*/  WARPSYNC.COLLECTIVE R15, `(.L_x_11399) ;  /* 0x000000000f087348 */ /* 0x000fea0003c00000 */
[----:B------:R0:W1:Y:S02]  /*379d0*/  SHFL.IDX P6, R14, R13, R12, R11 ;  /* 0x0000000c0d0e7389 */ /* 0x00006400000c000b */
[----:B01----:R-:W-:Y:S01]  /*379e0*/  ENDCOLLECTIVE ;  /* 0x000000000000791b */ /* 0x003fe20003800000 */
.L_x_11399:
        /* <DEDUP_REMOVED lines=11> */
.L_x_11400:
[----:B------:R-:W-:Y:S01]  /*37aa0*/  LOP3.LUT R16, R16, 0xfffff7ff, RZ, 0xc0, !PT ;  /* 0xfffff7ff10107812 */ /* 0x000fe200078ec0ff */
[----:B------:R-:W-:-:S05]  /*37ab0*/  @!P2 IMAD.X R3, RZ, RZ, R3, P1 ;  /* 0x000000ffff03a224 */ /* 0x000fca00008e0603 */
[----:B------:R-:W-:Y:S01]  /*37ac0*/  @!PT LDS RZ, [RZ] ;  /* 0x00000000fffff984 */ /* 0x000fe20000000800 */
[----:B------:R-:W-:Y:S01]  /*37ad0*/  @!PT LDS RZ, [RZ] ;  /* 0x00000000fffff984 */ /* 0x000fe20000000800 */
[----:B------:R-:W-:Y:S01]  /*37ae0*/  @!PT LDS RZ, [RZ] ;  /* 0x00000000fffff984 */ /* 0x000fe20000000800 */
[----:B------:R0:W-:Y:S01]  /*37af0*/  @!P2 LDGSTS.E.BYPASS.LTC128B.128 [R8+0x18400], desc[UR36][R2.64], !P0 ;  /* 0x184000000208afae */ /* 0x0001e2000c101d64 */
[----:B------:R-:W-:Y:S01]  /*37b00*/  ISETP.GE.AND P2, PT, R10, R5, PT ;  /* 0x000000050a00720c */ /* 0x000fe20003f46270 */
[----:B------:R-:W-:Y:S02]  /*37b10*/  IMAD.MOV.U32 R13, RZ, RZ, R0 ;  /* 0x000000ffff0d7224 */ /* 0x000fe400078e0000 */
[----:B0-----:R-:W-:-:S10]  /*37b20*/  VIADD R8, R4, 0x20 ;  /* 0x0000002004087836 */ /* 0x001fd40000000000 */
[----:B------:R-:W-:Y:S01]  /*37b30*/  @P2 LOP3.LUT R16, R16, 0x800, RZ, 0xfc, !PT ;  /* 0x0000080010102812 */ /* 0x000fe200078efcff */
[----:B------:R-:W-:-:S07]  /*37b40*/  IMAD.MOV.U32 R7, RZ, RZ, R14 ;  /* 0x000000ffff077224 */ /* 0x000fce00078e000e */
[----:B------:R-:W-:Y:S05]  /*37b50*/  WARPSYNC.COLLECTIVE R15, `(.L_x_11401) ;  /* 0x000000000f087348 */ /* 0x000fea0003c00000 */
[----:B------:R0:W1:Y:S02]  /*37b60*/  SHFL.IDX P6, R14, R13, R12, R11 ;  /* 0x0000000c0d0e7389 */ /* 0x00006400000c000b */
[----:B01----:R-:W-:Y:S01]  /*37b70*/  ENDCOLLECTIVE ;  /* 0x000000000000791b */ /* 0x003fe20003800000 */
.L_x_11401:
[----:B------:R-:W-:Y:S02]  /*37b80*/  LOP3.LUT R16, R16, 0xfffffbff, RZ, 0xc0, !PT ;  /* 0xfffffbff10107812 */ /* 0x000fe400078ec0ff */
[----:B------:R-:W-:Y:S02]  /*37b90*/  @!P2 LEA R13, R27, UR46, 0x1 ;  /* 0x0000002e1b0dac11 */ /* 0x000fe4000f8e08ff */
        /* <DEDUP_REMOVED lines=8> */
[----:B------:R0:W-:Y:S01]  /*37c20*/  @!P2 LDGSTS.E.BYPASS.LTC128B.128 [R13+0x18c00], desc[UR36][R2.64], !P0 ;  /* 0x18c00000020dafae */ /* 0x0001e2000c101d64 */
[----:B------:R-:W-:Y:S01]  /*37c30*/  ISETP.GE.AND P2, PT, R8, R5, PT ;  /* 0x000000050800720c */ /* 0x000fe20003f46270 */
[----:B------:R-:W-:Y:S02]  /*37c40*/  VIADD R8, R4, 0x30 ;  /* 0x0000003004087836 */ /* 0x000fe40000000000 */
[----:B0-----:R-:W-:-:S10]  /*37c50*/  IMAD.MOV.U32 R13, RZ, RZ, R6 ;  /* 0x000000ffff0d7224 */ /* 0x001fd400078e0006 */
[----:B------:R-:W-:-:S07]  /*37c60*/  @P2 LOP3.LUT R16, R16, 0x400, RZ, 0xfc, !PT ;  /* 0x0000040010102812 */ /* 0x000fce00078efcff */
[----:B------:R-:W-:Y:S05]  /*37c70*/  WARPSYNC.COLLECTIVE R15, `(.L_x_11402) ;  /* 0x000000000f087348 */ /* 0x000fea0003c00000 */
[----:B------:R0:W1:Y:S02]  /*37c80*/  SHFL.IDX P6, R14, R13, R12, R11 ;  /* 0x0000000c0d0e7389 */ /* 0x00006400000c000b */
[----:B01----:R-:W-:Y:S01]  /*37c90*/  ENDCOLLECTIVE ;  /* 0x000000000000791b */ /* 0x003fe20003800000 */
.L_x_11402:
[----:B------:R-:W-:Y:S01]  /*37ca0*/  LOP3.LUT R16, R16, 0xfffffdff, RZ, 0xc0, !PT ;  /* 0xfffffdff10107812 */ /* 0x000fe200078ec0ff */
[----:B------:R-:W-:Y:S02]  /*37cb0*/  IMAD.MOV.U32 R13, RZ, RZ, R0 ;  /* 0x000000ffff0d7224 */ /* 0x000fe400078e0000 */
[----:B------:R-:W-:-:S07]  /*37cc0*/  IMAD.MOV.U32 R10, RZ, RZ, R14 ;  /* 0x000000ffff0a7224 */ /* 0x000fce00078e000e */
[----:B------:R-:W-:Y:S05]  /*37cd0*/  WARPSYNC.COLLECTIVE R15, `(.L_x_11403) ;  /* 0x000000000f087348 */ /* 0x000fea0003c00000 */
[----:B------:R0:W1:Y:S02]  /*37ce0*/  SHFL.IDX P6, R14, R13, R12, R11 ;  /* 0x0000000c0d0e7389 */ /* 0x00006400000c000b */
[----:B01----:R-:W-:Y:S01]  /*37cf0*/  ENDCOLLECTIVE ;  /* 0x000000000000791b */ /* 0x003fe20003800000 */
.L_x_11403:
[----:B------:R-:W-:Y:S01]  /*37d00*/  @!P2 LEA R13, R27, UR46, 0x1 ;  /* 0x0000002e1b0dac11 */ /* 0x000fe2000f8e08ff */
[----:B------:R-:W-:Y:S01]  /*37d10*/  IMAD.MOV.U32 R12, RZ, RZ, 0x3 ;  /* 0x00000003ff0c7424 */ /* 0x000fe200078e00ff */
        /* <DEDUP_REMOVED lines=10> */
[----:B0-----:R-:W-:-:S12]  /*37dc0*/  IMAD.MOV.U32 R13, RZ, RZ, R6 ;  /* 0x000000ffff0d7224 */ /* 0x001fd800078e0006 */
[----:B------:R-:W-:-:S07]  /*37dd0*/  @P2 LOP3.LUT R16, R16, 0x200, RZ, 0xfc, !PT ;  /* 0x0000020010102812 */ /* 0x000fce00078efcff */
[----:B------:R-:W-:Y:S05]  /*37de0*/  WARPSYNC.COLLECTIVE R15, `(.L_x_11404) ;  /* 0x000000000f087348 */ /* 0x000fea0003c00000 */
[----:B------:R0:W1:Y:S02]  /*37df0*/  SHFL.IDX P6, R14, R13, R12, R11 ;  /* 0x0000000c0d0e7389 */ /* 0x00006400000c000b */
[----:B01----:R-:W-:Y:S01]  /*37e00*/  ENDCOLLECTIVE ;  /* 0x000000000000791b */ /* 0x003fe20003800000 */
.L_x_11404:
[----:B------:R-:W-:Y:S01]  /*37e10*/  LOP3.LUT R16, R16, 0xfffffeff, RZ, 0xc0, !PT ;  /* 0xfffffeff10107812 */ /* 0x000fe200078ec0ff */
[----:B------:R-:W-:Y:S02]  /*37e20*/  IMAD.MOV.U32 R13, RZ, RZ, R0 ;  /* 0x000000ffff0d7224 */ /* 0x000fe400078e0000 */
[----:B------:R-:W-:-:S07]  /*37e30*/  IMAD.MOV.U32 R8, RZ, RZ, R14 ;  /* 0x000000ffff087224 */ /* 0x000fce00078e000e */
[----:B------:R-:W-:Y:S05]  /*37e40*/  WARPSYNC.COLLECTIVE R15, `(.L_x_11405) ;  /* 0x000000000f087348 */ /* 0x000fea0003c00000 */
[----:B------:R0:W1:Y:S02]  /*37e50*/  SHFL.IDX P6, R14, R13, R12, R11 ;  /* 0x0000000c0d0e7389 */ /* 0x00006400000c000b */
[----:B01----:R-:W-:Y:S01]  /*37e60*/  ENDCOLLECTIVE ;  /* 0x000000000000791b */ /* 0x003fe20003800000 */
.L_x_11405:
[----:B------:R-:W-:Y:S01]  /*37e70*/  @!P2 LEA R13, R27, UR46, 0x1 ;  /* 0x0000002e1b0dac11 */ /* 0x000fe2000f8e08ff */
[----:B------:R-:W-:Y:S01]  /*37e80*/  IMAD.MOV.U32 R12, RZ, RZ, 0x4 ;  /* 0x00000004ff0c7424 */ /* 0x000fe200078e00ff */
        /* <DEDUP_REMOVED lines=8> */
[----:B------:R0:W-:Y:S02]  /*37f10*/  @!P2 LDGSTS.E.BYPASS.LTC128B.128 [R13+0x19c00], desc[UR36][R2.64], !P0 ;  /* 0x19c00000020dafae */ /* 0x0001e4000c101d64 */
[----:B------:R-:W-:Y:S01]  /*37f20*/  ISETP.GE.AND P2, PT, R8, R5, PT ;  /* 0x000000050800720c */ /* 0x000fe20003f46270 */
[----:B------:R-:W-:Y:S02]  /*37f30*/  VIADD R8, R4, 0x50 ;  /* 0x0000005004087836 */ /* 0x000fe40000000000 */
[----:B0-----:R-:W-:-:S10]  /*37f40*/  IMAD.MOV.U32 R13, RZ, RZ, R6 ;  /* 0x000000ffff0d7224 */ /* 0x001fd400078e0006 */
[----:B------:R-:W-:-:S07]  /*37f50*/  @P2 LOP3.LUT R16, R16, 0x100, RZ, 0xfc, !PT ;  /* 0x0000010010102812 */ /* 0x000fce00078efcff */
[----:B------:R-:W-:Y:S05]  /*37f60*/  WARPSYNC.COLLECTIVE R15, `(.L_x_11406) ;  /* 0x000000000f087348 */ /* 0x000fea0003c00000 */
[----:B------:R0:W1:Y:S02]  /*37f70*/  SHFL.IDX P6, R14, R13, R12, R11 ;  /* 0x0000000c0d0e7389 */ /* 0x00006400000c000b */
[----:B01----:R-:W-:Y:S01]  /*37f80*/  ENDCOLLECTIVE ;  /* 0x000000000000791b */ /* 0x003fe20003800000 */
.L_x_11406:
[----:B------:R-:W-:Y:S01]  /*37f90*/  LOP3.LUT R16, R16, 0xffffff7f, RZ, 0xc0, !PT ;  /* 0xffffff7f10107812 */ /* 0x000fe200078ec0ff */
[----:B------:R-:W-:Y:S02]  /*37fa0*/  IMAD.MOV.U32 R13, RZ, RZ, R0 ;  /* 0x000000ffff0d7224 */ /* 0x000fe400078e0000 */
[----:B------:R-:W-:-:S07]  /*37fb0*/  IMAD.MOV.U32 R2, RZ, RZ, R14 ;  /* 0x000000ffff027224 */ /* 0x000fce00078e000e */
[----:B------:R-:W-:Y:S05]  /*37fc0*/  WARPSYNC.COLLECTIVE R15, `(.L_x_11407) ;  /* 0x000000000f087348 */ /* 0x000fea0003c00000 */
[----:B------:R0:W1:Y:S02]  /*37fd0*/  SHFL.IDX P6, R14, R13, R12, R11 ;  /* 0x0000000c0d0e7389 */ /* 0x00006400000c000b */
[----:B01----:R-:W-:Y:S01]  /*37fe0*/  ENDCOLLECTIVE ;  /* 0x000000000000791b */ /* 0x003fe20003800000 */
.L_x_11407:
        /* <DEDUP_REMOVED lines=13> */
[----:B------:R-:W-:Y:S02]  /*380c0*/  @!P2 LEA R7, R27, UR46, 0x1 ;  /* 0x0000002e1b07ac11 */ /* 0x000fe4000f8e08ff */
[----:B------:R-:W-:-:S07]  /*380d0*/  @P2 LOP3.LUT R16, R16, 0x80, RZ, 0xfc, !PT ;  /* 0x0000008010102812 */ /* 0x000fce00078efcff */
[----:B------:R-:W-:Y:S05]  /*380e0*/  WARPSYNC.COLLECTIVE R15, `(.L_x_11408) ;  /* 0x000000000f087348 */ /* 0x000fea0003c00000 */
[----:B------:R0:W1:Y:S02]  /*380f0*/  SHFL.IDX P6, R14, R13, R12, R11 ;  /* 0x0000000c0d0e7389 */ /* 0x00006400000c000b */
[----:B01----:R-:W-:Y:S01]  /*38100*/  ENDCOLLECTIVE ;  /* 0x000000000000791b */ /* 0x003fe20003800000 */
.L_x_11408:
[----:B------:R-:W-:Y:S01]  /*38110*/  LOP3.LUT R16, R16, 0xffffffbf, RZ, 0xc0, !PT ;  /* 0xffffffbf10107812 */ /* 0x000fe200078ec0ff */
[----:B------:R-:W-:Y:S02]  /*38120*/  IMAD.MOV.U32 R13, RZ, RZ, R0 ;  /* 0x000000ffff0d7224 */ /* 0x000fe400078e0000 */
[----:B------:R-:W-:-:S07]  /*38130*/  IMAD.MOV.U32 R2, RZ, RZ, R14 ;  /* 0x000000ffff027224 */ /* 0x000fce00078e000e */
[----:B------:R-:W-:Y:S05]  /*38140*/  WARPSYNC.COLLECTIVE R15, `(.L_x_11409) ;  /* 0x000000000f087348 */ /* 0x000fea0003c00000 */
[----:B------:R0:W1:Y:S02]  /*38150*/  SHFL.IDX P6, R14, R13, R12, R11 ;  /* 0x0000000c0d0e7389 */ /* 0x00006400000c000b */
[----:B01----:R-:W-:Y:S01]  /*38160*/  ENDCOLLECTIVE ;  /* 0x000000000000791b */ /* 0x003fe20003800000 */
.L_x_11409:
[----:B------:R-:W-:Y:S02]  /*38170*/  IMAD.MOV.U32 R13, RZ, RZ, R6 ;  /* 0x000000ffff0d7224 */ /* 0x000fe400078e0006 */
        /* <DEDUP_REMOVED lines=10> */
[----:B------:R-:W-:-:S13]  /*38220*/  ISETP.GE.AND P2, PT, R8, R5, PT ;  /* 0x000000050800720c */ /* 0x000fda0003f46270 */
[----:B0-----:R-:W-:Y:S05]  /*38230*/  WARPSYNC.COLLECTIVE R15, `(.L_x_11410) ;  /* 0x000000000f087348 */ /* 0x001fea0003c00000 */
[----:B------:R1:W2:Y:S02]  /*38240*/  SHFL.IDX P6, R14, R13, R12, R11 ;  /* 0x0000000c0d0e7389 */ /* 0x0002a400000c000b */
[----:B012---:R-:W-:Y:S01]  /*38250*/  ENDCOLLECTIVE ;  /* 0x000000000000791b */ /* 0x007fe20003800000 */
.L_x_11410:
[----:B------:R-:W-:Y:S02]  /*38260*/  @!P2 LEA R21, R27, UR46, 0x1 ;  /* 0x0000002e1b15ac11 */ /* 0x000fe4000f8e08ff */
[----:B------:R-:W-:Y:S01]  /*38270*/  @P2 LOP3.LUT R16, R16, 0x40, RZ, 0xfc, !PT ;  /* 0x0000004010102812 */ /* 0x000fe200078efcff */
[----:B------:R-:W-:Y:S02]  /*38280*/  IMAD.MOV.U32 R13, RZ, RZ, R0 ;  /* 0x000000ffff0d7224 */ /* 0x000fe400078e0000 */
[----:B------:R-:W-:-:S07]  /*38290*/  IMAD.MOV.U32 R2, RZ, RZ, R14 ;  /* 0x000000ffff027224 */ /* 0x000fce00078e000e */
[----:B------:R-:W-:Y:S05]  /*382a0*/  WARPSYNC.COLLECTIVE R15, `(.L_x_11411) ;  /* 0x000000000f087348 */ /* 0x000fea0003c00000 */
[----:B------:R0:W1:Y:S02]  /*382b0*/  SHFL.IDX P6, R14, R13, R12, R11 ;  /* 0x0000000c0d0e7389 */ /* 0x00006400000c000b */
[----:B01----:R-:W-:Y:S01]  /*382c0*/  ENDCOLLECTIVE ;  /* 0x000000000000791b */ /* 0x003fe20003800000 */
.L_x_11411:
[----:B------:R-:W-:Y:S02]  /*382d0*/  IMAD.MOV.U32 R13, RZ, RZ, R6 ;  /* 0x000000ffff0d7224 */ /* 0x000fe400078e0006 */
[----:B------:R-:W-:Y:S01]  /*382e0*/  IMAD.MOV.U32 R12, RZ, RZ, 0x7 ;  /* 0x00000007ff0c7424 */ /* 0x000fe200078e00ff */
[----:B------:R-:W-:-:S13]  /*382f0*/  @!P2 LEA R8, P1, R22, R14, 0x1 ;  /* 0x0000000e1608a211 */ /* 0x000fda00078208ff */
[----:B------:R-:W-:Y:S05]  /*38300*/  WARPSYNC.COLLECTIVE R15, `(.L_x_11412) ;  /* 0x000000000f087348 */ /* 0x000fea0003c00000 */
[----:B------:R0:W1:Y:S02]  /*38310*/  SHFL.IDX P6, R14, R13, R12, R11 ;  /* 0x0000000c0d0e7389 */ /* 0x00006400000c000b */
[----:B01----:R-:W-:Y:S01]  /*38320*/  ENDCOLLECTIVE ;  /* 0x000000000000791b */ /* 0x003fe20003800000 */
.L_x_11412:
[----:B------:R-:W-:Y:S02]  /*38330*/  @!P2 IMAD.X R9, RZ, RZ, R2, P1 ;  /* 0x000000ffff09a224 */ /* 0x000fe400008e0602 */
[----:B------:R-:W-:Y:S02]  /*38340*/  @!P2 IMAD.MOV.U32 R2, RZ, RZ, R8 ;  /* 0x000000ffff02a224 */ /* 0x000fe400078e0008 */
[----:B------:R-:W-:-:S05]  /*38350*/  @!P2 IMAD.MOV.U32 R3, RZ, RZ, R9 ;  /* 0x000000ffff03a224 */ /* 0x000fca00078e0009 */
        /* <DEDUP_REMOVED lines=9> */
.L_x_11413:
[----:B------:R-:W-:Y:S05]  /*383f0*/  BRA `(.L_x_11414) ;  /* 0xffffffc4000c7947 */ /* 0x000fea000383ffff */
.L_x_11344:
        /* <DEDUP_REMOVED lines=8> */
.L_x_11416:
[----:B------:R-:W-:Y:S05]  /*38480*/  BSYNC B0 ;  /* 0x0000000000007941 */ /* 0x000fea0003800000 */
.L_x_11415:
        /* <DEDUP_REMOVED lines=9> */
.L_x_11417:
[----:B------:R-:W-:Y:S01]  /*38520*/  @!P5 LEA R7, R27, UR46, 0x1 ;  /* 0x0000002e1b07dc11 */ /* 0x000fe2000f8e08ff */
        /* <DEDUP_REMOVED lines=8> */
.L_x_11418:
        /* <DEDUP_REMOVED lines=13> */
.L_x_11419:
[----:B------:R-:W-:Y:S01]  /*38680*/  @!P5 LEA R7, R27, UR46, 0x1 ;  /* 0x0000002e1b07dc11 */ /* 0x000fe2000f8e08ff */
[----:B------:R-:W-:Y:S02]  /*38690*/  IMAD.MOV.U32 R13, RZ, RZ, R4 ;  /* 0x000000ffff0d7224 */ /* 0x000fe400078e0004 */
[----:B------:R-:W-:Y:S01]  /*386a0*/  IMAD.MOV.U32 R12, RZ, RZ, 0x2 ;  /* 0x00000002ff0c7424 */ /* 0x000fe200078e00ff */
        /* <DEDUP_REMOVED lines=16> */
.L_x_11420:
[----:B------:R-:W-:Y:S02]  /*387b0*/  IMAD.MOV.U32 R13, RZ, RZ, R0 ;  /* 0x000000ffff0d7224 */ /* 0x000fe400078e0000 */
[----:B------:R-:W-:-:S07]  /*387c0*/  IMAD.MOV.U32 R5, RZ, RZ, R14 ;  /* 0x000000ffff057224 */ /* 0x000fce00078e000e */
[----:B------:R-:W-:Y:S05]  /*387d0*/  WARPSYNC.COLLECTIVE R15, `(.L_x_11421) ;  /* 0x000000000f087348 */ /* 0x000fea0003c00000 */
[----:B------:R0:W1:Y:S02]  /*387e0*/  SHFL.IDX P6, R14, R13, R12, R11 ;  /* 0x0000000c0d0e7389 */ /* 0x00006400000c000b */
[----:B01----:R-:W-:Y:S01]  /*387f0*/  ENDCOLLECTIVE ;  /* 0x000000000000791b */ /* 0x003fe20003800000 */
.L_x_11421:
[----:B------:R-:W-:Y:S02]  /*38800*/  IMAD.MOV.U32 R13, RZ, RZ, R4 ;  /* 0x000000ffff0d7224 */ /* 0x000fe400078e0004 */
[----:B------:R-:W-:Y:S01]  /*38810*/  IMAD.MOV.U32 R12, RZ, RZ, 0x3 ;  /* 0x00000003ff0c7424 */ /* 0x000fe200078e00ff */
[----:B------:R-:W-:-:S05]  /*38820*/  @!P5 LEA R14, P0, R22, R14, 0x1 ;  /* 0x0000000e160ed211 */ /* 0x000fca00078008ff */
[----:B------:R-:W-:-:S08]  /*38830*/  @!P5 IMAD.MOV.U32 R2, RZ, RZ, R14 ;  /* 0x000000ffff02d224 */ /* 0x000fd000078e000e */
[----:B------:R-:W-:Y:S05]  /*38840*/  WARPSYNC.COLLECTIVE R15, `(.L_x_11422) ;  /* 0x000000000f087348 */ /* 0x000fea0003c00000 */
[----:B------:R0:W1:Y:S02]  /*38850*/  SHFL.IDX P6, R14, R13, R12, R11 ;  /* 0x0000000c0d0e7389 */ /* 0x00006400000c000b */
[----:B01----:R-:W-:Y:S01]  /*38860*/  ENDCOLLECTIVE ;  /* 0x000000000000791b */ /* 0x003fe20003800000 */
.L_x_11422:
        /* <DEDUP_REMOVED lines=15> */
.L_x_11423:
        /* <DEDUP_REMOVED lines=19> */
.L_x_11424:
[----:B------:R-:W-:Y:S02]  /*38a90*/  IMAD.MOV.U32 R13, RZ, RZ, R0 ;  /* 0x000000ffff0d7224 */ /* 0x000fe400078e0000 */
[----:B------:R-:W-:-:S07]  /*38aa0*/  IMAD.MOV.U32 R5, RZ, RZ, R14 ;  /* 0x000000ffff057224 */ /* 0x000fce00078e000e */
[----:B------:R-:W-:Y:S05]  /*38ab0*/  WARPSYNC.COLLECTIVE R15, `(.L_x_11425) ;  /* 0x000000000f087348 */ /* 0x000fea0003c00000 */
[----:B------:R0:W1:Y:S02]  /*38ac0*/  SHFL.IDX P6, R14, R13, R12, R11 ;  /* 0x0000000c0d0e7389 */ /* 0x00006400000c000b */
[----:B01----:R-:W-:Y:S01]  /*38ad0*/  ENDCOLLECTIVE ;  /* 0x000000000000791b */ /* 0x003fe20003800000 */
.L_x_11425:
[----:B------:R-:W-:Y:S02]  /*38ae0*/  IMAD.MOV.U32 R13, RZ, RZ, R4 ;  /* 0x000000ffff0d7224 */ /* 0x000fe400078e0004 */
[----:B------:R-:W-:Y:S01]  /*38af0*/  IMAD.MOV.U32 R12, RZ, RZ, 0x5 ;  /* 0x00000005ff0c7424 */ /* 0x000fe200078e00ff */
[----:B------:R-:W-:-:S05]  /*38b00*/  @!P5 LEA R14, P0, R22, R14, 0x1 ;  /* 0x0000000e160ed211 */ /* 0x000fca00078008ff */
[----:B------:R-:W-:-:S08]  /*38b10*/  @!P5 IMAD.MOV.U32 R2, RZ, RZ, R14 ;  /* 0x000000ffff02d224 */ /* 0x000fd000078e000e */
[----:B------:R-:W-:Y:S05]  /*38b20*/  WARPSYNC.COLLECTIVE R15, `(.L_x_11426) ;  /* 0x000000000f087348 */ /* 0x000fea0003c00000 */
[----:B------:R0:W1:Y:S02]  /*38b30*/  SHFL.IDX P6, R14, R13, R12, R11 ;  /* 0x0000000c0d0e7389 */ /* 0x00006400000c000b */
[----:B01----:R-:W-:Y:S01]  /*38b40*/  ENDCOLLECTIVE ;  /* 0x000000000000791b */ /* 0x003fe20003800000 */
.L_x_11426:
        /* <DEDUP_REMOVED lines=15> */
.L_x_11427:
        /* <DEDUP_REMOVED lines=19> */
.L_x_11428:
[----:B------:R-:W-:Y:S02]  /*38d70*/  IMAD.MOV.U32 R13, RZ, RZ, R0 ;  /* 0x000000ffff0d7224 */ /* 0x000fe400078e0000 */
[----:B------:R-:W-:-:S07]  /*38d80*/  IMAD.MOV.U32 R5, RZ, RZ, R14 ;  /* 0x000000ffff057224 */ /* 0x000fce00078e000e */
[----:B------:R-:W-:Y:S05]  /*38d90*/  WARPSYNC.COLLECTIVE R15, `(.L_x_11429) ;  /* 0x000000000f087348 */ /* 0x000fea0003c00000 */
[----:B------:R0:W1:Y:S02]  /*38da0*/  SHFL.IDX P6, R14, R13, R12, R11 ;  /* 0x0000000c0d0e7389 */ /* 0x00006400000c000b */
[----:B01----:R-:W-:Y:S01]  /*38db0*/  ENDCOLLECTIVE ;  /* 0x000000000000791b */ /* 0x003fe20003800000 */
.L_x_11429:
[----:B------:R-:W-:Y:S02]  /*38dc0*/  IMAD.MOV.U32 R13, RZ, RZ, R4 ;  /* 0x000000ffff0d7224 */ /* 0x000fe400078e0004 */
[----:B------:R-:W-:Y:S01]  /*38dd0*/  IMAD.MOV.U32 R12, RZ, RZ, 0x7 ;  /* 0x00000007ff0c7424 */ /* 0x000fe200078e00ff */
[----:B------:R-:W-:-:S05]  /*38de0*/  @!P5 LEA R14, P0, R22, R14, 0x1 ;  /* 0x0000000e160ed211 */ /* 0x000fca00078008ff */
[----:B------:R-:W-:-:S08]  /*38df0*/  @!P5 IMAD.MOV.U32 R2, RZ, RZ, R14 ;  /* 0x000000ffff02d224 */ /* 0x000fd000078e000e */
[----:B------:R-:W-:Y:S05]  /*38e00*/  WARPSYNC.COLLECTIVE R15, `(.L_x_11430) ;  /* 0x000000000f087348 */ /* 0x000fea0003c00000 */
[----:B------:R0:W1:Y:S02]  /*38e10*/  SHFL.IDX P6, R14, R13, R12, R11 ;  /* 0x0000000c0d0e7389 */ /* 0x00006400000c000b */
[----:B01----:R-:W-:Y:S01]  /*38e20*/  ENDCOLLECTIVE ;  /* 0x000000000000791b */ /* 0x003fe20003800000 */
.L_x_11430:
        /* <DEDUP_REMOVED lines=10> */
[----:B------:R-:W-:-:S07]  /*38ed0*/  IMAD.MOV.U32 R5, RZ, RZ, R14 ;  /* 0x000000ffff057224 */ /* 0x000fce00078e000e */
[----:B0-----:R-:W-:Y:S05]  /*38ee0*/  WARPSYNC.COLLECTIVE R15, `(.L_x_11431) ;  /* 0x000000000f087348 */ /* 0x001fea0003c00000 */
[----:B------:R1:W2:Y:S02]  /*38ef0*/  SHFL.IDX P6, R14, R13, R12, R11 ;  /* 0x0000000c0d0e7389 */ /* 0x0002a400000c000b */
[----:B012---:R-:W-:Y:S01]  /*38f00*/  ENDCOLLECTIVE ;  /* 0x000000000000791b */ /* 0x007fe20003800000 */
.L_x_11431:
[----:B------:R-:W-:Y:S05]  /*38f10*/  BRA `(.L_x_11432) ;  /* 0xffffffc4000c7947 */ /* 0x000fea000383ffff */
.L_x_11347:
[----:B0--3--:R-:W-:-:S04]  /*38f20*/  IMAD.U32 R3, RZ, RZ, UR46 ;  /* 0x0000002eff037e24 */ /* 0x009fc8000f8e00ff */
[----:B------:R0:W3:Y:S03]  /*38f30*/  SYNCS.PHASECHK.TRANS64.TRYWAIT P0, [R3+URZ+0x32420], R0 ;  /* 0x03242000030075a7 */ /* 0x0000e6000800017f */
[----:B---3--:R-:W-:Y:S05]  /*38f40*/  @!P0 NANOSLEEP.SYNCS 0x989680 ;  /* 0x009896800000895d */ /* 0x008fea0003900000 */
[----:B------:R-:W3:Y:S02]  /*38f50*/  @!P0 SYNCS.PHASECHK.TRANS64 P0, [R3+URZ+0x32420], R0 ;  /* 0x03242000030085a7 */ /* 0x000ee4000800007f */
[----:B---3--:R-:W-:Y:S05]  /*38f60*/  @!P0 BRA `(.L_x_11347) ;  /* 0xfffffffc00ec8947 */ /* 0x008fea000383ffff */
[----:B------:R-:W-:Y:S05]  /*38f70*/  BRA `(.L_x_11433) ;  /* 0xffffffc400507947 */ /* 0x000fea000383ffff */
.L_x_11349:
[----:B0--3--:R-:W-:-:S04]  /*38f80*/  IMAD.U32 R3, RZ, RZ, UR46 ;  /* 0x0000002eff037e24 */ /* 0x009fc8000f8e00ff */
[----:B------:R0:W3:Y:S03]  /*38f90*/  SYNCS.PHASECHK.TRANS64.TRYWAIT P0, [R3+URZ+0x32460], R0 ;  /* 0x03246000030075a7 */ /* 0x0000e6000800017f */
[----:B---3--:R-:W-:Y:S05]  /*38fa0*/  @!P0 NANOSLEEP.SYNCS 0x989680 ;  /* 0x009896800000895d */ /* 0x008fea0003900000 */
[----:B------:R-:W3:Y:S02]  /*38fb0*/  @!P0 SYNCS.PHASECHK.TRANS64 P0, [R3+URZ+0x32460], R0 ;  /* 0x03246000030085a7 */ /* 0x000ee4000800007f */
[----:B---3--:R-:W-:Y:S05]  /*38fc0*/  @!P0 BRA `(.L_x_11349) ;  /* 0xfffffffc00ec8947 */ /* 0x008fea000383ffff */
[----:B------:R-:W-:Y:S05]  /*38fd0*/  BRA `(.L_x_11434) ;  /* 0xffffffc4004c7947 */ /* 0x000fea000383ffff */
.L_x_11350:
        /* <DEDUP_REMOVED lines=8> */
.L_x_11436:
[----:B------:R-:W-:Y:S05]  /*39060*/  BSYNC B0 ;  /* 0x0000000000007941 */ /* 0x000fea0003800000 */
.L_x_11435:
        /* <DEDUP_REMOVED lines=13> */
.L_x_11437:
[----:B------:R-:W-:Y:S02]  /*39140*/  VIADD R31, R6, 0x400 ;  /* 0x00000400061f7836 */ /* 0x000fe40000000000 */
[----:B------:R-:W-:Y:S02]  /*39150*/  IMAD.MOV.U32 R13, RZ, RZ, R8 ;  /* 0x000000ffff0d7224 */ /* 0x000fe400078e0008 */
[----:B------:R-:W-:Y:S01]  /*39160*/  IMAD.MOV.U32 R12, RZ, RZ, 0x1 ;  /* 0x00000001ff0c7424 */ /* 0x000fe200078e00ff */
[----:B------:R-:W-:-:S13]  /*39170*/  IADD3 R2, P0, R14, R0, RZ ;  /* 0x000000000e027210 */ /* 0x000fda0007f1e0ff */
[----:B------:R-:W-:Y:S05]  /*39180*/  WARPSYNC.COLLECTIVE R15, `(.L_x_11438) ;  /* 0x000000000f087348 */ /* 0x000fea0003c00000 */
[----:B------:R0:W1:Y:S02]  /*39190*/  SHFL.IDX P6, R14, R13, R12, R11 ;  /* 0x0000000c0d0e7389 */ /* 0x00006400000c000b */
[----:B01----:R-:W-:Y:S01]  /*391a0*/  ENDCOLLECTIVE ;  /* 0x000000000000791b */ /* 0x003fe20003800000 */
.L_x_11438:
        /* <DEDUP_REMOVED lines=12> */
.L_x_11439:
        /* <DEDUP_REMOVED lines=14> */
.L_x_11440:
        /* <DEDUP_REMOVED lines=12> */
.L_x_11441:
        /* <DEDUP_REMOVED lines=14> */
.L_x_11442:
        /* <DEDUP_REMOVED lines=12> */
.L_x_11443:
        /* <DEDUP_REMOVED lines=14> */
.L_x_11444:
        /* <DEDUP_REMOVED lines=12> */
.L_x_11445:
        /* <DEDUP_REMOVED lines=14> */
.L_x_11446:
[----:B------:R-:W-:Y:S01]  /*39830*/  IMAD.X R3, RZ, RZ, R9, P3 ;  /* 0x000000ffff037224 */ /* 0x000fe200018e0609 */
[----:B------:R-:W-:Y:S01]  /*39840*/  ISETP.LT.OR P3, PT, R17, 0x41, P4 ;  /* 0x000000411100780c */ /* 0x000fe20002761670 */
[----:B------:R-:W-:Y:S02]  /*39850*/  IMAD.MOV.U32 R9, RZ, RZ, RZ ;  /* 0x000000ffff097224 */ /* 0x000fe400078e00ff */
        /* <DEDUP_REMOVED lines=10> */
.L_x_11447:
        /* <DEDUP_REMOVED lines=9> */
.L_x_11357:
[----:B-1----:R1:W2:Y:S02]  /*39990*/  SYNCS.PHASECHK.TRANS64.TRYWAIT P0, [R19+URZ+0x32440], R23 ;  /* 0x03244017130075a7 */ /* 0x0022a4000800017f */
[----:B--2---:R-:W-:Y:S05]  /*399a0*/  @!P0 NANOSLEEP.SYNCS 0x989680 ;  /* 0x009896800000895d */ /* 0x004fea0003900000 */
[----:B------:R-:W2:Y:S02]  /*399b0*/  @!P0 SYNCS.PHASECHK.TRANS64 P0, [R19+URZ+0x32440], R23 ;  /* 0x03244017130085a7 */ /* 0x000ea4000800007f */
[----:B--2---:R-:W-:Y:S05]  /*399c0*/  @!P0 BRA `(.L_x_11357) ;  /* 0xfffffffc00f08947 */ /* 0x004fea000383ffff */
[----:B------:R-:W-:Y:S05]  /*399d0*/  BRA `(.L_x_11449) ;  /* 0xffffffc400907947 */ /* 0x000fea000383ffff */
.L_x_11358:
        /* <DEDUP_REMOVED lines=8> */
.L_x_11451:
[----:B------:R-:W-:Y:S05]  /*39a60*/  BSYNC B1 ;  /* 0x0000000000017941 */ /* 0x000fea0003800000 */
.L_x_11450:
        /* <DEDUP_REMOVED lines=9> */
.L_x_11452:
[----:B------:R-:W-:Y:S02]  /*39b00*/  IMAD.MOV.U32 R13, RZ, RZ, R24 ;  /* 0x000000ffff0d7224 */ /* 0x000fe400078e0018 */
[----:B------:R-:W-:Y:S01]  /*39b10*/  IMAD.MOV.U32 R12, RZ, RZ, 0x1 ;  /* 0x00000001ff0c7424 */ /* 0x000fe200078e00ff */
[----:B------:R-:W-:-:S13]  /*39b20*/  IADD3 R2, P0, R14, R0, RZ ;  /* 0x000000000e027210 */ /* 0x000fda0007f1e0ff */
[----:B------:R-:W-:Y:S05]  /*39b30*/  WARPSYNC.COLLECTIVE R15, `(.L_x_11453) ;  /* 0x000000000f087348 */ /* 0x000fea0003c00000 */
[----:B------:R0:W1:Y:S02]  /*39b40*/  SHFL.IDX P6, R14, R13, R12, R11 ;  /* 0x0000000c0d0e7389 */ /* 0x00006400000c000b */
[----:B01----:R-:W-:Y:S01]  /*39b50*/  ENDCOLLECTIVE ;  /* 0x000000000000791b */ /* 0x003fe20003800000 */
.L_x_11453:
        /* <DEDUP_REMOVED lines=10> */
.L_x_11454:
[----:B------:R-:W-:Y:S02]  /*39c00*/  IMAD.MOV.U32 R13, RZ, RZ, R24 ;  /* 0x000000ffff0d7224 */ /* 0x000fe400078e0018 */
[----:B------:R-:W-:Y:S01]  /*39c10*/  IMAD.MOV.U32 R12, RZ, RZ, 0x2 ;  /* 0x00000002ff0c7424 */ /* 0x000fe200078e00ff */
[----:B------:R-:W-:-:S13]  /*39c20*/  IADD3 R2, P0, R14, R0, RZ ;  /* 0x000000000e027210 */ /* 0x000fda0007f1e0ff */
[----:B------:R-:W-:Y:S05]  /*39c30*/  WARPSYNC.COLLECTIVE R15, `(.L_x_11455) ;  /* 0x000000000f087348 */ /* 0x000fea0003c00000 */
[----:B------:R0:W1:Y:S02]  /*39c40*/  SHFL.IDX P6, R14, R13, R12, R11 ;  /* 0x0000000c0d0e7389 */ /* 0x00006400000c000b */
[----:B01----:R-:W-:Y:S01]  /*39c50*/  ENDCOLLECTIVE ;  /* 0x000000000000791b */ /* 0x003fe20003800000 */
.L_x_11455:
        /* <DEDUP_REMOVED lines=10> */
.L_x_11456:
[----:B------:R-:W-:Y:S02]  /*39d00*/  IMAD.MOV.U32 R13, RZ, RZ, R24 ;  /* 0x000000ffff0d7224 */ /* 0x000fe400078e0018 */
[----:B------:R-:W-:Y:S01]  /*39d10*/  IMAD.MOV.U32 R12, RZ, RZ, 0x3 ;  /* 0x00000003ff0c7424 */ /* 0x000fe200078e00ff */
[----:B------:R-:W-:-:S13]  /*39d20*/  IADD3 R2, P0, R14, R0, RZ ;  /* 0x000000000e027210 */ /* 0x000fda0007f1e0ff */
[----:B------:R-:W-:Y:S05]  /*39d30*/  WARPSYNC.COLLECTIVE R15, `(.L_x_11457) ;  /* 0x000000000f087348 */ /* 0x000fea0003c00000 */
[----:B------:R0:W1:Y:S02]  /*39d40*/  SHFL.IDX P6, R14, R13, R12, R11 ;  /* 0x0000000c0d0e7389 */ /* 0x00006400000c000b */
[----:B01----:R-:W-:Y:S01]  /*39d50*/  ENDCOLLECTIVE ;  /* 0x000000000000791b */ /* 0x003fe20003800000 */
.L_x_11457:
        /* <DEDUP_REMOVED lines=10> */
.L_x_11458:
[----:B------:R-:W-:Y:S02]  /*39e00*/  IMAD.MOV.U32 R13, RZ, RZ, R24 ;  /* 0x000000ffff0d7224 */ /* 0x000fe400078e0018 */
[----:B------:R-:W-:Y:S01]  /*39e10*/  IMAD.MOV.U32 R12, RZ, RZ, 0x4 ;  /* 0x00000004ff0c7424 */ /* 0x000fe200078e00ff */
[----:B------:R-:W-:-:S13]  /*39e20*/  IADD3 R2, P0, R14, R0, RZ ;  /* 0x000000000e027210 */ /* 0x000fda0007f1e0ff */
[----:B------:R-:W-:Y:S05]  /*39e30*/  WARPSYNC.COLLECTIVE R15, `(.L_x_11459) ;  /* 0x000000000f087348 */ /* 0x000fea0003c00000 */
[----:B------:R0:W1:Y:S02]  /*39e40*/  SHFL.IDX P6, R14, R13, R12, R11 ;  /* 0x0000000c0d0e7389 */ /* 0x00006400000c000b */
[----:B01----:R-:W-:Y:S01]  /*39e50*/  ENDCOLLECTIVE ;  /* 0x000000000000791b */ /* 0x003fe20003800000 */
.L_x_11459:
        /* <DEDUP_REMOVED lines=10> */
.L_x_11460:
[----:B------:R-:W-:Y:S02]  /*39f00*/  IMAD.MOV.U32 R13, RZ, RZ, R24 ;  /* 0x000000ffff0d7224 */ /* 0x000fe400078e0018 */
[----:B------:R-:W-:Y:S01]  /*39f10*/  IMAD.MOV.U32 R12, RZ, RZ, 0x5 ;  /* 0x00000005ff0c7424 */ /* 0x000fe200078e00ff */
[----:B------:R-:W-:-:S13]  /*39f20*/  IADD3 R2, P0, R14, R0, RZ ;  /* 0x000000000e027210 */ /* 0x000fda0007f1e0ff */
[----:B------:R-:W-:Y:S05]  /*39f30*/  WARPSYNC.COLLECTIVE R15, `(.L_x_11461) ;  /* 0x000000000f087348 */ /* 0x000fea0003c00000 */
[----:B------:R0:W1:Y:S02]  /*39f40*/  SHFL.IDX P6, R14, R13, R12, R11 ;  /* 0x0000000c0d0e7389 */ /* 0x00006400000c000b */
[----:B01----:R-:W-:Y:S01]  /*39f50*/  ENDCOLLECTIVE ;  /* 0x000000000000791b */ /* 0x003fe20003800000 */
.L_x_11461:
        /* <DEDUP_REMOVED lines=10> */
.L_x_11462:
[----:B------:R-:W-:Y:S05]  /*3a000*/  BRA `(.L_x_11463) ;  /* 0xffffffc000ec7947 */ /* 0x000fea000383ffff */
.L_x_11363:
[----:B---3--:R3:W4:Y:S02]  /*3a010*/  SYNCS.PHASECHK.TRANS64.TRYWAIT P0, [R19+URZ+0x32460], R23 ;  /* 0x03246017130075a7 */ /* 0x008724000800017f */
[----:B----4-:R-:W-:Y:S05]  /*3a020*/  @!P0 NANOSLEEP.SYNCS 0x989680 ;  /* 0x009896800000895d */ /* 0x010fea0003900000 */
[----:B------:R-:W4:Y:S02]  /*3a030*/  @!P0 SYNCS.PHASECHK.TRANS64 P0, [R19+URZ+0x32460], R23 ;  /* 0x03246017130085a7 */ /* 0x000f24000800007f */
[----:B----4-:R-:W-:Y:S05]  /*3a040*/  @!P0 BRA `(.L_x_11363) ;  /* 0xfffffffc00f08947 */ /* 0x010fea000383ffff */
[----:B------:R-:W-:Y:S05]  /*3a050*/  BRA `(.L_x_11464) ;  /* 0xffffffc400387947 */ /* 0x000fea000383ffff */
.L_x_11364:
        /* <DEDUP_REMOVED lines=8> */
.L_x_11466:
[----:B------:R-:W-:Y:S05]  /*3a0e0*/  BSYNC B1 ;  /* 0x0000000000017941 */ /* 0x000fea0003800000 */
.L_x_11465:
        /* <DEDUP_REMOVED lines=9> */
.L_x_11467:
[----:B------:R-:W-:Y:S02]  /*3a180*/  IMAD.MOV.U32 R9, RZ, RZ, RZ ;  /* 0x000000ffff097224 */ /* 0x000fe400078e00ff */
[----:B------:R-:W-:Y:S02]  /*3a190*/  IMAD.MOV.U32 R13, RZ, RZ, R22 ;  /* 0x000000ffff0d7224 */ /* 0x000fe400078e0016 */
[----:B------:R-:W-:Y:S01]  /*3a1a0*/  IMAD.MOV.U32 R12, RZ, RZ, 0x1 ;  /* 0x00000001ff0c7424 */ /* 0x000fe200078e00ff */
[----:B------:R-:W-:-:S13]  /*3a1b0*/  IADD3 R2, P0, R14, R0, RZ ;  /* 0x000000000e027210 */ /* 0x000fda0007f1e0ff */
[----:B------:R-:W-:Y:S05]  /*3a1c0*/  WARPSYNC.COLLECTIVE R15, `(.L_x_11468) ;  /* 0x000000000f087348 */ /* 0x000fea0003c00000 */
[----:B------:R0:W1:Y:S02]  /*3a1d0*/  SHFL.IDX P6, R14, R13, R12, R11 ;  /* 0x0000000c0d0e7389 */ /* 0x00006400000c000b */
[----:B01----:R-:W-:Y:S01]  /*3a1e0*/  ENDCOLLECTIVE ;  /* 0x000000000000791b */ /* 0x003fe20003800000 */
.L_x_11468:
        /* <DEDUP_REMOVED lines=13> */
.L_x_11469:
[----:B------:R-:W-:Y:S02]  /*3a2c0*/  IMAD.MOV.U32 R13, RZ, RZ, R22 ;  /* 0x000000ffff0d7224 */ /* 0x000fe400078e0016 */
[----:B------:R-:W-:Y:S01]  /*3a2d0*/  IMAD.MOV.U32 R12, RZ, RZ, 0x2 ;  /* 0x00000002ff0c7424 */ /* 0x000fe200078e00ff */
[----:B------:R-:W-:-:S13]  /*3a2e0*/  IADD3 R2, P0, R14, R0, RZ ;  /* 0x000000000e027210 */ /* 0x000fda0007f1e0ff */
[----:B------:R-:W-:Y:S05]  /*3a2f0*/  WARPSYNC.COLLECTIVE R15, `(.L_x_11470) ;  /* 0x000000000f087348 */ /* 0x000fea0003c00000 */
[----:B------:R0:W1:Y:S02]  /*3a300*/  SHFL.IDX P6, R14, R13, R12, R11 ;  /* 0x0000000c0d0e7389 */ /* 0x00006400000c000b */
[----:B01----:R-:W-:Y:S01]  /*3a310*/  ENDCOLLECTIVE ;  /* 0x000000000000791b */ /* 0x003fe20003800000 */
.L_x_11470:
        /* <DEDUP_REMOVED lines=13> */
.L_x_11471:
[----:B------:R-:W-:Y:S02]  /*3a3f0*/  IMAD.MOV.U32 R13, RZ, RZ, R22 ;  /* 0x000000ffff0d7224 */ /* 0x000fe400078e0016 */
[----:B------:R-:W-:Y:S01]  /*3a400*/  IMAD.MOV.U32 R12, RZ, RZ, 0x3 ;  /* 0x00000003ff0c7424 */ /* 0x000fe200078e00ff */
[----:B------:R-:W-:-:S13]  /*3a410*/  IADD3 R2, P0, R14, R0, RZ ;  /* 0x000000000e027210 */ /* 0x000fda0007f1e0ff */
[----:B------:R-:W-:Y:S05]  /*3a420*/  WARPSYNC.COLLECTIVE R15, `(.L_x_11472) ;  /* 0x000000000f087348 */ /* 0x000fea0003c00000 */
[----:B------:R0:W1:Y:S02]  /*3a430*/  SHFL.IDX P6, R14, R13, R12, R11 ;  /* 0x0000000c0d0e7389 */ /* 0x00006400000c000b */
[----:B01----:R-:W-:Y:S01]  /*3a440*/  ENDCOLLECTIVE ;  /* 0x000000000000791b */ /* 0x003fe20003800000 */
.L_x_11472:
        /* <DEDUP_REMOVED lines=13> */
.L_x_11473:
[----:B------:R-:W-:Y:S02]  /*3a520*/  IMAD.MOV.U32 R13, RZ, RZ, R22 ;  /* 0x000000ffff0d7224 */ /* 0x000fe400078e0016 */
[----:B------:R-:W-:Y:S01]  /*3a530*/  IMAD.MOV.U32 R12, RZ, RZ, 0x4 ;  /* 0x00000004ff0c7424 */ /* 0x000fe200078e00ff */
[----:B------:R-:W-:-:S13]  /*3a540*/  IADD3 R2, P0, R14, R0, RZ ;  /* 0x000000000e027210 */ /* 0x000fda0007f1e0ff */
[----:B------:R-:W-:Y:S05]  /*3a550*/  WARPSYNC.COLLECTIVE R15, `(.L_x_11474) ;  /* 0x000000000f087348 */ /* 0x000fea0003c00000 */
[----:B------:R0:W1:Y:S02]  /*3a560*/  SHFL.IDX P6, R14, R13, R12, R11 ;  /* 0x0000000c0d0e7389 */ /* 0x00006400000c000b */
[----:B01----:R-:W-:Y:S01]  /*3a570*/  ENDCOLLECTIVE ;  /* 0x000000000000791b */ /* 0x003fe20003800000 */
.L_x_11474:
        /* <DEDUP_REMOVED lines=13> */
.L_x_11475:
[----:B------:R-:W-:Y:S02]  /*3a650*/  IMAD.MOV.U32 R13, RZ, RZ, R22 ;  /* 0x000000ffff0d7224 */ /* 0x000fe400078e0016 */
[----:B------:R-:W-:Y:S01]  /*3a660*/  IMAD.MOV.U32 R12, RZ, RZ, 0x5 ;  /* 0x00000005ff0c7424 */ /* 0x000fe200078e00ff */
[----:B------:R-:W-:-:S13]  /*3a670*/  IADD3 R2, P0, R14, R0, RZ ;  /* 0x000000000e027210 */ /* 0x000fda0007f1e0ff */
[----:B------:R-:W-:Y:S05]  /*3a680*/  WARPSYNC.COLLECTIVE R15, `(.L_x_11476) ;  /* 0x000000000f087348 */ /* 0x000fea0003c00000 */
[----:B------:R0:W1:Y:S02]  /*3a690*/  SHFL.IDX P6, R14, R13, R12, R11 ;  /* 0x0000000c0d0e7389 */ /* 0x00006400000c000b */
[----:B01----:R-:W-:Y:S01]  /*3a6a0*/  ENDCOLLECTIVE ;  /* 0x000000000000791b */ /* 0x003fe20003800000 */
.L_x_11476:
        /* <DEDUP_REMOVED lines=13> */
.L_x_11477:
[----:B------:R-:W-:Y:S05]  /*3a780*/  BRA `(.L_x_11478) ;  /* 0xffffffc000887947 */ /* 0x000fea000383ffff */
.L_x_11369:
[----:B0-----:R0:W1:Y:S02]  /*3a790*/  SYNCS.PHASECHK.TRANS64.TRYWAIT P0, [R4+URZ+0x32420], R9 ;  /* 0x03242009040075a7 */ /* 0x001064000800017f */
[----:B-1----:R-:W-:Y:S05]  /*3a7a0*/  @!P0 NANOSLEEP.SYNCS 0x989680 ;  /* 0x009896800000895d */ /* 0x002fea0003900000 */
[----:B------:R-:W1:Y:S02]  /*3a7b0*/  @!P0 SYNCS.PHASECHK.TRANS64 P0, [R4+URZ+0x32420], R9 ;  /* 0x03242009040085a7 */ /* 0x000e64000800007f */
[----:B-1----:R-:W-:Y:S05]  /*3a7c0*/  @!P0 BRA `(.L_x_11369) ;  /* 0xfffffffc00f08947 */ /* 0x002fea000383ffff */
[----:B------:R-:W-:Y:S05]  /*3a7d0*/  BRA `(.L_x_11479) ;  /* 0xffffffc400107947 */ /* 0x000fea000383ffff */
.L_x_11370:
        /* <DEDUP_REMOVED lines=11> */
.L_x_11481:
[----:B------:R-:W-:Y:S05]  /*3a890*/  BSYNC B0 ;  /* 0x0000000000007941 */ /* 0x000fea0003800000 */
.L_x_11480:
[----:B------:R-:W-:Y:S05]  /*3a8a0*/  BRA `(.L_x_11482) ;  /* 0xffffffc000f87947 */ /* 0x000fea000383ffff */
.L_x_11371:
[----:B------:R-:W-:Y:S01]  /*3a8b0*/  BSSY B0, `(.L_x_11483) ;  /* 0x0000006000007945 */ /* 0x000fe20003800000 */
[----:B------:R-:W-:-:S07]  /*3a8c0*/  IMAD.MOV.U32 R15, RZ, RZ, -0x1 ;  /* 0xffffffffff0f7424 */ /* 0x000fce00078e00ff */
[----:B012--5:R-:W-:Y:S05]  /*3a8d0*/  WARPSYNC.COLLECTIVE R15, `(.L_x_11484) ;  /* 0x000000000f0c7348 */ /* 0x027fea0003c00000 */
[----:B------:R-:W-:Y:S02]  /*3a8e0*/  ELECT P6, UR62, PT ;  /* 0x00000000003e782f */ /* 0x000fe400038c0000 */
[----:B------:R-:W-:Y:S01]  /*3a8f0*/  MOV R14, UR62 ;  /* 0x0000003e000e7c02 */ /* 0x000fe20008000f00 */
[----:B012--5:R-:W-:Y:S10]  /*3a900*/  ENDCOLLECTIVE ;  /* 0x000000000000791b */ /* 0x027ff40003800000 */
.L_x_11484:
[----:B------:R-:W-:Y:S05]  /*3a910*/  BSYNC B0 ;  /* 0x0000000000007941 */ /* 0x000fea0003800000 */
.L_x_11483:
[----:B------:R-:W-:Y:S05]  /*3a920*/  BRA `(.L_x_11485) ;  /* 0xffffffc000ec7947 */ /* 0x000fea000383ffff */
.L_x_11373:
[----:B-1----:R1:W3:Y:S02]  /*3a930*/  SYNCS.PHASECHK.TRANS64.TRYWAIT P1, [R5+URZ+0x32440], R0 ;  /* 0x03244000050075a7 */ /* 0x0022e4000802017f */
[----:B---3--:R-:W-:Y:S05]  /*3a940*/  @!P1 NANOSLEEP.SYNCS 0x989680 ;  /* 0x009896800000995d */ /* 0x008fea0003900000 */
[----:B------:R-:W3:Y:S02]  /*3a950*/  @!P1 SYNCS.PHASECHK.TRANS64 P1, [R5+URZ+0x32440], R0 ;  /* 0x03244000050095a7 */ /* 0x000ee4000802007f */
[----:B---3--:R-:W-:Y:S05]  /*3a960*/  @!P1 BRA `(.L_x_11373) ;  /* 0xfffffffc00f09947 */ /* 0x008fea000383ffff */
[----:B------:R-:W-:Y:S05]  /*3a970*/  BRA `(.L_x_11486) ;  /* 0xffffffc4000c7947 */ /* 0x000fea000383ffff */
.L_x_11375:
[----:B---3--:R3:W4:Y:S02]  /*3a980*/  SYNCS.PHASECHK.TRANS64.TRYWAIT P1, [R17+URZ+0x32440], R2 ;  /* 0x03244002110075a7 */ /* 0x008724000802017f */
[----:B----4-:R-:W-:Y:S05]  /*3a990*/  @!P1 NANOSLEEP.SYNCS 0x989680 ;  /* 0x009896800000995d */ /* 0x010fea0003900000 */
[----:B------:R-:W4:Y:S02]  /*3a9a0*/  @!P1 SYNCS.PHASECHK.TRANS64 P1, [R17+URZ+0x32440], R2 ;  /* 0x03244002110095a7 */ /* 0x000f24000802007f */
[----:B----4-:R-:W-:Y:S05]  /*3a9b0*/  @!P1 BRA `(.L_x_11375) ;  /* 0xfffffffc00f09947 */ /* 0x010fea000383ffff */
[----:B------:R-:W-:Y:S05]  /*3a9c0*/  BRA `(.L_x_11487) ;  /* 0xffffffc400187947 */ /* 0x000fea000383ffff */
.L_x_11377:
[----:B----4-:R4:W0:Y:S02]  /*3a9d0*/  SYNCS.PHASECHK.TRANS64.TRYWAIT P1, [R5+URZ+0x32460], R0 ;  /* 0x03246000050075a7 */ /* 0x010824000802017f */
[----:B0-----:R-:W-:Y:S05]  /*3a9e0*/  @!P1 NANOSLEEP.SYNCS 0x989680 ;  /* 0x009896800000995d */ /* 0x001fea0003900000 */
[----:B------:R-:W0:Y:S02]  /*3a9f0*/  @!P1 SYNCS.PHASECHK.TRANS64 P1, [R5+URZ+0x32460], R0 ;  /* 0x03246000050095a7 */ /* 0x000e24000802007f */
[----:B0-----:R-:W-:Y:S05]  /*3aa00*/  @!P1 BRA `(.L_x_11377) ;  /* 0xfffffffc00f09947 */ /* 0x001fea000383ffff */
[----:B------:R-:W-:Y:S05]  /*3aa10*/  BRA `(.L_x_11488) ;  /* 0xffffffc400147947 */ /* 0x000fea000383ffff */
        .type           $_ZN7cutlass13device_kernelIN5flash11enable_sm90INS1_16FlashAttnFwdSm90INS1_25CollectiveMainloopFwdSm90ILi2EN4cute5tupleIJNS5_1CILi1EEES8_S8_EEENS6_IJNS7_ILi128EEENS7_ILi96EEENS7_ILi64EEEEEELi256ENS_10bfloat16_tEfNS_4arch4Sm90ELb0ELb1ELb0ELb0ELb1ELb0ELb1ELb1ELb0ELb1ELb1ELb0EEENS1_21CollectiveEpilogueFwdINS6_IJSA_NS7_ILi256EEESB_EEES9_SE_SG_Li256ELb0ELb1ELb1ELb0EEENS1_19SingleTileSchedulerILb0ELb1ELb1ELi128EEEEEEEEEvNT_6ParamsE$_ZZN5flash25CollectiveMainloopFwdSm90ILi2EN4cute5tupleIJNS1_1CILi1EEES4_S4_EEENS2_IJNS3_ILi128EEENS3_ILi96EEENS3_ILi64EEEEEELi256EN7cutlass10bfloat16_tEfNSA_4arch4Sm90ELb0ELb1ELb0ELb0ELb1ELb0ELb1ELb1ELb0ELb1ELb1ELb0EE3mmaINS_16FlashAttnFwdSm90ISE_NS_21CollectiveEpilogueFwdINS2_IJS6_NS3_ILi256EEES7_EEES5_SB_SD_Li256ELb0ELb1ELb1ELb0EEENS_19SingleTileSchedulerILb0ELb1ELb1ELi128EEEE13SharedStorageENS1_6TensorINS1_11ArrayEngineIfLm128EEENS1_6LayoutINS2_IJNS2_IJNS3_ILi2EEEST_NS3_ILi32EEEEEES4_S4_EEENS2_IJNS2_IJS4_ST_NS3_ILi4EEEEEENS3_ILi0EEESZ_EEEEEEENS_7SoftmaxILi2ELi0EEEEEbRKNSE_6ParamsENSA_13PipelineAsyncILi2EEES19_RNSA_13PipelineStateILj2EEERT0_RT1_iRiRKNS_16SeqlenInfoQKNewKILb0ELb0EEENS2_IJiiiiEEERT_ENKUliT_T0_T1_E_clIZSF_ISO_S12_S14_EbS17_S19_S19_S1C_S1E_S1G_iS1H_S1L_S1M_S1O_EUlRS1P_iE1_NS3_ILb0EEENS3_ILb1EEEEEDaiS1P_S1Q_S1R_,@function
        .size           $_ZN7cutlass13device_kernelIN5flash11enable_sm90INS1_16FlashAttnFwdSm90INS1_25CollectiveMainloopFwdSm90ILi2EN4cute5tupleIJNS5_1CILi1EEES8_S8_EEENS6_IJNS7_ILi128EEENS7_ILi96EEENS7_ILi64EEEEEELi256ENS_10bfloat16_tEfNS_4arch4Sm90ELb0ELb1ELb0ELb0ELb1ELb0ELb1ELb1ELb0ELb1ELb1ELb0EEENS1_21CollectiveEpilogueFwdINS6_IJSA_NS7_ILi256EEESB_EEES9_SE_SG_Li256ELb0ELb1ELb1ELb0EEENS1_19SingleTileSchedulerILb0ELb1ELb1ELi128EEEEEEEEEvNT_6ParamsE$_ZZN5flash25CollectiveMainloopFwdSm90ILi2EN4cute5tupleIJNS1_1CILi1EEES4_S4_EEENS2_IJNS3_ILi128EEENS3_ILi96EEENS3_ILi64EEEEEELi256EN7cutlass10bfloat16_tEfNSA_4arch4Sm90ELb0ELb1ELb0ELb0ELb1ELb0ELb1ELb1ELb0ELb1ELb1ELb0EE3mmaINS_16FlashAttnFwdSm90ISE_NS_21CollectiveEpilogueFwdINS2_IJS6_NS3_ILi256EEES7_EEES5_SB_SD_Li256ELb0ELb1ELb1ELb0EEENS_19SingleTileSchedulerILb0ELb1ELb1ELi128EEEE13SharedStorageENS1_6TensorINS1_11ArrayEngineIfLm128EEENS1_6LayoutINS2_IJNS2_IJNS3_ILi2EEEST_NS3_ILi32EEEEEES4_S4_EEENS2_IJNS2_IJS4_ST_NS3_ILi4EEEEEENS3_ILi0EEESZ_EEEEEEENS_7SoftmaxILi2ELi0EEEEEbRKNSE_6ParamsENSA_13PipelineAsyncILi2EEES19_RNSA_13PipelineStateILj2EEERT0_RT1_iRiRKNS_16SeqlenInfoQKNewKILb0ELb0EEENS2_IJiiiiEEERT_ENKUliT_T0_T1_E_clIZSF_ISO_S12_S14_EbS17_S19_S19_S1C_S1E_S1G_iS1H_S1L_S1M_S1O_EUlRS1P_iE1_NS3_ILb0EEENS3_ILb1EEEEEDaiS1P_S1Q_S1R_,(.L_x_15668 - $_ZN7cutlass13device_kernelIN5flash11enable_sm90INS1_16FlashAttnFwdSm90INS1_25CollectiveMainloopFwdSm90ILi2EN4cute5tupleIJNS5_1CILi1EEES8_S8_EEENS6_IJNS7_ILi128EEENS7_ILi96EEENS7_ILi64EEEEEELi256ENS_10bfloat16_tEfNS_4arch4Sm90ELb0ELb1ELb0ELb0ELb1ELb0ELb1ELb1ELb0ELb1ELb1ELb0EEENS1_21CollectiveEpilogueFwdINS6_IJSA_NS7_ILi256EEESB_EEES9_SE_SG_Li256ELb0ELb1ELb1ELb0EEENS1_19SingleTileSchedulerILb0ELb1ELb1ELi128EEEEEEEEEvNT_6ParamsE$_ZZN5flash25CollectiveMainloopFwdSm90ILi2EN4cute5tupleIJNS1_1CILi1EEES4_S4_EEENS2_IJNS3_ILi128EEENS3_ILi96EEENS3_ILi64EEEEEELi256EN7cutlass10bfloat16_tEfNSA_4arch4Sm90ELb0ELb1ELb0ELb0ELb1ELb0ELb1ELb1ELb0ELb1ELb1ELb0EE3mmaINS_16FlashAttnFwdSm90ISE_NS_21CollectiveEpilogueFwdINS2_IJS6_NS3_ILi256EEES7_EEES5_SB_SD_Li256ELb0ELb1ELb1ELb0EEENS_19SingleTileSchedulerILb0ELb1ELb1ELi128EEEE13SharedStorageENS1_6TensorINS1_11ArrayEngineIfLm128EEENS1_6LayoutINS2_IJNS2_IJNS3_ILi2EEEST_NS3_ILi32EEEEEES4_S4_EEENS2_IJNS2_IJS4_ST_NS3_ILi4EEEEEENS3_ILi0EEESZ_EEEEEEENS_7SoftmaxILi2ELi0EEEEEbRKNSE_6ParamsENSA_13PipelineAsyncILi2EEES19_RNSA_13PipelineStateILj2EEERT0_RT1_iRiRKNS_16SeqlenInfoQKNewKILb0ELb0EEENS2_IJiiiiEEERT_ENKUliT_T0_T1_E_clIZSF_ISO_S12_S14_EbS17_S19_S19_S1C_S1E_S1G_iS1H_S1L_S1M_S1O_EUlRS1P_iE1_NS3_ILb0EEENS3_ILb1EEEEEDaiS1P_S1Q_S1R_)
$_ZN7cutlass13device_kernelIN5flash11enable_sm90INS1_16FlashAttnFwdSm90INS1_25CollectiveMainloopFwdSm90ILi2EN4cute5tupleIJNS5_1CILi1EEES8_S8_EEENS6_IJNS7_ILi128EEENS7_ILi96EEENS7_ILi64EEEEEELi256ENS_10bfloat16_tEfNS_4arch4Sm90ELb0ELb1ELb0ELb0ELb1ELb0ELb1ELb1ELb0ELb1ELb1ELb0EEENS1_21CollectiveEpilogueFwdINS6_IJSA_NS7_ILi256EEESB_EEES9_SE_SG_Li256ELb0ELb1ELb1ELb0EEENS1_19SingleTileSchedulerILb0ELb1ELb1ELi128EEEEEEEEEvNT_6ParamsE$_ZZN5flash25CollectiveMainloopFwdSm90ILi2EN4cute5tupleIJNS1_1CILi1EEES4_S4_EEENS2_IJNS3_ILi128EEENS3_ILi96EEENS3_ILi64EEEEEELi256EN7cutlass10bfloat16_tEfNSA_4arch4Sm90ELb0ELb1ELb0ELb0ELb1ELb0ELb1ELb1ELb0ELb1ELb1ELb0EE3mmaINS_16FlashAttnFwdSm90ISE_NS_21CollectiveEpilogueFwdINS2_IJS6_NS3_ILi256EEES7_EEES5_SB_SD_Li256ELb0ELb1ELb1ELb0EEENS_19SingleTileSchedulerILb0ELb1ELb1ELi128EEEE13SharedStorageENS1_6TensorINS1_11ArrayEngineIfLm128EEENS1_6LayoutINS2_IJNS2_IJNS3_ILi2EEEST_NS3_ILi32EEEEEES4_S4_EEENS2_IJNS2_IJS4_ST_NS3_ILi4EEEEEENS3_ILi0EEESZ_EEEEEEENS_7SoftmaxILi2ELi0EEEEEbRKNSE_6ParamsENSA_13PipelineAsyncILi2EEES19_RNSA_13PipelineStateILj2EEERT0_RT1_iRiRKNS_16SeqlenInfoQKNewKILb0ELb0EEENS2_IJiiiiEEERT_ENKUliT_T0_T1_E_clIZSF_ISO_S12_S14_EbS17_S19_S19_S1C_S1E_S1G_iS1H_S1L_S1M_S1O_EUlRS1P_iE1_NS3_ILb0EEENS3_ILb1EEEEEDaiS1P_S1Q_S1R_:
        /* <DEDUP_REMOVED lines=9> */
[----:B------:R-:W-:Y:S01]  /*3aab0*/  R2UR UR5, R5 ;  /* 0x00000000050572ca */ /* 0x000fe200000e0000 */
[----:B--2---:R-:W-:-:S12]  /*3aac0*/  VIADD R11, R0, 0x1 ;  /* 0x00000001000b7836 */ /* 0x004fd80000000000 */
[----:B------:R-:W2:Y:S01]  /*3aad0*/  LD.E R0, desc[UR4][R2.64+0x8] ;  /* 0x0000080402007980 */ /* 0x000ea2000c101900 */
[----:B------:R-:W-:-:S13]  /*3aae0*/  ISETP.NE.AND P0, PT, R11, 0x2, PT ;  /* 0x000000020b00780c */ /* 0x000fda0003f05270 */
[----:B------:R-:W-:Y:S02]  /*3aaf0*/  @!P0 R2UR UR6, R4 ;  /* 0x00000000040682ca */ /* 0x000fe400000e0000 */
[----:B------:R-:W-:-:S13]  /*3ab00*/  @!P0 R2UR UR7, R5 ;  /* 0x00000000050782ca */ /* 0x000fda00000e0000 */
[----:B------:R-:W3:Y:S01]  /*3ab10*/  @!P0 LD.E R6, desc[UR6][R2.64+0x4] ;  /* 0x0000040602068980 */ /* 0x000ee2000c101900 */
        /* <DEDUP_REMOVED lines=8> */
[----:B------:R-:W-:Y:S08]  /*3aba0*/  ST.E desc[UR4][R2.64], R11 ;  /* 0x0000000b02007985 */ /* 0x000ff0000c101904 */
[----:B------:R-:W-:Y:S01]  /*3abb0*/  @!P0 ST.E desc[UR8][R2.64], RZ ;  /* 0x000000ff02008985 */ /* 0x000fe2000c101908 */
[----:B--2---:R-:W-:-:S05]  /*3abc0*/  VIADD R13, R0, 0x1 ;  /* 0x00000001000d7836 */ /* 0x004fca0000000000 */
[----:B------:R-:W-:Y:S01]  /*3abd0*/  ST.E desc[UR6][R2.64+0x8], R13 ;  /* 0x0000080d02007985 */ /* 0x000fe2000c101906 */
[----:B---3--:R-:W-:-:S05]  /*3abe0*/  @!P0 LOP3.LUT R15, R6, 0x1, RZ, 0x3c, !PT ;  /* 0x00000001060f8812 */ /* 0x008fca00078e3cff */
        /* <DEDUP_REMOVED lines=19> */
.L_x_11490:
[----:B------:R-:W-:Y:S05]  /*3ad20*/  BSYNC B2 ;  /* 0x0000000000027941 */ /* 0x000fea0003800000 */
.L_x_11489:
        /* <DEDUP_REMOVED lines=17> */
.L_x_11492:
[----:B------:R-:W-:Y:S05]  /*3ae40*/  BSYNC B2 ;  /* 0x0000000000027941 */ /* 0x000fea0003800000 */
.L_x_11491:
        /* <DEDUP_REMOVED lines=10> */
.L_x_11494:
[----:B------:R-:W-:Y:S05]  /*3aef0*/  BSYNC B2 ;  /* 0x0000000000027941 */ /* 0x000fea0003800000 */
.L_x_11493:
        /* <DEDUP_REMOVED lines=29> */
[----:B------:R-:W-:Y:S03]  /*3b0d0*/  HGMMA.64x96x16.F32.BF16 R24, gdesc[UR4], RZ, !UPT, gsb0 ;  /* 0x01600000041879f0 */ /* 0x000fe6000c0018ff */
        /* <DEDUP_REMOVED lines=14> */
[----:B------:R-:W-:Y:S03]  /*3b1c0*/  HGMMA.64x96x16.F32.BF16 R24, gdesc[UR4], R24, gsb0 ;  /* 0x01600000041879f0 */ /* 0x000fe60008001818 */
        /* <DEDUP_REMOVED lines=47> */
.L_x_11497:
[----:B------:R-:W-:Y:S05]  /*3b4c0*/  BSYNC B2 ;  /* 0x0000000000027941 */ /* 0x000fea0003800000 */
.L_x_11496:
        /* <DEDUP_REMOVED lines=17> */
.L_x_11499:
[----:B------:R-:W-:Y:S05]  /*3b5e0*/  BSYNC B2 ;  /* 0x0000000000027941 */ /* 0x000fea0003800000 */
.L_x_11498:
        /* <DEDUP_REMOVED lines=10> */
.L_x_11501:
[----:B------:R-:W-:Y:S05]  /*3b690*/  BSYNC B2 ;  /* 0x0000000000027941 */ /* 0x000fea0003800000 */
.L_x_11500:
[----:B------:R-:W2:Y:S04]  /*3b6a0*/  LDL.64 R14, [R162] ;  /* 0x00000000a20e7983 */ /* 0x000ea80000100a00 */
[----:B0----5:R-:W3:Y:S04]  /*3b6b0*/  LDL.64 R12, [R162+0x58] ;  /* 0x00005800a20c7983 */ /* 0x021ee80000100a00 */
[----:B------:R-:W4:Y:S04]  /*3b6c0*/  LDL.64 R6, [R162+0x48] ;  /* 0x00004800a2067983 */ /* 0x000f280000100a00 */
[----:B------:R-:W4:Y:S01]  /*3b6d0*/  LDL.64 R8, [R162+0x50] ;  /* 0x00005000a2087983 */ /* 0x000f220000100a00 */
        /* <DEDUP_REMOVED lines=18> */
[----:B--2---:R-:W-:Y:S02]  /*3b800*/  IMAD R20, R21, 0xc00, R14 ;  /* 0x00000c0015147824 */ /* 0x004fe400078e020e */
[----:B------:R-:W-:-:S03]  /*3b810*/  IMAD.MOV.U32 R21, RZ, RZ, R15 ;  /* 0x000000ffff157224 */ /* 0x000fc600078e000f */
[----:B------:R-:W-:Y:S02]  /*3b820*/  R2UR UR6, R20 ;  /* 0x00000000140672ca */ /* 0x000fe400000e0000 */
[----:B------:R-:W-:Y:S02]  /*3b830*/  R2UR UR7, R21 ;  /* 0x00000000150772ca */ /* 0x000fe400000e0000 */
[----:B---3--:R-:W-:Y:S02]  /*3b840*/  ISETP.NE.U32.AND P0, PT, R0, RZ, PT ;  /* 0x000000ff0000720c */ /* 0x008fe40003f05070 */
[----:B----4-:R-:W-:Y:S02]  /*3b850*/  R2UR UR4, R16 ;  /* 0x00000000100472ca */ /* 0x010fe400000e0000 */
[----:B------:R-:W-:-:S09]  /*3b860*/  R2UR UR5, R17 ;  /* 0x00000000110572ca */ /* 0x000fd200000e0000 */
[----:B------:R-:W-:-:S05]  /*3b870*/  VOTEU.ANY UP0, P0 ;  /* 0x00000000003f7886 */ /* 0x000fca0000000100 */
[----:B------:R-:W-:Y:S03]  /*3b880*/  HGMMA.64x96x16.F32.BF16 R24, gdesc[UR4], R24, UP0, gsb0 ;  /* 0x01600000041879f0 */ /* 0x000fe6000b801818 */
        /* <DEDUP_REMOVED lines=226> */
[----:B------:R-:W1:Y:S01]  /*3c6b0*/  S2R R8, SR_TID.X ;  /* 0x0000000000087919 */ /* 0x000e620000002100 */
[----:B------:R-:W-:-:S02]  /*3c6c0*/  R2UR UR4, R4 ;  /* 0x00000000040472ca */ /* 0x000fc400000e0000 */
[----:B------:R-:W-:Y:S01]  /*3c6d0*/  R2UR UR5, R5 ;  /* 0x00000000050572ca */ /* 0x000fe200000e0000 */
[----:B------:R-:W3:Y:S01]  /*3c6e0*/  LDL.64 R12, [R162] ;  /* 0x00000000a20c7983 */ /* 0x000ee20000100a00 */
[----:B-1----:R-:W-:-:S04]  /*3c6f0*/  SHF.R.U32.HI R0, RZ, 0x7, R8 ;  /* 0x00000007ff007819 */ /* 0x002fc80000011608 */
[----:B------:R-:W-:-:S05]  /*3c700*/  IADD3 R0, -R0, 0xb, RZ ;  /* 0x0000000b00007810 */ /* 0x000fca0007ffe1ff */
[----:B------:R0:W-:Y:S06]  /*3c710*/  BAR.ARV R0, 0x100 ;  /* 0x000400000000751d */ /* 0x0001ec0000002000 */
        /* <DEDUP_REMOVED lines=9> */
.L_x_11504:
[----:B------:R-:W-:Y:S05]  /*3c7b0*/  BSYNC B2 ;  /* 0x0000000000027941 */ /* 0x000fea0003800000 */
.L_x_11503:
[C---:B------:R-:W-:Y:S01]  /*3c7c0*/  R2UR UR6, R4.reuse ;  /* 0x00000000040672ca */ /* 0x040fe200000e0000 */
[----:B------:R-:W2:Y:S01]  /*3c7d0*/  LDL R11, [R1+0x440] ;  /* 0x00044000010b7983 */ /* 0x000ea20000100800 */
[C---:B------:R-:W-:Y:S02]  /*3c7e0*/  R2UR UR7, R5.reuse ;  /* 0x00000000050772ca */ /* 0x040fe400000e0000 */
[----:B------:R-:W-:Y:S01]  /*3c7f0*/  R2UR UR4, R4 ;  /* 0x00000000040472ca */ /* 0x000fe200000e0000 */
[----:B------:R-:W3:Y:S01]  /*3c800*/  LDL R9, [R1+0x444] ;  /* 0x0004440001097983 */ /* 0x000ee20000100800 */
[----:B------:R-:W-:-:S09]  /*3c810*/  R2UR UR5, R5 ;  /* 0x00000000050572ca */ /* 0x000fd200000e0000 */
[----:B------:R-:W4:Y:S04]  /*3c820*/  LD.E.64 R6, desc[UR6][R14.64+0x20] ;  /* 0x000020060e067980 */ /* 0x000f28000c101b00 */
[----:B------:R-:W2:Y:S01]  /*3c830*/  LD.E R0, desc[UR4][R14.64+0xc] ;  /* 0x00000c040e007980 */ /* 0x000ea2000c101900 */
[----:B----4-:R-:W-:-:S05]  /*3c840*/  MOV R7, R6 ;  /* 0x0000000600077202 */ /* 0x010fca0000000f00 */
[----:B-----5:R-:W-:-:S05]  /*3c850*/  IMAD R7, R12, 0x8, R7 ;  /* 0x000000080c077824 */ /* 0x020fca00078e0207 */
[----:B--2---:R-:W-:-:S04]  /*3c860*/  PRMT R0, R0, 0x654, R7 ;  /* 0x0000065400007816 */ /* 0x004fc80000000007 */
[----:B------:R0:W-:Y:S01]  /*3c870*/  SYNCS.ARRIVE.TRANS64.RED.A1T0 RZ, [R0+URZ], RZ ;  /* 0x000000ff00ff79a7 */ /* 0x0001e2000810043f */
[----:B------:R-:W2:Y:S04]  /*3c880*/  LD.E R6, desc[UR4][R2.64+0x24] ;  /* 0x0000240402067980 */ /* 0x000ea8000c101900 */
[----:B0-----:R-:W4:Y:S01]  /*3c890*/  LD.E R0, desc[UR4][R2.64] ;  /* 0x0000000402007980 */ /* 0x001f22000c101900 */
        /* <DEDUP_REMOVED lines=14> */
[----:B---3--:R-:W-:-:S05]  /*3c980*/  IMAD.MOV.U32 R6, RZ, RZ, R9 ;  /* 0x000000ffff067224 */ /* 0x008fca00078e0009 */
[----:B------:R4:W2:Y:S07]  /*3c990*/  LD.E R15, desc[UR4][R6.64] ;  /* 0x00000004060f7980 */ /* 0x0008ae000c101900 */
[C---:B------:R-:W-:Y:S02]  /*3c9a0*/  @P0 R2UR UR4, R4.reuse ;  /* 0x00000000040402ca */ /* 0x040fe400000e0000 */
[----:B------:R-:W-:Y:S02]  /*3c9b0*/  @P0 R2UR UR5, R5 ;  /* 0x00000000050502ca */ /* 0x000fe400000e0000 */
[----:B------:R-:W-:-:S02]  /*3c9c0*/  @P0 R2UR UR6, R4 ;  /* 0x00000000040602ca */ /* 0x000fc400000e0000 */
[----:B------:R-:W-:-:S09]  /*3c9d0*/  @P0 R2UR UR7, R5 ;  /* 0x00000000050702ca */ /* 0x000fd200000e0000 */
[----:B------:R-:W3:Y:S04]  /*3c9e0*/  @P0 LD.E R21, desc[UR4][R2.64+0x28] ;  /* 0x0000280402150980 */ /* 0x000ee8000c101900 */
[----:B------:R-:W3:Y:S01]  /*3c9f0*/  @P0 LD.E R20, desc[UR6][R2.64+0x2c] ;  /* 0x00002c0602140980 */ /* 0x000ee2000c101900 */
[C---:B------:R-:W-:Y:S02]  /*3ca00*/  R2UR UR4, R4.reuse ;  /* 0x00000000040472ca */ /* 0x040fe400000e0000 */
[C---:B------:R-:W-:Y:S02]  /*3ca10*/  R2UR UR5, R5.reuse ;  /* 0x00000000050572ca */ /* 0x040fe400000e0000 */
[----:B------:R-:W-:Y:S02]  /*3ca20*/  R2UR UR6, R4 ;  /* 0x00000000040672ca */ /* 0x000fe400000e0000 */
[----:B------:R-:W-:-:S09]  /*3ca30*/  R2UR UR7, R5 ;  /* 0x00000000050772ca */ /* 0x000fd200000e0000 */
[----:B------:R-:W3:Y:S04]  /*3ca40*/  LD.E R73, desc[UR4][R2.64+0x8] ;  /* 0x0000080402497980 */ /* 0x000ee8000c101900 */
[----:B------:R-:W3:Y:S01]  /*3ca50*/  LD.E R72, desc[UR6][R2.64+0x4] ;  /* 0x0000040602487980 */ /* 0x000ee2000c101900 */
        /* <DEDUP_REMOVED lines=14> */
[----:B------:R-:W-:Y:S02]  /*3cb40*/  LEA.HI R6, R6, R7, RZ, 0x1 ;  /* 0x0000000706067211 */ /* 0x000fe400078f08ff */
[----:B------:R-:W-:Y:S02]  /*3cb50*/  LOP3.LUT R14, R14, 0xfffffff8, RZ, 0xc0, !PT ;  /* 0xfffffff80e0e7812 */ /* 0x000fe400078ec0ff */
[----:B------:R-:W-:-:S02]  /*3cb60*/  SHF.R.S32.HI R12, RZ, 0x5, R12 ;  /* 0x00000005ff0c7819 */ /* 0x000fc4000001140c */
[----:B------:R-:W-:Y:S01]  /*3cb70*/  LOP3.LUT R6, R6, 0x3fffffe, RZ, 0xc0, !PT ;  /* 0x03fffffe06067812 */ /* 0x000fe200078ec0ff */
[----:B------:R-:W-:Y:S01]  /*3cb80*/  IMAD.IADD R14, R13, 0x1, -R14 ;  /* 0x000000010d0e7824 */ /* 0x000fe200078e0a0e */
[----:B------:R-:W-:-:S03]  /*3cb90*/  LEA.HI R0, R17, R17, RZ, 0x1 ;  /* 0x0000001111007211 */ /* 0x000fc600078f08ff */
[----:B------:R-:W-:Y:S01]  /*3cba0*/  IMAD.IADD R6, R7, 0x1, -R6 ;  /* 0x0000000107067824 */ /* 0x000fe200078e0a06 */
[----:B------:R-:W-:-:S05]  /*3cbb0*/  LOP3.LUT R0, R0, 0x1ffffffe, RZ, 0xc0, !PT ;  /* 0x1ffffffe00007812 */ /* 0x000fca00078ec0ff */
[----:B------:R-:W-:Y:S01]  /*3cbc0*/  IMAD.IADD R0, R17, 0x1, -R0 ;  /* 0x0000000111007824 */ /* 0x000fe200078e0a00 */
[----:B------:R-:W-:Y:S01]  /*3cbd0*/  ISETP.GE.AND P1, PT, R76, 0x1, PT ;  /* 0x000000014c00780c */ /* 0x000fe20003f26270 */
[----:B------:R-:W-:Y:S01]  /*3cbe0*/  BSSY B2, `(.L_x_11505) ;  /* 0x0000037000027945 */ /* 0x000fe20003800000 */
[----:B------:R-:W-:Y:S02]  /*3cbf0*/  IMAD R77, R10, -0x60, R77 ;  /* 0xffffffa00a4d7824 */ /* 0x000fe400078e024d */
[----:B--2---:R-:W-:-:S04]  /*3cc00*/  IMAD R15, R15, 0x8, R12 ;  /* 0x000000080f0f7824 */ /* 0x004fc800078e020c */
[----:B------:R-:W-:-:S04]  /*3cc10*/  IMAD.U32 R7, R15, 0x10, R14 ;  /* 0x000000100f077824 */ /* 0x000fc800078e000e */
[----:B------:R-:W-:-:S04]  /*3cc20*/  IMAD R7, R6, 0x40, R7 ;  /* 0x0000004006077824 */ /* 0x000fc800078e0207 */
[----:B------:R-:W-:-:S04]  /*3cc30*/  IMAD R0, R0, 0x8, R7 ;  /* 0x0000000800007824 */ /* 0x000fc800078e0207 */
[----:B---3--:R-:W-:-:S05]  /*3cc40*/  @P0 IMAD.HI.U32 R21, R0, R21, RZ ;  /* 0x0000001500150227 */ /* 0x008fca00078e00ff */
[----:B------:R-:W-:Y:S01]  /*3cc50*/  @P0 SHF.R.U32.HI R0, RZ, R20, R21 ;  /* 0x00000014ff000219 */ /* 0x000fe20000011615 */
[----:B------:R-:W-:Y:S01]  /*3cc60*/  IMAD.MOV.U32 R7, RZ, RZ, -0x60 ;  /* 0xffffffa0ff077424 */ /* 0x000fe200078e00ff */
[----:B------:R-:W-:-:S03]  /*3cc70*/  LOP3.LUT R6, R11, 0x7ffffffc, RZ, 0xc0, !PT ;  /* 0x7ffffffc0b067812 */ /* 0x000fc600078ec0ff */
[----:B------:R-:W0:Y:S01]  /*3cc80*/  SHFL.IDX PT, R14, R0, RZ, 0x1c1f ;  /* 0x001c1fff000e7589 */ /* 0x000e2200000e0000 */
[----:B------:R-:W-:Y:S02]  /*3cc90*/  IMAD R7, R10, R7, 0x1 ;  /* 0x000000010a077424 */ /* 0x000fe400078e0207 */
[----:B------:R-:W-:-:S04]  /*3cca0*/  IMAD.IADD R6, R9, 0x1, -R6 ;  /* 0x0000000109067824 */ /* 0x000fc800078e0a06 */
[----:B------:R-:W-:Y:S01]  /*3ccb0*/  IMAD R6, R6, -0x2, R7 ;  /* 0xfffffffe06067824 */ /* 0x000fe200078e0207 */
[----:B------:R-:W-:-:S04]  /*3ccc0*/  LOP3.LUT R12, RZ, R75, RZ, 0x33, !PT ;  /* 0x0000004bff0c7212 */ /* 0x000fc800078e33ff */
[----:B------:R-:W-:Y:S01]  /*3ccd0*/  IADD3 R7, -R72, R6, R73 ;  /* 0x0000000648077210 */ /* 0x000fe20007ffe149 */
[----:B------:R-:W-:-:S04]  /*3cce0*/  VIADD R13, R6, 0xffffffff ;  /* 0xffffffff060d7836 */ /* 0x000fc80000000000 */
        /* <DEDUP_REMOVED lines=21> */
.L_x_11510:
[----:B------:R-:W-:Y:S05]  /*3ce40*/  BSYNC B4 ;  /* 0x0000000000047941 */ /* 0x000fea0003800000 */
.L_x_11509:
[----:B------:R-:W-:Y:S01]  /*3ce50*/  LOP3.LUT R9, RZ, R9, RZ, 0x33, !PT ;  /* 0x00000009ff097212 */ /* 0x000fe200078e33ff */
[----:B------:R-:W-:Y:S06]  /*3ce60*/  BRA `(.L_x_11511) ;  /* 0x0000000000287947 */ /* 0x000fec0003800000 */
.L_x_11508:
        /* <DEDUP_REMOVED lines=10> */
.L_x_11511:
[----:B------:R-:W-:Y:S05]  /*3cf10*/  BSYNC B3 ;  /* 0x0000000000037941 */ /* 0x000fea0003800000 */
.L_x_11507:
[----:B------:R-:W-:-:S05]  /*3cf20*/  IMAD R9, R76, R9, R13 ;  /* 0x000000094c097224 */ /* 0x000fca00078e020d */
[----:B------:R-:W-:Y:S02]  /*3cf30*/  VIMNMX R6, R6, R9, !PT ;  /* 0x0000000906067248 */ /* 0x000fe40007fe0100 */
[----:B------:R-:W-:-:S07]  /*3cf40*/  VIADDMNMX R7, R9, R76, R7, PT ;  /* 0x0000004c09077246 */ /* 0x000fce0003800107 */
.L_x_11506:
[----:B------:R-:W-:Y:S05]  /*3cf50*/  BSYNC B2 ;  /* 0x0000000000027941 */ /* 0x000fea0003800000 */
.L_x_11505:
        /* <DEDUP_REMOVED lines=136> */
.L_x_11517:
[----:B------:R-:W-:Y:S05]  /*3d7e0*/  BSYNC B4 ;  /* 0x0000000000047941 */ /* 0x000fea0003800000 */
.L_x_11516:
[----:B------:R-:W-:Y:S01]  /*3d7f0*/  LOP3.LUT R73, RZ, R73, RZ, 0x33, !PT ;  /* 0x00000049ff497212 */ /* 0x000fe200078e33ff */
[----:B------:R-:W-:Y:S06]  /*3d800*/  BRA `(.L_x_11518) ;  /* 0x0000000000287947 */ /* 0x000fec0003800000 */
.L_x_11515:
        /* <DEDUP_REMOVED lines=10> */
.L_x_11518:
[----:B------:R-:W-:Y:S05]  /*3d8b0*/  BSYNC B3 ;  /* 0x0000000000037941 */ /* 0x000fea0003800000 */
.L_x_11514:
[----:B------:R-:W-:-:S05]  /*3d8c0*/  IMAD R0, R76, R73, R13 ;  /* 0x000000494c007224 */ /* 0x000fca00078e020d */
[----:B------:R-:W-:Y:S02]  /*3d8d0*/  VIADDMNMX R9, R0, R76, R9, PT ;  /* 0x0000004c00097246 */ /* 0x000fe40003800109 */
[----:B------:R-:W-:-:S07]  /*3d8e0*/  VIMNMX R11, R11, R0, !PT ;  /* 0x000000000b0b7248 */ /* 0x000fce0007fe0100 */
.L_x_11513:
[----:B------:R-:W-:Y:S05]  /*3d8f0*/  BSYNC B2 ;  /* 0x0000000000027941 */ /* 0x000fea0003800000 */
.L_x_11512:
[----:B------:R-:W2:Y:S01]  /*3d900*/  LDL.64 R6, [R162+0x70] ;  /* 0x00007000a2067983 */ /* 0x000ea20000100a00 */
[----:B------:R-:W-:Y:S02]  /*3d910*/  R2UR UR4, R4 ;  /* 0x00000000040472ca */ /* 0x000fe400000e0000 */
[----:B------:R-:W-:Y:S02]  /*3d920*/  R2UR UR5, R5 ;  /* 0x00000000050572ca */ /* 0x000fe400000e0000 */
[C---:B------:R-:W-:Y:S02]  /*3d930*/  ISETP.GT.AND P0, PT, R11.reuse, 0x1, !P0 ;  /* 0x000000010b00780c */ /* 0x040fe40004704270 */
[----:B------:R-:W-:Y:S02]  /*3d940*/  ISETP.GT.AND P1, PT, R11, 0x8, !P1 ;  /* 0x000000080b00780c */ /* 0x000fe40004f24270 */
[C---:B------:R-:W-:Y:S02]  /*3d950*/  ISETP.LT.OR P0, PT, R9.reuse, 0x2, P0 ;  /* 0x000000020900780c */ /* 0x040fe40000701670 */
[----:B------:R-:W-:-:S02]  /*3d960*/  ISETP.LT.OR P1, PT, R9, 0x9, P1 ;  /* 0x000000090900780c */ /* 0x000fc40000f21670 */
[----:B------:R-:W-:Y:S02]  /*3d970*/  FSEL R27, R27, -INF , !P0 ;  /* 0xff8000001b1b7808 */ /* 0x000fe40004000000 */
[----:B------:R-:W-:Y:S02]  /*3d980*/  ISETP.NE.AND P0, PT, R14, RZ, PT ;  /* 0x000000ff0e00720c */ /* 0x000fe40003f05270 */
[----:B------:R-:W-:Y:S02]  /*3d990*/  FSEL R30, R30, -INF , !P1 ;  /* 0xff8000001e1e7808 */ /* 0x000fe40004800000 */
[----:B------:R-:W-:Y:S02]  /*3d9a0*/  ISETP.GT.AND P0, PT, R11, 0x9, !P0 ;  /* 0x000000090b00780c */ /* 0x000fe40004704270 */
[----:B------:R-:W-:Y:S02]  /*3d9b0*/  ISETP.NE.AND P1, PT, R16, RZ, PT ;  /* 0x000000ff1000720c */ /* 0x000fe40003f25270 */
[----:B------:R-:W-:-:S02]  /*3d9c0*/  ISETP.LT.OR P0, PT, R9, 0xa, P0 ;  /* 0x0000000a0900780c */ /* 0x000fc40000701670 */
[----:B------:R-:W-:Y:S02]  /*3d9d0*/  ISETP.NE.AND P6, PT, R17, RZ, PT ;  /* 0x000000ff1100720c */ /* 0x000fe40003fc5270 */
        /* <DEDUP_REMOVED lines=54> */
[----:B------:R-:W-:Y:S02]  /*3dd40*/  ISETP.NE.AND P6, PT, R24, RZ, PT ;  /* 0x000000ff1800720c */ /* 0x000fe40003fc5270 */
        /* <DEDUP_REMOVED lines=14> */
[----:B------:R-:W-:Y:S02]  /*3de30*/  FSEL R59, R59, -INF , !P0 ;  /* 0xff8000003b3b7808 */ /* 0x000fe40004000000 */
[C---:B------:R-:W-:Y:S02]  /*3de40*/  ISETP.LT.OR P2, PT, R9.reuse, 0x4a, P2 ;  /* 0x0000004a0900780c */ /* 0x040fe40001741670 */
[----:B------:R-:W-:Y:S02]  /*3de50*/  FSEL R62, R62, -INF , !P1 ;  /* 0xff8000003e3e7808 */ /* 0x000fe40004800000 */
[----:B------:R-:W-:Y:S02]  /*3de60*/  ISETP.LT.OR P3, PT, R9, 0x51, P3 ;  /* 0x000000510900780c */ /* 0x000fe40001f61670 */
[----:B------:R-:W-:Y:S02]  /*3de70*/  FSEL R63, R63, -INF , !P2 ;  /* 0xff8000003f3f7808 */ /* 0x000fe40005000000 */
[----:B------:R-:W-:-:S02]  /*3de80*/  ISETP.LT.OR P4, PT, R9, 0x52, P4 ;  /* 0x000000520900780c */ /* 0x000fc40002781670 */
[C---:B------:R-:W-:Y:S02]  /*3de90*/  ISETP.LT.OR P5, PT, R9.reuse, 0x59, P5 ;  /* 0x000000590900780c */ /* 0x040fe40002fa1670 */
[----:B------:R-:W-:Y:S02]  /*3dea0*/  ISETP.LT.OR P6, PT, R9, 0x5a, P6 ;  /* 0x0000005a0900780c */ /* 0x000fe400037c1670 */
[----:B------:R-:W-:Y:S02]  /*3deb0*/  FSEL R66, R66, -INF , !P3 ;  /* 0xff80000042427808 */ /* 0x000fe40005800000 */
[----:B------:R-:W-:Y:S02]  /*3dec0*/  FSEL R67, R67, -INF , !P4 ;  /* 0xff80000043437808 */ /* 0x000fe40006000000 */
[----:B------:R-:W-:Y:S02]  /*3ded0*/  FSEL R70, R70, -INF , !P5 ;  /* 0xff80000046467808 */ /* 0x000fe40006800000 */
[----:B------:R-:W-:-:S02]  /*3dee0*/  R2UR UR6, R4 ;  /* 0x00000000040672ca */ /* 0x000fc400000e0000 */
[----:B------:R-:W-:Y:S02]  /*3def0*/  R2UR UR7, R5 ;  /* 0x00000000050772ca */ /* 0x000fe400000e0000 */
[----:B------:R-:W-:-:S11]  /*3df00*/  FSEL R71, R71, -INF , !P6 ;  /* 0xff80000047477808 */ /* 0x000fd60007000000 */
[----:B------:R-:W4:Y:S01]  /*3df10*/  LD.E R17, desc[UR6][R6.64+0x14] ;  /* 0x0000140606117980 */ /* 0x000f22000c101900 */
        /* <DEDUP_REMOVED lines=46> */
[----:B------:R-:W-:-:S03]  /*3e200*/  FMNMX.FTZ R0, R70, R9, !PT ;  /* 0x0000000946007209 */ /* 0x000fc60007810000 */
[----:B------:R-:W0:Y:S01]  /*3e210*/  SHFL.BFLY PT, R9, R12, 0x2, 0x1f ;  /* 0x0c401f000c097f89 */ /* 0x000e2200000e0000 */
[----:B------:R-:W-:-:S05]  /*3e220*/  FMNMX.FTZ R13, R71, R0, !PT ;  /* 0x00000000470d7209 */ /* 0x000fca0007810000 */
[----:B------:R1:W-:Y:S04]  /*3e230*/  ST.E.64 desc[UR4][R6.64], R12 ;  /* 0x0000000c06007985 */ /* 0x0003e8000c101b04 */
[----:B------:R-:W2:Y:S01]  /*3e240*/  LD.E R15, desc[UR6][R6.64+0x4] ;  /* 0x00000406060f7980 */ /* 0x000ea2000c101900 */
[----:B0-----:R-:W-:-:S03]  /*3e250*/  FMNMX.FTZ R9, R12, R9, !PT ;  /* 0x000000090c097209 */ /* 0x001fc60007810000 */
[----:B-1----:R-:W4:Y:S04]  /*3e260*/  LD.E R12, desc[UR4][R6.64+0x10] ;  /* 0x00001004060c7980 */ /* 0x002f28000c101900 */
[----:B------:R-:W0:Y:S02]  /*3e270*/  SHFL.BFLY PT, R0, R9, 0x1, 0x1f ;  /* 0x0c201f0009007f89 */ /* 0x000e2400000e0000 */
[----:B0-----:R-:W-:-:S05]  /*3e280*/  FMNMX.FTZ R11, R9, R0, !PT ;  /* 0x00000000090b7209 */ /* 0x001fca0007810000 */
[----:B------:R-:W-:Y:S04]  /*3e290*/  ST.E desc[UR4][R6.64], R11 ;  /* 0x0000000b06007985 */ /* 0x000fe8000c101904 */
[----:B------:R-:W3:Y:S01]  /*3e2a0*/  LD.E R16, desc[UR6][R6.64] ;  /* 0x0000000606107980 */ /* 0x000ee2000c101900 */
[----:B------:R-:W-:Y:S02]  /*3e2b0*/  R2UR UR8, R4 ;  /* 0x00000000040872ca */ /* 0x000fe400000e0000 */
[----:B------:R-:W-:Y:S01]  /*3e2c0*/  R2UR UR9, R5 ;  /* 0x00000000050972ca */ /* 0x000fe200000e0000 */
        /* <DEDUP_REMOVED lines=11> */
[----:B------:R-:W-:-:S03]  /*3e380*/  FMUL.FTZ R24, R14, R3 ;  /* 0x000000030e187220 */ /* 0x000fc60000410000 */
[----:B------:R-:W4:Y:S08]  /*3e390*/  MUFU.EX2 R9, R9 ;  /* 0x0000000900097308 */ /* 0x000f300000000800 */
[----:B------:R-:W0:Y:S01]  /*3e3a0*/  MUFU.EX2 R24, R24 ;  /* 0x0000001800187308 */ /* 0x000e220000000800 */
[----:B------:R-:W-:Y:S01]  /*3e3b0*/  ST.E desc[UR4][R6.64+0x4], R11 ;  /* 0x0000040b06007985 */ /* 0x000fe2000c101904 */
[----:B----4-:R-:W-:Y:S01]  /*3e3c0*/  FMUL.FTZ R13, R9, R12 ;  /* 0x0000000c090d7220 */ /* 0x010fe20000410000 */
[----:B0-----:R-:W-:-:S04]  /*3e3d0*/  FMUL.FTZ R15, R24, R17 ;  /* 0x00000011180f7220 */ /* 0x001fc80000410000 */
[----:B------:R-:W-:Y:S04]  /*3e3e0*/  ST.E desc[UR6][R6.64+0x10], R13 ;  /* 0x0000100d06007985 */ /* 0x000fe8000c101906 */
[----:B------:R0:W-:Y:S04]  /*3e3f0*/  ST.E desc[UR8][R6.64+0x14], R15 ;  /* 0x0000140f06007985 */ /* 0x0001e8000c101908 */
[----:B------:R-:W2:Y:S04]  /*3e400*/  LDL.64 R2, [R162+0x70] ;  /* 0x00007000a2027983 */ /* 0x000ea80000100a00 */
[----:B--2---:R-:W2:Y:S04]  /*3e410*/  LD.E R72, desc[UR6][R2.64+0x20] ;  /* 0x0000200602487980 */ /* 0x004ea8000c101900 */
[----:B------:R-:W2:Y:S04]  /*3e420*/  LD.E R0, desc[UR4][R2.64] ;  /* 0x0000000402007980 */ /* 0x000ea8000c101900 */
[----:B------:R-:W3:Y:S04]  /*3e430*/  LD.E R21, desc[UR4][R2.64+0x4] ;  /* 0x0000040402157980 */ /* 0x000ee8000c101900 */
[----:B------:R-:W4:Y:S04]  /*3e440*/  LD.E R73, desc[UR4][R2.64+0x10] ;  /* 0x0000100402497980 */ /* 0x000f28000c101900 */
[----:B0-----:R-:W4:Y:S01]  /*3e450*/  LD.E R15, desc[UR6][R2.64+0x14] ;  /* 0x00001406020f7980 */ /* 0x001f22000c101900 */
[C---:B--2---:R-:W-:Y:S01]  /*3e460*/  FMUL.FTZ R6, R0.reuse, R72 ;  /* 0x0000004800067220 */ /* 0x044fe20000410000 */
[----:B------:R-:W-:Y:S01]  /*3e470*/  FSETP.NEU.FTZ.AND P0, PT, R0, -INF , PT ;  /* 0xff8000000000780b */ /* 0x000fe20003f1d000 */
[----:B---3--:R-:W-:-:S03]  /*3e480*/  FMUL.FTZ R0, R72, R21 ;  /* 0x0000001548007220 */ /* 0x008fc60000410000 */
[----:B------:R-:W-:Y:S02]  /*3e490*/  FSEL R7, R6, RZ, P0 ;  /* 0x000000ff06077208 */ /* 0x000fe40000000000 */
        /* <DEDUP_REMOVED lines=28> */
[----:B------:R-:W4:Y:S01]  /*3e660*/  MUFU.EX2 R152, R152 ;  /* 0x0000009800987308 */ /* 0x000f220000000800 */
[-CC-:B------:R-:W-:Y:S01]  /*3e670*/  FFMA.FTZ R191, R30, R72.reuse, -R7.reuse ;  /* 0x000000481ebf7223 */ /* 0x180fe20000010807 */
[----:B------:R-:W-:-:S06]  /*3e680*/  FFMA.FTZ R194, R31, R72, -R7 ;  /* 0x000000481fc27223 */ /* 0x000fcc0000010807 */
[----:B------:R-:W0:Y:S01]  /*3e690*/  MUFU.EX2 R192, R192 ;  /* 0x000000c000c07308 */ /* 0x000e220000000800 */
[----:B------:R-:W-:-:S07]  /*3e6a0*/  FFMA.FTZ R21, R34, R72, -R7 ;  /* 0x0000004822157223 */ /* 0x000fce0000010807 */
[----:B------:R-:W1:Y:S08]  /*3e6b0*/  MUFU.EX2 R155, R155 ;  /* 0x0000009b009b7308 */ /* 0x000e700000000800 */
[----:B------:R-:W2:Y:S01]  /*3e6c0*/  MUFU.EX2 R193, R193 ;  /* 0x000000c100c17308 */ /* 0x000ea20000000800 */
[----:B------:R-:W-:-:S07]  /*3e6d0*/  FFMA.FTZ R11, R35, R72, -R7 ;  /* 0x00000048230b7223 */ /* 0x000fce0000010807 */
[----:B------:R-:W3:Y:S08]  /*3e6e0*/  MUFU.EX2 R154, R154 ;  /* 0x0000009a009a7308 */ /* 0x000ef00000000800 */
[----:B------:R-:W3:Y:S01]  /*3e6f0*/  MUFU.EX2 R191, R191 ;  /* 0x000000bf00bf7308 */ /* 0x000ee20000000800 */
[----:B----4-:R-:W-:Y:S01]  /*3e700*/  FADD.FTZ R6, R152, R73 ;  /* 0x0000004998067221 */ /* 0x010fe20000010000 */
[----:B0-----:R-:W-:-:S06]  /*3e710*/  FADD.FTZ R14, R192, R15 ;  /* 0x0000000fc00e7221 */ /* 0x001fcc0000010000 */
[----:B------:R-:W0:Y:S01]  /*3e720*/  MUFU.EX2 R153, R153 ;  /* 0x0000009900997308 */ /* 0x000e220000000800 */
[----:B------:R-:W-:-:S07]  /*3e730*/  FFMA.FTZ R0, R38, R72, -R7 ;  /* 0x0000004826007223 */ /* 0x000fce0000010807 */
[----:B------:R-:W4:Y:S01]  /*3e740*/  MUFU.EX2 R194, R194 ;  /* 0x000000c200c27308 */ /* 0x000f220000000800 */
[----:B-1----:R-:W-:Y:S01]  /*3e750*/  FADD.FTZ R15, R155, R6 ;  /* 0x000000069b0f7221 */ /* 0x002fe20000010000 */
[----:B--2---:R-:W-:-:S06]  /*3e760*/  FADD.FTZ R14, R193, R14 ;  /* 0x0000000ec10e7221 */ /* 0x004fcc0000010000 */
[----:B------:R-:W1:Y:S01]  /*3e770*/  MUFU.EX2 R20, R20 ;  /* 0x0000001400147308 */ /* 0x000e620000000800 */
[----:B------:R-:W-:-:S07]  /*3e780*/  FFMA.FTZ R156, R39, R72, -R7 ;  /* 0x00000048279c7223 */ /* 0x000fce0000010807 */
[----:B------:R-:W2:Y:S01]  /*3e790*/  MUFU.EX2 R21, R21 ;  /* 0x0000001500157308 */ /* 0x000ea20000000800 */
[----:B---3--:R-:W-:Y:S01]  /*3e7a0*/  FADD.FTZ R6, R154, R15 ;  /* 0x0000000f9a067221 */ /* 0x008fe20000010000 */
[----:B------:R-:W-:-:S06]  /*3e7b0*/  FADD.FTZ R15, R191, R14 ;  /* 0x0000000ebf0f7221 */ /* 0x000fcc0000010000 */
[----:B------:R-:W3:Y:S01]  /*3e7c0*/  MUFU.EX2 R17, R17 ;  /* 0x0000001100117308 */ /* 0x000ee20000000800 */
[----:B------:R-:W-:-:S07]  /*3e7d0*/  FFMA.FTZ R168, R42, R72, -R7 ;  /* 0x000000482aa87223 */ /* 0x000fce0000010807 */
[----:B------:R-:W3:Y:S01]  /*3e7e0*/  MUFU.EX2 R11, R11 ;  /* 0x0000000b000b7308 */ /* 0x000ee20000000800 */
[----:B0-----:R-:W-:Y:S01]  /*3e7f0*/  FADD.FTZ R25, R153, R6 ;  /* 0x0000000699197221 */ /* 0x001fe20000010000 */
[----:B----4-:R-:W-:-:S06]  /*3e800*/  FADD.FTZ R6, R194, R15 ;  /* 0x0000000fc2067221 */ /* 0x010fcc0000010000 */
        /* <DEDUP_REMOVED lines=86> */
[----:B----4-:R-:W-:-:S03]  /*3ed70*/  FADD.FTZ R7, R159, R6 ;  /* 0x000000069f077221 */ /* 0x010fc60000010000 */
[----:B-1----:R-:W-:Y:S01]  /*3ed80*/  FADD.FTZ R25, R185, R26 ;  /* 0x0000001ab9197221 */ /* 0x002fe20000010000 */
[----:B--2---:R-:W-:-:S03]  /*3ed90*/  FADD.FTZ R6, R158, R7 ;  /* 0x000000079e067221 */ /* 0x004fc60000010000 */
[----:B---3--:R-:W-:Y:S01]  /*3eda0*/  FADD.FTZ R25, R184, R25 ;  /* 0x00000019b8197221 */ /* 0x008fe20000010000 */
[----:B------:R-:W-:-:S04]  /*3edb0*/  FADD.FTZ R27, R157, R6 ;  /* 0x000000069d1b7221 */ /* 0x000fc80000010000 */
[----:B------:R-:W-:Y:S04]  /*3edc0*/  ST.E desc[UR4][R2.64+0x10], R25 ;  /* 0x0000101902007985 */ /* 0x000fe8000c101904 */
[----:B------:R0:W-:Y:S04]  /*3edd0*/  ST.E desc[UR6][R2.64+0x14], R27 ;  /* 0x0000141b02007985 */ /* 0x0001e8000c101906 */
[----:B------:R-:W2:Y:S01]  /*3ede0*/  LDL.64 R6, [R162+0x80] ;  /* 0x00008000a2067983 */ /* 0x000ea20000100a00 */
        /* <DEDUP_REMOVED lines=8> */
[----:B--2---:R-:W2:Y:S04]  /*3ee70*/  LD.E R78, desc[UR4][R6.64] ;  /* 0x00000004064e7980 */ /* 0x004ea8000c101900 */
[----:B------:R-:W3:Y:S04]  /*3ee80*/  LD.E R80, desc[UR6][R6.64+0x4] ;  /* 0x0000040606507980 */ /* 0x000ee8000c101900 */
        /* <DEDUP_REMOVED lines=35> */
[----:B------:R-:W-:-:S03]  /*3f0c0*/  R2UR UR18, R4 ;  /* 0x00000000041272ca */ /* 0x000fc600000e0000 */
[----:B------:R-:W4:Y:S01]  /*3f0d0*/  LD.E R56, desc[UR4][R6.64+0x124] ;  /* 0x0001240406387980 */ /* 0x000f22000c101900 */
[----:B------:R-:W-:-:S03]  /*3f0e0*/  R2UR UR19, R5 ;  /* 0x00000000051372ca */ /* 0x000fc600000e0000 */
[----:B------:R-:W4:Y:S01]  /*3f0f0*/  LD.E R52, desc[UR14][R6.64+0x130] ;  /* 0x0001300e06347980 */ /* 0x000f22000c101900 */
[----:B------:R-:W-:-:S03]  /*3f100*/  R2UR UR20, R4 ;  /* 0x00000000041472ca */ /* 0x000fc600000e0000 */
[----:B------:R-:W4:Y:S01]  /*3f110*/  LD.E R54, desc[UR16][R6.64+0x134] ;  /* 0x0001341006367980 */ /* 0x000f22000c101900 */
[----:B------:R-:W-:-:S03]  /*3f120*/  R2UR UR21, R5 ;  /* 0x00000000051572ca */ /* 0x000fc600000e0000 */
[----:B------:R-:W4:Y:S01]  /*3f130*/  LD.E R50, desc[UR6][R6.64+0x140] ;  /* 0x0001400606327980 */ /* 0x000f22000c101900 */
[C---:B------:R-:W-:Y:S02]  /*3f140*/  R2UR UR22, R4.reuse ;  /* 0x00000000041672ca */ /* 0x040fe400000e0000 */
        /* <DEDUP_REMOVED lines=12> */
[----:B0-----:R-:W4:Y:S04]  /*3f210*/  LD.E R2, desc[UR12][R6.64+0x190] ;  /* 0x0001900c06027980 */ /* 0x001f28000c101900 */
        /* <DEDUP_REMOVED lines=26> */
[----:B--2---:R-:W-:-:S03]  /*3f3c0*/  FMUL.FTZ R3, R9, R78 ;  /* 0x0000004e09037220 */ /* 0x004fc60000410000 */
[----:B------:R-:W2:Y:S04]  /*3f3d0*/  LD.E R73, desc[UR22][R6.64+0xd8] ;  /* 0x0000d81606497980 */ /* 0x000ea8000c101900 */
[----:B------:R-:W2:Y:S01]  /*3f3e0*/  LD.E R78, desc[UR20][R6.64+0x1b0] ;  /* 0x0001b014064e7980 */ /* 0x000ea2000c101900 */
[C---:B---3--:R-:W-:Y:S01]  /*3f3f0*/  FMUL.FTZ R25, R9.reuse, R80 ;  /* 0x0000005009197220 */ /* 0x048fe20000410000 */
[C---:B----4-:R-:W-:Y:S02]  /*3f400*/  FMUL.FTZ R27, R9.reuse, R82 ;  /* 0x00000052091b7220 */ /* 0x050fe40000410000 */
[----:B------:R-:W3:Y:S04]  /*3f410*/  LD.E R80, desc[UR18][R6.64+0x1e4] ;  /* 0x0001e41206507980 */ /* 0x000ee8000c101900 */
[----:B------:R-:W4:Y:S01]  /*3f420*/  LD.E R82, desc[UR16][R6.64+0x1e0] ;  /* 0x0001e01006527980 */ /* 0x000f22000c101900 */
[----:B------:R-:W-:-:S03]  /*3f430*/  FMUL.FTZ R29, R9, R94 ;  /* 0x0000005e091d7220 */ /* 0x000fc60000410000 */
[----:B------:R0:W-:Y:S04]  /*3f440*/  ST.E desc[UR6][R6.64+0x4], R25 ;  /* 0x0000041906007985 */ /* 0x0001e8000c101906 */
[----:B------:R-:W4:Y:S01]  /*3f450*/  LD.E R94, desc[UR12][R6.64+0x1f4] ;  /* 0x0001f40c065e7980 */ /* 0x000f22000c101900 */
[----:B------:R-:W-:-:S03]  /*3f460*/  FMUL.FTZ R35, R9, R100 ;  /* 0x0000006409237220 */ /* 0x000fc60000410000 */
[----:B------:R1:W-:Y:S04]  /*3f470*/  ST.E desc[UR4][R6.64], R3 ;  /* 0x0000000306007985 */ /* 0x0003e8000c101904 */
[----:B0-----:R-:W4:Y:S01]  /*3f480*/  LD.E R25, desc[UR14][R6.64+0x8] ;  /* 0x0000080e06197980 */ /* 0x001f22000c101900 */
[----:B------:R-:W-:-:S03]  /*3f490*/  FMUL.FTZ R37, R9, R102 ;  /* 0x0000006609257220 */ /* 0x000fc60000410000 */
[----:B------:R0:W-:Y:S04]  /*3f4a0*/  ST.E desc[UR8][R6.64+0x10], R27 ;  /* 0x0000101b06007985 */ /* 0x0001e8000c101908 */
[----:B-1----:R-:W4:Y:S01]  /*3f4b0*/  LD.E R3, desc[UR22][R6.64+0xc] ;  /* 0x00000c1606037980 */ /* 0x002f22000c101900 */
[----:B------:R-:W-:-:S03]  /*3f4c0*/  FMUL.FTZ R33, R9, R98 ;  /* 0x0000006209217220 */ /* 0x000fc60000410000 */
[----:B------:R1:W-:Y:S04]  /*3f4d0*/  ST.E desc[UR4][R6.64+0x14], R29 ;  /* 0x0000141d06007985 */ /* 0x0003e8000c101904 */
[----:B0-----:R-:W4:Y:S04]  /*3f4e0*/  LD.E R27, desc[UR18][R6.64+0x1c] ;  /* 0x00001c12061b7980 */ /* 0x001f28000c101900 */
[----:B------:R0:W-:Y:S04]  /*3f4f0*/  ST.E desc[UR8][R6.64+0x24], R35 ;  /* 0x0000242306007985 */ /* 0x0001e8000c101908 */
[----:B-1----:R-:W4:Y:S01]  /*3f500*/  LD.E R29, desc[UR24][R6.64+0x28] ;  /* 0x00002818061d7980 */ /* 0x002f22000c101900 */
[----:B------:R-:W-:-:S03]  /*3f510*/  FMUL.FTZ R65, R9, R108 ;  /* 0x0000006c09417220 */ /* 0x000fc60000410000 */
[----:B------:R1:W-:Y:S04]  /*3f520*/  ST.E desc[UR10][R6.64+0x30], R37 ;  /* 0x0000302506007985 */ /* 0x0003e8000c10190a */
[----:B0-----:R-:W4:Y:S01]  /*3f530*/  LD.E R35, desc[UR18][R6.64+0x4c] ;  /* 0x00004c1206237980 */ /* 0x001f22000c101900 */
[----:B------:R-:W-:-:S03]  /*3f540*/  FMUL.FTZ R61, R9, R104 ;  /* 0x00000068093d7220 */ /* 0x000fc60000410000 */
[----:B------:R0:W-:Y:S04]  /*3f550*/  ST.E desc[UR6][R6.64+0x20], R33 ;  /* 0x0000202106007985 */ /* 0x0001e8000c101906 */
[----:B-1----:R-:W4:Y:S01]  /*3f560*/  LD.E R37, desc[UR22][R6.64+0x5c] ;  /* 0x00005c1606257980 */ /* 0x002f22000c101900 */
[C---:B------:R-:W-:Y:S01]  /*3f570*/  FMUL.FTZ R63, R9.reuse, R106 ;  /* 0x0000006a093f7220 */ /* 0x040fe20000410000 */
[C---:B------:R-:W-:Y:S01]  /*3f580*/  FMUL.FTZ R67, R9.reuse, R110 ;  /* 0x0000006e09437220 */ /* 0x040fe20000410000 */
[C---:B------:R-:W-:Y:S01]  /*3f590*/  FMUL.FTZ R89, R9.reuse, R118 ;  /* 0x0000007609597220 */ /* 0x040fe20000410000 */
[C---:B------:R-:W-:Y:S01]  /*3f5a0*/  FMUL.FTZ R85, R9.reuse, R114 ;  /* 0x0000007209557220 */ /* 0x040fe20000410000 */
[C---:B------:R-:W-:Y:S01]  /*3f5b0*/  FMUL.FTZ R87, R9.reuse, R116 ;  /* 0x0000007409577220 */ /* 0x040fe20000410000 */
[----:B------:R-:W4:Y:S04]  /*3f5c0*/  LD.E R83, desc[UR24][R6.64+0xdc] ;  /* 0x0000dc1806537980 */ /* 0x000f28000c101900 */
[----:B0-----:R-:W4:Y:S04]  /*3f5d0*/  LD.E R33, desc[UR12][R6.64+0x68] ;  /* 0x0000680c06217980 */ /* 0x001f28000c101900 */
[----:B------:R0:W-:Y:S04]  /*3f5e0*/  ST.E desc[UR8][R6.64+0x44], R65 ;  /* 0x0000444106007985 */ /* 0x0001e8000c101908 */
[----:B------:R1:W-:Y:S04]  /*3f5f0*/  ST.E desc[UR4][R6.64+0x34], R61 ;  /* 0x0000343d06007985 */ /* 0x0003e8000c101904 */
[----:B------:R1:W-:Y:S01]  /*3f600*/  ST.E desc[UR6][R6.64+0x40], R63 ;  /* 0x0000403f06007985 */ /* 0x0003e2000c101906 */
[----:B0-----:R-:W-:-:S03]  /*3f610*/  FMUL.FTZ R65, R9, R112 ;  /* 0x0000007009417220 */ /* 0x001fc60000410000 */
[----:B------:R0:W-:Y:S04]  /*3f620*/  ST.E desc[UR10][R6.64+0x50], R67 ;  /* 0x0000504306007985 */ /* 0x0001e8000c10190a */
[----:B-1----:R-:W4:Y:S04]  /*3f630*/  LD.E R61, desc[UR6][R6.64+0x9c] ;  /* 0x00009c06063d7980 */ /* 0x002f28000c101900 */
[----:B------:R-:W4:Y:S04]  /*3f640*/  LD.E R63, desc[UR12][R6.64+0xac] ;  /* 0x0000ac0c063f7980 */ /* 0x000f28000c101900 */
[----:B------:R1:W-:Y:S04]  /*3f650*/  ST.E desc[UR4][R6.64+0x54], R65 ;  /* 0x0000544106007985 */ /* 0x0003e8000c101904 */
[----:B0-----:R-:W4:Y:S04]  /*3f660*/  LD.E R67, desc[UR16][R6.64+0xbc] ;  /* 0x0000bc1006437980 */ /* 0x001f28000c101900 */
[----:B------:R-:W4:Y:S04]  /*3f670*/  LD.E R77, desc[UR10][R6.64+0xe8] ;  /* 0x0000e80a064d7980 */ /* 0x000f28000c101900 */
[----:B-1----:R-:W4:Y:S01]  /*3f680*/  LD.E R65, desc[UR18][R6.64+0xc8] ;  /* 0x0000c81206417980 */ /* 0x002f22000c101900 */
[----:B------:R-:W-:-:S03]  /*3f690*/  FMUL.FTZ R97, R9, R120 ;  /* 0x0000007809617220 */ /* 0x000fc60000410000 */
[----:B------:R-:W4:Y:S04]  /*3f6a0*/  LD.E R81, desc[UR12][R6.64+0xec] ;  /* 0x0000ec0c06517980 */ /* 0x000f28000c101900 */
[----:B------:R0:W-:Y:S04]  /*3f6b0*/  ST.E desc[UR8][R6.64+0x70], R89 ;  /* 0x0000705906007985 */ /* 0x0001e8000c101908 */
[----:B------:R-:W4:Y:S04]  /*3f6c0*/  LD.E R79, desc[UR14][R6.64+0xf8] ;  /* 0x0000f80e064f7980 */ /* 0x000f28000c101900 */
[----:B------:R1:W-:Y:S04]  /*3f6d0*/  ST.E desc[UR4][R6.64+0x60], R85 ;  /* 0x0000605506007985 */ /* 0x0003e8000c101904 */
[----:B0-----:R-:W4:Y:S01]  /*3f6e0*/  LD.E R89, desc[UR16][R6.64+0xfc] ;  /* 0x0000fc1006597980 */ /* 0x001f22000c101900 */
[----:B------:R-:W-:-:S03]  /*3f6f0*/  FMUL.FTZ R107, R9, R124 ;  /* 0x0000007c096b7220 */ /* 0x000fc60000410000 */
[----:B------:R0:W-:Y:S04]  /*3f700*/  ST.E desc[UR6][R6.64+0x64], R87 ;  /* 0x0000645706007985 */ /* 0x0001e8000c101906 */
[----:B-1----:R-:W4:Y:S01]  /*3f710*/  LD.E R85, desc[UR18][R6.64+0x108] ;  /* 0x0001081206557980 */ /* 0x002f22000c101900 */
[----:B------:R-:W-:-:S03]  /*3f720*/  FMUL.FTZ R105, R9, R122 ;  /* 0x0000007a09697220 */ /* 0x000fc60000410000 */
[----:B------:R-:W4:Y:S04]  /*3f730*/  LD.E R95, desc[UR10][R6.64+0x118] ;  /* 0x0001180a065f7980 */ /* 0x000f28000c101900 */
[----:B0-----:R-:W4:Y:S04]  /*3f740*/  LD.E R87, desc[UR20][R6.64+0x10c] ;  /* 0x00010c1406577980 */ /* 0x001f28000c101900 */
[----:B------:R-:W4:Y:S04]  /*3f750*/  LD.E R91, desc[UR12][R6.64+0x11c] ;  /* 0x00011c0c065b7980 */ /* 0x000f28000c101900 */
[----:B------:R-:W4:Y:S04]  /*3f760*/  LD.E R93, desc[UR14][R6.64+0x128] ;  /* 0x0001280e065d7980 */ /* 0x000f28000c101900 */
[----:B------:R0:W-:Y:S04]  /*3f770*/  ST.E desc[UR4][R6.64+0x74], R97 ;  /* 0x0000746106007985 */ /* 0x0001e8000c101904 */
[----:B------:R-:W4:Y:S01]  /*3f780*/  LD.E R103, desc[UR16][R6.64+0x12c] ;  /* 0x00012c1006677980 */ /* 0x000f22000c101900 */
[----:B------:R-:W-:-:S03]  /*3f790*/  FMUL.FTZ R119, R9, R126 ;  /* 0x0000007e09777220 */ /* 0x000fc60000410000 */
[----:B------:R-:W4:Y:S04]  /*3f7a0*/  LD.E R101, desc[UR20][R6.64+0x13c] ;  /* 0x00013c1406657980 */ /* 0x000f28000c101900 */
[----:B0-----:R-:W4:Y:S04]  /*3f7b0*/  LD.E R97, desc[UR18][R6.64+0x138] ;  /* 0x0001381206617980 */ /* 0x001f28000c101900 */
[----:B------:R0:W-:Y:S04]  /*3f7c0*/  ST.E desc[UR8][R6.64+0x84], R107 ;  /* 0x0000846b06007985 */ /* 0x0001e8000c101908 */
[----:B------:R-:W4:Y:S01]  /*3f7d0*/  LD.E R99, desc[UR22][R6.64+0x148] ;  /* 0x0001481606637980 */ /* 0x000f22000c101900 */
[----:B------:R-:W-:-:S03]  /*3f7e0*/  FMUL.FTZ R121, R9, R128 ;  /* 0x0000008009797220 */ /* 0x000fc60000410000 */
[----:B------:R1:W-:Y:S04]  /*3f7f0*/  ST.E desc[UR6][R6.64+0x80], R105 ;  /* 0x0000806906007985 */ /* 0x0003e8000c101906 */
[----:B0-----:R-:W4:Y:S04]  /*3f800*/  LD.E R107, desc[UR8][R6.64+0x14c] ;  /* 0x00014c08066b7980 */ /* 0x001f28000c101900 */
[----:B------:R-:W4:Y:S04]  /*3f810*/  LD.E R117, desc[UR12][R6.64+0x15c] ;  /* 0x00015c0c06757980 */ /* 0x000f28000c101900 */
[----:B-1----:R-:W4:Y:S01]  /*3f820*/  LD.E R105, desc[UR10][R6.64+0x158] ;  /* 0x0001580a06697980 */ /* 0x002f22000c101900 */
[----:B------:R-:W-:-:S03]  /*3f830*/  FMUL.FTZ R123, R9, R130 ;  /* 0x00000082097b7220 */ /* 0x000fc60000410000 */
[----:B------:R-:W4:Y:S04]  /*3f840*/  LD.E R109, desc[UR14][R6.64+0x168] ;  /* 0x0001680e066d7980 */ /* 0x000f28000c101900 */
[----:B------:R-:W4:Y:S01]  /*3f850*/  LD.E R115, desc[UR16][R6.64+0x16c] ;  /* 0x00016c1006737980 */ /* 0x000f22000c101900 */
[----:B------:R-:W-:-:S03]  /*3f860*/  FMUL.FTZ R131, R9, R132 ;  /* 0x0000008409837220 */ /* 0x000fc60000410000 */
[----:B------:R-:W4:Y:S04]  /*3f870*/  LD.E R113, desc[UR18][R6.64+0x178] ;  /* 0x0001781206717980 */ /* 0x000f28000c101900 */
[----:B------:R0:W-:Y:S04]  /*3f880*/  ST.E desc[UR4][R6.64+0x90], R119 ;  /* 0x0000907706007985 */ /* 0x0001e8000c101904 */
        /* <DEDUP_REMOVED lines=8> */
[----:B------:R-:W4:Y:S01]  /*3f910*/  LD.E R125, desc[UR16][R6.64+0x1a8] ;  /* 0x0001a810067d7980 */ /* 0x000f22000c101900 */
[----:B------:R-:W-:-:S03]  /*3f920*/  FMUL.FTZ R143, R9, R136 ;  /* 0x00000088098f7220 */ /* 0x000fc60000410000 */
[----:B------:R1:W-:Y:S04]  /*3f930*/  ST.E desc[UR6][R6.64+0xa4], R131 ;  /* 0x0000a48306007985 */ /* 0x0003e8000c101906 */
[----:B0-----:R-:W4:Y:S04]  /*3f940*/  LD.E R123, desc[UR18][R6.64+0x1ac] ;  /* 0x0001ac12067b7980 */ /* 0x001f28000c101900 */
[----:B------:R-:W4:Y:S04]  /*3f950*/  LD.E R133, desc[UR20][R6.64+0x1b8] ;  /* 0x0001b81406857980 */ /* 0x000f28000c101900 */
[----:B-1----:R-:W4:Y:S04]  /*3f960*/  LD.E R131, desc[UR22][R6.64+0x1bc] ;  /* 0x0001bc1606837980 */ /* 0x002f28000c101900 */
[----:B------:R-:W4:Y:S04]  /*3f970*/  LD.E R139, desc[UR10][R6.64+0x1c8] ;  /* 0x0001c80a068b7980 */ /* 0x000f28000c101900 */
[----:B------:R-:W4:Y:S04]  /*3f980*/  LD.E R135, desc[UR12][R6.64+0x1cc] ;  /* 0x0001cc0c06877980 */ /* 0x000f28000c101900 */
[----:B------:R-:W4:Y:S04]  /*3f990*/  LD.E R137, desc[UR14][R6.64+0x1d8] ;  /* 0x0001d80e06897980 */ /* 0x000f28000c101900 */
[----:B------:R0:W-:Y:S04]  /*3f9a0*/  ST.E desc[UR4][R6.64+0xb0], R141 ;  /* 0x0000b08d06007985 */ /* 0x0001e8000c101904 */
[----:B------:R-:W4:Y:S04]  /*3f9b0*/  LD.E R147, desc[UR16][R6.64+0x1dc] ;  /* 0x0001dc1006937980 */ /* 0x000f28000c101900 */
[----:B------:R1:W-:Y:S04]  /*3f9c0*/  ST.E desc[UR6][R6.64+0xb4], R143 ;  /* 0x0000b48f06007985 */ /* 0x0003e8000c101906 */
[----:B0-----:R-:W4:Y:S04]  /*3f9d0*/  LD.E R141, desc[UR18][R6.64+0x1e8] ;  /* 0x0001e812068d7980 */ /* 0x001f28000c101900 */
[----:B------:R-:W4:Y:S04]  /*3f9e0*/  LD.E R145, desc[UR20][R6.64+0x1ec] ;  /* 0x0001ec1406917980 */ /* 0x000f28000c101900 */
[----:B-1----:R-:W4:Y:S04]  /*3f9f0*/  LD.E R143, desc[UR22][R6.64+0x1f8] ;  /* 0x0001f816068f7980 */ /* 0x002f28000c101900 */
[----:B------:R-:W4:Y:S01]  /*3fa00*/  LD.E R149, desc[UR24][R6.64+0x1fc] ;  /* 0x0001fc1806957980 */ /* 0x000f22000c101900 */
[C---:B------:R-:W-:Y:S01]  /*3fa10*/  FMUL.FTZ R151, R9.reuse, R138 ;  /* 0x0000008a09977220 */ /* 0x040fe20000410000 */
[C---:B------:R-:W-:Y:S01]  /*3fa20*/  FMUL.FTZ R195, R9.reuse, R140 ;  /* 0x0000008c09c37220 */ /* 0x040fe20000410000 */
[----:B------:R-:W-:-:S03]  /*3fa30*/  FMUL.FTZ R197, R9, R76 ;  /* 0x0000004c09c57220 */ /* 0x000fc60000410000 */
[----:B------:R0:W-:Y:S01]  /*3fa40*/  ST.E desc[UR8][R6.64+0xc0], R151 ;  /* 0x0000c09706007985 */ /* 0x0001e2000c101908 */
[C---:B------:R-:W-:Y:S01]  /*3fa50*/  FMUL.FTZ R199, R9.reuse, R74 ;  /* 0x0000004a09c77220 */ /* 0x040fe20000410000 */
[C---:B------:R-:W-:Y:S01]  /*3fa60*/  FMUL.FTZ R201, R9.reuse, R72 ;  /* 0x0000004809c97220 */ /* 0x040fe20000410000 */
[C---:B------:R-:W-:Y:S01]  /*3fa70*/  FMUL.FTZ R203, R9.reuse, R70 ;  /* 0x0000004609cb7220 */ /* 0x040fe20000410000 */
[----:B------:R1:W-:Y:S01]  /*3fa80*/  ST.E desc[UR4][R6.64+0xc4], R195 ;  /* 0x0000c4c306007985 */ /* 0x0003e2000c101904 */
[C---:B------:R-:W-:Y:S01]  /*3fa90*/  FMUL.FTZ R205, R9.reuse, R66 ;  /* 0x0000004209cd7220 */ /* 0x040fe20000410000 */
[C---:B0-----:R-:W-:Y:S02]  /*3faa0*/  FMUL.FTZ R151, R9.reuse, R142 ;  /* 0x0000008e09977220 */ /* 0x041fe40000410000 */
[----:B------:R0:W-:Y:S01]  /*3fab0*/  ST.E desc[UR8][R6.64+0xd4], R197 ;  /* 0x0000d4c506007985 */ /* 0x0001e2000c101908 */
[----:B-1----:R-:W-:-:S03]  /*3fac0*/  FMUL.FTZ R195, R9, R68 ;  /* 0x0000004409c37220 */ /* 0x002fc60000410000 */
[----:B------:R1:W-:Y:S04]  /*3fad0*/  ST.E desc[UR6][R6.64+0xd0], R151 ;  /* 0x0000d09706007985 */ /* 0x0003e8000c101906 */
[----:B------:R2:W-:Y:S04]  /*3fae0*/  ST.E desc[UR10][R6.64+0xe0], R199 ;  /* 0x0000e0c706007985 */ /* 0x0005e8000c10190a */
[----:B------:R3:W-:Y:S01]  /*3faf0*/  ST.E desc[UR12][R6.64+0xe4], R201 ;  /* 0x0000e4c906007985 */ /* 0x0007e2000c10190c */
[C---:B0-----:R-:W-:Y:S01]  /*3fb00*/  FMUL.FTZ R197, R9.reuse, R58 ;  /* 0x0000003a09c57220 */ /* 0x041fe20000410000 */
[----:B-1----:R-:W-:-:S02]  /*3fb10*/  FMUL.FTZ R151, R9, R64 ;  /* 0x0000004009977220 */ /* 0x002fc40000410000 */
[----:B------:R0:W-:Y:S01]  /*3fb20*/  ST.E desc[UR14][R6.64+0xf0], R203 ;  /* 0x0000f0cb06007985 */ /* 0x0001e2000c10190e */
[----:B--2---:R-:W-:-:S03]  /*3fb30*/  FMUL.FTZ R199, R9, R62 ;  /* 0x0000003e09c77220 */ /* 0x004fc60000410000 */
[----:B------:R1:W-:Y:S01]  /*3fb40*/  ST.E desc[UR4][R6.64+0xf4], R195 ;  /* 0x0000f4c306007985 */ /* 0x0003e2000c101904 */
[----:B---3--:R-:W-:-:S03]  /*3fb50*/  FMUL.FTZ R201, R9, R60 ;  /* 0x0000003c09c97220 */ /* 0x008fc60000410000 */
[----:B------:R2:W-:Y:S04]  /*3fb60*/  ST.E desc[UR16][R6.64+0x100], R205 ;  /* 0x000100cd06007985 */ /* 0x0005e8000c101910 */
[----:B------:R3:W-:Y:S01]  /*3fb70*/  ST.E desc[UR6][R6.64+0x104], R151 ;  /* 0x0001049706007985 */ /* 0x0007e2000c101906 */
[C---:B0-----:R-:W-:Y:S01]  /*3fb80*/  FMUL.FTZ R203, R9.reuse, R52 ;  /* 0x0000003409cb7220 */ /* 0x041fe20000410000 */
[C---:B-1----:R-:W-:Y:S02]  /*3fb90*/  FMUL.FTZ R195, R9.reuse, R56 ;  /* 0x0000003809c37220 */ /* 0x042fe40000410000 */
[----:B------:R0:W-:Y:S01]  /*3fba0*/  ST.E desc[UR8][R6.64+0x110], R197 ;  /* 0x000110c506007985 */ /* 0x0001e2000c101908 */
[----:B--2---:R-:W-:-:S03]  /*3fbb0*/  FMUL.FTZ R205, R9, R54 ;  /* 0x0000003609cd7220 */ /* 0x004fc60000410000 */
[----:B------:R1:W-:Y:S01]  /*3fbc0*/  ST.E desc[UR10][R6.64+0x114], R199 ;  /* 0x000114c706007985 */ /* 0x0003e2000c10190a */
[----:B---3--:R-:W-:-:S03]  /*3fbd0*/  FMUL.FTZ R151, R9, R50 ;  /* 0x0000003209977220 */ /* 0x008fc60000410000 */
[----:B------:R2:W-:Y:S01]  /*3fbe0*/  ST.E desc[UR12][R6.64+0x120], R201 ;  /* 0x000120c906007985 */ /* 0x0005e2000c10190c */
[----:B0-----:R-:W-:-:S03]  /*3fbf0*/  FMUL.FTZ R197, R9, R46 ;  /* 0x0000002e09c57220 */ /* 0x001fc60000410000 */
[----:B------:R0:W-:Y:S01]  /*3fc00*/  ST.E desc[UR4][R6.64+0x124], R195 ;  /* 0x000124c306007985 */ /* 0x0001e2000c101904 */
[----:B-1----:R-:W-:-:S03]  /*3fc10*/  FMUL.FTZ R199, R9, R48 ;  /* 0x0000003009c77220 */ /* 0x002fc60000410000 */
[----:B------:R1:W-:Y:S01]  /*3fc20*/  ST.E desc[UR14][R6.64+0x130], R203 ;  /* 0x000130cb06007985 */ /* 0x0003e2000c10190e */
[----:B--2---:R-:W-:-:S03]  /*3fc30*/  FMUL.FTZ R201, R9, R38 ;  /* 0x0000002609c97220 */ /* 0x004fc60000410000 */
        /* <DEDUP_REMOVED lines=34> */
[----:B------:R-:W-:Y:S01]  /*3fe60*/  ST.E desc[UR8][R6.64+0x1c0], R197 ;  /* 0x0001c0c506007985 */ /* 0x000fe2000c101908 */
[----:B----4-:R-:W-:-:S03]  /*3fe70*/  FMUL.FTZ R151, R9, R82 ;  /* 0x0000005209977220 */ /* 0x010fc60000410000 */
[----:B------:R-:W-:Y:S01]  /*3fe80*/  ST.E desc[UR10][R6.64+0x1c4], R199 ;  /* 0x0001c4c706007985 */ /* 0x000fe2000c10190a */
[C---:B------:R-:W-:Y:S01]  /*3fe90*/  FMUL.FTZ R25, R24.reuse, R25 ;  /* 0x0000001918197220 */ /* 0x040fe20000410000 */
[C---:B0-----:R-:W-:Y:S02]  /*3fea0*/  FMUL.FTZ R195, R9.reuse, R96 ;  /* 0x0000006009c37220 */ /* 0x041fe40000410000 */
[----:B------:R-:W-:Y:S01]  /*3feb0*/  ST.E desc[UR12][R6.64+0x1d0], R201 ;  /* 0x0001d0c906007985 */ /* 0x000fe2000c10190c */
[----:B------:R-:W-:Y:S01]  /*3fec0*/  FMUL.FTZ R9, R9, R94 ;  /* 0x0000005e09097220 */ /* 0x000fe20000410000 */
[C---:B------:R-:W-:Y:S02]  /*3fed0*/  FMUL.FTZ R3, R24.reuse, R3 ;  /* 0x0000000318037220 */ /* 0x040fe40000410000 */
[----:B------:R-:W-:Y:S01]  /*3fee0*/  ST.E desc[UR14][R6.64+0x1d4], R203 ;  /* 0x0001d4cb06007985 */ /* 0x000fe2000c10190e */
[C---:B------:R-:W-:Y:S01]  /*3fef0*/  FMUL.FTZ R31, R24.reuse, R31 ;  /* 0x0000001f181f7220 */ /* 0x040fe20000410000 */
[----:B------:R-:W-:-:S02]  /*3ff00*/  FMUL.FTZ R27, R24, R27 ;  /* 0x0000001b181b7220 */ /* 0x000fc40000410000 */
[----:B------:R-:W-:Y:S01]  /*3ff10*/  ST.E desc[UR6][R6.64+0x1e0], R151 ;  /* 0x0001e09706007985 */ /* 0x000fe2000c101906 */
[----:B------:R-:W-:-:S03]  /*3ff20*/  FMUL.FTZ R29, R24, R29 ;  /* 0x0000001d181d7220 */ /* 0x000fc60000410000 */
        /* <DEDUP_REMOVED lines=8> */
[----:B------:R0:W-:Y:S01]  /*3ffb0*/  ST.E desc[UR12][R6.64+0xc], R3 ;  /* 0x00000c0306007985 */ /* 0x0001e2000c10190c */
[----:B------:R-:W-:-:S03]  /*3ffc0*/  FMUL.FTZ R35, R24, R35 ;  /* 0x0000002318237220 */ /* 0x000fc60000410000 */
[----:B------:R-:W-:Y:S01]  /*3ffd0*/  ST.E desc[UR6][R6.64+0x18], R31 ;  /* 0x0000181f06007985 */ /* 0x000fe2000c101906 */
[----:B------:R-:W-:-:S03]  /*3ffe0*/  FMUL.FTZ R39, R24, R39 ;  /* 0x0000002718277220 */ /* 0x000fc60000410000 */
[----:B------:R1:W-:Y:S01]  /*3fff0*/  ST.E desc[UR14][R6.64+0x1c], R27 ;  /* 0x00001c1b06007985 */ /* 0x0003e2000c10190e */
[----:B------:R-:W-:-:S03]  /*40000*/  FMUL.FTZ R37, R24, R37 ;  /* 0x0000002518257220 */ /* 0x000fc60000410000 */
[----:B------:R2:W-:Y:S01]  /*40010*/  ST.E desc[UR16][R6.64+0x28], R29 ;  /* 0x0000281d06007985 */ /* 0x0005e2000c101910 */
        /* <DEDUP_REMOVED lines=21> */
[----:B------:R4:W-:Y:S01]  /*40170*/  ST.E desc[UR10][R6.64+0x7c], R51 ;  /* 0x00007c3306007985 */ /* 0x0009e2000c10190a */
        /* <DEDUP_REMOVED lines=81> */
[----:B------:R-:W-:Y:S04]  /*40690*/  ST.E desc[UR4][R6.64+0x1c8], R139 ;  /* 0x0001c88b06007985 */ /* 0x000fe8000c101904 */
[----:B------:R4:W-:Y:S04]  /*406a0*/  ST.E desc[UR8][R6.64+0x1cc], R135 ;  /* 0x0001cc8706007985 */ /* 0x0009e8000c101908 */
[----:B------:R4:W-:Y:S04]  /*406b0*/  ST.E desc[UR10][R6.64+0x1d8], R137 ;  /* 0x0001d88906007985 */ /* 0x0009e8000c10190a */
[----:B------:R-:W-:Y:S04]  /*406c0*/  ST.E desc[UR6][R6.64+0x1dc], R147 ;  /* 0x0001dc9306007985 */ /* 0x000fe8000c101906 */
[----:B------:R4:W-:Y:S04]  /*406d0*/  ST.E desc[UR12][R6.64+0x1e8], R141 ;  /* 0x0001e88d06007985 */ /* 0x0009e8000c10190c */
[----:B------:R-:W-:Y:S04]  /*406e0*/  ST.E desc[UR14][R6.64+0x1ec], R145 ;  /* 0x0001ec9106007985 */ /* 0x000fe8000c10190e */
[----:B------:R4:W-:Y:S04]  /*406f0*/  ST.E desc[UR16][R6.64+0x1f8], R143 ;  /* 0x0001f88f06007985 */ /* 0x0009e8000c101910 */
[----:B------:R4:W-:Y:S04]  /*40700*/  ST.E desc[UR18][R6.64+0x1fc], R149 ;  /* 0x0001fc9506007985 */ /* 0x0009e8000c101912 */
[----:B0-----:R-:W2:Y:S01]  /*40710*/  LDL.64 R2, [R162+0x80] ;  /* 0x00008000a2027983 */ /* 0x001ea20000100a00 */
[----:B------:R-:W-:-:S02]  /*40720*/  LEA.HI R8, R8, 0x8, RZ, 0x19 ;  /* 0x0000000808087811 */ /* 0x000fc400078fc8ff */
[----:B------:R-:W-:Y:S01]  /*40730*/  R2UR UR28, R4 ;  /* 0x00000000041c72ca */ /* 0x000fe200000e0000 */
[----:B-1----:R-:W4:Y:S02]  /*40740*/  LDL.64 R26, [R162] ;  /* 0x00000000a21a7983 */ /* 0x002f240000100a00 */
[----:B------:R0:W-:Y:S01]  /*40750*/  BAR.SYNC.DEFER_BLOCKING R8, 0x100 ;  /* 0x000400080000751d */ /* 0x0001e20000010000 */
[----:B------:R-:W-:-:S05]  /*40760*/  R2UR UR29, R5 ;  /* 0x00000000051d72ca */ /* 0x000fca00000e0000 */
[----:B------:R-:W4:Y:S04]  /*40770*/  LDL.64 R24, [R162+0x98] ;  /* 0x00009800a2187983 */ /* 0x000f280000100a00 */
[----:B0-----:R-:W4:Y:S04]  /*40780*/  LDL.64 R8, [R162+0x88] ;  /* 0x00008800a2087983 */ /* 0x001f280000100a00 */
        /* <DEDUP_REMOVED lines=10> */
[----:B----4-:R-:W4:Y:S04]  /*40830*/  LD.E R49, desc[UR22][R2.64+0x28] ;  /* 0x0000281602317980 */ /* 0x010f28000c101900 */
        /* <DEDUP_REMOVED lines=55> */
[----:B------:R-:W4:Y:S04]  /*40bb0*/  LD.E.64 R6, desc[UR4][R24.64] ;  /* 0x0000000418067980 */ /* 0x000f28000c101b00 */
[----:B--2---:R0:W-:Y:S04]  /*40bc0*/  ST.E desc[UR8][R2.64], R29 ;  /* 0x0000001d02007985 */ /* 0x0041e8000c101908 */
[----:B------:R1:W-:Y:S04]  /*40bd0*/  ST.E desc[UR4][R2.64+0x4], R31 ;  /* 0x0000041f02007985 */ /* 0x0003e8000c101904 */
[----:B---3--:R2:W-:Y:S04]  /*40be0*/  ST.E desc[UR6][R2.64+0x8], R33 ;  /* 0x0000082102007985 */ /* 0x0085e8000c101906 */
[----:B------:R3:W-:Y:S04]  /*40bf0*/  ST.E desc[UR8][R2.64+0xc], R35 ;  /* 0x00000c2302007985 */ /* 0x0007e8000c101908 */
[----:B------:R3:W-:Y:S04]  /*40c00*/  ST.E desc[UR10][R2.64+0x10], R37 ;  /* 0x0000102502007985 */ /* 0x0007e8000c10190a */
[----:B------:R3:W-:Y:S04]  /*40c10*/  ST.E desc[UR12][R2.64+0x14], R39 ;  /* 0x0000142702007985 */ /* 0x0007e8000c10190c */
[----:B------:R3:W-:Y:S04]  /*40c20*/  ST.E desc[UR14][R2.64+0x18], R41 ;  /* 0x0000182902007985 */ /* 0x0007e8000c10190e */
[----:B------:R3:W-:Y:S04]  /*40c30*/  ST.E desc[UR16][R2.64+0x1c], R43 ;  /* 0x00001c2b02007985 */ /* 0x0007e8000c101910 */
[----:B------:R3:W-:Y:S04]  /*40c40*/  ST.E desc[UR18][R2.64+0x20], R45 ;  /* 0x0000202d02007985 */ /* 0x0007e8000c101912 */
[----:B------:R-:W-:Y:S04]  /*40c50*/  ST.E desc[UR20][R2.64+0x24], R47 ;  /* 0x0000242f02007985 */ /* 0x000fe8000c101914 */
        /* <DEDUP_REMOVED lines=55> */
[----:B------:R-:W4:Y:S04]  /*40fd0*/  LD.E R25, desc[UR28][R2.64+0x104] ;  /* 0x0001041c02197980 */ /* 0x000f28000c101900 */
[----:B----4-:R4:W-:Y:S04]  /*40fe0*/  ST.E desc[UR4][R2.64+0x104], R25 ;  /* 0x0001041902007985 */ /* 0x0109e8000c101904 */
[----:B------:R-:W4:Y:S04]  /*40ff0*/  LD.E R27, desc[UR6][R2.64+0x108] ;  /* 0x00010806021b7980 */ /* 0x000f28000c101900 */
[----:B0-----:R-:W4:Y:S04]  /*41000*/  LD.E R29, desc[UR8][R2.64+0x10c] ;  /* 0x00010c08021d7980 */ /* 0x001f28000c101900 */
[----:B-1----:R-:W4:Y:S04]  /*41010*/  LD.E R31, desc[UR10][R2.64+0x110] ;  /* 0x0001100a021f7980 */ /* 0x002f28000c101900 */
[----:B--2---:R-:W2:Y:S04]  /*41020*/  LD.E R33, desc[UR12][R2.64+0x114] ;  /* 0x0001140c02217980 */ /* 0x004ea8000c101900 */
[----:B---3--:R-:W3:Y:S04]  /*41030*/  LD.E R35, desc[UR14][R2.64+0x118] ;  /* 0x0001180e02237980 */ /* 0x008ee8000c101900 */
        /* <DEDUP_REMOVED lines=59> */
[----:B------:R-:W-:Y:S04]  /*413f0*/  ST.E desc[UR4][R2.64+0x108], R27 ;  /* 0x0001081b02007985 */ /* 0x000fe8000c101904 */
[----:B------:R-:W-:Y:S04]  /*41400*/  ST.E desc[UR6][R2.64+0x10c], R29 ;  /* 0x00010c1d02007985 */ /* 0x000fe8000c101906 */
[----:B------:R-:W-:Y:S04]  /*41410*/  ST.E desc[UR8][R2.64+0x110], R31 ;  /* 0x0001101f02007985 */ /* 0x000fe8000c101908 */
[----:B--2---:R-:W-:Y:S04]  /*41420*/  ST.E desc[UR10][R2.64+0x114], R33 ;  /* 0x0001142102007985 */ /* 0x004fe8000c10190a */
[----:B---3--:R-:W-:Y:S04]  /*41430*/  ST.E desc[UR12][R2.64+0x118], R35 ;  /* 0x0001182302007985 */ /* 0x008fe8000c10190c */
[----:B------:R-:W-:Y:S04]  /*41440*/  ST.E desc[UR14][R2.64+0x11c], R37 ;  /* 0x00011c2502007985 */ /* 0x000fe8000c10190e */
[----:B------:R-:W-:Y:S04]  /*41450*/  ST.E desc[UR16][R2.64+0x120], R39 ;  /* 0x0001202702007985 */ /* 0x000fe8000c101910 */
[----:B------:R-:W-:Y:S04]  /*41460*/  ST.E desc[UR18][R2.64+0x124], R41 ;  /* 0x0001242902007985 */ /* 0x000fe8000c101912 */
[----:B------:R-:W-:Y:S04]  /*41470*/  ST.E desc[UR20][R2.64+0x128], R43 ;  /* 0x0001282b02007985 */ /* 0x000fe8000c101914 */
[----:B------:R-:W-:Y:S04]  /*41480*/  ST.E desc[UR22][R2.64+0x12c], R45 ;  /* 0x00012c2d02007985 */ /* 0x000fe8000c101916 */
[----:B----4-:R0:W-:Y:S04]  /*41490*/  ST.E desc[UR4][R2.64+0x130], R25 ;  /* 0x0001301902007985 */ /* 0x0101e8000c101904 */
        /* <DEDUP_REMOVED lines=46> */
[----:B------:R4:W-:Y:S01]  /*41780*/  ST.E desc[UR20][R2.64+0x1ec], R139 ;  /* 0x0001ec8b02007985 */ /* 0x0009e2000c101914 */
[----:B------:R-:W-:-:S03]  /*41790*/  R2UR UR56, R4 ;  /* 0x00000000043872ca */ /* 0x000fc600000e0000 */
[----:B------:R4:W-:Y:S01]  /*417a0*/  ST.E desc[UR22][R2.64+0x1f0], R141 ;  /* 0x0001f08d02007985 */ /* 0x0009e2000c101916 */
[----:B------:R-:W-:-:S03]  /*417b0*/  R2UR UR57, R5 ;  /* 0x00000000053972ca */ /* 0x000fc600000e0000 */
[----:B------:R4:W-:Y:S01]  /*417c0*/  ST.E desc[UR24][R2.64+0x1f4], R143 ;  /* 0x0001f48f02007985 */ /* 0x0009e2000c101918 */
[C---:B------:R-:W-:Y:S02]  /*417d0*/  R2UR UR54, R4.reuse ;  /* 0x00000000043672ca */ /* 0x040fe400000e0000 */
[C---:B------:R-:W-:Y:S01]  /*417e0*/  R2UR UR55, R5.reuse ;  /* 0x00000000053772ca */ /* 0x040fe200000e0000 */
[----:B------:R4:W-:Y:S01]  /*417f0*/  ST.E desc[UR26][R2.64+0x1f8], R145 ;  /* 0x0001f89102007985 */ /* 0x0009e2000c10191a */
[C---:B------:R-:W-:Y:S02]  /*41800*/  R2UR UR52, R4.reuse ;  /* 0x00000000043472ca */ /* 0x040fe400000e0000 */
[C---:B------:R-:W-:Y:S01]  /*41810*/  R2UR UR53, R5.reuse ;  /* 0x00000000053572ca */ /* 0x040fe200000e0000 */
[----:B------:R4:W-:Y:S01]  /*41820*/  ST.E desc[UR28][R2.64+0x1fc], R147 ;  /* 0x0001fc9302007985 */ /* 0x0009e2000c10191c */
        /* <DEDUP_REMOVED lines=8> */
[----:B0-----:R-:W4:Y:S01]  /*418b0*/  LD.E R25, desc[UR24][R2.64+0x4] ;  /* 0x0000041802197980 */ /* 0x001f22000c101900 */
        /* <DEDUP_REMOVED lines=31> */
[----:B--2---:R-:W2:Y:S04]  /*41ab0*/  LD.E R49, desc[UR22][R2.64+0x64] ;  /* 0x0000641602317980 */ /* 0x004ea8000c101900 */
[----:B------:R-:W2:Y:S04]  /*41ac0*/  LD.E R50, desc[UR20][R2.64+0x68] ;  /* 0x0000681402327980 */ /* 0x000ea8000c101900 */
[----:B---3--:R-:W2:Y:S04]  /*41ad0*/  LD.E R51, desc[UR18][R2.64+0x6c] ;  /* 0x00006c1202337980 */ /* 0x008ea8000c101900 */
[----:B------:R-:W2:Y:S04]  /*41ae0*/  LD.E R52, desc[UR16][R2.64+0x70] ;  /* 0x0000701002347980 */ /* 0x000ea8000c101900 */
[----:B----4-:R-:W2:Y:S04]  /*41af0*/  LD.E R53, desc[UR56][R2.64+0x74] ;  /* 0x0000743802357980 */ /* 0x010ea8000c101900 */
        /* <DEDUP_REMOVED lines=104> */
[----:B------:R-:W-:Y:S02]  /*42180*/  F2FP.BF16.F32.PACK_AB R153, R193, R192 ;  /* 0x000000c0c199723e */ /* 0x000fe400000010ff */
[----:B------:R-:W-:Y:S01]  /*42190*/  F2FP.BF16.F32.PACK_AB R155, R194, R191 ;  /* 0x000000bfc29b723e */ /* 0x000fe200000010ff */
[----:B------:R-:W-:Y:S01]  /*421a0*/  VOTEU.ANY UP0, P0 ;  /* 0x00000000003f7886 */ /* 0x000fe20000000100 */
        /* <DEDUP_REMOVED lines=24> */
[----:B--2---:R-:W-:-:S06]  /*42330*/  WARPGROUP.ARRIVE ;  /* 0x00000000000079c5 */ /* 0x004fcc0000000000 */
[----:B------:R-:W-:Y:S01]  /*42340*/  HGMMA.64x256x16.F32.BF16 R24, R152, gdesc[UR4].tnspB, R24, UP0, gsb0 ;  /* 0x43e0000498187df0 */ /* 0x000fe2000b801818 */
        /* <DEDUP_REMOVED lines=24> */
[----:B------:R-:W-:-:S02]  /*424d0*/  WARPGROUP.DEPBAR.LE gsb0, 0x0 ;  /* 0x00008000000079c5 */ /* 0x000fc40000010000 */
        /* <DEDUP_REMOVED lines=335> */
[----:B------:R-:W-:Y:S01]  /*439d0*/  R2UR UR23, R5 ;  /* 0x00000000051772ca */ /* 0x000fe200000e0000 */
        /* <DEDUP_REMOVED lines=11> */
[----:B------:R-:W-:-:S03]  /*43a90*/  R2UR UR26, R4 ;  /* 0x00000000041a72ca */ /* 0x000fc600000e0000 */
[----:B------:R4:W-:Y:S01]  /*43aa0*/  ST.E desc[UR16][R2.64+0x1e4], R145 ;  /* 0x0001e49102007985 */ /* 0x0009e2000c101910 */
[----:B------:R-:W-:-:S03]  /*43ab0*/  R2UR UR27, R5 ;  /* 0x00000000051b72ca */ /* 0x000fc600000e0000 */
[----:B------:R4:W-:Y:S01]  /*43ac0*/  ST.E desc[UR18][R2.64+0x1e8], R146 ;  /* 0x0001e89202007985 */ /* 0x0009e2000c101912 */
[C---:B------:R-:W-:Y:S02]  /*43ad0*/  R2UR UR28, R4.reuse ;  /* 0x00000000041c72ca */ /* 0x040fe400000e0000 */
[----:B------:R-:W-:Y:S01]  /*43ae0*/  R2UR UR29, R5 ;  /* 0x00000000051d72ca */ /* 0x000fe200000e0000 */
[----:B------:R4:W-:Y:S01]  /*43af0*/  ST.E desc[UR20][R2.64+0x1ec], R147 ;  /* 0x0001ec9302007985 */ /* 0x0009e2000c101914 */
[----:B------:R-:W-:-:S03]  /*43b00*/  R2UR UR20, R4 ;  /* 0x00000000041472ca */ /* 0x000fc600000e0000 */
[----:B------:R4:W-:Y:S01]  /*43b10*/  ST.E desc[UR22][R2.64+0x1f0], R148 ;  /* 0x0001f09402007985 */ /* 0x0009e2000c101916 */
        /* <DEDUP_REMOVED lines=12> */
[----:B------:R-:W-:Y:S01]  /*43be0*/  R2UR UR11, R5 ;  /* 0x00000000050b72ca */ /* 0x000fe200000e0000 */
[----:B------:R4:W-:Y:S04]  /*43bf0*/  ST.E desc[UR24][R2.64+0x1f4], R149 ;  /* 0x0001f49502007985 */ /* 0x0009e8000c101918 */
[----:B------:R4:W-:Y:S01]  /*43c00*/  ST.E desc[UR26][R2.64+0x1f8], R150 ;  /* 0x0001f89602007985 */ /* 0x0009e2000c10191a */
[----:B------:R-:W-:-:S03]  /*43c10*/  R2UR UR8, R4 ;  /* 0x00000000040872ca */ /* 0x000fc600000e0000 */
[----:B------:R4:W-:Y:S01]  /*43c20*/  ST.E desc[UR28][R2.64+0x1fc], R151 ;  /* 0x0001fc9702007985 */ /* 0x0009e2000c10191c */
[----:B------:R-:W-:-:S03]  /*43c30*/  R2UR UR9, R5 ;  /* 0x00000000050972ca */ /* 0x000fc600000e0000 */
[----:B------:R-:W-:Y:S01]  /*43c40*/  ST.E desc[UR22][R8.64], R189 ;  /* 0x000000bd08007985 */ /* 0x000fe2000c101916 */
[C---:B------:R-:W-:Y:S02]  /*43c50*/  R2UR UR6, R4.reuse ;  /* 0x00000000040672ca */ /* 0x040fe400000e0000 */
[C---:B------:R-:W-:Y:S01]  /*43c60*/  R2UR UR7, R5.reuse ;  /* 0x00000000050772ca */ /* 0x040fe200000e0000 */
[----:B0-----:R-:W4:Y:S01]  /*43c70*/  LD.E R24, desc[UR20][R2.64] ;  /* 0x0000001402187980 */ /* 0x001f22000c101900 */
[C---:B------:R-:W-:Y:S02]  /*43c80*/  R2UR UR4, R4.reuse ;  /* 0x00000000040472ca */ /* 0x040fe400000e0000 */
[C---:B------:R-:W-:Y:S01]  /*43c90*/  R2UR UR5, R5.reuse ;  /* 0x00000000050572ca */ /* 0x040fe200000e0000 */
[----:B-1----:R-:W4:Y:S01]  /*43ca0*/  LD.E R25, desc[UR18][R2.64+0x4] ;  /* 0x0000041202197980 */ /* 0x002f22000c101900 */
[C---:B------:R-:W-:Y:S02]  /*43cb0*/  R2UR UR28, R4.reuse ;  /* 0x00000000041c72ca */ /* 0x040fe400000e0000 */
[----:B------:R-:W-:Y:S01]  /*43cc0*/  R2UR UR29, R5 ;  /* 0x00000000051d72ca */ /* 0x000fe200000e0000 */
[----:B--2---:R-:W2:Y:S01]  /*43cd0*/  LD.E R26, desc[UR16][R2.64+0x8] ;  /* 0x00000810021a7980 */ /* 0x004ea2000c101900 */
[----:B------:R-:W-:-:S02]  /*43ce0*/  R2UR UR26, R4 ;  /* 0x00000000041a72ca */ /* 0x000fc400000e0000 */
[C---:B------:R-:W-:Y:S01]  /*43cf0*/  R2UR UR27, R5.reuse ;  /* 0x00000000051b72ca */ /* 0x040fe200000e0000 */
[----:B---3--:R-:W2:Y:S01]  /*43d00*/  LD.E R27, desc[UR56][R2.64+0xc] ;  /* 0x00000c38021b7980 */ /* 0x008ea2000c101900 */
[C---:B------:R-:W-:Y:S02]  /*43d10*/  R2UR UR24, R4.reuse ;  /* 0x00000000041872ca */ /* 0x040fe400000e0000 */
[C---:B------:R-:W-:Y:S01]  /*43d20*/  R2UR UR25, R5.reuse ;  /* 0x00000000051972ca */ /* 0x040fe200000e0000 */
[----:B----4-:R-:W2:Y:S01]  /*43d30*/  LD.E R28, desc[UR54][R2.64+0x10] ;  /* 0x00001036021c7980 */ /* 0x010ea2000c101900 */
[C---:B------:R-:W-:Y:S02]  /*43d40*/  R2UR UR22, R4.reuse ;  /* 0x00000000041672ca */ /* 0x040fe400000e0000 */
[----:B------:R-:W-:Y:S01]  /*43d50*/  R2UR UR23, R5 ;  /* 0x00000000051772ca */ /* 0x000fe200000e0000 */
[----:B------:R-:W2:Y:S01]  /*43d60*/  LD.E R29, desc[UR14][R2.64+0x14] ;  /* 0x0000140e021d7980 */ /* 0x000ea2000c101900 */
[----:B------:R-:W-:-:S02]  /*43d70*/  R2UR UR20, R4 ;  /* 0x00000000041472ca */ /* 0x000fc400000e0000 */
[C---:B------:R-:W-:Y:S01]  /*43d80*/  R2UR UR21, R5.reuse ;  /* 0x00000000051572ca */ /* 0x040fe200000e0000 */
[----:B------:R-:W2:Y:S01]  /*43d90*/  LD.E R30, desc[UR12][R2.64+0x18] ;  /* 0x0000180c021e7980 */ /* 0x000ea2000c101900 */
[C---:B------:R-:W-:Y:S02]  /*43da0*/  R2UR UR18, R4.reuse ;  /* 0x00000000041272ca */ /* 0x040fe400000e0000 */
[C---:B------:R-:W-:Y:S01]  /*43db0*/  R2UR UR19, R5.reuse ;  /* 0x00000000051372ca */ /* 0x040fe200000e0000 */
[----:B------:R-:W2:Y:S01]  /*43dc0*/  LD.E R31, desc[UR10][R2.64+0x1c] ;  /* 0x00001c0a021f7980 */ /* 0x000ea2000c101900 */
        /* <DEDUP_REMOVED lines=303> */
[----:B------:R-:W-:Y:S02]  /*450c0*/  R2UR UR10, R4 ;  /* 0x00000000040a72ca */ /* 0x000fe400000e0000 */
[----:B------:R-:W-:Y:S01]  /*450d0*/  R2UR UR11, R5 ;  /* 0x00000000050b72ca */ /* 0x000fe200000e0000 */
        /* <DEDUP_REMOVED lines=19> */
[----:B------:R-:W-:-:S02]  /*45210*/  VIADD R152, R6, 0x80 ;  /* 0x0000008006987836 */ /* 0x000fc40000000000 */
[----:B------:R-:W-:-:S03]  /*45220*/  IMAD.MOV.U32 R153, RZ, RZ, R7 ;  /* 0x000000ffff997224 */ /* 0x000fc600078e0007 */
[----:B------:R-:W-:Y:S02]  /*45230*/  R2UR UR6, R152 ;  /* 0x00000000980672ca */ /* 0x000fe400000e0000 */
[----:B------:R-:W-:Y:S02]  /*45240*/  R2UR UR7, R153 ;  /* 0x00000000990772ca */ /* 0x000fe400000e0000 */
[----:B------:R-:W-:Y:S02]  /*45250*/  F2FP.BF16.F32.PACK_AB R152, R17, R20 ;  /* 0x000000141198723e */ /* 0x000fe400000010ff */
[----:B------:R-:W-:Y:S02]  /*45260*/  F2FP.BF16.F32.PACK_AB R154, R12, R13 ;  /* 0x0000000d0c9a723e */ /* 0x000fe400000010ff */
[----:B------:R-:W-:Y:S02]  /*45270*/  F2FP.BF16.F32.PACK_AB R153, R11, R21 ;  /* 0x000000150b99723e */ /* 0x000fe400000010ff */
[----:B------:R-:W-:-:S02]  /*45280*/  F2FP.BF16.F32.PACK_AB R155, R156, R0 ;  /* 0x000000009c9b723e */ /* 0x000fc400000010ff */
        /* <DEDUP_REMOVED lines=24> */
[----:B--2---:R-:W-:-:S06]  /*45410*/  WARPGROUP.ARRIVE ;  /* 0x00000000000079c5 */ /* 0x004fcc0000000000 */
        /* <DEDUP_REMOVED lines=2699> */
[----:B------:R4:W-:Y:S04]  /*4fcd0*/  ST.E desc[UR18][R2.64+0x1b4], R133 ;  /* 0x0001b48502007985 */ /* 0x0009e8000c101912 */
        /* <DEDUP_REMOVED lines=17> */
[----:B------:R-:W-:Y:S01]  /*4fdf0*/  R2UR UR19, R5 ;  /* 0x00000000051372ca */ /* 0x000fe200000e0000 */
[----:B------:R4:W-:Y:S04]  /*4fe00*/  ST.E desc[UR6][R2.64+0x1d0], R140 ;  /* 0x0001d08c02007985 */ /* 0x0009e8000c101906 */
[----:B------:R4:W-:Y:S04]  /*4fe10*/  ST.E desc[UR8][R2.64+0x1d4], R141 ;  /* 0x0001d48d02007985 */ /* 0x0009e8000c101908 */
[----:B------:R4:W-:Y:S04]  /*4fe20*/  ST.E desc[UR10][R2.64+0x1d8], R142 ;  /* 0x0001d88e02007985 */ /* 0x0009e8000c10190a */
[----:B------:R4:W-:Y:S04]  /*4fe30*/  ST.E desc[UR12][R2.64+0x1dc], R143 ;  /* 0x0001dc8f02007985 */ /* 0x0009e8000c10190c */
[----:B------:R4:W-:Y:S04]  /*4fe40*/  ST.E desc[UR14][R2.64+0x1e0], R144 ;  /* 0x0001e09002007985 */ /* 0x0009e8000c10190e */
[----:B------:R4:W-:Y:S04]  /*4fe50*/  ST.E desc[UR16][R2.64+0x1e4], R145 ;  /* 0x0001e49102007985 */ /* 0x0009e8000c101910 */
        /* <DEDUP_REMOVED lines=10> */
[----:B------:R4:W-:Y:S01]  /*4ff00*/  ST.E desc[UR18][R2.64+0x1e8], R146 ;  /* 0x0001e89202007985 */ /* 0x0009e2000c101912 */
        /* <DEDUP_REMOVED lines=360> */
[----:B------:R-:W-:Y:S01]  /*51590*/  VIADD R6, R6, 0x280 ;  /* 0x0000028006067836 */ /* 0x000fe20000000000 */
[----:B------:R-:W-:-:S04]  /*515a0*/  R2UR UR7, R7 ;  /* 0x00000000070772ca */ /* 0x000fc800000e0000 */
[----:B------:R-:W-:Y:S02]  /*515b0*/  R2UR UR6, R6 ;  /* 0x00000000060672ca */ /* 0x000fe400000e0000 */
[----:B------:R-:W-:Y:S02]  /*515c0*/  F2FP.BF16.F32.PACK_AB R152, R186, R187 ;  /* 0x000000bbba98723e */ /* 0x000fe400000010ff */
[----:B------:R-:W-:Y:S02]  /*515d0*/  F2FP.BF16.F32.PACK_AB R154, R184, R185 ;  /* 0x000000b9b89a723e */ /* 0x000fe400000010ff */
[----:B------:R-:W-:Y:S02]  /*515e0*/  F2FP.BF16.F32.PACK_AB R153, R159, R160 ;  /* 0x000000a09f99723e */ /* 0x000fe400000010ff */
[----:B------:R-:W-:Y:S02]  /*515f0*/  F2FP.BF16.F32.PACK_AB R155, R157, R158 ;  /* 0x0000009e9d9b723e */ /* 0x000fe400000010ff */
        /* <DEDUP_REMOVED lines=27> */
[C---:B------:R-:W-:Y:S01]  /*517b0*/  R2UR UR7, R5.reuse ;  /* 0x00000000050772ca */ /* 0x040fe200000e0000 */
[----:B------:R-:W-:Y:S02]  /*517c0*/  WARPGROUP.DEPBAR.LE gsb0, 0x0 ;  /* 0x00008000000079c5 */ /* 0x000fe40000010000 */
[----:B------:R-:W-:Y:S01]  /*517d0*/  ST.E desc[UR4][R2.64], R24 ;  /* 0x0000001802007985 */ /* 0x000fe2000c101904 */
[----:B------:R-:W-:Y:S02]  /*517e0*/  R2UR UR4, R4 ;  /* 0x00000000040472ca */ /* 0x000fe400000e0000 */
[----:B------:R-:W-:-:S07]  /*517f0*/  R2UR UR5, R5 ;  /* 0x00000000050572ca */ /* 0x000fce00000e0000 */
[----:B------:R0:W-:Y:S01]  /*51800*/  ST.E desc[UR6][R2.64+0x4], R25 ;  /* 0x0000041902007985 */ /* 0x0001e2000c101906 */
[C---:B------:R-:W-:Y:S02]  /*51810*/  R2UR UR6, R4.reuse ;  /* 0x00000000040672ca */ /* 0x040fe400000e0000 */
[C---:B------:R-:W-:Y:S01]  /*51820*/  R2UR UR7, R5.reuse ;  /* 0x00000000050772ca */ /* 0x040fe200000e0000 */
[----:B------:R-:W-:Y:S01]  /*51830*/  ST.E desc[UR8][R2.64+0x8], R26 ;  /* 0x0000081a02007985 */ /* 0x000fe2000c101908 */
[C---:B------:R-:W-:Y:S02]  /*51840*/  R2UR UR8, R4.reuse ;  /* 0x00000000040872ca */ /* 0x040fe400000e0000 */
[C---:B------:R-:W-:Y:S01]  /*51850*/  R2UR UR9, R5.reuse ;  /* 0x00000000050972ca */ /* 0x040fe200000e0000 */
[----:B------:R1:W-:Y:S01]  /*51860*/  ST.E desc[UR10][R2.64+0xc], R27 ;  /* 0x00000c1b02007985 */ /* 0x0003e2000c10190a */
[C---:B------:R-:W-:Y:S02]  /*51870*/  R2UR UR10, R4.reuse ;  /* 0x00000000040a72ca */ /* 0x040fe400000e0000 */
[----:B------:R-:W-:Y:S01]  /*51880*/  R2UR UR11, R5 ;  /* 0x00000000050b72ca */ /* 0x000fe200000e0000 */
[----:B------:R-:W-:Y:S01]  /*51890*/  ST.E desc[UR12][R2.64+0x10], R28 ;  /* 0x0000101c02007985 */ /* 0x000fe2000c10190c */
        /* <DEDUP_REMOVED lines=8> */
[----:B------:R3:W-:Y:S01]  /*51920*/  ST.E desc[UR18][R2.64+0x1c], R31 ;  /* 0x00001c1f02007985 */ /* 0x0007e2000c101912 */
        /* <DEDUP_REMOVED lines=361> */
[----:B------:R4:W-:Y:S01]  /*52fc0*/  ST.E desc[UR6][R8.64], R189 ;  /* 0x000000bd08007985 */ /* 0x0009e2000c101906 */
        /* <DEDUP_REMOVED lines=407> */
[----:B--2---:R-:W-:Y:S01]  /*54940*/  ST.E desc[UR20][R2.64+0x20], R29 ;  /* 0x0000201d02007985 */ /* 0x004fe2000c101914 */
[C---:B------:R-:W-:Y:S02]  /*54950*/  R2UR UR20, R4.reuse ;  /* 0x00000000041472ca */ /* 0x040fe400000e0000 */
[C---:B------:R-:W-:Y:S01]  /*54960*/  R2UR UR21, R5.reuse ;  /* 0x00000000051572ca */ /* 0x040fe200000e0000 */
[----:B---3--:R-:W-:Y:S01]  /*54970*/  ST.E desc[UR22][R2.64+0x24], R31 ;  /* 0x0000241f02007985 */ /* 0x008fe2000c101916 */
[C---:B------:R-:W-:Y:S02]  /*54980*/  R2UR UR22, R4.reuse ;  /* 0x00000000041672ca */ /* 0x040fe400000e0000 */
[----:B------:R-:W-:Y:S01]  /*54990*/  R2UR UR23, R5 ;  /* 0x00000000051772ca */ /* 0x000fe200000e0000 */
[----:B----4-:R-:W-:Y:S01]  /*549a0*/  ST.E desc[UR24][R2.64+0x28], R9 ;  /* 0x0000280902007985 */ /* 0x010fe2000c101918 */
        /* <DEDUP_REMOVED lines=331> */
[----:B0-----:R-:W2:Y:S01]  /*55e60*/  LDL.64 R8, [R162+0x40] ;  /* 0x00004000a2087983 */ /* 0x001ea20000100a00 */
        /* <DEDUP_REMOVED lines=10> */
[----:B-1----:R-:W-:Y:S05]  /*55f10*/  @!P0 BRA `(.L_x_11520) ;  /* 0x0000000000048947 */ /* 0x002fea0003800000 */
[----:B------:R-:W-:Y:S01]  /*55f20*/  BPT.TRAP 0x1 ;  /* 0x000000040000795c */ /* 0x000fe20000300000 */
.L_x_11520:
[----:B------:R-:W-:Y:S05]  /*55f30*/  BSYNC B2 ;  /* 0x0000000000027941 */ /* 0x000fea0003800000 */
.L_x_11519:
[C---:B------:R-:W-:Y:S02]  /*55f40*/  R2UR UR6, R4.reuse ;  /* 0x00000000040672ca */ /* 0x040fe400000e0000 */
[C---:B------:R-:W-:Y:S02]  /*55f50*/  R2UR UR7, R5.reuse ;  /* 0x00000000050772ca */ /* 0x040fe400000e0000 */
[----:B------:R-:W-:Y:S02]  /*55f60*/  R2UR UR4, R4 ;  /* 0x00000000040472ca */ /* 0x000fe400000e0000 */
[----:B------:R-:W-:-:S09]  /*55f70*/  R2UR UR5, R5 ;  /* 0x00000000050572ca */ /* 0x000fd200000e0000 */
[----:B------:R-:W2:Y:S04]  /*55f80*/  LD.E.64 R2, desc[UR6][R8.64+0x20] ;  /* 0x0000200608027980 */ /* 0x000ea8000c101b00 */
[----:B------:R-:W3:Y:S01]  /*55f90*/  LD.E R0, desc[UR4][R8.64+0xc] ;  /* 0x00000c0408007980 */ /* 0x000ee2000c101900 */
[----:B------:R-:W-:Y:S01]  /*55fa0*/  IMAD.MOV.U32 R191, RZ, RZ, 0x0 ;  /* 0x00000000ffbf7424 */ /* 0x000fe200078e00ff */
[----:B--2---:R-:W-:-:S05]  /*55fb0*/  MOV R3, R2 ;  /* 0x0000000200037202 */ /* 0x004fca0000000f00 */
[----:B-----5:R-:W-:-:S05]  /*55fc0*/  IMAD R3, R6, 0x8, R3 ;  /* 0x0000000806037824 */ /* 0x020fca00078e0203 */
[----:B---3--:R-:W-:-:S04]  /*55fd0*/  PRMT R0, R0, 0x654, R3 ;  /* 0x0000065400007816 */ /* 0x008fc80000000003 */
[----:B------:R0:W-:Y:S02]  /*55fe0*/  SYNCS.ARRIVE.TRANS64.RED.A1T0 RZ, [R0+URZ], RZ ;  /* 0x000000ff00ff79a7 */ /* 0x0001e4000810043f */
[----:B0-----:R-:W-:Y:S05]  /*55ff0*/  RET.REL.NODEC R190 `(_ZN7cutlass13device_kernelIN5flash11enable_sm90INS1_16FlashAttnFwdSm90INS1_25CollectiveMainloopFwdSm90ILi2EN4cute5tupleIJNS5_1CILi1EEES8_S8_EEENS6_IJNS7_ILi128EEENS7_ILi96EEENS7_ILi64EEEEEELi256ENS_10bfloat16_tEfNS_4arch4Sm90ELb0ELb1ELb0ELb0ELb1ELb0ELb1ELb1ELb0ELb1ELb1ELb0EEENS1_21CollectiveEpilogueFwdINS6_IJSA_NS7_ILi256EEESB_EEES9_SE_SG_Li256ELb0ELb1ELb1ELb0EEENS1_19SingleTileSchedulerILb0ELb1ELb1ELi128EEEEEEEEEvNT_6ParamsE) ;  /* 0xfffffaa0be007950 */ /* 0x001fea0003c3ffff */
.L_x_11495:
[----:B0-----:R0:W1:Y:S02]  /*56000*/  SYNCS.PHASECHK.TRANS64.TRYWAIT P0, [R11+URZ], R12 ;  /* 0x0000000c0b0075a7 */ /* 0x001064000800017f */
[----:B-1----:R-:W-:Y:S05]  /*56010*/  @!P0 NANOSLEEP.SYNCS 0x989680 ;  /* 0x009896800000895d */ /* 0x002fea0003900000 */
[----:B------:R-:W1:Y:S02]  /*56020*/  @!P0 SYNCS.PHASECHK.TRANS64 P0, [R11+URZ], R12 ;  /* 0x0000000c0b0085a7 */ /* 0x000e64000800007f */
[----:B-1----:R-:W-:Y:S05]  /*56030*/  @!P0 BRA `(.L_x_11495) ;  /* 0xfffffffc00f08947 */ /* 0x002fea000383ffff */
[----:B------:R-:W-:Y:S05]  /*56040*/  BRA `(.L_x_11494) ;  /* 0xfffffe4c00a87947 */ /* 0x000fea000383ffff */
.L_x_11502:
[----:B0-----:R0:W1:Y:S02]  /*56050*/  SYNCS.PHASECHK.TRANS64.TRYWAIT P0, [R11+URZ], R12 ;  /* 0x0000000c0b0075a7 */ /* 0x001064000800017f */
[----:B-1----:R-:W-:Y:S05]  /*56060*/  @!P0 NANOSLEEP.SYNCS 0x989680 ;  /* 0x009896800000895d */ /* 0x002fea0003900000 */
[----:B------:R-:W1:Y:S02]  /*56070*/  @!P0 SYNCS.PHASECHK.TRANS64 P0, [R11+URZ], R12 ;  /* 0x0000000c0b0085a7 */ /* 0x000e64000800007f */
[----:B-1----:R-:W-:Y:S05]  /*56080*/  @!P0 BRA `(.L_x_11502) ;  /* 0xfffffffc00f08947 */ /* 0x002fea000383ffff */
[----:B------:R-:W-:Y:S05]  /*56090*/  BRA `(.L_x_11501) ;  /* 0xfffffe54007c7947 */ /* 0x000fea000383ffff */
.L_x_11521:
        /* <DEDUP_REMOVED lines=14> */
.L_x_15668:


//--------------------- .text._ZN7cutlass13device_kernelIN5flash11enable_sm90INS1_16FlashAttnFwdSm90INS1_25CollectiveMainloopFwdSm90ILi2EN4cute5tupleIJNS5_1CILi1EEES8_S8_EEENS6_IJNS7_ILi128EEENS7_ILi96EEENS7_ILi64EEEEEELi256ENS_10bfloat16_tEfNS_4arch4Sm90ELb0ELb1ELb0ELb1ELb1ELb0ELb0ELb1ELb0ELb1ELb1ELb0EEENS1_21CollectiveEpilogueFwdINS6_IJSA_NS7_ILi256EEESB_EEES9_SE_SG_Li256ELb1ELb1ELb1ELb0EEENS1_36VarlenDynamicPersistentTileSchedulerILi128ELi96ELi256ELi128ELb1ELb1ELb1ELb1ELb0ELb1EEEEEEEEEvNT_6ParamsE --------------------------
	.section	.text._ZN7cutlass13device_kernelIN5flash11enable_sm90INS1_16FlashAttnFwdSm90INS1_25CollectiveMainloopFwdSm90ILi2EN4cute5tupleIJNS5_1CILi1EEES8_S8_EEENS6_IJNS7_ILi128EEENS7_ILi96EEENS7_ILi64EEEEEELi256ENS_10bfloat16_tEfNS_4arch4Sm90ELb0ELb1ELb0ELb1ELb1ELb0ELb0ELb1ELb0ELb1ELb1ELb0EEENS1_21CollectiveEpilogueFwdINS6_IJSA_NS7_ILi256EEESB_EEES9_SE_SG_Li256ELb1ELb1ELb1ELb0EEENS1_36VarlenDynamicPersistentTileSchedulerILi128ELi96ELi256ELi128ELb1ELb1ELb1ELb1ELb0ELb1EEEEEEEEEvNT_6ParamsE,"ax",@progbits
	.align	128
.text._ZN7cutlass13device_kernelIN5flash11enable_sm90INS1_16FlashAttnFwdSm90INS1_25CollectiveMainloopFwdSm90ILi2EN4cute5tupleIJNS5_1CILi1EEES8_S8_EEENS6_IJNS7_ILi128EEENS7_ILi96EEENS7_ILi64EEEEEELi256ENS_10bfloat16_tEfNS_4arch4Sm90ELb0ELb1ELb0ELb1ELb1ELb0ELb0ELb1ELb0ELb1ELb1ELb0EEENS1_21CollectiveEpilogueFwdINS6_IJSA_NS7_ILi256EEESB_EEES9_SE_SG_Li256ELb1ELb1ELb1ELb0EEENS1_36VarlenDynamicPersistentTileSchedulerILi128ELi96ELi256ELi128ELb1ELb1ELb1ELb1ELb0ELb1EEEEEEEEEvNT_6ParamsE:
        .type           _ZN7cutlass13device_kernelIN5flash11enable_sm90INS1_16FlashAttnFwdSm90INS1_25CollectiveMainloopFwdSm90ILi2EN4cute5tupleIJNS5_1CILi1EEES8_S8_EEENS6_IJNS7_ILi128EEENS7_ILi96EEENS7_ILi64EEEEEELi256ENS_10bfloat16_tEfNS_4arch4Sm90ELb0ELb1ELb0ELb1ELb1ELb0ELb0ELb1ELb0ELb1ELb1ELb0EEENS1_21CollectiveEpilogueFwdINS6_IJSA_NS7_ILi256EEESB_EEES9_SE_SG_Li256ELb1ELb1ELb1ELb0EEENS1_36VarlenDynamicPersistentTileSchedulerILi128ELi96ELi256ELi128ELb1ELb1ELb1ELb1ELb0ELb1EEEEEEEEEvNT_6ParamsE,@function
        .size           _ZN7cutlass13device_kernelIN5flash11enable_sm90INS1_16FlashAttnFwdSm90INS1_25CollectiveMainloopFwdSm90ILi2EN4cute5tupleIJNS5_1CILi1EEES8_S8_EEENS6_IJNS7_ILi128EEENS7_ILi96EEENS7_ILi64EEEEEELi256ENS_10bfloat16_tEfNS_4arch4Sm90ELb0ELb1ELb0ELb1ELb1ELb0ELb0ELb1ELb0ELb1ELb1ELb0EEENS1_21CollectiveEpilogueFwdINS6_IJSA_NS7_ILi256EEESB_EEES9_SE_SG_Li256ELb1ELb1ELb1ELb0EEENS1_36VarlenDynamicPersistentTileSchedulerILi128ELi96ELi256ELi128ELb1ELb1ELb1ELb1ELb0ELb1EEEEEEEEEvNT_6ParamsE,(.L_x_15670 - _ZN7cutlass13device_kernelIN5flash11enable_sm90INS1_16FlashAttnFwdSm90INS1_25CollectiveMainloopFwdSm90ILi2EN4cute5tupleIJNS5_1CILi1EEES8_S8_EEENS6_IJNS7_ILi128EEENS7_ILi96EEENS7_ILi64EEEEEELi256ENS_10bfloat16_tEfNS_4arch4Sm90ELb0ELb1ELb0ELb1ELb1ELb0ELb0ELb1ELb0ELb1ELb1ELb0EEENS1_21CollectiveEpilogueFwdINS6_IJSA_NS7_ILi256EEESB_EEES9_SE_SG_Li256ELb1ELb1ELb1ELb0EEENS1_36VarlenDynamicPersistentTileSchedulerILi128ELi96ELi256ELi128ELb1ELb1ELb1ELb1ELb0ELb1EEEEEEEEEvNT_6ParamsE)
        .other          _ZN7cutlass13device_kernelIN5flash11enable_sm90INS1_16FlashAttnFwdSm90INS1_25CollectiveMainloopFwdSm90ILi2EN4cute5tupleIJNS5_1CILi1EEES8_S8_EEENS6_IJNS7_ILi128EEENS7_ILi96EEENS7_ILi64EEEEEELi256ENS_10bfloat16_tEfNS_4arch4Sm90ELb0ELb1ELb0ELb1ELb1ELb0ELb0ELb1ELb0ELb1ELb1ELb0EEENS1_21CollectiveEpilogueFwdINS6_IJSA_NS7_ILi256EEESB_EEES9_SE_SG_Li256ELb1ELb1ELb1ELb0EEENS1_36VarlenDynamicPersistentTileSchedulerILi128ELi96ELi256ELi128ELb1ELb1ELb1ELb1ELb0ELb1EEEEEEEEEvNT_6ParamsE,@"STO_CUDA_ENTRY STV_DEFAULT"
_ZN7cutlass13device_kernelIN5flash11enable_sm90INS1_16FlashAttnFwdSm90INS1_25CollectiveMainloopFwdSm90ILi2EN4cute5tupleIJNS5_1CILi1EEES8_S8_EEENS6_IJNS7_ILi128EEENS7_ILi96EEENS7_ILi64EEEEEELi256ENS_10bfloat16_tEfNS_4arch4Sm90ELb0ELb1ELb0ELb1ELb1ELb0ELb0ELb1ELb0ELb1ELb1ELb0EEENS1_21CollectiveEpilogueFwdINS6_IJSA_NS7_ILi256EEESB_EEES9_SE_SG_Li256ELb1ELb1ELb1ELb0EEENS1_36VarlenDynamicPersistentTileSchedulerILi128ELi96ELi256ELi128ELb1ELb1ELb1ELb1ELb0ELb1EEEEEEEEEvNT_6ParamsE:
        /* <DEDUP_REMOVED lines=45> */
.L_x_11522:
        /* <DEDUP_REMOVED lines=22> */
.L_x_11523:
        /* <DEDUP_REMOVED lines=18> */
.L_x_11524:
        /* <DEDUP_REMOVED lines=22> */
.L_x_11525:
        /* <DEDUP_REMOVED lines=23> */
.L_x_11526:
        /* <DEDUP_REMOVED lines=8> */
.L_x_11528:
        /* <DEDUP_REMOVED lines=28> */
[----:B------:R-:W-:-:S03]  /*0a60*/  LOP3.LUT R5, R2, 0xffffff80, RZ, 0xc0, !PT ;  /* 0xffffff8002057812 */ /* 0x000fc600078ec0ff */
[----:B------:R-:W-:Y:S02]  /*0a70*/  IMAD.SHL.U32 R6, R4, 0x20, RZ ;  /* 0x0000002004067824 */ /* 0x000fe400078e00ff */
[----:B------:R-:W-:Y:S01]  /*0a80*/  IMAD.IADD R13, R0, 0x1, -R5 ;  /* 0x00000001000d7824 */ /* 0x000fe200078e0a05 */
[CC--:B------:R-:W-:Y:S02]  /*0a90*/  LEA.HI R5, R3.reuse, R0.reuse, RZ, 0x2 ;  /* 0x0000000003057211 */ /* 0x0c0fe400078f10ff */
[----:B------:R-:W-:Y:S02]  /*0aa0*/  LEA.HI R3, R3, R0, RZ, 0x4 ;  /* 0x0000000003037211 */ /* 0x000fe400078f20ff */
[----:B------:R-:W-:Y:S01]  /*0ab0*/  SHF.R.S32.HI R8, RZ, 0x1f, R13 ;  /* 0x0000001fff087819 */ /* 0x000fe2000001140d */
[----:B------:R-:W-:Y:S01]  /*0ac0*/  STL [R1], R13 ;  /* 0x0000000d01007387 */ /* 0x000fe20000100800 */
[----:B------:R-:W-:Y:S02]  /*0ad0*/  LOP3.LUT R11, R5, 0xfffffffc, RZ, 0xc0, !PT ;  /* 0xfffffffc050b7812 */ /* 0x000fe400078ec0ff */
[----:B------:R-:W-:-:S02]  /*0ae0*/  LOP3.LUT R5, R3, 0x3fffff0, RZ, 0xc0, !PT ;  /* 0x03fffff003057812 */ /* 0x000fc400078ec0ff */
[----:B------:R-:W-:Y:S01]  /*0af0*/  SHF.R.S32.HI R4, RZ, 0x4, R3 ;  /* 0x00000004ff047819 */ /* 0x000fe20000011403 */
[----:B------:R-:W-:Y:S01]  /*0b00*/  IMAD.IADD R12, R0, 0x1, -R11 ;  /* 0x00000001000c7824 */ /* 0x000fe200078e0a0b */
[----:B------:R-:W-:Y:S01]  /*0b10*/  LEA.HI R9, R8, R13, RZ, 0x2 ;  /* 0x0000000d08097211 */ /* 0x000fe200078f10ff */
[----:B------:R-:W-:Y:S01]  /*0b20*/  IMAD.IADD R5, R0, 0x1, -R5 ;  /* 0x0000000100057824 */ /* 0x000fe200078e0a05 */
[----:B------:R-:W-:Y:S02]  /*0b30*/  LEA.HI R0, R3, R4, RZ, 0x1 ;  /* 0x0000000403007211 */ /* 0x000fe400078f08ff */
[--C-:B------:R-:W-:Y:S02]  /*0b40*/  SHF.R.S32.HI R10, RZ, 0x2, R9.reuse ;  /* 0x00000002ff0a7819 */ /* 0x100fe40000011409 */
[----:B------:R-:W-:Y:S02]  /*0b50*/  SHF.R.S32.HI R7, RZ, 0x1f, R9 ;  /* 0x0000001fff077819 */ /* 0x000fe40000011409 */
[----:B------:R-:W-:-:S02]  /*0b60*/  SHF.R.S32.HI R3, RZ, 0x7, R2 ;  /* 0x00000007ff037819 */ /* 0x000fc40000011402 */
[----:B------:R-:W-:Y:S02]  /*0b70*/  LEA.HI R11, R7, R10, RZ, 0x3 ;  /* 0x0000000a070b7211 */ /* 0x000fe400078f18ff */
[----:B------:R-:W-:Y:S02]  /*0b80*/  LEA.HI R2, R2, R3, RZ, 0x1 ;  /* 0x0000000302027211 */ /* 0x000fe400078f08ff */
[----:B------:R-:W-:Y:S02]  /*0b90*/  LOP3.LUT R6, R6, 0xfffffc00, RZ, 0xc0, !PT ;  /* 0xfffffc0006067812 */ /* 0x000fe400078ec0ff */
[----:B------:R-:W-:Y:S02]  /*0ba0*/  LOP3.LUT R7, R0, 0x1ffffffe, RZ, 0xc0, !PT ;  /* 0x1ffffffe00077812 */ /* 0x000fe400078ec0ff */
[----:B------:R-:W-:Y:S01]  /*0bb0*/  LOP3.LUT R11, R11, 0xfffffff8, RZ, 0xc0, !PT ;  /* 0xfffffff80b0b7812 */ /* 0x000fe200078ec0ff */
[----:B------:R-:W-:Y:S01]  /*0bc0*/  IMAD R6, R5, 0x40, R6 ;  /* 0x0000004005067824 */ /* 0x000fe200078e0206 */
[----:B------:R-:W-:Y:S01]  /*0bd0*/  LEA.HI R8, R8, R13, RZ, 0x5 ;  /* 0x0000000d08087211 */ /* 0x000fe200078f28ff */
[----:B------:R-:W-:Y:S01]  /*0be0*/  IMAD.IADD R7, R4, 0x1, -R7 ;  /* 0x0000000104077824 */ /* 0x000fe200078e0a07 */
[----:B------:R-:W-:Y:S01]  /*0bf0*/  LOP3.LUT R2, R2, 0x3fffffe, RZ, 0xc0, !PT ;  /* 0x03fffffe02027812 */ /* 0x000fe200078ec0ff */
[----:B------:R-:W-:Y:S01]  /*0c00*/  IMAD.IADD R11, R10, 0x1, -R11 ;  /* 0x000000010a0b7824 */ /* 0x000fe200078e0a0b */
[----:B------:R-:W-:-:S02]  /*0c10*/  LEA.HI R0, R12, R12, RZ, 0x1 ;  /* 0x0000000c0c007211 */ /* 0x000fc400078f08ff */
[----:B------:R-:W-:Y:S01]  /*0c20*/  SHF.R.S32.HI R8, RZ, 0x5, R8 ;  /* 0x00000005ff087819 */ /* 0x000fe20000011408 */
[----:B------:R-:W-:Y:S01]  /*0c30*/  IMAD.IADD R2, R3, 0x1, -R2 ;  /* 0x0000000103027824 */ /* 0x000fe200078e0a02 */
[----:B------:R-:W-:Y:S01]  /*0c40*/  LOP3.LUT R3, R0, 0x1ffffffe, RZ, 0xc0, !PT ;  /* 0x1ffffffe00037812 */ /* 0x000fe200078ec0ff */
[----:B------:R-:W-:Y:S01]  /*0c50*/  IMAD R0, R7, 0x8, R6 ;  /* 0x0000000807007824 */ /* 0x000fe200078e0206 */
[----:B------:R-:W-:Y:S01]  /*0c60*/  LOP3.LUT R9, R9, 0x7ffffffc, RZ, 0xc0, !PT ;  /* 0x7ffffffc09097812 */ /* 0x000fe200078ec0ff */
[----:B------:R-:W-:Y:S02]  /*0c70*/  IMAD R11, R8, 0x10, R11 ;  /* 0x00000010080b7824 */ /* 0x000fe400078e020b */
[----:B------:R-:W-:Y:S01]  /*0c80*/  IMAD.IADD R3, R12, 0x1, -R3 ;  /* 0x000000010c037824 */ /* 0x000fe200078e0a03 */
[----:B------:R0:W-:Y:S01]  /*0c90*/  STL [R1+0x18], R0 ;  /* 0x0000180001007387 */ /* 0x0001e20000100800 */
[----:B------:R-:W-:-:S04]  /*0ca0*/  IMAD.IADD R9, R13, 0x1, -R9 ;  /* 0x000000010d097824 */ /* 0x000fc800078e0a09 */
[----:B------:R-:W-:-:S04]  /*0cb0*/  IMAD.SHL.U32 R17, R9, 0x2, RZ ;  /* 0x0000000209117824 */ /* 0x000fc800078e00ff */
[C---:B------:R-:W-:Y:S02]  /*0cc0*/  VIADD R229, R17.reuse, 0x8 ;  /* 0x0000000811e57836 */ /* 0x040fe40000000000 */
[----:B0-----:R-:W-:Y:S02]  /*0cd0*/  IMAD R0, R2, 0x40, R11 ;  /* 0x0000004002007824 */ /* 0x001fe400078e020b */
        /* <DEDUP_REMOVED lines=53> */
[----:B0-----:R-:W-:-:S07]  /*1030*/  SHF.R.S32.HI R2, RZ, 0x1f, R204 ;  /* 0x0000001fff027819 */ /* 0x001fce00000114cc */
.L_x_11640:
[----:B------:R-:W-:Y:S01]  /*1040*/  ULDC.64 UR8, c[0x0][0xa28] ;  /* 0x00028a0000087ab9 */ /* 0x000fe20000000a00 */
[----:B0---4-:R-:W0:Y:S01]  /*1050*/  LDC.64 R6, c[0x0][0x418] ;  /* 0x00010600ff067b82 */ /* 0x011e220000000a00 */
[----:B------:R-:W-:Y:S01]  /*1060*/  UISETP.NE.U32.AND UP0, UPT, UR8, URZ, UPT ;  /* 0x0000003f0800728c */ /* 0x000fe2000bf05070 */
[----:B------:R-:W-:-:S03]  /*1070*/  IMAD.MOV.U32 R4, RZ, RZ, RZ ;  /* 0x000000ffff047224 */ /* 0x000fc600078e00ff */
[----:B------:R-:W-:-:S03]  /*1080*/  UISETP.NE.AND.EX UP0, UPT, UR9, URZ, UPT, UP0 ;  /* 0x0000003f0900728c */ /* 0x000fc6000bf05300 */
[----:B------:R-:W-:Y:S01]  /*1090*/  ULDC.64 UR8, c[0x0][0xa18] ;  /* 0x0002860000087ab9 */ /* 0x000fe20000000a00 */
[----:B-12---:R-:W1:Y:S01]  /*10a0*/  LDC R0, c[0x0][0x424] ;  /* 0x00010900ff007b82 */ /* 0x006e620000000800 */
[----:B------:R-:W-:Y:S01]  /*10b0*/  UISETP.NE.U32.AND UP1, UPT, UR8, URZ, UPT ;  /* 0x0000003f0800728c */ /* 0x000fe2000bf25070 */
[----:B------:R-:W-:-:S03]  /*10c0*/  PLOP3.LUT P0, PT, PT, PT, UP0, 0x80, 0x0 ;  /* 0x000000000000781c */ /* 0x000fc60003f0f008 */
[----:B------:R-:W-:-:S03]  /*10d0*/  UISETP.NE.AND.EX UP1, UPT, UR9, URZ, UPT, UP1 ;  /* 0x0000003f0900728c */ /* 0x000fc6000bf25310 */
[----:B------:R-:W-:Y:S01]  /*10e0*/  @UP0 ULDC.64 UR8, c[0x0][0xa28] ;  /* 0x00028a0000080ab9 */ /* 0x000fe20000000a00 */
[----:B------:R-:W2:Y:S01]  /*10f0*/  LDC R9, c[0x0][0x2f0] ;  /* 0x0000bc00ff097b82 */ /* 0x000ea20000000800 */
[----:B------:R-:W-:Y:S01]  /*1100*/  @UP0 UIMAD.WIDE UR8, UR7, 0x4, UR8 ;  /* 0x00000004070808a5 */ /* 0x000fe2000f8e0208 */
[----:B------:R-:W-:-:S05]  /*1110*/  PLOP3.LUT P2, PT, PT, PT, UP1, 0x80, 0x0 ;  /* 0x000000000000781c */ /* 0x000fca0003f4f018 */
[----:B------:R-:W-:Y:S01]  /*1120*/  @UP1 ULDC.64 UR10, c[0x0][0xa18] ;  /* 0x00028600000a1ab9 */ /* 0x000fe20000000a00 */
[----:B------:R-:W-:Y:S02]  /*1130*/  IMAD.U32 R2, RZ, RZ, UR8 ;  /* 0x00000008ff027e24 */ /* 0x000fe4000f8e00ff */
[----:B---3--:R-:W-:Y:S01]  /*1140*/  IMAD.U32 R3, RZ, RZ, UR9 ;  /* 0x00000009ff037e24 */ /* 0x008fe2000f8e00ff */
[----:B------:R-:W-:-:S04]  /*1150*/  @UP1 UIMAD.WIDE UR8, UR7, 0x4, UR10 ;  /* 0x00000004070818a5 */ /* 0x000fc8000f8e020a */
[----:B------:R3:W5:Y:S02]  /*1160*/  @P0 LDG.E R4, desc[UR48][R2.64] ;  /* 0x0000003002040981 */ /* 0x000764000c1e1900 */
[----:B------:R-:W-:Y:S02]  /*1170*/  IMAD.U32 R18, RZ, RZ, UR8 ;  /* 0x00000008ff127e24 */ /* 0x000fe4000f8e00ff */
[----:B------:R-:W-:Y:S01]  /*1180*/  IMAD.U32 R19, RZ, RZ, UR9 ;  /* 0x00000009ff137e24 */ /* 0x000fe2000f8e00ff */
[----:B------:R-:W-:-:S04]  /*1190*/  ULDC.64 UR8, c[0x0][0xa20] ;  /* 0x0002880000087ab9 */ /* 0x000fc80000000a00 */
[----:B------:R3:W5:Y:S01]  /*11a0*/  @P2 LDG.E R18, desc[UR48][R18.64] ;  /* 0x0000003012122981 */ /* 0x000762000c1e1900 */
[----:B0-----:R-:W-:Y:S01]  /*11b0*/  ISETP.NE.U32.AND P0, PT, R6, RZ, PT ;  /* 0x000000ff0600720c */ /* 0x001fe20003f05070 */
[----:B------:R-:W-:Y:S01]  /*11c0*/  ULOP3.LUT UR40, UR5, 0xffff, URZ, 0xc0, !UPT ;  /* 0x0000ffff05287892 */ /* 0x000fe2000f8ec03f */
[----:B------:R-:W-:Y:S02]  /*11d0*/  ISETP.NE.U32.AND P1, PT, RZ, UR8, PT ;  /* 0x00000008ff007c0c */ /* 0x000fe4000bf25070 */
[----:B------:R-:W-:Y:S02]  /*11e0*/  ISETP.NE.AND.EX P0, PT, R7, RZ, PT, P0 ;  /* 0x000000ff0700720c */ /* 0x000fe40003f05300 */
[----:B------:R-:W-:Y:S02]  /*11f0*/  ISETP.NE.AND.EX P1, PT, RZ, UR9, PT, P1 ;  /* 0x00000009ff007c0c */ /* 0x000fe4000bf25310 */
[----:B-1----:R-:W-:Y:S01]  /*1200*/  SEL R0, R0, 0x1, P0 ;  /* 0x0000000100007807 */ /* 0x002fe20000000000 */
[----:B---3--:R-:W-:Y:S10]  /*1210*/  @P2 BRA `(.L_x_11529) ;  /* 0x0000000000302947 */ /* 0x008ff40003800000 */
[----:B------:R-:W-:Y:S01]  /*1220*/  ULDC.64 UR8, c[0x0][0xa00] ;  /* 0x0002800000087ab9 */ /* 0x000fe20000000a00 */
[----:B-----5:R-:W0:Y:S01]  /*1230*/  LDC R18, c[0x0][0x288] ;  /* 0x0000a200ff127b82 */ /* 0x020e220000000800 */
[----:B------:R-:W-:-:S04]  /*1240*/  ISETP.NE.U32.AND P0, PT, RZ, UR8, PT ;  /* 0x00000008ff007c0c */ /* 0x000fc8000bf05070 */
[----:B------:R-:W-:-:S13]  /*1250*/  ISETP.NE.AND.EX P0, PT, RZ, UR9, PT, P0 ;  /* 0x00000009ff007c0c */ /* 0x000fda000bf05300 */
[----:B------:R-:W-:Y:S05]  /*1260*/  @!P0 BRA `(.L_x_11529) ;  /* 0x00000000001c8947 */ /* 0x000fea0003800000 */
[----:B------:R-:W-:Y:S02]  /*1270*/  ULDC.64 UR8, c[0x0][0xa00] ;  /* 0x0002800000087ab9 */ /* 0x000fe40000000a00 */
[----:B------:R-:W-:-:S06]  /*1280*/  UIMAD.WIDE UR8, UR7, 0x4, UR8 ;  /* 0x00000004070878a5 */ /* 0x000fcc000f8e0208 */
[----:B------:R-:W-:Y:S02]  /*1290*/  IMAD.U32 R2, RZ, RZ, UR8 ;  /* 0x00000008ff027e24 */ /* 0x000fe4000f8e00ff */
[----:B------:R-:W-:-:S05]  /*12a0*/  IMAD.U32 R3, RZ, RZ, UR9 ;  /* 0x00000009ff037e24 */ /* 0x000fca000f8e00ff */
[----:B0-----:R-:W3:Y:S04]  /*12b0*/  LDG.E R18, desc[UR48][R2.64] ;  /* 0x0000003002127981 */ /* 0x001ee8000c1e1900 */
[----:B------:R-:W3:Y:S02]  /*12c0*/  LDG.E R5, desc[UR48][R2.64+0x4] ;  /* 0x0000043002057981 */ /* 0x000ee4000c1e1900 */
[----:B---3--:R-:W-:-:S07]  /*12d0*/  IMAD.IADD R18, R5, 0x1, -R18 ;  /* 0x0000000105127824 */ /* 0x008fce00078e0a12 */
.L_x_11529:
[----:B------:R-:W-:Y:S01]  /*12e0*/  UMOV UR41, UR7 ;  /* 0x0000000700297c82 */ /* 0x000fe20008000000 */
[----:B--2---:R-:W-:Y:S01]  /*12f0*/  IMAD R19, R0, R9, RZ ;  /* 0x0000000900137224 */ /* 0x004fe200078e02ff */
[----:B------:R-:W-:Y:S06]  /*1300*/  @!P1 BRA `(.L_x_11530) ;  /* 0x0000000000189947 */ /* 0x000fec0003800000 */
[----:B------:R-:W-:Y:S02]  /*1310*/  ULDC.64 UR8, c[0x0][0xa20] ;  /* 0x0002880000087ab9 */ /* 0x000fe40000000a00 */
[----:B------:R-:W-:-:S06]  /*1320*/  UIMAD.WIDE UR8, UR7, 0x4, UR8 ;  /* 0x00000004070878a5 */ /* 0x000fcc000f8e0208 */
[----:B------:R-:W-:Y:S02]  /*1330*/  IMAD.U32 R2, RZ, RZ, UR8 ;  /* 0x00000008ff027e24 */ /* 0x000fe4000f8e00ff */
[----:B------:R-:W-:-:S05]  /*1340*/  IMAD.U32 R3, RZ, RZ, UR9 ;  /* 0x00000009ff037e24 */ /* 0x000fca000f8e00ff */
[----:B------:R1:W5:Y:S01]  /*1350*/  LDG.E R19, desc[UR48][R2.64] ;  /* 0x0000003002137981 */ /* 0x000362000c1e1900 */
[----:B------:R-:W-:Y:S05]  /*1360*/  BRA `(.L_x_11531) ;  /* 0x00000000002c7947 */ /* 0x000fea0003800000 */
.L_x_11530:
        /* <DEDUP_REMOVED lines=9> */
[----:B------:R-:W2:Y:S02]  /*1400*/  LDG.E R0, desc[UR48][R2.64+0x4] ;  /* 0x0000043002007981 */ /* 0x000ea4000c1e1900 */
[----:B--2---:R-:W-:-:S07]  /*1410*/  IMAD.IADD R19, R0, 0x1, -R19 ;  /* 0x0000000100137824 */ /* 0x004fce00078e0a13 */
.L_x_11531:
[----:B------:R-:W2:Y:S01]  /*1420*/  LDC R0, c[0x0][0x448] ;  /* 0x00011200ff007b82 */ /* 0x000ea20000000800 */
[----:B------:R-:W-:Y:S01]  /*1430*/  USHF.L.U32 UR42, UR6, 0x7, URZ ;  /* 0x00000007062a7899 */ /* 0x000fe2000800063f */
[----:B-----5:R-:W-:Y:S01]  /*1440*/  IMAD.IADD R19, R19, 0x1, -R4 ;  /* 0x0000000113137824 */ /* 0x020fe200078e0a04 */
[----:B------:R-:W-:Y:S01]  /*1450*/  ULDC.64 UR12, c[0x0][0x9e0] ;  /* 0x00027800000c7ab9 */ /* 0x000fe20000000a00 */
[----:B------:R-:W-:Y:S01]  /*1460*/  LOP3.LUT R16, R16, 0xfff7ffff, RZ, 0xc0, !PT ;  /* 0xfff7ffff10107812 */ /* 0x000fe200078ec0ff */
[----:B------:R-:W-:Y:S02]  /*1470*/  UIADD3 UR4, UR42, 0x7f, URZ ;  /* 0x0000007f2a047890 */ /* 0x000fe4000fffe03f */
[----:B------:R-:W-:Y:S01]  /*1480*/  UISETP.GE.AND UP0, UPT, UR13, 0x1, UPT ;  /* 0x000000010d00788c */ /* 0x000fe2000bf06270 */
[----:B01----:R-:W-:-:S03]  /*1490*/  IADD3 R3, R19, 0x1, -R18 ;  /* 0x0000000113037810 */ /* 0x003fc60007ffe812 */
[----:B------:R-:W-:Y:S02]  /*14a0*/  UP2UR UR47, UPR, URZ, 0x1 ;  /* 0x000000013f2f7883 */ /* 0x000fe40008000000 */
[----:B------:R-:W-:Y:S02]  /*14b0*/  PLOP3.LUT P0, PT, PT, PT, UP0, 0x40, 0x0 ;  /* 0x000000000000781c */ /* 0x000fe40003f0e808 */
[----:B--2---:R-:W-:Y:S01]  /*14c0*/  ISETP.NE.AND P1, PT, R0, 0x1, PT ;  /* 0x000000010000780c */ /* 0x004fe20003f25270 */
[----:B------:R-:W-:-:S12]  /*14d0*/  IMAD.U32 R0, RZ, RZ, UR4 ;  /* 0x00000004ff007e24 */ /* 0x000fd8000f8e00ff */
[----:B------:R-:W0:Y:S01]  /*14e0*/  @P1 LDC R2, c[0x0][0x44c] ;  /* 0x00011300ff021b82 */ /* 0x000e220000000800 */
[----:B------:R-:W-:-:S07]  /*14f0*/  @P1 LOP3.LUT R16, R16, 0x80000, RZ, 0xfc, !PT ;  /* 0x0008000010101812 */ /* 0x000fce00078efcff */
[----:B------:R-:W1:Y:S01]  /*1500*/  @P1 LDC R5, c[0x0][0x450] ;  /* 0x00011400ff051b82 */ /* 0x000e620000000800 */
[----:B0-----:R-:W-:-:S05]  /*1510*/  @P1 IMAD.HI.U32 R2, R2, UR4, RZ ;  /* 0x0000000402021c27 */ /* 0x001fca000f8e00ff */
[----:B-1----:R-:W-:-:S05]  /*1520*/  @P1 SHF.R.U32.HI R0, RZ, R5, R2 ;  /* 0x00000005ff001219 */ /* 0x002fca0000011602 */
[----:B------:R-:W-:-:S04]  /*1530*/  IMAD.IADD R3, R3, 0x1, R0 ;  /* 0x0000000103037824 */ /* 0x000fc800078e0200 */
[----:B------:R-:W-:Y:S01]  /*1540*/  VIADD R0, R3, UR12 ;  /* 0x0000000c03007c36 */ /* 0x000fe20008000000 */
[----:B------:R-:W-:Y:S06]  /*1550*/  @P0 BRA `(.L_x_11532) ;  /* 0x0000000000480947 */ /* 0x000fec0003800000 */
[C---:B------:R-:W-:Y:S01]  /*1560*/  ISETP.GT.AND P0, PT, R3.reuse, RZ, PT ;  /* 0x000000ff0300720c */ /* 0x040fe20003f04270 */
[----:B------:R-:W-:-:S05]  /*1570*/  VIADD R2, R3, 0xffffffff ;  /* 0xffffffff03027836 */ /* 0x000fca0000000000 */
[----:B------:R-:W-:-:S07]  /*1580*/  R2UR UR4, R2 ;  /* 0x00000000020472ca */ /* 0x000fce00000e0000 */
[----:B------:R-:W-:Y:S08]  /*1590*/  @P0 BRA `(.L_x_11533) ;  /* 0x0000000000200947 */ /* 0x000ff00003800000 */
[----:B------:R-:W-:Y:S01]  /*15a0*/  R2UR UR4, R3 ;  /* 0x00000000030472ca */ /* 0x000fe200000e0000 */
[----:B------:R-:W-:-:S11]  /*15b0*/  UISETP.NE.AND UP0, UPT, UR13, 0x1, UPT ;  /* 0x000000010d00788c */ /* 0x000fd6000bf05270 */
[----:B------:R-:W-:Y:S01]  /*15c0*/  @UP0 ULDC.64 UR8, c[0x0][0x9e8] ;  /* 0x00027a0000080ab9 */ /* 0x000fe20000000a00 */
[----:B------:R-:W-:-:S04]  /*15d0*/  UIADD3 UR4, -UR4, URZ, URZ ;  /* 0x0000003f04047290 */ /* 0x000fc8000fffe13f */
[----:B------:R-:W-:-:S04]  /*15e0*/  UIMAD.WIDE.U32 UR6, UR4, UR8, URZ ;  /* 0x00000008040672a5 */ /* 0x000fc8000f8e003f */
[----:B------:R-:W-:-:S04]  /*15f0*/  @UP0 USHF.R.U32.HI UR4, URZ, UR9, UR7 ;  /* 0x000000093f040299 */ /* 0x000fc80008011607 */
[----:B------:R-:W-:Y:S01]  /*1600*/  ULOP3.LUT UR4, URZ, UR4, URZ, 0x33, !UPT ;  /* 0x000000043f047292 */ /* 0x000fe2000f8e333f */
[----:B------:R-:W-:Y:S11]  /*1610*/  BRA `(.L_x_11534) ;  /* 0x0000000000107947 */ /* 0x000ff60003800000 */
.L_x_11533:
[----:B------:R-:W-:-:S11]  /*1620*/  UISETP.NE.AND UP0, UPT, UR13, 0x1, UPT ;  /* 0x000000010d00788c */ /* 0x000fd6000bf05270 */
[----:B------:R-:W-:Y:S02]  /*1630*/  @UP0 ULDC.64 UR8, c[0x0][0x9e8] ;  /* 0x00027a0000080ab9 */ /* 0x000fe40000000a00 */
[----:B------:R-:W-:-:S04]  /*1640*/  UIMAD.WIDE.U32 UR6, UR4, UR8, URZ ;  /* 0x00000008040672a5 */ /* 0x000fc8000f8e003f */
[----:B------:R-:W-:-:S12]  /*1650*/  @UP0 USHF.R.U32.HI UR4, URZ, UR9, UR7 ;  /* 0x000000093f040299 */ /* 0x000fd80008011607 */
.L_x_11534:
[----:B------:R-:W-:-:S06]  /*1660*/  UIMAD UR4, UR4, UR13, UR13 ;  /* 0x0000000d040472a4 */ /* 0x000fcc000f8e020d */
[----:B------:R-:W-:-:S07]  /*1670*/  VIMNMX R0, R0, UR4, PT ;  /* 0x0000000400007c48 */ /* 0x000fce000bfe0100 */
.L_x_11532:
[----:B------:R-:W0:Y:S01]  /*1680*/  @P1 LDC R4, c[0x0][0x44c] ;  /* 0x00011300ff041b82 */ /* 0x000e220000000800 */
[----:B------:R-:W-:Y:S01]  /*1690*/  UISETP.GE.AND UP0, UPT, UR13, 0x1, UPT ;  /* 0x000000010d00788c */ /* 0x000fe2000bf06270 */
[----:B------:R-:W-:Y:S01]  /*16a0*/  IMAD.U32 R3, RZ, RZ, UR42 ;  /* 0x0000002aff037e24 */ /* 0x000fe2000f8e00ff */
[----:B------:R-:W-:Y:S01]  /*16b0*/  ULDC UR4, c[0x0][0x9dc] ;  /* 0x0002770000047ab9 */ /* 0x000fe20000000800 */
[----:B------:R-:W-:Y:S02]  /*16c0*/  VIADD R2, R0, 0x5f ;  /* 0x0000005f00027836 */ /* 0x000fe40000000000 */
[----:B------:R-:W-:Y:S01]  /*16d0*/  VIADD R0, R19, 0x5f ;  /* 0x0000005f13007836 */ /* 0x000fe20000000000 */
[----:B------:R-:W-:Y:S01]  /*16e0*/  PLOP3.LUT P0, PT, PT, PT, UP0, 0x40, 0x0 ;  /* 0x000000000000781c */ /* 0x000fe20003f0e808 */
[----:B------:R-:W1:Y:S01]  /*16f0*/  @P1 LDC R5, c[0x0][0x450] ;  /* 0x00011400ff051b82 */ /* 0x000e620000000800 */
[----:B------:R-:W-:-:S04]  /*1700*/  IMAD.HI R2, R2, 0x2aaaaaab, RZ ;  /* 0x2aaaaaab02027827 */ /* 0x000fc800078e02ff */
[----:B------:R-:W-:-:S04]  /*1710*/  IMAD.HI R0, R0, 0x2aaaaaab, RZ ;  /* 0x2aaaaaab00007827 */ /* 0x000fc800078e02ff */
[----:B0-----:R-:W-:-:S05]  /*1720*/  @P1 IMAD.HI.U32 R4, R4, UR42, RZ ;  /* 0x0000002a04041c27 */ /* 0x001fca000f8e00ff */
[----:B-1----:R-:W-:Y:S02]  /*1730*/  @P1 SHF.R.U32.HI R3, RZ, R5, R4 ;  /* 0x00000005ff031219 */ /* 0x002fe40000011604 */
[----:B------:R-:W-:Y:S02]  /*1740*/  SHF.R.U32.HI R5, RZ, 0x1f, R2 ;  /* 0x0000001fff057819 */ /* 0x000fe40000011602 */
[----:B------:R-:W-:Y:S02]  /*1750*/  IADD3 R4, R3, R19, -R18 ;  /* 0x0000001303047210 */ /* 0x000fe40007ffe812 */
[----:B------:R-:W-:Y:S02]  /*1760*/  SHF.R.U32.HI R3, RZ, 0x1f, R0 ;  /* 0x0000001fff037819 */ /* 0x000fe40000011600 */
[----:B------:R-:W-:Y:S01]  /*1770*/  LEA.HI.SX32 R2, R2, R5, 0x1c ;  /* 0x0000000502027211 */ /* 0x000fe200078fe2ff */
[----:B------:R-:W-:Y:S01]  /*1780*/  VIADD R6, R4, -UR4 ;  /* 0x8000000404067c36 */ /* 0x000fe20008000000 */
[----:B------:R-:W-:-:S04]  /*1790*/  LEA.HI.SX32 R3, R0, R3, 0x1c ;  /* 0x0000000300037211 */ /* 0x000fc800078fe2ff */
[----:B------:R-:W-:Y:S02]  /*17a0*/  R2UR UR8, R6 ;  /* 0x00000000060872ca */ /* 0x000fe400000e0000 */
[----:B------:R-:W-:Y:S01]  /*17b0*/  VIMNMX R152, R3, R2, PT ;  /* 0x0000000203987248 */ /* 0x000fe20003fe0100 */
[----:B------:R-:W-:-:S12]  /*17c0*/  @P0 BRA `(.L_x_11535) ;  /* 0x0000000000480947 */ /* 0x000fd80003800000 */
[----:B------:R-:W-:-:S13]  /*17d0*/  R2UR UR4, R4 ;  /* 0x00000000040472ca */ /* 0x000fda00000e0000 */
        /* <DEDUP_REMOVED lines=10> */
.L_x_11536:
[----:B------:R-:W-:-:S11]  /*1880*/  UISETP.NE.AND UP0, UPT, UR13, 0x1, UPT ;  /* 0x000000010d00788c */ /* 0x000fd6000bf05270 */
[----:B------:R-:W-:Y:S02]  /*1890*/  @UP0 ULDC.64 UR10, c[0x0][0x9e8] ;  /* 0x00027a00000a0ab9 */ /* 0x000fe40000000a00 */
[----:B------:R-:W-:-:S04]  /*18a0*/  UIMAD.WIDE.U32 UR6, UR4, UR10, URZ ;  /* 0x0000000a040672a5 */ /* 0x000fc8000f8e003f */
[----:B------:R-:W-:-:S12]  /*18b0*/  @UP0 USHF.R.U32.HI UR4, URZ, UR11, UR7 ;  /* 0x0000000b3f040299 */ /* 0x000fd80008011607 */
.L_x_11537:
[----:B------:R-:W-:-:S04]  /*18c0*/  UIMAD UR4, UR4, UR13, URZ ;  /* 0x0000000d040472a4 */ /* 0x000fc8000f8e023f */
[----:B------:R-:W-:-:S04]  /*18d0*/  UISETP.LT.AND UP0, UPT, UR8, UR4, UPT ;  /* 0x000000040800728c */ /* 0x000fc8000bf01270 */
[----:B------:R-:W-:-:S12]  /*18e0*/  USEL UR8, UR8, UR4, !UP0 ;  /* 0x0000000408087287 */ /* 0x000fd8000c000000 */
.L_x_11535:
        /* <DEDUP_REMOVED lines=12> */
[----:B------:R-:W-:-:S06]  /*19b0*/  USHF.R.U32.HI UR44, URZ, 0x10, UR5 ;  /* 0x000000103f2c7899 */ /* 0x000fcc0008011605 */
[----:B------:R-:W-:Y:S06]  /*19c0*/  @!P0 BRA `(.L_x_11538) ;  /* 0x0000000000988947 */ /* 0x000fec0003800000 */
[----:B------:R-:W-:Y:S01]  /*19d0*/  UISETP.NE.AND UP0, UPT, UR44, URZ, UPT ;  /* 0x0000003f2c00728c */ /* 0x000fe2000bf05270 */
[----:B------:R-:W-:-:S03]  /*19e0*/  ULDC UR4, c[0x0][0x9f0] ;  /* 0x00027c0000047ab9 */ /* 0x000fc60000000800 */
        /* <DEDUP_REMOVED lines=36> */
.L_x_11538:
        /* <DEDUP_REMOVED lines=107> */
.L_x_11540:
        /* <DEDUP_REMOVED lines=13> */
.L_x_11735:
[----:B------:R-:W-:Y:S01]  /*23b0*/  IMAD.U32 R0, RZ, RZ, UR46 ;  /* 0x0000002eff007e24 */ /* 0x000fe2000f8e00ff */
[----:B------:R-:W-:Y:S05]  /*23c0*/  WARPSYNC.ALL ;  /* 0x0000000000007948 */ /* 0x000fea0003800000 */
[----:B------:R1:W-:Y:S01]  /*23d0*/  BAR.SYNC.DEFER_BLOCKING R7, 0x100 ;  /* 0x000400070000751d */ /* 0x0003e20000010000 */
[----:B------:R-:W-:-:S13]  /*23e0*/  ISETP.NE.AND P0, PT, R0, 0x3, PT ;  /* 0x000000030000780c */ /* 0x000fda0003f05270 */
[----:B-1----:R-:W-:Y:S05]  /*23f0*/  @!P0 BRA `(.L_x_11542) ;  /* 0x0000000000048947 */ /* 0x002fea0003800000 */
[----:B------:R-:W-:Y:S01]  /*2400*/  BPT.TRAP 0x1 ;  /* 0x000000040000795c */ /* 0x000fe20000300000 */
.L_x_11542:
[----:B------:R-:W-:Y:S01]  /*2410*/  R2UR UR22, R6 ;  /* 0x00000000061672ca */ /* 0x000fe200000e0000 */
[----:B------:R-:W-:-:S05]  /*2420*/  IMAD.U32 R8, RZ, RZ, UR37 ;  /* 0x00000025ff087e24 */ /* 0x000fca000f8e00ff */
[----:B------:R-:W-:-:S07]  /*2430*/  SHF.L.U32 R8, R8, 0x1f, RZ ;  /* 0x0000001f08087819 */ /* 0x000fce00000006ff */
[----:B------:R-:W-:-:S09]  /*2440*/  ULEA UR22, UR38, UR22, 0x3 ;  /* 0x0000001626167291 */ /* 0x000fd2000f8e183f */
[----:B------:R1:W2:Y:S01]  /*2450*/  SYNCS.PHASECHK.TRANS64.TRYWAIT P1, [UR22+0x22830], R8 ;  /* 0x02283008ff0075a7 */ /* 0x0002a20008020156 */
[----:B------:R-:W-:Y:S05]  /*2460*/  @!P0 BRA `(.L_x_11543) ;  /* 0x0000000000048947 */ /* 0x000fea0003800000 */
[----:B------:R-:W-:Y:S01]  /*2470*/  BPT.TRAP 0x1 ;  /* 0x000000040000795c */ /* 0x000fe20000300000 */
.L_x_11543:
[----:B--2---:R-:W-:Y:S05]  /*2480*/  @P1 BRA `(.L_x_11544) ;  /* 0x0000000000081947 */ /* 0x004fea0003800000 */
[----:B------:R-:W2:Y:S02]  /*2490*/  SYNCS.PHASECHK.TRANS64.TRYWAIT P1, [UR22+0x22830], R8 ;  /* 0x02283008ff0075a7 */ /* 0x000ea40008020156 */
[----:B--2---:R-:W-:Y:S05]  /*24a0*/  @!P1 BRA `(.L_x_11545) ;  /* 0x0000016000409947 */ /* 0x004fea0003800000 */
.L_x_11544:
        /* <DEDUP_REMOVED lines=8> */
[----:B------:R-:W2:Y:S01]  /*2530*/  S2R R0, SR_TID.X ;  /* 0x0000000000007919 */ /* 0x000ea20000002100 */
        /* <DEDUP_REMOVED lines=15> */
[----:B--2---:R-:W-:-:S04]  /*2630*/  SHF.R.U32.HI R0, RZ, 0x7, R0 ;  /* 0x00000007ff007819 */ /* 0x004fc80000011600 */
[----:B0-----:R-:W-:Y:S01]  /*2640*/  IADD3 R3, -R0, 0xb, RZ ;  /* 0x0000000b00037810 */ /* 0x001fe20007ffe1ff */
        /* <DEDUP_REMOVED lines=13> */
.L_x_11546:
[----:B------:R-:W2:Y:S01]  /*2720*/  LDC R0, c[0x0][0x448] ;  /* 0x00011200ff007b82 */ /* 0x000ea20000000800 */
[----:B------:R-:W-:Y:S02]  /*2730*/  UIADD3 UR6, UR22, 0x22840, URZ ;  /* 0x0002284016067890 */ /* 0x000fe4000fffe03f */
[----:B------:R-:W-:Y:S01]  /*2740*/  UISETP.NE.AND UP0, UPT, UR47, URZ, UPT ;  /* 0x0000003f2f00728c */ /* 0x000fe2000bf05270 */
[----:B------:R-:W-:Y:S01]  /*2750*/  ULDC UR23, c[0x0][0x9dc] ;  /* 0x0002770000177ab9 */ /* 0x000fe20000000800 */
[----:B------:R-:W-:-:S03]  /*2760*/  ULDC UR14, c[0x0][0x9e0] ;  /* 0x00027800000e7ab9 */ /* 0x000fc60000000800 */
[----:B------:R-:W3:Y:S01]  /*2770*/  S2UR UR7, SR_CgaCtaId ;  /* 0x00000000000779c3 */ /* 0x000ee20000008800 */
[----:B--2---:R-:W-:Y:S01]  /*2780*/  ISETP.NE.AND P1, PT, R0, 0x1, PT ;  /* 0x000000010000780c */ /* 0x004fe20003f25270 */
[----:B------:R-:W-:-:S04]  /*2790*/  VIADD R0, R22, UR42 ;  /* 0x0000002a16007c36 */ /* 0x000fc80008000000 */
[----:B------:R-:W-:Y:S01]  /*27a0*/  IMAD.MOV.U32 R2, RZ, RZ, R0 ;  /* 0x000000ffff027224 */ /* 0x000fe200078e0000 */
[----:B---3--:R-:W-:-:S07]  /*27b0*/  UPRMT UR6, UR7, 0x654, UR6 ;  /* 0x0000065407067896 */ /* 0x008fce0008000006 */
[----:B------:R-:W2:Y:S08]  /*27c0*/  @P1 LDC R5, c[0x0][0x44c] ;  /* 0x00011300ff051b82 */ /* 0x000eb00000000800 */
[----:B------:R-:W3:Y:S01]  /*27d0*/  @P1 LDC R9, c[0x0][0x450] ;  /* 0x00011400ff091b82 */ /* 0x000ee20000000800 */
[----:B------:R-:W-:Y:S01]  /*27e0*/  SYNCS.ARRIVE.TRANS64.RED.A1T0 RZ, [UR6], RZ ;  /* 0x000000ffffff79a7 */ /* 0x000fe20008100406 */
[----:B------:R-:W-:Y:S01]  /*27f0*/  ULOP3.LUT UR6, URZ, UR23, URZ, 0x33, !UPT ;  /* 0x000000173f067292 */ /* 0x000fe2000f8e333f */
[----:B--2---:R-:W-:-:S04]  /*2800*/  @P1 IMAD.HI.U32 R4, R0, R5, RZ ;  /* 0x0000000500041227 */ /* 0x004fc800078e00ff */
[C---:B------:R-:W-:Y:S01]  /*2810*/  IMAD R0, R152.reuse, -0x60, R19 ;  /* 0xffffffa098007824 */ /* 0x040fe200078e0213 */
[----:B---3--:R-:W-:Y:S01]  /*2820*/  @P1 SHF.R.U32.HI R2, RZ, R9, R4 ;  /* 0x00000009ff021219 */ /* 0x008fe20000011604 */
[----:B------:R-:W-:Y:S01]  /*2830*/  IMAD.MOV.U32 R9, RZ, RZ, -0x60 ;  /* 0xffffffa0ff097424 */ /* 0x000fe200078e00ff */
[----:B------:R-:W-:Y:S02]  /*2840*/  PLOP3.LUT P1, PT, PT, PT, UP0, 0x40, 0x0 ;  /* 0x000000000000781c */ /* 0x000fe40003f2e808 */
[C-C-:B------:R-:W-:Y:S01]  /*2850*/  IADD3 R5, -R17.reuse, 0x61, R0.reuse ;  /* 0x0000006111057810 */ /* 0x140fe20007ffe100 */
[----:B------:R-:W2:Y:S01]  /*2860*/  SHFL.IDX PT, R10, R2, RZ, 0x1c1f ;  /* 0x001c1fff020a7589 */ /* 0x000ea200000e0000 */
[----:B------:R-:W-:Y:S01]  /*2870*/  IMAD R14, R152, R9, 0x60 ;  /* 0x00000060980e7424 */ /* 0x000fe200078e0209 */
[----:B------:R-:W-:Y:S02]  /*2880*/  IADD3 R9, -R17, 0x60, R0 ;  /* 0x0000006011097810 */ /* 0x000fe40007ffe100 */
[----:B------:R-:W-:-:S02]  /*2890*/  IMAD.IADD R5, R5, 0x1, -R18 ;  /* 0x0000000105057824 */ /* 0x000fc400078e0a12 */
[----:B------:R-:W-:Y:S02]  /*28a0*/  IMAD.IADD R20, R14, 0x1, -R17 ;  /* 0x000000010e147824 */ /* 0x000fe400078e0a11 */
[C---:B------:R-:W-:Y:S02]  /*28b0*/  VIADD R12, R5.reuse, UR14 ;  /* 0x0000000e050c7c36 */ /* 0x040fe40008000000 */
[----:B------:R-:W-:-:S03]  /*28c0*/  VIADD R11, R5, UR6 ;  /* 0x00000006050b7c36 */ /* 0x000fc60008000000 */
[----:B--2---:R-:W-:Y:S01]  /*28d0*/  VIADDMNMX R0, R10, R12, R9, PT ;  /* 0x0000000c0a007246 */ /* 0x004fe20003800109 */
        /* <DEDUP_REMOVED lines=15> */
.L_x_11549:
[----:B------:R-:W-:Y:S02]  /*29d0*/  ULDC UR6, c[0x0][0x9e4] ;  /* 0x0002790000067ab9 */ /* 0x000fe40000000800 */
[----:B------:R-:W-:-:S05]  /*29e0*/  IMAD.U32 R13, RZ, RZ, UR6 ;  /* 0x00000006ff0d7e24 */ /* 0x000fca000f8e00ff */
[----:B------:R-:W-:-:S13]  /*29f0*/  ISETP.NE.AND P1, PT, R13, 0x1, PT ;  /* 0x000000010d00780c */ /* 0x000fda0003f25270 */
[----:B------:R-:W2:Y:S02]  /*2a00*/  @P1 LDC.64 R72, c[0x0][0x9e8] ;  /* 0x00027a00ff481b82 */ /* 0x000ea40000000a00 */
[----:B--2---:R-:W-:-:S05]  /*2a10*/  @P1 IMAD.HI.U32 R10, R5, R72, RZ ;  /* 0x00000048050a1227 */ /* 0x004fca00078e00ff */
[----:B------:R-:W-:-:S07]  /*2a20*/  @P1 SHF.R.U32.HI R5, RZ, R73, R10 ;  /* 0x00000049ff051219 */ /* 0x000fce000001160a */
.L_x_11550:
[----:B------:R-:W-:Y:S05]  /*2a30*/  BSYNC B0 ;  /* 0x0000000000007941 */ /* 0x000fea0003800000 */
.L_x_11548:
[----:B------:R-:W-:-:S05]  /*2a40*/  IMAD R5, R5, R13, R20 ;  /* 0x0000000d05057224 */ /* 0x000fca00078e0214 */
[----:B------:R-:W-:Y:S02]  /*2a50*/  VIADDMNMX R0, R5, R13, R0, PT ;  /* 0x0000000d05007246 */ /* 0x000fe40003800100 */
[----:B------:R-:W-:-:S07]  /*2a60*/  VIMNMX R4, R4, R5, !PT ;  /* 0x0000000504047248 */ /* 0x000fce0007fe0100 */
.L_x_11547:
[C---:B------:R-:W-:Y:S01]  /*2a70*/  ISETP.GE.AND P1, PT, R14.reuse, 0x2, PT ;  /* 0x000000020e00780c */ /* 0x040fe20003f26270 */
[----:B------:R-:W2:Y:S01]  /*2a80*/  SHFL.IDX PT, R2, R2, 0x1, 0x1c1f ;  /* 0x003c1f0002027f89 */ /* 0x000ea200000e0000 */
        /* <DEDUP_REMOVED lines=13> */
[----:B--2---:R-:W-:Y:S01]  /*2b60*/  IMAD.IADD R10, R11, 0x1, R2 ;  /* 0x000000010b0a7824 */ /* 0x004fe200078e0202 */
        /* <DEDUP_REMOVED lines=85> */
[C---:B------:R-:W-:Y:S02]  /*30c0*/  ISETP.GE.AND P3, PT, R14.reuse, 0x52, PT ;  /* 0x000000520e00780c */ /* 0x040fe40003f66270 */
[----:B------:R-:W-:Y:S02]  /*30d0*/  ISETP.GE.AND P6, PT, R14, 0x1, PT ;  /* 0x000000010e00780c */ /* 0x000fe40003fc6270 */
[----:B------:R-:W-:Y:S02]  /*30e0*/  ISETP.GT.AND P4, PT, R4, 0x51, !P3 ;  /* 0x000000510400780c */ /* 0x000fe40005f84270 */
[----:B------:R-:W-:-:S02]  /*30f0*/  P2R R15, PR, RZ, 0x40 ;  /* 0x00000040ff0f7803 */ /* 0x000fc40000000000 */
[----:B------:R-:W-:-:S04]  /*3100*/  ISETP.LT.OR P4, PT, R0, 0x52, P4 ;  /* 0x000000520000780c */ /* 0x000fc80002781670 */
[----:B------:R-:W-:Y:S02]  /*3110*/  FSEL R65, R65, -INF , !P4 ;  /* 0xff80000041417808 */ /* 0x000fe40006000000 */
[----:B------:R-:W-:-:S04]  /*3120*/  ISETP.GE.AND P4, PT, R14, 0x59, PT ;  /* 0x000000590e00780c */ /* 0x000fc80003f86270 */
[----:B------:R-:W-:-:S04]  /*3130*/  ISETP.GT.AND P5, PT, R4, 0x58, !P4 ;  /* 0x000000580400780c */ /* 0x000fc800067a4270 */
[----:B------:R-:W-:-:S04]  /*3140*/  ISETP.LT.OR P5, PT, R0, 0x59, P5 ;  /* 0x000000590000780c */ /* 0x000fc80002fa1670 */
[----:B------:R-:W-:Y:S02]  /*3150*/  FSEL R68, R68, -INF , !P5 ;  /* 0xff80000044447808 */ /* 0x000fe40006800000 */
[----:B------:R-:W-:-:S04]  /*3160*/  ISETP.GT.AND P5, PT, R4, RZ, !P6 ;  /* 0x000000ff0400720c */ /* 0x000fc800077a4270 */
[----:B------:R-:W-:-:S04]  /*3170*/  ISETP.LT.OR P5, PT, R0, 0x1, P5 ;  /* 0x000000010000780c */ /* 0x000fc80002fa1670 */
[----:B------:R-:W-:Y:S02]  /*3180*/  FSEL R13, R24, -INF , !P5 ;  /* 0xff800000180d7808 */ /* 0x000fe40006800000 */
[----:B------:R-:W-:-:S04]  /*3190*/  ISETP.GE.AND P5, PT, R14, 0x5a, PT ;  /* 0x0000005a0e00780c */ /* 0x000fc80003fa6270 */
[----:B------:R-:W-:-:S04]  /*31a0*/  ISETP.GT.AND P6, PT, R4, 0x59, !P5 ;  /* 0x000000590400780c */ /* 0x000fc80006fc4270 */
[----:B------:R-:W-:Y:S02]  /*31b0*/  ISETP.LT.OR P6, PT, R0, 0x5a, P6 ;  /* 0x0000005a0000780c */ /* 0x000fe400037c1670 */
[----:B------:R-:W-:Y:S02]  /*31c0*/  VIADDMNMX R0, R2, R12, R9, PT ;  /* 0x0000000c02007246 */ /* 0x000fe40003800109 */
        /* <DEDUP_REMOVED lines=16> */
.L_x_11553:
[----:B------:R-:W-:Y:S02]  /*32d0*/  ULDC UR6, c[0x0][0x9e4] ;  /* 0x0002790000067ab9 */ /* 0x000fe40000000800 */
[----:B------:R-:W-:-:S05]  /*32e0*/  IMAD.U32 R2, RZ, RZ, UR6 ;  /* 0x00000006ff027e24 */ /* 0x000fca000f8e00ff */
[----:B------:R-:W-:-:S13]  /*32f0*/  ISETP.NE.AND P6, PT, R2, 0x1, PT ;  /* 0x000000010200780c */ /* 0x000fda0003fc5270 */
[----:B------:R-:W2:Y:S02]  /*3300*/  @P6 LDC.64 R4, c[0x0][0x9e8] ;  /* 0x00027a00ff046b82 */ /* 0x000ea40000000a00 */
[----:B--2---:R-:W-:-:S05]  /*3310*/  @P6 IMAD.HI.U32 R4, R9, R4, RZ ;  /* 0x0000000409046227 */ /* 0x004fca00078e00ff */
[----:B------:R-:W-:-:S07]  /*3320*/  @P6 SHF.R.U32.HI R9, RZ, R5, R4 ;  /* 0x00000005ff096219 */ /* 0x000fce0000011604 */
.L_x_11554:
[----:B------:R-:W-:Y:S05]  /*3330*/  BSYNC B0 ;  /* 0x0000000000007941 */ /* 0x000fea0003800000 */
.L_x_11552:
[----:B------:R-:W-:-:S05]  /*3340*/  IMAD R9, R9, R2, R20 ;  /* 0x0000000209097224 */ /* 0x000fca00078e0214 */
[----:B------:R-:W-:Y:S02]  /*3350*/  VIADDMNMX R0, R9, R2, R0, PT ;  /* 0x0000000209007246 */ /* 0x000fe40003800100 */
[----:B------:R-:W-:-:S07]  /*3360*/  VIMNMX R10, R10, R9, !PT ;  /* 0x000000090a0a7248 */ /* 0x000fce0007fe0100 */
.L_x_11551:
[C---:B------:R-:W-:Y:S01]  /*3370*/  ISETP.GT.AND P1, PT, R10.reuse, 0x1, !P1 ;  /* 0x000000010a00780c */ /* 0x040fe20004f24270 */
[----:B------:R-:W-:Y:S01]  /*3380*/  ULDC UR10, c[0x0][0x988] ;  /* 0x00026200000a7ab9 */ /* 0x000fe20000000800 */
        /* <DEDUP_REMOVED lines=9> */
[----:B------:R-:W-:Y:S02]  /*3420*/  FMNMX.FTZ R5, R13, R25, !PT ;  /* 0x000000190d057209 */ /* 0x000fe40007810000 */
[----:B------:R-:W-:-:S02]  /*3430*/  FSEL R31, R31, -INF , !P1 ;  /* 0xff8000001f1f7808 */ /* 0x000fc40004800000 */
[----:B------:R-:W-:Y:S02]  /*3440*/  ISETP.NE.AND P1, PT, R72, RZ, PT ;  /* 0x000000ff4800720c */ /* 0x000fe40003f25270 */
[----:B------:R-:W-:Y:S02]  /*3450*/  ISETP.NE.AND P6, PT, R75, RZ, PT ;  /* 0x000000ff4b00720c */ /* 0x000fe40003fc5270 */
        /* <DEDUP_REMOVED lines=53> */
[----:B------:R-:W-:Y:S01]  /*37b0*/  ISETP.NE.AND P2, PT, R85, RZ, PT ;  /* 0x000000ff5500720c */ /* 0x000fe20003f45270 */
[----:B------:R-:W2:Y:S01]  /*37c0*/  SHFL.BFLY PT, R5, R2, 0x2, 0x1f ;  /* 0x0c401f0002057f89 */ /* 0x000ea200000e0000 */
[----:B------:R-:W-:Y:S02]  /*37d0*/  ISETP.LT.OR P1, PT, R0, 0x31, P1 ;  /* 0x000000310000780c */ /* 0x000fe40000f21670 */
[----:B------:R-:W-:Y:S02]  /*37e0*/  ISETP.NE.AND P6, PT, R15, RZ, PT ;  /* 0x000000ff0f00720c */ /* 0x000fe40003fc5270 */
[----:B------:R-:W-:Y:S02]  /*37f0*/  FSEL R50, R50, -INF , !P1 ;  /* 0xff80000032327808 */ /* 0x000fe40004800000 */
[----:B------:R-:W-:-:S02]  /*3800*/  ISETP.NE.AND P1, PT, R81, RZ, PT ;  /* 0x000000ff5100720c */ /* 0x000fc40003f25270 */
[C---:B------:R-:W-:Y:S02]  /*3810*/  ISETP.GT.AND P3, PT, R10.reuse, 0x51, !P3 ;  /* 0x000000510a00780c */ /* 0x040fe40005f64270 */
[C---:B------:R-:W-:Y:S02]  /*3820*/  ISETP.GT.AND P1, PT, R10.reuse, 0x31, !P1 ;  /* 0x000000310a00780c */ /* 0x040fe40004f24270 */
[----:B------:R-:W-:Y:S02]  /*3830*/  ISETP.GT.AND P4, PT, R10, 0x58, !P4 ;  /* 0x000000580a00780c */ /* 0x000fe40006784270 */
[C---:B------:R-:W-:Y:S02]  /*3840*/  ISETP.LT.OR P1, PT, R0.reuse, 0x32, P1 ;  /* 0x000000320000780c */ /* 0x040fe40000f21670 */
[----:B------:R-:W-:Y:S02]  /*3850*/  ISETP.LT.OR P3, PT, R0, 0x52, P3 ;  /* 0x000000520000780c */ /* 0x000fe40001f61670 */
[----:B------:R-:W-:-:S02]  /*3860*/  FSEL R51, R51, -INF , !P1 ;  /* 0xff80000033337808 */ /* 0x000fc40004800000 */
[----:B------:R-:W-:Y:S02]  /*3870*/  ISETP.NE.AND P1, PT, R82, RZ, PT ;  /* 0x000000ff5200720c */ /* 0x000fe40003f25270 */
[C---:B------:R-:W-:Y:S02]  /*3880*/  ISETP.GT.AND P5, PT, R10.reuse, 0x59, !P5 ;  /* 0x000000590a00780c */ /* 0x040fe40006fa4270 */
[----:B------:R-:W-:Y:S02]  /*3890*/  ISETP.GT.AND P1, PT, R10, 0x38, !P1 ;  /* 0x000000380a00780c */ /* 0x000fe40004f24270 */
[----:B--2---:R-:W-:Y:S02]  /*38a0*/  FMNMX.FTZ R9, R2, R5, !PT ;  /* 0x0000000502097209 */ /* 0x004fe40007810000 */
[C---:B------:R-:W-:Y:S02]  /*38b0*/  ISETP.LT.OR P1, PT, R0.reuse, 0x39, P1 ;  /* 0x000000390000780c */ /* 0x040fe40000f21670 */
[----:B------:R-:W-:Y:S01]  /*38c0*/  ISETP.LT.OR P4, PT, R0, 0x59, P4 ;  /* 0x000000590000780c */ /* 0x000fe20002781670 */
[----:B------:R-:W2:Y:S01]  /*38d0*/  SHFL.BFLY PT, R4, R9, 0x1, 0x1f ;  /* 0x0c201f0009047f89 */ /* 0x000ea200000e0000 */
[----:B------:R-:W-:-:S02]  /*38e0*/  FSEL R54, R54, -INF , !P1 ;  /* 0xff80000036367808 */ /* 0x000fc40004800000 */
[----:B------:R-:W-:Y:S02]  /*38f0*/  ISETP.NE.AND P1, PT, R83, RZ, PT ;  /* 0x000000ff5300720c */ /* 0x000fe40003f25270 */
[----:B------:R-:W-:Y:S02]  /*3900*/  FSEL R67, R67, -INF , !P3 ;  /* 0xff80000043437808 */ /* 0x000fe40005800000 */
[----:B------:R-:W-:Y:S02]  /*3910*/  ISETP.GT.AND P1, PT, R10, 0x39, !P1 ;  /* 0x000000390a00780c */ /* 0x000fe40004f24270 */
[C---:B------:R-:W-:Y:S02]  /*3920*/  ISETP.LT.OR P5, PT, R0.reuse, 0x5a, P5 ;  /* 0x0000005a0000780c */ /* 0x040fe40002fa1670 */
[----:B------:R-:W-:Y:S02]  /*3930*/  ISETP.LT.OR P1, PT, R0, 0x3a, P1 ;  /* 0x0000003a0000780c */ /* 0x000fe40000f21670 */
[----:B------:R-:W-:-:S02]  /*3940*/  FSEL R70, R70, -INF , !P4 ;  /* 0xff80000046467808 */ /* 0x000fc40006000000 */
[----:B------:R-:W-:Y:S02]  /*3950*/  FSEL R55, R55, -INF , !P1 ;  /* 0xff80000037377808 */ /* 0x000fe40004800000 */
[----:B------:R-:W-:Y:S02]  /*3960*/  ISETP.NE.AND P1, PT, R84, RZ, PT ;  /* 0x000000ff5400720c */ /* 0x000fe40003f25270 */
[----:B------:R-:W-:Y:S02]  /*3970*/  FSEL R71, R71, -INF , !P5 ;  /* 0xff80000047477808 */ /* 0x000fe40006800000 */
[----:B------:R-:W-:Y:S02]  /*3980*/  ISETP.GT.AND P1, PT, R10, 0x40, !P1 ;  /* 0x000000400a00780c */ /* 0x000fe40004f24270 */
[----:B--2---:R-:W-:Y:S02]  /*3990*/  FMNMX.FTZ R4, R9, R4, !PT ;  /* 0x0000000409047209 */ /* 0x004fe40007810000 */
[----:B------:R-:W-:-:S03]  /*39a0*/  ISETP.LT.OR P1, PT, R0, 0x41, P1 ;  /* 0x000000410000780c */ /* 0x000fc60000f21670 */
[----:B------:R-:W-:Y:S01]  /*39b0*/  FMUL.FTZ R5, R4, UR10 ;  /* 0x0000000a04057c20 */ /* 0x000fe20008410000 */
        /* <DEDUP_REMOVED lines=9> */
[----:B------:R-:W-:-:S04]  /*3a50*/  FSETP.NEU.FTZ.AND P1, PT, R4, -INF , PT ;  /* 0xff8000000400780b */ /* 0x000fc80003f3d000 */
        /* <DEDUP_REMOVED lines=17> */
[----:B------:R-:W2:Y:S01]  /*3b70*/  MUFU.EX2 R9, R9 ;  /* 0x0000000900097308 */ /* 0x000ea20000000800 */
[----:B------:R-:W-:Y:S01]  /*3b80*/  ISETP.GT.AND P1, PT, R10, 0x49, !P2 ;  /* 0x000000490a00780c */ /* 0x000fe20005724270 */
[--C-:B------:R-:W-:Y:S01]  /*3b90*/  FFMA.FTZ R162, R36, UR10, -R12.reuse ;  /* 0x0000000a24a27c23 */ /* 0x100fe2000801080c */
[----:B------:R-:W-:Y:S01]  /*3ba0*/  FMNMX.FTZ R2, R38, R5, !PT ;  /* 0x0000000526027209 */ /* 0x000fe20007810000 */
[--C-:B------:R-:W-:Y:S01]  /*3bb0*/  FFMA.FTZ R21, R41, UR10, -R12.reuse ;  /* 0x0000000a29157c23 */ /* 0x100fe2000801080c */
[----:B------:R-:W-:Y:S01]  /*3bc0*/  ISETP.GT.AND P2, PT, R10, 0x50, !P6 ;  /* 0x000000500a00780c */ /* 0x000fe20007744270 */
[--C-:B------:R-:W-:Y:S01]  /*3bd0*/  FFMA.FTZ R15, R37, UR10, -R12.reuse ;  /* 0x0000000a250f7c23 */ /* 0x100fe2000801080c */
[----:B------:R-:W-:Y:S01]  /*3be0*/  FMNMX.FTZ R5, R39, R2, !PT ;  /* 0x0000000227057209 */ /* 0x000fe20007810000 */
[----:B------:R-:W3:Y:S01]  /*3bf0*/  MUFU.EX2 R158, R158 ;  /* 0x0000009e009e7308 */ /* 0x000ee20000000800 */
[----:B------:R-:W-:Y:S01]  /*3c00*/  ISETP.LT.OR P1, PT, R0, 0x4a, P1 ;  /* 0x0000004a0000780c */ /* 0x000fe20000f21670 */
[--C-:B------:R-:W-:Y:S01]  /*3c10*/  FFMA.FTZ R164, R40, UR10, -R12.reuse ;  /* 0x0000000a28a47c23 */ /* 0x100fe2000801080c */
[----:B------:R-:W-:Y:S01]  /*3c20*/  FMNMX.FTZ R2, R42, R5, !PT ;  /* 0x000000052a027209 */ /* 0x000fe20007810000 */
[--C-:B------:R-:W-:Y:S01]  /*3c30*/  FFMA.FTZ R166, R44, UR10, -R12.reuse ;  /* 0x0000000a2ca67c23 */ /* 0x100fe2000801080c */
[----:B------:R-:W-:Y:S01]  /*3c40*/  ISETP.LT.OR P2, PT, R0, 0x51, P2 ;  /* 0x000000510000780c */ /* 0x000fe20001741670 */
[--C-:B------:R-:W-:Y:S01]  /*3c50*/  FFMA.FTZ R25, R45, UR10, -R12.reuse ;  /* 0x0000000a2d197c23 */ /* 0x100fe2000801080c */
[----:B------:R-:W-:Y:S01]  /*3c60*/  FMNMX.FTZ R5, R43, R2, !PT ;  /* 0x000000022b057209 */ /* 0x000fe20007810000 */
[----:B------:R-:W4:Y:S01]  /*3c70*/  MUFU.EX2 R11, R11 ;  /* 0x0000000b000b7308 */ /* 0x000f220000000800 */
[----:B------:R-:W-:Y:S01]  /*3c80*/  FSEL R63, R63, -INF , !P1 ;  /* 0xff8000003f3f7808 */ /* 0x000fe20004800000 */
[----:B--2---:R-:W-:Y:S01]  /*3c90*/  FADD.FTZ R41, R156, R9 ;  /* 0x000000099c297221 */ /* 0x004fe20000010000 */
[----:B------:R-:W-:Y:S01]  /*3ca0*/  FMNMX.FTZ R2, R46, R5, !PT ;  /* 0x000000052e027209 */ /* 0x000fe20007810000 */
[--C-:B------:R-:W-:Y:S01]  /*3cb0*/  FFMA.FTZ R168, R48, UR10, -R12.reuse ;  /* 0x0000000a30a87c23 */ /* 0x100fe2000801080c */
[----:B------:R-:W-:Y:S01]  /*3cc0*/  FSEL R66, R66, -INF , !P2 ;  /* 0xff80000042427808 */ /* 0x000fe20005000000 */
        /* <DEDUP_REMOVED lines=11> */
[--C-:B------:R-:W-:Y:S01]  /*3d80*/  FFMA.FTZ R61, R61, UR10, -R12.reuse ;  /* 0x0000000a3d3d7c23 */ /* 0x100fe2000801080c */
[--C-:B------:R-:W-:Y:S01]  /*3d90*/  FFMA.FTZ R64, R64, UR10, -R12.reuse ;  /* 0x0000000a40407c23 */ /* 0x100fe2000801080c */
[----:B------:R-:W-:Y:S01]  /*3da0*/  FMNMX.FTZ R2, R54, R5, !PT ;  /* 0x0000000536027209 */ /* 0x000fe20007810000 */
[--C-:B------:R-:W-:Y:S01]  /*3db0*/  FFMA.FTZ R65, R65, UR10, -R12.reuse ;  /* 0x0000000a41417c23 */ /* 0x100fe2000801080c */
[----:B------:R-:W-:Y:S01]  /*3dc0*/  F2FP.BF16.F32.PACK_AB R156, R9, R156 ;  /* 0x0000009c099c723e */ /* 0x000fe200000010ff */
[--C-:B------:R-:W-:Y:S01]  /*3dd0*/  FFMA.FTZ R68, R68, UR10, -R12.reuse ;  /* 0x0000000a44447c23 */ /* 0x100fe2000801080c */
[----:B------:R-:W-:Y:S01]  /*3de0*/  FMNMX.FTZ R5, R55, R2, !PT ;  /* 0x0000000237057209 */ /* 0x000fe20007810000 */
[----:B------:R-:W0:Y:S01]  /*3df0*/  MUFU.EX2 R162, R162 ;  /* 0x000000a200a27308 */ /* 0x000e220000000800 */
[----:B------:R-:W-:-:S02]  /*3e00*/  FFMA.FTZ R12, R69, UR10, -R12 ;  /* 0x0000000a450c7c23 */ /* 0x000fc4000801080c */
[----:B------:R-:W-:-:S04]  /*3e10*/  FMNMX.FTZ R2, R58, R5, !PT ;  /* 0x000000053a027209 */ /* 0x000fc80007810000 */
[----:B------:R-:W-:Y:S01]  /*3e20*/  FMNMX.FTZ R5, R59, R2, !PT ;  /* 0x000000023b057209 */ /* 0x000fe20007810000 */
[----:B------:R-:W1:Y:S03]  /*3e30*/  MUFU.EX2 R15, R15 ;  /* 0x0000000f000f7308 */ /* 0x000e660000000800 */
        /* <DEDUP_REMOVED lines=8> */
[----:B------:R-:W1:Y:S04]  /*3ec0*/  MUFU.EX2 R166, R166 ;  /* 0x000000a600a67308 */ /* 0x000e680000000800 */
[----:B------:R-:W3:Y:S04]  /*3ed0*/  SHFL.BFLY PT, R5, R0, 0x2, 0x1f ;  /* 0x0c401f0000057f89 */ /* 0x000ee800000e0000 */
[----:B------:R-:W-:Y:S08]  /*3ee0*/  MUFU.EX2 R25, R25 ;  /* 0x0000001900197308 */ /* 0x000ff00000000800 */
[----:B------:R-:W-:Y:S08]  /*3ef0*/  MUFU.EX2 R168, R168 ;  /* 0x000000a800a87308 */ /* 0x000ff00000000800 */
[----:B------:R-:W-:Y:S01]  /*3f00*/  MUFU.EX2 R29, R29 ;  /* 0x0000001d001d7308 */ /* 0x000fe20000000800 */
[----:B---3--:R-:W-:-:S07]  /*3f10*/  FMNMX.FTZ R2, R0, R5, !PT ;  /* 0x0000000500027209 */ /* 0x008fce0007810000 */
[----:B------:R-:W-:Y:S01]  /*3f20*/  MUFU.EX2 R170, R170 ;  /* 0x000000aa00aa7308 */ /* 0x000fe20000000800 */
[----:B------:R-:W3:Y:S07]  /*3f30*/  SHFL.BFLY PT, R5, R2, 0x1, 0x1f ;  /* 0x0c201f0002057f89 */ /* 0x000eee00000e0000 */
[----:B------:R-:W-:Y:S08]  /*3f40*/  MUFU.EX2 R33, R33 ;  /* 0x0000002100217308 */ /* 0x000ff00000000800 */
[----:B------:R-:W-:Y:S08]  /*3f50*/  MUFU.EX2 R172, R172 ;  /* 0x000000ac00ac7308 */ /* 0x000ff00000000800 */
[----:B------:R-:W-:Y:S01]  /*3f60*/  MUFU.EX2 R57, R57 ;  /* 0x0000003900397308 */ /* 0x000fe20000000800 */
[----:B---3--:R-:W-:Y:S01]  /*3f70*/  FMNMX.FTZ R5, R2, R5, !PT ;  /* 0x0000000502057209 */ /* 0x008fe20007810000 */
[----:B------:R-:W-:Y:S01]  /*3f80*/  FADD.FTZ R2, R158, R41 ;  /* 0x000000299e027221 */ /* 0x000fe20000010000 */
[----:B----4-:R-:W-:-:S02]  /*3f90*/  F2FP.BF16.F32.PACK_AB R158, R11, R158 ;  /* 0x0000009e0b9e723e */ /* 0x010fc400000010ff */
[C---:B------:R-:W-:Y:S01]  /*3fa0*/  FSETP.NEU.FTZ.AND P1, PT, R5.reuse, -INF , PT ;  /* 0xff8000000500780b */ /* 0x040fe20003f3d000 */
[----:B------:R-:W-:Y:S01]  /*3fb0*/  FMUL.FTZ R0, R5, UR10 ;  /* 0x0000000a05007c20 */ /* 0x000fe20008410000 */
[----:B------:R-:W-:Y:S01]  /*3fc0*/  FADD.FTZ R41, R11, R2 ;  /* 0x000000020b297221 */ /* 0x000fe20000010000 */
[----:B------:R-:W-:Y:S03]  /*3fd0*/  MUFU.EX2 R60, R60 ;  /* 0x0000003c003c7308 */ /* 0x000fe60000000800 */
[----:B------:R-:W-:Y:S01]  /*3fe0*/  FSEL R0, R0, RZ, P1 ;  /* 0x000000ff00007208 */ /* 0x000fe20000800000 */
[----:B--2---:R-:W-:Y:S01]  /*3ff0*/  FADD.FTZ R2, R160, R41 ;  /* 0x00000029a0027221 */ /* 0x004fe20000010000 */
[----:B-----5:R-:W-:-:S03]  /*4000*/  F2FP.BF16.F32.PACK_AB R160, R13, R160 ;  /* 0x000000a00da0723e */ /* 0x020fc600000010ff */
        /* <DEDUP_REMOVED lines=8> */
[----:B------:R-:W-:Y:S01]  /*4090*/  FFMA.FTZ R39, R39, UR10, -R0 ;  /* 0x0000000a27277c23 */ /* 0x000fe20008010800 */
[----:B------:R-:W-:Y:S01]  /*40a0*/  FADD.FTZ R45, R13, R2 ;  /* 0x000000020d2d7221 */ /* 0x000fe20000010000 */
[--C-:B------:R-:W-:Y:S01]  /*40b0*/  FFMA.FTZ R42, R42, UR10, -R0.reuse ;  /* 0x0000000a2a2a7c23 */ /* 0x100fe20008010800 */
[--C-:B------:R-:W-:Y:S01]  /*40c0*/  FFMA.FTZ R43, R43, UR10, -R0.reuse ;  /* 0x0000000a2b2b7c23 */ /* 0x100fe20008010800 */
[--C-:B------:R-:W-:Y:S01]  /*40d0*/  FFMA.FTZ R46, R46, UR10, -R0.reuse ;  /* 0x0000000a2e2e7c23 */ /* 0x100fe20008010800 */
[----:B0-----:R-:W-:Y:S01]  /*40e0*/  FADD.FTZ R10, R162, R45 ;  /* 0x0000002da20a7221 */ /* 0x001fe20000010000 */
[----:B------:R-:W0:Y:S01]  /*40f0*/  MUFU.EX2 R27, R27 ;  /* 0x0000001b001b7308 */ /* 0x000e220000000800 */
[--C-:B------:R-:W-:Y:S01]  /*4100*/  FFMA.FTZ R47, R47, UR10, -R0.reuse ;  /* 0x0000000a2f2f7c23 */ /* 0x100fe20008010800 */
[----:B------:R-:W-:Y:S01]  /*4110*/  FFMA.FTZ R50, R50, UR10, -R0 ;  /* 0x0000000a32327c23 */ /* 0x000fe20008010800 */
[----:B-1----:R-:W-:Y:S01]  /*4120*/  FADD.FTZ R45, R15, R10 ;  /* 0x0000000a0f2d7221 */ /* 0x002fe20000010000 */
[--C-:B------:R-:W-:Y:S01]  /*4130*/  FFMA.FTZ R51, R51, UR10, -R0.reuse ;  /* 0x0000000a33337c23 */ /* 0x100fe20008010800 */
[--C-:B------:R-:W-:Y:S01]  /*4140*/  FFMA.FTZ R54, R54, UR10, -R0.reuse ;  /* 0x0000000a36367c23 */ /* 0x100fe20008010800 */
[--C-:B------:R-:W-:Y:S01]  /*4150*/  FFMA.FTZ R55, R55, UR10, -R0.reuse ;  /* 0x0000000a37377c23 */ /* 0x100fe20008010800 */
[----:B------:R-:W-:Y:S01]  /*4160*/  FADD.FTZ R10, R164, R45 ;  /* 0x0000002da40a7221 */ /* 0x000fe20000010000 */
[----:B------:R-:W1:Y:S01]  /*4170*/  MUFU.EX2 R30, R30 ;  /* 0x0000001e001e7308 */ /* 0x000e620000000800 */
[--C-:B------:R-:W-:Y:S01]  /*4180*/  FFMA.FTZ R58, R58, UR10, -R0.reuse ;  /* 0x0000000a3a3a7c23 */ /* 0x100fe20008010800 */
[----:B------:R-:W-:Y:S01]  /*4190*/  FFMA.FTZ R59, R59, UR10, -R0 ;  /* 0x0000000a3b3b7c23 */ /* 0x000fe20008010800 */
[----:B------:R-:W-:Y:S01]  /*41a0*/  FADD.FTZ R45, R21, R10 ;  /* 0x0000000a152d7221 */ /* 0x000fe20000010000 */
[--C-:B------:R-:W-:Y:S01]  /*41b0*/  FFMA.FTZ R62, R62, UR10, -R0.reuse ;  /* 0x0000000a3e3e7c23 */ /* 0x100fe20008010800 */
[--C-:B------:R-:W-:Y:S01]  /*41c0*/  FFMA.FTZ R63, R63, UR10, -R0.reuse ;  /* 0x0000000a3f3f7c23 */ /* 0x100fe20008010800 */
[--C-:B------:R-:W-:Y:S01]  /*41d0*/  FFMA.FTZ R66, R66, UR10, -R0.reuse ;  /* 0x0000000a42427c23 */ /* 0x100fe20008010800 */
[----:B------:R-:W-:Y:S01]  /*41e0*/  FADD.FTZ R10, R166, R45 ;  /* 0x0000002da60a7221 */ /* 0x000fe20000010000 */
[----:B------:R-:W2:Y:S01]  /*41f0*/  MUFU.EX2 R31, R31 ;  /* 0x0000001f001f7308 */ /* 0x000ea20000000800 */
[----:B0-----:R-:W-:Y:S01]  /*4200*/  FADD.FTZ R41, R26, R27 ;  /* 0x0000001b1a297221 */ /* 0x001fe20000010000 */
[----:B------:R-:W-:Y:S01]  /*4210*/  FFMA.FTZ R67, R67, UR10, -R0 ;  /* 0x0000000a43437c23 */ /* 0x000fe20008010800 */
[----:B------:R-:W-:Y:S01]  /*4220*/  FADD.FTZ R45, R25, R10 ;  /* 0x0000000a192d7221 */ /* 0x000fe20000010000 */
[--C-:B------:R-:W-:Y:S01]  /*4230*/  FFMA.FTZ R70, R70, UR10, -R0.reuse ;  /* 0x0000000a46467c23 */ /* 0x100fe20008010800 */
[----:B------:R-:W-:Y:S01]  /*4240*/  FFMA.FTZ R0, R71, UR10, -R0 ;  /* 0x0000000a47007c23 */ /* 0x000fe20008010800 */
[----:B------:R-:W-:Y:S01]  /*4250*/  F2FP.BF16.F32.PACK_AB R162, R15, R162 ;  /* 0x000000a20fa2723e */ /* 0x000fe200000010ff */
[----:B------:R-:W-:Y:S01]  /*4260*/  FADD.FTZ R10, R168, R45 ;  /* 0x0000002da80a7221 */ /* 0x000fe20000010000 */
[----:B------:R-:W0:Y:S01]  /*4270*/  MUFU.EX2 R34, R34 ;  /* 0x0000002200227308 */ /* 0x000e220000000800 */
[----:B-1----:R-:W-:Y:S01]  /*4280*/  FADD.FTZ R2, R30, R41 ;  /* 0x000000291e027221 */ /* 0x002fe20000010000 */
[----:B------:R-:W-:Y:S01]  /*4290*/  F2FP.BF16.F32.PACK_AB R164, R21, R164 ;  /* 0x000000a415a4723e */ /* 0x000fe200000010ff */
[----:B------:R-:W-:Y:S01]  /*42a0*/  FADD.FTZ R45, R29, R10 ;  /* 0x0000000a1d2d7221 */ /* 0x000fe20000010000 */
[----:B------:R-:W-:-:S02]  /*42b0*/  F2FP.BF16.F32.PACK_AB R166, R25, R166 ;  /* 0x000000a619a6723e */ /* 0x000fc400000010ff */
[----:B------:R-:W-:Y:S01]  /*42c0*/  F2FP.BF16.F32.PACK_AB R168, R29, R168 ;  /* 0x000000a81da8723e */ /* 0x000fe200000010ff */
[----:B------:R-:W-:Y:S01]  /*42d0*/  FADD.FTZ R10, R170, R45 ;  /* 0x0000002daa0a7221 */ /* 0x000fe20000010000 */
[----:B------:R-:W1:Y:S01]  /*42e0*/  MUFU.EX2 R35, R35 ;  /* 0x0000002300237308 */ /* 0x000e620000000800 */
[----:B--2---:R-:W-:Y:S01]  /*42f0*/  FADD.FTZ R41, R31, R2 ;  /* 0x000000021f297221 */ /* 0x004fe20000010000 */
[C---:B------:R-:W-:Y:S01]  /*4300*/  F2FP.BF16.F32.PACK_AB R170, R33.reuse, R170 ;  /* 0x000000aa21aa723e */ /* 0x040fe200000010ff */
[----:B------:R-:W-:Y:S01]  /*4310*/  FADD.FTZ R45, R33, R10 ;  /* 0x0000000a212d7221 */ /* 0x000fe20000010000 */
[----:B------:R-:W-:Y:S02]  /*4320*/  F2FP.BF16.F32.PACK_AB R157, R27, R26 ;  /* 0x0000001a1b9d723e */ /* 0x000fe400000010ff */
[----:B------:R-:W-:Y:S01]  /*4330*/  F2FP.BF16.F32.PACK_AB R159, R31, R30 ;  /* 0x0000001e1f9f723e */ /* 0x000fe200000010ff */
[----:B------:R-:W-:Y:S01]  /*4340*/  FADD.FTZ R10, R172, R45 ;  /* 0x0000002dac0a7221 */ /* 0x000fe20000010000 */
[----:B------:R-:W2:Y:S01]  /*4350*/  MUFU.EX2 R38, R38 ;  /* 0x0000002600267308 */ /* 0x000ea20000000800 */
[----:B0-----:R-:W-:Y:S01]  /*4360*/  FADD.FTZ R2, R34, R41 ;  /* 0x0000002922027221 */ /* 0x001fe20000010000 */
[C---:B------:R-:W-:Y:S01]  /*4370*/  F2FP.BF16.F32.PACK_AB R172, R57.reuse, R172 ;  /* 0x000000ac39ac723e */ /* 0x040fe200000010ff */
[----:B------:R-:W-:-:S04]  /*4380*/  FADD.FTZ R11, R57, R10 ;  /* 0x0000000a390b7221 */ /* 0x000fc80000010000 */
[----:B------:R-:W-:Y:S01]  /*4390*/  FADD.FTZ R10, R60, R11 ;  /* 0x0000000b3c0a7221 */ /* 0x000fe20000010000 */
        /* <DEDUP_REMOVED lines=53> */
[----:B------:R2:W0:Y:S01]  /*46f0*/  MUFU.EX2 R179, R0 ;  /* 0x0000000000b37308 */ /* 0x0004220000000800 */
[C---:B-1----:R-:W-:Y:S01]  /*4700*/  FADD.FTZ R9, R67.reuse, R10 ;  /* 0x0000000a43097221 */ /* 0x042fe20000010000 */
[----:B------:R-:W-:-:S03]  /*4710*/  F2FP.BF16.F32.PACK_AB R177, R67, R66 ;  /* 0x0000004243b1723e */ /* 0x000fc600000010ff */
[----:B--2---:R-:W-:-:S04]  /*4720*/  FADD.FTZ R0, R70, R9 ;  /* 0x0000000946007221 */ /* 0x004fc80000010000 */
[C---:B0-----:R-:W-:Y:S01]  /*4730*/  FADD.FTZ R0, R179.reuse, R0 ;  /* 0x00000000b3007221 */ /* 0x041fe20000010000 */
[----:B------:R-:W-:Y:S01]  /*4740*/  F2FP.BF16.F32.PACK_AB R179, R179, R70 ;  /* 0x00000046b3b3723e */ /* 0x000fe200000010ff */
[----:B------:R-:W-:Y:S06]  /*4750*/  @!P0 BRA `(.L_x_11555) ;  /* 0x0000000000048947 */ /* 0x000fec0003800000 */
[----:B------:R-:W-:Y:S01]  /*4760*/  BPT.TRAP 0x1 ;  /* 0x000000040000795c */ /* 0x000fe20000300000 */
.L_x_11555:
[----:B------:R0:W1:Y:S01]  /*4770*/  SYNCS.PHASECHK.TRANS64.TRYWAIT P1, [UR22+0x22850], R8 ;  /* 0x02285008ff0075a7 */ /* 0x0000620008020156 */
[----:B------:R-:W-:Y:S05]  /*4780*/  @!P0 BRA `(.L_x_11556) ;  /* 0x0000000000048947 */ /* 0x000fea0003800000 */
[----:B------:R-:W-:Y:S01]  /*4790*/  BPT.TRAP 0x1 ;  /* 0x000000040000795c */ /* 0x000fe20000300000 */
.L_x_11556:
[----:B-1----:R-:W-:Y:S05]  /*47a0*/  @P1 BRA `(.L_x_11557) ;  /* 0x0000000000081947 */ /* 0x002fea0003800000 */
[----:B------:R-:W1:Y:S02]  /*47b0*/  SYNCS.PHASECHK.TRANS64.TRYWAIT P1, [UR22+0x22850], R8 ;  /* 0x02285008ff0075a7 */ /* 0x000e640008020156 */
[----:B-1----:R-:W-:Y:S05]  /*47c0*/  @!P1 BRA `(.L_x_11558) ;  /* 0x0000013c00909947 */ /* 0x002fea0003800000 */
.L_x_11557:
        /* <DEDUP_REMOVED lines=42> */
[----:B--2---:R-:W-:Y:S05]  /*4a70*/  @!P0 BRA `(.L_x_11559) ;  /* 0x0000000000048947 */ /* 0x004fea0003800000 */
[----:B------:R-:W-:Y:S01]  /*4a80*/  BPT.TRAP 0x1 ;  /* 0x000000040000795c */ /* 0x000fe20000300000 */
.L_x_11559:
[----:B------:R-:W2:Y:S01]  /*4a90*/  LDC R6, c[0x0][0x448] ;  /* 0x00011200ff067b82 */ /* 0x000ea20000000800 */
[----:B------:R-:W-:Y:S02]  /*4aa0*/  UISETP.NE.AND UP0, UPT, UR47, URZ, UPT ;  /* 0x0000003f2f00728c */ /* 0x000fe4000bf05270 */
[----:B------:R-:W-:-:S05]  /*4ab0*/  UIADD3 UR22, UR22, 0x22860, URZ ;  /* 0x0002286016167890 */ /* 0x000fca000fffe03f */
[----:B------:R-:W3:Y:S01]  /*4ac0*/  S2UR UR6, SR_CgaCtaId ;  /* 0x00000000000679c3 */ /* 0x000ee20000008800 */
[----:B--2---:R-:W-:Y:S01]  /*4ad0*/  ISETP.NE.AND P1, PT, R6, 0x1, PT ;  /* 0x000000010600780c */ /* 0x004fe20003f25270 */
[----:B---3--:R-:W-:-:S12]  /*4ae0*/  UPRMT UR22, UR6, 0x654, UR22 ;  /* 0x0000065406167896 */ /* 0x008fd80008000016 */
[----:B------:R-:W2:Y:S08]  /*4af0*/  @P1 LDC R6, c[0x0][0x44c] ;  /* 0x00011300ff061b82 */ /* 0x000eb00000000800 */
[----:B01----:R-:W0:Y:S01]  /*4b00*/  @P1 LDC R8, c[0x0][0x450] ;  /* 0x00011400ff081b82 */ /* 0x003e220000000800 */
[----:B------:R-:W-:Y:S01]  /*4b10*/  SYNCS.ARRIVE.TRANS64.RED.A1T0 RZ, [UR22], RZ ;  /* 0x000000ffffff79a7 */ /* 0x000fe20008100416 */
[----:B--2---:R-:W-:-:S04]  /*4b20*/  @P1 IMAD.HI.U32 R7, R6, UR42, RZ ;  /* 0x0000002a06071c27 */ /* 0x004fc8000f8e00ff */
[----:B------:R-:W-:Y:S01]  /*4b30*/  IMAD.U32 R6, RZ, RZ, UR42 ;  /* 0x0000002aff067e24 */ /* 0x000fe2000f8e00ff */
[----:B0-----:R-:W-:Y:S02]  /*4b40*/  @P1 SHF.R.U32.HI R6, RZ, R8, R7 ;  /* 0x00000008ff061219 */ /* 0x001fe40000011607 */
[----:B------:R-:W-:Y:S02]  /*4b50*/  PLOP3.LUT P1, PT, PT, PT, UP0, 0x40, 0x0 ;  /* 0x000000000000781c */ /* 0x000fe40003f2e808 */
[----:B------:R-:W-:-:S05]  /*4b60*/  IADD3 R7, R6, R19, -R18 ;  /* 0x0000001306077210 */ /* 0x000fca0007ffe812 */
[----:B------:R-:W-:-:S05]  /*4b70*/  VIADD R6, R7, UR14 ;  /* 0x0000000e07067c36 */ /* 0x000fca0008000000 */
[----:B------:R-:W-:Y:S01]  /*4b80*/  R2UR UR11, R6 ;  /* 0x00000000060b72ca */ /* 0x000fe200000e0000 */
[----:B------:R-:W-:Y:S01]  /*4b90*/  VIADD R6, R152, 0xfffffffe ;  /* 0xfffffffe98067836 */ /* 0x000fe20000000000 */
[----:B------:R-:W-:-:S13]  /*4ba0*/  @P1 BRA `(.L_x_11560) ;  /* 0x0000000000541947 */ /* 0x000fda0003800000 */
        /* <DEDUP_REMOVED lines=13> */
.L_x_11561:
[----:B------:R-:W-:Y:S02]  /*4c80*/  ULDC UR15, c[0x0][0x9e4] ;  /* 0x00027900000f7ab9 */ /* 0x000fe40000000800 */
[----:B------:R-:W-:-:S11]  /*4c90*/  UISETP.NE.AND UP0, UPT, UR15, 0x1, UPT ;  /* 0x000000010f00788c */ /* 0x000fd6000bf05270 */
[----:B------:R-:W-:Y:S02]  /*4ca0*/  @UP0 ULDC.64 UR18, c[0x0][0x9e8] ;  /* 0x00027a0000120ab9 */ /* 0x000fe40000000a00 */
[----:B------:R-:W-:-:S04]  /*4cb0*/  UIMAD.WIDE.U32 UR6, UR14, UR18, URZ ;  /* 0x000000120e0672a5 */ /* 0x000fc8000f8e003f */
[----:B------:R-:W-:-:S12]  /*4cc0*/  @UP0 USHF.R.U32.HI UR14, URZ, UR19, UR7 ;  /* 0x000000133f0e0299 */ /* 0x000fd80008011607 */
.L_x_11562:
[----:B------:R-:W-:-:S04]  /*4cd0*/  UIMAD UR14, UR14, UR15, UR15 ;  /* 0x0000000f0e0e72a4 */ /* 0x000fc8000f8e020f */
[----:B------:R-:W-:-:S04]  /*4ce0*/  UISETP.LT.AND UP0, UPT, UR11, UR14, UPT ;  /* 0x0000000e0b00728c */ /* 0x000fc8000bf01270 */
[----:B------:R-:W-:-:S12]  /*4cf0*/  USEL UR11, UR11, UR14, UP0 ;  /* 0x0000000e0b0b7287 */ /* 0x000fd80008000000 */
.L_x_11560:
        /* <DEDUP_REMOVED lines=9> */
[----:B------:R-:W-:Y:S01]  /*4d90*/  IMAD.MOV.U32 R9, RZ, RZ, R4 ;  /* 0x000000ffff097224 */ /* 0x000fe200078e0004 */
[----:B------:R-:W-:Y:S01]  /*4da0*/  ULDC UR23, c[0x0][0x9dc] ;  /* 0x0002770000177ab9 */ /* 0x000fe20000000800 */
[----:B------:R-:W-:Y:S01]  /*4db0*/  ULDC UR28, c[0x0][0x988] ;  /* 0x00026200001c7ab9 */ /* 0x000fe20000000800 */
[----:B------:R-:W-:-:S05]  /*4dc0*/  ULDC UR24, c[0x0][0x9e0] ;  /* 0x0002780000187ab9 */ /* 0x000fca0000000800 */
.L_x_11582:
[----:B------:R-:W-:-:S04]  /*4dd0*/  UIADD3 UR38, UR38, 0x1, URZ ;  /* 0x0000000126267890 */ /* 0x000fc8000fffe03f */
[----:B------:R-:W-:-:S04]  /*4de0*/  UISETP.NE.AND UP0, UPT, UR38, 0x2, UPT ;  /* 0x000000022600788c */ /* 0x000fc8000bf05270 */
[----:B------:R-:W-:Y:S02]  /*4df0*/  USEL UR6, URZ, 0x1, UP0 ;  /* 0x000000013f067887 */ /* 0x000fe40008000000 */
[----:B------:R-:W-:Y:S02]  /*4e00*/  USEL UR38, UR38, URZ, UP0 ;  /* 0x0000003f26267287 */ /* 0x000fe40008000000 */
[----:B------:R-:W-:Y:S01]  /*4e10*/  ULOP3.LUT UR37, UR37, UR6, URZ, 0x3c, !UPT ;  /* 0x0000000625257292 */ /* 0x000fe2000f8e3c3f */
[----:B--2---:R-:W-:Y:S11]  /*4e20*/  @!P0 BRA `(.L_x_11564) ;  /* 0x0000000000048947 */ /* 0x004ff60003800000 */
[----:B------:R-:W-:Y:S01]  /*4e30*/  BPT.TRAP 0x1 ;  /* 0x000000040000795c */ /* 0x000fe20000300000 */
.L_x_11564:
        /* <DEDUP_REMOVED lines=9> */
.L_x_11565:
[----:B-1----:R-:W-:Y:S05]  /*4ed0*/  @P1 BRA `(.L_x_11566) ;  /* 0x0000000000081947 */ /* 0x002fea0003800000 */
[----:B------:R-:W1:Y:S02]  /*4ee0*/  SYNCS.PHASECHK.TRANS64.TRYWAIT P1, [UR26+0x22830], R7 ;  /* 0x02283007ff0075a7 */ /* 0x000e64000802015a */
[----:B-1----:R-:W-:Y:S05]  /*4ef0*/  @!P1 BRA `(.L_x_11567) ;  /* 0x0000013400dc9947 */ /* 0x002fea0003800000 */
.L_x_11566:
[----:B------:R-:W-:Y:S01]  /*4f00*/  UIMAD UR18, UR38, 0x300, UR20 ;  /* 0x00000300261278a4 */ /* 0x000fe2000f8e0214 */
[----:B------:R-:W-:Y:S01]  /*4f10*/  WARPGROUP.ARRIVE ;  /* 0x00000000000079c5 */ /* 0x000fe20000000000 */
[----:B------:R-:W-:Y:S01]  /*4f20*/  UMOV UR19, 0x40000040 ;  /* 0x4000004000137882 */ /* 0x000fe20000000000 */
[----:B------:R-:W-:Y:S01]  /*4f30*/  UMOV UR7, 0x40000040 ;  /* 0x4000004000077882 */ /* 0x000fe20000000000 */
[----:B------:R-:W-:-:S03]  /*4f40*/  UIADD3 UR6, UR18, 0x2, URZ ;  /* 0x0000000212067890 */ /* 0x000fc6000fffe03f */
[----:B------:R-:W2:Y:S01]  /*4f50*/  S2R R3, SR_TID.X ;  /* 0x0000000000037919 */ /* 0x000ea20000002100 */
[----:B------:R-:W-:Y:S01]  /*4f60*/  UIADD3 UR10, UR18, 0x4, URZ ;  /* 0x00000004120a7890 */ /* 0x000fe2000fffe03f */
[----:B------:R-:W-:Y:S01]  /*4f70*/  UMOV UR11, 0x40000040 ;  /* 0x40000040000b7882 */ /* 0x000fe20000000000 */
[----:B------:R-:W-:Y:S01]  /*4f80*/  HGMMA.64x96x16.F32.BF16 R152, gdesc[UR16], RZ, !UPT, gsb0 ;  /* 0x01600000109879f0 */ /* 0x000fe2000c0018ff */
[----:B------:R-:W-:Y:S01]  /*4f90*/  UIADD3 UR14, UR18, 0x6, URZ ;  /* 0x00000006120e7890 */ /* 0x000fe2000fffe03f */
[----:B------:R-:W-:Y:S01]  /*4fa0*/  UMOV UR15, 0x40000040 ;  /* 0x40000040000f7882 */ /* 0x000fe20000000000 */
        /* <DEDUP_REMOVED lines=15> */
.L_x_11568:
[----:B-1----:R-:W1:Y:S01]  /*50a0*/  LDC R4, c[0x0][0x448] ;  /* 0x00011200ff047b82 */ /* 0x002e620000000800 */
[----:B------:R-:W-:Y:S01]  /*50b0*/  VIADD R15, R22, UR42 ;  /* 0x0000002a160f7c36 */ /* 0x000fe20008000000 */
[----:B------:R-:W-:Y:S01]  /*50c0*/  UIADD3 UR6, UR26, 0x22840, URZ ;  /* 0x000228401a067890 */ /* 0x000fe2000fffe03f */
[----:B------:R-:W-:Y:S01]  /*50d0*/  IMAD R10, R6, -0x60, RZ ;  /* 0xffffffa0060a7824 */ /* 0x000fe200078e02ff */
[----:B------:R-:W-:Y:S02]  /*50e0*/  UISETP.NE.AND UP0, UPT, UR47, URZ, UPT ;  /* 0x0000003f2f00728c */ /* 0x000fe4000bf05270 */
[----:B------:R-:W-:Y:S02]  /*50f0*/  UPRMT UR6, UR25, 0x654, UR6 ;  /* 0x0000065419067896 */ /* 0x000fe40008000006 */
[----:B------:R-:W-:-:S04]  /*5100*/  IADD3 R13, -R17, 0x1, R10 ;  /* 0x00000001110d7810 */ /* 0x000fc80007ffe10a */
[----:B------:R-:W-:-:S03]  /*5110*/  IADD3 R13, -R18, R13, R19 ;  /* 0x0000000d120d7210 */ /* 0x000fc60007ffe113 */
[----:B------:R-:W-:Y:S01]  /*5120*/  SYNCS.ARRIVE.TRANS64.RED.A1T0 RZ, [UR6], RZ ;  /* 0x000000ffffff79a7 */ /* 0x000fe20008100406 */
[----:B------:R-:W-:Y:S01]  /*5130*/  ULOP3.LUT UR6, URZ, UR23, URZ, 0x33, !UPT ;  /* 0x000000173f067292 */ /* 0x000fe2000f8e333f */
[----:B------:R-:W-:-:S05]  /*5140*/  VIADD R14, R13, UR24 ;  /* 0x000000180d0e7c36 */ /* 0x000fca0008000000 */
[----:B------:R-:W-:Y:S01]  /*5150*/  VIADD R13, R13, UR6 ;  /* 0x000000060d0d7c36 */ /* 0x000fe20008000000 */
[----:B-1----:R-:W-:-:S13]  /*5160*/  ISETP.NE.AND P1, PT, R4, 0x1, PT ;  /* 0x000000010400780c */ /* 0x002fda0003f25270 */
[----:B------:R-:W1:Y:S08]  /*5170*/  @P1 LDC R5, c[0x0][0x44c] ;  /* 0x00011300ff051b82 */ /* 0x000e700000000800 */
[----:B------:R-:W3:Y:S01]  /*5180*/  @P1 LDC R4, c[0x0][0x450] ;  /* 0x00011400ff041b82 */ /* 0x000ee20000000800 */
[----:B-1----:R-:W-:-:S05]  /*5190*/  @P1 IMAD.HI.U32 R5, R15, R5, RZ ;  /* 0x000000050f051227 */ /* 0x002fca00078e00ff */
[----:B---3--:R-:W-:Y:S02]  /*51a0*/  @P1 SHF.R.U32.HI R15, RZ, R4, R5 ;  /* 0x00000004ff0f1219 */ /* 0x008fe40000011605 */
[----:B------:R-:W-:-:S03]  /*51b0*/  PLOP3.LUT P1, PT, PT, PT, UP0, 0x40, 0x0 ;  /* 0x000000000000781c */ /* 0x000fc60003f2e808 */
[----:B------:R-:W1:Y:S02]  /*51c0*/  SHFL.IDX PT, R20, R15, RZ, 0x1c1f ;  /* 0x001c1fff0f147589 */ /* 0x000e6400000e0000 */
[----:B-1----:R-:W-:Y:S02]  /*51d0*/  IMAD.IADD R12, R14, 0x1, R20 ;  /* 0x000000010e0c7824 */ /* 0x002fe400078e0214 */
[----:B------:R-:W-:-:S06]  /*51e0*/  IMAD.IADD R11, R20, 0x1, R13 ;  /* 0x00000001140b7824 */ /* 0x000fcc00078e020d */
        /* <DEDUP_REMOVED lines=13> */
.L_x_11571:
[----:B------:R-:W-:-:S05]  /*52c0*/  IMAD.U32 R21, RZ, RZ, UR22 ;  /* 0x00000016ff157e24 */ /* 0x000fca000f8e00ff */
[----:B------:R-:W-:-:S13]  /*52d0*/  ISETP.NE.AND P1, PT, R21, 0x1, PT ;  /* 0x000000011500780c */ /* 0x000fda0003f25270 */
[----:B------:R-:W1:Y:S02]  /*52e0*/  @P1 LDC.64 R4, c[0x0][0x9e8] ;  /* 0x00027a00ff041b82 */ /* 0x000e640000000a00 */
[----:B-1----:R-:W-:-:S05]  /*52f0*/  @P1 IMAD.HI.U32 R4, R20, R4, RZ ;  /* 0x0000000414041227 */ /* 0x002fca00078e00ff */
[----:B------:R-:W-:-:S07]  /*5300*/  @P1 SHF.R.U32.HI R20, RZ, R5, R4 ;  /* 0x00000005ff141219 */ /* 0x000fce0000011604 */
.L_x_11572:
[----:B------:R-:W-:Y:S05]  /*5310*/  BSYNC B0 ;  /* 0x0000000000007941 */ /* 0x000fea0003800000 */
.L_x_11570:
[----:B------:R-:W-:-:S04]  /*5320*/  IMAD.IADD R4, R10, 0x1, -R17 ;  /* 0x000000010a047824 */ /* 0x000fc800078e0a11 */
[----:B------:R-:W-:-:S05]  /*5330*/  IMAD R4, R20, R21, R4 ;  /* 0x0000001514047224 */ /* 0x000fca00078e0204 */
[----:B------:R-:W-:Y:S02]  /*5340*/  VIMNMX R11, R11, R4, !PT ;  /* 0x000000040b0b7248 */ /* 0x000fe40007fe0100 */
[----:B------:R-:W-:-:S07]  /*5350*/  VIADDMNMX R12, R4, R21, R12, PT ;  /* 0x00000015040c7246 */ /* 0x000fce000380010c */
.L_x_11569:
[C---:B------:R-:W-:Y:S01]  /*5360*/  ISETP.GE.AND P1, PT, R10.reuse, 0x1, PT ;  /* 0x000000010a00780c */ /* 0x040fe20003f26270 */
[----:B------:R-:W-:Y:S01]  /*5370*/  UISETP.NE.AND UP0, UPT, UR47, URZ, UPT ;  /* 0x0000003f2f00728c */ /* 0x000fe2000bf05270 */
[----:B------:R-:W-:Y:S02]  /*5380*/  ISETP.GE.AND P4, PT, R10, 0x9, PT ;  /* 0x000000090a00780c */ /* 0x000fe40003f86270 */
[----:B------:R-:W-:Y:S02]  /*5390*/  LOP3.LUT R16, R16, 0xfffbffff, RZ, 0xc0, !PT ;  /* 0xfffbffff10107812 */ /* 0x000fe400078ec0ff */
[----:B------:R-:W-:-:S04]  /*53a0*/  ISETP.GT.AND P2, PT, R11, RZ, !P1 ;  /* 0x000000ff0b00720c */ /* 0x000fc80004f44270 */
[----:B------:R-:W-:-:S03]  /*53b0*/  ISETP.LT.OR P2, PT, R12, 0x1, P2 ;  /* 0x000000010c00780c */ /* 0x000fc60001741670 */
[----:B------:R-:W-:Y:S02]  /*53c0*/  @P1 LOP3.LUT R16, R16, 0x40000, RZ, 0xfc, !PT ;  /* 0x0004000010101812 */ /* 0x000fe400078efcff */
[----:B------:R-:W-:Y:S02]  /*53d0*/  ISETP.GE.AND P1, PT, R10, 0x2, PT ;  /* 0x000000020a00780c */ /* 0x000fe40003f26270 */
[----:B------:R-:W-:Y:S02]  /*53e0*/  LOP3.LUT R16, R16, 0xfffffffd, RZ, 0xc0, !PT ;  /* 0xfffffffd10107812 */ /* 0x000fe400078ec0ff */
[----:B------:R-:W-:Y:S02]  /*53f0*/  FSEL R152, R152, -INF , !P2 ;  /* 0xff80000098987808 */ /* 0x000fe40005000000 */
[----:B------:R-:W-:Y:S02]  /*5400*/  ISETP.GT.AND P3, PT, R11, 0x1, !P1 ;  /* 0x000000010b00780c */ /* 0x000fe40004f64270 */
[----:B------:R-:W-:-:S02]  /*5410*/  @P4 LOP3.LUT R16, R16, 0x2, RZ, 0xfc, !PT ;  /* 0x0000000210104812 */ /* 0x000fc400078efcff */
[----:B------:R-:W-:Y:S02]  /*5420*/  ISETP.GT.AND P2, PT, R11, 0x8, !P4 ;  /* 0x000000080b00780c */ /* 0x000fe40006744270 */
[----:B------:R-:W-:Y:S02]  /*5430*/  ISETP.GE.AND P4, PT, R10, 0xa, PT ;  /* 0x0000000a0a00780c */ /* 0x000fe40003f86270 */
[C---:B------:R-:W-:Y:S02]  /*5440*/  ISETP.LT.OR P3, PT, R12.reuse, 0x2, P3 ;  /* 0x000000020c00780c */ /* 0x040fe40001f61670 */
[----:B------:R-:W-:Y:S02]  /*5450*/  ISETP.LT.OR P2, PT, R12, 0x9, P2 ;  /* 0x000000090c00780c */ /* 0x000fe40001741670 */
[----:B------:R-:W-:Y:S02]  /*5460*/  FSEL R153, R153, -INF , !P3 ;  /* 0xff80000099997808 */ /* 0x000fe40005800000 */
[----:B------:R-:W-:-:S02]  /*5470*/  ISETP.GE.AND P3, PT, R10, 0x11, PT ;  /* 0x000000110a00780c */ /* 0x000fc40003f66270 */
[----:B------:R-:W-:Y:S02]  /*5480*/  LOP3.LUT R16, R16, 0xfffffffb, RZ, 0xc0, !PT ;  /* 0xfffffffb10107812 */ /* 0x000fe400078ec0ff */
[----:B------:R-:W-:Y:S02]  /*5490*/  FSEL R156, R156, -INF , !P2 ;  /* 0xff8000009c9c7808 */ /* 0x000fe40005000000 */
[----:B------:R-:W-:Y:S02]  /*54a0*/  ISETP.GT.AND P2, PT, R11, 0x9, !P4 ;  /* 0x000000090b00780c */ /* 0x000fe40006744270 */
[----:B------:R-:W-:Y:S02]  /*54b0*/  @P4 LOP3.LUT R16, R16, 0x4, RZ, 0xfc, !PT ;  /* 0x0000000410104812 */ /* 0x000fe400078efcff */
[----:B------:R-:W-:Y:S02]  /*54c0*/  ISETP.LT.OR P2, PT, R12, 0xa, P2 ;  /* 0x0000000a0c00780c */ /* 0x000fe40001741670 */
[----:B------:R-:W-:-:S02]  /*54d0*/  LOP3.LUT R16, R16, 0xfffffff7, RZ, 0xc0, !PT ;  /* 0xfffffff710107812 */ /* 0x000fc400078ec0ff */
[----:B------:R-:W-:Y:S02]  /*54e0*/  FSEL R157, R157, -INF , !P2 ;  /* 0xff8000009d9d7808 */ /* 0x000fe40005000000 */
[----:B------:R-:W-:Y:S02]  /*54f0*/  @P3 LOP3.LUT R16, R16, 0x8, RZ, 0xfc, !PT ;  /* 0x0000000810103812 */ /* 0x000fe400078efcff */
[----:B------:R-:W-:Y:S02]  /*5500*/  ISETP.GT.AND P2, PT, R11, 0x10, !P3 ;  /* 0x000000100b00780c */ /* 0x000fe40005f44270 */
[----:B------:R-:W-:Y:S02]  /*5510*/  ISETP.GE.AND P3, PT, R10, 0x12, PT ;  /* 0x000000120a00780c */ /* 0x000fe40003f66270 */
[----:B------:R-:W-:Y:S02]  /*5520*/  ISETP.LT.OR P2, PT, R12, 0x11, P2 ;  /* 0x000000110c00780c */ /* 0x000fe40001741670 */
[----:B------:R-:W-:-:S02]  /*5530*/  LOP3.LUT R16, R16, 0xffffffef, RZ, 0xc0, !PT ;  /* 0xffffffef10107812 */ /* 0x000fc400078ec0ff */
        /* <DEDUP_REMOVED lines=102> */
[----:B------:R-:W-:Y:S02]  /*5ba0*/  ISETP.GT.AND P6, PT, R11, 0x59, !P6 ;  /* 0x000000590b00780c */ /* 0x000fe400077c4270 */
[----:B------:R-:W1:Y:S02]  /*5bb0*/  SHFL.IDX PT, R11, R15, 0x1, 0x1c1f ;  /* 0x003c1f000f0b7f89 */ /* 0x000e6400000e0000 */
[----:B------:R-:W-:-:S04]  /*5bc0*/  ISETP.LT.OR P6, PT, R12, 0x5a, P6 ;  /* 0x0000005a0c00780c */ /* 0x000fc800037c1670 */
[----:B------:R-:W-:Y:S02]  /*5bd0*/  FSEL R197, R197, -INF , !P6 ;  /* 0xff800000c5c57808 */ /* 0x000fe40007000000 */
[----:B------:R-:W-:Y:S01]  /*5be0*/  PLOP3.LUT P6, PT, PT, PT, UP0, 0x40, 0x0 ;  /* 0x000000000000781c */ /* 0x000fe20003fce808 */
[--C-:B-1----:R-:W-:Y:S02]  /*5bf0*/  IMAD.IADD R14, R14, 0x1, R11.reuse ;  /* 0x000000010e0e7824 */ /* 0x102fe400078e020b */
[----:B------:R-:W-:-:S10]  /*5c00*/  IMAD.IADD R13, R13, 0x1, R11 ;  /* 0x000000010d0d7824 */ /* 0x000fd400078e020b */
        /* <DEDUP_REMOVED lines=13> */
.L_x_11575:
[----:B------:R-:W-:-:S05]  /*5ce0*/  IMAD.U32 R12, RZ, RZ, UR22 ;  /* 0x00000016ff0c7e24 */ /* 0x000fca000f8e00ff */
[----:B------:R-:W-:-:S13]  /*5cf0*/  ISETP.NE.AND P6, PT, R12, 0x1, PT ;  /* 0x000000010c00780c */ /* 0x000fda0003fc5270 */
[----:B------:R-:W1:Y:S02]  /*5d00*/  @P6 LDC.64 R4, c[0x0][0x9e8] ;  /* 0x00027a00ff046b82 */ /* 0x000e640000000a00 */
[----:B-1----:R-:W-:-:S05]  /*5d10*/  @P6 IMAD.HI.U32 R4, R11, R4, RZ ;  /* 0x000000040b046227 */ /* 0x002fca00078e00ff */
[----:B------:R-:W-:-:S07]  /*5d20*/  @P6 SHF.R.U32.HI R11, RZ, R5, R4 ;  /* 0x00000005ff0b6219 */ /* 0x000fce0000011604 */
.L_x_11576:
[----:B------:R-:W-:Y:S05]  /*5d30*/  BSYNC B0 ;  /* 0x0000000000007941 */ /* 0x000fea0003800000 */
.L_x_11574:
[----:B------:R-:W-:-:S04]  /*5d40*/  IMAD.IADD R10, R10, 0x1, -R17 ;  /* 0x000000010a0a7824 */ /* 0x000fc800078e0a11 */
[----:B------:R-:W-:-:S05]  /*5d50*/  IMAD R10, R11, R12, R10 ;  /* 0x0000000c0b0a7224 */ /* 0x000fca00078e020a */
[----:B------:R-:W-:Y:S02]  /*5d60*/  VIMNMX R13, R13, R10, !PT ;  /* 0x0000000a0d0d7248 */ /* 0x000fe40007fe0100 */
[----:B------:R-:W-:-:S07]  /*5d70*/  VIADDMNMX R14, R10, R12, R14, PT ;  /* 0x0000000c0a0e7246 */ /* 0x000fce000380010e */
.L_x_11573:
[----:B------:R-:W-:Y:S01]  /*5d80*/  ISETP.GT.AND P1, PT, R13, 0x1, !P1 ;  /* 0x000000010d00780c */ /* 0x000fe20004f24270 */
[----:B------:R-:W-:Y:S01]  /*5d90*/  UMOV UR10, UR28 ;  /* 0x0000001c000a7c82 */ /* 0x000fe20008000000 */
[----:B------:R-:W-:Y:S02]  /*5da0*/  FMNMX.FTZ R4, R152, R9, !PT ;  /* 0x0000000998047209 */ /* 0x000fe40007810000 */
[----:B------:R-:W-:Y:S02]  /*5db0*/  ISETP.LT.OR P1, PT, R14, 0x2, P1 ;  /* 0x000000020e00780c */ /* 0x000fe40000f21670 */
[C---:B------:R-:W-:Y:S02]  /*5dc0*/  LOP3.LUT P6, RZ, R16.reuse, 0x10000, RZ, 0xc0, !PT ;  /* 0x0001000010ff7812 */ /* 0x040fe400078cc0ff */
        /* <DEDUP_REMOVED lines=55> */
[C---:B------:R-:W-:Y:S01]  /*6140*/  LOP3.LUT P1, RZ, R16.reuse, 0x1000, RZ, 0xc0, !PT ;  /* 0x0000100010ff7812 */ /* 0x040fe2000782c0ff */
[----:B------:R-:W1:Y:S01]  /*6150*/  SHFL.BFLY PT, R5, R4, 0x2, 0x1f ;  /* 0x0c401f0004057f89 */ /* 0x000e6200000e0000 */
[----:B------:R-:W-:-:S02]  /*6160*/  LOP3.LUT P6, RZ, R16, 0x20, RZ, 0xc0, !PT ;  /* 0x0000002010ff7812 */ /* 0x000fc400078cc0ff */
[C---:B------:R-:W-:Y:S02]  /*6170*/  ISETP.GT.AND P1, PT, R13.reuse, 0x28, !P1 ;  /* 0x000000280d00780c */ /* 0x040fe40004f24270 */
[C---:B------:R-:W-:Y:S02]  /*6180*/  ISETP.GT.AND P2, PT, R13.reuse, 0x49, !P2 ;  /* 0x000000490d00780c */ /* 0x040fe40005744270 */
[----:B------:R-:W-:Y:S02]  /*6190*/  ISETP.LT.OR P1, PT, R14, 0x29, P1 ;  /* 0x000000290e00780c */ /* 0x000fe40000f21670 */
[----:B------:R-:W-:Y:S02]  /*61a0*/  ISETP.GT.AND P3, PT, R13, 0x50, !P3 ;  /* 0x000000500d00780c */ /* 0x000fe40005f64270 */
[----:B------:R-:W-:Y:S02]  /*61b0*/  FSEL R174, R174, -INF , !P1 ;  /* 0xff800000aeae7808 */ /* 0x000fe40004800000 */
[----:B------:R-:W-:-:S02]  /*61c0*/  LOP3.LUT P1, RZ, R16, 0x800, RZ, 0xc0, !PT ;  /* 0x0000080010ff7812 */ /* 0x000fc4000782c0ff */
[C---:B------:R-:W-:Y:S02]  /*61d0*/  ISETP.LT.OR P2, PT, R14.reuse, 0x4a, P2 ;  /* 0x0000004a0e00780c */ /* 0x040fe40001741670 */
[C---:B------:R-:W-:Y:S02]  /*61e0*/  ISETP.GT.AND P1, PT, R13.reuse, 0x29, !P1 ;  /* 0x000000290d00780c */ /* 0x040fe40004f24270 */
[----:B------:R-:W-:Y:S02]  /*61f0*/  ISETP.GT.AND P4, PT, R13, 0x51, !P4 ;  /* 0x000000510d00780c */ /* 0x000fe40006784270 */
[C---:B------:R-:W-:Y:S02]  /*6200*/  ISETP.LT.OR P1, PT, R14.reuse, 0x2a, P1 ;  /* 0x0000002a0e00780c */ /* 0x040fe40000f21670 */
[----:B------:R-:W-:Y:S02]  /*6210*/  ISETP.LT.OR P3, PT, R14, 0x51, P3 ;  /* 0x000000510e00780c */ /* 0x000fe40001f61670 */
[----:B------:R-:W-:-:S02]  /*6220*/  FSEL R175, R175, -INF , !P1 ;  /* 0xff800000afaf7808 */ /* 0x000fc40004800000 */
[----:B------:R-:W-:Y:S02]  /*6230*/  LOP3.LUT P1, RZ, R16, 0x400, RZ, 0xc0, !PT ;  /* 0x0000040010ff7812 */ /* 0x000fe4000782c0ff */
[----:B-1----:R-:W-:Y:S02]  /*6240*/  FMNMX.FTZ R4, R4, R5, !PT ;  /* 0x0000000504047209 */ /* 0x002fe40007810000 */
[----:B------:R-:W-:Y:S02]  /*6250*/  ISETP.GT.AND P1, PT, R13, 0x30, !P1 ;  /* 0x000000300d00780c */ /* 0x000fe40004f24270 */
[----:B------:R-:W-:Y:S01]  /*6260*/  FSEL R191, R191, -INF , !P2 ;  /* 0xff800000bfbf7808 */ /* 0x000fe20005000000 */
[----:B------:R-:W1:Y:S01]  /*6270*/  SHFL.BFLY PT, R5, R4, 0x1, 0x1f ;  /* 0x0c201f0004057f89 */ /* 0x000e6200000e0000 */
[----:B------:R-:W-:Y:S02]  /*6280*/  ISETP.LT.OR P1, PT, R14, 0x31, P1 ;  /* 0x000000310e00780c */ /* 0x000fe40000f21670 */
[----:B------:R-:W-:-:S02]  /*6290*/  ISETP.GT.AND P5, PT, R13, 0x58, !P5 ;  /* 0x000000580d00780c */ /* 0x000fc40006fa4270 */
[----:B------:R-:W-:Y:S02]  /*62a0*/  FSEL R178, R178, -INF , !P1 ;  /* 0xff800000b2b27808 */ /* 0x000fe40004800000 */
[----:B------:R-:W-:Y:S02]  /*62b0*/  LOP3.LUT P1, RZ, R16, 0x200, RZ, 0xc0, !PT ;  /* 0x0000020010ff7812 */ /* 0x000fe4000782c0ff */
[----:B------:R-:W-:Y:S02]  /*62c0*/  ISETP.LT.OR P4, PT, R14, 0x52, P4 ;  /* 0x000000520e00780c */ /* 0x000fe40002781670 */
[----:B------:R-:W-:Y:S02]  /*62d0*/  ISETP.GT.AND P1, PT, R13, 0x31, !P1 ;  /* 0x000000310d00780c */ /* 0x000fe40004f24270 */
[----:B------:R-:W-:Y:S02]  /*62e0*/  FSEL R194, R194, -INF , !P3 ;  /* 0xff800000c2c27808 */ /* 0x000fe40005800000 */
[----:B------:R-:W-:-:S02]  /*62f0*/  ISETP.LT.OR P1, PT, R14, 0x32, P1 ;  /* 0x000000320e00780c */ /* 0x000fc40000f21670 */
[----:B------:R-:W-:Y:S02]  /*6300*/  ISETP.LT.OR P5, PT, R14, 0x59, P5 ;  /* 0x000000590e00780c */ /* 0x000fe40002fa1670 */
[----:B------:R-:W-:Y:S02]  /*6310*/  FSEL R179, R179, -INF , !P1 ;  /* 0xff800000b3b37808 */ /* 0x000fe40004800000 */
[----:B------:R-:W-:Y:S02]  /*6320*/  LOP3.LUT P1, RZ, R16, 0x100, RZ, 0xc0, !PT ;  /* 0x0000010010ff7812 */ /* 0x000fe4000782c0ff */
[----:B------:R-:W-:Y:S02]  /*6330*/  FSEL R195, R195, -INF , !P4 ;  /* 0xff800000c3c37808 */ /* 0x000fe40006000000 */
[----:B------:R-:W-:Y:S02]  /*6340*/  ISETP.GT.AND P1, PT, R13, 0x38, !P1 ;  /* 0x000000380d00780c */ /* 0x000fe40004f24270 */
[----:B-1----:R-:W-:-:S02]  /*6350*/  FMNMX.FTZ R4, R4, R5, !PT ;  /* 0x0000000504047209 */ /* 0x002fc40007810000 */
[----:B------:R-:W-:Y:S02]  /*6360*/  ISETP.LT.OR P1, PT, R14, 0x39, P1 ;  /* 0x000000390e00780c */ /* 0x000fe40000f21670 */
[----:B------:R-:W-:Y:S02]  /*6370*/  FSEL R198, R198, -INF , !P5 ;  /* 0xff800000c6c67808 */ /* 0x000fe40006800000 */
[----:B------:R-:W-:Y:S02]  /*6380*/  FSEL R182, R182, -INF , !P1 ;  /* 0xff800000b6b67808 */ /* 0x000fe40004800000 */
[----:B------:R-:W-:-:S04]  /*6390*/  LOP3.LUT P1, RZ, R16, 0x80, RZ, 0xc0, !PT ;  /* 0x0000008010ff7812 */ /* 0x000fc8000782c0ff */
[----:B------:R-:W-:-:S04]  /*63a0*/  ISETP.GT.AND P1, PT, R13, 0x39, !P1 ;  /* 0x000000390d00780c */ /* 0x000fc80004f24270 */
[----:B------:R-:W-:-:S04]  /*63b0*/  ISETP.LT.OR P1, PT, R14, 0x3a, P1 ;  /* 0x0000003a0e00780c */ /* 0x000fc80000f21670 */
[----:B------:R-:W-:Y:S02]  /*63c0*/  FSEL R183, R183, -INF , !P1 ;  /* 0xff800000b7b77808 */ /* 0x000fe40004800000 */
[----:B------:R-:W-:-:S04]  /*63d0*/  LOP3.LUT P1, RZ, R16, 0x40, RZ, 0xc0, !PT ;  /* 0x0000004010ff7812 */ /* 0x000fc8000782c0ff */
[----:B------:R-:W-:-:S04]  /*63e0*/  ISETP.GT.AND P1, PT, R13, 0x40, !P1 ;  /* 0x000000400d00780c */ /* 0x000fc80004f24270 */
[----:B------:R-:W-:-:S04]  /*63f0*/  ISETP.LT.OR P1, PT, R14, 0x41, P1 ;  /* 0x000000410e00780c */ /* 0x000fc80000f21670 */
[----:B------:R-:W-:Y:S02]  /*6400*/  FSEL R186, R186, -INF , !P1 ;  /* 0xff800000baba7808 */ /* 0x000fe40004800000 */
[----:B------:R-:W-:Y:S02]  /*6410*/  ISETP.GT.AND P1, PT, R13, 0x41, !P6 ;  /* 0x000000410d00780c */ /* 0x000fe40007724270 */
[----:B------:R-:W-:Y:S02]  /*6420*/  LOP3.LUT P6, RZ, R16, 0x20000, RZ, 0xc0, !PT ;  /* 0x0002000010ff7812 */ /* 0x000fe400078cc0ff */
[----:B------:R-:W-:-:S04]  /*6430*/  ISETP.LT.OR P1, PT, R14, 0x42, P1 ;  /* 0x000000420e00780c */ /* 0x000fc80000f21670 */
[----:B------:R-:W-:Y:S02]  /*6440*/  FSEL R187, R187, -INF , !P1 ;  /* 0xff800000bbbb7808 */ /* 0x000fe40004800000 */
[----:B------:R-:W-:-:S04]  /*6450*/  FSETP.NEU.FTZ.AND P1, PT, R4, -INF , PT ;  /* 0xff8000000400780b */ /* 0x000fc80003f3d000 */
[----:B------:R-:W-:-:S05]  /*6460*/  FSEL R5, R4, RZ, P1 ;  /* 0x000000ff04057208 */ /* 0x000fca0000800000 */
[----:B------:R-:W-:Y:S01]  /*6470*/  FADD.FTZ R9, -R5, R9 ;  /* 0x0000000905097221 */ /* 0x000fe20000010100 */
[----:B------:R-:W-:-:S03]  /*6480*/  FMUL.FTZ R5, R4, UR10 ;  /* 0x0000000a04057c20 */ /* 0x000fc60008410000 */
[----:B------:R-:W-:Y:S02]  /*6490*/  FMUL.FTZ R9, R9, UR10 ;  /* 0x0000000a09097c20 */ /* 0x000fe40008410000 */
[----:B------:R-:W-:Y:S02]  /*64a0*/  FSEL R5, R5, RZ, P1 ;  /* 0x000000ff05057208 */ /* 0x000fe40000800000 */
[----:B------:R-:W-:Y:S02]  /*64b0*/  ISETP.GT.AND P1, PT, R13, 0x48, !P6 ;  /* 0x000000480d00780c */ /* 0x000fe40007724270 */
[----:B------:R-:W-:Y:S01]  /*64c0*/  LOP3.LUT P6, RZ, R16, 0x1, RZ, 0xc0, !PT ;  /* 0x0000000110ff7812 */ /* 0x000fe200078cc0ff */
[--C-:B------:R-:W-:Y:S01]  /*64d0*/  FFMA.FTZ R152, R152, UR10, -R5.reuse ;  /* 0x0000000a98987c23 */ /* 0x100fe20008010805 */
[----:B------:R-:W-:Y:S01]  /*64e0*/  ISETP.LT.OR P1, PT, R14, 0x49, P1 ;  /* 0x000000490e00780c */ /* 0x000fe20000f21670 */
[--C-:B------:R-:W-:Y:S01]  /*64f0*/  FFMA.FTZ R153, R153, UR10, -R5.reuse ;  /* 0x0000000a99997c23 */ /* 0x100fe20008010805 */
[--C-:B------:R-:W-:Y:S01]  /*6500*/  FFMA.FTZ R156, R156, UR10, -R5.reuse ;  /* 0x0000000a9c9c7c23 */ /* 0x100fe20008010805 */
[--C-:B------:R-:W-:Y:S01]  /*6510*/  FFMA.FTZ R157, R157, UR10, -R5.reuse ;  /* 0x0000000a9d9d7c23 */ /* 0x100fe20008010805 */
[----:B------:R-:W-:Y:S01]  /*6520*/  FSEL R190, R190, -INF , !P1 ;  /* 0xff800000bebe7808 */ /* 0x000fe20004800000 */
[--C-:B------:R-:W-:Y:S01]  /*6530*/  FFMA.FTZ R160, R160, UR10, -R5.reuse ;  /* 0x0000000aa0a07c23 */ /* 0x100fe20008010805 */
[----:B------:R-:W-:Y:S01]  /*6540*/  LOP3.LUT P1, RZ, R16, 0x40000, RZ, 0xc0, !PT ;  /* 0x0004000010ff7812 */ /* 0x000fe2000782c0ff */
[--C-:B------:R-:W-:Y:S01]  /*6550*/  FFMA.FTZ R161, R161, UR10, -R5.reuse ;  /* 0x0000000aa1a17c23 */ /* 0x100fe20008010805 */
[--C-:B------:R-:W-:Y:S01]  /*6560*/  FFMA.FTZ R164, R164, UR10, -R5.reuse ;  /* 0x0000000aa4a47c23 */ /* 0x100fe20008010805 */
[--C-:B------:R-:W-:Y:S01]  /*6570*/  FFMA.FTZ R165, R165, UR10, -R5.reuse ;  /* 0x0000000aa5a57c23 */ /* 0x100fe20008010805 */
[----:B------:R-:W-:Y:S01]  /*6580*/  ISETP.GT.AND P1, PT, R13, RZ, !P1 ;  /* 0x000000ff0d00720c */ /* 0x000fe20004f24270 */
[--C-:B------:R-:W-:Y:S01]  /*6590*/  FFMA.FTZ R168, R168, UR10, -R5.reuse ;  /* 0x0000000aa8a87c23 */ /* 0x100fe20008010805 */
[--C-:B------:R-:W-:Y:S01]  /*65a0*/  FFMA.FTZ R169, R169, UR10, -R5.reuse ;  /* 0x0000000aa9a97c23 */ /* 0x100fe20008010805 */
[--C-:B------:R-:W-:Y:S01]  /*65b0*/  FFMA.FTZ R172, R172, UR10, -R5.reuse ;  /* 0x0000000aacac7c23 */ /* 0x100fe20008010805 */
[----:B------:R-:W-:Y:S01]  /*65c0*/  ISETP.LT.OR P1, PT, R14, 0x1, P1 ;  /* 0x000000010e00780c */ /* 0x000fe20000f21670 */
[--C-:B------:R-:W-:Y:S01]  /*65d0*/  FFMA.FTZ R173, R173, UR10, -R5.reuse ;  /* 0x0000000aadad7c23 */ /* 0x100fe20008010805 */
[--C-:B------:R-:W-:Y:S01]  /*65e0*/  FFMA.FTZ R176, R176, UR10, -R5.reuse ;  /* 0x0000000ab0b07c23 */ /* 0x100fe20008010805 */
[--C-:B------:R-:W-:Y:S01]  /*65f0*/  FFMA.FTZ R177, R177, UR10, -R5.reuse ;  /* 0x0000000ab1b17c23 */ /* 0x100fe20008010805 */
[----:B------:R-:W-:Y:S01]  /*6600*/  FSEL R154, R154, -INF , !P1 ;  /* 0xff8000009a9a7808 */ /* 0x000fe20004800000 */
        /* <DEDUP_REMOVED lines=11> */
[----:B------:R-:W-:Y:S01]  /*66c0*/  MUFU.EX2 R152, R152 ;  /* 0x0000009800987308 */ /* 0x000fe20000000800 */
[----:B------:R-:W-:-:S02]  /*66d0*/  ISETP.GT.AND P1, PT, R13, 0x59, !P6 ;  /* 0x000000590d00780c */ /* 0x000fc40007724270 */
[----:B------:R-:W-:Y:S02]  /*66e0*/  FMNMX.FTZ R5, R155, R5, !PT ;  /* 0x000000059b057209 */ /* 0x000fe40007810000 */
[----:B------:R-:W-:Y:S02]  /*66f0*/  ISETP.LT.OR P1, PT, R14, 0x5a, P1 ;  /* 0x0000005a0e00780c */ /* 0x000fe40000f21670 */
[----:B------:R-:W-:Y:S01]  /*6700*/  FMNMX.FTZ R5, R158, R5, !PT ;  /* 0x000000059e057209 */ /* 0x000fe20007810000 */
[----:B------:R-:W1:Y:S01]  /*6710*/  MUFU.EX2 R9, R9 ;  /* 0x0000000900097308 */ /* 0x000e620000000800 */
[----:B------:R-:W-:Y:S02]  /*6720*/  FSEL R199, R199, -INF , !P1 ;  /* 0xff800000c7c77808 */ /* 0x000fe40004800000 */
[----:B------:R-:W-:-:S04]  /*6730*/  FMNMX.FTZ R5, R159, R5, !PT ;  /* 0x000000059f057209 */ /* 0x000fc80007810000 */
[----:B------:R-:W-:Y:S01]  /*6740*/  FMNMX.FTZ R5, R162, R5, !PT ;  /* 0x00000005a2057209 */ /* 0x000fe20007810000 */
[----:B------:R-:W3:Y:S03]  /*6750*/  MUFU.EX2 R153, R153 ;  /* 0x0000009900997308 */ /* 0x000ee60000000800 */
[----:B------:R-:W-:-:S04]  /*6760*/  FMNMX.FTZ R5, R163, R5, !PT ;  /* 0x00000005a3057209 */ /* 0x000fc80007810000 */
[----:B------:R-:W-:Y:S01]  /*6770*/  FMNMX.FTZ R5, R166, R5, !PT ;  /* 0x00000005a6057209 */ /* 0x000fe20007810000 */
[----:B------:R-:W4:Y:S01]  /*6780*/  MUFU.EX2 R156, R156 ;  /* 0x0000009c009c7308 */ /* 0x000f220000000800 */
[----:B-1----:R-:W-:Y:S01]  /*6790*/  FFMA.FTZ R2, R9, R2, R152 ;  /* 0x0000000209027223 */ /* 0x002fe20000010098 */
[----:B------:R-:W-:Y:S01]  /*67a0*/  FMUL.FTZ R24, R24, R9 ;  /* 0x0000000918187220 */ /* 0x000fe20000410000 */
[----:B------:R-:W-:Y:S01]  /*67b0*/  FMNMX.FTZ R5, R167, R5, !PT ;  /* 0x00000005a7057209 */ /* 0x000fe20007810000 */
[-C--:B------:R-:W-:Y:S01]  /*67c0*/  FMUL.FTZ R25, R25, R9.reuse ;  /* 0x0000000919197220 */ /* 0x080fe20000410000 */
[-C--:B------:R-:W-:Y:S01]  /*67d0*/  FMUL.FTZ R28, R28, R9.reuse ;  /* 0x000000091c1c7220 */ /* 0x080fe20000410000 */
[----:B------:R-:W-:Y:S01]  /*67e0*/  FMUL.FTZ R29, R29, R9 ;  /* 0x000000091d1d7220 */ /* 0x000fe20000410000 */
[----:B------:R-:W-:Y:S01]  /*67f0*/  FMNMX.FTZ R5, R170, R5, !PT ;  /* 0x00000005aa057209 */ /* 0x000fe20007810000 */
[----:B------:R-:W1:Y:S01]  /*6800*/  MUFU.EX2 R157, R157 ;  /* 0x0000009d009d7308 */ /* 0x000e620000000800 */
        /* <DEDUP_REMOVED lines=8> */
[----:B------:R-:W3:Y:S01]  /*6890*/  MUFU.EX2 R160, R160 ;  /* 0x000000a000a07308 */ /* 0x000ee20000000800 */
[----:B----4-:R-:W-:Y:S01]  /*68a0*/  FADD.FTZ R2, R156, R2 ;  /* 0x000000029c027221 */ /* 0x010fe20000010000 */
[----:B------:R-:W-:Y:S01]  /*68b0*/  FMUL.FTZ R40, R40, R9 ;  /* 0x0000000928287220 */ /* 0x000fe20000410000 */
[----:B------:R-:W-:Y:S01]  /*68c0*/  FMNMX.FTZ R5, R175, R5, !PT ;  /* 0x00000005af057209 */ /* 0x000fe20007810000 */
[-C--:B------:R-:W-:Y:S01]  /*68d0*/  FMUL.FTZ R41, R41, R9.reuse ;  /* 0x0000000929297220 */ /* 0x080fe20000410000 */
[-C--:B------:R-:W-:Y:S01]  /*68e0*/  FMUL.FTZ R44, R44, R9.reuse ;  /* 0x000000092c2c7220 */ /* 0x080fe20000410000 */
[----:B------:R-:W-:Y:S01]  /*68f0*/  FMUL.FTZ R45, R45, R9 ;  /* 0x000000092d2d7220 */ /* 0x000fe20000410000 */
[----:B------:R-:W-:Y:S01]  /*6900*/  FMNMX.FTZ R5, R178, R5, !PT ;  /* 0x00000005b2057209 */ /* 0x000fe20007810000 */
[----:B------:R-:W4:Y:S01]  /*6910*/  MUFU.EX2 R161, R161 ;  /* 0x000000a100a17308 */ /* 0x000f220000000800 */
[----:B-1----:R-:W-:Y:S01]  /*6920*/  FADD.FTZ R2, R157, R2 ;  /* 0x000000029d027221 */ /* 0x002fe20000010000 */
[----:B------:R-:W-:Y:S01]  /*6930*/  FMUL.FTZ R48, R48, R9 ;  /* 0x0000000930307220 */ /* 0x000fe20000410000 */
[----:B------:R-:W-:Y:S01]  /*6940*/  FMNMX.FTZ R5, R179, R5, !PT ;  /* 0x00000005b3057209 */ /* 0x000fe20007810000 */
[-C--:B------:R-:W-:Y:S01]  /*6950*/  FMUL.FTZ R49, R49, R9.reuse ;  /* 0x0000000931317220 */ /* 0x080fe20000410000 */
[-C--:B------:R-:W-:Y:S01]  /*6960*/  FMUL.FTZ R52, R52, R9.reuse ;  /* 0x0000000934347220 */ /* 0x080fe20000410000 */
[----:B------:R-:W-:Y:S01]  /*6970*/  FMUL.FTZ R53, R53, R9 ;  /* 0x0000000935357220 */ /* 0x000fe20000410000 */
[----:B------:R-:W-:Y:S01]  /*6980*/  FMNMX.FTZ R5, R182, R5, !PT ;  /* 0x00000005b6057209 */ /* 0x000fe20007810000 */
[----:B------:R-:W1:Y:S01]  /*6990*/  MUFU.EX2 R164, R164 ;  /* 0x000000a400a47308 */ /* 0x000e620000000800 */
[----:B---3--:R-:W-:Y:S01]  /*69a0*/  FADD.FTZ R2, R160, R2 ;  /* 0x00000002a0027221 */ /* 0x008fe20000010000 */
        /* <DEDUP_REMOVED lines=36> */
[-C--:B------:R-:W-:Y:S01]  /*6bf0*/  FMUL.FTZ R93, R93, R9.reuse ;  /* 0x000000095d5d7220 */ /* 0x080fe20000410000 */
[-C--:B------:R-:W-:Y:S01]  /*6c00*/  FMUL.FTZ R96, R96, R9.reuse ;  /* 0x0000000960607220 */ /* 0x080fe20000410000 */
[----:B------:R-:W4:Y:S01]  /*6c10*/  SHFL.BFLY PT, R10, R5, 0x2, 0x1f ;  /* 0x0c401f00050a7f89 */ /* 0x000f2200000e0000 */
[----:B------:R-:W5:Y:S01]  /*6c20*/  MUFU.EX2 R173, R173 ;  /* 0x000000ad00ad7308 */ /* 0x000f620000000800 */
        /* <DEDUP_REMOVED lines=22> */
[----:B----4-:R-:W-:Y:S01]  /*6d90*/  FMNMX.FTZ R5, R5, R10, !PT ;  /* 0x0000000a05057209 */ /* 0x010fe20007810000 */
[----:B------:R-:W4:Y:S01]  /*6da0*/  MUFU.EX2 R180, R180 ;  /* 0x000000b400b47308 */ /* 0x000f220000000800 */
[----:B-1----:R-:W-:Y:S01]  /*6db0*/  FADD.FTZ R2, R176, R2 ;  /* 0x00000002b0027221 */ /* 0x002fe20000010000 */
[-C--:B------:R-:W-:Y:S01]  /*6dc0*/  FMUL.FTZ R132, R132, R9.reuse ;  /* 0x0000000984847220 */ /* 0x080fe20000410000 */
[-C--:B------:R-:W-:Y:S01]  /*6dd0*/  FMUL.FTZ R133, R133, R9.reuse ;  /* 0x0000000985857220 */ /* 0x080fe20000410000 */
[----:B------:R-:W1:Y:S01]  /*6de0*/  SHFL.BFLY PT, R10, R5, 0x1, 0x1f ;  /* 0x0c201f00050a7f89 */ /* 0x000e6200000e0000 */
[-C--:B------:R-:W-:Y:S01]  /*6df0*/  FMUL.FTZ R136, R136, R9.reuse ;  /* 0x0000000988887220 */ /* 0x080fe20000410000 */
[-C--:B------:R-:W-:Y:S01]  /*6e00*/  FMUL.FTZ R137, R137, R9.reuse ;  /* 0x0000000989897220 */ /* 0x080fe20000410000 */
[-C--:B------:R-:W-:Y:S01]  /*6e10*/  FMUL.FTZ R140, R140, R9.reuse ;  /* 0x000000098c8c7220 */ /* 0x080fe20000410000 */
[----:B------:R-:W5:Y:S01]  /*6e20*/  MUFU.EX2 R181, R181 ;  /* 0x000000b500b57308 */ /* 0x000f620000000800 */
[----:B---3--:R-:W-:Y:S01]  /*6e30*/  FADD.FTZ R2, R177, R2 ;  /* 0x00000002b1027221 */ /* 0x008fe20000010000 */
[-C--:B------:R-:W-:Y:S01]  /*6e40*/  FMUL.FTZ R141, R141, R9.reuse ;  /* 0x000000098d8d7220 */ /* 0x080fe20000410000 */
[-C--:B------:R-:W-:Y:S01]  /*6e50*/  FMUL.FTZ R144, R144, R9.reuse ;  /* 0x0000000990907220 */ /* 0x080fe20000410000 */
[-C--:B------:R-:W-:Y:S01]  /*6e60*/  FMUL.FTZ R145, R145, R9.reuse ;  /* 0x0000000991917220 */ /* 0x080fe20000410000 */
[-C--:B------:R-:W-:Y:S01]  /*6e70*/  FMUL.FTZ R148, R148, R9.reuse ;  /* 0x0000000994947220 */ /* 0x080fe20000410000 */
[----:B------:R-:W-:-:S02]  /*6e80*/  FMUL.FTZ R149, R149, R9 ;  /* 0x0000000995957220 */ /* 0x000fc40000410000 */
[----:B------:R-:W3:Y:S01]  /*6e90*/  MUFU.EX2 R184, R184 ;  /* 0x000000b800b87308 */ /* 0x000ee20000000800 */
[----:B----4-:R-:W-:-:S07]  /*6ea0*/  FADD.FTZ R2, R180, R2 ;  /* 0x00000002b4027221 */ /* 0x010fce0000010000 */
[----:B------:R-:W-:Y:S01]  /*6eb0*/  MUFU.EX2 R185, R185 ;  /* 0x000000b900b97308 */ /* 0x000fe20000000800 */
[----:B-----5:R-:W-:Y:S01]  /*6ec0*/  FADD.FTZ R2, R181, R2 ;  /* 0x00000002b5027221 */ /* 0x020fe20000010000 */
[----:B-1----:R-:W-:-:S04]  /*6ed0*/  FMNMX.FTZ R5, R5, R10, !PT ;  /* 0x0000000a05057209 */ /* 0x002fc80007810000 */
[C---:B------:R-:W-:Y:S01]  /*6ee0*/  FSETP.NEU.FTZ.AND P1, PT, R5.reuse, -INF , PT ;  /* 0xff8000000500780b */ /* 0x040fe20003f3d000 */
[C---:B------:R-:W-:Y:S01]  /*6ef0*/  FMUL.FTZ R11, R5.reuse, UR10 ;  /* 0x0000000a050b7c20 */ /* 0x040fe20008410000 */
[----:B------:R-:W-:Y:S01]  /*6f00*/  MUFU.EX2 R188, R188 ;  /* 0x000000bc00bc7308 */ /* 0x000fe20000000800 */
[----:B---3--:R-:W-:Y:S01]  /*6f10*/  FADD.FTZ R2, R184, R2 ;  /* 0x00000002b8027221 */ /* 0x008fe20000010000 */
[----:B------:R-:W-:Y:S02]  /*6f20*/  FSEL R21, R5, RZ, P1 ;  /* 0x000000ff05157208 */ /* 0x000fe40000800000 */
[----:B------:R-:W-:-:S03]  /*6f30*/  FSEL R11, R11, RZ, P1 ;  /* 0x000000ff0b0b7208 */ /* 0x000fc60000800000 */
        /* <DEDUP_REMOVED lines=11> */
[----:B------:R-:W-:Y:S01]  /*6ff0*/  F2FP.BF16.F32.PACK_AB R154, R157, R156 ;  /* 0x0000009c9d9a723e */ /* 0x000fe200000010ff */
[--C-:B------:R-:W-:Y:S01]  /*7000*/  FFMA.FTZ R167, R167, UR10, -R11.reuse ;  /* 0x0000000aa7a77c23 */ /* 0x100fe2000801080b */
[--C-:B------:R-:W-:Y:S01]  /*7010*/  FFMA.FTZ R12, R170, UR10, -R11.reuse ;  /* 0x0000000aaa0c7c23 */ /* 0x100fe2000801080b */
[--C-:B------:R-:W-:Y:S01]  /*7020*/  FFMA.FTZ R171, R171, UR10, -R11.reuse ;  /* 0x0000000aabab7c23 */ /* 0x100fe2000801080b */
[--C-:B------:R-:W-:Y:S01]  /*7030*/  FFMA.FTZ R10, R174, UR10, -R11.reuse ;  /* 0x0000000aae0a7c23 */ /* 0x100fe2000801080b */
[----:B------:R-:W-:Y:S01]  /*7040*/  F2FP.BF16.F32.PACK_AB R156, R161, R160 ;  /* 0x000000a0a19c723e */ /* 0x000fe200000010ff */
[----:B------:R-:W1:Y:S01]  /*7050*/  MUFU.EX2 R8, R8 ;  /* 0x0000000800087308 */ /* 0x000e620000000800 */
[--C-:B------:R-:W-:Y:S01]  /*7060*/  FFMA.FTZ R175, R175, UR10, -R11.reuse ;  /* 0x0000000aafaf7c23 */ /* 0x100fe2000801080b */
[--C-:B------:R-:W-:Y:S01]  /*7070*/  FFMA.FTZ R178, R178, UR10, -R11.reuse ;  /* 0x0000000ab2b27c23 */ /* 0x100fe2000801080b */
[--C-:B------:R-:W-:Y:S01]  /*7080*/  FFMA.FTZ R179, R179, UR10, -R11.reuse ;  /* 0x0000000ab3b37c23 */ /* 0x100fe2000801080b */
[----:B------:R-:W-:Y:S01]  /*7090*/  F2FP.BF16.F32.PACK_AB R158, R165, R164 ;  /* 0x000000a4a59e723e */ /* 0x000fe200000010ff */
[--C-:B------:R-:W-:Y:S01]  /*70a0*/  FFMA.FTZ R182, R182, UR10, -R11.reuse ;  /* 0x0000000ab6b67c23 */ /* 0x100fe2000801080b */
[--C-:B------:R-:W-:Y:S01]  /*70b0*/  FFMA.FTZ R183, R183, UR10, -R11.reuse ;  /* 0x0000000ab7b77c23 */ /* 0x100fe2000801080b */
[--C-:B------:R-:W-:Y:S01]  /*70c0*/  FFMA.FTZ R186, R186, UR10, -R11.reuse ;  /* 0x0000000ababa7c23 */ /* 0x100fe2000801080b */
[----:B------:R-:W3:Y:S01]  /*70d0*/  MUFU.EX2 R153, R155 ;  /* 0x0000009b00997308 */ /* 0x000ee20000000800 */
[--C-:B------:R-:W-:Y:S01]  /*70e0*/  FFMA.FTZ R187, R187, UR10, -R11.reuse ;  /* 0x0000000abbbb7c23 */ /* 0x100fe2000801080b */
[----:B------:R-:W-:Y:S01]  /*70f0*/  F2FP.BF16.F32.PACK_AB R160, R169, R168 ;  /* 0x000000a8a9a0723e */ /* 0x000fe200000010ff */
[--C-:B------:R-:W-:Y:S01]  /*7100*/  FFMA.FTZ R190, R190, UR10, -R11.reuse ;  /* 0x0000000abebe7c23 */ /* 0x100fe2000801080b */
[--C-:B------:R-:W-:Y:S01]  /*7110*/  FFMA.FTZ R191, R191, UR10, -R11.reuse ;  /* 0x0000000abfbf7c23 */ /* 0x100fe2000801080b */
[--C-:B------:R-:W-:Y:S01]  /*7120*/  FFMA.FTZ R194, R194, UR10, -R11.reuse ;  /* 0x0000000ac2c27c23 */ /* 0x100fe2000801080b */
[--C-:B------:R-:W-:Y:S01]  /*7130*/  FFMA.FTZ R195, R195, UR10, -R11.reuse ;  /* 0x0000000ac3c37c23 */ /* 0x100fe2000801080b */
[----:B------:R-:W-:Y:S01]  /*7140*/  F2FP.BF16.F32.PACK_AB R162, R173, R172 ;  /* 0x000000acada2723e */ /* 0x000fe200000010ff */
[----:B------:R-:W4:Y:S01]  /*7150*/  MUFU.EX2 R15, R15 ;  /* 0x0000000f000f7308 */ /* 0x000f220000000800 */
[----:B-1----:R-:W-:Y:S01]  /*7160*/  FFMA.FTZ R0, R8, R0, R20 ;  /* 0x0000000008007223 */ /* 0x002fe20000010014 */
[--C-:B------:R-:W-:Y:S01]  /*7170*/  FFMA.FTZ R198, R198, UR10, -R11.reuse ;  /* 0x0000000ac6c67c23 */ /* 0x100fe2000801080b */
[----:B------:R-:W-:Y:S01]  /*7180*/  FADD.FTZ R2, R185, R2 ;  /* 0x00000002b9027221 */ /* 0x000fe20000010000 */
[----:B------:R-:W-:Y:S01]  /*7190*/  FFMA.FTZ R11, R199, UR10, -R11 ;  /* 0x0000000ac70b7c23 */ /* 0x000fe2000801080b */
[----:B------:R-:W-:Y:S01]  /*71a0*/  F2FP.BF16.F32.PACK_AB R164, R177, R176 ;  /* 0x000000b0b1a4723e */ /* 0x000fe200000010ff */
[----:B------:R-:W-:Y:S01]  /*71b0*/  FMUL.FTZ R26, R26, R8 ;  /* 0x000000081a1a7220 */ /* 0x000fe20000410000 */
[----:B------:R-:W-:Y:S01]  /*71c0*/  FADD.FTZ R2, R188, R2 ;  /* 0x00000002bc027221 */ /* 0x000fe20000010000 */
[----:B------:R-:W1:Y:S01]  /*71d0*/  MUFU.EX2 R155, R159 ;  /* 0x0000009f009b7308 */ /* 0x000e620000000800 */
[----:B---3--:R-:W-:Y:S01]  /*71e0*/  FADD.FTZ R0, R153, R0 ;  /* 0x0000000099007221 */ /* 0x008fe20000010000 */
[----:B------:R-:W-:Y:S01]  /*71f0*/  F2FP.BF16.F32.PACK_AB R166, R181, R180 ;  /* 0x000000b4b5a6723e */ /* 0x000fe200000010ff */
[----:B------:R-:W-:Y:S01]  /*7200*/  FADD.FTZ R2, R189, R2 ;  /* 0x00000002bd027221 */ /* 0x000fe20000010000 */
[----:B------:R-:W-:Y:S01]  /*7210*/  F2FP.BF16.F32.PACK_AB R168, R185, R184 ;  /* 0x000000b8b9a8723e */ /* 0x000fe200000010ff */
[----:B------:R-:W-:Y:S01]  /*7220*/  FMUL.FTZ R27, R27, R8 ;  /* 0x000000081b1b7220 */ /* 0x000fe20000410000 */
[----:B------:R-:W-:Y:S01]  /*7230*/  F2FP.BF16.F32.PACK_AB R170, R189, R188 ;  /* 0x000000bcbdaa723e */ /* 0x000fe200000010ff */
[----:B------:R-:W-:Y:S01]  /*7240*/  FMUL.FTZ R30, R30, R8 ;  /* 0x000000081e1e7220 */ /* 0x000fe20000410000 */
[----:B------:R-:W3:Y:S01]  /*7250*/  MUFU.EX2 R14, R14 ;  /* 0x0000000e000e7308 */ /* 0x000ee20000000800 */
[----:B----4-:R-:W-:Y:S01]  /*7260*/  FADD.FTZ R0, R15, R0 ;  /* 0x000000000f007221 */ /* 0x010fe20000010000 */
[----:B------:R-:W-:Y:S01]  /*7270*/  F2FP.BF16.F32.PACK_AB R153, R153, R20 ;  /* 0x000000149999723e */ /* 0x000fe200000010ff */
[-C--:B------:R-:W-:Y:S01]  /*7280*/  FMUL.FTZ R31, R31, R8.reuse ;  /* 0x000000081f1f7220 */ /* 0x080fe20000410000 */
[-C--:B------:R-:W-:Y:S01]  /*7290*/  FMUL.FTZ R34, R34, R8.reuse ;  /* 0x0000000822227220 */ /* 0x080fe20000410000 */
[-C--:B------:R-:W-:Y:S01]  /*72a0*/  FMUL.FTZ R35, R35, R8.reuse ;  /* 0x0000000823237220 */ /* 0x080fe20000410000 */
[-C--:B------:R-:W-:Y:S01]  /*72b0*/  FMUL.FTZ R38, R38, R8.reuse ;  /* 0x0000000826267220 */ /* 0x080fe20000410000 */
[-C--:B------:R-:W-:Y:S01]  /*72c0*/  FMUL.FTZ R39, R39, R8.reuse ;  /* 0x0000000827277220 */ /* 0x080fe20000410000 */
        /* <DEDUP_REMOVED lines=83> */
[----:B------:R-:W-:-:S05]  /*7800*/  FMUL.FTZ R151, R151, R8 ;  /* 0x0000000897977220 */ /* 0x000fca0000410000 */
[----:B------:R-:W3:Y:S01]  /*7810*/  MUFU.EX2 R169, R186 ;  /* 0x000000ba00a97308 */ /* 0x000ee20000000800 */
[----:B----4-:R-:W-:-:S07]  /*7820*/  FADD.FTZ R0, R167, R0 ;  /* 0x00000000a7007221 */ /* 0x010fce0000010000 */
[----:B------:R-:W4:Y:S01]  /*7830*/  MUFU.EX2 R187, R187 ;  /* 0x000000bb00bb7308 */ /* 0x000f220000000800 */
[C---:B-1----:R-:W-:Y:S01]  /*7840*/  FADD.FTZ R0, R183.reuse, R0 ;  /* 0x00000000b7007221 */ /* 0x042fe20000010000 */
[----:B------:R-:W-:-:S06]  /*7850*/  F2FP.BF16.F32.PACK_AB R167, R183, R167 ;  /* 0x000000a7b7a7723e */ /* 0x000fcc00000010ff */
[----:B------:R-:W1:Y:S01]  /*7860*/  MUFU.EX2 R171, R190 ;  /* 0x000000be00ab7308 */ /* 0x000e620000000800 */
[----:B---3--:R-:W-:-:S07]  /*7870*/  FADD.FTZ R0, R169, R0 ;  /* 0x00000000a9007221 */ /* 0x008fce0000010000 */
[----:B------:R-:W3:Y:S01]  /*7880*/  MUFU.EX2 R191, R191 ;  /* 0x000000bf00bf7308 */ /* 0x000ee20000000800 */
[C---:B----4-:R-:W-:Y:S01]  /*7890*/  FADD.FTZ R0, R187.reuse, R0 ;  /* 0x00000000bb007221 */ /* 0x050fe20000010000 */
[----:B------:R-:W-:-:S06]  /*78a0*/  F2FP.BF16.F32.PACK_AB R169, R187, R169 ;  /* 0x000000a9bba9723e */ /* 0x000fcc00000010ff */
[----:B------:R-:W4:Y:S01]  /*78b0*/  MUFU.EX2 R192, R192 ;  /* 0x000000c000c07308 */ /* 0x000f220000000800 */
[----:B-1----:R-:W-:-:S07]  /*78c0*/  FADD.FTZ R0, R171, R0 ;  /* 0x00000000ab007221 */ /* 0x002fce0000010000 */
[----:B------:R-:W1:Y:S01]  /*78d0*/  MUFU.EX2 R173, R194 ;  /* 0x000000c200ad7308 */ /* 0x000e620000000800 */
[C---:B---3--:R-:W-:Y:S01]  /*78e0*/  FADD.FTZ R0, R191.reuse, R0 ;  /* 0x00000000bf007221 */ /* 0x048fe20000010000 */
[----:B------:R-:W-:-:S06]  /*78f0*/  F2FP.BF16.F32.PACK_AB R171, R191, R171 ;  /* 0x000000abbfab723e */ /* 0x000fcc00000010ff */
[----:B------:R-:W3:Y:S01]  /*7900*/  MUFU.EX2 R193, R193 ;  /* 0x000000c100c17308 */ /* 0x000ee20000000800 */
[----:B----4-:R-:W-:-:S07]  /*7910*/  FADD.FTZ R2, R192, R2 ;  /* 0x00000002c0027221 */ /* 0x010fce0000010000 */
[----:B------:R-:W4:Y:S01]  /*7920*/  MUFU.EX2 R195, R195 ;  /* 0x000000c300c37308 */ /* 0x000f220000000800 */
[----:B-1----:R-:W-:-:S07]  /*7930*/  FADD.FTZ R0, R173, R0 ;  /* 0x00000000ad007221 */ /* 0x002fce0000010000 */
[----:B------:R-:W1:Y:S01]  /*7940*/  MUFU.EX2 R196, R196 ;  /* 0x000000c400c47308 */ /* 0x000e620000000800 */
[C---:B---3--:R-:W-:Y:S01]  /*7950*/  FADD.FTZ R2, R193.reuse, R2 ;  /* 0x00000002c1027221 */ /* 0x048fe20000010000 */
[----:B------:R-:W-:-:S06]  /*7960*/  F2FP.BF16.F32.PACK_AB R172, R193, R192 ;  /* 0x000000c0c1ac723e */ /* 0x000fcc00000010ff */
[----:B------:R-:W3:Y:S01]  /*7970*/  MUFU.EX2 R175, R198 ;  /* 0x000000c600af7308 */ /* 0x000ee20000000800 */
[C---:B----4-:R-:W-:Y:S01]  /*7980*/  FADD.FTZ R0, R195.reuse, R0 ;  /* 0x00000000c3007221 */ /* 0x050fe20000010000 */
[----:B------:R-:W-:-:S06]  /*7990*/  F2FP.BF16.F32.PACK_AB R173, R195, R173 ;  /* 0x000000adc3ad723e */ /* 0x000fcc00000010ff */
[----:B------:R-:W4:Y:S01]  /*79a0*/  MUFU.EX2 R174, R197 ;  /* 0x000000c500ae7308 */ /* 0x000f220000000800 */
[----:B-1----:R-:W-:-:S07]  /*79b0*/  FADD.FTZ R2, R196, R2 ;  /* 0x00000002c4027221 */ /* 0x002fce0000010000 */
[----:B------:R-:W1:Y:S01]  /*79c0*/  MUFU.EX2 R11, R11 ;  /* 0x0000000b000b7308 */ /* 0x000e620000000800 */
[----:B---3--:R-:W-:Y:S01]  /*79d0*/  FADD.FTZ R0, R175, R0 ;  /* 0x00000000af007221 */ /* 0x008fe20000010000 */
[C---:B----4-:R-:W-:Y:S01]  /*79e0*/  FADD.FTZ R2, R174.reuse, R2 ;  /* 0x00000002ae027221 */ /* 0x050fe20000010000 */
[----:B------:R-:W-:Y:S02]  /*79f0*/  F2FP.BF16.F32.PACK_AB R174, R174, R196 ;  /* 0x000000c4aeae723e */ /* 0x000fe400000010ff */
[C---:B-1----:R-:W-:Y:S01]  /*7a00*/  FADD.FTZ R0, R11.reuse, R0 ;  /* 0x000000000b007221 */ /* 0x042fe20000010000 */
[----:B------:R-:W-:Y:S01]  /*7a10*/  F2FP.BF16.F32.PACK_AB R175, R11, R175 ;  /* 0x000000af0baf723e */ /* 0x000fe200000010ff */
[----:B------:R-:W-:Y:S06]  /*7a20*/  @!P0 BRA `(.L_x_11577) ;  /* 0x0000000000048947 */ /* 0x000fec0003800000 */
[----:B------:R-:W-:Y:S01]  /*7a30*/  BPT.TRAP 0x1 ;  /* 0x000000040000795c */ /* 0x000fe20000300000 */
.L_x_11577:
[----:B------:R1:W3:Y:S01]  /*7a40*/  SYNCS.PHASECHK.TRANS64.TRYWAIT P1, [UR26+0x22850], R7 ;  /* 0x02285007ff0075a7 */ /* 0x0002e2000802015a */
[----:B------:R-:W-:Y:S05]  /*7a50*/  @!P0 BRA `(.L_x_11578) ;  /* 0x0000000000048947 */ /* 0x000fea0003800000 */
[----:B------:R-:W-:Y:S01]  /*7a60*/  BPT.TRAP 0x1 ;  /* 0x000000040000795c */ /* 0x000fe20000300000 */
.L_x_11578:
[----:B---3--:R-:W-:Y:S05]  /*7a70*/  @P1 BRA `(.L_x_11579) ;  /* 0x0000000000081947 */ /* 0x008fea0003800000 */
[----:B------:R-:W3:Y:S02]  /*7a80*/  SYNCS.PHASECHK.TRANS64.TRYWAIT P1, [UR26+0x22850], R7 ;  /* 0x02285007ff0075a7 */ /* 0x000ee4000802015a */
[----:B---3--:R-:W-:Y:S05]  /*7a90*/  @!P1 BRA `(.L_x_11580) ;  /* 0x0000010c000c9947 */ /* 0x008fea0003800000 */
.L_x_11579:
[----:B---3--:R-:W3:Y:S01]  /*7aa0*/  S2R R8, SR_TID.X ;  /* 0x0000000000087919 */ /* 0x008ee20000002100 */
[----:B------:R-:W-:Y:S01]  /*7ab0*/  UIMAD UR11, UR38, 0xc00, UR21 ;  /* 0x00000c00260b78a4 */ /* 0x000fe2000f8e0215 */
[----:B------:R-:W-:-:S06]  /*7ac0*/  UMOV UR7, 0x40000040 ;  /* 0x4000004000077882 */ /* 0x000fcc0000000000 */
[----:B------:R-:W-:Y:S01]  /*7ad0*/  UMOV UR6, UR11 ;  /* 0x0000000b00067c82 */ /* 0x000fe20008000000 */
[----:B---3--:R-:W-:-:S05]  /*7ae0*/  SHF.R.U32.HI R8, RZ, 0x7, R8 ;  /* 0x00000007ff087819 */ /* 0x008fca0000011608 */
[----:B01----:R-:W-:-:S05]  /*7af0*/  VIADD R7, R8, 0x8 ;  /* 0x0000000808077836 */ /* 0x003fca0000000000 */
        /* <DEDUP_REMOVED lines=36> */
.L_x_11581:
[----:B------:R-:W-:Y:S01]  /*7d40*/  UIADD3 UR26, UR26, 0x22860, URZ ;  /* 0x000228601a1a7890 */ /* 0x000fe2000fffe03f */
[C---:B------:R-:W-:Y:S01]  /*7d50*/  ISETP.GT.AND P1, PT, R6.reuse, UR27, PT ;  /* 0x0000001b06007c0c */ /* 0x040fe2000bf24270 */
[----:B------:R-:W-:Y:S02]  /*7d60*/  VIADD R6, R6, 0xffffffff ;  /* 0xffffffff06067836 */ /* 0x000fe40000000000 */
[----:B------:R-:W-:Y:S01]  /*7d70*/  UPRMT UR26, UR25, 0x654, UR26 ;  /* 0x00000654191a7896 */ /* 0x000fe2000800001a */
[----:B------:R-:W-:Y:S02]  /*7d80*/  IMAD.MOV.U32 R8, RZ, RZ, R5 ;  /* 0x000000ffff087224 */ /* 0x000fe400078e0005 */
[----:B------:R-:W-:-:S06]  /*7d90*/  IMAD.MOV.U32 R9, RZ, RZ, R4 ;  /* 0x000000ffff097224 */ /* 0x000fcc00078e0004 */
[----:B------:R-:W-:Y:S01]  /*7da0*/  SYNCS.ARRIVE.TRANS64.RED.A1T0 RZ, [UR26], RZ ;  /* 0x000000ffffff79a7 */ /* 0x000fe2000810041a */
[----:B------:R-:W-:Y:S05]  /*7db0*/  @P1 BRA `(.L_x_11582) ;  /* 0xffffffd000041947 */ /* 0x000fea000383ffff */
.L_x_11563:
[----:B------:R-:W0:Y:S01]  /*7dc0*/  LDC R7, c[0x0][0x448] ;  /* 0x00011200ff077b82 */ /* 0x000e220000000800 */
[----:B------:R-:W-:Y:S01]  /*7dd0*/  UIADD3 UR6, UR42, 0x7f, URZ ;  /* 0x0000007f2a067890 */ /* 0x000fe2000fffe03f */
[----:B------:R-:W-:Y:S01]  /*7de0*/  IADD3 R10, R19, 0x1, -R18 ;  /* 0x00000001130a7810 */ /* 0x000fe20007ffe812 */
[----:B------:R-:W-:Y:S01]  /*7df0*/  UISETP.NE.AND UP0, UPT, UR47, URZ, UPT ;  /* 0x0000003f2f00728c */ /* 0x000fe2000bf05270 */
[----:B0-----:R-:W-:-:S13]  /*7e00*/  ISETP.NE.AND P1, PT, R7, 0x1, PT ;  /* 0x000000010700780c */ /* 0x001fda0003f25270 */
[----:B------:R-:W0:Y:S08]  /*7e10*/  @P1 LDC R7, c[0x0][0x44c] ;  /* 0x00011300ff071b82 */ /* 0x000e300000000800 */
[----:B------:R-:W1:Y:S01]  /*7e20*/  @P1 LDC R9, c[0x0][0x450] ;  /* 0x00011400ff091b82 */ /* 0x000e620000000800 */
[----:B0-----:R-:W-:-:S04]  /*7e30*/  @P1 IMAD.HI.U32 R8, R7, UR6, RZ ;  /* 0x0000000607081c27 */ /* 0x001fc8000f8e00ff */
[----:B------:R-:W-:Y:S01]  /*7e40*/  IMAD.U32 R7, RZ, RZ, UR6 ;  /* 0x00000006ff077e24 */ /* 0x000fe2000f8e00ff */
[----:B-1----:R-:W-:Y:S02]  /*7e50*/  @P1 SHF.R.U32.HI R7, RZ, R9, R8 ;  /* 0x00000009ff071219 */ /* 0x002fe40000011608 */
[----:B------:R-:W-:-:S03]  /*7e60*/  PLOP3.LUT P1, PT, PT, PT, UP0, 0x40, 0x0 ;  /* 0x000000000000781c */ /* 0x000fc60003f2e808 */
[----:B------:R-:W-:-:S04]  /*7e70*/  IMAD.IADD R7, R10, 0x1, R7 ;  /* 0x000000010a077824 */ /* 0x000fc800078e0207 */
[----:B------:R-:W-:-:S05]  /*7e80*/  VIADD R8, R7, -UR23 ;  /* 0x8000001707087c36 */ /* 0x000fca0008000000 */
[----:B------:R-:W-:Y:S01]  /*7e90*/  R2UR UR14, R8 ;  /* 0x00000000080e72ca */ /* 0x000fe200000e0000 */
[----:B------:R-:W-:-:S14]  /*7ea0*/  @P1 BRA `(.L_x_11583) ;  /* 0x0000000000501947 */ /* 0x000fdc0003800000 */
[----:B------:R-:W-:-:S13]  /*7eb0*/  R2UR UR11, R7 ;  /* 0x00000000070b72ca */ /* 0x000fda00000e0000 */
        /* <DEDUP_REMOVED lines=11> */
.L_x_11584:
[----:B------:R-:W-:Y:S02]  /*7f70*/  ULDC UR15, c[0x0][0x9e4] ;  /* 0x00027900000f7ab9 */ /* 0x000fe40000000800 */
[----:B------:R-:W-:-:S11]  /*7f80*/  UISETP.NE.AND UP0, UPT, UR15, 0x1, UPT ;  /* 0x000000010f00788c */ /* 0x000fd6000bf05270 */
[----:B------:R-:W-:Y:S02]  /*7f90*/  @UP0 ULDC.64 UR18, c[0x0][0x9e8] ;  /* 0x00027a0000120ab9 */ /* 0x000fe40000000a00 */
[----:B------:R-:W-:-:S04]  /*7fa0*/  UIMAD.WIDE.U32 UR6, UR11, UR18, URZ ;  /* 0x000000120b0672a5 */ /* 0x000fc8000f8e003f */
[----:B------:R-:W-:-:S12]  /*7fb0*/  @UP0 USHF.R.U32.HI UR11, URZ, UR19, UR7 ;  /* 0x000000133f0b0299 */ /* 0x000fd80008011607 */
.L_x_11585:
[----:B------:R-:W-:-:S04]  /*7fc0*/  UIMAD UR11, UR11, UR15, URZ ;  /* 0x0000000f0b0b72a4 */ /* 0x000fc8000f8e023f */
[----:B------:R-:W-:-:S04]  /*7fd0*/  UISETP.LT.AND UP0, UPT, UR14, UR11, UPT ;  /* 0x0000000b0e00728c */ /* 0x000fc8000bf01270 */
[----:B------:R-:W-:-:S12]  /*7fe0*/  USEL UR14, UR14, UR11, !UP0 ;  /* 0x0000000b0e0e7287 */ /* 0x000fd8000c000000 */
.L_x_11583:
        /* <DEDUP_REMOVED lines=12> */
.L_x_11597:
[----:B------:R-:W-:Y:S01]  /*80b0*/  UIADD3 UR38, UR38, 0x1, URZ ;  /* 0x0000000126267890 */ /* 0x000fe2000fffe03f */
[C---:B------:R-:W-:Y:S01]  /*80c0*/  ISETP.GT.AND P1, PT, R7.reuse, UR22, PT ;  /* 0x0000001607007c0c */ /* 0x040fe2000bf24270 */
[----:B------:R-:W-:Y:S02]  /*80d0*/  VIADD R7, R7, 0xffffffff ;  /* 0xffffffff07077836 */ /* 0x000fe40000000000 */
[----:B------:R-:W-:-:S04]  /*80e0*/  UISETP.NE.AND UP0, UPT, UR38, 0x2, UPT ;  /* 0x000000022600788c */ /* 0x000fc8000bf05270 */
[----:B------:R-:W-:Y:S02]  /*80f0*/  USEL UR6, URZ, 0x1, UP0 ;  /* 0x000000013f067887 */ /* 0x000fe40008000000 */
[----:B------:R-:W-:Y:S02]  /*8100*/  USEL UR38, UR38, URZ, UP0 ;  /* 0x0000003f26267287 */ /* 0x000fe40008000000 */
[----:B------:R-:W-:Y:S01]  /*8110*/  ULOP3.LUT UR37, UR37, UR6, URZ, 0x3c, !UPT ;  /* 0x0000000625257292 */ /* 0x000fe2000f8e3c3f */
[----:B-1----:R-:W-:Y:S11]  /*8120*/  @!P0 BRA `(.L_x_11587) ;  /* 0x0000000000048947 */ /* 0x002ff60003800000 */
[----:B------:R-:W-:Y:S01]  /*8130*/  BPT.TRAP 0x1 ;  /* 0x000000040000795c */ /* 0x000fe20000300000 */
.L_x_11587:
        /* <DEDUP_REMOVED lines=9> */
.L_x_11588:
[----:B-1----:R-:W-:Y:S05]  /*81d0*/  @P2 BRA `(.L_x_11589) ;  /* 0x0000000000082947 */ /* 0x002fea0003800000 */
[----:B------:R-:W1:Y:S02]  /*81e0*/  SYNCS.PHASECHK.TRANS64.TRYWAIT P2, [UR24+0x22830], R6 ;  /* 0x02283006ff0075a7 */ /* 0x000e640008040158 */
[----:B-1----:R-:W-:Y:S05]  /*81f0*/  @!P2 BRA `(.L_x_11590) ;  /* 0x00000104004ca947 */ /* 0x002fea0003800000 */
.L_x_11589:
[----:B------:R-:W-:Y:S01]  /*8200*/  UIMAD UR18, UR38, 0x300, UR20 ;  /* 0x00000300261278a4 */ /* 0x000fe2000f8e0214 */
[----:B------:R-:W-:Y:S01]  /*8210*/  WARPGROUP.ARRIVE ;  /* 0x00000000000079c5 */ /* 0x000fe20000000000 */
[----:B------:R-:W-:Y:S01]  /*8220*/  UMOV UR19, 0x40000040 ;  /* 0x4000004000137882 */ /* 0x000fe20000000000 */
[----:B------:R-:W-:Y:S01]  /*8230*/  UMOV UR7, 0x40000040 ;  /* 0x4000004000077882 */ /* 0x000fe20000000000 */
[----:B------:R-:W-:-:S03]  /*8240*/  UIADD3 UR6, UR18, 0x2, URZ ;  /* 0x0000000212067890 */ /* 0x000fc6000fffe03f */
[----:B-12---:R-:W1:Y:S01]  /*8250*/  S2R R3, SR_TID.X ;  /* 0x0000000000037919 */ /* 0x006e620000002100 */
        /* <DEDUP_REMOVED lines=20> */
.L_x_11591:
        /* <DEDUP_REMOVED lines=69> */
[----:B------:R-:W4:Y:S01]  /*87f0*/  MUFU.EX2 R156, R156 ;  /* 0x0000009c009c7308 */ /* 0x000f220000000800 */
[----:B--2---:R-:W-:Y:S01]  /*8800*/  FFMA.FTZ R2, R8, R2, R152 ;  /* 0x0000000208027223 */ /* 0x004fe20000010098 */
[----:B------:R-:W-:Y:S01]  /*8810*/  FMNMX.FTZ R5, R167, R5, !PT ;  /* 0x00000005a7057209 */ /* 0x000fe20007810000 */
[-C--:B------:R-:W-:Y:S01]  /*8820*/  FMUL.FTZ R24, R24, R8.reuse ;  /* 0x0000000818187220 */ /* 0x080fe20000410000 */
[-C--:B------:R-:W-:Y:S01]  /*8830*/  FMUL.FTZ R25, R25, R8.reuse ;  /* 0x0000000819197220 */ /* 0x080fe20000410000 */
[-C--:B------:R-:W-:Y:S01]  /*8840*/  FMUL.FTZ R28, R28, R8.reuse ;  /* 0x000000081c1c7220 */ /* 0x080fe20000410000 */
[----:B------:R-:W-:Y:S01]  /*8850*/  FMNMX.FTZ R5, R170, R5, !PT ;  /* 0x00000005aa057209 */ /* 0x000fe20007810000 */
        /* <DEDUP_REMOVED lines=9> */
[----:B------:R-:W3:Y:S01]  /*88f0*/  MUFU.EX2 R152, R160 ;  /* 0x000000a000987308 */ /* 0x000ee20000000800 */
[----:B----4-:R-:W-:Y:S01]  /*8900*/  FADD.FTZ R2, R156, R2 ;  /* 0x000000029c027221 */ /* 0x010fe20000010000 */
[-C--:B------:R-:W-:Y:S01]  /*8910*/  FMUL.FTZ R37, R37, R8.reuse ;  /* 0x0000000825257220 */ /* 0x080fe20000410000 */
[----:B------:R-:W-:Y:S01]  /*8920*/  FMNMX.FTZ R5, R175, R5, !PT ;  /* 0x00000005af057209 */ /* 0x000fe20007810000 */
[-C--:B------:R-:W-:Y:S01]  /*8930*/  FMUL.FTZ R40, R40, R8.reuse ;  /* 0x0000000828287220 */ /* 0x080fe20000410000 */
[-C--:B------:R-:W-:Y:S01]  /*8940*/  FMUL.FTZ R41, R41, R8.reuse ;  /* 0x0000000829297220 */ /* 0x080fe20000410000 */
[----:B------:R-:W-:Y:S01]  /*8950*/  FMUL.FTZ R44, R44, R8 ;  /* 0x000000082c2c7220 */ /* 0x000fe20000410000 */
[----:B------:R-:W-:Y:S01]  /*8960*/  FMNMX.FTZ R5, R178, R5, !PT ;  /* 0x00000005b2057209 */ /* 0x000fe20007810000 */
[----:B------:R-:W4:Y:S01]  /*8970*/  MUFU.EX2 R161, R161 ;  /* 0x000000a100a17308 */ /* 0x000f220000000800 */
        /* <DEDUP_REMOVED lines=9> */
[----:B---3--:R-:W-:Y:S01]  /*8a10*/  FADD.FTZ R14, R152, R2 ;  /* 0x00000002980e7221 */ /* 0x008fe20000010000 */
[-C--:B------:R-:W-:Y:S01]  /*8a20*/  FMUL.FTZ R53, R53, R8.reuse ;  /* 0x0000000835357220 */ /* 0x080fe20000410000 */
[----:B------:R-:W-:Y:S01]  /*8a30*/  FMNMX.FTZ R5, R183, R5, !PT ;  /* 0x00000005b7057209 */ /* 0x000fe20007810000 */
[-C--:B------:R-:W-:Y:S01]  /*8a40*/  FMUL.FTZ R56, R56, R8.reuse ;  /* 0x0000000838387220 */ /* 0x080fe20000410000 */
[-C--:B------:R-:W-:Y:S01]  /*8a50*/  FMUL.FTZ R57, R57, R8.reuse ;  /* 0x0000000839397220 */ /* 0x080fe20000410000 */
[----:B------:R-:W-:Y:S01]  /*8a60*/  FMUL.FTZ R60, R60, R8 ;  /* 0x000000083c3c7220 */ /* 0x000fe20000410000 */
[----:B------:R-:W-:Y:S01]  /*8a70*/  FMNMX.FTZ R5, R186, R5, !PT ;  /* 0x00000005ba057209 */ /* 0x000fe20007810000 */
[----:B------:R-:W-:Y:S01]  /*8a80*/  MUFU.EX2 R156, R168 ;  /* 0x000000a8009c7308 */ /* 0x000fe20000000800 */
[----:B----4-:R-:W-:Y:S01]  /*8a90*/  F2FP.BF16.F32.PACK_AB R152, R161, R152 ;  /* 0x00000098a198723e */ /* 0x010fe200000010ff */
        /* <DEDUP_REMOVED lines=54> */
[----:B--2---:R-:W-:Y:S01]  /*8e00*/  FMNMX.FTZ R5, R5, R10, !PT ;  /* 0x0000000a05057209 */ /* 0x004fe20007810000 */
[----:B------:R-:W-:Y:S01]  /*8e10*/  MUFU.EX2 R181, R181 ;  /* 0x000000b500b57308 */ /* 0x000fe20000000800 */
[-C--:B------:R-:W-:Y:S01]  /*8e20*/  FMUL.FTZ R141, R141, R8.reuse ;  /* 0x000000088d8d7220 */ /* 0x080fe20000410000 */
[-C--:B------:R-:W-:Y:S01]  /*8e30*/  FMUL.FTZ R144, R144, R8.reuse ;  /* 0x0000000890907220 */ /* 0x080fe20000410000 */
[-C--:B------:R-:W-:Y:S01]  /*8e40*/  FMUL.FTZ R145, R145, R8.reuse ;  /* 0x0000000891917220 */ /* 0x080fe20000410000 */
[----:B------:R-:W2:Y:S01]  /*8e50*/  SHFL.BFLY PT, R11, R5, 0x1, 0x1f ;  /* 0x0c201f00050b7f89 */ /* 0x000ea200000e0000 */
[-C--:B------:R-:W-:Y:S01]  /*8e60*/  FMUL.FTZ R148, R148, R8.reuse ;  /* 0x0000000894947220 */ /* 0x080fe20000410000 */
[----:B------:R-:W-:-:S02]  /*8e70*/  FMUL.FTZ R149, R149, R8 ;  /* 0x0000000895957220 */ /* 0x000fc40000410000 */
[----:B------:R-:W-:Y:S08]  /*8e80*/  MUFU.EX2 R10, R164 ;  /* 0x000000a4000a7308 */ /* 0x000ff00000000800 */
[----:B------:R-:W-:Y:S08]  /*8e90*/  MUFU.EX2 R164, R184 ;  /* 0x000000b800a47308 */ /* 0x000ff00000000800 */
[----:B------:R-:W-:Y:S01]  /*8ea0*/  MUFU.EX2 R185, R185 ;  /* 0x000000b900b97308 */ /* 0x000fe20000000800 */
[----:B--2---:R-:W-:-:S07]  /*8eb0*/  FMNMX.FTZ R5, R5, R11, !PT ;  /* 0x0000000b05057209 */ /* 0x004fce0007810000 */
[----:B------:R-:W-:Y:S01]  /*8ec0*/  MUFU.EX2 R189, R189 ;  /* 0x000000bd00bd7308 */ /* 0x000fe20000000800 */
        /* <DEDUP_REMOVED lines=42> */
[----:B------:R-:W-:Y:S01]  /*9170*/  F2FP.BF16.F32.PACK_AB R154, R165, R10 ;  /* 0x0000000aa59a723e */ /* 0x000fe200000010ff */
[-C--:B------:R-:W-:Y:S01]  /*9180*/  FMUL.FTZ R39, R39, R9.reuse ;  /* 0x0000000927277220 */ /* 0x080fe20000410000 */
[-C--:B------:R-:W-:Y:S01]  /*9190*/  FMUL.FTZ R42, R42, R9.reuse ;  /* 0x000000092a2a7220 */ /* 0x080fe20000410000 */
[-C--:B------:R-:W-:Y:S01]  /*91a0*/  FMUL.FTZ R43, R43, R9.reuse ;  /* 0x000000092b2b7220 */ /* 0x080fe20000410000 */
[----:B------:R3:W5:Y:S01]  /*91b0*/  MUFU.EX2 R153, R162 ;  /* 0x000000a200997308 */ /* 0x0007620000000800 */
        /* <DEDUP_REMOVED lines=43> */
[-C--:B------:R-:W-:Y:S01]  /*9470*/  FMUL.FTZ R83, R83, R9.reuse ;  /* 0x0000000953537220 */ /* 0x080fe20000410000 */
[-C--:B------:R-:W-:Y:S01]  /*9480*/  FMUL.FTZ R86, R86, R9.reuse ;  /* 0x0000000956567220 */ /* 0x080fe20000410000 */
[----:B------:R-:W-:Y:S01]  /*9490*/  FADD.FTZ R0, R160, R0 ;  /* 0x00000000a0007221 */ /* 0x000fe20000010000 */
[----:B------:R-:W-:Y:S01]  /*94a0*/  F2FP.BF16.F32.PACK_AB R160, R177, R160 ;  /* 0x000000a0b1a0723e */ /* 0x000fe200000010ff */
        /* <DEDUP_REMOVED lines=15> */
[----:B------:R-:W-:Y:S01]  /*95a0*/  F2FP.BF16.F32.PACK_AB R164, R185, R164 ;  /* 0x000000a4b9a4723e */ /* 0x000fe200000010ff */
        /* <DEDUP_REMOVED lines=75> */
[----:B------:R-:W-:Y:S06]  /*9a60*/  @!P0 BRA `(.L_x_11592) ;  /* 0x0000000000048947 */ /* 0x000fec0003800000 */
[----:B------:R-:W-:Y:S01]  /*9a70*/  BPT.TRAP 0x1 ;  /* 0x000000040000795c */ /* 0x000fe20000300000 */
.L_x_11592:
[----:B------:R2:W3:Y:S01]  /*9a80*/  SYNCS.PHASECHK.TRANS64.TRYWAIT P2, [UR24+0x22850], R6 ;  /* 0x02285006ff0075a7 */ /* 0x0004e20008040158 */
[----:B------:R-:W-:Y:S05]  /*9a90*/  @!P0 BRA `(.L_x_11593) ;  /* 0x0000000000048947 */ /* 0x000fea0003800000 */
[----:B------:R-:W-:Y:S01]  /*9aa0*/  BPT.TRAP 0x1 ;  /* 0x000000040000795c */ /* 0x000fe20000300000 */
.L_x_11593:
[----:B---3--:R-:W-:Y:S05]  /*9ab0*/  @P2 BRA `(.L_x_11594) ;  /* 0x0000000000082947 */ /* 0x008fea0003800000 */
[----:B------:R-:W3:Y:S02]  /*9ac0*/  SYNCS.PHASECHK.TRANS64.TRYWAIT P2, [UR24+0x22850], R6 ;  /* 0x02285006ff0075a7 */ /* 0x000ee40008040158 */
[----:B---3--:R-:W-:Y:S05]  /*9ad0*/  @!P2 BRA `(.L_x_11595) ;  /* 0x000000ec002ca947 */ /* 0x008fea0003800000 */
.L_x_11594:
[----:B------:R-:W4:Y:S01]  /*9ae0*/  S2R R8, SR_TID.X ;  /* 0x0000000000087919 */ /* 0x000f220000002100 */
[----:B------:R-:W-:Y:S01]  /*9af0*/  UIMAD UR11, UR38, 0xc00, UR21 ;  /* 0x00000c00260b78a4 */ /* 0x000fe2000f8e0215 */
[----:B------:R-:W-:-:S06]  /*9b00*/  UMOV UR7, 0x40000040 ;  /* 0x4000004000077882 */ /* 0x000fcc0000000000 */
[----:B------:R-:W-:Y:S01]  /*9b10*/  UMOV UR6, UR11 ;  /* 0x0000000b00067c82 */ /* 0x000fe20008000000 */
[----:B----4-:R-:W-:-:S05]  /*9b20*/  SHF.R.U32.HI R8, RZ, 0x7, R8 ;  /* 0x00000007ff087819 */ /* 0x010fca0000011608 */
[----:B0-23--:R-:W-:-:S05]  /*9b30*/  VIADD R6, R8, 0x8 ;  /* 0x0000000808067836 */ /* 0x00dfca0000000000 */
        /* <DEDUP_REMOVED lines=36> */
.L_x_11596:
[----:B------:R-:W-:Y:S01]  /*9d80*/  UIADD3 UR24, UR24, 0x22860, URZ ;  /* 0x0002286018187890 */ /* 0x000fe2000fffe03f */
[----:B------:R-:W-:Y:S02]  /*9d90*/  IMAD.MOV.U32 R9, RZ, RZ, R5 ;  /* 0x000000ffff097224 */ /* 0x000fe400078e0005 */
[----:B------:R-:W-:Y:S01]  /*9da0*/  IMAD.MOV.U32 R8, RZ, RZ, R4 ;  /* 0x000000ffff087224 */ /* 0x000fe200078e0004 */
[----:B------:R-:W-:-:S09]  /*9db0*/  UPRMT UR24, UR23, 0x654, UR24 ;  /* 0x0000065417187896 */ /* 0x000fd20008000018 */
[----:B------:R-:W-:Y:S01]  /*9dc0*/  SYNCS.ARRIVE.TRANS64.RED.A1T0 RZ, [UR24], RZ ;  /* 0x000000ffffff79a7 */ /* 0x000fe20008100418 */
[----:B------:R-:W-:Y:S05]  /*9dd0*/  @P1 BRA `(.L_x_11597) ;  /* 0xffffffe000b41947 */ /* 0x000fea000383ffff */
[----:B------:R-:W-:-:S07]  /*9de0*/  IMAD.MOV.U32 R6, RZ, RZ, R7 ;  /* 0x000000ffff067224 */ /* 0x000fce00078e0007 */
.L_x_11586:
        /* <DEDUP_REMOVED lines=8> */
.L_x_11617:
[----:B------:R-:W-:-:S04]  /*9e70*/  UIADD3 UR38, UR38, 0x1, URZ ;  /* 0x0000000126267890 */ /* 0x000fc8000fffe03f */
[----:B------:R-:W-:-:S04]  /*9e80*/  UISETP.NE.AND UP0, UPT, UR38, 0x2, UPT ;  /* 0x000000022600788c */ /* 0x000fc8000bf05270 */
[----:B------:R-:W-:Y:S02]  /*9e90*/  USEL UR6, URZ, 0x1, UP0 ;  /* 0x000000013f067887 */ /* 0x000fe40008000000 */
[----:B------:R-:W-:Y:S02]  /*9ea0*/  USEL UR38, UR38, URZ, UP0 ;  /* 0x0000003f26267287 */ /* 0x000fe40008000000 */
[----:B------:R-:W-:Y:S01]  /*9eb0*/  ULOP3.LUT UR37, UR37, UR6, URZ, 0x3c, !UPT ;  /* 0x0000000625257292 */ /* 0x000fe2000f8e3c3f */
[----:B------:R-:W-:Y:S11]  /*9ec0*/  @!P0 BRA `(.L_x_11599) ;  /* 0x0000000000048947 */ /* 0x000ff60003800000 */
[----:B------:R-:W-:Y:S01]  /*9ed0*/  BPT.TRAP 0x1 ;  /* 0x000000040000795c */ /* 0x000fe20000300000 */
.L_x_11599:
[----:B------:R-:W0:Y:S01]  /*9ee0*/  S2UR UR22, SR_CgaCtaId ;  /* 0x00000000001679c3 */ /* 0x000e220000008800 */
[----:B------:R-:W-:Y:S01]  /*9ef0*/  UMOV UR6, 0x400 ;  /* 0x0000040000067882 */ /* 0x000fe20000000000 */
[----:B------:R-:W-:-:S05]  /*9f00*/  IMAD.U32 R7, RZ, RZ, UR37 ;  /* 0x00000025ff077e24 */ /* 0x000fca000f8e00ff */
[----:B------:R-:W-:Y:S01]  /*9f10*/  SHF.L.U32 R7, R7, 0x1f, RZ ;  /* 0x0000001f07077819 */ /* 0x000fe200000006ff */
[----:B0-----:R-:W-:-:S04]  /*9f20*/  ULEA UR6, UR22, UR6, 0x18 ;  /* 0x0000000616067291 */ /* 0x001fc8000f8ec03f */
[----:B------:R-:W-:-:S09]  /*9f30*/  ULEA UR23, UR38, UR6, 0x3 ;  /* 0x0000000626177291 */ /* 0x000fd2000f8e183f */
[----:B------:R0:W3:Y:S01]  /*9f40*/  SYNCS.PHASECHK.TRANS64.TRYWAIT P1, [UR23+0x22830], R7 ;  /* 0x02283007ff0075a7 */ /* 0x0000e20008020157 */
[----:B------:R-:W-:Y:S05]  /*9f50*/  @!P0 BRA `(.L_x_11600) ;  /* 0x0000000000048947 */ /* 0x000fea0003800000 */
[----:B------:R-:W-:Y:S01]  /*9f60*/  BPT.TRAP 0x1 ;  /* 0x000000040000795c */ /* 0x000fe20000300000 */
.L_x_11600:
[----:B---3--:R-:W-:Y:S05]  /*9f70*/  @P1 BRA `(.L_x_11601) ;  /* 0x0000000000081947 */ /* 0x008fea0003800000 */
[----:B------:R-:W3:Y:S02]  /*9f80*/  SYNCS.PHASECHK.TRANS64.TRYWAIT P1, [UR23+0x22830], R7 ;  /* 0x02283007ff0075a7 */ /* 0x000ee40008020157 */
[----:B---3--:R-:W-:Y:S05]  /*9f90*/  @!P1 BRA `(.L_x_11602) ;  /* 0x000000e800149947 */ /* 0x008fea0003800000 */
.L_x_11601:
        /* <DEDUP_REMOVED lines=26> */
.L_x_11603:
[----:B---3--:R-:W2:Y:S01]  /*a140*/  LDC R4, c[0x0][0x448] ;  /* 0x00011200ff047b82 */ /* 0x008ea20000000800 */
        /* <DEDUP_REMOVED lines=11> */
[----:B--2---:R-:W-:-:S13]  /*a200*/  ISETP.NE.AND P1, PT, R4, 0x1, PT ;  /* 0x000000010400780c */ /* 0x004fda0003f25270 */
[----:B------:R-:W2:Y:S08]  /*a210*/  @P1 LDC R5, c[0x0][0x44c] ;  /* 0x00011300ff051b82 */ /* 0x000eb00000000800 */
[----:B------:R-:W3:Y:S01]  /*a220*/  @P1 LDC R4, c[0x0][0x450] ;  /* 0x00011400ff041b82 */ /* 0x000ee20000000800 */
[----:B--2---:R-:W-:-:S05]  /*a230*/  @P1 IMAD.HI.U32 R5, R15, R5, RZ ;  /* 0x000000050f051227 */ /* 0x004fca00078e00ff */
[----:B---3--:R-:W-:Y:S02]  /*a240*/  @P1 SHF.R.U32.HI R15, RZ, R4, R5 ;  /* 0x00000004ff0f1219 */ /* 0x008fe40000011605 */
[----:B------:R-:W-:-:S03]  /*a250*/  PLOP3.LUT P1, PT, PT, PT, UP0, 0x40, 0x0 ;  /* 0x000000000000781c */ /* 0x000fc60003f2e808 */
[----:B------:R-:W2:Y:S02]  /*a260*/  SHFL.IDX PT, R20, R15, RZ, 0x1c1f ;  /* 0x001c1fff0f147589 */ /* 0x000ea400000e0000 */
[----:B--2---:R-:W-:Y:S02]  /*a270*/  IMAD.IADD R12, R14, 0x1, R20 ;  /* 0x000000010e0c7824 */ /* 0x004fe400078e0214 */
        /* <DEDUP_REMOVED lines=14> */
.L_x_11606:
[----:B------:R-:W-:-:S05]  /*a360*/  IMAD.U32 R21, RZ, RZ, UR25 ;  /* 0x00000019ff157e24 */ /* 0x000fca000f8e00ff */
[----:B------:R-:W-:-:S13]  /*a370*/  ISETP.NE.AND P1, PT, R21, 0x1, PT ;  /* 0x000000011500780c */ /* 0x000fda0003f25270 */
[----:B------:R-:W2:Y:S02]  /*a380*/  @P1 LDC.64 R4, c[0x0][0x9e8] ;  /* 0x00027a00ff041b82 */ /* 0x000ea40000000a00 */
[----:B--2---:R-:W-:-:S05]  /*a390*/  @P1 IMAD.HI.U32 R4, R20, R4, RZ ;  /* 0x0000000414041227 */ /* 0x004fca00078e00ff */
[----:B------:R-:W-:-:S07]  /*a3a0*/  @P1 SHF.R.U32.HI R20, RZ, R5, R4 ;  /* 0x00000005ff141219 */ /* 0x000fce0000011604 */
.L_x_11607:
[----:B------:R-:W-:Y:S05]  /*a3b0*/  BSYNC B0 ;  /* 0x0000000000007941 */ /* 0x000fea0003800000 */
.L_x_11605:
[----:B------:R-:W-:-:S04]  /*a3c0*/  IMAD.IADD R4, R10, 0x1, -R17 ;  /* 0x000000010a047824 */ /* 0x000fc800078e0a11 */
[----:B------:R-:W-:-:S05]  /*a3d0*/  IMAD R4, R20, R21, R4 ;  /* 0x0000001514047224 */ /* 0x000fca00078e0204 */
[----:B------:R-:W-:Y:S02]  /*a3e0*/  VIMNMX R11, R11, R4, !PT ;  /* 0x000000040b0b7248 */ /* 0x000fe40007fe0100 */
[----:B------:R-:W-:-:S07]  /*a3f0*/  VIADDMNMX R12, R4, R21, R12, PT ;  /* 0x00000015040c7246 */ /* 0x000fce000380010c */
.L_x_11604:
        /* <DEDUP_REMOVED lines=133> */
[----:B------:R-:W2:Y:S02]  /*ac50*/  SHFL.IDX PT, R11, R15, 0x1, 0x1c1f ;  /* 0x003c1f000f0b7f89 */ /* 0x000ea400000e0000 */
[----:B------:R-:W-:-:S04]  /*ac60*/  ISETP.LT.OR P6, PT, R12, 0x5a, P6 ;  /* 0x0000005a0c00780c */ /* 0x000fc800037c1670 */
[----:B------:R-:W-:Y:S02]  /*ac70*/  FSEL R197, R197, -INF , !P6 ;  /* 0xff800000c5c57808 */ /* 0x000fe40007000000 */
[----:B------:R-:W-:Y:S01]  /*ac80*/  PLOP3.LUT P6, PT, PT, PT, UP0, 0x40, 0x0 ;  /* 0x000000000000781c */ /* 0x000fe20003fce808 */
[--C-:B--2---:R-:W-:Y:S02]  /*ac90*/  IMAD.IADD R14, R14, 0x1, R11.reuse ;  /* 0x000000010e0e7824 */ /* 0x104fe400078e020b */
        /* <DEDUP_REMOVED lines=14> */
.L_x_11610:
[----:B------:R-:W-:-:S05]  /*ad80*/  IMAD.U32 R12, RZ, RZ, UR25 ;  /* 0x00000019ff0c7e24 */ /* 0x000fca000f8e00ff */
[----:B------:R-:W-:-:S13]  /*ad90*/  ISETP.NE.AND P6, PT, R12, 0x1, PT ;  /* 0x000000010c00780c */ /* 0x000fda0003fc5270 */
[----:B------:R-:W2:Y:S02]  /*ada0*/  @P6 LDC.64 R4, c[0x0][0x9e8] ;  /* 0x00027a00ff046b82 */ /* 0x000ea40000000a00 */
[----:B--2---:R-:W-:-:S05]  /*adb0*/  @P6 IMAD.HI.U32 R4, R11, R4, RZ ;  /* 0x000000040b046227 */ /* 0x004fca00078e00ff */
[----:B------:R-:W-:-:S07]  /*adc0*/  @P6 SHF.R.U32.HI R11, RZ, R5, R4 ;  /* 0x00000005ff0b6219 */ /* 0x000fce0000011604 */
.L_x_11611:
[----:B------:R-:W-:Y:S05]  /*add0*/  BSYNC B0 ;  /* 0x0000000000007941 */ /* 0x000fea0003800000 */
.L_x_11609:
[----:B------:R-:W-:-:S04]  /*ade0*/  IMAD.IADD R10, R10, 0x1, -R17 ;  /* 0x000000010a0a7824 */ /* 0x000fc800078e0a11 */
[----:B------:R-:W-:-:S05]  /*adf0*/  IMAD R10, R11, R12, R10 ;  /* 0x0000000c0b0a7224 */ /* 0x000fca00078e020a */
[----:B------:R-:W-:Y:S02]  /*ae00*/  VIMNMX R13, R13, R10, !PT ;  /* 0x0000000a0d0d7248 */ /* 0x000fe40007fe0100 */
[----:B------:R-:W-:-:S07]  /*ae10*/  VIADDMNMX R14, R10, R12, R14, PT ;  /* 0x0000000c0a0e7246 */ /* 0x000fce000380010e */
.L_x_11608:
        /* <DEDUP_REMOVED lines=61> */
[----:B------:R-:W2:Y:S01]  /*b1f0*/  SHFL.BFLY PT, R5, R4, 0x2, 0x1f ;  /* 0x0c401f0004057f89 */ /* 0x000ea200000e0000 */
        /* <DEDUP_REMOVED lines=14> */
[----:B--2---:R-:W-:Y:S02]  /*b2e0*/  FMNMX.FTZ R4, R4, R5, !PT ;  /* 0x0000000504047209 */ /* 0x004fe40007810000 */
[----:B------:R-:W-:Y:S02]  /*b2f0*/  ISETP.GT.AND P1, PT, R13, 0x30, !P1 ;  /* 0x000000300d00780c */ /* 0x000fe40004f24270 */
[----:B------:R-:W-:Y:S01]  /*b300*/  FSEL R191, R191, -INF , !P2 ;  /* 0xff800000bfbf7808 */ /* 0x000fe20005000000 */
[----:B------:R-:W2:Y:S01]  /*b310*/  SHFL.BFLY PT, R5, R4, 0x1, 0x1f ;  /* 0x0c201f0004057f89 */ /* 0x000ea200000e0000 */
        /* <DEDUP_REMOVED lines=13> */
[----:B--2---:R-:W-:-:S02]  /*b3f0*/  FMNMX.FTZ R4, R4, R5, !PT ;  /* 0x0000000504047209 */ /* 0x004fc40007810000 */
        /* <DEDUP_REMOVED lines=59> */
[----:B------:R-:W2:Y:S01]  /*b7b0*/  MUFU.EX2 R9, R9 ;  /* 0x0000000900097308 */ /* 0x000ea20000000800 */
[----:B------:R-:W-:Y:S02]  /*b7c0*/  FSEL R199, R199, -INF , !P1 ;  /* 0xff800000c7c77808 */ /* 0x000fe40004800000 */
[----:B------:R-:W-:-:S04]  /*b7d0*/  FMNMX.FTZ R5, R159, R5, !PT ;  /* 0x000000059f057209 */ /* 0x000fc80007810000 */
[----:B------:R-:W-:Y:S01]  /*b7e0*/  FMNMX.FTZ R5, R162, R5, !PT ;  /* 0x00000005a2057209 */ /* 0x000fe20007810000 */
[----:B------:R-:W3:Y:S03]  /*b7f0*/  MUFU.EX2 R153, R153 ;  /* 0x0000009900997308 */ /* 0x000ee60000000800 */
[----:B------:R-:W-:-:S04]  /*b800*/  FMNMX.FTZ R5, R163, R5, !PT ;  /* 0x00000005a3057209 */ /* 0x000fc80007810000 */
[----:B------:R-:W-:Y:S01]  /*b810*/  FMNMX.FTZ R5, R166, R5, !PT ;  /* 0x00000005a6057209 */ /* 0x000fe20007810000 */
[----:B------:R-:W4:Y:S01]  /*b820*/  MUFU.EX2 R10, R10 ;  /* 0x0000000a000a7308 */ /* 0x000f220000000800 */
[----:B--2---:R-:W-:Y:S01]  /*b830*/  FFMA.FTZ R2, R9, R2, R152 ;  /* 0x0000000209027223 */ /* 0x004fe20000010098 */
[----:B------:R-:W-:Y:S01]  /*b840*/  FMUL.FTZ R24, R24, R9 ;  /* 0x0000000918187220 */ /* 0x000fe20000410000 */
[----:B------:R-:W-:Y:S01]  /*b850*/  FMNMX.FTZ R5, R167, R5, !PT ;  /* 0x00000005a7057209 */ /* 0x000fe20007810000 */
[-C--:B------:R-:W-:Y:S01]  /*b860*/  FMUL.FTZ R25, R25, R9.reuse ;  /* 0x0000000919197220 */ /* 0x080fe20000410000 */
[-C--:B------:R-:W-:Y:S01]  /*b870*/  FMUL.FTZ R28, R28, R9.reuse ;  /* 0x000000091c1c7220 */ /* 0x080fe20000410000 */
[----:B------:R-:W-:Y:S01]  /*b880*/  FMUL.FTZ R29, R29, R9 ;  /* 0x000000091d1d7220 */ /* 0x000fe20000410000 */
[----:B------:R-:W-:Y:S01]  /*b890*/  FMNMX.FTZ R5, R170, R5, !PT ;  /* 0x00000005aa057209 */ /* 0x000fe20007810000 */
[----:B------:R-:W2:Y:S01]  /*b8a0*/  MUFU.EX2 R157, R157 ;  /* 0x0000009d009d7308 */ /* 0x000ea20000000800 */
        /* <DEDUP_REMOVED lines=8> */
[----:B----4-:R-:W-:Y:S01]  /*b930*/  FADD.FTZ R2, R10, R2 ;  /* 0x000000020a027221 */ /* 0x010fe20000010000 */
[----:B------:R-:W3:Y:S01]  /*b940*/  MUFU.EX2 R160, R160 ;  /* 0x000000a000a07308 */ /* 0x000ee20000000800 */
[----:B------:R-:W-:Y:S01]  /*b950*/  FMUL.FTZ R40, R40, R9 ;  /* 0x0000000928287220 */ /* 0x000fe20000410000 */
[----:B------:R-:W-:Y:S01]  /*b960*/  FMNMX.FTZ R5, R175, R5, !PT ;  /* 0x00000005af057209 */ /* 0x000fe20007810000 */
[-C--:B------:R-:W-:Y:S01]  /*b970*/  FMUL.FTZ R41, R41, R9.reuse ;  /* 0x0000000929297220 */ /* 0x080fe20000410000 */
[-C--:B------:R-:W-:Y:S01]  /*b980*/  FMUL.FTZ R44, R44, R9.reuse ;  /* 0x000000092c2c7220 */ /* 0x080fe20000410000 */
[----:B------:R-:W-:Y:S01]  /*b990*/  FMUL.FTZ R45, R45, R9 ;  /* 0x000000092d2d7220 */ /* 0x000fe20000410000 */
[----:B------:R-:W-:Y:S01]  /*b9a0*/  FMNMX.FTZ R5, R178, R5, !PT ;  /* 0x00000005b2057209 */ /* 0x000fe20007810000 */
[----:B--2---:R-:W-:Y:S01]  /*b9b0*/  FADD.FTZ R2, R157, R2 ;  /* 0x000000029d027221 */ /* 0x004fe20000010000 */
[----:B------:R-:W2:Y:S01]  /*b9c0*/  MUFU.EX2 R161, R161 ;  /* 0x000000a100a17308 */ /* 0x000ea20000000800 */
[----:B------:R-:W-:Y:S01]  /*b9d0*/  FMUL.FTZ R48, R48, R9 ;  /* 0x0000000930307220 */ /* 0x000fe20000410000 */
[----:B------:R-:W-:Y:S01]  /*b9e0*/  FMNMX.FTZ R5, R179, R5, !PT ;  /* 0x00000005b3057209 */ /* 0x000fe20007810000 */
[-C--:B------:R-:W-:Y:S01]  /*b9f0*/  FMUL.FTZ R49, R49, R9.reuse ;  /* 0x0000000931317220 */ /* 0x080fe20000410000 */
[-C--:B------:R-:W-:Y:S01]  /*ba00*/  FMUL.FTZ R52, R52, R9.reuse ;  /* 0x0000000934347220 */ /* 0x080fe20000410000 */
[----:B------:R-:W-:Y:S01]  /*ba10*/  FMUL.FTZ R53, R53, R9 ;  /* 0x0000000935357220 */ /* 0x000fe20000410000 */
[----:B------:R-:W-:Y:S01]  /*ba20*/  FMNMX.FTZ R5, R182, R5, !PT ;  /* 0x00000005b6057209 */ /* 0x000fe20007810000 */
[----:B------:R-:W-:Y:S01]  /*ba30*/  FMUL.FTZ R56, R56, R9 ;  /* 0x0000000938387220 */ /* 0x000fe20000410000 */
[----:B------:R-:W4:Y:S01]  /*ba40*/  MUFU.EX2 R164, R164 ;  /* 0x000000a400a47308 */ /* 0x000f220000000800 */
        /* <DEDUP_REMOVED lines=8> */
[----:B--2---:R-:W-:Y:S01]  /*bad0*/  FADD.FTZ R2, R161, R2 ;  /* 0x00000002a1027221 */ /* 0x004fe20000010000 */
[----:B------:R-:W-:Y:S01]  /*bae0*/  FMNMX.FTZ R5, R187, R5, !PT ;  /* 0x00000005bb057209 */ /* 0x000fe20007810000 */
[-C--:B------:R-:W-:Y:S01]  /*baf0*/  FMUL.FTZ R65, R65, R9.reuse ;  /* 0x0000000941417220 */ /* 0x080fe20000410000 */
[----:B------:R-:W-:Y:S01]  /*bb00*/  F2FP.BF16.F32.PACK_AB R160, R161, R160 ;  /* 0x000000a0a1a0723e */ /* 0x000fe200000010ff */
[----:B------:R-:W-:Y:S01]  /*bb10*/  FMUL.FTZ R68, R68, R9 ;  /* 0x0000000944447220 */ /* 0x000fe20000410000 */
[----:B------:R-:W-:Y:S01]  /*bb20*/  FMNMX.FTZ R5, R190, R5, !PT ;  /* 0x00000005be057209 */ /* 0x000fe20007810000 */
[----:B------:R-:W-:Y:S01]  /*bb30*/  FMUL.FTZ R69, R69, R9 ;  /* 0x0000000945457220 */ /* 0x000fe20000410000 */
[----:B------:R-:W2:Y:S01]  /*bb40*/  MUFU.EX2 R168, R168 ;  /* 0x000000a800a87308 */ /* 0x000ea20000000800 */
[----:B----4-:R-:W-:Y:S01]  /*bb50*/  FADD.FTZ R2, R164, R2 ;  /* 0x00000002a4027221 */ /* 0x010fe20000010000 */
        /* <DEDUP_REMOVED lines=18> */
[-C--:B------:R-:W-:Y:S01]  /*bc80*/  FMUL.FTZ R89, R89, R9.reuse ;  /* 0x0000000959597220 */ /* 0x080fe20000410000 */
[-C--:B------:R-:W-:Y:S01]  /*bc90*/  FMUL.FTZ R92, R92, R9.reuse ;  /* 0x000000095c5c7220 */ /* 0x080fe20000410000 */
[-C--:B------:R-:W-:Y:S01]  /*bca0*/  FMUL.FTZ R93, R93, R9.reuse ;  /* 0x000000095d5d7220 */ /* 0x080fe20000410000 */
[----:B------:R-:W2:Y:S01]  /*bcb0*/  SHFL.BFLY PT, R11, R5, 0x2, 0x1f ;  /* 0x0c401f00050b7f89 */ /* 0x000ea200000e0000 */
[----:B------:R-:W5:Y:S01]  /*bcc0*/  MUFU.EX2 R173, R173 ;  /* 0x000000ad00ad7308 */ /* 0x000f620000000800 */
        /* <DEDUP_REMOVED lines=21> */
[----:B------:R-:W-:Y:S01]  /*be20*/  FMUL.FTZ R128, R128, R9 ;  /* 0x0000000980807220 */ /* 0x000fe20000410000 */
[----:B--2---:R-:W-:Y:S01]  /*be30*/  FMNMX.FTZ R5, R5, R11, !PT ;  /* 0x0000000b05057209 */ /* 0x004fe20007810000 */
[----:B------:R-:W2:Y:S01]  /*be40*/  MUFU.EX2 R180, R180 ;  /* 0x000000b400b47308 */ /* 0x000ea20000000800 */
[----:B----4-:R-:W-:Y:S01]  /*be50*/  FADD.FTZ R2, R176, R2 ;  /* 0x00000002b0027221 */ /* 0x010fe20000010000 */
[-C--:B------:R-:W-:Y:S01]  /*be60*/  FMUL.FTZ R129, R129, R9.reuse ;  /* 0x0000000981817220 */ /* 0x080fe20000410000 */
[-C--:B------:R-:W-:Y:S01]  /*be70*/  FMUL.FTZ R132, R132, R9.reuse ;  /* 0x0000000984847220 */ /* 0x080fe20000410000 */
[----:B------:R-:W4:Y:S01]  /*be80*/  SHFL.BFLY PT, R11, R5, 0x1, 0x1f ;  /* 0x0c201f00050b7f89 */ /* 0x000f2200000e0000 */
        /* <DEDUP_REMOVED lines=12> */
[----:B--2---:R-:W-:-:S07]  /*bf50*/  FADD.FTZ R2, R180, R2 ;  /* 0x00000002b4027221 */ /* 0x004fce0000010000 */
[----:B------:R-:W2:Y:S01]  /*bf60*/  MUFU.EX2 R185, R185 ;  /* 0x000000b900b97308 */ /* 0x000ea20000000800 */
[----:B-----5:R-:W-:Y:S01]  /*bf70*/  FADD.FTZ R2, R181, R2 ;  /* 0x00000002b5027221 */ /* 0x020fe20000010000 */
[----:B----4-:R-:W-:-:S04]  /*bf80*/  FMNMX.FTZ R5, R5, R11, !PT ;  /* 0x0000000b05057209 */ /* 0x010fc80007810000 */
[C---:B------:R-:W-:Y:S01]  /*bf90*/  FSETP.NEU.FTZ.AND P1, PT, R5.reuse, -INF , PT ;  /* 0xff8000000500780b */ /* 0x040fe20003f3d000 */
[----:B------:R-:W-:Y:S01]  /*bfa0*/  FMUL.FTZ R12, R5, UR10 ;  /* 0x0000000a050c7c20 */ /* 0x000fe20008410000 */
[----:B------:R-:W4:Y:S01]  /*bfb0*/  MUFU.EX2 R188, R188 ;  /* 0x000000bc00bc7308 */ /* 0x000f220000000800 */
[----:B---3--:R-:W-:-:S03]  /*bfc0*/  FADD.FTZ R2, R184, R2 ;  /* 0x00000002b8027221 */ /* 0x008fc60000010000 */
[----:B------:R-:W-:Y:S01]  /*bfd0*/  FSEL R12, R12, RZ, P1 ;  /* 0x000000ff0c0c7208 */ /* 0x000fe20000800000 */
[----:B--2---:R-:W-:-:S03]  /*bfe0*/  FADD.FTZ R2, R185, R2 ;  /* 0x00000002b9027221 */ /* 0x004fc60000010000 */
[----:B------:R-:W-:Y:S01]  /*bff0*/  MUFU.EX2 R189, R189 ;  /* 0x000000bd00bd7308 */ /* 0x000fe20000000800 */
[--C-:B------:R-:W-:Y:S01]  /*c000*/  FFMA.FTZ R20, R158, UR10, -R12.reuse ;  /* 0x0000000a9e147c23 */ /* 0x100fe2000801080c */
[----:B------:R-:W-:Y:S01]  /*c010*/  F2FP.BF16.F32.PACK_AB R158, R157, R10 ;  /* 0x0000000a9d9e723e */ /* 0x000fe200000010ff */
[--C-:B------:R-:W-:Y:S01]  /*c020*/  FFMA.FTZ R154, R154, UR10, -R12.reuse ;  /* 0x0000000a9a9a7c23 */ /* 0x100fe2000801080c */
[----:B------:R-:W-:Y:S01]  /*c030*/  FSEL R10, R5, RZ, P1 ;  /* 0x000000ff050a7208 */ /* 0x000fe20000800000 */
[--C-:B------:R-:W-:Y:S01]  /*c040*/  FFMA.FTZ R155, R155, UR10, -R12.reuse ;  /* 0x0000000a9b9b7c23 */ /* 0x100fe2000801080c */
[--C-:B------:R-:W-:Y:S01]  /*c050*/  FFMA.FTZ R159, R159, UR10, -R12.reuse ;  /* 0x0000000a9f9f7c23 */ /* 0x100fe2000801080c */
[----:B------:R-:W-:Y:S01]  /*c060*/  FFMA.FTZ R15, R162, UR10, -R12 ;  /* 0x0000000aa20f7c23 */ /* 0x000fe2000801080c */
[----:B------:R-:W-:Y:S01]  /*c070*/  MUFU.EX2 R20, R20 ;  /* 0x0000001400147308 */ /* 0x000fe20000000800 */
[----:B------:R-:W-:Y:S01]  /*c080*/  FADD.FTZ R10, -R10, R8 ;  /* 0x000000080a0a7221 */ /* 0x000fe20000010100 */
        /* <DEDUP_REMOVED lines=12> */
[----:B------:R-:W-:Y:S01]  /*c150*/  F2FP.BF16.F32.PACK_AB R164, R169, R168 ;  /* 0x000000a8a9a4723e */ /* 0x000fe200000010ff */
[--C-:B------:R-:W-:Y:S01]  /*c160*/  FFMA.FTZ R182, R182, UR10, -R12.reuse ;  /* 0x0000000ab6b67c23 */ /* 0x100fe2000801080c */
[----:B------:R-:W2:Y:S01]  /*c170*/  MUFU.EX2 R8, R8 ;  /* 0x0000000800087308 */ /* 0x000ea20000000800 */
        /* <DEDUP_REMOVED lines=11> */
[----:B------:R-:W-:Y:S01]  /*c230*/  FFMA.FTZ R12, R199, UR10, -R12 ;  /* 0x0000000ac70c7c23 */ /* 0x000fe2000801080c */
[----:B----4-:R-:W-:Y:S01]  /*c240*/  FADD.FTZ R2, R188, R2 ;  /* 0x00000002bc027221 */ /* 0x010fe20000010000 */
[----:B------:R-:W-:-:S02]  /*c250*/  F2FP.BF16.F32.PACK_AB R170, R181, R180 ;  /* 0x000000b4b5aa723e */ /* 0x000fc400000010ff */
[----:B------:R-:W4:Y:S01]  /*c260*/  MUFU.EX2 R159, R159 ;  /* 0x0000009f009f7308 */ /* 0x000f220000000800 */
[----:B--2---:R-:W-:Y:S01]  /*c270*/  FFMA.FTZ R0, R8, R0, R154 ;  /* 0x0000000008007223 */ /* 0x004fe2000001009a */
[----:B------:R-:W-:Y:S01]  /*c280*/  FADD.FTZ R2, R189, R2 ;  /* 0x00000002bd027221 */ /* 0x000fe20000010000 */
[----:B------:R-:W-:Y:S01]  /*c290*/  F2FP.BF16.F32.PACK_AB R172, R185, R184 ;  /* 0x000000b8b9ac723e */ /* 0x000fe200000010ff */
[----:B------:R-:W-:Y:S01]  /*c2a0*/  FMUL.FTZ R26, R26, R8 ;  /* 0x000000081a1a7220 */ /* 0x000fe20000410000 */
[----:B------:R-:W-:Y:S01]  /*c2b0*/  F2FP.BF16.F32.PACK_AB R174, R189, R188 ;  /* 0x000000bcbdae723e */ /* 0x000fe200000010ff */
[-C--:B------:R-:W-:Y:S01]  /*c2c0*/  FMUL.FTZ R27, R27, R8.reuse ;  /* 0x000000081b1b7220 */ /* 0x080fe20000410000 */
[----:B------:R-:W-:Y:S01]  /*c2d0*/  FMUL.FTZ R30, R30, R8 ;  /* 0x000000081e1e7220 */ /* 0x000fe20000410000 */
[----:B------:R-:W2:Y:S01]  /*c2e0*/  MUFU.EX2 R15, R15 ;  /* 0x0000000f000f7308 */ /* 0x000ea20000000800 */
[C---:B---3--:R-:W-:Y:S01]  /*c2f0*/  FADD.FTZ R0, R155.reuse, R0 ;  /* 0x000000009b007221 */ /* 0x048fe20000010000 */
[----:B------:R-:W-:Y:S01]  /*c300*/  F2FP.BF16.F32.PACK_AB R157, R155, R154 ;  /* 0x0000009a9b9d723e */ /* 0x000fe200000010ff */
[-C--:B------:R-:W-:Y:S01]  /*c310*/  FMUL.FTZ R31, R31, R8.reuse ;  /* 0x000000081f1f7220 */ /* 0x080fe20000410000 */
[-C--:B------:R-:W-:Y:S01]  /*c320*/  FMUL.FTZ R34, R34, R8.reuse ;  /* 0x0000000822227220 */ /* 0x080fe20000410000 */
[----:B------:R-:W-:Y:S01]  /*c330*/  FADD.FTZ R0, R20, R0 ;  /* 0x0000000014007221 */ /* 0x000fe20000010000 */
        /* <DEDUP_REMOVED lines=86> */
[----:B------:R-:W-:-:S04]  /*c8a0*/  FMUL.FTZ R151, R151, R8 ;  /* 0x0000000897977220 */ /* 0x000fc80000410000 */
        /* <DEDUP_REMOVED lines=28> */
[----:B--2---:R-:W-:Y:S01]  /*ca70*/  FADD.FTZ R0, R179, R0 ;  /* 0x00000000b3007221 */ /* 0x004fe20000010000 */
[C---:B---3--:R-:W-:Y:S01]  /*ca80*/  FADD.FTZ R2, R178.reuse, R2 ;  /* 0x00000002b2027221 */ /* 0x048fe20000010000 */
[----:B------:R-:W-:Y:S02]  /*ca90*/  F2FP.BF16.F32.PACK_AB R178, R178, R196 ;  /* 0x000000c4b2b2723e */ /* 0x000fe400000010ff */
[C---:B----4-:R-:W-:Y:S01]  /*caa0*/  FADD.FTZ R0, R12.reuse, R0 ;  /* 0x000000000c007221 */ /* 0x050fe20000010000 */
[----:B------:R-:W-:Y:S01]  /*cab0*/  F2FP.BF16.F32.PACK_AB R179, R12, R179 ;  /* 0x000000b30cb3723e */ /* 0x000fe200000010ff */
[----:B------:R-:W-:Y:S06]  /*cac0*/  @!P0 BRA `(.L_x_11612) ;  /* 0x0000000000048947 */ /* 0x000fec0003800000 */
[----:B------:R-:W-:Y:S01]  /*cad0*/  BPT.TRAP 0x1 ;  /* 0x000000040000795c */ /* 0x000fe20000300000 */
.L_x_11612:
[----:B------:R2:W3:Y:S01]  /*cae0*/  SYNCS.PHASECHK.TRANS64.TRYWAIT P1, [UR23+0x22850], R7 ;  /* 0x02285007ff0075a7 */ /* 0x0004e20008020157 */
[----:B------:R-:W-:Y:S05]  /*caf0*/  @!P0 BRA `(.L_x_11613) ;  /* 0x0000000000048947 */ /* 0x000fea0003800000 */
[----:B------:R-:W-:Y:S01]  /*cb00*/  BPT.TRAP 0x1 ;  /* 0x000000040000795c */ /* 0x000fe20000300000 */
.L_x_11613:
[----:B---3--:R-:W-:Y:S05]  /*cb10*/  @P1 BRA `(.L_x_11614) ;  /* 0x0000000000081947 */ /* 0x008fea0003800000 */
[----:B------:R-:W3:Y:S02]  /*cb20*/  SYNCS.PHASECHK.TRANS64.TRYWAIT P1, [UR23+0x22850], R7 ;  /* 0x02285007ff0075a7 */ /* 0x000ee40008020157 */
[----:B---3--:R-:W-:Y:S05]  /*cb30*/  @!P1 BRA `(.L_x_11615) ;  /* 0x000000bc00449947 */ /* 0x008fea0003800000 */
.L_x_11614:
        /* <DEDUP_REMOVED lines=42> */
.L_x_11616:
        /* <DEDUP_REMOVED lines=8> */
.L_x_11598:
[----:B------:R-:W0:Y:S01]  /*ce60*/  SHFL.BFLY PT, R7, R2, 0x2, 0x1f ;  /* 0x0c401f0002077f89 */ /* 0x000e2200000e0000 */
[----:B------:R-:W-:Y:S01]  /*ce70*/  UIADD3 UR38, UR38, 0x1, URZ ;  /* 0x0000000126267890 */ /* 0x000fe2000fffe03f */
[----:B------:R1:W-:Y:S06]  /*ce80*/  BAR.ARV R3, 0x100 ;  /* 0x000400030000751d */ /* 0x0003ec0000002000 */
[----:B------:R-:W-:Y:S02]  /*ce90*/  UISETP.NE.AND UP0, UPT, UR38, 0x2, UPT ;  /* 0x000000022600788c */ /* 0x000fe4000bf05270 */
[----:B------:R-:W-:Y:S06]  /*cea0*/  BAR.ARV 0x8, 0x180 ;  /* 0x0206000000007b1d */ /* 0x000fec0000002000 */
[----:B-12---:R-:W-:Y:S01]  /*ceb0*/  IMAD.MOV.U32 R3, RZ, RZ, -0x800000 ;  /* 0xff800000ff037424 */ /* 0x006fe200078e00ff */
[----:B------:R-:W-:Y:S01]  /*cec0*/  USEL UR4, URZ, 0x1, UP0 ;  /* 0x000000013f047887 */ /* 0x000fe20008000000 */
[----:B------:R-:W1:Y:S01]  /*ced0*/  SHFL.BFLY PT, R9, R0, 0x2, 0x1f ;  /* 0x0c401f0000097f89 */ /* 0x000e6200000e0000 */
[----:B------:R-:W-:Y:S01]  /*cee0*/  PLOP3.LUT P0, PT, PT, PT, PT, 0x8, 0x0 ;  /* 0x000000000000781c */ /* 0x000fe20003f0e170 */
[----:B------:R-:W-:Y:S01]  /*cef0*/  UIADD3 UR36, UR36, 0x1, URZ ;  /* 0x0000000124247890 */ /* 0x000fe2000fffe03f */
[----:B0-----:R-:W-:Y:S01]  /*cf00*/  FADD.FTZ R8, R7, R2 ;  /* 0x0000000207087221 */ /* 0x001fe20000010000 */
[----:B------:R-:W-:-:S02]  /*cf10*/  USEL UR38, UR38, URZ, UP0 ;  /* 0x0000003f26267287 */ /* 0x000fc40008000000 */
[----:B------:R-:W-:Y:S02]  /*cf20*/  ULOP3.LUT UR37, UR37, UR4, URZ, 0x3c, !UPT ;  /* 0x0000000425257292 */ /* 0x000fe4000f8e3c3f */
[----:B------:R-:W0:Y:S01]  /*cf30*/  SHFL.BFLY PT, R7, R8, 0x1, 0x1f ;  /* 0x0c201f0008077f89 */ /* 0x000e2200000e0000 */
[----:B-1----:R-:W-:Y:S01]  /*cf40*/  FADD.FTZ R9, R9, R0 ;  /* 0x0000000009097221 */ /* 0x002fe20000010000 */
[----:B------:R-:W-:-:S04]  /*cf50*/  IMAD.MOV.U32 R0, RZ, RZ, RZ ;  /* 0x000000ffff007224 */ /* 0x000fc800078e00ff */
        /* <DEDUP_REMOVED lines=147> */
.L_x_11539:
        /* <DEDUP_REMOVED lines=16> */
[----:B------:R-:W-:Y:S02]  /*d990*/  F2FP.BF16.F32.PACK_AB R7, R31, R30 ;  /* 0x0000001e1f07723e */ /* 0x000fe400000010ff */
[----:B------:R-:W-:Y:S02]  /*d9a0*/  F2FP.BF16.F32.PACK_AB R10, R37, R36 ;  /* 0x00000024250a723e */ /* 0x000fe400000010ff */
[----:B------:R-:W-:Y:S01]  /*d9b0*/  BAR.SYNC.DEFER_BLOCKING 0x1, 0x100 ;  /* 0x0044000000007b1d */ /* 0x000fe20000010000 */
[----:B------:R-:W-:-:S05]  /*d9c0*/  UISETP.NE.AND UP0, UPT, UR44, URZ, UPT ;  /* 0x0000003f2c00728c */ /* 0x000fca000bf05270 */
[----:B------:R-:W-:Y:S01]  /*d9d0*/  ULDC UR20, c[0x0][0xbe8] ;  /* 0x0002fa0000147ab9 */ /* 0x000fe20000000800 */
[----:B------:R-:W-:Y:S01]  /*d9e0*/  UMOV UR10, UR8 ;  /* 0x00000008000a7c82 */ /* 0x000fe20008000000 */
[----:B0-----:R-:W-:Y:S01]  /*d9f0*/  UMOV UR11, UR4 ;  /* 0x00000004000b7c82 */ /* 0x001fe20008000000 */
[----:B------:R-:W-:Y:S01]  /*da00*/  ULDC UR4, c[0x0][0xad4] ;  /* 0x0002b50000047ab9 */ /* 0x000fe20000000800 */
[----:B--2---:R-:W-:-:S03]  /*da10*/  IMAD.WIDE R18, R0, R18, UR10 ;  /* 0x0000000a00127e25 */ /* 0x004fc6000f8e0212 */
[C---:B------:R-:W-:Y:S02]  /*da20*/  IADD3 R9, P1, R18.reuse, 0x20, RZ ;  /* 0x0000002012097810 */ /* 0x040fe40007f3e0ff */
[----:B------:R-:W-:Y:S02]  /*da30*/  LOP3.LUT R5, R18, 0x380, RZ, 0xc0, !PT ;  /* 0x0000038012057812 */ /* 0x000fe400078ec0ff */
[----:B------:R-:W-:Y:S02]  /*da40*/  LOP3.LUT R8, R9, 0x380, RZ, 0xc0, !PT ;  /* 0x0000038009087812 */ /* 0x000fe400078ec0ff */
[----:B------:R-:W-:Y:S02]  /*da50*/  SHF.R.U64 R5, R5, 0x3, RZ ;  /* 0x0000000305057819 */ /* 0x000fe400000012ff */
[----:B------:R-:W-:Y:S02]  /*da60*/  SHF.R.U64 R8, R8, 0x3, RZ ;  /* 0x0000000308087819 */ /* 0x000fe400000012ff */
[----:B------:R-:W-:-:S02]  /*da70*/  IADD3 R157, P0, R18, 0x40, RZ ;  /* 0x00000040129d7810 */ /* 0x000fc40007f1e0ff */
[----:B------:R-:W-:Y:S01]  /*da80*/  LOP3.LUT R8, R8, R9, RZ, 0x3c, !PT ;  /* 0x0000000908087212 */ /* 0x000fe200078e3cff */
[--C-:B------:R-:W-:Y:S01]  /*da90*/  IMAD.X R9, RZ, RZ, R19.reuse, P1 ;  /* 0x000000ffff097224 */ /* 0x100fe200008e0613 */
[C---:B------:R-:W-:Y:S02]  /*daa0*/  IADD3 R163, P3, R18.reuse, 0x4000, RZ ;  /* 0x0000400012a37810 */ /* 0x040fe40007f7e0ff */
[C---:B------:R-:W-:Y:S02]  /*dab0*/  IADD3 R165, P6, R18.reuse, 0x4020, RZ ;  /* 0x0000402012a57810 */ /* 0x040fe40007fde0ff */
[----:B------:R-:W-:Y:S02]  /*dac0*/  IADD3 R169, P1, R18, 0x8000, RZ ;  /* 0x0000800012a97810 */ /* 0x000fe40007f3e0ff */
[----:B------:R-:W-:Y:S01]  /*dad0*/  LOP3.LUT R4, R5, R18, RZ, 0x3c, !PT ;  /* 0x0000001205047212 */ /* 0x000fe200078e3cff */
[----:B------:R-:W-:Y:S01]  /*dae0*/  IMAD.MOV.U32 R5, RZ, RZ, R19 ;  /* 0x000000ffff057224 */ /* 0x000fe200078e0013 */
[----:B------:R-:W-:-:S02]  /*daf0*/  LOP3.LUT R156, R157, 0x380, RZ, 0xc0, !PT ;  /* 0x000003809d9c7812 */ /* 0x000fc400078ec0ff */
[C---:B------:R-:W-:Y:S02]  /*db00*/  IADD3 R159, P4, R18.reuse, 0x60, RZ ;  /* 0x00000060129f7810 */ /* 0x040fe40007f9e0ff */
[----:B------:R-:W-:Y:S02]  /*db10*/  IADD3 R167, P5, R18, 0x4040, RZ ;  /* 0x0000404012a77810 */ /* 0x000fe40007fbe0ff */
[----:B------:R-:W-:Y:S02]  /*db20*/  LOP3.LUT R162, R163, 0x380, RZ, 0xc0, !PT ;  /* 0x00000380a3a27812 */ /* 0x000fe400078ec0ff */
[----:B------:R-:W-:Y:S02]  /*db30*/  LOP3.LUT R164, R165, 0x380, RZ, 0xc0, !PT ;  /* 0x00000380a5a47812 */ /* 0x000fe400078ec0ff */
[----:B------:R-:W-:Y:S02]  /*db40*/  LOP3.LUT R168, R169, 0x380, RZ, 0xc0, !PT ;  /* 0x00000380a9a87812 */ /* 0x000fe400078ec0ff */
[----:B------:R-:W-:-:S02]  /*db50*/  SHF.R.U64 R156, R156, 0x3, RZ ;  /* 0x000000039c9c7819 */ /* 0x000fc400000012ff */
[----:B------:R-:W-:Y:S02]  /*db60*/  LOP3.LUT R158, R159, 0x380, RZ, 0xc0, !PT ;  /* 0x000003809f9e7812 */ /* 0x000fe400078ec0ff */
[----:B------:R-:W-:Y:S02]  /*db70*/  MOV R13, R4 ;  /* 0x00000004000d7202 */ /* 0x000fe40000000f00 */
[----:B------:R-:W-:Y:S02]  /*db80*/  LOP3.LUT R166, R167, 0x380, RZ, 0xc0, !PT ;  /* 0x00000380a7a67812 */ /* 0x000fe400078ec0ff */
[----:B------:R-:W-:Y:S02]  /*db90*/  SHF.R.U64 R162, R162, 0x3, RZ ;  /* 0x00000003a2a27819 */ /* 0x000fe400000012ff */
[----:B------:R-:W-:Y:S02]  /*dba0*/  SHF.R.U64 R164, R164, 0x3, RZ ;  /* 0x00000003a4a47819 */ /* 0x000fe400000012ff */
[----:B------:R-:W-:-:S02]  /*dbb0*/  F2FP.BF16.F32.PACK_AB R4, R25, R24 ;  /* 0x000000181904723e */ /* 0x000fc400000010ff */
[----:B------:R-:W-:Y:S02]  /*dbc0*/  F2FP.BF16.F32.PACK_AB R5, R27, R26 ;  /* 0x0000001a1b05723e */ /* 0x000fe400000010ff */
[----:B------:R-:W-:Y:S02]  /*dbd0*/  SHF.R.U64 R168, R168, 0x3, RZ ;  /* 0x00000003a8a87819 */ /* 0x000fe400000012ff */
[----:B------:R-:W-:Y:S01]  /*dbe0*/  IADD3 R11, P2, R18, 0x4060, RZ ;  /* 0x00004060120b7810 */ /* 0x000fe20007f5e0ff */
[----:B------:R0:W-:Y:S01]  /*dbf0*/  STSM.16.M88.4 [R13], R4 ;  /* 0x000000040d007844 */ /* 0x0001e20000000200 */
[----:B------:R-:W-:Y:S01]  /*dc00*/  LOP3.LUT R156, R156, R157, RZ, 0x3c, !PT ;  /* 0x0000009d9c9c7212 */ /* 0x000fe200078e3cff */
[----:B------:R-:W-:Y:S01]  /*dc10*/  IMAD.X R157, RZ, RZ, R19, P0 ;  /* 0x000000ffff9d7224 */ /* 0x000fe200000e0613 */
        /* <DEDUP_REMOVED lines=8> */
[----:B------:R-:W-:Y:S02]  /*dca0*/  LOP3.LUT R12, R11, 0x380, RZ, 0xc0, !PT ;  /* 0x000003800b0c7812 */ /* 0x000fe400078ec0ff */
[C---:B------:R-:W-:Y:S01]  /*dcb0*/  IADD3 R15, P0, R18.reuse, 0x8020, RZ ;  /* 0x00008020120f7810 */ /* 0x040fe20007f1e0ff */
[----:B0-----:R-:W-:Y:S01]  /*dcc0*/  IMAD.X R13, RZ, RZ, R19, P2 ;  /* 0x000000ffff0d7224 */ /* 0x001fe200010e0613 */
[----:B------:R-:W-:-:S02]  /*dcd0*/  IADD3 R153, P3, R18, 0x8060, RZ ;  /* 0x0000806012997810 */ /* 0x000fc40007f7e0ff */
[C---:B------:R-:W-:Y:S02]  /*dce0*/  IADD3 R155, P6, R18.reuse, 0xc000, RZ ;  /* 0x0000c000129b7810 */ /* 0x040fe40007fde0ff */
[----:B------:R-:W-:Y:S02]  /*dcf0*/  IADD3 R5, P1, R18, 0xc060, RZ ;  /* 0x0000c06012057810 */ /* 0x000fe40007f3e0ff */
[----:B------:R-:W-:Y:S01]  /*dd00*/  LOP3.LUT R158, R158, R159, RZ, 0x3c, !PT ;  /* 0x0000009f9e9e7212 */ /* 0x000fe200078e3cff */
[--C-:B------:R-:W-:Y:S01]  /*dd10*/  IMAD.X R159, RZ, RZ, R19.reuse, P4 ;  /* 0x000000ffff9f7224 */ /* 0x100fe200020e0613 */
[----:B------:R-:W-:Y:S01]  /*dd20*/  LOP3.LUT R166, R166, R167, RZ, 0x3c, !PT ;  /* 0x000000a7a6a67212 */ /* 0x000fe200078e3cff */
[----:B------:R-:W-:Y:S01]  /*dd30*/  IMAD.X R167, RZ, RZ, R19, P5 ;  /* 0x000000ffffa77224 */ /* 0x000fe200028e0613 */
[----:B------:R-:W-:Y:S02]  /*dd40*/  SHF.R.U64 R12, R12, 0x3, RZ ;  /* 0x000000030c0c7819 */ /* 0x000fe400000012ff */
[----:B------:R-:W-:-:S02]  /*dd50*/  LOP3.LUT R14, R15, 0x380, RZ, 0xc0, !PT ;  /* 0x000003800f0e7812 */ /* 0x000fc400078ec0ff */
[C---:B------:R-:W-:Y:S02]  /*dd60*/  IADD3 R171, P4, R18.reuse, 0x8040, RZ ;  /* 0x0000804012ab7810 */ /* 0x040fe40007f9e0ff */
[C---:B------:R-:W-:Y:S02]  /*dd70*/  IADD3 R161, P5, R18.reuse, 0xc020, RZ ;  /* 0x0000c02012a17810 */ /* 0x040fe40007fbe0ff */
[----:B------:R-:W-:Y:S02]  /*dd80*/  IADD3 R21, P2, R18, 0xc040, RZ ;  /* 0x0000c04012157810 */ /* 0x000fe40007f5e0ff */
[----:B------:R-:W-:Y:S02]  /*dd90*/  LOP3.LUT R152, R153, 0x380, RZ, 0xc0, !PT ;  /* 0x0000038099987812 */ /* 0x000fe400078ec0ff */
[----:B------:R-:W-:Y:S02]  /*dda0*/  LOP3.LUT R154, R155, 0x380, RZ, 0xc0, !PT ;  /* 0x000003809b9a7812 */ /* 0x000fe400078ec0ff */
[----:B------:R-:W-:-:S02]  /*ddb0*/  LOP3.LUT R18, R5, 0x380, RZ, 0xc0, !PT ;  /* 0x0000038005127812 */ /* 0x000fc400078ec0ff */
[----:B------:R-:W-:Y:S02]  /*ddc0*/  LOP3.LUT R12, R12, R11, RZ, 0x3c, !PT ;  /* 0x0000000b0c0c7212 */ /* 0x000fe400078e3cff */
[----:B------:R-:W-:Y:S02]  /*ddd0*/  MOV R0, R8 ;  /* 0x0000000800007202 */ /* 0x000fe40000000f00 */
[----:B------:R-:W-:Y:S02]  /*dde0*/  SHF.R.U64 R14, R14, 0x3, RZ ;  /* 0x000000030e0e7819 */ /* 0x000fe400000012ff */
[----:B------:R-:W-:Y:S02]  /*ddf0*/  F2FP.BF16.F32.PACK_AB R8, R33, R32 ;  /* 0x000000202108723e */ /* 0x000fe400000010ff */
[----:B------:R-:W-:Y:S02]  /*de00*/  F2FP.BF16.F32.PACK_AB R9, R35, R34 ;  /* 0x000000222309723e */ /* 0x000fe400000010ff */
[----:B------:R-:W-:-:S02]  /*de10*/  F2FP.BF16.F32.PACK_AB R11, R39, R38 ;  /* 0x00000026270b723e */ /* 0x000fc400000010ff */
[----:B------:R-:W-:Y:S02]  /*de20*/  SHF.R.U64 R152, R152, 0x3, RZ ;  /* 0x0000000398987819 */ /* 0x000fe400000012ff */
[----:B------:R-:W-:Y:S01]  /*de30*/  SHF.R.U64 R154, R154, 0x3, RZ ;  /* 0x000000039a9a7819 */ /* 0x000fe200000012ff */
[----:B------:R0:W-:Y:S01]  /*de40*/  STSM.16.M88.4 [R0], R8 ;  /* 0x0000000800007844 */ /* 0x0001e20000000200 */
[----:B------:R-:W-:Y:S02]  /*de50*/  LOP3.LUT R20, R21, 0x380, RZ, 0xc0, !PT ;  /* 0x0000038015147812 */ /* 0x000fe400078ec0ff */
[----:B------:R-:W-:Y:S02]  /*de60*/  SHF.R.U64 R18, R18, 0x3, RZ ;  /* 0x0000000312127819 */ /* 0x000fe400000012ff */
[----:B------:R-:W-:Y:S01]  /*de70*/  LOP3.LUT R14, R14, R15, RZ, 0x3c, !PT ;  /* 0x0000000f0e0e7212 */ /* 0x000fe200078e3cff */
[----:B------:R-:W-:Y:S01]  /*de80*/  IMAD.X R15, RZ, RZ, R19, P0 ;  /* 0x000000ffff0f7224 */ /* 0x000fe200000e0613 */
[----:B------:R-:W-:-:S02]  /*de90*/  LOP3.LUT R170, R171, 0x380, RZ, 0xc0, !PT ;  /* 0x00000380abaa7812 */ /* 0x000fc400078ec0ff */
[----:B------:R-:W-:Y:S01]  /*dea0*/  LOP3.LUT R152, R152, R153, RZ, 0x3c, !PT ;  /* 0x0000009998987212 */ /* 0x000fe200078e3cff */
[--C-:B------:R-:W-:Y:S01]  /*deb0*/  IMAD.X R153, RZ, RZ, R19.reuse, P3 ;  /* 0x000000ffff997224 */ /* 0x100fe200018e0613 */
[----:B------:R-:W-:Y:S01]  /*dec0*/  LOP3.LUT R154, R154, R155, RZ, 0x3c, !PT ;  /* 0x0000009b9a9a7212 */ /* 0x000fe200078e3cff */
[----:B------:R-:W-:Y:S01]  /*ded0*/  IMAD.X R155, RZ, RZ, R19, P6 ;  /* 0x000000ffff9b7224 */ /* 0x000fe200030e0613 */
[----:B------:R-:W-:Y:S02]  /*dee0*/  SHF.R.U64 R20, R20, 0x3, RZ ;  /* 0x0000000314147819 */ /* 0x000fe400000012ff */
[----:B------:R-:W-:Y:S02]  /*def0*/  LOP3.LUT R18, R18, R5, RZ, 0x3c, !PT ;  /* 0x0000000512127212 */ /* 0x000fe400078e3cff */
[----:B------:R-:W-:Y:S02]  /*df00*/  MOV R156, R156 ;  /* 0x0000009c009c7202 */ /* 0x000fe40000000f00 */
[----:B------:R-:W-:-:S02]  /*df10*/  F2FP.BF16.F32.PACK_AB R4, R41, R40 ;  /* 0x000000282904723e */ /* 0x000fc400000010ff */
[----:B------:R-:W-:Y:S02]  /*df20*/  F2FP.BF16.F32.PACK_AB R5, R43, R42 ;  /* 0x0000002a2b05723e */ /* 0x000fe400000010ff */
[----:B------:R-:W-:Y:S02]  /*df30*/  F2FP.BF16.F32.PACK_AB R6, R45, R44 ;  /* 0x0000002c2d06723e */ /* 0x000fe400000010ff */
[----:B------:R-:W-:Y:S02]  /*df40*/  F2FP.BF16.F32.PACK_AB R7, R47, R46 ;  /* 0x0000002e2f07723e */ /* 0x000fe400000010ff */
[----:B------:R-:W-:Y:S02]  /*df50*/  MOV R158, R158 ;  /* 0x0000009e009e7202 */ /* 0x000fe40000000f00 */
[----:B0-----:R-:W-:Y:S01]  /*df60*/  F2FP.BF16.F32.PACK_AB R8, R49, R48 ;  /* 0x000000303108723e */ /* 0x001fe200000010ff */
[----:B------:R0:W-:Y:S01]  /*df70*/  STSM.16.M88.4 [R156], R4 ;  /* 0x000000049c007844 */ /* 0x0001e20000000200 */
[----:B------:R-:W-:-:S02]  /*df80*/  F2FP.BF16.F32.PACK_AB R9, R51, R50 ;  /* 0x000000323309723e */ /* 0x000fc400000010ff */
[----:B------:R-:W-:Y:S02]  /*df90*/  F2FP.BF16.F32.PACK_AB R10, R53, R52 ;  /* 0x00000034350a723e */ /* 0x000fe400000010ff */
[----:B------:R-:W-:Y:S02]  /*dfa0*/  F2FP.BF16.F32.PACK_AB R11, R55, R54 ;  /* 0x00000036370b723e */ /* 0x000fe400000010ff */
[----:B------:R-:W-:Y:S02]  /*dfb0*/  SHF.R.U64 R170, R170, 0x3, RZ ;  /* 0x00000003aaaa7819 */ /* 0x000fe400000012ff */
[----:B------:R-:W-:Y:S01]  /*dfc0*/  LOP3.LUT R160, R161, 0x380, RZ, 0xc0, !PT ;  /* 0x00000380a1a07812 */ /* 0x000fe200078ec0ff */
[----:B------:R-:W-:Y:S01]  /*dfd0*/  STSM.16.M88.4 [R158], R8 ;  /* 0x000000089e007844 */ /* 0x000fe20000000200 */
[----:B------:R-:W-:Y:S02]  /*dfe0*/  LOP3.LUT R20, R20, R21, RZ, 0x3c, !PT ;  /* 0x0000001514147212 */ /* 0x000fe400078e3cff */
[----:B------:R-:W-:-:S02]  /*dff0*/  MOV R165, R164 ;  /* 0x000000a400a57202 */ /* 0x000fc40000000f00 */
[----:B------:R-:W-:Y:S02]  /*e000*/  MOV R21, R162 ;  /* 0x000000a200157202 */ /* 0x000fe40000000f00 */
[----:B------:R-:W-:Y:S02]  /*e010*/  MOV R0, R12 ;  /* 0x0000000c00007202 */ /* 0x000fe40000000f00 */
[----:B------:R-:W-:Y:S02]  /*e020*/  MOV R164, R14 ;  /* 0x0000000e00a47202 */ /* 0x000fe40000000f00 */
[----:B------:R-:W-:Y:S02]  /*e030*/  F2FP.BF16.F32.PACK_AB R12, R57, R56 ;  /* 0x00000038390c723e */ /* 0x000fe400000010ff */
[----:B------:R-:W-:Y:S02]  /*e040*/  F2FP.BF16.F32.PACK_AB R13, R59, R58 ;  /* 0x0000003a3b0d723e */ /* 0x000fe400000010ff */
[----:B------:R-:W-:-:S02]  /*e050*/  F2FP.BF16.F32.PACK_AB R14, R61, R60 ;  /* 0x0000003c3d0e723e */ /* 0x000fc400000010ff */
[----:B------:R-:W-:Y:S02]  /*e060*/  F2FP.BF16.F32.PACK_AB R15, R63, R62 ;  /* 0x0000003e3f0f723e */ /* 0x000fe400000010ff */
[----:B------:R-:W-:Y:S02]  /*e070*/  MOV R162, R152 ;  /* 0x0000009800a27202 */ /* 0x000fe40000000f00 */
[----:B------:R-:W-:Y:S01]  /*e080*/  MOV R163, R154 ;  /* 0x0000009a00a37202 */ /* 0x000fe20000000f00 */
[----:B------:R1:W-:Y:S01]  /*e090*/  STSM.16.M88.4 [R21], R12 ;  /* 0x0000000c15007844 */ /* 0x0003e20000000200 */
[----:B------:R-:W-:Y:S01]  /*e0a0*/  LOP3.LUT R170, R170, R171, RZ, 0x3c, !PT ;  /* 0x000000abaaaa7212 */ /* 0x000fe200078e3cff */
[----:B------:R-:W-:Y:S01]  /*e0b0*/  IMAD.X R171, RZ, RZ, R19, P4 ;  /* 0x000000ffffab7224 */ /* 0x000fe200020e0613 */
[----:B------:R-:W-:Y:S02]  /*e0c0*/  F2FP.BF16.F32.PACK_AB R152, R65, R64 ;  /* 0x000000404198723e */ /* 0x000fe400000010ff */
[----:B------:R-:W-:-:S02]  /*e0d0*/  F2FP.BF16.F32.PACK_AB R153, R67, R66 ;  /* 0x000000424399723e */ /* 0x000fc400000010ff */
[----:B------:R-:W-:Y:S02]  /*e0e0*/  F2FP.BF16.F32.PACK_AB R154, R69, R68 ;  /* 0x00000044459a723e */ /* 0x000fe400000010ff */
[----:B------:R-:W-:Y:S02]  /*e0f0*/  F2FP.BF16.F32.PACK_AB R155, R71, R70 ;  /* 0x00000046479b723e */ /* 0x000fe400000010ff */
[----:B------:R-:W-:Y:S02]  /*e100*/  SHF.R.U64 R160, R160, 0x3, RZ ;  /* 0x00000003a0a07819 */ /* 0x000fe400000012ff */
[----:B------:R-:W-:Y:S01]  /*e110*/  MOV R166, R166 ;  /* 0x000000a600a67202 */ /* 0x000fe20000000f00 */
[----:B------:R2:W-:Y:S01]  /*e120*/  STSM.16.M88.4 [R165], R152 ;  /* 0x00000098a5007844 */ /* 0x0005e20000000200 */
[----:B0-----:R-:W-:Y:S01]  /*e130*/  F2FP.BF16.F32.PACK_AB R156, R73, R72 ;  /* 0x00000048499c723e */ /* 0x001fe200000010ff */
[----:B-1----:R-:W-:Y:S01]  /*e140*/  IMAD.X R21, RZ, RZ, R19, P2 ;  /* 0x000000ffff157224 */ /* 0x002fe200010e0613 */
[----:B------:R-:W-:-:S02]  /*e150*/  F2FP.BF16.F32.PACK_AB R157, R75, R74 ;  /* 0x0000004a4b9d723e */ /* 0x000fc400000010ff */
[----:B------:R-:W-:Y:S02]  /*e160*/  F2FP.BF16.F32.PACK_AB R158, R77, R76 ;  /* 0x0000004c4d9e723e */ /* 0x000fe400000010ff */
[----:B------:R-:W-:Y:S02]  /*e170*/  F2FP.BF16.F32.PACK_AB R159, R79, R78 ;  /* 0x0000004e4f9f723e */ /* 0x000fe400000010ff */
[----:B------:R-:W-:Y:S02]  /*e180*/  F2FP.BF16.F32.PACK_AB R4, R81, R80 ;  /* 0x000000505104723e */ /* 0x000fe400000010ff */
[----:B------:R-:W-:Y:S01]  /*e190*/  F2FP.BF16.F32.PACK_AB R5, R83, R82 ;  /* 0x000000525305723e */ /* 0x000fe200000010ff */
[----:B------:R0:W-:Y:S01]  /*e1a0*/  STSM.16.M88.4 [R166], R156 ;  /* 0x0000009ca6007844 */ /* 0x0001e20000000200 */
[----:B------:R-:W-:Y:S02]  /*e1b0*/  F2FP.BF16.F32.PACK_AB R6, R85, R84 ;  /* 0x000000545506723e */ /* 0x000fe400000010ff */
[----:B------:R-:W-:-:S02]  /*e1c0*/  F2FP.BF16.F32.PACK_AB R7, R87, R86 ;  /* 0x000000565707723e */ /* 0x000fc400000010ff */
[----:B------:R-:W-:Y:S02]  /*e1d0*/  MOV R168, R168 ;  /* 0x000000a800a87202 */ /* 0x000fe40000000f00 */
[----:B------:R-:W-:Y:S01]  /*e1e0*/  F2FP.BF16.F32.PACK_AB R8, R89, R88 ;  /* 0x000000585908723e */ /* 0x000fe200000010ff */
[----:B------:R1:W-:Y:S01]  /*e1f0*/  STSM.16.M88.4 [R0], R4 ;  /* 0x0000000400007844 */ /* 0x0003e20000000200 */
[----:B------:R-:W-:Y:S02]  /*e200*/  F2FP.BF16.F32.PACK_AB R9, R91, R90 ;  /* 0x0000005a5b09723e */ /* 0x000fe400000010ff */
[----:B------:R-:W-:Y:S02]  /*e210*/  F2FP.BF16.F32.PACK_AB R10, R93, R92 ;  /* 0x0000005c5d0a723e */ /* 0x000fe400000010ff */
[----:B------:R-:W-:Y:S02]  /*e220*/  F2FP.BF16.F32.PACK_AB R11, R95, R94 ;  /* 0x0000005e5f0b723e */ /* 0x000fe400000010ff */
[----:B------:R-:W-:Y:S01]  /*e230*/  LOP3.LUT R160, R160, R161, RZ, 0x3c, !PT ;  /* 0x000000a1a0a07212 */ /* 0x000fe200078e3cff */
[--C-:B------:R-:W-:Y:S01]  /*e240*/  IMAD.X R161, RZ, RZ, R19.reuse, P5 ;  /* 0x000000ffffa17224 */ /* 0x100fe200028e0613 */
[----:B------:R-:W-:Y:S01]  /*e250*/  F2FP.BF16.F32.PACK_AB R12, R97, R96 ;  /* 0x00000060610c723e */ /* 0x000fe200000010ff */
[----:B------:R-:W-:Y:S01]  /*e260*/  STSM.16.M88.4 [R168], R8 ;  /* 0x00000008a8007844 */ /* 0x000fe20000000200 */
[----:B------:R-:W-:Y:S01]  /*e270*/  F2FP.BF16.F32.PACK_AB R13, R99, R98 ;  /* 0x00000062630d723e */ /* 0x000fe200000010ff */
[----:B------:R-:W-:Y:S01]  /*e280*/  IMAD.X R19, RZ, RZ, R19, P1 ;  /* 0x000000ffff137224 */ /* 0x000fe200008e0613 */
[----:B------:R-:W-:-:S02]  /*e290*/  F2FP.BF16.F32.PACK_AB R14, R101, R100 ;  /* 0x00000064650e723e */ /* 0x000fc400000010ff */
[----:B------:R-:W-:Y:S02]  /*e2a0*/  F2FP.BF16.F32.PACK_AB R15, R103, R102 ;  /* 0x00000066670f723e */ /* 0x000fe400000010ff */
[----:B------:R-:W-:Y:S02]  /*e2b0*/  MOV R170, R170 ;  /* 0x000000aa00aa7202 */ /* 0x000fe40000000f00 */
[----:B--2---:R-:W-:Y:S01]  /*e2c0*/  F2FP.BF16.F32.PACK_AB R152, R105, R104 ;  /* 0x000000686998723e */ /* 0x004fe200000010ff */
[----:B------:R2:W-:Y:S01]  /*e2d0*/  STSM.16.M88.4 [R164], R12 ;  /* 0x0000000ca4007844 */ /* 0x0005e20000000200 */
[----:B------:R-:W-:Y:S02]  /*e2e0*/  F2FP.BF16.F32.PACK_AB R153, R107, R106 ;  /* 0x0000006a6b99723e */ /* 0x000fe400000010ff */
[----:B------:R-:W-:Y:S02]  /*e2f0*/  F2FP.BF16.F32.PACK_AB R154, R109, R108 ;  /* 0x0000006c6d9a723e */ /* 0x000fe400000010ff */
[----:B------:R-:W-:-:S02]  /*e300*/  F2FP.BF16.F32.PACK_AB R155, R111, R110 ;  /* 0x0000006e6f9b723e */ /* 0x000fc400000010ff */
[----:B0-----:R-:W-:Y:S02]  /*e310*/  F2FP.BF16.F32.PACK_AB R156, R113, R112 ;  /* 0x00000070719c723e */ /* 0x001fe400000010ff */
[----:B------:R-:W-:Y:S01]  /*e320*/  F2FP.BF16.F32.PACK_AB R157, R115, R114 ;  /* 0x00000072739d723e */ /* 0x000fe200000010ff */
[----:B------:R-:W-:Y:S01]  /*e330*/  STSM.16.M88.4 [R170], R152 ;  /* 0x00000098aa007844 */ /* 0x000fe20000000200 */
[----:B------:R-:W-:Y:S02]  /*e340*/  F2FP.BF16.F32.PACK_AB R158, R117, R116 ;  /* 0x00000074759e723e */ /* 0x000fe400000010ff */
[----:B------:R-:W-:Y:S02]  /*e350*/  F2FP.BF16.F32.PACK_AB R159, R119, R118 ;  /* 0x00000076779f723e */ /* 0x000fe400000010ff */
[----:B-1----:R-:W-:Y:S01]  /*e360*/  F2FP.BF16.F32.PACK_AB R4, R121, R120 ;  /* 0x000000787904723e */ /* 0x002fe200000010ff */
[----:B--2---:R-:W0:Y:S01]  /*e370*/  LDC.64 R164, c[0x0][0xc00] ;  /* 0x00030000ffa47b82 */ /* 0x004e220000000a00 */
[----:B------:R-:W-:Y:S01]  /*e380*/  F2FP.BF16.F32.PACK_AB R5, R123, R122 ;  /* 0x0000007a7b05723e */ /* 0x000fe200000010ff */
[----:B------:R-:W-:Y:S01]  /*e390*/  STSM.16.M88.4 [R162], R156 ;  /* 0x0000009ca2007844 */ /* 0x000fe20000000200 */
[----:B------:R-:W-:-:S02]  /*e3a0*/  F2FP.BF16.F32.PACK_AB R6, R125, R124 ;  /* 0x0000007c7d06723e */ /* 0x000fc400000010ff */
[----:B------:R-:W-:Y:S02]  /*e3b0*/  F2FP.BF16.F32.PACK_AB R7, R127, R126 ;  /* 0x0000007e7f07723e */ /* 0x000fe400000010ff */
[----:B------:R-:W-:Y:S02]  /*e3c0*/  MOV R160, R160 ;  /* 0x000000a000a07202 */ /* 0x000fe40000000f00 */
[----:B------:R-:W-:Y:S01]  /*e3d0*/  MOV R161, R20 ;  /* 0x0000001400a17202 */ /* 0x000fe20000000f00 */
[----:B------:R1:W-:Y:S01]  /*e3e0*/  STSM.16.M88.4 [R163], R4 ;  /* 0x00000004a3007844 */ /* 0x0003e20000000200 */
[----:B------:R-:W2:Y:S01]  /*e3f0*/  LDC.64 R20, c[0x0][0xc08] ;  /* 0x00030200ff147b82 */ /* 0x000ea20000000a00 */
[----:B------:R-:W-:Y:S02]  /*e400*/  F2FP.BF16.F32.PACK_AB R8, R129, R128 ;  /* 0x000000808108723e */ /* 0x000fe400000010ff */
[----:B------:R-:W-:Y:S02]  /*e410*/  F2FP.BF16.F32.PACK_AB R9, R131, R130 ;  /* 0x000000828309723e */ /* 0x000fe400000010ff */
[----:B------:R-:W-:-:S02]  /*e420*/  F2FP.BF16.F32.PACK_AB R10, R133, R132 ;  /* 0x00000084850a723e */ /* 0x000fc400000010ff */
[----:B------:R-:W-:Y:S02]  /*e430*/  F2FP.BF16.F32.PACK_AB R11, R135, R134 ;  /* 0x00000086870b723e */ /* 0x000fe400000010ff */
[----:B------:R-:W-:Y:S01]  /*e440*/  MOV R18, R18 ;  /* 0x0000001200127202 */ /* 0x000fe20000000f00 */
[----:B------:R-:W-:Y:S01]  /*e450*/  IMAD.U32 R19, RZ, RZ, UR41 ;  /* 0x00000029ff137e24 */ /* 0x000fe2000f8e00ff */
[----:B------:R-:W-:Y:S01]  /*e460*/  F2FP.BF16.F32.PACK_AB R12, R145, R144 ;  /* 0x00000090910c723e */ /* 0x000fe200000010ff */
[----:B------:R0:W-:Y:S01]  /*e470*/  STSM.16.M88.4 [R160], R8 ;  /* 0x00000008a0007844 */ /* 0x0001e20000000200 */
[----:B------:R-:W-:Y:S02]  /*e480*/  F2FP.BF16.F32.PACK_AB R13, R147, R146 ;  /* 0x00000092930d723e */ /* 0x000fe400000010ff */
[----:B-1----:R-:W-:Y:S02]  /*e490*/  F2FP.BF16.F32.PACK_AB R4, R137, R136 ;  /* 0x000000888904723e */ /* 0x002fe400000010ff */
[----:B------:R-:W-:-:S02]  /*e4a0*/  F2FP.BF16.F32.PACK_AB R5, R139, R138 ;  /* 0x0000008a8b05723e */ /* 0x000fc400000010ff */
[----:B------:R-:W-:Y:S02]  /*e4b0*/  F2FP.BF16.F32.PACK_AB R6, R141, R140 ;  /* 0x0000008c8d06723e */ /* 0x000fe400000010ff */
[----:B------:R-:W-:Y:S02]  /*e4c0*/  F2FP.BF16.F32.PACK_AB R7, R143, R142 ;  /* 0x0000008e8f07723e */ /* 0x000fe400000010ff */
[----:B------:R-:W-:Y:S02]  /*e4d0*/  F2FP.BF16.F32.PACK_AB R14, R149, R148 ;  /* 0x00000094950e723e */ /* 0x000fe400000010ff */
[----:B------:R-:W-:Y:S01]  /*e4e0*/  F2FP.BF16.F32.PACK_AB R15, R151, R150 ;  /* 0x00000096970f723e */ /* 0x000fe200000010ff */
[----:B------:R1:W-:Y:S01]  /*e4f0*/  STSM.16.M88.4 [R161], R4 ;  /* 0x00000004a1007844 */ /* 0x0003e20000000200 */
[----:B------:R-:W-:Y:S01]  /*e500*/  ISETP.NE.U32.AND P1, PT, RZ, UR12, PT ;  /* 0x0000000cff007c0c */ /* 0x000fe2000bf25070 */
[----:B0-----:R-:W-:Y:S01]  /*e510*/  IMAD.WIDE R8, R19, 0x4, R164 ;  /* 0x0000000413087825 */ /* 0x001fe200078e02a4 */
[----:B--2---:R-:W-:Y:S01]  /*e520*/  ISETP.NE.U32.AND P0, PT, R20, RZ, PT ;  /* 0x000000ff1400720c */ /* 0x004fe20003f05070 */
[----:B------:R0:W-:Y:S01]  /*e530*/  STSM.16.M88.4 [R18], R12 ;  /* 0x0000000c12007844 */ /* 0x0001e20000000200 */
[----:B------:R-:W-:Y:S01]  /*e540*/  BAR.SYNC.DEFER_BLOCKING 0x1, 0x100 ;  /* 0x0044000000007b1d */ /* 0x000fe20000010000 */
[----:B------:R-:W-:-:S02]  /*e550*/  ISETP.NE.AND.EX P1, PT, RZ, UR13, PT, P1 ;  /* 0x0000000dff007c0c */ /* 0x000fc4000bf25310 */
[----:B------:R-:W-:-:S13]  /*e560*/  ISETP.NE.AND.EX P0, PT, R21, RZ, PT, P0 ;  /* 0x000000ff1500720c */ /* 0x000fda0003f05300 */
[----:B-1----:R-:W1:Y:S01]  /*e570*/  @P0 LDC.64 R4, c[0x0][0xc08] ;  /* 0x00030200ff040b82 */ /* 0x002e620000000a00 */
[----:B------:R-:W2:Y:S01]  /*e580*/  @P1 LDG.E R0, desc[UR48][R8.64] ;  /* 0x0000003008001981 */ /* 0x000ea2000c1e1900 */
[----:B-1----:R-:W-:-:S05]  /*e590*/  @P0 IMAD.WIDE R4, R19, 0x4, R4 ;  /* 0x0000000413040825 */ /* 0x002fca00078e0204 */
[----:B------:R1:W3:Y:S01]  /*e5a0*/  @P0 LDG.E R10, desc[UR48][R4.64] ;  /* 0x00000030040a0981 */ /* 0x0002e2000c1e1900 */
[----:B------:R-:W-:Y:S01]  /*e5b0*/  USEL UR4, UR44, UR4, UP0 ;  /* 0x000000042c047287 */ /* 0x000fe20008000000 */
[----:B0-----:R-:W-:Y:S01]  /*e5c0*/  VIADD R14, R22, UR42 ;  /* 0x0000002a160e7c36 */ /* 0x001fe20008000000 */
[----:B------:R-:W-:Y:S02]  /*e5d0*/  UISETP.NE.AND UP1, UPT, UR20, 0x1, UPT ;  /* 0x000000011400788c */ /* 0x000fe4000bf25270 */
[----:B------:R-:W-:Y:S01]  /*e5e0*/  UISETP.GT.AND UP2, UPT, UR4, 0x1, UPT ;  /* 0x000000010400788c */ /* 0x000fe2000bf44270 */
[----:B------:R-:W-:Y:S01]  /*e5f0*/  UMOV UR23, 0x9b8 ;  /* 0x000009b800177882 */ /* 0x000fe20000000000 */
[----:B------:R-:W-:Y:S02]  /*e600*/  UISETP.NE.U32.AND UP0, UPT, UR12, URZ, UPT ;  /* 0x0000003f0c00728c */ /* 0x000fe4000bf05070 */
[----:B------:R-:W-:Y:S01]  /*e610*/  PLOP3.LUT P2, PT, PT, PT, UP1, 0x80, 0x0 ;  /* 0x000000000000781c */ /* 0x000fe20003f4f018 */
[----:B------:R-:W-:-:S02]  /*e620*/  USEL UR23, UR23, 0x978, UP2 ;  /* 0x0000097817177887 */ /* 0x000fc40009000000 */
[----:B------:R-:W-:Y:S01]  /*e630*/  UISETP.NE.AND.EX UP0, UPT, UR13, URZ, UPT, UP0 ;  /* 0x0000003f0d00728c */ /* 0x000fe2000bf05300 */
[----:B------:R-:W-:Y:S01]  /*e640*/  UMOV UR4, URZ ;  /* 0x0000003f00047c82 */ /* 0x000fe20008000000 */
[----:B------:R-:W-:Y:S02]  /*e650*/  USHF.R.S32.HI UR12, URZ, 0x1f, UR41 ;  /* 0x0000001f3f0c7899 */ /* 0x000fe40008011429 */
[----:B------:R-:W-:Y:S01]  /*e660*/  USEL UR9, UR41, URZ, !UP0 ;  /* 0x0000003f29097287 */ /* 0x000fe2000c000000 */
[----:B------:R-:W-:Y:S01]  /*e670*/  @UP1 ULDC UR25, c[0x0][0xbec] ;  /* 0x0002fb0000191ab9 */ /* 0x000fe20000000800 */
[----:B------:R-:W-:-:S04]  /*e680*/  USEL UR21, UR43, URZ, UP2 ;  /* 0x0000003f2b157287 */ /* 0x000fc80009000000 */
[----:B------:R-:W-:Y:S01]  /*e690*/  ULDC.64 UR16, c[0x0][UR23+0x220] ;  /* 0x0000880017107abb */ /* 0x000fe20008000a00 */
[----:B-1----:R-:W-:Y:S01]  /*e6a0*/  @P2 IMAD.HI.U32 R4, R14, UR25, RZ ;  /* 0x000000190e042c27 */ /* 0x002fe2000f8e00ff */
[----:B------:R-:W-:Y:S01]  /*e6b0*/  USEL UR22, UR12, URZ, !UP0 ;  /* 0x0000003f0c167287 */ /* 0x000fe2000c000000 */
[----:B------:R-:W-:Y:S01]  /*e6c0*/  ULDC.64 UR14, c[0x0][UR23+0x218] ;  /* 0x00008600170e7abb */ /* 0x000fe20008000a00 */
[----:B------:R-:W-:Y:S01]  /*e6d0*/  ULDC.64 UR18, c[0x0][UR23+0x228] ;  /* 0x00008a0017127abb */ /* 0x000fe20008000a00 */
[----:B------:R-:W-:Y:S01]  /*e6e0*/  UIMAD UR17, UR17, UR9, URZ ;  /* 0x00000009111172a4 */ /* 0x000fe2000f8e023f */
[----:B------:R-:W-:Y:S01]  /*e6f0*/  @UP1 ULDC UR28, c[0x0][0xbf0] ;  /* 0x0002fc00001c1ab9 */ /* 0x000fe20000000800 */
[----:B------:R-:W-:Y:S02]  /*e700*/  UIMAD.WIDE.U32 UR12, UR14, UR40, URZ ;  /* 0x000000280e0c72a5 */ /* 0x000fe4000f8e003f */
[----:B------:R-:W-:Y:S02]  /*e710*/  UIMAD UR24, UR15, UR40, URZ ;  /* 0x000000280f1872a4 */ /* 0x000fe4000f8e023f */
[----:B------:R-:W-:-:S02]  /*e720*/  UIMAD.WIDE.U32 UR26, UR18, UR21, URZ ;  /* 0x00000015121a72a5 */ /* 0x000fc4000f8e003f */
[----:B------:R-:W-:Y:S02]  /*e730*/  UIMAD.WIDE.U32 UR14, UR16, UR9, URZ ;  /* 0x00000009100e72a5 */ /* 0x000fe4000f8e003f */
[----:B------:R-:W-:Y:S02]  /*e740*/  UIMAD UR18, UR19, UR21, URZ ;  /* 0x00000015131272a4 */ /* 0x000fe4000f8e023f */
[----:B------:R-:W-:Y:S01]  /*e750*/  UIMAD UR17, UR16, UR22, UR17 ;  /* 0x00000016101172a4 */ /* 0x000fe2000f8e0211 */
[----:B------:R-:W-:Y:S01]  /*e760*/  IMAD.U32 R5, RZ, RZ, UR26 ;  /* 0x0000001aff057e24 */ /* 0x000fe2000f8e00ff */
[----:B------:R-:W-:Y:S02]  /*e770*/  UIADD3 UR18, UR27, UR18, URZ ;  /* 0x000000121b127290 */ /* 0x000fe4000fffe03f */
[----:B------:R-:W-:Y:S02]  /*e780*/  UIADD3 UR24, UR13, UR24, URZ ;  /* 0x000000180d187290 */ /* 0x000fe4000fffe03f */
[----:B------:R-:W-:-:S02]  /*e790*/  UIADD3 UR17, UR15, UR17, URZ ;  /* 0x000000110f117290 */ /* 0x000fc4000fffe03f */
[----:B------:R-:W-:Y:S01]  /*e7a0*/  IMAD.U32 R6, RZ, RZ, UR18 ;  /* 0x00000012ff067e24 */ /* 0x000fe2000f8e00ff */
[----:B--2---:R-:W-:Y:S01]  /*e7b0*/  @P1 R2UR UR4, R0 ;  /* 0x00000000000412ca */ /* 0x004fe200000e0000 */
[----:B------:R-:W-:Y:S01]  /*e7c0*/  IMAD.MOV.U32 R0, RZ, RZ, R14 ;  /* 0x000000ffff007224 */ /* 0x000fe200078e000e */
[----:B------:R-:W-:-:S05]  /*e7d0*/  @P2 SHF.R.U32.HI R0, RZ, UR28, R4 ;  /* 0x0000001cff002c19 */ /* 0x000fca0008011604 */
[----:B------:R-:W-:-:S04]  /*e7e0*/  IMAD.MOV R7, RZ, RZ, -R0 ;  /* 0x000000ffff077224 */ /* 0x000fc800078e0a00 */
[----:B------:R-:W-:Y:S02]  /*e7f0*/  IMAD R7, R7, UR20, R14 ;  /* 0x0000001407077c24 */ /* 0x000fe4000f8e020e */
[----:B------:R-:W-:Y:S02]  /*e800*/  UIADD3 UR12, UP0, UP3, UR14, UR12, UR4 ;  /* 0x0000000c0e0c7290 */ /* 0x000fe4000fb1e004 */
[----:B------:R-:W-:-:S04]  /*e810*/  USHF.R.S32.HI UR16, URZ, 0x1f, UR4 ;  /* 0x0000001f3f107899 */ /* 0x000fc80008011404 */
[----:B------:R-:W-:Y:S01]  /*e820*/  UIADD3.X UR14, UR17, UR24, UR16, UP0, UP3 ;  /* 0x00000018110e7290 */ /* 0x000fe200087e6410 */
[----:B------:R-:W-:Y:S01]  /*e830*/  IADD3 R4, P3, P4, R0, UR12, R5 ;  /* 0x0000000c00047c10 */ /* 0x000fe2000fc7e005 */
[----:B------:R-:W-:Y:S01]  /*e840*/  ULDC.64 UR12, c[0x0][UR23+0x210] ;  /* 0x00008400170c7abb */ /* 0x000fe20008000a00 */
[----:B------:R-:W-:Y:S01]  /*e850*/  SHF.R.S32.HI R5, RZ, 0x1f, R0 ;  /* 0x0000001fff057819 */ /* 0x000fe20000011400 */
[----:B------:R-:W-:Y:S01]  /*e860*/  IMAD R11, R7, UR13, RZ ;  /* 0x0000000d070b7c24 */ /* 0x000fe2000f8e02ff */
[----:B------:R-:W-:Y:S02]  /*e870*/  SHF.R.S32.HI R0, RZ, 0x1f, R7 ;  /* 0x0000001fff007819 */ /* 0x000fe40000011407 */
[----:B------:R-:W-:Y:S01]  /*e880*/  IADD3.X R5, R5, UR14, R6, P3, P4 ;  /* 0x0000000e05057c10 */ /* 0x000fe20009fe8406 */
[----:B------:R-:W-:Y:S01]  /*e890*/  ULDC.64 UR14, c[0x0][0xba8] ;  /* 0x0002ea00000e7ab9 */ /* 0x000fe20000000a00 */
[----:B------:R-:W-:Y:S01]  /*e8a0*/  @!UP2 ULDC UR14, c[0x0][0xb50] ;  /* 0x0002d400000eaab9 */ /* 0x000fe20000000800 */
[----:B------:R-:W-:Y:S01]  /*e8b0*/  IMAD R11, R0, UR12, R11 ;  /* 0x0000000c000b7c24 */ /* 0x000fe2000f8e020b */
[----:B------:R-:W-:Y:S01]  /*e8c0*/  @!UP2 ULDC UR15, c[0x0][0xb54] ;  /* 0x0002d500000faab9 */ /* 0x000fe20000000800 */
[----:B------:R-:W-:Y:S01]  /*e8d0*/  IMAD.WIDE.U32 R4, R7, UR12, R4 ;  /* 0x0000000c07047c25 */ /* 0x000fe2000f8e0004 */
[----:B------:R-:W-:Y:S01]  /*e8e0*/  ULDC UR12, c[0x0][0xa88] ;  /* 0x0002a200000c7ab9 */ /* 0x000fe20000000800 */
[----:B---3--:R-:W-:-:S02]  /*e8f0*/  @P0 R2UR UR12, R10 ;  /* 0x000000000a0c02ca */ /* 0x008fc400000e0000 */
[----:B------:R-:W-:Y:S01]  /*e900*/  IMAD.IADD R5, R5, 0x1, R11 ;  /* 0x0000000105057824 */ /* 0x000fe200078e020b */
[----:B------:R-:W-:-:S04]  /*e910*/  LEA R11, P3, R4, UR14, 0x2 ;  /* 0x0000000e040b7c11 */ /* 0x000fc8000f8610ff */
[----:B------:R-:W-:Y:S01]  /*e920*/  LEA.HI.X R12, R4, UR15, R5, 0x2, P3 ;  /* 0x0000000f040c7c11 */ /* 0x000fe200098f1405 */
[----:B------:R-:W-:Y:S08]  /*e930*/  @P0 BRA `(.L_x_11620) ;  /* 0x0000000000180947 */ /* 0x000ff00003800000 */
[----:B------:R-:W-:Y:S05]  /*e940*/  @!P1 BRA `(.L_x_11620) ;  /* 0x0000000000149947 */ /* 0x000fea0003800000 */
[----:B------:R-:W2:Y:S04]  /*e950*/  LDG.E R4, desc[UR48][R8.64] ;  /* 0x0000003008047981 */ /* 0x000ea8000c1e1900 */
[----:B------:R-:W3:Y:S01]  /*e960*/  LDG.E R0, desc[UR48][R8.64+0x4] ;  /* 0x0000043008007981 */ /* 0x000ee2000c1e1900 */
[----:B--2---:R-:W-:Y:S02]  /*e970*/  R2UR UR13, R4 ;  /* 0x00000000040d72ca */ /* 0x004fe400000e0000 */
[----:B---3--:R-:W-:-:S13]  /*e980*/  R2UR UR12, R0 ;  /* 0x00000000000c72ca */ /* 0x008fda00000e0000 */
[----:B------:R-:W-:-:S12]  /*e990*/  UIADD3 UR12, -UR13, UR12, URZ ;  /* 0x0000000c0d0c7290 */ /* 0x000fd8000fffe13f */
.L_x_11620:
[----:B------:R-:W2:Y:S04]  /*e9a0*/  LDL R8, [R1+0x14] ;  /* 0x0000140001087983 */ /* 0x000ea80000100800 */
[----:B------:R-:W3:Y:S01]  /*e9b0*/  LDL R0, [R1] ;  /* 0x0000000001007983 */ /* 0x000ee20000100800 */
[----:B------:R-:W-:-:S03]  /*e9c0*/  UIMAD UR17, UR12, UR20, URZ ;  /* 0x000000140c1172a4 */ /* 0x000fc6000f8e023f */
[----:B------:R-:W-:Y:S04]  /*e9d0*/  SHFL.IDX PT, R4, R11, RZ, 0x1c1f ;  /* 0x001c1fff0b047589 */ /* 0x000fe800000e0000 */
[----:B------:R-:W0:Y:S04]  /*e9e0*/  SHFL.IDX PT, R5, R12, RZ, 0x1c1f ;  /* 0x001c1fff0c057589 */ /* 0x000e2800000e0000 */
[----:B------:R-:W-:Y:S04]  /*e9f0*/  SHFL.IDX PT, R6, R11, 0x1, 0x1c1f ;  /* 0x003c1f000b067f89 */ /* 0x000fe800000e0000 */
[----:B------:R-:W1:Y:S01]  /*ea00*/  SHFL.IDX PT, R7, R12, 0x1, 0x1c1f ;  /* 0x003c1f000c077f89 */ /* 0x000e6200000e0000 */
[----:B--2---:R-:W-:Y:S01]  /*ea10*/  VIADD R8, R8, UR42 ;  /* 0x0000002a08087c36 */ /* 0x004fe20008000000 */
[----:B---3--:R-:W-:-:S03]  /*ea20*/  LOP3.LUT P0, RZ, R0, 0x3, RZ, 0xc0, !PT ;  /* 0x0000000300ff7812 */ /* 0x008fc6000780c0ff */
[C---:B------:R-:W-:Y:S01]  /*ea30*/  VIADD R0, R8.reuse, 0x8 ;  /* 0x0000000808007836 */ /* 0x040fe20000000000 */
[C---:B------:R-:W-:Y:S02]  /*ea40*/  ISETP.GE.AND P3, PT, R8.reuse, UR17, PT ;  /* 0x0000001108007c0c */ /* 0x040fe4000bf66270 */
[----:B------:R-:W-:Y:S02]  /*ea50*/  ISETP.GE.OR P1, PT, R8, UR17, P0 ;  /* 0x0000001108007c0c */ /* 0x000fe40008726670 */
[----:B------:R-:W-:-:S11]  /*ea60*/  ISETP.GE.OR P0, PT, R0, UR17, P0 ;  /* 0x0000001100007c0c */ /* 0x000fd60008706670 */
[----:B0-----:R0:W-:Y:S01]  /*ea70*/  @!P1 ST.E desc[UR48][R4.64], R3 ;  /* 0x0000000304009985 */ /* 0x0011e2000c101930 */
[----:B------:R-:W-:-:S03]  /*ea80*/  PLOP3.LUT P1, PT, PT, PT, UP2, 0x80, 0x0 ;  /* 0x000000000000781c */ /* 0x000fc60003f2f028 */
[----:B-1----:R0:W-:Y:S01]  /*ea90*/  @!P0 ST.E desc[UR48][R6.64], R2 ;  /* 0x0000000206008985 */ /* 0x0021e2000c101930 */
[----:B------:R-:W-:-:S09]  /*eaa0*/  ISETP.GE.AND P0, PT, R0, UR17, PT ;  /* 0x0000001100007c0c */ /* 0x000fd2000bf06270 */
[----:B------:R-:W-:Y:S05]  /*eab0*/  @P1 BRA `(.L_x_11621) ;  /* 0x0000001000081947 */ /* 0x000fea0003800000 */
[----:B------:R-:W1:Y:S01]  /*eac0*/  S2R R0, SR_TID.X ;  /* 0x0000000000007919 */ /* 0x000e620000002100 */
[----:B------:R-:W-:Y:S01]  /*ead0*/  ULDC.64 UR14, c[0x0][0xaa0] ;  /* 0x0002a800000e7ab9 */ /* 0x000fe20000000a00 */
[----:B-1----:R-:W-:-:S05]  /*eae0*/  VIADD R0, R0, 0xffffff80 ;  /* 0xffffff8000007836 */ /* 0x002fca0000000000 */
[----:B0-----:R-:W-:-:S04]  /*eaf0*/  SHF.R.S32.HI R3, RZ, 0x1f, R0 ;  /* 0x0000001fff037819 */ /* 0x001fc80000011400 */
[----:B------:R-:W-:-:S04]  /*eb00*/  LEA.HI R3, R3, R0, RZ, 0x3 ;  /* 0x0000000003037211 */ /* 0x000fc800078f18ff */
[----:B------:R-:W-:Y:S02]  /*eb10*/  LOP3.LUT R5, R3, 0xfffffff8, RZ, 0xc0, !PT ;  /* 0xfffffff803057812 */ /* 0x000fe400078ec0ff */
[----:B------:R-:W-:Y:S01]  /*eb20*/  SHF.R.S32.HI R77, RZ, 0x3, R3 ;  /* 0x00000003ff4d7819 */ /* 0x000fe20000011403 */
[----:B------:R-:W-:Y:S02]  /*eb30*/  IMAD.MOV.U32 R3, RZ, RZ, 0x2 ;  /* 0x00000002ff037424 */ /* 0x000fe400078e00ff */
[----:B------:R-:W-:-:S04]  /*eb40*/  IMAD.IADD R18, R0, 0x1, -R5 ;  /* 0x0000000100127824 */ /* 0x000fc800078e0a05 */
[----:B------:R-:W-:-:S04]  /*eb50*/  IMAD.SHL.U32 R0, R18, 0x8, RZ ;  /* 0x0000000812007824 */ /* 0x000fc800078e00ff */
[----:B------:R-:W-:-:S04]  /*eb60*/  IMAD R2, R77, 0x40, R0 ;  /* 0x000000404d027824 */ /* 0x000fc800078e0200 */
[----:B------:R-:W-:-:S03]  /*eb70*/  IMAD.WIDE R2, R2, R3, UR10 ;  /* 0x0000000a02027e25 */ /* 0x000fc6000f8e0203 */
[C---:B------:R-:W-:Y:S02]  /*eb80*/  IADD3 R25, P1, R2.reuse, 0x3000, RZ ;  /* 0x0000300002197810 */ /* 0x040fe40007f3e0ff */
[C---:B------:R-:W-:Y:S02]  /*eb90*/  IADD3 R9, P4, R2.reuse, 0x1000, RZ ;  /* 0x0000100002097810 */ /* 0x040fe40007f9e0ff */
[----:B------:R-:W-:Y:S02]  /*eba0*/  LOP3.LUT R24, R25, 0x380, RZ, 0xc0, !PT ;  /* 0x0000038019187812 */ /* 0x000fe400078ec0ff */
[----:B------:R-:W-:Y:S02]  /*ebb0*/  IADD3 R13, P3, R2, 0x2000, RZ ;  /* 0x00002000020d7810 */ /* 0x000fe40007f7e0ff */
[----:B------:R-:W-:Y:S02]  /*ebc0*/  SHF.R.U64 R24, R24, 0x3, RZ ;  /* 0x0000000318187819 */ /* 0x000fe400000012ff */
[----:B------:R-:W-:-:S02]  /*ebd0*/  LOP3.LUT R8, R9, 0x380, RZ, 0xc0, !PT ;  /* 0x0000038009087812 */ /* 0x000fc400078ec0ff */
[----:B------:R-:W-:Y:S02]  /*ebe0*/  LOP3.LUT R12, R13, 0x380, RZ, 0xc0, !PT ;  /* 0x000003800d0c7812 */ /* 0x000fe400078ec0ff */
[----:B------:R-:W-:Y:S01]  /*ebf0*/  LOP3.LUT R24, R24, R25, RZ, 0x3c, !PT ;  /* 0x0000001918187212 */ /* 0x000fe200078e3cff */
[--C-:B------:R-:W-:Y:S01]  /*ec00*/  IMAD.X R25, RZ, RZ, R3.reuse, P1 ;  /* 0x000000ffff197224 */ /* 0x100fe200008e0603 */
[----:B------:R-:W-:Y:S02]  /*ec10*/  IADD3 R49, P1, R2, 0x9000, RZ ;  /* 0x0000900002317810 */ /* 0x000fe40007f3e0ff */
[----:B------:R-:W-:Y:S02]  /*ec20*/  SHF.R.U64 R8, R8, 0x3, RZ ;  /* 0x0000000308087819 */ /* 0x000fe400000012ff */
[----:B------:R-:W-:Y:S01]  /*ec30*/  SHF.R.U64 R12, R12, 0x3, RZ ;  /* 0x000000030c0c7819 */ /* 0x000fe200000012ff */
[----:B------:R-:W-:Y:S01]  /*ec40*/  UIMAD UR12, UR16, UR14, URZ ;  /* 0x0000000e100c72a4 */ /* 0x000fe2000f8e023f */
[----:B------:R-:W-:Y:S01]  /*ec50*/  LOP3.LUT R48, R49, 0x380, RZ, 0xc0, !PT ;  /* 0x0000038031307812 */ /* 0x000fe200078ec0ff */
[----:B------:R-:W-:Y:S01]  /*ec60*/  UIMAD.WIDE.U32 UR10, UR4, UR14, URZ ;  /* 0x0000000e040a72a5 */ /* 0x000fe2000f8e003f */
[----:B------:R-:W-:Y:S01]  /*ec70*/  LOP3.LUT R8, R8, R9, RZ, 0x3c, !PT ;  /* 0x0000000908087212 */ /* 0x000fe200078e3cff */
[--C-:B------:R-:W-:Y:S01]  /*ec80*/  IMAD.X R9, RZ, RZ, R3.reuse, P4 ;  /* 0x000000ffff097224 */ /* 0x100fe200020e0603 */
[----:B------:R-:W-:Y:S01]  /*ec90*/  LOP3.LUT R12, R12, R13, RZ, 0x3c, !PT ;  /* 0x0000000d0c0c7212 */ /* 0x000fe200078e3cff */
[----:B------:R-:W-:Y:S01]  /*eca0*/  IMAD.X R13, RZ, RZ, R3, P3 ;  /* 0x000000ffff0d7224 */ /* 0x000fe200018e0603 */
[----:B------:R-:W-:-:S02]  /*ecb0*/  IADD3 R29, P0, R2, 0x4000, RZ ;  /* 0x00004000021d7810 */ /* 0x000fc40007f1e0ff */
[C---:B------:R-:W-:Y:S02]  /*ecc0*/  IADD3 R33, P6, R2.reuse, 0x5000, RZ ;  /* 0x0000500002217810 */ /* 0x040fe40007fde0ff */
[C---:B------:R-:W-:Y:S02]  /*ecd0*/  IADD3 R37, P5, R2.reuse, 0x6000, RZ ;  /* 0x0000600002257810 */ /* 0x040fe40007fbe0ff */
[C---:B------:R-:W-:Y:S01]  /*ece0*/  LOP3.LUT R7, R2.reuse, 0x380, RZ, 0xc0, !PT ;  /* 0x0000038002077812 */ /* 0x040fe200078ec0ff */
[----:B------:R-:W-:Y:S01]  /*ecf0*/  UIMAD UR12, UR4, UR15, UR12 ;  /* 0x0000000f040c72a4 */ /* 0x000fe2000f8e020c */
[C---:B------:R-:W-:Y:S01]  /*ed00*/  IADD3 R41, P4, R2.reuse, 0x7000, RZ ;  /* 0x0000700002297810 */ /* 0x040fe20007f9e0ff */
[----:B------:R-:W-:Y:S01]  /*ed10*/  @UP1 ULDC UR14, c[0x0][0xbec] ;  /* 0x0002fb00000e1ab9 */ /* 0x000fe20000000800 */
[----:B------:R-:W-:Y:S01]  /*ed20*/  IADD3 R45, P3, R2, 0x8000, RZ ;  /* 0x00008000022d7810 */ /* 0x000fe20007f7e0ff */
[----:B------:R-:W5:Y:S01]  /*ed30*/  LD.E.128 R8, desc[UR48][R8.64] ;  /* 0x0000003008087980 */ /* 0x000f62000c101d00 */
[----:B------:R-:W-:-:S02]  /*ed40*/  SHF.R.U64 R48, R48, 0x3, RZ ;  /* 0x0000000330307819 */ /* 0x000fc400000012ff */
[----:B------:R-:W-:Y:S01]  /*ed50*/  LOP3.LUT R28, R29, 0x380, RZ, 0xc0, !PT ;  /* 0x000003801d1c7812 */ /* 0x000fe200078ec0ff */
[----:B------:R-:W5:Y:S01]  /*ed60*/  LD.E.128 R12, desc[UR48][R12.64] ;  /* 0x000000300c0c7980 */ /* 0x000f62000c101d00 */
[----:B------:R-:W-:Y:S02]  /*ed70*/  LOP3.LUT R32, R33, 0x380, RZ, 0xc0, !PT ;  /* 0x0000038021207812 */ /* 0x000fe400078ec0ff */
[----:B------:R-:W-:Y:S01]  /*ed80*/  LOP3.LUT R36, R37, 0x380, RZ, 0xc0, !PT ;  /* 0x0000038025247812 */ /* 0x000fe200078ec0ff */
[----:B------:R-:W5:Y:S01]  /*ed90*/  LD.E.128 R24, desc[UR48][R24.64] ;  /* 0x0000003018187980 */ /* 0x000f62000c101d00 */
[----:B------:R-:W-:Y:S02]  /*eda0*/  LOP3.LUT R40, R41, 0x380, RZ, 0xc0, !PT ;  /* 0x0000038029287812 */ /* 0x000fe400078ec0ff */
[----:B------:R-:W-:Y:S02]  /*edb0*/  LOP3.LUT R44, R45, 0x380, RZ, 0xc0, !PT ;  /* 0x000003802d2c7812 */ /* 0x000fe400078ec0ff */
[----:B------:R-:W-:Y:S01]  /*edc0*/  LOP3.LUT R48, R48, R49, RZ, 0x3c, !PT ;  /* 0x0000003130307212 */ /* 0x000fe200078e3cff */
[----:B------:R-:W-:Y:S01]  /*edd0*/  IMAD.X R49, RZ, RZ, R3, P1 ;  /* 0x000000ffff317224 */ /* 0x000fe200008e0603 */
[----:B------:R-:W-:-:S02]  /*ede0*/  IADD3 R5, P1, R2, 0xf000, RZ ;  /* 0x0000f00002057810 */ /* 0x000fc40007f3e0ff */
[----:B------:R-:W-:Y:S02]  /*edf0*/  SHF.R.U64 R28, R28, 0x3, RZ ;  /* 0x000000031c1c7819 */ /* 0x000fe400000012ff */
[----:B------:R-:W-:Y:S02]  /*ee00*/  SHF.R.U64 R32, R32, 0x3, RZ ;  /* 0x0000000320207819 */ /* 0x000fe400000012ff */
[----:B------:R-:W-:Y:S01]  /*ee10*/  SHF.R.U64 R7, R7, 0x3, RZ ;  /* 0x0000000307077819 */ /* 0x000fe200000012ff */
[----:B------:R-:W-:Y:S01]  /*ee20*/  UIADD3 UR11, UR11, UR12, URZ ;  /* 0x0000000c0b0b7290 */ /* 0x000fe2000fffe03f */
[----:B------:R-:W-:Y:S01]  /*ee30*/  SHF.R.U64 R36, R36, 0x3, RZ ;  /* 0x0000000324247819 */ /* 0x000fe200000012ff */
[----:B------:R-:W-:Y:S01]  /*ee40*/  USHF.R.S32.HI UR4, URZ, 0x1f, UR9 ;  /* 0x0000001f3f047899 */ /* 0x000fe20008011409 */
[----:B------:R-:W-:Y:S01]  /*ee50*/  SHF.R.U64 R40, R40, 0x3, RZ ;  /* 0x0000000328287819 */ /* 0x000fe200000012ff */
[----:B------:R-:W-:Y:S01]  /*ee60*/  ULDC.64 UR12, c[0x0][0xae8] ;  /* 0x0002ba00000c7ab9 */ /* 0x000fe20000000a00 */
[----:B------:R-:W-:Y:S01]  /*ee70*/  SHF.R.U64 R44, R44, 0x3, RZ ;  /* 0x000000032c2c7819 */ /* 0x000fe200000012ff */
[--C-:B------:R-:W-:Y:S01]  /*ee80*/  IMAD.X R73, RZ, RZ, R3.reuse, P1 ;  /* 0x000000ffff497224 */ /* 0x100fe200008e0603 */
[----:B------:R-:W-:Y:S01]  /*ee90*/  LOP3.LUT R4, R5, 0x380, RZ, 0xc0, !PT ;  /* 0x0000038005047812 */ /* 0x000fe200078ec0ff */
        /* <DEDUP_REMOVED lines=12> */
[----:B------:R-:W-:Y:S01]  /*ef60*/  UIMAD.WIDE.U32 UR10, UR40, UR12, UR10 ;  /* 0x0000000c280a72a5 */ /* 0x000fe2000f8e000a */
        /* <DEDUP_REMOVED lines=8> */
[----:B------:R-:W-:Y:S02]  /*eff0*/  LOP3.LUT R2, R7, R2, RZ, 0x3c, !PT ;  /* 0x0000000207027212 */ /* 0x000fe400078e3cff */
[----:B------:R-:W-:Y:S01]  /*f000*/  LOP3.LUT R72, R4, R5, RZ, 0x3c, !PT ;  /* 0x0000000504487212 */ /* 0x000fe200078e3cff */
[----:B------:R-:W-:Y:S01]  /*f010*/  UIMAD UR11, UR40, UR13, UR11 ;  /* 0x0000000d280b72a4 */ /* 0x000fe2000f8e020b */
[----:B------:R-:W-:Y:S01]  /*f020*/  LOP3.LUT R52, R53, 0x380, RZ, 0xc0, !PT ;  /* 0x0000038035347812 */ /* 0x000fe200078ec0ff */
[----:B------:R0:W5:Y:S01]  /*f030*/  LD.E.128 R4, desc[UR48][R2.64] ;  /* 0x0000003002047980 */ /* 0x000162000c101d00 */
[----:B------:R-:W-:Y:S01]  /*f040*/  ULDC.64 UR12, c[0x0][0xaf0] ;  /* 0x0002bc00000c7ab9 */ /* 0x000fe20000000a00 */
[----:B------:R-:W-:Y:S01]  /*f050*/  LOP3.LUT R56, R57, 0x380, RZ, 0xc0, !PT ;  /* 0x0000038039387812 */ /* 0x000fe200078ec0ff */
[----:B------:R-:W-:Y:S01]  /*f060*/  UIMAD UR4, UR4, UR12, URZ ;  /* 0x0000000c040472a4 */ /* 0x000fe2000f8e023f */
[----:B------:R-:W-:Y:S01]  /*f070*/  LOP3.LUT R60, R61, 0x380, RZ, 0xc0, !PT ;  /* 0x000003803d3c7812 */ /* 0x000fe200078ec0ff */
[----:B------:R-:W5:Y:S01]  /*f080*/  LD.E.128 R40, desc[UR48][R40.64] ;  /* 0x0000003028287980 */ /* 0x000f62000c101d00 */
[----:B------:R-:W-:-:S02]  /*f090*/  LOP3.LUT R64, R65, 0x380, RZ, 0xc0, !PT ;  /* 0x0000038041407812 */ /* 0x000fc400078ec0ff */
[----:B------:R-:W-:Y:S01]  /*f0a0*/  LOP3.LUT R68, R69, 0x380, RZ, 0xc0, !PT ;  /* 0x0000038045447812 */ /* 0x000fe200078ec0ff */
[----:B------:R-:W5:Y:S01]  /*f0b0*/  LD.E.128 R44, desc[UR48][R44.64] ;  /* 0x000000302c2c7980 */ /* 0x000f62000c101d00 */
[----:B0-----:R-:W-:Y:S01]  /*f0c0*/  IMAD R2, R18, 0x20, R77 ;  /* 0x0000002012027824 */ /* 0x001fe200078e024d */
[----:B------:R-:W-:Y:S01]  /*f0d0*/  UIMAD UR4, UR9, UR13, UR4 ;  /* 0x0000000d090472a4 */ /* 0x000fe2000f8e0204 */
[----:B------:R-:W-:Y:S01]  /*f0e0*/  SHF.R.U64 R52, R52, 0x3, RZ ;  /* 0x0000000334347819 */ /* 0x000fe200000012ff */
[----:B------:R-:W5:Y:S01]  /*f0f0*/  LD.E.128 R72, desc[UR48][R72.64] ;  /* 0x0000003048487980 */ /* 0x000f62000c101d00 */
[----:B------:R-:W-:Y:S01]  /*f100*/  VIADD R20, R2, UR42 ;  /* 0x0000002a02147c36 */ /* 0x000fe20008000000 */
[----:B------:R-:W-:Y:S01]  /*f110*/  UIMAD.WIDE.U32 UR10, UR9, UR12, UR10 ;  /* 0x0000000c090a72a5 */ /* 0x000fe2000f8e000a */
[----:B------:R-:W-:Y:S02]  /*f120*/  SHF.R.U64 R56, R56, 0x3, RZ ;  /* 0x0000000338387819 */ /* 0x000fe400000012ff */
[----:B------:R-:W-:Y:S01]  /*f130*/  @P2 IMAD.HI.U32 R2, R20, UR14, RZ ;  /* 0x0000000e14022c27 */ /* 0x000fe2000f8e00ff */
[----:B------:R-:W-:Y:S01]  /*f140*/  @UP1 ULDC UR9, c[0x0][0xbf0] ;  /* 0x0002fc0000091ab9 */ /* 0x000fe20000000800 */
[----:B------:R-:W-:-:S02]  /*f150*/  SHF.R.U64 R60, R60, 0x3, RZ ;  /* 0x000000033c3c7819 */ /* 0x000fc400000012ff */
[----:B------:R-:W-:Y:S01]  /*f160*/  IMAD.MOV.U32 R19, RZ, RZ, R20 ;  /* 0x000000ffff137224 */ /* 0x000fe200078e0014 */
[----:B------:R-:W-:Y:S02]  /*f170*/  SHF.R.U64 R64, R64, 0x3, RZ ;  /* 0x0000000340407819 */ /* 0x000fe400000012ff */
[----:B------:R-:W-:Y:S02]  /*f180*/  SHF.R.U64 R68, R68, 0x3, RZ ;  /* 0x0000000344447819 */ /* 0x000fe400000012ff */
[----:B------:R-:W-:Y:S01]  /*f190*/  @P2 SHF.R.U32.HI R19, RZ, UR9, R2 ;  /* 0x00000009ff132c19 */ /* 0x000fe20008011602 */
[----:B------:R-:W-:Y:S01]  /*f1a0*/  UIADD3 UR4, UR11, UR4, URZ ;  /* 0x000000040b047290 */ /* 0x000fe2000fffe03f */
        /* <DEDUP_REMOVED lines=10> */
[--C-:B------:R-:W-:Y:S01]  /*f250*/  SHF.R.S32.HI R18, RZ, 0x1f, R19.reuse ;  /* 0x0000001fff127819 */ /* 0x100fe20000011413 */
[----:B------:R-:W-:Y:S01]  /*f260*/  IMAD.MOV R21, RZ, RZ, -R19 ;  /* 0x000000ffff157224 */ /* 0x000fe200078e0a13 */
[----:B------:R-:W5:Y:S01]  /*f270*/  LD.E.128 R52, desc[UR48][R52.64] ;  /* 0x0000003034347980 */ /* 0x000f62000c101d00 */
[----:B------:R-:W-:-:S02]  /*f280*/  IMAD.U32 R2, RZ, RZ, UR10 ;  /* 0x0000000aff027e24 */ /* 0x000fc4000f8e00ff */
[----:B------:R-:W-:Y:S01]  /*f290*/  IMAD.U32 R3, RZ, RZ, UR11 ;  /* 0x0000000bff037e24 */ /* 0x000fe2000f8e00ff */
[----:B------:R-:W-:Y:S01]  /*f2a0*/  ULDC.64 UR10, c[0x0][0xae0] ;  /* 0x0002b800000a7ab9 */ /* 0x000fe20000000a00 */
[----:B------:R-:W-:Y:S01]  /*f2b0*/  IMAD.U32 R3, RZ, RZ, UR4 ;  /* 0x00000004ff037e24 */ /* 0x000fe2000f8e00ff */
[----:B------:R-:W5:Y:S01]  /*f2c0*/  LD.E.128 R56, desc[UR48][R56.64] ;  /* 0x0000003038387980 */ /* 0x000f62000c101d00 */
[----:B------:R-:W-:Y:S02]  /*f2d0*/  IMAD R18, R18, UR10, RZ ;  /* 0x0000000a12127c24 */ /* 0x000fe4000f8e02ff */
[----:B------:R-:W-:Y:S01]  /*f2e0*/  IMAD R21, R21, UR20, R20 ;  /* 0x0000001415157c24 */ /* 0x000fe2000f8e0214 */
[----:B------:R-:W5:Y:S01]  /*f2f0*/  LD.E.128 R60, desc[UR48][R60.64] ;  /* 0x000000303c3c7980 */ /* 0x000f62000c101d00 */
[----:B------:R-:W-:-:S03]  /*f300*/  IMAD.WIDE.U32 R2, R19, UR10, R2 ;  /* 0x0000000a13027c25 */ /* 0x000fc6000f8e0002 */
[----:B------:R-:W5:Y:S01]  /*f310*/  LD.E.128 R64, desc[UR48][R64.64] ;  /* 0x0000003040407980 */ /* 0x000f62000c101d00 */
[----:B------:R-:W-:Y:S01]  /*f320*/  IMAD R19, R19, UR11, R18 ;  /* 0x0000000b13137c24 */ /* 0x000fe2000f8e0212 */
[----:B------:R-:W-:Y:S01]  /*f330*/  SHF.R.S32.HI R18, RZ, 0x1f, R21 ;  /* 0x0000001fff127819 */ /* 0x000fe20000011415 */
[----:B------:R-:W-:Y:S01]  /*f340*/  ULDC.64 UR10, c[0x0][0xad8] ;  /* 0x0002b600000a7ab9 */ /* 0x000fe20000000a00 */
[----:B------:R-:W5:Y:S01]  /*f350*/  LD.E.128 R68, desc[UR48][R68.64] ;  /* 0x0000003044447980 */ /* 0x000f62000c101d00 */
[----:B------:R-:W-:Y:S02]  /*f360*/  IMAD.IADD R3, R3, 0x1, R19 ;  /* 0x0000000103037824 */ /* 0x000fe400078e0213 */
[----:B------:R-:W-:Y:S01]  /*f370*/  IMAD R18, R18, UR10, RZ ;  /* 0x0000000a12127c24 */ /* 0x000fe2000f8e02ff */
[----:B------:R-:W-:Y:S01]  /*f380*/  @!PT LDS RZ, [RZ] ;  /* 0x00000000fffff984 */ /* 0x000fe20000000800 */
[----:B------:R-:W-:Y:S01]  /*f390*/  @!PT LDS RZ, [RZ] ;  /* 0x00000000fffff984 */ /* 0x000fe20000000800 */
[----:B------:R-:W-:Y:S01]  /*f3a0*/  @!PT LDS RZ, [RZ] ;  /* 0x00000000fffff984 */ /* 0x000fe20000000800 */
[----:B------:R-:W-:Y:S01]  /*f3b0*/  @!PT LDS RZ, [RZ] ;  /* 0x00000000fffff984 */ /* 0x000fe20000000800 */
[----:B------:R0:W-:Y:S06]  /*f3c0*/  MEMBAR.ALL.CTA ;  /* 0x0000000000007992 */ /* 0x0001ec0000008000 */
[----:B0-----:R-:W0:Y:S01]  /*f3d0*/  FENCE.VIEW.ASYNC.S ;  /* 0x00000000000073c6 */ /* 0x001e220000000000 */
[----:B------:R-:W-:-:S04]  /*f3e0*/  IMAD.WIDE.U32 R2, R21, UR10, R2 ;  /* 0x0000000a15027c25 */ /* 0x000fc8000f8e0002 */
[----:B------:R-:W-:Y:S01]  /*f3f0*/  IMAD R19, R21, UR11, R18 ;  /* 0x0000000b15137c24 */ /* 0x000fe2000f8e0212 */
[----:B------:R-:W-:Y:S01]  /*f400*/  ULDC.64 UR10, c[0x0][0xa80] ;  /* 0x0002a000000a7ab9 */ /* 0x000fe20000000a00 */
[----:B------:R-:W-:Y:S01]  /*f410*/  VIADD R80, R77, UR42 ;  /* 0x0000002a4d507c36 */ /* 0x000fe20008000000 */
[----:B------:R-:W-:Y:S01]  /*f420*/  LEA R78, P2, R2, UR10, 0x1 ;  /* 0x0000000a024e7c11 */ /* 0x000fe2000f8408ff */
[----:B------:R-:W-:Y:S01]  /*f430*/  IMAD.IADD R3, R3, 0x1, R19 ;  /* 0x0000000103037824 */ /* 0x000fe200078e0213 */
[----:B------:R-:W-:-:S04]  /*f440*/  UIADD3 UR8, UR8, 0x22820, URZ ;  /* 0x0002282008087890 */ /* 0x000fc8000fffe03f */
        /* <DEDUP_REMOVED lines=36> */
.L_x_11623:
[----:B------:R-:W-:Y:S05]  /*f690*/  BSYNC B1 ;  /* 0x0000000000017941 */ /* 0x000fea0003800000 */
.L_x_11622:
[----:B0-----:R0:W3:Y:S01]  /*f6a0*/  SHFL.IDX PT, R19, R79, 0x1, 0x181f ;  /* 0x00381f004f137f89 */ /* 0x0010e200000e0000 */
[----:B------:R-:W-:Y:S03]  /*f6b0*/  BSSY B1, `(.L_x_11624) ;  /* 0x0000014000017945 */ /* 0x000fe60003800000 */
[----:B-----5:R0:W4:Y:S01]  /*f6c0*/  SHFL.IDX PT, R7, R78, 0x1, 0x181f ;  /* 0x00381f004e077f89 */ /* 0x02012200000e0000 */
        /* <DEDUP_REMOVED lines=18> */
.L_x_11625:
[----:B------:R-:W-:Y:S05]  /*f7f0*/  BSYNC B1 ;  /* 0x0000000000017941 */ /* 0x000fea0003800000 */
.L_x_11624:
        /* <DEDUP_REMOVED lines=21> */
.L_x_11627:
[----:B------:R-:W-:Y:S05]  /*f950*/  BSYNC B1 ;  /* 0x0000000000017941 */ /* 0x000fea0003800000 */
.L_x_11626:
[----:B0-----:R-:W-:Y:S01]  /*f960*/  VIADD R2, R80, 0x60 ;  /* 0x0000006050027836 */ /* 0x001fe20000000000 */
[----:B---3--:R-:W0:Y:S04]  /*f970*/  SHFL.IDX PT, R79, R79, 0x3, 0x181f ;  /* 0x00781f004f4f7f89 */ /* 0x008e2800000e0000 */
[----:B------:R-:W-:Y:S01]  /*f980*/  ISETP.GE.AND P0, PT, R2, UR17, PT ;  /* 0x0000001102007c0c */ /* 0x000fe2000bf06270 */
        /* <DEDUP_REMOVED lines=21> */
.L_x_11621:
[----:B------:R-:W-:Y:S01]  /*fae0*/  ULDC.64 UR14, c[0x0][0xb08] ;  /* 0x0002c200000e7ab9 */ /* 0x000fe20000000a00 */
[----:B0-----:R-:W-:Y:S01]  /*faf0*/  IMAD.MOV.U32 R5, RZ, RZ, R14 ;  /* 0x000000ffff057224 */ /* 0x001fe200078e000e */
        /* <DEDUP_REMOVED lines=20> */
[----:B------:R-:W-:Y:S01]  /*fc40*/  UIADD3 UR8, UR8, 0x22820, URZ ;  /* 0x0002282008087890 */ /* 0x000fe2000fffe03f */
[----:B------:R-:W-:Y:S01]  /*fc50*/  SHF.R.S32.HI R158, RZ, 0x1f, R212 ;  /* 0x0000001fff9e7819 */ /* 0x000fe200000114d4 */
[----:B------:R-:W-:Y:S01]  /*fc60*/  UIMAD.WIDE.U32 UR10, UR9, UR14, UR10 ;  /* 0x0000000e090a72a5 */ /* 0x000fe2000f8e000a */
[----:B------:R-:W-:Y:S01]  /*fc70*/  SHF.R.S32.HI R159, RZ, 0x1f, R213 ;  /* 0x0000001fff9f7819 */ /* 0x000fe200000114d5 */
[----:B------:R-:W-:Y:S01]  /*fc80*/  ULDC.64 UR12, c[0x0][0xb48] ;  /* 0x0002d200000c7ab9 */ /* 0x000fe20000000a00 */
[----:B------:R-:W-:Y:S01]  /*fc90*/  @UP1 ULDC UR9, c[0x0][0xbec] ;  /* 0x0002fb0000091ab9 */ /* 0x000fe20000000800 */
[----:B------:R-:W-:Y:S01]  /*fca0*/  UIADD3 UR11, UR11, UR4, URZ ;  /* 0x000000040b0b7290 */ /* 0x000fe2000fffe03f */
[----:B------:R-:W-:Y:S01]  /*fcb0*/  @P2 IMAD.HI.U32 R0, R14, UR9, RZ ;  /* 0x000000090e002c27 */ /* 0x000fe2000f8e00ff */
[----:B------:R-:W-:Y:S01]  /*fcc0*/  UPRMT UR8, URZ, 0x654, UR8 ;  /* 0x000006543f087896 */ /* 0x000fe20008000008 */
[----:B------:R-:W-:Y:S01]  /*fcd0*/  SHF.R.S32.HI R160, RZ, 0x1f, R214 ;  /* 0x0000001fffa07819 */ /* 0x000fe200000114d6 */
[----:B------:R-:W-:Y:S01]  /*fce0*/  @UP1 ULDC UR4, c[0x0][0xbf0] ;  /* 0x0002fc0000041ab9 */ /* 0x000fe20000000800 */
[----:B------:R-:W-:Y:S01]  /*fcf0*/  UIMAD.WIDE.U32 UR10, UR43, UR12, UR10 ;  /* 0x0000000c2b0a72a5 */ /* 0x000fe2000f8e000a */
[----:B------:R-:W-:-:S02]  /*fd00*/  @P2 SHF.R.U32.HI R5, RZ, UR4, R0 ;  /* 0x00000004ff052c19 */ /* 0x000fc40008011600 */
[----:B------:R-:W-:Y:S01]  /*fd10*/  SHF.R.S32.HI R161, RZ, 0x1f, R215 ;  /* 0x0000001fffa17819 */ /* 0x000fe200000114d7 */
[----:B------:R-:W-:Y:S01]  /*fd20*/  UIMAD UR43, UR43, UR13, UR11 ;  /* 0x0000000d2b2b72a4 */ /* 0x000fe2000f8e020b */
[--C-:B------:R-:W-:Y:S01]  /*fd30*/  SHF.R.S32.HI R0, RZ, 0x1f, R5.reuse ;  /* 0x0000001fff007819 */ /* 0x100fe20000011405 */
[----:B------:R-:W-:Y:S01]  /*fd40*/  IMAD.MOV R7, RZ, RZ, -R5 ;  /* 0x000000ffff077224 */ /* 0x000fe200078e0a05 */
[----:B------:R-:W-:Y:S01]  /*fd50*/  ULDC.64 UR12, c[0x0][0xb30] ;  /* 0x0002cc00000c7ab9 */ /* 0x000fe20000000a00 */
[----:B------:R-:W-:Y:S01]  /*fd60*/  IMAD.U32 R3, RZ, RZ, UR11 ;  /* 0x0000000bff037e24 */ /* 0x000fe2000f8e00ff */
[----:B------:R-:W-:Y:S01]  /*fd70*/  SYNCS.ARRIVE.TRANS64.RED.A1T0 RZ, [UR8], RZ ;  /* 0x000000ffffff79a7 */ /* 0x000fe20008100408 */
        /* <DEDUP_REMOVED lines=26> */
[----:B------:R0:W1:Y:S01]  /*ff20*/  SHFL.IDX PT, R2, R0, RZ, 0x1c1f ;  /* 0x001c1fff00027589 */ /* 0x00006200000e0000 */
[----:B------:R-:W-:Y:S02]  /*ff30*/  SHF.R.S32.HI R172, RZ, 0x1f, R226 ;  /* 0x0000001fffac7819 */ /* 0x000fe400000114e2 */
[----:B------:R-:W-:Y:S01]  /*ff40*/  SHF.R.S32.HI R173, RZ, 0x1f, R227 ;  /* 0x0000001fffad7819 */ /* 0x000fe200000114e3 */
[----:B------:R0:W2:Y:S01]  /*ff50*/  SHFL.IDX PT, R3, R14, RZ, 0x1c1f ;  /* 0x001c1fff0e037589 */ /* 0x0000a200000e0000 */
[----:B------:R-:W-:Y:S02]  /*ff60*/  SHF.R.S32.HI R174, RZ, 0x1f, R228 ;  /* 0x0000001fffae7819 */ /* 0x000fe400000114e4 */
[----:B------:R-:W-:Y:S01]  /*ff70*/  SHF.R.S32.HI R175, RZ, 0x1f, R229 ;  /* 0x0000001fffaf7819 */ /* 0x000fe200000114e5 */
[----:B------:R-:W-:Y:S06]  /*ff80*/  @P3 BRA `(.L_x_11630) ;  /* 0x0000000800243947 */ /* 0x000fec0003800000 */
[----:B------:R-:W-:Y:S01]  /*ff90*/  ULDC UR4, c[0x0][0xac8] ;  /* 0x0002b20000047ab9 */ /* 0x000fe20000000800 */
[----:B------:R-:W-:Y:S01]  /*ffa0*/  VIADD R15, R17, 0xe0 ;  /* 0x000000e0110f7836 */ /* 0x000fe20000000000 */
[----:B------:R-:W-:Y:S01]  /*ffb0*/  ISETP.GE.AND P2, PT, R229, UR4, PT ;  /* 0x00000004e5007c0c */ /* 0x000fe2000bf46270 */
[C---:B------:R-:W-:Y:S01]  /*ffc0*/  VIADD R19, R17.reuse, 0xe8 ;  /* 0x000000e811137836 */ /* 0x040fe20000000000 */
[C---:B------:R-:W-:Y:S01]  /*ffd0*/  ISETP.GE.AND P3, PT, R17.reuse, UR4, PT ;  /* 0x0000000411007c0c */ /* 0x040fe2000bf66270 */
[----:B------:R-:W-:Y:S01]  /*ffe0*/  VIADD R21, R17, 0xf0 ;  /* 0x000000f011157836 */ /* 0x000fe20000000000 */
        /* <DEDUP_REMOVED lines=51> */
[-C--:B------:R-:W-:Y:S02]  /*10320*/  @!P3 LEA.HI.X R5, R218, R3.reuse, R164, 0x2, P6 ;  /* 0x00000003da05b211 */ /* 0x080fe400030f14a4 */
[CC--:B--2---:R-:W-:Y:S02]  /*10330*/  @!P2 LEA R6, P5, R217.reuse, R2.reuse, 0x2 ;  /* 0x00000002d906a211 */ /* 0x0c4fe400078a10ff */
[----:B------:R-:W-:Y:S01]  /*10340*/  @!P1 LEA R8, P6, R216, R2, 0x2 ;  /* 0x00000002d8089211 */ /* 0x000fe200078c10ff */
[----:B------:R1:W-:Y:S01]  /*10350*/  @!P3 ST.E.64 desc[UR48][R4.64], R72 ;  /* 0x000000480400b985 */ /* 0x0003e2000c101b30 */
[-C--:B------:R-:W-:Y:S02]  /*10360*/  @!P2 LEA.HI.X R7, R217, R3.reuse, R163, 0x2, P5 ;  /* 0x00000003d907a211 */ /* 0x080fe400028f14a3 */
[----:B------:R-:W-:Y:S02]  /*10370*/  ISETP.GE.AND P3, PT, R214, UR4, PT ;  /* 0x00000004d6007c0c */ /* 0x000fe4000bf66270 */
[----:B------:R-:W-:Y:S01]  /*10380*/  @!P1 LEA.HI.X R9, R216, R3, R162, 0x2, P6 ;  /* 0x00000003d8099211 */ /* 0x000fe200030f14a2 */
[----:B------:R2:W-:Y:S01]  /*10390*/  @!P2 ST.E.64 desc[UR48][R6.64], R76 ;  /* 0x0000004c0600a985 */ /* 0x0005e2000c101b30 */
[----:B------:R-:W-:-:S02]  /*103a0*/  ISETP.GE.AND P2, PT, R213, UR4, PT ;  /* 0x00000004d5007c0c */ /* 0x000fc4000bf46270 */
[C---:B------:R-:W-:Y:S01]  /*103b0*/  @!P4 LEA R10, P5, R215.reuse, R2, 0x2 ;  /* 0x00000002d70ac211 */ /* 0x040fe200078a10ff */
[----:B------:R3:W-:Y:S01]  /*103c0*/  @!P1 ST.E.64 desc[UR48][R8.64], R80 ;  /* 0x0000005008009985 */ /* 0x0007e2000c101b30 */
[----:B------:R-:W-:Y:S02]  /*103d0*/  ISETP.GE.AND P1, PT, R212, UR4, PT ;  /* 0x00000004d4007c0c */ /* 0x000fe4000bf26270 */
[----:B------:R-:W-:-:S03]  /*103e0*/  @!P4 LEA.HI.X R11, R215, R3, R161, 0x2, P5 ;  /* 0x00000003d70bc211 */ /* 0x000fc600028f14a1 */
[CC--:B------:R-:W-:Y:S02]  /*103f0*/  @!P3 LEA R12, P6, R214.reuse, R2.reuse, 0x2 ;  /* 0x00000002d60cb211 */ /* 0x0c0fe400078c10ff */
        /* <DEDUP_REMOVED lines=54> */
[CC--:B------:R-:W-:Y:S01]  /*10760*/  @!P2 LEA R8, P6, R19.reuse, R2.reuse, 0x2 ;  /* 0x000000021308a211 */ /* 0x0c0fe200078c10ff */
[----:B------:R4:W-:Y:S01]  /*10770*/  @!P3 ST.E.64 desc[UR48][R6.64], R136 ;  /* 0x000000880600b985 */ /* 0x0009e2000c101b30 */
[----:B--2---:R-:W-:Y:S02]  /*10780*/  SHF.R.S32.HI R11, RZ, 0x1f, R21 ;  /* 0x0000001fff0b7819 */ /* 0x004fe40000011415 */
[-C--:B------:R-:W-:Y:S02]  /*10790*/  @!P2 LEA.HI.X R9, R19, R3.reuse, R9, 0x2, P6 ;  /* 0x000000031309a211 */ /* 0x080fe400030f1409 */
[C---:B------:R-:W-:Y:S02]  /*107a0*/  @!P1 LEA R10, P6, R21.reuse, R2, 0x2 ;  /* 0x00000002150a9211 */ /* 0x040fe400078c10ff */
[----:B---3--:R-:W-:Y:S01]  /*107b0*/  SHF.R.S32.HI R12, RZ, 0x1f, R25 ;  /* 0x0000001fff0c7819 */ /* 0x008fe20000011419 */
[----:B------:R4:W-:Y:S01]  /*107c0*/  @!P2 ST.E.64 desc[UR48][R8.64], R140 ;  /* 0x0000008c0800a985 */ /* 0x0009e2000c101b30 */
[----:B------:R-:W-:-:S02]  /*107d0*/  @!P1 LEA.HI.X R11, R21, R3, R11, 0x2, P6 ;  /* 0x00000003150b9211 */ /* 0x000fc400030f140b */
[----:B------:R-:W-:-:S03]  /*107e0*/  @!P5 LEA R2, P6, R25, R2, 0x2 ;  /* 0x000000021902d211 */ /* 0x000fc600078c10ff */
[----:B------:R4:W-:Y:S01]  /*107f0*/  @!P1 ST.E.64 desc[UR48][R10.64], R144 ;  /* 0x000000900a009985 */ /* 0x0009e2000c101b30 */
[----:B------:R-:W-:-:S05]  /*10800*/  @!P5 LEA.HI.X R3, R25, R3, R12, 0x2, P6 ;  /* 0x000000031903d211 */ /* 0x000fca00030f140c */
[----:B------:R4:W-:Y:S04]  /*10810*/  @!P5 ST.E.64 desc[UR48][R2.64], R148 ;  /* 0x000000940200d985 */ /* 0x0009e8000c101b30 */
.L_x_11630:
[----:B------:R-:W-:Y:S05]  /*10820*/  BSYNC B1 ;  /* 0x0000000000017941 */ /* 0x000fea0003800000 */
.L_x_11629:
[----:B--2-4-:R2:W3:Y:S04]  /*10830*/  SHFL.IDX PT, R3, R14, 0x1, 0x1c1f ;  /* 0x003c1f000e037f89 */ /* 0x0144e800000e0000 */
[----:B-1----:R2:W1:Y:S01]  /*10840*/  SHFL.IDX PT, R2, R0, 0x1, 0x1c1f ;  /* 0x003c1f0000027f89 */ /* 0x00246200000e0000 */
[----:B------:R-:W-:Y:S05]  /*10850*/  @P0 BRA `(.L_x_11628) ;  /* 0x0000001800200947 */ /* 0x000fea0003800000 */
[----:B------:R-:W-:Y:S01]  /*10860*/  ULDC UR4, c[0x0][0xac8] ;  /* 0x0002b20000047ab9 */ /* 0x000fe20000000800 */
[----:B------:R-:W-:Y:S01]  /*10870*/  VIADD R21, R17, 0xe0 ;  /* 0x000000e011157836 */ /* 0x000fe20000000000 */
[----:B------:R-:W-:Y:S01]  /*10880*/  ISETP.GE.AND P5, PT, R229, UR4, PT ;  /* 0x00000004e5007c0c */ /* 0x000fe2000bfa6270 */
[C---:B------:R-:W-:Y:S01]  /*10890*/  VIADD R19, R17.reuse, 0xf0 ;  /* 0x000000f011137836 */ /* 0x040fe20000000000 */
[----:B------:R-:W-:Y:S02]  /*108a0*/  ISETP.GE.AND P4, PT, R17, UR4, PT ;  /* 0x0000000411007c0c */ /* 0x000fe4000bf86270 */
[----:B------:R-:W-:Y:S02]  /*108b0*/  ISETP.GE.AND P2, PT, R228, UR4, PT ;  /* 0x00000004e4007c0c */ /* 0x000fe4000bf46270 */
[----:B------:R-:W-:Y:S02]  /*108c0*/  ISETP.GE.AND P1, PT, R227, UR4, PT ;  /* 0x00000004e3007c0c */ /* 0x000fe4000bf26270 */
[----:B------:R-:W-:-:S02]  /*108d0*/  ISETP.GE.AND P0, PT, R226, UR4, PT ;  /* 0x00000004e2007c0c */ /* 0x000fc4000bf06270 */
[----:B0-2---:R-:W-:-:S03]  /*108e0*/  SHF.R.S32.HI R0, RZ, 0x1f, R21 ;  /* 0x0000001fff007819 */ /* 0x005fc60000011415 */
        /* <DEDUP_REMOVED lines=100> */
[----:B0-----:R-:W-:-:S02]  /*10f30*/  @!P2 LEA R8, P5, R205, R2, 0x2 ;  /* 0x00000002cd08a211 */ /* 0x001fc400078a10ff */
[----:B------:R-:W-:Y:S02]  /*10f40*/  SHF.R.S32.HI R14, RZ, 0x1f, R23 ;  /* 0x0000001fff0e7819 */ /* 0x000fe40000011417 */
[CC--:B--2---:R-:W-:Y:S02]  /*10f50*/  @!P1 LEA R10, P6, R204.reuse, R2.reuse, 0x2 ;  /* 0x00000002cc0a9211 */ /* 0x0c4fe400078c10ff */
[-C--:B------:R-:W-:Y:S02]  /*10f60*/  @!P2 LEA.HI.X R9, R205, R3.reuse, R20, 0x2, P5 ;  /* 0x00000003cd09a211 */ /* 0x080fe400028f1414 */
[----:B-1----:R-:W-:Y:S02]  /*10f70*/  @!P0 LEA R12, P5, R23, R2, 0x2 ;  /* 0x00000002170c8211 */ /* 0x002fe400078a10ff */
[----:B------:R-:W-:Y:S01]  /*10f80*/  @!P1 LEA.HI.X R11, R204, R3, R18, 0x2, P6 ;  /* 0x00000003cc0b9211 */ /* 0x000fe200030f1412 */
[----:B------:R0:W-:Y:S01]  /*10f90*/  @!P2 ST.E.64 desc[UR48][R8.64], R126 ;  /* 0x0000007e0800a985 */ /* 0x0001e2000c101b30 */
[----:B------:R-:W-:-:S02]  /*10fa0*/  ISETP.GE.AND P6, PT, R19, UR4, PT ;  /* 0x0000000413007c0c */ /* 0x000fc4000bfc6270 */
        /* <DEDUP_REMOVED lines=8> */
[----:B------:R-:W-:Y:S02]  /*11030*/  @!P3 LEA.HI.X R7, R15, R3, R0, 0x2, P5 ;  /* 0x000000030f07b211 */ /* 0x000fe400028f1400 */
[----:B------:R-:W-:-:S02]  /*11040*/  SHF.R.S32.HI R0, RZ, 0x1f, R19 ;  /* 0x0000001fff007819 */ /* 0x000fc40000011413 */
        /* <DEDUP_REMOVED lines=12> */
.L_x_11619:
[----:B------:R-:W0:Y:S01]  /*11110*/  LDC.64 R2, c[0x0][0xc00] ;  /* 0x00030000ff027b82 */ /* 0x000e220000000a00 */
[----:B------:R-:W-:Y:S01]  /*11120*/  ULDC.64 UR8, c[0x0][0xc00] ;  /* 0x0003000000087ab9 */ /* 0x000fe20000000a00 */
[----:B------:R-:W-:Y:S01]  /*11130*/  IMAD.MOV.U32 R7, RZ, RZ, RZ ;  /* 0x000000ffff077224 */ /* 0x000fe200078e00ff */
[----:B------:R-:W-:-:S05]  /*11140*/  UIMAD.WIDE UR8, UR41, 0x4, UR8 ;  /* 0x00000004290878a5 */ /* 0x000fca000f8e0208 */
[----:B------:R-:W1:Y:S01]  /*11150*/  LDC.64 R4, c[0x0][0xc08] ;  /* 0x00030200ff047b82 */ /* 0x000e620000000a00 */
[----:B0-----:R-:W-:Y:S01]  /*11160*/  ISETP.NE.U32.AND P0, PT, R2, RZ, PT ;  /* 0x000000ff0200720c */ /* 0x001fe20003f05070 */
[----:B------:R-:W-:Y:S01]  /*11170*/  IMAD.U32 R2, RZ, RZ, UR8 ;  /* 0x00000008ff027e24 */ /* 0x000fe2000f8e00ff */
[----:B------:R-:W-:Y:S01]  /*11180*/  R2UR UR4, R3 ;  /* 0x00000000030472ca */ /* 0x000fe200000e0000 */
[----:B------:R-:W-:Y:S01]  /*11190*/  IMAD.U32 R3, RZ, RZ, UR9 ;  /* 0x00000009ff037e24 */ /* 0x000fe2000f8e00ff */
[----:B-1----:R-:W-:-:S09]  /*111a0*/  ISETP.NE.U32.AND P1, PT, R4, RZ, PT ;  /* 0x000000ff0400720c */ /* 0x002fd20003f25070 */
[----:B------:R-:W-:Y:S02]  /*111b0*/  VOTEU.ANY UP0, P0 ;  /* 0x00000000003f7886 */ /* 0x000fe40000000100 */
        /* <DEDUP_REMOVED lines=14> */
[----:B------:R-:W-:Y:S01]  /*112a0*/  UISETP.NE.AND UP1, UPT, UR44, URZ, UPT ;  /* 0x0000003f2c00728c */ /* 0x000fe2000bf25270 */
[----:B------:R-:W1:Y:S10]  /*112b0*/  S2R R6, SR_TID.X ;  /* 0x0000000000067919 */ /* 0x000e740000002100 */
[----:B------:R-:W-:Y:S01]  /*112c0*/  @!UP1 ULDC UR44, c[0x0][0xad4] ;  /* 0x0002b500002c9ab9 */ /* 0x000fe20000000800 */
[----:B0-----:R-:W-:Y:S05]  /*112d0*/  @P1 BRA `(.L_x_11631) ;  /* 0x0000000000101947 */ /* 0x001fea0003800000 */
[----:B------:R-:W-:Y:S05]  /*112e0*/  @!P0 BRA `(.L_x_11631) ;  /* 0x00000000000c8947 */ /* 0x000fea0003800000 */
[----:B------:R-:W2:Y:S04]  /*112f0*/  LDG.E R5, desc[UR48][R2.64] ;  /* 0x0000003002057981 */ /* 0x000ea8000c1e1900 */
[----:B-----5:R-:W2:Y:S02]  /*11300*/  LDG.E R0, desc[UR48][R2.64+0x4] ;  /* 0x0000043002007981 */ /* 0x020ea4000c1e1900 */
[----:B--2---:R-:W-:-:S07]  /*11310*/  IMAD.IADD R0, R0, 0x1, -R5 ;  /* 0x0000000100007824 */ /* 0x004fce00078e0a05 */
.L_x_11631:
[----:B-1----:R-:W-:Y:S01]  /*11320*/  VIADD R10, R6, 0xffffff80 ;  /* 0xffffff80060a7836 */ /* 0x002fe20000000000 */
[----:B-----5:R-:W-:Y:S01]  /*11330*/  R2UR UR20, R7 ;  /* 0x00000000071472ca */ /* 0x020fe200000e0000 */
[----:B------:R-:W-:Y:S01]  /*11340*/  USHF.R.S32.HI UR8, URZ, 0x1f, UR41 ;  /* 0x0000001f3f087899 */ /* 0x000fe20008011429 */
[----:B------:R-:W-:Y:S01]  /*11350*/  BSSY B1, `(.L_x_11632) ;  /* 0x000003c000017945 */ /* 0x000fe20003800000 */
[----:B------:R-:W-:Y:S01]  /*11360*/  USEL UR4, UR41, URZ, !UP0 ;  /* 0x0000003f29047287 */ /* 0x000fe2000c000000 */
[----:B------:R-:W-:Y:S01]  /*11370*/  ISETP.GT.AND P0, PT, R10, 0x7f, PT ;  /* 0x0000007f0a00780c */ /* 0x000fe20003f04270 */
[----:B------:R-:W-:-:S08]  /*11380*/  USEL UR8, UR8, URZ, !UP0 ;  /* 0x0000003f08087287 */ /* 0x000fd0000c000000 */
[----:B------:R-:W-:-:S04]  /*11390*/  USHF.R.S32.HI UR20, URZ, 0x1f, UR20 ;  /* 0x0000001f3f147899 */ /* 0x000fc80008011414 */
[----:B------:R-:W-:Y:S08]  /*113a0*/  @P0 BRA `(.L_x_11633) ;  /* 0x0000000000d80947 */ /* 0x000ff00003800000 */
        /* <DEDUP_REMOVED lines=8> */
[----:B------:R-:W-:Y:S01]  /*11430*/  UISETP.GT.AND UP0, UPT, UR44, 0x1, UPT ;  /* 0x000000012c00788c */ /* 0x000fe2000bf04270 */
[----:B------:R-:W-:Y:S01]  /*11440*/  IMAD.MOV.U32 R4, RZ, RZ, R6 ;  /* 0x000000ffff047224 */ /* 0x000fe200078e0006 */
[----:B------:R-:W-:Y:S02]  /*11450*/  UMOV UR18, 0x9b8 ;  /* 0x000009b800127882 */ /* 0x000fe40000000000 */
[----:B------:R-:W-:Y:S02]  /*11460*/  USEL UR18, UR18, 0x978, UP0 ;  /* 0x0000097812127887 */ /* 0x000fe40008000000 */
[----:B------:R-:W-:-:S06]  /*11470*/  USEL UR9, UR43, URZ, UP0 ;  /* 0x0000003f2b097287 */ /* 0x000fcc0008000000 */
[----:B------:R-:W0:Y:S04]  /*11480*/  @P0 LDC R5, c[0x0][0xbec] ;  /* 0x0002fb00ff050b82 */ /* 0x000e280000000800 */
[----:B------:R-:W-:Y:S01]  /*11490*/  ULDC.64 UR10, c[0x0][UR18+0x218] ;  /* 0x00008600120a7abb */ /* 0x000fe20008000a00 */
[----:B------:R-:W-:Y:S01]  /*114a0*/  ULDC.64 UR12, c[0x0][UR18+0x220] ;  /* 0x00008800120c7abb */ /* 0x000fe20008000a00 */
[----:B------:R-:W-:Y:S02]  /*114b0*/  UIMAD.WIDE.U32 UR16, UR10, UR40, URZ ;  /* 0x000000280a1072a5 */ /* 0x000fe4000f8e003f */
[----:B------:R-:W1:Y:S01]  /*114c0*/  @P0 LDC R8, c[0x0][0xbf0] ;  /* 0x0002fc00ff080b82 */ /* 0x000e620000000800 */
[----:B------:R-:W-:Y:S02]  /*114d0*/  UIMAD UR19, UR11, UR40, URZ ;  /* 0x000000280b1372a4 */ /* 0x000fe4000f8e023f */
[----:B------:R-:W-:Y:S01]  /*114e0*/  UIMAD UR13, UR13, UR4, URZ ;  /* 0x000000040d0d72a4 */ /* 0x000fe2000f8e023f */
[----:B------:R-:W-:Y:S01]  /*114f0*/  IMAD.U32 R2, RZ, RZ, UR16 ;  /* 0x00000010ff027e24 */ /* 0x000fe2000f8e00ff */
[----:B------:R-:W-:Y:S01]  /*11500*/  UIMAD.WIDE.U32 UR10, UR12, UR4, URZ ;  /* 0x000000040c0a72a5 */ /* 0x000fe2000f8e003f */
[----:B------:R-:W-:Y:S01]  /*11510*/  IMAD.U32 R3, RZ, RZ, UR17 ;  /* 0x00000011ff037e24 */ /* 0x000fe2000f8e00ff */
[----:B------:R-:W-:-:S02]  /*11520*/  UIADD3 UR19, UR17, UR19, URZ ;  /* 0x0000001311137290 */ /* 0x000fc4000fffe03f */
[----:B------:R-:W-:Y:S01]  /*11530*/  UIMAD UR13, UR12, UR8, UR13 ;  /* 0x000000080c0d72a4 */ /* 0x000fe2000f8e020d */
[----:B------:R-:W-:-:S03]  /*11540*/  ULDC.64 UR14, c[0x0][UR18+0x228] ;  /* 0x00008a00120e7abb */ /* 0x000fc60008000a00 */
[----:B------:R-:W-:Y:S01]  /*11550*/  UIADD3 UR13, UR11, UR13, URZ ;  /* 0x0000000d0b0d7290 */ /* 0x000fe2000fffe03f */
[----:B------:R-:W-:Y:S01]  /*11560*/  IMAD.U32 R11, RZ, RZ, UR19 ;  /* 0x00000013ff0b7e24 */ /* 0x000fe2000f8e00ff */
[----:B------:R-:W-:Y:S01]  /*11570*/  UIMAD.WIDE.U32 UR16, UR14, UR9, URZ ;  /* 0x000000090e1072a5 */ /* 0x000fe2000f8e003f */
[----:B0-----:R-:W-:Y:S01]  /*11580*/  @P0 IMAD.HI.U32 R5, R6, R5, RZ ;  /* 0x0000000506050227 */ /* 0x001fe200078e00ff */
[----:B------:R-:W-:-:S04]  /*11590*/  UIMAD UR9, UR15, UR9, URZ ;  /* 0x000000090f0972a4 */ /* 0x000fc8000f8e023f */
[----:B------:R-:W-:Y:S01]  /*115a0*/  UIADD3 UR9, UR17, UR9, URZ ;  /* 0x0000000911097290 */ /* 0x000fe2000fffe03f */
[----:B-1----:R-:W-:Y:S02]  /*115b0*/  @P0 SHF.R.U32.HI R4, RZ, R8, R5 ;  /* 0x00000008ff040219 */ /* 0x002fe40000011605 */
[----:B------:R-:W-:Y:S01]  /*115c0*/  IADD3 R3, P0, P1, R2, UR10, R7 ;  /* 0x0000000a02037c10 */ /* 0x000fe2000f91e007 */
[----:B------:R-:W-:Y:S01]  /*115d0*/  IMAD.U32 R2, RZ, RZ, UR20 ;  /* 0x00000014ff027e24 */ /* 0x000fe2000f8e00ff */
[----:B------:R-:W-:Y:S01]  /*115e0*/  ULDC.64 UR10, c[0x0][UR18+0x210] ;  /* 0x00008400120a7abb */ /* 0x000fe20008000a00 */
[----:B------:R-:W-:-:S04]  /*115f0*/  IMAD.MOV R5, RZ, RZ, -R4 ;  /* 0x000000ffff057224 */ /* 0x000fc800078e0a04 */
[----:B------:R-:W-:Y:S01]  /*11600*/  IMAD R5, R9, R5, R6 ;  /* 0x0000000509057224 */ /* 0x000fe200078e0206 */
[----:B------:R-:W-:Y:S01]  /*11610*/  IADD3.X R6, R11, UR13, R2, P0, P1 ;  /* 0x0000000d0b067c10 */ /* 0x000fe200087e2402 */
[----:B------:R-:W-:Y:S01]  /*11620*/  ULDC.64 UR12, c[0x0][0xba8] ;  /* 0x0002ea00000c7ab9 */ /* 0x000fe20000000a00 */
[----:B------:R-:W-:Y:S01]  /*11630*/  IADD3 R2, P0, P1, R4, UR16, R3 ;  /* 0x0000001004027c10 */ /* 0x000fe2000f91e003 */
[----:B------:R-:W-:Y:S01]  /*11640*/  IMAD R9, R5, UR11, RZ ;  /* 0x0000000b05097c24 */ /* 0x000fe2000f8e02ff */
        /* <DEDUP_REMOVED lines=12> */
.L_x_11633:
[----:B------:R-:W-:Y:S05]  /*11710*/  BSYNC B1 ;  /* 0x0000000000017941 */ /* 0x000fea0003800000 */
.L_x_11632:
        /* <DEDUP_REMOVED lines=8> */
[----:B0-----:R-:W-:Y:S01]  /*117a0*/  SHF.R.S32.HI R3, RZ, 0x1f, R10 ;  /* 0x0000001fff037819 */ /* 0x001fe2000001140a */
[----:B------:R-:W-:Y:S03]  /*117b0*/  BSSY B1, `(.L_x_11634) ;  /* 0x0000050000017945 */ /* 0x000fe60003800000 */
[----:B------:R-:W-:-:S04]  /*117c0*/  LEA.HI R2, R3, R10, RZ, 0x3 ;  /* 0x0000000a03027211 */ /* 0x000fc800078f18ff */
[----:B------:R-:W-:Y:S01]  /*117d0*/  LOP3.LUT R5, R2, 0xfffffff8, RZ, 0xc0, !PT ;  /* 0xfffffff802057812 */ /* 0x000fe200078ec0ff */
[----:B------:R-:W-:Y:S01]  /*117e0*/  UIMAD.WIDE.U32 UR10, UR10, UR12, URZ ;  /* 0x0000000c0a0a72a5 */ /* 0x000fe2000f8e003f */
[----:B------:R-:W-:Y:S01]  /*117f0*/  SHF.R.S32.HI R13, RZ, 0x3, R2 ;  /* 0x00000003ff0d7819 */ /* 0x000fe20000011402 */
[----:B------:R-:W-:Y:S02]  /*11800*/  UIMAD UR9, UR14, UR13, UR9 ;  /* 0x0000000d0e0972a4 */ /* 0x000fe4000f8e0209 */
[----:B------:R-:W-:Y:S01]  /*11810*/  IMAD.IADD R10, R10, 0x1, -R5 ;  /* 0x000000010a0a7824 */ /* 0x000fe200078e0a05 */
[----:B------:R-:W-:Y:S01]  /*11820*/  ULDC.64 UR12, c[0x0][0xae8] ;  /* 0x0002ba00000c7ab9 */ /* 0x000fe20000000a00 */
[----:B------:R-:W-:Y:S02]  /*11830*/  UIADD3 UR11, UR11, UR9, URZ ;  /* 0x000000090b0b7290 */ /* 0x000fe4000fffe03f */
[----:B------:R-:W-:Y:S01]  /*11840*/  IMAD R2, R10, 0x20, R13 ;  /* 0x000000200a027824 */ /* 0x000fe200078e020d */
[----:B-1----:R-:W-:Y:S01]  /*11850*/  ISETP.NE.AND P0, PT, R11, 0x1, PT ;  /* 0x000000010b00780c */ /* 0x002fe20003f05270 */
[----:B------:R-:W-:-:S02]  /*11860*/  UIMAD.WIDE.U32 UR10, UR40, UR12, UR10 ;  /* 0x0000000c280a72a5 */ /* 0x000fc4000f8e000a */
[----:B------:R-:W-:Y:S02]  /*11870*/  VIADD R6, R2, UR42 ;  /* 0x0000002a02067c36 */ /* 0x000fe40008000000 */
[----:B------:R-:W-:Y:S02]  /*11880*/  UIMAD UR9, UR40, UR13, UR11 ;  /* 0x0000000d280972a4 */ /* 0x000fe4000f8e020b */
[----:B------:R-:W-:Y:S01]  /*11890*/  IMAD.MOV.U32 R5, RZ, RZ, R6 ;  /* 0x000000ffff057224 */ /* 0x000fe200078e0006 */
[----:B------:R-:W-:Y:S02]  /*118a0*/  ULDC.64 UR12, c[0x0][0xaf0] ;  /* 0x0002bc00000c7ab9 */ /* 0x000fe40000000a00 */
[----:B------:R-:W-:-:S03]  /*118b0*/  UIMAD UR8, UR8, UR12, URZ ;  /* 0x0000000c080872a4 */ /* 0x000fc6000f8e023f */
[----:B------:R-:W0:Y:S01]  /*118c0*/  @P0 LDC R3, c[0x0][0xbec] ;  /* 0x0002fb00ff030b82 */ /* 0x000e220000000800 */
[----:B------:R-:W-:-:S03]  /*118d0*/  UIMAD UR11, UR4, UR13, UR8 ;  /* 0x0000000d040b72a4 */ /* 0x000fc6000f8e0208 */
[----:B------:R-:W-:Y:S02]  /*118e0*/  UMOV UR8, UR10 ;  /* 0x0000000a00087c82 */ /* 0x000fe40008000000 */
[----:B------:R-:W-:Y:S02]  /*118f0*/  UIMAD.WIDE.U32 UR8, UR4, UR12, UR8 ;  /* 0x0000000c040872a5 */ /* 0x000fe4000f8e0008 */
[----:B------:R-:W1:Y:S02]  /*11900*/  @P0 LDC R7, c[0x0][0xbf0] ;  /* 0x0002fc00ff070b82 */ /* 0x000e640000000800 */
[----:B------:R-:W-:-:S03]  /*11910*/  UIADD3 UR4, UR9, UR11, URZ ;  /* 0x0000000b09047290 */ /* 0x000fc6000fffe03f */
[----:B------:R-:W-:Y:S01]  /*11920*/  ULDC.64 UR10, c[0x0][0xae0] ;  /* 0x0002b800000a7ab9 */ /* 0x000fe20000000a00 */
        /* <DEDUP_REMOVED lines=11> */
[----:B------:R-:W-:Y:S02]  /*119e0*/  VIADD R6, R13, UR42 ;  /* 0x0000002a0d067c36 */ /* 0x000fe40008000000 */
[----:B------:R-:W-:Y:S01]  /*119f0*/  IMAD R9, R5, UR11, R4 ;  /* 0x0000000b05097c24 */ /* 0x000fe2000f8e0204 */
[----:B------:R-:W-:Y:S01]  /*11a00*/  SHF.R.S32.HI R4, RZ, 0x1f, R7 ;  /* 0x0000001fff047819 */ /* 0x000fe20000011407 */
[----:B------:R-:W-:Y:S02]  /*11a10*/  IMAD R11, R0, R11, RZ ;  /* 0x0000000b000b7224 */ /* 0x000fe400078e02ff */
[----:B------:R-:W-:-:S02]  /*11a20*/  IMAD.IADD R3, R3, 0x1, R9 ;  /* 0x0000000103037824 */ /* 0x000fc400078e0209 */
[----:B------:R-:W-:Y:S02]  /*11a30*/  IMAD R4, R4, UR8, RZ ;  /* 0x0000000804047c24 */ /* 0x000fe4000f8e02ff */
[----:B------:R-:W-:-:S04]  /*11a40*/  IMAD.WIDE.U32 R2, R7, UR8, R2 ;  /* 0x0000000807027c25 */ /* 0x000fc8000f8e0002 */
[----:B------:R-:W-:Y:S01]  /*11a50*/  IMAD R5, R7, UR9, R4 ;  /* 0x0000000907057c24 */ /* 0x000fe2000f8e0204 */
[----:B------:R-:W-:Y:S01]  /*11a60*/  ULDC.64 UR8, c[0x0][0xa80] ;  /* 0x0002a00000087ab9 */ /* 0x000fe20000000a00 */
        /* <DEDUP_REMOVED lines=36> */
.L_x_11635:
[----:B------:R-:W-:Y:S05]  /*11cb0*/  BSYNC B1 ;  /* 0x0000000000017941 */ /* 0x000fea0003800000 */
.L_x_11634:
        /* <DEDUP_REMOVED lines=21> */
.L_x_11637:
[----:B------:R-:W-:Y:S05]  /*11e10*/  BSYNC B1 ;  /* 0x0000000000017941 */ /* 0x000fea0003800000 */
.L_x_11636:
        /* <DEDUP_REMOVED lines=21> */
.L_x_11639:
[----:B------:R-:W-:Y:S05]  /*11f70*/  BSYNC B1 ;  /* 0x0000000000017941 */ /* 0x000fea0003800000 */
.L_x_11638:
        /* <DEDUP_REMOVED lines=22> */
.L_x_11628:
[----:B------:R-:W-:Y:S05]  /*120e0*/  BSYNC B0 ;  /* 0x0000000000007941 */ /* 0x000fea0003800000 */
.L_x_11618:
[----:B------:R-:W-:Y:S02]  /*120f0*/  ULDC UR4, c[0x0][0xc3c] ;  /* 0x00030f0000047ab9 */ /* 0x000fe40000000800 */
[----:B------:R-:W-:-:S06]  /*12100*/  UISETP.GE.AND UP0, UPT, UR7, UR4, UPT ;  /* 0x000000040700728c */ /* 0x000fcc000bf06270 */
[----:B------:R-:W-:-:S13]  /*12110*/  PLOP3.LUT P0, PT, PT, PT, UP0, 0x80, 0x0 ;  /* 0x000000000000781c */ /* 0x000fda0003f0f008 */
[----:B------:R-:W-:Y:S05]  /*12120*/  @!P0 BRA `(.L_x_11640) ;  /* 0xfffffeec00c48947 */ /* 0x000fea000383ffff */
[----:B------:R-:W-:Y:S05]  /*12130*/  EXIT ;  /* 0x000000000000794d */ /* 0x000fea0003800000 */
.L_x_11527:
        /* <DEDUP_REMOVED lines=16> */
.L_x_11641:
        /* <DEDUP_REMOVED lines=43> */
.L_x_11645:
        /* <DEDUP_REMOVED lines=35> */
.L_x_11643:
        /* <DEDUP_REMOVED lines=13> */
.L_x_11646:
        /* <DEDUP_REMOVED lines=62> */
.L_x_11647:
        /* <DEDUP_REMOVED lines=61> */
.L_x_11648:
[----:B------:R-:W-:-:S05]  /*12fa0*/  LOP3.LUT R25, RZ, R2, RZ, 0x33, !PT ;  /* 0x00000002ff197212 */ /* 0x000fca00078e33ff */
[----:B------:R-:W-:Y:S01]  /*12fb0*/  IMAD.IADD R25, R6, 0x1, R25 ;  /* 0x0000000106197824 */ /* 0x000fe200078e0219 */
[----:B------:R-:W-:Y:S06]  /*12fc0*/  BRA `(.L_x_11649) ;  /* 0x0000000000147947 */ /* 0x000fec0003800000 */
.L_x_11644:
[----:B------:R-:W-:Y:S01]  /*12fd0*/  ULDC UR4, c[0x0][0xc3c] ;  /* 0x00030f0000047ab9 */ /* 0x000fe20000000800 */
[----:B------:R-:W-:Y:S02]  /*12fe0*/  IMAD.MOV.U32 R25, RZ, RZ, RZ ;  /* 0x000000ffff197224 */ /* 0x000fe400078e00ff */
[----:B------:R-:W-:Y:S02]  /*12ff0*/  IMAD.U32 R24, RZ, RZ, UR6 ;  /* 0x00000006ff187e24 */ /* 0x000fe4000f8e00ff */
[----:B------:R-:W-:Y:S02]  /*13000*/  IMAD.MOV.U32 R26, RZ, RZ, RZ ;  /* 0x000000ffff1a7224 */ /* 0x000fe400078e00ff */
[----:B------:R-:W-:-:S07]  /*13010*/  IMAD.U32 R27, RZ, RZ, UR4 ;  /* 0x00000004ff1b7e24 */ /* 0x000fce000f8e00ff */
.L_x_11649:
[----:B------:R-:W-:-:S13]  /*13020*/  ISETP.NE.AND P0, PT, R7, RZ, PT ;  /* 0x000000ff0700720c */ /* 0x000fda0003f05270 */
[----:B------:R-:W0:Y:S01]  /*13030*/  @!P0 S2R R3, SR_CgaCtaId ;  /* 0x0000000000038919 */ /* 0x000e220000008800 */
[----:B------:R-:W-:-:S04]  /*13040*/  @!P0 MOV R2, 0x400 ;  /* 0x0000040000028802 */ /* 0x000fc80000000f00 */
[----:B0-----:R-:W-:-:S05]  /*13050*/  @!P0 LEA R2, R3, R2, 0x18 ;  /* 0x0000000203028211 */ /* 0x001fca00078ec0ff */
[----:B------:R1:W-:Y:S01]  /*13060*/  @!P0 STS.128 [R2+0x228d0], R24 ;  /* 0x0228d01802008388 */ /* 0x0003e20000000c00 */
[----:B------:R-:W-:Y:S06]  /*13070*/  BAR.ARV 0x5, 0x180 ;  /* 0x0146000000007b1d */ /* 0x000fec0000002000 */
.L_x_11642:
        /* <DEDUP_REMOVED lines=29> */
.L_x_11721:
        /* <DEDUP_REMOVED lines=31> */
[----:B0-2-4-:R-:W-:Y:S06]  /*13440*/  @P1 BRA `(.L_x_11651) ;  /* 0x0000000000181947 */ /* 0x015fec0003800000 */
[----:B------:R-:W-:Y:S02]  /*13450*/  ULDC UR4, c[0x0][0x288] ;  /* 0x0000a20000047ab9 */ /* 0x000fe40000000800 */
[----:B-----5:R-:W-:Y:S01]  /*13460*/  IMAD.U32 R35, RZ, RZ, UR4 ;  /* 0x00000004ff237e24 */ /* 0x020fe2000f8e00ff */
[----:B------:R-:W-:Y:S06]  /*13470*/  @!P2 BRA `(.L_x_11651) ;  /* 0x00000000000ca947 */ /* 0x000fec0003800000 */
[----:B------:R-:W2:Y:S04]  /*13480*/  LDG.E R0, desc[UR48][R2.64] ;  /* 0x0000003002007981 */ /* 0x000ea8000c1e1900 */
[----:B------:R-:W2:Y:S02]  /*13490*/  LDG.E R35, desc[UR48][R2.64+0x4] ;  /* 0x0000043002237981 */ /* 0x000ea4000c1e1900 */
[----:B--2---:R-:W-:-:S07]  /*134a0*/  IMAD.IADD R35, R35, 0x1, -R0 ;  /* 0x0000000123237824 */ /* 0x004fce00078e0a00 */
.L_x_11651:
        /* <DEDUP_REMOVED lines=8> */
.L_x_11652:
        /* <DEDUP_REMOVED lines=9> */
.L_x_11653:
        /* <DEDUP_REMOVED lines=28> */
.L_x_11656:
[----:B------:R-:W-:-:S13]  /*13780*/  ISETP.NE.AND P0, PT, R3, 0x1, PT ;  /* 0x000000010300780c */ /* 0x000fda0003f05270 */
[----:B------:R-:W0:Y:S02]  /*13790*/  @P0 LDC.64 R4, c[0x0][0x9e8] ;  /* 0x00027a00ff040b82 */ /* 0x000e240000000a00 */
[----:B0-----:R-:W-:-:S05]  /*137a0*/  @P0 IMAD.HI.U32 R4, R0, R4, RZ ;  /* 0x0000000400040227 */ /* 0x001fca00078e00ff */
[----:B------:R-:W-:-:S07]  /*137b0*/  @P0 SHF.R.U32.HI R0, RZ, R5, R4 ;  /* 0x00000005ff000219 */ /* 0x000fce0000011604 */
.L_x_11657:
[----:B------:R-:W-:Y:S05]  /*137c0*/  BSYNC B0 ;  /* 0x0000000000007941 */ /* 0x000fea0003800000 */
.L_x_11655:
[----:B------:R-:W-:-:S05]  /*137d0*/  IMAD R5, R0, R3, R3 ;  /* 0x0000000300057224 */ /* 0x000fca00078e0203 */
[----:B------:R-:W-:-:S07]  /*137e0*/  VIMNMX R2, R2, R5, PT ;  /* 0x0000000502027248 */ /* 0x000fce0003fe0100 */
.L_x_11654:
        /* <DEDUP_REMOVED lines=9> */
[----:B------:R-:W-:Y:S02]  /*13880*/  SHF.R.U32.HI R5, RZ, 0x1f, R2 ;  /* 0x0000001fff057819 */ /* 0x000fe40000011602 */
[----:B------:R-:W-:Y:S01]  /*13890*/  IADD3 R4, R4, R19, -R35 ;  /* 0x0000001304047210 */ /* 0x000fe20007ffe823 */
[----:B------:R-:W-:Y:S01]  /*138a0*/  IMAD.HI R0, R0, 0x2aaaaaab, RZ ;  /* 0x2aaaaaab00007827 */ /* 0x000fe200078e02ff */
[----:B------:R-:W-:-:S03]  /*138b0*/  LEA.HI.SX32 R7, R2, R5, 0x1c ;  /* 0x0000000502077211 */ /* 0x000fc600078fe2ff */
[----:B------:R-:W-:Y:S01]  /*138c0*/  VIADD R2, R4, -UR4 ;  /* 0x8000000404027c36 */ /* 0x000fe20008000000 */
[----:B------:R-:W-:-:S04]  /*138d0*/  SHF.R.U32.HI R5, RZ, 0x1f, R0 ;  /* 0x0000001fff057819 */ /* 0x000fc80000011600 */
[----:B------:R-:W-:-:S04]  /*138e0*/  LEA.HI.SX32 R0, R0, R5, 0x1c ;  /* 0x0000000500007211 */ /* 0x000fc800078fe2ff */
[----:B------:R-:W-:Y:S01]  /*138f0*/  VIMNMX R0, R0, R7, PT ;  /* 0x0000000700007248 */ /* 0x000fe20003fe0100 */
        /* <DEDUP_REMOVED lines=12> */
.L_x_11660:
[----:B------:R-:W-:-:S13]  /*139c0*/  ISETP.NE.AND P0, PT, R3, 0x1, PT ;  /* 0x000000010300780c */ /* 0x000fda0003f05270 */
[----:B------:R-:W0:Y:S02]  /*139d0*/  @P0 LDC.64 R4, c[0x0][0x9e8] ;  /* 0x00027a00ff040b82 */ /* 0x000e240000000a00 */
[----:B0-----:R-:W-:-:S05]  /*139e0*/  @P0 IMAD.HI.U32 R4, R6, R4, RZ ;  /* 0x0000000406040227 */ /* 0x001fca00078e00ff */
[----:B------:R-:W-:-:S07]  /*139f0*/  @P0 SHF.R.U32.HI R6, RZ, R5, R4 ;  /* 0x00000005ff060219 */ /* 0x000fce0000011604 */
.L_x_11661:
[----:B------:R-:W-:Y:S05]  /*13a00*/  BSYNC B0 ;  /* 0x0000000000007941 */ /* 0x000fea0003800000 */
.L_x_11659:
[----:B------:R-:W-:-:S05]  /*13a10*/  IMAD R3, R6, R3, RZ ;  /* 0x0000000306037224 */ /* 0x000fca00078e02ff */
[----:B------:R-:W-:-:S07]  /*13a20*/  VIMNMX R2, R2, R3, !PT ;  /* 0x0000000302027248 */ /* 0x000fce0007fe0100 */
.L_x_11658:
[----:B------:R-:W-:Y:S01]  /*13a30*/  IMAD.HI R2, R2, 0x2aaaaaab, RZ ;  /* 0x2aaaaaab02027827 */ /* 0x000fe200078e02ff */
[----:B------:R-:W-:Y:S04]  /*13a40*/  BSSY B0, `(.L_x_11662) ;  /* 0x0000029000007945 */ /* 0x000fe80003800000 */
[----:B------:R-:W-:-:S04]  /*13a50*/  SHF.R.U32.HI R3, RZ, 0x1f, R2 ;  /* 0x0000001fff037819 */ /* 0x000fc80000011602 */
[----:B------:R-:W-:Y:S02]  /*13a60*/  LEA.HI.SX32 R3, R2, R3, 0x1c ;  /* 0x0000000302037211 */ /* 0x000fe400078fe2ff */
[----:B------:R-:W-:Y:S02]  /*13a70*/  LOP3.LUT R2, R26, 0xff000000, RZ, 0xc0, !PT ;  /* 0xff0000001a027812 */ /* 0x000fe400078ec0ff */
        /* <DEDUP_REMOVED lines=12> */
[----:B0-----:R-:W-:Y:S02]  /*13b40*/  IABS R6, R5 ;  /* 0x0000000500067213 */ /* 0x001fe40000000000 */
[----:B------:R-:W-:Y:S02]  /*13b50*/  IADD3 R8, R5, -0x1, R0 ;  /* 0xffffffff05087810 */ /* 0x000fe40007ffe000 */
[----:B------:R-:W0:Y:S03]  /*13b60*/  I2F.RP R7, R6 ;  /* 0x0000000600077306 */ /* 0x000e260000209400 */
[----:B------:R-:W-:-:S05]  /*13b70*/  IMAD.IADD R8, R8, 0x1, -R29 ;  /* 0x0000000108087824 */ /* 0x000fca00078e0a1d */
        /* <DEDUP_REMOVED lines=21> */
.L_x_11663:
[----:B------:R-:W-:Y:S05]  /*13cd0*/  BSYNC B0 ;  /* 0x0000000000007941 */ /* 0x000fea0003800000 */
.L_x_11662:
[-C--:B------:R-:W-:Y:S01]  /*13ce0*/  IMAD R29, R4, R2.reuse, R29 ;  /* 0x00000002041d7224 */ /* 0x080fe200078e021d */
[----:B------:R-:W-:Y:S04]  /*13cf0*/  BSSY B7, `(.L_x_11664) ;  /* 0x0000348000077945 */ /* 0x000fe80003800000 */
[----:B------:R-:W-:-:S04]  /*13d00*/  VIADDMNMX R31, R29, R2, R0, PT ;  /* 0x000000021d1f7246 */ /* 0x000fc80003800100 */
[----:B------:R-:W-:Y:S01]  /*13d10*/  ISETP.GT.AND P0, PT, R31, R29, PT ;  /* 0x0000001d1f00720c */ /* 0x000fe20003f04270 */
[----:B------:R0:W-:-:S12]  /*13d20*/  STL [R1], R31 ;  /* 0x0000001f01007387 */ /* 0x0001d80000100800 */
        /* <DEDUP_REMOVED lines=18> */
.L_x_11665:
        /* <DEDUP_REMOVED lines=20> */
.L_x_11668:
[----:B------:R-:W-:Y:S05]  /*13f90*/  BSYNC B6 ;  /* 0x0000000000067941 */ /* 0x000fea0003800000 */
.L_x_11667:
        /* <DEDUP_REMOVED lines=20> */
.L_x_11671:
        /* <DEDUP_REMOVED lines=15> */
.L_x_11670:
[----:B------:R-:W-:Y:S05]  /*141d0*/  BSYNC B6 ;  /* 0x0000000000067941 */ /* 0x000fea0003800000 */
.L_x_11669:
        /* <DEDUP_REMOVED lines=10> */
[----:B------:R-:W-:-:S04]  /*14280*/  LOP3.LUT R20, R20, 0x38, RZ, 0xc0, !PT ;  /* 0x0000003814147812 */ /* 0x000fc800078ec0ff */
[C---:B------:R-:W-:Y:S01]  /*14290*/  LOP3.LUT R22, R20.reuse, 0x40, RZ, 0xfc, !PT ;  /* 0x0000004014167812 */ /* 0x040fe200078efcff */
[----:B---3--:R-:W-:Y:S01]  /*142a0*/  @P0 IMAD.WIDE R2, R27, 0x4, R2 ;  /* 0x000000041b020825 */ /* 0x008fe200078e0202 */
[----:B------:R-:W-:-:S04]  /*142b0*/  LOP3.LUT R20, R20, 0x80, RZ, 0xfc, !PT ;  /* 0x0000008014147812 */ /* 0x000fc800078efcff */
[----:B------:R0:W5:Y:S01]  /*142c0*/  @P0 LDG.E R25, desc[UR48][R2.64] ;  /* 0x0000003002190981 */ /* 0x000162000c1e1900 */
[----:B------:R-:W-:Y:S01]  /*142d0*/  ISETP.GE.AND P0, PT, R20, UR4, PT ;  /* 0x0000000414007c0c */ /* 0x000fe2000bf06270 */
[----:B-1----:R-:W-:Y:S01]  /*142e0*/  IMAD.SHL.U32 R21, R21, 0x8, RZ ;  /* 0x0000000815157824 */ /* 0x002fe200078e00ff */
[----:B------:R-:W-:Y:S01]  /*142f0*/  ISETP.GE.AND P1, PT, R22, UR4, PT ;  /* 0x0000000416007c0c */ /* 0x000fe2000bf26270 */
[----:B------:R-:W1:Y:S01]  /*14300*/  S2R R20, SR_TID.X ;  /* 0x0000000000147919 */ /* 0x000e620000002100 */
[----:B------:R-:W-:Y:S01]  /*14310*/  LOP3.LUT R16, R16, 0xfffffffe, RZ, 0xc0, !PT ;  /* 0xfffffffe10107812 */ /* 0x000fe200078ec0ff */
[----:B------:R-:W-:Y:S01]  /*14320*/  UMOV UR5, 0xffffffff ;  /* 0xffffffff00057882 */ /* 0x000fe20000000000 */
[----:B------:R-:W-:Y:S01]  /*14330*/  LOP3.LUT R21, R21, 0x38, RZ, 0xc0, !PT ;  /* 0x0000003815157812 */ /* 0x000fe200078ec0ff */
[----:B------:R-:W-:Y:S01]  /*14340*/  VIADD R0, R31, 0xffffffff ;  /* 0xffffffff1f007836 */ /* 0x000fe20000000000 */
[----:B------:R-:W-:Y:S02]  /*14350*/  LOP3.LUT R16, R16, 0xffffffef, RZ, 0xc0, !PT ;  /* 0xffffffef10107812 */ /* 0x000fe400078ec0ff */
[----:B------:R-:W-:-:S02]  /*14360*/  ISETP.GE.AND P2, PT, R21, UR4, PT ;  /* 0x0000000415007c0c */ /* 0x000fc4000bf46270 */
[----:B------:R-:W-:-:S03]  /*14370*/  LOP3.LUT R21, R21, 0xc0, RZ, 0xfc, !PT ;  /* 0x000000c015157812 */ /* 0x000fc600078efcff */
[----:B------:R-:W-:-:S08]  /*14380*/  @P1 LOP3.LUT R16, R16, 0x10, RZ, 0xfc, !PT ;  /* 0x0000001010101812 */ /* 0x000fd000078efcff */
[----:B------:R-:W-:-:S04]  /*14390*/  @P2 LOP3.LUT R16, R16, 0x1, RZ, 0xfc, !PT ;  /* 0x0000000110102812 */ /* 0x000fc800078efcff */
[----:B------:R-:W-:-:S04]  /*143a0*/  LOP3.LUT R16, R16, 0xfffffff7, RZ, 0xc0, !PT ;  /* 0xfffffff710107812 */ /* 0x000fc800078ec0ff */
[----:B------:R-:W-:Y:S02]  /*143b0*/  @P0 LOP3.LUT R16, R16, 0x8, RZ, 0xfc, !PT ;  /* 0x0000000810100812 */ /* 0x000fe400078efcff */
[----:B------:R-:W-:Y:S02]  /*143c0*/  ISETP.GE.AND P0, PT, R21, UR4, PT ;  /* 0x0000000415007c0c */ /* 0x000fe4000bf06270 */
[----:B-1----:R-:W-:Y:S02]  /*143d0*/  LOP3.LUT R20, R20, 0x7f, RZ, 0xc0, !PT ;  /* 0x0000007f14147812 */ /* 0x002fe400078ec0ff */
[----:B------:R-:W-:Y:S02]  /*143e0*/  LOP3.LUT R16, R16, 0xfffffffb, RZ, 0xc0, !PT ;  /* 0xfffffffb10107812 */ /* 0x000fe400078ec0ff */
[----:B------:R-:W-:Y:S02]  /*143f0*/  SHF.R.U32.HI R22, RZ, 0x3, R20 ;  /* 0x00000003ff167819 */ /* 0x000fe40000011614 */
[----:B------:R-:W1:Y:S05]  /*14400*/  S2R R20, SR_TID.X ;  /* 0x0000000000147919 */ /* 0x000e6a0000002100 */
[----:B------:R-:W-:Y:S01]  /*14410*/  @P0 LOP3.LUT R16, R16, 0x4, RZ, 0xfc, !PT ;  /* 0x0000000410100812 */ /* 0x000fe200078efcff */
[----:B-1----:R-:W-:-:S05]  /*14420*/  IMAD.SHL.U32 R20, R20, 0x10, RZ ;  /* 0x0000001014147824 */ /* 0x002fca00078e00ff */
[----:B------:R-:W-:-:S05]  /*14430*/  LOP3.LUT R20, R22, 0x70, R20, 0xf8, !PT ;  /* 0x0000007016147812 */ /* 0x000fca00078ef814 */
[----:B------:R-:W-:Y:S01]  /*14440*/  IMAD R34, R0, 0x60, R20 ;  /* 0x0000006000227824 */ /* 0x000fe200078e0214 */
[----:B0-2---:R-:W-:Y:S06]  /*14450*/  BRA.DIV UR5, `(.L_x_11672) ;  /* 0x0000004605147947 */ /* 0x005fec000b800000 */
.L_x_11738:
[----:B------:R-:W-:Y:S01]  /*14460*/  ISETP.NE.AND P1, PT, R8, 0x1, PT ;  /* 0x000000010800780c */ /* 0x000fe20003f25270 */
[----:B------:R-:W-:Y:S01]  /*14470*/  IMAD.MOV.U32 R32, RZ, RZ, RZ ;  /* 0x000000ffff207224 */ /* 0x000fe200078e00ff */
[C---:B------:R-:W-:Y:S01]  /*14480*/  ISETP.GE.AND P0, PT, R34.reuse, R19, PT ;  /* 0x000000132200720c */ /* 0x040fe20003f06270 */
[----:B------:R-:W-:Y:S01]  /*14490*/  IMAD.IADD R34, R34, 0x1, R30 ;  /* 0x0000000122227824 */ /* 0x000fe200078e021e */
[----:B-----5:R-:W-:Y:S02]  /*144a0*/  SHF.R.S32.HI R31, RZ, 0x1f, R25 ;  /* 0x0000001fff1f7819 */ /* 0x020fe40000011419 */
[----:B------:R-:W-:Y:S01]  /*144b0*/  ISETP.GT.U32.OR P0, PT, R20, 0x5f, P0 ;  /* 0x0000005f1400780c */ /* 0x000fe20000704470 */
[----:B------:R-:W-:Y:S01]  /*144c0*/  IMAD.MOV.U32 R6, RZ, RZ, R34 ;  /* 0x000000ffff067224 */ /* 0x000fe200078e0022 */
[----:B------:R-:W-:-:S05]  /*144d0*/  LOP3.LUT R16, R16, 0xffffff7f, RZ, 0xc0, !PT ;  /* 0xffffff7f10107812 */ /* 0x000fca00078ec0ff */
[----:B------:R-:W0:Y:S01]  /*144e0*/  @P1 LDC R3, c[0x0][0x434] ;  /* 0x00010d00ff031b82 */ /* 0x000e220000000800 */
[----:B------:R-:W-:-:S07]  /*144f0*/  @P1 LOP3.LUT R16, R16, 0x80, RZ, 0xfc, !PT ;  /* 0x0000008010101812 */ /* 0x000fce00078efcff */
[----:B------:R-:W1:Y:S08]  /*14500*/  @P1 LDC R2, c[0x0][0x438] ;  /* 0x00010e00ff021b82 */ /* 0x000e700000000800 */
[----:B------:R-:W2:Y:S01]  /*14510*/  @!P0 LDC.64 R4, c[0x0][0x428] ;  /* 0x00010a00ff048b82 */ /* 0x000ea20000000a00 */
[----:B0-----:R-:W-:-:S05]  /*14520*/  @P1 IMAD.HI.U32 R3, R34, R3, RZ ;  /* 0x0000000322031227 */ /* 0x001fca00078e00ff */
[----:B-1----:R-:W-:-:S04]  /*14530*/  @P1 SHF.R.U32.HI R6, RZ, R2, R3 ;  /* 0x00000002ff061219 */ /* 0x002fc80000011603 */
[--C-:B------:R-:W-:Y:S01]  /*14540*/  @!P0 SHF.R.S32.HI R3, RZ, 0x1f, R6.reuse ;  /* 0x0000001fff038819 */ /* 0x100fe20000011406 */
[----:B------:R-:W-:Y:S02]  /*14550*/  @!P0 IMAD.MOV.U32 R2, RZ, RZ, R6 ;  /* 0x000000ffff028224 */ /* 0x000fe400078e0006 */
[-C--:B--2---:R-:W-:Y:S02]  /*14560*/  @!P0 IMAD R7, R31, R4.reuse, RZ ;  /* 0x000000041f078224 */ /* 0x084fe400078e02ff */
[----:B------:R-:W-:-:S04]  /*14570*/  @!P0 IMAD.WIDE.U32 R2, R25, R4, R2 ;  /* 0x0000000419028225 */ /* 0x000fc800078e0002 */
[----:B------:R-:W-:Y:S02]  /*14580*/  @!P0 IMAD R7, R25, R5, R7 ;  /* 0x0000000519078224 */ /* 0x000fe400078e0207 */
[----:B------:R-:W0:Y:S02]  /*14590*/  @!P0 LDC.64 R4, c[0x0][0x418] ;  /* 0x00010600ff048b82 */ /* 0x000e240000000a00 */
[----:B------:R-:W-:Y:S02]  /*145a0*/  @!P0 IMAD.IADD R7, R3, 0x1, R7 ;  /* 0x0000000103078824 */ /* 0x000fe400078e0207 */
[----:B------:R-:W-:-:S04]  /*145b0*/  IMAD.MOV R3, RZ, RZ, -R6 ;  /* 0x000000ffff037224 */ /* 0x000fc800078e0a06 */
[----:B------:R-:W-:Y:S01]  /*145c0*/  IMAD R34, R8, R3, R34 ;  /* 0x0000000308227224 */ /* 0x000fe200078e0222 */
[----:B------:R-:W-:Y:S02]  /*145d0*/  SEL R3, RZ, 0x1, P2 ;  /* 0x00000001ff037807 */ /* 0x000fe40001000000 */
[----:B0-----:R-:W-:-:S04]  /*145e0*/  @!P0 LEA R4, P1, R2, R4, 0x2 ;  /* 0x0000000402048211 */ /* 0x001fc800078210ff */
[----:B------:R-:W-:Y:S01]  /*145f0*/  @!P0 LEA.HI.X R5, R2, R5, R7, 0x2, P1 ;  /* 0x0000000502058211 */ /* 0x000fe200008f1407 */
[----:B------:R-:W-:Y:S01]  /*14600*/  IMAD.U32 R2, RZ, RZ, UR36 ;  /* 0x00000024ff027e24 */ /* 0x000fe2000f8e00ff */
[----:B------:R0:W-:Y:S04]  /*14610*/  STL [R1+0x10], R3 ;  /* 0x0000100301007387 */ /* 0x0001e80000100800 */
[----:B------:R0:W5:Y:S01]  /*14620*/  @!P0 LDG.E R32, desc[UR48][R4.64] ;  /* 0x0000003004208981 */ /* 0x000162000c1e1900 */
[----:B------:R-:W-:Y:S02]  /*14630*/  ISETP.NE.AND P0, PT, R2, 0x3, PT ;  /* 0x000000030200780c */ /* 0x000fe40003f05270 */
[----:B------:R-:W-:Y:S02]  /*14640*/  ISETP.GT.U32.AND P1, PT, R20, 0x5f, PT ;  /* 0x0000005f1400780c */ /* 0x000fe40003f24070 */
[----:B------:R-:W-:-:S02]  /*14650*/  LOP3.LUT R16, R16, 0xffffffbf, RZ, 0xc0, !PT ;  /* 0xffffffbf10107812 */ /* 0x000fc400078ec0ff */
[----:B------:R-:W-:-:S07]  /*14660*/  LOP3.LUT R26, R26, 0xffff, RZ, 0xc0, !PT ;  /* 0x0000ffff1a1a7812 */ /* 0x000fce00078ec0ff */
[----:B------:R-:W-:-:S04]  /*14670*/  @P0 LOP3.LUT R16, R16, 0x40, RZ, 0xfc, !PT ;  /* 0x0000004010100812 */ /* 0x000fc800078efcff */
[----:B------:R-:W-:-:S04]  /*14680*/  LOP3.LUT R16, R16, 0xffffffdf, RZ, 0xc0, !PT ;  /* 0xffffffdf10107812 */ /* 0x000fc800078ec0ff */
[----:B------:R-:W-:Y:S01]  /*14690*/  @P1 LOP3.LUT R16, R16, 0x20, RZ, 0xfc, !PT ;  /* 0x0000002010101812 */ /* 0x000fe200078efcff */
[----:B0-----:R-:W-:Y:S06]  /*146a0*/  @!P0 BRA `(.L_x_11673) ;  /* 0x0000000000048947 */ /* 0x001fec0003800000 */
[----:B------:R-:W-:Y:S01]  /*146b0*/  BPT.TRAP 0x1 ;  /* 0x000000040000795c */ /* 0x000fe20000300000 */
.L_x_11673:
[----:B------:R-:W-:Y:S01]  /*146c0*/  IMAD R22, R0, -0x60, R19 ;  /* 0xffffffa000167824 */ /* 0x000fe200078e0213 */
[----:B------:R-:W-:Y:S01]  /*146d0*/  SHF.L.U32 R0, R23, 0x1f, RZ ;  /* 0x0000001f17007819 */ /* 0x000fe200000006ff */
[----:B------:R-:W-:Y:S01]  /*146e0*/  IMAD R19, R18, 0x8, R17 ;  /* 0x0000000812137824 */ /* 0x000fe200078e0211 */
[----:B------:R-:W-:Y:S03]  /*146f0*/  BSSY B0, `(.L_x_11674) ;  /* 0x0000003000007945 */ /* 0x000fe60003800000 */
[----:B------:R-:W0:Y:S02]  /*14700*/  SYNCS.PHASECHK.TRANS64.TRYWAIT P0, [R19+URZ+0x22840], R0 ;  /* 0x02284000130075a7 */ /* 0x000e24000800017f */
[----:B0-----:R-:W-:Y:S05]  /*14710*/  @!P0 BRA `(.L_x_11675) ;  /* 0x0000004000988947 */ /* 0x001fea0003800000 */
.L_x_11739:
[----:B------:R-:W-:Y:S05]  /*14720*/  BSYNC B0 ;  /* 0x0000000000007941 */ /* 0x000fea0003800000 */
.L_x_11674:
[----:B0-----:R-:W-:Y:S01]  /*14730*/  SHF.R.S32.HI R0, RZ, 0x1f, R34 ;  /* 0x0000001fff007819 */ /* 0x001fe20000011422 */
[----:B------:R-:W-:Y:S01]  /*14740*/  ULDC.64 UR4, c[0x0][0x300] ;  /* 0x0000c00000047ab9 */ /* 0x000fe20000000a00 */
[----:B------:R-:W0:Y:S01]  /*14750*/  S2R R7, SR_TID.X ;  /* 0x0000000000077919 */ /* 0x000e220000002100 */
[----:B-----5:R-:W-:Y:S01]  /*14760*/  SHF.R.S32.HI R4, RZ, 0x1f, R32 ;  /* 0x0000001fff047819 */ /* 0x020fe20000011420 */
[----:B------:R-:W-:Y:S01]  /*14770*/  ULDC.64 UR6, c[0x0][0x2e8] ;  /* 0x0000ba0000067ab9 */ /* 0x000fe20000000a00 */
[----:B------:R-:W-:Y:S01]  /*14780*/  IMAD R3, R0, UR4, RZ ;  /* 0x0000000400037c24 */ /* 0x000fe2000f8e02ff */
[----:B------:R1:W-:Y:S01]  /*14790*/  STL [R1+0x4], R0 ;  /* 0x0000040001007387 */ /* 0x0003e20000100800 */
[----:B------:R-:W-:-:S03]  /*147a0*/  LOP3.LUT R16, R16, 0xfffffffd, RZ, 0xc0, !PT ;  /* 0xfffffffd10107812 */ /* 0x000fc600078ec0ff */
[----:B------:R2:W-:Y:S01]  /*147b0*/  STL [R1+0x8], R4 ;  /* 0x0000080401007387 */ /* 0x0005e20000100800 */
[C---:B-1----:R-:W-:Y:S02]  /*147c0*/  IMAD R0, R34.reuse, UR5, R3 ;  /* 0x0000000522007c24 */ /* 0x042fe4000f8e0203 */
[----:B------:R-:W-:Y:S01]  /*147d0*/  IMAD.WIDE.U32 R2, R34, UR4, RZ ;  /* 0x0000000422027c25 */ /* 0x000fe2000f8e00ff */
        /* <DEDUP_REMOVED lines=76> */
.L_x_11753:
        /* <DEDUP_REMOVED lines=10> */
.L_x_11677:
        /* <DEDUP_REMOVED lines=11> */
.L_x_11678:
        /* <DEDUP_REMOVED lines=23> */
.L_x_11680:
[----:B------:R-:W-:Y:S05]  /*14f60*/  BSYNC B6 ;  /* 0x0000000000067941 */ /* 0x000fea0003800000 */
.L_x_11679:
[----:B------:R-:W2:Y:S01]  /*14f70*/  S2R R20, SR_TID.X ;  /* 0x0000000000147919 */ /* 0x000ea20000002100 */
[----:B------:R-:W3:Y:S01]  /*14f80*/  LDC R21, c[0x0][0x448] ;  /* 0x00011200ff157b82 */ /* 0x000ee20000000800 */
[----:B------:R-:W-:Y:S01]  /*14f90*/  SHF.R.S32.HI R0, RZ, 0x1f, R37 ;  /* 0x0000001fff007819 */ /* 0x000fe20000011425 */
[----:B------:R-:W-:Y:S01]  /*14fa0*/  ULDC.64 UR4, c[0x0][0x298] ;  /* 0x0000a60000047ab9 */ /* 0x000fe20000000a00 */
[----:B------:R-:W-:Y:S01]  /*14fb0*/  LOP3.LUT P6, RZ, R16, 0x200, RZ, 0xc0, !PT ;  /* 0x0000020010ff7812 */ /* 0x000fe200078cc0ff */
[----:B0-----:R-:W-:Y:S01]  /*14fc0*/  IMAD.WIDE.U32 R2, R37, UR4, RZ ;  /* 0x0000000425027c25 */ /* 0x001fe2000f8e00ff */
[----:B------:R-:W-:Y:S01]  /*14fd0*/  SHF.R.S32.HI R4, RZ, 0x1f, R27 ;  /* 0x0000001fff047819 */ /* 0x000fe2000001141b */
[----:B------:R-:W0:Y:S02]  /*14fe0*/  S2R R7, SR_TID.X ;  /* 0x0000000000077919 */ /* 0x000e240000002100 */
[----:B------:R-:W-:Y:S01]  /*14ff0*/  IMAD R0, R0, UR4, RZ ;  /* 0x0000000400007c24 */ /* 0x000fe2000f8e02ff */
[----:B------:R-:W-:-:S03]  /*15000*/  SEL R4, R4, RZ, !P6 ;  /* 0x000000ff04047207 */ /* 0x000fc60007000000 */
[----:B------:R-:W-:Y:S01]  /*15010*/  IMAD R0, R37, UR5, R0 ;  /* 0x0000000525007c24 */ /* 0x000fe2000f8e0200 */
[----:B------:R-:W-:-:S03]  /*15020*/  ULDC.64 UR4, c[0x0][0x2d8] ;  /* 0x0000b60000047ab9 */ /* 0x000fc60000000a00 */
[----:B------:R-:W-:Y:S01]  /*15030*/  IMAD.IADD R3, R3, 0x1, R0 ;  /* 0x0000000103037824 */ /* 0x000fe200078e0200 */
[----:B------:R-:W-:Y:S01]  /*15040*/  SEL R0, R27, RZ, !P6 ;  /* 0x000000ff1b007207 */ /* 0x000fe20007000000 */
[----:B------:R-:W-:Y:S01]  /*15050*/  IMAD.WIDE.U32 R2, R26, UR4, R2 ;  /* 0x000000041a027c25 */ /* 0x000fe2000f8e0002 */
[----:B---3--:R-:W-:-:S03]  /*15060*/  ISETP.NE.AND P6, PT, R21, 0x1, PT ;  /* 0x000000011500780c */ /* 0x008fc60003fc5270 */
[----:B------:R-:W-:Y:S01]  /*15070*/  IMAD R3, R26, UR5, R3 ;  /* 0x000000051a037c24 */ /* 0x000fe2000f8e0203 */
[----:B------:R-:W-:Y:S02]  /*15080*/  ULDC.64 UR4, c[0x0][0x2e0] ;  /* 0x0000b80000047ab9 */ /* 0x000fe40000000a00 */
[----:B------:R-:W-:Y:S02]  /*15090*/  IMAD R4, R4, UR4, RZ ;  /* 0x0000000404047c24 */ /* 0x000fe4000f8e02ff */
[----:B------:R-:W-:Y:S01]  /*150a0*/  IMAD.WIDE.U32 R2, R0, UR4, R2 ;  /* 0x0000000400027c25 */ /* 0x000fe2000f8e0002 */
[----:B--2---:R-:W-:-:S03]  /*150b0*/  LOP3.LUT R20, R20, 0x7f, RZ, 0xc0, !PT ;  /* 0x0000007f14147812 */ /* 0x004fc600078ec0ff */
[----:B------:R-:W-:Y:S01]  /*150c0*/  IMAD R4, R0, UR5, R4 ;  /* 0x0000000500047c24 */ /* 0x000fe2000f8e0204 */
[----:B------:R-:W-:Y:S01]  /*150d0*/  SHF.R.U32.HI R21, RZ, 0x3, R20 ;  /* 0x00000003ff157819 */ /* 0x000fe20000011614 */
[----:B------:R-:W-:Y:S01]  /*150e0*/  ULDC.64 UR4, c[0x0][0x2d0] ;  /* 0x0000b40000047ab9 */ /* 0x000fe20000000a00 */
[----:B------:R-:W2:Y:S01]  /*150f0*/  S2R R20, SR_TID.X ;  /* 0x0000000000147919 */ /* 0x000ea20000002100 */
[----:B------:R-:W3:Y:S01]  /*15100*/  @P6 LDC R6, c[0x0][0x44c] ;  /* 0x00011300ff066b82 */ /* 0x000ee20000000800 */
[----:B------:R-:W-:Y:S02]  /*15110*/  IMAD.IADD R3, R3, 0x1, R4 ;  /* 0x0000000103037824 */ /* 0x000fe400078e0204 */
[----:B0-----:R-:W-:-:S05]  /*15120*/  IMAD.SHL.U32 R7, R7, 0x8, RZ ;  /* 0x0000000807077824 */ /* 0x001fca00078e00ff */
[----:B------:R-:W0:Y:S01]  /*15130*/  @P6 LDC R5, c[0x0][0x450] ;  /* 0x00011400ff056b82 */ /* 0x000e220000000800 */
[----:B------:R-:W-:Y:S01]  /*15140*/  LOP3.LUT R7, R7, 0x38, RZ, 0xc0, !PT ;  /* 0x0000003807077812 */ /* 0x000fe200078ec0ff */
[----:B--2---:R-:W-:-:S05]  /*15150*/  IMAD.SHL.U32 R20, R20, 0x10, RZ ;  /* 0x0000001014147824 */ /* 0x004fca00078e00ff */
[----:B------:R-:W-:-:S05]  /*15160*/  LOP3.LUT R20, R21, 0x70, R20, 0xf8, !PT ;  /* 0x0000007015147812 */ /* 0x000fca00078ef814 */
[----:B------:R-:W-:Y:S02]  /*15170*/  IMAD.IADD R0, R20, 0x1, R33 ;  /* 0x0000000114007824 */ /* 0x000fe400078e0221 */
[----:B------:R-:W2:Y:S02]  /*15180*/  S2R R20, SR_TID.X ;  /* 0x0000000000147919 */ /* 0x000ea40000002100 */
[----:B---3--:R-:W-:-:S04]  /*15190*/  @P6 IMAD.HI.U32 R6, R0, R6, RZ ;  /* 0x0000000600066227 */ /* 0x008fc800078e00ff */
[----:B------:R-:W-:Y:S01]  /*151a0*/  IMAD.MOV.U32 R4, RZ, RZ, R0 ;  /* 0x000000ffff047224 */ /* 0x000fe200078e0000 */
[----:B0-----:R-:W-:Y:S02]  /*151b0*/  @P6 SHF.R.U32.HI R4, RZ, R5, R6 ;  /* 0x00000005ff046219 */ /* 0x001fe40000011606 */
[----:B------:R-:W0:Y:S03]  /*151c0*/  LDC R6, c[0x0][0x448] ;  /* 0x00011200ff067b82 */ /* 0x000e260000000800 */
[----:B------:R-:W-:Y:S02]  /*151d0*/  IMAD.MOV R5, RZ, RZ, -R4 ;  /* 0x000000ffff057224 */ /* 0x000fe400078e0a04 */
[----:B------:R-:W-:Y:S01]  /*151e0*/  IMAD.WIDE.U32 R2, R4, UR4, R2 ;  /* 0x0000000404027c25 */ /* 0x000fe2000f8e0002 */
[----:B--2---:R-:W-:-:S03]  /*151f0*/  LOP3.LUT R20, R20, 0x7f, RZ, 0xc0, !PT ;  /* 0x0000007f14147812 */ /* 0x004fc600078ec0ff */
[----:B0-----:R-:W-:Y:S01]  /*15200*/  IMAD R0, R6, R5, R0 ;  /* 0x0000000506007224 */ /* 0x001fe200078e0200 */
[----:B------:R-:W-:Y:S02]  /*15210*/  SHF.R.S32.HI R5, RZ, 0x1f, R4 ;  /* 0x0000001fff057819 */ /* 0x000fe40000011404 */
[----:B------:R-:W-:-:S03]  /*15220*/  SHF.R.U32.HI R8, RZ, 0x3, R20 ;  /* 0x00000003ff087819 */ /* 0x000fc60000011614 */
        /* <DEDUP_REMOVED lines=14> */
[----:B------:R-:W-:-:S03]  /*15310*/  UMOV UR5, 0xffffffff ;  /* 0xffffffff00057882 */ /* 0x000fc60000000000 */
[----:B------:R-:W-:Y:S07]  /*15320*/  BRA.DIV UR5, `(.L_x_11681) ;  /* 0x0000003e05a87947 */ /* 0x000fee000b800000 */
[----:B------:R-:W0:Y:S01]  /*15330*/  SHFL.IDX PT, R3, R0, RZ, 0x181f ;  /* 0x00181fff00037589 */ /* 0x000e2200000e0000 */
[----:B------:R-:W-:Y:S02]  /*15340*/  IMAD R35, R35, R6, RZ ;  /* 0x0000000623237224 */ /* 0x000fe400078e02ff */
[----:B------:R-:W-:Y:S01]  /*15350*/  IMAD.IADD R33, R8, 0x1, R33 ;  /* 0x0000000108217824 */ /* 0x000fe200078e0221 */
[----:B------:R-:W2:Y:S03]  /*15360*/  SHFL.IDX PT, R2, R4, RZ, 0x181f ;  /* 0x00181fff04027589 */ /* 0x000ea600000e0000 */
[C---:B------:R-:W-:Y:S01]  /*15370*/  VIADD R5, R33.reuse, 0x10 ;  /* 0x0000001021057836 */ /* 0x040fe20000000000 */
[----:B------:R-:W-:Y:S01]  /*15380*/  ISETP.GE.AND P0, PT, R33, R35, PT ;  /* 0x000000232100720c */ /* 0x000fe20003f06270 */
[----:B------:R-:W-:-:S12]  /*15390*/  SHFL.IDX PT, R14, R0, 0x7, 0x181f ;  /* 0x00f81f00000e7f89 */ /* 0x000fd800000e0000 */
[----:B0-----:R-:W-:-:S05]  /*153a0*/  @!P0 LEA R3, P2, R7, R3, 0x1 ;  /* 0x0000000307038211 */ /* 0x001fca00078408ff */
[----:B--2---:R-:W-:-:S05]  /*153b0*/  @!P0 IMAD.X R2, RZ, RZ, R2, P2 ;  /* 0x000000ffff028224 */ /* 0x004fca00010e0602 */
[----:B------:R-:W-:-:S04]  /*153c0*/  @!P0 LOP3.LUT R3, R3, R2, RZ, 0x3c, !PT ;  /* 0x0000000203038212 */ /* 0x000fc800078e3cff */
[----:B------:R-:W-:-:S04]  /*153d0*/  @!P0 LOP3.LUT R2, R3, R2, RZ, 0x3c, !PT ;  /* 0x0000000203028212 */ /* 0x000fc800078e3cff */
[----:B------:R-:W-:-:S05]  /*153e0*/  @!P0 LOP3.LUT R3, R3, R2, RZ, 0x3c, !PT ;  /* 0x0000000203038212 */ /* 0x000fca00078e3cff */
[----:B------:R0:W-:Y:S01]  /*153f0*/  @!P0 LDGSTS.E.BYPASS.LTC128B.128 [R36+0x18400], desc[UR48][R2.64], !P1 ;  /* 0x1840000002248fae */ /* 0x0001e2000c901d70 */
[----:B------:R-:W-:Y:S01]  /*15400*/  ISETP.GE.AND P0, PT, R5, R35, PT ;  /* 0x000000230500720c */ /* 0x000fe20003f06270 */
[----:B------:R-:W-:Y:S02]  /*15410*/  VIADD R5, R33, 0x20 ;  /* 0x0000002021057836 */ /* 0x000fe40000000000 */
[----:B0-----:R-:W0:Y:S04]  /*15420*/  SHFL.IDX PT, R3, R0, 0x1, 0x181f ;  /* 0x00381f0000037f89 */ /* 0x001e2800000e0000 */
[----:B------:R-:W2:Y:S06]  /*15430*/  SHFL.IDX PT, R2, R4, 0x1, 0x181f ;  /* 0x00381f0004027f89 */ /* 0x000eac00000e0000 */
        /* <DEDUP_REMOVED lines=46> */
[----:B------:R-:W-:-:S03]  /*15720*/  ISETP.GE.AND P0, PT, R5, R35, PT ;  /* 0x000000230500720c */ /* 0x000fc60003f06270 */
[----:B0-----:R-:W0:Y:S04]  /*15730*/  SHFL.IDX PT, R3, R0, 0x6, 0x181f ;  /* 0x00d81f0000037f89 */ /* 0x001e2800000e0000 */
[----:B------:R-:W2:Y:S04]  /*15740*/  SHFL.IDX PT, R2, R4, 0x6, 0x181f ;  /* 0x00d81f0004027f89 */ /* 0x000ea800000e0000 */
[----:B------:R-:W3:Y:S02]  /*15750*/  SHFL.IDX PT, R4, R4, 0x7, 0x181f ;  /* 0x00f81f0004047f89 */ /* 0x000ee400000e0000 */
[----:B0-----:R-:W-:-:S05]  /*15760*/  @!P0 LEA R3, P2, R7, R3, 0x1 ;  /* 0x0000000307038211 */ /* 0x001fca00078408ff */
[----:B--2---:R-:W-:-:S05]  /*15770*/  @!P0 IMAD.X R2, RZ, RZ, R2, P2 ;  /* 0x000000ffff028224 */ /* 0x004fca00010e0602 */
[----:B------:R-:W-:-:S04]  /*15780*/  @!P0 LOP3.LUT R3, R3, R2, RZ, 0x3c, !PT ;  /* 0x0000000203038212 */ /* 0x000fc800078e3cff */
[----:B------:R-:W-:-:S04]  /*15790*/  @!P0 LOP3.LUT R2, R3, R2, RZ, 0x3c, !PT ;  /* 0x0000000203028212 */ /* 0x000fc800078e3cff */
[----:B------:R-:W-:-:S05]  /*157a0*/  @!P0 LOP3.LUT R3, R3, R2, RZ, 0x3c, !PT ;  /* 0x0000000203038212 */ /* 0x000fca00078e3cff */
[----:B---3--:R0:W-:Y:S02]  /*157b0*/  @!P0 LDGSTS.E.BYPASS.LTC128B.128 [R36+0x1b400], desc[UR48][R2.64], !P1 ;  /* 0x1b40000002248fae */ /* 0x0081e4000c901d70 */
.L_x_11770:
        /* <DEDUP_REMOVED lines=10> */
.L_x_11682:
        /* <DEDUP_REMOVED lines=18> */
.L_x_11771:
[----:B------:R-:W-:Y:S05]  /*15980*/  BSYNC B0 ;  /* 0x0000000000007941 */ /* 0x000fea0003800000 */
.L_x_11683:
[----:B------:R-:W-:-:S05]  /*15990*/  IMAD.U32 R2, RZ, RZ, UR36 ;  /* 0x00000024ff027e24 */ /* 0x000fca000f8e00ff */
[----:B------:R-:W-:-:S13]  /*159a0*/  ISETP.NE.AND P0, PT, R2, 0x3, PT ;  /* 0x000000030200780c */ /* 0x000fda0003f05270 */
[----:B------:R-:W-:Y:S05]  /*159b0*/  @!P0 BRA `(.L_x_11685) ;  /* 0x0000000000048947 */ /* 0x000fea0003800000 */
[----:B------:R-:W-:Y:S01]  /*159c0*/  BPT.TRAP 0x1 ;  /* 0x000000040000795c */ /* 0x000fe20000300000 */
.L_x_11685:
[----:B0-----:R-:W-:Y:S01]  /*159d0*/  SHF.L.U32 R0, R23, 0x1f, RZ ;  /* 0x0000001f17007819 */ /* 0x001fe200000006ff */
[----:B------:R-:W-:Y:S03]  /*159e0*/  BSSY B0, `(.L_x_11686) ;  /* 0x0000003000007945 */ /* 0x000fe60003800000 */
[----:B------:R-:W0:Y:S02]  /*159f0*/  SYNCS.PHASECHK.TRANS64.TRYWAIT P0, [R19+URZ+0x22860], R0 ;  /* 0x02286000130075a7 */ /* 0x000e24000800017f */
[----:B0-----:R-:W-:Y:S05]  /*15a00*/  @!P0 BRA `(.L_x_11687) ;  /* 0x0000004000a48947 */ /* 0x001fea0003800000 */
.L_x_11772:
[----:B------:R-:W-:Y:S05]  /*15a10*/  BSYNC B0 ;  /* 0x0000000000007941 */ /* 0x000fea0003800000 */
.L_x_11686:
[----:B------:R-:W2:Y:S01]  /*15a20*/  LDL.LU R2, [R1+0x4] ;  /* 0x0000040001027983 */ /* 0x000ea20000300800 */
[----:B------:R-:W-:Y:S01]  /*15a30*/  ULDC.64 UR4, c[0x0][0x328] ;  /* 0x0000ca0000047ab9 */ /* 0x000fe20000000a00 */
[----:B------:R-:W-:Y:S02]  /*15a40*/  ULDC.64 UR6, c[0x0][0x318] ;  /* 0x0000c60000067ab9 */ /* 0x000fe40000000a00 */
[----:B------:R-:W3:Y:S04]  /*15a50*/  LDL.LU R6, [R1+0x8] ;  /* 0x0000080001067983 */ /* 0x000ee80000300800 */
[----:B------:R-:W4:Y:S01]  /*15a60*/  LDL.LU R4, [R1+0x10] ;  /* 0x0000100001047983 */ /* 0x000f220000300800 */
[C---:B------:R-:W-:Y:S02]  /*15a70*/  LOP3.LUT P3, RZ, R16.reuse, 0x10, RZ, 0xc0, !PT ;  /* 0x0000001010ff7812 */ /* 0x040fe4000786c0ff */
[----:B------:R-:W-:-:S02]  /*15a80*/  LOP3.LUT P2, RZ, R16, 0x8, RZ, 0xc0, !PT ;  /* 0x0000000810ff7812 */ /* 0x000fc4000784c0ff */
[C---:B------:R-:W-:Y:S02]  /*15a90*/  LOP3.LUT P1, RZ, R16.reuse, 0x4, RZ, 0xc0, !PT ;  /* 0x0000000410ff7812 */ /* 0x040fe4000782c0ff */
[----:B0-----:R-:W-:Y:S02]  /*15aa0*/  SEL R0, RZ, 0x2, P3 ;  /* 0x00000002ff007807 */ /* 0x001fe40001800000 */
[----:B------:R-:W-:Y:S02]  /*15ab0*/  SEL R7, RZ, 0x8, P1 ;  /* 0x00000008ff077807 */ /* 0x000fe40000800000 */
[----:B------:R-:W-:Y:S01]  /*15ac0*/  LOP3.LUT P4, RZ, R16, 0x1, RZ, 0xc0, !PT ;  /* 0x0000000110ff7812 */ /* 0x000fe2000788c0ff */
[----:B--2---:R-:W-:-:S04]  /*15ad0*/  IMAD R3, R2, UR4, RZ ;  /* 0x0000000402037c24 */ /* 0x004fc8000f8e02ff */
[C---:B------:R-:W-:Y:S02]  /*15ae0*/  IMAD R5, R34.reuse, UR5, R3 ;  /* 0x0000000522057c24 */ /* 0x040fe4000f8e0203 */
        /* <DEDUP_REMOVED lines=14> */
[----:B----4-:R-:W-:Y:S01]  /*15bd0*/  IADD3 R0, R3, R0, R4 ;  /* 0x0000000003007210 */ /* 0x010fe20007ffe004 */
[----:B------:R-:W-:-:S04]  /*15be0*/  IMAD R4, R18, 0x6000, R28 ;  /* 0x0000600012047824 */ /* 0x000fc800078e021c */
[----:B------:R-:W-:Y:S01]  /*15bf0*/  IMAD.IADD R7, R0, 0x1, R7 ;  /* 0x0000000100077824 */ /* 0x000fe200078e0207 */
[----:B------:R-:W-:Y:S06]  /*15c00*/  BRA.DIV UR4, `(.L_x_11688) ;  /* 0x0000004204387947 */ /* 0x000fec000b800000 */
[----:B------:R-:W0:Y:S01]  /*15c10*/  S2R R2, SR_TID.X ;  /* 0x0000000000027919 */ /* 0x000e220000002100 */
[----:B------:R-:W-:Y:S01]  /*15c20*/  IMAD R4, R4, 0x2, R17 ;  /* 0x0000000204047824 */ /* 0x000fe200078e0211 */
[C---:B------:R-:W-:Y:S01]  /*15c30*/  LOP3.LUT P2, RZ, R7.reuse, 0x2, RZ, 0xc0, !PT ;  /* 0x0000000207ff7812 */ /* 0x040fe2000784c0ff */
[----:B------:R-:W2:Y:S01]  /*15c40*/  SHFL.IDX PT, R14, R5, RZ, 0x181f ;  /* 0x00181fff050e7589 */ /* 0x000ea200000e0000 */
[----:B------:R-:W-:-:S03]  /*15c50*/  LOP3.LUT P1, RZ, R7, 0x4, RZ, 0xc0, !PT ;  /* 0x0000000407ff7812 */ /* 0x000fc6000782c0ff */
[----:B------:R-:W3:Y:S01]  /*15c60*/  SHFL.IDX PT, R3, R6, RZ, 0x181f ;  /* 0x00181fff06037589 */ /* 0x000ee200000e0000 */
[----:B0-----:R-:W-:-:S05]  /*15c70*/  IMAD.SHL.U32 R2, R2, 0x8, RZ ;  /* 0x0000000802027824 */ /* 0x001fca00078e00ff */
[----:B------:R-:W-:-:S05]  /*15c80*/  LOP3.LUT R2, R2, 0x38, RZ, 0xc0, !PT ;  /* 0x0000003802027812 */ /* 0x000fca00078ec0ff */
[----:B------:R-:W-:-:S05]  /*15c90*/  IMAD.SHL.U32 R0, R2, 0x2, RZ ;  /* 0x0000000202007824 */ /* 0x000fca00078e00ff */
[----:B--2---:R-:W-:Y:S02]  /*15ca0*/  IADD3 R2, P0, R14, R0, RZ ;  /* 0x000000000e027210 */ /* 0x004fe40007f1e0ff */
[----:B------:R-:W0:Y:S03]  /*15cb0*/  SHFL.IDX PT, R14, R5, 0x1, 0x181f ;  /* 0x00381f00050e7f89 */ /* 0x000e2600000e0000 */
[----:B---3--:R-:W-:Y:S01]  /*15cc0*/  IMAD.X R3, RZ, RZ, R3, P0 ;  /* 0x000000ffff037224 */ /* 0x008fe200000e0603 */
        /* <DEDUP_REMOVED lines=9> */
[----:B--2---:R-:W2:Y:S01]  /*15d60*/  SHFL.IDX PT, R3, R6, 0x1, 0x181f ;  /* 0x00381f0006037f89 */ /* 0x004ea200000e0000 */
[----:B0-----:R-:W-:-:S03]  /*15d70*/  IADD3 R2, P3, R14, R0, RZ ;  /* 0x000000000e027210 */ /* 0x001fc60007f7e0ff */
[----:B------:R-:W0:Y:S02]  /*15d80*/  SHFL.IDX PT, R14, R5, 0x2, 0x181f ;  /* 0x00581f00050e7f89 */ /* 0x000e2400000e0000 */
[----:B--2---:R-:W-:Y:S01]  /*15d90*/  IMAD.X R3, RZ, RZ, R3, P3 ;  /* 0x000000ffff037224 */ /* 0x004fe200018e0603 */
        /* <DEDUP_REMOVED lines=10> */
[----:B--2---:R-:W0:Y:S02]  /*15e40*/  SHFL.IDX PT, R3, R6, 0x2, 0x181f ;  /* 0x00581f0006037f89 */ /* 0x004e2400000e0000 */
        /* <DEDUP_REMOVED lines=11> */
[----:B------:R-:W2:Y:S02]  /*15f00*/  SHFL.IDX PT, R14, R5, 0x4, 0x181f ;  /* 0x00981f00050e7f89 */ /* 0x000ea400000e0000 */
        /* <DEDUP_REMOVED lines=10> */
[----:B--2---:R-:W-:-:S03]  /*15fb0*/  IADD3 R2, P3, R14, R0, RZ ;  /* 0x000000000e027210 */ /* 0x004fc60007f7e0ff */
[----:B------:R-:W2:Y:S04]  /*15fc0*/  SHFL.IDX PT, R6, R6, 0x5, 0x181f ;  /* 0x00b81f0006067f89 */ /* 0x000ea800000e0000 */
[----:B------:R3:W4:Y:S01]  /*15fd0*/  SHFL.IDX PT, R14, R5, 0x5, 0x181f ;  /* 0x00b81f00050e7f89 */ /* 0x00072200000e0000 */
        /* <DEDUP_REMOVED lines=9> */
.L_x_11786:
[----:B0--3--:R-:W-:Y:S02]  /*16070*/  IADD3 R2, P3, R14, R0, RZ ;  /* 0x000000000e027210 */ /* 0x009fe40007f7e0ff */
        /* <DEDUP_REMOVED lines=14> */
.L_x_11689:
        /* <DEDUP_REMOVED lines=11> */
.L_x_11690:
[----:B------:R-:W2:Y:S01]  /*16210*/  LDL.LU R2, [R1] ;  /* 0x0000000001027983 */ /* 0x000ea20000300800 */
[----:B------:R0:W-:Y:S01]  /*16220*/  SYNCS.ARRIVE.TRANS64.A1T0 RZ, [R19+URZ+0x22850], RZ ;  /* 0x022850ff13ff79a7 */ /* 0x0001e2000810003f */
[----:B------:R-:W-:Y:S01]  /*16230*/  BSSY B0, `(.L_x_11691) ;  /* 0x00000dc000007945 */ /* 0x000fe20003800000 */
[----:B--2---:R-:W-:-:S05]  /*16240*/  VIADD R21, R2, 0xfffffffe ;  /* 0xfffffffe02157836 */ /* 0x004fca0000000000 */
[----:B------:R-:W-:-:S13]  /*16250*/  ISETP.GE.AND P0, PT, R21, R29, PT ;  /* 0x0000001d1500720c */ /* 0x000fda0003f06270 */
[----:B0-----:R-:W-:Y:S05]  /*16260*/  @!P0 BRA `(.L_x_11692) ;  /* 0x0000000c00608947 */ /* 0x001fea0003800000 */
.L_x_11705:
[----:B0-----:R-:W0:Y:S01]  /*16270*/  S2R R2, SR_TID.X ;  /* 0x0000000000027919 */ /* 0x001e220000002100 */
[----:B------:R-:W2:Y:S01]  /*16280*/  LDC R3, c[0x0][0x430] ;  /* 0x00010c00ff037b82 */ /* 0x000ea20000000800 */
[----:B------:R-:W-:Y:S02]  /*16290*/  IMAD R8, R21, 0x60, R30 ;  /* 0x0000006015087824 */ /* 0x000fe400078e021e */
[----:B------:R-:W-:Y:S01]  /*162a0*/  VIADD R18, R18, 0x1 ;  /* 0x0000000112127836 */ /* 0x000fe20000000000 */
[----:B--2---:R-:W-:Y:S02]  /*162b0*/  ISETP.NE.AND P0, PT, R3, 0x1, PT ;  /* 0x000000010300780c */ /* 0x004fe40003f05270 */
[----:B0-----:R-:W-:-:S04]  /*162c0*/  LOP3.LUT R2, R2, 0x7f, RZ, 0xc0, !PT ;  /* 0x0000007f02027812 */ /* 0x001fc800078ec0ff */
[----:B------:R-:W-:Y:S02]  /*162d0*/  SHF.R.U32.HI R4, RZ, 0x3, R2 ;  /* 0x00000003ff047819 */ /* 0x000fe40000011602 */
[----:B------:R-:W0:Y:S05]  /*162e0*/  S2R R2, SR_TID.X ;  /* 0x0000000000027919 */ /* 0x000e2a0000002100 */
[----:B------:R-:W2:Y:S08]  /*162f0*/  @P0 LDC R3, c[0x0][0x434] ;  /* 0x00010d00ff030b82 */ /* 0x000eb00000000800 */
[----:B------:R-:W3:Y:S01]  /*16300*/  @P0 LDC R7, c[0x0][0x438] ;  /* 0x00010e00ff070b82 */ /* 0x000ee20000000800 */
[----:B0-----:R-:W-:-:S05]  /*16310*/  IMAD.SHL.U32 R2, R2, 0x10, RZ ;  /* 0x0000001002027824 */ /* 0x001fca00078e00ff */
[----:B------:R-:W-:-:S04]  /*16320*/  LOP3.LUT R2, R4, 0x70, R2, 0xf8, !PT ;  /* 0x0000007004027812 */ /* 0x000fc800078ef802 */
[C---:B------:R-:W-:Y:S01]  /*16330*/  ISETP.GT.U32.AND P1, PT, R2.reuse, 0x5f, PT ;  /* 0x0000005f0200780c */ /* 0x040fe20003f24070 */
[----:B------:R-:W-:-:S04]  /*16340*/  IMAD.IADD R8, R2, 0x1, R8 ;  /* 0x0000000102087824 */ /* 0x000fc800078e0208 */
[----:B--2---:R-:W-:-:S04]  /*16350*/  @P0 IMAD.HI.U32 R2, R8, R3, RZ ;  /* 0x0000000308020227 */ /* 0x004fc800078e00ff */
[----:B------:R-:W-:Y:S01]  /*16360*/  IMAD.MOV.U32 R9, RZ, RZ, R8 ;  /* 0x000000ffff097224 */ /* 0x000fe200078e0008 */
[----:B---3--:R-:W-:-:S03]  /*16370*/  @P0 SHF.R.U32.HI R9, RZ, R7, R2 ;  /* 0x00000007ff090219 */ /* 0x008fc60000011602 */
[----:B------:R-:W0:Y:S01]  /*16380*/  @!P1 LDC.64 R4, c[0x0][0x428] ;  /* 0x00010a00ff049b82 */ /* 0x000e220000000a00 */
[----:B------:R-:W-:-:S07]  /*16390*/  @!P1 SHF.R.S32.HI R3, RZ, 0x1f, R9 ;  /* 0x0000001fff039819 */ /* 0x000fce0000011409 */
[----:B------:R-:W2:Y:S01]  /*163a0*/  @!P1 LDC.64 R6, c[0x0][0x418] ;  /* 0x00010600ff069b82 */ /* 0x000ea20000000a00 */
[----:B0-----:R-:W-:-:S04]  /*163b0*/  @!P1 IMAD R2, R31, R4, RZ ;  /* 0x000000041f029224 */ /* 0x001fc800078e02ff */
[----:B------:R-:W-:Y:S02]  /*163c0*/  @!P1 IMAD R5, R25, R5, R2 ;  /* 0x0000000519059224 */ /* 0x000fe400078e0202 */
[----:B------:R-:W-:-:S04]  /*163d0*/  @!P1 IMAD.MOV.U32 R2, RZ, RZ, R9 ;  /* 0x000000ffff029224 */ /* 0x000fc800078e0009 */
[----:B------:R-:W-:-:S04]  /*163e0*/  @!P1 IMAD.WIDE.U32 R2, R25, R4, R2 ;  /* 0x0000000419029225 */ /* 0x000fc800078e0002 */
[----:B------:R-:W-:Y:S01]  /*163f0*/  @!P1 IMAD.IADD R3, R5, 0x1, R3 ;  /* 0x0000000105039824 */ /* 0x000fe200078e0203 */
[C---:B--2---:R-:W-:Y:S01]  /*16400*/  @!P1 LEA R6, P0, R2.reuse, R6, 0x2 ;  /* 0x0000000602069211 */ /* 0x044fe200078010ff */
[----:B------:R-:W-:Y:S02]  /*16410*/  IMAD.MOV.U32 R4, RZ, RZ, RZ ;  /* 0x000000ffff047224 */ /* 0x000fe400078e00ff */
[----:B-1----:R-:W-:Y:S01]  /*16420*/  IMAD.U32 R10, RZ, RZ, UR36 ;  /* 0x00000024ff0a7e24 */ /* 0x002fe2000f8e00ff */
[----:B------:R-:W-:Y:S02]  /*16430*/  @!P1 LEA.HI.X R7, R2, R7, R3, 0x2, P0 ;  /* 0x0000000702079211 */ /* 0x000fe400000f1403 */
[----:B------:R-:W-:-:S03]  /*16440*/  ISETP.NE.AND P0, PT, R18, 0x2, PT ;  /* 0x000000021200780c */ /* 0x000fc60003f05270 */
[----:B------:R0:W5:Y:S01]  /*16450*/  @!P1 LDG.E R4, desc[UR48][R6.64] ;  /* 0x0000003006049981 */ /* 0x000162000c1e1900 */
[----:B------:R-:W-:Y:S02]  /*16460*/  ISETP.NE.AND P1, PT, R10, 0x3, PT ;  /* 0x000000030a00780c */ /* 0x000fe40003f25270 */
[----:B------:R-:W-:Y:S01]  /*16470*/  SEL R2, RZ, 0x1, P0 ;  /* 0x00000001ff027807 */ /* 0x000fe20000000000 */
[----:B------:R-:W-:Y:S01]  /*16480*/  IMAD.MOV R5, RZ, RZ, -R9 ;  /* 0x000000ffff057224 */ /* 0x000fe200078e0a09 */
[----:B------:R-:W-:Y:S05]  /*16490*/  YIELD ;  /* 0x0000000000007946 */ /* 0x000fea0003800000 */
[----:B------:R-:W-:Y:S01]  /*164a0*/  LOP3.LUT R23, R23, R2, RZ, 0x3c, !PT ;  /* 0x0000000217177212 */ /* 0x000fe200078e3cff */
[----:B------:R-:W-:Y:S01]  /*164b0*/  ULDC UR4, c[0x0][0x430] ;  /* 0x00010c0000047ab9 */ /* 0x000fe20000000800 */
[----:B------:R-:W-:Y:S01]  /*164c0*/  IMAD.MOV.U32 R2, RZ, RZ, R21 ;  /* 0x000000ffff027224 */ /* 0x000fe200078e0015 */
[----:B------:R-:W-:Y:S01]  /*164d0*/  SEL R18, R18, RZ, P0 ;  /* 0x000000ff12127207 */ /* 0x000fe20000000000 */
[----:B------:R-:W-:-:S02]  /*164e0*/  IMAD R5, R5, UR4, R8 ;  /* 0x0000000405057c24 */ /* 0x000fc4000f8e0208 */
[----:B------:R-:W-:Y:S01]  /*164f0*/  VIADD R21, R21, 0xffffffff ;  /* 0xffffffff15157836 */ /* 0x000fe20000000000 */
[----:B------:R-:W-:Y:S01]  /*16500*/  ISETP.GT.AND P2, PT, R2, R29, PT ;  /* 0x0000001d0200720c */ /* 0x000fe20003f44270 */
[----:B0-----:R-:W-:-:S12]  /*16510*/  @!P1 BRA `(.L_x_11693) ;  /* 0x0000000000049947 */ /* 0x001fd80003800000 */
[----:B------:R-:W-:Y:S01]  /*16520*/  BPT.TRAP 0x1 ;  /* 0x000000040000795c */ /* 0x000fe20000300000 */
.L_x_11693:
[----:B------:R-:W-:Y:S01]  /*16530*/  IMAD R10, R18, 0x8, R17 ;  /* 0x00000008120a7824 */ /* 0x000fe200078e0211 */
[----:B------:R-:W-:Y:S01]  /*16540*/  SHF.L.U32 R20, R23, 0x1f, RZ ;  /* 0x0000001f17147819 */ /* 0x000fe200000006ff */
[----:B------:R-:W-:Y:S01]  /*16550*/  BSSY B1, `(.L_x_11694) ;  /* 0x0000004000017945 */ /* 0x000fe20003800000 */
[----:B------:R-:W-:Y:S02]  /*16560*/  SHF.R.S32.HI R9, RZ, 0x1f, R5 ;  /* 0x0000001fff097819 */ /* 0x000fe40000011405 */
[----:B------:R-:W0:Y:S02]  /*16570*/  SYNCS.PHASECHK.TRANS64.TRYWAIT P0, [R10+URZ+0x22840], R20 ;  /* 0x022840140a0075a7 */ /* 0x000e24000800017f */
[----:B0-----:R-:W-:Y:S05]  /*16580*/  @!P0 BRA `(.L_x_11695) ;  /* 0x0000004000188947 */ /* 0x001fea0003800000 */
.L_x_11787:
[----:B------:R-:W-:Y:S05]  /*16590*/  BSYNC B1 ;  /* 0x0000000000017941 */ /* 0x000fea0003800000 */
.L_x_11694:
[----:B------:R-:W-:Y:S01]  /*165a0*/  ULDC.64 UR4, c[0x0][0x300] ;  /* 0x0000c00000047ab9 */ /* 0x000fe20000000a00 */
[----:B-1---5:R-:W-:Y:S01]  /*165b0*/  SHF.R.S32.HI R19, RZ, 0x1f, R4 ;  /* 0x0000001fff137819 */ /* 0x022fe20000011404 */
        /* <DEDUP_REMOVED lines=47> */
.L_x_11801:
        /* <DEDUP_REMOVED lines=8> */
.L_x_11697:
        /* <DEDUP_REMOVED lines=11> */
.L_x_11698:
[----:B------:R1:W-:Y:S01]  /*169e0*/  SYNCS.ARRIVE.TRANS64.A1T0 RZ, [R10+URZ+0x22830], RZ ;  /* 0x022830ff0aff79a7 */ /* 0x0003e2000810003f */
[----:B------:R-:W-:Y:S05]  /*169f0*/  @!P3 BRA `(.L_x_11699) ;  /* 0x000000000004b947 */ /* 0x000fea0003800000 */
[----:B------:R-:W-:Y:S01]  /*16a00*/  BPT.TRAP 0x1 ;  /* 0x000000040000795c */ /* 0x000fe20000300000 */
.L_x_11699:
[----:B------:R-:W2:Y:S01]  /*16a10*/  SYNCS.PHASECHK.TRANS64.TRYWAIT P0, [R10+URZ+0x22860], R20 ;  /* 0x022860140a0075a7 */ /* 0x000ea2000800017f */
[----:B------:R-:W-:Y:S04]  /*16a20*/  BSSY B1, `(.L_x_11700) ;  /* 0x0000002000017945 */ /* 0x000fe80003800000 */
[----:B--2---:R-:W-:Y:S05]  /*16a30*/  @!P0 BRA `(.L_x_11701) ;  /* 0x0000004000a08947 */ /* 0x004fea0003800000 */
.L_x_11802:
[----:B------:R-:W-:Y:S05]  /*16a40*/  BSYNC B1 ;  /* 0x0000000000017941 */ /* 0x000fea0003800000 */
.L_x_11700:
[----:B------:R-:W-:Y:S01]  /*16a50*/  ULDC.64 UR4, c[0x0][0x328] ;  /* 0x0000ca0000047ab9 */ /* 0x000fe20000000a00 */
[----:B------:R-:W-:Y:S01]  /*16a60*/  ULDC.64 UR6, c[0x0][0x318] ;  /* 0x0000c60000067ab9 */ /* 0x000fe20000000a00 */
[----:B------:R-:W-:Y:S01]  /*16a70*/  IMAD R2, R9, UR4, RZ ;  /* 0x0000000409027c24 */ /* 0x000fe2000f8e02ff */
[----:B------:R-:W-:Y:S01]  /*16a80*/  LOP3.LUT P5, RZ, R16, 0x1, RZ, 0xc0, !PT ;  /* 0x0000000110ff7812 */ /* 0x000fe200078ac0ff */
[----:B0-2---:R-:W-:Y:S01]  /*16a90*/  IMAD R20, R18, 0x6000, R28 ;  /* 0x0000600012147824 */ /* 0x005fe200078e021c */
[C---:B------:R-:W-:Y:S01]  /*16aa0*/  LOP3.LUT P4, RZ, R16.reuse, 0x10, RZ, 0xc0, !PT ;  /* 0x0000001010ff7812 */ /* 0x040fe2000788c0ff */
[C---:B------:R-:W-:Y:S01]  /*16ab0*/  IMAD R7, R5.reuse, UR5, R2 ;  /* 0x0000000505077c24 */ /* 0x040fe2000f8e0202 */
[C---:B------:R-:W-:Y:S01]  /*16ac0*/  LOP3.LUT P3, RZ, R16.reuse, 0x8, RZ, 0xc0, !PT ;  /* 0x0000000810ff7812 */ /* 0x040fe2000786c0ff */
        /* <DEDUP_REMOVED lines=58> */
.L_x_11816:
        /* <DEDUP_REMOVED lines=11> */
.L_x_11703:
        /* <DEDUP_REMOVED lines=11> */
.L_x_11704:
[----:B------:R0:W-:Y:S01]  /*16fd0*/  SYNCS.ARRIVE.TRANS64.A1T0 RZ, [R10+URZ+0x22850], RZ ;  /* 0x022850ff0aff79a7 */ /* 0x0001e2000810003f */
[----:B------:R-:W-:Y:S05]  /*16fe0*/  @P2 BRA `(.L_x_11705) ;  /* 0xfffffff000a02947 */ /* 0x000fea000383ffff */
.L_x_11692:
[----:B------:R-:W-:Y:S05]  /*16ff0*/  BSYNC B0 ;  /* 0x0000000000007941 */ /* 0x000fea0003800000 */
.L_x_11691:
        /* <DEDUP_REMOVED lines=20> */
.L_x_11707:
[----:B------:R-:W-:Y:S05]  /*17140*/  BSYNC B0 ;  /* 0x0000000000007941 */ /* 0x000fea0003800000 */
.L_x_11706:
[----:B------:R-:W-:Y:S02]  /*17150*/  SEL R18, R18, RZ, P0 ;  /* 0x000000ff12127207 */ /* 0x000fe40000000000 */
[----:B------:R-:W-:-:S07]  /*17160*/  LOP3.LUT R23, R23, R0, RZ, 0x3c, !PT ;  /* 0x0000000017177212 */ /* 0x000fce00078e3cff */
.L_x_11666:
[----:B------:R-:W-:Y:S05]  /*17170*/  BSYNC B7 ;  /* 0x0000000000077941 */ /* 0x000fea0003800000 */
.L_x_11664:
        /* <DEDUP_REMOVED lines=8> */
[----:B------:R2:W3:Y:S01]  /*17200*/  LDS.128 R24, [R17+0x228d0] ;  /* 0x0228d00011187984 */ /* 0x0004e20000000c00 */
[----:B------:R-:W-:Y:S06]  /*17210*/  BAR.ARV 0x4, 0x180 ;  /* 0x0106000000007b1d */ /* 0x000fec0000002000 */
[----:B------:R-:W-:Y:S05]  /*17220*/  BRA `(.L_x_11709) ;  /* 0x0000000c00d47947 */ /* 0x000fea0003800000 */
.L_x_11708:
        /* <DEDUP_REMOVED lines=43> */
.L_x_11826:
[----:B------:R-:W-:Y:S02]  /*174e0*/  ULDC UR4, c[0x0][0xc38] ;  /* 0x00030e0000047ab9 */ /* 0x000fe40000000800 */
[----:B------:R-:W-:-:S04]  /*174f0*/  IMAD.U32 R5, RZ, RZ, UR4 ;  /* 0x00000004ff057e24 */ /* 0x000fc8000f8e00ff */
[----:B---3--:R-:W-:-:S04]  /*17500*/  IMAD R14, R14, R5, RZ ;  /* 0x000000050e0e7224 */ /* 0x008fc800078e02ff */
[----:B------:R-:W-:-:S05]  /*17510*/  IMAD.IADD R7, R7, 0x1, R14 ;  /* 0x0000000107077824 */ /* 0x000fca00078e020e */
[----:B------:R-:W-:-:S13]  /*17520*/  ISETP.GT.AND P6, PT, R7, R0, PT ;  /* 0x000000000700720c */ /* 0x000fda0003fc4270 */
[----:B------:R-:W-:Y:S05]  /*17530*/  @P6 BRA `(.L_x_11711) ;  /* 0x0000000000a46947 */ /* 0x000fea0003800000 */
.L_x_11714:
        /* <DEDUP_REMOVED lines=35> */
.L_x_11834:
[----:B------:R-:W-:Y:S02]  /*17770*/  ULDC UR4, c[0x0][0xc38] ;  /* 0x00030e0000047ab9 */ /* 0x000fe40000000800 */
[----:B------:R-:W-:-:S04]  /*17780*/  IMAD.U32 R5, RZ, RZ, UR4 ;  /* 0x00000004ff057e24 */ /* 0x000fc8000f8e00ff */
[----:B---3--:R-:W-:-:S04]  /*17790*/  IMAD R14, R14, R5, RZ ;  /* 0x000000050e0e7224 */ /* 0x008fc800078e02ff */
[----:B------:R-:W-:-:S05]  /*177a0*/  IMAD.IADD R7, R14, 0x1, R7 ;  /* 0x000000010e077824 */ /* 0x000fca00078e0207 */
[----:B------:R-:W-:-:S13]  /*177b0*/  ISETP.GT.AND P6, PT, R7, R0, PT ;  /* 0x000000000700720c */ /* 0x000fda0003fc4270 */
[----:B------:R-:W-:Y:S05]  /*177c0*/  @!P6 BRA `(.L_x_11714) ;  /* 0xfffffffc005ce947 */ /* 0x000fea000383ffff */
.L_x_11711:
[----:B------:R-:W-:Y:S01]  /*177d0*/  IMAD.IADD R7, R7, 0x1, -R14 ;  /* 0x0000000107077824 */ /* 0x000fe200078e0a0e */
[----:B------:R-:W-:-:S03]  /*177e0*/  UMOV UR4, 0xffffffff ;  /* 0xffffffff00047882 */ /* 0x000fc60000000000 */
[----:B------:R-:W-:-:S05]  /*177f0*/  IMAD R3, R2, R5, R7 ;  /* 0x0000000502037224 */ /* 0x000fca00078e0207 */
[----:B------:R-:W-:Y:S01]  /*17800*/  ISETP.GT.AND P6, PT, R3, R0, PT ;  /* 0x000000000300720c */ /* 0x000fe20003fc4270 */
[----:B------:R-:W-:-:S12]  /*17810*/  BRA.DIV UR4, `(.L_x_11715) ;  /* 0x0000004204fc7947 */ /* 0x000fd8000b800000 */
[----:B------:R-:W-:-:S04]  /*17820*/  VOTE.ANY R3, PT, !P6 ;  /* 0x0000000000037806 */ /* 0x000fc800070e0100 */
[----:B------:R-:W3:Y:S02]  /*17830*/  POPC R12, R3 ;  /* 0x00000003000c7309 */ /* 0x000ee40000000000 */
[----:B---3--:R3:W4:Y:S01]  /*17840*/  SHFL.IDX PT, R25, R25, R12, 0x1f ;  /* 0x00001f0c19197589 */ /* 0x00872200000e0000 */
[----:B------:R-:W-:-:S03]  /*17850*/  IMAD.IADD R27, R12, 0x1, R27 ;  /* 0x000000010c1b7824 */ /* 0x000fc600078e021b */
[----:B------:R3:W0:Y:S04]  /*17860*/  SHFL.IDX PT, R4, R4, R12, 0x1f ;  /* 0x00001f0c04047589 */ /* 0x00062800000e0000 */
.L_x_11839:
[----:B------:R-:W-:-:S13]  /*17870*/  ISETP.NE.AND P0, PT, R3, RZ, PT ;  /* 0x000000ff0300720c */ /* 0x000fda0003f05270 */
[----:B------:R-:W-:Y:S05]  /*17880*/  @!P0 BRA `(.L_x_11716) ;  /* 0x0000000000108947 */ /* 0x000fea0003800000 */
[----:B------:R-:W-:Y:S01]  /*17890*/  UMOV UR4, 0xffffffff ;  /* 0xffffffff00047882 */ /* 0x000fe20000000000 */
[----:B---3--:R-:W-:Y:S02]  /*178a0*/  VIADD R12, R12, 0xffffffff ;  /* 0xffffffff0c0c7836 */ /* 0x008fe40000000000 */
[----:B------:R-:W-:Y:S05]  /*178b0*/  BRA.DIV UR4, `(.L_x_11717) ;  /* 0x0000004604307947 */ /* 0x000fea000b800000 */
[----:B------:R3:W0:Y:S02]  /*178c0*/  SHFL.IDX PT, R6, R2, R12, 0x1f ;  /* 0x00001f0c02067589 */ /* 0x00062400000e0000 */
.L_x_11716:
[----:B0-----:R-:W-:Y:S01]  /*178d0*/  ISETP.NE.AND P0, PT, R4, 0x1, PT ;  /* 0x000000010400780c */ /* 0x001fe20003f05270 */
[----:B------:R-:W-:-:S04]  /*178e0*/  IMAD R24, R6, R5, R7 ;  /* 0x0000000506187224 */ /* 0x000fc800078e0207 */
[----:B------:R-:W-:-:S08]  /*178f0*/  IMAD.IADD R0, R0, 0x1, -R24 ;  /* 0x0000000100007824 */ /* 0x000fd000078e0a18 */
[----:B------:R-:W-:Y:S05]  /*17900*/  @!P0 BRA `(.L_x_11718) ;  /* 0x0000000000dc8947 */ /* 0x000fea0003800000 */
[-C--:B----4-:R-:W-:Y:S02]  /*17910*/  IABS R6, R25.reuse ;  /* 0x0000001900067213 */ /* 0x090fe40000000000 */
[----:B------:R-:W-:Y:S02]  /*17920*/  IABS R5, R4 ;  /* 0x0000000400057213 */ /* 0x000fe40000000000 */
[----:B------:R-:W0:Y:S08]  /*17930*/  I2F.RP R7, R6 ;  /* 0x0000000600077306 */ /* 0x000e300000209400 */
[----:B------:R-:W4:Y:S08]  /*17940*/  I2F.RP R8, R5 ;  /* 0x0000000500087306 */ /* 0x000f300000209400 */
[----:B0-----:R-:W2:Y:S08]  /*17950*/  MUFU.RCP R7, R7 ;  /* 0x0000000700077308 */ /* 0x001eb00000001000 */
[----:B----4-:R-:W-:Y:S01]  /*17960*/  MUFU.RCP R8, R8 ;  /* 0x0000000800087308 */ /* 0x010fe20000001000 */
[----:B--23--:R-:W-:Y:S01]  /*17970*/  VIADD R2, R7, 0xffffffe ;  /* 0x0ffffffe07027836 */ /* 0x00cfe20000000000 */
[----:B------:R-:W-:-:S06]  /*17980*/  IABS R7, R25 ;  /* 0x0000001900077213 */ /* 0x000fcc0000000000 */
[----:B------:R0:W2:Y:S02]  /*17990*/  F2I.FTZ.U32.TRUNC.NTZ R3, R2 ;  /* 0x0000000200037305 */ /* 0x0000a4000021f000 */
[----:B0-----:R-:W-:Y:S02]  /*179a0*/  IMAD.MOV.U32 R2, RZ, RZ, RZ ;  /* 0x000000ffff027224 */ /* 0x001fe400078e00ff */
[----:B--2---:R-:W-:-:S04]  /*179b0*/  IMAD.MOV R9, RZ, RZ, -R3 ;  /* 0x000000ffff097224 */ /* 0x004fc800078e0a03 */
        /* <DEDUP_REMOVED lines=44> */
.L_x_11718:
[----:B--23--:R-:W0:Y:S02]  /*17c80*/  LDC.64 R2, c[0x0][0xc90] ;  /* 0x00032400ff027b82 */ /* 0x00ce240000000a00 */
[----:B0-----:R-:W-:-:S05]  /*17c90*/  IMAD.WIDE R2, R27, 0x4, R2 ;  /* 0x000000041b027825 */ /* 0x001fca00078e0202 */
[----:B------:R0:W4:Y:S02]  /*17ca0*/  LDG.E R6, desc[UR48][R2.64] ;  /* 0x0000003002067981 */ /* 0x000124000c1e1900 */
[----:B0-----:R-:W-:Y:S02]  /*17cb0*/  IMAD.MOV.U32 R2, RZ, RZ, RZ ;  /* 0x000000ffff027224 */ /* 0x001fe400078e00ff */
[----:B----4-:R-:W-:-:S05]  /*17cc0*/  IMAD R7, R25, R6, RZ ;  /* 0x0000000619077224 */ /* 0x010fca00078e02ff */
        /* <DEDUP_REMOVED lines=55> */
.L_x_11719:
[----:B------:R-:W-:-:S05]  /*18040*/  LOP3.LUT R2, RZ, R2, RZ, 0x33, !PT ;  /* 0x00000002ff027212 */ /* 0x000fca00078e33ff */
[----:B------:R-:W-:Y:S01]  /*18050*/  IMAD.IADD R25, R25, 0x1, R2 ;  /* 0x0000000119197824 */ /* 0x000fe200078e0202 */
[----:B------:R-:W-:Y:S06]  /*18060*/  BRA `(.L_x_11720) ;  /* 0x00000000001c7947 */ /* 0x000fec0003800000 */
.L_x_11712:
[----:B------:R-:W-:Y:S01]  /*18070*/  UMOV UR4, URZ ;  /* 0x0000003f00047c82 */ /* 0x000fe20008000000 */
[----:B------:R-:W-:Y:S01]  /*18080*/  UMOV UR5, URZ ;  /* 0x0000003f00057c82 */ /* 0x000fe20008000000 */
[----:B------:R-:W-:Y:S01]  /*18090*/  ULDC UR6, c[0x0][0xc3c] ;  /* 0x00030f0000067ab9 */ /* 0x000fe20000000800 */
[----:B------:R-:W-:Y:S02]  /*180a0*/  IMAD.MOV.U32 R24, RZ, RZ, R0 ;  /* 0x000000ffff187224 */ /* 0x000fe400078e0000 */
[----:B------:R-:W-:Y:S02]  /*180b0*/  IMAD.U32 R25, RZ, RZ, UR4 ;  /* 0x00000004ff197e24 */ /* 0x000fe4000f8e00ff */
[----:B------:R-:W-:Y:S02]  /*180c0*/  IMAD.U32 R26, RZ, RZ, UR5 ;  /* 0x00000005ff1a7e24 */ /* 0x000fe4000f8e00ff */
[----:B------:R-:W-:-:S07]  /*180d0*/  IMAD.U32 R27, RZ, RZ, UR6 ;  /* 0x00000006ff1b7e24 */ /* 0x000fce000f8e00ff */
.L_x_11720:
        /* <DEDUP_REMOVED lines=10> */
.L_x_11709:
[----:B------:R-:W-:Y:S02]  /*18180*/  ULDC UR4, c[0x0][0xc3c] ;  /* 0x00030f0000047ab9 */ /* 0x000fe40000000800 */
[----:B---3--:R-:W-:-:S13]  /*18190*/  ISETP.GE.AND P0, PT, R27, UR4, PT ;  /* 0x000000041b007c0c */ /* 0x008fda000bf06270 */
[----:B------:R-:W-:Y:S05]  /*181a0*/  @!P0 BRA `(.L_x_11721) ;  /* 0xffffffb000288947 */ /* 0x000fea000383ffff */
[----:B------:R-:W-:Y:S05]  /*181b0*/  BSYNC B8 ;  /* 0x0000000000087941 */ /* 0x000fea0003800000 */
.L_x_11650:
        /* <DEDUP_REMOVED lines=12> */
.L_x_11842:
[----:B------:R-:W-:Y:S05]  /*18280*/  BSYNC B0 ;  /* 0x0000000000007941 */ /* 0x000fea0003800000 */
.L_x_11722:
[----:B------:R-:W-:-:S03]  /*18290*/  UMOV UR4, 0xffffffff ;  /* 0xffffffff00047882 */ /* 0x000fc60000000000 */
[----:B------:R-:W-:Y:S05]  /*182a0*/  BRA.DIV UR4, `(.L_x_11724) ;  /* 0x0000003a04f07947 */ /* 0x000fea000b800000 */
[----:B-1----:R-:W1:Y:S02]  /*182b0*/  S2R R0, SR_TID.X ;  /* 0x0000000000007919 */ /* 0x002e640000002100 */
[----:B-1----:R-:W-:-:S04]  /*182c0*/  SHF.R.U32.HI R0, RZ, 0x5, R0 ;  /* 0x00000005ff007819 */ /* 0x002fc80000011600 */
[----:B------:R-:W-:-:S05]  /*182d0*/  LOP3.LUT R0, R0, 0x3, RZ, 0xc0, !PT ;  /* 0x0000000300007812 */ /* 0x000fca00078ec0ff */
[----:B------:R1:W3:Y:S02]  /*182e0*/  SHFL.IDX PT, R14, R0, RZ, 0x1f ;  /* 0x00001fff000e7589 */ /* 0x0002e400000e0000 */
.L_x_11845:
[----:B---3--:R-:W-:Y:S01]  /*182f0*/  ISETP.NE.AND P0, PT, R14, RZ, PT ;  /* 0x000000ff0e00720c */ /* 0x008fe20003f05270 */
[----:B------:R-:W-:-:S12]  /*18300*/  BSSY B0, `(.L_x_11725) ;  /* 0x0000024000007945 */ /* 0x000fd80003800000 */
[----:B------:R-:W-:Y:S05]  /*18310*/  @P0 BRA `(.L_x_11726) ;  /* 0x0000000000880947 */ /* 0x000fea0003800000 */
[----:B------:R-:W-:-:S03]  /*18320*/  UMOV UR4, 0xffffffff ;  /* 0xffffffff00047882 */ /* 0x000fc60000000000 */
[----:B------:R-:W-:Y:S05]  /*18330*/  BRA.DIV UR4, `(.L_x_11727) ;  /* 0x0000003e04007947 */ /* 0x000fea000b800000 */
[----:B------:R-:W-:-:S13]  /*18340*/  ELECT P6, URZ, PT ;  /* 0x00000000003f782f */ /* 0x000fda00038c0000 */
.L_x_11848:
[----:B------:R-:W-:Y:S05]  /*18350*/  @!P6 BRA `(.L_x_11726) ;  /* 0x000000000078e947 */ /* 0x000fea0003800000 */
[----:B------:R-:W-:-:S06]  /*18360*/  ULOP3.LUT UR4, UR39, 0x2, URZ, 0xfc, !UPT ;  /* 0x0000000227047892 */ /* 0x000fcc000f8efc3f */
[----:B-1----:R-:W-:-:S05]  /*18370*/  IMAD.U32 R0, RZ, RZ, UR4 ;  /* 0x00000004ff007e24 */ /* 0x002fca000f8e00ff */
[----:B------:R-:W-:-:S13]  /*18380*/  ISETP.NE.AND P0, PT, R0, 0x3, PT ;  /* 0x000000030000780c */ /* 0x000fda0003f05270 */
[----:B------:R-:W-:Y:S05]  /*18390*/  @!P0 BRA `(.L_x_11728) ;  /* 0x0000000000048947 */ /* 0x000fea0003800000 */
[----:B------:R-:W-:Y:S01]  /*183a0*/  BPT.TRAP 0x1 ;  /* 0x000000040000795c */ /* 0x000fe20000300000 */
.L_x_11728:
[C---:B------:R-:W-:Y:S01]  /*183b0*/  IMAD R3, R18.reuse, 0x8, R5 ;  /* 0x0000000812037824 */ /* 0x040fe200078e0205 */
[----:B------:R-:W-:Y:S01]  /*183c0*/  SHF.L.U32 R2, R23, 0x1f, RZ ;  /* 0x0000001f17027819 */ /* 0x000fe200000006ff */
[----:B------:R-:W-:-:S03]  /*183d0*/  VIADD R18, R18, 0x1 ;  /* 0x0000000112127836 */ /* 0x000fc60000000000 */
[----:B------:R-:W1:Y:S02]  /*183e0*/  SYNCS.PHASECHK.TRANS64.TRYWAIT P1, [R3+URZ+0x22840], R2 ;  /* 0x02284002030075a7 */ /* 0x000e64000802017f */
[----:B------:R-:W-:-:S04]  /*183f0*/  ISETP.NE.AND P2, PT, R18, 0x2, PT ;  /* 0x000000021200780c */ /* 0x000fc80003f45270 */
[----:B------:R-:W-:Y:S01]  /*18400*/  SEL R0, RZ, 0x1, P2 ;  /* 0x00000001ff007807 */ /* 0x000fe20001000000 */
[----:B-1----:R-:W-:Y:S08]  /*18410*/  @!P1 BRA `(.L_x_11729) ;  /* 0x0000003800e89947 */ /* 0x002ff00003800000 */
.L_x_11849:
[----:B------:R-:W-:Y:S02]  /*18420*/  SEL R18, R18, RZ, P2 ;  /* 0x000000ff12127207 */ /* 0x000fe40001000000 */
[----:B------:R-:W-:Y:S01]  /*18430*/  LOP3.LUT R0, R23, R0, RZ, 0x3c, !PT ;  /* 0x0000000017007212 */ /* 0x000fe200078e3cff */
[----:B------:R-:W-:Y:S06]  /*18440*/  @!P0 BRA `(.L_x_11730) ;  /* 0x0000000000048947 */ /* 0x000fec0003800000 */
[----:B------:R-:W-:Y:S01]  /*18450*/  BPT.TRAP 0x1 ;  /* 0x000000040000795c */ /* 0x000fe20000300000 */
.L_x_11730:
[----:B------:R-:W-:Y:S01]  /*18460*/  IMAD R5, R18, 0x8, R5 ;  /* 0x0000000812057824 */ /* 0x000fe200078e0205 */
[----:B------:R-:W-:-:S04]  /*18470*/  SHF.L.U32 R0, R0, 0x1f, RZ ;  /* 0x0000001f00007819 */ /* 0x000fc800000006ff */
[----:B------:R-:W3:Y:S02]  /*18480*/  SYNCS.PHASECHK.TRANS64.TRYWAIT P1, [R5+URZ+0x22840], R0 ;  /* 0x02284000050075a7 */ /* 0x000ee4000802017f */
[----:B---3--:R-:W-:Y:S05]  /*18490*/  @!P1 BRA `(.L_x_11731) ;  /* 0x0000003800dc9947 */ /* 0x008fea0003800000 */
.L_x_11850:
[----:B------:R-:W-:Y:S05]  /*184a0*/  @!P0 BRA `(.L_x_11732) ;  /* 0x0000000000048947 */ /* 0x000fea0003800000 */
[----:B------:R-:W-:Y:S01]  /*184b0*/  BPT.TRAP 0x1 ;  /* 0x000000040000795c */ /* 0x000fe20000300000 */
.L_x_11732:
[----:B------:R-:W5:Y:S02]  /*184c0*/  SYNCS.PHASECHK.TRANS64.TRYWAIT P1, [R3+URZ+0x22860], R2 ;  /* 0x02286002030075a7 */ /* 0x000f64000802017f */
[----:B-----5:R-:W-:Y:S05]  /*184d0*/  @!P1 BRA `(.L_x_11733) ;  /* 0x0000003800e09947 */ /* 0x020fea0003800000 */
.L_x_11851:
[----:B------:R-:W-:Y:S05]  /*184e0*/  @!P0 BRA `(.L_x_11734) ;  /* 0x0000000000048947 */ /* 0x000fea0003800000 */
[----:B------:R-:W-:Y:S01]  /*184f0*/  BPT.TRAP 0x1 ;  /* 0x000000040000795c */ /* 0x000fe20000300000 */
.L_x_11734:
[----:B------:R0:W0:Y:S02]  /*18500*/  SYNCS.PHASECHK.TRANS64.TRYWAIT P0, [R5+URZ+0x22860], R0 ;  /* 0x02286000050075a7 */ /* 0x000024000800017f */
[----:B0-----:R-:W-:Y:S05]  /*18510*/  @!P0 NANOSLEEP.SYNCS 0x989680 ;  /* 0x009896800000895d */ /* 0x001fea0003900000 */
[----:B------:R-:W0:Y:S02]  /*18520*/  @!P0 SYNCS.PHASECHK.TRANS64 P0, [R5+URZ+0x22860], R0 ;  /* 0x02286000050085a7 */ /* 0x000e24000800007f */
[----:B0-----:R-:W-:Y:S05]  /*18530*/  @!P0 BRA `(.L_x_11734) ;  /* 0xfffffffc00f08947 */ /* 0x001fea000383ffff */
.L_x_11726:
[----:B------:R-:W-:Y:S05]  /*18540*/  BSYNC B0 ;  /* 0x0000000000007941 */ /* 0x000fea0003800000 */
.L_x_11725:
[----:B------:R-:W-:Y:S05]  /*18550*/  EXIT ;  /* 0x000000000000794d */ /* 0x000fea0003800000 */
.L_x_11541:
[----:B0-----:R0:W1:Y:S02]  /*18560*/  SYNCS.PHASECHK.TRANS64.TRYWAIT P0, [R6+URZ+0x22800], R3 ;  /* 0x02280003060075a7 */ /* 0x001064000800017f */
[----:B-1----:R-:W-:Y:S05]  /*18570*/  @!P0 NANOSLEEP.SYNCS 0x989680 ;  /* 0x009896800000895d */ /* 0x002fea0003900000 */
[----:B------:R-:W1:Y:S02]  /*18580*/  @!P0 SYNCS.PHASECHK.TRANS64 P0, [R6+URZ+0x22800], R3 ;  /* 0x02280003060085a7 */ /* 0x000e64000800007f */
[----:B-1----:R-:W-:Y:S05]  /*18590*/  @!P0 BRA `(.L_x_11541) ;  /* 0xfffffffc00f08947 */ /* 0x002fea000383ffff */
[----:B------:R-:W-:Y:S05]  /*185a0*/  BRA `(.L_x_11735) ;  /* 0xfffffe9c00807947 */ /* 0x000fea000383ffff */
.L_x_11545:
[----:B0-----:R-:W-:-:S04]  /*185b0*/  IMAD.U32 R3, RZ, RZ, UR22 ;  /* 0x00000016ff037e24 */ /* 0x001fc8000f8e00ff */
[----:B------:R0:W2:Y:S03]  /*185c0*/  SYNCS.PHASECHK.TRANS64.TRYWAIT P1, [R3+URZ+0x22830], R8 ;  /* 0x02283008030075a7 */ /* 0x0000a6000802017f */
[----:B--2---:R-:W-:Y:S05]  /*185d0*/  @!P1 NANOSLEEP.SYNCS 0x989680 ;  /* 0x009896800000995d */ /* 0x004fea0003900000 */
[----:B------:R-:W2:Y:S02]  /*185e0*/  @!P1 SYNCS.PHASECHK.TRANS64 P1, [R3+URZ+0x22830], R8 ;  /* 0x02283008030095a7 */ /* 0x000ea4000802007f */
[----:B--2---:R-:W-:Y:S05]  /*185f0*/  @!P1 BRA `(.L_x_11545) ;  /* 0xfffffffc00ec9947 */ /* 0x004fea000383ffff */
[----:B------:R-:W-:Y:S05]  /*18600*/  BRA `(.L_x_11544) ;  /* 0xfffffe9c00a87947 */ /* 0x000fea000383ffff */
.L_x_11558:
[----:B-1----:R-:W-:-:S04]  /*18610*/  IMAD.U32 R9, RZ, RZ, UR22 ;  /* 0x00000016ff097e24 */ /* 0x002fc8000f8e00ff */
[----:B------:R1:W2:Y:S03]  /*18620*/  SYNCS.PHASECHK.TRANS64.TRYWAIT P1, [R9+URZ+0x22850], R8 ;  /* 0x02285008090075a7 */ /* 0x0002a6000802017f */
[----:B--2---:R-:W-:Y:S05]  /*18630*/  @!P1 NANOSLEEP.SYNCS 0x989680 ;  /* 0x009896800000995d */ /* 0x004fea0003900000 */
[----:B------:R-:W2:Y:S02]  /*18640*/  @!P1 SYNCS.PHASECHK.TRANS64 P1, [R9+URZ+0x22850], R8 ;  /* 0x02285008090095a7 */ /* 0x000ea4000802007f */
[----:B--2---:R-:W-:Y:S05]  /*18650*/  @!P1 BRA `(.L_x_11558) ;  /* 0xfffffffc00ec9947 */ /* 0x004fea000383ffff */
[----:B------:R-:W-:Y:S05]  /*18660*/  BRA `(.L_x_11557) ;  /* 0xfffffec000587947 */ /* 0x000fea000383ffff */
.L_x_11567:
[----:B-1----:R-:W-:-:S04]  /*18670*/  IMAD.U32 R4, RZ, RZ, UR26 ;  /* 0x0000001aff047e24 */ /* 0x002fc8000f8e00ff */
[----:B------:R1:W2:Y:S03]  /*18680*/  SYNCS.PHASECHK.TRANS64.TRYWAIT P1, [R4+URZ+0x22830], R7 ;  /* 0x02283007040075a7 */ /* 0x0002a6000802017f */
[----:B--2---:R-:W-:Y:S05]  /*18690*/  @!P1 NANOSLEEP.SYNCS 0x989680 ;  /* 0x009896800000995d */ /* 0x004fea0003900000 */
[----:B------:R-:W2:Y:S02]  /*186a0*/  @!P1 SYNCS.PHASECHK.TRANS64 P1, [R4+URZ+0x22830], R7 ;  /* 0x02283007040095a7 */ /* 0x000ea4000802007f */
[----:B--2---:R-:W-:Y:S05]  /*186b0*/  @!P1 BRA `(.L_x_11567) ;  /* 0xfffffffc00ec9947 */ /* 0x004fea000383ffff */
[----:B------:R-:W-:Y:S05]  /*186c0*/  BRA `(.L_x_11566) ;  /* 0xfffffec8000c7947 */ /* 0x000fea000383ffff */
.L_x_11580:
[----:B---3--:R-:W-:-:S04]  /*186d0*/  IMAD.U32 R8, RZ, RZ, UR26 ;  /* 0x0000001aff087e24 */ /* 0x008fc8000f8e00ff */
[----:B------:R3:W4:Y:S03]  /*186e0*/  SYNCS.PHASECHK.TRANS64.TRYWAIT P1, [R8+URZ+0x22850], R7 ;  /* 0x02285007080075a7 */ /* 0x000726000802017f */
[----:B----4-:R-:W-:Y:S05]  /*186f0*/  @!P1 NANOSLEEP.SYNCS 0x989680 ;  /* 0x009896800000995d */ /* 0x010fea0003900000 */
[----:B------:R-:W4:Y:S02]  /*18700*/  @!P1 SYNCS.PHASECHK.TRANS64 P1, [R8+URZ+0x22850], R7 ;  /* 0x02285007080095a7 */ /* 0x000f24000802007f */
[----:B----4-:R-:W-:Y:S05]  /*18710*/  @!P1 BRA `(.L_x_11580) ;  /* 0xfffffffc00ec9947 */ /* 0x010fea000383ffff */
[----:B------:R-:W-:Y:S05]  /*18720*/  BRA `(.L_x_11579) ;  /* 0xfffffef000dc7947 */ /* 0x000fea000383ffff */
.L_x_11590:
[----:B-12---:R-:W-:-:S04]  /*18730*/  IMAD.U32 R3, RZ, RZ, UR24 ;  /* 0x00000018ff037e24 */ /* 0x006fc8000f8e00ff */
[----:B------:R1:W2:Y:S03]  /*18740*/  SYNCS.PHASECHK.TRANS64.TRYWAIT P2, [R3+URZ+0x22830], R6 ;  /* 0x02283006030075a7 */ /* 0x0002a6000804017f */
[----:B--2---:R-:W-:Y:S05]  /*18750*/  @!P2 NANOSLEEP.SYNCS 0x989680 ;  /* 0x009896800000a95d */ /* 0x004fea0003900000 */
[----:B------:R-:W2:Y:S02]  /*18760*/  @!P2 SYNCS.PHASECHK.TRANS64 P2, [R3+URZ+0x22830], R6 ;  /* 0x022830060300a5a7 */ /* 0x000ea4000804007f */
[----:B--2---:R-:W-:Y:S05]  /*18770*/  @!P2 BRA `(.L_x_11590) ;  /* 0xfffffffc00eca947 */ /* 0x004fea000383ffff */
[----:B------:R-:W-:Y:S05]  /*18780*/  BRA `(.L_x_11589) ;  /* 0xfffffef8009c7947 */ /* 0x000fea000383ffff */
.L_x_11595:
[----:B---3--:R-:W-:-:S04]  /*18790*/  IMAD.U32 R9, RZ, RZ, UR24 ;  /* 0x00000018ff097e24 */ /* 0x008fc8000f8e00ff */
[----:B------:R3:W4:Y:S03]  /*187a0*/  SYNCS.PHASECHK.TRANS64.TRYWAIT P2, [R9+URZ+0x22850], R6 ;  /* 0x02285006090075a7 */ /* 0x000726000804017f */
[----:B----4-:R-:W-:Y:S05]  /*187b0*/  @!P2 NANOSLEEP.SYNCS 0x989680 ;  /* 0x009896800000a95d */ /* 0x010fea0003900000 */
[----:B------:R-:W4:Y:S02]  /*187c0*/  @!P2 SYNCS.PHASECHK.TRANS64 P2, [R9+URZ+0x22850], R6 ;  /* 0x022850060900a5a7 */ /* 0x000f24000804007f */
[----:B----4-:R-:W-:Y:S05]  /*187d0*/  @!P2 BRA `(.L_x_11595) ;  /* 0xfffffffc00eca947 */ /* 0x010fea000383ffff */
[----:B------:R-:W-:Y:S05]  /*187e0*/  BRA `(.L_x_11594) ;  /* 0xffffff1000bc7947 */ /* 0x000fea000383ffff */
.L_x_11602:
[----:B---3--:R-:W-:-:S04]  /*187f0*/  IMAD.U32 R4, RZ, RZ, UR23 ;  /* 0x00000017ff047e24 */ /* 0x008fc8000f8e00ff */
[----:B------:R3:W4:Y:S03]  /*18800*/  SYNCS.PHASECHK.TRANS64.TRYWAIT P1, [R4+URZ+0x22830], R7 ;  /* 0x02283007040075a7 */ /* 0x000726000802017f */
[----:B----4-:R-:W-:Y:S05]  /*18810*/  @!P1 NANOSLEEP.SYNCS 0x989680 ;  /* 0x009896800000995d */ /* 0x010fea0003900000 */
[----:B------:R-:W4:Y:S02]  /*18820*/  @!P1 SYNCS.PHASECHK.TRANS64 P1, [R4+URZ+0x22830], R7 ;  /* 0x02283007040095a7 */ /* 0x000f24000802007f */
[----:B----4-:R-:W-:Y:S05]  /*18830*/  @!P1 BRA `(.L_x_11602) ;  /* 0xfffffffc00ec9947 */ /* 0x010fea000383ffff */
[----:B------:R-:W-:Y:S05]  /*18840*/  BRA `(.L_x_11601) ;  /* 0xffffff1400d47947 */ /* 0x000fea000383ffff */
.L_x_11615:
[----:B---3--:R-:W-:-:S04]  /*18850*/  IMAD.U32 R8, RZ, RZ, UR23 ;  /* 0x00000017ff087e24 */ /* 0x008fc8000f8e00ff */
[----:B------:R3:W4:Y:S03]  /*18860*/  SYNCS.PHASECHK.TRANS64.TRYWAIT P1, [R8+URZ+0x22850], R7 ;  /* 0x02285007080075a7 */ /* 0x000726000802017f */
[----:B----4-:R-:W-:Y:S05]  /*18870*/  @!P1 NANOSLEEP.SYNCS 0x989680 ;  /* 0x009896800000995d */ /* 0x010fea0003900000 */
[----:B------:R-:W4:Y:S02]  /*18880*/  @!P1 SYNCS.PHASECHK.TRANS64 P1, [R8+URZ+0x22850], R7 ;  /* 0x02285007080095a7 */ /* 0x000f24000802007f */
[----:B----4-:R-:W-:Y:S05]  /*18890*/  @!P1 BRA `(.L_x_11615) ;  /* 0xfffffffc00ec9947 */ /* 0x010fea000383ffff */
[----:B------:R-:W-:Y:S05]  /*188a0*/  BRA `(.L_x_11614) ;  /* 0xffffff4000a47947 */ /* 0x000fea000383ffff */
.L_x_11672:
        /* <DEDUP_REMOVED lines=11> */
.L_x_11737:
[----:B------:R-:W-:Y:S05]  /*18960*/  BSYNC B0 ;  /* 0x0000000000007941 */ /* 0x000fea0003800000 */
.L_x_11736:
[----:B------:R-:W-:Y:S05]  /*18970*/  BRA `(.L_x_11738) ;  /* 0xffffffb800b87947 */ /* 0x000fea000383ffff */
.L_x_11675:
[----:B0-----:R0:W1:Y:S02]  /*18980*/  SYNCS.PHASECHK.TRANS64.TRYWAIT P0, [R19+URZ+0x22840], R0 ;  /* 0x02284000130075a7 */ /* 0x001064000800017f */
[----:B-1----:R-:W-:Y:S05]  /*18990*/  @!P0 NANOSLEEP.SYNCS 0x989680 ;  /* 0x009896800000895d */ /* 0x002fea0003900000 */
[----:B------:R-:W1:Y:S02]  /*189a0*/  @!P0 SYNCS.PHASECHK.TRANS64 P0, [R19+URZ+0x22840], R0 ;  /* 0x02284000130085a7 */ /* 0x000e64000800007f */
[----:B-1----:R-:W-:Y:S05]  /*189b0*/  @!P0 BRA `(.L_x_11675) ;  /* 0xfffffffc00f08947 */ /* 0x002fea000383ffff */
[----:B------:R-:W-:Y:S05]  /*189c0*/  BRA `(.L_x_11739) ;  /* 0xffffffbc00547947 */ /* 0x000fea000383ffff */
.L_x_11676:
        /* <DEDUP_REMOVED lines=8> */
.L_x_11741:
[----:B------:R-:W-:Y:S05]  /*18a50*/  BSYNC B0 ;  /* 0x0000000000007941 */ /* 0x000fea0003800000 */
.L_x_11740:
        /* <DEDUP_REMOVED lines=9> */
.L_x_11742:
[----:B------:R-:W-:Y:S02]  /*18af0*/  IMAD.MOV.U32 R13, RZ, RZ, R4 ;  /* 0x000000ffff0d7224 */ /* 0x000fe400078e0004 */
[----:B------:R-:W-:Y:S02]  /*18b00*/  IMAD.MOV.U32 R12, RZ, RZ, 0x1 ;  /* 0x00000001ff0c7424 */ /* 0x000fe400078e00ff */
[----:B------:R-:W-:-:S07]  /*18b10*/  IMAD.MOV.U32 R3, RZ, RZ, R14 ;  /* 0x000000ffff037224 */ /* 0x000fce00078e000e */
[----:B------:R-:W-:Y:S05]  /*18b20*/  WARPSYNC.COLLECTIVE R15, `(.L_x_11743) ;  /* 0x000000000f087348 */ /* 0x000fea0003c00000 */
[----:B------:R0:W1:Y:S02]  /*18b30*/  SHFL.IDX P6, R14, R13, R12, R11 ;  /* 0x0000000c0d0e7389 */ /* 0x00006400000c000b */
[----:B01----:R-:W-:Y:S01]  /*18b40*/  ENDCOLLECTIVE ;  /* 0x000000000000791b */ /* 0x003fe20003800000 */
.L_x_11743:
        /* <DEDUP_REMOVED lines=15> */
.L_x_11744:
[----:B------:R-:W-:Y:S02]  /*18c40*/  @P0 IMAD R6, R5, 0x2, R17 ;  /* 0x0000000205060824 */ /* 0x000fe400078e0211 */
[----:B------:R-:W-:Y:S02]  /*18c50*/  IMAD.MOV.U32 R13, RZ, RZ, R4 ;  /* 0x000000ffff0d7224 */ /* 0x000fe400078e0004 */
[----:B------:R-:W-:Y:S02]  /*18c60*/  IMAD.MOV.U32 R12, RZ, RZ, 0x2 ;  /* 0x00000002ff0c7424 */ /* 0x000fe400078e00ff */
[----:B------:R-:W-:-:S07]  /*18c70*/  IMAD.MOV.U32 R3, RZ, RZ, R14 ;  /* 0x000000ffff037224 */ /* 0x000fce00078e000e */
[----:B------:R-:W-:Y:S05]  /*18c80*/  WARPSYNC.COLLECTIVE R15, `(.L_x_11745) ;  /* 0x000000000f087348 */ /* 0x000fea0003c00000 */
[----:B------:R0:W1:Y:S02]  /*18c90*/  SHFL.IDX P6, R14, R13, R12, R11 ;  /* 0x0000000c0d0e7389 */ /* 0x00006400000c000b */
[----:B01----:R-:W-:Y:S01]  /*18ca0*/  ENDCOLLECTIVE ;  /* 0x000000000000791b */ /* 0x003fe20003800000 */
.L_x_11745:
        /* <DEDUP_REMOVED lines=15> */
.L_x_11746:
[----:B------:R-:W-:Y:S02]  /*18da0*/  @P0 IMAD R6, R5, 0x2, R17 ;  /* 0x0000000205060824 */ /* 0x000fe400078e0211 */
[----:B------:R-:W-:Y:S02]  /*18db0*/  IMAD.MOV.U32 R13, RZ, RZ, R4 ;  /* 0x000000ffff0d7224 */ /* 0x000fe400078e0004 */
[----:B------:R-:W-:Y:S02]  /*18dc0*/  IMAD.MOV.U32 R12, RZ, RZ, 0x3 ;  /* 0x00000003ff0c7424 */ /* 0x000fe400078e00ff */
[----:B------:R-:W-:-:S07]  /*18dd0*/  IMAD.MOV.U32 R3, RZ, RZ, R14 ;  /* 0x000000ffff037224 */ /* 0x000fce00078e000e */
[----:B------:R-:W-:Y:S05]  /*18de0*/  WARPSYNC.COLLECTIVE R15, `(.L_x_11747) ;  /* 0x000000000f087348 */ /* 0x000fea0003c00000 */
[----:B------:R0:W1:Y:S02]  /*18df0*/  SHFL.IDX P6, R14, R13, R12, R11 ;  /* 0x0000000c0d0e7389 */ /* 0x00006400000c000b */
[----:B01----:R-:W-:Y:S01]  /*18e00*/  ENDCOLLECTIVE ;  /* 0x000000000000791b */ /* 0x003fe20003800000 */
.L_x_11747:
        /* <DEDUP_REMOVED lines=15> */
.L_x_11748:
[----:B------:R-:W-:Y:S02]  /*18f00*/  @P0 IMAD R6, R5, 0x2, R17 ;  /* 0x0000000205060824 */ /* 0x000fe400078e0211 */
[----:B------:R-:W-:Y:S02]  /*18f10*/  IMAD.MOV.U32 R13, RZ, RZ, R4 ;  /* 0x000000ffff0d7224 */ /* 0x000fe400078e0004 */
[----:B------:R-:W-:Y:S02]  /*18f20*/  IMAD.MOV.U32 R12, RZ, RZ, 0x4 ;  /* 0x00000004ff0c7424 */ /* 0x000fe400078e00ff */
[----:B------:R-:W-:-:S07]  /*18f30*/  IMAD.MOV.U32 R3, RZ, RZ, R14 ;  /* 0x000000ffff037224 */ /* 0x000fce00078e000e */
[----:B------:R-:W-:Y:S05]  /*18f40*/  WARPSYNC.COLLECTIVE R15, `(.L_x_11749) ;  /* 0x000000000f087348 */ /* 0x000fea0003c00000 */
[----:B------:R0:W1:Y:S02]  /*18f50*/  SHFL.IDX P6, R14, R13, R12, R11 ;  /* 0x0000000c0d0e7389 */ /* 0x00006400000c000b */
[----:B01----:R-:W-:Y:S01]  /*18f60*/  ENDCOLLECTIVE ;  /* 0x000000000000791b */ /* 0x003fe20003800000 */
.L_x_11749:
        /* <DEDUP_REMOVED lines=15> */
.L_x_11750:
[----:B------:R-:W-:Y:S02]  /*19060*/  @P0 IMAD R6, R5, 0x2, R17 ;  /* 0x0000000205060824 */ /* 0x000fe400078e0211 */
[----:B------:R-:W-:Y:S02]  /*19070*/  IMAD.MOV.U32 R13, RZ, RZ, R4 ;  /* 0x000000ffff0d7224 */ /* 0x000fe400078e0004 */
[----:B------:R-:W-:Y:S02]  /*19080*/  IMAD.MOV.U32 R12, RZ, RZ, 0x5 ;  /* 0x00000005ff0c7424 */ /* 0x000fe400078e00ff */
[----:B------:R-:W-:-:S07]  /*19090*/  IMAD.MOV.U32 R3, RZ, RZ, R14 ;  /* 0x000000ffff037224 */ /* 0x000fce00078e000e */
[----:B------:R-:W-:Y:S05]  /*190a0*/  WARPSYNC.COLLECTIVE R15, `(.L_x_11751) ;  /* 0x000000000f087348 */ /* 0x000fea0003c00000 */
[----:B------:R0:W1:Y:S02]  /*190b0*/  SHFL.IDX P6, R14, R13, R12, R11 ;  /* 0x0000000c0d0e7389 */ /* 0x00006400000c000b */
[----:B01----:R-:W-:Y:S01]  /*190c0*/  ENDCOLLECTIVE ;  /* 0x000000000000791b */ /* 0x003fe20003800000 */
.L_x_11751:
        /* <DEDUP_REMOVED lines=10> */
.L_x_11752:
[----:B------:R-:W-:Y:S01]  /*19170*/  @!PT LDS RZ, [RZ] ;  /* 0x00000000fffff984 */ /* 0x000fe20000000800 */
[----:B------:R-:W-:Y:S01]  /*19180*/  @!PT LDS RZ, [RZ] ;  /* 0x00000000fffff984 */ /* 0x000fe20000000800 */
[----:B------:R-:W-:Y:S01]  /*19190*/  @!PT LDS RZ, [RZ] ;  /* 0x00000000fffff984 */ /* 0x000fe20000000800 */
[----:B------:R1:W-:Y:S01]  /*191a0*/  @P0 LDGSTS.E.BYPASS.LTC128B.128 [R6+0x1e400], desc[UR48][R2.64], !P2 ;  /* 0x1e40000002060fae */ /* 0x0003e2000d101d70 */
[----:B------:R-:W-:Y:S01]  /*191b0*/  IMAD.MOV.U32 R0, RZ, RZ, R14 ;  /* 0x000000ffff007224 */ /* 0x000fe200078e000e */
[----:B------:R-:W-:Y:S06]  /*191c0*/  BRA `(.L_x_11753) ;  /* 0xffffffb800b47947 */ /* 0x000fec000383ffff */
.L_x_11681:
[----:B------:R-:W-:Y:S02]  /*191d0*/  IMAD.MOV.U32 R13, RZ, RZ, R4 ;  /* 0x000000ffff0d7224 */ /* 0x000fe400078e0004 */
[----:B------:R-:W-:Y:S02]  /*191e0*/  IMAD.MOV.U32 R12, RZ, RZ, RZ ;  /* 0x000000ffff0c7224 */ /* 0x000fe400078e00ff */
[----:B------:R-:W-:Y:S02]  /*191f0*/  IMAD.MOV.U32 R11, RZ, RZ, 0x181f ;  /* 0x0000181fff0b7424 */ /* 0x000fe400078e00ff */
[----:B------:R-:W-:Y:S02]  /*19200*/  IMAD.MOV.U32 R15, RZ, RZ, -0x1 ;  /* 0xffffffffff0f7424 */ /* 0x000fe400078e00ff */
[----:B------:R-:W-:Y:S02]  /*19210*/  IMAD R35, R35, R6, RZ ;  /* 0x0000000623237224 */ /* 0x000fe400078e02ff */
[----:B------:R-:W-:-:S07]  /*19220*/  IMAD.IADD R33, R8, 0x1, R33 ;  /* 0x0000000108217824 */ /* 0x000fce00078e0221 */
[----:B-1----:R-:W-:Y:S05]  /*19230*/  WARPSYNC.COLLECTIVE R15, `(.L_x_11754) ;  /* 0x000000000f087348 */ /* 0x002fea0003c00000 */
[----:B------:R0:W2:Y:S02]  /*19240*/  SHFL.IDX P6, R14, R13, R12, R11 ;  /* 0x0000000c0d0e7389 */ /* 0x0000a400000c000b */
[----:B012---:R-:W-:Y:S01]  /*19250*/  ENDCOLLECTIVE ;  /* 0x000000000000791b */ /* 0x007fe20003800000 */
.L_x_11754:
[C---:B------:R-:W-:Y:S01]  /*19260*/  VIADD R6, R33.reuse, 0x10 ;  /* 0x0000001021067836 */ /* 0x040fe20000000000 */
[----:B------:R-:W-:Y:S01]  /*19270*/  ISETP.GE.AND P0, PT, R33, R35, PT ;  /* 0x000000232100720c */ /* 0x000fe20003f06270 */
[----:B------:R-:W-:Y:S02]  /*19280*/  IMAD.MOV.U32 R13, RZ, RZ, R0 ;  /* 0x000000ffff0d7224 */ /* 0x000fe400078e0000 */
[----:B------:R-:W-:-:S10]  /*19290*/  IMAD.MOV.U32 R2, RZ, RZ, R14 ;  /* 0x000000ffff027224 */ /* 0x000fd400078e000e */
[----:B------:R-:W-:Y:S05]  /*192a0*/  WARPSYNC.COLLECTIVE R15, `(.L_x_11755) ;  /* 0x000000000f087348 */ /* 0x000fea0003c00000 */
[----:B------:R0:W1:Y:S02]  /*192b0*/  SHFL.IDX P6, R14, R13, R12, R11 ;  /* 0x0000000c0d0e7389 */ /* 0x00006400000c000b */
[----:B01----:R-:W-:Y:S01]  /*192c0*/  ENDCOLLECTIVE ;  /* 0x000000000000791b */ /* 0x003fe20003800000 */
.L_x_11755:
[----:B------:R-:W-:Y:S02]  /*192d0*/  IMAD.MOV.U32 R13, RZ, RZ, R4 ;  /* 0x000000ffff0d7224 */ /* 0x000fe400078e0004 */
[----:B------:R-:W-:Y:S02]  /*192e0*/  IMAD.MOV.U32 R12, RZ, RZ, 0x1 ;  /* 0x00000001ff0c7424 */ /* 0x000fe400078e00ff */
[----:B------:R-:W-:-:S07]  /*192f0*/  IMAD.MOV.U32 R3, RZ, RZ, R14 ;  /* 0x000000ffff037224 */ /* 0x000fce00078e000e */
[----:B------:R-:W-:Y:S05]  /*19300*/  WARPSYNC.COLLECTIVE R15, `(.L_x_11756) ;  /* 0x000000000f087348 */ /* 0x000fea0003c00000 */
[----:B------:R0:W1:Y:S02]  /*19310*/  SHFL.IDX P6, R14, R13, R12, R11 ;  /* 0x0000000c0d0e7389 */ /* 0x00006400000c000b */
[----:B01----:R-:W-:Y:S01]  /*19320*/  ENDCOLLECTIVE ;  /* 0x000000000000791b */ /* 0x003fe20003800000 */
.L_x_11756:
        /* <DEDUP_REMOVED lines=15> */
.L_x_11757:
[----:B------:R-:W-:Y:S02]  /*19420*/  IMAD.MOV.U32 R13, RZ, RZ, R4 ;  /* 0x000000ffff0d7224 */ /* 0x000fe400078e0004 */
[----:B------:R-:W-:Y:S02]  /*19430*/  IMAD.MOV.U32 R12, RZ, RZ, 0x2 ;  /* 0x00000002ff0c7424 */ /* 0x000fe400078e00ff */
[----:B------:R-:W-:-:S07]  /*19440*/  IMAD.MOV.U32 R3, RZ, RZ, R14 ;  /* 0x000000ffff037224 */ /* 0x000fce00078e000e */
[----:B------:R-:W-:Y:S05]  /*19450*/  WARPSYNC.COLLECTIVE R15, `(.L_x_11758) ;  /* 0x000000000f087348 */ /* 0x000fea0003c00000 */
[----:B------:R0:W1:Y:S02]  /*19460*/  SHFL.IDX P6, R14, R13, R12, R11 ;  /* 0x0000000c0d0e7389 */ /* 0x00006400000c000b */
[----:B01----:R-:W-:Y:S01]  /*19470*/  ENDCOLLECTIVE ;  /* 0x000000000000791b */ /* 0x003fe20003800000 */
.L_x_11758:
        /* <DEDUP_REMOVED lines=16> */
.L_x_11759:
[----:B------:R-:W-:Y:S02]  /*19580*/  IMAD.MOV.U32 R13, RZ, RZ, R4 ;  /* 0x000000ffff0d7224 */ /* 0x000fe400078e0004 */
[----:B------:R-:W-:Y:S02]  /*19590*/  IMAD.MOV.U32 R12, RZ, RZ, 0x3 ;  /* 0x00000003ff0c7424 */ /* 0x000fe400078e00ff */
[----:B------:R-:W-:-:S07]  /*195a0*/  IMAD.MOV.U32 R3, RZ, RZ, R14 ;  /* 0x000000ffff037224 */ /* 0x000fce00078e000e */
[----:B------:R-:W-:Y:S05]  /*195b0*/  WARPSYNC.COLLECTIVE R15, `(.L_x_11760) ;  /* 0x000000000f087348 */ /* 0x000fea0003c00000 */
[----:B------:R0:W1:Y:S02]  /*195c0*/  SHFL.IDX P6, R14, R13, R12, R11 ;  /* 0x0000000c0d0e7389 */ /* 0x00006400000c000b */
[----:B01----:R-:W-:Y:S01]  /*195d0*/  ENDCOLLECTIVE ;  /* 0x000000000000791b */ /* 0x003fe20003800000 */
.L_x_11760:
        /* <DEDUP_REMOVED lines=16> */
.L_x_11761:
[----:B------:R-:W-:Y:S02]  /*196e0*/  IMAD.MOV.U32 R13, RZ, RZ, R4 ;  /* 0x000000ffff0d7224 */ /* 0x000fe400078e0004 */
[----:B------:R-:W-:Y:S02]  /*196f0*/  IMAD.MOV.U32 R12, RZ, RZ, 0x4 ;  /* 0x00000004ff0c7424 */ /* 0x000fe400078e00ff */
[----:B------:R-:W-:-:S07]  /*19700*/  IMAD.MOV.U32 R3, RZ, RZ, R14 ;  /* 0x000000ffff037224 */ /* 0x000fce00078e000e */
[----:B------:R-:W-:Y:S05]  /*19710*/  WARPSYNC.COLLECTIVE R15, `(.L_x_11762) ;  /* 0x000000000f087348 */ /* 0x000fea0003c00000 */
[----:B------:R0:W1:Y:S02]  /*19720*/  SHFL.IDX P6, R14, R13, R12, R11 ;  /* 0x0000000c0d0e7389 */ /* 0x00006400000c000b */
[----:B01----:R-:W-:Y:S01]  /*19730*/  ENDCOLLECTIVE ;  /* 0x000000000000791b */ /* 0x003fe20003800000 */
.L_x_11762:
        /* <DEDUP_REMOVED lines=16> */
.L_x_11763:
[----:B------:R-:W-:Y:S02]  /*19840*/  IMAD.MOV.U32 R13, RZ, RZ, R4 ;  /* 0x000000ffff0d7224 */ /* 0x000fe400078e0004 */
[----:B------:R-:W-:Y:S02]  /*19850*/  IMAD.MOV.U32 R12, RZ, RZ, 0x5 ;  /* 0x00000005ff0c7424 */ /* 0x000fe400078e00ff */
[----:B------:R-:W-:-:S07]  /*19860*/  IMAD.MOV.U32 R3, RZ, RZ, R14 ;  /* 0x000000ffff037224 */ /* 0x000fce00078e000e */
[----:B------:R-:W-:Y:S05]  /*19870*/  WARPSYNC.COLLECTIVE R15, `(.L_x_11764) ;  /* 0x000000000f087348 */ /* 0x000fea0003c00000 */
[----:B------:R0:W1:Y:S02]  /*19880*/  SHFL.IDX P6, R14, R13, R12, R11 ;  /* 0x0000000c0d0e7389 */ /* 0x00006400000c000b */
[----:B01----:R-:W-:Y:S01]  /*19890*/  ENDCOLLECTIVE ;  /* 0x000000000000791b */ /* 0x003fe20003800000 */
.L_x_11764:
        /* <DEDUP_REMOVED lines=16> */
.L_x_11765:
[----:B------:R-:W-:Y:S02]  /*199a0*/  IMAD.MOV.U32 R13, RZ, RZ, R4 ;  /* 0x000000ffff0d7224 */ /* 0x000fe400078e0004 */
[----:B------:R-:W-:Y:S02]  /*199b0*/  IMAD.MOV.U32 R12, RZ, RZ, 0x6 ;  /* 0x00000006ff0c7424 */ /* 0x000fe400078e00ff */
[----:B------:R-:W-:-:S07]  /*199c0*/  IMAD.MOV.U32 R3, RZ, RZ, R14 ;  /* 0x000000ffff037224 */ /* 0x000fce00078e000e */
[----:B------:R-:W-:Y:S05]  /*199d0*/  WARPSYNC.COLLECTIVE R15, `(.L_x_11766) ;  /* 0x000000000f087348 */ /* 0x000fea0003c00000 */
[----:B------:R0:W1:Y:S02]  /*199e0*/  SHFL.IDX P6, R14, R13, R12, R11 ;  /* 0x0000000c0d0e7389 */ /* 0x00006400000c000b */
[----:B01----:R-:W-:Y:S01]  /*199f0*/  ENDCOLLECTIVE ;  /* 0x000000000000791b */ /* 0x003fe20003800000 */
.L_x_11766:
        /* <DEDUP_REMOVED lines=16> */
.L_x_11767:
[----:B------:R-:W-:Y:S02]  /*19b00*/  IMAD.MOV.U32 R13, RZ, RZ, R4 ;  /* 0x000000ffff0d7224 */ /* 0x000fe400078e0004 */
[----:B------:R-:W-:Y:S02]  /*19b10*/  IMAD.MOV.U32 R12, RZ, RZ, 0x7 ;  /* 0x00000007ff0c7424 */ /* 0x000fe400078e00ff */
[----:B------:R-:W-:-:S07]  /*19b20*/  IMAD.MOV.U32 R3, RZ, RZ, R14 ;  /* 0x000000ffff037224 */ /* 0x000fce00078e000e */
[----:B------:R-:W-:Y:S05]  /*19b30*/  WARPSYNC.COLLECTIVE R15, `(.L_x_11768) ;  /* 0x000000000f087348 */ /* 0x000fea0003c00000 */
[----:B------:R0:W1:Y:S02]  /*19b40*/  SHFL.IDX P6, R14, R13, R12, R11 ;  /* 0x0000000c0d0e7389 */ /* 0x00006400000c000b */
[----:B01----:R-:W-:Y:S01]  /*19b50*/  ENDCOLLECTIVE ;  /* 0x000000000000791b */ /* 0x003fe20003800000 */
.L_x_11768:
        /* <DEDUP_REMOVED lines=14> */
.L_x_11769:
[----:B------:R-:W-:Y:S05]  /*19c40*/  BRA `(.L_x_11770) ;  /* 0xffffffb800dc7947 */ /* 0x000fea000383ffff */
.L_x_11684:
[----:B0-----:R0:W2:Y:S02]  /*19c50*/  SYNCS.PHASECHK.TRANS64.TRYWAIT P0, [R17+URZ+0x22820], R0 ;  /* 0x02282000110075a7 */ /* 0x0010a4000800017f */
[----:B--2---:R-:W-:Y:S05]  /*19c60*/  @!P0 NANOSLEEP.SYNCS 0x989680 ;  /* 0x009896800000895d */ /* 0x004fea0003900000 */
[----:B------:R-:W2:Y:S02]  /*19c70*/  @!P0 SYNCS.PHASECHK.TRANS64 P0, [R17+URZ+0x22820], R0 ;  /* 0x02282000110085a7 */ /* 0x000ea4000800007f */
[----:B--2---:R-:W-:Y:S05]  /*19c80*/  @!P0 BRA `(.L_x_11684) ;  /* 0xfffffffc00f08947 */ /* 0x004fea000383ffff */
[----:B------:R-:W-:Y:S05]  /*19c90*/  BRA `(.L_x_11771) ;  /* 0xffffffbc00387947 */ /* 0x000fea000383ffff */
.L_x_11687:
[----:B0-----:R0:W2:Y:S02]  /*19ca0*/  SYNCS.PHASECHK.TRANS64.TRYWAIT P0, [R19+URZ+0x22860], R0 ;  /* 0x02286000130075a7 */ /* 0x0010a4000800017f */
[----:B--2---:R-:W-:Y:S05]  /*19cb0*/  @!P0 NANOSLEEP.SYNCS 0x989680 ;  /* 0x009896800000895d */ /* 0x004fea0003900000 */
[----:B------:R-:W2:Y:S02]  /*19cc0*/  @!P0 SYNCS.PHASECHK.TRANS64 P0, [R19+URZ+0x22860], R0 ;  /* 0x02286000130085a7 */ /* 0x000ea4000800007f */
[----:B--2---:R-:W-:Y:S05]  /*19cd0*/  @!P0 BRA `(.L_x_11687) ;  /* 0xfffffffc00f08947 */ /* 0x004fea000383ffff */
[----:B------:R-:W-:Y:S05]  /*19ce0*/  BRA `(.L_x_11772) ;  /* 0xffffffbc00487947 */ /* 0x000fea000383ffff */
.L_x_11688:
        /* <DEDUP_REMOVED lines=8> */
.L_x_11774:
[----:B------:R-:W-:Y:S05]  /*19d70*/  BSYNC B0 ;  /* 0x0000000000007941 */ /* 0x000fea0003800000 */
.L_x_11773:
        /* <DEDUP_REMOVED lines=13> */
.L_x_11775:
        /* <DEDUP_REMOVED lines=9> */
.L_x_11776:
        /* <DEDUP_REMOVED lines=17> */
.L_x_11777:
[----:B------:R-:W-:Y:S02]  /*19ff0*/  IMAD.MOV.U32 R13, RZ, RZ, R6 ;  /* 0x000000ffff0d7224 */ /* 0x000fe400078e0006 */
[----:B------:R-:W-:Y:S01]  /*1a000*/  IMAD.MOV.U32 R12, RZ, RZ, 0x2 ;  /* 0x00000002ff0c7424 */ /* 0x000fe200078e00ff */
[----:B------:R-:W-:-:S13]  /*1a010*/  IADD3 R2, P3, R14, R0, RZ ;  /* 0x000000000e027210 */ /* 0x000fda0007f7e0ff */
[----:B------:R-:W-:Y:S05]  /*1a020*/  WARPSYNC.COLLECTIVE R15, `(.L_x_11778) ;  /* 0x000000000f087348 */ /* 0x000fea0003c00000 */
[----:B------:R0:W1:Y:S02]  /*1a030*/  SHFL.IDX P6, R14, R13, R12, R11 ;  /* 0x0000000c0d0e7389 */ /* 0x00006400000c000b */
[----:B01----:R-:W-:Y:S01]  /*1a040*/  ENDCOLLECTIVE ;  /* 0x000000000000791b */ /* 0x003fe20003800000 */
.L_x_11778:
        /* <DEDUP_REMOVED lines=17> */
.L_x_11779:
[----:B------:R-:W-:Y:S02]  /*1a160*/  IMAD.MOV.U32 R13, RZ, RZ, R6 ;  /* 0x000000ffff0d7224 */ /* 0x000fe400078e0006 */
[----:B------:R-:W-:Y:S01]  /*1a170*/  IMAD.MOV.U32 R12, RZ, RZ, 0x3 ;  /* 0x00000003ff0c7424 */ /* 0x000fe200078e00ff */
[----:B------:R-:W-:-:S13]  /*1a180*/  IADD3 R2, P3, R14, R0, RZ ;  /* 0x000000000e027210 */ /* 0x000fda0007f7e0ff */
[----:B------:R-:W-:Y:S05]  /*1a190*/  WARPSYNC.COLLECTIVE R15, `(.L_x_11780) ;  /* 0x000000000f087348 */ /* 0x000fea0003c00000 */
[----:B------:R0:W1:Y:S02]  /*1a1a0*/  SHFL.IDX P6, R14, R13, R12, R11 ;  /* 0x0000000c0d0e7389 */ /* 0x00006400000c000b */
[----:B01----:R-:W-:Y:S01]  /*1a1b0*/  ENDCOLLECTIVE ;  /* 0x000000000000791b */ /* 0x003fe20003800000 */
.L_x_11780:
        /* <DEDUP_REMOVED lines=17> */
.L_x_11781:
[----:B------:R-:W-:Y:S02]  /*1a2d0*/  IMAD.MOV.U32 R13, RZ, RZ, R6 ;  /* 0x000000ffff0d7224 */ /* 0x000fe400078e0006 */
[----:B------:R-:W-:Y:S01]  /*1a2e0*/  IMAD.MOV.U32 R12, RZ, RZ, 0x4 ;  /* 0x00000004ff0c7424 */ /* 0x000fe200078e00ff */
[----:B------:R-:W-:-:S13]  /*1a2f0*/  IADD3 R2, P3, R14, R0, RZ ;  /* 0x000000000e027210 */ /* 0x000fda0007f7e0ff */
[----:B------:R-:W-:Y:S05]  /*1a300*/  WARPSYNC.COLLECTIVE R15, `(.L_x_11782) ;  /* 0x000000000f087348 */ /* 0x000fea0003c00000 */
[----:B------:R0:W1:Y:S02]  /*1a310*/  SHFL.IDX P6, R14, R13, R12, R11 ;  /* 0x0000000c0d0e7389 */ /* 0x00006400000c000b */
[----:B01----:R-:W-:Y:S01]  /*1a320*/  ENDCOLLECTIVE ;  /* 0x000000000000791b */ /* 0x003fe20003800000 */
.L_x_11782:
        /* <DEDUP_REMOVED lines=17> */
.L_x_11783:
[----:B------:R-:W-:Y:S02]  /*1a440*/  IMAD.MOV.U32 R13, RZ, RZ, R6 ;  /* 0x000000ffff0d7224 */ /* 0x000fe400078e0006 */
[----:B------:R-:W-:Y:S01]  /*1a450*/  IMAD.MOV.U32 R12, RZ, RZ, 0x5 ;  /* 0x00000005ff0c7424 */ /* 0x000fe200078e00ff */
[----:B------:R-:W-:-:S13]  /*1a460*/  IADD3 R2, P3, R14, R0, RZ ;  /* 0x000000000e027210 */ /* 0x000fda0007f7e0ff */
[----:B------:R-:W-:Y:S05]  /*1a470*/  WARPSYNC.COLLECTIVE R15, `(.L_x_11784) ;  /* 0x000000000f087348 */ /* 0x000fea0003c00000 */
[----:B------:R0:W1:Y:S02]  /*1a480*/  SHFL.IDX P6, R14, R13, R12, R11 ;  /* 0x0000000c0d0e7389 */ /* 0x00006400000c000b */
[----:B01----:R-:W-:Y:S01]  /*1a490*/  ENDCOLLECTIVE ;  /* 0x000000000000791b */ /* 0x003fe20003800000 */
.L_x_11784:
        /* <DEDUP_REMOVED lines=12> */
.L_x_11785:
        /* <DEDUP_REMOVED lines=9> */
.L_x_11695:
[----:B0-----:R0:W2:Y:S02]  /*1a5f0*/  SYNCS.PHASECHK.TRANS64.TRYWAIT P0, [R10+URZ+0x22840], R20 ;  /* 0x022840140a0075a7 */ /* 0x0010a4000800017f */
[----:B--2---:R-:W-:Y:S05]  /*1a600*/  @!P0 NANOSLEEP.SYNCS 0x989680 ;  /* 0x009896800000895d */ /* 0x004fea0003900000 */
[----:B------:R-:W2:Y:S02]  /*1a610*/  @!P0 SYNCS.PHASECHK.TRANS64 P0, [R10+URZ+0x22840], R20 ;  /* 0x022840140a0085a7 */ /* 0x000ea4000800007f */
[----:B--2---:R-:W-:Y:S05]  /*1a620*/  @!P0 BRA `(.L_x_11695) ;  /* 0xfffffffc00f08947 */ /* 0x004fea000383ffff */
[----:B------:R-:W-:Y:S05]  /*1a630*/  BRA `(.L_x_11787) ;  /* 0xffffffbc00d47947 */ /* 0x000fea000383ffff */
.L_x_11696:
        /* <DEDUP_REMOVED lines=8> */
.L_x_11789:
[----:B------:R-:W-:Y:S05]  /*1a6c0*/  BSYNC B1 ;  /* 0x0000000000017941 */ /* 0x000fea0003800000 */
.L_x_11788:
        /* <DEDUP_REMOVED lines=9> */
.L_x_11790:
[----:B------:R-:W-:Y:S02]  /*1a760*/  IMAD.MOV.U32 R13, RZ, RZ, R8 ;  /* 0x000000ffff0d7224 */ /* 0x000fe400078e0008 */
[----:B------:R-:W-:Y:S02]  /*1a770*/  IMAD.MOV.U32 R12, RZ, RZ, 0x1 ;  /* 0x00000001ff0c7424 */ /* 0x000fe400078e00ff */
[----:B------:R-:W-:-:S07]  /*1a780*/  IMAD.MOV.U32 R2, RZ, RZ, R14 ;  /* 0x000000ffff027224 */ /* 0x000fce00078e000e */
[----:B------:R-:W-:Y:S05]  /*1a790*/  WARPSYNC.COLLECTIVE R15, `(.L_x_11791) ;  /* 0x000000000f087348 */ /* 0x000fea0003c00000 */
[----:B------:R0:W1:Y:S02]  /*1a7a0*/  SHFL.IDX P6, R14, R13, R12, R11 ;  /* 0x0000000c0d0e7389 */ /* 0x00006400000c000b */
[----:B01----:R-:W-:Y:S01]  /*1a7b0*/  ENDCOLLECTIVE ;  /* 0x000000000000791b */ /* 0x003fe20003800000 */
.L_x_11791:
        /* <DEDUP_REMOVED lines=11> */
.L_x_11792:
[----:B------:R-:W-:Y:S02]  /*1a870*/  IMAD.MOV.U32 R13, RZ, RZ, R8 ;  /* 0x000000ffff0d7224 */ /* 0x000fe400078e0008 */
[----:B------:R-:W-:Y:S02]  /*1a880*/  IMAD.MOV.U32 R12, RZ, RZ, 0x2 ;  /* 0x00000002ff0c7424 */ /* 0x000fe400078e00ff */
[----:B------:R-:W-:-:S07]  /*1a890*/  IMAD.MOV.U32 R2, RZ, RZ, R14 ;  /* 0x000000ffff027224 */ /* 0x000fce00078e000e */
[----:B------:R-:W-:Y:S05]  /*1a8a0*/  WARPSYNC.COLLECTIVE R15, `(.L_x_11793) ;  /* 0x000000000f087348 */ /* 0x000fea0003c00000 */
[----:B------:R0:W1:Y:S02]  /*1a8b0*/  SHFL.IDX P6, R14, R13, R12, R11 ;  /* 0x0000000c0d0e7389 */ /* 0x00006400000c000b */
[----:B01----:R-:W-:Y:S01]  /*1a8c0*/  ENDCOLLECTIVE ;  /* 0x000000000000791b */ /* 0x003fe20003800000 */
.L_x_11793:
        /* <DEDUP_REMOVED lines=11> */
.L_x_11794:
[----:B------:R-:W-:Y:S02]  /*1a980*/  IMAD.MOV.U32 R13, RZ, RZ, R8 ;  /* 0x000000ffff0d7224 */ /* 0x000fe400078e0008 */
[----:B------:R-:W-:Y:S02]  /*1a990*/  IMAD.MOV.U32 R12, RZ, RZ, 0x3 ;  /* 0x00000003ff0c7424 */ /* 0x000fe400078e00ff */
[----:B------:R-:W-:-:S07]  /*1a9a0*/  IMAD.MOV.U32 R2, RZ, RZ, R14 ;  /* 0x000000ffff027224 */ /* 0x000fce00078e000e */
[----:B------:R-:W-:Y:S05]  /*1a9b0*/  WARPSYNC.COLLECTIVE R15, `(.L_x_11795) ;  /* 0x000000000f087348 */ /* 0x000fea0003c00000 */
[----:B------:R0:W1:Y:S02]  /*1a9c0*/  SHFL.IDX P6, R14, R13, R12, R11 ;  /* 0x0000000c0d0e7389 */ /* 0x00006400000c000b */
[----:B01----:R-:W-:Y:S01]  /*1a9d0*/  ENDCOLLECTIVE ;  /* 0x000000000000791b */ /* 0x003fe20003800000 */
.L_x_11795:
        /* <DEDUP_REMOVED lines=11> */
.L_x_11796:
[----:B------:R-:W-:Y:S02]  /*1aa90*/  IMAD.MOV.U32 R13, RZ, RZ, R8 ;  /* 0x000000ffff0d7224 */ /* 0x000fe400078e0008 */
[----:B------:R-:W-:Y:S02]  /*1aaa0*/  IMAD.MOV.U32 R12, RZ, RZ, 0x4 ;  /* 0x00000004ff0c7424 */ /* 0x000fe400078e00ff */
[----:B------:R-:W-:-:S07]  /*1aab0*/  IMAD.MOV.U32 R2, RZ, RZ, R14 ;  /* 0x000000ffff027224 */ /* 0x000fce00078e000e */
[----:B------:R-:W-:Y:S05]  /*1aac0*/  WARPSYNC.COLLECTIVE R15, `(.L_x_11797) ;  /* 0x000000000f087348 */ /* 0x000fea0003c00000 */
[----:B------:R0:W1:Y:S02]  /*1aad0*/  SHFL.IDX P6, R14, R13, R12, R11 ;  /* 0x0000000c0d0e7389 */ /* 0x00006400000c000b */
[----:B01----:R-:W-:Y:S01]  /*1aae0*/  ENDCOLLECTIVE ;  /* 0x000000000000791b */ /* 0x003fe20003800000 */
.L_x_11797:
        /* <DEDUP_REMOVED lines=11> */
.L_x_11798:
[----:B------:R-:W-:Y:S02]  /*1aba0*/  IMAD.MOV.U32 R13, RZ, RZ, R8 ;  /* 0x000000ffff0d7224 */ /* 0x000fe400078e0008 */
[----:B------:R-:W-:Y:S02]  /*1abb0*/  IMAD.MOV.U32 R12, RZ, RZ, 0x5 ;  /* 0x00000005ff0c7424 */ /* 0x000fe400078e00ff */
[----:B------:R-:W-:-:S07]  /*1abc0*/  IMAD.MOV.U32 R2, RZ, RZ, R14 ;  /* 0x000000ffff027224 */ /* 0x000fce00078e000e */
[----:B------:R-:W-:Y:S05]  /*1abd0*/  WARPSYNC.COLLECTIVE R15, `(.L_x_11799) ;  /* 0x000000000f087348 */ /* 0x000fea0003c00000 */
[----:B------:R0:W1:Y:S02]  /*1abe0*/  SHFL.IDX P6, R14, R13, R12, R11 ;  /* 0x0000000c0d0e7389 */ /* 0x00006400000c000b */
[----:B01----:R-:W-:Y:S01]  /*1abf0*/  ENDCOLLECTIVE ;  /* 0x000000000000791b */ /* 0x003fe20003800000 */
.L_x_11799:
        /* <DEDUP_REMOVED lines=11> */
.L_x_11800:
[----:B------:R-:W-:Y:S05]  /*1acb0*/  BRA `(.L_x_11801) ;  /* 0xffffffb800fc7947 */ /* 0x000fea000383ffff */
.L_x_11701:
[----:B--2---:R2:W3:Y:S02]  /*1acc0*/  SYNCS.PHASECHK.TRANS64.TRYWAIT P0, [R10+URZ+0x22860], R20 ;  /* 0x022860140a0075a7 */ /* 0x0044e4000800017f */
[----:B---3--:R-:W-:Y:S05]  /*1acd0*/  @!P0 NANOSLEEP.SYNCS 0x989680 ;  /* 0x009896800000895d */ /* 0x008fea0003900000 */
[----:B------:R-:W3:Y:S02]  /*1ace0*/  @!P0 SYNCS.PHASECHK.TRANS64 P0, [R10+URZ+0x22860], R20 ;  /* 0x022860140a0085a7 */ /* 0x000ee4000800007f */
[----:B---3--:R-:W-:Y:S05]  /*1acf0*/  @!P0 BRA `(.L_x_11701) ;  /* 0xfffffffc00f08947 */ /* 0x008fea000383ffff */
[----:B------:R-:W-:Y:S05]  /*1ad00*/  BRA `(.L_x_11802) ;  /* 0xffffffbc004c7947 */ /* 0x000fea000383ffff */
.L_x_11702:
        /* <DEDUP_REMOVED lines=8> */
.L_x_11804:
[----:B------:R-:W-:Y:S05]  /*1ad90*/  BSYNC B1 ;  /* 0x0000000000017941 */ /* 0x000fea0003800000 */
.L_x_11803:
        /* <DEDUP_REMOVED lines=9> */
.L_x_11805:
[----:B------:R-:W-:Y:S02]  /*1ae30*/  IMAD.MOV.U32 R13, RZ, RZ, R22 ;  /* 0x000000ffff0d7224 */ /* 0x000fe400078e0016 */
[----:B------:R-:W-:Y:S01]  /*1ae40*/  IMAD.MOV.U32 R12, RZ, RZ, 0x1 ;  /* 0x00000001ff0c7424 */ /* 0x000fe200078e00ff */
[----:B------:R-:W-:-:S13]  /*1ae50*/  IADD3 R2, P0, R14, R0, RZ ;  /* 0x000000000e027210 */ /* 0x000fda0007f1e0ff */
[----:B------:R-:W-:Y:S05]  /*1ae60*/  WARPSYNC.COLLECTIVE R15, `(.L_x_11806) ;  /* 0x000000000f087348 */ /* 0x000fea0003c00000 */
[----:B------:R0:W1:Y:S02]  /*1ae70*/  SHFL.IDX P6, R14, R13, R12, R11 ;  /* 0x0000000c0d0e7389 */ /* 0x00006400000c000b */
[----:B01----:R-:W-:Y:S01]  /*1ae80*/  ENDCOLLECTIVE ;  /* 0x000000000000791b */ /* 0x003fe20003800000 */
.L_x_11806:
        /* <DEDUP_REMOVED lines=13> */
.L_x_11807:
[----:B------:R-:W-:Y:S02]  /*1af60*/  IMAD.MOV.U32 R13, RZ, RZ, R22 ;  /* 0x000000ffff0d7224 */ /* 0x000fe400078e0016 */
[----:B------:R-:W-:Y:S01]  /*1af70*/  IMAD.MOV.U32 R12, RZ, RZ, 0x2 ;  /* 0x00000002ff0c7424 */ /* 0x000fe200078e00ff */
[----:B------:R-:W-:-:S13]  /*1af80*/  IADD3 R2, P0, R14, R0, RZ ;  /* 0x000000000e027210 */ /* 0x000fda0007f1e0ff */
[----:B------:R-:W-:Y:S05]  /*1af90*/  WARPSYNC.COLLECTIVE R15, `(.L_x_11808) ;  /* 0x000000000f087348 */ /* 0x000fea0003c00000 */
[----:B------:R0:W1:Y:S02]  /*1afa0*/  SHFL.IDX P6, R14, R13, R12, R11 ;  /* 0x0000000c0d0e7389 */ /* 0x00006400000c000b */
[----:B01----:R-:W-:Y:S01]  /*1afb0*/  ENDCOLLECTIVE ;  /* 0x000000000000791b */ /* 0x003fe20003800000 */
.L_x_11808:
        /* <DEDUP_REMOVED lines=13> */
.L_x_11809:
[----:B------:R-:W-:Y:S02]  /*1b090*/  IMAD.MOV.U32 R13, RZ, RZ, R22 ;  /* 0x000000ffff0d7224 */ /* 0x000fe400078e0016 */
[----:B------:R-:W-:Y:S02]  /*1b0a0*/  IMAD.MOV.U32 R12, RZ, RZ, 0x3 ;  /* 0x00000003ff0c7424 */ /* 0x000fe400078e00ff */
[----:B------:R-:W-:-:S07]  /*1b0b0*/  IMAD.MOV.U32 R8, RZ, RZ, R14 ;  /* 0x000000ffff087224 */ /* 0x000fce00078e000e */
[----:B------:R-:W-:Y:S05]  /*1b0c0*/  WARPSYNC.COLLECTIVE R15, `(.L_x_11810) ;  /* 0x000000000f087348 */ /* 0x000fea0003c00000 */
[----:B------:R0:W1:Y:S02]  /*1b0d0*/  SHFL.IDX P6, R14, R13, R12, R11 ;  /* 0x0000000c0d0e7389 */ /* 0x00006400000c000b */
[----:B01----:R-:W-:Y:S01]  /*1b0e0*/  ENDCOLLECTIVE ;  /* 0x000000000000791b */ /* 0x003fe20003800000 */
.L_x_11810:
        /* <DEDUP_REMOVED lines=14> */
.L_x_11811:
[----:B------:R-:W-:Y:S02]  /*1b1d0*/  IMAD.MOV.U32 R13, RZ, RZ, R22 ;  /* 0x000000ffff0d7224 */ /* 0x000fe400078e0016 */
[----:B------:R-:W-:Y:S01]  /*1b1e0*/  IMAD.MOV.U32 R12, RZ, RZ, 0x4 ;  /* 0x00000004ff0c7424 */ /* 0x000fe200078e00ff */
[----:B------:R-:W-:-:S13]  /*1b1f0*/  IADD3 R2, P0, R14, R0, RZ ;  /* 0x000000000e027210 */ /* 0x000fda0007f1e0ff */
[----:B------:R-:W-:Y:S05]  /*1b200*/  WARPSYNC.COLLECTIVE R15, `(.L_x_11812) ;  /* 0x000000000f087348 */ /* 0x000fea0003c00000 */
[----:B------:R0:W1:Y:S02]  /*1b210*/  SHFL.IDX P6, R14, R13, R12, R11 ;  /* 0x0000000c0d0e7389 */ /* 0x00006400000c000b */
[----:B01----:R-:W-:Y:S01]  /*1b220*/  ENDCOLLECTIVE ;  /* 0x000000000000791b */ /* 0x003fe20003800000 */
.L_x_11812:
        /* <DEDUP_REMOVED lines=13> */
.L_x_11813:
[----:B------:R-:W-:Y:S02]  /*1b300*/  IMAD.MOV.U32 R13, RZ, RZ, R22 ;  /* 0x000000ffff0d7224 */ /* 0x000fe400078e0016 */
[----:B------:R-:W-:Y:S01]  /*1b310*/  IMAD.MOV.U32 R12, RZ, RZ, 0x5 ;  /* 0x00000005ff0c7424 */ /* 0x000fe200078e00ff */
[----:B------:R-:W-:-:S13]  /*1b320*/  IADD3 R2, P0, R14, R0, RZ ;  /* 0x000000000e027210 */ /* 0x000fda0007f1e0ff */
[----:B------:R-:W-:Y:S05]  /*1b330*/  WARPSYNC.COLLECTIVE R15, `(.L_x_11814) ;  /* 0x000000000f087348 */ /* 0x000fea0003c00000 */
[----:B------:R0:W1:Y:S02]  /*1b340*/  SHFL.IDX P6, R14, R13, R12, R11 ;  /* 0x0000000c0d0e7389 */ /* 0x00006400000c000b */
[----:B01----:R-:W-:Y:S01]  /*1b350*/  ENDCOLLECTIVE ;  /* 0x000000000000791b */ /* 0x003fe20003800000 */
.L_x_11814:
        /* <DEDUP_REMOVED lines=13> */
.L_x_11815:
[----:B------:R-:W-:Y:S05]  /*1b430*/  BRA `(.L_x_11816) ;  /* 0xffffffb8008c7947 */ /* 0x000fea000383ffff */
.L_x_11710:
        /* <DEDUP_REMOVED lines=8> */
.L_x_11818:
[----:B------:R-:W-:Y:S05]  /*1b4c0*/  BSYNC B0 ;  /* 0x0000000000007941 */ /* 0x000fea0003800000 */
.L_x_11817:
        /* <DEDUP_REMOVED lines=9> */
.L_x_11819:
        /* <DEDUP_REMOVED lines=24> */
.L_x_11820:
[----:B------:R-:W-:Y:S01]  /*1b6e0*/  IMAD.MOV.U32 R12, RZ, RZ, 0x2 ;  /* 0x00000002ff0c7424 */ /* 0x000fe200078e00ff */
[----:B------:R-:W-:-:S05]  /*1b6f0*/  SEL R14, R14, RZ, P1 ;  /* 0x000000ff0e0e7207 */ /* 0x000fca0000800000 */
[----:B------:R-:W-:-:S04]  /*1b700*/  IMAD.IADD R5, R13, 0x1, R14 ;  /* 0x000000010d057824 */ /* 0x000fc800078e020e */
[----:B------:R-:W-:-:S07]  /*1b710*/  IMAD.MOV.U32 R13, RZ, RZ, R5 ;  /* 0x000000ffff0d7224 */ /* 0x000fce00078e0005 */
[----:B------:R-:W-:Y:S05]  /*1b720*/  WARPSYNC.COLLECTIVE R15, `(.L_x_11821) ;  /* 0x000000000f087348 */ /* 0x000fea0003c00000 */
[----:B------:R0:W1:Y:S02]  /*1b730*/  SHFL.UP P6, R14, R13, R12, R11 ;  /* 0x0400000c0d0e7389 */ /* 0x00006400000c000b */
[----:B01----:R-:W-:Y:S01]  /*1b740*/  ENDCOLLECTIVE ;  /* 0x000000000000791b */ /* 0x003fe20003800000 */
.L_x_11821:
[----:B------:R-:W-:Y:S01]  /*1b750*/  IMAD.MOV.U32 R12, RZ, RZ, 0x4 ;  /* 0x00000004ff0c7424 */ /* 0x000fe200078e00ff */
[----:B------:R-:W-:-:S05]  /*1b760*/  SEL R2, R14, RZ, P2 ;  /* 0x000000ff0e027207 */ /* 0x000fca0001000000 */
[----:B------:R-:W-:-:S04]  /*1b770*/  IMAD.IADD R2, R5, 0x1, R2 ;  /* 0x0000000105027824 */ /* 0x000fc800078e0202 */
[----:B------:R-:W-:-:S07]  /*1b780*/  IMAD.MOV.U32 R13, RZ, RZ, R2 ;  /* 0x000000ffff0d7224 */ /* 0x000fce00078e0002 */
[----:B------:R-:W-:Y:S05]  /*1b790*/  WARPSYNC.COLLECTIVE R15, `(.L_x_11822) ;  /* 0x000000000f087348 */ /* 0x000fea0003c00000 */
[----:B------:R0:W1:Y:S02]  /*1b7a0*/  SHFL.UP P6, R14, R13, R12, R11 ;  /* 0x0400000c0d0e7389 */ /* 0x00006400000c000b */
[----:B01----:R-:W-:Y:S01]  /*1b7b0*/  ENDCOLLECTIVE ;  /* 0x000000000000791b */ /* 0x003fe20003800000 */
.L_x_11822:
[----:B------:R-:W-:Y:S01]  /*1b7c0*/  IMAD.MOV.U32 R12, RZ, RZ, 0x8 ;  /* 0x00000008ff0c7424 */ /* 0x000fe200078e00ff */
[----:B------:R-:W-:-:S05]  /*1b7d0*/  SEL R3, R14, RZ, P3 ;  /* 0x000000ff0e037207 */ /* 0x000fca0001800000 */
[----:B------:R-:W-:-:S04]  /*1b7e0*/  IMAD.IADD R3, R2, 0x1, R3 ;  /* 0x0000000102037824 */ /* 0x000fc800078e0203 */
[----:B------:R-:W-:-:S07]  /*1b7f0*/  IMAD.MOV.U32 R13, RZ, RZ, R3 ;  /* 0x000000ffff0d7224 */ /* 0x000fce00078e0003 */
[----:B------:R-:W-:Y:S05]  /*1b800*/  WARPSYNC.COLLECTIVE R15, `(.L_x_11823) ;  /* 0x000000000f087348 */ /* 0x000fea0003c00000 */
[----:B------:R0:W1:Y:S02]  /*1b810*/  SHFL.UP P6, R14, R13, R12, R11 ;  /* 0x0400000c0d0e7389 */ /* 0x00006400000c000b */
[----:B01----:R-:W-:Y:S01]  /*1b820*/  ENDCOLLECTIVE ;  /* 0x000000000000791b */ /* 0x003fe20003800000 */
.L_x_11823:
[----:B------:R-:W-:Y:S01]  /*1b830*/  IMAD.MOV.U32 R12, RZ, RZ, 0x10 ;  /* 0x00000010ff0c7424 */ /* 0x000fe200078e00ff */
[----:B------:R-:W-:-:S05]  /*1b840*/  SEL R14, R14, RZ, P4 ;  /* 0x000000ff0e0e7207 */ /* 0x000fca0002000000 */
[----:B------:R-:W-:-:S04]  /*1b850*/  IMAD.IADD R5, R3, 0x1, R14 ;  /* 0x0000000103057824 */ /* 0x000fc800078e020e */
[----:B------:R-:W-:-:S07]  /*1b860*/  IMAD.MOV.U32 R13, RZ, RZ, R5 ;  /* 0x000000ffff0d7224 */ /* 0x000fce00078e0005 */
[----:B------:R-:W-:Y:S05]  /*1b870*/  WARPSYNC.COLLECTIVE R15, `(.L_x_11824) ;  /* 0x000000000f087348 */ /* 0x000fea0003c00000 */
[----:B------:R0:W1:Y:S02]  /*1b880*/  SHFL.UP P6, R14, R13, R12, R11 ;  /* 0x0400000c0d0e7389 */ /* 0x00006400000c000b */
[----:B01----:R-:W-:Y:S01]  /*1b890*/  ENDCOLLECTIVE ;  /* 0x000000000000791b */ /* 0x003fe20003800000 */
.L_x_11824:
        /* <DEDUP_REMOVED lines=8> */
.L_x_11825:
[----:B------:R-:W-:Y:S05]  /*1b920*/  BRA `(.L_x_11826) ;  /* 0xffffffb800ec7947 */ /* 0x000fea000383ffff */
.L_x_11713:
[----:B------:R-:W-:Y:S01]  /*1b930*/  BSSY B0, `(.L_x_11827) ;  /* 0x0000007000007945 */ /* 0x000fe20003800000 */
[----:B------:R-:W-:Y:S02]  /*1b940*/  IMAD.MOV.U32 R12, RZ, RZ, 0x1 ;  /* 0x00000001ff0c7424 */ /* 0x000fe400078e00ff */
[----:B------:R-:W-:Y:S02]  /*1b950*/  IMAD.MOV.U32 R11, RZ, RZ, RZ ;  /* 0x000000ffff0b7224 */ /* 0x000fe400078e00ff */
[----:B------:R-:W-:-:S07]  /*1b960*/  IMAD.MOV.U32 R15, RZ, RZ, -0x1 ;  /* 0xffffffffff0f7424 */ /* 0x000fce00078e00ff */
[----:B01----:R-:W-:Y:S05]  /*1b970*/  WARPSYNC.COLLECTIVE R15, `(.L_x_11828) ;  /* 0x000000000f087348 */ /* 0x003fea0003c00000 */
[----:B------:R2:W3:Y:S02]  /*1b980*/  SHFL.UP P6, R14, R13, R12, R11 ;  /* 0x0400000c0d0e7389 */ /* 0x0004e400000c000b */
[----:B0123--:R-:W-:Y:S01]  /*1b990*/  ENDCOLLECTIVE ;  /* 0x000000000000791b */ /* 0x00ffe20003800000 */
.L_x_11828:
[----:B------:R-:W-:Y:S05]  /*1b9a0*/  BSYNC B0 ;  /* 0x0000000000007941 */ /* 0x000fea0003800000 */
.L_x_11827:
        /* <DEDUP_REMOVED lines=8> */
.L_x_11829:
[----:B------:R-:W-:Y:S01]  /*1ba30*/  IMAD.MOV.U32 R12, RZ, RZ, 0x4 ;  /* 0x00000004ff0c7424 */ /* 0x000fe200078e00ff */
[----:B------:R-:W-:-:S05]  /*1ba40*/  SEL R2, R14, RZ, P2 ;  /* 0x000000ff0e027207 */ /* 0x000fca0001000000 */
[----:B------:R-:W-:-:S04]  /*1ba50*/  IMAD.IADD R2, R13, 0x1, R2 ;  /* 0x000000010d027824 */ /* 0x000fc800078e0202 */
[----:B------:R-:W-:-:S07]  /*1ba60*/  IMAD.MOV.U32 R13, RZ, RZ, R2 ;  /* 0x000000ffff0d7224 */ /* 0x000fce00078e0002 */
[----:B------:R-:W-:Y:S05]  /*1ba70*/  WARPSYNC.COLLECTIVE R15, `(.L_x_11830) ;  /* 0x000000000f087348 */ /* 0x000fea0003c00000 */
[----:B------:R0:W1:Y:S02]  /*1ba80*/  SHFL.UP P6, R14, R13, R12, R11 ;  /* 0x0400000c0d0e7389 */ /* 0x00006400000c000b */
[----:B01----:R-:W-:Y:S01]  /*1ba90*/  ENDCOLLECTIVE ;  /* 0x000000000000791b */ /* 0x003fe20003800000 */
.L_x_11830:
[----:B------:R-:W-:Y:S01]  /*1baa0*/  IMAD.MOV.U32 R12, RZ, RZ, 0x8 ;  /* 0x00000008ff0c7424 */ /* 0x000fe200078e00ff */
[----:B------:R-:W-:-:S05]  /*1bab0*/  SEL R3, R14, RZ, P3 ;  /* 0x000000ff0e037207 */ /* 0x000fca0001800000 */
[----:B------:R-:W-:-:S04]  /*1bac0*/  IMAD.IADD R3, R2, 0x1, R3 ;  /* 0x0000000102037824 */ /* 0x000fc800078e0203 */
[----:B------:R-:W-:-:S07]  /*1bad0*/  IMAD.MOV.U32 R13, RZ, RZ, R3 ;  /* 0x000000ffff0d7224 */ /* 0x000fce00078e0003 */
[----:B------:R-:W-:Y:S05]  /*1bae0*/  WARPSYNC.COLLECTIVE R15, `(.L_x_11831) ;  /* 0x000000000f087348 */ /* 0x000fea0003c00000 */
[----:B------:R0:W1:Y:S02]  /*1baf0*/  SHFL.UP P6, R14, R13, R12, R11 ;  /* 0x0400000c0d0e7389 */ /* 0x00006400000c000b */
[----:B01----:R-:W-:Y:S01]  /*1bb00*/  ENDCOLLECTIVE ;  /* 0x000000000000791b */ /* 0x003fe20003800000 */
.L_x_11831:
[----:B------:R-:W-:Y:S01]  /*1bb10*/  IMAD.MOV.U32 R12, RZ, RZ, 0x10 ;  /* 0x00000010ff0c7424 */ /* 0x000fe200078e00ff */
[----:B------:R-:W-:-:S05]  /*1bb20*/  SEL R14, R14, RZ, P4 ;  /* 0x000000ff0e0e7207 */ /* 0x000fca0002000000 */
[----:B------:R-:W-:-:S04]  /*1bb30*/  IMAD.IADD R5, R3, 0x1, R14 ;  /* 0x0000000103057824 */ /* 0x000fc800078e020e */
[----:B------:R-:W-:-:S07]  /*1bb40*/  IMAD.MOV.U32 R13, RZ, RZ, R5 ;  /* 0x000000ffff0d7224 */ /* 0x000fce00078e0005 */
[----:B------:R-:W-:Y:S05]  /*1bb50*/  WARPSYNC.COLLECTIVE R15, `(.L_x_11832) ;  /* 0x000000000f087348 */ /* 0x000fea0003c00000 */
[----:B------:R0:W1:Y:S02]  /*1bb60*/  SHFL.UP P6, R14, R13, R12, R11 ;  /* 0x0400000c0d0e7389 */ /* 0x00006400000c000b */
[----:B01----:R-:W-:Y:S01]  /*1bb70*/  ENDCOLLECTIVE ;  /* 0x000000000000791b */ /* 0x003fe20003800000 */
.L_x_11832:
        /* <DEDUP_REMOVED lines=8> */
.L_x_11833:
[----:B------:R-:W-:Y:S05]  /*1bc00*/  BRA `(.L_x_11834) ;  /* 0xffffffb800d87947 */ /* 0x000fea000383ffff */
.L_x_11715:
[----:B------:R-:W-:Y:S01]  /*1bc10*/  BSSY B0, `(.L_x_11835) ;  /* 0x0000006000007945 */ /* 0x000fe20003800000 */
[----:B------:R-:W-:Y:S01]  /*1bc20*/  PLOP3.LUT P6, PT, P6, PT, PT, 0x8, 0x0 ;  /* 0x000000000000781c */ /* 0x000fe200037ce170 */
[----:B------:R-:W-:-:S12]  /*1bc30*/  IMAD.MOV.U32 R15, RZ, RZ, -0x1 ;  /* 0xffffffffff0f7424 */ /* 0x000fd800078e00ff */
[----:B012---:R-:W-:Y:S05]  /*1bc40*/  WARPSYNC.COLLECTIVE R15, `(.L_x_11836) ;  /* 0x000000000f087348 */ /* 0x007fea0003c00000 */
[----:B------:R-:W-:Y:S01]  /*1bc50*/  VOTE.ANY R14, PT, P6 ;  /* 0x00000000000e7806 */ /* 0x000fe200030e0100 */
[----:B012---:R-:W-:Y:S06]  /*1bc60*/  ENDCOLLECTIVE ;  /* 0x000000000000791b */ /* 0x007fec0003800000 */
.L_x_11836:
[----:B------:R-:W-:Y:S05]  /*1bc70*/  BSYNC B0 ;  /* 0x0000000000007941 */ /* 0x000fea0003800000 */
.L_x_11835:
        /* <DEDUP_REMOVED lines=8> */
.L_x_11837:
[----:B------:R-:W-:Y:S02]  /*1bd00*/  IMAD.IADD R27, R12, 0x1, R27 ;  /* 0x000000010c1b7824 */ /* 0x000fe400078e021b */
[----:B------:R-:W-:Y:S02]  /*1bd10*/  IMAD.MOV.U32 R13, RZ, RZ, R4 ;  /* 0x000000ffff0d7224 */ /* 0x000fe400078e0004 */
[----:B------:R-:W-:-:S07]  /*1bd20*/  IMAD.MOV.U32 R25, RZ, RZ, R14 ;  /* 0x000000ffff197224 */ /* 0x000fce00078e000e */
[----:B------:R-:W-:Y:S05]  /*1bd30*/  WARPSYNC.COLLECTIVE R15, `(.L_x_11838) ;  /* 0x000000000f087348 */ /* 0x000fea0003c00000 */
[----:B------:R0:W1:Y:S02]  /*1bd40*/  SHFL.IDX P6, R14, R13, R12, R11 ;  /* 0x0000000c0d0e7389 */ /* 0x00006400000c000b */
[----:B01----:R-:W-:Y:S01]  /*1bd50*/  ENDCOLLECTIVE ;  /* 0x000000000000791b */ /* 0x003fe20003800000 */
.L_x_11838:
[----:B------:R-:W-:Y:S01]  /*1bd60*/  IMAD.MOV.U32 R4, RZ, RZ, R14 ;  /* 0x000000ffff047224 */ /* 0x000fe200078e000e */
[----:B------:R-:W-:Y:S06]  /*1bd70*/  BRA `(.L_x_11839) ;  /* 0xffffffb800bc7947 */ /* 0x000fec000383ffff */
.L_x_11717:
[----:B------:R-:W-:Y:S01]  /*1bd80*/  BSSY B0, `(.L_x_11840) ;  /* 0x0000007000007945 */ /* 0x000fe20003800000 */
[----:B------:R-:W-:Y:S02]  /*1bd90*/  IMAD.MOV.U32 R13, RZ, RZ, R2 ;  /* 0x000000ffff0d7224 */ /* 0x000fe400078e0002 */
[----:B------:R-:W-:Y:S02]  /*1bda0*/  IMAD.MOV.U32 R11, RZ, RZ, 0x1f ;  /* 0x0000001fff0b7424 */ /* 0x000fe400078e00ff */
[----:B------:R-:W-:-:S07]  /*1bdb0*/  IMAD.MOV.U32 R15, RZ, RZ, -0x1 ;  /* 0xffffffffff0f7424 */ /* 0x000fce00078e00ff */
[----:B012-4-:R-:W-:Y:S05]  /*1bdc0*/  WARPSYNC.COLLECTIVE R15, `(.L_x_11841) ;  /* 0x000000000f087348 */ /* 0x017fea0003c00000 */
[----:B------:R3:W0:Y:S02]  /*1bdd0*/  SHFL.IDX P6, R14, R13, R12, R11 ;  /* 0x0000000c0d0e7389 */ /* 0x00062400000c000b */
[----:B01234-:R-:W-:Y:S01]  /*1bde0*/  ENDCOLLECTIVE ;  /* 0x000000000000791b */ /* 0x01ffe20003800000 */
.L_x_11841:
[----:B------:R-:W-:Y:S05]  /*1bdf0*/  BSYNC B0 ;  /* 0x0000000000007941 */ /* 0x000fea0003800000 */
.L_x_11840:
[----:B------:R-:W-:Y:S01]  /*1be00*/  IMAD.MOV.U32 R6, RZ, RZ, R14 ;  /* 0x000000ffff067224 */ /* 0x000fe200078e000e */
[----:B------:R-:W-:Y:S06]  /*1be10*/  BRA `(.L_x_11716) ;  /* 0xffffffb800ac7947 */ /* 0x000fec000383ffff */
.L_x_11723:
[----:B-1----:R1:W3:Y:S02]  /*1be20*/  SYNCS.PHASECHK.TRANS64.TRYWAIT P0, [R5+URZ+0x22820], R0 ;  /* 0x02282000050075a7 */ /* 0x0022e4000800017f */
[----:B---3--:R-:W-:Y:S05]  /*1be30*/  @!P0 NANOSLEEP.SYNCS 0x989680 ;  /* 0x009896800000895d */ /* 0x008fea0003900000 */
[----:B------:R-:W3:Y:S02]  /*1be40*/  @!P0 SYNCS.PHASECHK.TRANS64 P0, [R5+URZ+0x22820], R0 ;  /* 0x02282000050085a7 */ /* 0x000ee4000800007f */
[----:B---3--:R-:W-:Y:S05]  /*1be50*/  @!P0 BRA `(.L_x_11723) ;  /* 0xfffffffc00f08947 */ /* 0x008fea000383ffff */
[----:B------:R-:W-:Y:S05]  /*1be60*/  BRA `(.L_x_11842) ;  /* 0xffffffc400047947 */ /* 0x000fea000383ffff */
.L_x_11724:
        /* <DEDUP_REMOVED lines=11> */
.L_x_11844:
[----:B------:R-:W-:Y:S05]  /*1bf20*/  BSYNC B0 ;  /* 0x0000000000007941 */ /* 0x000fea0003800000 */
.L_x_11843:
[----:B------:R-:W-:Y:S05]  /*1bf30*/  BRA `(.L_x_11845) ;  /* 0xffffffc000ec7947 */ /* 0x000fea000383ffff */
.L_x_11727:
[----:B------:R-:W-:Y:S01]  /*1bf40*/  BSSY B1, `(.L_x_11846) ;  /* 0x0000006000017945 */ /* 0x000fe20003800000 */
[----:B------:R-:W-:-:S07]  /*1bf50*/  IMAD.MOV.U32 R15, RZ, RZ, -0x1 ;  /* 0xffffffffff0f7424 */ /* 0x000fce00078e00ff */
[----:B012-4-:R-:W-:Y:S05]  /*1bf60*/  WARPSYNC.COLLECTIVE R15, `(.L_x_11847) ;  /* 0x000000000f0c7348 */ /* 0x017fea0003c00000 */
[----:B------:R-:W-:Y:S02]  /*1bf70*/  ELECT P6, UR62, PT ;  /* 0x00000000003e782f */ /* 0x000fe400038c0000 */
[----:B------:R-:W-:Y:S01]  /*1bf80*/  MOV R14, UR62 ;  /* 0x0000003e000e7c02 */ /* 0x000fe20008000f00 */
[----:B012-4-:R-:W-:Y:S10]  /*1bf90*/  ENDCOLLECTIVE ;  /* 0x000000000000791b */ /* 0x017ff40003800000 */
.L_x_11847:
[----:B------:R-:W-:Y:S05]  /*1bfa0*/  BSYNC B1 ;  /* 0x0000000000017941 */ /* 0x000fea0003800000 */
.L_x_11846:
[----:B------:R-:W-:Y:S05]  /*1bfb0*/  BRA `(.L_x_11848) ;  /* 0xffffffc000e47947 */ /* 0x000fea000383ffff */
.L_x_11729:
[----:B-1----:R1:W3:Y:S02]  /*1bfc0*/  SYNCS.PHASECHK.TRANS64.TRYWAIT P1, [R3+URZ+0x22840], R2 ;  /* 0x02284002030075a7 */ /* 0x0022e4000802017f */
[----:B---3--:R-:W-:Y:S05]  /*1bfd0*/  @!P1 NANOSLEEP.SYNCS 0x989680 ;  /* 0x009896800000995d */ /* 0x008fea0003900000 */
[----:B------:R-:W3:Y:S02]  /*1bfe0*/  @!P1 SYNCS.PHASECHK.TRANS64 P1, [R3+URZ+0x22840], R2 ;  /* 0x02284002030095a7 */ /* 0x000ee4000802007f */
[----:B---3--:R-:W-:Y:S05]  /*1bff0*/  @!P1 BRA `(.L_x_11729) ;  /* 0xfffffffc00f09947 */ /* 0x008fea000383ffff */
[----:B------:R-:W-:Y:S05]  /*1c000*/  BRA `(.L_x_11849) ;  /* 0xffffffc400047947 */ /* 0x000fea000383ffff */
.L_x_11731:
[----:B---3--:R3:W0:Y:S02]  /*1c010*/  SYNCS.PHASECHK.TRANS64.TRYWAIT P1, [R5+URZ+0x22840], R0 ;  /* 0x02284000050075a7 */ /* 0x008624000802017f */
[----:B0-----:R-:W-:Y:S05]  /*1c020*/  @!P1 NANOSLEEP.SYNCS 0x989680 ;  /* 0x009896800000995d */ /* 0x001fea0003900000 */
[----:B------:R-:W0:Y:S02]  /*1c030*/  @!P1 SYNCS.PHASECHK.TRANS64 P1, [R5+URZ+0x22840], R0 ;  /* 0x02284000050095a7 */ /* 0x000e24000802007f */
[----:B0-----:R-:W-:Y:S05]  /*1c040*/  @!P1 BRA `(.L_x_11731) ;  /* 0xfffffffc00f09947 */ /* 0x001fea000383ffff */
[----:B------:R-:W-:Y:S05]  /*1c050*/  BRA `(.L_x_11850) ;  /* 0xffffffc400107947 */ /* 0x000fea000383ffff */
.L_x_11733:
[----:B------:R0:W0:Y:S02]  /*1c060*/  SYNCS.PHASECHK.TRANS64.TRYWAIT P1, [R3+URZ+0x22860], R2 ;  /* 0x02286002030075a7 */ /* 0x000024000802017f */
[----:B0-----:R-:W-:Y:S05]  /*1c070*/  @!P1 NANOSLEEP.SYNCS 0x989680 ;  /* 0x009896800000995d */ /* 0x001fea0003900000 */
[----:B------:R-:W0:Y:S02]  /*1c080*/  @!P1 SYNCS.PHASECHK.TRANS64 P1, [R3+URZ+0x22860], R2 ;  /* 0x02286002030095a7 */ /* 0x000e24000802007f */
[----:B0-----:R-:W-:Y:S05]  /*1c090*/  @!P1 BRA `(.L_x_11733) ;  /* 0xfffffffc00f09947 */ /* 0x001fea000383ffff */
[----:B------:R-:W-:Y:S05]  /*1c0a0*/  BRA `(.L_x_11851) ;  /* 0xffffffc4000c7947 */ /* 0x000fea000383ffff */
.L_x_11852:
        /* <DEDUP_REMOVED lines=13> */
.L_x_15670:


//--------------------- .text._ZN7cutlass13device_kernelIN5flash11enable_sm90INS1_16FlashAttnFwdSm90INS1_25CollectiveMainloopFwdSm90ILi2EN4cute5tupleIJNS5_1CILi1EEES8_S8_EEENS6_IJNS7_ILi128EEENS7_ILi96EEENS7_ILi64EEEEEELi256ENS_10bfloat16_tEfNS_4arch4Sm90ELb0ELb1ELb0ELb1ELb1ELb1ELb0ELb1ELb0ELb1ELb1ELb0EEENS1_21CollectiveEpilogueFwdINS6_IJSA_NS7_ILi256EEESB_EEES9_SE_SG_Li256ELb1ELb1ELb1ELb0EEENS1_36VarlenDynamicPersistentTileSchedulerILi128ELi96ELi256ELi128ELb1ELb1ELb1ELb1ELb0ELb1EEEEEEEEEvNT_6ParamsE --------------------------
	.section	.text._ZN7cutlass13device_kernelIN5flash11enable_sm90INS1_16FlashAttnFwdSm90INS1_25CollectiveMainloopFwdSm90ILi2EN4cute5tupleIJNS5_1CILi1EEES8_S8_EEENS6_IJNS7_ILi128EEENS7_ILi96EEENS7_ILi64EEEEEELi256ENS_10bfloat16_tEfNS_4arch4Sm90ELb0ELb1ELb0ELb1ELb1ELb1ELb0ELb1ELb0ELb1ELb1ELb0EEENS1_21CollectiveEpilogueFwdINS6_IJSA_NS7_ILi256EEESB_EEES9_SE_SG_Li256ELb1ELb1ELb1ELb0EEENS1_36VarlenDynamicPersistentTileSchedulerILi128ELi96ELi256ELi128ELb1ELb1ELb1ELb1ELb0ELb1EEEEEEEEEvNT_6ParamsE,"ax",@progbits
	.align	128
.text._ZN7cutlass13device_kernelIN5flash11enable_sm90INS1_16FlashAttnFwdSm90INS1_25CollectiveMainloopFwdSm90ILi2EN4cute5tupleIJNS5_1CILi1EEES8_S8_EEENS6_IJNS7_ILi128EEENS7_ILi96EEENS7_ILi64EEEEEELi256ENS_10bfloat16_tEfNS_4arch4Sm90ELb0ELb1ELb0ELb1ELb1ELb1ELb0ELb1ELb0ELb1ELb1ELb0EEENS1_21CollectiveEpilogueFwdINS6_IJSA_NS7_ILi256EEESB_EEES9_SE_SG_Li256ELb1ELb1ELb1ELb0EEENS1_36VarlenDynamicPersistentTileSchedulerILi128ELi96ELi256ELi128ELb1ELb1ELb1ELb1ELb0ELb1EEEEEEEEEvNT_6ParamsE:
        .type           _ZN7cutlass13device_kernelIN5flash11enable_sm90INS1_16FlashAttnFwdSm90INS1_25CollectiveMainloopFwdSm90ILi2EN4cute5tupleIJNS5_1CILi1EEES8_S8_EEENS6_IJNS7_ILi128EEENS7_ILi96EEENS7_ILi64EEEEEELi256ENS_10bfloat16_tEfNS_4arch4Sm90ELb0ELb1ELb0ELb1ELb1ELb1ELb0ELb1ELb0ELb1ELb1ELb0EEENS1_21CollectiveEpilogueFwdINS6_IJSA_NS7_ILi256EEESB_EEES9_SE_SG_Li256ELb1ELb1ELb1ELb0EEENS1_36VarlenDynamicPersistentTileSchedulerILi128ELi96ELi256ELi128ELb1ELb1ELb1ELb1ELb0ELb1EEEEEEEEEvNT_6ParamsE,@function
        .size           _ZN7cutlass13device_kernelIN5flash11enable_sm90INS1_16FlashAttnFwdSm90INS1_25CollectiveMainloopFwdSm90ILi2EN4cute5tupleIJNS5_1CILi1EEES8_S8_EEENS6_IJNS7_ILi128EEENS7_ILi96EEENS7_ILi64EEEEEELi256ENS_10bfloat16_tEfNS_4arch4Sm90ELb0ELb1ELb0ELb1ELb1ELb1ELb0ELb1ELb0ELb1ELb1ELb0EEENS1_21CollectiveEpilogueFwdINS6_IJSA_NS7_ILi256EEESB_EEES9_SE_SG_Li256ELb1ELb1ELb1ELb0EEENS1_36VarlenDynamicPersistentTileSchedulerILi128ELi96ELi256ELi128ELb1ELb1ELb1ELb1ELb0ELb1EEEEEEEEEvNT_6ParamsE,(.L_x_15671 - _ZN7cutlass13device_kernelIN5flash11enable_sm90INS1_16FlashAttnFwdSm90INS1_25CollectiveMainloopFwdSm90ILi2EN4cute5tupleIJNS5_1CILi1EEES8_S8_EEENS6_IJNS7_ILi128EEENS7_ILi96EEENS7_ILi64EEEEEELi256ENS_10bfloat16_tEfNS_4arch4Sm90ELb0ELb1ELb0ELb1ELb1ELb1ELb0ELb1ELb0ELb1ELb1ELb0EEENS1_21CollectiveEpilogueFwdINS6_IJSA_NS7_ILi256EEESB_EEES9_SE_SG_Li256ELb1ELb1ELb1ELb0EEENS1_36VarlenDynamicPersistentTileSchedulerILi128ELi96ELi256ELi128ELb1ELb1ELb1ELb1ELb0ELb1EEEEEEEEEvNT_6ParamsE)
        .other          _ZN7cutlass13device_kernelIN5flash11enable_sm90INS1_16FlashAttnFwdSm90INS1_25CollectiveMainloopFwdSm90ILi2EN4cute5tupleIJNS5_1CILi1EEES8_S8_EEENS6_IJNS7_ILi128EEENS7_ILi96EEENS7_ILi64EEEEEELi256ENS_10bfloat16_tEfNS_4arch4Sm90ELb0ELb1ELb0ELb1ELb1ELb1ELb0ELb1ELb0ELb1ELb1ELb0EEENS1_21CollectiveEpilogueFwdINS6_IJSA_NS7_ILi256EEESB_EEES9_SE_SG_Li256ELb1ELb1ELb1ELb0EEENS1_36VarlenDynamicPersistentTileSchedulerILi128ELi96ELi256ELi128ELb1ELb1ELb1ELb1ELb0ELb1EEEEEEEEEvNT_6ParamsE,@"STO_CUDA_ENTRY STV_DEFAULT"
_ZN7cutlass13device_kernelIN5flash11enable_sm90INS1_16FlashAttnFwdSm90INS1_25CollectiveMainloopFwdSm90ILi2EN4cute5tupleIJNS5_1CILi1EEES8_S8_EEENS6_IJNS7_ILi128EEENS7_ILi96EEENS7_ILi64EEEEEELi256ENS_10bfloat16_tEfNS_4arch4Sm90ELb0ELb1ELb0ELb1ELb1ELb1ELb0ELb1ELb0ELb1ELb1ELb0EEENS1_21CollectiveEpilogueFwdINS6_IJSA_NS7_ILi256EEESB_EEES9_SE_SG_Li256ELb1ELb1ELb1ELb0EEENS1_36VarlenDynamicPersistentTileSchedulerILi128ELi96ELi256ELi128ELb1ELb1ELb1ELb1ELb0ELb1EEEEEEEEEvNT_6ParamsE:
        /* <DEDUP_REMOVED lines=23> */
.L_x_11854:
[----:B------:R-:W-:Y:S05]  /*0170*/  BSYNC B0 ;  /* 0x0000000000007941 */ /* 0x000fea0003800000 */
.L_x_11853:
        /* <DEDUP_REMOVED lines=41> */
.L_x_11855:
        /* <DEDUP_REMOVED lines=22> */
.L_x_11856:
        /* <DEDUP_REMOVED lines=18> */
.L_x_11857:
        /* <DEDUP_REMOVED lines=22> */
.L_x_11858:
        /* <DEDUP_REMOVED lines=22> */
.L_x_11859:
        /* <DEDUP_REMOVED lines=8> */
.L_x_11862:
[----:B------:R-:W-:-:S08]  /*09d0*/  NOP ;  /* 0x0000000000007918 */ /* 0x000fd00000000000 */
[----:B------:R-:W0:Y:S02]  /*09e0*/  USETMAXREG.TRY_ALLOC.CTAPOOL UP0, 0xe8 ;  /* 0x000000e8000079c8 */ /* 0x000e240008000600 */
[----:B0-----:R-:W-:-:S13]  /*09f0*/  PLOP3.LUT P0, PT, PT, PT, UP0, 0x80, 0x0 ;  /* 0x000000000000781c */ /* 0x001fda0003f0f008 */
[----:B------:R-:W-:Y:S05]  /*0a00*/  @!P0 BRA `(.L_x_11862) ;  /* 0xfffffffc00f08947 */ /* 0x000fea000383ffff */
[----:B------:R-:W0:Y:S01]  /*0a10*/  S2R R0, SR_TID.X ;  /* 0x0000000000007919 */ /* 0x000e220000002100 */
[----:B------:R-:W1:Y:S01]  /*0a20*/  S2UR UR4, SR_CgaCtaId ;  /* 0x00000000000479c3 */ /* 0x000e620000008800 */
[----:B------:R-:W-:-:S07]  /*0a30*/  MOV R2, 0x400 ;  /* 0x0000040000027802 */ /* 0x000fce0000000f00 */
[----:B------:R-:W-:Y:S06]  /*0a40*/  BAR.ARV 0x8, 0x180 ;  /* 0x0206000000007b1d */ /* 0x000fec0000002000 */
[----:B------:R-:W-:Y:S04]  /*0a50*/  STL.64 [R1+0x1b8], RZ ;  /* 0x0001b8ff01007387 */ /* 0x000fe80000100a00 */
[----:B------:R-:W-:Y:S01]  /*0a60*/  STL [R1+0x1c0], RZ ;  /* 0x0001c0ff01007387 */ /* 0x000fe20000100800 */
[----:B-1----:R-:W-:Y:S01]  /*0a70*/  IMAD.U32 R27, RZ, RZ, UR4 ;  /* 0x00000004ff1b7e24 */ /* 0x002fe2000f8e00ff */
[----:B------:R-:W-:-:S04]  /*0a80*/  ULDC UR4, c[0x0][0xc3c] ;  /* 0x00030f0000047ab9 */ /* 0x000fc80000000800 */
[----:B------:R-:W-:Y:S02]  /*0a90*/  LEA R2, R27, R2, 0x18 ;  /* 0x000000021b027211 */ /* 0x000fe400078ec0ff */
[----:B0-----:R-:W-:-:S04]  /*0aa0*/  SHF.R.U32.HI R0, RZ, 0x7, R0 ;  /* 0x00000007ff007819 */ /* 0x001fc80000011600 */
[----:B------:R-:W-:-:S13]  /*0ab0*/  ISETP.NE.AND P0, PT, R0, 0x1, PT ;  /* 0x000000010000780c */ /* 0x000fda0003f05270 */
[----:B------:R-:W-:Y:S08]  /*0ac0*/  @!P0 BAR.ARV 0x9, 0x100 ;  /* 0x0244000000008b1d */ /* 0x000ff00000002000 */
[----:B------:R-:W-:Y:S06]  /*0ad0*/  BAR.SYNC.DEFER_BLOCKING 0x5, 0x180 ;  /* 0x0146000000007b1d */ /* 0x000fec0000010000 */
[----:B------:R-:W0:Y:S02]  /*0ae0*/  LDS.128 R100, [R2+0x228d0] ;  /* 0x0228d00002647984 */ /* 0x000e240000000c00 */
[----:B------:R-:W-:Y:S06]  /*0af0*/  BAR.ARV 0x4, 0x180 ;  /* 0x0106000000007b1d */ /* 0x000fec0000002000 */
[----:B0-----:R-:W-:-:S13]  /*0b00*/  ISETP.GE.AND P0, PT, R103, UR4, PT ;  /* 0x0000000467007c0c */ /* 0x001fda000bf06270 */
[----:B------:R-:W-:Y:S05]  /*0b10*/  @P0 BRA `(.L_x_11863) ;  /* 0x000002c400800947 */ /* 0x000fea0003800000 */
[----:B------:R-:W0:Y:S01]  /*0b20*/  S2R R0, SR_TID.X ;  /* 0x0000000000007919 */ /* 0x000e220000002100 */
[----:B------:R-:W-:Y:S01]  /*0b30*/  IMAD.MOV.U32 R19, RZ, RZ, RZ ;  /* 0x000000ffff137224 */ /* 0x000fe200078e00ff */
[----:B------:R-:W-:Y:S01]  /*0b40*/  UMOV UR37, URZ ;  /* 0x0000003f00257c82 */ /* 0x000fe20008000000 */
[----:B------:R-:W-:Y:S02]  /*0b50*/  IMAD.MOV.U32 R185, RZ, RZ, RZ ;  /* 0x000000ffffb97224 */ /* 0x000fe400078e00ff */
        /* <DEDUP_REMOVED lines=8> */
[----:B------:R-:W-:-:S02]  /*0be0*/  LEA.HI R10, R8, R9, RZ, 0x1 ;  /* 0x00000009080a7211 */ /* 0x000fc400078f08ff */
[----:B------:R-:W-:Y:S02]  /*0bf0*/  LEA.HI R3, R3, R12, RZ, 0x1 ;  /* 0x0000000c03037211 */ /* 0x000fe400078f08ff */
[----:B------:R-:W-:Y:S01]  /*0c00*/  SHF.R.S32.HI R4, RZ, 0x1f, R11 ;  /* 0x0000001fff047819 */ /* 0x000fe2000001140b */
[----:B------:R-:W-:Y:S01]  /*0c10*/  STL [R1+0x428], R11 ;  /* 0x0004280b01007387 */ /* 0x000fe20000100800 */
        /* <DEDUP_REMOVED lines=10> */
[----:B------:R-:W-:Y:S01]  /*0cc0*/  LOP3.LUT R8, R8, 0x3fffff0, RZ, 0xc0, !PT ;  /* 0x03fffff008087812 */ /* 0x000fe200078ec0ff */
[----:B------:R-:W-:Y:S01]  /*0cd0*/  IMAD.IADD R3, R12, 0x1, -R3 ;  /* 0x000000010c037824 */ /* 0x000fe200078e0a03 */
[-C--:B------:R-:W-:Y:S01]  /*0ce0*/  LEA.HI R198, R0, R205.reuse, RZ, 0x5 ;  /* 0x000000cd00c67211 */ /* 0x080fe200078f28ff */
[----:B------:R-:W-:Y:S01]  /*0cf0*/  IMAD.IADD R7, R6, 0x1, -R7 ;  /* 0x0000000106077824 */ /* 0x000fe200078e0a07 */
[----:B------:R-:W-:-:S02]  /*0d00*/  LEA.HI R6, R0, R205, RZ, 0x2 ;  /* 0x000000cd00067211 */ /* 0x000fc400078f10ff */
[----:B------:R-:W-:Y:S01]  /*0d10*/  LEA.HI R9, R0, R205, RZ, 0x3 ;  /* 0x000000cd00097211 */ /* 0x000fe200078f18ff */
[----:B------:R-:W-:Y:S01]  /*0d20*/  IMAD R4, R4, 0x10, R7 ;  /* 0x0000001004047824 */ /* 0x000fe200078e0207 */
[----:B------:R-:W-:Y:S01]  /*0d30*/  SHF.R.S32.HI R157, RZ, 0x2, R6 ;  /* 0x00000002ff9d7819 */ /* 0x000fe20000011406 */
[----:B------:R-:W-:Y:S01]  /*0d40*/  IMAD.IADD R7, R205, 0x1, -R8 ;  /* 0x00000001cd077824 */ /* 0x000fe200078e0a08 */
[----:B------:R-:W-:Y:S01]  /*0d50*/  LOP3.LUT R0, R6, 0xfffffffc, RZ, 0xc0, !PT ;  /* 0xfffffffc06007812 */ /* 0x000fe200078ec0ff */
[----:B------:R-:W-:Y:S01]  /*0d60*/  IMAD R196, R3, 0x40, R4 ;  /* 0x0000004003c47824 */ /* 0x000fe200078e0204 */
[----:B------:R-:W-:Y:S01]  /*0d70*/  SHF.R.S32.HI R6, RZ, 0x1f, R6 ;  /* 0x0000001fff067819 */ /* 0x000fe20000011406 */
[----:B------:R-:W-:Y:S01]  /*0d80*/  VIADD R13, R157, 0x40 ;  /* 0x000000409d0d7836 */ /* 0x000fe20000000000 */
[----:B------:R-:W-:Y:S01]  /*0d90*/  LOP3.LUT R8, R9, 0xfffffff8, RZ, 0xc0, !PT ;  /* 0xfffffff809087812 */ /* 0x000fe200078ec0ff */
[----:B------:R-:W-:Y:S01]  /*0da0*/  IMAD.IADD R12, R205, 0x1, -R0 ;  /* 0x00000001cd0c7824 */ /* 0x000fe200078e0a00 */
[----:B------:R-:W-:Y:S01]  /*0db0*/  LEA.HI R6, R6, R157, RZ, 0x3 ;  /* 0x0000009d06067211 */ /* 0x000fe200078f18ff */
[----:B------:R-:W-:Y:S01]  /*0dc0*/  IMAD.SHL.U32 R194, R13, 0x40, RZ ;  /* 0x000000400dc27824 */ /* 0x000fe200078e00ff */
[----:B------:R-:W-:Y:S01]  /*0dd0*/  SHF.R.S32.HI R3, RZ, 0x3, R9 ;  /* 0x00000003ff037819 */ /* 0x000fe20000011409 */
[----:B------:R-:W-:Y:S01]  /*0de0*/  IMAD.IADD R205, R205, 0x1, -R8 ;  /* 0x00000001cdcd7824 */ /* 0x000fe200078e0a08 */
[----:B------:R-:W-:Y:S01]  /*0df0*/  SHF.R.S32.HI R3, RZ, 0x1f, R13 ;  /* 0x0000001fff037819 */ /* 0x000fe2000001140d */
[----:B------:R-:W-:Y:S01]  /*0e00*/  IMAD.SHL.U32 R22, R12, 0x4, RZ ;  /* 0x000000040c167824 */ /* 0x000fe200078e00ff */
[----:B------:R-:W-:Y:S01]  /*0e10*/  SHF.R.S32.HI R198, RZ, 0x5, R198 ;  /* 0x00000005ffc67819 */ /* 0x000fe200000114c6 */
[----:B------:R-:W-:Y:S01]  /*0e20*/  IMAD.SHL.U32 R187, R205, 0x8, RZ ;  /* 0x00000008cdbb7824 */ /* 0x000fe200078e00ff */
[----:B------:R-:W-:Y:S01]  /*0e30*/  LOP3.LUT R6, R6, 0xfffffff8, RZ, 0xc0, !PT ;  /* 0xfffffff806067812 */ /* 0x000fe200078ec0ff */
[----:B------:R-:W-:Y:S01]  /*0e40*/  VIADD R186, R22, 0x10 ;  /* 0x0000001016ba7836 */ /* 0x000fe20000000000 */
[----:B------:R-:W-:Y:S01]  /*0e50*/  LEA.HI R0, R12, R12, RZ, 0x1 ;  /* 0x0000000c0c007211 */ /* 0x000fe200078f08ff */
[----:B------:R-:W-:Y:S01]  /*0e60*/  IMAD R7, R198, 0x10, R7 ;  /* 0x00000010c6077824 */ /* 0x000fe200078e0207 */
[----:B------:R-:W-:Y:S01]  /*0e70*/  LEA.HI R4, R3, R13, RZ, 0x3 ;  /* 0x0000000d03047211 */ /* 0x000fe200078f18ff */
[----:B------:R-:W-:Y:S01]  /*0e80*/  IMAD.IADD R6, R157, 0x1, -R6 ;  /* 0x000000019d067824 */ /* 0x000fe200078e0a06 */
[----:B------:R-:W-:Y:S01]  /*0e90*/  LOP3.LUT R0, R0, 0x1ffffffe, RZ, 0xc0, !PT ;  /* 0x1ffffffe00007812 */ /* 0x000fe200078ec0ff */
[----:B------:R-:W-:Y:S01]  /*0ea0*/  IMAD.SHL.U32 R16, R12, 0x8, RZ ;  /* 0x000000080c107824 */ /* 0x000fe200078e00ff */
[----:B------:R-:W-:Y:S01]  /*0eb0*/  LOP3.LUT R194, R194, 0x1c0, RZ, 0xc0, !PT ;  /* 0x000001c0c2c27812 */ /* 0x000fe200078ec0ff */
[----:B------:R-:W-:Y:S01]  /*0ec0*/  IMAD.SHL.U32 R4, R4, 0x40, RZ ;  /* 0x0000004004047824 */ /* 0x000fe200078e00ff */
[----:B------:R-:W-:Y:S01]  /*0ed0*/  SHF.R.S32.HI R3, RZ, 0x1f, R187 ;  /* 0x0000001fff037819 */ /* 0x000fe200000114bb */
[----:B------:R-:W-:Y:S01]  /*0ee0*/  IMAD R10, R7, 0x8, R10 ;  /* 0x00000008070a7824 */ /* 0x000fe200078e020a */
[----:B------:R-:W-:Y:S01]  /*0ef0*/  SHF.R.S32.HI R7, RZ, 0x1f, R186 ;  /* 0x0000001fff077819 */ /* 0x000fe200000114ba */
[----:B------:R0:W-:Y:S01]  /*0f00*/  STL [R1+0x41c], R6 ;  /* 0x00041c0601007387 */ /* 0x0001e20000100800 */
[----:B------:R-:W-:Y:S01]  /*0f10*/  IMAD.IADD R3, R12, 0x1, -R0 ;  /* 0x000000010c037824 */ /* 0x000fe200078e0a00 */
[--C-:B------:R-:W-:Y:S01]  /*0f20*/  LOP3.LUT R0, R194, 0x38, R16.reuse, 0xf8, !PT ;  /* 0x00000038c2007812 */ /* 0x100fe200078ef810 */
[----:B------:R-:W-:Y:S01]  /*0f30*/  VIADD R202, R187, 0xc0 ;  /* 0x000000c0bbca7836 */ /* 0x000fe20000000000 */
[----:B------:R-:W-:Y:S01]  /*0f40*/  LOP3.LUT R199, R4, 0xfffffe00, RZ, 0xc0, !PT ;  /* 0xfffffe0004c77812 */ /* 0x000fe200078ec0ff */
[----:B------:R1:W-:Y:S01]  /*0f50*/  STL [R1+0x424], R7 ;  /* 0x0004240701007387 */ /* 0x0003e20000100800 */
[----:B------:R-:W-:Y:S01]  /*0f60*/  LOP3.LUT R5, R5, 0x7ffffffc, RZ, 0xc0, !PT ;  /* 0x7ffffffc05057812 */ /* 0x000fe200078ec0ff */
[----:B------:R-:W-:Y:S01]  /*0f70*/  VIADD R200, R187, 0x80 ;  /* 0x00000080bbc87836 */ /* 0x000fe20000000000 */
[----:B------:R-:W-:Y:S01]  /*0f80*/  SHF.R.S32.HI R17, RZ, 0x1f, R16 ;  /* 0x0000001fff117819 */ /* 0x000fe20000011410 */
[----:B------:R-:W-:Y:S01]  /*0f90*/  STL [R1+0x420], R12 ;  /* 0x0004200c01007387 */ /* 0x000fe20000100800 */
[----:B0-----:R-:W-:Y:S01]  /*0fa0*/  SHF.R.U32.HI R6, RZ, 0x3, R194 ;  /* 0x00000003ff067819 */ /* 0x001fe200000116c2 */
[----:B------:R-:W-:Y:S01]  /*0fb0*/  IMAD.IADD R5, R11, 0x1, -R5 ;  /* 0x000000010b057824 */ /* 0x000fe200078e0a05 */
[----:B------:R-:W-:Y:S01]  /*0fc0*/  SHF.R.S32.HI R4, RZ, 0x1f, R200 ;  /* 0x0000001fff047819 */ /* 0x000fe200000114c8 */
[----:B------:R-:W-:Y:S01]  /*0fd0*/  VIADD R201, R187, 0x40 ;  /* 0x00000040bbc97836 */ /* 0x000fe20000000000 */
[----:B-1----:R-:W-:Y:S01]  /*0fe0*/  LOP3.LUT R7, R199, R0, R6, 0xf6, !PT ;  /* 0x00000000c7077212 */ /* 0x002fe200078ef606 */
[----:B------:R-:W-:Y:S01]  /*0ff0*/  IMAD.SHL.U32 R197, R5, 0x2, RZ ;  /* 0x0000000205c57824 */ /* 0x000fe200078e00ff */
[----:B------:R-:W-:Y:S01]  /*1000*/  SHF.R.S32.HI R5, RZ, 0x1f, R202 ;  /* 0x0000001fff057819 */ /* 0x000fe200000114ca */
[----:B------:R-:W-:Y:S01]  /*1010*/  IMAD.SHL.U32 R4, R10, 0x8, RZ ;  /* 0x000000080a047824 */ /* 0x000fe200078e00ff */
[----:B------:R-:W-:Y:S01]  /*1020*/  SHF.R.S32.HI R8, RZ, 0x1f, R201 ;  /* 0x0000001fff087819 */ /* 0x000fe200000114c9 */
[----:B------:R-:W-:-:S02]  /*1030*/  IMAD R0, R7, 0x2, R2 ;  /* 0x0000000207007824 */ /* 0x000fc400078e0202 */
[C---:B------:R-:W-:Y:S01]  /*1040*/  VIADD R5, R197.reuse, 0x50 ;  /* 0x00000050c5057836 */ /* 0x040fe20000000000 */
[----:B------:R-:W-:Y:S01]  /*1050*/  STL [R1+0x438], R4 ;  /* 0x0004380401007387 */ /* 0x000fe20000100800 */
[C---:B------:R-:W-:Y:S02]  /*1060*/  VIADD R228, R197.reuse, 0x70 ;  /* 0x00000070c5e47836 */ /* 0x040fe40000000000 */
[C---:B------:R-:W-:Y:S01]  /*1070*/  VIADD R225, R197.reuse, 0x88 ;  /* 0x00000088c5e17836 */ /* 0x040fe20000000000 */
[----:B------:R0:W-:Y:S01]  /*1080*/  STL [R1+0x430], R0 ;  /* 0x0004300001007387 */ /* 0x0001e20000100800 */
[C---:B------:R-:W-:Y:S01]  /*1090*/  VIADD R222, R197.reuse, 0xa0 ;  /* 0x000000a0c5de7836 */ /* 0x040fe20000000000 */
[----:B------:R-:W-:Y:S01]  /*10a0*/  SHF.R.S32.HI R7, RZ, 0x1f, R5 ;  /* 0x0000001fff077819 */ /* 0x000fe20000011405 */
[C---:B------:R-:W-:Y:S02]  /*10b0*/  VIADD R219, R197.reuse, 0xb8 ;  /* 0x000000b8c5db7836 */ /* 0x040fe40000000000 */
[----:B------:R-:W-:-:S02]  /*10c0*/  VIADD R216, R197, 0xd0 ;  /* 0x000000d0c5d87836 */ /* 0x000fc40000000000 */
[C---:B------:R-:W-:Y:S02]  /*10d0*/  VIADD R213, R197.reuse, 0xe8 ;  /* 0x000000e8c5d57836 */ /* 0x040fe40000000000 */
[C---:B------:R-:W-:Y:S02]  /*10e0*/  VIADD R8, R197.reuse, 0x40 ;  /* 0x00000040c5087836 */ /* 0x040fe40000000000 */
[C---:B0-----:R-:W-:Y:S02]  /*10f0*/  VIADD R0, R197.reuse, 0x60 ;  /* 0x00000060c5007836 */ /* 0x041fe40000000000 */
        /* <DEDUP_REMOVED lines=44> */
[----:B------:R-:W-:Y:S01]  /*13c0*/  VIADD R211, R197, 0xf8 ;  /* 0x000000f8c5d37836 */ /* 0x000fe20000000000 */
        /* <DEDUP_REMOVED lines=8> */
[----:B0-----:R-:W-:-:S07]  /*1450*/  SHF.R.S32.HI R4, RZ, 0x1f, R211 ;  /* 0x0000001fff047819 */ /* 0x001fce00000114d3 */
.L_x_12108:
[----:B------:R-:W-:Y:S05]  /*1460*/  YIELD ;  /* 0x0000000000007946 */ /* 0x000fea0003800000 */
[----:B------:R-:W-:Y:S01]  /*1470*/  ULDC.64 UR4, c[0x0][0xa28] ;  /* 0x00028a0000047ab9 */ /* 0x000fe20000000a00 */
[----:B-12-4-:R-:W0:Y:S01]  /*1480*/  LDC.64 R4, c[0x0][0xa08] ;  /* 0x00028200ff047b82 */ /* 0x016e220000000a00 */
[----:B------:R-:W-:Y:S01]  /*1490*/  ISETP.NE.U32.AND P1, PT, RZ, UR4, PT ;  /* 0x00000004ff007c0c */ /* 0x000fe2000bf25070 */
[----:B---3--:R-:W-:Y:S02]  /*14a0*/  IMAD.MOV.U32 R10, RZ, RZ, RZ ;  /* 0x000000ffff0a7224 */ /* 0x008fe400078e00ff */
[----:B------:R-:W-:Y:S01]  /*14b0*/  IMAD.MOV.U32 R24, RZ, RZ, RZ ;  /* 0x000000ffff187224 */ /* 0x000fe200078e00ff */
[----:B------:R-:W-:Y:S01]  /*14c0*/  ISETP.NE.AND.EX P1, PT, RZ, UR5, PT, P1 ;  /* 0x00000005ff007c0c */ /* 0x000fe2000bf25310 */
[----:B------:R-:W-:-:S02]  /*14d0*/  ULDC.64 UR4, c[0x0][0xa18] ;  /* 0x0002860000047ab9 */ /* 0x000fc40000000a00 */
        /* <DEDUP_REMOVED lines=25> */
[----:B--2---:R-:W-:Y:S06]  /*1670*/  @P2 BRA `(.L_x_11864) ;  /* 0x0000000000242947 */ /* 0x004fec0003800000 */
        /* <DEDUP_REMOVED lines=9> */
.L_x_11864:
[----:B------:R-:W-:Y:S01]  /*1710*/  ULDC.64 UR4, c[0x0][0xa20] ;  /* 0x0002880000047ab9 */ /* 0x000fe20000000a00 */
[C---:B------:R-:W-:Y:S01]  /*1720*/  LOP3.LUT R3, R102.reuse, 0xff000000, RZ, 0xc0, !PT ;  /* 0xff00000066037812 */ /* 0x040fe200078ec0ff */
[----:B------:R-:W-:Y:S01]  /*1730*/  IMAD.MOV.U32 R208, RZ, RZ, R103 ;  /* 0x000000ffffd07224 */ /* 0x000fe200078e0067 */
[----:B------:R-:W-:Y:S02]  /*1740*/  ISETP.NE.U32.AND P1, PT, RZ, UR4, PT ;  /* 0x00000004ff007c0c */ /* 0x000fe4000bf25070 */
[C---:B------:R-:W-:Y:S02]  /*1750*/  LOP3.LUT R0, R102.reuse, 0xff0000, RZ, 0xc0, !PT ;  /* 0x00ff000066007812 */ /* 0x040fe400078ec0ff */
[----:B------:R-:W-:Y:S02]  /*1760*/  ISETP.NE.AND.EX P1, PT, RZ, UR5, PT, P1 ;  /* 0x00000005ff007c0c */ /* 0x000fe4000bf25310 */
[----:B------:R-:W-:Y:S02]  /*1770*/  SHF.R.U32.HI R3, RZ, 0x8, R3 ;  /* 0x00000008ff037819 */ /* 0x000fe40000011603 */
[----:B------:R-:W-:-:S02]  /*1780*/  LOP3.LUT R156, R102, 0xffff, RZ, 0xc0, !PT ;  /* 0x0000ffff669c7812 */ /* 0x000fc400078ec0ff */
[----:B------:R-:W-:-:S07]  /*1790*/  LEA.HI R204, R0, R3, RZ, 0x10 ;  /* 0x0000000300cc7211 */ /* 0x000fce00078f80ff */
[----:B------:R-:W-:Y:S05]  /*17a0*/  @!P1 BRA `(.L_x_11865) ;  /* 0x0000000000109947 */ /* 0x000fea0003800000 */
[----:B------:R-:W0:Y:S02]  /*17b0*/  LDC.64 R4, c[0x0][0xa20] ;  /* 0x00028800ff047b82 */ /* 0x000e240000000a00 */
[----:B0-----:R-:W-:-:S05]  /*17c0*/  IMAD.WIDE R4, R103, 0x4, R4 ;  /* 0x0000000467047825 */ /* 0x001fca00078e0204 */
[----:B------:R0:W5:Y:S01]  /*17d0*/  LDG.E R25, desc[UR42][R4.64] ;  /* 0x0000002a04197981 */ /* 0x000162000c1e1900 */
[----:B------:R-:W-:Y:S05]  /*17e0*/  BRA `(.L_x_11866) ;  /* 0x0000000000107947 */ /* 0x000fea0003800000 */
.L_x_11865:
[----:B------:R-:W-:Y:S05]  /*17f0*/  @!P0 BRA `(.L_x_11866) ;  /* 0x00000000000c8947 */ /* 0x000fea0003800000 */
[----:B------:R-:W2:Y:S04]  /*1800*/  LDG.E R0, desc[UR42][R4.64] ;  /* 0x0000002a04007981 */ /* 0x000ea8000c1e1900 */
[----:B------:R-:W2:Y:S02]  /*1810*/  LDG.E R25, desc[UR42][R4.64+0x4] ;  /* 0x0000042a04197981 */ /* 0x000ea4000c1e1900 */
[----:B--2---:R-:W-:-:S07]  /*1820*/  IMAD.IADD R25, R25, 0x1, -R0 ;  /* 0x0000000119197824 */ /* 0x004fce00078e0a00 */
.L_x_11866:
[----:B------:R-:W-:Y:S01]  /*1830*/  ULDC.64 UR4, c[0x0][0xa10] ;  /* 0x0002840000047ab9 */ /* 0x000fe20000000a00 */
[----:B0-----:R-:W0:Y:S01]  /*1840*/  LDC R4, c[0x0][0x448] ;  /* 0x00011200ff047b82 */ /* 0x001e220000000800 */
[----:B------:R-:W-:-:S04]  /*1850*/  ISETP.NE.U32.AND P0, PT, RZ, UR4, PT ;  /* 0x00000004ff007c0c */ /* 0x000fc8000bf05070 */
[----:B------:R-:W-:Y:S01]  /*1860*/  ISETP.NE.AND.EX P0, PT, RZ, UR5, PT, P0 ;  /* 0x00000005ff007c0c */ /* 0x000fe2000bf05300 */
[----:B------:R-:W-:Y:S02]  /*1870*/  ULDC.64 UR4, c[0x0][0xa30] ;  /* 0x00028c0000047ab9 */ /* 0x000fe40000000a00 */
[----:B------:R-:W-:-:S04]  /*1880*/  ISETP.NE.U32.AND P1, PT, RZ, UR4, PT ;  /* 0x00000004ff007c0c */ /* 0x000fc8000bf25070 */
[----:B------:R-:W-:-:S06]  /*1890*/  ISETP.NE.AND.EX P1, PT, RZ, UR5, PT, P1 ;  /* 0x00000005ff007c0c */ /* 0x000fcc000bf25310 */
[----:B------:R-:W1:Y:S08]  /*18a0*/  @P0 LDC.64 R6, c[0x0][0xa10] ;  /* 0x00028400ff060b82 */ /* 0x000e700000000a00 */
[----:B------:R-:W2:Y:S01]  /*18b0*/  @P1 LDC.64 R8, c[0x0][0xa30] ;  /* 0x00028c00ff081b82 */ /* 0x000ea20000000a00 */
[----:B-1----:R-:W-:-:S05]  /*18c0*/  @P0 IMAD.WIDE R6, R103, 0x4, R6 ;  /* 0x0000000467060825 */ /* 0x002fca00078e0206 */
[----:B------:R-:W3:Y:S04]  /*18d0*/  @P0 LDG.E R0, desc[UR42][R6.64] ;  /* 0x0000002a06000981 */ /* 0x000ee8000c1e1900 */
[----:B------:R-:W3:Y:S01]  /*18e0*/  @P0 LDG.E R3, desc[UR42][R6.64+0x4] ;  /* 0x0000042a06030981 */ /* 0x000ee2000c1e1900 */
[----:B-----5:R-:W-:Y:S02]  /*18f0*/  IMAD.MOV.U32 R46, RZ, RZ, R25 ;  /* 0x000000ffff2e7224 */ /* 0x020fe400078e0019 */
[----:B--2---:R-:W-:-:S05]  /*1900*/  @P1 IMAD.WIDE R8, R103, 0x4, R8 ;  /* 0x0000000467081825 */ /* 0x004fca00078e0208 */
[----:B------:R1:W5:Y:S01]  /*1910*/  @P1 LDG.E R46, desc[UR42][R8.64] ;  /* 0x0000002a082e1981 */ /* 0x000362000c1e1900 */
[----:B0-----:R-:W-:Y:S01]  /*1920*/  ISETP.NE.AND P1, PT, R4, 0x1, PT ;  /* 0x000000010400780c */ /* 0x001fe20003f25270 */
[----:B------:R-:W-:Y:S01]  /*1930*/  IMAD.SHL.U32 R203, R101, 0x80, RZ ;  /* 0x0000008065cb7824 */ /* 0x000fe200078e00ff */
[----:B------:R-:W0:Y:S01]  /*1940*/  LDC.64 R4, c[0x0][0x9e0] ;  /* 0x00027800ff047b82 */ /* 0x000e220000000a00 */
[----:B------:R-:W-:-:S10]  /*1950*/  IMAD.IADD R13, R25, 0x1, -R10 ;  /* 0x00000001190d7824 */ /* 0x000fd400078e0a0a */
[----:B------:R-:W2:Y:S08]  /*1960*/  @P1 LDC R12, c[0x0][0x44c] ;  /* 0x00011300ff0c1b82 */ /* 0x000eb00000000800 */
[----:B------:R-:W4:Y:S01]  /*1970*/  @P1 LDC R11, c[0x0][0x450] ;  /* 0x00011400ff0b1b82 */ /* 0x000f220000000800 */
[----:B0-----:R-:W-:Y:S01]  /*1980*/  ISETP.GE.AND P2, PT, R5, 0x1, PT ;  /* 0x000000010500780c */ /* 0x001fe20003f46270 */
[----:B---3--:R-:W-:-:S02]  /*1990*/  @P0 IMAD.IADD R26, R3, 0x1, -R0 ;  /* 0x00000001031a0824 */ /* 0x008fc400078e0a00 */
[----:B------:R-:W-:Y:S02]  /*19a0*/  VIADD R3, R203, 0x7f ;  /* 0x0000007fcb037836 */ /* 0x000fe40000000000 */
[----:B------:R-:W-:Y:S02]  /*19b0*/  IMAD.IADD R29, R13, 0x1, R26 ;  /* 0x000000010d1d7824 */ /* 0x000fe400078e021a */
[----:B--2---:R-:W-:-:S03]  /*19c0*/  @P1 IMAD.HI.U32 R6, R3, R12, RZ ;  /* 0x0000000c03061227 */ /* 0x004fc600078e00ff */
[C---:B------:R-:W-:Y:S01]  /*19d0*/  IADD3 R210, R29.reuse, 0x1, -R28 ;  /* 0x000000011dd27810 */ /* 0x040fe20007ffe81c */
[----:B------:R-:W-:Y:S01]  /*19e0*/  VIADD R0, R29, 0x5f ;  /* 0x0000005f1d007836 */ /* 0x000fe20000000000 */
[----:B----4-:R-:W-:-:S03]  /*19f0*/  @P1 SHF.R.U32.HI R3, RZ, R11, R6 ;  /* 0x0000000bff031219 */ /* 0x010fc60000011606 */
[----:B------:R-:W-:-:S04]  /*1a00*/  IMAD.HI R0, R0, 0x2aaaaaab, RZ ;  /* 0x2aaaaaab00007827 */ /* 0x000fc800078e02ff */
[----:B------:R-:W-:Y:S01]  /*1a10*/  IMAD.IADD R3, R210, 0x1, R3 ;  /* 0x00000001d2037824 */ /* 0x000fe200078e0203 */
[----:B------:R-:W-:-:S03]  /*1a20*/  SHF.R.U32.HI R47, RZ, 0x1f, R0 ;  /* 0x0000001fff2f7819 */ /* 0x000fc60000011600 */
[----:B------:R-:W-:Y:S01]  /*1a30*/  IMAD.IADD R4, R3, 0x1, R4 ;  /* 0x0000000103047824 */ /* 0x000fe200078e0204 */
[----:B------:R-:W-:Y:S01]  /*1a40*/  LEA.HI.SX32 R47, R0, R47, 0x1c ;  /* 0x0000002f002f7211 */ /* 0x000fe200078fe2ff */
[----:B-1----:R-:W-:Y:S06]  /*1a50*/  @!P2 BRA `(.L_x_11867) ;  /* 0x000000000048a947 */ /* 0x002fec0003800000 */
        /* <DEDUP_REMOVED lines=11> */
.L_x_11869:
[----:B------:R-:W-:-:S13]  /*1b10*/  ISETP.NE.AND P0, PT, R5, 0x1, PT ;  /* 0x000000010500780c */ /* 0x000fda0003f05270 */
[----:B------:R-:W0:Y:S02]  /*1b20*/  @P0 LDC.64 R6, c[0x0][0x9e8] ;  /* 0x00027a00ff060b82 */ /* 0x000e240000000a00 */
[----:B0-----:R-:W-:-:S05]  /*1b30*/  @P0 IMAD.HI.U32 R6, R0, R6, RZ ;  /* 0x0000000600060227 */ /* 0x001fca00078e00ff */
[----:B------:R-:W-:-:S07]  /*1b40*/  @P0 SHF.R.U32.HI R0, RZ, R7, R6 ;  /* 0x00000007ff000219 */ /* 0x000fce0000011606 */
.L_x_11870:
[----:B------:R-:W-:Y:S05]  /*1b50*/  BSYNC B0 ;  /* 0x0000000000007941 */ /* 0x000fea0003800000 */
.L_x_11868:
[----:B------:R-:W-:-:S05]  /*1b60*/  IMAD R3, R0, R5, R5 ;  /* 0x0000000500037224 */ /* 0x000fca00078e0205 */
[----:B------:R-:W-:-:S07]  /*1b70*/  VIMNMX R4, R4, R3, PT ;  /* 0x0000000304047248 */ /* 0x000fce0003fe0100 */
.L_x_11867:
[----:B------:R-:W0:Y:S01]  /*1b80*/  @P1 LDC R6, c[0x0][0x44c] ;  /* 0x00011300ff061b82 */ /* 0x000e220000000800 */
[----:B------:R-:W-:Y:S01]  /*1b90*/  VIADD R4, R4, 0x5f ;  /* 0x0000005f04047836 */ /* 0x000fe20000000000 */
[----:B------:R-:W-:Y:S01]  /*1ba0*/  ULDC UR4, c[0x0][0x9dc] ;  /* 0x0002770000047ab9 */ /* 0x000fe20000000800 */
[----:B------:R-:W-:Y:S02]  /*1bb0*/  IMAD.MOV.U32 R0, RZ, RZ, R203 ;  /* 0x000000ffff007224 */ /* 0x000fe400078e00cb */
[----:B------:R-:W-:-:S03]  /*1bc0*/  IMAD.HI R4, R4, 0x2aaaaaab, RZ ;  /* 0x2aaaaaab04047827 */ /* 0x000fc600078e02ff */
[----:B------:R-:W1:Y:S01]  /*1bd0*/  @P1 LDC R7, c[0x0][0x450] ;  /* 0x00011400ff071b82 */ /* 0x000e620000000800 */
[----:B------:R-:W-:Y:S01]  /*1be0*/  IMAD.IADD R207, R29, 0x1, -R28 ;  /* 0x000000011dcf7824 */ /* 0x000fe200078e0a1c */
[----:B------:R-:W-:-:S04]  /*1bf0*/  SHF.R.U32.HI R3, RZ, 0x1f, R4 ;  /* 0x0000001fff037819 */ /* 0x000fc80000011604 */
[----:B------:R-:W-:-:S04]  /*1c00*/  LEA.HI.SX32 R4, R4, R3, 0x1c ;  /* 0x0000000304047211 */ /* 0x000fc800078fe2ff */
        /* <DEDUP_REMOVED lines=16> */
.L_x_11873:
[----:B------:R-:W-:-:S13]  /*1d10*/  ISETP.NE.AND P0, PT, R5, 0x1, PT ;  /* 0x000000010500780c */ /* 0x000fda0003f05270 */
[----:B------:R-:W0:Y:S02]  /*1d20*/  @P0 LDC.64 R6, c[0x0][0x9e8] ;  /* 0x00027a00ff060b82 */ /* 0x000e240000000a00 */
[----:B0-----:R-:W-:-:S05]  /*1d30*/  @P0 IMAD.HI.U32 R6, R0, R6, RZ ;  /* 0x0000000600060227 */ /* 0x001fca00078e00ff */
[----:B------:R-:W-:-:S07]  /*1d40*/  @P0 SHF.R.U32.HI R0, RZ, R7, R6 ;  /* 0x00000007ff000219 */ /* 0x000fce0000011606 */
.L_x_11874:
[----:B------:R-:W-:Y:S05]  /*1d50*/  BSYNC B0 ;  /* 0x0000000000007941 */ /* 0x000fea0003800000 */
.L_x_11872:
[----:B------:R-:W-:-:S05]  /*1d60*/  IMAD R0, R0, R5, RZ ;  /* 0x0000000500007224 */ /* 0x000fca00078e02ff */
[----:B------:R-:W-:-:S07]  /*1d70*/  VIMNMX R3, R3, R0, !PT ;  /* 0x0000000003037248 */ /* 0x000fce0007fe0100 */
.L_x_11871:
        /* <DEDUP_REMOVED lines=41> */
.L_x_11876:
[----:B------:R-:W-:Y:S05]  /*2010*/  BSYNC B0 ;  /* 0x0000000000007941 */ /* 0x000fea0003800000 */
.L_x_11875:
        /* <DEDUP_REMOVED lines=37> */
.L_x_11879:
[----:B------:R-:W-:Y:S05]  /*2270*/  BSYNC B6 ;  /* 0x0000000000067941 */ /* 0x000fea0003800000 */
.L_x_11878:
        /* <DEDUP_REMOVED lines=20> */
.L_x_11881:
[----:B------:R-:W-:Y:S05]  /*23c0*/  BSYNC B6 ;  /* 0x0000000000067941 */ /* 0x000fea0003800000 */
.L_x_11880:
[----:B------:R-:W-:Y:S01]  /*23d0*/  ULDC.64 UR4, c[0x0][0x9f8] ;  /* 0x00027e0000047ab9 */ /* 0x000fe20000000a00 */
[----:B------:R-:W2:Y:S01]  /*23e0*/  LDL R34, [R1+0x41c] ;  /* 0x00041c0001227983 */ /* 0x000ea20000100800 */
[----:B------:R-:W-:Y:S01]  /*23f0*/  ISETP.NE.U32.AND P0, PT, RZ, UR4, PT ;  /* 0x00000004ff007c0c */ /* 0x000fe2000bf05070 */
[----:B------:R-:W-:Y:S02]  /*2400*/  IMAD.MOV.U32 R0, RZ, RZ, R103 ;  /* 0x000000ffff007224 */ /* 0x000fe400078e0067 */
[----:B------:R-:W3:Y:S01]  /*2410*/  LDL R32, [R1+0x420] ;  /* 0x0004200001207983 */ /* 0x000ee20000100800 */
[----:B------:R-:W-:Y:S01]  /*2420*/  ISETP.NE.AND.EX P0, PT, RZ, UR5, PT, P0 ;  /* 0x00000005ff007c0c */ /* 0x000fe2000bf05300 */
[----:B------:R-:W0:Y:S01]  /*2430*/  LDC R13, c[0x0][0x3f4] ;  /* 0x0000fd00ff0d7b82 */ /* 0x000e220000000800 */
[----:B------:R-:W-:Y:S01]  /*2440*/  SHF.R.S32.HI R6, RZ, 0x1f, R157 ;  /* 0x0000001fff067819 */ /* 0x000fe2000001149d */
[----:B------:R-:W1:Y:S01]  /*2450*/  S2R R33, SR_TID.X ;  /* 0x0000000000217919 */ /* 0x000e620000002100 */
[----:B------:R-:W-:Y:S01]  /*2460*/  ULDC.64 UR4, c[0x0][0x3f8] ;  /* 0x0000fe0000047ab9 */ /* 0x000fe20000000a00 */
[----:B------:R-:W-:-:S08]  /*2470*/  ULDC.64 UR6, c[0x0][0x408] ;  /* 0x0001020000067ab9 */ /* 0x000fd00000000a00 */
[----:B------:R-:W4:Y:S02]  /*2480*/  @P0 LDC.64 R4, c[0x0][0x9f8] ;  /* 0x00027e00ff040b82 */ /* 0x000f240000000a00 */
[----:B----4-:R-:W-:-:S05]  /*2490*/  @P0 IMAD.WIDE R4, R103, 0x4, R4 ;  /* 0x0000000467040825 */ /* 0x010fca00078e0204 */
[----:B------:R4:W3:Y:S01]  /*24a0*/  @P0 LDG.E R0, desc[UR42][R4.64] ;  /* 0x0000002a04000981 */ /* 0x0008e2000c1e1900 */
[--C-:B------:R-:W-:Y:S01]  /*24b0*/  SHF.R.S32.HI R23, RZ, 0x1f, R22.reuse ;  /* 0x0000001fff177819 */ /* 0x100fe20000011416 */
[C---:B------:R-:W-:Y:S01]  /*24c0*/  IMAD R8, R6.reuse, UR4, RZ ;  /* 0x0000000406087c24 */ /* 0x040fe2000f8e02ff */
[----:B-1----:R-:W-:Y:S01]  /*24d0*/  SHF.R.U32.HI R33, RZ, 0x7, R33 ;  /* 0x00000007ff217819 */ /* 0x002fe20000011621 */
[----:B------:R-:W-:Y:S01]  /*24e0*/  IMAD R6, R6, UR6, RZ ;  /* 0x0000000606067c24 */ /* 0x000fe2000f8e02ff */
[----:B0-----:R-:W-:Y:S01]  /*24f0*/  ISETP.GE.AND P1, PT, R16, R13, PT ;  /* 0x0000000d1000720c */ /* 0x001fe20003f26270 */
[----:B------:R-:W-:Y:S01]  /*2500*/  IMAD.WIDE.U32 R30, R157, UR6, R22 ;  /* 0x000000069d1e7c25 */ /* 0x000fe2000f8e0016 */
[----:B------:R-:W-:-:S03]  /*2510*/  ISETP.NE.AND P6, PT, R33, 0x1, PT ;  /* 0x000000012100780c */ /* 0x000fc60003fc5270 */
[C---:B----4-:R-:W-:Y:S01]  /*2520*/  IMAD R5, R157.reuse, UR7, R6 ;  /* 0x000000079d057c24 */ /* 0x050fe2000f8e0206 */
[----:B-----5:R-:W-:Y:S01]  /*2530*/  SHF.R.S32.HI R4, RZ, 0x1f, R46 ;  /* 0x0000001fff047819 */ /* 0x020fe2000001142e */
[----:B------:R-:W-:Y:S01]  /*2540*/  IMAD.WIDE.U32 R44, R157, UR6, R16 ;  /* 0x000000069d2c7c25 */ /* 0x000fe2000f8e0010 */
[----:B------:R-:W-:-:S03]  /*2550*/  SHF.R.U32.HI R6, RZ, 0x3, R194 ;  /* 0x00000003ff067819 */ /* 0x000fc600000116c2 */
[----:B------:R-:W-:Y:S02]  /*2560*/  IMAD.IADD R31, R31, 0x1, R5 ;  /* 0x000000011f1f7824 */ /* 0x000fe400078e0205 */
[----:B------:R-:W-:Y:S02]  /*2570*/  IMAD.IADD R45, R5, 0x1, R45 ;  /* 0x00000001052d7824 */ /* 0x000fe400078e022d */
[----:B------:R-:W-:Y:S02]  /*2580*/  IMAD.IADD R3, R24, 0x1, R25 ;  /* 0x0000000118037824 */ /* 0x000fe400078e0219 */
[----:B------:R-:W-:Y:S02]  /*2590*/  IMAD R5, R4, UR4, RZ ;  /* 0x0000000404057c24 */ /* 0x000fe4000f8e02ff */
[C---:B------:R-:W-:Y:S02]  /*25a0*/  IMAD R7, R157.reuse, UR5, R8 ;  /* 0x000000059d077c24 */ /* 0x040fe4000f8e0208 */
[----:B------:R-:W-:-:S04]  /*25b0*/  IMAD.WIDE.U32 R20, R157, UR4, R22 ;  /* 0x000000049d147c25 */ /* 0x000fc8000f8e0016 */
[----:B------:R-:W-:-:S04]  /*25c0*/  IMAD.WIDE.U32 R24, R157, UR4, R16 ;  /* 0x000000049d187c25 */ /* 0x000fc8000f8e0010 */
[----:B------:R-:W-:Y:S02]  /*25d0*/  IMAD R9, R46, UR5, R5 ;  /* 0x000000052e097c24 */ /* 0x000fe4000f8e0205 */
[----:B------:R-:W-:Y:S02]  /*25e0*/  IMAD.IADD R21, R21, 0x1, R7 ;  /* 0x0000000115157824 */ /* 0x000fe400078e0207 */
[----:B------:R-:W-:Y:S02]  /*25f0*/  IMAD.IADD R25, R7, 0x1, R25 ;  /* 0x0000000107197824 */ /* 0x000fe400078e0219 */
[----:B------:R-:W-:Y:S02]  /*2600*/  IMAD R5, R4, UR6, RZ ;  /* 0x0000000604057c24 */ /* 0x000fe4000f8e02ff */
[----:B------:R-:W-:-:S04]  /*2610*/  IMAD.WIDE.U32 R20, R46, UR4, R20 ;  /* 0x000000042e147c25 */ /* 0x000fc8000f8e0014 */
[----:B------:R-:W-:-:S04]  /*2620*/  IMAD.WIDE.U32 R24, R46, UR4, R24 ;  /* 0x000000042e187c25 */ /* 0x000fc8000f8e0018 */
[C---:B------:R-:W-:Y:S01]  /*2630*/  IMAD R11, R46.reuse, UR7, R5 ;  /* 0x000000072e0b7c24 */ /* 0x040fe2000f8e0205 */
[----:B------:R-:W-:Y:S01]  /*2640*/  SEL R5, R13, RZ, P1 ;  /* 0x000000ff0d057207 */ /* 0x000fe20000800000 */
[----:B------:R-:W-:-:S04]  /*2650*/  IMAD.WIDE.U32 R30, R46, UR6, R30 ;  /* 0x000000062e1e7c25 */ /* 0x000fc8000f8e001e */
[----:B------:R-:W-:Y:S01]  /*2660*/  IMAD.WIDE.U32 R44, R46, UR6, R44 ;  /* 0x000000062e2c7c25 */ /* 0x000fe2000f8e002c */
[----:B------:R-:W-:Y:S05]  /*2670*/  @!P6 WARPSYNC.ALL ;  /* 0x000000000000e948 */ /* 0x000fea0003800000 */
[----:B------:R-:W-:Y:S01]  /*2680*/  ULDC UR4, c[0x0][0x2f4] ;  /* 0x0000bd0000047ab9 */ /* 0x000fe20000000800 */
[----:B------:R-:W-:Y:S01]  /*2690*/  IMAD.IADD R5, R16, 0x1, R5 ;  /* 0x0000000110057824 */ /* 0x000fe200078e0205 */
[----:B------:R-:W-:Y:S01]  /*26a0*/  ISETP.GE.AND P2, PT, R18, UR4, PT ;  /* 0x0000000412007c0c */ /* 0x000fe2000bf46270 */
[----:B------:R-:W-:Y:S02]  /*26b0*/  IMAD.MOV.U32 R53, RZ, RZ, 0x20 ;  /* 0x00000020ff357424 */ /* 0x000fe400078e00ff */
[----:B------:R-:W-:Y:S01]  /*26c0*/  IMAD.IADD R59, R21, 0x1, R9 ;  /* 0x00000001153b7824 */ /* 0x000fe200078e0209 */
[----:B------:R-:W-:Y:S01]  /*26d0*/  SEL R4, RZ, 0xffffffff, P2 ;  /* 0xffffffffff047807 */ /* 0x000fe20001000000 */
[----:B------:R-:W-:-:S02]  /*26e0*/  IMAD.IADD R60, R9, 0x1, R25 ;  /* 0x00000001093c7824 */ /* 0x000fc400078e0219 */
[----:B------:R-:W-:Y:S02]  /*26f0*/  IMAD.IADD R61, R31, 0x1, R11 ;  /* 0x000000011f3d7824 */ /* 0x000fe400078e020b */
[----:B------:R-:W-:Y:S01]  /*2700*/  IMAD.SHL.U32 R13, R4, 0x2, RZ ;  /* 0x00000002040d7824 */ /* 0x000fe200078e00ff */
[----:B------:R-:W-:Y:S01]  /*2710*/  SHF.R.S32.HI R4, RZ, 0x1f, R5 ;  /* 0x0000001fff047819 */ /* 0x000fe20000011405 */
[----:B------:R-:W-:-:S03]  /*2720*/  IMAD.IADD R62, R11, 0x1, R45 ;  /* 0x000000010b3e7824 */ /* 0x000fc600078e022d */
[----:B------:R-:W-:-:S04]  /*2730*/  LEA.HI R5, R4, R5, RZ, 0x3 ;  /* 0x0000000504057211 */ /* 0x000fc800078f18ff */
[--C-:B------:R-:W-:Y:S02]  /*2740*/  LOP3.LUT R4, R194, 0x38, R5.reuse, 0xf8, !PT ;  /* 0x00000038c2047812 */ /* 0x100fe400078ef805 */
[----:B------:R-:W-:Y:S02]  /*2750*/  SHF.R.S32.HI R64, RZ, 0x3, R5 ;  /* 0x00000003ff407819 */ /* 0x000fe40000011405 */
[----:B------:R-:W-:-:S05]  /*2760*/  LOP3.LUT R4, R4, R6, RZ, 0x3c, !PT ;  /* 0x0000000604047212 */ /* 0x000fca00078e3cff */
[----:B------:R-:W-:Y:S02]  /*2770*/  IMAD.IADD R66, R199, 0x1, R4 ;  /* 0x00000001c7427824 */ /* 0x000fe400078e0204 */
[C---:B--2---:R-:W-:Y:S01]  /*2780*/  IMAD.SHL.U32 R52, R34.reuse, 0x40, RZ ;  /* 0x0000004022347824 */ /* 0x044fe200078e00ff */
[----:B------:R-:W-:Y:S01]  /*2790*/  @!P6 BAR.SYNC.DEFER_BLOCKING 0x9, 0x100 ;  /* 0x024400000000eb1d */ /* 0x000fe20000010000 */
[----:B------:R-:W-:Y:S01]  /*27a0*/  LOP3.LUT P0, RZ, R34, 0x4, RZ, 0xc0, !PT ;  /* 0x0000000422ff7812 */ /* 0x000fe2000780c0ff */
[----:B---3--:R-:W-:Y:S02]  /*27b0*/  IMAD R57, R32, 0x40, R157 ;  /* 0x0000004020397824 */ /* 0x008fe400078e029d */
[----:B------:R-:W-:Y:S02]  /*27c0*/  LOP3.LUT R52, R52, 0x1c0, RZ, 0xc0, !PT ;  /* 0x000001c034347812 */ /* 0x000fe400078ec0ff */
[----:B------:R-:W-:Y:S02]  /*27d0*/  SEL R53, R53, 0xffffffe0, !P0 ;  /* 0xffffffe035357807 */ /* 0x000fe40004000000 */
[----:B------:R-:W-:-:S02]  /*27e0*/  SHF.R.U32.HI R54, RZ, 0x3, R52 ;  /* 0x00000003ff367819 */ /* 0x000fc40000011634 */
[----:B------:R-:W-:Y:S02]  /*27f0*/  LOP3.LUT R7, R52, 0x18, R16, 0xf8, !PT ;  /* 0x0000001834077812 */ /* 0x000fe400078ef810 */
[----:B------:R-:W-:Y:S02]  /*2800*/  ISETP.GE.AND P0, PT, R16, UR4, PT ;  /* 0x0000000410007c0c */ /* 0x000fe4000bf06270 */
[----:B------:R-:W-:Y:S02]  /*2810*/  LOP3.LUT R7, R7, R54, RZ, 0x3c, !PT ;  /* 0x0000003607077212 */ /* 0x000fe400078e3cff */
[----:B------:R-:W-:-:S03]  /*2820*/  SEL R56, RZ, 0x1, P0 ;  /* 0x00000001ff387807 */ /* 0x000fc60000000000 */
[----:B------:R-:W-:Y:S01]  /*2830*/  IMAD R55, R198, 0x200, R7 ;  /* 0x00000200c6377824 */ /* 0x000fe200078e0207 */
[----:B------:R-:W-:Y:S02]  /*2840*/  LOP3.LUT R7, R52, 0x38, R5, 0xf8, !PT ;  /* 0x0000003834077812 */ /* 0x000fe400078ef805 */
[----:B------:R-:W-:Y:S01]  /*2850*/  LOP3.LUT R56, R13, 0x2, R56, 0xe2, !PT ;  /* 0x000000020d387812 */ /* 0x000fe200078ee238 */
[----:B------:R-:W-:Y:S01]  /*2860*/  IMAD.IADD R58, R53, 0x1, R55 ;  /* 0x00000001353a7824 */ /* 0x000fe200078e0237 */
[----:B------:R-:W-:-:S05]  /*2870*/  LOP3.LUT R7, R7, R54, RZ, 0x3c, !PT ;  /* 0x0000003607077212 */ /* 0x000fca00078e3cff */
[----:B------:R-:W-:Y:S01]  /*2880*/  IMAD R65, R198, 0x200, R7 ;  /* 0x00000200c6417824 */ /* 0x000fe200078e0207 */
[----:B------:R-:W-:-:S07]  /*2890*/  SHF.R.S32.HI R63, RZ, 0x1f, R0 ;  /* 0x0000001fff3f7819 */ /* 0x000fce0000011400 */
.L_x_11937:
        /* <DEDUP_REMOVED lines=13> */
[----:B----4-:R-:W4:Y:S01]  /*2970*/  @P2 LDC R10, c[0x0][0x438] ;  /* 0x00010e00ff0a2b82 */ /* 0x010f220000000800 */
        /* <DEDUP_REMOVED lines=12> */
[----:B------:R-:W-:Y:S05]  /*2a40*/  YIELD ;  /* 0x0000000000007946 */ /* 0x000fea0003800000 */
[----:B------:R-:W-:Y:S01]  /*2a50*/  IMAD R73, R73, R6, R12 ;  /* 0x0000000649497224 */ /* 0x000fe200078e020c */
[----:B------:R-:W-:Y:S01]  /*2a60*/  BSSY B0, `(.L_x_11882) ;  /* 0x0000332000007945 */ /* 0x000fe20003800000 */
[C---:B------:R-:W-:Y:S01]  /*2a70*/  IMAD R82, R19.reuse, 0x1800, R55 ;  /* 0x0000180013527824 */ /* 0x040fe200078e0237 */
[----:B------:R-:W-:Y:S01]  /*2a80*/  ISETP.GT.AND P2, PT, R50, R51, PT ;  /* 0x000000333200720c */ /* 0x000fe20003f44270 */
[----:B------:R-:W-:-:S02]  /*2a90*/  IMAD R6, R19, 0x1800, R58 ;  /* 0x0000180013067824 */ /* 0x000fc400078e023a */
[--C-:B------:R-:W-:Y:S02]  /*2aa0*/  IMAD R82, R82, 0x2, R49.reuse ;  /* 0x0000000252527824 */ /* 0x100fe400078e0231 */
[----:B------:R-:W-:Y:S01]  /*2ab0*/  IMAD R81, R6, 0x2, R49 ;  /* 0x0000000206517824 */ /* 0x000fe200078e0231 */
[----:B0-----:R-:W-:Y:S07]  /*2ac0*/  @!P0 BRA `(.L_x_11883) ;  /* 0x0000002c009c8947 */ /* 0x001fee0003800000 */
[----:B------:R-:W-:Y:S01]  /*2ad0*/  SHF.R.S32.HI R74, RZ, 0x1f, R73 ;  /* 0x0000001fff4a7819 */ /* 0x000fe20000011449 */
[----:B------:R-:W-:Y:S01]  /*2ae0*/  ULDC.64 UR4, c[0x0][0x300] ;  /* 0x0000c00000047ab9 */ /* 0x000fe20000000a00 */
[----:B------:R-:W0:Y:S01]  /*2af0*/  LDC.64 R10, c[0x0][0x3f8] ;  /* 0x0000fe00ff0a7b82 */ /* 0x000e220000000a00 */
[C---:B------:R-:W-:Y:S01]  /*2b00*/  IMAD.WIDE.U32 R4, R73.reuse, UR4, RZ ;  /* 0x0000000449047c25 */ /* 0x040fe2000f8e00ff */
[----:B-----5:R-:W-:Y:S01]  /*2b10*/  SHF.R.S32.HI R75, RZ, 0x1f, R72 ;  /* 0x0000001fff4b7819 */ /* 0x020fe20000011448 */
[----:B------:R-:W-:Y:S02]  /*2b20*/  ULDC.U8 UR6, c[0x0][0x410] ;  /* 0x0001040000067ab9 */ /* 0x000fe40000000000 */
[----:B------:R-:W-:Y:S01]  /*2b30*/  IMAD R6, R74, UR4, RZ ;  /* 0x000000044a067c24 */ /* 0x000fe2000f8e02ff */
[----:B------:R-:W-:Y:S02]  /*2b40*/  ISETP.NE.AND P0, PT, RZ, UR6, PT ;  /* 0x00000006ff007c0c */ /* 0x000fe4000bf05270 */
[----:B------:R-:W1:Y:S01]  /*2b50*/  LDC.64 R12, c[0x0][0x408] ;  /* 0x00010200ff0c7b82 */ /* 0x000e620000000a00 */
[----:B------:R-:W-:Y:S01]  /*2b60*/  IMAD R7, R73, UR5, R6 ;  /* 0x0000000549077c24 */ /* 0x000fe2000f8e0206 */
[----:B------:R-:W-:-:S03]  /*2b70*/  ULDC.64 UR4, c[0x0][0x310] ;  /* 0x0000c40000047ab9 */ /* 0x000fc60000000a00 */
[----:B------:R-:W-:Y:S02]  /*2b80*/  IMAD.IADD R5, R5, 0x1, R7 ;  /* 0x0000000105057824 */ /* 0x000fe400078e0207 */
[----:B------:R-:W-:Y:S02]  /*2b90*/  IMAD R7, R75, UR4, RZ ;  /* 0x000000044b077c24 */ /* 0x000fe4000f8e02ff */
[----:B------:R-:W-:-:S04]  /*2ba0*/  IMAD.WIDE.U32 R4, R72, UR4, R4 ;  /* 0x0000000448047c25 */ /* 0x000fc8000f8e0004 */
[----:B------:R-:W-:Y:S01]  /*2bb0*/  IMAD R7, R72, UR5, R7 ;  /* 0x0000000548077c24 */ /* 0x000fe2000f8e0207 */
[----:B------:R-:W-:Y:S01]  /*2bc0*/  ULDC.64 UR4, c[0x0][0x308] ;  /* 0x0000c20000047ab9 */ /* 0x000fe20000000a00 */
[----:B0-----:R-:W-:-:S04]  /*2bd0*/  IMAD.WIDE.U32 R14, R50, R10, RZ ;  /* 0x0000000a320e7225 */ /* 0x001fc800078e00ff */
[----:B------:R-:W-:Y:S01]  /*2be0*/  IMAD.IADD R5, R5, 0x1, R7 ;  /* 0x0000000105057824 */ /* 0x000fe200078e0207 */
[----:B------:R-:W-:Y:S01]  /*2bf0*/  SHF.R.S32.HI R7, RZ, 0x1f, R50 ;  /* 0x0000001fff077819 */ /* 0x000fe20000011432 */
[----:B------:R-:W-:-:S04]  /*2c00*/  IMAD.WIDE.U32 R4, R156, UR4, R4 ;  /* 0x000000049c047c25 */ /* 0x000fc8000f8e0004 */
[----:B------:R-:W-:Y:S01]  /*2c10*/  IMAD R5, R156, UR5, R5 ;  /* 0x000000059c057c24 */ /* 0x000fe2000f8e0205 */
[----:B------:R-:W-:Y:S01]  /*2c20*/  ULDC.64 UR4, c[0x0][0x2e8] ;  /* 0x0000ba0000047ab9 */ /* 0x000fe20000000a00 */
[C---:B------:R-:W-:Y:S01]  /*2c30*/  IMAD R6, R7.reuse, R10, RZ ;  /* 0x0000000a07067224 */ /* 0x040fe200078e02ff */
[----:B------:R-:W-:Y:S01]  /*2c40*/  LEA R77, P3, R4, UR4, 0x1 ;  /* 0x00000004044d7c11 */ /* 0x000fe2000f8608ff */
[-C--:B-1----:R-:W-:Y:S02]  /*2c50*/  IMAD R7, R7, R12.reuse, RZ ;  /* 0x0000000c07077224 */ /* 0x082fe400078e02ff */
[----:B------:R-:W-:Y:S01]  /*2c60*/  IMAD.WIDE.U32 R68, R50, R12, RZ ;  /* 0x0000000c32447225 */ /* 0x000fe200078e00ff */
[----:B------:R-:W-:-:S03]  /*2c70*/  LEA.HI.X R78, R4, UR5, R5, 0x1, P3 ;  /* 0x00000005044e7c11 */ /* 0x000fc600098f0c05 */
[C---:B------:R-:W-:Y:S02]  /*2c80*/  IMAD R67, R50.reuse, R11, R6 ;  /* 0x0000000b32437224 */ /* 0x040fe400078e0206 */
[----:B------:R-:W-:Y:S02]  /*2c90*/  IMAD R7, R50, R13, R7 ;  /* 0x0000000d32077224 */ /* 0x000fe400078e0207 */
[----:B------:R-:W-:Y:S02]  /*2ca0*/  IMAD.IADD R67, R15, 0x1, R67 ;  /* 0x000000010f437824 */ /* 0x000fe400078e0243 */
        /* <DEDUP_REMOVED lines=9> */
[----:B------:R-:W-:Y:S02]  /*2d40*/  CS2R R70, SRZ ;  /* 0x0000000000467805 */ /* 0x000fe4000001ff00 */
[----:B------:R-:W-:-:S13]  /*2d50*/  ISETP.GE.AND P0, PT, R157, R76, PT ;  /* 0x0000004c9d00720c */ /* 0x000fda0003f06270 */
[----:B------:R-:W-:Y:S05]  /*2d60*/  @P0 BRA `(.L_x_11886) ;  /* 0x0000000000680947 */ /* 0x000fea0003800000 */
[----:B------:R-:W-:Y:S01]  /*2d70*/  IMAD.MOV.U32 R4, RZ, RZ, R20 ;  /* 0x000000ffff047224 */ /* 0x000fe200078e0014 */
[----:B------:R-:W-:Y:S01]  /*2d80*/  ULDC.64 UR4, c[0x0][0x3e8] ;  /* 0x0000fa0000047ab9 */ /* 0x000fe20000000a00 */
[----:B------:R-:W-:Y:S01]  /*2d90*/  IMAD.MOV.U32 R5, RZ, RZ, R59 ;  /* 0x000000ffff057224 */ /* 0x000fe200078e003b */
[----:B------:R-:W-:Y:S01]  /*2da0*/  ISETP.GE.AND P4, PT, R186, R79, PT ;  /* 0x0000004fba00720c */ /* 0x000fe20003f86270 */
[----:B------:R-:W-:Y:S01]  /*2db0*/  IMAD R33, R67, 0x60, RZ ;  /* 0x0000006043217824 */ /* 0x000fe200078e02ff */
[----:B------:R-:W-:Y:S01]  /*2dc0*/  CS2R R42, SRZ ;  /* 0x00000000002a7805 */ /* 0x000fe2000001ff00 */
[----:B------:R-:W-:Y:S01]  /*2dd0*/  IMAD.WIDE.U32 R6, R14, 0x60, R4 ;  /* 0x000000600e067825 */ /* 0x000fe200078e0004 */
[----:B------:R-:W-:Y:S02]  /*2de0*/  CS2R R38, SRZ ;  /* 0x0000000000267805 */ /* 0x000fe4000001ff00 */
[----:B------:R-:W-:Y:S02]  /*2df0*/  CS2R R70, SRZ ;  /* 0x0000000000467805 */ /* 0x000fe4000001ff00 */
[----:B------:R-:W-:Y:S01]  /*2e00*/  CS2R R40, SRZ ;  /* 0x0000000000287805 */ /* 0x000fe2000001ff00 */
[----:B------:R-:W-:Y:S01]  /*2e10*/  IMAD.IADD R5, R7, 0x1, R33 ;  /* 0x0000000107057824 */ /* 0x000fe200078e0221 */
[----:B------:R-:W-:Y:S01]  /*2e20*/  LEA R4, P3, R6, UR4, 0x1 ;  /* 0x0000000406047c11 */ /* 0x000fe2000f8608ff */
[----:B------:R-:W-:-:S02]  /*2e30*/  IMAD.MOV.U32 R32, RZ, RZ, R30 ;  /* 0x000000ffff207224 */ /* 0x000fc400078e001e */
[----:B------:R-:W-:Y:S01]  /*2e40*/  IMAD.MOV.U32 R33, RZ, RZ, R61 ;  /* 0x000000ffff217224 */ /* 0x000fe200078e003d */
[----:B------:R-:W-:Y:S01]  /*2e50*/  LEA.HI.X R5, R6, UR5, R5, 0x1, P3 ;  /* 0x0000000506057c11 */ /* 0x000fe200098f0c05 */
[----:B------:R-:W-:Y:S01]  /*2e60*/  IMAD R7, R80, 0x60, RZ ;  /* 0x0000006050077824 */ /* 0x000fe200078e02ff */
[----:B------:R-:W-:Y:S01]  /*2e70*/  ISETP.GE.AND P3, PT, R22, R79, PT ;  /* 0x0000004f1600720c */ /* 0x000fe20003f66270 */
[----:B------:R-:W-:Y:S01]  /*2e80*/  IMAD.WIDE.U32 R32, R68, 0x60, R32 ;  /* 0x0000006044207825 */ /* 0x000fe200078e0020 */
[----:B------:R-:W-:Y:S01]  /*2e90*/  ULDC.64 UR4, c[0x0][0x400] ;  /* 0x0001000000047ab9 */ /* 0x000fe20000000a00 */
[----:B------:R0:W5:Y:S02]  /*2ea0*/  @!P4 LDG.E.64 R38, desc[UR42][R4.64+0x20] ;  /* 0x0000202a0426c981 */ /* 0x000164000c1e1b00 */
[----:B------:R-:W-:Y:S01]  /*2eb0*/  IMAD.IADD R7, R33, 0x1, R7 ;  /* 0x0000000121077824 */ /* 0x000fe200078e0207 */
[----:B------:R-:W-:-:S04]  /*2ec0*/  LEA R6, P5, R32, UR4, 0x1 ;  /* 0x0000000420067c11 */ /* 0x000fc8000f8a08ff */
[----:B------:R-:W-:-:S03]  /*2ed0*/  LEA.HI.X R7, R32, UR5, R7, 0x1, P5 ;  /* 0x0000000520077c11 */ /* 0x000fc6000a8f0c07 */
[----:B------:R0:W5:Y:S04]  /*2ee0*/  @!P3 LDG.E.64 R42, desc[UR42][R4.64] ;  /* 0x0000002a042ab981 */ /* 0x000168000c1e1b00 */
[----:B------:R0:W5:Y:S04]  /*2ef0*/  @!P3 LDG.E.64 R70, desc[UR42][R6.64] ;  /* 0x0000002a0646b981 */ /* 0x000168000c1e1b00 */
[----:B------:R0:W5:Y:S02]  /*2f00*/  @!P4 LDG.E.64 R40, desc[UR42][R6.64+0x20] ;  /* 0x0000202a0628c981 */ /* 0x000164000c1e1b00 */
.L_x_11886:
[----:B------:R-:W-:Y:S05]  /*2f10*/  BSYNC B1 ;  /* 0x0000000000017941 */ /* 0x000fea0003800000 */
.L_x_11885:
[----:B0-----:R-:W-:Y:S01]  /*2f20*/  VIADD R4, R157, 0x40 ;  /* 0x000000409d047836 */ /* 0x001fe20000000000 */
[----:B------:R-:W-:Y:S01]  /*2f30*/  BSSY B1, `(.L_x_11887) ;  /* 0x0000024000017945 */ /* 0x000fe20003800000 */
[----:B------:R-:W-:Y:S02]  /*2f40*/  CS2R R34, SRZ ;  /* 0x0000000000227805 */ /* 0x000fe4000001ff00 */
[----:B------:R-:W-:Y:S01]  /*2f50*/  CS2R R32, SRZ ;  /* 0x0000000000207805 */ /* 0x000fe2000001ff00 */
[----:B-----5:R-:W-:Y:S01]  /*2f60*/  IMAD.MOV.U32 R83, RZ, RZ, R38 ;  /* 0x000000ffff537224 */ /* 0x020fe200078e0026 */
[----:B------:R-:W-:Y:S01]  /*2f70*/  ISETP.GE.AND P4, PT, R4, R76, PT ;  /* 0x0000004c0400720c */ /* 0x000fe20003f86270 */
[----:B------:R-:W-:Y:S01]  /*2f80*/  IMAD.MOV.U32 R84, RZ, RZ, R39 ;  /* 0x000000ffff547224 */ /* 0x000fe200078e0027 */
[----:B------:R-:W-:-:S11]  /*2f90*/  CS2R R36, SRZ ;  /* 0x0000000000247805 */ /* 0x000fd6000001ff00 */
[----:B------:R-:W-:Y:S05]  /*2fa0*/  @P4 BRA `(.L_x_11888) ;  /* 0x0000000000704947 */ /* 0x000fea0003800000 */
[C---:B------:R-:W-:Y:S01]  /*2fb0*/  SHF.L.U64.HI R5, R10.reuse, 0x6, R11 ;  /* 0x000000060a057819 */ /* 0x040fe2000001020b */
[----:B------:R-:W-:Y:S01]  /*2fc0*/  IMAD.SHL.U32 R4, R10, 0x40, RZ ;  /* 0x000000400a047824 */ /* 0x000fe200078e00ff */
[C---:B------:R-:W-:Y:S01]  /*2fd0*/  SHF.L.U64.HI R7, R12.reuse, 0x6, R13 ;  /* 0x000000060c077819 */ /* 0x040fe2000001020d */
[----:B------:R-:W-:Y:S01]  /*2fe0*/  IMAD.SHL.U32 R6, R12, 0x40, RZ ;  /* 0x000000400c067824 */ /* 0x000fe200078e00ff */
[----:B------:R-:W-:Y:S01]  /*2ff0*/  ULDC.64 UR4, c[0x0][0x3e8] ;  /* 0x0000fa0000047ab9 */ /* 0x000fe20000000a00 */
[----:B------:R-:W-:Y:S01]  /*3000*/  IMAD.WIDE.U32 R4, R14, 0x60, R4 ;  /* 0x000000600e047825 */ /* 0x000fe200078e0004 */
[----:B------:R-:W-:Y:S01]  /*3010*/  ULDC.64 UR6, c[0x0][0x400] ;  /* 0x0001000000067ab9 */ /* 0x000fe20000000a00 */
[----:B------:R-:W-:Y:S02]  /*3020*/  CS2R R34, SRZ ;  /* 0x0000000000227805 */ /* 0x000fe4000001ff00 */
[----:B------:R-:W-:Y:S01]  /*3030*/  CS2R R36, SRZ ;  /* 0x0000000000247805 */ /* 0x000fe2000001ff00 */
[----:B------:R-:W-:Y:S01]  /*3040*/  IMAD.WIDE.U32 R6, R68, 0x60, R6 ;  /* 0x0000006044067825 */ /* 0x000fe200078e0006 */
[----:B------:R-:W-:-:S02]  /*3050*/  IADD3 R9, P3, R20, R4, RZ ;  /* 0x0000000414097210 */ /* 0x000fc40007f7e0ff */
[----:B------:R-:W-:Y:S01]  /*3060*/  CS2R R32, SRZ ;  /* 0x0000000000207805 */ /* 0x000fe2000001ff00 */
[----:B------:R-:W-:Y:S01]  /*3070*/  IMAD R10, R67, 0x60, RZ ;  /* 0x00000060430a7824 */ /* 0x000fe200078e02ff */
[----:B------:R-:W-:Y:S01]  /*3080*/  IADD3 R8, P5, R30, R6, RZ ;  /* 0x000000061e087210 */ /* 0x000fe20007fbe0ff */
[----:B------:R-:W-:-:S03]  /*3090*/  IMAD R80, R80, 0x60, RZ ;  /* 0x0000006050507824 */ /* 0x000fc600078e02ff */
[----:B------:R-:W-:Y:S02]  /*30a0*/  IADD3.X R10, R59, R10, R5, P3, !PT ;  /* 0x0000000a3b0a7210 */ /* 0x000fe40001ffe405 */
[----:B------:R-:W-:Y:S02]  /*30b0*/  IADD3.X R7, R61, R80, R7, P5, !PT ;  /* 0x000000503d077210 */ /* 0x000fe40002ffe407 */
[C---:B------:R-:W-:Y:S02]  /*30c0*/  LEA R4, P3, R9.reuse, UR4, 0x1 ;  /* 0x0000000409047c11 */ /* 0x040fe4000f8608ff */
[C---:B------:R-:W-:Y:S02]  /*30d0*/  LEA R6, P5, R8.reuse, UR6, 0x1 ;  /* 0x0000000608067c11 */ /* 0x040fe4000f8a08ff */
[----:B------:R-:W-:Y:S02]  /*30e0*/  LEA.HI.X R5, R9, UR5, R10, 0x1, P3 ;  /* 0x0000000509057c11 */ /* 0x000fe400098f0c0a */
[----:B------:R-:W-:-:S02]  /*30f0*/  LEA.HI.X R7, R8, UR7, R7, 0x1, P5 ;  /* 0x0000000708077c11 */ /* 0x000fc4000a8f0c07 */
[----:B------:R-:W-:Y:S02]  /*3100*/  CS2R R8, SRZ ;  /* 0x0000000000087805 */ /* 0x000fe4000001ff00 */
[-C--:B------:R-:W-:Y:S02]  /*3110*/  ISETP.GE.AND P3, PT, R22, R79.reuse, PT ;  /* 0x0000004f1600720c */ /* 0x080fe40003f66270 */
[----:B------:R-:W-:-:S11]  /*3120*/  ISETP.GE.AND P5, PT, R186, R79, PT ;  /* 0x0000004fba00720c */ /* 0x000fd60003fa6270 */
[----:B------:R0:W5:Y:S04]  /*3130*/  @!P3 LDG.E.64 R34, desc[UR42][R4.64] ;  /* 0x0000002a0422b981 */ /* 0x000168000c1e1b00 */
[----:B------:R0:W5:Y:S04]  /*3140*/  @!P5 LDG.E.64 R8, desc[UR42][R4.64+0x20] ;  /* 0x0000202a0408d981 */ /* 0x000168000c1e1b00 */
[----:B------:R0:W5:Y:S04]  /*3150*/  @!P3 LDG.E.64 R36, desc[UR42][R6.64] ;  /* 0x0000002a0624b981 */ /* 0x000168000c1e1b00 */
[----:B------:R0:W5:Y:S02]  /*3160*/  @!P5 LDG.E.64 R32, desc[UR42][R6.64+0x20] ;  /* 0x0000202a0620d981 */ /* 0x000164000c1e1b00 */
.L_x_11888:
[----:B------:R-:W-:Y:S05]  /*3170*/  BSYNC B1 ;  /* 0x0000000000017941 */ /* 0x000fea0003800000 */
.L_x_11887:
[----:B------:R-:W-:Y:S01]  /*3180*/  ULOP3.LUT UR4, UR36, 0x1, URZ, 0xfc, !UPT ;  /* 0x0000000124047892 */ /* 0x000fe2000f8efc3f */
[----:B0-----:R-:W-:Y:S01]  /*3190*/  IMAD.MOV.U32 R4, RZ, RZ, R42 ;  /* 0x000000ffff047224 */ /* 0x001fe200078e002a */
[C---:B------:R-:W-:Y:S01]  /*31a0*/  PRMT R90, R83.reuse, 0x7610, R90 ;  /* 0x00007610535a7816 */ /* 0x040fe2000000005a */
[----:B------:R-:W-:Y:S01]  /*31b0*/  IMAD.MOV.U32 R5, RZ, RZ, R43 ;  /* 0x000000ffff057224 */ /* 0x000fe200078e002b */
[----:B------:R-:W-:Y:S01]  /*31c0*/  UISETP.NE.AND UP0, UPT, UR4, 0x3, UPT ;  /* 0x000000030400788c */ /* 0x000fe2000bf05270 */
[----:B------:R-:W-:Y:S01]  /*31d0*/  IMAD.MOV.U32 R6, RZ, RZ, R40 ;  /* 0x000000ffff067224 */ /* 0x000fe200078e0028 */
[----:B------:R-:W-:Y:S01]  /*31e0*/  PRMT R68, R68, 0x5410, R4 ;  /* 0x0000541044447816 */ /* 0x000fe20000000004 */
[----:B------:R-:W-:Y:S01]  /*31f0*/  IMAD.MOV.U32 R4, RZ, RZ, R41 ;  /* 0x000000ffff047224 */ /* 0x000fe200078e0029 */
[----:B------:R-:W-:Y:S01]  /*3200*/  PRMT R83, R83, 0x5410, R5 ;  /* 0x0000541053537816 */ /* 0x000fe20000000005 */
[----:B------:R-:W-:Y:S01]  /*3210*/  IMAD.MOV.U32 R5, RZ, RZ, R70 ;  /* 0x000000ffff057224 */ /* 0x000fe200078e0046 */
[----:B------:R-:W-:Y:S01]  /*3220*/  PRMT R92, R6, 0x7610, R92 ;  /* 0x00007610065c7816 */ /* 0x000fe2000000005c */
[----:B------:R-:W-:Y:S01]  /*3230*/  IMAD.MOV.U32 R6, RZ, RZ, R71 ;  /* 0x000000ffff067224 */ /* 0x000fe200078e0047 */
[----:B------:R-:W-:Y:S01]  /*3240*/  PLOP3.LUT P3, PT, PT, PT, UP0, 0x80, 0x0 ;  /* 0x000000000000781c */ /* 0x000fe20003f6f008 */
        /* <DEDUP_REMOVED lines=18> */
[----:B------:R-:W-:Y:S02]  /*3370*/  PRMT R88, R6, 0x7610, R88 ;  /* 0x0000761006587816 */ /* 0x000fe40000000058 */
[----:B------:R-:W-:Y:S01]  /*3380*/  PRMT R89, R7, 0x7610, R89 ;  /* 0x0000761007597816 */ /* 0x000fe20000000059 */
[----:B------:R-:W-:Y:S06]  /*3390*/  @!P3 BRA `(.L_x_11889) ;  /* 0x000000000004b947 */ /* 0x000fec0003800000 */
[----:B------:R-:W-:Y:S01]  /*33a0*/  BPT.TRAP 0x1 ;  /* 0x000000040000795c */ /* 0x000fe20000300000 */
.L_x_11889:
[----:B------:R-:W-:Y:S01]  /*33b0*/  IMAD R67, R19, 0x8, R2 ;  /* 0x0000000813437824 */ /* 0x000fe200078e0202 */
[----:B------:R-:W-:Y:S01]  /*33c0*/  SHF.L.U32 R80, R185, 0x1f, RZ ;  /* 0x0000001fb9507819 */ /* 0x000fe200000006ff */
[----:B------:R-:W-:Y:S03]  /*33d0*/  BSSY B1, `(.L_x_11890) ;  /* 0x0000003000017945 */ /* 0x000fe60003800000 */
[----:B------:R-:W0:Y:S02]  /*33e0*/  SYNCS.PHASECHK.TRANS64.TRYWAIT P5, [R67+URZ+0x22890], R80 ;  /* 0x02289050430075a7 */ /* 0x000e2400080a017f */
[----:B0-----:R-:W-:Y:S05]  /*33f0*/  @!P5 BRA `(.L_x_11891) ;  /* 0x0000029c0050d947 */ /* 0x001fea0003800000 */
.L_x_12249:
[----:B------:R-:W-:Y:S05]  /*3400*/  BSYNC B1 ;  /* 0x0000000000017941 */ /* 0x000fea0003800000 */
.L_x_11890:
[----:B------:R-:W-:-:S03]  /*3410*/  UMOV UR4, 0xffffffff ;  /* 0xffffffff00047882 */ /* 0x000fc60000000000 */
[----:B------:R-:W-:Y:S05]  /*3420*/  BRA.DIV UR4, `(.L_x_11892) ;  /* 0x0000029e04587947 */ /* 0x000fea000b800000 */
[----:B------:R1:W2:Y:S04]  /*3430*/  SHFL.IDX PT, R69, R78, RZ, 0x1c1f ;  /* 0x001c1fff4e457589 */ /* 0x0002a800000e0000 */
[----:B------:R1:W3:Y:S02]  /*3440*/  SHFL.IDX PT, R14, R77, RZ, 0x1c1f ;  /* 0x001c1fff4d0e7589 */ /* 0x0002e400000e0000 */
.L_x_12253:
[----:B------:R-:W-:Y:S04]  /*3450*/  BSSY B1, `(.L_x_11893) ;  /* 0x0000075000017945 */ /* 0x000fe80003800000 */
[----:B------:R-:W-:Y:S05]  /*3460*/  @P0 BRA `(.L_x_11894) ;  /* 0x0000000400cc0947 */ /* 0x000fea0003800000 */
[----:B------:R-:W-:Y:S01]  /*3470*/  LOP3.LUT R4, R56, 0x1, RZ, 0xc0, !PT ;  /* 0x0000000138047812 */ /* 0x000fe200078ec0ff */
[----:B------:R-:W-:Y:S03]  /*3480*/  BSSY B2, `(.L_x_11895) ;  /* 0x0000039000027945 */ /* 0x000fe60003800000 */
[----:B------:R-:W-:-:S13]  /*3490*/  ISETP.NE.U32.AND P0, PT, R4, 0x1, PT ;  /* 0x000000010400780c */ /* 0x000fda0003f05070 */
[----:B------:R-:W-:Y:S05]  /*34a0*/  @P0 BRA `(.L_x_11896) ;  /* 0x0000000000d80947 */ /* 0x000fea0003800000 */
[----:B------:R4:W0:Y:S01]  /*34b0*/  LDS.128 R4, [R82] ;  /* 0x0000000052047984 */ /* 0x0008220000000c00 */
[----:B------:R-:W-:Y:S01]  /*34c0*/  ISETP.GE.AND P5, PT, R22, R79, PT ;  /* 0x0000004f1600720c */ /* 0x000fe20003fa6270 */
[----:B------:R-:W-:Y:S01]  /*34d0*/  BSSY B3, `(.L_x_11897) ;  /* 0x0000032000037945 */ /* 0x000fe20003800000 */
[----:B---3--:R-:W-:-:S04]  /*34e0*/  LEA R10, P0, R16, R14, 0x1 ;  /* 0x0000000e100a7211 */ /* 0x008fc800078008ff */
[----:B--2---:R-:W-:-:S07]  /*34f0*/  LEA.HI.X R11, R16, R69, R17, 0x1, P0 ;  /* 0x00000045100b7211 */ /* 0x004fce00000f0c11 */
[----:B----4-:R-:W-:Y:S05]  /*3500*/  @P5 BRA `(.L_x_11898) ;  /* 0x0000000000b85947 */ /* 0x010fea0003800000 */
[----:B------:R-:W-:Y:S01]  /*3510*/  SHF.R.U64 R95, R70, 0x10, R71 ;  /* 0x00000010465f7819 */ /* 0x000fe20000001247 */
[----:B0-----:R-:W-:Y:S01]  /*3520*/  IMAD.U32 R15, R7, 0x10000, RZ ;  /* 0x00010000070f7824 */ /* 0x001fe200078e00ff */
[----:B------:R-:W-:Y:S01]  /*3530*/  SHF.R.U64 R96, R42, 0x10, R43 ;  /* 0x000000102a607819 */ /* 0x000fe2000000122b */
[----:B------:R-:W-:Y:S01]  /*3540*/  IMAD.U32 R12, R6, 0x10000, RZ ;  /* 0x00010000060c7824 */ /* 0x000fe200078e00ff */
[----:B------:R-:W-:Y:S02]  /*3550*/  SHF.R.U32.HI R97, RZ, 0x10, R71 ;  /* 0x00000010ff617819 */ /* 0x000fe40000011647 */
[----:B------:R-:W-:Y:S02]  /*3560*/  SHF.R.U32.HI R94, RZ, 0x10, R43 ;  /* 0x00000010ff5e7819 */ /* 0x000fe4000001162b */
[----:B------:R-:W-:Y:S02]  /*3570*/  PRMT R95, R98, 0x5410, R95 ;  /* 0x00005410625f7816 */ /* 0x000fe4000000005f */
[----:B------:R-:W-:-:S02]  /*3580*/  PRMT R43, R68, 0x5432, R96 ;  /* 0x00005432442b7816 */ /* 0x000fc40000000060 */
[----:B------:R-:W-:Y:S02]  /*3590*/  PRMT R97, R99, 0x5410, R97 ;  /* 0x0000541063617816 */ /* 0x000fe40000000061 */
[----:B------:R-:W-:Y:S02]  /*35a0*/  LOP3.LUT R42, R7, 0xffff0000, RZ, 0xc0, !PT ;  /* 0xffff0000072a7812 */ /* 0x000fe400078ec0ff */
[----:B------:R-:W-:Y:S01]  /*35b0*/  PRMT R71, R83, 0x5432, R94 ;  /* 0x0000543253477816 */ /* 0x000fe2000000005e */
[----:B------:R-:W-:Y:S01]  /*35c0*/  IMAD.U32 R98, R97, 0x10000, RZ ;  /* 0x0001000061627824 */ /* 0x000fe200078e00ff */
[----:B------:R-:W-:Y:S02]  /*35d0*/  LOP3.LUT R7, R5, 0xffff0000, RZ, 0xc0, !PT ;  /* 0xffff000005077812 */ /* 0x000fe400078ec0ff */
[----:B------:R-:W-:Y:S01]  /*35e0*/  LOP3.LUT R96, R95, 0xffff0000, RZ, 0xc0, !PT ;  /* 0xffff00005f607812 */ /* 0x000fe200078ec0ff */
[----:B------:R-:W-:Y:S01]  /*35f0*/  IMAD.U32 R94, R71, 0x10000, RZ ;  /* 0x00010000475e7824 */ /* 0x000fe200078e00ff */
[----:B------:R-:W-:Y:S01]  /*3600*/  LOP3.LUT R70, R43, 0xffff0000, RZ, 0xc0, !PT ;  /* 0xffff00002b467812 */ /* 0x000fe200078ec0ff */
[----:B------:R-:W-:Y:S01]  /*3610*/  IMAD.U32 R95, R95, 0x10000, RZ ;  /* 0x000100005f5f7824 */ /* 0x000fe200078e00ff */
[----:B------:R-:W-:Y:S01]  /*3620*/  LOP3.LUT R13, R6, 0xffff0000, RZ, 0xc0, !PT ;  /* 0xffff0000060d7812 */ /* 0x000fe200078ec0ff */
[----:B------:R-:W-:-:S02]  /*3630*/  IMAD.U32 R6, R5, 0x10000, RZ ;  /* 0x0001000005067824 */ /* 0x000fc400078e00ff */
[C---:B------:R-:W-:Y:S01]  /*3640*/  FMUL.FTZ R99, R7.reuse, R96 ;  /* 0x0000006007637220 */ /* 0x040fe20000410000 */
[C---:B------:R-:W-:Y:S02]  /*3650*/  IMAD.U32 R5, R4.reuse, 0x10000, RZ ;  /* 0x0001000004057824 */ /* 0x040fe400078e00ff */
[----:B------:R-:W-:Y:S01]  /*3660*/  FMUL.FTZ R7, R7, R70 ;  /* 0x0000004607077220 */ /* 0x000fe20000410000 */
[----:B------:R-:W-:Y:S01]  /*3670*/  LOP3.LUT R4, R4, 0xffff0000, RZ, 0xc0, !PT ;  /* 0xffff000004047812 */ /* 0x000fe200078ec0ff */
[----:B------:R-:W-:Y:S01]  /*3680*/  FMUL.FTZ R103, R13, R98 ;  /* 0x000000620d677220 */ /* 0x000fe20000410000 */
[----:B------:R-:W-:Y:S01]  /*3690*/  LOP3.LUT R97, R97, 0xffff0000, RZ, 0xc0, !PT ;  /* 0xffff000061617812 */ /* 0x000fe200078ec0ff */
[----:B------:R-:W-:Y:S01]  /*36a0*/  FMUL.FTZ R13, R13, R94 ;  /* 0x0000005e0d0d7220 */ /* 0x000fe20000410000 */
[----:B------:R-:W-:Y:S01]  /*36b0*/  LOP3.LUT R71, R71, 0xffff0000, RZ, 0xc0, !PT ;  /* 0xffff000047477812 */ /* 0x000fe200078ec0ff */
[----:B------:R-:W-:Y:S02]  /*36c0*/  IMAD.U32 R43, R43, 0x10000, RZ ;  /* 0x000100002b2b7824 */ /* 0x000fe400078e00ff */
[C---:B------:R-:W-:Y:S01]  /*36d0*/  FFMA.FTZ R99, R6.reuse, R70, -R99 ;  /* 0x0000004606637223 */ /* 0x040fe20000010863 */
[----:B------:R-:W-:Y:S01]  /*36e0*/  FFMA.FTZ R96, R6, R96, R7 ;  /* 0x0000006006607223 */ /* 0x000fe20000010007 */
[----:B------:R-:W-:Y:S01]  /*36f0*/  FFMA.FTZ R103, R12, R94, -R103 ;  /* 0x0000005e0c677223 */ /* 0x000fe20000010867 */
[----:B------:R-:W-:Y:S01]  /*3700*/  FMUL.FTZ R6, R4, R95 ;  /* 0x0000005f04067220 */ /* 0x000fe20000410000 */
[----:B------:R-:W-:Y:S01]  /*3710*/  FFMA.FTZ R12, R12, R98, R13 ;  /* 0x000000620c0c7223 */ /* 0x000fe2000001000d */
        /* <DEDUP_REMOVED lines=9> */
[----:B------:R-:W-:Y:S01]  /*37b0*/  F2FP.BF16.F32.PACK_AB R4, R5, R6 ;  /* 0x000000060504723e */ /* 0x000fe200000010ff */
[----:B------:R-:W-:Y:S01]  /*37c0*/  IMAD.MOV.U32 R5, RZ, RZ, R96 ;  /* 0x000000ffff057224 */ /* 0x000fe200078e0060 */
[----:B------:R-:W-:Y:S01]  /*37d0*/  F2FP.BF16.F32.PACK_AB R7, R15, R70 ;  /* 0x000000460f07723e */ /* 0x000fe200000010ff */
[----:B------:R-:W-:-:S07]  /*37e0*/  IMAD.MOV.U32 R6, RZ, RZ, R12 ;  /* 0x000000ffff067224 */ /* 0x000fce00078e000c */
.L_x_11898:
[----:B------:R-:W-:Y:S05]  /*37f0*/  BSYNC B3 ;  /* 0x0000000000037941 */ /* 0x000fea0003800000 */
.L_x_11897:
[----:B0-----:R4:W-:Y:S02]  /*3800*/  ST.E.128 desc[UR42][R10.64], R4 ;  /* 0x000000040a007985 */ /* 0x0019e4000c101d2a */
.L_x_11896:
[----:B------:R-:W-:Y:S05]  /*3810*/  BSYNC B2 ;  /* 0x0000000000027941 */ /* 0x000fea0003800000 */
.L_x_11895:
[----:B------:R-:W-:-:S13]  /*3820*/  LOP3.LUT P0, RZ, R56, 0x2, RZ, 0xc0, !PT ;  /* 0x0000000238ff7812 */ /* 0x000fda000780c0ff */
[----:B------:R-:W-:Y:S05]  /*3830*/  @!P0 BRA `(.L_x_11894) ;  /* 0x0000000000d88947 */ /* 0x000fea0003800000 */
[----:B----4-:R4:W0:Y:S01]  /*3840*/  LDS.128 R4, [R81] ;  /* 0x0000000051047984 */ /* 0x0108220000000c00 */
[----:B------:R-:W-:Y:S01]  /*3850*/  ISETP.GE.AND P5, PT, R186, R79, PT ;  /* 0x0000004fba00720c */ /* 0x000fe20003fa6270 */
[----:B------:R-:W-:Y:S01]  /*3860*/  BSSY B2, `(.L_x_11899) ;  /* 0x0000032000027945 */ /* 0x000fe20003800000 */
[----:B---3--:R-:W-:-:S04]  /*3870*/  LEA R10, P0, R18, R14, 0x1 ;  /* 0x0000000e120a7211 */ /* 0x008fc800078008ff */
[----:B--2---:R-:W-:-:S07]  /*3880*/  LEA.HI.X R11, R18, R69, R184, 0x1, P0 ;  /* 0x00000045120b7211 */ /* 0x004fce00000f0cb8 */
[----:B----4-:R-:W-:Y:S05]  /*3890*/  @P5 BRA `(.L_x_11900) ;  /* 0x0000000000b85947 */ /* 0x010fea0003800000 */
[--C-:B------:R-:W-:Y:S01]  /*38a0*/  SHF.R.U64 R43, R38, 0x10, R39.reuse ;  /* 0x00000010262b7819 */ /* 0x100fe20000001227 */
[----:B0-----:R-:W-:Y:S01]  /*38b0*/  IMAD.U32 R14, R7, 0x10000, RZ ;  /* 0x00010000070e7824 */ /* 0x001fe200078e00ff */
[----:B------:R-:W-:Y:S01]  /*38c0*/  SHF.R.U32.HI R38, RZ, 0x10, R39 ;  /* 0x00000010ff267819 */ /* 0x000fe20000011627 */
[----:B------:R-:W-:Y:S01]  /*38d0*/  IMAD.U32 R12, R6, 0x10000, RZ ;  /* 0x00010000060c7824 */ /* 0x000fe200078e00ff */
[--C-:B------:R-:W-:Y:S02]  /*38e0*/  SHF.R.U64 R39, R40, 0x10, R41.reuse ;  /* 0x0000001028277819 */ /* 0x100fe40000001229 */
[----:B------:R-:W-:Y:S02]  /*38f0*/  SHF.R.U32.HI R40, RZ, 0x10, R41 ;  /* 0x00000010ff287819 */ /* 0x000fe40000011629 */
[----:B------:R-:W-:Y:S02]  /*3900*/  PRMT R91, R91, 0x5410, R38 ;  /* 0x000054105b5b7816 */ /* 0x000fe40000000026 */
[----:B------:R-:W-:-:S02]  /*3910*/  PRMT R93, R93, 0x5410, R40 ;  /* 0x000054105d5d7816 */ /* 0x000fc40000000028 */
[----:B------:R-:W-:Y:S01]  /*3920*/  PRMT R92, R92, 0x5410, R39 ;  /* 0x000054105c5c7816 */ /* 0x000fe20000000027 */
[----:B------:R-:W-:Y:S01]  /*3930*/  IMAD.U32 R39, R91, 0x10000, RZ ;  /* 0x000100005b277824 */ /* 0x000fe200078e00ff */
[----:B------:R-:W-:Y:S01]  /*3940*/  LOP3.LUT R13, R6, 0xffff0000, RZ, 0xc0, !PT ;  /* 0xffff0000060d7812 */ /* 0x000fe200078ec0ff */
[----:B------:R-:W-:Y:S01]  /*3950*/  IMAD.U32 R41, R93, 0x10000, RZ ;  /* 0x000100005d297824 */ /* 0x000fe200078e00ff */
[----:B------:R-:W-:Y:S01]  /*3960*/  LOP3.LUT R15, R7, 0xffff0000, RZ, 0xc0, !PT ;  /* 0xffff0000070f7812 */ /* 0x000fe200078ec0ff */
[----:B------:R-:W-:Y:S01]  /*3970*/  IMAD.U32 R6, R5, 0x10000, RZ ;  /* 0x0001000005067824 */ /* 0x000fe200078e00ff */
[----:B------:R-:W-:Y:S01]  /*3980*/  PRMT R90, R90, 0x5410, R43 ;  /* 0x000054105a5a7816 */ /* 0x000fe2000000002b */
[----:B------:R-:W-:Y:S01]  /*3990*/  FMUL.FTZ R69, R13, R41 ;  /* 0x000000290d457220 */ /* 0x000fe20000410000 */
[----:B------:R-:W-:Y:S01]  /*39a0*/  LOP3.LUT R7, R5, 0xffff0000, RZ, 0xc0, !PT ;  /* 0xffff000005077812 */ /* 0x000fe200078ec0ff */
[-C--:B------:R-:W-:Y:S01]  /*39b0*/  FMUL.FTZ R13, R13, R39.reuse ;  /* 0x000000270d0d7220 */ /* 0x080fe20000410000 */
[----:B------:R-:W-:Y:S01]  /*39c0*/  LOP3.LUT R40, R92, 0xffff0000, RZ, 0xc0, !PT ;  /* 0xffff00005c287812 */ /* 0x000fe200078ec0ff */
[----:B------:R-:W-:Y:S01]  /*39d0*/  IMAD.U32 R5, R4, 0x10000, RZ ;  /* 0x0001000004057824 */ /* 0x000fe200078e00ff */
[----:B------:R-:W-:Y:S01]  /*39e0*/  LOP3.LUT R38, R90, 0xffff0000, RZ, 0xc0, !PT ;  /* 0xffff00005a267812 */ /* 0x000fe200078ec0ff */
[----:B------:R-:W-:Y:S01]  /*39f0*/  FFMA.FTZ R69, R12, R39, -R69 ;  /* 0x000000270c457223 */ /* 0x000fe20000010845 */
[----:B------:R-:W-:Y:S01]  /*3a00*/  LOP3.LUT R93, R93, 0xffff0000, RZ, 0xc0, !PT ;  /* 0xffff00005d5d7812 */ /* 0x000fe200078ec0ff */
[----:B------:R-:W-:Y:S01]  /*3a10*/  FMUL.FTZ R43, R7, R40 ;  /* 0x00000028072b7220 */ /* 0x000fe20000410000 */
[----:B------:R-:W-:Y:S01]  /*3a20*/  LOP3.LUT R91, R91, 0xffff0000, RZ, 0xc0, !PT ;  /* 0xffff00005b5b7812 */ /* 0x000fe200078ec0ff */
[-C--:B------:R-:W-:Y:S01]  /*3a30*/  FMUL.FTZ R7, R7, R38.reuse ;  /* 0x0000002607077220 */ /* 0x080fe20000410000 */
[----:B------:R-:W-:Y:S01]  /*3a40*/  LOP3.LUT R4, R4, 0xffff0000, RZ, 0xc0, !PT ;  /* 0xffff000004047812 */ /* 0x000fe200078ec0ff */
[----:B------:R-:W-:Y:S01]  /*3a50*/  FFMA.FTZ R43, R6, R38, -R43 ;  /* 0x00000026062b7223 */ /* 0x000fe2000001082b */
[----:B------:R-:W-:Y:S01]  /*3a60*/  FFMA.FTZ R12, R12, R41, R13 ;  /* 0x000000290c0c7223 */ /* 0x000fe2000001000d */
[----:B------:R-:W-:-:S02]  /*3a70*/  IMAD.U32 R92, R92, 0x10000, RZ ;  /* 0x000100005c5c7824 */ /* 0x000fc400078e00ff */
[C---:B------:R-:W-:Y:S01]  /*3a80*/  FMUL.FTZ R13, R15.reuse, R93 ;  /* 0x0000005d0f0d7220 */ /* 0x040fe20000410000 */
        /* <DEDUP_REMOVED lines=15> */
.L_x_11900:
[----:B------:R-:W-:Y:S05]  /*3b80*/  BSYNC B2 ;  /* 0x0000000000027941 */ /* 0x000fea0003800000 */
.L_x_11899:
[----:B0-----:R0:W-:Y:S02]  /*3b90*/  ST.E.128 desc[UR42][R10.64], R4 ;  /* 0x000000040a007985 */ /* 0x0011e4000c101d2a */
.L_x_11894:
[----:B------:R-:W-:Y:S05]  /*3ba0*/  BSYNC B1 ;  /* 0x0000000000017941 */ /* 0x000fea0003800000 */
.L_x_11893:
[----:B------:R-:W-:-:S03]  /*3bb0*/  UMOV UR4, 0xffffffff ;  /* 0xffffffff00047882 */ /* 0x000fc60000000000 */
[----:B------:R-:W-:Y:S05]  /*3bc0*/  BRA.DIV UR4, `(.L_x_11901) ;  /* 0x0000029604b87947 */ /* 0x000fea000b800000 */
[----:B------:R0:W0:Y:S04]  /*3bd0*/  SHFL.IDX PT, R39, R78, 0x1, 0x1c1f ;  /* 0x003c1f004e277f89 */ /* 0x00002800000e0000 */
[----:B---3--:R3:W0:Y:S02]  /*3be0*/  SHFL.IDX PT, R14, R77, 0x1, 0x1c1f ;  /* 0x003c1f004d0e7f89 */ /* 0x00862400000e0000 */
.L_x_12257:
[----:B------:R-:W-:Y:S05]  /*3bf0*/  @P4 BRA `(.L_x_11902) ;  /* 0x0000002000604947 */ /* 0x000fea0003800000 */
[----:B0---4-:R-:W-:Y:S01]  /*3c00*/  LOP3.LUT R4, R56, 0x1, RZ, 0xc0, !PT ;  /* 0x0000000138047812 */ /* 0x011fe200078ec0ff */
[----:B------:R-:W-:Y:S03]  /*3c10*/  BSSY B1, `(.L_x_11903) ;  /* 0x0000039000017945 */ /* 0x000fe60003800000 */
[----:B------:R-:W-:-:S13]  /*3c20*/  ISETP.NE.U32.AND P0, PT, R4, 0x1, PT ;  /* 0x000000010400780c */ /* 0x000fda0003f05070 */
[----:B------:R-:W-:Y:S05]  /*3c30*/  @P0 BRA `(.L_x_11904) ;  /* 0x0000000000d80947 */ /* 0x000fea0003800000 */
[----:B------:R0:W4:Y:S01]  /*3c40*/  LDS.128 R4, [R82+0x2000] ;  /* 0x0020000052047984 */ /* 0x0001220000000c00 */
[----:B------:R-:W-:Y:S01]  /*3c50*/  ISETP.GE.AND P4, PT, R22, R79, PT ;  /* 0x0000004f1600720c */ /* 0x000fe20003f86270 */
[----:B------:R-:W-:Y:S01]  /*3c60*/  BSSY B2, `(.L_x_11905) ;  /* 0x0000032000027945 */ /* 0x000fe20003800000 */
[----:B------:R-:W-:-:S04]  /*3c70*/  LEA R10, P0, R16, R14, 0x1 ;  /* 0x0000000e100a7211 */ /* 0x000fc800078008ff */
[----:B------:R-:W-:-:S07]  /*3c80*/  LEA.HI.X R11, R16, R39, R17, 0x1, P0 ;  /* 0x00000027100b7211 */ /* 0x000fce00000f0c11 */
        /* <DEDUP_REMOVED lines=23> */
[----:B------:R-:W-:Y:S01]  /*3e00*/  LOP3.LUT R87, R87, 0xffff0000, RZ, 0xc0, !PT ;  /* 0xffff000057577812 */ /* 0x000fe200078ec0ff */
[C---:B------:R-:W-:Y:S01]  /*3e10*/  FMUL.FTZ R7, R13.reuse, R38 ;  /* 0x000000260d077220 */ /* 0x040fe20000410000 */
[----:B------:R-:W-:Y:S01]  /*3e20*/  FMUL.FTZ R13, R13, R36 ;  /* 0x000000240d0d7220 */ /* 0x000fe20000410000 */
[----:B------:R-:W-:-:S02]  /*3e30*/  IMAD.U32 R6, R5, 0x10000, RZ ;  /* 0x0001000005067824 */ /* 0x000fc400078e00ff */
[----:B------:R-:W-:Y:S02]  /*3e40*/  IMAD.U32 R5, R4, 0x10000, RZ ;  /* 0x0001000004057824 */ /* 0x000fe400078e00ff */
[C---:B------:R-:W-:Y:S01]  /*3e50*/  FFMA.FTZ R36, R12.reuse, R36, -R7 ;  /* 0x000000240c247223 */ /* 0x040fe20000010807 */
[----:B------:R-:W-:Y:S01]  /*3e60*/  FFMA.FTZ R13, R12, R38, R13 ;  /* 0x000000260c0d7223 */ /* 0x000fe2000001000d */
[----:B------:R-:W-:Y:S01]  /*3e70*/  LOP3.LUT R4, R4, 0xffff0000, RZ, 0xc0, !PT ;  /* 0xffff000004047812 */ /* 0x000fe200078ec0ff */
[C---:B------:R-:W-:Y:S01]  /*3e80*/  FMUL.FTZ R12, R34.reuse, R89 ;  /* 0x00000059220c7220 */ /* 0x040fe20000410000 */
[----:B------:R-:W-:Y:S01]  /*3e90*/  FMUL.FTZ R34, R34, R87 ;  /* 0x0000005722227220 */ /* 0x000fe20000410000 */
        /* <DEDUP_REMOVED lines=14> */
.L_x_11906:
[----:B------:R-:W-:Y:S05]  /*3f80*/  BSYNC B2 ;  /* 0x0000000000027941 */ /* 0x000fea0003800000 */
.L_x_11905:
[----:B----4-:R0:W-:Y:S02]  /*3f90*/  ST.E.128 desc[UR42][R10.64], R4 ;  /* 0x000000040a007985 */ /* 0x0101e4000c101d2a */
.L_x_11904:
[----:B------:R-:W-:Y:S05]  /*3fa0*/  BSYNC B1 ;  /* 0x0000000000017941 */ /* 0x000fea0003800000 */
.L_x_11903:
[----:B------:R-:W-:-:S13]  /*3fb0*/  LOP3.LUT P0, RZ, R56, 0x2, RZ, 0xc0, !PT ;  /* 0x0000000238ff7812 */ /* 0x000fda000780c0ff */
[----:B------:R-:W-:Y:S05]  /*3fc0*/  @!P0 BRA `(.L_x_11902) ;  /* 0x0000001c006c8947 */ /* 0x000fea0003800000 */
[----:B0-----:R0:W4:Y:S01]  /*3fd0*/  LDS.128 R4, [R81+0x2000] ;  /* 0x0020000051047984 */ /* 0x0011220000000c00 */
[----:B------:R-:W-:Y:S01]  /*3fe0*/  ISETP.GE.AND P4, PT, R186, R79, PT ;  /* 0x0000004fba00720c */ /* 0x000fe20003f86270 */
[----:B------:R-:W-:Y:S01]  /*3ff0*/  BSSY B1, `(.L_x_11907) ;  /* 0x0000032000017945 */ /* 0x000fe20003800000 */
[----:B------:R-:W-:-:S04]  /*4000*/  LEA R10, P0, R18, R14, 0x1 ;  /* 0x0000000e120a7211 */ /* 0x000fc800078008ff */
[----:B------:R-:W-:-:S07]  /*4010*/  LEA.HI.X R11, R18, R39, R184, 0x1, P0 ;  /* 0x00000027120b7211 */ /* 0x000fce00000f0cb8 */
[----:B0-----:R-:W-:Y:S05]  /*4020*/  @P4 BRA `(.L_x_11908) ;  /* 0x0000000000b84947 */ /* 0x001fea0003800000 */
[--C-:B------:R-:W-:Y:S01]  /*4030*/  SHF.R.U64 R15, R32, 0x10, R33.reuse ;  /* 0x00000010200f7819 */ /* 0x100fe20000001221 */
[----:B----4-:R-:W-:Y:S01]  /*4040*/  IMAD.U32 R12, R7, 0x10000, RZ ;  /* 0x00010000070c7824 */ /* 0x010fe200078e00ff */
[----:B------:R-:W-:Y:S02]  /*4050*/  SHF.R.U32.HI R32, RZ, 0x10, R33 ;  /* 0x00000010ff207819 */ /* 0x000fe40000011621 */
[--C-:B------:R-:W-:Y:S02]  /*4060*/  SHF.R.U32.HI R14, RZ, 0x10, R9.reuse ;  /* 0x00000010ff0e7819 */ /* 0x100fe40000011609 */
[----:B------:R-:W-:Y:S02]  /*4070*/  PRMT R85, R85, 0x5410, R32 ;  /* 0x0000541055557816 */ /* 0x000fe40000000020 */
[----:B------:R-:W-:Y:S01]  /*4080*/  SHF.R.U64 R35, R8, 0x10, R9 ;  /* 0x0000001008237819 */ /* 0x000fe20000001209 */
[----:B------:R-:W-:Y:S01]  /*4090*/  IMAD.U32 R8, R6, 0x10000, RZ ;  /* 0x0001000006087824 */ /* 0x000fe200078e00ff */
[----:B------:R-:W-:Y:S01]  /*40a0*/  PRMT R83, R83, 0x5410, R14 ;  /* 0x0000541053537816 */ /* 0x000fe2000000000e */
[----:B------:R-:W-:Y:S01]  /*40b0*/  IMAD.U32 R33, R85, 0x10000, RZ ;  /* 0x0001000055217824 */ /* 0x000fe200078e00ff */
[----:B------:R-:W-:-:S02]  /*40c0*/  PRMT R84, R84, 0x5410, R15 ;  /* 0x0000541054547816 */ /* 0x000fc4000000000f */
        /* <DEDUP_REMOVED lines=36> */
.L_x_11908:
[----:B------:R-:W-:Y:S05]  /*4310*/  BSYNC B1 ;  /* 0x0000000000017941 */ /* 0x000fea0003800000 */
.L_x_11907:
[----:B----4-:R0:W-:Y:S01]  /*4320*/  ST.E.128 desc[UR42][R10.64], R4 ;  /* 0x000000040a007985 */ /* 0x0101e2000c101d2a */
[----:B------:R-:W-:Y:S05]  /*4330*/  BRA `(.L_x_11902) ;  /* 0x0000001800907947 */ /* 0x000fea0003800000 */
.L_x_11884:
[----:B------:R-:W-:Y:S02]  /*4340*/  IMAD R76, R50, -0x60, R26 ;  /* 0xffffffa0324c7824 */ /* 0x000fe400078e021a */
[----:B------:R-:W-:-:S03]  /*4350*/  VIADD R38, R157, 0x40 ;  /* 0x000000409d267836 */ /* 0x000fc60000000000 */
[----:B------:R-:W-:-:S04]  /*4360*/  VIMNMX R76, R76, 0x60, PT ;  /* 0x000000604c4c7848 */ /* 0x000fc80003fe0100 */
[----:B------:R-:W-:-:S04]  /*4370*/  ISETP.GE.AND P0, PT, R157, R76, PT ;  /* 0x0000004c9d00720c */ /* 0x000fc80003f06270 */
[----:B------:R-:W-:-:S13]  /*4380*/  ISETP.GE.OR P0, PT, R16, R79, P0 ;  /* 0x0000004f1000720c */ /* 0x000fda0000706670 */
[----:B------:R-:W0:Y:S01]  /*4390*/  @!P0 LDC.64 R36, c[0x0][0x3e8] ;  /* 0x0000fa00ff248b82 */ /* 0x000e220000000a00 */
[----:B------:R-:W-:Y:S02]  /*43a0*/  @!P0 IMAD.MOV.U32 R4, RZ, RZ, R24 ;  /* 0x000000ffff048224 */ /* 0x000fe400078e0018 */
[----:B------:R-:W-:Y:S02]  /*43b0*/  @!P0 IMAD.MOV.U32 R5, RZ, RZ, R60 ;  /* 0x000000ffff058224 */ /* 0x000fe400078e003c */
[----:B------:R-:W-:Y:S02]  /*43c0*/  @!P0 IMAD R33, R67, 0x60, RZ ;  /* 0x0000006043218824 */ /* 0x000fe400078e02ff */
[----:B------:R-:W-:Y:S01]  /*43d0*/  @!P0 IMAD.WIDE.U32 R6, R14, 0x60, R4 ;  /* 0x000000600e068825 */ /* 0x000fe200078e0004 */
[----:B------:R-:W1:Y:S03]  /*43e0*/  @!P0 LDC.64 R8, c[0x0][0x400] ;  /* 0x00010000ff088b82 */ /* 0x000e660000000a00 */
[----:B------:R-:W-:-:S02]  /*43f0*/  @!P0 IMAD.MOV.U32 R4, RZ, RZ, R44 ;  /* 0x000000ffff048224 */ /* 0x000fc400078e002c */
[----:B------:R-:W-:Y:S02]  /*4400*/  @!P0 IMAD.MOV.U32 R5, RZ, RZ, R62 ;  /* 0x000000ffff058224 */ /* 0x000fe400078e003e */
[----:B------:R-:W-:Y:S02]  /*4410*/  @!P0 IMAD R35, R80, 0x60, RZ ;  /* 0x0000006050238824 */ /* 0x000fe400078e02ff */
[----:B------:R-:W-:-:S04]  /*4420*/  @!P0 IMAD.WIDE.U32 R4, R68, 0x60, R4 ;  /* 0x0000006044048825 */ /* 0x000fc800078e0004 */
[----:B------:R-:W-:Y:S01]  /*4430*/  @!P0 IMAD.IADD R7, R33, 0x1, R7 ;  /* 0x0000000121078824 */ /* 0x000fe200078e0207 */
[----:B------:R-:W-:Y:S01]  /*4440*/  CS2R R32, SRZ ;  /* 0x0000000000207805 */ /* 0x000fe2000001ff00 */
[----:B------:R-:W-:Y:S01]  /*4450*/  @!P0 IMAD.IADD R5, R35, 0x1, R5 ;  /* 0x0000000123058824 */ /* 0x000fe200078e0205 */
[C---:B0-----:R-:W-:Y:S02]  /*4460*/  @!P0 LEA R36, P3, R6.reuse, R36, 0x1 ;  /* 0x0000002406248211 */ /* 0x041fe400078608ff */
[----:B------:R-:W-:Y:S02]  /*4470*/  CS2R R34, SRZ ;  /* 0x0000000000227805 */ /* 0x000fe4000001ff00 */
[----:B------:R-:W-:Y:S02]  /*4480*/  @!P0 LEA.HI.X R37, R6, R37, R7, 0x1, P3 ;  /* 0x0000002506258211 */ /* 0x000fe400018f0c07 */
[----:B------:R-:W-:Y:S02]  /*4490*/  CS2R R6, SRZ ;  /* 0x0000000000067805 */ /* 0x000fe4000001ff00 */
[----:B-1----:R-:W-:-:S04]  /*44a0*/  @!P0 LEA R8, P4, R4, R8, 0x1 ;  /* 0x0000000804088211 */ /* 0x002fc800078808ff */
[----:B------:R-:W-:Y:S02]  /*44b0*/  @!P0 LEA.HI.X R9, R4, R9, R5, 0x1, P4 ;  /* 0x0000000904098211 */ /* 0x000fe400020f0c05 */
[----:B------:R-:W-:-:S03]  /*44c0*/  CS2R R4, SRZ ;  /* 0x0000000000047805 */ /* 0x000fc6000001ff00 */
[----:B------:R-:W5:Y:S04]  /*44d0*/  @!P0 LDG.E.128 R32, desc[UR42][R8.64] ;  /* 0x0000002a08208981 */ /* 0x000f68000c1e1d00 */
[----:B------:R0:W5:Y:S01]  /*44e0*/  @!P0 LDG.E.128 R4, desc[UR42][R36.64] ;  /* 0x0000002a24048981 */ /* 0x000162000c1e1d00 */
[----:B------:R-:W-:-:S04]  /*44f0*/  ISETP.GE.AND P0, PT, R38, R76, PT ;  /* 0x0000004c2600720c */ /* 0x000fc80003f06270 */
[----:B------:R-:W-:Y:S01]  /*4500*/  ISETP.GE.OR P0, PT, R16, R79, P0 ;  /* 0x0000004f1000720c */ /* 0x000fe20000706670 */
[----:B------:R-:W-:Y:S01]  /*4510*/  BSSY B1, `(.L_x_11909) ;  /* 0x000001a000017945 */ /* 0x000fe20003800000 */
[----:B------:R-:W-:Y:S02]  /*4520*/  CS2R R38, SRZ ;  /* 0x0000000000267805 */ /* 0x000fe4000001ff00 */
[----:B------:R-:W-:Y:S02]  /*4530*/  CS2R R42, SRZ ;  /* 0x00000000002a7805 */ /* 0x000fe4000001ff00 */
[----:B------:R-:W-:Y:S02]  /*4540*/  CS2R R40, SRZ ;  /* 0x0000000000287805 */ /* 0x000fe4000001ff00 */
[----:B0-----:R-:W-:-:S05]  /*4550*/  CS2R R36, SRZ ;  /* 0x0000000000247805 */ /* 0x001fca000001ff00 */
[----:B------:R-:W-:Y:S05]  /*4560*/  @P0 BRA `(.L_x_11910) ;  /* 0x0000000000500947 */ /* 0x000fea0003800000 */
[C---:B------:R-:W-:Y:S01]  /*4570*/  SHF.L.U64.HI R9, R10.reuse, 0x6, R11 ;  /* 0x000000060a097819 */ /* 0x040fe2000001020b */
[----:B------:R-:W-:Y:S01]  /*4580*/  IMAD.SHL.U32 R8, R10, 0x40, RZ ;  /* 0x000000400a087824 */ /* 0x000fe200078e00ff */
[C---:B------:R-:W-:Y:S01]  /*4590*/  SHF.L.U64.HI R11, R12.reuse, 0x6, R13 ;  /* 0x000000060c0b7819 */ /* 0x040fe2000001020d */
[----:B------:R-:W-:Y:S01]  /*45a0*/  IMAD.SHL.U32 R10, R12, 0x40, RZ ;  /* 0x000000400c0a7824 */ /* 0x000fe200078e00ff */
[----:B------:R-:W-:Y:S01]  /*45b0*/  ULDC.64 UR4, c[0x0][0x3e8] ;  /* 0x0000fa0000047ab9 */ /* 0x000fe20000000a00 */
[----:B------:R-:W-:Y:S01]  /*45c0*/  IMAD.WIDE.U32 R8, R14, 0x60, R8 ;  /* 0x000000600e087825 */ /* 0x000fe200078e0008 */
[----:B------:R-:W-:-:S03]  /*45d0*/  ULDC.64 UR6, c[0x0][0x400] ;  /* 0x0001000000067ab9 */ /* 0x000fc60000000a00 */
[----:B------:R-:W-:Y:S01]  /*45e0*/  IMAD.WIDE.U32 R10, R68, 0x60, R10 ;  /* 0x00000060440a7825 */ /* 0x000fe200078e000a */
[----:B------:R-:W-:-:S03]  /*45f0*/  IADD3 R12, P0, R24, R8, RZ ;  /* 0x00000008180c7210 */ /* 0x000fc60007f1e0ff */
[----:B------:R-:W-:Y:S01]  /*4600*/  IMAD R67, R67, 0x60, RZ ;  /* 0x0000006043437824 */ /* 0x000fe200078e02ff */
[----:B------:R-:W-:Y:S01]  /*4610*/  IADD3 R8, P3, R44, R10, RZ ;  /* 0x0000000a2c087210 */ /* 0x000fe20007f7e0ff */
[----:B------:R-:W-:-:S03]  /*4620*/  IMAD R13, R80, 0x60, RZ ;  /* 0x00000060500d7824 */ /* 0x000fc600078e02ff */
[----:B------:R-:W-:Y:S02]  /*4630*/  IADD3.X R9, R60, R67, R9, P0, !PT ;  /* 0x000000433c097210 */ /* 0x000fe400007fe409 */
[----:B------:R-:W-:Y:S02]  /*4640*/  IADD3.X R11, R62, R13, R11, P3, !PT ;  /* 0x0000000d3e0b7210 */ /* 0x000fe40001ffe40b */
[----:B------:R-:W-:Y:S02]  /*4650*/  LEA R36, P0, R12, UR4, 0x1 ;  /* 0x000000040c247c11 */ /* 0x000fe4000f8008ff */
[----:B------:R-:W-:Y:S02]  /*4660*/  LEA R40, P3, R8, UR6, 0x1 ;  /* 0x0000000608287c11 */ /* 0x000fe4000f8608ff */
[----:B------:R-:W-:Y:S02]  /*4670*/  LEA.HI.X R37, R12, UR5, R9, 0x1, P0 ;  /* 0x000000050c257c11 */ /* 0x000fe400080f0c09 */
[----:B------:R-:W-:-:S04]  /*4680*/  LEA.HI.X R41, R8, UR7, R11, 0x1, P3 ;  /* 0x0000000708297c11 */ /* 0x000fc800098f0c0b */
[----:B------:R-:W5:Y:S04]  /*4690*/  LDG.E.128 R36, desc[UR42][R36.64] ;  /* 0x0000002a24247981 */ /* 0x000f68000c1e1d00 */
[----:B------:R-:W5:Y:S02]  /*46a0*/  LDG.E.128 R40, desc[UR42][R40.64] ;  /* 0x0000002a28287981 */ /* 0x000f64000c1e1d00 */
.L_x_11910:
[----:B------:R-:W-:Y:S05]  /*46b0*/  BSYNC B1 ;  /* 0x0000000000017941 */ /* 0x000fea0003800000 */
.L_x_11909:
[----:B-----5:R-:W-:Y:S01]  /*46c0*/  IMAD.MOV.U32 R8, RZ, RZ, R38 ;  /* 0x000000ffff087224 */ /* 0x020fe200078e0026 */
[----:B------:R-:W-:Y:S01]  /*46d0*/  ULOP3.LUT UR4, UR36, 0x1, URZ, 0xfc, !UPT ;  /* 0x0000000124047892 */ /* 0x000fe2000f8efc3f */
[----:B------:R-:W-:Y:S01]  /*46e0*/  IMAD.MOV.U32 R9, RZ, RZ, R36 ;  /* 0x000000ffff097224 */ /* 0x000fe200078e0024 */
[----:B------:R-:W-:Y:S01]  /*46f0*/  ISETP.GE.AND P4, PT, R16, R79, PT ;  /* 0x0000004f1000720c */ /* 0x000fe20003f86270 */
[----:B------:R-:W-:Y:S01]  /*4700*/  IMAD.MOV.U32 R10, RZ, RZ, R37 ;  /* 0x000000ffff0a7224 */ /* 0x000fe200078e0025 */
[----:B------:R-:W-:Y:S01]  /*4710*/  PRMT R81, R8, 0x7610, R81 ;  /* 0x0000761008517816 */ /* 0x000fe20000000051 */
[----:B------:R-:W-:Y:S01]  /*4720*/  IMAD.MOV.U32 R8, RZ, RZ, R39 ;  /* 0x000000ffff087224 */ /* 0x000fe200078e0027 */
[----:B------:R-:W-:Y:S01]  /*4730*/  UISETP.NE.AND UP0, UPT, UR4, 0x3, UPT ;  /* 0x000000030400788c */ /* 0x000fe2000bf05270 */
[----:B------:R-:W-:Y:S01]  /*4740*/  PRMT R83, R9, 0x7610, R83 ;  /* 0x0000761009537816 */ /* 0x000fe20000000053 */
[----:B------:R-:W-:Y:S01]  /*4750*/  IMAD.MOV.U32 R11, RZ, RZ, R42 ;  /* 0x000000ffff0b7224 */ /* 0x000fe200078e002a */
        /* <DEDUP_REMOVED lines=28> */
.L_x_11911:
[----:B------:R-:W-:Y:S01]  /*4920*/  IMAD R67, R19, 0x8, R2 ;  /* 0x0000000813437824 */ /* 0x000fe200078e0202 */
[----:B------:R-:W-:Y:S01]  /*4930*/  SHF.L.U32 R80, R185, 0x1f, RZ ;  /* 0x0000001fb9507819 */ /* 0x000fe200000006ff */
[----:B------:R-:W-:Y:S01]  /*4940*/  BSSY B1, `(.L_x_11912) ;  /* 0x0000005000017945 */ /* 0x000fe20003800000 */
[----:B------:R-:W-:Y:S02]  /*4950*/  LOP3.LUT R8, R56, 0x1, RZ, 0xc0, !PT ;  /* 0x0000000138087812 */ /* 0x000fe400078ec0ff */
[----:B------:R-:W0:Y:S02]  /*4960*/  SYNCS.PHASECHK.TRANS64.TRYWAIT P5, [R67+URZ+0x22890], R80 ;  /* 0x02289050430075a7 */ /* 0x000e2400080a017f */
[----:B------:R-:W-:Y:S01]  /*4970*/  ISETP.NE.U32.AND P0, PT, R8, 0x1, PT ;  /* 0x000000010800780c */ /* 0x000fe20003f05070 */
[----:B0-----:R-:W-:-:S12]  /*4980*/  @!P5 BRA `(.L_x_11913) ;  /* 0x000002880090d947 */ /* 0x001fd80003800000 */
.L_x_12258:
[----:B------:R-:W-:Y:S05]  /*4990*/  BSYNC B1 ;  /* 0x0000000000017941 */ /* 0x000fea0003800000 */
.L_x_11912:
[----:B------:R-:W-:-:S03]  /*49a0*/  UMOV UR4, 0xffffffff ;  /* 0xffffffff00047882 */ /* 0x000fc60000000000 */
[----:B------:R-:W-:Y:S05]  /*49b0*/  BRA.DIV UR4, `(.L_x_11914) ;  /* 0x0000028a04987947 */ /* 0x000fea000b800000 */
[----:B------:R1:W2:Y:S04]  /*49c0*/  SHFL.IDX PT, R71, R78, RZ, 0x1c1f ;  /* 0x001c1fff4e477589 */ /* 0x0002a800000e0000 */
[----:B------:R1:W3:Y:S02]  /*49d0*/  SHFL.IDX PT, R70, R77, RZ, 0x1c1f ;  /* 0x001c1fff4d467589 */ /* 0x0002e400000e0000 */
.L_x_12262:
[----:B------:R-:W-:Y:S01]  /*49e0*/  ISETP.GE.OR P5, PT, R157, R76, P0 ;  /* 0x0000004c9d00720c */ /* 0x000fe200007a6670 */
[----:B------:R-:W-:Y:S01]  /*49f0*/  BSSY B1, `(.L_x_11915) ;  /* 0x0000075000017945 */ /* 0x000fe20003800000 */
[----:B------:R-:W-:-:S11]  /*4a00*/  IMAD.SHL.U32 R79, R79, 0x2, RZ ;  /* 0x000000024f4f7824 */ /* 0x000fd600078e00ff */
[----:B------:R-:W-:Y:S05]  /*4a10*/  @P5 BRA `(.L_x_11916) ;  /* 0x0000000400c85947 */ /* 0x000fea0003800000 */
[----:B------:R-:W4:Y:S01]  /*4a20*/  LDC R10, c[0x0][0x2f4] ;  /* 0x0000bd00ff0a7b82 */ /* 0x000f220000000800 */
[----:B------:R-:W-:Y:S01]  /*4a30*/  IMAD.SHL.U32 R69, R64, 0x8, RZ ;  /* 0x0000000840457824 */ /* 0x000fe200078e00ff */
[----:B------:R-:W-:Y:S03]  /*4a40*/  BSSY B2, `(.L_x_11917) ;  /* 0x000006d000027945 */ /* 0x000fe60003800000 */
[----:B--23--:R-:W-:-:S04]  /*4a50*/  IMAD.WIDE R68, R69, 0x2, R70 ;  /* 0x0000000245447825 */ /* 0x00cfc800078e0246 */
[----:B----4-:R-:W-:-:S05]  /*4a60*/  IMAD.IADD R8, R10, 0x1, -R79 ;  /* 0x000000010a087824 */ /* 0x010fca00078e0a4f */
[----:B------:R-:W-:-:S04]  /*4a70*/  SEL R8, R79, R8, !P1 ;  /* 0x000000084f087207 */ /* 0x000fc80004800000 */
[----:B------:R-:W-:-:S04]  /*4a80*/  SHF.R.S32.HI R9, RZ, 0x1f, R8 ;  /* 0x0000001fff097819 */ /* 0x000fc80000011408 */
[----:B------:R-:W-:-:S04]  /*4a90*/  LEA.HI R9, R9, R8, RZ, 0x4 ;  /* 0x0000000809097211 */ /* 0x000fc800078f20ff */
[----:B------:R-:W-:-:S05]  /*4aa0*/  LEA.HI.SX32 R9, R9, R64, 0x1c ;  /* 0x0000004009097211 */ /* 0x000fca00078fe2ff */
[----:B------:R-:W-:-:S05]  /*4ab0*/  IMAD.SHL.U32 R89, R9, 0x8, RZ ;  /* 0x0000000809597824 */ /* 0x000fca00078e00ff */
[----:B------:R-:W-:Y:S02]  /*4ac0*/  LOP3.LUT R9, R52, 0x38, R89, 0xf8, !PT ;  /* 0x0000003834097812 */ /* 0x000fe400078ef859 */
[----:B------:R-:W-:Y:S02]  /*4ad0*/  ISETP.GE.AND P5, PT, R89, R10, PT ;  /* 0x0000000a5900720c */ /* 0x000fe40003fa6270 */
[----:B------:R-:W-:-:S05]  /*4ae0*/  LOP3.LUT R9, R9, R54, RZ, 0x3c, !PT ;  /* 0x0000003609097212 */ /* 0x000fca00078e3cff */
[----:B------:R-:W-:Y:S02]  /*4af0*/  IMAD R8, R198, 0x200, R9 ;  /* 0x00000200c6087824 */ /* 0x000fe400078e0209 */
[C---:B------:R-:W-:Y:S02]  /*4b00*/  IMAD R9, R19.reuse, 0x1800, R65 ;  /* 0x0000180013097824 */ /* 0x040fe400078e0241 */
[----:B------:R-:W-:Y:S02]  /*4b10*/  IMAD R11, R19, 0x1800, R8 ;  /* 0x00001800130b7824 */ /* 0x000fe400078e0208 */
[--C-:B------:R-:W-:Y:S02]  /*4b20*/  IMAD R9, R9, 0x2, R2.reuse ;  /* 0x0000000209097824 */ /* 0x100fe400078e0202 */
[----:B------:R-:W-:Y:S02]  /*4b30*/  IMAD R12, R11, 0x2, R2 ;  /* 0x000000020b0c7824 */ /* 0x000fe400078e0202 */
[----:B------:R-:W-:-:S02]  /*4b40*/  @!P5 IMAD.WIDE R70, R89, 0x2, R70 ;  /* 0x000000025946d825 */ /* 0x000fc400078e0246 */
[----:B------:R-:W2:Y:S04]  /*4b50*/  LDS.128 R8, [R9+0x1c400] ;  /* 0x01c4000009087984 */ /* 0x000ea80000000c00 */
[----:B------:R-:W3:Y:S01]  /*4b60*/  LDS.128 R12, [R12+0x1c400] ;  /* 0x01c400000c0c7984 */ /* 0x000ee20000000c00 */
[----:B------:R-:W-:Y:S05]  /*4b70*/  @P4 BRA `(.L_x_11918) ;  /* 0x0000000400644947 */ /* 0x000fea0003800000 */
[----:B------:R-:W-:Y:S01]  /*4b80*/  SHF.R.U32.HI R96, RZ, 0x10, R33 ;  /* 0x00000010ff607819 */ /* 0x000fe20000011621 */
[----:B--2---:R-:W-:Y:S01]  /*4b90*/  IMAD.U32 R90, R11, 0x10000, RZ ;  /* 0x000100000b5a7824 */ /* 0x004fe200078e00ff */
[--C-:B------:R-:W-:Y:S01]  /*4ba0*/  SHF.R.U32.HI R92, RZ, 0x10, R5.reuse ;  /* 0x00000010ff5c7819 */ /* 0x100fe20000011605 */
[----:B---3--:R-:W-:Y:S01]  /*4bb0*/  IMAD.U32 R91, R15, 0x10000, RZ ;  /* 0x000100000f5b7824 */ /* 0x008fe200078e00ff */
[----:B------:R-:W-:Y:S01]  /*4bc0*/  SHF.R.U64 R97, R4, 0x10, R5 ;  /* 0x0000001004617819 */ /* 0x000fe20000001205 */
[----:B------:R-:W-:Y:S01]  /*4bd0*/  IMAD.U32 R5, R14, 0x10000, RZ ;  /* 0x000100000e057824 */ /* 0x000fe200078e00ff */
[----:B------:R-:W-:Y:S01]  /*4be0*/  PRMT R96, R84, 0x5432, R96 ;  /* 0x0000543254607816 */ /* 0x000fe20000000060 */
[----:B------:R-:W-:Y:S01]  /*4bf0*/  IMAD.U32 R4, R10, 0x10000, RZ ;  /* 0x000100000a047824 */ /* 0x000fe200078e00ff */
[----:B------:R-:W-:Y:S01]  /*4c00*/  SHF.R.U64 R93, R6, 0x10, R7 ;  /* 0x00000010065d7819 */ /* 0x000fe20000001207 */
[----:B------:R-:W-:Y:S01]  /*4c10*/  IMAD.U32 R6, R13, 0x10000, RZ ;  /* 0x000100000d067824 */ /* 0x000fe200078e00ff */
[----:B------:R-:W-:-:S02]  /*4c20*/  SHF.R.U64 R99, R34, 0x10, R35 ;  /* 0x0000001022637819 */ /* 0x000fc40000001223 */
[----:B------:R-:W-:Y:S02]  /*4c30*/  SHF.R.U32.HI R98, RZ, 0x10, R35 ;  /* 0x00000010ff627819 */ /* 0x000fe40000011623 */
[----:B------:R-:W-:Y:S02]  /*4c40*/  PRMT R92, R82, 0x5432, R92 ;  /* 0x00005432525c7816 */ /* 0x000fe4000000005c */
[----:B------:R-:W-:Y:S01]  /*4c50*/  PRMT R35, R102, 0x5410, R97 ;  /* 0x0000541066237816 */ /* 0x000fe20000000061 */
[----:B------:R-:W-:Y:S01]  /*4c60*/  IMAD.U32 R97, R96, 0x10000, RZ ;  /* 0x0001000060617824 */ /* 0x000fe200078e00ff */
[----:B------:R-:W-:Y:S01]  /*4c70*/  SHF.R.U32.HI R94, RZ, 0x10, R7 ;  /* 0x00000010ff5e7819 */ /* 0x000fe20000011607 */
[----:B------:R-:W-:Y:S01]  /*4c80*/  IMAD.U32 R7, R9, 0x10000, RZ ;  /* 0x0001000009077824 */ /* 0x000fe200078e00ff */
[----:B------:R-:W-:Y:S02]  /*4c90*/  LOP3.LUT R34, R11, 0xffff0000, RZ, 0xc0, !PT ;  /* 0xffff00000b227812 */ /* 0x000fe400078ec0ff */
[----:B------:R-:W-:Y:S01]  /*4ca0*/  PRMT R11, R100, 0x5410, R93 ;  /* 0x00005410640b7816 */ /* 0x000fe2000000005d */
[----:B------:R-:W-:Y:S01]  /*4cb0*/  IMAD.U32 R93, R92, 0x10000, RZ ;  /* 0x000100005c5d7824 */ /* 0x000fe200078e00ff */
[----:B------:R-:W-:Y:S01]  /*4cc0*/  LOP3.LUT R13, R13, 0xffff0000, RZ, 0xc0, !PT ;  /* 0xffff00000d0d7812 */ /* 0x000fe200078ec0ff */
[----:B------:R-:W-:Y:S01]  /*4cd0*/  FMUL.FTZ R100, R6, R97 ;  /* 0x0000006106647220 */ /* 0x000fe20000410000 */
        /* <DEDUP_REMOVED lines=10> */
[----:B------:R-:W-:Y:S01]  /*4d80*/  SHF.R.U64 R95, R32, 0x10, R33 ;  /* 0x00000010205f7819 */ /* 0x000fe20000001221 */
[C---:B------:R-:W-:Y:S01]  /*4d90*/  IMAD.U32 R33, R12.reuse, 0x10000, RZ ;  /* 0x000100000c217824 */ /* 0x040fe200078e00ff */
[----:B------:R-:W-:Y:S01]  /*4da0*/  LOP3.LUT R32, R12, 0xffff0000, RZ, 0xc0, !PT ;  /* 0xffff00000c207812 */ /* 0x000fe200078ec0ff */
[----:B------:R-:W-:Y:S01]  /*4db0*/  FMUL.FTZ R102, R13, R92 ;  /* 0x0000005c0d667220 */ /* 0x000fe20000410000 */
[----:B------:R-:W-:Y:S01]  /*4dc0*/  PRMT R12, R103, 0x5410, R99 ;  /* 0x00005410670c7816 */ /* 0x000fe20000000063 */
[----:B------:R-:W-:-:S02]  /*4dd0*/  IMAD.U32 R99, R98, 0x10000, RZ ;  /* 0x0001000062637824 */ /* 0x000fc400078e00ff */
[----:B------:R-:W-:Y:S01]  /*4de0*/  FFMA.FTZ R13, R89, R92, -R100 ;  /* 0x0000005c590d7223 */ /* 0x000fe20000010864 */
[----:B------:R-:W-:Y:S01]  /*4df0*/  LOP3.LUT R15, R15, 0xffff0000, RZ, 0xc0, !PT ;  /* 0xffff00000f0f7812 */ /* 0x000fe200078ec0ff */
[C---:B------:R-:W-:Y:S01]  /*4e00*/  FMUL.FTZ R92, R91.reuse, R93 ;  /* 0x0000005d5b5c7220 */ /* 0x040fe20000410000 */
[----:B------:R-:W-:Y:S01]  /*4e10*/  PRMT R95, R104, 0x5410, R95 ;  /* 0x00005410685f7816 */ /* 0x000fe2000000005f */
[-C--:B------:R-:W-:Y:S01]  /*4e20*/  FMUL.FTZ R97, R91, R99.reuse ;  /* 0x000000635b617220 */ /* 0x080fe20000410000 */
[----:B------:R-:W-:Y:S01]  /*4e30*/  LOP3.LUT R98, R98, 0xffff0000, RZ, 0xc0, !PT ;  /* 0xffff000062627812 */ /* 0x000fe200078ec0ff */
[----:B------:R-:W-:Y:S01]  /*4e40*/  FFMA.FTZ R102, R89, R96, R102 ;  /* 0x0000006059667223 */ /* 0x000fe20000010066 */
[----:B------:R-:W-:Y:S01]  /*4e50*/  LOP3.LUT R94, R94, 0xffff0000, RZ, 0xc0, !PT ;  /* 0xffff00005e5e7812 */ /* 0x000fe200078ec0ff */
[C---:B------:R-:W-:Y:S01]  /*4e60*/  FFMA.FTZ R99, R90.reuse, R99, R92 ;  /* 0x000000635a637223 */ /* 0x040fe2000001005c */
[----:B------:R-:W-:Y:S02]  /*4e70*/  IMAD.U32 R92, R95, 0x10000, RZ ;  /* 0x000100005f5c7824 */ /* 0x000fe400078e00ff */
[C---:B------:R-:W-:Y:S01]  /*4e80*/  FMUL.FTZ R89, R15.reuse, R98 ;  /* 0x000000620f597220 */ /* 0x040fe20000410000 */
[----:B------:R-:W-:Y:S01]  /*4e90*/  FFMA.FTZ R97, R90, R93, -R97 ;  /* 0x0000005d5a617223 */ /* 0x000fe20000010861 */
[----:B------:R-:W-:Y:S01]  /*4ea0*/  FMUL.FTZ R15, R15, R94 ;  /* 0x0000005e0f0f7220 */ /* 0x000fe20000410000 */
[----:B------:R-:W-:Y:S01]  /*4eb0*/  LOP3.LUT R95, R95, 0xffff0000, RZ, 0xc0, !PT ;  /* 0xffff00005f5f7812 */ /* 0x000fe200078ec0ff */
[----:B------:R-:W-:-:S02]  /*4ec0*/  IMAD.U32 R90, R35, 0x10000, RZ ;  /* 0x00010000235a7824 */ /* 0x000fc400078e00ff */
[----:B------:R-:W-:Y:S01]  /*4ed0*/  FFMA.FTZ R96, R34, R94, -R89 ;  /* 0x0000005e22607223 */ /* 0x000fe20000010859 */
[C---:B------:R-:W-:Y:S01]  /*4ee0*/  IMAD.U32 R9, R8.reuse, 0x10000, RZ ;  /* 0x0001000008097824 */ /* 0x040fe200078e00ff */
[----:B------:R-:W-:Y:S01]  /*4ef0*/  LOP3.LUT R35, R35, 0xffff0000, RZ, 0xc0, !PT ;  /* 0xffff000023237812 */ /* 0x000fe200078ec0ff */
[C---:B------:R-:W-:Y:S01]  /*4f00*/  FMUL.FTZ R94, R33.reuse, R92 ;  /* 0x0000005c215e7220 */ /* 0x040fe20000410000 */
[----:B------:R-:W-:Y:S01]  /*4f10*/  LOP3.LUT R8, R8, 0xffff0000, RZ, 0xc0, !PT ;  /* 0xffff000008087812 */ /* 0x000fe200078ec0ff */
[----:B------:R-:W-:Y:S01]  /*4f20*/  FFMA.FTZ R34, R34, R98, R15 ;  /* 0x0000006222227223 */ /* 0x000fe2000001000f */
[-C--:B------:R-:W-:Y:S01]  /*4f30*/  FMUL.FTZ R33, R33, R90.reuse ;  /* 0x0000005a21217220 */ /* 0x080fe20000410000 */
[C---:B------:R-:W-:Y:S01]  /*4f40*/  FMUL.FTZ R15, R32.reuse, R95 ;  /* 0x0000005f200f7220 */ /* 0x040fe20000410000 */
[-C--:B------:R-:W-:Y:S01]  /*4f50*/  FMUL.FTZ R89, R32, R35.reuse ;  /* 0x0000002320597220 */ /* 0x080fe20000410000 */
[C---:B------:R-:W-:Y:S01]  /*4f60*/  FFMA.FTZ R94, R9.reuse, R90, -R94 ;  /* 0x0000005a095e7223 */ /* 0x040fe2000001085e */
        /* <DEDUP_REMOVED lines=21> */
[----:B------:R-:W-:Y:S02]  /*50c0*/  F2FP.BF16.F32.PACK_AB R11, R96, R97 ;  /* 0x00000061600b723e */ /* 0x000fe400000010ff */
[----:B------:R-:W-:Y:S02]  /*50d0*/  F2FP.BF16.F32.PACK_AB R13, R102, R7 ;  /* 0x00000007660d723e */ /* 0x000fe400000010ff */
[----:B------:R-:W-:Y:S02]  /*50e0*/  F2FP.BF16.F32.PACK_AB R15, R34, R99 ;  /* 0x00000063220f723e */ /* 0x000fe400000010ff */
[----:B------:R-:W-:-:S02]  /*50f0*/  F2FP.BF16.F32.PACK_AB R12, R89, R92 ;  /* 0x0000005c590c723e */ /* 0x000fc400000010ff */
[----:B------:R-:W-:-:S07]  /*5100*/  F2FP.BF16.F32.PACK_AB R10, R4, R91 ;  /* 0x0000005b040a723e */ /* 0x000fce00000010ff */
.L_x_11918:
[----:B------:R-:W-:Y:S05]  /*5110*/  BSYNC B2 ;  /* 0x0000000000027941 */ /* 0x000fea0003800000 */
.L_x_11917:
[----:B--2---:R4:W-:Y:S04]  /*5120*/  ST.E.128 desc[UR42][R68.64], R8 ;  /* 0x0000000844007985 */ /* 0x0049e8000c101d2a */
[----:B---3--:R4:W-:Y:S02]  /*5130*/  @!P5 ST.E.128 desc[UR42][R70.64], R12 ;  /* 0x0000000c4600d985 */ /* 0x0089e4000c101d2a */
.L_x_11916:
[----:B------:R-:W-:Y:S05]  /*5140*/  BSYNC B1 ;  /* 0x0000000000017941 */ /* 0x000fea0003800000 */
.L_x_11915:
[----:B------:R-:W-:-:S03]  /*5150*/  UMOV UR4, 0xffffffff ;  /* 0xffffffff00047882 */ /* 0x000fc60000000000 */
[----:B------:R-:W-:Y:S05]  /*5160*/  BRA.DIV UR4, `(.L_x_11919) ;  /* 0x0000028204f87947 */ /* 0x000fea000b800000 */
[----:B-1----:R-:W1:Y:S04]  /*5170*/  SHFL.IDX PT, R78, R78, 0x1, 0x1c1f ;  /* 0x003c1f004e4e7f89 */ /* 0x002e6800000e0000 */
[----:B----4-:R4:W0:Y:S02]  /*5180*/  SHFL.IDX PT, R14, R77, 0x1, 0x1c1f ;  /* 0x003c1f004d0e7f89 */ /* 0x01082400000e0000 */
.L_x_12266:
[----:B------:R-:W-:Y:S02]  /*5190*/  VIADD R4, R157, 0x40 ;  /* 0x000000409d047836 */ /* 0x000fe40000000000 */
[----:B0-----:R-:W-:Y:S02]  /*51a0*/  IMAD.MOV.U32 R12, RZ, RZ, R14 ;  /* 0x000000ffff0c7224 */ /* 0x001fe400078e000e */
[----:B-1----:R-:W-:Y:S01]  /*51b0*/  IMAD.MOV.U32 R13, RZ, RZ, R78 ;  /* 0x000000ffff0d7224 */ /* 0x002fe200078e004e */
[----:B------:R-:W-:-:S13]  /*51c0*/  ISETP.GE.OR P0, PT, R4, R76, P0 ;  /* 0x0000004c0400720c */ /* 0x000fda0000706670 */
[----:B------:R-:W-:Y:S05]  /*51d0*/  @P0 BRA `(.L_x_11902) ;  /* 0x0000000800e80947 */ /* 0x000fea0003800000 */
[----:B------:R-:W0:Y:S01]  /*51e0*/  LDC R32, c[0x0][0x2f4] ;  /* 0x0000bd00ff207b82 */ /* 0x000e220000000800 */
[----:B------:R-:W-:Y:S01]  /*51f0*/  SHF.R.U32.HI R5, RZ, 0x3, R194 ;  /* 0x00000003ff057819 */ /* 0x000fe200000116c2 */
[----:B------:R-:W-:Y:S01]  /*5200*/  IMAD.SHL.U32 R15, R64, 0x8, RZ ;  /* 0x00000008400f7824 */ /* 0x000fe200078e00ff */
[----:B------:R-:W-:Y:S03]  /*5210*/  BSSY B1, `(.L_x_11920) ;  /* 0x000006c000017945 */ /* 0x000fe60003800000 */
[----:B------:R-:W-:-:S04]  /*5220*/  IMAD.WIDE R14, R15, 0x2, R12 ;  /* 0x000000020f0e7825 */ /* 0x000fc800078e020c */
[----:B0-----:R-:W-:-:S05]  /*5230*/  @P1 IMAD.IADD R79, R32, 0x1, -R79 ;  /* 0x00000001204f1824 */ /* 0x001fca00078e0a4f */
[----:B------:R-:W-:-:S04]  /*5240*/  SHF.R.S32.HI R4, RZ, 0x1f, R79 ;  /* 0x0000001fff047819 */ /* 0x000fc8000001144f */
[----:B------:R-:W-:-:S04]  /*5250*/  LEA.HI R79, R4, R79, RZ, 0x4 ;  /* 0x0000004f044f7211 */ /* 0x000fc800078f20ff */
[----:B------:R-:W-:-:S05]  /*5260*/  LEA.HI.SX32 R33, R79, R64, 0x1c ;  /* 0x000000404f217211 */ /* 0x000fca00078fe2ff */
[----:B------:R-:W-:-:S05]  /*5270*/  IMAD.SHL.U32 R33, R33, 0x8, RZ ;  /* 0x0000000821217824 */ /* 0x000fca00078e00ff */
[----:B------:R-:W-:-:S04]  /*5280*/  LOP3.LUT R4, R194, 0x38, R33, 0xf8, !PT ;  /* 0x00000038c2047812 */ /* 0x000fc800078ef821 */
[----:B------:R-:W-:Y:S01]  /*5290*/  LOP3.LUT R4, R4, R5, RZ, 0x3c, !PT ;  /* 0x0000000504047212 */ /* 0x000fe200078e3cff */
[----:B------:R-:W-:-:S04]  /*52a0*/  IMAD R5, R19, 0x1800, R66 ;  /* 0x0000180013057824 */ /* 0x000fc800078e0242 */
[----:B------:R-:W-:Y:S02]  /*52b0*/  IMAD.IADD R4, R199, 0x1, R4 ;  /* 0x00000001c7047824 */ /* 0x000fe400078e0204 */
[----:B------:R-:W-:Y:S02]  /*52c0*/  IMAD R5, R5, 0x2, R2 ;  /* 0x0000000205057824 */ /* 0x000fe400078e0202 */
[----:B------:R-:W-:-:S04]  /*52d0*/  IMAD R7, R19, 0x1800, R4 ;  /* 0x0000180013077824 */ /* 0x000fc800078e0204 */
[----:B------:R-:W-:Y:S02]  /*52e0*/  IMAD R8, R7, 0x2, R2 ;  /* 0x0000000207087824 */ /* 0x000fe400078e0202 */
[----:B------:R-:W0:Y:S04]  /*52f0*/  LDS.128 R4, [R5+0x1c400] ;  /* 0x01c4000005047984 */ /* 0x000e280000000c00 */
[----:B------:R-:W1:Y:S01]  /*5300*/  LDS.128 R8, [R8+0x1c400] ;  /* 0x01c4000008087984 */ /* 0x000e620000000c00 */
[----:B------:R-:W-:Y:S05]  /*5310*/  @P4 BRA `(.L_x_11921) ;  /* 0x00000004006c4947 */ /* 0x000fea0003800000 */
[----:B------:R-:W-:Y:S01]  /*5320*/  SHF.R.U32.HI R69, RZ, 0x10, R41 ;  /* 0x00000010ff457819 */ /* 0x000fe20000011629 */
[----:B0-----:R-:W-:Y:S01]  /*5330*/  IMAD.U32 R35, R5, 0x10000, RZ ;  /* 0x0001000005237824 */ /* 0x001fe200078e00ff */
[----:B----4-:R-:W-:Y:S01]  /*5340*/  SHF.R.U32.HI R77, RZ, 0x10, R37 ;  /* 0x00000010ff4d7819 */ /* 0x010fe20000011625 */
[----:B------:R-:W-:Y:S01]  /*5350*/  IMAD.U32 R34, R4, 0x10000, RZ ;  /* 0x0001000004227824 */ /* 0x000fe200078e00ff */
[----:B------:R-:W-:Y:S01]  /*5360*/  SHF.R.U64 R68, R38, 0x10, R39 ;  /* 0x0000001026447819 */ /* 0x000fe20000001227 */
[----:B-1----:R-:W-:Y:S01]  /*5370*/  IMAD.U32 R38, R8, 0x10000, RZ ;  /* 0x0001000008267824 */ /* 0x002fe200078e00ff */
[----:B------:R-:W-:Y:S02]  /*5380*/  PRMT R88, R88, 0x5410, R69 ;  /* 0x0000541058587816 */ /* 0x000fe40000000045 */
[----:B------:R-:W-:Y:S02]  /*5390*/  PRMT R84, R84, 0x5410, R77 ;  /* 0x0000541054547816 */ /* 0x000fe4000000004d */
[----:B--2---:R-:W-:Y:S01]  /*53a0*/  SHF.R.U32.HI R71, RZ, 0x10, R39 ;  /* 0x00000010ff477819 */ /* 0x004fe20000011627 */
[----:B------:R-:W-:Y:S01]  /*53b0*/  IMAD.U32 R39, R9, 0x10000, RZ ;  /* 0x0001000009277824 */ /* 0x000fe200078e00ff */
[--C-:B---3--:R-:W-:Y:S01]  /*53c0*/  SHF.R.U64 R70, R42, 0x10, R43.reuse ;  /* 0x000000102a467819 */ /* 0x108fe2000000122b */
[----:B------:R-:W-:Y:S01]  /*53d0*/  IMAD.U32 R42, R84, 0x10000, RZ ;  /* 0x00010000542a7824 */ /* 0x000fe200078e00ff */
[----:B------:R-:W-:Y:S01]  /*53e0*/  PRMT R81, R81, 0x5410, R68 ;  /* 0x0000541051517816 */ /* 0x000fe20000000044 */
[----:B------:R-:W-:Y:S01]  /*53f0*/  IMAD.U32 R68, R88, 0x10000, RZ ;  /* 0x0001000058447824 */ /* 0x000fe200078e00ff */
[----:B------:R-:W-:-:S02]  /*5400*/  SHF.R.U32.HI R43, RZ, 0x10, R43 ;  /* 0x00000010ff2b7819 */ /* 0x000fc4000001162b */
[----:B------:R-:W-:Y:S01]  /*5410*/  SHF.R.U64 R78, R40, 0x10, R41 ;  /* 0x00000010284e7819 */ /* 0x000fe20000001229 */
[----:B------:R-:W-:Y:S01]  /*5420*/  IMAD.U32 R41, R11, 0x10000, RZ ;  /* 0x000100000b297824 */ /* 0x000fe200078e00ff */
[----:B------:R-:W-:Y:S01]  /*5430*/  PRMT R85, R85, 0x5410, R70 ;  /* 0x0000541055557816 */ /* 0x000fe20000000046 */
[----:B------:R-:W-:Y:S01]  /*5440*/  FMUL.FTZ R70, R39, R68 ;  /* 0x0000004427467220 */ /* 0x000fe20000410000 */
[----:B------:R-:W-:Y:S02]  /*5450*/  PRMT R86, R86, 0x5410, R43 ;  /* 0x0000541056567816 */ /* 0x000fe4000000002b */
[----:B------:R-:W-:Y:S01]  /*5460*/  PRMT R82, R82, 0x5410, R71 ;  /* 0x0000541052527816 */ /* 0x000fe20000000047 */
[-C--:B------:R-:W-:Y:S01]  /*5470*/  FFMA.FTZ R69, R35, R42.reuse, -R70 ;  /* 0x0000002a23457223 */ /* 0x080fe20000010846 */
[----:B------:R-:W-:Y:S01]  /*5480*/  PRMT R87, R87, 0x5410, R78 ;  /* 0x0000541057577816 */ /* 0x000fe2000000004e */
[----:B------:R-:W-:Y:S01]  /*5490*/  FMUL.FTZ R78, R39, R42 ;  /* 0x0000002a274e7220 */ /* 0x000fe20000410000 */
[----:B------:R-:W-:Y:S01]  /*54a0*/  LOP3.LUT R40, R9, 0xffff0000, RZ, 0xc0, !PT ;  /* 0xffff000009287812 */ /* 0x000fe200078ec0ff */
[----:B------:R-:W-:Y:S01]  /*54b0*/  IMAD.U32 R70, R86, 0x10000, RZ ;  /* 0x0001000056467824 */ /* 0x000fe200078e00ff */
[----:B------:R-:W-:Y:S01]  /*54c0*/  LOP3.LUT R39, R84, 0xffff0000, RZ, 0xc0, !PT ;  /* 0xffff000054277812 */ /* 0x000fe200078ec0ff */
[----:B------:R-:W-:Y:S01]  /*54d0*/  IMAD.U32 R42, R82, 0x10000, RZ ;  /* 0x00010000522a7824 */ /* 0x000fe200078e00ff */
[----:B------:R-:W-:Y:S01]  /*54e0*/  SHF.R.U64 R90, R36, 0x10, R37 ;  /* 0x00000010245a7819 */ /* 0x000fe20000001225 */
[----:B------:R-:W-:Y:S01]  /*54f0*/  FFMA.FTZ R78, R35, R68, R78 ;  /* 0x00000044234e7223 */ /* 0x000fe2000001004e */
[----:B------:R-:W-:Y:S01]  /*5500*/  LOP3.LUT R43, R88, 0xffff0000, RZ, 0xc0, !PT ;  /* 0xffff0000582b7812 */ /* 0x000fe200078ec0ff */
[C---:B------:R-:W-:Y:S01]  /*5510*/  FMUL.FTZ R35, R40.reuse, R39 ;  /* 0x0000002728237220 */ /* 0x040fe20000410000 */
[----:B------:R-:W-:Y:S01]  /*5520*/  LOP3.LUT R36, R5, 0xffff0000, RZ, 0xc0, !PT ;  /* 0xffff000005247812 */ /* 0x000fe200078ec0ff */
[----:B------:R-:W-:Y:S01]  /*5530*/  FMUL.FTZ R68, R41, R70 ;  /* 0x0000004629447220 */ /* 0x000fe20000410000 */
[----:B------:R-:W-:Y:S01]  /*5540*/  IMAD.U32 R9, R7, 0x10000, RZ ;  /* 0x0001000007097824 */ /* 0x000fe200078e00ff */
[----:B------:R-:W-:Y:S01]  /*5550*/  PRMT R83, R83, 0x5410, R90 ;  /* 0x0000541053537816 */ /* 0x000fe2000000005a */
[-C--:B------:R-:W-:Y:S01]  /*5560*/  FMUL.FTZ R41, R41, R42.reuse ;  /* 0x0000002a29297220 */ /* 0x080fe20000410000 */
[----:B------:R-:W-:Y:S01]  /*5570*/  LOP3.LUT R11, R11, 0xffff0000, RZ, 0xc0, !PT ;  /* 0xffff00000b0b7812 */ /* 0x000fe200078ec0ff */
[-C--:B------:R-:W-:Y:S01]  /*5580*/  FMUL.FTZ R71, R40, R43.reuse ;  /* 0x0000002b28477220 */ /* 0x080fe20000410000 */
[----:B------:R-:W-:Y:S01]  /*5590*/  LOP3.LUT R86, R86, 0xffff0000, RZ, 0xc0, !PT ;  /* 0xffff000056567812 */ /* 0x000fe200078ec0ff */
[----:B------:R-:W-:Y:S01]  /*55a0*/  FFMA.FTZ R43, R36, R43, R35 ;  /* 0x0000002b242b7223 */ /* 0x000fe20000010023 */
[----:B------:R-:W-:Y:S01]  /*55b0*/  LOP3.LUT R82, R82, 0xffff0000, RZ, 0xc0, !PT ;  /* 0xffff000052527812 */ /* 0x000fe200078ec0ff */
[C---:B------:R-:W-:Y:S01]  /*55c0*/  FFMA.FTZ R68, R9.reuse, R42, -R68 ;  /* 0x0000002a09447223 */ /* 0x040fe20000010844 */
[----:B------:R-:W-:Y:S01]  /*55d0*/  FFMA.FTZ R41, R9, R70, R41 ;  /* 0x0000004609297223 */ /* 0x000fe20000010029 */
[----:B------:R-:W-:-:S02]  /*55e0*/  IMAD.U32 R35, R87, 0x10000, RZ ;  /* 0x0001000057237824 */ /* 0x000fc400078e00ff */
[----:B------:R-:W-:Y:S01]  /*55f0*/  FFMA.FTZ R40, R36, R39, -R71 ;  /* 0x0000002724287223 */ /* 0x000fe20000010847 */
[----:B------:R-:W-:Y:S01]  /*5600*/  IMAD.U32 R9, R83, 0x10000, RZ ;  /* 0x0001000053097824 */ /* 0x000fe200078e00ff */
[----:B------:R-:W-:Y:S01]  /*5610*/  LOP3.LUT R37, R7, 0xffff0000, RZ, 0xc0, !PT ;  /* 0xffff000007257812 */ /* 0x000fe200078ec0ff */
[C---:B------:R-:W-:Y:S01]  /*5620*/  FMUL.FTZ R36, R11.reuse, R86 ;  /* 0x000000560b247220 */ /* 0x040fe20000410000 */
[-C--:B------:R-:W-:Y:S01]  /*5630*/  FMUL.FTZ R42, R11, R82.reuse ;  /* 0x000000520b2a7220 */ /* 0x080fe20000410000 */
[----:B------:R-:W-:Y:S01]  /*5640*/  LOP3.LUT R8, R8, 0xffff0000, RZ, 0xc0, !PT ;  /* 0xffff000008087812 */ /* 0x000fe200078ec0ff */
[C---:B------:R-:W-:Y:S01]  /*5650*/  FMUL.FTZ R11, R38.reuse, R35 ;  /* 0x00000023260b7220 */ /* 0x040fe20000410000 */
[----:B------:R-:W-:Y:S01]  /*5660*/  LOP3.LUT R87, R87, 0xffff0000, RZ, 0xc0, !PT ;  /* 0xffff000057577812 */ /* 0x000fe200078ec0ff */
[----:B------:R-:W-:Y:S01]  /*5670*/  FMUL.FTZ R38, R38, R9 ;  /* 0x0000000926267220 */ /* 0x000fe20000410000 */
[----:B------:R-:W-:Y:S01]  /*5680*/  LOP3.LUT R83, R83, 0xffff0000, RZ, 0xc0, !PT ;  /* 0xffff000053537812 */ /* 0x000fe200078ec0ff */
[----:B------:R-:W-:Y:S01]  /*5690*/  FFMA.FTZ R39, R37, R82, -R36 ;  /* 0x0000005225277223 */ /* 0x000fe20000010824 */
[----:B------:R-:W-:Y:S01]  /*56a0*/  LOP3.LUT R5, R4, 0xffff0000, RZ, 0xc0, !PT ;  /* 0xffff000004057812 */ /* 0x000fe200078ec0ff */
[----:B------:R-:W-:Y:S01]  /*56b0*/  FMUL.FTZ R36, R8, R87 ;  /* 0x0000005708247220 */ /* 0x000fe20000410000 */
[C---:B------:R-:W-:Y:S01]  /*56c0*/  FFMA.FTZ R11, R34.reuse, R9, -R11 ;  /* 0x00000009220b7223 */ /* 0x040fe2000001080b */
        /* <DEDUP_REMOVED lines=9> */
[C---:B------:R-:W-:Y:S02]  /*5760*/  IMAD.U32 R4, R6.reuse, 0x10000, RZ ;  /* 0x0001000006047824 */ /* 0x040fe400078e00ff */
[----:B------:R-:W-:Y:S01]  /*5770*/  FFMA.FTZ R5, R5, R87, R34 ;  /* 0x0000005705057223 */ /* 0x000fe20000010022 */
[----:B------:R-:W-:Y:S01]  /*5780*/  LOP3.LUT R6, R6, 0xffff0000, RZ, 0xc0, !PT ;  /* 0xffff000006067812 */ /* 0x000fe200078ec0ff */
[C---:B------:R-:W-:Y:S01]  /*5790*/  FMUL.FTZ R35, R7.reuse, R9 ;  /* 0x0000000907237220 */ /* 0x040fe20000410000 */
[----:B------:R-:W-:Y:S01]  /*57a0*/  FMUL.FTZ R34, R7, R8 ;  /* 0x0000000807227220 */ /* 0x000fe20000410000 */
[C---:B------:R-:W-:Y:S01]  /*57b0*/  FMUL.FTZ R7, R10.reuse, R85 ;  /* 0x000000550a077220 */ /* 0x040fe20000410000 */
[----:B------:R-:W-:Y:S01]  /*57c0*/  FFMA.FTZ R42, R37, R86, R42 ;  /* 0x00000056252a7223 */ /* 0x000fe2000001002a */
[----:B------:R-:W-:Y:S01]  /*57d0*/  FMUL.FTZ R10, R10, R81 ;  /* 0x000000510a0a7220 */ /* 0x000fe20000410000 */
[C---:B------:R-:W-:Y:S01]  /*57e0*/  FFMA.FTZ R35, R4.reuse, R8, -R35 ;  /* 0x0000000804237223 */ /* 0x040fe20000010823 */
        /* <DEDUP_REMOVED lines=8> */
[----:B------:R-:W-:Y:S01]  /*5870*/  F2FP.BF16.F32.PACK_AB R8, R5, R38 ;  /* 0x000000260508723e */ /* 0x000fe200000010ff */
[----:B------:R-:W-:Y:S01]  /*5880*/  IMAD.MOV.U32 R5, RZ, RZ, R40 ;  /* 0x000000ffff057224 */ /* 0x000fe200078e0028 */
[----:B------:R-:W-:Y:S01]  /*5890*/  F2FP.BF16.F32.PACK_AB R7, R39, R68 ;  /* 0x000000442707723e */ /* 0x000fe200000010ff */
[----:B------:R-:W-:Y:S01]  /*58a0*/  IMAD.MOV.U32 R11, RZ, RZ, R41 ;  /* 0x000000ffff0b7224 */ /* 0x000fe200078e0029 */
[----:B------:R-:W-:Y:S02]  /*58b0*/  F2FP.BF16.F32.PACK_AB R9, R43, R78 ;  /* 0x0000004e2b09723e */ /* 0x000fe400000010ff */
[----:B------:R-:W-:-:S07]  /*58c0*/  F2FP.BF16.F32.PACK_AB R10, R85, R34 ;  /* 0x00000022550a723e */ /* 0x000fce00000010ff */
.L_x_11921:
[----:B------:R-:W-:Y:S05]  /*58d0*/  BSYNC B1 ;  /* 0x0000000000017941 */ /* 0x000fea0003800000 */
.L_x_11920:
[----:B0-----:R0:W-:Y:S01]  /*58e0*/  ST.E.128 desc[UR42][R14.64], R4 ;  /* 0x000000040e007985 */ /* 0x0011e2000c101d2a */
[----:B------:R-:W-:-:S13]  /*58f0*/  ISETP.GE.AND P0, PT, R33, R32, PT ;  /* 0x000000202100720c */ /* 0x000fda0003f06270 */
[----:B------:R-:W-:Y:S05]  /*5900*/  @P0 BRA `(.L_x_11902) ;  /* 0x00000004001c0947 */ /* 0x000fea0003800000 */
[----:B------:R-:W-:-:S05]  /*5910*/  IMAD.WIDE R12, R33, 0x2, R12 ;  /* 0x00000002210c7825 */ /* 0x000fca00078e020c */
[----:B-1----:R1:W-:Y:S01]  /*5920*/  ST.E.128 desc[UR42][R12.64], R8 ;  /* 0x000000080c007985 */ /* 0x0023e2000c101d2a */
[----:B------:R-:W-:Y:S05]  /*5930*/  BRA `(.L_x_11902) ;  /* 0x0000000400107947 */ /* 0x000fea0003800000 */
.L_x_11883:
[----:B------:R-:W-:-:S04]  /*5940*/  ULOP3.LUT UR4, UR36, 0x1, URZ, 0xfc, !UPT ;  /* 0x0000000124047892 */ /* 0x000fc8000f8efc3f */
[----:B------:R-:W-:-:S06]  /*5950*/  UISETP.NE.AND UP0, UPT, UR4, 0x3, UPT ;  /* 0x000000030400788c */ /* 0x000fcc000bf05270 */
[----:B------:R-:W-:-:S13]  /*5960*/  PLOP3.LUT P3, PT, PT, PT, UP0, 0x80, 0x0 ;  /* 0x000000000000781c */ /* 0x000fda0003f6f008 */
[----:B------:R-:W-:Y:S05]  /*5970*/  @!P3 BRA `(.L_x_11922) ;  /* 0x000000000004b947 */ /* 0x000fea0003800000 */
[----:B------:R-:W-:Y:S01]  /*5980*/  BPT.TRAP 0x1 ;  /* 0x000000040000795c */ /* 0x000fe20000300000 */
.L_x_11922:
[----:B------:R-:W-:Y:S01]  /*5990*/  IMAD R67, R19, 0x8, R2 ;  /* 0x0000000813437824 */ /* 0x000fe200078e0202 */
[----:B------:R-:W-:Y:S01]  /*59a0*/  SHF.L.U32 R80, R185, 0x1f, RZ ;  /* 0x0000001fb9507819 */ /* 0x000fe200000006ff */
[----:B------:R-:W-:Y:S01]  /*59b0*/  BSSY B1, `(.L_x_11923) ;  /* 0x0000004000017945 */ /* 0x000fe20003800000 */
[----:B------:R-:W-:Y:S02]  /*59c0*/  SHF.R.S32.HI R74, RZ, 0x1f, R73 ;  /* 0x0000001fff4a7819 */ /* 0x000fe40000011449 */
[----:B------:R-:W0:Y:S02]  /*59d0*/  SYNCS.PHASECHK.TRANS64.TRYWAIT P0, [R67+URZ+0x22890], R80 ;  /* 0x02289050430075a7 */ /* 0x000e24000800017f */
[----:B0-----:R-:W-:Y:S05]  /*59e0*/  @!P0 BRA `(.L_x_11924) ;  /* 0x0000027c00208947 */ /* 0x001fea0003800000 */
.L_x_12267:
[----:B------:R-:W-:Y:S05]  /*59f0*/  BSYNC B1 ;  /* 0x0000000000017941 */ /* 0x000fea0003800000 */
.L_x_11923:
        /* <DEDUP_REMOVED lines=17> */
[----:B------:R-:W-:Y:S02]  /*5b10*/  UMOV UR4, 0xffffffff ;  /* 0xffffffff00047882 */ /* 0x000fe40000000000 */
[----:B------:R-:W-:Y:S01]  /*5b20*/  ISETP.GE.AND P0, PT, R34, 0x1, PT ;  /* 0x000000012200780c */ /* 0x000fe20003f06270 */
[----:B------:R-:W-:Y:S01]  /*5b30*/  IMAD R5, R156, UR5, R5 ;  /* 0x000000059c057c24 */ /* 0x000fe2000f8e0205 */
[----:B------:R-:W-:-:S04]  /*5b40*/  LEA R10, P4, R4, UR6, 0x1 ;  /* 0x00000006040a7c11 */ /* 0x000fc8000f8808ff */
[----:B------:R-:W-:Y:S01]  /*5b50*/  LEA.HI.X R32, R4, UR7, R5, 0x1, P4 ;  /* 0x0000000704207c11 */ /* 0x000fe2000a0f0c05 */
[----:B------:R-:W-:Y:S08]  /*5b60*/  BRA.DIV UR4, `(.L_x_11925) ;  /* 0x0000027a04d47947 */ /* 0x000ff0000b800000 */
[----:B------:R1:W2:Y:S04]  /*5b70*/  SHFL.IDX PT, R33, R32, RZ, 0x1c1f ;  /* 0x001c1fff20217589 */ /* 0x0002a800000e0000 */
[----:B------:R1:W3:Y:S02]  /*5b80*/  SHFL.IDX PT, R14, R10, RZ, 0x1c1f ;  /* 0x001c1fff0a0e7589 */ /* 0x0002e400000e0000 */
.L_x_12271:
[----:B------:R-:W-:Y:S04]  /*5b90*/  BSSY B1, `(.L_x_11926) ;  /* 0x000000d000017945 */ /* 0x000fe80003800000 */
[----:B------:R-:W-:Y:S05]  /*5ba0*/  @!P0 BRA `(.L_x_11927) ;  /* 0x00000000002c8947 */ /* 0x000fea0003800000 */
[----:B------:R-:W-:Y:S02]  /*5bb0*/  ULDC UR4, c[0x0][0x2f4] ;  /* 0x0000bd0000047ab9 */ /* 0x000fe40000000800 */
[----:B------:R-:W-:Y:S02]  /*5bc0*/  ISETP.GE.AND P4, PT, R16, UR4, PT ;  /* 0x0000000410007c0c */ /* 0x000fe4000bf86270 */
[----:B------:R-:W-:-:S11]  /*5bd0*/  ISETP.GE.AND P0, PT, R18, UR4, PT ;  /* 0x0000000412007c0c */ /* 0x000fd6000bf06270 */
[----:B------:R-:W4:Y:S01]  /*5be0*/  @!P4 LDS.128 R4, [R82] ;  /* 0x000000005204c984 */ /* 0x000f220000000c00 */
[----:B---3--:R-:W-:-:S04]  /*5bf0*/  @!P4 LEA R8, P5, R16, R14, 0x1 ;  /* 0x0000000e1008c211 */ /* 0x008fc800078a08ff */
[----:B--2---:R-:W-:-:S05]  /*5c00*/  @!P4 LEA.HI.X R9, R16, R33, R17, 0x1, P5 ;  /* 0x000000211009c211 */ /* 0x004fca00028f0c11 */
[----:B----4-:R2:W-:Y:S04]  /*5c10*/  @!P4 ST.E.128 desc[UR42][R8.64], R4 ;  /* 0x000000040800c985 */ /* 0x0105e8000c101d2a */
[----:B------:R-:W3:Y:S01]  /*5c20*/  @!P0 LDS.128 R4, [R81] ;  /* 0x0000000051048984 */ /* 0x000ee20000000c00 */
[----:B--2---:R-:W-:-:S04]  /*5c30*/  @!P0 LEA R8, P4, R18, R14, 0x1 ;  /* 0x0000000e12088211 */ /* 0x004fc800078808ff */
[----:B------:R-:W-:-:S05]  /*5c40*/  @!P0 LEA.HI.X R9, R18, R33, R184, 0x1, P4 ;  /* 0x0000002112098211 */ /* 0x000fca00020f0cb8 */
[----:B---3--:R4:W-:Y:S04]  /*5c50*/  @!P0 ST.E.128 desc[UR42][R8.64], R4 ;  /* 0x0000000408008985 */ /* 0x0089e8000c101d2a */
.L_x_11927:
[----:B------:R-:W-:Y:S05]  /*5c60*/  BSYNC B1 ;  /* 0x0000000000017941 */ /* 0x000fea0003800000 */
.L_x_11926:
[----:B------:R-:W-:-:S03]  /*5c70*/  UMOV UR4, 0xffffffff ;  /* 0xffffffff00047882 */ /* 0x000fc60000000000 */
[----:B------:R-:W-:Y:S05]  /*5c80*/  BRA.DIV UR4, `(.L_x_11928) ;  /* 0x0000027a04d47947 */ /* 0x000fea000b800000 */
[----:B--2---:R2:W0:Y:S04]  /*5c90*/  SHFL.IDX PT, R33, R32, 0x1, 0x1c1f ;  /* 0x003c1f0020217f89 */ /* 0x00442800000e0000 */
[----:B---3--:R2:W3:Y:S02]  /*5ca0*/  SHFL.IDX PT, R14, R10, 0x1, 0x1c1f ;  /* 0x003c1f000a0e7f89 */ /* 0x0084e400000e0000 */
.L_x_12275:
[----:B------:R-:W-:-:S13]  /*5cb0*/  ISETP.GE.AND P0, PT, R34, 0x41, PT ;  /* 0x000000412200780c */ /* 0x000fda0003f06270 */
[----:B------:R-:W-:Y:S05]  /*5cc0*/  @!P0 BRA `(.L_x_11902) ;  /* 0x00000000002c8947 */ /* 0x000fea0003800000 */
[----:B------:R-:W-:Y:S02]  /*5cd0*/  ULDC UR4, c[0x0][0x2f4] ;  /* 0x0000bd0000047ab9 */ /* 0x000fe40000000800 */
[----:B------:R-:W-:Y:S02]  /*5ce0*/  ISETP.GE.AND P5, PT, R16, UR4, PT ;  /* 0x0000000410007c0c */ /* 0x000fe4000bfa6270 */
[----:B------:R-:W-:-:S11]  /*5cf0*/  ISETP.GE.AND P0, PT, R18, UR4, PT ;  /* 0x0000000412007c0c */ /* 0x000fd6000bf06270 */
[----:B----4-:R-:W4:Y:S01]  /*5d00*/  @!P5 LDS.128 R4, [R82+0x2000] ;  /* 0x002000005204d984 */ /* 0x010f220000000c00 */
[----:B---3--:R-:W-:-:S04]  /*5d10*/  @!P5 LEA R8, P4, R16, R14, 0x1 ;  /* 0x0000000e1008d211 */ /* 0x008fc800078808ff */
[----:B0-----:R-:W-:-:S05]  /*5d20*/  @!P5 LEA.HI.X R9, R16, R33, R17, 0x1, P4 ;  /* 0x000000211009d211 */ /* 0x001fca00020f0c11 */
[----:B----4-:R0:W-:Y:S04]  /*5d30*/  @!P5 ST.E.128 desc[UR42][R8.64], R4 ;  /* 0x000000040800d985 */ /* 0x0101e8000c101d2a */
[----:B------:R-:W3:Y:S01]  /*5d40*/  @!P0 LDS.128 R4, [R81+0x2000] ;  /* 0x0020000051048984 */ /* 0x000ee20000000c00 */
[----:B0-----:R-:W-:-:S04]  /*5d50*/  @!P0 LEA R8, P4, R18, R14, 0x1 ;  /* 0x0000000e12088211 */ /* 0x001fc800078808ff */
[----:B------:R-:W-:-:S05]  /*5d60*/  @!P0 LEA.HI.X R9, R18, R33, R184, 0x1, P4 ;  /* 0x0000002112098211 */ /* 0x000fca00020f0cb8 */
[----:B---3--:R0:W-:Y:S04]  /*5d70*/  @!P0 ST.E.128 desc[UR42][R8.64], R4 ;  /* 0x0000000408008985 */ /* 0x0081e8000c101d2a */
.L_x_11902:
[----:B------:R-:W-:Y:S05]  /*5d80*/  BSYNC B0 ;  /* 0x0000000000007941 */ /* 0x000fea0003800000 */
.L_x_11882:
[----:B0---4-:R-:W0:Y:S01]  /*5d90*/  S2R R4, SR_TID.X ;  /* 0x0000000000047919 */ /* 0x011e220000002100 */
        /* <DEDUP_REMOVED lines=8> */
[----:B0-----:R-:W-:-:S02]  /*5e20*/  SHF.R.U32.HI R5, RZ, 0x7, R4 ;  /* 0x00000007ff057819 */ /* 0x001fc40000011604 */
[----:B------:R-:W-:-:S03]  /*5e30*/  LOP3.LUT P0, RZ, R4, 0x7f, RZ, 0xc0, !PT ;  /* 0x0000007f04ff7812 */ /* 0x000fc6000780c0ff */
[----:B-12---:R-:W-:-:S10]  /*5e40*/  VIADD R10, R5, 0x8 ;  /* 0x00000008050a7836 */ /* 0x006fd40000000000 */
[----:B------:R-:W-:-:S05]  /*5e50*/  @!P0 VIADD R4, R67, 0x228a0 ;  /* 0x000228a043048836 */ /* 0x000fca0000000000 */
[----:B------:R-:W-:Y:S01]  /*5e60*/  @!P0 PRMT R4, RZ, 0x654, R4 ;  /* 0x00000654ff048816 */ /* 0x000fe20000000004 */
[----:B----4-:R0:W-:Y:S06]  /*5e70*/  BAR.SYNC.DEFER_BLOCKING R10, 0x80 ;  /* 0x0002000a0000751d */ /* 0x0101ec0000010000 */
[----:B------:R0:W-:Y:S01]  /*5e80*/  @!P0 SYNCS.ARRIVE.TRANS64.RED.A1T0 RZ, [R4+URZ], RZ ;  /* 0x000000ff04ff89a7 */ /* 0x0001e2000810043f */
[----:B------:R-:W-:Y:S05]  /*5e90*/  @!P3 BRA `(.L_x_11930) ;  /* 0x000000000004b947 */ /* 0x000fea0003800000 */
[----:B------:R-:W-:Y:S01]  /*5ea0*/  BPT.TRAP 0x1 ;  /* 0x000000040000795c */ /* 0x000fe20000300000 */
.L_x_11930:
[----:B------:R-:W-:Y:S05]  /*5eb0*/  BSYNC B0 ;  /* 0x0000000000007941 */ /* 0x000fea0003800000 */
.L_x_11929:
[----:B------:R-:W1:Y:S01]  /*5ec0*/  SYNCS.PHASECHK.TRANS64.TRYWAIT P3, [R67+URZ+0x228b0], R80 ;  /* 0x0228b050430075a7 */ /* 0x000e62000806017f */
[----:B------:R-:W-:Y:S01]  /*5ed0*/  ULDC UR38, c[0x0][0x320] ;  /* 0x0000c80000267ab9 */ /* 0x000fe20000000800 */
[----:B------:R-:W-:Y:S04]  /*5ee0*/  BSSY B0, `(.L_x_11931) ;  /* 0x0000002000007945 */ /* 0x000fe80003800000 */
[----:B-1----:R-:W-:Y:S05]  /*5ef0*/  @!P3 BRA `(.L_x_11932) ;  /* 0x000002780080b947 */ /* 0x002fea0003800000 */
.L_x_12276:
[----:B------:R-:W-:Y:S05]  /*5f00*/  BSYNC B0 ;  /* 0x0000000000007941 */ /* 0x000fea0003800000 */
.L_x_11931:
[----:B------:R-:W-:Y:S01]  /*5f10*/  ULDC.64 UR4, c[0x0][0x328] ;  /* 0x0000ca0000047ab9 */ /* 0x000fe20000000a00 */
[----:B------:R-:W-:Y:S01]  /*5f20*/  IMAD.IADD R76, R76, 0x1, -R157 ;  /* 0x000000014c4c7824 */ /* 0x000fe200078e0a9d */
[----:B------:R-:W-:Y:S01]  /*5f30*/  ULDC.64 UR6, c[0x0][0x318] ;  /* 0x0000c60000067ab9 */ /* 0x000fe20000000a00 */
[----:B------:R-:W-:Y:S01]  /*5f40*/  IMAD R74, R74, UR4, RZ ;  /* 0x000000044a4a7c24 */ /* 0x000fe2000f8e02ff */
[----:B------:R-:W-:Y:S01]  /*5f50*/  BSSY B0, `(.L_x_11933) ;  /* 0x0000057000007945 */ /* 0x000fe20003800000 */
[----:B0-----:R-:W-:Y:S01]  /*5f60*/  IMAD.WIDE.U32 R4, R73, UR4, RZ ;  /* 0x0000000449047c25 */ /* 0x001fe2000f8e00ff */
[----:B------:R-:W-:-:S03]  /*5f70*/  ISETP.GE.AND P3, PT, R76, 0x1, PT ;  /* 0x000000014c00780c */ /* 0x000fc60003f66270 */
        /* <DEDUP_REMOVED lines=9> */
[----:B------:R-:W-:Y:S02]  /*6010*/  IMAD.IADD R11, R53, 0x1, R12 ;  /* 0x00000001350b7824 */ /* 0x000fe400078e020c */
[----:B------:R-:W-:-:S04]  /*6020*/  IMAD.WIDE.U32 R4, R156, UR4, R4 ;  /* 0x000000049c047c25 */ /* 0x000fc8000f8e0004 */
[----:B------:R-:W-:Y:S01]  /*6030*/  IMAD R5, R156, UR5, R5 ;  /* 0x000000059c057c24 */ /* 0x000fe2000f8e0205 */
[----:B------:R-:W-:Y:S01]  /*6040*/  LEA R35, P4, R4, UR6, 0x1 ;  /* 0x0000000604237c11 */ /* 0x000fe2000f8808ff */
[--C-:B------:R-:W-:Y:S02]  /*6050*/  IMAD R12, R12, 0x2, R48.reuse ;  /* 0x000000020c0c7824 */ /* 0x100fe400078e0230 */
[----:B------:R-:W-:Y:S01]  /*6060*/  IMAD R11, R11, 0x2, R48 ;  /* 0x000000020b0b7824 */ /* 0x000fe200078e0230 */
[----:B------:R-:W-:Y:S01]  /*6070*/  LEA.HI.X R36, R4, UR7, R5, 0x1, P4 ;  /* 0x0000000704247c11 */ /* 0x000fe2000a0f0c05 */
[----:B------:R0:W2:Y:S04]  /*6080*/  SHFL.IDX PT, R39, R35, RZ, 0x1c1f ;  /* 0x001c1fff23277589 */ /* 0x0000a800000e0000 */
[----:B------:R0:W4:Y:S01]  /*6090*/  SHFL.IDX PT, R37, R36, RZ, 0x1c1f ;  /* 0x001c1fff24257589 */ /* 0x00012200000e0000 */
[----:B------:R-:W-:Y:S05]  /*60a0*/  @!P3 BRA `(.L_x_11934) ;  /* 0x000000040004b947 */ /* 0x000fea0003800000 */
[----:B------:R-:W-:Y:S02]  /*60b0*/  ISETP.GE.AND P3, PT, R16, UR38, PT ;  /* 0x0000002610007c0c */ /* 0x000fe4000bf66270 */
[----:B------:R-:W-:-:S11]  /*60c0*/  ISETP.GE.AND P5, PT, R18, UR38, PT ;  /* 0x0000002612007c0c */ /* 0x000fd6000bfa6270 */
[----:B------:R-:W5:Y:S01]  /*60d0*/  @!P3 LDS.128 R4, [R12] ;  /* 0x000000000c04b984 */ /* 0x000f620000000c00 */
[----:B--2---:R-:W-:-:S04]  /*60e0*/  @!P3 LEA R8, P4, R16, R39, 0x1 ;  /* 0x000000271008b211 */ /* 0x004fc800078808ff */
[----:B----4-:R-:W-:-:S05]  /*60f0*/  @!P3 LEA.HI.X R9, R16, R37, R17, 0x1, P4 ;  /* 0x000000251009b211 */ /* 0x010fca00020f0c11 */
[----:B-----5:R2:W-:Y:S01]  /*6100*/  @!P3 ST.E.128 desc[UR42][R8.64], R4 ;  /* 0x000000040800b985 */ /* 0x0205e2000c101d2a */
[----:B------:R-:W-:-:S03]  /*6110*/  ISETP.GE.AND P3, PT, R162, UR38, PT ;  /* 0x00000026a2007c0c */ /* 0x000fc6000bf66270 */
[----:B------:R-:W4:Y:S01]  /*6120*/  @!P5 LDS.128 R4, [R11] ;  /* 0x000000000b04d984 */ /* 0x000f220000000c00 */
[----:B------:R-:W-:Y:S02]  /*6130*/  SEL R13, RZ, 0x3fffc, P3 ;  /* 0x0003fffcff0d7807 */ /* 0x000fe40001800000 */
[----:B------:R-:W-:Y:S02]  /*6140*/  SEL R32, RZ, 0x4, P3 ;  /* 0x00000004ff207807 */ /* 0x000fe40001800000 */
[----:B------:R-:W-:-:S04]  /*6150*/  ISETP.GE.AND P3, PT, R16, UR38, PT ;  /* 0x0000002610007c0c */ /* 0x000fc8000bf66270 */
[----:B------:R-:W-:Y:S02]  /*6160*/  SEL R33, RZ, 0x1, P3 ;  /* 0x00000001ff217807 */ /* 0x000fe40001800000 */
[----:B--2---:R-:W-:-:S04]  /*6170*/  @!P5 LEA R8, P4, R18, R39, 0x1 ;  /* 0x000000271208d211 */ /* 0x004fc800078808ff */
[----:B------:R-:W-:Y:S02]  /*6180*/  @!P5 LEA.HI.X R9, R18, R37, R184, 0x1, P4 ;  /* 0x000000251209d211 */ /* 0x000fe400020f0cb8 */
[----:B------:R-:W-:Y:S02]  /*6190*/  LOP3.LUT P4, RZ, R13, 0x4, RZ, 0xc0, !PT ;  /* 0x000000040dff7812 */ /* 0x000fe4000788c0ff */
[----:B------:R-:W-:-:S04]  /*61a0*/  SEL R13, RZ, 0x2, P5 ;  /* 0x00000002ff0d7807 */ /* 0x000fc80002800000 */
[----:B------:R-:W-:Y:S01]  /*61b0*/  IADD3 R32, R32, R13, R33 ;  /* 0x0000000d20207210 */ /* 0x000fe20007ffe021 */
[----:B----4-:R2:W-:Y:S06]  /*61c0*/  @!P5 ST.E.128 desc[UR42][R8.64], R4 ;  /* 0x000000040800d985 */ /* 0x0105ec000c101d2a */
[----:B------:R-:W4:Y:S01]  /*61d0*/  @P4 LDS.128 R4, [R12+0x3000] ;  /* 0x003000000c044984 */ /* 0x000f220000000c00 */
[----:B--2---:R-:W-:-:S04]  /*61e0*/  @P4 LEA R8, P5, R162, R39, 0x1 ;  /* 0x00000027a2084211 */ /* 0x004fc800078a08ff */
[----:B------:R-:W-:Y:S02]  /*61f0*/  @P4 LEA.HI.X R9, R162, R37, R193, 0x1, P5 ;  /* 0x00000025a2094211 */ /* 0x000fe400028f0cc1 */
[----:B------:R-:W-:-:S04]  /*6200*/  ISETP.GE.AND P5, PT, R161, UR38, PT ;  /* 0x00000026a1007c0c */ /* 0x000fc8000bfa6270 */
[----:B---3--:R-:W-:Y:S02]  /*6210*/  SEL R14, RZ, 0x7fff8, P5 ;  /* 0x0007fff8ff0e7807 */ /* 0x008fe40002800000 */
[----:B------:R-:W-:Y:S01]  /*6220*/  SEL R15, RZ, 0x8, P5 ;  /* 0x00000008ff0f7807 */ /* 0x000fe20002800000 */
[----:B----4-:R2:W-:Y:S01]  /*6230*/  @P4 ST.E.128 desc[UR42][R8.64], R4 ;  /* 0x0000000408004985 */ /* 0x0105e2000c101d2a */
[----:B------:R-:W-:-:S13]  /*6240*/  LOP3.LUT P4, RZ, R14, 0x8, RZ, 0xc0, !PT ;  /* 0x000000080eff7812 */ /* 0x000fda000788c0ff */
[----:B------:R-:W3:Y:S01]  /*6250*/  @P4 LDS.128 R4, [R11+0x3000] ;  /* 0x003000000b044984 */ /* 0x000ee20000000c00 */
[----:B--2---:R-:W-:-:S04]  /*6260*/  @P4 LEA R8, P3, R161, R39, 0x1 ;  /* 0x00000027a1084211 */ /* 0x004fc800078608ff */
[----:B------:R-:W-:Y:S02]  /*6270*/  @P4 LEA.HI.X R9, R161, R37, R192, 0x1, P3 ;  /* 0x00000025a1094211 */ /* 0x000fe400018f0cc0 */
[----:B------:R-:W-:-:S04]  /*6280*/  ISETP.GE.AND P3, PT, R160, UR38, PT ;  /* 0x00000026a0007c0c */ /* 0x000fc8000bf66270 */
[----:B------:R-:W-:Y:S02]  /*6290*/  SEL R14, RZ, 0xffff0, P3 ;  /* 0x000ffff0ff0e7807 */ /* 0x000fe40001800000 */
[----:B------:R-:W-:-:S04]  /*62a0*/  SEL R34, RZ, 0x10, P3 ;  /* 0x00000010ff227807 */ /* 0x000fc80001800000 */
[----:B------:R-:W-:Y:S01]  /*62b0*/  IADD3 R15, R34, R32, R15 ;  /* 0x00000020220f7210 */ /* 0x000fe20007ffe00f */
[----:B---3--:R2:W-:Y:S01]  /*62c0*/  @P4 ST.E.128 desc[UR42][R8.64], R4 ;  /* 0x0000000408004985 */ /* 0x0085e2000c101d2a */
[----:B------:R-:W-:-:S13]  /*62d0*/  LOP3.LUT P4, RZ, R14, 0x10, RZ, 0xc0, !PT ;  /* 0x000000100eff7812 */ /* 0x000fda000788c0ff */
[----:B------:R-:W3:Y:S01]  /*62e0*/  @P4 LDS.128 R4, [R12+0x6000] ;  /* 0x006000000c044984 */ /* 0x000ee20000000c00 */
[----:B--2---:R-:W-:-:S04]  /*62f0*/  @P4 LEA R8, P5, R160, R39, 0x1 ;  /* 0x00000027a0084211 */ /* 0x004fc800078a08ff */
[----:B------:R-:W-:Y:S02]  /*6300*/  @P4 LEA.HI.X R9, R160, R37, R191, 0x1, P5 ;  /* 0x00000025a0094211 */ /* 0x000fe400028f0cbf */
[----:B------:R-:W-:-:S04]  /*6310*/  ISETP.GE.AND P5, PT, R159, UR38, PT ;  /* 0x000000269f007c0c */ /* 0x000fc8000bfa6270 */
[----:B------:R-:W-:Y:S02]  /*6320*/  SEL R14, RZ, 0x1fffe0, P5 ;  /* 0x001fffe0ff0e7807 */ /* 0x000fe40002800000 */
[----:B------:R-:W-:Y:S02]  /*6330*/  SEL R13, RZ, 0x20, P5 ;  /* 0x00000020ff0d7807 */ /* 0x000fe40002800000 */
[----:B------:R-:W-:-:S04]  /*6340*/  ISETP.GE.AND P5, PT, R163, UR38, PT ;  /* 0x00000026a3007c0c */ /* 0x000fc8000bfa6270 */
[----:B------:R-:W-:Y:S01]  /*6350*/  SEL R32, RZ, 0x7fff80, P5 ;  /* 0x007fff80ff207807 */ /* 0x000fe20002800000 */
[----:B---3--:R2:W-:Y:S01]  /*6360*/  @P4 ST.E.128 desc[UR42][R8.64], R4 ;  /* 0x0000000408004985 */ /* 0x0085e2000c101d2a */
[----:B------:R-:W-:-:S13]  /*6370*/  LOP3.LUT P4, RZ, R14, 0x20, RZ, 0xc0, !PT ;  /* 0x000000200eff7812 */ /* 0x000fda000788c0ff */
[----:B------:R-:W3:Y:S01]  /*6380*/  @P4 LDS.128 R4, [R11+0x6000] ;  /* 0x006000000b044984 */ /* 0x000ee20000000c00 */
[----:B--2---:R-:W-:-:S04]  /*6390*/  @P4 LEA R8, P3, R159, R39, 0x1 ;  /* 0x000000279f084211 */ /* 0x004fc800078608ff */
[----:B------:R-:W-:Y:S02]  /*63a0*/  @P4 LEA.HI.X R9, R159, R37, R190, 0x1, P3 ;  /* 0x000000259f094211 */ /* 0x000fe400018f0cbe */
[----:B------:R-:W-:-:S04]  /*63b0*/  ISETP.GE.AND P3, PT, R158, UR38, PT ;  /* 0x000000269e007c0c */ /* 0x000fc8000bf66270 */
[----:B------:R-:W-:Y:S01]  /*63c0*/  SEL R14, RZ, 0x3fffc0, P3 ;  /* 0x003fffc0ff0e7807 */ /* 0x000fe20001800000 */
[----:B---3--:R2:W-:Y:S03]  /*63d0*/  @P4 ST.E.128 desc[UR42][R8.64], R4 ;  /* 0x0000000408004985 */ /* 0x0085e6000c101d2a */
[----:B------:R-:W-:Y:S02]  /*63e0*/  LOP3.LUT P4, RZ, R14, 0x40, RZ, 0xc0, !PT ;  /* 0x000000400eff7812 */ /* 0x000fe4000788c0ff */
[----:B------:R-:W-:-:S04]  /*63f0*/  SEL R14, RZ, 0x40, P3 ;  /* 0x00000040ff0e7807 */ /* 0x000fc80001800000 */
[----:B------:R-:W-:-:S05]  /*6400*/  IADD3 R13, R14, R15, R13 ;  /* 0x0000000f0e0d7210 */ /* 0x000fca0007ffe00d */
[----:B------:R-:W-:Y:S02]  /*6410*/  IMAD.IADD R13, R13, 0x1, R32 ;  /* 0x000000010d0d7824 */ /* 0x000fe400078e0220 */
[----:B------:R-:W3:Y:S03]  /*6420*/  @P4 LDS.128 R4, [R12+0x9000] ;  /* 0x009000000c044984 */ /* 0x000ee60000000c00 */
[----:B--2---:R-:W-:-:S04]  /*6430*/  PRMT R8, R13, 0x8880, RZ ;  /* 0x000088800d087816 */ /* 0x004fc800000000ff */
[----:B------:R-:W-:Y:S02]  /*6440*/  ISETP.GT.AND P3, PT, R8, -0x1, PT ;  /* 0xffffffff0800780c */ /* 0x000fe40003f64270 */
[----:B------:R-:W-:-:S04]  /*6450*/  @P4 LEA R8, P5, R158, R39, 0x1 ;  /* 0x000000279e084211 */ /* 0x000fc800078a08ff */
[----:B------:R-:W-:-:S05]  /*6460*/  @P4 LEA.HI.X R9, R158, R37, R189, 0x1, P5 ;  /* 0x000000259e094211 */ /* 0x000fca00028f0cbd */
[----:B---3--:R2:W-:Y:S04]  /*6470*/  @P4 ST.E.128 desc[UR42][R8.64], R4 ;  /* 0x0000000408004985 */ /* 0x0085e8000c101d2a */
[----:B------:R-:W3:Y:S01]  /*6480*/  @!P3 LDS.128 R4, [R11+0x9000] ;  /* 0x009000000b04b984 */ /* 0x000ee20000000c00 */
[----:B--2---:R-:W-:-:S04]  /*6490*/  @!P3 LEA R8, P4, R163, R39, 0x1 ;  /* 0x00000027a308b211 */ /* 0x004fc800078808ff */
[----:B------:R-:W-:-:S05]  /*64a0*/  @!P3 LEA.HI.X R9, R163, R37, R188, 0x1, P4 ;  /* 0x00000025a309b211 */ /* 0x000fca00020f0cbc */
[----:B---3--:R2:W-:Y:S04]  /*64b0*/  @!P3 ST.E.128 desc[UR42][R8.64], R4 ;  /* 0x000000040800b985 */ /* 0x0085e8000c101d2a */
.L_x_11934:
[----:B------:R-:W-:Y:S05]  /*64c0*/  BSYNC B0 ;  /* 0x0000000000007941 */ /* 0x000fea0003800000 */
.L_x_11933:
[----:B------:R-:W-:Y:S01]  /*64d0*/  ISETP.GE.AND P3, PT, R76, 0x41, PT ;  /* 0x000000414c00780c */ /* 0x000fe20003f66270 */
[----:B------:R1:W1:Y:S01]  /*64e0*/  SHFL.IDX PT, R13, R36, 0x1, 0x1c1f ;  /* 0x003c1f00240d7f89 */ /* 0x00026200000e0000 */
[----:B------:R-:W-:Y:S03]  /*64f0*/  BSSY B0, `(.L_x_11935) ;  /* 0x0000044000007945 */ /* 0x000fe60003800000 */
[----:B0-----:R-:W0:Y:S08]  /*6500*/  SHFL.IDX PT, R35, R35, 0x1, 0x1c1f ;  /* 0x003c1f0023237f89 */ /* 0x001e3000000e0000 */
[----:B------:R-:W-:Y:S05]  /*6510*/  @!P3 BRA `(.L_x_11936) ;  /* 0x000000040004b947 */ /* 0x000fea0003800000 */
[----:B------:R-:W-:Y:S02]  /*6520*/  ISETP.GE.AND P4, PT, R16, UR38, PT ;  /* 0x0000002610007c0c */ /* 0x000fe4000bf86270 */
[----:B------:R-:W-:-:S11]  /*6530*/  ISETP.GE.AND P5, PT, R18, UR38, PT ;  /* 0x0000002612007c0c */ /* 0x000fd6000bfa6270 */
[----:B--2---:R-:W2:Y:S01]  /*6540*/  @!P4 LDS.128 R4, [R12+0x2000] ;  /* 0x002000000c04c984 */ /* 0x004ea20000000c00 */
[----:B0-----:R-:W-:-:S04]  /*6550*/  @!P4 LEA R8, P3, R16, R35, 0x1 ;  /* 0x000000231008c211 */ /* 0x001fc800078608ff */
[----:B-1----:R-:W-:Y:S02]  /*6560*/  @!P4 LEA.HI.X R9, R16, R13, R17, 0x1, P3 ;  /* 0x0000000d1009c211 */ /* 0x002fe400018f0c11 */
[----:B------:R-:W-:-:S04]  /*6570*/  ISETP.GE.AND P3, PT, R162, UR38, PT ;  /* 0x00000026a2007c0c */ /* 0x000fc8000bf66270 */
[----:B---3--:R-:W-:Y:S02]  /*6580*/  SEL R14, RZ, 0x3fffc, P3 ;  /* 0x0003fffcff0e7807 */ /* 0x008fe40001800000 */
[----:B------:R-:W-:Y:S02]  /*6590*/  SEL R33, RZ, 0x4, P3 ;  /* 0x00000004ff217807 */ /* 0x000fe40001800000 */
[----:B------:R-:W-:-:S04]  /*65a0*/  ISETP.GE.AND P3, PT, R16, UR38, PT ;  /* 0x0000002610007c0c */ /* 0x000fc8000bf66270 */
[----:B------:R-:W-:Y:S01]  /*65b0*/  SEL R34, RZ, 0x1, P3 ;  /* 0x00000001ff227807 */ /* 0x000fe20001800000 */
[----:B--2---:R0:W-:Y:S04]  /*65c0*/  @!P4 ST.E.128 desc[UR42][R8.64], R4 ;  /* 0x000000040800c985 */ /* 0x0041e8000c101d2a */
[----:B------:R-:W1:Y:S01]  /*65d0*/  @!P5 LDS.128 R4, [R11+0x2000] ;  /* 0x002000000b04d984 */ /* 0x000e620000000c00 */
[----:B0-----:R-:W-:-:S04]  /*65e0*/  @!P5 LEA R8, P4, R18, R35, 0x1 ;  /* 0x000000231208d211 */ /* 0x001fc800078808ff */
[----:B------:R-:W-:Y:S02]  /*65f0*/  @!P5 LEA.HI.X R9, R18, R13, R184, 0x1, P4 ;  /* 0x0000000d1209d211 */ /* 0x000fe400020f0cb8 */
[----:B------:R-:W-:Y:S02]  /*6600*/  LOP3.LUT P4, RZ, R14, 0x4, RZ, 0xc0, !PT ;  /* 0x000000040eff7812 */ /* 0x000fe4000788c0ff */
[----:B------:R-:W-:-:S04]  /*6610*/  SEL R14, RZ, 0x2, P5 ;  /* 0x00000002ff0e7807 */ /* 0x000fc80002800000 */
[----:B------:R-:W-:Y:S01]  /*6620*/  IADD3 R33, R33, R14, R34 ;  /* 0x0000000e21217210 */ /* 0x000fe20007ffe022 */
[----:B-1----:R0:W-:Y:S06]  /*6630*/  @!P5 ST.E.128 desc[UR42][R8.64], R4 ;  /* 0x000000040800d985 */ /* 0x0021ec000c101d2a */
[----:B------:R-:W1:Y:S01]  /*6640*/  @P4 LDS.128 R4, [R12+0x5000] ;  /* 0x005000000c044984 */ /* 0x000e620000000c00 */
[----:B0-----:R-:W-:-:S04]  /*6650*/  @P4 LEA R8, P5, R162, R35, 0x1 ;  /* 0x00000023a2084211 */ /* 0x001fc800078a08ff */
[----:B------:R-:W-:Y:S02]  /*6660*/  @P4 LEA.HI.X R9, R162, R13, R193, 0x1, P5 ;  /* 0x0000000da2094211 */ /* 0x000fe400028f0cc1 */
[----:B------:R-:W-:-:S04]  /*6670*/  ISETP.GE.AND P5, PT, R161, UR38, PT ;  /* 0x00000026a1007c0c */ /* 0x000fc8000bfa6270 */
[----:B------:R-:W-:Y:S02]  /*6680*/  SEL R15, RZ, 0x7fff8, P5 ;  /* 0x0007fff8ff0f7807 */ /* 0x000fe40002800000 */
[----:B------:R-:W-:Y:S01]  /*6690*/  SEL R32, RZ, 0x8, P5 ;  /* 0x00000008ff207807 */ /* 0x000fe20002800000 */
[----:B-1----:R0:W-:Y:S01]  /*66a0*/  @P4 ST.E.128 desc[UR42][R8.64], R4 ;  /* 0x0000000408004985 */ /* 0x0021e2000c101d2a */
[----:B------:R-:W-:-:S13]  /*66b0*/  LOP3.LUT P4, RZ, R15, 0x8, RZ, 0xc0, !PT ;  /* 0x000000080fff7812 */ /* 0x000fda000788c0ff */
[----:B------:R-:W1:Y:S01]  /*66c0*/  @P4 LDS.128 R4, [R11+0x5000] ;  /* 0x005000000b044984 */ /* 0x000e620000000c00 */
[----:B0-----:R-:W-:-:S04]  /*66d0*/  @P4 LEA R8, P3, R161, R35, 0x1 ;  /* 0x00000023a1084211 */ /* 0x001fc800078608ff */
[----:B------:R-:W-:Y:S02]  /*66e0*/  @P4 LEA.HI.X R9, R161, R13, R192, 0x1, P3 ;  /* 0x0000000da1094211 */ /* 0x000fe400018f0cc0 */
[----:B------:R-:W-:-:S04]  /*66f0*/  ISETP.GE.AND P3, PT, R160, UR38, PT ;  /* 0x00000026a0007c0c */ /* 0x000fc8000bf66270 */
[----:B------:R-:W-:Y:S02]  /*6700*/  SEL R15, RZ, 0xffff0, P3 ;  /* 0x000ffff0ff0f7807 */ /* 0x000fe40001800000 */
[----:B----4-:R-:W-:-:S04]  /*6710*/  SEL R37, RZ, 0x10, P3 ;  /* 0x00000010ff257807 */ /* 0x010fc80001800000 */
[----:B------:R-:W-:Y:S01]  /*6720*/  IADD3 R32, R37, R33, R32 ;  /* 0x0000002125207210 */ /* 0x000fe20007ffe020 */
[----:B-1----:R0:W-:Y:S01]  /*6730*/  @P4 ST.E.128 desc[UR42][R8.64], R4 ;  /* 0x0000000408004985 */ /* 0x0021e2000c101d2a */
[----:B------:R-:W-:-:S13]  /*6740*/  LOP3.LUT P4, RZ, R15, 0x10, RZ, 0xc0, !PT ;  /* 0x000000100fff7812 */ /* 0x000fda000788c0ff */
[----:B------:R-:W1:Y:S01]  /*6750*/  @P4 LDS.128 R4, [R12+0x8000] ;  /* 0x008000000c044984 */ /* 0x000e620000000c00 */
[----:B0-----:R-:W-:-:S04]  /*6760*/  @P4 LEA R8, P5, R160, R35, 0x1 ;  /* 0x00000023a0084211 */ /* 0x001fc800078a08ff */
[----:B------:R-:W-:Y:S02]  /*6770*/  @P4 LEA.HI.X R9, R160, R13, R191, 0x1, P5 ;  /* 0x0000000da0094211 */ /* 0x000fe400028f0cbf */
[----:B------:R-:W-:-:S04]  /*6780*/  ISETP.GE.AND P5, PT, R159, UR38, PT ;  /* 0x000000269f007c0c */ /* 0x000fc8000bfa6270 */
[----:B------:R-:W-:Y:S02]  /*6790*/  SEL R15, RZ, 0x1fffe0, P5 ;  /* 0x001fffe0ff0f7807 */ /* 0x000fe40002800000 */
[----:B------:R-:W-:Y:S02]  /*67a0*/  SEL R14, RZ, 0x20, P5 ;  /* 0x00000020ff0e7807 */ /* 0x000fe40002800000 */
[----:B------:R-:W-:-:S04]  /*67b0*/  ISETP.GE.AND P5, PT, R163, UR38, PT ;  /* 0x00000026a3007c0c */ /* 0x000fc8000bfa6270 */
[----:B------:R-:W-:Y:S01]  /*67c0*/  SEL R33, RZ, 0x7fff80, P5 ;  /* 0x007fff80ff217807 */ /* 0x000fe20002800000 */
[----:B-1----:R0:W-:Y:S01]  /*67d0*/  @P4 ST.E.128 desc[UR42][R8.64], R4 ;  /* 0x0000000408004985 */ /* 0x0021e2000c101d2a */
[----:B------:R-:W-:-:S13]  /*67e0*/  LOP3.LUT P4, RZ, R15, 0x20, RZ, 0xc0, !PT ;  /* 0x000000200fff7812 */ /* 0x000fda000788c0ff */
[----:B------:R-:W1:Y:S01]  /*67f0*/  @P4 LDS.128 R4, [R11+0x8000] ;  /* 0x008000000b044984 */ /* 0x000e620000000c00 */
[----:B0-----:R-:W-:-:S04]  /*6800*/  @P4 LEA R8, P3, R159, R35, 0x1 ;  /* 0x000000239f084211 */ /* 0x001fc800078608ff */
[----:B------:R-:W-:Y:S02]  /*6810*/  @P4 LEA.HI.X R9, R159, R13, R190, 0x1, P3 ;  /* 0x0000000d9f094211 */ /* 0x000fe400018f0cbe */
[----:B------:R-:W-:-:S04]  /*6820*/  ISETP.GE.AND P3, PT, R158, UR38, PT ;  /* 0x000000269e007c0c */ /* 0x000fc8000bf66270 */
[----:B------:R-:W-:Y:S01]  /*6830*/  SEL R15, RZ, 0x3fffc0, P3 ;  /* 0x003fffc0ff0f7807 */ /* 0x000fe20001800000 */
[----:B-1----:R0:W-:Y:S03]  /*6840*/  @P4 ST.E.128 desc[UR42][R8.64], R4 ;  /* 0x0000000408004985 */ /* 0x0021e6000c101d2a */
[----:B------:R-:W-:Y:S02]  /*6850*/  LOP3.LUT P4, RZ, R15, 0x40, RZ, 0xc0, !PT ;  /* 0x000000400fff7812 */ /* 0x000fe4000788c0ff */
[----:B------:R-:W-:-:S04]  /*6860*/  SEL R15, RZ, 0x40, P3 ;  /* 0x00000040ff0f7807 */ /* 0x000fc80001800000 */
[----:B------:R-:W-:-:S05]  /*6870*/  IADD3 R14, R15, R32, R14 ;  /* 0x000000200f0e7210 */ /* 0x000fca0007ffe00e */
[----:B------:R-:W-:Y:S02]  /*6880*/  IMAD.IADD R14, R14, 0x1, R33 ;  /* 0x000000010e0e7824 */ /* 0x000fe400078e0221 */
[----:B------:R-:W1:Y:S03]  /*6890*/  @P4 LDS.128 R4, [R12+0xb000] ;  /* 0x00b000000c044984 */ /* 0x000e660000000c00 */
[----:B0-----:R-:W-:-:S04]  /*68a0*/  PRMT R8, R14, 0x8880, RZ ;  /* 0x000088800e087816 */ /* 0x001fc800000000ff */
[----:B------:R-:W-:Y:S02]  /*68b0*/  ISETP.GT.AND P3, PT, R8, -0x1, PT ;  /* 0xffffffff0800780c */ /* 0x000fe40003f64270 */
[----:B------:R-:W-:-:S04]  /*68c0*/  @P4 LEA R8, P5, R158, R35, 0x1 ;  /* 0x000000239e084211 */ /* 0x000fc800078a08ff */
[----:B------:R-:W-:-:S05]  /*68d0*/  @P4 LEA.HI.X R9, R158, R13, R189, 0x1, P5 ;  /* 0x0000000d9e094211 */ /* 0x000fca00028f0cbd */
[----:B-1----:R0:W-:Y:S04]  /*68e0*/  @P4 ST.E.128 desc[UR42][R8.64], R4 ;  /* 0x0000000408004985 */ /* 0x0021e8000c101d2a */
[----:B------:R-:W1:Y:S01]  /*68f0*/  @!P3 LDS.128 R4, [R11+0xb000] ;  /* 0x00b000000b04b984 */ /* 0x000e620000000c00 */
[----:B0-----:R-:W-:-:S04]  /*6900*/  @!P3 LEA R8, P4, R163, R35, 0x1 ;  /* 0x00000023a308b211 */ /* 0x001fc800078808ff */
[----:B------:R-:W-:-:S05]  /*6910*/  @!P3 LEA.HI.X R9, R163, R13, R188, 0x1, P4 ;  /* 0x0000000da309b211 */ /* 0x000fca00020f0cbc */
[----:B-1----:R0:W-:Y:S04]  /*6920*/  @!P3 ST.E.128 desc[UR42][R8.64], R4 ;  /* 0x000000040800b985 */ /* 0x0021e8000c101d2a */
.L_x_11936:
[----:B------:R-:W-:Y:S05]  /*6930*/  BSYNC B0 ;  /* 0x0000000000007941 */ /* 0x000fea0003800000 */
.L_x_11935:
[----:B------:R-:W-:Y:S01]  /*6940*/  @!PT LDS RZ, [RZ] ;  /* 0x00000000fffff984 */ /* 0x000fe20000000800 */
[----:B------:R-:W-:Y:S01]  /*6950*/  @!PT LDS RZ, [RZ] ;  /* 0x00000000fffff984 */ /* 0x000fe20000000800 */
[----:B------:R-:W-:Y:S01]  /*6960*/  @!PT LDS RZ, [RZ] ;  /* 0x00000000fffff984 */ /* 0x000fe20000000800 */
[----:B------:R-:W-:Y:S01]  /*6970*/  @!PT LDS RZ, [RZ] ;  /* 0x00000000fffff984 */ /* 0x000fe20000000800 */
[----:B------:R5:W-:Y:S06]  /*6980*/  MEMBAR.ALL.CTA ;  /* 0x0000000000007992 */ /* 0x000bec0000008000 */
[----:B-----5:R-:W5:Y:S01]  /*6990*/  FENCE.VIEW.ASYNC.S ;  /* 0x00000000000073c6 */ /* 0x020f620000000000 */
[----:B-1----:R-:W-:Y:S02]  /*69a0*/  @!P0 VIADD R67, R67, 0x228c0 ;  /* 0x000228c043438836 */ /* 0x002fe40000000000 */
[----:B------:R-:W-:-:S03]  /*69b0*/  VIADD R19, R19, 0x1 ;  /* 0x0000000113137836 */ /* 0x000fc60000000000 */
[----:B------:R-:W-:Y:S01]  /*69c0*/  @!P0 PRMT R67, RZ, 0x654, R67 ;  /* 0x00000654ff438816 */ /* 0x000fe20000000043 */
[----:B-----5:R1:W-:Y:S06]  /*69d0*/  BAR.SYNC.DEFER_BLOCKING R10, 0x80 ;  /* 0x0002000a0000751d */ /* 0x0203ec0000010000 */
[----:B------:R1:W-:Y:S01]  /*69e0*/  @!P0 SYNCS.ARRIVE.TRANS64.RED.A1T0 RZ, [R67+URZ], RZ ;  /* 0x000000ff43ff89a7 */ /* 0x0003e2000810043f */
[----:B------:R-:W-:-:S04]  /*69f0*/  ISETP.NE.AND P0, PT, R19, 0x2, PT ;  /* 0x000000021300780c */ /* 0x000fc80003f05270 */
[----:B0-2---:R-:W-:Y:S02]  /*6a00*/  SEL R4, RZ, 0x1, P0 ;  /* 0x00000001ff047807 */ /* 0x005fe40000000000 */
[----:B------:R-:W-:Y:S02]  /*6a10*/  SEL R19, R19, RZ, P0 ;  /* 0x000000ff13137207 */ /* 0x000fe40000000000 */
[----:B------:R-:W-:Y:S01]  /*6a20*/  LOP3.LUT R185, R185, R4, RZ, 0x3c, !PT ;  /* 0x00000004b9b97212 */ /* 0x000fe200078e3cff */
[----:B-1----:R-:W-:Y:S06]  /*6a30*/  @P2 BRA `(.L_x_11937) ;  /* 0xffffffbc00982947 */ /* 0x002fec000383ffff */
[----:B------:R-:W0:Y:S01]  /*6a40*/  S2R R5, SR_TID.X ;  /* 0x0000000000057919 */ /* 0x000e220000002100 */
[----:B------:R-:W-:Y:S02]  /*6a50*/  PLOP3.LUT P0, PT, PT, PT, PT, 0x8, 0x0 ;  /* 0x000000000000781c */ /* 0x000fe40003f0e170 */
[----:B0-----:R-:W-:-:S04]  /*6a60*/  SHF.R.U32.HI R5, RZ, 0x7, R5 ;  /* 0x00000007ff057819 */ /* 0x001fc80000011605 */
[----:B------:R-:W-:-:S13]  /*6a70*/  ISETP.NE.AND P3, PT, R5, 0x1, PT ;  /* 0x000000010500780c */ /* 0x000fda0003f65270 */
[----:B------:R-:W-:Y:S05]  /*6a80*/  @!P3 WARPSYNC.ALL ;  /* 0x000000000000b948 */ /* 0x000fea0003800000 */
[----:B------:R-:W-:Y:S06]  /*6a90*/  @!P3 BAR.ARV 0x9, 0x100 ;  /* 0x024400000000bb1d */ /* 0x000fec0000002000 */
.L_x_11877:
[----:B------:R-:W0:Y:S01]  /*6aa0*/  S2R R3, SR_SWINHI ;  /* 0x0000000000037919 */ /* 0x000e220000002f00 */
[----:B------:R-:W1:Y:S01]  /*6ab0*/  LDC R13, c[0x0][0x448] ;  /* 0x00011200ff0d7b82 */ /* 0x000e620000000800 */
[----:B---3--:R-:W-:Y:S02]  /*6ac0*/  IMAD.U32 R14, RZ, RZ, UR36 ;  /* 0x00000024ff0e7e24 */ /* 0x008fe4000f8e00ff */
[----:B------:R-:W-:Y:S01]  /*6ad0*/  IMAD.MOV.U32 R15, RZ, RZ, 0x80 ;  /* 0x00000080ff0f7424 */ /* 0x000fe200078e00ff */
[----:B------:R-:W-:Y:S01]  /*6ae0*/  STL [R1+0x50], R101 ;  /* 0x0000506501007387 */ /* 0x000fe20000100800 */
[----:B------:R-:W-:Y:S02]  /*6af0*/  IMAD.MOV.U32 R26, RZ, RZ, 0x100 ;  /* 0x00000100ff1a7424 */ /* 0x000fe400078e00ff */
[----:B------:R-:W-:Y:S01]  /*6b00*/  IMAD.U32 R24, RZ, RZ, UR36 ;  /* 0x00000024ff187e24 */ /* 0x000fe2000f8e00ff */
[----:B------:R-:W2:Y:S01]  /*6b10*/  LDC R12, c[0x0][0x988] ;  /* 0x00026200ff0c7b82 */ /* 0x000ea20000000800 */
[----:B------:R-:W-:Y:S01]  /*6b20*/  IMAD.MOV.U32 R25, RZ, RZ, 0x80 ;  /* 0x00000080ff197424 */ /* 0x000fe200078e00ff */
[----:B------:R-:W-:Y:S01]  /*6b30*/  STL.64 [R1+0x28], R14 ;  /* 0x0000280e01007387 */ /* 0x000fe20000100a00 */
[----:B------:R-:W-:-:S02]  /*6b40*/  IMAD.U32 R38, RZ, RZ, UR44 ;  /* 0x0000002cff267e24 */ /* 0x000fc4000f8e00ff */
[----:B------:R-:W-:Y:S01]  /*6b50*/  IMAD.U32 R35, RZ, RZ, UR44 ;  /* 0x0000002cff237e24 */ /* 0x000fe2000f8e00ff */
[----:B------:R-:W-:Y:S01]  /*6b60*/  STL.64 [R1+0x30], R26 ;  /* 0x0000301a01007387 */ /* 0x000fe20000100a00 */
[----:B------:R-:W-:Y:S02]  /*6b70*/  IMAD.U32 R34, RZ, RZ, UR44 ;  /* 0x0000002cff227e24 */ /* 0x000fe4000f8e00ff */
[----:B------:R-:W-:Y:S01]  /*6b80*/  IMAD.U32 R72, RZ, RZ, UR44 ;  /* 0x0000002cff487e24 */ /* 0x000fe2000f8e00ff */
[----:B------:R-:W-:Y:S04]  /*6b90*/  STL.128 [R1], R24 ;  /* 0x0000001801007387 */ /* 0x000fe80000100c00 */
[----:B------:R-:W-:Y:S01]  /*6ba0*/  STL.128 [R1+0x1d0], RZ ;  /* 0x0001d0ff01007387 */ /* 0x000fe20000100c00 */
[----:B------:R-:W-:-:S03]  /*6bb0*/  IADD3 R72, P5, R72, 0x50, RZ ;  /* 0x0000005048487810 */ /* 0x000fc60007fbe0ff */
[----:B------:R-:W-:Y:S04]  /*6bc0*/  STL.128 [R1+0x1e0], RZ ;  /* 0x0001e0ff01007387 */ /* 0x000fe80000100c00 */
[----:B------:R-:W-:Y:S01]  /*6bd0*/  STL.128 [R1+0x200], RZ ;  /* 0x000200ff01007387 */ /* 0x000fe20000100c00 */
[----:B------:R-:W-:Y:S02]  /*6be0*/  MOV R4, R2 ;  /* 0x0000000200047202 */ /* 0x000fe40000000f00 */
[----:B0-----:R-:W-:Y:S01]  /*6bf0*/  MOV R5, R3 ;  /* 0x0000000300057202 */ /* 0x001fe20000000f00 */
[----:B--2---:R-:W-:Y:S01]  /*6c00*/  STL [R1+0x1f0], R12 ;  /* 0x0001f00c01007387 */ /* 0x004fe20000100800 */
[C---:B------:R-:W-:Y:S02]  /*6c10*/  IADD3 R8, P1, R4.reuse, 0x22830, RZ ;  /* 0x0002283004087810 */ /* 0x040fe40007f3e0ff */
[C---:B------:R-:W-:Y:S01]  /*6c20*/  IADD3 R0, P3, R4.reuse, 0x22850, RZ ;  /* 0x0002285004007810 */ /* 0x040fe20007f7e0ff */
[----:B------:R-:W-:Y:S01]  /*6c30*/  STL.128 [R1+0x210], RZ ;  /* 0x000210ff01007387 */ /* 0x000fe20000100c00 */
[C---:B------:R-:W-:Y:S01]  /*6c40*/  IADD3 R6, P4, R4.reuse, 0x22860, RZ ;  /* 0x0002286004067810 */ /* 0x040fe20007f9e0ff */
[--C-:B------:R-:W-:Y:S01]  /*6c50*/  IMAD.X R9, RZ, RZ, R5.reuse, P1 ;  /* 0x000000ffff097224 */ /* 0x100fe200008e0605 */
[----:B-1----:R-:W-:Y:S01]  /*6c60*/  ISETP.NE.AND P1, PT, R13, 0x1, PT ;  /* 0x000000010d00780c */ /* 0x002fe20003f25270 */
[--C-:B------:R-:W-:Y:S01]  /*6c70*/  IMAD.X R3, RZ, RZ, R5.reuse, P3 ;  /* 0x000000ffff037224 */ /* 0x100fe200018e0605 */
[----:B------:R-:W-:Y:S01]  /*6c80*/  IADD3 R10, P2, R4, 0x22840, RZ ;  /* 0x00022840040a7810 */ /* 0x000fe20007f5e0ff */
[--C-:B------:R-:W-:Y:S01]  /*6c90*/  IMAD.X R7, RZ, RZ, R5.reuse, P4 ;  /* 0x000000ffff077224 */ /* 0x100fe200020e0605 */
[----:B------:R-:W-:Y:S01]  /*6ca0*/  STL.64 [R1+0x18], R8 ;  /* 0x0000180801007387 */ /* 0x000fe20000100a00 */
[----:B------:R-:W-:Y:S01]  /*6cb0*/  IMAD.MOV.U32 R4, RZ, RZ, R0 ;  /* 0x000000ffff047224 */ /* 0x000fe200078e0000 */
[----:B------:R-:W-:Y:S01]  /*6cc0*/  IADD3 R35, P3, R35, 0x200, RZ ;  /* 0x0000020023237810 */ /* 0x000fe20007f7e0ff */
[----:B------:R-:W-:Y:S01]  /*6cd0*/  IMAD.X R11, RZ, RZ, R5, P2 ;  /* 0x000000ffff0b7224 */ /* 0x000fe200010e0605 */
[----:B------:R-:W-:Y:S01]  /*6ce0*/  STL.128 [R1+0x220], RZ ;  /* 0x000220ff01007387 */ /* 0x000fe20000100c00 */
[----:B------:R-:W-:Y:S01]  /*6cf0*/  IMAD.MOV.U32 R5, RZ, RZ, R3 ;  /* 0x000000ffff057224 */ /* 0x000fe200078e0003 */
[----:B------:R-:W-:Y:S01]  /*6d00*/  IADD3 R38, P2, R38, 0x1d0, RZ ;  /* 0x000001d026267810 */ /* 0x000fe20007f5e0ff */
[----:B------:R-:W-:Y:S01]  /*6d10*/  VIADD R3, R203, 0x7f ;  /* 0x0000007fcb037836 */ /* 0x000fe20000000000 */
[----:B------:R-:W-:Y:S01]  /*6d20*/  STL.64 [R1+0x20], R10 ;  /* 0x0000200a01007387 */ /* 0x000fe20000100a00 */
[----:B------:R-:W0:Y:S01]  /*6d30*/  @P1 LDC R0, c[0x0][0x44c] ;  /* 0x00011300ff001b82 */ /* 0x000e220000000800 */
[----:B------:R-:W-:-:S02]  /*6d40*/  IADD3 R34, P4, R34, 0x28, RZ ;  /* 0x0000002822227810 */ /* 0x000fc40007f9e0ff */
[----:B------:R1:W-:Y:S04]  /*6d50*/  STL.128 [R1+0x40], R4 ;  /* 0x0000400401007387 */ /* 0x0003e80000100c00 */
[----:B------:R2:W-:Y:S04]  /*6d60*/  STL.128 [R1+0x230], RZ ;  /* 0x000230ff01007387 */ /* 0x0005e80000100c00 */
[----:B------:R2:W-:Y:S04]  /*6d70*/  STL.128 [R1+0x240], RZ ;  /* 0x000240ff01007387 */ /* 0x0005e80000100c00 */
[----:B------:R2:W-:Y:S01]  /*6d80*/  STL.128 [R1+0x250], RZ ;  /* 0x000250ff01007387 */ /* 0x0005e20000100c00 */
[----:B-1----:R-:W1:Y:S03]  /*6d90*/  @P1 LDC R7, c[0x0][0x450] ;  /* 0x00011400ff071b82 */ /* 0x002e660000000800 */
[----:B------:R2:W-:Y:S04]  /*6da0*/  STL.128 [R1+0x260], RZ ;  /* 0x000260ff01007387 */ /* 0x0005e80000100c00 */
[----:B------:R2:W-:Y:S01]  /*6db0*/  STL.128 [R1+0x270], RZ ;  /* 0x000270ff01007387 */ /* 0x0005e20000100c00 */
[----:B0-----:R-:W-:Y:S01]  /*6dc0*/  @P1 IMAD.HI.U32 R0, R3, R0, RZ ;  /* 0x0000000003001227 */ /* 0x001fe200078e00ff */
[----:B------:R-:W0:Y:S02]  /*6dd0*/  LDC.64 R4, c[0x0][0x9e0] ;  /* 0x00027800ff047b82 */ /* 0x000e240000000a00 */
[----:B------:R2:W-:Y:S04]  /*6de0*/  STL.128 [R1+0x280], RZ ;  /* 0x000280ff01007387 */ /* 0x0005e80000100c00 */
[----:B------:R2:W-:Y:S04]  /*6df0*/  STL.128 [R1+0x290], RZ ;  /* 0x000290ff01007387 */ /* 0x0005e80000100c00 */
[----:B------:R2:W-:Y:S04]  /*6e00*/  STL.128 [R1+0x2a0], RZ ;  /* 0x0002a0ff01007387 */ /* 0x0005e80000100c00 */
[----:B------:R2:W-:Y:S01]  /*6e10*/  STL.128 [R1+0x2b0], RZ ;  /* 0x0002b0ff01007387 */ /* 0x0005e20000100c00 */
[----:B-1----:R-:W-:-:S03]  /*6e20*/  @P1 SHF.R.U32.HI R3, RZ, R7, R0 ;  /* 0x00000007ff031219 */ /* 0x002fc60000011600 */
[----:B------:R2:W-:Y:S04]  /*6e30*/  STL.128 [R1+0x2c0], RZ ;  /* 0x0002c0ff01007387 */ /* 0x0005e80000100c00 */
[----:B------:R2:W-:Y:S01]  /*6e40*/  STL.128 [R1+0x2d0], RZ ;  /* 0x0002d0ff01007387 */ /* 0x0005e20000100c00 */
[----:B0-----:R-:W-:-:S03]  /*6e50*/  ISETP.GE.AND P6, PT, R5, 0x1, PT ;  /* 0x000000010500780c */ /* 0x001fc60003fc6270 */
        /* <DEDUP_REMOVED lines=21> */
[----:B------:R-:W0:Y:S01]  /*6fb0*/  FENCE.VIEW.ASYNC.G ;  /* 0x00000000000073c6 */ /* 0x000e220000000100 */
[----:B------:R-:W-:Y:S05]  /*6fc0*/  WARPSYNC.ALL ;  /* 0x0000000000007948 */ /* 0x000fea0003800000 */
[----:B0-----:R-:W-:Y:S06]  /*6fd0*/  BAR.ARV 0xc, 0x180 ;  /* 0x0306000000007b1d */ /* 0x001fec0000002000 */
.L_x_11938:
[----:B------:R-:W-:Y:S02]  /*6fe0*/  IMAD.IADD R3, R210, 0x1, R3 ;  /* 0x00000001d2037824 */ /* 0x000fe400078e0203 */
[----:B------:R-:W-:Y:S02]  /*6ff0*/  IMAD.X R48, RZ, RZ, UR45, P2 ;  /* 0x0000002dff307e24 */ /* 0x000fe400090e06ff */
[----:B------:R-:W-:Y:S02]  /*7000*/  IMAD.X R44, RZ, RZ, UR45, P3 ;  /* 0x0000002dff2c7e24 */ /* 0x000fe400098e06ff */
[----:B------:R-:W-:Y:S02]  /*7010*/  IMAD.X R43, RZ, RZ, UR45, P4 ;  /* 0x0000002dff2b7e24 */ /* 0x000fe4000a0e06ff */
[----:B------:R-:W-:Y:S02]  /*7020*/  IMAD.X R73, RZ, RZ, UR45, P5 ;  /* 0x0000002dff497e24 */ /* 0x000fe4000a8e06ff */
        /* <DEDUP_REMOVED lines=13> */
.L_x_11941:
[----:B------:R-:W-:-:S13]  /*7100*/  ISETP.NE.AND P0, PT, R5, 0x1, PT ;  /* 0x000000010500780c */ /* 0x000fda0003f05270 */
[----:B------:R-:W0:Y:S02]  /*7110*/  @P0 LDC.64 R6, c[0x0][0x9e8] ;  /* 0x00027a00ff060b82 */ /* 0x000e240000000a00 */
[----:B0-----:R-:W-:-:S05]  /*7120*/  @P0 IMAD.HI.U32 R6, R0, R6, RZ ;  /* 0x0000000600060227 */ /* 0x001fca00078e00ff */
[----:B------:R-:W-:-:S07]  /*7130*/  @P0 SHF.R.U32.HI R0, RZ, R7, R6 ;  /* 0x00000007ff000219 */ /* 0x000fce0000011606 */
.L_x_11942:
[----:B------:R-:W-:Y:S05]  /*7140*/  BSYNC B0 ;  /* 0x0000000000007941 */ /* 0x000fea0003800000 */
.L_x_11940:
[----:B------:R-:W-:-:S05]  /*7150*/  IMAD R3, R0, R5, R5 ;  /* 0x0000000500037224 */ /* 0x000fca00078e0205 */
[----:B------:R-:W-:-:S07]  /*7160*/  VIMNMX R4, R4, R3, PT ;  /* 0x0000000304047248 */ /* 0x000fce0003fe0100 */
.L_x_11939:
[----:B------:R-:W0:Y:S01]  /*7170*/  @P1 LDC R0, c[0x0][0x44c] ;  /* 0x00011300ff001b82 */ /* 0x000e220000000800 */
[----:B------:R-:W-:Y:S01]  /*7180*/  VIADD R4, R4, 0x5f ;  /* 0x0000005f04047836 */ /* 0x000fe20000000000 */
[----:B------:R-:W-:-:S03]  /*7190*/  ULDC UR4, c[0x0][0x9dc] ;  /* 0x0002770000047ab9 */ /* 0x000fc60000000800 */
[----:B------:R-:W-:-:S03]  /*71a0*/  IMAD.HI R4, R4, 0x2aaaaaab, RZ ;  /* 0x2aaaaaab04047827 */ /* 0x000fc600078e02ff */
[----:B------:R-:W1:Y:S02]  /*71b0*/  @P1 LDC R7, c[0x0][0x450] ;  /* 0x00011400ff071b82 */ /* 0x000e640000000800 */
[----:B------:R-:W-:-:S04]  /*71c0*/  SHF.R.U32.HI R3, RZ, 0x1f, R4 ;  /* 0x0000001fff037819 */ /* 0x000fc80000011604 */
[----:B------:R-:W-:-:S04]  /*71d0*/  LEA.HI.SX32 R4, R4, R3, 0x1c ;  /* 0x0000000304047211 */ /* 0x000fc800078fe2ff */
[----:B------:R-:W-:Y:S01]  /*71e0*/  VIMNMX R47, R47, R4, PT ;  /* 0x000000042f2f7248 */ /* 0x000fe20003fe0100 */
[----:B0-----:R-:W-:-:S04]  /*71f0*/  @P1 IMAD.HI.U32 R6, R203, R0, RZ ;  /* 0x00000000cb061227 */ /* 0x001fc800078e00ff */
[----:B------:R-:W-:Y:S01]  /*7200*/  IMAD.MOV.U32 R0, RZ, RZ, R203 ;  /* 0x000000ffff007224 */ /* 0x000fe200078e00cb */
        /* <DEDUP_REMOVED lines=14> */
.L_x_11945:
[----:B------:R-:W-:-:S13]  /*72f0*/  ISETP.NE.AND P0, PT, R5, 0x1, PT ;  /* 0x000000010500780c */ /* 0x000fda0003f05270 */
[----:B------:R-:W0:Y:S02]  /*7300*/  @P0 LDC.64 R6, c[0x0][0x9e8] ;  /* 0x00027a00ff060b82 */ /* 0x000e240000000a00 */
[----:B0-----:R-:W-:-:S05]  /*7310*/  @P0 IMAD.HI.U32 R6, R0, R6, RZ ;  /* 0x0000000600060227 */ /* 0x001fca00078e00ff */
[----:B------:R-:W-:-:S07]  /*7320*/  @P0 SHF.R.U32.HI R0, RZ, R7, R6 ;  /* 0x00000007ff000219 */ /* 0x000fce0000011606 */
.L_x_11946:
[----:B------:R-:W-:Y:S05]  /*7330*/  BSYNC B0 ;  /* 0x0000000000007941 */ /* 0x000fea0003800000 */
.L_x_11944:
[----:B------:R-:W-:-:S05]  /*7340*/  IMAD R0, R0, R5, RZ ;  /* 0x0000000500007224 */ /* 0x000fca00078e02ff */
[----:B------:R-:W-:-:S07]  /*7350*/  VIMNMX R3, R3, R0, !PT ;  /* 0x0000000003037248 */ /* 0x000fce0007fe0100 */
.L_x_11943:
        /* <DEDUP_REMOVED lines=39> */
.L_x_11948:
[----:B------:R-:W-:Y:S05]  /*75d0*/  BSYNC B0 ;  /* 0x0000000000007941 */ /* 0x000fea0003800000 */
.L_x_11947:
[----:B------:R-:W-:Y:S01]  /*75e0*/  IMAD R195, R209, R206, R195 ;  /* 0x000000ced1c37224 */ /* 0x000fe200078e02c3 */
[----:B------:R-:W-:-:S04]  /*75f0*/  PLOP3.LUT P0, PT, PT, PT, PT, 0x80, 0x0 ;  /* 0x000000000000781c */ /* 0x000fc80003f0f070 */
[----:B------:R-:W-:-:S04]  /*7600*/  VIADDMNMX R206, R195, R206, R47, PT ;  /* 0x000000cec3ce7246 */ /* 0x000fc8000380012f */
[----:B------:R-:W-:-:S13]  /*7610*/  ISETP.GT.AND P1, PT, R206, R195, PT ;  /* 0x000000c3ce00720c */ /* 0x000fda0003f24270 */
[----:B------:R-:W-:Y:S05]  /*7620*/  @!P1 BRA `(.L_x_11949) ;  /* 0x0000018800949947 */ /* 0x000fea0003800000 */
[----:B------:R0:W-:Y:S01]  /*7630*/  STL.64 [R1+0x58], RZ ;  /* 0x000058ff01007387 */ /* 0x0001e20000100a00 */
[----:B------:R-:W-:Y:S01]  /*7640*/  IMAD.U32 R39, RZ, RZ, UR44 ;  /* 0x0000002cff277e24 */ /* 0x000fe2000f8e00ff */
[----:B------:R-:W-:Y:S01]  /*7650*/  UMOV UR4, 0xffffffff ;  /* 0xffffffff00047882 */ /* 0x000fe20000000000 */
[----:B------:R-:W-:Y:S02]  /*7660*/  IMAD.U32 R40, RZ, RZ, UR44 ;  /* 0x0000002cff287e24 */ /* 0x000fe4000f8e00ff */
[----:B------:R-:W-:Y:S01]  /*7670*/  IMAD.U32 R33, RZ, RZ, UR44 ;  /* 0x0000002cff217e24 */ /* 0x000fe2000f8e00ff */
[----:B------:R-:W-:Y:S01]  /*7680*/  IADD3 R39, P0, R39, 0x78, RZ ;  /* 0x0000007827277810 */ /* 0x000fe20007f1e0ff */
[----:B------:R-:W-:Y:S01]  /*7690*/  IMAD.U32 R32, RZ, RZ, UR44 ;  /* 0x0000002cff207e24 */ /* 0x000fe2000f8e00ff */
[----:B------:R-:W-:Y:S01]  /*76a0*/  IADD3 R40, P1, R40, 0x70, RZ ;  /* 0x0000007028287810 */ /* 0x000fe20007f3e0ff */
[----:B------:R-:W-:Y:S01]  /*76b0*/  IMAD.U32 R24, RZ, RZ, UR44 ;  /* 0x0000002cff187e24 */ /* 0x000fe2000f8e00ff */
[----:B------:R-:W-:Y:S01]  /*76c0*/  IADD3 R33, P2, R33, 0x68, RZ ;  /* 0x0000006821217810 */ /* 0x000fe20007f5e0ff */
[----:B------:R-:W-:Y:S01]  /*76d0*/  IMAD.X R50, RZ, RZ, UR45, P0 ;  /* 0x0000002dff327e24 */ /* 0x000fe200080e06ff */
[----:B------:R-:W-:Y:S01]  /*76e0*/  IADD3 R32, P3, R32, 0x60, RZ ;  /* 0x0000006020207810 */ /* 0x000fe20007f7e0ff */
[----:B------:R-:W-:Y:S01]  /*76f0*/  IMAD.X R51, RZ, RZ, UR45, P1 ;  /* 0x0000002dff337e24 */ /* 0x000fe200088e06ff */
[----:B------:R-:W-:Y:S01]  /*7700*/  IADD3 R24, P4, R24, 0x58, RZ ;  /* 0x0000005818187810 */ /* 0x000fe20007f9e0ff */
[----:B------:R-:W-:-:S02]  /*7710*/  IMAD.X R42, RZ, RZ, UR45, P2 ;  /* 0x0000002dff2a7e24 */ /* 0x000fc400090e06ff */
[----:B------:R-:W-:Y:S02]  /*7720*/  IMAD.X R41, RZ, RZ, UR45, P3 ;  /* 0x0000002dff297e24 */ /* 0x000fe400098e06ff */
[----:B------:R-:W-:Y:S01]  /*7730*/  IMAD.X R25, RZ, RZ, UR45, P4 ;  /* 0x0000002dff197e24 */ /* 0x000fe2000a0e06ff */
[----:B0-----:R-:W-:Y:S07]  /*7740*/  BRA.DIV UR4, `(.L_x_11950) ;  /* 0x0000026204807947 */ /* 0x001fee000b800000 */
[----:B------:R-:W0:Y:S02]  /*7750*/  S2R R0, SR_TID.X ;  /* 0x0000000000007919 */ /* 0x000e240000002100 */
[C---:B0-----:R-:W-:Y:S02]  /*7760*/  VIADD R3, R0.reuse, 0xffffff80 ;  /* 0xffffff8000037836 */ /* 0x041fe40000000000 */
[----:B------:R-:W-:-:S05]  /*7770*/  VIADD R0, R0, 0xffffff80 ;  /* 0xffffff8000007836 */ /* 0x000fca0000000000 */
[----:B------:R-:W-:-:S04]  /*7780*/  SHF.R.S32.HI R0, RZ, 0x1f, R0 ;  /* 0x0000001fff007819 */ /* 0x000fc80000011400 */
[----:B------:R-:W-:-:S04]  /*7790*/  LEA.HI R0, R0, R3, RZ, 0x7 ;  /* 0x0000000300007211 */ /* 0x000fc800078f38ff */
[----:B------:R-:W-:-:S05]  /*77a0*/  SHF.R.S32.HI R0, RZ, 0x7, R0 ;  /* 0x00000007ff007819 */ /* 0x000fca0000011400 */
[----:B------:R0:W1:Y:S02]  /*77b0*/  SHFL.IDX PT, R14, R0, RZ, 0x1f ;  /* 0x00001fff000e7589 */ /* 0x00006400000e0000 */
.L_x_12279:
[----:B01----:R-:W-:Y:S01]  /*77c0*/  LEA.HI R0, R14, R14, RZ, 0x1 ;  /* 0x0000000e0e007211 */ /* 0x003fe200078f08ff */
[C---:B------:R-:W-:Y:S01]  /*77d0*/  VIADD R26, R2.reuse, 0x18400 ;  /* 0x00018400021a7836 */ /* 0x040fe20000000000 */
[----:B------:R-:W-:Y:S01]  /*77e0*/  STL.128 [R1+0x90], RZ ;  /* 0x000090ff01007387 */ /* 0x000fe20000100c00 */
[----:B------:R-:W-:Y:S01]  /*77f0*/  VIADD R7, R2, 0x400 ;  /* 0x0000040002077836 */ /* 0x000fe20000000000 */
[----:B------:R-:W-:Y:S01]  /*7800*/  LOP3.LUT R3, R0, 0x1e, RZ, 0xc0, !PT ;  /* 0x0000001e00037812 */ /* 0x000fe200078ec0ff */
[----:B------:R-:W-:Y:S01]  /*7810*/  VIADD R0, R2, 0x1c400 ;  /* 0x0001c40002007836 */ /* 0x000fe20000000000 */
[----:B------:R-:W-:Y:S01]  /*7820*/  STL.128 [R1+0xa0], RZ ;  /* 0x0000a0ff01007387 */ /* 0x000fe20000100c00 */
[----:B------:R-:W-:Y:S01]  /*7830*/  IMAD.MOV.U32 R4, RZ, RZ, 0x1 ;  /* 0x00000001ff047424 */ /* 0x000fe200078e00ff */
[----:B------:R-:W-:Y:S01]  /*7840*/  SHF.R.U32.HI R7, RZ, 0x4, R7 ;  /* 0x00000004ff077819 */ /* 0x000fe20000011607 */
[----:B------:R-:W-:Y:S01]  /*7850*/  IMAD.IADD R3, R14, 0x1, -R3 ;  /* 0x000000010e037824 */ /* 0x000fe200078e0a03 */
[----:B------:R-:W-:Y:S01]  /*7860*/  SHF.R.U32.HI R0, RZ, 0x4, R0 ;  /* 0x00000004ff007819 */ /* 0x000fe20000011600 */
[----:B------:R-:W-:Y:S01]  /*7870*/  IMAD.MOV.U32 R5, RZ, RZ, RZ ;  /* 0x000000ffff057224 */ /* 0x000fe200078e00ff */
[----:B------:R-:W-:Y:S01]  /*7880*/  LOP3.LUT R8, R7, 0x3fff, RZ, 0xc0, !PT ;  /* 0x00003fff07087812 */ /* 0x000fe200078ec0ff */
[----:B------:R-:W-:Y:S01]  /*7890*/  IMAD R3, R3, 0x2000, R26 ;  /* 0x0000200003037824 */ /* 0x000fe200078e021a */
[----:B------:R-:W-:Y:S01]  /*78a0*/  LOP3.LUT R0, R0, 0x3fff, RZ, 0xc0, !PT ;  /* 0x00003fff00007812 */ /* 0x000fe200078ec0ff */
[----:B------:R-:W-:Y:S01]  /*78b0*/  IMAD.MOV.U32 R6, RZ, RZ, 0x1 ;  /* 0x00000001ff067424 */ /* 0x000fe200078e00ff */
[----:B------:R-:W-:Y:S01]  /*78c0*/  LOP3.LUT R8, R8, 0x3000000, RZ, 0xfc, !PT ;  /* 0x0300000008087812 */ /* 0x000fe200078efcff */
[----:B------:R-:W-:Y:S01]  /*78d0*/  IMAD.MOV.U32 R7, RZ, RZ, RZ ;  /* 0x000000ffff077224 */ /* 0x000fe200078e00ff */
[----:B------:R-:W-:Y:S01]  /*78e0*/  SHF.R.U32.HI R3, RZ, 0x4, R3 ;  /* 0x00000004ff037819 */ /* 0x000fe20000011603 */
[----:B------:R-:W-:Y:S01]  /*78f0*/  IMAD.MOV.U32 R9, RZ, RZ, 0x40000040 ;  /* 0x40000040ff097424 */ /* 0x000fe200078e00ff */
[----:B------:R-:W-:Y:S01]  /*7900*/  LOP3.LUT R0, R0, 0x10000, RZ, 0xfc, !PT ;  /* 0x0001000000007812 */ /* 0x000fe200078efcff */
[----:B------:R-:W-:Y:S01]  /*7910*/  STL.128 [R1+0xb0], RZ ;  /* 0x0000b0ff01007387 */ /* 0x000fe20000100c00 */
[----:B------:R-:W-:Y:S01]  /*7920*/  LOP3.LUT R3, R3, 0x3fff, RZ, 0xc0, !PT ;  /* 0x00003fff03037812 */ /* 0x000fe200078ec0ff */
[----:B----4-:R-:W-:Y:S01]  /*7930*/  IMAD.U32 R37, RZ, RZ, UR44 ;  /* 0x0000002cff257e24 */ /* 0x010fe2000f8e00ff */
[----:B------:R-:W-:Y:S01]  /*7940*/  LOP3.LUT P0, RZ, R26, 0x1bf, RZ, 0xc0, !PT ;  /* 0x000001bf1aff7812 */ /* 0x000fe2000780c0ff */
[----:B------:R0:W-:Y:S01]  /*7950*/  STL.128 [R1+0x60], R4 ;  /* 0x0000600401007387 */ /* 0x0001e20000100c00 */
[----:B------:R-:W-:Y:S01]  /*7960*/  LOP3.LUT R3, R3, 0x10000, RZ, 0xfc, !PT ;  /* 0x0001000003037812 */ /* 0x000fe200078efcff */
[----:B------:R-:W-:Y:S01]  /*7970*/  BSSY B6, `(.L_x_11951) ;  /* 0x000001d000067945 */ /* 0x000fe20003800000 */
[----:B------:R-:W-:Y:S01]  /*7980*/  IADD3 R37, P1, R37, 0x90, RZ ;  /* 0x0000009025257810 */ /* 0x000fe20007f3e0ff */
[----:B------:R1:W-:Y:S04]  /*7990*/  STL.64 [R1+0x80], R8 ;  /* 0x0000800801007387 */ /* 0x0003e80000100a00 */
[----:B------:R1:W-:Y:S01]  /*79a0*/  STL.128 [R1+0xc0], RZ ;  /* 0x0000c0ff01007387 */ /* 0x0003e20000100c00 */
[----:B------:R-:W-:-:S03]  /*79b0*/  IMAD.X R36, RZ, RZ, UR45, P1 ;  /* 0x0000002dff247e24 */ /* 0x000fc600088e06ff */
[----:B------:R1:W-:Y:S01]  /*79c0*/  STL.128 [R1+0xd0], RZ ;  /* 0x0000d0ff01007387 */ /* 0x0003e20000100c00 */
[----:B0-----:R-:W-:-:S03]  /*79d0*/  IMAD.MOV.U32 R6, RZ, RZ, R0 ;  /* 0x000000ffff067224 */ /* 0x001fc600078e0000 */
[----:B------:R1:W-:Y:S01]  /*79e0*/  STL.128 [R1+0xe0], RZ ;  /* 0x0000e0ff01007387 */ /* 0x0003e20000100c00 */
[----:B------:R-:W-:Y:S02]  /*79f0*/  IMAD.MOV.U32 R7, RZ, RZ, 0x40000040 ;  /* 0x40000040ff077424 */ /* 0x000fe400078e00ff */
[----:B------:R-:W-:Y:S02]  /*7a00*/  IMAD.MOV.U32 R4, RZ, RZ, R3 ;  /* 0x000000ffff047224 */ /* 0x000fe400078e0003 */
[----:B------:R-:W-:-:S05]  /*7a10*/  IMAD.MOV.U32 R5, RZ, RZ, 0x40000040 ;  /* 0x40000040ff057424 */ /* 0x000fca00078e00ff */
[----:B------:R1:W-:Y:S01]  /*7a20*/  STL.128 [R1+0x70], R4 ;  /* 0x0000700401007387 */ /* 0x0003e20000100c00 */
[----:B------:R-:W-:Y:S05]  /*7a30*/  @!P0 BRA `(.L_x_11952) ;  /* 0x0000000000408947 */ /* 0x000fea0003800000 */
[----:B------:R-:W-:Y:S01]  /*7a40*/  MOV R14, 0x0 ;  /* 0x00000000000e7802 */ /* 0x000fe20000000f00 */
[----:B------:R-:W-:Y:S01]  /*7a50*/  ULDC.64 UR4, c[0x4][0xf0] ;  /* 0x01003c0000047ab9 */ /* 0x000fe20000000a00 */
[----:B------:R-:W-:Y:S01]  /*7a60*/  ULDC.64 UR6, c[0x4][0xf8] ;  /* 0x01003e0000067ab9 */ /* 0x000fe20000000a00 */
[----:B-1----:R-:W-:Y:S02]  /*7a70*/  IMAD.U32 R4, RZ, RZ, UR4 ;  /* 0x00000004ff047e24 */ /* 0x002fe4000f8e00ff */
        /* <DEDUP_REMOVED lines=11> */
[----:B0-2--5:R-:W-:Y:S05]  /*7b30*/  CALL.ABS.NOINC R14 ;  /* 0x000000000e007343 */ /* 0x025fea0003c00000 */
.L_x_11952:
[----:B------:R-:W-:Y:S05]  /*7b40*/  BSYNC B6 ;  /* 0x0000000000067941 */ /* 0x000fea0003800000 */
.L_x_11951:
[----:B-1----:R-:W0:Y:S01]  /*7b50*/  LDC.64 R6, c[0x0][0x9e0] ;  /* 0x00027800ff067b82 */ /* 0x002e220000000a00 */
[----:B------:R-:W1:Y:S01]  /*7b60*/  S2R R20, SR_TID.X ;  /* 0x0000000000147919 */ /* 0x000e620000002100 */
[----:B------:R-:W-:Y:S01]  /*7b70*/  UIADD3 UR4, UP0, UR44, 0xf0, URZ ;  /* 0x000000f02c047890 */ /* 0x000fe2000ff1e03f */
[----:B------:R-:W-:Y:S01]  /*7b80*/  IMAD.MOV.U32 R4, RZ, RZ, RZ ;  /* 0x000000ffff047224 */ /* 0x000fe200078e00ff */
[----:B------:R-:W-:Y:S02]  /*7b90*/  STL.64 [R1+0x100], R24 ;  /* 0x0001001801007387 */ /* 0x000fe40000100a00 */
[----:B------:R-:W-:Y:S01]  /*7ba0*/  UIADD3.X UR5, URZ, UR45, URZ, UP0, !UPT ;  /* 0x0000002d3f057290 */ /* 0x000fe200087fe43f */
[----:B------:R-:W-:Y:S01]  /*7bb0*/  IMAD.U32 R3, RZ, RZ, UR44 ;  /* 0x0000002cff037e24 */ /* 0x000fe2000f8e00ff */
[----:B------:R-:W3:Y:S01]  /*7bc0*/  LDC.64 R12, c[0x0][0x9e8] ;  /* 0x00027a00ff0c7b82 */ /* 0x000ee20000000a00 */
[----:B------:R-:W-:Y:S01]  /*7bd0*/  IMAD.U32 R10, RZ, RZ, UR4 ;  /* 0x00000004ff0a7e24 */ /* 0x000fe2000f8e00ff */
[----:B------:R-:W-:Y:S01]  /*7be0*/  STL.64 [R1+0xf0], R196 ;  /* 0x0000f0c401007387 */ /* 0x000fe20000100a00 */
[----:B------:R-:W-:Y:S01]  /*7bf0*/  ULDC UR4, c[0x0][0x3f4] ;  /* 0x0000fd0000047ab9 */ /* 0x000fe20000000800 */
[----:B------:R-:W-:Y:S01]  /*7c00*/  IMAD.U32 R11, RZ, RZ, UR5 ;  /* 0x00000005ff0b7e24 */ /* 0x000fe2000f8e00ff */
[----:B------:R-:W-:Y:S01]  /*7c10*/  ISETP.LT.AND P0, PT, RZ, UR4, PT ;  /* 0x00000004ff007c0c */ /* 0x000fe2000bf01270 */
[----:B------:R-:W-:Y:S01]  /*7c20*/  STL.U8 [R1+0x108], RZ ;  /* 0x000108ff01007387 */ /* 0x000fe20000100000 */
[----:B------:R-:W-:Y:S01]  /*7c30*/  IMAD.U32 R52, RZ, RZ, UR44 ;  /* 0x0000002cff347e24 */ /* 0x000fe2000f8e00ff */
[----:B------:R-:W4:Y:S02]  /*7c40*/  LDC.64 R8, c[0x0][0x448] ;  /* 0x00011200ff087b82 */ /* 0x000f240000000a00 */
[----:B------:R-:W-:Y:S02]  /*7c50*/  STL.64 [R1+0xf8], R10 ;  /* 0x0000f80a01007387 */ /* 0x000fe40000100a00 */
[----:B------:R-:W-:-:S02]  /*7c60*/  IADD3 R52, P3, R52, 0x108, RZ ;  /* 0x0000010834347810 */ /* 0x000fc40007f7e0ff */
[----:B------:R-:W-:Y:S02]  /*7c70*/  STL.U8 [R1+0x13c], RZ ;  /* 0x00013cff01007387 */ /* 0x000fe40000100000 */
[----:B------:R-:W2:Y:S01]  /*7c80*/  LDC R14, c[0x0][0x450] ;  /* 0x00011400ff0e7b82 */ /* 0x000ea20000000800 */
[----:B0-----:R-:W-:Y:S02]  /*7c90*/  IMAD.MOV.U32 R31, RZ, RZ, R6 ;  /* 0x000000ffff1f7224 */ /* 0x001fe400078e0006 */
[----:B------:R-:W-:Y:S02]  /*7ca0*/  IMAD.MOV.U32 R5, RZ, RZ, R7 ;  /* 0x000000ffff057224 */ /* 0x000fe400078e0007 */
[----:B------:R-:W-:-:S03]  /*7cb0*/  IMAD.X R54, RZ, RZ, UR45, P3 ;  /* 0x0000002dff367e24 */ /* 0x000fc600098e06ff */
[----:B------:R-:W0:Y:S01]  /*7cc0*/  LDC R30, c[0x0][0x9dc] ;  /* 0x00027700ff1e7b82 */ /* 0x000e220000000800 */
[----:B---3--:R-:W-:Y:S02]  /*7cd0*/  IMAD.MOV.U32 R6, RZ, RZ, R12 ;  /* 0x000000ffff067224 */ /* 0x008fe400078e000c */
[----:B------:R-:W-:Y:S02]  /*7ce0*/  IMAD.MOV.U32 R7, RZ, RZ, R13 ;  /* 0x000000ffff077224 */ /* 0x000fe400078e000d */
[----:B-1----:R-:W-:-:S03]  /*7cf0*/  VIADD R0, R20, 0xffffff80 ;  /* 0xffffff8014007836 */ /* 0x002fc60000000000 */
[----:B------:R-:W-:Y:S04]  /*7d00*/  STL.128 [R1+0x120], R4 ;  /* 0x0001200401007387 */ /* 0x000fe80000100c00 */
[----:B----4-:R-:W-:Y:S04]  /*7d10*/  STL.64 [R1+0x130], R8 ;  /* 0x0001300801007387 */ /* 0x010fe80000100a00 */
[----:B--2---:R-:W-:Y:S04]  /*7d20*/  STL [R1+0x138], R14 ;  /* 0x0001380e01007387 */ /* 0x004fe80000100800 */
[----:B------:R1:W-:Y:S04]  /*7d30*/  STL [R1+0x10c], R0 ;  /* 0x00010c0001007387 */ /* 0x0003e80000100800 */
[----:B0-----:R0:W-:Y:S01]  /*7d40*/  STL.128 [R1+0x110], R28 ;  /* 0x0001101c01007387 */ /* 0x0011e20000100c00 */
[----:B-1----:R-:W-:-:S02]  /*7d50*/  IMAD.U32 R0, RZ, RZ, UR44 ;  /* 0x0000002cff007e24 */ /* 0x002fc4000f8e00ff */
[----:B0-----:R-:W-:Y:S01]  /*7d60*/  IMAD.U32 R31, RZ, RZ, UR44 ;  /* 0x0000002cff1f7e24 */ /* 0x001fe2000f8e00ff */
[----:B------:R-:W-:Y:S02]  /*7d70*/  IADD3 R30, P1, R3, 0x13c, RZ ;  /* 0x0000013c031e7810 */ /* 0x000fe40007f3e0ff */
[----:B------:R-:W-:Y:S02]  /*7d80*/  IADD3 R29, P2, R0, 0x10c, RZ ;  /* 0x0000010c001d7810 */ /* 0x000fe40007f5e0ff */
[----:B------:R-:W-:Y:S01]  /*7d90*/  IADD3 R31, P4, R31, 0xf8, RZ ;  /* 0x000000f81f1f7810 */ /* 0x000fe20007f9e0ff */
[----:B------:R-:W-:Y:S02]  /*7da0*/  IMAD.X R49, RZ, RZ, UR45, P1 ;  /* 0x0000002dff317e24 */ /* 0x000fe400088e06ff */
[----:B------:R-:W-:Y:S02]  /*7db0*/  IMAD.X R45, RZ, RZ, UR45, P2 ;  /* 0x0000002dff2d7e24 */ /* 0x000fe400090e06ff */
[----:B------:R-:W-:Y:S01]  /*7dc0*/  IMAD.X R53, RZ, RZ, UR45, P4 ;  /* 0x0000002dff357e24 */ /* 0x000fe2000a0e06ff */
[----:B------:R-:W-:Y:S07]  /*7dd0*/  @P0 BRA `(.L_x_11953) ;  /* 0x0000000000400947 */ /* 0x000fee0003800000 */
[----:B------:R-:W-:-:S04]  /*7de0*/  ULEA.HI UR4, UR37, UR37, URZ, 0x1 ;  /* 0x0000002525047291 */ /* 0x000fc8000f8f083f */
[----:B------:R-:W-:-:S04]  /*7df0*/  ULOP3.LUT UR4, UR4, 0xfffffffe, URZ, 0xc0, !UPT ;  /* 0xfffffffe04047892 */ /* 0x000fc8000f8ec03f */
[----:B------:R-:W-:-:S06]  /*7e00*/  UIADD3 UR4, UR37, -UR4, URZ ;  /* 0x8000000425047290 */ /* 0x000fcc000fffe03f */
[----:B------:R-:W-:-:S05]  /*7e10*/  IMAD.U32 R3, RZ, RZ, UR4 ;  /* 0x00000004ff037e24 */ /* 0x000fca000f8e00ff */
[----:B------:R-:W-:-:S04]  /*7e20*/  SHF.L.U32 R3, R3, 0x1f, RZ ;  /* 0x0000001f03037819 */ /* 0x000fc800000006ff */
[----:B------:R0:W1:Y:S03]  /*7e30*/  SYNCS.PHASECHK.TRANS64.TRYWAIT P0, [R2+URZ+0x22800], R3 ;  /* 0x02280003020075a7 */ /* 0x000066000800017f */
[----:B-1----:R-:W-:Y:S05]  /*7e40*/  @!P0 NANOSLEEP.SYNCS 0x989680 ;  /* 0x009896800000895d */ /* 0x002fea0003900000 */
[----:B------:R-:W1:Y:S01]  /*7e50*/  @!P0 SYNCS.PHASECHK.TRANS64 P0, [R2+URZ+0x22800], R3 ;  /* 0x02280003020085a7 */ /* 0x000e62000800007f */
[----:B------:R-:W-:Y:S04]  /*7e60*/  BSSY B0, `(.L_x_11954) ;  /* 0x0000006000007945 */ /* 0x000fe80003800000 */
[----:B-1----:R-:W-:Y:S05]  /*7e70*/  @P0 BRA `(.L_x_11955) ;  /* 0x0000000000100947 */ /* 0x002fea0003800000 */
.L_x_11956:
[----:B-1----:R1:W2:Y:S02]  /*7e80*/  SYNCS.PHASECHK.TRANS64.TRYWAIT P0, [R2+URZ+0x22800], R3 ;  /* 0x02280003020075a7 */ /* 0x0022a4000800017f */
[----:B--2---:R-:W-:Y:S05]  /*7e90*/  @!P0 NANOSLEEP.SYNCS 0x989680 ;  /* 0x009896800000895d */ /* 0x004fea0003900000 */
[----:B------:R-:W2:Y:S02]  /*7ea0*/  @!P0 SYNCS.PHASECHK.TRANS64 P0, [R2+URZ+0x22800], R3 ;  /* 0x02280003020085a7 */ /* 0x000ea4000800007f */
[----:B--2---:R-:W-:Y:S05]  /*7eb0*/  @!P0 BRA `(.L_x_11956) ;  /* 0xfffffffc00f08947 */ /* 0x004fea000383ffff */
.L_x_11955:
[----:B------:R-:W-:Y:S05]  /*7ec0*/  BSYNC B0 ;  /* 0x0000000000007941 */ /* 0x000fea0003800000 */
.L_x_11954:
[----:B------:R-:W-:Y:S05]  /*7ed0*/  BRA `(.L_x_11957) ;  /* 0x0000002c00ac7947 */ /* 0x000fea0003800000 */
.L_x_11953:
[----:B------:R-:W-:Y:S01]  /*7ee0*/  LOP3.LUT P0, RZ, R26, 0x3ff, RZ, 0xc0, !PT ;  /* 0x000003ff1aff7812 */ /* 0x000fe2000780c0ff */
[----:B------:R-:W-:Y:S01]  /*7ef0*/  ULDC.64 UR4, c[0x0][0x3f8] ;  /* 0x0000fe0000047ab9 */ /* 0x000fe20000000a00 */
[----:B-----5:R-:W-:Y:S01]  /*7f00*/  SHF.R.S32.HI R0, RZ, 0x1f, R46 ;  /* 0x0000001fff007819 */ /* 0x020fe2000001142e */
[----:B------:R-:W-:Y:S01]  /*7f10*/  ULDC.64 UR6, c[0x0][0x408] ;  /* 0x0001020000067ab9 */ /* 0x000fe20000000a00 */
[----:B------:R-:W-:Y:S01]  /*7f20*/  IMAD.WIDE.U32 R24, R46, UR4, RZ ;  /* 0x000000042e187c25 */ /* 0x000fe2000f8e00ff */
[----:B------:R-:W-:Y:S03]  /*7f30*/  BSSY B6, `(.L_x_11958) ;  /* 0x0000019000067945 */ /* 0x000fe60003800000 */
        /* <DEDUP_REMOVED lines=24> */
.L_x_11959:
[----:B------:R-:W-:Y:S05]  /*80c0*/  BSYNC B6 ;  /* 0x0000000000067941 */ /* 0x000fea0003800000 */
.L_x_11958:
        /* <DEDUP_REMOVED lines=39> */
.L_x_12285:
        /* <DEDUP_REMOVED lines=31> */
.L_x_11964:
[----:B------:R-:W-:Y:S05]  /*8530*/  BSYNC B1 ;  /* 0x0000000000017941 */ /* 0x000fea0003800000 */
.L_x_11963:
[----:B-1---5:R-:W-:Y:S01]  /*8540*/  IMAD.MOV.U32 R3, RZ, RZ, R24 ;  /* 0x000000ffff037224 */ /* 0x022fe200078e0018 */
[----:B------:R-:W-:Y:S01]  /*8550*/  UMOV UR4, 0xffffffff ;  /* 0xffffffff00047882 */ /* 0x000fe20000000000 */
[----:B------:R-:W-:Y:S01]  /*8560*/  IMAD.MOV.U32 R4, RZ, RZ, R25 ;  /* 0x000000ffff047224 */ /* 0x000fe200078e0019 */
[----:B----4-:R-:W-:Y:S01]  /*8570*/  CS2R R8, SRZ ;  /* 0x0000000000087805 */ /* 0x010fe2000001ff00 */
[----:B------:R-:W-:Y:S01]  /*8580*/  IMAD.MOV.U32 R5, RZ, RZ, R26 ;  /* 0x000000ffff057224 */ /* 0x000fe200078e001a */
[----:B------:R-:W-:Y:S01]  /*8590*/  PRMT R65, R3, 0x7610, R65 ;  /* 0x0000761003417816 */ /* 0x000fe20000000041 */
[----:B--2---:R-:W-:Y:S01]  /*85a0*/  IMAD.MOV.U32 R6, RZ, RZ, R27 ;  /* 0x000000ffff067224 */ /* 0x004fe200078e001b */
        /* <DEDUP_REMOVED lines=13> */
[----:B------:R1:W4:Y:S04]  /*8680*/  SHFL.IDX PT, R6, R10, 0x1, 0x1c1f ;  /* 0x003c1f000a067f89 */ /* 0x00032800000e0000 */
[----:B---3--:R1:W3:Y:S04]  /*8690*/  SHFL.IDX PT, R7, R57, 0x1, 0x1c1f ;  /* 0x003c1f0039077f89 */ /* 0x0082e800000e0000 */
[----:B------:R1:W0:Y:S02]  /*86a0*/  SHFL.IDX PT, R28, R56, 0x1, 0x1c1f ;  /* 0x003c1f00381c7f89 */ /* 0x00022400000e0000 */
.L_x_12291:
[----:B------:R-:W-:Y:S01]  /*86b0*/  VIADD R0, R0, 0x40 ;  /* 0x0000004000007836 */ /* 0x000fe20000000000 */
[----:B------:R-:W-:Y:S01]  /*86c0*/  BSSY B1, `(.L_x_11966) ;  /* 0x000001e000017945 */ /* 0x000fe20003800000 */
[----:B------:R-:W-:Y:S02]  /*86d0*/  CS2R R12, SRZ ;  /* 0x00000000000c7805 */ /* 0x000fe4000001ff00 */
[----:B01----:R-:W-:Y:S02]  /*86e0*/  CS2R R10, SRZ ;  /* 0x00000000000a7805 */ /* 0x003fe4000001ff00 */
[----:B------:R-:W-:Y:S02]  /*86f0*/  CS2R R14, SRZ ;  /* 0x00000000000e7805 */ /* 0x000fe4000001ff00 */
[----:B------:R-:W-:-:S13]  /*8700*/  ISETP.GE.AND P0, PT, R0, R59, PT ;  /* 0x0000003b0000720c */ /* 0x000fda0003f06270 */
[----:B------:R-:W-:Y:S05]  /*8710*/  @P0 BRA `(.L_x_11967) ;  /* 0x0000000000600947 */ /* 0x000fea0003800000 */
[----:B------:R-:W3:Y:S01]  /*8720*/  LDL R55, [R1+0x424] ;  /* 0x0004240001377983 */ /* 0x000ee20000100800 */
[----:B------:R-:W-:Y:S01]  /*8730*/  ULDC UR4, c[0x0][0x3f4] ;  /* 0x0000fd0000047ab9 */ /* 0x000fe20000000800 */
[----:B----4-:R-:W-:Y:S01]  /*8740*/  IMAD.MOV.U32 R4, RZ, RZ, R6 ;  /* 0x000000ffff047224 */ /* 0x010fe200078e0006 */
[----:B------:R-:W-:Y:S01]  /*8750*/  ISETP.GE.AND P2, PT, R22, UR4, PT ;  /* 0x0000000416007c0c */ /* 0x000fe2000bf46270 */
[----:B--2---:R-:W-:Y:S01]  /*8760*/  IMAD.MOV.U32 R5, RZ, RZ, R3 ;  /* 0x000000ffff057224 */ /* 0x004fe200078e0003 */
[----:B------:R-:W-:Y:S02]  /*8770*/  ISETP.GE.AND P3, PT, R186, UR4, PT ;  /* 0x00000004ba007c0c */ /* 0x000fe4000bf66270 */
[----:B------:R-:W-:Y:S01]  /*8780*/  CS2R R12, SRZ ;  /* 0x00000000000c7805 */ /* 0x000fe2000001ff00 */
[----:B------:R-:W-:-:S08]  /*8790*/  IMAD.MOV.U32 R8, RZ, RZ, R28 ;  /* 0x000000ffff087224 */ /* 0x000fd000078e001c */
[----:B------:R-:W-:-:S04]  /*87a0*/  @!P2 IMAD.WIDE R4, R22, 0x2, R4 ;  /* 0x000000021604a825 */ /* 0x000fc800078e0204 */
[----:B------:R-:W-:Y:S01]  /*87b0*/  @!P3 IMAD.SHL.U32 R9, R186, 0x2, RZ ;  /* 0x00000002ba09b824 */ /* 0x000fe200078e00ff */
[----:B------:R0:W5:Y:S01]  /*87c0*/  @!P2 LD.E.64 R12, desc[UR42][R4.64] ;  /* 0x0000002a040ca980 */ /* 0x000162000c101b00 */
[----:B------:R-:W-:Y:S02]  /*87d0*/  CS2R R14, SRZ ;  /* 0x00000000000e7805 */ /* 0x000fe4000001ff00 */
[----:B------:R-:W-:Y:S02]  /*87e0*/  CS2R R10, SRZ ;  /* 0x00000000000a7805 */ /* 0x000fe4000001ff00 */
[-C--:B0-----:R-:W-:Y:S02]  /*87f0*/  @!P3 IADD3 R4, P0, R6, R9.reuse, RZ ;  /* 0x000000090604b210 */ /* 0x081fe40007f1e0ff */
[----:B------:R-:W-:Y:S01]  /*8800*/  @!P3 IADD3 R6, P1, R28, R9, RZ ;  /* 0x000000091c06b210 */ /* 0x000fe20007f3e0ff */
[----:B---3--:R-:W-:Y:S02]  /*8810*/  IMAD.MOV.U32 R9, RZ, RZ, R7 ;  /* 0x000000ffff097224 */ /* 0x008fe400078e0007 */
[----:B------:R-:W-:Y:S01]  /*8820*/  @!P2 IMAD.WIDE R56, R22, 0x2, R8 ;  /* 0x000000021638a825 */ /* 0x000fe200078e0208 */
[----:B------:R-:W-:-:S04]  /*8830*/  CS2R R8, SRZ ;  /* 0x0000000000087805 */ /* 0x000fc8000001ff00 */
[----:B------:R0:W5:Y:S01]  /*8840*/  @!P2 LD.E.64 R14, desc[UR42][R56.64] ;  /* 0x0000002a380ea980 */ /* 0x000162000c101b00 */
[----:B------:R-:W-:-:S05]  /*8850*/  @!P3 SHF.L.U64.HI R0, R186, 0x1, R55 ;  /* 0x00000001ba00b819 */ /* 0x000fca0000010237 */
[--C-:B------:R-:W-:Y:S02]  /*8860*/  @!P3 IMAD.X R5, R3, 0x1, R0.reuse, P0 ;  /* 0x000000010305b824 */ /* 0x100fe400000e0600 */
[----:B------:R-:W-:-:S03]  /*8870*/  @!P3 IMAD.X R7, R7, 0x1, R0, P1 ;  /* 0x000000010707b824 */ /* 0x000fc600008e0600 */
[----:B------:R0:W5:Y:S04]  /*8880*/  @!P3 LD.E.64 R8, desc[UR42][R4.64] ;  /* 0x0000002a0408b980 */ /* 0x000168000c101b00 */
[----:B------:R0:W5:Y:S02]  /*8890*/  @!P3 LD.E.64 R10, desc[UR42][R6.64] ;  /* 0x0000002a060ab980 */ /* 0x000164000c101b00 */
.L_x_11967:
[----:B------:R-:W-:Y:S05]  /*88a0*/  BSYNC B1 ;  /* 0x0000000000017941 */ /* 0x000fea0003800000 */
.L_x_11966:
[----:B------:R-:W-:Y:S01]  /*88b0*/  ULEA.HI UR4, UR37, UR37, URZ, 0x1 ;  /* 0x0000002525047291 */ /* 0x000fe2000f8f083f */
[----:B------:R-:W-:Y:S03]  /*88c0*/  BSSY B1, `(.L_x_11968) ;  /* 0x0000007000017945 */ /* 0x000fe60003800000 */
[----:B------:R-:W-:-:S04]  /*88d0*/  ULOP3.LUT UR4, UR4, 0xfffffffe, URZ, 0xc0, !UPT ;  /* 0xfffffffe04047892 */ /* 0x000fc8000f8ec03f */
[----:B------:R-:W-:-:S06]  /*88e0*/  UIADD3 UR4, UR37, -UR4, URZ ;  /* 0x8000000425047290 */ /* 0x000fcc000fffe03f */
[----:B--2---:R-:W-:-:S05]  /*88f0*/  IMAD.U32 R3, RZ, RZ, UR4 ;  /* 0x00000004ff037e24 */ /* 0x004fca000f8e00ff */
[----:B------:R-:W-:-:S04]  /*8900*/  SHF.L.U32 R3, R3, 0x1f, RZ ;  /* 0x0000001f03037819 */ /* 0x000fc800000006ff */
[----:B------:R-:W1:Y:S02]  /*8910*/  SYNCS.PHASECHK.TRANS64.TRYWAIT P0, [R2+URZ+0x22800], R3 ;  /* 0x02280003020075a7 */ /* 0x000e64000800017f */
[----:B-1----:R-:W-:Y:S05]  /*8920*/  @!P0 BRA `(.L_x_11969) ;  /* 0x0000025400308947 */ /* 0x002fea0003800000 */
.L_x_12292:
[----:B------:R-:W-:Y:S05]  /*8930*/  BSYNC B1 ;  /* 0x0000000000017941 */ /* 0x000fea0003800000 */
.L_x_11968:
[----:B0--3--:R-:W2:Y:S04]  /*8940*/  LDL R7, [R1+0x41c] ;  /* 0x00041c0001077983 */ /* 0x009ea80000100800 */
[----:B------:R-:W3:Y:S01]  /*8950*/  LDL R5, [R1+0x50] ;  /* 0x0000500001057983 */ /* 0x000ee20000100800 */
[----:B-----5:R-:W-:Y:S01]  /*8960*/  IMAD.MOV.U32 R4, RZ, RZ, R9 ;  /* 0x000000ffff047224 */ /* 0x020fe200078e0009 */
[----:B------:R-:W-:Y:S01]  /*8970*/  BSSY B1, `(.L_x_11970) ;  /* 0x0000081000017945 */ /* 0x000fe20003800000 */
[----:B----4-:R-:W-:-:S03]  /*8980*/  IMAD.MOV.U32 R6, RZ, RZ, R10 ;  /* 0x000000ffff067224 */ /* 0x010fc600078e000a */
[----:B------:R-:W-:Y:S01]  /*8990*/  PRMT R55, R4, 0x7610, R55 ;  /* 0x0000761004377816 */ /* 0x000fe20000000037 */
[----:B------:R-:W-:Y:S01]  /*89a0*/  IMAD.MOV.U32 R4, RZ, RZ, R13 ;  /* 0x000000ffff047224 */ /* 0x000fe200078e000d */
[----:B------:R-:W-:Y:S01]  /*89b0*/  PRMT R56, R6, 0x7610, R56 ;  /* 0x0000761006387816 */ /* 0x000fe20000000038 */
[----:B------:R-:W-:-:S05]  /*89c0*/  IMAD.MOV.U32 R6, RZ, RZ, R15 ;  /* 0x000000ffff067224 */ /* 0x000fca00078e000f */
[----:B------:R-:W-:Y:S01]  /*89d0*/  PRMT R58, R6, 0x7610, R58 ;  /* 0x00007610063a7816 */ /* 0x000fe2000000003a */
[C---:B--2---:R-:W-:Y:S01]  /*89e0*/  IMAD.SHL.U32 R0, R7.reuse, 0x40, RZ ;  /* 0x0000004007007824 */ /* 0x044fe200078e00ff */
[----:B------:R-:W-:Y:S01]  /*89f0*/  LOP3.LUT P1, RZ, R7, 0x4, RZ, 0xc0, !PT ;  /* 0x0000000407ff7812 */ /* 0x000fe2000782c0ff */
[----:B---3--:R-:W-:-:S03]  /*8a00*/  IMAD R5, R5, -0x80, R59 ;  /* 0xffffff8005057824 */ /* 0x008fc600078e023b */
[----:B-1----:R-:W-:Y:S02]  /*8a10*/  LOP3.LUT R3, R0, 0x1c0, RZ, 0xc0, !PT ;  /* 0x000001c000037812 */ /* 0x002fe400078ec0ff */
[----:B------:R-:W-:Y:S01]  /*8a20*/  PRMT R59, R4, 0x7610, R59 ;  /* 0x00007610043b7816 */ /* 0x000fe2000000003b */
[----:B------:R-:W-:Y:S01]  /*8a30*/  IMAD.MOV.U32 R4, RZ, RZ, R11 ;  /* 0x000000ffff047224 */ /* 0x000fe200078e000b */
[----:B------:R-:W-:Y:S02]  /*8a40*/  LOP3.LUT R0, R3, 0x18, R16, 0xf8, !PT ;  /* 0x0000001803007812 */ /* 0x000fe400078ef810 */
[----:B------:R-:W-:Y:S02]  /*8a50*/  SHF.R.U32.HI R3, RZ, 0x3, R3 ;  /* 0x00000003ff037819 */ /* 0x000fe40000011603 */
[----:B------:R-:W-:Y:S01]  /*8a60*/  VIMNMX R28, R5, 0x80, PT ;  /* 0x00000080051c7848 */ /* 0x000fe20003fe0100 */
[----:B------:R-:W-:Y:S01]  /*8a70*/  IMAD.MOV.U32 R5, RZ, RZ, R14 ;  /* 0x000000ffff057224 */ /* 0x000fe200078e000e */
[----:B------:R-:W-:Y:S01]  /*8a80*/  LOP3.LUT R3, R0, R3, RZ, 0x3c, !PT ;  /* 0x0000000300037212 */ /* 0x000fe200078e3cff */
[----:B------:R-:W-:Y:S01]  /*8a90*/  IMAD.MOV.U32 R0, RZ, RZ, R8 ;  /* 0x000000ffff007224 */ /* 0x000fe200078e0008 */
[----:B------:R-:W-:-:S02]  /*8aa0*/  ISETP.GE.AND P0, PT, R157, R28, PT ;  /* 0x0000001c9d00720c */ /* 0x000fc40003f06270 */
[----:B------:R-:W-:Y:S01]  /*8ab0*/  PRMT R57, R4, 0x7610, R57 ;  /* 0x0000761004397816 */ /* 0x000fe20000000039 */
[----:B------:R-:W-:Y:S01]  /*8ac0*/  IMAD R3, R198, 0x200, R3 ;  /* 0x00000200c6037824 */ /* 0x000fe200078e0203 */
[----:B------:R-:W-:-:S03]  /*8ad0*/  PRMT R60, R5, 0x7610, R60 ;  /* 0x00007610053c7816 */ /* 0x000fc6000000003c */
[----:B------:R-:W-:Y:S02]  /*8ae0*/  IMAD R2, R3, 0x2, R2 ;  /* 0x0000000203027824 */ /* 0x000fe400078e0202 */
[----:B------:R-:W-:Y:S02]  /*8af0*/  IMAD.MOV.U32 R3, RZ, RZ, R12 ;  /* 0x000000ffff037224 */ /* 0x000fe400078e000c */
[----:B------:R-:W-:-:S03]  /*8b00*/  VIADD R7, R2, 0x18400 ;  /* 0x0001840002077836 */ /* 0x000fc60000000000 */
[----:B------:R-:W-:Y:S01]  /*8b10*/  PRMT R61, R3, 0x7610, R61 ;  /* 0x00007610033d7816 */ /* 0x000fe2000000003d */
[----:B------:R-:W-:Y:S02]  /*8b20*/  VIADD R3, R2, 0x18440 ;  /* 0x0001844002037836 */ /* 0x000fe40000000000 */
[----:B------:R-:W-:Y:S01]  /*8b30*/  @P1 VIADD R3, R7, 0xffffffc0 ;  /* 0xffffffc007031836 */ /* 0x000fe20000000000 */
[----:B------:R-:W-:Y:S06]  /*8b40*/  @P0 BRA `(.L_x_11971) ;  /* 0x00000004008c0947 */ /* 0x000fec0003800000 */
        /* <DEDUP_REMOVED lines=51> */
.L_x_11973:
[----:B------:R-:W-:Y:S05]  /*8e80*/  BSYNC B2 ;  /* 0x0000000000027941 */ /* 0x000fea0003800000 */
.L_x_11972:
        /* <DEDUP_REMOVED lines=47> */
.L_x_11971:
[----:B------:R-:W-:Y:S05]  /*9180*/  BSYNC B1 ;  /* 0x0000000000017941 */ /* 0x000fea0003800000 */
.L_x_11970:
        /* <DEDUP_REMOVED lines=17> */
[C---:B------:R-:W-:Y:S01]  /*92a0*/  IMAD.U32 R20, R59.reuse, 0x10000, RZ ;  /* 0x000100003b147824 */ /* 0x040fe200078e00ff */
[----:B------:R-:W-:Y:S01]  /*92b0*/  LOP3.LUT R59, R59, 0xffff0000, RZ, 0xc0, !PT ;  /* 0xffff00003b3b7812 */ /* 0x000fe200078ec0ff */
[C---:B------:R-:W-:Y:S01]  /*92c0*/  IMAD.U32 R21, R58.reuse, 0x10000, RZ ;  /* 0x000100003a157824 */ /* 0x040fe200078e00ff */
        /* <DEDUP_REMOVED lines=9> */
[C---:B------:R-:W-:Y:S01]  /*9360*/  FFMA.FTZ R27, R12.reuse, R21, R26 ;  /* 0x000000150c1b7223 */ /* 0x040fe2000001001a */
[-C--:B------:R-:W-:Y:S01]  /*9370*/  FMUL.FTZ R21, R15, R59.reuse ;  /* 0x0000003b0f157220 */ /* 0x080fe20000410000 */
        /* <DEDUP_REMOVED lines=23> */
.L_x_11976:
[----:B------:R-:W-:Y:S05]  /*94f0*/  BSYNC B1 ;  /* 0x0000000000017941 */ /* 0x000fea0003800000 */
.L_x_11975:
[----:B------:R-:W-:Y:S05]  /*9500*/  @P1 BRA `(.L_x_11974) ;  /* 0x0000001400fc1947 */ /* 0x000fea0003800000 */
[----:B0-----:R-:W0:Y:S01]  /*9510*/  LDS.128 R4, [R3+0x2000] ;  /* 0x0020000003047984 */ /* 0x001e220000000c00 */
[--C-:B------:R-:W-:Y:S02]  /*9520*/  SHF.R.U64 R13, R8, 0x10, R9.reuse ;  /* 0x00000010080d7819 */ /* 0x100fe40000001209 */
[----:B------:R-:W-:Y:S02]  /*9530*/  SHF.R.U32.HI R8, RZ, 0x10, R9 ;  /* 0x00000010ff087819 */ /* 0x000fe40000011609 */
[--C-:B------:R-:W-:Y:S02]  /*9540*/  SHF.R.U32.HI R2, RZ, 0x10, R11.reuse ;  /* 0x00000010ff027819 */ /* 0x100fe4000001160b */
[----:B------:R-:W-:Y:S02]  /*9550*/  PRMT R55, R55, 0x5410, R8 ;  /* 0x0000541037377816 */ /* 0x000fe40000000008 */
[----:B------:R-:W-:Y:S02]  /*9560*/  PRMT R57, R57, 0x5410, R2 ;  /* 0x0000541039397816 */ /* 0x000fe40000000002 */
[----:B------:R-:W-:Y:S01]  /*9570*/  SHF.R.U64 R9, R10, 0x10, R11 ;  /* 0x000000100a097819 */ /* 0x000fe2000000120b */
[----:B------:R-:W-:Y:S01]  /*9580*/  IMAD.U32 R11, R55, 0x10000, RZ ;  /* 0x00010000370b7824 */ /* 0x000fe200078e00ff */
[----:B------:R-:W-:Y:S01]  /*9590*/  PRMT R10, R0, 0x5410, R13 ;  /* 0x00005410000a7816 */ /* 0x000fe2000000000d */
[----:B------:R-:W-:Y:S01]  /*95a0*/  IMAD.U32 R13, R57, 0x10000, RZ ;  /* 0x00010000390d7824 */ /* 0x000fe200078e00ff */
[----:B------:R-:W-:-:S02]  /*95b0*/  PRMT R56, R56, 0x5410, R9 ;  /* 0x0000541038387816 */ /* 0x000fc40000000009 */
        /* <DEDUP_REMOVED lines=36> */
.L_x_11961:
        /* <DEDUP_REMOVED lines=40> */
[----:B--2---:R-:W-:-:S06]  /*9a80*/  @!P1 IMAD.X R9, R3, 0x1, R6, P2 ;  /* 0x0000000103099824 */ /* 0x004fcc00010e0606 */
[----:B------:R-:W2:Y:S01]  /*9a90*/  @!P1 LD.E.128 R8, desc[UR42][R8.64] ;  /* 0x0000002a08089980 */ /* 0x000ea2000c101d00 */
[----:B---3--:R-:W-:-:S05]  /*9aa0*/  @!P1 IADD3 R4, P2, R14, R7, RZ ;  /* 0x000000070e049210 */ /* 0x008fca0007f5e0ff */
[----:B----4-:R-:W-:-:S06]  /*9ab0*/  @!P1 IMAD.X R5, R5, 0x1, R6, P2 ;  /* 0x0000000105059824 */ /* 0x010fcc00010e0606 */
[----:B------:R-:W3:Y:S01]  /*9ac0*/  @!P1 LD.E.128 R4, desc[UR42][R4.64] ;  /* 0x0000002a04049980 */ /* 0x000ee2000c101d00 */
[----:B------:R-:W-:Y:S02]  /*9ad0*/  CS2R R20, SRZ ;  /* 0x0000000000147805 */ /* 0x000fe4000001ff00 */
[----:B------:R-:W-:Y:S02]  /*9ae0*/  CS2R R46, SRZ ;  /* 0x00000000002e7805 */ /* 0x000fe4000001ff00 */
[----:B------:R-:W-:Y:S01]  /*9af0*/  CS2R R58, SRZ ;  /* 0x00000000003a7805 */ /* 0x000fe2000001ff00 */
[----:B------:R-:W0:Y:S01]  /*9b00*/  SHFL.IDX PT, R24, R26, 0x1, 0x1c1f ;  /* 0x003c1f001a187f89 */ /* 0x000e2200000e0000 */
[----:B------:R-:W-:-:S03]  /*9b10*/  CS2R R56, SRZ ;  /* 0x0000000000387805 */ /* 0x000fc6000001ff00 */
[----:B------:R-:W1:Y:S04]  /*9b20*/  SHFL.IDX PT, R25, R25, 0x1, 0x1c1f ;  /* 0x003c1f0019197f89 */ /* 0x000e6800000e0000 */
[----:B------:R4:W0:Y:S01]  /*9b30*/  SHFL.IDX PT, R14, R55, 0x1, 0x1c1f ;  /* 0x003c1f00370e7f89 */ /* 0x00082200000e0000 */
[----:B--2---:R-:W-:Y:S02]  /*9b40*/  @!P1 IMAD.MOV.U32 R20, RZ, RZ, R10 ;  /* 0x000000ffff149224 */ /* 0x004fe400078e000a */
[----:B------:R-:W-:Y:S02]  /*9b50*/  @!P1 IMAD.MOV.U32 R47, RZ, RZ, R9 ;  /* 0x000000ffff2f9224 */ /* 0x000fe400078e0009 */
[----:B------:R-:W-:Y:S02]  /*9b60*/  IMAD.MOV.U32 R3, RZ, RZ, R20 ;  /* 0x000000ffff037224 */ /* 0x000fe400078e0014 */
[----:B------:R-:W-:-:S02]  /*9b70*/  @!P1 IMAD.MOV.U32 R21, RZ, RZ, R11 ;  /* 0x000000ffff159224 */ /* 0x000fc400078e000b */
[----:B------:R-:W-:Y:S01]  /*9b80*/  @!P1 IMAD.MOV.U32 R46, RZ, RZ, R8 ;  /* 0x000000ffff2e9224 */ /* 0x000fe200078e0008 */
[----:B------:R-:W-:Y:S01]  /*9b90*/  PRMT R28, R28, 0x5410, R3 ;  /* 0x000054101c1c7816 */ /* 0x000fe20000000003 */
[----:B------:R-:W-:Y:S01]  /*9ba0*/  IMAD.MOV.U32 R9, RZ, RZ, R47 ;  /* 0x000000ffff097224 */ /* 0x000fe200078e002f */
[----:B------:R2:W0:Y:S01]  /*9bb0*/  SHFL.IDX PT, R3, R27, 0x1, 0x1c1f ;  /* 0x003c1f001b037f89 */ /* 0x00042200000e0000 */
[----:B---3--:R-:W-:Y:S02]  /*9bc0*/  @!P1 IMAD.MOV.U32 R58, RZ, RZ, R4 ;  /* 0x000000ffff3a9224 */ /* 0x008fe400078e0004 */
[----:B------:R-:W-:Y:S01]  /*9bd0*/  @!P1 IMAD.MOV.U32 R59, RZ, RZ, R5 ;  /* 0x000000ffff3b9224 */ /* 0x000fe200078e0005 */
[----:B------:R-:W-:Y:S01]  /*9be0*/  PRMT R60, R9, 0x7610, R60 ;  /* 0x00007610093c7816 */ /* 0x000fe2000000003c */
[----:B------:R-:W-:Y:S02]  /*9bf0*/  @!P1 IMAD.MOV.U32 R56, RZ, RZ, R6 ;  /* 0x000000ffff389224 */ /* 0x000fe400078e0006 */
[----:B------:R-:W-:-:S02]  /*9c00*/  @!P1 IMAD.MOV.U32 R57, RZ, RZ, R7 ;  /* 0x000000ffff399224 */ /* 0x000fc400078e0007 */
        /* <DEDUP_REMOVED lines=11> */
[----:B----4-:R-:W-:Y:S02]  /*9cc0*/  PRMT R55, R55, 0x5410, R4 ;  /* 0x0000541037377816 */ /* 0x010fe40000000004 */
[----:B012---:R-:W-:-:S07]  /*9cd0*/  PRMT R60, R60, 0x5410, R5 ;  /* 0x000054103c3c7816 */ /* 0x007fce0000000005 */
.L_x_12302:
[----:B------:R-:W-:Y:S01]  /*9ce0*/  VIADD R0, R0, 0x40 ;  /* 0x0000004000007836 */ /* 0x000fe20000000000 */
[----:B------:R-:W-:Y:S01]  /*9cf0*/  BSSY B1, `(.L_x_11978) ;  /* 0x0000012000017945 */ /* 0x000fe20003800000 */
[----:B------:R-:W-:Y:S02]  /*9d00*/  CS2R R4, SRZ ;  /* 0x0000000000047805 */ /* 0x000fe4000001ff00 */
[----:B------:R-:W-:Y:S02]  /*9d10*/  CS2R R10, SRZ ;  /* 0x00000000000a7805 */ /* 0x000fe4000001ff00 */
[----:B------:R-:W-:Y:S02]  /*9d20*/  CS2R R8, SRZ ;  /* 0x0000000000087805 */ /* 0x000fe4000001ff00 */
[----:B------:R-:W-:-:S13]  /*9d30*/  ISETP.GE.AND P1, PT, R0, R61, PT ;  /* 0x0000003d0000720c */ /* 0x000fda0003f26270 */
[----:B------:R-:W-:Y:S05]  /*9d40*/  @P1 BRA `(.L_x_11979) ;  /* 0x0000000000301947 */ /* 0x000fea0003800000 */
        /* <DEDUP_REMOVED lines=12> */
.L_x_11979:
[----:B------:R-:W-:Y:S05]  /*9e10*/  BSYNC B1 ;  /* 0x0000000000017941 */ /* 0x000fea0003800000 */
.L_x_11978:
[----:B------:R-:W-:Y:S01]  /*9e20*/  ULEA.HI UR4, UR37, UR37, URZ, 0x1 ;  /* 0x0000002525047291 */ /* 0x000fe2000f8f083f */
[----:B------:R-:W-:Y:S03]  /*9e30*/  BSSY B1, `(.L_x_11980) ;  /* 0x0000007000017945 */ /* 0x000fe60003800000 */
[----:B------:R-:W-:-:S04]  /*9e40*/  ULOP3.LUT UR4, UR4, 0xfffffffe, URZ, 0xc0, !UPT ;  /* 0xfffffffe04047892 */ /* 0x000fc8000f8ec03f */
[----:B------:R-:W-:-:S06]  /*9e50*/  UIADD3 UR4, UR37, -UR4, URZ ;  /* 0x8000000425047290 */ /* 0x000fcc000fffe03f */
[----:B------:R-:W-:-:S05]  /*9e60*/  IMAD.U32 R3, RZ, RZ, UR4 ;  /* 0x00000004ff037e24 */ /* 0x000fca000f8e00ff */
[----:B------:R-:W-:-:S04]  /*9e70*/  SHF.L.U32 R3, R3, 0x1f, RZ ;  /* 0x0000001f03037819 */ /* 0x000fc800000006ff */
[----:B------:R-:W0:Y:S02]  /*9e80*/  SYNCS.PHASECHK.TRANS64.TRYWAIT P1, [R2+URZ+0x22800], R3 ;  /* 0x02280003020075a7 */ /* 0x000e24000802017f */
[----:B0-----:R-:W-:Y:S05]  /*9e90*/  @!P1 BRA `(.L_x_11981) ;  /* 0x0000024400509947 */ /* 0x001fea0003800000 */
.L_x_12303:
[----:B------:R-:W-:Y:S05]  /*9ea0*/  BSYNC B1 ;  /* 0x0000000000017941 */ /* 0x000fea0003800000 */
.L_x_11980:
[----:B------:R-:W2:Y:S01]  /*9eb0*/  LDL R0, [R1+0x50] ;  /* 0x0000500001007983 */ /* 0x000ea20000100800 */
[----:B------:R-:W-:Y:S01]  /*9ec0*/  VIADD R13, R157, 0x40 ;  /* 0x000000409d0d7836 */ /* 0x000fe20000000000 */
[----:B------:R-:W-:Y:S01]  /*9ed0*/  BSSY B1, `(.L_x_11982) ;  /* 0x000007c000017945 */ /* 0x000fe20003800000 */
[----:B-----5:R-:W-:Y:S02]  /*9ee0*/  IMAD.MOV.U32 R12, RZ, RZ, R7 ;  /* 0x000000ffff0c7224 */ /* 0x020fe400078e0007 */
[----:B------:R-:W-:Y:S02]  /*9ef0*/  IMAD.MOV.U32 R14, RZ, RZ, R11 ;  /* 0x000000ffff0e7224 */ /* 0x000fe400078e000b */
[----:B0-----:R-:W-:Y:S01]  /*9f00*/  IMAD.MOV.U32 R3, RZ, RZ, R6 ;  /* 0x000000ffff037224 */ /* 0x001fe200078e0006 */
        /* <DEDUP_REMOVED lines=15> */
[----:B------:R-:W2:Y:S01]  /*a000*/  LDL R15, [R1+0x41c] ;  /* 0x00041c00010f7983 */ /* 0x000ea20000100800 */
[----:B------:R-:W-:Y:S01]  /*a010*/  IMAD.IADD R14, R16, 0x1, R63 ;  /* 0x00000001100e7824 */ /* 0x000fe200078e023f */
[----:B------:R-:W-:Y:S02]  /*a020*/  SHF.R.U64 R74, R58, 0x10, R59 ;  /* 0x000000103a4a7819 */ /* 0x000fe4000000123b */
[----:B------:R-:W-:Y:S02]  /*a030*/  SHF.R.U64 R69, R46, 0x10, R47 ;  /* 0x000000102e457819 */ /* 0x000fe4000000122f */
[--C-:B------:R-:W-:Y:S02]  /*a040*/  SHF.R.U64 R20, R20, 0x10, R21.reuse ;  /* 0x0000001014147819 */ /* 0x100fe40000001215 */
[----:B------:R-:W-:Y:S02]  /*a050*/  PRMT R74, R65, 0x5432, R74 ;  /* 0x00005432414a7816 */ /* 0x000fe4000000004a */
[----:B------:R-:W-:-:S02]  /*a060*/  SHF.R.U32.HI R21, RZ, 0x10, R21 ;  /* 0x00000010ff157819 */ /* 0x000fc40000011615 */
[----:B------:R-:W-:Y:S01]  /*a070*/  PRMT R69, R28, 0x5410, R69 ;  /* 0x000054101c457816 */ /* 0x000fe20000000045 */
[----:B------:R-:W-:Y:S01]  /*a080*/  IMAD.U32 R75, R74, 0x10000, RZ ;  /* 0x000100004a4b7824 */ /* 0x000fe200078e00ff */
[--C-:B------:R-:W-:Y:S02]  /*a090*/  SHF.R.U64 R78, R56, 0x10, R57.reuse ;  /* 0x00000010384e7819 */ /* 0x100fe40000001239 */
[----:B------:R-:W-:Y:S02]  /*a0a0*/  SHF.R.U32.HI R80, RZ, 0x10, R57 ;  /* 0x00000010ff507819 */ /* 0x000fe40000011639 */
[----:B------:R-:W-:Y:S01]  /*a0b0*/  PRMT R21, R70, 0x5410, R21 ;  /* 0x0000541046157816 */ /* 0x000fe20000000015 */
[----:B------:R-:W-:Y:S01]  /*a0c0*/  IMAD.U32 R70, R69, 0x10000, RZ ;  /* 0x0001000045467824 */ /* 0x000fe200078e00ff */
[----:B------:R-:W-:Y:S02]  /*a0d0*/  SHF.R.U32.HI R71, RZ, 0x10, R47 ;  /* 0x00000010ff477819 */ /* 0x000fe4000001162f */
[----:B------:R-:W-:-:S02]  /*a0e0*/  SHF.R.U32.HI R76, RZ, 0x10, R59 ;  /* 0x00000010ff4c7819 */ /* 0x000fc4000001163b */
[----:B------:R-:W-:Y:S02]  /*a0f0*/  PRMT R20, R28, 0x5432, R20 ;  /* 0x000054321c147816 */ /* 0x000fe40000000014 */
[----:B------:R-:W-:Y:S02]  /*a100*/  LOP3.LUT R77, R74, 0xffff0000, RZ, 0xc0, !PT ;  /* 0xffff00004a4d7812 */ /* 0x000fe400078ec0ff */
[----:B------:R-:W-:Y:S02]  /*a110*/  PRMT R71, R60, 0x5410, R71 ;  /* 0x000054103c477816 */ /* 0x000fe40000000047 */
[----:B------:R-:W-:Y:S02]  /*a120*/  PRMT R76, R66, 0x5432, R76 ;  /* 0x00005432424c7816 */ /* 0x000fe4000000004c */
[----:B------:R-:W-:Y:S02]  /*a130*/  LOP3.LUT R69, R69, 0xffff0000, RZ, 0xc0, !PT ;  /* 0xffff000045457812 */ /* 0x000fe400078ec0ff */
[----:B------:R-:W-:-:S02]  /*a140*/  PRMT R78, R55, 0x5432, R78 ;  /* 0x00005432374e7816 */ /* 0x000fc4000000004e */
[----:B------:R-:W-:Y:S01]  /*a150*/  PRMT R80, R60, 0x5432, R80 ;  /* 0x000054323c507816 */ /* 0x000fe20000000050 */
[----:B--2---:R-:W-:-:S05]  /*a160*/  IMAD.SHL.U32 R12, R15, 0x40, RZ ;  /* 0x000000400f0c7824 */ /* 0x004fca00078e00ff */
[----:B------:R-:W-:-:S04]  /*a170*/  LOP3.LUT R15, R12, 0x1c0, RZ, 0xc0, !PT ;  /* 0x000001c00c0f7812 */ /* 0x000fc800078ec0ff */
[----:B------:R-:W-:Y:S02]  /*a180*/  SHF.R.U32.HI R25, RZ, 0x3, R15 ;  /* 0x00000003ff197819 */ /* 0x000fe4000001160f */
[C---:B------:R-:W-:Y:S02]  /*a190*/  LOP3.LUT R14, R15.reuse, 0x38, R14, 0xf8, !PT ;  /* 0x000000380f0e7812 */ /* 0x040fe400078ef80e */
[----:B------:R-:W-:Y:S02]  /*a1a0*/  LOP3.LUT R12, R15, 0x38, R16, 0xf8, !PT ;  /* 0x000000380f0c7812 */ /* 0x000fe400078ef810 */
[-C--:B------:R-:W-:Y:S02]  /*a1b0*/  LOP3.LUT R15, R14, R25.reuse, RZ, 0x3c, !PT ;  /* 0x000000190e0f7212 */ /* 0x080fe400078e3cff */
[----:B------:R-:W-:-:S03]  /*a1c0*/  LOP3.LUT R13, R12, R25, RZ, 0x3c, !PT ;  /* 0x000000190c0d7212 */ /* 0x000fc600078e3cff */
[C---:B------:R-:W-:Y:S02]  /*a1d0*/  IMAD R25, R198.reuse, 0x200, R15 ;  /* 0x00000200c6197824 */ /* 0x040fe400078e020f */
        /* <DEDUP_REMOVED lines=9> */
[----:B------:R-:W-:Y:S01]  /*a270*/  FMUL.FTZ R79, R57, R75 ;  /* 0x0000004b394f7220 */ /* 0x000fe20000410000 */
[----:B-1----:R-:W-:-:S02]  /*a280*/  IMAD.U32 R28, R12, 0x10000, RZ ;  /* 0x000100000c1c7824 */ /* 0x002fc400078e00ff */
[-C--:B------:R-:W-:Y:S01]  /*a290*/  FMUL.FTZ R57, R57, R70.reuse ;  /* 0x0000004639397220 */ /* 0x080fe20000410000 */
[----:B------:R-:W-:Y:S01]  /*a2a0*/  LOP3.LUT R12, R12, 0xffff0000, RZ, 0xc0, !PT ;  /* 0xffff00000c0c7812 */ /* 0x000fe200078ec0ff */
[----:B------:R-:W-:Y:S01]  /*a2b0*/  FMUL.FTZ R81, R24, R77 ;  /* 0x0000004d18517220 */ /* 0x000fe20000410000 */
[C---:B------:R-:W-:Y:S01]  /*a2c0*/  FFMA.FTZ R70, R28.reuse, R70, -R79 ;  /* 0x000000461c467223 */ /* 0x040fe2000001084f */
[----:B------:R-:W-:Y:S01]  /*a2d0*/  FFMA.FTZ R75, R28, R75, R57 ;  /* 0x0000004b1c4b7223 */ /* 0x000fe20000010039 */
[----:B------:R-:W-:Y:S02]  /*a2e0*/  IMAD.U32 R79, R76, 0x10000, RZ ;  /* 0x000100004c4f7824 */ /* 0x000fe400078e00ff */
[-C--:B------:R-:W-:Y:S01]  /*a2f0*/  FMUL.FTZ R83, R24, R69.reuse ;  /* 0x0000004518537220 */ /* 0x080fe20000410000 */
[----:B------:R-:W-:Y:S02]  /*a300*/  IMAD.U32 R57, R71, 0x10000, RZ ;  /* 0x0001000047397824 */ /* 0x000fe400078e00ff */
[----:B------:R-:W-:Y:S01]  /*a310*/  FFMA.FTZ R81, R12, R69, -R81 ;  /* 0x000000450c517223 */ /* 0x000fe20000010851 */
[----:B------:R-:W-:-:S02]  /*a320*/  IMAD.U32 R46, R13, 0x10000, RZ ;  /* 0x000100000d2e7824 */ /* 0x000fc400078e00ff */
[----:B------:R-:W-:Y:S01]  /*a330*/  FMUL.FTZ R69, R58, R79 ;  /* 0x0000004f3a457220 */ /* 0x000fe20000410000 */
[----:B------:R-:W-:Y:S01]  /*a340*/  LOP3.LUT R76, R76, 0xffff0000, RZ, 0xc0, !PT ;  /* 0xffff00004c4c7812 */ /* 0x000fe200078ec0ff */
[----:B------:R-:W-:Y:S01]  /*a350*/  FMUL.FTZ R24, R58, R57 ;  /* 0x000000393a187220 */ /* 0x000fe20000410000 */
[----:B------:R-:W-:Y:S01]  /*a360*/  FFMA.FTZ R58, R12, R77, R83 ;  /* 0x0000004d0c3a7223 */ /* 0x000fe20000010053 */
[----:B------:R-:W-:Y:S01]  /*a370*/  LOP3.LUT R12, R71, 0xffff0000, RZ, 0xc0, !PT ;  /* 0xffff0000470c7812 */ /* 0x000fe200078ec0ff */
[C---:B------:R-:W-:Y:S01]  /*a380*/  FFMA.FTZ R69, R46.reuse, R57, -R69 ;  /* 0x000000392e457223 */ /* 0x040fe20000010845 */
[----:B------:R-:W-:Y:S01]  /*a390*/  LOP3.LUT R13, R13, 0xffff0000, RZ, 0xc0, !PT ;  /* 0xffff00000d0d7812 */ /* 0x000fe200078ec0ff */
[----:B------:R-:W-:Y:S01]  /*a3a0*/  FFMA.FTZ R46, R46, R79, R24 ;  /* 0x0000004f2e2e7223 */ /* 0x000fe20000010018 */
[C---:B------:R-:W-:Y:S01]  /*a3b0*/  FMUL.FTZ R74, R25.reuse, R76 ;  /* 0x0000004c194a7220 */ /* 0x040fe20000410000 */
[----:B------:R-:W-:Y:S02]  /*a3c0*/  IMAD.U32 R59, R26, 0x10000, RZ ;  /* 0x000100001a3b7824 */ /* 0x000fe400078e00ff */
[----:B------:R-:W-:Y:S01]  /*a3d0*/  FMUL.FTZ R82, R25, R12 ;  /* 0x0000000c19527220 */ /* 0x000fe20000410000 */
[----:B------:R-:W-:-:S02]  /*a3e0*/  IMAD.U32 R24, R20, 0x10000, RZ ;  /* 0x0001000014187824 */ /* 0x000fc400078e00ff */
[----:B------:R-:W-:Y:S01]  /*a3f0*/  FFMA.FTZ R74, R13, R12, -R74 ;  /* 0x0000000c0d4a7223 */ /* 0x000fe2000001084a */
[----:B------:R-:W-:Y:S01]  /*a400*/  IMAD.U32 R28, R78, 0x10000, RZ ;  /* 0x000100004e1c7824 */ /* 0x000fe200078e00ff */
[----:B------:R-:W-:Y:S01]  /*a410*/  LOP3.LUT R26, R26, 0xffff0000, RZ, 0xc0, !PT ;  /* 0xffff00001a1a7812 */ /* 0x000fe200078ec0ff */
[----:B------:R-:W-:Y:S02]  /*a420*/  IMAD.U32 R60, R27, 0x10000, RZ ;  /* 0x000100001b3c7824 */ /* 0x000fe400078e00ff */
[C---:B------:R-:W-:Y:S01]  /*a430*/  FMUL.FTZ R77, R59.reuse, R24 ;  /* 0x000000183b4d7220 */ /* 0x040fe20000410000 */
[----:B------:R-:W-:Y:S02]  /*a440*/  IMAD.U32 R57, R80, 0x10000, RZ ;  /* 0x0001000050397824 */ /* 0x000fe400078e00ff */
[----:B------:R-:W-:Y:S01]  /*a450*/  FMUL.FTZ R12, R59, R28 ;  /* 0x0000001c3b0c7220 */ /* 0x000fe20000410000 */
[----:B------:R-:W-:Y:S02]  /*a460*/  IMAD.U32 R47, R14, 0x10000, RZ ;  /* 0x000100000e2f7824 */ /* 0x000fe400078e00ff */
[----:B------:R-:W-:Y:S01]  /*a470*/  FFMA.FTZ R59, R13, R76, R82 ;  /* 0x0000004c0d3b7223 */ /* 0x000fe20000010052 */
[----:B------:R-:W-:-:S02]  /*a480*/  IMAD.U32 R56, R15, 0x10000, RZ ;  /* 0x000100000f387824 */ /* 0x000fc400078e00ff */
[C---:B------:R-:W-:Y:S01]  /*a490*/  FMUL.FTZ R13, R60.reuse, R57 ;  /* 0x000000393c0d7220 */ /* 0x040fe20000410000 */
[----:B------:R-:W-:Y:S02]  /*a4a0*/  IMAD.U32 R25, R21, 0x10000, RZ ;  /* 0x0001000015197824 */ /* 0x000fe400078e00ff */
[C---:B------:R-:W-:Y:S01]  /*a4b0*/  FFMA.FTZ R71, R47.reuse, R24, -R12 ;  /* 0x000000182f477223 */ /* 0x040fe2000001080c */
[----:B------:R-:W-:Y:S01]  /*a4c0*/  FFMA.FTZ R77, R47, R28, R77 ;  /* 0x0000001c2f4d7223 */ /* 0x000fe2000001004d */
[----:B------:R-:W-:Y:S01]  /*a4d0*/  LOP3.LUT R27, R27, 0xffff0000, RZ, 0xc0, !PT ;  /* 0xffff00001b1b7812 */ /* 0x000fe200078ec0ff */
[-C--:B------:R-:W-:Y:S01]  /*a4e0*/  FMUL.FTZ R47, R60, R25.reuse ;  /* 0x000000193c2f7220 */ /* 0x080fe20000410000 */
[----:B------:R-:W-:Y:S01]  /*a4f0*/  FFMA.FTZ R28, R56, R25, -R13 ;  /* 0x00000019381c7223 */ /* 0x000fe2000001080d */
[----:B------:R-:W-:Y:S02]  /*a500*/  LOP3.LUT R25, R78, 0xffff0000, RZ, 0xc0, !PT ;  /* 0xffff00004e197812 */ /* 0x000fe400078ec0ff */
        /* <DEDUP_REMOVED lines=24> */
.L_x_11983:
[----:B------:R-:W-:Y:S05]  /*a690*/  BSYNC B1 ;  /* 0x0000000000017941 */ /* 0x000fea0003800000 */
.L_x_11982:
[----:B------:R-:W-:Y:S02]  /*a6a0*/  PRMT R3, R3, 0x5410, R0 ;  /* 0x0000541003037816 */ /* 0x000fe40000000000 */
[----:B------:R-:W-:Y:S01]  /*a6b0*/  PRMT R47, R47, 0x5410, R61 ;  /* 0x000054102f2f7816 */ /* 0x000fe2000000003d */
[----:B------:R-:W-:Y:S06]  /*a6c0*/  @P0 BRA `(.L_x_11974) ;  /* 0x00000004008c0947 */ /* 0x000fec0003800000 */
[----:B------:R-:W2:Y:S01]  /*a6d0*/  LDL R56, [R1+0x430] ;  /* 0x0004300001387983 */ /* 0x000ea20000100800 */
[----:B------:R-:W-:Y:S01]  /*a6e0*/  IMAD.IADD R63, R16, 0x1, R63 ;  /* 0x00000001103f7824 */ /* 0x000fe200078e023f */
[----:B0-----:R-:W-:-:S04]  /*a6f0*/  SHF.R.U32.HI R12, RZ, 0x3, R194 ;  /* 0x00000003ff0c7819 */ /* 0x001fc800000116c2 */
[----:B------:R-:W-:-:S04]  /*a700*/  LOP3.LUT R0, R194, 0x38, R63, 0xf8, !PT ;  /* 0x00000038c2007812 */ /* 0x000fc800078ef83f */
[----:B------:R-:W-:-:S05]  /*a710*/  LOP3.LUT R0, R0, R12, RZ, 0x3c, !PT ;  /* 0x0000000c00007212 */ /* 0x000fca00078e3cff */
[----:B------:R-:W-:-:S04]  /*a720*/  IMAD.IADD R21, R199, 0x1, R0 ;  /* 0x00000001c7157824 */ /* 0x000fc800078e0200 */
[----:B------:R-:W-:-:S05]  /*a730*/  IMAD R2, R21, 0x2, R2 ;  /* 0x0000000215027824 */ /* 0x000fca00078e0202 */
[----:B------:R-:W0:Y:S01]  /*a740*/  LDS.128 R24, [R2+0x18400] ;  /* 0x0184000002187984 */ /* 0x000e220000000c00 */
[----:B------:R-:W-:Y:S02]  /*a750*/  SHF.R.U64 R28, R8, 0x10, R9 ;  /* 0x00000010081c7819 */ /* 0x000fe40000001209 */
[----:B------:R-:W-:Y:S02]  /*a760*/  SHF.R.U64 R4, R4, 0x10, R5 ;  /* 0x0000001004047819 */ /* 0x000fe40000001205 */
[----:B------:R-:W-:Y:S02]  /*a770*/  PRMT R28, R3, 0x5432, R28 ;  /* 0x00005432031c7816 */ /* 0x000fe4000000001c */
[----:B------:R-:W-:Y:S02]  /*a780*/  SHF.R.U32.HI R46, RZ, 0x10, R9 ;  /* 0x00000010ff2e7819 */ /* 0x000fe40000011609 */
[----:B------:R-:W-:Y:S02]  /*a790*/  PRMT R65, R65, 0x5410, R4 ;  /* 0x0000541041417816 */ /* 0x000fe40000000004 */
[----:B------:R-:W-:-:S02]  /*a7a0*/  SHF.R.U64 R0, R10, 0x10, R11 ;  /* 0x000000100a007819 */ /* 0x000fc4000000120b */
[----:B------:R-:W-:Y:S02]  /*a7b0*/  SHF.R.U32.HI R5, RZ, 0x10, R5 ;  /* 0x00000010ff057819 */ /* 0x000fe40000011605 */
        /* <DEDUP_REMOVED lines=8> */
[----:B------:R-:W-:Y:S02]  /*a840*/  PRMT R55, R55, 0x5410, R6 ;  /* 0x0000541037377816 */ /* 0x000fe40000000006 */
[----:B------:R-:W-:Y:S01]  /*a850*/  PRMT R68, R68, 0x5410, R11 ;  /* 0x0000541044447816 */ /* 0x000fe2000000000b */
[C---:B0-----:R-:W-:Y:S01]  /*a860*/  IMAD.U32 R8, R24.reuse, 0x10000, RZ ;  /* 0x0001000018087824 */ /* 0x041fe200078e00ff */
[----:B------:R-:W-:Y:S01]  /*a870*/  LOP3.LUT R9, R24, 0xffff0000, RZ, 0xc0, !PT ;  /* 0xffff000018097812 */ /* 0x000fe200078ec0ff */
[C---:B------:R-:W-:Y:S01]  /*a880*/  IMAD.U32 R10, R25.reuse, 0x10000, RZ ;  /* 0x00010000190a7824 */ /* 0x040fe200078e00ff */
[----:B------:R-:W-:Y:S01]  /*a890*/  LOP3.LUT R24, R25, 0xffff0000, RZ, 0xc0, !PT ;  /* 0xffff000019187812 */ /* 0x000fe200078ec0ff */
[----:B------:R-:W-:-:S02]  /*a8a0*/  IMAD.U32 R25, R28, 0x10000, RZ ;  /* 0x000100001c197824 */ /* 0x000fc400078e00ff */
[C---:B------:R-:W-:Y:S02]  /*a8b0*/  FMUL.FTZ R57, R8.reuse, R21 ;  /* 0x0000001508397220 */ /* 0x040fe40000410000 */
[----:B------:R-:W-:Y:S01]  /*a8c0*/  FMUL.FTZ R47, R8, R25 ;  /* 0x00000019082f7220 */ /* 0x000fe20000410000 */
[----:B------:R-:W-:Y:S02]  /*a8d0*/  IMAD.U32 R11, R26, 0x10000, RZ ;  /* 0x000100001a0b7824 */ /* 0x000fe400078e00ff */
[----:B------:R-:W-:Y:S01]  /*a8e0*/  IMAD.U32 R8, R68, 0x10000, RZ ;  /* 0x0001000044087824 */ /* 0x000fe200078e00ff */
[----:B------:R-:W-:Y:S01]  /*a8f0*/  LOP3.LUT R28, R28, 0xffff0000, RZ, 0xc0, !PT ;  /* 0xffff00001c1c7812 */ /* 0x000fe200078ec0ff */
        /* <DEDUP_REMOVED lines=11> */
[----:B------:R-:W-:Y:S01]  /*a9b0*/  FFMA.FTZ R47, R0, R21, -R47 ;  /* 0x00000015002f7223 */ /* 0x000fe2000001082f */
[----:B------:R-:W-:Y:S01]  /*a9c0*/  LOP3.LUT R26, R27, 0xffff0000, RZ, 0xc0, !PT ;  /* 0xffff00001b1a7812 */ /* 0x000fe200078ec0ff */
[----:B------:R-:W-:-:S02]  /*a9d0*/  IMAD.U32 R27, R46, 0x10000, RZ ;  /* 0x000100002e1b7824 */ /* 0x000fc400078e00ff */
[----:B------:R-:W-:Y:S01]  /*a9e0*/  FFMA.FTZ R57, R0, R25, R57 ;  /* 0x0000001900397223 */ /* 0x000fe20000010039 */
[----:B------:R-:W-:Y:S02]  /*a9f0*/  IMAD.U32 R21, R66, 0x10000, RZ ;  /* 0x0001000042157824 */ /* 0x000fe400078e00ff */
[----:B------:R-:W-:Y:S02]  /*aa00*/  IMAD.U32 R0, R55, 0x10000, RZ ;  /* 0x0001000037007824 */ /* 0x000fe400078e00ff */
[C---:B------:R-:W-:Y:S01]  /*aa10*/  FMUL.FTZ R59, R10.reuse, R27 ;  /* 0x0000001b0a3b7220 */ /* 0x040fe20000410000 */
[-C--:B------:R-:W-:Y:S01]  /*aa20*/  FMUL.FTZ R25, R10, R21.reuse ;  /* 0x000000150a197220 */ /* 0x080fe20000410000 */
[C---:B------:R-:W-:Y:S01]  /*aa30*/  FMUL.FTZ R10, R15.reuse, R8 ;  /* 0x000000080f0a7220 */ /* 0x040fe20000410000 */
[-C--:B------:R-:W-:Y:S01]  /*aa40*/  FMUL.FTZ R15, R15, R0.reuse ;  /* 0x000000000f0f7220 */ /* 0x080fe20000410000 */
[C---:B------:R-:W-:Y:S01]  /*aa50*/  FFMA.FTZ R59, R4.reuse, R21, -R59 ;  /* 0x00000015043b7223 */ /* 0x040fe2000001083b */
[----:B------:R-:W-:Y:S01]  /*aa60*/  FFMA.FTZ R25, R4, R27, R25 ;  /* 0x0000001b04197223 */ /* 0x000fe20000010019 */
[----:B------:R-:W-:Y:S01]  /*aa70*/  FFMA.FTZ R21, R7, R0, -R10 ;  /* 0x0000000007157223 */ /* 0x000fe2000001080a */
[----:B------:R-:W-:Y:S01]  /*aa80*/  LOP3.LUT R0, R65, 0xffff0000, RZ, 0xc0, !PT ;  /* 0xffff000041007812 */ /* 0x000fe200078ec0ff */
[----:B------:R-:W-:Y:S01]  /*aa90*/  FFMA.FTZ R27, R7, R8, R15 ;  /* 0x00000008071b7223 */ /* 0x000fe2000001000f */
[----:B------:R-:W-:Y:S01]  /*aaa0*/  LOP3.LUT R7, R66, 0xffff0000, RZ, 0xc0, !PT ;  /* 0xffff000042077812 */ /* 0x000fe200078ec0ff */
[C---:B------:R-:W-:Y:S01]  /*aab0*/  FMUL.FTZ R4, R9.reuse, R28 ;  /* 0x0000001c09047220 */ /* 0x040fe20000410000 */
[----:B------:R-:W-:Y:S01]  /*aac0*/  LOP3.LUT R15, R46, 0xffff0000, RZ, 0xc0, !PT ;  /* 0xffff00002e0f7812 */ /* 0x000fe200078ec0ff */
[----:B------:R-:W-:-:S02]  /*aad0*/  FMUL.FTZ R10, R9, R0 ;  /* 0x00000000090a7220 */ /* 0x000fc40000410000 */
[----:B------:R-:W-:Y:S01]  /*aae0*/  FFMA.FTZ R8, R3, R0, -R4 ;  /* 0x0000000003087223 */ /* 0x000fe20000010804 */
[C---:B------:R-:W-:Y:S01]  /*aaf0*/  FMUL.FTZ R46, R24.reuse, R7 ;  /* 0x00000007182e7220 */ /* 0x040fe20000410000 */
[----:B------:R-:W-:Y:S01]  /*ab00*/  FMUL.FTZ R9, R24, R15 ;  /* 0x0000000f18097220 */ /* 0x000fe20000410000 */
[----:B------:R-:W-:Y:S02]  /*ab10*/  IMAD.U32 R4, R67, 0x10000, RZ ;  /* 0x0001000043047824 */ /* 0x000fe400078e00ff */
[----:B------:R-:W-:Y:S02]  /*ab20*/  IMAD.U32 R0, R20, 0x10000, RZ ;  /* 0x0001000014007824 */ /* 0x000fe400078e00ff */
[----:B------:R-:W-:Y:S01]  /*ab30*/  FFMA.FTZ R10, R3, R28, R10 ;  /* 0x0000001c030a7223 */ /* 0x000fe2000001000a */
[C---:B------:R-:W-:Y:S01]  /*ab40*/  FFMA.FTZ R24, R12.reuse, R7, -R9 ;  /* 0x000000070c187223 */ /* 0x040fe20000010809 */
[----:B------:R-:W-:Y:S01]  /*ab50*/  FFMA.FTZ R46, R12, R15, R46 ;  /* 0x0000000f0c2e7223 */ /* 0x000fe2000001002e */
[C---:B------:R-:W-:Y:S01]  /*ab60*/  FMUL.FTZ R28, R11.reuse, R4 ;  /* 0x000000040b1c7220 */ /* 0x040fe20000410000 */
[----:B------:R-:W-:Y:S01]  /*ab70*/  FMUL.FTZ R12, R11, R0 ;  /* 0x000000000b0c7220 */ /* 0x000fe20000410000 */
[----:B------:R-:W-:-:S02]  /*ab80*/  LOP3.LUT R67, R67, 0xffff0000, RZ, 0xc0, !PT ;  /* 0xffff000043437812 */ /* 0x000fc400078ec0ff */
[----:B------:R-:W-:Y:S02]  /*ab90*/  LOP3.LUT R20, R20, 0xffff0000, RZ, 0xc0, !PT ;  /* 0xffff000014147812 */ /* 0x000fe400078ec0ff */
[----:B------:R-:W-:Y:S02]  /*aba0*/  LOP3.LUT R3, R68, 0xffff0000, RZ, 0xc0, !PT ;  /* 0xffff000044037812 */ /* 0x000fe400078ec0ff */
[----:B------:R-:W-:Y:S01]  /*abb0*/  LOP3.LUT R55, R55, 0xffff0000, RZ, 0xc0, !PT ;  /* 0xffff000037377812 */ /* 0x000fe200078ec0ff */
        /* <DEDUP_REMOVED lines=20> */
.L_x_11974:
[----:B------:R-:W-:Y:S05]  /*ad00*/  BSYNC B0 ;  /* 0x0000000000007941 */ /* 0x000fea0003800000 */
.L_x_11960:
        /* <DEDUP_REMOVED lines=8> */
.L_x_11957:
[----:B------:R-:W3:Y:S01]  /*ad90*/  S2R R0, SR_TID.X ;  /* 0x0000000000007919 */ /* 0x000ee20000002100 */
[----:B012---:R-:W-:Y:S02]  /*ada0*/  IMAD.MOV.U32 R4, RZ, RZ, R40 ;  /* 0x000000ffff047224 */ /* 0x007fe400078e0028 */
[----:B------:R-:W-:Y:S02]  /*adb0*/  IMAD.MOV.U32 R5, RZ, RZ, R51 ;  /* 0x000000ffff057224 */ /* 0x000fe400078e0033 */
[----:B------:R-:W-:Y:S02]  /*adc0*/  IMAD.MOV.U32 R6, RZ, RZ, R39 ;  /* 0x000000ffff067224 */ /* 0x000fe400078e0027 */
[----:B------:R-:W-:Y:S02]  /*add0*/  IMAD.MOV.U32 R7, RZ, RZ, R50 ;  /* 0x000000ffff077224 */ /* 0x000fe400078e0032 */
[----:B------:R-:W-:Y:S02]  /*ade0*/  IMAD.U32 R10, RZ, RZ, UR44 ;  /* 0x0000002cff0a7e24 */ /* 0x000fe4000f8e00ff */
[----:B------:R-:W-:Y:S01]  /*adf0*/  IMAD.U32 R11, RZ, RZ, UR45 ;  /* 0x0000002dff0b7e24 */ /* 0x000fe2000f8e00ff */
[----:B------:R0:W-:Y:S01]  /*ae00*/  STL.128 [R1+0x160], R4 ;  /* 0x0001600401007387 */ /* 0x0001e20000100c00 */
[----:B------:R-:W-:Y:S01]  /*ae10*/  IMAD.MOV.U32 R8, RZ, RZ, R52 ;  /* 0x000000ffff087224 */ /* 0x000fe200078e0034 */
[----:B------:R-:W-:Y:S05]  /*ae20*/  WARPSYNC.ALL ;  /* 0x0000000000007948 */ /* 0x000fea0003800000 */
[----:B------:R-:W-:Y:S01]  /*ae30*/  IMAD.MOV.U32 R9, RZ, RZ, R54 ;  /* 0x000000ffff097224 */ /* 0x000fe200078e0036 */
[----:B------:R-:W-:-:S02]  /*ae40*/  UIADD3 UR4, UP0, UR44, 0x1c4, URZ ;  /* 0x000001c42c047890 */ /* 0x000fc4000ff1e03f */
[----:B------:R-:W-:Y:S02]  /*ae50*/  IMAD.U32 R2, RZ, RZ, UR44 ;  /* 0x0000002cff027e24 */ /* 0x000fe4000f8e00ff */
[----:B------:R1:W-:Y:S01]  /*ae60*/  STL.128 [R1+0x150], R8 ;  /* 0x0001500801007387 */ /* 0x0003e20000100c00 */
[----:B------:R-:W-:Y:S02]  /*ae70*/  UIADD3.X UR5, URZ, UR45, URZ, UP0, !UPT ;  /* 0x0000002d3f057290 */ /* 0x000fe400087fe43f */
[----:B------:R-:W-:Y:S01]  /*ae80*/  IADD3 R2, P0, R2, 0x80, RZ ;  /* 0x0000008002027810 */ /* 0x000fe20007f1e0ff */
[----:B0-----:R-:W-:Y:S02]  /*ae90*/  IMAD.MOV.U32 R4, RZ, RZ, R35 ;  /* 0x000000ffff047224 */ /* 0x001fe400078e0023 */
[----:B------:R-:W-:Y:S01]  /*aea0*/  IMAD.MOV.U32 R5, RZ, RZ, R44 ;  /* 0x000000ffff057224 */ /* 0x000fe200078e002c */
[----:B---3--:R-:W-:Y:S01]  /*aeb0*/  SHF.R.U32.HI R3, RZ, 0x7, R0 ;  /* 0x00000007ff037819 */ /* 0x008fe20000011600 */
[----:B------:R-:W-:-:S02]  /*aec0*/  IMAD.U32 R0, RZ, RZ, UR44 ;  /* 0x0000002cff007e24 */ /* 0x000fc4000f8e00ff */
[----:B------:R-:W-:Y:S02]  /*aed0*/  IMAD.MOV.U32 R6, RZ, RZ, R34 ;  /* 0x000000ffff067224 */ /* 0x000fe400078e0022 */
[----:B------:R-:W-:Y:S01]  /*aee0*/  IMAD.MOV.U32 R7, RZ, RZ, R43 ;  /* 0x000000ffff077224 */ /* 0x000fe200078e002b */
[----:B------:R-:W-:Y:S01]  /*aef0*/  IADD3 R0, P1, R0, 0x1b8, RZ ;  /* 0x000001b800007810 */ /* 0x000fe20007f3e0ff */
[----:B------:R-:W-:Y:S02]  /*af00*/  VIADD R12, R3, 0x8 ;  /* 0x00000008030c7836 */ /* 0x000fe40000000000 */
[----:B-1----:R-:W-:Y:S01]  /*af10*/  IMAD.MOV.U32 R8, RZ, RZ, R38 ;  /* 0x000000ffff087224 */ /* 0x002fe200078e0026 */
[----:B------:R0:W-:Y:S01]  /*af20*/  STL.128 [R1+0x190], R4 ;  /* 0x0001900401007387 */ /* 0x0001e20000100c00 */
[----:B------:R-:W-:Y:S02]  /*af30*/  IMAD.MOV.U32 R9, RZ, RZ, R48 ;  /* 0x000000ffff097224 */ /* 0x000fe400078e0030 */
[----:B------:R-:W-:-:S02]  /*af40*/  IMAD.MOV.U32 R10, RZ, RZ, R31 ;  /* 0x000000ffff0a7224 */ /* 0x000fc400078e001f */
[----:B------:R-:W-:Y:S02]  /*af50*/  IMAD.MOV.U32 R11, RZ, RZ, R53 ;  /* 0x000000ffff0b7224 */ /* 0x000fe400078e0035 */
[----:B------:R-:W-:-:S03]  /*af60*/  IMAD.X R3, RZ, RZ, UR45, P0 ;  /* 0x0000002dff037e24 */ /* 0x000fc600080e06ff */
[----:B------:R1:W-:Y:S04]  /*af70*/  STL.128 [R1+0x180], R8 ;  /* 0x0001800801007387 */ /* 0x0003e80000100c00 */
[----:B------:R-:W-:Y:S01]  /*af80*/  STL.64 [R1+0x1b0], R2 ;  /* 0x0001b00201007387 */ /* 0x000fe20000100a00 */
[----:B0-----:R-:W-:Y:S02]  /*af90*/  IMAD.MOV.U32 R4, RZ, RZ, R33 ;  /* 0x000000ffff047224 */ /* 0x001fe400078e0021 */
[----:B------:R-:W-:Y:S02]  /*afa0*/  IMAD.MOV.U32 R5, RZ, RZ, R42 ;  /* 0x000000ffff057224 */ /* 0x000fe400078e002a */
[----:B------:R-:W-:Y:S02]  /*afb0*/  IMAD.MOV.U32 R6, RZ, RZ, R37 ;  /* 0x000000ffff067224 */ /* 0x000fe400078e0025 */
[----:B------:R-:W-:-:S02]  /*afc0*/  IMAD.MOV.U32 R7, RZ, RZ, R36 ;  /* 0x000000ffff077224 */ /* 0x000fc400078e0024 */
[----:B-1----:R-:W-:-:S03]  /*afd0*/  IMAD.X R9, RZ, RZ, UR45, P1 ;  /* 0x0000002dff097e24 */ /* 0x002fc600088e06ff */
[----:B------:R0:W-:Y:S01]  /*afe0*/  STL.128 [R1+0x1a0], R4 ;  /* 0x0001a00401007387 */ /* 0x0001e20000100c00 */
[----:B------:R-:W-:Y:S02]  /*aff0*/  IMAD.U32 R8, RZ, RZ, UR4 ;  /* 0x00000004ff087e24 */ /* 0x000fe4000f8e00ff */
[----:B------:R-:W-:Y:S02]  /*b000*/  IMAD.U32 R11, RZ, RZ, UR5 ;  /* 0x00000005ff0b7e24 */ /* 0x000fe4000f8e00ff */
[----:B0-----:R-:W-:Y:S02]  /*b010*/  IMAD.MOV.U32 R6, RZ, RZ, R32 ;  /* 0x000000ffff067224 */ /* 0x001fe400078e0020 */
[----:B------:R-:W-:Y:S02]  /*b020*/  IMAD.MOV.U32 R7, RZ, RZ, R41 ;  /* 0x000000ffff077224 */ /* 0x000fe400078e0029 */
[----:B------:R-:W-:Y:S02]  /*b030*/  IMAD.MOV.U32 R4, RZ, RZ, R0 ;  /* 0x000000ffff047224 */ /* 0x000fe400078e0000 */
[----:B------:R-:W-:-:S02]  /*b040*/  IMAD.MOV.U32 R5, RZ, RZ, R9 ;  /* 0x000000ffff057224 */ /* 0x000fc400078e0009 */
[----:B------:R-:W-:-:S03]  /*b050*/  VIADD R0, R206, 0xffffffff ;  /* 0xffffffffce007836 */ /* 0x000fc60000000000 */
[----:B------:R0:W-:Y:S02]  /*b060*/  STL.128 [R1+0x140], R4 ;  /* 0x0001400401007387 */ /* 0x0001e40000100c00 */
[----:B0-----:R-:W-:Y:S02]  /*b070*/  IMAD.MOV.U32 R6, RZ, RZ, R30 ;  /* 0x000000ffff067224 */ /* 0x001fe400078e001e */
[----:B------:R-:W-:Y:S02]  /*b080*/  IMAD.MOV.U32 R7, RZ, RZ, R49 ;  /* 0x000000ffff077224 */ /* 0x000fe400078e0031 */
[----:B------:R-:W-:Y:S02]  /*b090*/  IMAD.MOV.U32 R4, RZ, RZ, R8 ;  /* 0x000000ffff047224 */ /* 0x000fe400078e0008 */
[----:B------:R-:W-:Y:S02]  /*b0a0*/  IMAD.MOV.U32 R5, RZ, RZ, R11 ;  /* 0x000000ffff057224 */ /* 0x000fe400078e000b */
[----:B------:R-:W-:-:S03]  /*b0b0*/  IMAD.U32 R8, RZ, RZ, UR44 ;  /* 0x0000002cff087e24 */ /* 0x000fc6000f8e00ff */
[----:B------:R0:W-:Y:S01]  /*b0c0*/  STL.128 [R1+0x170], R4 ;  /* 0x0001700401007387 */ /* 0x0001e20000100c00 */
[----:B------:R-:W-:Y:S01]  /*b0d0*/  VIADD R8, R8, 0x140 ;  /* 0x0000014008087836 */ /* 0x000fe20000000000 */
[----:B------:R0:W-:Y:S06]  /*b0e0*/  BAR.SYNC.DEFER_BLOCKING R12, 0x100 ;  /* 0x0004000c0000751d */ /* 0x0001ec0000010000 */
[----:B0----5:R-:W-:Y:S05]  /*b0f0*/  CALL.REL.NOINC `($_ZN7cutlass13device_kernelIN5flash11enable_sm90INS1_16FlashAttnFwdSm90INS1_25CollectiveMainloopFwdSm90ILi2EN4cute5tupleIJNS5_1CILi1EEES8_S8_EEENS6_IJNS7_ILi128EEENS7_ILi96EEENS7_ILi64EEEEEELi256ENS_10bfloat16_tEfNS_4arch4Sm90ELb0ELb1ELb0ELb1ELb1ELb1ELb0ELb1ELb0ELb1ELb1ELb0EEENS1_21CollectiveEpilogueFwdINS6_IJSA_NS7_ILi256EEESB_EEES9_SE_SG_Li256ELb1ELb1ELb1ELb0EEENS1_36VarlenDynamicPersistentTileSchedulerILi128ELi96ELi256ELi128ELb1ELb1ELb1ELb1ELb0ELb1EEEEEEEEEvNT_6ParamsE$_ZZN5flash25CollectiveMainloopFwdSm90ILi2EN4cute5tupleIJNS1_1CILi1EEES4_S4_EEENS2_IJNS3_ILi128EEENS3_ILi96EEENS3_ILi64EEEEEELi256EN7cutlass10bfloat16_tEfNSA_4arch4Sm90ELb0ELb1ELb0ELb1ELb1ELb1ELb0ELb1ELb0ELb1ELb1ELb0EE3mmaINS_16FlashAttnFwdSm90ISE_NS_21CollectiveEpilogueFwdINS2_IJS6_NS3_ILi256EEES7_EEES5_SB_SD_Li256ELb1ELb1ELb1ELb0EEENS_36VarlenDynamicPersistentTileSchedulerILi128ELi96ELi256ELi128ELb1ELb1ELb1ELb1ELb0ELb1EEEE13SharedStorageENS1_6TensorINS1_11ArrayEngineIfLm128EEENS1_6LayoutINS2_IJNS2_IJNS3_ILi2EEEST_NS3_ILi32EEEEEES4_S4_EEENS2_IJNS2_IJS4_ST_NS3_ILi4EEEEEENS3_ILi0EEESZ_EEEEEEENS_7SoftmaxILi2ELi0EEEEEbRKNSE_6ParamsENSA_13PipelineAsyncILi2EEES19_RNSA_13PipelineStateILj2EEERT0_RT1_iRiRKNS_16SeqlenInfoQKNewKILb1ELb1EEENS2_IJiiiiEEERT_ENKUliT_T0_T1_E_clIZSF_ISO_S12_S14_EbS17_S19_S19_S1C_S1E_S1G_iS1H_S1L_S1M_S1O_EUlRS1P_iE0_NS3_ILb1EEES1W_EEDaiS1P_S1Q_S1R_) ;  /* 0x00000278009c7944 */ /* 0x021fea0003c00000 */
        /* <DEDUP_REMOVED lines=9> */
[----:B---3--:R-:W-:Y:S02]  /*b190*/  @P0 SHF.R.U32.HI R0, RZ, R6, R5 ;  /* 0x00000006ff000219 */ /* 0x008fe40000011605 */
[----:B-1----:R-:W-:-:S03]  /*b1a0*/  ISETP.GE.AND P0, PT, R3, 0x1, PT ;  /* 0x000000010300780c */ /* 0x002fc60003f06270 */
[----:B------:R-:W-:Y:S02]  /*b1b0*/  IMAD.IADD R207, R207, 0x1, R0 ;  /* 0x00000001cfcf7824 */ /* 0x000fe400078e0200 */
[----:B------:R-:W-:Y:S02]  /*b1c0*/  VIADD R0, R206, 0xfffffffe ;  /* 0xfffffffece007836 */ /* 0x000fe40000000000 */
        /* <DEDUP_REMOVED lines=13> */
.L_x_11986:
[----:B------:R-:W-:-:S13]  /*b2a0*/  ISETP.NE.AND P0, PT, R3, 0x1, PT ;  /* 0x000000010300780c */ /* 0x000fda0003f05270 */
[----:B------:R-:W0:Y:S02]  /*b2b0*/  @P0 LDC.64 R6, c[0x0][0x9e8] ;  /* 0x00027a00ff060b82 */ /* 0x000e240000000a00 */
[----:B0-----:R-:W-:-:S05]  /*b2c0*/  @P0 IMAD.HI.U32 R6, R5, R6, RZ ;  /* 0x0000000605060227 */ /* 0x001fca00078e00ff */
[----:B------:R-:W-:-:S07]  /*b2d0*/  @P0 SHF.R.U32.HI R5, RZ, R7, R6 ;  /* 0x00000007ff050219 */ /* 0x000fce0000011606 */
.L_x_11987:
[----:B------:R-:W-:Y:S05]  /*b2e0*/  BSYNC B0 ;  /* 0x0000000000007941 */ /* 0x000fea0003800000 */
.L_x_11985:
[----:B------:R-:W-:-:S05]  /*b2f0*/  IMAD R3, R5, R3, R3 ;  /* 0x0000000305037224 */ /* 0x000fca00078e0203 */
[----:B------:R-:W-:-:S07]  /*b300*/  VIMNMX R2, R2, R3, PT ;  /* 0x0000000302027248 */ /* 0x000fce0003fe0100 */
.L_x_11984:
[----:B------:R-:W-:-:S05]  /*b310*/  IMAD.HI R2, R2, 0x2aaaaaab, RZ ;  /* 0x2aaaaaab02027827 */ /* 0x000fca00078e02ff */
[----:B------:R-:W-:-:S04]  /*b320*/  SHF.R.U32.HI R3, RZ, 0x1f, R2 ;  /* 0x0000001fff037819 */ /* 0x000fc80000011602 */
[----:B------:R-:W-:-:S04]  /*b330*/  LEA.HI.SX32 R2, R2, R3, 0x1c ;  /* 0x0000000302027211 */ /* 0x000fc800078fe2ff */
[----:B------:R-:W-:-:S04]  /*b340*/  VIMNMX R3, R195, R2, !PT ;  /* 0x00000002c3037248 */ /* 0x000fc80007fe0100 */
[----:B------:R-:W-:-:S13]  /*b350*/  ISETP.GE.AND P0, PT, R0, R3, PT ;  /* 0x000000030000720c */ /* 0x000fda0003f06270 */
[----:B------:R-:W-:Y:S05]  /*b360*/  @!P0 BRA `(.L_x_11988) ;  /* 0x0000006c00888947 */ /* 0x000fea0003800000 */
.L_x_12017:
[----:B------:R-:W2:Y:S04]  /*b370*/  LDL R4, [R1+0x1b8] ;  /* 0x0001b80001047983 */ /* 0x000ea80000100800 */
[----:B0-----:R-:W3:Y:S01]  /*b380*/  LDL R2, [R1+0x1c0] ;  /* 0x0001c00001027983 */ /* 0x001ee20000100800 */
[----:B--2---:R-:W-:-:S05]  /*b390*/  VIADD R4, R4, 0x1 ;  /* 0x0000000104047836 */ /* 0x004fca0000000000 */
[----:B------:R-:W-:-:S13]  /*b3a0*/  ISETP.NE.AND P0, PT, R4, 0x2, PT ;  /* 0x000000020400780c */ /* 0x000fda0003f05270 */
[----:B------:R0:W5:Y:S04]  /*b3b0*/  @P0 LDL R6, [R1+0x1bc] ;  /* 0x0001bc0001060983 */ /* 0x0001680000100800 */
[----:B------:R-:W2:Y:S01]  /*b3c0*/  @!P0 LDL R5, [R1+0x1bc] ;  /* 0x0001bc0001058983 */ /* 0x000ea20000100800 */
[----:B---3--:R-:W-:Y:S02]  /*b3d0*/  VIADD R2, R2, 0x1 ;  /* 0x0000000102027836 */ /* 0x008fe40000000000 */
[----:B------:R-:W-:Y:S02]  /*b3e0*/  IMAD.U32 R8, RZ, RZ, UR44 ;  /* 0x0000002cff087e24 */ /* 0x000fe4000f8e00ff */
[----:B------:R-:W-:Y:S01]  /*b3f0*/  IMAD.U32 R9, RZ, RZ, UR45 ;  /* 0x0000002dff097e24 */ /* 0x000fe2000f8e00ff */
[----:B------:R1:W-:Y:S04]  /*b400*/  STL [R1+0x1b8], R4 ;  /* 0x0001b80401007387 */ /* 0x0003e80000100800 */
[----:B------:R0:W-:Y:S04]  /*b410*/  STL [R1+0x1c0], R2 ;  /* 0x0001c00201007387 */ /* 0x0001e80000100800 */
[----:B------:R0:W-:Y:S01]  /*b420*/  @!P0 STL [R1+0x1b8], RZ ;  /* 0x0001b8ff01008387 */ /* 0x0001e20000100800 */
[----:B--2---:R-:W-:-:S05]  /*b430*/  @!P0 LOP3.LUT R6, R5, 0x1, RZ, 0x3c, !PT ;  /* 0x0000000105068812 */ /* 0x004fca00078e3cff */
[----:B------:R0:W-:Y:S04]  /*b440*/  @!P0 STL [R1+0x1bc], R6 ;  /* 0x0001bc0601008387 */ /* 0x0001e80000100800 */
[----:B------:R-:W2:Y:S01]  /*b450*/  LD.E R5, desc[UR42][R8.64] ;  /* 0x0000002a08057980 */ /* 0x000ea2000c101900 */
[----:B------:R-:W-:Y:S05]  /*b460*/  YIELD ;  /* 0x0000000000007946 */ /* 0x000fea0003800000 */
[----:B------:R-:W-:Y:S01]  /*b470*/  BSSY B0, `(.L_x_11989) ;  /* 0x0000006000007945 */ /* 0x000fe20003800000 */
[----:B-1----:R-:W-:Y:S01]  /*b480*/  @!P0 IMAD.MOV.U32 R4, RZ, RZ, RZ ;  /* 0x000000ffff048224 */ /* 0x002fe200078e00ff */
[----:B--2---:R-:W-:-:S04]  /*b490*/  LOP3.LUT R5, R5, 0x1, RZ, 0xfc, !PT ;  /* 0x0000000105057812 */ /* 0x004fc800078efcff */
[----:B------:R-:W-:-:S13]  /*b4a0*/  ISETP.NE.AND P1, PT, R5, 0x3, PT ;  /* 0x000000030500780c */ /* 0x000fda0003f25270 */
[----:B0-----:R-:W-:Y:S05]  /*b4b0*/  @!P1 BRA `(.L_x_11990) ;  /* 0x0000000000049947 */ /* 0x001fea0003800000 */
[----:B------:R-:W-:Y:S01]  /*b4c0*/  BPT.TRAP 0x1 ;  /* 0x000000040000795c */ /* 0x000fe20000300000 */
.L_x_11990:
[----:B------:R-:W-:Y:S05]  /*b4d0*/  BSYNC B0 ;  /* 0x0000000000007941 */ /* 0x000fea0003800000 */
.L_x_11989:
[----:B------:R-:W-:Y:S02]  /*b4e0*/  IMAD.U32 R8, RZ, RZ, UR44 ;  /* 0x0000002cff087e24 */ /* 0x000fe4000f8e00ff */
[----:B------:R-:W-:-:S06]  /*b4f0*/  IMAD.U32 R9, RZ, RZ, UR45 ;  /* 0x0000002dff097e24 */ /* 0x000fcc000f8e00ff */
[----:B------:R-:W2:Y:S01]  /*b500*/  LD.E.64 R8, desc[UR42][R8.64+0x18] ;  /* 0x0000182a08087980 */ /* 0x000ea2000c101b00 */
[----:B-----5:R-:W-:Y:S01]  /*b510*/  SHF.L.U32 R11, R6, 0x1f, RZ ;  /* 0x0000001f060b7819 */ /* 0x020fe200000006ff */
[----:B------:R-:W-:Y:S02]  /*b520*/  IMAD.U32 R6, RZ, RZ, UR44 ;  /* 0x0000002cff067e24 */ /* 0x000fe4000f8e00ff */
[----:B------:R-:W-:Y:S01]  /*b530*/  IMAD.U32 R7, RZ, RZ, UR45 ;  /* 0x0000002dff077e24 */ /* 0x000fe2000f8e00ff */
[----:B--2---:R-:W-:-:S05]  /*b540*/  MOV R5, R8 ;  /* 0x0000000800057202 */ /* 0x004fca0000000f00 */
[----:B------:R-:W-:-:S04]  /*b550*/  IMAD R4, R4, 0x8, R5 ;  /* 0x0000000804047824 */ /* 0x000fc800078e0205 */
[----:B------:R0:W1:Y:S01]  /*b560*/  SYNCS.PHASECHK.TRANS64.TRYWAIT P0, [R4+URZ], R11 ;  /* 0x0000000b040075a7 */ /* 0x000062000800017f */
[----:B------:R-:W2:Y:S04]  /*b570*/  LD.E R2, desc[UR42][R6.64] ;  /* 0x0000002a06027980 */ /* 0x000ea8000c101900 */
[----:B------:R0:W5:Y:S01]  /*b580*/  LDL.64 R12, [R1+0x1b8] ;  /* 0x0001b800010c7983 */ /* 0x0001620000100a00 */
[----:B------:R-:W-:Y:S01]  /*b590*/  BSSY B0, `(.L_x_11991) ;  /* 0x0000005000007945 */ /* 0x000fe20003800000 */
[----:B--2---:R-:W-:-:S04]  /*b5a0*/  LOP3.LUT R2, R2, 0x1, RZ, 0xfc, !PT ;  /* 0x0000000102027812 */ /* 0x004fc800078efcff */
[----:B------:R-:W-:-:S13]  /*b5b0*/  ISETP.NE.AND P1, PT, R2, 0x3, PT ;  /* 0x000000030200780c */ /* 0x000fda0003f25270 */
[----:B01----:R-:W-:Y:S05]  /*b5c0*/  @!P1 BRA `(.L_x_11992) ;  /* 0x0000000000049947 */ /* 0x003fea0003800000 */
[----:B------:R-:W-:Y:S01]  /*b5d0*/  BPT.TRAP 0x1 ;  /* 0x000000040000795c */ /* 0x000fe20000300000 */
.L_x_11992:
[----:B------:R-:W-:Y:S05]  /*b5e0*/  BSYNC B0 ;  /* 0x0000000000007941 */ /* 0x000fea0003800000 */
.L_x_11991:
[----:B------:R-:W-:Y:S04]  /*b5f0*/  BSSY B0, `(.L_x_11993) ;  /* 0x000000a000007945 */ /* 0x000fe80003800000 */
[----:B------:R-:W-:Y:S05]  /*b600*/  @P0 BRA `(.L_x_11994) ;  /* 0x0000000000200947 */ /* 0x000fea0003800000 */
[----:B------:R-:W-:Y:S02]  /*b610*/  IMAD.U32 R4, RZ, RZ, UR44 ;  /* 0x0000002cff047e24 */ /* 0x000fe4000f8e00ff */
[----:B------:R-:W-:-:S06]  /*b620*/  IMAD.U32 R5, RZ, RZ, UR45 ;  /* 0x0000002dff057e24 */ /* 0x000fcc000f8e00ff */
[----:B------:R-:W2:Y:S01]  /*b630*/  LD.E.64 R4, desc[UR42][R4.64+0x18] ;  /* 0x0000182a04047980 */ /* 0x000ea2000c101b00 */
[----:B-----5:R-:W-:Y:S02]  /*b640*/  SHF.L.U32 R9, R13, 0x1f, RZ ;  /* 0x0000001f0d097819 */ /* 0x020fe400000006ff */
[----:B--2---:R-:W-:-:S05]  /*b650*/  MOV R7, R4 ;  /* 0x0000000400077202 */ /* 0x004fca0000000f00 */
[----:B------:R-:W-:-:S04]  /*b660*/  IMAD R2, R12, 0x8, R7 ;  /* 0x000000080c027824 */ /* 0x000fc800078e0207 */
[----:B------:R-:W0:Y:S02]  /*b670*/  SYNCS.PHASECHK.TRANS64.TRYWAIT P0, [R2+URZ], R9 ;  /* 0x00000009020075a7 */ /* 0x000e24000800017f */
[----:B0-----:R-:W-:Y:S05]  /*b680*/  @!P0 BRA `(.L_x_11995) ;  /* 0x0000022c00688947 */ /* 0x001fea0003800000 */
.L_x_11994:
[----:B------:R-:W-:Y:S05]  /*b690*/  BSYNC B0 ;  /* 0x0000000000007941 */ /* 0x000fea0003800000 */
.L_x_11993:
[----:B-----5:R-:W2:Y:S04]  /*b6a0*/  LDL R13, [R1+0x1b8] ;  /* 0x0001b800010d7983 */ /* 0x020ea80000100800 */
[----:B------:R-:W2:Y:S01]  /*b6b0*/  LDL.64 R4, [R1+0x78] ;  /* 0x0000780001047983 */ /* 0x000ea20000100a00 */
[----:B------:R-:W-:Y:S05]  /*b6c0*/  WARPSYNC.ALL ;  /* 0x0000000000007948 */ /* 0x000fea0003800000 */
[----:B------:R-:W3:Y:S04]  /*b6d0*/  LDL.64 R14, [R1+0x70] ;  /* 0x00007000010e7983 */ /* 0x000ee80000100a00 */
[----:B------:R-:W4:Y:S04]  /*b6e0*/  LDL.64 R6, [R1+0x70] ;  /* 0x0000700001067983 */ /* 0x000f280000100a00 */
[----:B0-----:R-:W4:Y:S01]  /*b6f0*/  LDL.64 R8, [R1+0x70] ;  /* 0x0000700001087983 */ /* 0x001f220000100a00 */
[----:B--2---:R-:W-:-:S03]  /*b700*/  IMAD R4, R13, 0x300, R4 ;  /* 0x000003000d047824 */ /* 0x004fc600078e0204 */
[----:B------:R-:W2:Y:S01]  /*b710*/  LDL.64 R10, [R1+0x70] ;  /* 0x00007000010a7983 */ /* 0x000ea20000100a00 */
[----:B------:R-:W-:Y:S01]  /*b720*/  R2UR UR7, R5 ;  /* 0x00000000050772ca */ /* 0x000fe200000e0000 */
[----:B------:R-:W-:Y:S01]  /*b730*/  WARPGROUP.ARRIVE ;  /* 0x00000000000079c5 */ /* 0x000fe20000000000 */
[C---:B------:R-:W-:Y:S01]  /*b740*/  R2UR UR6, R4.reuse ;  /* 0x00000000040672ca */ /* 0x040fe200000e0000 */
[----:B------:R-:W-:-:S04]  /*b750*/  VIADD R12, R4, 0x2 ;  /* 0x00000002040c7836 */ /* 0x000fc80000000000 */
[----:B------:R-:W0:Y:S01]  /*b760*/  S2R R20, SR_TID.X ;  /* 0x0000000000147919 */ /* 0x000e220000002100 */
[----:B------:R-:W-:Y:S02]  /*b770*/  IMAD.MOV.U32 R13, RZ, RZ, R5 ;  /* 0x000000ffff0d7224 */ /* 0x000fe400078e0005 */
[----:B------:R-:W-:Y:S01]  /*b780*/  IMAD.MOV.U32 R2, RZ, RZ, 0x1 ;  /* 0x00000001ff027424 */ /* 0x000fe200078e00ff */
[----:B------:R1:W-:Y:S04]  /*b790*/  STL [R1+0x60], RZ ;  /* 0x000060ff01007387 */ /* 0x0003e80000100800 */
[----:B------:R1:W-:Y:S04]  /*b7a0*/  STL [R1+0x60], R2 ;  /* 0x0000600201007387 */ /* 0x0003e80000100800 */
[----:B------:R1:W-:Y:S04]  /*b7b0*/  STL [R1+0x60], R2 ;  /* 0x0000600201007387 */ /* 0x0003e80000100800 */
[----:B------:R1:W-:Y:S04]  /*b7c0*/  STL [R1+0x60], R2 ;  /* 0x0000600201007387 */ /* 0x0003e80000100800 */
[----:B------:R1:W-:Y:S01]  /*b7d0*/  STL [R1+0x60], R2 ;  /* 0x0000600201007387 */ /* 0x0003e20000100800 */
[----:B0-----:R-:W-:-:S02]  /*b7e0*/  SHF.R.U32.HI R20, RZ, 0x7, R20 ;  /* 0x00000007ff147819 */ /* 0x001fc40000011614 */
[----:B---3--:R-:W-:Y:S02]  /*b7f0*/  R2UR UR4, R14 ;  /* 0x000000000e0472ca */ /* 0x008fe400000e0000 */
[----:B------:R-:W-:Y:S01]  /*b800*/  R2UR UR5, R15 ;  /* 0x000000000f0572ca */ /* 0x000fe200000e0000 */
[----:B----4-:R-:W-:Y:S02]  /*b810*/  VIADD R6, R6, 0x2 ;  /* 0x0000000206067836 */ /* 0x010fe40000000000 */
[----:B------:R-:W-:Y:S02]  /*b820*/  VIADD R8, R8, 0x4 ;  /* 0x0000000408087836 */ /* 0x000fe40000000000 */
[----:B--2---:R-:W-:-:S08]  /*b830*/  VIADD R10, R10, 0x6 ;  /* 0x000000060a0a7836 */ /* 0x004fd00000000000 */
[----:B------:R-:W-:Y:S01]  /*b840*/  HGMMA.64x96x16.F32.BF16 R24, gdesc[UR4], RZ, !UPT, gsb0 ;  /* 0x01600000041879f0 */ /* 0x000fe2000c0018ff */
[----:B------:R-:W-:Y:S02]  /*b850*/  R2UR UR6, R12 ;  /* 0x000000000c0672ca */ /* 0x000fe400000e0000 */
[----:B------:R-:W-:Y:S02]  /*b860*/  R2UR UR7, R13 ;  /* 0x000000000d0772ca */ /* 0x000fe400000e0000 */
[----:B------:R-:W-:Y:S01]  /*b870*/  R2UR UR4, R6 ;  /* 0x00000000060472ca */ /* 0x000fe200000e0000 */
[C---:B------:R-:W-:Y:S01]  /*b880*/  VIADD R6, R4.reuse, 0x4 ;  /* 0x0000000404067836 */ /* 0x040fe20000000000 */
[----:B------:R-:W-:Y:S01]  /*b890*/  R2UR UR5, R7 ;  /* 0x00000000070572ca */ /* 0x000fe200000e0000 */
[----:B------:R-:W-:Y:S02]  /*b8a0*/  IMAD.MOV.U32 R7, RZ, RZ, R5 ;  /* 0x000000ffff077224 */ /* 0x000fe400078e0005 */
        /* <DEDUP_REMOVED lines=8> */
[----:B------:R1:W5:Y:S01]  /*b930*/  LDL R8, [R1+0x1b8] ;  /* 0x0001b80001087983 */ /* 0x0003620000100800 */
[----:B------:R-:W-:Y:S01]  /*b940*/  IADD3 R6, -R20, 0xb, RZ ;  /* 0x0000000b14067810 */ /* 0x000fe20007ffe1ff */
[----:B------:R-:W-:-:S02]  /*b950*/  WARPGROUP.DEPBAR.LE gsb0, 0x0 ;  /* 0x00008000000079c5 */ /* 0x000fc40000010000 */
[----:B------:R-:W-:-:S08]  /*b960*/  WARPGROUP.ARRIVE ;  /* 0x00000000000079c5 */ /* 0x000fd00000000000 */
[----:B------:R-:W-:Y:S01]  /*b970*/  HGMMA.64x96x16.F32.BF16 R24, gdesc[UR4], R24, gsb0 ;  /* 0x01600000041879f0 */ /* 0x000fe20008001818 */
[----:B------:R-:W-:Y:S01]  /*b980*/  R2UR UR6, R4 ;  /* 0x00000000040672ca */ /* 0x000fe200000e0000 */
[----:B------:R-:W-:Y:S01]  /*b990*/  IMAD.U32 R4, RZ, RZ, UR44 ;  /* 0x0000002cff047e24 */ /* 0x000fe2000f8e00ff */
[----:B------:R-:W-:Y:S01]  /*b9a0*/  R2UR UR7, R5 ;  /* 0x00000000050772ca */ /* 0x000fe200000e0000 */
[----:B------:R-:W-:Y:S01]  /*b9b0*/  IMAD.U32 R5, RZ, RZ, UR45 ;  /* 0x0000002dff057e24 */ /* 0x000fe2000f8e00ff */
[----:B------:R-:W-:Y:S02]  /*b9c0*/  R2UR UR4, R10 ;  /* 0x000000000a0472ca */ /* 0x000fe400000e0000 */
[----:B------:R-:W-:Y:S01]  /*b9d0*/  R2UR UR5, R11 ;  /* 0x000000000b0572ca */ /* 0x000fe200000e0000 */
[----:B------:R-:W-:Y:S02]  /*b9e0*/  WARPGROUP.DEPBAR.LE gsb0, 0x0 ;  /* 0x00008000000079c5 */ /* 0x000fe40000010000 */
[----:B------:R-:W-:-:S10]  /*b9f0*/  WARPGROUP.ARRIVE ;  /* 0x00000000000079c5 */ /* 0x000fd40000000000 */
[----:B------:R-:W-:Y:S03]  /*ba00*/  HGMMA.64x96x16.F32.BF16 R24, gdesc[UR4], R24, gsb0 ;  /* 0x01600000041879f0 */ /* 0x000fe60008001818 */
[----:B------:R-:W-:Y:S02]  /*ba10*/  WARPGROUP.DEPBAR.LE gsb0, 0x0 ;  /* 0x00008000000079c5 */ /* 0x000fe40000010000 */
[----:B------:R1:W-:Y:S06]  /*ba20*/  BAR.ARV R6, 0x100 ;  /* 0x000400060000751d */ /* 0x0003ec0000002000 */
[----:B------:R-:W2:Y:S01]  /*ba30*/  LD.E R4, desc[UR42][R4.64] ;  /* 0x0000002a04047980 */ /* 0x000ea2000c101900 */
[----:B------:R-:W-:Y:S01]  /*ba40*/  BSSY B0, `(.L_x_11996) ;  /* 0x0000005000007945 */ /* 0x000fe20003800000 */
[----:B--2---:R-:W-:-:S04]  /*ba50*/  LOP3.LUT R7, R4, 0x1, RZ, 0xfc, !PT ;  /* 0x0000000104077812 */ /* 0x004fc800078efcff */
[----:B------:R-:W-:-:S13]  /*ba60*/  ISETP.NE.AND P0, PT, R7, 0x3, PT ;  /* 0x000000030700780c */ /* 0x000fda0003f05270 */
[----:B-1----:R-:W-:Y:S05]  /*ba70*/  @!P0 BRA `(.L_x_11997) ;  /* 0x0000000000048947 */ /* 0x002fea0003800000 */
[----:B------:R-:W-:Y:S01]  /*ba80*/  BPT.TRAP 0x1 ;  /* 0x000000040000795c */ /* 0x000fe20000300000 */
.L_x_11997:
[----:B------:R-:W-:Y:S05]  /*ba90*/  BSYNC B0 ;  /* 0x0000000000007941 */ /* 0x000fea0003800000 */
.L_x_11996:
[----:B------:R-:W-:Y:S02]  /*baa0*/  IMAD.U32 R4, RZ, RZ, UR44 ;  /* 0x0000002cff047e24 */ /* 0x000fe4000f8e00ff */
[----:B------:R-:W-:Y:S02]  /*bab0*/  IMAD.U32 R5, RZ, RZ, UR45 ;  /* 0x0000002dff057e24 */ /* 0x000fe4000f8e00ff */
[----:B------:R-:W-:-:S04]  /*bac0*/  IMAD.U32 R6, RZ, RZ, UR44 ;  /* 0x0000002cff067e24 */ /* 0x000fc8000f8e00ff */
[----:B------:R-:W2:Y:S01]  /*bad0*/  LD.E.64 R4, desc[UR42][R4.64+0x20] ;  /* 0x0000202a04047980 */ /* 0x000ea2000c101b00 */
[----:B------:R-:W-:-:S05]  /*bae0*/  IMAD.U32 R7, RZ, RZ, UR45 ;  /* 0x0000002dff077e24 */ /* 0x000fca000f8e00ff */
[----:B------:R-:W3:Y:S01]  /*baf0*/  LD.E R6, desc[UR42][R6.64+0xc] ;  /* 0x00000c2a06067980 */ /* 0x000ee2000c101900 */
[----:B--2---:R-:W-:-:S05]  /*bb00*/  MOV R9, R4 ;  /* 0x0000000400097202 */ /* 0x004fca0000000f00 */
[----:B-----5:R-:W-:-:S05]  /*bb10*/  IMAD R9, R8, 0x8, R9 ;  /* 0x0000000808097824 */ /* 0x020fca00078e0209 */
[----:B---3--:R-:W-:-:S04]  /*bb20*/  PRMT R9, R6, 0x654, R9 ;  /* 0x0000065406097816 */ /* 0x008fc80000000009 */
[----:B------:R0:W-:Y:S01]  /*bb30*/  SYNCS.ARRIVE.TRANS64.RED.A1T0 RZ, [R9+URZ], RZ ;  /* 0x000000ff09ff79a7 */ /* 0x0001e2000810043f */
[----:B------:R-:W2:Y:S04]  /*bb40*/  LDL R77, [R1+0x10c] ;  /* 0x00010c00014d7983 */ /* 0x000ea80000100800 */
[----:B------:R-:W3:Y:S04]  /*bb50*/  LDL R75, [R1+0x50] ;  /* 0x00005000014b7983 */ /* 0x000ee80000100800 */
[----:B------:R-:W4:Y:S04]  /*bb60*/  LDL.64 R12, [R1+0x130] ;  /* 0x00013000010c7983 */ /* 0x000f280000100a00 */
[----:B------:R-:W4:Y:S04]  /*bb70*/  LDL R76, [R1+0x138] ;  /* 0x00013800014c7983 */ /* 0x000f280000100800 */
[----:B0-----:R-:W4:Y:S04]  /*bb80*/  LDL.128 R8, [R1+0x120] ;  /* 0x0001200001087983 */ /* 0x001f280000100c00 */
[----:B------:R-:W4:Y:S01]  /*bb90*/  LDL.128 R4, [R1+0x110] ;  /* 0x0001100001047983 */ /* 0x000f220000100c00 */
[----:B------:R-:W-:Y:S01]  /*bba0*/  BSSY B0, `(.L_x_11998) ;  /* 0x0000040000007945 */ /* 0x000fe20003800000 */
[----:B--2---:R-:W-:-:S04]  /*bbb0*/  SHF.R.S32.HI R14, RZ, 0x1f, R77 ;  /* 0x0000001fff0e7819 */ /* 0x004fc8000001144d */
[----:B------:R-:W-:-:S04]  /*bbc0*/  LEA.HI R15, R14, R77, RZ, 0x7 ;  /* 0x0000004d0e0f7211 */ /* 0x000fc800078f38ff */
[----:B------:R-:W-:-:S05]  /*bbd0*/  LOP3.LUT R20, R15, 0xffffff80, RZ, 0xc0, !PT ;  /* 0xffffff800f147812 */ /* 0x000fca00078ec0ff */
[----:B------:R-:W-:-:S05]  /*bbe0*/  IMAD.IADD R20, R77, 0x1, -R20 ;  /* 0x000000014d147824 */ /* 0x000fca00078e0a14 */
[----:B------:R-:W-:Y:S02]  /*bbf0*/  SHF.R.S32.HI R21, RZ, 0x1f, R20 ;  /* 0x0000001fff157819 */ /* 0x000fe40000011414 */
[----:B------:R-:W-:Y:S02]  /*bc00*/  LEA.HI R14, R14, R77, RZ, 0x2 ;  /* 0x0000004d0e0e7211 */ /* 0x000fe400078f10ff */
[CC--:B------:R-:W-:Y:S02]  /*bc10*/  LEA.HI R72, R21.reuse, R20.reuse, RZ, 0x2 ;  /* 0x0000001415487211 */ /* 0x0c0fe400078f10ff */
[----:B------:R-:W-:Y:S02]  /*bc20*/  LEA.HI R21, R21, R20, RZ, 0x5 ;  /* 0x0000001415157211 */ /* 0x000fe400078f28ff */
[--C-:B------:R-:W-:Y:S02]  /*bc30*/  SHF.R.S32.HI R73, RZ, 0x2, R72.reuse ;  /* 0x00000002ff497819 */ /* 0x100fe40000011448 */
[----:B------:R-:W-:-:S02]  /*bc40*/  SHF.R.S32.HI R74, RZ, 0x1f, R72 ;  /* 0x0000001fff4a7819 */ /* 0x000fc40000011448 */
[----:B------:R-:W-:Y:S02]  /*bc50*/  LOP3.LUT R80, R14, 0xfffffffc, RZ, 0xc0, !PT ;  /* 0xfffffffc0e507812 */ /* 0x000fe400078ec0ff */
[----:B------:R-:W-:Y:S02]  /*bc60*/  LEA.HI R74, R74, R73, RZ, 0x3 ;  /* 0x000000494a4a7211 */ /* 0x000fe400078f18ff */
[----:B------:R-:W-:Y:S01]  /*bc70*/  SHF.R.S32.HI R78, RZ, 0x7, R15 ;  /* 0x00000007ff4e7819 */ /* 0x000fe2000001140f */
[----:B------:R-:W-:Y:S01]  /*bc80*/  IMAD.IADD R80, R77, 0x1, -R80 ;  /* 0x000000014d507824 */ /* 0x000fe200078e0a50 */
[----:B------:R-:W-:Y:S02]  /*bc90*/  SHF.R.S32.HI R14, RZ, 0x5, R21 ;  /* 0x00000005ff0e7819 */ /* 0x000fe40000011415 */
[----:B------:R-:W-:Y:S02]  /*bca0*/  LOP3.LUT R74, R74, 0xfffffff8, RZ, 0xc0, !PT ;  /* 0xfffffff84a4a7812 */ /* 0x000fe400078ec0ff */
[----:B------:R-:W-:Y:S01]  /*bcb0*/  LEA.HI R15, R15, R78, RZ, 0x1 ;  /* 0x0000004e0f0f7211 */ /* 0x000fe200078f08ff */
[----:B---3--:R-:W-:Y:S01]  /*bcc0*/  IMAD R75, R75, 0x8, R14 ;  /* 0x000000084b4b7824 */ /* 0x008fe200078e020e */
[----:B------:R-:W-:Y:S01]  /*bcd0*/  LEA.HI R14, R80, R80, RZ, 0x1 ;  /* 0x00000050500e7211 */ /* 0x000fe200078f08ff */
[----:B------:R-:W-:Y:S01]  /*bce0*/  IMAD.IADD R74, R73, 0x1, -R74 ;  /* 0x00000001494a7824 */ /* 0x000fe200078e0a4a */
[----:B------:R-:W-:-:S02]  /*bcf0*/  LOP3.LUT R15, R15, 0x3fffffe, RZ, 0xc0, !PT ;  /* 0x03fffffe0f0f7812 */ /* 0x000fc400078ec0ff */
[----:B------:R-:W-:Y:S01]  /*bd00*/  LOP3.LUT R21, R14, 0x1ffffffe, RZ, 0xc0, !PT ;  /* 0x1ffffffe0e157812 */ /* 0x000fe200078ec0ff */
[----:B------:R-:W-:Y:S01]  /*bd10*/  IMAD.U32 R74, R75, 0x10, R74 ;  /* 0x000000104b4a7824 */ /* 0x000fe200078e004a */
[----:B----4-:R-:W-:Y:S01]  /*bd20*/  ISETP.NE.AND P0, PT, R12, 0x1, PT ;  /* 0x000000010c00780c */ /* 0x010fe20003f05270 */
[----:B------:R-:W-:Y:S02]  /*bd30*/  IMAD.IADD R15, R78, 0x1, -R15 ;  /* 0x000000014e0f7824 */ /* 0x000fe400078e0a0f */
[----:B------:R-:W-:Y:S02]  /*bd40*/  IMAD.IADD R21, R80, 0x1, -R21 ;  /* 0x0000000150157824 */ /* 0x000fe400078e0a15 */
[----:B------:R-:W-:-:S04]  /*bd50*/  IMAD R74, R15, 0x40, R74 ;  /* 0x000000400f4a7824 */ /* 0x000fc800078e024a */
[----:B------:R-:W-:-:S04]  /*bd60*/  IMAD R74, R21, 0x8, R74 ;  /* 0x00000008154a7824 */ /* 0x000fc800078e024a */
[----:B------:R-:W-:-:S05]  /*bd70*/  @P0 IMAD.HI.U32 R13, R74, R13, RZ ;  /* 0x0000000d4a0d0227 */ /* 0x000fca00078e00ff */
[----:B------:R-:W-:Y:S01]  /*bd80*/  @P0 SHF.R.U32.HI R74, RZ, R76, R13 ;  /* 0x0000004cff4a0219 */ /* 0x000fe2000001160d */
[----:B------:R-:W-:Y:S01]  /*bd90*/  IMAD.MOV.U32 R15, RZ, RZ, -0x60 ;  /* 0xffffffa0ff0f7424 */ /* 0x000fe200078e00ff */
[----:B------:R-:W-:-:S03]  /*bda0*/  LOP3.LUT R13, R72, 0x7ffffffc, RZ, 0xc0, !PT ;  /* 0x7ffffffc480d7812 */ /* 0x000fc600078ec0ff */
[----:B------:R-:W0:Y:S01]  /*bdb0*/  SHFL.IDX PT, R75, R74, RZ, 0x1c1f ;  /* 0x001c1fff4a4b7589 */ /* 0x000e2200000e0000 */
[----:B------:R-:W-:Y:S02]  /*bdc0*/  IMAD R12, R0, R15, 0x1 ;  /* 0x00000001000c7424 */ /* 0x000fe400078e020f */
[----:B------:R-:W-:Y:S01]  /*bdd0*/  IMAD.IADD R13, R20, 0x1, -R13 ;  /* 0x00000001140d7824 */ /* 0x000fe200078e0a0d */
[----:B------:R-:W-:-:S03]  /*bde0*/  ISETP.GE.AND P1, PT, R9, 0x1, PT ;  /* 0x000000010900780c */ /* 0x000fc60003f26270 */
[----:B------:R-:W-:Y:S01]  /*bdf0*/  IMAD R12, R13, -0x2, R12 ;  /* 0xfffffffe0d0c7824 */ /* 0x000fe200078e020c */
[----:B------:R-:W-:-:S04]  /*be00*/  LOP3.LUT R13, RZ, R6, RZ, 0x33, !PT ;  /* 0x00000006ff0d7212 */ /* 0x000fc800078e33ff */
[----:B------:R-:W-:Y:S01]  /*be10*/  IADD3 R14, -R4, R12, R5 ;  /* 0x0000000c040e7210 */ /* 0x000fe20007ffe105 */
[----:B------:R-:W-:-:S04]  /*be20*/  IMAD R21, R0, -0x60, R8 ;  /* 0xffffffa000157824 */ /* 0x000fc800078e0208 */
[C---:B------:R-:W-:Y:S02]  /*be30*/  IMAD.IADD R15, R14.reuse, 0x1, R7 ;  /* 0x000000010e0f7824 */ /* 0x040fe400078e0207 */
[----:B------:R-:W-:Y:S02]  /*be40*/  IMAD.IADD R20, R14, 0x1, R13 ;  /* 0x000000010e147824 */ /* 0x000fe400078e020d */
[----:B------:R-:W-:Y:S02]  /*be50*/  VIADD R73, R12, 0xffffffff ;  /* 0xffffffff0c497836 */ /* 0x000fe40000000000 */
        /* <DEDUP_REMOVED lines=13> */
.L_x_12001:
[----:B------:R-:W-:-:S13]  /*bf30*/  ISETP.NE.AND P0, PT, R9, 0x1, PT ;  /* 0x000000010900780c */ /* 0x000fda0003f05270 */
[----:B------:R-:W-:-:S05]  /*bf40*/  @P0 IMAD.HI.U32 R12, R8, R10, RZ ;  /* 0x0000000a080c0227 */ /* 0x000fca00078e00ff */
[----:B------:R-:W-:-:S07]  /*bf50*/  @P0 SHF.R.U32.HI R8, RZ, R11, R12 ;  /* 0x0000000bff080219 */ /* 0x000fce000001160c */
.L_x_12002:
[----:B------:R-:W-:Y:S05]  /*bf60*/  BSYNC B1 ;  /* 0x0000000000017941 */ /* 0x000fea0003800000 */
.L_x_12000:
[----:B------:R-:W-:-:S05]  /*bf70*/  IMAD R8, R8, R9, R73 ;  /* 0x0000000908087224 */ /* 0x000fca00078e0249 */
[----:B------:R-:W-:Y:S02]  /*bf80*/  VIMNMX R7, R7, R8, !PT ;  /* 0x0000000807077248 */ /* 0x000fe40007fe0100 */
[----:B------:R-:W-:-:S07]  /*bf90*/  VIADDMNMX R6, R8, R9, R6, PT ;  /* 0x0000000908067246 */ /* 0x000fce0003800106 */
.L_x_11999:
[----:B------:R-:W-:Y:S05]  /*bfa0*/  BSYNC B0 ;  /* 0x0000000000007941 */ /* 0x000fea0003800000 */
.L_x_11998:
[C---:B------:R-:W-:Y:S01]  /*bfb0*/  ISETP.GE.AND P0, PT, R21.reuse, 0x2, PT ;  /* 0x000000021500780c */ /* 0x040fe20003f06270 */
[----:B------:R-:W0:Y:S01]  /*bfc0*/  SHFL.IDX PT, R74, R74, 0x1, 0x1c1f ;  /* 0x003c1f004a4a7f89 */ /* 0x000e2200000e0000 */
[----:B------:R-:W-:Y:S01]  /*bfd0*/  ISETP.GE.AND P4, PT, R21, 0xa, PT ;  /* 0x0000000a1500780c */ /* 0x000fe20003f86270 */
[----:B------:R-:W-:Y:S01]  /*bfe0*/  BSSY B0, `(.L_x_12003) ;  /* 0x0000086000007945 */ /* 0x000fe20003800000 */
        /* <DEDUP_REMOVED lines=10> */
[----:B------:R-:W-:Y:S02]  /*c090*/  ISETP.LT.OR P3, PT, R6, 0x9, P3 ;  /* 0x000000090600780c */ /* 0x000fe40001f61670 */
        /* <DEDUP_REMOVED lines=17> */
[C---:B------:R-:W-:Y:S02]  /*c1b0*/  ISETP.LT.OR P2, PT, R6.reuse, 0x1a, P2 ;  /* 0x0000001a0600780c */ /* 0x040fe40001741670 */
        /* <DEDUP_REMOVED lines=97> */
.L_x_12006:
[----:B------:R-:W-:-:S13]  /*c7d0*/  ISETP.NE.AND P6, PT, R9, 0x1, PT ;  /* 0x000000010900780c */ /* 0x000fda0003fc5270 */
[----:B------:R-:W-:-:S05]  /*c7e0*/  @P6 IMAD.HI.U32 R10, R4, R10, RZ ;  /* 0x0000000a040a6227 */ /* 0x000fca00078e00ff */
[----:B------:R-:W-:-:S07]  /*c7f0*/  @P6 SHF.R.U32.HI R4, RZ, R11, R10 ;  /* 0x0000000bff046219 */ /* 0x000fce000001160a */
.L_x_12007:
[----:B------:R-:W-:Y:S05]  /*c800*/  BSYNC B1 ;  /* 0x0000000000017941 */ /* 0x000fea0003800000 */
.L_x_12005:
[----:B------:R-:W-:-:S05]  /*c810*/  IMAD R4, R4, R9, R73 ;  /* 0x0000000904047224 */ /* 0x000fca00078e0249 */
[----:B------:R-:W-:Y:S02]  /*c820*/  VIADDMNMX R6, R4, R9, R6, PT ;  /* 0x0000000904067246 */ /* 0x000fe40003800106 */
[----:B------:R-:W-:-:S07]  /*c830*/  VIMNMX R7, R7, R4, !PT ;  /* 0x0000000407077248 */ /* 0x000fce0007fe0100 */
.L_x_12004:
[----:B------:R-:W-:Y:S05]  /*c840*/  BSYNC B0 ;  /* 0x0000000000007941 */ /* 0x000fea0003800000 */
.L_x_12003:
[----:B------:R-:W-:Y:S01]  /*c850*/  ISETP.GT.AND P0, PT, R7, 0x1, !P0 ;  /* 0x000000010700780c */ /* 0x000fe20004704270 */
[----:B------:R-:W2:Y:S01]  /*c860*/  LDL R114, [R1+0x1f0] ;  /* 0x0001f00001727983 */ /* 0x000ea20000100800 */
[----:B------:R-:W-:Y:S02]  /*c870*/  ISETP.NE.AND P6, PT, R79, RZ, PT ;  /* 0x000000ff4f00720c */ /* 0x000fe40003fc5270 */
[----:B------:R-:W-:Y:S01]  /*c880*/  ISETP.LT.OR P0, PT, R6, 0x2, P0 ;  /* 0x000000020600780c */ /* 0x000fe20000701670 */
[----:B------:R-:W3:Y:S01]  /*c890*/  LDL.64 R68, [R1+0x210] ;  /* 0x0002100001447983 */ /* 0x000ee20000100a00 */
[----:B------:R-:W-:Y:S02]  /*c8a0*/  ISETP.GT.AND P1, PT, R7, 0x8, !P1 ;  /* 0x000000080700780c */ /* 0x000fe40004f24270 */
[----:B------:R-:W-:Y:S02]  /*c8b0*/  FSEL R24, R27, -INF , !P0 ;  /* 0xff8000001b187808 */ /* 0x000fe40004000000 */
[----:B------:R-:W-:-:S02]  /*c8c0*/  ISETP.NE.AND P0, PT, R75, RZ, PT ;  /* 0x000000ff4b00720c */ /* 0x000fc40003f05270 */
[----:B------:R-:W-:Y:S01]  /*c8d0*/  ISETP.LT.OR P1, PT, R6, 0x9, P1 ;  /* 0x000000090600780c */ /* 0x000fe20000f21670 */
[----:B------:R-:W4:Y:S01]  /*c8e0*/  LDL.64 R74, [R1+0x1e0] ;  /* 0x0001e000014a7983 */ /* 0x000f220000100a00 */
[----:B------:R-:W-:Y:S02]  /*c8f0*/  ISETP.GT.AND P0, PT, R7, 0x9, !P0 ;  /* 0x000000090700780c */ /* 0x000fe40004704270 */
[----:B------:R-:W-:Y:S02]  /*c900*/  FSEL R20, R30, -INF , !P1 ;  /* 0xff8000001e147808 */ /* 0x000fe40004800000 */
[----:B------:R-:W-:Y:S02]  /*c910*/  ISETP.LT.OR P0, PT, R6, 0xa, P0 ;  /* 0x0000000a0600780c */ /* 0x000fe40000701670 */
[----:B------:R-:W-:Y:S02]  /*c920*/  ISETP.NE.AND P1, PT, R33, RZ, PT ;  /* 0x000000ff2100720c */ /* 0x000fe40003f25270 */
[----:B------:R-:W-:-:S02]  /*c930*/  FSEL R21, R31, -INF , !P0 ;  /* 0xff8000001f157808 */ /* 0x000fc40004000000 */
[----:B------:R-:W-:-:S04]  /*c940*/  ISETP.NE.AND P0, PT, R77, RZ, PT ;  /* 0x000000ff4d00720c */ /* 0x000fc80003f05270 */
[----:B------:R-:W-:-:S04]  /*c950*/  ISETP.GT.AND P0, PT, R7, 0x10, !P0 ;  /* 0x000000100700780c */ /* 0x000fc80004704270 */
[----:B------:R-:W-:-:S04]  /*c960*/  ISETP.LT.OR P0, PT, R6, 0x11, P0 ;  /* 0x000000110600780c */ /* 0x000fc80000701670 */
[----:B------:R-:W-:Y:S02]  /*c970*/  FSEL R64, R34, -INF , !P0 ;  /* 0xff80000022407808 */ /* 0x000fe40004000000 */
[----:B------:R-:W-:Y:S02]  /*c980*/  ISETP.NE.AND P0, PT, R78, RZ, PT ;  /* 0x000000ff4e00720c */ /* 0x000fe40003f05270 */
[----:B------:R-:W2:Y:S02]  /*c990*/  LDL.64 R78, [R1+0x1d0] ;  /* 0x0001d000014e7983 */ /* 0x000ea40000100a00 */
[----:B------:R-:W-:-:S04]  /*c9a0*/  ISETP.GT.AND P0, PT, R7, 0x11, !P0 ;  /* 0x000000110700780c */ /* 0x000fc80004704270 */
[----:B------:R-:W-:-:S04]  /*c9b0*/  ISETP.LT.OR P0, PT, R6, 0x12, P0 ;  /* 0x000000120600780c */ /* 0x000fc80000701670 */
[----:B------:R-:W-:Y:S02]  /*c9c0*/  FSEL R92, R35, -INF , !P0 ;  /* 0xff800000235c7808 */ /* 0x000fe40004000000 */
[----:B------:R-:W-:Y:S01]  /*c9d0*/  ISETP.GT.AND P0, PT, R7, 0x18, !P1 ;  /* 0x000000180700780c */ /* 0x000fe20004f04270 */
[----:B------:R-:W3:Y:S01]  /*c9e0*/  LDL.64 R34, [R1+0x2e0] ;  /* 0x0002e00001227983 */ /* 0x000ee20000100a00 */
[----:B------:R-:W-:Y:S02]  /*c9f0*/  ISETP.NE.AND P1, PT, R82, RZ, PT ;  /* 0x000000ff5200720c */ /* 0x000fe40003f25270 */
[----:B------:R-:W-:-:S04]  /*ca00*/  ISETP.LT.OR P0, PT, R6, 0x19, P0 ;  /* 0x000000190600780c */ /* 0x000fc80000701670 */
[----:B------:R-:W-:Y:S02]  /*ca10*/  FSEL R81, R38, -INF , !P0 ;  /* 0xff80000026517808 */ /* 0x000fe40004000000 */
[----:B------:R-:W-:Y:S02]  /*ca20*/  ISETP.GT.AND P0, PT, R7, 0x19, !P6 ;  /* 0x000000190700780c */ /* 0x000fe40007704270 */
[----:B------:R-:W-:Y:S02]  /*ca30*/  ISETP.NE.AND P6, PT, R13, RZ, PT ;  /* 0x000000ff0d00720c */ /* 0x000fe40003fc5270 */
[----:B------:R-:W-:-:S04]  /*ca40*/  ISETP.LT.OR P0, PT, R6, 0x1a, P0 ;  /* 0x0000001a0600780c */ /* 0x000fc80000701670 */
[----:B------:R-:W-:Y:S02]  /*ca50*/  FSEL R91, R39, -INF , !P0 ;  /* 0xff800000275b7808 */ /* 0x000fe40004000000 */
[----:B------:R-:W-:Y:S01]  /*ca60*/  ISETP.NE.AND P0, PT, R37, RZ, PT ;  /* 0x000000ff2500720c */ /* 0x000fe20003f05270 */
[----:B------:R-:W3:Y:S03]  /*ca70*/  LDL.64 R38, [R1+0x300] ;  /* 0x0003000001267983 */ /* 0x000ee60000100a00 */
[----:B------:R-:W-:-:S04]  /*ca80*/  ISETP.GT.AND P0, PT, R7, 0x20, !P0 ;  /* 0x000000200700780c */ /* 0x000fc80004704270 */
[----:B------:R-:W-:-:S04]  /*ca90*/  ISETP.LT.OR P0, PT, R6, 0x21, P0 ;  /* 0x000000210600780c */ /* 0x000fc80000701670 */
[----:B------:R-:W-:Y:S02]  /*caa0*/  FSEL R82, R42, -INF , !P0 ;  /* 0xff8000002a527808 */ /* 0x000fe40004000000 */
[----:B------:R-:W-:-:S04]  /*cab0*/  ISETP.NE.AND P0, PT, R80, RZ, PT ;  /* 0x000000ff5000720c */ /* 0x000fc80003f05270 */
[----:B------:R-:W-:-:S04]  /*cac0*/  ISETP.GT.AND P0, PT, R7, 0x21, !P0 ;  /* 0x000000210700780c */ /* 0x000fc80004704270 */
        /* <DEDUP_REMOVED lines=34> */
[----:B------:R-:W-:Y:S02]  /*ccf0*/  ISETP.GT.AND P0, PT, R7, 0x41, !P1 ;  /* 0x000000410700780c */ /* 0x000fe40004f04270 */
[----:B------:R-:W-:Y:S02]  /*cd00*/  ISETP.NE.AND P1, PT, R57, RZ, PT ;  /* 0x000000ff3900720c */ /* 0x000fe40003f25270 */
[----:B------:R-:W-:-:S04]  /*cd10*/  ISETP.LT.OR P0, PT, R6, 0x42, P0 ;  /* 0x000000420600780c */ /* 0x000fc80000701670 */
[----:B------:R-:W-:Y:S02]  /*cd20*/  FSEL R95, R59, -INF , !P0 ;  /* 0xff8000003b5f7808 */ /* 0x000fe40004000000 */
[C---:B------:R-:W-:Y:S02]  /*cd30*/  ISETP.GT.AND P0, PT, R7.reuse, RZ, !P6 ;  /* 0x000000ff0700720c */ /* 0x040fe40007704270 */
[C---:B------:R-:W-:Y:S02]  /*cd40*/  ISETP.GT.AND P2, PT, R7.reuse, 0x49, !P2 ;  /* 0x000000490700780c */ /* 0x040fe40005744270 */
[----:B------:R-:W-:Y:S02]  /*cd50*/  ISETP.LT.OR P0, PT, R6, 0x1, P0 ;  /* 0x000000010600780c */ /* 0x000fe40000701670 */
[----:B------:R-:W-:Y:S02]  /*cd60*/  ISETP.GT.AND P3, PT, R7, 0x50, !P3 ;  /* 0x000000500700780c */ /* 0x000fe40005f64270 */
[----:B------:R-:W-:-:S02]  /*cd70*/  FSEL R30, R26, -INF , !P0 ;  /* 0xff8000001a1e7808 */ /* 0x000fc40004000000 */
[C---:B------:R-:W-:Y:S02]  /*cd80*/  ISETP.GT.AND P0, PT, R7.reuse, 0x48, !P1 ;  /* 0x000000480700780c */ /* 0x040fe40004f04270 */
[----:B------:R-:W-:Y:S02]  /*cd90*/  ISETP.GT.AND P4, PT, R7, 0x51, !P4 ;  /* 0x000000510700780c */ /* 0x000fe40006784270 */
[----:B------:R-:W-:Y:S02]  /*cda0*/  ISETP.LT.OR P0, PT, R6, 0x49, P0 ;  /* 0x000000490600780c */ /* 0x000fe40000701670 */
[----:B--2---:R-:W-:Y:S02]  /*cdb0*/  FMNMX.FTZ R4, R152, R78, !PT ;  /* 0x0000004e98047209 */ /* 0x004fe40007810000 */
        /* <DEDUP_REMOVED lines=38> */
[----:B------:R-:W0:Y:S01]  /*d020*/  SHFL.BFLY PT, R9, R4, 0x2, 0x1f ;  /* 0x0c401f0004097f89 */ /* 0x000e2200000e0000 */
[----:B------:R-:W-:-:S04]  /*d030*/  FMNMX.FTZ R10, R94, R5, !PT ;  /* 0x000000055e0a7209 */ /* 0x000fc80007810000 */
[----:B------:R-:W-:-:S04]  /*d040*/  FMNMX.FTZ R5, R107, R10, !PT ;  /* 0x0000000a6b057209 */ /* 0x000fc80007810000 */
[----:B------:R-:W-:Y:S02]  /*d050*/  FMNMX.FTZ R10, R58, R5, !PT ;  /* 0x000000053a0a7209 */ /* 0x000fe40007810000 */
[----:B------:R-:W-:Y:S02]  /*d060*/  ISETP.LT.OR P2, PT, R6, 0x4a, P2 ;  /* 0x0000004a0600780c */ /* 0x000fe40001741670 */
[----:B------:R-:W-:Y:S02]  /*d070*/  FSEL R108, R62, -INF , !P0 ;  /* 0xff8000003e6c7808 */ /* 0x000fe40004000000 */
[----:B------:R-:W-:Y:S02]  /*d080*/  FMNMX.FTZ R5, R95, R10, !PT ;  /* 0x0000000a5f057209 */ /* 0x000fe40007810000 */
[----:B------:R-:W-:Y:S02]  /*d090*/  ISETP.LT.OR P3, PT, R6, 0x51, P3 ;  /* 0x000000510600780c */ /* 0x000fe40001f61670 */
[----:B------:R-:W-:-:S02]  /*d0a0*/  FSEL R109, R63, -INF , !P2 ;  /* 0xff8000003f6d7808 */ /* 0x000fc40005000000 */
[----:B------:R-:W-:Y:S01]  /*d0b0*/  FMNMX.FTZ R10, R108, R5, !PT ;  /* 0x000000056c0a7209 */ /* 0x000fe20007810000 */
[----:B------:R-:W2:Y:S01]  /*d0c0*/  LDL.64 R62, [R1+0x280] ;  /* 0x00028000013e7983 */ /* 0x000ea20000100a00 */
[----:B------:R-:W-:Y:S02]  /*d0d0*/  ISETP.GT.AND P5, PT, R7, 0x58, !P5 ;  /* 0x000000580700780c */ /* 0x000fe40006fa4270 */
[----:B------:R-:W-:Y:S02]  /*d0e0*/  ISETP.LT.OR P4, PT, R6, 0x52, P4 ;  /* 0x000000520600780c */ /* 0x000fe40002781670 */
[----:B------:R-:W-:Y:S02]  /*d0f0*/  FSEL R110, R66, -INF , !P3 ;  /* 0xff800000426e7808 */ /* 0x000fe40005800000 */
[----:B------:R-:W-:Y:S02]  /*d100*/  FMNMX.FTZ R5, R109, R10, !PT ;  /* 0x0000000a6d057209 */ /* 0x000fe40007810000 */
[----:B------:R-:W-:-:S02]  /*d110*/  ISETP.GT.AND P0, PT, R7, 0x59, !P6 ;  /* 0x000000590700780c */ /* 0x000fc40007704270 */
[----:B------:R-:W-:Y:S02]  /*d120*/  ISETP.LT.OR P5, PT, R6, 0x59, P5 ;  /* 0x000000590600780c */ /* 0x000fe40002fa1670 */
[----:B------:R-:W-:Y:S02]  /*d130*/  FSEL R111, R67, -INF , !P4 ;  /* 0xff800000436f7808 */ /* 0x000fe40006000000 */
[----:B------:R-:W-:Y:S02]  /*d140*/  FMNMX.FTZ R10, R110, R5, !PT ;  /* 0x000000056e0a7209 */ /* 0x000fe40007810000 */
[----:B0-----:R-:W-:Y:S02]  /*d150*/  FMNMX.FTZ R9, R4, R9, !PT ;  /* 0x0000000904097209 */ /* 0x001fe40007810000 */
[----:B------:R-:W-:Y:S02]  /*d160*/  ISETP.LT.OR P0, PT, R6, 0x5a, P0 ;  /* 0x0000005a0600780c */ /* 0x000fe40000701670 */
[----:B------:R-:W-:-:S02]  /*d170*/  FSEL R112, R70, -INF , !P5 ;  /* 0xff80000046707808 */ /* 0x000fc40006800000 */
[----:B------:R-:W-:Y:S01]  /*d180*/  FMNMX.FTZ R5, R111, R10, !PT ;  /* 0x0000000a6f057209 */ /* 0x000fe20007810000 */
[----:B------:R-:W0:Y:S01]  /*d190*/  SHFL.BFLY PT, R26, R9, 0x1, 0x1f ;  /* 0x0c201f00091a7f89 */ /* 0x000e2200000e0000 */
[----:B------:R-:W-:Y:S02]  /*d1a0*/  FSEL R113, R71, -INF , !P0 ;  /* 0xff80000047717808 */ /* 0x000fe40004000000 */
[----:B------:R-:W-:Y:S01]  /*d1b0*/  FMNMX.FTZ R6, R112, R5, !PT ;  /* 0x0000000570067209 */ /* 0x000fe20007810000 */
[----:B------:R-:W2:Y:S03]  /*d1c0*/  LDL.64 R70, [R1+0x220] ;  /* 0x0002200001467983 */ /* 0x000ea60000100a00 */
[----:B------:R-:W-:Y:S01]  /*d1d0*/  FMNMX.FTZ R5, R113, R6, !PT ;  /* 0x0000000671057209 */ /* 0x000fe20007810000 */
[----:B------:R-:W2:Y:S04]  /*d1e0*/  LDL.64 R10, [R1+0x250] ;  /* 0x00025000010a7983 */ /* 0x000ea80000100a00 */
[----:B------:R1:W-:Y:S04]  /*d1f0*/  STL.64 [R1+0x1d0], R4 ;  /* 0x0001d00401007387 */ /* 0x0003e80000100a00 */
[----:B------:R-:W4:Y:S01]  /*d200*/  LDL R99, [R1+0x1d4] ;  /* 0x0001d40001637983 */ /* 0x000f220000100800 */
[----:B0-----:R-:W-:-:S03]  /*d210*/  FMNMX.FTZ R6, R9, R26, !PT ;  /* 0x0000001a09067209 */ /* 0x001fc60007810000 */
[----:B-1----:R-:W2:Y:S04]  /*d220*/  LDL.64 R4, [R1+0x240] ;  /* 0x0002400001047983 */ /* 0x002ea80000100a00 */
[----:B------:R0:W-:Y:S04]  /*d230*/  STL [R1+0x1d0], R6 ;  /* 0x0001d00601007387 */ /* 0x0001e80000100800 */
[----:B------:R-:W3:Y:S04]  /*d240*/  LDL R31, [R1+0x1d0] ;  /* 0x0001d000011f7983 */ /* 0x000ee80000100800 */
[----:B0-----:R-:W2:Y:S04]  /*d250*/  LDL.64 R6, [R1+0x3f8] ;  /* 0x0003f80001067983 */ /* 0x001ea80000100a00 */
[----:B----4-:R-:W0:Y:S01]  /*d260*/  SHFL.BFLY PT, R26, R99, 0x2, 0x1f ;  /* 0x0c401f00631a7f89 */ /* 0x010e2200000e0000 */
[----:B---3--:R-:W-:Y:S01]  /*d270*/  FMUL.FTZ R33, R114, R31 ;  /* 0x0000001f72217220 */ /* 0x008fe20000410000 */
[----:B------:R-:W-:-:S04]  /*d280*/  FSETP.NEU.FTZ.AND P0, PT, R31, -INF , PT ;  /* 0xff8000001f00780b */ /* 0x000fc80003f1d000 */
[----:B------:R-:W-:Y:S02]  /*d290*/  FSEL R33, R33, RZ, P0 ;  /* 0x000000ff21217208 */ /* 0x000fe40000000000 */
[----:B0-----:R-:W-:Y:S02]  /*d2a0*/  FMNMX.FTZ R99, R26, R99, !PT ;  /* 0x000000631a637209 */ /* 0x001fe40007810000 */
[----:B------:R-:W-:Y:S01]  /*d2b0*/  FSEL R31, R31, RZ, P0 ;  /* 0x000000ff1f1f7208 */ /* 0x000fe20000000000 */
[-CC-:B------:R-:W-:Y:S01]  /*d2c0*/  FFMA.FTZ R100, R44, R114.reuse, -R33.reuse ;  /* 0x000000722c647223 */ /* 0x180fe20000010821 */
[-CC-:B------:R-:W-:Y:S01]  /*d2d0*/  FFMA.FTZ R178, R60, R114.reuse, -R33.reuse ;  /* 0x000000723cb27223 */ /* 0x180fe20000010821 */
[----:B------:R-:W0:Y:S04]  /*d2e0*/  SHFL.BFLY PT, R44, R99, 0x1, 0x1f ;  /* 0x0c201f00632c7f89 */ /* 0x000e2800000e0000 */
[----:B------:R-:W3:Y:S01]  /*d2f0*/  LDL.64 R60, [R1+0x2d0] ;  /* 0x0002d000013c7983 */ /* 0x000ee20000100a00 */
[-CC-:B------:R-:W-:Y:S01]  /*d300*/  FFMA.FTZ R101, R40, R114.reuse, -R33.reuse ;  /* 0x0000007228657223 */ /* 0x180fe20000010821 */
[-CC-:B------:R-:W-:Y:S01]  /*d310*/  FFMA.FTZ R174, R52, R114.reuse, -R33.reuse ;  /* 0x0000007234ae7223 */ /* 0x180fe20000010821 */
[----:B------:R-:W-:Y:S01]  /*d320*/  FFMA.FTZ R176, R56, R114, -R33 ;  /* 0x0000007238b07223 */ /* 0x000fe20000010821 */
[----:B------:R-:W4:Y:S01]  /*d330*/  LDL.64 R40, [R1+0x2a0] ;  /* 0x0002a00001287983 */ /* 0x000f220000100a00 */
[----:B------:R-:W-:-:S03]  /*d340*/  FADD.FTZ R31, R78, -R31 ;  /* 0x8000001f4e1f7221 */ /* 0x000fc60000010000 */
[----:B------:R-:W4:Y:S04]  /*d350*/  LDL.64 R56, [R1+0x2c0] ;  /* 0x0002c00001387983 */ /* 0x000f280000100a00 */
[----:B------:R-:W4:Y:S01]  /*d360*/  LDL.64 R52, [R1+0x330] ;  /* 0x0003300001347983 */ /* 0x000f220000100a00 */
[-CC-:B------:R-:W-:Y:S01]  /*d370*/  FFMA.FTZ R102, R84, R114.reuse, -R33.reuse ;  /* 0x0000007254667223 */ /* 0x180fe20000010821 */
[-CC-:B------:R-:W-:Y:S01]  /*d380*/  FFMA.FTZ R168, R86, R114.reuse, -R33.reuse ;  /* 0x0000007256a87223 */ /* 0x180fe20000010821 */
[-CC-:B------:R-:W-:Y:S01]  /*d390*/  FFMA.FTZ R152, R152, R114.reuse, -R33.reuse ;  /* 0x0000007298987223 */ /* 0x180fe20000010821 */
[-CC-:B------:R-:W-:Y:S01]  /*d3a0*/  FFMA.FTZ R98, R98, R114.reuse, -R33.reuse ;  /* 0x0000007262627223 */ /* 0x180fe20000010821 */
[-CC-:B------:R-:W-:Y:S01]  /*d3b0*/  FFMA.FTZ R154, R154, R114.reuse, -R33.reuse ;  /* 0x000000729a9a7223 */ /* 0x180fe20000010821 */
[-CC-:B------:R-:W-:Y:S01]  /*d3c0*/  FFMA.FTZ R104, R104, R114.reuse, -R33.reuse ;  /* 0x0000007268687223 */ /* 0x180fe20000010821 */
[--C-:B------:R-:W-:Y:S01]  /*d3d0*/  FFMA.FTZ R103, R8, R114, -R33.reuse ;  /* 0x0000007208677223 */ /* 0x100fe20000010821 */
[----:B0-----:R-:W-:Y:S01]  /*d3e0*/  FMNMX.FTZ R99, R99, R44, !PT ;  /* 0x0000002c63637209 */ /* 0x001fe20007810000 */
[-CC-:B------:R-:W-:Y:S01]  /*d3f0*/  FFMA.FTZ R164, R72, R114.reuse, -R33.reuse ;  /* 0x0000007248a47223 */ /* 0x180fe20000010821 */
[-CC-:B------:R-:W-:Y:S01]  /*d400*/  FFMA.FTZ R166, R76, R114.reuse, -R33.reuse ;  /* 0x000000724ca67223 */ /* 0x180fe20000010821 */
[-CC-:B------:R-:W-:Y:S01]  /*d410*/  FFMA.FTZ R170, R170, R114.reuse, -R33.reuse ;  /* 0x00000072aaaa7223 */ /* 0x180fe20000010821 */
[C---:B------:R-:W-:Y:S01]  /*d420*/  FSETP.NEU.FTZ.AND P0, PT, R99.reuse, -INF , PT ;  /* 0xff8000006300780b */ /* 0x040fe20003f1d000 */
[-C--:B------:R-:W-:Y:S01]  /*d430*/  FMUL.FTZ R115, R99, R114.reuse ;  /* 0x0000007263737220 */ /* 0x080fe20000410000 */
[-CC-:B------:R-:W-:Y:S01]  /*d440*/  FFMA.FTZ R172, R48, R114.reuse, -R33.reuse ;  /* 0x0000007230ac7223 */ /* 0x180fe20000010821 */
[-CC-:B------:R-:W-:Y:S01]  /*d450*/  FFMA.FTZ R88, R88, R114.reuse, -R33.reuse ;  /* 0x0000007258587223 */ /* 0x180fe20000010821 */
[-CC-:B------:R-:W-:Y:S01]  /*d460*/  FFMA.FTZ R87, R14, R114.reuse, -R33.reuse ;  /* 0x000000720e577223 */ /* 0x180fe20000010821 */
[-CC-:B------:R-:W-:Y:S01]  /*d470*/  FFMA.FTZ R86, R12, R114.reuse, -R33.reuse ;  /* 0x000000720c567223 */ /* 0x180fe20000010821 */
[----:B------:R-:W-:Y:S01]  /*d480*/  FSEL R115, R115, RZ, P0 ;  /* 0x000000ff73737208 */ /* 0x000fe20000000000 */
[-CC-:B------:R-:W-:Y:S01]  /*d490*/  FFMA.FTZ R85, R36, R114.reuse, -R33.reuse ;  /* 0x0000007224557223 */ /* 0x180fe20000010821 */
[-CC-:B------:R-:W-:Y:S01]  /*d4a0*/  FFMA.FTZ R180, R28, R114.reuse, -R33.reuse ;  /* 0x000000721cb47223 */ /* 0x180fe20000010821 */
[-CC-:B------:R-:W-:Y:S01]  /*d4b0*/  FFMA.FTZ R84, R32, R114.reuse, -R33.reuse ;  /* 0x0000007220547223 */ /* 0x180fe20000010821 */
[-CC-:B------:R-:W-:Y:S01]  /*d4c0*/  FFMA.FTZ R182, R25, R114.reuse, -R33.reuse ;  /* 0x0000007219b67223 */ /* 0x180fe20000010821 */
[-C--:B------:R-:W-:Y:S01]  /*d4d0*/  FFMA.FTZ R67, R29, R114.reuse, -R33 ;  /* 0x000000721d437223 */ /* 0x080fe20000010821 */
[-C--:B------:R-:W-:Y:S01]  /*d4e0*/  FMUL.FTZ R106, R31, R114.reuse ;  /* 0x000000721f6a7220 */ /* 0x080fe20000410000 */
        /* <DEDUP_REMOVED lines=15> */
[-CC-:B------:R-:W-:Y:S01]  /*d5e0*/  FFMA.FTZ R65, R20, R114.reuse, -R115.reuse ;  /* 0x0000007214417223 */ /* 0x180fe20000010873 */
[----:B------:R-:W-:-:S02]  /*d5f0*/  FFMA.FTZ R155, R21, R114, -R115 ;  /* 0x00000072159b7223 */ /* 0x000fc40000010873 */
[----:B------:R-:W4:Y:S01]  /*d600*/  LDL.64 R20, [R1+0x3a0] ;  /* 0x0003a00001147983 */ /* 0x000f220000100a00 */
[-CC-:B------:R-:W-:Y:S01]  /*d610*/  FFMA.FTZ R59, R91, R114.reuse, -R115.reuse ;  /* 0x000000725b3b7223 */ /* 0x180fe20000010873 */
[----:B------:R-:W-:Y:S02]  /*d620*/  FFMA.FTZ R97, R90, R114, -R115 ;  /* 0x000000725a617223 */ /* 0x000fe40000010873 */
[----:B------:R-:W4:Y:S01]  /*d630*/  LDL.64 R90, [R1+0x3c0] ;  /* 0x0003c000015a7983 */ /* 0x000f220000100a00 */
[----:B------:R-:W-:-:S05]  /*d640*/  FSEL R78, R99, RZ, P0 ;  /* 0x000000ff634e7208 */ /* 0x000fca0000000000 */
[----:B------:R-:W-:-:S04]  /*d650*/  FADD.FTZ R79, R79, -R78 ;  /* 0x8000004e4f4f7221 */ /* 0x000fc80000010000 */
[----:B------:R-:W-:Y:S01]  /*d660*/  FMUL.FTZ R79, R114, R79 ;  /* 0x0000004f724f7220 */ /* 0x000fe20000410000 */
[----:B------:R-:W-:Y:S08]  /*d670*/  MUFU.EX2 R152, R152 ;  /* 0x0000009800987308 */ /* 0x000ff00000000800 */
[----:B------:R-:W0:Y:S08]  /*d680*/  MUFU.EX2 R106, R106 ;  /* 0x0000006a006a7308 */ /* 0x000e300000000800 */
[----:B------:R-:W-:Y:S08]  /*d690*/  MUFU.EX2 R153, R153 ;  /* 0x0000009900997308 */ /* 0x000ff00000000800 */
[----:B------:R0:W1:Y:S01]  /*d6a0*/  MUFU.EX2 R105, R79 ;  /* 0x0000004f00697308 */ /* 0x0000620000000800 */
[----:B------:R-:W-:-:S07]  /*d6b0*/  FFMA.FTZ R64, R64, R114, -R115 ;  /* 0x0000007240407223 */ /* 0x000fce0000010873 */
[----:B------:R-:W2:Y:S08]  /*d6c0*/  MUFU.EX2 R98, R98 ;  /* 0x0000006200627308 */ /* 0x000eb00000000800 */
[----:B------:R-:W2:Y:S01]  /*d6d0*/  MUFU.EX2 R66, R66 ;  /* 0x0000004200427308 */ /* 0x000ea20000000800 */
[----:B------:R-:W-:-:S07]  /*d6e0*/  FFMA.FTZ R165, R92, R114, -R115 ;  /* 0x000000725ca57223 */ /* 0x000fce0000010873 */
[----:B------:R-:W2:Y:S08]  /*d6f0*/  MUFU.EX2 R154, R154 ;  /* 0x0000009a009a7308 */ /* 0x000eb00000000800 */
[----:B------:R-:W2:Y:S01]  /*d700*/  MUFU.EX2 R65, R65 ;  /* 0x0000004100417308 */ /* 0x000ea20000000800 */
[----:B0-----:R-:W-:Y:S01]  /*d710*/  FFMA.FTZ R79, R106, R74, R152 ;  /* 0x0000004a6a4f7223 */ /* 0x001fe20000010098 */
[----:B-1----:R-:W-:-:S06]  /*d720*/  FFMA.FTZ R75, R75, R105, R153 ;  /* 0x000000694b4b7223 */ /* 0x002fcc0000010099 */
[----:B------:R-:W0:Y:S01]  /*d730*/  MUFU.EX2 R104, R104 ;  /* 0x0000006800687308 */ /* 0x000e220000000800 */
[----:B------:R-:W-:-:S07]  /*d740*/  FFMA.FTZ R167, R81, R114, -R115 ;  /* 0x0000007251a77223 */ /* 0x000fce0000010873 */
[----:B------:R-:W1:Y:S01]  /*d750*/  MUFU.EX2 R155, R155 ;  /* 0x0000009b009b7308 */ /* 0x000e620000000800 */
[----:B--2---:R-:W-:Y:S01]  /*d760*/  FADD.FTZ R79, R98, R79 ;  /* 0x0000004f624f7221 */ /* 0x004fe20000010000 */
[----:B------:R-:W-:-:S06]  /*d770*/  FADD.FTZ R74, R66, R75 ;  /* 0x0000004b424a7221 */ /* 0x000fcc0000010000 */
[----:B------:R-:W2:Y:S08]  /*d780*/  MUFU.EX2 R103, R103 ;  /* 0x0000006700677308 */ /* 0x000eb00000000800 */
[----:B------:R-:W2:Y:S01]  /*d790*/  MUFU.EX2 R64, R64 ;  /* 0x0000004000407308 */ /* 0x000ea20000000800 */
[----:B------:R-:W-:Y:S01]  /*d7a0*/  FADD.FTZ R79, R154, R79 ;  /* 0x0000004f9a4f7221 */ /* 0x000fe20000010000 */
[----:B------:R-:W-:-:S06]  /*d7b0*/  FADD.FTZ R74, R65, R74 ;  /* 0x0000004a414a7221 */ /* 0x000fcc0000010000 */
[----:B------:R-:W2:Y:S01]  /*d7c0*/  MUFU.EX2 R164, R164 ;  /* 0x000000a400a47308 */ /* 0x000ea20000000800 */
[----:B------:R-:W-:-:S07]  /*d7d0*/  FFMA.FTZ R169, R82, R114, -R115 ;  /* 0x0000007252a97223 */ /* 0x000fce0000010873 */
[----:B------:R-:W2:Y:S01]  /*d7e0*/  MUFU.EX2 R165, R165 ;  /* 0x000000a500a57308 */ /* 0x000ea20000000800 */
[----:B------:R-:W-:Y:S01]  /*d7f0*/  FFMA.FTZ R173, R80, R114, -R115 ;  /* 0x0000007250ad7223 */ /* 0x000fe20000010873 */
[----:B0-----:R-:W-:Y:S01]  /*d800*/  FADD.FTZ R80, R104, R79 ;  /* 0x0000004f68507221 */ /* 0x001fe20000010000 */
[----:B-1----:R-:W-:-:S05]  /*d810*/  FADD.FTZ R75, R155, R74 ;  /* 0x0000004a9b4b7221 */ /* 0x002fca0000010000 */
[----:B------:R-:W0:Y:S08]  /*d820*/  MUFU.EX2 R166, R166 ;  /* 0x000000a600a67308 */ /* 0x000e300000000800 */
[----:B------:R-:W1:Y:S01]  /*d830*/  MUFU.EX2 R167, R167 ;  /* 0x000000a700a77308 */ /* 0x000e620000000800 */
[----:B--2---:R-:W-:Y:S01]  /*d840*/  FADD.FTZ R79, R103, R80 ;  /* 0x00000050674f7221 */ /* 0x004fe20000010000 */
[----:B------:R-:W-:-:S06]  /*d850*/  FADD.FTZ R74, R64, R75 ;  /* 0x0000004b404a7221 */ /* 0x000fcc0000010000 */
[----:B------:R-:W-:Y:S01]  /*d860*/  MUFU.EX2 R102, R102 ;  /* 0x0000006600667308 */ /* 0x000fe20000000800 */
[----:B------:R-:W-:-:S07]  /*d870*/  FFMA.FTZ R171, R83, R114, -R115 ;  /* 0x0000007253ab7223 */ /* 0x000fce0000010873 */
[----:B------:R-:W2:Y:S01]  /*d880*/  MUFU.EX2 R59, R59 ;  /* 0x0000003b003b7308 */ /* 0x000ea20000000800 */
[----:B------:R-:W-:Y:S01]  /*d890*/  FADD.FTZ R79, R164, R79 ;  /* 0x0000004fa44f7221 */ /* 0x000fe20000010000 */
[----:B------:R-:W-:-:S06]  /*d8a0*/  FADD.FTZ R74, R165, R74 ;  /* 0x0000004aa54a7221 */ /* 0x000fcc0000010000 */
[----:B------:R-:W-:Y:S01]  /*d8b0*/  MUFU.EX2 R101, R101 ;  /* 0x0000006500657308 */ /* 0x000fe20000000800 */
[----:B------:R-:W-:-:S07]  /*d8c0*/  FFMA.FTZ R96, R89, R114, -R115 ;  /* 0x0000007259607223 */ /* 0x000fce0000010873 */
[----:B------:R-:W4:Y:S01]  /*d8d0*/  MUFU.EX2 R169, R169 ;  /* 0x000000a900a97308 */ /* 0x000f220000000800 */
[----:B------:R-:W-:Y:S01]  /*d8e0*/  FFMA.FTZ R78, R93, R114, -R115 ;  /* 0x000000725d4e7223 */ /* 0x000fe20000010873 */
[----:B0-----:R-:W-:Y:S01]  /*d8f0*/  FADD.FTZ R79, R166, R79 ;  /* 0x0000004fa64f7221 */ /* 0x001fe20000010000 */
[----:B-1----:R-:W-:-:S05]  /*d900*/  FADD.FTZ R74, R167, R74 ;  /* 0x0000004aa74a7221 */ /* 0x002fca0000010000 */
[----:B------:R-:W-:Y:S01]  /*d910*/  MUFU.EX2 R168, R168 ;  /* 0x000000a800a87308 */ /* 0x000fe20000000800 */
[----:B------:R-:W-:-:S07]  /*d920*/  FFMA.FTZ R177, R58, R114, -R115 ;  /* 0x000000723ab17223 */ /* 0x000fce0000010873 */
[----:B------:R-:W0:Y:S01]  /*d930*/  MUFU.EX2 R97, R97 ;  /* 0x0000006100617308 */ /* 0x000e220000000800 */
[----:B--2---:R-:W-:-:S07]  /*d940*/  FADD.FTZ R74, R59, R74 ;  /* 0x0000004a3b4a7221 */ /* 0x004fce0000010000 */
[----:B------:R-:W-:Y:S01]  /*d950*/  MUFU.EX2 R100, R100 ;  /* 0x0000006400647308 */ /* 0x000fe20000000800 */
[----:B------:R-:W-:-:S07]  /*d960*/  FFMA.FTZ R175, R94, R114, -R115 ;  /* 0x000000725eaf7223 */ /* 0x000fce0000010873 */
[----:B------:R-:W-:Y:S08]  /*d970*/  MUFU.EX2 R170, R170 ;  /* 0x000000aa00aa7308 */ /* 0x000ff00000000800 */
        /* <DEDUP_REMOVED lines=15> */
[----:B------:R-:W-:Y:S08]  /*da70*/  MUFU.EX2 R182, R182 ;  /* 0x000000b600b67308 */ /* 0x000ff00000000800 */
[----:B------:R-:W-:Y:S01]  /*da80*/  MUFU.EX2 R67, R67 ;  /* 0x0000004300437308 */ /* 0x000fe20000000800 */
[C---:B---3--:R-:W-:Y:S01]  /*da90*/  FMUL.FTZ R61, R106.reuse, R61 ;  /* 0x0000003d6a3d7220 */ /* 0x048fe20000410000 */
[C---:B------:R-:W-:Y:S01]  /*daa0*/  FMUL.FTZ R60, R106.reuse, R60 ;  /* 0x0000003c6a3c7220 */ /* 0x040fe20000410000 */
[C---:B------:R-:W-:Y:S01]  /*dab0*/  FMUL.FTZ R69, R106.reuse, R69 ;  /* 0x000000456a457220 */ /* 0x040fe20000410000 */
[C---:B------:R-:W-:Y:S01]  /*dac0*/  FMUL.FTZ R68, R106.reuse, R68 ;  /* 0x000000446a447220 */ /* 0x040fe20000410000 */
[C---:B------:R-:W-:Y:S01]  /*dad0*/  FMUL.FTZ R63, R106.reuse, R63 ;  /* 0x0000003f6a3f7220 */ /* 0x040fe20000410000 */
[C---:B------:R-:W-:Y:S01]  /*dae0*/  FMUL.FTZ R62, R106.reuse, R62 ;  /* 0x0000003e6a3e7220 */ /* 0x040fe20000410000 */
[C---:B----4-:R-:W-:Y:S01]  /*daf0*/  FMUL.FTZ R41, R106.reuse, R41 ;  /* 0x000000296a297220 */ /* 0x050fe20000410000 */
[----:B------:R-:W1:Y:S01]  /*db00*/  MUFU.EX2 R171, R171 ;  /* 0x000000ab00ab7308 */ /* 0x000e620000000800 */
[----:B------:R-:W-:Y:S01]  /*db10*/  FADD.FTZ R74, R169, R74 ;  /* 0x0000004aa94a7221 */ /* 0x000fe20000010000 */
[C---:B------:R-:W-:Y:S01]  /*db20*/  FMUL.FTZ R40, R106.reuse, R40 ;  /* 0x000000286a287220 */ /* 0x040fe20000410000 */
[C---:B------:R-:W-:Y:S01]  /*db30*/  FMUL.FTZ R43, R106.reuse, R43 ;  /* 0x0000002b6a2b7220 */ /* 0x040fe20000410000 */
[C---:B------:R-:W-:Y:S01]  /*db40*/  FMUL.FTZ R42, R106.reuse, R42 ;  /* 0x0000002a6a2a7220 */ /* 0x040fe20000410000 */
[C---:B------:R-:W-:Y:S01]  /*db50*/  FMUL.FTZ R57, R106.reuse, R57 ;  /* 0x000000396a397220 */ /* 0x040fe20000410000 */
[C---:B------:R-:W-:Y:S01]  /*db60*/  FMUL.FTZ R56, R106.reuse, R56 ;  /* 0x000000386a387220 */ /* 0x040fe20000410000 */
[C---:B------:R-:W-:Y:S01]  /*db70*/  FMUL.FTZ R7, R105.reuse, R7 ;  /* 0x0000000769077220 */ /* 0x040fe20000410000 */
[----:B------:R-:W2:Y:S01]  /*db80*/  MUFU.EX2 R96, R96 ;  /* 0x0000006000607308 */ /* 0x000ea20000000800 */
[----:B------:R-:W-:Y:S01]  /*db90*/  FMUL.FTZ R6, R105, R6 ;  /* 0x0000000669067220 */ /* 0x000fe20000410000 */
[C---:B------:R-:W-:Y:S01]  /*dba0*/  FMUL.FTZ R9, R106.reuse, R9 ;  /* 0x000000096a097220 */ /* 0x040fe20000410000 */
[C---:B------:R-:W-:Y:S01]  /*dbb0*/  FMUL.FTZ R8, R106.reuse, R8 ;  /* 0x000000086a087220 */ /* 0x040fe20000410000 */
[C---:B------:R-:W-:Y:S01]  /*dbc0*/  FMUL.FTZ R71, R106.reuse, R71 ;  /* 0x000000476a477220 */ /* 0x040fe20000410000 */
[C---:B------:R-:W-:Y:S01]  /*dbd0*/  FMUL.FTZ R70, R106.reuse, R70 ;  /* 0x000000466a467220 */ /* 0x040fe20000410000 */
[C---:B------:R-:W-:Y:S01]  /*dbe0*/  FMUL.FTZ R73, R106.reuse, R73 ;  /* 0x000000496a497220 */ /* 0x040fe20000410000 */
[C---:B------:R-:W-:Y:S01]  /*dbf0*/  FMUL.FTZ R72, R106.reuse, R72 ;  /* 0x000000486a487220 */ /* 0x040fe20000410000 */
[----:B------:R3:W-:Y:S01]  /*dc00*/  MUFU.EX2 R58, R78 ;  /* 0x0000004e003a7308 */ /* 0x0007e20000000800 */
[----:B0-----:R-:W-:Y:S01]  /*dc10*/  FADD.FTZ R74, R97, R74 ;  /* 0x0000004a614a7221 */ /* 0x001fe20000010000 */
[C---:B------:R-:W-:Y:S01]  /*dc20*/  FMUL.FTZ R5, R106.reuse, R5 ;  /* 0x000000056a057220 */ /* 0x040fe20000410000 */
[C---:B------:R-:W-:Y:S01]  /*dc30*/  FMUL.FTZ R4, R106.reuse, R4 ;  /* 0x000000046a047220 */ /* 0x040fe20000410000 */
[C---:B------:R-:W-:Y:S01]  /*dc40*/  FMUL.FTZ R11, R106.reuse, R11 ;  /* 0x0000000b6a0b7220 */ /* 0x040fe20000410000 */
[C---:B------:R-:W-:Y:S01]  /*dc50*/  FMUL.FTZ R10, R106.reuse, R10 ;  /* 0x0000000a6a0a7220 */ /* 0x040fe20000410000 */
[C---:B------:R-:W-:Y:S01]  /*dc60*/  FMUL.FTZ R13, R106.reuse, R13 ;  /* 0x0000000d6a0d7220 */ /* 0x040fe20000410000 */
[----:B------:R-:W-:Y:S01]  /*dc70*/  FMUL.FTZ R12, R106, R12 ;  /* 0x0000000c6a0c7220 */ /* 0x000fe20000410000 */
[----:B------:R-:W0:Y:S01]  /*dc80*/  MUFU.EX2 R173, R173 ;  /* 0x000000ad00ad7308 */ /* 0x000e220000000800 */
[----:B---3--:R-:W-:Y:S01]  /*dc90*/  FADD.FTZ R78, R102, R79 ;  /* 0x0000004f664e7221 */ /* 0x008fe20000010000 */
[C---:B------:R-:W-:Y:S01]  /*dca0*/  FMUL.FTZ R15, R106.reuse, R15 ;  /* 0x0000000f6a0f7220 */ /* 0x040fe20000410000 */
[C---:B------:R-:W-:Y:S01]  /*dcb0*/  FMUL.FTZ R14, R106.reuse, R14 ;  /* 0x0000000e6a0e7220 */ /* 0x040fe20000410000 */
[C---:B------:R-:W-:Y:S01]  /*dcc0*/  FMUL.FTZ R27, R106.reuse, R27 ;  /* 0x0000001b6a1b7220 */ /* 0x040fe20000410000 */
[----:B------:R-:W-:Y:S01]  /*dcd0*/  FADD.FTZ R75, R101, R78 ;  /* 0x0000004e654b7221 */ /* 0x000fe20000010000 */
[C---:B------:R-:W-:Y:S01]  /*dce0*/  FMUL.FTZ R26, R106.reuse, R26 ;  /* 0x0000001a6a1a7220 */ /* 0x040fe20000410000 */
[C---:B------:R-:W-:Y:S01]  /*dcf0*/  FMUL.FTZ R39, R106.reuse, R39 ;  /* 0x000000276a277220 */ /* 0x040fe20000410000 */
[----:B------:R-:W-:Y:S01]  /*dd00*/  FMUL.FTZ R38, R106, R38 ;  /* 0x000000266a267220 */ /* 0x000fe20000410000 */
[----:B------:R-:W-:Y:S01]  /*dd10*/  FADD.FTZ R75, R168, R75 ;  /* 0x0000004ba84b7221 */ /* 0x000fe20000010000 */
[----:B------:R-:W3:Y:S01]  /*dd20*/  MUFU.EX2 R175, R175 ;  /* 0x000000af00af7308 */ /* 0x000ee20000000800 */
[----:B-1----:R-:W-:Y:S01]  /*dd30*/  FADD.FTZ R79, R171, R74 ;  /* 0x0000004aab4f7221 */ /* 0x002fe20000010000 */
[----:B------:R-:W-:Y:S01]  /*dd40*/  FMUL.FTZ R55, R106, R55 ;  /* 0x000000376a377220 */ /* 0x000fe20000410000 */
[----:B------:R-:W-:Y:S01]  /*dd50*/  FADD.FTZ R75, R100, R75 ;  /* 0x0000004b644b7221 */ /* 0x000fe20000010000 */
[----:B------:R-:W-:Y:S01]  /*dd60*/  FFMA.FTZ R94, R95, R114, -R115 ;  /* 0x000000725f5e7223 */ /* 0x000fe20000010873 */
[----:B--2---:R-:W-:Y:S01]  /*dd70*/  FADD.FTZ R74, R96, R79 ;  /* 0x0000004f604a7221 */ /* 0x004fe20000010000 */
[----:B------:R-:W-:Y:S01]  /*dd80*/  FMUL.FTZ R54, R106, R54 ;  /* 0x000000366a367220 */ /* 0x000fe20000410000 */
[----:B------:R-:W-:Y:S01]  /*dd90*/  FADD.FTZ R75, R170, R75 ;  /* 0x0000004baa4b7221 */ /* 0x000fe20000010000 */
[----:B------:R-:W1:Y:S01]  /*dda0*/  MUFU.EX2 R95, R107 ;  /* 0x0000006b005f7308 */ /* 0x000e620000000800 */
[----:B0-----:R-:W-:Y:S01]  /*ddb0*/  FADD.FTZ R79, R173, R74 ;  /* 0x0000004aad4f7221 */ /* 0x001fe20000010000 */
[----:B------:R-:W-:Y:S01]  /*ddc0*/  FMUL.FTZ R47, R106, R47 ;  /* 0x0000002f6a2f7220 */ /* 0x000fe20000410000 */
[----:B------:R-:W-:Y:S01]  /*ddd0*/  FADD.FTZ R75, R172, R75 ;  /* 0x0000004bac4b7221 */ /* 0x000fe20000010000 */
[C---:B------:R-:W-:Y:S01]  /*dde0*/  FMUL.FTZ R46, R106.reuse, R46 ;  /* 0x0000002e6a2e7220 */ /* 0x040fe20000410000 */
[C---:B------:R-:W-:Y:S01]  /*ddf0*/  FMUL.FTZ R49, R106.reuse, R49 ;  /* 0x000000316a317220 */ /* 0x040fe20000410000 */
[C---:B------:R-:W-:Y:S01]  /*de00*/  FMUL.FTZ R48, R106.reuse, R48 ;  /* 0x000000306a307220 */ /* 0x040fe20000410000 */
[----:B------:R-:W-:Y:S01]  /*de10*/  FMUL.FTZ R29, R106, R29 ;  /* 0x0000001d6a1d7220 */ /* 0x000fe20000410000 */
[----:B------:R-:W0:Y:S01]  /*de20*/  MUFU.EX2 R177, R177 ;  /* 0x000000b100b17308 */ /* 0x000e220000000800 */
[----:B------:R-:W-:Y:S01]  /*de30*/  FADD.FTZ R75, R88, R75 ;  /* 0x0000004b584b7221 */ /* 0x000fe20000010000 */
[----:B------:R-:W-:Y:S01]  /*de40*/  FADD.FTZ R74, R58, R79 ;  /* 0x0000004f3a4a7221 */ /* 0x000fe20000010000 */
[----:B------:R-:W-:Y:S01]  /*de50*/  FFMA.FTZ R93, R109, R114, -R115 ;  /* 0x000000726d5d7223 */ /* 0x000fe20000010873 */
[C---:B------:R-:W-:Y:S01]  /*de60*/  FMUL.FTZ R28, R106.reuse, R28 ;  /* 0x0000001c6a1c7220 */ /* 0x040fe20000410000 */
[C---:B------:R-:W-:Y:S01]  /*de70*/  FMUL.FTZ R33, R106.reuse, R33 ;  /* 0x000000216a217220 */ /* 0x040fe20000410000 */
[----:B------:R-:W-:Y:S01]  /*de80*/  FMUL.FTZ R32, R106, R32 ;  /* 0x000000206a207220 */ /* 0x000fe20000410000 */
[----:B------:R-:W2:Y:S01]  /*de90*/  LDL.64 R82, [R1+0x3e8] ;  /* 0x0003e80001527983 */ /* 0x000ea20000100a00 */
[----:B------:R-:W4:Y:S01]  /*dea0*/  MUFU.EX2 R94, R94 ;  /* 0x0000005e005e7308 */ /* 0x000f220000000800 */
[----:B------:R-:W-:Y:S01]  /*deb0*/  FADD.FTZ R78, R174, R75 ;  /* 0x0000004bae4e7221 */ /* 0x000fe20000010000 */
[----:B---3--:R-:W-:-:S06]  /*dec0*/  FADD.FTZ R74, R175, R74 ;  /* 0x0000004aaf4a7221 */ /* 0x008fcc0000010000 */
[----:B------:R-:W3:Y:S01]  /*ded0*/  MUFU.EX2 R179, R179 ;  /* 0x000000b300b37308 */ /* 0x000ee20000000800 */
[----:B------:R-:W-:Y:S01]  /*dee0*/  FADD.FTZ R75, R87, R78 ;  /* 0x0000004e574b7221 */ /* 0x000fe20000010000 */
[----:B-1----:R-:W-:-:S06]  /*def0*/  FADD.FTZ R74, R95, R74 ;  /* 0x0000004a5f4a7221 */ /* 0x002fcc0000010000 */
[----:B------:R-:W-:Y:S01]  /*df00*/  MUFU.EX2 R181, R181 ;  /* 0x000000b500b57308 */ /* 0x000fe20000000800 */
[----:B------:R-:W-:Y:S01]  /*df10*/  FADD.FTZ R75, R176, R75 ;  /* 0x0000004bb04b7221 */ /* 0x000fe20000010000 */
[----:B0-----:R-:W-:Y:S01]  /*df20*/  FADD.FTZ R79, R177, R74 ;  /* 0x0000004ab14f7221 */ /* 0x001fe20000010000 */
[----:B------:R-:W-:-:S05]  /*df30*/  FFMA.FTZ R89, R113, R114, -R115 ;  /* 0x0000007271597223 */ /* 0x000fca0000010873 */
[----:B------:R-:W-:Y:S08]  /*df40*/  MUFU.EX2 R92, R92 ;  /* 0x0000005c005c7308 */ /* 0x000ff00000000800 */
[----:B------:R-:W-:Y:S01]  /*df50*/  MUFU.EX2 R183, R183 ;  /* 0x000000b700b77308 */ /* 0x000fe20000000800 */
[----:B------:R0:W-:Y:S04]  /*df60*/  STL.64 [R1+0x2d0], R60 ;  /* 0x0002d03c01007387 */ /* 0x0001e80000100a00 */
[----:B------:R-:W-:Y:S03]  /*df70*/  STL.64 [R1+0x210], R68 ;  /* 0x0002104401007387 */ /* 0x000fe60000100a00 */
[----:B------:R-:W1:Y:S01]  /*df80*/  MUFU.EX2 R93, R93 ;  /* 0x0000005d005d7308 */ /* 0x000e620000000800 */
[----:B------:R-:W-:Y:S01]  /*df90*/  FADD.FTZ R75, R86, R75 ;  /* 0x0000004b564b7221 */ /* 0x000fe20000010000 */
[----:B----4-:R-:W-:Y:S01]  /*dfa0*/  FADD.FTZ R74, R94, R79 ;  /* 0x0000004f5e4a7221 */ /* 0x010fe20000010000 */
[----:B------:R-:W-:Y:S02]  /*dfb0*/  STL.64 [R1+0x280], R62 ;  /* 0x0002803e01007387 */ /* 0x000fe40000100a00 */
[----:B------:R-:W-:Y:S01]  /*dfc0*/  FADD.FTZ R78, R178, R75 ;  /* 0x0000004bb24e7221 */ /* 0x000fe20000010000 */
[----:B---3--:R-:W-:Y:S01]  /*dfd0*/  FADD.FTZ R74, R179, R74 ;  /* 0x0000004ab34a7221 */ /* 0x008fe20000010000 */
[----:B------:R3:W-:Y:S01]  /*dfe0*/  STL.64 [R1+0x2a0], R40 ;  /* 0x0002a02801007387 */ /* 0x0007e20000100a00 */
[----:B------:R-:W4:Y:S01]  /*dff0*/  MUFU.EX2 R89, R89 ;  /* 0x0000005900597308 */ /* 0x000f220000000800 */
[----:B------:R-:W-:-:S02]  /*e000*/  FADD.FTZ R75, R85, R78 ;  /* 0x0000004e554b7221 */ /* 0x000fc40000010000 */
[----:B------:R3:W-:Y:S02]  /*e010*/  STL.64 [R1+0x2b0], R42 ;  /* 0x0002b02a01007387 */ /* 0x0007e40000100a00 */
[----:B------:R-:W-:Y:S02]  /*e020*/  FADD.FTZ R75, R180, R75 ;  /* 0x0000004bb44b7221 */ /* 0x000fe40000010000 */
[----:B------:R3:W-:Y:S01]  /*e030*/  STL.64 [R1+0x2c0], R56 ;  /* 0x0002c03801007387 */ /* 0x0007e20000100a00 */
[----:B-1----:R-:W-:-:S03]  /*e040*/  FADD.FTZ R74, R93, R74 ;  /* 0x0000004a5d4a7221 */ /* 0x002fc60000010000 */
[----:B------:R-:W-:Y:S01]  /*e050*/  STL.64 [R1+0x3f8], R6 ;  /* 0x0003f80601007387 */ /* 0x000fe20000100a00 */
[----:B------:R-:W-:Y:S01]  /*e060*/  FADD.FTZ R79, R181, R74 ;  /* 0x0000004ab54f7221 */ /* 0x000fe20000010000 */
[----:B------:R-:W-:Y:S02]  /*e070*/  FADD.FTZ R75, R84, R75 ;  /* 0x0000004b544b7221 */ /* 0x000fe40000010000 */
[----:B------:R-:W-:Y:S01]  /*e080*/  STL.64 [R1+0x200], R8 ;  /* 0x0002000801007387 */ /* 0x000fe20000100a00 */
[----:B------:R-:W-:Y:S01]  /*e090*/  FADD.FTZ R74, R92, R79 ;  /* 0x0000004f5c4a7221 */ /* 0x000fe20000010000 */
[----:B------:R-:W-:Y:S02]  /*e0a0*/  FADD.FTZ R78, R182, R75 ;  /* 0x0000004bb64e7221 */ /* 0x000fe40000010000 */
[----:B------:R-:W-:Y:S01]  /*e0b0*/  STL.64 [R1+0x220], R70 ;  /* 0x0002204601007387 */ /* 0x000fe20000100a00 */
[----:B------:R-:W-:Y:S01]  /*e0c0*/  FADD.FTZ R80, R183, R74 ;  /* 0x0000004ab7507221 */ /* 0x000fe20000010000 */
[----:B------:R-:W-:Y:S01]  /*e0d0*/  FADD.FTZ R74, R67, R78 ;  /* 0x0000004e434a7221 */ /* 0x000fe20000010000 */
[C---:B0-----:R-:W-:Y:S01]  /*e0e0*/  FMUL.FTZ R61, R106.reuse, R53 ;  /* 0x000000356a3d7220 */ /* 0x041fe20000410000 */
[C---:B------:R-:W-:Y:S01]  /*e0f0*/  FMUL.FTZ R60, R106.reuse, R52 ;  /* 0x000000346a3c7220 */ /* 0x040fe20000410000 */
[----:B----4-:R-:W-:Y:S01]  /*e100*/  FADD.FTZ R75, R89, R80 ;  /* 0x00000050594b7221 */ /* 0x010fe20000010000 */
[C---:B---3--:R-:W-:Y:S01]  /*e110*/  FMUL.FTZ R41, R106.reuse, R35 ;  /* 0x000000236a297220 */ /* 0x048fe20000410000 */
[C---:B------:R-:W-:Y:S01]  /*e120*/  FMUL.FTZ R40, R106.reuse, R34 ;  /* 0x000000226a287220 */ /* 0x040fe20000410000 */
[C---:B------:R-:W-:Y:S01]  /*e130*/  FMUL.FTZ R43, R106.reuse, R37 ;  /* 0x000000256a2b7220 */ /* 0x040fe20000410000 */
[----:B------:R0:W-:Y:S01]  /*e140*/  STL.64 [R1+0x330], R60 ;  /* 0x0003303c01007387 */ /* 0x0001e20000100a00 */
        /* <DEDUP_REMOVED lines=8> */
[----:B------:R-:W-:Y:S01]  /*e1d0*/  STL.64 [R1+0x230], R72 ;  /* 0x0002304801007387 */ /* 0x000fe20000100a00 */
[C---:B0-----:R-:W-:Y:S01]  /*e1e0*/  FMUL.FTZ R61, R106.reuse, R45 ;  /* 0x0000002d6a3d7220 */ /* 0x041fe20000410000 */
[----:B------:R-:W-:-:S02]  /*e1f0*/  FMUL.FTZ R60, R106, R44 ;  /* 0x0000002c6a3c7220 */ /* 0x000fc40000410000 */
[----:B------:R0:W-:Y:S01]  /*e200*/  STL.64 [R1+0x240], R4 ;  /* 0x0002400401007387 */ /* 0x0001e20000100a00 */
[C---:B-1----:R-:W-:Y:S01]  /*e210*/  FMUL.FTZ R75, R106.reuse, R77 ;  /* 0x0000004d6a4b7220 */ /* 0x042fe20000410000 */
[C---:B------:R-:W-:Y:S02]  /*e220*/  FMUL.FTZ R74, R106.reuse, R76 ;  /* 0x0000004c6a4a7220 */ /* 0x040fe40000410000 */
[----:B------:R1:W-:Y:S04]  /*e230*/  STL.64 [R1+0x250], R10 ;  /* 0x0002500a01007387 */ /* 0x0003e80000100a00 */
        /* <DEDUP_REMOVED lines=16> */
[----:B------:R-:W2:Y:S04]  /*e340*/  LDL.64 R8, [R1+0x3d0] ;  /* 0x0003d00001087983 */ /* 0x000ea80000100a00 */
[----:B------:R-:W2:Y:S04]  /*e350*/  LDL.64 R6, [R1+0x3e0] ;  /* 0x0003e00001067983 */ /* 0x000ea80000100a00 */
[----:B0-----:R-:W2:Y:S04]  /*e360*/  LDL.64 R4, [R1+0x208] ;  /* 0x0002080001047983 */ /* 0x001ea80000100a00 */
[----:B-1----:R-:W2:Y:S04]  /*e370*/  LDL.64 R10, [R1+0x218] ;  /* 0x00021800010a7983 */ /* 0x002ea80000100a00 */
[----:B---3--:R-:W3:Y:S04]  /*e380*/  LDL.64 R12, [R1+0x228] ;  /* 0x00022800010c7983 */ /* 0x008ee80000100a00 */
[----:B----4-:R-:W4:Y:S04]  /*e390*/  LDL.64 R14, [R1+0x238] ;  /* 0x00023800010e7983 */ /* 0x010f280000100a00 */
        /* <DEDUP_REMOVED lines=27> */
[C---:B------:R-:W-:Y:S01]  /*e550*/  FMUL.FTZ R21, R106.reuse, R21 ;  /* 0x000000156a157220 */ /* 0x040fe20000410000 */
[----:B------:R-:W-:-:S05]  /*e560*/  FMUL.FTZ R20, R106, R20 ;  /* 0x000000146a147220 */ /* 0x000fca0000410000 */
[----:B------:R0:W-:Y:S02]  /*e570*/  STL.64 [R1+0x3a0], R20 ;  /* 0x0003a01401007387 */ /* 0x0001e40000100a00 */
[C---:B0-----:R-:W-:Y:S01]  /*e580*/  FMUL.FTZ R21, R106.reuse, R91 ;  /* 0x0000005b6a157220 */ /* 0x041fe20000410000 */
[----:B------:R-:W-:-:S05]  /*e590*/  FMUL.FTZ R20, R106, R90 ;  /* 0x0000005a6a147220 */ /* 0x000fca0000410000 */
[----:B------:R0:W-:Y:S04]  /*e5a0*/  STL.64 [R1+0x3c0], R20 ;  /* 0x0003c01401007387 */ /* 0x0001e80000100a00 */
[----:B0-----:R0:W5:Y:S01]  /*e5b0*/  LDL.64 R20, [R1+0x1b8] ;  /* 0x0001b80001147983 */ /* 0x0011620000100a00 */
[C---:B--2---:R-:W-:Y:S01]  /*e5c0*/  FMUL.FTZ R83, R105.reuse, R83 ;  /* 0x0000005369537220 */ /* 0x044fe20000410000 */
[----:B------:R-:W-:Y:S02]  /*e5d0*/  FMUL.FTZ R82, R105, R82 ;  /* 0x0000005269527220 */ /* 0x000fe40000410000 */
[----:B------:R0:W-:Y:S04]  /*e5e0*/  STL [R1+0x1d4], R99 ;  /* 0x0001d46301007387 */ /* 0x0001e80000100800 */
[----:B------:R0:W-:Y:S01]  /*e5f0*/  STL.64 [R1+0x3e8], R82 ;  /* 0x0003e85201007387 */ /* 0x0001e20000100a00 */
[----:B------:R-:W-:Y:S01]  /*e600*/  BSSY B0, `(.L_x_12008) ;  /* 0x000007d000007945 */ /* 0x000fe20003800000 */
        /* <DEDUP_REMOVED lines=88> */
[----:B------:R0:W-:Y:S01]  /*eb90*/  STL.64 [R1+0x3d0], R8 ;  /* 0x0003d00801007387 */ /* 0x0001e20000100a00 */
[----:B------:R-:W-:-:S03]  /*eba0*/  LOP3.LUT R107, R107, 0x1, RZ, 0xfc, !PT ;  /* 0x000000016b6b7812 */ /* 0x000fc600078efcff */
        /* <DEDUP_REMOVED lines=31> */
[----:B------:R-:W-:-:S13]  /*eda0*/  ISETP.NE.AND P1, PT, R107, 0x3, PT ;  /* 0x000000036b00780c */ /* 0x000fda0003f25270 */
[----:B0-----:R-:W-:Y:S05]  /*edb0*/  @!P1 BRA `(.L_x_12009) ;  /* 0x0000000000049947 */ /* 0x001fea0003800000 */
[----:B------:R-:W-:Y:S01]  /*edc0*/  BPT.TRAP 0x1 ;  /* 0x000000040000795c */ /* 0x000fe20000300000 */
.L_x_12009:
[----:B------:R-:W-:Y:S05]  /*edd0*/  BSYNC B0 ;  /* 0x0000000000007941 */ /* 0x000fea0003800000 */
.L_x_12008:
        /* <DEDUP_REMOVED lines=8> */
.L_x_12011:
[----:B------:R-:W-:Y:S05]  /*ee60*/  BSYNC B0 ;  /* 0x0000000000007941 */ /* 0x000fea0003800000 */
.L_x_12010:
[----:B------:R-:W-:Y:S04]  /*ee70*/  BSSY B0, `(.L_x_12012) ;  /* 0x0000004000007945 */ /* 0x000fe80003800000 */
[----:B-1----:R-:W-:Y:S05]  /*ee80*/  @P0 BRA `(.L_x_12013) ;  /* 0x0000000000080947 */ /* 0x002fea0003800000 */
[----:B------:R-:W1:Y:S02]  /*ee90*/  SYNCS.PHASECHK.TRANS64.TRYWAIT P0, [R20+URZ], R21 ;  /* 0x00000015140075a7 */ /* 0x000e64000800017f */
[----:B-1----:R-:W-:Y:S05]  /*eea0*/  @!P0 BRA `(.L_x_12014) ;  /* 0x000001f400748947 */ /* 0x002fea0003800000 */
.L_x_12013:
[----:B------:R-:W-:Y:S05]  /*eeb0*/  BSYNC B0 ;  /* 0x0000000000007941 */ /* 0x000fea0003800000 */
.L_x_12012:
        /* <DEDUP_REMOVED lines=10> */
[----:B01----:R-:W4:Y:S04]  /*ef60*/  LDL R20, [R1+0x228] ;  /* 0x0002280001147983 */ /* 0x003f280000100800 */
        /* <DEDUP_REMOVED lines=117> */
[----:B------:R-:W0:Y:S01]  /*f6c0*/  S2R R4, SR_TID.X ;  /* 0x0000000000047919 */ /* 0x000e220000002100 */
[----:B------:R-:W-:Y:S05]  /*f6d0*/  WARPSYNC.ALL ;  /* 0x0000000000007948 */ /* 0x000fea0003800000 */
[----:B0-----:R-:W-:-:S05]  /*f6e0*/  SHF.R.U32.HI R4, RZ, 0x7, R4 ;  /* 0x00000007ff047819 */ /* 0x001fca0000011604 */
[----:B------:R-:W-:-:S05]  /*f6f0*/  VIADD R4, R4, 0x8 ;  /* 0x0000000804047836 */ /* 0x000fca0000000000 */
[----:B------:R0:W-:Y:S01]  /*f700*/  BAR.SYNC.DEFER_BLOCKING R4, 0x100 ;  /* 0x000400040000751d */ /* 0x0001e20000010000 */
[----:B------:R-:W-:Y:S02]  /*f710*/  IMAD.U32 R5, RZ, RZ, UR45 ;  /* 0x0000002dff057e24 */ /* 0x000fe4000f8e00ff */
[----:B0-----:R-:W-:-:S06]  /*f720*/  IMAD.U32 R4, RZ, RZ, UR44 ;  /* 0x0000002cff047e24 */ /* 0x001fcc000f8e00ff */
[----:B------:R-:W4:Y:S04]  /*f730*/  LD.E.64 R4, desc[UR42][R4.64+0x80] ;  /* 0x0000802a04047980 */ /* 0x000f28000c101b00 */
[----:B--2---:R0:W-:Y:S04]  /*f740*/  STL [R1+0x200], R6 ;  /* 0x0002000601007387 */ /* 0x0041e80000100800 */
[----:B---3--:R1:W-:Y:S04]  /*f750*/  STL [R1+0x204], R7 ;  /* 0x0002040701007387 */ /* 0x0083e80000100800 */
[----:B0-----:R-:W2:Y:S04]  /*f760*/  LDL R6, [R1+0x68] ;  /* 0x0000680001067983 */ /* 0x001ea80000100800 */
[----:B-1----:R-:W3:Y:S04]  /*f770*/  LDL R7, [R1+0x1b8] ;  /* 0x0001b80001077983 */ /* 0x002ee80000100800 */
        /* <DEDUP_REMOVED lines=126> */
[----:B0-----:R-:W3:Y:S04]  /*ff60*/  LDL.128 R24, [R1+0x200] ;  /* 0x0002000001187983 */ /* 0x001ee80000100c00 */
[----:B-1----:R-:W3:Y:S04]  /*ff70*/  LDL.128 R28, [R1+0x210] ;  /* 0x00021000011c7983 */ /* 0x002ee80000100c00 */
[----:B----4-:R-:W4:Y:S04]  /*ff80*/  LDL.128 R32, [R1+0x220] ;  /* 0x0002200001207983 */ /* 0x010f280000100c00 */
        /* <DEDUP_REMOVED lines=9> */
[----:B--2---:R-:W4:Y:S04]  /*10020*/  LDL.128 R72, [R1+0x2c0] ;  /* 0x0002c00001487983 */ /* 0x004f280000100c00 */
[----:B------:R-:W4:Y:S04]  /*10030*/  LDL.128 R76, [R1+0x2d0] ;  /* 0x0002d000014c7983 */ /* 0x000f280000100c00 */
[----:B------:R-:W4:Y:S04]  /*10040*/  LDL.128 R80, [R1+0x2e0] ;  /* 0x0002e00001507983 */ /* 0x000f280000100c00 */
[----:B---3--:R-:W4:Y:S04]  /*10050*/  LDL.128 R84, [R1+0x2f0] ;  /* 0x0002f00001547983 */ /* 0x008f280000100c00 */
        /* <DEDUP_REMOVED lines=15> */
[----:B------:R-:W4:Y:S01]  /*10150*/  LDL.128 R148, [R1+0x3f0] ;  /* 0x0003f00001947983 */ /* 0x000f220000100c00 */
[----:B------:R-:W-:Y:S01]  /*10160*/  IMAD R4, R7, 0xc00, R4 ;  /* 0x00000c0007047824 */ /* 0x000fe200078e0204 */
[----:B------:R-:W-:-:S02]  /*10170*/  ISETP.NE.U32.AND P0, PT, R6, RZ, PT ;  /* 0x000000ff0600720c */ /* 0x000fc40003f05070 */
[----:B------:R-:W-:Y:S02]  /*10180*/  R2UR UR7, R5 ;  /* 0x00000000050772ca */ /* 0x000fe400000e0000 */
[----:B------:R-:W-:-:S09]  /*10190*/  R2UR UR6, R4 ;  /* 0x00000000040672ca */ /* 0x000fd200000e0000 */
[----:B------:R-:W-:Y:S01]  /*101a0*/  VOTEU.ANY UP0, P0 ;  /* 0x00000000003f7886 */ /* 0x000fe20000000100 */
[----:B------:R-:W-:Y:S02]  /*101b0*/  VIADD R6, R4, 0x80 ;  /* 0x0000008004067836 */ /* 0x000fe40000000000 */
[----:B------:R-:W-:Y:S01]  /*101c0*/  IMAD.MOV.U32 R7, RZ, RZ, R5 ;  /* 0x000000ffff077224 */ /* 0x000fe200078e0005 */
[----:B----4-:R-:W-:-:S06]  /*101d0*/  WARPGROUP.ARRIVE ;  /* 0x00000000000079c5 */ /* 0x010fcc0000000000 */
[----:B------:R-:W-:Y:S01]  /*101e0*/  HGMMA.64x256x16.F32.BF16 R24, R152, gdesc[UR4].tnspB, R24, UP0, gsb0 ;  /* 0x43e0000498187df0 */ /* 0x000fe2000b801818 */
        /* <DEDUP_REMOVED lines=494> */
.L_x_12016:
[----:B------:R-:W-:Y:S05]  /*120d0*/  BSYNC B0 ;  /* 0x0000000000007941 */ /* 0x000fea0003800000 */
.L_x_12015:
        /* <DEDUP_REMOVED lines=11> */
.L_x_11988:
[----:B0-----:R-:W0:Y:S01]  /*12190*/  LDC R2, c[0x0][0x448] ;  /* 0x00011200ff027b82 */ /* 0x001e220000000800 */
[----:B------:R-:W-:Y:S01]  /*121a0*/  VIADD R3, R4, 0x7f ;  /* 0x0000007f04037836 */ /* 0x000fe20000000000 */
[----:B------:R-:W-:-:S06]  /*121b0*/  ULDC UR4, c[0x0][0x9dc] ;  /* 0x0002770000047ab9 */ /* 0x000fcc0000000800 */
[----:B------:R-:W1:Y:S01]  /*121c0*/  LDC R6, c[0x0][0x9e4] ;  /* 0x00027900ff067b82 */ /* 0x000e620000000800 */
[----:B0-----:R-:W-:-:S13]  /*121d0*/  ISETP.NE.AND P0, PT, R2, 0x1, PT ;  /* 0x000000010200780c */ /* 0x001fda0003f05270 */
[----:B------:R-:W0:Y:S08]  /*121e0*/  @P0 LDC R2, c[0x0][0x44c] ;  /* 0x00011300ff020b82 */ /* 0x000e300000000800 */
[----:B------:R-:W2:Y:S01]  /*121f0*/  @P0 LDC R5, c[0x0][0x450] ;  /* 0x00011400ff050b82 */ /* 0x000ea20000000800 */
[----:B0-----:R-:W-:-:S05]  /*12200*/  @P0 IMAD.HI.U32 R2, R3, R2, RZ ;  /* 0x0000000203020227 */ /* 0x001fca00078e00ff */
[----:B--2---:R-:W-:Y:S02]  /*12210*/  @P0 SHF.R.U32.HI R3, RZ, R5, R2 ;  /* 0x00000005ff030219 */ /* 0x004fe40000011602 */
[----:B-1----:R-:W-:-:S03]  /*12220*/  ISETP.GE.AND P0, PT, R6, 0x1, PT ;  /* 0x000000010600780c */ /* 0x002fc60003f06270 */
[----:B------:R-:W-:-:S04]  /*12230*/  IMAD.IADD R3, R210, 0x1, R3 ;  /* 0x00000001d2037824 */ /* 0x000fc800078e0203 */
[----:B------:R-:W-:-:S06]  /*12240*/  VIADD R2, R3, -UR4 ;  /* 0x8000000403027c36 */ /* 0x000fcc0008000000 */
[----:B------:R-:W-:Y:S05]  /*12250*/  @!P0 BRA `(.L_x_12018) ;  /* 0x0000000000448947 */ /* 0x000fea0003800000 */
        /* <DEDUP_REMOVED lines=10> */
.L_x_12020:
[----:B------:R-:W-:-:S13]  /*12300*/  ISETP.NE.AND P0, PT, R6, 0x1, PT ;  /* 0x000000010600780c */ /* 0x000fda0003f05270 */
[----:B------:R-:W0:Y:S02]  /*12310*/  @P0 LDC.64 R4, c[0x0][0x9e8] ;  /* 0x00027a00ff040b82 */ /* 0x000e240000000a00 */
[----:B0-----:R-:W-:-:S05]  /*12320*/  @P0 IMAD.HI.U32 R4, R3, R4, RZ ;  /* 0x0000000403040227 */ /* 0x001fca00078e00ff */
[----:B------:R-:W-:-:S07]  /*12330*/  @P0 SHF.R.U32.HI R3, RZ, R5, R4 ;  /* 0x00000005ff030219 */ /* 0x000fce0000011604 */
.L_x_12021:
[----:B------:R-:W-:Y:S05]  /*12340*/  BSYNC B0 ;  /* 0x0000000000007941 */ /* 0x000fea0003800000 */
.L_x_12019:
[----:B------:R-:W-:-:S05]  /*12350*/  IMAD R3, R3, R6, RZ ;  /* 0x0000000603037224 */ /* 0x000fca00078e02ff */
[----:B------:R-:W-:-:S07]  /*12360*/  VIMNMX R2, R2, R3, !PT ;  /* 0x0000000302027248 */ /* 0x000fce0007fe0100 */
.L_x_12018:
[----:B------:R-:W-:-:S04]  /*12370*/  VIADD R2, R2, 0x5f ;  /* 0x0000005f02027836 */ /* 0x000fc80000000000 */
[----:B------:R-:W-:-:S05]  /*12380*/  IMAD.HI R2, R2, 0x2aaaaaab, RZ ;  /* 0x2aaaaaab02027827 */ /* 0x000fca00078e02ff */
[----:B------:R-:W-:-:S04]  /*12390*/  SHF.R.U32.HI R3, RZ, 0x1f, R2 ;  /* 0x0000001fff037819 */ /* 0x000fc80000011602 */
[----:B------:R-:W-:-:S04]  /*123a0*/  LEA.HI.SX32 R2, R2, R3, 0x1c ;  /* 0x0000000302027211 */ /* 0x000fc800078fe2ff */
[----:B------:R-:W-:-:S04]  /*123b0*/  VIMNMX R3, R195, R2, !PT ;  /* 0x00000002c3037248 */ /* 0x000fc80007fe0100 */
[----:B------:R-:W-:-:S13]  /*123c0*/  ISETP.GE.AND P0, PT, R0, R3, PT ;  /* 0x000000030000720c */ /* 0x000fda0003f06270 */
[----:B------:R-:W-:Y:S05]  /*123d0*/  @!P0 BRA `(.L_x_12022) ;  /* 0x0000005800bc8947 */ /* 0x000fea0003800000 */
.L_x_12041:
        /* <DEDUP_REMOVED lines=22> */
.L_x_12024:
[----:B------:R-:W-:Y:S05]  /*12540*/  BSYNC B0 ;  /* 0x0000000000007941 */ /* 0x000fea0003800000 */
.L_x_12023:
        /* <DEDUP_REMOVED lines=16> */
.L_x_12026:
[----:B------:R-:W-:Y:S05]  /*12650*/  BSYNC B0 ;  /* 0x0000000000007941 */ /* 0x000fea0003800000 */
.L_x_12025:
        /* <DEDUP_REMOVED lines=10> */
.L_x_12028:
[----:B------:R-:W-:Y:S05]  /*12700*/  BSYNC B0 ;  /* 0x0000000000007941 */ /* 0x000fea0003800000 */
.L_x_12027:
[----:B------:R-:W1:Y:S01]  /*12710*/  S2R R4, SR_TID.X ;  /* 0x0000000000047919 */ /* 0x000e620000002100 */
[----:B-----5:R-:W2:Y:S01]  /*12720*/  LDL R13, [R1+0x1b8] ;  /* 0x0001b800010d7983 */ /* 0x020ea20000100800 */
[----:B-1----:R-:W-:-:S03]  /*12730*/  SHF.R.U32.HI R6, RZ, 0x7, R4 ;  /* 0x00000007ff067819 */ /* 0x002fc60000011604 */
[----:B------:R-:W2:Y:S01]  /*12740*/  LDL.64 R4, [R1+0x78] ;  /* 0x0000780001047983 */ /* 0x000ea20000100a00 */
[----:B------:R-:W-:Y:S05]  /*12750*/  WARPSYNC.ALL ;  /* 0x0000000000007948 */ /* 0x000fea0003800000 */
[----:B------:R-:W-:Y:S01]  /*12760*/  IADD3 R14, -R6, 0xb, RZ ;  /* 0x0000000b060e7810 */ /* 0x000fe20007ffe1ff */
        /* <DEDUP_REMOVED lines=8> */
[----:B------:R-:W-:Y:S01]  /*127f0*/  VIADD R12, R4, 0x2 ;  /* 0x00000002040c7836 */ /* 0x000fe20000000000 */
[----:B------:R0:W-:Y:S01]  /*12800*/  STL [R1+0x60], RZ ;  /* 0x000060ff01007387 */ /* 0x0001e20000100800 */
[----:B------:R-:W-:Y:S02]  /*12810*/  IMAD.MOV.U32 R13, RZ, RZ, R5 ;  /* 0x000000ffff0d7224 */ /* 0x000fe400078e0005 */
[----:B------:R-:W-:-:S05]  /*12820*/  IMAD.MOV.U32 R2, RZ, RZ, 0x1 ;  /* 0x00000001ff027424 */ /* 0x000fca00078e00ff */
[----:B------:R0:W-:Y:S04]  /*12830*/  STL [R1+0x60], R2 ;  /* 0x0000600201007387 */ /* 0x0001e80000100800 */
[----:B------:R0:W-:Y:S04]  /*12840*/  STL [R1+0x60], R2 ;  /* 0x0000600201007387 */ /* 0x0001e80000100800 */
[----:B------:R0:W-:Y:S04]  /*12850*/  STL [R1+0x60], R2 ;  /* 0x0000600201007387 */ /* 0x0001e80000100800 */
[----:B------:R0:W-:Y:S01]  /*12860*/  STL [R1+0x60], R2 ;  /* 0x0000600201007387 */ /* 0x0001e20000100800 */
[----:B---3--:R-:W-:-:S02]  /*12870*/  R2UR UR4, R20 ;  /* 0x00000000140472ca */ /* 0x008fc400000e0000 */
        /* <DEDUP_REMOVED lines=20> */
[----:B------:R-:W-:Y:S02]  /*129c0*/  WARPGROUP.DEPBAR.LE gsb0, 0x0 ;  /* 0x00008000000079c5 */ /* 0x000fe40000010000 */
[----:B------:R-:W-:-:S09]  /*129d0*/  WARPGROUP.ARRIVE ;  /* 0x00000000000079c5 */ /* 0x000fd20000000000 */
        /* <DEDUP_REMOVED lines=16> */
[----:B0-----:R-:W-:Y:S05]  /*12ae0*/  @!P0 BRA `(.L_x_12031) ;  /* 0x0000000000048947 */ /* 0x001fea0003800000 */
[----:B------:R-:W-:Y:S01]  /*12af0*/  BPT.TRAP 0x1 ;  /* 0x000000040000795c */ /* 0x000fe20000300000 */
.L_x_12031:
[----:B------:R-:W-:Y:S05]  /*12b00*/  BSYNC B0 ;  /* 0x0000000000007941 */ /* 0x000fea0003800000 */
.L_x_12030:
        /* <DEDUP_REMOVED lines=10> */
[----:B------:R-:W2:Y:S04]  /*12bb0*/  LDL.64 R4, [R1+0x1d0] ;  /* 0x0001d00001047983 */ /* 0x000ea80000100a00 */
[----:B------:R-:W3:Y:S04]  /*12bc0*/  LDL R115, [R1+0x1f0] ;  /* 0x0001f00001737983 */ /* 0x000ee80000100800 */
        /* <DEDUP_REMOVED lines=16> */
[----:B--2---:R-:W-:-:S04]  /*12cd0*/  FMNMX.FTZ R8, R24, R4, !PT ;  /* 0x0000000418087209 */ /* 0x004fc80007810000 */
[----:B0-----:R-:W-:-:S04]  /*12ce0*/  FMNMX.FTZ R9, R25, R8, !PT ;  /* 0x0000000819097209 */ /* 0x001fc80007810000 */
        /* <DEDUP_REMOVED lines=49> */
[----:B0-----:R-:W-:-:S03]  /*13000*/  FMNMX.FTZ R8, R9, R10, !PT ;  /* 0x0000000a09087209 */ /* 0x001fc60007810000 */
[----:B------:R-:W-:Y:S04]  /*13010*/  STL.64 [R1+0x1d0], R6 ;  /* 0x0001d00601007387 */ /* 0x000fe80000100a00 */
[----:B------:R-:W2:Y:S04]  /*13020*/  LDL R9, [R1+0x1d4] ;  /* 0x0001d40001097983 */ /* 0x000ea80000100800 */
[----:B------:R-:W-:Y:S04]  /*13030*/  STL [R1+0x1d0], R8 ;  /* 0x0001d00801007387 */ /* 0x000fe80000100800 */
[----:B------:R-:W3:Y:S04]  /*13040*/  LDL R10, [R1+0x1d0] ;  /* 0x0001d000010a7983 */ /* 0x000ee80000100800 */
[----:B--2---:R-:W0:Y:S02]  /*13050*/  SHFL.BFLY PT, R6, R9, 0x2, 0x1f ;  /* 0x0c401f0009067f89 */ /* 0x004e2400000e0000 */
[----:B0-----:R-:W-:Y:S01]  /*13060*/  FMNMX.FTZ R6, R6, R9, !PT ;  /* 0x0000000906067209 */ /* 0x001fe20007810000 */
[----:B---3--:R-:W-:Y:S01]  /*13070*/  FADD.FTZ R4, R4, -R10 ;  /* 0x8000000a04047221 */ /* 0x008fe20000010000 */
[----:B------:R-:W2:Y:S04]  /*13080*/  LDL.64 R8, [R1+0x370] ;  /* 0x0003700001087983 */ /* 0x000ea80000100a00 */
[----:B------:R-:W0:Y:S01]  /*13090*/  SHFL.BFLY PT, R93, R6, 0x1, 0x1f ;  /* 0x0c201f00065d7f89 */ /* 0x000e2200000e0000 */
[----:B------:R-:W-:Y:S01]  /*130a0*/  FMUL.FTZ R92, R4, R115 ;  /* 0x00000073045c7220 */ /* 0x000fe20000410000 */
[----:B------:R-:W-:-:S02]  /*130b0*/  FMUL.FTZ R4, R115, R10 ;  /* 0x0000000a73047220 */ /* 0x000fc40000410000 */
[----:B------:R-:W3:Y:S02]  /*130c0*/  LDL.64 R10, [R1+0x360] ;  /* 0x00036000010a7983 */ /* 0x000ee40000100a00 */
        /* <DEDUP_REMOVED lines=25> */
[----:B------:R-:W-:Y:S01]  /*13260*/  FADD.FTZ R4, R5, -R93 ;  /* 0x8000005d05047221 */ /* 0x000fe20000010000 */
[----:B------:R-:W2:Y:S03]  /*13270*/  LDL.64 R64, [R1+0x2d0] ;  /* 0x0002d00001407983 */ /* 0x000ea60000100a00 */
[----:B------:R-:W-:Y:S01]  /*13280*/  FMUL.FTZ R4, R115, R4 ;  /* 0x0000000473047220 */ /* 0x000fe20000410000 */
[----:B------:R-:W2:Y:S03]  /*13290*/  LDL.64 R44, [R1+0x3f8] ;  /* 0x0003f800012c7983 */ /* 0x000ea60000100a00 */
[----:B------:R0:W-:Y:S01]  /*132a0*/  MUFU.EX2 R69, R4 ;  /* 0x0000000400457308 */ /* 0x0001e20000000800 */
[----:B------:R-:W2:Y:S04]  /*132b0*/  LDL.64 R48, [R1+0x280] ;  /* 0x0002800001307983 */ /* 0x000ea80000100a00 */
[----:B------:R-:W2:Y:S04]  /*132c0*/  LDL.64 R52, [R1+0x290] ;  /* 0x0002900001347983 */ /* 0x000ea80000100a00 */
[----:B0-----:R-:W2:Y:S04]  /*132d0*/  LDL.64 R4, [R1+0x380] ;  /* 0x0003800001047983 */ /* 0x001ea80000100a00 */
[----:B------:R-:W2:Y:S04]  /*132e0*/  LDL.64 R56, [R1+0x2a0] ;  /* 0x0002a00001387983 */ /* 0x000ea80000100a00 */
[----:B------:R-:W2:Y:S04]  /*132f0*/  LDL.64 R60, [R1+0x2b0] ;  /* 0x0002b000013c7983 */ /* 0x000ea80000100a00 */
[----:B------:R-:W2:Y:S04]  /*13300*/  LDL.64 R24, [R1+0x300] ;  /* 0x0003000001187983 */ /* 0x000ea80000100a00 */
[----:B------:R-:W2:Y:S04]  /*13310*/  LDL.64 R28, [R1+0x310] ;  /* 0x00031000011c7983 */ /* 0x000ea80000100a00 */
[----:B------:R-:W2:Y:S04]  /*13320*/  LDL.64 R32, [R1+0x320] ;  /* 0x0003200001207983 */ /* 0x000ea80000100a00 */
[----:B------:R-:W2:Y:S04]  /*13330*/  LDL.64 R36, [R1+0x330] ;  /* 0x0003300001247983 */ /* 0x000ea80000100a00 */
[----:B------:R-:W2:Y:S04]  /*13340*/  LDL.64 R40, [R1+0x340] ;  /* 0x0003400001287983 */ /* 0x000ea80000100a00 */
[----:B------:R-:W2:Y:S01]  /*13350*/  LDL.64 R6, [R1+0x350] ;  /* 0x0003500001067983 */ /* 0x000ea20000100a00 */
[----:B------:R-:W-:-:S04]  /*13360*/  FMUL.FTZ R118, R93, R115 ;  /* 0x000000735d767220 */ /* 0x000fc80000410000 */
[-CC-:B------:R-:W-:Y:S01]  /*13370*/  FFMA.FTZ R153, R26, R115.reuse, -R118.reuse ;  /* 0x000000731a997223 */ /* 0x180fe20000010876 */
[-CC-:B------:R-:W-:Y:S01]  /*13380*/  FFMA.FTZ R104, R27, R115.reuse, -R118.reuse ;  /* 0x000000731b687223 */ /* 0x180fe20000010876 */
[----:B------:R-:W-:Y:S01]  /*13390*/  MUFU.EX2 R92, R92 ;  /* 0x0000005c005c7308 */ /* 0x000fe20000000800 */
[-CC-:B------:R-:W-:Y:S01]  /*133a0*/  FFMA.FTZ R155, R30, R115.reuse, -R118.reuse ;  /* 0x000000731e9b7223 */ /* 0x180fe20000010876 */
        /* <DEDUP_REMOVED lines=24> */
[-CC-:B------:R-:W-:Y:S01]  /*13530*/  FFMA.FTZ R175, R55, R115.reuse, -R118.reuse ;  /* 0x0000007337af7223 */ /* 0x180fe20000010876 */
[-CC-:B------:R-:W-:Y:S01]  /*13540*/  FFMA.FTZ R121, R58, R115.reuse, -R118.reuse ;  /* 0x000000733a797223 */ /* 0x180fe20000010876 */
[----:B------:R-:W-:-:S05]  /*13550*/  FFMA.FTZ R177, R59, R115, -R118 ;  /* 0x000000733bb17223 */ /* 0x000fca0000010876 */
[----:B------:R-:W-:Y:S01]  /*13560*/  MUFU.EX2 R172, R172 ;  /* 0x000000ac00ac7308 */ /* 0x000fe20000000800 */
[-CC-:B------:R-:W-:Y:S01]  /*13570*/  FFMA.FTZ R179, R62, R115.reuse, -R118.reuse ;  /* 0x000000733eb37223 */ /* 0x180fe20000010876 */
[-CC-:B------:R-:W-:Y:S01]  /*13580*/  FFMA.FTZ R120, R63, R115.reuse, -R118.reuse ;  /* 0x000000733f787223 */ /* 0x180fe20000010876 */
[-CC-:B------:R-:W-:Y:S01]  /*13590*/  FFMA.FTZ R181, R66, R115.reuse, -R118.reuse ;  /* 0x0000007342b57223 */ /* 0x180fe20000010876 */
[-CC-:B------:R-:W-:Y:S01]  /*135a0*/  FFMA.FTZ R119, R67, R115.reuse, -R118.reuse ;  /* 0x0000007343777223 */ /* 0x180fe20000010876 */
[----:B------:R-:W-:Y:S01]  /*135b0*/  FFMA.FTZ R183, R70, R115, -R118 ;  /* 0x0000007346b77223 */ /* 0x000fe20000010876 */
[----:B------:R-:W2:Y:S02]  /*135c0*/  LDL.64 R26, [R1+0x3d0] ;  /* 0x0003d000011a7983 */ /* 0x000ea40000100a00 */
[----:B------:R-:W4:Y:S08]  /*135d0*/  MUFU.EX2 R153, R153 ;  /* 0x0000009900997308 */ /* 0x000f300000000800 */
[----:B------:R-:W0:Y:S08]  /*135e0*/  MUFU.EX2 R104, R104 ;  /* 0x0000006800687308 */ /* 0x000e300000000800 */
[----:B------:R-:W1:Y:S01]  /*135f0*/  MUFU.EX2 R155, R155 ;  /* 0x0000009b009b7308 */ /* 0x000e620000000800 */
[----:B----4-:R-:W-:Y:S01]  /*13600*/  FFMA.FTZ R73, R73, R69, R153 ;  /* 0x0000004549497223 */ /* 0x010fe20000010099 */
[----:B------:R-:W-:-:S06]  /*13610*/  FFMA.FTZ R72, R92, R72, R152 ;  /* 0x000000485c487223 */ /* 0x000fcc0000010098 */
[----:B------:R-:W-:Y:S08]  /*13620*/  MUFU.EX2 R86, R86 ;  /* 0x0000005600567308 */ /* 0x000ff00000000800 */
        /* <DEDUP_REMOVED lines=21> */
[C---:B---3--:R-:W-:Y:S01]  /*13780*/  FMUL.FTZ R11, R92.reuse, R11 ;  /* 0x0000000b5c0b7220 */ /* 0x048fe20000410000 */
[C---:B------:R-:W-:Y:S01]  /*13790*/  FMUL.FTZ R10, R92.reuse, R10 ;  /* 0x0000000a5c0a7220 */ /* 0x040fe20000410000 */
[C---:B--2---:R-:W-:Y:S01]  /*137a0*/  FMUL.FTZ R9, R92.reuse, R9 ;  /* 0x000000095c097220 */ /* 0x044fe20000410000 */
[----:B------:R-:W-:Y:S01]  /*137b0*/  FMUL.FTZ R8, R92, R8 ;  /* 0x000000085c087220 */ /* 0x000fe20000410000 */
[----:B------:R-:W0:Y:S01]  /*137c0*/  MUFU.EX2 R165, R165 ;  /* 0x000000a500a57308 */ /* 0x000e220000000800 */
[----:B-1----:R-:W-:Y:S01]  /*137d0*/  FADD.FTZ R38, R155, R34 ;  /* 0x000000229b267221 */ /* 0x002fe20000010000 */
[----:B------:R-:W-:Y:S01]  /*137e0*/  FADD.FTZ R34, R154, R35 ;  /* 0x000000239a227221 */ /* 0x000fe20000010000 */
[C---:B------:R-:W-:Y:S01]  /*137f0*/  FMUL.FTZ R21, R92.reuse, R21 ;  /* 0x000000155c157220 */ /* 0x040fe20000410000 */
[C---:B------:R-:W-:Y:S01]  /*13800*/  FMUL.FTZ R20, R92.reuse, R20 ;  /* 0x000000145c147220 */ /* 0x040fe20000410000 */
[----:B------:R-:W2:Y:S03]  /*13810*/  LDL.64 R30, [R1+0x3e0] ;  /* 0x0003e000011e7983 */ /* 0x000ea60000100a00 */
[----:B------:R-:W1:Y:S01]  /*13820*/  MUFU.EX2 R106, R106 ;  /* 0x0000006a006a7308 */ /* 0x000e620000000800 */
[----:B----4-:R-:W-:Y:S01]  /*13830*/  FADD.FTZ R38, R105, R38 ;  /* 0x0000002669267221 */ /* 0x010fe20000010000 */
[----:B------:R-:W-:Y:S01]  /*13840*/  FADD.FTZ R35, R111, R34 ;  /* 0x000000226f237221 */ /* 0x000fe20000010000 */
[----:B------:R-:W-:Y:S01]  /*13850*/  FMUL.FTZ R83, R92, R83 ;  /* 0x000000535c537220 */ /* 0x000fe20000410000 */
[----:B------:R-:W-:-:S04]  /*13860*/  FMUL.FTZ R45, R69, R45 ;  /* 0x0000002d452d7220 */ /* 0x000fc80000410000 */
[----:B------:R-:W3:Y:S01]  /*13870*/  MUFU.EX2 R167, R167 ;  /* 0x000000a700a77308 */ /* 0x000ee20000000800 */
[----:B0-----:R-:W-:Y:S01]  /*13880*/  FADD.FTZ R39, R165, R38 ;  /* 0x00000026a5277221 */ /* 0x001fe20000010000 */
[----:B------:R-:W-:Y:S01]  /*13890*/  FADD.FTZ R35, R164, R35 ;  /* 0x00000023a4237221 */ /* 0x000fe20000010000 */
[C---:B------:R-:W-:Y:S01]  /*138a0*/  FMUL.FTZ R65, R92.reuse, R65 ;  /* 0x000000415c417220 */ /* 0x040fe20000410000 */
[----:B------:R-:W-:Y:S01]  /*138b0*/  FMUL.FTZ R64, R92, R64 ;  /* 0x000000405c407220 */ /* 0x000fe20000410000 */
[----:B------:R-:W-:-:S03]  /*138c0*/  FMUL.FTZ R44, R69, R44 ;  /* 0x0000002c452c7220 */ /* 0x000fc60000410000 */
[----:B------:R-:W0:Y:S01]  /*138d0*/  MUFU.EX2 R107, R107 ;  /* 0x0000006b006b7308 */ /* 0x000e220000000800 */
[----:B-1----:R-:W-:Y:S01]  /*138e0*/  FADD.FTZ R34, R106, R39 ;  /* 0x000000276a227221 */ /* 0x002fe20000010000 */
[----:B------:R-:W-:Y:S01]  /*138f0*/  FADD.FTZ R35, R112, R35 ;  /* 0x0000002370237221 */ /* 0x000fe20000010000 */
[C---:B------:R-:W-:Y:S01]  /*13900*/  FMUL.FTZ R5, R92.reuse, R5 ;  /* 0x000000055c057220 */ /* 0x040fe20000410000 */
[C---:B------:R-:W-:Y:S01]  /*13910*/  FMUL.FTZ R4, R92.reuse, R4 ;  /* 0x000000045c047220 */ /* 0x040fe20000410000 */
[C---:B------:R-:W-:Y:S01]  /*13920*/  FMUL.FTZ R49, R92.reuse, R49 ;  /* 0x000000315c317220 */ /* 0x040fe20000410000 */
[C---:B------:R-:W-:Y:S01]  /*13930*/  FMUL.FTZ R48, R92.reuse, R48 ;  /* 0x000000305c307220 */ /* 0x040fe20000410000 */
[----:B------:R-:W-:Y:S01]  /*13940*/  FMUL.FTZ R53, R92, R53 ;  /* 0x000000355c357220 */ /* 0x000fe20000410000 */
[----:B------:R-:W1:Y:S01]  /*13950*/  MUFU.EX2 R169, R169 ;  /* 0x000000a900a97308 */ /* 0x000e620000000800 */
[----:B---3--:R-:W-:Y:S01]  /*13960*/  FADD.FTZ R38, R167, R34 ;  /* 0x00000022a7267221 */ /* 0x008fe20000010000 */
[----:B------:R-:W-:Y:S01]  /*13970*/  FADD.FTZ R34, R166, R35 ;  /* 0x00000023a6227221 */ /* 0x000fe20000010000 */
[C---:B------:R-:W-:Y:S01]  /*13980*/  FMUL.FTZ R52, R92.reuse, R52 ;  /* 0x000000345c347220 */ /* 0x040fe20000410000 */
[C---:B------:R-:W-:Y:S01]  /*13990*/  FMUL.FTZ R57, R92.reuse, R57 ;  /* 0x000000395c397220 */ /* 0x040fe20000410000 */
[----:B------:R-:W-:-:S03]  /*139a0*/  FMUL.FTZ R56, R92, R56 ;  /* 0x000000385c387220 */ /* 0x000fc60000410000 */
[----:B------:R-:W3:Y:S01]  /*139b0*/  MUFU.EX2 R116, R116 ;  /* 0x0000007400747308 */ /* 0x000ee20000000800 */
[----:B0-----:R-:W-:Y:S01]  /*139c0*/  FADD.FTZ R38, R107, R38 ;  /* 0x000000266b267221 */ /* 0x001fe20000010000 */
[----:B------:R-:W-:Y:S01]  /*139d0*/  FADD.FTZ R35, R113, R34 ;  /* 0x0000002271237221 */ /* 0x000fe20000010000 */
[C---:B------:R-:W-:Y:S01]  /*139e0*/  FMUL.FTZ R61, R92.reuse, R61 ;  /* 0x0000003d5c3d7220 */ /* 0x040fe20000410000 */
[C---:B------:R-:W-:Y:S01]  /*139f0*/  FMUL.FTZ R60, R92.reuse, R60 ;  /* 0x0000003c5c3c7220 */ /* 0x040fe20000410000 */
[C---:B------:R-:W-:Y:S01]  /*13a00*/  FMUL.FTZ R25, R92.reuse, R25 ;  /* 0x000000195c197220 */ /* 0x040fe20000410000 */
[C---:B------:R-:W-:Y:S01]  /*13a10*/  FMUL.FTZ R24, R92.reuse, R24 ;  /* 0x000000185c187220 */ /* 0x040fe20000410000 */
[----:B------:R-:W-:Y:S01]  /*13a20*/  FMUL.FTZ R29, R92, R29 ;  /* 0x0000001d5c1d7220 */ /* 0x000fe20000410000 */
        /* <DEDUP_REMOVED lines=13> */
[C---:B------:R-:W-:Y:S01]  /*13b00*/  FMUL.FTZ R7, R92.reuse, R7 ;  /* 0x000000075c077220 */ /* 0x040fe20000410000 */
[C---:B------:R-:W-:Y:S01]  /*13b10*/  FMUL.FTZ R6, R92.reuse, R6 ;  /* 0x000000065c067220 */ /* 0x040fe20000410000 */
[----:B------:R-:W-:Y:S01]  /*13b20*/  FMUL.FTZ R82, R92, R82 ;  /* 0x000000525c527220 */ /* 0x000fe20000410000 */
[----:B------:R-:W3:Y:S01]  /*13b30*/  MUFU.EX2 R173, R173 ;  /* 0x000000ad00ad7308 */ /* 0x000ee20000000800 */
[----:B------:R-:W-:Y:S01]  /*13b40*/  FFMA.FTZ R118, R71, R115, -R118 ;  /* 0x0000007347767223 */ /* 0x000fe20000010876 */
[----:B0-----:R-:W-:Y:S01]  /*13b50*/  FADD.FTZ R34, R171, R34 ;  /* 0x00000022ab227221 */ /* 0x001fe20000010000 */
[----:B------:R-:W4:Y:S04]  /*13b60*/  LDL.64 R46, [R1+0x248] ;  /* 0x00024800012e7983 */ /* 0x000f280000100a00 */
[----:B------:R-:W4:Y:S01]  /*13b70*/  LDL.64 R50, [R1+0x268] ;  /* 0x0002680001327983 */ /* 0x000f220000100a00 */
[----:B------:R-:W0:Y:S01]  /*13b80*/  MUFU.EX2 R122, R122 ;  /* 0x0000007a007a7308 */ /* 0x000e220000000800 */
[----:B------:R-:W-:Y:S01]  /*13b90*/  FADD.FTZ R35, R110, R35 ;  /* 0x000000236e237221 */ /* 0x000fe20000010000 */
[----:B-1----:R-:W-:Y:S01]  /*13ba0*/  FADD.FTZ R34, R117, R34 ;  /* 0x0000002275227221 */ /* 0x002fe20000010000 */
[----:B------:R-:W2:Y:S04]  /*13bb0*/  LDL.64 R66, [R1+0x3c0] ;  /* 0x0003c00001427983 */ /* 0x000ea80000100a00 */
[----:B------:R-:W4:Y:S01]  /*13bc0*/  LDL.64 R58, [R1+0x2a8] ;  /* 0x0002a800013a7983 */ /* 0x000f220000100a00 */
[----:B------:R-:W1:Y:S01]  /*13bd0*/  MUFU.EX2 R115, R54 ;  /* 0x0000003600737308 */ /* 0x000e620000000800 */
[----:B------:R-:W-:Y:S01]  /*13be0*/  FADD.FTZ R35, R170, R35 ;  /* 0x00000023aa237221 */ /* 0x000fe20000010000 */
[----:B---3--:R-:W-:Y:S01]  /*13bf0*/  FADD.FTZ R39, R173, R34 ;  /* 0x00000022ad277221 */ /* 0x008fe20000010000 */
[----:B------:R-:W3:Y:S05]  /*13c00*/  LDL.64 R62, [R1+0x348] ;  /* 0x00034800013e7983 */ /* 0x000eea0000100a00 */
[----:B------:R-:W1:Y:S01]  /*13c10*/  MUFU.EX2 R175, R175 ;  /* 0x000000af00af7308 */ /* 0x000e620000000800 */
[----:B------:R-:W-:Y:S01]  /*13c20*/  FADD.FTZ R35, R172, R35 ;  /* 0x00000023ac237221 */ /* 0x000fe20000010000 */
[----:B0-----:R-:W-:-:S06]  /*13c30*/  FADD.FTZ R34, R122, R39 ;  /* 0x000000277a227221 */ /* 0x001fcc0000010000 */
[----:B------:R-:W0:Y:S01]  /*13c40*/  MUFU.EX2 R121, R121 ;  /* 0x0000007900797308 */ /* 0x000e220000000800 */
[----:B------:R-:W-:Y:S01]  /*13c50*/  FADD.FTZ R35, R86, R35 ;  /* 0x0000002356237221 */ /* 0x000fe20000010000 */
[----:B-1----:R-:W-:-:S06]  /*13c60*/  FADD.FTZ R38, R115, R34 ;  /* 0x0000002273267221 */ /* 0x002fcc0000010000 */
[----:B------:R-:W1:Y:S01]  /*13c70*/  MUFU.EX2 R177, R177 ;  /* 0x000000b100b17308 */ /* 0x000e620000000800 */
[----:B------:R-:W-:Y:S01]  /*13c80*/  FADD.FTZ R34, R174, R35 ;  /* 0x00000023ae227221 */ /* 0x000fe20000010000 */
[----:B------:R-:W-:-:S06]  /*13c90*/  FADD.FTZ R38, R175, R38 ;  /* 0x00000026af267221 */ /* 0x000fcc0000010000 */
        /* <DEDUP_REMOVED lines=14> */
[----:B-1----:R-:W-:Y:S01]  /*13d80*/  FADD.FTZ R38, R181, R38 ;  /* 0x00000026b5267221 */ /* 0x002fe20000010000 */
[----:B------:R1:W-:Y:S04]  /*13d90*/  STL.64 [R1+0x2d0], R64 ;  /* 0x0002d04001007387 */ /* 0x0003e80000100a00 */
[----:B------:R1:W-:Y:S01]  /*13da0*/  STL.64 [R1+0x380], R4 ;  /* 0x0003800401007387 */ /* 0x0003e20000100a00 */
[----:B------:R-:W1:Y:S01]  /*13db0*/  MUFU.EX2 R118, R118 ;  /* 0x0000007600767308 */ /* 0x000e620000000800 */
[----:B------:R-:W-:Y:S01]  /*13dc0*/  FADD.FTZ R35, R180, R35 ;  /* 0x00000023b4237221 */ /* 0x000fe20000010000 */
[----:B------:R-:W-:Y:S01]  /*13dd0*/  FADD.FTZ R38, R119, R38 ;  /* 0x0000002677267221 */ /* 0x000fe20000010000 */
[----:B------:R-:W-:Y:S02]  /*13de0*/  STL.64 [R1+0x3f8], R44 ;  /* 0x0003f82c01007387 */ /* 0x000fe40000100a00 */
[----:B------:R-:W-:-:S02]  /*13df0*/  FADD.FTZ R35, R90, R35 ;  /* 0x000000235a237221 */ /* 0x000fc40000010000 */
[----:B------:R-:W-:Y:S01]  /*13e00*/  STL.64 [R1+0x200], R74 ;  /* 0x0002004a01007387 */ /* 0x000fe20000100a00 */
[----:B0-----:R-:W-:Y:S01]  /*13e10*/  FADD.FTZ R43, R183, R38 ;  /* 0x00000026b72b7221 */ /* 0x001fe20000010000 */
[----:B------:R-:W-:Y:S01]  /*13e20*/  FADD.FTZ R39, R182, R35 ;  /* 0x00000023b6277221 */ /* 0x000fe20000010000 */
[C---:B-1----:R-:W-:Y:S01]  /*13e30*/  FMUL.FTZ R65, R92.reuse, R13 ;  /* 0x0000000d5c417220 */ /* 0x042fe20000410000 */
[----:B------:R-:W-:Y:S01]  /*13e40*/  FMUL.FTZ R64, R92, R12 ;  /* 0x0000000c5c407220 */ /* 0x000fe20000410000 */
[----:B------:R-:W-:Y:S01]  /*13e50*/  STL.64 [R1+0x210], R76 ;  /* 0x0002104c01007387 */ /* 0x000fe20000100a00 */
[----:B------:R-:W-:Y:S01]  /*13e60*/  FADD.FTZ R34, R68, R39 ;  /* 0x0000002744227221 */ /* 0x000fe20000010000 */
[----:B------:R-:W-:Y:S02]  /*13e70*/  FADD.FTZ R35, R118, R43 ;  /* 0x0000002b76237221 */ /* 0x000fe40000010000 */
[----:B------:R-:W-:Y:S01]  /*13e80*/  STL.64 [R1+0x220], R78 ;  /* 0x0002204e01007387 */ /* 0x000fe20000100a00 */
[C---:B------:R-:W-:Y:S01]  /*13e90*/  FMUL.FTZ R5, R92.reuse, R15 ;  /* 0x0000000f5c057220 */ /* 0x040fe20000410000 */
[----:B------:R-:W-:-:S02]  /*13ea0*/  FMUL.FTZ R4, R92, R14 ;  /* 0x0000000e5c047220 */ /* 0x000fc40000410000 */
[----:B------:R0:W-:Y:S04]  /*13eb0*/  STL.64 [R1+0x1e0], R34 ;  /* 0x0001e02201007387 */ /* 0x0001e80000100a00 */
[----:B------:R1:W-:Y:S04]  /*13ec0*/  STL.64 [R1+0x280], R48 ;  /* 0x0002803001007387 */ /* 0x0003e80000100a00 */
        /* <DEDUP_REMOVED lines=14> */
[----:B0-----:R-:W3:Y:S04]  /*13fb0*/  LDL.64 R34, [R1+0x208] ;  /* 0x0002080001227983 */ /* 0x001ee80000100a00 */
[----:B------:R-:W3:Y:S04]  /*13fc0*/  LDL.64 R38, [R1+0x218] ;  /* 0x0002180001267983 */ /* 0x000ee80000100a00 */
[----:B------:R-:W3:Y:S04]  /*13fd0*/  LDL.64 R42, [R1+0x228] ;  /* 0x00022800012a7983 */ /* 0x000ee80000100a00 */
[----:B------:R-:W3:Y:S04]  /*13fe0*/  LDL.64 R44, [R1+0x238] ;  /* 0x00023800012c7983 */ /* 0x000ee80000100a00 */
[----:B-1----:R-:W3:Y:S04]  /*13ff0*/  LDL.64 R48, [R1+0x258] ;  /* 0x0002580001307983 */ /* 0x002ee80000100a00 */
        /* <DEDUP_REMOVED lines=22> */
[----:B------:R0:W-:Y:S04]  /*14160*/  STL.64 [R1+0x2e0], R82 ;  /* 0x0002e05201007387 */ /* 0x0001e80000100a00 */
[----:B0-----:R-:W3:Y:S04]  /*14170*/  LDL R82, [R1+0x28] ;  /* 0x0000280001527983 */ /* 0x001ee80000100800 */
[----:B------:R0:W-:Y:S04]  /*14180*/  STL.64 [R1+0x390], R4 ;  /* 0x0003900401007387 */ /* 0x0001e80000100a00 */
[----:B0-----:R0:W5:Y:S01]  /*14190*/  LDL.64 R4, [R1+0x1b8] ;  /* 0x0001b80001047983 */ /* 0x0011620000100a00 */
        /* <DEDUP_REMOVED lines=20> */
[C---:B----4-:R-:W-:Y:S01]  /*142e0*/  FMUL.FTZ R47, R69.reuse, R47 ;  /* 0x0000002f452f7220 */ /* 0x050fe20000410000 */
[C---:B------:R-:W-:Y:S01]  /*142f0*/  FMUL.FTZ R46, R69.reuse, R46 ;  /* 0x0000002e452e7220 */ /* 0x040fe20000410000 */
[C---:B------:R-:W-:Y:S01]  /*14300*/  FMUL.FTZ R51, R69.reuse, R51 ;  /* 0x0000003345337220 */ /* 0x040fe20000410000 */
[C---:B------:R-:W-:Y:S01]  /*14310*/  FMUL.FTZ R50, R69.reuse, R50 ;  /* 0x0000003245327220 */ /* 0x040fe20000410000 */
[C---:B------:R-:W-:Y:S01]  /*14320*/  FMUL.FTZ R59, R69.reuse, R59 ;  /* 0x0000003b453b7220 */ /* 0x040fe20000410000 */
        /* <DEDUP_REMOVED lines=14> */
[----:B------:R0:W-:Y:S04]  /*14410*/  STL.64 [R1+0x248], R46 ;  /* 0x0002482e01007387 */ /* 0x0001e80000100a00 */
[----:B------:R0:W-:Y:S04]  /*14420*/  STL.64 [R1+0x268], R50 ;  /* 0x0002683201007387 */ /* 0x0001e80000100a00 */
[----:B------:R0:W-:Y:S04]  /*14430*/  STL.64 [R1+0x2a8], R58 ;  /* 0x0002a83a01007387 */ /* 0x0001e80000100a00 */
        /* <DEDUP_REMOVED lines=111> */
.L_x_12033:
[----:B------:R-:W-:Y:S05]  /*14b30*/  BSYNC B0 ;  /* 0x0000000000007941 */ /* 0x000fea0003800000 */
.L_x_12032:
        /* <DEDUP_REMOVED lines=8> */
.L_x_12035:
[----:B------:R-:W-:Y:S05]  /*14bc0*/  BSYNC B0 ;  /* 0x0000000000007941 */ /* 0x000fea0003800000 */
.L_x_12034:
[----:B------:R-:W-:Y:S04]  /*14bd0*/  BSSY B0, `(.L_x_12036) ;  /* 0x0000004000007945 */ /* 0x000fe80003800000 */
[----:B-1----:R-:W-:Y:S05]  /*14be0*/  @P0 BRA `(.L_x_12037) ;  /* 0x0000000000080947 */ /* 0x002fea0003800000 */
[----:B------:R-:W1:Y:S02]  /*14bf0*/  SYNCS.PHASECHK.TRANS64.TRYWAIT P0, [R4+URZ], R5 ;  /* 0x00000005040075a7 */ /* 0x000e64000800017f */
[----:B-1----:R-:W-:Y:S05]  /*14c00*/  @!P0 BRA `(.L_x_12038) ;  /* 0x0000019800448947 */ /* 0x002fea0003800000 */
.L_x_12037:
[----:B------:R-:W-:Y:S05]  /*14c10*/  BSYNC B0 ;  /* 0x0000000000007941 */ /* 0x000fea0003800000 */
.L_x_12036:
[----:B------:R-:W2:Y:S01]  /*14c20*/  S2R R137, SR_TID.X ;  /* 0x0000000000897919 */ /* 0x000ea20000002100 */
[----:B------:R-:W3:Y:S04]  /*14c30*/  LDL R6, [R1+0x200] ;  /* 0x0002000001067983 */ /* 0x000ee80000100800 */
[----:B------:R-:W4:Y:S04]  /*14c40*/  LDL R7, [R1+0x204] ;  /* 0x0002040001077983 */ /* 0x000f280000100800 */
[----:B------:R-:W4:Y:S04]  /*14c50*/  LDL R8, [R1+0x208] ;  /* 0x0002080001087983 */ /* 0x000f280000100800 */
[----:B------:R-:W4:Y:S04]  /*14c60*/  LDL R9, [R1+0x20c] ;  /* 0x00020c0001097983 */ /* 0x000f280000100800 */
[----:B------:R-:W4:Y:S04]  /*14c70*/  LDL R10, [R1+0x210] ;  /* 0x00021000010a7983 */ /* 0x000f280000100800 */
[----:B------:R-:W4:Y:S04]  /*14c80*/  LDL R11, [R1+0x214] ;  /* 0x00021400010b7983 */ /* 0x000f280000100800 */
[----:B------:R-:W4:Y:S01]  /*14c90*/  LDL R12, [R1+0x218] ;  /* 0x00021800010c7983 */ /* 0x000f220000100800 */
[----:B--2---:R-:W-:-:S03]  /*14ca0*/  SHF.R.U32.HI R140, RZ, 0x7, R137 ;  /* 0x00000007ff8c7819 */ /* 0x004fc60000011689 */
        /* <DEDUP_REMOVED lines=121> */
[----:B01----:R-:W-:Y:S01]  /*15440*/  VIADD R4, R140, 0x8 ;  /* 0x000000088c047836 */ /* 0x003fe20000000000 */
[----:B------:R-:W-:Y:S05]  /*15450*/  WARPSYNC.ALL ;  /* 0x0000000000007948 */ /* 0x000fea0003800000 */
[----:B------:R0:W-:Y:S01]  /*15460*/  BAR.SYNC.DEFER_BLOCKING R4, 0x100 ;  /* 0x000400040000751d */ /* 0x0001e20000010000 */
[----:B------:R-:W-:-:S02]  /*15470*/  IMAD.U32 R5, RZ, RZ, UR45 ;  /* 0x0000002dff057e24 */ /* 0x000fc4000f8e00ff */
[----:B0-----:R-:W-:-:S06]  /*15480*/  IMAD.U32 R4, RZ, RZ, UR44 ;  /* 0x0000002cff047e24 */ /* 0x001fcc000f8e00ff */
[----:B------:R-:W2:Y:S04]  /*15490*/  LD.E.64 R4, desc[UR42][R4.64+0x80] ;  /* 0x0000802a04047980 */ /* 0x000ea8000c101b00 */
[----:B---3--:R0:W-:Y:S04]  /*154a0*/  STL [R1+0x200], R6 ;  /* 0x0002000601007387 */ /* 0x0081e80000100800 */
[----:B----4-:R1:W-:Y:S04]  /*154b0*/  STL [R1+0x204], R7 ;  /* 0x0002040701007387 */ /* 0x0103e80000100800 */
[----:B------:R-:W-:Y:S04]  /*154c0*/  STL [R1+0x208], R8 ;  /* 0x0002080801007387 */ /* 0x000fe80000100800 */
[----:B0-----:R-:W3:Y:S04]  /*154d0*/  LDL R6, [R1+0x68] ;  /* 0x0000680001067983 */ /* 0x001ee80000100800 */
[----:B-1----:R-:W4:Y:S04]  /*154e0*/  LDL R7, [R1+0x1b8] ;  /* 0x0001b80001077983 */ /* 0x002f280000100800 */
        /* <DEDUP_REMOVED lines=158> */
[----:B------:R-:W-:-:S02]  /*15ed0*/  ISETP.NE.U32.AND P0, PT, R6, RZ, PT ;  /* 0x000000ff0600720c */ /* 0x000fc40003f05070 */
[----:B------:R-:W-:Y:S02]  /*15ee0*/  R2UR UR7, R5 ;  /* 0x00000000050772ca */ /* 0x000fe400000e0000 */
[----:B------:R-:W-:-:S09]  /*15ef0*/  R2UR UR6, R4 ;  /* 0x00000000040672ca */ /* 0x000fd200000e0000 */
[----:B------:R-:W-:Y:S01]  /*15f00*/  VOTEU.ANY UP0, P0 ;  /* 0x00000000003f7886 */ /* 0x000fe20000000100 */
[----:B------:R-:W-:Y:S02]  /*15f10*/  VIADD R6, R4, 0x80 ;  /* 0x0000008004067836 */ /* 0x000fe40000000000 */
        /* <DEDUP_REMOVED lines=497> */
.L_x_12040:
[----:B------:R-:W-:Y:S05]  /*17e30*/  BSYNC B0 ;  /* 0x0000000000007941 */ /* 0x000fea0003800000 */
.L_x_12039:
        /* <DEDUP_REMOVED lines=9> */
.L_x_12022:
[----:B------:R-:W-:-:S13]  /*17ed0*/  ISETP.GE.AND P0, PT, R0, R195, PT ;  /* 0x000000c30000720c */ /* 0x000fda0003f06270 */
[----:B------:R-:W-:Y:S05]  /*17ee0*/  @!P0 BRA `(.L_x_12042) ;  /* 0x0000006c00808947 */ /* 0x000fea0003800000 */
.L_x_12071:
[----:B------:R-:W2:Y:S04]  /*17ef0*/  LDL R4, [R1+0x1b8] ;  /* 0x0001b80001047983 */ /* 0x000ea80000100800 */
[----:B01----:R-:W3:Y:S01]  /*17f00*/  LDL R2, [R1+0x1c0] ;  /* 0x0001c00001027983 */ /* 0x003ee20000100800 */
        /* <DEDUP_REMOVED lines=20> */
.L_x_12044:
[----:B------:R-:W-:Y:S05]  /*18050*/  BSYNC B0 ;  /* 0x0000000000007941 */ /* 0x000fea0003800000 */
.L_x_12043:
[----:B------:R-:W-:Y:S02]  /*18060*/  IMAD.U32 R8, RZ, RZ, UR44 ;  /* 0x0000002cff087e24 */ /* 0x000fe4000f8e00ff */
[----:B------:R-:W-:-:S05]  /*18070*/  IMAD.U32 R9, RZ, RZ, UR45 ;  /* 0x0000002dff097e24 */ /* 0x000fca000f8e00ff */
        /* <DEDUP_REMOVED lines=14> */
.L_x_12046:
[----:B------:R-:W-:Y:S05]  /*18160*/  BSYNC B0 ;  /* 0x0000000000007941 */ /* 0x000fea0003800000 */
.L_x_12045:
        /* <DEDUP_REMOVED lines=10> */
.L_x_12048:
[----:B------:R-:W-:Y:S05]  /*18210*/  BSYNC B0 ;  /* 0x0000000000007941 */ /* 0x000fea0003800000 */
.L_x_12047:
[----:B-----5:R-:W2:Y:S04]  /*18220*/  LDL R11, [R1+0x1b8] ;  /* 0x0001b800010b7983 */ /* 0x020ea80000100800 */
[----:B------:R-:W2:Y:S01]  /*18230*/  LDL.64 R2, [R1+0x78] ;  /* 0x0000780001027983 */ /* 0x000ea20000100a00 */
[----:B------:R-:W-:Y:S05]  /*18240*/  WARPSYNC.ALL ;  /* 0x0000000000007948 */ /* 0x000fea0003800000 */
[----:B------:R-:W3:Y:S04]  /*18250*/  LDL.64 R12, [R1+0x70] ;  /* 0x00007000010c7983 */ /* 0x000ee80000100a00 */
[----:B0-----:R-:W4:Y:S04]  /*18260*/  LDL.64 R4, [R1+0x70] ;  /* 0x0000700001047983 */ /* 0x001f280000100a00 */
[----:B------:R-:W4:Y:S01]  /*18270*/  LDL.64 R6, [R1+0x70] ;  /* 0x0000700001067983 */ /* 0x000f220000100a00 */
[----:B--2---:R-:W-:-:S03]  /*18280*/  IMAD R2, R11, 0x300, R2 ;  /* 0x000003000b027824 */ /* 0x004fc600078e0202 */
[----:B------:R-:W2:Y:S01]  /*18290*/  LDL.64 R8, [R1+0x70] ;  /* 0x0000700001087983 */ /* 0x000ea20000100a00 */
[----:B------:R-:W-:Y:S01]  /*182a0*/  R2UR UR7, R3 ;  /* 0x00000000030772ca */ /* 0x000fe200000e0000 */
[----:B------:R-:W-:Y:S01]  /*182b0*/  WARPGROUP.ARRIVE ;  /* 0x00000000000079c5 */ /* 0x000fe20000000000 */
[C---:B------:R-:W-:Y:S01]  /*182c0*/  R2UR UR6, R2.reuse ;  /* 0x00000000020672ca */ /* 0x040fe200000e0000 */
[----:B------:R-:W-:-:S04]  /*182d0*/  VIADD R10, R2, 0x2 ;  /* 0x00000002020a7836 */ /* 0x000fc80000000000 */
[----:B------:R-:W0:Y:S01]  /*182e0*/  S2R R14, SR_TID.X ;  /* 0x00000000000e7919 */ /* 0x000e220000002100 */
[----:B------:R-:W-:Y:S01]  /*182f0*/  IMAD.MOV.U32 R11, RZ, RZ, R3 ;  /* 0x000000ffff0b7224 */ /* 0x000fe200078e0003 */
[----:B------:R1:W-:Y:S01]  /*18300*/  STL [R1+0x60], RZ ;  /* 0x000060ff01007387 */ /* 0x0003e20000100800 */
[----:B0-----:R-:W-:Y:S02]  /*18310*/  SHF.R.U32.HI R14, RZ, 0x7, R14 ;  /* 0x00000007ff0e7819 */ /* 0x001fe4000001160e */
[----:B---3--:R-:W-:Y:S02]  /*18320*/  R2UR UR4, R12 ;  /* 0x000000000c0472ca */ /* 0x008fe400000e0000 */
[----:B------:R-:W-:Y:S01]  /*18330*/  R2UR UR5, R13 ;  /* 0x000000000d0572ca */ /* 0x000fe200000e0000 */
[----:B----4-:R-:W-:Y:S02]  /*18340*/  VIADD R4, R4, 0x2 ;  /* 0x0000000204047836 */ /* 0x010fe40000000000 */
[----:B------:R-:W-:-:S02]  /*18350*/  VIADD R6, R6, 0x4 ;  /* 0x0000000406067836 */ /* 0x000fc40000000000 */
        /* <DEDUP_REMOVED lines=12> */
[----:B------:R-:W-:Y:S01]  /*18420*/  R2UR UR6, R4 ;  /* 0x00000000040672ca */ /* 0x000fe200000e0000 */
[----:B------:R-:W-:Y:S01]  /*18430*/  IMAD.U32 R4, RZ, RZ, UR44 ;  /* 0x0000002cff047e24 */ /* 0x000fe2000f8e00ff */
[----:B------:R-:W-:Y:S01]  /*18440*/  R2UR UR7, R5 ;  /* 0x00000000050772ca */ /* 0x000fe200000e0000 */
[----:B------:R-:W-:Y:S01]  /*18450*/  IMAD.U32 R5, RZ, RZ, UR45 ;  /* 0x0000002dff057e24 */ /* 0x000fe2000f8e00ff */
[----:B------:R-:W-:Y:S02]  /*18460*/  R2UR UR4, R6 ;  /* 0x00000000060472ca */ /* 0x000fe400000e0000 */
[----:B------:R-:W-:Y:S02]  /*18470*/  R2UR UR5, R7 ;  /* 0x00000000070572ca */ /* 0x000fe400000e0000 */
[----:B------:R-:W-:Y:S01]  /*18480*/  IADD3 R7, -R14, 0xb, RZ ;  /* 0x0000000b0e077810 */ /* 0x000fe20007ffe1ff */
[----:B------:R-:W-:-:S02]  /*18490*/  WARPGROUP.DEPBAR.LE gsb0, 0x0 ;  /* 0x00008000000079c5 */ /* 0x000fc40000010000 */
[----:B------:R-:W-:-:S08]  /*184a0*/  WARPGROUP.ARRIVE ;  /* 0x00000000000079c5 */ /* 0x000fd00000000000 */
[----:B------:R-:W-:Y:S01]  /*184b0*/  HGMMA.64x96x16.F32.BF16 R24, gdesc[UR4], R24, gsb0 ;  /* 0x01600000041879f0 */ /* 0x000fe20008001818 */
[----:B------:R-:W-:Y:S01]  /*184c0*/  R2UR UR6, R2 ;  /* 0x00000000020672ca */ /* 0x000fe200000e0000 */
[----:B------:R-:W-:Y:S01]  /*184d0*/  IMAD.MOV.U32 R2, RZ, RZ, 0x1 ;  /* 0x00000001ff027424 */ /* 0x000fe200078e00ff */
[----:B------:R-:W-:Y:S02]  /*184e0*/  R2UR UR7, R3 ;  /* 0x00000000030772ca */ /* 0x000fe400000e0000 */
[----:B------:R-:W-:Y:S01]  /*184f0*/  R2UR UR4, R8 ;  /* 0x00000000080472ca */ /* 0x000fe200000e0000 */
[----:B------:R1:W5:Y:S01]  /*18500*/  LDL R3, [R1+0x1b8] ;  /* 0x0001b80001037983 */ /* 0x0003620000100800 */
[----:B------:R-:W-:-:S03]  /*18510*/  R2UR UR5, R9 ;  /* 0x00000000090572ca */ /* 0x000fc600000e0000 */
[----:B------:R1:W-:Y:S04]  /*18520*/  STL [R1+0x60], R2 ;  /* 0x0000600201007387 */ /* 0x0003e80000100800 */
[----:B------:R1:W-:Y:S04]  /*18530*/  STL [R1+0x60], R2 ;  /* 0x0000600201007387 */ /* 0x0003e80000100800 */
[----:B------:R1:W-:Y:S04]  /*18540*/  STL [R1+0x60], R2 ;  /* 0x0000600201007387 */ /* 0x0003e80000100800 */
[----:B------:R1:W-:Y:S01]  /*18550*/  STL [R1+0x60], R2 ;  /* 0x0000600201007387 */ /* 0x0003e20000100800 */
[----:B------:R-:W-:-:S02]  /*18560*/  WARPGROUP.DEPBAR.LE gsb0, 0x0 ;  /* 0x00008000000079c5 */ /* 0x000fc40000010000 */
[----:B------:R-:W-:-:S06]  /*18570*/  WARPGROUP.ARRIVE ;  /* 0x00000000000079c5 */ /* 0x000fcc0000000000 */
        /* <DEDUP_REMOVED lines=9> */
.L_x_12051:
[----:B------:R-:W-:Y:S05]  /*18610*/  BSYNC B0 ;  /* 0x0000000000007941 */ /* 0x000fea0003800000 */
.L_x_12050:
        /* <DEDUP_REMOVED lines=10> */
[----:B------:R-:W0:Y:S04]  /*186c0*/  LDL R76, [R1+0x10c] ;  /* 0x00010c00014c7983 */ /* 0x000e280000100800 */
[----:B------:R-:W2:Y:S04]  /*186d0*/  LDL R74, [R1+0x50] ;  /* 0x00005000014a7983 */ /* 0x000ea80000100800 */
[----:B------:R-:W3:Y:S04]  /*186e0*/  LDL.64 R12, [R1+0x130] ;  /* 0x00013000010c7983 */ /* 0x000ee80000100a00 */
[----:B------:R-:W4:Y:S04]  /*186f0*/  LDL R75, [R1+0x138] ;  /* 0x00013800014b7983 */ /* 0x000f280000100800 */
[----:B------:R-:W4:Y:S04]  /*18700*/  LDL.128 R8, [R1+0x120] ;  /* 0x0001200001087983 */ /* 0x000f280000100c00 */
[----:B------:R-:W4:Y:S01]  /*18710*/  LDL.128 R4, [R1+0x110] ;  /* 0x0001100001047983 */ /* 0x000f220000100c00 */
[----:B------:R-:W-:Y:S01]  /*18720*/  BSSY B0, `(.L_x_12052) ;  /* 0x0000040000007945 */ /* 0x000fe20003800000 */
[----:B0-----:R-:W-:-:S04]  /*18730*/  SHF.R.S32.HI R3, RZ, 0x1f, R76 ;  /* 0x0000001fff037819 */ /* 0x001fc8000001144c */
        /* <DEDUP_REMOVED lines=16> */
[----:B--2---:R-:W-:Y:S01]  /*18840*/  IMAD R74, R74, 0x8, R3 ;  /* 0x000000084a4a7824 */ /* 0x004fe200078e0203 */
[----:B------:R-:W-:Y:S01]  /*18850*/  LEA.HI R3, R79, R79, RZ, 0x1 ;  /* 0x0000004f4f037211 */ /* 0x000fe200078f08ff */
[----:B------:R-:W-:Y:S01]  /*18860*/  IMAD.IADD R73, R72, 0x1, -R73 ;  /* 0x0000000148497824 */ /* 0x000fe200078e0a49 */
[----:B------:R-:W-:-:S02]  /*18870*/  LOP3.LUT R14, R14, 0x3fffffe, RZ, 0xc0, !PT ;  /* 0x03fffffe0e0e7812 */ /* 0x000fc400078ec0ff */
[----:B------:R-:W-:Y:S01]  /*18880*/  LOP3.LUT R20, R3, 0x1ffffffe, RZ, 0xc0, !PT ;  /* 0x1ffffffe03147812 */ /* 0x000fe200078ec0ff */
[----:B------:R-:W-:Y:S01]  /*18890*/  IMAD.U32 R73, R74, 0x10, R73 ;  /* 0x000000104a497824 */ /* 0x000fe200078e0049 */
[----:B---3--:R-:W-:Y:S01]  /*188a0*/  ISETP.NE.AND P0, PT, R12, 0x1, PT ;  /* 0x000000010c00780c */ /* 0x008fe20003f05270 */
[----:B------:R-:W-:Y:S02]  /*188b0*/  IMAD.IADD R14, R77, 0x1, -R14 ;  /* 0x000000014d0e7824 */ /* 0x000fe400078e0a0e */
[----:B------:R-:W-:Y:S02]  /*188c0*/  IMAD.IADD R20, R79, 0x1, -R20 ;  /* 0x000000014f147824 */ /* 0x000fe400078e0a14 */
[----:B------:R-:W-:-:S04]  /*188d0*/  IMAD R73, R14, 0x40, R73 ;  /* 0x000000400e497824 */ /* 0x000fc800078e0249 */
[----:B------:R-:W-:-:S04]  /*188e0*/  IMAD R20, R20, 0x8, R73 ;  /* 0x0000000814147824 */ /* 0x000fc800078e0249 */
[----:B------:R-:W-:-:S05]  /*188f0*/  @P0 IMAD.HI.U32 R12, R20, R13, RZ ;  /* 0x0000000d140c0227 */ /* 0x000fca00078e00ff */
[----:B----4-:R-:W-:Y:S01]  /*18900*/  @P0 SHF.R.U32.HI R20, RZ, R75, R12 ;  /* 0x0000004bff140219 */ /* 0x010fe2000001160c */
        /* <DEDUP_REMOVED lines=26> */
.L_x_12055:
[----:B------:R-:W-:-:S13]  /*18ab0*/  ISETP.NE.AND P0, PT, R9, 0x1, PT ;  /* 0x000000010900780c */ /* 0x000fda0003f05270 */
[----:B------:R-:W-:-:S05]  /*18ac0*/  @P0 IMAD.HI.U32 R8, R7, R10, RZ ;  /* 0x0000000a07080227 */ /* 0x000fca00078e00ff */
[----:B------:R-:W-:-:S07]  /*18ad0*/  @P0 SHF.R.U32.HI R7, RZ, R11, R8 ;  /* 0x0000000bff070219 */ /* 0x000fce0000011608 */
.L_x_12056:
[----:B------:R-:W-:Y:S05]  /*18ae0*/  BSYNC B1 ;  /* 0x0000000000017941 */ /* 0x000fea0003800000 */
.L_x_12054:
[----:B------:R-:W-:-:S05]  /*18af0*/  IMAD R8, R7, R9, R74 ;  /* 0x0000000907087224 */ /* 0x000fca00078e024a */
[----:B------:R-:W-:Y:S02]  /*18b00*/  VIMNMX R3, R3, R8, !PT ;  /* 0x0000000803037248 */ /* 0x000fe40007fe0100 */
[----:B------:R-:W-:-:S07]  /*18b10*/  VIADDMNMX R6, R8, R9, R6, PT ;  /* 0x0000000908067246 */ /* 0x000fce0003800106 */
.L_x_12053:
[----:B------:R-:W-:Y:S05]  /*18b20*/  BSYNC B0 ;  /* 0x0000000000007941 */ /* 0x000fea0003800000 */
.L_x_12052:
[C---:B------:R-:W-:Y:S01]  /*18b30*/  ISETP.GE.AND P0, PT, R72.reuse, 0x2, PT ;  /* 0x000000024800780c */ /* 0x040fe20003f06270 */
[----:B------:R-:W-:Y:S01]  /*18b40*/  BSSY B0, `(.L_x_12057) ;  /* 0x0000088000007945 */ /* 0x000fe20003800000 */
[C---:B------:R-:W-:Y:S02]  /*18b50*/  ISETP.GE.AND P4, PT, R72.reuse, 0xa, PT ;  /* 0x0000000a4800780c */ /* 0x040fe40003f86270 */
        /* <DEDUP_REMOVED lines=109> */
[----:B------:R-:W-:Y:S02]  /*19230*/  ISETP.GT.AND P6, PT, R3, 0x59, !P6 ;  /* 0x000000590300780c */ /* 0x000fe400077c4270 */
[----:B------:R-:W0:Y:S02]  /*19240*/  SHFL.IDX PT, R3, R20, 0x1, 0x1c1f ;  /* 0x003c1f0014037f89 */ /* 0x000e2400000e0000 */
[----:B------:R-:W-:-:S04]  /*19250*/  ISETP.LT.OR P6, PT, R6, 0x5a, P6 ;  /* 0x0000005a0600780c */ /* 0x000fc800037c1670 */
[----:B------:R-:W-:Y:S02]  /*19260*/  FSEL R29, R69, -INF , !P6 ;  /* 0xff800000451d7808 */ /* 0x000fe40007000000 */
[----:B------:R-:W-:Y:S01]  /*19270*/  ISETP.GE.AND P6, PT, R9, 0x1, PT ;  /* 0x000000010900780c */ /* 0x000fe20003fc6270 */
[--C-:B0-----:R-:W-:Y:S02]  /*19280*/  IMAD.IADD R6, R14, 0x1, R3.reuse ;  /* 0x000000010e067824 */ /* 0x101fe400078e0203 */
[----:B------:R-:W-:-:S10]  /*19290*/  IMAD.IADD R8, R12, 0x1, R3 ;  /* 0x000000010c087824 */ /* 0x000fd400078e0203 */
        /* <DEDUP_REMOVED lines=11> */
.L_x_12060:
[----:B------:R-:W-:-:S13]  /*19350*/  ISETP.NE.AND P6, PT, R9, 0x1, PT ;  /* 0x000000010900780c */ /* 0x000fda0003fc5270 */
[----:B------:R-:W-:-:S05]  /*19360*/  @P6 IMAD.HI.U32 R10, R4, R10, RZ ;  /* 0x0000000a040a6227 */ /* 0x000fca00078e00ff */
[----:B------:R-:W-:-:S07]  /*19370*/  @P6 SHF.R.U32.HI R4, RZ, R11, R10 ;  /* 0x0000000bff046219 */ /* 0x000fce000001160a */
.L_x_12061:
[----:B------:R-:W-:Y:S05]  /*19380*/  BSYNC B1 ;  /* 0x0000000000017941 */ /* 0x000fea0003800000 */
.L_x_12059:
[----:B------:R-:W-:-:S05]  /*19390*/  IMAD R3, R4, R9, R74 ;  /* 0x0000000904037224 */ /* 0x000fca00078e024a */
[----:B------:R-:W-:Y:S02]  /*193a0*/  VIADDMNMX R6, R3, R9, R6, PT ;  /* 0x0000000903067246 */ /* 0x000fe40003800106 */
[----:B------:R-:W-:-:S07]  /*193b0*/  VIMNMX R8, R8, R3, !PT ;  /* 0x0000000308087248 */ /* 0x000fce0007fe0100 */
.L_x_12058:
[----:B------:R-:W-:Y:S05]  /*193c0*/  BSYNC B0 ;  /* 0x0000000000007941 */ /* 0x000fea0003800000 */
.L_x_12057:
[C---:B------:R-:W-:Y:S01]  /*193d0*/  ISETP.GT.AND P0, PT, R8.reuse, 0x1, !P0 ;  /* 0x000000010800780c */ /* 0x040fe20004704270 */
[----:B------:R-:W2:Y:S01]  /*193e0*/  LDL R111, [R1+0x1f0] ;  /* 0x0001f000016f7983 */ /* 0x000ea20000100800 */
[----:B------:R-:W-:Y:S02]  /*193f0*/  ISETP.GT.AND P1, PT, R8, 0x8, !P1 ;  /* 0x000000080800780c */ /* 0x000fe40004f24270 */
[C---:B------:R-:W-:Y:S01]  /*19400*/  ISETP.LT.OR P0, PT, R6.reuse, 0x2, P0 ;  /* 0x000000020600780c */ /* 0x040fe20000701670 */
[----:B------:R-:W3:Y:S01]  /*19410*/  LDL.64 R64, [R1+0x210] ;  /* 0x0002100001407983 */ /* 0x000ee20000100a00 */
[----:B------:R-:W-:Y:S02]  /*19420*/  ISETP.LT.OR P1, PT, R6, 0x9, P1 ;  /* 0x000000090600780c */ /* 0x000fe40000f21670 */
[----:B------:R-:W-:Y:S01]  /*19430*/  FSEL R27, R27, -INF , !P0 ;  /* 0xff8000001b1b7808 */ /* 0x000fe20004000000 */
[----:B------:R-:W4:Y:S01]  /*19440*/  LDL.64 R68, [R1+0x3f0] ;  /* 0x0003f00001447983 */ /* 0x000f220000100a00 */
[----:B------:R-:W-:-:S02]  /*19450*/  ISETP.NE.AND P0, PT, R73, RZ, PT ;  /* 0x000000ff4900720c */ /* 0x000fc40003f05270 */
[----:B------:R-:W-:Y:S01]  /*19460*/  FSEL R95, R30, -INF , !P1 ;  /* 0xff8000001e5f7808 */ /* 0x000fe20004800000 */
[----:B------:R-:W2:Y:S01]  /*19470*/  LDL.64 R72, [R1+0x1d0] ;  /* 0x0001d00001487983 */ /* 0x000ea20000100a00 */
[----:B------:R-:W-:Y:S02]  /*19480*/  ISETP.GT.AND P0, PT, R8, 0x9, !P0 ;  /* 0x000000090800780c */ /* 0x000fe40004704270 */
[----:B------:R-:W-:Y:S02]  /*19490*/  ISETP.NE.AND P1, PT, R77, RZ, PT ;  /* 0x000000ff4d00720c */ /* 0x000fe40003f25270 */
[----:B------:R-:W-:Y:S02]  /*194a0*/  ISETP.LT.OR P0, PT, R6, 0xa, P0 ;  /* 0x0000000a0600780c */ /* 0x000fe40000701670 */
[----:B------:R-:W-:Y:S02]  /*194b0*/  ISETP.NE.AND P6, PT, R36, RZ, PT ;  /* 0x000000ff2400720c */ /* 0x000fe40003fc5270 */
[----:B------:R-:W-:-:S02]  /*194c0*/  FSEL R80, R31, -INF , !P0 ;  /* 0xff8000001f507808 */ /* 0x000fc40004000000 */
        /* <DEDUP_REMOVED lines=8> */
[----:B------:R-:W-:Y:S01]  /*19550*/  ISETP.GT.AND P0, PT, R8, 0x18, !P1 ;  /* 0x000000180800780c */ /* 0x000fe20004f04270 */
[----:B------:R-:W4:Y:S01]  /*19560*/  LDL.64 R34, [R1+0x2f0] ;  /* 0x0002f00001227983 */ /* 0x000f220000100a00 */
        /* <DEDUP_REMOVED lines=8> */
[----:B------:R-:W4:Y:S03]  /*195f0*/  LDL.64 R38, [R1+0x2c0] ;  /* 0x0002c00001267983 */ /* 0x000f260000100a00 */
        /* <DEDUP_REMOVED lines=38> */
[----:B------:R-:W-:Y:S02]  /*19860*/  ISETP.GT.AND P0, PT, R8, 0x41, !P1 ;  /* 0x000000410800780c */ /* 0x000fe40004f04270 */
[----:B------:R-:W-:Y:S02]  /*19870*/  ISETP.NE.AND P1, PT, R86, RZ, PT ;  /* 0x000000ff5600720c */ /* 0x000fe40003f25270 */
[----:B------:R-:W-:-:S04]  /*19880*/  ISETP.LT.OR P0, PT, R6, 0x42, P0 ;  /* 0x000000420600780c */ /* 0x000fc80000701670 */
[----:B------:R-:W-:Y:S02]  /*19890*/  FSEL R98, R59, -INF , !P0 ;  /* 0xff8000003b627808 */ /* 0x000fe40004000000 */
[C---:B------:R-:W-:Y:S01]  /*198a0*/  ISETP.GT.AND P0, PT, R8.reuse, RZ, !P6 ;  /* 0x000000ff0800720c */ /* 0x040fe20007704270 */
[----:B------:R-:W4:Y:S01]  /*198b0*/  LDL.64 R58, [R1+0x340] ;  /* 0x00034000013a7983 */ /* 0x000f220000100a00 */
[----:B------:R-:W-:Y:S02]  /*198c0*/  ISETP.GT.AND P2, PT, R8, 0x49, !P2 ;  /* 0x000000490800780c */ /* 0x000fe40005744270 */
[----:B------:R-:W-:Y:S02]  /*198d0*/  ISETP.LT.OR P0, PT, R6, 0x1, P0 ;  /* 0x000000010600780c */ /* 0x000fe40000701670 */
[----:B------:R-:W-:Y:S02]  /*198e0*/  ISETP.GT.AND P3, PT, R8, 0x50, !P3 ;  /* 0x000000500800780c */ /* 0x000fe40005f64270 */
[----:B------:R-:W-:-:S02]  /*198f0*/  FSEL R49, R26, -INF , !P0 ;  /* 0xff8000001a317808 */ /* 0x000fc40004000000 */
[----:B--2---:R-:W-:Y:S02]  /*19900*/  FMNMX.FTZ R4, R61, R72, !PT ;  /* 0x000000483d047209 */ /* 0x004fe40007810000 */
[----:B------:R-:W-:Y:S02]  /*19910*/  ISETP.GT.AND P4, PT, R8, 0x51, !P4 ;  /* 0x000000510800780c */ /* 0x000fe40006784270 */
[----:B------:R-:W-:Y:S02]  /*19920*/  FMNMX.FTZ R4, R89, R4, !PT ;  /* 0x0000000459047209 */ /* 0x000fe40007810000 */
        /* <DEDUP_REMOVED lines=30> */
[----:B------:R-:W-:-:S04]  /*19b10*/  FMNMX.FTZ R10, R90, R5, !PT ;  /* 0x000000055a0a7209 */ /* 0x000fc80007810000 */
        /* <DEDUP_REMOVED lines=12> */
[----:B------:R-:W-:Y:S02]  /*19be0*/  FMNMX.FTZ R4, R28, R9, !PT ;  /* 0x000000091c047209 */ /* 0x000fe40007810000 */
[----:B------:R-:W-:Y:S02]  /*19bf0*/  ISETP.LT.OR P3, PT, R6, 0x51, P3 ;  /* 0x000000510600780c */ /* 0x000fe40001f61670 */
[----:B------:R-:W-:Y:S02]  /*19c00*/  FSEL R108, R63, -INF , !P2 ;  /* 0xff8000003f6c7808 */ /* 0x000fe40005000000 */
[----:B------:R-:W-:Y:S01]  /*19c10*/  FMNMX.FTZ R5, R99, R10, !PT ;  /* 0x0000000a63057209 */ /* 0x000fe20007810000 */
[----:B------:R-:W2:Y:S01]  /*19c20*/  LDL.64 R62, [R1+0x200] ;  /* 0x00020000013e7983 */ /* 0x000ea20000100a00 */
[----:B------:R-:W-:-:S02]  /*19c30*/  FMNMX.FTZ R4, R29, R4, !PT ;  /* 0x000000041d047209 */ /* 0x000fc40007810000 */
[----:B------:R-:W-:Y:S02]  /*19c40*/  ISETP.GT.AND P5, PT, R8, 0x58, !P5 ;  /* 0x000000580800780c */ /* 0x000fe40006fa4270 */
[----:B------:R-:W-:Y:S02]  /*19c50*/  ISETP.LT.OR P4, PT, R6, 0x52, P4 ;  /* 0x000000520600780c */ /* 0x000fe40002781670 */
[----:B------:R-:W-:Y:S02]  /*19c60*/  FSEL R109, R66, -INF , !P3 ;  /* 0xff800000426d7808 */ /* 0x000fe40005800000 */
[----:B------:R-:W-:Y:S01]  /*19c70*/  FMNMX.FTZ R10, R108, R5, !PT ;  /* 0x000000056c0a7209 */ /* 0x000fe20007810000 */
[----:B------:R-:W0:Y:S01]  /*19c80*/  SHFL.BFLY PT, R9, R4, 0x2, 0x1f ;  /* 0x0c401f0004097f89 */ /* 0x000e2200000e0000 */
[----:B------:R-:W-:Y:S02]  /*19c90*/  ISETP.GT.AND P0, PT, R8, 0x59, !P6 ;  /* 0x000000590800780c */ /* 0x000fe40007704270 */
[----:B------:R-:W-:-:S02]  /*19ca0*/  ISETP.LT.OR P5, PT, R6, 0x59, P5 ;  /* 0x000000590600780c */ /* 0x000fc40002fa1670 */
[----:B------:R-:W-:Y:S02]  /*19cb0*/  FSEL R110, R67, -INF , !P4 ;  /* 0xff800000436e7808 */ /* 0x000fe40006000000 */
[----:B------:R-:W-:Y:S01]  /*19cc0*/  FMNMX.FTZ R5, R109, R10, !PT ;  /* 0x0000000a6d057209 */ /* 0x000fe20007810000 */
[----:B------:R-:W3:Y:S01]  /*19cd0*/  LDL.64 R66, [R1+0x1e0] ;  /* 0x0001e00001427983 */ /* 0x000ee20000100a00 */
[----:B------:R-:W-:Y:S02]  /*19ce0*/  ISETP.LT.OR P0, PT, R6, 0x5a, P0 ;  /* 0x0000005a0600780c */ /* 0x000fe40000701670 */
[----:B------:R-:W-:Y:S01]  /*19cf0*/  FSEL R70, R70, -INF , !P5 ;  /* 0xff80000046467808 */ /* 0x000fe20006800000 */
[----:B------:R-:W4:Y:S01]  /*19d00*/  LDL.64 R10, [R1+0x3f8] ;  /* 0x0003f800010a7983 */ /* 0x000f220000100a00 */
[----:B------:R-:W-:Y:S02]  /*19d10*/  FMNMX.FTZ R5, R110, R5, !PT ;  /* 0x000000056e057209 */ /* 0x000fe40007810000 */
[----:B------:R-:W-:-:S02]  /*19d20*/  FSEL R71, R71, -INF , !P0 ;  /* 0xff80000047477808 */ /* 0x000fc40004000000 */
[----:B------:R-:W-:-:S04]  /*19d30*/  FMNMX.FTZ R6, R70, R5, !PT ;  /* 0x0000000546067209 */ /* 0x000fc80007810000 */
[----:B------:R-:W-:-:S05]  /*19d40*/  FMNMX.FTZ R5, R71, R6, !PT ;  /* 0x0000000647057209 */ /* 0x000fca0007810000 */
[----:B------:R1:W-:Y:S04]  /*19d50*/  STL.64 [R1+0x1d0], R4 ;  /* 0x0001d00401007387 */ /* 0x0003e80000100a00 */
[----:B------:R-:W2:Y:S01]  /*19d60*/  LDL R30, [R1+0x1d4] ;  /* 0x0001d400011e7983 */ /* 0x000ea20000100800 */
[----:B0-----:R-:W-:-:S05]  /*19d70*/  FMNMX.FTZ R9, R4, R9, !PT ;  /* 0x0000000904097209 */ /* 0x001fca0007810000 */
[----:B------:R-:W0:Y:S04]  /*19d80*/  SHFL.BFLY PT, R12, R9, 0x1, 0x1f ;  /* 0x0c201f00090c7f89 */ /* 0x000e2800000e0000 */
[----:B-1----:R-:W4:Y:S01]  /*19d90*/  LDL.64 R4, [R1+0x220] ;  /* 0x0002200001047983 */ /* 0x002f220000100a00 */
[----:B0-----:R-:W-:-:S03]  /*19da0*/  FMNMX.FTZ R6, R9, R12, !PT ;  /* 0x0000000c09067209 */ /* 0x001fc60007810000 */
[----:B------:R-:W4:Y:S04]  /*19db0*/  LDL.64 R8, [R1+0x240] ;  /* 0x0002400001087983 */ /* 0x000f280000100a00 */
[----:B------:R-:W-:Y:S04]  /*19dc0*/  STL [R1+0x1d0], R6 ;  /* 0x0001d00601007387 */ /* 0x000fe80000100800 */
[----:B------:R-:W3:Y:S04]  /*19dd0*/  LDL R48, [R1+0x1d0] ;  /* 0x0001d00001307983 */ /* 0x000ee80000100800 */
[----:B--2---:R-:W0:Y:S02]  /*19de0*/  SHFL.BFLY PT, R31, R30, 0x2, 0x1f ;  /* 0x0c401f001e1f7f89 */ /* 0x004e2400000e0000 */
[----:B0-----:R-:W-:-:S02]  /*19df0*/  FMNMX.FTZ R92, R31, R30, !PT ;  /* 0x0000001e1f5c7209 */ /* 0x001fc40007810000 */
[----:B------:R-:W2:Y:S04]  /*19e00*/  LDL.64 R30, [R1+0x2d0] ;  /* 0x0002d000011e7983 */ /* 0x000ea80000100a00 */
[----:B------:R-:W0:Y:S01]  /*19e10*/  SHFL.BFLY PT, R51, R92, 0x1, 0x1f ;  /* 0x0c201f005c337f89 */ /* 0x000e2200000e0000 */
[----:B---3--:R-:W-:Y:S01]  /*19e20*/  FMUL.FTZ R26, R111, R48 ;  /* 0x000000306f1a7220 */ /* 0x008fe20000410000 */
[----:B------:R-:W-:-:S04]  /*19e30*/  FSETP.NEU.FTZ.AND P0, PT, R48, -INF , PT ;  /* 0xff8000003000780b */ /* 0x000fc80003f1d000 */
[----:B------:R-:W-:-:S05]  /*19e40*/  FSEL R26, R26, RZ, P0 ;  /* 0x000000ff1a1a7208 */ /* 0x000fca0000000000 */
[-CC-:B------:R-:W-:Y:S01]  /*19e50*/  FFMA.FTZ R84, R53, R111.reuse, -R26.reuse ;  /* 0x0000006f35547223 */ /* 0x180fe2000001081a */
[----:B------:R-:W-:Y:S01]  /*19e60*/  FSEL R53, R48, RZ, P0 ;  /* 0x000000ff30357208 */ /* 0x000fe20000000000 */
        /* <DEDUP_REMOVED lines=25> */
[CC--:B------:R-:W-:Y:S01]  /*1a000*/  FMUL.FTZ R26, R92.reuse, R111.reuse ;  /* 0x0000006f5c1a7220 */ /* 0x0c0fe20000410000 */
[----:B------:R-:W-:Y:S01]  /*1a010*/  FSETP.NEU.FTZ.AND P0, PT, R92, -INF , PT ;  /* 0xff8000005c00780b */ /* 0x000fe20003f1d000 */
[----:B------:R-:W3:Y:S01]  /*1a020*/  LDL.64 R60, [R1+0x280] ;  /* 0x00028000013c7983 */ /* 0x000ee20000100a00 */
[----:B------:R-:W-:-:S02]  /*1a030*/  FMUL.FTZ R107, R72, R111 ;  /* 0x0000006f486b7220 */ /* 0x000fc40000410000 */
[----:B------:R-:W-:Y:S01]  /*1a040*/  FSEL R72, R26, RZ, P0 ;  /* 0x000000ff1a487208 */ /* 0x000fe20000000000 */
[----:B------:R-:W4:Y:S04]  /*1a050*/  LDL.64 R36, [R1+0x2b0] ;  /* 0x0002b00001247983 */ /* 0x000f280000100a00 */
        /* <DEDUP_REMOVED lines=14> */
[----:B------:R-:W-:-:S03]  /*1a140*/  FFMA.FTZ R153, R27, R111, -R72 ;  /* 0x0000006f1b997223 */ /* 0x000fc60000010848 */
[----:B------:R-:W2:Y:S01]  /*1a150*/  LDL.64 R26, [R1+0x390] ;  /* 0x00039000011a7983 */ /* 0x000ea20000100a00 */
[-CC-:B------:R-:W-:Y:S01]  /*1a160*/  FFMA.FTZ R102, R91, R111.reuse, -R72.reuse ;  /* 0x0000006f5b667223 */ /* 0x180fe20000010848 */
[-CC-:B------:R-:W-:Y:S02]  /*1a170*/  FFMA.FTZ R101, R90, R111.reuse, -R72.reuse ;  /* 0x0000006f5a657223 */ /* 0x180fe40000010848 */
[----:B------:R-:W2:Y:S01]  /*1a180*/  LDL.64 R90, [R1+0x3b0] ;  /* 0x0003b000015a7983 */ /* 0x000ea20000100a00 */
[-CC-:B------:R-:W-:Y:S01]  /*1a190*/  FFMA.FTZ R169, R78, R111.reuse, -R72.reuse ;  /* 0x0000006f4ea97223 */ /* 0x180fe20000010848 */
[----:B------:R-:W-:Y:S01]  /*1a1a0*/  FSEL R78, R92, RZ, P0 ;  /* 0x000000ff5c4e7208 */ /* 0x000fe20000000000 */
[-CC-:B------:R-:W-:Y:S01]  /*1a1b0*/  FFMA.FTZ R165, R3, R111.reuse, -R72.reuse ;  /* 0x0000006f03a57223 */ /* 0x180fe20000010848 */
[----:B------:R-:W-:-:S03]  /*1a1c0*/  FFMA.FTZ R3, R93, R111, -R72 ;  /* 0x0000006f5d037223 */ /* 0x000fc60000010848 */
[----:B------:R-:W-:-:S04]  /*1a1d0*/  FADD.FTZ R78, R73, -R78 ;  /* 0x8000004e494e7221 */ /* 0x000fc80000010000 */
[----:B------:R-:W-:Y:S01]  /*1a1e0*/  FMUL.FTZ R93, R111, R78 ;  /* 0x0000004e6f5d7220 */ /* 0x000fe20000410000 */
[----:B------:R-:W-:Y:S01]  /*1a1f0*/  MUFU.EX2 R152, R152 ;  /* 0x0000009800987308 */ /* 0x000fe20000000800 */
[----:B------:R-:W-:-:S07]  /*1a200*/  FFMA.FTZ R155, R95, R111, -R72 ;  /* 0x0000006f5f9b7223 */ /* 0x000fce0000010848 */
[----:B------:R-:W0:Y:S01]  /*1a210*/  MUFU.EX2 R107, R107 ;  /* 0x0000006b006b7308 */ /* 0x000e220000000800 */
[----:B------:R-:W-:-:S07]  /*1a220*/  FFMA.FTZ R80, R80, R111, -R72 ;  /* 0x0000006f50507223 */ /* 0x000fce0000010848 */
[----:B------:R-:W-:Y:S08]  /*1a230*/  MUFU.EX2 R81, R81 ;  /* 0x0000005100517308 */ /* 0x000ff00000000800 */
[----:B------:R-:W1:Y:S08]  /*1a240*/  MUFU.EX2 R93, R93 ;  /* 0x0000005d005d7308 */ /* 0x000e700000000800 */
[----:B------:R-:W1:Y:S08]  /*1a250*/  MUFU.EX2 R89, R89 ;  /* 0x0000005900597308 */ /* 0x000e700000000800 */
[----:B------:R-:W1:Y:S08]  /*1a260*/  MUFU.EX2 R153, R153 ;  /* 0x0000009900997308 */ /* 0x000e700000000800 */
[----:B------:R-:W1:Y:S08]  /*1a270*/  MUFU.EX2 R154, R154 ;  /* 0x0000009a009a7308 */ /* 0x000e700000000800 */
[----:B------:R-:W1:Y:S01]  /*1a280*/  MUFU.EX2 R155, R155 ;  /* 0x0000009b009b7308 */ /* 0x000e620000000800 */
[----:B------:R-:W-:Y:S01]  /*1a290*/  FFMA.FTZ R183, R70, R111, -R72 ;  /* 0x0000006f46b77223 */ /* 0x000fe20000010848 */
[----:B0-----:R-:W-:-:S06]  /*1a2a0*/  FFMA.FTZ R66, R107, R66, R152 ;  /* 0x000000426b427223 */ /* 0x001fcc0000010098 */
[----:B------:R-:W0:Y:S01]  /*1a2b0*/  MUFU.EX2 R106, R106 ;  /* 0x0000006a006a7308 */ /* 0x000e220000000800 */
[----:B-1----:R-:W-:Y:S01]  /*1a2c0*/  FFMA.FTZ R70, R67, R93, R81 ;  /* 0x0000005d43467223 */ /* 0x002fe20000010051 */
[----:B------:R-:W-:-:S06]  /*1a2d0*/  FFMA.FTZ R167, R77, R111, -R72 ;  /* 0x0000006f4da77223 */ /* 0x000fcc0000010848 */
[----:B------:R-:W1:Y:S01]  /*1a2e0*/  MUFU.EX2 R80, R80 ;  /* 0x0000005000507308 */ /* 0x000e620000000800 */
[----:B------:R-:W-:Y:S01]  /*1a2f0*/  FADD.FTZ R67, R89, R66 ;  /* 0x0000004259437221 */ /* 0x000fe20000010000 */
[----:B------:R-:W-:-:S06]  /*1a300*/  FADD.FTZ R70, R153, R70 ;  /* 0x0000004699467221 */ /* 0x000fcc0000010000 */
[----:B------:R-:W1:Y:S08]  /*1a310*/  MUFU.EX2 R164, R164 ;  /* 0x000000a400a47308 */ /* 0x000e700000000800 */
[----:B------:R-:W1:Y:S01]  /*1a320*/  MUFU.EX2 R165, R165 ;  /* 0x000000a500a57308 */ /* 0x000e620000000800 */
[----:B------:R-:W-:Y:S01]  /*1a330*/  FADD.FTZ R67, R154, R67 ;  /* 0x000000439a437221 */ /* 0x000fe20000010000 */
[----:B------:R-:W-:-:S06]  /*1a340*/  FADD.FTZ R73, R155, R70 ;  /* 0x000000469b497221 */ /* 0x000fcc0000010000 */
[----:B------:R-:W1:Y:S08]  /*1a350*/  MUFU.EX2 R105, R105 ;  /* 0x0000006900697308 */ /* 0x000e700000000800 */
[----:B------:R-:W1:Y:S01]  /*1a360*/  MUFU.EX2 R3, R3 ;  /* 0x0000000300037308 */ /* 0x000e620000000800 */
[----:B0-----:R-:W-:Y:S01]  /*1a370*/  FADD.FTZ R67, R106, R67 ;  /* 0x000000436a437221 */ /* 0x001fe20000010000 */
[----:B-1----:R-:W-:-:S06]  /*1a380*/  FADD.FTZ R66, R80, R73 ;  /* 0x0000004950427221 */ /* 0x002fcc0000010000 */
[----:B------:R-:W0:Y:S08]  /*1a390*/  MUFU.EX2 R166, R166 ;  /* 0x000000a600a67308 */ /* 0x000e300000000800 */
[----:B------:R-:W1:Y:S01]  /*1a3a0*/  MUFU.EX2 R167, R167 ;  /* 0x000000a700a77308 */ /* 0x000e620000000800 */
[----:B------:R-:W-:Y:S01]  /*1a3b0*/  FADD.FTZ R70, R164, R67 ;  /* 0x00000043a4467221 */ /* 0x000fe20000010000 */
[----:B------:R-:W-:-:S06]  /*1a3c0*/  FADD.FTZ R66, R165, R66 ;  /* 0x00000042a5427221 */ /* 0x000fcc0000010000 */
[----:B------:R-:W1:Y:S01]  /*1a3d0*/  MUFU.EX2 R104, R104 ;  /* 0x0000006800687308 */ /* 0x000e620000000800 */
[----:B------:R-:W-:-:S07]  /*1a3e0*/  FFMA.FTZ R171, R79, R111, -R72 ;  /* 0x0000006f4fab7223 */ /* 0x000fce0000010848 */
[----:B------:R-:W1:Y:S01]  /*1a3f0*/  MUFU.EX2 R102, R102 ;  /* 0x0000006600667308 */ /* 0x000e620000000800 */
[----:B------:R-:W-:Y:S01]  /*1a400*/  FADD.FTZ R67, R105, R70 ;  /* 0x0000004669437221 */ /* 0x000fe20000010000 */
        /* <DEDUP_REMOVED lines=9> */
[----:B------:R-:W-:Y:S01]  /*1a4a0*/  FADD.FTZ R67, R104, R67 ;  /* 0x0000004368437221 */ /* 0x000fe20000010000 */
[----:B------:R-:W-:-:S06]  /*1a4b0*/  FADD.FTZ R66, R102, R73 ;  /* 0x0000004966427221 */ /* 0x000fcc0000010000 */
[----:B------:R-:W2:Y:S01]  /*1a4c0*/  MUFU.EX2 R170, R170 ;  /* 0x000000aa00aa7308 */ /* 0x000ea20000000800 */
[----:B------:R-:W-:-:S07]  /*1a4d0*/  FFMA.FTZ R75, R75, R111, -R72 ;  /* 0x0000006f4b4b7223 */ /* 0x000fce0000010848 */
[----:B------:R-:W-:Y:S01]  /*1a4e0*/  MUFU.EX2 R88, R88 ;  /* 0x0000005800587308 */ /* 0x000fe20000000800 */
[-CC-:B------:R-:W-:Y:S01]  /*1a4f0*/  FFMA.FTZ R175, R76, R111.reuse, -R72.reuse ;  /* 0x0000006f4caf7223 */ /* 0x180fe20000010848 */
[----:B------:R-:W-:-:S06]  /*1a500*/  FFMA.FTZ R179, R99, R111, -R72 ;  /* 0x0000006f63b37223 */ /* 0x000fcc0000010848 */
[----:B------:R-:W-:Y:S01]  /*1a510*/  MUFU.EX2 R172, R172 ;  /* 0x000000ac00ac7308 */ /* 0x000fe20000000800 */
[----:B------:R-:W-:-:S07]  /*1a520*/  FFMA.FTZ R94, R94, R111, -R72 ;  /* 0x0000006f5e5e7223 */ /* 0x000fce0000010848 */
[----:B------:R-:W-:Y:S01]  /*1a530*/  MUFU.EX2 R87, R87 ;  /* 0x0000005700577308 */ /* 0x000fe20000000800 */
[----:B------:R-:W-:-:S07]  /*1a540*/  FFMA.FTZ R177, R97, R111, -R72 ;  /* 0x0000006f61b17223 */ /* 0x000fce0000010848 */
[----:B------:R-:W-:Y:S08]  /*1a550*/  MUFU.EX2 R174, R174 ;  /* 0x000000ae00ae7308 */ /* 0x000ff00000000800 */
[----:B------:R-:W-:Y:S08]  /*1a560*/  MUFU.EX2 R86, R86 ;  /* 0x0000005600567308 */ /* 0x000ff00000000800 */
        /* <DEDUP_REMOVED lines=8> */
[----:B------:R-:W-:Y:S08]  /*1a5f0*/  MUFU.EX2 R180, R180 ;  /* 0x000000b400b47308 */ /* 0x000ff00000000800 */
[----:B------:R-:W-:Y:S01]  /*1a600*/  MUFU.EX2 R82, R82 ;  /* 0x0000005200527308 */ /* 0x000fe20000000800 */
[C---:B------:R-:W-:Y:S01]  /*1a610*/  FMUL.FTZ R63, R107.reuse, R63 ;  /* 0x0000003f6b3f7220 */ /* 0x040fe20000410000 */
[----:B------:R-:W-:-:S06]  /*1a620*/  FMUL.FTZ R62, R107, R62 ;  /* 0x0000003e6b3e7220 */ /* 0x000fcc0000410000 */
[----:B------:R-:W-:Y:S01]  /*1a630*/  MUFU.EX2 R182, R182 ;  /* 0x000000b600b67308 */ /* 0x000fe20000000800 */
[C---:B------:R-:W-:Y:S01]  /*1a640*/  FMUL.FTZ R65, R107.reuse, R65 ;  /* 0x000000416b417220 */ /* 0x040fe20000410000 */
[C---:B------:R-:W-:Y:S01]  /*1a650*/  FMUL.FTZ R64, R107.reuse, R64 ;  /* 0x000000406b407220 */ /* 0x040fe20000410000 */
[C---:B---3--:R-:W-:Y:S01]  /*1a660*/  FMUL.FTZ R61, R107.reuse, R61 ;  /* 0x0000003d6b3d7220 */ /* 0x048fe20000410000 */
[C---:B------:R-:W-:Y:S01]  /*1a670*/  FMUL.FTZ R60, R107.reuse, R60 ;  /* 0x0000003c6b3c7220 */ /* 0x040fe20000410000 */
[C---:B----4-:R-:W-:Y:S01]  /*1a680*/  FMUL.FTZ R37, R107.reuse, R37 ;  /* 0x000000256b257220 */ /* 0x050fe20000410000 */
[C---:B------:R-:W-:Y:S01]  /*1a690*/  FMUL.FTZ R36, R107.reuse, R36 ;  /* 0x000000246b247220 */ /* 0x040fe20000410000 */
[----:B------:R-:W-:Y:S01]  /*1a6a0*/  FMUL.FTZ R39, R107, R39 ;  /* 0x000000276b277220 */ /* 0x000fe20000410000 */
[----:B------:R-:W3:Y:S01]  /*1a6b0*/  MUFU.EX2 R171, R171 ;  /* 0x000000ab00ab7308 */ /* 0x000ee20000000800 */
[----:B------:R-:W-:Y:S01]  /*1a6c0*/  FADD.FTZ R70, R168, R67 ;  /* 0x00000043a8467221 */ /* 0x000fe20000010000 */
[----:B------:R-:W-:Y:S01]  /*1a6d0*/  FADD.FTZ R66, R169, R66 ;  /* 0x00000042a9427221 */ /* 0x000fe20000010000 */
[----:B------:R-:W-:Y:S01]  /*1a6e0*/  FFMA.FTZ R96, R108, R111, -R72 ;  /* 0x0000006f6c607223 */ /* 0x000fe20000010848 */
[C---:B------:R-:W-:Y:S01]  /*1a6f0*/  FMUL.FTZ R38, R107.reuse, R38 ;  /* 0x000000266b267220 */ /* 0x040fe20000410000 */
[C---:B------:R-:W-:Y:S01]  /*1a700*/  FMUL.FTZ R69, R107.reuse, R69 ;  /* 0x000000456b457220 */ /* 0x040fe20000410000 */
[----:B------:R-:W-:Y:S01]  /*1a710*/  FMUL.FTZ R68, R107, R68 ;  /* 0x000000446b447220 */ /* 0x000fe20000410000 */
[----:B------:R-:W-:Y:S01]  /*1a720*/  FMUL.FTZ R11, R93, R11 ;  /* 0x0000000b5d0b7220 */ /* 0x000fe20000410000 */
[----:B------:R-:W4:Y:S01]  /*1a730*/  MUFU.EX2 R100, R100 ;  /* 0x0000006400647308 */ /* 0x000f220000000800 */
[----:B0-----:R-:W-:Y:S01]  /*1a740*/  FADD.FTZ R67, R103, R70 ;  /* 0x0000004667437221 */ /* 0x001fe20000010000 */
[----:B-1----:R-:W-:Y:S01]  /*1a750*/  FADD.FTZ R66, R101, R66 ;  /* 0x0000004265427221 */ /* 0x002fe20000010000 */
[----:B------:R-:W-:Y:S01]  /*1a760*/  FMUL.FTZ R10, R93, R10 ;  /* 0x0000000a5d0a7220 */ /* 0x000fe20000410000 */
[C---:B------:R-:W-:Y:S01]  /*1a770*/  FMUL.FTZ R5, R107.reuse, R5 ;  /* 0x000000056b057220 */ /* 0x040fe20000410000 */
[C---:B------:R-:W-:Y:S01]  /*1a780*/  FMUL.FTZ R4, R107.reuse, R4 ;  /* 0x000000046b047220 */ /* 0x040fe20000410000 */
[C---:B--2---:R-:W-:Y:S01]  /*1a790*/  FMUL.FTZ R7, R107.reuse, R7 ;  /* 0x000000076b077220 */ /* 0x044fe20000410000 */
[----:B------:R-:W-:Y:S01]  /*1a7a0*/  FMUL.FTZ R6, R107, R6 ;  /* 0x000000066b067220 */ /* 0x000fe20000410000 */
[----:B------:R-:W0:Y:S01]  /*1a7b0*/  MUFU.EX2 R173, R173 ;  /* 0x000000ad00ad7308 */ /* 0x000e220000000800 */
[----:B------:R-:W-:Y:S01]  /*1a7c0*/  FADD.FTZ R67, R170, R67 ;  /* 0x00000043aa437221 */ /* 0x000fe20000010000 */
[----:B---3--:R-:W-:Y:S01]  /*1a7d0*/  FADD.FTZ R73, R171, R66 ;  /* 0x00000042ab497221 */ /* 0x008fe20000010000 */
[C---:B------:R-:W-:Y:S01]  /*1a7e0*/  FMUL.FTZ R13, R107.reuse, R13 ;  /* 0x0000000d6b0d7220 */ /* 0x040fe20000410000 */
[C---:B------:R-:W-:Y:S01]  /*1a7f0*/  FMUL.FTZ R12, R107.reuse, R12 ;  /* 0x0000000c6b0c7220 */ /* 0x040fe20000410000 */
[C---:B------:R-:W-:Y:S01]  /*1a800*/  FMUL.FTZ R15, R107.reuse, R15 ;  /* 0x0000000f6b0f7220 */ /* 0x040fe20000410000 */
[C---:B------:R-:W-:Y:S01]  /*1a810*/  FMUL.FTZ R14, R107.reuse, R14 ;  /* 0x0000000e6b0e7220 */ /* 0x040fe20000410000 */
[C---:B------:R-:W-:Y:S01]  /*1a820*/  FMUL.FTZ R47, R107.reuse, R47 ;  /* 0x0000002f6b2f7220 */ /* 0x040fe20000410000 */
[----:B------:R-:W1:Y:S01]  /*1a830*/  MUFU.EX2 R99, R75 ;  /* 0x0000004b00637308 */ /* 0x000e620000000800 */
[----:B------:R-:W-:Y:S01]  /*1a840*/  FFMA.FTZ R97, R98, R111, -R72 ;  /* 0x0000006f62617223 */ /* 0x000fe20000010848 */
[----:B------:R-:W-:Y:S01]  /*1a850*/  FADD.FTZ R67, R88, R67 ;  /* 0x0000004358437221 */ /* 0x000fe20000010000 */
[----:B----4-:R-:W-:Y:S01]  /*1a860*/  FADD.FTZ R66, R100, R73 ;  /* 0x0000004964427221 */ /* 0x010fe20000010000 */
[C---:B------:R-:W-:Y:S01]  /*1a870*/  FMUL.FTZ R46, R107.reuse, R46 ;  /* 0x0000002e6b2e7220 */ /* 0x040fe20000410000 */
[C---:B------:R-:W-:Y:S01]  /*1a880*/  FMUL.FTZ R21, R107.reuse, R21 ;  /* 0x000000156b157220 */ /* 0x040fe20000410000 */
[C---:B------:R-:W-:Y:S01]  /*1a890*/  FMUL.FTZ R20, R107.reuse, R20 ;  /* 0x000000146b147220 */ /* 0x040fe20000410000 */
[----:B------:R-:W-:Y:S01]  /*1a8a0*/  FMUL.FTZ R25, R107, R25 ;  /* 0x000000196b197220 */ /* 0x000fe20000410000 */
[----:B------:R-:W2:Y:S01]  /*1a8b0*/  MUFU.EX2 R175, R175 ;  /* 0x000000af00af7308 */ /* 0x000ea20000000800 */
[----:B------:R-:W-:Y:S01]  /*1a8c0*/  FADD.FTZ R70, R172, R67 ;  /* 0x00000043ac467221 */ /* 0x000fe20000010000 */
[----:B0-----:R-:W-:Y:S01]  /*1a8d0*/  FADD.FTZ R66, R173, R66 ;  /* 0x00000042ad427221 */ /* 0x001fe20000010000 */
[C---:B------:R-:W-:Y:S01]  /*1a8e0*/  FMUL.FTZ R24, R107.reuse, R24 ;  /* 0x000000186b187220 */ /* 0x040fe20000410000 */
[C---:B------:R-:W-:Y:S01]  /*1a8f0*/  FMUL.FTZ R35, R107.reuse, R35 ;  /* 0x000000236b237220 */ /* 0x040fe20000410000 */
[C---:B------:R-:W-:Y:S01]  /*1a900*/  FMUL.FTZ R34, R107.reuse, R34 ;  /* 0x000000226b227220 */ /* 0x040fe20000410000 */
[C---:B------:R-:W-:Y:S01]  /*1a910*/  FMUL.FTZ R41, R107.reuse, R41 ;  /* 0x000000296b297220 */ /* 0x040fe20000410000 */
[----:B------:R-:W-:Y:S01]  /*1a920*/  FMUL.FTZ R40, R107, R40 ;  /* 0x000000286b287220 */ /* 0x000fe20000410000 */
[----:B------:R-:W0:Y:S01]  /*1a930*/  MUFU.EX2 R98, R94 ;  /* 0x0000005e00627308 */ /* 0x000e220000000800 */
[----:B------:R-:W-:Y:S01]  /*1a940*/  FADD.FTZ R67, R87, R70 ;  /* 0x0000004657437221 */ /* 0x000fe20000010000 */
[----:B-1----:R-:W-:Y:S01]  /*1a950*/  FADD.FTZ R66, R99, R66 ;  /* 0x0000004263427221 */ /* 0x002fe20000010000 */
[C---:B------:R-:W-:Y:S01]  /*1a960*/  FMUL.FTZ R43, R107.reuse, R43 ;  /* 0x0000002b6b2b7220 */ /* 0x040fe20000410000 */
[C---:B------:R-:W-:Y:S01]  /*1a970*/  FMUL.FTZ R42, R107.reuse, R42 ;  /* 0x0000002a6b2a7220 */ /* 0x040fe20000410000 */
[C---:B------:R-:W-:Y:S01]  /*1a980*/  FMUL.FTZ R45, R107.reuse, R45 ;  /* 0x0000002d6b2d7220 */ /* 0x040fe20000410000 */
[C---:B------:R-:W-:Y:S01]  /*1a990*/  FMUL.FTZ R44, R107.reuse, R44 ;  /* 0x0000002c6b2c7220 */ /* 0x040fe20000410000 */
[----:B------:R-:W-:Y:S01]  /*1a9a0*/  FMUL.FTZ R57, R107, R57 ;  /* 0x000000396b397220 */ /* 0x000fe20000410000 */
[----:B------:R-:W1:Y:S01]  /*1a9b0*/  MUFU.EX2 R177, R177 ;  /* 0x000000b100b17308 */ /* 0x000e620000000800 */
[----:B------:R-:W-:Y:S01]  /*1a9c0*/  FADD.FTZ R67, R174, R67 ;  /* 0x00000043ae437221 */ /* 0x000fe20000010000 */
[----:B--2---:R-:W-:Y:S01]  /*1a9d0*/  FADD.FTZ R73, R175, R66 ;  /* 0x00000042af497221 */ /* 0x004fe20000010000 */
[C---:B------:R-:W-:Y:S01]  /*1a9e0*/  FMUL.FTZ R56, R107.reuse, R56 ;  /* 0x000000386b387220 */ /* 0x040fe20000410000 */
[C---:B------:R-:W-:Y:S01]  /*1a9f0*/  FMUL.FTZ R59, R107.reuse, R59 ;  /* 0x0000003b6b3b7220 */ /* 0x040fe20000410000 */
[C---:B------:R-:W-:Y:S01]  /*1aa00*/  FMUL.FTZ R58, R107.reuse, R58 ;  /* 0x0000003a6b3a7220 */ /* 0x040fe20000410000 */
[C---:B------:R-:W-:Y:S01]  /*1aa10*/  FMUL.FTZ R49, R107.reuse, R49 ;  /* 0x000000316b317220 */ /* 0x040fe20000410000 */
[C---:B------:R-:W-:Y:S01]  /*1aa20*/  FMUL.FTZ R48, R107.reuse, R48 ;  /* 0x000000306b307220 */ /* 0x040fe20000410000 */
[----:B------:R-:W2:Y:S01]  /*1aa30*/  MUFU.EX2 R97, R97 ;  /* 0x0000006100617308 */ /* 0x000ea20000000800 */
[----:B------:R-:W-:Y:S01]  /*1aa40*/  FADD.FTZ R67, R86, R67 ;  /* 0x0000004356437221 */ /* 0x000fe20000010000 */
[----:B0-----:R-:W-:Y:S01]  /*1aa50*/  FADD.FTZ R66, R98, R73 ;  /* 0x0000004962427221 */ /* 0x001fe20000010000 */
[C---:B------:R-:W-:Y:S01]  /*1aa60*/  FMUL.FTZ R53, R107.reuse, R53 ;  /* 0x000000356b357220 */ /* 0x040fe20000410000 */
[----:B------:R-:W-:Y:S01]  /*1aa70*/  FMUL.FTZ R52, R107, R52 ;  /* 0x000000346b347220 */ /* 0x000fe20000410000 */
[----:B------:R-:W3:Y:S03]  /*1aa80*/  LDL.64 R76, [R1+0x3d8] ;  /* 0x0003d800014c7983 */ /* 0x000ee60000100a00 */
[----:B------:R-:W0:Y:S01]  /*1aa90*/  MUFU.EX2 R179, R179 ;  /* 0x000000b300b37308 */ /* 0x000e220000000800 */
[----:B------:R-:W-:Y:S01]  /*1aaa0*/  FADD.FTZ R70, R176, R67 ;  /* 0x00000043b0467221 */ /* 0x000fe20000010000 */
[----:B-1----:R-:W-:Y:S01]  /*1aab0*/  FADD.FTZ R66, R177, R66 ;  /* 0x00000042b1427221 */ /* 0x002fe20000010000 */
[----:B------:R-:W4:Y:S05]  /*1aac0*/  LDL.64 R78, [R1+0x3e8] ;  /* 0x0003e800014e7983 */ /* 0x000f2a0000100a00 */
[----:B------:R-:W-:Y:S08]  /*1aad0*/  MUFU.EX2 R181, R181 ;  /* 0x000000b500b57308 */ /* 0x000ff00000000800 */
[----:B------:R-:W-:Y:S08]  /*1aae0*/  MUFU.EX2 R95, R95 ;  /* 0x0000005f005f7308 */ /* 0x000ff00000000800 */
[----:B------:R-:W-:Y:S01]  /*1aaf0*/  MUFU.EX2 R183, R183 ;  /* 0x000000b700b77308 */ /* 0x000fe20000000800 */
[----:B------:R1:W-:Y:S04]  /*1ab00*/  STL.64 [R1+0x200], R62 ;  /* 0x0002003e01007387 */ /* 0x0003e80000100a00 */
[----:B------:R-:W-:Y:S03]  /*1ab10*/  STL.64 [R1+0x210], R64 ;  /* 0x0002104001007387 */ /* 0x000fe60000100a00 */
[----:B------:R-:W1:Y:S01]  /*1ab20*/  MUFU.EX2 R96, R96 ;  /* 0x0000006000607308 */ /* 0x000e620000000800 */
[----:B------:R-:W-:Y:S01]  /*1ab30*/  FADD.FTZ R67, R85, R70 ;  /* 0x0000004655437221 */ /* 0x000fe20000010000 */
[----:B--2---:R-:W-:Y:S01]  /*1ab40*/  FADD.FTZ R66, R97, R66 ;  /* 0x0000004261427221 */ /* 0x004fe20000010000 */
[----:B------:R-:W-:Y:S02]  /*1ab50*/  STL.64 [R1+0x280], R60 ;  /* 0x0002803c01007387 */ /* 0x000fe40000100a00 */
[----:B------:R-:W-:Y:S01]  /*1ab60*/  FADD.FTZ R67, R84, R67 ;  /* 0x0000004354437221 */ /* 0x000fe20000010000 */
[----:B0-----:R-:W-:Y:S01]  /*1ab70*/  FADD.FTZ R73, R179, R66 ;  /* 0x00000042b3497221 */ /* 0x001fe20000010000 */
[----:B------:R0:W-:Y:S01]  /*1ab80*/  STL.64 [R1+0x2b0], R36 ;  /* 0x0002b02401007387 */ /* 0x0001e20000100a00 */
[----:B------:R-:W2:Y:S01]  /*1ab90*/  MUFU.EX2 R94, R71 ;  /* 0x00000047005e7308 */ /* 0x000ea20000000800 */
[----:B------:R-:W-:-:S02]  /*1aba0*/  FADD.FTZ R66, R178, R67 ;  /* 0x00000043b2427221 */ /* 0x000fc40000010000 */
[----:B------:R2:W-:Y:S02]  /*1abb0*/  STL.64 [R1+0x2c0], R38 ;  /* 0x0002c02601007387 */ /* 0x0005e40000100a00 */
[----:B------:R-:W-:Y:S02]  /*1abc0*/  FADD.FTZ R67, R83, R66 ;  /* 0x0000004253437221 */ /* 0x000fe40000010000 */
[----:B------:R-:W-:Y:S01]  /*1abd0*/  STL.64 [R1+0x3f0], R68 ;  /* 0x0003f04401007387 */ /* 0x000fe20000100a00 */
[----:B-1----:R-:W-:Y:S01]  /*1abe0*/  FADD.FTZ R70, R96, R73 ;  /* 0x0000004960467221 */ /* 0x002fe20000010000 */
[----:B------:R-:W-:Y:S02]  /*1abf0*/  FADD.FTZ R67, R180, R67 ;  /* 0x00000043b4437221 */ /* 0x000fe40000010000 */
[----:B------:R-:W-:Y:S01]  /*1ac00*/  STL.64 [R1+0x3f8], R10 ;  /* 0x0003f80a01007387 */ /* 0x000fe20000100a00 */
[----:B------:R-:W-:Y:S01]  /*1ac10*/  FADD.FTZ R70, R181, R70 ;  /* 0x00000046b5467221 */ /* 0x000fe20000010000 */
[C---:B------:R-:W-:Y:S01]  /*1ac20*/  FMUL.FTZ R63, R107.reuse, R9 ;  /* 0x000000096b3f7220 */ /* 0x040fe20000410000 */
[----:B------:R-:W-:Y:S01]  /*1ac30*/  FMUL.FTZ R62, R107, R8 ;  /* 0x000000086b3e7220 */ /* 0x000fe20000410000 */
[----:B------:R-:W-:Y:S01]  /*1ac40*/  STL.64 [R1+0x220], R4 ;  /* 0x0002200401007387 */ /* 0x000fe20000100a00 */
[----:B------:R-:W-:Y:S01]  /*1ac50*/  FADD.FTZ R70, R95, R70 ;  /* 0x000000465f467221 */ /* 0x000fe20000010000 */
[----:B------:R-:W-:Y:S01]  /*1ac60*/  FADD.FTZ R67, R82, R67 ;  /* 0x0000004352437221 */ /* 0x000fe20000010000 */
[C---:B0-----:R-:W-:Y:S01]  /*1ac70*/  FMUL.FTZ R37, R107.reuse, R31 ;  /* 0x0000001f6b257220 */ /* 0x041fe20000410000 */
[----:B------:R-:W-:Y:S01]  /*1ac80*/  FMUL.FTZ R36, R107, R30 ;  /* 0x0000001e6b247220 */ /* 0x000fe20000410000 */
[----:B------:R-:W-:Y:S01]  /*1ac90*/  FADD.FTZ R73, R183, R70 ;  /* 0x00000046b7497221 */ /* 0x000fe20000010000 */
[----:B------:R-:W-:Y:S01]  /*1aca0*/  FADD.FTZ R66, R182, R67 ;  /* 0x00000043b6427221 */ /* 0x000fe20000010000 */
[----:B------:R0:W-:Y:S01]  /*1acb0*/  STL.64 [R1+0x240], R62 ;  /* 0x0002403e01007387 */ /* 0x0001e20000100a00 */
[C---:B--2---:R-:W-:Y:S01]  /*1acc0*/  FMUL.FTZ R39, R107.reuse, R33 ;  /* 0x000000216b277220 */ /* 0x044fe20000410000 */
[----:B------:R-:W-:Y:S01]  /*1acd0*/  FADD.FTZ R67, R94, R73 ;  /* 0x000000495e437221 */ /* 0x000fe20000010000 */
[C---:B------:R-:W-:Y:S01]  /*1ace0*/  FMUL.FTZ R38, R107.reuse, R32 ;  /* 0x000000206b267220 */ /* 0x040fe20000410000 */
[C---:B------:R-:W-:Y:S01]  /*1acf0*/  FMUL.FTZ R61, R107.reuse, R55 ;  /* 0x000000376b3d7220 */ /* 0x040fe20000410000 */
[C---:B------:R-:W-:Y:S01]  /*1ad00*/  FMUL.FTZ R60, R107.reuse, R54 ;  /* 0x000000366b3c7220 */ /* 0x040fe20000410000 */
[C---:B------:R-:W-:Y:S01]  /*1ad10*/  FMUL.FTZ R65, R107.reuse, R29 ;  /* 0x0000001d6b417220 */ /* 0x040fe20000410000 */
[C---:B------:R-:W-:Y:S01]  /*1ad20*/  FMUL.FTZ R64, R107.reuse, R28 ;  /* 0x0000001c6b407220 */ /* 0x040fe20000410000 */
[----:B------:R1:W-:Y:S01]  /*1ad30*/  STL.64 [R1+0x230], R6 ;  /* 0x0002300601007387 */ /* 0x0003e20000100a00 */
[C---:B0-----:R-:W-:Y:S01]  /*1ad40*/  FMUL.FTZ R63, R107.reuse, R51 ;  /* 0x000000336b3f7220 */ /* 0x041fe20000410000 */
[----:B------:R-:W-:-:S02]  /*1ad50*/  FMUL.FTZ R62, R107, R50 ;  /* 0x000000326b3e7220 */ /* 0x000fc40000410000 */
[----:B------:R-:W-:Y:S04]  /*1ad60*/  STL.64 [R1+0x1e0], R66 ;  /* 0x0001e04201007387 */ /* 0x000fe80000100a00 */
[----:B------:R0:W-:Y:S04]  /*1ad70*/  STL.64 [R1+0x250], R12 ;  /* 0x0002500c01007387 */ /* 0x0001e80000100a00 */
[----:B------:R2:W-:Y:S04]  /*1ad80*/  STL.64 [R1+0x260], R14 ;  /* 0x0002600e01007387 */ /* 0x0005e80000100a00 */
[----:B------:R-:W-:Y:S04]  /*1ad90*/  STL.64 [R1+0x270], R46 ;  /* 0x0002702e01007387 */ /* 0x000fe80000100a00 */
        /* <DEDUP_REMOVED lines=15> */
[----:B------:R-:W4:Y:S04]  /*1ae90*/  LDL.64 R10, [R1+0x3c0] ;  /* 0x0003c000010a7983 */ /* 0x000f280000100a00 */
[----:B------:R-:W4:Y:S04]  /*1aea0*/  LDL.64 R8, [R1+0x3d0] ;  /* 0x0003d00001087983 */ /* 0x000f280000100a00 */
[----:B-1----:R-:W4:Y:S04]  /*1aeb0*/  LDL.64 R6, [R1+0x3e0] ;  /* 0x0003e00001067983 */ /* 0x002f280000100a00 */
[----:B------:R-:W4:Y:S04]  /*1aec0*/  LDL.64 R4, [R1+0x208] ;  /* 0x0002080001047983 */ /* 0x000f280000100a00 */
[----:B0-----:R-:W4:Y:S04]  /*1aed0*/  LDL.64 R12, [R1+0x218] ;  /* 0x00021800010c7983 */ /* 0x001f280000100a00 */
[----:B--2---:R-:W2:Y:S04]  /*1aee0*/  LDL.64 R14, [R1+0x228] ;  /* 0x00022800010e7983 */ /* 0x004ea80000100a00 */
        /* <DEDUP_REMOVED lines=26> */
[----:B------:R-:W2:Y:S01]  /*1b090*/  LDL R108, [R1+0x28] ;  /* 0x00002800016c7983 */ /* 0x000ea20000100800 */
[C---:B------:R-:W-:Y:S01]  /*1b0a0*/  FMUL.FTZ R27, R107.reuse, R27 ;  /* 0x0000001b6b1b7220 */ /* 0x040fe20000410000 */
[----:B------:R-:W-:-:S05]  /*1b0b0*/  FMUL.FTZ R26, R107, R26 ;  /* 0x0000001a6b1a7220 */ /* 0x000fca0000410000 */
[----:B------:R0:W-:Y:S02]  /*1b0c0*/  STL.64 [R1+0x390], R26 ;  /* 0x0003901a01007387 */ /* 0x0001e40000100a00 */
[C---:B0-----:R-:W-:Y:S01]  /*1b0d0*/  FMUL.FTZ R27, R107.reuse, R91 ;  /* 0x0000005b6b1b7220 */ /* 0x041fe20000410000 */
[----:B------:R-:W-:-:S05]  /*1b0e0*/  FMUL.FTZ R26, R107, R90 ;  /* 0x0000005a6b1a7220 */ /* 0x000fca0000410000 */
[----:B------:R0:W-:Y:S04]  /*1b0f0*/  STL.64 [R1+0x3b0], R26 ;  /* 0x0003b01a01007387 */ /* 0x0001e80000100a00 */
[----:B0-----:R0:W5:Y:S01]  /*1b100*/  LDL.64 R26, [R1+0x1b8] ;  /* 0x0001b800011a7983 */ /* 0x0011620000100a00 */
[C---:B---3--:R-:W-:Y:S01]  /*1b110*/  FMUL.FTZ R77, R93.reuse, R77 ;  /* 0x0000004d5d4d7220 */ /* 0x048fe20000410000 */
[C---:B------:R-:W-:Y:S01]  /*1b120*/  FMUL.FTZ R76, R93.reuse, R76 ;  /* 0x0000004c5d4c7220 */ /* 0x040fe20000410000 */
[C---:B----4-:R-:W-:Y:S01]  /*1b130*/  FMUL.FTZ R79, R93.reuse, R79 ;  /* 0x0000004f5d4f7220 */ /* 0x050fe20000410000 */
[----:B------:R-:W-:Y:S01]  /*1b140*/  FMUL.FTZ R78, R93, R78 ;  /* 0x0000004e5d4e7220 */ /* 0x000fe20000410000 */
[----:B------:R0:W-:Y:S04]  /*1b150*/  STL [R1+0x1d4], R92 ;  /* 0x0001d45c01007387 */ /* 0x0001e80000100800 */
        /* <DEDUP_REMOVED lines=127> */
.L_x_12063:
[----:B------:R-:W-:Y:S05]  /*1b950*/  BSYNC B0 ;  /* 0x0000000000007941 */ /* 0x000fea0003800000 */
.L_x_12062:
        /* <DEDUP_REMOVED lines=8> */
.L_x_12065:
[----:B------:R-:W-:Y:S05]  /*1b9e0*/  BSYNC B0 ;  /* 0x0000000000007941 */ /* 0x000fea0003800000 */
.L_x_12064:
[----:B------:R-:W-:Y:S04]  /*1b9f0*/  BSSY B0, `(.L_x_12066) ;  /* 0x0000004000007945 */ /* 0x000fe80003800000 */
[----:B-1----:R-:W-:Y:S05]  /*1ba00*/  @P0 BRA `(.L_x_12067) ;  /* 0x0000000000080947 */ /* 0x002fea0003800000 */
[----:B------:R-:W1:Y:S02]  /*1ba10*/  SYNCS.PHASECHK.TRANS64.TRYWAIT P0, [R26+URZ], R27 ;  /* 0x0000001b1a0075a7 */ /* 0x000e64000800017f */
[----:B-1----:R-:W-:Y:S05]  /*1ba20*/  @!P0 BRA `(.L_x_12068) ;  /* 0x0000012800e48947 */ /* 0x002fea0003800000 */
.L_x_12067:
[----:B------:R-:W-:Y:S05]  /*1ba30*/  BSYNC B0 ;  /* 0x0000000000007941 */ /* 0x000fea0003800000 */
.L_x_12066:
        /* <DEDUP_REMOVED lines=300> */
[----:B------:R-:W-:Y:S01]  /*1cd00*/  R2UR UR7, R5 ;  /* 0x00000000050772ca */ /* 0x000fe200000e0000 */
[C---:B------:R-:W-:Y:S01]  /*1cd10*/  VIADD R6, R4.reuse, 0x80 ;  /* 0x0000008004067836 */ /* 0x040fe20000000000 */
[----:B------:R-:W-:Y:S01]  /*1cd20*/  R2UR UR6, R4 ;  /* 0x00000000040672ca */ /* 0x000fe200000e0000 */
[----:B------:R-:W-:Y:S01]  /*1cd30*/  IMAD.MOV.U32 R7, RZ, RZ, R5 ;  /* 0x000000ffff077224 */ /* 0x000fe200078e0005 */
[----:B------:R0:W5:Y:S07]  /*1cd40*/  LDL R3, [R1+0x1b8] ;  /* 0x0001b80001037983 */ /* 0x00016e0000100800 */
[----:B------:R-:W-:Y:S01]  /*1cd50*/  VOTEU.ANY UP0, P0 ;  /* 0x00000000003f7886 */ /* 0x000fe20000000100 */
        /* <DEDUP_REMOVED lines=495> */
.L_x_12070:
[----:B------:R-:W-:Y:S05]  /*1ec50*/  BSYNC B0 ;  /* 0x0000000000007941 */ /* 0x000fea0003800000 */
.L_x_12069:
        /* <DEDUP_REMOVED lines=9> */
.L_x_12042:
[----:B------:R-:W2:Y:S01]  /*1ecf0*/  LDL R5, [R1+0x1e0] ;  /* 0x0001e00001057983 */ /* 0x000ea20000100800 */
[----:B------:R-:W-:Y:S05]  /*1ed00*/  WARPSYNC.ALL ;  /* 0x0000000000007948 */ /* 0x000fea0003800000 */
[----:B------:R-:W3:Y:S04]  /*1ed10*/  LDL R4, [R1+0x1e4] ;  /* 0x0001e40001047983 */ /* 0x000ee80000100800 */
[----:B------:R-:W4:Y:S04]  /*1ed20*/  LDL.64 R8, [R1+0x210] ;  /* 0x0002100001087983 */ /* 0x000f280000100a00 */
[----:B------:R-:W5:Y:S04]  /*1ed30*/  LDL.64 R6, [R1+0x220] ;  /* 0x0002200001067983 */ /* 0x000f680000100a00 */
[----:B------:R-:W5:Y:S04]  /*1ed40*/  LDL.64 R10, [R1+0x200] ;  /* 0x00020000010a7983 */ /* 0x000f680000100a00 */
[----:B------:R-:W5:Y:S01]  /*1ed50*/  LDL.64 R114, [R1+0x2a0] ;  /* 0x0002a00001727983 */ /* 0x000f620000100a00 */
[----:B------:R-:W-:-:S02]  /*1ed60*/  IMAD.MOV.U32 R129, RZ, RZ, -0x800000 ;  /* 0xff800000ff817424 */ /* 0x000fc400078e00ff */
[----:B------:R-:W-:Y:S01]  /*1ed70*/  IMAD.MOV.U32 R130, RZ, RZ, -0x800000 ;  /* 0xff800000ff827424 */ /* 0x000fe200078e00ff */
        /* <DEDUP_REMOVED lines=50> */
[----:B------:R-:W5:Y:S04]  /*1f0a0*/  LDL R126, [R1+0x1b8] ;  /* 0x0001b800017e7983 */ /* 0x000f680000100800 */
[----:B--2---:R-:W2:Y:S02]  /*1f0b0*/  SHFL.BFLY PT, R0, R5, 0x2, 0x1f ;  /* 0x0c401f0005007f89 */ /* 0x004ea400000e0000 */
[----:B--2---:R-:W-:-:S05]  /*1f0c0*/  FADD.FTZ R0, R5, R0 ;  /* 0x0000000005007221 */ /* 0x004fca0000010000 */
[----:B------:R-:W0:Y:S02]  /*1f0d0*/  SHFL.BFLY PT, R3, R0, 0x1, 0x1f ;  /* 0x0c201f0000037f89 */ /* 0x000e2400000e0000 */
[----:B01----:R-:W-:-:S05]  /*1f0e0*/  FADD.FTZ R2, R0, R3 ;  /* 0x0000000300027221 */ /* 0x003fca0000010000 */
[----:B------:R-:W-:Y:S04]  /*1f0f0*/  STL [R1+0x1e0], R2 ;  /* 0x0001e00201007387 */ /* 0x000fe80000100800 */
[----:B------:R-:W2:Y:S04]  /*1f100*/  LDL R25, [R1+0x1e0] ;  /* 0x0001e00001197983 */ /* 0x000ea80000100800 */
[----:B---3--:R-:W0:Y:S02]  /*1f110*/  SHFL.BFLY PT, R3, R4, 0x2, 0x1f ;  /* 0x0c401f0004037f89 */ /* 0x008e2400000e0000 */
[----:B0-----:R-:W-:-:S02]  /*1f120*/  FADD.FTZ R3, R3, R4 ;  /* 0x0000000403037221 */ /* 0x001fc40000010000 */
[----:B------:R-:W3:Y:S04]  /*1f130*/  LDL.64 R4, [R1+0x230] ;  /* 0x0002300001047983 */ /* 0x000ee80000100a00 */
[----:B------:R-:W0:Y:S02]  /*1f140*/  SHFL.BFLY PT, R128, R3, 0x1, 0x1f ;  /* 0x0c201f0003807f89 */ /* 0x000e2400000e0000 */
[----:B0-----:R-:W-:Y:S02]  /*1f150*/  FADD.FTZ R128, R3, R128 ;  /* 0x0000008003807221 */ /* 0x001fe40000010000 */
[----:B------:R-:W3:Y:S03]  /*1f160*/  LDL.64 R2, [R1+0x240] ;  /* 0x0002400001027983 */ /* 0x000ee60000100a00 */
[----:B------:R-:W-:-:S13]  /*1f170*/  FSETP.NE.FTZ.AND P1, PT, R128, RZ, PT ;  /* 0x000000ff8000720b */ /* 0x000fda0003f35000 */
[----:B------:R-:W3:Y:S04]  /*1f180*/  @P1 LDL R20, [R1+0x1f0] ;  /* 0x0001f00001141983 */ /* 0x000ee80000100800 */
[----:B------:R-:W3:Y:S01]  /*1f190*/  @P1 LDL R21, [R1+0x1d4] ;  /* 0x0001d40001151983 */ /* 0x000ee20000100800 */
[----:B--2---:R-:W-:-:S13]  /*1f1a0*/  FSETP.NE.FTZ.AND P0, PT, R25, RZ, PT ;  /* 0x000000ff1900720b */ /* 0x004fda0003f15000 */
[----:B------:R-:W2:Y:S04]  /*1f1b0*/  @P0 LDL R12, [R1+0x1f0] ;  /* 0x0001f000010c0983 */ /* 0x000ea80000100800 */
[----:B------:R-:W2:Y:S01]  /*1f1c0*/  @P0 LDL R13, [R1+0x1d0] ;  /* 0x0001d000010d0983 */ /* 0x000ea20000100800 */
[----:B------:R-:W-:Y:S01]  /*1f1d0*/  IMAD.MOV.U32 R0, RZ, RZ, RZ ;  /* 0x000000ffff007224 */ /* 0x000fe200078e00ff */
[----:B------:R-:W0:Y:S08]  /*1f1e0*/  @P0 MUFU.LG2 R14, R25 ;  /* 0x00000019000e0308 */ /* 0x000e300000000c00 */
[----:B------:R-:W-:Y:S08]  /*1f1f0*/  @P1 MUFU.LG2 R24, R128 ;  /* 0x0000008000181308 */ /* 0x000ff00000000c00 */
[----:B------:R-:W4:Y:S01]  /*1f200*/  @P0 MUFU.RCP R0, R25 ;  /* 0x0000001900000308 */ /* 0x000f220000001000 */
[----:B0-----:R-:W-:Y:S01]  /*1f210*/  @P0 FMUL.FTZ R15, R14, 0.69314718246459960938 ;  /* 0x3f3172180e0f0820 */ /* 0x001fe20000410000 */
[-C--:B----4-:R-:W-:Y:S01]  /*1f220*/  FMUL.FTZ R9, R9, R0.reuse ;  /* 0x0000000009097220 */ /* 0x090fe20000410000 */
[-C--:B------:R-:W-:Y:S01]  /*1f230*/  FMUL.FTZ R8, R8, R0.reuse ;  /* 0x0000000008087220 */ /* 0x080fe20000410000 */
[-C--:B-----5:R-:W-:Y:S01]  /*1f240*/  FMUL.FTZ R7, R7, R0.reuse ;  /* 0x0000000007077220 */ /* 0x0a0fe20000410000 */
[-C--:B------:R-:W-:Y:S01]  /*1f250*/  FMUL.FTZ R6, R6, R0.reuse ;  /* 0x0000000006067220 */ /* 0x080fe20000410000 */
[-C--:B---3--:R-:W-:Y:S01]  /*1f260*/  FMUL.FTZ R5, R5, R0.reuse ;  /* 0x0000000005057220 */ /* 0x088fe20000410000 */
[-C--:B------:R-:W-:Y:S01]  /*1f270*/  FMUL.FTZ R4, R4, R0.reuse ;  /* 0x0000000004047220 */ /* 0x080fe20000410000 */
[-C--:B------:R-:W-:Y:S01]  /*1f280*/  FMUL.FTZ R3, R3, R0.reuse ;  /* 0x0000000003037220 */ /* 0x080fe20000410000 */
[----:B------:R-:W-:Y:S01]  /*1f290*/  FMUL.FTZ R2, R2, R0 ;  /* 0x0000000002027220 */ /* 0x000fe20000410000 */
[----:B------:R-:W-:Y:S04]  /*1f2a0*/  STL.64 [R1+0x210], R8 ;  /* 0x0002100801007387 */ /* 0x000fe80000100a00 */
[----:B------:R0:W-:Y:S04]  /*1f2b0*/  STL.64 [R1+0x220], R6 ;  /* 0x0002200601007387 */ /* 0x0001e80000100a00 */
[----:B------:R1:W-:Y:S01]  /*1f2c0*/  STL.64 [R1+0x230], R4 ;  /* 0x0002300401007387 */ /* 0x0003e20000100a00 */
[----:B------:R-:W-:-:S03]  /*1f2d0*/  @P1 FMUL.FTZ R20, R20, 0.69314718246459960938 ;  /* 0x3f31721814141820 */ /* 0x000fc60000410000 */
[----:B------:R3:W-:Y:S04]  /*1f2e0*/  STL.64 [R1+0x240], R2 ;  /* 0x0002400201007387 */ /* 0x0007e80000100a00 */
[----:B0-----:R-:W4:Y:S04]  /*1f2f0*/  LDL.64 R6, [R1+0x3d8] ;  /* 0x0003d80001067983 */ /* 0x001f280000100a00 */
[----:B-1----:R-:W5:Y:S04]  /*1f300*/  LDL.64 R4, [R1+0x3e8] ;  /* 0x0003e80001047983 */ /* 0x002f680000100a00 */
[----:B---3--:R-:W3:Y:S04]  /*1f310*/  LDL.64 R2, [R1+0x3c8] ;  /* 0x0003c80001027983 */ /* 0x008ee80000100a00 */
[----:B------:R-:W5:Y:S01]  /*1f320*/  LDL.64 R8, [R1+0x3f8] ;  /* 0x0003f80001087983 */ /* 0x000f620000100a00 */
[-C--:B------:R-:W-:Y:S01]  /*1f330*/  FMUL.FTZ R11, R11, R0.reuse ;  /* 0x000000000b0b7220 */ /* 0x080fe20000410000 */
[----:B------:R-:W-:-:S05]  /*1f340*/  FMUL.FTZ R10, R10, R0 ;  /* 0x000000000a0a7220 */ /* 0x000fca0000410000 */
[----:B------:R0:W-:Y:S04]  /*1f350*/  STL.64 [R1+0x200], R10 ;  /* 0x0002000a01007387 */ /* 0x0001e80000100a00 */
[----:B0-----:R-:W5:Y:S01]  /*1f360*/  LDL.64 R10, [R1+0x378] ;  /* 0x00037800010a7983 */ /* 0x001f620000100a00 */
[----:B--2---:R-:W-:-:S04]  /*1f370*/  @P0 FMUL.FTZ R12, R12, 0.69314718246459960938 ;  /* 0x3f3172180c0c0820 */ /* 0x004fc80000410000 */
[----:B------:R-:W-:Y:S01]  /*1f380*/  @P0 FFMA.FTZ R129, R12, R13, R15 ;  /* 0x0000000d0c810223 */ /* 0x000fe2000001000f */
[----:B------:R-:W-:Y:S01]  /*1f390*/  @P1 FMUL.FTZ R13, R24, 0.69314718246459960938 ;  /* 0x3f317218180d1820 */ /* 0x000fe20000410000 */
[----:B------:R-:W2:Y:S03]  /*1f3a0*/  LDL.64 R14, [R1+0x3a8] ;  /* 0x0003a800010e7983 */ /* 0x000ea60000100a00 */
[----:B------:R-:W-:Y:S01]  /*1f3b0*/  @P1 FFMA.FTZ R130, R20, R21, R13 ;  /* 0x0000001514821223 */ /* 0x000fe2000001000d */
[----:B------:R-:W2:Y:S04]  /*1f3c0*/  LDL.64 R24, [R1+0x388] ;  /* 0x0003880001187983 */ /* 0x000ea80000100a00 */
[----:B------:R-:W2:Y:S04]  /*1f3d0*/  LDL.64 R20, [R1+0x398] ;  /* 0x0003980001147983 */ /* 0x000ea80000100a00 */
[----:B------:R-:W2:Y:S01]  /*1f3e0*/  LDL.64 R12, [R1+0x3b8] ;  /* 0x0003b800010c7983 */ /* 0x000ea20000100a00 */
[-C--:B------:R-:W-:Y:S01]  /*1f3f0*/  FMUL.FTZ R115, R115, R0.reuse ;  /* 0x0000000073737220 */ /* 0x080fe20000410000 */
[----:B------:R-:W-:-:S05]  /*1f400*/  FMUL.FTZ R114, R114, R0 ;  /* 0x0000000072727220 */ /* 0x000fca0000410000 */
[----:B------:R0:W-:Y:S01]  /*1f410*/  STL.64 [R1+0x2a0], R114 ;  /* 0x0002a07201007387 */ /* 0x0001e20000100a00 */
[----:B------:R-:W1:Y:S01]  /*1f420*/  S2R R131, SR_TID.X ;  /* 0x0000000000837919 */ /* 0x000e620000002100 */
[----:B0-----:R-:W-:-:S06]  /*1f430*/  IMAD.MOV.U32 R114, RZ, RZ, RZ ;  /* 0x000000ffff727224 */ /* 0x001fcc00078e00ff */
        /* <DEDUP_REMOVED lines=103> */
[-C--:B-----5:R-:W-:Y:S01]  /*1fab0*/  FMUL.FTZ R5, R5, R114.reuse ;  /* 0x0000007205057220 */ /* 0x0a0fe20000410000 */
        /* <DEDUP_REMOVED lines=11> */
[----:B------:R-:W-:Y:S04]  /*1fb70*/  STL [R1+0x1e0], R129 ;  /* 0x0001e08101007387 */ /* 0x000fe80000100800 */
        /* <DEDUP_REMOVED lines=63> */
[-C--:B------:R-:W-:Y:S01]  /*1ff70*/  FMUL.FTZ R11, R11, R114.reuse ;  /* 0x000000720b0b7220 */ /* 0x080fe20000410000 */
[----:B------:R-:W-:Y:S01]  /*1ff80*/  FMUL.FTZ R10, R10, R114 ;  /* 0x000000720a0a7220 */ /* 0x000fe20000410000 */
[----:B------:R-:W-:-:S02]  /*1ff90*/  ISETP.NE.AND P1, PT, R126, 0x2, PT ;  /* 0x000000027e00780c */ /* 0x000fc40003f25270 */
[----:B-1----:R-:W-:Y:S02]  /*1ffa0*/  SHF.R.U32.HI R131, RZ, 0x7, R131 ;  /* 0x00000007ff837819 */ /* 0x002fe40000011683 */
[----:B------:R0:W-:Y:S01]  /*1ffb0*/  STL.64 [R1+0x378], R10 ;  /* 0x0003780a01007387 */ /* 0x0001e20000100a00 */
[----:B------:R-:W-:Y:S01]  /*1ffc0*/  BSSY B0, `(.L_x_12072) ;  /* 0x000000a000007945 */ /* 0x000fe20003800000 */
[----:B------:R-:W-:Y:S02]  /*1ffd0*/  PLOP3.LUT P0, PT, PT, PT, PT, 0x8, 0x0 ;  /* 0x000000000000781c */ /* 0x000fe40003f0e170 */
[----:B0-----:R-:W-:-:S05]  /*1ffe0*/  IADD3 R10, -R131, 0xb, RZ ;  /* 0x0000000b830a7810 */ /* 0x001fca0007ffe1ff */
[----:B------:R0:W-:Y:S08]  /*1fff0*/  BAR.ARV R10, 0x100 ;  /* 0x0004000a0000751d */ /* 0x0001f00000002000 */
[----:B------:R-:W-:Y:S06]  /*20000*/  BAR.ARV 0x8, 0x180 ;  /* 0x0206000000007b1d */ /* 0x000fec0000002000 */
[----:B------:R-:W-:Y:S05]  /*20010*/  @P1 BRA `(.L_x_12073) ;  /* 0x0000000000101947 */ /* 0x000fea0003800000 */
[----:B------:R-:W2:Y:S04]  /*20020*/  LDL R0, [R1+0x1bc] ;  /* 0x0001bc0001007983 */ /* 0x000ea80000100800 */
[----:B------:R1:W-:Y:S01]  /*20030*/  STL [R1+0x1b8], RZ ;  /* 0x0001b8ff01007387 */ /* 0x0003e20000100800 */
[----:B--2---:R-:W-:-:S05]  /*20040*/  LOP3.LUT R0, R0, 0x1, RZ, 0x3c, !PT ;  /* 0x0000000100007812 */ /* 0x004fca00078e3cff */
[----:B------:R1:W-:Y:S02]  /*20050*/  STL [R1+0x1bc], R0 ;  /* 0x0001bc0001007387 */ /* 0x0003e40000100800 */
.L_x_12073:
[----:B------:R-:W-:Y:S05]  /*20060*/  BSYNC B0 ;  /* 0x0000000000007941 */ /* 0x000fea0003800000 */
.L_x_12072:
[----:B------:R-:W-:-:S12]  /*20070*/  UIADD3 UR37, UR37, 0x1, URZ ;  /* 0x0000000125257890 */ /* 0x000fd8000fffe03f */
.L_x_11949:
[----:B------:R-:W-:Y:S05]  /*20080*/  WARPSYNC.ALL ;  /* 0x0000000000007948 */ /* 0x000fea0003800000 */
[----:B------:R-:W3:Y:S08]  /*20090*/  S2UR UR4, SR_CgaCtaId ;  /* 0x00000000000479c3 */ /* 0x000ef00000008800 */
[----:B------:R-:W-:Y:S01]  /*200a0*/  BAR.SYNC.DEFER_BLOCKING 0x5, 0x180 ;  /* 0x0146000000007b1d */ /* 0x000fe20000010000 */
[----:B------:R-:W-:-:S05]  /*200b0*/  MOV R2, 0x400 ;  /* 0x0000040000027802 */ /* 0x000fca0000000f00 */
[----:B------:R-:W-:Y:S01]  /*200c0*/  BSSY B0, `(.L_x_12074) ;  /* 0x000050c000007945 */ /* 0x000fe20003800000 */
[----:B---3--:R-:W-:-:S05]  /*200d0*/  IMAD.U32 R27, RZ, RZ, UR4 ;  /* 0x00000004ff1b7e24 */ /* 0x008fca000f8e00ff */
[----:B------:R-:W-:-:S05]  /*200e0*/  LEA R2, R27, R2, 0x18 ;  /* 0x000000021b027211 */ /* 0x000fca00078ec0ff */
[----:B------:R3:W0:Y:S01]  /*200f0*/  LDS.128 R100, [R2+0x228d0] ;  /* 0x0228d00002647984 */ /* 0x0006220000000c00 */
[----:B------:R-:W-:Y:S06]  /*20100*/  BAR.ARV 0x4, 0x180 ;  /* 0x0106000000007b1d */ /* 0x000fec0000002000 */
[----:B------:R-:W-:Y:S05]  /*20110*/  @P0 BRA `(.L_x_12075) ;  /* 0x0000004000440947 */ /* 0x000fea0003800000 */
[----:B-1----:R-:W2:Y:S01]  /*20120*/  LDL R0, [R1+0x438] ;  /* 0x0004380001007983 */ /* 0x002ea20000100800 */
[----:B------:R-:W-:-:S03]  /*20130*/  ULDC UR4, c[0x0][0xad4] ;  /* 0x0002b50000047ab9 */ /* 0x000fc60000000800 */
[----:B------:R-:W4:Y:S04]  /*20140*/  LDL.128 R52, [R1+0x200] ;  /* 0x0002000001347983 */ /* 0x000f280000100c00 */
[----:B------:R-:W3:Y:S04]  /*20150*/  LDL.128 R4, [R1+0x210] ;  /* 0x0002100001047983 */ /* 0x000ee80000100c00 */
[----:B------:R-:W3:Y:S04]  /*20160*/  LDL.128 R56, [R1+0x220] ;  /* 0x0002200001387983 */ /* 0x000ee80000100c00 */
[----:B------:R-:W3:Y:S04]  /*20170*/  LDL.128 R32, [R1+0x230] ;  /* 0x0002300001207983 */ /* 0x000ee80000100c00 */
[----:B------:R-:W3:Y:S04]  /*20180*/  LDL.128 R92, [R1+0x240] ;  /* 0x00024000015c7983 */ /* 0x000ee80000100c00 */
[----:B------:R-:W3:Y:S01]  /*20190*/  LDL.128 R72, [R1+0x250] ;  /* 0x0002500001487983 */ /* 0x000ee20000100c00 */
[----:B------:R-:W1:Y:S03]  /*201a0*/  S2R R3, SR_SWINHI ;  /* 0x0000000000037919 */ /* 0x000e660000002f00 */
[----:B------:R-:W3:Y:S04]  /*201b0*/  LDL.128 R120, [R1+0x260] ;  /* 0x0002600001787983 */ /* 0x000ee80000100c00 */
[----:B-----5:R-:W3:Y:S04]  /*201c0*/  LDL.128 R44, [R1+0x2e0] ;  /* 0x0002e000012c7983 */ /* 0x020ee80000100c00 */
[----:B------:R-:W3:Y:S04]  /*201d0*/  LDL.128 R40, [R1+0x2d0] ;  /* 0x0002d00001287983 */ /* 0x000ee80000100c00 */
[----:B------:R-:W3:Y:S04]  /*201e0*/  LDL.128 R48, [R1+0x2f0] ;  /* 0x0002f00001307983 */ /* 0x000ee80000100c00 */
[----:B------:R-:W3:Y:S04]  /*201f0*/  LDL.128 R60, [R1+0x320] ;  /* 0x00032000013c7983 */ /* 0x000ee80000100c00 */
[----:B------:R-:W3:Y:S04]  /*20200*/  LDL.128 R68, [R1+0x340] ;  /* 0x0003400001447983 */ /* 0x000ee80000100c00 */
[----:B------:R-:W3:Y:S01]  /*20210*/  LDL.128 R64, [R1+0x330] ;  /* 0x0003300001407983 */ /* 0x000ee20000100c00 */
[----:B------:R-:W-:-:S02]  /*20220*/  MOV R20, R2 ;  /* 0x0000000200147202 */ /* 0x000fc40000000f00 */
[----:B-1----:R-:W-:Y:S01]  /*20230*/  MOV R21, R3 ;  /* 0x0000000300157202 */ /* 0x002fe20000000f00 */
[----:B------:R-:W3:Y:S04]  /*20240*/  LDL.128 R84, [R1+0x380] ;  /* 0x0003800001547983 */ /* 0x000ee80000100c00 */
[----:B------:R-:W3:Y:S04]  /*20250*/  LDL.128 R88, [R1+0x390] ;  /* 0x0003900001587983 */ /* 0x000ee80000100c00 */
[----:B------:R-:W3:Y:S04]  /*20260*/  LDL.128 R112, [R1+0x3e0] ;  /* 0x0003e00001707983 */ /* 0x000ee80000100c00 */
[----:B------:R-:W3:Y:S01]  /*20270*/  LDL.128 R116, [R1+0x3f0] ;  /* 0x0003f00001747983 */ /* 0x000ee20000100c00 */
[----:B--2---:R-:W-:Y:S01]  /*20280*/  IMAD.WIDE R108, R0, 0x2, R20 ;  /* 0x00000002006c7825 */ /* 0x004fe200078e0214 */
[----:B----4-:R-:W-:-:S02]  /*20290*/  F2FP.BF16.F32.PACK_AB R52, R53, R52 ;  /* 0x000000343534723e */ /* 0x010fc400000010ff */
        /* <DEDUP_REMOVED lines=8> */
[C---:B------:R-:W-:Y:S02]  /*20320*/  IADD3 R13, P3, R108.reuse, 0x8020, RZ ;  /* 0x000080206c0d7810 */ /* 0x040fe40007f7e0ff */
[----:B------:R-:W-:Y:S02]  /*20330*/  IADD3 R37, P4, R108, 0x4000, RZ ;  /* 0x000040006c257810 */ /* 0x000fe40007f9e0ff */
[----:B------:R-:W-:Y:S02]  /*20340*/  LOP3.LUT R12, R13, 0x380, RZ, 0xc0, !PT ;  /* 0x000003800d0c7812 */ /* 0x000fe400078ec0ff */
[----:B------:R-:W-:Y:S02]  /*20350*/  LOP3.LUT R8, R9, 0x380, RZ, 0xc0, !PT ;  /* 0x0000038009087812 */ /* 0x000fe400078ec0ff */
[----:B------:R-:W-:-:S02]  /*20360*/  SHF.R.U64 R12, R12, 0x3, RZ ;  /* 0x000000030c0c7819 */ /* 0x000fc400000012ff */
[----:B------:R-:W-:Y:S02]  /*20370*/  SHF.R.U64 R110, R110, 0x3, RZ ;  /* 0x000000036e6e7819 */ /* 0x000fe400000012ff */
[----:B------:R-:W-:Y:S02]  /*20380*/  LOP3.LUT R36, R37, 0x380, RZ, 0xc0, !PT ;  /* 0x0000038025247812 */ /* 0x000fe400078ec0ff */
[----:B------:R-:W-:Y:S01]  /*20390*/  LOP3.LUT R12, R12, R13, RZ, 0x3c, !PT ;  /* 0x0000000d0c0c7212 */ /* 0x000fe200078e3cff */
[--C-:B------:R-:W-:Y:S01]  /*203a0*/  IMAD.X R13, RZ, RZ, R109.reuse, P3 ;  /* 0x000000ffff0d7224 */ /* 0x100fe200018e066d */
[----:B------:R-:W-:Y:S02]  /*203b0*/  SHF.R.U64 R8, R8, 0x3, RZ ;  /* 0x0000000308087819 */ /* 0x000fe400000012ff */
[----:B------:R-:W-:Y:S02]  /*203c0*/  ISETP.NE.AND P3, PT, R204, RZ, PT ;  /* 0x000000ffcc00720c */ /* 0x000fe40003f65270 */
[----:B------:R-:W-:Y:S01]  /*203d0*/  LOP3.LUT R110, R110, R111, RZ, 0x3c, !PT ;  /* 0x0000006f6e6e7212 */ /* 0x000fe200078e3cff */
[----:B------:R-:W-:Y:S01]  /*203e0*/  IMAD.X R111, RZ, RZ, R109, P2 ;  /* 0x000000ffff6f7224 */ /* 0x000fe200010e066d */
[----:B------:R-:W-:-:S02]  /*203f0*/  SHF.R.U64 R36, R36, 0x3, RZ ;  /* 0x0000000324247819 */ /* 0x000fc400000012ff */
[----:B------:R-:W-:Y:S01]  /*20400*/  LOP3.LUT R8, R8, R9, RZ, 0x3c, !PT ;  /* 0x0000000908087212 */ /* 0x000fe200078e3cff */
[--C-:B------:R-:W-:Y:S01]  /*20410*/  IMAD.X R9, RZ, RZ, R109.reuse, P1 ;  /* 0x000000ffff097224 */ /* 0x100fe200008e066d */
[C---:B------:R-:W-:Y:S02]  /*20420*/  IADD3 R31, P5, R108.reuse, 0x4020, RZ ;  /* 0x000040206c1f7810 */ /* 0x040fe40007fbe0ff */
[----:B------:R-:W-:Y:S02]  /*20430*/  IADD3 R15, P2, R108, 0x8000, RZ ;  /* 0x000080006c0f7810 */ /* 0x000fe40007f5e0ff */
[----:B------:R-:W-:Y:S01]  /*20440*/  SEL R204, R204, UR4, P3 ;  /* 0x00000004cccc7c07 */ /* 0x000fe20009800000 */
[----:B------:R-:W-:Y:S05]  /*20450*/  WARPSYNC.ALL ;  /* 0x0000000000007948 */ /* 0x000fea0003800000 */
[C---:B------:R-:W-:Y:S01]  /*20460*/  IADD3 R125, P0, R108.reuse, 0x4040, RZ ;  /* 0x000040406c7d7810 */ /* 0x040fe20007f1e0ff */
[----:B------:R-:W-:Y:S01]  /*20470*/  ULDC.64 UR6, c[0x0][0xc08] ;  /* 0x0003020000067ab9 */ /* 0x000fe20000000a00 */
[----:B------:R-:W-:Y:S01]  /*20480*/  IADD3 R29, P1, R108, 0x4060, RZ ;  /* 0x000040606c1d7810 */ /* 0x000fe20007f3e0ff */
[----:B------:R-:W-:Y:S01]  /*20490*/  ULDC.64 UR4, c[0x0][0xc00] ;  /* 0x0003000000047ab9 */ /* 0x000fe20000000a00 */
[----:B------:R-:W-:Y:S01]  /*204a0*/  LOP3.LUT R36, R36, R37, RZ, 0x3c, !PT ;  /* 0x0000002524247212 */ /* 0x000fe200078e3cff */
[----:B------:R-:W-:Y:S01]  /*204b0*/  IMAD.X R37, RZ, RZ, R109, P4 ;  /* 0x000000ffff257224 */ /* 0x000fe200020e066d */
[----:B------:R-:W-:-:S02]  /*204c0*/  LOP3.LUT R30, R31, 0x380, RZ, 0xc0, !PT ;  /* 0x000003801f1e7812 */ /* 0x000fc400078ec0ff */
[C---:B------:R-:W-:Y:S02]  /*204d0*/  IADD3 R11, P4, R108.reuse, 0x8040, RZ ;  /* 0x000080406c0b7810 */ /* 0x040fe40007f9e0ff */
[----:B------:R-:W-:Y:S02]  /*204e0*/  LOP3.LUT R14, R15, 0x380, RZ, 0xc0, !PT ;  /* 0x000003800f0e7812 */ /* 0x000fe400078ec0ff */
[----:B------:R-:W-:Y:S02]  /*204f0*/  LOP3.LUT R124, R125, 0x380, RZ, 0xc0, !PT ;  /* 0x000003807d7c7812 */ /* 0x000fe400078ec0ff */
[----:B------:R-:W-:Y:S02]  /*20500*/  LOP3.LUT R28, R29, 0x380, RZ, 0xc0, !PT ;  /* 0x000003801d1c7812 */ /* 0x000fe400078ec0ff */
[----:B------:R-:W-:Y:S02]  /*20510*/  LOP3.LUT R39, R108, 0x380, RZ, 0xc0, !PT ;  /* 0x000003806c277812 */ /* 0x000fe400078ec0ff */
[----:B------:R-:W-:-:S02]  /*20520*/  SHF.R.U64 R30, R30, 0x3, RZ ;  /* 0x000000031e1e7819 */ /* 0x000fc400000012ff */
[----:B0-----:R-:W-:Y:S02]  /*20530*/  LOP3.LUT R10, R11, 0x380, RZ, 0xc0, !PT ;  /* 0x000003800b0a7812 */ /* 0x001fe400078ec0ff */
[----:B------:R-:W-:Y:S02]  /*20540*/  SHF.R.U64 R14, R14, 0x3, RZ ;  /* 0x000000030e0e7819 */ /* 0x000fe400000012ff */
[----:B------:R-:W-:Y:S02]  /*20550*/  SHF.R.U64 R124, R124, 0x3, RZ ;  /* 0x000000037c7c7819 */ /* 0x000fe400000012ff */
[----:B------:R-:W-:Y:S02]  /*20560*/  SHF.R.U64 R28, R28, 0x3, RZ ;  /* 0x000000031c1c7819 */ /* 0x000fe400000012ff */
[----:B------:R-:W-:Y:S02]  /*20570*/  SHF.R.U64 R39, R39, 0x3, RZ ;  /* 0x0000000327277819 */ /* 0x000fe400000012ff */
[----:B------:R-:W-:Y:S01]  /*20580*/  LOP3.LUT R30, R30, R31, RZ, 0x3c, !PT ;  /* 0x0000001f1e1e7212 */ /* 0x000fe200078e3cff */
[----:B------:R-:W-:Y:S01]  /*20590*/  IMAD.X R31, RZ, RZ, R109, P5 ;  /* 0x000000ffff1f7224 */ /* 0x000fe200028e066d */
[----:B------:R-:W-:-:S02]  /*205a0*/  SHF.R.U64 R10, R10, 0x3, RZ ;  /* 0x000000030a0a7819 */ /* 0x000fc400000012ff */
[----:B------:R-:W-:Y:S01]  /*205b0*/  LOP3.LUT R14, R14, R15, RZ, 0x3c, !PT ;  /* 0x0000000f0e0e7212 */ /* 0x000fe200078e3cff */
[--C-:B------:R-:W-:Y:S01]  /*205c0*/  IMAD.X R15, RZ, RZ, R109.reuse, P2 ;  /* 0x000000ffff0f7224 */ /* 0x100fe200010e066d */
[----:B------:R-:W-:Y:S01]  /*205d0*/  LOP3.LUT R124, R124, R125, RZ, 0x3c, !PT ;  /* 0x0000007d7c7c7212 */ /* 0x000fe200078e3cff */
[--C-:B------:R-:W-:Y:S01]  /*205e0*/  IMAD.X R125, RZ, RZ, R109.reuse, P0 ;  /* 0x000000ffff7d7224 */ /* 0x100fe200000e066d */
[----:B------:R-:W-:Y:S01]  /*205f0*/  LOP3.LUT R28, R28, R29, RZ, 0x3c, !PT ;  /* 0x0000001d1c1c7212 */ /* 0x000fe200078e3cff */
[----:B------:R-:W-:Y:S01]  /*20600*/  IMAD.X R29, RZ, RZ, R109, P1 ;  /* 0x000000ffff1d7224 */ /* 0x000fe200008e066d */
[C---:B------:R-:W-:Y:S02]  /*20610*/  IADD3 R107, P5, R108.reuse, 0x8060, RZ ;  /* 0x000080606c6b7810 */ /* 0x040fe40007fbe0ff */
[C---:B------:R-:W-:Y:S02]  /*20620*/  IADD3 R105, P2, R108.reuse, 0xc040, RZ ;  /* 0x0000c0406c697810 */ /* 0x040fe40007f5e0ff */
[----:B------:R-:W-:-:S02]  /*20630*/  IADD3 R99, P0, R108, 0xc000, RZ ;  /* 0x0000c0006c637810 */ /* 0x000fc40007f1e0ff */
[----:B------:R-:W-:Y:S02]  /*20640*/  IADD3 R97, P1, R108, 0xc020, RZ ;  /* 0x0000c0206c617810 */ /* 0x000fe40007f3e0ff */
[----:B------:R-:W-:Y:S01]  /*20650*/  LOP3.LUT R38, R39, R108, RZ, 0x3c, !PT ;  /* 0x0000006c27267212 */ /* 0x000fe200078e3cff */
[--C-:B------:R-:W-:Y:S01]  /*20660*/  IMAD.MOV.U32 R39, RZ, RZ, R109.reuse ;  /* 0x000000ffff277224 */ /* 0x100fe200078e006d */
[----:B------:R-:W-:Y:S01]  /*20670*/  LOP3.LUT R10, R10, R11, RZ, 0x3c, !PT ;  /* 0x0000000b0a0a7212 */ /* 0x000fe200078e3cff */
[----:B------:R-:W-:Y:S01]  /*20680*/  IMAD.X R11, RZ, RZ, R109, P4 ;  /* 0x000000ffff0b7224 */ /* 0x000fe200020e066d */
[----:B------:R-:W-:Y:S02]  /*20690*/  LOP3.LUT R106, R107, 0x380, RZ, 0xc0, !PT ;  /* 0x000003806b6a7812 */ /* 0x000fe400078ec0ff */
[----:B------:R-:W-:Y:S02]  /*206a0*/  LOP3.LUT R104, R105, 0x380, RZ, 0xc0, !PT ;  /* 0x0000038069687812 */ /* 0x000fe400078ec0ff */
[----:B------:R-:W-:-:S02]  /*206b0*/  LOP3.LUT R98, R99, 0x380, RZ, 0xc0, !PT ;  /* 0x0000038063627812 */ /* 0x000fc400078ec0ff */
[----:B------:R-:W-:Y:S02]  /*206c0*/  LOP3.LUT R96, R97, 0x380, RZ, 0xc0, !PT ;  /* 0x0000038061607812 */ /* 0x000fe400078ec0ff */
[----:B------:R-:W-:Y:S02]  /*206d0*/  F2FP.BF16.F32.PACK_AB R53, R55, R54 ;  /* 0x000000363735723e */ /* 0x000fe400000010ff */
[----:B------:R-:W-:Y:S02]  /*206e0*/  MOV R76, R38 ;  /* 0x00000026004c7202 */ /* 0x000fe40000000f00 */
[----:B------:R-:W-:Y:S02]  /*206f0*/  MOV R25, R24 ;  /* 0x0000001800197202 */ /* 0x000fe40000000f00 */
[----:B---3--:R-:W-:Y:S02]  /*20700*/  F2FP.BF16.F32.PACK_AB R54, R5, R4 ;  /* 0x000000040536723e */ /* 0x008fe400000010ff */
[----:B------:R-:W-:Y:S01]  /*20710*/  F2FP.BF16.F32.PACK_AB R55, R7, R6 ;  /* 0x000000060737723e */ /* 0x000fe200000010ff */
[----:B------:R-:W-:Y:S01]  /*20720*/  BAR.SYNC.DEFER_BLOCKING 0x1, 0x100 ;  /* 0x0044000000007b1d */ /* 0x000fe20000010000 */
[----:B------:R-:W-:-:S02]  /*20730*/  F2FP.BF16.F32.PACK_AB R56, R57, R56 ;  /* 0x000000383938723e */ /* 0x000fc400000010ff */
[----:B------:R-:W-:Y:S02]  /*20740*/  SHF.R.U64 R106, R106, 0x3, RZ ;  /* 0x000000036a6a7819 */ /* 0x000fe400000012ff */
[----:B------:R-:W-:Y:S02]  /*20750*/  SHF.R.U64 R104, R104, 0x3, RZ ;  /* 0x0000000368687819 */ /* 0x000fe400000012ff */
[----:B------:R-:W-:Y:S01]  /*20760*/  MOV R80, R8 ;  /* 0x0000000800507202 */ /* 0x000fe20000000f00 */
[----:B------:R-:W2:Y:S01]  /*20770*/  LDL.128 R4, [R1+0x270] ;  /* 0x0002700001047983 */ /* 0x000ea20000100c00 */
[----:B------:R-:W-:Y:S02]  /*20780*/  MOV R124, R124 ;  /* 0x0000007c007c7202 */ /* 0x000fe40000000f00 */
[----:B------:R-:W-:Y:S02]  /*20790*/  MOV R24, R10 ;  /* 0x0000000a00187202 */ /* 0x000fe40000000f00 */
[----:B------:R-:W-:Y:S01]  /*207a0*/  F2FP.BF16.F32.PACK_AB R57, R59, R58 ;  /* 0x0000003a3b39723e */ /* 0x000fe200000010ff */
[----:B------:R-:W3:Y:S01]  /*207b0*/  LDL.128 R8, [R1+0x280] ;  /* 0x0002800001087983 */ /* 0x000ee20000100c00 */
[----:B------:R-:W-:-:S02]  /*207c0*/  SHF.R.U64 R98, R98, 0x3, RZ ;  /* 0x0000000362627819 */ /* 0x000fc400000012ff */
[----:B------:R-:W-:Y:S02]  /*207d0*/  SHF.R.U64 R96, R96, 0x3, RZ ;  /* 0x0000000360607819 */ /* 0x000fe400000012ff */
[----:B------:R-:W-:Y:S02]  /*207e0*/  MOV R100, R30 ;  /* 0x0000001e00647202 */ /* 0x000fe40000000f00 */
[----:B------:R-:W-:Y:S02]  /*207f0*/  MOV R125, R28 ;  /* 0x0000001c007d7202 */ /* 0x000fe40000000f00 */
[----:B------:R-:W-:Y:S01]  /*20800*/  F2FP.BF16.F32.PACK_AB R58, R33, R32 ;  /* 0x00000020213a723e */ /* 0x000fe200000010ff */
[----:B------:R-:W4:Y:S01]  /*20810*/  LDL.128 R28, [R1+0x2a0] ;  /* 0x0002a000011c7983 */ /* 0x000f220000100c00 */
[----:B------:R-:W-:Y:S02]  /*20820*/  F2FP.BF16.F32.PACK_AB R59, R35, R34 ;  /* 0x00000022233b723e */ /* 0x000fe400000010ff */
[----:B------:R-:W-:Y:S01]  /*20830*/  MOV R26, R36 ;  /* 0x00000024001a7202 */ /* 0x000fe20000000f00 */
[----:B------:R-:W4:Y:S01]  /*20840*/  LDL.128 R32, [R1+0x2b0] ;  /* 0x0002b00001207983 */ /* 0x000f220000100c00 */
[----:B------:R-:W-:-:S02]  /*20850*/  MOV R0, R14 ;  /* 0x0000000e00007202 */ /* 0x000fc40000000f00 */
[----:B------:R-:W-:Y:S01]  /*20860*/  MOV R3, R12 ;  /* 0x0000000c00037202 */ /* 0x000fe20000000f00 */
[----:B------:R-:W4:Y:S01]  /*20870*/  LDL.128 R36, [R1+0x2c0] ;  /* 0x0002c00001247983 */ /* 0x000f220000100c00 */
[----:B------:R-:W-:Y:S02]  /*20880*/  F2FP.BF16.F32.PACK_AB R92, R93, R92 ;  /* 0x0000005c5d5c723e */ /* 0x000fe400000010ff */
[----:B------:R-:W-:Y:S01]  /*20890*/  F2FP.BF16.F32.PACK_AB R93, R95, R94 ;  /* 0x0000005e5f5d723e */ /* 0x000fe200000010ff */
[----:B------:R-:W4:Y:S01]  /*208a0*/  LDL.128 R12, [R1+0x290] ;  /* 0x00029000010c7983 */ /* 0x000f220000100c00 */
[----:B------:R-:W-:Y:S01]  /*208b0*/  LOP3.LUT R106, R106, R107, RZ, 0x3c, !PT ;  /* 0x0000006b6a6a7212 */ /* 0x000fe200078e3cff */
[--C-:B------:R-:W-:Y:S01]  /*208c0*/  IMAD.X R107, RZ, RZ, R109.reuse, P5 ;  /* 0x000000ffff6b7224 */ /* 0x100fe200028e066d */
[----:B------:R-:W-:Y:S01]  /*208d0*/  LOP3.LUT R104, R104, R105, RZ, 0x3c, !PT ;  /* 0x0000006968687212 */ /* 0x000fe200078e3cff */
[----:B------:R0:W-:Y:S01]  /*208e0*/  STSM.16.M88.4 [R76], R52 ;  /* 0x000000344c007844 */ /* 0x0001e20000000200 */
[----:B------:R-:W-:Y:S01]  /*208f0*/  MOV R110, R110 ;  /* 0x0000006e006e7202 */ /* 0x000fe20000000f00 */
[----:B------:R-:W-:Y:S01]  /*20900*/  IMAD.X R105, RZ, RZ, R109, P2 ;  /* 0x000000ffff697224 */ /* 0x000fe200010e066d */
[----:B------:R-:W-:-:S02]  /*20910*/  F2FP.BF16.F32.PACK_AB R94, R73, R72 ;  /* 0x00000048495e723e */ /* 0x000fc400000010ff */
[----:B------:R-:W-:Y:S01]  /*20920*/  F2FP.BF16.F32.PACK_AB R95, R75, R74 ;  /* 0x0000004a4b5f723e */ /* 0x000fe200000010ff */
[----:B------:R1:W-:Y:S01]  /*20930*/  STSM.16.M88.4 [R80], R56 ;  /* 0x0000003850007844 */ /* 0x0003e20000000200 */
[----:B------:R-:W-:Y:S01]  /*20940*/  LOP3.LUT R98, R98, R99, RZ, 0x3c, !PT ;  /* 0x0000006362627212 */ /* 0x000fe200078e3cff */
[--C-:B------:R-:W-:Y:S01]  /*20950*/  IMAD.X R99, RZ, RZ, R109.reuse, P0 ;  /* 0x000000ffff637224 */ /* 0x100fe200000e066d */
[----:B------:R-:W-:Y:S01]  /*20960*/  LOP3.LUT R96, R96, R97, RZ, 0x3c, !PT ;  /* 0x0000006160607212 */ /* 0x000fe200078e3cff */
[----:B------:R-:W-:Y:S01]  /*20970*/  IMAD.X R97, RZ, RZ, R109, P1 ;  /* 0x000000ffff617224 */ /* 0x000fe200008e066d */
[----:B------:R-:W-:Y:S01]  /*20980*/  IADD3 R126, P3, R108, 0xc060, RZ ;  /* 0x0000c0606c7e7810 */ /* 0x000fe20007f7e0ff */
[----:B------:R-:W4:Y:S04]  /*20990*/  LDL.128 R72, [R1+0x350] ;  /* 0x0003500001487983 */ /* 0x000f280000100c00 */
[----:B0-----:R-:W4:Y:S01]  /*209a0*/  LDL.128 R52, [R1+0x300] ;  /* 0x0003000001347983 */ /* 0x001f220000100c00 */
[----:B------:R-:W-:-:S03]  /*209b0*/  MOV R130, R106 ;  /* 0x0000006a00827202 */ /* 0x000fc60000000f00 */
[----:B------:R-:W4:Y:S01]  /*209c0*/  LDL.128 R76, [R1+0x360] ;  /* 0x00036000014c7983 */ /* 0x000f220000100c00 */
[----:B------:R-:W-:-:S03]  /*209d0*/  MOV R129, R104 ;  /* 0x0000006800817202 */ /* 0x000fc60000000f00 */
[----:B-1----:R-:W4:Y:S01]  /*209e0*/  LDL.128 R56, [R1+0x310] ;  /* 0x0003100001387983 */ /* 0x002f220000100c00 */
[----:B------:R-:W-:-:S03]  /*209f0*/  MOV R131, R98 ;  /* 0x0000006200837202 */ /* 0x000fc60000000f00 */
[----:B------:R0:W-:Y:S01]  /*20a00*/  STSM.16.M88.4 [R110], R92 ;  /* 0x0000005c6e007844 */ /* 0x0001e20000000200 */
[----:B------:R-:W-:Y:S01]  /*20a10*/  MOV R128, R96 ;  /* 0x0000006000807202 */ /* 0x000fe20000000f00 */
[----:B------:R-:W-:Y:S02]  /*20a20*/  IMAD.X R127, RZ, RZ, R109, P3 ;  /* 0x000000ffff7f7224 */ /* 0x000fe400018e066d */
[----:B------:R-:W4:Y:S04]  /*20a30*/  LDL.128 R80, [R1+0x370] ;  /* 0x0003700001507983 */ /* 0x000f280000100c00 */
[----:B------:R-:W4:Y:S04]  /*20a40*/  LDL.128 R104, [R1+0x3c0] ;  /* 0x0003c00001687983 */ /* 0x000f280000100c00 */
[----:B------:R-:W4:Y:S04]  /*20a50*/  LDL.128 R96, [R1+0x3b0] ;  /* 0x0003b00001607983 */ /* 0x000f280000100c00 */
[----:B0-----:R-:W4:Y:S04]  /*20a60*/  LDL.128 R92, [R1+0x3a0] ;  /* 0x0003a000015c7983 */ /* 0x001f280000100c00 */
[----:B------:R-:W4:Y:S01]  /*20a70*/  LDL.128 R108, [R1+0x3d0] ;  /* 0x0003d000016c7983 */ /* 0x000f220000100c00 */
[----:B------:R-:W-:-:S02]  /*20a80*/  ISETP.NE.U32.AND P0, PT, RZ, UR6, PT ;  /* 0x00000006ff007c0c */ /* 0x000fc4000bf05070 */
[----:B------:R-:W-:Y:S02]  /*20a90*/  F2FP.BF16.F32.PACK_AB R120, R121, R120 ;  /* 0x000000787978723e */ /* 0x000fe400000010ff */
[----:B------:R-:W-:Y:S02]  /*20aa0*/  F2FP.BF16.F32.PACK_AB R121, R123, R122 ;  /* 0x0000007a7b79723e */ /* 0x000fe400000010ff */
[----:B------:R-:W-:Y:S02]  /*20ab0*/  LOP3.LUT R133, R126, 0x380, RZ, 0xc0, !PT ;  /* 0x000003807e857812 */ /* 0x000fe400078ec0ff */
[----:B------:R-:W-:Y:S02]  /*20ac0*/  ISETP.NE.AND.EX P0, PT, RZ, UR7, PT, P0 ;  /* 0x00000007ff007c0c */ /* 0x000fe4000bf05300 */
[----:B------:R-:W-:Y:S02]  /*20ad0*/  F2FP.BF16.F32.PACK_AB R44, R45, R44 ;  /* 0x0000002c2d2c723e */ /* 0x000fe400000010ff */
[----:B------:R-:W-:-:S02]  /*20ae0*/  F2FP.BF16.F32.PACK_AB R45, R47, R46 ;  /* 0x0000002e2f2d723e */ /* 0x000fc400000010ff */
[----:B------:R-:W-:Y:S02]  /*20af0*/  SHF.R.U64 R133, R133, 0x3, RZ ;  /* 0x0000000385857819 */ /* 0x000fe400000012ff */
        /* <DEDUP_REMOVED lines=9> */
[----:B------:R-:W-:Y:S02]  /*20b90*/  LOP3.LUT R126, R133, R126, RZ, 0x3c, !PT ;  /* 0x0000007e857e7212 */ /* 0x000fe400078e3cff */
[----:B------:R-:W-:-:S02]  /*20ba0*/  F2FP.BF16.F32.PACK_AB R85, R87, R86 ;  /* 0x000000565755723e */ /* 0x000fc400000010ff */
[----:B------:R-:W-:Y:S02]  /*20bb0*/  F2FP.BF16.F32.PACK_AB R86, R89, R88 ;  /* 0x000000585956723e */ /* 0x000fe400000010ff */
[----:B------:R-:W-:Y:S02]  /*20bc0*/  F2FP.BF16.F32.PACK_AB R87, R91, R90 ;  /* 0x0000005a5b57723e */ /* 0x000fe400000010ff */
[----:B------:R-:W-:Y:S02]  /*20bd0*/  F2FP.BF16.F32.PACK_AB R112, R113, R112 ;  /* 0x000000707170723e */ /* 0x000fe400000010ff */
[----:B------:R-:W-:Y:S02]  /*20be0*/  F2FP.BF16.F32.PACK_AB R113, R115, R114 ;  /* 0x000000727371723e */ /* 0x000fe400000010ff */
[----:B------:R-:W-:Y:S02]  /*20bf0*/  MOV R126, R126 ;  /* 0x0000007e007e7202 */ /* 0x000fe40000000f00 */
[----:B------:R-:W-:-:S02]  /*20c00*/  F2FP.BF16.F32.PACK_AB R114, R117, R116 ;  /* 0x000000747572723e */ /* 0x000fc400000010ff */
[----:B------:R-:W-:Y:S02]  /*20c10*/  F2FP.BF16.F32.PACK_AB R115, R119, R118 ;  /* 0x000000767773723e */ /* 0x000fe400000010ff */
[----:B------:R-:W-:-:S04]  /*20c20*/  ISETP.NE.U32.AND P1, PT, RZ, UR4, PT ;  /* 0x00000004ff007c0c */ /* 0x000fc8000bf25070 */
[----:B------:R-:W-:Y:S01]  /*20c30*/  ISETP.NE.AND.EX P1, PT, RZ, UR5, PT, P1 ;  /* 0x00000005ff007c0c */ /* 0x000fe2000bf25310 */
[----:B------:R-:W-:Y:S01]  /*20c40*/  ULDC UR6, c[0x0][0xa88] ;  /* 0x0002a20000067ab9 */ /* 0x000fe20000000800 */
[----:B--2---:R-:W-:Y:S02]  /*20c50*/  F2FP.BF16.F32.PACK_AB R122, R5, R4 ;  /* 0x00000004057a723e */ /* 0x004fe400000010ff */
[----:B------:R-:W-:Y:S01]  /*20c60*/  F2FP.BF16.F32.PACK_AB R123, R7, R6 ;  /* 0x00000006077b723e */ /* 0x000fe200000010ff */
[----:B------:R-:W0:Y:S01]  /*20c70*/  LDC.64 R4, c[0x0][0xc00] ;  /* 0x00030000ff047b82 */ /* 0x000e220000000a00 */
[----:B---3--:R-:W-:Y:S02]  /*20c80*/  F2FP.BF16.F32.PACK_AB R8, R9, R8 ;  /* 0x000000080908723e */ /* 0x008fe400000010ff */
[----:B------:R-:W-:Y:S01]  /*20c90*/  F2FP.BF16.F32.PACK_AB R9, R11, R10 ;  /* 0x0000000a0b09723e */ /* 0x000fe200000010ff */
[----:B------:R-:W-:Y:S04]  /*20ca0*/  STSM.16.M88.4 [R25], R120 ;  /* 0x0000007819007844 */ /* 0x000fe80000000200 */
[----:B------:R-:W1:Y:S01]  /*20cb0*/  @P0 LDC.64 R6, c[0x0][0xc08] ;  /* 0x00030200ff060b82 */ /* 0x000e620000000a00 */
[----:B----4-:R-:W-:-:S02]  /*20cc0*/  F2FP.BF16.F32.PACK_AB R28, R29, R28 ;  /* 0x0000001c1d1c723e */ /* 0x010fc400000010ff */
        /* <DEDUP_REMOVED lines=11> */
[----:B------:R-:W-:Y:S01]  /*20d80*/  STSM.16.M88.4 [R124], R36 ;  /* 0x000000247c007844 */ /* 0x000fe20000000200 */
        /* <DEDUP_REMOVED lines=13> */
[----:B------:R-:W-:Y:S01]  /*20e60*/  F2FP.BF16.F32.PACK_AB R105, R107, R106 ;  /* 0x0000006a6b69723e */ /* 0x000fe200000010ff */
[----:B------:R3:W-:Y:S01]  /*20e70*/  STSM.16.M88.4 [R3], R60 ;  /* 0x0000003c03007844 */ /* 0x0007e20000000200 */
[----:B------:R-:W-:-:S02]  /*20e80*/  F2FP.BF16.F32.PACK_AB R92, R93, R92 ;  /* 0x0000005c5d5c723e */ /* 0x000fc400000010ff */
[----:B------:R-:W-:Y:S02]  /*20e90*/  F2FP.BF16.F32.PACK_AB R93, R95, R94 ;  /* 0x0000005e5f5d723e */ /* 0x000fe400000010ff */
[----:B------:R-:W-:Y:S02]  /*20ea0*/  F2FP.BF16.F32.PACK_AB R94, R97, R96 ;  /* 0x00000060615e723e */ /* 0x000fe400000010ff */
[----:B------:R-:W-:Y:S01]  /*20eb0*/  F2FP.BF16.F32.PACK_AB R95, R99, R98 ;  /* 0x00000062635f723e */ /* 0x000fe200000010ff */
[----:B------:R4:W-:Y:S01]  /*20ec0*/  STSM.16.M88.4 [R24], R68 ;  /* 0x0000004418007844 */ /* 0x0009e20000000200 */
[----:B------:R-:W-:Y:S02]  /*20ed0*/  F2FP.BF16.F32.PACK_AB R106, R109, R108 ;  /* 0x0000006c6d6a723e */ /* 0x000fe400000010ff */
[----:B------:R-:W-:Y:S01]  /*20ee0*/  F2FP.BF16.F32.PACK_AB R107, R111, R110 ;  /* 0x0000006e6f6b723e */ /* 0x000fe200000010ff */
[----:B------:R4:W-:Y:S01]  /*20ef0*/  STSM.16.M88.4 [R130], R76 ;  /* 0x0000004c82007844 */ /* 0x0009e20000000200 */
[----:B--2---:R-:W-:Y:S01]  /*20f00*/  IMAD.MOV.U32 R8, RZ, RZ, RZ ;  /* 0x000000ffff087224 */ /* 0x004fe200078e00ff */
[----:B---3--:R-:W2:Y:S02]  /*20f10*/  LDC R3, c[0x0][0xbe8] ;  /* 0x0002fa00ff037b82 */ /* 0x008ea40000000800 */
[----:B------:R4:W-:Y:S04]  /*20f20*/  STSM.16.M88.4 [R131], R84 ;  /* 0x0000005483007844 */ /* 0x0009e80000000200 */
[----:B------:R4:W-:Y:S04]  /*20f30*/  STSM.16.M88.4 [R128], R92 ;  /* 0x0000005c80007844 */ /* 0x0009e80000000200 */
[----:B------:R4:W-:Y:S04]  /*20f40*/  STSM.16.M88.4 [R129], R104 ;  /* 0x0000006881007844 */ /* 0x0009e80000000200 */
[----:B------:R4:W-:Y:S01]  /*20f50*/  STSM.16.M88.4 [R126], R112 ;  /* 0x000000707e007844 */ /* 0x0009e20000000200 */
[----:B------:R-:W-:-:S02]  /*20f60*/  IMAD.U32 R0, RZ, RZ, UR6 ;  /* 0x00000006ff007e24 */ /* 0x000fc4000f8e00ff */
[C---:B0-----:R-:W-:Y:S01]  /*20f70*/  IMAD.WIDE R4, R208.reuse, 0x4, R4 ;  /* 0x00000004d0047825 */ /* 0x041fe200078e0204 */
[----:B------:R-:W-:Y:S03]  /*20f80*/  BAR.SYNC.DEFER_BLOCKING 0x1, 0x100 ;  /* 0x0044000000007b1d */ /* 0x000fe60000010000 */
[----:B-1----:R-:W-:-:S03]  /*20f90*/  @P0 IMAD.WIDE R6, R208, 0x4, R6 ;  /* 0x00000004d0060825 */ /* 0x002fc600078e0206 */
[----:B------:R4:W5:Y:S04]  /*20fa0*/  @P1 LDG.E R8, desc[UR42][R4.64] ;  /* 0x0000002a04081981 */ /* 0x000968000c1e1900 */
[----:B------:R4:W5:Y:S01]  /*20fb0*/  @P0 LDG.E R0, desc[UR42][R6.64] ;  /* 0x0000002a06000981 */ /* 0x000962000c1e1900 */
[----:B------:R-:W-:Y:S05]  /*20fc0*/  @P0 BRA `(.L_x_12076) ;  /* 0x0000000000100947 */ /* 0x000fea0003800000 */
[----:B------:R-:W-:Y:S05]  /*20fd0*/  @!P1 BRA `(.L_x_12076) ;  /* 0x00000000000c9947 */ /* 0x000fea0003800000 */
[----:B----4-:R-:W3:Y:S04]  /*20fe0*/  LDG.E R7, desc[UR42][R4.64] ;  /* 0x0000002a04077981 */ /* 0x010ee8000c1e1900 */
[----:B-----5:R-:W3:Y:S02]  /*20ff0*/  LDG.E R0, desc[UR42][R4.64+0x4] ;  /* 0x0000042a04007981 */ /* 0x020ee4000c1e1900 */
[----:B---3--:R-:W-:-:S07]  /*21000*/  IMAD.IADD R0, R0, 0x1, -R7 ;  /* 0x0000000100007824 */ /* 0x008fce00078e0a07 */
.L_x_12076:
[----:B----4-:R-:W3:Y:S04]  /*21010*/  LDL R4, [R1+0x428] ;  /* 0x0004280001047983 */ /* 0x010ee80000100800 */
[----:B------:R-:W4:Y:S01]  /*21020*/  LDL R28, [R1+0x434] ;  /* 0x00043400011c7983 */ /* 0x000f220000100800 */
[----:B--2--5:R-:W-:Y:S02]  /*21030*/  IMAD R0, R0, R3, RZ ;  /* 0x0000000300007224 */ /* 0x024fe400078e02ff */
[----:B------:R-:W-:Y:S01]  /*21040*/  IMAD.IADD R37, R196, 0x1, R203 ;  /* 0x00000001c4257824 */ /* 0x000fe200078e02cb */
[----:B------:R-:W-:Y:S01]  /*21050*/  ISETP.GT.AND P3, PT, R204, 0x1, PT ;  /* 0x00000001cc00780c */ /* 0x000fe20003f64270 */
[----:B------:R-:W-:Y:S01]  /*21060*/  IMAD.MOV.U32 R9, RZ, RZ, 0x9b8 ;  /* 0x000009b8ff097424 */ /* 0x000fe200078e00ff */
[----:B------:R-:W-:Y:S01]  /*21070*/  ISETP.NE.AND P2, PT, R3, 0x1, PT ;  /* 0x000000010300780c */ /* 0x000fe20003f45270 */
[----:B------:R-:W0:Y:S03]  /*21080*/  LDC.64 R24, c[0x0][0xba8] ;  /* 0x0002ea00ff187b82 */ /* 0x000e260000000a00 */
[----:B------:R-:W-:-:S05]  /*21090*/  SEL R9, R9, 0x978, P3 ;  /* 0x0000097809097807 */ /* 0x000fca0001800000 */
[----:B------:R-:W1:Y:S08]  /*210a0*/  LDC.64 R6, c[0x0][R9+0x220] ;  /* 0x0000880009067b82 */ /* 0x000e700000000a00 */
[----:B------:R2:W2:Y:S08]  /*210b0*/  LDC.64 R12, c[0x0][R9+0x218] ;  /* 0x00008600090c7b82 */ /* 0x0004b00000000a00 */
[----:B------:R2:W2:Y:S01]  /*210c0*/  LDC.64 R10, c[0x0][R9+0x210] ;  /* 0x00008400090a7b82 */ /* 0x0004a20000000a00 */
[----:B------:R-:W-:-:S07]  /*210d0*/  ISETP.NE.U32.AND P1, PT, RZ, UR4, PT ;  /* 0x00000004ff007c0c */ /* 0x000fce000bf25070 */
[----:B------:R-:W2:Y:S01]  /*210e0*/  @P2 LDC R14, c[0x0][0xbec] ;  /* 0x0002fb00ff0e2b82 */ /* 0x000ea20000000800 */
[----:B------:R-:W-:-:S07]  /*210f0*/  ISETP.NE.AND.EX P1, PT, RZ, UR5, PT, P1 ;  /* 0x00000005ff007c0c */ /* 0x000fce000bf25310 */
[----:B------:R-:W2:Y:S01]  /*21100*/  @P2 LDC R39, c[0x0][0xbf0] ;  /* 0x0002fc00ff272b82 */ /* 0x000ea20000000800 */
[----:B------:R-:W-:Y:S02]  /*21110*/  SHF.R.S32.HI R26, RZ, 0x1f, R208 ;  /* 0x0000001fff1a7819 */ /* 0x000fe400000114d0 */
[----:B------:R-:W-:Y:S02]  /*21120*/  SEL R15, R208, RZ, !P1 ;  /* 0x000000ffd00f7207 */ /* 0x000fe40004800000 */
[----:B---3--:R-:W-:-:S03]  /*21130*/  LOP3.LUT P0, RZ, R4, 0x3, RZ, 0xc0, !PT ;  /* 0x0000000304ff7812 */ /* 0x008fc6000780c0ff */
[----:B0-----:R-:W0:Y:S01]  /*21140*/  @!P3 LDC R24, c[0x0][0xb50] ;  /* 0x0002d400ff18bb82 */ /* 0x001e220000000800 */
[----:B------:R-:W-:Y:S01]  /*21150*/  ISETP.GE.OR P4, PT, R37, R0, P0 ;  /* 0x000000002500720c */ /* 0x000fe20000786670 */
[----:B----4-:R-:W-:-:S06]  /*21160*/  IMAD.IADD R41, R28, 0x1, R203 ;  /* 0x000000011c297824 */ /* 0x010fcc00078e02cb */
[----:B------:R-:W3:Y:S06]  /*21170*/  @!P3 LDC R25, c[0x0][0xb54] ;  /* 0x0002d500ff19bb82 */ /* 0x000eec0000000800 */
[----:B------:R-:W4:Y:S02]  /*21180*/  @!P4 LDL R31, [R1+0x1e0] ;  /* 0x0001e000011fc983 */ /* 0x000f240000100800 */
[----:B------:R2:W0:Y:S01]  /*21190*/  LDC.64 R4, c[0x0][R9+0x228] ;  /* 0x00008a0009047b82 */ /* 0x0004220000000a00 */
[----:B------:R-:W-:Y:S01]  /*211a0*/  SEL R29, R26, RZ, !P1 ;  /* 0x000000ff1a1d7207 */ /* 0x000fe20004800000 */
[----:B-1----:R-:W-:-:S02]  /*211b0*/  IMAD R7, R7, R15, RZ ;  /* 0x0000000f07077224 */ /* 0x002fc400078e02ff */
[----:B--2---:R-:W-:-:S04]  /*211c0*/  @P2 IMAD.HI.U32 R14, R41, R14, RZ ;  /* 0x0000000e290e2227 */ /* 0x004fc800078e00ff */
[C---:B------:R-:W-:Y:S01]  /*211d0*/  IMAD R35, R6.reuse, R29, R7 ;  /* 0x0000001d06237224 */ /* 0x040fe200078e0207 */
[----:B------:R-:W-:Y:S01]  /*211e0*/  SEL R29, R209, RZ, P3 ;  /* 0x000000ffd11d7207 */ /* 0x000fe20001800000 */
[----:B------:R-:W-:Y:S01]  /*211f0*/  IMAD.WIDE.U32 R6, R6, R15, RZ ;  /* 0x0000000f06067225 */ /* 0x000fe200078e00ff */
[----:B------:R-:W-:-:S03]  /*21200*/  SHF.R.S32.HI R9, RZ, 0x1f, R8 ;  /* 0x0000001fff097819 */ /* 0x000fc60000011408 */
[-C--:B------:R-:W-:Y:S02]  /*21210*/  IMAD R33, R13, R156.reuse, RZ ;  /* 0x0000009c0d217224 */ /* 0x080fe400078e02ff */
[----:B------:R-:W-:-:S04]  /*21220*/  IMAD.WIDE.U32 R12, R12, R156, RZ ;  /* 0x0000009c0c0c7225 */ /* 0x000fc800078e00ff */
[----:B------:R-:W-:Y:S01]  /*21230*/  IMAD.IADD R35, R7, 0x1, R35 ;  /* 0x0000000107237824 */ /* 0x000fe200078e0223 */
[----:B------:R-:W-:Y:S01]  /*21240*/  IADD3 R6, P1, P5, R6, R12, R8 ;  /* 0x0000000c06067210 */ /* 0x000fe20007d3e008 */
[----:B------:R-:W-:Y:S01]  /*21250*/  IMAD.MOV.U32 R7, RZ, RZ, R41 ;  /* 0x000000ffff077224 */ /* 0x000fe200078e0029 */
[----:B------:R-:W-:Y:S01]  /*21260*/  @P2 SHF.R.U32.HI R7, RZ, R39, R14 ;  /* 0x00000027ff072219 */ /* 0x000fe2000001160e */
[----:B------:R-:W-:-:S04]  /*21270*/  IMAD.IADD R26, R13, 0x1, R33 ;  /* 0x000000010d1a7824 */ /* 0x000fc800078e0221 */
[----:B------:R-:W-:Y:S01]  /*21280*/  IMAD.MOV R14, RZ, RZ, -R7 ;  /* 0x000000ffff0e7224 */ /* 0x000fe200078e0a07 */
[----:B------:R-:W-:Y:S01]  /*21290*/  IADD3.X R12, R35, R26, R9, P1, P5 ;  /* 0x0000001a230c7210 */ /* 0x000fe20000fea409 */
[-C--:B0-----:R-:W-:Y:S02]  /*212a0*/  IMAD R13, R5, R29.reuse, RZ ;  /* 0x0000001d050d7224 */ /* 0x081fe400078e02ff */
[----:B------:R-:W-:-:S04]  /*212b0*/  IMAD.WIDE.U32 R4, R4, R29, RZ ;  /* 0x0000001d04047225 */ /* 0x000fc800078e00ff */
[----:B------:R-:W-:Y:S01]  /*212c0*/  IMAD.IADD R13, R5, 0x1, R13 ;  /* 0x00000001050d7824 */ /* 0x000fe200078e020d */
        /* <DEDUP_REMOVED lines=8> */
[C---:B------:R-:W-:Y:S01]  /*21350*/  LEA R24, P1, R4.reuse, R24, 0x2 ;  /* 0x0000001804187211 */ /* 0x040fe200078210ff */
[----:B------:R-:W-:Y:S02]  /*21360*/  VIADD R7, R37, 0x8 ;  /* 0x0000000825077836 */ /* 0x000fe40000000000 */
[----:B------:R-:W-:Y:S02]  /*21370*/  IMAD.IADD R5, R5, 0x1, R13 ;  /* 0x0000000105057824 */ /* 0x000fe400078e020d */
[----:B------:R-:W-:Y:S01]  /*21380*/  SHFL.IDX PT, R10, R24, RZ, 0x1c1f ;  /* 0x001c1fff180a7589 */ /* 0x000fe200000e0000 */
[----:B------:R-:W-:Y:S02]  /*21390*/  ISETP.GE.OR P0, PT, R7, R0, P0 ;  /* 0x000000000700720c */ /* 0x000fe40000706670 */
[----:B---3--:R-:W-:-:S05]  /*213a0*/  LEA.HI.X R25, R4, R25, R5, 0x2, P1 ;  /* 0x0000001904197211 */ /* 0x008fca00008f1405 */
[----:B------:R-:W4:Y:S04]  /*213b0*/  SHFL.IDX PT, R11, R25, RZ, 0x1c1f ;  /* 0x001c1fff190b7589 */ /* 0x000f2800000e0000 */
[----:B----4-:R-:W-:Y:S04]  /*213c0*/  @!P4 ST.E desc[UR42][R10.64], R31 ;  /* 0x0000001f0a00c985 */ /* 0x010fe8000c10192a */
[----:B------:R-:W2:Y:S04]  /*213d0*/  @!P0 LDL R13, [R1+0x1e4] ;  /* 0x0001e400010d8983 */ /* 0x000ea80000100800 */
[----:B------:R-:W-:Y:S04]  /*213e0*/  SHFL.IDX PT, R4, R24, 0x1, 0x1c1f ;  /* 0x003c1f0018047f89 */ /* 0x000fe800000e0000 */
[----:B------:R-:W2:Y:S04]  /*213f0*/  SHFL.IDX PT, R5, R25, 0x1, 0x1c1f ;  /* 0x003c1f0019057f89 */ /* 0x000ea800000e0000 */
[----:B--2---:R0:W-:Y:S01]  /*21400*/  @!P0 ST.E desc[UR42][R4.64], R13 ;  /* 0x0000000d04008985 */ /* 0x0041e2000c10192a */
[----:B------:R-:W-:Y:S05]  /*21410*/  @P3 BRA `(.L_x_12077) ;  /* 0x0000001000383947 */ /* 0x000fea0003800000 */
[----:B------:R-:W1:Y:S01]  /*21420*/  S2R R28, SR_TID.X ;  /* 0x00000000001c7919 */ /* 0x000e620000002100 */
[----:B0-----:R-:W0:Y:S01]  /*21430*/  @P2 LDC R13, c[0x0][0xbec] ;  /* 0x0002fb00ff0d2b82 */ /* 0x001e220000000800 */
[----:B------:R-:W-:Y:S01]  /*21440*/  ULDC.64 UR4, c[0x0][0xaa0] ;  /* 0x0002a80000047ab9 */ /* 0x000fe20000000a00 */
[C---:B-1----:R-:W-:Y:S02]  /*21450*/  VIADD R88, R28.reuse, 0xffffff80 ;  /* 0xffffff801c587836 */ /* 0x042fe40000000000 */
[----:B------:R-:W-:-:S03]  /*21460*/  VIADD R89, R28, 0xffffff80 ;  /* 0xffffff801c597836 */ /* 0x000fc60000000000 */
        /* <DEDUP_REMOVED lines=8> */
[----:B------:R-:W-:Y:S02]  /*214f0*/  IADD3 R41, P4, R20, 0x4000, RZ ;  /* 0x0000400014297810 */ /* 0x000fe40007f9e0ff */
[----:B------:R-:W-:Y:S02]  /*21500*/  LOP3.LUT R28, R29, 0x380, RZ, 0xc0, !PT ;  /* 0x000003801d1c7812 */ /* 0x000fe400078ec0ff */
[----:B------:R-:W-:-:S02]  /*21510*/  LOP3.LUT R32, R33, 0x380, RZ, 0xc0, !PT ;  /* 0x0000038021207812 */ /* 0x000fc400078ec0ff */
[----:B------:R-:W-:Y:S02]  /*21520*/  LOP3.LUT R36, R37, 0x380, RZ, 0xc0, !PT ;  /* 0x0000038025247812 */ /* 0x000fe400078ec0ff */
[----:B------:R-:W-:Y:S02]  /*21530*/  LOP3.LUT R40, R41, 0x380, RZ, 0xc0, !PT ;  /* 0x0000038029287812 */ /* 0x000fe400078ec0ff */
[----:B------:R-:W-:Y:S02]  /*21540*/  SHF.R.U64 R28, R28, 0x3, RZ ;  /* 0x000000031c1c7819 */ /* 0x000fe400000012ff */
[----:B------:R-:W-:Y:S02]  /*21550*/  SHF.R.U64 R32, R32, 0x3, RZ ;  /* 0x0000000320207819 */ /* 0x000fe400000012ff */
[----:B------:R-:W-:Y:S02]  /*21560*/  IADD3 R45, P5, R20, 0x5000, RZ ;  /* 0x00005000142d7810 */ /* 0x000fe40007fbe0ff */
[----:B------:R-:W-:-:S02]  /*21570*/  SHF.R.U64 R36, R36, 0x3, RZ ;  /* 0x0000000324247819 */ /* 0x000fc400000012ff */
[----:B------:R-:W-:Y:S02]  /*21580*/  SHF.R.U64 R40, R40, 0x3, RZ ;  /* 0x0000000328287819 */ /* 0x000fe400000012ff */
[----:B------:R-:W-:Y:S01]  /*21590*/  LOP3.LUT R28, R28, R29, RZ, 0x3c, !PT ;  /* 0x0000001d1c1c7212 */ /* 0x000fe200078e3cff */
[--C-:B------:R-:W-:Y:S01]  /*215a0*/  IMAD.X R29, RZ, RZ, R21.reuse, P0 ;  /* 0x000000ffff1d7224 */ /* 0x100fe200000e0615 */
[----:B------:R-:W-:Y:S01]  /*215b0*/  LOP3.LUT R32, R32, R33, RZ, 0x3c, !PT ;  /* 0x0000002120207212 */ /* 0x000fe200078e3cff */
[--C-:B------:R-:W-:Y:S01]  /*215c0*/  IMAD.X R33, RZ, RZ, R21.reuse, P1 ;  /* 0x000000ffff217224 */ /* 0x100fe200008e0615 */
[----:B------:R-:W-:Y:S02]  /*215d0*/  LOP3.LUT R44, R45, 0x380, RZ, 0xc0, !PT ;  /* 0x000003802d2c7812 */ /* 0x000fe400078ec0ff */
[----:B------:R-:W-:Y:S01]  /*215e0*/  LOP3.LUT R36, R36, R37, RZ, 0x3c, !PT ;  /* 0x0000002524247212 */ /* 0x000fe200078e3cff */
[--C-:B------:R-:W-:Y:S01]  /*215f0*/  IMAD.X R37, RZ, RZ, R21.reuse, P3 ;  /* 0x000000ffff257224 */ /* 0x100fe200018e0615 */
[----:B------:R-:W-:Y:S01]  /*21600*/  LOP3.LUT R40, R40, R41, RZ, 0x3c, !PT ;  /* 0x0000002928287212 */ /* 0x000fe200078e3cff */
[----:B------:R-:W-:Y:S01]  /*21610*/  IMAD.X R41, RZ, RZ, R21, P4 ;  /* 0x000000ffff297224 */ /* 0x000fe200020e0615 */
[C---:B------:R-:W-:Y:S01]  /*21620*/  IADD3 R49, P0, R20.reuse, 0x6000, RZ ;  /* 0x0000600014317810 */ /* 0x040fe20007f1e0ff */
[----:B------:R-:W-:Y:S01]  /*21630*/  IMAD R9, R9, UR4, RZ ;  /* 0x0000000409097c24 */ /* 0x000fe2000f8e02ff */
[C---:B------:R-:W-:Y:S01]  /*21640*/  IADD3 R53, P1, R20.reuse, 0x7000, RZ ;  /* 0x0000700014357810 */ /* 0x040fe20007f3e0ff */
[----:B------:R-:W-:Y:S01]  /*21650*/  IMAD R10, R205, 0x20, R88 ;  /* 0x00000020cd0a7824 */ /* 0x000fe200078e0258 */
[C---:B------:R-:W-:Y:S01]  /*21660*/  IADD3 R57, P3, R20.reuse, 0x8000, RZ ;  /* 0x0000800014397810 */ /* 0x040fe20007f7e0ff */
[----:B------:R-:W5:Y:S01]  /*21670*/  LD.E.128 R28, desc[UR42][R28.64] ;  /* 0x0000002a1c1c7980 */ /* 0x000f62000c101d00 */
[----:B------:R-:W-:-:S02]  /*21680*/  IADD3 R61, P4, R20, 0x9000, RZ ;  /* 0x00009000143d7810 */ /* 0x000fc40007f9e0ff */
[----:B------:R-:W-:Y:S01]  /*21690*/  SHF.R.U64 R44, R44, 0x3, RZ ;  /* 0x000000032c2c7819 */ /* 0x000fe200000012ff */
[----:B------:R-:W5:Y:S01]  /*216a0*/  LD.E.128 R32, desc[UR42][R32.64] ;  /* 0x0000002a20207980 */ /* 0x000f62000c101d00 */
[----:B------:R-:W-:Y:S02]  /*216b0*/  LOP3.LUT R48, R49, 0x380, RZ, 0xc0, !PT ;  /* 0x0000038031307812 */ /* 0x000fe400078ec0ff */
[----:B------:R-:W-:Y:S01]  /*216c0*/  LOP3.LUT R52, R53, 0x380, RZ, 0xc0, !PT ;  /* 0x0000038035347812 */ /* 0x000fe200078ec0ff */
[----:B------:R-:W5:Y:S01]  /*216d0*/  LD.E.128 R36, desc[UR42][R36.64] ;  /* 0x0000002a24247980 */ /* 0x000f62000c101d00 */
[----:B------:R-:W-:Y:S02]  /*216e0*/  LOP3.LUT R56, R57, 0x380, RZ, 0xc0, !PT ;  /* 0x0000038039387812 */ /* 0x000fe400078ec0ff */
[----:B------:R-:W-:Y:S01]  /*216f0*/  LOP3.LUT R60, R61, 0x380, RZ, 0xc0, !PT ;  /* 0x000003803d3c7812 */ /* 0x000fe200078ec0ff */
[----:B------:R-:W5:Y:S01]  /*21700*/  LD.E.128 R40, desc[UR42][R40.64] ;  /* 0x0000002a28287980 */ /* 0x000f62000c101d00 */
[----:B------:R-:W-:Y:S01]  /*21710*/  LOP3.LUT R44, R44, R45, RZ, 0x3c, !PT ;  /* 0x0000002d2c2c7212 */ /* 0x000fe200078e3cff */
[----:B------:R-:W-:Y:S01]  /*21720*/  IMAD.X R45, RZ, RZ, R21, P5 ;  /* 0x000000ffff2d7224 */ /* 0x000fe200028e0615 */
[----:B------:R-:W-:-:S02]  /*21730*/  SHF.R.U64 R48, R48, 0x3, RZ ;  /* 0x0000000330307819 */ /* 0x000fc400000012ff */
[----:B------:R-:W-:Y:S02]  /*21740*/  IADD3 R65, P5, R20, 0xa000, RZ ;  /* 0x0000a00014417810 */ /* 0x000fe40007fbe0ff */
[----:B------:R-:W-:Y:S02]  /*21750*/  SHF.R.U64 R52, R52, 0x3, RZ ;  /* 0x0000000334347819 */ /* 0x000fe400000012ff */
[----:B------:R-:W-:Y:S01]  /*21760*/  LOP3.LUT R5, R20, 0x380, RZ, 0xc0, !PT ;  /* 0x0000038014057812 */ /* 0x000fe200078ec0ff */
[----:B------:R-:W-:Y:S01]  /*21770*/  IMAD R11, R8, UR5, R9 ;  /* 0x00000005080b7c24 */ /* 0x000fe2000f8e0209 */
[----:B------:R-:W-:Y:S01]  /*21780*/  SHF.R.U64 R56, R56, 0x3, RZ ;  /* 0x0000000338387819 */ /* 0x000fe200000012ff */
[----:B------:R-:W5:Y:S01]  /*21790*/  LD.E.128 R44, desc[UR42][R44.64] ;  /* 0x0000002a2c2c7980 */ /* 0x000f62000c101d00 */
[----:B------:R-:W-:Y:S02]  /*217a0*/  SHF.R.U64 R60, R60, 0x3, RZ ;  /* 0x000000033c3c7819 */ /* 0x000fe400000012ff */
[----:B------:R-:W-:Y:S01]  /*217b0*/  LOP3.LUT R48, R48, R49, RZ, 0x3c, !PT ;  /* 0x0000003130307212 */ /* 0x000fe200078e3cff */
[----:B------:R-:W-:Y:S01]  /*217c0*/  IMAD.X R49, RZ, RZ, R21, P0 ;  /* 0x000000ffff317224 */ /* 0x000fe200000e0615 */
[----:B------:R-:W-:-:S02]  /*217d0*/  LOP3.LUT R64, R65, 0x380, RZ, 0xc0, !PT ;  /* 0x0000038041407812 */ /* 0x000fc400078ec0ff */
[----:B------:R-:W-:Y:S01]  /*217e0*/  LOP3.LUT R52, R52, R53, RZ, 0x3c, !PT ;  /* 0x0000003534347212 */ /* 0x000fe200078e3cff */
[--C-:B------:R-:W-:Y:S01]  /*217f0*/  IMAD.X R53, RZ, RZ, R21.reuse, P1 ;  /* 0x000000ffff357224 */ /* 0x100fe200008e0615 */
[----:B------:R-:W-:Y:S01]  /*21800*/  LOP3.LUT R56, R56, R57, RZ, 0x3c, !PT ;  /* 0x0000003938387212 */ /* 0x000fe200078e3cff */
[--C-:B------:R-:W-:Y:S01]  /*21810*/  IMAD.X R57, RZ, RZ, R21.reuse, P3 ;  /* 0x000000ffff397224 */ /* 0x100fe200018e0615 */
[----:B------:R-:W-:Y:S01]  /*21820*/  LOP3.LUT R60, R60, R61, RZ, 0x3c, !PT ;  /* 0x0000003d3c3c7212 */ /* 0x000fe200078e3cff */
[----:B------:R-:W-:Y:S01]  /*21830*/  IMAD.X R61, RZ, RZ, R21, P4 ;  /* 0x000000ffff3d7224 */ /* 0x000fe200020e0615 */
[----:B------:R-:W-:Y:S02]  /*21840*/  IADD3 R69, P0, R20, 0xb000, RZ ;  /* 0x0000b00014457810 */ /* 0x000fe40007f1e0ff */
[----:B------:R-:W-:Y:S01]  /*21850*/  SHF.R.U64 R5, R5, 0x3, RZ ;  /* 0x0000000305057819 */ /* 0x000fe200000012ff */
[----:B------:R-:W-:Y:S01]  /*21860*/  IMAD.WIDE.U32 R8, R8, UR4, RZ ;  /* 0x0000000408087c25 */ /* 0x000fe2000f8e00ff */
[C---:B------:R-:W-:Y:S01]  /*21870*/  IADD3 R73, P1, R20.reuse, 0xc000, RZ ;  /* 0x0000c00014497810 */ /* 0x040fe20007f3e0ff */
[----:B------:R-:W5:Y:S01]  /*21880*/  LD.E.128 R48, desc[UR42][R48.64] ;  /* 0x0000002a30307980 */ /* 0x000f62000c101d00 */
[C---:B------:R-:W-:Y:S01]  /*21890*/  IADD3 R77, P3, R20.reuse, 0xd000, RZ ;  /* 0x0000d000144d7810 */ /* 0x040fe20007f7e0ff */
[----:B------:R-:W-:Y:S01]  /*218a0*/  ULDC.64 UR4, c[0x0][0xae8] ;  /* 0x0002ba0000047ab9 */ /* 0x000fe20000000a00 */
        /* <DEDUP_REMOVED lines=9> */
[----:B------:R-:W-:Y:S01]  /*21940*/  LOP3.LUT R64, R64, R65, RZ, 0x3c, !PT ;  /* 0x0000004140407212 */ /* 0x000fe200078e3cff */
[----:B------:R-:W-:Y:S01]  /*21950*/  IMAD.X R65, RZ, RZ, R21, P5 ;  /* 0x000000ffff417224 */ /* 0x000fe200028e0615 */
[----:B------:R-:W-:-:S02]  /*21960*/  SHF.R.U64 R68, R68, 0x3, RZ ;  /* 0x0000000344447819 */ /* 0x000fc400000012ff */
[----:B------:R-:W-:Y:S02]  /*21970*/  SHF.R.U64 R72, R72, 0x3, RZ ;  /* 0x0000000348487819 */ /* 0x000fe400000012ff */
[----:B------:R-:W-:Y:S01]  /*21980*/  SHF.R.U64 R76, R76, 0x3, RZ ;  /* 0x000000034c4c7819 */ /* 0x000fe200000012ff */
[----:B------:R-:W5:Y:S01]  /*21990*/  LD.E.128 R64, desc[UR42][R64.64] ;  /* 0x0000002a40407980 */ /* 0x000f62000c101d00 */
[----:B------:R-:W-:Y:S02]  /*219a0*/  SHF.R.U64 R80, R80, 0x3, RZ ;  /* 0x0000000350507819 */ /* 0x000fe400000012ff */
[----:B------:R-:W-:Y:S02]  /*219b0*/  IADD3 R7, P5, R20, 0xf000, RZ ;  /* 0x0000f00014077810 */ /* 0x000fe40007fbe0ff */
        /* <DEDUP_REMOVED lines=9> */
[--C-:B------:R-:W-:Y:S01]  /*21a50*/  IMAD.X R85, RZ, RZ, R21.reuse, P5 ;  /* 0x000000ffff557224 */ /* 0x100fe200028e0615 */
[----:B------:R-:W-:Y:S01]  /*21a60*/  LOP3.LUT R4, R5, R20, RZ, 0x3c, !PT ;  /* 0x0000001405047212 */ /* 0x000fe200078e3cff */
[----:B------:R-:W-:Y:S01]  /*21a70*/  IMAD.MOV.U32 R5, RZ, RZ, R21 ;  /* 0x000000ffff057224 */ /* 0x000fe200078e0015 */
[----:B------:R-:W-:Y:S01]  /*21a80*/  SHF.R.U64 R6, R6, 0x3, RZ ;  /* 0x0000000306067819 */ /* 0x000fe200000012ff */
[----:B------:R-:W1:Y:S01]  /*21a90*/  @P2 LDC R21, c[0x0][0xbf0] ;  /* 0x0002fc00ff152b82 */ /* 0x000e620000000800 */
[----:B------:R-:W5:Y:S02]  /*21aa0*/  LD.E.128 R68, desc[UR42][R68.64] ;  /* 0x0000002a44447980 */ /* 0x000f64000c101d00 */
[----:B------:R-:W-:-:S02]  /*21ab0*/  LOP3.LUT R84, R6, R7, RZ, 0x3c, !PT ;  /* 0x0000000706547212 */ /* 0x000fc400078e3cff */
[----:B------:R-:W5:Y:S01]  /*21ac0*/  LD.E.128 R4, desc[UR42][R4.64] ;  /* 0x0000002a04047980 */ /* 0x000f62000c101d00 */
[----:B------:R-:W-:-:S03]  /*21ad0*/  IMAD.IADD R9, R9, 0x1, R11 ;  /* 0x0000000109097824 */ /* 0x000fc600078e020b */
[----:B------:R-:W5:Y:S01]  /*21ae0*/  LD.E.128 R72, desc[UR42][R72.64] ;  /* 0x0000002a48487980 */ /* 0x000f62000c101d00 */
[----:B------:R-:W-:-:S03]  /*21af0*/  IMAD.IADD R20, R203, 0x1, R10 ;  /* 0x00000001cb147824 */ /* 0x000fc600078e020a */
        /* <DEDUP_REMOVED lines=8> */
[----:B--2---:R-:W2:Y:S01]  /*21b80*/  FENCE.VIEW.ASYNC.S ;  /* 0x00000000000073c6 */ /* 0x004ea20000000000 */
[----:B------:R-:W-:Y:S01]  /*21b90*/  IMAD.WIDE.U32 R8, R156, UR4, R8 ;  /* 0x000000049c087c25 */ /* 0x000fe2000f8e0008 */
[----:B------:R-:W-:-:S03]  /*21ba0*/  SHF.R.S32.HI R12, RZ, 0x1f, R15 ;  /* 0x0000001fff0c7819 */ /* 0x000fc6000001140f */
[----:B0-----:R-:W-:-:S04]  /*21bb0*/  @P2 IMAD.HI.U32 R10, R20, R13, RZ ;  /* 0x0000000d140a2227 */ /* 0x001fc800078e00ff */
[----:B------:R-:W-:Y:S01]  /*21bc0*/  IMAD R9, R156, UR5, R9 ;  /* 0x000000059c097c24 */ /* 0x000fe2000f8e0209 */
[----:B------:R-:W-:Y:S01]  /*21bd0*/  ULDC.64 UR4, c[0x0][0xaf0] ;  /* 0x0002bc0000047ab9 */ /* 0x000fe20000000a00 */
[----:B------:R-:W-:Y:S01]  /*21be0*/  IMAD.MOV.U32 R11, RZ, RZ, R20 ;  /* 0x000000ffff0b7224 */ /* 0x000fe200078e0014 */
[----:B-1----:R-:W-:Y:S01]  /*21bf0*/  @P2 SHF.R.U32.HI R11, RZ, R21, R10 ;  /* 0x00000015ff0b2219 */ /* 0x002fe2000001160a */
[----:B------:R-:W-:Y:S02]  /*21c00*/  IMAD R12, R12, UR4, RZ ;  /* 0x000000040c0c7c24 */ /* 0x000fe4000f8e02ff */
[----:B------:R-:W-:Y:S02]  /*21c10*/  VIADD R10, R2, 0x22820 ;  /* 0x00022820020a7836 */ /* 0x000fe40000000000 */
[----:B------:R-:W-:Y:S01]  /*21c20*/  IMAD R13, R15, UR5, R12 ;  /* 0x000000050f0d7c24 */ /* 0x000fe2000f8e020c */
[--C-:B------:R-:W-:Y:S01]  /*21c30*/  SHF.R.S32.HI R12, RZ, 0x1f, R11.reuse ;  /* 0x0000001fff0c7819 */ /* 0x100fe2000001140b */
[----:B------:R-:W-:-:S02]  /*21c40*/  IMAD.MOV R14, RZ, RZ, -R11 ;  /* 0x000000ffff0e7224 */ /* 0x000fc400078e0a0b */
[----:B------:R-:W-:Y:S01]  /*21c50*/  IMAD.WIDE.U32 R8, R15, UR4, R8 ;  /* 0x000000040f087c25 */ /* 0x000fe2000f8e0008 */
[----:B------:R-:W-:Y:S01]  /*21c60*/  ULDC.64 UR4, c[0x0][0xae0] ;  /* 0x0002b80000047ab9 */ /* 0x000fe20000000a00 */
[----:B------:R-:W-:Y:S02]  /*21c70*/  PRMT R10, RZ, 0x654, R10 ;  /* 0x00000654ff0a7816 */ /* 0x000fe4000000000a */
[----:B------:R-:W-:Y:S02]  /*21c80*/  IMAD R3, R3, R14, R20 ;  /* 0x0000000e03037224 */ /* 0x000fe400078e0214 */
[----:B------:R-:W-:Y:S01]  /*21c90*/  IMAD.IADD R9, R9, 0x1, R13 ;  /* 0x0000000109097824 */ /* 0x000fe200078e020d */
[----:B--2---:R0:W-:Y:S01]  /*21ca0*/  SYNCS.ARRIVE.TRANS64.RED.A1T0 RZ, [R10+URZ], RZ ;  /* 0x000000ff0aff79a7 */ /* 0x0041e2000810043f */
[----:B------:R-:W-:Y:S02]  /*21cb0*/  IMAD R12, R12, UR4, RZ ;  /* 0x000000040c0c7c24 */ /* 0x000fe4000f8e02ff */
[----:B------:R-:W-:-:S04]  /*21cc0*/  IMAD.WIDE.U32 R8, R11, UR4, R8 ;  /* 0x000000040b087c25 */ /* 0x000fc8000f8e0008 */
[----:B------:R-:W-:Y:S01]  /*21cd0*/  IMAD R13, R11, UR5, R12 ;  /* 0x000000050b0d7c24 */ /* 0x000fe2000f8e020c */
[----:B0-----:R-:W-:Y:S01]  /*21ce0*/  SHF.R.S32.HI R10, RZ, 0x1f, R3 ;  /* 0x0000001fff0a7819 */ /* 0x001fe20000011403 */
        /* <DEDUP_REMOVED lines=13> */
.L_x_12306:
[----:B------:R-:W-:Y:S01]  /*21dc0*/  IMAD.IADD R203, R88, 0x1, R203 ;  /* 0x0000000158cb7824 */ /* 0x000fe200078e02cb */
[----:B------:R-:W-:Y:S04]  /*21dd0*/  BSSY B1, `(.L_x_12079) ;  /* 0x0000018000017945 */ /* 0x000fe80003800000 */
[----:B------:R-:W-:-:S13]  /*21de0*/  ISETP.GE.AND P0, PT, R203, R0, PT ;  /* 0x00000000cb00720c */ /* 0x000fda0003f06270 */
[----:B------:R-:W-:Y:S05]  /*21df0*/  @P0 BRA `(.L_x_12080) ;  /* 0x0000000000540947 */ /* 0x000fea0003800000 */
[----:B------:R-:W-:Y:S01]  /*21e00*/  ULDC UR4, c[0x0][0xac8] ;  /* 0x0002b20000047ab9 */ /* 0x000fe20000000800 */
[----:B------:R-:W-:Y:S02]  /*21e10*/  SHF.R.S32.HI R12, RZ, 0x1f, R187 ;  /* 0x0000001fff0c7819 */ /* 0x000fe400000114bb */
[----:B------:R-:W-:Y:S02]  /*21e20*/  ISETP.GE.AND P3, PT, R187, UR4, PT ;  /* 0x00000004bb007c0c */ /* 0x000fe4000bf66270 */
[----:B------:R-:W-:Y:S02]  /*21e30*/  ISETP.GE.AND P2, PT, R201, UR4, PT ;  /* 0x00000004c9007c0c */ /* 0x000fe4000bf46270 */
[----:B------:R-:W-:Y:S02]  /*21e40*/  ISETP.GE.AND P1, PT, R200, UR4, PT ;  /* 0x00000004c8007c0c */ /* 0x000fe4000bf26270 */
[----:B------:R-:W-:Y:S02]  /*21e50*/  ISETP.GE.AND P0, PT, R202, UR4, PT ;  /* 0x00000004ca007c0c */ /* 0x000fe4000bf06270 */
[----:B------:R-:W-:-:S02]  /*21e60*/  SHF.R.S32.HI R15, RZ, 0x1f, R201 ;  /* 0x0000001fff0f7819 */ /* 0x000fc400000114c9 */
[----:B------:R-:W-:Y:S02]  /*21e70*/  SHF.R.S32.HI R25, RZ, 0x1f, R200 ;  /* 0x0000001fff197819 */ /* 0x000fe400000114c8 */
[----:B------:R-:W-:Y:S02]  /*21e80*/  SHF.R.S32.HI R24, RZ, 0x1f, R202 ;  /* 0x0000001fff187819 */ /* 0x000fe400000114ca */
[-C--:B--2---:R-:W-:Y:S02]  /*21e90*/  @!P3 LEA R8, P5, R187, R14.reuse, 0x1 ;  /* 0x0000000ebb08b211 */ /* 0x084fe400078a08ff */
[-C--:B------:R-:W-:Y:S02]  /*21ea0*/  @!P2 LEA R10, P4, R201, R14.reuse, 0x1 ;  /* 0x0000000ec90aa211 */ /* 0x080fe400078808ff */
[----:B-1----:R-:W-:Y:S02]  /*21eb0*/  @!P3 LEA.HI.X R9, R187, R3, R12, 0x1, P5 ;  /* 0x00000003bb09b211 */ /* 0x002fe400028f0c0c */
[----:B------:R-:W-:-:S02]  /*21ec0*/  @!P1 LEA R12, P5, R200, R14, 0x1 ;  /* 0x0000000ec80c9211 */ /* 0x000fc400078a08ff */
[-C--:B------:R-:W-:Y:S01]  /*21ed0*/  @!P2 LEA.HI.X R11, R201, R3.reuse, R15, 0x1, P4 ;  /* 0x00000003c90ba211 */ /* 0x080fe200020f0c0f */
[----:B-----5:R3:W-:Y:S01]  /*21ee0*/  @!P3 ST.E.128 desc[UR42][R8.64], R4 ;  /* 0x000000040800b985 */ /* 0x0207e2000c101d2a */
[----:B------:R-:W-:Y:S02]  /*21ef0*/  @!P0 LEA R14, P4, R202, R14, 0x1 ;  /* 0x0000000eca0e8211 */ /* 0x000fe400078808ff */
[-C--:B------:R-:W-:Y:S01]  /*21f00*/  @!P1 LEA.HI.X R13, R200, R3.reuse, R25, 0x1, P5 ;  /* 0x00000003c80d9211 */ /* 0x080fe200028f0c19 */
[----:B------:R3:W-:Y:S01]  /*21f10*/  @!P2 ST.E.128 desc[UR42][R10.64], R40 ;  /* 0x000000280a00a985 */ /* 0x0007e2000c101d2a */
[----:B------:R-:W-:-:S03]  /*21f20*/  @!P0 LEA.HI.X R15, R202, R3, R24, 0x1, P4 ;  /* 0x00000003ca0f8211 */ /* 0x000fc600020f0c18 */
[----:B------:R3:W-:Y:S04]  /*21f30*/  @!P1 ST.E.128 desc[UR42][R12.64], R56 ;  /* 0x000000380c009985 */ /* 0x0007e8000c101d2a */
[----:B------:R3:W-:Y:S02]  /*21f40*/  @!P0 ST.E.128 desc[UR42][R14.64], R72 ;  /* 0x000000480e008985 */ /* 0x0007e4000c101d2a */
.L_x_12080:
[----:B------:R-:W-:Y:S05]  /*21f50*/  BSYNC B1 ;  /* 0x0000000000017941 */ /* 0x000fea0003800000 */
.L_x_12079:
[----:B------:R-:W-:-:S03]  /*21f60*/  UMOV UR4, 0xffffffff ;  /* 0xffffffff00047882 */ /* 0x000fc60000000000 */
[----:B------:R-:W-:Y:S05]  /*21f70*/  BRA.DIV UR4, `(.L_x_12081) ;  /* 0x000000c604d87947 */ /* 0x000fea000b800000 */
[----:B-1----:R1:W4:Y:S04]  /*21f80*/  SHFL.IDX PT, R3, R21, 0x1, 0x181f ;  /* 0x00381f0015037f89 */ /* 0x00232800000e0000 */
[----:B--23--:R1:W2:Y:S02]  /*21f90*/  SHFL.IDX PT, R14, R20, 0x1, 0x181f ;  /* 0x00381f00140e7f89 */ /* 0x00c2a400000e0000 */
.L_x_12310:
[----:B-----5:R-:W-:Y:S01]  /*21fa0*/  VIADD R5, R203, 0x20 ;  /* 0x00000020cb057836 */ /* 0x020fe20000000000 */
        /* <DEDUP_REMOVED lines=14> */
[----:B----4-:R-:W-:Y:S02]  /*22090*/  @!P3 LEA.HI.X R5, R187, R3, R8, 0x1, P5 ;  /* 0x00000003bb05b211 */ /* 0x010fe400028f0c08 */
[----:B------:R-:W-:-:S02]  /*220a0*/  @!P1 LEA R8, P5, R200, R14, 0x1 ;  /* 0x0000000ec8089211 */ /* 0x000fc400078a08ff */
[-C--:B------:R-:W-:Y:S01]  /*220b0*/  @!P2 LEA.HI.X R7, R201, R3.reuse, R10, 0x1, P4 ;  /* 0x00000003c907a211 */ /* 0x080fe200020f0c0a */
[----:B------:R3:W-:Y:S01]  /*220c0*/  @!P3 ST.E.128 desc[UR42][R4.64], R28 ;  /* 0x0000001c0400b985 */ /* 0x0007e2000c101d2a */
[----:B------:R-:W-:Y:S02]  /*220d0*/  @!P0 LEA R10, P4, R202, R14, 0x1 ;  /* 0x0000000eca0a8211 */ /* 0x000fe400078808ff */
[-C--:B------:R-:W-:Y:S01]  /*220e0*/  @!P1 LEA.HI.X R9, R200, R3.reuse, R13, 0x1, P5 ;  /* 0x00000003c8099211 */ /* 0x080fe200028f0c0d */
[----:B------:R3:W-:Y:S01]  /*220f0*/  @!P2 ST.E.128 desc[UR42][R6.64], R44 ;  /* 0x0000002c0600a985 */ /* 0x0007e2000c101d2a */
[----:B------:R-:W-:-:S03]  /*22100*/  @!P0 LEA.HI.X R11, R202, R3, R12, 0x1, P4 ;  /* 0x00000003ca0b8211 */ /* 0x000fc600020f0c0c */
[----:B------:R3:W-:Y:S04]  /*22110*/  @!P1 ST.E.128 desc[UR42][R8.64], R60 ;  /* 0x0000003c08009985 */ /* 0x0007e8000c101d2a */
[----:B------:R3:W-:Y:S02]  /*22120*/  @!P0 ST.E.128 desc[UR42][R10.64], R76 ;  /* 0x0000004c0a008985 */ /* 0x0007e4000c101d2a */
.L_x_12083:
[----:B------:R-:W-:Y:S05]  /*22130*/  BSYNC B1 ;  /* 0x0000000000017941 */ /* 0x000fea0003800000 */
.L_x_12082:
[----:B------:R-:W-:-:S03]  /*22140*/  UMOV UR4, 0xffffffff ;  /* 0xffffffff00047882 */ /* 0x000fc60000000000 */
[----:B------:R-:W-:Y:S05]  /*22150*/  BRA.DIV UR4, `(.L_x_12084) ;  /* 0x000000c604a87947 */ /* 0x000fea000b800000 */
[----:B----4-:R4:W0:Y:S04]  /*22160*/  SHFL.IDX PT, R3, R21, 0x2, 0x181f ;  /* 0x00581f0015037f89 */ /* 0x01082800000e0000 */
[----:B--2---:R4:W2:Y:S02]  /*22170*/  SHFL.IDX PT, R14, R20, 0x2, 0x181f ;  /* 0x00581f00140e7f89 */ /* 0x0048a400000e0000 */
.L_x_12314:
[----:B---3--:R-:W-:Y:S01]  /*22180*/  VIADD R5, R203, 0x40 ;  /* 0x00000040cb057836 */ /* 0x008fe20000000000 */
        /* <DEDUP_REMOVED lines=14> */
[----:B0-----:R-:W-:Y:S02]  /*22270*/  @!P3 LEA.HI.X R5, R187, R3, R8, 0x1, P5 ;  /* 0x00000003bb05b211 */ /* 0x001fe400028f0c08 */
        /* <DEDUP_REMOVED lines=9> */
.L_x_12086:
[----:B------:R-:W-:Y:S05]  /*22310*/  BSYNC B1 ;  /* 0x0000000000017941 */ /* 0x000fea0003800000 */
.L_x_12085:
[----:B------:R-:W-:-:S03]  /*22320*/  UMOV UR4, 0xffffffff ;  /* 0xffffffff00047882 */ /* 0x000fc60000000000 */
[----:B------:R-:W-:Y:S05]  /*22330*/  BRA.DIV UR4, `(.L_x_12087) ;  /* 0x000000c604787947 */ /* 0x000fea000b800000 */
[----:B0-----:R0:W0:Y:S04]  /*22340*/  SHFL.IDX PT, R3, R21, 0x3, 0x181f ;  /* 0x00781f0015037f89 */ /* 0x00102800000e0000 */
[----:B--2---:R2:W0:Y:S02]  /*22350*/  SHFL.IDX PT, R14, R20, 0x3, 0x181f ;  /* 0x00781f00140e7f89 */ /* 0x00442400000e0000 */
.L_x_12318:
[----:B---3--:R-:W-:-:S05]  /*22360*/  VIADD R5, R203, 0x60 ;  /* 0x00000060cb057836 */ /* 0x008fca0000000000 */
[----:B------:R-:W-:-:S13]  /*22370*/  ISETP.GE.AND P0, PT, R5, R0, PT ;  /* 0x000000000500720c */ /* 0x000fda0003f06270 */
[----:B------:R-:W-:Y:S05]  /*22380*/  @P0 BRA `(.L_x_12088) ;  /* 0x0000002c007c0947 */ /* 0x000fea0003800000 */
[----:B------:R-:W-:Y:S01]  /*22390*/  ULDC UR4, c[0x0][0xac8] ;  /* 0x0002b20000047ab9 */ /* 0x000fe20000000800 */
[----:B------:R-:W-:Y:S02]  /*223a0*/  SHF.R.S32.HI R12, RZ, 0x1f, R187 ;  /* 0x0000001fff0c7819 */ /* 0x000fe400000114bb */
[----:B------:R-:W-:Y:S02]  /*223b0*/  ISETP.GE.AND P3, PT, R187, UR4, PT ;  /* 0x00000004bb007c0c */ /* 0x000fe4000bf66270 */
[----:B------:R-:W-:Y:S02]  /*223c0*/  ISETP.GE.AND P4, PT, R201, UR4, PT ;  /* 0x00000004c9007c0c */ /* 0x000fe4000bf86270 */
[----:B------:R-:W-:Y:S02]  /*223d0*/  ISETP.GE.AND P5, PT, R200, UR4, PT ;  /* 0x00000004c8007c0c */ /* 0x000fe4000bfa6270 */
[----:B------:R-:W-:Y:S02]  /*223e0*/  SHF.R.S32.HI R11, RZ, 0x1f, R201 ;  /* 0x0000001fff0b7819 */ /* 0x000fe400000114c9 */
[----:B------:R-:W-:-:S05]  /*223f0*/  SHF.R.S32.HI R10, RZ, 0x1f, R200 ;  /* 0x0000001fff0a7819 */ /* 0x000fca00000114c8 */
[-C--:B0-----:R-:W-:Y:S02]  /*22400*/  @!P3 LEA R4, P0, R187, R14.reuse, 0x1 ;  /* 0x0000000ebb04b211 */ /* 0x081fe400078008ff */
[-C--:B------:R-:W-:Y:S02]  /*22410*/  @!P4 LEA R6, P1, R201, R14.reuse, 0x1 ;  /* 0x0000000ec906c211 */ /* 0x080fe400078208ff */
[C---:B------:R-:W-:Y:S02]  /*22420*/  @!P5 LEA R8, P2, R200.reuse, R14, 0x1 ;  /* 0x0000000ec808d211 */ /* 0x040fe400078408ff */
        /* <DEDUP_REMOVED lines=8> */
[----:B------:R-:W-:Y:S02]  /*224b0*/  SHF.R.S32.HI R10, RZ, 0x1f, R202 ;  /* 0x0000001fff0a7819 */ /* 0x000fe400000114ca */
[----:B------:R-:W-:-:S04]  /*224c0*/  LEA R14, P0, R202, R14, 0x1 ;  /* 0x0000000eca0e7211 */ /* 0x000fc800078008ff */
[----:B------:R-:W-:-:S05]  /*224d0*/  LEA.HI.X R15, R202, R3, R10, 0x1, P0 ;  /* 0x00000003ca0f7211 */ /* 0x000fca00000f0c0a */
[----:B------:R3:W-:Y:S01]  /*224e0*/  ST.E.128 desc[UR42][R14.64], R84 ;  /* 0x000000540e007985 */ /* 0x0007e2000c101d2a */
[----:B------:R-:W-:Y:S05]  /*224f0*/  BRA `(.L_x_12088) ;  /* 0x0000002c00207947 */ /* 0x000fea0003800000 */
.L_x_12077:
[----:B------:R-:W1:Y:S01]  /*22500*/  @P2 LDC R10, c[0x0][0xbec] ;  /* 0x0002fb00ff0a2b82 */ /* 0x000e620000000800 */
[----:B------:R-:W-:Y:S01]  /*22510*/  ULDC.64 UR4, c[0x0][0xb08] ;  /* 0x0002c20000047ab9 */ /* 0x000fe20000000a00 */
[----:B------:R-:W-:Y:S01]  /*22520*/  SHF.R.S32.HI R6, RZ, 0x1f, R15 ;  /* 0x0000001fff067819 */ /* 0x000fe2000001140f */
[----:B------:R-:W-:Y:S01]  /*22530*/  IMAD R9, R9, UR4, RZ ;  /* 0x0000000409097c24 */ /* 0x000fe2000f8e02ff */
[----:B------:R-:W-:Y:S01]  /*22540*/  ULDC.64 UR6, c[0x0][0xb30] ;  /* 0x0002cc0000067ab9 */ /* 0x000fe20000000a00 */
[----:B0-----:R-:W-:-:S03]  /*22550*/  IMAD.WIDE.U32 R4, R8, UR4, RZ ;  /* 0x0000000408047c25 */ /* 0x001fc6000f8e00ff */
[----:B------:R-:W0:Y:S01]  /*22560*/  @P2 LDC R13, c[0x0][0xbf0] ;  /* 0x0002fc00ff0d2b82 */ /* 0x000e220000000800 */
[----:B------:R-:W-:Y:S01]  /*22570*/  IMAD R9, R8, UR5, R9 ;  /* 0x0000000508097c24 */ /* 0x000fe2000f8e0209 */
[----:B------:R-:W-:Y:S01]  /*22580*/  ULDC.64 UR4, c[0x0][0xb38] ;  /* 0x0002ce0000047ab9 */ /* 0x000fe20000000a00 */
[----:B------:R-:W-:Y:S02]  /*22590*/  VIADD R20, R197, 0x8 ;  /* 0x00000008c5147836 */ /* 0x000fe40000000000 */
[----:B------:R-:W-:Y:S02]  /*225a0*/  IMAD.IADD R5, R5, 0x1, R9 ;  /* 0x0000000105057824 */ /* 0x000fe400078e0209 */
[----:B------:R-:W-:Y:S01]  /*225b0*/  IMAD.MOV.U32 R9, RZ, RZ, R41 ;  /* 0x000000ffff097224 */ /* 0x000fe200078e0029 */
[----:B------:R-:W-:Y:S01]  /*225c0*/  SHF.R.S32.HI R30, RZ, 0x1f, R20 ;  /* 0x0000001fff1e7819 */ /* 0x000fe20000011414 */
[----:B------:R-:W-:-:S04]  /*225d0*/  IMAD.WIDE.U32 R4, R156, UR4, R4 ;  /* 0x000000049c047c25 */ /* 0x000fc8000f8e0004 */
[----:B------:R-:W-:Y:S01]  /*225e0*/  IMAD R5, R156, UR5, R5 ;  /* 0x000000059c057c24 */ /* 0x000fe2000f8e0205 */
[----:B------:R-:W-:Y:S01]  /*225f0*/  ULDC.64 UR4, c[0x0][0xb40] ;  /* 0x0002d00000047ab9 */ /* 0x000fe20000000a00 */
[----:B------:R-:W-:Y:S02]  /*22600*/  VIADD R21, R197, 0x10 ;  /* 0x00000010c5157836 */ /* 0x000fe40000000000 */
[----:B------:R-:W-:Y:S02]  /*22610*/  IMAD R6, R6, UR4, RZ ;  /* 0x0000000406067c24 */ /* 0x000fe4000f8e02ff */
[----:B-1----:R-:W-:Y:S01]  /*22620*/  @P2 IMAD.HI.U32 R10, R41, R10, RZ ;  /* 0x0000000a290a2227 */ /* 0x002fe200078e00ff */
[----:B------:R-:W-:-:S03]  /*22630*/  SHF.R.S32.HI R31, RZ, 0x1f, R21 ;  /* 0x0000001fff1f7819 */ /* 0x000fc60000011415 */
[C---:B------:R-:W-:Y:S01]  /*22640*/  IMAD R11, R15.reuse, UR5, R6 ;  /* 0x000000050f0b7c24 */ /* 0x040fe2000f8e0206 */
[----:B0-----:R-:W-:Y:S01]  /*22650*/  @P2 SHF.R.U32.HI R9, RZ, R13, R10 ;  /* 0x0000000dff092219 */ /* 0x001fe2000001160a */
[----:B------:R-:W-:Y:S01]  /*22660*/  IMAD.WIDE.U32 R4, R15, UR4, R4 ;  /* 0x000000040f047c25 */ /* 0x000fe2000f8e0004 */
[----:B------:R-:W-:Y:S02]  /*22670*/  ULDC.64 UR4, c[0x0][0xb48] ;  /* 0x0002d20000047ab9 */ /* 0x000fe40000000a00 */
[----:B------:R-:W-:Y:S01]  /*22680*/  SHF.R.S32.HI R6, RZ, 0x1f, R9 ;  /* 0x0000001fff067819 */ /* 0x000fe20000011409 */
[----:B------:R-:W-:Y:S02]  /*22690*/  IMAD.IADD R5, R5, 0x1, R11 ;  /* 0x0000000105057824 */ /* 0x000fe400078e020b */
[----:B------:R-:W-:Y:S02]  /*226a0*/  IMAD.MOV R8, RZ, RZ, -R9 ;  /* 0x000000ffff087224 */ /* 0x000fe400078e0a09 */
        /* <DEDUP_REMOVED lines=10> */
[----:B------:R-:W-:Y:S02]  /*22750*/  VIADD R8, R2, 0x22820 ;  /* 0x0002282002087836 */ /* 0x000fe40000000000 */
[C---:B------:R-:W-:Y:S02]  /*22760*/  IMAD R9, R3.reuse, UR5, R6 ;  /* 0x0000000503097c24 */ /* 0x040fe4000f8e0206 */
[----:B------:R-:W-:Y:S01]  /*22770*/  IMAD.WIDE.U32 R4, R3, UR4, R4 ;  /* 0x0000000403047c25 */ /* 0x000fe2000f8e0004 */
[----:B------:R-:W-:Y:S01]  /*22780*/  ULDC.64 UR4, c[0x0][0xb00] ;  /* 0x0002c00000047ab9 */ /* 0x000fe20000000a00 */
[----:B------:R-:W-:-:S02]  /*22790*/  PRMT R8, RZ, 0x654, R8 ;  /* 0x00000654ff087816 */ /* 0x000fc40000000008 */
[----:B------:R-:W-:Y:S01]  /*227a0*/  IMAD.IADD R5, R5, 0x1, R9 ;  /* 0x0000000105057824 */ /* 0x000fe200078e0209 */
[C---:B------:R-:W-:Y:S01]  /*227b0*/  LEA R3, P0, R4.reuse, UR4, 0x2 ;  /* 0x0000000404037c11 */ /* 0x040fe2000f8010ff */
[C---:B------:R-:W-:Y:S01]  /*227c0*/  VIADD R24, R197.reuse, 0x18 ;  /* 0x00000018c5187836 */ /* 0x040fe20000000000 */
[----:B------:R-:W-:Y:S01]  /*227d0*/  UMOV UR4, 0xffffffff ;  /* 0xffffffff00047882 */ /* 0x000fe20000000000 */
[C---:B------:R-:W-:Y:S01]  /*227e0*/  VIADD R25, R197.reuse, 0x20 ;  /* 0x00000020c5197836 */ /* 0x040fe20000000000 */
[----:B------:R0:W-:Y:S01]  /*227f0*/  SYNCS.ARRIVE.TRANS64.RED.A1T0 RZ, [R8+URZ], RZ ;  /* 0x000000ff08ff79a7 */ /* 0x0001e2000810043f */
[C---:B------:R-:W-:Y:S01]  /*22800*/  VIADD R26, R197.reuse, 0x28 ;  /* 0x00000028c51a7836 */ /* 0x040fe20000000000 */
[----:B------:R-:W-:Y:S01]  /*22810*/  LEA.HI.X R4, R4, UR5, R5, 0x2, P0 ;  /* 0x0000000504047c11 */ /* 0x000fe200080f1405 */
[C---:B------:R-:W-:Y:S01]  /*22820*/  VIADD R28, R197.reuse, 0x30 ;  /* 0x00000030c51c7836 */ /* 0x040fe20000000000 */
[----:B------:R-:W-:Y:S01]  /*22830*/  SHF.R.S32.HI R32, RZ, 0x1f, R24 ;  /* 0x0000001fff207819 */ /* 0x000fe20000011418 */
[----:B------:R-:W-:Y:S01]  /*22840*/  VIADD R29, R197, 0x38 ;  /* 0x00000038c51d7836 */ /* 0x000fe20000000000 */
[----:B------:R-:W-:-:S02]  /*22850*/  SHF.R.S32.HI R33, RZ, 0x1f, R25 ;  /* 0x0000001fff217819 */ /* 0x000fc40000011419 */
[----:B------:R-:W-:Y:S02]  /*22860*/  SHF.R.S32.HI R34, RZ, 0x1f, R26 ;  /* 0x0000001fff227819 */ /* 0x000fe4000001141a */
[----:B------:R-:W-:Y:S02]  /*22870*/  SHF.R.S32.HI R35, RZ, 0x1f, R28 ;  /* 0x0000001fff237819 */ /* 0x000fe4000001141c */
[----:B------:R-:W-:Y:S01]  /*22880*/  SHF.R.S32.HI R36, RZ, 0x1f, R29 ;  /* 0x0000001fff247819 */ /* 0x000fe2000001141d */
[----:B0-----:R-:W-:Y:S06]  /*22890*/  BRA.DIV UR4, `(.L_x_12089) ;  /* 0x000000c204687947 */ /* 0x001fec000b800000 */
[----:B------:R0:W1:Y:S04]  /*228a0*/  SHFL.IDX PT, R5, R4, RZ, 0x1c1f ;  /* 0x001c1fff04057589 */ /* 0x00006800000e0000 */
[----:B------:R0:W2:Y:S02]  /*228b0*/  SHFL.IDX PT, R6, R3, RZ, 0x1c1f ;  /* 0x001c1fff03067589 */ /* 0x0000a400000e0000 */
.L_x_12321:
[----:B------:R-:W-:Y:S01]  /*228c0*/  ISETP.GE.AND P0, PT, R37, R0, PT ;  /* 0x000000002500720c */ /* 0x000fe20003f06270 */
[----:B------:R-:W-:-:S12]  /*228d0*/  BSSY B1, `(.L_x_12090) ;  /* 0x00000c6000017945 */ /* 0x000fd80003800000 */
[----:B------:R-:W-:Y:S05]  /*228e0*/  @P0 BRA `(.L_x_12091) ;  /* 0x0000000c00100947 */ /* 0x000fea0003800000 */
[----:B------:R-:W-:Y:S02]  /*228f0*/  ULDC UR4, c[0x0][0xac8] ;  /* 0x0002b20000047ab9 */ /* 0x000fe40000000800 */
[----:B------:R-:W-:-:S13]  /*22900*/  ISETP.GE.AND P0, PT, R197, UR4, PT ;  /* 0x00000004c5007c0c */ /* 0x000fda000bf06270 */
[----:B------:R-:W3:Y:S01]  /*22910*/  @!P0 LDL.64 R10, [R1+0x200] ;  /* 0x00020000010a8983 */ /* 0x000ee20000100a00 */
[----:B------:R-:W-:Y:S01]  /*22920*/  ISETP.GE.AND P1, PT, R20, UR4, PT ;  /* 0x0000000414007c0c */ /* 0x000fe2000bf26270 */
[----:B--2---:R-:W-:Y:S02]  /*22930*/  @!P0 IMAD.MOV.U32 R8, RZ, RZ, R6 ;  /* 0x000000ffff088224 */ /* 0x004fe400078e0006 */
[----:B-1----:R-:W-:Y:S02]  /*22940*/  @!P0 IMAD.MOV.U32 R9, RZ, RZ, R5 ;  /* 0x000000ffff098224 */ /* 0x002fe400078e0005 */
[----:B------:R-:W-:-:S05]  /*22950*/  @!P0 IMAD.WIDE R8, R197, 0x4, R8 ;  /* 0x00000004c5088825 */ /* 0x000fca00078e0208 */
[----:B---3--:R1:W-:Y:S04]  /*22960*/  @!P0 ST.E.64 desc[UR42][R8.64], R10 ;  /* 0x0000000a08008985 */ /* 0x0083e8000c101b2a */
[----:B-1----:R-:W2:Y:S01]  /*22970*/  @!P1 LDL.64 R8, [R1+0x210] ;  /* 0x0002100001089983 */ /* 0x002ea20000100a00 */
[----:B------:R-:W-:Y:S02]  /*22980*/  ISETP.GE.AND P0, PT, R21, UR4, PT ;  /* 0x0000000415007c0c */ /* 0x000fe4000bf06270 */
[----:B------:R-:W-:-:S04]  /*22990*/  @!P1 LEA R10, P2, R20, R6, 0x2 ;  /* 0x00000006140a9211 */ /* 0x000fc800078410ff */
[----:B------:R-:W-:-:S05]  /*229a0*/  @!P1 LEA.HI.X R11, R20, R5, R30, 0x2, P2 ;  /* 0x00000005140b9211 */ /* 0x000fca00010f141e */
[----:B--2---:R1:W-:Y:S04]  /*229b0*/  @!P1 ST.E.64 desc[UR42][R10.64], R8 ;  /* 0x000000080a009985 */ /* 0x0043e8000c101b2a */
        /* <DEDUP_REMOVED lines=21> */
[----:B------:R-:W-:Y:S01]  /*22b10*/  ISETP.GE.AND P1, PT, R29, UR4, PT ;  /* 0x000000041d007c0c */ /* 0x000fe2000bf26270 */
[----:B------:R-:W-:Y:S01]  /*22b20*/  VIADD R13, R197, 0x40 ;  /* 0x00000040c50d7836 */ /* 0x000fe20000000000 */
[----:B------:R-:W-:-:S04]  /*22b30*/  @!P0 LEA R10, P2, R28, R6, 0x2 ;  /* 0x000000061c0a8211 */ /* 0x000fc800078410ff */
[----:B------:R-:W-:-:S05]  /*22b40*/  @!P0 LEA.HI.X R11, R28, R5, R35, 0x2, P2 ;  /* 0x000000051c0b8211 */ /* 0x000fca00010f1423 */
[----:B--2---:R1:W-:Y:S04]  /*22b50*/  @!P0 ST.E.64 desc[UR42][R10.64], R8 ;  /* 0x000000080a008985 */ /* 0x0043e8000c101b2a */
[----:B-1----:R-:W2:Y:S01]  /*22b60*/  @!P1 LDL.64 R8, [R1+0x270] ;  /* 0x0002700001089983 */ /* 0x002ea20000100a00 */
[----:B------:R-:W-:Y:S01]  /*22b70*/  ISETP.GE.AND P0, PT, R13, UR4, PT ;  /* 0x000000040d007c0c */ /* 0x000fe2000bf06270 */
[----:B------:R-:W-:Y:S01]  /*22b80*/  VIADD R12, R197, 0x48 ;  /* 0x00000048c50c7836 */ /* 0x000fe20000000000 */
[----:B------:R-:W-:-:S04]  /*22b90*/  @!P1 LEA R10, P2, R29, R6, 0x2 ;  /* 0x000000061d0a9211 */ /* 0x000fc800078410ff */
[----:B------:R-:W-:Y:S01]  /*22ba0*/  @!P1 LEA.HI.X R11, R29, R5, R36, 0x2, P2 ;  /* 0x000000051d0b9211 */ /* 0x000fe200010f1424 */
[----:B------:R-:W-:-:S04]  /*22bb0*/  VIADD R15, R197, 0x40 ;  /* 0x00000040c50f7836 */ /* 0x000fc80000000000 */
[----:B--2---:R1:W-:Y:S04]  /*22bc0*/  @!P1 ST.E.64 desc[UR42][R10.64], R8 ;  /* 0x000000080a009985 */ /* 0x0043e8000c101b2a */
[----:B-1----:R-:W2:Y:S01]  /*22bd0*/  @!P0 LDL.64 R8, [R1+0x280] ;  /* 0x0002800001088983 */ /* 0x002ea20000100a00 */
[----:B------:R-:W-:Y:S01]  /*22be0*/  ISETP.GE.AND P1, PT, R12, UR4, PT ;  /* 0x000000040c007c0c */ /* 0x000fe2000bf26270 */
[----:B------:R-:W-:Y:S01]  /*22bf0*/  VIADD R14, R197, 0x50 ;  /* 0x00000050c50e7836 */ /* 0x000fe20000000000 */
[----:B------:R-:W-:Y:S02]  /*22c00*/  SHF.R.S32.HI R15, RZ, 0x1f, R15 ;  /* 0x0000001fff0f7819 */ /* 0x000fe4000001140f */
        /* <DEDUP_REMOVED lines=18> */
[----:B------:R-:W-:-:S05]  /*22d30*/  VIADD R14, R197, 0x58 ;  /* 0x00000058c50e7836 */ /* 0x000fca0000000000 */
[----:B------:R-:W-:Y:S01]  /*22d40*/  SHF.R.S32.HI R14, RZ, 0x1f, R14 ;  /* 0x0000001fff0e7819 */ /* 0x000fe2000001140e */
[----:B--2---:R1:W-:Y:S04]  /*22d50*/  @!P0 ST.E.64 desc[UR42][R10.64], R8 ;  /* 0x000000080a008985 */ /* 0x0043e8000c101b2a */
[----:B-1----:R-:W2:Y:S01]  /*22d60*/  @!P1 LDL.64 R8, [R1+0x2b0] ;  /* 0x0002b00001089983 */ /* 0x002ea20000100a00 */
[----:B------:R-:W-:Y:S02]  /*22d70*/  ISETP.GE.AND P0, PT, R12, UR4, PT ;  /* 0x000000040c007c0c */ /* 0x000fe4000bf06270 */
        /* <DEDUP_REMOVED lines=8> */
[----:B------:R-:W-:Y:S02]  /*22e00*/  @!P0 LEA.HI.X R11, R12, R5, R13, 0x2, P2 ;  /* 0x000000050c0b8211 */ /* 0x000fe400010f140d */
[----:B------:R-:W-:-:S03]  /*22e10*/  SHF.R.S32.HI R12, RZ, 0x1f, R229 ;  /* 0x0000001fff0c7819 */ /* 0x000fc600000114e5 */
        /* <DEDUP_REMOVED lines=110> */
[----:B------:R-:W-:-:S04]  /*23500*/  @!P1 LEA R10, P0, R211, R6, 0x2 ;  /* 0x00000006d30a9211 */ /* 0x000fc800078010ff */
[----:B------:R-:W-:-:S05]  /*23510*/  @!P1 LEA.HI.X R11, R211, R5, R12, 0x2, P0 ;  /* 0x00000005d30b9211 */ /* 0x000fca00000f140c */
[----:B--2---:R3:W-:Y:S04]  /*23520*/  @!P1 ST.E.64 desc[UR42][R10.64], R8 ;  /* 0x000000080a009985 */ /* 0x0047e8000c101b2a */
.L_x_12091:
[----:B------:R-:W-:Y:S05]  /*23530*/  BSYNC B1 ;  /* 0x0000000000017941 */ /* 0x000fea0003800000 */
.L_x_12090:
[----:B------:R-:W-:-:S03]  /*23540*/  UMOV UR4, 0xffffffff ;  /* 0xffffffff00047882 */ /* 0x000fc60000000000 */
[----:B------:R-:W-:Y:S05]  /*23550*/  BRA.DIV UR4, `(.L_x_12092) ;  /* 0x000000b604707947 */ /* 0x000fea000b800000 */
[----:B------:R4:W0:Y:S04]  /*23560*/  SHFL.IDX PT, R37, R4, 0x1, 0x1c1f ;  /* 0x003c1f0004257f89 */ /* 0x00082800000e0000 */
[----:B------:R4:W0:Y:S02]  /*23570*/  SHFL.IDX PT, R14, R3, 0x1, 0x1c1f ;  /* 0x003c1f00030e7f89 */ /* 0x00082400000e0000 */
.L_x_12325:
[----:B------:R-:W-:-:S13]  /*23580*/  ISETP.GE.AND P0, PT, R7, R0, PT ;  /* 0x000000000700720c */ /* 0x000fda0003f06270 */
[----:B------:R-:W-:Y:S05]  /*23590*/  @P0 BRA `(.L_x_12088) ;  /* 0x0000001800f80947 */ /* 0x000fea0003800000 */
[----:B------:R-:W5:Y:S02]  /*235a0*/  LDC R0, c[0x0][0xac8] ;  /* 0x0002b200ff007b82 */ /* 0x000f640000000800 */
[----:B-----5:R-:W-:-:S13]  /*235b0*/  ISETP.GE.AND P0, PT, R197, R0, PT ;  /* 0x00000000c500720c */ /* 0x020fda0003f06270 */
[----:B---3--:R-:W3:Y:S01]  /*235c0*/  @!P0 LDL.64 R10, [R1+0x208] ;  /* 0x00020800010a8983 */ /* 0x008ee20000100a00 */
[-C--:B------:R-:W-:Y:S01]  /*235d0*/  ISETP.GE.AND P1, PT, R20, R0.reuse, PT ;  /* 0x000000001400720c */ /* 0x080fe20003f26270 */
[----:B0---4-:R-:W-:Y:S02]  /*235e0*/  @!P0 IMAD.MOV.U32 R4, RZ, RZ, R14 ;  /* 0x000000ffff048224 */ /* 0x011fe400078e000e */
[----:B-1----:R-:W-:Y:S02]  /*235f0*/  @!P0 IMAD.MOV.U32 R5, RZ, RZ, R37 ;  /* 0x000000ffff058224 */ /* 0x002fe400078e0025 */
[----:B------:R-:W-:Y:S01]  /*23600*/  @!P0 IMAD.WIDE R4, R197, 0x4, R4 ;  /* 0x00000004c5048825 */ /* 0x000fe200078e0204 */
[----:B------:R-:W-:-:S04]  /*23610*/  ISETP.GE.AND P2, PT, R21, R0, PT ;  /* 0x000000001500720c */ /* 0x000fc80003f46270 */
[----:B---3--:R0:W-:Y:S04]  /*23620*/  @!P0 ST.E.64 desc[UR42][R4.64], R10 ;  /* 0x0000000a04008985 */ /* 0x0081e8000c101b2a */
[----:B--2---:R-:W2:Y:S01]  /*23630*/  @!P1 LDL.64 R6, [R1+0x218] ;  /* 0x0002180001069983 */ /* 0x004ea20000100a00 */
[----:B------:R-:W-:-:S04]  /*23640*/  @!P1 LEA R8, P0, R20, R14, 0x2 ;  /* 0x0000000e14089211 */ /* 0x000fc800078010ff */
[----:B------:R-:W-:Y:S02]  /*23650*/  @!P1 LEA.HI.X R9, R20, R37, R30, 0x2, P0 ;  /* 0x0000002514099211 */ /* 0x000fe400000f141e */
[----:B------:R-:W-:-:S03]  /*23660*/  @!P2 LEA R20, P0, R21, R14, 0x2 ;  /* 0x0000000e1514a211 */ /* 0x000fc600078010ff */
[----:B--2---:R1:W-:Y:S04]  /*23670*/  @!P1 ST.E.64 desc[UR42][R8.64], R6 ;  /* 0x0000000608009985 */ /* 0x0043e8000c101b2a */
[----:B------:R-:W2:Y:S01]  /*23680*/  @!P2 LDL.64 R12, [R1+0x228] ;  /* 0x00022800010ca983 */ /* 0x000ea20000100a00 */
[----:B------:R-:W-:Y:S02]  /*23690*/  ISETP.GE.AND P1, PT, R24, R0, PT ;  /* 0x000000001800720c */ /* 0x000fe40003f26270 */
[----:B------:R-:W-:-:S05]  /*236a0*/  @!P2 LEA.HI.X R21, R21, R37, R31, 0x2, P0 ;  /* 0x000000251515a211 */ /* 0x000fca00000f141f */
[----:B--2---:R2:W-:Y:S06]  /*236b0*/  @!P2 ST.E.64 desc[UR42][R20.64], R12 ;  /* 0x0000000c1400a985 */ /* 0x0045ec000c101b2a */
[----:B0-----:R-:W3:Y:S01]  /*236c0*/  @!P1 LDL.64 R4, [R1+0x238] ;  /* 0x0002380001049983 */ /* 0x001ee20000100a00 */
[----:B------:R-:W-:Y:S02]  /*236d0*/  ISETP.GE.AND P2, PT, R25, R0, PT ;  /* 0x000000001900720c */ /* 0x000fe40003f46270 */
[----:B------:R-:W-:-:S04]  /*236e0*/  @!P1 LEA R10, P0, R24, R14, 0x2 ;  /* 0x0000000e180a9211 */ /* 0x000fc800078010ff */
[----:B------:R-:W-:-:S05]  /*236f0*/  @!P1 LEA.HI.X R11, R24, R37, R32, 0x2, P0 ;  /* 0x00000025180b9211 */ /* 0x000fca00000f1420 */
[----:B---3--:R0:W-:Y:S04]  /*23700*/  @!P1 ST.E.64 desc[UR42][R10.64], R4 ;  /* 0x000000040a009985 */ /* 0x0081e8000c101b2a */
[----:B-1----:R-:W3:Y:S01]  /*23710*/  @!P2 LDL.64 R6, [R1+0x248] ;  /* 0x000248000106a983 */ /* 0x002ee20000100a00 */
[----:B------:R-:W-:Y:S02]  /*23720*/  ISETP.GE.AND P1, PT, R26, R0, PT ;  /* 0x000000001a00720c */ /* 0x000fe40003f26270 */
[----:B------:R-:W-:-:S04]  /*23730*/  @!P2 LEA R24, P0, R25, R14, 0x2 ;  /* 0x0000000e1918a211 */ /* 0x000fc800078010ff */
[----:B------:R-:W-:-:S05]  /*23740*/  @!P2 LEA.HI.X R25, R25, R37, R33, 0x2, P0 ;  /* 0x000000251919a211 */ /* 0x000fca00000f1421 */
[----:B---3--:R1:W-:Y:S04]  /*23750*/  @!P2 ST.E.64 desc[UR42][R24.64], R6 ;  /* 0x000000061800a985 */ /* 0x0083e8000c101b2a */
[----:B------:R-:W3:Y:S01]  /*23760*/  @!P1 LDL.64 R8, [R1+0x258] ;  /* 0x0002580001089983 */ /* 0x000ee20000100a00 */
[----:B------:R-:W-:Y:S02]  /*23770*/  ISETP.GE.AND P2, PT, R28, R0, PT ;  /* 0x000000001c00720c */ /* 0x000fe40003f46270 */
[----:B--2---:R-:W-:-:S04]  /*23780*/  @!P1 LEA R12, P0, R26, R14, 0x2 ;  /* 0x0000000e1a0c9211 */ /* 0x004fc800078010ff */
[----:B------:R-:W-:-:S05]  /*23790*/  @!P1 LEA.HI.X R13, R26, R37, R34, 0x2, P0 ;  /* 0x000000251a0d9211 */ /* 0x000fca00000f1422 */
[----:B---3--:R2:W-:Y:S04]  /*237a0*/  @!P1 ST.E.64 desc[UR42][R12.64], R8 ;  /* 0x000000080c009985 */ /* 0x0085e8000c101b2a */
[----:B0-----:R-:W3:Y:S01]  /*237b0*/  @!P2 LDL.64 R4, [R1+0x268] ;  /* 0x000268000104a983 */ /* 0x001ee20000100a00 */
[----:B------:R-:W-:Y:S01]  /*237c0*/  ISETP.GE.AND P1, PT, R29, R0, PT ;  /* 0x000000001d00720c */ /* 0x000fe20003f26270 */
[----:B------:R-:W-:Y:S01]  /*237d0*/  VIADD R15, R197, 0x40 ;  /* 0x00000040c50f7836 */ /* 0x000fe20000000000 */
[----:B------:R-:W-:-:S04]  /*237e0*/  @!P2 LEA R10, P0, R28, R14, 0x2 ;  /* 0x0000000e1c0aa211 */ /* 0x000fc800078010ff */
[----:B------:R-:W-:-:S05]  /*237f0*/  @!P2 LEA.HI.X R11, R28, R37, R35, 0x2, P0 ;  /* 0x000000251c0ba211 */ /* 0x000fca00000f1423 */
[----:B---3--:R0:W-:Y:S04]  /*23800*/  @!P2 ST.E.64 desc[UR42][R10.64], R4 ;  /* 0x000000040a00a985 */ /* 0x0081e8000c101b2a */
[----:B-1----:R-:W3:Y:S01]  /*23810*/  @!P1 LDL.64 R6, [R1+0x278] ;  /* 0x0002780001069983 */ /* 0x002ee20000100a00 */
[----:B------:R-:W-:Y:S01]  /*23820*/  ISETP.GE.AND P2, PT, R15, R0, PT ;  /* 0x000000000f00720c */ /* 0x000fe20003f46270 */
[----:B------:R-:W-:Y:S01]  /*23830*/  VIADD R3, R197, 0x48 ;  /* 0x00000048c5037836 */ /* 0x000fe20000000000 */
[----:B------:R-:W-:-:S04]  /*23840*/  @!P1 LEA R20, P0, R29, R14, 0x2 ;  /* 0x0000000e1d149211 */ /* 0x000fc800078010ff */
[----:B------:R-:W-:Y:S01]  /*23850*/  @!P1 LEA.HI.X R21, R29, R37, R36, 0x2, P0 ;  /* 0x000000251d159211 */ /* 0x000fe200000f1424 */
[----:B------:R-:W-:-:S04]  /*23860*/  VIADD R39, R197, 0x40 ;  /* 0x00000040c5277836 */ /* 0x000fc80000000000 */
[----:B---3--:R1:W-:Y:S04]  /*23870*/  @!P1 ST.E.64 desc[UR42][R20.64], R6 ;  /* 0x0000000614009985 */ /* 0x0083e8000c101b2a */
[----:B--2---:R-:W2:Y:S01]  /*23880*/  @!P2 LDL.64 R8, [R1+0x288] ;  /* 0x000288000108a983 */ /* 0x004ea20000100a00 */
[----:B------:R-:W-:Y:S01]  /*23890*/  ISETP.GE.AND P1, PT, R3, R0, PT ;  /* 0x000000000300720c */ /* 0x000fe20003f26270 */
[----:B------:R-:W-:Y:S01]  /*238a0*/  VIADD R38, R197, 0x50 ;  /* 0x00000050c5267836 */ /* 0x000fe20000000000 */
[----:B------:R-:W-:Y:S02]  /*238b0*/  SHF.R.S32.HI R39, RZ, 0x1f, R39 ;  /* 0x0000001fff277819 */ /* 0x000fe40000011427 */
[----:B------:R-:W-:-:S04]  /*238c0*/  @!P2 LEA R12, P0, R15, R14, 0x2 ;  /* 0x0000000e0f0ca211 */ /* 0x000fc800078010ff */
[----:B------:R-:W-:Y:S01]  /*238d0*/  @!P2 LEA.HI.X R13, R15, R37, R39, 0x2, P0 ;  /* 0x000000250f0da211 */ /* 0x000fe200000f1427 */
[----:B------:R-:W-:-:S04]  /*238e0*/  VIADD R39, R197, 0x48 ;  /* 0x00000048c5277836 */ /* 0x000fc80000000000 */
[----:B--2---:R2:W-:Y:S04]  /*238f0*/  @!P2 ST.E.64 desc[UR42][R12.64], R8 ;  /* 0x000000080c00a985 */ /* 0x0045e8000c101b2a */
[----:B0-----:R-:W3:Y:S01]  /*23900*/  @!P1 LDL.64 R4, [R1+0x298] ;  /* 0x0002980001049983 */ /* 0x001ee20000100a00 */
[----:B------:R-:W-:Y:S01]  /*23910*/  ISETP.GE.AND P2, PT, R38, R0, PT ;  /* 0x000000002600720c */ /* 0x000fe20003f46270 */
[----:B------:R-:W-:Y:S01]  /*23920*/  VIADD R15, R197, 0x58 ;  /* 0x00000058c50f7836 */ /* 0x000fe20000000000 */
[----:B------:R-:W-:Y:S02]  /*23930*/  SHF.R.S32.HI R39, RZ, 0x1f, R39 ;  /* 0x0000001fff277819 */ /* 0x000fe40000011427 */
[----:B------:R-:W-:-:S04]  /*23940*/  @!P1 LEA R10, P0, R3, R14, 0x2 ;  /* 0x0000000e030a9211 */ /* 0x000fc800078010ff */
[----:B------:R-:W-:Y:S01]  /*23950*/  @!P1 LEA.HI.X R11, R3, R37, R39, 0x2, P0 ;  /* 0x00000025030b9211 */ /* 0x000fe200000f1427 */
[----:B------:R-:W-:-:S04]  /*23960*/  VIADD R39, R197, 0x50 ;  /* 0x00000050c5277836 */ /* 0x000fc80000000000 */
[----:B---3--:R0:W-:Y:S04]  /*23970*/  @!P1 ST.E.64 desc[UR42][R10.64], R4 ;  /* 0x000000040a009985 */ /* 0x0081e8000c101b2a */
[----:B-1----:R-:W3:Y:S01]  /*23980*/  @!P2 LDL.64 R6, [R1+0x2a8] ;  /* 0x0002a8000106a983 */ /* 0x002ee20000100a00 */
[----:B------:R-:W-:Y:S01]  /*23990*/  ISETP.GE.AND P1, PT, R15, R0, PT ;  /* 0x000000000f00720c */ /* 0x000fe20003f26270 */
[----:B------:R-:W-:Y:S01]  /*239a0*/  VIADD R3, R197, 0x60 ;  /* 0x00000060c5037836 */ /* 0x000fe20000000000 */
[----:B------:R-:W-:Y:S02]  /*239b0*/  SHF.R.S32.HI R39, RZ, 0x1f, R39 ;  /* 0x0000001fff277819 */ /* 0x000fe40000011427 */
[----:B------:R-:W-:-:S04]  /*239c0*/  @!P2 LEA R20, P0, R38, R14, 0x2 ;  /* 0x0000000e2614a211 */ /* 0x000fc800078010ff */
[----:B------:R-:W-:Y:S01]  /*239d0*/  @!P2 LEA.HI.X R21, R38, R37, R39, 0x2, P0 ;  /* 0x000000252615a211 */ /* 0x000fe200000f1427 */
[----:B------:R-:W-:-:S04]  /*239e0*/  VIADD R38, R197, 0x58 ;  /* 0x00000058c5267836 */ /* 0x000fc80000000000 */
[----:B--2---:R-:W-:Y:S02]  /*239f0*/  @!P1 LEA R12, P0, R15, R14, 0x2 ;  /* 0x0000000e0f0c9211 */ /* 0x004fe400078010ff */
[----:B------:R-:W-:Y:S01]  /*23a00*/  SHF.R.S32.HI R38, RZ, 0x1f, R38 ;  /* 0x0000001fff267819 */ /* 0x000fe20000011426 */
[----:B---3--:R1:W-:Y:S04]  /*23a10*/  @!P2 ST.E.64 desc[UR42][R20.64], R6 ;  /* 0x000000061400a985 */ /* 0x0083e8000c101b2a */
[----:B------:R-:W2:Y:S01]  /*23a20*/  @!P1 LDL.64 R8, [R1+0x2b8] ;  /* 0x0002b80001089983 */ /* 0x000ea20000100a00 */
[----:B------:R-:W-:Y:S02]  /*23a30*/  ISETP.GE.AND P2, PT, R3, R0, PT ;  /* 0x000000000300720c */ /* 0x000fe40003f46270 */
[----:B------:R-:W-:Y:S01]  /*23a40*/  @!P1 LEA.HI.X R13, R15, R37, R38, 0x2, P0 ;  /* 0x000000250f0d9211 */ /* 0x000fe200000f1426 */
[----:B------:R-:W-:-:S05]  /*23a50*/  VIADD R15, R197, 0x60 ;  /* 0x00000060c50f7836 */ /* 0x000fca0000000000 */
[----:B------:R-:W-:Y:S01]  /*23a60*/  SHF.R.S32.HI R15, RZ, 0x1f, R15 ;  /* 0x0000001fff0f7819 */ /* 0x000fe2000001140f */
[----:B--2---:R2:W-:Y:S04]  /*23a70*/  @!P1 ST.E.64 desc[UR42][R12.64], R8 ;  /* 0x000000080c009985 */ /* 0x0045e8000c101b2a */
[----:B0-----:R-:W3:Y:S01]  /*23a80*/  @!P2 LDL.64 R4, [R1+0x2c8] ;  /* 0x0002c8000104a983 */ /* 0x001ee20000100a00 */
[----:B------:R-:W-:Y:S02]  /*23a90*/  ISETP.GE.AND P1, PT, R229, R0, PT ;  /* 0x00000000e500720c */ /* 0x000fe40003f26270 */
[----:B------:R-:W-:-:S04]  /*23aa0*/  @!P2 LEA R10, P0, R3, R14, 0x2 ;  /* 0x0000000e030aa211 */ /* 0x000fc800078010ff */
[----:B------:R-:W-:Y:S02]  /*23ab0*/  @!P2 LEA.HI.X R11, R3, R37, R15, 0x2, P0 ;  /* 0x00000025030ba211 */ /* 0x000fe400000f140f */
[----:B------:R-:W-:-:S03]  /*23ac0*/  SHF.R.S32.HI R3, RZ, 0x1f, R229 ;  /* 0x0000001fff037819 */ /* 0x000fc600000114e5 */
[----:B---3--:R0:W-:Y:S04]  /*23ad0*/  @!P2 ST.E.64 desc[UR42][R10.64], R4 ;  /* 0x000000040a00a985 */ /* 0x0081e8000c101b2a */
[----:B-1----:R-:W3:Y:S01]  /*23ae0*/  @!P1 LDL.64 R6, [R1+0x2d8] ;  /* 0x0002d80001069983 */ /* 0x002ee20000100a00 */
[----:B------:R-:W-:Y:S02]  /*23af0*/  ISETP.GE.AND P2, PT, R228, R0, PT ;  /* 0x00000000e400720c */ /* 0x000fe40003f46270 */
[----:B------:R-:W-:-:S04]  /*23b00*/  @!P1 LEA R20, P0, R229, R14, 0x2 ;  /* 0x0000000ee5149211 */ /* 0x000fc800078010ff */
[----:B------:R-:W-:Y:S02]  /*23b10*/  @!P1 LEA.HI.X R21, R229, R37, R3, 0x2, P0 ;  /* 0x00000025e5159211 */ /* 0x000fe400000f1403 */
[----:B------:R-:W-:-:S03]  /*23b20*/  SHF.R.S32.HI R3, RZ, 0x1f, R228 ;  /* 0x0000001fff037819 */ /* 0x000fc600000114e4 */
[----:B---3--:R1:W-:Y:S04]  /*23b30*/  @!P1 ST.E.64 desc[UR42][R20.64], R6 ;  /* 0x0000000614009985 */ /* 0x0083e8000c101b2a */
[----:B--2---:R-:W2:Y:S01]  /*23b40*/  @!P2 LDL.64 R8, [R1+0x2e8] ;  /* 0x0002e8000108a983 */ /* 0x004ea20000100a00 */
[----:B------:R-:W-:Y:S02]  /*23b50*/  ISETP.GE.AND P1, PT, R227, R0, PT ;  /* 0x00000000e300720c */ /* 0x000fe40003f26270 */
[----:B------:R-:W-:-:S04]  /*23b60*/  @!P2 LEA R12, P0, R228, R14, 0x2 ;  /* 0x0000000ee40ca211 */ /* 0x000fc800078010ff */
[----:B------:R-:W-:Y:S02]  /*23b70*/  @!P2 LEA.HI.X R13, R228, R37, R3, 0x2, P0 ;  /* 0x00000025e40da211 */ /* 0x000fe400000f1403 */
[----:B------:R-:W-:-:S03]  /*23b80*/  SHF.R.S32.HI R3, RZ, 0x1f, R227 ;  /* 0x0000001fff037819 */ /* 0x000fc600000114e3 */
        /* <DEDUP_REMOVED lines=83> */
[----:B------:R-:W-:-:S05]  /*240c0*/  SHF.R.S32.HI R3, RZ, 0x1f, R213 ;  /* 0x0000001fff037819 */ /* 0x000fca00000114d5 */
[C---:B--2---:R-:W-:Y:S01]  /*240d0*/  @!P1 LEA R12, P0, R213.reuse, R14, 0x2 ;  /* 0x0000000ed50c9211 */ /* 0x044fe200078010ff */
[----:B---3--:R0:W-:Y:S04]  /*240e0*/  @!P2 ST.E.64 desc[UR42][R20.64], R6 ;  /* 0x000000061400a985 */ /* 0x0081e8000c101b2a */
[----:B------:R-:W2:Y:S01]  /*240f0*/  @!P1 LDL.64 R8, [R1+0x3d8] ;  /* 0x0003d80001089983 */ /* 0x000ea20000100a00 */
[----:B------:R-:W-:Y:S01]  /*24100*/  @!P1 LEA.HI.X R13, R213, R37, R3, 0x2, P0 ;  /* 0x00000025d50d9211 */ /* 0x000fe200000f1403 */
[----:B------:R-:W-:Y:S01]  /*24110*/  BSSY B1, `(.L_x_12093) ;  /* 0x000000a000017945 */ /* 0x000fe20003800000 */
[----:B------:R-:W-:-:S03]  /*24120*/  ISETP.GE.AND P0, PT, R212, R0, PT ;  /* 0x00000000d400720c */ /* 0x000fc60003f06270 */
[----:B--2---:R0:W-:Y:S01]  /*24130*/  @!P1 ST.E.64 desc[UR42][R12.64], R8 ;  /* 0x000000080c009985 */ /* 0x0041e2000c101b2a */
[----:B------:R-:W-:-:S09]  /*24140*/  ISETP.GE.AND P1, PT, R211, R0, PT ;  /* 0x00000000d300720c */ /* 0x000fd20003f26270 */
[----:B------:R-:W-:Y:S05]  /*24150*/  @P0 BRA `(.L_x_12094) ;  /* 0x0000000000140947 */ /* 0x000fea0003800000 */
[----:B0-----:R-:W2:Y:S01]  /*24160*/  LDL.64 R6, [R1+0x3e8] ;  /* 0x0003e80001067983 */ /* 0x001ea20000100a00 */
[----:B------:R-:W-:Y:S02]  /*24170*/  SHF.R.S32.HI R3, RZ, 0x1f, R212 ;  /* 0x0000001fff037819 */ /* 0x000fe400000114d4 */
[----:B------:R-:W-:-:S04]  /*24180*/  LEA R4, P0, R212, R14, 0x2 ;  /* 0x0000000ed4047211 */ /* 0x000fc800078010ff */
[----:B------:R-:W-:-:S05]  /*24190*/  LEA.HI.X R5, R212, R37, R3, 0x2, P0 ;  /* 0x00000025d4057211 */ /* 0x000fca00000f1403 */
[----:B--2---:R1:W-:Y:S04]  /*241a0*/  ST.E.64 desc[UR42][R4.64], R6 ;  /* 0x0000000604007985 */ /* 0x0043e8000c101b2a */
.L_x_12094:
[----:B------:R-:W-:Y:S05]  /*241b0*/  BSYNC B1 ;  /* 0x0000000000017941 */ /* 0x000fea0003800000 */
.L_x_12093:
[----:B------:R-:W-:Y:S05]  /*241c0*/  @P1 BRA `(.L_x_12088) ;  /* 0x0000000c00ec1947 */ /* 0x000fea0003800000 */
[----:B01----:R-:W2:Y:S01]  /*241d0*/  LDL.64 R4, [R1+0x3f8] ;  /* 0x0003f80001047983 */ /* 0x003ea20000100a00 */
[----:B------:R-:W-:Y:S02]  /*241e0*/  SHF.R.S32.HI R0, RZ, 0x1f, R211 ;  /* 0x0000001fff007819 */ /* 0x000fe400000114d3 */
[----:B------:R-:W-:-:S04]  /*241f0*/  LEA R14, P0, R211, R14, 0x2 ;  /* 0x0000000ed30e7211 */ /* 0x000fc800078010ff */
[----:B------:R-:W-:-:S05]  /*24200*/  LEA.HI.X R15, R211, R37, R0, 0x2, P0 ;  /* 0x00000025d30f7211 */ /* 0x000fca00000f1400 */
[----:B--2---:R0:W-:Y:S01]  /*24210*/  ST.E.64 desc[UR42][R14.64], R4 ;  /* 0x000000040e007985 */ /* 0x0041e2000c101b2a */
[----:B------:R-:W-:Y:S05]  /*24220*/  BRA `(.L_x_12088) ;  /* 0x0000000c00d47947 */ /* 0x000fea0003800000 */
.L_x_12075:
[----:B------:R-:W-:Y:S01]  /*24230*/  ULDC.64 UR4, c[0x0][0xc08] ;  /* 0x0003020000047ab9 */ /* 0x000fe20000000a00 */
[----:B------:R-:W1:Y:S01]  /*24240*/  LDC.64 R4, c[0x0][0xc00] ;  /* 0x00030000ff047b82 */ /* 0x000e620000000a00 */
        /* <DEDUP_REMOVED lines=9> */
[----:B-1----:R-:W-:-:S05]  /*242e0*/  IMAD.WIDE R4, R208, 0x4, R4 ;  /* 0x00000004d0047825 */ /* 0x002fca00078e0204 */
[----:B------:R1:W5:Y:S01]  /*242f0*/  @P0 LDG.E R3, desc[UR42][R4.64] ;  /* 0x0000002a04030981 */ /* 0x000362000c1e1900 */
[----:B------:R-:W4:Y:S01]  /*24300*/  S2R R30, SR_TID.X ;  /* 0x00000000001e7919 */ /* 0x000f220000002100 */
[----:B--2---:R-:W-:-:S05]  /*24310*/  @P1 IMAD.WIDE R6, R208, 0x4, R6 ;  /* 0x00000004d0061825 */ /* 0x004fca00078e0206 */
[----:B------:R1:W5:Y:S01]  /*24320*/  @P1 LDG.E R20, desc[UR42][R6.64] ;  /* 0x0000002a06141981 */ /* 0x000362000c1e1900 */
[----:B------:R-:W-:Y:S02]  /*24330*/  ISETP.NE.AND P2, PT, R204, RZ, PT ;  /* 0x000000ffcc00720c */ /* 0x000fe40003f45270 */
[----:B------:R-:W-:-:S11]  /*24340*/  SHF.R.S32.HI R28, RZ, 0x1f, R208 ;  /* 0x0000001fff1c7819 */ /* 0x000fd600000114d0 */
[----:B------:R-:W2:Y:S01]  /*24350*/  @!P2 LDC R204, c[0x0][0xad4] ;  /* 0x0002b500ffccab82 */ /* 0x000ea20000000800 */
[----:B----4-:R-:W-:-:S05]  /*24360*/  VIADD R0, R30, 0xffffff80 ;  /* 0xffffff801e007836 */ /* 0x010fca0000000000 */
[----:B------:R-:W-:Y:S02]  /*24370*/  ISETP.GT.AND P3, PT, R0, 0x7f, PT ;  /* 0x0000007f0000780c */ /* 0x000fe40003f64270 */
[----:B--2---:R-:W-:Y:S01]  /*24380*/  ISETP.GT.AND P2, PT, R204, 0x1, PT ;  /* 0x00000001cc00780c */ /* 0x004fe20003f44270 */
[----:B-1----:R-:W-:-:S12]  /*24390*/  @P1 BRA `(.L_x_12095) ;  /* 0x0000000000101947 */ /* 0x002fd80003800000 */
[----:B------:R-:W-:Y:S05]  /*243a0*/  @!P0 BRA `(.L_x_12095) ;  /* 0x00000000000c8947 */ /* 0x000fea0003800000 */
[----:B------:R-:W2:Y:S04]  /*243b0*/  LDG.E R7, desc[UR42][R4.64] ;  /* 0x0000002a04077981 */ /* 0x000ea8000c1e1900 */
[----:B-----5:R-:W2:Y:S02]  /*243c0*/  LDG.E R20, desc[UR42][R4.64+0x4] ;  /* 0x0000042a04147981 */ /* 0x020ea4000c1e1900 */
[----:B--2---:R-:W-:-:S07]  /*243d0*/  IMAD.IADD R20, R20, 0x1, -R7 ;  /* 0x0000000114147824 */ /* 0x004fce00078e0a07 */
.L_x_12095:
[----:B------:R-:W-:Y:S01]  /*243e0*/  BSSY B1, `(.L_x_12096) ;  /* 0x0000035000017945 */ /* 0x000fe20003800000 */
[----:B------:R-:W-:Y:S02]  /*243f0*/  SEL R29, R208, RZ, !P0 ;  /* 0x000000ffd01d7207 */ /* 0x000fe40004000000 */
[----:B------:R-:W-:Y:S02]  /*24400*/  SEL R28, R28, RZ, !P0 ;  /* 0x000000ff1c1c7207 */ /* 0x000fe40004000000 */
[----:B-----5:R-:W-:Y:S01]  /*24410*/  SHF.R.S32.HI R26, RZ, 0x1f, R3 ;  /* 0x0000001fff1a7819 */ /* 0x020fe20000011403 */
[----:B------:R-:W-:Y:S06]  /*24420*/  @P3 BRA `(.L_x_12097) ;  /* 0x0000000000c03947 */ /* 0x000fec0003800000 */
[----:B------:R-:W1:Y:S01]  /*24430*/  LDC R33, c[0x0][0xbe8] ;  /* 0x0002fa00ff217b82 */ /* 0x000e620000000800 */
[----:B------:R-:W-:Y:S01]  /*24440*/  IADD3 R31, R203, -0x80, R30 ;  /* 0xffffff80cb1f7810 */ /* 0x000fe20007ffe01e */
[----:B-1----:R-:W-:-:S05]  /*24450*/  IMAD R0, R20, R33, RZ ;  /* 0x0000002114007224 */ /* 0x002fca00078e02ff */
[----:B------:R-:W-:-:S13]  /*24460*/  ISETP.GE.AND P0, PT, R31, R0, PT ;  /* 0x000000001f00720c */ /* 0x000fda0003f06270 */
[----:B------:R-:W-:Y:S05]  /*24470*/  @P0 BRA `(.L_x_12097) ;  /* 0x0000000000ac0947 */ /* 0x000fea0003800000 */
[----:B------:R-:W-:Y:S01]  /*24480*/  IMAD.MOV.U32 R24, RZ, RZ, 0x9b8 ;  /* 0x000009b8ff187424 */ /* 0x000fe200078e00ff */
[----:B------:R-:W-:Y:S01]  /*24490*/  ISETP.GT.AND P0, PT, R204, 0x1, PT ;  /* 0x00000001cc00780c */ /* 0x000fe20003f04270 */
[----:B------:R-:W1:Y:S01]  /*244a0*/  LDC.64 R4, c[0x0][0xba8] ;  /* 0x0002ea00ff047b82 */ /* 0x000e620000000a00 */
[----:B------:R-:W-:Y:S01]  /*244b0*/  ISETP.NE.AND P1, PT, R33, 0x1, PT ;  /* 0x000000012100780c */ /* 0x000fe20003f25270 */
[----:B------:R-:W-:Y:S01]  /*244c0*/  IMAD.MOV.U32 R21, RZ, RZ, R31 ;  /* 0x000000ffff157224 */ /* 0x000fe200078e001f */
[----:B------:R-:W-:Y:S02]  /*244d0*/  SEL R24, R24, 0x978, P0 ;  /* 0x0000097818187807 */ /* 0x000fe40000000000 */
[----:B------:R-:W-:-:S03]  /*244e0*/  SEL R209, R209, RZ, P0 ;  /* 0x000000ffd1d17207 */ /* 0x000fc60000000000 */
[----:B0-----:R-:W0:Y:S08]  /*244f0*/  LDC.64 R10, c[0x0][R24+0x220] ;  /* 0x00008800180a7b82 */ /* 0x001e300000000a00 */
[----:B------:R-:W2:Y:S08]  /*24500*/  LDC.64 R14, c[0x0][R24+0x218] ;  /* 0x00008600180e7b82 */ /* 0x000eb00000000a00 */
[----:B------:R-:W4:Y:S08]  /*24510*/  LDC.64 R8, c[0x0][R24+0x228] ;  /* 0x00008a0018087b82 */ /* 0x000f300000000a00 */
[----:B------:R-:W5:Y:S08]  /*24520*/  LDC.64 R6, c[0x0][R24+0x210] ;  /* 0x0000840018067b82 */ /* 0x000f700000000a00 */
[----:B------:R-:W3:Y:S08]  /*24530*/  @P1 LDC R0, c[0x0][0xbec] ;  /* 0x0002fb00ff001b82 */ /* 0x000ef00000000800 */
[----:B------:R-:W4:Y:S01]  /*24540*/  @P1 LDC R35, c[0x0][0xbf0] ;  /* 0x0002fc00ff231b82 */ /* 0x000f220000000800 */
[----:B0-----:R-:W-:-:S07]  /*24550*/  IMAD R11, R11, R29, RZ ;  /* 0x0000001d0b0b7224 */ /* 0x001fce00078e02ff */
[----:B-1----:R-:W0:Y:S01]  /*24560*/  @!P0 LDC R4, c[0x0][0xb50] ;  /* 0x0002d400ff048b82 */ /* 0x002e220000000800 */
[----:B------:R-:W-:-:S04]  /*24570*/  IMAD.WIDE.U32 R12, R10, R29, RZ ;  /* 0x0000001d0a0c7225 */ /* 0x000fc800078e00ff */
[----:B------:R-:W-:Y:S02]  /*24580*/  IMAD R11, R10, R28, R11 ;  /* 0x0000001c0a0b7224 */ /* 0x000fe400078e020b */
[----:B---3--:R-:W-:Y:S01]  /*24590*/  @P1 IMAD.HI.U32 R0, R31, R0, RZ ;  /* 0x000000001f001227 */ /* 0x008fe200078e00ff */
[----:B------:R-:W1:Y:S03]  /*245a0*/  @!P0 LDC R5, c[0x0][0xb54] ;  /* 0x0002d500ff058b82 */ /* 0x000e660000000800 */
[-C--:B--2---:R-:W-:Y:S02]  /*245b0*/  IMAD R25, R15, R156.reuse, RZ ;  /* 0x0000009c0f197224 */ /* 0x084fe400078e02ff */
[----:B------:R-:W-:Y:S01]  /*245c0*/  IMAD.WIDE.U32 R14, R14, R156, RZ ;  /* 0x0000009c0e0e7225 */ /* 0x000fe200078e00ff */
[----:B----4-:R-:W-:-:S03]  /*245d0*/  @P1 SHF.R.U32.HI R21, RZ, R35, R0 ;  /* 0x00000023ff151219 */ /* 0x010fc60000011600 */
        /* <DEDUP_REMOVED lines=12> */
[-C--:B-----5:R-:W-:Y:S01]  /*246a0*/  IMAD R0, R7, R11.reuse, RZ ;  /* 0x0000000b07007224 */ /* 0x0a0fe200078e02ff */
[----:B------:R-:W-:Y:S01]  /*246b0*/  SHF.R.S32.HI R13, RZ, 0x1f, R11 ;  /* 0x0000001fff0d7819 */ /* 0x000fe2000001140b */
[----:B------:R-:W-:Y:S02]  /*246c0*/  IMAD.MOV.U32 R7, RZ, RZ, -0x800000 ;  /* 0xff800000ff077424 */ /* 0x000fe400078e00ff */
[----:B------:R-:W-:-:S04]  /*246d0*/  IMAD.WIDE.U32 R8, R6, R11, R8 ;  /* 0x0000000b06087225 */ /* 0x000fc800078e0008 */
[----:B------:R-:W-:Y:S01]  /*246e0*/  IMAD R13, R6, R13, R0 ;  /* 0x0000000d060d7224 */ /* 0x000fe200078e0200 */
[----:B0-----:R-:W-:-:S03]  /*246f0*/  LEA R4, P0, R8, R4, 0x2 ;  /* 0x0000000408047211 */ /* 0x001fc600078010ff */
[----:B------:R-:W-:-:S05]  /*24700*/  IMAD.IADD R0, R9, 0x1, R13 ;  /* 0x0000000109007824 */ /* 0x000fca00078e020d */
[----:B-1----:R-:W-:-:S05]  /*24710*/  LEA.HI.X R5, R8, R5, R0, 0x2, P0 ;  /* 0x0000000508057211 */ /* 0x002fca00000f1400 */
[----:B------:R1:W-:Y:S02]  /*24720*/  STG.E desc[UR42][R4.64], R7 ;  /* 0x0000000704007986 */ /* 0x0003e4000c10192a */
.L_x_12097:
[----:B------:R-:W-:Y:S05]  /*24730*/  BSYNC B1 ;  /* 0x0000000000017941 */ /* 0x000fea0003800000 */
.L_x_12096:
[----:B------:R-:W-:Y:S05]  /*24740*/  @P2 BRA `(.L_x_12088) ;  /* 0x00000008008c2947 */ /* 0x000fea0003800000 */
[----:B------:R-:W2:Y:S01]  /*24750*/  LDC R21, c[0x0][0xbe8] ;  /* 0x0002fa00ff157b82 */ /* 0x000ea20000000800 */
[C---:B------:R-:W-:Y:S01]  /*24760*/  VIADD R8, R30.reuse, 0xffffff80 ;  /* 0xffffff801e087836 */ /* 0x040fe20000000000 */
[----:B------:R-:W-:Y:S01]  /*24770*/  ULDC.64 UR4, c[0x0][0xaa0] ;  /* 0x0002a80000047ab9 */ /* 0x000fe20000000a00 */
[----:B0-----:R-:W-:Y:S01]  /*24780*/  VIADD R10, R30, 0xffffff80 ;  /* 0xffffff801e0a7836 */ /* 0x001fe20000000000 */
[----:B------:R-:W-:Y:S01]  /*24790*/  ULDC.64 UR6, c[0x0][0xaf0] ;  /* 0x0002bc0000067ab9 */ /* 0x000fe20000000a00 */
[----:B------:R-:W-:Y:S01]  /*247a0*/  IMAD R0, R26, UR4, RZ ;  /* 0x000000041a007c24 */ /* 0x000fe2000f8e02ff */
[----:B------:R-:W-:Y:S01]  /*247b0*/  SHF.R.S32.HI R8, RZ, 0x1f, R8 ;  /* 0x0000001fff087819 */ /* 0x000fe20000011408 */
[----:B-1----:R-:W-:-:S03]  /*247c0*/  IMAD.WIDE.U32 R4, R3, UR4, RZ ;  /* 0x0000000403047c25 */ /* 0x002fc6000f8e00ff */
[----:B------:R-:W-:Y:S01]  /*247d0*/  LEA.HI R8, R8, R10, RZ, 0x3 ;  /* 0x0000000a08087211 */ /* 0x000fe200078f18ff */
[----:B------:R-:W-:Y:S01]  /*247e0*/  IMAD R7, R3, UR5, R0 ;  /* 0x0000000503077c24 */ /* 0x000fe2000f8e0200 */
[----:B------:R-:W-:Y:S02]  /*247f0*/  ULDC.64 UR4, c[0x0][0xae8] ;  /* 0x0002ba0000047ab9 */ /* 0x000fe40000000a00 */
[----:B------:R-:W-:Y:S01]  /*24800*/  SHF.R.S32.HI R8, RZ, 0x3, R8 ;  /* 0x00000003ff087819 */ /* 0x000fe20000011408 */
[----:B------:R-:W-:-:S04]  /*24810*/  IMAD.IADD R5, R5, 0x1, R7 ;  /* 0x0000000105057824 */ /* 0x000fc800078e0207 */
[----:B------:R-:W-:Y:S02]  /*24820*/  IMAD R0, R205, 0x20, R8 ;  /* 0x00000020cd007824 */ /* 0x000fe400078e0208 */
[----:B------:R-:W-:Y:S01]  /*24830*/  IMAD.WIDE.U32 R4, R156, UR4, R4 ;  /* 0x000000049c047c25 */ /* 0x000fe2000f8e0004 */
[----:B--2---:R-:W-:-:S03]  /*24840*/  ISETP.NE.AND P0, PT, R21, 0x1, PT ;  /* 0x000000011500780c */ /* 0x004fc60003f05270 */
[----:B------:R-:W-:Y:S02]  /*24850*/  IMAD.IADD R9, R203, 0x1, R0 ;  /* 0x00000001cb097824 */ /* 0x000fe400078e0200 */
[----:B------:R-:W-:Y:S01]  /*24860*/  IMAD R5, R156, UR5, R5 ;  /* 0x000000059c057c24 */ /* 0x000fe2000f8e0205 */
[----:B------:R-:W-:Y:S01]  /*24870*/  ULDC.64 UR4, c[0x0][0xae0] ;  /* 0x0002b80000047ab9 */ /* 0x000fe20000000a00 */
[----:B------:R-:W-:Y:S02]  /*24880*/  IMAD.MOV.U32 R3, RZ, RZ, R9 ;  /* 0x000000ffff037224 */ /* 0x000fe400078e0009 */
[----:B------:R-:W-:-:S04]  /*24890*/  IMAD.WIDE.U32 R4, R29, UR6, R4 ;  /* 0x000000061d047c25 */ /* 0x000fc8000f8e0004 */
        /* <DEDUP_REMOVED lines=27> */
.L_x_12328:
[----:B------:R-:W-:Y:S01]  /*24a50*/  IMAD R20, R20, R21, RZ ;  /* 0x0000001514147224 */ /* 0x000fe200078e02ff */
[----:B------:R-:W-:Y:S01]  /*24a60*/  BSSY B1, `(.L_x_12099) ;  /* 0x0000019000017945 */ /* 0x000fe20003800000 */
[----:B------:R-:W-:-:S05]  /*24a70*/  IMAD.IADD R203, R8, 0x1, R203 ;  /* 0x0000000108cb7824 */ /* 0x000fca00078e02cb */
        /* <DEDUP_REMOVED lines=9> */
[----:B------:R-:W-:-:S03]  /*24b10*/  SHF.R.S32.HI R12, RZ, 0x1f, R200 ;  /* 0x0000001fff0c7819 */ /* 0x000fc600000114c8 */
[-C--:B--2---:R-:W-:Y:S02]  /*24b20*/  @!P3 LEA R6, P5, R187, R14.reuse, 0x1 ;  /* 0x0000000ebb06b211 */ /* 0x084fe400078a08ff */
[----:B------:R-:W-:Y:S02]  /*24b30*/  @!P2 LEA R8, P4, R201, R14, 0x1 ;  /* 0x0000000ec908a211 */ /* 0x000fe400078808ff */
[----:B-1----:R-:W-:Y:S02]  /*24b40*/  @!P3 LEA.HI.X R7, R187, R0, R5, 0x1, P5 ;  /* 0x00000000bb07b211 */ /* 0x002fe400028f0c05 */
[----:B------:R-:W-:Y:S02]  /*24b50*/  @!P1 LEA R10, P5, R200, R14, 0x1 ;  /* 0x0000000ec80a9211 */ /* 0x000fe400078a08ff */
[----:B------:R-:W-:Y:S01]  /*24b60*/  @!P2 LEA.HI.X R9, R201, R0, R13, 0x1, P4 ;  /* 0x00000000c909a211 */ /* 0x000fe200020f0c0d */
[----:B------:R4:W-:Y:S01]  /*24b70*/  @!P3 ST.E.128 desc[UR42][R6.64], RZ ;  /* 0x000000ff0600b985 */ /* 0x0009e2000c101d2a */
[----:B------:R-:W-:-:S02]  /*24b80*/  SHF.R.S32.HI R5, RZ, 0x1f, R202 ;  /* 0x0000001fff057819 */ /* 0x000fc400000114ca */
[----:B------:R-:W-:Y:S01]  /*24b90*/  @!P0 LEA R14, P4, R202, R14, 0x1 ;  /* 0x0000000eca0e8211 */ /* 0x000fe200078808ff */
[----:B------:R4:W-:Y:S01]  /*24ba0*/  @!P2 ST.E.128 desc[UR42][R8.64], RZ ;  /* 0x000000ff0800a985 */ /* 0x0009e2000c101d2a */
[-C--:B------:R-:W-:Y:S02]  /*24bb0*/  @!P1 LEA.HI.X R11, R200, R0.reuse, R12, 0x1, P5 ;  /* 0x00000000c80b9211 */ /* 0x080fe400028f0c0c */
[----:B------:R-:W-:-:S03]  /*24bc0*/  @!P0 LEA.HI.X R15, R202, R0, R5, 0x1, P4 ;  /* 0x00000000ca0f8211 */ /* 0x000fc600020f0c05 */
[----:B------:R4:W-:Y:S04]  /*24bd0*/  @!P1 ST.E.128 desc[UR42][R10.64], RZ ;  /* 0x000000ff0a009985 */ /* 0x0009e8000c101d2a */
[----:B------:R4:W-:Y:S02]  /*24be0*/  @!P0 ST.E.128 desc[UR42][R14.64], RZ ;  /* 0x000000ff0e008985 */ /* 0x0009e4000c101d2a */
.L_x_12100:
[----:B------:R-:W-:Y:S05]  /*24bf0*/  BSYNC B1 ;  /* 0x0000000000017941 */ /* 0x000fea0003800000 */
.L_x_12099:
[----:B------:R-:W-:-:S03]  /*24c00*/  UMOV UR4, 0xffffffff ;  /* 0xffffffff00047882 */ /* 0x000fc60000000000 */
[----:B------:R-:W-:Y:S05]  /*24c10*/  BRA.DIV UR4, `(.L_x_12101) ;  /* 0x000000a2043c7947 */ /* 0x000fea000b800000 */
[----:B-1----:R1:W0:Y:S04]  /*24c20*/  SHFL.IDX PT, R0, R4, 0x1, 0x181f ;  /* 0x00381f0004007f89 */ /* 0x00222800000e0000 */
[----:B--2-4-:R1:W2:Y:S02]  /*24c30*/  SHFL.IDX PT, R14, R3, 0x1, 0x181f ;  /* 0x00381f00030e7f89 */ /* 0x0142a400000e0000 */
.L_x_12332:
[----:B------:R-:W-:Y:S01]  /*24c40*/  VIADD R5, R203, 0x20 ;  /* 0x00000020cb057836 */ /* 0x000fe20000000000 */
        /* <DEDUP_REMOVED lines=13> */
[----:B------:R-:W-:Y:S02]  /*24d20*/  @!P2 LEA R8, P4, R201, R14, 0x1 ;  /* 0x0000000ec908a211 */ /* 0x000fe400078808ff */
[----:B0-----:R-:W-:Y:S02]  /*24d30*/  @!P3 LEA.HI.X R7, R187, R0, R10, 0x1, P5 ;  /* 0x00000000bb07b211 */ /* 0x001fe400028f0c0a */
[----:B------:R-:W-:-:S02]  /*24d40*/  @!P1 LEA R10, P5, R200, R14, 0x1 ;  /* 0x0000000ec80a9211 */ /* 0x000fc400078a08ff */
[----:B------:R-:W-:Y:S01]  /*24d50*/  @!P2 LEA.HI.X R9, R201, R0, R15, 0x1, P4 ;  /* 0x00000000c909a211 */ /* 0x000fe200020f0c0f */
[----:B------:R4:W-:Y:S01]  /*24d60*/  @!P3 ST.E.128 desc[UR42][R6.64], RZ ;  /* 0x000000ff0600b985 */ /* 0x0009e2000c101d2a */
[----:B------:R-:W-:Y:S02]  /*24d70*/  @!P0 LEA R14, P4, R202, R14, 0x1 ;  /* 0x0000000eca0e8211 */ /* 0x000fe400078808ff */
[-C--:B------:R-:W-:Y:S01]  /*24d80*/  @!P1 LEA.HI.X R11, R200, R0.reuse, R13, 0x1, P5 ;  /* 0x00000000c80b9211 */ /* 0x080fe200028f0c0d */
[----:B------:R4:W-:Y:S01]  /*24d90*/  @!P2 ST.E.128 desc[UR42][R8.64], RZ ;  /* 0x000000ff0800a985 */ /* 0x0009e2000c101d2a */
[----:B------:R-:W-:-:S03]  /*24da0*/  @!P0 LEA.HI.X R15, R202, R0, R12, 0x1, P4 ;  /* 0x00000000ca0f8211 */ /* 0x000fc600020f0c0c */
[----:B------:R4:W-:Y:S04]  /*24db0*/  @!P1 ST.E.128 desc[UR42][R10.64], RZ ;  /* 0x000000ff0a009985 */ /* 0x0009e8000c101d2a */
[----:B------:R4:W-:Y:S02]  /*24dc0*/  @!P0 ST.E.128 desc[UR42][R14.64], RZ ;  /* 0x000000ff0e008985 */ /* 0x0009e4000c101d2a */
.L_x_12103:
[----:B------:R-:W-:Y:S05]  /*24dd0*/  BSYNC B1 ;  /* 0x0000000000017941 */ /* 0x000fea0003800000 */
.L_x_12102:
[----:B------:R-:W-:-:S03]  /*24de0*/  UMOV UR4, 0xffffffff ;  /* 0xffffffff00047882 */ /* 0x000fc60000000000 */
[----:B------:R-:W-:Y:S05]  /*24df0*/  BRA.DIV UR4, `(.L_x_12104) ;  /* 0x000000a2040c7947 */ /* 0x000fea000b800000 */
[----:B0-----:R0:W0:Y:S04]  /*24e00*/  SHFL.IDX PT, R0, R4, 0x2, 0x181f ;  /* 0x00581f0004007f89 */ /* 0x00102800000e0000 */
[----:B--2-4-:R2:W4:Y:S02]  /*24e10*/  SHFL.IDX PT, R14, R3, 0x2, 0x181f ;  /* 0x00581f00030e7f89 */ /* 0x01452400000e0000 */
.L_x_12336:
        /* <DEDUP_REMOVED lines=13> */
[-C--:B----4-:R-:W-:Y:S02]  /*24ef0*/  @!P3 LEA R6, P5, R187, R14.reuse, 0x1 ;  /* 0x0000000ebb06b211 */ /* 0x090fe400078a08ff */
        /* <DEDUP_REMOVED lines=11> */
.L_x_12106:
[----:B------:R-:W-:Y:S05]  /*24fb0*/  BSYNC B1 ;  /* 0x0000000000017941 */ /* 0x000fea0003800000 */
.L_x_12105:
[----:B------:R-:W-:-:S03]  /*24fc0*/  UMOV UR4, 0xffffffff ;  /* 0xffffffff00047882 */ /* 0x000fc60000000000 */
[----:B------:R-:W-:Y:S05]  /*24fd0*/  BRA.DIV UR4, `(.L_x_12107) ;  /* 0x0000009e04dc7947 */ /* 0x000fea000b800000 */
[----:B0-----:R0:W0:Y:S04]  /*24fe0*/  SHFL.IDX PT, R0, R4, 0x3, 0x181f ;  /* 0x00781f0004007f89 */ /* 0x00102800000e0000 */
[----:B----4-:R4:W0:Y:S02]  /*24ff0*/  SHFL.IDX PT, R14, R3, 0x3, 0x181f ;  /* 0x00781f00030e7f89 */ /* 0x01082400000e0000 */
.L_x_12340:
[----:B-12-4-:R-:W-:-:S05]  /*25000*/  VIADD R3, R203, 0x60 ;  /* 0x00000060cb037836 */ /* 0x016fca0000000000 */
        /* <DEDUP_REMOVED lines=11> */
[-C--:B0-----:R-:W-:Y:S02]  /*250c0*/  @!P3 LEA R4, P5, R187, R14.reuse, 0x1 ;  /* 0x0000000ebb04b211 */ /* 0x081fe400078a08ff */
[----:B------:R-:W-:Y:S02]  /*250d0*/  @!P2 LEA R6, P4, R201, R14, 0x1 ;  /* 0x0000000ec906a211 */ /* 0x000fe400078808ff */
[----:B------:R-:W-:Y:S02]  /*250e0*/  @!P3 LEA.HI.X R5, R187, R0, R8, 0x1, P5 ;  /* 0x00000000bb05b211 */ /* 0x000fe400028f0c08 */
        /* <DEDUP_REMOVED lines=9> */
.L_x_12088:
[----:B------:R-:W-:Y:S05]  /*25180*/  BSYNC B0 ;  /* 0x0000000000007941 */ /* 0x000fea0003800000 */
.L_x_12074:
[----:B------:R-:W-:Y:S02]  /*25190*/  ULDC UR4, c[0x0][0xc3c] ;  /* 0x00030f0000047ab9 */ /* 0x000fe40000000800 */
[----:B0-----:R-:W-:-:S13]  /*251a0*/  ISETP.GE.AND P0, PT, R103, UR4, PT ;  /* 0x0000000467007c0c */ /* 0x001fda000bf06270 */
[----:B------:R-:W-:Y:S05]  /*251b0*/  @!P0 BRA `(.L_x_12108) ;  /* 0xfffffdc000a88947 */ /* 0x000fea000383ffff */
[----:B------:R-:W-:Y:S05]  /*251c0*/  BRA `(.L_x_11863) ;  /* 0x0000007c00d47947 */ /* 0x000fea0003800000 */
.L_x_11861:
        /* <DEDUP_REMOVED lines=16> */
.L_x_12109:
        /* <DEDUP_REMOVED lines=44> */
.L_x_12113:
        /* <DEDUP_REMOVED lines=37> */
.L_x_12111:
        /* <DEDUP_REMOVED lines=13> */
.L_x_12114:
        /* <DEDUP_REMOVED lines=62> */
.L_x_12115:
        /* <DEDUP_REMOVED lines=61> */
.L_x_12116:
[----:B------:R-:W-:-:S05]  /*26060*/  LOP3.LUT R17, RZ, R2, RZ, 0x33, !PT ;  /* 0x00000002ff117212 */ /* 0x000fca00078e33ff */
[----:B------:R-:W-:Y:S01]  /*26070*/  IMAD.IADD R17, R0, 0x1, R17 ;  /* 0x0000000100117824 */ /* 0x000fe200078e0211 */
[----:B------:R-:W-:Y:S06]  /*26080*/  BRA `(.L_x_12117) ;  /* 0x00000000000c7947 */ /* 0x000fec0003800000 */
.L_x_12112:
[----:B------:R-:W-:Y:S02]  /*26090*/  IMAD.MOV.U32 R17, RZ, RZ, RZ ;  /* 0x000000ffff117224 */ /* 0x000fe400078e00ff */
[----:B------:R-:W-:Y:S02]  /*260a0*/  IMAD.U32 R16, RZ, RZ, UR6 ;  /* 0x00000006ff107e24 */ /* 0x000fe4000f8e00ff */
[----:B------:R-:W-:-:S07]  /*260b0*/  IMAD.MOV.U32 R18, RZ, RZ, RZ ;  /* 0x000000ffff127224 */ /* 0x000fce00078e00ff */
.L_x_12117:
[----:B------:R-:W-:-:S13]  /*260c0*/  ISETP.NE.AND P0, PT, R7, RZ, PT ;  /* 0x000000ff0700720c */ /* 0x000fda0003f05270 */
[----:B------:R-:W0:Y:S01]  /*260d0*/  @!P0 S2R R3, SR_CgaCtaId ;  /* 0x0000000000038919 */ /* 0x000e220000008800 */
[----:B------:R-:W-:-:S04]  /*260e0*/  @!P0 MOV R0, 0x400 ;  /* 0x0000040000008802 */ /* 0x000fc80000000f00 */
[----:B0-----:R-:W-:-:S05]  /*260f0*/  @!P0 LEA R0, R3, R0, 0x18 ;  /* 0x0000000003008211 */ /* 0x001fca00078ec0ff */
[----:B------:R0:W-:Y:S01]  /*26100*/  @!P0 STS.128 [R0+0x228d0], R16 ;  /* 0x0228d01000008388 */ /* 0x0001e20000000c00 */
[----:B------:R-:W-:Y:S06]  /*26110*/  BAR.ARV 0x5, 0x180 ;  /* 0x0146000000007b1d */ /* 0x000fec0000002000 */
.L_x_12110:
[----:B------:R2:W-:Y:S01]  /*26120*/  STL [R1+0x420], RZ ;  /* 0x000420ff01007387 */ /* 0x0005e20000100800 */
[----:B------:R-:W-:Y:S01]  /*26130*/  ULDC UR4, c[0x0][0xc3c] ;  /* 0x00030f0000047ab9 */ /* 0x000fe20000000800 */
[----:B------:R-:W-:Y:S01]  /*26140*/  IMAD.MOV.U32 R26, RZ, RZ, 0x1 ;  /* 0x00000001ff1a7424 */ /* 0x000fe200078e00ff */
[----:B-1----:R-:W-:Y:S01]  /*26150*/  ISETP.GE.AND P0, PT, R19, UR4, PT ;  /* 0x0000000413007c0c */ /* 0x002fe2000bf06270 */
[----:B------:R-:W-:-:S12]  /*26160*/  IMAD.MOV.U32 R25, RZ, RZ, RZ ;  /* 0x000000ffff197224 */ /* 0x000fd800078e00ff */
[----:B--2---:R-:W-:Y:S05]  /*26170*/  @P0 BRA `(.L_x_12118) ;  /* 0x0000006c000c0947 */ /* 0x004fea0003800000 */
[----:B------:R-:W1:Y:S01]  /*26180*/  S2R R4, SR_TID.X ;  /* 0x0000000000047919 */ /* 0x000e620000002100 */
[----:B------:R-:W2:Y:S01]  /*26190*/  S2UR UR5, SR_CgaCtaId ;  /* 0x00000000000579c3 */ /* 0x000ea20000008800 */
[----:B------:R-:W-:Y:S01]  /*261a0*/  UMOV UR4, 0x400 ;  /* 0x0000040000047882 */ /* 0x000fe20000000000 */
[----:B------:R-:W-:Y:S01]  /*261b0*/  BSSY B8, `(.L_x_12118) ;  /* 0x00006bf000087945 */ /* 0x000fe20003800000 */
[----:B------:R3:W-:Y:S01]  /*261c0*/  STL [R1+0x420], RZ ;  /* 0x000420ff01007387 */ /* 0x0007e20000100800 */
[----:B------:R-:W-:Y:S01]  /*261d0*/  IMAD.MOV.U32 R27, RZ, RZ, 0x1 ;  /* 0x00000001ff1b7424 */ /* 0x000fe200078e00ff */
[----:B------:R-:W-:Y:S01]  /*261e0*/  CS2R R24, SRZ ;  /* 0x0000000000187805 */ /* 0x000fe2000001ff00 */
[----:B------:R-:W-:Y:S01]  /*261f0*/  IMAD.MOV.U32 R26, RZ, RZ, 0x1 ;  /* 0x00000001ff1a7424 */ /* 0x000fe200078e00ff */
[----:B------:R-:W-:Y:S01]  /*26200*/  ULDC.64 UR40, c[0x0][0x198] ;  /* 0x0000660000287ab9 */ /* 0x000fe20000000a00 */
[----:B------:R-:W-:Y:S01]  /*26210*/  ULOP3.LUT UR38, UR36, 0x2, URZ, 0xfc, !UPT ;  /* 0x0000000224267892 */ /* 0x000fe2000f8efc3f */
[----:B------:R-:W-:Y:S01]  /*26220*/  ULDC UR37, c[0x0][0xc] ;  /* 0x0000030000257ab9 */ /* 0x000fe20000000800 */
[----:B--2---:R-:W-:-:S06]  /*26230*/  ULEA UR4, UR5, UR4, 0x18 ;  /* 0x0000000405047291 */ /* 0x004fcc000f8ec03f */
[----:B------:R-:W-:Y:S01]  /*26240*/  IMAD.U32 R22, RZ, RZ, UR4 ;  /* 0x00000004ff167e24 */ /* 0x000fe2000f8e00ff */
[C---:B-1----:R-:W-:Y:S01]  /*26250*/  LOP3.LUT R3, R4.reuse, 0x7f, RZ, 0xc0, !PT ;  /* 0x0000007f04037812 */ /* 0x042fe200078ec0ff */
[----:B0-----:R-:W-:-:S04]  /*26260*/  IMAD.SHL.U32 R0, R4, 0x8, RZ ;  /* 0x0000000804007824 */ /* 0x001fc800078e00ff */
[----:B------:R-:W-:Y:S01]  /*26270*/  IMAD.SHL.U32 R29, R3, 0x8, RZ ;  /* 0x00000008031d7824 */ /* 0x000fe200078e00ff */
[----:B------:R-:W-:Y:S02]  /*26280*/  LOP3.LUT R2, R0, 0x1f8, RZ, 0xc0, !PT ;  /* 0x000001f800027812 */ /* 0x000fe400078ec0ff */
[----:B------:R-:W-:Y:S02]  /*26290*/  SHF.R.U32.HI R3, RZ, 0x3, R3 ;  /* 0x00000003ff037819 */ /* 0x000fe40000011603 */
[----:B------:R-:W-:Y:S02]  /*262a0*/  LOP3.LUT R2, R2, 0x38, R4, 0x78, !PT ;  /* 0x0000003802027812 */ /* 0x000fe400078e7804 */
[----:B------:R-:W-:Y:S02]  /*262b0*/  LOP3.LUT R0, R0, 0x38, RZ, 0xc0, !PT ;  /* 0x0000003800007812 */ /* 0x000fe400078ec0ff */
[----:B------:R-:W-:Y:S01]  /*262c0*/  LOP3.LUT R29, R2, 0x200, R29, 0xf8, !PT ;  /* 0x00000200021d7812 */ /* 0x000fe200078ef81d */
[----:B------:R-:W-:Y:S01]  /*262d0*/  IMAD.SHL.U32 R2, R4, 0x10, RZ ;  /* 0x0000001004027824 */ /* 0x000fe200078e00ff */
[----:B------:R-:W-:-:S04]  /*262e0*/  LOP3.LUT R4, R0, 0x40, RZ, 0xfc, !PT ;  /* 0x0000004000047812 */ /* 0x000fc800078efcff */
[----:B------:R-:W-:Y:S02]  /*262f0*/  LOP3.LUT R2, R3, 0x70, R2, 0xf8, !PT ;  /* 0x0000007003027812 */ /* 0x000fe400078ef802 */
[C---:B------:R-:W-:Y:S02]  /*26300*/  LOP3.LUT R3, R0.reuse, 0x80, RZ, 0xfc, !PT ;  /* 0x0000008000037812 */ /* 0x040fe400078efcff */
[----:B------:R-:W-:Y:S01]  /*26310*/  LOP3.LUT R2, R0, 0xc0, RZ, 0xfc, !PT ;  /* 0x000000c000027812 */ /* 0x000fe200078efcff */
[----:B------:R-:W-:-:S05]  /*26320*/  IMAD R0, R29, 0x2, R22 ;  /* 0x000000021d007824 */ /* 0x000fca00078e0216 */
[----:B------:R3:W-:Y:S02]  /*26330*/  STL [R1+0x404], R0 ;  /* 0x0004040001007387 */ /* 0x0007e40000100800 */
.L_x_12237:
        /* <DEDUP_REMOVED lines=22> */
[----:B--2---:R-:W1:Y:S08]  /*264a0*/  @P2 LDC.64 R6, c[0x0][0xa18] ;  /* 0x00028600ff062b82 */ /* 0x004e700000000a00 */
[----:B------:R-:W2:Y:S01]  /*264b0*/  @P0 LDG.E R8, desc[UR42][R4.64] ;  /* 0x0000002a04080981 */ /* 0x000ea2000c1e1900 */
[----:B------:R-:W-:Y:S01]  /*264c0*/  ULDC UR4, c[0x0][0x288] ;  /* 0x0000a20000047ab9 */ /* 0x000fe20000000800 */
[----:B0-----:R-:W-:-:S05]  /*264d0*/  IMAD.WIDE R2, R19, 0x4, R2 ;  /* 0x0000000413027825 */ /* 0x001fca00078e0202 */
[----:B------:R-:W5:Y:S01]  /*264e0*/  @P1 LDG.E R0, desc[UR42][R2.64] ;  /* 0x0000002a02001981 */ /* 0x000f62000c1e1900 */
[----:B-1----:R-:W-:-:S03]  /*264f0*/  @P2 IMAD.WIDE R6, R19, 0x4, R6 ;  /* 0x0000000413062825 */ /* 0x002fc600078e0206 */
[----:B--2---:R0:W-:Y:S02]  /*26500*/  STL [R1+0x408], R8 ;  /* 0x0004080801007387 */ /* 0x0041e40000100800 */
[----:B0-----:R-:W-:Y:S01]  /*26510*/  IMAD.U32 R8, RZ, RZ, UR4 ;  /* 0x00000004ff087e24 */ /* 0x001fe2000f8e00ff */
[----:B------:R-:W-:-:S05]  /*26520*/  ULDC.64 UR4, c[0x0][0x418] ;  /* 0x0001060000047ab9 */ /* 0x000fca0000000a00 */
        /* <DEDUP_REMOVED lines=12> */
[----:B------:R-:W-:Y:S06]  /*265f0*/  @P2 BRA `(.L_x_12119) ;  /* 0x0000000000142947 */ /* 0x000fec0003800000 */
[----:B------:R-:W-:Y:S05]  /*26600*/  @!P0 BRA `(.L_x_12119) ;  /* 0x0000000000108947 */ /* 0x000fea0003800000 */
[----:B------:R-:W2:Y:S04]  /*26610*/  LDG.E R9, desc[UR42][R4.64] ;  /* 0x0000002a04097981 */ /* 0x000ea8000c1e1900 */
[----:B------:R-:W2:Y:S02]  /*26620*/  LDG.E R6, desc[UR42][R4.64+0x4] ;  /* 0x0000042a04067981 */ /* 0x000ea4000c1e1900 */
[----:B--2---:R-:W-:-:S05]  /*26630*/  IMAD.IADD R12, R6, 0x1, -R9 ;  /* 0x00000001060c7824 */ /* 0x004fca00078e0a09 */
[----:B------:R1:W-:Y:S02]  /*26640*/  STL [R1+0x400], R12 ;  /* 0x0004000c01007387 */ /* 0x0003e40000100800 */
.L_x_12119:
        /* <DEDUP_REMOVED lines=13> */
.L_x_12120:
[----:B------:R-:W-:Y:S02]  /*26720*/  ULDC.64 UR4, c[0x0][0xa08] ;  /* 0x0002820000047ab9 */ /* 0x000fe40000000a00 */
[----:B------:R-:W-:-:S04]  /*26730*/  ISETP.NE.U32.AND P0, PT, RZ, UR4, PT ;  /* 0x00000004ff007c0c */ /* 0x000fc8000bf05070 */
[----:B------:R-:W-:-:S13]  /*26740*/  ISETP.NE.AND.EX P0, PT, RZ, UR5, PT, P0 ;  /* 0x00000005ff007c0c */ /* 0x000fda000bf05300 */
[----:B------:R-:W-:Y:S05]  /*26750*/  @!P0 BRA `(.L_x_12121) ;  /* 0x0000000000148947 */ /* 0x000fea0003800000 */
[----:B------:R-:W2:Y:S02]  /*26760*/  LDC.64 R4, c[0x0][0xa08] ;  /* 0x00028200ff047b82 */ /* 0x000ea40000000a00 */
[----:B--2---:R-:W-:-:S05]  /*26770*/  IMAD.WIDE R4, R19, 0x4, R4 ;  /* 0x0000000413047825 */ /* 0x004fca00078e0204 */
[----:B------:R-:W2:Y:S04]  /*26780*/  LDG.E R10, desc[UR42][R4.64] ;  /* 0x0000002a040a7981 */ /* 0x000ea8000c1e1900 */
[----:B------:R-:W2:Y:S02]  /*26790*/  LDG.E R9, desc[UR42][R4.64+0x4] ;  /* 0x0000042a04097981 */ /* 0x000ea4000c1e1900 */
[----:B--2---:R-:W-:-:S07]  /*267a0*/  IMAD.IADD R10, R9, 0x1, -R10 ;  /* 0x00000001090a7824 */ /* 0x004fce00078e0a0a */
.L_x_12121:
[----:B--2---:R-:W2:Y:S01]  /*267b0*/  @P1 LDG.E R5, desc[UR42][R2.64] ;  /* 0x0000002a02051981 */ /* 0x004ea2000c1e1900 */
[----:B0-----:R-:W0:Y:S03]  /*267c0*/  LDC R8, c[0x0][0x448] ;  /* 0x00011200ff087b82 */ /* 0x001e260000000800 */
[----:B------:R3:W2:Y:S01]  /*267d0*/  @P1 LDG.E R4, desc[UR42][R2.64+0x4] ;  /* 0x0000042a02041981 */ /* 0x0006a2000c1e1900 */
[----:B------:R-:W-:Y:S02]  /*267e0*/  IMAD.SHL.U32 R35, R17, 0x80, RZ ;  /* 0x0000008011237824 */ /* 0x000fe400078e00ff */
[----:B-----5:R-:W-:Y:S02]  /*267f0*/  IMAD.IADD R10, R10, 0x1, -R31 ;  /* 0x000000010a0a7824 */ /* 0x020fe400078e0a1f */
[----:B---3--:R-:W3:Y:S01]  /*26800*/  LDC.64 R2, c[0x0][0x9e0] ;  /* 0x00027800ff027b82 */ /* 0x008ee20000000a00 */
[----:B0-----:R-:W-:Y:S01]  /*26810*/  ISETP.NE.AND P2, PT, R8, 0x1, PT ;  /* 0x000000010800780c */ /* 0x001fe20003f45270 */
[----:B------:R-:W-:-:S12]  /*26820*/  VIADD R8, R35, 0x7f ;  /* 0x0000007f23087836 */ /* 0x000fd80000000000 */
[----:B------:R-:W0:Y:S01]  /*26830*/  @P2 LDC R9, c[0x0][0x44c] ;  /* 0x00011300ff092b82 */ /* 0x000e220000000800 */
[----:B---3--:R-:W-:-:S07]  /*26840*/  ISETP.GE.AND P3, PT, R3, 0x1, PT ;  /* 0x000000010300780c */ /* 0x008fce0003f66270 */
[----:B------:R-:W3:Y:S01]  /*26850*/  @P2 LDC R11, c[0x0][0x450] ;  /* 0x00011400ff0b2b82 */ /* 0x000ee20000000800 */
[----:B--2---:R-:W-:Y:S02]  /*26860*/  @P1 IMAD.IADD R7, R4, 0x1, -R5 ;  /* 0x0000000104071824 */ /* 0x004fe400078e0a05 */
[----:B0-----:R-:W-:-:S04]  /*26870*/  @P2 IMAD.HI.U32 R4, R8, R9, RZ ;  /* 0x0000000908042227 */ /* 0x001fc800078e00ff */
[----:B------:R-:W-:Y:S01]  /*26880*/  IMAD.IADD R17, R10, 0x1, R7 ;  /* 0x000000010a117824 */ /* 0x000fe200078e0207 */
[----:B---3--:R-:W-:-:S03]  /*26890*/  @P2 SHF.R.U32.HI R8, RZ, R11, R4 ;  /* 0x0000000bff082219 */ /* 0x008fc60000011604 */
[C---:B------:R-:W-:Y:S01]  /*268a0*/  VIADD R4, R17.reuse, 0x5f ;  /* 0x0000005f11047836 */ /* 0x040fe20000000000 */
[----:B------:R-:W-:-:S03]  /*268b0*/  IADD3 R9, R17, 0x1, -R12 ;  /* 0x0000000111097810 */ /* 0x000fc60007ffe80c */
        /* <DEDUP_REMOVED lines=17> */
.L_x_12124:
[----:B------:R-:W-:-:S13]  /*269d0*/  ISETP.NE.AND P0, PT, R3, 0x1, PT ;  /* 0x000000010300780c */ /* 0x000fda0003f05270 */
[----:B------:R-:W0:Y:S02]  /*269e0*/  @P0 LDC.64 R4, c[0x0][0x9e8] ;  /* 0x00027a00ff040b82 */ /* 0x000e240000000a00 */
[----:B0-----:R-:W-:-:S05]  /*269f0*/  @P0 IMAD.HI.U32 R4, R11, R4, RZ ;  /* 0x000000040b040227 */ /* 0x001fca00078e00ff */
[----:B------:R-:W-:-:S07]  /*26a00*/  @P0 SHF.R.U32.HI R11, RZ, R5, R4 ;  /* 0x00000005ff0b0219 */ /* 0x000fce0000011604 */
.L_x_12125:
[----:B------:R-:W-:Y:S05]  /*26a10*/  BSYNC B0 ;  /* 0x0000000000007941 */ /* 0x000fea0003800000 */
.L_x_12123:
[----:B------:R-:W-:-:S05]  /*26a20*/  IMAD R11, R11, R3, R3 ;  /* 0x000000030b0b7224 */ /* 0x000fca00078e0203 */
[----:B------:R-:W-:-:S07]  /*26a30*/  VIMNMX R2, R2, R11, PT ;  /* 0x0000000b02027248 */ /* 0x000fce0003fe0100 */
.L_x_12122:
[----:B------:R-:W0:Y:S01]  /*26a40*/  @P2 LDC R8, c[0x0][0x44c] ;  /* 0x00011300ff082b82 */ /* 0x000e220000000800 */
[----:B------:R-:W-:Y:S01]  /*26a50*/  VIADD R2, R2, 0x5f ;  /* 0x0000005f02027836 */ /* 0x000fe20000000000 */
[----:B------:R-:W-:Y:S01]  /*26a60*/  ULDC UR4, c[0x0][0x9dc] ;  /* 0x0002770000047ab9 */ /* 0x000fe20000000800 */
[----:B------:R-:W-:Y:S02]  /*26a70*/  IMAD.MOV.U32 R5, RZ, RZ, R35 ;  /* 0x000000ffff057224 */ /* 0x000fe400078e0023 */
[----:B------:R-:W-:-:S03]  /*26a80*/  IMAD.HI R2, R2, 0x2aaaaaab, RZ ;  /* 0x2aaaaaab02027827 */ /* 0x000fc600078e02ff */
[----:B------:R-:W2:Y:S01]  /*26a90*/  @P2 LDC R4, c[0x0][0x450] ;  /* 0x00011400ff042b82 */ /* 0x000ea20000000800 */
[----:B0-----:R-:W-:-:S04]  /*26aa0*/  @P2 IMAD.HI.U32 R11, R35, R8, RZ ;  /* 0x00000008230b2227 */ /* 0x001fc800078e00ff */
[----:B------:R-:W-:Y:S01]  /*26ab0*/  IMAD.IADD R8, R17, 0x1, -R12 ;  /* 0x0000000111087824 */ /* 0x000fe200078e0a0c */
[----:B--2---:R-:W-:Y:S02]  /*26ac0*/  @P2 SHF.R.U32.HI R5, RZ, R4, R11 ;  /* 0x00000004ff052219 */ /* 0x004fe4000001160b */
[----:B------:R-:W-:-:S03]  /*26ad0*/  SHF.R.U32.HI R11, RZ, 0x1f, R2 ;  /* 0x0000001fff0b7819 */ /* 0x000fc60000011602 */
[----:B-1----:R-:W-:Y:S01]  /*26ae0*/  IMAD.IADD R12, R8, 0x1, R5 ;  /* 0x00000001080c7824 */ /* 0x002fe200078e0205 */
        /* <DEDUP_REMOVED lines=14> */
.L_x_12128:
[----:B------:R-:W-:-:S13]  /*26bd0*/  ISETP.NE.AND P0, PT, R3, 0x1, PT ;  /* 0x000000010300780c */ /* 0x000fda0003f05270 */
[----:B------:R-:W0:Y:S02]  /*26be0*/  @P0 LDC.64 R4, c[0x0][0x9e8] ;  /* 0x00027a00ff040b82 */ /* 0x000e240000000a00 */
[----:B0-----:R-:W-:-:S05]  /*26bf0*/  @P0 IMAD.HI.U32 R4, R12, R4, RZ ;  /* 0x000000040c040227 */ /* 0x001fca00078e00ff */
[----:B------:R-:W-:-:S07]  /*26c00*/  @P0 SHF.R.U32.HI R12, RZ, R5, R4 ;  /* 0x00000005ff0c0219 */ /* 0x000fce0000011604 */
.L_x_12129:
[----:B------:R-:W-:Y:S05]  /*26c10*/  BSYNC B0 ;  /* 0x0000000000007941 */ /* 0x000fea0003800000 */
.L_x_12127:
[----:B------:R-:W-:-:S05]  /*26c20*/  IMAD R3, R12, R3, RZ ;  /* 0x000000030c037224 */ /* 0x000fca00078e02ff */
[----:B------:R-:W-:-:S07]  /*26c30*/  VIMNMX R2, R2, R3, !PT ;  /* 0x0000000302027248 */ /* 0x000fce0007fe0100 */
.L_x_12126:
        /* <DEDUP_REMOVED lines=39> */
.L_x_12131:
[----:B------:R-:W-:Y:S05]  /*26eb0*/  BSYNC B0 ;  /* 0x0000000000007941 */ /* 0x000fea0003800000 */
.L_x_12130:
[-C--:B------:R-:W-:Y:S01]  /*26ec0*/  IMAD R3, R30, R14.reuse, R4 ;  /* 0x0000000e1e037224 */ /* 0x080fe200078e0204 */
        /* <DEDUP_REMOVED lines=24> */
.L_x_12343:
[----:B-1----:R-:W-:Y:S02]  /*27050*/  ISETP.NE.AND P0, PT, R14, RZ, PT ;  /* 0x000000ff0e00720c */ /* 0x002fe40003f05270 */
[----:B------:R-:W-:-:S11]  /*27060*/  PLOP3.LUT P6, PT, PT, PT, PT, 0x8, 0x0 ;  /* 0x000000000000781c */ /* 0x000fd60003fce170 */
[----:B------:R-:W-:Y:S05]  /*27070*/  @P0 BRA `(.L_x_12135) ;  /* 0x00000000000c0947 */ /* 0x000fea0003800000 */
[----:B------:R-:W-:-:S03]  /*27080*/  UMOV UR4, 0xffffffff ;  /* 0xffffffff00047882 */ /* 0x000fc60000000000 */
[----:B------:R-:W-:Y:S05]  /*27090*/  BRA.DIV UR4, `(.L_x_12136) ;  /* 0x0000008204287947 */ /* 0x000fea000b800000 */
[----:B------:R-:W-:-:S13]  /*270a0*/  ELECT P6, URZ, PT ;  /* 0x00000000003f782f */ /* 0x000fda00038c0000 */
.L_x_12135:
        /* <DEDUP_REMOVED lines=9> */
.L_x_12346:
[----:B------:R-:W-:Y:S05]  /*27140*/  BSYNC B1 ;  /* 0x0000000000017941 */ /* 0x000fea0003800000 */
.L_x_12137:
        /* <DEDUP_REMOVED lines=10> */
.L_x_12347:
[----:B------:R-:W-:Y:S05]  /*271f0*/  BSYNC B2 ;  /* 0x0000000000027941 */ /* 0x000fea0003800000 */
.L_x_12141:
[----:B------:R-:W-:Y:S04]  /*27200*/  BSSY B2, `(.L_x_12143) ;  /* 0x0000009000027945 */ /* 0x000fe80003800000 */
[----:B------:R-:W-:Y:S05]  /*27210*/  @P1 BRA `(.L_x_12144) ;  /* 0x00000000001c1947 */ /* 0x000fea0003800000 */
[----:B0-----:R-:W0:Y:S02]  /*27220*/  S2R R3, SR_TID.X ;  /* 0x0000000000037919 */ /* 0x001e240000002100 */
[----:B0-----:R-:W-:Y:S01]  /*27230*/  LOP3.LUT R7, R3, 0x1f, RZ, 0xc0, !PT ;  /* 0x0000001f03077812 */ /* 0x001fe200078ec0ff */
[----:B------:R-:W-:-:S03]  /*27240*/  IMAD.MOV.U32 R3, RZ, RZ, 0x3000 ;  /* 0x00003000ff037424 */ /* 0x000fc600078e00ff */
[----:B------:R-:W-:Y:S01]  /*27250*/  ISETP.NE.AND P0, PT, R7, RZ, PT ;  /* 0x000000ff0700720c */ /* 0x000fe20003f05270 */
[----:B------:R2:W-:-:S12]  /*27260*/  SYNCS.ARRIVE.TRANS64 RZ, [R12+URZ+0x22890], R3 ;  /* 0x022890030cff79a7 */ /* 0x0005d8000800003f */
[----:B--2---:R-:W-:Y:S05]  /*27270*/  @!P0 BRA `(.L_x_12144) ;  /* 0x0000000000048947 */ /* 0x004fea0003800000 */
[----:B------:R-:W-:Y:S01]  /*27280*/  BPT.TRAP 0x1 ;  /* 0x000000040000795c */ /* 0x000fe20000300000 */
.L_x_12144:
[----:B------:R-:W-:Y:S05]  /*27290*/  BSYNC B2 ;  /* 0x0000000000027941 */ /* 0x000fea0003800000 */
.L_x_12143:
[----:B------:R-:W-:Y:S01]  /*272a0*/  IMAD.MOV.U32 R7, RZ, RZ, RZ ;  /* 0x000000ffff077224 */ /* 0x000fe200078e00ff */
[----:B------:R-:W-:Y:S01]  /*272b0*/  UIADD3 UR4, UP0, UR40, 0x570, URZ ;  /* 0x0000057028047890 */ /* 0x000fe2000ff1e03f */
[----:B0-----:R-:W-:Y:S01]  /*272c0*/  IMAD R3, R2, 0x60, R0 ;  /* 0x0000006002037824 */ /* 0x001fe200078e0200 */
        /* <DEDUP_REMOVED lines=9> */
.L_x_12145:
        /* <DEDUP_REMOVED lines=13> */
.L_x_12348:
[----:B------:R-:W-:Y:S05]  /*27430*/  BSYNC B2 ;  /* 0x0000000000027941 */ /* 0x000fea0003800000 */
.L_x_12146:
        /* <DEDUP_REMOVED lines=11> */
.L_x_12149:
[----:B------:R-:W-:Y:S05]  /*274f0*/  BSYNC B2 ;  /* 0x0000000000027941 */ /* 0x000fea0003800000 */
.L_x_12148:
        /* <DEDUP_REMOVED lines=9> */
.L_x_12150:
        /* <DEDUP_REMOVED lines=15> */
.L_x_12151:
        /* <DEDUP_REMOVED lines=15> */
.L_x_12152:
        /* <DEDUP_REMOVED lines=15> */
.L_x_12153:
        /* <DEDUP_REMOVED lines=10> */
.L_x_12140:
[----:B------:R-:W-:Y:S05]  /*27900*/  BSYNC B1 ;  /* 0x0000000000017941 */ /* 0x000fea0003800000 */
.L_x_12139:
        /* <DEDUP_REMOVED lines=9> */
.L_x_12169:
        /* <DEDUP_REMOVED lines=11> */
.L_x_12349:
[----:B------:R-:W-:Y:S05]  /*27a50*/  BSYNC B2 ;  /* 0x0000000000027941 */ /* 0x000fea0003800000 */
.L_x_12156:
        /* <DEDUP_REMOVED lines=9> */
.L_x_12159:
[----:B------:R-:W-:Y:S05]  /*27af0*/  BSYNC B2 ;  /* 0x0000000000027941 */ /* 0x000fea0003800000 */
.L_x_12158:
        /* <DEDUP_REMOVED lines=11> */
.L_x_12160:
        /* <DEDUP_REMOVED lines=13> */
.L_x_12350:
[----:B------:R-:W-:Y:S05]  /*27c80*/  BSYNC B2 ;  /* 0x0000000000027941 */ /* 0x000fea0003800000 */
.L_x_12161:
        /* <DEDUP_REMOVED lines=11> */
.L_x_12164:
[----:B------:R-:W-:Y:S05]  /*27d40*/  BSYNC B2 ;  /* 0x0000000000027941 */ /* 0x000fea0003800000 */
.L_x_12163:
        /* <DEDUP_REMOVED lines=9> */
.L_x_12165:
        /* <DEDUP_REMOVED lines=15> */
.L_x_12166:
        /* <DEDUP_REMOVED lines=15> */
.L_x_12167:
        /* <DEDUP_REMOVED lines=15> */
.L_x_12168:
        /* <DEDUP_REMOVED lines=10> */
.L_x_12155:
[----:B------:R-:W-:Y:S05]  /*28150*/  BSYNC B1 ;  /* 0x0000000000017941 */ /* 0x000fea0003800000 */
.L_x_12154:
        /* <DEDUP_REMOVED lines=8> */
.L_x_12133:
[----:B------:R-:W-:Y:S05]  /*281e0*/  BSYNC B0 ;  /* 0x0000000000007941 */ /* 0x000fea0003800000 */
.L_x_12132:
[----:B------:R-:W1:Y:S01]  /*281f0*/  LDC R0, c[0x0][0x448] ;  /* 0x00011200ff007b82 */ /* 0x000e620000000800 */
[----:B------:R-:W-:Y:S07]  /*28200*/  @!P0 WARPSYNC.ALL ;  /* 0x0000000000008948 */ /* 0x000fee0003800000 */
[----:B------:R-:W-:Y:S01]  /*28210*/  @!P0 BAR.SYNC.DEFER_BLOCKING 0xc, 0x180 ;  /* 0x0306000000008b1d */ /* 0x000fe20000010000 */
[----:B-1----:R-:W-:Y:S01]  /*28220*/  ISETP.NE.AND P1, PT, R0, 0x1, PT ;  /* 0x000000010000780c */ /* 0x002fe20003f25270 */
[----:B------:R-:W-:-:S12]  /*28230*/  VIADD R0, R35, 0x7f ;  /* 0x0000007f23007836 */ /* 0x000fd80000000000 */
[----:B0-----:R-:W0:Y:S08]  /*28240*/  @P1 LDC R3, c[0x0][0x44c] ;  /* 0x00011300ff031b82 */ /* 0x001e300000000800 */
[----:B------:R-:W1:Y:S01]  /*28250*/  @P1 LDC R2, c[0x0][0x450] ;  /* 0x00011400ff021b82 */ /* 0x000e620000000800 */
[----:B0-----:R-:W-:-:S05]  /*28260*/  @P1 IMAD.HI.U32 R3, R0, R3, RZ ;  /* 0x0000000300031227 */ /* 0x001fca00078e00ff */
[----:B-1----:R-:W-:Y:S02]  /*28270*/  @P1 SHF.R.U32.HI R0, RZ, R2, R3 ;  /* 0x00000002ff001219 */ /* 0x002fe40000011603 */
[----:B------:R-:W0:Y:S03]  /*28280*/  LDC.64 R2, c[0x0][0x9e0] ;  /* 0x00027800ff027b82 */ /* 0x000e260000000a00 */
[----:B------:R-:W-:Y:S01]  /*28290*/  IMAD.IADD R7, R9, 0x1, R0 ;  /* 0x0000000109077824 */ /* 0x000fe200078e0200 */
[----:B0-----:R-:W-:-:S03]  /*282a0*/  ISETP.GE.AND P2, PT, R3, 0x1, PT ;  /* 0x000000010300780c */ /* 0x001fc60003f46270 */
[----:B------:R-:W-:-:S10]  /*282b0*/  IMAD.IADD R2, R7, 0x1, R2 ;  /* 0x0000000107027824 */ /* 0x000fd400078e0202 */
        /* <DEDUP_REMOVED lines=12> */
.L_x_12172:
[----:B------:R-:W-:-:S13]  /*28380*/  ISETP.NE.AND P0, PT, R3, 0x1, PT ;  /* 0x000000010300780c */ /* 0x000fda0003f05270 */
[----:B------:R-:W0:Y:S02]  /*28390*/  @P0 LDC.64 R4, c[0x0][0x9e8] ;  /* 0x00027a00ff040b82 */ /* 0x000e240000000a00 */
[----:B0-----:R-:W-:-:S05]  /*283a0*/  @P0 IMAD.HI.U32 R4, R0, R4, RZ ;  /* 0x0000000400040227 */ /* 0x001fca00078e00ff */
[----:B------:R-:W-:-:S07]  /*283b0*/  @P0 SHF.R.U32.HI R0, RZ, R5, R4 ;  /* 0x00000005ff000219 */ /* 0x000fce0000011604 */
.L_x_12173:
[----:B------:R-:W-:Y:S05]  /*283c0*/  BSYNC B0 ;  /* 0x0000000000007941 */ /* 0x000fea0003800000 */
.L_x_12171:
[----:B------:R-:W-:-:S05]  /*283d0*/  IMAD R5, R0, R3, R3 ;  /* 0x0000000300057224 */ /* 0x000fca00078e0203 */
[----:B------:R-:W-:-:S07]  /*283e0*/  VIMNMX R2, R2, R5, PT ;  /* 0x0000000502027248 */ /* 0x000fce0003fe0100 */
.L_x_12170:
[----:B------:R-:W0:Y:S01]  /*283f0*/  @P1 LDC R4, c[0x0][0x44c] ;  /* 0x00011300ff041b82 */ /* 0x000e220000000800 */
[----:B------:R-:W-:Y:S01]  /*28400*/  VIADD R2, R2, 0x5f ;  /* 0x0000005f02027836 */ /* 0x000fe20000000000 */
[----:B------:R-:W-:Y:S01]  /*28410*/  ULDC UR4, c[0x0][0x9dc] ;  /* 0x0002770000047ab9 */ /* 0x000fe20000000800 */
[----:B------:R-:W-:Y:S02]  /*28420*/  IMAD.MOV.U32 R7, RZ, RZ, R35 ;  /* 0x000000ffff077224 */ /* 0x000fe400078e0023 */
[----:B------:R-:W-:-:S03]  /*28430*/  IMAD.HI R2, R2, 0x2aaaaaab, RZ ;  /* 0x2aaaaaab02027827 */ /* 0x000fc600078e02ff */
[----:B------:R-:W1:Y:S02]  /*28440*/  @P1 LDC R0, c[0x0][0x450] ;  /* 0x00011400ff001b82 */ /* 0x000e640000000800 */
[----:B------:R-:W-:-:S04]  /*28450*/  SHF.R.U32.HI R5, RZ, 0x1f, R2 ;  /* 0x0000001fff057819 */ /* 0x000fc80000011602 */
[----:B------:R-:W-:Y:S01]  /*28460*/  LEA.HI.SX32 R5, R2, R5, 0x1c ;  /* 0x0000000502057211 */ /* 0x000fe200078fe2ff */
[----:B0-----:R-:W-:-:S05]  /*28470*/  @P1 IMAD.HI.U32 R9, R35, R4, RZ ;  /* 0x0000000423091227 */ /* 0x001fca00078e00ff */
[----:B-1----:R-:W-:-:S05]  /*28480*/  @P1 SHF.R.U32.HI R7, RZ, R0, R9 ;  /* 0x00000000ff071219 */ /* 0x002fca0000011609 */
[----:B------:R-:W-:Y:S01]  /*28490*/  IMAD.IADD R8, R8, 0x1, R7 ;  /* 0x0000000108087824 */ /* 0x000fe200078e0207 */
[----:B------:R-:W-:-:S03]  /*284a0*/  VIMNMX R7, R20, R5, PT ;  /* 0x0000000514077248 */ /* 0x000fc60003fe0100 */
        /* <DEDUP_REMOVED lines=12> */
.L_x_12176:
[----:B------:R-:W-:-:S13]  /*28570*/  ISETP.NE.AND P0, PT, R3, 0x1, PT ;  /* 0x000000010300780c */ /* 0x000fda0003f05270 */
[----:B------:R-:W0:Y:S02]  /*28580*/  @P0 LDC.64 R4, c[0x0][0x9e8] ;  /* 0x00027a00ff040b82 */ /* 0x000e240000000a00 */
[----:B0-----:R-:W-:-:S05]  /*28590*/  @P0 IMAD.HI.U32 R4, R8, R4, RZ ;  /* 0x0000000408040227 */ /* 0x001fca00078e00ff */
[----:B------:R-:W-:-:S07]  /*285a0*/  @P0 SHF.R.U32.HI R8, RZ, R5, R4 ;  /* 0x00000005ff080219 */ /* 0x000fce0000011604 */
.L_x_12177:
[----:B------:R-:W-:Y:S05]  /*285b0*/  BSYNC B0 ;  /* 0x0000000000007941 */ /* 0x000fea0003800000 */
.L_x_12175:
[----:B------:R-:W-:-:S05]  /*285c0*/  IMAD R3, R8, R3, RZ ;  /* 0x0000000308037224 */ /* 0x000fca00078e02ff */
[----:B------:R-:W-:-:S07]  /*285d0*/  VIMNMX R0, R0, R3, !PT ;  /* 0x0000000300007248 */ /* 0x000fce0007fe0100 */
.L_x_12174:
[----:B------:R-:W-:Y:S01]  /*285e0*/  ISETP.NE.AND P1, PT, R6, RZ, PT ;  /* 0x000000ff0600720c */ /* 0x000fe20003f25270 */
[----:B------:R-:W-:Y:S01]  /*285f0*/  IMAD.HI R0, R0, 0x2aaaaaab, RZ ;  /* 0x2aaaaaab00007827 */ /* 0x000fe200078e02ff */
[----:B------:R-:W-:Y:S04]  /*28600*/  BSSY B0, `(.L_x_12178) ;  /* 0x0000023000007945 */ /* 0x000fe80003800000 */
[----:B------:R-:W-:-:S04]  /*28610*/  SHF.R.U32.HI R3, RZ, 0x1f, R0 ;  /* 0x0000001fff037819 */ /* 0x000fc80000011600 */
[----:B------:R-:W-:Y:S01]  /*28620*/  LEA.HI.SX32 R0, R0, R3, 0x1c ;  /* 0x0000000300007211 */ /* 0x000fe200078fe2ff */
[----:B------:R-:W-:Y:S02]  /*28630*/  IMAD.MOV.U32 R3, RZ, RZ, RZ ;  /* 0x000000ffff037224 */ /* 0x000fe400078e00ff */
[----:B------:R-:W0:Y:S01]  /*28640*/  @!P1 LDC R6, c[0x0][0x9f0] ;  /* 0x00027c00ff069b82 */ /* 0x000e220000000800 */
[----:B------:R-:W-:-:S04]  /*28650*/  VIMNMX R0, RZ, R0, !PT ;  /* 0x00000000ff007248 */ /* 0x000fc80007fe0100 */
[----:B------:R-:W-:-:S13]  /*28660*/  ISETP.GT.AND P0, PT, R7, R0, PT ;  /* 0x000000000700720c */ /* 0x000fda0003f04270 */
[----:B------:R-:W-:Y:S05]  /*28670*/  @!P0 BRA `(.L_x_12179) ;  /* 0x00000000006c8947 */ /* 0x000fea0003800000 */
[----:B0-----:R-:W-:Y:S01]  /*28680*/  IABS R4, R6 ;  /* 0x0000000600047213 */ /* 0x001fe20000000000 */
[----:B------:R-:W-:-:S03]  /*28690*/  IMAD.MOV.U32 R2, RZ, RZ, RZ ;  /* 0x000000ffff027224 */ /* 0x000fc600078e00ff */
[----:B------:R-:W0:Y:S08]  /*286a0*/  I2F.RP R5, R4 ;  /* 0x0000000400057306 */ /* 0x000e300000209400 */
[----:B0-----:R-:W0:Y:S02]  /*286b0*/  MUFU.RCP R5, R5 ;  /* 0x0000000500057308 */ /* 0x001e240000001000 */
[----:B0-----:R-:W-:-:S06]  /*286c0*/  VIADD R8, R5, 0xffffffe ;  /* 0x0ffffffe05087836 */ /* 0x001fcc0000000000 */
[----:B------:R-:W0:Y:S02]  /*286d0*/  F2I.FTZ.U32.TRUNC.NTZ R3, R8 ;  /* 0x0000000800037305 */ /* 0x000e24000021f000 */
[----:B0-----:R-:W-:-:S04]  /*286e0*/  IMAD.MOV R9, RZ, RZ, -R3 ;  /* 0x000000ffff097224 */ /* 0x001fc800078e0a03 */
[----:B------:R-:W-:-:S04]  /*286f0*/  IMAD R9, R9, R4, RZ ;  /* 0x0000000409097224 */ /* 0x000fc800078e02ff */
[----:B------:R-:W-:Y:S01]  /*28700*/  IMAD.HI.U32 R2, R3, R9, R2 ;  /* 0x0000000903027227 */ /* 0x000fe200078e0002 */
[----:B------:R-:W-:Y:S02]  /*28710*/  IADD3 R3, R6, -0x1, R7 ;  /* 0xffffffff06037810 */ /* 0x000fe40007ffe007 */
[----:B------:R-:W-:-:S03]  /*28720*/  IABS R9, R6 ;  /* 0x0000000600097213 */ /* 0x000fc60000000000 */
[----:B------:R-:W-:Y:S02]  /*28730*/  IMAD.IADD R3, R3, 0x1, -R0 ;  /* 0x0000000103037824 */ /* 0x000fe400078e0a00 */
[----:B------:R-:W-:-:S03]  /*28740*/  IMAD.MOV R8, RZ, RZ, -R9 ;  /* 0x000000ffff087224 */ /* 0x000fc600078e0a09 */
        /* <DEDUP_REMOVED lines=14> */
.L_x_12179:
[----:B------:R-:W-:Y:S05]  /*28830*/  BSYNC B0 ;  /* 0x0000000000007941 */ /* 0x000fea0003800000 */
.L_x_12178:
[-C--:B------:R-:W-:Y:S01]  /*28840*/  IMAD R30, R30, R3.reuse, R0 ;  /* 0x000000031e1e7224 */ /* 0x080fe200078e0200 */
        /* <DEDUP_REMOVED lines=18> */
[----:B------:R-:W1:Y:S01]  /*28970*/  POPC R7, R4 ;  /* 0x0000000400077309 */ /* 0x000e620000000000 */
[----:B--2---:R-:W1:Y:S02]  /*28980*/  SHFL.IDX PT, R0, R3, R0, 0x1f ;  /* 0x00001f0003007589 */ /* 0x004e6400000e0000 */
[----:B-1----:R-:W-:Y:S01]  /*28990*/  IADD3 R16, R0, UR37, R7 ;  /* 0x0000002500107c10 */ /* 0x002fe2000fffe007 */
[----:B------:R-:W-:Y:S06]  /*289a0*/  BRA `(.L_x_12182) ;  /* 0x0000003000ec7947 */ /* 0x000fec0003800000 */
.L_x_12181:
        /* <DEDUP_REMOVED lines=19> */
[----:B-1----:R-:W-:Y:S05]  /*28ae0*/  CALL.ABS.NOINC R2 ;  /* 0x0000000002007343 */ /* 0x002fea0003c00000 */
.L_x_12184:
[----:B------:R-:W-:Y:S05]  /*28af0*/  BSYNC B6 ;  /* 0x0000000000067941 */ /* 0x000fea0003800000 */
.L_x_12183:
        /* <DEDUP_REMOVED lines=11> */
[----:B0-----:R-:W-:Y:S02]  /*28bb0*/  IMAD.U32 R6, RZ, RZ, UR8 ;  /* 0x00000008ff067e24 */ /* 0x001fe4000f8e00ff */
[----:B------:R-:W-:-:S02]  /*28bc0*/  IMAD.U32 R7, RZ, RZ, UR9 ;  /* 0x00000009ff077e24 */ /* 0x000fc4000f8e00ff */
[----:B------:R-:W-:Y:S02]  /*28bd0*/  IMAD.U32 R10, RZ, RZ, UR4 ;  /* 0x00000004ff0a7e24 */ /* 0x000fe4000f8e00ff */
[----:B------:R-:W-:Y:S02]  /*28be0*/  IMAD.U32 R11, RZ, RZ, UR5 ;  /* 0x00000005ff0b7e24 */ /* 0x000fe4000f8e00ff */
[----:B------:R-:W-:Y:S02]  /*28bf0*/  IMAD.MOV.U32 R8, RZ, RZ, 0x70 ;  /* 0x00000070ff087424 */ /* 0x000fe400078e00ff */
[----:B------:R-:W-:Y:S02]  /*28c00*/  IMAD.MOV.U32 R12, RZ, RZ, 0x1 ;  /* 0x00000001ff0c7424 */ /* 0x000fe400078e00ff */
[----:B-1----:R-:W-:-:S07]  /*28c10*/  IMAD.MOV.U32 R13, RZ, RZ, RZ ;  /* 0x000000ffff0d7224 */ /* 0x002fce00078e00ff */
[----:B------:R-:W-:-:S07]  /*28c20*/  LEPC R20, `(.L_x_12187) ;  /* 0x000000001014794e */ /* 0x000fce0000000000 */
[----:B--2---:R-:W-:Y:S05]  /*28c30*/  CALL.ABS.NOINC R2 ;  /* 0x0000000002007343 */ /* 0x004fea0003c00000 */
.L_x_12187:
        /* <DEDUP_REMOVED lines=15> */
.L_x_12186:
[----:B------:R-:W-:Y:S05]  /*28d30*/  BSYNC B6 ;  /* 0x0000000000067941 */ /* 0x000fea0003800000 */
.L_x_12185:
[----:B------:R-:W1:Y:S01]  /*28d40*/  S2R R2, SR_TID.X ;  /* 0x0000000000027919 */ /* 0x000e620000002100 */
[----:B------:R-:W-:Y:S01]  /*28d50*/  ULDC.64 UR4, c[0x0][0x9f8] ;  /* 0x00027e0000047ab9 */ /* 0x000fe20000000a00 */
[----:B------:R-:W-:Y:S01]  /*28d60*/  IMAD.MOV.U32 R28, RZ, RZ, R19 ;  /* 0x000000ffff1c7224 */ /* 0x000fe200078e0013 */
[----:B------:R-:W-:Y:S01]  /*28d70*/  ISETP.NE.U32.AND P0, PT, RZ, UR4, PT ;  /* 0x00000004ff007c0c */ /* 0x000fe2000bf05070 */
[----:B------:R-:W2:Y:S01]  /*28d80*/  S2R R21, SR_TID.X ;  /* 0x0000000000157919 */ /* 0x000ea20000002100 */
[----:B------:R-:W3:Y:S01]  /*28d90*/  LDC R8, c[0x0][0x430] ;  /* 0x00010c00ff087b82 */ /* 0x000ee20000000800 */
[----:B------:R-:W-:Y:S01]  /*28da0*/  VIADD R0, R32, 0xffffffff ;  /* 0xffffffff20007836 */ /* 0x000fe20000000000 */
[----:B------:R-:W-:Y:S01]  /*28db0*/  ISETP.NE.AND.EX P0, PT, RZ, UR5, PT, P0 ;  /* 0x00000005ff007c0c */ /* 0x000fe2000bf05300 */
[----:B------:R-:W4:Y:S01]  /*28dc0*/  S2R R11, SR_TID.X ;  /* 0x00000000000b7919 */ /* 0x000f220000002100 */
[----:B------:R-:W-:Y:S01]  /*28dd0*/  IMAD.U32 R9, RZ, RZ, UR38 ;  /* 0x00000026ff097e24 */ /* 0x000fe2000f8e00ff */
[----:B------:R-:W-:Y:S01]  /*28de0*/  ULDC UR4, c[0x0][0x2f4] ;  /* 0x0000bd0000047ab9 */ /* 0x000fe20000000800 */
[----:B------:R-:W-:Y:S01]  /*28df0*/  LOP3.LUT R23, R23, 0xffffffbf, RZ, 0xc0, !PT ;  /* 0xffffffbf17177812 */ /* 0x000fe200078ec0ff */
[----:B------:R-:W-:Y:S01]  /*28e00*/  ULDC UR5, c[0x0][0x320] ;  /* 0x0000c80000057ab9 */ /* 0x000fe20000000800 */
[----:B-1----:R-:W-:-:S07]  /*28e10*/  LOP3.LUT R20, R2, 0x7f, RZ, 0xc0, !PT ;  /* 0x0000007f02147812 */ /* 0x002fce00078ec0ff */
[----:B------:R-:W1:Y:S01]  /*28e20*/  @P0 LDC.64 R2, c[0x0][0x9f8] ;  /* 0x00027e00ff020b82 */ /* 0x000e620000000a00 */
[----:B------:R-:W-:Y:S01]  /*28e30*/  SHF.R.U32.HI R33, RZ, 0x3, R20 ;  /* 0x00000003ff217819 */ /* 0x000fe20000011614 */
[----:B-1----:R-:W-:-:S05]  /*28e40*/  @P0 IMAD.WIDE R2, R19, 0x4, R2 ;  /* 0x0000000413020825 */ /* 0x002fca00078e0202 */
[----:B------:R1:W4:Y:S01]  /*28e50*/  @P0 LDG.E R28, desc[UR42][R2.64] ;  /* 0x0000002a021c0981 */ /* 0x000322000c1e1900 */
[----:B--2---:R-:W-:Y:S01]  /*28e60*/  IMAD.SHL.U32 R20, R21, 0x10, RZ ;  /* 0x0000001015147824 */ /* 0x004fe200078e00ff */
[----:B---3--:R-:W-:Y:S01]  /*28e70*/  ISETP.NE.AND P1, PT, R8, 0x1, PT ;  /* 0x000000010800780c */ /* 0x008fe20003f25270 */
[----:B------:R-:W-:-:S03]  /*28e80*/  IMAD.MOV.U32 R36, RZ, RZ, RZ ;  /* 0x000000ffff247224 */ /* 0x000fc600078e00ff */
[----:B------:R-:W-:-:S05]  /*28e90*/  LOP3.LUT R20, R33, 0x70, R20, 0xf8, !PT ;  /* 0x0000007021147812 */ /* 0x000fca00078ef814 */
[----:B0-----:R-:W-:-:S04]  /*28ea0*/  IMAD R6, R0, 0x60, R20 ;  /* 0x0000006000067824 */ /* 0x001fc800078e0214 */
[----:B------:R-:W0:Y:S01]  /*28eb0*/  @P1 LDC R10, c[0x0][0x434] ;  /* 0x00010d00ff0a1b82 */ /* 0x000e220000000800 */
[C---:B------:R-:W-:Y:S01]  /*28ec0*/  ISETP.GE.AND P0, PT, R6.reuse, R17, PT ;  /* 0x000000110600720c */ /* 0x040fe20003f06270 */
[----:B------:R-:W-:-:S03]  /*28ed0*/  IMAD.IADD R37, R6, 0x1, R31 ;  /* 0x0000000106257824 */ /* 0x000fc600078e021f */
[----:B------:R-:W-:Y:S01]  /*28ee0*/  ISETP.GT.U32.OR P0, PT, R20, 0x5f, P0 ;  /* 0x0000005f1400780c */ /* 0x000fe20000704470 */
[----:B------:R-:W-:Y:S02]  /*28ef0*/  IMAD.MOV.U32 R6, RZ, RZ, R37 ;  /* 0x000000ffff067224 */ /* 0x000fe400078e0025 */
[----:B------:R-:W2:Y:S10]  /*28f00*/  @P1 LDC R4, c[0x0][0x438] ;  /* 0x00010e00ff041b82 */ /* 0x000eb40000000800 */
[----:B-1----:R-:W1:Y:S01]  /*28f10*/  @!P0 LDC.64 R2, c[0x0][0x428] ;  /* 0x00010a00ff028b82 */ /* 0x002e620000000a00 */
[----:B0-----:R-:W-:-:S05]  /*28f20*/  @P1 IMAD.HI.U32 R5, R37, R10, RZ ;  /* 0x0000000a25051227 */ /* 0x001fca00078e00ff */
[----:B--2---:R-:W-:-:S04]  /*28f30*/  @P1 SHF.R.U32.HI R6, RZ, R4, R5 ;  /* 0x00000004ff061219 */ /* 0x004fc80000011605 */
[--C-:B------:R-:W-:Y:S01]  /*28f40*/  @!P0 SHF.R.S32.HI R5, RZ, 0x1f, R6.reuse ;  /* 0x0000001fff058819 */ /* 0x100fe20000011406 */
[----:B------:R-:W-:Y:S01]  /*28f50*/  @!P0 IMAD.MOV.U32 R4, RZ, RZ, R6 ;  /* 0x000000ffff048224 */ /* 0x000fe200078e0006 */
[----:B------:R-:W-:Y:S01]  /*28f60*/  ISETP.NE.AND P2, PT, R9, 0x3, PT ;  /* 0x000000030900780c */ /* 0x000fe20003f45270 */
[C---:B----4-:R-:W-:Y:S02]  /*28f70*/  IMAD.SHL.U32 R9, R11.reuse, 0x8, RZ ;  /* 0x000000080b097824 */ /* 0x050fe400078e00ff */
[----:B------:R-:W-:-:S03]  /*28f80*/  IMAD.SHL.U32 R33, R11, 0x8, RZ ;  /* 0x000000080b217824 */ /* 0x000fc600078e00ff */
[----:B------:R-:W-:Y:S02]  /*28f90*/  LOP3.LUT R9, R9, 0x38, RZ, 0xc0, !PT ;  /* 0x0000003809097812 */ /* 0x000fe400078ec0ff */
[----:B------:R-:W-:-:S04]  /*28fa0*/  LOP3.LUT R33, R33, 0x38, RZ, 0xc0, !PT ;  /* 0x0000003821217812 */ /* 0x000fc800078ec0ff */
[----:B------:R-:W-:Y:S02]  /*28fb0*/  LOP3.LUT R11, R33, 0x40, RZ, 0xfc, !PT ;  /* 0x00000040210b7812 */ /* 0x000fe400078efcff */
[----:B------:R-:W-:Y:S02]  /*28fc0*/  @P2 LOP3.LUT R23, R23, 0x40, RZ, 0xfc, !PT ;  /* 0x0000004017172812 */ /* 0x000fe400078efcff */
[----:B------:R-:W-:Y:S02]  /*28fd0*/  ISETP.GE.AND P4, PT, R11, UR5, PT ;  /* 0x000000050b007c0c */ /* 0x000fe4000bf86270 */
[----:B------:R-:W-:Y:S02]  /*28fe0*/  LOP3.LUT R23, R23, 0xfffffffe, RZ, 0xc0, !PT ;  /* 0xfffffffe17177812 */ /* 0x000fe400078ec0ff */
[----:B------:R-:W-:-:S04]  /*28ff0*/  LOP3.LUT R11, R9, 0x80, RZ, 0xfc, !PT ;  /* 0x00000080090b7812 */ /* 0x000fc800078efcff */
[----:B------:R-:W-:Y:S01]  /*29000*/  ISETP.GE.AND P3, PT, R11, UR5, PT ;  /* 0x000000050b007c0c */ /* 0x000fe2000bf66270 */
[----:B------:R-:W-:Y:S01]  /*29010*/  UMOV UR6, 0xffffffff ;  /* 0xffffffff00067882 */ /* 0x000fe20000000000 */
[----:B------:R-:W-:Y:S01]  /*29020*/  SHF.R.S32.HI R32, RZ, 0x1f, R28 ;  /* 0x0000001fff207819 */ /* 0x000fe2000001141c */
[----:B-1----:R-:W-:-:S04]  /*29030*/  @!P0 IMAD.WIDE.U32 R4, R28, R2, R4 ;  /* 0x000000021c048225 */ /* 0x002fc800078e0004 */
[----:B------:R-:W-:-:S04]  /*29040*/  @!P0 IMAD R7, R32, R2, RZ ;  /* 0x0000000220078224 */ /* 0x000fc800078e02ff */
[----:B------:R-:W-:Y:S02]  /*29050*/  @!P0 IMAD R7, R28, R3, R7 ;  /* 0x000000031c078224 */ /* 0x000fe400078e0207 */
[----:B------:R-:W0:Y:S02]  /*29060*/  @!P0 LDC.64 R2, c[0x0][0x418] ;  /* 0x00010600ff028b82 */ /* 0x000e240000000a00 */
[----:B------:R-:W-:Y:S01]  /*29070*/  @!P0 IMAD.IADD R7, R5, 0x1, R7 ;  /* 0x0000000105078824 */ /* 0x000fe200078e0207 */
[----:B0-----:R-:W-:-:S04]  /*29080*/  @!P0 LEA R2, P1, R4, R2, 0x2 ;  /* 0x0000000204028211 */ /* 0x001fc800078210ff */
[----:B------:R-:W-:Y:S02]  /*29090*/  @!P0 LEA.HI.X R3, R4, R3, R7, 0x2, P1 ;  /* 0x0000000304038211 */ /* 0x000fe400008f1407 */
[----:B------:R-:W-:-:S03]  /*290a0*/  ISETP.GE.AND P1, PT, R9, UR4, PT ;  /* 0x0000000409007c0c */ /* 0x000fc6000bf26270 */
[----:B------:R0:W5:Y:S01]  /*290b0*/  @!P0 LDG.E R36, desc[UR42][R2.64] ;  /* 0x0000002a02248981 */ /* 0x000162000c1e1900 */
[C---:B------:R-:W-:Y:S01]  /*290c0*/  ISETP.GE.AND P0, PT, R9.reuse, UR5, PT ;  /* 0x0000000509007c0c */ /* 0x040fe2000bf06270 */
[----:B------:R-:W-:Y:S01]  /*290d0*/  IMAD.MOV R4, RZ, RZ, -R6 ;  /* 0x000000ffff047224 */ /* 0x000fe200078e0a06 */
[----:B------:R-:W-:-:S03]  /*290e0*/  LOP3.LUT R9, R9, 0xc0, RZ, 0xfc, !PT ;  /* 0x000000c009097812 */ /* 0x000fc600078efcff */
[----:B------:R-:W-:-:S04]  /*290f0*/  IMAD R37, R8, R4, R37 ;  /* 0x0000000408257224 */ /* 0x000fc800078e0225 */
[----:B------:R-:W-:Y:S02]  /*29100*/  @P1 LOP3.LUT R23, R23, 0x1, RZ, 0xfc, !PT ;  /* 0x0000000117171812 */ /* 0x000fe400078efcff */
[----:B------:R-:W-:Y:S02]  /*29110*/  ISETP.GE.AND P1, PT, R9, UR5, PT ;  /* 0x0000000509007c0c */ /* 0x000fe4000bf26270 */
[----:B------:R-:W-:-:S04]  /*29120*/  LOP3.LUT R23, R23, 0xfffffff7, RZ, 0xc0, !PT ;  /* 0xfffffff717177812 */ /* 0x000fc800078ec0ff */
        /* <DEDUP_REMOVED lines=8> */
.L_x_12353:
[----:B------:R-:W-:Y:S02]  /*291b0*/  SEL R6, RZ, 0x1, P0 ;  /* 0x00000001ff067807 */ /* 0x000fe40000000000 */
[----:B------:R-:W-:Y:S02]  /*291c0*/  ISETP.GT.U32.AND P0, PT, R20, 0x5f, PT ;  /* 0x0000005f1400780c */ /* 0x000fe40003f04070 */
[----:B------:R-:W-:-:S11]  /*291d0*/  LOP3.LUT R23, R23, 0xffffffdf, RZ, 0xc0, !PT ;  /* 0xffffffdf17177812 */ /* 0x000fd600078ec0ff */
[----:B------:R-:W-:Y:S01]  /*291e0*/  @P0 LOP3.LUT R23, R23, 0x20, RZ, 0xfc, !PT ;  /* 0x0000002017170812 */ /* 0x000fe200078efcff */
[----:B------:R-:W-:Y:S06]  /*291f0*/  @!P2 BRA `(.L_x_12189) ;  /* 0x000000000004a947 */ /* 0x000fec0003800000 */
[----:B------:R-:W-:Y:S01]  /*29200*/  BPT.TRAP 0x1 ;  /* 0x000000040000795c */ /* 0x000fe20000300000 */
.L_x_12189:
[----:B------:R-:W-:Y:S01]  /*29210*/  IMAD R17, R0, -0x60, R17 ;  /* 0xffffffa000117824 */ /* 0x000fe200078e0211 */
[----:B------:R-:W-:Y:S01]  /*29220*/  SHF.L.U32 R0, R26, 0x1f, RZ ;  /* 0x0000001f1a007819 */ /* 0x000fe200000006ff */
[----:B------:R-:W-:Y:S01]  /*29230*/  IMAD R33, R25, 0x8, R22 ;  /* 0x0000000819217824 */ /* 0x000fe200078e0216 */
[----:B------:R-:W-:Y:S03]  /*29240*/  BSSY B0, `(.L_x_12190) ;  /* 0x0000003000007945 */ /* 0x000fe60003800000 */
[----:B------:R-:W0:Y:S02]  /*29250*/  SYNCS.PHASECHK.TRANS64.TRYWAIT P0, [R33+URZ+0x22840], R0 ;  /* 0x02284000210075a7 */ /* 0x000e24000800017f */
[----:B0-----:R-:W-:Y:S05]  /*29260*/  @!P0 BRA `(.L_x_12191) ;  /* 0x0000006000688947 */ /* 0x001fea0003800000 */
.L_x_12354:
[----:B------:R-:W-:Y:S05]  /*29270*/  BSYNC B0 ;  /* 0x0000000000007941 */ /* 0x000fea0003800000 */
.L_x_12190:
[----:B0-----:R-:W-:Y:S01]  /*29280*/  SHF.R.S32.HI R0, RZ, 0x1f, R37 ;  /* 0x0000001fff007819 */ /* 0x001fe20000011425 */
[----:B------:R-:W-:Y:S01]  /*29290*/  ULDC.64 UR4, c[0x0][0x300] ;  /* 0x0000c00000047ab9 */ /* 0x000fe20000000a00 */
[----:B-----5:R-:W-:Y:S01]  /*292a0*/  SHF.R.S32.HI R4, RZ, 0x1f, R36 ;  /* 0x0000001fff047819 */ /* 0x020fe20000011424 */
[----:B------:R-:W-:Y:S01]  /*292b0*/  IMAD.WIDE.U32 R2, R37, UR4, RZ ;  /* 0x0000000425027c25 */ /* 0x000fe2000f8e00ff */
[----:B------:R-:W0:Y:S01]  /*292c0*/  S2R R7, SR_TID.X ;  /* 0x0000000000077919 */ /* 0x000e220000002100 */
[----:B------:R-:W-:Y:S01]  /*292d0*/  ULDC.64 UR6, c[0x0][0x2e8] ;  /* 0x0000ba0000067ab9 */ /* 0x000fe20000000a00 */
[----:B------:R-:W-:Y:S01]  /*292e0*/  LOP3.LUT P2, RZ, R23, 0x1, RZ, 0xc0, !PT ;  /* 0x0000000117ff7812 */ /* 0x000fe2000784c0ff */
[----:B------:R1:W-:Y:S04]  /*292f0*/  STL [R1+0x424], R0 ;  /* 0x0004240001007387 */ /* 0x0003e80000100800 */
        /* <DEDUP_REMOVED lines=14> */
[----:B------:R-:W-:Y:S02]  /*293e0*/  UMOV UR4, 0xffffffff ;  /* 0xffffffff00047882 */ /* 0x000fe40000000000 */
[----:B------:R-:W-:Y:S02]  /*293f0*/  LEA R0, P0, R2, UR6, 0x1 ;  /* 0x0000000602007c11 */ /* 0x000fe4000f8008ff */
[----:B-1----:R-:W-:Y:S01]  /*29400*/  LOP3.LUT R5, R4, 0x7f, RZ, 0xc0, !PT ;  /* 0x0000007f04057812 */ /* 0x002fe200078ec0ff */
[----:B------:R-:W-:-:S03]  /*29410*/  IMAD R4, R18, UR5, R3 ;  /* 0x0000000512047c24 */ /* 0x000fc6000f8e0203 */
[----:B------:R-:W-:Y:S02]  /*29420*/  SHF.R.U32.HI R5, RZ, 0x3, R5 ;  /* 0x00000003ff057819 */ /* 0x000fe40000011605 */
[----:B------:R-:W-:-:S03]  /*29430*/  LEA.HI.X R4, R2, UR7, R4, 0x1, P0 ;  /* 0x0000000702047c11 */ /* 0x000fc600080f0c04 */
[----:B------:R-:W-:Y:S02]  /*29440*/  IMAD.IADD R17, R17, 0x1, -R5 ;  /* 0x0000000111117824 */ /* 0x000fe400078e0a05 */
        /* <DEDUP_REMOVED lines=55> */
.L_x_12368:
        /* <DEDUP_REMOVED lines=10> */
.L_x_12193:
        /* <DEDUP_REMOVED lines=11> */
.L_x_12194:
[----:B0-----:R0:W5:Y:S01]  /*29910*/  LDL.LU R3, [R1+0x408] ;  /* 0x0004080001037983 */ /* 0x0011620000300800 */
        /* <DEDUP_REMOVED lines=9> */
[----:B------:R-:W-:Y:S01]  /*299b0*/  SEL R34, RZ, 0x8, P0 ;  /* 0x00000008ff227807 */ /* 0x000fe20000000000 */
[----:B------:R-:W-:Y:S01]  /*299c0*/  BSSY B6, `(.L_x_12195) ;  /* 0x0000025000067945 */ /* 0x000fe20003800000 */
[----:B------:R-:W-:-:S02]  /*299d0*/  IADD3 R0, R2, R0, R6 ;  /* 0x0000000002007210 */ /* 0x000fc40007ffe006 */
[----:B------:R-:W-:-:S03]  /*299e0*/  ISETP.NE.U32.AND P0, PT, RZ, UR4, PT ;  /* 0x00000004ff007c0c */ /* 0x000fc6000bf05070 */
[----:B------:R-:W-:Y:S01]  /*299f0*/  IMAD.IADD R34, R0, 0x1, R34 ;  /* 0x0000000100227824 */ /* 0x000fe200078e0222 */
[----:B------:R-:W-:Y:S01]  /*29a00*/  ISETP.NE.AND.EX P0, PT, RZ, UR5, PT, P0 ;  /* 0x00000005ff007c0c */ /* 0x000fe2000bf05300 */
[----:B------:R-:W-:Y:S01]  /*29a10*/  VIADD R0, R22, 0x18400 ;  /* 0x0001840016007836 */ /* 0x000fe20000000000 */
[----:B------:R-:W-:Y:S02]  /*29a20*/  ULDC.64 UR4, c[0x0][0x298] ;  /* 0x0000a60000047ab9 */ /* 0x000fe40000000a00 */
[----:B------:R-:W-:Y:S02]  /*29a30*/  SEL R2, R19, RZ, !P0 ;  /* 0x000000ff13027207 */ /* 0x000fe40004000000 */
[----:B------:R-:W-:Y:S02]  /*29a40*/  LOP3.LUT P1, RZ, R0, 0x3ff, RZ, 0xc0, !PT ;  /* 0x000003ff00ff7812 */ /* 0x000fe4000782c0ff */
[----:B------:R-:W-:Y:S01]  /*29a50*/  SHF.R.S32.HI R0, RZ, 0x1f, R19 ;  /* 0x0000001fff007819 */ /* 0x000fe20000011413 */
[----:B------:R-:W-:Y:S03]  /*29a60*/  STL [R1+0x418], R2 ;  /* 0x0004180201007387 */ /* 0x000fe60000100800 */
[----:B------:R-:W-:-:S05]  /*29a70*/  SEL R0, R0, RZ, !P0 ;  /* 0x000000ff00007207 */ /* 0x000fca0004000000 */
[----:B------:R1:W-:Y:S02]  /*29a80*/  STL [R1+0x42c], R0 ;  /* 0x00042c0001007387 */ /* 0x0003e40000100800 */
[----:B-1---5:R-:W-:-:S05]  /*29a90*/  SHF.R.S32.HI R0, RZ, 0x1f, R3 ;  /* 0x0000001fff007819 */ /* 0x022fca0000011403 */
[----:B------:R-:W-:-:S04]  /*29aa0*/  IMAD R0, R0, UR4, RZ ;  /* 0x0000000400007c24 */ /* 0x000fc8000f8e02ff */
[C---:B------:R-:W-:Y:S02]  /*29ab0*/  IMAD R0, R3.reuse, UR5, R0 ;  /* 0x0000000503007c24 */ /* 0x040fe4000f8e0200 */
[----:B------:R-:W-:-:S04]  /*29ac0*/  IMAD.WIDE.U32 R2, R3, UR4, RZ ;  /* 0x0000000403027c25 */ /* 0x000fc8000f8e00ff */
[----:B------:R-:W-:Y:S01]  /*29ad0*/  IMAD.IADD R0, R3, 0x1, R0 ;  /* 0x0000000103007824 */ /* 0x000fe200078e0200 */
[----:B------:R1:W-:Y:S04]  /*29ae0*/  STL.64 [R1+0x410], R2 ;  /* 0x0004100201007387 */ /* 0x0003e80000100a00 */
[----:B------:R1:W-:Y:S01]  /*29af0*/  STL [R1+0x408], R0 ;  /* 0x0004080001007387 */ /* 0x0003e20000100800 */
[----:B------:R-:W-:Y:S05]  /*29b00*/  @!P1 BRA `(.L_x_12196) ;  /* 0x0000000000409947 */ /* 0x000fea0003800000 */
        /* <DEDUP_REMOVED lines=16> */
.L_x_12196:
[----:B------:R-:W-:Y:S05]  /*29c10*/  BSYNC B6 ;  /* 0x0000000000067941 */ /* 0x000fea0003800000 */
.L_x_12195:
[----:B------:R-:W2:Y:S01]  /*29c20*/  LDL.LU R21, [R1+0x408] ;  /* 0x0004080001157983 */ /* 0x000ea20000300800 */
[----:B------:R-:W-:Y:S01]  /*29c30*/  ULDC.64 UR4, c[0x0][0x2d8] ;  /* 0x0000b60000047ab9 */ /* 0x000fe20000000a00 */
[----:B------:R-:W3:Y:S02]  /*29c40*/  LDC R7, c[0x0][0x448] ;  /* 0x00011200ff077b82 */ /* 0x000ee40000000800 */
[----:B-1----:R-:W2:Y:S04]  /*29c50*/  LDL.LU.64 R2, [R1+0x410] ;  /* 0x0004100001027983 */ /* 0x002ea80000300a00 */
[----:B------:R-:W4:Y:S04]  /*29c60*/  LDL.LU R0, [R1+0x42c] ;  /* 0x00042c0001007983 */ /* 0x000f280000300800 */
[----:B------:R-:W4:Y:S04]  /*29c70*/  LDL.LU R20, [R1+0x418] ;  /* 0x0004180001147983 */ /* 0x000f280000300800 */
[----:B------:R1:W5:Y:S01]  /*29c80*/  LDL R8, [R1+0x404] ;  /* 0x0004040001087983 */ /* 0x0003620000100800 */
[----:B---3--:R-:W-:-:S13]  /*29c90*/  ISETP.NE.AND P0, PT, R7, 0x1, PT ;  /* 0x000000010700780c */ /* 0x008fda0003f05270 */
[----:B------:R-:W3:Y:S01]  /*29ca0*/  @P0 LDC R6, c[0x0][0x44c] ;  /* 0x00011300ff060b82 */ /* 0x000ee20000000800 */
[----:B--2---:R-:W-:Y:S02]  /*29cb0*/  IMAD.MOV.U32 R3, RZ, RZ, R21 ;  /* 0x000000ffff037224 */ /* 0x004fe400078e0015 */
[----:B------:R-:W2:Y:S01]  /*29cc0*/  S2R R21, SR_TID.X ;  /* 0x0000000000157919 */ /* 0x000ea20000002100 */
[----:B------:R-:W-:-:S04]  /*29cd0*/  IMAD.WIDE.U32 R2, R18, UR4, R2 ;  /* 0x0000000412027c25 */ /* 0x000fc8000f8e0002 */
[----:B------:R-:W-:Y:S01]  /*29ce0*/  IMAD R3, R18, UR5, R3 ;  /* 0x0000000512037c24 */ /* 0x000fe2000f8e0203 */
[----:B------:R-:W-:Y:S02]  /*29cf0*/  ULDC.64 UR4, c[0x0][0x2e0] ;  /* 0x0000b80000047ab9 */ /* 0x000fe40000000a00 */
[----:B----4-:R-:W-:Y:S02]  /*29d00*/  IMAD R0, R0, UR4, RZ ;  /* 0x0000000400007c24 */ /* 0x010fe4000f8e02ff */
[----:B------:R-:W-:-:S04]  /*29d10*/  IMAD.WIDE.U32 R2, R20, UR4, R2 ;  /* 0x0000000414027c25 */ /* 0x000fc8000f8e0002 */
[----:B------:R-:W-:Y:S01]  /*29d20*/  IMAD R0, R20, UR5, R0 ;  /* 0x0000000514007c24 */ /* 0x000fe2000f8e0200 */
[----:B------:R-:W4:Y:S01]  /*29d30*/  S2R R10, SR_TID.X ;  /* 0x00000000000a7919 */ /* 0x000f220000002100 */
[----:B------:R-:W-:Y:S02]  /*29d40*/  ULDC.64 UR4, c[0x0][0x2d0] ;  /* 0x0000b40000047ab9 */ /* 0x000fe40000000a00 */
[----:B------:R-:W-:Y:S01]  /*29d50*/  IMAD.IADD R3, R3, 0x1, R0 ;  /* 0x0000000103037824 */ /* 0x000fe200078e0200 */
[----:B------:R-:W0:Y:S01]  /*29d60*/  S2R R20, SR_TID.X ;  /* 0x0000000000147919 */ /* 0x000e220000002100 */
[----:B------:R-:W1:Y:S01]  /*29d70*/  @P0 LDC R0, c[0x0][0x450] ;  /* 0x00011400ff000b82 */ /* 0x000e620000000800 */
[----:B--2---:R-:W-:-:S04]  /*29d80*/  LOP3.LUT R21, R21, 0x7f, RZ, 0xc0, !PT ;  /* 0x0000007f15157812 */ /* 0x004fc800078ec0ff */
[----:B------:R-:W-:Y:S01]  /*29d90*/  SHF.R.U32.HI R21, RZ, 0x3, R21 ;  /* 0x00000003ff157819 */ /* 0x000fe20000011615 */
[----:B0-----:R-:W-:-:S05]  /*29da0*/  IMAD.SHL.U32 R20, R20, 0x10, RZ ;  /* 0x0000001014147824 */ /* 0x001fca00078e00ff */
[----:B------:R-:W-:-:S05]  /*29db0*/  LOP3.LUT R20, R21, 0x70, R20, 0xf8, !PT ;  /* 0x0000007015147812 */ /* 0x000fca00078ef814 */
[----:B------:R-:W-:Y:S02]  /*29dc0*/  IMAD.IADD R5, R20, 0x1, R35 ;  /* 0x0000000114057824 */ /* 0x000fe400078e0223 */
[----:B------:R0:W5:Y:S02]  /*29dd0*/  LDL R20, [R1+0x400] ;  /* 0x0004000001147983 */ /* 0x0001640000100800 */
[----:B---3--:R-:W-:-:S04]  /*29de0*/  @P0 IMAD.HI.U32 R6, R5, R6, RZ ;  /* 0x0000000605060227 */ /* 0x008fc800078e00ff */
[----:B------:R-:W-:Y:S01]  /*29df0*/  IMAD.MOV.U32 R4, RZ, RZ, R5 ;  /* 0x000000ffff047224 */ /* 0x000fe200078e0005 */
[----:B-1----:R-:W-:-:S05]  /*29e00*/  @P0 SHF.R.U32.HI R4, RZ, R0, R6 ;  /* 0x00000000ff040219 */ /* 0x002fca0000011606 */
        /* <DEDUP_REMOVED lines=13> */
[----:B----4-:R-:W-:Y:S01]  /*29ee0*/  IMAD.SHL.U32 R9, R10, 0x8, RZ ;  /* 0x000000080a097824 */ /* 0x010fe200078e00ff */
[C---:B------:R-:W-:Y:S01]  /*29ef0*/  LEA R0, P0, R2.reuse, UR4, 0x1 ;  /* 0x0000000402007c11 */ /* 0x040fe2000f8008ff */
[----:B------:R-:W-:Y:S01]  /*29f00*/  IMAD.IADD R4, R3, 0x1, R4 ;  /* 0x0000000103047824 */ /* 0x000fe200078e0204 */
[----:B------:R-:W-:Y:S02]  /*29f10*/  ULDC UR4, c[0x0][0x2b8] ;  /* 0x0000ae0000047ab9 */ /* 0x000fe40000000800 */
[----:B------:R-:W-:Y:S02]  /*29f20*/  LOP3.LUT R9, R9, 0x38, RZ, 0xc0, !PT ;  /* 0x0000003809097812 */ /* 0x000fe400078ec0ff */
[----:B------:R-:W-:Y:S01]  /*29f30*/  LEA.HI.X R4, R2, UR5, R4, 0x1, P0 ;  /* 0x0000000502047c11 */ /* 0x000fe200080f0c04 */
[----:B------:R-:W-:Y:S01]  /*29f40*/  UMOV UR5, 0xffffffff ;  /* 0xffffffff00057882 */ /* 0x000fe20000000000 */
[----:B------:R-:W-:-:S02]  /*29f50*/  LOP3.LUT R21, R10, 0x7f, RZ, 0xc0, !PT ;  /* 0x0000007f0a157812 */ /* 0x000fc400078ec0ff */
[----:B------:R-:W-:Y:S02]  /*29f60*/  ISETP.GE.AND P1, PT, R9, UR4, PT ;  /* 0x0000000409007c0c */ /* 0x000fe4000bf26270 */
[----:B------:R-:W-:Y:S01]  /*29f70*/  SHF.R.U32.HI R10, RZ, 0x3, R21 ;  /* 0x00000003ff0a7819 */ /* 0x000fe20000011615 */
[----:B0-----:R-:W-:Y:S10]  /*29f80*/  BRA.DIV UR5, `(.L_x_12197) ;  /* 0x0000005e05347947 */ /* 0x001ff4000b800000 */
        /* <DEDUP_REMOVED lines=74> */
.L_x_12385:
        /* <DEDUP_REMOVED lines=10> */
.L_x_12198:
        /* <DEDUP_REMOVED lines=18> */
.L_x_12386:
[----:B------:R-:W-:Y:S05]  /*2a5f0*/  BSYNC B0 ;  /* 0x0000000000007941 */ /* 0x000fea0003800000 */
.L_x_12199:
[----:B------:R-:W-:-:S05]  /*2a600*/  IMAD.U32 R0, RZ, RZ, UR38 ;  /* 0x00000026ff007e24 */ /* 0x000fca000f8e00ff */
[----:B------:R-:W-:-:S13]  /*2a610*/  ISETP.NE.AND P0, PT, R0, 0x3, PT ;  /* 0x000000030000780c */ /* 0x000fda0003f05270 */
[----:B------:R-:W-:Y:S05]  /*2a620*/  @!P0 BRA `(.L_x_12201) ;  /* 0x0000000000048947 */ /* 0x000fea0003800000 */
[----:B------:R-:W-:Y:S01]  /*2a630*/  BPT.TRAP 0x1 ;  /* 0x000000040000795c */ /* 0x000fe20000300000 */
.L_x_12201:
[----:B------:R-:W-:Y:S01]  /*2a640*/  SHF.L.U32 R0, R26, 0x1f, RZ ;  /* 0x0000001f1a007819 */ /* 0x000fe200000006ff */
[----:B------:R-:W-:Y:S03]  /*2a650*/  BSSY B0, `(.L_x_12202) ;  /* 0x0000003000007945 */ /* 0x000fe60003800000 */
[----:B------:R-:W1:Y:S02]  /*2a660*/  SYNCS.PHASECHK.TRANS64.TRYWAIT P0, [R33+URZ+0x22860], R0 ;  /* 0x02286000210075a7 */ /* 0x000e64000800017f */
[----:B-1----:R-:W-:Y:S05]  /*2a670*/  @!P0 BRA `(.L_x_12203) ;  /* 0x0000006000308947 */ /* 0x002fea0003800000 */
.L_x_12387:
[----:B------:R-:W-:Y:S05]  /*2a680*/  BSYNC B0 ;  /* 0x0000000000007941 */ /* 0x000fea0003800000 */
.L_x_12202:
        /* <DEDUP_REMOVED lines=93> */
.L_x_12401:
[C---:B------:R-:W-:Y:S02]  /*2ac60*/  ISETP.LT.OR P3, PT, R17.reuse, 0x51, P3 ;  /* 0x000000511100780c */ /* 0x040fe40001f61670 */
[C---:B------:R-:W-:Y:S02]  /*2ac70*/  ISETP.LT.OR P2, PT, R17.reuse, 0x51, !P2 ;  /* 0x000000511100780c */ /* 0x040fe40005741670 */
[C---:B------:R-:W-:Y:S02]  /*2ac80*/  ISETP.LT.OR P1, PT, R17.reuse, 0x51, !P1 ;  /* 0x000000511100780c */ /* 0x040fe40004f21670 */
        /* <DEDUP_REMOVED lines=12> */
.L_x_12205:
        /* <DEDUP_REMOVED lines=11> */
.L_x_12206:
[----:B------:R-:W2:Y:S01]  /*2ae00*/  LDL.LU R2, [R1+0x41c] ;  /* 0x00041c0001027983 */ /* 0x000ea20000300800 */
[----:B------:R0:W-:Y:S01]  /*2ae10*/  SYNCS.ARRIVE.TRANS64.A1T0 RZ, [R33+URZ+0x22850], RZ ;  /* 0x022850ff21ff79a7 */ /* 0x0001e2000810003f */
[----:B------:R-:W-:Y:S01]  /*2ae20*/  BSSY B0, `(.L_x_12207) ;  /* 0x00000dc000007945 */ /* 0x000fe20003800000 */
[----:B--2---:R-:W-:-:S05]  /*2ae30*/  VIADD R10, R2, 0xfffffffe ;  /* 0xfffffffe020a7836 */ /* 0x004fca0000000000 */
[----:B------:R-:W-:-:S13]  /*2ae40*/  ISETP.GE.AND P0, PT, R10, R30, PT ;  /* 0x0000001e0a00720c */ /* 0x000fda0003f06270 */
[----:B0-----:R-:W-:Y:S05]  /*2ae50*/  @!P0 BRA `(.L_x_12208) ;  /* 0x0000000c00608947 */ /* 0x001fea0003800000 */
.L_x_12221:
[----:B0-----:R-:W0:Y:S01]  /*2ae60*/  S2R R2, SR_TID.X ;  /* 0x0000000000027919 */ /* 0x001e220000002100 */
[----:B------:R-:W1:Y:S01]  /*2ae70*/  LDC R8, c[0x0][0x430] ;  /* 0x00010c00ff087b82 */ /* 0x000e620000000800 */
[----:B------:R-:W-:Y:S01]  /*2ae80*/  IMAD R9, R10, 0x60, R31 ;  /* 0x000000600a097824 */ /* 0x000fe200078e021f */
[----:B--2---:R-:W2:Y:S01]  /*2ae90*/  S2R R3, SR_TID.X ;  /* 0x0000000000037919 */ /* 0x004ea20000002100 */
        /* <DEDUP_REMOVED lines=12> */
[----:B---3--:R-:W3:Y:S01]  /*2af60*/  @!P1 LDC.64 R6, c[0x0][0x418] ;  /* 0x00010600ff069b82 */ /* 0x008ee20000000a00 */
[----:B-1----:R-:W-:-:S05]  /*2af70*/  @P0 IMAD.HI.U32 R2, R9, R2, RZ ;  /* 0x0000000209020227 */ /* 0x002fca00078e00ff */
[----:B0-----:R-:W-:-:S04]  /*2af80*/  @P0 SHF.R.U32.HI R11, RZ, R3, R2 ;  /* 0x00000003ff0b0219 */ /* 0x001fc80000011602 */
[----:B------:R-:W-:Y:S01]  /*2af90*/  @!P1 SHF.R.S32.HI R3, RZ, 0x1f, R11 ;  /* 0x0000001fff039819 */ /* 0x000fe2000001140b */
[----:B--2---:R-:W-:-:S04]  /*2afa0*/  @!P1 IMAD R2, R32, R4, RZ ;  /* 0x0000000420029224 */ /* 0x004fc800078e02ff */
[----:B------:R-:W-:Y:S02]  /*2afb0*/  @!P1 IMAD R5, R28, R5, R2 ;  /* 0x000000051c059224 */ /* 0x000fe400078e0202 */
[----:B------:R-:W-:-:S04]  /*2afc0*/  @!P1 IMAD.MOV.U32 R2, RZ, RZ, R11 ;  /* 0x000000ffff029224 */ /* 0x000fc800078e000b */
[----:B------:R-:W-:-:S04]  /*2afd0*/  @!P1 IMAD.WIDE.U32 R2, R28, R4, R2 ;  /* 0x000000041c029225 */ /* 0x000fc800078e0002 */
[----:B------:R-:W-:Y:S01]  /*2afe0*/  @!P1 IMAD.IADD R5, R5, 0x1, R3 ;  /* 0x0000000105059824 */ /* 0x000fe200078e0203 */
[C---:B---3--:R-:W-:Y:S01]  /*2aff0*/  @!P1 LEA R6, P0, R2.reuse, R6, 0x2 ;  /* 0x0000000602069211 */ /* 0x048fe200078010ff */
[----:B------:R-:W-:Y:S02]  /*2b000*/  IMAD.MOV.U32 R4, RZ, RZ, RZ ;  /* 0x000000ffff047224 */ /* 0x000fe400078e00ff */
[----:B------:R-:W-:Y:S01]  /*2b010*/  IMAD.U32 R12, RZ, RZ, UR38 ;  /* 0x00000026ff0c7e24 */ /* 0x000fe2000f8e00ff */
        /* <DEDUP_REMOVED lines=8> */
[----:B------:R-:W-:Y:S01]  /*2b0a0*/  IMAD.MOV.U32 R3, RZ, RZ, R10 ;  /* 0x000000ffff037224 */ /* 0x000fe200078e000a */
[----:B------:R-:W-:Y:S01]  /*2b0b0*/  SEL R25, R25, RZ, P0 ;  /* 0x000000ff19197207 */ /* 0x000fe20000000000 */
[----:B------:R-:W-:-:S02]  /*2b0c0*/  IMAD R5, R8, R5, R9 ;  /* 0x0000000508057224 */ /* 0x000fc400078e0209 */
[----:B------:R-:W-:Y:S01]  /*2b0d0*/  VIADD R10, R10, 0xffffffff ;  /* 0xffffffff0a0a7836 */ /* 0x000fe20000000000 */
[----:B------:R-:W-:Y:S01]  /*2b0e0*/  ISETP.GT.AND P2, PT, R3, R30, PT ;  /* 0x0000001e0300720c */ /* 0x000fe20003f44270 */
[----:B0-----:R-:W-:-:S12]  /*2b0f0*/  @!P1 BRA `(.L_x_12209) ;  /* 0x0000000000049947 */ /* 0x001fd80003800000 */
[----:B------:R-:W-:Y:S01]  /*2b100*/  BPT.TRAP 0x1 ;  /* 0x000000040000795c */ /* 0x000fe20000300000 */
.L_x_12209:
[----:B------:R-:W-:Y:S01]  /*2b110*/  IMAD R6, R25, 0x8, R22 ;  /* 0x0000000819067824 */ /* 0x000fe200078e0216 */
[----:B------:R-:W-:Y:S01]  /*2b120*/  SHF.L.U32 R21, R26, 0x1f, RZ ;  /* 0x0000001f1a157819 */ /* 0x000fe200000006ff */
[----:B------:R-:W-:Y:S01]  /*2b130*/  BSSY B1, `(.L_x_12210) ;  /* 0x0000004000017945 */ /* 0x000fe20003800000 */
[----:B------:R-:W-:Y:S02]  /*2b140*/  SHF.R.S32.HI R17, RZ, 0x1f, R5 ;  /* 0x0000001fff117819 */ /* 0x000fe40000011405 */
[----:B------:R-:W0:Y:S02]  /*2b150*/  SYNCS.PHASECHK.TRANS64.TRYWAIT P0, [R6+URZ+0x22840], R21 ;  /* 0x02284015060075a7 */ /* 0x000e24000800017f */
[----:B0-----:R-:W-:Y:S05]  /*2b160*/  @!P0 BRA `(.L_x_12211) ;  /* 0x0000005c00d08947 */ /* 0x001fea0003800000 */
.L_x_12402:
[----:B------:R-:W-:Y:S05]  /*2b170*/  BSYNC B1 ;  /* 0x0000000000017941 */ /* 0x000fea0003800000 */
.L_x_12210:
        /* <DEDUP_REMOVED lines=50> */
.L_x_12416:
        /* <DEDUP_REMOVED lines=8> */
.L_x_12213:
        /* <DEDUP_REMOVED lines=11> */
.L_x_12214:
[----:B------:R2:W-:Y:S01]  /*2b5d0*/  SYNCS.ARRIVE.TRANS64.A1T0 RZ, [R6+URZ+0x22830], RZ ;  /* 0x022830ff06ff79a7 */ /* 0x0005e2000810003f */
[----:B------:R-:W-:Y:S05]  /*2b5e0*/  @!P3 BRA `(.L_x_12215) ;  /* 0x000000000004b947 */ /* 0x000fea0003800000 */
[----:B------:R-:W-:Y:S01]  /*2b5f0*/  BPT.TRAP 0x1 ;  /* 0x000000040000795c */ /* 0x000fe20000300000 */
.L_x_12215:
[----:B------:R-:W3:Y:S01]  /*2b600*/  SYNCS.PHASECHK.TRANS64.TRYWAIT P0, [R6+URZ+0x22860], R21 ;  /* 0x02286015060075a7 */ /* 0x000ee2000800017f */
[----:B------:R-:W-:Y:S04]  /*2b610*/  BSSY B1, `(.L_x_12216) ;  /* 0x0000002000017945 */ /* 0x000fe80003800000 */
[----:B---3--:R-:W-:Y:S05]  /*2b620*/  @!P0 BRA `(.L_x_12217) ;  /* 0x0000006000588947 */ /* 0x008fea0003800000 */
.L_x_12417:
[----:B------:R-:W-:Y:S05]  /*2b630*/  BSYNC B1 ;  /* 0x0000000000017941 */ /* 0x000fea0003800000 */
.L_x_12216:
[----:B------:R-:W-:Y:S01]  /*2b640*/  ULDC.64 UR4, c[0x0][0x328] ;  /* 0x0000ca0000047ab9 */ /* 0x000fe20000000a00 */
[----:B------:R-:W-:Y:S01]  /*2b650*/  ULDC.64 UR6, c[0x0][0x318] ;  /* 0x0000c60000067ab9 */ /* 0x000fe20000000a00 */
[----:B------:R-:W-:Y:S01]  /*2b660*/  IMAD R2, R17, UR4, RZ ;  /* 0x0000000411027c24 */ /* 0x000fe2000f8e02ff */
[C---:B------:R-:W-:Y:S02]  /*2b670*/  LOP3.LUT P5, RZ, R23.reuse, 0x10, RZ, 0xc0, !PT ;  /* 0x0000001017ff7812 */ /* 0x040fe400078ac0ff */
        /* <DEDUP_REMOVED lines=16> */
[----:B-1----:R-:W-:-:S04]  /*2b780*/  LEA R8, P0, R2, UR6, 0x1 ;  /* 0x0000000602087c11 */ /* 0x002fc8000f8008ff */
[----:B------:R-:W-:Y:S01]  /*2b790*/  LEA.HI.X R9, R2, UR7, R9, 0x1, P0 ;  /* 0x0000000702097c11 */ /* 0x000fe200080f0c09 */
[----:B------:R-:W-:Y:S08]  /*2b7a0*/  BRA.DIV UR4, `(.L_x_12218) ;  /* 0x00000062040c7947 */ /* 0x000ff0000b800000 */
[----:B------:R-:W1:Y:S01]  /*2b7b0*/  SHFL.IDX PT, R14, R8, RZ, 0x181f ;  /* 0x00181fff080e7589 */ /* 0x000e6200000e0000 */
[----:B------:R-:W-:-:S03]  /*2b7c0*/  IMAD R7, R7, 0x2, R22 ;  /* 0x0000000207077824 */ /* 0x000fc600078e0216 */
[----:B------:R-:W4:Y:S04]  /*2b7d0*/  SHFL.IDX PT, R3, R9, RZ, 0x181f ;  /* 0x00181fff09037589 */ /* 0x000f2800000e0000 */
[----:B------:R-:W-:Y:S04]  /*2b7e0*/  SHFL.IDX PT, R5, R9, 0x1, 0x181f ;  /* 0x00381f0009057f89 */ /* 0x000fe800000e0000 */
[----:B------:R-:W-:Y:S01]  /*2b7f0*/  SHFL.IDX PT, R17, R9, 0x2, 0x181f ;  /* 0x00581f0009117f89 */ /* 0x000fe200000e0000 */
[----:B-1----:R-:W-:-:S03]  /*2b800*/  IADD3 R2, P0, R14, R0, RZ ;  /* 0x000000000e027210 */ /* 0x002fc60007f1e0ff */
[----:B------:R-:W1:Y:S02]  /*2b810*/  SHFL.IDX PT, R14, R8, 0x1, 0x181f ;  /* 0x00381f00080e7f89 */ /* 0x000e6400000e0000 */
[----:B----4-:R-:W-:-:S05]  /*2b820*/  IMAD.X R3, RZ, RZ, R3, P0 ;  /* 0x000000ffff037224 */ /* 0x010fca00000e0603 */
[----:B------:R-:W-:Y:S04]  /*2b830*/  LDGSTS.E.BYPASS.LTC128B.128 [R7+0x400], desc[UR42][R2.64], !P5 ;  /* 0x0040000002077fae */ /* 0x000fe8000e901d6a */
[----:B------:R-:W-:Y:S04]  /*2b840*/  LDGSTS.E.BYPASS.LTC128B.128 [R7+0x3400], desc[UR42][R2.64+0x80], !P4 ;  /* 0x0340008002077fae */ /* 0x000fe8000e101d6a */
[----:B------:R-:W-:Y:S04]  /*2b850*/  LDGSTS.E.BYPASS.LTC128B.128 [R7+0x6400], desc[UR42][R2.64+0x100], !P3 ;  /* 0x0640010002077fae */ /* 0x000fe8000d901d6a */
[----:B------:R4:W-:Y:S01]  /*2b860*/  LDGSTS.E.BYPASS.LTC128B.128 [R7+0x9400], desc[UR42][R2.64+0x180], !P1 ;  /* 0x0940018002077fae */ /* 0x0009e2000c901d6a */
[----:B-1----:R-:W-:-:S03]  /*2b870*/  IADD3 R4, P0, R14, R0, RZ ;  /* 0x000000000e047210 */ /* 0x002fc60007f1e0ff */
[----:B------:R-:W4:Y:S02]  /*2b880*/  SHFL.IDX PT, R14, R8, 0x2, 0x181f ;  /* 0x00581f00080e7f89 */ /* 0x000f2400000e0000 */
[----:B------:R-:W-:-:S05]  /*2b890*/  IMAD.X R5, RZ, RZ, R5, P0 ;  /* 0x000000ffff057224 */ /* 0x000fca00000e0605 */
[----:B------:R-:W-:Y:S04]  /*2b8a0*/  LDGSTS.E.BYPASS.LTC128B.128 [R7+0xc00], desc[UR42][R4.64], !P5 ;  /* 0x00c0000004077fae */ /* 0x000fe8000e901d6a */
[----:B------:R-:W-:Y:S04]  /*2b8b0*/  LDGSTS.E.BYPASS.LTC128B.128 [R7+0x3c00], desc[UR42][R4.64+0x80], !P4 ;  /* 0x03c0008004077fae */ /* 0x000fe8000e101d6a */
[----:B------:R-:W-:Y:S04]  /*2b8c0*/  LDGSTS.E.BYPASS.LTC128B.128 [R7+0x6c00], desc[UR42][R4.64+0x100], !P3 ;  /* 0x06c0010004077fae */ /* 0x000fe8000d901d6a */
[----:B------:R1:W-:Y:S01]  /*2b8d0*/  LDGSTS.E.BYPASS.LTC128B.128 [R7+0x9c00], desc[UR42][R4.64+0x180], !P1 ;  /* 0x09c0018004077fae */ /* 0x0003e2000c901d6a */
[----:B----4-:R-:W-:-:S03]  /*2b8e0*/  IADD3 R2, P0, R14, R0, RZ ;  /* 0x000000000e027210 */ /* 0x010fc60007f1e0ff */
[----:B------:R-:W4:Y:S02]  /*2b8f0*/  SHFL.IDX PT, R14, R8, 0x3, 0x181f ;  /* 0x00781f00080e7f89 */ /* 0x000f2400000e0000 */
[----:B------:R-:W-:Y:S02]  /*2b900*/  IMAD.X R3, RZ, RZ, R17, P0 ;  /* 0x000000ffff037224 */ /* 0x000fe400000e0611 */
[----:B------:R-:W-:Y:S04]  /*2b910*/  SHFL.IDX PT, R17, R9, 0x4, 0x181f ;  /* 0x00981f0009117f89 */ /* 0x000fe800000e0000 */
[----:B-1----:R-:W1:Y:S04]  /*2b920*/  SHFL.IDX PT, R5, R9, 0x3, 0x181f ;  /* 0x00781f0009057f89 */ /* 0x002e6800000e0000 */
[----:B------:R-:W-:Y:S04]  /*2b930*/  LDGSTS.E.BYPASS.LTC128B.128 [R7+0x1400], desc[UR42][R2.64], !P5 ;  /* 0x0140000002077fae */ /* 0x000fe8000e901d6a */
[----:B------:R-:W-:Y:S04]  /*2b940*/  LDGSTS.E.BYPASS.LTC128B.128 [R7+0x4400], desc[UR42][R2.64+0x80], !P4 ;  /* 0x0440008002077fae */ /* 0x000fe8000e101d6a */
[----:B------:R-:W-:Y:S01]  /*2b950*/  LDGSTS.E.BYPASS.LTC128B.128 [R7+0x7400], desc[UR42][R2.64+0x100], !P3 ;  /* 0x0740010002077fae */ /* 0x000fe2000d901d6a */
[----:B----4-:R-:W-:-:S03]  /*2b960*/  IADD3 R4, P0, R14, R0, RZ ;  /* 0x000000000e047210 */ /* 0x010fc60007f1e0ff */
[----:B------:R4:W-:Y:S04]  /*2b970*/  LDGSTS.E.BYPASS.LTC128B.128 [R7+0xa400], desc[UR42][R2.64+0x180], !P1 ;  /* 0x0a40018002077fae */ /* 0x0009e8000c901d6a */
[----:B------:R-:W4:Y:S01]  /*2b980*/  SHFL.IDX PT, R14, R8, 0x4, 0x181f ;  /* 0x00981f00080e7f89 */ /* 0x000f2200000e0000 */
[----:B-1----:R-:W-:-:S03]  /*2b990*/  IMAD.X R5, RZ, RZ, R5, P0 ;  /* 0x000000ffff057224 */ /* 0x002fc600000e0605 */
[----:B------:R-:W1:Y:S04]  /*2b9a0*/  SHFL.IDX PT, R9, R9, 0x5, 0x181f ;  /* 0x00b81f0009097f89 */ /* 0x000e6800000e0000 */
[----:B------:R0:W-:Y:S04]  /*2b9b0*/  LDGSTS.E.BYPASS.LTC128B.128 [R7+0x1c00], desc[UR42][R4.64], !P5 ;  /* 0x01c0000004077fae */ /* 0x0001e8000e901d6a */
[----:B------:R0:W-:Y:S04]  /*2b9c0*/  LDGSTS.E.BYPASS.LTC128B.128 [R7+0x4c00], desc[UR42][R4.64+0x80], !P4 ;  /* 0x04c0008004077fae */ /* 0x0001e8000e101d6a */
[----:B------:R0:W-:Y:S04]  /*2b9d0*/  LDGSTS.E.BYPASS.LTC128B.128 [R7+0x7c00], desc[UR42][R4.64+0x100], !P3 ;  /* 0x07c0010004077fae */ /* 0x0001e8000d901d6a */
[----:B------:R0:W-:Y:S01]  /*2b9e0*/  LDGSTS.E.BYPASS.LTC128B.128 [R7+0xac00], desc[UR42][R4.64+0x180], !P1 ;  /* 0x0ac0018004077fae */ /* 0x0001e2000c901d6a */
[----:B----4-:R-:W-:-:S03]  /*2b9f0*/  IADD3 R2, P0, R14, R0, RZ ;  /* 0x000000000e027210 */ /* 0x010fc60007f1e0ff */
[----:B------:R0:W4:Y:S02]  /*2ba00*/  SHFL.IDX PT, R14, R8, 0x5, 0x181f ;  /* 0x00b81f00080e7f89 */ /* 0x00012400000e0000 */
[----:B------:R-:W-:-:S05]  /*2ba10*/  IMAD.X R3, RZ, RZ, R17, P0 ;  /* 0x000000ffff037224 */ /* 0x000fca00000e0611 */
[----:B------:R0:W-:Y:S04]  /*2ba20*/  LDGSTS.E.BYPASS.LTC128B.128 [R7+0x2400], desc[UR42][R2.64], !P5 ;  /* 0x0240000002077fae */ /* 0x0001e8000e901d6a */
[----:B------:R0:W-:Y:S04]  /*2ba30*/  LDGSTS.E.BYPASS.LTC128B.128 [R7+0x5400], desc[UR42][R2.64+0x80], !P4 ;  /* 0x0540008002077fae */ /* 0x0001e8000e101d6a */
[----:B------:R0:W-:Y:S04]  /*2ba40*/  LDGSTS.E.BYPASS.LTC128B.128 [R7+0x8400], desc[UR42][R2.64+0x100], !P3 ;  /* 0x0840010002077fae */ /* 0x0001e8000d901d6a */
[----:B-1----:R0:W-:Y:S02]  /*2ba50*/  LDGSTS.E.BYPASS.LTC128B.128 [R7+0xb400], desc[UR42][R2.64+0x180], !P1 ;  /* 0x0b40018002077fae */ /* 0x0021e4000c901d6a */
.L_x_12431:
        /* <DEDUP_REMOVED lines=11> */
.L_x_12219:
        /* <DEDUP_REMOVED lines=11> */
.L_x_12220:
[----:B------:R0:W-:Y:S01]  /*2bbc0*/  SYNCS.ARRIVE.TRANS64.A1T0 RZ, [R6+URZ+0x22850], RZ ;  /* 0x022850ff06ff79a7 */ /* 0x0001e2000810003f */
[----:B------:R-:W-:Y:S05]  /*2bbd0*/  @P2 BRA `(.L_x_12221) ;  /* 0xfffffff000a02947 */ /* 0x000fea000383ffff */
.L_x_12208:
[----:B------:R-:W-:Y:S05]  /*2bbe0*/  BSYNC B0 ;  /* 0x0000000000007941 */ /* 0x000fea0003800000 */
.L_x_12207:
[----:B------:R-:W1:Y:S01]  /*2bbf0*/  S2R R2, SR_TID.X ;  /* 0x0000000000027919 */ /* 0x000e620000002100 */
[----:B------:R-:W-:Y:S01]  /*2bc00*/  VIADD R25, R25, 0x1 ;  /* 0x0000000119197836 */ /* 0x000fe20000000000 */
[----:B------:R-:W-:Y:S04]  /*2bc10*/  BSSY B0, `(.L_x_12222) ;  /* 0x0000012000007945 */ /* 0x000fe80003800000 */
[----:B------:R-:W-:-:S04]  /*2bc20*/  ISETP.NE.AND P0, PT, R25, 0x2, PT ;  /* 0x000000021900780c */ /* 0x000fc80003f05270 */
[----:B------:R-:W-:Y:S02]  /*2bc30*/  SEL R5, RZ, 0x1, P0 ;  /* 0x00000001ff057807 */ /* 0x000fe40000000000 */
        /* <DEDUP_REMOVED lines=10> */
[----:B------:R-:W1:Y:S02]  /*2bce0*/  S2R R4, SR_LTMASK ;  /* 0x0000000000047919 */ /* 0x000e640000003900 */
[----:B-1----:R-:W-:-:S04]  /*2bcf0*/  LOP3.LUT R4, R4, UR4, RZ, 0xc0, !PT ;  /* 0x0000000404047c12 */ /* 0x002fc8000f8ec0ff */
[----:B------:R-:W1:Y:S01]  /*2bd00*/  POPC R9, R4 ;  /* 0x0000000400097309 */ /* 0x000e620000000000 */
[----:B----4-:R-:W1:Y:S02]  /*2bd10*/  SHFL.IDX PT, R0, R3, R0, 0x1f ;  /* 0x00001f0003007589 */ /* 0x010e6400000e0000 */
[----:B-1----:R-:W-:-:S07]  /*2bd20*/  IADD3 R16, R0, UR37, R9 ;  /* 0x0000002500107c10 */ /* 0x002fce000fffe009 */
.L_x_12223:
[----:B------:R-:W-:Y:S05]  /*2bd30*/  BSYNC B0 ;  /* 0x0000000000007941 */ /* 0x000fea0003800000 */
.L_x_12222:
[----:B------:R-:W-:Y:S02]  /*2bd40*/  LOP3.LUT R26, R26, R5, RZ, 0x3c, !PT ;  /* 0x000000051a1a7212 */ /* 0x000fe400078e3cff */
[----:B------:R-:W-:-:S07]  /*2bd50*/  SEL R25, R25, RZ, P0 ;  /* 0x000000ff19197207 */ /* 0x000fce0000000000 */
.L_x_12182:
[----:B------:R-:W-:Y:S05]  /*2bd60*/  BSYNC B7 ;  /* 0x0000000000077941 */ /* 0x000fea0003800000 */
.L_x_12180:
[----:B------:R-:W-:-:S13]  /*2bd70*/  LOP3.LUT P0, RZ, R23, 0x80, RZ, 0xc0, !PT ;  /* 0x0000008017ff7812 */ /* 0x000fda000780c0ff */
[----:B------:R-:W-:Y:S05]  /*2bd80*/  @!P0 BRA `(.L_x_12224) ;  /* 0x0000000000248947 */ /* 0x000fea0003800000 */
[----:B------:R-:W-:Y:S05]  /*2bd90*/  WARPSYNC.ALL ;  /* 0x0000000000007948 */ /* 0x000fea0003800000 */
[----:B------:R-:W1:Y:S08]  /*2bda0*/  S2UR UR5, SR_CgaCtaId ;  /* 0x00000000000579c3 */ /* 0x000e700000008800 */
[----:B------:R-:W-:Y:S06]  /*2bdb0*/  BAR.SYNC.DEFER_BLOCKING 0x5, 0x180 ;  /* 0x0146000000007b1d */ /* 0x000fec0000010000 */
[----:B------:R-:W-:-:S02]  /*2bdc0*/  UMOV UR4, 0x400 ;  /* 0x0000040000047882 */ /* 0x000fc40000000000 */
[----:B-1----:R-:W-:-:S06]  /*2bdd0*/  ULEA UR4, UR5, UR4, 0x18 ;  /* 0x0000000405047291 */ /* 0x002fcc000f8ec03f */
[----:B------:R-:W-:-:S05]  /*2bde0*/  IMAD.U32 R22, RZ, RZ, UR4 ;  /* 0x00000004ff167e24 */ /* 0x000fca000f8e00ff */
[----:B------:R1:W4:Y:S01]  /*2bdf0*/  LDS.128 R16, [R22+0x228d0] ;  /* 0x0228d00016107984 */ /* 0x0003220000000c00 */
[----:B------:R-:W-:Y:S06]  /*2be00*/  BAR.ARV 0x4, 0x180 ;  /* 0x0106000000007b1d */ /* 0x000fec0000002000 */
[----:B------:R-:W-:Y:S05]  /*2be10*/  BRA `(.L_x_12225) ;  /* 0x0000000c00d47947 */ /* 0x000fea0003800000 */
.L_x_12224:
        /* <DEDUP_REMOVED lines=8> */
[----:B------:R-:W1:Y:S08]  /*2bea0*/  @!P1 LDC.64 R2, c[0x0][0xc80] ;  /* 0x00032000ff029b82 */ /* 0x000e700000000a00 */
[----:B------:R-:W4:Y:S01]  /*2beb0*/  @!P1 LDC.64 R4, c[0x0][0xc78] ;  /* 0x00031e00ff049b82 */ /* 0x000f220000000a00 */
[----:B-1----:R-:W-:-:S05]  /*2bec0*/  @!P1 IMAD.WIDE R2, R7, 0x4, R2 ;  /* 0x0000000407029825 */ /* 0x002fca00078e0202 */
[----:B0-23--:R4:W2:Y:S02]  /*2bed0*/  @!P1 LDG.E R6, desc[UR42][R2.64] ;  /* 0x0000002a02069981 */ /* 0x00d8a4000c1e1900 */
[----:B----4-:R-:W-:-:S05]  /*2bee0*/  @!P1 IMAD.WIDE R2, R7, 0x4, R4 ;  /* 0x0000000407029825 */ /* 0x010fca00078e0204 */
        /* <DEDUP_REMOVED lines=30> */
.L_x_12441:
[----:B------:R-:W-:Y:S02]  /*2c0d0*/  ULDC UR4, c[0x0][0xc38] ;  /* 0x00030e0000047ab9 */ /* 0x000fe40000000800 */
[----:B------:R-:W-:-:S04]  /*2c0e0*/  IMAD.U32 R5, RZ, RZ, UR4 ;  /* 0x00000004ff057e24 */ /* 0x000fc8000f8e00ff */
[----:B-1----:R-:W-:-:S04]  /*2c0f0*/  IMAD R14, R14, R5, RZ ;  /* 0x000000050e0e7224 */ /* 0x002fc800078e02ff */
[----:B------:R-:W-:-:S05]  /*2c100*/  IMAD.IADD R7, R7, 0x1, R14 ;  /* 0x0000000107077824 */ /* 0x000fca00078e020e */
[----:B------:R-:W-:-:S13]  /*2c110*/  ISETP.GT.AND P6, PT, R7, R0, PT ;  /* 0x000000000700720c */ /* 0x000fda0003fc4270 */
[----:B------:R-:W-:Y:S05]  /*2c120*/  @P6 BRA `(.L_x_12227) ;  /* 0x0000000000a46947 */ /* 0x000fea0003800000 */
.L_x_12230:
        /* <DEDUP_REMOVED lines=35> */
.L_x_12449:
[----:B------:R-:W-:Y:S02]  /*2c360*/  ULDC UR4, c[0x0][0xc38] ;  /* 0x00030e0000047ab9 */ /* 0x000fe40000000800 */
[----:B------:R-:W-:-:S04]  /*2c370*/  IMAD.U32 R5, RZ, RZ, UR4 ;  /* 0x00000004ff057e24 */ /* 0x000fc8000f8e00ff */
[----:B-1----:R-:W-:-:S04]  /*2c380*/  IMAD R14, R14, R5, RZ ;  /* 0x000000050e0e7224 */ /* 0x002fc800078e02ff */
[----:B------:R-:W-:-:S05]  /*2c390*/  IMAD.IADD R7, R14, 0x1, R7 ;  /* 0x000000010e077824 */ /* 0x000fca00078e0207 */
[----:B------:R-:W-:-:S13]  /*2c3a0*/  ISETP.GT.AND P6, PT, R7, R0, PT ;  /* 0x000000000700720c */ /* 0x000fda0003fc4270 */
[----:B------:R-:W-:Y:S05]  /*2c3b0*/  @!P6 BRA `(.L_x_12230) ;  /* 0xfffffffc005ce947 */ /* 0x000fea000383ffff */
.L_x_12227:
        /* <DEDUP_REMOVED lines=10> */
.L_x_12454:
[----:B------:R-:W-:-:S13]  /*2c460*/  ISETP.NE.AND P0, PT, R3, RZ, PT ;  /* 0x000000ff0300720c */ /* 0x000fda0003f05270 */
[----:B------:R-:W-:Y:S05]  /*2c470*/  @!P0 BRA `(.L_x_12232) ;  /* 0x0000000000108947 */ /* 0x000fea0003800000 */
[----:B------:R-:W-:Y:S01]  /*2c480*/  UMOV UR4, 0xffffffff ;  /* 0xffffffff00047882 */ /* 0x000fe20000000000 */
[----:B-1----:R-:W-:Y:S02]  /*2c490*/  VIADD R12, R12, 0xffffffff ;  /* 0xffffffff0c0c7836 */ /* 0x002fe40000000000 */
[----:B------:R-:W-:Y:S05]  /*2c4a0*/  BRA.DIV UR4, `(.L_x_12233) ;  /* 0x0000006204e47947 */ /* 0x000fea000b800000 */
[----:B------:R4:W1:Y:S02]  /*2c4b0*/  SHFL.IDX PT, R6, R2, R12, 0x1f ;  /* 0x00001f0c02067589 */ /* 0x00086400000e0000 */
.L_x_12232:
        /* <DEDUP_REMOVED lines=59> */
.L_x_12234:
        /* <DEDUP_REMOVED lines=60> */
.L_x_12235:
[----:B------:R-:W-:-:S05]  /*2cc30*/  LOP3.LUT R2, RZ, R2, RZ, 0x33, !PT ;  /* 0x00000002ff027212 */ /* 0x000fca00078e33ff */
[----:B------:R-:W-:Y:S01]  /*2cc40*/  IMAD.IADD R17, R17, 0x1, R2 ;  /* 0x0000000111117824 */ /* 0x000fe200078e0202 */
[----:B------:R-:W-:Y:S06]  /*2cc50*/  BRA `(.L_x_12236) ;  /* 0x00000000001c7947 */ /* 0x000fec0003800000 */
.L_x_12228:
[----:B------:R-:W-:Y:S01]  /*2cc60*/  UMOV UR4, URZ ;  /* 0x0000003f00047c82 */ /* 0x000fe20008000000 */
[----:B------:R-:W-:Y:S01]  /*2cc70*/  UMOV UR5, URZ ;  /* 0x0000003f00057c82 */ /* 0x000fe20008000000 */
[----:B------:R-:W-:Y:S01]  /*2cc80*/  ULDC UR6, c[0x0][0xc3c] ;  /* 0x00030f0000067ab9 */ /* 0x000fe20000000800 */
[----:B------:R-:W-:Y:S02]  /*2cc90*/  IMAD.MOV.U32 R16, RZ, RZ, R0 ;  /* 0x000000ffff107224 */ /* 0x000fe400078e0000 */
[----:B------:R-:W-:Y:S02]  /*2cca0*/  IMAD.U32 R17, RZ, RZ, UR4 ;  /* 0x00000004ff117e24 */ /* 0x000fe4000f8e00ff */
[----:B------:R-:W-:Y:S02]  /*2ccb0*/  IMAD.U32 R18, RZ, RZ, UR5 ;  /* 0x00000005ff127e24 */ /* 0x000fe4000f8e00ff */
[----:B------:R-:W-:-:S07]  /*2ccc0*/  IMAD.U32 R19, RZ, RZ, UR6 ;  /* 0x00000006ff137e24 */ /* 0x000fce000f8e00ff */
.L_x_12236:
        /* <DEDUP_REMOVED lines=10> */
.L_x_12225:
[----:B------:R-:W-:Y:S02]  /*2cd70*/  ULDC UR4, c[0x0][0xc3c] ;  /* 0x00030f0000047ab9 */ /* 0x000fe40000000800 */
[----:B----4-:R-:W-:-:S13]  /*2cd80*/  ISETP.GE.AND P0, PT, R19, UR4, PT ;  /* 0x0000000413007c0c */ /* 0x010fda000bf06270 */
[----:B------:R-:W-:Y:S05]  /*2cd90*/  @!P0 BRA `(.L_x_12237) ;  /* 0xffffff9400688947 */ /* 0x000fea000383ffff */
[----:B------:R-:W-:Y:S05]  /*2cda0*/  BSYNC B8 ;  /* 0x0000000000087941 */ /* 0x000fea0003800000 */
.L_x_12118:
[----:B0-----:R-:W4:Y:S01]  /*2cdb0*/  LDL.LU R0, [R1+0x420] ;  /* 0x0004200001007983 */ /* 0x001f220000300800 */
[----:B------:R-:W-:Y:S01]  /*2cdc0*/  BSSY B0, `(.L_x_12238) ;  /* 0x000000b000007945 */ /* 0x000fe20003800000 */
[----:B------:R-:W0:Y:S01]  /*2cdd0*/  S2R R5, SR_CgaCtaId ;  /* 0x0000000000057919 */ /* 0x000e220000008800 */
[----:B----4-:R-:W-:-:S05]  /*2cde0*/  VIADD R0, R0, 0x1 ;  /* 0x0000000100007836 */ /* 0x010fca0000000000 */
        /* <DEDUP_REMOVED lines=8> */
.L_x_12457:
[----:B------:R-:W-:Y:S05]  /*2ce70*/  BSYNC B0 ;  /* 0x0000000000007941 */ /* 0x000fea0003800000 */
.L_x_12238:
[----:B------:R-:W-:-:S03]  /*2ce80*/  UMOV UR4, 0xffffffff ;  /* 0xffffffff00047882 */ /* 0x000fc60000000000 */
[----:B------:R-:W-:Y:S05]  /*2ce90*/  BRA.DIV UR4, `(.L_x_12240) ;  /* 0x0000005a04a47947 */ /* 0x000fea000b800000 */
[----:B0-----:R-:W0:Y:S02]  /*2cea0*/  S2R R0, SR_TID.X ;  /* 0x0000000000007919 */ /* 0x001e240000002100 */
[----:B0-----:R-:W-:-:S04]  /*2ceb0*/  SHF.R.U32.HI R0, RZ, 0x5, R0 ;  /* 0x00000005ff007819 */ /* 0x001fc80000011600 */
[----:B------:R-:W-:-:S05]  /*2cec0*/  LOP3.LUT R0, R0, 0x3, RZ, 0xc0, !PT ;  /* 0x0000000300007812 */ /* 0x000fca00078ec0ff */
[----:B------:R0:W4:Y:S02]  /*2ced0*/  SHFL.IDX PT, R14, R0, RZ, 0x1f ;  /* 0x00001fff000e7589 */ /* 0x00012400000e0000 */
.L_x_12460:
[----:B----4-:R-:W-:-:S13]  /*2cee0*/  ISETP.NE.AND P0, PT, R14, RZ, PT ;  /* 0x000000ff0e00720c */ /* 0x010fda0003f05270 */
[----:B------:R-:W-:Y:S05]  /*2cef0*/  @P0 BRA `(.L_x_11863) ;  /* 0x0000000000880947 */ /* 0x000fea0003800000 */
[----:B------:R-:W-:-:S03]  /*2cf00*/  UMOV UR4, 0xffffffff ;  /* 0xffffffff00047882 */ /* 0x000fc60000000000 */
[----:B------:R-:W-:Y:S05]  /*2cf10*/  BRA.DIV UR4, `(.L_x_12241) ;  /* 0x0000005a04b87947 */ /* 0x000fea000b800000 */
[----:B------:R-:W-:-:S13]  /*2cf20*/  ELECT P6, URZ, PT ;  /* 0x00000000003f782f */ /* 0x000fda00038c0000 */
.L_x_12463:
[----:B------:R-:W-:Y:S05]  /*2cf30*/  @!P6 BRA `(.L_x_11863) ;  /* 0x000000000078e947 */ /* 0x000fea0003800000 */
[----:B------:R-:W-:-:S06]  /*2cf40*/  ULOP3.LUT UR4, UR36, 0x2, URZ, 0xfc, !UPT ;  /* 0x0000000224047892 */ /* 0x000fcc000f8efc3f */
[----:B0-----:R-:W-:-:S05]  /*2cf50*/  IMAD.U32 R0, RZ, RZ, UR4 ;  /* 0x00000004ff007e24 */ /* 0x001fca000f8e00ff */
[----:B------:R-:W-:-:S13]  /*2cf60*/  ISETP.NE.AND P0, PT, R0, 0x3, PT ;  /* 0x000000030000780c */ /* 0x000fda0003f05270 */
[----:B------:R-:W-:Y:S05]  /*2cf70*/  @!P0 BRA `(.L_x_12242) ;  /* 0x0000000000048947 */ /* 0x000fea0003800000 */
[----:B------:R-:W-:Y:S01]  /*2cf80*/  BPT.TRAP 0x1 ;  /* 0x000000040000795c */ /* 0x000fe20000300000 */
.L_x_12242:
[C---:B------:R-:W-:Y:S01]  /*2cf90*/  IMAD R5, R25.reuse, 0x8, R4 ;  /* 0x0000000819057824 */ /* 0x040fe200078e0204 */
[----:B------:R-:W-:Y:S01]  /*2cfa0*/  SHF.L.U32 R0, R26, 0x1f, RZ ;  /* 0x0000001f1a007819 */ /* 0x000fe200000006ff */
[----:B------:R-:W-:-:S03]  /*2cfb0*/  VIADD R25, R25, 0x1 ;  /* 0x0000000119197836 */ /* 0x000fc60000000000 */
[----:B------:R-:W0:Y:S02]  /*2cfc0*/  SYNCS.PHASECHK.TRANS64.TRYWAIT P1, [R5+URZ+0x22840], R0 ;  /* 0x02284000050075a7 */ /* 0x000e24000802017f */
[----:B------:R-:W-:-:S04]  /*2cfd0*/  ISETP.NE.AND P2, PT, R25, 0x2, PT ;  /* 0x000000021900780c */ /* 0x000fc80003f45270 */
[----:B------:R-:W-:Y:S01]  /*2cfe0*/  SEL R3, RZ, 0x1, P2 ;  /* 0x00000001ff037807 */ /* 0x000fe20001000000 */
[----:B0-----:R-:W-:Y:S08]  /*2cff0*/  @!P1 BRA `(.L_x_12243) ;  /* 0x0000005800a09947 */ /* 0x001ff00003800000 */
.L_x_12464:
[----:B------:R-:W-:Y:S02]  /*2d000*/  SEL R25, R25, RZ, P2 ;  /* 0x000000ff19197207 */ /* 0x000fe40001000000 */
[----:B------:R-:W-:Y:S01]  /*2d010*/  LOP3.LUT R2, R26, R3, RZ, 0x3c, !PT ;  /* 0x000000031a027212 */ /* 0x000fe200078e3cff */
[----:B------:R-:W-:Y:S06]  /*2d020*/  @!P0 BRA `(.L_x_12244) ;  /* 0x0000000000048947 */ /* 0x000fec0003800000 */
[----:B------:R-:W-:Y:S01]  /*2d030*/  BPT.TRAP 0x1 ;  /* 0x000000040000795c */ /* 0x000fe20000300000 */
.L_x_12244:
[----:B------:R-:W-:Y:S01]  /*2d040*/  IMAD R25, R25, 0x8, R4 ;  /* 0x0000000819197824 */ /* 0x000fe200078e0204 */
[----:B------:R-:W-:-:S04]  /*2d050*/  SHF.L.U32 R2, R2, 0x1f, RZ ;  /* 0x0000001f02027819 */ /* 0x000fc800000006ff */
[----:B------:R-:W4:Y:S02]  /*2d060*/  SYNCS.PHASECHK.TRANS64.TRYWAIT P1, [R25+URZ+0x22840], R2 ;  /* 0x02284002190075a7 */ /* 0x000f24000802017f */
[----:B----4-:R-:W-:Y:S05]  /*2d070*/  @!P1 BRA `(.L_x_12245) ;  /* 0x0000005800949947 */ /* 0x010fea0003800000 */
.L_x_12465:
[----:B------:R-:W-:Y:S05]  /*2d080*/  @!P0 BRA `(.L_x_12246) ;  /* 0x0000000000048947 */ /* 0x000fea0003800000 */
[----:B------:R-:W-:Y:S01]  /*2d090*/  BPT.TRAP 0x1 ;  /* 0x000000040000795c */ /* 0x000fe20000300000 */
.L_x_12246:
[----:B------:R-:W5:Y:S02]  /*2d0a0*/  SYNCS.PHASECHK.TRANS64.TRYWAIT P1, [R5+URZ+0x22860], R0 ;  /* 0x02286000050075a7 */ /* 0x000f64000802017f */
[----:B-----5:R-:W-:Y:S05]  /*2d0b0*/  @!P1 BRA `(.L_x_12247) ;  /* 0x0000005800989947 */ /* 0x020fea0003800000 */
.L_x_12466:
[----:B------:R-:W-:Y:S05]  /*2d0c0*/  @!P0 BRA `(.L_x_12248) ;  /* 0x0000000000048947 */ /* 0x000fea0003800000 */
[----:B------:R-:W-:Y:S01]  /*2d0d0*/  BPT.TRAP 0x1 ;  /* 0x000000040000795c */ /* 0x000fe20000300000 */
.L_x_12248:
[----:B------:R0:W0:Y:S02]  /*2d0e0*/  SYNCS.PHASECHK.TRANS64.TRYWAIT P0, [R25+URZ+0x22860], R2 ;  /* 0x02286002190075a7 */ /* 0x000024000800017f */
[----:B0-----:R-:W-:Y:S05]  /*2d0f0*/  @!P0 NANOSLEEP.SYNCS 0x989680 ;  /* 0x009896800000895d */ /* 0x001fea0003900000 */
[----:B------:R-:W0:Y:S02]  /*2d100*/  @!P0 SYNCS.PHASECHK.TRANS64 P0, [R25+URZ+0x22860], R2 ;  /* 0x02286002190085a7 */ /* 0x000e24000800007f */
[----:B0-----:R-:W-:Y:S05]  /*2d110*/  @!P0 BRA `(.L_x_12248) ;  /* 0xfffffffc00f08947 */ /* 0x001fea000383ffff */
.L_x_11863:
[----:B------:R-:W-:Y:S05]  /*2d120*/  BSYNC B9 ;  /* 0x0000000000097941 */ /* 0x000fea0003800000 */
.L_x_11860:
[----:B------:R-:W-:Y:S05]  /*2d130*/  EXIT ;  /* 0x000000000000794d */ /* 0x000fea0003800000 */
.L_x_11891:
[----:B0-----:R0:W1:Y:S02]  /*2d140*/  SYNCS.PHASECHK.TRANS64.TRYWAIT P5, [R67+URZ+0x22890], R80 ;  /* 0x02289050430075a7 */ /* 0x00106400080a017f */
[----:B-1----:R-:W-:Y:S05]  /*2d150*/  @!P5 NANOSLEEP.SYNCS 0x989680 ;  /* 0x009896800000d95d */ /* 0x002fea0003900000 */
[----:B------:R-:W1:Y:S02]  /*2d160*/  @!P5 SYNCS.PHASECHK.TRANS64 P5, [R67+URZ+0x22890], R80 ;  /* 0x022890504300d5a7 */ /* 0x000e6400080a007f */
[----:B-1----:R-:W-:Y:S05]  /*2d170*/  @!P5 BRA `(.L_x_11891) ;  /* 0xfffffffc00f0d947 */ /* 0x002fea000383ffff */
[----:B------:R-:W-:Y:S05]  /*2d180*/  BRA `(.L_x_12249) ;  /* 0xfffffd60009c7947 */ /* 0x000fea000383ffff */
.L_x_11892:
        /* <DEDUP_REMOVED lines=8> */
.L_x_12251:
[----:B------:R-:W-:Y:S05]  /*2d210*/  BSYNC B1 ;  /* 0x0000000000017941 */ /* 0x000fea0003800000 */
.L_x_12250:
        /* <DEDUP_REMOVED lines=8> */
.L_x_12252:
[----:B------:R-:W-:Y:S05]  /*2d2a0*/  BRA `(.L_x_12253) ;  /* 0xfffffd6000687947 */ /* 0x000fea000383ffff */
.L_x_11901:
[----:B------:R-:W-:Y:S01]  /*2d2b0*/  BSSY B1, `(.L_x_12254) ;  /* 0x0000008000017945 */ /* 0x000fe20003800000 */
[----:B------:R-:W-:Y:S02]  /*2d2c0*/  IMAD.MOV.U32 R13, RZ, RZ, R78 ;  /* 0x000000ffff0d7224 */ /* 0x000fe400078e004e */
[----:B------:R-:W-:Y:S02]  /*2d2d0*/  IMAD.MOV.U32 R12, RZ, RZ, 0x1 ;  /* 0x00000001ff0c7424 */ /* 0x000fe400078e00ff */
[----:B0---4-:R-:W-:Y:S02]  /*2d2e0*/  IMAD.MOV.U32 R11, RZ, RZ, 0x1c1f ;  /* 0x00001c1fff0b7424 */ /* 0x011fe400078e00ff */
[----:B------:R-:W-:-:S07]  /*2d2f0*/  IMAD.MOV.U32 R15, RZ, RZ, -0x1 ;  /* 0xffffffffff0f7424 */ /* 0x000fce00078e00ff */
[----:B-123--:R-:W-:Y:S05]  /*2d300*/  WARPSYNC.COLLECTIVE R15, `(.L_x_12255) ;  /* 0x000000000f087348 */ /* 0x00efea0003c00000 */
[----:B---3--:R0:W3:Y:S02]  /*2d310*/  SHFL.IDX P6, R14, R13, R12, R11 ;  /* 0x0000000c0d0e7389 */ /* 0x0080e400000c000b */
[----:B0123--:R-:W-:Y:S01]  /*2d320*/  ENDCOLLECTIVE ;  /* 0x000000000000791b */ /* 0x00ffe20003800000 */
.L_x_12255:
[----:B------:R-:W-:Y:S05]  /*2d330*/  BSYNC B1 ;  /* 0x0000000000017941 */ /* 0x000fea0003800000 */
.L_x_12254:
        /* <DEDUP_REMOVED lines=8> */
.L_x_12256:
[----:B------:R-:W-:Y:S05]  /*2d3c0*/  BRA `(.L_x_12257) ;  /* 0xfffffd6800087947 */ /* 0x000fea000383ffff */
.L_x_11913:
[----:B0-----:R0:W1:Y:S02]  /*2d3d0*/  SYNCS.PHASECHK.TRANS64.TRYWAIT P5, [R67+URZ+0x22890], R80 ;  /* 0x02289050430075a7 */ /* 0x00106400080a017f */
[----:B-1----:R-:W-:Y:S05]  /*2d3e0*/  @!P5 NANOSLEEP.SYNCS 0x989680 ;  /* 0x009896800000d95d */ /* 0x002fea0003900000 */
[----:B------:R-:W1:Y:S02]  /*2d3f0*/  @!P5 SYNCS.PHASECHK.TRANS64 P5, [R67+URZ+0x22890], R80 ;  /* 0x022890504300d5a7 */ /* 0x000e6400080a007f */
[----:B-1----:R-:W-:Y:S05]  /*2d400*/  @!P5 BRA `(.L_x_11913) ;  /* 0xfffffffc00f0d947 */ /* 0x002fea000383ffff */
[----:B------:R-:W-:Y:S05]  /*2d410*/  BRA `(.L_x_12258) ;  /* 0xfffffd74005c7947 */ /* 0x000fea000383ffff */
.L_x_11914:
        /* <DEDUP_REMOVED lines=8> */
.L_x_12260:
[----:B------:R-:W-:Y:S05]  /*2d4a0*/  BSYNC B1 ;  /* 0x0000000000017941 */ /* 0x000fea0003800000 */
.L_x_12259:
        /* <DEDUP_REMOVED lines=8> */
.L_x_12261:
[----:B------:R-:W-:Y:S01]  /*2d530*/  IMAD.MOV.U32 R70, RZ, RZ, R14 ;  /* 0x000000ffff467224 */ /* 0x000fe200078e000e */
[----:B------:R-:W-:Y:S06]  /*2d540*/  BRA `(.L_x_12262) ;  /* 0xfffffd7400247947 */ /* 0x000fec000383ffff */
.L_x_11919:
        /* <DEDUP_REMOVED lines=8> */
.L_x_12264:
[----:B------:R-:W-:Y:S05]  /*2d5d0*/  BSYNC B1 ;  /* 0x0000000000017941 */ /* 0x000fea0003800000 */
.L_x_12263:
        /* <DEDUP_REMOVED lines=8> */
.L_x_12265:
[----:B------:R-:W-:Y:S05]  /*2d660*/  BRA `(.L_x_12266) ;  /* 0xfffffd7800c87947 */ /* 0x000fea000383ffff */
.L_x_11924:
[----:B0-----:R0:W1:Y:S02]  /*2d670*/  SYNCS.PHASECHK.TRANS64.TRYWAIT P0, [R67+URZ+0x22890], R80 ;  /* 0x02289050430075a7 */ /* 0x001064000800017f */
[----:B-1----:R-:W-:Y:S05]  /*2d680*/  @!P0 NANOSLEEP.SYNCS 0x989680 ;  /* 0x009896800000895d */ /* 0x002fea0003900000 */
[----:B------:R-:W1:Y:S02]  /*2d690*/  @!P0 SYNCS.PHASECHK.TRANS64 P0, [R67+URZ+0x22890], R80 ;  /* 0x02289050430085a7 */ /* 0x000e64000800007f */
[----:B-1----:R-:W-:Y:S05]  /*2d6a0*/  @!P0 BRA `(.L_x_11924) ;  /* 0xfffffffc00f08947 */ /* 0x002fea000383ffff */
[----:B------:R-:W-:Y:S05]  /*2d6b0*/  BRA `(.L_x_12267) ;  /* 0xfffffd8000cc7947 */ /* 0x000fea000383ffff */
.L_x_11925:
        /* <DEDUP_REMOVED lines=8> */
.L_x_12269:
[----:B------:R-:W-:Y:S05]  /*2d740*/  BSYNC B1 ;  /* 0x0000000000017941 */ /* 0x000fea0003800000 */
.L_x_12268:
        /* <DEDUP_REMOVED lines=8> */
.L_x_12270:
[----:B------:R-:W-:Y:S05]  /*2d7d0*/  BRA `(.L_x_12271) ;  /* 0xfffffd8000ec7947 */ /* 0x000fea000383ffff */
.L_x_11928:
[----:B------:R-:W-:Y:S01]  /*2d7e0*/  BSSY B1, `(.L_x_12272) ;  /* 0x0000008000017945 */ /* 0x000fe20003800000 */
[----:B------:R-:W-:Y:S02]  /*2d7f0*/  IMAD.MOV.U32 R13, RZ, RZ, R32 ;  /* 0x000000ffff0d7224 */ /* 0x000fe400078e0020 */
[----:B------:R-:W-:Y:S02]  /*2d800*/  IMAD.MOV.U32 R12, RZ, RZ, 0x1 ;  /* 0x00000001ff0c7424 */ /* 0x000fe400078e00ff */
[----:B------:R-:W-:Y:S02]  /*2d810*/  IMAD.MOV.U32 R11, RZ, RZ, 0x1c1f ;  /* 0x00001c1fff0b7424 */ /* 0x000fe400078e00ff */
[----:B------:R-:W-:-:S07]  /*2d820*/  IMAD.MOV.U32 R15, RZ, RZ, -0x1 ;  /* 0xffffffffff0f7424 */ /* 0x000fce00078e00ff */
[----:B01234-:R-:W-:Y:S05]  /*2d830*/  WARPSYNC.COLLECTIVE R15, `(.L_x_12273) ;  /* 0x000000000f087348 */ /* 0x01ffea0003c00000 */
[----:B---3--:R3:W0:Y:S02]  /*2d840*/  SHFL.IDX P6, R14, R13, R12, R11 ;  /* 0x0000000c0d0e7389 */ /* 0x00862400000c000b */
[----:B01234-:R-:W-:Y:S01]  /*2d850*/  ENDCOLLECTIVE ;  /* 0x000000000000791b */ /* 0x01ffe20003800000 */
.L_x_12273:
[----:B------:R-:W-:Y:S05]  /*2d860*/  BSYNC B1 ;  /* 0x0000000000017941 */ /* 0x000fea0003800000 */
.L_x_12272:
        /* <DEDUP_REMOVED lines=8> */
.L_x_12274:
[----:B------:R-:W-:Y:S05]  /*2d8f0*/  BRA `(.L_x_12275) ;  /* 0xfffffd8000ec7947 */ /* 0x000fea000383ffff */
.L_x_11932:
[----:B-1----:R1:W2:Y:S02]  /*2d900*/  SYNCS.PHASECHK.TRANS64.TRYWAIT P3, [R67+URZ+0x228b0], R80 ;  /* 0x0228b050430075a7 */ /* 0x0022a4000806017f */
[----:B--2---:R-:W-:Y:S05]  /*2d910*/  @!P3 NANOSLEEP.SYNCS 0x989680 ;  /* 0x009896800000b95d */ /* 0x004fea0003900000 */
[----:B------:R-:W2:Y:S02]  /*2d920*/  @!P3 SYNCS.PHASECHK.TRANS64 P3, [R67+URZ+0x228b0], R80 ;  /* 0x0228b0504300b5a7 */ /* 0x000ea4000806007f */
[----:B--2---:R-:W-:Y:S05]  /*2d930*/  @!P3 BRA `(.L_x_11932) ;  /* 0xfffffffc00f0b947 */ /* 0x004fea000383ffff */
[----:B------:R-:W-:Y:S05]  /*2d940*/  BRA `(.L_x_12276) ;  /* 0xfffffd84006c7947 */ /* 0x000fea000383ffff */
.L_x_11950:
[----:B------:R-:W0:Y:S01]  /*2d950*/  S2R R0, SR_TID.X ;  /* 0x0000000000007919 */ /* 0x000e220000002100 */
[----:B------:R-:W-:Y:S01]  /*2d960*/  BSSY B0, `(.L_x_12277) ;  /* 0x000000d000007945 */ /* 0x000fe20003800000 */
[----:B------:R-:W-:Y:S02]  /*2d970*/  IMAD.MOV.U32 R12, RZ, RZ, RZ ;  /* 0x000000ffff0c7224 */ /* 0x000fe400078e00ff */
[----:B------:R-:W-:Y:S02]  /*2d980*/  IMAD.MOV.U32 R11, RZ, RZ, 0x1f ;  /* 0x0000001fff0b7424 */ /* 0x000fe400078e00ff */
[----:B------:R-:W-:Y:S02]  /*2d990*/  IMAD.MOV.U32 R15, RZ, RZ, -0x1 ;  /* 0xffffffffff0f7424 */ /* 0x000fe400078e00ff */
[C---:B0-----:R-:W-:Y:S02]  /*2d9a0*/  VIADD R3, R0.reuse, 0xffffff80 ;  /* 0xffffff8000037836 */ /* 0x041fe40000000000 */
[----:B------:R-:W-:-:S05]  /*2d9b0*/  VIADD R0, R0, 0xffffff80 ;  /* 0xffffff8000007836 */ /* 0x000fca0000000000 */
[----:B------:R-:W-:-:S04]  /*2d9c0*/  SHF.R.S32.HI R0, RZ, 0x1f, R0 ;  /* 0x0000001fff007819 */ /* 0x000fc80000011400 */
[----:B------:R-:W-:-:S04]  /*2d9d0*/  LEA.HI R0, R0, R3, RZ, 0x7 ;  /* 0x0000000300007211 */ /* 0x000fc800078f38ff */
[----:B------:R-:W-:-:S05]  /*2d9e0*/  SHF.R.S32.HI R0, RZ, 0x7, R0 ;  /* 0x00000007ff007819 */ /* 0x000fca0000011400 */
[----:B------:R-:W-:-:S07]  /*2d9f0*/  IMAD.MOV.U32 R13, RZ, RZ, R0 ;  /* 0x000000ffff0d7224 */ /* 0x000fce00078e0000 */
[----:B--2-45:R-:W-:Y:S05]  /*2da00*/  WARPSYNC.COLLECTIVE R15, `(.L_x_12278) ;  /* 0x000000000f087348 */ /* 0x034fea0003c00000 */
[----:B------:R0:W1:Y:S02]  /*2da10*/  SHFL.IDX P6, R14, R13, R12, R11 ;  /* 0x0000000c0d0e7389 */ /* 0x00006400000c000b */
[----:B012-45:R-:W-:Y:S01]  /*2da20*/  ENDCOLLECTIVE ;  /* 0x000000000000791b */ /* 0x037fe20003800000 */
.L_x_12278:
[----:B------:R-:W-:Y:S05]  /*2da30*/  BSYNC B0 ;  /* 0x0000000000007941 */ /* 0x000fea0003800000 */
.L_x_12277:
[----:B------:R-:W-:Y:S05]  /*2da40*/  BRA `(.L_x_12279) ;  /* 0xfffffd9c005c7947 */ /* 0x000fea000383ffff */
.L_x_11962:
        /* <DEDUP_REMOVED lines=8> */
.L_x_12281:
[----:B------:R-:W-:Y:S05]  /*2dad0*/  BSYNC B1 ;  /* 0x0000000000017941 */ /* 0x000fea0003800000 */
.L_x_12280:
        /* <DEDUP_REMOVED lines=8> */
.L_x_12282:
[----:B------:R-:W-:Y:S02]  /*2db60*/  IMAD.MOV.U32 R13, RZ, RZ, R57 ;  /* 0x000000ffff0d7224 */ /* 0x000fe400078e0039 */
[----:B------:R-:W-:-:S07]  /*2db70*/  IMAD.MOV.U32 R6, RZ, RZ, R14 ;  /* 0x000000ffff067224 */ /* 0x000fce00078e000e */
[----:B------:R-:W-:Y:S05]  /*2db80*/  WARPSYNC.COLLECTIVE R15, `(.L_x_12283) ;  /* 0x000000000f087348 */ /* 0x000fea0003c00000 */
[----:B------:R0:W1:Y:S02]  /*2db90*/  SHFL.IDX P6, R14, R13, R12, R11 ;  /* 0x0000000c0d0e7389 */ /* 0x00006400000c000b */
[----:B01----:R-:W-:Y:S01]  /*2dba0*/  ENDCOLLECTIVE ;  /* 0x000000000000791b */ /* 0x003fe20003800000 */
.L_x_12283:
[----:B------:R-:W-:Y:S02]  /*2dbb0*/  IMAD.MOV.U32 R13, RZ, RZ, R56 ;  /* 0x000000ffff0d7224 */ /* 0x000fe400078e0038 */
[----:B------:R-:W-:-:S07]  /*2dbc0*/  IMAD.MOV.U32 R7, RZ, RZ, R14 ;  /* 0x000000ffff077224 */ /* 0x000fce00078e000e */
[----:B------:R-:W-:Y:S05]  /*2dbd0*/  WARPSYNC.COLLECTIVE R15, `(.L_x_12284) ;  /* 0x000000000f087348 */ /* 0x000fea0003c00000 */
[----:B------:R0:W1:Y:S02]  /*2dbe0*/  SHFL.IDX P6, R14, R13, R12, R11 ;  /* 0x0000000c0d0e7389 */ /* 0x00006400000c000b */
[----:B01----:R-:W-:Y:S01]  /*2dbf0*/  ENDCOLLECTIVE ;  /* 0x000000000000791b */ /* 0x003fe20003800000 */
.L_x_12284:
[----:B------:R-:W-:Y:S01]  /*2dc00*/  IMAD.MOV.U32 R8, RZ, RZ, R14 ;  /* 0x000000ffff087224 */ /* 0x000fe200078e000e */
[----:B------:R-:W-:Y:S06]  /*2dc10*/  BRA `(.L_x_12285) ;  /* 0xfffffda400c87947 */ /* 0x000fec000383ffff */
.L_x_11965:
[----:B------:R-:W-:Y:S01]  /*2dc20*/  BSSY B1, `(.L_x_12286) ;  /* 0x0000008000017945 */ /* 0x000fe20003800000 */
[----:B------:R-:W-:Y:S02]  /*2dc30*/  IMAD.MOV.U32 R13, RZ, RZ, R55 ;  /* 0x000000ffff0d7224 */ /* 0x000fe400078e0037 */
[----:B------:R-:W-:Y:S02]  /*2dc40*/  IMAD.MOV.U32 R12, RZ, RZ, 0x1 ;  /* 0x00000001ff0c7424 */ /* 0x000fe400078e00ff */
[----:B------:R-:W-:Y:S02]  /*2dc50*/  IMAD.MOV.U32 R11, RZ, RZ, 0x1c1f ;  /* 0x00001c1fff0b7424 */ /* 0x000fe400078e00ff */
[----:B------:R-:W-:-:S07]  /*2dc60*/  IMAD.MOV.U32 R15, RZ, RZ, -0x1 ;  /* 0xffffffffff0f7424 */ /* 0x000fce00078e00ff */
[----:B0--3--:R-:W-:Y:S05]  /*2dc70*/  WARPSYNC.COLLECTIVE R15, `(.L_x_12287) ;  /* 0x000000000f087348 */ /* 0x009fea0003c00000 */
[----:B------:R1:W2:Y:S02]  /*2dc80*/  SHFL.IDX P6, R14, R13, R12, R11 ;  /* 0x0000000c0d0e7389 */ /* 0x0002a400000c000b */
[----:B0123--:R-:W-:Y:S01]  /*2dc90*/  ENDCOLLECTIVE ;  /* 0x000000000000791b */ /* 0x00ffe20003800000 */
.L_x_12287:
[----:B------:R-:W-:Y:S05]  /*2dca0*/  BSYNC B1 ;  /* 0x0000000000017941 */ /* 0x000fea0003800000 */
.L_x_12286:
        /* <DEDUP_REMOVED lines=8> */
.L_x_12288:
[----:B------:R-:W-:Y:S02]  /*2dd30*/  IMAD.MOV.U32 R13, RZ, RZ, R57 ;  /* 0x000000ffff0d7224 */ /* 0x000fe400078e0039 */
[----:B------:R-:W-:-:S07]  /*2dd40*/  IMAD.MOV.U32 R6, RZ, RZ, R14 ;  /* 0x000000ffff067224 */ /* 0x000fce00078e000e */
[----:B------:R-:W-:Y:S05]  /*2dd50*/  WARPSYNC.COLLECTIVE R15, `(.L_x_12289) ;  /* 0x000000000f087348 */ /* 0x000fea0003c00000 */
[----:B------:R0:W1:Y:S02]  /*2dd60*/  SHFL.IDX P6, R14, R13, R12, R11 ;  /* 0x0000000c0d0e7389 */ /* 0x00006400000c000b */
[----:B01----:R-:W-:Y:S01]  /*2dd70*/  ENDCOLLECTIVE ;  /* 0x000000000000791b */ /* 0x003fe20003800000 */
.L_x_12289:
[----:B------:R-:W-:Y:S02]  /*2dd80*/  IMAD.MOV.U32 R13, RZ, RZ, R56 ;  /* 0x000000ffff0d7224 */ /* 0x000fe400078e0038 */
[----:B------:R-:W-:-:S07]  /*2dd90*/  IMAD.MOV.U32 R7, RZ, RZ, R14 ;  /* 0x000000ffff077224 */ /* 0x000fce00078e000e */
[----:B------:R-:W-:Y:S05]  /*2dda0*/  WARPSYNC.COLLECTIVE R15, `(.L_x_12290) ;  /* 0x000000000f087348 */ /* 0x000fea0003c00000 */
[----:B------:R0:W1:Y:S02]  /*2ddb0*/  SHFL.IDX P6, R14, R13, R12, R11 ;  /* 0x0000000c0d0e7389 */ /* 0x00006400000c000b */
[----:B01----:R-:W-:Y:S01]  /*2ddc0*/  ENDCOLLECTIVE ;  /* 0x000000000000791b */ /* 0x003fe20003800000 */
.L_x_12290:
[----:B------:R-:W-:Y:S01]  /*2ddd0*/  IMAD.MOV.U32 R28, RZ, RZ, R14 ;  /* 0x000000ffff1c7224 */ /* 0x000fe200078e000e */
[----:B------:R-:W-:Y:S06]  /*2dde0*/  BRA `(.L_x_12291) ;  /* 0xfffffda800307947 */ /* 0x000fec000383ffff */
.L_x_11969:
[----:B-1----:R1:W2:Y:S02]  /*2ddf0*/  SYNCS.PHASECHK.TRANS64.TRYWAIT P0, [R2+URZ+0x22800], R3 ;  /* 0x02280003020075a7 */ /* 0x0022a4000800017f */
[----:B--2---:R-:W-:Y:S05]  /*2de00*/  @!P0 NANOSLEEP.SYNCS 0x989680 ;  /* 0x009896800000895d */ /* 0x004fea0003900000 */
[----:B------:R-:W2:Y:S02]  /*2de10*/  @!P0 SYNCS.PHASECHK.TRANS64 P0, [R2+URZ+0x22800], R3 ;  /* 0x02280003020085a7 */ /* 0x000ea4000800007f */
[----:B--2---:R-:W-:Y:S05]  /*2de20*/  @!P0 BRA `(.L_x_11969) ;  /* 0xfffffffc00f08947 */ /* 0x004fea000383ffff */
[----:B------:R-:W-:Y:S05]  /*2de30*/  BRA `(.L_x_12292) ;  /* 0xfffffda800bc7947 */ /* 0x000fea000383ffff */
.L_x_11977:
        /* <DEDUP_REMOVED lines=9> */
.L_x_12294:
[----:B------:R-:W-:Y:S05]  /*2ded0*/  BSYNC B1 ;  /* 0x0000000000017941 */ /* 0x000fea0003800000 */
.L_x_12293:
        /* <DEDUP_REMOVED lines=10> */
.L_x_12295:
        /* <DEDUP_REMOVED lines=8> */
.L_x_12296:
[----:B------:R-:W-:-:S05]  /*2e000*/  @!P1 IADD3 R8, P2, R4, R7, RZ ;  /* 0x0000000704089210 */ /* 0x000fca0007f5e0ff */
[----:B------:R-:W-:Y:S02]  /*2e010*/  @!P1 IMAD.X R9, R3, 0x1, R6, P2 ;  /* 0x0000000103099824 */ /* 0x000fe400010e0606 */
[----:B------:R-:W-:Y:S02]  /*2e020*/  IMAD.MOV.U32 R13, RZ, RZ, R55 ;  /* 0x000000ffff0d7224 */ /* 0x000fe400078e0037 */
[----:B------:R-:W-:-:S07]  /*2e030*/  IMAD.MOV.U32 R5, RZ, RZ, R14 ;  /* 0x000000ffff057224 */ /* 0x000fce00078e000e */
[----:B------:R-:W-:Y:S05]  /*2e040*/  WARPSYNC.COLLECTIVE R15, `(.L_x_12297) ;  /* 0x000000000f087348 */ /* 0x000fea0003c00000 */
[----:B------:R0:W1:Y:S02]  /*2e050*/  SHFL.IDX P6, R14, R13, R12, R11 ;  /* 0x0000000c0d0e7389 */ /* 0x00006400000c000b */
[----:B01----:R-:W-:Y:S01]  /*2e060*/  ENDCOLLECTIVE ;  /* 0x000000000000791b */ /* 0x003fe20003800000 */
.L_x_12297:
[----:B------:R-:W2:Y:S01]  /*2e070*/  @!P1 LD.E.128 R8, desc[UR42][R8.64] ;  /* 0x0000002a08089980 */ /* 0x000ea2000c101d00 */
[----:B------:R-:W-:-:S05]  /*2e080*/  @!P1 IADD3 R4, P2, R14, R7, RZ ;  /* 0x000000070e049210 */ /* 0x000fca0007f5e0ff */
[----:B------:R-:W-:-:S06]  /*2e090*/  @!P1 IMAD.X R5, R5, 0x1, R6, P2 ;  /* 0x0000000105059824 */ /* 0x000fcc00010e0606 */
[----:B------:R-:W5:Y:S01]  /*2e0a0*/  @!P1 LD.E.128 R4, desc[UR42][R4.64] ;  /* 0x0000002a04049980 */ /* 0x000f62000c101d00 */
[----:B------:R-:W-:Y:S01]  /*2e0b0*/  CS2R R20, SRZ ;  /* 0x0000000000147805 */ /* 0x000fe2000001ff00 */
[----:B------:R-:W-:Y:S01]  /*2e0c0*/  IMAD.MOV.U32 R13, RZ, RZ, R27 ;  /* 0x000000ffff0d7224 */ /* 0x000fe200078e001b */
[----:B------:R-:W-:Y:S01]  /*2e0d0*/  CS2R R46, SRZ ;  /* 0x00000000002e7805 */ /* 0x000fe2000001ff00 */
[----:B------:R-:W-:Y:S01]  /*2e0e0*/  IMAD.MOV.U32 R12, RZ, RZ, 0x1 ;  /* 0x00000001ff0c7424 */ /* 0x000fe200078e00ff */
[----:B------:R-:W-:Y:S02]  /*2e0f0*/  CS2R R58, SRZ ;  /* 0x00000000003a7805 */ /* 0x000fe4000001ff00 */
[----:B------:R-:W-:Y:S01]  /*2e100*/  CS2R R56, SRZ ;  /* 0x0000000000387805 */ /* 0x000fe2000001ff00 */
[----:B--2---:R-:W-:Y:S02]  /*2e110*/  @!P1 IMAD.MOV.U32 R21, RZ, RZ, R11 ;  /* 0x000000ffff159224 */ /* 0x004fe400078e000b */
[----:B------:R-:W-:-:S02]  /*2e120*/  IMAD.MOV.U32 R11, RZ, RZ, 0x1c1f ;  /* 0x00001c1fff0b7424 */ /* 0x000fc400078e00ff */
[----:B------:R-:W-:Y:S02]  /*2e130*/  @!P1 IMAD.MOV.U32 R20, RZ, RZ, R10 ;  /* 0x000000ffff149224 */ /* 0x000fe400078e000a */
[----:B------:R-:W-:-:S07]  /*2e140*/  @!P1 IMAD.MOV.U32 R47, RZ, RZ, R9 ;  /* 0x000000ffff2f9224 */ /* 0x000fce00078e0009 */
[----:B-----5:R-:W-:Y:S05]  /*2e150*/  WARPSYNC.COLLECTIVE R15, `(.L_x_12298) ;  /* 0x000000000f087348 */ /* 0x020fea0003c00000 */
[----:B------:R0:W1:Y:S02]  /*2e160*/  SHFL.IDX P6, R14, R13, R12, R11 ;  /* 0x0000000c0d0e7389 */ /* 0x00006400000c000b */
[----:B01---5:R-:W-:Y:S01]  /*2e170*/  ENDCOLLECTIVE ;  /* 0x000000000000791b */ /* 0x023fe20003800000 */
.L_x_12298:
[----:B------:R-:W-:Y:S02]  /*2e180*/  IMAD.MOV.U32 R3, RZ, RZ, R20 ;  /* 0x000000ffff037224 */ /* 0x000fe400078e0014 */
[----:B------:R-:W-:Y:S02]  /*2e190*/  @!P1 IMAD.MOV.U32 R46, RZ, RZ, R8 ;  /* 0x000000ffff2e9224 */ /* 0x000fe400078e0008 */
[----:B------:R-:W-:Y:S01]  /*2e1a0*/  IMAD.MOV.U32 R9, RZ, RZ, R47 ;  /* 0x000000ffff097224 */ /* 0x000fe200078e002f */
[----:B------:R-:W-:Y:S01]  /*2e1b0*/  PRMT R28, R28, 0x5410, R3 ;  /* 0x000054101c1c7816 */ /* 0x000fe20000000003 */
[----:B------:R-:W-:Y:S02]  /*2e1c0*/  IMAD.MOV.U32 R10, RZ, RZ, R21 ;  /* 0x000000ffff0a7224 */ /* 0x000fe400078e0015 */
[----:B------:R-:W-:Y:S01]  /*2e1d0*/  IMAD.MOV.U32 R8, RZ, RZ, R46 ;  /* 0x000000ffff087224 */ /* 0x000fe200078e002e */
[----:B------:R-:W-:Y:S02]  /*2e1e0*/  PRMT R60, R9, 0x7610, R60 ;  /* 0x00007610093c7816 */ /* 0x000fe4000000003c */
[----:B------:R-:W-:Y:S01]  /*2e1f0*/  PRMT R70, R10, 0x7610, R70 ;  /* 0x000076100a467816 */ /* 0x000fe20000000046 */
[----:B------:R-:W-:Y:S01]  /*2e200*/  IMAD.MOV.U32 R13, RZ, RZ, R26 ;  /* 0x000000ffff0d7224 */ /* 0x000fe200078e001a */
[----:B------:R-:W-:Y:S01]  /*2e210*/  PRMT R28, R8, 0x7610, R28 ;  /* 0x00007610081c7816 */ /* 0x000fe2000000001c */
[----:B------:R-:W-:-:S02]  /*2e220*/  @!P1 IMAD.MOV.U32 R58, RZ, RZ, R4 ;  /* 0x000000ffff3a9224 */ /* 0x000fc400078e0004 */
[----:B------:R-:W-:Y:S02]  /*2e230*/  @!P1 IMAD.MOV.U32 R59, RZ, RZ, R5 ;  /* 0x000000ffff3b9224 */ /* 0x000fe400078e0005 */
[----:B------:R-:W-:Y:S02]  /*2e240*/  @!P1 IMAD.MOV.U32 R56, RZ, RZ, R6 ;  /* 0x000000ffff389224 */ /* 0x000fe400078e0006 */
[----:B------:R-:W-:Y:S02]  /*2e250*/  @!P1 IMAD.MOV.U32 R57, RZ, RZ, R7 ;  /* 0x000000ffff399224 */ /* 0x000fe400078e0007 */
[----:B------:R-:W-:-:S07]  /*2e260*/  IMAD.MOV.U32 R3, RZ, RZ, R14 ;  /* 0x000000ffff037224 */ /* 0x000fce00078e000e */
[----:B------:R-:W-:Y:S05]  /*2e270*/  WARPSYNC.COLLECTIVE R15, `(.L_x_12299) ;  /* 0x000000000f087348 */ /* 0x000fea0003c00000 */
[----:B------:R0:W1:Y:S02]  /*2e280*/  SHFL.IDX P6, R14, R13, R12, R11 ;  /* 0x0000000c0d0e7389 */ /* 0x00006400000c000b */
[----:B01----:R-:W-:Y:S01]  /*2e290*/  ENDCOLLECTIVE ;  /* 0x000000000000791b */ /* 0x003fe20003800000 */
.L_x_12299:
[----:B------:R-:W-:Y:S02]  /*2e2a0*/  IMAD.MOV.U32 R6, RZ, RZ, R58 ;  /* 0x000000ffff067224 */ /* 0x000fe400078e003a */
[----:B------:R-:W-:Y:S02]  /*2e2b0*/  IMAD.MOV.U32 R7, RZ, RZ, R59 ;  /* 0x000000ffff077224 */ /* 0x000fe400078e003b */
[----:B------:R-:W-:Y:S01]  /*2e2c0*/  IMAD.MOV.U32 R4, RZ, RZ, R56 ;  /* 0x000000ffff047224 */ /* 0x000fe200078e0038 */
[----:B------:R-:W-:Y:S01]  /*2e2d0*/  PRMT R65, R65, 0x5410, R6 ;  /* 0x0000541041417816 */ /* 0x000fe20000000006 */
[----:B------:R-:W-:Y:S01]  /*2e2e0*/  IMAD.MOV.U32 R5, RZ, RZ, R57 ;  /* 0x000000ffff057224 */ /* 0x000fe200078e0039 */
[----:B------:R-:W-:Y:S02]  /*2e2f0*/  PRMT R66, R66, 0x5410, R7 ;  /* 0x0000541042427816 */ /* 0x000fe40000000007 */
[----:B------:R-:W-:Y:S02]  /*2e300*/  CS2R R6, SRZ ;  /* 0x0000000000067805 */ /* 0x000fe4000001ff00 */
[----:B------:R-:W-:Y:S01]  /*2e310*/  PRMT R60, R60, 0x5410, R5 ;  /* 0x000054103c3c7816 */ /* 0x000fe20000000005 */
[----:B------:R-:W-:-:S02]  /*2e320*/  IMAD.MOV.U32 R13, RZ, RZ, R25 ;  /* 0x000000ffff0d7224 */ /* 0x000fc400078e0019 */
[----:B------:R-:W-:-:S07]  /*2e330*/  IMAD.MOV.U32 R24, RZ, RZ, R14 ;  /* 0x000000ffff187224 */ /* 0x000fce00078e000e */
[----:B------:R-:W-:Y:S05]  /*2e340*/  WARPSYNC.COLLECTIVE R15, `(.L_x_12300) ;  /* 0x000000000f087348 */ /* 0x000fea0003c00000 */
[----:B------:R0:W1:Y:S02]  /*2e350*/  SHFL.IDX P6, R14, R13, R12, R11 ;  /* 0x0000000c0d0e7389 */ /* 0x00006400000c000b */
[----:B01----:R-:W-:Y:S01]  /*2e360*/  ENDCOLLECTIVE ;  /* 0x000000000000791b */ /* 0x003fe20003800000 */
.L_x_12300:
[----:B------:R-:W-:Y:S01]  /*2e370*/  IMAD.MOV.U32 R13, RZ, RZ, R55 ;  /* 0x000000ffff0d7224 */ /* 0x000fe200078e0037 */
[----:B------:R-:W-:Y:S01]  /*2e380*/  PRMT R55, R55, 0x5410, R4 ;  /* 0x0000541037377816 */ /* 0x000fe20000000004 */
[----:B------:R-:W-:-:S07]  /*2e390*/  IMAD.MOV.U32 R25, RZ, RZ, R14 ;  /* 0x000000ffff197224 */ /* 0x000fce00078e000e */
[----:B------:R-:W-:Y:S05]  /*2e3a0*/  WARPSYNC.COLLECTIVE R15, `(.L_x_12301) ;  /* 0x000000000f087348 */ /* 0x000fea0003c00000 */
[----:B------:R0:W1:Y:S02]  /*2e3b0*/  SHFL.IDX P6, R14, R13, R12, R11 ;  /* 0x0000000c0d0e7389 */ /* 0x00006400000c000b */
[----:B01----:R-:W-:Y:S01]  /*2e3c0*/  ENDCOLLECTIVE ;  /* 0x000000000000791b */ /* 0x003fe20003800000 */
.L_x_12301:
[----:B------:R-:W-:Y:S05]  /*2e3d0*/  BRA `(.L_x_12302) ;  /* 0xfffffdb800407947 */ /* 0x000fea000383ffff */
.L_x_11981:
[----:B0-----:R0:W1:Y:S02]  /*2e3e0*/  SYNCS.PHASECHK.TRANS64.TRYWAIT P1, [R2+URZ+0x22800], R3 ;  /* 0x02280003020075a7 */ /* 0x001064000802017f */
[----:B-1----:R-:W-:Y:S05]  /*2e3f0*/  @!P1 NANOSLEEP.SYNCS 0x989680 ;  /* 0x009896800000995d */ /* 0x002fea0003900000 */
[----:B------:R-:W1:Y:S02]  /*2e400*/  @!P1 SYNCS.PHASECHK.TRANS64 P1, [R2+URZ+0x22800], R3 ;  /* 0x02280003020095a7 */ /* 0x000e64000802007f */
[----:B-1----:R-:W-:Y:S05]  /*2e410*/  @!P1 BRA `(.L_x_11981) ;  /* 0xfffffffc00f09947 */ /* 0x002fea000383ffff */
[----:B------:R-:W-:Y:S05]  /*2e420*/  BRA `(.L_x_12303) ;  /* 0xfffffdb8009c7947 */ /* 0x000fea000383ffff */
.L_x_11995:
[----:B0-----:R0:W1:Y:S02]  /*2e430*/  SYNCS.PHASECHK.TRANS64.TRYWAIT P0, [R2+URZ], R9 ;  /* 0x00000009020075a7 */ /* 0x001064000800017f */
[----:B-1----:R-:W-:Y:S05]  /*2e440*/  @!P0 NANOSLEEP.SYNCS 0x989680 ;  /* 0x009896800000895d */ /* 0x002fea0003900000 */
[----:B------:R-:W1:Y:S02]  /*2e450*/  @!P0 SYNCS.PHASECHK.TRANS64 P0, [R2+URZ], R9 ;  /* 0x00000009020085a7 */ /* 0x000e64000800007f */
[----:B-1----:R-:W-:Y:S05]  /*2e460*/  @!P0 BRA `(.L_x_11995) ;  /* 0xfffffffc00f08947 */ /* 0x002fea000383ffff */
[----:B------:R-:W-:Y:S05]  /*2e470*/  BRA `(.L_x_11994) ;  /* 0xfffffdd000847947 */ /* 0x000fea000383ffff */
.L_x_12014:
[----:B-1----:R1:W2:Y:S02]  /*2e480*/  SYNCS.PHASECHK.TRANS64.TRYWAIT P0, [R20+URZ], R21 ;  /* 0x00000015140075a7 */ /* 0x0022a4000800017f */
[----:B--2---:R-:W-:Y:S05]  /*2e490*/  @!P0 NANOSLEEP.SYNCS 0x989680 ;  /* 0x009896800000895d */ /* 0x004fea0003900000 */
[----:B------:R-:W2:Y:S02]  /*2e4a0*/  @!P0 SYNCS.PHASECHK.TRANS64 P0, [R20+URZ], R21 ;  /* 0x00000015140085a7 */ /* 0x000ea4000800007f */
[----:B--2---:R-:W-:Y:S05]  /*2e4b0*/  @!P0 BRA `(.L_x_12014) ;  /* 0xfffffffc00f08947 */ /* 0x004fea000383ffff */
[----:B------:R-:W-:Y:S05]  /*2e4c0*/  BRA `(.L_x_12013) ;  /* 0xfffffe0800787947 */ /* 0x000fea000383ffff */
.L_x_12029:
[----:B0-----:R0:W1:Y:S02]  /*2e4d0*/  SYNCS.PHASECHK.TRANS64.TRYWAIT P0, [R2+URZ], R9 ;  /* 0x00000009020075a7 */ /* 0x001064000800017f */
[----:B-1----:R-:W-:Y:S05]  /*2e4e0*/  @!P0 NANOSLEEP.SYNCS 0x989680 ;  /* 0x009896800000895d */ /* 0x002fea0003900000 */
[----:B------:R-:W1:Y:S02]  /*2e4f0*/  @!P0 SYNCS.PHASECHK.TRANS64 P0, [R2+URZ], R9 ;  /* 0x00000009020085a7 */ /* 0x000e64000800007f */
[----:B-1----:R-:W-:Y:S05]  /*2e500*/  @!P0 BRA `(.L_x_12029) ;  /* 0xfffffffc00f08947 */ /* 0x002fea000383ffff */
[----:B------:R-:W-:Y:S05]  /*2e510*/  BRA `(.L_x_12028) ;  /* 0xfffffe4000787947 */ /* 0x000fea000383ffff */
.L_x_12038:
[----:B-1----:R1:W2:Y:S02]  /*2e520*/  SYNCS.PHASECHK.TRANS64.TRYWAIT P0, [R4+URZ], R5 ;  /* 0x00000005040075a7 */ /* 0x0022a4000800017f */
[----:B--2---:R-:W-:Y:S05]  /*2e530*/  @!P0 NANOSLEEP.SYNCS 0x989680 ;  /* 0x009896800000895d */ /* 0x004fea0003900000 */
[----:B------:R-:W2:Y:S02]  /*2e540*/  @!P0 SYNCS.PHASECHK.TRANS64 P0, [R4+URZ], R5 ;  /* 0x00000005040085a7 */ /* 0x000ea4000800007f */
[----:B--2---:R-:W-:Y:S05]  /*2e550*/  @!P0 BRA `(.L_x_12038) ;  /* 0xfffffffc00f08947 */ /* 0x004fea000383ffff */
[----:B------:R-:W-:Y:S05]  /*2e560*/  BRA `(.L_x_12037) ;  /* 0xfffffe6400a87947 */ /* 0x000fea000383ffff */
.L_x_12049:
[----:B0-----:R0:W1:Y:S02]  /*2e570*/  SYNCS.PHASECHK.TRANS64.TRYWAIT P0, [R4+URZ], R7 ;  /* 0x00000007040075a7 */ /* 0x001064000800017f */
[----:B-1----:R-:W-:Y:S05]  /*2e580*/  @!P0 NANOSLEEP.SYNCS 0x989680 ;  /* 0x009896800000895d */ /* 0x002fea0003900000 */
[----:B------:R-:W1:Y:S02]  /*2e590*/  @!P0 SYNCS.PHASECHK.TRANS64 P0, [R4+URZ], R7 ;  /* 0x00000007040085a7 */ /* 0x000e64000800007f */
[----:B-1----:R-:W-:Y:S05]  /*2e5a0*/  @!P0 BRA `(.L_x_12049) ;  /* 0xfffffffc00f08947 */ /* 0x002fea000383ffff */
[----:B------:R-:W-:Y:S05]  /*2e5b0*/  BRA `(.L_x_12048) ;  /* 0xfffffe9c00147947 */ /* 0x000fea000383ffff */
.L_x_12068:
[----:B-1----:R1:W2:Y:S02]  /*2e5c0*/  SYNCS.PHASECHK.TRANS64.TRYWAIT P0, [R26+URZ], R27 ;  /* 0x0000001b1a0075a7 */ /* 0x0022a4000800017f */
[----:B--2---:R-:W-:Y:S05]  /*2e5d0*/  @!P0 NANOSLEEP.SYNCS 0x989680 ;  /* 0x009896800000895d */ /* 0x004fea0003900000 */
[----:B------:R-:W2:Y:S02]  /*2e5e0*/  @!P0 SYNCS.PHASECHK.TRANS64 P0, [R26+URZ], R27 ;  /* 0x0000001b1a0085a7 */ /* 0x000ea4000800007f */
[----:B--2---:R-:W-:Y:S05]  /*2e5f0*/  @!P0 BRA `(.L_x_12068) ;  /* 0xfffffffc00f08947 */ /* 0x004fea000383ffff */
[----:B------:R-:W-:Y:S05]  /*2e600*/  BRA `(.L_x_12067) ;  /* 0xfffffed400087947 */ /* 0x000fea000383ffff */
.L_x_12078:
[----:B------:R-:W-:Y:S02]  /*2e610*/  IMAD.MOV.U32 R13, RZ, RZ, R21 ;  /* 0x000000ffff0d7224 */ /* 0x000fe400078e0015 */
[----:B------:R-:W-:Y:S02]  /*2e620*/  IMAD.MOV.U32 R12, RZ, RZ, RZ ;  /* 0x000000ffff0c7224 */ /* 0x000fe400078e00ff */
[----:B------:R-:W-:Y:S02]  /*2e630*/  IMAD.MOV.U32 R11, RZ, RZ, 0x181f ;  /* 0x0000181fff0b7424 */ /* 0x000fe400078e00ff */
[----:B------:R-:W-:-:S07]  /*2e640*/  IMAD.MOV.U32 R15, RZ, RZ, -0x1 ;  /* 0xffffffffff0f7424 */ /* 0x000fce00078e00ff */
[----:B-----5:R-:W-:Y:S05]  /*2e650*/  WARPSYNC.COLLECTIVE R15, `(.L_x_12304) ;  /* 0x000000000f087348 */ /* 0x020fea0003c00000 */
[----:B------:R0:W1:Y:S02]  /*2e660*/  SHFL.IDX P6, R14, R13, R12, R11 ;  /* 0x0000000c0d0e7389 */ /* 0x00006400000c000b */
[----:B01---5:R-:W-:Y:S01]  /*2e670*/  ENDCOLLECTIVE ;  /* 0x000000000000791b */ /* 0x023fe20003800000 */
.L_x_12304:
[----:B------:R-:W-:Y:S02]  /*2e680*/  IMAD.MOV.U32 R13, RZ, RZ, R20 ;  /* 0x000000ffff0d7224 */ /* 0x000fe400078e0014 */
[----:B------:R-:W-:-:S07]  /*2e690*/  IMAD.MOV.U32 R3, RZ, RZ, R14 ;  /* 0x000000ffff037224 */ /* 0x000fce00078e000e */
[----:B------:R-:W-:Y:S05]  /*2e6a0*/  WARPSYNC.COLLECTIVE R15, `(.L_x_12305) ;  /* 0x000000000f087348 */ /* 0x000fea0003c00000 */
[----:B------:R0:W1:Y:S02]  /*2e6b0*/  SHFL.IDX P6, R14, R13, R12, R11 ;  /* 0x0000000c0d0e7389 */ /* 0x00006400000c000b */
[----:B01----:R-:W-:Y:S01]  /*2e6c0*/  ENDCOLLECTIVE ;  /* 0x000000000000791b */ /* 0x003fe20003800000 */
.L_x_12305:
[----:B------:R-:W-:Y:S05]  /*2e6d0*/  BRA `(.L_x_12306) ;  /* 0xffffff3400b87947 */ /* 0x000fea000383ffff */
.L_x_12081:
        /* <DEDUP_REMOVED lines=8> */
.L_x_12308:
[----:B------:R-:W-:Y:S05]  /*2e760*/  BSYNC B1 ;  /* 0x0000000000017941 */ /* 0x000fea0003800000 */
.L_x_12307:
        /* <DEDUP_REMOVED lines=8> */
.L_x_12309:
[----:B------:R-:W-:Y:S05]  /*2e7f0*/  BRA `(.L_x_12310) ;  /* 0xffffff3400e87947 */ /* 0x000fea000383ffff */
.L_x_12084:
        /* <DEDUP_REMOVED lines=8> */
.L_x_12312:
[----:B------:R-:W-:Y:S05]  /*2e880*/  BSYNC B1 ;  /* 0x0000000000017941 */ /* 0x000fea0003800000 */
.L_x_12311:
        /* <DEDUP_REMOVED lines=8> */
.L_x_12313:
[----:B------:R-:W-:Y:S05]  /*2e910*/  BRA `(.L_x_12314) ;  /* 0xffffff3800187947 */ /* 0x000fea000383ffff */
.L_x_12087:
        /* <DEDUP_REMOVED lines=8> */
.L_x_12316:
[----:B------:R-:W-:Y:S05]  /*2e9a0*/  BSYNC B1 ;  /* 0x0000000000017941 */ /* 0x000fea0003800000 */
.L_x_12315:
        /* <DEDUP_REMOVED lines=8> */
.L_x_12317:
[----:B------:R-:W-:Y:S05]  /*2ea30*/  BRA `(.L_x_12318) ;  /* 0xffffff3800487947 */ /* 0x000fea000383ffff */
.L_x_12089:
[----:B------:R-:W-:Y:S02]  /*2ea40*/  IMAD.MOV.U32 R13, RZ, RZ, R4 ;  /* 0x000000ffff0d7224 */ /* 0x000fe400078e0004 */
[----:B------:R-:W-:Y:S02]  /*2ea50*/  IMAD.MOV.U32 R12, RZ, RZ, RZ ;  /* 0x000000ffff0c7224 */ /* 0x000fe400078e00ff */
[----:B------:R-:W-:Y:S02]  /*2ea60*/  IMAD.MOV.U32 R11, RZ, RZ, 0x1c1f ;  /* 0x00001c1fff0b7424 */ /* 0x000fe400078e00ff */
[----:B------:R-:W-:-:S07]  /*2ea70*/  IMAD.MOV.U32 R15, RZ, RZ, -0x1 ;  /* 0xffffffffff0f7424 */ /* 0x000fce00078e00ff */
[----:B------:R-:W-:Y:S05]  /*2ea80*/  WARPSYNC.COLLECTIVE R15, `(.L_x_12319) ;  /* 0x000000000f087348 */ /* 0x000fea0003c00000 */
[----:B------:R0:W1:Y:S02]  /*2ea90*/  SHFL.IDX P6, R14, R13, R12, R11 ;  /* 0x0000000c0d0e7389 */ /* 0x00006400000c000b */
[----:B01----:R-:W-:Y:S01]  /*2eaa0*/  ENDCOLLECTIVE ;  /* 0x000000000000791b */ /* 0x003fe20003800000 */
.L_x_12319:
[----:B------:R-:W-:Y:S02]  /*2eab0*/  IMAD.MOV.U32 R13, RZ, RZ, R3 ;  /* 0x000000ffff0d7224 */ /* 0x000fe400078e0003 */
[----:B------:R-:W-:-:S07]  /*2eac0*/  IMAD.MOV.U32 R5, RZ, RZ, R14 ;  /* 0x000000ffff057224 */ /* 0x000fce00078e000e */
[----:B------:R-:W-:Y:S05]  /*2ead0*/  WARPSYNC.COLLECTIVE R15, `(.L_x_12320) ;  /* 0x000000000f087348 */ /* 0x000fea0003c00000 */
[----:B------:R0:W1:Y:S02]  /*2eae0*/  SHFL.IDX P6, R14, R13, R12, R11 ;  /* 0x0000000c0d0e7389 */ /* 0x00006400000c000b */
[----:B01----:R-:W-:Y:S01]  /*2eaf0*/  ENDCOLLECTIVE ;  /* 0x000000000000791b */ /* 0x003fe20003800000 */
.L_x_12320:
[----:B------:R-:W-:Y:S01]  /*2eb00*/  IMAD.MOV.U32 R6, RZ, RZ, R14 ;  /* 0x000000ffff067224 */ /* 0x000fe200078e000e */
[----:B------:R-:W-:Y:S06]  /*2eb10*/  BRA `(.L_x_12321) ;  /* 0xffffff3c00687947 */ /* 0x000fec000383ffff */
.L_x_12092:
[----:B------:R-:W-:Y:S01]  /*2eb20*/  BSSY B1, `(.L_x_12322) ;  /* 0x0000008000017945 */ /* 0x000fe20003800000 */
[----:B------:R-:W-:Y:S02]  /*2eb30*/  IMAD.MOV.U32 R13, RZ, RZ, R4 ;  /* 0x000000ffff0d7224 */ /* 0x000fe400078e0004 */
[----:B------:R-:W-:Y:S02]  /*2eb40*/  IMAD.MOV.U32 R12, RZ, RZ, 0x1 ;  /* 0x00000001ff0c7424 */ /* 0x000fe400078e00ff */
[----:B---3--:R-:W-:Y:S02]  /*2eb50*/  IMAD.MOV.U32 R11, RZ, RZ, 0x1c1f ;  /* 0x00001c1fff0b7424 */ /* 0x008fe400078e00ff */
[----:B------:R-:W-:-:S07]  /*2eb60*/  IMAD.MOV.U32 R15, RZ, RZ, -0x1 ;  /* 0xffffffffff0f7424 */ /* 0x000fce00078e00ff */
[----:B012---:R-:W-:Y:S05]  /*2eb70*/  WARPSYNC.COLLECTIVE R15, `(.L_x_12323) ;  /* 0x000000000f087348 */ /* 0x007fea0003c00000 */
[----:B------:R3:W4:Y:S02]  /*2eb80*/  SHFL.IDX P6, R14, R13, R12, R11 ;  /* 0x0000000c0d0e7389 */ /* 0x00072400000c000b */
[----:B01234-:R-:W-:Y:S01]  /*2eb90*/  ENDCOLLECTIVE ;  /* 0x000000000000791b */ /* 0x01ffe20003800000 */
.L_x_12323:
[----:B------:R-:W-:Y:S05]  /*2eba0*/  BSYNC B1 ;  /* 0x0000000000017941 */ /* 0x000fea0003800000 */
.L_x_12322:
        /* <DEDUP_REMOVED lines=8> */
.L_x_12324:
[----:B------:R-:W-:Y:S05]  /*2ec30*/  BRA `(.L_x_12325) ;  /* 0xffffff4800507947 */ /* 0x000fea000383ffff */
.L_x_12098:
[----:B------:R-:W-:Y:S02]  /*2ec40*/  IMAD.MOV.U32 R13, RZ, RZ, R4 ;  /* 0x000000ffff0d7224 */ /* 0x000fe400078e0004 */
[----:B------:R-:W-:Y:S02]  /*2ec50*/  IMAD.MOV.U32 R12, RZ, RZ, RZ ;  /* 0x000000ffff0c7224 */ /* 0x000fe400078e00ff */
[----:B------:R-:W-:Y:S02]  /*2ec60*/  IMAD.MOV.U32 R11, RZ, RZ, 0x181f ;  /* 0x0000181fff0b7424 */ /* 0x000fe400078e00ff */
[----:B------:R-:W-:-:S07]  /*2ec70*/  IMAD.MOV.U32 R15, RZ, RZ, -0x1 ;  /* 0xffffffffff0f7424 */ /* 0x000fce00078e00ff */
[----:B---3--:R-:W-:Y:S05]  /*2ec80*/  WARPSYNC.COLLECTIVE R15, `(.L_x_12326) ;  /* 0x000000000f087348 */ /* 0x008fea0003c00000 */
[----:B------:R0:W1:Y:S02]  /*2ec90*/  SHFL.IDX P6, R14, R13, R12, R11 ;  /* 0x0000000c0d0e7389 */ /* 0x00006400000c000b */
[----:B01-3--:R-:W-:Y:S01]  /*2eca0*/  ENDCOLLECTIVE ;  /* 0x000000000000791b */ /* 0x00bfe20003800000 */
.L_x_12326:
[----:B------:R-:W-:Y:S02]  /*2ecb0*/  IMAD.MOV.U32 R13, RZ, RZ, R3 ;  /* 0x000000ffff0d7224 */ /* 0x000fe400078e0003 */
[----:B------:R-:W-:-:S07]  /*2ecc0*/  IMAD.MOV.U32 R0, RZ, RZ, R14 ;  /* 0x000000ffff007224 */ /* 0x000fce00078e000e */
[----:B------:R-:W-:Y:S05]  /*2ecd0*/  WARPSYNC.COLLECTIVE R15, `(.L_x_12327) ;  /* 0x000000000f087348 */ /* 0x000fea0003c00000 */
[----:B------:R0:W1:Y:S02]  /*2ece0*/  SHFL.IDX P6, R14, R13, R12, R11 ;  /* 0x0000000c0d0e7389 */ /* 0x00006400000c000b */
[----:B01----:R-:W-:Y:S01]  /*2ecf0*/  ENDCOLLECTIVE ;  /* 0x000000000000791b */ /* 0x003fe20003800000 */
.L_x_12327:
[----:B------:R-:W-:Y:S05]  /*2ed00*/  BRA `(.L_x_12328) ;  /* 0xffffff5c00507947 */ /* 0x000fea000383ffff */
.L_x_12101:
[----:B------:R-:W-:Y:S01]  /*2ed10*/  BSSY B1, `(.L_x_12329) ;  /* 0x0000008000017945 */ /* 0x000fe20003800000 */
[----:B------:R-:W-:Y:S02]  /*2ed20*/  IMAD.MOV.U32 R13, RZ, RZ, R4 ;  /* 0x000000ffff0d7224 */ /* 0x000fe400078e0004 */
[----:B------:R-:W-:Y:S02]  /*2ed30*/  IMAD.MOV.U32 R12, RZ, RZ, 0x1 ;  /* 0x00000001ff0c7424 */ /* 0x000fe400078e00ff */
[----:B----4-:R-:W-:Y:S02]  /*2ed40*/  IMAD.MOV.U32 R11, RZ, RZ, 0x181f ;  /* 0x0000181fff0b7424 */ /* 0x010fe400078e00ff */
[----:B------:R-:W-:-:S07]  /*2ed50*/  IMAD.MOV.U32 R15, RZ, RZ, -0x1 ;  /* 0xffffffffff0f7424 */ /* 0x000fce00078e00ff */
[----:B0123--:R-:W-:Y:S05]  /*2ed60*/  WARPSYNC.COLLECTIVE R15, `(.L_x_12330) ;  /* 0x000000000f087348 */ /* 0x00ffea0003c00000 */
[----:B--2---:R2:W4:Y:S02]  /*2ed70*/  SHFL.IDX P6, R14, R13, R12, R11 ;  /* 0x0000000c0d0e7389 */ /* 0x00452400000c000b */
[----:B01234-:R-:W-:Y:S01]  /*2ed80*/  ENDCOLLECTIVE ;  /* 0x000000000000791b */ /* 0x01ffe20003800000 */
.L_x_12330:
[----:B------:R-:W-:Y:S05]  /*2ed90*/  BSYNC B1 ;  /* 0x0000000000017941 */ /* 0x000fea0003800000 */
.L_x_12329:
        /* <DEDUP_REMOVED lines=8> */
.L_x_12331:
[----:B------:R-:W-:Y:S05]  /*2ee20*/  BRA `(.L_x_12332) ;  /* 0xffffff5c00847947 */ /* 0x000fea000383ffff */
.L_x_12104:
        /* <DEDUP_REMOVED lines=8> */
.L_x_12334:
[----:B------:R-:W-:Y:S05]  /*2eeb0*/  BSYNC B1 ;  /* 0x0000000000017941 */ /* 0x000fea0003800000 */
.L_x_12333:
        /* <DEDUP_REMOVED lines=8> */
.L_x_12335:
[----:B------:R-:W-:Y:S05]  /*2ef40*/  BRA `(.L_x_12336) ;  /* 0xffffff5c00b47947 */ /* 0x000fea000383ffff */
.L_x_12107:
        /* <DEDUP_REMOVED lines=8> */
.L_x_12338:
[----:B------:R-:W-:Y:S05]  /*2efd0*/  BSYNC B1 ;  /* 0x0000000000017941 */ /* 0x000fea0003800000 */
.L_x_12337:
        /* <DEDUP_REMOVED lines=8> */
.L_x_12339:
[----:B------:R-:W-:Y:S05]  /*2f060*/  BRA `(.L_x_12340) ;  /* 0xffffff5c00e47947 */ /* 0x000fea000383ffff */
.L_x_12134:
        /* <DEDUP_REMOVED lines=11> */
.L_x_12342:
[----:B------:R-:W-:Y:S05]  /*2f120*/  BSYNC B1 ;  /* 0x0000000000017941 */ /* 0x000fea0003800000 */
.L_x_12341:
[----:B------:R-:W-:Y:S05]  /*2f130*/  BRA `(.L_x_12343) ;  /* 0xffffff7c00c47947 */ /* 0x000fea000383ffff */
.L_x_12136:
[----:B------:R-:W-:Y:S01]  /*2f140*/  BSSY B1, `(.L_x_12344) ;  /* 0x0000006000017945 */ /* 0x000fe20003800000 */
[----:B------:R-:W-:-:S07]  /*2f150*/  IMAD.MOV.U32 R15, RZ, RZ, -0x1 ;  /* 0xffffffffff0f7424 */ /* 0x000fce00078e00ff */
[----:B0-----:R-:W-:Y:S05]  /*2f160*/  WARPSYNC.COLLECTIVE R15, `(.L_x_12345) ;  /* 0x000000000f0c7348 */ /* 0x001fea0003c00000 */
[----:B------:R-:W-:Y:S02]  /*2f170*/  ELECT P6, UR62, PT ;  /* 0x00000000003e782f */ /* 0x000fe400038c0000 */
[----:B------:R-:W-:Y:S01]  /*2f180*/  MOV R14, UR62 ;  /* 0x0000003e000e7c02 */ /* 0x000fe20008000f00 */
[----:B0-----:R-:W-:Y:S10]  /*2f190*/  ENDCOLLECTIVE ;  /* 0x000000000000791b */ /* 0x001ff40003800000 */
.L_x_12345:
[----:B------:R-:W-:Y:S05]  /*2f1a0*/  BSYNC B1 ;  /* 0x0000000000017941 */ /* 0x000fea0003800000 */
.L_x_12344:
[----:B------:R-:W-:Y:S05]  /*2f1b0*/  BRA `(.L_x_12135) ;  /* 0xffffff7c00bc7947 */ /* 0x000fea000383ffff */
.L_x_12138:
[----:B0-----:R0:W1:Y:S02]  /*2f1c0*/  SYNCS.PHASECHK.TRANS64.TRYWAIT P0, [R22+URZ+0x22820], R3 ;  /* 0x02282003160075a7 */ /* 0x001064000800017f */
[----:B-1----:R-:W-:Y:S05]  /*2f1d0*/  @!P0 NANOSLEEP.SYNCS 0x989680 ;  /* 0x009896800000895d */ /* 0x002fea0003900000 */
[----:B------:R-:W1:Y:S02]  /*2f1e0*/  @!P0 SYNCS.PHASECHK.TRANS64 P0, [R22+URZ+0x22820], R3 ;  /* 0x02282003160085a7 */ /* 0x000e64000800007f */
[----:B-1----:R-:W-:Y:S05]  /*2f1f0*/  @!P0 BRA `(.L_x_12138) ;  /* 0xfffffffc00f08947 */ /* 0x002fea000383ffff */
[----:B------:R-:W-:Y:S05]  /*2f200*/  BRA `(.L_x_12346) ;  /* 0xffffff7c00cc7947 */ /* 0x000fea000383ffff */
.L_x_12142:
[----:B-1----:R1:W2:Y:S02]  /*2f210*/  SYNCS.PHASECHK.TRANS64.TRYWAIT P0, [R12+URZ+0x228a0], R10 ;  /* 0x0228a00a0c0075a7 */ /* 0x0022a4000800017f */
[----:B--2---:R-:W-:Y:S05]  /*2f220*/  @!P0 NANOSLEEP.SYNCS 0x989680 ;  /* 0x009896800000895d */ /* 0x004fea0003900000 */
[----:B------:R-:W2:Y:S02]  /*2f230*/  @!P0 SYNCS.PHASECHK.TRANS64 P0, [R12+URZ+0x228a0], R10 ;  /* 0x0228a00a0c0085a7 */ /* 0x000ea4000800007f */
[----:B--2---:R-:W-:Y:S05]  /*2f240*/  @!P0 BRA `(.L_x_12142) ;  /* 0xfffffffc00f08947 */ /* 0x004fea000383ffff */
[----:B------:R-:W-:Y:S05]  /*2f250*/  BRA `(.L_x_12347) ;  /* 0xffffff7c00e47947 */ /* 0x000fea000383ffff */
.L_x_12147:
[----:B0-----:R0:W2:Y:S02]  /*2f260*/  SYNCS.PHASECHK.TRANS64.TRYWAIT P0, [R12+URZ+0x228c0], R10 ;  /* 0x0228c00a0c0075a7 */ /* 0x0010a4000800017f */
[----:B--2---:R-:W-:Y:S05]  /*2f270*/  @!P0 NANOSLEEP.SYNCS 0x989680 ;  /* 0x009896800000895d */ /* 0x004fea0003900000 */
[----:B------:R-:W2:Y:S02]  /*2f280*/  @!P0 SYNCS.PHASECHK.TRANS64 P0, [R12+URZ+0x228c0], R10 ;  /* 0x0228c00a0c0085a7 */ /* 0x000ea4000800007f */
[----:B--2---:R-:W-:Y:S05]  /*2f290*/  @!P0 BRA `(.L_x_12147) ;  /* 0xfffffffc00f08947 */ /* 0x004fea000383ffff */
[----:B------:R-:W-:Y:S05]  /*2f2a0*/  BRA `(.L_x_12348) ;  /* 0xffffff8000607947 */ /* 0x000fea000383ffff */
.L_x_12157:
[----:B0-----:R0:W1:Y:S02]  /*2f2b0*/  SYNCS.PHASECHK.TRANS64.TRYWAIT P1, [R10+URZ+0x228a0], R2 ;  /* 0x0228a0020a0075a7 */ /* 0x001064000802017f */
[----:B-1----:R-:W-:Y:S05]  /*2f2c0*/  @!P1 NANOSLEEP.SYNCS 0x989680 ;  /* 0x009896800000995d */ /* 0x002fea0003900000 */
[----:B------:R-:W1:Y:S02]  /*2f2d0*/  @!P1 SYNCS.PHASECHK.TRANS64 P1, [R10+URZ+0x228a0], R2 ;  /* 0x0228a0020a0095a7 */ /* 0x000e64000802007f */
[----:B-1----:R-:W-:Y:S05]  /*2f2e0*/  @!P1 BRA `(.L_x_12157) ;  /* 0xfffffffc00f09947 */ /* 0x002fea000383ffff */
[----:B------:R-:W-:Y:S05]  /*2f2f0*/  BRA `(.L_x_12349) ;  /* 0xffffff8400d47947 */ /* 0x000fea000383ffff */
.L_x_12162:
[----:B-1----:R1:W2:Y:S02]  /*2f300*/  SYNCS.PHASECHK.TRANS64.TRYWAIT P1, [R10+URZ+0x228c0], R2 ;  /* 0x0228c0020a0075a7 */ /* 0x0022a4000802017f */
[----:B--2---:R-:W-:Y:S05]  /*2f310*/  @!P1 NANOSLEEP.SYNCS 0x989680 ;  /* 0x009896800000995d */ /* 0x004fea0003900000 */
[----:B------:R-:W2:Y:S02]  /*2f320*/  @!P1 SYNCS.PHASECHK.TRANS64 P1, [R10+URZ+0x228c0], R2 ;  /* 0x0228c0020a0095a7 */ /* 0x000ea4000802007f */
[----:B--2---:R-:W-:Y:S05]  /*2f330*/  @!P1 BRA `(.L_x_12162) ;  /* 0xfffffffc00f09947 */ /* 0x004fea000383ffff */
[----:B------:R-:W-:Y:S05]  /*2f340*/  BRA `(.L_x_12350) ;  /* 0xffffff88004c7947 */ /* 0x000fea000383ffff */
.L_x_12188:
        /* <DEDUP_REMOVED lines=10> */
.L_x_12352:
[----:B------:R-:W-:Y:S05]  /*2f3f0*/  BSYNC B0 ;  /* 0x0000000000007941 */ /* 0x000fea0003800000 */
.L_x_12351:
[----:B------:R-:W-:Y:S05]  /*2f400*/  BRA `(.L_x_12353) ;  /* 0xffffff9c00687947 */ /* 0x000fea000383ffff */
.L_x_12191:
[----:B0-----:R0:W1:Y:S02]  /*2f410*/  SYNCS.PHASECHK.TRANS64.TRYWAIT P0, [R33+URZ+0x22840], R0 ;  /* 0x02284000210075a7 */ /* 0x001064000800017f */
[----:B-1----:R-:W-:Y:S05]  /*2f420*/  @!P0 NANOSLEEP.SYNCS 0x989680 ;  /* 0x009896800000895d */ /* 0x002fea0003900000 */
[----:B------:R-:W1:Y:S02]  /*2f430*/  @!P0 SYNCS.PHASECHK.TRANS64 P0, [R33+URZ+0x22840], R0 ;  /* 0x02284000210085a7 */ /* 0x000e64000800007f */
[----:B-1----:R-:W-:Y:S05]  /*2f440*/  @!P0 BRA `(.L_x_12191) ;  /* 0xfffffffc00f08947 */ /* 0x002fea000383ffff */
[----:B------:R-:W-:Y:S05]  /*2f450*/  BRA `(.L_x_12354) ;  /* 0xffffff9c00847947 */ /* 0x000fea000383ffff */
.L_x_12192:
        /* <DEDUP_REMOVED lines=8> */
.L_x_12356:
[----:B------:R-:W-:Y:S05]  /*2f4e0*/  BSYNC B0 ;  /* 0x0000000000007941 */ /* 0x000fea0003800000 */
.L_x_12355:
        /* <DEDUP_REMOVED lines=9> */
.L_x_12357:
[----:B------:R-:W-:Y:S02]  /*2f580*/  IMAD.MOV.U32 R13, RZ, RZ, R4 ;  /* 0x000000ffff0d7224 */ /* 0x000fe400078e0004 */
[----:B------:R-:W-:Y:S02]  /*2f590*/  IMAD.MOV.U32 R12, RZ, RZ, 0x1 ;  /* 0x00000001ff0c7424 */ /* 0x000fe400078e00ff */
[----:B------:R-:W-:-:S07]  /*2f5a0*/  IMAD.MOV.U32 R3, RZ, RZ, R14 ;  /* 0x000000ffff037224 */ /* 0x000fce00078e000e */
[----:B------:R-:W-:Y:S05]  /*2f5b0*/  WARPSYNC.COLLECTIVE R15, `(.L_x_12358) ;  /* 0x000000000f087348 */ /* 0x000fea0003c00000 */
[----:B------:R0:W1:Y:S02]  /*2f5c0*/  SHFL.IDX P6, R14, R13, R12, R11 ;  /* 0x0000000c0d0e7389 */ /* 0x00006400000c000b */
[----:B01----:R-:W-:Y:S01]  /*2f5d0*/  ENDCOLLECTIVE ;  /* 0x000000000000791b */ /* 0x003fe20003800000 */
.L_x_12358:
        /* <DEDUP_REMOVED lines=15> */
.L_x_12359:
[----:B------:R-:W-:Y:S02]  /*2f6d0*/  @P0 IMAD R7, R5, 0x2, R22 ;  /* 0x0000000205070824 */ /* 0x000fe400078e0216 */
[----:B------:R-:W-:Y:S02]  /*2f6e0*/  IMAD.MOV.U32 R13, RZ, RZ, R4 ;  /* 0x000000ffff0d7224 */ /* 0x000fe400078e0004 */
[----:B------:R-:W-:Y:S02]  /*2f6f0*/  IMAD.MOV.U32 R12, RZ, RZ, 0x2 ;  /* 0x00000002ff0c7424 */ /* 0x000fe400078e00ff */
[----:B------:R-:W-:-:S07]  /*2f700*/  IMAD.MOV.U32 R3, RZ, RZ, R14 ;  /* 0x000000ffff037224 */ /* 0x000fce00078e000e */
[----:B------:R-:W-:Y:S05]  /*2f710*/  WARPSYNC.COLLECTIVE R15, `(.L_x_12360) ;  /* 0x000000000f087348 */ /* 0x000fea0003c00000 */
[----:B------:R0:W1:Y:S02]  /*2f720*/  SHFL.IDX P6, R14, R13, R12, R11 ;  /* 0x0000000c0d0e7389 */ /* 0x00006400000c000b */
[----:B01----:R-:W-:Y:S01]  /*2f730*/  ENDCOLLECTIVE ;  /* 0x000000000000791b */ /* 0x003fe20003800000 */
.L_x_12360:
        /* <DEDUP_REMOVED lines=15> */
.L_x_12361:
[----:B------:R-:W-:Y:S02]  /*2f830*/  @P0 IMAD R7, R5, 0x2, R22 ;  /* 0x0000000205070824 */ /* 0x000fe400078e0216 */
[----:B------:R-:W-:Y:S02]  /*2f840*/  IMAD.MOV.U32 R13, RZ, RZ, R4 ;  /* 0x000000ffff0d7224 */ /* 0x000fe400078e0004 */
[----:B------:R-:W-:Y:S02]  /*2f850*/  IMAD.MOV.U32 R12, RZ, RZ, 0x3 ;  /* 0x00000003ff0c7424 */ /* 0x000fe400078e00ff */
[----:B------:R-:W-:-:S07]  /*2f860*/  IMAD.MOV.U32 R3, RZ, RZ, R14 ;  /* 0x000000ffff037224 */ /* 0x000fce00078e000e */
[----:B------:R-:W-:Y:S05]  /*2f870*/  WARPSYNC.COLLECTIVE R15, `(.L_x_12362) ;  /* 0x000000000f087348 */ /* 0x000fea0003c00000 */
[----:B------:R0:W1:Y:S02]  /*2f880*/  SHFL.IDX P6, R14, R13, R12, R11 ;  /* 0x0000000c0d0e7389 */ /* 0x00006400000c000b */
[----:B01----:R-:W-:Y:S01]  /*2f890*/  ENDCOLLECTIVE ;  /* 0x000000000000791b */ /* 0x003fe20003800000 */
.L_x_12362:
        /* <DEDUP_REMOVED lines=15> */
.L_x_12363:
[----:B------:R-:W-:Y:S02]  /*2f990*/  @P0 IMAD R7, R5, 0x2, R22 ;  /* 0x0000000205070824 */ /* 0x000fe400078e0216 */
[----:B------:R-:W-:Y:S02]  /*2f9a0*/  IMAD.MOV.U32 R13, RZ, RZ, R4 ;  /* 0x000000ffff0d7224 */ /* 0x000fe400078e0004 */
[----:B------:R-:W-:Y:S02]  /*2f9b0*/  IMAD.MOV.U32 R12, RZ, RZ, 0x4 ;  /* 0x00000004ff0c7424 */ /* 0x000fe400078e00ff */
[----:B------:R-:W-:-:S07]  /*2f9c0*/  IMAD.MOV.U32 R3, RZ, RZ, R14 ;  /* 0x000000ffff037224 */ /* 0x000fce00078e000e */
[----:B------:R-:W-:Y:S05]  /*2f9d0*/  WARPSYNC.COLLECTIVE R15, `(.L_x_12364) ;  /* 0x000000000f087348 */ /* 0x000fea0003c00000 */
[----:B------:R0:W1:Y:S02]  /*2f9e0*/  SHFL.IDX P6, R14, R13, R12, R11 ;  /* 0x0000000c0d0e7389 */ /* 0x00006400000c000b */
[----:B01----:R-:W-:Y:S01]  /*2f9f0*/  ENDCOLLECTIVE ;  /* 0x000000000000791b */ /* 0x003fe20003800000 */
.L_x_12364:
        /* <DEDUP_REMOVED lines=15> */
.L_x_12365:
[----:B------:R-:W-:Y:S02]  /*2faf0*/  @P0 IMAD R7, R5, 0x2, R22 ;  /* 0x0000000205070824 */ /* 0x000fe400078e0216 */
[----:B------:R-:W-:Y:S02]  /*2fb00*/  IMAD.MOV.U32 R13, RZ, RZ, R4 ;  /* 0x000000ffff0d7224 */ /* 0x000fe400078e0004 */
[----:B------:R-:W-:Y:S02]  /*2fb10*/  IMAD.MOV.U32 R12, RZ, RZ, 0x5 ;  /* 0x00000005ff0c7424 */ /* 0x000fe400078e00ff */
[----:B------:R-:W-:-:S07]  /*2fb20*/  IMAD.MOV.U32 R3, RZ, RZ, R14 ;  /* 0x000000ffff037224 */ /* 0x000fce00078e000e */
[----:B------:R-:W-:Y:S05]  /*2fb30*/  WARPSYNC.COLLECTIVE R15, `(.L_x_12366) ;  /* 0x000000000f087348 */ /* 0x000fea0003c00000 */
[----:B------:R0:W1:Y:S02]  /*2fb40*/  SHFL.IDX P6, R14, R13, R12, R11 ;  /* 0x0000000c0d0e7389 */ /* 0x00006400000c000b */
[----:B01----:R-:W-:Y:S01]  /*2fb50*/  ENDCOLLECTIVE ;  /* 0x000000000000791b */ /* 0x003fe20003800000 */
.L_x_12366:
        /* <DEDUP_REMOVED lines=10> */
.L_x_12367:
[----:B------:R-:W-:Y:S01]  /*2fc00*/  @!PT LDS RZ, [RZ] ;  /* 0x00000000fffff984 */ /* 0x000fe20000000800 */
[----:B------:R-:W-:Y:S01]  /*2fc10*/  @!PT LDS RZ, [RZ] ;  /* 0x00000000fffff984 */ /* 0x000fe20000000800 */
[----:B------:R-:W-:Y:S01]  /*2fc20*/  @!PT LDS RZ, [RZ] ;  /* 0x00000000fffff984 */ /* 0x000fe20000000800 */
[----:B------:R0:W-:Y:S01]  /*2fc30*/  @P0 LDGSTS.E.BYPASS.LTC128B.128 [R7+0x1e400], desc[UR42][R2.64], !P2 ;  /* 0x1e40000002070fae */ /* 0x0001e2000d101d6a */
[----:B------:R-:W-:Y:S01]  /*2fc40*/  IMAD.MOV.U32 R0, RZ, RZ, R14 ;  /* 0x000000ffff007224 */ /* 0x000fe200078e000e */
[----:B------:R-:W-:Y:S06]  /*2fc50*/  BRA `(.L_x_12368) ;  /* 0xffffff9800d87947 */ /* 0x000fec000383ffff */
.L_x_12197:
        /* <DEDUP_REMOVED lines=9> */
.L_x_12369:
[C---:B------:R-:W-:Y:S01]  /*2fcf0*/  VIADD R6, R35.reuse, 0x10 ;  /* 0x0000001023067836 */ /* 0x040fe20000000000 */
[----:B------:R-:W-:Y:S01]  /*2fd00*/  ISETP.GE.AND P0, PT, R35, R5, PT ;  /* 0x000000052300720c */ /* 0x000fe20003f06270 */
[----:B------:R-:W-:Y:S02]  /*2fd10*/  IMAD.MOV.U32 R13, RZ, RZ, R0 ;  /* 0x000000ffff0d7224 */ /* 0x000fe400078e0000 */
[----:B------:R-:W-:-:S10]  /*2fd20*/  IMAD.MOV.U32 R2, RZ, RZ, R14 ;  /* 0x000000ffff027224 */ /* 0x000fd400078e000e */
[----:B------:R-:W-:Y:S05]  /*2fd30*/  WARPSYNC.COLLECTIVE R15, `(.L_x_12370) ;  /* 0x000000000f087348 */ /* 0x000fea0003c00000 */
[----:B------:R0:W1:Y:S02]  /*2fd40*/  SHFL.IDX P6, R14, R13, R12, R11 ;  /* 0x0000000c0d0e7389 */ /* 0x00006400000c000b */
[----:B01----:R-:W-:Y:S01]  /*2fd50*/  ENDCOLLECTIVE ;  /* 0x000000000000791b */ /* 0x003fe20003800000 */
.L_x_12370:
[----:B------:R-:W-:Y:S02]  /*2fd60*/  IMAD.MOV.U32 R13, RZ, RZ, R4 ;  /* 0x000000ffff0d7224 */ /* 0x000fe400078e0004 */
[----:B------:R-:W-:Y:S02]  /*2fd70*/  IMAD.MOV.U32 R12, RZ, RZ, 0x1 ;  /* 0x00000001ff0c7424 */ /* 0x000fe400078e00ff */
[----:B------:R-:W-:-:S07]  /*2fd80*/  IMAD.MOV.U32 R3, RZ, RZ, R14 ;  /* 0x000000ffff037224 */ /* 0x000fce00078e000e */
[----:B------:R-:W-:Y:S05]  /*2fd90*/  WARPSYNC.COLLECTIVE R15, `(.L_x_12371) ;  /* 0x000000000f087348 */ /* 0x000fea0003c00000 */
[----:B------:R0:W1:Y:S02]  /*2fda0*/  SHFL.IDX P6, R14, R13, R12, R11 ;  /* 0x0000000c0d0e7389 */ /* 0x00006400000c000b */
[----:B01----:R-:W-:Y:S01]  /*2fdb0*/  ENDCOLLECTIVE ;  /* 0x000000000000791b */ /* 0x003fe20003800000 */
.L_x_12371:
        /* <DEDUP_REMOVED lines=15> */
.L_x_12372:
[----:B------:R-:W-:Y:S02]  /*2feb0*/  IMAD.MOV.U32 R13, RZ, RZ, R4 ;  /* 0x000000ffff0d7224 */ /* 0x000fe400078e0004 */
[----:B------:R-:W-:Y:S02]  /*2fec0*/  IMAD.MOV.U32 R12, RZ, RZ, 0x2 ;  /* 0x00000002ff0c7424 */ /* 0x000fe400078e00ff */
[----:B------:R-:W-:-:S07]  /*2fed0*/  IMAD.MOV.U32 R3, RZ, RZ, R14 ;  /* 0x000000ffff037224 */ /* 0x000fce00078e000e */
[----:B------:R-:W-:Y:S05]  /*2fee0*/  WARPSYNC.COLLECTIVE R15, `(.L_x_12373) ;  /* 0x000000000f087348 */ /* 0x000fea0003c00000 */
[----:B------:R0:W1:Y:S02]  /*2fef0*/  SHFL.IDX P6, R14, R13, R12, R11 ;  /* 0x0000000c0d0e7389 */ /* 0x00006400000c000b */
[----:B01----:R-:W-:Y:S01]  /*2ff00*/  ENDCOLLECTIVE ;  /* 0x000000000000791b */ /* 0x003fe20003800000 */
.L_x_12373:
        /* <DEDUP_REMOVED lines=16> */
.L_x_12374:
[----:B------:R-:W-:Y:S02]  /*30010*/  IMAD.MOV.U32 R13, RZ, RZ, R4 ;  /* 0x000000ffff0d7224 */ /* 0x000fe400078e0004 */
[----:B------:R-:W-:Y:S02]  /*30020*/  IMAD.MOV.U32 R12, RZ, RZ, 0x3 ;  /* 0x00000003ff0c7424 */ /* 0x000fe400078e00ff */
[----:B------:R-:W-:-:S07]  /*30030*/  IMAD.MOV.U32 R3, RZ, RZ, R14 ;  /* 0x000000ffff037224 */ /* 0x000fce00078e000e */
[----:B------:R-:W-:Y:S05]  /*30040*/  WARPSYNC.COLLECTIVE R15, `(.L_x_12375) ;  /* 0x000000000f087348 */ /* 0x000fea0003c00000 */
[----:B------:R0:W1:Y:S02]  /*30050*/  SHFL.IDX P6, R14, R13, R12, R11 ;  /* 0x0000000c0d0e7389 */ /* 0x00006400000c000b */
[----:B01----:R-:W-:Y:S01]  /*30060*/  ENDCOLLECTIVE ;  /* 0x000000000000791b */ /* 0x003fe20003800000 */
.L_x_12375:
        /* <DEDUP_REMOVED lines=16> */
.L_x_12376:
[----:B------:R-:W-:Y:S02]  /*30170*/  IMAD.MOV.U32 R13, RZ, RZ, R4 ;  /* 0x000000ffff0d7224 */ /* 0x000fe400078e0004 */
[----:B------:R-:W-:Y:S02]  /*30180*/  IMAD.MOV.U32 R12, RZ, RZ, 0x4 ;  /* 0x00000004ff0c7424 */ /* 0x000fe400078e00ff */
[----:B------:R-:W-:-:S07]  /*30190*/  IMAD.MOV.U32 R3, RZ, RZ, R14 ;  /* 0x000000ffff037224 */ /* 0x000fce00078e000e */
[----:B------:R-:W-:Y:S05]  /*301a0*/  WARPSYNC.COLLECTIVE R15, `(.L_x_12377) ;  /* 0x000000000f087348 */ /* 0x000fea0003c00000 */
[----:B------:R0:W1:Y:S02]  /*301b0*/  SHFL.IDX P6, R14, R13, R12, R11 ;  /* 0x0000000c0d0e7389 */ /* 0x00006400000c000b */
[----:B01----:R-:W-:Y:S01]  /*301c0*/  ENDCOLLECTIVE ;  /* 0x000000000000791b */ /* 0x003fe20003800000 */
.L_x_12377:
        /* <DEDUP_REMOVED lines=16> */
.L_x_12378:
[----:B------:R-:W-:Y:S02]  /*302d0*/  IMAD.MOV.U32 R13, RZ, RZ, R4 ;  /* 0x000000ffff0d7224 */ /* 0x000fe400078e0004 */
[----:B------:R-:W-:Y:S02]  /*302e0*/  IMAD.MOV.U32 R12, RZ, RZ, 0x5 ;  /* 0x00000005ff0c7424 */ /* 0x000fe400078e00ff */
[----:B------:R-:W-:-:S07]  /*302f0*/  IMAD.MOV.U32 R3, RZ, RZ, R14 ;  /* 0x000000ffff037224 */ /* 0x000fce00078e000e */
[----:B------:R-:W-:Y:S05]  /*30300*/  WARPSYNC.COLLECTIVE R15, `(.L_x_12379) ;  /* 0x000000000f087348 */ /* 0x000fea0003c00000 */
[----:B------:R0:W1:Y:S02]  /*30310*/  SHFL.IDX P6, R14, R13, R12, R11 ;  /* 0x0000000c0d0e7389 */ /* 0x00006400000c000b */
[----:B01----:R-:W-:Y:S01]  /*30320*/  ENDCOLLECTIVE ;  /* 0x000000000000791b */ /* 0x003fe20003800000 */
.L_x_12379:
        /* <DEDUP_REMOVED lines=16> */
.L_x_12380:
[----:B------:R-:W-:Y:S02]  /*30430*/  IMAD.MOV.U32 R13, RZ, RZ, R4 ;  /* 0x000000ffff0d7224 */ /* 0x000fe400078e0004 */
[----:B------:R-:W-:Y:S02]  /*30440*/  IMAD.MOV.U32 R12, RZ, RZ, 0x6 ;  /* 0x00000006ff0c7424 */ /* 0x000fe400078e00ff */
[----:B------:R-:W-:-:S07]  /*30450*/  IMAD.MOV.U32 R3, RZ, RZ, R14 ;  /* 0x000000ffff037224 */ /* 0x000fce00078e000e */
[----:B------:R-:W-:Y:S05]  /*30460*/  WARPSYNC.COLLECTIVE R15, `(.L_x_12381) ;  /* 0x000000000f087348 */ /* 0x000fea0003c00000 */
[----:B------:R0:W1:Y:S02]  /*30470*/  SHFL.IDX P6, R14, R13, R12, R11 ;  /* 0x0000000c0d0e7389 */ /* 0x00006400000c000b */
[----:B01----:R-:W-:Y:S01]  /*30480*/  ENDCOLLECTIVE ;  /* 0x000000000000791b */ /* 0x003fe20003800000 */
.L_x_12381:
        /* <DEDUP_REMOVED lines=16> */
.L_x_12382:
[----:B------:R-:W-:Y:S02]  /*30590*/  IMAD.MOV.U32 R13, RZ, RZ, R4 ;  /* 0x000000ffff0d7224 */ /* 0x000fe400078e0004 */
[----:B------:R-:W-:Y:S02]  /*305a0*/  IMAD.MOV.U32 R12, RZ, RZ, 0x7 ;  /* 0x00000007ff0c7424 */ /* 0x000fe400078e00ff */
[----:B------:R-:W-:-:S07]  /*305b0*/  IMAD.MOV.U32 R3, RZ, RZ, R14 ;  /* 0x000000ffff037224 */ /* 0x000fce00078e000e */
[----:B------:R-:W-:Y:S05]  /*305c0*/  WARPSYNC.COLLECTIVE R15, `(.L_x_12383) ;  /* 0x000000000f087348 */ /* 0x000fea0003c00000 */
[----:B------:R0:W1:Y:S02]  /*305d0*/  SHFL.IDX P6, R14, R13, R12, R11 ;  /* 0x0000000c0d0e7389 */ /* 0x00006400000c000b */
[----:B01----:R-:W-:Y:S01]  /*305e0*/  ENDCOLLECTIVE ;  /* 0x000000000000791b */ /* 0x003fe20003800000 */
.L_x_12383:
        /* <DEDUP_REMOVED lines=10> */
.L_x_12384:
[----:B------:R-:W-:Y:S01]  /*30690*/  @!PT LDS RZ, [RZ] ;  /* 0x00000000fffff984 */ /* 0x000fe20000000800 */
[----:B------:R-:W-:Y:S01]  /*306a0*/  @!PT LDS RZ, [RZ] ;  /* 0x00000000fffff984 */ /* 0x000fe20000000800 */
[----:B------:R-:W-:Y:S01]  /*306b0*/  @!PT LDS RZ, [RZ] ;  /* 0x00000000fffff984 */ /* 0x000fe20000000800 */
[----:B------:R1:W-:Y:S01]  /*306c0*/  @!P0 LDGSTS.E.BYPASS.LTC128B.128 [R8+0x1b400], desc[UR42][R2.64], !P1 ;  /* 0x1b40000002088fae */ /* 0x0003e2000c901d6a */
[----:B------:R-:W-:Y:S01]  /*306d0*/  IMAD.MOV.U32 R0, RZ, RZ, R14 ;  /* 0x000000ffff007224 */ /* 0x000fe200078e000e */
[----:B------:R-:W-:Y:S06]  /*306e0*/  BRA `(.L_x_12385) ;  /* 0xffffff9c00507947 */ /* 0x000fec000383ffff */
.L_x_12200:
[----:B0-----:R0:W1:Y:S02]  /*306f0*/  SYNCS.PHASECHK.TRANS64.TRYWAIT P0, [R22+URZ+0x22820], R3 ;  /* 0x02282003160075a7 */ /* 0x001064000800017f */
[----:B-1----:R-:W-:Y:S05]  /*30700*/  @!P0 NANOSLEEP.SYNCS 0x989680 ;  /* 0x009896800000895d */ /* 0x002fea0003900000 */
[----:B------:R-:W1:Y:S02]  /*30710*/  @!P0 SYNCS.PHASECHK.TRANS64 P0, [R22+URZ+0x22820], R3 ;  /* 0x02282003160085a7 */ /* 0x000e64000800007f */
[----:B-1----:R-:W-:Y:S05]  /*30720*/  @!P0 BRA `(.L_x_12200) ;  /* 0xfffffffc00f08947 */ /* 0x002fea000383ffff */
[----:B------:R-:W-:Y:S05]  /*30730*/  BRA `(.L_x_12386) ;  /* 0xffffff9c00ac7947 */ /* 0x000fea000383ffff */
.L_x_12203:
[----:B-1----:R1:W2:Y:S02]  /*30740*/  SYNCS.PHASECHK.TRANS64.TRYWAIT P0, [R33+URZ+0x22860], R0 ;  /* 0x02286000210075a7 */ /* 0x0022a4000800017f */
[----:B--2---:R-:W-:Y:S05]  /*30750*/  @!P0 NANOSLEEP.SYNCS 0x989680 ;  /* 0x009896800000895d */ /* 0x004fea0003900000 */
[----:B------:R-:W2:Y:S02]  /*30760*/  @!P0 SYNCS.PHASECHK.TRANS64 P0, [R33+URZ+0x22860], R0 ;  /* 0x02286000210085a7 */ /* 0x000ea4000800007f */
[----:B--2---:R-:W-:Y:S05]  /*30770*/  @!P0 BRA `(.L_x_12203) ;  /* 0xfffffffc00f08947 */ /* 0x004fea000383ffff */
[----:B------:R-:W-:Y:S05]  /*30780*/  BRA `(.L_x_12387) ;  /* 0xffffff9c00bc7947 */ /* 0x000fea000383ffff */
.L_x_12204:
        /* <DEDUP_REMOVED lines=8> */
.L_x_12389:
[----:B------:R-:W-:Y:S05]  /*30810*/  BSYNC B0 ;  /* 0x0000000000007941 */ /* 0x000fea0003800000 */
.L_x_12388:
        /* <DEDUP_REMOVED lines=13> */
.L_x_12390:
        /* <DEDUP_REMOVED lines=11> */
.L_x_12391:
        /* <DEDUP_REMOVED lines=17> */
.L_x_12392:
[----:B------:R-:W-:Y:S02]  /*30ab0*/  IMAD.MOV.U32 R13, RZ, RZ, R6 ;  /* 0x000000ffff0d7224 */ /* 0x000fe400078e0006 */
[----:B------:R-:W-:Y:S01]  /*30ac0*/  IMAD.MOV.U32 R12, RZ, RZ, 0x2 ;  /* 0x00000002ff0c7424 */ /* 0x000fe200078e00ff */
[----:B------:R-:W-:-:S13]  /*30ad0*/  IADD3 R2, P4, R14, R0, RZ ;  /* 0x000000000e027210 */ /* 0x000fda0007f9e0ff */
[----:B------:R-:W-:Y:S05]  /*30ae0*/  WARPSYNC.COLLECTIVE R15, `(.L_x_12393) ;  /* 0x000000000f087348 */ /* 0x000fea0003c00000 */
[----:B------:R0:W1:Y:S02]  /*30af0*/  SHFL.IDX P6, R14, R13, R12, R11 ;  /* 0x0000000c0d0e7389 */ /* 0x00006400000c000b */
[----:B01----:R-:W-:Y:S01]  /*30b00*/  ENDCOLLECTIVE ;  /* 0x000000000000791b */ /* 0x003fe20003800000 */
.L_x_12393:
        /* <DEDUP_REMOVED lines=17> */
.L_x_12394:
[----:B------:R-:W-:Y:S02]  /*30c20*/  IMAD.MOV.U32 R13, RZ, RZ, R6 ;  /* 0x000000ffff0d7224 */ /* 0x000fe400078e0006 */
[----:B------:R-:W-:Y:S01]  /*30c30*/  IMAD.MOV.U32 R12, RZ, RZ, 0x3 ;  /* 0x00000003ff0c7424 */ /* 0x000fe200078e00ff */
[----:B------:R-:W-:-:S13]  /*30c40*/  IADD3 R2, P4, R14, R0, RZ ;  /* 0x000000000e027210 */ /* 0x000fda0007f9e0ff */
[----:B------:R-:W-:Y:S05]  /*30c50*/  WARPSYNC.COLLECTIVE R15, `(.L_x_12395) ;  /* 0x000000000f087348 */ /* 0x000fea0003c00000 */
[----:B------:R0:W1:Y:S02]  /*30c60*/  SHFL.IDX P6, R14, R13, R12, R11 ;  /* 0x0000000c0d0e7389 */ /* 0x00006400000c000b */
[----:B01----:R-:W-:Y:S01]  /*30c70*/  ENDCOLLECTIVE ;  /* 0x000000000000791b */ /* 0x003fe20003800000 */
.L_x_12395:
        /* <DEDUP_REMOVED lines=17> */
.L_x_12396:
[----:B------:R-:W-:Y:S02]  /*30d90*/  IMAD.MOV.U32 R13, RZ, RZ, R6 ;  /* 0x000000ffff0d7224 */ /* 0x000fe400078e0006 */
[----:B------:R-:W-:Y:S01]  /*30da0*/  IMAD.MOV.U32 R12, RZ, RZ, 0x4 ;  /* 0x00000004ff0c7424 */ /* 0x000fe200078e00ff */
[----:B------:R-:W-:-:S13]  /*30db0*/  IADD3 R2, P4, R14, R0, RZ ;  /* 0x000000000e027210 */ /* 0x000fda0007f9e0ff */
[----:B------:R-:W-:Y:S05]  /*30dc0*/  WARPSYNC.COLLECTIVE R15, `(.L_x_12397) ;  /* 0x000000000f087348 */ /* 0x000fea0003c00000 */
[----:B------:R0:W1:Y:S02]  /*30dd0*/  SHFL.IDX P6, R14, R13, R12, R11 ;  /* 0x0000000c0d0e7389 */ /* 0x00006400000c000b */
[----:B01----:R-:W-:Y:S01]  /*30de0*/  ENDCOLLECTIVE ;  /* 0x000000000000791b */ /* 0x003fe20003800000 */
.L_x_12397:
        /* <DEDUP_REMOVED lines=17> */
.L_x_12398:
[----:B------:R-:W-:Y:S02]  /*30f00*/  IMAD.MOV.U32 R13, RZ, RZ, R6 ;  /* 0x000000ffff0d7224 */ /* 0x000fe400078e0006 */
[----:B------:R-:W-:Y:S01]  /*30f10*/  IMAD.MOV.U32 R12, RZ, RZ, 0x5 ;  /* 0x00000005ff0c7424 */ /* 0x000fe200078e00ff */
[----:B------:R-:W-:-:S13]  /*30f20*/  IADD3 R2, P4, R14, R0, RZ ;  /* 0x000000000e027210 */ /* 0x000fda0007f9e0ff */
[----:B------:R-:W-:Y:S05]  /*30f30*/  WARPSYNC.COLLECTIVE R15, `(.L_x_12399) ;  /* 0x000000000f087348 */ /* 0x000fea0003c00000 */
[----:B------:R0:W1:Y:S02]  /*30f40*/  SHFL.IDX P6, R14, R13, R12, R11 ;  /* 0x0000000c0d0e7389 */ /* 0x00006400000c000b */
[----:B01----:R-:W-:Y:S01]  /*30f50*/  ENDCOLLECTIVE ;  /* 0x000000000000791b */ /* 0x003fe20003800000 */
.L_x_12399:
        /* <DEDUP_REMOVED lines=12> */
.L_x_12400:
        /* <DEDUP_REMOVED lines=9> */
.L_x_12211:
[----:B0-----:R0:W1:Y:S02]  /*310b0*/  SYNCS.PHASECHK.TRANS64.TRYWAIT P0, [R6+URZ+0x22840], R21 ;  /* 0x02284015060075a7 */ /* 0x001064000800017f */
[----:B-1----:R-:W-:Y:S05]  /*310c0*/  @!P0 NANOSLEEP.SYNCS 0x989680 ;  /* 0x009896800000895d */ /* 0x002fea0003900000 */
[----:B------:R-:W1:Y:S02]  /*310d0*/  @!P0 SYNCS.PHASECHK.TRANS64 P0, [R6+URZ+0x22840], R21 ;  /* 0x02284015060085a7 */ /* 0x000e64000800007f */
[----:B-1----:R-:W-:Y:S05]  /*310e0*/  @!P0 BRA `(.L_x_12211) ;  /* 0xfffffffc00f08947 */ /* 0x002fea000383ffff */
[----:B------:R-:W-:Y:S05]  /*310f0*/  BRA `(.L_x_12402) ;  /* 0xffffffa0001c7947 */ /* 0x000fea000383ffff */
.L_x_12212:
        /* <DEDUP_REMOVED lines=8> */
.L_x_12404:
[----:B------:R-:W-:Y:S05]  /*31180*/  BSYNC B1 ;  /* 0x0000000000017941 */ /* 0x000fea0003800000 */
.L_x_12403:
        /* <DEDUP_REMOVED lines=9> */
.L_x_12405:
[----:B------:R-:W-:Y:S02]  /*31220*/  IMAD.MOV.U32 R13, RZ, RZ, R9 ;  /* 0x000000ffff0d7224 */ /* 0x000fe400078e0009 */
[----:B------:R-:W-:Y:S02]  /*31230*/  IMAD.MOV.U32 R12, RZ, RZ, 0x1 ;  /* 0x00000001ff0c7424 */ /* 0x000fe400078e00ff */
[----:B------:R-:W-:-:S07]  /*31240*/  IMAD.MOV.U32 R2, RZ, RZ, R14 ;  /* 0x000000ffff027224 */ /* 0x000fce00078e000e */
[----:B------:R-:W-:Y:S05]  /*31250*/  WARPSYNC.COLLECTIVE R15, `(.L_x_12406) ;  /* 0x000000000f087348 */ /* 0x000fea0003c00000 */
[----:B------:R0:W1:Y:S02]  /*31260*/  SHFL.IDX P6, R14, R13, R12, R11 ;  /* 0x0000000c0d0e7389 */ /* 0x00006400000c000b */
[----:B01----:R-:W-:Y:S01]  /*31270*/  ENDCOLLECTIVE ;  /* 0x000000000000791b */ /* 0x003fe20003800000 */
.L_x_12406:
        /* <DEDUP_REMOVED lines=11> */
.L_x_12407:
[----:B------:R-:W-:Y:S02]  /*31330*/  IMAD.MOV.U32 R13, RZ, RZ, R9 ;  /* 0x000000ffff0d7224 */ /* 0x000fe400078e0009 */
[----:B------:R-:W-:Y:S02]  /*31340*/  IMAD.MOV.U32 R12, RZ, RZ, 0x2 ;  /* 0x00000002ff0c7424 */ /* 0x000fe400078e00ff */
[----:B------:R-:W-:-:S07]  /*31350*/  IMAD.MOV.U32 R2, RZ, RZ, R14 ;  /* 0x000000ffff027224 */ /* 0x000fce00078e000e */
[----:B------:R-:W-:Y:S05]  /*31360*/  WARPSYNC.COLLECTIVE R15, `(.L_x_12408) ;  /* 0x000000000f087348 */ /* 0x000fea0003c00000 */
[----:B------:R0:W1:Y:S02]  /*31370*/  SHFL.IDX P6, R14, R13, R12, R11 ;  /* 0x0000000c0d0e7389 */ /* 0x00006400000c000b */
[----:B01----:R-:W-:Y:S01]  /*31380*/  ENDCOLLECTIVE ;  /* 0x000000000000791b */ /* 0x003fe20003800000 */
.L_x_12408:
        /* <DEDUP_REMOVED lines=11> */
.L_x_12409:
[----:B------:R-:W-:Y:S02]  /*31440*/  IMAD.MOV.U32 R13, RZ, RZ, R9 ;  /* 0x000000ffff0d7224 */ /* 0x000fe400078e0009 */
[----:B------:R-:W-:Y:S02]  /*31450*/  IMAD.MOV.U32 R12, RZ, RZ, 0x3 ;  /* 0x00000003ff0c7424 */ /* 0x000fe400078e00ff */
[----:B------:R-:W-:-:S07]  /*31460*/  IMAD.MOV.U32 R2, RZ, RZ, R14 ;  /* 0x000000ffff027224 */ /* 0x000fce00078e000e */
[----:B------:R-:W-:Y:S05]  /*31470*/  WARPSYNC.COLLECTIVE R15, `(.L_x_12410) ;  /* 0x000000000f087348 */ /* 0x000fea0003c00000 */
[----:B------:R0:W1:Y:S02]  /*31480*/  SHFL.IDX P6, R14, R13, R12, R11 ;  /* 0x0000000c0d0e7389 */ /* 0x00006400000c000b */
[----:B01----:R-:W-:Y:S01]  /*31490*/  ENDCOLLECTIVE ;  /* 0x000000000000791b */ /* 0x003fe20003800000 */
.L_x_12410:
        /* <DEDUP_REMOVED lines=11> */
.L_x_12411:
[----:B------:R-:W-:Y:S02]  /*31550*/  IMAD.MOV.U32 R13, RZ, RZ, R9 ;  /* 0x000000ffff0d7224 */ /* 0x000fe400078e0009 */
[----:B------:R-:W-:Y:S02]  /*31560*/  IMAD.MOV.U32 R12, RZ, RZ, 0x4 ;  /* 0x00000004ff0c7424 */ /* 0x000fe400078e00ff */
[----:B------:R-:W-:-:S07]  /*31570*/  IMAD.MOV.U32 R2, RZ, RZ, R14 ;  /* 0x000000ffff027224 */ /* 0x000fce00078e000e */
[----:B------:R-:W-:Y:S05]  /*31580*/  WARPSYNC.COLLECTIVE R15, `(.L_x_12412) ;  /* 0x000000000f087348 */ /* 0x000fea0003c00000 */
[----:B------:R0:W1:Y:S02]  /*31590*/  SHFL.IDX P6, R14, R13, R12, R11 ;  /* 0x0000000c0d0e7389 */ /* 0x00006400000c000b */
[----:B01----:R-:W-:Y:S01]  /*315a0*/  ENDCOLLECTIVE ;  /* 0x000000000000791b */ /* 0x003fe20003800000 */
.L_x_12412:
        /* <DEDUP_REMOVED lines=11> */
.L_x_12413:
[----:B------:R-:W-:Y:S02]  /*31660*/  IMAD.MOV.U32 R13, RZ, RZ, R9 ;  /* 0x000000ffff0d7224 */ /* 0x000fe400078e0009 */
[----:B------:R-:W-:Y:S02]  /*31670*/  IMAD.MOV.U32 R12, RZ, RZ, 0x5 ;  /* 0x00000005ff0c7424 */ /* 0x000fe400078e00ff */
[----:B------:R-:W-:-:S07]  /*31680*/  IMAD.MOV.U32 R2, RZ, RZ, R14 ;  /* 0x000000ffff027224 */ /* 0x000fce00078e000e */
[----:B------:R-:W-:Y:S05]  /*31690*/  WARPSYNC.COLLECTIVE R15, `(.L_x_12414) ;  /* 0x000000000f087348 */ /* 0x000fea0003c00000 */
[----:B------:R0:W1:Y:S02]  /*316a0*/  SHFL.IDX P6, R14, R13, R12, R11 ;  /* 0x0000000c0d0e7389 */ /* 0x00006400000c000b */
[----:B01----:R-:W-:Y:S01]  /*316b0*/  ENDCOLLECTIVE ;  /* 0x000000000000791b */ /* 0x003fe20003800000 */
.L_x_12414:
        /* <DEDUP_REMOVED lines=11> */
.L_x_12415:
[----:B------:R-:W-:Y:S01]  /*31770*/  IMAD.MOV.U32 R2, RZ, RZ, R14 ;  /* 0x000000ffff027224 */ /* 0x000fe200078e000e */
[----:B------:R-:W-:Y:S06]  /*31780*/  BRA `(.L_x_12416) ;  /* 0xffffff9c00447947 */ /* 0x000fec000383ffff */
.L_x_12217:
[----:B---3--:R3:W4:Y:S02]  /*31790*/  SYNCS.PHASECHK.TRANS64.TRYWAIT P0, [R6+URZ+0x22860], R21 ;  /* 0x02286015060075a7 */ /* 0x008724000800017f */
[----:B----4-:R-:W-:Y:S05]  /*317a0*/  @!P0 NANOSLEEP.SYNCS 0x989680 ;  /* 0x009896800000895d */ /* 0x010fea0003900000 */
[----:B------:R-:W4:Y:S02]  /*317b0*/  @!P0 SYNCS.PHASECHK.TRANS64 P0, [R6+URZ+0x22860], R21 ;  /* 0x02286015060085a7 */ /* 0x000f24000800007f */
[----:B----4-:R-:W-:Y:S05]  /*317c0*/  @!P0 BRA `(.L_x_12217) ;  /* 0xfffffffc00f08947 */ /* 0x010fea000383ffff */
[----:B------:R-:W-:Y:S05]  /*317d0*/  BRA `(.L_x_12417) ;  /* 0xffffff9c00947947 */ /* 0x000fea000383ffff */
.L_x_12218:
        /* <DEDUP_REMOVED lines=8> */
.L_x_12419:
[----:B------:R-:W-:Y:S05]  /*31860*/  BSYNC B1 ;  /* 0x0000000000017941 */ /* 0x000fea0003800000 */
.L_x_12418:
        /* <DEDUP_REMOVED lines=9> */
.L_x_12420:
[----:B------:R-:W-:Y:S02]  /*31900*/  IMAD.MOV.U32 R13, RZ, RZ, R9 ;  /* 0x000000ffff0d7224 */ /* 0x000fe400078e0009 */
[----:B------:R-:W-:Y:S01]  /*31910*/  IMAD.MOV.U32 R12, RZ, RZ, 0x1 ;  /* 0x00000001ff0c7424 */ /* 0x000fe200078e00ff */
[----:B------:R-:W-:-:S13]  /*31920*/  IADD3 R2, P0, R14, R0, RZ ;  /* 0x000000000e027210 */ /* 0x000fda0007f1e0ff */
[----:B------:R-:W-:Y:S05]  /*31930*/  WARPSYNC.COLLECTIVE R15, `(.L_x_12421) ;  /* 0x000000000f087348 */ /* 0x000fea0003c00000 */
[----:B------:R0:W1:Y:S02]  /*31940*/  SHFL.IDX P6, R14, R13, R12, R11 ;  /* 0x0000000c0d0e7389 */ /* 0x00006400000c000b */
[----:B01----:R-:W-:Y:S01]  /*31950*/  ENDCOLLECTIVE ;  /* 0x000000000000791b */ /* 0x003fe20003800000 */
.L_x_12421:
        /* <DEDUP_REMOVED lines=13> */
.L_x_12422:
[----:B------:R-:W-:Y:S02]  /*31a30*/  IMAD.MOV.U32 R13, RZ, RZ, R9 ;  /* 0x000000ffff0d7224 */ /* 0x000fe400078e0009 */
[----:B------:R-:W-:Y:S01]  /*31a40*/  IMAD.MOV.U32 R12, RZ, RZ, 0x2 ;  /* 0x00000002ff0c7424 */ /* 0x000fe200078e00ff */
[----:B------:R-:W-:-:S13]  /*31a50*/  IADD3 R2, P0, R14, R0, RZ ;  /* 0x000000000e027210 */ /* 0x000fda0007f1e0ff */
[----:B------:R-:W-:Y:S05]  /*31a60*/  WARPSYNC.COLLECTIVE R15, `(.L_x_12423) ;  /* 0x000000000f087348 */ /* 0x000fea0003c00000 */
[----:B------:R0:W1:Y:S02]  /*31a70*/  SHFL.IDX P6, R14, R13, R12, R11 ;  /* 0x0000000c0d0e7389 */ /* 0x00006400000c000b */
[----:B01----:R-:W-:Y:S01]  /*31a80*/  ENDCOLLECTIVE ;  /* 0x000000000000791b */ /* 0x003fe20003800000 */
.L_x_12423:
        /* <DEDUP_REMOVED lines=13> */
.L_x_12424:
[----:B------:R-:W-:Y:S02]  /*31b60*/  IMAD.MOV.U32 R13, RZ, RZ, R9 ;  /* 0x000000ffff0d7224 */ /* 0x000fe400078e0009 */
[----:B------:R-:W-:Y:S01]  /*31b70*/  IMAD.MOV.U32 R12, RZ, RZ, 0x3 ;  /* 0x00000003ff0c7424 */ /* 0x000fe200078e00ff */
[----:B------:R-:W-:-:S13]  /*31b80*/  IADD3 R2, P0, R14, R0, RZ ;  /* 0x000000000e027210 */ /* 0x000fda0007f1e0ff */
[----:B------:R-:W-:Y:S05]  /*31b90*/  WARPSYNC.COLLECTIVE R15, `(.L_x_12425) ;  /* 0x000000000f087348 */ /* 0x000fea0003c00000 */
[----:B------:R0:W1:Y:S02]  /*31ba0*/  SHFL.IDX P6, R14, R13, R12, R11 ;  /* 0x0000000c0d0e7389 */ /* 0x00006400000c000b */
[----:B01----:R-:W-:Y:S01]  /*31bb0*/  ENDCOLLECTIVE ;  /* 0x000000000000791b */ /* 0x003fe20003800000 */
.L_x_12425:
        /* <DEDUP_REMOVED lines=13> */
.L_x_12426:
[----:B------:R-:W-:Y:S02]  /*31c90*/  IMAD.MOV.U32 R13, RZ, RZ, R9 ;  /* 0x000000ffff0d7224 */ /* 0x000fe400078e0009 */
[----:B------:R-:W-:Y:S01]  /*31ca0*/  IMAD.MOV.U32 R12, RZ, RZ, 0x4 ;  /* 0x00000004ff0c7424 */ /* 0x000fe200078e00ff */
[----:B------:R-:W-:-:S13]  /*31cb0*/  IADD3 R2, P0, R14, R0, RZ ;  /* 0x000000000e027210 */ /* 0x000fda0007f1e0ff */
[----:B------:R-:W-:Y:S05]  /*31cc0*/  WARPSYNC.COLLECTIVE R15, `(.L_x_12427) ;  /* 0x000000000f087348 */ /* 0x000fea0003c00000 */
[----:B------:R0:W1:Y:S02]  /*31cd0*/  SHFL.IDX P6, R14, R13, R12, R11 ;  /* 0x0000000c0d0e7389 */ /* 0x00006400000c000b */
[----:B01----:R-:W-:Y:S01]  /*31ce0*/  ENDCOLLECTIVE ;  /* 0x000000000000791b */ /* 0x003fe20003800000 */
.L_x_12427:
        /* <DEDUP_REMOVED lines=13> */
.L_x_12428:
[----:B------:R-:W-:Y:S02]  /*31dc0*/  IMAD.MOV.U32 R13, RZ, RZ, R9 ;  /* 0x000000ffff0d7224 */ /* 0x000fe400078e0009 */
[----:B------:R-:W-:Y:S01]  /*31dd0*/  IMAD.MOV.U32 R12, RZ, RZ, 0x5 ;  /* 0x00000005ff0c7424 */ /* 0x000fe200078e00ff */
[----:B------:R-:W-:-:S13]  /*31de0*/  IADD3 R2, P0, R14, R0, RZ ;  /* 0x000000000e027210 */ /* 0x000fda0007f1e0ff */
[----:B------:R-:W-:Y:S05]  /*31df0*/  WARPSYNC.COLLECTIVE R15, `(.L_x_12429) ;  /* 0x000000000f087348 */ /* 0x000fea0003c00000 */
[----:B------:R0:W1:Y:S02]  /*31e00*/  SHFL.IDX P6, R14, R13, R12, R11 ;  /* 0x0000000c0d0e7389 */ /* 0x00006400000c000b */
[----:B01----:R-:W-:Y:S01]  /*31e10*/  ENDCOLLECTIVE ;  /* 0x000000000000791b */ /* 0x003fe20003800000 */
.L_x_12429:
        /* <DEDUP_REMOVED lines=13> */
.L_x_12430:
[----:B------:R-:W-:Y:S05]  /*31ef0*/  BRA `(.L_x_12431) ;  /* 0xffffff9800d87947 */ /* 0x000fea000383ffff */
.L_x_12226:
        /* <DEDUP_REMOVED lines=8> */
.L_x_12433:
[----:B------:R-:W-:Y:S05]  /*31f80*/  BSYNC B0 ;  /* 0x0000000000007941 */ /* 0x000fea0003800000 */
.L_x_12432:
        /* <DEDUP_REMOVED lines=9> */
.L_x_12434:
        /* <DEDUP_REMOVED lines=24> */
.L_x_12435:
[----:B------:R-:W-:Y:S01]  /*321a0*/  IMAD.MOV.U32 R12, RZ, RZ, 0x2 ;  /* 0x00000002ff0c7424 */ /* 0x000fe200078e00ff */
[----:B------:R-:W-:-:S05]  /*321b0*/  SEL R14, R14, RZ, P1 ;  /* 0x000000ff0e0e7207 */ /* 0x000fca0000800000 */
[----:B------:R-:W-:-:S04]  /*321c0*/  IMAD.IADD R5, R13, 0x1, R14 ;  /* 0x000000010d057824 */ /* 0x000fc800078e020e */
[----:B------:R-:W-:-:S07]  /*321d0*/  IMAD.MOV.U32 R13, RZ, RZ, R5 ;  /* 0x000000ffff0d7224 */ /* 0x000fce00078e0005 */
[----:B------:R-:W-:Y:S05]  /*321e0*/  WARPSYNC.COLLECTIVE R15, `(.L_x_12436) ;  /* 0x000000000f087348 */ /* 0x000fea0003c00000 */
[----:B------:R0:W1:Y:S02]  /*321f0*/  SHFL.UP P6, R14, R13, R12, R11 ;  /* 0x0400000c0d0e7389 */ /* 0x00006400000c000b */
[----:B01----:R-:W-:Y:S01]  /*32200*/  ENDCOLLECTIVE ;  /* 0x000000000000791b */ /* 0x003fe20003800000 */
.L_x_12436:
[----:B------:R-:W-:Y:S01]  /*32210*/  IMAD.MOV.U32 R12, RZ, RZ, 0x4 ;  /* 0x00000004ff0c7424 */ /* 0x000fe200078e00ff */
[----:B------:R-:W-:-:S05]  /*32220*/  SEL R2, R14, RZ, P2 ;  /* 0x000000ff0e027207 */ /* 0x000fca0001000000 */
[----:B------:R-:W-:-:S04]  /*32230*/  IMAD.IADD R2, R5, 0x1, R2 ;  /* 0x0000000105027824 */ /* 0x000fc800078e0202 */
[----:B------:R-:W-:-:S07]  /*32240*/  IMAD.MOV.U32 R13, RZ, RZ, R2 ;  /* 0x000000ffff0d7224 */ /* 0x000fce00078e0002 */
[----:B------:R-:W-:Y:S05]  /*32250*/  WARPSYNC.COLLECTIVE R15, `(.L_x_12437) ;  /* 0x000000000f087348 */ /* 0x000fea0003c00000 */
[----:B------:R0:W1:Y:S02]  /*32260*/  SHFL.UP P6, R14, R13, R12, R11 ;  /* 0x0400000c0d0e7389 */ /* 0x00006400000c000b */
[----:B01----:R-:W-:Y:S01]  /*32270*/  ENDCOLLECTIVE ;  /* 0x000000000000791b */ /* 0x003fe20003800000 */
.L_x_12437:
[----:B------:R-:W-:Y:S01]  /*32280*/  IMAD.MOV.U32 R12, RZ, RZ, 0x8 ;  /* 0x00000008ff0c7424 */ /* 0x000fe200078e00ff */
[----:B------:R-:W-:-:S05]  /*32290*/  SEL R3, R14, RZ, P3 ;  /* 0x000000ff0e037207 */ /* 0x000fca0001800000 */
[----:B------:R-:W-:-:S04]  /*322a0*/  IMAD.IADD R3, R2, 0x1, R3 ;  /* 0x0000000102037824 */ /* 0x000fc800078e0203 */
[----:B------:R-:W-:-:S07]  /*322b0*/  IMAD.MOV.U32 R13, RZ, RZ, R3 ;  /* 0x000000ffff0d7224 */ /* 0x000fce00078e0003 */
[----:B------:R-:W-:Y:S05]  /*322c0*/  WARPSYNC.COLLECTIVE R15, `(.L_x_12438) ;  /* 0x000000000f087348 */ /* 0x000fea0003c00000 */
[----:B------:R0:W1:Y:S02]  /*322d0*/  SHFL.UP P6, R14, R13, R12, R11 ;  /* 0x0400000c0d0e7389 */ /* 0x00006400000c000b */
[----:B01----:R-:W-:Y:S01]  /*322e0*/  ENDCOLLECTIVE ;  /* 0x000000000000791b */ /* 0x003fe20003800000 */
.L_x_12438:
[----:B------:R-:W-:Y:S01]  /*322f0*/  IMAD.MOV.U32 R12, RZ, RZ, 0x10 ;  /* 0x00000010ff0c7424 */ /* 0x000fe200078e00ff */
[----:B------:R-:W-:-:S05]  /*32300*/  SEL R14, R14, RZ, P4 ;  /* 0x000000ff0e0e7207 */ /* 0x000fca0002000000 */
[----:B------:R-:W-:-:S04]  /*32310*/  IMAD.IADD R5, R3, 0x1, R14 ;  /* 0x0000000103057824 */ /* 0x000fc800078e020e */
[----:B------:R-:W-:-:S07]  /*32320*/  IMAD.MOV.U32 R13, RZ, RZ, R5 ;  /* 0x000000ffff0d7224 */ /* 0x000fce00078e0005 */
[----:B------:R-:W-:Y:S05]  /*32330*/  WARPSYNC.COLLECTIVE R15, `(.L_x_12439) ;  /* 0x000000000f087348 */ /* 0x000fea0003c00000 */
[----:B------:R0:W1:Y:S02]  /*32340*/  SHFL.UP P6, R14, R13, R12, R11 ;  /* 0x0400000c0d0e7389 */ /* 0x00006400000c000b */
[----:B01----:R-:W-:Y:S01]  /*32350*/  ENDCOLLECTIVE ;  /* 0x000000000000791b */ /* 0x003fe20003800000 */
.L_x_12439:
        /* <DEDUP_REMOVED lines=8> */
.L_x_12440:
[----:B------:R-:W-:Y:S05]  /*323e0*/  BRA `(.L_x_12441) ;  /* 0xffffff9c00387947 */ /* 0x000fea000383ffff */
.L_x_12229:
[----:B------:R-:W-:Y:S01]  /*323f0*/  BSSY B0, `(.L_x_12442) ;  /* 0x0000007000007945 */ /* 0x000fe20003800000 */
[----:B------:R-:W-:Y:S02]  /*32400*/  IMAD.MOV.U32 R12, RZ, RZ, 0x1 ;  /* 0x00000001ff0c7424 */ /* 0x000fe400078e00ff */
[----:B------:R-:W-:Y:S02]  /*32410*/  IMAD.MOV.U32 R11, RZ, RZ, RZ ;  /* 0x000000ffff0b7224 */ /* 0x000fe400078e00ff */
[----:B------:R-:W-:-:S07]  /*32420*/  IMAD.MOV.U32 R15, RZ, RZ, -0x1 ;  /* 0xffffffffff0f7424 */ /* 0x000fce00078e00ff */
[----:B------:R-:W-:Y:S05]  /*32430*/  WARPSYNC.COLLECTIVE R15, `(.L_x_12443) ;  /* 0x000000000f087348 */ /* 0x000fea0003c00000 */
[----:B------:R0:W1:Y:S02]  /*32440*/  SHFL.UP P6, R14, R13, R12, R11 ;  /* 0x0400000c0d0e7389 */ /* 0x00006400000c000b */
[----:B01----:R-:W-:Y:S01]  /*32450*/  ENDCOLLECTIVE ;  /* 0x000000000000791b */ /* 0x003fe20003800000 */
.L_x_12443:
[----:B------:R-:W-:Y:S05]  /*32460*/  BSYNC B0 ;  /* 0x0000000000007941 */ /* 0x000fea0003800000 */
.L_x_12442:
        /* <DEDUP_REMOVED lines=8> */
.L_x_12444:
[----:B------:R-:W-:Y:S01]  /*324f0*/  IMAD.MOV.U32 R12, RZ, RZ, 0x4 ;  /* 0x00000004ff0c7424 */ /* 0x000fe200078e00ff */
[----:B------:R-:W-:-:S05]  /*32500*/  SEL R2, R14, RZ, P2 ;  /* 0x000000ff0e027207 */ /* 0x000fca0001000000 */
[----:B------:R-:W-:-:S04]  /*32510*/  IMAD.IADD R2, R13, 0x1, R2 ;  /* 0x000000010d027824 */ /* 0x000fc800078e0202 */
[----:B------:R-:W-:-:S07]  /*32520*/  IMAD.MOV.U32 R13, RZ, RZ, R2 ;  /* 0x000000ffff0d7224 */ /* 0x000fce00078e0002 */
[----:B------:R-:W-:Y:S05]  /*32530*/  WARPSYNC.COLLECTIVE R15, `(.L_x_12445) ;  /* 0x000000000f087348 */ /* 0x000fea0003c00000 */
[----:B------:R0:W1:Y:S02]  /*32540*/  SHFL.UP P6, R14, R13, R12, R11 ;  /* 0x0400000c0d0e7389 */ /* 0x00006400000c000b */
[----:B01----:R-:W-:Y:S01]  /*32550*/  ENDCOLLECTIVE ;  /* 0x000000000000791b */ /* 0x003fe20003800000 */
.L_x_12445:
[----:B------:R-:W-:Y:S01]  /*32560*/  IMAD.MOV.U32 R12, RZ, RZ, 0x8 ;  /* 0x00000008ff0c7424 */ /* 0x000fe200078e00ff */
[----:B------:R-:W-:-:S05]  /*32570*/  SEL R3, R14, RZ, P3 ;  /* 0x000000ff0e037207 */ /* 0x000fca0001800000 */
[----:B------:R-:W-:-:S04]  /*32580*/  IMAD.IADD R3, R2, 0x1, R3 ;  /* 0x0000000102037824 */ /* 0x000fc800078e0203 */
[----:B------:R-:W-:-:S07]  /*32590*/  IMAD.MOV.U32 R13, RZ, RZ, R3 ;  /* 0x000000ffff0d7224 */ /* 0x000fce00078e0003 */
[----:B------:R-:W-:Y:S05]  /*325a0*/  WARPSYNC.COLLECTIVE R15, `(.L_x_12446) ;  /* 0x000000000f087348 */ /* 0x000fea0003c00000 */
[----:B------:R0:W1:Y:S02]  /*325b0*/  SHFL.UP P6, R14, R13, R12, R11 ;  /* 0x0400000c0d0e7389 */ /* 0x00006400000c000b */
[----:B01----:R-:W-:Y:S01]  /*325c0*/  ENDCOLLECTIVE ;  /* 0x000000000000791b */ /* 0x003fe20003800000 */
.L_x_12446:
[----:B------:R-:W-:Y:S01]  /*325d0*/  IMAD.MOV.U32 R12, RZ, RZ, 0x10 ;  /* 0x00000010ff0c7424 */ /* 0x000fe200078e00ff */
[----:B------:R-:W-:-:S05]  /*325e0*/  SEL R14, R14, RZ, P4 ;  /* 0x000000ff0e0e7207 */ /* 0x000fca0002000000 */
[----:B------:R-:W-:-:S04]  /*325f0*/  IMAD.IADD R5, R3, 0x1, R14 ;  /* 0x0000000103057824 */ /* 0x000fc800078e020e */
[----:B------:R-:W-:-:S07]  /*32600*/  IMAD.MOV.U32 R13, RZ, RZ, R5 ;  /* 0x000000ffff0d7224 */ /* 0x000fce00078e0005 */
[----:B------:R-:W-:Y:S05]  /*32610*/  WARPSYNC.COLLECTIVE R15, `(.L_x_12447) ;  /* 0x000000000f087348 */ /* 0x000fea0003c00000 */
[----:B------:R0:W1:Y:S02]  /*32620*/  SHFL.UP P6, R14, R13, R12, R11 ;  /* 0x0400000c0d0e7389 */ /* 0x00006400000c000b */
[----:B01----:R-:W-:Y:S01]  /*32630*/  ENDCOLLECTIVE ;  /* 0x000000000000791b */ /* 0x003fe20003800000 */
.L_x_12447:
        /* <DEDUP_REMOVED lines=8> */
.L_x_12448:
[----:B------:R-:W-:Y:S05]  /*326c0*/  BRA `(.L_x_12449) ;  /* 0xffffff9c00247947 */ /* 0x000fea000383ffff */
.L_x_12231:
[----:B------:R-:W-:Y:S01]  /*326d0*/  BSSY B0, `(.L_x_12450) ;  /* 0x0000006000007945 */ /* 0x000fe20003800000 */
[----:B------:R-:W-:Y:S01]  /*326e0*/  PLOP3.LUT P6, PT, P6, PT, PT, 0x8, 0x0 ;  /* 0x000000000000781c */ /* 0x000fe200037ce170 */
[----:B------:R-:W-:-:S12]  /*326f0*/  IMAD.MOV.U32 R15, RZ, RZ, -0x1 ;  /* 0xffffffffff0f7424 */ /* 0x000fd800078e00ff */
[----:B0-----:R-:W-:Y:S05]  /*32700*/  WARPSYNC.COLLECTIVE R15, `(.L_x_12451) ;  /* 0x000000000f087348 */ /* 0x001fea0003c00000 */
[----:B------:R-:W-:Y:S01]  /*32710*/  VOTE.ANY R14, PT, P6 ;  /* 0x00000000000e7806 */ /* 0x000fe200030e0100 */
[----:B0-----:R-:W-:Y:S06]  /*32720*/  ENDCOLLECTIVE ;  /* 0x000000000000791b */ /* 0x001fec0003800000 */
.L_x_12451:
[----:B------:R-:W-:Y:S05]  /*32730*/  BSYNC B0 ;  /* 0x0000000000007941 */ /* 0x000fea0003800000 */
.L_x_12450:
        /* <DEDUP_REMOVED lines=8> */
.L_x_12452:
[----:B------:R-:W-:Y:S02]  /*327c0*/  IMAD.IADD R19, R12, 0x1, R19 ;  /* 0x000000010c137824 */ /* 0x000fe400078e0213 */
[----:B------:R-:W-:Y:S02]  /*327d0*/  IMAD.MOV.U32 R13, RZ, RZ, R4 ;  /* 0x000000ffff0d7224 */ /* 0x000fe400078e0004 */
[----:B------:R-:W-:-:S07]  /*327e0*/  IMAD.MOV.U32 R17, RZ, RZ, R14 ;  /* 0x000000ffff117224 */ /* 0x000fce00078e000e */
[----:B------:R-:W-:Y:S05]  /*327f0*/  WARPSYNC.COLLECTIVE R15, `(.L_x_12453) ;  /* 0x000000000f087348 */ /* 0x000fea0003c00000 */
[----:B------:R0:W1:Y:S02]  /*32800*/  SHFL.IDX P6, R14, R13, R12, R11 ;  /* 0x0000000c0d0e7389 */ /* 0x00006400000c000b */
[----:B01----:R-:W-:Y:S01]  /*32810*/  ENDCOLLECTIVE ;  /* 0x000000000000791b */ /* 0x003fe20003800000 */
.L_x_12453:
[----:B------:R-:W-:Y:S01]  /*32820*/  IMAD.MOV.U32 R4, RZ, RZ, R14 ;  /* 0x000000ffff047224 */ /* 0x000fe200078e000e */
[----:B------:R-:W-:Y:S06]  /*32830*/  BRA `(.L_x_12454) ;  /* 0xffffff9c00087947 */ /* 0x000fec000383ffff */
.L_x_12233:
[----:B------:R-:W-:Y:S01]  /*32840*/  BSSY B0, `(.L_x_12455) ;  /* 0x0000007000007945 */ /* 0x000fe20003800000 */
[----:B------:R-:W-:Y:S02]  /*32850*/  IMAD.MOV.U32 R13, RZ, RZ, R2 ;  /* 0x000000ffff0d7224 */ /* 0x000fe400078e0002 */
[----:B------:R-:W-:Y:S02]  /*32860*/  IMAD.MOV.U32 R11, RZ, RZ, 0x1f ;  /* 0x0000001fff0b7424 */ /* 0x000fe400078e00ff */
[----:B------:R-:W-:-:S07]  /*32870*/  IMAD.MOV.U32 R15, RZ, RZ, -0x1 ;  /* 0xffffffffff0f7424 */ /* 0x000fce00078e00ff */
[----:B0-23--:R-:W-:Y:S05]  /*32880*/  WARPSYNC.COLLECTIVE R15, `(.L_x_12456) ;  /* 0x000000000f087348 */ /* 0x00dfea0003c00000 */
[----:B------:R1:W4:Y:S02]  /*32890*/  SHFL.IDX P6, R14, R13, R12, R11 ;  /* 0x0000000c0d0e7389 */ /* 0x00032400000c000b */
[----:B01234-:R-:W-:Y:S01]  /*328a0*/  ENDCOLLECTIVE ;  /* 0x000000000000791b */ /* 0x01ffe20003800000 */
.L_x_12456:
[----:B------:R-:W-:Y:S05]  /*328b0*/  BSYNC B0 ;  /* 0x0000000000007941 */ /* 0x000fea0003800000 */
.L_x_12455:
[----:B------:R-:W-:Y:S01]  /*328c0*/  IMAD.MOV.U32 R6, RZ, RZ, R14 ;  /* 0x000000ffff067224 */ /* 0x000fe200078e000e */
[----:B------:R-:W-:Y:S06]  /*328d0*/  BRA `(.L_x_12232) ;  /* 0xffffff9800f87947 */ /* 0x000fec000383ffff */
.L_x_12239:
[----:B0-----:R0:W4:Y:S02]  /*328e0*/  SYNCS.PHASECHK.TRANS64.TRYWAIT P0, [R4+URZ+0x22820], R0 ;  /* 0x02282000040075a7 */ /* 0x001124000800017f */
[----:B----4-:R-:W-:Y:S05]  /*328f0*/  @!P0 NANOSLEEP.SYNCS 0x989680 ;  /* 0x009896800000895d */ /* 0x010fea0003900000 */
[----:B------:R-:W4:Y:S02]  /*32900*/  @!P0 SYNCS.PHASECHK.TRANS64 P0, [R4+URZ+0x22820], R0 ;  /* 0x02282000040085a7 */ /* 0x000f24000800007f */
[----:B----4-:R-:W-:Y:S05]  /*32910*/  @!P0 BRA `(.L_x_12239) ;  /* 0xfffffffc00f08947 */ /* 0x010fea000383ffff */
[----:B------:R-:W-:Y:S05]  /*32920*/  BRA `(.L_x_12457) ;  /* 0xffffffa400507947 */ /* 0x000fea000383ffff */
.L_x_12240:
        /* <DEDUP_REMOVED lines=11> */
.L_x_12459:
[----:B------:R-:W-:Y:S05]  /*329e0*/  BSYNC B0 ;  /* 0x0000000000007941 */ /* 0x000fea0003800000 */
.L_x_12458:
[----:B------:R-:W-:Y:S05]  /*329f0*/  BRA `(.L_x_12460) ;  /* 0xffffffa400387947 */ /* 0x000fea000383ffff */
.L_x_12241:
[----:B------:R-:W-:Y:S01]  /*32a00*/  BSSY B0, `(.L_x_12461) ;  /* 0x0000006000007945 */ /* 0x000fe20003800000 */
[----:B------:R-:W-:-:S07]  /*32a10*/  IMAD.MOV.U32 R15, RZ, RZ, -0x1 ;  /* 0xffffffffff0f7424 */ /* 0x000fce00078e00ff */
[----:B0123--:R-:W-:Y:S05]  /*32a20*/  WARPSYNC.COLLECTIVE R15, `(.L_x_12462) ;  /* 0x000000000f0c7348 */ /* 0x00ffea0003c00000 */
[----:B------:R-:W-:Y:S02]  /*32a30*/  ELECT P6, UR62, PT ;  /* 0x00000000003e782f */ /* 0x000fe400038c0000 */
[----:B------:R-:W-:Y:S01]  /*32a40*/  MOV R14, UR62 ;  /* 0x0000003e000e7c02 */ /* 0x000fe20008000f00 */
[----:B0123--:R-:W-:Y:S10]  /*32a50*/  ENDCOLLECTIVE ;  /* 0x000000000000791b */ /* 0x00fff40003800000 */
.L_x_12462:
[----:B------:R-:W-:Y:S05]  /*32a60*/  BSYNC B0 ;  /* 0x0000000000007941 */ /* 0x000fea0003800000 */
.L_x_12461:
[----:B------:R-:W-:Y:S05]  /*32a70*/  BRA `(.L_x_12463) ;  /* 0xffffffa4002c7947 */ /* 0x000fea000383ffff */
.L_x_12243:
[----:B0-----:R0:W4:Y:S02]  /*32a80*/  SYNCS.PHASECHK.TRANS64.TRYWAIT P1, [R5+URZ+0x22840], R0 ;  /* 0x02284000050075a7 */ /* 0x001124000802017f */
[----:B----4-:R-:W-:Y:S05]  /*32a90*/  @!P1 NANOSLEEP.SYNCS 0x989680 ;  /* 0x009896800000995d */ /* 0x010fea0003900000 */
[----:B------:R-:W4:Y:S02]  /*32aa0*/  @!P1 SYNCS.PHASECHK.TRANS64 P1, [R5+URZ+0x22840], R0 ;  /* 0x02284000050095a7 */ /* 0x000f24000802007f */
[----:B----4-:R-:W-:Y:S05]  /*32ab0*/  @!P1 BRA `(.L_x_12243) ;  /* 0xfffffffc00f09947 */ /* 0x010fea000383ffff */
[----:B------:R-:W-:Y:S05]  /*32ac0*/  BRA `(.L_x_12464) ;  /* 0xffffffa4004c7947 */ /* 0x000fea000383ffff */
.L_x_12245:
[----:B----4-:R4:W0:Y:S02]  /*32ad0*/  SYNCS.PHASECHK.TRANS64.TRYWAIT P1, [R25+URZ+0x22840], R2 ;  /* 0x02284002190075a7 */ /* 0x010824000802017f */
[----:B0-----:R-:W-:Y:S05]  /*32ae0*/  @!P1 NANOSLEEP.SYNCS 0x989680 ;  /* 0x009896800000995d */ /* 0x001fea0003900000 */
[----:B------:R-:W0:Y:S02]  /*32af0*/  @!P1 SYNCS.PHASECHK.TRANS64 P1, [R25+URZ+0x22840], R2 ;  /* 0x02284002190095a7 */ /* 0x000e24000802007f */
[----:B0-----:R-:W-:Y:S05]  /*32b00*/  @!P1 BRA `(.L_x_12245) ;  /* 0xfffffffc00f09947 */ /* 0x001fea000383ffff */
[----:B------:R-:W-:Y:S05]  /*32b10*/  BRA `(.L_x_12465) ;  /* 0xffffffa400587947 */ /* 0x000fea000383ffff */
.L_x_12247:
[----:B------:R0:W0:Y:S02]  /*32b20*/  SYNCS.PHASECHK.TRANS64.TRYWAIT P1, [R5+URZ+0x22860], R0 ;  /* 0x02286000050075a7 */ /* 0x000024000802017f */
[----:B0-----:R-:W-:Y:S05]  /*32b30*/  @!P1 NANOSLEEP.SYNCS 0x989680 ;  /* 0x009896800000995d */ /* 0x001fea0003900000 */
[----:B------:R-:W0:Y:S02]  /*32b40*/  @!P1 SYNCS.PHASECHK.TRANS64 P1, [R5+URZ+0x22860], R0 ;  /* 0x02286000050095a7 */ /* 0x000e24000802007f */
[----:B0-----:R-:W-:Y:S05]  /*32b50*/  @!P1 BRA `(.L_x_12247) ;  /* 0xfffffffc00f09947 */ /* 0x001fea000383ffff */
[----:B------:R-:W-:Y:S05]  /*32b60*/  BRA `(.L_x_12466) ;  /* 0xffffffa400547947 */ /* 0x000fea000383ffff */
        .type           $_ZN7cutlass13device_kernelIN5flash11enable_sm90INS1_16FlashAttnFwdSm90INS1_25CollectiveMainloopFwdSm90ILi2EN4cute5tupleIJNS5_1CILi1EEES8_S8_EEENS6_IJNS7_ILi128EEENS7_ILi96EEENS7_ILi64EEEEEELi256ENS_10bfloat16_tEfNS_4arch4Sm90ELb0ELb1ELb0ELb1ELb1ELb1ELb0ELb1ELb0ELb1ELb1ELb0EEENS1_21CollectiveEpilogueFwdINS6_IJSA_NS7_ILi256EEESB_EEES9_SE_SG_Li256ELb1ELb1ELb1ELb0EEENS1_36VarlenDynamicPersistentTileSchedulerILi128ELi96ELi256ELi128ELb1ELb1ELb1ELb1ELb0ELb1EEEEEEEEEvNT_6ParamsE$_ZZN5flash25CollectiveMainloopFwdSm90ILi2EN4cute5tupleIJNS1_1CILi1EEES4_S4_EEENS2_IJNS3_ILi128EEENS3_ILi96EEENS3_ILi64EEEEEELi256EN7cutlass10bfloat16_tEfNSA_4arch4Sm90ELb0ELb1ELb0ELb1ELb1ELb1ELb0ELb1ELb0ELb1ELb1ELb0EE3mmaINS_16FlashAttnFwdSm90ISE_NS_21CollectiveEpilogueFwdINS2_IJS6_NS3_ILi256EEES7_EEES5_SB_SD_Li256ELb1ELb1ELb1ELb0EEENS_36VarlenDynamicPersistentTileSchedulerILi128ELi96ELi256ELi128ELb1ELb1ELb1ELb1ELb0ELb1EEEE13SharedStorageENS1_6TensorINS1_11ArrayEngineIfLm128EEENS1_6LayoutINS2_IJNS2_IJNS3_ILi2EEEST_NS3_ILi32EEEEEES4_S4_EEENS2_IJNS2_IJS4_ST_NS3_ILi4EEEEEENS3_ILi0EEESZ_EEEEEEENS_7SoftmaxILi2ELi0EEEEEbRKNSE_6ParamsENSA_13PipelineAsyncILi2EEES19_RNSA_13PipelineStateILj2EEERT0_RT1_iRiRKNS_16SeqlenInfoQKNewKILb1ELb1EEENS2_IJiiiiEEERT_ENKUliT_T0_T1_E_clIZSF_ISO_S12_S14_EbS17_S19_S19_S1C_S1E_S1G_iS1H_S1L_S1M_S1O_EUlRS1P_iE0_NS3_ILb1EEES1W_EEDaiS1P_S1Q_S1R_,@function
        .size           $_ZN7cutlass13device_kernelIN5flash11enable_sm90INS1_16FlashAttnFwdSm90INS1_25CollectiveMainloopFwdSm90ILi2EN4cute5tupleIJNS5_1CILi1EEES8_S8_EEENS6_IJNS7_ILi128EEENS7_ILi96EEENS7_ILi64EEEEEELi256ENS_10bfloat16_tEfNS_4arch4Sm90ELb0ELb1ELb0ELb1ELb1ELb1ELb0ELb1ELb0ELb1ELb1ELb0EEENS1_21CollectiveEpilogueFwdINS6_IJSA_NS7_ILi256EEESB_EEES9_SE_SG_Li256ELb1ELb1ELb1ELb0EEENS1_36VarlenDynamicPersistentTileSchedulerILi128ELi96ELi256ELi128ELb1ELb1ELb1ELb1ELb0ELb1EEEEEEEEEvNT_6ParamsE$_ZZN5flash25CollectiveMainloopFwdSm90ILi2EN4cute5tupleIJNS1_1CILi1EEES4_S4_EEENS2_IJNS3_ILi128EEENS3_ILi96EEENS3_ILi64EEEEEELi256EN7cutlass10bfloat16_tEfNSA_4arch4Sm90ELb0ELb1ELb0ELb1ELb1ELb1ELb0ELb1ELb0ELb1ELb1ELb0EE3mmaINS_16FlashAttnFwdSm90ISE_NS_21CollectiveEpilogueFwdINS2_IJS6_NS3_ILi256EEES7_EEES5_SB_SD_Li256ELb1ELb1ELb1ELb0EEENS_36VarlenDynamicPersistentTileSchedulerILi128ELi96ELi256ELi128ELb1ELb1ELb1ELb1ELb0ELb1EEEE13SharedStorageENS1_6TensorINS1_11ArrayEngineIfLm128EEENS1_6LayoutINS2_IJNS2_IJNS3_ILi2EEEST_NS3_ILi32EEEEEES4_S4_EEENS2_IJNS2_IJS4_ST_NS3_ILi4EEEEEENS3_ILi0EEESZ_EEEEEEENS_7SoftmaxILi2ELi0EEEEEbRKNSE_6ParamsENSA_13PipelineAsyncILi2EEES19_RNSA_13PipelineStateILj2EEERT0_RT1_iRiRKNS_16SeqlenInfoQKNewKILb1ELb1EEENS2_IJiiiiEEERT_ENKUliT_T0_T1_E_clIZSF_ISO_S12_S14_EbS17_S19_S19_S1C_S1E_S1G_iS1H_S1L_S1M_S1O_EUlRS1P_iE0_NS3_ILb1EEES1W_EEDaiS1P_S1Q_S1R_,(.L_x_15671 - $_ZN7cutlass13device_kernelIN5flash11enable_sm90INS1_16FlashAttnFwdSm90INS1_25CollectiveMainloopFwdSm90ILi2EN4cute5tupleIJNS5_1CILi1EEES8_S8_EEENS6_IJNS7_ILi128EEENS7_ILi96EEENS7_ILi64EEEEEELi256ENS_10bfloat16_tEfNS_4arch4Sm90ELb0ELb1ELb0ELb1ELb1ELb1ELb0ELb1ELb0ELb1ELb1ELb0EEENS1_21CollectiveEpilogueFwdINS6_IJSA_NS7_ILi256EEESB_EEES9_SE_SG_Li256ELb1ELb1ELb1ELb0EEENS1_36VarlenDynamicPersistentTileSchedulerILi128ELi96ELi256ELi128ELb1ELb1ELb1ELb1ELb0ELb1EEEEEEEEEvNT_6ParamsE$_ZZN5flash25CollectiveMainloopFwdSm90ILi2EN4cute5tupleIJNS1_1CILi1EEES4_S4_EEENS2_IJNS3_ILi128EEENS3_ILi96EEENS3_ILi64EEEEEELi256EN7cutlass10bfloat16_tEfNSA_4arch4Sm90ELb0ELb1ELb0ELb1ELb1ELb1ELb0ELb1ELb0ELb1ELb1ELb0EE3mmaINS_16FlashAttnFwdSm90ISE_NS_21CollectiveEpilogueFwdINS2_IJS6_NS3_ILi256EEES7_EEES5_SB_SD_Li256ELb1ELb1ELb1ELb0EEENS_36VarlenDynamicPersistentTileSchedulerILi128ELi96ELi256ELi128ELb1ELb1ELb1ELb1ELb0ELb1EEEE13SharedStorageENS1_6TensorINS1_11ArrayEngineIfLm128EEENS1_6LayoutINS2_IJNS2_IJNS3_ILi2EEEST_NS3_ILi32EEEEEES4_S4_EEENS2_IJNS2_IJS4_ST_NS3_ILi4EEEEEENS3_ILi0EEESZ_EEEEEEENS_7SoftmaxILi2ELi0EEEEEbRKNSE_6ParamsENSA_13PipelineAsyncILi2EEES19_RNSA_13PipelineStateILj2EEERT0_RT1_iRiRKNS_16SeqlenInfoQKNewKILb1ELb1EEENS2_IJiiiiEEERT_ENKUliT_T0_T1_E_clIZSF_ISO_S12_S14_EbS17_S19_S19_S1C_S1E_S1G_iS1H_S1L_S1M_S1O_EUlRS1P_iE0_NS3_ILb1EEES1W_EEDaiS1P_S1Q_S1R_)
$_ZN7cutlass13device_kernelIN5flash11enable_sm90INS1_16FlashAttnFwdSm90INS1_25CollectiveMainloopFwdSm90ILi2EN4cute5tupleIJNS5_1CILi1EEES8_S8_EEENS6_IJNS7_ILi128EEENS7_ILi96EEENS7_ILi64EEEEEELi256ENS_10bfloat16_tEfNS_4arch4Sm90ELb0ELb1ELb0ELb1ELb1ELb1ELb0ELb1ELb0ELb1ELb1ELb0EEENS1_21CollectiveEpilogueFwdINS6_IJSA_NS7_ILi256EEESB_EEES9_SE_SG_Li256ELb1ELb1ELb1ELb0EEENS1_36VarlenDynamicPersistentTileSchedulerILi128ELi96ELi256ELi128ELb1ELb1ELb1ELb1ELb0ELb1EEEEEEEEEvNT_6ParamsE$_ZZN5flash25CollectiveMainloopFwdSm90ILi2EN4cute5tupleIJNS1_1CILi1EEES4_S4_EEENS2_IJNS3_ILi128EEENS3_ILi96EEENS3_ILi64EEEEEELi256EN7cutlass10bfloat16_tEfNSA_4arch4Sm90ELb0ELb1ELb0ELb1ELb1ELb1ELb0ELb1ELb0ELb1ELb1ELb0EE3mmaINS_16FlashAttnFwdSm90ISE_NS_21CollectiveEpilogueFwdINS2_IJS6_NS3_ILi256EEES7_EEES5_SB_SD_Li256ELb1ELb1ELb1ELb0EEENS_36VarlenDynamicPersistentTileSchedulerILi128ELi96ELi256ELi128ELb1ELb1ELb1ELb1ELb0ELb1EEEE13SharedStorageENS1_6TensorINS1_11ArrayEngineIfLm128EEENS1_6LayoutINS2_IJNS2_IJNS3_ILi2EEEST_NS3_ILi32EEEEEES4_S4_EEENS2_IJNS2_IJS4_ST_NS3_ILi4EEEEEENS3_ILi0EEESZ_EEEEEEENS_7SoftmaxILi2ELi0EEEEEbRKNSE_6ParamsENSA_13PipelineAsyncILi2EEES19_RNSA_13PipelineStateILj2EEERT0_RT1_iRiRKNS_16SeqlenInfoQKNewKILb1ELb1EEENS2_IJiiiiEEERT_ENKUliT_T0_T1_E_clIZSF_ISO_S12_S14_EbS17_S19_S19_S1C_S1E_S1G_iS1H_S1L_S1M_S1O_EUlRS1P_iE0_NS3_ILb1EEES1W_EEDaiS1P_S1Q_S1R_:
[----:B------:R-:W-:Y:S01]  /*32b70*/  R2UR UR5, R8 ;  /* 0x00000000080572ca */ /* 0x000fe200000e0000 */
[----:B------:R-:W-:-:S12]  /*32b80*/  ULDC UR4, c[0x0][0x20] ;  /* 0x0000080000047ab9 */ /* 0x000fd80000000800 */
[----:B------:R-:W-:-:S09]  /*32b90*/  UIADD3 UR4, -UR4, UR5, URZ ;  /* 0x0000000504047290 */ /* 0x000fd2000fffe13f */
[----:B------:R-:W2:Y:S04]  /*32ba0*/  LDL.64 R6, [UR4+0x18] ;  /* 0x00001804ff067983 */ /* 0x000ea80008100a00 */
[----:B------:R-:W3:Y:S01]  /*32bb0*/  LDL.64 R2, [UR4] ;  /* 0x00000004ff027983 */ /* 0x000ee20008100a00 */
[----:B------:R-:W-:-:S03]  /*32bc0*/  ULDC.64 UR6, c[0x0][0x208] ;  /* 0x0000820000067ab9 */ /* 0x000fc60000000a00 */
[----:B--2---:R-:W2:Y:S04]  /*32bd0*/  LD.E R4, desc[UR6][R6.64] ;  /* 0x0000000606047980 */ /* 0x004ea8000c101900 */
[----:B---3--:R0:W5:Y:S04]  /*32be0*/  LD.E R10, desc[UR6][R2.64] ;  /* 0x00000006020a7980 */ /* 0x008168000c101900 */
[----:B------:R0:W5:Y:S01]  /*32bf0*/  LD.E R11, desc[UR6][R2.64+0x4] ;  /* 0x00000406020b7980 */ /* 0x000162000c101900 */
[----:B------:R-:W-:Y:S01]  /*32c00*/  BSSY B0, `(.L_x_12467) ;  /* 0x0000007000007945 */ /* 0x000fe20003800000 */
[----:B------:R-:W-:Y:S01]  /*32c10*/  IMAD.MOV.U32 R5, RZ, RZ, R45 ;  /* 0x000000ffff057224 */ /* 0x000fe200078e002d */
[----:B--2---:R-:W-:-:S04]  /*32c20*/  LOP3.LUT R4, R4, 0x1, RZ, 0xfc, !PT ;  /* 0x0000000104047812 */ /* 0x004fc800078efcff */
[----:B------:R-:W-:Y:S01]  /*32c30*/  ISETP.NE.AND P0, PT, R4, 0x3, PT ;  /* 0x000000030400780c */ /* 0x000fe20003f05270 */
[----:B------:R-:W-:-:S12]  /*32c40*/  IMAD.MOV.U32 R4, RZ, RZ, R29 ;  /* 0x000000ffff047224 */ /* 0x000fd800078e001d */
[----:B0-----:R-:W-:Y:S05]  /*32c50*/  @!P0 BRA `(.L_x_12468) ;  /* 0x0000000000048947 */ /* 0x001fea0003800000 */
[----:B------:R-:W-:Y:S01]  /*32c60*/  BPT.TRAP 0x1 ;  /* 0x000000040000795c */ /* 0x000fe20000300000 */
.L_x_12468:
[----:B------:R-:W-:Y:S05]  /*32c70*/  BSYNC B0 ;  /* 0x0000000000007941 */ /* 0x000fea0003800000 */
.L_x_12467:
[----:B------:R-:W2:Y:S01]  /*32c80*/  LD.E.64 R8, desc[UR6][R6.64+0x18] ;  /* 0x0000180606087980 */ /* 0x000ea2000c101b00 */
[----:B-----5:R-:W-:Y:S02]  /*32c90*/  SHF.L.U32 R13, R11, 0x1f, RZ ;  /* 0x0000001f0b0d7819 */ /* 0x020fe400000006ff */
[----:B--2---:R-:W-:-:S05]  /*32ca0*/  MOV R9, R8 ;  /* 0x0000000800097202 */ /* 0x004fca0000000f00 */
[----:B------:R-:W-:-:S04]  /*32cb0*/  IMAD R10, R10, 0x8, R9 ;  /* 0x000000080a0a7824 */ /* 0x000fc800078e0209 */
[----:B------:R0:W1:Y:S01]  /*32cc0*/  SYNCS.PHASECHK.TRANS64.TRYWAIT P0, [R10+URZ], R13 ;  /* 0x0000000d0a0075a7 */ /* 0x000062000800017f */
[----:B------:R-:W2:Y:S04]  /*32cd0*/  LD.E R11, desc[UR6][R6.64] ;  /* 0x00000006060b7980 */ /* 0x000ea8000c101900 */
[----:B------:R0:W5:Y:S04]  /*32ce0*/  LD.E R8, desc[UR6][R2.64] ;  /* 0x0000000602087980 */ /* 0x000168000c101900 */
[----:B------:R0:W5:Y:S01]  /*32cf0*/  LD.E R9, desc[UR6][R2.64+0x4] ;  /* 0x0000040602097980 */ /* 0x000162000c101900 */
[----:B------:R-:W-:Y:S01]  /*32d00*/  BSSY B0, `(.L_x_12469) ;  /* 0x0000005000007945 */ /* 0x000fe20003800000 */
[----:B--2---:R-:W-:-:S04]  /*32d10*/  LOP3.LUT R11, R11, 0x1, RZ, 0xfc, !PT ;  /* 0x000000010b0b7812 */ /* 0x004fc800078efcff */
[----:B------:R-:W-:-:S13]  /*32d20*/  ISETP.NE.AND P1, PT, R11, 0x3, PT ;  /* 0x000000030b00780c */ /* 0x000fda0003f25270 */
[----:B01----:R-:W-:Y:S05]  /*32d30*/  @!P1 BRA `(.L_x_12470) ;  /* 0x0000000000049947 */ /* 0x003fea0003800000 */
[----:B------:R-:W-:Y:S01]  /*32d40*/  BPT.TRAP 0x1 ;  /* 0x000000040000795c */ /* 0x000fe20000300000 */
.L_x_12470:
[----:B------:R-:W-:Y:S05]  /*32d50*/  BSYNC B0 ;  /* 0x0000000000007941 */ /* 0x000fea0003800000 */
.L_x_12469:
[----:B------:R-:W-:Y:S04]  /*32d60*/  BSSY B0, `(.L_x_12471) ;  /* 0x0000008000007945 */ /* 0x000fe80003800000 */
[----:B------:R-:W-:Y:S05]  /*32d70*/  @P0 BRA `(.L_x_12472) ;  /* 0x0000000000180947 */ /* 0x000fea0003800000 */
[----:B------:R-:W2:Y:S01]  /*32d80*/  LD.E.64 R6, desc[UR6][R6.64+0x18] ;  /* 0x0000180606067980 */ /* 0x000ea2000c101b00 */
[----:B-----5:R-:W-:Y:S02]  /*32d90*/  SHF.L.U32 R9, R9, 0x1f, RZ ;  /* 0x0000001f09097819 */ /* 0x020fe400000006ff */
[----:B--2---:R-:W-:-:S05]  /*32da0*/  MOV R3, R6 ;  /* 0x0000000600037202 */ /* 0x004fca0000000f00 */
[----:B------:R-:W-:-:S04]  /*32db0*/  IMAD R8, R8, 0x8, R3 ;  /* 0x0000000808087824 */ /* 0x000fc800078e0203 */
[----:B------:R-:W0:Y:S02]  /*32dc0*/  SYNCS.PHASECHK.TRANS64.TRYWAIT P0, [R8+URZ], R9 ;  /* 0x00000009080075a7 */ /* 0x000e24000800017f */
[----:B0-----:R-:W-:Y:S05]  /*32dd0*/  @!P0 BRA `(.L_x_12473) ;  /* 0x000000a400a88947 */ /* 0x001fea0003800000 */
.L_x_12472:
[----:B------:R-:W-:Y:S05]  /*32de0*/  BSYNC B0 ;  /* 0x0000000000007941 */ /* 0x000fea0003800000 */
.L_x_12471:
[----:B------:R-:W2:Y:S04]  /*32df0*/  LDL.64 R10, [UR4] ;  /* 0x00000004ff0a7983 */ /* 0x000ea80008100a00 */
[----:B------:R-:W3:Y:S04]  /*32e00*/  LDL.64 R2, [UR4+0x28] ;  /* 0x00002804ff027983 */ /* 0x000ee80008100a00 */
[----:B0----5:R-:W4:Y:S04]  /*32e10*/  LDL.64 R8, [UR4+0x20] ;  /* 0x00002004ff087983 */ /* 0x021f280008100a00 */
[----:B------:R-:W4:Y:S04]  /*32e20*/  LDL.64 R6, [UR4+0x8] ;  /* 0x00000804ff067983 */ /* 0x000f280008100a00 */
[----:B--2---:R-:W2:Y:S04]  /*32e30*/  LD.E R13, desc[UR6][R10.64] ;  /* 0x000000060a0d7980 */ /* 0x004ea8000c101900 */
[----:B---3--:R-:W2:Y:S01]  /*32e40*/  LD.E.64 R2, desc[UR6][R2.64] ;  /* 0x0000000602027980 */ /* 0x008ea2000c101b00 */
[----:B------:R-:W-:Y:S05]  /*32e50*/  WARPSYNC.ALL ;  /* 0x0000000000007948 */ /* 0x000fea0003800000 */
[----:B----4-:R-:W-:Y:S04]  /*32e60*/  ST.E desc[UR6][R6.64], RZ ;  /* 0x000000ff06007985 */ /* 0x010fe8000c101906 */
[----:B------:R-:W3:Y:S01]  /*32e70*/  LD.E.64 R10, desc[UR6][R8.64] ;  /* 0x00000006080a7980 */ /* 0x000ee2000c101b00 */
[----:B--2---:R-:W-:Y:S01]  /*32e80*/  IMAD R2, R13, 0x300, R2 ;  /* 0x000003000d027824 */ /* 0x004fe200078e0202 */
[----:B------:R-:W-:Y:S01]  /*32e90*/  R2UR UR11, R3 ;  /* 0x00000000030b72ca */ /* 0x000fe200000e0000 */
[----:B------:R-:W-:Y:S01]  /*32ea0*/  WARPGROUP.ARRIVE ;  /* 0x00000000000079c5 */ /* 0x000fe20000000000 */
[----:B------:R-:W-:-:S02]  /*32eb0*/  IMAD.MOV.U32 R14, RZ, RZ, 0x1 ;  /* 0x00000001ff0e7424 */ /* 0x000fc400078e00ff */
[----:B------:R-:W-:Y:S02]  /*32ec0*/  R2UR UR10, R2 ;  /* 0x00000000020a72ca */ /* 0x000fe400000e0000 */
[----:B---3--:R-:W-:Y:S02]  /*32ed0*/  R2UR UR8, R10 ;  /* 0x000000000a0872ca */ /* 0x008fe400000e0000 */
[----:B------:R-:W-:-:S13]  /*32ee0*/  R2UR UR9, R11 ;  /* 0x000000000b0972ca */ /* 0x000fda00000e0000 */
[----:B------:R-:W-:Y:S03]  /*32ef0*/  HGMMA.64x96x16.F32.BF16 R24, gdesc[UR8], RZ, !UPT, gsb0 ;  /* 0x01600000081879f0 */ /* 0x000fe6000c0018ff */
[----:B------:R-:W-:Y:S02]  /*32f00*/  WARPGROUP.DEPBAR.LE gsb0, 0x0 ;  /* 0x00008000000079c5 */ /* 0x000fe40000010000 */
[----:B------:R-:W-:Y:S04]  /*32f10*/  ST.E desc[UR6][R6.64], R14 ;  /* 0x0000000e06007985 */ /* 0x000fe8000c101906 */
[----:B------:R-:W2:Y:S01]  /*32f20*/  LD.E.64 R10, desc[UR6][R8.64] ;  /* 0x00000006080a7980 */ /* 0x000ea2000c101b00 */
[----:B------:R-:W-:Y:S01]  /*32f30*/  VIADD R12, R2, 0x2 ;  /* 0x00000002020c7836 */ /* 0x000fe20000000000 */
[----:B------:R-:W-:Y:S01]  /*32f40*/  WARPGROUP.ARRIVE ;  /* 0x00000000000079c5 */ /* 0x000fe20000000000 */
[----:B------:R-:W-:-:S03]  /*32f50*/  IMAD.MOV.U32 R13, RZ, RZ, R3 ;  /* 0x000000ffff0d7224 */ /* 0x000fc600078e0003 */
[----:B------:R-:W-:Y:S02]  /*32f60*/  R2UR UR10, R12 ;  /* 0x000000000c0a72ca */ /* 0x000fe400000e0000 */
[----:B------:R-:W-:Y:S01]  /*32f70*/  R2UR UR11, R13 ;  /* 0x000000000d0b72ca */ /* 0x000fe200000e0000 */
[----:B--2---:R-:W-:Y:S01]  /*32f80*/  VIADD R10, R10, 0x2 ;  /* 0x000000020a0a7836 */ /* 0x004fe20000000000 */
[----:B------:R-:W-:-:S04]  /*32f90*/  R2UR UR9, R11 ;  /* 0x000000000b0972ca */ /* 0x000fc800000e0000 */
[----:B------:R-:W-:-:S13]  /*32fa0*/  R2UR UR8, R10 ;  /* 0x000000000a0872ca */ /* 0x000fda00000e0000 */
[----:B------:R-:W-:Y:S03]  /*32fb0*/  HGMMA.64x96x16.F32.BF16 R24, gdesc[UR8], R24, gsb0 ;  /* 0x01600000081879f0 */ /* 0x000fe60008001818 */
        /* <DEDUP_REMOVED lines=16> */
[----:B------:R-:W-:Y:S01]  /*330c0*/  R2UR UR11, R3 ;  /* 0x00000000030b72ca */ /* 0x000fe200000e0000 */
[----:B------:R-:W-:-:S03]  /*330d0*/  WARPGROUP.ARRIVE ;  /* 0x00000000000079c5 */ /* 0x000fc60000000000 */
[----:B------:R-:W-:Y:S01]  /*330e0*/  R2UR UR10, R2 ;  /* 0x00000000020a72ca */ /* 0x000fe200000e0000 */
[----:B--2---:R-:W-:Y:S01]  /*330f0*/  VIADD R8, R8, 0x6 ;  /* 0x0000000608087836 */ /* 0x004fe20000000000 */
[----:B------:R-:W-:-:S04]  /*33100*/  R2UR UR9, R9 ;  /* 0x00000000090972ca */ /* 0x000fc800000e0000 */
[----:B------:R-:W-:-:S13]  /*33110*/  R2UR UR8, R8 ;  /* 0x00000000080872ca */ /* 0x000fda00000e0000 */
[----:B------:R-:W-:Y:S03]  /*33120*/  HGMMA.64x96x16.F32.BF16 R24, gdesc[UR8], R24, gsb0 ;  /* 0x01600000081879f0 */ /* 0x000fe60008001818 */
[----:B------:R-:W-:Y:S02]  /*33130*/  WARPGROUP.DEPBAR.LE gsb0, 0x0 ;  /* 0x00008000000079c5 */ /* 0x000fe40000010000 */
[----:B------:R0:W-:Y:S04]  /*33140*/  ST.E desc[UR6][R6.64], R14 ;  /* 0x0000000e06007985 */ /* 0x0001e8000c101906 */
[----:B------:R-:W2:Y:S04]  /*33150*/  LDL.64 R2, [UR4+0x18] ;  /* 0x00001804ff027983 */ /* 0x000ea80008100a00 */
[----:B0-----:R-:W3:Y:S01]  /*33160*/  LDL.64 R6, [UR4] ;  /* 0x00000004ff067983 */ /* 0x001ee20008100a00 */
[----:B------:R-:W0:Y:S02]  /*33170*/  S2R R8, SR_TID.X ;  /* 0x0000000000087919 */ /* 0x000e240000002100 */
[----:B0-----:R-:W-:-:S04]  /*33180*/  SHF.R.U32.HI R9, RZ, 0x7, R8 ;  /* 0x00000007ff097819 */ /* 0x001fc80000011608 */
[----:B------:R-:W-:-:S05]  /*33190*/  IADD3 R9, -R9, 0xb, RZ ;  /* 0x0000000b09097810 */ /* 0x000fca0007ffe1ff */
[----:B------:R0:W-:Y:S06]  /*331a0*/  BAR.ARV R9, 0x100 ;  /* 0x000400090000751d */ /* 0x0001ec0000002000 */
[----:B--2---:R-:W2:Y:S04]  /*331b0*/  LD.E R11, desc[UR6][R2.64] ;  /* 0x00000006020b7980 */ /* 0x004ea8000c101900 */
[----:B---3--:R0:W5:Y:S01]  /*331c0*/  LD.E R10, desc[UR6][R6.64] ;  /* 0x00000006060a7980 */ /* 0x008162000c101900 */
[----:B------:R-:W-:Y:S01]  /*331d0*/  BSSY B0, `(.L_x_12474) ;  /* 0x0000005000007945 */ /* 0x000fe20003800000 */
[----:B--2---:R-:W-:-:S04]  /*331e0*/  LOP3.LUT R11, R11, 0x1, RZ, 0xfc, !PT ;  /* 0x000000010b0b7812 */ /* 0x004fc800078efcff */
[----:B------:R-:W-:-:S13]  /*331f0*/  ISETP.NE.AND P0, PT, R11, 0x3, PT ;  /* 0x000000030b00780c */ /* 0x000fda0003f05270 */
[----:B0-----:R-:W-:Y:S05]  /*33200*/  @!P0 BRA `(.L_x_12475) ;  /* 0x0000000000048947 */ /* 0x001fea0003800000 */
[----:B------:R-:W-:Y:S01]  /*33210*/  BPT.TRAP 0x1 ;  /* 0x000000040000795c */ /* 0x000fe20000300000 */
.L_x_12475:
[----:B------:R-:W-:Y:S05]  /*33220*/  BSYNC B0 ;  /* 0x0000000000007941 */ /* 0x000fea0003800000 */
.L_x_12474:
        /* <DEDUP_REMOVED lines=8> */
[----:B------:R-:W4:Y:S04]  /*332b0*/  LD.E R72, desc[UR6][R72.64] ;  /* 0x0000000648487980 */ /* 0x000f28000c101900 */
[----:B------:R-:W4:Y:S04]  /*332c0*/  LD.E R2, desc[UR6][R4.64+0x18] ;  /* 0x0000180604027980 */ /* 0x000f28000c101900 */
[----:B------:R-:W4:Y:S04]  /*332d0*/  LD.E R76, desc[UR6][R4.64+0xc] ;  /* 0x00000c06044c7980 */ /* 0x000f28000c101900 */
[----:B------:R-:W4:Y:S04]  /*332e0*/  LD.E R3, desc[UR6][R4.64+0x4] ;  /* 0x0000040604037980 */ /* 0x000f28000c101900 */
[----:B------:R-:W4:Y:S04]  /*332f0*/  LD.E R75, desc[UR6][R4.64+0x10] ;  /* 0x00001006044b7980 */ /* 0x000f28000c101900 */
[----:B------:R-:W4:Y:S01]  /*33300*/  LD.E R77, desc[UR6][R4.64+0x14] ;  /* 0x00001406044d7980 */ /* 0x000f22000c101900 */
[----:B--2---:R-:W-:-:S03]  /*33310*/  ISETP.NE.AND P0, PT, R6, 0x1, PT ;  /* 0x000000010600780c */ /* 0x004fc60003f05270 */
[----:B------:R-:W2:Y:S10]  /*33320*/  LD.E R6, desc[UR6][R4.64+0x8] ;  /* 0x0000080604067980 */ /* 0x000eb4000c101900 */
[----:B------:R-:W2:Y:S04]  /*33330*/  @P0 LD.E R74, desc[UR6][R4.64+0x28] ;  /* 0x00002806044a0980 */ /* 0x000ea8000c101900 */
[----:B------:R-:W2:Y:S01]  /*33340*/  @P0 LD.E R21, desc[UR6][R4.64+0x2c] ;  /* 0x00002c0604150980 */ /* 0x000ea2000c101900 */
[----:B---3--:R-:W-:-:S04]  /*33350*/  SHF.R.S32.HI R10, RZ, 0x1f, R7 ;  /* 0x0000001fff0a7819 */ /* 0x008fc80000011407 */
[----:B0-----:R-:W-:-:S04]  /*33360*/  LEA.HI R9, R10, R7, RZ, 0x7 ;  /* 0x000000070a097211 */ /* 0x001fc800078f38ff */
        /* <DEDUP_REMOVED lines=13> */
[----:B------:R-:W-:Y:S02]  /*33440*/  SHF.R.S32.HI R11, RZ, 0x5, R11 ;  /* 0x00000005ff0b7819 */ /* 0x000fe4000001140b */
[----:B------:R-:W-:-:S02]  /*33450*/  LOP3.LUT R15, R15, 0xfffffff8, RZ, 0xc0, !PT ;  /* 0xfffffff80f0f7812 */ /* 0x000fc400078ec0ff */
[----:B------:R-:W-:Y:S01]  /*33460*/  LOP3.LUT R9, R9, 0x3fffffe, RZ, 0xc0, !PT ;  /* 0x03fffffe09097812 */ /* 0x000fe200078ec0ff */
[----:B----4-:R-:W-:Y:S01]  /*33470*/  IMAD R72, R72, 0x8, R11 ;  /* 0x0000000848487824 */ /* 0x010fe200078e020b */
[----:B------:R-:W-:Y:S01]  /*33480*/  LEA.HI R7, R20, R20, RZ, 0x1 ;  /* 0x0000001414077211 */ /* 0x000fe200078f08ff */
[----:B------:R-:W-:Y:S02]  /*33490*/  IMAD.IADD R15, R14, 0x1, -R15 ;  /* 0x000000010e0f7824 */ /* 0x000fe400078e0a0f */
[----:B------:R-:W-:Y:S01]  /*334a0*/  IMAD.IADD R9, R10, 0x1, -R9 ;  /* 0x000000010a097824 */ /* 0x000fe200078e0a09 */
[----:B------:R-:W-:Y:S01]  /*334b0*/  LOP3.LUT R7, R7, 0x1ffffffe, RZ, 0xc0, !PT ;  /* 0x1ffffffe07077812 */ /* 0x000fe200078ec0ff */
[----:B------:R-:W-:-:S04]  /*334c0*/  IMAD.U32 R10, R72, 0x10, R15 ;  /* 0x00000010480a7824 */ /* 0x000fc800078e000f */
[----:B------:R-:W-:Y:S02]  /*334d0*/  IMAD.IADD R7, R20, 0x1, -R7 ;  /* 0x0000000114077824 */ /* 0x000fe400078e0a07 */
[----:B------:R-:W-:-:S04]  /*334e0*/  IMAD R10, R9, 0x40, R10 ;  /* 0x00000040090a7824 */ /* 0x000fc800078e020a */
[----:B------:R-:W-:Y:S01]  /*334f0*/  IMAD R7, R7, 0x8, R10 ;  /* 0x0000000807077824 */ /* 0x000fe200078e020a */
[----:B------:R-:W-:Y:S02]  /*33500*/  LOP3.LUT R13, R13, 0x7ffffffc, RZ, 0xc0, !PT ;  /* 0x7ffffffc0d0d7812 */ /* 0x000fe400078ec0ff */
[----:B------:R-:W-:-:S03]  /*33510*/  ISETP.GE.AND P1, PT, R2, 0x1, PT ;  /* 0x000000010200780c */ /* 0x000fc60003f26270 */
[----:B------:R-:W-:Y:S01]  /*33520*/  IMAD.IADD R13, R12, 0x1, -R13 ;  /* 0x000000010c0d7824 */ /* 0x000fe200078e0a0d */
[----:B------:R-:W-:Y:S01]  /*33530*/  LOP3.LUT R15, RZ, R76, RZ, 0x33, !PT ;  /* 0x0000004cff0f7212 */ /* 0x000fe200078e33ff */
[----:B------:R-:W-:Y:S02]  /*33540*/  BSSY B0, `(.L_x_12476) ;  /* 0x000002a000007945 */ /* 0x000fe40003800000 */
[----:B------:R-:W-:Y:S02]  /*33550*/  IMAD.SHL.U32 R11, R13, 0x2, RZ ;  /* 0x000000020d0b7824 */ /* 0x000fe400078e00ff */
[C---:B------:R-:W-:Y:S02]  /*33560*/  IMAD R77, R0.reuse, -0x60, R77 ;  /* 0xffffffa0004d7824 */ /* 0x040fe400078e024d */
[----:B------:R-:W-:Y:S02]  /*33570*/  IMAD R11, R0, -0x60, -R11 ;  /* 0xffffffa0000b7824 */ /* 0x000fe400078e0a0b */
[----:B--2---:R-:W-:-:S05]  /*33580*/  @P0 IMAD.HI.U32 R74, R7, R74, RZ ;  /* 0x0000004a074a0227 */ /* 0x004fca00078e00ff */
[----:B------:R-:W-:Y:S01]  /*33590*/  @P0 SHF.R.U32.HI R7, RZ, R21, R74 ;  /* 0x00000015ff070219 */ /* 0x000fe2000001164a */
[----:B------:R-:W-:-:S04]  /*335a0*/  IMAD R14, R0, -0x60, R6 ;  /* 0xffffffa0000e7824 */ /* 0x000fc800078e0206 */
[----:B------:R-:W0:Y:S01]  /*335b0*/  SHFL.IDX PT, R21, R7, RZ, 0x1c1f ;  /* 0x001c1fff07157589 */ /* 0x000e2200000e0000 */
[----:B------:R-:W-:-:S04]  /*335c0*/  VIADD R10, R14, 0x1 ;  /* 0x000000010e0a7836 */ /* 0x000fc80000000000 */
[----:B------:R-:W-:-:S04]  /*335d0*/  IMAD R10, R13, -0x2, R10 ;  /* 0xfffffffe0d0a7824 */ /* 0x000fc800078e020a */
        /* <DEDUP_REMOVED lines=15> */
[----:B------:R-:W2:Y:S04]  /*336d0*/  LD.E R15, desc[UR6][R4.64+0x1c] ;  /* 0x00001c06040f7980 */ /* 0x000ea8000c101900 */
[----:B------:R-:W3:Y:S01]  /*336e0*/  LD.E R21, desc[UR6][R4.64+0x20] ;  /* 0x0000200604157980 */ /* 0x000ee2000c101900 */
[----:B--2---:R-:W-:-:S05]  /*336f0*/  IMAD.HI.U32 R10, R10, R15, RZ ;  /* 0x0000000f0a0a7227 */ /* 0x004fca00078e00ff */
[----:B---3--:R-:W-:-:S07]  /*33700*/  SHF.R.U32.HI R10, RZ, R21, R10 ;  /* 0x00000015ff0a7219 */ /* 0x008fce000001160a */
.L_x_12481:
[----:B------:R-:W-:Y:S05]  /*33710*/  BSYNC B2 ;  /* 0x0000000000027941 */ /* 0x000fea0003800000 */
.L_x_12480:
[----:B------:R-:W-:Y:S01]  /*33720*/  LOP3.LUT R10, RZ, R10, RZ, 0x33, !PT ;  /* 0x0000000aff0a7212 */ /* 0x000fe200078e33ff */
[----:B------:R-:W-:Y:S06]  /*33730*/  BRA `(.L_x_12482) ;  /* 0x0000000000187947 */ /* 0x000fec0003800000 */
.L_x_12479:
[----:B------:R-:W-:-:S13]  /*33740*/  ISETP.NE.AND P0, PT, R2, 0x1, PT ;  /* 0x000000010200780c */ /* 0x000fda0003f05270 */
[----:B------:R-:W-:Y:S05]  /*33750*/  @!P0 BRA `(.L_x_12482) ;  /* 0x0000000000108947 */ /* 0x000fea0003800000 */
[----:B------:R-:W2:Y:S04]  /*33760*/  LD.E R15, desc[UR6][R4.64+0x1c] ;  /* 0x00001c06040f7980 */ /* 0x000ea8000c101900 */
[----:B------:R-:W3:Y:S01]  /*33770*/  LD.E R21, desc[UR6][R4.64+0x20] ;  /* 0x0000200604157980 */ /* 0x000ee2000c101900 */
[----:B--2---:R-:W-:-:S05]  /*33780*/  IMAD.HI.U32 R10, R10, R15, RZ ;  /* 0x0000000f0a0a7227 */ /* 0x004fca00078e00ff */
[----:B---3--:R-:W-:-:S07]  /*33790*/  SHF.R.U32.HI R10, RZ, R21, R10 ;  /* 0x00000015ff0a7219 */ /* 0x008fce000001160a */
.L_x_12482:
[----:B------:R-:W-:Y:S05]  /*337a0*/  BSYNC B1 ;  /* 0x0000000000017941 */ /* 0x000fea0003800000 */
.L_x_12478:
[----:B------:R-:W-:-:S05]  /*337b0*/  IMAD R15, R2, R10, R11 ;  /* 0x0000000a020f7224 */ /* 0x000fca00078e020b */
[----:B------:R-:W-:Y:S02]  /*337c0*/  VIMNMX R0, R0, R15, !PT ;  /* 0x0000000f00007248 */ /* 0x000fe40007fe0100 */
[----:B------:R-:W-:-:S07]  /*337d0*/  VIADDMNMX R13, R15, R2, R13, PT ;  /* 0x000000020f0d7246 */ /* 0x000fce000380010d */
.L_x_12477:
[----:B------:R-:W-:Y:S05]  /*337e0*/  BSYNC B0 ;  /* 0x0000000000007941 */ /* 0x000fea0003800000 */
.L_x_12476:
[C---:B------:R-:W-:Y:S01]  /*337f0*/  ISETP.GE.AND P0, PT, R77.reuse, 0x2, PT ;  /* 0x000000024d00780c */ /* 0x040fe20003f06270 */
[----:B------:R-:W0:Y:S01]  /*33800*/  SHFL.IDX PT, R7, R7, 0x1, 0x1c1f ;  /* 0x003c1f0007077f89 */ /* 0x000e2200000e0000 */
[C---:B------:R-:W-:Y:S01]  /*33810*/  ISETP.GE.AND P4, PT, R77.reuse, 0xa, PT ;  /* 0x0000000a4d00780c */ /* 0x040fe20003f86270 */
        /* <DEDUP_REMOVED lines=11> */
[C---:B------:R-:W-:Y:S02]  /*338d0*/  ISETP.LT.OR P3, PT, R13.reuse, 0x9, P3 ;  /* 0x000000090d00780c */ /* 0x040fe40001f61670 */
[----:B------:R-:W-:Y:S02]  /*338e0*/  ISETP.GT.AND P2, PT, R0, 0x10, !P4 ;  /* 0x000000100000780c */ /* 0x000fe40006744270 */
[----:B------:R-:W-:Y:S02]  /*338f0*/  FSEL R28, R28, -INF , !P3 ;  /* 0xff8000001c1c7808 */ /* 0x000fe40005800000 */
        /* <DEDUP_REMOVED lines=74> */
[----:B0-----:R-:W-:-:S02]  /*33da0*/  VIADDMNMX R9, R7, R12, R9, PT ;  /* 0x0000000c07097246 */ /* 0x001fc40003800109 */
        /* <DEDUP_REMOVED lines=23> */
[----:B------:R-:W-:-:S03]  /*33f20*/  IMAD.IADD R0, R14, 0x1, R7 ;  /* 0x000000010e007824 */ /* 0x000fc600078e0207 */
        /* <DEDUP_REMOVED lines=16> */
.L_x_12488:
[----:B------:R-:W-:Y:S05]  /*34030*/  BSYNC B2 ;  /* 0x0000000000027941 */ /* 0x000fea0003800000 */
.L_x_12487:
[----:B------:R-:W-:Y:S01]  /*34040*/  LOP3.LUT R3, RZ, R3, RZ, 0x33, !PT ;  /* 0x00000003ff037212 */ /* 0x000fe200078e33ff */
[----:B------:R-:W-:Y:S06]  /*34050*/  BRA `(.L_x_12489) ;  /* 0x0000000000187947 */ /* 0x000fec0003800000 */
.L_x_12486:
[----:B------:R-:W-:-:S13]  /*34060*/  ISETP.NE.AND P6, PT, R2, 0x1, PT ;  /* 0x000000010200780c */ /* 0x000fda0003fc5270 */
[----:B------:R-:W-:Y:S05]  /*34070*/  @!P6 BRA `(.L_x_12489) ;  /* 0x000000000010e947 */ /* 0x000fea0003800000 */
[----:B------:R-:W2:Y:S04]  /*34080*/  LD.E R6, desc[UR6][R4.64+0x1c] ;  /* 0x00001c0604067980 */ /* 0x000ea8000c101900 */
[----:B------:R-:W3:Y:S01]  /*34090*/  LD.E R10, desc[UR6][R4.64+0x20] ;  /* 0x00002006040a7980 */ /* 0x000ee2000c101900 */
[----:B--2---:R-:W-:-:S05]  /*340a0*/  IMAD.HI.U32 R3, R3, R6, RZ ;  /* 0x0000000603037227 */ /* 0x004fca00078e00ff */
[----:B---3--:R-:W-:-:S07]  /*340b0*/  SHF.R.U32.HI R3, RZ, R10, R3 ;  /* 0x0000000aff037219 */ /* 0x008fce0000011603 */
.L_x_12489:
[----:B------:R-:W-:Y:S05]  /*340c0*/  BSYNC B1 ;  /* 0x0000000000017941 */ /* 0x000fea0003800000 */
.L_x_12485:
[----:B------:R-:W-:-:S05]  /*340d0*/  IMAD R3, R2, R3, R11 ;  /* 0x0000000302037224 */ /* 0x000fca00078e020b */
[----:B------:R-:W-:Y:S02]  /*340e0*/  VIADDMNMX R9, R3, R2, R9, PT ;  /* 0x0000000203097246 */ /* 0x000fe40003800109 */
[----:B------:R-:W-:-:S07]  /*340f0*/  VIMNMX R0, R0, R3, !PT ;  /* 0x0000000300007248 */ /* 0x000fce0007fe0100 */
.L_x_12484:
[----:B------:R-:W-:Y:S05]  /*34100*/  BSYNC B0 ;  /* 0x0000000000007941 */ /* 0x000fea0003800000 */
.L_x_12483:
[----:B------:R-:W2:Y:S01]  /*34110*/  LDL.64 R2, [UR4+0x40] ;  /* 0x00004004ff027983 */ /* 0x000ea20008100a00 */
        /* <DEDUP_REMOVED lines=68> */
[C---:B------:R-:W-:Y:S02]  /*34560*/  ISETP.GT.AND P0, PT, R0.reuse, RZ, !P6 ;  /* 0x000000ff0000720c */ /* 0x040fe40007704270 */
[C---:B------:R-:W-:Y:S02]  /*34570*/  ISETP.GT.AND P2, PT, R0.reuse, 0x49, !P2 ;  /* 0x000000490000780c */ /* 0x040fe40005744270 */
[----:B------:R-:W-:Y:S02]  /*34580*/  ISETP.LT.OR P0, PT, R9, 0x1, P0 ;  /* 0x000000010900780c */ /* 0x000fe40000701670 */
[----:B------:R-:W-:Y:S02]  /*34590*/  ISETP.GT.AND P3, PT, R0, 0x50, !P3 ;  /* 0x000000500000780c */ /* 0x000fe40005f64270 */
[----:B------:R-:W-:-:S02]  /*345a0*/  FSEL R26, R26, -INF , !P0 ;  /* 0xff8000001a1a7808 */ /* 0x000fc40004000000 */
        /* <DEDUP_REMOVED lines=26> */
[----:B------:R-:W-:-:S02]  /*34750*/  ISETP.GT.AND P5, PT, R0, 0x58, !P5 ;  /* 0x000000580000780c */ /* 0x000fc40006fa4270 */
[----:B------:R-:W-:Y:S02]  /*34760*/  ISETP.LT.OR P4, PT, R9, 0x52, P4 ;  /* 0x000000520900780c */ /* 0x000fe40002781670 */
[----:B------:R-:W-:Y:S02]  /*34770*/  FSEL R66, R66, -INF , !P3 ;  /* 0xff80000042427808 */ /* 0x000fe40005800000 */
[----:B------:R-:W-:Y:S02]  /*34780*/  FMNMX.FTZ R5, R63, R4, !PT ;  /* 0x000000043f057209 */ /* 0x000fe40007810000 */
[----:B------:R-:W-:Y:S02]  /*34790*/  ISETP.GT.AND P0, PT, R0, 0x59, !P6 ;  /* 0x000000590000780c */ /* 0x000fe40007704270 */
[----:B------:R-:W-:Y:S02]  /*347a0*/  ISETP.LT.OR P5, PT, R9, 0x59, P5 ;  /* 0x000000590900780c */ /* 0x000fe40002fa1670 */
[----:B------:R-:W-:-:S02]  /*347b0*/  FSEL R67, R67, -INF , !P4 ;  /* 0xff80000043437808 */ /* 0x000fc40006000000 */
[----:B------:R-:W-:Y:S02]  /*347c0*/  FMNMX.FTZ R0, R66, R5, !PT ;  /* 0x0000000542007209 */ /* 0x000fe40007810000 */
[----:B------:R-:W-:Y:S02]  /*347d0*/  ISETP.LT.OR P0, PT, R9, 0x5a, P0 ;  /* 0x0000005a0900780c */ /* 0x000fe40000701670 */
[----:B------:R-:W-:Y:S02]  /*347e0*/  FSEL R70, R70, -INF , !P5 ;  /* 0xff80000046467808 */ /* 0x000fe40006800000 */
[----:B------:R-:W-:Y:S02]  /*347f0*/  FMNMX.FTZ R5, R67, R0, !PT ;  /* 0x0000000043057209 */ /* 0x000fe40007810000 */
[----:B------:R-:W-:Y:S02]  /*34800*/  FSEL R71, R71, -INF , !P0 ;  /* 0xff80000047477808 */ /* 0x000fe40004000000 */
        /* <DEDUP_REMOVED lines=28> */
[----:B0-----:R-:W-:Y:S02]  /*349d0*/  FMNMX.FTZ R4, R5, R0, !PT ;  /* 0x0000000005047209 */ /* 0x001fe40007810000 */
        /* <DEDUP_REMOVED lines=9> */
[----:B------:R-:W2:Y:S04]  /*34a70*/  LDL.64 R6, [UR4+0x40] ;  /* 0x00004004ff067983 */ /* 0x000ea80008100a00 */
[----:B--2---:R-:W2:Y:S04]  /*34a80*/  LD.E R0, desc[UR6][R6.64+0x20] ;  /* 0x0000200606007980 */ /* 0x004ea8000c101900 */
[----:B------:R-:W2:Y:S04]  /*34a90*/  LD.E R15, desc[UR6][R6.64] ;  /* 0x00000006060f7980 */ /* 0x000ea8000c101900 */
[----:B------:R-:W0:Y:S01]  /*34aa0*/  LD.E R75, desc[UR6][R6.64+0x4] ;  /* 0x00000406064b7980 */ /* 0x000e22000c101900 */
[C---:B--2---:R-:W-:Y:S01]  /*34ab0*/  FMUL.FTZ R4, R15.reuse, R0 ;  /* 0x000000000f047220 */ /* 0x044fe20000410000 */
[----:B------:R-:W-:Y:S01]  /*34ac0*/  FSETP.NEU.FTZ.AND P0, PT, R15, -INF , PT ;  /* 0xff8000000f00780b */ /* 0x000fe20003f1d000 */
[----:B0-----:R-:W-:-:S03]  /*34ad0*/  FMUL.FTZ R3, R0, R75 ;  /* 0x0000004b00037220 */ /* 0x001fc60000410000 */
[----:B------:R-:W-:Y:S02]  /*34ae0*/  FSEL R73, R4, RZ, P0 ;  /* 0x000000ff04497208 */ /* 0x000fe40000000000 */
[----:B------:R-:W-:-:S04]  /*34af0*/  FSETP.NEU.FTZ.AND P0, PT, R75, -INF , PT ;  /* 0xff8000004b00780b */ /* 0x000fc80003f1d000 */
[----:B------:R-:W-:Y:S01]  /*34b00*/  FSEL R3, R3, RZ, P0 ;  /* 0x000000ff03037208 */ /* 0x000fe20000000000 */
[-CC-:B------:R-:W-:Y:S01]  /*34b10*/  FFMA.FTZ R164, R24, R0.reuse, -R73.reuse ;  /* 0x0000000018a47223 */ /* 0x180fe20000010849 */
[----:B------:R-:W-:-:S03]  /*34b20*/  FFMA.FTZ R9, R25, R0, -R73 ;  /* 0x0000000019097223 */ /* 0x000fc60000010849 */
[-CC-:B------:R-:W-:Y:S01]  /*34b30*/  FFMA.FTZ R165, R26, R0.reuse, -R3.reuse ;  /* 0x000000001aa57223 */ /* 0x180fe20000010803 */
[-C--:B------:R-:W-:Y:S01]  /*34b40*/  FFMA.FTZ R10, R27, R0.reuse, -R3 ;  /* 0x000000001b0a7223 */ /* 0x080fe20000010803 */
[-C--:B------:R-:W-:Y:S01]  /*34b50*/  FFMA.FTZ R166, R28, R0.reuse, -R73 ;  /* 0x000000001ca67223 */ /* 0x080fe20000010849 */
[-C--:B------:R-:W-:Y:S01]  /*34b60*/  FFMA.FTZ R167, R30, R0.reuse, -R3 ;  /* 0x000000001ea77223 */ /* 0x080fe20000010803 */
[----:B------:R-:W-:Y:S01]  /*34b70*/  MUFU.EX2 R164, R164 ;  /* 0x000000a400a47308 */ /* 0x000fe20000000800 */
[-C--:B------:R-:W-:Y:S01]  /*34b80*/  FFMA.FTZ R11, R29, R0.reuse, -R73 ;  /* 0x000000001d0b7223 */ /* 0x080fe20000010849 */
[----:B------:R-:W-:-:S06]  /*34b90*/  FFMA.FTZ R12, R31, R0, -R3 ;  /* 0x000000001f0c7223 */ /* 0x000fcc0000010803 */
[----:B------:R-:W0:Y:S01]  /*34ba0*/  MUFU.EX2 R9, R9 ;  /* 0x0000000900097308 */ /* 0x000e220000000800 */
[-C--:B------:R-:W-:Y:S01]  /*34bb0*/  FFMA.FTZ R152, R32, R0.reuse, -R73 ;  /* 0x0000000020987223 */ /* 0x080fe20000010849 */
[----:B------:R-:W-:-:S06]  /*34bc0*/  FFMA.FTZ R153, R34, R0, -R3 ;  /* 0x0000000022997223 */ /* 0x000fcc0000010803 */
[----:B------:R-:W-:Y:S08]  /*34bd0*/  MUFU.EX2 R165, R165 ;  /* 0x000000a500a57308 */ /* 0x000ff00000000800 */
[----:B------:R-:W1:Y:S01]  /*34be0*/  MUFU.EX2 R10, R10 ;  /* 0x0000000a000a7308 */ /* 0x000e620000000800 */
[----:B------:R-:W-:-:S07]  /*34bf0*/  FFMA.FTZ R13, R33, R0, -R73 ;  /* 0x00000000210d7223 */ /* 0x000fce0000010849 */
[----:B------:R-:W2:Y:S01]  /*34c00*/  MUFU.EX2 R166, R166 ;  /* 0x000000a600a67308 */ /* 0x000ea20000000800 */
[----:B------:R-:W-:-:S07]  /*34c10*/  FFMA.FTZ R14, R35, R0, -R3 ;  /* 0x00000000230e7223 */ /* 0x000fce0000010803 */
[----:B------:R-:W3:Y:S01]  /*34c20*/  MUFU.EX2 R167, R167 ;  /* 0x000000a700a77308 */ /* 0x000ee20000000800 */
[-C--:B------:R-:W-:Y:S01]  /*34c30*/  FFMA.FTZ R154, R36, R0.reuse, -R73 ;  /* 0x00000000249a7223 */ /* 0x080fe20000010849 */
[----:B------:R-:W-:-:S06]  /*34c40*/  FFMA.FTZ R155, R38, R0, -R3 ;  /* 0x00000000269b7223 */ /* 0x000fcc0000010803 */
[----:B------:R-:W4:Y:S08]  /*34c50*/  MUFU.EX2 R11, R11 ;  /* 0x0000000b000b7308 */ /* 0x000f300000000800 */
[----:B------:R-:W4:Y:S01]  /*34c60*/  MUFU.EX2 R12, R12 ;  /* 0x0000000c000c7308 */ /* 0x000f220000000800 */
[----:B0-----:R-:W-:Y:S01]  /*34c70*/  FADD.FTZ R5, R164, R9 ;  /* 0x00000009a4057221 */ /* 0x001fe20000010000 */
[----:B-1----:R-:W-:-:S06]  /*34c80*/  FADD.FTZ R2, R165, R10 ;  /* 0x0000000aa5027221 */ /* 0x002fcc0000010000 */
[----:B------:R-:W0:Y:S01]  /*34c90*/  MUFU.EX2 R152, R152 ;  /* 0x0000009800987308 */ /* 0x000e220000000800 */
[-C--:B------:R-:W-:Y:S01]  /*34ca0*/  FFMA.FTZ R15, R37, R0.reuse, -R73 ;  /* 0x00000000250f7223 */ /* 0x080fe20000010849 */
[----:B------:R-:W-:-:S06]  /*34cb0*/  FFMA.FTZ R20, R39, R0, -R3 ;  /* 0x0000000027147223 */ /* 0x000fcc0000010803 */
[----:B------:R-:W1:Y:S01]  /*34cc0*/  MUFU.EX2 R153, R153 ;  /* 0x0000009900997308 */ /* 0x000e620000000800 */
[----:B--2---:R-:W-:Y:S01]  /*34cd0*/  FADD.FTZ R4, R166, R5 ;  /* 0x00000005a6047221 */ /* 0x004fe20000010000 */
[----:B---3--:R-:W-:-:S06]  /*34ce0*/  FADD.FTZ R5, R167, R2 ;  /* 0x00000002a7057221 */ /* 0x008fcc0000010000 */
[----:B------:R-:W2:Y:S01]  /*34cf0*/  MUFU.EX2 R13, R13 ;  /* 0x0000000d000d7308 */ /* 0x000ea20000000800 */
[-C--:B------:R-:W-:Y:S01]  /*34d00*/  FFMA.FTZ R168, R40, R0.reuse, -R73 ;  /* 0x0000000028a87223 */ /* 0x080fe20000010849 */
[----:B------:R-:W-:-:S06]  /*34d10*/  FFMA.FTZ R169, R42, R0, -R3 ;  /* 0x000000002aa97223 */ /* 0x000fcc0000010803 */
[----:B------:R-:W3:Y:S01]  /*34d20*/  MUFU.EX2 R14, R14 ;  /* 0x0000000e000e7308 */ /* 0x000ee20000000800 */
[----:B----4-:R-:W-:Y:S01]  /*34d30*/  FADD.FTZ R27, R11, R4 ;  /* 0x000000040b1b7221 */ /* 0x010fe20000010000 */
[----:B------:R-:W-:-:S06]  /*34d40*/  FADD.FTZ R2, R12, R5 ;  /* 0x000000050c027221 */ /* 0x000fcc0000010000 */
[----:B------:R-:W4:Y:S01]  /*34d50*/  MUFU.EX2 R154, R154 ;  /* 0x0000009a009a7308 */ /* 0x000f220000000800 */
[-C--:B------:R-:W-:Y:S01]  /*34d60*/  FFMA.FTZ R21, R41, R0.reuse, -R73 ;  /* 0x0000000029157223 */ /* 0x080fe20000010849 */
[----:B------:R-:W-:-:S06]  /*34d70*/  FFMA.FTZ R24, R43, R0, -R3 ;  /* 0x000000002b187223 */ /* 0x000fcc0000010803 */
        /* <DEDUP_REMOVED lines=58> */
[----:B------:R-:W-:-:S07]  /*35120*/  FFMA.FTZ R41, R61, R0, -R73 ;  /* 0x000000003d297223 */ /* 0x000fce0000010849 */
[----:B------:R-:W1:Y:S01]  /*35130*/  MUFU.EX2 R177, R177 ;  /* 0x000000b100b17308 */ /* 0x000e620000000800 */
[----:B------:R-:W-:Y:S01]  /*35140*/  FFMA.FTZ R63, R63, R0, -R3 ;  /* 0x000000003f3f7223 */ /* 0x000fe20000010803 */
[----:B--2---:R-:W-:Y:S01]  /*35150*/  FADD.FTZ R4, R174, R27 ;  /* 0x0000001bae047221 */ /* 0x004fe20000010000 */
[----:B---3--:R-:W-:-:S05]  /*35160*/  FADD.FTZ R5, R175, R2 ;  /* 0x00000002af057221 */ /* 0x008fca0000010000 */
        /* <DEDUP_REMOVED lines=19> */
[----:B------:R-:W-:-:S07]  /*352a0*/  FFMA.FTZ R49, R69, R0, -R73 ;  /* 0x0000000045317223 */ /* 0x000fce0000010849 */
[----:B------:R-:W3:Y:S01]  /*352b0*/  MUFU.EX2 R66, R66 ;  /* 0x0000004200427308 */ /* 0x000ee20000000800 */
[----:B------:R-:W-:Y:S01]  /*352c0*/  FFMA.FTZ R0, R71, R0, -R3 ;  /* 0x0000000047007223 */ /* 0x000fe20000010803 */
[----:B----4-:R-:W-:Y:S01]  /*352d0*/  FADD.FTZ R4, R178, R27 ;  /* 0x0000001bb2047221 */ /* 0x010fe20000010000 */
[----:B------:R-:W-:-:S05]  /*352e0*/  FADD.FTZ R3, R179, R2 ;  /* 0x00000002b3037221 */ /* 0x000fca0000010000 */
[----:B------:R-:W4:Y:S08]  /*352f0*/  MUFU.EX2 R45, R45 ;  /* 0x0000002d002d7308 */ /* 0x000f300000000800 */
[----:B------:R-:W4:Y:S01]  /*35300*/  MUFU.EX2 R67, R67 ;  /* 0x0000004300437308 */ /* 0x000f220000000800 */
[----:B0-----:R-:W-:Y:S01]  /*35310*/  FADD.FTZ R5, R41, R4 ;  /* 0x0000000429057221 */ /* 0x001fe20000010000 */
[----:B-1----:R-:W-:-:S06]  /*35320*/  FADD.FTZ R3, R34, R3 ;  /* 0x0000000322037221 */ /* 0x002fcc0000010000 */
[----:B------:R-:W0:Y:S08]  /*35330*/  MUFU.EX2 R182, R182 ;  /* 0x000000b600b67308 */ /* 0x000e300000000800 */
[----:B------:R-:W1:Y:S01]  /*35340*/  MUFU.EX2 R70, R70 ;  /* 0x0000004600467308 */ /* 0x000e620000000800 */
[----:B--2---:R-:W-:Y:S01]  /*35350*/  FADD.FTZ R2, R180, R5 ;  /* 0x00000005b4027221 */ /* 0x004fe20000010000 */
[----:B---3--:R-:W-:-:S06]  /*35360*/  FADD.FTZ R4, R66, R3 ;  /* 0x0000000342047221 */ /* 0x008fcc0000010000 */
[----:B------:R-:W2:Y:S08]  /*35370*/  MUFU.EX2 R49, R49 ;  /* 0x0000003100317308 */ /* 0x000eb00000000800 */
[----:B------:R-:W3:Y:S01]  /*35380*/  MUFU.EX2 R183, R0 ;  /* 0x0000000000b77308 */ /* 0x000ee20000000800 */
[----:B----4-:R-:W-:Y:S01]  /*35390*/  FADD.FTZ R3, R45, R2 ;  /* 0x000000022d037221 */ /* 0x010fe20000010000 */
[----:B------:R-:W-:-:S03]  /*353a0*/  FADD.FTZ R5, R67, R4 ;  /* 0x0000000443057221 */ /* 0x000fc60000010000 */
[----:B0-----:R-:W-:Y:S01]  /*353b0*/  FADD.FTZ R2, R182, R3 ;  /* 0x00000003b6027221 */ /* 0x001fe20000010000 */
[----:B-1----:R-:W-:-:S03]  /*353c0*/  FADD.FTZ R4, R70, R5 ;  /* 0x0000000546047221 */ /* 0x002fc60000010000 */
[----:B--2---:R-:W-:Y:S01]  /*353d0*/  FADD.FTZ R27, R49, R2 ;  /* 0x00000002311b7221 */ /* 0x004fe20000010000 */
[----:B---3--:R-:W-:-:S04]  /*353e0*/  FADD.FTZ R31, R183, R4 ;  /* 0x00000004b71f7221 */ /* 0x008fc80000010000 */
[----:B------:R0:W-:Y:S04]  /*353f0*/  ST.E desc[UR6][R6.64+0x10], R27 ;  /* 0x0000101b06007985 */ /* 0x0001e8000c101906 */
[----:B------:R0:W-:Y:S04]  /*35400*/  ST.E desc[UR6][R6.64+0x14], R31 ;  /* 0x0000141f06007985 */ /* 0x0001e8000c101906 */
[----:B------:R-:W2:Y:S04]  /*35410*/  LDL.64 R2, [UR4+0x58] ;  /* 0x00005804ff027983 */ /* 0x000ea80008100a00 */
[----:B------:R-:W3:Y:S04]  /*35420*/  LDL.64 R4, [UR4] ;  /* 0x00000004ff047983 */ /* 0x000ee80008100a00 */
[----:B--2---:R-:W2:Y:S04]  /*35430*/  LD.E R36, desc[UR6][R2.64] ;  /* 0x0000000602247980 */ /* 0x004ea8000c101900 */
[----:B---3--:R0:W5:Y:S04]  /*35440*/  LD.E R0, desc[UR6][R4.64] ;  /* 0x0000000604007980 */ /* 0x008168000c101900 */
[----:B------:R0:W5:Y:S01]  /*35450*/  LD.E R35, desc[UR6][R4.64+0x4] ;  /* 0x0000040604237980 */ /* 0x000162000c101900 */
        /* <DEDUP_REMOVED lines=25> */
[----:B--2---:R-:W-:-:S04]  /*355f0*/  LOP3.LUT R36, R36, 0x1, RZ, 0xfc, !PT ;  /* 0x0000000124247812 */ /* 0x004fc800078efcff */
[----:B------:R-:W-:-:S13]  /*35600*/  ISETP.NE.AND P0, PT, R36, 0x3, PT ;  /* 0x000000032400780c */ /* 0x000fda0003f05270 */
[----:B0-----:R-:W-:Y:S05]  /*35610*/  @!P0 BRA `(.L_x_12491) ;  /* 0x0000000000048947 */ /* 0x001fea0003800000 */
[----:B------:R-:W-:Y:S01]  /*35620*/  BPT.TRAP 0x1 ;  /* 0x000000040000795c */ /* 0x000fe20000300000 */
.L_x_12491:
[----:B------:R-:W-:Y:S05]  /*35630*/  BSYNC B0 ;  /* 0x0000000000007941 */ /* 0x000fea0003800000 */
.L_x_12490:
        /* <DEDUP_REMOVED lines=13> */
.L_x_12493:
[----:B------:R-:W-:Y:S05]  /*35710*/  BSYNC B0 ;  /* 0x0000000000007941 */ /* 0x000fea0003800000 */
.L_x_12492:
        /* <DEDUP_REMOVED lines=8> */
.L_x_12495:
[----:B------:R-:W-:Y:S05]  /*357a0*/  BSYNC B0 ;  /* 0x0000000000007941 */ /* 0x000fea0003800000 */
.L_x_12494:
[----:B------:R-:W2:Y:S04]  /*357b0*/  LDL.64 R4, [UR4] ;  /* 0x00000004ff047983 */ /* 0x000ea80008100a00 */
[----:B0----5:R-:W3:Y:S04]  /*357c0*/  LDL.64 R6, [UR4+0x70] ;  /* 0x00007004ff067983 */ /* 0x021ee80008100a00 */
[----:B------:R-:W4:Y:S01]  /*357d0*/  LDL.64 R2, [UR4+0x50] ;  /* 0x00005004ff027983 */ /* 0x000f220008100a00 */
[----:B------:R-:W-:Y:S01]  /*357e0*/  LEA.HI R8, R8, 0x8, RZ, 0x19 ;  /* 0x0000000808087811 */ /* 0x000fe200078fc8ff */
[----:B------:R-:W-:Y:S05]  /*357f0*/  WARPSYNC.ALL ;  /* 0x0000000000007948 */ /* 0x000fea0003800000 */
[----:B------:R0:W-:Y:S06]  /*35800*/  BAR.SYNC.DEFER_BLOCKING R8, 0x100 ;  /* 0x000400080000751d */ /* 0x0001ec0000010000 */
[----:B--2---:R-:W2:Y:S04]  /*35810*/  LD.E R9, desc[UR6][R4.64] ;  /* 0x0000000604097980 */ /* 0x004ea8000c101900 */
[----:B----4-:R-:W4:Y:S04]  /*35820*/  LD.E R15, desc[UR6][R2.64] ;  /* 0x00000006020f7980 */ /* 0x010f28000c101900 */
[----:B---3--:R-:W2:Y:S04]  /*35830*/  LD.E.64 R4, desc[UR6][R6.64] ;  /* 0x0000000606047980 */ /* 0x008ea8000c101b00 */
[----:B------:R-:W3:Y:S04]  /*35840*/  LD.E R21, desc[UR6][R2.64+0x4] ;  /* 0x0000040602157980 */ /* 0x000ee8000c101900 */
[----:B------:R-:W3:Y:S04]  /*35850*/  LD.E R25, desc[UR6][R2.64+0x8] ;  /* 0x0000080602197980 */ /* 0x000ee8000c101900 */
[----:B------:R-:W3:Y:S04]  /*35860*/  LD.E R27, desc[UR6][R2.64+0xc] ;  /* 0x00000c06021b7980 */ /* 0x000ee8000c101900 */
[----:B------:R-:W3:Y:S04]  /*35870*/  LDL.64 R6, [UR4+0x60] ;  /* 0x00006004ff067983 */ /* 0x000ee80008100a00 */
[----:B------:R-:W3:Y:S04]  /*35880*/  LD.E R0, desc[UR6][R2.64+0x10] ;  /* 0x0000100602007980 */ /* 0x000ee8000c101900 */
[----:B0-----:R-:W3:Y:S04]  /*35890*/  LD.E R8, desc[UR6][R2.64+0x14] ;  /* 0x0000140602087980 */ /* 0x001ee8000c101900 */
        /* <DEDUP_REMOVED lines=67> */
[----:B----4-:R0:W-:Y:S01]  /*35cd0*/  ST.E desc[UR6][R2.64], R15 ;  /* 0x0000000f02007985 */ /* 0x0101e2000c101906 */
[----:B--2---:R-:W-:-:S03]  /*35ce0*/  IMAD R4, R9, 0xc00, R4 ;  /* 0x00000c0009047824 */ /* 0x004fc600078e0204 */
[----:B------:R-:W2:Y:S04]  /*35cf0*/  LD.E R87, desc[UR6][R2.64+0x138] ;  /* 0x0001380602577980 */ /* 0x000ea8000c101900 */
[----:B---3--:R1:W-:Y:S04]  /*35d00*/  ST.E desc[UR6][R2.64+0x4], R21 ;  /* 0x0000041502007985 */ /* 0x0083e8000c101906 */
[----:B------:R3:W-:Y:S04]  /*35d10*/  ST.E desc[UR6][R2.64+0x8], R25 ;  /* 0x0000081902007985 */ /* 0x0007e8000c101906 */
[----:B------:R4:W-:Y:S04]  /*35d20*/  ST.E desc[UR6][R2.64+0xc], R27 ;  /* 0x00000c1b02007985 */ /* 0x0009e8000c101906 */
[----:B------:R-:W2:Y:S04]  /*35d30*/  LD.E R9, desc[UR6][R2.64+0x18] ;  /* 0x0000180602097980 */ /* 0x000ea8000c101900 */
[----:B0-----:R-:W2:Y:S04]  /*35d40*/  LD.E R15, desc[UR6][R2.64+0x30] ;  /* 0x00003006020f7980 */ /* 0x001ea8000c101900 */
[----:B-1----:R-:W2:Y:S04]  /*35d50*/  LD.E R21, desc[UR6][R2.64+0x38] ;  /* 0x0000380602157980 */ /* 0x002ea8000c101900 */
[----:B---3--:R-:W3:Y:S04]  /*35d60*/  LD.E R25, desc[UR6][R2.64+0x40] ;  /* 0x0000400602197980 */ /* 0x008ee8000c101900 */
        /* <DEDUP_REMOVED lines=73> */
[----:B--2---:R-:W-:Y:S04]  /*36200*/  ST.E desc[UR6][R2.64+0x18], R9 ;  /* 0x0000180902007985 */ /* 0x004fe8000c101906 */
[----:B------:R-:W-:Y:S04]  /*36210*/  ST.E desc[UR6][R2.64+0x30], R15 ;  /* 0x0000300f02007985 */ /* 0x000fe8000c101906 */
[----:B------:R-:W-:Y:S04]  /*36220*/  ST.E desc[UR6][R2.64+0x38], R21 ;  /* 0x0000381502007985 */ /* 0x000fe8000c101906 */
        /* <DEDUP_REMOVED lines=100> */
[----:B------:R-:W-:Y:S01]  /*36870*/  ST.E desc[UR6][R6.64], RZ ;  /* 0x000000ff06007985 */ /* 0x000fe2000c101906 */
[----:B0-----:R-:W-:-:S06]  /*36880*/  WARPGROUP.ARRIVE ;  /* 0x00000000000079c5 */ /* 0x001fcc0000000000 */
[----:B------:R-:W-:Y:S01]  /*36890*/  HGMMA.64x256x16.F32.BF16 R24, R164, gdesc[UR8].tnspB, RZ, !UPT, gsb0 ;  /* 0x43e00008a4187df0 */ /* 0x000fe2000c0018ff */
[----:B------:R-:W-:Y:S02]  /*368a0*/  IMAD.MOV.U32 R0, RZ, RZ, 0x1 ;  /* 0x00000001ff007424 */ /* 0x000fe400078e00ff */
[----:B------:R-:W-:Y:S02]  /*368b0*/  WARPGROUP.DEPBAR.LE gsb0, 0x0 ;  /* 0x00008000000079c5 */ /* 0x000fe40000010000 */
        /* <DEDUP_REMOVED lines=128> */
[----:B------:R-:W-:Y:S04]  /*370c0*/  ST.E desc[UR6][R6.64], R0 ;  /* 0x0000000006007985 */ /* 0x000fe8000c101906 */
[----:B0-----:R-:W4:Y:S04]  /*370d0*/  LD.E R24, desc[UR6][R2.64] ;  /* 0x0000000602187980 */ /* 0x001f28000c101900 */
[----:B-1----:R-:W4:Y:S04]  /*370e0*/  LD.E R25, desc[UR6][R2.64+0x4] ;  /* 0x0000040602197980 */ /* 0x002f28000c101900 */
[----:B--2---:R-:W2:Y:S04]  /*370f0*/  LD.E R26, desc[UR6][R2.64+0x8] ;  /* 0x00000806021a7980 */ /* 0x004ea8000c101900 */
[----:B---3--:R-:W2:Y:S04]  /*37100*/  LD.E R27, desc[UR6][R2.64+0xc] ;  /* 0x00000c06021b7980 */ /* 0x008ea8000c101900 */
        /* <DEDUP_REMOVED lines=127> */
[----:B------:R-:W-:Y:S01]  /*37900*/  R2UR UR11, R9 ;  /* 0x00000000090b72ca */ /* 0x000fe200000e0000 */
[----:B--2---:R-:W-:-:S12]  /*37910*/  WARPGROUP.ARRIVE ;  /* 0x00000000000079c5 */ /* 0x004fd80000000000 */
[----:B------:R-:W-:Y:S03]  /*37920*/  HGMMA.64x256x16.F32.BF16 R24, R152, gdesc[UR8].tnspB, R24, gsb0 ;  /* 0x43e0000898187df0 */ /* 0x000fe60008001818 */
        /* <DEDUP_REMOVED lines=1052> */
[----:B------:R-:W-:Y:S01]  /*3baf0*/  R2UR UR10, R4 ;  /* 0x00000000040a72ca */ /* 0x000fe200000e0000 */
[----:B--2---:R-:W-:-:S12]  /*3bb00*/  WARPGROUP.ARRIVE ;  /* 0x00000000000079c5 */ /* 0x004fd80000000000 */
[----:B------:R-:W-:Y:S03]  /*3bb10*/  HGMMA.64x256x16.F32.BF16 R24, R180, gdesc[UR8].tnspB, R24, gsb0 ;  /* 0x43e00008b4187df0 */ /* 0x000fe60008001818 */
        /* <DEDUP_REMOVED lines=130> */
[----:B------:R-:W2:Y:S04]  /*3c340*/  LD.E R4, desc[UR6][R2.64] ;  /* 0x0000000602047980 */ /* 0x000ea8000c101900 */
[----:B------:R-:W3:Y:S04]  /*3c350*/  LD.E R5, desc[UR6][R2.64+0x4] ;  /* 0x0000040602057980 */ /* 0x000ee8000c101900 */
[----:B0-----:R-:W4:Y:S04]  /*3c360*/  LD.E R0, desc[UR6][R2.64+0x1fc] ;  /* 0x0001fc0602007980 */ /* 0x001f28000c101900 */
        /* <DEDUP_REMOVED lines=126> */
[----:B--2---:R-:W-:Y:S04]  /*3cb50*/  ST.E desc[UR6][R2.64], R4 ;  /* 0x0000000402007985 */ /* 0x004fe8000c101906 */
[----:B---3--:R-:W-:Y:S04]  /*3cb60*/  ST.E desc[UR6][R2.64+0x4], R5 ;  /* 0x0000040502007985 */ /* 0x008fe8000c101906 */
        /* <DEDUP_REMOVED lines=125> */
[----:B0-----:R-:W2:Y:S04]  /*3d340*/  LDL.64 R6, [UR4+0x58] ;  /* 0x00005804ff067983 */ /* 0x001ea80008100a00 */
[----:B------:R-:W3:Y:S04]  /*3d350*/  LDL.64 R4, [UR4] ;  /* 0x00000004ff047983 */ /* 0x000ee80008100a00 */
[----:B--2---:R-:W2:Y:S04]  /*3d360*/  LD.E R0, desc[UR6][R6.64] ;  /* 0x0000000606007980 */ /* 0x004ea8000c101900 */
[----:B---3--:R1:W5:Y:S01]  /*3d370*/  LD.E R4, desc[UR6][R4.64] ;  /* 0x0000000604047980 */ /* 0x008362000c101900 */
[----:B------:R-:W-:Y:S01]  /*3d380*/  BSSY B0, `(.L_x_12497) ;  /* 0x0000005000007945 */ /* 0x000fe20003800000 */
[----:B--2---:R-:W-:-:S04]  /*3d390*/  LOP3.LUT R0, R0, 0x1, RZ, 0xfc, !PT ;  /* 0x0000000100007812 */ /* 0x004fc800078efcff */
[----:B------:R-:W-:-:S13]  /*3d3a0*/  ISETP.NE.AND P0, PT, R0, 0x3, PT ;  /* 0x000000030000780c */ /* 0x000fda0003f05270 */
[----:B-1----:R-:W-:Y:S05]  /*3d3b0*/  @!P0 BRA `(.L_x_12498) ;  /* 0x0000000000048947 */ /* 0x002fea0003800000 */
[----:B------:R-:W-:Y:S01]  /*3d3c0*/  BPT.TRAP 0x1 ;  /* 0x000000040000795c */ /* 0x000fe20000300000 */
.L_x_12498:
[----:B------:R-:W-:Y:S05]  /*3d3d0*/  BSYNC B0 ;  /* 0x0000000000007941 */ /* 0x000fea0003800000 */
.L_x_12497:
        /* <DEDUP_REMOVED lines=9> */
[----:B0-----:R-:W-:Y:S05]  /*3d470*/  RET.REL.NODEC R2 `(_ZN7cutlass13device_kernelIN5flash11enable_sm90INS1_16FlashAttnFwdSm90INS1_25CollectiveMainloopFwdSm90ILi2EN4cute5tupleIJNS5_1CILi1EEES8_S8_EEENS6_IJNS7_ILi128EEENS7_ILi96EEENS7_ILi64EEEEEELi256ENS_10bfloat16_tEfNS_4arch4Sm90ELb0ELb1ELb0ELb1ELb1ELb1ELb0ELb1ELb0ELb1ELb1ELb0EEENS1_21CollectiveEpilogueFwdINS6_IJSA_NS7_ILi256EEESB_EEES9_SE_SG_Li256ELb1ELb1ELb1ELb0EEENS1_36VarlenDynamicPersistentTileSchedulerILi128ELi96ELi256ELi128ELb1ELb1ELb1ELb1ELb0ELb1EEEEEEEEEvNT_6ParamsE) ;  /* 0xfffffc2802e07950 */ /* 0x001fea0003c3ffff */
.L_x_12473:
[----:B0-----:R0:W1:Y:S02]  /*3d480*/  SYNCS.PHASECHK.TRANS64.TRYWAIT P0, [R8+URZ], R9 ;  /* 0x00000009080075a7 */ /* 0x001064000800017f */
[----:B-1----:R-:W-:Y:S05]  /*3d490*/  @!P0 NANOSLEEP.SYNCS 0x989680 ;  /* 0x009896800000895d */ /* 0x002fea0003900000 */
[----:B------:R-:W1:Y:S02]  /*3d4a0*/  @!P0 SYNCS.PHASECHK.TRANS64 P0, [R8+URZ], R9 ;  /* 0x00000009080085a7 */ /* 0x000e64000800007f */
[----:B-1----:R-:W-:Y:S05]  /*3d4b0*/  @!P0 BRA `(.L_x_12473) ;  /* 0xfffffffc00f08947 */ /* 0x002fea000383ffff */
[----:B------:R-:W-:Y:S05]  /*3d4c0*/  BRA `(.L_x_12472) ;  /* 0xffffff5800447947 */ /* 0x000fea000383ffff */
.L_x_12496:
[----:B0-----:R0:W1:Y:S02]  /*3d4d0*/  SYNCS.PHASECHK.TRANS64.TRYWAIT P0, [R6+URZ], R7 ;  /* 0x00000007060075a7 */ /* 0x001064000800017f */
[----:B-1----:R-:W-:Y:S05]  /*3d4e0*/  @!P0 NANOSLEEP.SYNCS 0x989680 ;  /* 0x009896800000895d */ /* 0x002fea0003900000 */
[----:B------:R-:W1:Y:S02]  /*3d4f0*/  @!P0 SYNCS.PHASECHK.TRANS64 P0, [R6+URZ], R7 ;  /* 0x00000007060085a7 */ /* 0x000e64000800007f */
[----:B-1----:R-:W-:Y:S05]  /*3d500*/  @!P0 BRA `(.L_x_12496) ;  /* 0xfffffffc00f08947 */ /* 0x002fea000383ffff */
[----:B------:R-:W-:Y:S05]  /*3d510*/  BRA `(.L_x_12495) ;  /* 0xffffff8000a07947 */ /* 0x000fea000383ffff */
.L_x_12499:
        /* <DEDUP_REMOVED lines=14> */
.L_x_15671:


//--------------------- .text._ZN7cutlass13device_kernelIN5flash11enable_sm90INS1_16FlashAttnFwdSm90INS1_25CollectiveMainloopFwdSm90ILi2EN4cute5tupleIJNS5_1CILi1EEES8_S8_EEENS6_IJNS7_ILi128EEENS7_ILi96EEENS7_ILi64EEEEEELi256ENS_10bfloat16_tEfNS_4arch4Sm90ELb0ELb1ELb0ELb1ELb1ELb0ELb1ELb1ELb0ELb1ELb1ELb0EEENS1_21CollectiveEpilogueFwdINS6_IJSA_NS7_ILi256EEESB_EEES9_SE_SG_Li256ELb1ELb1ELb1ELb0EEENS1_36VarlenDynamicPersistentTileSchedulerILi128ELi96ELi256ELi128ELb1ELb1ELb1ELb1ELb0ELb1EEEEEEEEEvNT_6ParamsE --------------------------
	.section	.text._ZN7cutlass13device_kernelIN5flash11enable_sm90INS1_16FlashAttnFwdSm90INS1_25CollectiveMainloopFwdSm90ILi2EN4cute5tupleIJNS5_1CILi1EEES8_S8_EEENS6_IJNS7_ILi128EEENS7_ILi96EEENS7_ILi64EEEEEELi256ENS_10bfloat16_tEfNS_4arch4Sm90ELb0ELb1ELb0ELb1ELb1ELb0ELb1ELb1ELb0ELb1ELb1ELb0EEENS1_21CollectiveEpilogueFwdINS6_IJSA_NS7_ILi256EEESB_EEES9_SE_SG_Li256ELb1ELb1ELb1ELb0EEENS1_36VarlenDynamicPersistentTileSchedulerILi128ELi96ELi256ELi128ELb1ELb1ELb1ELb1ELb0ELb1EEEEEEEEEvNT_6ParamsE,"ax",@progbits
	.align	128
.text._ZN7cutlass13device_kernelIN5flash11enable_sm90INS1_16FlashAttnFwdSm90INS1_25CollectiveMainloopFwdSm90ILi2EN4cute5tupleIJNS5_1CILi1EEES8_S8_EEENS6_IJNS7_ILi128EEENS7_ILi96EEENS7_ILi64EEEEEELi256ENS_10bfloat16_tEfNS_4arch4Sm90ELb0ELb1ELb0ELb1ELb1ELb0ELb1ELb1ELb0ELb1ELb1ELb0EEENS1_21CollectiveEpilogueFwdINS6_IJSA_NS7_ILi256EEESB_EEES9_SE_SG_Li256ELb1ELb1ELb1ELb0EEENS1_36VarlenDynamicPersistentTileSchedulerILi128ELi96ELi256ELi128ELb1ELb1ELb1ELb1ELb0ELb1EEEEEEEEEvNT_6ParamsE:
        .type           _ZN7cutlass13device_kernelIN5flash11enable_sm90INS1_16FlashAttnFwdSm90INS1_25CollectiveMainloopFwdSm90ILi2EN4cute5tupleIJNS5_1CILi1EEES8_S8_EEENS6_IJNS7_ILi128EEENS7_ILi96EEENS7_ILi64EEEEEELi256ENS_10bfloat16_tEfNS_4arch4Sm90ELb0ELb1ELb0ELb1ELb1ELb0ELb1ELb1ELb0ELb1ELb1ELb0EEENS1_21CollectiveEpilogueFwdINS6_IJSA_NS7_ILi256EEESB_EEES9_SE_SG_Li256ELb1ELb1ELb1ELb0EEENS1_36VarlenDynamicPersistentTileSchedulerILi128ELi96ELi256ELi128ELb1ELb1ELb1ELb1ELb0ELb1EEEEEEEEEvNT_6ParamsE,@function
        .size           _ZN7cutlass13device_kernelIN5flash11enable_sm90INS1_16FlashAttnFwdSm90INS1_25CollectiveMainloopFwdSm90ILi2EN4cute5tupleIJNS5_1CILi1EEES8_S8_EEENS6_IJNS7_ILi128EEENS7_ILi96EEENS7_ILi64EEEEEELi256ENS_10bfloat16_tEfNS_4arch4Sm90ELb0ELb1ELb0ELb1ELb1ELb0ELb1ELb1ELb0ELb1ELb1ELb0EEENS1_21CollectiveEpilogueFwdINS6_IJSA_NS7_ILi256EEESB_EEES9_SE_SG_Li256ELb1ELb1ELb1ELb0EEENS1_36VarlenDynamicPersistentTileSchedulerILi128ELi96ELi256ELi128ELb1ELb1ELb1ELb1ELb0ELb1EEEEEEEEEvNT_6ParamsE,(.L_x_15673 - _ZN7cutlass13device_kernelIN5flash11enable_sm90INS1_16FlashAttnFwdSm90INS1_25CollectiveMainloopFwdSm90ILi2EN4cute5tupleIJNS5_1CILi1EEES8_S8_EEENS6_IJNS7_ILi128EEENS7_ILi96EEENS7_ILi64EEEEEELi256ENS_10bfloat16_tEfNS_4arch4Sm90ELb0ELb1ELb0ELb1ELb1ELb0ELb1ELb1ELb0ELb1ELb1ELb0EEENS1_21CollectiveEpilogueFwdINS6_IJSA_NS7_ILi256EEESB_EEES9_SE_SG_Li256ELb1ELb1ELb1ELb0EEENS1_36VarlenDynamicPersistentTileSchedulerILi128ELi96ELi256ELi128ELb1ELb1ELb1ELb1ELb0ELb1EEEEEEEEEvNT_6ParamsE)
        .other          _ZN7cutlass13device_kernelIN5flash11enable_sm90INS1_16FlashAttnFwdSm90INS1_25CollectiveMainloopFwdSm90ILi2EN4cute5tupleIJNS5_1CILi1EEES8_S8_EEENS6_IJNS7_ILi128EEENS7_ILi96EEENS7_ILi64EEEEEELi256ENS_10bfloat16_tEfNS_4arch4Sm90ELb0ELb1ELb0ELb1ELb1ELb0ELb1ELb1ELb0ELb1ELb1ELb0EEENS1_21CollectiveEpilogueFwdINS6_IJSA_NS7_ILi256EEESB_EEES9_SE_SG_Li256ELb1ELb1ELb1ELb0EEENS1_36VarlenDynamicPersistentTileSchedulerILi128ELi96ELi256ELi128ELb1ELb1ELb1ELb1ELb0ELb1EEEEEEEEEvNT_6ParamsE,@"STO_CUDA_ENTRY STV_DEFAULT"
_ZN7cutlass13device_kernelIN5flash11enable_sm90INS1_16FlashAttnFwdSm90INS1_25CollectiveMainloopFwdSm90ILi2EN4cute5tupleIJNS5_1CILi1EEES8_S8_EEENS6_IJNS7_ILi128EEENS7_ILi96EEENS7_ILi64EEEEEELi256ENS_10bfloat16_tEfNS_4arch4Sm90ELb0ELb1ELb0ELb1ELb1ELb0ELb1ELb1ELb0ELb1ELb1ELb0EEENS1_21CollectiveEpilogueFwdINS6_IJSA_NS7_ILi256EEESB_EEES9_SE_SG_Li256ELb1ELb1ELb1ELb0EEENS1_36VarlenDynamicPersistentTileSchedulerILi128ELi96ELi256ELi128ELb1ELb1ELb1ELb1ELb0ELb1EEEEEEEEEvNT_6ParamsE:
        /* <DEDUP_REMOVED lines=47> */
.L_x_12500:
        /* <DEDUP_REMOVED lines=22> */
.L_x_12501:
        /* <DEDUP_REMOVED lines=18> */
.L_x_12502:
        /* <DEDUP_REMOVED lines=22> */
.L_x_12503:
        /* <DEDUP_REMOVED lines=23> */
.L_x_12504:
[----:B------:R-:W-:Y:S01]  /*0840*/  UISETP.NE.AND UP0, UPT, UR9, URZ, UPT ;  /* 0x0000003f0900728c */ /* 0x000fe2000bf05270 */
[----:B------:R-:W-:Y:S01]  /*0850*/  NOP ;  /* 0x0000000000007918 */ /* 0x000fe20000000000 */
[----:B0-----:R-:W-:Y:S01]  /*0860*/  UMOV UR4, 0x1 ;  /* 0x0000000100047882 */ /* 0x001fe20000000000 */
[----:B------:R-:W-:Y:S01]  /*0870*/  ULDC UR5, c[0x0][0x20] ;  /* 0x0000080000057ab9 */ /* 0x000fe20000000800 */
[----:B------:R-:W-:Y:S01]  /*0880*/  USEL UR4, UR4, 0x2, !UP0 ;  /* 0x0000000204047887 */ /* 0x000fe2000c000000 */
[----:B-1234-:R-:W-:Y:S01]  /*0890*/  BAR.SYNC.DEFER_BLOCKING 0x0 ;  /* 0x0000000000007b1d */ /* 0x01efe20000010000 */
[----:B------:R-:W-:Y:S02]  /*08a0*/  PLOP3.LUT P1, PT, PT, PT, UP0, 0x80, 0x0 ;  /* 0x000000000000781c */ /* 0x000fe40003f2f008 */
[----:B------:R-:W-:Y:S02]  /*08b0*/  IADD3 R16, P0, R1, UR5, RZ ;  /* 0x0000000501107c10 */ /* 0x000fe4000ff1e0ff */
[----:B------:R-:W-:Y:S01]  /*08c0*/  IMAD.U32 R2, RZ, RZ, UR4 ;  /* 0x00000004ff027e24 */ /* 0x000fe2000f8e00ff */
[----:B------:R-:W-:Y:S01]  /*08d0*/  ULDC UR6, c[0x0][0x24] ;  /* 0x0000090000067ab9 */ /* 0x000fe20000000800 */
[----:B------:R-:W-:Y:S01]  /*08e0*/  ULDC.64 UR36, c[0x0][0x208] ;  /* 0x0000820000247ab9 */ /* 0x000fe20000000a00 */
[----:B------:R-:W-:-:S02]  /*08f0*/  IMAD.X R17, RZ, RZ, UR6, P0 ;  /* 0x00000006ff117e24 */ /* 0x000fc400080e06ff */
[----:B------:R0:W-:Y:S01]  /*0900*/  STL [R1+0x4c8], R2 ;  /* 0x0004c80201007387 */ /* 0x0001e20000100800 */
[----:B------:R-:W-:Y:S02]  /*0910*/  IMAD.MOV.U32 R22, RZ, RZ, R16 ;  /* 0x000000ffff167224 */ /* 0x000fe400078e0010 */
[----:B------:R-:W-:Y:S01]  /*0920*/  IMAD.MOV.U32 R23, RZ, RZ, R17 ;  /* 0x000000ffff177224 */ /* 0x000fe200078e0011 */
[----:B------:R-:W-:Y:S06]  /*0930*/  @!P1 BRA `(.L_x_12505) ;  /* 0x0000023400c89947 */ /* 0x000fec0003800000 */
.L_x_12506:
[----:B------:R-:W-:-:S08]  /*0940*/  NOP ;  /* 0x0000000000007918 */ /* 0x000fd00000000000 */
[----:B------:R-:W1:Y:S02]  /*0950*/  USETMAXREG.TRY_ALLOC.CTAPOOL UP0, 0xe8 ;  /* 0x000000e8000079c8 */ /* 0x000e640008000600 */
[----:B-1----:R-:W-:-:S13]  /*0960*/  PLOP3.LUT P0, PT, PT, PT, UP0, 0x80, 0x0 ;  /* 0x000000000000781c */ /* 0x002fda0003f0f008 */
[----:B------:R-:W-:Y:S05]  /*0970*/  @!P0 BRA `(.L_x_12506) ;  /* 0xfffffffc00f08947 */ /* 0x000fea000383ffff */
[----:B------:R-:W1:Y:S01]  /*0980*/  S2R R0, SR_TID.X ;  /* 0x0000000000007919 */ /* 0x000e620000002100 */
[----:B------:R-:W-:Y:S06]  /*0990*/  BAR.ARV 0x8, 0x180 ;  /* 0x0206000000007b1d */ /* 0x000fec0000002000 */
[----:B0-----:R-:W-:Y:S01]  /*09a0*/  IADD3 R2, P1, R16, 0x1f0, RZ ;  /* 0x000001f010027810 */ /* 0x001fe20007f3e0ff */
[----:B------:R-:W-:Y:S01]  /*09b0*/  ULDC UR4, c[0x0][0xd3c] ;  /* 0x00034f0000047ab9 */ /* 0x000fe20000000800 */
[----:B------:R-:W0:Y:S03]  /*09c0*/  S2R R7, SR_CgaCtaId ;  /* 0x0000000000077919 */ /* 0x000e260000008800 */
[----:B------:R2:W-:Y:S04]  /*09d0*/  STL [R1+0x4b8], R2 ;  /* 0x0004b80201007387 */ /* 0x0005e80000100800 */
[----:B------:R-:W-:Y:S04]  /*09e0*/  STL.64 [R1+0x1f0], RZ ;  /* 0x0001f0ff01007387 */ /* 0x000fe80000100a00 */
[----:B------:R-:W-:Y:S01]  /*09f0*/  STL [R1+0x1f8], RZ ;  /* 0x0001f8ff01007387 */ /* 0x000fe20000100800 */
[----:B--2---:R-:W-:-:S03]  /*0a00*/  IMAD.X R2, RZ, RZ, R17, P1 ;  /* 0x000000ffff027224 */ /* 0x004fc600008e0611 */
[----:B------:R-:W-:Y:S01]  /*0a10*/  STL [R1+0x1fc], RZ ;  /* 0x0001fcff01007387 */ /* 0x000fe20000100800 */
[----:B-1----:R-:W-:-:S03]  /*0a20*/  SHF.R.U32.HI R0, RZ, 0x7, R0 ;  /* 0x00000007ff007819 */ /* 0x002fc60000011600 */
[----:B------:R-:W-:Y:S01]  /*0a30*/  STL [R1+0x4b4], R2 ;  /* 0x0004b40201007387 */ /* 0x000fe20000100800 */
[----:B------:R-:W-:Y:S02]  /*0a40*/  ISETP.NE.AND P0, PT, R0, 0x1, PT ;  /* 0x000000010000780c */ /* 0x000fe40003f05270 */
[----:B------:R-:W-:-:S04]  /*0a50*/  MOV R0, 0x400 ;  /* 0x0000040000007802 */ /* 0x000fc80000000f00 */
[----:B0-----:R-:W-:-:S07]  /*0a60*/  LEA R0, R7, R0, 0x18 ;  /* 0x0000000007007211 */ /* 0x001fce00078ec0ff */
[----:B------:R-:W-:Y:S08]  /*0a70*/  @!P0 BAR.ARV 0x9, 0x100 ;  /* 0x0244000000008b1d */ /* 0x000ff00000002000 */
[----:B------:R-:W-:Y:S06]  /*0a80*/  BAR.SYNC.DEFER_BLOCKING 0x5, 0x180 ;  /* 0x0146000000007b1d */ /* 0x000fec0000010000 */
[----:B------:R0:W1:Y:S02]  /*0a90*/  LDS.128 R12, [R0+0x324d0] ;  /* 0x0324d000000c7984 */ /* 0x0000640000000c00 */
[----:B------:R-:W-:Y:S06]  /*0aa0*/  BAR.ARV 0x4, 0x180 ;  /* 0x0106000000007b1d */ /* 0x000fec0000002000 */
[----:B0-----:R-:W-:-:S05]  /*0ab0*/  IADD3 R0, P2, R16, 0x1fc, RZ ;  /* 0x000001fc10007810 */ /* 0x001fca0007f5e0ff */
[----:B------:R0:W-:Y:S02]  /*0ac0*/  STL [R1+0x4c0], R0 ;  /* 0x0004c00001007387 */ /* 0x0001e40000100800 */
[----:B0-----:R-:W-:-:S05]  /*0ad0*/  IMAD.X R0, RZ, RZ, R17, P2 ;  /* 0x000000ffff007224 */ /* 0x001fca00010e0611 */
[----:B------:R0:W-:Y:S01]  /*0ae0*/  STL [R1+0x4bc], R0 ;  /* 0x0004bc0001007387 */ /* 0x0001e20000100800 */
[----:B-1----:R-:W-:-:S13]  /*0af0*/  ISETP.GE.AND P0, PT, R15, UR4, PT ;  /* 0x000000040f007c0c */ /* 0x002fda000bf06270 */
[----:B0-----:R-:W-:Y:S05]  /*0b00*/  @P0 EXIT ;  /* 0x000000000000094d */ /* 0x001fea0003800000 */
[----:B------:R-:W0:Y:S01]  /*0b10*/  S2R R2, SR_TID.X ;  /* 0x0000000000027919 */ /* 0x000e220000002100 */
[----:B------:R-:W-:Y:S02]  /*0b20*/  R2UR UR5, R13 ;  /* 0x000000000d0572ca */ /* 0x000fe400000e0000 */
[----:B------:R-:W-:Y:S02]  /*0b30*/  R2UR UR6, R14 ;  /* 0x000000000e0672ca */ /* 0x000fe400000e0000 */
[----:B------:R-:W-:Y:S01]  /*0b40*/  R2UR UR7, R15 ;  /* 0x000000000f0772ca */ /* 0x000fe200000e0000 */
[----:B0-----:R-:W-:-:S05]  /*0b50*/  VIADD R217, R2, 0xffffff80 ;  /* 0xffffff8002d97836 */ /* 0x001fca0000000000 */
[----:B------:R-:W-:-:S04]  /*0b60*/  SHF.R.S32.HI R0, RZ, 0x1f, R217 ;  /* 0x0000001fff007819 */ /* 0x000fc800000114d9 */
[CC--:B------:R-:W-:Y:S02]  /*0b70*/  LEA.HI R2, R0.reuse, R217.reuse, RZ, 0x7 ;  /* 0x000000d900027211 */ /* 0x0c0fe400078f38ff */
[-C--:B------:R-:W-:Y:S02]  /*0b80*/  LEA.HI R5, R0, R217.reuse, RZ, 0x4 ;  /* 0x000000d900057211 */ /* 0x080fe400078f20ff */
[----:B------:R-:W-:Y:S02]  /*0b90*/  LOP3.LUT R4, R2, 0xffffff80, RZ, 0xc0, !PT ;  /* 0xffffff8002047812 */ /* 0x000fe400078ec0ff */
[----:B------:R-:W-:Y:S02]  /*0ba0*/  SHF.R.S32.HI R10, RZ, 0x4, R5 ;  /* 0x00000004ff0a7819 */ /* 0x000fe40000011405 */
[----:B------:R-:W-:Y:S01]  /*0bb0*/  LOP3.LUT R8, R5, 0x3fffff0, RZ, 0xc0, !PT ;  /* 0x03fffff005087812 */ /* 0x000fe200078ec0ff */
[----:B------:R-:W-:Y:S01]  /*0bc0*/  IMAD.IADD R12, R217, 0x1, -R4 ;  /* 0x00000001d90c7824 */ /* 0x000fe200078e0a04 */
[----:B------:R-:W-:-:S02]  /*0bd0*/  LEA.HI R4, R0, R217, RZ, 0x5 ;  /* 0x000000d900047211 */ /* 0x000fc400078f28ff */
[----:B------:R-:W-:Y:S01]  /*0be0*/  LEA.HI R9, R5, R10, RZ, 0x1 ;  /* 0x0000000a05097211 */ /* 0x000fe200078f08ff */
[----:B------:R-:W-:Y:S01]  /*0bf0*/  IMAD.IADD R8, R217, 0x1, -R8 ;  /* 0x00000001d9087824 */ /* 0x000fe200078e0a08 */
[----:B------:R-:W-:Y:S01]  /*0c00*/  SHF.R.S32.HI R3, RZ, 0x1f, R12 ;  /* 0x0000001fff037819 */ /* 0x000fe2000001140c */
[----:B------:R-:W-:Y:S01]  /*0c10*/  IMAD.SHL.U32 R6, R4, 0x20, RZ ;  /* 0x0000002004067824 */ /* 0x000fe200078e00ff */
[----:B------:R-:W-:Y:S01]  /*0c20*/  LOP3.LUT R9, R9, 0x1ffffffe, RZ, 0xc0, !PT ;  /* 0x1ffffffe09097812 */ /* 0x000fe200078ec0ff */
[----:B------:R-:W-:Y:S01]  /*0c30*/  STL [R1+0x4b0], R12 ;  /* 0x0004b00c01007387 */ /* 0x000fe20000100800 */
[----:B------:R-:W-:Y:S02]  /*0c40*/  LEA.HI R4, R3, R12, RZ, 0x2 ;  /* 0x0000000c03047211 */ /* 0x000fe400078f10ff */
[----:B------:R-:W-:Y:S01]  /*0c50*/  LOP3.LUT R11, R6, 0xfffffc00, RZ, 0xc0, !PT ;  /* 0xfffffc00060b7812 */ /* 0x000fe200078ec0ff */
[----:B------:R-:W-:Y:S01]  /*0c60*/  IMAD.IADD R9, R10, 0x1, -R9 ;  /* 0x000000010a097824 */ /* 0x000fe200078e0a09 */
[----:B------:R-:W-:-:S02]  /*0c70*/  SHF.R.S32.HI R5, RZ, 0x2, R4 ;  /* 0x00000002ff057819 */ /* 0x000fc40000011404 */
[----:B------:R-:W-:Y:S01]  /*0c80*/  SHF.R.S32.HI R6, RZ, 0x1f, R4 ;  /* 0x0000001fff067819 */ /* 0x000fe20000011404 */
[----:B------:R-:W-:Y:S01]  /*0c90*/  IMAD R8, R8, 0x40, R11 ;  /* 0x0000004008087824 */ /* 0x000fe200078e020b */
[----:B------:R-:W-:Y:S02]  /*0ca0*/  LOP3.LUT R4, R4, 0x7ffffffc, RZ, 0xc0, !PT ;  /* 0x7ffffffc04047812 */ /* 0x000fe400078ec0ff */
[----:B------:R-:W-:Y:S01]  /*0cb0*/  LEA.HI R11, R0, R217, RZ, 0x2 ;  /* 0x000000d9000b7211 */ /* 0x000fe200078f10ff */
[----:B------:R-:W-:Y:S01]  /*0cc0*/  IMAD R8, R9, 0x8, R8 ;  /* 0x0000000809087824 */ /* 0x000fe200078e0208 */
[----:B------:R-:W-:Y:S01]  /*0cd0*/  LEA.HI R6, R6, R5, RZ, 0x3 ;  /* 0x0000000506067211 */ /* 0x000fe200078f18ff */
[----:B------:R-:W-:Y:S01]  /*0ce0*/  IMAD.IADD R4, R12, 0x1, -R4 ;  /* 0x000000010c047824 */ /* 0x000fe200078e0a04 */
[----:B------:R-:W-:Y:S02]  /*0cf0*/  LOP3.LUT R10, R11, 0xfffffffc, RZ, 0xc0, !PT ;  /* 0xfffffffc0b0a7812 */ /* 0x000fe400078ec0ff */
[----:B------:R-:W-:Y:S01]  /*0d00*/  SHF.R.S32.HI R11, RZ, 0x7, R2 ;  /* 0x00000007ff0b7819 */ /* 0x000fe20000011402 */
[----:B------:R-:W-:Y:S01]  /*0d10*/  IMAD.SHL.U32 R179, R4, 0x2, RZ ;  /* 0x0000000204b37824 */ /* 0x000fe200078e00ff */
[----:B------:R-:W-:Y:S01]  /*0d20*/  LOP3.LUT R6, R6, 0xfffffff8, RZ, 0xc0, !PT ;  /* 0xfffffff806067812 */ /* 0x000fe200078ec0ff */
[----:B------:R-:W-:Y:S01]  /*0d30*/  IMAD.IADD R10, R217, 0x1, -R10 ;  /* 0x00000001d90a7824 */ /* 0x000fe200078e0a0a */
[----:B------:R-:W-:Y:S01]  /*0d40*/  LEA.HI R3, R3, R12, RZ, 0x5 ;  /* 0x0000000c03037211 */ /* 0x000fe200078f28ff */
[----:B------:R-:W-:Y:S01]  /*0d50*/  VIADD R210, R179, 0x18 ;  /* 0x00000018b3d27836 */ /* 0x000fe20000000000 */
[----:B------:R-:W-:Y:S01]  /*0d60*/  LEA.HI R2, R2, R11, RZ, 0x1 ;  /* 0x0000000b02027211 */ /* 0x000fe200078f08ff */
[----:B------:R-:W-:Y:S01]  /*0d70*/  IMAD.IADD R6, R5, 0x1, -R6 ;  /* 0x0000000105067824 */ /* 0x000fe200078e0a06 */
[----:B------:R-:W-:Y:S01]  /*0d80*/  LEA.HI R0, R0, R217, RZ, 0x3 ;  /* 0x000000d900007211 */ /* 0x000fe200078f18ff */
[C---:B------:R-:W-:Y:S01]  /*0d90*/  VIADD R212, R179.reuse, 0x8 ;  /* 0x00000008b3d47836 */ /* 0x040fe20000000000 */
[----:B------:R-:W-:Y:S01]  /*0da0*/  SHF.R.S32.HI R3, RZ, 0x5, R3 ;  /* 0x00000005ff037819 */ /* 0x000fe20000011403 */
[C---:B------:R-:W-:Y:S01]  /*0db0*/  VIADD R211, R179.reuse, 0x10 ;  /* 0x00000010b3d37836 */ /* 0x040fe20000000000 */
[----:B------:R-:W-:Y:S01]  /*0dc0*/  LOP3.LUT R2, R2, 0x3fffffe, RZ, 0xc0, !PT ;  /* 0x03fffffe02027812 */ /* 0x000fe200078ec0ff */
[----:B------:R-:W-:Y:S01]  /*0dd0*/  VIADD R207, R179, 0x30 ;  /* 0x00000030b3cf7836 */ /* 0x000fe20000000000 */
[----:B------:R-:W-:Y:S01]  /*0de0*/  LOP3.LUT R218, R0, 0xfffffff8, RZ, 0xc0, !PT ;  /* 0xfffffff800da7812 */ /* 0x000fe200078ec0ff */
[----:B------:R-:W-:Y:S01]  /*0df0*/  IMAD R3, R3, 0x10, R6 ;  /* 0x0000001003037824 */ /* 0x000fe200078e0206 */
[----:B------:R-:W-:Y:S01]  /*0e00*/  SHF.R.S32.HI R215, RZ, 0x3, R0 ;  /* 0x00000003ffd77819 */ /* 0x000fe20000011400 */
[----:B------:R-:W-:Y:S01]  /*0e10*/  IMAD.IADD R2, R11, 0x1, -R2 ;  /* 0x000000010b027824 */ /* 0x000fe200078e0a02 */
[----:B------:R-:W-:Y:S01]  /*0e20*/  SHF.R.S32.HI R0, RZ, 0x1f, R210 ;  /* 0x0000001fff007819 */ /* 0x000fe200000114d2 */
[C---:B------:R-:W-:Y:S01]  /*0e30*/  VIADD R209, R179.reuse, 0x20 ;  /* 0x00000020b3d17836 */ /* 0x040fe20000000000 */
[----:B------:R-:W-:Y:S01]  /*0e40*/  LEA.HI R5, R10, R10, RZ, 0x1 ;  /* 0x0000000a0a057211 */ /* 0x000fe200078f08ff */
[----:B------:R-:W-:Y:S01]  /*0e50*/  IMAD R178, R2, 0x40, R3 ;  /* 0x0000004002b27824 */ /* 0x000fe200078e0203 */
[----:B------:R-:W-:Y:S01]  /*0e60*/  SHF.R.S32.HI R3, RZ, 0x1f, R212 ;  /* 0x0000001fff037819 */ /* 0x000fe200000114d4 */
[----:B------:R0:W-:Y:S01]  /*0e70*/  STL [R1+0x4a4], R0 ;  /* 0x0004a40001007387 */ /* 0x0001e20000100800 */
[----:B------:R-:W-:Y:S01]  /*0e80*/  SHF.R.S32.HI R2, RZ, 0x1f, R211 ;  /* 0x0000001fff027819 */ /* 0x000fe200000114d3 */
[----:B------:R-:W-:Y:S01]  /*0e90*/  VIADD R208, R179, 0x28 ;  /* 0x00000028b3d07836 */ /* 0x000fe20000000000 */
[----:B------:R-:W-:Y:S01]  /*0ea0*/  LOP3.LUT R5, R5, 0x1ffffffe, RZ, 0xc0, !PT ;  /* 0x1ffffffe05057812 */ /* 0x000fe200078ec0ff */
[C---:B------:R-:W-:Y:S01]  /*0eb0*/  VIADD R204, R179.reuse, 0x48 ;  /* 0x00000048b3cc7836 */ /* 0x040fe20000000000 */
[----:B------:R1:W-:Y:S01]  /*0ec0*/  STL [R1+0x4ac], R3 ;  /* 0x0004ac0301007387 */ /* 0x0003e20000100800 */
[----:B------:R-:W-:-:S02]  /*0ed0*/  VIADD R206, R179, 0x38 ;  /* 0x00000038b3ce7836 */ /* 0x000fc40000000000 */
[C---:B------:R-:W-:Y:S01]  /*0ee0*/  VIADD R205, R179.reuse, 0x40 ;  /* 0x00000040b3cd7836 */ /* 0x040fe20000000000 */
[----:B------:R2:W-:Y:S01]  /*0ef0*/  STL [R1+0x4a8], R2 ;  /* 0x0004a80201007387 */ /* 0x0005e20000100800 */
[----:B0-----:R-:W-:Y:S01]  /*0f00*/  SHF.R.S32.HI R0, RZ, 0x1f, R207 ;  /* 0x0000001fff007819 */ /* 0x001fe200000114cf */
[C---:B------:R-:W-:Y:S02]  /*0f10*/  VIADD R201, R179.reuse, 0x60 ;  /* 0x00000060b3c97836 */ /* 0x040fe40000000000 */
[C---:B------:R-:W-:Y:S01]  /*0f20*/  VIADD R203, R179.reuse, 0x50 ;  /* 0x00000050b3cb7836 */ /* 0x040fe20000000000 */
[----:B------:R-:W-:Y:S01]  /*0f30*/  STL [R1+0x4d0], R8 ;  /* 0x0004d00801007387 */ /* 0x000fe20000100800 */
[----:B-1----:R-:W-:Y:S01]  /*0f40*/  SHF.R.S32.HI R3, RZ, 0x1f, R209 ;  /* 0x0000001fff037819 */ /* 0x002fe200000114d1 */
[C---:B------:R-:W-:Y:S02]  /*0f50*/  VIADD R202, R179.reuse, 0x58 ;  /* 0x00000058b3ca7836 */ /* 0x040fe40000000000 */
[----:B------:R0:W-:Y:S01]  /*0f60*/  STL [R1+0x498], R0 ;  /* 0x0004980001007387 */ /* 0x0001e20000100800 */
[----:B--2---:R-:W-:Y:S01]  /*0f70*/  SHF.R.S32.HI R2, RZ, 0x1f, R208 ;  /* 0x0000001fff027819 */ /* 0x004fe200000114d0 */
[----:B------:R-:W-:-:S02]  /*0f80*/  VIADD R198, R179, 0x78 ;  /* 0x00000078b3c67836 */ /* 0x000fc40000000000 */
[----:B------:R1:W-:Y:S01]  /*0f90*/  STL [R1+0x4a0], R3 ;  /* 0x0004a00301007387 */ /* 0x0003e20000100800 */
[C---:B------:R-:W-:Y:S02]  /*0fa0*/  VIADD R200, R179.reuse, 0x68 ;  /* 0x00000068b3c87836 */ /* 0x040fe40000000000 */
[C---:B------:R-:W-:Y:S01]  /*0fb0*/  VIADD R199, R179.reuse, 0x70 ;  /* 0x00000070b3c77836 */ /* 0x040fe20000000000 */
[----:B------:R2:W-:Y:S01]  /*0fc0*/  STL [R1+0x49c], R2 ;  /* 0x00049c0201007387 */ /* 0x0005e20000100800 */
[C---:B------:R-:W-:Y:S01]  /*0fd0*/  VIADD R195, R179.reuse, 0x90 ;  /* 0x00000090b3c37836 */ /* 0x040fe20000000000 */
[----:B0-----:R-:W-:Y:S01]  /*0fe0*/  SHF.R.S32.HI R0, RZ, 0x1f, R204 ;  /* 0x0000001fff007819 */ /* 0x001fe200000114cc */
[C---:B------:R-:W-:Y:S01]  /*0ff0*/  VIADD R197, R179.reuse, 0x80 ;  /* 0x00000080b3c57836 */ /* 0x040fe20000000000 */
[----:B------:R-:W-:Y:S01]  /*1000*/  STL [R1+0x4c4], R11 ;  /* 0x0004c40b01007387 */ /* 0x000fe20000100800 */
[C---:B------:R-:W-:Y:S01]  /*1010*/  VIADD R196, R179.reuse, 0x88 ;  /* 0x00000088b3c47836 */ /* 0x040fe20000000000 */
[----:B-1----:R-:W-:Y:S01]  /*1020*/  SHF.R.S32.HI R3, RZ, 0x1f, R206 ;  /* 0x0000001fff037819 */ /* 0x002fe200000114ce */
[C---:B------:R-:W-:Y:S01]  /*1030*/  VIADD R192, R179.reuse, 0xa8 ;  /* 0x000000a8b3c07836 */ /* 0x040fe20000000000 */
[----:B------:R0:W-:Y:S01]  /*1040*/  STL [R1+0x48c], R0 ;  /* 0x00048c0001007387 */ /* 0x0001e20000100800 */
[C---:B------:R-:W-:Y:S01]  /*1050*/  VIADD R194, R179.reuse, 0x98 ;  /* 0x00000098b3c27836 */ /* 0x040fe20000000000 */
[----:B--2---:R-:W-:Y:S01]  /*1060*/  SHF.R.S32.HI R2, RZ, 0x1f, R205 ;  /* 0x0000001fff027819 */ /* 0x004fe200000114cd */
[C---:B------:R-:W-:Y:S01]  /*1070*/  VIADD R193, R179.reuse, 0xa0 ;  /* 0x000000a0b3c17836 */ /* 0x040fe20000000000 */
[----:B------:R1:W-:Y:S01]  /*1080*/  STL [R1+0x494], R3 ;  /* 0x0004940301007387 */ /* 0x0003e20000100800 */
[----:B------:R-:W-:-:S02]  /*1090*/  VIADD R189, R179, 0xc0 ;  /* 0x000000c0b3bd7836 */ /* 0x000fc40000000000 */
[C---:B------:R-:W-:Y:S01]  /*10a0*/  VIADD R191, R179.reuse, 0xb0 ;  /* 0x000000b0b3bf7836 */ /* 0x040fe20000000000 */
[----:B------:R2:W-:Y:S01]  /*10b0*/  STL [R1+0x490], R2 ;  /* 0x0004900201007387 */ /* 0x0005e20000100800 */
[C---:B------:R-:W-:Y:S01]  /*10c0*/  VIADD R190, R179.reuse, 0xb8 ;  /* 0x000000b8b3be7836 */ /* 0x040fe20000000000 */
[----:B0-----:R-:W-:Y:S01]  /*10d0*/  SHF.R.S32.HI R0, RZ, 0x1f, R201 ;  /* 0x0000001fff007819 */ /* 0x001fe200000114c9 */
[C---:B------:R-:W-:Y:S02]  /*10e0*/  VIADD R186, R179.reuse, 0xd8 ;  /* 0x000000d8b3ba7836 */ /* 0x040fe40000000000 */
[C---:B------:R-:W-:Y:S01]  /*10f0*/  VIADD R188, R179.reuse, 0xc8 ;  /* 0x000000c8b3bc7836 */ /* 0x040fe20000000000 */
[----:B-1----:R-:W-:Y:S01]  /*1100*/  SHF.R.S32.HI R3, RZ, 0x1f, R203 ;  /* 0x0000001fff037819 */ /* 0x002fe200000114cb */
[----:B------:R0:W-:Y:S01]  /*1110*/  STL [R1+0x480], R0 ;  /* 0x0004800001007387 */ /* 0x0001e20000100800 */
[----:B------:R-:W-:Y:S01]  /*1120*/  VIADD R187, R179, 0xd0 ;  /* 0x000000d0b3bb7836 */ /* 0x000fe20000000000 */
[----:B--2---:R-:W-:-:S02]  /*1130*/  SHF.R.S32.HI R2, RZ, 0x1f, R202 ;  /* 0x0000001fff027819 */ /* 0x004fc400000114ca */
[----:B------:R1:W-:Y:S01]  /*1140*/  STL [R1+0x488], R3 ;  /* 0x0004880301007387 */ /* 0x0003e20000100800 */
[----:B------:R-:W-:Y:S02]  /*1150*/  IMAD.IADD R5, R10, 0x1, -R5 ;  /* 0x000000010a057824 */ /* 0x000fe400078e0a05 */
[----:B------:R-:W-:Y:S01]  /*1160*/  IMAD.IADD R218, R217, 0x1, -R218 ;  /* 0x00000001d9da7824 */ /* 0x000fe200078e0ada */
[----:B------:R2:W-:Y:S01]  /*1170*/  STL [R1+0x484], R2 ;  /* 0x0004840201007387 */ /* 0x0005e20000100800 */
[C---:B------:R-:W-:Y:S01]  /*1180*/  VIADD R185, R179.reuse, 0xe0 ;  /* 0x000000e0b3b97836 */ /* 0x040fe20000000000 */
[----:B0-----:R-:W-:Y:S01]  /*1190*/  SHF.R.S32.HI R0, RZ, 0x1f, R198 ;  /* 0x0000001fff007819 */ /* 0x001fe200000114c6 */
[----:B------:R-:W-:Y:S02]  /*11a0*/  IMAD.SHL.U32 R18, R218, 0x8, RZ ;  /* 0x00000008da127824 */ /* 0x000fe400078e00ff */
[C---:B------:R-:W-:Y:S01]  /*11b0*/  VIADD R184, R179.reuse, 0xe8 ;  /* 0x000000e8b3b87836 */ /* 0x040fe20000000000 */
[----:B-1----:R-:W-:Y:S01]  /*11c0*/  SHF.R.S32.HI R3, RZ, 0x1f, R200 ;  /* 0x0000001fff037819 */ /* 0x002fe200000114c8 */
[----:B------:R0:W-:Y:S01]  /*11d0*/  STL [R1+0x474], R0 ;  /* 0x0004740001007387 */ /* 0x0001e20000100800 */
[C---:B------:R-:W-:Y:S01]  /*11e0*/  VIADD R176, R18.reuse, 0x40 ;  /* 0x0000004012b07836 */ /* 0x040fe20000000000 */
[----:B------:R-:W-:Y:S01]  /*11f0*/  SHF.R.S32.HI R183, RZ, 0x1f, R18 ;  /* 0x0000001fffb77819 */ /* 0x000fe20000011412 */
[C---:B------:R-:W-:Y:S01]  /*1200*/  VIADD R19, R18.reuse, 0x80 ;  /* 0x0000008012137836 */ /* 0x040fe20000000000 */
[----:B--2---:R-:W-:Y:S01]  /*1210*/  SHF.R.S32.HI R2, RZ, 0x1f, R199 ;  /* 0x0000001fff027819 */ /* 0x004fe200000114c7 */
[----:B------:R1:W-:Y:S01]  /*1220*/  STL [R1+0x47c], R3 ;  /* 0x00047c0301007387 */ /* 0x0003e20000100800 */
[----:B------:R-:W-:Y:S01]  /*1230*/  VIADD R177, R18, 0xc0 ;  /* 0x000000c012b17836 */ /* 0x000fe20000000000 */
[----:B------:R-:W-:Y:S01]  /*1240*/  SHF.R.S32.HI R182, RZ, 0x1f, R176 ;  /* 0x0000001fffb67819 */ /* 0x000fe200000114b0 */
[C---:B------:R-:W-:Y:S01]  /*1250*/  VIADD R214, R179.reuse, 0xf0 ;  /* 0x000000f0b3d67836 */ /* 0x040fe20000000000 */
[----:B------:R2:W-:Y:S01]  /*1260*/  STL [R1+0x478], R2 ;  /* 0x0004780201007387 */ /* 0x0005e20000100800 */
[----:B0-----:R-:W-:Y:S01]  /*1270*/  SHF.R.S32.HI R0, RZ, 0x1f, R195 ;  /* 0x0000001fff007819 */ /* 0x001fe200000114c3 */
[----:B------:R-:W-:Y:S01]  /*1280*/  VIADD R213, R179, 0xf8 ;  /* 0x000000f8b3d57836 */ /* 0x000fe20000000000 */
[----:B------:R-:W-:-:S02]  /*1290*/  SHF.R.S32.HI R181, RZ, 0x1f, R19 ;  /* 0x0000001fffb57819 */ /* 0x000fc40000011413 */
[----:B------:R-:W-:Y:S01]  /*12a0*/  SHF.R.S32.HI R180, RZ, 0x1f, R177 ;  /* 0x0000001fffb47819 */ /* 0x000fe200000114b1 */
[----:B------:R0:W-:Y:S01]  /*12b0*/  STL [R1+0x468], R0 ;  /* 0x0004680001007387 */ /* 0x0001e20000100800 */
[----:B-1----:R-:W-:Y:S02]  /*12c0*/  SHF.R.S32.HI R3, RZ, 0x1f, R197 ;  /* 0x0000001fff037819 */ /* 0x002fe400000114c5 */
[----:B------:R-:W-:Y:S02]  /*12d0*/  SHF.R.S32.HI R229, RZ, 0x1f, R185 ;  /* 0x0000001fffe57819 */ /* 0x000fe400000114b9 */
[----:B--2---:R-:W-:Y:S01]  /*12e0*/  SHF.R.S32.HI R2, RZ, 0x1f, R196 ;  /* 0x0000001fff027819 */ /* 0x004fe200000114c4 */
[----:B------:R1:W-:Y:S01]  /*12f0*/  STL [R1+0x470], R3 ;  /* 0x0004700301007387 */ /* 0x0003e20000100800 */
[----:B------:R-:W-:Y:S02]  /*1300*/  SHF.R.S32.HI R228, RZ, 0x1f, R184 ;  /* 0x0000001fffe47819 */ /* 0x000fe400000114b8 */
[----:B------:R-:W-:Y:S01]  /*1310*/  SHF.R.S32.HI R227, RZ, 0x1f, R214 ;  /* 0x0000001fffe37819 */ /* 0x000fe200000114d6 */
[----:B------:R2:W-:Y:S01]  /*1320*/  STL [R1+0x46c], R2 ;  /* 0x00046c0201007387 */ /* 0x0005e20000100800 */
[----:B0-----:R-:W-:-:S02]  /*1330*/  SHF.R.S32.HI R0, RZ, 0x1f, R192 ;  /* 0x0000001fff007819 */ /* 0x001fc400000114c0 */
[----:B------:R-:W-:-:S03]  /*1340*/  SHF.R.S32.HI R219, RZ, 0x1f, R213 ;  /* 0x0000001fffdb7819 */ /* 0x000fc600000114d5 */
[----:B------:R0:W-:Y:S01]  /*1350*/  STL [R1+0x45c], R0 ;  /* 0x00045c0001007387 */ /* 0x0001e20000100800 */
[----:B-1----:R-:W-:Y:S02]  /*1360*/  SHF.R.S32.HI R3, RZ, 0x1f, R194 ;  /* 0x0000001fff037819 */ /* 0x002fe400000114c2 */
[----:B--2---:R-:W-:-:S03]  /*1370*/  SHF.R.S32.HI R2, RZ, 0x1f, R193 ;  /* 0x0000001fff027819 */ /* 0x004fc600000114c1 */
[----:B------:R1:W-:Y:S01]  /*1380*/  STL [R1+0x464], R3 ;  /* 0x0004640301007387 */ /* 0x0003e20000100800 */
[----:B0-----:R-:W-:-:S03]  /*1390*/  SHF.R.S32.HI R0, RZ, 0x1f, R189 ;  /* 0x0000001fff007819 */ /* 0x001fc600000114bd */
[----:B------:R0:W-:Y:S04]  /*13a0*/  STL [R1+0x460], R2 ;  /* 0x0004600201007387 */ /* 0x0001e80000100800 */
[----:B------:R2:W-:Y:S01]  /*13b0*/  STL [R1+0x450], R0 ;  /* 0x0004500001007387 */ /* 0x0005e20000100800 */
[----:B-1----:R-:W-:Y:S02]  /*13c0*/  SHF.R.S32.HI R3, RZ, 0x1f, R191 ;  /* 0x0000001fff037819 */ /* 0x002fe400000114bf */
[----:B0-----:R-:W-:-:S03]  /*13d0*/  SHF.R.S32.HI R2, RZ, 0x1f, R190 ;  /* 0x0000001fff027819 */ /* 0x001fc600000114be */
[----:B------:R0:W-:Y:S01]  /*13e0*/  STL [R1+0x458], R3 ;  /* 0x0004580301007387 */ /* 0x0001e20000100800 */
[----:B--2---:R-:W-:-:S03]  /*13f0*/  SHF.R.S32.HI R0, RZ, 0x1f, R186 ;  /* 0x0000001fff007819 */ /* 0x004fc600000114ba */
[----:B------:R1:W-:Y:S04]  /*1400*/  STL [R1+0x454], R2 ;  /* 0x0004540201007387 */ /* 0x0003e80000100800 */
[----:B------:R2:W-:Y:S01]  /*1410*/  STL [R1+0x444], R0 ;  /* 0x0004440001007387 */ /* 0x0005e20000100800 */
[----:B0-----:R-:W-:Y:S02]  /*1420*/  SHF.R.S32.HI R3, RZ, 0x1f, R188 ;  /* 0x0000001fff037819 */ /* 0x001fe400000114bc */
[----:B-1----:R-:W-:-:S03]  /*1430*/  SHF.R.S32.HI R2, RZ, 0x1f, R187 ;  /* 0x0000001fff027819 */ /* 0x002fc600000114bb */
[----:B------:R0:W-:Y:S01]  /*1440*/  STL [R1+0x44c], R3 ;  /* 0x00044c0301007387 */ /* 0x0001e20000100800 */
[----:B--2---:R-:W-:-:S03]  /*1450*/  IMAD R0, R5, 0x8, R178 ;  /* 0x0000000805007824 */ /* 0x004fc600078e02b2 */
[----:B------:R0:W-:Y:S04]  /*1460*/  STL [R1+0x448], R2 ;  /* 0x0004480201007387 */ /* 0x0001e80000100800 */
[----:B------:R0:W-:Y:S02]  /*1470*/  STL [R1+0x4cc], R0 ;  /* 0x0004cc0001007387 */ /* 0x0001e40000100800 */
.L_x_12637:
[----:B------:R-:W-:Y:S01]  /*1480*/  ULDC.64 UR8, c[0x0][0xb20] ;  /* 0x0002c80000087ab9 */ /* 0x000fe20000000a00 */
[----:B------:R-:W-:Y:S01]  /*1490*/  ULDC.64 UR10, c[0x0][0xb18] ;  /* 0x0002c600000a7ab9 */ /* 0x000fe20000000a00 */
        /* <DEDUP_REMOVED lines=10> */
[----:B01-3--:R-:W-:Y:S02]  /*1540*/  IMAD.U32 R2, RZ, RZ, UR8 ;  /* 0x00000008ff027e24 */ /* 0x00bfe4000f8e00ff */
[----:B------:R-:W-:Y:S01]  /*1550*/  IMAD.U32 R3, RZ, RZ, UR9 ;  /* 0x00000009ff037e24 */ /* 0x000fe2000f8e00ff */
[----:B------:R-:W-:Y:S02]  /*1560*/  @UP1 ULDC.64 UR8, c[0x0][0xb10] ;  /* 0x0002c40000081ab9 */ /* 0x000fe40000000a00 */
[----:B------:R-:W-:Y:S02]  /*1570*/  @UP1 UIMAD.WIDE UR8, UR7, 0x4, UR8 ;  /* 0x00000004070818a5 */ /* 0x000fe4000f8e0208 */
[----:B--2---:R-:W2:Y:S04]  /*1580*/  @P0 LDG.E R2, desc[UR36][R2.64] ;  /* 0x0000002402020981 */ /* 0x004ea8000c1e1900 */
[----:B------:R-:W-:-:S02]  /*1590*/  IMAD.U32 R4, RZ, RZ, UR8 ;  /* 0x00000008ff047e24 */ /* 0x000fc4000f8e00ff */
[----:B------:R-:W-:Y:S01]  /*15a0*/  IMAD.U32 R5, RZ, RZ, UR9 ;  /* 0x00000009ff057e24 */ /* 0x000fe2000f8e00ff */
[----:B------:R-:W-:-:S04]  /*15b0*/  ULDC.64 UR8, c[0x0][0x418] ;  /* 0x0001060000087ab9 */ /* 0x000fc80000000a00 */
[----:B------:R-:W3:Y:S01]  /*15c0*/  @P2 LDG.E R4, desc[UR36][R4.64] ;  /* 0x0000002404042981 */ /* 0x000ee2000c1e1900 */
[----:B------:R-:W-:Y:S01]  /*15d0*/  UISETP.NE.U32.AND UP0, UPT, UR8, URZ, UPT ;  /* 0x0000003f0800728c */ /* 0x000fe2000bf05070 */
[----:B------:R-:W-:Y:S01]  /*15e0*/  ISETP.NE.U32.AND P1, PT, RZ, UR10, PT ;  /* 0x0000000aff007c0c */ /* 0x000fe2000bf25070 */
[----:B------:R-:W-:Y:S01]  /*15f0*/  UMOV UR4, URZ ;  /* 0x0000003f00047c82 */ /* 0x000fe20008000000 */
[----:B------:R-:W-:Y:S01]  /*1600*/  ULDC UR8, c[0x0][0x424] ;  /* 0x0001090000087ab9 */ /* 0x000fe20000000800 */
[----:B------:R-:W-:Y:S01]  /*1610*/  UISETP.NE.AND.EX UP0, UPT, UR9, URZ, UPT, UP0 ;  /* 0x0000003f0900728c */ /* 0x000fe2000bf05300 */
[----:B------:R-:W-:Y:S01]  /*1620*/  ISETP.NE.AND.EX P1, PT, RZ, UR11, PT, P1 ;  /* 0x0000000bff007c0c */ /* 0x000fe2000bf25310 */
[----:B------:R-:W-:Y:S01]  /*1630*/  ULDC UR44, c[0x0][0x288] ;  /* 0x0000a200002c7ab9 */ /* 0x000fe20000000800 */
[----:B------:R-:W-:Y:S02]  /*1640*/  ULOP3.LUT UR60, UR6, 0xffff, URZ, 0xc0, !UPT ;  /* 0x0000ffff063c7892 */ /* 0x000fe4000f8ec03f */
[----:B------:R-:W-:-:S04]  /*1650*/  USEL UR8, UR8, 0x1, UP0 ;  /* 0x0000000108087887 */ /* 0x000fc80008000000 */
[----:B------:R-:W-:Y:S01]  /*1660*/  UIMAD UR45, UR8, UR45, URZ ;  /* 0x0000002d082d72a4 */ /* 0x000fe2000f8e023f */
[----:B--2---:R-:W-:Y:S02]  /*1670*/  @P0 R2UR UR4, R2 ;  /* 0x00000000020402ca */ /* 0x004fe400000e0000 */
        /* <DEDUP_REMOVED lines=15> */
.L_x_12507:
[----:B------:R-:W-:Y:S01]  /*1770*/  IMAD.U32 R216, RZ, RZ, UR7 ;  /* 0x00000007ffd87e24 */ /* 0x000fe2000f8e00ff */
[----:B------:R-:W-:Y:S06]  /*1780*/  @!P1 BRA `(.L_x_12508) ;  /* 0x00000000001c9947 */ /* 0x000fec0003800000 */
[----:B------:R-:W-:Y:S02]  /*1790*/  ULDC.64 UR8, c[0x0][0xb18] ;  /* 0x0002c60000087ab9 */ /* 0x000fe40000000a00 */
[----:B------:R-:W-:-:S06]  /*17a0*/  UIMAD.WIDE UR8, UR7, 0x4, UR8 ;  /* 0x00000004070878a5 */ /* 0x000fcc000f8e0208 */
[----:B------:R-:W-:Y:S02]  /*17b0*/  IMAD.U32 R2, RZ, RZ, UR8 ;  /* 0x00000008ff027e24 */ /* 0x000fe4000f8e00ff */
[----:B------:R-:W-:-:S05]  /*17c0*/  IMAD.U32 R3, RZ, RZ, UR9 ;  /* 0x00000009ff037e24 */ /* 0x000fca000f8e00ff */
[----:B------:R-:W2:Y:S02]  /*17d0*/  LDG.E R2, desc[UR36][R2.64] ;  /* 0x0000002402027981 */ /* 0x000ea4000c1e1900 */
[----:B--2---:R-:W-:Y:S01]  /*17e0*/  R2UR UR45, R2 ;  /* 0x00000000022d72ca */ /* 0x004fe200000e0000 */
[----:B------:R-:W-:-:S14]  /*17f0*/  BRA `(.L_x_12509) ;  /* 0x0000000000347947 */ /* 0x000fdc0003800000 */
.L_x_12508:
        /* <DEDUP_REMOVED lines=13> */
.L_x_12509:
[----:B------:R-:W2:Y:S01]  /*18d0*/  LDL R0, [R1+0x4c8] ;  /* 0x0004c80001007983 */ /* 0x000ea20000100800 */
[----:B------:R-:W-:Y:S01]  /*18e0*/  MOV R72, 0x400 ;  /* 0x0000040000487802 */ /* 0x000fe20000000f00 */
[----:B------:R-:W0:Y:S01]  /*18f0*/  LDC R8, c[0x0][0xa80] ;  /* 0x0002a000ff087b82 */ /* 0x000e220000000800 */
[----:B------:R-:W-:Y:S01]  /*1900*/  IMAD.MOV.U32 R5, RZ, RZ, 0x80 ;  /* 0x00000080ff057424 */ /* 0x000fe200078e00ff */
[----:B------:R-:W1:Y:S01]  /*1910*/  S2R R27, SR_CgaCtaId ;  /* 0x00000000001b7919 */ /* 0x000e620000008800 */
[----:B------:R-:W-:Y:S01]  /*1920*/  IMAD.MOV.U32 R6, RZ, RZ, 0x100 ;  /* 0x00000100ff067424 */ /* 0x000fe200078e00ff */
[----:B------:R-:W-:Y:S01]  /*1930*/  UIADD3 UR45, -UR4, UR45, URZ ;  /* 0x0000002d042d7290 */ /* 0x000fe2000fffe13f */
[----:B------:R-:W-:Y:S01]  /*1940*/  IMAD.MOV.U32 R21, RZ, RZ, 0x80 ;  /* 0x00000080ff157424 */ /* 0x000fe200078e00ff */
[----:B------:R-:W3:Y:S01]  /*1950*/  S2R R3, SR_SWINHI ;  /* 0x0000000000037919 */ /* 0x000ee20000002f00 */
[----:B------:R-:W-:Y:S01]  /*1960*/  ULDC UR4, c[0x0][0x448] ;  /* 0x0001120000047ab9 */ /* 0x000fe20000000800 */
[----:B------:R-:W-:Y:S01]  /*1970*/  IMAD.MOV.U32 R26, RZ, RZ, 0x100 ;  /* 0x00000100ff1a7424 */ /* 0x000fe200078e00ff */
[----:B------:R-:W-:Y:S01]  /*1980*/  UISETP.NE.AND UP1, UPT, UR4, 0x1, UPT ;  /* 0x000000010400788c */ /* 0x000fe2000bf25270 */
[----:B------:R-:W-:Y:S01]  /*1990*/  IMAD.U32 R14, RZ, RZ, UR5 ;  /* 0x00000005ff0e7e24 */ /* 0x000fe2000f8e00ff */
[----:B------:R-:W-:Y:S01]  /*19a0*/  USHF.L.U32 UR58, UR5, 0x7, URZ ;  /* 0x00000007053a7899 */ /* 0x000fe2000800063f */
[----:B------:R-:W-:Y:S01]  /*19b0*/  STL.128 [R1+0x200], RZ ;  /* 0x000200ff01007387 */ /* 0x000fe20000100c00 */
[----:B------:R-:W-:Y:S01]  /*19c0*/  ULOP3.LUT UR8, UR6, 0xff000000, URZ, 0xc0, !UPT ;  /* 0xff00000006087892 */ /* 0x000fe2000f8ec03f */
[----:B------:R-:W-:-:S02]  /*19d0*/  ULDC.64 UR4, c[0x0][0xad8] ;  /* 0x0002b60000047ab9 */ /* 0x000fc40000000a00 */
[----:B------:R-:W-:Y:S01]  /*19e0*/  STL [R1+0x50], R14 ;  /* 0x0000500e01007387 */ /* 0x000fe20000100800 */
[----:B------:R-:W-:Y:S02]  /*19f0*/  UISETP.GE.AND UP0, UPT, UR5, 0x1, UPT ;  /* 0x000000010500788c */ /* 0x000fe4000bf06270 */
[----:B------:R-:W-:Y:S01]  /*1a00*/  UIADD3 UR9, UR58, 0x7f, URZ ;  /* 0x0000007f3a097890 */ /* 0x000fe2000fffe03f */
[----:B------:R-:W-:Y:S01]  /*1a10*/  STL.128 [R1+0x210], RZ ;  /* 0x000210ff01007387 */ /* 0x000fe20000100c00 */
[----:B------:R-:W-:Y:S01]  /*1a20*/  ULOP3.LUT UR59, UR6, 0xff0000, URZ, 0xc0, !UPT ;  /* 0x00ff0000063b7892 */ /* 0x000fe2000f8ec03f */
[----:B------:R-:W-:Y:S02]  /*1a30*/  @UP1 ULDC UR10, c[0x0][0x450] ;  /* 0x00011400000a1ab9 */ /* 0x000fe40000000800 */
[----:B0-----:R-:W-:Y:S01]  /*1a40*/  STL [R1+0x220], R8 ;  /* 0x0002200801007387 */ /* 0x001fe20000100800 */
[----:B------:R-:W-:Y:S01]  /*1a50*/  @UP1 ULDC UR6, c[0x0][0x44c] ;  /* 0x0001130000061ab9 */ /* 0x000fe20000000800 */
[----:B------:R-:W-:-:S02]  /*1a60*/  UIADD3 UR38, UR45, 0x1, -UR44 ;  /* 0x000000012d267890 */ /* 0x000fc4000fffe82c */
[----:B------:R-:W-:Y:S01]  /*1a70*/  STL.128 [R1+0x240], RZ ;  /* 0x000240ff01007387 */ /* 0x000fe20000100c00 */
[----:B------:R-:W-:Y:S02]  /*1a80*/  USHF.R.U32.HI UR8, URZ, 0x8, UR8 ;  /* 0x000000083f087899 */ /* 0x000fe40008011608 */
[----:B------:R-:W-:Y:S01]  /*1a90*/  UP2UR UR39, UPR, URZ, 0x2 ;  /* 0x000000023f277883 */ /* 0x000fe20008000000 */
[----:B------:R-:W-:Y:S01]  /*1aa0*/  STL.128 [R1+0x250], RZ ;  /* 0x000250ff01007387 */ /* 0x000fe20000100c00 */
[----:B------:R-:W-:Y:S01]  /*1ab0*/  UP2UR UR41, UPR, URZ, 0x1 ;  /* 0x000000013f297883 */ /* 0x000fe20008000000 */
[----:B-1----:R-:W-:Y:S01]  /*1ac0*/  LEA R72, R27, R72, 0x18 ;  /* 0x000000481b487211 */ /* 0x002fe200078ec0ff */
[----:B------:R-:W-:Y:S01]  /*1ad0*/  ULEA.HI UR59, UR59, UR8, URZ, 0x10 ;  /* 0x000000083b3b7291 */ /* 0x000fe2000f8f803f */
[----:B------:R-:W-:Y:S02]  /*1ae0*/  STL.64 [R1+0x30], R26 ;  /* 0x0000301a01007387 */ /* 0x000fe40000100a00 */
[----:B------:R-:W-:-:S02]  /*1af0*/  MOV R24, R72 ;  /* 0x0000004800187202 */ /* 0x000fc40000000f00 */
[----:B---3--:R-:W-:Y:S01]  /*1b00*/  MOV R25, R3 ;  /* 0x0000000300197202 */ /* 0x008fe20000000f00 */
[----:B------:R-:W-:Y:S01]  /*1b10*/  STL.128 [R1+0x260], RZ ;  /* 0x000260ff01007387 */ /* 0x000fe20000100c00 */
[C---:B------:R-:W-:Y:S02]  /*1b20*/  IADD3 R2, P2, R24.reuse, 0x32450, RZ ;  /* 0x0003245018027810 */ /* 0x040fe40007f5e0ff */
[C---:B------:R-:W-:Y:S01]  /*1b30*/  IADD3 R10, P0, R24.reuse, 0x32430, RZ ;  /* 0x00032430180a7810 */ /* 0x040fe20007f1e0ff */
[----:B------:R-:W-:Y:S01]  /*1b40*/  STL.128 [R1+0x270], RZ ;  /* 0x000270ff01007387 */ /* 0x000fe20000100c00 */
[----:B------:R-:W-:Y:S01]  /*1b50*/  IADD3 R12, P1, R24, 0x32440, RZ ;  /* 0x00032440180c7810 */ /* 0x000fe20007f3e0ff */
[--C-:B------:R-:W-:Y:S01]  /*1b60*/  IMAD.X R9, RZ, RZ, R25.reuse, P2 ;  /* 0x000000ffff097224 */ /* 0x100fe200010e0619 */
[C---:B------:R-:W-:Y:S01]  /*1b70*/  IADD3 R30, P2, R16.reuse, 0x28, RZ ;  /* 0x00000028101e7810 */ /* 0x040fe20007f5e0ff */
[--C-:B------:R-:W-:Y:S01]  /*1b80*/  IMAD.X R11, RZ, RZ, R25.reuse, P0 ;  /* 0x000000ffff0b7224 */ /* 0x100fe200000e0619 */
[----:B------:R-:W-:Y:S01]  /*1b90*/  STL.128 [R1+0x280], RZ ;  /* 0x000280ff01007387 */ /* 0x000fe20000100c00 */
[----:B------:R-:W-:Y:S01]  /*1ba0*/  IMAD.X R13, RZ, RZ, R25, P1 ;  /* 0x000000ffff0d7224 */ /* 0x000fe200008e0619 */
[C---:B------:R-:W-:Y:S01]  /*1bb0*/  IADD3 R29, P0, R16.reuse, 0x200, RZ ;  /* 0x00000200101d7810 */ /* 0x040fe20007f1e0ff */
[----:B------:R-:W-:Y:S01]  /*1bc0*/  IMAD.X R41, RZ, RZ, R17, P2 ;  /* 0x000000ffff297224 */ /* 0x000fe200010e0611 */
[----:B------:R-:W-:Y:S01]  /*1bd0*/  STL.64 [R1+0x18], R10 ;  /* 0x0000180a01007387 */ /* 0x000fe20000100a00 */
[----:B------:R-:W-:-:S02]  /*1be0*/  IADD3 R28, P1, R16, 0x240, RZ ;  /* 0x00000240101c7810 */ /* 0x000fc40007f3e0ff */
[--C-:B------:R-:W-:Y:S01]  /*1bf0*/  IMAD.X R40, RZ, RZ, R17.reuse, P0 ;  /* 0x000000ffff287224 */ /* 0x100fe200000e0611 */
[----:B------:R-:W-:Y:S02]  /*1c00*/  STL.64 [R1+0x20], R12 ;  /* 0x0000200c01007387 */ /* 0x000fe40000100a00 */
[----:B------:R-:W-:Y:S02]  /*1c10*/  IMAD.X R39, RZ, RZ, R17, P1 ;  /* 0x000000ffff277224 */ /* 0x000fe400008e0611 */
        /* <DEDUP_REMOVED lines=27> */
[----:B------:R-:W-:Y:S04]  /*1dd0*/  STL [R1+0x10], RZ ;  /* 0x000010ff01007387 */ /* 0x000fe80000100800 */
[----:B------:R-:W-:Y:S01]  /*1de0*/  STL [R1+0x38], RZ ;  /* 0x000038ff01007387 */ /* 0x000fe20000100800 */
[----:B--2---:R-:W-:-:S02]  /*1df0*/  R2UR UR7, R0 ;  /* 0x00000000000772ca */ /* 0x004fc400000e0000 */
[----:B------:R-:W-:-:S05]  /*1e00*/  IADD3 R0, P3, R24, 0x32460, RZ ;  /* 0x0003246018007810 */ /* 0x000fca0007f7e0ff */
[----:B------:R-:W-:Y:S01]  /*1e10*/  IMAD.X R3, RZ, RZ, R25, P3 ;  /* 0x000000ffff037224 */ /* 0x000fe200018e0619 */
[----:B------:R-:W-:-:S05]  /*1e20*/  PLOP3.LUT P3, PT, PT, PT, UP0, 0x40, 0x0 ;  /* 0x000000000000781c */ /* 0x000fca0003f6e808 */
[----:B------:R-:W-:Y:S02]  /*1e30*/  IMAD.U32 R4, RZ, RZ, UR7 ;  /* 0x00000007ff047e24 */ /* 0x000fe4000f8e00ff */
[----:B------:R-:W-:Y:S01]  /*1e40*/  IMAD.U32 R20, RZ, RZ, UR7 ;  /* 0x00000007ff147e24 */ /* 0x000fe2000f8e00ff */
[----:B------:R-:W-:Y:S02]  /*1e50*/  UIMAD.WIDE.U32 UR6, UR9, UR6, URZ ;  /* 0x00000006090672a5 */ /* 0x000fe4000f8e003f */
[----:B------:R0:W-:Y:S02]  /*1e60*/  STL.128 [R1], R4 ;  /* 0x0000000401007387 */ /* 0x0001e40000100c00 */
[----:B------:R-:W-:Y:S02]  /*1e70*/  @UP1 USHF.R.U32.HI UR9, URZ, UR10, UR7 ;  /* 0x0000000a3f091299 */ /* 0x000fe40008011607 */
[----:B------:R1:W-:Y:S02]  /*1e80*/  STL.64 [R1+0x28], R20 ;  /* 0x0000281401007387 */ /* 0x0003e40000100a00 */
[----:B------:R-:W-:-:S04]  /*1e90*/  UIADD3 UR9, UR38, UR9, URZ ;  /* 0x0000000926097290 */ /* 0x000fc8000fffe03f */
[----:B------:R-:W-:Y:S01]  /*1ea0*/  UIADD3 UR4, UR9, UR4, URZ ;  /* 0x0000000409047290 */ /* 0x000fe2000fffe03f */
[----:B0-----:R-:W-:Y:S02]  /*1eb0*/  IMAD.MOV.U32 R4, RZ, RZ, R2 ;  /* 0x000000ffff047224 */ /* 0x001fe400078e0002 */
[----:B------:R-:W-:Y:S02]  /*1ec0*/  IMAD.MOV.U32 R5, RZ, RZ, R9 ;  /* 0x000000ffff057224 */ /* 0x000fe400078e0009 */
[----:B------:R-:W-:Y:S02]  /*1ed0*/  IMAD.MOV.U32 R6, RZ, RZ, R0 ;  /* 0x000000ffff067224 */ /* 0x000fe400078e0000 */
[----:B------:R-:W-:-:S05]  /*1ee0*/  IMAD.MOV.U32 R7, RZ, RZ, R3 ;  /* 0x000000ffff077224 */ /* 0x000fca00078e0003 */
[----:B------:R1:W-:Y:S01]  /*1ef0*/  STL.128 [R1+0x40], R4 ;  /* 0x0000400401007387 */ /* 0x0003e20000100c00 */
        /* <DEDUP_REMOVED lines=11> */
.L_x_12511:
[----:B------:R-:W-:-:S11]  /*1fb0*/  UISETP.NE.AND UP0, UPT, UR5, 0x1, UPT ;  /* 0x000000010500788c */ /* 0x000fd6000bf05270 */
[----:B------:R-:W-:Y:S02]  /*1fc0*/  @UP0 ULDC.64 UR10, c[0x0][0xae0] ;  /* 0x0002b800000a0ab9 */ /* 0x000fe40000000a00 */
[----:B------:R-:W-:-:S04]  /*1fd0*/  UIMAD.WIDE.U32 UR6, UR8, UR10, URZ ;  /* 0x0000000a080672a5 */ /* 0x000fc8000f8e003f */
[----:B------:R-:W-:-:S12]  /*1fe0*/  @UP0 USHF.R.U32.HI UR8, URZ, UR11, UR7 ;  /* 0x0000000b3f080299 */ /* 0x000fd80008011607 */
.L_x_12512:
[----:B------:R-:W-:-:S04]  /*1ff0*/  UIMAD UR8, UR8, UR5, UR5 ;  /* 0x00000005080872a4 */ /* 0x000fc8000f8e0205 */
[----:B------:R-:W-:-:S04]  /*2000*/  UISETP.LT.AND UP0, UPT, UR4, UR8, UPT ;  /* 0x000000080400728c */ /* 0x000fc8000bf01270 */
[----:B------:R-:W-:-:S12]  /*2010*/  USEL UR4, UR4, UR8, UP0 ;  /* 0x0000000804047287 */ /* 0x000fd80008000000 */
.L_x_12510:
        /* <DEDUP_REMOVED lines=12> */
[----:B------:R-:W-:Y:S01]  /*20e0*/  UMOV UR12, UR58 ;  /* 0x0000003a000c7c82 */ /* 0x000fe20008000000 */
        /* <DEDUP_REMOVED lines=20> */
.L_x_12514:
[----:B------:R-:W-:-:S11]  /*2230*/  UISETP.NE.AND UP0, UPT, UR5, 0x1, UPT ;  /* 0x000000010500788c */ /* 0x000fd6000bf05270 */
[----:B------:R-:W-:Y:S02]  /*2240*/  @UP0 ULDC.64 UR12, c[0x0][0xae0] ;  /* 0x0002b800000c0ab9 */ /* 0x000fe40000000a00 */
[----:B------:R-:W-:-:S04]  /*2250*/  UIMAD.WIDE.U32 UR8, UR7, UR12, URZ ;  /* 0x0000000c070872a5 */ /* 0x000fc8000f8e003f */
[----:B------:R-:W-:-:S12]  /*2260*/  @UP0 USHF.R.U32.HI UR7, URZ, UR13, UR9 ;  /* 0x0000000d3f070299 */ /* 0x000fd80008011609 */
.L_x_12515:
[----:B------:R-:W-:-:S04]  /*2270*/  UIMAD UR5, UR7, UR5, URZ ;  /* 0x00000005070572a4 */ /* 0x000fc8000f8e023f */
[----:B------:R-:W-:-:S04]  /*2280*/  UISETP.LT.AND UP0, UPT, UR10, UR5, UPT ;  /* 0x000000050a00728c */ /* 0x000fc8000bf01270 */
[----:B------:R-:W-:-:S12]  /*2290*/  USEL UR10, UR10, UR5, !UP0 ;  /* 0x000000050a0a7287 */ /* 0x000fd8000c000000 */
.L_x_12513:
[----:B------:R-:W-:Y:S02]  /*22a0*/  UIMAD.WIDE UR4, UR10, 0x2aaaaaab, URZ ;  /* 0x2aaaaaab0a0478a5 */ /* 0x000fe4000f8e023f */
[----:B------:R-:W-:Y:S02]  /*22b0*/  ULOP3.LUT UR61, UR59, 0xff, URZ, 0xc0, !UPT ;  /* 0x000000ff3b3d7892 */ /* 0x000fe4000f8ec03f */
[----:B------:R-:W-:Y:S02]  /*22c0*/  USHF.R.U32.HI UR4, URZ, 0x1f, UR5 ;  /* 0x0000001f3f047899 */ /* 0x000fe40008011605 */
[----:B------:R-:W-:Y:S02]  /*22d0*/  USHF.R.U32.HI UR59, URZ, 0x10, UR59 ;  /* 0x000000103f3b7899 */ /* 0x000fe4000801163b */
[----:B------:R-:W-:-:S04]  /*22e0*/  ULEA.HI.SX32 UR4, UR5, UR4, 0x1c ;  /* 0x0000000405047291 */ /* 0x000fc8000f8fe23f */
[----:B------:R-:W-:-:S04]  /*22f0*/  UISETP.LT.AND UP0, UPT, URZ, UR4, UPT ;  /* 0x000000043f00728c */ /* 0x000fc8000bf01270 */
[----:B------:R-:W-:-:S03]  /*2300*/  USEL UR40, URZ, UR4, !UP0 ;  /* 0x000000043f287287 */ /* 0x000fc6000c000000 */
[----:B------:R-:W-:Y:S01]  /*2310*/  UMOV UR4, URZ ;  /* 0x0000003f00047c82 */ /* 0x000fe20008000000 */
[----:B------:R-:W-:-:S06]  /*2320*/  UISETP.GT.AND UP0, UPT, UR6, UR40, UPT ;  /* 0x000000280600728c */ /* 0x000fcc000bf04270 */
[----:B------:R-:W-:-:S13]  /*2330*/  PLOP3.LUT P0, PT, PT, PT, UP0, 0x80, 0x0 ;  /* 0x000000000000781c */ /* 0x000fda0003f0f008 */
[----:B------:R-:W-:Y:S05]  /*2340*/  @!P0 BRA `(.L_x_12516) ;  /* 0x0000000000948947 */ /* 0x000fea0003800000 */
[----:B------:R-:W-:Y:S01]  /*2350*/  UISETP.NE.AND UP0, UPT, UR59, URZ, UPT ;  /* 0x0000003f3b00728c */ /* 0x000fe2000bf05270 */
[----:B------:R-:W-:-:S03]  /*2360*/  ULDC UR4, c[0x0][0xae8] ;  /* 0x0002ba0000047ab9 */ /* 0x000fc60000000800 */
[----:B------:R-:W-:-:S04]  /*2370*/  USEL UR10, UR59, UR4, UP0 ;  /* 0x000000043b0a7287 */ /* 0x000fc80008000000 */
[----:B------:R-:W-:Y:S02]  /*2380*/  UIADD3 UR4, UR10, -0x1, UR6 ;  /* 0xffffffff0a047890 */ /* 0x000fe4000fffe006 */
[----:B------:R-:W-:Y:S02]  /*2390*/  IMAD.U32 R3, RZ, RZ, UR10 ;  /* 0x0000000aff037e24 */ /* 0x000fe4000f8e00ff */
[----:B------:R-:W-:-:S03]  /*23a0*/  UIADD3 UR7, -UR40, UR4, URZ ;  /* 0x0000000428077290 */ /* 0x000fc6000fffe13f */
[-C--:B------:R-:W-:Y:S01]  /*23b0*/  IABS R0, R3.reuse ;  /* 0x0000000300007213 */ /* 0x080fe20000000000 */
[----:B------:R-:W-:Y:S01]  /*23c0*/  UMOV UR4, URZ ;  /* 0x0000003f00047c82 */ /* 0x000fe20008000000 */
[----:B-1----:R-:W-:Y:S01]  /*23d0*/  IABS R5, R3 ;  /* 0x0000000300057213 */ /* 0x002fe20000000000 */
        /* <DEDUP_REMOVED lines=28> */
.L_x_12516:
        /* <DEDUP_REMOVED lines=9> */
[----:B------:R-:W2:Y:S01]  /*2630*/  LDL R2, [R1+0x4c4] ;  /* 0x0004c40001027983 */ /* 0x000ea20000100800 */
[----:B------:R-:W-:Y:S01]  /*2640*/  VIADD R8, R72, 0x400 ;  /* 0x0000040048087836 */ /* 0x000fe20000000000 */
[----:B------:R-:W-:Y:S01]  /*2650*/  IADD3 R26, P5, R16, 0x58, RZ ;  /* 0x00000058101a7810 */ /* 0x000fe20007fbe0ff */
[----:B-1----:R-:W-:Y:S01]  /*2660*/  IMAD.MOV.U32 R4, RZ, RZ, 0x1 ;  /* 0x00000001ff047424 */ /* 0x002fe200078e00ff */
[----:B------:R-:W-:Y:S01]  /*2670*/  STL.64 [R1+0x58], RZ ;  /* 0x000058ff01007387 */ /* 0x000fe20000100a00 */
[----:B------:R-:W-:Y:S01]  /*2680*/  IMAD.MOV.U32 R5, RZ, RZ, RZ ;  /* 0x000000ffff057224 */ /* 0x000fe200078e00ff */
[----:B------:R-:W-:Y:S01]  /*2690*/  SHF.R.U32.HI R8, RZ, 0x4, R8 ;  /* 0x00000004ff087819 */ /* 0x000fe20000011608 */
[----:B------:R-:W-:Y:S01]  /*26a0*/  IMAD.MOV.U32 R6, RZ, RZ, 0x1 ;  /* 0x00000001ff067424 */ /* 0x000fe200078e00ff */
[----:B------:R-:W-:Y:S01]  /*26b0*/  STL.128 [R1+0x90], RZ ;  /* 0x000090ff01007387 */ /* 0x000fe20000100c00 */
[----:B------:R-:W-:Y:S01]  /*26c0*/  IMAD.MOV.U32 R7, RZ, RZ, RZ ;  /* 0x000000ffff077224 */ /* 0x000fe200078e00ff */
[----:B------:R-:W-:Y:S01]  /*26d0*/  LOP3.LUT R8, R8, 0x3fff, RZ, 0xc0, !PT ;  /* 0x00003fff08087812 */ /* 0x000fe200078ec0ff */
[----:B------:R-:W-:Y:S01]  /*26e0*/  IMAD.MOV.U32 R10, RZ, RZ, 0x1 ;  /* 0x00000001ff0a7424 */ /* 0x000fe200078e00ff */
[----:B------:R-:W-:Y:S01]  /*26f0*/  STL.128 [R1+0xa0], RZ ;  /* 0x0000a0ff01007387 */ /* 0x000fe20000100c00 */
[----:B------:R-:W-:Y:S01]  /*2700*/  IMAD.MOV.U32 R11, RZ, RZ, RZ ;  /* 0x000000ffff0b7224 */ /* 0x000fe200078e00ff */
[C---:B------:R-:W-:Y:S01]  /*2710*/  IADD3 R37, P6, R16.reuse, 0x60, RZ ;  /* 0x0000006010257810 */ /* 0x040fe20007fde0ff */
[----:B------:R-:W-:Y:S01]  /*2720*/  IMAD.X R27, RZ, RZ, R17, P5 ;  /* 0x000000ffff1b7224 */ /* 0x000fe200028e0611 */
[----:B------:R0:W-:Y:S01]  /*2730*/  STL.128 [R1+0x60], R4 ;  /* 0x0000600401007387 */ /* 0x0001e20000100c00 */
[----:B------:R-:W-:-:S02]  /*2740*/  IADD3 R36, P1, R16, 0x68, RZ ;  /* 0x0000006810247810 */ /* 0x000fc40007f3e0ff */
[C---:B------:R-:W-:Y:S01]  /*2750*/  IADD3 R35, P2, R16.reuse, 0x70, RZ ;  /* 0x0000007010237810 */ /* 0x040fe20007f5e0ff */
[----:B------:R-:W-:Y:S01]  /*2760*/  STL.64 [R1+0x70], R10 ;  /* 0x0000700a01007387 */ /* 0x000fe20000100a00 */
[--C-:B------:R-:W-:Y:S01]  /*2770*/  IMAD.X R38, RZ, RZ, R17.reuse, P6 ;  /* 0x000000ffff267224 */ /* 0x100fe200030e0611 */
[C---:B------:R-:W-:Y:S01]  /*2780*/  IADD3 R34, P3, R16.reuse, 0x78, RZ ;  /* 0x0000007810227810 */ /* 0x040fe20007f7e0ff */
[--C-:B------:R-:W-:Y:S01]  /*2790*/  IMAD.X R51, RZ, RZ, R17.reuse, P1 ;  /* 0x000000ffff337224 */ /* 0x100fe200008e0611 */
[----:B------:R-:W-:Y:S01]  /*27a0*/  STL.128 [R1+0xb0], RZ ;  /* 0x0000b0ff01007387 */ /* 0x000fe20000100c00 */
[--C-:B------:R-:W-:Y:S01]  /*27b0*/  IMAD.X R52, RZ, RZ, R17.reuse, P2 ;  /* 0x000000ffff347224 */ /* 0x100fe200010e0611 */
[C---:B------:R-:W-:Y:S01]  /*27c0*/  IADD3 R31, P4, R16.reuse, 0x80, RZ ;  /* 0x00000080101f7810 */ /* 0x040fe20007f9e0ff */
[----:B------:R-:W-:Y:S01]  /*27d0*/  IMAD.X R49, RZ, RZ, R17, P3 ;  /* 0x000000ffff317224 */ /* 0x000fe200018e0611 */
[----:B------:R-:W-:Y:S01]  /*27e0*/  STL.128 [R1+0xc0], RZ ;  /* 0x0000c0ff01007387 */ /* 0x000fe20000100c00 */
[----:B------:R-:W-:-:S02]  /*27f0*/  IADD3 R33, P5, R16, 0x88, RZ ;  /* 0x0000008810217810 */ /* 0x000fc40007fbe0ff */
[----:B------:R-:W-:Y:S01]  /*2800*/  IADD3 R32, P6, R16, 0x90, RZ ;  /* 0x0000009010207810 */ /* 0x000fe20007fde0ff */
[----:B0-----:R-:W-:Y:S01]  /*2810*/  IMAD.MOV.U32 R5, RZ, RZ, 0x40000040 ;  /* 0x40000040ff057424 */ /* 0x001fe200078e00ff */
[C---:B------:R-:W-:Y:S01]  /*2820*/  LOP3.LUT R6, R8.reuse, 0x3000000, RZ, 0xfc, !PT ;  /* 0x0300000008067812 */ /* 0x040fe200078efcff */
[----:B------:R-:W-:Y:S01]  /*2830*/  IMAD.MOV.U32 R7, RZ, RZ, 0x40000040 ;  /* 0x40000040ff077424 */ /* 0x000fe200078e00ff */
[----:B------:R-:W-:Y:S01]  /*2840*/  LOP3.LUT R8, R8, 0x10000, RZ, 0xfc, !PT ;  /* 0x0001000008087812 */ /* 0x000fe200078efcff */
[----:B------:R-:W-:Y:S01]  /*2850*/  STL.128 [R1+0xd0], RZ ;  /* 0x0000d0ff01007387 */ /* 0x000fe20000100c00 */
[C---:B------:R-:W-:Y:S01]  /*2860*/  IADD3 R45, P1, R16.reuse, 0xf0, RZ ;  /* 0x000000f0102d7810 */ /* 0x040fe20007f3e0ff */
[--C-:B------:R-:W-:Y:S01]  /*2870*/  IMAD.X R50, RZ, RZ, R17.reuse, P4 ;  /* 0x000000ffff327224 */ /* 0x100fe200020e0611 */
[----:B------:R-:W-:Y:S01]  /*2880*/  IADD3 R43, P2, R16, 0xf8, RZ ;  /* 0x000000f8102b7810 */ /* 0x000fe20007f5e0ff */
[----:B------:R-:W-:Y:S01]  /*2890*/  STL.128 [R1+0xe0], RZ ;  /* 0x0000e0ff01007387 */ /* 0x000fe20000100c00 */
[----:B------:R-:W-:-:S02]  /*28a0*/  IMAD.X R48, RZ, RZ, R17, P5 ;  /* 0x000000ffff307224 */ /* 0x000fc400028e0611 */
[--C-:B------:R-:W-:Y:S02]  /*28b0*/  IMAD.X R47, RZ, RZ, R17.reuse, P6 ;  /* 0x000000ffff2f7224 */ /* 0x100fe400030e0611 */
[--C-:B------:R-:W-:Y:S02]  /*28c0*/  IMAD.X R46, RZ, RZ, R17.reuse, P1 ;  /* 0x000000ffff2e7224 */ /* 0x100fe400008e0611 */
[----:B------:R-:W-:Y:S01]  /*28d0*/  IMAD.X R44, RZ, RZ, R17, P2 ;  /* 0x000000ffff2c7224 */ /* 0x000fe200010e0611 */
[----:B--2---:R-:W0:Y:S02]  /*28e0*/  SHFL.IDX PT, R0, R2, RZ, 0x1f ;  /* 0x00001fff02007589 */ /* 0x004e2400000e0000 */
[----:B0-----:R-:W-:-:S04]  /*28f0*/  LEA.HI R2, R0, R0, RZ, 0x1 ;  /* 0x0000000000027211 */ /* 0x001fc800078f08ff */
[----:B------:R-:W-:Y:S01]  /*2900*/  LOP3.LUT R3, R2, 0x7fffe, RZ, 0xc0, !PT ;  /* 0x0007fffe02037812 */ /* 0x000fe200078ec0ff */
[----:B------:R-:W-:-:S04]  /*2910*/  VIADD R2, R72, 0x1c400 ;  /* 0x0001c40048027836 */ /* 0x000fc80000000000 */
[----:B------:R-:W-:Y:S01]  /*2920*/  IMAD.IADD R0, R0, 0x1, -R3 ;  /* 0x0000000100007824 */ /* 0x000fe200078e0a03 */
[----:B------:R-:W-:Y:S01]  /*2930*/  SHF.R.U32.HI R2, RZ, 0x4, R2 ;  /* 0x00000004ff027819 */ /* 0x000fe20000011602 */
[----:B------:R-:W-:-:S03]  /*2940*/  VIADD R3, R72, 0x18400 ;  /* 0x0001840048037836 */ /* 0x000fc60000000000 */
[----:B------:R-:W-:Y:S01]  /*2950*/  LOP3.LUT R2, R2, 0x3fff, RZ, 0xc0, !PT ;  /* 0x00003fff02027812 */ /* 0x000fe200078ec0ff */
[----:B------:R-:W-:Y:S01]  /*2960*/  IMAD R0, R0, 0x2000, R3 ;  /* 0x0000200000007824 */ /* 0x000fe200078e0203 */
[----:B------:R-:W-:Y:S02]  /*2970*/  LOP3.LUT P0, RZ, R3, 0x1bf, RZ, 0xc0, !PT ;  /* 0x000001bf03ff7812 */ /* 0x000fe4000780c0ff */
[----:B------:R-:W-:Y:S01]  /*2980*/  LOP3.LUT R4, R2, 0x10000, RZ, 0xfc, !PT ;  /* 0x0001000002047812 */ /* 0x000fe200078efcff */
[----:B------:R-:W-:Y:S01]  /*2990*/  VIADD R3, R0, 0xa000 ;  /* 0x0000a00000037836 */ /* 0x000fe20000000000 */
[----:B------:R-:W-:-:S03]  /*29a0*/  SHF.R.U32.HI R0, RZ, 0x4, R0 ;  /* 0x00000004ff007819 */ /* 0x000fc60000011600 */
[----:B------:R0:W-:Y:S01]  /*29b0*/  STL.128 [R1+0x80], R4 ;  /* 0x0000800401007387 */ /* 0x0001e20000100c00 */
[----:B------:R-:W-:Y:S02]  /*29c0*/  SHF.R.U32.HI R3, RZ, 0x4, R3 ;  /* 0x00000004ff037819 */ /* 0x000fe40000011603 */
[----:B------:R-:W-:Y:S02]  /*29d0*/  LOP3.LUT R0, R0, 0x3fff, RZ, 0xc0, !PT ;  /* 0x00003fff00007812 */ /* 0x000fe400078ec0ff */
[----:B------:R-:W-:Y:S02]  /*29e0*/  LOP3.LUT R3, R3, 0x3fff, RZ, 0xc0, !PT ;  /* 0x00003fff03037812 */ /* 0x000fe400078ec0ff */
[----:B------:R-:W-:Y:S02]  /*29f0*/  LOP3.LUT R2, R0, 0x10000, RZ, 0xfc, !PT ;  /* 0x0001000000027812 */ /* 0x000fe400078efcff */
[----:B------:R-:W-:Y:S01]  /*2a00*/  LOP3.LUT R0, R3, 0x10000, RZ, 0xfc, !PT ;  /* 0x0001000003007812 */ /* 0x000fe200078efcff */
[----:B------:R-:W-:-:S05]  /*2a10*/  IMAD.MOV.U32 R3, RZ, RZ, 0x40000040 ;  /* 0x40000040ff037424 */ /* 0x000fca00078e00ff */
[----:B------:R1:W-:Y:S01]  /*2a20*/  STL.64 [R1+0x78], R2 ;  /* 0x0000780201007387 */ /* 0x0003e20000100a00 */
[----:B0-----:R-:W-:Y:S02]  /*2a30*/  IMAD.MOV.U32 R6, RZ, RZ, R8 ;  /* 0x000000ffff067224 */ /* 0x001fe400078e0008 */
[----:B------:R-:W-:-:S05]  /*2a40*/  IMAD.MOV.U32 R4, RZ, RZ, R0 ;  /* 0x000000ffff047224 */ /* 0x000fca00078e0000 */
[----:B------:R1:W-:Y:S01]  /*2a50*/  STL.128 [R1+0xf0], R4 ;  /* 0x0000f00401007387 */ /* 0x0003e20000100c00 */
[----:B------:R-:W-:Y:S05]  /*2a60*/  @!P0 BRA `(.L_x_12518) ;  /* 0x0000000000408947 */ /* 0x000fea0003800000 */
[----:B-1----:R-:W-:Y:S01]  /*2a70*/  MOV R2, 0x0 ;  /* 0x0000000000027802 */ /* 0x002fe20000000f00 */
        /* <DEDUP_REMOVED lines=15> */
.L_x_12518:
[----:B------:R-:W2:Y:S01]  /*2b70*/  LDL R42, [R1+0x1fc] ;  /* 0x0001fc00012a7983 */ /* 0x000ea20000100800 */
[----:B-1----:R-:W0:Y:S01]  /*2b80*/  LDC.64 R2, c[0x0][0xad8] ;  /* 0x0002b600ff027b82 */ /* 0x002e220000000a00 */
[----:B------:R-:W-:Y:S01]  /*2b90*/  IADD3 R20, P0, R16, 0x100, RZ ;  /* 0x0000010010147810 */ /* 0x000fe20007f1e0ff */
[----:B------:R-:W-:Y:S01]  /*2ba0*/  IMAD.U32 R9, RZ, RZ, UR45 ;  /* 0x0000002dff097e24 */ /* 0x000fe2000f8e00ff */
[----:B------:R-:W1:Y:S01]  /*2bb0*/  S2R R53, SR_TID.X ;  /* 0x0000000000357919 */ /* 0x000e620000002100 */
[----:B------:R-:W-:Y:S01]  /*2bc0*/  IMAD.U32 R8, RZ, RZ, UR44 ;  /* 0x0000002cff087e24 */ /* 0x000fe2000f8e00ff */
[----:B------:R-:W-:Y:S01]  /*2bd0*/  BSSY B0, `(.L_x_12519) ;  /* 0x000001c000007945 */ /* 0x000fe20003800000 */
[----:B------:R-:W-:Y:S01]  /*2be0*/  IMAD.MOV.U32 R12, RZ, RZ, RZ ;  /* 0x000000ffff0c7224 */ /* 0x000fe200078e00ff */
[----:B------:R3:W-:Y:S01]  /*2bf0*/  STL.64 [R1+0x110], R26 ;  /* 0x0001101a01007387 */ /* 0x0007e20000100a00 */
[----:B------:R-:W4:Y:S01]  /*2c00*/  LDC.64 R4, c[0x0][0xae0] ;  /* 0x0002b800ff047b82 */ /* 0x000f220000000a00 */
[----:B------:R-:W-:-:S02]  /*2c10*/  IMAD.X R21, RZ, RZ, R17, P0 ;  /* 0x000000ffff157224 */ /* 0x000fc400000e0611 */
[----:B------:R0:W-:Y:S04]  /*2c20*/  STL.64 [R1+0x100], R178 ;  /* 0x000100b201007387 */ /* 0x0001e80000100a00 */
[----:B------:R0:W-:Y:S01]  /*2c30*/  STL.64 [R1+0x108], R20 ;  /* 0x0001081401007387 */ /* 0x0001e20000100a00 */
[----:B------:R-:W5:Y:S03]  /*2c40*/  LDC R10, c[0x0][0xad4] ;  /* 0x0002b500ff0a7b82 */ /* 0x000f660000000800 */
[----:B------:R0:W-:Y:S04]  /*2c50*/  STL.U8 [R1+0x118], RZ ;  /* 0x000118ff01007387 */ /* 0x0001e80000100000 */
[----:B------:R0:W-:Y:S01]  /*2c60*/  STL.U8 [R1+0x14c], RZ ;  /* 0x00014cff01007387 */ /* 0x0001e20000100000 */
[----:B------:R-:W3:Y:S01]  /*2c70*/  LDC.64 R6, c[0x0][0x448] ;  /* 0x00011200ff067b82 */ /* 0x000ee20000000a00 */
[----:B0-----:R-:W-:-:S02]  /*2c80*/  IMAD.MOV.U32 R11, RZ, RZ, R2 ;  /* 0x000000ffff0b7224 */ /* 0x001fc400078e0002 */
[----:B------:R-:W-:-:S05]  /*2c90*/  IMAD.MOV.U32 R13, RZ, RZ, R3 ;  /* 0x000000ffff0d7224 */ /* 0x000fca00078e0003 */
[----:B------:R-:W0:Y:S01]  /*2ca0*/  LDC R224, c[0x0][0x450] ;  /* 0x00011400ffe07b82 */ /* 0x000e220000000800 */
[----:B----4-:R-:W-:Y:S02]  /*2cb0*/  IMAD.MOV.U32 R14, RZ, RZ, R4 ;  /* 0x000000ffff0e7224 */ /* 0x010fe400078e0004 */
[----:B------:R-:W-:Y:S02]  /*2cc0*/  IMAD.MOV.U32 R15, RZ, RZ, R5 ;  /* 0x000000ffff0f7224 */ /* 0x000fe400078e0005 */
[----:B-1----:R-:W-:Y:S01]  /*2cd0*/  VIADD R217, R53, 0xffffff80 ;  /* 0xffffff8035d97836 */ /* 0x002fe20000000000 */
[----:B-----5:R1:W-:Y:S04]  /*2ce0*/  STL.128 [R1+0x120], R8 ;  /* 0x0001200801007387 */ /* 0x0203e80000100c00 */
[----:B------:R1:W-:Y:S04]  /*2cf0*/  STL.128 [R1+0x130], R12 ;  /* 0x0001300c01007387 */ /* 0x0003e80000100c00 */
[----:B---3--:R1:W-:Y:S04]  /*2d00*/  STL.64 [R1+0x140], R6 ;  /* 0x0001400601007387 */ /* 0x0083e80000100a00 */
[----:B------:R1:W-:Y:S04]  /*2d10*/  STL [R1+0x11c], R217 ;  /* 0x00011cd901007387 */ /* 0x0003e80000100800 */
[----:B0-----:R1:W-:Y:S01]  /*2d20*/  STL [R1+0x148], R224 ;  /* 0x000148e001007387 */ /* 0x0013e20000100800 */
[----:B--2---:R-:W-:-:S04]  /*2d30*/  LEA.HI R0, R42, R42, RZ, 0x1 ;  /* 0x0000002a2a007211 */ /* 0x004fc800078f08ff */
[----:B------:R-:W-:-:S05]  /*2d40*/  LOP3.LUT R27, R0, 0xfffffffe, RZ, 0xc0, !PT ;  /* 0xfffffffe001b7812 */ /* 0x000fca00078ec0ff */
[----:B------:R-:W-:-:S05]  /*2d50*/  IMAD.IADD R0, R42, 0x1, -R27 ;  /* 0x000000012a007824 */ /* 0x000fca00078e0a1b */
[----:B------:R-:W-:-:S04]  /*2d60*/  SHF.L.U32 R27, R0, 0x1f, RZ ;  /* 0x0000001f001b7819 */ /* 0x000fc800000006ff */
[----:B------:R-:W0:Y:S02]  /*2d70*/  SYNCS.PHASECHK.TRANS64.TRYWAIT P0, [R72+URZ+0x32400], R27 ;  /* 0x0324001b480075a7 */ /* 0x000e24000800017f */
[----:B01----:R-:W-:Y:S05]  /*2d80*/  @!P0 BRA `(.L_x_12520) ;  /* 0x0000028000e88947 */ /* 0x003fea0003800000 */
.L_x_12738:
[----:B------:R-:W-:Y:S05]  /*2d90*/  BSYNC B0 ;  /* 0x0000000000007941 */ /* 0x000fea0003800000 */
.L_x_12519:
[----:B------:R-:W2:Y:S04]  /*2da0*/  LDL R9, [R1+0x4b4] ;  /* 0x0004b40001097983 */ /* 0x000ea80000100800 */
[----:B------:R-:W2:Y:S04]  /*2db0*/  LDL R8, [R1+0x4b8] ;  /* 0x0004b80001087983 */ /* 0x000ea80000100800 */
[----:B------:R-:W3:Y:S04]  /*2dc0*/  LDL R0, [R1+0x4c0] ;  /* 0x0004c00001007983 */ /* 0x000ee80000100800 */
[----:B------:R-:W0:Y:S04]  /*2dd0*/  LDL R6, [R1+0x4bc] ;  /* 0x0004bc0001067983 */ /* 0x000e280000100800 */
[----:B------:R-:W4:Y:S04]  /*2de0*/  LDL R42, [R1] ;  /* 0x00000000012a7983 */ /* 0x000f280000100800 */
[----:B------:R1:W5:Y:S01]  /*2df0*/  LDL.64 R12, [R1+0x1f0] ;  /* 0x0001f000010c7983 */ /* 0x0003620000100a00 */
[----:B------:R-:W-:-:S02]  /*2e00*/  IMAD.MOV.U32 R10, RZ, RZ, R37 ;  /* 0x000000ffff0a7224 */ /* 0x000fc400078e0025 */
[----:B------:R-:W-:Y:S01]  /*2e10*/  IMAD.MOV.U32 R11, RZ, RZ, R38 ;  /* 0x000000ffff0b7224 */ /* 0x000fe200078e0026 */
[C---:B------:R-:W-:Y:S01]  /*2e20*/  IADD3 R14, P0, R16.reuse, 0x14c, RZ ;  /* 0x0000014c100e7810 */ /* 0x040fe20007f1e0ff */
[----:B------:R-:W1:Y:S01]  /*2e30*/  S2R R53, SR_TID.X ;  /* 0x0000000000357919 */ /* 0x000e620000002100 */
[----:B------:R-:W-:Y:S05]  /*2e40*/  WARPSYNC.ALL ;  /* 0x0000000000007948 */ /* 0x000fea0003800000 */
[----:B------:R-:W-:Y:S01]  /*2e50*/  BSSY B0, `(.L_x_12521) ;  /* 0x0000037000007945 */ /* 0x000fe20003800000 */
[----:B-1----:R-:W-:Y:S01]  /*2e60*/  SHF.R.U32.HI R37, RZ, 0x7, R53 ;  /* 0x00000007ff257819 */ /* 0x002fe20000011635 */
[----:B--2---:R1:W-:Y:S01]  /*2e70*/  STL.128 [R1+0x150], R8 ;  /* 0x0001500801007387 */ /* 0x0043e20000100c00 */
[----:B---3--:R-:W-:Y:S01]  /*2e80*/  IMAD.MOV.U32 R26, RZ, RZ, R0 ;  /* 0x000000ffff1a7224 */ /* 0x008fe200078e0000 */
[----:B------:R-:W-:Y:S01]  /*2e90*/  IADD3 R0, P2, R16, 0x230, RZ ;  /* 0x0000023010007810 */ /* 0x000fe20007f5e0ff */
[----:B-1----:R-:W-:-:S02]  /*2ea0*/  IMAD.MOV.U32 R8, RZ, RZ, R34 ;  /* 0x000000ffff087224 */ /* 0x002fc400078e0022 */
[----:B------:R-:W-:Y:S02]  /*2eb0*/  IMAD.MOV.U32 R9, RZ, RZ, R49 ;  /* 0x000000ffff097224 */ /* 0x000fe400078e0031 */
[----:B------:R-:W-:Y:S02]  /*2ec0*/  IMAD.MOV.U32 R10, RZ, RZ, R31 ;  /* 0x000000ffff0a7224 */ /* 0x000fe400078e001f */
[----:B------:R-:W-:-:S05]  /*2ed0*/  IMAD.MOV.U32 R11, RZ, RZ, R50 ;  /* 0x000000ffff0b7224 */ /* 0x000fca00078e0032 */
[----:B------:R1:W-:Y:S01]  /*2ee0*/  STL.128 [R1+0x170], R8 ;  /* 0x0001700801007387 */ /* 0x0003e20000100c00 */
[----:B0-----:R-:W-:Y:S01]  /*2ef0*/  IMAD.MOV.U32 R27, RZ, RZ, R6 ;  /* 0x000000ffff1b7224 */ /* 0x001fe200078e0006 */
[----:B------:R-:W-:Y:S01]  /*2f00*/  IADD3 R6, P1, R16, 0x108, RZ ;  /* 0x0000010810067810 */ /* 0x000fe20007f3e0ff */
[--C-:B------:R-:W-:Y:S02]  /*2f10*/  IMAD.X R31, RZ, RZ, R17.reuse, P0 ;  /* 0x000000ffff1f7224 */ /* 0x100fe400000e0611 */
[----:B------:R-:W-:Y:S02]  /*2f20*/  IMAD.X R15, RZ, RZ, R17, P2 ;  /* 0x000000ffff0f7224 */ /* 0x000fe400010e0611 */
[----:B-1----:R-:W-:Y:S02]  /*2f30*/  IMAD.MOV.U32 R8, RZ, RZ, R30 ;  /* 0x000000ffff087224 */ /* 0x002fe400078e001e */
[----:B------:R-:W-:Y:S02]  /*2f40*/  IMAD.MOV.U32 R9, RZ, RZ, R41 ;  /* 0x000000ffff097224 */ /* 0x000fe400078e0029 */
[----:B------:R-:W-:-:S02]  /*2f50*/  IMAD.MOV.U32 R10, RZ, RZ, R35 ;  /* 0x000000ffff0a7224 */ /* 0x000fc400078e0023 */
[----:B------:R-:W-:-:S05]  /*2f60*/  IMAD.MOV.U32 R11, RZ, RZ, R52 ;  /* 0x000000ffff0b7224 */ /* 0x000fca00078e0034 */
[----:B------:R0:W-:Y:S01]  /*2f70*/  STL.128 [R1+0x190], R8 ;  /* 0x0001900801007387 */ /* 0x0001e20000100c00 */
[----:B------:R-:W-:Y:S02]  /*2f80*/  IMAD.X R21, RZ, RZ, R17, P1 ;  /* 0x000000ffff157224 */ /* 0x000fe400008e0611 */
[----:B0-----:R-:W-:Y:S02]  /*2f90*/  IMAD.MOV.U32 R8, RZ, RZ, R45 ;  /* 0x000000ffff087224 */ /* 0x001fe400078e002d */
[----:B------:R-:W-:Y:S02]  /*2fa0*/  IMAD.MOV.U32 R9, RZ, RZ, R46 ;  /* 0x000000ffff097224 */ /* 0x000fe400078e002e */
[----:B------:R-:W-:Y:S02]  /*2fb0*/  IMAD.MOV.U32 R10, RZ, RZ, R43 ;  /* 0x000000ffff0a7224 */ /* 0x000fe400078e002b */
[----:B------:R-:W-:-:S05]  /*2fc0*/  IMAD.MOV.U32 R11, RZ, RZ, R44 ;  /* 0x000000ffff0b7224 */ /* 0x000fca00078e002c */
        /* <DEDUP_REMOVED lines=12> */
[----:B------:R-:W-:Y:S01]  /*3090*/  IMAD.X R21, RZ, RZ, R17, P0 ;  /* 0x000000ffff157224 */ /* 0x000fe200000e0611 */
[----:B----4-:R-:W-:Y:S02]  /*30a0*/  LOP3.LUT R0, R42, 0x1, RZ, 0xfc, !PT ;  /* 0x000000012a007812 */ /* 0x010fe400078efcff */
[----:B------:R-:W-:Y:S01]  /*30b0*/  STL.128 [R1+0x180], R24 ;  /* 0x0001801801007387 */ /* 0x000fe20000100c00 */
[----:B0-----:R-:W-:Y:S02]  /*30c0*/  IMAD.MOV.U32 R8, RZ, RZ, R28 ;  /* 0x000000ffff087224 */ /* 0x001fe400078e001c */
[----:B------:R-:W-:Y:S02]  /*30d0*/  IMAD.MOV.U32 R9, RZ, RZ, R39 ;  /* 0x000000ffff097224 */ /* 0x000fe400078e0027 */
[----:B------:R-:W-:Y:S02]  /*30e0*/  IMAD.MOV.U32 R10, RZ, RZ, R36 ;  /* 0x000000ffff0a7224 */ /* 0x000fe400078e0024 */
[----:B------:R-:W-:-:S05]  /*30f0*/  IMAD.MOV.U32 R11, RZ, RZ, R51 ;  /* 0x000000ffff0b7224 */ /* 0x000fca00078e0033 */
[----:B------:R0:W-:Y:S04]  /*3100*/  STL.128 [R1+0x1d0], R8 ;  /* 0x0001d00801007387 */ /* 0x0001e80000100c00 */
[----:B------:R1:W-:Y:S01]  /*3110*/  STL.128 [R1+0x160], R20 ;  /* 0x0001601401007387 */ /* 0x0003e20000100c00 */
[----:B------:R-:W-:Y:S01]  /*3120*/  ISETP.NE.AND P1, PT, R0, 0x3, PT ;  /* 0x000000030000780c */ /* 0x000fe20003f25270 */
[----:B0-----:R-:W-:Y:S02]  /*3130*/  IMAD.MOV.U32 R8, RZ, RZ, R32 ;  /* 0x000000ffff087224 */ /* 0x001fe400078e0020 */
[----:B------:R-:W-:Y:S02]  /*3140*/  IMAD.MOV.U32 R9, RZ, RZ, R47 ;  /* 0x000000ffff097224 */ /* 0x000fe400078e002f */
[----:B------:R-:W-:-:S02]  /*3150*/  IMAD.MOV.U32 R10, RZ, RZ, R33 ;  /* 0x000000ffff0a7224 */ /* 0x000fc400078e0021 */
[----:B------:R-:W-:-:S05]  /*3160*/  IMAD.MOV.U32 R11, RZ, RZ, R48 ;  /* 0x000000ffff0b7224 */ /* 0x000fca00078e0030 */
[----:B------:R1:W-:Y:S01]  /*3170*/  STL.128 [R1+0x1e0], R8 ;  /* 0x0001e00801007387 */ /* 0x0003e20000100c00 */
[----:B------:R-:W-:-:S05]  /*3180*/  VIADD R6, R37, 0x8 ;  /* 0x0000000825067836 */ /* 0x000fca0000000000 */
[----:B------:R1:W-:Y:S06]  /*3190*/  BAR.SYNC.DEFER_BLOCKING R6, 0x100 ;  /* 0x000400060000751d */ /* 0x0003ec0000010000 */
[----:B------:R-:W-:Y:S05]  /*31a0*/  @!P1 BRA `(.L_x_12522) ;  /* 0x0000000000049947 */ /* 0x000fea0003800000 */
[----:B------:R-:W-:Y:S01]  /*31b0*/  BPT.TRAP 0x1 ;  /* 0x000000040000795c */ /* 0x000fe20000300000 */
.L_x_12522:
[----:B------:R-:W-:Y:S05]  /*31c0*/  BSYNC B0 ;  /* 0x0000000000007941 */ /* 0x000fea0003800000 */
.L_x_12521:
[----:B-1----:R-:W2:Y:S01]  /*31d0*/  LDL.64 R8, [R1+0x18] ;  /* 0x0000180001087983 */ /* 0x002ea20000100a00 */
[----:B-----5:R-:W-:Y:S01]  /*31e0*/  SHF.L.U32 R13, R13, 0x1f, RZ ;  /* 0x0000001f0d0d7819 */ /* 0x020fe200000006ff */
[----:B------:R-:W-:Y:S01]  /*31f0*/  BSSY B0, `(.L_x_12523) ;  /* 0x0000006000007945 */ /* 0x000fe20003800000 */
[----:B--2---:R-:W-:-:S05]  /*3200*/  MOV R9, R8 ;  /* 0x0000000800097202 */ /* 0x004fca0000000f00 */
[----:B------:R-:W-:-:S04]  /*3210*/  IMAD R12, R12, 0x8, R9 ;  /* 0x000000080c0c7824 */ /* 0x000fc800078e0209 */
[----:B------:R0:W1:Y:S01]  /*3220*/  SYNCS.PHASECHK.TRANS64.TRYWAIT P0, [R12+URZ], R13 ;  /* 0x0000000d0c0075a7 */ /* 0x000062000800017f */
[----:B------:R-:W-:Y:S05]  /*3230*/  @!P1 BRA `(.L_x_12524) ;  /* 0x0000000000049947 */ /* 0x000fea0003800000 */
[----:B------:R-:W-:Y:S01]  /*3240*/  BPT.TRAP 0x1 ;  /* 0x000000040000795c */ /* 0x000fe20000300000 */
.L_x_12524:
[----:B------:R-:W-:Y:S05]  /*3250*/  BSYNC B0 ;  /* 0x0000000000007941 */ /* 0x000fea0003800000 */
.L_x_12523:
[----:B------:R-:W-:Y:S04]  /*3260*/  BSSY B0, `(.L_x_12525) ;  /* 0x0000004000007945 */ /* 0x000fe80003800000 */
[----:B-1----:R-:W-:Y:S05]  /*3270*/  @P0 BRA `(.L_x_12526) ;  /* 0x0000000000080947 */ /* 0x002fea0003800000 */
[----:B------:R-:W1:Y:S02]  /*3280*/  SYNCS.PHASECHK.TRANS64.TRYWAIT P0, [R12+URZ], R13 ;  /* 0x0000000d0c0075a7 */ /* 0x000e64000800017f */
[----:B-1----:R-:W-:Y:S05]  /*3290*/  @!P0 BRA `(.L_x_12527) ;  /* 0x0000027c00b88947 */ /* 0x002fea0003800000 */
.L_x_12526:
[----:B------:R-:W-:Y:S05]  /*32a0*/  BSYNC B0 ;  /* 0x0000000000007941 */ /* 0x000fea0003800000 */
.L_x_12525:
[----:B------:R-:W2:Y:S04]  /*32b0*/  LDL R21, [R1+0x1f0] ;  /* 0x0001f00001157983 */ /* 0x000ea80000100800 */
[----:B------:R-:W2:Y:S01]  /*32c0*/  LDL.64 R8, [R1+0x80] ;  /* 0x0000800001087983 */ /* 0x000ea20000100a00 */
[----:B------:R-:W-:Y:S05]  /*32d0*/  WARPSYNC.ALL ;  /* 0x0000000000007948 */ /* 0x000fea0003800000 */
[----:B------:R-:W3:Y:S04]  /*32e0*/  LDL.64 R24, [R1+0x78] ;  /* 0x0000780001187983 */ /* 0x000ee80000100a00 */
[----:B------:R-:W4:Y:S04]  /*32f0*/  LDL.64 R10, [R1+0x78] ;  /* 0x00007800010a7983 */ /* 0x000f280000100a00 */
[----:B01----:R-:W5:Y:S01]  /*3300*/  LDL.64 R12, [R1+0x78] ;  /* 0x00007800010c7983 */ /* 0x003f620000100a00 */
[----:B--2---:R-:W-:-:S03]  /*3310*/  IMAD R8, R21, 0x300, R8 ;  /* 0x0000030015087824 */ /* 0x004fc600078e0208 */
[----:B------:R-:W2:Y:S01]  /*3320*/  LDL.64 R14, [R1+0x78] ;  /* 0x00007800010e7983 */ /* 0x000ea20000100a00 */
[----:B------:R-:W-:Y:S02]  /*3330*/  R2UR UR7, R9 ;  /* 0x00000000090772ca */ /* 0x000fe400000e0000 */
[C---:B------:R-:W-:Y:S01]  /*3340*/  R2UR UR6, R8.reuse ;  /* 0x00000000080672ca */ /* 0x040fe200000e0000 */
[----:B------:R-:W2:Y:S01]  /*3350*/  LDL R73, [R1+0x1fc] ;  /* 0x0001fc0001497983 */ /* 0x000ea20000100800 */
[----:B------:R-:W-:Y:S01]  /*3360*/  VIADD R20, R8, 0x2 ;  /* 0x0000000208147836 */ /* 0x000fe20000000000 */
[----:B------:R-:W-:Y:S01]  /*3370*/  BSSY B0, `(.L_x_12528) ;  /* 0x000002e000007945 */ /* 0x000fe20003800000 */
[----:B------:R-:W-:Y:S01]  /*3380*/  IMAD.MOV.U32 R21, RZ, RZ, R9 ;  /* 0x000000ffff157224 */ /* 0x000fe200078e0009 */
[----:B------:R0:W-:Y:S01]  /*3390*/  STL [R1+0x60], RZ ;  /* 0x000060ff01007387 */ /* 0x0001e20000100800 */
[----:B---3--:R-:W-:Y:S02]  /*33a0*/  R2UR UR4, R24 ;  /* 0x00000000180472ca */ /* 0x008fe400000e0000 */
[----:B------:R-:W-:-:S02]  /*33b0*/  R2UR UR5, R25 ;  /* 0x00000000190572ca */ /* 0x000fc400000e0000 */
[----:B------:R-:W-:Y:S01]  /*33c0*/  WARPGROUP.ARRIVE ;  /* 0x00000000000079c5 */ /* 0x000fe20000000000 */
[----:B----4-:R-:W-:Y:S02]  /*33d0*/  VIADD R10, R10, 0x2 ;  /* 0x000000020a0a7836 */ /* 0x010fe40000000000 */
[----:B-----5:R-:W-:Y:S02]  /*33e0*/  VIADD R12, R12, 0x4 ;  /* 0x000000040c0c7836 */ /* 0x020fe40000000000 */
[----:B--2---:R-:W-:-:S06]  /*33f0*/  VIADD R14, R14, 0x6 ;  /* 0x000000060e0e7836 */ /* 0x004fcc0000000000 */
[----:B------:R-:W-:Y:S01]  /*3400*/  HGMMA.64x96x16.F32.BF16 R24, gdesc[UR4], RZ, !UPT, gsb0 ;  /* 0x01600000041879f0 */ /* 0x000fe2000c0018ff */
[----:B------:R-:W-:Y:S02]  /*3410*/  R2UR UR6, R20 ;  /* 0x00000000140672ca */ /* 0x000fe400000e0000 */
[----:B------:R-:W-:Y:S02]  /*3420*/  R2UR UR7, R21 ;  /* 0x00000000150772ca */ /* 0x000fe400000e0000 */
[----:B------:R-:W-:Y:S01]  /*3430*/  R2UR UR4, R10 ;  /* 0x000000000a0472ca */ /* 0x000fe200000e0000 */
[C---:B------:R-:W-:Y:S01]  /*3440*/  VIADD R10, R8.reuse, 0x4 ;  /* 0x00000004080a7836 */ /* 0x040fe20000000000 */
        /* <DEDUP_REMOVED lines=28> */
[----:B------:R-:W-:Y:S03]  /*3610*/  HGMMA.64x96x16.F32.BF16 R24, gdesc[UR4], R24, gsb0 ;  /* 0x01600000041879f0 */ /* 0x000fe60008001818 */
[----:B------:R-:W-:Y:S02]  /*3620*/  WARPGROUP.DEPBAR.LE gsb0, 0x0 ;  /* 0x00008000000079c5 */ /* 0x000fe40000010000 */
[----:B------:R-:W1:Y:S02]  /*3630*/  SYNCS.PHASECHK.TRANS64.TRYWAIT P0, [R72+URZ+0x32410], R9 ;  /* 0x03241009480075a7 */ /* 0x000e64000800017f */
[----:B01----:R-:W-:Y:S05]  /*3640*/  @!P0 BRA `(.L_x_12529) ;  /* 0x0000027800e08947 */ /* 0x003fea0003800000 */
.L_x_12739:
[----:B------:R-:W-:Y:S05]  /*3650*/  BSYNC B0 ;  /* 0x0000000000007941 */ /* 0x000fea0003800000 */
.L_x_12528:
[----:B------:R-:W2:Y:S04]  /*3660*/  LDL R10, [R1+0x28] ;  /* 0x00002800010a7983 */ /* 0x000ea80000100800 */
[----:B0-----:R0:W5:Y:S01]  /*3670*/  LDL.64 R8, [R1+0x1f0] ;  /* 0x0001f00001087983 */ /* 0x0011620000100a00 */
[----:B------:R-:W-:Y:S01]  /*3680*/  BSSY B0, `(.L_x_12530) ;  /* 0x0000005000007945 */ /* 0x000fe20003800000 */
[----:B--2---:R-:W-:-:S04]  /*3690*/  LOP3.LUT R10, R10, 0x1, RZ, 0xfc, !PT ;  /* 0x000000010a0a7812 */ /* 0x004fc800078efcff */
[----:B------:R-:W-:-:S13]  /*36a0*/  ISETP.NE.AND P1, PT, R10, 0x3, PT ;  /* 0x000000030a00780c */ /* 0x000fda0003f25270 */
[----:B0-----:R-:W-:Y:S05]  /*36b0*/  @!P1 BRA `(.L_x_12531) ;  /* 0x0000000000049947 */ /* 0x001fea0003800000 */
[----:B------:R-:W-:Y:S01]  /*36c0*/  BPT.TRAP 0x1 ;  /* 0x000000040000795c */ /* 0x000fe20000300000 */
.L_x_12531:
[----:B------:R-:W-:Y:S05]  /*36d0*/  BSYNC B0 ;  /* 0x0000000000007941 */ /* 0x000fea0003800000 */
.L_x_12530:
        /* <DEDUP_REMOVED lines=8> */
.L_x_12533:
[----:B------:R-:W-:Y:S05]  /*3760*/  BSYNC B0 ;  /* 0x0000000000007941 */ /* 0x000fea0003800000 */
.L_x_12532:
[----:B------:R-:W-:Y:S04]  /*3770*/  BSSY B0, `(.L_x_12534) ;  /* 0x0000004000007945 */ /* 0x000fe80003800000 */
[----:B-1----:R-:W-:Y:S05]  /*3780*/  @P0 BRA `(.L_x_12535) ;  /* 0x0000000000080947 */ /* 0x002fea0003800000 */
[----:B------:R-:W1:Y:S02]  /*3790*/  SYNCS.PHASECHK.TRANS64.TRYWAIT P0, [R8+URZ], R9 ;  /* 0x00000009080075a7 */ /* 0x000e64000800017f */
[----:B-1----:R-:W-:Y:S05]  /*37a0*/  @!P0 BRA `(.L_x_12536) ;  /* 0x00000278009c8947 */ /* 0x002fea0003800000 */
.L_x_12535:
[----:B------:R-:W-:Y:S05]  /*37b0*/  BSYNC B0 ;  /* 0x0000000000007941 */ /* 0x000fea0003800000 */
.L_x_12534:
        /* <DEDUP_REMOVED lines=9> */
[----:B------:R0:W5:Y:S01]  /*3850*/  LDL R75, [R1+0xc] ;  /* 0x00000c00014b7983 */ /* 0x0001620000100800 */
[----:B--2---:R-:W-:Y:S01]  /*3860*/  IMAD R8, R73, 0xc00, R8 ;  /* 0x00000c0049087824 */ /* 0x004fe200078e0208 */
[----:B------:R-:W-:-:S02]  /*3870*/  R2UR UR7, R9 ;  /* 0x00000000090772ca */ /* 0x000fc400000e0000 */
[----:B---3--:R-:W-:Y:S02]  /*3880*/  ISETP.NE.U32.AND P0, PT, R72, RZ, PT ;  /* 0x000000ff4800720c */ /* 0x008fe40003f05070 */
[----:B------:R-:W-:Y:S02]  /*3890*/  R2UR UR6, R8 ;  /* 0x00000000080672ca */ /* 0x000fe400000e0000 */
[----:B----4-:R-:W-:Y:S02]  /*38a0*/  R2UR UR4, R10 ;  /* 0x000000000a0472ca */ /* 0x010fe400000e0000 */
[----:B------:R-:W-:Y:S02]  /*38b0*/  R2UR UR5, R11 ;  /* 0x000000000b0572ca */ /* 0x000fe400000e0000 */
[----:B------:R-:W2:Y:S05]  /*38c0*/  LDL.64 R10, [R1+0xf0] ;  /* 0x0000f000010a7983 */ /* 0x000eaa0000100a00 */
        /* <DEDUP_REMOVED lines=130> */
[----:B------:R-:W2:Y:S01]  /*40f0*/  LDL R73, [R1] ;  /* 0x0000000001497983 */ /* 0x000ea20000100800 */
[----:B---3--:R-:W-:Y:S01]  /*4100*/  VIADD R20, R20, 0xc02 ;  /* 0x00000c0214147836 */ /* 0x008fe20000000000 */
[----:B------:R-:W-:Y:S02]  /*4110*/  WARPGROUP.DEPBAR.LE gsb0, 0x0 ;  /* 0x00008000000079c5 */ /* 0x000fe40000010000 */
[----:B------:R-:W-:Y:S01]  /*4120*/  WARPGROUP.ARRIVE ;  /* 0x00000000000079c5 */ /* 0x000fe20000000000 */
[----:B------:R-:W-:Y:S01]  /*4130*/  VIADD R10, R8, 0x902 ;  /* 0x00000902080a7836 */ /* 0x000fe20000000000 */
[----:B------:R0:W5:Y:S06]  /*4140*/  LDL R72, [R1+0x1f0] ;  /* 0x0001f00001487983 */ /* 0x00016c0000100800 */
[----:B------:R-:W-:Y:S01]  /*4150*/  HGMMA.64x96x16.F32.BF16 R24, gdesc[UR4], R24, gsb0 ;  /* 0x01600000041879f0 */ /* 0x000fe20008001818 */
[----:B------:R-:W-:Y:S01]  /*4160*/  IMAD.MOV.U32 R11, RZ, RZ, R9 ;  /* 0x000000ffff0b7224 */ /* 0x000fe200078e0009 */
[----:B------:R-:W-:-:S02]  /*4170*/  R2UR UR6, R10 ;  /* 0x000000000a0672ca */ /* 0x000fc400000e0000 */
[----:B------:R-:W-:Y:S02]  /*4180*/  R2UR UR4, R20 ;  /* 0x00000000140472ca */ /* 0x000fe400000e0000 */
[----:B------:R-:W-:Y:S02]  /*4190*/  R2UR UR7, R11 ;  /* 0x000000000b0772ca */ /* 0x000fe400000e0000 */
[----:B------:R-:W-:Y:S01]  /*41a0*/  R2UR UR5, R21 ;  /* 0x00000000150572ca */ /* 0x000fe200000e0000 */
[----:B----4-:R-:W-:Y:S02]  /*41b0*/  VIADD R14, R14, 0xc04 ;  /* 0x00000c040e0e7836 */ /* 0x010fe40000000000 */
[----:B------:R-:W-:Y:S02]  /*41c0*/  VIADD R10, R8, 0x904 ;  /* 0x00000904080a7836 */ /* 0x000fe40000000000 */
[----:B------:R-:W-:Y:S01]  /*41d0*/  IMAD.MOV.U32 R11, RZ, RZ, R9 ;  /* 0x000000ffff0b7224 */ /* 0x000fe200078e0009 */
[----:B------:R-:W-:-:S02]  /*41e0*/  WARPGROUP.DEPBAR.LE gsb0, 0x0 ;  /* 0x00008000000079c5 */ /* 0x000fc40000010000 */
[----:B------:R-:W-:-:S06]  /*41f0*/  WARPGROUP.ARRIVE ;  /* 0x00000000000079c5 */ /* 0x000fcc0000000000 */
[----:B------:R-:W-:Y:S01]  /*4200*/  HGMMA.64x96x16.F32.BF16 R24, gdesc[UR4], R24, gsb0 ;  /* 0x01600000041879f0 */ /* 0x000fe20008001818 */
        /* <DEDUP_REMOVED lines=13> */
[----:B------:R-:W1:Y:S01]  /*42e0*/  S2R R74, SR_TID.X ;  /* 0x00000000004a7919 */ /* 0x000e620000002100 */
        /* <DEDUP_REMOVED lines=20> */
[----:B------:R-:W-:Y:S02]  /*4430*/  ISETP.NE.AND P0, PT, R73, 0x3, PT ;  /* 0x000000034900780c */ /* 0x000fe40003f05270 */
[----:B-1----:R-:W-:-:S04]  /*4440*/  SHF.R.U32.HI R74, RZ, 0x7, R74 ;  /* 0x00000007ff4a7819 */ /* 0x002fc8000001164a */
[----:B------:R-:W-:Y:S01]  /*4450*/  IADD3 R8, -R74, 0xb, RZ ;  /* 0x0000000b4a087810 */ /* 0x000fe20007ffe1ff */
[----:B------:R-:W-:Y:S01]  /*4460*/  BSSY B0, `(.L_x_12537) ;  /* 0x0000005000007945 */ /* 0x000fe20003800000 */
[----:B------:R-:W-:-:S03]  /*4470*/  WARPGROUP.DEPBAR.LE gsb0, 0x0 ;  /* 0x00008000000079c5 */ /* 0x000fc60000010000 */
[----:B------:R0:W-:Y:S06]  /*4480*/  BAR.ARV R8, 0x100 ;  /* 0x000400080000751d */ /* 0x0001ec0000002000 */
[----:B------:R-:W-:Y:S05]  /*4490*/  @!P0 BRA `(.L_x_12538) ;  /* 0x0000000000048947 */ /* 0x000fea0003800000 */
[----:B------:R-:W-:Y:S01]  /*44a0*/  BPT.TRAP 0x1 ;  /* 0x000000040000795c */ /* 0x000fe20000300000 */
.L_x_12538:
[----:B------:R-:W-:Y:S05]  /*44b0*/  BSYNC B0 ;  /* 0x0000000000007941 */ /* 0x000fea0003800000 */
.L_x_12537:
[----:B0-----:R-:W2:Y:S02]  /*44c0*/  LDL.64 R8, [R1+0x20] ;  /* 0x0000200001087983 */ /* 0x001ea40000100a00 */
[----:B--2---:R-:W-:-:S05]  /*44d0*/  MOV R9, R8 ;  /* 0x0000000800097202 */ /* 0x004fca0000000f00 */
[----:B-----5:R-:W-:-:S05]  /*44e0*/  IMAD R72, R72, 0x8, R9 ;  /* 0x0000000848487824 */ /* 0x020fca00078e0209 */
[----:B------:R-:W-:-:S04]  /*44f0*/  PRMT R72, R75, 0x654, R72 ;  /* 0x000006544b487816 */ /* 0x000fc80000000048 */
[----:B------:R0:W-:Y:S01]  /*4500*/  SYNCS.ARRIVE.TRANS64.RED.A1T0 RZ, [R72+URZ], RZ ;  /* 0x000000ff48ff79a7 */ /* 0x0001e2000810043f */
[----:B------:R-:W2:Y:S04]  /*4510*/  LDL R80, [R1+0x50] ;  /* 0x0000500001507983 */ /* 0x000ea80000100800 */
[----:B------:R-:W3:Y:S04]  /*4520*/  LDL.64 R20, [R1+0x140] ;  /* 0x0001400001147983 */ /* 0x000ee80000100a00 */
[----:B0-----:R-:W4:Y:S04]  /*4530*/  LDL R72, [R1+0x11c] ;  /* 0x00011c0001487983 */ /* 0x001f280000100800 */
        /* <DEDUP_REMOVED lines=38> */
[----:B------:R-:W0:Y:S01]  /*47a0*/  SHFL.IDX PT, R74, R96, RZ, 0x1c1f ;  /* 0x001c1fff604a7589 */ /* 0x000e2200000e0000 */
[----:B------:R-:W-:Y:S02]  /*47b0*/  IMAD R21, R72, -0x60, R9 ;  /* 0xffffffa048157824 */ /* 0x000fe400078e0209 */
[----:B------:R-:W-:Y:S02]  /*47c0*/  IMAD.IADD R20, R75, 0x1, -R20 ;  /* 0x000000014b147824 */ /* 0x000fe400078e0a14 */
[----:B------:R-:W-:Y:S01]  /*47d0*/  VIADD R73, R21, 0x61 ;  /* 0x0000006115497836 */ /* 0x000fe20000000000 */
[----:B------:R-:W-:-:S03]  /*47e0*/  ISETP.GE.AND P1, PT, R13, 0x1, PT ;  /* 0x000000010d00780c */ /* 0x000fc60003f26270 */
[C---:B------:R-:W-:Y:S02]  /*47f0*/  IMAD R73, R20.reuse, -0x2, R73 ;  /* 0xfffffffe14497824 */ /* 0x040fe400078e0249 */
        /* <DEDUP_REMOVED lines=8> */
[----:B0-----:R-:W-:Y:S01]  /*4880*/  VIADDMNMX R10, R74, R98, R75, PT ;  /* 0x000000624a0a7246 */ /* 0x001fe2000380014b */
        /* <DEDUP_REMOVED lines=13> */
.L_x_12542:
[----:B------:R-:W-:-:S13]  /*4960*/  ISETP.NE.AND P0, PT, R13, 0x1, PT ;  /* 0x000000010d00780c */ /* 0x000fda0003f05270 */
[----:B------:R-:W-:-:S05]  /*4970*/  @P0 IMAD.HI.U32 R20, R12, R14, RZ ;  /* 0x0000000e0c140227 */ /* 0x000fca00078e00ff */
[----:B------:R-:W-:-:S07]  /*4980*/  @P0 SHF.R.U32.HI R12, RZ, R15, R20 ;  /* 0x0000000fff0c0219 */ /* 0x000fce0000011614 */
.L_x_12543:
[----:B------:R-:W-:Y:S05]  /*4990*/  BSYNC B1 ;  /* 0x0000000000017941 */ /* 0x000fea0003800000 */
.L_x_12541:
[----:B------:R-:W-:-:S05]  /*49a0*/  IMAD R12, R12, R13, R79 ;  /* 0x0000000d0c0c7224 */ /* 0x000fca00078e024f */
[----:B------:R-:W-:Y:S02]  /*49b0*/  VIMNMX R11, R11, R12, !PT ;  /* 0x0000000c0b0b7248 */ /* 0x000fe40007fe0100 */
[----:B------:R-:W-:-:S07]  /*49c0*/  VIADDMNMX R10, R12, R13, R10, PT ;  /* 0x0000000d0c0a7246 */ /* 0x000fce000380010a */
.L_x_12540:
[----:B------:R-:W-:Y:S05]  /*49d0*/  BSYNC B0 ;  /* 0x0000000000007941 */ /* 0x000fea0003800000 */
.L_x_12539:
        /* <DEDUP_REMOVED lines=130> */
.L_x_12547:
[----:B------:R-:W-:-:S13]  /*5200*/  ISETP.NE.AND P6, PT, R13, 0x1, PT ;  /* 0x000000010d00780c */ /* 0x000fda0003fc5270 */
[----:B------:R-:W-:-:S05]  /*5210*/  @P6 IMAD.HI.U32 R14, R8, R14, RZ ;  /* 0x0000000e080e6227 */ /* 0x000fca00078e00ff */
[----:B------:R-:W-:-:S07]  /*5220*/  @P6 SHF.R.U32.HI R8, RZ, R15, R14 ;  /* 0x0000000fff086219 */ /* 0x000fce000001160e */
.L_x_12548:
[----:B------:R-:W-:Y:S05]  /*5230*/  BSYNC B1 ;  /* 0x0000000000017941 */ /* 0x000fea0003800000 */
.L_x_12546:
[----:B------:R-:W-:-:S05]  /*5240*/  IMAD R8, R8, R13, R79 ;  /* 0x0000000d08087224 */ /* 0x000fca00078e024f */
[----:B------:R-:W-:Y:S02]  /*5250*/  VIADDMNMX R10, R8, R13, R10, PT ;  /* 0x0000000d080a7246 */ /* 0x000fe4000380010a */
[----:B------:R-:W-:-:S07]  /*5260*/  VIMNMX R11, R11, R8, !PT ;  /* 0x000000080b0b7248 */ /* 0x000fce0007fe0100 */
.L_x_12545:
[----:B------:R-:W-:Y:S05]  /*5270*/  BSYNC B0 ;  /* 0x0000000000007941 */ /* 0x000fea0003800000 */
.L_x_12544:
        /* <DEDUP_REMOVED lines=10> */
[----:B------:R-:W2:Y:S01]  /*5320*/  LDL R27, [R1+0x29c] ;  /* 0x00029c00011b7983 */ /* 0x000ea20000100800 */
        /* <DEDUP_REMOVED lines=18> */
[----:B------:R-:W-:Y:S02]  /*5450*/  ISETP.GT.AND P0, PT, R11, 0x11, !P1 ;  /* 0x000000110b00780c */ /* 0x000fe40004f04270 */
[----:B------:R-:W-:Y:S01]  /*5460*/  ISETP.NE.AND P1, PT, R52, RZ, PT ;  /* 0x000000ff3400720c */ /* 0x000fe20003f25270 */
[----:B------:R-:W4:Y:S01]  /*5470*/  LDL R34, [R1+0x294] ;  /* 0x0002940001227983 */ /* 0x000f220000100800 */
[----:B------:R-:W-:Y:S02]  /*5480*/  ISETP.LT.OR P0, PT, R10, 0x12, P0 ;  /* 0x000000120a00780c */ /* 0x000fe40000701670 */
[----:B------:R-:W-:Y:S01]  /*5490*/  FMNMX.FTZ R13, R90, R9, !PT ;  /* 0x000000095a0d7209 */ /* 0x000fe20007810000 */
[----:B------:R-:W4:Y:S01]  /*54a0*/  LDL R52, [R1+0x270] ;  /* 0x0002700001347983 */ /* 0x000f220000100800 */
[----:B------:R-:W-:-:S02]  /*54b0*/  FSEL R138, R35, -INF , !P0 ;  /* 0xff800000238a7808 */ /* 0x000fc40004000000 */
[----:B------:R-:W-:Y:S01]  /*54c0*/  ISETP.GT.AND P0, PT, R11, 0x18, !P6 ;  /* 0x000000180b00780c */ /* 0x000fe20007704270 */
[----:B------:R-:W4:Y:S01]  /*54d0*/  LDL R35, [R1+0x3c4] ;  /* 0x0003c40001237983 */ /* 0x000f220000100800 */
[----:B------:R-:W-:Y:S02]  /*54e0*/  ISETP.NE.AND P6, PT, R12, RZ, PT ;  /* 0x000000ff0c00720c */ /* 0x000fe40003fc5270 */
[----:B------:R-:W-:Y:S01]  /*54f0*/  ISETP.LT.OR P0, PT, R10, 0x19, P0 ;  /* 0x000000190a00780c */ /* 0x000fe20000701670 */
[----:B------:R-:W4:Y:S01]  /*5500*/  LDL R127, [R1+0x2ac] ;  /* 0x0002ac00017f7983 */ /* 0x000f220000100800 */
[----:B------:R-:W-:Y:S02]  /*5510*/  FMNMX.FTZ R13, R150, R13, !PT ;  /* 0x0000000d960d7209 */ /* 0x000fe40007810000 */
[----:B------:R-:W-:Y:S01]  /*5520*/  FSEL R100, R38, -INF , !P0 ;  /* 0xff80000026647808 */ /* 0x000fe20004000000 */
[----:B------:R-:W4:Y:S01]  /*5530*/  LDL R126, [R1+0x2b0] ;  /* 0x0002b000017e7983 */ /* 0x000f220000100800 */
[----:B------:R-:W-:-:S02]  /*5540*/  ISETP.NE.AND P0, PT, R32, RZ, PT ;  /* 0x000000ff2000720c */ /* 0x000fc40003f05270 */
[----:B------:R-:W-:Y:S01]  /*5550*/  FMNMX.FTZ R13, R86, R13, !PT ;  /* 0x0000000d560d7209 */ /* 0x000fe20007810000 */
[----:B------:R-:W4:Y:S01]  /*5560*/  LDL R32, [R1+0x244] ;  /* 0x0002440001207983 */ /* 0x000f220000100800 */
[----:B------:R-:W-:Y:S02]  /*5570*/  ISETP.GT.AND P0, PT, R11, 0x19, !P0 ;  /* 0x000000190b00780c */ /* 0x000fe40004704270 */
[----:B------:R-:W-:Y:S01]  /*5580*/  FMNMX.FTZ R13, R148, R13, !PT ;  /* 0x0000000d940d7209 */ /* 0x000fe20007810000 */
[----:B------:R-:W4:Y:S01]  /*5590*/  LDL R38, [R1+0x274] ;  /* 0x0002740001267983 */ /* 0x000f220000100800 */
[----:B------:R-:W-:Y:S02]  /*55a0*/  ISETP.LT.OR P0, PT, R10, 0x1a, P0 ;  /* 0x0000001a0a00780c */ /* 0x000fe40000701670 */
[----:B------:R-:W-:Y:S01]  /*55b0*/  FMNMX.FTZ R13, R84, R13, !PT ;  /* 0x0000000d540d7209 */ /* 0x000fe20007810000 */
        /* <DEDUP_REMOVED lines=34> */
[----:B------:R-:W-:Y:S02]  /*57e0*/  ISETP.NE.AND P0, PT, R40, RZ, PT ;  /* 0x000000ff2800720c */ /* 0x000fe40003f05270 */
[C---:B------:R-:W-:Y:S01]  /*57f0*/  ISETP.GT.AND P2, PT, R11.reuse, 0x49, !P2 ;  /* 0x000000490b00780c */ /* 0x040fe20005744270 */
[----:B------:R-:W4:Y:S01]  /*5800*/  LDL R40, [R1+0x248] ;  /* 0x0002480001287983 */ /* 0x000f220000100800 */
[----:B------:R-:W-:-:S02]  /*5810*/  ISETP.GT.AND P0, PT, R11, 0x29, !P0 ;  /* 0x000000290b00780c */ /* 0x000fc40004704270 */
[----:B------:R-:W-:Y:S01]  /*5820*/  FMNMX.FTZ R13, R76, R13, !PT ;  /* 0x0000000d4c0d7209 */ /* 0x000fe20007810000 */
[----:B------:R-:W4:Y:S01]  /*5830*/  LDL R46, [R1+0x28c] ;  /* 0x00028c00012e7983 */ /* 0x000f220000100800 */
[C---:B------:R-:W-:Y:S02]  /*5840*/  ISETP.LT.OR P0, PT, R10.reuse, 0x2a, P0 ;  /* 0x0000002a0a00780c */ /* 0x040fe40000701670 */
[----:B------:R-:W-:Y:S01]  /*5850*/  ISETP.GT.AND P3, PT, R11, 0x50, !P3 ;  /* 0x000000500b00780c */ /* 0x000fe20005f64270 */
[----:B------:R-:W4:Y:S01]  /*5860*/  LDL R113, [R1+0x2f0] ;  /* 0x0002f00001717983 */ /* 0x000f220000100800 */
[----:B------:R-:W-:Y:S02]  /*5870*/  FSEL R106, R47, -INF , !P0 ;  /* 0xff8000002f6a7808 */ /* 0x000fe40004000000 */
[----:B------:R-:W-:Y:S01]  /*5880*/  ISETP.NE.AND P0, PT, R41, RZ, PT ;  /* 0x000000ff2900720c */ /* 0x000fe20003f05270 */
[----:B------:R-:W4:Y:S01]  /*5890*/  LDL R111, [R1+0x2f8] ;  /* 0x0002f800016f7983 */ /* 0x000f220000100800 */
[----:B------:R-:W-:-:S02]  /*58a0*/  ISETP.LT.OR P2, PT, R10, 0x4a, P2 ;  /* 0x0000004a0a00780c */ /* 0x000fc40001741670 */
[C---:B------:R-:W-:Y:S01]  /*58b0*/  ISETP.GT.AND P0, PT, R11.reuse, 0x30, !P0 ;  /* 0x000000300b00780c */ /* 0x040fe20004704270 */
[----:B------:R-:W4:Y:S01]  /*58c0*/  LDL R109, [R1+0x304] ;  /* 0x00030400016d7983 */ /* 0x000f220000100800 */
[----:B------:R-:W-:Y:S02]  /*58d0*/  FMNMX.FTZ R13, R164, R13, !PT ;  /* 0x0000000da40d7209 */ /* 0x000fe40007810000 */
[----:B------:R-:W-:Y:S01]  /*58e0*/  ISETP.LT.OR P0, PT, R10, 0x31, P0 ;  /* 0x000000310a00780c */ /* 0x000fe20000701670 */
[----:B------:R-:W4:Y:S01]  /*58f0*/  LDL R107, [R1+0x30c] ;  /* 0x00030c00016b7983 */ /* 0x000f220000100800 */
[----:B------:R-:W-:Y:S02]  /*5900*/  ISETP.GT.AND P4, PT, R11, 0x51, !P4 ;  /* 0x000000510b00780c */ /* 0x000fe40006784270 */
[----:B------:R-:W-:Y:S01]  /*5910*/  FSEL R102, R50, -INF , !P0 ;  /* 0xff80000032667808 */ /* 0x000fe20004000000 */
[----:B------:R-:W4:Y:S01]  /*5920*/  LDL R105, [R1+0x314] ;  /* 0x0003140001697983 */ /* 0x000f220000100800 */
[----:B------:R-:W-:-:S02]  /*5930*/  ISETP.NE.AND P0, PT, R45, RZ, PT ;  /* 0x000000ff2d00720c */ /* 0x000fc40003f05270 */
[C---:B------:R-:W-:Y:S01]  /*5940*/  ISETP.LT.OR P3, PT, R10.reuse, 0x51, P3 ;  /* 0x000000510a00780c */ /* 0x040fe20001f61670 */
[----:B------:R-:W4:Y:S01]  /*5950*/  LDL R45, [R1+0x1f0] ;  /* 0x0001f000012d7983 */ /* 0x000f220000100800 */
[----:B------:R-:W-:Y:S02]  /*5960*/  ISETP.GT.AND P0, PT, R11, 0x31, !P0 ;  /* 0x000000310b00780c */ /* 0x000fe40004704270 */
[----:B------:R-:W-:Y:S01]  /*5970*/  FSEL R116, R63, -INF , !P2 ;  /* 0xff8000003f747808 */ /* 0x000fe20005000000 */
[----:B------:R-:W4:Y:S01]  /*5980*/  LDL R50, [R1+0x27c] ;  /* 0x00027c0001327983 */ /* 0x000f220000100800 */
[----:B------:R-:W-:Y:S02]  /*5990*/  ISETP.LT.OR P0, PT, R10, 0x32, P0 ;  /* 0x000000320a00780c */ /* 0x000fe40000701670 */
[----:B------:R-:W-:Y:S01]  /*59a0*/  FMNMX.FTZ R13, R20, R13, !PT ;  /* 0x0000000d140d7209 */ /* 0x000fe20007810000 */
[----:B------:R-:W4:Y:S01]  /*59b0*/  LDL R103, [R1+0x320] ;  /* 0x0003200001677983 */ /* 0x000f220000100800 */
[----:B------:R-:W-:-:S02]  /*59c0*/  FSEL R220, R51, -INF , !P0 ;  /* 0xff80000033dc7808 */ /* 0x000fc40004000000 */
[----:B------:R-:W-:Y:S01]  /*59d0*/  ISETP.NE.AND P0, PT, R48, RZ, PT ;  /* 0x000000ff3000720c */ /* 0x000fe20003f05270 */
[----:B------:R-:W4:Y:S01]  /*59e0*/  LDL R101, [R1+0x328] ;  /* 0x0003280001657983 */ /* 0x000f220000100800 */
[C---:B------:R-:W-:Y:S02]  /*59f0*/  ISETP.GT.AND P5, PT, R11.reuse, 0x58, !P5 ;  /* 0x000000580b00780c */ /* 0x040fe40006fa4270 */
[----:B------:R-:W-:Y:S01]  /*5a00*/  ISETP.GT.AND P0, PT, R11, 0x38, !P0 ;  /* 0x000000380b00780c */ /* 0x000fe20004704270 */
[----:B------:R-:W4:Y:S01]  /*5a10*/  LDL R48, [R1+0x280] ;  /* 0x0002800001307983 */ /* 0x000f220000100800 */
[C---:B------:R-:W-:Y:S02]  /*5a20*/  ISETP.LT.OR P4, PT, R10.reuse, 0x52, P4 ;  /* 0x000000520a00780c */ /* 0x040fe40002781670 */
[----:B------:R-:W-:Y:S01]  /*5a30*/  ISETP.LT.OR P0, PT, R10, 0x39, P0 ;  /* 0x000000390a00780c */ /* 0x000fe20000701670 */
[----:B------:R-:W4:Y:S01]  /*5a40*/  LDL R99, [R1+0x330] ;  /* 0x0003300001637983 */ /* 0x000f220000100800 */
[----:B------:R-:W-:-:S02]  /*5a50*/  FSEL R118, R66, -INF , !P3 ;  /* 0xff80000042767808 */ /* 0x000fc40005800000 */
[----:B------:R-:W-:Y:S01]  /*5a60*/  FSEL R14, R54, -INF , !P0 ;  /* 0xff800000360e7808 */ /* 0x000fe20004000000 */
[----:B------:R-:W4:Y:S01]  /*5a70*/  LDL R66, [R1+0x260] ;  /* 0x0002600001427983 */ /* 0x000f220000100800 */
[----:B------:R-:W-:Y:S02]  /*5a80*/  ISETP.NE.AND P0, PT, R49, RZ, PT ;  /* 0x000000ff3100720c */ /* 0x000fe40003f05270 */
[----:B------:R-:W-:Y:S01]  /*5a90*/  FMNMX.FTZ R13, R72, R13, !PT ;  /* 0x0000000d480d7209 */ /* 0x000fe20007810000 */
        /* <DEDUP_REMOVED lines=8> */
[C---:B------:R-:W-:Y:S01]  /*5b20*/  ISETP.GT.AND P0, PT, R11.reuse, 0x40, !P1 ;  /* 0x000000400b00780c */ /* 0x040fe20004f04270 */
[----:B------:R-:W4:Y:S01]  /*5b30*/  LDL R93, [R1+0x34c] ;  /* 0x00034c00015d7983 */ /* 0x000f220000100800 */
[----:B------:R-:W-:Y:S02]  /*5b40*/  ISETP.NE.AND P1, PT, R56, RZ, PT ;  /* 0x000000ff3800720c */ /* 0x000fe40003f25270 */
[----:B------:R-:W-:Y:S01]  /*5b50*/  ISETP.LT.OR P0, PT, R10, 0x41, P0 ;  /* 0x000000410a00780c */ /* 0x000fe20000701670 */
[----:B------:R-:W4:Y:S01]  /*5b60*/  LDL R56, [R1+0x24c] ;  /* 0x00024c0001387983 */ /* 0x000f220000100800 */
[----:B------:R-:W-:-:S02]  /*5b70*/  ISETP.GT.AND P1, PT, R11, 0x48, !P1 ;  /* 0x000000480b00780c */ /* 0x000fc40004f24270 */
[----:B------:R-:W-:Y:S01]  /*5b80*/  FSEL R96, R58, -INF , !P0 ;  /* 0xff8000003a607808 */ /* 0x000fe20004000000 */
[----:B------:R-:W4:Y:S01]  /*5b90*/  LDL R91, [R1+0x358] ;  /* 0x00035800015b7983 */ /* 0x000f220000100800 */
[----:B------:R-:W-:Y:S02]  /*5ba0*/  ISETP.GT.AND P0, PT, R11, RZ, !P6 ;  /* 0x000000ff0b00720c */ /* 0x000fe40007704270 */
[C---:B------:R-:W-:Y:S01]  /*5bb0*/  ISETP.LT.OR P1, PT, R10.reuse, 0x49, P1 ;  /* 0x000000490a00780c */ /* 0x040fe20000f21670 */
[----:B------:R-:W4:Y:S01]  /*5bc0*/  LDL R58, [R1+0x250] ;  /* 0x00025000013a7983 */ /* 0x000f220000100800 */
[----:B------:R-:W-:Y:S02]  /*5bd0*/  ISETP.LT.OR P0, PT, R10, 0x1, P0 ;  /* 0x000000010a00780c */ /* 0x000fe40000701670 */
[----:B------:R-:W-:Y:S01]  /*5be0*/  FSEL R114, R62, -INF , !P1 ;  /* 0xff8000003e727808 */ /* 0x000fe20004800000 */
        /* <DEDUP_REMOVED lines=13> */
[----:B------:R-:W-:Y:S02]  /*5cc0*/  FMNMX.FTZ R9, R98, R9, !PT ;  /* 0x0000000962097209 */ /* 0x000fe40007810000 */
[----:B------:R-:W-:Y:S01]  /*5cd0*/  ISETP.NE.AND P6, PT, R24, RZ, PT ;  /* 0x000000ff1800720c */ /* 0x000fe20003fc5270 */
[----:B------:R-:W4:Y:S01]  /*5ce0*/  LDL R83, [R1+0x37c] ;  /* 0x00037c0001537983 */ /* 0x000f220000100800 */
[----:B------:R-:W-:Y:S02]  /*5cf0*/  FMNMX.FTZ R9, R138, R9, !PT ;  /* 0x000000098a097209 */ /* 0x000fe40007810000 */
[----:B------:R-:W-:Y:S01]  /*5d00*/  ISETP.GT.AND P6, PT, R11, 0x59, !P6 ;  /* 0x000000590b00780c */ /* 0x000fe200077c4270 */
[----:B------:R-:W4:Y:S01]  /*5d10*/  LDL.64 R24, [R1+0x88] ;  /* 0x0000880001187983 */ /* 0x000f220000100a00 */
[----:B------:R-:W-:-:S02]  /*5d20*/  FMNMX.FTZ R9, R100, R9, !PT ;  /* 0x0000000964097209 */ /* 0x000fc40007810000 */
[----:B------:R-:W-:Y:S01]  /*5d30*/  FMNMX.FTZ R13, R44, R13, !PT ;  /* 0x0000000d2c0d7209 */ /* 0x000fe20007810000 */
[----:B------:R-:W4:Y:S01]  /*5d40*/  LDL R81, [R1+0x384] ;  /* 0x0003840001517983 */ /* 0x000f220000100800 */
[----:B------:R-:W-:Y:S02]  /*5d50*/  FMNMX.FTZ R9, R132, R9, !PT ;  /* 0x0000000984097209 */ /* 0x000fe40007810000 */
[----:B------:R-:W-:Y:S01]  /*5d60*/  ISETP.LT.OR P6, PT, R10, 0x5a, P6 ;  /* 0x0000005a0a00780c */ /* 0x000fe200037c1670 */
[----:B------:R-:W4:Y:S01]  /*5d70*/  LDL R79, [R1+0x390] ;  /* 0x00039000014f7983 */ /* 0x000f220000100800 */
[----:B------:R-:W-:Y:S02]  /*5d80*/  FMNMX.FTZ R9, R136, R9, !PT ;  /* 0x0000000988097209 */ /* 0x000fe40007810000 */
[----:B------:R-:W-:Y:S01]  /*5d90*/  FSEL R112, R70, -INF , !P5 ;  /* 0xff80000046707808 */ /* 0x000fe20006800000 */
[----:B------:R-:W4:Y:S01]  /*5da0*/  LDL R77, [R1+0x398] ;  /* 0x00039800014d7983 */ /* 0x000f220000100800 */
[----:B------:R-:W-:-:S02]  /*5db0*/  FMNMX.FTZ R9, R104, R9, !PT ;  /* 0x0000000968097209 */ /* 0x000fc40007810000 */
[----:B------:R-:W-:Y:S01]  /*5dc0*/  FMNMX.FTZ R8, R94, R13, !PT ;  /* 0x0000000d5e087209 */ /* 0x000fe20007810000 */
[----:B------:R-:W4:Y:S01]  /*5dd0*/  LDL R70, [R1+0x268] ;  /* 0x0002680001467983 */ /* 0x000f220000100800 */
[----:B------:R-:W-:Y:S02]  /*5de0*/  FMNMX.FTZ R9, R134, R9, !PT ;  /* 0x0000000986097209 */ /* 0x000fe40007810000 */
[----:B------:R-:W-:Y:S01]  /*5df0*/  FSEL R120, R71, -INF , !P6 ;  /* 0xff80000047787808 */ /* 0x000fe20007000000 */
[----:B------:R-:W0:Y:S01]  /*5e00*/  SHFL.BFLY PT, R11, R8, 0x2, 0x1f ;  /* 0x0c401f00080b7f89 */ /* 0x000e2200000e0000 */
[----:B------:R-:W-:-:S03]  /*5e10*/  FMNMX.FTZ R9, R106, R9, !PT ;  /* 0x000000096a097209 */ /* 0x000fc60007810000 */
[----:B------:R-:W4:Y:S01]  /*5e20*/  LDL R75, [R1+0x3a0] ;  /* 0x0003a000014b7983 */ /* 0x000f220000100800 */
        /* <DEDUP_REMOVED lines=23> */
[----:B------:R-:W4:Y:S04]  /*5fa0*/  LDL R51, [R1+0x410] ;  /* 0x0004100001337983 */ /* 0x000f280000100800 */
[----:B------:R-:W-:Y:S04]  /*5fb0*/  STL.64 [R1+0x200], R8 ;  /* 0x0002000801007387 */ /* 0x000fe80000100a00 */
[----:B------:R-:W4:Y:S01]  /*5fc0*/  LDL R13, [R1+0x204] ;  /* 0x00020400010d7983 */ /* 0x000f220000100800 */
[----:B0-----:R-:W-:-:S03]  /*5fd0*/  FMNMX.FTZ R10, R8, R11, !PT ;  /* 0x0000000b080a7209 */ /* 0x001fc60007810000 */
[----:B---3--:R-:W-:Y:S04]  /*5fe0*/  STL [R1+0x254], R60 ;  /* 0x0002543c01007387 */ /* 0x008fe80000100800 */
[----:B------:R-:W0:Y:S04]  /*5ff0*/  SHFL.BFLY PT, R11, R10, 0x1, 0x1f ;  /* 0x0c201f000a0b7f89 */ /* 0x000e2800000e0000 */
[----:B--2---:R1:W-:Y:S04]  /*6000*/  STL [R1+0x29c], R27 ;  /* 0x00029c1b01007387 */ /* 0x0043e80000100800 */
[----:B----4-:R2:W-:Y:S04]  /*6010*/  STL [R1+0x288], R28 ;  /* 0x0002881c01007387 */ /* 0x0105e80000100800 */
[----:B------:R3:W-:Y:S04]  /*6020*/  STL [R1+0x298], R31 ;  /* 0x0002981f01007387 */ /* 0x0007e80000100800 */
[----:B-1----:R-:W4:Y:S04]  /*6030*/  LDL R27, [R1+0x418] ;  /* 0x00041800011b7983 */ /* 0x002f280000100800 */
[----:B--2---:R-:W2:Y:S01]  /*6040*/  LDL R28, [R1+0x3a8] ;  /* 0x0003a800011c7983 */ /* 0x004ea20000100800 */
[----:B0-----:R-:W-:-:S03]  /*6050*/  FMNMX.FTZ R12, R10, R11, !PT ;  /* 0x0000000b0a0c7209 */ /* 0x001fc60007810000 */
[----:B---3--:R-:W3:Y:S04]  /*6060*/  LDL R31, [R1+0x3e0] ;  /* 0x0003e000011f7983 */ /* 0x008ee80000100800 */
[----:B------:R-:W-:Y:S04]  /*6070*/  STL [R1+0x200], R12 ;  /* 0x0002000c01007387 */ /* 0x000fe80000100800 */
[----:B------:R-:W4:Y:S04]  /*6080*/  LDL R122, [R1+0x200] ;  /* 0x00020000017a7983 */ /* 0x000f280000100800 */
[----:B------:R0:W-:Y:S04]  /*6090*/  STL [R1+0x294], R34 ;  /* 0x0002942201007387 */ /* 0x0001e80000100800 */
[----:B------:R1:W-:Y:S04]  /*60a0*/  STL [R1+0x278], R30 ;  /* 0x0002781e01007387 */ /* 0x0003e80000100800 */
[----:B------:R-:W-:Y:S04]  /*60b0*/  STL [R1+0x25c], R64 ;  /* 0x00025c4001007387 */ /* 0x000fe80000100800 */
[----:B0-----:R-:W2:Y:S04]  /*60c0*/  LDL R34, [R1+0x3fc] ;  /* 0x0003fc0001227983 */ /* 0x001ea80000100800 */
[----:B------:R0:W-:Y:S04]  /*60d0*/  STL [R1+0x244], R32 ;  /* 0x0002442001007387 */ /* 0x0001e80000100800 */
[----:B-1----:R-:W3:Y:S04]  /*60e0*/  LDL R30, [R1+0x338] ;  /* 0x00033800011e7983 */ /* 0x002ee80000100800 */
[----:B------:R-:W-:Y:S04]  /*60f0*/  STL [R1+0x264], R68 ;  /* 0x0002644401007387 */ /* 0x000fe80000100800 */
[----:B0-----:R-:W3:Y:S04]  /*6100*/  LDL R32, [R1+0x2cc] ;  /* 0x0002cc0001207983 */ /* 0x001ee80000100800 */
[----:B------:R-:W-:Y:S04]  /*6110*/  STL [R1+0x270], R52 ;  /* 0x0002703401007387 */ /* 0x000fe80000100800 */
[----:B------:R0:W-:Y:S04]  /*6120*/  STL [R1+0x274], R38 ;  /* 0x0002742601007387 */ /* 0x0001e80000100800 */
[----:B------:R1:W-:Y:S04]  /*6130*/  STL [R1+0x284], R36 ;  /* 0x0002842401007387 */ /* 0x0003e80000100800 */
[----:B------:R-:W-:Y:S04]  /*6140*/  STL [R1+0x290], R42 ;  /* 0x0002902a01007387 */ /* 0x000fe80000100800 */
[----:B0-----:R-:W3:Y:S04]  /*6150*/  LDL R38, [R1+0x31c] ;  /* 0x00031c0001267983 */ /* 0x001ee80000100800 */
[----:B-1----:R-:W3:Y:S04]  /*6160*/  LDL R36, [R1+0x38c] ;  /* 0x00038c0001247983 */ /* 0x002ee80000100800 */
[----:B------:R-:W3:Y:S04]  /*6170*/  LDL R68, [R1+0x3c0] ;  /* 0x0003c00001447983 */ /* 0x000ee80000100800 */
[----:B------:R-:W3:Y:S04]  /*6180*/  LDL R64, [R1+0x3d4] ;  /* 0x0003d40001407983 */ /* 0x000ee80000100800 */
[----:B------:R-:W3:Y:S04]  /*6190*/  LDL R60, [R1+0x3e8] ;  /* 0x0003e800013c7983 */ /* 0x000ee80000100800 */
[----:B------:R0:W-:Y:S04]  /*61a0*/  STL [R1+0x248], R40 ;  /* 0x0002482801007387 */ /* 0x0001e80000100800 */
[----:B------:R1:W-:Y:S04]  /*61b0*/  STL [R1+0x28c], R46 ;  /* 0x00028c2e01007387 */ /* 0x0003e80000100800 */
[----:B------:R-:W3:Y:S04]  /*61c0*/  LDL R52, [R1+0x40c] ;  /* 0x00040c0001347983 */ /* 0x000ee80000100800 */
[----:B0-----:R-:W3:Y:S04]  /*61d0*/  LDL R40, [R1+0x2b4] ;  /* 0x0002b40001287983 */ /* 0x001ee80000100800 */
[----:B------:R-:W3:Y:S04]  /*61e0*/  LDL R49, [R1+0x41c] ;  /* 0x00041c0001317983 */ /* 0x000ee80000100800 */
[----:B------:R-:W3:Y:S04]  /*61f0*/  LDL R47, [R1+0x424] ;  /* 0x00042400012f7983 */ /* 0x000ee80000100800 */
[----:B-1----:R-:W3:Y:S04]  /*6200*/  LDL R46, [R1+0x428] ;  /* 0x00042800012e7983 */ /* 0x002ee80000100800 */
[----:B------:R-:W3:Y:S04]  /*6210*/  LDL R43, [R1+0x430] ;  /* 0x00043000012b7983 */ /* 0x000ee80000100800 */
[----:B------:R0:W-:Y:S04]  /*6220*/  STL [R1+0x27c], R50 ;  /* 0x00027c3201007387 */ /* 0x0001e80000100800 */
[----:B------:R-:W3:Y:S04]  /*6230*/  LDL R42, [R1+0x438] ;  /* 0x00043800012a7983 */ /* 0x000ee80000100800 */
[----:B------:R-:W3:Y:S04]  /*6240*/  LDL R41, [R1+0x43c] ;  /* 0x00043c0001297983 */ /* 0x000ee80000100800 */
[----:B------:R1:W-:Y:S04]  /*6250*/  STL [R1+0x280], R48 ;  /* 0x0002803001007387 */ /* 0x0003e80000100800 */
[----:B0-----:R-:W3:Y:S04]  /*6260*/  LDL R50, [R1+0x414] ;  /* 0x0004140001327983 */ /* 0x001ee80000100800 */
[----:B------:R0:W-:Y:S04]  /*6270*/  STL [R1+0x260], R66 ;  /* 0x0002604201007387 */ /* 0x0001e80000100800 */
[----:B------:R0:W-:Y:S04]  /*6280*/  STL [R1+0x26c], R54 ;  /* 0x00026c3601007387 */ /* 0x0001e80000100800 */
[----:B-1----:R-:W3:Y:S04]  /*6290*/  LDL R48, [R1+0x420] ;  /* 0x0004200001307983 */ /* 0x002ee80000100800 */
[----:B0-----:R-:W3:Y:S04]  /*62a0*/  LDL R66, [R1+0x3cc] ;  /* 0x0003cc0001427983 */ /* 0x001ee80000100800 */
[----:B------:R-:W3:Y:S04]  /*62b0*/  LDL R54, [R1+0x404] ;  /* 0x0004040001367983 */ /* 0x000ee80000100800 */
[----:B------:R0:W-:Y:S04]  /*62c0*/  STL [R1+0x240], R26 ;  /* 0x0002401a01007387 */ /* 0x0001e80000100800 */
[----:B0-----:R-:W3:Y:S04]  /*62d0*/  LDL R26, [R1+0x2a0] ;  /* 0x0002a000011a7983 */ /* 0x001ee80000100800 */
[----:B------:R-:W0:Y:S02]  /*62e0*/  SHFL.BFLY PT, R8, R13, 0x2, 0x1f ;  /* 0x0c401f000d087f89 */ /* 0x000e2400000e0000 */
[----:B0-----:R-:W-:-:S05]  /*62f0*/  FMNMX.FTZ R8, R8, R13, !PT ;  /* 0x0000000d08087209 */ /* 0x001fca0007810000 */
[----:B------:R-:W0:Y:S01]  /*6300*/  SHFL.BFLY PT, R9, R8, 0x1, 0x1f ;  /* 0x0c201f0008097f89 */ /* 0x000e2200000e0000 */
[----:B------:R0:W-:Y:S01]  /*6310*/  BAR.SYNC.DEFER_BLOCKING R6, 0x100 ;  /* 0x000400060000751d */ /* 0x0001e20000010000 */
[----:B----4-:R-:W-:Y:S01]  /*6320*/  FMUL.FTZ R10, R15, R122 ;  /* 0x0000007a0f0a7220 */ /* 0x010fe20000410000 */
[----:B------:R-:W-:-:S04]  /*6330*/  FSETP.NEU.FTZ.AND P0, PT, R122, -INF , PT ;  /* 0xff8000007a00780b */ /* 0x000fc80003f1d000 */
[----:B------:R-:W-:Y:S01]  /*6340*/  STL [R1+0x24c], R56 ;  /* 0x00024c3801007387 */ /* 0x000fe20000100800 */
[----:B------:R-:W-:-:S03]  /*6350*/  FSEL R11, R10, RZ, P0 ;  /* 0x000000ff0a0b7208 */ /* 0x000fc60000000000 */
[----:B------:R-:W-:Y:S01]  /*6360*/  STL [R1+0x250], R58 ;  /* 0x0002503a01007387 */ /* 0x000fe20000100800 */
[----:B0-----:R-:W-:-:S03]  /*6370*/  FMNMX.FTZ R6, R8, R9, !PT ;  /* 0x0000000908067209 */ /* 0x001fc60007810000 */
[----:B------:R-:W-:Y:S01]  /*6380*/  STL [R1+0x258], R62 ;  /* 0x0002583e01007387 */ /* 0x000fe20000100800 */
        /* <DEDUP_REMOVED lines=26> */
[----:B------:R-:W-:Y:S01]  /*6530*/  FFMA.FTZ R221, R14, R15, -R29 ;  /* 0x0000000f0edd7223 */ /* 0x000fe2000001081d */
[----:B------:R-:W-:-:S02]  /*6540*/  IMAD R44, R45, 0xc00, R24 ;  /* 0x00000c002d2c7824 */ /* 0x000fc400078e0218 */
        /* <DEDUP_REMOVED lines=23> */
[----:B------:R-:W4:Y:S01]  /*66c0*/  LDL R24, [R1+0x300] ;  /* 0x0003000001187983 */ /* 0x000f220000100800 */
[----:B------:R-:W-:-:S03]  /*66d0*/  FFMA.FTZ R15, R120, R15, -R29 ;  /* 0x0000000f780f7223 */ /* 0x000fc6000001081d */
[----:B------:R-:W4:Y:S04]  /*66e0*/  LDL R29, [R1+0x370] ;  /* 0x00037000011d7983 */ /* 0x000f280000100800 */
[----:B------:R-:W4:Y:S04]  /*66f0*/  LDL R45, [R1+0x42c] ;  /* 0x00042c00012d7983 */ /* 0x000f280000100800 */
[----:B------:R0:W-:Y:S04]  /*6700*/  STL [R1+0x268], R70 ;  /* 0x0002684601007387 */ /* 0x0001e80000100800 */
        /* <DEDUP_REMOVED lines=29> */
[----:B------:R-:W4:Y:S01]  /*68e0*/  LDL R56, [R1+0x3f8] ;  /* 0x0003f80001387983 */ /* 0x000f220000100800 */
[----:B------:R-:W-:Y:S08]  /*68f0*/  MUFU.EX2 R152, R152 ;  /* 0x0000009800987308 */ /* 0x000ff00000000800 */
[----:B------:R-:W0:Y:S08]  /*6900*/  MUFU.EX2 R130, R130 ;  /* 0x0000008200827308 */ /* 0x000e300000000800 */
[----:B------:R-:W1:Y:S08]  /*6910*/  MUFU.EX2 R153, R153 ;  /* 0x0000009900997308 */ /* 0x000e700000000800 */
[----:B------:R-:W3:Y:S01]  /*6920*/  MUFU.EX2 R135, R135 ;  /* 0x0000008700877308 */ /* 0x000ee20000000800 */
[----:B--2---:R0:W-:Y:S07]  /*6930*/  STL [R1+0x3fc], R34 ;  /* 0x0003fc2201007387 */ /* 0x0041ee0000100800 */
[----:B------:R-:W-:Y:S08]  /*6940*/  MUFU.EX2 R143, R143 ;  /* 0x0000008f008f7308 */ /* 0x000ff00000000800 */
[----:B------:R-:W2:Y:S01]  /*6950*/  MUFU.EX2 R142, R142 ;  /* 0x0000008e008e7308 */ /* 0x000ea20000000800 */
[----:B0-----:R-:W-:-:S07]  /*6960*/  FADD.FTZ R34, R152, R130 ;  /* 0x0000008298227221 */ /* 0x001fce0000010000 */
[----:B------:R-:W0:Y:S08]  /*6970*/  MUFU.EX2 R151, R151 ;  /* 0x0000009700977308 */ /* 0x000e300000000800 */
[----:B------:R-:W0:Y:S01]  /*6980*/  MUFU.EX2 R141, R141 ;  /* 0x0000008d008d7308 */ /* 0x000e220000000800 */
[----:B-1----:R-:W-:-:S07]  /*6990*/  FADD.FTZ R34, R153, R34 ;  /* 0x0000002299227221 */ /* 0x002fce0000010000 */
[----:B------:R-:W1:Y:S01]  /*69a0*/  MUFU.EX2 R150, R150 ;  /* 0x0000009600967308 */ /* 0x000e620000000800 */
[----:B---3--:R3:W-:Y:S07]  /*69b0*/  STL [R1+0x38c], R36 ;  /* 0x00038c2401007387 */ /* 0x0087ee0000100800 */
[----:B------:R-:W1:Y:S01]  /*69c0*/  MUFU.EX2 R140, R140 ;  /* 0x0000008c008c7308 */ /* 0x000e620000000800 */
[----:B---3--:R-:W-:-:S07]  /*69d0*/  FADD.FTZ R36, R135, R34 ;  /* 0x0000002287247221 */ /* 0x008fce0000010000 */
[----:B------:R-:W3:Y:S01]  /*69e0*/  MUFU.EX2 R149, R149 ;  /* 0x0000009500957308 */ /* 0x000ee20000000800 */
[----:B--2---:R-:W-:-:S07]  /*69f0*/  FADD.FTZ R34, R143, R142 ;  /* 0x0000008e8f227221 */ /* 0x004fce0000010000 */
[----:B------:R-:W2:Y:S01]  /*6a00*/  MUFU.EX2 R139, R139 ;  /* 0x0000008b008b7308 */ /* 0x000ea20000000800 */
[----:B------:R0:W-:Y:S07]  /*6a10*/  STL [R1+0x354], R37 ;  /* 0x0003542501007387 */ /* 0x0001ee0000100800 */
[----:B------:R-:W2:Y:S01]  /*6a20*/  MUFU.EX2 R148, R148 ;  /* 0x0000009400947308 */ /* 0x000ea20000000800 */
[----:B------:R1:W-:Y:S01]  /*6a30*/  STL [R1+0x3c4], R35 ;  /* 0x0003c42301007387 */ /* 0x0003e20000100800 */
[----:B0-----:R-:W-:-:S06]  /*6a40*/  FADD.FTZ R37, R151, R36 ;  /* 0x0000002497257221 */ /* 0x001fcc0000010000 */
[----:B------:R-:W0:Y:S01]  /*6a50*/  MUFU.EX2 R138, R138 ;  /* 0x0000008a008a7308 */ /* 0x000e220000000800 */
[----:B------:R3:W-:Y:S01]  /*6a60*/  STL [R1+0x3e0], R31 ;  /* 0x0003e01f01007387 */ /* 0x0007e20000100800 */
[----:B-1----:R-:W-:-:S03]  /*6a70*/  FADD.FTZ R35, R141, R34 ;  /* 0x000000228d237221 */ /* 0x002fc60000010000 */
[----:B------:R1:W-:Y:S03]  /*6a80*/  STL [R1+0x418], R27 ;  /* 0x0004181b01007387 */ /* 0x0003e60000100800 */
[----:B------:R-:W0:Y:S01]  /*6a90*/  MUFU.EX2 R147, R147 ;  /* 0x0000009300937308 */ /* 0x000e220000000800 */
[----:B------:R-:W-:Y:S01]  /*6aa0*/  FADD.FTZ R36, R150, R37 ;  /* 0x0000002596247221 */ /* 0x000fe20000010000 */
[----:B---3--:R-:W-:-:S06]  /*6ab0*/  IMAD.MOV.U32 R31, RZ, RZ, R25 ;  /* 0x000000ffff1f7224 */ /* 0x008fcc00078e0019 */
[----:B------:R-:W3:Y:S01]  /*6ac0*/  MUFU.EX2 R137, R137 ;  /* 0x0000008900897308 */ /* 0x000ee20000000800 */
[----:B-1----:R-:W-:Y:S01]  /*6ad0*/  IMAD.MOV.U32 R27, RZ, RZ, R25 ;  /* 0x000000ffff1b7224 */ /* 0x002fe200078e0019 */
[----:B------:R1:W-:Y:S01]  /*6ae0*/  STL [R1+0x3a8], R28 ;  /* 0x0003a81c01007387 */ /* 0x0003e20000100800 */
[----:B------:R-:W-:Y:S01]  /*6af0*/  FADD.FTZ R34, R140, R35 ;  /* 0x000000238c227221 */ /* 0x000fe20000010000 */
[----:B------:R-:W-:-:S04]  /*6b00*/  R2UR UR15, R31 ;  /* 0x000000001f0f72ca */ /* 0x000fc800000e0000 */
[----:B------:R-:W3:Y:S01]  /*6b10*/  MUFU.EX2 R146, R146 ;  /* 0x0000009200927308 */ /* 0x000ee20000000800 */
[----:B------:R2:W-:Y:S01]  /*6b20*/  STL [R1+0x2a0], R26 ;  /* 0x0002a01a01007387 */ /* 0x0005e20000100800 */
[----:B------:R-:W-:Y:S01]  /*6b30*/  R2UR UR11, R27 ;  /* 0x000000001b0b72ca */ /* 0x000fe200000e0000 */
[----:B-1----:R-:W-:-:S05]  /*6b40*/  VIADD R28, R44, 0x180 ;  /* 0x000001802c1c7836 */ /* 0x002fca0000000000 */
[----:B------:R-:W1:Y:S01]  /*6b50*/  MUFU.EX2 R132, R132 ;  /* 0x0000008400847308 */ /* 0x000e620000000800 */
[----:B------:R-:W-:Y:S01]  /*6b60*/  FADD.FTZ R31, R149, R36 ;  /* 0x00000024951f7221 */ /* 0x000fe20000010000 */
[----:B--2---:R-:W-:Y:S02]  /*6b70*/  VIADD R26, R44, 0x80 ;  /* 0x000000802c1a7836 */ /* 0x004fe40000000000 */
[----:B------:R-:W-:-:S04]  /*6b80*/  FADD.FTZ R27, R139, R34 ;  /* 0x000000228b1b7221 */ /* 0x000fc80000010000 */
[----:B------:R-:W2:Y:S01]  /*6b90*/  MUFU.EX2 R145, R145 ;  /* 0x0000009100917308 */ /* 0x000ea20000000800 */
[----:B------:R-:W-:Y:S01]  /*6ba0*/  R2UR UR18, R28 ;  /* 0x000000001c1272ca */ /* 0x000fe200000e0000 */
[----:B------:R-:W-:Y:S01]  /*6bb0*/  FADD.FTZ R28, R148, R31 ;  /* 0x0000001f941c7221 */ /* 0x000fe20000010000 */
[----:B------:R-:W-:-:S05]  /*6bc0*/  R2UR UR10, R26 ;  /* 0x000000001a0a72ca */ /* 0x000fca00000e0000 */
[----:B------:R-:W2:Y:S01]  /*6bd0*/  MUFU.EX2 R136, R136 ;  /* 0x0000008800887308 */ /* 0x000ea20000000800 */
[----:B0-----:R-:W-:Y:S01]  /*6be0*/  FADD.FTZ R26, R138, R27 ;  /* 0x0000001b8a1a7221 */ /* 0x001fe20000010000 */
[----:B------:R0:W-:Y:S01]  /*6bf0*/  STL [R1+0x434], R33 ;  /* 0x0004342101007387 */ /* 0x0001e20000100800 */
[----:B------:R-:W-:Y:S01]  /*6c00*/  R2UR UR23, R25 ;  /* 0x00000000191772ca */ /* 0x000fe200000e0000 */
[----:B------:R-:W-:-:S04]  /*6c10*/  FADD.FTZ R27, R147, R28 ;  /* 0x0000001c931b7221 */ /* 0x000fc80000010000 */
[----:B------:R-:W2:Y:S01]  /*6c20*/  MUFU.EX2 R133, R133 ;  /* 0x0000008500857308 */ /* 0x000ea20000000800 */
[----:B0-----:R-:W-:Y:S01]  /*6c30*/  IMAD.MOV.U32 R33, RZ, RZ, R25 ;  /* 0x000000ffff217224 */ /* 0x001fe200078e0019 */
[----:B----4-:R0:W-:Y:S06]  /*6c40*/  STL [R1+0x300], R24 ;  /* 0x0003001801007387 */ /* 0x0101ec0000100800 */
[----:B------:R-:W4:Y:S01]  /*6c50*/  MUFU.EX2 R134, R134 ;  /* 0x0000008600867308 */ /* 0x000f220000000800 */
[----:B------:R3:W-:Y:S04]  /*6c60*/  STL [R1+0x370], R29 ;  /* 0x0003701d01007387 */ /* 0x0007e80000100800 */
[----:B------:R1:W-:Y:S01]  /*6c70*/  STL [R1+0x42c], R45 ;  /* 0x00042c2d01007387 */ /* 0x0003e20000100800 */
[----:B0-----:R-:W-:-:S02]  /*6c80*/  VIADD R24, R44, 0x200 ;  /* 0x000002002c187836 */ /* 0x001fc40000000000 */
[----:B---3--:R-:W-:-:S03]  /*6c90*/  IMAD.MOV.U32 R29, RZ, RZ, R25 ;  /* 0x000000ffff1d7224 */ /* 0x008fc600078e0019 */
[----:B------:R-:W-:Y:S01]  /*6ca0*/  R2UR UR22, R24 ;  /* 0x00000000181672ca */ /* 0x000fe200000e0000 */
[----:B-1----:R-:W-:Y:S02]  /*6cb0*/  IMAD.MOV.U32 R45, RZ, RZ, R25 ;  /* 0x000000ffff2d7224 */ /* 0x002fe400078e0019 */
[----:B------:R-:W-:Y:S01]  /*6cc0*/  FADD.FTZ R25, R137, R26 ;  /* 0x0000001a89197221 */ /* 0x000fe20000010000 */
[----:B------:R-:W-:Y:S01]  /*6cd0*/  FADD.FTZ R24, R146, R27 ;  /* 0x0000001b92187221 */ /* 0x000fe20000010000 */
[----:B------:R-:W0:Y:S02]  /*6ce0*/  MUFU.EX2 R144, R144 ;  /* 0x0000009000907308 */ /* 0x000e240000000800 */
[----:B------:R-:W-:Y:S01]  /*6cf0*/  FADD.FTZ R25, R132, R25 ;  /* 0x0000001984197221 */ /* 0x000fe20000010000 */
[----:B--2---:R-:W-:-:S05]  /*6d00*/  FADD.FTZ R27, R145, R24 ;  /* 0x00000018911b7221 */ /* 0x004fca0000010000 */
[----:B------:R-:W1:Y:S01]  /*6d10*/  MUFU.EX2 R131, R131 ;  /* 0x0000008300837308 */ /* 0x000e620000000800 */
[----:B------:R-:W-:Y:S01]  /*6d20*/  FADD.FTZ R24, R136, R25 ;  /* 0x0000001988187221 */ /* 0x000fe20000010000 */
[----:B------:R2:W-:Y:S03]  /*6d30*/  STL [R1+0x2cc], R32 ;  /* 0x0002cc2001007387 */ /* 0x0005e60000100800 */
[----:B------:R-:W-:Y:S01]  /*6d40*/  FADD.FTZ R25, R133, R24 ;  /* 0x0000001885197221 */ /* 0x000fe20000010000 */
[----:B------:R3:W-:Y:S01]  /*6d50*/  STL [R1+0x338], R30 ;  /* 0x0003381e01007387 */ /* 0x0007e20000100800 */
[----:B------:R-:W-:Y:S02]  /*6d60*/  R2UR UR6, R44 ;  /* 0x000000002c0672ca */ /* 0x000fe400000e0000 */
[----:B------:R-:W-:Y:S01]  /*6d70*/  R2UR UR7, R45 ;  /* 0x000000002d0772ca */ /* 0x000fe200000e0000 */
[----:B----4-:R-:W-:Y:S01]  /*6d80*/  FADD.FTZ R24, R134, R25 ;  /* 0x0000001986187221 */ /* 0x010fe20000010000 */
[----:B------:R-:W-:Y:S01]  /*6d90*/  F2FP.BF16.F32.PACK_AB R154, R135, R153 ;  /* 0x00000099879a723e */ /* 0x000fe200000010ff */
[----:B--2---:R-:W-:Y:S01]  /*6da0*/  VIADD R32, R44, 0x280 ;  /* 0x000002802c207836 */ /* 0x004fe20000000000 */
[----:B------:R-:W-:Y:S01]  /*6db0*/  F2FP.BF16.F32.PACK_AB R152, R130, R152 ;  /* 0x000000988298723e */ /* 0x000fe200000010ff */
[----:B---3--:R-:W-:Y:S01]  /*6dc0*/  VIADD R30, R44, 0x100 ;  /* 0x000001002c1e7836 */ /* 0x008fe20000000000 */
[----:B------:R-:W-:-:S02]  /*6dd0*/  F2FP.BF16.F32.PACK_AB R153, R142, R143 ;  /* 0x0000008f8e99723e */ /* 0x000fc400000010ff */
[----:B------:R-:W-:Y:S01]  /*6de0*/  F2FP.BF16.F32.PACK_AB R155, R140, R141 ;  /* 0x0000008d8c9b723e */ /* 0x000fe200000010ff */
[----:B------:R-:W-:Y:S01]  /*6df0*/  STL [R1+0x2a4], R129 ;  /* 0x0002a48101007387 */ /* 0x000fe20000100800 */
[----:B------:R-:W-:Y:S01]  /*6e00*/  R2UR UR14, R30 ;  /* 0x000000001e0e72ca */ /* 0x000fe200000e0000 */
[----:B0-----:R-:W-:Y:S01]  /*6e10*/  FADD.FTZ R222, R144, R27 ;  /* 0x0000001b90de7221 */ /* 0x001fe20000010000 */
[----:B------:R-:W-:Y:S01]  /*6e20*/  R2UR UR19, R29 ;  /* 0x000000001d1372ca */ /* 0x000fe200000e0000 */
[----:B------:R-:W-:Y:S01]  /*6e30*/  STL [R1+0x2a8], R128 ;  /* 0x0002a88001007387 */ /* 0x000fe20000100800 */
[----:B------:R-:W-:Y:S01]  /*6e40*/  R2UR UR26, R32 ;  /* 0x00000000201a72ca */ /* 0x000fe200000e0000 */
[----:B-1----:R-:W-:Y:S01]  /*6e50*/  FADD.FTZ R223, R131, R24 ;  /* 0x0000001883df7221 */ /* 0x002fe20000010000 */
[----:B------:R-:W-:Y:S01]  /*6e60*/  R2UR UR27, R33 ;  /* 0x00000000211b72ca */ /* 0x000fe200000e0000 */
[----:B------:R-:W-:Y:S01]  /*6e70*/  STL [R1+0x2ac], R127 ;  /* 0x0002ac7f01007387 */ /* 0x000fe20000100800 */
[----:B------:R-:W-:-:S02]  /*6e80*/  F2FP.BF16.F32.PACK_AB R156, R150, R151 ;  /* 0x00000097969c723e */ /* 0x000fc400000010ff */
        /* <DEDUP_REMOVED lines=95> */
[----:B------:R-:W-:Y:S03]  /*7480*/  HGMMA.64x256x16.F32.BF16 R24, R152, gdesc[UR4].tnspB, RZ, !UPT, gsb0 ;  /* 0x43e0000498187df0 */ /* 0x000fe6000c0018ff */
        /* <DEDUP_REMOVED lines=36> */
[----:B------:R-:W-:Y:S08]  /*76d0*/  MUFU.EX2 R153, R175 ;  /* 0x000000af00997308 */ /* 0x000ff00000000800 */
[----:B------:R-:W-:Y:S08]  /*76e0*/  MUFU.EX2 R172, R172 ;  /* 0x000000ac00ac7308 */ /* 0x000ff00000000800 */
[----:B------:R-:W-:Y:S08]  /*76f0*/  MUFU.EX2 R220, R220 ;  /* 0x000000dc00dc7308 */ /* 0x000ff00000000800 */
[----:B------:R-:W-:Y:S08]  /*7700*/  MUFU.EX2 R173, R173 ;  /* 0x000000ad00ad7308 */ /* 0x000ff00000000800 */
[----:B------:R-:W0:Y:S08]  /*7710*/  MUFU.EX2 R174, R174 ;  /* 0x000000ae00ae7308 */ /* 0x000e300000000800 */
[----:B------:R-:W-:Y:S08]  /*7720*/  MUFU.EX2 R221, R221 ;  /* 0x000000dd00dd7308 */ /* 0x000ff00000000800 */
[----:B------:R-:W1:Y:S01]  /*7730*/  MUFU.EX2 R170, R170 ;  /* 0x000000aa00aa7308 */ /* 0x000e620000000800 */
[----:B0-----:R-:W-:-:S02]  /*7740*/  F2FP.BF16.F32.PACK_AB R154, R174, R173 ;  /* 0x000000adae9a723e */ /* 0x001fc400000010ff */
[----:B-1----:R-:W-:Y:S01]  /*7750*/  F2FP.BF16.F32.PACK_AB R155, R170, R221 ;  /* 0x000000ddaa9b723e */ /* 0x002fe200000010ff */
        /* <DEDUP_REMOVED lines=36> */
[----:B------:R-:W-:Y:S01]  /*79a0*/  FADD.FTZ R157, R153, R223 ;  /* 0x000000df999d7221 */ /* 0x000fe20000010000 */
[----:B------:R-:W-:Y:S02]  /*79b0*/  F2FP.BF16.F32.PACK_AB R152, R172, R152 ;  /* 0x00000098ac98723e */ /* 0x000fe400000010ff */
[----:B------:R-:W-:Y:S01]  /*79c0*/  F2FP.BF16.F32.PACK_AB R153, R220, R153 ;  /* 0x00000099dc99723e */ /* 0x000fe200000010ff */
[----:B------:R-:W-:Y:S01]  /*79d0*/  MUFU.EX2 R165, R165 ;  /* 0x000000a500a57308 */ /* 0x000fe20000000800 */
[----:B------:R-:W-:Y:S01]  /*79e0*/  FADD.FTZ R156, R172, R156 ;  /* 0x0000009cac9c7221 */ /* 0x000fe20000010000 */
[----:B------:R-:W-:-:S06]  /*79f0*/  FADD.FTZ R157, R220, R157 ;  /* 0x0000009ddc9d7221 */ /* 0x000fcc0000010000 */
[----:B------:R-:W-:Y:S08]  /*7a00*/  MUFU.EX2 R21, R21 ;  /* 0x0000001500157308 */ /* 0x000ff00000000800 */
[----:B------:R-:W-:Y:S08]  /*7a10*/  MUFU.EX2 R168, R168 ;  /* 0x000000a800a87308 */ /* 0x000ff00000000800 */
[----:B------:R-:W0:Y:S08]  /*7a20*/  MUFU.EX2 R164, R164 ;  /* 0x000000a400a47308 */ /* 0x000e300000000800 */
[----:B------:R-:W-:Y:S08]  /*7a30*/  MUFU.EX2 R169, R169 ;  /* 0x000000a900a97308 */ /* 0x000ff00000000800 */
[----:B------:R-:W1:Y:S01]  /*7a40*/  MUFU.EX2 R20, R20 ;  /* 0x0000001400147308 */ /* 0x000e620000000800 */
        /* <DEDUP_REMOVED lines=47> */
[----:B------:R-:W-:-:S07]  /*7d40*/  WARPGROUP.DEPBAR.LE gsb0, 0x0 ;  /* 0x00008000000079c5 */ /* 0x000fce0000010000 */
[----:B------:R-:W2:Y:S08]  /*7d50*/  MUFU.EX2 R152, R166 ;  /* 0x000000a600987308 */ /* 0x000eb00000000800 */
[----:B------:R-:W3:Y:S01]  /*7d60*/  MUFU.EX2 R153, R167 ;  /* 0x000000a700997308 */ /* 0x000ee20000000800 */
[----:B0-----:R-:W-:Y:S02]  /*7d70*/  F2FP.BF16.F32.PACK_AB R154, R164, R21 ;  /* 0x00000015a49a723e */ /* 0x001fe400000010ff */
[----:B-1----:R-:W-:Y:S01]  /*7d80*/  F2FP.BF16.F32.PACK_AB R155, R20, R169 ;  /* 0x000000a9149b723e */ /* 0x002fe200000010ff */
[----:B------:R-:W-:Y:S01]  /*7d90*/  STL.128 [R1+0x240], R24 ;  /* 0x0002401801007387 */ /* 0x000fe20000100c00 */
[----:B--2---:R-:W-:Y:S01]  /*7da0*/  FADD.FTZ R156, R152, R156 ;  /* 0x0000009c989c7221 */ /* 0x004fe20000010000 */
[----:B------:R-:W-:-:S02]  /*7db0*/  F2FP.BF16.F32.PACK_AB R152, R165, R152 ;  /* 0x00000098a598723e */ /* 0x000fc400000010ff */
[----:B------:R-:W-:Y:S01]  /*7dc0*/  STL.128 [R1+0x250], R28 ;  /* 0x0002501c01007387 */ /* 0x000fe20000100c00 */
[----:B---3--:R-:W-:Y:S01]  /*7dd0*/  FADD.FTZ R157, R153, R157 ;  /* 0x0000009d999d7221 */ /* 0x008fe20000010000 */
[----:B------:R-:W-:Y:S02]  /*7de0*/  F2FP.BF16.F32.PACK_AB R153, R168, R153 ;  /* 0x00000099a899723e */ /* 0x000fe400000010ff */
        /* <DEDUP_REMOVED lines=39> */
[----:B------:R-:W-:-:S04]  /*8060*/  FADD.FTZ R20, R8, R156 ;  /* 0x0000009c08147221 */ /* 0x000fc80000010000 */
[C---:B------:R-:W-:Y:S01]  /*8070*/  FADD.FTZ R20, R9.reuse, R20 ;  /* 0x0000001409147221 */ /* 0x040fe20000010000 */
[----:B------:R-:W-:Y:S02]  /*8080*/  WARPGROUP.DEPBAR.LE gsb0, 0x0 ;  /* 0x00008000000079c5 */ /* 0x000fe40000010000 */
[----:B------:R-:W-:Y:S02]  /*8090*/  F2FP.BF16.F32.PACK_AB R152, R9, R8 ;  /* 0x000000080998723e */ /* 0x000fe400000010ff */
[----:B------:R-:W-:Y:S02]  /*80a0*/  F2FP.BF16.F32.PACK_AB R153, R13, R12 ;  /* 0x0000000c0d99723e */ /* 0x000fe400000010ff */
        /* <DEDUP_REMOVED lines=34> */
[----:B------:R-:W-:-:S03]  /*82d0*/  FADD.FTZ R8, R13, R21 ;  /* 0x000000150d087221 */ /* 0x000fc60000010000 */
[----:B------:R1:W5:Y:S01]  /*82e0*/  LDL R9, [R1+0x1f0] ;  /* 0x0001f00001097983 */ /* 0x0003620000100800 */
        /* <DEDUP_REMOVED lines=38> */
[----:B0-----:R-:W4:Y:S04]  /*8550*/  LDL R24, [R1+0x24c] ;  /* 0x00024c0001187983 */ /* 0x001f280000100800 */
        /* <DEDUP_REMOVED lines=125> */
[----:B------:R-:W-:Y:S01]  /*8d30*/  FADD.FTZ R20, R10, R20 ;  /* 0x000000140a147221 */ /* 0x000fe20000010000 */
[----:B------:R-:W-:-:S02]  /*8d40*/  FADD.FTZ R8, R14, R8 ;  /* 0x000000080e087221 */ /* 0x000fc40000010000 */
[----:B------:R0:W-:Y:S01]  /*8d50*/  STL [R1+0x68], RZ ;  /* 0x000068ff01007387 */ /* 0x0001e20000100800 */
[----:B------:R-:W-:Y:S01]  /*8d60*/  FADD.FTZ R14, R11, R20 ;  /* 0x000000140b0e7221 */ /* 0x000fe20000010000 */
[----:B------:R-:W-:Y:S02]  /*8d70*/  FADD.FTZ R15, R15, R8 ;  /* 0x000000080f0f7221 */ /* 0x000fe40000010000 */
        /* <DEDUP_REMOVED lines=141> */
.L_x_12550:
[----:B------:R-:W-:Y:S05]  /*9650*/  BSYNC B0 ;  /* 0x0000000000007941 */ /* 0x000fea0003800000 */
.L_x_12549:
        /* <DEDUP_REMOVED lines=31> */
.L_x_12553:
[----:B------:R-:W-:-:S13]  /*9850*/  ISETP.NE.AND P0, PT, R3, 0x1, PT ;  /* 0x000000010300780c */ /* 0x000fda0003f05270 */
[----:B------:R-:W-:-:S05]  /*9860*/  @P0 IMAD.HI.U32 R4, R6, R4, RZ ;  /* 0x0000000406040227 */ /* 0x000fca00078e00ff */
[----:B------:R-:W-:-:S07]  /*9870*/  @P0 SHF.R.U32.HI R6, RZ, R5, R4 ;  /* 0x00000005ff060219 */ /* 0x000fce0000011604 */
.L_x_12554:
[----:B------:R-:W-:Y:S05]  /*9880*/  BSYNC B0 ;  /* 0x0000000000007941 */ /* 0x000fea0003800000 */
.L_x_12552:
[----:B------:R-:W-:-:S05]  /*9890*/  IMAD R3, R6, R3, R3 ;  /* 0x0000000306037224 */ /* 0x000fca00078e0203 */
[----:B------:R-:W-:-:S07]  /*98a0*/  VIMNMX R2, R2, R3, PT ;  /* 0x0000000302027248 */ /* 0x000fce0003fe0100 */
.L_x_12551:
        /* <DEDUP_REMOVED lines=8> */
.L_x_12558:
[C---:B------:R-:W-:Y:S01]  /*9930*/  IADD3 R2, P0, R16.reuse, 0x50, RZ ;  /* 0x0000005010027810 */ /* 0x040fe20007f1e0ff */
[C---:B------:R-:W-:Y:S01]  /*9940*/  VIADD R0, R16.reuse, 0x150 ;  /* 0x0000015010007836 */ /* 0x040fe20000000000 */
[----:B------:R-:W-:Y:S02]  /*9950*/  IADD3 R26, P1, R16, 0x11c, RZ ;  /* 0x0000011c101a7810 */ /* 0x000fe40007f3e0ff */
[----:B------:R-:W-:Y:S01]  /*9960*/  MOV R220, 0x99a0 ;  /* 0x000099a000dc7802 */ /* 0x000fe20000000f00 */
[--C-:B------:R-:W-:Y:S02]  /*9970*/  IMAD.X R3, RZ, RZ, R17.reuse, P0 ;  /* 0x000000ffff037224 */ /* 0x100fe400000e0611 */
[----:B------:R-:W-:-:S08]  /*9980*/  IMAD.X R27, RZ, RZ, R17, P1 ;  /* 0x000000ffff1b7224 */ /* 0x000fd000008e0611 */
[----:B------:R-:W-:Y:S05]  /*9990*/  CALL.REL.NOINC `($_ZN7cutlass13device_kernelIN5flash11enable_sm90INS1_16FlashAttnFwdSm90INS1_25CollectiveMainloopFwdSm90ILi2EN4cute5tupleIJNS5_1CILi1EEES8_S8_EEENS6_IJNS7_ILi128EEENS7_ILi96EEENS7_ILi64EEEEEELi256ENS_10bfloat16_tEfNS_4arch4Sm90ELb0ELb1ELb0ELb1ELb1ELb0ELb1ELb1ELb0ELb1ELb1ELb0EEENS1_21CollectiveEpilogueFwdINS6_IJSA_NS7_ILi256EEESB_EEES9_SE_SG_Li256ELb1ELb1ELb1ELb0EEENS1_36VarlenDynamicPersistentTileSchedulerILi128ELi96ELi256ELi128ELb1ELb1ELb1ELb1ELb0ELb1EEEEEEEEEvNT_6ParamsE$_ZZN5flash25CollectiveMainloopFwdSm90ILi2EN4cute5tupleIJNS1_1CILi1EEES4_S4_EEENS2_IJNS3_ILi128EEENS3_ILi96EEENS3_ILi64EEEEEELi256EN7cutlass10bfloat16_tEfNSA_4arch4Sm90ELb0ELb1ELb0ELb1ELb1ELb0ELb1ELb1ELb0ELb1ELb1ELb0EE3mmaINS_16FlashAttnFwdSm90ISE_NS_21CollectiveEpilogueFwdINS2_IJS6_NS3_ILi256EEES7_EEES5_SB_SD_Li256ELb1ELb1ELb1ELb0EEENS_36VarlenDynamicPersistentTileSchedulerILi128ELi96ELi256ELi128ELb1ELb1ELb1ELb1ELb0ELb1EEEE13SharedStorageENS1_6TensorINS1_11ArrayEngineIfLm128EEENS1_6LayoutINS2_IJNS2_IJNS3_ILi2EEEST_NS3_ILi32EEEEEES4_S4_EEENS2_IJNS2_IJS4_ST_NS3_ILi4EEEEEENS3_ILi0EEESZ_EEEEEEENS_7SoftmaxILi2ELi0EEEEEbRKNSE_6ParamsENSA_13PipelineAsyncILi2EEES19_RNSA_13PipelineStateILj2EEERT0_RT1_iRiRKNS_16SeqlenInfoQKNewKILb1ELb0EEENS2_IJiiiiEEERT_ENKUliT_T0_T1_E_clIZSF_ISO_S12_S14_EbS17_S19_S19_S1C_S1E_S1G_iS1H_S1L_S1M_S1O_EUlRS1P_iE1_NS3_ILb0EEENS3_ILb1EEEEEDaiS1P_S1Q_S1R_) ;  /* 0x0000025c00507944 */ /* 0x000fea0003c00000 */
[C---:B------:R-:W-:Y:S01]  /*99a0*/  ISETP.GT.AND P0, PT, R10.reuse, R11, PT ;  /* 0x0000000b0a00720c */ /* 0x040fe20003f04270 */
[----:B------:R-:W-:-:S12]  /*99b0*/  VIADD R10, R10, 0xffffffff ;  /* 0xffffffff0a0a7836 */ /* 0x000fd80000000000 */
[----:B------:R-:W-:Y:S05]  /*99c0*/  @P0 BRA `(.L_x_12558) ;  /* 0xfffffffc00d80947 */ /* 0x000fea000383ffff */
[----:B------:R-:W-:Y:S05]  /*99d0*/  BSYNC B0 ;  /* 0x0000000000007941 */ /* 0x000fea0003800000 */
.L_x_12557:
[----:B------:R-:W2:Y:S02]  /*99e0*/  LDL R0, [R1+0x50] ;  /* 0x0000500001007983 */ /* 0x000ea40000100800 */
[----:B--2---:R-:W-:-:S07]  /*99f0*/  IMAD.SHL.U32 R0, R0, 0x80, RZ ;  /* 0x0000008000007824 */ /* 0x004fce00078e00ff */
.L_x_12556:
[----:B------:R-:W-:Y:S05]  /*9a00*/  BSYNC B1 ;  /* 0x0000000000017941 */ /* 0x000fea0003800000 */
.L_x_12555:
        /* <DEDUP_REMOVED lines=26> */
.L_x_12561:
[----:B------:R-:W-:Y:S02]  /*9bb0*/  ULDC UR4, c[0x0][0xadc] ;  /* 0x0002b70000047ab9 */ /* 0x000fe40000000800 */
[----:B------:R-:W-:-:S05]  /*9bc0*/  IMAD.U32 R5, RZ, RZ, UR4 ;  /* 0x00000004ff057e24 */ /* 0x000fca000f8e00ff */
[----:B------:R-:W-:-:S13]  /*9bd0*/  ISETP.NE.AND P0, PT, R5, 0x1, PT ;  /* 0x000000010500780c */ /* 0x000fda0003f05270 */
[----:B------:R-:W0:Y:S02]  /*9be0*/  @P0 LDC.64 R6, c[0x0][0xae0] ;  /* 0x0002b800ff060b82 */ /* 0x000e240000000a00 */
[----:B0-----:R-:W-:-:S05]  /*9bf0*/  @P0 IMAD.HI.U32 R4, R0, R6, RZ ;  /* 0x0000000600040227 */ /* 0x001fca00078e00ff */
[----:B------:R-:W-:-:S07]  /*9c00*/  @P0 SHF.R.U32.HI R0, RZ, R7, R4 ;  /* 0x00000007ff000219 */ /* 0x000fce0000011604 */
.L_x_12562:
[----:B------:R-:W-:Y:S05]  /*9c10*/  BSYNC B0 ;  /* 0x0000000000007941 */ /* 0x000fea0003800000 */
.L_x_12560:
[----:B------:R-:W-:-:S05]  /*9c20*/  IMAD R3, R0, R5, RZ ;  /* 0x0000000500037224 */ /* 0x000fca00078e02ff */
[----:B------:R-:W-:-:S07]  /*9c30*/  VIMNMX R2, R2, R3, !PT ;  /* 0x0000000302027248 */ /* 0x000fce0007fe0100 */
.L_x_12559:
[----:B------:R-:W-:-:S04]  /*9c40*/  VIADD R2, R2, 0x5f ;  /* 0x0000005f02027836 */ /* 0x000fc80000000000 */
[----:B------:R-:W-:-:S05]  /*9c50*/  IMAD.HI R2, R2, 0x2aaaaaab, RZ ;  /* 0x2aaaaaab02027827 */ /* 0x000fca00078e02ff */
[----:B------:R-:W-:-:S04]  /*9c60*/  SHF.R.U32.HI R3, RZ, 0x1f, R2 ;  /* 0x0000001fff037819 */ /* 0x000fc80000011602 */
[----:B------:R-:W-:-:S04]  /*9c70*/  LEA.HI.SX32 R2, R2, R3, 0x1c ;  /* 0x0000000302027211 */ /* 0x000fc800078fe2ff */
[----:B------:R-:W-:-:S04]  /*9c80*/  VIMNMX R2, R2, UR40, !PT ;  /* 0x0000002802027c48 */ /* 0x000fc8000ffe0100 */
[----:B------:R-:W-:-:S13]  /*9c90*/  ISETP.GE.AND P0, PT, R10, R2, PT ;  /* 0x000000020a00720c */ /* 0x000fda0003f06270 */
[----:B------:R-:W-:Y:S05]  /*9ca0*/  @!P0 BRA `(.L_x_12563) ;  /* 0x0000009800188947 */ /* 0x000fea0003800000 */
.L_x_12582:
        /* <DEDUP_REMOVED lines=20> */
.L_x_12565:
[----:B------:R-:W-:Y:S05]  /*9df0*/  BSYNC B0 ;  /* 0x0000000000007941 */ /* 0x000fea0003800000 */
.L_x_12564:
[----:B------:R-:W2:Y:S01]  /*9e00*/  LDL.64 R8, [R1+0x18] ;  /* 0x0000180001087983 */ /* 0x000ea20000100a00 */
[----:B-----5:R-:W-:Y:S02]  /*9e10*/  SHF.L.U32 R5, R6, 0x1f, RZ ;  /* 0x0000001f06057819 */ /* 0x020fe400000006ff */
[----:B--2---:R-:W-:-:S05]  /*9e20*/  MOV R3, R8 ;  /* 0x0000000800037202 */ /* 0x004fca0000000f00 */
[----:B------:R-:W-:-:S04]  /*9e30*/  IMAD R4, R4, 0x8, R3 ;  /* 0x0000000804047824 */ /* 0x000fc800078e0203 */
[----:B------:R1:W2:Y:S01]  /*9e40*/  SYNCS.PHASECHK.TRANS64.TRYWAIT P0, [R4+URZ], R5 ;  /* 0x00000005040075a7 */ /* 0x0002a2000800017f */
[----:B0-----:R1:W5:Y:S01]  /*9e50*/  LDL.64 R6, [R1+0x1f0] ;  /* 0x0001f00001067983 */ /* 0x0013620000100a00 */
[----:B------:R-:W-:Y:S04]  /*9e60*/  BSSY B0, `(.L_x_12566) ;  /* 0x0000003000007945 */ /* 0x000fe80003800000 */
[----:B------:R-:W-:Y:S05]  /*9e70*/  @!P1 BRA `(.L_x_12567) ;  /* 0x0000000000049947 */ /* 0x000fea0003800000 */
[----:B------:R-:W-:Y:S01]  /*9e80*/  BPT.TRAP 0x1 ;  /* 0x000000040000795c */ /* 0x000fe20000300000 */
.L_x_12567:
[----:B------:R-:W-:Y:S05]  /*9e90*/  BSYNC B0 ;  /* 0x0000000000007941 */ /* 0x000fea0003800000 */
.L_x_12566:
[----:B------:R-:W-:Y:S04]  /*9ea0*/  BSSY B0, `(.L_x_12568) ;  /* 0x0000006000007945 */ /* 0x000fe80003800000 */
[----:B--2---:R-:W-:Y:S05]  /*9eb0*/  @P0 BRA `(.L_x_12569) ;  /* 0x0000000000100947 */ /* 0x004fea0003800000 */
[----:B-----5:R-:W-:Y:S01]  /*9ec0*/  IMAD R6, R6, 0x8, R3 ;  /* 0x0000000806067824 */ /* 0x020fe200078e0203 */
[----:B------:R-:W-:-:S04]  /*9ed0*/  SHF.L.U32 R7, R7, 0x1f, RZ ;  /* 0x0000001f07077819 */ /* 0x000fc800000006ff */
[----:B------:R-:W0:Y:S02]  /*9ee0*/  SYNCS.PHASECHK.TRANS64.TRYWAIT P0, [R6+URZ], R7 ;  /* 0x00000007060075a7 */ /* 0x000e24000800017f */
[----:B0-----:R-:W-:Y:S05]  /*9ef0*/  @!P0 BRA `(.L_x_12570) ;  /* 0x0000021000dc8947 */ /* 0x001fea0003800000 */
.L_x_12569:
[----:B------:R-:W-:Y:S05]  /*9f00*/  BSYNC B0 ;  /* 0x0000000000007941 */ /* 0x000fea0003800000 */
.L_x_12568:
[----:B------:R-:W2:Y:S04]  /*9f10*/  LDL R3, [R1+0x1f0] ;  /* 0x0001f00001037983 */ /* 0x000ea80000100800 */
[----:B-1----:R-:W2:Y:S01]  /*9f20*/  LDL.64 R4, [R1+0x80] ;  /* 0x0000800001047983 */ /* 0x002ea20000100a00 */
[----:B------:R-:W-:Y:S05]  /*9f30*/  WARPSYNC.ALL ;  /* 0x0000000000007948 */ /* 0x000fea0003800000 */
[----:B0----5:R-:W3:Y:S04]  /*9f40*/  LDL.64 R6, [R1+0x78] ;  /* 0x0000780001067983 */ /* 0x021ee80000100a00 */
[----:B------:R-:W4:Y:S04]  /*9f50*/  LDL.64 R8, [R1+0x78] ;  /* 0x0000780001087983 */ /* 0x000f280000100a00 */
[----:B------:R-:W4:Y:S01]  /*9f60*/  LDL.64 R12, [R1+0x78] ;  /* 0x00007800010c7983 */ /* 0x000f220000100a00 */
[----:B--2---:R-:W-:Y:S01]  /*9f70*/  IMAD R4, R3, 0x300, R4 ;  /* 0x0000030003047824 */ /* 0x004fe200078e0204 */
[----:B------:R-:W-:-:S02]  /*9f80*/  R2UR UR7, R5 ;  /* 0x00000000050772ca */ /* 0x000fc400000e0000 */
[----:B------:R-:W2:Y:S01]  /*9f90*/  LDL.64 R14, [R1+0x78] ;  /* 0x00007800010e7983 */ /* 0x000ea20000100a00 */
        /* <DEDUP_REMOVED lines=10> */
[----:B---3--:R-:W-:Y:S02]  /*a040*/  R2UR UR4, R6 ;  /* 0x00000000060472ca */ /* 0x008fe400000e0000 */
        /* <DEDUP_REMOVED lines=9> */
[----:B------:R-:W3:Y:S01]  /*a0e0*/  LD.E R3, desc[UR36][R22.64+0x28] ;  /* 0x0000282416037980 */ /* 0x000ee2000c101900 */
        /* <DEDUP_REMOVED lines=13> */
[----:B--2---:R-:W-:Y:S01]  /*a1c0*/  VIADD R14, R14, 0x6 ;  /* 0x000000060e0e7836 */ /* 0x004fe20000000000 */
        /* <DEDUP_REMOVED lines=8> */
[----:B---3--:R-:W-:-:S04]  /*a250*/  LOP3.LUT R3, R3, 0x1, RZ, 0xfc, !PT ;  /* 0x0000000103037812 */ /* 0x008fc800078efcff */
[----:B------:R-:W-:Y:S01]  /*a260*/  ISETP.NE.AND P0, PT, R3, 0x3, PT ;  /* 0x000000030300780c */ /* 0x000fe20003f05270 */
[----:B------:R-:W-:-:S12]  /*a270*/  WARPGROUP.DEPBAR.LE gsb0, 0x0 ;  /* 0x00008000000079c5 */ /* 0x000fd80000010000 */
[----:B0-----:R-:W-:Y:S05]  /*a280*/  @!P0 BRA `(.L_x_12572) ;  /* 0x0000000000048947 */ /* 0x001fea0003800000 */
[----:B------:R-:W-:Y:S01]  /*a290*/  BPT.TRAP 0x1 ;  /* 0x000000040000795c */ /* 0x000fe20000300000 */
.L_x_12572:
[----:B------:R-:W-:Y:S05]  /*a2a0*/  BSYNC B0 ;  /* 0x0000000000007941 */ /* 0x000fea0003800000 */
.L_x_12571:
[----:B------:R-:W2:Y:S01]  /*a2b0*/  LD.E.64 R4, desc[UR36][R22.64+0x40] ;  /* 0x0000402416047980 */ /* 0x000ea2000c101b00 */
[----:B-----5:R-:W-:Y:S02]  /*a2c0*/  SHF.L.U32 R7, R7, 0x1f, RZ ;  /* 0x0000001f07077819 */ /* 0x020fe400000006ff */
[----:B--2---:R-:W-:-:S05]  /*a2d0*/  MOV R3, R4 ;  /* 0x0000000400037202 */ /* 0x004fca0000000f00 */
[----:B------:R-:W-:-:S04]  /*a2e0*/  IMAD R3, R6, 0x8, R3 ;  /* 0x0000000806037824 */ /* 0x000fc800078e0203 */
[----:B------:R0:W1:Y:S01]  /*a2f0*/  SYNCS.PHASECHK.TRANS64.TRYWAIT P0, [R3+URZ], R7 ;  /* 0x00000007030075a7 */ /* 0x000062000800017f */
[----:B------:R-:W2:Y:S01]  /*a300*/  LD.E R4, desc[UR36][R22.64+0x28] ;  /* 0x0000282416047980 */ /* 0x000ea2000c101900 */
[----:B------:R-:W-:Y:S01]  /*a310*/  BSSY B0, `(.L_x_12573) ;  /* 0x0000005000007945 */ /* 0x000fe20003800000 */
[----:B--2---:R-:W-:-:S04]  /*a320*/  LOP3.LUT R4, R4, 0x1, RZ, 0xfc, !PT ;  /* 0x0000000104047812 */ /* 0x004fc800078efcff */
[----:B------:R-:W-:-:S13]  /*a330*/  ISETP.NE.AND P1, PT, R4, 0x3, PT ;  /* 0x000000030400780c */ /* 0x000fda0003f25270 */
[----:B01----:R-:W-:Y:S05]  /*a340*/  @!P1 BRA `(.L_x_12574) ;  /* 0x0000000000049947 */ /* 0x003fea0003800000 */
[----:B------:R-:W-:Y:S01]  /*a350*/  BPT.TRAP 0x1 ;  /* 0x000000040000795c */ /* 0x000fe20000300000 */
.L_x_12574:
[----:B------:R-:W-:Y:S05]  /*a360*/  BSYNC B0 ;  /* 0x0000000000007941 */ /* 0x000fea0003800000 */
.L_x_12573:
[----:B------:R-:W-:Y:S04]  /*a370*/  BSSY B0, `(.L_x_12575) ;  /* 0x0000007000007945 */ /* 0x000fe80003800000 */
[----:B------:R-:W-:Y:S05]  /*a380*/  @P0 BRA `(.L_x_12576) ;  /* 0x0000000000140947 */ /* 0x000fea0003800000 */
[----:B------:R-:W2:Y:S02]  /*a390*/  LD.E.64 R4, desc[UR36][R22.64+0x40] ;  /* 0x0000402416047980 */ /* 0x000ea4000c101b00 */
[----:B--2---:R-:W-:-:S05]  /*a3a0*/  MOV R5, R4 ;  /* 0x0000000400057202 */ /* 0x004fca0000000f00 */
[----:B------:R-:W-:-:S04]  /*a3b0*/  IMAD R6, R6, 0x8, R5 ;  /* 0x0000000806067824 */ /* 0x000fc800078e0205 */
[----:B------:R-:W0:Y:S02]  /*a3c0*/  SYNCS.PHASECHK.TRANS64.TRYWAIT P0, [R6+URZ], R7 ;  /* 0x00000007060075a7 */ /* 0x000e24000800017f */
[----:B0-----:R-:W-:Y:S05]  /*a3d0*/  @!P0 BRA `(.L_x_12577) ;  /* 0x0000020c00b88947 */ /* 0x001fea0003800000 */
.L_x_12576:
[----:B------:R-:W-:Y:S05]  /*a3e0*/  BSYNC B0 ;  /* 0x0000000000007941 */ /* 0x000fea0003800000 */
.L_x_12575:
[----:B------:R-:W2:Y:S04]  /*a3f0*/  LDL R11, [R1+0x1f0] ;  /* 0x0001f000010b7983 */ /* 0x000ea80000100800 */
[----:B------:R-:W2:Y:S04]  /*a400*/  LDL.64 R4, [R1+0xf8] ;  /* 0x0000f80001047983 */ /* 0x000ea80000100a00 */
[----:B------:R-:W3:Y:S04]  /*a410*/  LDL R3, [R1+0x70] ;  /* 0x0000700001037983 */ /* 0x000ee80000100800 */
[----:B0-----:R-:W4:Y:S04]  /*a420*/  LDL.64 R6, [R1+0xf0] ;  /* 0x0000f00001067983 */ /* 0x001f280000100a00 */
[----:B------:R-:W4:Y:S04]  /*a430*/  LDL.64 R14, [R1+0xf0] ;  /* 0x0000f000010e7983 */ /* 0x000f280000100a00 */
[----:B------:R-:W4:Y:S04]  /*a440*/  LDL.64 R12, [R1+0xf0] ;  /* 0x0000f000010c7983 */ /* 0x000f280000100a00 */
[----:B------:R-:W4:Y:S01]  /*a450*/  LDL.64 R8, [R1+0xf0] ;  /* 0x0000f00001087983 */ /* 0x000f220000100a00 */
[----:B------:R-:W-:Y:S05]  /*a460*/  WARPSYNC.ALL ;  /* 0x0000000000007948 */ /* 0x000fea0003800000 */
[----:B------:R-:W-:Y:S01]  /*a470*/  WARPGROUP.ARRIVE ;  /* 0x00000000000079c5 */ /* 0x000fe20000000000 */
[----:B--2---:R-:W-:Y:S01]  /*a480*/  IMAD R4, R11, 0xc00, R4 ;  /* 0x00000c000b047824 */ /* 0x004fe200078e0204 */
[----:B------:R-:W-:Y:S01]  /*a490*/  R2UR UR7, R5 ;  /* 0x00000000050772ca */ /* 0x000fe200000e0000 */
[----:B------:R-:W-:Y:S01]  /*a4a0*/  IMAD.MOV.U32 R21, RZ, RZ, R5 ;  /* 0x000000ffff157224 */ /* 0x000fe200078e0005 */
[----:B------:R-:W2:Y:S01]  /*a4b0*/  LDL R11, [R1] ;  /* 0x00000000010b7983 */ /* 0x000ea20000100800 */
[----:B---3--:R-:W-:-:S02]  /*a4c0*/  ISETP.NE.U32.AND P0, PT, R3, RZ, PT ;  /* 0x000000ff0300720c */ /* 0x008fc40003f05070 */
[----:B------:R-:W-:Y:S02]  /*a4d0*/  R2UR UR6, R4 ;  /* 0x00000000040672ca */ /* 0x000fe400000e0000 */
[----:B----4-:R-:W-:Y:S02]  /*a4e0*/  R2UR UR4, R6 ;  /* 0x00000000060472ca */ /* 0x010fe400000e0000 */
[----:B------:R-:W-:Y:S01]  /*a4f0*/  R2UR UR5, R7 ;  /* 0x00000000070572ca */ /* 0x000fe200000e0000 */
[----:B------:R-:W-:Y:S01]  /*a500*/  VIADD R20, R4, 0x2 ;  /* 0x0000000204147836 */ /* 0x000fe20000000000 */
[----:B------:R-:W3:Y:S01]  /*a510*/  LDL.64 R6, [R1+0xf0] ;  /* 0x0000f00001067983 */ /* 0x000ee20000100a00 */
[----:B------:R-:W-:Y:S02]  /*a520*/  VIADD R14, R14, 0x2 ;  /* 0x000000020e0e7836 */ /* 0x000fe40000000000 */
[----:B------:R-:W-:Y:S02]  /*a530*/  VIADD R12, R12, 0x4 ;  /* 0x000000040c0c7836 */ /* 0x000fe40000000000 */
[----:B------:R-:W-:Y:S01]  /*a540*/  VOTEU.ANY UP0, P0 ;  /* 0x00000000003f7886 */ /* 0x000fe20000000100 */
[----:B------:R0:W5:Y:S05]  /*a550*/  LDL R3, [R1+0x1f0] ;  /* 0x0001f00001037983 */ /* 0x00016a0000100800 */
[----:B------:R-:W-:Y:S01]  /*a560*/  HGMMA.64x96x16.F32.BF16 R24, gdesc[UR4], R24, UP0, gsb0 ;  /* 0x01600000041879f0 */ /* 0x000fe2000b801818 */
[----:B------:R-:W-:-:S02]  /*a570*/  R2UR UR6, R20 ;  /* 0x00000000140672ca */ /* 0x000fc400000e0000 */
[----:B------:R-:W-:Y:S02]  /*a580*/  R2UR UR7, R21 ;  /* 0x00000000150772ca */ /* 0x000fe400000e0000 */
[----:B------:R-:W-:Y:S02]  /*a590*/  R2UR UR4, R14 ;  /* 0x000000000e0472ca */ /* 0x000fe400000e0000 */
[----:B------:R-:W-:Y:S02]  /*a5a0*/  R2UR UR5, R15 ;  /* 0x000000000f0572ca */ /* 0x000fe400000e0000 */
[----:B------:R-:W4:Y:S01]  /*a5b0*/  LDL.64 R14, [R1+0xf0] ;  /* 0x0000f000010e7983 */ /* 0x000f220000100a00 */
        /* <DEDUP_REMOVED lines=8> */
[----:B------:R-:W-:Y:S02]  /*a640*/  R2UR UR5, R13 ;  /* 0x000000000d0572ca */ /* 0x000fe400000e0000 */
[----:B------:R-:W2:Y:S01]  /*a650*/  LDL.64 R12, [R1+0xf0] ;  /* 0x0000f000010c7983 */ /* 0x000ea20000100a00 */
[----:B------:R-:W-:-:S02]  /*a660*/  VIADD R8, R8, 0x6 ;  /* 0x0000000608087836 */ /* 0x000fc40000000000 */
[----:B------:R-:W-:Y:S02]  /*a670*/  VIADD R20, R4, 0x6 ;  /* 0x0000000604147836 */ /* 0x000fe40000000000 */
[----:B------:R-:W-:Y:S01]  /*a680*/  IMAD.MOV.U32 R21, RZ, RZ, R5 ;  /* 0x000000ffff157224 */ /* 0x000fe200078e0005 */
[----:B------:R-:W-:Y:S02]  /*a690*/  WARPGROUP.DEPBAR.LE gsb0, 0x0 ;  /* 0x00008000000079c5 */ /* 0x000fe40000010000 */
        /* <DEDUP_REMOVED lines=8> */
[----:B------:R-:W-:Y:S01]  /*a720*/  IMAD.MOV.U32 R21, RZ, RZ, R5 ;  /* 0x000000ffff157224 */ /* 0x000fe200078e0005 */
[----:B------:R-:W-:Y:S02]  /*a730*/  WARPGROUP.DEPBAR.LE gsb0, 0x0 ;  /* 0x00008000000079c5 */ /* 0x000fe40000010000 */
[----:B------:R-:W-:-:S06]  /*a740*/  WARPGROUP.ARRIVE ;  /* 0x00000000000079c5 */ /* 0x000fcc0000000000 */
[----:B------:R-:W-:Y:S01]  /*a750*/  HGMMA.64x96x16.F32.BF16 R24, gdesc[UR4], R24, gsb0 ;  /* 0x01600000041879f0 */ /* 0x000fe20008001818 */
[----:B---3--:R-:W-:Y:S01]  /*a760*/  VIADD R6, R6, 0x400 ;  /* 0x0000040006067836 */ /* 0x008fe20000000000 */
[----:B------:R-:W-:Y:S02]  /*a770*/  R2UR UR6, R20 ;  /* 0x00000000140672ca */ /* 0x000fe400000e0000 */
[----:B------:R-:W-:Y:S02]  /*a780*/  R2UR UR7, R21 ;  /* 0x00000000150772ca */ /* 0x000fe400000e0000 */
[----:B------:R-:W-:Y:S02]  /*a790*/  R2UR UR4, R6 ;  /* 0x00000000060472ca */ /* 0x000fe400000e0000 */
[----:B------:R-:W-:Y:S02]  /*a7a0*/  R2UR UR5, R7 ;  /* 0x00000000070572ca */ /* 0x000fe400000e0000 */
[----:B------:R-:W3:Y:S01]  /*a7b0*/  LDL.64 R6, [R1+0xf0] ;  /* 0x0000f00001067983 */ /* 0x000ee20000100a00 */
[----:B----4-:R-:W-:-:S02]  /*a7c0*/  VIADD R14, R14, 0x402 ;  /* 0x000004020e0e7836 */ /* 0x010fc40000000000 */
[----:B------:R-:W-:Y:S01]  /*a7d0*/  VIADD R20, R4, 0x302 ;  /* 0x0000030204147836 */ /* 0x000fe20000000000 */
[----:B------:R-:W-:Y:S02]  /*a7e0*/  WARPGROUP.DEPBAR.LE gsb0, 0x0 ;  /* 0x00008000000079c5 */ /* 0x000fe40000010000 */
[----:B------:R-:W-:-:S06]  /*a7f0*/  WARPGROUP.ARRIVE ;  /* 0x00000000000079c5 */ /* 0x000fcc0000000000 */
[----:B------:R-:W-:Y:S01]  /*a800*/  HGMMA.64x96x16.F32.BF16 R24, gdesc[UR4], R24, gsb0 ;  /* 0x01600000041879f0 */ /* 0x000fe20008001818 */
[----:B------:R-:W-:Y:S01]  /*a810*/  IMAD.MOV.U32 R21, RZ, RZ, R5 ;  /* 0x000000ffff157224 */ /* 0x000fe200078e0005 */
[----:B------:R-:W-:Y:S02]  /*a820*/  R2UR UR6, R20 ;  /* 0x00000000140672ca */ /* 0x000fe400000e0000 */
[----:B------:R-:W-:Y:S02]  /*a830*/  R2UR UR4, R14 ;  /* 0x000000000e0472ca */ /* 0x000fe400000e0000 */
[----:B------:R-:W-:Y:S02]  /*a840*/  R2UR UR7, R21 ;  /* 0x00000000150772ca */ /* 0x000fe400000e0000 */
[----:B------:R-:W-:Y:S02]  /*a850*/  R2UR UR5, R15 ;  /* 0x000000000f0572ca */ /* 0x000fe400000e0000 */
[----:B------:R-:W4:Y:S01]  /*a860*/  LDL.64 R14, [R1+0xf0] ;  /* 0x0000f000010e7983 */ /* 0x000f220000100a00 */
[----:B--2---:R-:W-:-:S02]  /*a870*/  VIADD R12, R12, 0x404 ;  /* 0x000004040c0c7836 */ /* 0x004fc40000000000 */
        /* <DEDUP_REMOVED lines=9> */
[----:B------:R-:W2:Y:S01]  /*a910*/  LDL.64 R12, [R1+0xf0] ;  /* 0x0000f000010c7983 */ /* 0x000ea20000100a00 */
[----:B------:R-:W-:-:S02]  /*a920*/  VIADD R8, R8, 0x406 ;  /* 0x0000040608087836 */ /* 0x000fc40000000000 */
        /* <DEDUP_REMOVED lines=10> */
[----:B---3--:R-:W-:-:S02]  /*a9d0*/  VIADD R6, R6, 0x800 ;  /* 0x0000080006067836 */ /* 0x008fc40000000000 */
        /* <DEDUP_REMOVED lines=52> */
[----:B------:R-:W-:Y:S01]  /*ad20*/  R2UR UR5, R7 ;  /* 0x00000000070572ca */ /* 0x000fe200000e0000 */
[----:B----4-:R-:W-:Y:S01]  /*ad30*/  VIADD R14, R14, 0xc02 ;  /* 0x00000c020e0e7836 */ /* 0x010fe20000000000 */
[----:B------:R0:W5:Y:S01]  /*ad40*/  LDL R20, [R1+0xc] ;  /* 0x00000c0001147983 */ /* 0x0001620000100800 */
        /* <DEDUP_REMOVED lines=9> */
[----:B--2---:R-:W-:Y:S02]  /*ade0*/  VIADD R12, R12, 0xc04 ;  /* 0x00000c040c0c7836 */ /* 0x004fe40000000000 */
        /* <DEDUP_REMOVED lines=47> */
.L_x_12579:
[----:B------:R-:W-:Y:S05]  /*b0e0*/  BSYNC B0 ;  /* 0x0000000000007941 */ /* 0x000fea0003800000 */
.L_x_12578:
[----:B0-----:R-:W2:Y:S02]  /*b0f0*/  LDL.64 R4, [R1+0x20] ;  /* 0x0000200001047983 */ /* 0x001ea40000100a00 */
[----:B--2---:R-:W-:-:S05]  /*b100*/  MOV R4, R4 ;  /* 0x0000000400047202 */ /* 0x004fca0000000f00 */
[----:B-----5:R-:W-:-:S05]  /*b110*/  IMAD R3, R3, 0x8, R4 ;  /* 0x0000000803037824 */ /* 0x020fca00078e0204 */
[----:B------:R-:W-:-:S04]  /*b120*/  PRMT R3, R20, 0x654, R3 ;  /* 0x0000065414037816 */ /* 0x000fc80000000003 */
[----:B------:R0:W-:Y:S01]  /*b130*/  SYNCS.ARRIVE.TRANS64.RED.A1T0 RZ, [R3+URZ], RZ ;  /* 0x000000ff03ff79a7 */ /* 0x0001e2000810043f */
[----:B------:R-:W2:Y:S02]  /*b140*/  LD.E.64 R4, desc[UR36][R22.64+0x200] ;  /* 0x0002002416047980 */ /* 0x000ea4000c101b00 */
        /* <DEDUP_REMOVED lines=36> */
[----:B------:R-:W-:-:S03]  /*b390*/  FMNMX.FTZ R3, R47, R6, !PT ;  /* 0x000000062f037209 */ /* 0x000fc60007810000 */
[----:B------:R-:W-:Y:S01]  /*b3a0*/  ST.E desc[UR36][R22.64+0x200], R9 ;  /* 0x0002000916007985 */ /* 0x000fe2000c101924 */
        /* <DEDUP_REMOVED lines=11> */
[----:B------:R-:W-:Y:S02]  /*b460*/  FMNMX.FTZ R3, R67, R6, !PT ;  /* 0x0000000643037209 */ /* 0x000fe40007810000 */
[----:B------:R-:W-:Y:S02]  /*b470*/  IADD3 R6, P0, R16, 0x200, RZ ;  /* 0x0000020010067810 */ /* 0x000fe40007f1e0ff */
[----:B------:R-:W-:Y:S02]  /*b480*/  FMNMX.FTZ R8, R70, R3, !PT ;  /* 0x0000000346087209 */ /* 0x000fe40007810000 */
[----:B------:R-:W-:Y:S01]  /*b490*/  LOP3.LUT R6, R6, 0x4, RZ, 0xfc, !PT ;  /* 0x0000000406067812 */ /* 0x000fe200078efcff */
[----:B------:R-:W-:Y:S01]  /*b4a0*/  IMAD.X R7, RZ, RZ, R17, P0 ;  /* 0x000000ffff077224 */ /* 0x000fe200000e0611 */
[----:B------:R-:W-:Y:S02]  /*b4b0*/  FMNMX.FTZ R3, R71, R8, !PT ;  /* 0x0000000847037209 */ /* 0x000fe40007810000 */
[----:B0-----:R-:W-:-:S03]  /*b4c0*/  FMNMX.FTZ R13, R11, R12, !PT ;  /* 0x0000000c0b0d7209 */ /* 0x001fc60007810000 */
[----:B------:R-:W-:Y:S04]  /*b4d0*/  ST.E desc[UR36][R6.64], R3 ;  /* 0x0000000306007985 */ /* 0x000fe8000c101924 */
[----:B------:R-:W-:Y:S04]  /*b4e0*/  ST.E desc[UR36][R22.64+0x200], R13 ;  /* 0x0002000d16007985 */ /* 0x000fe8000c101924 */
[----:B------:R-:W2:Y:S04]  /*b4f0*/  LD.E R8, desc[UR36][R6.64] ;  /* 0x0000002406087980 */ /* 0x000ea8000c101900 */
[----:B--2---:R-:W0:Y:S02]  /*b500*/  SHFL.BFLY PT, R11, R8, 0x2, 0x1f ;  /* 0x0c401f00080b7f89 */ /* 0x004e2400000e0000 */
[----:B0-----:R-:W-:-:S05]  /*b510*/  FMNMX.FTZ R11, R8, R11, !PT ;  /* 0x0000000b080b7209 */ /* 0x001fca0007810000 */
[----:B------:R-:W0:Y:S02]  /*b520*/  SHFL.BFLY PT, R12, R11, 0x1, 0x1f ;  /* 0x0c201f000b0c7f89 */ /* 0x000e2400000e0000 */
[----:B0-----:R-:W-:-:S05]  /*b530*/  FMNMX.FTZ R21, R11, R12, !PT ;  /* 0x0000000c0b157209 */ /* 0x001fca0007810000 */
[----:B------:R0:W-:Y:S04]  /*b540*/  ST.E desc[UR36][R6.64], R21 ;  /* 0x0000001506007985 */ /* 0x0001e8000c101924 */
[----:B------:R-:W2:Y:S04]  /*b550*/  LD.E R82, desc[UR36][R22.64+0x220] ;  /* 0x0002202416527980 */ /* 0x000ea8000c101900 */
[----:B------:R-:W3:Y:S04]  /*b560*/  LD.E R15, desc[UR36][R22.64+0x200] ;  /* 0x00020024160f7980 */ /* 0x000ee8000c101900 */
[----:B------:R-:W4:Y:S04]  /*b570*/  LD.E R81, desc[UR36][R22.64+0x210] ;  /* 0x0002102416517980 */ /* 0x000f28000c101900 */
[----:B------:R-:W4:Y:S01]  /*b580*/  LD.E R80, desc[UR36][R22.64+0x214] ;  /* 0x0002142416507980 */ /* 0x000f22000c101900 */
[----:B------:R-:W-:-:S03]  /*b590*/  FADD.FTZ R5, R5, -R21 ;  /* 0x8000001505057221 */ /* 0x000fc60000010000 */
        /* <DEDUP_REMOVED lines=56> */
[-C--:B--2---:R-:W-:Y:S01]  /*b920*/  FMUL.FTZ R165, R21, R82.reuse ;  /* 0x0000005215a57220 */ /* 0x084fe20000410000 */
[----:B------:R-:W-:Y:S01]  /*b930*/  FMUL.FTZ R5, R82, R5 ;  /* 0x0000000552057220 */ /* 0x000fe20000410000 */
[-C--:B---3--:R-:W-:Y:S01]  /*b940*/  FMUL.FTZ R83, R15, R82.reuse ;  /* 0x000000520f537220 */ /* 0x088fe20000410000 */
[----:B------:R-:W-:Y:S01]  /*b950*/  FADD.FTZ R3, R4, -R15 ;  /* 0x8000000f04037221 */ /* 0x000fe20000010000 */
[----:B------:R-:W-:-:S03]  /*b960*/  FFMA.FTZ R153, R26, R82, -R165 ;  /* 0x000000521a997223 */ /* 0x000fc600000108a5 */
[----:B------:R-:W-:Y:S01]  /*b970*/  MUFU.EX2 R5, R5 ;  /* 0x0000000500057308 */ /* 0x000fe20000000800 */
[-CC-:B------:R-:W-:Y:S01]  /*b980*/  FFMA.FTZ R72, R25, R82.reuse, -R83.reuse ;  /* 0x0000005219487223 */ /* 0x180fe20000010853 */
[-CC-:B------:R-:W-:Y:S01]  /*b990*/  FFMA.FTZ R158, R36, R82.reuse, -R83.reuse ;  /* 0x00000052249e7223 */ /* 0x180fe20000010853 */
[----:B------:R-:W2:Y:S01]  /*b9a0*/  LD.E R25, desc[UR36][R22.64+0x43c] ;  /* 0x00043c2416197980 */ /* 0x000ea2000c101900 */
[-CC-:B------:R-:W-:Y:S01]  /*b9b0*/  FFMA.FTZ R162, R44, R82.reuse, -R83.reuse ;  /* 0x000000522ca27223 */ /* 0x180fe20000010853 */
[-CC-:B------:R-:W-:Y:S01]  /*b9c0*/  FFMA.FTZ R156, R32, R82.reuse, -R83.reuse ;  /* 0x00000052209c7223 */ /* 0x180fe20000010853 */
[-CC-:B------:R-:W-:Y:S01]  /*b9d0*/  FFMA.FTZ R11, R48, R82.reuse, -R83.reuse ;  /* 0x00000052300b7223 */ /* 0x180fe20000010853 */
[----:B------:R-:W3:Y:S01]  /*b9e0*/  LD.E R36, desc[UR36][R22.64+0x244] ;  /* 0x0002442416247980 */ /* 0x000ee2000c101900 */
        /* <DEDUP_REMOVED lines=13> */
[-C--:B------:R-:W-:Y:S01]  /*bac0*/  FMUL.FTZ R3, R3, R82.reuse ;  /* 0x0000005203037220 */ /* 0x080fe20000410000 */
[-CC-:B0-----:R-:W-:Y:S01]  /*bad0*/  FFMA.FTZ R7, R56, R82.reuse, -R83.reuse ;  /* 0x0000005238077223 */ /* 0x181fe20000010853 */
[----:B------:R-:W3:Y:S01]  /*bae0*/  LD.E R40, desc[UR36][R22.64+0x254] ;  /* 0x0002542416287980 */ /* 0x000ee2000c101900 */
[----:B------:R-:W-:Y:S03]  /*baf0*/  MUFU.EX2 R153, R153 ;  /* 0x0000009900997308 */ /* 0x000fe60000000800 */
[----:B------:R-:W3:Y:S01]  /*bb00*/  LD.E R52, desc[UR36][R22.64+0x2a4] ;  /* 0x0002a42416347980 */ /* 0x000ee2000c101900 */
[-CC-:B------:R-:W-:Y:S01]  /*bb10*/  FFMA.FTZ R33, R41, R82.reuse, -R83.reuse ;  /* 0x0000005229217223 */ /* 0x180fe20000010853 */
[----:B------:R-:W-:-:S02]  /*bb20*/  FFMA.FTZ R28, R45, R82, -R83 ;  /* 0x000000522d1c7223 */ /* 0x000fc40000010853 */
[----:B------:R-:W3:Y:S01]  /*bb30*/  LD.E R24, desc[UR36][R22.64+0x434] ;  /* 0x0004342416187980 */ /* 0x000ee2000c101900 */
[----:B------:R-:W-:Y:S03]  /*bb40*/  MUFU.EX2 R4, R3 ;  /* 0x0000000300047308 */ /* 0x000fe60000000800 */
[----:B------:R-:W3:Y:S04]  /*bb50*/  LD.E R41, desc[UR36][R22.64+0x270] ;  /* 0x0002702416297980 */ /* 0x000ee8000c101900 */
[----:B------:R-:W3:Y:S01]  /*bb60*/  LD.E R45, desc[UR36][R22.64+0x280] ;  /* 0x00028024162d7980 */ /* 0x000ee2000c101900 */
[----:B------:R-:W4:Y:S03]  /*bb70*/  MUFU.EX2 R152, R152 ;  /* 0x0000009800987308 */ /* 0x000f260000000800 */
[----:B------:R-:W3:Y:S04]  /*bb80*/  LD.E R49, desc[UR36][R22.64+0x2b0] ;  /* 0x0002b02416317980 */ /* 0x000ee8000c101900 */
[----:B------:R-:W3:Y:S01]  /*bb90*/  LD.E R53, desc[UR36][R22.64+0x2b4] ;  /* 0x0002b42416357980 */ /* 0x000ee2000c101900 */
[----:B------:R-:W0:Y:S03]  /*bba0*/  MUFU.EX2 R72, R72 ;  /* 0x0000004800487308 */ /* 0x000e260000000800 */
[----:B------:R-:W3:Y:S01]  /*bbb0*/  LD.E R60, desc[UR36][R22.64+0x2c0] ;  /* 0x0002c024163c7980 */ /* 0x000ee2000c101900 */
[-CC-:B------:R-:W-:Y:S01]  /*bbc0*/  FFMA.FTZ R56, R27, R82.reuse, -R165.reuse ;  /* 0x000000521b387223 */ /* 0x180fe200000108a5 */
[-C--:B------:R-:W-:Y:S01]  /*bbd0*/  FFMA.FTZ R155, R30, R82.reuse, -R165 ;  /* 0x000000521e9b7223 */ /* 0x080fe200000108a5 */
[-C--:B------:R-:W-:Y:S01]  /*bbe0*/  FFMA.FTZ R14, R57, R82.reuse, -R83 ;  /* 0x00000052390e7223 */ /* 0x080fe20000010853 */
[-CC-:B------:R-:W-:Y:S01]  /*bbf0*/  FFMA.FTZ R57, R31, R82.reuse, -R165.reuse ;  /* 0x000000521f397223 */ /* 0x180fe200000108a5 */
[----:B------:R-:W-:Y:S01]  /*bc00*/  MUFU.EX2 R154, R154 ;  /* 0x0000009a009a7308 */ /* 0x000fe20000000800 */
[-CC-:B------:R-:W-:Y:S01]  /*bc10*/  FFMA.FTZ R157, R34, R82.reuse, -R165.reuse ;  /* 0x00000052229d7223 */ /* 0x180fe200000108a5 */
[----:B----4-:R-:W-:Y:S01]  /*bc20*/  FFMA.FTZ R81, R4, R81, R152 ;  /* 0x0000005104517223 */ /* 0x010fe20000010098 */
[-CC-:B------:R-:W-:Y:S01]  /*bc30*/  FFMA.FTZ R169, R63, R82.reuse, -R165.reuse ;  /* 0x000000523fa97223 */ /* 0x180fe200000108a5 */
[-CC-:B------:R-:W-:Y:S01]  /*bc40*/  FFMA.FTZ R159, R38, R82.reuse, -R165.reuse ;  /* 0x00000052269f7223 */ /* 0x180fe200000108a5 */
[-CC-:B------:R-:W-:Y:S01]  /*bc50*/  FFMA.FTZ R166, R66, R82.reuse, -R165.reuse ;  /* 0x0000005242a67223 */ /* 0x180fe200000108a5 */
[-CC-:B------:R-:W-:Y:S01]  /*bc60*/  FFMA.FTZ R161, R42, R82.reuse, -R165.reuse ;  /* 0x000000522aa17223 */ /* 0x180fe200000108a5 */
[-CC-:B------:R-:W-:Y:S01]  /*bc70*/  FFMA.FTZ R163, R46, R82.reuse, -R165.reuse ;  /* 0x000000522ea37223 */ /* 0x180fe200000108a5 */
[----:B------:R-:W1:Y:S01]  /*bc80*/  MUFU.EX2 R56, R56 ;  /* 0x0000003800387308 */ /* 0x000e620000000800 */
[-CC-:B------:R-:W-:Y:S01]  /*bc90*/  FFMA.FTZ R31, R35, R82.reuse, -R165.reuse ;  /* 0x00000052231f7223 */ /* 0x180fe200000108a5 */
[-C--:B------:R-:W-:Y:S01]  /*bca0*/  FFMA.FTZ R220, R47, R82.reuse, -R165 ;  /* 0x000000522fdc7223 */ /* 0x080fe200000108a5 */
[-C--:B------:R-:W-:Y:S01]  /*bcb0*/  FFMA.FTZ R20, R65, R82.reuse, -R83 ;  /* 0x0000005241147223 */ /* 0x080fe20000010853 */
[-CC-:B------:R-:W-:Y:S01]  /*bcc0*/  FFMA.FTZ R174, R50, R82.reuse, -R165.reuse ;  /* 0x0000005232ae7223 */ /* 0x180fe200000108a5 */
[-CC-:B------:R-:W-:Y:S01]  /*bcd0*/  FFMA.FTZ R175, R51, R82.reuse, -R165.reuse ;  /* 0x0000005233af7223 */ /* 0x180fe200000108a5 */
[-CC-:B------:R-:W-:Y:S01]  /*bce0*/  FFMA.FTZ R172, R54, R82.reuse, -R165.reuse ;  /* 0x0000005236ac7223 */ /* 0x180fe200000108a5 */
[-CC-:B------:R-:W-:Y:S01]  /*bcf0*/  FFMA.FTZ R173, R55, R82.reuse, -R165.reuse ;  /* 0x0000005237ad7223 */ /* 0x180fe200000108a5 */
[----:B------:R-:W4:Y:S01]  /*bd00*/  MUFU.EX2 R155, R155 ;  /* 0x0000009b009b7308 */ /* 0x000f220000000800 */
[-CC-:B------:R-:W-:Y:S01]  /*bd10*/  FFMA.FTZ R170, R58, R82.reuse, -R165.reuse ;  /* 0x000000523aaa7223 */ /* 0x180fe200000108a5 */
[-CC-:B------:R-:W-:Y:S01]  /*bd20*/  FFMA.FTZ R171, R59, R82.reuse, -R165.reuse ;  /* 0x000000523bab7223 */ /* 0x180fe200000108a5 */
[-C--:B------:R-:W-:Y:S01]  /*bd30*/  FFMA.FTZ R168, R62, R82.reuse, -R165 ;  /* 0x000000523ea87223 */ /* 0x080fe200000108a5 */
[-C--:B------:R-:W-:Y:S01]  /*bd40*/  FFMA.FTZ R15, R61, R82.reuse, -R83 ;  /* 0x000000523d0f7223 */ /* 0x080fe20000010853 */
[-C--:B------:R-:W-:Y:S01]  /*bd50*/  FFMA.FTZ R167, R67, R82.reuse, -R165 ;  /* 0x0000005243a77223 */ /* 0x080fe200000108a5 */
[-CC-:B------:R-:W-:Y:S01]  /*bd60*/  FFMA.FTZ R6, R68, R82.reuse, -R83.reuse ;  /* 0x0000005244067223 */ /* 0x180fe20000010853 */
[----:B------:R-:W-:Y:S01]  /*bd70*/  FFMA.FTZ R69, R69, R82, -R83 ;  /* 0x0000005245457223 */ /* 0x000fe20000010853 */
[----:B------:R-:W4:Y:S01]  /*bd80*/  MUFU.EX2 R73, R73 ;  /* 0x0000004900497308 */ /* 0x000f220000000800 */
[----:B------:R-:W-:Y:S01]  /*bd90*/  FFMA.FTZ R63, R5, R80, R153 ;  /* 0x00000050053f7223 */ /* 0x000fe20000010099 */
[----:B0-----:R-:W-:Y:S01]  /*bda0*/  FADD.FTZ R81, R72, R81 ;  /* 0x0000005148517221 */ /* 0x001fe20000010000 */
[-C--:B------:R-:W-:Y:S01]  /*bdb0*/  FFMA.FTZ R164, R70, R82.reuse, -R165 ;  /* 0x0000005246a47223 */ /* 0x080fe200000108a5 */
[----:B------:R-:W3:Y:S04]  /*bdc0*/  LD.E R26, desc[UR36][R22.64+0x2c4] ;  /* 0x0002c424161a7980 */ /* 0x000ee8000c101900 */
[----:B------:R-:W0:Y:S01]  /*bdd0*/  MUFU.EX2 R57, R57 ;  /* 0x0000003900397308 */ /* 0x000e220000000800 */
[----:B------:R-:W-:-:S07]  /*bde0*/  FFMA.FTZ R3, R64, R82, -R83 ;  /* 0x0000005240037223 */ /* 0x000fce0000010853 */
[----:B------:R-:W0:Y:S01]  /*bdf0*/  MUFU.EX2 R156, R156 ;  /* 0x0000009c009c7308 */ /* 0x000e220000000800 */
[----:B-1----:R-:W-:Y:S01]  /*be00*/  FADD.FTZ R64, R56, R63 ;  /* 0x0000003f38407221 */ /* 0x002fe20000010000 */
[----:B------:R-:W-:Y:S01]  /*be10*/  FFMA.FTZ R34, R39, R82, -R165 ;  /* 0x0000005227227223 */ /* 0x000fe200000108a5 */
[----:B------:R-:W3:Y:S05]  /*be20*/  LD.E R27, desc[UR36][R22.64+0x2e0] ;  /* 0x0002e024161b7980 */ /* 0x000eea000c101900 */
[----:B------:R-:W1:Y:S01]  /*be30*/  MUFU.EX2 R157, R157 ;  /* 0x0000009d009d7308 */ /* 0x000e620000000800 */
[----:B------:R-:W-:-:S07]  /*be40*/  FADD.FTZ R66, R154, R81 ;  /* 0x000000519a427221 */ /* 0x000fce0000010000 */
[----:B------:R-:W1:Y:S01]  /*be50*/  MUFU.EX2 R29, R29 ;  /* 0x0000001d001d7308 */ /* 0x000e620000000800 */
[----:B----4-:R-:W-:Y:S01]  /*be60*/  FADD.FTZ R64, R155, R64 ;  /* 0x000000409b407221 */ /* 0x010fe20000010000 */
[----:B------:R-:W-:-:S06]  /*be70*/  FADD.FTZ R63, R73, R66 ;  /* 0x00000042493f7221 */ /* 0x000fcc0000010000 */
[----:B------:R-:W-:Y:S01]  /*be80*/  MUFU.EX2 R158, R158 ;  /* 0x0000009e009e7308 */ /* 0x000fe20000000800 */
[----:B------:R-:W-:Y:S01]  /*be90*/  FFMA.FTZ R30, R43, R82, -R165 ;  /* 0x000000522b1e7223 */ /* 0x000fe200000108a5 */
[----:B------:R-:W4:Y:S06]  /*bea0*/  LD.E R35, desc[UR36][R22.64+0x2d0] ;  /* 0x0002d02416237980 */ /* 0x000f2c000c101900 */
        /* <DEDUP_REMOVED lines=15> */
[----:B------:R-:W-:Y:S01]  /*bfa0*/  FMUL.FTZ R79, R4, R79 ;  /* 0x0000004f044f7220 */ /* 0x000fe20000410000 */
[----:B------:R-:W4:Y:S02]  /*bfb0*/  LD.E R38, desc[UR36][R22.64+0x2d4] ;  /* 0x0002d42416267980 */ /* 0x000f24000c101900 */
[----:B------:R-:W1:Y:S01]  /*bfc0*/  MUFU.EX2 R31, R31 ;  /* 0x0000001f001f7308 */ /* 0x000e620000000800 */
[----:B0-----:R-:W-:Y:S01]  /*bfd0*/  FADD.FTZ R64, R57, R64 ;  /* 0x0000004039407221 */ /* 0x001fe20000010000 */
[----:B------:R-:W-:Y:S01]  /*bfe0*/  FADD.FTZ R66, R156, R63 ;  /* 0x0000003f9c427221 */ /* 0x000fe20000010000 */
[----:B------:R-:W4:Y:S04]  /*bff0*/  LD.E R39, desc[UR36][R22.64+0x2f0] ;  /* 0x0002f02416277980 */ /* 0x000f28000c101900 */
[----:B------:R-:W4:Y:S01]  /*c000*/  LD.E R70, desc[UR36][R22.64+0x248] ;  /* 0x0002482416467980 */ /* 0x000f22000c101900 */
[----:B------:R-:W0:Y:S01]  /*c010*/  MUFU.EX2 R159, R159 ;  /* 0x0000009f009f7308 */ /* 0x000e220000000800 */
[----:B-1----:R-:W-:Y:S01]  /*c020*/  FADD.FTZ R64, R157, R64 ;  /* 0x000000409d407221 */ /* 0x002fe20000010000 */
[----:B------:R-:W-:Y:S01]  /*c030*/  FADD.FTZ R63, R29, R66 ;  /* 0x000000421d3f7221 */ /* 0x000fe20000010000 */
[----:B------:R-:W4:Y:S04]  /*c040*/  LD.E R43, desc[UR36][R22.64+0x2e4] ;  /* 0x0002e424162b7980 */ /* 0x000f28000c101900 */
[----:B------:R-:W4:Y:S01]  /*c050*/  LD.E R47, desc[UR36][R22.64+0x300] ;  /* 0x00030024162f7980 */ /* 0x000f22000c101900 */
[----:B------:R-:W1:Y:S01]  /*c060*/  MUFU.EX2 R34, R34 ;  /* 0x0000002200227308 */ /* 0x000e620000000800 */
[----:B------:R-:W-:Y:S01]  /*c070*/  FADD.FTZ R64, R31, R64 ;  /* 0x000000401f407221 */ /* 0x000fe20000010000 */
[----:B------:R-:W-:Y:S01]  /*c080*/  FADD.FTZ R63, R158, R63 ;  /* 0x0000003f9e3f7221 */ /* 0x000fe20000010000 */
[----:B------:R-:W4:Y:S04]  /*c090*/  LD.E R80, desc[UR36][R22.64+0x258] ;  /* 0x0002582416507980 */ /* 0x000f28000c101900 */
[----:B------:R-:W4:Y:S01]  /*c0a0*/  LD.E R68, desc[UR36][R22.64+0x278] ;  /* 0x0002782416447980 */ /* 0x000f22000c101900 */
        /* <DEDUP_REMOVED lines=8> */
[----:B------:R-:W4:Y:S05]  /*c130*/  LD.E R42, desc[UR36][R22.64+0x310] ;  /* 0x00031024162a7980 */ /* 0x000f2a000c101900 */
        /* <DEDUP_REMOVED lines=17> */
[----:B------:R-:W4:Y:S05]  /*c250*/  LD.E R62, desc[UR36][R22.64+0x340] ;  /* 0x00034024163e7980 */ /* 0x000f2a000c101900 */
[----:B------:R-:W2:Y:S01]  /*c260*/  MUFU.EX2 R172, R172 ;  /* 0x000000ac00ac7308 */ /* 0x000ea20000000800 */
[----:B0-----:R-:W-:Y:S01]  /*c270*/  FADD.FTZ R64, R174, R63 ;  /* 0x0000003fae407221 */ /* 0x001fe20000010000 */
[----:B------:R-:W-:Y:S01]  /*c280*/  FADD.FTZ R66, R12, R65 ;  /* 0x000000410c427221 */ /* 0x000fe20000010000 */
[----:B------:R-:W4:Y:S05]  /*c290*/  LD.E R59, desc[UR36][R22.64+0x344] ;  /* 0x00034424163b7980 */ /* 0x000f2a000c101900 */
[----:B------:R-:W0:Y:S01]  /*c2a0*/  MUFU.EX2 R173, R173 ;  /* 0x000000ad00ad7308 */ /* 0x000e220000000800 */
[----:B-1----:R-:W-:Y:S01]  /*c2b0*/  FADD.FTZ R63, R175, R64 ;  /* 0x00000040af3f7221 */ /* 0x002fe20000010000 */
[----:B------:R-:W-:Y:S01]  /*c2c0*/  FADD.FTZ R66, R9, R66 ;  /* 0x0000004209427221 */ /* 0x000fe20000010000 */
[----:B------:R-:W4:Y:S05]  /*c2d0*/  LD.E R83, desc[UR36][R22.64+0x410] ;  /* 0x0004102416537980 */ /* 0x000f2a000c101900 */
[----:B------:R-:W1:Y:S08]  /*c2e0*/  MUFU.EX2 R170, R170 ;  /* 0x000000aa00aa7308 */ /* 0x000e700000000800 */
[----:B------:R-:W1:Y:S01]  /*c2f0*/  MUFU.EX2 R14, R14 ;  /* 0x0000000e000e7308 */ /* 0x000e620000000800 */
[----:B--2---:R-:W-:Y:S01]  /*c300*/  FADD.FTZ R64, R172, R63 ;  /* 0x0000003fac407221 */ /* 0x004fe20000010000 */
[----:B------:R-:W-:Y:S01]  /*c310*/  FADD.FTZ R66, R13, R66 ;  /* 0x000000420d427221 */ /* 0x000fe20000010000 */
[----:B------:R-:W-:Y:S01]  /*c320*/  FMUL.FTZ R119, R5, R25 ;  /* 0x0000001905777220 */ /* 0x000fe20000410000 */
[----:B---3--:R-:W-:-:S04]  /*c330*/  FMUL.FTZ R123, R4, R36 ;  /* 0x00000024047b7220 */ /* 0x008fc80000410000 */
[----:B------:R-:W2:Y:S01]  /*c340*/  MUFU.EX2 R171, R171 ;  /* 0x000000ab00ab7308 */ /* 0x000ea20000000800 */
[----:B0-----:R-:W-:Y:S01]  /*c350*/  FADD.FTZ R63, R173, R64 ;  /* 0x00000040ad3f7221 */ /* 0x001fe20000010000 */
[----:B------:R-:W-:Y:S01]  /*c360*/  FADD.FTZ R65, R7, R66 ;  /* 0x0000004207417221 */ /* 0x000fe20000010000 */
[C---:B------:R-:W-:Y:S01]  /*c370*/  FMUL.FTZ R44, R4.reuse, R44 ;  /* 0x0000002c042c7220 */ /* 0x040fe20000410000 */
[C---:B------:R-:W-:Y:S01]  /*c380*/  FMUL.FTZ R125, R4.reuse, R37 ;  /* 0x00000025047d7220 */ /* 0x040fe20000410000 */
[C---:B------:R-:W-:Y:S01]  /*c390*/  FMUL.FTZ R48, R4.reuse, R48 ;  /* 0x0000003004307220 */ /* 0x040fe20000410000 */
[C---:B------:R-:W-:Y:S01]  /*c3a0*/  FMUL.FTZ R127, R4.reuse, R40 ;  /* 0x00000028047f7220 */ /* 0x040fe20000410000 */
[----:B------:R-:W-:Y:S01]  /*c3b0*/  FMUL.FTZ R128, R4, R52 ;  /* 0x0000003404807220 */ /* 0x000fe20000410000 */
[----:B------:R-:W0:Y:S08]  /*c3c0*/  MUFU.EX2 R168, R168 ;  /* 0x000000a800a87308 */ /* 0x000e300000000800 */
[----:B------:R-:W3:Y:S01]  /*c3d0*/  MUFU.EX2 R15, R15 ;  /* 0x0000000f000f7308 */ /* 0x000ee20000000800 */
[----:B-1----:R-:W-:Y:S01]  /*c3e0*/  FADD.FTZ R64, R170, R63 ;  /* 0x0000003faa407221 */ /* 0x002fe20000010000 */
[----:B------:R-:W-:Y:S01]  /*c3f0*/  FADD.FTZ R65, R14, R65 ;  /* 0x000000410e417221 */ /* 0x000fe20000010000 */
[C---:B------:R-:W-:Y:S01]  /*c400*/  FMUL.FTZ R117, R4.reuse, R24 ;  /* 0x0000001804757220 */ /* 0x040fe20000410000 */
[C---:B------:R-:W-:Y:S01]  /*c410*/  FMUL.FTZ R41, R4.reuse, R41 ;  /* 0x0000002904297220 */ /* 0x040fe20000410000 */
[----:B------:R-:W-:Y:S01]  /*c420*/  FMUL.FTZ R45, R4, R45 ;  /* 0x0000002d042d7220 */ /* 0x000fe20000410000 */
[----:B------:R-:W4:Y:S02]  /*c430*/  LD.E R67, desc[UR36][R22.64+0x27c] ;  /* 0x00027c2416437980 */ /* 0x000f24000c101900 */
[----:B------:R-:W1:Y:S08]  /*c440*/  MUFU.EX2 R169, R169 ;  /* 0x000000a900a97308 */ /* 0x000e700000000800 */
[----:B------:R-:W1:Y:S01]  /*c450*/  MUFU.EX2 R3, R3 ;  /* 0x0000000300037308 */ /* 0x000e620000000800 */
[----:B--2---:R-:W-:Y:S01]  /*c460*/  FADD.FTZ R63, R171, R64 ;  /* 0x00000040ab3f7221 */ /* 0x004fe20000010000 */
[----:B------:R-:W-:-:S06]  /*c470*/  FADD.FTZ R64, R8, R65 ;  /* 0x0000004108407221 */ /* 0x000fcc0000010000 */
[----:B------:R-:W2:Y:S08]  /*c480*/  MUFU.EX2 R166, R166 ;  /* 0x000000a600a67308 */ /* 0x000eb00000000800 */
[----:B------:R-:W2:Y:S01]  /*c490*/  MUFU.EX2 R20, R20 ;  /* 0x0000001400147308 */ /* 0x000ea20000000800 */
[----:B0-----:R-:W-:Y:S01]  /*c4a0*/  FADD.FTZ R66, R168, R63 ;  /* 0x0000003fa8427221 */ /* 0x001fe20000010000 */
[----:B---3--:R-:W-:-:S06]  /*c4b0*/  FADD.FTZ R64, R15, R64 ;  /* 0x000000400f407221 */ /* 0x008fcc0000010000 */
[----:B------:R-:W0:Y:S08]  /*c4c0*/  MUFU.EX2 R167, R167 ;  /* 0x000000a700a77308 */ /* 0x000e300000000800 */
[----:B------:R-:W3:Y:S01]  /*c4d0*/  MUFU.EX2 R6, R6 ;  /* 0x0000000600067308 */ /* 0x000ee20000000800 */
[----:B-1----:R-:W-:Y:S01]  /*c4e0*/  FADD.FTZ R63, R169, R66 ;  /* 0x00000042a93f7221 */ /* 0x002fe20000010000 */
[----:B------:R-:W-:-:S06]  /*c4f0*/  FADD.FTZ R65, R3, R64 ;  /* 0x0000004003417221 */ /* 0x000fcc0000010000 */
[----:B------:R-:W1:Y:S01]  /*c500*/  MUFU.EX2 R21, R69 ;  /* 0x0000004500157308 */ /* 0x000e620000000800 */
[----:B--2---:R-:W-:Y:S01]  /*c510*/  FADD.FTZ R64, R166, R63 ;  /* 0x0000003fa6407221 */ /* 0x004fe20000010000 */
[----:B------:R-:W-:Y:S01]  /*c520*/  FADD.FTZ R65, R20, R65 ;  /* 0x0000004114417221 */ /* 0x000fe20000010000 */
[----:B------:R-:W-:Y:S01]  /*c530*/  FFMA.FTZ R165, R71, R82, -R165 ;  /* 0x0000005247a57223 */ /* 0x000fe200000108a5 */
[----:B------:R-:W2:Y:S01]  /*c540*/  LD.E R25, desc[UR36][R22.64+0x2c8] ;  /* 0x0002c82416197980 */ /* 0x000ea2000c101900 */
[----:B0-----:R-:W-:-:S03]  /*c550*/  FADD.FTZ R63, R167, R64 ;  /* 0x00000040a73f7221 */ /* 0x001fc60000010000 */
[----:B------:R-:W2:Y:S01]  /*c560*/  LD.E R82, desc[UR36][R22.64+0x430] ;  /* 0x0004302416527980 */ /* 0x000ea2000c101900 */
[----:B---3--:R-:W-:Y:S01]  /*c570*/  FADD.FTZ R64, R6, R65 ;  /* 0x0000004106407221 */ /* 0x008fe20000010000 */
[----:B------:R-:W0:Y:S02]  /*c580*/  MUFU.EX2 R164, R164 ;  /* 0x000000a400a47308 */ /* 0x000e240000000800 */
[----:B------:R-:W3:Y:S04]  /*c590*/  LD.E R36, desc[UR36][R22.64+0x2e8] ;  /* 0x0002e82416247980 */ /* 0x000ee8000c101900 */
[----:B------:R0:W-:Y:S01]  /*c5a0*/  ST.E desc[UR36][R22.64+0x274], R44 ;  /* 0x0002742c16007985 */ /* 0x0001e2000c101924 */
[----:B-1----:R-:W-:Y:S01]  /*c5b0*/  FADD.FTZ R111, R21, R64 ;  /* 0x00000040156f7221 */ /* 0x002fe20000010000 */
[----:B------:R-:W1:Y:S02]  /*c5c0*/  MUFU.EX2 R165, R165 ;  /* 0x000000a500a57308 */ /* 0x000e640000000800 */
[----:B------:R-:W3:Y:S04]  /*c5d0*/  LD.E R64, desc[UR36][R22.64+0x28c] ;  /* 0x00028c2416407980 */ /* 0x000ee8000c101900 */
[----:B------:R-:W3:Y:S01]  /*c5e0*/  LD.E R37, desc[UR36][R22.64+0x2dc] ;  /* 0x0002dc2416257980 */ /* 0x000ee2000c101900 */
[----:B0-----:R-:W-:-:S03]  /*c5f0*/  FADD.FTZ R66, R164, R63 ;  /* 0x0000003fa4427221 */ /* 0x001fc60000010000 */
[----:B------:R-:W3:Y:S04]  /*c600*/  LD.E R44, desc[UR36][R22.64+0x32c] ;  /* 0x00032c24162c7980 */ /* 0x000ee8000c101900 */
[----:B------:R0:W-:Y:S01]  /*c610*/  ST.E desc[UR36][R22.64+0x294], R48 ;  /* 0x0002943016007985 */ /* 0x0001e2000c101924 */
[----:B-1----:R-:W-:-:S03]  /*c620*/  FADD.FTZ R115, R165, R66 ;  /* 0x00000042a5737221 */ /* 0x002fc60000010000 */
[----:B------:R1:W-:Y:S04]  /*c630*/  ST.E desc[UR36][R22.64+0x2a0], R78 ;  /* 0x0002a04e16007985 */ /* 0x0003e8000c101924 */
[----:B------:R-:W3:Y:S04]  /*c640*/  LD.E R66, desc[UR36][R22.64+0x288] ;  /* 0x0002882416427980 */ /* 0x000ee8000c101900 */
[----:B------:R-:W3:Y:S04]  /*c650*/  LD.E R40, desc[UR36][R22.64+0x30c] ;  /* 0x00030c2416287980 */ /* 0x000ee8000c101900 */
[----:B0-----:R-:W3:Y:S04]  /*c660*/  LD.E R48, desc[UR36][R22.64+0x388] ;  /* 0x0003882416307980 */ /* 0x001ee8000c101900 */
[----:B-1----:R-:W3:Y:S01]  /*c670*/  LD.E R78, desc[UR36][R22.64+0x398] ;  /* 0x00039824164e7980 */ /* 0x002ee2000c101900 */
[C---:B------:R-:W-:Y:S01]  /*c680*/  FMUL.FTZ R49, R4.reuse, R49 ;  /* 0x0000003104317220 */ /* 0x040fe20000410000 */
[C---:B------:R-:W-:Y:S01]  /*c690*/  FMUL.FTZ R53, R4.reuse, R53 ;  /* 0x0000003504357220 */ /* 0x040fe20000410000 */
[C---:B------:R-:W-:Y:S01]  /*c6a0*/  FMUL.FTZ R60, R4.reuse, R60 ;  /* 0x0000003c043c7220 */ /* 0x040fe20000410000 */
[----:B------:R0:W-:Y:S04]  /*c6b0*/  ST.E desc[UR36][R22.64+0x240], R121 ;  /* 0x0002407916007985 */ /* 0x0001e8000c101924 */
[----:B------:R1:W-:Y:S04]  /*c6c0*/  ST.E desc[UR36][R22.64+0x2a4], R128 ;  /* 0x0002a48016007985 */ /* 0x0003e8000c101924 */
[----:B------:R-:W3:Y:S04]  /*c6d0*/  LD.E R24, desc[UR36][R22.64+0x2bc] ;  /* 0x0002bc2416187980 */ /* 0x000ee8000c101900 */
[----:B------:R-:W3:Y:S01]  /*c6e0*/  LD.E R74, desc[UR36][R22.64+0x2d8] ;  /* 0x0002d824164a7980 */ /* 0x000ee2000c101900 */
[----:B0-----:R-:W-:-:S03]  /*c6f0*/  FMUL.FTZ R121, R4, R76 ;  /* 0x0000004c04797220 */ /* 0x001fc60000410000 */
[----:B------:R-:W3:Y:S04]  /*c700*/  LD.E R52, desc[UR36][R22.64+0x39c] ;  /* 0x00039c2416347980 */ /* 0x000ee8000c101900 */
[----:B-1----:R-:W3:Y:S04]  /*c710*/  LD.E R128, desc[UR36][R22.64+0x3ec] ;  /* 0x0003ec2416807980 */ /* 0x002ee8000c101900 */
[----:B------:R0:W-:Y:S04]  /*c720*/  ST.E desc[UR36][R22.64+0x210], R111 ;  /* 0x0002106f16007985 */ /* 0x0001e8000c101924 */
        /* <DEDUP_REMOVED lines=15> */
[----:B------:R-:W3:Y:S04]  /*c820*/  LD.E R81, desc[UR36][R22.64+0x24c] ;  /* 0x00024c2416517980 */ /* 0x000ee8000c101900 */
[----:B------:R-:W3:Y:S04]  /*c830*/  LD.E R71, desc[UR36][R22.64+0x25c] ;  /* 0x00025c2416477980 */ /* 0x000ee8000c101900 */
[----:B------:R-:W3:Y:S04]  /*c840*/  LD.E R69, desc[UR36][R22.64+0x268] ;  /* 0x0002682416457980 */ /* 0x000ee8000c101900 */
[----:B------:R-:W3:Y:S04]  /*c850*/  LD.E R65, desc[UR36][R22.64+0x26c] ;  /* 0x00026c2416417980 */ /* 0x000ee8000c101900 */
[----:B------:R-:W3:Y:S04]  /*c860*/  LD.E R63, desc[UR36][R22.64+0x298] ;  /* 0x00029824163f7980 */ /* 0x000ee8000c101900 */
[----:B0-----:R-:W3:Y:S04]  /*c870*/  LD.E R111, desc[UR36][R22.64+0x2b8] ;  /* 0x0002b824166f7980 */ /* 0x001ee8000c101900 */
[----:B-1----:R-:W3:Y:S04]  /*c880*/  LD.E R115, desc[UR36][R22.64+0x2cc] ;  /* 0x0002cc2416737980 */ /* 0x002ee8000c101900 */
        /* <DEDUP_REMOVED lines=17> */
[----:B------:R-:W-:-:S04]  /*c9a0*/  FMUL.FTZ R27, R4, R27 ;  /* 0x0000001b041b7220 */ /* 0x000fc80000410000 */
[----:B------:R0:W-:Y:S04]  /*c9b0*/  ST.E desc[UR36][R22.64+0x2d0], R35 ;  /* 0x0002d02316007985 */ /* 0x0001e8000c101924 */
[----:B------:R1:W-:Y:S01]  /*c9c0*/  ST.E desc[UR36][R22.64+0x2e0], R27 ;  /* 0x0002e01b16007985 */ /* 0x0003e2000c101924 */
[C---:B------:R-:W-:Y:S01]  /*c9d0*/  FMUL.FTZ R39, R4.reuse, R39 ;  /* 0x0000002704277220 */ /* 0x040fe20000410000 */
[C---:B0-----:R-:W-:Y:S01]  /*c9e0*/  FMUL.FTZ R35, R4.reuse, R98 ;  /* 0x0000006204237220 */ /* 0x041fe20000410000 */
[----:B-1----:R-:W-:-:S04]  /*c9f0*/  FMUL.FTZ R27, R4, R102 ;  /* 0x00000066041b7220 */ /* 0x002fc80000410000 */
[----:B------:R0:W-:Y:S04]  /*ca00*/  ST.E desc[UR36][R22.64+0x394], R35 ;  /* 0x0003942316007985 */ /* 0x0001e8000c101924 */
[----:B------:R1:W-:Y:S01]  /*ca10*/  ST.E desc[UR36][R22.64+0x390], R27 ;  /* 0x0003901b16007985 */ /* 0x0003e2000c101924 */
[C---:B0-----:R-:W-:Y:S01]  /*ca20*/  FMUL.FTZ R35, R4.reuse, R88 ;  /* 0x0000005804237220 */ /* 0x041fe20000410000 */
[C---:B-1----:R-:W-:Y:S02]  /*ca30*/  FMUL.FTZ R27, R4.reuse, R92 ;  /* 0x0000005c041b7220 */ /* 0x042fe40000410000 */
[----:B------:R0:W-:Y:S04]  /*ca40*/  ST.E desc[UR36][R22.64+0x2f0], R39 ;  /* 0x0002f02716007985 */ /* 0x0001e8000c101924 */
[----:B------:R-:W-:Y:S04]  /*ca50*/  ST.E desc[UR36][R22.64+0x3e0], R27 ;  /* 0x0003e01b16007985 */ /* 0x000fe8000c101924 */
[----:B------:R1:W-:Y:S01]  /*ca60*/  ST.E desc[UR36][R22.64+0x3e4], R35 ;  /* 0x0003e42316007985 */ /* 0x0003e2000c101924 */
[C---:B0-----:R-:W-:Y:S01]  /*ca70*/  FMUL.FTZ R39, R4.reuse, R100 ;  /* 0x0000006404277220 */ /* 0x041fe20000410000 */
[C---:B------:R-:W-:Y:S01]  /*ca80*/  FMUL.FTZ R43, R4.reuse, R43 ;  /* 0x0000002b042b7220 */ /* 0x040fe20000410000 */
[----:B------:R-:W-:Y:S01]  /*ca90*/  FMUL.FTZ R47, R4, R47 ;  /* 0x0000002f042f7220 */ /* 0x000fe20000410000 */
[----:B-1----:R-:W-:-:S02]  /*caa0*/  FMUL.FTZ R35, R5, R70 ;  /* 0x0000004605237220 */ /* 0x002fc40000410000 */
[----:B------:R0:W-:Y:S04]  /*cab0*/  ST.E desc[UR36][R22.64+0x3a4], R39 ;  /* 0x0003a42716007985 */ /* 0x0001e8000c101924 */
[----:B------:R1:W-:Y:S01]  /*cac0*/  ST.E desc[UR36][R22.64+0x248], R35 ;  /* 0x0002482316007985 */ /* 0x0003e2000c101924 */
[C---:B--2---:R-:W-:Y:S01]  /*cad0*/  FMUL.FTZ R27, R4.reuse, R82 ;  /* 0x00000052041b7220 */ /* 0x044fe20000410000 */
[----:B0-----:R-:W-:Y:S01]  /*cae0*/  FMUL.FTZ R39, R4, R90 ;  /* 0x0000005a04277220 */ /* 0x001fe20000410000 */
[----:B-1----:R-:W-:-:S03]  /*caf0*/  FMUL.FTZ R35, R5, R114 ;  /* 0x0000007205237220 */ /* 0x002fc60000410000 */
[----:B------:R3:W-:Y:S01]  /*cb00*/  ST.E desc[UR36][R22.64+0x430], R27 ;  /* 0x0004301b16007985 */ /* 0x0007e2000c101924 */
[----:B------:R-:W-:-:S03]  /*cb10*/  FMUL.FTZ R25, R5, R25 ;  /* 0x0000001905197220 */ /* 0x000fc60000410000 */
[----:B------:R0:W-:Y:S01]  /*cb20*/  ST.E desc[UR36][R22.64+0x2e4], R43 ;  /* 0x0002e42b16007985 */ /* 0x0001e2000c101924 */
[----:B---3--:R-:W-:-:S03]  /*cb30*/  FMUL.FTZ R27, R5, R64 ;  /* 0x00000040051b7220 */ /* 0x008fc60000410000 */
[----:B------:R1:W-:Y:S01]  /*cb40*/  ST.E desc[UR36][R22.64+0x300], R47 ;  /* 0x0003002f16007985 */ /* 0x0003e2000c101924 */
[----:B0-----:R-:W-:-:S03]  /*cb50*/  FMUL.FTZ R43, R4, R96 ;  /* 0x00000060042b7220 */ /* 0x001fc60000410000 */
[----:B------:R0:W-:Y:S04]  /*cb60*/  ST.E desc[UR36][R22.64+0x3f4], R39 ;  /* 0x0003f42716007985 */ /* 0x0001e8000c101924 */
[----:B------:R2:W-:Y:S04]  /*cb70*/  ST.E desc[UR36][R22.64+0x28c], R27 ;  /* 0x00028c1b16007985 */ /* 0x0005e8000c101924 */
[----:B------:R3:W-:Y:S01]  /*cb80*/  ST.E desc[UR36][R22.64+0x29c], R35 ;  /* 0x00029c2316007985 */ /* 0x0007e2000c101924 */
[----:B-1----:R-:W-:Y:S01]  /*cb90*/  FMUL.FTZ R47, R4, R94 ;  /* 0x0000005e042f7220 */ /* 0x002fe20000410000 */
[C---:B0-----:R-:W-:Y:S01]  /*cba0*/  FMUL.FTZ R39, R5.reuse, R80 ;  /* 0x0000005005277220 */ /* 0x041fe20000410000 */
[C---:B--2---:R-:W-:Y:S01]  /*cbb0*/  FMUL.FTZ R27, R5.reuse, R36 ;  /* 0x00000024051b7220 */ /* 0x044fe20000410000 */
[C---:B---3--:R-:W-:Y:S01]  /*cbc0*/  FMUL.FTZ R35, R5.reuse, R118 ;  /* 0x0000007605237220 */ /* 0x048fe20000410000 */
[----:B------:R0:W-:Y:S01]  /*cbd0*/  ST.E desc[UR36][R22.64+0x3c4], R43 ;  /* 0x0003c42b16007985 */ /* 0x0001e2000c101924 */
[----:B------:R-:W-:-:S03]  /*cbe0*/  FMUL.FTZ R37, R5, R37 ;  /* 0x0000002505257220 */ /* 0x000fc60000410000 */
[----:B------:R1:W-:Y:S04]  /*cbf0*/  ST.E desc[UR36][R22.64+0x3d4], R47 ;  /* 0x0003d42f16007985 */ /* 0x0003e8000c101924 */
[----:B------:R2:W-:Y:S04]  /*cc00*/  ST.E desc[UR36][R22.64+0x258], R39 ;  /* 0x0002582716007985 */ /* 0x0005e8000c101924 */
[----:B------:R3:W-:Y:S01]  /*cc10*/  ST.E desc[UR36][R22.64+0x2c8], R25 ;  /* 0x0002c81916007985 */ /* 0x0007e2000c101924 */
[----:B0-----:R-:W-:-:S03]  /*cc20*/  FMUL.FTZ R43, R4, R86 ;  /* 0x00000056042b7220 */ /* 0x001fc60000410000 */
[----:B------:R0:W-:Y:S01]  /*cc30*/  ST.E desc[UR36][R22.64+0x2e8], R27 ;  /* 0x0002e81b16007985 */ /* 0x0001e2000c101924 */
[----:B-1----:R-:W-:-:S03]  /*cc40*/  FMUL.FTZ R47, R4, R84 ;  /* 0x00000054042f7220 */ /* 0x002fc60000410000 */
[----:B------:R1:W-:Y:S01]  /*cc50*/  ST.E desc[UR36][R22.64+0x2f8], R35 ;  /* 0x0002f82316007985 */ /* 0x0003e2000c101924 */
[C---:B--2---:R-:W-:Y:S01]  /*cc60*/  FMUL.FTZ R39, R5.reuse, R112 ;  /* 0x0000007005277220 */ /* 0x044fe20000410000 */
[C---:B---3--:R-:W-:Y:S01]  /*cc70*/  FMUL.FTZ R25, R5.reuse, R116 ;  /* 0x0000007405197220 */ /* 0x048fe20000410000 */
[C---:B0-----:R-:W-:Y:S01]  /*cc80*/  FMUL.FTZ R27, R5.reuse, R44 ;  /* 0x0000002c051b7220 */ /* 0x041fe20000410000 */
[C---:B-1----:R-:W-:Y:S01]  /*cc90*/  FMUL.FTZ R35, R5.reuse, R124 ;  /* 0x0000007c05237220 */ /* 0x042fe20000410000 */
[----:B------:R0:W-:Y:S04]  /*cca0*/  ST.E desc[UR36][R22.64+0x414], R43 ;  /* 0x0004142b16007985 */ /* 0x0001e8000c101924 */
[----:B------:R1:W-:Y:S04]  /*ccb0*/  ST.E desc[UR36][R22.64+0x424], R47 ;  /* 0x0004242f16007985 */ /* 0x0003e8000c101924 */
[----:B------:R2:W-:Y:S04]  /*ccc0*/  ST.E desc[UR36][R22.64+0x2ac], R39 ;  /* 0x0002ac2716007985 */ /* 0x0005e8000c101924 */
[----:B------:R3:W-:Y:S01]  /*ccd0*/  ST.E desc[UR36][R22.64+0x2dc], R37 ;  /* 0x0002dc2516007985 */ /* 0x0007e2000c101924 */
[----:B0-----:R-:W-:-:S03]  /*cce0*/  FMUL.FTZ R43, R5, R68 ;  /* 0x00000044052b7220 */ /* 0x001fc60000410000 */
[----:B------:R0:W-:Y:S01]  /*ccf0*/  ST.E desc[UR36][R22.64+0x308], R25 ;  /* 0x0003081916007985 */ /* 0x0001e2000c101924 */
[----:B-1----:R-:W-:-:S03]  /*cd00*/  FMUL.FTZ R47, R5, R66 ;  /* 0x00000042052f7220 */ /* 0x002fc60000410000 */
[----:B------:R1:W-:Y:S01]  /*cd10*/  ST.E desc[UR36][R22.64+0x32c], R27 ;  /* 0x00032c1b16007985 */ /* 0x0003e2000c101924 */
[----:B--2---:R-:W-:-:S03]  /*cd20*/  FMUL.FTZ R39, R5, R40 ;  /* 0x0000002805277220 */ /* 0x004fc60000410000 */
[----:B------:R2:W-:Y:S01]  /*cd30*/  ST.E desc[UR36][R22.64+0x33c], R35 ;  /* 0x00033c2316007985 */ /* 0x0005e2000c101924 */
[C---:B---3--:R-:W-:Y:S01]  /*cd40*/  FMUL.FTZ R37, R5.reuse, R122 ;  /* 0x0000007a05257220 */ /* 0x048fe20000410000 */
[C---:B0-----:R-:W-:Y:S01]  /*cd50*/  FMUL.FTZ R25, R5.reuse, R126 ;  /* 0x0000007e05197220 */ /* 0x041fe20000410000 */
[C---:B-1----:R-:W-:Y:S01]  /*cd60*/  FMUL.FTZ R27, R5.reuse, R48 ;  /* 0x00000030051b7220 */ /* 0x042fe20000410000 */
[C---:B--2---:R-:W-:Y:S01]  /*cd70*/  FMUL.FTZ R35, R5.reuse, R78 ;  /* 0x0000004e05237220 */ /* 0x044fe20000410000 */
        /* <DEDUP_REMOVED lines=14> */
[----:B------:R0:W-:Y:S01]  /*ce60*/  ST.E desc[UR36][R22.64+0x2bc], R43 ;  /* 0x0002bc2b16007985 */ /* 0x0001e2000c101924 */
[C---:B------:R-:W-:Y:S01]  /*ce70*/  FMUL.FTZ R26, R4.reuse, R26 ;  /* 0x0000001a041a7220 */ /* 0x040fe20000410000 */
[C---:B------:R-:W-:Y:S01]  /*ce80*/  FMUL.FTZ R38, R4.reuse, R38 ;  /* 0x0000002604267220 */ /* 0x040fe20000410000 */
[C---:B------:R-:W-:Y:S01]  /*ce90*/  FMUL.FTZ R46, R4.reuse, R46 ;  /* 0x0000002e042e7220 */ /* 0x040fe20000410000 */
[----:B------:R1:W-:Y:S01]  /*cea0*/  ST.E desc[UR36][R22.64+0x2d8], R47 ;  /* 0x0002d82f16007985 */ /* 0x0003e2000c101924 */
[C---:B------:R-:W-:Y:S01]  /*ceb0*/  FMUL.FTZ R51, R4.reuse, R51 ;  /* 0x0000003304337220 */ /* 0x040fe20000410000 */
[C---:B------:R-:W-:Y:S01]  /*cec0*/  FMUL.FTZ R42, R4.reuse, R42 ;  /* 0x0000002a042a7220 */ /* 0x040fe20000410000 */
[C---:B------:R-:W-:Y:S01]  /*ced0*/  FMUL.FTZ R54, R4.reuse, R54 ;  /* 0x0000003604367220 */ /* 0x040fe20000410000 */
[----:B------:R-:W-:Y:S01]  /*cee0*/  ST.E desc[UR36][R22.64+0x39c], R37 ;  /* 0x00039c2516007985 */ /* 0x000fe2000c101924 */
        /* <DEDUP_REMOVED lines=60> */
[C---:B---3--:R-:W-:Y:S01]  /*d2b0*/  FMUL.FTZ R27, R5.reuse, R138 ;  /* 0x0000008a051b7220 */ /* 0x048fe20000410000 */
[C---:B------:R-:W-:Y:S01]  /*d2c0*/  FMUL.FTZ R129, R5.reuse, R129 ;  /* 0x0000008105817220 */ /* 0x040fe20000410000 */
[C---:B------:R-:W-:Y:S01]  /*d2d0*/  FMUL.FTZ R39, R5.reuse, R136 ;  /* 0x0000008805277220 */ /* 0x040fe20000410000 */
[----:B------:R-:W-:Y:S01]  /*d2e0*/  FMUL.FTZ R137, R5, R137 ;  /* 0x0000008905897220 */ /* 0x000fe20000410000 */
[----:B------:R-:W-:-:S02]  /*d2f0*/  VIADD R4, R144, 0x8 ;  /* 0x0000000890047836 */ /* 0x000fc40000000000 */
[----:B----4-:R-:W-:Y:S01]  /*d300*/  FMUL.FTZ R35, R5, R60 ;  /* 0x0000003c05237220 */ /* 0x010fe20000410000 */
        /* <DEDUP_REMOVED lines=63> */
[----:B------:R2:W-:Y:S04]  /*d700*/  ST.E desc[UR36][R22.64+0x41c], R27 ;  /* 0x00041c1b16007985 */ /* 0x0005e8000c101924 */
[----:B------:R3:W-:Y:S04]  /*d710*/  ST.E desc[UR36][R22.64+0x428], R35 ;  /* 0x0004282316007985 */ /* 0x0007e8000c101924 */
[----:B------:R4:W-:Y:S04]  /*d720*/  ST.E desc[UR36][R22.64+0x42c], R39 ;  /* 0x00042c2716007985 */ /* 0x0009e8000c101924 */
[----:B------:R-:W-:Y:S01]  /*d730*/  ST.E desc[UR36][R22.64+0x438], R137 ;  /* 0x0004388916007985 */ /* 0x000fe2000c101924 */
[----:B------:R4:W-:Y:S06]  /*d740*/  BAR.SYNC.DEFER_BLOCKING R4, 0x100 ;  /* 0x000400040000751d */ /* 0x0009ec0000010000 */
[----:B------:R-:W4:Y:S04]  /*d750*/  LDL R24, [R1+0x1f0] ;  /* 0x0001f00001187983 */ /* 0x000f280000100800 */
[----:B------:R-:W4:Y:S04]  /*d760*/  LD.E R5, desc[UR36][R22.64+0x240] ;  /* 0x0002402416057980 */ /* 0x000f28000c101900 */
[----:B0-----:R-:W4:Y:S04]  /*d770*/  LD.E R25, desc[UR36][R22.64+0x244] ;  /* 0x0002442416197980 */ /* 0x001f28000c101900 */
[----:B-1----:R-:W4:Y:S04]  /*d780*/  LD.E R37, desc[UR36][R22.64+0x248] ;  /* 0x0002482416257980 */ /* 0x002f28000c101900 */
[----:B------:R-:W4:Y:S04]  /*d790*/  LD.E R41, desc[UR36][R22.64+0x24c] ;  /* 0x00024c2416297980 */ /* 0x000f28000c101900 */
[----:B------:R-:W4:Y:S04]  /*d7a0*/  LD.E R43, desc[UR36][R22.64+0x250] ;  /* 0x00025024162b7980 */ /* 0x000f28000c101900 */
[----:B------:R-:W4:Y:S04]  /*d7b0*/  LD.E R45, desc[UR36][R22.64+0x254] ;  /* 0x00025424162d7980 */ /* 0x000f28000c101900 */
[----:B--2---:R-:W2:Y:S04]  /*d7c0*/  LD.E R27, desc[UR36][R22.64+0x258] ;  /* 0x00025824161b7980 */ /* 0x004ea8000c101900 */
        /* <DEDUP_REMOVED lines=68> */
[----:B------:R0:W-:Y:S04]  /*dc10*/  ST.E desc[UR36][R22.64+0x240], R5 ;  /* 0x0002400516007985 */ /* 0x0001e8000c101924 */
[----:B------:R-:W-:Y:S04]  /*dc20*/  ST.E desc[UR36][R22.64+0x244], R25 ;  /* 0x0002441916007985 */ /* 0x000fe8000c101924 */
[----:B------:R-:W4:Y:S04]  /*dc30*/  LD.E R111, desc[UR36][R22.64+0x3a4] ;  /* 0x0003a424166f7980 */ /* 0x000f28000c101900 */
[----:B0-----:R-:W4:Y:S04]  /*dc40*/  LD.E R5, desc[UR36][R22.64+0x28c] ;  /* 0x00028c2416057980 */ /* 0x001f28000c101900 */
[----:B------:R-:W-:Y:S04]  /*dc50*/  ST.E desc[UR36][R22.64+0x248], R37 ;  /* 0x0002482516007985 */ /* 0x000fe8000c101924 */
[----:B------:R-:W-:Y:S04]  /*dc60*/  ST.E desc[UR36][R22.64+0x24c], R41 ;  /* 0x00024c2916007985 */ /* 0x000fe8000c101924 */
[----:B------:R-:W-:Y:S04]  /*dc70*/  ST.E desc[UR36][R22.64+0x250], R43 ;  /* 0x0002502b16007985 */ /* 0x000fe8000c101924 */
[----:B------:R-:W-:Y:S04]  /*dc80*/  ST.E desc[UR36][R22.64+0x254], R45 ;  /* 0x0002542d16007985 */ /* 0x000fe8000c101924 */
[----:B--2---:R-:W-:Y:S04]  /*dc90*/  ST.E desc[UR36][R22.64+0x258], R27 ;  /* 0x0002581b16007985 */ /* 0x004fe8000c101924 */
[----:B---3--:R-:W-:Y:S04]  /*dca0*/  ST.E desc[UR36][R22.64+0x25c], R35 ;  /* 0x00025c2316007985 */ /* 0x008fe8000c101924 */
        /* <DEDUP_REMOVED lines=10> */
[----:B0-----:R-:W4:Y:S04]  /*dd50*/  LD.E R39, desc[UR36][R22.64+0x294] ;  /* 0x0002942416277980 */ /* 0x001f28000c101900 */
[----:B------:R-:W4:Y:S04]  /*dd60*/  LD.E R41, desc[UR36][R22.64+0x29c] ;  /* 0x00029c2416297980 */ /* 0x000f28000c101900 */
[----:B------:R-:W4:Y:S04]  /*dd70*/  LD.E R43, desc[UR36][R22.64+0x2a4] ;  /* 0x0002a424162b7980 */ /* 0x000f28000c101900 */
[----:B------:R-:W4:Y:S04]  /*dd80*/  LD.E R45, desc[UR36][R22.64+0x2ac] ;  /* 0x0002ac24162d7980 */ /* 0x000f28000c101900 */
[----:B-1----:R-:W4:Y:S04]  /*dd90*/  LD.E R47, desc[UR36][R22.64+0x2b4] ;  /* 0x0002b424162f7980 */ /* 0x002f28000c101900 */
        /* <DEDUP_REMOVED lines=56> */
[----:B0-----:R-:W4:Y:S04]  /*e120*/  LD.E.64 R4, desc[UR36][R22.64+0x88] ;  /* 0x0000882416047980 */ /* 0x001f28000c101b00 */
        /* <DEDUP_REMOVED lines=100> */
[----:B------:R-:W4:Y:S01]  /*e770*/  LDL R38, [R1+0x68] ;  /* 0x0000680001267983 */ /* 0x000f220000100800 */
[----:B------:R-:W-:-:S02]  /*e780*/  IMAD R4, R24, 0xc00, R4 ;  /* 0x00000c0018047824 */ /* 0x000fc400078e0204 */
[--C-:B0-----:R-:W-:Y:S01]  /*e790*/  IMAD.MOV.U32 R25, RZ, RZ, R5.reuse ;  /* 0x000000ffff197224 */ /* 0x101fe200078e0005 */
[----:B------:R-:W-:Y:S01]  /*e7a0*/  F2FP.BF16.F32.PACK_AB R152, R72, R152 ;  /* 0x000000984898723e */ /* 0x000fe200000010ff */
[----:B------:R-:W-:Y:S01]  /*e7b0*/  VIADD R24, R4, 0x80 ;  /* 0x0000008004187836 */ /* 0x000fe20000000000 */
[----:B------:R-:W-:Y:S01]  /*e7c0*/  F2FP.BF16.F32.PACK_AB R153, R56, R153 ;  /* 0x000000993899723e */ /* 0x000fe200000010ff */
[----:B-1----:R-:W-:Y:S01]  /*e7d0*/  VIADD R26, R4, 0x100 ;  /* 0x00000100041a7836 */ /* 0x002fe20000000000 */
[----:B------:R-:W-:Y:S01]  /*e7e0*/  F2FP.BF16.F32.PACK_AB R154, R73, R154 ;  /* 0x0000009a499a723e */ /* 0x000fe200000010ff */
[----:B--2---:R-:W-:Y:S01]  /*e7f0*/  IMAD.MOV.U32 R27, RZ, RZ, R5 ;  /* 0x000000ffff1b7224 */ /* 0x004fe200078e0005 */
[----:B------:R-:W-:Y:S01]  /*e800*/  R2UR UR10, R24 ;  /* 0x00000000180a72ca */ /* 0x000fe200000e0000 */
[----:B---3--:R-:W2:Y:S01]  /*e810*/  LD.E R35, desc[UR36][R22.64+0x26c] ;  /* 0x00026c2416237980 */ /* 0x008ea2000c101900 */
[----:B------:R-:W-:Y:S02]  /*e820*/  R2UR UR11, R25 ;  /* 0x00000000190b72ca */ /* 0x000fe400000e0000 */
[----:B------:R-:W-:Y:S01]  /*e830*/  R2UR UR14, R26 ;  /* 0x000000001a0e72ca */ /* 0x000fe200000e0000 */
[----:B------:R-:W2:Y:S01]  /*e840*/  LD.E R24, desc[UR36][R22.64+0x240] ;  /* 0x0002402416187980 */ /* 0x000ea2000c101900 */
[----:B------:R-:W-:-:S02]  /*e850*/  R2UR UR15, R27 ;  /* 0x000000001b0f72ca */ /* 0x000fc400000e0000 */
[----:B------:R-:W-:Y:S01]  /*e860*/  F2FP.BF16.F32.PACK_AB R155, R57, R155 ;  /* 0x0000009b399b723e */ /* 0x000fe200000010ff */
[----:B------:R-:W2:Y:S01]  /*e870*/  LD.E R25, desc[UR36][R22.64+0x244] ;  /* 0x0002442416197980 */ /* 0x000ea2000c101900 */
[----:B------:R-:W-:Y:S02]  /*e880*/  F2FP.BF16.F32.PACK_AB R156, R29, R156 ;  /* 0x0000009c1d9c723e */ /* 0x000fe400000010ff */
[----:B------:R-:W-:Y:S01]  /*e890*/  F2FP.BF16.F32.PACK_AB R157, R31, R157 ;  /* 0x0000009d1f9d723e */ /* 0x000fe200000010ff */
[----:B------:R-:W2:Y:S01]  /*e8a0*/  LD.E R26, desc[UR36][R22.64+0x248] ;  /* 0x00024824161a7980 */ /* 0x000ea2000c101900 */
[----:B------:R-:W-:Y:S02]  /*e8b0*/  F2FP.BF16.F32.PACK_AB R158, R32, R158 ;  /* 0x0000009e209e723e */ /* 0x000fe400000010ff */
[----:B------:R-:W-:Y:S01]  /*e8c0*/  F2FP.BF16.F32.PACK_AB R159, R34, R159 ;  /* 0x0000009f229f723e */ /* 0x000fe200000010ff */
[----:B------:R-:W2:Y:S01]  /*e8d0*/  LD.E R27, desc[UR36][R22.64+0x24c] ;  /* 0x00024c24161b7980 */ /* 0x000ea2000c101900 */
[----:B------:R-:W-:-:S02]  /*e8e0*/  F2FP.BF16.F32.PACK_AB R160, R33, R160 ;  /* 0x000000a021a0723e */ /* 0x000fc400000010ff */
[----:B------:R-:W-:Y:S01]  /*e8f0*/  F2FP.BF16.F32.PACK_AB R161, R30, R161 ;  /* 0x000000a11ea1723e */ /* 0x000fe200000010ff */
[----:B------:R-:W2:Y:S01]  /*e900*/  LD.E R29, desc[UR36][R22.64+0x254] ;  /* 0x00025424161d7980 */ /* 0x000ea2000c101900 */
[----:B------:R-:W-:-:S03]  /*e910*/  F2FP.BF16.F32.PACK_AB R162, R28, R162 ;  /* 0x000000a21ca2723e */ /* 0x000fc600000010ff */
[----:B------:R-:W2:Y:S04]  /*e920*/  LD.E R28, desc[UR36][R22.64+0x250] ;  /* 0x00025024161c7980 */ /* 0x000ea8000c101900 */
[----:B------:R-:W2:Y:S04]  /*e930*/  LD.E R30, desc[UR36][R22.64+0x258] ;  /* 0x00025824161e7980 */ /* 0x000ea8000c101900 */
[----:B------:R-:W2:Y:S04]  /*e940*/  LD.E R31, desc[UR36][R22.64+0x25c] ;  /* 0x00025c24161f7980 */ /* 0x000ea8000c101900 */
[----:B------:R-:W2:Y:S04]  /*e950*/  LD.E R32, desc[UR36][R22.64+0x260] ;  /* 0x0002602416207980 */ /* 0x000ea8000c101900 */
[----:B------:R-:W2:Y:S04]  /*e960*/  LD.E R33, desc[UR36][R22.64+0x264] ;  /* 0x0002642416217980 */ /* 0x000ea8000c101900 */
        /* <DEDUP_REMOVED lines=62> */
[----:B------:R-:W-:-:S03]  /*ed50*/  ISETP.NE.U32.AND P0, PT, R38, RZ, PT ;  /* 0x000000ff2600720c */ /* 0x000fc60003f05070 */
        /* <DEDUP_REMOVED lines=55> */
[----:B------:R-:W-:-:S02]  /*f0d0*/  R2UR UR6, R4 ;  /* 0x00000000040672ca */ /* 0x000fc400000e0000 */
[----:B------:R-:W-:Y:S01]  /*f0e0*/  R2UR UR7, R5 ;  /* 0x00000000050772ca */ /* 0x000fe200000e0000 */
[----:B------:R-:W-:Y:S01]  /*f0f0*/  VOTEU.ANY UP0, P0 ;  /* 0x00000000003f7886 */ /* 0x000fe20000000100 */
[----:B--2---:R-:W-:-:S11]  /*f100*/  WARPGROUP.ARRIVE ;  /* 0x00000000000079c5 */ /* 0x004fd60000000000 */
[----:B------:R-:W-:Y:S01]  /*f110*/  HGMMA.64x256x16.F32.BF16 R24, R152, gdesc[UR4].tnspB, R24, UP0, gsb0 ;  /* 0x43e0000498187df0 */ /* 0x000fe2000b801818 */
[----:B------:R-:W-:Y:S02]  /*f120*/  F2FP.BF16.F32.PACK_AB R163, R220, R163 ;  /* 0x000000a3dca3723e */ /* 0x000fe400000010ff */
        /* <DEDUP_REMOVED lines=131> */
[----:B------:R-:W-:Y:S01]  /*f960*/  STL [R1+0x68], R0 ;  /* 0x0000680001007387 */ /* 0x000fe20000100800 */
[----:B------:R-:W-:Y:S02]  /*f970*/  VIADD R152, R4, 0x180 ;  /* 0x0000018004987836 */ /* 0x000fe40000000000 */
[----:B------:R-:W-:-:S03]  /*f980*/  IMAD.MOV.U32 R153, RZ, RZ, R5 ;  /* 0x000000ffff997224 */ /* 0x000fc600078e0005 */
[----:B------:R-:W-:Y:S02]  /*f990*/  R2UR UR6, R152 ;  /* 0x00000000980672ca */ /* 0x000fe400000e0000 */
[----:B------:R-:W-:Y:S02]  /*f9a0*/  R2UR UR7, R153 ;  /* 0x00000000990772ca */ /* 0x000fe400000e0000 */
[----:B------:R-:W-:Y:S02]  /*f9b0*/  F2FP.BF16.F32.PACK_AB R152, R12, R11 ;  /* 0x0000000b0c98723e */ /* 0x000fe400000010ff */
[----:B------:R-:W-:Y:S02]  /*f9c0*/  F2FP.BF16.F32.PACK_AB R153, R175, R174 ;  /* 0x000000aeaf99723e */ /* 0x000fe400000010ff */
[----:B------:R-:W-:Y:S02]  /*f9d0*/  F2FP.BF16.F32.PACK_AB R154, R13, R9 ;  /* 0x000000090d9a723e */ /* 0x000fe400000010ff */
[----:B------:R-:W-:Y:S01]  /*f9e0*/  F2FP.BF16.F32.PACK_AB R155, R173, R172 ;  /* 0x000000acad9b723e */ /* 0x000fe200000010ff */
[----:B------:R-:W-:-:S02]  /*f9f0*/  WARPGROUP.DEPBAR.LE gsb0, 0x0 ;  /* 0x00008000000079c5 */ /* 0x000fc40000010000 */
        /* <DEDUP_REMOVED lines=132> */
[----:B------:R-:W-:Y:S01]  /*10240*/  IMAD.MOV.U32 R13, RZ, RZ, R5 ;  /* 0x000000ffff0d7224 */ /* 0x000fe200078e0005 */
        /* <DEDUP_REMOVED lines=131> */
[----:B------:R-:W-:Y:S02]  /*10a80*/  R2UR UR6, R12 ;  /* 0x000000000c0672ca */ /* 0x000fe400000e0000 */
[----:B------:R-:W-:Y:S01]  /*10a90*/  R2UR UR7, R13 ;  /* 0x000000000d0772ca */ /* 0x000fe200000e0000 */
[----:B------:R-:W-:Y:S01]  /*10aa0*/  STL [R1+0x68], R0 ;  /* 0x0000680001007387 */ /* 0x000fe20000100800 */
[----:B------:R-:W-:Y:S01]  /*10ab0*/  VIADD R4, R4, 0x280 ;  /* 0x0000028004047836 */ /* 0x000fe20000000000 */
[----:B------:R-:W-:Y:S02]  /*10ac0*/  WARPGROUP.DEPBAR.LE gsb0, 0x0 ;  /* 0x00008000000079c5 */ /* 0x000fe40000010000 */
[----:B------:R-:W-:Y:S02]  /*10ad0*/  F2FP.BF16.F32.PACK_AB R152, R14, R7 ;  /* 0x000000070e98723e */ /* 0x000fe400000010ff */
[----:B------:R-:W-:-:S02]  /*10ae0*/  F2FP.BF16.F32.PACK_AB R153, R171, R170 ;  /* 0x000000aaab99723e */ /* 0x000fc400000010ff */
        /* <DEDUP_REMOVED lines=135> */
[----:B------:R-:W-:Y:S02]  /*11360*/  WARPGROUP.DEPBAR.LE gsb0, 0x0 ;  /* 0x00008000000079c5 */ /* 0x000fe40000010000 */
[----:B------:R-:W-:Y:S02]  /*11370*/  F2FP.BF16.F32.PACK_AB R152, R20, R3 ;  /* 0x000000031498723e */ /* 0x000fe400000010ff */
[----:B------:R-:W-:Y:S02]  /*11380*/  F2FP.BF16.F32.PACK_AB R153, R167, R166 ;  /* 0x000000a6a799723e */ /* 0x000fe400000010ff */
        /* <DEDUP_REMOVED lines=262> */
[----:B------:R0:W-:Y:S04]  /*123f0*/  STL [R1+0x68], R0 ;  /* 0x0000680001007387 */ /* 0x0001e80000100800 */
        /* <DEDUP_REMOVED lines=128> */
[----:B----4-:R0:W-:Y:S04]  /*12c00*/  ST.E desc[UR36][R22.64+0x39c], R0 ;  /* 0x00039c0016007985 */ /* 0x0101e8000c101924 */
[----:B0-----:R-:W4:Y:S04]  /*12c10*/  LD.E R0, desc[UR36][R22.64+0x28] ;  /* 0x0000282416007980 */ /* 0x001f28000c101900 */
[----:B--2---:R0:W-:Y:S04]  /*12c20*/  ST.E desc[UR36][R22.64+0x240], R3 ;  /* 0x0002400316007985 */ /* 0x0041e8000c101924 */
[----:B---3--:R1:W-:Y:S04]  /*12c30*/  ST.E desc[UR36][R22.64+0x244], R5 ;  /* 0x0002440516007985 */ /* 0x0083e8000c101924 */
        /* <DEDUP_REMOVED lines=125> */
[----:B0-----:R1:W5:Y:S01]  /*13410*/  LDL R3, [R1+0x1f0] ;  /* 0x0001f00001037983 */ /* 0x0013620000100800 */
[----:B----4-:R-:W-:-:S04]  /*13420*/  LOP3.LUT R0, R0, 0x1, RZ, 0xfc, !PT ;  /* 0x0000000100007812 */ /* 0x010fc800078efcff */
[----:B------:R-:W-:Y:S01]  /*13430*/  ISETP.NE.AND P0, PT, R0, 0x3, PT ;  /* 0x000000030000780c */ /* 0x000fe20003f05270 */
[----:B------:R-:W-:-:S12]  /*13440*/  BSSY B0, `(.L_x_12580) ;  /* 0x0000003000007945 */ /* 0x000fd80003800000 */
[----:B-1----:R-:W-:Y:S05]  /*13450*/  @!P0 BRA `(.L_x_12581) ;  /* 0x0000000000048947 */ /* 0x002fea0003800000 */
[----:B------:R-:W-:Y:S01]  /*13460*/  BPT.TRAP 0x1 ;  /* 0x000000040000795c */ /* 0x000fe20000300000 */
.L_x_12581:
[----:B------:R-:W-:Y:S05]  /*13470*/  BSYNC B0 ;  /* 0x0000000000007941 */ /* 0x000fea0003800000 */
.L_x_12580:
[----:B------:R-:W2:Y:S04]  /*13480*/  LD.E.64 R4, desc[UR36][R22.64+0x48] ;  /* 0x0000482416047980 */ /* 0x000ea8000c101b00 */
[----:B------:R-:W3:Y:S01]  /*13490*/  LD.E R0, desc[UR36][R22.64+0x34] ;  /* 0x0000342416007980 */ /* 0x000ee2000c101900 */
[C---:B------:R-:W-:Y:S01]  /*134a0*/  ISETP.GT.AND P0, PT, R10.reuse, R2, PT ;  /* 0x000000020a00720c */ /* 0x040fe20003f04270 */
[----:B------:R-:W-:Y:S01]  /*134b0*/  VIADD R10, R10, 0xffffffff ;  /* 0xffffffff0a0a7836 */ /* 0x000fe20000000000 */
[----:B--2---:R-:W-:-:S05]  /*134c0*/  MOV R4, R4 ;  /* 0x0000000400047202 */ /* 0x004fca0000000f00 */
[----:B-----5:R-:W-:-:S05]  /*134d0*/  IMAD R3, R3, 0x8, R4 ;  /* 0x0000000803037824 */ /* 0x020fca00078e0204 */
[----:B---3--:R-:W-:-:S04]  /*134e0*/  PRMT R0, R0, 0x654, R3 ;  /* 0x0000065400007816 */ /* 0x008fc80000000003 */
[----:B------:R0:W-:Y:S01]  /*134f0*/  SYNCS.ARRIVE.TRANS64.RED.A1T0 RZ, [R0+URZ], RZ ;  /* 0x000000ff00ff79a7 */ /* 0x0001e2000810043f */
[----:B------:R-:W-:Y:S05]  /*13500*/  @P0 BRA `(.L_x_12582) ;  /* 0xffffff6400e80947 */ /* 0x000fea000383ffff */
.L_x_12563:
[----:B------:R-:W-:-:S13]  /*13510*/  ISETP.GE.AND P0, PT, R10, UR40, PT ;  /* 0x000000280a007c0c */ /* 0x000fda000bf06270 */
[----:B------:R-:W-:Y:S05]  /*13520*/  @!P0 BRA `(.L_x_12583) ;  /* 0x000000a800f88947 */ /* 0x000fea0003800000 */
[----:B------:R-:W-:-:S05]  /*13530*/  IADD3 R20, P0, R16, 0x28, RZ ;  /* 0x0000002810147810 */ /* 0x000fca0007f1e0ff */
[----:B------:R-:W-:-:S08]  /*13540*/  IMAD.X R21, RZ, RZ, R17, P0 ;  /* 0x000000ffff157224 */ /* 0x000fd000000e0611 */
.L_x_12612:
[----:B------:R-:W2:Y:S04]  /*13550*/  LDL R2, [R1+0x1f0] ;  /* 0x0001f00001027983 */ /* 0x000ea80000100800 */
[----:B0-----:R-:W3:Y:S04]  /*13560*/  LDL R0, [R1+0x1f8] ;  /* 0x0001f80001007983 */ /* 0x001ee80000100800 */
[----:B-1----:R-:W4:Y:S01]  /*13570*/  LDL R3, [R1] ;  /* 0x0000000001037983 */ /* 0x002f220000100800 */
        /* <DEDUP_REMOVED lines=17> */
.L_x_12585:
[----:B------:R-:W-:Y:S05]  /*13690*/  BSYNC B0 ;  /* 0x0000000000007941 */ /* 0x000fea0003800000 */
.L_x_12584:
[----:B------:R-:W2:Y:S01]  /*136a0*/  LDL.64 R6, [R1+0x18] ;  /* 0x0000180001067983 */ /* 0x000ea20000100a00 */
[----:B-----5:R-:W-:Y:S02]  /*136b0*/  SHF.L.U32 R5, R4, 0x1f, RZ ;  /* 0x0000001f04057819 */ /* 0x020fe400000006ff */
[----:B--2---:R-:W-:-:S05]  /*136c0*/  MOV R3, R6 ;  /* 0x0000000600037202 */ /* 0x004fca0000000f00 */
[----:B------:R-:W-:-:S04]  /*136d0*/  IMAD R2, R2, 0x8, R3 ;  /* 0x0000000802027824 */ /* 0x000fc800078e0203 */
[----:B------:R1:W2:Y:S01]  /*136e0*/  SYNCS.PHASECHK.TRANS64.TRYWAIT P0, [R2+URZ], R5 ;  /* 0x00000005020075a7 */ /* 0x0002a2000800017f */
[----:B------:R1:W5:Y:S01]  /*136f0*/  LDL.64 R6, [R1+0x1f0] ;  /* 0x0001f00001067983 */ /* 0x0003620000100a00 */
[----:B------:R-:W-:Y:S04]  /*13700*/  BSSY B0, `(.L_x_12586) ;  /* 0x0000003000007945 */ /* 0x000fe80003800000 */
[----:B------:R-:W-:Y:S05]  /*13710*/  @!P1 BRA `(.L_x_12587) ;  /* 0x0000000000049947 */ /* 0x000fea0003800000 */
[----:B------:R-:W-:Y:S01]  /*13720*/  BPT.TRAP 0x1 ;  /* 0x000000040000795c */ /* 0x000fe20000300000 */
.L_x_12587:
[----:B------:R-:W-:Y:S05]  /*13730*/  BSYNC B0 ;  /* 0x0000000000007941 */ /* 0x000fea0003800000 */
.L_x_12586:
[----:B------:R-:W-:Y:S04]  /*13740*/  BSSY B0, `(.L_x_12588) ;  /* 0x0000006000007945 */ /* 0x000fe80003800000 */
[----:B--2---:R-:W-:Y:S05]  /*13750*/  @P0 BRA `(.L_x_12589) ;  /* 0x0000000000100947 */ /* 0x004fea0003800000 */
[----:B-----5:R-:W-:Y:S01]  /*13760*/  IMAD R6, R6, 0x8, R3 ;  /* 0x0000000806067824 */ /* 0x020fe200078e0203 */
[----:B------:R-:W-:-:S04]  /*13770*/  SHF.L.U32 R7, R7, 0x1f, RZ ;  /* 0x0000001f07077819 */ /* 0x000fc800000006ff */
[----:B------:R-:W2:Y:S02]  /*13780*/  SYNCS.PHASECHK.TRANS64.TRYWAIT P0, [R6+URZ], R7 ;  /* 0x00000007060075a7 */ /* 0x000ea4000800017f */
[----:B--2---:R-:W-:Y:S05]  /*13790*/  @!P0 BRA `(.L_x_12590) ;  /* 0x0000017800dc8947 */ /* 0x004fea0003800000 */
.L_x_12589:
[----:B------:R-:W-:Y:S05]  /*137a0*/  BSYNC B0 ;  /* 0x0000000000007941 */ /* 0x000fea0003800000 */
.L_x_12588:
[----:B-1----:R-:W3:Y:S04]  /*137b0*/  LDL R5, [R1+0x1f0] ;  /* 0x0001f00001057983 */ /* 0x002ee80000100800 */
[----:B------:R-:W3:Y:S01]  /*137c0*/  LDL.64 R2, [R1+0x80] ;  /* 0x0000800001027983 */ /* 0x000ee20000100a00 */
[----:B------:R-:W-:Y:S05]  /*137d0*/  WARPSYNC.ALL ;  /* 0x0000000000007948 */ /* 0x000fea0003800000 */
[----:B------:R-:W4:Y:S04]  /*137e0*/  LDL.64 R14, [R1+0x78] ;  /* 0x00007800010e7983 */ /* 0x000f280000100a00 */
[----:B--2--5:R-:W2:Y:S04]  /*137f0*/  LDL.64 R6, [R1+0x78] ;  /* 0x0000780001067983 */ /* 0x024ea80000100a00 */
[----:B------:R-:W2:Y:S01]  /*13800*/  LDL.64 R8, [R1+0x78] ;  /* 0x0000780001087983 */ /* 0x000ea20000100a00 */
[----:B---3--:R-:W-:Y:S01]  /*13810*/  IMAD R2, R5, 0x300, R2 ;  /* 0x0000030005027824 */ /* 0x008fe200078e0202 */
[----:B------:R-:W-:Y:S01]  /*13820*/  R2UR UR7, R3 ;  /* 0x00000000030772ca */ /* 0x000fe200000e0000 */
[----:B------:R-:W-:Y:S01]  /*13830*/  WARPGROUP.ARRIVE ;  /* 0x00000000000079c5 */ /* 0x000fe20000000000 */
[----:B------:R-:W3:Y:S01]  /*13840*/  LDL.64 R12, [R1+0x78] ;  /* 0x00007800010c7983 */ /* 0x000ee20000100a00 */
[----:B0-----:R-:W-:Y:S01]  /*13850*/  IMAD.MOV.U32 R0, RZ, RZ, 0x1 ;  /* 0x00000001ff007424 */ /* 0x001fe200078e00ff */
[----:B------:R-:W-:-:S02]  /*13860*/  R2UR UR6, R2 ;  /* 0x00000000020672ca */ /* 0x000fc400000e0000 */
[----:B------:R0:W-:Y:S04]  /*13870*/  STL [R1+0x60], RZ ;  /* 0x000060ff01007387 */ /* 0x0001e80000100800 */
[----:B------:R0:W-:Y:S04]  /*13880*/  STL [R1+0x60], R0 ;  /* 0x0000600001007387 */ /* 0x0001e80000100800 */
[----:B------:R0:W-:Y:S04]  /*13890*/  STL [R1+0x60], R0 ;  /* 0x0000600001007387 */ /* 0x0001e80000100800 */
[----:B------:R0:W-:Y:S04]  /*138a0*/  STL [R1+0x60], R0 ;  /* 0x0000600001007387 */ /* 0x0001e80000100800 */
[----:B------:R0:W-:Y:S04]  /*138b0*/  STL [R1+0x60], R0 ;  /* 0x0000600001007387 */ /* 0x0001e80000100800 */
[----:B------:R0:W5:Y:S01]  /*138c0*/  LDL.64 R4, [R1+0x1f0] ;  /* 0x0001f00001047983 */ /* 0x0001620000100a00 */
[----:B----4-:R-:W-:-:S02]  /*138d0*/  R2UR UR4, R14 ;  /* 0x000000000e0472ca */ /* 0x010fc400000e0000 */
[----:B------:R-:W-:-:S13]  /*138e0*/  R2UR UR5, R15 ;  /* 0x000000000f0572ca */ /* 0x000fda00000e0000 */
[----:B------:R-:W-:Y:S01]  /*138f0*/  HGMMA.64x96x16.F32.BF16 R24, gdesc[UR4], RZ, !UPT, gsb0 ;  /* 0x01600000041879f0 */ /* 0x000fe2000c0018ff */
[----:B--2---:R-:W-:Y:S02]  /*13900*/  VIADD R6, R6, 0x2 ;  /* 0x0000000206067836 */ /* 0x004fe40000000000 */
[----:B------:R-:W-:Y:S02]  /*13910*/  VIADD R14, R2, 0x2 ;  /* 0x00000002020e7836 */ /* 0x000fe40000000000 */
[----:B------:R-:W-:Y:S01]  /*13920*/  IMAD.MOV.U32 R15, RZ, RZ, R3 ;  /* 0x000000ffff0f7224 */ /* 0x000fe200078e0003 */
[----:B------:R-:W-:Y:S02]  /*13930*/  R2UR UR4, R6 ;  /* 0x00000000060472ca */ /* 0x000fe400000e0000 */
[----:B------:R-:W-:Y:S02]  /*13940*/  R2UR UR6, R14 ;  /* 0x000000000e0672ca */ /* 0x000fe400000e0000 */
[----:B------:R-:W-:-:S02]  /*13950*/  R2UR UR7, R15 ;  /* 0x000000000f0772ca */ /* 0x000fc400000e0000 */
        /* <DEDUP_REMOVED lines=28> */
[----:B0-----:R-:W-:Y:S05]  /*13b20*/  @!P0 BRA `(.L_x_12592) ;  /* 0x0000000000048947 */ /* 0x001fea0003800000 */
[----:B------:R-:W-:Y:S01]  /*13b30*/  BPT.TRAP 0x1 ;  /* 0x000000040000795c */ /* 0x000fe20000300000 */
.L_x_12592:
[----:B------:R-:W-:Y:S05]  /*13b40*/  BSYNC B0 ;  /* 0x0000000000007941 */ /* 0x000fea0003800000 */
.L_x_12591:
        /* <DEDUP_REMOVED lines=11> */
.L_x_12594:
[----:B------:R-:W-:Y:S05]  /*13c00*/  BSYNC B0 ;  /* 0x0000000000007941 */ /* 0x000fea0003800000 */
.L_x_12593:
[----:B------:R-:W-:Y:S04]  /*13c10*/  BSSY B0, `(.L_x_12595) ;  /* 0x0000007000007945 */ /* 0x000fe80003800000 */
[----:B------:R-:W-:Y:S05]  /*13c20*/  @P0 BRA `(.L_x_12596) ;  /* 0x0000000000140947 */ /* 0x000fea0003800000 */
[----:B------:R-:W2:Y:S02]  /*13c30*/  LD.E.64 R20, desc[UR36][R20.64+0x18] ;  /* 0x0000182414147980 */ /* 0x000ea4000c101b00 */
[----:B--2---:R-:W-:-:S05]  /*13c40*/  MOV R3, R20 ;  /* 0x0000001400037202 */ /* 0x004fca0000000f00 */
[----:B------:R-:W-:-:S04]  /*13c50*/  IMAD R4, R4, 0x8, R3 ;  /* 0x0000000804047824 */ /* 0x000fc800078e0203 */
[----:B------:R-:W0:Y:S02]  /*13c60*/  SYNCS.PHASECHK.TRANS64.TRYWAIT P0, [R4+URZ], R5 ;  /* 0x00000005040075a7 */ /* 0x000e24000800017f */
[----:B0-----:R-:W-:Y:S05]  /*13c70*/  @!P0 BRA `(.L_x_12597) ;  /* 0x0000017400b88947 */ /* 0x001fea0003800000 */
.L_x_12596:
[----:B------:R-:W-:Y:S05]  /*13c80*/  BSYNC B0 ;  /* 0x0000000000007941 */ /* 0x000fea0003800000 */
.L_x_12595:
        /* <DEDUP_REMOVED lines=15> */
[----:B------:R-:W-:Y:S01]  /*13d80*/  R2UR UR5, R5 ;  /* 0x00000000050572ca */ /* 0x000fe200000e0000 */
[----:B------:R-:W-:Y:S01]  /*13d90*/  VIADD R14, R2, 0x2 ;  /* 0x00000002020e7836 */ /* 0x000fe20000000000 */
[----:B------:R-:W2:Y:S01]  /*13da0*/  LDL.64 R4, [R1+0xf0] ;  /* 0x0000f00001047983 */ /* 0x000ea20000100a00 */
[----:B------:R-:W-:Y:S02]  /*13db0*/  VIADD R12, R12, 0x2 ;  /* 0x000000020c0c7836 */ /* 0x000fe40000000000 */
[----:B------:R-:W-:Y:S01]  /*13dc0*/  IMAD.MOV.U32 R15, RZ, RZ, R3 ;  /* 0x000000ffff0f7224 */ /* 0x000fe200078e0003 */
[----:B------:R0:W5:Y:S01]  /*13dd0*/  LDL R11, [R1+0x1f0] ;  /* 0x0001f000010b7983 */ /* 0x0001620000100800 */
[----:B------:R-:W-:-:S06]  /*13de0*/  VOTEU.ANY UP0, P0 ;  /* 0x00000000003f7886 */ /* 0x000fcc0000000100 */
[----:B------:R-:W-:Y:S01]  /*13df0*/  HGMMA.64x96x16.F32.BF16 R24, gdesc[UR4], R24, UP0, gsb0 ;  /* 0x01600000041879f0 */ /* 0x000fe2000b801818 */
[----:B------:R-:W-:Y:S02]  /*13e00*/  R2UR UR6, R14 ;  /* 0x000000000e0672ca */ /* 0x000fe400000e0000 */
[----:B------:R-:W-:Y:S02]  /*13e10*/  R2UR UR7, R15 ;  /* 0x000000000f0772ca */ /* 0x000fe400000e0000 */
[----:B------:R-:W-:Y:S02]  /*13e20*/  R2UR UR4, R12 ;  /* 0x000000000c0472ca */ /* 0x000fe400000e0000 */
[----:B------:R-:W-:Y:S02]  /*13e30*/  R2UR UR5, R13 ;  /* 0x000000000d0572ca */ /* 0x000fe400000e0000 */
[----:B------:R-:W3:Y:S01]  /*13e40*/  LDL.64 R12, [R1+0xf0] ;  /* 0x0000f000010c7983 */ /* 0x000ee20000100a00 */
        /* <DEDUP_REMOVED lines=10> */
[----:B------:R-:W4:Y:S01]  /*13ef0*/  LDL.64 R8, [R1+0xf0] ;  /* 0x0000f00001087983 */ /* 0x000f220000100a00 */
        /* <DEDUP_REMOVED lines=12> */
[----:B------:R-:W-:Y:S01]  /*13fc0*/  IMAD.MOV.U32 R15, RZ, RZ, R3 ;  /* 0x000000ffff0f7224 */ /* 0x000fe200078e0003 */
[----:B------:R-:W-:Y:S02]  /*13fd0*/  WARPGROUP.DEPBAR.LE gsb0, 0x0 ;  /* 0x00008000000079c5 */ /* 0x000fe40000010000 */
[----:B------:R-:W-:-:S06]  /*13fe0*/  WARPGROUP.ARRIVE ;  /* 0x00000000000079c5 */ /* 0x000fcc0000000000 */
[----:B------:R-:W-:Y:S01]  /*13ff0*/  HGMMA.64x96x16.F32.BF16 R24, gdesc[UR4], R24, gsb0 ;  /* 0x01600000041879f0 */ /* 0x000fe20008001818 */
[----:B--2---:R-:W-:Y:S01]  /*14000*/  VIADD R4, R4, 0x400 ;  /* 0x0000040004047836 */ /* 0x004fe20000000000 */
        /* <DEDUP_REMOVED lines=89> */
[----:B------:R-:W-:Y:S01]  /*145a0*/  R2UR UR4, R4 ;  /* 0x00000000040472ca */ /* 0x000fe200000e0000 */
[----:B------:R-:W2:Y:S01]  /*145b0*/  LDL R14, [R1] ;  /* 0x00000000010e7983 */ /* 0x000ea20000100800 */
[----:B------:R-:W-:Y:S02]  /*145c0*/  R2UR UR7, R15 ;  /* 0x000000000f0772ca */ /* 0x000fe400000e0000 */
[----:B------:R-:W-:Y:S01]  /*145d0*/  R2UR UR5, R5 ;  /* 0x00000000050572ca */ /* 0x000fe200000e0000 */
[----:B---3--:R-:W-:Y:S02]  /*145e0*/  VIADD R12, R12, 0xc02 ;  /* 0x00000c020c0c7836 */ /* 0x008fe40000000000 */
        /* <DEDUP_REMOVED lines=57> */
.L_x_12599:
[----:B------:R-:W-:Y:S05]  /*14980*/  BSYNC B0 ;  /* 0x0000000000007941 */ /* 0x000fea0003800000 */
.L_x_12598:
[----:B0-----:R-:W2:Y:S02]  /*14990*/  LDL.64 R2, [R1+0x20] ;  /* 0x0000200001027983 */ /* 0x001ea40000100a00 */
[----:B--2---:R-:W-:-:S05]  /*149a0*/  MOV R2, R2 ;  /* 0x0000000200027202 */ /* 0x004fca0000000f00 */
[----:B-----5:R-:W-:-:S05]  /*149b0*/  IMAD R11, R11, 0x8, R2 ;  /* 0x000000080b0b7824 */ /* 0x020fca00078e0202 */
[----:B------:R-:W-:-:S04]  /*149c0*/  PRMT R11, R20, 0x654, R11 ;  /* 0x00000654140b7816 */ /* 0x000fc8000000000b */
[----:B------:R0:W-:Y:S01]  /*149d0*/  SYNCS.ARRIVE.TRANS64.RED.A1T0 RZ, [R11+URZ], RZ ;  /* 0x000000ff0bff79a7 */ /* 0x0001e2000810043f */
[----:B------:R-:W2:Y:S04]  /*149e0*/  LDL R8, [R1+0x11c] ;  /* 0x00011c0001087983 */ /* 0x000ea80000100800 */
[----:B------:R-:W3:Y:S04]  /*149f0*/  LDL R75, [R1+0x50] ;  /* 0x00005000014b7983 */ /* 0x000ee80000100800 */
[----:B------:R-:W4:Y:S04]  /*14a00*/  LDL.64 R2, [R1+0x140] ;  /* 0x0001400001027983 */ /* 0x000f280000100a00 */
[----:B------:R-:W4:Y:S04]  /*14a10*/  LDL R76, [R1+0x148] ;  /* 0x00014800014c7983 */ /* 0x000f280000100800 */
[----:B------:R-:W4:Y:S04]  /*14a20*/  LDL.128 R12, [R1+0x130] ;  /* 0x00013000010c7983 */ /* 0x000f280000100c00 */
[----:B------:R-:W4:Y:S01]  /*14a30*/  LDL.128 R4, [R1+0x120] ;  /* 0x0001200001047983 */ /* 0x000f220000100c00 */
[----:B------:R-:W-:Y:S01]  /*14a40*/  BSSY B0, `(.L_x_12600) ;  /* 0x0000040000007945 */ /* 0x000fe20003800000 */
[----:B--2---:R-:W-:-:S04]  /*14a50*/  SHF.R.S32.HI R9, RZ, 0x1f, R8 ;  /* 0x0000001fff097819 */ /* 0x004fc80000011408 */
        /* <DEDUP_REMOVED lines=19> */
[----:B---3--:R-:W-:Y:S01]  /*14b90*/  IMAD R75, R75, 0x8, R20 ;  /* 0x000000084b4b7824 */ /* 0x008fe200078e0214 */
[----:B----4-:R-:W-:Y:S01]  /*14ba0*/  ISETP.NE.AND P0, PT, R2, 0x1, PT ;  /* 0x000000010200780c */ /* 0x010fe20003f05270 */
        /* <DEDUP_REMOVED lines=34> */
.L_x_12603:
[----:B------:R-:W-:-:S13]  /*14dd0*/  ISETP.NE.AND P0, PT, R13, 0x1, PT ;  /* 0x000000010d00780c */ /* 0x000fda0003f05270 */
[----:B------:R-:W-:-:S05]  /*14de0*/  @P0 IMAD.HI.U32 R12, R6, R14, RZ ;  /* 0x0000000e060c0227 */ /* 0x000fca00078e00ff */
[----:B------:R-:W-:-:S07]  /*14df0*/  @P0 SHF.R.U32.HI R6, RZ, R15, R12 ;  /* 0x0000000fff060219 */ /* 0x000fce000001160c */
.L_x_12604:
[----:B------:R-:W-:Y:S05]  /*14e00*/  BSYNC B1 ;  /* 0x0000000000017941 */ /* 0x000fea0003800000 */
.L_x_12602:
[----:B------:R-:W-:-:S05]  /*14e10*/  IMAD R6, R6, R13, R74 ;  /* 0x0000000d06067224 */ /* 0x000fca00078e024a */
[----:B------:R-:W-:Y:S02]  /*14e20*/  VIMNMX R3, R3, R6, !PT ;  /* 0x0000000603037248 */ /* 0x000fe40007fe0100 */
[----:B------:R-:W-:-:S07]  /*14e30*/  VIADDMNMX R2, R6, R13, R2, PT ;  /* 0x0000000d06027246 */ /* 0x000fce0003800102 */
.L_x_12601:
[----:B------:R-:W-:Y:S05]  /*14e40*/  BSYNC B0 ;  /* 0x0000000000007941 */ /* 0x000fea0003800000 */
.L_x_12600:
[C---:B------:R-:W-:Y:S01]  /*14e50*/  ISETP.GE.AND P0, PT, R72.reuse, 0x9, PT ;  /* 0x000000094800780c */ /* 0x040fe20003f06270 */
[----:B------:R-:W0:Y:S01]  /*14e60*/  SHFL.IDX PT, R8, R8, 0x1, 0x1c1f ;  /* 0x003c1f0008087f89 */ /* 0x000e2200000e0000 */
[----:B------:R-:W-:Y:S01]  /*14e70*/  ISETP.GE.AND P1, PT, R72, 0x2, PT ;  /* 0x000000024800780c */ /* 0x000fe20003f26270 */
[----:B------:R-:W-:Y:S01]  /*14e80*/  BSSY B0, `(.L_x_12605) ;  /* 0x0000086000007945 */ /* 0x000fe20003800000 */
[----:B------:R-:W-:Y:S02]  /*14e90*/  P2R R12, PR, RZ, 0x1 ;  /* 0x00000001ff0c7803 */ /* 0x000fe40000000000 */
[----:B------:R-:W-:Y:S02]  /*14ea0*/  ISETP.GT.AND P0, PT, R3, 0x8, !P0 ;  /* 0x000000080300780c */ /* 0x000fe40004704270 */
[----:B------:R-:W-:Y:S02]  /*14eb0*/  P2R R6, PR, RZ, 0x2 ;  /* 0x00000002ff067803 */ /* 0x000fe40000000000 */
[----:B------:R-:W-:-:S02]  /*14ec0*/  ISETP.LT.OR P0, PT, R2, 0x9, P0 ;  /* 0x000000090200780c */ /* 0x000fc40000701670 */
[C---:B------:R-:W-:Y:S02]  /*14ed0*/  ISETP.GT.AND P1, PT, R3.reuse, 0x1, !P1 ;  /* 0x000000010300780c */ /* 0x040fe40004f24270 */
[----:B------:R-:W-:Y:S02]  /*14ee0*/  ISETP.GE.AND P2, PT, R72, 0x11, PT ;  /* 0x000000114800780c */ /* 0x000fe40003f46270 */
[----:B------:R-:W-:Y:S02]  /*14ef0*/  FSEL R11, R28, -INF , !P0 ;  /* 0xff8000001c0b7808 */ /* 0x000fe40004000000 */
[----:B------:R-:W-:Y:S02]  /*14f00*/  ISETP.LT.OR P1, PT, R2, 0x2, P1 ;  /* 0x000000020200780c */ /* 0x000fe40000f21670 */
[----:B------:R-:W-:Y:S02]  /*14f10*/  ISETP.GT.AND P0, PT, R3, 0x10, !P2 ;  /* 0x000000100300780c */ /* 0x000fe40005704270 */
[----:B------:R-:W-:-:S02]  /*14f20*/  ISETP.GE.AND P3, PT, R72, 0xa, PT ;  /* 0x0000000a4800780c */ /* 0x000fc40003f66270 */
[----:B------:R-:W-:Y:S01]  /*14f30*/  FSEL R25, R25, -INF , !P1 ;  /* 0xff80000019197808 */ /* 0x000fe20004800000 */
[--C-:B0-----:R-:W-:Y:S01]  /*14f40*/  IMAD.IADD R20, R20, 0x1, R8.reuse ;  /* 0x0000000114147824 */ /* 0x101fe200078e0208 */
[----:B------:R-:W-:Y:S01]  /*14f50*/  P2R R78, PR, RZ, 0x4 ;  /* 0x00000004ff4e7803 */ /* 0x000fe20000000000 */
[----:B------:R-:W-:Y:S01]  /*14f60*/  IMAD.IADD R7, R9, 0x1, R8 ;  /* 0x0000000109077824 */ /* 0x000fe200078e0208 */
[----:B------:R-:W-:Y:S02]  /*14f70*/  ISETP.LT.OR P0, PT, R2, 0x11, P0 ;  /* 0x000000110200780c */ /* 0x000fe40000701670 */
[----:B------:R-:W-:Y:S02]  /*14f80*/  ISETP.GT.AND P1, PT, R3, 0x9, !P3 ;  /* 0x000000090300780c */ /* 0x000fe40005f24270 */
        /* <DEDUP_REMOVED lines=66> */
[----:B------:R-:W-:Y:S02]  /*153b0*/  P2R R28, PR, RZ, 0x4 ;  /* 0x00000004ff1c7803 */ /* 0x000fe40000000000 */
[----:B------:R-:W-:-:S02]  /*153c0*/  FSEL R57, R57, -INF , !P0 ;  /* 0xff80000039397808 */ /* 0x000fc40004000000 */
        /* <DEDUP_REMOVED lines=42> */
.L_x_12608:
[----:B------:R-:W-:-:S13]  /*15670*/  ISETP.NE.AND P6, PT, R13, 0x1, PT ;  /* 0x000000010d00780c */ /* 0x000fda0003fc5270 */
[----:B------:R-:W-:-:S05]  /*15680*/  @P6 IMAD.HI.U32 R14, R4, R14, RZ ;  /* 0x0000000e040e6227 */ /* 0x000fca00078e00ff */
[----:B------:R-:W-:-:S07]  /*15690*/  @P6 SHF.R.U32.HI R4, RZ, R15, R14 ;  /* 0x0000000fff046219 */ /* 0x000fce000001160e */
.L_x_12609:
[----:B------:R-:W-:Y:S05]  /*156a0*/  BSYNC B1 ;  /* 0x0000000000017941 */ /* 0x000fea0003800000 */
.L_x_12607:
[----:B------:R-:W-:-:S05]  /*156b0*/  IMAD R4, R4, R13, R74 ;  /* 0x0000000d04047224 */ /* 0x000fca00078e024a */
[----:B------:R-:W-:Y:S02]  /*156c0*/  VIADDMNMX R20, R4, R13, R20, PT ;  /* 0x0000000d04147246 */ /* 0x000fe40003800114 */
[----:B------:R-:W-:-:S07]  /*156d0*/  VIMNMX R7, R7, R4, !PT ;  /* 0x0000000407077248 */ /* 0x000fce0007fe0100 */
.L_x_12606:
[----:B------:R-:W-:Y:S05]  /*156e0*/  BSYNC B0 ;  /* 0x0000000000007941 */ /* 0x000fea0003800000 */
.L_x_12605:
[----:B------:R-:W2:Y:S01]  /*156f0*/  LDL.64 R2, [R1+0x1c0] ;  /* 0x0001c00001027983 */ /* 0x000ea20000100a00 */
[----:B------:R-:W-:Y:S02]  /*15700*/  ISETP.GT.AND P5, PT, R7, RZ, !P5 ;  /* 0x000000ff0700720c */ /* 0x000fe40006fa4270 */
        /* <DEDUP_REMOVED lines=69> */
[C---:B------:R-:W-:Y:S01]  /*15b60*/  ISETP.GT.AND P2, PT, R7.reuse, 0x50, !P2 ;  /* 0x000000500700780c */ /* 0x040fe20005744270 */
[----:B--2---:R-:W2:Y:S01]  /*15b70*/  LD.E.64 R4, desc[UR36][R2.64] ;  /* 0x0000002402047980 */ /* 0x004ea2000c101b00 */
[C---:B------:R-:W-:Y:S02]  /*15b80*/  ISETP.GT.AND P5, PT, R7.reuse, 0x41, !P5 ;  /* 0x000000410700780c */ /* 0x040fe40006fa4270 */
[----:B------:R-:W-:Y:S02]  /*15b90*/  ISETP.GT.AND P3, PT, R7, 0x51, !P3 ;  /* 0x000000510700780c */ /* 0x000fe40005f64270 */
[C---:B------:R-:W-:Y:S02]  /*15ba0*/  ISETP.LT.OR P5, PT, R20.reuse, 0x42, P5 ;  /* 0x000000421400780c */ /* 0x040fe40002fa1670 */
[----:B------:R-:W-:-:S02]  /*15bb0*/  ISETP.LT.OR P0, PT, R20, 0x49, P0 ;  /* 0x000000491400780c */ /* 0x000fc40000701670 */
[----:B------:R-:W-:Y:S02]  /*15bc0*/  FSEL R59, R59, -INF , !P5 ;  /* 0xff8000003b3b7808 */ /* 0x000fe40006800000 */
[----:B------:R-:W-:Y:S02]  /*15bd0*/  ISETP.LT.OR P1, PT, R20, 0x4a, P1 ;  /* 0x0000004a1400780c */ /* 0x000fe40000f21670 */
[----:B------:R-:W-:Y:S02]  /*15be0*/  FSEL R62, R62, -INF , !P0 ;  /* 0xff8000003e3e7808 */ /* 0x000fe40004000000 */
[----:B------:R-:W-:Y:S02]  /*15bf0*/  ISETP.LT.OR P2, PT, R20, 0x51, P2 ;  /* 0x000000511400780c */ /* 0x000fe40001741670 */
[----:B------:R-:W-:Y:S02]  /*15c00*/  FSEL R63, R63, -INF , !P1 ;  /* 0xff8000003f3f7808 */ /* 0x000fe40004800000 */
[----:B------:R-:W-:-:S02]  /*15c10*/  ISETP.NE.AND P6, PT, R24, RZ, PT ;  /* 0x000000ff1800720c */ /* 0x000fc40003fc5270 */
[C---:B------:R-:W-:Y:S02]  /*15c20*/  ISETP.GT.AND P4, PT, R7.reuse, 0x58, !P4 ;  /* 0x000000580700780c */ /* 0x040fe40006784270 */
[----:B------:R-:W-:Y:S02]  /*15c30*/  ISETP.LT.OR P3, PT, R20, 0x52, P3 ;  /* 0x000000521400780c */ /* 0x000fe40001f61670 */
[----:B------:R-:W-:Y:S02]  /*15c40*/  FSEL R66, R66, -INF , !P2 ;  /* 0xff80000042427808 */ /* 0x000fe40005000000 */
[----:B------:R-:W-:Y:S02]  /*15c50*/  ISETP.GT.AND P0, PT, R7, 0x59, !P6 ;  /* 0x000000590700780c */ /* 0x000fe40007704270 */
[----:B------:R-:W-:Y:S02]  /*15c60*/  ISETP.LT.OR P4, PT, R20, 0x59, P4 ;  /* 0x000000591400780c */ /* 0x000fe40002781670 */
[----:B------:R-:W-:-:S02]  /*15c70*/  FSEL R67, R67, -INF , !P3 ;  /* 0xff80000043437808 */ /* 0x000fc40005800000 */
[----:B------:R-:W-:Y:S02]  /*15c80*/  ISETP.LT.OR P0, PT, R20, 0x5a, P0 ;  /* 0x0000005a1400780c */ /* 0x000fe40000701670 */
[----:B------:R-:W-:Y:S02]  /*15c90*/  FSEL R70, R70, -INF , !P4 ;  /* 0xff80000046467808 */ /* 0x000fe40006000000 */
[----:B------:R-:W-:Y:S02]  /*15ca0*/  FSEL R71, R71, -INF , !P0 ;  /* 0xff80000047477808 */ /* 0x000fe40004000000 */
[----:B--2---:R-:W-:-:S04]  /*15cb0*/  FMNMX.FTZ R6, R37, R4, !PT ;  /* 0x0000000425067209 */ /* 0x004fc80007810000 */
        /* <DEDUP_REMOVED lines=49> */
[----:B------:R-:W-:Y:S02]  /*15fd0*/  FMNMX.FTZ R9, R71, R6, !PT ;  /* 0x0000000647097209 */ /* 0x000fe40007810000 */
[----:B------:R-:W2:Y:S04]  /*15fe0*/  LD.E.64 R6, desc[UR36][R2.64+0x10] ;  /* 0x0000102402067980 */ /* 0x000ea8000c101b00 */
[----:B------:R-:W-:Y:S04]  /*15ff0*/  ST.E.64 desc[UR36][R2.64], R8 ;  /* 0x0000000802007985 */ /* 0x000fe8000c101b24 */
[----:B------:R-:W3:Y:S01]  /*16000*/  LD.E R31, desc[UR36][R2.64+0x4] ;  /* 0x00000424021f7980 */ /* 0x000ee2000c101900 */
[----:B0-----:R-:W-:-:S03]  /*16010*/  FMNMX.FTZ R15, R15, R24, !PT ;  /* 0x000000180f0f7209 */ /* 0x001fc60007810000 */
[----:B------:R-:W4:Y:S04]  /*16020*/  LD.E R24, desc[UR36][R2.64+0x20] ;  /* 0x0000202402187980 */ /* 0x000f28000c101900 */
[----:B------:R-:W-:Y:S04]  /*16030*/  ST.E desc[UR36][R2.64], R15 ;  /* 0x0000000f02007985 */ /* 0x000fe8000c101924 */
[----:B------:R-:W4:Y:S04]  /*16040*/  LD.E R79, desc[UR36][R2.64] ;  /* 0x00000024024f7980 */ /* 0x000f28000c101900 */
[----:B---3--:R-:W0:Y:S01]  /*16050*/  SHFL.BFLY PT, R8, R31, 0x2, 0x1f ;  /* 0x0c401f001f087f89 */ /* 0x008e2200000e0000 */
[----:B----4-:R-:W-:Y:S01]  /*16060*/  FMUL.FTZ R20, R24, R79 ;  /* 0x0000004f18147220 */ /* 0x010fe20000410000 */
[----:B------:R-:W-:-:S04]  /*16070*/  FSETP.NEU.FTZ.AND P0, PT, R79, -INF , PT ;  /* 0xff8000004f00780b */ /* 0x000fc80003f1d000 */
[----:B------:R-:W-:Y:S02]  /*16080*/  FSEL R20, R20, RZ, P0 ;  /* 0x000000ff14147208 */ /* 0x000fe40000000000 */
[----:B0-----:R-:W-:-:S03]  /*16090*/  FMNMX.FTZ R8, R8, R31, !PT ;  /* 0x0000001f08087209 */ /* 0x001fc60007810000 */
[-CC-:B------:R-:W-:Y:S01]  /*160a0*/  FFMA.FTZ R152, R37, R24.reuse, -R20.reuse ;  /* 0x0000001825987223 */ /* 0x180fe20000010814 */
[-CC-:B------:R-:W-:Y:S02]  /*160b0*/  FFMA.FTZ R37, R25, R24.reuse, -R20.reuse ;  /* 0x0000001819257223 */ /* 0x180fe40000010814 */
[----:B------:R-:W0:Y:S01]  /*160c0*/  SHFL.BFLY PT, R25, R8, 0x1, 0x1f ;  /* 0x0c201f0008197f89 */ /* 0x000e2200000e0000 */
[----:B------:R-:W-:Y:S01]  /*160d0*/  FSEL R9, R79, RZ, P0 ;  /* 0x000000ff4f097208 */ /* 0x000fe20000000000 */
[----:B------:R-:W-:-:S04]  /*160e0*/  FFMA.FTZ R160, R41, R24, -R20 ;  /* 0x0000001829a07223 */ /* 0x000fc80000010814 */
[----:B------:R-:W-:-:S04]  /*160f0*/  FADD.FTZ R9, R4, -R9 ;  /* 0x8000000904097221 */ /* 0x000fc80000010000 */
[----:B------:R-:W-:Y:S01]  /*16100*/  FMUL.FTZ R9, R9, R24 ;  /* 0x0000001809097220 */ /* 0x000fe20000410000 */
[----:B0-----:R-:W-:-:S04]  /*16110*/  FMNMX.FTZ R25, R8, R25, !PT ;  /* 0x0000001908197209 */ /* 0x001fc80007810000 */
[C---:B------:R-:W-:Y:S01]  /*16120*/  FSETP.NEU.FTZ.AND P0, PT, R25.reuse, -INF , PT ;  /* 0xff8000001900780b */ /* 0x040fe20003f1d000 */
[----:B------:R-:W-:-:S03]  /*16130*/  FMUL.FTZ R41, R25, R24 ;  /* 0x0000001819297220 */ /* 0x000fc60000410000 */
[----:B------:R-:W-:Y:S02]  /*16140*/  FSEL R4, R25, RZ, P0 ;  /* 0x000000ff19047208 */ /* 0x000fe40000000000 */
[----:B------:R-:W-:-:S03]  /*16150*/  FSEL R41, R41, RZ, P0 ;  /* 0x000000ff29297208 */ /* 0x000fc60000000000 */
[----:B------:R-:W-:Y:S02]  /*16160*/  FADD.FTZ R5, R5, -R4 ;  /* 0x8000000405057221 */ /* 0x000fe40000010000 */
[-CC-:B------:R-:W-:Y:S02]  /*16170*/  FFMA.FTZ R31, R26, R24.reuse, -R41.reuse ;  /* 0x000000181a1f7223 */ /* 0x180fe40000010829 */
[----:B------:R-:W-:Y:S01]  /*16180*/  FMUL.FTZ R5, R24, R5 ;  /* 0x0000000518057220 */ /* 0x000fe20000410000 */
[-CC-:B------:R-:W-:Y:S01]  /*16190*/  FFMA.FTZ R153, R27, R24.reuse, -R41.reuse ;  /* 0x000000181b997223 */ /* 0x180fe20000010829 */
[----:B------:R-:W-:Y:S01]  /*161a0*/  MUFU.EX2 R152, R152 ;  /* 0x0000009800987308 */ /* 0x000fe20000000800 */
[-C--:B------:R-:W-:Y:S01]  /*161b0*/  FFMA.FTZ R36, R11, R24.reuse, -R20 ;  /* 0x000000180b247223 */ /* 0x080fe20000010814 */
[----:B------:R-:W-:-:S06]  /*161c0*/  FFMA.FTZ R30, R30, R24, -R41 ;  /* 0x000000181e1e7223 */ /* 0x000fcc0000010829 */
[----:B------:R-:W2:Y:S01]  /*161d0*/  MUFU.EX2 R9, R9 ;  /* 0x0000000900097308 */ /* 0x000ea20000000800 */
[-C--:B------:R-:W-:Y:S01]  /*161e0*/  FFMA.FTZ R154, R29, R24.reuse, -R20 ;  /* 0x000000181d9a7223 */ /* 0x080fe20000010814 */
[----:B------:R-:W-:-:S06]  /*161f0*/  FFMA.FTZ R155, R14, R24, -R41 ;  /* 0x000000180e9b7223 */ /* 0x000fcc0000010829 */
[----:B------:R-:W-:Y:S08]  /*16200*/  MUFU.EX2 R31, R31 ;  /* 0x0000001f001f7308 */ /* 0x000ff00000000800 */
[----:B------:R-:W0:Y:S01]  /*16210*/  MUFU.EX2 R8, R5 ;  /* 0x0000000500087308 */ /* 0x000e220000000800 */
[----:B------:R-:W-:-:S07]  /*16220*/  FFMA.FTZ R35, R73, R24, -R20 ;  /* 0x0000001849237223 */ /* 0x000fce0000010814 */
[----:B------:R-:W1:Y:S01]  /*16230*/  MUFU.EX2 R37, R37 ;  /* 0x0000002500257308 */ /* 0x000e620000000800 */
[----:B------:R-:W-:-:S07]  /*16240*/  FFMA.FTZ R29, R12, R24, -R41 ;  /* 0x000000180c1d7223 */ /* 0x000fce0000010829 */
[----:B------:R-:W3:Y:S01]  /*16250*/  MUFU.EX2 R153, R153 ;  /* 0x0000009900997308 */ /* 0x000ee20000000800 */
[----:B------:R-:W-:-:S07]  /*16260*/  FFMA.FTZ R156, R77, R24, -R20 ;  /* 0x000000184d9c7223 */ /* 0x000fce0000010814 */
[----:B------:R-:W4:Y:S01]  /*16270*/  MUFU.EX2 R36, R36 ;  /* 0x0000002400247308 */ /* 0x000f220000000800 */
[----:B------:R-:W-:-:S07]  /*16280*/  FFMA.FTZ R157, R13, R24, -R41 ;  /* 0x000000180d9d7223 */ /* 0x000fce0000010829 */
[----:B------:R-:W4:Y:S01]  /*16290*/  MUFU.EX2 R30, R30 ;  /* 0x0000001e001e7308 */ /* 0x000f220000000800 */
[----:B--2---:R-:W-:Y:S01]  /*162a0*/  FFMA.FTZ R6, R9, R6, R152 ;  /* 0x0000000609067223 */ /* 0x004fe20000010098 */
[----:B------:R-:W-:-:S06]  /*162b0*/  FFMA.FTZ R34, R33, R24, -R20 ;  /* 0x0000001821227223 */ /* 0x000fcc0000010814 */
[----:B------:R-:W2:Y:S01]  /*162c0*/  MUFU.EX2 R154, R154 ;  /* 0x0000009a009a7308 */ /* 0x000ea20000000800 */
[----:B0-----:R-:W-:Y:S01]  /*162d0*/  FFMA.FTZ R4, R8, R7, R31 ;  /* 0x0000000708047223 */ /* 0x001fe2000001001f */
[----:B------:R-:W-:-:S06]  /*162e0*/  FFMA.FTZ R28, R38, R24, -R41 ;  /* 0x00000018261c7223 */ /* 0x000fcc0000010829 */
[----:B------:R-:W0:Y:S01]  /*162f0*/  MUFU.EX2 R155, R155 ;  /* 0x0000009b009b7308 */ /* 0x000e220000000800 */
[----:B-1----:R-:W-:Y:S01]  /*16300*/  FADD.FTZ R5, R37, R6 ;  /* 0x0000000625057221 */ /* 0x002fe20000010000 */
[----:B------:R-:W-:-:S06]  /*16310*/  FFMA.FTZ R158, R75, R24, -R20 ;  /* 0x000000184b9e7223 */ /* 0x000fcc0000010814 */
[----:B------:R-:W1:Y:S01]  /*16320*/  MUFU.EX2 R35, R35 ;  /* 0x0000002300237308 */ /* 0x000e620000000800 */
[----:B---3--:R-:W-:Y:S01]  /*16330*/  FADD.FTZ R7, R153, R4 ;  /* 0x0000000499077221 */ /* 0x008fe20000010000 */
[----:B------:R-:W-:-:S06]  /*16340*/  FFMA.FTZ R159, R39, R24, -R41 ;  /* 0x00000018279f7223 */ /* 0x000fcc0000010829 */
[----:B------:R-:W3:Y:S01]  /*16350*/  MUFU.EX2 R29, R29 ;  /* 0x0000001d001d7308 */ /* 0x000ee20000000800 */
[----:B----4-:R-:W-:Y:S01]  /*16360*/  FADD.FTZ R5, R36, R5 ;  /* 0x0000000524057221 */ /* 0x010fe20000010000 */
[----:B------:R-:W-:-:S06]  /*16370*/  FFMA.FTZ R33, R21, R24, -R20 ;  /* 0x0000001815217223 */ /* 0x000fcc0000010814 */
[----:B------:R-:W4:Y:S01]  /*16380*/  MUFU.EX2 R156, R156 ;  /* 0x0000009c009c7308 */ /* 0x000f220000000800 */
[----:B------:R-:W-:Y:S01]  /*16390*/  FADD.FTZ R4, R30, R7 ;  /* 0x000000071e047221 */ /* 0x000fe20000010000 */
[----:B------:R-:W-:-:S06]  /*163a0*/  FFMA.FTZ R13, R42, R24, -R41 ;  /* 0x000000182a0d7223 */ /* 0x000fcc0000010829 */
[----:B------:R-:W4:Y:S01]  /*163b0*/  MUFU.EX2 R157, R157 ;  /* 0x0000009d009d7308 */ /* 0x000f220000000800 */
[----:B--2---:R-:W-:Y:S01]  /*163c0*/  FADD.FTZ R6, R154, R5 ;  /* 0x000000059a067221 */ /* 0x004fe20000010000 */
[----:B0-----:R-:W-:-:S06]  /*163d0*/  FADD.FTZ R4, R155, R4 ;  /* 0x000000049b047221 */ /* 0x001fcc0000010000 */
[----:B------:R-:W0:Y:S01]  /*163e0*/  MUFU.EX2 R34, R34 ;  /* 0x0000002200227308 */ /* 0x000e220000000800 */
[----:B------:R-:W-:-:S07]  /*163f0*/  FFMA.FTZ R161, R43, R24, -R41 ;  /* 0x000000182ba17223 */ /* 0x000fce0000010829 */
[----:B------:R-:W2:Y:S01]  /*16400*/  MUFU.EX2 R28, R28 ;  /* 0x0000001c001c7308 */ /* 0x000ea20000000800 */
        /* <DEDUP_REMOVED lines=12> */
[----:B0-----:R-:W-:Y:S01]  /*164d0*/  FADD.FTZ R5, R34, R5 ;  /* 0x0000000522057221 */ /* 0x001fe20000010000 */
[----:B------:R-:W-:-:S06]  /*164e0*/  FFMA.FTZ R225, R48, R24, -R20 ;  /* 0x0000001830e17223 */ /* 0x000fcc0000010814 */
[----:B------:R-:W0:Y:S01]  /*164f0*/  MUFU.EX2 R160, R160 ;  /* 0x000000a000a07308 */ /* 0x000e220000000800 */
[----:B--2---:R-:W-:Y:S01]  /*16500*/  FADD.FTZ R4, R28, R7 ;  /* 0x000000071c047221 */ /* 0x004fe20000010000 */
[----:B------:R-:W-:-:S06]  /*16510*/  FFMA.FTZ R221, R50, R24, -R41 ;  /* 0x0000001832dd7223 */ /* 0x000fcc0000010829 */
        /* <DEDUP_REMOVED lines=52> */
[-CC-:B------:R-:W-:Y:S01]  /*16860*/  FFMA.FTZ R164, R68, R24.reuse, -R20.reuse ;  /* 0x0000001844a47223 */ /* 0x180fe20000010814 */
[----:B------:R-:W-:Y:S01]  /*16870*/  FFMA.FTZ R21, R69, R24, -R20 ;  /* 0x0000001845157223 */ /* 0x000fe20000010814 */
[----:B--2---:R-:W-:-:S05]  /*16880*/  FADD.FTZ R4, R220, R7 ;  /* 0x00000007dc047221 */ /* 0x004fca0000010000 */
[----:B------:R-:W2:Y:S01]  /*16890*/  MUFU.EX2 R167, R167 ;  /* 0x000000a700a77308 */ /* 0x000ea20000000800 */
[----:B------:R-:W-:Y:S01]  /*168a0*/  FFMA.FTZ R20, R67, R24, -R41 ;  /* 0x0000001843147223 */ /* 0x000fe20000010829 */
[----:B-1----:R-:W-:-:S06]  /*168b0*/  FADD.FTZ R6, R174, R5 ;  /* 0x00000005ae067221 */ /* 0x002fcc0000010000 */
[----:B------:R-:W1:Y:S01]  /*168c0*/  MUFU.EX2 R171, R171 ;  /* 0x000000ab00ab7308 */ /* 0x000e620000000800 */
[----:B---3--:R-:W-:Y:S01]  /*168d0*/  FADD.FTZ R5, R169, R4 ;  /* 0x00000004a9057221 */ /* 0x008fe20000010000 */
[----:B------:R-:W-:-:S06]  /*168e0*/  FFMA.FTZ R11, R70, R24, -R41 ;  /* 0x00000018460b7223 */ /* 0x000fcc0000010829 */
[----:B------:R-:W3:Y:S01]  /*168f0*/  MUFU.EX2 R168, R168 ;  /* 0x000000a800a87308 */ /* 0x000ee20000000800 */
[----:B----4-:R-:W-:Y:S01]  /*16900*/  FADD.FTZ R7, R173, R6 ;  /* 0x00000006ad077221 */ /* 0x010fe20000010000 */
[----:B------:R-:W-:-:S06]  /*16910*/  FADD.FTZ R4, R170, R5 ;  /* 0x00000005aa047221 */ /* 0x000fcc0000010000 */
[----:B------:R-:W4:Y:S01]  /*16920*/  MUFU.EX2 R165, R165 ;  /* 0x000000a500a57308 */ /* 0x000f220000000800 */
[----:B------:R-:W-:-:S07]  /*16930*/  FFMA.FTZ R14, R71, R24, -R41 ;  /* 0x00000018470e7223 */ /* 0x000fce0000010829 */
[----:B------:R-:W4:Y:S01]  /*16940*/  MUFU.EX2 R15, R15 ;  /* 0x0000000f000f7308 */ /* 0x000f220000000800 */
[----:B0-----:R-:W-:Y:S01]  /*16950*/  FADD.FTZ R6, R172, R7 ;  /* 0x00000007ac067221 */ /* 0x001fe20000010000 */
[----:B--2---:R-:W-:-:S06]  /*16960*/  FADD.FTZ R5, R167, R4 ;  /* 0x00000004a7057221 */ /* 0x004fcc0000010000 */
[----:B------:R-:W0:Y:S08]  /*16970*/  MUFU.EX2 R166, R166 ;  /* 0x000000a600a67308 */ /* 0x000e300000000800 */
[----:B------:R-:W2:Y:S01]  /*16980*/  MUFU.EX2 R20, R20 ;  /* 0x0000001400147308 */ /* 0x000ea20000000800 */
[----:B-1----:R-:W-:Y:S01]  /*16990*/  FADD.FTZ R6, R171, R6 ;  /* 0x00000006ab067221 */ /* 0x002fe20000010000 */
[----:B---3--:R-:W-:-:S06]  /*169a0*/  FADD.FTZ R4, R168, R5 ;  /* 0x00000005a8047221 */ /* 0x008fcc0000010000 */
[----:B------:R-:W1:Y:S08]  /*169b0*/  MUFU.EX2 R164, R164 ;  /* 0x000000a400a47308 */ /* 0x000e700000000800 */
[----:B------:R-:W3:Y:S01]  /*169c0*/  MUFU.EX2 R11, R11 ;  /* 0x0000000b000b7308 */ /* 0x000ee20000000800 */
[----:B----4-:R-:W-:Y:S01]  /*169d0*/  FADD.FTZ R5, R165, R6 ;  /* 0x00000006a5057221 */ /* 0x010fe20000010000 */
[----:B------:R-:W-:-:S06]  /*169e0*/  FADD.FTZ R7, R15, R4 ;  /* 0x000000040f077221 */ /* 0x000fcc0000010000 */
[----:B------:R-:W4:Y:S08]  /*169f0*/  MUFU.EX2 R21, R21 ;  /* 0x0000001500157308 */ /* 0x000f300000000800 */
[----:B------:R-:W4:Y:S01]  /*16a00*/  MUFU.EX2 R14, R14 ;  /* 0x0000000e000e7308 */ /* 0x000f220000000800 */
[----:B0-----:R-:W-:Y:S01]  /*16a10*/  FADD.FTZ R5, R166, R5 ;  /* 0x00000005a6057221 */ /* 0x001fe20000010000 */
[----:B--2---:R-:W-:-:S03]  /*16a20*/  FADD.FTZ R4, R20, R7 ;  /* 0x0000000714047221 */ /* 0x004fc60000010000 */
[----:B-1----:R-:W-:Y:S01]  /*16a30*/  FADD.FTZ R6, R164, R5 ;  /* 0x00000005a4067221 */ /* 0x002fe20000010000 */
[----:B---3--:R-:W-:-:S03]  /*16a40*/  FADD.FTZ R5, R11, R4 ;  /* 0x000000040b057221 */ /* 0x008fc60000010000 */
[----:B----4-:R-:W-:Y:S01]  /*16a50*/  FADD.FTZ R4, R21, R6 ;  /* 0x0000000615047221 */ /* 0x010fe20000010000 */
[----:B------:R0:W-:Y:S01]  /*16a60*/  ST.E desc[UR36][R2.64+0x4], R25 ;  /* 0x0000041902007985 */ /* 0x0001e2000c101924 */
[----:B------:R-:W-:-:S05]  /*16a70*/  FADD.FTZ R5, R14, R5 ;  /* 0x000000050e057221 */ /* 0x000fca0000010000 */
[----:B------:R1:W-:Y:S04]  /*16a80*/  ST.E.64 desc[UR36][R2.64+0x10], R4 ;  /* 0x0000100402007985 */ /* 0x0003e8000c101b24 */
[----:B------:R-:W2:Y:S01]  /*16a90*/  LD.E R26, desc[UR36][R22.64+0x240] ;  /* 0x00024024161a7980 */ /* 0x000ea2000c101900 */
[----:B------:R-:W-:-:S04]  /*16aa0*/  IADD3 R24, P0, R16, 0x240, RZ ;  /* 0x0000024010187810 */ /* 0x000fc80007f1e0ff */
[----:B------:R-:W-:Y:S01]  /*16ab0*/  LOP3.LUT R6, R24, 0x4, RZ, 0xfc, !PT ;  /* 0x0000000418067812 */ /* 0x000fe200078efcff */
[----:B------:R-:W-:Y:S02]  /*16ac0*/  IMAD.X R7, RZ, RZ, R17, P0 ;  /* 0x000000ffff077224 */ /* 0x000fe400000e0611 */
[----:B--2---:R-:W-:-:S05]  /*16ad0*/  FMUL.FTZ R27, R9, R26 ;  /* 0x0000001a091b7220 */ /* 0x004fca0000410000 */
[----:B------:R-:W-:Y:S04]  /*16ae0*/  ST.E desc[UR36][R22.64+0x240], R27 ;  /* 0x0002401b16007985 */ /* 0x000fe8000c101924 */
[----:B------:R-:W2:Y:S02]  /*16af0*/  LD.E R26, desc[UR36][R6.64] ;  /* 0x00000024061a7980 */ /* 0x000ea4000c101900 */
[----:B--2---:R-:W-:-:S05]  /*16b00*/  FMUL.FTZ R39, R9, R26 ;  /* 0x0000001a09277220 */ /* 0x004fca0000410000 */
[----:B------:R-:W-:Y:S04]  /*16b10*/  ST.E desc[UR36][R6.64], R39 ;  /* 0x0000002706007985 */ /* 0x000fe8000c101924 */
[----:B------:R-:W2:Y:S04]  /*16b20*/  LD.E R114, desc[UR36][R22.64+0x254] ;  /* 0x0002542416727980 */ /* 0x000ea8000c101900 */
[----:B0-----:R-:W3:Y:S04]  /*16b30*/  LD.E R25, desc[UR36][R22.64+0x434] ;  /* 0x0004342416197980 */ /* 0x001ee8000c101900 */
        /* <DEDUP_REMOVED lines=59> */
[----:B------:R-:W4:Y:S01]  /*16ef0*/  LD.E R26, desc[UR36][R22.64+0x430] ;  /* 0x00043024161a7980 */ /* 0x000f22000c101900 */
[C---:B--2---:R-:W-:Y:S01]  /*16f00*/  FMUL.FTZ R5, R9.reuse, R114 ;  /* 0x0000007209057220 */ /* 0x044fe20000410000 */
[----:B---3--:R-:W-:-:S04]  /*16f10*/  FMUL.FTZ R45, R9, R25 ;  /* 0x00000019092d7220 */ /* 0x008fc80000410000 */
[----:B------:R0:W-:Y:S04]  /*16f20*/  ST.E desc[UR36][R22.64+0x254], R5 ;  /* 0x0002540516007985 */ /* 0x0001e8000c101924 */
[----:B------:R1:W-:Y:S01]  /*16f30*/  ST.E desc[UR36][R22.64+0x434], R45 ;  /* 0x0004342d16007985 */ /* 0x0003e2000c101924 */
[C---:B----4-:R-:W-:Y:S01]  /*16f40*/  FMUL.FTZ R3, R9.reuse, R112 ;  /* 0x0000007009037220 */ /* 0x050fe20000410000 */
[C---:B0-----:R-:W-:Y:S01]  /*16f50*/  FMUL.FTZ R5, R9.reuse, R128 ;  /* 0x0000008009057220 */ /* 0x041fe20000410000 */
[C---:B------:R-:W-:Y:S01]  /*16f60*/  FMUL.FTZ R25, R9.reuse, R116 ;  /* 0x0000007409197220 */ /* 0x040fe20000410000 */
[----:B------:R-:W-:-:S03]  /*16f70*/  FMUL.FTZ R27, R9, R118 ;  /* 0x00000076091b7220 */ /* 0x000fc60000410000 */
[----:B------:R0:W-:Y:S01]  /*16f80*/  ST.E desc[UR36][R22.64+0x290], R5 ;  /* 0x0002900516007985 */ /* 0x0001e2000c101924 */
[C---:B------:R-:W-:Y:S01]  /*16f90*/  FMUL.FTZ R39, R9.reuse, R120 ;  /* 0x0000007809277220 */ /* 0x040fe20000410000 */
[C---:B------:R-:W-:Y:S01]  /*16fa0*/  FMUL.FTZ R41, R9.reuse, R122 ;  /* 0x0000007a09297220 */ /* 0x040fe20000410000 */
[C---:B------:R-:W-:Y:S01]  /*16fb0*/  FMUL.FTZ R43, R9.reuse, R124 ;  /* 0x0000007c092b7220 */ /* 0x040fe20000410000 */
[C---:B-1----:R-:W-:Y:S01]  /*16fc0*/  FMUL.FTZ R45, R9.reuse, R130 ;  /* 0x00000082092d7220 */ /* 0x042fe20000410000 */
[C---:B------:R-:W-:Y:S01]  /*16fd0*/  FMUL.FTZ R47, R9.reuse, R132 ;  /* 0x00000084092f7220 */ /* 0x040fe20000410000 */
[----:B------:R1:W-:Y:S01]  /*16fe0*/  ST.E desc[UR36][R22.64+0x250], R3 ;  /* 0x0002500316007985 */ /* 0x0003e2000c101924 */
[----:B0-----:R-:W-:-:S03]  /*16ff0*/  FMUL.FTZ R5, R9, R148 ;  /* 0x0000009409057220 */ /* 0x001fc60000410000 */
[----:B------:R0:W-:Y:S04]  /*17000*/  ST.E desc[UR36][R22.64+0x260], R25 ;  /* 0x0002601916007985 */ /* 0x0001e8000c101924 */
[----:B------:R2:W-:Y:S04]  /*17010*/  ST.E desc[UR36][R22.64+0x264], R27 ;  /* 0x0002641b16007985 */ /* 0x0005e8000c101924 */
[----:B------:R3:W-:Y:S01]  /*17020*/  ST.E desc[UR36][R22.64+0x270], R39 ;  /* 0x0002702716007985 */ /* 0x0007e2000c101924 */
[----:B-1----:R-:W-:-:S03]  /*17030*/  FMUL.FTZ R3, R9, R126 ;  /* 0x0000007e09037220 */ /* 0x002fc60000410000 */
[----:B------:R1:W-:Y:S01]  /*17040*/  ST.E desc[UR36][R22.64+0x274], R41 ;  /* 0x0002742916007985 */ /* 0x0003e2000c101924 */
[----:B0-----:R-:W-:-:S03]  /*17050*/  FMUL.FTZ R25, R9, R136 ;  /* 0x0000008809197220 */ /* 0x001fc60000410000 */
[----:B------:R0:W-:Y:S01]  /*17060*/  ST.E desc[UR36][R22.64+0x280], R43 ;  /* 0x0002802b16007985 */ /* 0x0001e2000c101924 */
[----:B--2---:R-:W-:-:S03]  /*17070*/  FMUL.FTZ R27, R9, R138 ;  /* 0x0000008a091b7220 */ /* 0x004fc60000410000 */
[----:B------:R2:W-:Y:S01]  /*17080*/  ST.E desc[UR36][R22.64+0x294], R45 ;  /* 0x0002942d16007985 */ /* 0x0005e2000c101924 */
[----:B---3--:R-:W-:-:S03]  /*17090*/  FMUL.FTZ R39, R9, R140 ;  /* 0x0000008c09277220 */ /* 0x008fc60000410000 */
[----:B------:R3:W-:Y:S01]  /*170a0*/  ST.E desc[UR36][R22.64+0x2a0], R47 ;  /* 0x0002a02f16007985 */ /* 0x0007e2000c101924 */
[C---:B-1----:R-:W-:Y:S01]  /*170b0*/  FMUL.FTZ R41, R9.reuse, R142 ;  /* 0x0000008e09297220 */ /* 0x042fe20000410000 */
[C---:B0-----:R-:W-:Y:S02]  /*170c0*/  FMUL.FTZ R43, R9.reuse, R144 ;  /* 0x00000090092b7220 */ /* 0x041fe40000410000 */
[----:B------:R0:W-:Y:S01]  /*170d0*/  ST.E desc[UR36][R22.64+0x2e0], R5 ;  /* 0x0002e00516007985 */ /* 0x0001e2000c101924 */
[C---:B--2---:R-:W-:Y:S01]  /*170e0*/  FMUL.FTZ R45, R9.reuse, R150 ;  /* 0x00000096092d7220 */ /* 0x044fe20000410000 */
[C---:B---3--:R-:W-:Y:S02]  /*170f0*/  FMUL.FTZ R47, R9.reuse, R110 ;  /* 0x0000006e092f7220 */ /* 0x048fe40000410000 */
[----:B------:R1:W-:Y:S01]  /*17100*/  ST.E desc[UR36][R22.64+0x284], R3 ;  /* 0x0002840316007985 */ /* 0x0003e2000c101924 */
[----:B0-----:R-:W-:-:S03]  /*17110*/  FMUL.FTZ R5, R9, R90 ;  /* 0x0000005a09057220 */ /* 0x001fc60000410000 */
[----:B------:R0:W-:Y:S01]  /*17120*/  ST.E desc[UR36][R22.64+0x2b0], R25 ;  /* 0x0002b01916007985 */ /* 0x0001e2000c101924 */
[----:B------:R-:W-:-:S03]  /*17130*/  FMUL.FTZ R49, R9, R134 ;  /* 0x0000008609317220 */ /* 0x000fc60000410000 */
[----:B------:R2:W-:Y:S01]  /*17140*/  ST.E desc[UR36][R22.64+0x2b4], R27 ;  /* 0x0002b41b16007985 */ /* 0x0005e2000c101924 */
[----:B-1----:R-:W-:-:S03]  /*17150*/  FMUL.FTZ R3, R9, R146 ;  /* 0x0000009209037220 */ /* 0x002fc60000410000 */
[----:B------:R1:W-:Y:S04]  /*17160*/  ST.E desc[UR36][R22.64+0x2c0], R39 ;  /* 0x0002c02716007985 */ /* 0x0003e8000c101924 */
[----:B------:R3:W-:Y:S01]  /*17170*/  ST.E desc[UR36][R22.64+0x2c4], R41 ;  /* 0x0002c42916007985 */ /* 0x0007e2000c101924 */
[----:B0-----:R-:W-:-:S03]  /*17180*/  FMUL.FTZ R25, R9, R108 ;  /* 0x0000006c09197220 */ /* 0x001fc60000410000 */
[----:B------:R0:W-:Y:S01]  /*17190*/  ST.E desc[UR36][R22.64+0x2d0], R43 ;  /* 0x0002d02b16007985 */ /* 0x0001e2000c101924 */
[----:B--2---:R-:W-:-:S03]  /*171a0*/  FMUL.FTZ R27, R9, R106 ;  /* 0x0000006a091b7220 */ /* 0x004fc60000410000 */
[----:B------:R2:W-:Y:S01]  /*171b0*/  ST.E desc[UR36][R22.64+0x2e4], R45 ;  /* 0x0002e42d16007985 */ /* 0x0005e2000c101924 */
[----:B-1----:R-:W-:-:S03]  /*171c0*/  FMUL.FTZ R39, R9, R104 ;  /* 0x0000006809277220 */ /* 0x002fc60000410000 */
[----:B------:R1:W-:Y:S01]  /*171d0*/  ST.E desc[UR36][R22.64+0x2f4], R47 ;  /* 0x0002f42f16007985 */ /* 0x0003e2000c101924 */
[C---:B---3--:R-:W-:Y:S01]  /*171e0*/  FMUL.FTZ R41, R9.reuse, R102 ;  /* 0x0000006609297220 */ /* 0x048fe20000410000 */
[C---:B0-----:R-:W-:Y:S02]  /*171f0*/  FMUL.FTZ R43, R9.reuse, R100 ;  /* 0x00000064092b7220 */ /* 0x041fe40000410000 */
[----:B------:R0:W-:Y:S01]  /*17200*/  ST.E desc[UR36][R22.64+0x330], R5 ;  /* 0x0003300516007985 */ /* 0x0001e2000c101924 */
[C---:B--2---:R-:W-:Y:S01]  /*17210*/  FMUL.FTZ R45, R9.reuse, R96 ;  /* 0x00000060092d7220 */ /* 0x044fe20000410000 */
[C---:B-1----:R-:W-:Y:S02]  /*17220*/  FMUL.FTZ R47, R9.reuse, R94 ;  /* 0x0000005e092f7220 */ /* 0x042fe40000410000 */
[----:B------:R1:W-:Y:S01]  /*17230*/  ST.E desc[UR36][R22.64+0x2a4], R49 ;  /* 0x0002a43116007985 */ /* 0x0003e2000c101924 */
[----:B0-----:R-:W-:-:S03]  /*17240*/  FMUL.FTZ R5, R9, R70 ;  /* 0x0000004609057220 */ /* 0x001fc60000410000 */
[----:B------:R0:W-:Y:S04]  /*17250*/  ST.E desc[UR36][R22.64+0x2d4], R3 ;  /* 0x0002d40316007985 */ /* 0x0001e8000c101924 */
        /* <DEDUP_REMOVED lines=10> */
[----:B---3--:R-:W-:-:S03]  /*17300*/  FMUL.FTZ R39, R9, R86 ;  /* 0x0000005609277220 */ /* 0x008fc60000410000 */
[----:B------:R3:W-:Y:S01]  /*17310*/  ST.E desc[UR36][R22.64+0x340], R47 ;  /* 0x0003402f16007985 */ /* 0x0007e2000c101924 */
[C---:B0-----:R-:W-:Y:S01]  /*17320*/  FMUL.FTZ R41, R9.reuse, R84 ;  /* 0x0000005409297220 */ /* 0x041fe20000410000 */
[C---:B--2---:R-:W-:Y:S02]  /*17330*/  FMUL.FTZ R43, R9.reuse, R82 ;  /* 0x00000052092b7220 */ /* 0x044fe40000410000 */
[----:B------:R0:W-:Y:S01]  /*17340*/  ST.E desc[UR36][R22.64+0x380], R5 ;  /* 0x0003800516007985 */ /* 0x0001e2000c101924 */
[C---:B-1----:R-:W-:Y:S01]  /*17350*/  FMUL.FTZ R45, R9.reuse, R76 ;  /* 0x0000004c092d7220 */ /* 0x042fe20000410000 */
[C---:B---3--:R-:W-:Y:S02]  /*17360*/  FMUL.FTZ R47, R9.reuse, R74 ;  /* 0x0000004a092f7220 */ /* 0x048fe40000410000 */
        /* <DEDUP_REMOVED lines=40> */
[C---:B---3--:R-:W-:Y:S01]  /*175f0*/  FMUL.FTZ R47, R9.reuse, R4 ;  /* 0x00000004092f7220 */ /* 0x048fe20000410000 */
[----:B------:R-:W-:Y:S01]  /*17600*/  FMUL.FTZ R9, R9, R26 ;  /* 0x0000001a09097220 */ /* 0x000fe20000410000 */
[C---:B------:R-:W-:Y:S01]  /*17610*/  LOP3.LUT R4, R24.reuse, 0x8, RZ, 0xfc, !PT ;  /* 0x0000000818047812 */ /* 0x040fe200078efcff */
[--C-:B0-----:R-:W-:Y:S01]  /*17620*/  IMAD.MOV.U32 R5, RZ, RZ, R7.reuse ;  /* 0x000000ffff057224 */ /* 0x101fe200078e0007 */
[----:B------:R-:W-:Y:S04]  /*17630*/  ST.E desc[UR36][R22.64+0x2f0], R51 ;  /* 0x0002f03316007985 */ /* 0x000fe8000c101924 */
[----:B------:R0:W-:Y:S04]  /*17640*/  ST.E desc[UR36][R22.64+0x3c4], R3 ;  /* 0x0003c40316007985 */ /* 0x0001e8000c101924 */
[----:B------:R-:W-:Y:S04]  /*17650*/  ST.E desc[UR36][R22.64+0x3e4], R49 ;  /* 0x0003e43116007985 */ /* 0x000fe8000c101924 */
[----:B------:R1:W-:Y:S04]  /*17660*/  ST.E desc[UR36][R22.64+0x3f0], R25 ;  /* 0x0003f01916007985 */ /* 0x0003e8000c101924 */
[----:B------:R2:W-:Y:S04]  /*17670*/  ST.E desc[UR36][R22.64+0x3f4], R27 ;  /* 0x0003f41b16007985 */ /* 0x0005e8000c101924 */
[----:B------:R-:W-:Y:S04]  /*17680*/  ST.E desc[UR36][R22.64+0x400], R39 ;  /* 0x0004002716007985 */ /* 0x000fe8000c101924 */
[----:B------:R3:W-:Y:S04]  /*17690*/  ST.E desc[UR36][R22.64+0x404], R41 ;  /* 0x0004042916007985 */ /* 0x0007e8000c101924 */
[----:B------:R-:W-:Y:S04]  /*176a0*/  ST.E desc[UR36][R22.64+0x410], R43 ;  /* 0x0004102b16007985 */ /* 0x000fe8000c101924 */
[----:B------:R-:W-:Y:S04]  /*176b0*/  ST.E desc[UR36][R22.64+0x420], R45 ;  /* 0x0004202d16007985 */ /* 0x000fe8000c101924 */
[----:B------:R4:W-:Y:S04]  /*176c0*/  ST.E desc[UR36][R22.64+0x424], R47 ;  /* 0x0004242f16007985 */ /* 0x0009e8000c101924 */
[----:B------:R4:W-:Y:S04]  /*176d0*/  ST.E desc[UR36][R22.64+0x430], R9 ;  /* 0x0004300916007985 */ /* 0x0009e8000c101924 */
[----:B0-----:R-:W1:Y:S01]  /*176e0*/  LD.E R3, desc[UR36][R4.64] ;  /* 0x0000002404037980 */ /* 0x001e62000c101900 */
[----:B------:R-:W-:Y:S01]  /*176f0*/  LOP3.LUT R2, R24, 0xc, RZ, 0xfc, !PT ;  /* 0x0000000c18027812 */ /* 0x000fe200078efcff */
[----:B-1----:R-:W-:Y:S01]  /*17700*/  FMUL.FTZ R25, R8, R3 ;  /* 0x0000000308197220 */ /* 0x002fe20000410000 */
[----:B------:R-:W-:-:S04]  /*17710*/  IMAD.MOV.U32 R3, RZ, RZ, R7 ;  /* 0x000000ffff037224 */ /* 0x000fc800078e0007 */
[----:B------:R0:W-:Y:S04]  /*17720*/  ST.E desc[UR36][R4.64], R25 ;  /* 0x0000001904007985 */ /* 0x0001e8000c101924 */
[----:B--2---:R-:W2:Y:S01]  /*17730*/  LD.E R27, desc[UR36][R2.64] ;  /* 0x00000024021b7980 */ /* 0x004ea2000c101900 */
[----:B------:R-:W1:Y:S01]  /*17740*/  S2R R112, SR_TID.X ;  /* 0x0000000000707919 */ /* 0x000e620000002100 */
[----:B--2---:R-:W-:-:S05]  /*17750*/  FMUL.FTZ R27, R8, R27 ;  /* 0x0000001b081b7220 */ /* 0x004fca0000410000 */
[----:B------:R2:W-:Y:S04]  /*17760*/  ST.E desc[UR36][R2.64], R27 ;  /* 0x0000001b02007985 */ /* 0x0005e8000c101924 */
        /* <DEDUP_REMOVED lines=54> */
[----:B---3--:R-:W3:Y:S04]  /*17ad0*/  LD.E R41, desc[UR36][R22.64+0x3fc] ;  /* 0x0003fc2416297980 */ /* 0x008ee8000c101900 */
[----:B----4-:R-:W4:Y:S04]  /*17ae0*/  LD.E R47, desc[UR36][R22.64+0x408] ;  /* 0x00040824162f7980 */ /* 0x010f28000c101900 */
[----:B------:R-:W4:Y:S04]  /*17af0*/  LD.E R45, desc[UR36][R22.64+0x40c] ;  /* 0x00040c24162d7980 */ /* 0x000f28000c101900 */
[----:B------:R-:W4:Y:S04]  /*17b00*/  LD.E R43, desc[UR36][R22.64+0x418] ;  /* 0x00041824162b7980 */ /* 0x000f28000c101900 */
[----:B------:R-:W4:Y:S04]  /*17b10*/  LD.E R39, desc[UR36][R22.64+0x41c] ;  /* 0x00041c2416277980 */ /* 0x000f28000c101900 */
[----:B------:R-:W4:Y:S04]  /*17b20*/  LD.E R9, desc[UR36][R22.64+0x428] ;  /* 0x0004282416097980 */ /* 0x000f28000c101900 */
[----:B0-----:R-:W4:Y:S04]  /*17b30*/  LD.E R25, desc[UR36][R22.64+0x42c] ;  /* 0x00042c2416197980 */ /* 0x001f28000c101900 */
[----:B--2---:R-:W2:Y:S01]  /*17b40*/  LD.E R27, desc[UR36][R22.64+0x438] ;  /* 0x00043824161b7980 */ /* 0x004ea2000c101900 */
[----:B-1----:R-:W-:Y:S01]  /*17b50*/  SHF.R.U32.HI R112, RZ, 0x7, R112 ;  /* 0x00000007ff707819 */ /* 0x002fe20000011670 */
[C---:B------:R-:W-:Y:S01]  /*17b60*/  FMUL.FTZ R117, R8.reuse, R117 ;  /* 0x0000007508757220 */ /* 0x040fe20000410000 */
[C---:B------:R-:W-:Y:S01]  /*17b70*/  FMUL.FTZ R51, R8.reuse, R51 ;  /* 0x0000003308337220 */ /* 0x040fe20000410000 */
[C---:B------:R-:W-:Y:S01]  /*17b80*/  FMUL.FTZ R55, R8.reuse, R55 ;  /* 0x0000003708377220 */ /* 0x040fe20000410000 */
[C---:B------:R-:W-:Y:S01]  /*17b90*/  FMUL.FTZ R53, R8.reuse, R53 ;  /* 0x0000003508357220 */ /* 0x040fe20000410000 */
[C---:B------:R-:W-:Y:S01]  /*17ba0*/  FMUL.FTZ R26, R8.reuse, R26 ;  /* 0x0000001a081a7220 */ /* 0x040fe20000410000 */
        /* <DEDUP_REMOVED lines=9> */
[C---:B------:R-:W-:Y:S01]  /*17c40*/  FMUL.FTZ R127, R8.reuse, R127 ;  /* 0x0000007f087f7220 */ /* 0x040fe20000410000 */
[C---:B------:R-:W-:Y:S01]  /*17c50*/  FMUL.FTZ R129, R8.reuse, R129 ;  /* 0x0000008108817220 */ /* 0x040fe20000410000 */
[----:B------:R-:W-:Y:S01]  /*17c60*/  FMUL.FTZ R131, R8, R131 ;  /* 0x0000008308837220 */ /* 0x000fe20000410000 */
[----:B0-----:R-:W-:Y:S02]  /*17c70*/  VIADD R26, R112, 0x8 ;  /* 0x00000008701a7836 */ /* 0x001fe40000000000 */
        /* <DEDUP_REMOVED lines=43> */
[C---:B----4-:R-:W-:Y:S01]  /*17f30*/  FMUL.FTZ R47, R8.reuse, R47 ;  /* 0x0000002f082f7220 */ /* 0x050fe20000410000 */
[C---:B------:R-:W-:Y:S01]  /*17f40*/  FMUL.FTZ R45, R8.reuse, R45 ;  /* 0x0000002d082d7220 */ /* 0x040fe20000410000 */
[C---:B------:R-:W-:Y:S01]  /*17f50*/  FMUL.FTZ R43, R8.reuse, R43 ;  /* 0x0000002b082b7220 */ /* 0x040fe20000410000 */
[C---:B------:R-:W-:Y:S01]  /*17f60*/  FMUL.FTZ R39, R8.reuse, R39 ;  /* 0x0000002708277220 */ /* 0x040fe20000410000 */
[C---:B------:R-:W-:Y:S01]  /*17f70*/  FMUL.FTZ R51, R8.reuse, R9 ;  /* 0x0000000908337220 */ /* 0x040fe20000410000 */
[C---:B------:R-:W-:Y:S01]  /*17f80*/  FMUL.FTZ R53, R8.reuse, R25 ;  /* 0x0000001908357220 */ /* 0x040fe20000410000 */
[----:B--2---:R-:W-:Y:S01]  /*17f90*/  FMUL.FTZ R55, R8, R27 ;  /* 0x0000001b08377220 */ /* 0x004fe20000410000 */
        /* <DEDUP_REMOVED lines=56> */
[----:B------:R-:W-:Y:S01]  /*18320*/  ST.E desc[UR36][R22.64+0x438], R55 ;  /* 0x0004383716007985 */ /* 0x000fe2000c101924 */
[----:B------:R2:W-:Y:S06]  /*18330*/  BAR.SYNC.DEFER_BLOCKING R26, 0x100 ;  /* 0x0004001a0000751d */ /* 0x0005ec0000010000 */
[----:B------:R-:W3:Y:S04]  /*18340*/  LDL R24, [R1+0x1f0] ;  /* 0x0001f00001187983 */ /* 0x000ee80000100800 */
[----:B0-----:R-:W4:Y:S04]  /*18350*/  LD.E R45, desc[UR36][R22.64+0x240] ;  /* 0x00024024162d7980 */ /* 0x001f28000c101900 */
[----:B------:R-:W3:Y:S04]  /*18360*/  LD.E.64 R8, desc[UR36][R22.64+0x88] ;  /* 0x0000882416087980 */ /* 0x000ee8000c101b00 */
[----:B----4-:R0:W-:Y:S04]  /*18370*/  ST.E desc[UR36][R22.64+0x240], R45 ;  /* 0x0002402d16007985 */ /* 0x0101e8000c101924 */
[----:B------:R-:W4:Y:S04]  /*18380*/  LD.E R25, desc[UR36][R6.64] ;  /* 0x0000002406197980 */ /* 0x000f28000c101900 */
[----:B----4-:R4:W-:Y:S04]  /*18390*/  ST.E desc[UR36][R6.64], R25 ;  /* 0x0000001906007985 */ /* 0x0109e8000c101924 */
[----:B------:R-:W2:Y:S04]  /*183a0*/  LD.E R27, desc[UR36][R4.64] ;  /* 0x00000024041b7980 */ /* 0x000ea8000c101900 */
[----:B--2---:R2:W-:Y:S04]  /*183b0*/  ST.E desc[UR36][R4.64], R27 ;  /* 0x0000001b04007985 */ /* 0x0045e8000c101924 */
[----:B-1----:R-:W3:Y:S04]  /*183c0*/  LD.E R39, desc[UR36][R2.64] ;  /* 0x0000002402277980 */ /* 0x002ee8000c101900 */
[----:B---3--:R1:W-:Y:S04]  /*183d0*/  ST.E desc[UR36][R2.64], R39 ;  /* 0x0000002702007985 */ /* 0x0083e8000c101924 */
[----:B------:R-:W3:Y:S04]  /*183e0*/  LD.E R41, desc[UR36][R22.64+0x250] ;  /* 0x0002502416297980 */ /* 0x000ee8000c101900 */
[----:B------:R-:W3:Y:S04]  /*183f0*/  LD.E R43, desc[UR36][R22.64+0x254] ;  /* 0x00025424162b7980 */ /* 0x000ee8000c101900 */
        /* <DEDUP_REMOVED lines=16> */
[----:B--2---:R-:W2:Y:S04]  /*18500*/  LD.E R27, desc[UR36][R22.64+0x298] ;  /* 0x00029824161b7980 */ /* 0x004ea8000c101900 */
        /* <DEDUP_REMOVED lines=56> */
[----:B---3--:R0:W-:Y:S04]  /*18890*/  ST.E desc[UR36][R22.64+0x250], R41 ;  /* 0x0002502916007985 */ /* 0x0081e8000c101924 */
[----:B------:R1:W-:Y:S04]  /*188a0*/  ST.E desc[UR36][R22.64+0x254], R43 ;  /* 0x0002542b16007985 */ /* 0x0003e8000c101924 */
        /* <DEDUP_REMOVED lines=16> */
[----:B---3--:R-:W3:Y:S04]  /*189b0*/  LD.E R45, desc[UR36][R22.64+0x2b8] ;  /* 0x0002b824162d7980 */ /* 0x008ee8000c101900 */
        /* <DEDUP_REMOVED lines=48> */
[----:B--2---:R1:W-:Y:S04]  /*18cc0*/  ST.E desc[UR36][R22.64+0x298], R27 ;  /* 0x0002981b16007985 */ /* 0x0043e8000c101924 */
        /* <DEDUP_REMOVED lines=105> */
[----:B0-----:R-:W4:Y:S01]  /*19360*/  LDL R25, [R1+0x68] ;  /* 0x0000680001197983 */ /* 0x001f220000100800 */
[----:B------:R-:W-:-:S02]  /*19370*/  IMAD R8, R24, 0xc00, R8 ;  /* 0x00000c0018087824 */ /* 0x000fc400078e0208 */
[----:B-1----:R-:W-:Y:S01]  /*19380*/  IMAD.MOV.U32 R27, RZ, RZ, R9 ;  /* 0x000000ffff1b7224 */ /* 0x002fe200078e0009 */
[----:B------:R-:W-:Y:S01]  /*19390*/  F2FP.BF16.F32.PACK_AB R152, R37, R152 ;  /* 0x000000982598723e */ /* 0x000fe200000010ff */
[----:B------:R-:W-:Y:S01]  /*193a0*/  VIADD R24, R8, 0x80 ;  /* 0x0000008008187836 */ /* 0x000fe20000000000 */
[----:B------:R-:W-:Y:S01]  /*193b0*/  F2FP.BF16.F32.PACK_AB R154, R154, R36 ;  /* 0x000000249a9a723e */ /* 0x000fe200000010ff */
[----:B------:R-:W-:Y:S01]  /*193c0*/  VIADD R26, R8, 0x100 ;  /* 0x00000100081a7836 */ /* 0x000fe20000000000 */
[----:B------:R-:W-:Y:S01]  /*193d0*/  R2UR UR15, R27 ;  /* 0x000000001b0f72ca */ /* 0x000fe200000e0000 */
[----:B------:R-:W4:Y:S01]  /*193e0*/  LD.E R36, desc[UR36][R22.64+0x270] ;  /* 0x0002702416247980 */ /* 0x000f22000c101900 */
[----:B------:R-:W-:Y:S02]  /*193f0*/  R2UR UR10, R24 ;  /* 0x00000000180a72ca */ /* 0x000fe400000e0000 */
[----:B------:R-:W-:Y:S01]  /*19400*/  R2UR UR14, R26 ;  /* 0x000000001a0e72ca */ /* 0x000fe200000e0000 */
[----:B------:R-:W4:Y:S01]  /*19410*/  LD.E R24, desc[UR36][R22.64+0x240] ;  /* 0x0002402416187980 */ /* 0x000f22000c101900 */
[----:B------:R-:W-:-:S02]  /*19420*/  F2FP.BF16.F32.PACK_AB R156, R156, R35 ;  /* 0x000000239c9c723e */ /* 0x000fc400000010ff */
[----:B------:R-:W-:Y:S01]  /*19430*/  F2FP.BF16.F32.PACK_AB R158, R158, R34 ;  /* 0x000000229e9e723e */ /* 0x000fe200000010ff */
[----:B------:R-:W4:Y:S01]  /*19440*/  LD.E R35, desc[UR36][R22.64+0x26c] ;  /* 0x00026c2416237980 */ /* 0x000f22000c101900 */
[----:B------:R-:W-:Y:S02]  /*19450*/  F2FP.BF16.F32.PACK_AB R160, R160, R33 ;  /* 0x00000021a0a0723e */ /* 0x000fe400000010ff */
[----:B------:R-:W-:Y:S01]  /*19460*/  F2FP.BF16.F32.PACK_AB R162, R162, R32 ;  /* 0x00000020a2a2723e */ /* 0x000fe200000010ff */
[----:B------:R-:W4:Y:S01]  /*19470*/  LD.E R33, desc[UR36][R22.64+0x264] ;  /* 0x0002642416217980 */ /* 0x000f22000c101900 */
[----:B------:R-:W-:Y:S02]  /*19480*/  F2FP.BF16.F32.PACK_AB R153, R153, R31 ;  /* 0x0000001f9999723e */ /* 0x000fe400000010ff */
[----:B------:R-:W-:Y:S01]  /*19490*/  F2FP.BF16.F32.PACK_AB R155, R155, R30 ;  /* 0x0000001e9b9b723e */ /* 0x000fe200000010ff */
[----:B------:R-:W4:Y:S01]  /*194a0*/  LD.E R31, desc[UR36][R22.64+0x25c] ;  /* 0x00025c24161f7980 */ /* 0x000f22000c101900 */
[----:B------:R-:W-:-:S02]  /*194b0*/  F2FP.BF16.F32.PACK_AB R157, R157, R29 ;  /* 0x0000001d9d9d723e */ /* 0x000fc400000010ff */
[----:B------:R-:W-:Y:S01]  /*194c0*/  F2FP.BF16.F32.PACK_AB R159, R159, R28 ;  /* 0x0000001c9f9f723e */ /* 0x000fe200000010ff */
[----:B------:R-:W4:Y:S04]  /*194d0*/  LD.E R29, desc[UR36][R22.64+0x254] ;  /* 0x00025424161d7980 */ /* 0x000f28000c101900 */
        /* <DEDUP_REMOVED lines=12> */
[----:B---3--:R-:W2:Y:S04]  /*195a0*/  LD.E R45, desc[UR36][R22.64+0x294] ;  /* 0x00029424162d7980 */ /* 0x008ea8000c101900 */
        /* <DEDUP_REMOVED lines=54> */
[----:B------:R-:W-:Y:S01]  /*19910*/  ISETP.NE.U32.AND P0, PT, R25, RZ, PT ;  /* 0x000000ff1900720c */ /* 0x000fe20003f05070 */
[----:B------:R-:W-:-:S02]  /*19920*/  IMAD.MOV.U32 R25, RZ, RZ, R9 ;  /* 0x000000ffff197224 */ /* 0x000fc400078e0009 */
[----:B------:R-:W2:Y:S03]  /*19930*/  LD.E R100, desc[UR36][R22.64+0x370] ;  /* 0x0003702416647980 */ /* 0x000ea6000c101900 */
        /* <DEDUP_REMOVED lines=61> */
[----:B------:R-:W-:Y:S01]  /*19d10*/  F2FP.BF16.F32.PACK_AB R163, R12, R163 ;  /* 0x000000a30ca3723e */ /* 0x000fe200000010ff */
        /* <DEDUP_REMOVED lines=685> */
[----:B------:R0:W-:Y:S04]  /*1c7f0*/  ST.E desc[UR36][R6.64], R25 ;  /* 0x0000001906007985 */ /* 0x0001e8000c101924 */
        /* <DEDUP_REMOVED lines=127> */
[----:B------:R-:W3:Y:S04]  /*1cff0*/  LD.E R9, desc[UR36][R22.64+0x240] ;  /* 0x0002402416097980 */ /* 0x000ee8000c101900 */
[----:B---3--:R3:W-:Y:S04]  /*1d000*/  ST.E desc[UR36][R22.64+0x240], R9 ;  /* 0x0002400916007985 */ /* 0x0087e8000c101924 */
[----:B------:R-:W4:Y:S04]  /*1d010*/  LD.E R11, desc[UR36][R6.64] ;  /* 0x00000024060b7980 */ /* 0x000f28000c101900 */
[----:B----4-:R4:W-:Y:S04]  /*1d020*/  ST.E desc[UR36][R6.64], R11 ;  /* 0x0000000b06007985 */ /* 0x0109e8000c101924 */
[----:B------:R-:W2:Y:S04]  /*1d030*/  LD.E R13, desc[UR36][R4.64] ;  /* 0x00000024040d7980 */ /* 0x000ea8000c101900 */
[----:B--2---:R2:W-:Y:S04]  /*1d040*/  ST.E desc[UR36][R4.64], R13 ;  /* 0x0000000d04007985 */ /* 0x0045e8000c101924 */
[----:B------:R-:W3:Y:S04]  /*1d050*/  LD.E R15, desc[UR36][R2.64] ;  /* 0x00000024020f7980 */ /* 0x000ee8000c101900 */
[----:B---3--:R3:W-:Y:S04]  /*1d060*/  ST.E desc[UR36][R2.64], R15 ;  /* 0x0000000f02007985 */ /* 0x0087e8000c101924 */
[----:B------:R-:W3:Y:S04]  /*1d070*/  LD.E R21, desc[UR36][R22.64+0x250] ;  /* 0x0002502416157980 */ /* 0x000ee8000c101900 */
[----:B0-----:R-:W3:Y:S04]  /*1d080*/  LD.E R25, desc[UR36][R22.64+0x254] ;  /* 0x0002542416197980 */ /* 0x001ee8000c101900 */
[----:B-1----:R-:W3:Y:S04]  /*1d090*/  LD.E R27, desc[UR36][R22.64+0x258] ;  /* 0x00025824161b7980 */ /* 0x002ee8000c101900 */
[----:B------:R-:W3:Y:S04]  /*1d0a0*/  LD.E R29, desc[UR36][R22.64+0x25c] ;  /* 0x00025c24161d7980 */ /* 0x000ee8000c101900 */
[----:B------:R-:W3:Y:S04]  /*1d0b0*/  LD.E R9, desc[UR36][R22.64+0x260] ;  /* 0x0002602416097980 */ /* 0x000ee8000c101900 */
[----:B------:R-:W3:Y:S04]  /*1d0c0*/  LD.E R31, desc[UR36][R22.64+0x264] ;  /* 0x00026424161f7980 */ /* 0x000ee8000c101900 */
[----:B----4-:R-:W4:Y:S04]  /*1d0d0*/  LD.E R7, desc[UR36][R22.64+0x268] ;  /* 0x0002682416077980 */ /* 0x010f28000c101900 */
        /* <DEDUP_REMOVED lines=117> */
[----:B------:R-:W-:Y:S04]  /*1d830*/  ST.E desc[UR36][R22.64+0x250], R21 ;  /* 0x0002501516007985 */ /* 0x000fe8000c101924 */
[----:B------:R-:W-:Y:S04]  /*1d840*/  ST.E desc[UR36][R22.64+0x254], R25 ;  /* 0x0002541916007985 */ /* 0x000fe8000c101924 */
[----:B------:R-:W-:Y:S04]  /*1d850*/  ST.E desc[UR36][R22.64+0x258], R27 ;  /* 0x0002581b16007985 */ /* 0x000fe8000c101924 */
[----:B------:R-:W-:Y:S04]  /*1d860*/  ST.E desc[UR36][R22.64+0x25c], R29 ;  /* 0x00025c1d16007985 */ /* 0x000fe8000c101924 */
[----:B------:R-:W-:Y:S04]  /*1d870*/  ST.E desc[UR36][R22.64+0x260], R9 ;  /* 0x0002600916007985 */ /* 0x000fe8000c101924 */
[----:B------:R-:W-:Y:S04]  /*1d880*/  ST.E desc[UR36][R22.64+0x264], R31 ;  /* 0x0002641f16007985 */ /* 0x000fe8000c101924 */
[----:B----4-:R-:W-:Y:S04]  /*1d890*/  ST.E desc[UR36][R22.64+0x268], R7 ;  /* 0x0002680716007985 */ /* 0x010fe8000c101924 */
        /* <DEDUP_REMOVED lines=118> */
[----:B------:R1:W5:Y:S04]  /*1e000*/  LDL R0, [R1+0x1f0] ;  /* 0x0001f00001007983 */ /* 0x0003680000100800 */
[----:B--2---:R-:W2:Y:S01]  /*1e010*/  LD.E R2, desc[UR36][R20.64] ;  /* 0x0000002414027980 */ /* 0x004ea2000c101900 */
[----:B------:R-:W-:Y:S01]  /*1e020*/  BSSY B0, `(.L_x_12610) ;  /* 0x0000005000007945 */ /* 0x000fe20003800000 */
[----:B--2---:R-:W-:-:S04]  /*1e030*/  LOP3.LUT R2, R2, 0x1, RZ, 0xfc, !PT ;  /* 0x0000000102027812 */ /* 0x004fc800078efcff */
[----:B------:R-:W-:-:S13]  /*1e040*/  ISETP.NE.AND P0, PT, R2, 0x3, PT ;  /* 0x000000030200780c */ /* 0x000fda0003f05270 */
[----:B-1----:R-:W-:Y:S05]  /*1e050*/  @!P0 BRA `(.L_x_12611) ;  /* 0x0000000000048947 */ /* 0x002fea0003800000 */
[----:B------:R-:W-:Y:S01]  /*1e060*/  BPT.TRAP 0x1 ;  /* 0x000000040000795c */ /* 0x000fe20000300000 */
.L_x_12611:
[----:B------:R-:W-:Y:S05]  /*1e070*/  BSYNC B0 ;  /* 0x0000000000007941 */ /* 0x000fea0003800000 */
.L_x_12610:
        /* <DEDUP_REMOVED lines=9> */
.L_x_12583:
[----:B0-----:R-:W0:Y:S01]  /*1e110*/  S2R R0, SR_TID.X ;  /* 0x0000000000007919 */ /* 0x001e220000002100 */
[----:B------:R-:W-:Y:S05]  /*1e120*/  WARPSYNC.ALL ;  /* 0x0000000000007948 */ /* 0x000fea0003800000 */
[----:B0-----:R-:W-:-:S04]  /*1e130*/  SHF.R.U32.HI R0, RZ, 0x7, R0 ;  /* 0x00000007ff007819 */ /* 0x001fc80000011600 */
[----:B------:R-:W-:Y:S01]  /*1e140*/  IADD3 R143, -R0, 0xb, RZ ;  /* 0x0000000b008f7810 */ /* 0x000fe20007ffe1ff */
[----:B------:R-:W2:Y:S04]  /*1e150*/  LDL R5, [R1+0x210] ;  /* 0x0002100001057983 */ /* 0x000ea80000100800 */
[----:B------:R-:W3:Y:S04]  /*1e160*/  LDL R8, [R1+0x214] ;  /* 0x0002140001087983 */ /* 0x000ee80000100800 */
[----:B------:R-:W4:Y:S04]  /*1e170*/  LDL R137, [R1+0x1f0] ;  /* 0x0001f00001897983 */ /* 0x000f280000100800 */
[----:B------:R-:W5:Y:S01]  /*1e180*/  LDL.64 R124, [R1+0x290] ;  /* 0x00029000017c7983 */ /* 0x000f620000100a00 */
[----:B------:R-:W-:-:S02]  /*1e190*/  IMAD.MOV.U32 R142, RZ, RZ, -0x800000 ;  /* 0xff800000ff8e7424 */ /* 0x000fc400078e00ff */
[----:B------:R-:W-:Y:S01]  /*1e1a0*/  IMAD.MOV.U32 R140, RZ, RZ, -0x800000 ;  /* 0xff800000ff8c7424 */ /* 0x000fe200078e00ff */
[----:B------:R-:W5:Y:S01]  /*1e1b0*/  LDL.64 R134, [R1+0x240] ;  /* 0x0002400001867983 */ /* 0x000f620000100a00 */
[----:B------:R-:W-:-:S03]  /*1e1c0*/  IMAD.MOV.U32 R139, RZ, RZ, RZ ;  /* 0x000000ffff8b7224 */ /* 0x000fc600078e00ff */
        /* <DEDUP_REMOVED lines=59> */
[----:B--2---:R-:W0:Y:S02]  /*1e580*/  SHFL.BFLY PT, R0, R5, 0x2, 0x1f ;  /* 0x0c401f0005007f89 */ /* 0x004e2400000e0000 */
[----:B0-----:R-:W-:-:S05]  /*1e590*/  FADD.FTZ R0, R5, R0 ;  /* 0x0000000005007221 */ /* 0x001fca0000010000 */
[----:B-1----:R-:W0:Y:S02]  /*1e5a0*/  SHFL.BFLY PT, R3, R0, 0x1, 0x1f ;  /* 0x0c201f0000037f89 */ /* 0x002e2400000e0000 */
[----:B0-----:R-:W-:-:S05]  /*1e5b0*/  FADD.FTZ R2, R0, R3 ;  /* 0x0000000300027221 */ /* 0x001fca0000010000 */
[----:B------:R-:W-:Y:S04]  /*1e5c0*/  STL [R1+0x210], R2 ;  /* 0x0002100201007387 */ /* 0x000fe80000100800 */
[----:B------:R-:W2:Y:S04]  /*1e5d0*/  LDL R136, [R1+0x210] ;  /* 0x0002100001887983 */ /* 0x000ea80000100800 */
[----:B---3--:R-:W0:Y:S02]  /*1e5e0*/  SHFL.BFLY PT, R3, R8, 0x2, 0x1f ;  /* 0x0c401f0008037f89 */ /* 0x008e2400000e0000 */
[----:B0-----:R-:W-:Y:S01]  /*1e5f0*/  FADD.FTZ R3, R3, R8 ;  /* 0x0000000803037221 */ /* 0x001fe20000010000 */
[----:B----4-:R-:W-:Y:S01]  /*1e600*/  VIADD R137, R137, 0x1 ;  /* 0x0000000189897836 */ /* 0x010fe20000000000 */
[----:B------:R-:W3:Y:S04]  /*1e610*/  LDL.64 R8, [R1+0x3f8] ;  /* 0x0003f80001087983 */ /* 0x000ee80000100a00 */
[----:B------:R-:W0:Y:S02]  /*1e620*/  SHFL.BFLY PT, R4, R3, 0x1, 0x1f ;  /* 0x0c201f0003047f89 */ /* 0x000e2400000e0000 */
[----:B0-----:R-:W-:Y:S01]  /*1e630*/  FADD.FTZ R141, R3, R4 ;  /* 0x00000004038d7221 */ /* 0x001fe20000010000 */
[----:B------:R0:W-:Y:S08]  /*1e640*/  BAR.ARV R143, 0x100 ;  /* 0x0004008f0000751d */ /* 0x0001f00000002000 */
[----:B------:R-:W-:Y:S06]  /*1e650*/  BAR.ARV 0x8, 0x180 ;  /* 0x0206000000007b1d */ /* 0x000fec0000002000 */
[----:B------:R-:W-:-:S13]  /*1e660*/  FSETP.NE.FTZ.AND P1, PT, R141, RZ, PT ;  /* 0x000000ff8d00720b */ /* 0x000fda0003f35000 */
[----:B------:R-:W4:Y:S04]  /*1e670*/  @P1 LDL R6, [R1+0x220] ;  /* 0x0002200001061983 */ /* 0x000f280000100800 */
[----:B------:R-:W5:Y:S01]  /*1e680*/  @P1 LDL R7, [R1+0x204] ;  /* 0x0002040001071983 */ /* 0x000f620000100800 */
[----:B--2---:R-:W-:-:S13]  /*1e690*/  FSETP.NE.FTZ.AND P0, PT, R136, RZ, PT ;  /* 0x000000ff8800720b */ /* 0x004fda0003f15000 */
[----:B------:R-:W2:Y:S04]  /*1e6a0*/  @P0 LDL R4, [R1+0x220] ;  /* 0x0002200001040983 */ /* 0x000ea80000100800 */
[----:B------:R-:W3:Y:S01]  /*1e6b0*/  @P0 LDL R5, [R1+0x200] ;  /* 0x0002000001050983 */ /* 0x000ee20000100800 */
[----:B------:R-:W1:Y:S08]  /*1e6c0*/  @P0 MUFU.LG2 R0, R136 ;  /* 0x0000008800000308 */ /* 0x000e700000000c00 */
[----:B------:R-:W0:Y:S01]  /*1e6d0*/  @P1 MUFU.LG2 R2, R141 ;  /* 0x0000008d00021308 */ /* 0x000e220000000c00 */
[----:B-1----:R-:W-:-:S02]  /*1e6e0*/  @P0 FMUL.FTZ R3, R0, 0.69314718246459960938 ;  /* 0x3f31721800030820 */ /* 0x002fc40000410000 */
[----:B------:R-:W5:Y:S05]  /*1e6f0*/  LDL R0, [R1+0x1fc] ;  /* 0x0001fc0001007983 */ /* 0x000f6a0000100800 */
[----:B------:R1:W1:Y:S01]  /*1e700*/  @P0 MUFU.RCP R139, R136 ;  /* 0x00000088008b0308 */ /* 0x0002620000001000 */
[----:B----4-:R-:W-:Y:S01]  /*1e710*/  @P1 FMUL.FTZ R6, R6, 0.69314718246459960938 ;  /* 0x3f31721806061820 */ /* 0x010fe20000410000 */
[----:B--2---:R-:W-:-:S04]  /*1e720*/  @P0 FMUL.FTZ R4, R4, 0.69314718246459960938 ;  /* 0x3f31721804040820 */ /* 0x004fc80000410000 */
[----:B---3--:R-:W-:Y:S01]  /*1e730*/  @P0 FFMA.FTZ R142, R4, R5, R3 ;  /* 0x00000005048e0223 */ /* 0x008fe20000010003 */
[----:B0-----:R-:W-:Y:S01]  /*1e740*/  @P1 FMUL.FTZ R3, R2, 0.69314718246459960938 ;  /* 0x3f31721802031820 */ /* 0x001fe20000410000 */
[----:B------:R-:W2:Y:S03]  /*1e750*/  LDL.64 R4, [R1+0x408] ;  /* 0x0004080001047983 */ /* 0x000ea60000100a00 */
[----:B-----5:R-:W-:Y:S02]  /*1e760*/  @P1 FFMA.FTZ R140, R6, R7, R3 ;  /* 0x00000007068c1223 */ /* 0x020fe40000010003 */
[----:B------:R-:W3:Y:S04]  /*1e770*/  LDL.64 R2, [R1+0x428] ;  /* 0x0004280001027983 */ /* 0x000ee80000100a00 */
[----:B------:R-:W4:Y:S01]  /*1e780*/  LDL.64 R6, [R1+0x438] ;  /* 0x0004380001067983 */ /* 0x000f220000100a00 */
[----:B------:R-:W-:-:S13]  /*1e790*/  ISETP.NE.AND P0, PT, R137, 0x2, PT ;  /* 0x000000028900780c */ /* 0x000fda0003f05270 */
[----:B-1----:R-:W5:Y:S01]  /*1e7a0*/  @!P0 LDL R136, [R1+0x1f4] ;  /* 0x0001f40001888983 */ /* 0x002f620000100800 */
[-C--:B------:R-:W-:Y:S01]  /*1e7b0*/  FMUL.FTZ R125, R125, R139.reuse ;  /* 0x0000008b7d7d7220 */ /* 0x080fe20000410000 */
[----:B------:R-:W-:-:S05]  /*1e7c0*/  FMUL.FTZ R124, R124, R139 ;  /* 0x0000008b7c7c7220 */ /* 0x000fca0000410000 */
[----:B------:R0:W-:Y:S02]  /*1e7d0*/  STL.64 [R1+0x290], R124 ;  /* 0x0002907c01007387 */ /* 0x0001e40000100a00 */
        /* <DEDUP_REMOVED lines=124> */
[----:B------:R0:W-:Y:S04]  /*1efa0*/  STL [R1+0x214], R141 ;  /* 0x0002148d01007387 */ /* 0x0001e80000100800 */
[----:B------:R0:W-:Y:S04]  /*1efb0*/  STL.64 [R1+0x240], R134 ;  /* 0x0002408601007387 */ /* 0x0001e80000100a00 */
[----:B------:R0:W-:Y:S04]  /*1efc0*/  STL.64 [R1+0x250], R132 ;  /* 0x0002508401007387 */ /* 0x0001e80000100a00 */
[----:B------:R0:W-:Y:S04]  /*1efd0*/  STL.64 [R1+0x260], R130 ;  /* 0x0002608201007387 */ /* 0x0001e80000100a00 */
[----:B------:R0:W-:Y:S04]  /*1efe0*/  STL.64 [R1+0x270], R128 ;  /* 0x0002708001007387 */ /* 0x0001e80000100a00 */
[----:B------:R0:W-:Y:S04]  /*1eff0*/  STL.64 [R1+0x280], R126 ;  /* 0x0002807e01007387 */ /* 0x0001e80000100a00 */
[----:B------:R0:W-:Y:S04]  /*1f000*/  STL [R1+0x210], R142 ;  /* 0x0002108e01007387 */ /* 0x0001e80000100800 */
        /* <DEDUP_REMOVED lines=24> */
[-C--:B--2---:R-:W-:Y:S01]  /*1f190*/  FMUL.FTZ R5, R5, R124.reuse ;  /* 0x0000007c05057220 */ /* 0x084fe20000410000 */
[-C--:B------:R-:W-:Y:S01]  /*1f1a0*/  FMUL.FTZ R4, R4, R124.reuse ;  /* 0x0000007c04047220 */ /* 0x080fe20000410000 */
[-C--:B---3--:R-:W-:Y:S01]  /*1f1b0*/  FMUL.FTZ R3, R3, R124.reuse ;  /* 0x0000007c03037220 */ /* 0x088fe20000410000 */
[-C--:B------:R-:W-:Y:S01]  /*1f1c0*/  FMUL.FTZ R2, R2, R124.reuse ;  /* 0x0000007c02027220 */ /* 0x080fe20000410000 */
[-C--:B----4-:R-:W-:Y:S01]  /*1f1d0*/  FMUL.FTZ R7, R7, R124.reuse ;  /* 0x0000007c07077220 */ /* 0x090fe20000410000 */
        /* <DEDUP_REMOVED lines=38> */
[----:B-----5:R-:W-:-:S03]  /*1f440*/  @!P0 LOP3.LUT R136, R136, 0x1, RZ, 0x3c, !PT ;  /* 0x0000000188888812 */ /* 0x020fc600078e3cff */
[----:B------:R0:W-:Y:S04]  /*1f450*/  STL [R1+0x1f0], R137 ;  /* 0x0001f08901007387 */ /* 0x0001e80000100800 */
[----:B------:R0:W-:Y:S04]  /*1f460*/  @!P0 STL [R1+0x1f4], R136 ;  /* 0x0001f48801008387 */ /* 0x0001e80000100800 */
[----:B------:R0:W-:Y:S01]  /*1f470*/  @!P0 STL [R1+0x1f0], RZ ;  /* 0x0001f0ff01008387 */ /* 0x0001e20000100800 */
[----:B------:R-:W-:-:S13]  /*1f480*/  PLOP3.LUT P0, PT, PT, PT, PT, 0x8, 0x0 ;  /* 0x000000000000781c */ /* 0x000fda0003f0e170 */
.L_x_12517:
[----:B01----:R-:W0:Y:S01]  /*1f490*/  S2R R7, SR_CgaCtaId ;  /* 0x0000000000077919 */ /* 0x003e220000008800 */
        /* <DEDUP_REMOVED lines=10> */
[----:B------:R-:W2:Y:S01]  /*1f540*/  LDL R4, [R1+0x4d0] ;  /* 0x0004d00001047983 */ /* 0x000ea20000100800 */
[----:B------:R-:W-:Y:S01]  /*1f550*/  R2UR UR4, R216 ;  /* 0x00000000d80472ca */ /* 0x000fe200000e0000 */
[----:B------:R-:W-:Y:S01]  /*1f560*/  ULDC.64 UR8, c[0x0][0xd00] ;  /* 0x0003400000087ab9 */ /* 0x000fe20000000a00 */
[----:B------:R-:W-:Y:S01]  /*1f570*/  ULDC.64 UR10, c[0x0][0xd00] ;  /* 0x00034000000a7ab9 */ /* 0x000fe20000000a00 */
[----:B------:R-:W3:Y:S04]  /*1f580*/  LDL.128 R8, [R1+0x240] ;  /* 0x0002400001087983 */ /* 0x000ee80000100c00 */
[----:B------:R-:W4:Y:S04]  /*1f590*/  LDL.128 R12, [R1+0x260] ;  /* 0x00026000010c7983 */ /* 0x000f280000100c00 */
[----:B------:R-:W4:Y:S04]  /*1f5a0*/  LDL.128 R28, [R1+0x250] ;  /* 0x00025000011c7983 */ /* 0x000f280000100c00 */
[----:B------:R-:W4:Y:S01]  /*1f5b0*/  LDL.128 R24, [R1+0x270] ;  /* 0x0002700001187983 */ /* 0x000f220000100c00 */
[----:B------:R-:W0:Y:S03]  /*1f5c0*/  S2R R5, SR_SWINHI ;  /* 0x0000000000057919 */ /* 0x000e260000002f00 */
[----:B------:R-:W4:Y:S04]  /*1f5d0*/  LDL.128 R124, [R1+0x280] ;  /* 0x00028000017c7983 */ /* 0x000f280000100c00 */
[----:B------:R-:W4:Y:S04]  /*1f5e0*/  LDL.128 R116, [R1+0x2a0] ;  /* 0x0002a00001747983 */ /* 0x000f280000100c00 */
[----:B------:R-:W4:Y:S04]  /*1f5f0*/  LDL.128 R120, [R1+0x290] ;  /* 0x0002900001787983 */ /* 0x000f280000100c00 */
[----:B------:R-:W4:Y:S04]  /*1f600*/  LDL.128 R108, [R1+0x2c0] ;  /* 0x0002c000016c7983 */ /* 0x000f280000100c00 */
[----:B------:R-:W4:Y:S04]  /*1f610*/  LDL.128 R112, [R1+0x2b0] ;  /* 0x0002b00001707983 */ /* 0x000f280000100c00 */
[----:B------:R-:W4:Y:S04]  /*1f620*/  LDL.128 R100, [R1+0x2e0] ;  /* 0x0002e00001647983 */ /* 0x000f280000100c00 */
[----:B------:R-:W4:Y:S01]  /*1f630*/  LDL.128 R104, [R1+0x2d0] ;  /* 0x0002d00001687983 */ /* 0x000f220000100c00 */
[----:B------:R-:W-:-:S02]  /*1f640*/  MOV R2, R0 ;  /* 0x0000000000027202 */ /* 0x000fc40000000f00 */
[----:B0-----:R-:W-:Y:S01]  /*1f650*/  MOV R3, R5 ;  /* 0x0000000500037202 */ /* 0x001fe20000000f00 */
        /* <DEDUP_REMOVED lines=16> */
[----:B--2---:R-:W-:-:S03]  /*1f760*/  IMAD.WIDE R4, R4, 0x2, R2 ;  /* 0x0000000204047825 */ /* 0x004fc600078e0202 */
[C---:B------:R-:W-:Y:S02]  /*1f770*/  IADD3 R33, P1, R4.reuse, 0x20, RZ ;  /* 0x0000002004217810 */ /* 0x040fe40007f3e0ff */
[----:B------:R-:W-:Y:S02]  /*1f780*/  LOP3.LUT R35, R4, 0x380, RZ, 0xc0, !PT ;  /* 0x0000038004237812 */ /* 0x000fe400078ec0ff */
[----:B------:R-:W-:Y:S02]  /*1f790*/  LOP3.LUT R32, R33, 0x380, RZ, 0xc0, !PT ;  /* 0x0000038021207812 */ /* 0x000fe400078ec0ff */
[----:B------:R-:W-:Y:S02]  /*1f7a0*/  SHF.R.U64 R35, R35, 0x3, RZ ;  /* 0x0000000323237819 */ /* 0x000fe400000012ff */
[----:B------:R-:W-:Y:S02]  /*1f7b0*/  SHF.R.U64 R32, R32, 0x3, RZ ;  /* 0x0000000320207819 */ /* 0x000fe400000012ff */
[----:B------:R-:W-:Y:S01]  /*1f7c0*/  LOP3.LUT R34, R35, R4, RZ, 0x3c, !PT ;  /* 0x0000000423227212 */ /* 0x000fe200078e3cff */
[--C-:B------:R-:W-:Y:S01]  /*1f7d0*/  IMAD.MOV.U32 R35, RZ, RZ, R5.reuse ;  /* 0x000000ffff237224 */ /* 0x100fe200078e0005 */
[----:B------:R-:W-:Y:S01]  /*1f7e0*/  LOP3.LUT R32, R32, R33, RZ, 0x3c, !PT ;  /* 0x0000002120207212 */ /* 0x000fe200078e3cff */
[----:B------:R-:W-:Y:S01]  /*1f7f0*/  IMAD.X R33, RZ, RZ, R5, P1 ;  /* 0x000000ffff217224 */ /* 0x000fe200008e0605 */
[----:B---3--:R-:W-:-:S02]  /*1f800*/  F2FP.BF16.F32.PACK_AB R8, R9, R8 ;  /* 0x000000080908723e */ /* 0x008fc400000010ff */
[----:B------:R-:W-:Y:S02]  /*1f810*/  F2FP.BF16.F32.PACK_AB R9, R11, R10 ;  /* 0x0000000a0b09723e */ /* 0x000fe400000010ff */
[----:B----4-:R-:W-:Y:S02]  /*1f820*/  F2FP.BF16.F32.PACK_AB R12, R13, R12 ;  /* 0x0000000c0d0c723e */ /* 0x010fe400000010ff */
[----:B------:R-:W-:Y:S02]  /*1f830*/  MOV R34, R34 ;  /* 0x0000002200227202 */ /* 0x000fe40000000f00 */
[----:B------:R-:W-:Y:S02]  /*1f840*/  F2FP.BF16.F32.PACK_AB R10, R29, R28 ;  /* 0x0000001c1d0a723e */ /* 0x000fe400000010ff */
[----:B------:R-:W-:Y:S01]  /*1f850*/  F2FP.BF16.F32.PACK_AB R11, R31, R30 ;  /* 0x0000001e1f0b723e */ /* 0x000fe200000010ff */
[----:B------:R-:W-:Y:S01]  /*1f860*/  BAR.SYNC.DEFER_BLOCKING 0x1, 0x100 ;  /* 0x0044000000007b1d */ /* 0x000fe20000010000 */
[----:B------:R-:W-:-:S02]  /*1f870*/  F2FP.BF16.F32.PACK_AB R13, R15, R14 ;  /* 0x0000000e0f0d723e */ /* 0x000fc400000010ff */
[----:B------:R-:W-:Y:S02]  /*1f880*/  MOV R6, R32 ;  /* 0x0000002000067202 */ /* 0x000fe40000000f00 */
[----:B------:R-:W-:Y:S02]  /*1f890*/  F2FP.BF16.F32.PACK_AB R14, R25, R24 ;  /* 0x00000018190e723e */ /* 0x000fe400000010ff */
[----:B------:R-:W-:Y:S01]  /*1f8a0*/  F2FP.BF16.F32.PACK_AB R15, R27, R26 ;  /* 0x0000001a1b0f723e */ /* 0x000fe200000010ff */
[----:B------:R-:W2:Y:S04]  /*1f8b0*/  LDL.128 R28, [R1+0x400] ;  /* 0x00040000011c7983 */ /* 0x000ea80000100c00 */
[----:B------:R-:W3:Y:S04]  /*1f8c0*/  LDL.128 R24, [R1+0x410] ;  /* 0x0004100001187983 */ /* 0x000ee80000100c00 */
[----:B------:R0:W-:Y:S04]  /*1f8d0*/  STSM.16.M88.4 [R34], R8 ;  /* 0x0000000822007844 */ /* 0x0001e80000000200 */
[----:B------:R1:W-:Y:S04]  /*1f8e0*/  STSM.16.M88.4 [R6], R12 ;  /* 0x0000000c06007844 */ /* 0x0003e80000000200 */
[----:B0-----:R-:W4:Y:S04]  /*1f8f0*/  LDL.128 R32, [R1+0x3f0] ;  /* 0x0003f00001207983 */ /* 0x001f280000100c00 */
[----:B-1----:R-:W4:Y:S04]  /*1f900*/  LDL.128 R12, [R1+0x420] ;  /* 0x00042000010c7983 */ /* 0x002f280000100c00 */
[----:B------:R-:W4:Y:S01]  /*1f910*/  LDL.128 R8, [R1+0x430] ;  /* 0x0004300001087983 */ /* 0x000f220000100c00 */
[----:B------:R-:W-:-:S02]  /*1f920*/  IADD3 R141, P0, R4, 0x40, RZ ;  /* 0x00000040048d7810 */ /* 0x000fc40007f1e0ff */
[C---:B------:R-:W-:Y:S02]  /*1f930*/  IADD3 R143, P4, R4.reuse, 0x60, RZ ;  /* 0x00000060048f7810 */ /* 0x040fe40007f9e0ff */
[C---:B------:R-:W-:Y:S02]  /*1f940*/  IADD3 R21, P3, R4.reuse, 0x4000, RZ ;  /* 0x0000400004157810 */ /* 0x040fe40007f7e0ff */
[C---:B------:R-:W-:Y:S02]  /*1f950*/  IADD3 R129, P6, R4.reuse, 0x4020, RZ ;  /* 0x0000402004817810 */ /* 0x040fe40007fde0ff */
[----:B------:R-:W-:Y:S02]  /*1f960*/  LOP3.LUT R140, R141, 0x380, RZ, 0xc0, !PT ;  /* 0x000003808d8c7812 */ /* 0x000fe400078ec0ff */
[----:B------:R-:W-:Y:S02]  /*1f970*/  IADD3 R131, P5, R4, 0x4040, RZ ;  /* 0x0000404004837810 */ /* 0x000fe40007fbe0ff */
[----:B------:R-:W-:-:S02]  /*1f980*/  LOP3.LUT R142, R143, 0x380, RZ, 0xc0, !PT ;  /* 0x000003808f8e7812 */ /* 0x000fc400078ec0ff */
[----:B------:R-:W-:Y:S02]  /*1f990*/  IADD3 R133, P2, R4, 0x4060, RZ ;  /* 0x0000406004857810 */ /* 0x000fe40007f5e0ff */
[----:B------:R-:W-:Y:S02]  /*1f9a0*/  LOP3.LUT R20, R21, 0x380, RZ, 0xc0, !PT ;  /* 0x0000038015147812 */ /* 0x000fe400078ec0ff */
[----:B------:R-:W-:Y:S02]  /*1f9b0*/  LOP3.LUT R128, R129, 0x380, RZ, 0xc0, !PT ;  /* 0x0000038081807812 */ /* 0x000fe400078ec0ff */
[----:B------:R-:W-:Y:S02]  /*1f9c0*/  SHF.R.U64 R140, R140, 0x3, RZ ;  /* 0x000000038c8c7819 */ /* 0x000fe400000012ff */
[----:B------:R-:W-:Y:S02]  /*1f9d0*/  LOP3.LUT R130, R131, 0x380, RZ, 0xc0, !PT ;  /* 0x0000038083827812 */ /* 0x000fe400078ec0ff */
[----:B------:R-:W-:-:S02]  /*1f9e0*/  IADD3 R135, P1, R4, 0x8000, RZ ;  /* 0x0000800004877810 */ /* 0x000fc40007f3e0ff */
[----:B------:R-:W-:Y:S02]  /*1f9f0*/  SHF.R.U64 R142, R142, 0x3, RZ ;  /* 0x000000038e8e7819 */ /* 0x000fe400000012ff */
[----:B------:R-:W-:Y:S02]  /*1fa00*/  LOP3.LUT R132, R133, 0x380, RZ, 0xc0, !PT ;  /* 0x0000038085847812 */ /* 0x000fe400078ec0ff */
[----:B------:R-:W-:Y:S02]  /*1fa10*/  SHF.R.U64 R20, R20, 0x3, RZ ;  /* 0x0000000314147819 */ /* 0x000fe400000012ff */
[----:B------:R-:W-:Y:S02]  /*1fa20*/  SHF.R.U64 R128, R128, 0x3, RZ ;  /* 0x0000000380807819 */ /* 0x000fe400000012ff */
[----:B------:R-:W-:Y:S01]  /*1fa30*/  LOP3.LUT R140, R140, R141, RZ, 0x3c, !PT ;  /* 0x0000008d8c8c7212 */ /* 0x000fe200078e3cff */
[----:B------:R-:W-:Y:S01]  /*1fa40*/  IMAD.X R141, RZ, RZ, R5, P0 ;  /* 0x000000ffff8d7224 */ /* 0x000fe200000e0605 */
[----:B------:R-:W-:-:S02]  /*1fa50*/  SHF.R.U64 R130, R130, 0x3, RZ ;  /* 0x0000000382827819 */ /* 0x000fc400000012ff */
[----:B------:R-:W-:Y:S02]  /*1fa60*/  LOP3.LUT R134, R135, 0x380, RZ, 0xc0, !PT ;  /* 0x0000038087867812 */ /* 0x000fe400078ec0ff */
[----:B------:R-:W-:Y:S01]  /*1fa70*/  LOP3.LUT R142, R142, R143, RZ, 0x3c, !PT ;  /* 0x0000008f8e8e7212 */ /* 0x000fe200078e3cff */
[--C-:B------:R-:W-:Y:S01]  /*1fa80*/  IMAD.X R143, RZ, RZ, R5.reuse, P4 ;  /* 0x000000ffff8f7224 */ /* 0x100fe200020e0605 */
[----:B------:R-:W-:Y:S02]  /*1fa90*/  SHF.R.U64 R132, R132, 0x3, RZ ;  /* 0x0000000384847819 */ /* 0x000fe400000012ff */
        /* <DEDUP_REMOVED lines=8> */
[----:B------:R-:W-:Y:S02]  /*1fb20*/  SHF.R.U64 R134, R134, 0x3, RZ ;  /* 0x0000000386867819 */ /* 0x000fe400000012ff */
[----:B------:R-:W-:Y:S02]  /*1fb30*/  IADD3 R137, P3, R4, 0x8060, RZ ;  /* 0x0000806004897810 */ /* 0x000fe40007f7e0ff */
[----:B------:R-:W-:Y:S01]  /*1fb40*/  LOP3.LUT R132, R132, R133, RZ, 0x3c, !PT ;  /* 0x0000008584847212 */ /* 0x000fe200078e3cff */
[----:B------:R-:W-:Y:S01]  /*1fb50*/  IMAD.X R133, RZ, RZ, R5, P2 ;  /* 0x000000ffff857224 */ /* 0x000fe200010e0605 */
[----:B------:R-:W-:Y:S02]  /*1fb60*/  IADD3 R139, P6, R4, 0xc000, RZ ;  /* 0x0000c000048b7810 */ /* 0x000fe40007fde0ff */
[----:B------:R-:W-:-:S02]  /*1fb70*/  LOP3.LUT R144, R145, 0x380, RZ, 0xc0, !PT ;  /* 0x0000038091907812 */ /* 0x000fc400078ec0ff */
[C---:B------:R-:W-:Y:S02]  /*1fb80*/  IADD3 R149, P5, R4.reuse, 0xc020, RZ ;  /* 0x0000c02004957810 */ /* 0x040fe40007fbe0ff */
[----:B------:R-:W-:Y:S02]  /*1fb90*/  LOP3.LUT R146, R147, 0x380, RZ, 0xc0, !PT ;  /* 0x0000038093927812 */ /* 0x000fe400078ec0ff */
[----:B------:R-:W-:Y:S02]  /*1fba0*/  IADD3 R151, P2, R4, 0xc040, RZ ;  /* 0x0000c04004977810 */ /* 0x000fe40007f5e0ff */
[----:B------:R-:W-:Y:S01]  /*1fbb0*/  LOP3.LUT R134, R134, R135, RZ, 0x3c, !PT ;  /* 0x0000008786867212 */ /* 0x000fe200078e3cff */
[----:B------:R-:W-:Y:S01]  /*1fbc0*/  IMAD.X R135, RZ, RZ, R5, P1 ;  /* 0x000000ffff877224 */ /* 0x000fe200008e0605 */
[----:B------:R-:W-:Y:S02]  /*1fbd0*/  LOP3.LUT R136, R137, 0x380, RZ, 0xc0, !PT ;  /* 0x0000038089887812 */ /* 0x000fe400078ec0ff */
[----:B------:R-:W-:-:S02]  /*1fbe0*/  LOP3.LUT R138, R139, 0x380, RZ, 0xc0, !PT ;  /* 0x000003808b8a7812 */ /* 0x000fc400078ec0ff */
[----:B------:R-:W-:Y:S02]  /*1fbf0*/  SHF.R.U64 R144, R144, 0x3, RZ ;  /* 0x0000000390907819 */ /* 0x000fe400000012ff */
[----:B------:R-:W-:Y:S02]  /*1fc00*/  LOP3.LUT R148, R149, 0x380, RZ, 0xc0, !PT ;  /* 0x0000038095947812 */ /* 0x000fe400078ec0ff */
[----:B------:R-:W-:Y:S02]  /*1fc10*/  IADD3 R4, P1, R4, 0xc060, RZ ;  /* 0x0000c06004047810 */ /* 0x000fe40007f3e0ff */
[----:B------:R-:W-:Y:S02]  /*1fc20*/  SHF.R.U64 R146, R146, 0x3, RZ ;  /* 0x0000000392927819 */ /* 0x000fe400000012ff */
[----:B------:R-:W-:Y:S02]  /*1fc30*/  LOP3.LUT R150, R151, 0x380, RZ, 0xc0, !PT ;  /* 0x0000038097967812 */ /* 0x000fe400078ec0ff */
[----:B------:R-:W-:-:S02]  /*1fc40*/  F2FP.BF16.F32.PACK_AB R124, R125, R124 ;  /* 0x0000007c7d7c723e */ /* 0x000fc400000010ff */
[----:B------:R-:W-:Y:S02]  /*1fc50*/  SHF.R.U64 R136, R136, 0x3, RZ ;  /* 0x0000000388887819 */ /* 0x000fe400000012ff */
[----:B------:R-:W-:Y:S02]  /*1fc60*/  F2FP.BF16.F32.PACK_AB R125, R127, R126 ;  /* 0x0000007e7f7d723e */ /* 0x000fe400000010ff */
[----:B------:R-:W-:Y:S02]  /*1fc70*/  F2FP.BF16.F32.PACK_AB R116, R117, R116 ;  /* 0x000000747574723e */ /* 0x000fe400000010ff */
[----:B------:R-:W-:Y:S02]  /*1fc80*/  SHF.R.U64 R138, R138, 0x3, RZ ;  /* 0x000000038a8a7819 */ /* 0x000fe400000012ff */
[----:B------:R-:W-:Y:S02]  /*1fc90*/  MOV R140, R140 ;  /* 0x0000008c008c7202 */ /* 0x000fe40000000f00 */
[----:B------:R-:W-:-:S02]  /*1fca0*/  F2FP.BF16.F32.PACK_AB R126, R121, R120 ;  /* 0x00000078797e723e */ /* 0x000fc400000010ff */
[----:B------:R-:W-:Y:S02]  /*1fcb0*/  F2FP.BF16.F32.PACK_AB R127, R123, R122 ;  /* 0x0000007a7b7f723e */ /* 0x000fe400000010ff */
[----:B------:R-:W-:Y:S02]  /*1fcc0*/  F2FP.BF16.F32.PACK_AB R117, R119, R118 ;  /* 0x000000767775723e */ /* 0x000fe400000010ff */
[----:B------:R-:W-:Y:S02]  /*1fcd0*/  F2FP.BF16.F32.PACK_AB R108, R109, R108 ;  /* 0x0000006c6d6c723e */ /* 0x000fe400000010ff */
[----:B------:R-:W-:Y:S01]  /*1fce0*/  LOP3.LUT R144, R144, R145, RZ, 0x3c, !PT ;  /* 0x0000009190907212 */ /* 0x000fe200078e3cff */
[----:B------:R-:W-:Y:S01]  /*1fcf0*/  IMAD.X R145, RZ, RZ, R5, P0 ;  /* 0x000000ffff917224 */ /* 0x000fe200000e0605 */
[----:B------:R-:W-:Y:S02]  /*1fd00*/  SHF.R.U64 R148, R148, 0x3, RZ ;  /* 0x0000000394947819 */ /* 0x000fe400000012ff */
[----:B------:R-:W-:-:S02]  /*1fd10*/  MOV R142, R142 ;  /* 0x0000008e008e7202 */ /* 0x000fc40000000f00 */
[----:B------:R-:W-:Y:S02]  /*1fd20*/  LOP3.LUT R6, R4, 0x380, RZ, 0xc0, !PT ;  /* 0x0000038004067812 */ /* 0x000fe400078ec0ff */
[----:B------:R-:W-:Y:S02]  /*1fd30*/  F2FP.BF16.F32.PACK_AB R118, R113, R112 ;  /* 0x000000707176723e */ /* 0x000fe400000010ff */
[----:B------:R-:W-:Y:S02]  /*1fd40*/  F2FP.BF16.F32.PACK_AB R119, R115, R114 ;  /* 0x000000727377723e */ /* 0x000fe400000010ff */
[----:B------:R-:W-:Y:S02]  /*1fd50*/  F2FP.BF16.F32.PACK_AB R109, R111, R110 ;  /* 0x0000006e6f6d723e */ /* 0x000fe400000010ff */
[----:B------:R-:W-:Y:S02]  /*1fd60*/  F2FP.BF16.F32.PACK_AB R100, R101, R100 ;  /* 0x000000646564723e */ /* 0x000fe400000010ff */
[----:B------:R-:W-:Y:S01]  /*1fd70*/  LOP3.LUT R146, R146, R147, RZ, 0x3c, !PT ;  /* 0x0000009392927212 */ /* 0x000fe200078e3cff */
[----:B------:R-:W-:Y:S01]  /*1fd80*/  IMAD.X R147, RZ, RZ, R5, P4 ;  /* 0x000000ffff937224 */ /* 0x000fe200020e0605 */
[----:B------:R-:W-:-:S02]  /*1fd90*/  SHF.R.U64 R150, R150, 0x3, RZ ;  /* 0x0000000396967819 */ /* 0x000fc400000012ff */
[----:B------:R-:W-:Y:S02]  /*1fda0*/  MOV R20, R20 ;  /* 0x0000001400147202 */ /* 0x000fe40000000f00 */
[----:B------:R-:W-:Y:S02]  /*1fdb0*/  F2FP.BF16.F32.PACK_AB R110, R105, R104 ;  /* 0x00000068696e723e */ /* 0x000fe400000010ff */
[----:B------:R-:W-:Y:S02]  /*1fdc0*/  F2FP.BF16.F32.PACK_AB R111, R107, R106 ;  /* 0x0000006a6b6f723e */ /* 0x000fe400000010ff */
[----:B------:R-:W-:Y:S02]  /*1fdd0*/  F2FP.BF16.F32.PACK_AB R101, R103, R102 ;  /* 0x000000666765723e */ /* 0x000fe400000010ff */
[----:B------:R-:W-:Y:S02]  /*1fde0*/  F2FP.BF16.F32.PACK_AB R92, R93, R92 ;  /* 0x0000005c5d5c723e */ /* 0x000fe400000010ff */
[----:B------:R-:W-:Y:S01]  /*1fdf0*/  LOP3.LUT R136, R136, R137, RZ, 0x3c, !PT ;  /* 0x0000008988887212 */ /* 0x000fe200078e3cff */
[----:B------:R-:W-:Y:S01]  /*1fe00*/  IMAD.X R137, RZ, RZ, R5, P3 ;  /* 0x000000ffff897224 */ /* 0x000fe200018e0605 */
[----:B------:R-:W-:-:S02]  /*1fe10*/  MOV R128, R128 ;  /* 0x0000008000807202 */ /* 0x000fc40000000f00 */
[----:B------:R-:W-:Y:S02]  /*1fe20*/  F2FP.BF16.F32.PACK_AB R102, R97, R96 ;  /* 0x000000606166723e */ /* 0x000fe400000010ff */
[----:B------:R-:W-:Y:S02]  /*1fe30*/  F2FP.BF16.F32.PACK_AB R103, R99, R98 ;  /* 0x000000626367723e */ /* 0x000fe400000010ff */
[----:B------:R-:W-:Y:S02]  /*1fe40*/  F2FP.BF16.F32.PACK_AB R93, R95, R94 ;  /* 0x0000005e5f5d723e */ /* 0x000fe400000010ff */
[----:B------:R-:W-:Y:S01]  /*1fe50*/  F2FP.BF16.F32.PACK_AB R84, R85, R84 ;  /* 0x000000545554723e */ /* 0x000fe200000010ff */
[----:B------:R-:W-:Y:S01]  /*1fe60*/  STSM.16.M88.4 [R140], R124 ;  /* 0x0000007c8c007844 */ /* 0x000fe20000000200 */
        /* <DEDUP_REMOVED lines=10> */
[----:B------:R-:W-:Y:S01]  /*1ff10*/  SHF.R.U64 R6, R6, 0x3, RZ ;  /* 0x0000000306067819 */ /* 0x000fe200000012ff */
[----:B------:R-:W-:Y:S01]  /*1ff20*/  UIMAD.WIDE UR8, UR4, 0x4, UR8 ;  /* 0x00000004040878a5 */ /* 0x000fe2000f8e0208 */
[----:B------:R-:W-:-:S02]  /*1ff30*/  MOV R132, R132 ;  /* 0x0000008400847202 */ /* 0x000fc40000000f00 */
[----:B------:R-:W-:Y:S02]  /*1ff40*/  F2FP.BF16.F32.PACK_AB R86, R81, R80 ;  /* 0x000000505156723e */ /* 0x000fe400000010ff */
[----:B------:R-:W-:Y:S02]  /*1ff50*/  F2FP.BF16.F32.PACK_AB R87, R83, R82 ;  /* 0x000000525357723e */ /* 0x000fe400000010ff */
[----:B------:R-:W-:Y:S02]  /*1ff60*/  F2FP.BF16.F32.PACK_AB R77, R79, R78 ;  /* 0x0000004e4f4d723e */ /* 0x000fe400000010ff */
[----:B------:R-:W-:Y:S01]  /*1ff70*/  F2FP.BF16.F32.PACK_AB R68, R69, R68 ;  /* 0x000000444544723e */ /* 0x000fe200000010ff */
[----:B------:R0:W-:Y:S01]  /*1ff80*/  STSM.16.M88.4 [R20], R108 ;  /* 0x0000006c14007844 */ /* 0x0001e20000000200 */
[----:B------:R-:W-:Y:S01]  /*1ff90*/  LOP3.LUT R150, R150, R151, RZ, 0x3c, !PT ;  /* 0x0000009796967212 */ /* 0x000fe200078e3cff */
[----:B------:R-:W-:Y:S01]  /*1ffa0*/  IMAD.X R151, RZ, RZ, R5, P2 ;  /* 0x000000ffff977224 */ /* 0x000fe200010e0605 */
[----:B------:R-:W-:-:S02]  /*1ffb0*/  MOV R134, R134 ;  /* 0x0000008600867202 */ /* 0x000fc40000000f00 */
[----:B------:R-:W-:Y:S02]  /*1ffc0*/  F2FP.BF16.F32.PACK_AB R78, R73, R72 ;  /* 0x00000048494e723e */ /* 0x000fe400000010ff */
[----:B------:R-:W-:Y:S02]  /*1ffd0*/  F2FP.BF16.F32.PACK_AB R79, R75, R74 ;  /* 0x0000004a4b4f723e */ /* 0x000fe400000010ff */
[----:B------:R-:W-:Y:S02]  /*1ffe0*/  F2FP.BF16.F32.PACK_AB R69, R71, R70 ;  /* 0x000000464745723e */ /* 0x000fe400000010ff */
[----:B------:R-:W-:Y:S01]  /*1fff0*/  F2FP.BF16.F32.PACK_AB R60, R61, R60 ;  /* 0x0000003c3d3c723e */ /* 0x000fe200000010ff */
[----:B------:R-:W-:Y:S01]  /*20000*/  IMAD.X R5, RZ, RZ, R5, P1 ;  /* 0x000000ffff057224 */ /* 0x000fe200008e0605 */
[----:B------:R-:W-:Y:S01]  /*20010*/  MOV R144, R144 ;  /* 0x0000009000907202 */ /* 0x000fe20000000f00 */
[----:B------:R-:W-:Y:S01]  /*20020*/  STSM.16.M88.4 [R128], R100 ;  /* 0x0000006480007844 */ /* 0x000fe20000000200 */
[----:B------:R-:W-:Y:S01]  /*20030*/  F2FP.BF16.F32.PACK_AB R70, R65, R64 ;  /* 0x000000404146723e */ /* 0x000fe200000010ff */
[----:B0-----:R-:W0:Y:S01]  /*20040*/  LDC R20, c[0x0][0xce8] ;  /* 0x00033a00ff147b82 */ /* 0x001e220000000800 */
[----:B------:R-:W-:-:S02]  /*20050*/  F2FP.BF16.F32.PACK_AB R71, R67, R66 ;  /* 0x000000424347723e */ /* 0x000fc400000010ff */
[----:B------:R-:W-:Y:S02]  /*20060*/  F2FP.BF16.F32.PACK_AB R61, R63, R62 ;  /* 0x0000003e3f3d723e */ /* 0x000fe400000010ff */
[----:B------:R-:W-:Y:S01]  /*20070*/  F2FP.BF16.F32.PACK_AB R52, R53, R52 ;  /* 0x000000343534723e */ /* 0x000fe200000010ff */
[----:B------:R-:W-:Y:S01]  /*20080*/  STSM.16.M88.4 [R130], R92 ;  /* 0x0000005c82007844 */ /* 0x000fe20000000200 */
[----:B------:R-:W-:Y:S02]  /*20090*/  MOV R146, R146 ;  /* 0x0000009200927202 */ /* 0x000fe40000000f00 */
[----:B------:R-:W-:Y:S02]  /*200a0*/  F2FP.BF16.F32.PACK_AB R62, R57, R56 ;  /* 0x00000038393e723e */ /* 0x000fe400000010ff */
[----:B------:R-:W-:Y:S02]  /*200b0*/  F2FP.BF16.F32.PACK_AB R63, R59, R58 ;  /* 0x0000003a3b3f723e */ /* 0x000fe400000010ff */
[----:B------:R-:W-:-:S02]  /*200c0*/  F2FP.BF16.F32.PACK_AB R53, R55, R54 ;  /* 0x000000363735723e */ /* 0x000fc400000010ff */
[----:B------:R-:W-:Y:S01]  /*200d0*/  F2FP.BF16.F32.PACK_AB R44, R45, R44 ;  /* 0x0000002c2d2c723e */ /* 0x000fe200000010ff */
[----:B------:R-:W-:Y:S01]  /*200e0*/  STSM.16.M88.4 [R132], R84 ;  /* 0x0000005484007844 */ /* 0x000fe20000000200 */
[----:B------:R-:W-:Y:S02]  /*200f0*/  LOP3.LUT R4, R6, R4, RZ, 0x3c, !PT ;  /* 0x0000000406047212 */ /* 0x000fe400078e3cff */
[----:B------:R-:W-:Y:S02]  /*20100*/  MOV R136, R136 ;  /* 0x0000008800887202 */ /* 0x000fe40000000f00 */
[----:B------:R-:W-:Y:S02]  /*20110*/  F2FP.BF16.F32.PACK_AB R54, R49, R48 ;  /* 0x000000303136723e */ /* 0x000fe400000010ff */
[----:B------:R-:W-:Y:S02]  /*20120*/  F2FP.BF16.F32.PACK_AB R55, R51, R50 ;  /* 0x000000323337723e */ /* 0x000fe400000010ff */
[----:B------:R-:W-:-:S02]  /*20130*/  F2FP.BF16.F32.PACK_AB R45, R47, R46 ;  /* 0x0000002e2f2d723e */ /* 0x000fc400000010ff */
[----:B------:R-:W-:Y:S01]  /*20140*/  F2FP.BF16.F32.PACK_AB R36, R37, R36 ;  /* 0x000000242524723e */ /* 0x000fe200000010ff */
[----:B------:R-:W-:Y:S01]  /*20150*/  STSM.16.M88.4 [R134], R76 ;  /* 0x0000004c86007844 */ /* 0x000fe20000000200 */
[----:B------:R-:W-:Y:S02]  /*20160*/  MOV R138, R138 ;  /* 0x0000008a008a7202 */ /* 0x000fe40000000f00 */
[----:B------:R-:W-:Y:S02]  /*20170*/  F2FP.BF16.F32.PACK_AB R46, R41, R40 ;  /* 0x00000028292e723e */ /* 0x000fe400000010ff */
[----:B------:R-:W-:Y:S02]  /*20180*/  F2FP.BF16.F32.PACK_AB R47, R43, R42 ;  /* 0x0000002a2b2f723e */ /* 0x000fe400000010ff */
[----:B------:R-:W-:Y:S01]  /*20190*/  F2FP.BF16.F32.PACK_AB R37, R39, R38 ;  /* 0x000000262725723e */ /* 0x000fe200000010ff */
[----:B------:R-:W-:Y:S01]  /*201a0*/  STSM.16.M88.4 [R144], R68 ;  /* 0x0000004490007844 */ /* 0x000fe20000000200 */
[----:B------:R-:W-:-:S02]  /*201b0*/  MOV R148, R148 ;  /* 0x0000009400947202 */ /* 0x000fc40000000f00 */
[----:B------:R-:W-:Y:S01]  /*201c0*/  MOV R150, R150 ;  /* 0x0000009600967202 */ /* 0x000fe20000000f00 */
[----:B------:R-:W-:Y:S01]  /*201d0*/  STSM.16.M88.4 [R146], R60 ;  /* 0x0000003c92007844 */ /* 0x000fe20000000200 */
[----:B------:R-:W-:-:S03]  /*201e0*/  MOV R4, R4 ;  /* 0x0000000400047202 */ /* 0x000fc60000000f00 */
[----:B------:R-:W-:Y:S04]  /*201f0*/  STSM.16.M88.4 [R136], R52 ;  /* 0x0000003488007844 */ /* 0x000fe80000000200 */
[----:B------:R-:W-:Y:S01]  /*20200*/  STSM.16.M88.4 [R138], R44 ;  /* 0x0000002c8a007844 */ /* 0x000fe20000000200 */
[----:B------:R-:W-:Y:S02]  /*20210*/  ISETP.NE.U32.AND P1, PT, RZ, UR10, PT ;  /* 0x0000000aff007c0c */ /* 0x000fe4000bf25070 */
[----:B--2---:R-:W-:Y:S02]  /*20220*/  F2FP.BF16.F32.PACK_AB R28, R29, R28 ;  /* 0x0000001c1d1c723e */ /* 0x004fe400000010ff */
[----:B------:R-:W-:Y:S02]  /*20230*/  F2FP.BF16.F32.PACK_AB R29, R31, R30 ;  /* 0x0000001e1f1d723e */ /* 0x000fe400000010ff */
[----:B---3--:R-:W-:-:S02]  /*20240*/  F2FP.BF16.F32.PACK_AB R30, R25, R24 ;  /* 0x00000018191e723e */ /* 0x008fc400000010ff */
[----:B------:R-:W-:Y:S02]  /*20250*/  F2FP.BF16.F32.PACK_AB R31, R27, R26 ;  /* 0x0000001a1b1f723e */ /* 0x000fe400000010ff */
[----:B------:R-:W-:Y:S02]  /*20260*/  ISETP.NE.AND.EX P1, PT, RZ, UR11, PT, P1 ;  /* 0x0000000bff007c0c */ /* 0x000fe4000bf25310 */
[----:B----4-:R-:W-:Y:S02]  /*20270*/  F2FP.BF16.F32.PACK_AB R38, R33, R32 ;  /* 0x000000202126723e */ /* 0x010fe400000010ff */
[----:B------:R-:W-:Y:S02]  /*20280*/  F2FP.BF16.F32.PACK_AB R39, R35, R34 ;  /* 0x000000222327723e */ /* 0x000fe400000010ff */
[----:B------:R-:W-:Y:S02]  /*20290*/  F2FP.BF16.F32.PACK_AB R12, R13, R12 ;  /* 0x0000000c0d0c723e */ /* 0x000fe400000010ff */
[----:B------:R-:W-:-:S02]  /*202a0*/  F2FP.BF16.F32.PACK_AB R13, R15, R14 ;  /* 0x0000000e0f0d723e */ /* 0x000fc400000010ff */
[----:B------:R-:W-:Y:S01]  /*202b0*/  F2FP.BF16.F32.PACK_AB R14, R9, R8 ;  /* 0x00000008090e723e */ /* 0x000fe200000010ff */
[----:B------:R-:W-:Y:S01]  /*202c0*/  IMAD.U32 R8, RZ, RZ, UR8 ;  /* 0x00000008ff087e24 */ /* 0x000fe2000f8e00ff */
[----:B------:R-:W-:Y:S01]  /*202d0*/  F2FP.BF16.F32.PACK_AB R15, R11, R10 ;  /* 0x0000000a0b0f723e */ /* 0x000fe200000010ff */
[----:B------:R-:W-:Y:S01]  /*202e0*/  IMAD.U32 R9, RZ, RZ, UR9 ;  /* 0x00000009ff097e24 */ /* 0x000fe2000f8e00ff */
[----:B------:R-:W-:Y:S01]  /*202f0*/  ULDC.64 UR8, c[0x0][0xd08] ;  /* 0x0003420000087ab9 */ /* 0x000fe20000000a00 */
[----:B------:R-:W-:Y:S01]  /*20300*/  STSM.16.M88.4 [R148], R36 ;  /* 0x0000002494007844 */ /* 0x000fe20000000200 */
[----:B------:R-:W-:-:S03]  /*20310*/  UISETP.NE.U32.AND UP0, UPT, UR8, URZ, UPT ;  /* 0x0000003f0800728c */ /* 0x000fc6000bf05070 */
[----:B------:R-:W-:Y:S01]  /*20320*/  STSM.16.M88.4 [R150], R28 ;  /* 0x0000001c96007844 */ /* 0x000fe20000000200 */
[----:B------:R-:W-:-:S03]  /*20330*/  UISETP.NE.AND.EX UP0, UPT, UR9, URZ, UPT, UP0 ;  /* 0x0000003f0900728c */ /* 0x000fc6000bf05300 */
[----:B------:R1:W-:Y:S01]  /*20340*/  STSM.16.M88.4 [R4], R12 ;  /* 0x0000000c04007844 */ /* 0x0003e20000000200 */
[----:B------:R-:W-:Y:S02]  /*20350*/  BAR.SYNC.DEFER_BLOCKING 0x1, 0x100 ;  /* 0x0044000000007b1d */ /* 0x000fe40000010000 */
[----:B------:R-:W-:-:S05]  /*20360*/  PLOP3.LUT P0, PT, PT, PT, UP0, 0x80, 0x0 ;  /* 0x000000000000781c */ /* 0x000fca0003f0f008 */
[----:B------:R-:W-:Y:S02]  /*20370*/  @UP0 ULDC.64 UR8, c[0x0][0xd08] ;  /* 0x0003420000080ab9 */ /* 0x000fe40000000a00 */
[----:B------:R-:W-:-:S03]  /*20380*/  @UP0 UIMAD.WIDE UR8, UR4, 0x4, UR8 ;  /* 0x00000004040808a5 */ /* 0x000fc6000f8e0208 */
[----:B------:R-:W-:Y:S02]  /*20390*/  ULDC UR4, c[0x0][0xb88] ;  /* 0x0002e20000047ab9 */ /* 0x000fe40000000800 */
[----:B------:R-:W-:Y:S01]  /*203a0*/  IMAD.U32 R11, RZ, RZ, UR4 ;  /* 0x00000004ff0b7e24 */ /* 0x000fe2000f8e00ff */
[----:B------:R2:W5:Y:S01]  /*203b0*/  @P1 LDG.E R10, desc[UR36][R8.64] ;  /* 0x00000024080a1981 */ /* 0x000562000c1e1900 */
[----:B-1----:R-:W-:Y:S01]  /*203c0*/  IMAD.U32 R4, RZ, RZ, UR8 ;  /* 0x00000008ff047e24 */ /* 0x002fe2000f8e00ff */
[----:B------:R-:W-:Y:S01]  /*203d0*/  UISETP.NE.AND UP0, UPT, UR59, URZ, UPT ;  /* 0x0000003f3b00728c */ /* 0x000fe2000bf05270 */
[----:B------:R-:W-:Y:S01]  /*203e0*/  IMAD.U32 R5, RZ, RZ, UR9 ;  /* 0x00000009ff057e24 */ /* 0x000fe2000f8e00ff */
[----:B------:R-:W-:-:S04]  /*203f0*/  ULDC UR4, c[0x0][0xbd4] ;  /* 0x0002f50000047ab9 */ /* 0x000fc80000000800 */
[----:B------:R2:W5:Y:S01]  /*20400*/  @P0 LDG.E R11, desc[UR36][R4.64] ;  /* 0x00000024040b0981 */ /* 0x000562000c1e1900 */
[----:B------:R-:W-:Y:S01]  /*20410*/  USEL UR4, UR59, UR4, UP0 ;  /* 0x000000043b047287 */ /* 0x000fe20008000000 */
[----:B0-----:R-:W-:Y:S11]  /*20420*/  @P0 BRA `(.L_x_12615) ;  /* 0x0000000000100947 */ /* 0x001ff60003800000 */
[----:B------:R-:W-:Y:S05]  /*20430*/  @!P1 BRA `(.L_x_12615) ;  /* 0x00000000000c9947 */ /* 0x000fea0003800000 */
[----:B--2---:R-:W2:Y:S04]  /*20440*/  LDG.E R4, desc[UR36][R8.64] ;  /* 0x0000002408047981 */ /* 0x004ea8000c1e1900 */
[----:B-----5:R-:W2:Y:S02]  /*20450*/  LDG.E R11, desc[UR36][R8.64+0x4] ;  /* 0x00000424080b7981 */ /* 0x020ea4000c1e1900 */
[----:B--2---:R-:W-:-:S07]  /*20460*/  IMAD.IADD R11, R11, 0x1, -R4 ;  /* 0x000000010b0b7824 */ /* 0x004fce00078e0a04 */
.L_x_12615:
[----:B--2---:R-:W2:Y:S04]  /*20470*/  LDL R4, [R1+0x4b0] ;  /* 0x0004b00001047983 */ /* 0x004ea80000100800 */
[----:B------:R-:W3:Y:S01]  /*20480*/  LDL R8, [R1+0x4cc] ;  /* 0x0004cc0001087983 */ /* 0x000ee20000100800 */
[----:B-----5:R-:W-:Y:S01]  /*20490*/  IMAD R6, R11, R20, RZ ;  /* 0x000000140b067224 */ /* 0x020fe200078e02ff */
[----:B------:R-:W-:Y:S01]  /*204a0*/  R2UR UR8, R216 ;  /* 0x00000000d80872ca */ /* 0x000fe200000e0000 */
[----:B------:R-:W-:Y:S01]  /*204b0*/  VIADD R25, R178, UR58 ;  /* 0x0000003ab2197c36 */ /* 0x000fe20008000000 */
[----:B------:R-:W-:Y:S01]  /*204c0*/  ISETP.NE.AND P2, PT, R20, 0x1, PT ;  /* 0x000000011400780c */ /* 0x000fe20003f45270 */
[----:B------:R-:W-:Y:S01]  /*204d0*/  UISETP.GT.AND UP1, UPT, UR4, 0x1, UPT ;  /* 0x000000010400788c */ /* 0x000fe2000bf24270 */
[----:B------:R-:W-:-:S03]  /*204e0*/  UMOV UR19, 0xab8 ;  /* 0x00000ab800137882 */ /* 0x000fc60000000000 */
[----:B------:R-:W-:-:S08]  /*204f0*/  USEL UR19, UR19, 0xa78, UP1 ;  /* 0x00000a7813137887 */ /* 0x000fd00008800000 */
[----:B------:R-:W0:Y:S01]  /*20500*/  @P2 LDC R5, c[0x0][0xcf0] ;  /* 0x00033c00ff052b82 */ /* 0x000e220000000800 */
[----:B------:R-:W-:Y:S01]  /*20510*/  UISETP.NE.U32.AND UP0, UPT, UR10, URZ, UPT ;  /* 0x0000003f0a00728c */ /* 0x000fe2000bf05070 */
[----:B------:R-:W-:Y:S01]  /*20520*/  UMOV UR4, URZ ;  /* 0x0000003f00047c82 */ /* 0x000fe20008000000 */
[----:B------:R-:W-:Y:S01]  /*20530*/  USHF.R.S32.HI UR10, URZ, 0x1f, UR8 ;  /* 0x0000001f3f0a7899 */ /* 0x000fe20008011408 */
[----:B------:R-:W-:Y:S01]  /*20540*/  @P1 R2UR UR4, R10 ;  /* 0x000000000a0412ca */ /* 0x000fe200000e0000 */
[----:B------:R-:W-:Y:S02]  /*20550*/  UISETP.NE.AND.EX UP0, UPT, UR11, URZ, UPT, UP0 ;  /* 0x0000003f0b00728c */ /* 0x000fe4000bf05300 */
[----:B------:R-:W-:Y:S02]  /*20560*/  USEL UR9, UR61, URZ, UP1 ;  /* 0x0000003f3d097287 */ /* 0x000fe40008800000 */
[----:B------:R-:W-:Y:S02]  /*20570*/  USEL UR8, UR8, URZ, !UP0 ;  /* 0x0000003f08087287 */ /* 0x000fe4000c000000 */
[----:B------:R-:W-:Y:S01]  /*20580*/  USEL UR18, UR10, URZ, !UP0 ;  /* 0x0000003f0a127287 */ /* 0x000fe2000c000000 */
[----:B------:R-:W-:-:S02]  /*20590*/  ULDC.64 UR12, c[0x0][UR19+0x220] ;  /* 0x00008800130c7abb */ /* 0x000fc40008000a00 */
[----:B------:R-:W-:Y:S01]  /*205a0*/  ULDC.64 UR10, c[0x0][UR19+0x218] ;  /* 0x00008600130a7abb */ /* 0x000fe20008000a00 */
[----:B------:R-:W-:Y:S01]  /*205b0*/  ULDC.64 UR14, c[0x0][UR19+0x228] ;  /* 0x00008a00130e7abb */ /* 0x000fe20008000a00 */
[----:B------:R-:W-:Y:S02]  /*205c0*/  UIMAD UR13, UR13, UR8, URZ ;  /* 0x000000080d0d72a4 */ /* 0x000fe4000f8e023f */
[----:B------:R-:W-:Y:S02]  /*205d0*/  UIMAD.WIDE.U32 UR16, UR10, UR60, URZ ;  /* 0x0000003c0a1072a5 */ /* 0x000fe4000f8e003f */
[----:B------:R-:W-:Y:S01]  /*205e0*/  UIMAD UR20, UR11, UR60, URZ ;  /* 0x0000003c0b1472a4 */ /* 0x000fe2000f8e023f */
[----:B--2---:R-:W-:Y:S02]  /*205f0*/  LOP3.LUT P0, RZ, R4, 0x3, RZ, 0xc0, !PT ;  /* 0x0000000304ff7812 */ /* 0x004fe4000780c0ff */
[----:B------:R-:W1:Y:S02]  /*20600*/  @P2 LDC R4, c[0x0][0xcec] ;  /* 0x00033b00ff042b82 */ /* 0x000e640000000800 */
[----:B------:R-:W-:-:S13]  /*20610*/  ISETP.GE.OR P3, PT, R25, R6, P0 ;  /* 0x000000061900720c */ /* 0x000fda0000766670 */
[----:B------:R-:W2:Y:S01]  /*20620*/  @!P3 LDL R13, [R1+0x210] ;  /* 0x00021000010db983 */ /* 0x000ea20000100800 */
[----:B---3--:R-:W-:Y:S01]  /*20630*/  VIADD R21, R8, UR58 ;  /* 0x0000003a08157c36 */ /* 0x008fe20008000000 */
[----:B------:R-:W-:Y:S02]  /*20640*/  UIMAD.WIDE.U32 UR10, UR12, UR8, URZ ;  /* 0x000000080c0a72a5 */ /* 0x000fe4000f8e003f */
[----:B------:R-:W-:Y:S01]  /*20650*/  UIMAD.WIDE.U32 UR22, UR14, UR9, URZ ;  /* 0x000000090e1672a5 */ /* 0x000fe2000f8e003f */
[----:B------:R-:W-:Y:S01]  /*20660*/  IMAD.MOV.U32 R9, RZ, RZ, R21 ;  /* 0x000000ffff097224 */ /* 0x000fe200078e0015 */
[----:B------:R-:W-:Y:S02]  /*20670*/  UIMAD UR9, UR15, UR9, URZ ;  /* 0x000000090f0972a4 */ /* 0x000fe4000f8e023f */
[----:B------:R-:W-:Y:S01]  /*20680*/  UIMAD UR13, UR12, UR18, UR13 ;  /* 0x000000120c0d72a4 */ /* 0x000fe2000f8e020d */
[----:B-1----:R-:W-:Y:S01]  /*20690*/  @P2 IMAD.HI.U32 R4, R21, R4, RZ ;  /* 0x0000000415042227 */ /* 0x002fe200078e00ff */
[----:B------:R-:W-:-:S02]  /*206a0*/  UIADD3 UR16, UP0, UP2, UR10, UR16, UR4 ;  /* 0x000000100a107290 */ /* 0x000fc4000fa1e004 */
[----:B------:R-:W-:Y:S02]  /*206b0*/  UIADD3 UR10, UR23, UR9, URZ ;  /* 0x00000009170a7290 */ /* 0x000fe4000fffe03f */
[----:B0-----:R-:W-:Y:S01]  /*206c0*/  @P2 SHF.R.U32.HI R9, RZ, R5, R4 ;  /* 0x00000005ff092219 */ /* 0x001fe20000011604 */
[----:B------:R-:W-:Y:S01]  /*206d0*/  UIADD3 UR20, UR17, UR20, URZ ;  /* 0x0000001411147290 */ /* 0x000fe2000fffe03f */
[----:B------:R-:W-:Y:S01]  /*206e0*/  IMAD.U32 R4, RZ, RZ, UR22 ;  /* 0x00000016ff047e24 */ /* 0x000fe2000f8e00ff */
[----:B------:R-:W-:Y:S01]  /*206f0*/  UIADD3 UR9, UR11, UR13, URZ ;  /* 0x0000000d0b097290 */ /* 0x000fe2000fffe03f */
[----:B------:R-:W-:Y:S01]  /*20700*/  IMAD.U32 R5, RZ, RZ, UR23 ;  /* 0x00000017ff057e24 */ /* 0x000fe2000f8e00ff */
[----:B------:R-:W-:Y:S01]  /*20710*/  USHF.R.S32.HI UR14, URZ, 0x1f, UR4 ;  /* 0x0000001f3f0e7899 */ /* 0x000fe20008011404 */
[----:B------:R-:W-:Y:S01]  /*20720*/  IMAD.MOV R11, RZ, RZ, -R9 ;  /* 0x000000ffff0b7224 */ /* 0x000fe200078e0a09 */
[----:B------:R-:W-:Y:S01]  /*20730*/  IADD3 R4, P1, P4, R9, UR16, R4 ;  /* 0x0000001009047c10 */ /* 0x000fe2000fc3e004 */
[----:B------:R-:W-:Y:S01]  /*20740*/  IMAD.U32 R10, RZ, RZ, UR10 ;  /* 0x0000000aff0a7e24 */ /* 0x000fe2000f8e00ff */
[----:B------:R-:W-:Y:S01]  /*20750*/  UIADD3.X UR9, UR9, UR20, UR14, UP0, UP2 ;  /* 0x0000001409097290 */ /* 0x000fe200087e440e */
[----:B------:R-:W-:Y:S01]  /*20760*/  IMAD R11, R20, R11, R21 ;  /* 0x0000000b140b7224 */ /* 0x000fe200078e0215 */
[----:B------:R-:W-:Y:S01]  /*20770*/  SHF.R.S32.HI R5, RZ, 0x1f, R9 ;  /* 0x0000001fff057819 */ /* 0x000fe20000011409 */
[----:B------:R-:W-:Y:S01]  /*20780*/  ULDC.64 UR10, c[0x0][UR19+0x210] ;  /* 0x00008400130a7abb */ /* 0x000fe20008000a00 */
[----:B------:R-:W-:Y:S01]  /*20790*/  ULDC.64 UR12, c[0x0][0xca8] ;  /* 0x00032a00000c7ab9 */ /* 0x000fe20000000a00 */
[----:B------:R-:W-:Y:S01]  /*207a0*/  IMAD R9, R11, UR11, RZ ;  /* 0x0000000b0b097c24 */ /* 0x000fe2000f8e02ff */
[----:B------:R-:W-:Y:S01]  /*207b0*/  SHF.R.S32.HI R8, RZ, 0x1f, R11 ;  /* 0x0000001fff087819 */ /* 0x000fe2000001140b */
[----:B------:R-:W-:Y:S01]  /*207c0*/  @!UP1 ULDC UR12, c[0x0][0xc50] ;  /* 0x00031400000c9ab9 */ /* 0x000fe20000000800 */
[----:B------:R-:W-:Y:S01]  /*207d0*/  IADD3.X R5, R5, UR9, R10, P1, P4 ;  /* 0x0000000905057c10 */ /* 0x000fe20008fe840a */
[----:B------:R-:W-:-:S02]  /*207e0*/  @!UP1 ULDC UR13, c[0x0][0xc54] ;  /* 0x00031500000d9ab9 */ /* 0x000fc40000000800 */
[----:B------:R-:W-:Y:S02]  /*207f0*/  IMAD R9, R8, UR10, R9 ;  /* 0x0000000a08097c24 */ /* 0x000fe4000f8e0209 */
[----:B------:R-:W-:-:S04]  /*20800*/  IMAD.WIDE.U32 R4, R11, UR10, R4 ;  /* 0x0000000a0b047c25 */ /* 0x000fc8000f8e0004 */
[----:B------:R-:W-:Y:S01]  /*20810*/  IMAD.IADD R5, R5, 0x1, R9 ;  /* 0x0000000105057824 */ /* 0x000fe200078e0209 */
[----:B------:R-:W-:Y:S01]  /*20820*/  LEA R10, P1, R4, UR12, 0x2 ;  /* 0x0000000c040a7c11 */ /* 0x000fe2000f8210ff */
[----:B------:R-:W-:-:S03]  /*20830*/  VIADD R11, R25, 0x8 ;  /* 0x00000008190b7836 */ /* 0x000fc60000000000 */
[----:B------:R-:W-:Y:S01]  /*20840*/  LEA.HI.X R12, R4, UR13, R5, 0x2, P1 ;  /* 0x0000000d040c7c11 */ /* 0x000fe200088f1405 */
[----:B------:R-:W-:Y:S01]  /*20850*/  SHFL.IDX PT, R8, R10, RZ, 0x1c1f ;  /* 0x001c1fff0a087589 */ /* 0x000fe200000e0000 */
[----:B------:R-:W-:-:S03]  /*20860*/  ISETP.GE.OR P0, PT, R11, R6, P0 ;  /* 0x000000060b00720c */ /* 0x000fc60000706670 */
[----:B------:R-:W2:Y:S04]  /*20870*/  SHFL.IDX PT, R9, R12, RZ, 0x1c1f ;  /* 0x001c1fff0c097589 */ /* 0x000ea800000e0000 */
[----:B--2---:R-:W-:Y:S06]  /*20880*/  @!P3 ST.E desc[UR36][R8.64], R13 ;  /* 0x0000000d0800b985 */ /* 0x004fec000c101924 */
[----:B------:R-:W2:Y:S01]  /*20890*/  @!P0 LDL R15, [R1+0x214] ;  /* 0x00021400010f8983 */ /* 0x000ea20000100800 */
[----:B------:R-:W-:-:S02]  /*208a0*/  PLOP3.LUT P1, PT, PT, PT, UP1, 0x80, 0x0 ;  /* 0x000000000000781c */ /* 0x000fc40003f2f018 */
[-C--:B------:R-:W-:Y:S01]  /*208b0*/  ISETP.GE.AND P3, PT, R25, R6.reuse, PT ;  /* 0x000000061900720c */ /* 0x080fe20003f66270 */
[----:B------:R-:W-:Y:S04]  /*208c0*/  SHFL.IDX PT, R4, R10, 0x1, 0x1c1f ;  /* 0x003c1f000a047f89 */ /* 0x000fe800000e0000 */
[----:B------:R-:W2:Y:S04]  /*208d0*/  SHFL.IDX PT, R5, R12, 0x1, 0x1c1f ;  /* 0x003c1f000c057f89 */ /* 0x000ea800000e0000 */
[----:B--2---:R0:W-:Y:S01]  /*208e0*/  @!P0 ST.E desc[UR36][R4.64], R15 ;  /* 0x0000000f04008985 */ /* 0x0041e2000c101924 */
[----:B------:R-:W-:Y:S01]  /*208f0*/  ISETP.GE.AND P0, PT, R11, R6, PT ;  /* 0x000000060b00720c */ /* 0x000fe20003f06270 */
[----:B------:R-:W-:-:S12]  /*20900*/  @P1 BRA `(.L_x_12616) ;  /* 0x0000000c00c81947 */ /* 0x000fd80003800000 */
[----:B0-----:R-:W-:Y:S01]  /*20910*/  IMAD R5, R215, 0x40, R18 ;  /* 0x00000040d7057824 */ /* 0x001fe200078e0212 */
[----:B------:R-:W-:Y:S01]  /*20920*/  ULDC.64 UR12, c[0x0][0xba0] ;  /* 0x0002e800000c7ab9 */ /* 0x000fe20000000a00 */
[----:B------:R-:W0:Y:S02]  /*20930*/  @P2 LDC R21, c[0x0][0xcf0] ;  /* 0x00033c00ff152b82 */ /* 0x000e240000000800 */
        /* <DEDUP_REMOVED lines=12> */
[----:B------:R-:W-:Y:S01]  /*20a00*/  IMAD.X R25, RZ, RZ, R3, P3 ;  /* 0x000000ffff197224 */ /* 0x000fe200018e0603 */
[C---:B------:R-:W-:Y:S02]  /*20a10*/  IADD3 R33, P0, R2.reuse, 0x4000, RZ ;  /* 0x0000400002217810 */ /* 0x040fe40007f1e0ff */
[C---:B------:R-:W-:Y:S01]  /*20a20*/  IADD3 R37, P6, R2.reuse, 0x5000, RZ ;  /* 0x0000500002257810 */ /* 0x040fe20007fde0ff */
[----:B------:R-:W-:Y:S01]  /*20a30*/  UIMAD UR9, UR14, UR12, URZ ;  /* 0x0000000c0e0972a4 */ /* 0x000fe2000f8e023f */
[C---:B------:R-:W-:Y:S01]  /*20a40*/  IADD3 R41, P5, R2.reuse, 0x6000, RZ ;  /* 0x0000600002297810 */ /* 0x040fe20007fbe0ff */
[----:B------:R-:W-:Y:S01]  /*20a50*/  UIMAD.WIDE.U32 UR10, UR4, UR12, URZ ;  /* 0x0000000c040a72a5 */ /* 0x000fe2000f8e003f */
[C---:B------:R-:W-:Y:S01]  /*20a60*/  IADD3 R45, P4, R2.reuse, 0x7000, RZ ;  /* 0x00007000022d7810 */ /* 0x040fe20007f9e0ff */
[----:B------:R-:W5:Y:S01]  /*20a70*/  LD.E.128 R12, desc[UR36][R12.64] ;  /* 0x000000240c0c7980 */ /* 0x000f62000c101d00 */
[----:B------:R-:W-:-:S02]  /*20a80*/  IADD3 R49, P3, R2, 0x8000, RZ ;  /* 0x0000800002317810 */ /* 0x000fc40007f7e0ff */
[----:B------:R-:W-:Y:S01]  /*20a90*/  SHF.R.U64 R28, R28, 0x3, RZ ;  /* 0x000000031c1c7819 */ /* 0x000fe200000012ff */
        /* <DEDUP_REMOVED lines=8> */
[----:B------:R-:W-:Y:S02]  /*20b20*/  IADD3 R53, P1, R2, 0x9000, RZ ;  /* 0x0000900002357810 */ /* 0x000fe40007f3e0ff */
[----:B------:R-:W-:Y:S02]  /*20b30*/  SHF.R.U64 R32, R32, 0x3, RZ ;  /* 0x0000000320207819 */ /* 0x000fe400000012ff */
[----:B------:R-:W-:Y:S02]  /*20b40*/  SHF.R.U64 R36, R36, 0x3, RZ ;  /* 0x0000000324247819 */ /* 0x000fe400000012ff */
[----:B------:R-:W-:Y:S01]  /*20b50*/  LOP3.LUT R9, R2, 0x380, RZ, 0xc0, !PT ;  /* 0x0000038002097812 */ /* 0x000fe200078ec0ff */
[----:B------:R-:W-:Y:S01]  /*20b60*/  UIMAD UR9, UR4, UR13, UR9 ;  /* 0x0000000d040972a4 */ /* 0x000fe2000f8e0209 */
[----:B------:R-:W-:Y:S01]  /*20b70*/  SHF.R.U64 R40, R40, 0x3, RZ ;  /* 0x0000000328287819 */ /* 0x000fe200000012ff */
[----:B------:R-:W5:Y:S01]  /*20b80*/  LD.E.128 R28, desc[UR36][R28.64] ;  /* 0x000000241c1c7980 */ /* 0x000f62000c101d00 */
[----:B------:R-:W-:Y:S01]  /*20b90*/  SHF.R.U64 R44, R44, 0x3, RZ ;  /* 0x000000032c2c7819 */ /* 0x000fe200000012ff */
[----:B------:R-:W-:Y:S01]  /*20ba0*/  ULDC.64 UR12, c[0x0][0xbe8] ;  /* 0x0002fa00000c7ab9 */ /* 0x000fe20000000a00 */
[----:B------:R-:W-:-:S02]  /*20bb0*/  SHF.R.U64 R48, R48, 0x3, RZ ;  /* 0x0000000330307819 */ /* 0x000fc400000012ff */
        /* <DEDUP_REMOVED lines=13> */
[----:B------:R-:W-:Y:S01]  /*20c90*/  UIADD3 UR11, UR11, UR9, URZ ;  /* 0x000000090b0b7290 */ /* 0x000fe2000fffe03f */
[C---:B------:R-:W-:Y:S01]  /*20ca0*/  IADD3 R61, P6, R2.reuse, 0xb000, RZ ;  /* 0x0000b000023d7810 */ /* 0x040fe20007fde0ff */
[----:B------:R-:W-:Y:S01]  /*20cb0*/  USHF.R.S32.HI UR4, URZ, 0x1f, UR8 ;  /* 0x0000001f3f047899 */ /* 0x000fe20008011408 */
[C---:B------:R-:W-:Y:S01]  /*20cc0*/  IADD3 R65, P5, R2.reuse, 0xc000, RZ ;  /* 0x0000c00002417810 */ /* 0x040fe20007fbe0ff */
[----:B------:R-:W5:Y:S01]  /*20cd0*/  LD.E.128 R32, desc[UR36][R32.64] ;  /* 0x0000002420207980 */ /* 0x000f62000c101d00 */
[C---:B------:R-:W-:Y:S02]  /*20ce0*/  IADD3 R69, P4, R2.reuse, 0xd000, RZ ;  /* 0x0000d00002457810 */ /* 0x040fe40007f9e0ff */
        /* <DEDUP_REMOVED lines=13> */
[----:B------:R-:W-:-:S02]  /*20dc0*/  IADD3 R5, P1, R2, 0xf000, RZ ;  /* 0x0000f00002057810 */ /* 0x000fc40007f3e0ff */
[----:B------:R-:W-:Y:S02]  /*20dd0*/  SHF.R.U64 R56, R56, 0x3, RZ ;  /* 0x0000000338387819 */ /* 0x000fe400000012ff */
[----:B------:R-:W-:Y:S01]  /*20de0*/  SHF.R.U64 R60, R60, 0x3, RZ ;  /* 0x000000033c3c7819 */ /* 0x000fe200000012ff */
[----:B------:R-:W-:Y:S01]  /*20df0*/  IMAD.X R77, RZ, RZ, R3, P1 ;  /* 0x000000ffff4d7224 */ /* 0x000fe200008e0603 */
[----:B------:R-:W-:Y:S01]  /*20e00*/  SHF.R.U64 R64, R64, 0x3, RZ ;  /* 0x0000000340407819 */ /* 0x000fe200000012ff */
[----:B------:R-:W-:Y:S01]  /*20e10*/  UIMAD.WIDE.U32 UR10, UR60, UR12, UR10 ;  /* 0x0000000c3c0a72a5 */ /* 0x000fe2000f8e000a */
[----:B------:R-:W-:Y:S01]  /*20e20*/  SHF.R.U64 R68, R68, 0x3, RZ ;  /* 0x0000000344447819 */ /* 0x000fe200000012ff */
[----:B------:R-:W5:Y:S01]  /*20e30*/  LD.E.128 R52, desc[UR36][R52.64] ;  /* 0x0000002434347980 */ /* 0x000f62000c101d00 */
[----:B------:R-:W-:Y:S02]  /*20e40*/  SHF.R.U64 R72, R72, 0x3, RZ ;  /* 0x0000000348487819 */ /* 0x000fe400000012ff */
[----:B------:R-:W-:-:S02]  /*20e50*/  LOP3.LUT R2, R9, R2, RZ, 0x3c, !PT ;  /* 0x0000000209027212 */ /* 0x000fc400078e3cff */
        /* <DEDUP_REMOVED lines=11> */
[----:B------:R-:W-:Y:S01]  /*20f10*/  LOP3.LUT R4, R5, 0x380, RZ, 0xc0, !PT ;  /* 0x0000038005047812 */ /* 0x000fe200078ec0ff */
[----:B------:R-:W-:-:S02]  /*20f20*/  UIMAD UR11, UR60, UR13, UR11 ;  /* 0x0000000d3c0b72a4 */ /* 0x000fc4000f8e020b */
[----:B------:R-:W5:Y:S01]  /*20f30*/  LD.E.128 R56, desc[UR36][R56.64] ;  /* 0x0000002438387980 */ /* 0x000f62000c101d00 */
[----:B------:R-:W-:Y:S01]  /*20f40*/  SHF.R.U64 R4, R4, 0x3, RZ ;  /* 0x0000000304047819 */ /* 0x000fe200000012ff */
[----:B------:R-:W-:Y:S02]  /*20f50*/  ULDC.64 UR12, c[0x0][0xbf0] ;  /* 0x0002fc00000c7ab9 */ /* 0x000fe40000000a00 */
[----:B------:R-:W5:Y:S01]  /*20f60*/  LD.E.128 R60, desc[UR36][R60.64] ;  /* 0x000000243c3c7980 */ /* 0x000f62000c101d00 */
[----:B-1----:R-:W1:Y:S01]  /*20f70*/  @P2 LDC R3, c[0x0][0xcec] ;  /* 0x00033b00ff032b82 */ /* 0x002e620000000800 */
[----:B------:R-:W-:Y:S01]  /*20f80*/  IMAD R2, R218, 0x20, R215 ;  /* 0x00000020da027824 */ /* 0x000fe200078e02d7 */
[----:B------:R-:W-:Y:S01]  /*20f90*/  LOP3.LUT R76, R4, R5, RZ, 0x3c, !PT ;  /* 0x00000005044c7212 */ /* 0x000fe200078e3cff */
[----:B------:R-:W5:Y:S02]  /*20fa0*/  LD.E.128 R64, desc[UR36][R64.64] ;  /* 0x0000002440407980 */ /* 0x000f64000c101d00 */
[----:B------:R-:W-:Y:S01]  /*20fb0*/  VIADD R80, R2, UR58 ;  /* 0x0000003a02507c36 */ /* 0x000fe20008000000 */
[----:B------:R-:W-:Y:S01]  /*20fc0*/  UIMAD UR4, UR4, UR12, URZ ;  /* 0x0000000c040472a4 */ /* 0x000fe2000f8e023f */
[----:B------:R-:W5:Y:S02]  /*20fd0*/  LD.E.128 R68, desc[UR36][R68.64] ;  /* 0x0000002444447980 */ /* 0x000f64000c101d00 */
[----:B------:R-:W-:Y:S01]  /*20fe0*/  IMAD.MOV.U32 R5, RZ, RZ, R80 ;  /* 0x000000ffff057224 */ /* 0x000fe200078e0050 */
[----:B------:R-:W-:Y:S01]  /*20ff0*/  UIMAD UR4, UR8, UR13, UR4 ;  /* 0x0000000d080472a4 */ /* 0x000fe2000f8e0204 */
[----:B------:R-:W5:Y:S01]  /*21000*/  LD.E.128 R72, desc[UR36][R72.64] ;  /* 0x0000002448487980 */ /* 0x000f62000c101d00 */
[----:B------:R-:W-:-:S03]  /*21010*/  UIMAD.WIDE.U32 UR8, UR8, UR12, UR10 ;  /* 0x0000000c080872a5 */ /* 0x000fc6000f8e000a */
[----:B------:R-:W-:Y:S01]  /*21020*/  ULDC.64 UR10, c[0x0][0xbe0] ;  /* 0x0002f800000a7ab9 */ /* 0x000fe20000000a00 */
[----:B------:R-:W5:Y:S01]  /*21030*/  LD.E.128 R76, desc[UR36][R76.64] ;  /* 0x000000244c4c7980 */ /* 0x000f62000c101d00 */
[----:B-1----:R-:W-:Y:S01]  /*21040*/  @P2 IMAD.HI.U32 R2, R80, R3, RZ ;  /* 0x0000000350022227 */ /* 0x002fe200078e00ff */
[----:B------:R-:W-:Y:S01]  /*21050*/  UIADD3 UR4, UR9, UR4, URZ ;  /* 0x0000000409047290 */ /* 0x000fe2000fffe03f */
[----:B------:R-:W-:Y:S01]  /*21060*/  @!PT LDS RZ, [RZ] ;  /* 0x00000000fffff984 */ /* 0x000fe20000000800 */
[----:B------:R-:W-:Y:S01]  /*21070*/  @!PT LDS RZ, [RZ] ;  /* 0x00000000fffff984 */ /* 0x000fe20000000800 */
[----:B------:R-:W-:Y:S01]  /*21080*/  @!PT LDS RZ, [RZ] ;  /* 0x00000000fffff984 */ /* 0x000fe20000000800 */
[----:B------:R-:W-:Y:S01]  /*21090*/  @!PT LDS RZ, [RZ] ;  /* 0x00000000fffff984 */ /* 0x000fe20000000800 */
[----:B------:R1:W-:Y:S06]  /*210a0*/  MEMBAR.ALL.CTA ;  /* 0x0000000000007992 */ /* 0x0003ec0000008000 */
[----:B-1----:R-:W1:Y:S01]  /*210b0*/  FENCE.VIEW.ASYNC.S ;  /* 0x00000000000073c6 */ /* 0x002e620000000000 */
[----:B0-----:R-:W-:-:S04]  /*210c0*/  @P2 SHF.R.U32.HI R5, RZ, R21, R2 ;  /* 0x00000015ff052219 */ /* 0x001fc80000011602 */
[--C-:B------:R-:W-:Y:S01]  /*210d0*/  SHF.R.S32.HI R4, RZ, 0x1f, R5.reuse ;  /* 0x0000001fff047819 */ /* 0x100fe20000011405 */
[----:B------:R-:W-:Y:S02]  /*210e0*/  IMAD.MOV R21, RZ, RZ, -R5 ;  /* 0x000000ffff157224 */ /* 0x000fe400078e0a05 */
[----:B------:R-:W-:Y:S02]  /*210f0*/  IMAD.U32 R3, RZ, RZ, UR9 ;  /* 0x00000009ff037e24 */ /* 0x000fe4000f8e00ff */
[----:B------:R-:W-:Y:S02]  /*21100*/  IMAD R4, R4, UR10, RZ ;  /* 0x0000000a04047c24 */ /* 0x000fe4000f8e02ff */
[----:B------:R-:W-:Y:S02]  /*21110*/  IMAD R21, R20, R21, R80 ;  /* 0x0000001514157224 */ /* 0x000fe400078e0250 */
[----:B------:R-:W-:Y:S01]  /*21120*/  IMAD.U32 R2, RZ, RZ, UR8 ;  /* 0x00000008ff027e24 */ /* 0x000fe2000f8e00ff */
[----:B------:R-:W-:Y:S01]  /*21130*/  ULDC.64 UR8, c[0x0][0xbd8] ;  /* 0x0002f60000087ab9 */ /* 0x000fe20000000a00 */
[----:B------:R-:W-:-:S02]  /*21140*/  IMAD.U32 R3, RZ, RZ, UR4 ;  /* 0x00000004ff037e24 */ /* 0x000fc4000f8e00ff */
[C---:B------:R-:W-:Y:S01]  /*21150*/  IMAD R81, R5.reuse, UR11, R4 ;  /* 0x0000000b05517c24 */ /* 0x040fe2000f8e0204 */
        /* <DEDUP_REMOVED lines=13> */
[----:B------:R-:W-:Y:S02]  /*21230*/  PRMT R0, RZ, 0x654, R0 ;  /* 0x00000654ff007816 */ /* 0x000fe40000000000 */
[----:B------:R-:W-:Y:S02]  /*21240*/  LEA.HI.X R83, R2, UR9, R3, 0x1, P3 ;  /* 0x0000000902537c11 */ /* 0x000fe400098f0c03 */
[-C--:B------:R-:W-:Y:S01]  /*21250*/  ISETP.GE.AND P1, PT, R5, R6.reuse, PT ;  /* 0x000000060500720c */ /* 0x080fe20003f26270 */
[----:B------:R-:W-:Y:S01]  /*21260*/  VIADD R5, R85, 0x40 ;  /* 0x0000004055057836 */ /* 0x000fe20000000000 */
[----:B-1----:R0:W-:Y:S01]  /*21270*/  SYNCS.ARRIVE.TRANS64.RED.A1T0 RZ, [R0+URZ], RZ ;  /* 0x000000ff00ff79a7 */ /* 0x0021e2000810043f */
[----:B------:R1:W2:Y:S01]  /*21280*/  SHFL.IDX PT, R80, R82, RZ, 0x181f ;  /* 0x00181fff52507589 */ /* 0x0002a200000e0000 */
[----:B------:R-:W-:Y:S02]  /*21290*/  BSSY B1, `(.L_x_12617) ;  /* 0x0000015000017945 */ /* 0x000fe40003800000 */
[----:B------:R-:W-:Y:S01]  /*212a0*/  ISETP.GE.AND P0, PT, R5, R6, PT ;  /* 0x000000060500720c */ /* 0x000fe20003f06270 */
[----:B0-----:R1:W0:Y:S01]  /*212b0*/  SHFL.IDX PT, R0, R83, RZ, 0x181f ;  /* 0x00181fff53007589 */ /* 0x00122200000e0000 */
[----:B------:R-:W-:Y:S11]  /*212c0*/  @P2 BRA `(.L_x_12618) ;  /* 0x0000000000442947 */ /* 0x000ff60003800000 */
[----:B------:R-:W-:Y:S02]  /*212d0*/  ULDC UR4, c[0x0][0xbc8] ;  /* 0x0002f20000047ab9 */ /* 0x000fe40000000800 */
[----:B------:R-:W-:Y:S02]  /*212e0*/  ISETP.GE.AND P5, PT, R18, UR4, PT ;  /* 0x0000000412007c0c */ /* 0x000fe4000bfa6270 */
[----:B------:R-:W-:Y:S02]  /*212f0*/  ISETP.GE.AND P4, PT, R176, UR4, PT ;  /* 0x00000004b0007c0c */ /* 0x000fe4000bf86270 */
[----:B------:R-:W-:Y:S02]  /*21300*/  ISETP.GE.AND P3, PT, R19, UR4, PT ;  /* 0x0000000413007c0c */ /* 0x000fe4000bf66270 */
[----:B------:R-:W-:-:S07]  /*21310*/  ISETP.GE.AND P2, PT, R177, UR4, PT ;  /* 0x00000004b1007c0c */ /* 0x000fce000bf46270 */
[----:B--2---:R-:W-:-:S04]  /*21320*/  @!P5 LEA R2, P6, R18, R80, 0x1 ;  /* 0x000000501202d211 */ /* 0x004fc800078c08ff */
[----:B0-----:R-:W-:Y:S02]  /*21330*/  @!P5 LEA.HI.X R3, R18, R0, R183, 0x1, P6 ;  /* 0x000000001203d211 */ /* 0x001fe400030f0cb7 */
        /* <DEDUP_REMOVED lines=10> */
.L_x_12618:
[----:B------:R-:W-:Y:S05]  /*213e0*/  BSYNC B1 ;  /* 0x0000000000017941 */ /* 0x000fea0003800000 */
.L_x_12617:
[----:B0-----:R0:W4:Y:S01]  /*213f0*/  SHFL.IDX PT, R0, R83, 0x1, 0x181f ;  /* 0x00381f0053007f89 */ /* 0x00112200000e0000 */
[----:B------:R-:W-:Y:S03]  /*21400*/  BSSY B1, `(.L_x_12619) ;  /* 0x0000014000017945 */ /* 0x000fe60003800000 */
[----:B---3-5:R0:W3:Y:S01]  /*21410*/  SHFL.IDX PT, R10, R82, 0x1, 0x181f ;  /* 0x00381f00520a7f89 */ /* 0x0280e200000e0000 */
[----:B------:R-:W-:Y:S05]  /*21420*/  @P1 BRA `(.L_x_12620) ;  /* 0x0000000000441947 */ /* 0x000fea0003800000 */
[----:B------:R-:W-:Y:S02]  /*21430*/  ULDC UR4, c[0x0][0xbc8] ;  /* 0x0002f20000047ab9 */ /* 0x000fe40000000800 */
[----:B------:R-:W-:Y:S02]  /*21440*/  ISETP.GE.AND P4, PT, R18, UR4, PT ;  /* 0x0000000412007c0c */ /* 0x000fe4000bf86270 */
[----:B------:R-:W-:Y:S02]  /*21450*/  ISETP.GE.AND P3, PT, R176, UR4, PT ;  /* 0x00000004b0007c0c */ /* 0x000fe4000bf66270 */
[----:B------:R-:W-:Y:S02]  /*21460*/  ISETP.GE.AND P2, PT, R19, UR4, PT ;  /* 0x0000000413007c0c */ /* 0x000fe4000bf46270 */
[----:B------:R-:W-:-:S07]  /*21470*/  ISETP.GE.AND P1, PT, R177, UR4, PT ;  /* 0x00000004b1007c0c */ /* 0x000fce000bf26270 */
[-C--:B---3--:R-:W-:Y:S02]  /*21480*/  @!P4 LEA R2, P6, R18, R10.reuse, 0x1 ;  /* 0x0000000a1202c211 */ /* 0x088fe400078c08ff */
[----:B------:R-:W-:Y:S02]  /*21490*/  @!P3 LEA R4, P5, R176, R10, 0x1 ;  /* 0x0000000ab004b211 */ /* 0x000fe400078a08ff */
[----:B----4-:R-:W-:Y:S02]  /*214a0*/  @!P4 LEA.HI.X R3, R18, R0, R183, 0x1, P6 ;  /* 0x000000001203c211 */ /* 0x010fe400030f0cb7 */
        /* <DEDUP_REMOVED lines=9> */
.L_x_12620:
[----:B------:R-:W-:Y:S05]  /*21540*/  BSYNC B1 ;  /* 0x0000000000017941 */ /* 0x000fea0003800000 */
.L_x_12619:
[----:B----4-:R4:W0:Y:S01]  /*21550*/  SHFL.IDX PT, R0, R83, 0x2, 0x181f ;  /* 0x00581f0053007f89 */ /* 0x01082200000e0000 */
[----:B------:R-:W-:Y:S03]  /*21560*/  BSSY B1, `(.L_x_12621) ;  /* 0x0000014000017945 */ /* 0x000fe60003800000 */
[----:B---3--:R4:W3:Y:S01]  /*21570*/  SHFL.IDX PT, R10, R82, 0x2, 0x181f ;  /* 0x00581f00520a7f89 */ /* 0x0088e200000e0000 */
[----:B------:R-:W-:Y:S05]  /*21580*/  @P0 BRA `(.L_x_12622) ;  /* 0x0000000000440947 */ /* 0x000fea0003800000 */
[----:B------:R-:W-:Y:S02]  /*21590*/  ULDC UR4, c[0x0][0xbc8] ;  /* 0x0002f20000047ab9 */ /* 0x000fe40000000800 */
[----:B------:R-:W-:Y:S02]  /*215a0*/  ISETP.GE.AND P3, PT, R18, UR4, PT ;  /* 0x0000000412007c0c */ /* 0x000fe4000bf66270 */
[----:B------:R-:W-:Y:S02]  /*215b0*/  ISETP.GE.AND P2, PT, R176, UR4, PT ;  /* 0x00000004b0007c0c */ /* 0x000fe4000bf46270 */
[----:B------:R-:W-:Y:S02]  /*215c0*/  ISETP.GE.AND P1, PT, R19, UR4, PT ;  /* 0x0000000413007c0c */ /* 0x000fe4000bf26270 */
[----:B------:R-:W-:-:S07]  /*215d0*/  ISETP.GE.AND P0, PT, R177, UR4, PT ;  /* 0x00000004b1007c0c */ /* 0x000fce000bf06270 */
[-C--:B---3--:R-:W-:Y:S02]  /*215e0*/  @!P3 LEA R2, P6, R18, R10.reuse, 0x1 ;  /* 0x0000000a1202b211 */ /* 0x088fe400078c08ff */
[-C--:B------:R-:W-:Y:S02]  /*215f0*/  @!P2 LEA R4, P5, R176, R10.reuse, 0x1 ;  /* 0x0000000ab004a211 */ /* 0x080fe400078a08ff */
[----:B------:R-:W-:Y:S02]  /*21600*/  @!P1 LEA R8, P4, R19, R10, 0x1 ;  /* 0x0000000a13089211 */ /* 0x000fe400078808ff */
[----:B0-----:R-:W-:Y:S02]  /*21610*/  @!P3 LEA.HI.X R3, R18, R0, R183, 0x1, P6 ;  /* 0x000000001203b211 */ /* 0x001fe400030f0cb7 */
        /* <DEDUP_REMOVED lines=8> */
.L_x_12622:
[----:B------:R-:W-:Y:S05]  /*216a0*/  BSYNC B1 ;  /* 0x0000000000017941 */ /* 0x000fea0003800000 */
.L_x_12621:
[----:B0-----:R-:W-:Y:S01]  /*216b0*/  VIADD R3, R85, 0x60 ;  /* 0x0000006055037836 */ /* 0x001fe20000000000 */
[----:B-1--4-:R-:W0:Y:S04]  /*216c0*/  SHFL.IDX PT, R83, R83, 0x3, 0x181f ;  /* 0x00781f0053537f89 */ /* 0x012e2800000e0000 */
[----:B------:R-:W-:Y:S01]  /*216d0*/  ISETP.GE.AND P0, PT, R3, R6, PT ;  /* 0x000000060300720c */ /* 0x000fe20003f06270 */
[----:B------:R-:W1:-:S12]  /*216e0*/  SHFL.IDX PT, R82, R82, 0x3, 0x181f ;  /* 0x00781f0052527f89 */ /* 0x000e5800000e0000 */
[----:B------:R-:W-:Y:S05]  /*216f0*/  @P0 BRA `(.L_x_12623) ;  /* 0x0000002800400947 */ /* 0x000fea0003800000 */
[----:B------:R-:W-:Y:S02]  /*21700*/  ULDC UR4, c[0x0][0xbc8] ;  /* 0x0002f20000047ab9 */ /* 0x000fe40000000800 */
[----:B------:R-:W-:Y:S02]  /*21710*/  ISETP.GE.AND P3, PT, R18, UR4, PT ;  /* 0x0000000412007c0c */ /* 0x000fe4000bf66270 */
[----:B------:R-:W-:Y:S02]  /*21720*/  ISETP.GE.AND P4, PT, R176, UR4, PT ;  /* 0x00000004b0007c0c */ /* 0x000fe4000bf86270 */
[----:B------:R-:W-:-:S09]  /*21730*/  ISETP.GE.AND P5, PT, R19, UR4, PT ;  /* 0x0000000413007c0c */ /* 0x000fd2000bfa6270 */
[-C--:B-1----:R-:W-:Y:S02]  /*21740*/  @!P3 LEA R2, P0, R18, R82.reuse, 0x1 ;  /* 0x000000521202b211 */ /* 0x082fe400078008ff */
[-C--:B------:R-:W-:Y:S02]  /*21750*/  @!P4 LEA R4, P1, R176, R82.reuse, 0x1 ;  /* 0x00000052b004c211 */ /* 0x080fe400078208ff */
[C---:B------:R-:W-:Y:S02]  /*21760*/  @!P5 LEA R8, P2, R19.reuse, R82, 0x1 ;  /* 0x000000521308d211 */ /* 0x040fe400078408ff */
[-C--:B0-----:R-:W-:Y:S02]  /*21770*/  @!P3 LEA.HI.X R3, R18, R83.reuse, R183, 0x1, P0 ;  /* 0x000000531203b211 */ /* 0x081fe400000f0cb7 */
[-C--:B------:R-:W-:Y:S02]  /*21780*/  @!P4 LEA.HI.X R5, R176, R83.reuse, R182, 0x1, P1 ;  /* 0x00000053b005c211 */ /* 0x080fe400008f0cb6 */
[----:B------:R-:W-:Y:S01]  /*21790*/  @!P5 LEA.HI.X R9, R19, R83, R181, 0x1, P2 ;  /* 0x000000531309d211 */ /* 0x000fe200010f0cb5 */
        /* <DEDUP_REMOVED lines=9> */
.L_x_12616:
[----:B------:R1:W5:Y:S01]  /*21830*/  LDL R50, [R1+0x4ac] ;  /* 0x0004ac0001327983 */ /* 0x0003620000100800 */
[----:B------:R-:W-:Y:S01]  /*21840*/  ULDC.64 UR12, c[0x0][0xc08] ;  /* 0x00030200000c7ab9 */ /* 0x000fe20000000a00 */
[----:B------:R-:W2:Y:S02]  /*21850*/  @P2 LDC R2, c[0x0][0xcec] ;  /* 0x00033b00ff022b82 */ /* 0x000ea40000000800 */
[----:B------:R1:W5:Y:S04]  /*21860*/  LDL R49, [R1+0x4a8] ;  /* 0x0004a80001317983 */ /* 0x0003680000100800 */
        /* <DEDUP_REMOVED lines=24> */
[----:B------:R1:W5:Y:S01]  /*219f0*/  LDL R24, [R1+0x444] ;  /* 0x0004440001187983 */ /* 0x0003620000100800 */
[----:B------:R-:W-:Y:S01]  /*21a00*/  UIMAD UR9, UR14, UR12, URZ ;  /* 0x0000000c0e0972a4 */ /* 0x000fe2000f8e023f */
[----:B------:R-:W3:Y:S01]  /*21a10*/  @P2 LDC R3, c[0x0][0xcf0] ;  /* 0x00033c00ff032b82 */ /* 0x000ee20000000800 */
[----:B------:R-:W-:Y:S01]  /*21a20*/  UIMAD.WIDE.U32 UR10, UR4, UR12, URZ ;  /* 0x0000000c040a72a5 */ /* 0x000fe2000f8e003f */
[----:B--2---:R-:W-:Y:S01]  /*21a30*/  @P2 IMAD.HI.U32 R2, R21, R2, RZ ;  /* 0x0000000215022227 */ /* 0x004fe200078e00ff */
[----:B------:R-:W-:Y:S01]  /*21a40*/  UIMAD UR9, UR4, UR13, UR9 ;  /* 0x0000000d040972a4 */ /* 0x000fe2000f8e0209 */
[----:B------:R-:W-:Y:S01]  /*21a50*/  BSSY B1, `(.L_x_12624) ;  /* 0x00000ca000017945 */ /* 0x000fe20003800000 */
[----:B------:R-:W-:Y:S01]  /*21a60*/  USHF.R.S32.HI UR4, URZ, 0x1f, UR8 ;  /* 0x0000001f3f047899 */ /* 0x000fe20008011408 */
[----:B0-----:R-:W-:Y:S01]  /*21a70*/  IMAD.MOV.U32 R5, RZ, RZ, R21 ;  /* 0x000000ffff057224 */ /* 0x001fe200078e0015 */
[----:B------:R-:W-:Y:S01]  /*21a80*/  UIADD3 UR11, UR11, UR9, URZ ;  /* 0x000000090b0b7290 */ /* 0x000fe2000fffe03f */
[----:B------:R-:W-:-:S03]  /*21a90*/  ULDC.64 UR12, c[0x0][0xc38] ;  /* 0x00030e00000c7ab9 */ /* 0x000fc60000000a00 */
[----:B------:R-:W-:-:S04]  /*21aa0*/  UIMAD.WIDE.U32 UR10, UR60, UR12, UR10 ;  /* 0x0000000c3c0a72a5 */ /* 0x000fc8000f8e000a */
[----:B------:R-:W-:-:S03]  /*21ab0*/  UIMAD UR11, UR60, UR13, UR11 ;  /* 0x0000000d3c0b72a4 */ /* 0x000fc6000f8e020b */
[----:B------:R-:W-:Y:S02]  /*21ac0*/  ULDC.64 UR12, c[0x0][0xc40] ;  /* 0x00031000000c7ab9 */ /* 0x000fe40000000a00 */
[----:B------:R-:W-:-:S04]  /*21ad0*/  UIMAD UR4, UR4, UR12, URZ ;  /* 0x0000000c040472a4 */ /* 0x000fc8000f8e023f */
[----:B------:R-:W-:Y:S01]  /*21ae0*/  UIMAD UR4, UR8, UR13, UR4 ;  /* 0x0000000d080472a4 */ /* 0x000fe2000f8e0204 */
[----:B---3--:R-:W-:Y:S01]  /*21af0*/  @P2 SHF.R.U32.HI R5, RZ, R3, R2 ;  /* 0x00000003ff052219 */ /* 0x008fe20000011602 */
[----:B------:R-:W-:-:S03]  /*21b00*/  UIMAD.WIDE.U32 UR8, UR8, UR12, UR10 ;  /* 0x0000000c080872a5 */ /* 0x000fc6000f8e000a */
[----:B------:R-:W-:Y:S01]  /*21b10*/  ULDC.64 UR10, c[0x0][0xc48] ;  /* 0x00031200000a7ab9 */ /* 0x000fe20000000a00 */
[----:B------:R-:W-:Y:S01]  /*21b20*/  UIADD3 UR9, UR9, UR4, URZ ;  /* 0x0000000409097290 */ /* 0x000fe2000fffe03f */
[--C-:B------:R-:W-:Y:S01]  /*21b30*/  SHF.R.S32.HI R2, RZ, 0x1f, R5.reuse ;  /* 0x0000001fff027819 */ /* 0x100fe20000011405 */
[----:B------:R-:W-:Y:S02]  /*21b40*/  IMAD.MOV R9, RZ, RZ, -R5 ;  /* 0x000000ffff097224 */ /* 0x000fe400078e0a05 */
[----:B------:R-:W-:Y:S02]  /*21b50*/  UIMAD.WIDE.U32 UR8, UR61, UR10, UR8 ;  /* 0x0000000a3d0872a5 */ /* 0x000fe4000f8e0008 */
[----:B------:R-:W-:Y:S02]  /*21b60*/  IMAD R9, R20, R9, R21 ;  /* 0x0000000914097224 */ /* 0x000fe400078e0215 */
[----:B------:R-:W-:Y:S02]  /*21b70*/  UIMAD UR61, UR61, UR11, UR9 ;  /* 0x0000000b3d3d72a4 */ /* 0x000fe4000f8e0209 */
[----:B------:R-:W-:Y:S01]  /*21b80*/  IMAD.U32 R3, RZ, RZ, UR9 ;  /* 0x00000009ff037e24 */ /* 0x000fe2000f8e00ff */
[----:B------:R-:W-:-:S02]  /*21b90*/  ULDC.64 UR10, c[0x0][0xc30] ;  /* 0x00030c00000a7ab9 */ /* 0x000fc40000000a00 */
[----:B------:R-:W-:Y:S02]  /*21ba0*/  IMAD R4, R2, UR10, RZ ;  /* 0x0000000a02047c24 */ /* 0x000fe4000f8e02ff */
        /* <DEDUP_REMOVED lines=14> */
[----:B------:R-:W-:Y:S01]  /*21c90*/  PRMT R4, RZ, 0x654, R4 ;  /* 0x00000654ff047816 */ /* 0x000fe20000000004 */
[----:B------:R1:W0:Y:S01]  /*21ca0*/  SHFL.IDX PT, R10, R0, RZ, 0x1c1f ;  /* 0x001c1fff000a7589 */ /* 0x00022200000e0000 */
[----:B------:R-:W-:Y:S02]  /*21cb0*/  LEA.HI.X R6, R2, UR9, R3, 0x2, P1 ;  /* 0x0000000902067c11 */ /* 0x000fe400088f1403 */
[----:B------:R1:W-:Y:S03]  /*21cc0*/  SYNCS.ARRIVE.TRANS64.RED.A1T0 RZ, [R4+URZ], RZ ;  /* 0x000000ff04ff79a7 */ /* 0x0003e6000810043f */
[----:B------:R1:W2:Y:S01]  /*21cd0*/  SHFL.IDX PT, R11, R6, RZ, 0x1c1f ;  /* 0x001c1fff060b7589 */ /* 0x0002a200000e0000 */
[----:B------:R-:W-:Y:S05]  /*21ce0*/  @P3 BRA `(.L_x_12625) ;  /* 0x0000000800803947 */ /* 0x000fea0003800000 */
[----:B------:R-:W-:Y:S02]  /*21cf0*/  ULDC UR4, c[0x0][0xbc8] ;  /* 0x0002f20000047ab9 */ /* 0x000fe40000000800 */
[----:B------:R-:W-:-:S13]  /*21d00*/  ISETP.GE.AND P1, PT, R179, UR4, PT ;  /* 0x00000004b3007c0c */ /* 0x000fda000bf26270 */
[----:B------:R-:W3:Y:S01]  /*21d10*/  @!P1 LDL.64 R20, [R1+0x240] ;  /* 0x0002400001149983 */ /* 0x000ee20000100a00 */
[----:B------:R-:W-:Y:S01]  /*21d20*/  ISETP.GE.AND P2, PT, R212, UR4, PT ;  /* 0x00000004d4007c0c */ /* 0x000fe2000bf46270 */
[----:B0-2---:R-:W-:-:S05]  /*21d30*/  @!P1 IMAD.WIDE R2, R179, 0x4, R10 ;  /* 0x00000004b3029825 */ /* 0x005fca00078e020a */
[----:B---3--:R0:W-:Y:S07]  /*21d40*/  @!P1 ST.E.64 desc[UR36][R2.64], R20 ;  /* 0x0000001402009985 */ /* 0x0081ee000c101b24 */
[----:B-1----:R-:W2:Y:S01]  /*21d50*/  @!P2 LDL.64 R4, [R1+0x250] ;  /* 0x000250000104a983 */ /* 0x002ea20000100a00 */
[----:B------:R-:W-:Y:S02]  /*21d60*/  ISETP.GE.AND P1, PT, R211, UR4, PT ;  /* 0x00000004d3007c0c */ /* 0x000fe4000bf26270 */
[----:B------:R-:W-:-:S04]  /*21d70*/  @!P2 LEA R12, P3, R212, R10, 0x2 ;  /* 0x0000000ad40ca211 */ /* 0x000fc800078610ff */
[----:B-----5:R-:W-:-:S05]  /*21d80*/  @!P2 LEA.HI.X R13, R212, R11, R50, 0x2, P3 ;  /* 0x0000000bd40da211 */ /* 0x020fca00018f1432 */
[----:B--2---:R1:W-:Y:S04]  /*21d90*/  @!P2 ST.E.64 desc[UR36][R12.64], R4 ;  /* 0x000000040c00a985 */ /* 0x0043e8000c101b24 */
[----:B------:R-:W2:Y:S01]  /*21da0*/  @!P1 LDL.64 R8, [R1+0x260] ;  /* 0x0002600001089983 */ /* 0x000ea20000100a00 */
[----:B------:R-:W-:Y:S02]  /*21db0*/  ISETP.GE.AND P2, PT, R210, UR4, PT ;  /* 0x00000004d2007c0c */ /* 0x000fe4000bf46270 */
[----:B------:R-:W-:-:S04]  /*21dc0*/  @!P1 LEA R14, P3, R211, R10, 0x2 ;  /* 0x0000000ad30e9211 */ /* 0x000fc800078610ff */
[----:B------:R-:W-:-:S05]  /*21dd0*/  @!P1 LEA.HI.X R15, R211, R11, R49, 0x2, P3 ;  /* 0x0000000bd30f9211 */ /* 0x000fca00018f1431 */
[----:B--2---:R2:W-:Y:S04]  /*21de0*/  @!P1 ST.E.64 desc[UR36][R14.64], R8 ;  /* 0x000000080e009985 */ /* 0x0045e8000c101b24 */
[----:B0-----:R-:W3:Y:S01]  /*21df0*/  @!P2 LDL.64 R2, [R1+0x270] ;  /* 0x000270000102a983 */ /* 0x001ee20000100a00 */
[----:B------:R-:W-:Y:S02]  /*21e00*/  ISETP.GE.AND P1, PT, R209, UR4, PT ;  /* 0x00000004d1007c0c */ /* 0x000fe4000bf26270 */
[----:B------:R-:W-:-:S04]  /*21e10*/  @!P2 LEA R20, P3, R210, R10, 0x2 ;  /* 0x0000000ad214a211 */ /* 0x000fc800078610ff */
[----:B------:R-:W-:-:S05]  /*21e20*/  @!P2 LEA.HI.X R21, R210, R11, R48, 0x2, P3 ;  /* 0x0000000bd215a211 */ /* 0x000fca00018f1430 */
[----:B---3--:R0:W-:Y:S04]  /*21e30*/  @!P2 ST.E.64 desc[UR36][R20.64], R2 ;  /* 0x000000021400a985 */ /* 0x0081e8000c101b24 */
[----:B-1----:R-:W3:Y:S01]  /*21e40*/  @!P1 LDL.64 R4, [R1+0x280] ;  /* 0x0002800001049983 */ /* 0x002ee20000100a00 */
[----:B------:R-:W-:Y:S02]  /*21e50*/  ISETP.GE.AND P2, PT, R208, UR4, PT ;  /* 0x00000004d0007c0c */ /* 0x000fe4000bf46270 */
[----:B------:R-:W-:-:S04]  /*21e60*/  @!P1 LEA R12, P3, R209, R10, 0x2 ;  /* 0x0000000ad10c9211 */ /* 0x000fc800078610ff */
[----:B------:R-:W-:-:S05]  /*21e70*/  @!P1 LEA.HI.X R13, R209, R11, R47, 0x2, P3 ;  /* 0x0000000bd10d9211 */ /* 0x000fca00018f142f */
[----:B---3--:R1:W-:Y:S04]  /*21e80*/  @!P1 ST.E.64 desc[UR36][R12.64], R4 ;  /* 0x000000040c009985 */ /* 0x0083e8000c101b24 */
[----:B--2---:R-:W2:Y:S01]  /*21e90*/  @!P2 LDL.64 R8, [R1+0x290] ;  /* 0x000290000108a983 */ /* 0x004ea20000100a00 */
        /* <DEDUP_REMOVED lines=129> */
[----:B-1----:R-:W2:Y:S01]  /*226b0*/  @!P2 LDL.64 R4, [R1+0x430] ;  /* 0x000430000104a983 */ /* 0x002ea20000100a00 */
[----:B------:R-:W-:-:S04]  /*226c0*/  @!P2 LEA R10, P1, R213, R10, 0x2 ;  /* 0x0000000ad50aa211 */ /* 0x000fc800078210ff */
[----:B------:R-:W-:-:S05]  /*226d0*/  @!P2 LEA.HI.X R11, R213, R11, R219, 0x2, P1 ;  /* 0x0000000bd50ba211 */ /* 0x000fca00008f14db */
[----:B--2---:R3:W-:Y:S04]  /*226e0*/  @!P2 ST.E.64 desc[UR36][R10.64], R4 ;  /* 0x000000040a00a985 */ /* 0x0047e8000c101b24 */
.L_x_12625:
[----:B------:R-:W-:Y:S05]  /*226f0*/  BSYNC B1 ;  /* 0x0000000000017941 */ /* 0x000fea0003800000 */
.L_x_12624:
[----:B--23--:R4:W2:Y:S04]  /*22700*/  SHFL.IDX PT, R11, R6, 0x1, 0x1c1f ;  /* 0x003c1f00060b7f89 */ /* 0x00c8a800000e0000 */
[----:B0-----:R4:W0:Y:S01]  /*22710*/  SHFL.IDX PT, R10, R0, 0x1, 0x1c1f ;  /* 0x003c1f00000a7f89 */ /* 0x00182200000e0000 */
[----:B------:R-:W-:Y:S05]  /*22720*/  @P0 BRA `(.L_x_12623) ;  /* 0x0000001800340947 */ /* 0x000fea0003800000 */
[----:B-1--4-:R-:W1:Y:S02]  /*22730*/  LDC R0, c[0x0][0xbc8] ;  /* 0x0002f200ff007b82 */ /* 0x012e640000000800 */
[----:B-1----:R-:W-:-:S13]  /*22740*/  ISETP.GE.AND P0, PT, R179, R0, PT ;  /* 0x00000000b300720c */ /* 0x002fda0003f06270 */
[----:B------:R-:W3:Y:S01]  /*22750*/  @!P0 LDL.64 R20, [R1+0x248] ;  /* 0x0002480001148983 */ /* 0x000ee20000100a00 */
[-C--:B------:R-:W-:Y:S01]  /*22760*/  ISETP.GE.AND P1, PT, R212, R0.reuse, PT ;  /* 0x00000000d400720c */ /* 0x080fe20003f26270 */
[----:B0-2---:R-:W-:Y:S01]  /*22770*/  @!P0 IMAD.WIDE R2, R179, 0x4, R10 ;  /* 0x00000004b3028825 */ /* 0x005fe200078e020a */
[----:B------:R-:W-:-:S04]  /*22780*/  ISETP.GE.AND P2, PT, R211, R0, PT ;  /* 0x00000000d300720c */ /* 0x000fc80003f46270 */
[----:B---3--:R0:W-:Y:S07]  /*22790*/  @!P0 ST.E.64 desc[UR36][R2.64], R20 ;  /* 0x0000001402008985 */ /* 0x0081ee000c101b24 */
[----:B------:R-:W2:Y:S01]  /*227a0*/  @!P1 LDL.64 R4, [R1+0x258] ;  /* 0x0002580001049983 */ /* 0x000ea20000100a00 */
[----:B------:R-:W-:-:S04]  /*227b0*/  @!P1 LEA R12, P0, R212, R10, 0x2 ;  /* 0x0000000ad40c9211 */ /* 0x000fc800078010ff */
[----:B-----5:R-:W-:Y:S02]  /*227c0*/  @!P1 LEA.HI.X R13, R212, R11, R50, 0x2, P0 ;  /* 0x0000000bd40d9211 */ /* 0x020fe400000f1432 */
        /* <DEDUP_REMOVED lines=16> */
[----:B--2---:R-:W2:Y:S01]  /*228d0*/  @!P1 LDL.64 R8, [R1+0x298] ;  /* 0x0002980001089983 */ /* 0x004ea20000100a00 */
[----:B------:R-:W-:Y:S02]  /*228e0*/  ISETP.GE.AND P2, PT, R207, R0, PT ;  /* 0x00000000cf00720c */ /* 0x000fe40003f46270 */
[----:B------:R-:W-:-:S04]  /*228f0*/  @!P1 LEA R14, P0, R208, R10, 0x2 ;  /* 0x0000000ad00e9211 */ /* 0x000fc800078010ff */
[----:B------:R-:W-:-:S05]  /*22900*/  @!P1 LEA.HI.X R15, R208, R11, R46, 0x2, P0 ;  /* 0x0000000bd00f9211 */ /* 0x000fca00000f142e */
[----:B--2---:R2:W-:Y:S04]  /*22910*/  @!P1 ST.E.64 desc[UR36][R14.64], R8 ;  /* 0x000000080e009985 */ /* 0x0045e8000c101b24 */
        /* <DEDUP_REMOVED lines=113> */
[----:B------:R-:W-:-:S07]  /*23030*/  @!P2 LEA.HI.X R13, R185, R11, R229, 0x2, P0 ;  /* 0x0000000bb90da211 */ /* 0x000fce00000f14e5 */
        /* <DEDUP_REMOVED lines=10> */
[----:B------:R-:W-:-:S04]  /*230e0*/  LEA R2, P0, R214, R10, 0x2 ;  /* 0x0000000ad6027211 */ /* 0x000fc800078010ff */
[----:B------:R-:W-:-:S05]  /*230f0*/  LEA.HI.X R3, R214, R11, R227, 0x2, P0 ;  /* 0x0000000bd6037211 */ /* 0x000fca00000f14e3 */
[----:B--2---:R1:W-:Y:S04]  /*23100*/  ST.E.64 desc[UR36][R2.64], R4 ;  /* 0x0000000402007985 */ /* 0x0043e8000c101b24 */
.L_x_12627:
[----:B------:R-:W-:Y:S05]  /*23110*/  BSYNC B1 ;  /* 0x0000000000017941 */ /* 0x000fea0003800000 */
.L_x_12626:
[----:B------:R-:W-:Y:S05]  /*23120*/  @P1 BRA `(.L_x_12623) ;  /* 0x0000000c00b41947 */ /* 0x000fea0003800000 */
[----:B01----:R-:W2:Y:S01]  /*23130*/  LDL.64 R4, [R1+0x438] ;  /* 0x0004380001047983 */ /* 0x003ea20000100a00 */
[----:B------:R-:W-:-:S04]  /*23140*/  LEA R2, P0, R213, R10, 0x2 ;  /* 0x0000000ad5027211 */ /* 0x000fc800078010ff */
[----:B------:R-:W-:-:S05]  /*23150*/  LEA.HI.X R3, R213, R11, R219, 0x2, P0 ;  /* 0x0000000bd5037211 */ /* 0x000fca00000f14db */
[----:B--2---:R0:W-:Y:S01]  /*23160*/  ST.E.64 desc[UR36][R2.64], R4 ;  /* 0x0000000402007985 */ /* 0x0041e2000c101b24 */
[----:B------:R-:W-:Y:S05]  /*23170*/  BRA `(.L_x_12623) ;  /* 0x0000000c00a07947 */ /* 0x000fea0003800000 */
.L_x_12614:
[----:B------:R-:W-:Y:S01]  /*23180*/  R2UR UR4, R216 ;  /* 0x00000000d80472ca */ /* 0x000fe200000e0000 */
[----:B------:R-:W-:Y:S02]  /*23190*/  ULDC.64 UR8, c[0x0][0xd00] ;  /* 0x0003400000087ab9 */ /* 0x000fe40000000a00 */
[----:B------:R-:W-:-:S04]  /*231a0*/  UISETP.NE.U32.AND UP0, UPT, UR8, URZ, UPT ;  /* 0x0000003f0800728c */ /* 0x000fc8000bf05070 */
        /* <DEDUP_REMOVED lines=11> */
[----:B------:R-:W-:Y:S02]  /*23260*/  @UP1 ULDC.64 UR8, c[0x0][0xd08] ;  /* 0x0003420000081ab9 */ /* 0x000fe40000000a00 */
[----:B------:R-:W-:-:S03]  /*23270*/  @UP1 UIMAD.WIDE UR8, UR4, 0x4, UR8 ;  /* 0x00000004040818a5 */ /* 0x000fc6000f8e0208 */
[----:B------:R-:W-:Y:S02]  /*23280*/  ULDC UR4, c[0x0][0xb88] ;  /* 0x0002e20000047ab9 */ /* 0x000fe40000000800 */
[----:B------:R-:W-:Y:S02]  /*23290*/  IMAD.U32 R0, RZ, RZ, UR4 ;  /* 0x00000004ff007e24 */ /* 0x000fe4000f8e00ff */
[----:B------:R-:W-:Y:S02]  /*232a0*/  IMAD.U32 R4, RZ, RZ, UR8 ;  /* 0x00000008ff047e24 */ /* 0x000fe4000f8e00ff */
[----:B------:R-:W-:-:S05]  /*232b0*/  IMAD.U32 R5, RZ, RZ, UR9 ;  /* 0x00000009ff057e24 */ /* 0x000fca000f8e00ff */
[----:B------:R0:W5:Y:S01]  /*232c0*/  @P2 LDG.E R0, desc[UR36][R4.64] ;  /* 0x0000002404002981 */ /* 0x000162000c1e1900 */
[----:B------:R-:W-:Y:S01]  /*232d0*/  UISETP.NE.AND UP1, UPT, UR59, URZ, UPT ;  /* 0x0000003f3b00728c */ /* 0x000fe2000bf25270 */
[----:B------:R-:W-:Y:S01]  /*232e0*/  ISETP.GT.AND P0, PT, R217, 0x7f, PT ;  /* 0x0000007fd900780c */ /* 0x000fe20003f04270 */
[----:B------:R-:W-:-:S09]  /*232f0*/  UMOV UR4, URZ ;  /* 0x0000003f00047c82 */ /* 0x000fd20008000000 */
[----:B------:R-:W-:Y:S01]  /*23300*/  @!UP1 ULDC UR59, c[0x0][0xbd4] ;  /* 0x0002f500003b9ab9 */ /* 0x000fe20000000800 */
[----:B--2---:R-:W-:Y:S01]  /*23310*/  @P1 R2UR UR4, R6 ;  /* 0x00000000060412ca */ /* 0x004fe200000e0000 */
[----:B0-----:R-:W-:-:S14]  /*23320*/  @P2 BRA `(.L_x_12628) ;  /* 0x0000000000102947 */ /* 0x001fdc0003800000 */
[----:B------:R-:W-:Y:S05]  /*23330*/  @!P1 BRA `(.L_x_12628) ;  /* 0x00000000000c9947 */ /* 0x000fea0003800000 */
[----:B------:R-:W2:Y:S04]  /*23340*/  LDG.E R5, desc[UR36][R2.64] ;  /* 0x0000002402057981 */ /* 0x000ea8000c1e1900 */
[----:B-----5:R-:W2:Y:S02]  /*23350*/  LDG.E R0, desc[UR36][R2.64+0x4] ;  /* 0x0000042402007981 */ /* 0x020ea4000c1e1900 */
[----:B--2---:R-:W-:-:S07]  /*23360*/  IMAD.IADD R0, R0, 0x1, -R5 ;  /* 0x0000000100007824 */ /* 0x004fce00078e0a05 */
.L_x_12628:
[----:B------:R-:W-:Y:S01]  /*23370*/  R2UR UR8, R216 ;  /* 0x00000000d80872ca */ /* 0x000fe200000e0000 */
[----:B------:R-:W-:Y:S01]  /*23380*/  USHF.R.S32.HI UR20, URZ, 0x1f, UR4 ;  /* 0x0000001f3f147899 */ /* 0x000fe20008011404 */
[----:B------:R-:W-:Y:S11]  /*23390*/  BSSY B1, `(.L_x_12629) ;  /* 0x000003a000017945 */ /* 0x000ff60003800000 */
[----:B------:R-:W-:-:S02]  /*233a0*/  USHF.R.S32.HI UR21, URZ, 0x1f, UR8 ;  /* 0x0000001f3f157899 */ /* 0x000fc40008011408 */
        /* <DEDUP_REMOVED lines=19> */
[----:B------:R-:W-:Y:S01]  /*234e0*/  ULDC.64 UR14, c[0x0][UR18+0x228] ;  /* 0x00008a00120e7abb */ /* 0x000fe20008000a00 */
[----:B------:R-:W-:Y:S01]  /*234f0*/  UIMAD UR13, UR13, UR8, URZ ;  /* 0x000000080d0d72a4 */ /* 0x000fe2000f8e023f */
[----:B------:R-:W1:Y:S01]  /*23500*/  @P0 LDC R9, c[0x0][0xcf0] ;  /* 0x00033c00ff090b82 */ /* 0x000e620000000800 */
[----:B------:R-:W-:Y:S02]  /*23510*/  UIMAD.WIDE.U32 UR16, UR10, UR60, URZ ;  /* 0x0000003c0a1072a5 */ /* 0x000fe4000f8e003f */
        /* <DEDUP_REMOVED lines=10> */
[----:B------:R-:W-:Y:S02]  /*235c0*/  IMAD.U32 R3, RZ, RZ, UR23 ;  /* 0x00000017ff037e24 */ /* 0x000fe4000f8e00ff */
[----:B------:R-:W-:Y:S01]  /*235d0*/  IMAD.U32 R6, RZ, RZ, UR10 ;  /* 0x0000000aff067e24 */ /* 0x000fe2000f8e00ff */
[----:B------:R-:W-:Y:S01]  /*235e0*/  UIADD3.X UR9, UR9, UR19, UR20, UP1, UP2 ;  /* 0x0000001309097290 */ /* 0x000fe20008fe4414 */
[----:B-1----:R-:W-:Y:S01]  /*235f0*/  @P0 SHF.R.U32.HI R5, RZ, R9, R2 ;  /* 0x00000009ff050219 */ /* 0x002fe20000011602 */
[----:B------:R-:W-:Y:S01]  /*23600*/  IMAD.U32 R2, RZ, RZ, UR22 ;  /* 0x00000016ff027e24 */ /* 0x000fe2000f8e00ff */
[----:B------:R-:W-:Y:S01]  /*23610*/  ULDC.64 UR10, c[0x0][UR18+0x210] ;  /* 0x00008400120a7abb */ /* 0x000fe20008000a00 */
[----:B------:R-:W-:Y:S01]  /*23620*/  ULDC.64 UR12, c[0x0][0xca8] ;  /* 0x00032a00000c7ab9 */ /* 0x000fe20000000a00 */
[----:B------:R-:W-:Y:S01]  /*23630*/  @!UP0 ULDC UR12, c[0x0][0xc50] ;  /* 0x00031400000c8ab9 */ /* 0x000fe20000000800 */
[--C-:B------:R-:W-:Y:S01]  /*23640*/  IMAD.MOV R9, RZ, RZ, -R5.reuse ;  /* 0x000000ffff097224 */ /* 0x100fe200078e0a05 */
[----:B------:R-:W-:Y:S01]  /*23650*/  IADD3 R2, P0, P1, R5, UR16, R2 ;  /* 0x0000001005027c10 */ /* 0x000fe2000f91e002 */
[----:B------:R-:W-:Y:S01]  /*23660*/  @!UP0 ULDC UR13, c[0x0][0xc54] ;  /* 0x00031500000d8ab9 */ /* 0x000fe20000000800 */
[----:B------:R-:W-:Y:S01]  /*23670*/  SHF.R.S32.HI R5, RZ, 0x1f, R5 ;  /* 0x0000001fff057819 */ /* 0x000fe20000011405 */
[----:B------:R-:W-:-:S03]  /*23680*/  IMAD R9, R11, R9, R4 ;  /* 0x000000090b097224 */ /* 0x000fc600078e0204 */
[----:B------:R-:W-:Y:S01]  /*23690*/  IADD3.X R3, R5, UR9, R6, P0, P1 ;  /* 0x0000000905037c10 */ /* 0x000fe200087e2406 */
        /* <DEDUP_REMOVED lines=9> */
.L_x_12630:
[----:B------:R-:W-:Y:S05]  /*23730*/  BSYNC B1 ;  /* 0x0000000000017941 */ /* 0x000fea0003800000 */
.L_x_12629:
[----:B------:R-:W-:-:S06]  /*23740*/  UISETP.GT.AND UP0, UPT, UR59, 0x1, UPT ;  /* 0x000000013b00788c */ /* 0x000fcc000bf04270 */
[----:B------:R-:W-:-:S13]  /*23750*/  PLOP3.LUT P0, PT, PT, PT, UP0, 0x80, 0x0 ;  /* 0x000000000000781c */ /* 0x000fda0003f0f008 */
[----:B------:R-:W-:Y:S05]  /*23760*/  @P0 BRA `(.L_x_12623) ;  /* 0x0000000800240947 */ /* 0x000fea0003800000 */
[----:B------:R-:W1:Y:S01]  /*23770*/  LDC R13, c[0x0][0xce8] ;  /* 0x00033a00ff0d7b82 */ /* 0x000e620000000800 */
[----:B------:R-:W-:Y:S01]  /*23780*/  ULDC.64 UR12, c[0x0][0xba0] ;  /* 0x0002e800000c7ab9 */ /* 0x000fe20000000a00 */
[----:B------:R-:W-:Y:S01]  /*23790*/  IMAD R2, R218, 0x20, R215 ;  /* 0x00000020da027824 */ /* 0x000fe200078e02d7 */
[----:B------:R-:W-:Y:S01]  /*237a0*/  UIMAD UR9, UR20, UR12, URZ ;  /* 0x0000000c140972a4 */ /* 0x000fe2000f8e023f */
[----:B------:R-:W-:Y:S01]  /*237b0*/  BSSY B1, `(.L_x_12631) ;  /* 0x0000042000017945 */ /* 0x000fe20003800000 */
[----:B------:R-:W-:Y:S01]  /*237c0*/  UIMAD.WIDE.U32 UR10, UR4, UR12, URZ ;  /* 0x0000000c040a72a5 */ /* 0x000fe2000f8e003f */
[----:B------:R-:W-:Y:S01]  /*237d0*/  VIADD R6, R2, UR58 ;  /* 0x0000003a02067c36 */ /* 0x000fe20008000000 */
[----:B------:R-:W-:-:S03]  /*237e0*/  UIMAD UR9, UR4, UR13, UR9 ;  /* 0x0000000d040972a4 */ /* 0x000fc6000f8e0209 */
[----:B------:R-:W-:Y:S01]  /*237f0*/  ULDC.64 UR12, c[0x0][0xbe8] ;  /* 0x0002fa00000c7ab9 */ /* 0x000fe20000000a00 */
[----:B------:R-:W-:Y:S01]  /*23800*/  UIADD3 UR11, UR11, UR9, URZ ;  /* 0x000000090b0b7290 */ /* 0x000fe2000fffe03f */
[----:B0-----:R-:W-:-:S03]  /*23810*/  IMAD.MOV.U32 R5, RZ, RZ, R6 ;  /* 0x000000ffff057224 */ /* 0x001fc600078e0006 */
[----:B------:R-:W-:-:S04]  /*23820*/  UIMAD.WIDE.U32 UR10, UR60, UR12, UR10 ;  /* 0x0000000c3c0a72a5 */ /* 0x000fc8000f8e000a */
[----:B------:R-:W-:-:S03]  /*23830*/  UIMAD UR11, UR60, UR13, UR11 ;  /* 0x0000000d3c0b72a4 */ /* 0x000fc6000f8e020b */
[----:B------:R-:W-:Y:S01]  /*23840*/  ULDC.64 UR12, c[0x0][0xbf0] ;  /* 0x0002fc00000c7ab9 */ /* 0x000fe20000000a00 */
[----:B-1----:R-:W-:Y:S01]  /*23850*/  ISETP.NE.AND P0, PT, R13, 0x1, PT ;  /* 0x000000010d00780c */ /* 0x002fe20003f05270 */
[----:B------:R-:W-:-:S04]  /*23860*/  UIMAD UR4, UR21, UR12, URZ ;  /* 0x0000000c150472a4 */ /* 0x000fc8000f8e023f */
[----:B------:R-:W-:Y:S02]  /*23870*/  UIMAD UR4, UR8, UR13, UR4 ;  /* 0x0000000d080472a4 */ /* 0x000fe4000f8e0204 */
[----:B------:R-:W-:-:S03]  /*23880*/  UIMAD.WIDE.U32 UR8, UR8, UR12, UR10 ;  /* 0x0000000c080872a5 */ /* 0x000fc6000f8e000a */
[----:B------:R-:W-:Y:S01]  /*23890*/  ULDC.64 UR10, c[0x0][0xbe0] ;  /* 0x0002f800000a7ab9 */ /* 0x000fe20000000a00 */
[----:B------:R-:W-:Y:S02]  /*238a0*/  UIADD3 UR4, UR9, UR4, URZ ;  /* 0x0000000409047290 */ /* 0x000fe4000fffe03f */
        /* <DEDUP_REMOVED lines=50> */
.L_x_12632:
[----:B------:R-:W-:Y:S05]  /*23bd0*/  BSYNC B1 ;  /* 0x0000000000017941 */ /* 0x000fea0003800000 */
.L_x_12631:
        /* <DEDUP_REMOVED lines=21> */
.L_x_12634:
[----:B------:R-:W-:Y:S05]  /*23d30*/  BSYNC B1 ;  /* 0x0000000000017941 */ /* 0x000fea0003800000 */
.L_x_12633:
        /* <DEDUP_REMOVED lines=21> */
.L_x_12636:
[----:B------:R-:W-:Y:S05]  /*23e90*/  BSYNC B1 ;  /* 0x0000000000017941 */ /* 0x000fea0003800000 */
.L_x_12635:
[----:B0-----:R-:W-:Y:S01]  /*23ea0*/  VIADD R0, R6, 0x60 ;  /* 0x0000006006007836 */ /* 0x001fe20000000000 */
[----:B--2-4-:R-:W2:Y:S04]  /*23eb0*/  SHFL.IDX PT, R5, R5, 0x3, 0x181f ;  /* 0x00781f0005057f89 */ /* 0x014ea800000e0000 */
[----:B------:R-:W-:Y:S01]  /*23ec0*/  ISETP.GE.AND P0, PT, R0, R13, PT ;  /* 0x0000000d0000720c */ /* 0x000fe20003f06270 */
[----:B-1-3--:R1:W3:-:S12]  /*23ed0*/  SHFL.IDX PT, R2, R4, 0x3, 0x181f ;  /* 0x00781f0004027f89 */ /* 0x00a2d800000e0000 */
[----:B-1----:R-:W-:Y:S05]  /*23ee0*/  @P0 BRA `(.L_x_12623) ;  /* 0x0000000000440947 */ /* 0x002fea0003800000 */
[----:B------:R-:W-:Y:S02]  /*23ef0*/  ULDC UR4, c[0x0][0xbc8] ;  /* 0x0002f20000047ab9 */ /* 0x000fe40000000800 */
[----:B------:R-:W-:Y:S02]  /*23f00*/  ISETP.GE.AND P3, PT, R18, UR4, PT ;  /* 0x0000000412007c0c */ /* 0x000fe4000bf66270 */
[----:B------:R-:W-:Y:S02]  /*23f10*/  ISETP.GE.AND P2, PT, R176, UR4, PT ;  /* 0x00000004b0007c0c */ /* 0x000fe4000bf46270 */
[----:B------:R-:W-:Y:S02]  /*23f20*/  ISETP.GE.AND P1, PT, R19, UR4, PT ;  /* 0x0000000413007c0c */ /* 0x000fe4000bf26270 */
[----:B------:R-:W-:-:S07]  /*23f30*/  ISETP.GE.AND P0, PT, R177, UR4, PT ;  /* 0x00000004b1007c0c */ /* 0x000fce000bf06270 */
[-C--:B---3--:R-:W-:Y:S02]  /*23f40*/  @!P3 LEA R8, P6, R18, R2.reuse, 0x1 ;  /* 0x000000021208b211 */ /* 0x088fe400078c08ff */
[-C--:B------:R-:W-:Y:S02]  /*23f50*/  @!P2 LEA R10, P5, R176, R2.reuse, 0x1 ;  /* 0x00000002b00aa211 */ /* 0x080fe400078a08ff */
[-C--:B------:R-:W-:Y:S02]  /*23f60*/  @!P1 LEA R12, P4, R19, R2.reuse, 0x1 ;  /* 0x00000002130c9211 */ /* 0x080fe400078808ff */
[-C--:B--2---:R-:W-:Y:S02]  /*23f70*/  @!P3 LEA.HI.X R9, R18, R5.reuse, R183, 0x1, P6 ;  /* 0x000000051209b211 */ /* 0x084fe400030f0cb7 */
        /* <DEDUP_REMOVED lines=8> */
.L_x_12623:
[----:B------:R-:W-:Y:S05]  /*24000*/  BSYNC B0 ;  /* 0x0000000000007941 */ /* 0x000fea0003800000 */
.L_x_12613:
[----:B------:R-:W-:Y:S02]  /*24010*/  ULDC UR4, c[0x0][0xd3c] ;  /* 0x00034f0000047ab9 */ /* 0x000fe40000000800 */
[----:B------:R-:W-:-:S06]  /*24020*/  UISETP.GE.AND UP0, UPT, UR7, UR4, UPT ;  /* 0x000000040700728c */ /* 0x000fcc000bf06270 */
[----:B------:R-:W-:-:S13]  /*24030*/  PLOP3.LUT P0, PT, PT, PT, UP0, 0x80, 0x0 ;  /* 0x000000000000781c */ /* 0x000fda0003f0f008 */
[----:B------:R-:W-:Y:S05]  /*24040*/  @!P0 BRA `(.L_x_12637) ;  /* 0xfffffdd4000c8947 */ /* 0x000fea000383ffff */
[----:B------:R-:W-:Y:S05]  /*24050*/  EXIT ;  /* 0x000000000000794d */ /* 0x000fea0003800000 */
.L_x_12505:
        /* <DEDUP_REMOVED lines=16> */
.L_x_12638:
        /* <DEDUP_REMOVED lines=44> */
.L_x_12642:
        /* <DEDUP_REMOVED lines=35> */
.L_x_12640:
        /* <DEDUP_REMOVED lines=13> */
.L_x_12643:
        /* <DEDUP_REMOVED lines=62> */
.L_x_12644:
        /* <DEDUP_REMOVED lines=61> */
.L_x_12645:
[----:B------:R-:W-:-:S05]  /*24ed0*/  LOP3.LUT R17, RZ, R2, RZ, 0x33, !PT ;  /* 0x00000002ff117212 */ /* 0x000fca00078e33ff */
[----:B------:R-:W-:Y:S01]  /*24ee0*/  IMAD.IADD R17, R0, 0x1, R17 ;  /* 0x0000000100117824 */ /* 0x000fe200078e0211 */
[----:B------:R-:W-:Y:S06]  /*24ef0*/  BRA `(.L_x_12646) ;  /* 0x0000000000147947 */ /* 0x000fec0003800000 */
.L_x_12641:
[----:B------:R-:W-:Y:S01]  /*24f00*/  ULDC UR4, c[0x0][0xd3c] ;  /* 0x00034f0000047ab9 */ /* 0x000fe20000000800 */
[----:B------:R-:W-:Y:S02]  /*24f10*/  IMAD.MOV.U32 R17, RZ, RZ, RZ ;  /* 0x000000ffff117224 */ /* 0x000fe400078e00ff */
[----:B------:R-:W-:Y:S02]  /*24f20*/  IMAD.U32 R16, RZ, RZ, UR6 ;  /* 0x00000006ff107e24 */ /* 0x000fe4000f8e00ff */
[----:B------:R-:W-:Y:S02]  /*24f30*/  IMAD.MOV.U32 R18, RZ, RZ, RZ ;  /* 0x000000ffff127224 */ /* 0x000fe400078e00ff */
[----:B------:R-:W-:-:S07]  /*24f40*/  IMAD.U32 R19, RZ, RZ, UR4 ;  /* 0x00000004ff137e24 */ /* 0x000fce000f8e00ff */
.L_x_12646:
[----:B------:R-:W-:-:S13]  /*24f50*/  ISETP.NE.AND P0, PT, R7, RZ, PT ;  /* 0x000000ff0700720c */ /* 0x000fda0003f05270 */
[----:B------:R-:W0:Y:S01]  /*24f60*/  @!P0 S2R R3, SR_CgaCtaId ;  /* 0x0000000000038919 */ /* 0x000e220000008800 */
[----:B------:R-:W-:-:S04]  /*24f70*/  @!P0 MOV R0, 0x400 ;  /* 0x0000040000008802 */ /* 0x000fc80000000f00 */
[----:B0-----:R-:W-:-:S05]  /*24f80*/  @!P0 LEA R0, R3, R0, 0x18 ;  /* 0x0000000003008211 */ /* 0x001fca00078ec0ff */
[----:B------:R0:W-:Y:S01]  /*24f90*/  @!P0 STS.128 [R0+0x324d0], R16 ;  /* 0x0324d01000008388 */ /* 0x0001e20000000c00 */
[----:B------:R-:W-:Y:S06]  /*24fa0*/  BAR.ARV 0x5, 0x180 ;  /* 0x0146000000007b1d */ /* 0x000fec0000002000 */
.L_x_12639:
        /* <DEDUP_REMOVED lines=28> */
[C---:B------:R-:W-:Y:S01]  /*25170*/  LOP3.LUT R2, R3.reuse, 0x80, RZ, 0xfc, !PT ;  /* 0x0000008003027812 */ /* 0x040fe200078efcff */
[----:B------:R-:W-:Y:S01]  /*25180*/  IMAD.U32 R22, RZ, RZ, UR4 ;  /* 0x00000004ff167e24 */ /* 0x000fe2000f8e00ff */
[----:B------:R-:W-:-:S03]  /*25190*/  LOP3.LUT R0, R3, 0xc0, RZ, 0xfc, !PT ;  /* 0x000000c003007812 */ /* 0x000fc600078efcff */
[----:B---3--:R-:W-:-:S07]  /*251a0*/  IMAD R26, R29, 0x2, R22 ;  /* 0x000000021d1a7824 */ /* 0x008fce00078e0216 */
.L_x_12724:
        /* <DEDUP_REMOVED lines=31> */
[----:B0-23--:R-:W-:Y:S06]  /*253a0*/  @P1 BRA `(.L_x_12648) ;  /* 0x0000000000181947 */ /* 0x00dfec0003800000 */
[----:B------:R-:W-:Y:S02]  /*253b0*/  ULDC UR4, c[0x0][0x288] ;  /* 0x0000a20000047ab9 */ /* 0x000fe40000000800 */
[----:B-----5:R-:W-:Y:S01]  /*253c0*/  IMAD.U32 R37, RZ, RZ, UR4 ;  /* 0x00000004ff257e24 */ /* 0x020fe2000f8e00ff */
[----:B------:R-:W-:Y:S06]  /*253d0*/  @!P2 BRA `(.L_x_12648) ;  /* 0x00000000000ca947 */ /* 0x000fec0003800000 */
[----:B------:R-:W2:Y:S04]  /*253e0*/  LDG.E R4, desc[UR36][R2.64] ;  /* 0x0000002402047981 */ /* 0x000ea8000c1e1900 */
[----:B------:R-:W2:Y:S02]  /*253f0*/  LDG.E R37, desc[UR36][R2.64+0x4] ;  /* 0x0000042402257981 */ /* 0x000ea4000c1e1900 */
[----:B--2---:R-:W-:-:S07]  /*25400*/  IMAD.IADD R37, R37, 0x1, -R4 ;  /* 0x0000000125257824 */ /* 0x004fce00078e0a04 */
.L_x_12648:
        /* <DEDUP_REMOVED lines=8> */
.L_x_12649:
        /* <DEDUP_REMOVED lines=9> */
.L_x_12650:
[----:B0-----:R-:W0:Y:S01]  /*25520*/  LDC R2, c[0x0][0x448] ;  /* 0x00011200ff027b82 */ /* 0x001e220000000800 */
[----:B------:R-:W-:Y:S01]  /*25530*/  IMAD.SHL.U32 R36, R17, 0x80, RZ ;  /* 0x0000008011247824 */ /* 0x000fe200078e00ff */
[----:B------:R-:W-:Y:S01]  /*25540*/  LOP3.LUT R23, R23, 0xfffeffff, RZ, 0xc0, !PT ;  /* 0xfffeffff17177812 */ /* 0x000fe200078ec0ff */
[----:B-----5:R-:W-:Y:S02]  /*25550*/  IMAD.IADD R17, R0, 0x1, -R31 ;  /* 0x0000000100117824 */ /* 0x020fe400078e0a1f */
[----:B------:R-:W-:Y:S01]  /*25560*/  VIADD R4, R36, 0x7f ;  /* 0x0000007f24047836 */ /* 0x000fe20000000000 */
[----:B0-----:R-:W-:Y:S02]  /*25570*/  ISETP.NE.AND P2, PT, R2, 0x1, PT ;  /* 0x000000010200780c */ /* 0x001fe40003f45270 */
[----:B------:R-:W0:Y:S11]  /*25580*/  LDC.64 R2, c[0x0][0xad8] ;  /* 0x0002b600ff027b82 */ /* 0x000e360000000a00 */
[----:B------:R-:W1:Y:S01]  /*25590*/  @P2 LDC R5, c[0x0][0x44c] ;  /* 0x00011300ff052b82 */ /* 0x000e620000000800 */
[----:B------:R-:W-:-:S07]  /*255a0*/  @P2 LOP3.LUT R23, R23, 0x10000, RZ, 0xfc, !PT ;  /* 0x0001000017172812 */ /* 0x000fce00078efcff */
[----:B------:R-:W2:Y:S01]  /*255b0*/  @P2 LDC R6, c[0x0][0x450] ;  /* 0x00011400ff062b82 */ /* 0x000ea20000000800 */
[----:B0-----:R-:W-:Y:S01]  /*255c0*/  ISETP.GE.AND P1, PT, R3, 0x1, PT ;  /* 0x000000010300780c */ /* 0x001fe20003f26270 */
[----:B-1----:R-:W-:-:S05]  /*255d0*/  @P2 IMAD.HI.U32 R5, R4, R5, RZ ;  /* 0x0000000504052227 */ /* 0x002fca00078e00ff */
[----:B--2---:R-:W-:Y:S02]  /*255e0*/  @P2 SHF.R.U32.HI R4, RZ, R6, R5 ;  /* 0x00000006ff042219 */ /* 0x004fe40000011605 */
[----:B------:R-:W-:-:S05]  /*255f0*/  IADD3 R5, R17, 0x1, -R37 ;  /* 0x0000000111057810 */ /* 0x000fca0007ffe825 */
        /* <DEDUP_REMOVED lines=14> */
.L_x_12653:
[----:B------:R-:W-:-:S13]  /*256e0*/  ISETP.NE.AND P0, PT, R3, 0x1, PT ;  /* 0x000000010300780c */ /* 0x000fda0003f05270 */
[----:B------:R-:W0:Y:S02]  /*256f0*/  @P0 LDC.64 R4, c[0x0][0xae0] ;  /* 0x0002b800ff040b82 */ /* 0x000e240000000a00 */
[----:B0-----:R-:W-:-:S05]  /*25700*/  @P0 IMAD.HI.U32 R4, R0, R4, RZ ;  /* 0x0000000400040227 */ /* 0x001fca00078e00ff */
[----:B------:R-:W-:-:S07]  /*25710*/  @P0 SHF.R.U32.HI R0, RZ, R5, R4 ;  /* 0x00000005ff000219 */ /* 0x000fce0000011604 */
.L_x_12654:
[----:B------:R-:W-:Y:S05]  /*25720*/  BSYNC B0 ;  /* 0x0000000000007941 */ /* 0x000fea0003800000 */
.L_x_12652:
[----:B------:R-:W-:-:S05]  /*25730*/  IMAD R5, R0, R3, R3 ;  /* 0x0000000300057224 */ /* 0x000fca00078e0203 */
[----:B------:R-:W-:-:S07]  /*25740*/  VIMNMX R2, R2, R5, PT ;  /* 0x0000000502027248 */ /* 0x000fce0003fe0100 */
.L_x_12651:
[----:B------:R-:W0:Y:S01]  /*25750*/  @P2 LDC R5, c[0x0][0x44c] ;  /* 0x00011300ff052b82 */ /* 0x000e220000000800 */
[----:B------:R-:W-:Y:S01]  /*25760*/  VIADD R2, R2, 0x5f ;  /* 0x0000005f02027836 */ /* 0x000fe20000000000 */
[----:B------:R-:W-:Y:S01]  /*25770*/  ULDC UR4, c[0x0][0xad4] ;  /* 0x0002b50000047ab9 */ /* 0x000fe20000000800 */
[----:B------:R-:W-:-:S05]  /*25780*/  IMAD.MOV.U32 R0, RZ, RZ, R36 ;  /* 0x000000ffff007224 */ /* 0x000fca00078e0024 */
[----:B------:R-:W1:Y:S01]  /*25790*/  @P2 LDC R7, c[0x0][0x450] ;  /* 0x00011400ff072b82 */ /* 0x000e620000000800 */
[----:B0-----:R-:W-:-:S05]  /*257a0*/  @P2 IMAD.HI.U32 R4, R36, R5, RZ ;  /* 0x0000000524042227 */ /* 0x001fca00078e00ff */
[----:B-1----:R-:W-:Y:S01]  /*257b0*/  @P2 SHF.R.U32.HI R0, RZ, R7, R4 ;  /* 0x00000007ff002219 */ /* 0x002fe20000011604 */
[----:B------:R-:W-:-:S04]  /*257c0*/  IMAD.HI R4, R2, 0x2aaaaaab, RZ ;  /* 0x2aaaaaab02047827 */ /* 0x000fc800078e02ff */
[----:B------:R-:W-:Y:S01]  /*257d0*/  VIADD R2, R17, 0x5f ;  /* 0x0000005f11027836 */ /* 0x000fe20000000000 */
[----:B------:R-:W-:-:S03]  /*257e0*/  SHF.R.U32.HI R5, RZ, 0x1f, R4 ;  /* 0x0000001fff057819 */ /* 0x000fc60000011604 */
[----:B------:R-:W-:Y:S01]  /*257f0*/  IMAD.HI R2, R2, 0x2aaaaaab, RZ ;  /* 0x2aaaaaab02027827 */ /* 0x000fe200078e02ff */
[----:B------:R-:W-:-:S04]  /*25800*/  LEA.HI.SX32 R4, R4, R5, 0x1c ;  /* 0x0000000504047211 */ /* 0x000fc800078fe2ff */
[----:B------:R-:W-:-:S04]  /*25810*/  SHF.R.U32.HI R5, RZ, 0x1f, R2 ;  /* 0x0000001fff057819 */ /* 0x000fc80000011602 */
[----:B------:R-:W-:Y:S02]  /*25820*/  LEA.HI.SX32 R5, R2, R5, 0x1c ;  /* 0x0000000502057211 */ /* 0x000fe400078fe2ff */
[----:B------:R-:W-:Y:S02]  /*25830*/  IADD3 R2, R0, R17, -R37 ;  /* 0x0000001100027210 */ /* 0x000fe40007ffe825 */
        /* <DEDUP_REMOVED lines=13> */
.L_x_12657:
[----:B------:R-:W-:-:S13]  /*25910*/  ISETP.NE.AND P0, PT, R3, 0x1, PT ;  /* 0x000000010300780c */ /* 0x000fda0003f05270 */
[----:B------:R-:W0:Y:S02]  /*25920*/  @P0 LDC.64 R4, c[0x0][0xae0] ;  /* 0x0002b800ff040b82 */ /* 0x000e240000000a00 */
[----:B0-----:R-:W-:-:S05]  /*25930*/  @P0 IMAD.HI.U32 R4, R2, R4, RZ ;  /* 0x0000000402040227 */ /* 0x001fca00078e00ff */
[----:B------:R-:W-:-:S07]  /*25940*/  @P0 SHF.R.U32.HI R2, RZ, R5, R4 ;  /* 0x00000005ff020219 */ /* 0x000fce0000011604 */
.L_x_12658:
[----:B------:R-:W-:Y:S05]  /*25950*/  BSYNC B0 ;  /* 0x0000000000007941 */ /* 0x000fea0003800000 */
.L_x_12656:
[----:B------:R-:W-:-:S05]  /*25960*/  IMAD R3, R2, R3, RZ ;  /* 0x0000000302037224 */ /* 0x000fca00078e02ff */
[----:B------:R-:W-:-:S07]  /*25970*/  VIMNMX R0, R0, R3, !PT ;  /* 0x0000000300007248 */ /* 0x000fce0007fe0100 */
.L_x_12655:
        /* <DEDUP_REMOVED lines=17> */
[----:B0-----:R-:W-:-:S04]  /*25a90*/  IABS R4, R0 ;  /* 0x0000000000047213 */ /* 0x001fc80000000000 */
[----:B------:R-:W0:Y:S08]  /*25aa0*/  I2F.RP R6, R4 ;  /* 0x0000000400067306 */ /* 0x000e300000209400 */
        /* <DEDUP_REMOVED lines=8> */
[----:B------:R-:W-:-:S05]  /*25b30*/  IADD3 R3, R0, -0x1, R7 ;  /* 0xffffffff00037810 */ /* 0x000fca0007ffe007 */
[----:B------:R-:W-:-:S05]  /*25b40*/  IMAD.IADD R3, R3, 0x1, -R30 ;  /* 0x0000000103037824 */ /* 0x000fca00078e0a1e */
[----:B------:R-:W-:Y:S02]  /*25b50*/  LOP3.LUT R9, R3, R0, RZ, 0x3c, !PT ;  /* 0x0000000003097212 */ /* 0x000fe400078e3cff */
[----:B------:R-:W-:Y:S02]  /*25b60*/  IABS R3, R3 ;  /* 0x0000000300037213 */ /* 0x000fe40000000000 */
[----:B------:R-:W-:-:S03]  /*25b70*/  ISETP.GE.AND P2, PT, R9, RZ, PT ;  /* 0x000000ff0900720c */ /* 0x000fc60003f46270 */
        /* <DEDUP_REMOVED lines=11> */
.L_x_12660:
[----:B------:R-:W-:Y:S05]  /*25c30*/  BSYNC B0 ;  /* 0x0000000000007941 */ /* 0x000fea0003800000 */
.L_x_12659:
        /* <DEDUP_REMOVED lines=23> */
.L_x_12662:
        /* <DEDUP_REMOVED lines=20> */
.L_x_12665:
[----:B------:R-:W-:Y:S05]  /*25ef0*/  BSYNC B6 ;  /* 0x0000000000067941 */ /* 0x000fea0003800000 */
.L_x_12664:
        /* <DEDUP_REMOVED lines=20> */
.L_x_12668:
        /* <DEDUP_REMOVED lines=15> */
.L_x_12667:
[----:B------:R-:W-:Y:S05]  /*26130*/  BSYNC B6 ;  /* 0x0000000000067941 */ /* 0x000fea0003800000 */
.L_x_12666:
        /* <DEDUP_REMOVED lines=11> */
[----:B------:R-:W-:Y:S01]  /*261f0*/  LOP3.LUT R32, R21, 0x40, RZ, 0xfc, !PT ;  /* 0x0000004015207812 */ /* 0x000fe200078efcff */
[----:B---3--:R-:W-:Y:S01]  /*26200*/  @P0 IMAD.WIDE R2, R19, 0x4, R2 ;  /* 0x0000000413020825 */ /* 0x008fe200078e0202 */
[----:B------:R-:W-:-:S03]  /*26210*/  LOP3.LUT R21, R21, 0x80, RZ, 0xfc, !PT ;  /* 0x0000008015157812 */ /* 0x000fc600078efcff */
[----:B-1----:R-:W-:Y:S01]  /*26220*/  IMAD.SHL.U32 R25, R20, 0x8, RZ ;  /* 0x0000000814197824 */ /* 0x002fe200078e00ff */
[----:B------:R0:W5:Y:S01]  /*26230*/  @P0 LDG.E R28, desc[UR36][R2.64] ;  /* 0x00000024021c0981 */ /* 0x000162000c1e1900 */
[----:B------:R-:W-:Y:S01]  /*26240*/  ISETP.GE.AND P0, PT, R21, UR4, PT ;  /* 0x0000000415007c0c */ /* 0x000fe2000bf06270 */
[----:B------:R-:W-:Y:S01]  /*26250*/  UMOV UR5, 0xffffffff ;  /* 0xffffffff00057882 */ /* 0x000fe20000000000 */
[----:B------:R-:W-:Y:S01]  /*26260*/  ISETP.GE.AND P1, PT, R32, UR4, PT ;  /* 0x0000000420007c0c */ /* 0x000fe2000bf26270 */
[----:B------:R-:W1:Y:S01]  /*26270*/  S2R R21, SR_TID.X ;  /* 0x0000000000157919 */ /* 0x000e620000002100 */
[----:B------:R-:W-:Y:S01]  /*26280*/  LOP3.LUT R25, R25, 0x38, RZ, 0xc0, !PT ;  /* 0x0000003819197812 */ /* 0x000fe200078ec0ff */
[----:B------:R-:W-:Y:S01]  /*26290*/  VIADD R0, R34, 0xffffffff ;  /* 0xffffffff22007836 */ /* 0x000fe20000000000 */
[----:B------:R-:W-:Y:S02]  /*262a0*/  LOP3.LUT R23, R23, 0xfffffffe, RZ, 0xc0, !PT ;  /* 0xfffffffe17177812 */ /* 0x000fe400078ec0ff */
[----:B------:R-:W-:-:S02]  /*262b0*/  ISETP.GE.AND P2, PT, R25, UR4, PT ;  /* 0x0000000419007c0c */ /* 0x000fc4000bf46270 */
[----:B------:R-:W-:Y:S02]  /*262c0*/  LOP3.LUT R23, R23, 0xffffffef, RZ, 0xc0, !PT ;  /* 0xffffffef17177812 */ /* 0x000fe400078ec0ff */
[----:B------:R-:W-:Y:S02]  /*262d0*/  LOP3.LUT R25, R25, 0xc0, RZ, 0xfc, !PT ;  /* 0x000000c019197812 */ /* 0x000fe400078efcff */
[----:B------:R-:W-:Y:S02]  /*262e0*/  LOP3.LUT R20, R20, 0x7f, RZ, 0xc0, !PT ;  /* 0x0000007f14147812 */ /* 0x000fe400078ec0ff */
[----:B------:R-:W-:Y:S02]  /*262f0*/  @P1 LOP3.LUT R23, R23, 0x10, RZ, 0xfc, !PT ;  /* 0x0000001017171812 */ /* 0x000fe400078efcff */
[----:B------:R-:W-:-:S03]  /*26300*/  SHF.R.U32.HI R32, RZ, 0x3, R20 ;  /* 0x00000003ff207819 */ /* 0x000fc60000011614 */
[----:B------:R-:W-:-:S04]  /*26310*/  @P2 LOP3.LUT R23, R23, 0x1, RZ, 0xfc, !PT ;  /* 0x0000000117172812 */ /* 0x000fc800078efcff */
[----:B------:R-:W-:-:S04]  /*26320*/  LOP3.LUT R23, R23, 0xfffffff7, RZ, 0xc0, !PT ;  /* 0xfffffff717177812 */ /* 0x000fc800078ec0ff */
[----:B------:R-:W-:Y:S02]  /*26330*/  @P0 LOP3.LUT R23, R23, 0x8, RZ, 0xfc, !PT ;  /* 0x0000000817170812 */ /* 0x000fe400078efcff */
[----:B------:R-:W-:Y:S02]  /*26340*/  ISETP.GE.AND P0, PT, R25, UR4, PT ;  /* 0x0000000419007c0c */ /* 0x000fe4000bf06270 */
[----:B------:R-:W-:Y:S01]  /*26350*/  LOP3.LUT R23, R23, 0xfffffffb, RZ, 0xc0, !PT ;  /* 0xfffffffb17177812 */ /* 0x000fe200078ec0ff */
[----:B-1----:R-:W-:-:S05]  /*26360*/  IMAD.SHL.U32 R20, R21, 0x10, RZ ;  /* 0x0000001015147824 */ /* 0x002fca00078e00ff */
[----:B------:R-:W-:-:S05]  /*26370*/  LOP3.LUT R20, R32, 0x70, R20, 0xf8, !PT ;  /* 0x0000007020147812 */ /* 0x000fca00078ef814 */
[----:B------:R-:W-:Y:S01]  /*26380*/  @P0 LOP3.LUT R23, R23, 0x4, RZ, 0xfc, !PT ;  /* 0x0000000417170812 */ /* 0x000fe200078efcff */
[----:B------:R-:W-:Y:S01]  /*26390*/  IMAD R6, R0, 0x60, R20 ;  /* 0x0000006000067824 */ /* 0x000fe200078e0214 */
[----:B0-2---:R-:W-:Y:S06]  /*263a0*/  BRA.DIV UR5, `(.L_x_12669) ;  /* 0x0000005205007947 */ /* 0x005fec000b800000 */
.L_x_12742:
        /* <DEDUP_REMOVED lines=21> */
[----:B------:R-:W-:Y:S01]  /*26500*/  IMAD.MOV R5, RZ, RZ, -R7 ;  /* 0x000000ffff057224 */ /* 0x000fe200078e0a07 */
[----:B0-----:R-:W-:-:S04]  /*26510*/  @!P0 LEA R2, P1, R4, R2, 0x2 ;  /* 0x0000000204028211 */ /* 0x001fc800078210ff */
[----:B------:R-:W-:-:S05]  /*26520*/  @!P0 LEA.HI.X R3, R4, R3, R8, 0x2, P1 ;  /* 0x0000000304038211 */ /* 0x000fca00008f1408 */
[----:B------:R0:W5:Y:S01]  /*26530*/  @!P0 LDG.E R35, desc[UR36][R2.64] ;  /* 0x0000002402238981 */ /* 0x000162000c1e1900 */
[----:B------:R-:W-:Y:S01]  /*26540*/  IMAD.U32 R4, RZ, RZ, UR38 ;  /* 0x00000026ff047e24 */ /* 0x000fe2000f8e00ff */
[----:B------:R-:W-:Y:S02]  /*26550*/  ISETP.GT.U32.AND P1, PT, R20, 0x5f, PT ;  /* 0x0000005f1400780c */ /* 0x000fe40003f24070 */
[----:B------:R-:W-:Y:S02]  /*26560*/  LOP3.LUT R23, R23, 0xfffffbff, RZ, 0xc0, !PT ;  /* 0xfffffbff17177812 */ /* 0x000fe400078ec0ff */
[----:B------:R-:W-:Y:S02]  /*26570*/  ISETP.NE.AND P0, PT, R4, 0x3, PT ;  /* 0x000000030400780c */ /* 0x000fe40003f05270 */
[----:B------:R-:W-:Y:S01]  /*26580*/  LOP3.LUT R18, R18, 0xffff, RZ, 0xc0, !PT ;  /* 0x0000ffff12127812 */ /* 0x000fe200078ec0ff */
[----:B0-----:R-:W-:-:S05]  /*26590*/  IMAD R2, R9, R5, R6 ;  /* 0x0000000509027224 */ /* 0x001fca00078e0206 */
[----:B------:R0:W-:Y:S05]  /*265a0*/  STL [R1+0x440], R2 ;  /* 0x0004400201007387 */ /* 0x0001ea0000100800 */
[----:B------:R-:W-:-:S04]  /*265b0*/  @P0 LOP3.LUT R23, R23, 0x400, RZ, 0xfc, !PT ;  /* 0x0000040017170812 */ /* 0x000fc800078efcff */
[----:B------:R-:W-:Y:S02]  /*265c0*/  LOP3.LUT R23, R23, 0xffffffdf, RZ, 0xc0, !PT ;  /* 0xffffffdf17177812 */ /* 0x000fe400078ec0ff */
[----:B0-----:R-:W-:Y:S02]  /*265d0*/  SEL R2, RZ, 0x1, P2 ;  /* 0x00000001ff027807 */ /* 0x001fe40001000000 */
[----:B------:R-:W-:-:S03]  /*265e0*/  @P1 LOP3.LUT R23, R23, 0x20, RZ, 0xfc, !PT ;  /* 0x0000002017171812 */ /* 0x000fc600078efcff */
[----:B------:R0:W-:Y:S01]  /*265f0*/  STL [R1+0x478], R2 ;  /* 0x0004780201007387 */ /* 0x0001e20000100800 */
[----:B------:R-:W-:Y:S05]  /*26600*/  @!P0 BRA `(.L_x_12670) ;  /* 0x0000000000048947 */ /* 0x000fea0003800000 */
[----:B------:R-:W-:Y:S01]  /*26610*/  BPT.TRAP 0x1 ;  /* 0x000000040000795c */ /* 0x000fe20000300000 */
.L_x_12670:
[----:B------:R-:W-:Y:S01]  /*26620*/  IMAD R25, R0, -0x60, R17 ;  /* 0xffffffa000197824 */ /* 0x000fe200078e0211 */
[----:B------:R-:W-:Y:S01]  /*26630*/  SHF.L.U32 R0, R27, 0x1f, RZ ;  /* 0x0000001f1b007819 */ /* 0x000fe200000006ff */
[----:B------:R-:W-:Y:S01]  /*26640*/  IMAD R17, R24, 0x8, R22 ;  /* 0x0000000818117824 */ /* 0x000fe200078e0216 */
[----:B------:R-:W-:Y:S03]  /*26650*/  BSSY B0, `(.L_x_12671) ;  /* 0x0000003000007945 */ /* 0x000fe60003800000 */
[----:B------:R-:W1:Y:S02]  /*26660*/  SYNCS.PHASECHK.TRANS64.TRYWAIT P0, [R17+URZ+0x32440], R0 ;  /* 0x03244000110075a7 */ /* 0x000e64000800017f */
[----:B-1----:R-:W-:Y:S05]  /*26670*/  @!P0 BRA `(.L_x_12672) ;  /* 0x0000004c007c8947 */ /* 0x002fea0003800000 */
.L_x_12743:
[----:B------:R-:W-:Y:S05]  /*26680*/  BSYNC B0 ;  /* 0x0000000000007941 */ /* 0x000fea0003800000 */
.L_x_12671:
[----:B0-----:R-:W1:Y:S01]  /*26690*/  LDL R2, [R1+0x440] ;  /* 0x0004400001027983 */ /* 0x001e620000100800 */
[----:B------:R-:W-:Y:S01]  /*266a0*/  ULDC.64 UR4, c[0x0][0x300] ;  /* 0x0000c00000047ab9 */ /* 0x000fe20000000a00 */
[----:B-----5:R-:W-:Y:S01]  /*266b0*/  SHF.R.S32.HI R4, RZ, 0x1f, R35 ;  /* 0x0000001fff047819 */ /* 0x020fe20000011423 */
[----:B------:R-:W-:Y:S01]  /*266c0*/  ULDC.64 UR6, c[0x0][0x2e8] ;  /* 0x0000ba0000067ab9 */ /* 0x000fe20000000a00 */
[----:B------:R-:W-:-:S03]  /*266d0*/  LOP3.LUT R23, R23, 0xfffffffd, RZ, 0xc0, !PT ;  /* 0xfffffffd17177812 */ /* 0x000fc600078ec0ff */
[----:B------:R-:W-:Y:S01]  /*266e0*/  STL [R1+0x460], R4 ;  /* 0x0004600401007387 */ /* 0x000fe20000100800 */
[----:B-1----:R-:W-:-:S05]  /*266f0*/  SHF.R.S32.HI R0, RZ, 0x1f, R2 ;  /* 0x0000001fff007819 */ /* 0x002fca0000011402 */
        /* <DEDUP_REMOVED lines=13> */
[----:B------:R-:W-:Y:S02]  /*267d0*/  ULDC UR4, c[0x0][0x2f4] ;  /* 0x0000bd0000047ab9 */ /* 0x000fe40000000800 */
[----:B------:R-:W-:Y:S02]  /*267e0*/  LEA R0, P0, R2, UR6, 0x1 ;  /* 0x0000000602007c11 */ /* 0x000fe4000f8008ff */
[----:B0-----:R-:W-:Y:S01]  /*267f0*/  LOP3.LUT R5, R4, 0x7f, RZ, 0xc0, !PT ;  /* 0x0000007f04057812 */ /* 0x001fe200078ec0ff */
[----:B------:R-:W-:Y:S01]  /*26800*/  IMAD R4, R18, UR5, R3 ;  /* 0x0000000512047c24 */ /* 0x000fe2000f8e0203 */
[----:B------:R-:W-:Y:S02]  /*26810*/  UMOV UR5, 0xffffffff ;  /* 0xffffffff00057882 */ /* 0x000fe40000000000 */
[----:B------:R-:W-:-:S02]  /*26820*/  SHF.R.U32.HI R6, RZ, 0x3, R5 ;  /* 0x00000003ff067819 */ /* 0x000fc40000011605 */
[----:B------:R-:W0:Y:S01]  /*26830*/  S2R R5, SR_TID.X ;  /* 0x0000000000057919 */ /* 0x000e220000002100 */
[----:B------:R-:W-:Y:S02]  /*26840*/  LEA.HI.X R4, R2, UR7, R4, 0x1, P0 ;  /* 0x0000000702047c11 */ /* 0x000fe400080f0c04 */
[----:B------:R-:W-:-:S05]  /*26850*/  IMAD.IADD R25, R25, 0x1, -R6 ;  /* 0x0000000119197824 */ /* 0x000fca00078e0a06 */
        /* <DEDUP_REMOVED lines=59> */
.L_x_12757:
        /* <DEDUP_REMOVED lines=10> */
.L_x_12674:
        /* <DEDUP_REMOVED lines=10> */
.L_x_12675:
        /* <DEDUP_REMOVED lines=31> */
.L_x_12677:
[----:B------:R-:W-:Y:S05]  /*26f40*/  BSYNC B6 ;  /* 0x0000000000067941 */ /* 0x000fea0003800000 */
.L_x_12676:
[----:B------:R-:W3:Y:S01]  /*26f50*/  LDL R20, [R1+0x450] ;  /* 0x0004500001147983 */ /* 0x000ee20000100800 */
[----:B------:R-:W-:Y:S01]  /*26f60*/  IMAD.MOV.U32 R21, RZ, RZ, R34 ;  /* 0x000000ffff157224 */ /* 0x000fe200078e0022 */
[----:B------:R-:W-:Y:S01]  /*26f70*/  ULDC.64 UR4, c[0x0][0x298] ;  /* 0x0000a60000047ab9 */ /* 0x000fe20000000a00 */
[----:B0-----:R-:W0:Y:S01]  /*26f80*/  LDC R5, c[0x0][0x448] ;  /* 0x00011200ff057b82 */ /* 0x001e220000000800 */
[----:B------:R-:W4:Y:S01]  /*26f90*/  S2R R2, SR_TID.X ;  /* 0x0000000000027919 */ /* 0x000f220000002100 */
[----:B------:R-:W5:Y:S01]  /*26fa0*/  S2R R34, SR_TID.X ;  /* 0x0000000000227919 */ /* 0x000f620000002100 */
[----:B----4-:R-:W-:-:S04]  /*26fb0*/  LOP3.LUT R2, R2, 0x7f, RZ, 0xc0, !PT ;  /* 0x0000007f02027812 */ /* 0x010fc800078ec0ff */
[----:B--2---:R-:W-:Y:S02]  /*26fc0*/  SHF.R.U32.HI R0, RZ, 0x3, R2 ;  /* 0x00000003ff007819 */ /* 0x004fe40000011602 */
[----:B------:R-:W2:Y:S01]  /*26fd0*/  LDC R2, c[0x0][0x448] ;  /* 0x00011200ff027b82 */ /* 0x000ea20000000800 */
[----:B---3--:R-:W-:Y:S02]  /*26fe0*/  IMAD.MOV.U32 R4, RZ, RZ, R20 ;  /* 0x000000ffff047224 */ /* 0x008fe400078e0014 */
[----:B------:R-:W3:Y:S01]  /*26ff0*/  LDL R20, [R1+0x448] ;  /* 0x0004480001147983 */ /* 0x000ee20000100800 */
[----:B--2---:R-:W-:Y:S01]  /*27000*/  ISETP.NE.AND P6, PT, R2, 0x1, PT ;  /* 0x000000010200780c */ /* 0x004fe20003fc5270 */
[----:B-----5:R-:W-:Y:S02]  /*27010*/  IMAD.SHL.U32 R34, R34, 0x10, RZ ;  /* 0x0000001022227824 */ /* 0x020fe400078e00ff */
[----:B------:R-:W-:Y:S01]  /*27020*/  IMAD R4, R4, UR4, RZ ;  /* 0x0000000404047c24 */ /* 0x000fe2000f8e02ff */
[----:B------:R-:W2:Y:S02]  /*27030*/  S2R R6, SR_TID.X ;  /* 0x0000000000067919 */ /* 0x000ea40000002100 */
[----:B------:R-:W-:Y:S01]  /*27040*/  LOP3.LUT R34, R0, 0x70, R34, 0xf8, !PT ;  /* 0x0000007000227812 */ /* 0x000fe200078ef822 */
[----:B------:R-:W-:-:S04]  /*27050*/  IMAD R4, R33, UR5, R4 ;  /* 0x0000000521047c24 */ /* 0x000fc8000f8e0204 */
[----:B------:R-:W-:Y:S02]  /*27060*/  IMAD.IADD R34, R34, 0x1, R36 ;  /* 0x0000000122227824 */ /* 0x000fe400078e0224 */
[----:B------:R-:W4:Y:S02]  /*27070*/  @P6 LDC R3, c[0x0][0x44c] ;  /* 0x00011300ff036b82 */ /* 0x000f240000000800 */
[----:B------:R-:W-:-:S06]  /*27080*/  IMAD.MOV.U32 R0, RZ, RZ, R34 ;  /* 0x000000ffff007224 */ /* 0x000fcc00078e0022 */
[----:B------:R-:W5:Y:S01]  /*27090*/  @P6 LDC R2, c[0x0][0x450] ;  /* 0x00011400ff026b82 */ /* 0x000f620000000800 */
[----:B----4-:R-:W-:-:S05]  /*270a0*/  @P6 IMAD.HI.U32 R3, R34, R3, RZ ;  /* 0x0000000322036227 */ /* 0x010fca00078e00ff */
[----:B-----5:R-:W-:Y:S01]  /*270b0*/  @P6 SHF.R.U32.HI R0, RZ, R2, R3 ;  /* 0x00000002ff006219 */ /* 0x020fe20000011603 */
[----:B------:R-:W-:Y:S01]  /*270c0*/  IMAD.WIDE.U32 R2, R33, UR4, RZ ;  /* 0x0000000421027c25 */ /* 0x000fe2000f8e00ff */
[----:B------:R-:W-:-:S03]  /*270d0*/  ULDC.64 UR4, c[0x0][0x2d8] ;  /* 0x0000b60000047ab9 */ /* 0x000fc60000000a00 */
[----:B------:R-:W-:Y:S02]  /*270e0*/  IMAD.IADD R3, R3, 0x1, R4 ;  /* 0x0000000103037824 */ /* 0x000fe400078e0204 */
[----:B------:R-:W-:-:S04]  /*270f0*/  IMAD.WIDE.U32 R2, R18, UR4, R2 ;  /* 0x0000000412027c25 */ /* 0x000fc8000f8e0002 */
[----:B------:R-:W-:Y:S01]  /*27100*/  IMAD R3, R18, UR5, R3 ;  /* 0x0000000512037c24 */ /* 0x000fe2000f8e0203 */
[----:B------:R-:W-:Y:S02]  /*27110*/  ULDC.64 UR4, c[0x0][0x2e0] ;  /* 0x0000b80000047ab9 */ /* 0x000fe40000000a00 */
[----:B------:R-:W-:Y:S01]  /*27120*/  IMAD R4, R21, UR4, RZ ;  /* 0x0000000415047c24 */ /* 0x000fe2000f8e02ff */
[----:B--2---:R-:W-:-:S04]  /*27130*/  LOP3.LUT R21, R6, 0x7f, RZ, 0xc0, !PT ;  /* 0x0000007f06157812 */ /* 0x004fc800078ec0ff */
[----:B------:R-:W-:Y:S01]  /*27140*/  SHF.R.U32.HI R21, RZ, 0x3, R21 ;  /* 0x00000003ff157819 */ /* 0x000fe20000011615 */
[C---:B---3--:R-:W-:Y:S02]  /*27150*/  IMAD R4, R20.reuse, UR5, R4 ;  /* 0x0000000514047c24 */ /* 0x048fe4000f8e0204 */
[----:B------:R-:W-:Y:S01]  /*27160*/  IMAD.WIDE.U32 R2, R20, UR4, R2 ;  /* 0x0000000414027c25 */ /* 0x000fe2000f8e0002 */
[----:B------:R-:W-:-:S03]  /*27170*/  ULDC.64 UR4, c[0x0][0x2d0] ;  /* 0x0000b40000047ab9 */ /* 0x000fc60000000a00 */
[----:B------:R-:W-:Y:S01]  /*27180*/  IMAD.IADD R3, R3, 0x1, R4 ;  /* 0x0000000103037824 */ /* 0x000fe200078e0204 */
[----:B------:R-:W-:Y:S01]  /*27190*/  SHF.R.S32.HI R4, RZ, 0x1f, R0 ;  /* 0x0000001fff047819 */ /* 0x000fe20000011400 */
[----:B------:R-:W-:Y:S02]  /*271a0*/  IMAD.SHL.U32 R20, R6, 0x8, RZ ;  /* 0x0000000806147824 */ /* 0x000fe400078e00ff */
[----:B------:R-:W-:-:S03]  /*271b0*/  IMAD.WIDE.U32 R2, R0, UR4, R2 ;  /* 0x0000000400027c25 */ /* 0x000fc6000f8e0002 */
[----:B------:R-:W-:Y:S01]  /*271c0*/  LOP3.LUT R20, R20, 0x38, RZ, 0xc0, !PT ;  /* 0x0000003814147812 */ /* 0x000fe200078ec0ff */
[----:B------:R-:W-:-:S04]  /*271d0*/  IMAD R4, R4, UR4, RZ ;  /* 0x0000000404047c24 */ /* 0x000fc8000f8e02ff */
[----:B------:R-:W-:Y:S01]  /*271e0*/  IMAD R4, R0, UR5, R4 ;  /* 0x0000000500047c24 */ /* 0x000fe2000f8e0204 */
[----:B------:R-:W-:Y:S01]  /*271f0*/  ULDC.64 UR4, c[0x0][0x2c8] ;  /* 0x0000b20000047ab9 */ /* 0x000fe20000000a00 */
[----:B------:R-:W-:Y:S02]  /*27200*/  IMAD.MOV R0, RZ, RZ, -R0 ;  /* 0x000000ffff007224 */ /* 0x000fe400078e0a00 */
[----:B------:R-:W-:Y:S02]  /*27210*/  IMAD.IADD R3, R3, 0x1, R4 ;  /* 0x0000000103037824 */ /* 0x000fe400078e0204 */
[----:B0-----:R-:W-:-:S04]  /*27220*/  IMAD R0, R5, R0, R34 ;  /* 0x0000000005007224 */ /* 0x001fc800078e0222 */
[----:B------:R-:W-:Y:S01]  /*27230*/  IMAD.WIDE.U32 R2, R0, UR4, R2 ;  /* 0x0000000400027c25 */ /* 0x000fe2000f8e0002 */
[----:B------:R-:W-:-:S05]  /*27240*/  SHF.R.S32.HI R4, RZ, 0x1f, R0 ;  /* 0x0000001fff047819 */ /* 0x000fca0000011400 */
[----:B------:R-:W-:-:S04]  /*27250*/  IMAD R4, R4, UR4, RZ ;  /* 0x0000000404047c24 */ /* 0x000fc8000f8e02ff */
        /* <DEDUP_REMOVED lines=10> */
[----:B------:R-:W-:Y:S01]  /*27300*/  IMAD R37, R37, R5, RZ ;  /* 0x0000000525257224 */ /* 0x000fe200078e02ff */
[----:B------:R-:W-:Y:S01]  /*27310*/  LOP3.LUT R23, R23, 0xffffdfff, RZ, 0xc0, !PT ;  /* 0xffffdfff17177812 */ /* 0x000fe200078ec0ff */
[----:B------:R-:W-:Y:S01]  /*27320*/  IMAD.IADD R36, R21, 0x1, R36 ;  /* 0x0000000115247824 */ /* 0x000fe200078e0224 */
[----:B------:R-:W2:Y:S04]  /*27330*/  SHFL.IDX PT, R2, R4, RZ, 0x181f ;  /* 0x00181fff04027589 */ /* 0x000ea800000e0000 */
[----:B------:R-:W-:Y:S01]  /*27340*/  ISETP.GE.AND P6, PT, R36, R37, PT ;  /* 0x000000252400720c */ /* 0x000fe20003fc6270 */
[----:B------:R-:W3:Y:S04]  /*27350*/  SHFL.IDX PT, R11, R0, 0x1, 0x181f ;  /* 0x00381f00000b7f89 */ /* 0x000ee800000e0000 */
[----:B------:R-:W4:Y:S04]  /*27360*/  SHFL.IDX PT, R6, R4, 0x1, 0x181f ;  /* 0x00381f0004067f89 */ /* 0x000f2800000e0000 */
[----:B------:R-:W5:Y:S04]  /*27370*/  SHFL.IDX PT, R8, R0, 0x2, 0x181f ;  /* 0x00581f0000087f89 */ /* 0x000f6800000e0000 */
[----:B------:R-:W1:Y:S01]  /*27380*/  SHFL.IDX PT, R5, R4, 0x2, 0x181f ;  /* 0x00581f0004057f89 */ /* 0x000e6200000e0000 */
[----:B------:R-:W-:-:S02]  /*27390*/  @P6 LOP3.LUT R23, R23, 0x2000, RZ, 0xfc, !PT ;  /* 0x0000200017176812 */ /* 0x000fc400078efcff */
[----:B0-----:R-:W-:Y:S01]  /*273a0*/  @!P6 LEA R3, P1, R20, R3, 0x1 ;  /* 0x000000031403e211 */ /* 0x001fe200078208ff */
[----:B------:R-:W0:Y:S01]  /*273b0*/  SHFL.IDX PT, R9, R0, 0x3, 0x181f ;  /* 0x00781f0000097f89 */ /* 0x000e2200000e0000 */
[----:B------:R-:W-:-:S03]  /*273c0*/  LOP3.LUT R23, R23, 0xffffefff, RZ, 0xc0, !PT ;  /* 0xffffefff17177812 */ /* 0x000fc600078ec0ff */
[----:B--2---:R-:W-:Y:S02]  /*273d0*/  @!P6 IMAD.X R7, RZ, RZ, R2, P1 ;  /* 0x000000ffff07e224 */ /* 0x004fe400008e0602 */
[----:B------:R-:W-:-:S05]  /*273e0*/  VIADD R2, R36, 0x10 ;  /* 0x0000001024027836 */ /* 0x000fca0000000000 */
[----:B------:R-:W-:Y:S01]  /*273f0*/  ISETP.GE.AND P5, PT, R2, R37, PT ;  /* 0x000000250200720c */ /* 0x000fe20003fa6270 */
[----:B------:R-:W-:-:S05]  /*27400*/  VIADD R2, R36, 0x20 ;  /* 0x0000002024027836 */ /* 0x000fca0000000000 */
[----:B------:R-:W-:Y:S01]  /*27410*/  ISETP.GE.AND P3, PT, R2, R37, PT ;  /* 0x000000250200720c */ /* 0x000fe20003f66270 */
[----:B------:R-:W-:-:S05]  /*27420*/  VIADD R2, R36, 0x30 ;  /* 0x0000003024027836 */ /* 0x000fca0000000000 */
[----:B------:R-:W-:Y:S01]  /*27430*/  ISETP.GE.AND P2, PT, R2, R37, PT ;  /* 0x000000250200720c */ /* 0x000fe20003f46270 */
[----:B------:R-:W-:Y:S01]  /*27440*/  VIADD R2, R36, 0x40 ;  /* 0x0000004024027836 */ /* 0x000fe20000000000 */
[----:B---3--:R-:W-:Y:S02]  /*27450*/  @!P5 LEA R11, P1, R20, R11, 0x1 ;  /* 0x0000000b140bd211 */ /* 0x008fe400078208ff */
[----:B------:R-:W-:Y:S02]  /*27460*/  @P5 LOP3.LUT R23, R23, 0x1000, RZ, 0xfc, !PT ;  /* 0x0000100017175812 */ /* 0x000fe400078efcff */
[----:B------:R-:W-:Y:S01]  /*27470*/  ISETP.GE.AND P4, PT, R2, R37, PT ;  /* 0x000000250200720c */ /* 0x000fe20003f86270 */
[----:B----4-:R-:W-:Y:S01]  /*27480*/  @!P5 IMAD.X R6, RZ, RZ, R6, P1 ;  /* 0x000000ffff06d224 */ /* 0x010fe200008e0606 */
[----:B------:R-:W2:Y:S01]  /*27490*/  SHFL.IDX PT, R2, R4, 0x3, 0x181f ;  /* 0x00781f0004027f89 */ /* 0x000ea200000e0000 */
[----:B-----5:R-:W-:Y:S02]  /*274a0*/  @!P3 LEA R8, P1, R20, R8, 0x1 ;  /* 0x000000081408b211 */ /* 0x020fe400078208ff */
[----:B------:R-:W-:-:S03]  /*274b0*/  LOP3.LUT R23, R23, 0xfffff7ff, RZ, 0xc0, !PT ;  /* 0xfffff7ff17177812 */ /* 0x000fc600078ec0ff */
[----:B-1----:R-:W-:Y:S01]  /*274c0*/  @!P3 IMAD.X R5, RZ, RZ, R5, P1 ;  /* 0x000000ffff05b224 */ /* 0x002fe200008e0605 */
[----:B0-----:R-:W-:Y:S02]  /*274d0*/  @!P2 LEA R12, P1, R20, R9, 0x1 ;  /* 0x00000009140ca211 */ /* 0x001fe400078208ff */
[----:B------:R-:W0:Y:S01]  /*274e0*/  SHFL.IDX PT, R9, R0, 0x4, 0x181f ;  /* 0x00981f0000097f89 */ /* 0x000e2200000e0000 */
[----:B------:R-:W-:-:S04]  /*274f0*/  @P3 LOP3.LUT R23, R23, 0x800, RZ, 0xfc, !PT ;  /* 0x0000080017173812 */ /* 0x000fc800078efcff */
[----:B------:R-:W-:-:S04]  /*27500*/  LOP3.LUT R23, R23, 0xfffffdff, RZ, 0xc0, !PT ;  /* 0xfffffdff17177812 */ /* 0x000fc800078ec0ff */
[----:B------:R-:W-:-:S04]  /*27510*/  @P2 LOP3.LUT R23, R23, 0x200, RZ, 0xfc, !PT ;  /* 0x0000020017172812 */ /* 0x000fc800078efcff */
[----:B------:R-:W-:Y:S01]  /*27520*/  LOP3.LUT R23, R23, 0xfffffeff, RZ, 0xc0, !PT ;  /* 0xfffffeff17177812 */ /* 0x000fe200078ec0ff */
[----:B--2---:R-:W-:Y:S02]  /*27530*/  @!P2 IMAD.X R10, RZ, RZ, R2, P1 ;  /* 0x000000ffff0aa224 */ /* 0x004fe400008e0602 */
[----:B------:R-:W1:Y:S01]  /*27540*/  SHFL.IDX PT, R2, R4, 0x4, 0x181f ;  /* 0x00981f0004027f89 */ /* 0x000e6200000e0000 */
[----:B------:R-:W-:-:S04]  /*27550*/  @P4 LOP3.LUT R23, R23, 0x100, RZ, 0xfc, !PT ;  /* 0x0000010017174812 */ /* 0x000fc800078efcff */
[----:B------:R-:W-:Y:S02]  /*27560*/  LOP3.LUT R23, R23, 0xffffff7f, RZ, 0xc0, !PT ;  /* 0xffffff7f17177812 */ /* 0x000fe400078ec0ff */
[----:B0-----:R-:W-:-:S05]  /*27570*/  @!P4 LEA R13, P1, R20, R9, 0x1 ;  /* 0x00000009140dc211 */ /* 0x001fca00078208ff */
[----:B-1----:R-:W-:Y:S02]  /*27580*/  @!P4 IMAD.X R9, RZ, RZ, R2, P1 ;  /* 0x000000ffff09c224 */ /* 0x002fe400008e0602 */
[----:B------:R-:W-:Y:S02]  /*27590*/  @!P6 IMAD.MOV.U32 R2, RZ, RZ, R3 ;  /* 0x000000ffff02e224 */ /* 0x000fe400078e0003 */
[----:B------:R-:W-:Y:S02]  /*275a0*/  @!P6 IMAD.MOV.U32 R3, RZ, RZ, R7 ;  /* 0x000000ffff03e224 */ /* 0x000fe400078e0007 */
[----:B------:R-:W0:Y:S04]  /*275b0*/  SHFL.IDX PT, R7, R0, 0x5, 0x181f ;  /* 0x00b81f0000077f89 */ /* 0x000e2800000e0000 */
[----:B------:R1:W-:Y:S02]  /*275c0*/  @!P6 LDGSTS.E.BYPASS.LTC128B.128 [R26+0x18400], desc[UR36][R2.64], !P0 ;  /* 0x18400000021aefae */ /* 0x0003e4000c101d64 */
[----:B-1----:R-:W-:-:S02]  /*275d0*/  @!P5 IMAD.MOV.U32 R2, RZ, RZ, R11 ;  /* 0x000000ffff02d224 */ /* 0x002fc400078e000b */
[----:B------:R-:W-:Y:S02]  /*275e0*/  @!P5 IMAD.MOV.U32 R3, RZ, RZ, R6 ;  /* 0x000000ffff03d224 */ /* 0x000fe400078e0006 */
[----:B------:R-:W1:Y:S04]  /*275f0*/  SHFL.IDX PT, R6, R4, 0x5, 0x181f ;  /* 0x00b81f0004067f89 */ /* 0x000e6800000e0000 */
[----:B------:R2:W-:Y:S02]  /*27600*/  @!P5 LDGSTS.E.BYPASS.LTC128B.128 [R26+0x18c00], desc[UR36][R2.64], !P0 ;  /* 0x18c00000021adfae */ /* 0x0005e4000c101d64 */
[----:B--2---:R-:W-:Y:S02]  /*27610*/  @!P3 IMAD.MOV.U32 R2, RZ, RZ, R8 ;  /* 0x000000ffff02b224 */ /* 0x004fe400078e0008 */
[----:B------:R-:W-:-:S02]  /*27620*/  @!P3 IMAD.MOV.U32 R3, RZ, RZ, R5 ;  /* 0x000000ffff03b224 */ /* 0x000fc400078e0005 */
[----:B------:R-:W2:Y:S04]  /*27630*/  SHFL.IDX PT, R5, R0, 0x6, 0x181f ;  /* 0x00d81f0000057f89 */ /* 0x000ea800000e0000 */
[----:B------:R3:W-:Y:S04]  /*27640*/  @!P3 LDGSTS.E.BYPASS.LTC128B.128 [R26+0x19400], desc[UR36][R2.64], !P0 ;  /* 0x19400000021abfae */ /* 0x0007e8000c101d64 */
[----:B------:R-:W-:Y:S01]  /*27650*/  SHFL.IDX PT, R0, R0, 0x7, 0x181f ;  /* 0x00f81f0000007f89 */ /* 0x000fe200000e0000 */
[----:B---3--:R-:W-:Y:S02]  /*27660*/  VIADD R2, R36, 0x50 ;  /* 0x0000005024027836 */ /* 0x008fe40000000000 */
[----:B------:R-:W-:-:S03]  /*27670*/  @!P2 IMAD.MOV.U32 R3, RZ, RZ, R10 ;  /* 0x000000ffff03a224 */ /* 0x000fc600078e000a */
[----:B------:R-:W-:Y:S01]  /*27680*/  ISETP.GE.AND P3, PT, R2, R37, PT ;  /* 0x000000250200720c */ /* 0x000fe20003f66270 */
[----:B------:R-:W-:-:S05]  /*27690*/  @!P2 IMAD.MOV.U32 R2, RZ, RZ, R12 ;  /* 0x000000ffff02a224 */ /* 0x000fca00078e000c */
[----:B------:R3:W-:Y:S07]  /*276a0*/  @!P2 LDGSTS.E.BYPASS.LTC128B.128 [R26+0x19c00], desc[UR36][R2.64], !P0 ;  /* 0x19c00000021aafae */ /* 0x0007ee000c101d64 */
[----:B0-----:R-:W-:Y:S02]  /*276b0*/  @!P3 LEA R7, P1, R20, R7, 0x1 ;  /* 0x000000071407b211 */ /* 0x001fe400078208ff */
[----:B------:R-:W-:Y:S01]  /*276c0*/  @P3 LOP3.LUT R23, R23, 0x80, RZ, 0xfc, !PT ;  /* 0x0000008017173812 */ /* 0x000fe200078efcff */
[----:B---3--:R-:W0:Y:S01]  /*276d0*/  SHFL.IDX PT, R2, R4, 0x6, 0x181f ;  /* 0x00d81f0004027f89 */ /* 0x008e2200000e0000 */
[----:B------:R-:W-:-:S02]  /*276e0*/  VIADD R3, R36, 0x60 ;  /* 0x0000006024037836 */ /* 0x000fc40000000000 */
[----:B------:R-:W-:Y:S01]  /*276f0*/  LOP3.LUT R23, R23, 0xffffffbf, RZ, 0xc0, !PT ;  /* 0xffffffbf17177812 */ /* 0x000fe200078ec0ff */
[----:B-1----:R-:W-:Y:S01]  /*27700*/  @!P3 IMAD.X R6, RZ, RZ, R6, P1 ;  /* 0x000000ffff06b224 */ /* 0x002fe200008e0606 */
[----:B------:R-:W1:Y:S01]  /*27710*/  SHFL.IDX PT, R4, R4, 0x7, 0x181f ;  /* 0x00f81f0004047f89 */ /* 0x000e6200000e0000 */
[----:B------:R-:W-:Y:S01]  /*27720*/  ISETP.GE.AND P2, PT, R3, R37, PT ;  /* 0x000000250300720c */ /* 0x000fe20003f46270 */
[----:B------:R-:W-:-:S12]  /*27730*/  @!P4 IMAD.MOV.U32 R3, RZ, RZ, R9 ;  /* 0x000000ffff03c224 */ /* 0x000fd800078e0009 */
[----:B--2---:R-:W-:Y:S02]  /*27740*/  @!P2 LEA R5, P1, R20, R5, 0x1 ;  /* 0x000000051405a211 */ /* 0x004fe400078208ff */
[----:B------:R-:W-:-:S03]  /*27750*/  @P2 LOP3.LUT R23, R23, 0x40, RZ, 0xfc, !PT ;  /* 0x0000004017172812 */ /* 0x000fc600078efcff */
[----:B0-----:R-:W-:Y:S02]  /*27760*/  @!P2 IMAD.X R8, RZ, RZ, R2, P1 ;  /* 0x000000ffff08a224 */ /* 0x001fe400008e0602 */
[----:B------:R-:W-:-:S05]  /*27770*/  @!P4 IMAD.MOV.U32 R2, RZ, RZ, R13 ;  /* 0x000000ffff02c224 */ /* 0x000fca00078e000d */
[----:B------:R0:W-:Y:S02]  /*27780*/  @!P4 LDGSTS.E.BYPASS.LTC128B.128 [R26+0x1a400], desc[UR36][R2.64], !P0 ;  /* 0x1a400000021acfae */ /* 0x0001e4000c101d64 */
[----:B0-----:R-:W-:Y:S02]  /*27790*/  @!P3 IMAD.MOV.U32 R2, RZ, RZ, R7 ;  /* 0x000000ffff02b224 */ /* 0x001fe400078e0007 */
[----:B------:R-:W-:-:S05]  /*277a0*/  @!P3 IMAD.MOV.U32 R3, RZ, RZ, R6 ;  /* 0x000000ffff03b224 */ /* 0x000fca00078e0006 */
[----:B------:R0:W-:Y:S02]  /*277b0*/  @!P3 LDGSTS.E.BYPASS.LTC128B.128 [R26+0x1ac00], desc[UR36][R2.64], !P0 ;  /* 0x1ac00000021abfae */ /* 0x0001e4000c101d64 */
[----:B0-----:R-:W-:Y:S02]  /*277c0*/  @!P2 IMAD.MOV.U32 R2, RZ, RZ, R5 ;  /* 0x000000ffff02a224 */ /* 0x001fe400078e0005 */
[----:B------:R-:W-:-:S05]  /*277d0*/  @!P2 IMAD.MOV.U32 R3, RZ, RZ, R8 ;  /* 0x000000ffff03a224 */ /* 0x000fca00078e0008 */
[----:B-1----:R0:W-:Y:S02]  /*277e0*/  @!P2 LDGSTS.E.BYPASS.LTC128B.128 [R26+0x1b400], desc[UR36][R2.64], !P0 ;  /* 0x1b400000021aafae */ /* 0x0021e4000c101d64 */
.L_x_12774:
        /* <DEDUP_REMOVED lines=12> */
.L_x_12679:
        /* <DEDUP_REMOVED lines=28> */
.L_x_12681:
[----:B------:R-:W-:Y:S05]  /*27a70*/  BSYNC B6 ;  /* 0x0000000000067941 */ /* 0x000fea0003800000 */
.L_x_12680:
        /* <DEDUP_REMOVED lines=143> */
.L_x_12792:
        /* <DEDUP_REMOVED lines=12> */
.L_x_12684:
[----:B------:R-:W-:Y:S05]  /*28430*/  BSYNC B0 ;  /* 0x0000000000007941 */ /* 0x000fea0003800000 */
.L_x_12683:
[----:B------:R-:W-:Y:S01]  /*28440*/  NOP ;  /* 0x0000000000007918 */ /* 0x000fe20000000000 */
[----:B------:R-:W-:-:S13]  /*28450*/  PLOP3.LUT P0, PT, PT, PT, PT, 0x80, 0x0 ;  /* 0x000000000000781c */ /* 0x000fda0003f0f070 */
.L_x_12685:
        /* <DEDUP_REMOVED lines=18> */
.L_x_12793:
[----:B------:R-:W-:Y:S05]  /*28580*/  BSYNC B0 ;  /* 0x0000000000007941 */ /* 0x000fea0003800000 */
.L_x_12686:
[----:B------:R-:W-:-:S13]  /*28590*/  LOP3.LUT P0, RZ, R23, 0x400, RZ, 0xc0, !PT ;  /* 0x0000040017ff7812 */ /* 0x000fda000780c0ff */
[----:B------:R-:W-:Y:S05]  /*285a0*/  @!P0 BRA `(.L_x_12688) ;  /* 0x0000000000048947 */ /* 0x000fea0003800000 */
[----:B------:R-:W-:Y:S01]  /*285b0*/  BPT.TRAP 0x1 ;  /* 0x000000040000795c */ /* 0x000fe20000300000 */
.L_x_12688:
[----:B------:R-:W-:Y:S01]  /*285c0*/  SHF.L.U32 R0, R27, 0x1f, RZ ;  /* 0x0000001f1b007819 */ /* 0x000fe200000006ff */
[----:B------:R-:W-:Y:S03]  /*285d0*/  BSSY B0, `(.L_x_12689) ;  /* 0x0000003000007945 */ /* 0x000fe60003800000 */
[----:B------:R-:W1:Y:S02]  /*285e0*/  SYNCS.PHASECHK.TRANS64.TRYWAIT P0, [R17+URZ+0x32460], R0 ;  /* 0x03246000110075a7 */ /* 0x000e64000800017f */
[----:B-1----:R-:W-:Y:S05]  /*285f0*/  @!P0 BRA `(.L_x_12690) ;  /* 0x0000004c00348947 */ /* 0x002fea0003800000 */
.L_x_12794:
[----:B------:R-:W-:Y:S05]  /*28600*/  BSYNC B0 ;  /* 0x0000000000007941 */ /* 0x000fea0003800000 */
.L_x_12689:
[----:B0-----:R-:W1:Y:S01]  /*28610*/  LDL.LU R3, [R1+0x45c] ;  /* 0x00045c0001037983 */ /* 0x001e620000300800 */
[----:B------:R-:W-:Y:S01]  /*28620*/  ULDC.64 UR4, c[0x0][0x328] ;  /* 0x0000ca0000047ab9 */ /* 0x000fe20000000a00 */
[----:B------:R-:W-:Y:S02]  /*28630*/  ULDC.64 UR6, c[0x0][0x318] ;  /* 0x0000c60000067ab9 */ /* 0x000fe40000000a00 */
[----:B------:R-:W2:Y:S04]  /*28640*/  LDL.LU R2, [R1+0x440] ;  /* 0x0004400001027983 */ /* 0x000ea80000300800 */
[----:B------:R-:W3:Y:S04]  /*28650*/  LDL.LU R6, [R1+0x460] ;  /* 0x0004600001067983 */ /* 0x000ee80000300800 */
[----:B------:R-:W4:Y:S01]  /*28660*/  LDL.LU R4, [R1+0x478] ;  /* 0x0004780001047983 */ /* 0x000f220000300800 */
[----:B------:R-:W-:-:S02]  /*28670*/  LOP3.LUT P3, RZ, R23, 0x10, RZ, 0xc0, !PT ;  /* 0x0000001017ff7812 */ /* 0x000fc4000786c0ff */
[C---:B------:R-:W-:Y:S02]  /*28680*/  LOP3.LUT P2, RZ, R23.reuse, 0x8, RZ, 0xc0, !PT ;  /* 0x0000000817ff7812 */ /* 0x040fe4000784c0ff */
[C---:B------:R-:W-:Y:S02]  /*28690*/  LOP3.LUT P1, RZ, R23.reuse, 0x4, RZ, 0xc0, !PT ;  /* 0x0000000417ff7812 */ /* 0x040fe4000782c0ff */
[----:B------:R-:W-:Y:S02]  /*286a0*/  LOP3.LUT P4, RZ, R23, 0x1, RZ, 0xc0, !PT ;  /* 0x0000000117ff7812 */ /* 0x000fe4000788c0ff */
[----:B------:R-:W-:Y:S01]  /*286b0*/  SEL R7, RZ, 0x8, P1 ;  /* 0x00000008ff077807 */ /* 0x000fe20000800000 */
[----:B-1----:R-:W-:-:S04]  /*286c0*/  IMAD R0, R3, UR4, RZ ;  /* 0x0000000403007c24 */ /* 0x002fc8000f8e02ff */
[C---:B--2---:R-:W-:Y:S02]  /*286d0*/  IMAD R5, R2.reuse, UR5, R0 ;  /* 0x0000000502057c24 */ /* 0x044fe4000f8e0200 */
[----:B------:R-:W-:Y:S01]  /*286e0*/  IMAD.WIDE.U32 R2, R2, UR4, RZ ;  /* 0x0000000402027c25 */ /* 0x000fe2000f8e00ff */
[----:B------:R-:W-:-:S03]  /*286f0*/  ULDC.64 UR4, c[0x0][0x338] ;  /* 0x0000ce0000047ab9 */ /* 0x000fc60000000a00 */
[----:B------:R-:W-:Y:S02]  /*28700*/  IMAD.IADD R3, R3, 0x1, R5 ;  /* 0x0000000103037824 */ /* 0x000fe400078e0205 */
[----:B---3--:R-:W-:Y:S02]  /*28710*/  IMAD R0, R6, UR4, RZ ;  /* 0x0000000406007c24 */ /* 0x008fe4000f8e02ff */
[----:B------:R-:W-:-:S04]  /*28720*/  IMAD.WIDE.U32 R2, R35, UR4, R2 ;  /* 0x0000000423027c25 */ /* 0x000fc8000f8e0002 */
[----:B------:R-:W-:Y:S01]  /*28730*/  IMAD R5, R35, UR5, R0 ;  /* 0x0000000523057c24 */ /* 0x000fe2000f8e0200 */
[----:B------:R-:W-:Y:S01]  /*28740*/  ULDC.64 UR4, c[0x0][0x330] ;  /* 0x0000cc0000047ab9 */ /* 0x000fe20000000a00 */
[----:B------:R-:W-:Y:S02]  /*28750*/  SEL R0, RZ, 0x2, P3 ;  /* 0x00000002ff007807 */ /* 0x000fe40001800000 */
        /* <DEDUP_REMOVED lines=81> */
.L_x_12808:
        /* <DEDUP_REMOVED lines=15> */
.L_x_12692:
        /* <DEDUP_REMOVED lines=10> */
.L_x_12693:
[----:B0-----:R-:W2:Y:S01]  /*28e00*/  LDL.LU R2, [R1+0x458] ;  /* 0x0004580001027983 */ /* 0x001ea20000300800 */
[----:B------:R0:W-:Y:S01]  /*28e10*/  SYNCS.ARRIVE.TRANS64.A1T0 RZ, [R17+URZ+0x32450], RZ ;  /* 0x032450ff11ff79a7 */ /* 0x0001e2000810003f */
[----:B------:R-:W-:Y:S01]  /*28e20*/  BSSY B0, `(.L_x_12694) ;  /* 0x00000d8000007945 */ /* 0x000fe20003800000 */
[----:B--2---:R-:W-:-:S05]  /*28e30*/  VIADD R21, R2, 0xfffffffe ;  /* 0xfffffffe02157836 */ /* 0x004fca0000000000 */
[----:B------:R-:W-:-:S13]  /*28e40*/  ISETP.GE.AND P0, PT, R21, R30, PT ;  /* 0x0000001e1500720c */ /* 0x000fda0003f06270 */
[----:B0-----:R-:W-:Y:S05]  /*28e50*/  @!P0 BRA `(.L_x_12695) ;  /* 0x0000000c00508947 */ /* 0x001fea0003800000 */
.L_x_12708:
[----:B0-----:R-:W0:Y:S01]  /*28e60*/  S2R R2, SR_TID.X ;  /* 0x0000000000027919 */ /* 0x001e220000002100 */
[----:B------:R-:W-:Y:S01]  /*28e70*/  IMAD R8, R21, 0x60, R31 ;  /* 0x0000006015087824 */ /* 0x000fe200078e021f */
[----:B------:R-:W-:Y:S01]  /*28e80*/  LOP3.LUT P1, RZ, R23, 0x400, RZ, 0xc0, !PT ;  /* 0x0000040017ff7812 */ /* 0x000fe2000782c0ff */
[----:B------:R-:W-:Y:S01]  /*28e90*/  VIADD R24, R24, 0x1 ;  /* 0x0000000118187836 */ /* 0x000fe20000000000 */
[C---:B0-----:R-:W-:Y:S01]  /*28ea0*/  LOP3.LUT R3, R2.reuse, 0x7f, RZ, 0xc0, !PT ;  /* 0x0000007f02037812 */ /* 0x041fe200078ec0ff */
[----:B------:R-:W-:-:S03]  /*28eb0*/  IMAD.SHL.U32 R2, R2, 0x10, RZ ;  /* 0x0000001002027824 */ /* 0x000fc600078e00ff */
[----:B------:R-:W-:Y:S02]  /*28ec0*/  SHF.R.U32.HI R4, RZ, 0x3, R3 ;  /* 0x00000003ff047819 */ /* 0x000fe40000011603 */
[----:B------:R-:W0:Y:S02]  /*28ed0*/  LDC R3, c[0x0][0x430] ;  /* 0x00010c00ff037b82 */ /* 0x000e240000000800 */
[----:B------:R-:W-:-:S04]  /*28ee0*/  LOP3.LUT R2, R4, 0x70, R2, 0xf8, !PT ;  /* 0x0000007004027812 */ /* 0x000fc800078ef802 */
[C---:B------:R-:W-:Y:S01]  /*28ef0*/  ISETP.GT.U32.AND P2, PT, R2.reuse, 0x5f, PT ;  /* 0x0000005f0200780c */ /* 0x040fe20003f44070 */
[----:B------:R-:W-:-:S04]  /*28f00*/  IMAD.IADD R8, R2, 0x1, R8 ;  /* 0x0000000102087824 */ /* 0x000fc800078e0208 */
[----:B------:R-:W-:-:S08]  /*28f10*/  IMAD.MOV.U32 R9, RZ, RZ, R8 ;  /* 0x000000ffff097224 */ /* 0x000fd000078e0008 */
[----:B-1----:R-:W1:Y:S01]  /*28f20*/  @!P2 LDC.64 R4, c[0x0][0x428] ;  /* 0x00010a00ff04ab82 */ /* 0x002e620000000a00 */
[----:B0-----:R-:W-:-:S13]  /*28f30*/  ISETP.NE.AND P0, PT, R3, 0x1, PT ;  /* 0x000000010300780c */ /* 0x001fda0003f05270 */
[----:B------:R-:W0:Y:S08]  /*28f40*/  @P0 LDC R3, c[0x0][0x434] ;  /* 0x00010d00ff030b82 */ /* 0x000e300000000800 */
[----:B--2---:R-:W2:Y:S01]  /*28f50*/  @P0 LDC R7, c[0x0][0x438] ;  /* 0x00010e00ff070b82 */ /* 0x004ea20000000800 */
[----:B0-----:R-:W-:-:S05]  /*28f60*/  @P0 IMAD.HI.U32 R2, R8, R3, RZ ;  /* 0x0000000308020227 */ /* 0x001fca00078e00ff */
[----:B--2---:R-:W-:Y:S01]  /*28f70*/  @P0 SHF.R.U32.HI R9, RZ, R7, R2 ;  /* 0x00000007ff090219 */ /* 0x004fe20000011602 */
[----:B-1----:R-:W-:Y:S01]  /*28f80*/  @!P2 IMAD R2, R32, R4, RZ ;  /* 0x000000042002a224 */ /* 0x002fe200078e02ff */
[----:B------:R-:W0:Y:S02]  /*28f90*/  @!P2 LDC.64 R6, c[0x0][0x418] ;  /* 0x00010600ff06ab82 */ /* 0x000e240000000a00 */
[--C-:B------:R-:W-:Y:S01]  /*28fa0*/  @!P2 SHF.R.S32.HI R3, RZ, 0x1f, R9.reuse ;  /* 0x0000001fff03a819 */ /* 0x100fe20000011409 */
[----:B------:R-:W-:Y:S02]  /*28fb0*/  @!P2 IMAD R5, R28, R5, R2 ;  /* 0x000000051c05a224 */ /* 0x000fe400078e0202 */
[----:B------:R-:W-:-:S04]  /*28fc0*/  @!P2 IMAD.MOV.U32 R2, RZ, RZ, R9 ;  /* 0x000000ffff02a224 */ /* 0x000fc800078e0009 */
[----:B------:R-:W-:-:S04]  /*28fd0*/  @!P2 IMAD.WIDE.U32 R2, R28, R4, R2 ;  /* 0x000000041c02a225 */ /* 0x000fc800078e0002 */
[----:B------:R-:W-:Y:S01]  /*28fe0*/  @!P2 IMAD.IADD R3, R5, 0x1, R3 ;  /* 0x000000010503a824 */ /* 0x000fe200078e0203 */
[----:B------:R-:W-:Y:S05]  /*28ff0*/  YIELD ;  /* 0x0000000000007946 */ /* 0x000fea0003800000 */
[----:B------:R-:W-:Y:S01]  /*29000*/  IMAD.MOV.U32 R4, RZ, RZ, RZ ;  /* 0x000000ffff047224 */ /* 0x000fe200078e00ff */
[----:B------:R-:W-:Y:S01]  /*29010*/  ULDC UR4, c[0x0][0x430] ;  /* 0x00010c0000047ab9 */ /* 0x000fe20000000800 */
[----:B0-----:R-:W-:Y:S01]  /*29020*/  @!P2 LEA R6, P0, R2, R6, 0x2 ;  /* 0x000000060206a211 */ /* 0x001fe200078010ff */
[----:B------:R-:W-:-:S03]  /*29030*/  IMAD.MOV R5, RZ, RZ, -R9 ;  /* 0x000000ffff057224 */ /* 0x000fc600078e0a09 */
[----:B------:R-:W-:Y:S02]  /*29040*/  @!P2 LEA.HI.X R7, R2, R7, R3, 0x2, P0 ;  /* 0x000000070207a211 */ /* 0x000fe400000f1403 */
[C---:B------:R-:W-:Y:S01]  /*29050*/  ISETP.NE.AND P0, PT, R24.reuse, 0x2, PT ;  /* 0x000000021800780c */ /* 0x040fe20003f05270 */
[----:B------:R-:W-:Y:S02]  /*29060*/  IMAD.MOV.U32 R3, RZ, RZ, R21 ;  /* 0x000000ffff037224 */ /* 0x000fe400078e0015 */
[----:B------:R-:W-:Y:S01]  /*29070*/  IMAD R5, R5, UR4, R8 ;  /* 0x0000000405057c24 */ /* 0x000fe2000f8e0208 */
[----:B------:R-:W-:Y:S01]  /*29080*/  SEL R2, RZ, 0x1, P0 ;  /* 0x00000001ff027807 */ /* 0x000fe20000000000 */
[----:B------:R0:W5:Y:S01]  /*29090*/  @!P2 LDG.E R4, desc[UR36][R6.64] ;  /* 0x000000240604a981 */ /* 0x000162000c1e1900 */
[----:B------:R-:W-:Y:S01]  /*290a0*/  SEL R24, R24, RZ, P0 ;  /* 0x000000ff18187207 */ /* 0x000fe20000000000 */
[----:B------:R-:W-:Y:S01]  /*290b0*/  VIADD R21, R21, 0xffffffff ;  /* 0xffffffff15157836 */ /* 0x000fe20000000000 */
[----:B------:R-:W-:-:S02]  /*290c0*/  LOP3.LUT R27, R27, R2, RZ, 0x3c, !PT ;  /* 0x000000021b1b7212 */ /* 0x000fc400078e3cff */
[----:B------:R-:W-:Y:S01]  /*290d0*/  ISETP.GT.AND P2, PT, R3, R30, PT ;  /* 0x0000001e0300720c */ /* 0x000fe20003f44270 */
[----:B------:R-:W-:-:S12]  /*290e0*/  @!P1 BRA `(.L_x_12696) ;  /* 0x0000000000049947 */ /* 0x000fd80003800000 */
[----:B------:R-:W-:Y:S01]  /*290f0*/  BPT.TRAP 0x1 ;  /* 0x000000040000795c */ /* 0x000fe20000300000 */
.L_x_12696:
[----:B------:R-:W-:Y:S01]  /*29100*/  IMAD R10, R24, 0x8, R22 ;  /* 0x00000008180a7824 */ /* 0x000fe200078e0216 */
[----:B------:R-:W-:Y:S01]  /*29110*/  SHF.L.U32 R20, R27, 0x1f, RZ ;  /* 0x0000001f1b147819 */ /* 0x000fe200000006ff */
[----:B------:R-:W-:Y:S01]  /*29120*/  BSSY B1, `(.L_x_12697) ;  /* 0x0000004000017945 */ /* 0x000fe20003800000 */
[----:B------:R-:W-:Y:S02]  /*29130*/  SHF.R.S32.HI R9, RZ, 0x1f, R5 ;  /* 0x0000001fff097819 */ /* 0x000fe40000011405 */
[----:B------:R-:W1:Y:S02]  /*29140*/  SYNCS.PHASECHK.TRANS64.TRYWAIT P0, [R10+URZ+0x32440], R20 ;  /* 0x032440140a0075a7 */ /* 0x000e64000800017f */
[----:B-1----:R-:W-:Y:S05]  /*29150*/  @!P0 BRA `(.L_x_12698) ;  /* 0x0000004800b08947 */ /* 0x002fea0003800000 */
.L_x_12809:
[----:B------:R-:W-:Y:S05]  /*29160*/  BSYNC B1 ;  /* 0x0000000000017941 */ /* 0x000fea0003800000 */
.L_x_12697:
        /* <DEDUP_REMOVED lines=49> */
.L_x_12823:
        /* <DEDUP_REMOVED lines=8> */
.L_x_12700:
        /* <DEDUP_REMOVED lines=10> */
.L_x_12701:
[----:B------:R2:W-:Y:S01]  /*295a0*/  SYNCS.ARRIVE.TRANS64.A1T0 RZ, [R10+URZ+0x32430], RZ ;  /* 0x032430ff0aff79a7 */ /* 0x0005e2000810003f */
[----:B------:R-:W-:Y:S05]  /*295b0*/  @!P3 BRA `(.L_x_12702) ;  /* 0x000000000004b947 */ /* 0x000fea0003800000 */
[----:B------:R-:W-:Y:S01]  /*295c0*/  BPT.TRAP 0x1 ;  /* 0x000000040000795c */ /* 0x000fe20000300000 */
.L_x_12702:
[----:B------:R-:W3:Y:S01]  /*295d0*/  SYNCS.PHASECHK.TRANS64.TRYWAIT P0, [R10+URZ+0x32460], R20 ;  /* 0x032460140a0075a7 */ /* 0x000ee2000800017f */
[----:B------:R-:W-:Y:S04]  /*295e0*/  BSSY B1, `(.L_x_12703) ;  /* 0x0000002000017945 */ /* 0x000fe80003800000 */
[----:B---3--:R-:W-:Y:S05]  /*295f0*/  @!P0 BRA `(.L_x_12704) ;  /* 0x0000004c003c8947 */ /* 0x008fea0003800000 */
.L_x_12824:
[----:B------:R-:W-:Y:S05]  /*29600*/  BSYNC B1 ;  /* 0x0000000000017941 */ /* 0x000fea0003800000 */
.L_x_12703:
        /* <DEDUP_REMOVED lines=66> */
.L_x_12838:
        /* <DEDUP_REMOVED lines=11> */
.L_x_12706:
        /* <DEDUP_REMOVED lines=10> */
.L_x_12707:
[----:B------:R1:W-:Y:S01]  /*29b80*/  SYNCS.ARRIVE.TRANS64.A1T0 RZ, [R10+URZ+0x32450], RZ ;  /* 0x032450ff0aff79a7 */ /* 0x0003e2000810003f */
[----:B------:R-:W-:Y:S05]  /*29b90*/  @P2 BRA `(.L_x_12708) ;  /* 0xfffffff000b02947 */ /* 0x000fea000383ffff */
.L_x_12695:
[----:B------:R-:W-:Y:S05]  /*29ba0*/  BSYNC B0 ;  /* 0x0000000000007941 */ /* 0x000fea0003800000 */
.L_x_12694:
        /* <DEDUP_REMOVED lines=20> */
.L_x_12710:
[----:B------:R-:W-:Y:S05]  /*29cf0*/  BSYNC B0 ;  /* 0x0000000000007941 */ /* 0x000fea0003800000 */
.L_x_12709:
[----:B------:R-:W-:Y:S02]  /*29d00*/  SEL R24, R24, RZ, P0 ;  /* 0x000000ff18187207 */ /* 0x000fe40000000000 */
[----:B------:R-:W-:-:S07]  /*29d10*/  LOP3.LUT R27, R27, R0, RZ, 0x3c, !PT ;  /* 0x000000001b1b7212 */ /* 0x000fce00078e3cff */
.L_x_12663:
[----:B------:R-:W-:Y:S05]  /*29d20*/  BSYNC B7 ;  /* 0x0000000000077941 */ /* 0x000fea0003800000 */
.L_x_12661:
        /* <DEDUP_REMOVED lines=8> */
[----:B------:R3:W4:Y:S01]  /*29db0*/  LDS.128 R16, [R22+0x324d0] ;  /* 0x0324d00016107984 */ /* 0x0007220000000c00 */
[----:B------:R-:W-:Y:S06]  /*29dc0*/  BAR.ARV 0x4, 0x180 ;  /* 0x0106000000007b1d */ /* 0x000fec0000002000 */
[----:B------:R-:W-:Y:S05]  /*29dd0*/  BRA `(.L_x_12712) ;  /* 0x0000000c00d47947 */ /* 0x000fea0003800000 */
.L_x_12711:
        /* <DEDUP_REMOVED lines=43> */
.L_x_12848:
[----:B------:R-:W-:Y:S02]  /*2a090*/  ULDC UR4, c[0x0][0xd38] ;  /* 0x00034e0000047ab9 */ /* 0x000fe40000000800 */
[----:B------:R-:W-:-:S04]  /*2a0a0*/  IMAD.U32 R5, RZ, RZ, UR4 ;  /* 0x00000004ff057e24 */ /* 0x000fc8000f8e00ff */
[----:B---3--:R-:W-:-:S04]  /*2a0b0*/  IMAD R14, R14, R5, RZ ;  /* 0x000000050e0e7224 */ /* 0x008fc800078e02ff */
[----:B------:R-:W-:-:S05]  /*2a0c0*/  IMAD.IADD R7, R7, 0x1, R14 ;  /* 0x0000000107077824 */ /* 0x000fca00078e020e */
[----:B------:R-:W-:-:S13]  /*2a0d0*/  ISETP.GT.AND P6, PT, R7, R0, PT ;  /* 0x000000000700720c */ /* 0x000fda0003fc4270 */
[----:B------:R-:W-:Y:S05]  /*2a0e0*/  @P6 BRA `(.L_x_12714) ;  /* 0x0000000000a46947 */ /* 0x000fea0003800000 */
.L_x_12717:
        /* <DEDUP_REMOVED lines=35> */
.L_x_12856:
[----:B------:R-:W-:Y:S02]  /*2a320*/  ULDC UR4, c[0x0][0xd38] ;  /* 0x00034e0000047ab9 */ /* 0x000fe40000000800 */
[----:B------:R-:W-:-:S04]  /*2a330*/  IMAD.U32 R5, RZ, RZ, UR4 ;  /* 0x00000004ff057e24 */ /* 0x000fc8000f8e00ff */
[----:B---3--:R-:W-:-:S04]  /*2a340*/  IMAD R14, R14, R5, RZ ;  /* 0x000000050e0e7224 */ /* 0x008fc800078e02ff */
[----:B------:R-:W-:-:S05]  /*2a350*/  IMAD.IADD R7, R14, 0x1, R7 ;  /* 0x000000010e077824 */ /* 0x000fca00078e0207 */
[----:B------:R-:W-:-:S13]  /*2a360*/  ISETP.GT.AND P6, PT, R7, R0, PT ;  /* 0x000000000700720c */ /* 0x000fda0003fc4270 */
[----:B------:R-:W-:Y:S05]  /*2a370*/  @!P6 BRA `(.L_x_12717) ;  /* 0xfffffffc005ce947 */ /* 0x000fea000383ffff */
.L_x_12714:
        /* <DEDUP_REMOVED lines=10> */
.L_x_12861:
[----:B------:R-:W-:-:S13]  /*2a420*/  ISETP.NE.AND P0, PT, R3, RZ, PT ;  /* 0x000000ff0300720c */ /* 0x000fda0003f05270 */
[----:B------:R-:W-:Y:S05]  /*2a430*/  @!P0 BRA `(.L_x_12719) ;  /* 0x0000000000108947 */ /* 0x000fea0003800000 */
[----:B------:R-:W-:Y:S01]  /*2a440*/  UMOV UR4, 0xffffffff ;  /* 0xffffffff00047882 */ /* 0x000fe20000000000 */
[----:B---3--:R-:W-:Y:S02]  /*2a450*/  VIADD R12, R12, 0xffffffff ;  /* 0xffffffff0c0c7836 */ /* 0x008fe40000000000 */
[----:B------:R-:W-:Y:S05]  /*2a460*/  BRA.DIV UR4, `(.L_x_12720) ;  /* 0x0000004e04d07947 */ /* 0x000fea000b800000 */
[----:B------:R3:W0:Y:S02]  /*2a470*/  SHFL.IDX PT, R6, R2, R12, 0x1f ;  /* 0x00001f0c02067589 */ /* 0x00062400000e0000 */
.L_x_12719:
        /* <DEDUP_REMOVED lines=8> */
[----:B0-----:R-:W3:Y:S08]  /*2a500*/  MUFU.RCP R7, R7 ;  /* 0x0000000700077308 */ /* 0x001ef00000001000 */
[----:B----4-:R-:W-:Y:S01]  /*2a510*/  MUFU.RCP R8, R8 ;  /* 0x0000000800087308 */ /* 0x010fe20000001000 */
[----:B---3--:R-:W-:Y:S01]  /*2a520*/  VIADD R2, R7, 0xffffffe ;  /* 0x0ffffffe07027836 */ /* 0x008fe20000000000 */
[----:B------:R-:W-:-:S06]  /*2a530*/  IABS R7, R17 ;  /* 0x0000001100077213 */ /* 0x000fcc0000000000 */
[----:B------:R0:W3:Y:S02]  /*2a540*/  F2I.FTZ.U32.TRUNC.NTZ R3, R2 ;  /* 0x0000000200037305 */ /* 0x0000e4000021f000 */
[----:B0-----:R-:W-:Y:S02]  /*2a550*/  IMAD.MOV.U32 R2, RZ, RZ, RZ ;  /* 0x000000ffff027224 */ /* 0x001fe400078e00ff */
[----:B---3--:R-:W-:-:S04]  /*2a560*/  IMAD.MOV R9, RZ, RZ, -R3 ;  /* 0x000000ffff097224 */ /* 0x008fc800078e0a03 */
        /* <DEDUP_REMOVED lines=44> */
.L_x_12721:
[----:B---3--:R-:W0:Y:S02]  /*2a830*/  LDC.64 R2, c[0x0][0xd90] ;  /* 0x00036400ff027b82 */ /* 0x008e240000000a00 */
        /* <DEDUP_REMOVED lines=59> */
.L_x_12722:
[----:B------:R-:W-:-:S05]  /*2abf0*/  LOP3.LUT R2, RZ, R2, RZ, 0x33, !PT ;  /* 0x00000002ff027212 */ /* 0x000fca00078e33ff */
[----:B------:R-:W-:Y:S01]  /*2ac00*/  IMAD.IADD R17, R17, 0x1, R2 ;  /* 0x0000000111117824 */ /* 0x000fe200078e0202 */
[----:B------:R-:W-:Y:S06]  /*2ac10*/  BRA `(.L_x_12723) ;  /* 0x00000000001c7947 */ /* 0x000fec0003800000 */
.L_x_12715:
[----:B------:R-:W-:Y:S01]  /*2ac20*/  UMOV UR4, URZ ;  /* 0x0000003f00047c82 */ /* 0x000fe20008000000 */
[----:B------:R-:W-:Y:S01]  /*2ac30*/  UMOV UR5, URZ ;  /* 0x0000003f00057c82 */ /* 0x000fe20008000000 */
[----:B------:R-:W-:Y:S01]  /*2ac40*/  ULDC UR6, c[0x0][0xd3c] ;  /* 0x00034f0000067ab9 */ /* 0x000fe20000000800 */
[----:B------:R-:W-:Y:S02]  /*2ac50*/  IMAD.MOV.U32 R16, RZ, RZ, R0 ;  /* 0x000000ffff107224 */ /* 0x000fe400078e0000 */
[----:B------:R-:W-:Y:S02]  /*2ac60*/  IMAD.U32 R17, RZ, RZ, UR4 ;  /* 0x00000004ff117e24 */ /* 0x000fe4000f8e00ff */
[----:B------:R-:W-:Y:S02]  /*2ac70*/  IMAD.U32 R18, RZ, RZ, UR5 ;  /* 0x00000005ff127e24 */ /* 0x000fe4000f8e00ff */
[----:B------:R-:W-:-:S07]  /*2ac80*/  IMAD.U32 R19, RZ, RZ, UR6 ;  /* 0x00000006ff137e24 */ /* 0x000fce000f8e00ff */
.L_x_12723:
        /* <DEDUP_REMOVED lines=10> */
.L_x_12712:
[----:B------:R-:W-:Y:S02]  /*2ad30*/  ULDC UR4, c[0x0][0xd3c] ;  /* 0x00034f0000047ab9 */ /* 0x000fe40000000800 */
[----:B----4-:R-:W-:-:S13]  /*2ad40*/  ISETP.GE.AND P0, PT, R19, UR4, PT ;  /* 0x0000000413007c0c */ /* 0x010fda000bf06270 */
[----:B------:R-:W-:Y:S05]  /*2ad50*/  @!P0 BRA `(.L_x_12724) ;  /* 0xffffffa400148947 */ /* 0x000fea000383ffff */
[----:B------:R-:W-:Y:S05]  /*2ad60*/  BSYNC B8 ;  /* 0x0000000000087941 */ /* 0x000fea0003800000 */
.L_x_12647:
        /* <DEDUP_REMOVED lines=12> */
.L_x_12864:
[----:B------:R-:W-:Y:S05]  /*2ae30*/  BSYNC B0 ;  /* 0x0000000000007941 */ /* 0x000fea0003800000 */
.L_x_12725:
[----:B------:R-:W-:-:S03]  /*2ae40*/  UMOV UR4, 0xffffffff ;  /* 0xffffffff00047882 */ /* 0x000fc60000000000 */
[----:B------:R-:W-:Y:S05]  /*2ae50*/  BRA.DIV UR4, `(.L_x_12727) ;  /* 0x0000004604907947 */ /* 0x000fea000b800000 */
[----:B0-----:R-:W0:Y:S02]  /*2ae60*/  S2R R0, SR_TID.X ;  /* 0x0000000000007919 */ /* 0x001e240000002100 */
[----:B0-----:R-:W-:-:S04]  /*2ae70*/  SHF.R.U32.HI R0, RZ, 0x5, R0 ;  /* 0x00000005ff007819 */ /* 0x001fc80000011600 */
[----:B------:R-:W-:-:S05]  /*2ae80*/  LOP3.LUT R0, R0, 0x3, RZ, 0xc0, !PT ;  /* 0x0000000300007812 */ /* 0x000fca00078ec0ff */
[----:B------:R0:W4:Y:S02]  /*2ae90*/  SHFL.IDX PT, R14, R0, RZ, 0x1f ;  /* 0x00001fff000e7589 */ /* 0x00012400000e0000 */
.L_x_12867:
[----:B----4-:R-:W-:Y:S01]  /*2aea0*/  ISETP.NE.AND P0, PT, R14, RZ, PT ;  /* 0x000000ff0e00720c */ /* 0x010fe20003f05270 */
[----:B------:R-:W-:-:S12]  /*2aeb0*/  BSSY B0, `(.L_x_12728) ;  /* 0x0000026000007945 */ /* 0x000fd80003800000 */
[----:B------:R-:W-:Y:S05]  /*2aec0*/  @P0 BRA `(.L_x_12729) ;  /* 0x0000000000900947 */ /* 0x000fea0003800000 */
[----:B------:R-:W-:-:S03]  /*2aed0*/  UMOV UR4, 0xffffffff ;  /* 0xffffffff00047882 */ /* 0x000fc60000000000 */
[----:B------:R-:W-:Y:S05]  /*2aee0*/  BRA.DIV UR4, `(.L_x_12730) ;  /* 0x0000004604a07947 */ /* 0x000fea000b800000 */
[----:B------:R-:W-:-:S13]  /*2aef0*/  ELECT P6, URZ, PT ;  /* 0x00000000003f782f */ /* 0x000fda00038c0000 */
.L_x_12870:
[----:B------:R-:W-:Y:S05]  /*2af00*/  @!P6 BRA `(.L_x_12729) ;  /* 0x000000000080e947 */ /* 0x000fea0003800000 */
[----:B0-----:R-:W4:Y:S02]  /*2af10*/  LDL R0, [R1+0x4c8] ;  /* 0x0004c80001007983 */ /* 0x001f240000100800 */
[----:B----4-:R-:W-:-:S13]  /*2af20*/  R2UR UR4, R0 ;  /* 0x00000000000472ca */ /* 0x010fda00000e0000 */
[----:B------:R-:W-:-:S06]  /*2af30*/  ULOP3.LUT UR4, UR4, 0x2, URZ, 0xfc, !UPT ;  /* 0x0000000204047892 */ /* 0x000fcc000f8efc3f */
[----:B------:R-:W-:-:S05]  /*2af40*/  IMAD.U32 R0, RZ, RZ, UR4 ;  /* 0x00000004ff007e24 */ /* 0x000fca000f8e00ff */
[----:B------:R-:W-:-:S13]  /*2af50*/  ISETP.NE.AND P0, PT, R0, 0x3, PT ;  /* 0x000000030000780c */ /* 0x000fda0003f05270 */
[----:B------:R-:W-:Y:S05]  /*2af60*/  @!P0 BRA `(.L_x_12731) ;  /* 0x0000000000048947 */ /* 0x000fea0003800000 */
[----:B------:R-:W-:Y:S01]  /*2af70*/  BPT.TRAP 0x1 ;  /* 0x000000040000795c */ /* 0x000fe20000300000 */
.L_x_12731:
[C---:B------:R-:W-:Y:S01]  /*2af80*/  IMAD R3, R24.reuse, 0x8, R5 ;  /* 0x0000000818037824 */ /* 0x040fe200078e0205 */
[----:B------:R-:W-:Y:S01]  /*2af90*/  SHF.L.U32 R2, R27, 0x1f, RZ ;  /* 0x0000001f1b027819 */ /* 0x000fe200000006ff */
[----:B------:R-:W-:-:S03]  /*2afa0*/  VIADD R24, R24, 0x1 ;  /* 0x0000000118187836 */ /* 0x000fc60000000000 */
[----:B------:R-:W0:Y:S02]  /*2afb0*/  SYNCS.PHASECHK.TRANS64.TRYWAIT P1, [R3+URZ+0x32440], R2 ;  /* 0x03244002030075a7 */ /* 0x000e24000802017f */
[----:B------:R-:W-:-:S04]  /*2afc0*/  ISETP.NE.AND P2, PT, R24, 0x2, PT ;  /* 0x000000021800780c */ /* 0x000fc80003f45270 */
[----:B------:R-:W-:Y:S01]  /*2afd0*/  SEL R0, RZ, 0x1, P2 ;  /* 0x00000001ff007807 */ /* 0x000fe20001000000 */
[----:B0-----:R-:W-:Y:S08]  /*2afe0*/  @!P1 BRA `(.L_x_12732) ;  /* 0x0000004400809947 */ /* 0x001ff00003800000 */
.L_x_12871:
[----:B------:R-:W-:Y:S02]  /*2aff0*/  SEL R24, R24, RZ, P2 ;  /* 0x000000ff18187207 */ /* 0x000fe40001000000 */
[----:B------:R-:W-:Y:S01]  /*2b000*/  LOP3.LUT R0, R27, R0, RZ, 0x3c, !PT ;  /* 0x000000001b007212 */ /* 0x000fe200078e3cff */
[----:B------:R-:W-:Y:S06]  /*2b010*/  @!P0 BRA `(.L_x_12733) ;  /* 0x0000000000048947 */ /* 0x000fec0003800000 */
[----:B------:R-:W-:Y:S01]  /*2b020*/  BPT.TRAP 0x1 ;  /* 0x000000040000795c */ /* 0x000fe20000300000 */
.L_x_12733:
[----:B------:R-:W-:Y:S01]  /*2b030*/  IMAD R5, R24, 0x8, R5 ;  /* 0x0000000818057824 */ /* 0x000fe200078e0205 */
[----:B------:R-:W-:-:S04]  /*2b040*/  SHF.L.U32 R0, R0, 0x1f, RZ ;  /* 0x0000001f00007819 */ /* 0x000fc800000006ff */
[----:B------:R-:W4:Y:S02]  /*2b050*/  SYNCS.PHASECHK.TRANS64.TRYWAIT P1, [R5+URZ+0x32440], R0 ;  /* 0x03244000050075a7 */ /* 0x000f24000802017f */
[----:B----4-:R-:W-:Y:S05]  /*2b060*/  @!P1 BRA `(.L_x_12734) ;  /* 0x0000004400749947 */ /* 0x010fea0003800000 */
.L_x_12872:
[----:B------:R-:W-:Y:S05]  /*2b070*/  @!P0 BRA `(.L_x_12735) ;  /* 0x0000000000048947 */ /* 0x000fea0003800000 */
[----:B------:R-:W-:Y:S01]  /*2b080*/  BPT.TRAP 0x1 ;  /* 0x000000040000795c */ /* 0x000fe20000300000 */
.L_x_12735:
[----:B------:R-:W5:Y:S02]  /*2b090*/  SYNCS.PHASECHK.TRANS64.TRYWAIT P1, [R3+URZ+0x32460], R2 ;  /* 0x03246002030075a7 */ /* 0x000f64000802017f */
[----:B-----5:R-:W-:Y:S05]  /*2b0a0*/  @!P1 BRA `(.L_x_12736) ;  /* 0x0000004400789947 */ /* 0x020fea0003800000 */
.L_x_12873:
[----:B------:R-:W-:Y:S05]  /*2b0b0*/  @!P0 BRA `(.L_x_12737) ;  /* 0x0000000000048947 */ /* 0x000fea0003800000 */
[----:B------:R-:W-:Y:S01]  /*2b0c0*/  BPT.TRAP 0x1 ;  /* 0x000000040000795c */ /* 0x000fe20000300000 */
.L_x_12737:
[----:B------:R0:W0:Y:S02]  /*2b0d0*/  SYNCS.PHASECHK.TRANS64.TRYWAIT P0, [R5+URZ+0x32460], R0 ;  /* 0x03246000050075a7 */ /* 0x000024000800017f */
[----:B0-----:R-:W-:Y:S05]  /*2b0e0*/  @!P0 NANOSLEEP.SYNCS 0x989680 ;  /* 0x009896800000895d */ /* 0x001fea0003900000 */
[----:B------:R-:W0:Y:S02]  /*2b0f0*/  @!P0 SYNCS.PHASECHK.TRANS64 P0, [R5+URZ+0x32460], R0 ;  /* 0x03246000050085a7 */ /* 0x000e24000800007f */
[----:B0-----:R-:W-:Y:S05]  /*2b100*/  @!P0 BRA `(.L_x_12737) ;  /* 0xfffffffc00f08947 */ /* 0x001fea000383ffff */
.L_x_12729:
[----:B------:R-:W-:Y:S05]  /*2b110*/  BSYNC B0 ;  /* 0x0000000000007941 */ /* 0x000fea0003800000 */
.L_x_12728:
[----:B------:R-:W-:Y:S05]  /*2b120*/  EXIT ;  /* 0x000000000000794d */ /* 0x000fea0003800000 */
.L_x_12520:
[----:B0-----:R0:W1:Y:S02]  /*2b130*/  SYNCS.PHASECHK.TRANS64.TRYWAIT P0, [R72+URZ+0x32400], R27 ;  /* 0x0324001b480075a7 */ /* 0x001064000800017f */
[----:B-1----:R-:W-:Y:S05]  /*2b140*/  @!P0 NANOSLEEP.SYNCS 0x989680 ;  /* 0x009896800000895d */ /* 0x002fea0003900000 */
[----:B------:R-:W1:Y:S02]  /*2b150*/  @!P0 SYNCS.PHASECHK.TRANS64 P0, [R72+URZ+0x32400], R27 ;  /* 0x0324001b480085a7 */ /* 0x000e64000800007f */
[----:B-1----:R-:W-:Y:S05]  /*2b160*/  @!P0 BRA `(.L_x_12520) ;  /* 0xfffffffc00f08947 */ /* 0x002fea000383ffff */
[----:B------:R-:W-:Y:S05]  /*2b170*/  BRA `(.L_x_12738) ;  /* 0xfffffd7c00047947 */ /* 0x000fea000383ffff */
.L_x_12527:
[----:B-1----:R1:W2:Y:S02]  /*2b180*/  SYNCS.PHASECHK.TRANS64.TRYWAIT P0, [R12+URZ], R13 ;  /* 0x0000000d0c0075a7 */ /* 0x0022a4000800017f */
[----:B--2---:R-:W-:Y:S05]  /*2b190*/  @!P0 NANOSLEEP.SYNCS 0x989680 ;  /* 0x009896800000895d */ /* 0x004fea0003900000 */
[----:B------:R-:W2:Y:S02]  /*2b1a0*/  @!P0 SYNCS.PHASECHK.TRANS64 P0, [R12+URZ], R13 ;  /* 0x0000000d0c0085a7 */ /* 0x000ea4000800007f */
[----:B--2---:R-:W-:Y:S05]  /*2b1b0*/  @!P0 BRA `(.L_x_12527) ;  /* 0xfffffffc00f08947 */ /* 0x004fea000383ffff */
[----:B------:R-:W-:Y:S05]  /*2b1c0*/  BRA `(.L_x_12526) ;  /* 0xfffffd8000347947 */ /* 0x000fea000383ffff */
.L_x_12529:
[----:B0-----:R0:W1:Y:S02]  /*2b1d0*/  SYNCS.PHASECHK.TRANS64.TRYWAIT P0, [R72+URZ+0x32410], R9 ;  /* 0x03241009480075a7 */ /* 0x001064000800017f */
[----:B-1----:R-:W-:Y:S05]  /*2b1e0*/  @!P0 NANOSLEEP.SYNCS 0x989680 ;  /* 0x009896800000895d */ /* 0x002fea0003900000 */
[----:B------:R-:W1:Y:S02]  /*2b1f0*/  @!P0 SYNCS.PHASECHK.TRANS64 P0, [R72+URZ+0x32410], R9 ;  /* 0x03241009480085a7 */ /* 0x000e64000800007f */
[----:B-1----:R-:W-:Y:S05]  /*2b200*/  @!P0 BRA `(.L_x_12529) ;  /* 0xfffffffc00f08947 */ /* 0x002fea000383ffff */
[----:B------:R-:W-:Y:S05]  /*2b210*/  BRA `(.L_x_12739) ;  /* 0xfffffd84000c7947 */ /* 0x000fea000383ffff */
.L_x_12536:
[----:B-1----:R1:W2:Y:S02]  /*2b220*/  SYNCS.PHASECHK.TRANS64.TRYWAIT P0, [R8+URZ], R9 ;  /* 0x00000009080075a7 */ /* 0x0022a4000800017f */
[----:B--2---:R-:W-:Y:S05]  /*2b230*/  @!P0 NANOSLEEP.SYNCS 0x989680 ;  /* 0x009896800000895d */ /* 0x004fea0003900000 */
[----:B------:R-:W2:Y:S02]  /*2b240*/  @!P0 SYNCS.PHASECHK.TRANS64 P0, [R8+URZ], R9 ;  /* 0x00000009080085a7 */ /* 0x000ea4000800007f */
[----:B--2---:R-:W-:Y:S05]  /*2b250*/  @!P0 BRA `(.L_x_12536) ;  /* 0xfffffffc00f08947 */ /* 0x004fea000383ffff */
[----:B------:R-:W-:Y:S05]  /*2b260*/  BRA `(.L_x_12535) ;  /* 0xfffffd8400507947 */ /* 0x000fea000383ffff */
.L_x_12570:
[----:B0-----:R0:W2:Y:S02]  /*2b270*/  SYNCS.PHASECHK.TRANS64.TRYWAIT P0, [R6+URZ], R7 ;  /* 0x00000007060075a7 */ /* 0x0010a4000800017f */
[----:B--2---:R-:W-:Y:S05]  /*2b280*/  @!P0 NANOSLEEP.SYNCS 0x989680 ;  /* 0x009896800000895d */ /* 0x004fea0003900000 */
[----:B------:R-:W2:Y:S02]  /*2b290*/  @!P0 SYNCS.PHASECHK.TRANS64 P0, [R6+URZ], R7 ;  /* 0x00000007060085a7 */ /* 0x000ea4000800007f */
[----:B--2---:R-:W-:Y:S05]  /*2b2a0*/  @!P0 BRA `(.L_x_12570) ;  /* 0xfffffffc00f08947 */ /* 0x004fea000383ffff */
[----:B------:R-:W-:Y:S05]  /*2b2b0*/  BRA `(.L_x_12569) ;  /* 0xfffffdec00107947 */ /* 0x000fea000383ffff */
.L_x_12577:
[----:B0-----:R0:W1:Y:S02]  /*2b2c0*/  SYNCS.PHASECHK.TRANS64.TRYWAIT P0, [R6+URZ], R7 ;  /* 0x00000007060075a7 */ /* 0x001064000800017f */
[----:B-1----:R-:W-:Y:S05]  /*2b2d0*/  @!P0 NANOSLEEP.SYNCS 0x989680 ;  /* 0x009896800000895d */ /* 0x002fea0003900000 */
[----:B------:R-:W1:Y:S02]  /*2b2e0*/  @!P0 SYNCS.PHASECHK.TRANS64 P0, [R6+URZ], R7 ;  /* 0x00000007060085a7 */ /* 0x000e64000800007f */
[----:B-1----:R-:W-:Y:S05]  /*2b2f0*/  @!P0 BRA `(.L_x_12577) ;  /* 0xfffffffc00f08947 */ /* 0x002fea000383ffff */
[----:B------:R-:W-:Y:S05]  /*2b300*/  BRA `(.L_x_12576) ;  /* 0xfffffdf000347947 */ /* 0x000fea000383ffff */
.L_x_12590:
[----:B--2---:R2:W3:Y:S02]  /*2b310*/  SYNCS.PHASECHK.TRANS64.TRYWAIT P0, [R6+URZ], R7 ;  /* 0x00000007060075a7 */ /* 0x0044e4000800017f */
[----:B---3--:R-:W-:Y:S05]  /*2b320*/  @!P0 NANOSLEEP.SYNCS 0x989680 ;  /* 0x009896800000895d */ /* 0x008fea0003900000 */
[----:B------:R-:W3:Y:S02]  /*2b330*/  @!P0 SYNCS.PHASECHK.TRANS64 P0, [R6+URZ], R7 ;  /* 0x00000007060085a7 */ /* 0x000ee4000800007f */
[----:B---3--:R-:W-:Y:S05]  /*2b340*/  @!P0 BRA `(.L_x_12590) ;  /* 0xfffffffc00f08947 */ /* 0x008fea000383ffff */
[----:B------:R-:W-:Y:S05]  /*2b350*/  BRA `(.L_x_12589) ;  /* 0xfffffe8400107947 */ /* 0x000fea000383ffff */
.L_x_12597:
[----:B0-----:R0:W1:Y:S02]  /*2b360*/  SYNCS.PHASECHK.TRANS64.TRYWAIT P0, [R4+URZ], R5 ;  /* 0x00000005040075a7 */ /* 0x001064000800017f */
[----:B-1----:R-:W-:Y:S05]  /*2b370*/  @!P0 NANOSLEEP.SYNCS 0x989680 ;  /* 0x009896800000895d */ /* 0x002fea0003900000 */
[----:B------:R-:W1:Y:S02]  /*2b380*/  @!P0 SYNCS.PHASECHK.TRANS64 P0, [R4+URZ], R5 ;  /* 0x00000005040085a7 */ /* 0x000e64000800007f */
[----:B-1----:R-:W-:Y:S05]  /*2b390*/  @!P0 BRA `(.L_x_12597) ;  /* 0xfffffffc00f08947 */ /* 0x002fea000383ffff */
[----:B------:R-:W-:Y:S05]  /*2b3a0*/  BRA `(.L_x_12596) ;  /* 0xfffffe8800347947 */ /* 0x000fea000383ffff */
.L_x_12669:
        /* <DEDUP_REMOVED lines=10> */
.L_x_12741:
[----:B------:R-:W-:Y:S05]  /*2b450*/  BSYNC B0 ;  /* 0x0000000000007941 */ /* 0x000fea0003800000 */
.L_x_12740:
[----:B------:R-:W-:Y:S05]  /*2b460*/  BRA `(.L_x_12742) ;  /* 0xffffffac00d07947 */ /* 0x000fea000383ffff */
.L_x_12672:
[----:B-1----:R1:W2:Y:S02]  /*2b470*/  SYNCS.PHASECHK.TRANS64.TRYWAIT P0, [R17+URZ+0x32440], R0 ;  /* 0x03244000110075a7 */ /* 0x0022a4000800017f */
[----:B--2---:R-:W-:Y:S05]  /*2b480*/  @!P0 NANOSLEEP.SYNCS 0x989680 ;  /* 0x009896800000895d */ /* 0x004fea0003900000 */
[----:B------:R-:W2:Y:S02]  /*2b490*/  @!P0 SYNCS.PHASECHK.TRANS64 P0, [R17+URZ+0x32440], R0 ;  /* 0x03244000110085a7 */ /* 0x000ea4000800007f */
[----:B--2---:R-:W-:Y:S05]  /*2b4a0*/  @!P0 BRA `(.L_x_12672) ;  /* 0xfffffffc00f08947 */ /* 0x004fea000383ffff */
[----:B------:R-:W-:Y:S05]  /*2b4b0*/  BRA `(.L_x_12743) ;  /* 0xffffffb000707947 */ /* 0x000fea000383ffff */
.L_x_12673:
        /* <DEDUP_REMOVED lines=8> */
.L_x_12745:
[----:B------:R-:W-:Y:S05]  /*2b540*/  BSYNC B0 ;  /* 0x0000000000007941 */ /* 0x000fea0003800000 */
.L_x_12744:
        /* <DEDUP_REMOVED lines=9> */
.L_x_12746:
[----:B------:R-:W-:Y:S02]  /*2b5e0*/  IMAD.MOV.U32 R13, RZ, RZ, R4 ;  /* 0x000000ffff0d7224 */ /* 0x000fe400078e0004 */
[----:B------:R-:W-:Y:S02]  /*2b5f0*/  IMAD.MOV.U32 R12, RZ, RZ, 0x1 ;  /* 0x00000001ff0c7424 */ /* 0x000fe400078e00ff */
[----:B------:R-:W-:-:S07]  /*2b600*/  IMAD.MOV.U32 R3, RZ, RZ, R14 ;  /* 0x000000ffff037224 */ /* 0x000fce00078e000e */
[----:B------:R-:W-:Y:S05]  /*2b610*/  WARPSYNC.COLLECTIVE R15, `(.L_x_12747) ;  /* 0x000000000f087348 */ /* 0x000fea0003c00000 */
[----:B------:R0:W1:Y:S02]  /*2b620*/  SHFL.IDX P6, R14, R13, R12, R11 ;  /* 0x0000000c0d0e7389 */ /* 0x00006400000c000b */
[----:B01----:R-:W-:Y:S01]  /*2b630*/  ENDCOLLECTIVE ;  /* 0x000000000000791b */ /* 0x003fe20003800000 */
.L_x_12747:
        /* <DEDUP_REMOVED lines=15> */
.L_x_12748:
[----:B------:R-:W-:Y:S02]  /*2b730*/  @P0 IMAD R6, R5, 0x2, R22 ;  /* 0x0000000205060824 */ /* 0x000fe400078e0216 */
[----:B------:R-:W-:Y:S02]  /*2b740*/  IMAD.MOV.U32 R13, RZ, RZ, R4 ;  /* 0x000000ffff0d7224 */ /* 0x000fe400078e0004 */
[----:B------:R-:W-:Y:S02]  /*2b750*/  IMAD.MOV.U32 R12, RZ, RZ, 0x2 ;  /* 0x00000002ff0c7424 */ /* 0x000fe400078e00ff */
[----:B------:R-:W-:-:S07]  /*2b760*/  IMAD.MOV.U32 R3, RZ, RZ, R14 ;  /* 0x000000ffff037224 */ /* 0x000fce00078e000e */
[----:B------:R-:W-:Y:S05]  /*2b770*/  WARPSYNC.COLLECTIVE R15, `(.L_x_12749) ;  /* 0x000000000f087348 */ /* 0x000fea0003c00000 */
[----:B------:R0:W1:Y:S02]  /*2b780*/  SHFL.IDX P6, R14, R13, R12, R11 ;  /* 0x0000000c0d0e7389 */ /* 0x00006400000c000b */
[----:B01----:R-:W-:Y:S01]  /*2b790*/  ENDCOLLECTIVE ;  /* 0x000000000000791b */ /* 0x003fe20003800000 */
.L_x_12749:
        /* <DEDUP_REMOVED lines=15> */
.L_x_12750:
[----:B------:R-:W-:Y:S02]  /*2b890*/  @P0 IMAD R6, R5, 0x2, R22 ;  /* 0x0000000205060824 */ /* 0x000fe400078e0216 */
[----:B------:R-:W-:Y:S02]  /*2b8a0*/  IMAD.MOV.U32 R13, RZ, RZ, R4 ;  /* 0x000000ffff0d7224 */ /* 0x000fe400078e0004 */
[----:B------:R-:W-:Y:S02]  /*2b8b0*/  IMAD.MOV.U32 R12, RZ, RZ, 0x3 ;  /* 0x00000003ff0c7424 */ /* 0x000fe400078e00ff */
[----:B------:R-:W-:-:S07]  /*2b8c0*/  IMAD.MOV.U32 R3, RZ, RZ, R14 ;  /* 0x000000ffff037224 */ /* 0x000fce00078e000e */
[----:B------:R-:W-:Y:S05]  /*2b8d0*/  WARPSYNC.COLLECTIVE R15, `(.L_x_12751) ;  /* 0x000000000f087348 */ /* 0x000fea0003c00000 */
[----:B------:R0:W1:Y:S02]  /*2b8e0*/  SHFL.IDX P6, R14, R13, R12, R11 ;  /* 0x0000000c0d0e7389 */ /* 0x00006400000c000b */
[----:B01----:R-:W-:Y:S01]  /*2b8f0*/  ENDCOLLECTIVE ;  /* 0x000000000000791b */ /* 0x003fe20003800000 */
.L_x_12751:
        /* <DEDUP_REMOVED lines=15> */
.L_x_12752:
[----:B------:R-:W-:Y:S02]  /*2b9f0*/  @P0 IMAD R6, R5, 0x2, R22 ;  /* 0x0000000205060824 */ /* 0x000fe400078e0216 */
[----:B------:R-:W-:Y:S02]  /*2ba00*/  IMAD.MOV.U32 R13, RZ, RZ, R4 ;  /* 0x000000ffff0d7224 */ /* 0x000fe400078e0004 */
[----:B------:R-:W-:Y:S02]  /*2ba10*/  IMAD.MOV.U32 R12, RZ, RZ, 0x4 ;  /* 0x00000004ff0c7424 */ /* 0x000fe400078e00ff */
[----:B------:R-:W-:-:S07]  /*2ba20*/  IMAD.MOV.U32 R3, RZ, RZ, R14 ;  /* 0x000000ffff037224 */ /* 0x000fce00078e000e */
[----:B------:R-:W-:Y:S05]  /*2ba30*/  WARPSYNC.COLLECTIVE R15, `(.L_x_12753) ;  /* 0x000000000f087348 */ /* 0x000fea0003c00000 */
[----:B------:R0:W1:Y:S02]  /*2ba40*/  SHFL.IDX P6, R14, R13, R12, R11 ;  /* 0x0000000c0d0e7389 */ /* 0x00006400000c000b */
[----:B01----:R-:W-:Y:S01]  /*2ba50*/  ENDCOLLECTIVE ;  /* 0x000000000000791b */ /* 0x003fe20003800000 */
.L_x_12753:
        /* <DEDUP_REMOVED lines=15> */
.L_x_12754:
[----:B------:R-:W-:Y:S02]  /*2bb50*/  @P0 IMAD R6, R5, 0x2, R22 ;  /* 0x0000000205060824 */ /* 0x000fe400078e0216 */
[----:B------:R-:W-:Y:S02]  /*2bb60*/  IMAD.MOV.U32 R13, RZ, RZ, R4 ;  /* 0x000000ffff0d7224 */ /* 0x000fe400078e0004 */
[----:B------:R-:W-:Y:S02]  /*2bb70*/  IMAD.MOV.U32 R12, RZ, RZ, 0x5 ;  /* 0x00000005ff0c7424 */ /* 0x000fe400078e00ff */
[----:B------:R-:W-:-:S07]  /*2bb80*/  IMAD.MOV.U32 R3, RZ, RZ, R14 ;  /* 0x000000ffff037224 */ /* 0x000fce00078e000e */
[----:B------:R-:W-:Y:S05]  /*2bb90*/  WARPSYNC.COLLECTIVE R15, `(.L_x_12755) ;  /* 0x000000000f087348 */ /* 0x000fea0003c00000 */
[----:B------:R0:W1:Y:S02]  /*2bba0*/  SHFL.IDX P6, R14, R13, R12, R11 ;  /* 0x0000000c0d0e7389 */ /* 0x00006400000c000b */
[----:B01----:R-:W-:Y:S01]  /*2bbb0*/  ENDCOLLECTIVE ;  /* 0x000000000000791b */ /* 0x003fe20003800000 */
.L_x_12755:
        /* <DEDUP_REMOVED lines=10> */
.L_x_12756:
[----:B------:R-:W-:Y:S01]  /*2bc60*/  @!PT LDS RZ, [RZ] ;  /* 0x00000000fffff984 */ /* 0x000fe20000000800 */
[----:B------:R-:W-:Y:S01]  /*2bc70*/  @!PT LDS RZ, [RZ] ;  /* 0x00000000fffff984 */ /* 0x000fe20000000800 */
[----:B------:R-:W-:Y:S01]  /*2bc80*/  @!PT LDS RZ, [RZ] ;  /* 0x00000000fffff984 */ /* 0x000fe20000000800 */
[----:B------:R1:W-:Y:S01]  /*2bc90*/  @P0 LDGSTS.E.BYPASS.LTC128B.128 [R6+0x1e400], desc[UR36][R2.64], !P2 ;  /* 0x1e40000002060fae */ /* 0x0003e2000d101d64 */
[----:B------:R-:W-:Y:S01]  /*2bca0*/  IMAD.MOV.U32 R0, RZ, RZ, R14 ;  /* 0x000000ffff007224 */ /* 0x000fe200078e000e */
[----:B------:R-:W-:Y:S06]  /*2bcb0*/  BRA `(.L_x_12757) ;  /* 0xffffffac00d47947 */ /* 0x000fec000383ffff */
.L_x_12678:
[----:B------:R-:W-:Y:S01]  /*2bcc0*/  IMAD.MOV.U32 R13, RZ, RZ, R4 ;  /* 0x000000ffff0d7224 */ /* 0x000fe200078e0004 */
[----:B------:R-:W-:Y:S01]  /*2bcd0*/  LOP3.LUT R23, R23, 0xffffdfff, RZ, 0xc0, !PT ;  /* 0xffffdfff17177812 */ /* 0x000fe200078ec0ff */
        /* <DEDUP_REMOVED lines=8> */
.L_x_12758:
        /* <DEDUP_REMOVED lines=8> */
.L_x_12759:
[----:B------:R-:W-:Y:S02]  /*2bde0*/  IMAD.MOV.U32 R13, RZ, RZ, R4 ;  /* 0x000000ffff0d7224 */ /* 0x000fe400078e0004 */
[----:B------:R-:W-:Y:S02]  /*2bdf0*/  IMAD.MOV.U32 R12, RZ, RZ, 0x1 ;  /* 0x00000001ff0c7424 */ /* 0x000fe400078e00ff */
[----:B------:R-:W-:-:S07]  /*2be00*/  IMAD.MOV.U32 R3, RZ, RZ, R14 ;  /* 0x000000ffff037224 */ /* 0x000fce00078e000e */
[----:B------:R-:W-:Y:S05]  /*2be10*/  WARPSYNC.COLLECTIVE R15, `(.L_x_12760) ;  /* 0x000000000f087348 */ /* 0x000fea0003c00000 */
[----:B------:R0:W1:Y:S02]  /*2be20*/  SHFL.IDX P6, R14, R13, R12, R11 ;  /* 0x0000000c0d0e7389 */ /* 0x00006400000c000b */
[----:B01----:R-:W-:Y:S01]  /*2be30*/  ENDCOLLECTIVE ;  /* 0x000000000000791b */ /* 0x003fe20003800000 */
.L_x_12760:
        /* <DEDUP_REMOVED lines=13> */
.L_x_12761:
[----:B------:R-:W-:-:S05]  /*2bf10*/  VIADD R2, R36, 0x10 ;  /* 0x0000001024027836 */ /* 0x000fca0000000000 */
[----:B------:R-:W-:Y:S01]  /*2bf20*/  ISETP.GE.AND P2, PT, R2, R37, PT ;  /* 0x000000250200720c */ /* 0x000fe20003f46270 */
[----:B------:R-:W-:Y:S02]  /*2bf30*/  IMAD.MOV.U32 R13, RZ, RZ, R4 ;  /* 0x000000ffff0d7224 */ /* 0x000fe400078e0004 */
[----:B------:R-:W-:-:S10]  /*2bf40*/  IMAD.MOV.U32 R12, RZ, RZ, 0x2 ;  /* 0x00000002ff0c7424 */ /* 0x000fd400078e00ff */
[----:B------:R-:W-:Y:S01]  /*2bf50*/  @P2 LOP3.LUT R23, R23, 0x1000, RZ, 0xfc, !PT ;  /* 0x0000100017172812 */ /* 0x000fe200078efcff */
[----:B------:R-:W-:-:S03]  /*2bf60*/  IMAD.MOV.U32 R11, RZ, RZ, R14 ;  /* 0x000000ffff0b7224 */ /* 0x000fc600078e000e */
[----:B------:R-:W-:Y:S02]  /*2bf70*/  LOP3.LUT R23, R23, 0xfffff7ff, RZ, 0xc0, !PT ;  /* 0xfffff7ff17177812 */ /* 0x000fe400078ec0ff */
[----:B------:R-:W-:-:S05]  /*2bf80*/  @!P2 LEA R11, P1, R20, R11, 0x1 ;  /* 0x0000000b140ba211 */ /* 0x000fca00078208ff */
[----:B------:R-:W-:Y:S02]  /*2bf90*/  @!P2 IMAD.MOV.U32 R2, RZ, RZ, R11 ;  /* 0x000000ffff02a224 */ /* 0x000fe400078e000b */
[----:B------:R-:W-:Y:S02]  /*2bfa0*/  IMAD.MOV.U32 R11, RZ, RZ, 0x181f ;  /* 0x0000181fff0b7424 */ /* 0x000fe400078e00ff */
[----:B------:R-:W-:-:S07]  /*2bfb0*/  @!P2 IMAD.X R6, RZ, RZ, R6, P1 ;  /* 0x000000ffff06a224 */ /* 0x000fce00008e0606 */
[----:B------:R-:W-:Y:S05]  /*2bfc0*/  WARPSYNC.COLLECTIVE R15, `(.L_x_12762) ;  /* 0x000000000f087348 */ /* 0x000fea0003c00000 */
[----:B------:R0:W1:Y:S02]  /*2bfd0*/  SHFL.IDX P6, R14, R13, R12, R11 ;  /* 0x0000000c0d0e7389 */ /* 0x00006400000c000b */
[----:B01----:R-:W-:Y:S01]  /*2bfe0*/  ENDCOLLECTIVE ;  /* 0x000000000000791b */ /* 0x003fe20003800000 */
.L_x_12762:
[----:B------:R-:W-:-:S05]  /*2bff0*/  @!P2 IMAD.MOV.U32 R3, RZ, RZ, R6 ;  /* 0x000000ffff03a224 */ /* 0x000fca00078e0006 */
        /* <DEDUP_REMOVED lines=11> */
.L_x_12763:
        /* <DEDUP_REMOVED lines=8> */
.L_x_12764:
        /* <DEDUP_REMOVED lines=15> */
.L_x_12765:
[----:B------:R-:W-:Y:S01]  /*2c220*/  @P2 LOP3.LUT R23, R23, 0x200, RZ, 0xfc, !PT ;  /* 0x0000020017172812 */ /* 0x000fe200078efcff */
[----:B------:R-:W-:-:S03]  /*2c230*/  IMAD.MOV.U32 R13, RZ, RZ, R4 ;  /* 0x000000ffff0d7224 */ /* 0x000fc600078e0004 */
[----:B------:R-:W-:Y:S01]  /*2c240*/  LOP3.LUT R23, R23, 0xfffffeff, RZ, 0xc0, !PT ;  /* 0xfffffeff17177812 */ /* 0x000fe200078ec0ff */
        /* <DEDUP_REMOVED lines=9> */
.L_x_12766:
        /* <DEDUP_REMOVED lines=11> */
.L_x_12767:
[----:B------:R-:W-:-:S04]  /*2c390*/  @P2 LOP3.LUT R23, R23, 0x100, RZ, 0xfc, !PT ;  /* 0x0000010017172812 */ /* 0x000fc800078efcff */
[----:B------:R-:W-:Y:S01]  /*2c3a0*/  LOP3.LUT R23, R23, 0xffffff7f, RZ, 0xc0, !PT ;  /* 0xffffff7f17177812 */ /* 0x000fe200078ec0ff */
[----:B------:R-:W-:Y:S02]  /*2c3b0*/  IMAD.MOV.U32 R12, RZ, RZ, 0x5 ;  /* 0x00000005ff0c7424 */ /* 0x000fe400078e00ff */
[----:B------:R-:W-:-:S05]  /*2c3c0*/  IMAD.MOV.U32 R9, RZ, RZ, R14 ;  /* 0x000000ffff097224 */ /* 0x000fca00078e000e */
[----:B------:R-:W-:-:S05]  /*2c3d0*/  @!P2 LEA R13, P1, R20, R9, 0x1 ;  /* 0x00000009140da211 */ /* 0x000fca00078208ff */
[----:B------:R-:W-:Y:S02]  /*2c3e0*/  @!P2 IMAD.X R9, RZ, RZ, R2, P1 ;  /* 0x000000ffff09a224 */ /* 0x000fe400008e0602 */
[----:B------:R-:W-:Y:S02]  /*2c3f0*/  @!P2 IMAD.MOV.U32 R2, RZ, RZ, R13 ;  /* 0x000000ffff02a224 */ /* 0x000fe400078e000d */
[----:B------:R-:W-:Y:S02]  /*2c400*/  IMAD.MOV.U32 R13, RZ, RZ, R4 ;  /* 0x000000ffff0d7224 */ /* 0x000fe400078e0004 */
[----:B------:R-:W-:-:S07]  /*2c410*/  @!P2 IMAD.MOV.U32 R3, RZ, RZ, R9 ;  /* 0x000000ffff03a224 */ /* 0x000fce00078e0009 */
[----:B------:R-:W-:Y:S05]  /*2c420*/  WARPSYNC.COLLECTIVE R15, `(.L_x_12768) ;  /* 0x000000000f087348 */ /* 0x000fea0003c00000 */
[----:B------:R0:W1:Y:S02]  /*2c430*/  SHFL.IDX P6, R14, R13, R12, R11 ;  /* 0x0000000c0d0e7389 */ /* 0x00006400000c000b */
[----:B01----:R-:W-:Y:S01]  /*2c440*/  ENDCOLLECTIVE ;  /* 0x000000000000791b */ /* 0x003fe20003800000 */
.L_x_12768:
        /* <DEDUP_REMOVED lines=11> */
.L_x_12769:
        /* <DEDUP_REMOVED lines=8> */
.L_x_12770:
        /* <DEDUP_REMOVED lines=9> */
[----:B------:R0:W-:Y:S04]  /*2c610*/  @!P2 LDGSTS.E.BYPASS.LTC128B.128 [R26+0x1ac00], desc[UR36][R2.64], !P0 ;  /* 0x1ac00000021aafae */ /* 0x0001e8000c101d64 */
[----:B------:R-:W-:Y:S01]  /*2c620*/  ISETP.GE.AND P2, PT, R6, R37, PT ;  /* 0x000000250600720c */ /* 0x000fe20003f46270 */
[----:B0-----:R-:W-:-:S12]  /*2c630*/  IMAD.MOV.U32 R2, RZ, RZ, R14 ;  /* 0x000000ffff027224 */ /* 0x001fd800078e000e */
[----:B------:R-:W-:Y:S05]  /*2c640*/  WARPSYNC.COLLECTIVE R15, `(.L_x_12771) ;  /* 0x000000000f087348 */ /* 0x000fea0003c00000 */
[----:B------:R0:W1:Y:S02]  /*2c650*/  SHFL.IDX P6, R14, R13, R12, R11 ;  /* 0x0000000c0d0e7389 */ /* 0x00006400000c000b */
[----:B01----:R-:W-:Y:S01]  /*2c660*/  ENDCOLLECTIVE ;  /* 0x000000000000791b */ /* 0x003fe20003800000 */
.L_x_12771:
[----:B------:R-:W-:Y:S01]  /*2c670*/  @P2 LOP3.LUT R23, R23, 0x40, RZ, 0xfc, !PT ;  /* 0x0000004017172812 */ /* 0x000fe200078efcff */
[----:B------:R-:W-:Y:S02]  /*2c680*/  IMAD.MOV.U32 R13, RZ, RZ, R4 ;  /* 0x000000ffff0d7224 */ /* 0x000fe400078e0004 */
[----:B------:R-:W-:Y:S02]  /*2c690*/  IMAD.MOV.U32 R12, RZ, RZ, 0x7 ;  /* 0x00000007ff0c7424 */ /* 0x000fe400078e00ff */
[----:B------:R-:W-:-:S07]  /*2c6a0*/  IMAD.MOV.U32 R5, RZ, RZ, R14 ;  /* 0x000000ffff057224 */ /* 0x000fce00078e000e */
[----:B------:R-:W-:Y:S05]  /*2c6b0*/  WARPSYNC.COLLECTIVE R15, `(.L_x_12772) ;  /* 0x000000000f087348 */ /* 0x000fea0003c00000 */
[----:B------:R0:W1:Y:S02]  /*2c6c0*/  SHFL.IDX P6, R14, R13, R12, R11 ;  /* 0x0000000c0d0e7389 */ /* 0x00006400000c000b */
[----:B01----:R-:W-:Y:S01]  /*2c6d0*/  ENDCOLLECTIVE ;  /* 0x000000000000791b */ /* 0x003fe20003800000 */
.L_x_12772:
        /* <DEDUP_REMOVED lines=13> */
.L_x_12773:
[----:B------:R-:W-:Y:S01]  /*2c7b0*/  IMAD.MOV.U32 R0, RZ, RZ, R14 ;  /* 0x000000ffff007224 */ /* 0x000fe200078e000e */
[----:B------:R-:W-:Y:S06]  /*2c7c0*/  BRA `(.L_x_12774) ;  /* 0xffffffb000087947 */ /* 0x000fec000383ffff */
.L_x_12682:
        /* <DEDUP_REMOVED lines=8> */
.L_x_12776:
[----:B------:R-:W-:Y:S05]  /*2c850*/  BSYNC B0 ;  /* 0x0000000000007941 */ /* 0x000fea0003800000 */
.L_x_12775:
        /* <DEDUP_REMOVED lines=9> */
.L_x_12777:
[----:B------:R-:W-:Y:S02]  /*2c8f0*/  IMAD.MOV.U32 R13, RZ, RZ, R4 ;  /* 0x000000ffff0d7224 */ /* 0x000fe400078e0004 */
[----:B------:R-:W-:Y:S01]  /*2c900*/  IMAD.MOV.U32 R12, RZ, RZ, 0x1 ;  /* 0x00000001ff0c7424 */ /* 0x000fe200078e00ff */
[----:B------:R-:W-:-:S13]  /*2c910*/  @!P5 LEA R5, P0, R8, R14, 0x1 ;  /* 0x0000000e0805d211 */ /* 0x000fda00078008ff */
[----:B------:R-:W-:Y:S05]  /*2c920*/  WARPSYNC.COLLECTIVE R15, `(.L_x_12778) ;  /* 0x000000000f087348 */ /* 0x000fea0003c00000 */
[----:B------:R0:W1:Y:S02]  /*2c930*/  SHFL.IDX P6, R14, R13, R12, R11 ;  /* 0x0000000c0d0e7389 */ /* 0x00006400000c000b */
[----:B01----:R-:W-:Y:S01]  /*2c940*/  ENDCOLLECTIVE ;  /* 0x000000000000791b */ /* 0x003fe20003800000 */
.L_x_12778:
        /* <DEDUP_REMOVED lines=15> */
.L_x_12779:
        /* <DEDUP_REMOVED lines=17> */
.L_x_12780:
[----:B------:R-:W-:Y:S02]  /*2cb50*/  IMAD.MOV.U32 R13, RZ, RZ, R0 ;  /* 0x000000ffff0d7224 */ /* 0x000fe400078e0000 */
[----:B------:R-:W-:-:S07]  /*2cb60*/  IMAD.MOV.U32 R5, RZ, RZ, R14 ;  /* 0x000000ffff057224 */ /* 0x000fce00078e000e */
[----:B------:R-:W-:Y:S05]  /*2cb70*/  WARPSYNC.COLLECTIVE R15, `(.L_x_12781) ;  /* 0x000000000f087348 */ /* 0x000fea0003c00000 */
[----:B------:R0:W1:Y:S02]  /*2cb80*/  SHFL.IDX P6, R14, R13, R12, R11 ;  /* 0x0000000c0d0e7389 */ /* 0x00006400000c000b */
[----:B01----:R-:W-:Y:S01]  /*2cb90*/  ENDCOLLECTIVE ;  /* 0x000000000000791b */ /* 0x003fe20003800000 */
.L_x_12781:
[----:B------:R-:W-:Y:S02]  /*2cba0*/  IMAD.MOV.U32 R13, RZ, RZ, R4 ;  /* 0x000000ffff0d7224 */ /* 0x000fe400078e0004 */
[----:B------:R-:W-:Y:S01]  /*2cbb0*/  IMAD.MOV.U32 R12, RZ, RZ, 0x3 ;  /* 0x00000003ff0c7424 */ /* 0x000fe200078e00ff */
[----:B------:R-:W-:-:S13]  /*2cbc0*/  @!P5 LEA R6, P0, R8, R14, 0x1 ;  /* 0x0000000e0806d211 */ /* 0x000fda00078008ff */
[----:B------:R-:W-:Y:S05]  /*2cbd0*/  WARPSYNC.COLLECTIVE R15, `(.L_x_12782) ;  /* 0x000000000f087348 */ /* 0x000fea0003c00000 */
[----:B------:R0:W1:Y:S02]  /*2cbe0*/  SHFL.IDX P6, R14, R13, R12, R11 ;  /* 0x0000000c0d0e7389 */ /* 0x00006400000c000b */
[----:B01----:R-:W-:Y:S01]  /*2cbf0*/  ENDCOLLECTIVE ;  /* 0x000000000000791b */ /* 0x003fe20003800000 */
.L_x_12782:
        /* <DEDUP_REMOVED lines=16> */
.L_x_12783:
        /* <DEDUP_REMOVED lines=17> */
.L_x_12784:
[----:B------:R-:W-:Y:S02]  /*2ce10*/  IMAD.MOV.U32 R13, RZ, RZ, R0 ;  /* 0x000000ffff0d7224 */ /* 0x000fe400078e0000 */
[----:B------:R-:W-:-:S07]  /*2ce20*/  IMAD.MOV.U32 R5, RZ, RZ, R14 ;  /* 0x000000ffff057224 */ /* 0x000fce00078e000e */
[----:B------:R-:W-:Y:S05]  /*2ce30*/  WARPSYNC.COLLECTIVE R15, `(.L_x_12785) ;  /* 0x000000000f087348 */ /* 0x000fea0003c00000 */
[----:B------:R0:W1:Y:S02]  /*2ce40*/  SHFL.IDX P6, R14, R13, R12, R11 ;  /* 0x0000000c0d0e7389 */ /* 0x00006400000c000b */
[----:B01----:R-:W-:Y:S01]  /*2ce50*/  ENDCOLLECTIVE ;  /* 0x000000000000791b */ /* 0x003fe20003800000 */
.L_x_12785:
[----:B------:R-:W-:Y:S02]  /*2ce60*/  IMAD.MOV.U32 R13, RZ, RZ, R4 ;  /* 0x000000ffff0d7224 */ /* 0x000fe400078e0004 */
[----:B------:R-:W-:Y:S01]  /*2ce70*/  IMAD.MOV.U32 R12, RZ, RZ, 0x5 ;  /* 0x00000005ff0c7424 */ /* 0x000fe200078e00ff */
[----:B------:R-:W-:-:S13]  /*2ce80*/  @!P5 LEA R6, P0, R8, R14, 0x1 ;  /* 0x0000000e0806d211 */ /* 0x000fda00078008ff */
[----:B------:R-:W-:Y:S05]  /*2ce90*/  WARPSYNC.COLLECTIVE R15, `(.L_x_12786) ;  /* 0x000000000f087348 */ /* 0x000fea0003c00000 */
[----:B------:R0:W1:Y:S02]  /*2cea0*/  SHFL.IDX P6, R14, R13, R12, R11 ;  /* 0x0000000c0d0e7389 */ /* 0x00006400000c000b */
[----:B01----:R-:W-:Y:S01]  /*2ceb0*/  ENDCOLLECTIVE ;  /* 0x000000000000791b */ /* 0x003fe20003800000 */
.L_x_12786:
        /* <DEDUP_REMOVED lines=16> */
.L_x_12787:
        /* <DEDUP_REMOVED lines=17> */
.L_x_12788:
[----:B------:R-:W-:Y:S02]  /*2d0d0*/  IMAD.MOV.U32 R13, RZ, RZ, R0 ;  /* 0x000000ffff0d7224 */ /* 0x000fe400078e0000 */
[----:B------:R-:W-:-:S07]  /*2d0e0*/  IMAD.MOV.U32 R5, RZ, RZ, R14 ;  /* 0x000000ffff057224 */ /* 0x000fce00078e000e */
[----:B------:R-:W-:Y:S05]  /*2d0f0*/  WARPSYNC.COLLECTIVE R15, `(.L_x_12789) ;  /* 0x000000000f087348 */ /* 0x000fea0003c00000 */
[----:B------:R0:W1:Y:S02]  /*2d100*/  SHFL.IDX P6, R14, R13, R12, R11 ;  /* 0x0000000c0d0e7389 */ /* 0x00006400000c000b */
[----:B01----:R-:W-:Y:S01]  /*2d110*/  ENDCOLLECTIVE ;  /* 0x000000000000791b */ /* 0x003fe20003800000 */
.L_x_12789:
[----:B------:R-:W-:Y:S02]  /*2d120*/  IMAD.MOV.U32 R13, RZ, RZ, R4 ;  /* 0x000000ffff0d7224 */ /* 0x000fe400078e0004 */
[----:B------:R-:W-:Y:S01]  /*2d130*/  IMAD.MOV.U32 R12, RZ, RZ, 0x7 ;  /* 0x00000007ff0c7424 */ /* 0x000fe200078e00ff */
[----:B------:R-:W-:-:S13]  /*2d140*/  @!P5 LEA R6, P0, R8, R14, 0x1 ;  /* 0x0000000e0806d211 */ /* 0x000fda00078008ff */
[----:B------:R-:W-:Y:S05]  /*2d150*/  WARPSYNC.COLLECTIVE R15, `(.L_x_12790) ;  /* 0x000000000f087348 */ /* 0x000fea0003c00000 */
[----:B------:R0:W1:Y:S02]  /*2d160*/  SHFL.IDX P6, R14, R13, R12, R11 ;  /* 0x0000000c0d0e7389 */ /* 0x00006400000c000b */
[----:B01----:R-:W-:Y:S01]  /*2d170*/  ENDCOLLECTIVE ;  /* 0x000000000000791b */ /* 0x003fe20003800000 */
.L_x_12790:
        /* <DEDUP_REMOVED lines=15> */
.L_x_12791:
[----:B------:R-:W-:Y:S05]  /*2d270*/  BRA `(.L_x_12792) ;  /* 0xffffffb0003c7947 */ /* 0x000fea000383ffff */
.L_x_12687:
[----:B0-----:R0:W1:Y:S02]  /*2d280*/  SYNCS.PHASECHK.TRANS64.TRYWAIT P0, [R22+URZ+0x32420], R3 ;  /* 0x03242003160075a7 */ /* 0x001064000800017f */
[----:B-1----:R-:W-:Y:S05]  /*2d290*/  @!P0 NANOSLEEP.SYNCS 0x989680 ;  /* 0x009896800000895d */ /* 0x002fea0003900000 */
[----:B------:R-:W1:Y:S02]  /*2d2a0*/  @!P0 SYNCS.PHASECHK.TRANS64 P0, [R22+URZ+0x32420], R3 ;  /* 0x03242003160085a7 */ /* 0x000e64000800007f */
[----:B-1----:R-:W-:Y:S05]  /*2d2b0*/  @!P0 BRA `(.L_x_12687) ;  /* 0xfffffffc00f08947 */ /* 0x002fea000383ffff */
[----:B------:R-:W-:Y:S05]  /*2d2c0*/  BRA `(.L_x_12793) ;  /* 0xffffffb000ac7947 */ /* 0x000fea000383ffff */
.L_x_12690:
[----:B-1----:R1:W2:Y:S02]  /*2d2d0*/  SYNCS.PHASECHK.TRANS64.TRYWAIT P0, [R17+URZ+0x32460], R0 ;  /* 0x03246000110075a7 */ /* 0x0022a4000800017f */
[----:B--2---:R-:W-:Y:S05]  /*2d2e0*/  @!P0 NANOSLEEP.SYNCS 0x989680 ;  /* 0x009896800000895d */ /* 0x004fea0003900000 */
[----:B------:R-:W2:Y:S02]  /*2d2f0*/  @!P0 SYNCS.PHASECHK.TRANS64 P0, [R17+URZ+0x32460], R0 ;  /* 0x03246000110085a7 */ /* 0x000ea4000800007f */
[----:B--2---:R-:W-:Y:S05]  /*2d300*/  @!P0 BRA `(.L_x_12690) ;  /* 0xfffffffc00f08947 */ /* 0x004fea000383ffff */
[----:B------:R-:W-:Y:S05]  /*2d310*/  BRA `(.L_x_12794) ;  /* 0xffffffb000b87947 */ /* 0x000fea000383ffff */
.L_x_12691:
        /* <DEDUP_REMOVED lines=8> */
.L_x_12796:
[----:B------:R-:W-:Y:S05]  /*2d3a0*/  BSYNC B0 ;  /* 0x0000000000007941 */ /* 0x000fea0003800000 */
.L_x_12795:
        /* <DEDUP_REMOVED lines=13> */
.L_x_12797:
        /* <DEDUP_REMOVED lines=9> */
.L_x_12798:
        /* <DEDUP_REMOVED lines=17> */
.L_x_12799:
[----:B------:R-:W-:Y:S02]  /*2d620*/  IMAD.MOV.U32 R13, RZ, RZ, R6 ;  /* 0x000000ffff0d7224 */ /* 0x000fe400078e0006 */
[----:B------:R-:W-:Y:S01]  /*2d630*/  IMAD.MOV.U32 R12, RZ, RZ, 0x2 ;  /* 0x00000002ff0c7424 */ /* 0x000fe200078e00ff */
[----:B------:R-:W-:-:S13]  /*2d640*/  IADD3 R2, P3, R14, R0, RZ ;  /* 0x000000000e027210 */ /* 0x000fda0007f7e0ff */
[----:B------:R-:W-:Y:S05]  /*2d650*/  WARPSYNC.COLLECTIVE R15, `(.L_x_12800) ;  /* 0x000000000f087348 */ /* 0x000fea0003c00000 */
[----:B------:R0:W1:Y:S02]  /*2d660*/  SHFL.IDX P6, R14, R13, R12, R11 ;  /* 0x0000000c0d0e7389 */ /* 0x00006400000c000b */
[----:B01----:R-:W-:Y:S01]  /*2d670*/  ENDCOLLECTIVE ;  /* 0x000000000000791b */ /* 0x003fe20003800000 */
.L_x_12800:
        /* <DEDUP_REMOVED lines=17> */
.L_x_12801:
[----:B------:R-:W-:Y:S02]  /*2d790*/  IMAD.MOV.U32 R13, RZ, RZ, R6 ;  /* 0x000000ffff0d7224 */ /* 0x000fe400078e0006 */
[----:B------:R-:W-:Y:S01]  /*2d7a0*/  IMAD.MOV.U32 R12, RZ, RZ, 0x3 ;  /* 0x00000003ff0c7424 */ /* 0x000fe200078e00ff */
[----:B------:R-:W-:-:S13]  /*2d7b0*/  IADD3 R2, P3, R14, R0, RZ ;  /* 0x000000000e027210 */ /* 0x000fda0007f7e0ff */
[----:B------:R-:W-:Y:S05]  /*2d7c0*/  WARPSYNC.COLLECTIVE R15, `(.L_x_12802) ;  /* 0x000000000f087348 */ /* 0x000fea0003c00000 */
[----:B------:R0:W1:Y:S02]  /*2d7d0*/  SHFL.IDX P6, R14, R13, R12, R11 ;  /* 0x0000000c0d0e7389 */ /* 0x00006400000c000b */
[----:B01----:R-:W-:Y:S01]  /*2d7e0*/  ENDCOLLECTIVE ;  /* 0x000000000000791b */ /* 0x003fe20003800000 */
.L_x_12802:
        /* <DEDUP_REMOVED lines=17> */
.L_x_12803:
[----:B------:R-:W-:Y:S02]  /*2d900*/  IMAD.MOV.U32 R13, RZ, RZ, R6 ;  /* 0x000000ffff0d7224 */ /* 0x000fe400078e0006 */
[----:B------:R-:W-:Y:S01]  /*2d910*/  IMAD.MOV.U32 R12, RZ, RZ, 0x4 ;  /* 0x00000004ff0c7424 */ /* 0x000fe200078e00ff */
[----:B------:R-:W-:-:S13]  /*2d920*/  IADD3 R2, P3, R14, R0, RZ ;  /* 0x000000000e027210 */ /* 0x000fda0007f7e0ff */
[----:B------:R-:W-:Y:S05]  /*2d930*/  WARPSYNC.COLLECTIVE R15, `(.L_x_12804) ;  /* 0x000000000f087348 */ /* 0x000fea0003c00000 */
[----:B------:R0:W1:Y:S02]  /*2d940*/  SHFL.IDX P6, R14, R13, R12, R11 ;  /* 0x0000000c0d0e7389 */ /* 0x00006400000c000b */
[----:B01----:R-:W-:Y:S01]  /*2d950*/  ENDCOLLECTIVE ;  /* 0x000000000000791b */ /* 0x003fe20003800000 */
.L_x_12804:
        /* <DEDUP_REMOVED lines=17> */
.L_x_12805:
[----:B------:R-:W-:Y:S02]  /*2da70*/  IMAD.MOV.U32 R13, RZ, RZ, R6 ;  /* 0x000000ffff0d7224 */ /* 0x000fe400078e0006 */
[----:B------:R-:W-:Y:S01]  /*2da80*/  IMAD.MOV.U32 R12, RZ, RZ, 0x5 ;  /* 0x00000005ff0c7424 */ /* 0x000fe200078e00ff */
[----:B------:R-:W-:-:S13]  /*2da90*/  IADD3 R2, P3, R14, R0, RZ ;  /* 0x000000000e027210 */ /* 0x000fda0007f7e0ff */
[----:B------:R-:W-:Y:S05]  /*2daa0*/  WARPSYNC.COLLECTIVE R15, `(.L_x_12806) ;  /* 0x000000000f087348 */ /* 0x000fea0003c00000 */
[----:B------:R0:W1:Y:S02]  /*2dab0*/  SHFL.IDX P6, R14, R13, R12, R11 ;  /* 0x0000000c0d0e7389 */ /* 0x00006400000c000b */
[----:B01----:R-:W-:Y:S01]  /*2dac0*/  ENDCOLLECTIVE ;  /* 0x000000000000791b */ /* 0x003fe20003800000 */
.L_x_12806:
        /* <DEDUP_REMOVED lines=12> */
.L_x_12807:
        /* <DEDUP_REMOVED lines=9> */
.L_x_12698:
[----:B-1----:R1:W2:Y:S02]  /*2dc20*/  SYNCS.PHASECHK.TRANS64.TRYWAIT P0, [R10+URZ+0x32440], R20 ;  /* 0x032440140a0075a7 */ /* 0x0022a4000800017f */
[----:B--2---:R-:W-:Y:S05]  /*2dc30*/  @!P0 NANOSLEEP.SYNCS 0x989680 ;  /* 0x009896800000895d */ /* 0x004fea0003900000 */
[----:B------:R-:W2:Y:S02]  /*2dc40*/  @!P0 SYNCS.PHASECHK.TRANS64 P0, [R10+URZ+0x32440], R20 ;  /* 0x032440140a0085a7 */ /* 0x000ea4000800007f */
[----:B--2---:R-:W-:Y:S05]  /*2dc50*/  @!P0 BRA `(.L_x_12698) ;  /* 0xfffffffc00f08947 */ /* 0x004fea000383ffff */
[----:B------:R-:W-:Y:S05]  /*2dc60*/  BRA `(.L_x_12809) ;  /* 0xffffffb4003c7947 */ /* 0x000fea000383ffff */
.L_x_12699:
        /* <DEDUP_REMOVED lines=8> */
.L_x_12811:
[----:B------:R-:W-:Y:S05]  /*2dcf0*/  BSYNC B1 ;  /* 0x0000000000017941 */ /* 0x000fea0003800000 */
.L_x_12810:
        /* <DEDUP_REMOVED lines=9> */
.L_x_12812:
[----:B------:R-:W-:Y:S02]  /*2dd90*/  IMAD.MOV.U32 R13, RZ, RZ, R8 ;  /* 0x000000ffff0d7224 */ /* 0x000fe400078e0008 */
[----:B------:R-:W-:Y:S02]  /*2dda0*/  IMAD.MOV.U32 R12, RZ, RZ, 0x1 ;  /* 0x00000001ff0c7424 */ /* 0x000fe400078e00ff */
[----:B------:R-:W-:-:S07]  /*2ddb0*/  IMAD.MOV.U32 R2, RZ, RZ, R14 ;  /* 0x000000ffff027224 */ /* 0x000fce00078e000e */
[----:B------:R-:W-:Y:S05]  /*2ddc0*/  WARPSYNC.COLLECTIVE R15, `(.L_x_12813) ;  /* 0x000000000f087348 */ /* 0x000fea0003c00000 */
[----:B------:R0:W1:Y:S02]  /*2ddd0*/  SHFL.IDX P6, R14, R13, R12, R11 ;  /* 0x0000000c0d0e7389 */ /* 0x00006400000c000b */
[----:B01----:R-:W-:Y:S01]  /*2dde0*/  ENDCOLLECTIVE ;  /* 0x000000000000791b */ /* 0x003fe20003800000 */
.L_x_12813:
        /* <DEDUP_REMOVED lines=11> */
.L_x_12814:
[----:B------:R-:W-:Y:S02]  /*2dea0*/  IMAD.MOV.U32 R13, RZ, RZ, R8 ;  /* 0x000000ffff0d7224 */ /* 0x000fe400078e0008 */
[----:B------:R-:W-:Y:S02]  /*2deb0*/  IMAD.MOV.U32 R12, RZ, RZ, 0x2 ;  /* 0x00000002ff0c7424 */ /* 0x000fe400078e00ff */
[----:B------:R-:W-:-:S07]  /*2dec0*/  IMAD.MOV.U32 R2, RZ, RZ, R14 ;  /* 0x000000ffff027224 */ /* 0x000fce00078e000e */
[----:B------:R-:W-:Y:S05]  /*2ded0*/  WARPSYNC.COLLECTIVE R15, `(.L_x_12815) ;  /* 0x000000000f087348 */ /* 0x000fea0003c00000 */
[----:B------:R0:W1:Y:S02]  /*2dee0*/  SHFL.IDX P6, R14, R13, R12, R11 ;  /* 0x0000000c0d0e7389 */ /* 0x00006400000c000b */
[----:B01----:R-:W-:Y:S01]  /*2def0*/  ENDCOLLECTIVE ;  /* 0x000000000000791b */ /* 0x003fe20003800000 */
.L_x_12815:
        /* <DEDUP_REMOVED lines=11> */
.L_x_12816:
[----:B------:R-:W-:Y:S02]  /*2dfb0*/  IMAD.MOV.U32 R13, RZ, RZ, R8 ;  /* 0x000000ffff0d7224 */ /* 0x000fe400078e0008 */
[----:B------:R-:W-:Y:S02]  /*2dfc0*/  IMAD.MOV.U32 R12, RZ, RZ, 0x3 ;  /* 0x00000003ff0c7424 */ /* 0x000fe400078e00ff */
[----:B------:R-:W-:-:S07]  /*2dfd0*/  IMAD.MOV.U32 R2, RZ, RZ, R14 ;  /* 0x000000ffff027224 */ /* 0x000fce00078e000e */
[----:B------:R-:W-:Y:S05]  /*2dfe0*/  WARPSYNC.COLLECTIVE R15, `(.L_x_12817) ;  /* 0x000000000f087348 */ /* 0x000fea0003c00000 */
[----:B------:R0:W1:Y:S02]  /*2dff0*/  SHFL.IDX P6, R14, R13, R12, R11 ;  /* 0x0000000c0d0e7389 */ /* 0x00006400000c000b */
[----:B01----:R-:W-:Y:S01]  /*2e000*/  ENDCOLLECTIVE ;  /* 0x000000000000791b */ /* 0x003fe20003800000 */
.L_x_12817:
        /* <DEDUP_REMOVED lines=11> */
.L_x_12818:
[----:B------:R-:W-:Y:S02]  /*2e0c0*/  IMAD.MOV.U32 R13, RZ, RZ, R8 ;  /* 0x000000ffff0d7224 */ /* 0x000fe400078e0008 */
[----:B------:R-:W-:Y:S02]  /*2e0d0*/  IMAD.MOV.U32 R12, RZ, RZ, 0x4 ;  /* 0x00000004ff0c7424 */ /* 0x000fe400078e00ff */
[----:B------:R-:W-:-:S07]  /*2e0e0*/  IMAD.MOV.U32 R2, RZ, RZ, R14 ;  /* 0x000000ffff027224 */ /* 0x000fce00078e000e */
[----:B------:R-:W-:Y:S05]  /*2e0f0*/  WARPSYNC.COLLECTIVE R15, `(.L_x_12819) ;  /* 0x000000000f087348 */ /* 0x000fea0003c00000 */
[----:B------:R0:W1:Y:S02]  /*2e100*/  SHFL.IDX P6, R14, R13, R12, R11 ;  /* 0x0000000c0d0e7389 */ /* 0x00006400000c000b */
[----:B01----:R-:W-:Y:S01]  /*2e110*/  ENDCOLLECTIVE ;  /* 0x000000000000791b */ /* 0x003fe20003800000 */
.L_x_12819:
        /* <DEDUP_REMOVED lines=11> */
.L_x_12820:
[----:B------:R-:W-:Y:S02]  /*2e1d0*/  IMAD.MOV.U32 R13, RZ, RZ, R8 ;  /* 0x000000ffff0d7224 */ /* 0x000fe400078e0008 */
[----:B------:R-:W-:Y:S02]  /*2e1e0*/  IMAD.MOV.U32 R12, RZ, RZ, 0x5 ;  /* 0x00000005ff0c7424 */ /* 0x000fe400078e00ff */
[----:B------:R-:W-:-:S07]  /*2e1f0*/  IMAD.MOV.U32 R2, RZ, RZ, R14 ;  /* 0x000000ffff027224 */ /* 0x000fce00078e000e */
[----:B------:R-:W-:Y:S05]  /*2e200*/  WARPSYNC.COLLECTIVE R15, `(.L_x_12821) ;  /* 0x000000000f087348 */ /* 0x000fea0003c00000 */
[----:B------:R0:W1:Y:S02]  /*2e210*/  SHFL.IDX P6, R14, R13, R12, R11 ;  /* 0x0000000c0d0e7389 */ /* 0x00006400000c000b */
[----:B01----:R-:W-:Y:S01]  /*2e220*/  ENDCOLLECTIVE ;  /* 0x000000000000791b */ /* 0x003fe20003800000 */
.L_x_12821:
        /* <DEDUP_REMOVED lines=11> */
.L_x_12822:
[----:B------:R-:W-:Y:S05]  /*2e2e0*/  BRA `(.L_x_12823) ;  /* 0xffffffb000647947 */ /* 0x000fea000383ffff */
.L_x_12704:
[----:B---3--:R3:W4:Y:S02]  /*2e2f0*/  SYNCS.PHASECHK.TRANS64.TRYWAIT P0, [R10+URZ+0x32460], R20 ;  /* 0x032460140a0075a7 */ /* 0x008724000800017f */
[----:B----4-:R-:W-:Y:S05]  /*2e300*/  @!P0 NANOSLEEP.SYNCS 0x989680 ;  /* 0x009896800000895d */ /* 0x010fea0003900000 */
[----:B------:R-:W4:Y:S02]  /*2e310*/  @!P0 SYNCS.PHASECHK.TRANS64 P0, [R10+URZ+0x32460], R20 ;  /* 0x032460140a0085a7 */ /* 0x000f24000800007f */
[----:B----4-:R-:W-:Y:S05]  /*2e320*/  @!P0 BRA `(.L_x_12704) ;  /* 0xfffffffc00f08947 */ /* 0x010fea000383ffff */
[----:B------:R-:W-:Y:S05]  /*2e330*/  BRA `(.L_x_12824) ;  /* 0xffffffb000b07947 */ /* 0x000fea000383ffff */
.L_x_12705:
        /* <DEDUP_REMOVED lines=8> */
.L_x_12826:
[----:B------:R-:W-:Y:S05]  /*2e3c0*/  BSYNC B1 ;  /* 0x0000000000017941 */ /* 0x000fea0003800000 */
.L_x_12825:
        /* <DEDUP_REMOVED lines=9> */
.L_x_12827:
[----:B------:R-:W-:Y:S02]  /*2e460*/  IMAD.MOV.U32 R13, RZ, RZ, R25 ;  /* 0x000000ffff0d7224 */ /* 0x000fe400078e0019 */
[----:B------:R-:W-:Y:S01]  /*2e470*/  IMAD.MOV.U32 R12, RZ, RZ, 0x1 ;  /* 0x00000001ff0c7424 */ /* 0x000fe200078e00ff */
[----:B------:R-:W-:-:S13]  /*2e480*/  IADD3 R2, P0, R14, R0, RZ ;  /* 0x000000000e027210 */ /* 0x000fda0007f1e0ff */
[----:B------:R-:W-:Y:S05]  /*2e490*/  WARPSYNC.COLLECTIVE R15, `(.L_x_12828) ;  /* 0x000000000f087348 */ /* 0x000fea0003c00000 */
[----:B------:R0:W1:Y:S02]  /*2e4a0*/  SHFL.IDX P6, R14, R13, R12, R11 ;  /* 0x0000000c0d0e7389 */ /* 0x00006400000c000b */
[----:B01----:R-:W-:Y:S01]  /*2e4b0*/  ENDCOLLECTIVE ;  /* 0x000000000000791b */ /* 0x003fe20003800000 */
.L_x_12828:
        /* <DEDUP_REMOVED lines=13> */
.L_x_12829:
[----:B------:R-:W-:Y:S02]  /*2e590*/  IMAD.MOV.U32 R13, RZ, RZ, R25 ;  /* 0x000000ffff0d7224 */ /* 0x000fe400078e0019 */
[----:B------:R-:W-:Y:S01]  /*2e5a0*/  IMAD.MOV.U32 R12, RZ, RZ, 0x2 ;  /* 0x00000002ff0c7424 */ /* 0x000fe200078e00ff */
[----:B------:R-:W-:-:S13]  /*2e5b0*/  IADD3 R2, P0, R14, R0, RZ ;  /* 0x000000000e027210 */ /* 0x000fda0007f1e0ff */
[----:B------:R-:W-:Y:S05]  /*2e5c0*/  WARPSYNC.COLLECTIVE R15, `(.L_x_12830) ;  /* 0x000000000f087348 */ /* 0x000fea0003c00000 */
[----:B------:R0:W1:Y:S02]  /*2e5d0*/  SHFL.IDX P6, R14, R13, R12, R11 ;  /* 0x0000000c0d0e7389 */ /* 0x00006400000c000b */
[----:B01----:R-:W-:Y:S01]  /*2e5e0*/  ENDCOLLECTIVE ;  /* 0x000000000000791b */ /* 0x003fe20003800000 */
.L_x_12830:
        /* <DEDUP_REMOVED lines=13> */
.L_x_12831:
[----:B------:R-:W-:Y:S02]  /*2e6c0*/  IMAD.MOV.U32 R13, RZ, RZ, R25 ;  /* 0x000000ffff0d7224 */ /* 0x000fe400078e0019 */
[----:B------:R-:W-:Y:S02]  /*2e6d0*/  IMAD.MOV.U32 R12, RZ, RZ, 0x3 ;  /* 0x00000003ff0c7424 */ /* 0x000fe400078e00ff */
[----:B------:R-:W-:-:S07]  /*2e6e0*/  IMAD.MOV.U32 R8, RZ, RZ, R14 ;  /* 0x000000ffff087224 */ /* 0x000fce00078e000e */
[----:B------:R-:W-:Y:S05]  /*2e6f0*/  WARPSYNC.COLLECTIVE R15, `(.L_x_12832) ;  /* 0x000000000f087348 */ /* 0x000fea0003c00000 */
[----:B------:R0:W1:Y:S02]  /*2e700*/  SHFL.IDX P6, R14, R13, R12, R11 ;  /* 0x0000000c0d0e7389 */ /* 0x00006400000c000b */
[----:B01----:R-:W-:Y:S01]  /*2e710*/  ENDCOLLECTIVE ;  /* 0x000000000000791b */ /* 0x003fe20003800000 */
.L_x_12832:
        /* <DEDUP_REMOVED lines=14> */
.L_x_12833:
[----:B------:R-:W-:Y:S02]  /*2e800*/  IMAD.MOV.U32 R13, RZ, RZ, R25 ;  /* 0x000000ffff0d7224 */ /* 0x000fe400078e0019 */
[----:B------:R-:W-:Y:S01]  /*2e810*/  IMAD.MOV.U32 R12, RZ, RZ, 0x4 ;  /* 0x00000004ff0c7424 */ /* 0x000fe200078e00ff */
[----:B------:R-:W-:-:S13]  /*2e820*/  IADD3 R2, P0, R14, R0, RZ ;  /* 0x000000000e027210 */ /* 0x000fda0007f1e0ff */
[----:B------:R-:W-:Y:S05]  /*2e830*/  WARPSYNC.COLLECTIVE R15, `(.L_x_12834) ;  /* 0x000000000f087348 */ /* 0x000fea0003c00000 */
[----:B------:R0:W1:Y:S02]  /*2e840*/  SHFL.IDX P6, R14, R13, R12, R11 ;  /* 0x0000000c0d0e7389 */ /* 0x00006400000c000b */
[----:B01----:R-:W-:Y:S01]  /*2e850*/  ENDCOLLECTIVE ;  /* 0x000000000000791b */ /* 0x003fe20003800000 */
.L_x_12834:
        /* <DEDUP_REMOVED lines=13> */
.L_x_12835:
[----:B------:R-:W-:Y:S02]  /*2e930*/  IMAD.MOV.U32 R13, RZ, RZ, R25 ;  /* 0x000000ffff0d7224 */ /* 0x000fe400078e0019 */
[----:B------:R-:W-:Y:S01]  /*2e940*/  IMAD.MOV.U32 R12, RZ, RZ, 0x5 ;  /* 0x00000005ff0c7424 */ /* 0x000fe200078e00ff */
[----:B------:R-:W-:-:S13]  /*2e950*/  IADD3 R2, P0, R14, R0, RZ ;  /* 0x000000000e027210 */ /* 0x000fda0007f1e0ff */
[----:B------:R-:W-:Y:S05]  /*2e960*/  WARPSYNC.COLLECTIVE R15, `(.L_x_12836) ;  /* 0x000000000f087348 */ /* 0x000fea0003c00000 */
[----:B------:R0:W1:Y:S02]  /*2e970*/  SHFL.IDX P6, R14, R13, R12, R11 ;  /* 0x0000000c0d0e7389 */ /* 0x00006400000c000b */
[----:B01----:R-:W-:Y:S01]  /*2e980*/  ENDCOLLECTIVE ;  /* 0x000000000000791b */ /* 0x003fe20003800000 */
.L_x_12836:
        /* <DEDUP_REMOVED lines=13> */
.L_x_12837:
[----:B------:R-:W-:Y:S05]  /*2ea60*/  BRA `(.L_x_12838) ;  /* 0xffffffac00f07947 */ /* 0x000fea000383ffff */
.L_x_12713:
        /* <DEDUP_REMOVED lines=8> */
.L_x_12840:
[----:B------:R-:W-:Y:S05]  /*2eaf0*/  BSYNC B0 ;  /* 0x0000000000007941 */ /* 0x000fea0003800000 */
.L_x_12839:
        /* <DEDUP_REMOVED lines=9> */
.L_x_12841:
        /* <DEDUP_REMOVED lines=24> */
.L_x_12842:
[----:B------:R-:W-:Y:S01]  /*2ed10*/  IMAD.MOV.U32 R12, RZ, RZ, 0x2 ;  /* 0x00000002ff0c7424 */ /* 0x000fe200078e00ff */
[----:B------:R-:W-:-:S05]  /*2ed20*/  SEL R14, R14, RZ, P1 ;  /* 0x000000ff0e0e7207 */ /* 0x000fca0000800000 */
[----:B------:R-:W-:-:S04]  /*2ed30*/  IMAD.IADD R5, R13, 0x1, R14 ;  /* 0x000000010d057824 */ /* 0x000fc800078e020e */
[----:B------:R-:W-:-:S07]  /*2ed40*/  IMAD.MOV.U32 R13, RZ, RZ, R5 ;  /* 0x000000ffff0d7224 */ /* 0x000fce00078e0005 */
[----:B------:R-:W-:Y:S05]  /*2ed50*/  WARPSYNC.COLLECTIVE R15, `(.L_x_12843) ;  /* 0x000000000f087348 */ /* 0x000fea0003c00000 */
[----:B------:R0:W1:Y:S02]  /*2ed60*/  SHFL.UP P6, R14, R13, R12, R11 ;  /* 0x0400000c0d0e7389 */ /* 0x00006400000c000b */
[----:B01----:R-:W-:Y:S01]  /*2ed70*/  ENDCOLLECTIVE ;  /* 0x000000000000791b */ /* 0x003fe20003800000 */
.L_x_12843:
[----:B------:R-:W-:Y:S01]  /*2ed80*/  IMAD.MOV.U32 R12, RZ, RZ, 0x4 ;  /* 0x00000004ff0c7424 */ /* 0x000fe200078e00ff */
[----:B------:R-:W-:-:S05]  /*2ed90*/  SEL R2, R14, RZ, P2 ;  /* 0x000000ff0e027207 */ /* 0x000fca0001000000 */
[----:B------:R-:W-:-:S04]  /*2eda0*/  IMAD.IADD R2, R5, 0x1, R2 ;  /* 0x0000000105027824 */ /* 0x000fc800078e0202 */
[----:B------:R-:W-:-:S07]  /*2edb0*/  IMAD.MOV.U32 R13, RZ, RZ, R2 ;  /* 0x000000ffff0d7224 */ /* 0x000fce00078e0002 */
[----:B------:R-:W-:Y:S05]  /*2edc0*/  WARPSYNC.COLLECTIVE R15, `(.L_x_12844) ;  /* 0x000000000f087348 */ /* 0x000fea0003c00000 */
[----:B------:R0:W1:Y:S02]  /*2edd0*/  SHFL.UP P6, R14, R13, R12, R11 ;  /* 0x0400000c0d0e7389 */ /* 0x00006400000c000b */
[----:B01----:R-:W-:Y:S01]  /*2ede0*/  ENDCOLLECTIVE ;  /* 0x000000000000791b */ /* 0x003fe20003800000 */
.L_x_12844:
[----:B------:R-:W-:Y:S01]  /*2edf0*/  IMAD.MOV.U32 R12, RZ, RZ, 0x8 ;  /* 0x00000008ff0c7424 */ /* 0x000fe200078e00ff */
[----:B------:R-:W-:-:S05]  /*2ee00*/  SEL R3, R14, RZ, P3 ;  /* 0x000000ff0e037207 */ /* 0x000fca0001800000 */
[----:B------:R-:W-:-:S04]  /*2ee10*/  IMAD.IADD R3, R2, 0x1, R3 ;  /* 0x0000000102037824 */ /* 0x000fc800078e0203 */
[----:B------:R-:W-:-:S07]  /*2ee20*/  IMAD.MOV.U32 R13, RZ, RZ, R3 ;  /* 0x000000ffff0d7224 */ /* 0x000fce00078e0003 */
[----:B------:R-:W-:Y:S05]  /*2ee30*/  WARPSYNC.COLLECTIVE R15, `(.L_x_12845) ;  /* 0x000000000f087348 */ /* 0x000fea0003c00000 */
[----:B------:R0:W1:Y:S02]  /*2ee40*/  SHFL.UP P6, R14, R13, R12, R11 ;  /* 0x0400000c0d0e7389 */ /* 0x00006400000c000b */
[----:B01----:R-:W-:Y:S01]  /*2ee50*/  ENDCOLLECTIVE ;  /* 0x000000000000791b */ /* 0x003fe20003800000 */
.L_x_12845:
[----:B------:R-:W-:Y:S01]  /*2ee60*/  IMAD.MOV.U32 R12, RZ, RZ, 0x10 ;  /* 0x00000010ff0c7424 */ /* 0x000fe200078e00ff */
[----:B------:R-:W-:-:S05]  /*2ee70*/  SEL R14, R14, RZ, P4 ;  /* 0x000000ff0e0e7207 */ /* 0x000fca0002000000 */
[----:B------:R-:W-:-:S04]  /*2ee80*/  IMAD.IADD R5, R3, 0x1, R14 ;  /* 0x0000000103057824 */ /* 0x000fc800078e020e */
[----:B------:R-:W-:-:S07]  /*2ee90*/  IMAD.MOV.U32 R13, RZ, RZ, R5 ;  /* 0x000000ffff0d7224 */ /* 0x000fce00078e0005 */
[----:B------:R-:W-:Y:S05]  /*2eea0*/  WARPSYNC.COLLECTIVE R15, `(.L_x_12846) ;  /* 0x000000000f087348 */ /* 0x000fea0003c00000 */
[----:B------:R0:W1:Y:S02]  /*2eeb0*/  SHFL.UP P6, R14, R13, R12, R11 ;  /* 0x0400000c0d0e7389 */ /* 0x00006400000c000b */
[----:B01----:R-:W-:Y:S01]  /*2eec0*/  ENDCOLLECTIVE ;  /* 0x000000000000791b */ /* 0x003fe20003800000 */
.L_x_12846:
        /* <DEDUP_REMOVED lines=8> */
.L_x_12847:
[----:B------:R-:W-:Y:S05]  /*2ef50*/  BRA `(.L_x_12848) ;  /* 0xffffffb0004c7947 */ /* 0x000fea000383ffff */
.L_x_12716:
[----:B------:R-:W-:Y:S01]  /*2ef60*/  BSSY B0, `(.L_x_12849) ;  /* 0x0000007000007945 */ /* 0x000fe20003800000 */
[----:B------:R-:W-:Y:S02]  /*2ef70*/  IMAD.MOV.U32 R12, RZ, RZ, 0x1 ;  /* 0x00000001ff0c7424 */ /* 0x000fe400078e00ff */
[----:B------:R-:W-:Y:S02]  /*2ef80*/  IMAD.MOV.U32 R11, RZ, RZ, RZ ;  /* 0x000000ffff0b7224 */ /* 0x000fe400078e00ff */
[----:B------:R-:W-:-:S07]  /*2ef90*/  IMAD.MOV.U32 R15, RZ, RZ, -0x1 ;  /* 0xffffffffff0f7424 */ /* 0x000fce00078e00ff */
[----:B-12---:R-:W-:Y:S05]  /*2efa0*/  WARPSYNC.COLLECTIVE R15, `(.L_x_12850) ;  /* 0x000000000f087348 */ /* 0x006fea0003c00000 */
[----:B------:R0:W3:Y:S02]  /*2efb0*/  SHFL.UP P6, R14, R13, R12, R11 ;  /* 0x0400000c0d0e7389 */ /* 0x0000e400000c000b */
[----:B0123--:R-:W-:Y:S01]  /*2efc0*/  ENDCOLLECTIVE ;  /* 0x000000000000791b */ /* 0x00ffe20003800000 */
.L_x_12850:
[----:B------:R-:W-:Y:S05]  /*2efd0*/  BSYNC B0 ;  /* 0x0000000000007941 */ /* 0x000fea0003800000 */
.L_x_12849:
        /* <DEDUP_REMOVED lines=8> */
.L_x_12851:
[----:B------:R-:W-:Y:S01]  /*2f060*/  IMAD.MOV.U32 R12, RZ, RZ, 0x4 ;  /* 0x00000004ff0c7424 */ /* 0x000fe200078e00ff */
[----:B------:R-:W-:-:S05]  /*2f070*/  SEL R2, R14, RZ, P2 ;  /* 0x000000ff0e027207 */ /* 0x000fca0001000000 */
[----:B------:R-:W-:-:S04]  /*2f080*/  IMAD.IADD R2, R13, 0x1, R2 ;  /* 0x000000010d027824 */ /* 0x000fc800078e0202 */
[----:B------:R-:W-:-:S07]  /*2f090*/  IMAD.MOV.U32 R13, RZ, RZ, R2 ;  /* 0x000000ffff0d7224 */ /* 0x000fce00078e0002 */
[----:B------:R-:W-:Y:S05]  /*2f0a0*/  WARPSYNC.COLLECTIVE R15, `(.L_x_12852) ;  /* 0x000000000f087348 */ /* 0x000fea0003c00000 */
[----:B------:R0:W1:Y:S02]  /*2f0b0*/  SHFL.UP P6, R14, R13, R12, R11 ;  /* 0x0400000c0d0e7389 */ /* 0x00006400000c000b */
[----:B01----:R-:W-:Y:S01]  /*2f0c0*/  ENDCOLLECTIVE ;  /* 0x000000000000791b */ /* 0x003fe20003800000 */
.L_x_12852:
[----:B------:R-:W-:Y:S01]  /*2f0d0*/  IMAD.MOV.U32 R12, RZ, RZ, 0x8 ;  /* 0x00000008ff0c7424 */ /* 0x000fe200078e00ff */
[----:B------:R-:W-:-:S05]  /*2f0e0*/  SEL R3, R14, RZ, P3 ;  /* 0x000000ff0e037207 */ /* 0x000fca0001800000 */
[----:B------:R-:W-:-:S04]  /*2f0f0*/  IMAD.IADD R3, R2, 0x1, R3 ;  /* 0x0000000102037824 */ /* 0x000fc800078e0203 */
[----:B------:R-:W-:-:S07]  /*2f100*/  IMAD.MOV.U32 R13, RZ, RZ, R3 ;  /* 0x000000ffff0d7224 */ /* 0x000fce00078e0003 */
[----:B------:R-:W-:Y:S05]  /*2f110*/  WARPSYNC.COLLECTIVE R15, `(.L_x_12853) ;  /* 0x000000000f087348 */ /* 0x000fea0003c00000 */
[----:B------:R0:W1:Y:S02]  /*2f120*/  SHFL.UP P6, R14, R13, R12, R11 ;  /* 0x0400000c0d0e7389 */ /* 0x00006400000c000b */
[----:B01----:R-:W-:Y:S01]  /*2f130*/  ENDCOLLECTIVE ;  /* 0x000000000000791b */ /* 0x003fe20003800000 */
.L_x_12853:
[----:B------:R-:W-:Y:S01]  /*2f140*/  IMAD.MOV.U32 R12, RZ, RZ, 0x10 ;  /* 0x00000010ff0c7424 */ /* 0x000fe200078e00ff */
[----:B------:R-:W-:-:S05]  /*2f150*/  SEL R14, R14, RZ, P4 ;  /* 0x000000ff0e0e7207 */ /* 0x000fca0002000000 */
[----:B------:R-:W-:-:S04]  /*2f160*/  IMAD.IADD R5, R3, 0x1, R14 ;  /* 0x0000000103057824 */ /* 0x000fc800078e020e */
[----:B------:R-:W-:-:S07]  /*2f170*/  IMAD.MOV.U32 R13, RZ, RZ, R5 ;  /* 0x000000ffff0d7224 */ /* 0x000fce00078e0005 */
[----:B------:R-:W-:Y:S05]  /*2f180*/  WARPSYNC.COLLECTIVE R15, `(.L_x_12854) ;  /* 0x000000000f087348 */ /* 0x000fea0003c00000 */
[----:B------:R0:W1:Y:S02]  /*2f190*/  SHFL.UP P6, R14, R13, R12, R11 ;  /* 0x0400000c0d0e7389 */ /* 0x00006400000c000b */
[----:B01----:R-:W-:Y:S01]  /*2f1a0*/  ENDCOLLECTIVE ;  /* 0x000000000000791b */ /* 0x003fe20003800000 */
.L_x_12854:
        /* <DEDUP_REMOVED lines=8> */
.L_x_12855:
[----:B------:R-:W-:Y:S05]  /*2f230*/  BRA `(.L_x_12856) ;  /* 0xffffffb000387947 */ /* 0x000fea000383ffff */
.L_x_12718:
[----:B------:R-:W-:Y:S01]  /*2f240*/  BSSY B0, `(.L_x_12857) ;  /* 0x0000006000007945 */ /* 0x000fe20003800000 */
[----:B------:R-:W-:Y:S01]  /*2f250*/  PLOP3.LUT P6, PT, P6, PT, PT, 0x8, 0x0 ;  /* 0x000000000000781c */ /* 0x000fe200037ce170 */
[----:B------:R-:W-:-:S12]  /*2f260*/  IMAD.MOV.U32 R15, RZ, RZ, -0x1 ;  /* 0xffffffffff0f7424 */ /* 0x000fd800078e00ff */
[----:B012---:R-:W-:Y:S05]  /*2f270*/  WARPSYNC.COLLECTIVE R15, `(.L_x_12858) ;  /* 0x000000000f087348 */ /* 0x007fea0003c00000 */
[----:B------:R-:W-:Y:S01]  /*2f280*/  VOTE.ANY R14, PT, P6 ;  /* 0x00000000000e7806 */ /* 0x000fe200030e0100 */
[----:B012---:R-:W-:Y:S06]  /*2f290*/  ENDCOLLECTIVE ;  /* 0x000000000000791b */ /* 0x007fec0003800000 */
.L_x_12858:
[----:B------:R-:W-:Y:S05]  /*2f2a0*/  BSYNC B0 ;  /* 0x0000000000007941 */ /* 0x000fea0003800000 */
.L_x_12857:
        /* <DEDUP_REMOVED lines=8> */
.L_x_12859:
[----:B------:R-:W-:Y:S02]  /*2f330*/  IMAD.IADD R19, R12, 0x1, R19 ;  /* 0x000000010c137824 */ /* 0x000fe400078e0213 */
[----:B------:R-:W-:Y:S02]  /*2f340*/  IMAD.MOV.U32 R13, RZ, RZ, R4 ;  /* 0x000000ffff0d7224 */ /* 0x000fe400078e0004 */
[----:B------:R-:W-:-:S07]  /*2f350*/  IMAD.MOV.U32 R17, RZ, RZ, R14 ;  /* 0x000000ffff117224 */ /* 0x000fce00078e000e */
[----:B------:R-:W-:Y:S05]  /*2f360*/  WARPSYNC.COLLECTIVE R15, `(.L_x_12860) ;  /* 0x000000000f087348 */ /* 0x000fea0003c00000 */
[----:B------:R0:W1:Y:S02]  /*2f370*/  SHFL.IDX P6, R14, R13, R12, R11 ;  /* 0x0000000c0d0e7389 */ /* 0x00006400000c000b */
[----:B01----:R-:W-:Y:S01]  /*2f380*/  ENDCOLLECTIVE ;  /* 0x000000000000791b */ /* 0x003fe20003800000 */
.L_x_12860:
[----:B------:R-:W-:Y:S01]  /*2f390*/  IMAD.MOV.U32 R4, RZ, RZ, R14 ;  /* 0x000000ffff047224 */ /* 0x000fe200078e000e */
[----:B------:R-:W-:Y:S06]  /*2f3a0*/  BRA `(.L_x_12861) ;  /* 0xffffffb0001c7947 */ /* 0x000fec000383ffff */
.L_x_12720:
[----:B------:R-:W-:Y:S01]  /*2f3b0*/  BSSY B0, `(.L_x_12862) ;  /* 0x0000007000007945 */ /* 0x000fe20003800000 */
[----:B------:R-:W-:Y:S02]  /*2f3c0*/  IMAD.MOV.U32 R13, RZ, RZ, R2 ;  /* 0x000000ffff0d7224 */ /* 0x000fe400078e0002 */
[----:B------:R-:W-:Y:S02]  /*2f3d0*/  IMAD.MOV.U32 R11, RZ, RZ, 0x1f ;  /* 0x0000001fff0b7424 */ /* 0x000fe400078e00ff */
[----:B------:R-:W-:-:S07]  /*2f3e0*/  IMAD.MOV.U32 R15, RZ, RZ, -0x1 ;  /* 0xffffffffff0f7424 */ /* 0x000fce00078e00ff */
[----:B012-4-:R-:W-:Y:S05]  /*2f3f0*/  WARPSYNC.COLLECTIVE R15, `(.L_x_12863) ;  /* 0x000000000f087348 */ /* 0x017fea0003c00000 */
[----:B------:R3:W0:Y:S02]  /*2f400*/  SHFL.IDX P6, R14, R13, R12, R11 ;  /* 0x0000000c0d0e7389 */ /* 0x00062400000c000b */
[----:B01234-:R-:W-:Y:S01]  /*2f410*/  ENDCOLLECTIVE ;  /* 0x000000000000791b */ /* 0x01ffe20003800000 */
.L_x_12863:
[----:B------:R-:W-:Y:S05]  /*2f420*/  BSYNC B0 ;  /* 0x0000000000007941 */ /* 0x000fea0003800000 */
.L_x_12862:
[----:B------:R-:W-:Y:S01]  /*2f430*/  IMAD.MOV.U32 R6, RZ, RZ, R14 ;  /* 0x000000ffff067224 */ /* 0x000fe200078e000e */
[----:B------:R-:W-:Y:S06]  /*2f440*/  BRA `(.L_x_12719) ;  /* 0xffffffb0000c7947 */ /* 0x000fec000383ffff */
.L_x_12726:
[----:B0-----:R0:W4:Y:S02]  /*2f450*/  SYNCS.PHASECHK.TRANS64.TRYWAIT P0, [R5+URZ+0x32420], R0 ;  /* 0x03242000050075a7 */ /* 0x001124000800017f */
[----:B----4-:R-:W-:Y:S05]  /*2f460*/  @!P0 NANOSLEEP.SYNCS 0x989680 ;  /* 0x009896800000895d */ /* 0x010fea0003900000 */
[----:B------:R-:W4:Y:S02]  /*2f470*/  @!P0 SYNCS.PHASECHK.TRANS64 P0, [R5+URZ+0x32420], R0 ;  /* 0x03242000050085a7 */ /* 0x000f24000800007f */
[----:B----4-:R-:W-:Y:S05]  /*2f480*/  @!P0 BRA `(.L_x_12726) ;  /* 0xfffffffc00f08947 */ /* 0x010fea000383ffff */
[----:B------:R-:W-:Y:S05]  /*2f490*/  BRA `(.L_x_12864) ;  /* 0xffffffb800647947 */ /* 0x000fea000383ffff */
.L_x_12727:
        /* <DEDUP_REMOVED lines=11> */
.L_x_12866:
[----:B------:R-:W-:Y:S05]  /*2f550*/  BSYNC B0 ;  /* 0x0000000000007941 */ /* 0x000fea0003800000 */
.L_x_12865:
[----:B------:R-:W-:Y:S05]  /*2f560*/  BRA `(.L_x_12867) ;  /* 0xffffffb8004c7947 */ /* 0x000fea000383ffff */
.L_x_12730:
[----:B------:R-:W-:Y:S01]  /*2f570*/  BSSY B1, `(.L_x_12868) ;  /* 0x0000006000017945 */ /* 0x000fe20003800000 */
[----:B------:R-:W-:-:S07]  /*2f580*/  IMAD.MOV.U32 R15, RZ, RZ, -0x1 ;  /* 0xffffffffff0f7424 */ /* 0x000fce00078e00ff */
[----:B0123--:R-:W-:Y:S05]  /*2f590*/  WARPSYNC.COLLECTIVE R15, `(.L_x_12869) ;  /* 0x000000000f0c7348 */ /* 0x00ffea0003c00000 */
[----:B------:R-:W-:Y:S02]  /*2f5a0*/  ELECT P6, UR62, PT ;  /* 0x00000000003e782f */ /* 0x000fe400038c0000 */
[----:B------:R-:W-:Y:S01]  /*2f5b0*/  MOV R14, UR62 ;  /* 0x0000003e000e7c02 */ /* 0x000fe20008000f00 */
[----:B0123--:R-:W-:Y:S10]  /*2f5c0*/  ENDCOLLECTIVE ;  /* 0x000000000000791b */ /* 0x00fff40003800000 */
.L_x_12869:
[----:B------:R-:W-:Y:S05]  /*2f5d0*/  BSYNC B1 ;  /* 0x0000000000017941 */ /* 0x000fea0003800000 */
.L_x_12868:
[----:B------:R-:W-:Y:S05]  /*2f5e0*/  BRA `(.L_x_12870) ;  /* 0xffffffb800447947 */ /* 0x000fea000383ffff */
.L_x_12732:
[----:B0-----:R0:W4:Y:S02]  /*2f5f0*/  SYNCS.PHASECHK.TRANS64.TRYWAIT P1, [R3+URZ+0x32440], R2 ;  /* 0x03244002030075a7 */ /* 0x001124000802017f */
[----:B----4-:R-:W-:Y:S05]  /*2f600*/  @!P1 NANOSLEEP.SYNCS 0x989680 ;  /* 0x009896800000995d */ /* 0x010fea0003900000 */
[----:B------:R-:W4:Y:S02]  /*2f610*/  @!P1 SYNCS.PHASECHK.TRANS64 P1, [R3+URZ+0x32440], R2 ;  /* 0x03244002030095a7 */ /* 0x000f24000802007f */
[----:B----4-:R-:W-:Y:S05]  /*2f620*/  @!P1 BRA `(.L_x_12732) ;  /* 0xfffffffc00f09947 */ /* 0x010fea000383ffff */
[----:B------:R-:W-:Y:S05]  /*2f630*/  BRA `(.L_x_12871) ;  /* 0xffffffb8006c7947 */ /* 0x000fea000383ffff */
.L_x_12734:
[----:B----4-:R4:W0:Y:S02]  /*2f640*/  SYNCS.PHASECHK.TRANS64.TRYWAIT P1, [R5+URZ+0x32440], R0 ;  /* 0x03244000050075a7 */ /* 0x010824000802017f */
[----:B0-----:R-:W-:Y:S05]  /*2f650*/  @!P1 NANOSLEEP.SYNCS 0x989680 ;  /* 0x009896800000995d */ /* 0x001fea0003900000 */
[----:B------:R-:W0:Y:S02]  /*2f660*/  @!P1 SYNCS.PHASECHK.TRANS64 P1, [R5+URZ+0x32440], R0 ;  /* 0x03244000050095a7 */ /* 0x000e24000802007f */
[----:B0-----:R-:W-:Y:S05]  /*2f670*/  @!P1 BRA `(.L_x_12734) ;  /* 0xfffffffc00f09947 */ /* 0x001fea000383ffff */
[----:B------:R-:W-:Y:S05]  /*2f680*/  BRA `(.L_x_12872) ;  /* 0xffffffb800787947 */ /* 0x000fea000383ffff */
.L_x_12736:
[----:B------:R0:W0:Y:S02]  /*2f690*/  SYNCS.PHASECHK.TRANS64.TRYWAIT P1, [R3+URZ+0x32460], R2 ;  /* 0x03246002030075a7 */ /* 0x000024000802017f */
[----:B0-----:R-:W-:Y:S05]  /*2f6a0*/  @!P1 NANOSLEEP.SYNCS 0x989680 ;  /* 0x009896800000995d */ /* 0x001fea0003900000 */
[----:B------:R-:W0:Y:S02]  /*2f6b0*/  @!P1 SYNCS.PHASECHK.TRANS64 P1, [R3+URZ+0x32460], R2 ;  /* 0x03246002030095a7 */ /* 0x000e24000802007f */
[----:B0-----:R-:W-:Y:S05]  /*2f6c0*/  @!P1 BRA `(.L_x_12736) ;  /* 0xfffffffc00f09947 */ /* 0x001fea000383ffff */
[----:B------:R-:W-:Y:S05]  /*2f6d0*/  BRA `(.L_x_12873) ;  /* 0xffffffb800747947 */ /* 0x000fea000383ffff */
        .type           $_ZN7cutlass13device_kernelIN5flash11enable_sm90INS1_16FlashAttnFwdSm90INS1_25CollectiveMainloopFwdSm90ILi2EN4cute5tupleIJNS5_1CILi1EEES8_S8_EEENS6_IJNS7_ILi128EEENS7_ILi96EEENS7_ILi64EEEEEELi256ENS_10bfloat16_tEfNS_4arch4Sm90ELb0ELb1ELb0ELb1ELb1ELb0ELb1ELb1ELb0ELb1ELb1ELb0EEENS1_21CollectiveEpilogueFwdINS6_IJSA_NS7_ILi256EEESB_EEES9_SE_SG_Li256ELb1ELb1ELb1ELb0EEENS1_36VarlenDynamicPersistentTileSchedulerILi128ELi96ELi256ELi128ELb1ELb1ELb1ELb1ELb0ELb1EEEEEEEEEvNT_6ParamsE$_ZZN5flash25CollectiveMainloopFwdSm90ILi2EN4cute5tupleIJNS1_1CILi1EEES4_S4_EEENS2_IJNS3_ILi128EEENS3_ILi96EEENS3_ILi64EEEEEELi256EN7cutlass10bfloat16_tEfNSA_4arch4Sm90ELb0ELb1ELb0ELb1ELb1ELb0ELb1ELb1ELb0ELb1ELb1ELb0EE3mmaINS_16FlashAttnFwdSm90ISE_NS_21CollectiveEpilogueFwdINS2_IJS6_NS3_ILi256EEES7_EEES5_SB_SD_Li256ELb1ELb1ELb1ELb0EEENS_36VarlenDynamicPersistentTileSchedulerILi128ELi96ELi256ELi128ELb1ELb1ELb1ELb1ELb0ELb1EEEE13SharedStorageENS1_6TensorINS1_11ArrayEngineIfLm128EEENS1_6LayoutINS2_IJNS2_IJNS3_ILi2EEEST_NS3_ILi32EEEEEES4_S4_EEENS2_IJNS2_IJS4_ST_NS3_ILi4EEEEEENS3_ILi0EEESZ_EEEEEEENS_7SoftmaxILi2ELi0EEEEEbRKNSE_6ParamsENSA_13PipelineAsyncILi2EEES19_RNSA_13PipelineStateILj2EEERT0_RT1_iRiRKNS_16SeqlenInfoQKNewKILb1ELb0EEENS2_IJiiiiEEERT_ENKUliT_T0_T1_E_clIZSF_ISO_S12_S14_EbS17_S19_S19_S1C_S1E_S1G_iS1H_S1L_S1M_S1O_EUlRS1P_iE1_NS3_ILb0EEENS3_ILb1EEEEEDaiS1P_S1Q_S1R_,@function
        .size           $_ZN7cutlass13device_kernelIN5flash11enable_sm90INS1_16FlashAttnFwdSm90INS1_25CollectiveMainloopFwdSm90ILi2EN4cute5tupleIJNS5_1CILi1EEES8_S8_EEENS6_IJNS7_ILi128EEENS7_ILi96EEENS7_ILi64EEEEEELi256ENS_10bfloat16_tEfNS_4arch4Sm90ELb0ELb1ELb0ELb1ELb1ELb0ELb1ELb1ELb0ELb1ELb1ELb0EEENS1_21CollectiveEpilogueFwdINS6_IJSA_NS7_ILi256EEESB_EEES9_SE_SG_Li256ELb1ELb1ELb1ELb0EEENS1_36VarlenDynamicPersistentTileSchedulerILi128ELi96ELi256ELi128ELb1ELb1ELb1ELb1ELb0ELb1EEEEEEEEEvNT_6ParamsE$_ZZN5flash25CollectiveMainloopFwdSm90ILi2EN4cute5tupleIJNS1_1CILi1EEES4_S4_EEENS2_IJNS3_ILi128EEENS3_ILi96EEENS3_ILi64EEEEEELi256EN7cutlass10bfloat16_tEfNSA_4arch4Sm90ELb0ELb1ELb0ELb1ELb1ELb0ELb1ELb1ELb0ELb1ELb1ELb0EE3mmaINS_16FlashAttnFwdSm90ISE_NS_21CollectiveEpilogueFwdINS2_IJS6_NS3_ILi256EEES7_EEES5_SB_SD_Li256ELb1ELb1ELb1ELb0EEENS_36VarlenDynamicPersistentTileSchedulerILi128ELi96ELi256ELi128ELb1ELb1ELb1ELb1ELb0ELb1EEEE13SharedStorageENS1_6TensorINS1_11ArrayEngineIfLm128EEENS1_6LayoutINS2_IJNS2_IJNS3_ILi2EEEST_NS3_ILi32EEEEEES4_S4_EEENS2_IJNS2_IJS4_ST_NS3_ILi4EEEEEENS3_ILi0EEESZ_EEEEEEENS_7SoftmaxILi2ELi0EEEEEbRKNSE_6ParamsENSA_13PipelineAsyncILi2EEES19_RNSA_13PipelineStateILj2EEERT0_RT1_iRiRKNS_16SeqlenInfoQKNewKILb1ELb0EEENS2_IJiiiiEEERT_ENKUliT_T0_T1_E_clIZSF_ISO_S12_S14_EbS17_S19_S19_S1C_S1E_S1G_iS1H_S1L_S1M_S1O_EUlRS1P_iE1_NS3_ILb0EEENS3_ILb1EEEEEDaiS1P_S1Q_S1R_,(.L_x_15673 - $_ZN7cutlass13device_kernelIN5flash11enable_sm90INS1_16FlashAttnFwdSm90INS1_25CollectiveMainloopFwdSm90ILi2EN4cute5tupleIJNS5_1CILi1EEES8_S8_EEENS6_IJNS7_ILi128EEENS7_ILi96EEENS7_ILi64EEEEEELi256ENS_10bfloat16_tEfNS_4arch4Sm90ELb0ELb1ELb0ELb1ELb1ELb0ELb1ELb1ELb0ELb1ELb1ELb0EEENS1_21CollectiveEpilogueFwdINS6_IJSA_NS7_ILi256EEESB_EEES9_SE_SG_Li256ELb1ELb1ELb1ELb0EEENS1_36VarlenDynamicPersistentTileSchedulerILi128ELi96ELi256ELi128ELb1ELb1ELb1ELb1ELb0ELb1EEEEEEEEEvNT_6ParamsE$_ZZN5flash25CollectiveMainloopFwdSm90ILi2EN4cute5tupleIJNS1_1CILi1EEES4_S4_EEENS2_IJNS3_ILi128EEENS3_ILi96EEENS3_ILi64EEEEEELi256EN7cutlass10bfloat16_tEfNSA_4arch4Sm90ELb0ELb1ELb0ELb1ELb1ELb0ELb1ELb1ELb0ELb1ELb1ELb0EE3mmaINS_16FlashAttnFwdSm90ISE_NS_21CollectiveEpilogueFwdINS2_IJS6_NS3_ILi256EEES7_EEES5_SB_SD_Li256ELb1ELb1ELb1ELb0EEENS_36VarlenDynamicPersistentTileSchedulerILi128ELi96ELi256ELi128ELb1ELb1ELb1ELb1ELb0ELb1EEEE13SharedStorageENS1_6TensorINS1_11ArrayEngineIfLm128EEENS1_6LayoutINS2_IJNS2_IJNS3_ILi2EEEST_NS3_ILi32EEEEEES4_S4_EEENS2_IJNS2_IJS4_ST_NS3_ILi4EEEEEENS3_ILi0EEESZ_EEEEEEENS_7SoftmaxILi2ELi0EEEEEbRKNSE_6ParamsENSA_13PipelineAsyncILi2EEES19_RNSA_13PipelineStateILj2EEERT0_RT1_iRiRKNS_16SeqlenInfoQKNewKILb1ELb0EEENS2_IJiiiiEEERT_ENKUliT_T0_T1_E_clIZSF_ISO_S12_S14_EbS17_S19_S19_S1C_S1E_S1G_iS1H_S1L_S1M_S1O_EUlRS1P_iE1_NS3_ILb0EEENS3_ILb1EEEEEDaiS1P_S1Q_S1R_)
$_ZN7cutlass13device_kernelIN5flash11enable_sm90INS1_16FlashAttnFwdSm90INS1_25CollectiveMainloopFwdSm90ILi2EN4cute5tupleIJNS5_1CILi1EEES8_S8_EEENS6_IJNS7_ILi128EEENS7_ILi96EEENS7_ILi64EEEEEELi256ENS_10bfloat16_tEfNS_4arch4Sm90ELb0ELb1ELb0ELb1ELb1ELb0ELb1ELb1ELb0ELb1ELb1ELb0EEENS1_21CollectiveEpilogueFwdINS6_IJSA_NS7_ILi256EEESB_EEES9_SE_SG_Li256ELb1ELb1ELb1ELb0EEENS1_36VarlenDynamicPersistentTileSchedulerILi128ELi96ELi256ELi128ELb1ELb1ELb1ELb1ELb0ELb1EEEEEEEEEvNT_6ParamsE$_ZZN5flash25CollectiveMainloopFwdSm90ILi2EN4cute5tupleIJNS1_1CILi1EEES4_S4_EEENS2_IJNS3_ILi128EEENS3_ILi96EEENS3_ILi64EEEEEELi256EN7cutlass10bfloat16_tEfNSA_4arch4Sm90ELb0ELb1ELb0ELb1ELb1ELb0ELb1ELb1ELb0ELb1ELb1ELb0EE3mmaINS_16FlashAttnFwdSm90ISE_NS_21CollectiveEpilogueFwdINS2_IJS6_NS3_ILi256EEES7_EEES5_SB_SD_Li256ELb1ELb1ELb1ELb0EEENS_36VarlenDynamicPersistentTileSchedulerILi128ELi96ELi256ELi128ELb1ELb1ELb1ELb1ELb0ELb1EEEE13SharedStorageENS1_6TensorINS1_11ArrayEngineIfLm128EEENS1_6LayoutINS2_IJNS2_IJNS3_ILi2EEEST_NS3_ILi32EEEEEES4_S4_EEENS2_IJNS2_IJS4_ST_NS3_ILi4EEEEEENS3_ILi0EEESZ_EEEEEEENS_7SoftmaxILi2ELi0EEEEEbRKNSE_6ParamsENSA_13PipelineAsyncILi2EEES19_RNSA_13PipelineStateILj2EEERT0_RT1_iRiRKNS_16SeqlenInfoQKNewKILb1ELb0EEENS2_IJiiiiEEERT_ENKUliT_T0_T1_E_clIZSF_ISO_S12_S14_EbS17_S19_S19_S1C_S1E_S1G_iS1H_S1L_S1M_S1O_EUlRS1P_iE1_NS3_ILb0EEENS3_ILb1EEEEEDaiS1P_S1Q_S1R_:
        /* <DEDUP_REMOVED lines=24> */
[----:B------:R0:W-:Y:S08]  /*2f860*/  ST.E desc[UR4][R6.64], R9 ;  /* 0x0000000906007985 */ /* 0x0001f0000c101904 */
[----:B------:R1:W-:Y:S01]  /*2f870*/  @!P0 ST.E desc[UR8][R6.64], RZ ;  /* 0x000000ff06008985 */ /* 0x0003e2000c101908 */
[----:B--2---:R-:W-:-:S05]  /*2f880*/  VIADD R21, R8, 0x1 ;  /* 0x0000000108157836 */ /* 0x004fca0000000000 */
[----:B------:R1:W-:Y:S01]  /*2f890*/  ST.E desc[UR6][R6.64+0x8], R21 ;  /* 0x0000081506007985 */ /* 0x0003e2000c101906 */
        /* <DEDUP_REMOVED lines=12> */
[----:B0-----:R-:W-:-:S07]  /*2f960*/  IMAD.MOV.U32 R9, RZ, RZ, R27 ;  /* 0x000000ffff097224 */ /* 0x001fce00078e001b */
[----:B---3--:R1:W5:Y:S04]  /*2f970*/  LD.E R20, desc[UR4][R12.64] ;  /* 0x000000040c147980 */ /* 0x008368000c101900 */
[----:B------:R1:W5:Y:S01]  /*2f980*/  LD.E R24, desc[UR6][R12.64+0x4] ;  /* 0x000004060c187980 */ /* 0x000362000c101900 */
[----:B--2---:R-:W-:-:S04]  /*2f990*/  LOP3.LUT R8, R8, 0x1, RZ, 0xfc, !PT ;  /* 0x0000000108087812 */ /* 0x004fc800078efcff */
[----:B------:R-:W-:Y:S01]  /*2f9a0*/  ISETP.NE.AND P0, PT, R8, 0x3, PT ;  /* 0x000000030800780c */ /* 0x000fe20003f05270 */
[----:B------:R-:W-:-:S12]  /*2f9b0*/  IMAD.MOV.U32 R8, RZ, RZ, R26 ;  /* 0x000000ffff087224 */ /* 0x000fd800078e001a */
[----:B-1----:R-:W-:Y:S05]  /*2f9c0*/  @!P0 BRA `(.L_x_12875) ;  /* 0x0000000000048947 */ /* 0x002fea0003800000 */
[----:B------:R-:W-:Y:S01]  /*2f9d0*/  BPT.TRAP 0x1 ;  /* 0x000000040000795c */ /* 0x000fe20000300000 */
.L_x_12875:
[----:B------:R-:W-:Y:S05]  /*2f9e0*/  BSYNC B2 ;  /* 0x0000000000027941 */ /* 0x000fea0003800000 */
.L_x_12874:
        /* <DEDUP_REMOVED lines=17> */
.L_x_12877:
[----:B------:R-:W-:Y:S05]  /*2fb00*/  BSYNC B2 ;  /* 0x0000000000027941 */ /* 0x000fea0003800000 */
.L_x_12876:
        /* <DEDUP_REMOVED lines=10> */
.L_x_12879:
[----:B------:R-:W-:Y:S05]  /*2fbb0*/  BSYNC B2 ;  /* 0x0000000000027941 */ /* 0x000fea0003800000 */
.L_x_12878:
[----:B------:R-:W2:Y:S04]  /*2fbc0*/  LDL.64 R12, [R0] ;  /* 0x00000000000c7983 */ /* 0x000ea80000100a00 */
[----:B0----5:R-:W3:Y:S01]  /*2fbd0*/  LDL.64 R6, [R0+0x28] ;  /* 0x0000280000067983 */ /* 0x021ee20000100a00 */
        /* <DEDUP_REMOVED lines=17> */
[----:B------:R-:W-:Y:S01]  /*2fcf0*/  WARPGROUP.ARRIVE ;  /* 0x00000000000079c5 */ /* 0x000fe20000000000 */
[----:B------:R-:W-:Y:S02]  /*2fd00*/  R2UR UR8, R4 ;  /* 0x00000000040872ca */ /* 0x000fe400000e0000 */
[----:B------:R-:W-:-:S02]  /*2fd10*/  R2UR UR6, R6 ;  /* 0x00000000060672ca */ /* 0x000fc400000e0000 */
[C---:B------:R-:W-:Y:S02]  /*2fd20*/  R2UR UR9, R5.reuse ;  /* 0x00000000050972ca */ /* 0x040fe400000e0000 */
[----:B------:R-:W-:Y:S02]  /*2fd30*/  R2UR UR10, R4 ;  /* 0x00000000040a72ca */ /* 0x000fe400000e0000 */
[----:B------:R-:W-:Y:S02]  /*2fd40*/  R2UR UR11, R5 ;  /* 0x00000000050b72ca */ /* 0x000fe400000e0000 */
[----:B---3--:R-:W-:Y:S01]  /*2fd50*/  R2UR UR4, R12 ;  /* 0x000000000c0472ca */ /* 0x008fe200000e0000 */
[----:B------:R-:W-:Y:S01]  /*2fd60*/  IMAD.MOV.U32 R12, RZ, RZ, 0x1 ;  /* 0x00000001ff0c7424 */ /* 0x000fe200078e00ff */
[----:B------:R-:W-:-:S13]  /*2fd70*/  R2UR UR5, R13 ;  /* 0x000000000d0572ca */ /* 0x000fda00000e0000 */
[----:B------:R-:W-:Y:S03]  /*2fd80*/  HGMMA.64x96x16.F32.BF16 R24, gdesc[UR4], RZ, !UPT, gsb0 ;  /* 0x01600000041879f0 */ /* 0x000fe6000c0018ff */
        /* <DEDUP_REMOVED lines=63> */
.L_x_12882:
[----:B------:R-:W-:Y:S05]  /*30180*/  BSYNC B2 ;  /* 0x0000000000027941 */ /* 0x000fea0003800000 */
.L_x_12881:
        /* <DEDUP_REMOVED lines=17> */
.L_x_12884:
[----:B------:R-:W-:Y:S05]  /*302a0*/  BSYNC B2 ;  /* 0x0000000000027941 */ /* 0x000fea0003800000 */
.L_x_12883:
        /* <DEDUP_REMOVED lines=10> */
.L_x_12886:
[----:B------:R-:W-:Y:S05]  /*30350*/  BSYNC B2 ;  /* 0x0000000000027941 */ /* 0x000fea0003800000 */
.L_x_12885:
        /* <DEDUP_REMOVED lines=29> */
[----:B------:R-:W-:Y:S03]  /*30530*/  HGMMA.64x96x16.F32.BF16 R24, gdesc[UR4], R24, UP0, gsb0 ;  /* 0x01600000041879f0 */ /* 0x000fe6000b801818 */
        /* <DEDUP_REMOVED lines=238> */
[----:B------:R0:W-:Y:S01]  /*31420*/  ST.E desc[UR8][R14.64], R12 ;  /* 0x0000000c0e007985 */ /* 0x0001e2000c101908 */
[----:B------:R-:W1:Y:S01]  /*31430*/  S2R R6, SR_TID.X ;  /* 0x0000000000067919 */ /* 0x000e620000002100 */
[----:B------:R-:W-:Y:S02]  /*31440*/  R2UR UR4, R4 ;  /* 0x00000000040472ca */ /* 0x000fe400000e0000 */
[----:B------:R-:W-:Y:S01]  /*31450*/  R2UR UR5, R5 ;  /* 0x00000000050572ca */ /* 0x000fe200000e0000 */
[----:B------:R-:W2:Y:S04]  /*31460*/  LDL.64 R20, [R0] ;  /* 0x0000000000147983 */ /* 0x000ea80000100a00 */
[----:B0-----:R-:W3:Y:S01]  /*31470*/  LDL.64 R14, [R0+0x18] ;  /* 0x00001800000e7983 */ /* 0x001ee20000100a00 */
[----:B-1----:R-:W-:-:S04]  /*31480*/  SHF.R.U32.HI R7, RZ, 0x7, R6 ;  /* 0x00000007ff077819 */ /* 0x002fc80000011606 */
[----:B------:R-:W-:-:S05]  /*31490*/  IADD3 R7, -R7, 0xb, RZ ;  /* 0x0000000b07077810 */ /* 0x000fca0007ffe1ff */
[----:B------:R0:W-:Y:S06]  /*314a0*/  BAR.ARV R7, 0x100 ;  /* 0x000400070000751d */ /* 0x0001ec0000002000 */
[----:B---3--:R-:W3:Y:S01]  /*314b0*/  LD.E R72, desc[UR4][R14.64] ;  /* 0x000000040e487980 */ /* 0x008ee2000c101900 */
[----:B------:R-:W-:Y:S02]  /*314c0*/  R2UR UR4, R4 ;  /* 0x00000000040472ca */ /* 0x000fe400000e0000 */
[----:B------:R-:W-:Y:S01]  /*314d0*/  R2UR UR5, R5 ;  /* 0x00000000050572ca */ /* 0x000fe200000e0000 */
[----:B------:R-:W-:-:S12]  /*314e0*/  BSSY B2, `(.L_x_12888) ;  /* 0x0000006000027945 */ /* 0x000fd80003800000 */
[----:B--2---:R0:W5:Y:S01]  /*314f0*/  LD.E R13, desc[UR4][R20.64] ;  /* 0x00000004140d7980 */ /* 0x004162000c101900 */
[----:B---3--:R-:W-:-:S04]  /*31500*/  LOP3.LUT R72, R72, 0x1, RZ, 0xfc, !PT ;  /* 0x0000000148487812 */ /* 0x008fc800078efcff */
[----:B------:R-:W-:-:S13]  /*31510*/  ISETP.NE.AND P0, PT, R72, 0x3, PT ;  /* 0x000000034800780c */ /* 0x000fda0003f05270 */
[----:B0-----:R-:W-:Y:S05]  /*31520*/  @!P0 BRA `(.L_x_12889) ;  /* 0x0000000000048947 */ /* 0x001fea0003800000 */
[----:B------:R-:W-:Y:S01]  /*31530*/  BPT.TRAP 0x1 ;  /* 0x000000040000795c */ /* 0x000fe20000300000 */
.L_x_12889:
[----:B------:R-:W-:Y:S05]  /*31540*/  BSYNC B2 ;  /* 0x0000000000027941 */ /* 0x000fea0003800000 */
.L_x_12888:
        /* <DEDUP_REMOVED lines=48> */
[----:B------:R-:W-:Y:S02]  /*31850*/  LEA.HI R15, R15, R72, RZ, 0x5 ;  /* 0x000000480f0f7211 */ /* 0x000fe400078f28ff */
[----:B------:R-:W-:Y:S02]  /*31860*/  SHF.R.S32.HI R20, RZ, 0x7, R13 ;  /* 0x00000007ff147819 */ /* 0x000fe4000001140d */
[----:B------:R-:W-:Y:S01]  /*31870*/  LEA.HI R74, R74, R73, RZ, 0x3 ;  /* 0x000000494a4a7211 */ /* 0x000fe200078f18ff */
[----:B------:R-:W-:Y:S01]  /*31880*/  IMAD.IADD R78, R7, 0x1, -R78 ;  /* 0x00000001074e7824 */ /* 0x000fe200078e0a4e */
[----:B------:R-:W-:Y:S02]  /*31890*/  SHF.R.S32.HI R15, RZ, 0x5, R15 ;  /* 0x00000005ff0f7819 */ /* 0x000fe4000001140f */
[----:B------:R-:W-:Y:S02]  /*318a0*/  LEA.HI R13, R13, R20, RZ, 0x1 ;  /* 0x000000140d0d7211 */ /* 0x000fe400078f08ff */
[----:B------:R-:W-:Y:S01]  /*318b0*/  LOP3.LUT R74, R74, 0xfffffff8, RZ, 0xc0, !PT ;  /* 0xfffffff84a4a7812 */ /* 0x000fe200078ec0ff */
[----:B---3--:R-:W-:Y:S01]  /*318c0*/  IMAD R15, R76, 0x8, R15 ;  /* 0x000000084c0f7824 */ /* 0x008fe200078e020f */
[----:B------:R-:W-:-:S02]  /*318d0*/  LOP3.LUT R13, R13, 0x3fffffe, RZ, 0xc0, !PT ;  /* 0x03fffffe0d0d7812 */ /* 0x000fc400078ec0ff */
        /* <DEDUP_REMOVED lines=8> */
[----:B------:R-:W-:Y:S01]  /*31960*/  LOP3.LUT R21, R21, 0x7ffffffc, RZ, 0xc0, !PT ;  /* 0x7ffffffc15157812 */ /* 0x000fe200078ec0ff */
[----:B------:R-:W-:Y:S01]  /*31970*/  IMAD.MOV.U32 R7, RZ, RZ, -0x60 ;  /* 0xffffffa0ff077424 */ /* 0x000fe200078e00ff */
[----:B------:R-:W-:-:S03]  /*31980*/  ISETP.GE.AND P1, PT, R2, 0x1, PT ;  /* 0x000000010200780c */ /* 0x000fc60003f26270 */
[----:B------:R-:W-:Y:S02]  /*31990*/  IMAD.IADD R21, R72, 0x1, -R21 ;  /* 0x0000000148157824 */ /* 0x000fe400078e0a15 */
[----:B------:R-:W-:-:S04]  /*319a0*/  IMAD R20, R10, R7, 0x1 ;  /* 0x000000010a147424 */ /* 0x000fc800078e0207 */
[----:B------:R-:W-:Y:S01]  /*319b0*/  IMAD R20, R21, -0x2, R20 ;  /* 0xfffffffe15147824 */ /* 0x000fe200078e0214 */
[----:B------:R-:W-:Y:S01]  /*319c0*/  LOP3.LUT R72, RZ, R79, RZ, 0x33, !PT ;  /* 0x0000004fff487212 */ /* 0x000fe200078e33ff */
[----:B------:R-:W-:Y:S01]  /*319d0*/  BSSY B2, `(.L_x_12890) ;  /* 0x000002d000027945 */ /* 0x000fe20003800000 */
[----:B------:R-:W-:Y:S02]  /*319e0*/  IMAD R81, R10, -0x60, R81 ;  /* 0xffffffa00a517824 */ /* 0x000fe400078e0251 */
[----:B------:R-:W-:Y:S02]  /*319f0*/  VIADD R73, R20, 0xffffffff ;  /* 0xffffffff14497836 */ /* 0x000fe40000000000 */
        /* <DEDUP_REMOVED lines=25> */
.L_x_12895:
[----:B------:R-:W-:Y:S05]  /*31b90*/  BSYNC B4 ;  /* 0x0000000000047941 */ /* 0x000fea0003800000 */
.L_x_12894:
[----:B------:R-:W-:Y:S01]  /*31ba0*/  LOP3.LUT R13, RZ, R13, RZ, 0x33, !PT ;  /* 0x0000000dff0d7212 */ /* 0x000fe200078e33ff */
[----:B------:R-:W-:Y:S06]  /*31bb0*/  BRA `(.L_x_12896) ;  /* 0x0000000000287947 */ /* 0x000fec0003800000 */
.L_x_12893:
        /* <DEDUP_REMOVED lines=10> */
.L_x_12896:
[----:B------:R-:W-:Y:S05]  /*31c60*/  BSYNC B3 ;  /* 0x0000000000037941 */ /* 0x000fea0003800000 */
.L_x_12892:
[----:B------:R-:W-:-:S05]  /*31c70*/  IMAD R20, R2, R13, R73 ;  /* 0x0000000d02147224 */ /* 0x000fca00078e0249 */
[----:B------:R-:W-:Y:S02]  /*31c80*/  VIMNMX R15, R15, R20, !PT ;  /* 0x000000140f0f7248 */ /* 0x000fe40007fe0100 */
[----:B------:R-:W-:-:S07]  /*31c90*/  VIADDMNMX R7, R20, R2, R7, PT ;  /* 0x0000000214077246 */ /* 0x000fce0003800107 */
.L_x_12891:
[----:B------:R-:W-:Y:S05]  /*31ca0*/  BSYNC B2 ;  /* 0x0000000000027941 */ /* 0x000fea0003800000 */
.L_x_12890:
        /* <DEDUP_REMOVED lines=38> */
[----:B------:R-:W-:Y:S01]  /*31f10*/  FSEL R13, R40, -INF , !P2 ;  /* 0xff800000280d7808 */ /* 0x000fe20005000000 */
[----:B0-----:R-:W-:Y:S01]  /*31f20*/  IMAD.IADD R40, R21, 0x1, R74 ;  /* 0x0000000115287824 */ /* 0x001fe200078e024a */
        /* <DEDUP_REMOVED lines=96> */
.L_x_12902:
[----:B------:R-:W-:Y:S05]  /*32530*/  BSYNC B4 ;  /* 0x0000000000047941 */ /* 0x000fea0003800000 */
.L_x_12901:
[----:B------:R-:W-:Y:S01]  /*32540*/  LOP3.LUT R3, RZ, R3, RZ, 0x33, !PT ;  /* 0x00000003ff037212 */ /* 0x000fe200078e33ff */
[----:B------:R-:W-:Y:S06]  /*32550*/  BRA `(.L_x_12903) ;  /* 0x0000000000287947 */ /* 0x000fec0003800000 */
.L_x_12900:
        /* <DEDUP_REMOVED lines=10> */
.L_x_12903:
[----:B------:R-:W-:Y:S05]  /*32600*/  BSYNC B3 ;  /* 0x0000000000037941 */ /* 0x000fea0003800000 */
.L_x_12899:
[----:B------:R-:W-:-:S05]  /*32610*/  IMAD R3, R2, R3, R73 ;  /* 0x0000000302037224 */ /* 0x000fca00078e0249 */
[----:B------:R-:W-:Y:S02]  /*32620*/  VIADDMNMX R7, R3, R2, R7, PT ;  /* 0x0000000203077246 */ /* 0x000fe40003800107 */
[----:B------:R-:W-:-:S07]  /*32630*/  VIMNMX R40, R40, R3, !PT ;  /* 0x0000000328287248 */ /* 0x000fce0007fe0100 */
.L_x_12898:
[----:B------:R-:W-:Y:S05]  /*32640*/  BSYNC B2 ;  /* 0x0000000000027941 */ /* 0x000fea0003800000 */
.L_x_12897:
        /* <DEDUP_REMOVED lines=68> */
[----:B--2---:R-:W2:Y:S03]  /*32a90*/  LD.E.64 R2, desc[UR4][R14.64] ;  /* 0x000000040e027980 */ /* 0x004ea6000c101b00 */
[----:B------:R-:W-:Y:S02]  /*32aa0*/  ISETP.LT.OR P0, PT, R7, 0x1, P0 ;  /* 0x000000010700780c */ /* 0x000fe40000701670 */
[----:B------:R-:W-:Y:S01]  /*32ab0*/  ISETP.GT.AND P1, PT, R40, 0x48, !P1 ;  /* 0x000000482800780c */ /* 0x000fe20004f24270 */
[----:B------:R-:W3:Y:S01]  /*32ac0*/  LD.E R35, desc[UR4][R14.64+0x10] ;  /* 0x000010040e237980 */ /* 0x000ee2000c101900 */
[----:B------:R-:W-:-:S02]  /*32ad0*/  FSEL R26, R26, -INF , !P0 ;  /* 0xff8000001a1a7808 */ /* 0x000fc40004000000 */
[----:B------:R-:W-:Y:S02]  /*32ae0*/  ISETP.NE.AND P0, PT, R91, RZ, PT ;  /* 0x000000ff5b00720c */ /* 0x000fe40003f05270 */
[C---:B------:R-:W-:Y:S02]  /*32af0*/  ISETP.GT.AND P2, PT, R40.reuse, 0x49, !P2 ;  /* 0x000000492800780c */ /* 0x040fe40005744270 */
[----:B------:R-:W-:Y:S02]  /*32b00*/  ISETP.GT.AND P0, PT, R40, 0x41, !P0 ;  /* 0x000000412800780c */ /* 0x000fe40004704270 */
[----:B------:R-:W-:Y:S02]  /*32b10*/  ISETP.NE.AND P6, PT, R81, RZ, PT ;  /* 0x000000ff5100720c */ /* 0x000fe40003fc5270 */
[C---:B------:R-:W-:Y:S02]  /*32b20*/  ISETP.LT.OR P0, PT, R7.reuse, 0x42, P0 ;  /* 0x000000420700780c */ /* 0x040fe40000701670 */
[----:B------:R-:W-:-:S02]  /*32b30*/  ISETP.LT.OR P1, PT, R7, 0x49, P1 ;  /* 0x000000490700780c */ /* 0x000fc40000f21670 */
[----:B------:R-:W-:Y:S02]  /*32b40*/  FSEL R59, R59, -INF , !P0 ;  /* 0xff8000003b3b7808 */ /* 0x000fe40004000000 */
[----:B------:R-:W-:Y:S02]  /*32b50*/  ISETP.GT.AND P3, PT, R40, 0x50, !P3 ;  /* 0x000000502800780c */ /* 0x000fe40005f64270 */
[----:B------:R-:W-:Y:S02]  /*32b60*/  ISETP.LT.OR P2, PT, R7, 0x4a, P2 ;  /* 0x0000004a0700780c */ /* 0x000fe40001741670 */
[----:B------:R-:W-:Y:S02]  /*32b70*/  FSEL R62, R62, -INF , !P1 ;  /* 0xff8000003e3e7808 */ /* 0x000fe40004800000 */
[C---:B------:R-:W-:Y:S02]  /*32b80*/  ISETP.GT.AND P4, PT, R40.reuse, 0x51, !P4 ;  /* 0x000000512800780c */ /* 0x040fe40006784270 */
[----:B------:R-:W-:-:S02]  /*32b90*/  ISETP.GT.AND P5, PT, R40, 0x58, !P5 ;  /* 0x000000582800780c */ /* 0x000fc40006fa4270 */
[----:B------:R-:W-:Y:S02]  /*32ba0*/  ISETP.GT.AND P6, PT, R40, 0x59, !P6 ;  /* 0x000000592800780c */ /* 0x000fe400077c4270 */
[----:B------:R-:W-:Y:S02]  /*32bb0*/  ISETP.LT.OR P3, PT, R7, 0x51, P3 ;  /* 0x000000510700780c */ /* 0x000fe40001f61670 */
[----:B------:R-:W-:Y:S02]  /*32bc0*/  FSEL R63, R63, -INF , !P2 ;  /* 0xff8000003f3f7808 */ /* 0x000fe40005000000 */
[C---:B------:R-:W-:Y:S02]  /*32bd0*/  ISETP.LT.OR P4, PT, R7.reuse, 0x52, P4 ;  /* 0x000000520700780c */ /* 0x040fe40002781670 */
[C---:B------:R-:W-:Y:S02]  /*32be0*/  ISETP.LT.OR P5, PT, R7.reuse, 0x59, P5 ;  /* 0x000000590700780c */ /* 0x040fe40002fa1670 */
[----:B------:R-:W-:-:S02]  /*32bf0*/  ISETP.LT.OR P6, PT, R7, 0x5a, P6 ;  /* 0x0000005a0700780c */ /* 0x000fc400037c1670 */
[----:B------:R-:W-:Y:S02]  /*32c00*/  FSEL R66, R66, -INF , !P3 ;  /* 0xff80000042427808 */ /* 0x000fe40005800000 */
[----:B------:R-:W-:Y:S02]  /*32c10*/  FSEL R67, R67, -INF , !P4 ;  /* 0xff80000043437808 */ /* 0x000fe40006000000 */
[----:B------:R-:W-:Y:S02]  /*32c20*/  FSEL R70, R70, -INF , !P5 ;  /* 0xff80000046467808 */ /* 0x000fe40006800000 */
[----:B------:R-:W-:Y:S02]  /*32c30*/  R2UR UR6, R4 ;  /* 0x00000000040672ca */ /* 0x000fe400000e0000 */
        /* <DEDUP_REMOVED lines=52> */
[----:B------:R-:W-:Y:S04]  /*32f80*/  ST.E.64 desc[UR4][R14.64], R8 ;  /* 0x000000080e007985 */ /* 0x000fe8000c101b04 */
[----:B------:R-:W2:Y:S01]  /*32f90*/  LD.E R34, desc[UR6][R14.64+0x4] ;  /* 0x000004060e227980 */ /* 0x000ea2000c101900 */
[----:B0-----:R-:W-:-:S05]  /*32fa0*/  FMNMX.FTZ R7, R8, R7, !PT ;  /* 0x0000000708077209 */ /* 0x001fca0007810000 */
[----:B------:R-:W0:Y:S02]  /*32fb0*/  SHFL.BFLY PT, R30, R7, 0x1, 0x1f ;  /* 0x0c201f00071e7f89 */ /* 0x000e2400000e0000 */
[----:B0-----:R-:W-:Y:S02]  /*32fc0*/  FMNMX.FTZ R31, R7, R30, !PT ;  /* 0x0000001e071f7209 */ /* 0x001fe40007810000 */
[----:B------:R-:W3:Y:S04]  /*32fd0*/  LD.E R30, desc[UR4][R14.64+0x20] ;  /* 0x000020040e1e7980 */ /* 0x000ee8000c101900 */
[----:B------:R-:W-:Y:S04]  /*32fe0*/  ST.E desc[UR4][R14.64], R31 ;  /* 0x0000001f0e007985 */ /* 0x000fe8000c101904 */
[----:B------:R-:W4:Y:S01]  /*32ff0*/  LD.E R38, desc[UR6][R14.64] ;  /* 0x000000060e267980 */ /* 0x000f22000c101900 */
[----:B------:R-:W-:-:S02]  /*33000*/  R2UR UR8, R4 ;  /* 0x00000000040872ca */ /* 0x000fc400000e0000 */
[----:B------:R-:W-:Y:S01]  /*33010*/  R2UR UR9, R5 ;  /* 0x00000000050972ca */ /* 0x000fe200000e0000 */
[----:B--2---:R-:W0:Y:S02]  /*33020*/  SHFL.BFLY PT, R7, R34, 0x2, 0x1f ;  /* 0x0c401f0022077f89 */ /* 0x004e2400000e0000 */
[----:B0-----:R-:W-:-:S05]  /*33030*/  FMNMX.FTZ R7, R7, R34, !PT ;  /* 0x0000002207077209 */ /* 0x001fca0007810000 */
[----:B------:R-:W0:Y:S01]  /*33040*/  SHFL.BFLY PT, R8, R7, 0x1, 0x1f ;  /* 0x0c201f0007087f89 */ /* 0x000e2200000e0000 */
[C---:B----4-:R-:W-:Y:S02]  /*33050*/  FSETP.NEU.FTZ.AND P0, PT, R38.reuse, -INF , PT ;  /* 0xff8000002600780b */ /* 0x050fe40003f1d000 */
[----:B0-----:R-:W-:Y:S02]  /*33060*/  FMNMX.FTZ R9, R7, R8, !PT ;  /* 0x0000000807097209 */ /* 0x001fe40007810000 */
[----:B------:R-:W-:Y:S02]  /*33070*/  FSEL R31, R38, RZ, P0 ;  /* 0x000000ff261f7208 */ /* 0x000fe40000000000 */
[----:B------:R-:W-:-:S03]  /*33080*/  FSETP.NEU.FTZ.AND P0, PT, R9, -INF , PT ;  /* 0xff8000000900780b */ /* 0x000fc60003f1d000 */
[----:B------:R-:W-:Y:S01]  /*33090*/  FADD.FTZ R31, R2, -R31 ;  /* 0x8000001f021f7221 */ /* 0x000fe20000010000 */
[----:B------:R-:W-:-:S03]  /*330a0*/  FSEL R2, R9, RZ, P0 ;  /* 0x000000ff09027208 */ /* 0x000fc60000000000 */
[----:B---3--:R-:W-:Y:S02]  /*330b0*/  FMUL.FTZ R8, R31, R30 ;  /* 0x0000001e1f087220 */ /* 0x008fe40000410000 */
[----:B------:R-:W-:-:S04]  /*330c0*/  FADD.FTZ R3, R3, -R2 ;  /* 0x8000000203037221 */ /* 0x000fc80000010000 */
[----:B------:R-:W-:Y:S01]  /*330d0*/  FMUL.FTZ R30, R30, R3 ;  /* 0x000000031e1e7220 */ /* 0x000fe20000410000 */
[----:B------:R-:W0:Y:S08]  /*330e0*/  MUFU.EX2 R8, R8 ;  /* 0x0000000800087308 */ /* 0x000e300000000800 */
[----:B------:R-:W1:Y:S01]  /*330f0*/  MUFU.EX2 R7, R30 ;  /* 0x0000001e00077308 */ /* 0x000e620000000800 */
[----:B------:R2:W-:Y:S01]  /*33100*/  ST.E desc[UR4][R14.64+0x4], R9 ;  /* 0x000004090e007985 */ /* 0x0005e2000c101904 */
[----:B0-----:R-:W-:Y:S01]  /*33110*/  FMUL.FTZ R35, R8, R35 ;  /* 0x0000002308237220 */ /* 0x001fe20000410000 */
[----:B-1----:R-:W-:-:S04]  /*33120*/  FMUL.FTZ R31, R7, R40 ;  /* 0x00000028071f7220 */ /* 0x002fc80000410000 */
[----:B------:R-:W-:Y:S04]  /*33130*/  ST.E desc[UR6][R14.64+0x10], R35 ;  /* 0x000010230e007985 */ /* 0x000fe8000c101906 */
[----:B------:R0:W-:Y:S04]  /*33140*/  ST.E desc[UR8][R14.64+0x14], R31 ;  /* 0x0000141f0e007985 */ /* 0x0001e8000c101908 */
[----:B------:R-:W3:Y:S04]  /*33150*/  LDL.64 R2, [R0+0x70] ;  /* 0x0000700000027983 */ /* 0x000ee80000100a00 */
[----:B---3--:R-:W0:Y:S04]  /*33160*/  LD.E R78, desc[UR6][R2.64+0x20] ;  /* 0x00002006024e7980 */ /* 0x008e28000c101900 */
[----:B------:R-:W0:Y:S04]  /*33170*/  LD.E R39, desc[UR4][R2.64] ;  /* 0x0000000402277980 */ /* 0x000e28000c101900 */
[----:B------:R-:W3:Y:S04]  /*33180*/  LD.E R79, desc[UR4][R2.64+0x4] ;  /* 0x00000404024f7980 */ /* 0x000ee8000c101900 */
[----:B------:R-:W4:Y:S04]  /*33190*/  LD.E R77, desc[UR4][R2.64+0x10] ;  /* 0x00001004024d7980 */ /* 0x000f28000c101900 */
[----:B--2---:R-:W2:Y:S01]  /*331a0*/  LD.E R9, desc[UR6][R2.64+0x14] ;  /* 0x0000140602097980 */ /* 0x004ea2000c101900 */
[C---:B0-----:R-:W-:Y:S01]  /*331b0*/  FMUL.FTZ R14, R39.reuse, R78 ;  /* 0x0000004e270e7220 */ /* 0x041fe20000410000 */
[----:B------:R-:W-:-:S04]  /*331c0*/  FSETP.NEU.FTZ.AND P0, PT, R39, -INF , PT ;  /* 0xff8000002700780b */ /* 0x000fc80003f1d000 */
[----:B------:R-:W-:Y:S02]  /*331d0*/  FSEL R15, R14, RZ, P0 ;  /* 0x000000ff0e0f7208 */ /* 0x000fe40000000000 */
[----:B---3--:R-:W-:-:S03]  /*331e0*/  FSETP.NEU.FTZ.AND P0, PT, R79, -INF , PT ;  /* 0xff8000004f00780b */ /* 0x008fc60003f1d000 */
[----:B------:R-:W-:Y:S01]  /*331f0*/  FFMA.FTZ R158, R45, R78, -R15 ;  /* 0x0000004e2d9e7223 */ /* 0x000fe2000001080f */
[----:B------:R-:W-:-:S05]  /*33200*/  FMUL.FTZ R45, R78, R79 ;  /* 0x0000004f4e2d7220 */ /* 0x000fca0000410000 */
[----:B------:R-:W-:Y:S01]  /*33210*/  FSEL R45, R45, RZ, P0 ;  /* 0x000000ff2d2d7208 */ /* 0x000fe20000000000 */
[----:B------:R-:W-:-:S04]  /*33220*/  FFMA.FTZ R172, R41, R78, -R15 ;  /* 0x0000004e29ac7223 */ /* 0x000fc8000001080f */
[-C--:B------:R-:W-:Y:S01]  /*33230*/  FFMA.FTZ R30, R26, R78.reuse, -R45 ;  /* 0x0000004e1a1e7223 */ /* 0x080fe2000001082d */
[-C--:B------:R-:W-:Y:S01]  /*33240*/  FFMA.FTZ R42, R25, R78.reuse, -R15 ;  /* 0x0000004e192a7223 */ /* 0x080fe2000001080f */
[-C--:B------:R-:W-:Y:S01]  /*33250*/  FFMA.FTZ R173, R76, R78.reuse, -R45 ;  /* 0x0000004e4cad7223 */ /* 0x080fe2000001082d */
[----:B------:R-:W4:Y:S01]  /*33260*/  MUFU.EX2 R172, R172 ;  /* 0x000000ac00ac7308 */ /* 0x000f220000000800 */
[-CC-:B------:R-:W-:Y:S01]  /*33270*/  FFMA.FTZ R174, R29, R78.reuse, -R15.reuse ;  /* 0x0000004e1dae7223 */ /* 0x180fe2000001080f */
[-C--:B------:R-:W-:Y:S01]  /*33280*/  FFMA.FTZ R41, R28, R78.reuse, -R15 ;  /* 0x0000004e1c297223 */ /* 0x080fe2000001080f */
[----:B------:R-:W-:-:S05]  /*33290*/  FFMA.FTZ R29, R21, R78, -R45 ;  /* 0x0000004e151d7223 */ /* 0x000fca000001082d */
[----:B------:R-:W2:Y:S01]  /*332a0*/  MUFU.EX2 R30, R30 ;  /* 0x0000001e001e7308 */ /* 0x000ea20000000800 */
[-C--:B------:R-:W-:Y:S01]  /*332b0*/  FFMA.FTZ R175, R75, R78.reuse, -R45 ;  /* 0x0000004e4baf7223 */ /* 0x080fe2000001082d */
[----:B------:R-:W-:-:S06]  /*332c0*/  FFMA.FTZ R40, R32, R78, -R15 ;  /* 0x0000004e20287223 */ /* 0x000fcc000001080f */
[----:B------:R-:W0:Y:S01]  /*332d0*/  MUFU.EX2 R42, R42 ;  /* 0x0000002a002a7308 */ /* 0x000e220000000800 */
[----:B------:R-:W-:-:S07]  /*332e0*/  FFMA.FTZ R28, R27, R78, -R45 ;  /* 0x0000004e1b1c7223 */ /* 0x000fce000001082d */
[----:B------:R-:W1:Y:S01]  /*332f0*/  MUFU.EX2 R173, R173 ;  /* 0x000000ad00ad7308 */ /* 0x000e620000000800 */
[-C--:B------:R-:W-:Y:S01]  /*33300*/  FFMA.FTZ R152, R33, R78.reuse, -R15 ;  /* 0x0000004e21987223 */ /* 0x080fe2000001080f */
[----:B------:R-:W-:-:S06]  /*33310*/  FFMA.FTZ R153, R74, R78, -R45 ;  /* 0x0000004e4a997223 */ /* 0x000fcc000001082d */
[----:B------:R-:W3:Y:S08]  /*33320*/  MUFU.EX2 R41, R41 ;  /* 0x0000002900297308 */ /* 0x000ef00000000800 */
[----:B------:R-:W3:Y:S01]  /*33330*/  MUFU.EX2 R29, R29 ;  /* 0x0000001d001d7308 */ /* 0x000ee20000000800 */
[----:B----4-:R-:W-:Y:S01]  /*33340*/  FADD.FTZ R77, R172, R77 ;  /* 0x0000004dac4d7221 */ /* 0x010fe20000010000 */
[----:B--2---:R-:W-:-:S06]  /*33350*/  FADD.FTZ R14, R30, R9 ;  /* 0x000000091e0e7221 */ /* 0x004fcc0000010000 */
[----:B------:R-:W2:Y:S01]  /*33360*/  MUFU.EX2 R174, R174 ;  /* 0x000000ae00ae7308 */ /* 0x000ea20000000800 */
[-C--:B------:R-:W-:Y:S01]  /*33370*/  FFMA.FTZ R39, R36, R78.reuse, -R15 ;  /* 0x0000004e24277223 */ /* 0x080fe2000001080f */
[----:B------:R-:W-:-:S06]  /*33380*/  FFMA.FTZ R27, R24, R78, -R45 ;  /* 0x0000004e181b7223 */ /* 0x000fcc000001082d */
[----:B------:R-:W4:Y:S01]  /*33390*/  MUFU.EX2 R175, R175 ;  /* 0x000000af00af7308 */ /* 0x000f220000000800 */
[----:B------:R-:W-:Y:S01]  /*333a0*/  FFMA.FTZ R156, R20, R78, -R15 ;  /* 0x0000004e149c7223 */ /* 0x000fe2000001080f */
[----:B0-----:R-:W-:Y:S01]  /*333b0*/  FADD.FTZ R20, R42, R77 ;  /* 0x0000004d2a147221 */ /* 0x001fe20000010000 */
[----:B-1----:R-:W-:-:S05]  /*333c0*/  FADD.FTZ R14, R173, R14 ;  /* 0x0000000ead0e7221 */ /* 0x002fca0000010000 */
[----:B------:R-:W0:Y:S01]  /*333d0*/  MUFU.EX2 R40, R40 ;  /* 0x0000002800287308 */ /* 0x000e220000000800 */
[-C--:B------:R-:W-:Y:S01]  /*333e0*/  FFMA.FTZ R154, R37, R78.reuse, -R15 ;  /* 0x0000004e259a7223 */ /* 0x080fe2000001080f */
[----:B------:R-:W-:-:S06]  /*333f0*/  FFMA.FTZ R155, R73, R78, -R45 ;  /* 0x0000004e499b7223 */ /* 0x000fcc000001082d */
[----:B------:R-:W1:Y:S01]  /*33400*/  MUFU.EX2 R28, R28 ;  /* 0x0000001c001c7308 */ /* 0x000e620000000800 */
[----:B---3--:R-:W-:Y:S01]  /*33410*/  FADD.FTZ R9, R41, R20 ;  /* 0x0000001429097221 */ /* 0x008fe20000010000 */
[----:B------:R-:W-:-:S06]  /*33420*/  FADD.FTZ R14, R29, R14 ;  /* 0x0000000e1d0e7221 */ /* 0x000fcc0000010000 */
[----:B------:R-:W3:Y:S01]  /*33430*/  MUFU.EX2 R152, R152 ;  /* 0x0000009800987308 */ /* 0x000ee20000000800 */
[-C--:B------:R-:W-:Y:S01]  /*33440*/  FFMA.FTZ R38, R13, R78.reuse, -R15 ;  /* 0x0000004e0d267223 */ /* 0x080fe2000001080f */
[----:B------:R-:W-:-:S06]  /*33450*/  FFMA.FTZ R26, R72, R78, -R45 ;  /* 0x0000004e481a7223 */ /* 0x000fcc000001082d */
[----:B------:R-:W3:Y:S01]  /*33460*/  MUFU.EX2 R153, R153 ;  /* 0x0000009900997308 */ /* 0x000ee20000000800 */
[----:B--2---:R-:W-:Y:S01]  /*33470*/  FADD.FTZ R9, R174, R9 ;  /* 0x00000009ae097221 */ /* 0x004fe20000010000 */
[----:B----4-:R-:W-:-:S06]  /*33480*/  FADD.FTZ R13, R175, R14 ;  /* 0x0000000eaf0d7221 */ /* 0x010fcc0000010000 */
[----:B------:R-:W2:Y:S01]  /*33490*/  MUFU.EX2 R39, R39 ;  /* 0x0000002700277308 */ /* 0x000ea20000000800 */
[----:B------:R-:W-:-:S07]  /*334a0*/  FFMA.FTZ R157, R43, R78, -R45 ;  /* 0x0000004e2b9d7223 */ /* 0x000fce000001082d */
[----:B------:R-:W4:Y:S01]  /*334b0*/  MUFU.EX2 R27, R27 ;  /* 0x0000001b001b7308 */ /* 0x000f220000000800 */
[----:B0-----:R-:W-:Y:S01]  /*334c0*/  FADD.FTZ R9, R40, R9 ;  /* 0x0000000928097221 */ /* 0x001fe20000010000 */
[----:B-1----:R-:W-:-:S06]  /*334d0*/  FADD.FTZ R14, R28, R13 ;  /* 0x0000000d1c0e7221 */ /* 0x002fcc0000010000 */
[----:B------:R-:W0:Y:S01]  /*334e0*/  MUFU.EX2 R154, R154 ;  /* 0x0000009a009a7308 */ /* 0x000e220000000800 */
[-C--:B------:R-:W-:Y:S01]  /*334f0*/  FFMA.FTZ R37, R44, R78.reuse, -R15 ;  /* 0x0000004e2c257223 */ /* 0x080fe2000001080f */
[----:B------:R-:W-:-:S06]  /*33500*/  FFMA.FTZ R25, R46, R78, -R45 ;  /* 0x0000004e2e197223 */ /* 0x000fcc000001082d */
[----:B------:R-:W1:Y:S01]  /*33510*/  MUFU.EX2 R155, R155 ;  /* 0x0000009b009b7308 */ /* 0x000e620000000800 */
[----:B---3--:R-:W-:Y:S01]  /*33520*/  FADD.FTZ R44, R152, R9 ;  /* 0x00000009982c7221 */ /* 0x008fe20000010000 */
[----:B------:R-:W-:-:S06]  /*33530*/  FADD.FTZ R14, R153, R14 ;  /* 0x0000000e990e7221 */ /* 0x000fcc0000010000 */
[----:B------:R-:W3:Y:S01]  /*33540*/  MUFU.EX2 R38, R38 ;  /* 0x0000002600267308 */ /* 0x000ee20000000800 */
[----:B------:R-:W-:-:S07]  /*33550*/  FFMA.FTZ R159, R47, R78, -R45 ;  /* 0x0000004e2f9f7223 */ /* 0x000fce000001082d */
[----:B------:R-:W3:Y:S01]  /*33560*/  MUFU.EX2 R26, R26 ;  /* 0x0000001a001a7308 */ /* 0x000ee20000000800 */
[----:B--2---:R-:W-:Y:S01]  /*33570*/  FADD.FTZ R9, R39, R44 ;  /* 0x0000002c27097221 */ /* 0x004fe20000010000 */
[----:B----4-:R-:W-:-:S06]  /*33580*/  FADD.FTZ R14, R27, R14 ;  /* 0x0000000e1b0e7221 */ /* 0x010fcc0000010000 */
[----:B------:R-:W2:Y:S01]  /*33590*/  MUFU.EX2 R156, R156 ;  /* 0x0000009c009c7308 */ /* 0x000ea20000000800 */
        /* <DEDUP_REMOVED lines=33> */
[-CC-:B------:R-:W-:Y:S01]  /*337b0*/  FFMA.FTZ R33, R60, R78.reuse, -R15.reuse ;  /* 0x0000004e3c217223 */ /* 0x180fe2000001080f */
[-CC-:B------:R-:W-:Y:S01]  /*337c0*/  FFMA.FTZ R166, R61, R78.reuse, -R15.reuse ;  /* 0x0000004e3da67223 */ /* 0x180fe2000001080f */
[----:B------:R-:W-:-:S05]  /*337d0*/  FFMA.FTZ R32, R64, R78, -R15 ;  /* 0x0000004e40207223 */ /* 0x000fca000001080f */
[----:B------:R-:W3:Y:S01]  /*337e0*/  MUFU.EX2 R162, R162 ;  /* 0x000000a200a27308 */ /* 0x000ee20000000800 */
[-CC-:B------:R-:W-:Y:S01]  /*337f0*/  FFMA.FTZ R168, R65, R78.reuse, -R15.reuse ;  /* 0x0000004e41a87223 */ /* 0x180fe2000001080f */
[-CC-:B------:R-:W-:Y:S01]  /*33800*/  FFMA.FTZ R31, R68, R78.reuse, -R15.reuse ;  /* 0x0000004e441f7223 */ /* 0x180fe2000001080f */
[----:B------:R-:W-:-:S05]  /*33810*/  FFMA.FTZ R170, R69, R78, -R15 ;  /* 0x0000004e45aa7223 */ /* 0x000fca000001080f */
[----:B------:R-:W3:Y:S01]  /*33820*/  MUFU.EX2 R163, R163 ;  /* 0x000000a300a37308 */ /* 0x000ee20000000800 */
[----:B--2---:R-:W-:Y:S01]  /*33830*/  FADD.FTZ R9, R36, R9 ;  /* 0x0000000924097221 */ /* 0x004fe20000010000 */
[----:B----4-:R-:W-:Y:S01]  /*33840*/  FADD.FTZ R44, R24, R13 ;  /* 0x0000000d182c7221 */ /* 0x010fe20000010000 */
[----:B------:R-:W-:-:S05]  /*33850*/  FFMA.FTZ R15, R62, R78, -R45 ;  /* 0x0000004e3e0f7223 */ /* 0x000fca000001082d */
[----:B------:R-:W2:Y:S01]  /*33860*/  MUFU.EX2 R34, R34 ;  /* 0x0000002200227308 */ /* 0x000ea20000000800 */
[----:B0-----:R-:W-:Y:S01]  /*33870*/  FADD.FTZ R46, R160, R9 ;  /* 0x00000009a02e7221 */ /* 0x001fe20000010000 */
[----:B-1----:R-:W-:-:S06]  /*33880*/  FADD.FTZ R44, R161, R44 ;  /* 0x0000002ca12c7221 */ /* 0x002fcc0000010000 */
[----:B------:R-:W0:Y:S01]  /*33890*/  MUFU.EX2 R20, R20 ;  /* 0x0000001400147308 */ /* 0x000e220000000800 */
[----:B------:R-:W-:Y:S01]  /*338a0*/  FFMA.FTZ R167, R63, R78, -R45 ;  /* 0x0000004e3fa77223 */ /* 0x000fe2000001082d */
[----:B---3--:R-:W-:Y:S01]  /*338b0*/  FADD.FTZ R9, R35, R46 ;  /* 0x0000002e23097221 */ /* 0x008fe20000010000 */
[----:B------:R-:W-:-:S05]  /*338c0*/  FADD.FTZ R44, R21, R44 ;  /* 0x0000002c152c7221 */ /* 0x000fca0000010000 */
[----:B------:R-:W1:Y:S01]  /*338d0*/  MUFU.EX2 R164, R164 ;  /* 0x000000a400a47308 */ /* 0x000e620000000800 */
[----:B------:R-:W-:-:S07]  /*338e0*/  FFMA.FTZ R14, R66, R78, -R45 ;  /* 0x0000004e420e7223 */ /* 0x000fce000001082d */
[----:B------:R-:W3:Y:S01]  /*338f0*/  MUFU.EX2 R165, R165 ;  /* 0x000000a500a57308 */ /* 0x000ee20000000800 */
[----:B------:R-:W-:Y:S01]  /*33900*/  FADD.FTZ R9, R162, R9 ;  /* 0x00000009a2097221 */ /* 0x000fe20000010000 */
[----:B------:R-:W-:-:S06]  /*33910*/  FADD.FTZ R43, R163, R44 ;  /* 0x0000002ca32b7221 */ /* 0x000fcc0000010000 */
[----:B------:R-:W4:Y:S01]  /*33920*/  MUFU.EX2 R33, R33 ;  /* 0x0000002100217308 */ /* 0x000f220000000800 */
[----:B------:R-:W-:-:S07]  /*33930*/  FFMA.FTZ R169, R67, R78, -R45 ;  /* 0x0000004e43a97223 */ /* 0x000fce000001082d */
[----:B------:R-:W4:Y:S01]  /*33940*/  MUFU.EX2 R15, R15 ;  /* 0x0000000f000f7308 */ /* 0x000f220000000800 */
[----:B--2---:R-:W-:Y:S01]  /*33950*/  FADD.FTZ R9, R34, R9 ;  /* 0x0000000922097221 */ /* 0x004fe20000010000 */
[----:B0-----:R-:W-:-:S06]  /*33960*/  FADD.FTZ R44, R20, R43 ;  /* 0x0000002b142c7221 */ /* 0x001fcc0000010000 */
[----:B------:R-:W0:Y:S01]  /*33970*/  MUFU.EX2 R166, R166 ;  /* 0x000000a600a67308 */ /* 0x000e220000000800 */
[----:B------:R-:W-:-:S07]  /*33980*/  FFMA.FTZ R13, R70, R78, -R45 ;  /* 0x0000004e460d7223 */ /* 0x000fce000001082d */
[----:B------:R-:W2:Y:S01]  /*33990*/  MUFU.EX2 R167, R167 ;  /* 0x000000a700a77308 */ /* 0x000ea20000000800 */
[----:B-1----:R-:W-:Y:S01]  /*339a0*/  FADD.FTZ R46, R164, R9 ;  /* 0x00000009a42e7221 */ /* 0x002fe20000010000 */
[----:B---3--:R-:W-:-:S06]  /*339b0*/  FADD.FTZ R44, R165, R44 ;  /* 0x0000002ca52c7221 */ /* 0x008fcc0000010000 */
[----:B------:R-:W1:Y:S01]  /*339c0*/  MUFU.EX2 R32, R32 ;  /* 0x0000002000207308 */ /* 0x000e620000000800 */
[----:B------:R-:W-:-:S07]  /*339d0*/  FFMA.FTZ R171, R71, R78, -R45 ;  /* 0x0000004e47ab7223 */ /* 0x000fce000001082d */
[----:B------:R-:W3:Y:S01]  /*339e0*/  MUFU.EX2 R14, R14 ;  /* 0x0000000e000e7308 */ /* 0x000ee20000000800 */
[----:B----4-:R-:W-:Y:S01]  /*339f0*/  FADD.FTZ R9, R33, R46 ;  /* 0x0000002e21097221 */ /* 0x010fe20000010000 */
[----:B------:R-:W-:-:S06]  /*33a00*/  FADD.FTZ R44, R15, R44 ;  /* 0x0000002c0f2c7221 */ /* 0x000fcc0000010000 */
[----:B------:R-:W4:Y:S08]  /*33a10*/  MUFU.EX2 R168, R168 ;  /* 0x000000a800a87308 */ /* 0x000f300000000800 */
        /* <DEDUP_REMOVED lines=10> */
[----:B------:R-:W-:-:S03]  /*33ac0*/  FADD.FTZ R44, R169, R44 ;  /* 0x0000002ca92c7221 */ /* 0x000fc60000010000 */
[----:B0-----:R-:W-:Y:S01]  /*33ad0*/  FADD.FTZ R9, R31, R46 ;  /* 0x0000002e1f097221 */ /* 0x001fe20000010000 */
[----:B--2---:R-:W-:-:S03]  /*33ae0*/  FADD.FTZ R44, R13, R44 ;  /* 0x0000002c0d2c7221 */ /* 0x004fc60000010000 */
[----:B-1----:R-:W-:Y:S01]  /*33af0*/  FADD.FTZ R9, R170, R9 ;  /* 0x00000009aa097221 */ /* 0x002fe20000010000 */
[----:B---3--:R-:W-:-:S04]  /*33b00*/  FADD.FTZ R43, R171, R44 ;  /* 0x0000002cab2b7221 */ /* 0x008fc80000010000 */
[----:B------:R-:W-:Y:S04]  /*33b10*/  ST.E desc[UR4][R2.64+0x10], R9 ;  /* 0x0000100902007985 */ /* 0x000fe8000c101904 */
[----:B------:R0:W-:Y:S04]  /*33b20*/  ST.E desc[UR6][R2.64+0x14], R43 ;  /* 0x0000142b02007985 */ /* 0x0001e8000c101906 */
[----:B0-----:R-:W2:Y:S01]  /*33b30*/  LDL.64 R2, [R0+0x80] ;  /* 0x0000800000027983 */ /* 0x001ea20000100a00 */
        /* <DEDUP_REMOVED lines=94> */
[----:B------:R-:W2:Y:S01]  /*34120*/  LD.E R95, desc[UR22][R2.64+0x5c] ;  /* 0x00005c16025f7980 */ /* 0x000ea2000c101900 */
[----:B---3--:R-:W-:-:S03]  /*34130*/  FMUL.FTZ R91, R8, R91 ;  /* 0x0000005b085b7220 */ /* 0x008fc60000410000 */
[----:B------:R0:W-:Y:S01]  /*34140*/  ST.E desc[UR10][R2.64+0x60], R93 ;  /* 0x0000605d02007985 */ /* 0x0001e2000c10190a */
[----:B----4-:R-:W-:-:S03]  /*34150*/  FMUL.FTZ R87, R8, R87 ;  /* 0x0000005708577220 */ /* 0x010fc60000410000 */
[----:B------:R1:W-:Y:S01]  /*34160*/  ST.E desc[UR8][R2.64+0x54], R91 ;  /* 0x0000545b02007985 */ /* 0x0003e2000c101908 */
[----:B------:R-:W-:-:S03]  /*34170*/  FMUL.FTZ R89, R8, R89 ;  /* 0x0000005908597220 */ /* 0x000fc60000410000 */
[----:B------:R-:W3:Y:S04]  /*34180*/  LD.E R92, desc[UR14][R2.64+0x6c] ;  /* 0x00006c0e025c7980 */ /* 0x000ee8000c101900 */
[----:B0-----:R-:W4:Y:S01]  /*34190*/  LD.E R93, desc[UR12][R2.64+0x68] ;  /* 0x0000680c025d7980 */ /* 0x001f22000c101900 */
[C---:B------:R-:W-:Y:S01]  /*341a0*/  FMUL.FTZ R85, R8.reuse, R85 ;  /* 0x0000005508557220 */ /* 0x040fe20000410000 */
[C---:B------:R-:W-:Y:S02]  /*341b0*/  FMUL.FTZ R81, R8.reuse, R81 ;  /* 0x0000005108517220 */ /* 0x040fe40000410000 */
[----:B------:R0:W-:Y:S04]  /*341c0*/  ST.E desc[UR4][R2.64+0x44], R87 ;  /* 0x0000445702007985 */ /* 0x0001e8000c101904 */
[----:B-1----:R-:W3:Y:S01]  /*341d0*/  LD.E R91, desc[UR24][R2.64+0x78] ;  /* 0x00007818025b7980 */ /* 0x002ee2000c101900 */
[----:B------:R-:W-:-:S03]  /*341e0*/  FMUL.FTZ R83, R8, R83 ;  /* 0x0000005308537220 */ /* 0x000fc60000410000 */
[----:B------:R1:W-:Y:S04]  /*341f0*/  ST.E desc[UR6][R2.64+0x50], R89 ;  /* 0x0000505902007985 */ /* 0x0003e8000c101906 */
[----:B0-----:R-:W3:Y:S04]  /*34200*/  LD.E R87, desc[UR26][R2.64+0x7c] ;  /* 0x00007c1a02577980 */ /* 0x001ee8000c101900 */
[----:B------:R-:W3:Y:S01]  /*34210*/  LD.E R90, desc[UR16][R2.64+0x88] ;  /* 0x00008810025a7980 */ /* 0x000ee2000c101900 */
[----:B------:R-:W-:-:S03]  /*34220*/  FMUL.FTZ R79, R8, R79 ;  /* 0x0000004f084f7220 */ /* 0x000fc60000410000 */
[----:B-1----:R-:W3:Y:S04]  /*34230*/  LD.E R89, desc[UR18][R2.64+0x8c] ;  /* 0x00008c1202597980 */ /* 0x002ee8000c101900 */
[----:B------:R-:W3:Y:S04]  /*34240*/  LD.E R88, desc[UR20][R2.64+0x98] ;  /* 0x0000981402587980 */ /* 0x000ee8000c101900 */
[----:B------:R0:W-:Y:S04]  /*34250*/  ST.E desc[UR8][R2.64+0x40], R85 ;  /* 0x0000405502007985 */ /* 0x0001e8000c101908 */
[----:B------:R-:W3:Y:S01]  /*34260*/  LD.E R86, desc[UR6][R2.64+0x9c] ;  /* 0x00009c0602567980 */ /* 0x000ee2000c101900 */
[----:B------:R-:W-:-:S03]  /*34270*/  FMUL.FTZ R75, R8, R75 ;  /* 0x0000004b084b7220 */ /* 0x000fc60000410000 */
[----:B------:R1:W-:Y:S04]  /*34280*/  ST.E desc[UR4][R2.64+0x30], R81 ;  /* 0x0000305102007985 */ /* 0x0003e8000c101904 */
[----:B0-----:R-:W3:Y:S01]  /*34290*/  LD.E R85, desc[UR10][R2.64+0xa8] ;  /* 0x0000a80a02557980 */ /* 0x001ee2000c101900 */
[----:B------:R-:W-:-:S03]  /*342a0*/  FMUL.FTZ R77, R8, R77 ;  /* 0x0000004d084d7220 */ /* 0x000fc60000410000 */
[----:B------:R0:W-:Y:S04]  /*342b0*/  ST.E desc[UR6][R2.64+0x34], R83 ;  /* 0x0000345302007985 */ /* 0x0001e8000c101906 */
[----:B-1----:R-:W3:Y:S04]  /*342c0*/  LD.E R81, desc[UR12][R2.64+0xac] ;  /* 0x0000ac0c02517980 */ /* 0x002ee8000c101900 */
[----:B------:R-:W3:Y:S04]  /*342d0*/  LD.E R84, desc[UR14][R2.64+0xb8] ;  /* 0x0000b80e02547980 */ /* 0x000ee8000c101900 */
[----:B0-----:R-:W3:Y:S04]  /*342e0*/  LD.E R83, desc[UR16][R2.64+0xbc] ;  /* 0x0000bc1002537980 */ /* 0x001ee8000c101900 */
[----:B------:R-:W3:Y:S01]  /*342f0*/  LD.E R82, desc[UR18][R2.64+0xc8] ;  /* 0x0000c81202527980 */ /* 0x000ee2000c101900 */
[----:B------:R-:W-:-:S03]  /*34300*/  FMUL.FTZ R73, R8, R73 ;  /* 0x0000004908497220 */ /* 0x000fc60000410000 */
[----:B------:R0:W-:Y:S04]  /*34310*/  ST.E desc[UR10][R2.64+0x24], R79 ;  /* 0x0000244f02007985 */ /* 0x0001e8000c10190a */
[----:B------:R-:W3:Y:S01]  /*34320*/  LD.E R80, desc[UR20][R2.64+0xcc] ;  /* 0x0000cc1402507980 */ /* 0x000ee2000c101900 */
[----:B------:R-:W-:-:S03]  /*34330*/  FMUL.FTZ R71, R8, R71 ;  /* 0x0000004708477220 */ /* 0x000fc60000410000 */
[----:B------:R1:W-:Y:S04]  /*34340*/  ST.E desc[UR6][R2.64+0x14], R75 ;  /* 0x0000144b02007985 */ /* 0x0003e8000c101906 */
[----:B0-----:R-:W3:Y:S04]  /*34350*/  LD.E R79, desc[UR22][R2.64+0xd8] ;  /* 0x0000d816024f7980 */ /* 0x001ee8000c101900 */
[----:B------:R-:W3:Y:S01]  /*34360*/  LD.E R78, desc[UR24][R2.64+0xdc] ;  /* 0x0000dc18024e7980 */ /* 0x000ee2000c101900 */
[----:B------:R-:W-:-:S03]  /*34370*/  FMUL.FTZ R69, R8, R69 ;  /* 0x0000004508457220 */ /* 0x000fc60000410000 */
[----:B------:R0:W-:Y:S04]  /*34380*/  ST.E desc[UR8][R2.64+0x20], R77 ;  /* 0x0000204d02007985 */ /* 0x0001e8000c101908 */
[----:B-1----:R-:W3:Y:S04]  /*34390*/  LD.E R75, desc[UR10][R2.64+0xe8] ;  /* 0x0000e80a024b7980 */ /* 0x002ee8000c101900 */
[----:B------:R-:W3:Y:S04]  /*343a0*/  LD.E R76, desc[UR14][R2.64+0xf8] ;  /* 0x0000f80e024c7980 */ /* 0x000ee8000c101900 */
[----:B0-----:R-:W3:Y:S01]  /*343b0*/  LD.E R77, desc[UR12][R2.64+0xec] ;  /* 0x0000ec0c024d7980 */ /* 0x001ee2000c101900 */
[----:B------:R-:W-:-:S03]  /*343c0*/  FMUL.FTZ R65, R8, R65 ;  /* 0x0000004108417220 */ /* 0x000fc60000410000 */
[----:B------:R-:W3:Y:S01]  /*343d0*/  LD.E R74, desc[UR16][R2.64+0xfc] ;  /* 0x0000fc10024a7980 */ /* 0x000ee2000c101900 */
[----:B------:R-:W-:-:S03]  /*343e0*/  FMUL.FTZ R67, R8, R67 ;  /* 0x0000004308437220 */ /* 0x000fc60000410000 */
[----:B------:R0:W-:Y:S04]  /*343f0*/  ST.E desc[UR4][R2.64+0x10], R73 ;  /* 0x0000104902007985 */ /* 0x0001e8000c101904 */
[----:B------:R-:W3:Y:S04]  /*34400*/  LD.E R72, desc[UR18][R2.64+0x108] ;  /* 0x0001081202487980 */ /* 0x000ee8000c101900 */
[----:B------:R1:W-:Y:S04]  /*34410*/  ST.E desc[UR6][R2.64+0x4], R71 ;  /* 0x0000044702007985 */ /* 0x0003e8000c101906 */
[----:B0-----:R-:W3:Y:S01]  /*34420*/  LD.E R73, desc[UR20][R2.64+0x10c] ;  /* 0x00010c1402497980 */ /* 0x001ee2000c101900 */
[----:B------:R-:W-:-:S03]  /*34430*/  FMUL.FTZ R63, R8, R63 ;  /* 0x0000003f083f7220 */ /* 0x000fc60000410000 */
[----:B------:R0:W-:Y:S04]  /*34440*/  ST.E desc[UR4][R2.64], R69 ;  /* 0x0000004502007985 */ /* 0x0001e8000c101904 */
[----:B-1----:R-:W3:Y:S04]  /*34450*/  LD.E R71, desc[UR12][R2.64+0x118] ;  /* 0x0001180c02477980 */ /* 0x002ee8000c101900 */
[----:B------:R-:W3:Y:S04]  /*34460*/  LD.E R70, desc[UR22][R2.64+0x128] ;  /* 0x0001281602467980 */ /* 0x000ee8000c101900 */
[----:B0-----:R-:W3:Y:S01]  /*34470*/  LD.E R69, desc[UR14][R2.64+0x11c] ;  /* 0x00011c0e02457980 */ /* 0x001ee2000c101900 */
[----:B------:R-:W-:-:S03]  /*34480*/  FMUL.FTZ R61, R8, R61 ;  /* 0x0000003d083d7220 */ /* 0x000fc60000410000 */
[----:B------:R0:W-:Y:S04]  /*34490*/  ST.E desc[UR8][R2.64+0x74], R65 ;  /* 0x0000744102007985 */ /* 0x0001e8000c101908 */
[----:B------:R-:W3:Y:S04]  /*344a0*/  LD.E R68, desc[UR16][R2.64+0x12c] ;  /* 0x00012c1002447980 */ /* 0x000ee8000c101900 */
[----:B------:R1:W-:Y:S04]  /*344b0*/  ST.E desc[UR10][R2.64+0x80], R67 ;  /* 0x0000804302007985 */ /* 0x0003e8000c10190a */
[----:B0-----:R-:W3:Y:S01]  /*344c0*/  LD.E R65, desc[UR18][R2.64+0x138] ;  /* 0x0001381202417980 */ /* 0x001ee2000c101900 */
[----:B------:R-:W-:-:S03]  /*344d0*/  FMUL.FTZ R59, R8, R59 ;  /* 0x0000003b083b7220 */ /* 0x000fc60000410000 */
[----:B------:R-:W3:Y:S04]  /*344e0*/  LD.E R66, desc[UR24][R2.64+0x148] ;  /* 0x0001481802427980 */ /* 0x000ee8000c101900 */
[----:B-1----:R-:W3:Y:S04]  /*344f0*/  LD.E R67, desc[UR20][R2.64+0x13c] ;  /* 0x00013c1402437980 */ /* 0x002ee8000c101900 */
[----:B------:R0:W-:Y:S04]  /*34500*/  ST.E desc[UR6][R2.64+0x70], R63 ;  /* 0x0000703f02007985 */ /* 0x0001e8000c101906 */
[----:B------:R-:W3:Y:S01]  /*34510*/  LD.E R64, desc[UR6][R2.64+0x14c] ;  /* 0x00014c0602407980 */ /* 0x000ee2000c101900 */
[----:B------:R-:W-:-:S03]  /*34520*/  FMUL.FTZ R57, R8, R57 ;  /* 0x0000003908397220 */ /* 0x000fc60000410000 */
[----:B------:R-:W3:Y:S04]  /*34530*/  LD.E R62, desc[UR12][R2.64+0x15c] ;  /* 0x00015c0c023e7980 */ /* 0x000ee8000c101900 */
[----:B0-----:R-:W3:Y:S04]  /*34540*/  LD.E R63, desc[UR8][R2.64+0x158] ;  /* 0x00015808023f7980 */ /* 0x001ee8000c101900 */
[----:B------:R0:W-:Y:S04]  /*34550*/  ST.E desc[UR4][R2.64+0x64], R61 ;  /* 0x0000643d02007985 */ /* 0x0001e8000c101904 */
[----:B------:R-:W3:Y:S01]  /*34560*/  LD.E R58, desc[UR14][R2.64+0x168] ;  /* 0x0001680e023a7980 */ /* 0x000ee2000c101900 */
[----:B------:R-:W-:-:S03]  /*34570*/  FMUL.FTZ R55, R8, R55 ;  /* 0x0000003708377220 */ /* 0x000fc60000410000 */
[----:B------:R1:W-:Y:S04]  /*34580*/  ST.E desc[UR4][R2.64+0x84], R59 ;  /* 0x0000843b02007985 */ /* 0x0003e8000c101904 */
[----:B0-----:R-:W3:Y:S04]  /*34590*/  LD.E R61, desc[UR16][R2.64+0x16c] ;  /* 0x00016c10023d7980 */ /* 0x001ee8000c101900 */
[----:B------:R-:W3:Y:S01]  /*345a0*/  LD.E R60, desc[UR18][R2.64+0x178] ;  /* 0x00017812023c7980 */ /* 0x000ee2000c101900 */
[----:B------:R-:W-:-:S03]  /*345b0*/  FMUL.FTZ R53, R8, R53 ;  /* 0x0000003508357220 */ /* 0x000fc60000410000 */
[----:B-1----:R-:W3:Y:S04]  /*345c0*/  LD.E R59, desc[UR20][R2.64+0x17c] ;  /* 0x00017c14023b7980 */ /* 0x002ee8000c101900 */
[----:B------:R0:W-:Y:S01]  /*345d0*/  ST.E desc[UR8][R2.64+0xa0], R57 ;  /* 0x0000a03902007985 */ /* 0x0001e2000c101908 */
[----:B------:R-:W-:-:S03]  /*345e0*/  FMUL.FTZ R49, R8, R49 ;  /* 0x0000003108317220 */ /* 0x000fc60000410000 */
[----:B------:R-:W3:Y:S01]  /*345f0*/  LD.E R56, desc[UR24][R2.64+0x18c] ;  /* 0x00018c1802387980 */ /* 0x000ee2000c101900 */
[----:B------:R-:W-:-:S03]  /*34600*/  FMUL.FTZ R47, R8, R47 ;  /* 0x0000002f082f7220 */ /* 0x000fc60000410000 */
[----:B------:R1:W-:Y:S04]  /*34610*/  ST.E desc[UR6][R2.64+0x94], R55 ;  /* 0x0000943702007985 */ /* 0x0003e8000c101906 */
[----:B0-----:R-:W3:Y:S01]  /*34620*/  LD.E R57, desc[UR22][R2.64+0x188] ;  /* 0x0001881602397980 */ /* 0x001ee2000c101900 */
[----:B------:R-:W-:-:S03]  /*34630*/  FMUL.FTZ R48, R8, R51 ;  /* 0x0000003308307220 */ /* 0x000fc60000410000 */
[----:B------:R-:W3:Y:S01]  /*34640*/  LD.E R52, desc[UR26][R2.64+0x198] ;  /* 0x0001981a02347980 */ /* 0x000ee2000c101900 */
[----:B------:R-:W-:-:S03]  /*34650*/  FMUL.FTZ R46, R8, R46 ;  /* 0x0000002e082e7220 */ /* 0x000fc60000410000 */
[----:B-1----:R-:W3:Y:S01]  /*34660*/  LD.E R55, desc[UR12][R2.64+0x19c] ;  /* 0x00019c0c02377980 */ /* 0x002ee2000c101900 */
[----:B------:R-:W-:-:S03]  /*34670*/  FMUL.FTZ R9, R8, R9 ;  /* 0x0000000908097220 */ /* 0x000fc60000410000 */
[----:B------:R0:W-:Y:S04]  /*34680*/  ST.E desc[UR4][R2.64+0x90], R53 ;  /* 0x0000903502007985 */ /* 0x0001e8000c101904 */
[----:B------:R-:W3:Y:S01]  /*34690*/  LD.E R54, desc[UR14][R2.64+0x1a8] ;  /* 0x0001a80e02367980 */ /* 0x000ee2000c101900 */
[----:B------:R-:W-:-:S03]  /*346a0*/  FMUL.FTZ R45, R8, R45 ;  /* 0x0000002d082d7220 */ /* 0x000fc60000410000 */
[----:B------:R-:W3:Y:S04]  /*346b0*/  LD.E R51, desc[UR4][R2.64+0x1b8] ;  /* 0x0001b80402337980 */ /* 0x000ee8000c101900 */
[----:B0-----:R-:W3:Y:S01]  /*346c0*/  LD.E R53, desc[UR16][R2.64+0x1ac] ;  /* 0x0001ac1002357980 */ /* 0x001ee2000c101900 */
[C---:B------:R-:W-:Y:S01]  /*346d0*/  FMUL.FTZ R44, R8.reuse, R44 ;  /* 0x0000002c082c7220 */ /* 0x040fe20000410000 */
[C---:B------:R-:W-:Y:S02]  /*346e0*/  FMUL.FTZ R43, R8.reuse, R43 ;  /* 0x0000002b082b7220 */ /* 0x040fe40000410000 */
[----:B------:R0:W-:Y:S04]  /*346f0*/  ST.E desc[UR8][R2.64+0xb4], R49 ;  /* 0x0000b43102007985 */ /* 0x0001e8000c101908 */
[----:B------:R-:W3:Y:S04]  /*34700*/  LD.E R50, desc[UR6][R2.64+0x1bc] ;  /* 0x0001bc0602327980 */ /* 0x000ee8000c101900 */
[----:B------:R1:W-:Y:S04]  /*34710*/  ST.E desc[UR4][R2.64+0xa4], R47 ;  /* 0x0000a42f02007985 */ /* 0x0003e8000c101904 */
[----:B0-----:R-:W3:Y:S04]  /*34720*/  LD.E R49, desc[UR8][R2.64+0x1c8] ;  /* 0x0001c80802317980 */ /* 0x001ee8000c101900 */
[----:B------:R0:W-:Y:S04]  /*34730*/  ST.E desc[UR6][R2.64+0xb0], R48 ;  /* 0x0000b03002007985 */ /* 0x0001e8000c101906 */
[----:B-1----:R-:W3:Y:S04]  /*34740*/  LD.E R47, desc[UR10][R2.64+0x1cc] ;  /* 0x0001cc0a022f7980 */ /* 0x002ee8000c101900 */
        /* <DEDUP_REMOVED lines=10> */
[----:B-1----:R-:W3:Y:S01]  /*347f0*/  LD.E R43, desc[UR22][R2.64+0x1fc] ;  /* 0x0001fc16022b7980 */ /* 0x002ee2000c101900 */
[C---:B------:R-:W-:Y:S01]  /*34800*/  FMUL.FTZ R138, R8.reuse, R138 ;  /* 0x0000008a088a7220 */ /* 0x040fe20000410000 */
[C---:B------:R-:W-:Y:S01]  /*34810*/  FMUL.FTZ R140, R8.reuse, R140 ;  /* 0x0000008c088c7220 */ /* 0x040fe20000410000 */
[C---:B------:R-:W-:Y:S01]  /*34820*/  FMUL.FTZ R139, R8.reuse, R139 ;  /* 0x0000008b088b7220 */ /* 0x040fe20000410000 */
[C---:B------:R-:W-:Y:S01]  /*34830*/  FMUL.FTZ R137, R8.reuse, R137 ;  /* 0x0000008908897220 */ /* 0x040fe20000410000 */
[C---:B------:R-:W-:Y:S01]  /*34840*/  FMUL.FTZ R136, R8.reuse, R136 ;  /* 0x0000008808887220 */ /* 0x040fe20000410000 */
[----:B------:R-:W-:Y:S01]  /*34850*/  ST.E desc[UR4][R2.64+0xe4], R138 ;  /* 0x0000e48a02007985 */ /* 0x000fe2000c101904 */
[C---:B------:R-:W-:Y:S01]  /*34860*/  FMUL.FTZ R135, R8.reuse, R135 ;  /* 0x0000008708877220 */ /* 0x040fe20000410000 */
[C---:B------:R-:W-:Y:S01]  /*34870*/  FMUL.FTZ R134, R8.reuse, R134 ;  /* 0x0000008608867220 */ /* 0x040fe20000410000 */
[C---:B------:R-:W-:Y:S01]  /*34880*/  FMUL.FTZ R133, R8.reuse, R133 ;  /* 0x0000008508857220 */ /* 0x040fe20000410000 */
        /* <DEDUP_REMOVED lines=33> */
[----:B------:R-:W-:Y:S04]  /*34aa0*/  ST.E desc[UR16][R2.64+0x170], R124 ;  /* 0x0001707c02007985 */ /* 0x000fe8000c101910 */
[----:B------:R-:W-:Y:S04]  /*34ab0*/  ST.E desc[UR6][R2.64+0x174], R122 ;  /* 0x0001747a02007985 */ /* 0x000fe8000c101906 */
[----:B------:R0:W-:Y:S01]  /*34ac0*/  ST.E desc[UR8][R2.64+0x180], R121 ;  /* 0x0001807902007985 */ /* 0x0001e2000c101908 */
[----:B------:R-:W-:-:S03]  /*34ad0*/  FMUL.FTZ R115, R8, R115 ;  /* 0x0000007308737220 */ /* 0x000fc60000410000 */
[----:B------:R-:W-:Y:S04]  /*34ae0*/  ST.E desc[UR4][R2.64+0x184], R120 ;  /* 0x0001847802007985 */ /* 0x000fe8000c101904 */
[----:B------:R-:W-:Y:S04]  /*34af0*/  ST.E desc[UR10][R2.64+0x190], R116 ;  /* 0x0001907402007985 */ /* 0x000fe8000c10190a */
[----:B------:R1:W-:Y:S01]  /*34b00*/  ST.E desc[UR12][R2.64+0x194], R119 ;  /* 0x0001947702007985 */ /* 0x0003e2000c10190c */
[----:B------:R-:W-:-:S03]  /*34b10*/  FMUL.FTZ R113, R8, R113 ;  /* 0x0000007108717220 */ /* 0x000fc60000410000 */
[----:B------:R-:W-:Y:S01]  /*34b20*/  ST.E desc[UR14][R2.64+0x1a0], R118 ;  /* 0x0001a07602007985 */ /* 0x000fe2000c10190e */
[----:B0-----:R-:W-:-:S03]  /*34b30*/  FMUL.FTZ R121, R8, R112 ;  /* 0x0000007008797220 */ /* 0x001fc60000410000 */
[----:B------:R0:W-:Y:S01]  /*34b40*/  ST.E desc[UR16][R2.64+0x1a4], R117 ;  /* 0x0001a47502007985 */ /* 0x0001e2000c101910 */
[----:B-1----:R-:W-:-:S03]  /*34b50*/  FMUL.FTZ R119, R8, R114 ;  /* 0x0000007208777220 */ /* 0x002fc60000410000 */
[----:B------:R1:W-:Y:S01]  /*34b60*/  ST.E desc[UR6][R2.64+0x1b0], R115 ;  /* 0x0001b07302007985 */ /* 0x0003e2000c101906 */
[C---:B------:R-:W-:Y:S01]  /*34b70*/  FMUL.FTZ R111, R8.reuse, R111 ;  /* 0x0000006f086f7220 */ /* 0x040fe20000410000 */
[C---:B------:R-:W-:Y:S01]  /*34b80*/  FMUL.FTZ R109, R8.reuse, R109 ;  /* 0x0000006d086d7220 */ /* 0x040fe20000410000 */
[C---:B0-----:R-:W-:Y:S01]  /*34b90*/  FMUL.FTZ R117, R8.reuse, R110 ;  /* 0x0000006e08757220 */ /* 0x041fe20000410000 */
[----:B------:R-:W-:Y:S01]  /*34ba0*/  ST.E desc[UR4][R2.64+0x1b4], R119 ;  /* 0x0001b47702007985 */ /* 0x000fe2000c101904 */
[----:B------:R-:W-:-:S03]  /*34bb0*/  FMUL.FTZ R107, R8, R107 ;  /* 0x0000006b086b7220 */ /* 0x000fc60000410000 */
[----:B------:R-:W-:Y:S01]  /*34bc0*/  ST.E desc[UR8][R2.64+0x1c0], R117 ;  /* 0x0001c07502007985 */ /* 0x000fe2000c101908 */
[----:B-1----:R-:W-:-:S03]  /*34bd0*/  FMUL.FTZ R115, R8, R108 ;  /* 0x0000006c08737220 */ /* 0x002fc60000410000 */
[----:B------:R0:W-:Y:S01]  /*34be0*/  ST.E desc[UR10][R2.64+0x1c4], R113 ;  /* 0x0001c47102007985 */ /* 0x0001e2000c10190a */
[----:B------:R-:W-:-:S03]  /*34bf0*/  FMUL.FTZ R105, R7, R105 ;  /* 0x0000006907697220 */ /* 0x000fc60000410000 */
[----:B------:R-:W-:Y:S04]  /*34c00*/  ST.E desc[UR12][R2.64+0x1d0], R121 ;  /* 0x0001d07902007985 */ /* 0x000fe8000c10190c */
[----:B------:R1:W-:Y:S01]  /*34c10*/  ST.E desc[UR14][R2.64+0x1d4], R111 ;  /* 0x0001d46f02007985 */ /* 0x0003e2000c10190e */
[----:B0-----:R-:W-:-:S03]  /*34c20*/  FMUL.FTZ R113, R8, R104 ;  /* 0x0000006808717220 */ /* 0x001fc60000410000 */
[----:B------:R0:W-:Y:S01]  /*34c30*/  ST.E desc[UR6][R2.64+0x1e0], R109 ;  /* 0x0001e06d02007985 */ /* 0x0001e2000c101906 */
[----:B------:R-:W-:-:S03]  /*34c40*/  FMUL.FTZ R103, R7, R103 ;  /* 0x0000006707677220 */ /* 0x000fc60000410000 */
[----:B------:R-:W-:Y:S01]  /*34c50*/  ST.E desc[UR16][R2.64+0x1e4], R115 ;  /* 0x0001e47302007985 */ /* 0x000fe2000c101910 */
[----:B-1----:R-:W-:-:S03]  /*34c60*/  FMUL.FTZ R111, R7, R106 ;  /* 0x0000006a076f7220 */ /* 0x002fc60000410000 */
[----:B------:R1:W-:Y:S01]  /*34c70*/  ST.E desc[UR4][R2.64+0x1f0], R107 ;  /* 0x0001f06b02007985 */ /* 0x0003e2000c101904 */
[----:B------:R-:W-:-:S03]  /*34c80*/  FMUL.FTZ R101, R7, R101 ;  /* 0x0000006507657220 */ /* 0x000fc60000410000 */
[----:B------:R-:W-:Y:S01]  /*34c90*/  ST.E desc[UR8][R2.64+0x1f4], R113 ;  /* 0x0001f47102007985 */ /* 0x000fe2000c101908 */
[----:B0-----:R-:W-:-:S03]  /*34ca0*/  FMUL.FTZ R109, R7, R102 ;  /* 0x00000066076d7220 */ /* 0x001fc60000410000 */
[----:B------:R-:W-:Y:S01]  /*34cb0*/  ST.E desc[UR10][R2.64+0x8], R111 ;  /* 0x0000086f02007985 */ /* 0x000fe2000c10190a */
[----:B------:R-:W-:-:S03]  /*34cc0*/  FMUL.FTZ R99, R7, R99 ;  /* 0x0000006307637220 */ /* 0x000fc60000410000 */
[----:B------:R0:W-:Y:S01]  /*34cd0*/  ST.E desc[UR12][R2.64+0xc], R105 ;  /* 0x00000c6902007985 */ /* 0x0001e2000c10190c */
[C---:B-1----:R-:W-:Y:S01]  /*34ce0*/  FMUL.FTZ R107, R7.reuse, R98 ;  /* 0x00000062076b7220 */ /* 0x042fe20000410000 */
[C---:B------:R-:W-:Y:S02]  /*34cf0*/  FMUL.FTZ R97, R7.reuse, R97 ;  /* 0x0000006107617220 */ /* 0x040fe40000410000 */
[----:B------:R1:W-:Y:S01]  /*34d00*/  ST.E desc[UR6][R2.64+0x18], R103 ;  /* 0x0000186702007985 */ /* 0x0003e2000c101906 */
[----:B--2---:R-:W-:-:S03]  /*34d10*/  FMUL.FTZ R95, R7, R95 ;  /* 0x0000005f075f7220 */ /* 0x004fc60000410000 */
[----:B------:R2:W-:Y:S01]  /*34d20*/  ST.E desc[UR14][R2.64+0x1c], R101 ;  /* 0x00001c6502007985 */ /* 0x0005e2000c10190e */
[----:B0-----:R-:W-:-:S03]  /*34d30*/  FMUL.FTZ R105, R7, R100 ;  /* 0x0000006407697220 */ /* 0x001fc60000410000 */
[----:B------:R-:W-:Y:S01]  /*34d40*/  ST.E desc[UR16][R2.64+0x28], R109 ;  /* 0x0000286d02007985 */ /* 0x000fe2000c101910 */
[----:B-1----:R-:W-:-:S03]  /*34d50*/  FMUL.FTZ R103, R7, R96 ;  /* 0x0000006007677220 */ /* 0x002fc60000410000 */
[----:B------:R-:W-:Y:S01]  /*34d60*/  ST.E desc[UR4][R2.64+0x2c], R105 ;  /* 0x00002c6902007985 */ /* 0x000fe2000c101904 */
[----:B--2---:R-:W-:-:S03]  /*34d70*/  FMUL.FTZ R101, R7, R94 ;  /* 0x0000005e07657220 */ /* 0x004fc60000410000 */
[----:B------:R-:W-:Y:S01]  /*34d80*/  ST.E desc[UR8][R2.64+0x38], R107 ;  /* 0x0000386b02007985 */ /* 0x000fe2000c101908 */
[----:B----4-:R-:W-:-:S03]  /*34d90*/  FMUL.FTZ R93, R7, R93 ;  /* 0x0000005d075d7220 */ /* 0x010fc60000410000 */
[----:B------:R0:W-:Y:S01]  /*34da0*/  ST.E desc[UR10][R2.64+0x3c], R99 ;  /* 0x00003c6302007985 */ /* 0x0001e2000c10190a */
[----:B---3--:R-:W-:-:S03]  /*34db0*/  FMUL.FTZ R91, R7, R91 ;  /* 0x0000005b075b7220 */ /* 0x008fc60000410000 */
[----:B------:R1:W-:Y:S01]  /*34dc0*/  ST.E desc[UR6][R2.64+0x48], R97 ;  /* 0x0000486102007985 */ /* 0x0003e2000c101906 */
[----:B------:R-:W-:-:S03]  /*34dd0*/  FMUL.FTZ R87, R7, R87 ;  /* 0x0000005707577220 */ /* 0x000fc60000410000 */
[----:B------:R-:W-:Y:S01]  /*34de0*/  ST.E desc[UR12][R2.64+0x4c], R101 ;  /* 0x00004c6502007985 */ /* 0x000fe2000c10190c */
[----:B0-----:R-:W-:-:S03]  /*34df0*/  FMUL.FTZ R99, R7, R92 ;  /* 0x0000005c07637220 */ /* 0x001fc60000410000 */
[----:B------:R-:W-:Y:S01]  /*34e00*/  ST.E desc[UR14][R2.64+0x58], R103 ;  /* 0x0000586702007985 */ /* 0x000fe2000c10190e */
[----:B------:R-:W-:-:S03]  /*34e10*/  FMUL.FTZ R89, R7, R89 ;  /* 0x0000005907597220 */ /* 0x000fc60000410000 */
[----:B------:R0:W-:Y:S01]  /*34e20*/  ST.E desc[UR16][R2.64+0x5c], R95 ;  /* 0x00005c5f02007985 */ /* 0x0001e2000c101910 */
[----:B-1----:R-:W-:-:S03]  /*34e30*/  FMUL.FTZ R97, R7, R88 ;  /* 0x0000005807617220 */ /* 0x002fc60000410000 */
[----:B------:R1:W-:Y:S01]  /*34e40*/  ST.E desc[UR4][R2.64+0x68], R93 ;  /* 0x0000685d02007985 */ /* 0x0003e2000c101904 */
[----:B------:R-:W-:-:S03]  /*34e50*/  FMUL.FTZ R85, R7, R85 ;  /* 0x0000005507557220 */ /* 0x000fc60000410000 */
[----:B------:R-:W-:Y:S01]  /*34e60*/  ST.E desc[UR8][R2.64+0x6c], R99 ;  /* 0x00006c6302007985 */ /* 0x000fe2000c101908 */
[----:B0-----:R-:W-:-:S03]  /*34e70*/  FMUL.FTZ R95, R7, R90 ;  /* 0x0000005a075f7220 */ /* 0x001fc60000410000 */
[----:B------:R0:W-:Y:S01]  /*34e80*/  ST.E desc[UR6][R2.64+0x78], R91 ;  /* 0x0000785b02007985 */ /* 0x0001e2000c101906 */
[C---:B------:R-:W-:Y:S01]  /*34e90*/  FMUL.FTZ R81, R7.reuse, R81 ;  /* 0x0000005107517220 */ /* 0x040fe20000410000 */
[C---:B-1----:R-:W-:Y:S02]  /*34ea0*/  FMUL.FTZ R93, R7.reuse, R86 ;  /* 0x00000056075d7220 */ /* 0x042fe40000410000 */
[----:B------:R1:W-:Y:S01]  /*34eb0*/  ST.E desc[UR10][R2.64+0x7c], R87 ;  /* 0x00007c5702007985 */ /* 0x0003e2000c10190a */
[----:B------:R-:W-:-:S03]  /*34ec0*/  FMUL.FTZ R83, R7, R83 ;  /* 0x0000005307537220 */ /* 0x000fc60000410000 */
[----:B------:R-:W-:Y:S04]  /*34ed0*/  ST.E desc[UR12][R2.64+0x88], R95 ;  /* 0x0000885f02007985 */ /* 0x000fe8000c10190c */
[----:B------:R2:W-:Y:S01]  /*34ee0*/  ST.E desc[UR14][R2.64+0x8c], R89 ;  /* 0x00008c5902007985 */ /* 0x0005e2000c10190e */
[C---:B0-----:R-:W-:Y:S01]  /*34ef0*/  FMUL.FTZ R91, R7.reuse, R80 ;  /* 0x00000050075b7220 */ /* 0x041fe20000410000 */
[C---:B-1----:R-:W-:Y:S02]  /*34f00*/  FMUL.FTZ R87, R7.reuse, R84 ;  /* 0x0000005407577220 */ /* 0x042fe40000410000 */
[----:B------:R-:W-:Y:S01]  /*34f10*/  ST.E desc[UR16][R2.64+0x98], R97 ;  /* 0x0000986102007985 */ /* 0x000fe2000c101910 */
[----:B------:R-:W-:-:S03]  /*34f20*/  FMUL.FTZ R79, R7, R79 ;  /* 0x0000004f074f7220 */ /* 0x000fc60000410000 */
[----:B------:R-:W-:Y:S01]  /*34f30*/  ST.E desc[UR4][R2.64+0x9c], R93 ;  /* 0x00009c5d02007985 */ /* 0x000fe2000c101904 */
[----:B--2---:R-:W-:-:S03]  /*34f40*/  FMUL.FTZ R89, R7, R82 ;  /* 0x0000005207597220 */ /* 0x004fc60000410000 */
[----:B------:R-:W-:Y:S01]  /*34f50*/  ST.E desc[UR6][R2.64+0xa8], R85 ;  /* 0x0000a85502007985 */ /* 0x000fe2000c101906 */
[----:B------:R-:W-:-:S03]  /*34f60*/  FMUL.FTZ R75, R7, R75 ;  /* 0x0000004b074b7220 */ /* 0x000fc60000410000 */
[----:B------:R0:W-:Y:S01]  /*34f70*/  ST.E desc[UR8][R2.64+0xac], R81 ;  /* 0x0000ac5102007985 */ /* 0x0001e2000c101908 */
[----:B------:R-:W-:-:S03]  /*34f80*/  FMUL.FTZ R77, R7, R77 ;  /* 0x0000004d074d7220 */ /* 0x000fc60000410000 */
[----:B------:R-:W-:Y:S04]  /*34f90*/  ST.E desc[UR10][R2.64+0xb8], R87 ;  /* 0x0000b85702007985 */ /* 0x000fe8000c10190a */
[----:B------:R1:W-:Y:S01]  /*34fa0*/  ST.E desc[UR12][R2.64+0xbc], R83 ;  /* 0x0000bc5302007985 */ /* 0x0003e2000c10190c */
[----:B0-----:R-:W-:-:S03]  /*34fb0*/  FMUL.FTZ R81, R7, R78 ;  /* 0x0000004e07517220 */ /* 0x001fc60000410000 */
[----:B------:R-:W-:Y:S01]  /*34fc0*/  ST.E desc[UR14][R2.64+0xc8], R89 ;  /* 0x0000c85902007985 */ /* 0x000fe2000c10190e */
[----:B------:R-:W-:-:S03]  /*34fd0*/  FMUL.FTZ R85, R7, R72 ;  /* 0x0000004807557220 */ /* 0x000fc60000410000 */
[----:B------:R-:W-:Y:S01]  /*34fe0*/  ST.E desc[UR4][R2.64+0xcc], R91 ;  /* 0x0000cc5b02007985 */ /* 0x000fe2000c101904 */
[----:B-1----:R-:W-:-:S03]  /*34ff0*/  FMUL.FTZ R83, R7, R76 ;  /* 0x0000004c07537220 */ /* 0x002fc60000410000 */
[----:B------:R0:W-:Y:S01]  /*35000*/  ST.E desc[UR16][R2.64+0xd8], R79 ;  /* 0x0000d84f02007985 */ /* 0x0001e2000c101910 */
[----:B------:R-:W-:-:S03]  /*35010*/  FMUL.FTZ R73, R7, R73 ;  /* 0x0000004907497220 */ /* 0x000fc60000410000 */
[----:B------:R-:W-:Y:S01]  /*35020*/  ST.E desc[UR6][R2.64+0xdc], R81 ;  /* 0x0000dc5102007985 */ /* 0x000fe2000c101906 */
[----:B------:R-:W-:-:S03]  /*35030*/  FMUL.FTZ R71, R7, R71 ;  /* 0x0000004707477220 */ /* 0x000fc60000410000 */
[----:B------:R1:W-:Y:S01]  /*35040*/  ST.E desc[UR8][R2.64+0xe8], R75 ;  /* 0x0000e84b02007985 */ /* 0x0003e2000c101908 */
[----:B0-----:R-:W-:-:S03]  /*35050*/  FMUL.FTZ R79, R7, R74 ;  /* 0x0000004a074f7220 */ /* 0x001fc60000410000 */
[----:B------:R0:W-:Y:S01]  /*35060*/  ST.E desc[UR10][R2.64+0xec], R77 ;  /* 0x0000ec4d02007985 */ /* 0x0001e2000c10190a */
[----:B------:R-:W-:-:S03]  /*35070*/  FMUL.FTZ R69, R7, R69 ;  /* 0x0000004507457220 */ /* 0x000fc60000410000 */
[----:B------:R-:W-:Y:S04]  /*35080*/  ST.E desc[UR12][R2.64+0xf8], R83 ;  /* 0x0000f85302007985 */ /* 0x000fe8000c10190c */
[----:B------:R-:W-:Y:S01]  /*35090*/  ST.E desc[UR4][R2.64+0xfc], R79 ;  /* 0x0000fc4f02007985 */ /* 0x000fe2000c101904 */
[----:B-1----:R-:W-:-:S03]  /*350a0*/  FMUL.FTZ R75, R7, R70 ;  /* 0x00000046074b7220 */ /* 0x002fc60000410000 */
[----:B------:R-:W-:Y:S01]  /*350b0*/  ST.E desc[UR14][R2.64+0x108], R85 ;  /* 0x0001085502007985 */ /* 0x000fe2000c10190e */
[----:B------:R-:W-:-:S03]  /*350c0*/  FMUL.FTZ R65, R7, R65 ;  /* 0x0000004107417220 */ /* 0x000fc60000410000 */
[----:B------:R1:W-:Y:S01]  /*350d0*/  ST.E desc[UR16][R2.64+0x10c], R73 ;  /* 0x00010c4902007985 */ /* 0x0003e2000c101910 */
[C---:B------:R-:W-:Y:S01]  /*350e0*/  FMUL.FTZ R67, R7.reuse, R67 ;  /* 0x0000004307437220 */ /* 0x040fe20000410000 */
[C---:B0-----:R-:W-:Y:S02]  /*350f0*/  FMUL.FTZ R77, R7.reuse, R66 ;  /* 0x00000042074d7220 */ /* 0x041fe40000410000 */
[----:B------:R-:W-:Y:S01]  /*35100*/  ST.E desc[UR6][R2.64+0x118], R71 ;  /* 0x0001184702007985 */ /* 0x000fe2000c101906 */
[----:B------:R-:W-:-:S03]  /*35110*/  FMUL.FTZ R63, R7, R63 ;  /* 0x0000003f073f7220 */ /* 0x000fc60000410000 */
[----:B------:R0:W-:Y:S01]  /*35120*/  ST.E desc[UR8][R2.64+0x11c], R69 ;  /* 0x00011c4502007985 */ /* 0x0001e2000c101908 */
[----:B-1----:R-:W-:-:S03]  /*35130*/  FMUL.FTZ R73, R7, R68 ;  /* 0x0000004407497220 */ /* 0x002fc60000410000 */
[----:B------:R-:W-:Y:S04]  /*35140*/  ST.E desc[UR10][R2.64+0x128], R75 ;  /* 0x0001284b02007985 */ /* 0x000fe8000c10190a */
[----:B------:R-:W-:Y:S01]  /*35150*/  ST.E desc[UR4][R2.64+0x12c], R73 ;  /* 0x00012c4902007985 */ /* 0x000fe2000c101904 */
[----:B0-----:R-:W-:-:S03]  /*35160*/  FMUL.FTZ R69, R7, R64 ;  /* 0x0000004007457220 */ /* 0x001fc60000410000 */
[----:B------:R0:W-:Y:S01]  /*35170*/  ST.E desc[UR12][R2.64+0x138], R65 ;  /* 0x0001384102007985 */ /* 0x0001e2000c10190c */
[----:B------:R-:W-:-:S03]  /*35180*/  FMUL.FTZ R61, R7, R61 ;  /* 0x0000003d073d7220 */ /* 0x000fc60000410000 */
[----:B------:R1:W-:Y:S01]  /*35190*/  ST.E desc[UR14][R2.64+0x13c], R67 ;  /* 0x00013c4302007985 */ /* 0x0003e2000c10190e */
[C---:B------:R-:W-:Y:S01]  /*351a0*/  FMUL.FTZ R71, R7.reuse, R60 ;  /* 0x0000003c07477220 */ /* 0x040fe20000410000 */
[C---:B------:R-:W-:Y:S02]  /*351b0*/  FMUL.FTZ R59, R7.reuse, R59 ;  /* 0x0000003b073b7220 */ /* 0x040fe40000410000 */
[----:B------:R-:W-:Y:S01]  /*351c0*/  ST.E desc[UR16][R2.64+0x148], R77 ;  /* 0x0001484d02007985 */ /* 0x000fe2000c101910 */
[----:B0-----:R-:W-:-:S03]  /*351d0*/  FMUL.FTZ R65, R7, R62 ;  /* 0x0000003e07417220 */ /* 0x001fc60000410000 */
[----:B------:R-:W-:Y:S01]  /*351e0*/  ST.E desc[UR6][R2.64+0x14c], R69 ;  /* 0x00014c4502007985 */ /* 0x000fe2000c101906 */
[----:B-1----:R-:W-:-:S03]  /*351f0*/  FMUL.FTZ R67, R7, R58 ;  /* 0x0000003a07437220 */ /* 0x002fc60000410000 */
        /* <DEDUP_REMOVED lines=17> */
[C---:B-1----:R-:W-:Y:S01]  /*35310*/  FMUL.FTZ R57, R7.reuse, R50 ;  /* 0x0000003207397220 */ /* 0x042fe20000410000 */
[C---:B------:R-:W-:Y:S02]  /*35320*/  FMUL.FTZ R47, R7.reuse, R47 ;  /* 0x0000002f072f7220 */ /* 0x040fe40000410000 */
[----:B------:R0:W-:Y:S04]  /*35330*/  ST.E desc[UR10][R2.64+0x19c], R55 ;  /* 0x00019c3702007985 */ /* 0x0001e8000c10190a */
[----:B------:R-:W-:Y:S04]  /*35340*/  ST.E desc[UR12][R2.64+0x1a8], R63 ;  /* 0x0001a83f02007985 */ /* 0x000fe8000c10190c */
[----:B------:R1:W-:Y:S01]  /*35350*/  ST.E desc[UR14][R2.64+0x1ac], R53 ;  /* 0x0001ac3502007985 */ /* 0x0003e2000c10190e */
[----:B------:R-:W-:-:S03]  /*35360*/  FMUL.FTZ R45, R7, R45 ;  /* 0x0000002d072d7220 */ /* 0x000fc60000410000 */
[----:B------:R2:W-:Y:S01]  /*35370*/  ST.E desc[UR6][R2.64+0x1b8], R51 ;  /* 0x0001b83302007985 */ /* 0x0005e2000c101906 */
[----:B0-----:R-:W-:-:S03]  /*35380*/  FMUL.FTZ R55, R7, R9 ;  /* 0x0000000907377220 */ /* 0x001fc60000410000 */
[----:B------:R0:W-:Y:S01]  /*35390*/  ST.E desc[UR16][R2.64+0x1bc], R57 ;  /* 0x0001bc3902007985 */ /* 0x0001e2000c101910 */
[----:B-1----:R-:W-:-:S03]  /*353a0*/  FMUL.FTZ R53, R7, R48 ;  /* 0x0000003007357220 */ /* 0x002fc60000410000 */
[----:B------:R-:W-:Y:S01]  /*353b0*/  ST.E desc[UR4][R2.64+0x1c8], R49 ;  /* 0x0001c83102007985 */ /* 0x000fe2000c101904 */
[----:B--2---:R-:W-:-:S03]  /*353c0*/  FMUL.FTZ R51, R7, R46 ;  /* 0x0000002e07337220 */ /* 0x004fc60000410000 */
[----:B------:R-:W-:Y:S01]  /*353d0*/  ST.E desc[UR8][R2.64+0x1cc], R47 ;  /* 0x0001cc2f02007985 */ /* 0x000fe2000c101908 */
[C---:B------:R-:W-:Y:S01]  /*353e0*/  FMUL.FTZ R43, R7.reuse, R43 ;  /* 0x0000002b072b7220 */ /* 0x040fe20000410000 */
[----:B0-----:R-:W-:Y:S02]  /*353f0*/  FMUL.FTZ R57, R7, R44 ;  /* 0x0000002c07397220 */ /* 0x001fe40000410000 */
[----:B------:R-:W-:Y:S04]  /*35400*/  ST.E desc[UR10][R2.64+0x1d8], R53 ;  /* 0x0001d83502007985 */ /* 0x000fe8000c10190a */
[----:B------:R-:W-:Y:S04]  /*35410*/  ST.E desc[UR6][R2.64+0x1dc], R51 ;  /* 0x0001dc3302007985 */ /* 0x000fe8000c101906 */
[----:B------:R-:W-:Y:S04]  /*35420*/  ST.E desc[UR12][R2.64+0x1e8], R55 ;  /* 0x0001e83702007985 */ /* 0x000fe8000c10190c */
[----:B------:R-:W-:Y:S04]  /*35430*/  ST.E desc[UR14][R2.64+0x1ec], R45 ;  /* 0x0001ec2d02007985 */ /* 0x000fe8000c10190e */
[----:B------:R-:W-:Y:S04]  /*35440*/  ST.E desc[UR16][R2.64+0x1f8], R57 ;  /* 0x0001f83902007985 */ /* 0x000fe8000c101910 */
[----:B------:R0:W-:Y:S01]  /*35450*/  ST.E desc[UR18][R2.64+0x1fc], R43 ;  /* 0x0001fc2b02007985 */ /* 0x0001e2000c101912 */
[----:B------:R-:W-:-:S03]  /*35460*/  LEA.HI R44, R6, 0x8, RZ, 0x19 ;  /* 0x00000008062c7811 */ /* 0x000fc600078fc8ff */
[----:B------:R-:W2:Y:S02]  /*35470*/  LDL.64 R8, [R0] ;  /* 0x0000000000087983 */ /* 0x000ea40000100a00 */
[----:B------:R1:W-:Y:S06]  /*35480*/  BAR.SYNC.DEFER_BLOCKING R44, 0x100 ;  /* 0x0004002c0000751d */ /* 0x0003ec0000010000 */
[----:B0-----:R-:W3:Y:S01]  /*35490*/  LDL.64 R2, [R0+0x80] ;  /* 0x0000800000027983 */ /* 0x001ee20000100a00 */
[C---:B------:R-:W-:Y:S02]  /*354a0*/  R2UR UR28, R4.reuse ;  /* 0x00000000041c72ca */ /* 0x040fe400000e0000 */
[----:B------:R-:W-:Y:S01]  /*354b0*/  R2UR UR29, R5 ;  /* 0x00000000051d72ca */ /* 0x000fe200000e0000 */
[----:B------:R-:W4:Y:S04]  /*354c0*/  LDL.64 R6, [R0+0x98] ;  /* 0x0000980000067983 */ /* 0x000f280000100a00 */
[----:B--2---:R-:W2:Y:S04]  /*354d0*/  LD.E R43, desc[UR6][R8.64] ;  /* 0x00000006082b7980 */ /* 0x004ea8000c101900 */
[----:B------:R-:W2:Y:S04]  /*354e0*/  LDL.64 R8, [R0+0x88] ;  /* 0x0000880000087983 */ /* 0x000ea80000100a00 */
[----:B---3--:R-:W3:Y:S04]  /*354f0*/  LD.E R47, desc[UR4][R2.64] ;  /* 0x00000004022f7980 */ /* 0x008ee8000c101900 */
        /* <DEDUP_REMOVED lines=64> */
[----:B----4-:R-:W4:Y:S04]  /*35900*/  LD.E.64 R6, desc[UR4][R6.64] ;  /* 0x0000000406067980 */ /* 0x010f28000c101b00 */
[----:B---3--:R-:W-:Y:S04]  /*35910*/  ST.E desc[UR8][R2.64], R47 ;  /* 0x0000002f02007985 */ /* 0x008fe8000c101908 */
[----:B--2---:R0:W-:Y:S04]  /*35920*/  ST.E desc[UR4][R2.64+0x4], R45 ;  /* 0x0000042d02007985 */ /* 0x0041e8000c101904 */
        /* <DEDUP_REMOVED lines=63> */
[----:B0-----:R-:W3:Y:S04]  /*35d20*/  LD.E R45, desc[UR28][R2.64+0x104] ;  /* 0x0001041c022d7980 */ /* 0x001ee8000c101900 */
[----:B---3--:R0:W-:Y:S04]  /*35d30*/  ST.E desc[UR4][R2.64+0x104], R45 ;  /* 0x0001042d02007985 */ /* 0x0081e8000c101904 */
[----:B------:R-:W3:Y:S04]  /*35d40*/  LD.E R47, desc[UR6][R2.64+0x108] ;  /* 0x00010806022f7980 */ /* 0x000ee8000c101900 */
[----:B-1----:R-:W4:Y:S04]  /*35d50*/  LD.E R49, desc[UR8][R2.64+0x10c] ;  /* 0x00010c0802317980 */ /* 0x002f28000c101900 */
        /* <DEDUP_REMOVED lines=122> */
[----:B0-----:R-:W4:Y:S01]  /*36500*/  LD.E R45, desc[UR28][R8.64] ;  /* 0x0000001c082d7980 */ /* 0x001f22000c101900 */
        /* <DEDUP_REMOVED lines=22> */
[----:B------:R-:W-:Y:S01]  /*36670*/  IMAD R6, R43, 0xc00, R6 ;  /* 0x00000c002b067824 */ /* 0x000fe200078e0206 */
[----:B------:R-:W-:Y:S01]  /*36680*/  F2FP.BF16.F32.PACK_AB R172, R42, R172 ;  /* 0x000000ac2aac723e */ /* 0x000fe200000010ff */
[----:B------:R-:W4:Y:S01]  /*36690*/  LD.E R43, desc[UR34][R2.64+0x4c] ;  /* 0x00004c22022b7980 */ /* 0x000f22000c101900 */
[----:B------:R-:W-:Y:S02]  /*366a0*/  F2FP.BF16.F32.PACK_AB R174, R174, R41 ;  /* 0x00000029aeae723e */ /* 0x000fe400000010ff */
[----:B------:R-:W-:Y:S01]  /*366b0*/  F2FP.BF16.F32.PACK_AB R152, R152, R40 ;  /* 0x000000289898723e */ /* 0x000fe200000010ff */
        /* <DEDUP_REMOVED lines=199> */
[----:B------:R-:W-:Y:S02]  /*37330*/  R2UR UR4, R4 ;  /* 0x00000000040472ca */ /* 0x000fe400000e0000 */
[----:B------:R-:W-:-:S13]  /*37340*/  R2UR UR5, R5 ;  /* 0x00000000050572ca */ /* 0x000fda00000e0000 */
        /* <DEDUP_REMOVED lines=720> */
[----:B------:R-:W-:Y:S01]  /*3a050*/  F2FP.BF16.F32.PACK_AB R167, R167, R15 ;  /* 0x0000000fa7a7723e */ /* 0x000fe200000010ff */
[----:B------:R-:W-:Y:S01]  /*3a060*/  IMAD.MOV.U32 R15, RZ, RZ, R7 ;  /* 0x000000ffff0f7224 */ /* 0x000fe200078e0007 */
[----:B------:R-:W-:Y:S01]  /*3a070*/  F2FP.BF16.F32.PACK_AB R169, R169, R14 ;  /* 0x0000000ea9a9723e */ /* 0x000fe200000010ff */
[----:B------:R-:W-:-:S03]  /*3a080*/  VIADD R14, R6, 0x80 ;  /* 0x00000080060e7836 */ /* 0x000fc60000000000 */
[----:B------:R-:W-:Y:S02]  /*3a090*/  R2UR UR7, R15 ;  /* 0x000000000f0772ca */ /* 0x000fe400000e0000 */
[----:B------:R-:W-:Y:S02]  /*3a0a0*/  R2UR UR6, R14 ;  /* 0x000000000e0672ca */ /* 0x000fe400000e0000 */
        /* <DEDUP_REMOVED lines=3549> */
[----:B---3--:R-:W3:Y:S01]  /*47e80*/  LD.E R31, desc[UR22][R2.64+0x1c] ;  /* 0x00001c16021f7980 */ /* 0x008ee2000c101900 */
[C---:B------:R-:W-:Y:S02]  /*47e90*/  R2UR UR20, R4.reuse ;  /* 0x00000000041472ca */ /* 0x040fe400000e0000 */
[C---:B------:R-:W-:Y:S01]  /*47ea0*/  R2UR UR21, R5.reuse ;  /* 0x00000000051572ca */ /* 0x040fe200000e0000 */
[----:B----4-:R-:W4:Y:S01]  /*47eb0*/  LD.E R33, desc[UR24][R2.64+0x20] ;  /* 0x0000201802217980 */ /* 0x010f22000c101900 */
        /* <DEDUP_REMOVED lines=719> */
[----:B0-----:R-:W1:Y:S01]  /*4abb0*/  LDL.64 R8, [R0+0x40] ;  /* 0x0000400000087983 */ /* 0x001e620000100a00 */
[----:B------:R-:W-:-:S02]  /*4abc0*/  R2UR UR4, R4 ;  /* 0x00000000040472ca */ /* 0x000fc400000e0000 */
[----:B------:R-:W-:Y:S01]  /*4abd0*/  R2UR UR5, R5 ;  /* 0x00000000050572ca */ /* 0x000fe200000e0000 */
[----:B------:R-:W3:-:S12]  /*4abe0*/  LDL.64 R6, [R0] ;  /* 0x0000000000067983 */ /* 0x000ed80000100a00 */
[----:B-1----:R-:W4:Y:S01]  /*4abf0*/  LD.E R12, desc[UR4][R8.64] ;  /* 0x00000004080c7980 */ /* 0x002f22000c101900 */
[----:B------:R-:W-:Y:S02]  /*4ac00*/  R2UR UR4, R4 ;  /* 0x00000000040472ca */ /* 0x000fe400000e0000 */
[----:B------:R-:W-:Y:S01]  /*4ac10*/  R2UR UR5, R5 ;  /* 0x00000000050572ca */ /* 0x000fe200000e0000 */
[----:B------:R-:W-:-:S12]  /*4ac20*/  BSSY B2, `(.L_x_12904) ;  /* 0x0000006000027945 */ /* 0x000fd80003800000 */
[----:B---3--:R2:W5:Y:S01]  /*4ac30*/  LD.E R6, desc[UR4][R6.64] ;  /* 0x0000000406067980 */ /* 0x008562000c101900 */
[----:B----4-:R-:W-:-:S04]  /*4ac40*/  LOP3.LUT R12, R12, 0x1, RZ, 0xfc, !PT ;  /* 0x000000010c0c7812 */ /* 0x010fc800078efcff */
[----:B------:R-:W-:-:S13]  /*4ac50*/  ISETP.NE.AND P0, PT, R12, 0x3, PT ;  /* 0x000000030c00780c */ /* 0x000fda0003f05270 */
[----:B--2---:R-:W-:Y:S05]  /*4ac60*/  @!P0 BRA `(.L_x_12905) ;  /* 0x0000000000048947 */ /* 0x004fea0003800000 */
[----:B------:R-:W-:Y:S01]  /*4ac70*/  BPT.TRAP 0x1 ;  /* 0x000000040000795c */ /* 0x000fe20000300000 */
.L_x_12905:
[----:B------:R-:W-:Y:S05]  /*4ac80*/  BSYNC B2 ;  /* 0x0000000000027941 */ /* 0x000fea0003800000 */
.L_x_12904:
        /* <DEDUP_REMOVED lines=11> */
[----:B0-----:R-:W-:Y:S05]  /*4ad40*/  RET.REL.NODEC R220 `(_ZN7cutlass13device_kernelIN5flash11enable_sm90INS1_16FlashAttnFwdSm90INS1_25CollectiveMainloopFwdSm90ILi2EN4cute5tupleIJNS5_1CILi1EEES8_S8_EEENS6_IJNS7_ILi128EEENS7_ILi96EEENS7_ILi64EEEEEELi256ENS_10bfloat16_tEfNS_4arch4Sm90ELb0ELb1ELb0ELb1ELb1ELb0ELb1ELb1ELb0ELb1ELb1ELb0EEENS1_21CollectiveEpilogueFwdINS6_IJSA_NS7_ILi256EEESB_EEES9_SE_SG_Li256ELb1ELb1ELb1ELb0EEENS1_36VarlenDynamicPersistentTileSchedulerILi128ELi96ELi256ELi128ELb1ELb1ELb1ELb1ELb0ELb1EEEEEEEEEvNT_6ParamsE) ;  /* 0xfffffb50dcac7950 */ /* 0x001fea0003c3ffff */
.L_x_12880:
[----:B0-----:R0:W1:Y:S02]  /*4ad50*/  SYNCS.PHASECHK.TRANS64.TRYWAIT P0, [R6+URZ], R7 ;  /* 0x00000007060075a7 */ /* 0x001064000800017f */
[----:B-1----:R-:W-:Y:S05]  /*4ad60*/  @!P0 NANOSLEEP.SYNCS 0x989680 ;  /* 0x009896800000895d */ /* 0x002fea0003900000 */
[----:B------:R-:W1:Y:S02]  /*4ad70*/  @!P0 SYNCS.PHASECHK.TRANS64 P0, [R6+URZ], R7 ;  /* 0x00000007060085a7 */ /* 0x000e64000800007f */
[----:B-1----:R-:W-:Y:S05]  /*4ad80*/  @!P0 BRA `(.L_x_12880) ;  /* 0xfffffffc00f08947 */ /* 0x002fea000383ffff */
[----:B------:R-:W-:Y:S05]  /*4ad90*/  BRA `(.L_x_12879) ;  /* 0xfffffe4c00847947 */ /* 0x000fea000383ffff */
.L_x_12887:
[----:B0-----:R0:W1:Y:S02]  /*4ada0*/  SYNCS.PHASECHK.TRANS64.TRYWAIT P0, [R20+URZ], R21 ;  /* 0x00000015140075a7 */ /* 0x001064000800017f */
[----:B-1----:R-:W-:Y:S05]  /*4adb0*/  @!P0 NANOSLEEP.SYNCS 0x989680 ;  /* 0x009896800000895d */ /* 0x002fea0003900000 */
[----:B------:R-:W1:Y:S02]  /*4adc0*/  @!P0 SYNCS.PHASECHK.TRANS64 P0, [R20+URZ], R21 ;  /* 0x00000015140085a7 */ /* 0x000e64000800007f */
[----:B-1----:R-:W-:Y:S05]  /*4add0*/  @!P0 BRA `(.L_x_12887) ;  /* 0xfffffffc00f08947 */ /* 0x002fea000383ffff */
[----:B------:R-:W-:Y:S05]  /*4ade0*/  BRA `(.L_x_12886) ;  /* 0xfffffe5400587947 */ /* 0x000fea000383ffff */
.L_x_12906:
        /* <DEDUP_REMOVED lines=9> */
.L_x_15673:


//--------------------- .text._ZN7cutlass13device_kernelIN5flash11enable_sm90INS1_16FlashAttnFwdSm90INS1_25CollectiveMainloopFwdSm90ILi2EN4cute5tupleIJNS5_1CILi1EEES8_S8_EEENS6_IJNS7_ILi128EEENS7_ILi96EEENS7_ILi64EEEEEELi256ENS_10bfloat16_tEfNS_4arch4Sm90ELb0ELb1ELb0ELb1ELb1ELb1ELb1ELb1ELb0ELb1ELb1ELb0EEENS1_21CollectiveEpilogueFwdINS6_IJSA_NS7_ILi256EEESB_EEES9_SE_SG_Li256ELb1ELb1ELb1ELb0EEENS1_36VarlenDynamicPersistentTileSchedulerILi128ELi96ELi256ELi128ELb1ELb1ELb1ELb1ELb0ELb1EEEEEEEEEvNT_6ParamsE --------------------------
	.section	.text._ZN7cutlass13device_kernelIN5flash11enable_sm90INS1_16FlashAttnFwdSm90INS1_25CollectiveMainloopFwdSm90ILi2EN4cute5tupleIJNS5_1CILi1EEES8_S8_EEENS6_IJNS7_ILi128EEENS7_ILi96EEENS7_ILi64EEEEEELi256ENS_10bfloat16_tEfNS_4arch4Sm90ELb0ELb1ELb0ELb1ELb1ELb1ELb1ELb1ELb0ELb1ELb1ELb0EEENS1_21CollectiveEpilogueFwdINS6_IJSA_NS7_ILi256EEESB_EEES9_SE_SG_Li256ELb1ELb1ELb1ELb0EEENS1_36VarlenDynamicPersistentTileSchedulerILi128ELi96ELi256ELi128ELb1ELb1ELb1ELb1ELb0ELb1EEEEEEEEEvNT_6ParamsE,"ax",@progbits
	.align	128
.text._ZN7cutlass13device_kernelIN5flash11enable_sm90INS1_16FlashAttnFwdSm90INS1_25CollectiveMainloopFwdSm90ILi2EN4cute5tupleIJNS5_1CILi1EEES8_S8_EEENS6_IJNS7_ILi128EEENS7_ILi96EEENS7_ILi64EEEEEELi256ENS_10bfloat16_tEfNS_4arch4Sm90ELb0ELb1ELb0ELb1ELb1ELb1ELb1ELb1ELb0ELb1ELb1ELb0EEENS1_21CollectiveEpilogueFwdINS6_IJSA_NS7_ILi256EEESB_EEES9_SE_SG_Li256ELb1ELb1ELb1ELb0EEENS1_36VarlenDynamicPersistentTileSchedulerILi128ELi96ELi256ELi128ELb1ELb1ELb1ELb1ELb0ELb1EEEEEEEEEvNT_6ParamsE:
        .type           _ZN7cutlass13device_kernelIN5flash11enable_sm90INS1_16FlashAttnFwdSm90INS1_25CollectiveMainloopFwdSm90ILi2EN4cute5tupleIJNS5_1CILi1EEES8_S8_EEENS6_IJNS7_ILi128EEENS7_ILi96EEENS7_ILi64EEEEEELi256ENS_10bfloat16_tEfNS_4arch4Sm90ELb0ELb1ELb0ELb1ELb1ELb1ELb1ELb1ELb0ELb1ELb1ELb0EEENS1_21CollectiveEpilogueFwdINS6_IJSA_NS7_ILi256EEESB_EEES9_SE_SG_Li256ELb1ELb1ELb1ELb0EEENS1_36VarlenDynamicPersistentTileSchedulerILi128ELi96ELi256ELi128ELb1ELb1ELb1ELb1ELb0ELb1EEEEEEEEEvNT_6ParamsE,@function
        .size           _ZN7cutlass13device_kernelIN5flash11enable_sm90INS1_16FlashAttnFwdSm90INS1_25CollectiveMainloopFwdSm90ILi2EN4cute5tupleIJNS5_1CILi1EEES8_S8_EEENS6_IJNS7_ILi128EEENS7_ILi96EEENS7_ILi64EEEEEELi256ENS_10bfloat16_tEfNS_4arch4Sm90ELb0ELb1ELb0ELb1ELb1ELb1ELb1ELb1ELb0ELb1ELb1ELb0EEENS1_21CollectiveEpilogueFwdINS6_IJSA_NS7_ILi256EEESB_EEES9_SE_SG_Li256ELb1ELb1ELb1ELb0EEENS1_36VarlenDynamicPersistentTileSchedulerILi128ELi96ELi256ELi128ELb1ELb1ELb1ELb1ELb0ELb1EEEEEEEEEvNT_6ParamsE,(.L_x_15675 - _ZN7cutlass13device_kernelIN5flash11enable_sm90INS1_16FlashAttnFwdSm90INS1_25CollectiveMainloopFwdSm90ILi2EN4cute5tupleIJNS5_1CILi1EEES8_S8_EEENS6_IJNS7_ILi128EEENS7_ILi96EEENS7_ILi64EEEEEELi256ENS_10bfloat16_tEfNS_4arch4Sm90ELb0ELb1ELb0ELb1ELb1ELb1ELb1ELb1ELb0ELb1ELb1ELb0EEENS1_21CollectiveEpilogueFwdINS6_IJSA_NS7_ILi256EEESB_EEES9_SE_SG_Li256ELb1ELb1ELb1ELb0EEENS1_36VarlenDynamicPersistentTileSchedulerILi128ELi96ELi256ELi128ELb1ELb1ELb1ELb1ELb0ELb1EEEEEEEEEvNT_6ParamsE)
        .other          _ZN7cutlass13device_kernelIN5flash11enable_sm90INS1_16FlashAttnFwdSm90INS1_25CollectiveMainloopFwdSm90ILi2EN4cute5tupleIJNS5_1CILi1EEES8_S8_EEENS6_IJNS7_ILi128EEENS7_ILi96EEENS7_ILi64EEEEEELi256ENS_10bfloat16_tEfNS_4arch4Sm90ELb0ELb1ELb0ELb1ELb1ELb1ELb1ELb1ELb0ELb1ELb1ELb0EEENS1_21CollectiveEpilogueFwdINS6_IJSA_NS7_ILi256EEESB_EEES9_SE_SG_Li256ELb1ELb1ELb1ELb0EEENS1_36VarlenDynamicPersistentTileSchedulerILi128ELi96ELi256ELi128ELb1ELb1ELb1ELb1ELb0ELb1EEEEEEEEEvNT_6ParamsE,@"STO_CUDA_ENTRY STV_DEFAULT"
_ZN7cutlass13device_kernelIN5flash11enable_sm90INS1_16FlashAttnFwdSm90INS1_25CollectiveMainloopFwdSm90ILi2EN4cute5tupleIJNS5_1CILi1EEES8_S8_EEENS6_IJNS7_ILi128EEENS7_ILi96EEENS7_ILi64EEEEEELi256ENS_10bfloat16_tEfNS_4arch4Sm90ELb0ELb1ELb0ELb1ELb1ELb1ELb1ELb1ELb0ELb1ELb1ELb0EEENS1_21CollectiveEpilogueFwdINS6_IJSA_NS7_ILi256EEESB_EEES9_SE_SG_Li256ELb1ELb1ELb1ELb0EEENS1_36VarlenDynamicPersistentTileSchedulerILi128ELi96ELi256ELi128ELb1ELb1ELb1ELb1ELb0ELb1EEEEEEEEEvNT_6ParamsE:
        /* <DEDUP_REMOVED lines=23> */
.L_x_12908:
[----:B------:R-:W-:Y:S05]  /*0170*/  BSYNC B0 ;  /* 0x0000000000007941 */ /* 0x000fea0003800000 */
.L_x_12907:
        /* <DEDUP_REMOVED lines=43> */
.L_x_12909:
        /* <DEDUP_REMOVED lines=22> */
.L_x_12910:
        /* <DEDUP_REMOVED lines=18> */
.L_x_12911:
        /* <DEDUP_REMOVED lines=22> */
.L_x_12912:
        /* <DEDUP_REMOVED lines=22> */
.L_x_12913:
[----:B------:R-:W-:Y:S01]  /*0970*/  PLOP3.LUT P0, PT, PT, PT, UP0, 0x80, 0x0 ;  /* 0x000000000000781c */ /* 0x000fe20003f0f008 */
[----:B------:R-:W-:Y:S01]  /*0980*/  UMOV UR38, 0x1 ;  /* 0x0000000100267882 */ /* 0x000fe20000000000 */
[----:B------:R-:W-:Y:S01]  /*0990*/  NOP ;  /* 0x0000000000007918 */ /* 0x000fe20000000000 */
[----:B------:R-:W-:Y:S01]  /*09a0*/  USEL UR38, UR38, 0x2, !UP0 ;  /* 0x0000000226267887 */ /* 0x000fe2000c000000 */
[----:B------:R-:W-:Y:S01]  /*09b0*/  BSSY B9, `(.L_x_12914) ;  /* 0x0003927000097945 */ /* 0x000fe20003800000 */
[----:B------:R-:W-:Y:S01]  /*09c0*/  ULDC.64 UR44, c[0x0][0x208] ;  /* 0x00008200002c7ab9 */ /* 0x000fe20000000a00 */
[----:B------:R-:W-:Y:S02]  /*09d0*/  IMAD.U32 R18, RZ, RZ, UR37 ;  /* 0x00000025ff127e24 */ /* 0x000fe4000f8e00ff */
[----:B------:R-:W-:Y:S01]  /*09e0*/  IMAD.U32 R19, RZ, RZ, UR36 ;  /* 0x00000024ff137e24 */ /* 0x000fe2000f8e00ff */
[----:B0123--:R-:W-:Y:S06]  /*09f0*/  BAR.SYNC.DEFER_BLOCKING 0x0 ;  /* 0x0000000000007b1d */ /* 0x00ffec0000010000 */
[----:B------:R-:W-:Y:S05]  /*0a00*/  @!P0 BRA `(.L_x_12915) ;  /* 0x0000030400c48947 */ /* 0x000fea0003800000 */
.L_x_12916:
[----:B------:R-:W-:-:S08]  /*0a10*/  NOP ;  /* 0x0000000000007918 */ /* 0x000fd00000000000 */
[----:B------:R-:W0:Y:S02]  /*0a20*/  USETMAXREG.TRY_ALLOC.CTAPOOL UP0, 0xe8 ;  /* 0x000000e8000079c8 */ /* 0x000e240008000600 */
[----:B0-----:R-:W-:-:S13]  /*0a30*/  PLOP3.LUT P0, PT, PT, PT, UP0, 0x80, 0x0 ;  /* 0x000000000000781c */ /* 0x001fda0003f0f008 */
[----:B------:R-:W-:Y:S05]  /*0a40*/  @!P0 BRA `(.L_x_12916) ;  /* 0xfffffffc00f08947 */ /* 0x000fea000383ffff */
[----:B------:R-:W0:Y:S01]  /*0a50*/  S2R R0, SR_TID.X ;  /* 0x0000000000007919 */ /* 0x000e220000002100 */
[----:B------:R-:W1:Y:S01]  /*0a60*/  S2UR UR4, SR_CgaCtaId ;  /* 0x00000000000479c3 */ /* 0x000e620000008800 */
[----:B------:R-:W-:Y:S01]  /*0a70*/  MOV R2, 0x400 ;  /* 0x0000040000027802 */ /* 0x000fe20000000f00 */
[----:B------:R-:W-:-:S06]  /*0a80*/  UIADD3 URZ, UP0, UR37, 0x1f0, URZ ;  /* 0x000001f0253f7890 */ /* 0x000fcc000ff1e03f */
[----:B------:R-:W-:Y:S06]  /*0a90*/  BAR.ARV 0x8, 0x180 ;  /* 0x0206000000007b1d */ /* 0x000fec0000002000 */
[----:B------:R-:W-:Y:S01]  /*0aa0*/  UIADD3 URZ, UP1, UR37, 0x1fc, URZ ;  /* 0x000001fc253f7890 */ /* 0x000fe2000ff3e03f */
[----:B------:R-:W-:Y:S01]  /*0ab0*/  STL.64 [R1+0x1f0], RZ ;  /* 0x0001f0ff01007387 */ /* 0x000fe20000100a00 */
[----:B------:R-:W-:Y:S02]  /*0ac0*/  UIADD3.X UR39, URZ, UR36, URZ, UP0, !UPT ;  /* 0x000000243f277290 */ /* 0x000fe400087fe43f */
[----:B------:R-:W-:Y:S01]  /*0ad0*/  UIADD3.X UR40, URZ, UR36, URZ, UP1, !UPT ;  /* 0x000000243f287290 */ /* 0x000fe20008ffe43f */
[----:B------:R-:W-:Y:S04]  /*0ae0*/  STL [R1+0x1f8], RZ ;  /* 0x0001f8ff01007387 */ /* 0x000fe80000100800 */
        /* <DEDUP_REMOVED lines=13> */
[----:B------:R-:W-:Y:S02]  /*0bc0*/  IMAD.MOV.U32 R153, RZ, RZ, RZ ;  /* 0x000000ffff997224 */ /* 0x000fe400078e00ff */
[----:B------:R-:W-:Y:S02]  /*0bd0*/  IMAD.MOV.U32 R159, RZ, RZ, RZ ;  /* 0x000000ffff9f7224 */ /* 0x000fe400078e00ff */
[----:B0-----:R-:W-:-:S05]  /*0be0*/  VIADD R11, R0, 0xffffff80 ;  /* 0xffffff80000b7836 */ /* 0x001fca0000000000 */
[----:B------:R-:W-:Y:S01]  /*0bf0*/  SHF.R.S32.HI R0, RZ, 0x1f, R11 ;  /* 0x0000001fff007819 */ /* 0x000fe2000001140b */
[----:B------:R-:W-:Y:S03]  /*0c00*/  STL [R1+0x49c], R11 ;  /* 0x00049c0b01007387 */ /* 0x000fe60000100800 */
[CC--:B------:R-:W-:Y:S02]  /*0c10*/  LEA.HI R3, R0.reuse, R11.reuse, RZ, 0x7 ;  /* 0x0000000b00037211 */ /* 0x0c0fe400078f38ff */
[----:B------:R-:W-:Y:S02]  /*0c20*/  LEA.HI R8, R0, R11, RZ, 0x4 ;  /* 0x0000000b00087211 */ /* 0x000fe400078f20ff */
[----:B------:R-:W-:Y:S02]  /*0c30*/  LOP3.LUT R4, R3, 0xffffff80, RZ, 0xc0, !PT ;  /* 0xffffff8003047812 */ /* 0x000fe400078ec0ff */
[----:B------:R-:W-:-:S02]  /*0c40*/  SHF.R.S32.HI R12, RZ, 0x7, R3 ;  /* 0x00000007ff0c7819 */ /* 0x000fc40000011403 */
[----:B------:R-:W-:Y:S01]  /*0c50*/  SHF.R.S32.HI R9, RZ, 0x4, R8 ;  /* 0x00000004ff097819 */ /* 0x000fe20000011408 */
[----:B------:R-:W-:Y:S01]  /*0c60*/  IMAD.IADD R10, R11, 0x1, -R4 ;  /* 0x000000010b0a7824 */ /* 0x000fe200078e0a04 */
[----:B------:R-:W-:Y:S01]  /*0c70*/  LEA.HI R3, R3, R12, RZ, 0x1 ;  /* 0x0000000c03037211 */ /* 0x000fe200078f08ff */
[----:B------:R-:W-:Y:S01]  /*0c80*/  STL [R1+0x518], R12 ;  /* 0x0005180c01007387 */ /* 0x000fe20000100800 */
[----:B------:R-:W-:Y:S02]  /*0c90*/  LEA.HI R203, R0, R11, RZ, 0x5 ;  /* 0x0000000b00cb7211 */ /* 0x000fe400078f28ff */
[----:B------:R-:W-:Y:S01]  /*0ca0*/  SHF.R.S32.HI R4, RZ, 0x1f, R10 ;  /* 0x0000001fff047819 */ /* 0x000fe2000001140a */
[----:B------:R-:W-:Y:S01]  /*0cb0*/  STL [R1+0x514], R10 ;  /* 0x0005140a01007387 */ /* 0x000fe20000100800 */
[----:B------:R-:W-:Y:S02]  /*0cc0*/  LOP3.LUT R3, R3, 0x3fffffe, RZ, 0xc0, !PT ;  /* 0x03fffffe03037812 */ /* 0x000fe400078ec0ff */
[----:B------:R-:W-:-:S02]  /*0cd0*/  LEA.HI R5, R4, R10, RZ, 0x2 ;  /* 0x0000000a04057211 */ /* 0x000fc400078f10ff */
[----:B------:R-:W-:Y:S01]  /*0ce0*/  LEA.HI R4, R4, R10, RZ, 0x5 ;  /* 0x0000000a04047211 */ /* 0x000fe200078f28ff */
[----:B------:R-:W-:Y:S01]  /*0cf0*/  IMAD.IADD R3, R12, 0x1, -R3 ;  /* 0x000000010c037824 */ /* 0x000fe200078e0a03 */
[--C-:B------:R-:W-:Y:S02]  /*0d00*/  SHF.R.S32.HI R6, RZ, 0x2, R5.reuse ;  /* 0x00000002ff067819 */ /* 0x100fe40000011405 */
[----:B------:R-:W-:Y:S02]  /*0d10*/  SHF.R.S32.HI R7, RZ, 0x1f, R5 ;  /* 0x0000001fff077819 */ /* 0x000fe40000011405 */
[----:B------:R-:W-:Y:S02]  /*0d20*/  SHF.R.S32.HI R4, RZ, 0x5, R4 ;  /* 0x00000005ff047819 */ /* 0x000fe40000011404 */
[----:B------:R-:W-:Y:S02]  /*0d30*/  LEA.HI R7, R7, R6, RZ, 0x3 ;  /* 0x0000000607077211 */ /* 0x000fe400078f18ff */
[----:B------:R-:W-:-:S02]  /*0d40*/  SHF.R.S32.HI R203, RZ, 0x5, R203 ;  /* 0x00000005ffcb7819 */ /* 0x000fc400000114cb */
[----:B------:R-:W-:Y:S02]  /*0d50*/  LOP3.LUT R7, R7, 0xfffffff8, RZ, 0xc0, !PT ;  /* 0xfffffff807077812 */ /* 0x000fe400078ec0ff */
[----:B------:R-:W-:-:S03]  /*0d60*/  LOP3.LUT R5, R5, 0x7ffffffc, RZ, 0xc0, !PT ;  /* 0x7ffffffc05057812 */ /* 0x000fc600078ec0ff */
[----:B------:R-:W-:Y:S01]  /*0d70*/  IMAD.IADD R7, R6, 0x1, -R7 ;  /* 0x0000000106077824 */ /* 0x000fe200078e0a07 */
[----:B------:R-:W-:Y:S01]  /*0d80*/  LOP3.LUT R6, R8, 0x3fffff0, RZ, 0xc0, !PT ;  /* 0x03fffff008067812 */ /* 0x000fe200078ec0ff */
[----:B------:R-:W-:Y:S01]  /*0d90*/  IMAD.IADD R5, R10, 0x1, -R5 ;  /* 0x000000010a057824 */ /* 0x000fe200078e0a05 */
[----:B------:R-:W-:Y:S01]  /*0da0*/  LEA.HI R8, R8, R9, RZ, 0x1 ;  /* 0x0000000908087211 */ /* 0x000fe200078f08ff */
[----:B------:R-:W-:Y:S02]  /*0db0*/  IMAD R4, R4, 0x10, R7 ;  /* 0x0000001004047824 */ /* 0x000fe400078e0207 */
[----:B------:R-:W-:Y:S01]  /*0dc0*/  IMAD.IADD R6, R11, 0x1, -R6 ;  /* 0x000000010b067824 */ /* 0x000fe200078e0a06 */
[----:B------:R-:W-:Y:S01]  /*0dd0*/  LOP3.LUT R8, R8, 0x1ffffffe, RZ, 0xc0, !PT ;  /* 0x1ffffffe08087812 */ /* 0x000fe200078ec0ff */
[----:B------:R-:W-:Y:S01]  /*0de0*/  IMAD R204, R3, 0x40, R4 ;  /* 0x0000004003cc7824 */ /* 0x000fe200078e0204 */
[CC--:B------:R-:W-:Y:S01]  /*0df0*/  LEA.HI R3, R0.reuse, R11.reuse, RZ, 0x2 ;  /* 0x0000000b00037211 */ /* 0x0c0fe200078f10ff */
[----:B------:R-:W-:Y:S01]  /*0e00*/  IMAD.SHL.U32 R205, R5, 0x2, RZ ;  /* 0x0000000205cd7824 */ /* 0x000fe200078e00ff */
[----:B------:R-:W-:Y:S01]  /*0e10*/  LEA.HI R0, R0, R11, RZ, 0x3 ;  /* 0x0000000b00007211 */ /* 0x000fe200078f18ff */
[----:B------:R-:W-:Y:S01]  /*0e20*/  IMAD.IADD R8, R9, 0x1, -R8 ;  /* 0x0000000109087824 */ /* 0x000fe200078e0a08 */
[--C-:B------:R-:W-:Y:S01]  /*0e30*/  SHF.R.S32.HI R158, RZ, 0x2, R3.reuse ;  /* 0x00000002ff9e7819 */ /* 0x100fe20000011403 */
[----:B------:R-:W-:Y:S01]  /*0e40*/  IMAD R9, R203, 0x10, R6 ;  /* 0x00000010cb097824 */ /* 0x000fe200078e0206 */
[----:B------:R-:W-:Y:S01]  /*0e50*/  SHF.R.S32.HI R7, RZ, 0x1f, R3 ;  /* 0x0000001fff077819 */ /* 0x000fe20000011403 */
[----:B------:R-:W-:Y:S01]  /*0e60*/  VIADD R26, R205, 0x40 ;  /* 0x00000040cd1a7836 */ /* 0x000fe20000000000 */
[----:B------:R-:W-:Y:S01]  /*0e70*/  LOP3.LUT R3, R3, 0xfffffffc, RZ, 0xc0, !PT ;  /* 0xfffffffc03037812 */ /* 0x000fe200078ec0ff */
[----:B------:R-:W-:Y:S01]  /*0e80*/  VIADD R175, R158, 0x40 ;  /* 0x000000409eaf7836 */ /* 0x000fe20000000000 */
[----:B------:R-:W-:Y:S01]  /*0e90*/  SHF.R.S32.HI R4, RZ, 0x3, R0 ;  /* 0x00000003ff047819 */ /* 0x000fe20000011400 */
[----:B------:R-:W-:Y:S01]  /*0ea0*/  VIADD R24, R205, 0x50 ;  /* 0x00000050cd187836 */ /* 0x000fe20000000000 */
[----:B------:R-:W-:Y:S01]  /*0eb0*/  LOP3.LUT R0, R0, 0xfffffff8, RZ, 0xc0, !PT ;  /* 0xfffffff800007812 */ /* 0x000fe200078ec0ff */
[----:B------:R-:W-:Y:S01]  /*0ec0*/  IMAD.IADD R3, R11, 0x1, -R3 ;  /* 0x000000010b037824 */ /* 0x000fe200078e0a03 */
[----:B------:R-:W-:Y:S01]  /*0ed0*/  LEA.HI R7, R7, R158, RZ, 0x3 ;  /* 0x0000009e07077211 */ /* 0x000fe200078f18ff */
[----:B------:R0:W-:Y:S01]  /*0ee0*/  STL [R1+0x498], R4 ;  /* 0x0004980401007387 */ /* 0x0001e20000100800 */
[----:B------:R-:W-:-:S02]  /*0ef0*/  IMAD.SHL.U32 R206, R175, 0x40, RZ ;  /* 0x00000040afce7824 */ /* 0x000fc400078e00ff */
[----:B------:R-:W-:Y:S01]  /*0f00*/  IMAD.IADD R6, R11, 0x1, -R0 ;  /* 0x000000010b067824 */ /* 0x000fe200078e0a00 */
[C---:B------:R-:W-:Y:S01]  /*0f10*/  LEA.HI R0, R3.reuse, R3, RZ, 0x1 ;  /* 0x0000000303007211 */ /* 0x040fe200078f08ff */
[C---:B------:R-:W-:Y:S01]  /*0f20*/  IMAD.SHL.U32 R22, R3.reuse, 0x8, RZ ;  /* 0x0000000803167824 */ /* 0x040fe200078e00ff */
[----:B------:R-:W-:Y:S01]  /*0f30*/  LOP3.LUT R206, R206, 0x1c0, RZ, 0xc0, !PT ;  /* 0x000001c0cece7812 */ /* 0x000fe200078ec0ff */
[----:B------:R1:W-:Y:S01]  /*0f40*/  STL [R1+0x4a0], R3 ;  /* 0x0004a00301007387 */ /* 0x0003e20000100800 */
[----:B------:R-:W-:Y:S01]  /*0f50*/  LOP3.LUT R0, R0, 0x1ffffffe, RZ, 0xc0, !PT ;  /* 0x1ffffffe00007812 */ /* 0x000fe200078ec0ff */
[----:B------:R-:W-:Y:S01]  /*0f60*/  IMAD.SHL.U32 R154, R3, 0x4, RZ ;  /* 0x00000004039a7824 */ /* 0x000fe200078e00ff */
[----:B0-----:R-:W-:Y:S01]  /*0f70*/  SHF.R.S32.HI R4, RZ, 0x1f, R175 ;  /* 0x0000001fff047819 */ /* 0x001fe200000114af */
[----:B------:R0:W-:Y:S01]  /*0f80*/  STL [R1+0x4a8], R6 ;  /* 0x0004a80601007387 */ /* 0x0001e20000100800 */
[----:B------:R-:W-:Y:S01]  /*0f90*/  LOP3.LUT R7, R7, 0xfffffff8, RZ, 0xc0, !PT ;  /* 0xfffffff807077812 */ /* 0x000fe200078ec0ff */
[----:B------:R-:W-:Y:S01]  /*0fa0*/  IMAD.SHL.U32 R198, R6, 0x8, RZ ;  /* 0x0000000806c67824 */ /* 0x000fe200078e00ff */
[----:B------:R-:W-:Y:S01]  /*0fb0*/  LEA.HI R4, R4, R175, RZ, 0x3 ;  /* 0x000000af04047211 */ /* 0x000fe200078f18ff */
[----:B------:R-:W-:Y:S01]  /*0fc0*/  VIADD R17, R205, 0x68 ;  /* 0x00000068cd117836 */ /* 0x000fe20000000000 */
[----:B------:R-:W-:Y:S01]  /*0fd0*/  SHF.R.U32.HI R207, RZ, 0x3, R206 ;  /* 0x00000003ffcf7819 */ /* 0x000fe200000116ce */
[----:B-1----:R-:W-:Y:S01]  /*0fe0*/  IMAD.IADD R3, R3, 0x1, -R0 ;  /* 0x0000000103037824 */ /* 0x002fe200078e0a00 */
[--C-:B------:R-:W-:Y:S01]  /*0ff0*/  LOP3.LUT R0, R206, 0x38, R22.reuse, 0xf8, !PT ;  /* 0x00000038ce007812 */ /* 0x100fe200078ef816 */
[----:B------:R-:W-:Y:S01]  /*1000*/  IMAD.SHL.U32 R4, R4, 0x40, RZ ;  /* 0x0000004004047824 */ /* 0x000fe200078e00ff */
[----:B------:R-:W-:Y:S01]  /*1010*/  STL [R1+0x484], R26 ;  /* 0x0004841a01007387 */ /* 0x000fe20000100800 */
[----:B0-----:R-:W-:Y:S01]  /*1020*/  IMAD.IADD R6, R158, 0x1, -R7 ;  /* 0x000000019e067824 */ /* 0x001fe200078e0a07 */
[----:B------:R-:W-:Y:S01]  /*1030*/  SHF.R.S32.HI R23, RZ, 0x1f, R22 ;  /* 0x0000001fff177819 */ /* 0x000fe20000011416 */
[----:B------:R-:W-:Y:S01]  /*1040*/  VIADD R164, R154, 0x10 ;  /* 0x000000109aa47836 */ /* 0x000fe20000000000 */
[----:B------:R-:W-:Y:S01]  /*1050*/  LOP3.LUT R208, R4, 0xfffffe00, RZ, 0xc0, !PT ;  /* 0xfffffe0004d07812 */ /* 0x000fe200078ec0ff */
[C---:B------:R-:W-:Y:S01]  /*1060*/  VIADD R14, R205.reuse, 0x80 ;  /* 0x00000080cd0e7836 */ /* 0x040fe20000000000 */
[----:B------:R0:W-:Y:S01]  /*1070*/  STL [R1+0x494], R6 ;  /* 0x0004940601007387 */ /* 0x0001e20000100800 */
[----:B------:R-:W-:Y:S01]  /*1080*/  VIADD R11, R205, 0x98 ;  /* 0x00000098cd0b7836 */ /* 0x000fe20000000000 */
[----:B------:R-:W-:Y:S01]  /*1090*/  LOP3.LUT R7, R208, R0, R207, 0xf6, !PT ;  /* 0x00000000d0077212 */ /* 0x000fe200078ef6cf */
[----:B------:R-:W-:Y:S01]  /*10a0*/  IMAD R8, R9, 0x8, R8 ;  /* 0x0000000809087824 */ /* 0x000fe200078e0208 */
[----:B------:R-:W-:Y:S01]  /*10b0*/  STL [R1+0x47c], R24 ;  /* 0x00047c1801007387 */ /* 0x000fe20000100800 */
[----:B------:R-:W-:Y:S01]  /*10c0*/  VIADD R5, R205, 0xc0 ;  /* 0x000000c0cd057836 */ /* 0x000fe20000000000 */
[----:B------:R-:W-:Y:S01]  /*10d0*/  SHF.R.S32.HI R222, RZ, 0x1f, R198 ;  /* 0x0000001fffde7819 */ /* 0x000fe200000114c6 */
[----:B------:R-:W-:Y:S01]  /*10e0*/  IMAD R0, R7, 0x2, R2 ;  /* 0x0000000207007824 */ /* 0x000fe200078e0202 */
[----:B------:R-:W-:Y:S01]  /*10f0*/  SHF.R.S32.HI R7, RZ, 0x1f, R26 ;  /* 0x0000001fff077819 */ /* 0x000fe2000001141a */
[----:B------:R-:W-:Y:S01]  /*1100*/  IMAD.SHL.U32 R4, R8, 0x8, RZ ;  /* 0x0000000808047824 */ /* 0x000fe200078e00ff */
[----:B0-----:R-:W-:Y:S01]  /*1110*/  SHF.R.S32.HI R6, RZ, 0x1f, R164 ;  /* 0x0000001fff067819 */ /* 0x001fe200000114a4 */
[C---:B------:R-:W-:Y:S01]  /*1120*/  VIADD R8, R205.reuse, 0xb0 ;  /* 0x000000b0cd087836 */ /* 0x040fe20000000000 */
[----:B------:R0:W-:Y:S01]  /*1130*/  STL [R1+0x444], R5 ;  /* 0x0004440501007387 */ /* 0x0001e20000100800 */
[----:B------:R-:W-:-:S02]  /*1140*/  VIADD R227, R205, 0xd8 ;  /* 0x000000d8cde37836 */ /* 0x000fc40000000000 */
[C---:B------:R-:W-:Y:S01]  /*1150*/  VIADD R229, R205.reuse, 0xc8 ;  /* 0x000000c8cde57836 */ /* 0x040fe20000000000 */
[----:B------:R1:W-:Y:S01]  /*1160*/  STL [R1+0x508], R7 ;  /* 0x0005080701007387 */ /* 0x0003e20000100800 */
[C---:B------:R-:W-:Y:S02]  /*1170*/  VIADD R228, R205.reuse, 0xd0 ;  /* 0x000000d0cde47836 */ /* 0x040fe40000000000 */
[C---:B------:R-:W-:Y:S01]  /*1180*/  VIADD R28, R205.reuse, 0x38 ;  /* 0x00000038cd1c7836 */ /* 0x040fe20000000000 */
[----:B------:R2:W-:Y:S01]  /*1190*/  STL [R1+0x4a4], R6 ;  /* 0x0004a40601007387 */ /* 0x0005e20000100800 */
[C---:B------:R-:W-:Y:S01]  /*11a0*/  VIADD R25, R205.reuse, 0x48 ;  /* 0x00000048cd197836 */ /* 0x040fe20000000000 */
[----:B0-----:R-:W-:Y:S01]  /*11b0*/  SHF.R.S32.HI R5, RZ, 0x1f, R5 ;  /* 0x0000001fff057819 */ /* 0x001fe20000011405 */
[C---:B------:R-:W-:Y:S01]  /*11c0*/  VIADD R21, R205.reuse, 0x58 ;  /* 0x00000058cd157836 */ /* 0x040fe20000000000 */
[----:B------:R0:W-:Y:S01]  /*11d0*/  STL [R1+0x520], R4 ;  /* 0x0005200401007387 */ /* 0x0001e20000100800 */
[C---:B------:R-:W-:Y:S01]  /*11e0*/  VIADD R20, R205.reuse, 0x60 ;  /* 0x00000060cd147836 */ /* 0x040fe20000000000 */
[----:B-1----:R-:W-:Y:S01]  /*11f0*/  SHF.R.S32.HI R7, RZ, 0x1f, R24 ;  /* 0x0000001fff077819 */ /* 0x002fe20000011418 */
[C---:B------:R-:W-:Y:S01]  /*1200*/  VIADD R16, R205.reuse, 0x70 ;  /* 0x00000070cd107836 */ /* 0x040fe20000000000 */
[----:B------:R1:W-:Y:S01]  /*1210*/  STL [R1+0x4c8], R5 ;  /* 0x0004c80501007387 */ /* 0x0003e20000100800 */
[----:B------:R-:W-:-:S02]  /*1220*/  VIADD R15, R205, 0x78 ;  /* 0x00000078cd0f7836 */ /* 0x000fc40000000000 */
[C---:B--2---:R-:W-:Y:S01]  /*1230*/  VIADD R6, R205.reuse, 0xb8 ;  /* 0x000000b8cd067836 */ /* 0x044fe20000000000 */
[----:B------:R2:W-:Y:S01]  /*1240*/  STL [R1+0x500], R7 ;  /* 0x0005000701007387 */ /* 0x0005e20000100800 */
[C---:B------:R-:W-:Y:S02]  /*1250*/  VIADD R13, R205.reuse, 0x88 ;  /* 0x00000088cd0d7836 */ /* 0x040fe40000000000 */
[C---:B0-----:R-:W-:Y:S01]  /*1260*/  VIADD R4, R205.reuse, 0xf0 ;  /* 0x000000f0cd047836 */ /* 0x041fe20000000000 */
        /* <DEDUP_REMOVED lines=9> */
[----:B------:R-:W-:Y:S01]  /*1300*/  VIADD R225, R205, 0xe8 ;  /* 0x000000e8cde17836 */ /* 0x000fe20000000000 */
[----:B0-----:R-:W-:Y:S01]  /*1310*/  SHF.R.S32.HI R6, RZ, 0x1f, R6 ;  /* 0x0000001fff067819 */ /* 0x001fe20000011406 */
[C---:B------:R-:W-:Y:S01]  /*1320*/  VIADD R152, R22.reuse, 0x20 ;  /* 0x0000002016987836 */ /* 0x040fe20000000000 */
[----:B------:R0:W-:Y:S01]  /*1330*/  STL [R1+0x4f4], R7 ;  /* 0x0004f40701007387 */ /* 0x0001e20000100800 */
[----:B------:R-:W-:-:S02]  /*1340*/  VIADD R172, R22, 0x40 ;  /* 0x0000004016ac7836 */ /* 0x000fc40000000000 */
[C---:B-1----:R-:W-:Y:S01]  /*1350*/  VIADD R0, R205.reuse, 0xf8 ;  /* 0x000000f8cd007836 */ /* 0x042fe20000000000 */
[----:B------:R1:W-:Y:S01]  /*1360*/  STL [R1+0x4cc], R6 ;  /* 0x0004cc0601007387 */ /* 0x0003e20000100800 */
[C---:B------:R-:W-:Y:S01]  /*1370*/  VIADD R167, R22.reuse, 0x60 ;  /* 0x0000006016a77836 */ /* 0x040fe20000000000 */
[----:B--2---:R-:W-:Y:S01]  /*1380*/  SHF.R.S32.HI R5, RZ, 0x1f, R4 ;  /* 0x0000001fff057819 */ /* 0x004fe20000011404 */
[C---:B------:R-:W-:Y:S01]  /*1390*/  VIADD R166, R22.reuse, 0x80 ;  /* 0x0000008016a67836 */ /* 0x040fe20000000000 */
[----:B------:R2:W-:Y:S01]  /*13a0*/  STL [R1+0x490], R4 ;  /* 0x0004900401007387 */ /* 0x0005e20000100800 */
[C---:B------:R-:W-:Y:S01]  /*13b0*/  VIADD R165, R22.reuse, 0xa0 ;  /* 0x000000a016a57836 */ /* 0x040fe20000000000 */
[----:B0-----:R-:W-:Y:S01]  /*13c0*/  SHF.R.S32.HI R7, RZ, 0x1f, R14 ;  /* 0x0000001fff077819 */ /* 0x001fe2000001140e */
[C---:B------:R-:W-:Y:S01]  /*13d0*/  VIADD R174, R22.reuse, 0xc0 ;  /* 0x000000c016ae7836 */ /* 0x040fe20000000000 */
[----:B------:R0:W-:Y:S01]  /*13e0*/  STL [R1+0x488], R28 ;  /* 0x0004881c01007387 */ /* 0x0001e20000100800 */
[----:B------:R-:W-:Y:S01]  /*13f0*/  VIADD R173, R22, 0xe0 ;  /* 0x000000e016ad7836 */ /* 0x000fe20000000000 */
[----:B-1----:R-:W-:Y:S01]  /*1400*/  SHF.R.S32.HI R6, RZ, 0x1f, R228 ;  /* 0x0000001fff067819 */ /* 0x002fe200000114e4 */
[C---:B------:R-:W-:Y:S01]  /*1410*/  VIADD R200, R198.reuse, 0x40 ;  /* 0x00000040c6c87836 */ /* 0x040fe20000000000 */
[----:B------:R1:W-:Y:S01]  /*1420*/  STL [R1+0x4e8], R7 ;  /* 0x0004e80701007387 */ /* 0x0003e20000100800 */
[C---:B------:R-:W-:Y:S01]  /*1430*/  VIADD R199, R198.reuse, 0x80 ;  /* 0x00000080c6c77836 */ /* 0x040fe20000000000 */
[----:B--2---:R-:W-:Y:S01]  /*1440*/  SHF.R.S32.HI R4, RZ, 0x1f, R0 ;  /* 0x0000001fff047819 */ /* 0x004fe20000011400 */
[----:B------:R-:W-:Y:S01]  /*1450*/  VIADD R201, R198, 0xc0 ;  /* 0x000000c0c6c97836 */ /* 0x000fe20000000000 */
[----:B------:R2:W-:Y:S01]  /*1460*/  STL [R1+0x480], R25 ;  /* 0x0004801901007387 */ /* 0x0005e20000100800 */
[----:B------:R-:W-:Y:S01]  /*1470*/  SHF.R.S32.HI R157, RZ, 0x1f, R152 ;  /* 0x0000001fff9d7819 */ /* 0x000fe20000011498 */
[----:B------:R-:W-:Y:S01]  /*1480*/  VIADD R223, R205, 0x30 ;  /* 0x00000030cddf7836 */ /* 0x000fe20000000000 */
[----:B0-----:R-:W-:Y:S01]  /*1490*/  SHF.R.S32.HI R28, RZ, 0x1f, R28 ;  /* 0x0000001fff1c7819 */ /* 0x001fe2000001141c */
[----:B------:R0:W-:Y:S01]  /*14a0*/  STL [R1+0x478], R21 ;  /* 0x0004781501007387 */ /* 0x0001e20000100800 */
[----:B------:R-:W-:-:S02]  /*14b0*/  SHF.R.S32.HI R197, RZ, 0x1f, R172 ;  /* 0x0000001fffc57819 */ /* 0x000fc400000114ac */
[----:B-1----:R-:W-:Y:S01]  /*14c0*/  SHF.R.S32.HI R7, RZ, 0x1f, R11 ;  /* 0x0000001fff077819 */ /* 0x002fe2000001140b */
[----:B------:R1:W-:Y:S01]  /*14d0*/  STL [R1+0x474], R20 ;  /* 0x0004741401007387 */ /* 0x0003e20000100800 */
[----:B------:R-:W-:Y:S02]  /*14e0*/  SHF.R.S32.HI R196, RZ, 0x1f, R167 ;  /* 0x0000001fffc47819 */ /* 0x000fe400000114a7 */
[----:B--2---:R-:W-:Y:S01]  /*14f0*/  SHF.R.S32.HI R25, RZ, 0x1f, R25 ;  /* 0x0000001fff197819 */ /* 0x004fe20000011419 */
[----:B------:R2:W-:Y:S01]  /*1500*/  STL [R1+0x4dc], R7 ;  /* 0x0004dc0701007387 */ /* 0x0005e20000100800 */
[----:B------:R-:W-:Y:S02]  /*1510*/  SHF.R.S32.HI R195, RZ, 0x1f, R166 ;  /* 0x0000001fffc37819 */ /* 0x000fe400000114a6 */
        /* <DEDUP_REMOVED lines=20> */
[----:B-1----:R-:W-:-:S03]  /*1660*/  SHF.R.S32.HI R12, RZ, 0x1f, R12 ;  /* 0x0000001fff0c7819 */ /* 0x002fc6000001140c */
[----:B------:R1:W-:Y:S01]  /*1670*/  STL [R1+0x48c], R0 ;  /* 0x00048c0001007387 */ /* 0x0003e20000100800 */
[----:B--2---:R-:W-:-:S03]  /*1680*/  SHF.R.S32.HI R10, RZ, 0x1f, R10 ;  /* 0x0000001fff0a7819 */ /* 0x004fc6000001140a */
[----:B------:R2:W-:Y:S01]  /*1690*/  STL [R1+0x4c4], R7 ;  /* 0x0004c40701007387 */ /* 0x0005e20000100800 */
[----:B0-----:R-:W-:-:S03]  /*16a0*/  SHF.R.S32.HI R9, RZ, 0x1f, R9 ;  /* 0x0000001fff097819 */ /* 0x001fc60000011409 */
[----:B------:R0:W-:Y:S01]  /*16b0*/  STL [R1+0x4c0], R6 ;  /* 0x0004c00601007387 */ /* 0x0001e20000100800 */
[----:B-1----:R-:W-:-:S03]  /*16c0*/  IMAD R0, R3, 0x8, R204 ;  /* 0x0000000803007824 */ /* 0x002fc600078e02cc */
[----:B------:R1:W-:Y:S01]  /*16d0*/  STL [R1+0x470], R17 ;  /* 0x0004701101007387 */ /* 0x0003e20000100800 */
[----:B--2---:R-:W-:-:S03]  /*16e0*/  SHF.R.S32.HI R7, RZ, 0x1f, R226 ;  /* 0x0000001fff077819 */ /* 0x004fc600000114e2 */
[----:B------:R1:W-:Y:S01]  /*16f0*/  STL [R1+0x464], R14 ;  /* 0x0004640e01007387 */ /* 0x0003e20000100800 */
[----:B0-----:R-:W-:-:S03]  /*1700*/  SHF.R.S32.HI R6, RZ, 0x1f, R225 ;  /* 0x0000001fff067819 */ /* 0x001fc600000114e1 */
        /* <DEDUP_REMOVED lines=16> */
[----:B------:R1:W-:Y:S02]  /*1810*/  STL [R1+0x4ac], R4 ;  /* 0x0004ac0401007387 */ /* 0x0003e40000100800 */
.L_x_13160:
[----:B------:R-:W-:Y:S05]  /*1820*/  YIELD ;  /* 0x0000000000007946 */ /* 0x000fea0003800000 */
[----:B------:R-:W-:Y:S01]  /*1830*/  ULDC.64 UR4, c[0x0][0xb20] ;  /* 0x0002c80000047ab9 */ /* 0x000fe20000000a00 */
[----:B012---:R-:W0:Y:S01]  /*1840*/  LDC.64 R4, c[0x0][0xb00] ;  /* 0x0002c000ff047b82 */ /* 0x007e220000000a00 */
[----:B------:R-:W-:Y:S01]  /*1850*/  ISETP.NE.U32.AND P1, PT, RZ, UR4, PT ;  /* 0x00000004ff007c0c */ /* 0x000fe2000bf25070 */
[----:B----4-:R-:W-:Y:S02]  /*1860*/  IMAD.MOV.U32 R10, RZ, RZ, RZ ;  /* 0x000000ffff0a7224 */ /* 0x010fe400078e00ff */
[----:B------:R-:W-:Y:S01]  /*1870*/  IMAD.MOV.U32 R30, RZ, RZ, RZ ;  /* 0x000000ffff1e7224 */ /* 0x000fe200078e00ff */
[----:B------:R-:W-:Y:S01]  /*1880*/  ISETP.NE.AND.EX P1, PT, RZ, UR5, PT, P1 ;  /* 0x00000005ff007c0c */ /* 0x000fe2000bf25310 */
[----:B------:R-:W-:-:S02]  /*1890*/  ULDC.64 UR4, c[0x0][0xb10] ;  /* 0x0002c40000047ab9 */ /* 0x000fc40000000a00 */
[----:B------:R-:W-:-:S04]  /*18a0*/  ISETP.NE.U32.AND P2, PT, RZ, UR4, PT ;  /* 0x00000004ff007c0c */ /* 0x000fc8000bf45070 */
[----:B------:R-:W-:Y:S01]  /*18b0*/  ISETP.NE.AND.EX P2, PT, RZ, UR5, PT, P2 ;  /* 0x00000005ff007c0c */ /* 0x000fe2000bf45320 */
[----:B------:R-:W-:Y:S02]  /*18c0*/  ULDC.64 UR4, c[0x0][0xb00] ;  /* 0x0002c00000047ab9 */ /* 0x000fe40000000a00 */
[----:B------:R-:W-:-:S03]  /*18d0*/  ISETP.NE.U32.AND P0, PT, RZ, UR4, PT ;  /* 0x00000004ff007c0c */ /* 0x000fc6000bf05070 */
[----:B---3--:R-:W1:Y:S01]  /*18e0*/  @P1 LDC.64 R6, c[0x0][0xb20] ;  /* 0x0002c800ff061b82 */ /* 0x008e620000000a00 */
        /* <DEDUP_REMOVED lines=30> */
.L_x_12918:
        /* <DEDUP_REMOVED lines=14> */
.L_x_12919:
[----:B------:R-:W-:Y:S05]  /*1bb0*/  @!P0 BRA `(.L_x_12920) ;  /* 0x00000000000c8947 */ /* 0x000fea0003800000 */
[----:B------:R-:W2:Y:S04]  /*1bc0*/  LDG.E R0, desc[UR44][R4.64] ;  /* 0x0000002c04007981 */ /* 0x000ea8000c1e1900 */
[----:B------:R-:W2:Y:S02]  /*1bd0*/  LDG.E R31, desc[UR44][R4.64+0x4] ;  /* 0x0000042c041f7981 */ /* 0x000ea4000c1e1900 */
[----:B--2---:R-:W-:-:S07]  /*1be0*/  IMAD.IADD R31, R31, 0x1, -R0 ;  /* 0x000000011f1f7824 */ /* 0x004fce00078e0a00 */
.L_x_12920:
[----:B------:R-:W-:Y:S02]  /*1bf0*/  ULDC.64 UR4, c[0x0][0xb08] ;  /* 0x0002c20000047ab9 */ /* 0x000fe40000000a00 */
[----:B------:R-:W-:-:S04]  /*1c00*/  ISETP.NE.U32.AND P0, PT, RZ, UR4, PT ;  /* 0x00000004ff007c0c */ /* 0x000fc8000bf05070 */
[----:B------:R-:W-:Y:S01]  /*1c10*/  ISETP.NE.AND.EX P0, PT, RZ, UR5, PT, P0 ;  /* 0x00000005ff007c0c */ /* 0x000fe2000bf05300 */
[----:B------:R-:W-:Y:S02]  /*1c20*/  ULDC.64 UR4, c[0x0][0xb28] ;  /* 0x0002ca0000047ab9 */ /* 0x000fe40000000a00 */
[----:B------:R-:W-:-:S04]  /*1c30*/  ISETP.NE.U32.AND P1, PT, RZ, UR4, PT ;  /* 0x00000004ff007c0c */ /* 0x000fc8000bf25070 */
[----:B------:R-:W-:-:S06]  /*1c40*/  ISETP.NE.AND.EX P1, PT, RZ, UR5, PT, P1 ;  /* 0x00000005ff007c0c */ /* 0x000fcc000bf25310 */
[----:B------:R-:W1:Y:S08]  /*1c50*/  @P0 LDC.64 R8, c[0x0][0xb08] ;  /* 0x0002c200ff080b82 */ /* 0x000e700000000a00 */
[----:B0-----:R-:W0:Y:S01]  /*1c60*/  @P1 LDC.64 R4, c[0x0][0xb28] ;  /* 0x0002ca00ff041b82 */ /* 0x001e220000000a00 */
[----:B-1----:R-:W-:-:S05]  /*1c70*/  @P0 IMAD.WIDE R8, R99, 0x4, R8 ;  /* 0x0000000463080825 */ /* 0x002fca00078e0208 */
[----:B------:R-:W2:Y:S04]  /*1c80*/  @P0 LDG.E R0, desc[UR44][R8.64] ;  /* 0x0000002c08000981 */ /* 0x000ea8000c1e1900 */
[----:B------:R-:W2:Y:S01]  /*1c90*/  @P0 LDG.E R3, desc[UR44][R8.64+0x4] ;  /* 0x0000042c08030981 */ /* 0x000ea2000c1e1900 */
[----:B0-----:R-:W-:Y:S02]  /*1ca0*/  @P1 IMAD.WIDE R6, R99, 0x4, R4 ;  /* 0x0000000463061825 */ /* 0x001fe400078e0204 */
[----:B------:R-:W0:Y:S02]  /*1cb0*/  LDC R4, c[0x0][0x448] ;  /* 0x00011200ff047b82 */ /* 0x000e240000000800 */
[----:B-----5:R-:W-:-:S06]  /*1cc0*/  IMAD.MOV.U32 R44, RZ, RZ, R31 ;  /* 0x000000ffff2c7224 */ /* 0x020fcc00078e001f */
[----:B------:R1:W5:Y:S01]  /*1cd0*/  @P1 LDG.E R44, desc[UR44][R6.64] ;  /* 0x0000002c062c1981 */ /* 0x000362000c1e1900 */
[----:B------:R-:W-:Y:S02]  /*1ce0*/  IMAD.SHL.U32 R216, R97, 0x80, RZ ;  /* 0x0000008061d87824 */ /* 0x000fe400078e00ff */
[----:B------:R-:W-:Y:S01]  /*1cf0*/  IMAD.IADD R13, R31, 0x1, -R10 ;  /* 0x000000011f0d7824 */ /* 0x000fe200078e0a0a */
[----:B0-----:R-:W-:Y:S02]  /*1d00*/  ISETP.NE.AND P1, PT, R4, 0x1, PT ;  /* 0x000000010400780c */ /* 0x001fe40003f25270 */
[----:B------:R-:W0:Y:S11]  /*1d10*/  LDC.64 R4, c[0x0][0xad8] ;  /* 0x0002b600ff047b82 */ /* 0x000e360000000a00 */
        /* <DEDUP_REMOVED lines=8> */
[----:B------:R-:W-:Y:S01]  /*1da0*/  VIADD R0, R29, 0x5f ;  /* 0x0000005f1d007836 */ /* 0x000fe20000000000 */
[----:B---3--:R-:W-:-:S03]  /*1db0*/  @P1 SHF.R.U32.HI R3, RZ, R11, R6 ;  /* 0x0000000bff031219 */ /* 0x008fc60000011606 */
        /* <DEDUP_REMOVED lines=17> */
.L_x_12923:
[----:B------:R-:W-:-:S13]  /*1ed0*/  ISETP.NE.AND P0, PT, R5, 0x1, PT ;  /* 0x000000010500780c */ /* 0x000fda0003f05270 */
[----:B------:R-:W0:Y:S02]  /*1ee0*/  @P0 LDC.64 R6, c[0x0][0xae0] ;  /* 0x0002b800ff060b82 */ /* 0x000e240000000a00 */
[----:B0-----:R-:W-:-:S05]  /*1ef0*/  @P0 IMAD.HI.U32 R6, R0, R6, RZ ;  /* 0x0000000600060227 */ /* 0x001fca00078e00ff */
[----:B------:R-:W-:-:S07]  /*1f00*/  @P0 SHF.R.U32.HI R0, RZ, R7, R6 ;  /* 0x00000007ff000219 */ /* 0x000fce0000011606 */
.L_x_12924:
[----:B------:R-:W-:Y:S05]  /*1f10*/  BSYNC B0 ;  /* 0x0000000000007941 */ /* 0x000fea0003800000 */
.L_x_12922:
[----:B------:R-:W-:-:S05]  /*1f20*/  IMAD R3, R0, R5, R5 ;  /* 0x0000000500037224 */ /* 0x000fca00078e0205 */
[----:B------:R-:W-:-:S07]  /*1f30*/  VIMNMX R4, R4, R3, PT ;  /* 0x0000000304047248 */ /* 0x000fce0003fe0100 */
.L_x_12921:
        /* <DEDUP_REMOVED lines=25> */
.L_x_12927:
[----:B------:R-:W-:-:S13]  /*20d0*/  ISETP.NE.AND P0, PT, R5, 0x1, PT ;  /* 0x000000010500780c */ /* 0x000fda0003f05270 */
[----:B------:R-:W0:Y:S02]  /*20e0*/  @P0 LDC.64 R6, c[0x0][0xae0] ;  /* 0x0002b800ff060b82 */ /* 0x000e240000000a00 */
[----:B0-----:R-:W-:-:S05]  /*20f0*/  @P0 IMAD.HI.U32 R6, R0, R6, RZ ;  /* 0x0000000600060227 */ /* 0x001fca00078e00ff */
[----:B------:R-:W-:-:S07]  /*2100*/  @P0 SHF.R.U32.HI R0, RZ, R7, R6 ;  /* 0x00000007ff000219 */ /* 0x000fce0000011606 */
.L_x_12928:
[----:B------:R-:W-:Y:S05]  /*2110*/  BSYNC B0 ;  /* 0x0000000000007941 */ /* 0x000fea0003800000 */
.L_x_12926:
[----:B------:R-:W-:-:S05]  /*2120*/  IMAD R0, R0, R5, RZ ;  /* 0x0000000500007224 */ /* 0x000fca00078e02ff */
[----:B------:R-:W-:-:S07]  /*2130*/  VIMNMX R3, R3, R0, !PT ;  /* 0x0000000003037248 */ /* 0x000fce0007fe0100 */
.L_x_12925:
[----:B------:R-:W-:Y:S01]  /*2140*/  IMAD.HI R3, R3, 0x2aaaaaab, RZ ;  /* 0x2aaaaaab03037827 */ /* 0x000fe200078e02ff */
[----:B------:R-:W-:Y:S01]  /*2150*/  BSSY B0, `(.L_x_12929) ;  /* 0x0000028000007945 */ /* 0x000fe20003800000 */
[----:B------:R-:W-:Y:S02]  /*2160*/  LOP3.LUT R224, R217, 0xff, RZ, 0xc0, !PT ;  /* 0x000000ffd9e07812 */ /* 0x000fe400078ec0ff */
[----:B------:R-:W-:Y:S02]  /*2170*/  SHF.R.U32.HI R217, RZ, 0x10, R217 ;  /* 0x00000010ffd97819 */ /* 0x000fe400000116d9 */
[----:B------:R-:W-:-:S04]  /*2180*/  SHF.R.U32.HI R0, RZ, 0x1f, R3 ;  /* 0x0000001fff007819 */ /* 0x000fc80000011603 */
[----:B------:R-:W-:Y:S01]  /*2190*/  LEA.HI.SX32 R0, R3, R0, 0x1c ;  /* 0x0000000003007211 */ /* 0x000fe200078fe2ff */
[----:B------:R-:W-:-:S03]  /*21a0*/  IMAD.MOV.U32 R3, RZ, RZ, RZ ;  /* 0x000000ffff037224 */ /* 0x000fc600078e00ff */
        /* <DEDUP_REMOVED lines=34> */
.L_x_12930:
[----:B------:R-:W-:Y:S05]  /*23d0*/  BSYNC B0 ;  /* 0x0000000000007941 */ /* 0x000fea0003800000 */
.L_x_12929:
        /* <DEDUP_REMOVED lines=37> */
.L_x_12933:
[----:B------:R-:W-:Y:S05]  /*2630*/  BSYNC B6 ;  /* 0x0000000000067941 */ /* 0x000fea0003800000 */
.L_x_12932:
        /* <DEDUP_REMOVED lines=20> */
.L_x_12935:
[----:B------:R-:W-:Y:S05]  /*2780*/  BSYNC B6 ;  /* 0x0000000000067941 */ /* 0x000fea0003800000 */
.L_x_12934:
[----:B------:R-:W-:Y:S01]  /*2790*/  ULDC.64 UR4, c[0x0][0xaf0] ;  /* 0x0002bc0000047ab9 */ /* 0x000fe20000000a00 */
[----:B------:R-:W2:Y:S01]  /*27a0*/  LDL R34, [R1+0x494] ;  /* 0x0004940001227983 */ /* 0x000ea20000100800 */
[----:B------:R-:W-:Y:S01]  /*27b0*/  ISETP.NE.U32.AND P0, PT, RZ, UR4, PT ;  /* 0x00000004ff007c0c */ /* 0x000fe2000bf05070 */
[----:B------:R-:W-:Y:S02]  /*27c0*/  IMAD.MOV.U32 R0, RZ, RZ, R99 ;  /* 0x000000ffff007224 */ /* 0x000fe400078e0063 */
[----:B------:R-:W3:Y:S01]  /*27d0*/  LDL R32, [R1+0x4a0] ;  /* 0x0004a00001207983 */ /* 0x000ee20000100800 */
[----:B------:R-:W-:Y:S01]  /*27e0*/  ISETP.NE.AND.EX P0, PT, RZ, UR5, PT, P0 ;  /* 0x00000005ff007c0c */ /* 0x000fe2000bf05300 */
[----:B------:R-:W-:Y:S01]  /*27f0*/  ULDC UR8, c[0x0][0x320] ;  /* 0x0000c80000087ab9 */ /* 0x000fe20000000800 */
[----:B------:R-:W-:Y:S01]  /*2800*/  SHF.R.S32.HI R3, RZ, 0x1f, R158 ;  /* 0x0000001fff037819 */ /* 0x000fe2000001149e */
[----:B------:R-:W0:Y:S01]  /*2810*/  S2R R33, SR_TID.X ;  /* 0x0000000000217919 */ /* 0x000e220000002100 */
[----:B------:R-:W1:Y:S01]  /*2820*/  LDC R11, c[0x0][0x3f4] ;  /* 0x0000fd00ff0b7b82 */ /* 0x000e620000000800 */
[----:B------:R-:W-:Y:S01]  /*2830*/  ULDC.64 UR4, c[0x0][0x3f8] ;  /* 0x0000fe0000047ab9 */ /* 0x000fe20000000a00 */
[----:B------:R-:W-:Y:S01]  /*2840*/  SHF.R.S32.HI R155, RZ, 0x1f, R154 ;  /* 0x0000001fff9b7819 */ /* 0x000fe2000001149a */
[----:B------:R-:W-:-:S06]  /*2850*/  ULDC.64 UR6, c[0x0][0x408] ;  /* 0x0001020000067ab9 */ /* 0x000fcc0000000a00 */
[----:B------:R-:W4:Y:S02]  /*2860*/  @P0 LDC.64 R4, c[0x0][0xaf0] ;  /* 0x0002bc00ff040b82 */ /* 0x000f240000000a00 */
[----:B----4-:R-:W-:-:S05]  /*2870*/  @P0 IMAD.WIDE R4, R99, 0x4, R4 ;  /* 0x0000000463040825 */ /* 0x010fca00078e0204 */
[----:B------:R4:W3:Y:S01]  /*2880*/  @P0 LDG.E R0, desc[UR44][R4.64] ;  /* 0x0000002c04000981 */ /* 0x0008e2000c1e1900 */
[----:B------:R-:W-:Y:S01]  /*2890*/  ISETP.GE.AND P1, PT, R152, UR8, PT ;  /* 0x0000000898007c0c */ /* 0x000fe2000bf26270 */
[C---:B------:R-:W-:Y:S01]  /*28a0*/  IMAD R7, R3.reuse, UR4, RZ ;  /* 0x0000000403077c24 */ /* 0x040fe2000f8e02ff */
[----:B0-----:R-:W-:Y:S01]  /*28b0*/  SHF.R.U32.HI R33, RZ, 0x7, R33 ;  /* 0x00000007ff217819 */ /* 0x001fe20000011621 */
[----:B------:R-:W-:Y:S01]  /*28c0*/  IMAD R9, R3, UR6, RZ ;  /* 0x0000000603097c24 */ /* 0x000fe2000f8e02ff */
[----:B------:R-:W-:Y:S01]  /*28d0*/  SEL R3, RZ, 0xffffffff, P1 ;  /* 0xffffffffff037807 */ /* 0x000fe20000800000 */
[----:B------:R-:W-:Y:S01]  /*28e0*/  IMAD.WIDE.U32 R16, R158, UR4, R154 ;  /* 0x000000049e107c25 */ /* 0x000fe2000f8e009a */
[----:B------:R-:W-:Y:S02]  /*28f0*/  ISETP.GE.AND P0, PT, R22, UR8, PT ;  /* 0x0000000816007c0c */ /* 0x000fe4000bf06270 */
[----:B------:R-:W-:Y:S01]  /*2900*/  ISETP.NE.AND P6, PT, R33, 0x1, PT ;  /* 0x000000012100780c */ /* 0x000fe20003fc5270 */
[C---:B------:R-:W-:Y:S01]  /*2910*/  IMAD R7, R158.reuse, UR5, R7 ;  /* 0x000000059e077c24 */ /* 0x040fe2000f8e0207 */
[----:B----4-:R-:W-:Y:S01]  /*2920*/  SEL R4, RZ, 0x1, P0 ;  /* 0x00000001ff047807 */ /* 0x010fe20000000000 */
[----:B------:R-:W-:Y:S01]  /*2930*/  IMAD.WIDE.U32 R20, R158, UR4, R22 ;  /* 0x000000049e147c25 */ /* 0x000fe2000f8e0016 */
[----:B------:R-:W-:-:S02]  /*2940*/  ISETP.GE.AND P0, PT, R172, UR8, PT ;  /* 0x00000008ac007c0c */ /* 0x000fc4000bf06270 */
[----:B------:R-:W-:Y:S01]  /*2950*/  ISETP.GE.AND P1, PT, R167, UR8, PT ;  /* 0x00000008a7007c0c */ /* 0x000fe2000bf26270 */
[----:B------:R-:W-:Y:S01]  /*2960*/  IMAD.SHL.U32 R5, R3, 0x2, RZ ;  /* 0x0000000203057824 */ /* 0x000fe200078e00ff */
[----:B------:R-:W-:Y:S01]  /*2970*/  ISETP.GE.AND P2, PT, R173, UR8, PT ;  /* 0x00000008ad007c0c */ /* 0x000fe2000bf46270 */
[----:B------:R-:W-:Y:S01]  /*2980*/  IMAD.IADD R3, R30, 0x1, R31 ;  /* 0x000000011e037824 */ /* 0x000fe200078e021f */
[----:B------:R-:W-:Y:S01]  /*2990*/  SEL R6, RZ, 0x8, P1 ;  /* 0x00000008ff067807 */ /* 0x000fe20000800000 */
[----:B------:R-:W-:Y:S01]  /*29a0*/  IMAD.IADD R17, R17, 0x1, R7 ;  /* 0x0000000111117824 */ /* 0x000fe200078e0207 */
[----:B------:R-:W-:Y:S01]  /*29b0*/  LOP3.LUT R4, R5, 0x2, R4, 0xe2, !PT ;  /* 0x0000000205047812 */ /* 0x000fe200078ee204 */
[----:B------:R-:W-:Y:S01]  /*29c0*/  IMAD.IADD R21, R7, 0x1, R21 ;  /* 0x0000000107157824 */ /* 0x000fe200078e0215 */
[----:B-----5:R-:W-:Y:S01]  /*29d0*/  SHF.R.S32.HI R7, RZ, 0x1f, R44 ;  /* 0x0000001fff077819 */ /* 0x020fe2000001142c */
[----:B------:R-:W-:Y:S01]  /*29e0*/  IMAD.WIDE.U32 R24, R158, UR6, R154 ;  /* 0x000000069e187c25 */ /* 0x000fe2000f8e009a */
[----:B------:R-:W-:-:S02]  /*29f0*/  SEL R5, RZ, 0x4, P0 ;  /* 0x00000004ff057807 */ /* 0x000fc40000000000 */
[----:B------:R-:W-:Y:S01]  /*2a00*/  ISETP.GE.AND P0, PT, R166, UR8, PT ;  /* 0x00000008a6007c0c */ /* 0x000fe2000bf06270 */
[C---:B------:R-:W-:Y:S01]  /*2a10*/  IMAD R9, R158.reuse, UR7, R9 ;  /* 0x000000079e097c24 */ /* 0x040fe2000f8e0209 */
[----:B------:R-:W-:Y:S01]  /*2a20*/  ISETP.GE.AND P1, PT, R165, UR8, PT ;  /* 0x00000008a5007c0c */ /* 0x000fe2000bf26270 */
[----:B------:R-:W-:Y:S01]  /*2a30*/  IMAD.WIDE.U32 R30, R158, UR6, R22 ;  /* 0x000000069e1e7c25 */ /* 0x000fe2000f8e0016 */
[----:B------:R-:W-:Y:S02]  /*2a40*/  LOP3.LUT R4, R6, R4, R5, 0xfe, !PT ;  /* 0x0000000406047212 */ /* 0x000fe400078efe05 */
[----:B------:R-:W-:Y:S01]  /*2a50*/  SEL R5, RZ, 0x10, P0 ;  /* 0x00000010ff057807 */ /* 0x000fe20000000000 */
[----:B------:R-:W-:Y:S01]  /*2a60*/  IMAD.IADD R25, R25, 0x1, R9 ;  /* 0x0000000119197824 */ /* 0x000fe200078e0209 */
[----:B------:R-:W-:Y:S01]  /*2a70*/  ISETP.GE.AND P0, PT, R174, UR8, PT ;  /* 0x00000008ae007c0c */ /* 0x000fe2000bf06270 */
[----:B------:R-:W-:Y:S01]  /*2a80*/  IMAD.IADD R31, R9, 0x1, R31 ;  /* 0x00000001091f7824 */ /* 0x000fe200078e021f */
[----:B------:R-:W-:Y:S01]  /*2a90*/  SEL R6, RZ, 0x20, P1 ;  /* 0x00000020ff067807 */ /* 0x000fe20000800000 */
[C---:B------:R-:W-:Y:S01]  /*2aa0*/  IMAD R9, R7.reuse, UR4, RZ ;  /* 0x0000000407097c24 */ /* 0x040fe2000f8e02ff */
[----:B-1----:R-:W-:Y:S01]  /*2ab0*/  ISETP.GE.AND P1, PT, R22, R11, PT ;  /* 0x0000000b1600720c */ /* 0x002fe20003f26270 */
[----:B------:R-:W-:Y:S01]  /*2ac0*/  IMAD R7, R7, UR6, RZ ;  /* 0x0000000607077c24 */ /* 0x000fe2000f8e02ff */
[----:B------:R-:W-:Y:S01]  /*2ad0*/  LOP3.LUT R4, R6, R4, R5, 0xfe, !PT ;  /* 0x0000000406047212 */ /* 0x000fe200078efe05 */
[C---:B------:R-:W-:Y:S01]  /*2ae0*/  IMAD R9, R44.reuse, UR5, R9 ;  /* 0x000000052c097c24 */ /* 0x040fe2000f8e0209 */
[----:B------:R-:W-:Y:S01]  /*2af0*/  SEL R51, RZ, 0x40, P0 ;  /* 0x00000040ff337807 */ /* 0x000fe20000000000 */
[----:B------:R-:W-:Y:S01]  /*2b00*/  IMAD.WIDE.U32 R16, R44, UR4, R16 ;  /* 0x000000042c107c25 */ /* 0x000fe2000f8e0010 */
[----:B------:R-:W-:-:S03]  /*2b10*/  SEL R5, RZ, 0x7fff80, P2 ;  /* 0x007fff80ff057807 */ /* 0x000fc60001000000 */
[----:B------:R-:W-:Y:S01]  /*2b20*/  IMAD.WIDE.U32 R20, R44, UR4, R20 ;  /* 0x000000042c147c25 */ /* 0x000fe2000f8e0014 */
[----:B------:R-:W-:-:S03]  /*2b30*/  LOP3.LUT R51, R5, R4, R51, 0xfe, !PT ;  /* 0x0000000405337212 */ /* 0x000fc600078efe33 */
[C---:B------:R-:W-:Y:S01]  /*2b40*/  IMAD R63, R44.reuse, UR7, R7 ;  /* 0x000000072c3f7c24 */ /* 0x040fe2000f8e0207 */
[----:B------:R-:W-:Y:S01]  /*2b50*/  SEL R7, R11, RZ, P1 ;  /* 0x000000ff0b077207 */ /* 0x000fe20000800000 */
[----:B------:R-:W-:Y:S01]  /*2b60*/  IMAD.WIDE.U32 R24, R44, UR6, R24 ;  /* 0x000000062c187c25 */ /* 0x000fe2000f8e0018 */
[----:B------:R-:W-:-:S03]  /*2b70*/  PRMT R68, R51, 0x8880, RZ ;  /* 0x0000888033447816 */ /* 0x000fc600000000ff */
[----:B------:R-:W-:Y:S01]  /*2b80*/  IMAD.WIDE.U32 R30, R44, UR6, R30 ;  /* 0x000000062c1e7c25 */ /* 0x000fe2000f8e001e */
[----:B------:R-:W-:Y:S05]  /*2b90*/  @!P6 WARPSYNC.ALL ;  /* 0x000000000000e948 */ /* 0x000fea0003800000 */
[----:B------:R-:W-:Y:S01]  /*2ba0*/  ULDC UR4, c[0x0][0x2f4] ;  /* 0x0000bd0000047ab9 */ /* 0x000fe20000000800 */
[----:B------:R-:W-:Y:S01]  /*2bb0*/  IMAD.IADD R7, R22, 0x1, R7 ;  /* 0x0000000116077824 */ /* 0x000fe200078e0207 */
[----:B------:R-:W-:Y:S01]  /*2bc0*/  ISETP.GE.AND P3, PT, R152, UR4, PT ;  /* 0x0000000498007c0c */ /* 0x000fe2000bf66270 */
[----:B------:R-:W-:Y:S01]  /*2bd0*/  IMAD.MOV.U32 R55, RZ, RZ, 0x20 ;  /* 0x00000020ff377424 */ /* 0x000fe200078e00ff */
[----:B------:R-:W-:Y:S01]  /*2be0*/  ISETP.GE.AND P0, PT, R22, UR4, PT ;  /* 0x0000000416007c0c */ /* 0x000fe2000bf06270 */
[----:B------:R-:W-:Y:S01]  /*2bf0*/  IMAD.U32 R58, RZ, RZ, UR38 ;  /* 0x00000026ff3a7e24 */ /* 0x000fe2000f8e00ff */
[----:B------:R-:W-:Y:S01]  /*2c00*/  SEL R6, RZ, 0xffffffff, P3 ;  /* 0xffffffffff067807 */ /* 0x000fe20001800000 */
[----:B------:R-:W-:Y:S01]  /*2c10*/  IMAD.IADD R62, R25, 0x1, R63 ;  /* 0x00000001193e7824 */ /* 0x000fe200078e023f */
[----:B------:R-:W-:Y:S01]  /*2c20*/  SHF.R.S32.HI R4, RZ, 0x1f, R7 ;  /* 0x0000001fff047819 */ /* 0x000fe20000011407 */
[----:B------:R-:W-:Y:S01]  /*2c30*/  VIADD R54, R33, 0x8 ;  /* 0x0000000821367836 */ /* 0x000fe20000000000 */
[----:B------:R-:W-:Y:S01]  /*2c40*/  SEL R52, RZ, 0x1, P0 ;  /* 0x00000001ff347807 */ /* 0x000fe20000000000 */
[----:B------:R-:W-:Y:S01]  /*2c50*/  IMAD.SHL.U32 R11, R6, 0x2, RZ ;  /* 0x00000002060b7824 */ /* 0x000fe200078e00ff */
[----:B------:R-:W-:Y:S01]  /*2c60*/  LEA.HI R7, R4, R7, RZ, 0x3 ;  /* 0x0000000704077211 */ /* 0x000fe200078f18ff */
[----:B------:R-:W-:Y:S01]  /*2c70*/  IMAD.IADD R60, R17, 0x1, R9 ;  /* 0x00000001113c7824 */ /* 0x000fe200078e0209 */
[----:B------:R-:W-:Y:S01]  /*2c80*/  LOP3.LUT R58, R58, 0x1, RZ, 0xfc, !PT ;  /* 0x000000013a3a7812 */ /* 0x000fe200078efcff */
[----:B------:R-:W-:Y:S01]  /*2c90*/  IMAD.IADD R61, R9, 0x1, R21 ;  /* 0x00000001093d7824 */ /* 0x000fe200078e0215 */
[----:B------:R-:W-:Y:S01]  /*2ca0*/  LOP3.LUT R52, R11, 0x2, R52, 0xe2, !PT ;  /* 0x000000020b347812 */ /* 0x000fe200078ee234 */
[----:B------:R-:W-:Y:S01]  /*2cb0*/  IMAD.IADD R63, R63, 0x1, R31 ;  /* 0x000000013f3f7824 */ /* 0x000fe200078e021f */
[----:B------:R-:W-:-:S02]  /*2cc0*/  SHF.R.S32.HI R65, RZ, 0x3, R7 ;  /* 0x00000003ff417819 */ /* 0x000fc40000011407 */
[----:B------:R-:W-:Y:S01]  /*2cd0*/  PRMT R68, R68, 0x7710, RZ ;  /* 0x0000771044447816 */ /* 0x000fe200000000ff */
[C---:B--2---:R-:W-:Y:S01]  /*2ce0*/  IMAD.SHL.U32 R50, R34.reuse, 0x40, RZ ;  /* 0x0000004022327824 */ /* 0x044fe200078e00ff */
[----:B------:R-:W-:Y:S01]  /*2cf0*/  @!P6 BAR.SYNC.DEFER_BLOCKING 0x9, 0x100 ;  /* 0x024400000000eb1d */ /* 0x000fe20000010000 */
[----:B------:R-:W-:Y:S01]  /*2d00*/  LOP3.LUT P0, RZ, R34, 0x4, RZ, 0xc0, !PT ;  /* 0x0000000422ff7812 */ /* 0x000fe2000780c0ff */
[----:B---3--:R-:W-:Y:S02]  /*2d10*/  IMAD R57, R32, 0x40, R158 ;  /* 0x0000004020397824 */ /* 0x008fe400078e029e */
[----:B------:R-:W-:Y:S02]  /*2d20*/  LOP3.LUT R50, R50, 0x1c0, RZ, 0xc0, !PT ;  /* 0x000001c032327812 */ /* 0x000fe400078ec0ff */
[----:B------:R-:W-:Y:S02]  /*2d30*/  SEL R55, R55, 0xffffffe0, !P0 ;  /* 0xffffffe037377807 */ /* 0x000fe40004000000 */
[----:B------:R-:W-:-:S02]  /*2d40*/  SHF.R.U32.HI R53, RZ, 0x3, R50 ;  /* 0x00000003ff357819 */ /* 0x000fc40000011632 */
[C---:B------:R-:W-:Y:S02]  /*2d50*/  LOP3.LUT R6, R50.reuse, 0x18, R22, 0xf8, !PT ;  /* 0x0000001832067812 */ /* 0x040fe400078ef816 */
[----:B------:R-:W-:Y:S02]  /*2d60*/  LOP3.LUT R4, R50, 0x38, R7, 0xf8, !PT ;  /* 0x0000003832047812 */ /* 0x000fe400078ef807 */
[-C--:B------:R-:W-:Y:S02]  /*2d70*/  LOP3.LUT R6, R6, R53.reuse, RZ, 0x3c, !PT ;  /* 0x0000003506067212 */ /* 0x080fe400078e3cff */
[----:B------:R-:W-:-:S03]  /*2d80*/  LOP3.LUT R4, R4, R53, RZ, 0x3c, !PT ;  /* 0x0000003504047212 */ /* 0x000fc600078e3cff */
[C---:B------:R-:W-:Y:S01]  /*2d90*/  IMAD R56, R203.reuse, 0x200, R6 ;  /* 0x00000200cb387824 */ /* 0x040fe200078e0206 */
[----:B------:R-:W-:Y:S01]  /*2da0*/  LOP3.LUT R6, R206, 0x38, R7, 0xf8, !PT ;  /* 0x00000038ce067812 */ /* 0x000fe200078ef807 */
[----:B------:R-:W-:Y:S02]  /*2db0*/  IMAD R66, R203, 0x200, R4 ;  /* 0x00000200cb427824 */ /* 0x000fe400078e0204 */
[----:B------:R-:W-:Y:S01]  /*2dc0*/  IMAD.IADD R59, R55, 0x1, R56 ;  /* 0x00000001373b7824 */ /* 0x000fe200078e0238 */
[----:B------:R-:W-:-:S05]  /*2dd0*/  LOP3.LUT R67, R6, R207, RZ, 0x3c, !PT ;  /* 0x000000cf06437212 */ /* 0x000fca00078e3cff */
[----:B------:R-:W-:Y:S01]  /*2de0*/  IMAD.IADD R67, R208, 0x1, R67 ;  /* 0x00000001d0437824 */ /* 0x000fe200078e0243 */
[----:B------:R-:W-:-:S07]  /*2df0*/  SHF.R.S32.HI R64, RZ, 0x1f, R0 ;  /* 0x0000001fff407819 */ /* 0x000fce0000011400 */
.L_x_12991:
[----:B------:R-:W0:Y:S01]  /*2e00*/  LDC R75, c[0x0][0x430] ;  /* 0x00010c00ff4b7b82 */ /* 0x000e220000000800 */
        /* <DEDUP_REMOVED lines=102> */
.L_x_12940:
[----:B------:R-:W-:Y:S05]  /*3470*/  BSYNC B1 ;  /* 0x0000000000017941 */ /* 0x000fea0003800000 */
.L_x_12939:
[----:B------:R-:W-:Y:S01]  /*3480*/  ISETP.GE.AND P4, PT, R175, R78, PT ;  /* 0x0000004eaf00720c */ /* 0x000fe20003f86270 */
[----:B------:R-:W-:Y:S01]  /*3490*/  BSSY B1, `(.L_x_12941) ;  /* 0x0000023000017945 */ /* 0x000fe20003800000 */
[----:B------:R-:W-:Y:S02]  /*34a0*/  CS2R R34, SRZ ;  /* 0x0000000000227805 */ /* 0x000fe4000001ff00 */
[----:B------:R-:W-:Y:S01]  /*34b0*/  CS2R R32, SRZ ;  /* 0x0000000000207805 */ /* 0x000fe2000001ff00 */
[----:B-----5:R-:W-:Y:S01]  /*34c0*/  IMAD.MOV.U32 R85, RZ, RZ, R38 ;  /* 0x000000ffff557224 */ /* 0x020fe200078e0026 */
[----:B------:R-:W-:Y:S01]  /*34d0*/  CS2R R36, SRZ ;  /* 0x0000000000247805 */ /* 0x000fe2000001ff00 */
[----:B------:R-:W-:-:S06]  /*34e0*/  IMAD.MOV.U32 R86, RZ, RZ, R39 ;  /* 0x000000ffff567224 */ /* 0x000fcc00078e0027 */
[----:B------:R-:W-:Y:S05]  /*34f0*/  @P4 BRA `(.L_x_12942) ;  /* 0x0000000000704947 */ /* 0x000fea0003800000 */
[C---:B0-----:R-:W-:Y:S01]  /*3500*/  SHF.L.U64.HI R5, R10.reuse, 0x6, R11 ;  /* 0x000000060a057819 */ /* 0x041fe2000001020b */
        /* <DEDUP_REMOVED lines=27> */
.L_x_12942:
[----:B------:R-:W-:Y:S05]  /*36c0*/  BSYNC B1 ;  /* 0x0000000000017941 */ /* 0x000fea0003800000 */
.L_x_12941:
[----:B01----:R-:W-:Y:S01]  /*36d0*/  IMAD.MOV.U32 R4, RZ, RZ, R42 ;  /* 0x000000ffff047224 */ /* 0x003fe200078e002a */
[----:B------:R-:W-:Y:S01]  /*36e0*/  PRMT R70, R70, 0x5410, R85 ;  /* 0x0000541046467816 */ /* 0x000fe20000000055 */
[----:B------:R-:W-:Y:S01]  /*36f0*/  IMAD.MOV.U32 R5, RZ, RZ, R43 ;  /* 0x000000ffff057224 */ /* 0x000fe200078e002b */
[----:B------:R-:W-:Y:S01]  /*3700*/  ISETP.NE.AND P3, PT, R58, 0x3, PT ;  /* 0x000000033a00780c */ /* 0x000fe20003f65270 */
[----:B------:R-:W-:Y:S01]  /*3710*/  IMAD.MOV.U32 R6, RZ, RZ, R72 ;  /* 0x000000ffff067224 */ /* 0x000fe200078e0048 */
[----:B------:R-:W-:Y:S01]  /*3720*/  PRMT R85, R85, 0x5410, R4 ;  /* 0x0000541055557816 */ /* 0x000fe20000000004 */
[----:B------:R-:W-:Y:S01]  /*3730*/  IMAD.MOV.U32 R4, RZ, RZ, R40 ;  /* 0x000000ffff047224 */ /* 0x000fe200078e0028 */
[----:B------:R-:W-:Y:S01]  /*3740*/  PRMT R94, R5, 0x7610, R94 ;  /* 0x00007610055e7816 */ /* 0x000fe2000000005e */
[----:B------:R-:W-:Y:S01]  /*3750*/  IMAD.MOV.U32 R5, RZ, RZ, R41 ;  /* 0x000000ffff057224 */ /* 0x000fe200078e0029 */
[C---:B------:R-:W-:Y:S01]  /*3760*/  PRMT R99, R86.reuse, 0x7610, R99 ;  /* 0x0000761056637816 */ /* 0x040fe20000000063 */
        /* <DEDUP_REMOVED lines=23> */
.L_x_12943:
[----:B------:R-:W-:Y:S01]  /*38e0*/  IMAD R69, R153, 0x8, R2 ;  /* 0x0000000899457824 */ /* 0x000fe200078e0202 */
[----:B------:R-:W-:Y:S01]  /*38f0*/  SHF.L.U32 R82, R159, 0x1f, RZ ;  /* 0x0000001f9f527819 */ /* 0x000fe200000006ff */
[----:B------:R-:W-:Y:S03]  /*3900*/  BSSY B1, `(.L_x_12944) ;  /* 0x0000003000017945 */ /* 0x000fe60003800000 */
[----:B------:R-:W0:Y:S02]  /*3910*/  SYNCS.PHASECHK.TRANS64.TRYWAIT P5, [R69+URZ+0x32490], R82 ;  /* 0x03249052450075a7 */ /* 0x000e2400080a017f */
[----:B0-----:R-:W-:Y:S05]  /*3920*/  @!P5 BRA `(.L_x_12945) ;  /* 0x0000036000c4d947 */ /* 0x001fea0003800000 */
.L_x_13307:
[----:B------:R-:W-:Y:S05]  /*3930*/  BSYNC B1 ;  /* 0x0000000000017941 */ /* 0x000fea0003800000 */
.L_x_12944:
[----:B------:R-:W-:-:S03]  /*3940*/  UMOV UR4, 0xffffffff ;  /* 0xffffffff00047882 */ /* 0x000fc60000000000 */
[----:B------:R-:W-:Y:S05]  /*3950*/  BRA.DIV UR4, `(.L_x_12946) ;  /* 0x0000036204cc7947 */ /* 0x000fea000b800000 */
[----:B------:R1:W2:Y:S04]  /*3960*/  SHFL.IDX PT, R71, R80, RZ, 0x1c1f ;  /* 0x001c1fff50477589 */ /* 0x0002a800000e0000 */
[----:B------:R1:W3:Y:S02]  /*3970*/  SHFL.IDX PT, R14, R79, RZ, 0x1c1f ;  /* 0x001c1fff4f0e7589 */ /* 0x0002e400000e0000 */
.L_x_13311:
        /* <DEDUP_REMOVED lines=19> */
[----:B------:R-:W-:Y:S02]  /*3ab0*/  PRMT R43, R85, 0x5432, R92 ;  /* 0x00005432552b7816 */ /* 0x000fe4000000005c */
[----:B------:R-:W-:Y:S01]  /*3ac0*/  PRMT R73, R94, 0x5410, R15 ;  /* 0x000054105e497816 */ /* 0x000fe2000000000f */
[----:B------:R-:W-:Y:S01]  /*3ad0*/  IMAD.U32 R96, R95, 0x10000, RZ ;  /* 0x000100005f607824 */ /* 0x000fe200078e00ff */
        /* <DEDUP_REMOVED lines=8> */
[----:B------:R-:W-:Y:S01]  /*3b60*/  LOP3.LUT R12, R7, 0xffff0000, RZ, 0xc0, !PT ;  /* 0xffff0000070c7812 */ /* 0x000fe200078ec0ff */
[----:B------:R-:W-:-:S02]  /*3b70*/  IMAD.U32 R7, R5, 0x10000, RZ ;  /* 0x0001000005077824 */ /* 0x000fc400078e00ff */
[C---:B------:R-:W-:Y:S01]  /*3b80*/  FMUL.FTZ R98, R15.reuse, R94 ;  /* 0x0000005e0f627220 */ /* 0x040fe20000410000 */
[C---:B------:R-:W-:Y:S02]  /*3b90*/  IMAD.U32 R5, R4.reuse, 0x10000, RZ ;  /* 0x0001000004057824 */ /* 0x040fe400078e00ff */
[----:B------:R-:W-:Y:S01]  /*3ba0*/  FMUL.FTZ R15, R15, R72 ;  /* 0x000000480f0f7220 */ /* 0x000fe20000410000 */
[----:B------:R-:W-:Y:S01]  /*3bb0*/  LOP3.LUT R95, R95, 0xffff0000, RZ, 0xc0, !PT ;  /* 0xffff00005f5f7812 */ /* 0x000fe200078ec0ff */
[----:B------:R-:W-:Y:S01]  /*3bc0*/  IMAD.U32 R93, R93, 0x10000, RZ ;  /* 0x000100005d5d7824 */ /* 0x000fe200078e00ff */
[----:B------:R-:W-:Y:S01]  /*3bd0*/  LOP3.LUT R73, R73, 0xffff0000, RZ, 0xc0, !PT ;  /* 0xffff000049497812 */ /* 0x000fe200078ec0ff */
[----:B------:R-:W-:Y:S01]  /*3be0*/  FFMA.FTZ R100, R13, R92, -R100 ;  /* 0x0000005c0d647223 */ /* 0x000fe20000010864 */
[----:B------:R-:W-:Y:S01]  /*3bf0*/  LOP3.LUT R4, R4, 0xffff0000, RZ, 0xc0, !PT ;  /* 0xffff000004047812 */ /* 0x000fe200078ec0ff */
[----:B------:R-:W-:Y:S02]  /*3c00*/  IMAD.U32 R43, R43, 0x10000, RZ ;  /* 0x000100002b2b7824 */ /* 0x000fe400078e00ff */
[C---:B------:R-:W-:Y:S01]  /*3c10*/  FFMA.FTZ R98, R7.reuse, R72, -R98 ;  /* 0x0000004807627223 */ /* 0x040fe20000010862 */
[----:B------:R-:W-:Y:S01]  /*3c20*/  FFMA.FTZ R15, R7, R94, R15 ;  /* 0x0000005e070f7223 */ /* 0x000fe2000001000f */
        /* <DEDUP_REMOVED lines=14> */
.L_x_12952:
[----:B------:R-:W-:Y:S05]  /*3d10*/  BSYNC B3 ;  /* 0x0000000000037941 */ /* 0x000fea0003800000 */
.L_x_12951:
[----:B0-----:R4:W-:Y:S02]  /*3d20*/  ST.E.128 desc[UR44][R10.64], R4 ;  /* 0x000000040a007985 */ /* 0x0019e4000c101d2c */
.L_x_12950:
[----:B------:R-:W-:Y:S05]  /*3d30*/  BSYNC B2 ;  /* 0x0000000000027941 */ /* 0x000fea0003800000 */
.L_x_12949:
        /* <DEDUP_REMOVED lines=8> */
[----:B------:R-:W-:Y:S01]  /*3dc0*/  SHF.R.U64 R38, R38, 0x10, R39 ;  /* 0x0000001026267819 */ /* 0x000fe20000001227 */
[----:B0-----:R-:W-:Y:S01]  /*3dd0*/  IMAD.U32 R14, R7, 0x10000, RZ ;  /* 0x00010000070e7824 */ /* 0x001fe200078e00ff */
        /* <DEDUP_REMOVED lines=25> */
[----:B------:R-:W-:Y:S01]  /*3f70*/  FFMA.FTZ R41, R12, R41, -R7 ;  /* 0x000000290c297223 */ /* 0x000fe20000010807 */
[----:B------:R-:W-:Y:S01]  /*3f80*/  LOP3.LUT R4, R4, 0xffff0000, RZ, 0xc0, !PT ;  /* 0xffff000004047812 */ /* 0x000fe200078ec0ff */
[----:B------:R-:W-:Y:S01]  /*3f90*/  FFMA.FTZ R12, R12, R72, R13 ;  /* 0x000000480c0c7223 */ /* 0x000fe2000001000d */
[C---:B------:R-:W-:Y:S01]  /*3fa0*/  FMUL.FTZ R13, R15.reuse, R71 ;  /* 0x000000470f0d7220 */ /* 0x040fe20000410000 */
[----:B------:R-:W-:Y:S01]  /*3fb0*/  FMUL.FTZ R72, R15, R40 ;  /* 0x000000280f487220 */ /* 0x000fe20000410000 */
[C---:B------:R-:W-:Y:S01]  /*3fc0*/  FFMA.FTZ R73, R6.reuse, R39, -R73 ;  /* 0x0000002706497223 */ /* 0x040fe20000010849 */
        /* <DEDUP_REMOVED lines=13> */
.L_x_12954:
[----:B------:R-:W-:Y:S05]  /*40a0*/  BSYNC B2 ;  /* 0x0000000000027941 */ /* 0x000fea0003800000 */
.L_x_12953:
[----:B0-----:R0:W-:Y:S02]  /*40b0*/  ST.E.128 desc[UR44][R10.64], R4 ;  /* 0x000000040a007985 */ /* 0x0011e4000c101d2c */
.L_x_12948:
[----:B------:R-:W-:Y:S05]  /*40c0*/  BSYNC B1 ;  /* 0x0000000000017941 */ /* 0x000fea0003800000 */
.L_x_12947:
[----:B------:R-:W-:-:S03]  /*40d0*/  UMOV UR4, 0xffffffff ;  /* 0xffffffff00047882 */ /* 0x000fc60000000000 */
[----:B------:R-:W-:Y:S05]  /*40e0*/  BRA.DIV UR4, `(.L_x_12955) ;  /* 0x0000035e04307947 */ /* 0x000fea000b800000 */
[----:B------:R0:W0:Y:S04]  /*40f0*/  SHFL.IDX PT, R39, R80, 0x1, 0x1c1f ;  /* 0x003c1f0050277f89 */ /* 0x00002800000e0000 */
[----:B---3--:R3:W0:Y:S02]  /*4100*/  SHFL.IDX PT, R14, R79, 0x1, 0x1c1f ;  /* 0x003c1f004f0e7f89 */ /* 0x00862400000e0000 */
.L_x_13315:
        /* <DEDUP_REMOVED lines=57> */
.L_x_12960:
[----:B------:R-:W-:Y:S05]  /*44a0*/  BSYNC B2 ;  /* 0x0000000000027941 */ /* 0x000fea0003800000 */
.L_x_12959:
[----:B----4-:R0:W-:Y:S02]  /*44b0*/  ST.E.128 desc[UR44][R10.64], R4 ;  /* 0x000000040a007985 */ /* 0x0101e4000c101d2c */
.L_x_12958:
[----:B------:R-:W-:Y:S05]  /*44c0*/  BSYNC B1 ;  /* 0x0000000000017941 */ /* 0x000fea0003800000 */
.L_x_12957:
        /* <DEDUP_REMOVED lines=54> */
.L_x_12962:
[----:B------:R-:W-:Y:S05]  /*4830*/  BSYNC B1 ;  /* 0x0000000000017941 */ /* 0x000fea0003800000 */
.L_x_12961:
[----:B----4-:R0:W-:Y:S01]  /*4840*/  ST.E.128 desc[UR44][R10.64], R4 ;  /* 0x000000040a007985 */ /* 0x0101e2000c101d2c */
[----:B------:R-:W-:Y:S05]  /*4850*/  BRA `(.L_x_12956) ;  /* 0x0000001800907947 */ /* 0x000fea0003800000 */
.L_x_12938:
[----:B------:R-:W-:-:S05]  /*4860*/  IMAD R78, R48, -0x60, R26 ;  /* 0xffffffa0304e7824 */ /* 0x000fca00078e021a */
        /* <DEDUP_REMOVED lines=53> */
.L_x_12964:
[----:B------:R-:W-:Y:S05]  /*4bc0*/  BSYNC B1 ;  /* 0x0000000000017941 */ /* 0x000fea0003800000 */
.L_x_12963:
[----:B-----5:R-:W-:Y:S01]  /*4bd0*/  IMAD.MOV.U32 R8, RZ, RZ, R38 ;  /* 0x000000ffff087224 */ /* 0x020fe200078e0026 */
[----:B------:R-:W-:Y:S01]  /*4be0*/  ISETP.NE.AND P3, PT, R58, 0x3, PT ;  /* 0x000000033a00780c */ /* 0x000fe20003f65270 */
[----:B------:R-:W-:Y:S01]  /*4bf0*/  IMAD.MOV.U32 R9, RZ, RZ, R39 ;  /* 0x000000ffff097224 */ /* 0x000fe200078e0027 */
[----:B------:R-:W-:Y:S01]  /*4c00*/  ISETP.GE.AND P4, PT, R22, R81, PT ;  /* 0x000000511600720c */ /* 0x000fe20003f86270 */
        /* <DEDUP_REMOVED lines=32> */
.L_x_12965:
[----:B------:R-:W-:Y:S01]  /*4e10*/  IMAD R69, R153, 0x8, R2 ;  /* 0x0000000899457824 */ /* 0x000fe200078e0202 */
[----:B------:R-:W-:Y:S01]  /*4e20*/  SHF.L.U32 R82, R159, 0x1f, RZ ;  /* 0x0000001f9f527819 */ /* 0x000fe200000006ff */
[----:B------:R-:W-:Y:S01]  /*4e30*/  BSSY B1, `(.L_x_12966) ;  /* 0x0000005000017945 */ /* 0x000fe20003800000 */
[----:B------:R-:W-:Y:S02]  /*4e40*/  LOP3.LUT R8, R52, 0x1, RZ, 0xc0, !PT ;  /* 0x0000000134087812 */ /* 0x000fe400078ec0ff */
[----:B------:R-:W0:Y:S02]  /*4e50*/  SYNCS.PHASECHK.TRANS64.TRYWAIT P5, [R69+URZ+0x32490], R82 ;  /* 0x03249052450075a7 */ /* 0x000e2400080a017f */
[----:B------:R-:W-:Y:S01]  /*4e60*/  ISETP.NE.U32.AND P0, PT, R8, 0x1, PT ;  /* 0x000000010800780c */ /* 0x000fe20003f05070 */
[----:B0-----:R-:W-:-:S12]  /*4e70*/  @!P5 BRA `(.L_x_12967) ;  /* 0x000003500014d947 */ /* 0x001fd80003800000 */
.L_x_13316:
[----:B------:R-:W-:Y:S05]  /*4e80*/  BSYNC B1 ;  /* 0x0000000000017941 */ /* 0x000fea0003800000 */
.L_x_12966:
[----:B------:R-:W-:-:S03]  /*4e90*/  UMOV UR4, 0xffffffff ;  /* 0xffffffff00047882 */ /* 0x000fc60000000000 */
[----:B------:R-:W-:Y:S05]  /*4ea0*/  BRA.DIV UR4, `(.L_x_12968) ;  /* 0x00000352041c7947 */ /* 0x000fea000b800000 */
[----:B------:R1:W2:Y:S04]  /*4eb0*/  SHFL.IDX PT, R73, R80, RZ, 0x1c1f ;  /* 0x001c1fff50497589 */ /* 0x0002a800000e0000 */
[----:B------:R1:W3:Y:S02]  /*4ec0*/  SHFL.IDX PT, R72, R79, RZ, 0x1c1f ;  /* 0x001c1fff4f487589 */ /* 0x0002e400000e0000 */
.L_x_13320:
        /* <DEDUP_REMOVED lines=11> */
[----:B------:R-:W-:Y:S01]  /*4f80*/  LEA.HI R8, R9, R8, RZ, 0x4 ;  /* 0x0000000809087211 */ /* 0x000fe200078f20ff */
[----:B------:R-:W-:-:S03]  /*4f90*/  IMAD R9, R153, 0x1800, R66 ;  /* 0x0000180099097824 */ /* 0x000fc600078e0242 */
[----:B------:R-:W-:Y:S01]  /*4fa0*/  LEA.HI.SX32 R8, R8, R65, 0x1c ;  /* 0x0000004108087211 */ /* 0x000fe200078fe2ff */
[----:B------:R-:W-:-:S04]  /*4fb0*/  IMAD R9, R9, 0x2, R2 ;  /* 0x0000000209097824 */ /* 0x000fc800078e0202 */
[----:B------:R-:W-:-:S05]  /*4fc0*/  IMAD.SHL.U32 R91, R8, 0x8, RZ ;  /* 0x00000008085b7824 */ /* 0x000fca00078e00ff */
[----:B------:R-:W-:Y:S02]  /*4fd0*/  LOP3.LUT R8, R50, 0x38, R91, 0xf8, !PT ;  /* 0x0000003832087812 */ /* 0x000fe400078ef85b */
[----:B------:R-:W-:Y:S02]  /*4fe0*/  ISETP.GE.AND P5, PT, R91, R10, PT ;  /* 0x0000000a5b00720c */ /* 0x000fe40003fa6270 */
[----:B------:R-:W-:-:S05]  /*4ff0*/  LOP3.LUT R8, R8, R53, RZ, 0x3c, !PT ;  /* 0x0000003508087212 */ /* 0x000fca00078e3cff */
[----:B------:R-:W-:-:S04]  /*5000*/  IMAD R8, R203, 0x200, R8 ;  /* 0x00000200cb087824 */ /* 0x000fc800078e0208 */
[----:B------:R-:W-:Y:S02]  /*5010*/  IMAD R11, R153, 0x1800, R8 ;  /* 0x00001800990b7824 */ /* 0x000fe400078e0208 */
[----:B------:R-:W-:-:S04]  /*5020*/  @!P5 IMAD.WIDE R72, R91, 0x2, R72 ;  /* 0x000000025b48d825 */ /* 0x000fc800078e0248 */
[----:B------:R-:W-:Y:S02]  /*5030*/  IMAD R12, R11, 0x2, R2 ;  /* 0x000000020b0c7824 */ /* 0x000fe400078e0202 */
[----:B------:R-:W2:Y:S04]  /*5040*/  LDS.128 R8, [R9+0x1c400] ;  /* 0x01c4000009087984 */ /* 0x000ea80000000c00 */
[----:B------:R-:W3:Y:S01]  /*5050*/  LDS.128 R12, [R12+0x1c400] ;  /* 0x01c400000c0c7984 */ /* 0x000ee20000000c00 */
[----:B------:R-:W-:Y:S05]  /*5060*/  @P4 BRA `(.L_x_12972) ;  /* 0x0000000400744947 */ /* 0x000fea0003800000 */
[----:B------:R-:W-:Y:S01]  /*5070*/  SHF.R.U32.HI R101, RZ, 0x10, R33 ;  /* 0x00000010ff657819 */ /* 0x000fe20000011621 */
[----:B---3--:R-:W-:Y:S01]  /*5080*/  IMAD.U32 R98, R13, 0x10000, RZ ;  /* 0x000100000d627824 */ /* 0x008fe200078e00ff */
[--C-:B------:R-:W-:Y:S01]  /*5090*/  SHF.R.U32.HI R100, RZ, 0x10, R5.reuse ;  /* 0x00000010ff647819 */ /* 0x100fe20000011605 */
[----:B------:R-:W-:Y:S01]  /*50a0*/  IMAD.U32 R93, R15, 0x10000, RZ ;  /* 0x000100000f5d7824 */ /* 0x000fe200078e00ff */
[----:B------:R-:W-:Y:S01]  /*50b0*/  SHF.R.U64 R103, R4, 0x10, R5 ;  /* 0x0000001004677819 */ /* 0x000fe20000001205 */
[----:B--2---:R-:W-:Y:S01]  /*50c0*/  IMAD.U32 R91, R11, 0x10000, RZ ;  /* 0x000100000b5b7824 */ /* 0x004fe200078e00ff */
[----:B------:R-:W-:Y:S01]  /*50d0*/  PRMT R101, R107, 0x5410, R101 ;  /* 0x000054106b657816 */ /* 0x000fe20000000065 */
[----:B------:R-:W-:Y:S01]  /*50e0*/  IMAD.U32 R5, R12, 0x10000, RZ ;  /* 0x000100000c057824 */ /* 0x000fe200078e00ff */
[--C-:B------:R-:W-:Y:S01]  /*50f0*/  SHF.R.U64 R95, R34, 0x10, R35.reuse ;  /* 0x00000010225f7819 */ /* 0x100fe20000001223 */
[----:B------:R-:W-:Y:S01]  /*5100*/  IMAD.U32 R34, R9, 0x10000, RZ ;  /* 0x0001000009227824 */ /* 0x000fe200078e00ff */
[----:B------:R-:W-:Y:S01]  /*5110*/  PRMT R100, R84, 0x5432, R100 ;  /* 0x0000543254647816 */ /* 0x000fe20000000064 */
[----:B------:R-:W-:Y:S01]  /*5120*/  IMAD.U32 R4, R8, 0x10000, RZ ;  /* 0x0001000008047824 */ /* 0x000fe200078e00ff */
[----:B------:R-:W-:-:S02]  /*5130*/  SHF.R.U32.HI R96, RZ, 0x10, R35 ;  /* 0x00000010ff607819 */ /* 0x000fc40000011623 */
[----:B------:R-:W-:Y:S02]  /*5140*/  SHF.R.U32.HI R99, RZ, 0x10, R7 ;  /* 0x00000010ff637819 */ /* 0x000fe40000011607 */
[----:B------:R-:W-:Y:S01]  /*5150*/  PRMT R35, R105, 0x5410, R103 ;  /* 0x0000541069237816 */ /* 0x000fe20000000067 */
[----:B------:R-:W-:Y:S01]  /*5160*/  IMAD.U32 R103, R101, 0x10000, RZ ;  /* 0x0001000065677824 */ /* 0x000fe200078e00ff */
[----:B------:R-:W-:Y:S02]  /*5170*/  SHF.R.U64 R94, R32, 0x10, R33 ;  /* 0x00000010205e7819 */ /* 0x000fe40000001221 */
[----:B------:R-:W-:Y:S01]  /*5180*/  LOP3.LUT R92, R13, 0xffff0000, RZ, 0xc0, !PT ;  /* 0xffff00000d5c7812 */ /* 0x000fe200078ec0ff */
[----:B------:R-:W-:Y:S01]  /*5190*/  FMUL.FTZ R105, R98, R103 ;  /* 0x0000006762697220 */ /* 0x000fe20000410000 */
[----:B------:R-:W-:Y:S01]  /*51a0*/  SHF.R.U64 R102, R6, 0x10, R7 ;  /* 0x0000001006667819 */ /* 0x000fe20000001207 */
[----:B------:R-:W-:Y:S01]  /*51b0*/  IMAD.U32 R7, R14, 0x10000, RZ ;  /* 0x000100000e077824 */ /* 0x000fe200078e00ff */
[----:B------:R-:W-:Y:S01]  /*51c0*/  LOP3.LUT R32, R15, 0xffff0000, RZ, 0xc0, !PT ;  /* 0xffff00000f207812 */ /* 0x000fe200078ec0ff */
[----:B------:R-:W-:Y:S01]  /*51d0*/  IMAD.U32 R15, R100, 0x10000, RZ ;  /* 0x00010000640f7824 */ /* 0x000fe200078e00ff */
[----:B------:R-:W-:Y:S01]  /*51e0*/  PRMT R13, R106, 0x5410, R95 ;  /* 0x000054106a0d7816 */ /* 0x000fe2000000005f */
[----:B------:R-:W-:Y:S01]  /*51f0*/  IMAD.U32 R6, R10, 0x10000, RZ ;  /* 0x000100000a067824 */ /* 0x000fe200078e00ff */
[----:B------:R-:W-:Y:S01]  /*5200*/  LOP3.LUT R101, R101, 0xffff0000, RZ, 0xc0, !PT ;  /* 0xffff000065657812 */ /* 0x000fe200078ec0ff */
[-C--:B------:R-:W-:Y:S01]  /*5210*/  FMUL.FTZ R107, R98, R15.reuse ;  /* 0x0000000f626b7220 */ /* 0x080fe20000410000 */
[----:B------:R-:W-:Y:S01]  /*5220*/  PRMT R95, R85, 0x5432, R96 ;  /* 0x00005432555f7816 */ /* 0x000fe20000000060 */
[C---:B------:R-:W-:Y:S01]  /*5230*/  FFMA.FTZ R15, R34.reuse, R15, -R105 ;  /* 0x0000000f220f7223 */ /* 0x040fe20000010869 */
[----:B------:R-:W-:Y:S01]  /*5240*/  LOP3.LUT R33, R9, 0xffff0000, RZ, 0xc0, !PT ;  /* 0xffff000009217812 */ /* 0x000fe200078ec0ff */
[----:B------:R-:W-:Y:S01]  /*5250*/  FFMA.FTZ R34, R34, R103, R107 ;  /* 0x0000006722227223 */ /* 0x000fe2000001006b */
[----:B------:R-:W-:Y:S01]  /*5260*/  PRMT R99, R104, 0x5410, R99 ;  /* 0x0000541068637816 */ /* 0x000fe20000000063 */
[----:B------:R-:W-:Y:S01]  /*5270*/  IMAD.U32 R98, R95, 0x10000, RZ ;  /* 0x000100005f627824 */ /* 0x000fe200078e00ff */
[----:B------:R-:W-:-:S02]  /*5280*/  LOP3.LUT R9, R11, 0xffff0000, RZ, 0xc0, !PT ;  /* 0xffff00000b097812 */ /* 0x000fc400078ec0ff */
[----:B------:R-:W-:Y:S01]  /*5290*/  LOP3.LUT R100, R100, 0xffff0000, RZ, 0xc0, !PT ;  /* 0xffff000064647812 */ /* 0x000fe200078ec0ff */
[----:B------:R-:W-:Y:S01]  /*52a0*/  IMAD.U32 R96, R99, 0x10000, RZ ;  /* 0x0001000063607824 */ /* 0x000fe200078e00ff */
[----:B------:R-:W-:Y:S01]  /*52b0*/  PRMT R11, R83, 0x5432, R102 ;  /* 0x00005432530b7816 */ /* 0x000fe20000000066 */
[-C--:B------:R-:W-:Y:S01]  /*52c0*/  FMUL.FTZ R102, R92, R101.reuse ;  /* 0x000000655c667220 */ /* 0x080fe20000410000 */
[----:B------:R-:W-:Y:S01]  /*52d0*/  PRMT R94, R86, 0x5432, R94 ;  /* 0x00005432565e7816 */ /* 0x000fe2000000005e */
[-C--:B------:R-:W-:Y:S01]  /*52e0*/  FMUL.FTZ R104, R92, R100.reuse ;  /* 0x000000645c687220 */ /* 0x080fe20000410000 */
[----:B------:R-:W-:Y:S01]  /*52f0*/  LOP3.LUT R99, R99, 0xffff0000, RZ, 0xc0, !PT ;  /* 0xffff000063637812 */ /* 0x000fe200078ec0ff */
[----:B------:R-:W-:Y:S01]  /*5300*/  FFMA.FTZ R92, R33, R100, -R102 ;  /* 0x00000064215c7223 */ /* 0x000fe20000010866 */
[----:B------:R-:W-:Y:S01]  /*5310*/  FMUL.FTZ R102, R93, R98 ;  /* 0x000000625d667220 */ /* 0x000fe20000410000 */
[----:B------:R-:W-:Y:S01]  /*5320*/  LOP3.LUT R100, R95, 0xffff0000, RZ, 0xc0, !PT ;  /* 0xffff00005f647812 */ /* 0x000fe200078ec0ff */
[-C--:B------:R-:W-:Y:S01]  /*5330*/  FMUL.FTZ R95, R93, R96.reuse ;  /* 0x000000605d5f7220 */ /* 0x080fe20000410000 */
[----:B------:R-:W-:Y:S01]  /*5340*/  FFMA.FTZ R33, R33, R101, R104 ;  /* 0x0000006521217223 */ /* 0x000fe20000010068 */
[----:B------:R-:W-:Y:S01]  /*5350*/  FFMA.FTZ R93, R91, R96, -R102 ;  /* 0x000000605b5d7223 */ /* 0x000fe20000010866 */
[----:B------:R-:W-:-:S02]  /*5360*/  IMAD.U32 R96, R94, 0x10000, RZ ;  /* 0x000100005e607824 */ /* 0x000fc400078e00ff */
[----:B------:R-:W-:Y:S01]  /*5370*/  FFMA.FTZ R91, R91, R98, R95 ;  /* 0x000000625b5b7223 */ /* 0x000fe2000001005f */
[C---:B------:R-:W-:Y:S01]  /*5380*/  FMUL.FTZ R98, R32.reuse, R100 ;  /* 0x0000006420627220 */ /* 0x040fe20000410000 */
[----:B------:R-:W-:Y:S02]  /*5390*/  IMAD.U32 R95, R35, 0x10000, RZ ;  /* 0x00010000235f7824 */ /* 0x000fe400078e00ff */
[-C--:B------:R-:W-:Y:S01]  /*53a0*/  FMUL.FTZ R32, R32, R99.reuse ;  /* 0x0000006320207220 */ /* 0x080fe20000410000 */
[----:B------:R-:W-:Y:S01]  /*53b0*/  FMUL.FTZ R101, R5, R96 ;  /* 0x0000006005657220 */ /* 0x000fe20000410000 */
[----:B------:R-:W-:Y:S01]  /*53c0*/  FFMA.FTZ R98, R9, R99, -R98 ;  /* 0x0000006309627223 */ /* 0x000fe20000010862 */
[----:B------:R-:W-:Y:S01]  /*53d0*/  LOP3.LUT R12, R12, 0xffff0000, RZ, 0xc0, !PT ;  /* 0xffff00000c0c7812 */ /* 0x000fe200078ec0ff */
[-C--:B------:R-:W-:Y:S01]  /*53e0*/  FMUL.FTZ R5, R5, R95.reuse ;  /* 0x0000005f05057220 */ /* 0x080fe20000410000 */
[----:B------:R-:W-:Y:S01]  /*53f0*/  LOP3.LUT R99, R94, 0xffff0000, RZ, 0xc0, !PT ;  /* 0xffff00005e637812 */ /* 0x000fe200078ec0ff */
[----:B------:R-:W-:Y:S01]  /*5400*/  FFMA.FTZ R32, R9, R100, R32 ;  /* 0x0000006409207223 */ /* 0x000fe20000010020 */
[----:B------:R-:W-:Y:S01]  /*5410*/  LOP3.LUT R35, R35, 0xffff0000, RZ, 0xc0, !PT ;  /* 0xffff000023237812 */ /* 0x000fe200078ec0ff */
[----:B------:R-:W-:Y:S01]  /*5420*/  FFMA.FTZ R101, R4, R95, -R101 ;  /* 0x0000005f04657223 */ /* 0x000fe20000010865 */
[----:B------:R-:W-:Y:S01]  /*5430*/  LOP3.LUT R8, R8, 0xffff0000, RZ, 0xc0, !PT ;  /* 0xffff000008087812 */ /* 0x000fe200078ec0ff */
[----:B------:R-:W-:Y:S01]  /*5440*/  FFMA.FTZ R96, R4, R96, R5 ;  /* 0x0000006004607223 */ /* 0x000fe20000010005 */
[C---:B------:R-:W-:Y:S01]  /*5450*/  FMUL.FTZ R9, R12.reuse, R99 ;  /* 0x000000630c097220 */ /* 0x040fe20000410000 */
        /* <DEDUP_REMOVED lines=10> */
[----:B------:R-:W-:Y:S01]  /*5500*/  LOP3.LUT R10, R10, 0xffff0000, RZ, 0xc0, !PT ;  /* 0xffff00000a0a7812 */ /* 0x000fe200078ec0ff */
[C---:B------:R-:W-:Y:S01]  /*5510*/  FMUL.FTZ R7, R14.reuse, R13 ;  /* 0x0000000d0e077220 */ /* 0x040fe20000410000 */
[----:B------:R-:W-:Y:S01]  /*5520*/  FMUL.FTZ R14, R14, R11 ;  /* 0x0000000b0e0e7220 */ /* 0x000fe20000410000 */
        /* <DEDUP_REMOVED lines=17> */
.L_x_12972:
[----:B------:R-:W-:Y:S05]  /*5640*/  BSYNC B2 ;  /* 0x0000000000027941 */ /* 0x000fea0003800000 */
.L_x_12971:
[----:B--2---:R4:W-:Y:S04]  /*5650*/  ST.E.128 desc[UR44][R70.64], R8 ;  /* 0x0000000846007985 */ /* 0x0049e8000c101d2c */
[----:B---3--:R4:W-:Y:S02]  /*5660*/  @!P5 ST.E.128 desc[UR44][R72.64], R12 ;  /* 0x0000000c4800d985 */ /* 0x0089e4000c101d2c */
.L_x_12970:
[----:B------:R-:W-:Y:S05]  /*5670*/  BSYNC B1 ;  /* 0x0000000000017941 */ /* 0x000fea0003800000 */
.L_x_12969:
[----:B------:R-:W-:-:S03]  /*5680*/  UMOV UR4, 0xffffffff ;  /* 0xffffffff00047882 */ /* 0x000fc60000000000 */
[----:B------:R-:W-:Y:S05]  /*5690*/  BRA.DIV UR4, `(.L_x_12973) ;  /* 0x0000034a046c7947 */ /* 0x000fea000b800000 */
[----:B-1----:R-:W1:Y:S04]  /*56a0*/  SHFL.IDX PT, R80, R80, 0x1, 0x1c1f ;  /* 0x003c1f0050507f89 */ /* 0x002e6800000e0000 */
[----:B----4-:R4:W0:Y:S02]  /*56b0*/  SHFL.IDX PT, R14, R79, 0x1, 0x1c1f ;  /* 0x003c1f004f0e7f89 */ /* 0x01082400000e0000 */
.L_x_13324:
[----:B------:R-:W-:Y:S01]  /*56c0*/  ISETP.GE.OR P0, PT, R175, R78, P0 ;  /* 0x0000004eaf00720c */ /* 0x000fe20000706670 */
[----:B0-----:R-:W-:Y:S02]  /*56d0*/  IMAD.MOV.U32 R12, RZ, RZ, R14 ;  /* 0x000000ffff0c7224 */ /* 0x001fe400078e000e */
[----:B-1----:R-:W-:-:S10]  /*56e0*/  IMAD.MOV.U32 R13, RZ, RZ, R80 ;  /* 0x000000ffff0d7224 */ /* 0x002fd400078e0050 */
[----:B------:R-:W-:Y:S05]  /*56f0*/  @P0 BRA `(.L_x_12956) ;  /* 0x0000000800e80947 */ /* 0x000fea0003800000 */
[----:B------:R-:W0:Y:S01]  /*5700*/  LDC R32, c[0x0][0x2f4] ;  /* 0x0000bd00ff207b82 */ /* 0x000e220000000800 */
        /* <DEDUP_REMOVED lines=22> */
[----:B------:R-:W-:Y:S02]  /*5870*/  PRMT R90, R90, 0x5410, R81 ;  /* 0x000054105a5a7816 */ /* 0x000fe40000000051 */
[----:B------:R-:W-:Y:S02]  /*5880*/  PRMT R87, R87, 0x5410, R70 ;  /* 0x0000541057577816 */ /* 0x000fe40000000046 */
[----:B--2---:R-:W-:Y:S01]  /*5890*/  SHF.R.U64 R73, R40, 0x10, R41 ;  /* 0x0000001028497819 */ /* 0x004fe20000001229 */
[----:B------:R-:W-:Y:S01]  /*58a0*/  IMAD.U32 R40, R9, 0x10000, RZ ;  /* 0x0001000009287824 */ /* 0x000fe200078e00ff */
[--C-:B------:R-:W-:Y:S01]  /*58b0*/  SHF.R.U64 R71, R42, 0x10, R43.reuse ;  /* 0x000000102a477819 */ /* 0x100fe2000000122b */
[----:B------:R-:W-:Y:S01]  /*58c0*/  IMAD.U32 R42, R11, 0x10000, RZ ;  /* 0x000100000b2a7824 */ /* 0x000fe200078e00ff */
[----:B---3--:R-:W-:-:S02]  /*58d0*/  SHF.R.U32.HI R72, RZ, 0x10, R43 ;  /* 0x00000010ff487819 */ /* 0x008fc4000001162b */
[----:B------:R-:W-:Y:S01]  /*58e0*/  LOP3.LUT R41, R9, 0xffff0000, RZ, 0xc0, !PT ;  /* 0xffff000009297812 */ /* 0x000fe200078ec0ff */
[----:B------:R-:W-:Y:S01]  /*58f0*/  IMAD.U32 R9, R90, 0x10000, RZ ;  /* 0x000100005a097824 */ /* 0x000fe200078e00ff */
[----:B------:R-:W-:Y:S01]  /*5900*/  LOP3.LUT R43, R11, 0xffff0000, RZ, 0xc0, !PT ;  /* 0xffff00000b2b7812 */ /* 0x000fe200078ec0ff */
[----:B------:R-:W-:Y:S01]  /*5910*/  IMAD.U32 R11, R87, 0x10000, RZ ;  /* 0x00010000570b7824 */ /* 0x000fe200078e00ff */
[----:B------:R-:W-:Y:S02]  /*5920*/  SHF.R.U32.HI R80, RZ, 0x10, R39 ;  /* 0x00000010ff507819 */ /* 0x000fe40000011627 */
[----:B------:R-:W-:Y:S01]  /*5930*/  SHF.R.U64 R92, R36, 0x10, R37 ;  /* 0x00000010245c7819 */ /* 0x000fe20000001225 */
[----:B------:R-:W-:Y:S01]  /*5940*/  IMAD.U32 R37, R5, 0x10000, RZ ;  /* 0x0001000005257824 */ /* 0x000fe200078e00ff */
[----:B------:R-:W-:Y:S01]  /*5950*/  PRMT R85, R85, 0x5410, R72 ;  /* 0x0000541055557816 */ /* 0x000fe20000000048 */
[C---:B------:R-:W-:Y:S01]  /*5960*/  FMUL.FTZ R70, R40.reuse, R11 ;  /* 0x0000000b28467220 */ /* 0x040fe20000410000 */
[----:B------:R-:W-:Y:S01]  /*5970*/  LOP3.LUT R87, R87, 0xffff0000, RZ, 0xc0, !PT ;  /* 0xffff000057577812 */ /* 0x000fe200078ec0ff */
[-C--:B------:R-:W-:Y:S01]  /*5980*/  FMUL.FTZ R72, R40, R9.reuse ;  /* 0x0000000928487220 */ /* 0x080fe20000410000 */
[----:B------:R-:W-:Y:S01]  /*5990*/  PRMT R83, R83, 0x5410, R80 ;  /* 0x0000541053537816 */ /* 0x000fe20000000050 */
[C---:B------:R-:W-:Y:S01]  /*59a0*/  FFMA.FTZ R9, R37.reuse, R9, -R70 ;  /* 0x0000000925097223 */ /* 0x040fe20000010846 */
[----:B----4-:R-:W-:Y:S01]  /*59b0*/  SHF.R.U64 R79, R38, 0x10, R39 ;  /* 0x00000010264f7819 */ /* 0x010fe20000001227 */
[----:B------:R-:W-:Y:S01]  /*59c0*/  FFMA.FTZ R11, R37, R11, R72 ;  /* 0x0000000b250b7223 */ /* 0x000fe20000010048 */
[----:B------:R-:W-:Y:S01]  /*59d0*/  LOP3.LUT R90, R90, 0xffff0000, RZ, 0xc0, !PT ;  /* 0xffff00005a5a7812 */ /* 0x000fe200078ec0ff */
[----:B------:R-:W-:Y:S01]  /*59e0*/  IMAD.U32 R40, R85, 0x10000, RZ ;  /* 0x0001000055287824 */ /* 0x000fe200078e00ff */
[----:B------:R-:W-:Y:S01]  /*59f0*/  LOP3.LUT R38, R5, 0xffff0000, RZ, 0xc0, !PT ;  /* 0xffff000005267812 */ /* 0x000fe200078ec0ff */
[----:B------:R-:W-:Y:S01]  /*5a00*/  IMAD.U32 R37, R83, 0x10000, RZ ;  /* 0x0001000053257824 */ /* 0x000fe200078e00ff */
[----:B------:R-:W-:Y:S01]  /*5a10*/  PRMT R84, R84, 0x5410, R71 ;  /* 0x0000541054547816 */ /* 0x000fe20000000047 */
[C---:B------:R-:W-:Y:S01]  /*5a20*/  FMUL.FTZ R71, R41.reuse, R87 ;  /* 0x0000005729477220 */ /* 0x040fe20000410000 */
[----:B------:R-:W-:Y:S01]  /*5a30*/  FMUL.FTZ R41, R41, R90 ;  /* 0x0000005a29297220 */ /* 0x000fe20000410000 */
[----:B------:R-:W-:-:S02]  /*5a40*/  IMAD.U32 R39, R7, 0x10000, RZ ;  /* 0x0001000007277824 */ /* 0x000fc400078e00ff */
[----:B------:R-:W-:Y:S01]  /*5a50*/  FMUL.FTZ R70, R42, R40 ;  /* 0x000000282a467220 */ /* 0x000fe20000410000 */
[----:B------:R-:W-:Y:S01]  /*5a60*/  FFMA.FTZ R90, R38, R90, -R71 ;  /* 0x0000005a265a7223 */ /* 0x000fe20000010847 */
[----:B------:R-:W-:Y:S01]  /*5a70*/  LOP3.LUT R85, R85, 0xffff0000, RZ, 0xc0, !PT ;  /* 0xffff000055557812 */ /* 0x000fe200078ec0ff */
[-C--:B------:R-:W-:Y:S01]  /*5a80*/  FMUL.FTZ R71, R42, R37.reuse ;  /* 0x000000252a477220 */ /* 0x080fe20000410000 */
[----:B------:R-:W-:Y:S01]  /*5a90*/  PRMT R86, R86, 0x5410, R73 ;  /* 0x0000541056567816 */ /* 0x000fe20000000049 */
[----:B------:R-:W-:Y:S01]  /*5aa0*/  FFMA.FTZ R70, R39, R37, -R70 ;  /* 0x0000002527467223 */ /* 0x000fe20000010846 */
[----:B------:R-:W-:Y:S01]  /*5ab0*/  LOP3.LUT R83, R83, 0xffff0000, RZ, 0xc0, !PT ;  /* 0xffff000053537812 */ /* 0x000fe200078ec0ff */
[----:B------:R-:W-:Y:S01]  /*5ac0*/  FFMA.FTZ R71, R39, R40, R71 ;  /* 0x0000002827477223 */ /* 0x000fe20000010047 */
[----:B------:R-:W-:Y:S01]  /*5ad0*/  LOP3.LUT R36, R7, 0xffff0000, RZ, 0xc0, !PT ;  /* 0xffff000007247812 */ /* 0x000fe200078ec0ff */
[----:B------:R-:W-:Y:S01]  /*5ae0*/  FFMA.FTZ R42, R38, R87, R41 ;  /* 0x00000057262a7223 */ /* 0x000fe20000010029 */
[----:B------:R-:W-:Y:S01]  /*5af0*/  PRMT R89, R89, 0x5410, R92 ;  /* 0x0000541059597816 */ /* 0x000fe2000000005c */
[----:B------:R-:W-:Y:S01]  /*5b00*/  FMUL.FTZ R39, R43, R85 ;  /* 0x000000552b277220 */ /* 0x000fe20000410000 */
[----:B------:R-:W-:-:S02]  /*5b10*/  IMAD.U32 R38, R86, 0x10000, RZ ;  /* 0x0001000056267824 */ /* 0x000fc400078e00ff */
[-C--:B------:R-:W-:Y:S01]  /*5b20*/  FMUL.FTZ R43, R43, R83.reuse ;  /* 0x000000532b2b7220 */ /* 0x080fe20000410000 */
[----:B------:R-:W-:Y:S01]  /*5b30*/  LOP3.LUT R8, R8, 0xffff0000, RZ, 0xc0, !PT ;  /* 0xffff000008087812 */ /* 0x000fe200078ec0ff */
[----:B------:R-:W-:Y:S02]  /*5b40*/  IMAD.U32 R37, R89, 0x10000, RZ ;  /* 0x0001000059257824 */ /* 0x000fe400078e00ff */
[----:B------:R-:W-:Y:S01]  /*5b50*/  FFMA.FTZ R83, R36, R83, -R39 ;  /* 0x0000005324537223 */ /* 0x000fe20000010827 */
[----:B------:R-:W-:Y:S01]  /*5b60*/  LOP3.LUT R39, R86, 0xffff0000, RZ, 0xc0, !PT ;  /* 0xffff000056277812 */ /* 0x000fe200078ec0ff */
[----:B------:R-:W-:Y:S01]  /*5b70*/  FMUL.FTZ R41, R35, R38 ;  /* 0x0000002623297220 */ /* 0x000fe20000410000 */
[----:B------:R-:W-:Y:S01]  /*5b80*/  LOP3.LUT R89, R89, 0xffff0000, RZ, 0xc0, !PT ;  /* 0xffff000059597812 */ /* 0x000fe200078ec0ff */
[----:B------:R-:W-:Y:S01]  /*5b90*/  FMUL.FTZ R35, R35, R37 ;  /* 0x0000002523237220 */ /* 0x000fe20000410000 */
[----:B------:R-:W-:Y:S01]  /*5ba0*/  PRMT R88, R88, 0x5410, R79 ;  /* 0x0000541058587816 */ /* 0x000fe2000000004f */
[----:B------:R-:W-:Y:S01]  /*5bb0*/  FFMA.FTZ R40, R36, R85, R43 ;  /* 0x0000005524287223 */ /* 0x000fe2000001002b */
[----:B------:R-:W-:Y:S01]  /*5bc0*/  FFMA.FTZ R41, R34, R37, -R41 ;  /* 0x0000002522297223 */ /* 0x000fe20000010829 */
[----:B------:R-:W-:Y:S01]  /*5bd0*/  LOP3.LUT R4, R4, 0xffff0000, RZ, 0xc0, !PT ;  /* 0xffff000004047812 */ /* 0x000fe200078ec0ff */
[C---:B------:R-:W-:Y:S01]  /*5be0*/  IMAD.U32 R5, R6.reuse, 0x10000, RZ ;  /* 0x0001000006057824 */ /* 0x040fe200078e00ff */
[----:B------:R-:W-:Y:S01]  /*5bf0*/  LOP3.LUT R7, R6, 0xffff0000, RZ, 0xc0, !PT ;  /* 0xffff000006077812 */ /* 0x000fe200078ec0ff */
[C---:B------:R-:W-:Y:S01]  /*5c00*/  FMUL.FTZ R43, R8.reuse, R39 ;  /* 0x00000027082b7220 */ /* 0x040fe20000410000 */
[----:B------:R-:W-:Y:S01]  /*5c10*/  FMUL.FTZ R37, R8, R89 ;  /* 0x0000005908257220 */ /* 0x000fe20000410000 */
[C---:B------:R-:W-:Y:S01]  /*5c20*/  IMAD.U32 R6, R10.reuse, 0x10000, RZ ;  /* 0x000100000a067824 */ /* 0x040fe200078e00ff */
[----:B------:R-:W-:Y:S01]  /*5c30*/  LOP3.LUT R10, R10, 0xffff0000, RZ, 0xc0, !PT ;  /* 0xffff00000a0a7812 */ /* 0x000fe200078ec0ff */
[----:B------:R-:W-:-:S02]  /*5c40*/  IMAD.U32 R8, R88, 0x10000, RZ ;  /* 0x0001000058087824 */ /* 0x000fc400078e00ff */
[----:B------:R-:W-:Y:S01]  /*5c50*/  FFMA.FTZ R35, R34, R38, R35 ;  /* 0x0000002622237223 */ /* 0x000fe20000010023 */
[----:B------:R-:W-:Y:S01]  /*5c60*/  LOP3.LUT R88, R88, 0xffff0000, RZ, 0xc0, !PT ;  /* 0xffff000058587812 */ /* 0x000fe200078ec0ff */
[C---:B------:R-:W-:Y:S01]  /*5c70*/  IMAD.U32 R34, R84.reuse, 0x10000, RZ ;  /* 0x0001000054227824 */ /* 0x040fe200078e00ff */
[----:B------:R-:W-:Y:S01]  /*5c80*/  LOP3.LUT R84, R84, 0xffff0000, RZ, 0xc0, !PT ;  /* 0xffff000054547812 */ /* 0x000fe200078ec0ff */
[C---:B------:R-:W-:Y:S01]  /*5c90*/  FFMA.FTZ R36, R4.reuse, R89, -R43 ;  /* 0x0000005904247223 */ /* 0x040fe2000001082b */
[----:B------:R-:W-:Y:S01]  /*5ca0*/  FFMA.FTZ R4, R4, R39, R37 ;  /* 0x0000002704047223 */ /* 0x000fe20000010025 */
[----:B------:R-:W-:Y:S01]  /*5cb0*/  FMUL.FTZ R37, R6, R8 ;  /* 0x0000000806257220 */ /* 0x000fe20000410000 */
[----:B------:R-:W-:Y:S01]  /*5cc0*/  FMUL.FTZ R39, R10, R88 ;  /* 0x000000580a277220 */ /* 0x000fe20000410000 */
[----:B------:R-:W-:Y:S01]  /*5cd0*/  FMUL.FTZ R38, R6, R34 ;  /* 0x0000002206267220 */ /* 0x000fe20000410000 */
[----:B------:R-:W-:Y:S01]  /*5ce0*/  FMUL.FTZ R6, R10, R84 ;  /* 0x000000540a067220 */ /* 0x000fe20000410000 */
[----:B------:R-:W-:Y:S01]  /*5cf0*/  FFMA.FTZ R37, R5, R34, R37 ;  /* 0x0000002205257223 */ /* 0x000fe20000010025 */
[----:B------:R-:W-:Y:S01]  /*5d00*/  FFMA.FTZ R84, R7, R84, R39 ;  /* 0x0000005407547223 */ /* 0x000fe20000010027 */
[----:B------:R-:W-:Y:S01]  /*5d10*/  FFMA.FTZ R38, R5, R8, -R38 ;  /* 0x0000000805267223 */ /* 0x000fe20000010826 */
[----:B------:R-:W-:Y:S01]  /*5d20*/  FFMA.FTZ R5, R7, R88, -R6 ;  /* 0x0000005807057223 */ /* 0x000fe20000010806 */
[----:B------:R-:W-:-:S02]  /*5d30*/  F2FP.BF16.F32.PACK_AB R9, R90, R9 ;  /* 0x000000095a09723e */ /* 0x000fc400000010ff */
[----:B------:R-:W-:Y:S02]  /*5d40*/  F2FP.BF16.F32.PACK_AB R8, R36, R41 ;  /* 0x000000292408723e */ /* 0x000fe400000010ff */
        /* <DEDUP_REMOVED lines=11> */
[----:B------:R-:W-:-:S07]  /*5e00*/  IMAD.MOV.U32 R11, RZ, RZ, R40 ;  /* 0x000000ffff0b7224 */ /* 0x000fce00078e0028 */
.L_x_12975:
[----:B------:R-:W-:Y:S05]  /*5e10*/  BSYNC B1 ;  /* 0x0000000000017941 */ /* 0x000fea0003800000 */
.L_x_12974:
[----:B0-----:R0:W-:Y:S01]  /*5e20*/  ST.E.128 desc[UR44][R14.64], R4 ;  /* 0x000000040e007985 */ /* 0x0011e2000c101d2c */
[----:B------:R-:W-:-:S13]  /*5e30*/  ISETP.GE.AND P0, PT, R33, R32, PT ;  /* 0x000000202100720c */ /* 0x000fda0003f06270 */
[----:B------:R-:W-:Y:S05]  /*5e40*/  @P0 BRA `(.L_x_12956) ;  /* 0x0000000400140947 */ /* 0x000fea0003800000 */
[----:B------:R-:W-:-:S05]  /*5e50*/  IMAD.WIDE R12, R33, 0x2, R12 ;  /* 0x00000002210c7825 */ /* 0x000fca00078e020c */
[----:B-1----:R1:W-:Y:S01]  /*5e60*/  ST.E.128 desc[UR44][R12.64], R8 ;  /* 0x000000080c007985 */ /* 0x0023e2000c101d2c */
[----:B------:R-:W-:Y:S05]  /*5e70*/  BRA `(.L_x_12956) ;  /* 0x0000000400087947 */ /* 0x000fea0003800000 */
.L_x_12937:
[----:B------:R-:W-:-:S13]  /*5e80*/  ISETP.NE.AND P3, PT, R58, 0x3, PT ;  /* 0x000000033a00780c */ /* 0x000fda0003f65270 */
[----:B------:R-:W-:Y:S05]  /*5e90*/  @!P3 BRA `(.L_x_12976) ;  /* 0x000000000004b947 */ /* 0x000fea0003800000 */
[----:B------:R-:W-:Y:S01]  /*5ea0*/  BPT.TRAP 0x1 ;  /* 0x000000040000795c */ /* 0x000fe20000300000 */
.L_x_12976:
[----:B------:R-:W-:Y:S01]  /*5eb0*/  IMAD R69, R153, 0x8, R2 ;  /* 0x0000000899457824 */ /* 0x000fe200078e0202 */
[----:B------:R-:W-:Y:S01]  /*5ec0*/  SHF.L.U32 R82, R159, 0x1f, RZ ;  /* 0x0000001f9f527819 */ /* 0x000fe200000006ff */
[----:B------:R-:W-:Y:S01]  /*5ed0*/  BSSY B1, `(.L_x_12977) ;  /* 0x0000004000017945 */ /* 0x000fe20003800000 */
[----:B------:R-:W-:Y:S02]  /*5ee0*/  SHF.R.S32.HI R76, RZ, 0x1f, R75 ;  /* 0x0000001fff4c7819 */ /* 0x000fe4000001144b */
[----:B------:R-:W0:Y:S02]  /*5ef0*/  SYNCS.PHASECHK.TRANS64.TRYWAIT P0, [R69+URZ+0x32490], R82 ;  /* 0x03249052450075a7 */ /* 0x000e24000800017f */
[----:B0-----:R-:W-:Y:S05]  /*5f00*/  @!P0 BRA `(.L_x_12978) ;  /* 0x0000034000988947 */ /* 0x001fea0003800000 */
.L_x_13325:
[----:B------:R-:W-:Y:S05]  /*5f10*/  BSYNC B1 ;  /* 0x0000000000017941 */ /* 0x000fea0003800000 */
.L_x_12977:
        /* <DEDUP_REMOVED lines=25> */
.L_x_13329:
        /* <DEDUP_REMOVED lines=13> */
.L_x_12981:
[----:B------:R-:W-:Y:S05]  /*6180*/  BSYNC B1 ;  /* 0x0000000000017941 */ /* 0x000fea0003800000 */
.L_x_12980:
[----:B------:R-:W-:-:S03]  /*6190*/  UMOV UR4, 0xffffffff ;  /* 0xffffffff00047882 */ /* 0x000fc60000000000 */
[----:B------:R-:W-:Y:S05]  /*61a0*/  BRA.DIV UR4, `(.L_x_12982) ;  /* 0x00000342044c7947 */ /* 0x000fea000b800000 */
[----:B--2---:R2:W0:Y:S04]  /*61b0*/  SHFL.IDX PT, R33, R32, 0x1, 0x1c1f ;  /* 0x003c1f0020217f89 */ /* 0x00442800000e0000 */
[----:B---3--:R2:W3:Y:S02]  /*61c0*/  SHFL.IDX PT, R14, R10, 0x1, 0x1c1f ;  /* 0x003c1f000a0e7f89 */ /* 0x0084e400000e0000 */
.L_x_13333:
        /* <DEDUP_REMOVED lines=13> */
.L_x_12956:
[----:B------:R-:W-:Y:S05]  /*62a0*/  BSYNC B0 ;  /* 0x0000000000007941 */ /* 0x000fea0003800000 */
.L_x_12936:
        /* <DEDUP_REMOVED lines=9> */
[----:B----4-:R4:W-:Y:S01]  /*6340*/  BAR.SYNC.DEFER_BLOCKING R54, 0x80 ;  /* 0x000200360000751d */ /* 0x0109e20000010000 */
[----:B0-----:R-:W-:-:S13]  /*6350*/  LOP3.LUT P0, RZ, R4, 0x7f, RZ, 0xc0, !PT ;  /* 0x0000007f04ff7812 */ /* 0x001fda000780c0ff */
[----:B------:R-:W-:-:S05]  /*6360*/  @!P0 VIADD R4, R69, 0x324a0 ;  /* 0x000324a045048836 */ /* 0x000fca0000000000 */
[----:B------:R-:W-:-:S04]  /*6370*/  @!P0 PRMT R4, RZ, 0x654, R4 ;  /* 0x00000654ff048816 */ /* 0x000fc80000000004 */
[----:B------:R4:W-:Y:S01]  /*6380*/  @!P0 SYNCS.ARRIVE.TRANS64.RED.A1T0 RZ, [R4+URZ], RZ ;  /* 0x000000ff04ff89a7 */ /* 0x0009e2000810043f */
[----:B------:R-:W-:Y:S05]  /*6390*/  @!P3 BRA `(.L_x_12984) ;  /* 0x000000000004b947 */ /* 0x000fea0003800000 */
[----:B------:R-:W-:Y:S01]  /*63a0*/  BPT.TRAP 0x1 ;  /* 0x000000040000795c */ /* 0x000fe20000300000 */
.L_x_12984:
[----:B------:R-:W-:Y:S05]  /*63b0*/  BSYNC B0 ;  /* 0x0000000000007941 */ /* 0x000fea0003800000 */
.L_x_12983:
[----:B------:R-:W0:Y:S01]  /*63c0*/  SYNCS.PHASECHK.TRANS64.TRYWAIT P3, [R69+URZ+0x324b0], R82 ;  /* 0x0324b052450075a7 */ /* 0x000e22000806017f */
[----:B------:R-:W-:Y:S04]  /*63d0*/  BSSY B0, `(.L_x_12985) ;  /* 0x0000002000007945 */ /* 0x000fe80003800000 */
[----:B0-----:R-:W-:Y:S05]  /*63e0*/  @!P3 BRA `(.L_x_12986) ;  /* 0x000003400004b947 */ /* 0x001fea0003800000 */
.L_x_13334:
[----:B------:R-:W-:Y:S05]  /*63f0*/  BSYNC B0 ;  /* 0x0000000000007941 */ /* 0x000fea0003800000 */
.L_x_12985:
[----:B------:R-:W-:Y:S01]  /*6400*/  ULDC.64 UR4, c[0x0][0x328] ;  /* 0x0000ca0000047ab9 */ /* 0x000fe20000000a00 */
[----:B------:R-:W-:Y:S01]  /*6410*/  IMAD.IADD R78, R78, 0x1, -R158 ;  /* 0x000000014e4e7824 */ /* 0x000fe200078e0a9e */
[----:B------:R-:W-:Y:S01]  /*6420*/  ULDC.64 UR6, c[0x0][0x318] ;  /* 0x0000c60000067ab9 */ /* 0x000fe20000000a00 */
[----:B------:R-:W-:Y:S01]  /*6430*/  IMAD R76, R76, UR4, RZ ;  /* 0x000000044c4c7c24 */ /* 0x000fe2000f8e02ff */
[----:B------:R-:W-:Y:S01]  /*6440*/  BSSY B0, `(.L_x_12987) ;  /* 0x0000040000007945 */ /* 0x000fe20003800000 */
[----:B----4-:R-:W-:Y:S01]  /*6450*/  IMAD.WIDE.U32 R4, R75, UR4, RZ ;  /* 0x000000044b047c25 */ /* 0x010fe2000f8e00ff */
[----:B------:R-:W-:-:S03]  /*6460*/  ISETP.GE.AND P3, PT, R78, 0x1, PT ;  /* 0x000000014e00780c */ /* 0x000fc60003f66270 */
[----:B------:R-:W-:Y:S01]  /*6470*/  IMAD R75, R75, UR5, R76 ;  /* 0x000000054b4b7c24 */ /* 0x000fe2000f8e024c */
[----:B------:R-:W-:Y:S01]  /*6480*/  ULDC.64 UR4, c[0x0][0x338] ;  /* 0x0000ce0000047ab9 */ /* 0x000fe20000000a00 */
[----:B-1----:R-:W-:Y:S02]  /*6490*/  IMAD R11, R153, 0x6000, R56 ;  /* 0x00006000990b7824 */ /* 0x002fe400078e0238 */
        /* <DEDUP_REMOVED lines=8> */
[C---:B------:R-:W-:Y:S01]  /*6520*/  LEA R13, P4, R4.reuse, UR6, 0x1 ;  /* 0x00000006040d7c11 */ /* 0x040fe2000f8808ff */
[----:B------:R-:W-:Y:S02]  /*6530*/  IMAD.IADD R5, R55, 0x1, R11 ;  /* 0x0000000137057824 */ /* 0x000fe400078e020b */
[--C-:B------:R-:W-:Y:S01]  /*6540*/  IMAD R11, R11, 0x2, R46.reuse ;  /* 0x000000020b0b7824 */ /* 0x100fe200078e022e */
[----:B---3--:R-:W-:Y:S01]  /*6550*/  LEA.HI.X R14, R4, UR7, R7, 0x1, P4 ;  /* 0x00000007040e7c11 */ /* 0x008fe2000a0f0c07 */
[----:B------:R0:W1:Y:S01]  /*6560*/  SHFL.IDX PT, R33, R13, RZ, 0x1c1f ;  /* 0x001c1fff0d217589 */ /* 0x00006200000e0000 */
[----:B--2---:R-:W-:-:S03]  /*6570*/  IMAD R10, R5, 0x2, R46 ;  /* 0x00000002050a7824 */ /* 0x004fc600078e022e */
[----:B------:R0:W2:Y:S01]  /*6580*/  SHFL.IDX PT, R15, R14, RZ, 0x1c1f ;  /* 0x001c1fff0e0f7589 */ /* 0x0000a200000e0000 */
[----:B------:R-:W-:Y:S05]  /*6590*/  @!P3 BRA `(.L_x_12988) ;  /* 0x0000000000a8b947 */ /* 0x000fea0003800000 */
[C---:B------:R-:W-:Y:S02]  /*65a0*/  LOP3.LUT R4, R68.reuse, 0x1, RZ, 0xc0, !PT ;  /* 0x0000000144047812 */ /* 0x040fe400078ec0ff */
[----:B------:R-:W-:Y:S02]  /*65b0*/  LOP3.LUT P3, RZ, R68, 0x2, RZ, 0xc0, !PT ;  /* 0x0000000244ff7812 */ /* 0x000fe4000786c0ff */
[----:B------:R-:W-:Y:S02]  /*65c0*/  ISETP.NE.U32.AND P4, PT, R4, 0x1, PT ;  /* 0x000000010400780c */ /* 0x000fe40003f85070 */
[----:B------:R-:W-:-:S11]  /*65d0*/  PRMT R12, R51, 0x8880, RZ ;  /* 0x00008880330c7816 */ /* 0x000fd600000000ff */
[----:B------:R-:W3:Y:S01]  /*65e0*/  @!P4 LDS.128 R4, [R11] ;  /* 0x000000000b04c984 */ /* 0x000ee20000000c00 */
[----:B-1----:R-:W-:-:S04]  /*65f0*/  @!P4 LEA R8, P5, R22, R33, 0x1 ;  /* 0x000000211608c211 */ /* 0x002fc800078a08ff */
[----:B--2---:R-:W-:-:S05]  /*6600*/  @!P4 LEA.HI.X R9, R22, R15, R23, 0x1, P5 ;  /* 0x0000000f1609c211 */ /* 0x004fca00028f0c17 */
[----:B---3--:R1:W-:Y:S01]  /*6610*/  @!P4 ST.E.128 desc[UR44][R8.64], R4 ;  /* 0x000000040800c985 */ /* 0x0083e2000c101d2c */
[----:B------:R-:W-:-:S03]  /*6620*/  LOP3.LUT P4, RZ, R68, 0x4, RZ, 0xc0, !PT ;  /* 0x0000000444ff7812 */ /* 0x000fc6000788c0ff */
[----:B------:R-:W2:Y:S01]  /*6630*/  @P3 LDS.128 R4, [R10] ;  /* 0x000000000a043984 */ /* 0x000ea20000000c00 */
[----:B-1----:R-:W-:-:S04]  /*6640*/  @P3 LEA R8, P5, R152, R33, 0x1 ;  /* 0x0000002198083211 */ /* 0x002fc800078a08ff */
[----:B------:R-:W-:-:S05]  /*6650*/  @P3 LEA.HI.X R9, R152, R15, R157, 0x1, P5 ;  /* 0x0000000f98093211 */ /* 0x000fca00028f0c9d */
[----:B--2---:R1:W-:Y:S01]  /*6660*/  @P3 ST.E.128 desc[UR44][R8.64], R4 ;  /* 0x0000000408003985 */ /* 0x0043e2000c101d2c */
[----:B------:R-:W-:-:S03]  /*6670*/  LOP3.LUT P3, RZ, R68, 0x8, RZ, 0xc0, !PT ;  /* 0x0000000844ff7812 */ /* 0x000fc6000786c0ff */
[----:B------:R-:W2:Y:S01]  /*6680*/  @P4 LDS.128 R4, [R11+0x3000] ;  /* 0x003000000b044984 */ /* 0x000ea20000000c00 */
        /* <DEDUP_REMOVED lines=18> */
[----:B------:R-:W-:-:S03]  /*67b0*/  ISETP.GT.AND P3, PT, R12, -0x1, PT ;  /* 0xffffffff0c00780c */ /* 0x000fc60003f64270 */
[----:B------:R-:W2:Y:S01]  /*67c0*/  @P4 LDS.128 R4, [R11+0x9000] ;  /* 0x009000000b044984 */ /* 0x000ea20000000c00 */
[----:B-1----:R-:W-:-:S04]  /*67d0*/  @P4 LEA R8, P5, R174, R33, 0x1 ;  /* 0x00000021ae084211 */ /* 0x002fc800078a08ff */
[----:B------:R-:W-:-:S05]  /*67e0*/  @P4 LEA.HI.X R9, R174, R15, R193, 0x1, P5 ;  /* 0x0000000fae094211 */ /* 0x000fca00028f0cc1 */
[----:B--2---:R1:W-:Y:S04]  /*67f0*/  @P4 ST.E.128 desc[UR44][R8.64], R4 ;  /* 0x0000000408004985 */ /* 0x0043e8000c101d2c */
[----:B------:R-:W2:Y:S01]  /*6800*/  @!P3 LDS.128 R4, [R10+0x9000] ;  /* 0x009000000a04b984 */ /* 0x000ea20000000c00 */
[----:B-1----:R-:W-:-:S04]  /*6810*/  @!P3 LEA R8, P4, R173, R33, 0x1 ;  /* 0x00000021ad08b211 */ /* 0x002fc800078808ff */
[----:B------:R-:W-:-:S05]  /*6820*/  @!P3 LEA.HI.X R9, R173, R15, R192, 0x1, P4 ;  /* 0x0000000fad09b211 */ /* 0x000fca00020f0cc0 */
[----:B--2---:R3:W-:Y:S04]  /*6830*/  @!P3 ST.E.128 desc[UR44][R8.64], R4 ;  /* 0x000000040800b985 */ /* 0x0047e8000c101d2c */
.L_x_12988:
[----:B------:R-:W-:Y:S05]  /*6840*/  BSYNC B0 ;  /* 0x0000000000007941 */ /* 0x000fea0003800000 */
.L_x_12987:
[----:B------:R-:W-:Y:S01]  /*6850*/  ISETP.GE.AND P3, PT, R78, 0x41, PT ;  /* 0x000000414e00780c */ /* 0x000fe20003f66270 */
[----:B--2---:R2:W4:Y:S01]  /*6860*/  SHFL.IDX PT, R15, R14, 0x1, 0x1c1f ;  /* 0x003c1f000e0f7f89 */ /* 0x00452200000e0000 */
[----:B------:R-:W-:Y:S03]  /*6870*/  BSSY B0, `(.L_x_12989) ;  /* 0x000002d000007945 */ /* 0x000fe60003800000 */
[----:B0-----:R-:W0:Y:S08]  /*6880*/  SHFL.IDX PT, R13, R13, 0x1, 0x1c1f ;  /* 0x003c1f000d0d7f89 */ /* 0x001e3000000e0000 */
[----:B--2---:R-:W-:Y:S05]  /*6890*/  @!P3 BRA `(.L_x_12990) ;  /* 0x0000000000a8b947 */ /* 0x004fea0003800000 */
[C---:B---3--:R-:W-:Y:S02]  /*68a0*/  LOP3.LUT R4, R68.reuse, 0x1, RZ, 0xc0, !PT ;  /* 0x0000000144047812 */ /* 0x048fe400078ec0ff */
[----:B------:R-:W-:Y:S02]  /*68b0*/  LOP3.LUT P4, RZ, R68, 0x2, RZ, 0xc0, !PT ;  /* 0x0000000244ff7812 */ /* 0x000fe4000788c0ff */
[----:B------:R-:W-:Y:S02]  /*68c0*/  ISETP.NE.U32.AND P5, PT, R4, 0x1, PT ;  /* 0x000000010400780c */ /* 0x000fe40003fa5070 */
[----:B------:R-:W-:-:S11]  /*68d0*/  PRMT R12, R51, 0x8880, RZ ;  /* 0x00008880330c7816 */ /* 0x000fd600000000ff */
[----:B------:R-:W2:Y:S01]  /*68e0*/  @!P5 LDS.128 R4, [R11+0x2000] ;  /* 0x002000000b04d984 */ /* 0x000ea20000000c00 */
[----:B0-----:R-:W-:-:S04]  /*68f0*/  @!P5 LEA R8, P3, R22, R13, 0x1 ;  /* 0x0000000d1608d211 */ /* 0x001fc800078608ff */
[----:B----4-:R-:W-:Y:S02]  /*6900*/  @!P5 LEA.HI.X R9, R22, R15, R23, 0x1, P3 ;  /* 0x0000000f1609d211 */ /* 0x010fe400018f0c17 */
[----:B------:R-:W-:-:S03]  /*6910*/  LOP3.LUT P3, RZ, R68, 0x4, RZ, 0xc0, !PT ;  /* 0x0000000444ff7812 */ /* 0x000fc6000786c0ff */
[----:B--2---:R0:W-:Y:S04]  /*6920*/  @!P5 ST.E.128 desc[UR44][R8.64], R4 ;  /* 0x000000040800d985 */ /* 0x0041e8000c101d2c */
[----:B------:R-:W2:Y:S01]  /*6930*/  @P4 LDS.128 R4, [R10+0x2000] ;  /* 0x002000000a044984 */ /* 0x000ea20000000c00 */
[----:B0-----:R-:W-:-:S04]  /*6940*/  @P4 LEA R8, P5, R152, R13, 0x1 ;  /* 0x0000000d98084211 */ /* 0x001fc800078a08ff */
[----:B------:R-:W-:-:S05]  /*6950*/  @P4 LEA.HI.X R9, R152, R15, R157, 0x1, P5 ;  /* 0x0000000f98094211 */ /* 0x000fca00028f0c9d */
[----:B--2---:R0:W-:Y:S01]  /*6960*/  @P4 ST.E.128 desc[UR44][R8.64], R4 ;  /* 0x0000000408004985 */ /* 0x0041e2000c101d2c */
[----:B------:R-:W-:-:S03]  /*6970*/  LOP3.LUT P4, RZ, R68, 0x8, RZ, 0xc0, !PT ;  /* 0x0000000844ff7812 */ /* 0x000fc6000788c0ff */
        /* <DEDUP_REMOVED lines=19> */
[----:B------:R-:W-:-:S03]  /*6ab0*/  ISETP.GT.AND P4, PT, R12, -0x1, PT ;  /* 0xffffffff0c00780c */ /* 0x000fc60003f84270 */
[----:B------:R-:W2:Y:S01]  /*6ac0*/  @P3 LDS.128 R4, [R11+0xb000] ;  /* 0x00b000000b043984 */ /* 0x000ea20000000c00 */
[----:B0-----:R-:W-:-:S04]  /*6ad0*/  @P3 LEA R8, P5, R174, R13, 0x1 ;  /* 0x0000000dae083211 */ /* 0x001fc800078a08ff */
[----:B------:R-:W-:-:S05]  /*6ae0*/  @P3 LEA.HI.X R9, R174, R15, R193, 0x1, P5 ;  /* 0x0000000fae093211 */ /* 0x000fca00028f0cc1 */
[----:B--2---:R0:W-:Y:S04]  /*6af0*/  @P3 ST.E.128 desc[UR44][R8.64], R4 ;  /* 0x0000000408003985 */ /* 0x0041e8000c101d2c */
[----:B------:R-:W2:Y:S01]  /*6b00*/  @!P4 LDS.128 R4, [R10+0xb000] ;  /* 0x00b000000a04c984 */ /* 0x000ea20000000c00 */
[----:B0-----:R-:W-:-:S04]  /*6b10*/  @!P4 LEA R8, P3, R173, R13, 0x1 ;  /* 0x0000000dad08c211 */ /* 0x001fc800078608ff */
[----:B------:R-:W-:-:S05]  /*6b20*/  @!P4 LEA.HI.X R9, R173, R15, R192, 0x1, P3 ;  /* 0x0000000fad09c211 */ /* 0x000fca00018f0cc0 */
[----:B--2---:R2:W-:Y:S04]  /*6b30*/  @!P4 ST.E.128 desc[UR44][R8.64], R4 ;  /* 0x000000040800c985 */ /* 0x0045e8000c101d2c */
.L_x_12990:
[----:B------:R-:W-:Y:S05]  /*6b40*/  BSYNC B0 ;  /* 0x0000000000007941 */ /* 0x000fea0003800000 */
.L_x_12989:
[----:B------:R-:W-:Y:S01]  /*6b50*/  @!PT LDS RZ, [RZ] ;  /* 0x00000000fffff984 */ /* 0x000fe20000000800 */
[----:B------:R-:W-:Y:S01]  /*6b60*/  @!PT LDS RZ, [RZ] ;  /* 0x00000000fffff984 */ /* 0x000fe20000000800 */
[----:B------:R-:W-:Y:S01]  /*6b70*/  @!PT LDS RZ, [RZ] ;  /* 0x00000000fffff984 */ /* 0x000fe20000000800 */
[----:B------:R-:W-:Y:S01]  /*6b80*/  @!PT LDS RZ, [RZ] ;  /* 0x00000000fffff984 */ /* 0x000fe20000000800 */
[----:B------:R5:W-:Y:S06]  /*6b90*/  MEMBAR.ALL.CTA ;  /* 0x0000000000007992 */ /* 0x000bec0000008000 */
[----:B-----5:R-:W5:Y:S01]  /*6ba0*/  FENCE.VIEW.ASYNC.S ;  /* 0x00000000000073c6 */ /* 0x020f620000000000 */
[----:B------:R-:W-:Y:S02]  /*6bb0*/  @!P0 VIADD R69, R69, 0x324c0 ;  /* 0x000324c045458836 */ /* 0x000fe40000000000 */
[----:B------:R-:W-:-:S03]  /*6bc0*/  VIADD R153, R153, 0x1 ;  /* 0x0000000199997836 */ /* 0x000fc60000000000 */
[----:B------:R-:W-:Y:S01]  /*6bd0*/  @!P0 PRMT R69, RZ, 0x654, R69 ;  /* 0x00000654ff458816 */ /* 0x000fe20000000045 */
[----:B-----5:R0:W-:Y:S06]  /*6be0*/  BAR.SYNC.DEFER_BLOCKING R54, 0x80 ;  /* 0x000200360000751d */ /* 0x0201ec0000010000 */
[----:B------:R0:W-:Y:S01]  /*6bf0*/  @!P0 SYNCS.ARRIVE.TRANS64.RED.A1T0 RZ, [R69+URZ], RZ ;  /* 0x000000ff45ff89a7 */ /* 0x0001e2000810043f */
[----:B------:R-:W-:-:S04]  /*6c00*/  ISETP.NE.AND P0, PT, R153, 0x2, PT ;  /* 0x000000029900780c */ /* 0x000fc80003f05270 */
[----:B--23--:R-:W-:Y:S02]  /*6c10*/  SEL R4, RZ, 0x1, P0 ;  /* 0x00000001ff047807 */ /* 0x00cfe40000000000 */
[----:B------:R-:W-:Y:S02]  /*6c20*/  SEL R153, R153, RZ, P0 ;  /* 0x000000ff99997207 */ /* 0x000fe40000000000 */
[----:B------:R-:W-:Y:S01]  /*6c30*/  LOP3.LUT R159, R159, R4, RZ, 0x3c, !PT ;  /* 0x000000049f9f7212 */ /* 0x000fe200078e3cff */
[----:B0-----:R-:W-:Y:S06]  /*6c40*/  @P2 BRA `(.L_x_12991) ;  /* 0xffffffc0006c2947 */ /* 0x001fec000383ffff */
[----:B------:R-:W0:Y:S01]  /*6c50*/  S2R R5, SR_TID.X ;  /* 0x0000000000057919 */ /* 0x000e220000002100 */
[----:B------:R-:W-:Y:S02]  /*6c60*/  PLOP3.LUT P0, PT, PT, PT, PT, 0x8, 0x0 ;  /* 0x000000000000781c */ /* 0x000fe40003f0e170 */
[----:B0-----:R-:W-:-:S04]  /*6c70*/  SHF.R.U32.HI R5, RZ, 0x7, R5 ;  /* 0x00000007ff057819 */ /* 0x001fc80000011605 */
[----:B------:R-:W-:-:S13]  /*6c80*/  ISETP.NE.AND P3, PT, R5, 0x1, PT ;  /* 0x000000010500780c */ /* 0x000fda0003f65270 */
[----:B------:R-:W-:Y:S05]  /*6c90*/  @!P3 WARPSYNC.ALL ;  /* 0x000000000000b948 */ /* 0x000fea0003800000 */
[----:B------:R-:W-:Y:S06]  /*6ca0*/  @!P3 BAR.ARV 0x9, 0x100 ;  /* 0x024400000000bb1d */ /* 0x000fec0000002000 */
.L_x_12931:
[----:B------:R-:W0:Y:S01]  /*6cb0*/  S2R R3, SR_SWINHI ;  /* 0x0000000000037919 */ /* 0x000e220000002f00 */
[----:B------:R-:W2:Y:S01]  /*6cc0*/  LDC R13, c[0x0][0x448] ;  /* 0x00011200ff0d7b82 */ /* 0x000ea20000000800 */
[----:B------:R-:W-:Y:S02]  /*6cd0*/  IMAD.U32 R6, RZ, RZ, UR38 ;  /* 0x00000026ff067e24 */ /* 0x000fe4000f8e00ff */
[----:B------:R-:W-:Y:S01]  /*6ce0*/  IMAD.MOV.U32 R7, RZ, RZ, 0x80 ;  /* 0x00000080ff077424 */ /* 0x000fe200078e00ff */
[----:B------:R-:W-:Y:S01]  /*6cf0*/  STL [R1+0x50], R97 ;  /* 0x0000506101007387 */ /* 0x000fe20000100800 */
[----:B------:R-:W-:Y:S02]  /*6d00*/  IMAD.MOV.U32 R26, RZ, RZ, 0x100 ;  /* 0x00000100ff1a7424 */ /* 0x000fe400078e00ff */
[----:B------:R-:W-:Y:S01]  /*6d10*/  IMAD.U32 R24, RZ, RZ, UR38 ;  /* 0x00000026ff187e24 */ /* 0x000fe2000f8e00ff */
[----:B------:R-:W3:Y:S01]  /*6d20*/  LDC R14, c[0x0][0xa80] ;  /* 0x0002a000ff0e7b82 */ /* 0x000ee20000000800 */
[----:B------:R4:W-:Y:S01]  /*6d30*/  STL.64 [R1+0x28], R6 ;  /* 0x0000280601007387 */ /* 0x0009e20000100a00 */
[----:B------:R-:W-:-:S02]  /*6d40*/  IMAD.MOV.U32 R25, RZ, RZ, 0x80 ;  /* 0x00000080ff197424 */ /* 0x000fc400078e00ff */
[----:B-1----:R-:W-:Y:S01]  /*6d50*/  IMAD.U32 R33, RZ, RZ, UR37 ;  /* 0x00000025ff217e24 */ /* 0x002fe2000f8e00ff */
[----:B------:R-:W-:Y:S01]  /*6d60*/  STL.64 [R1+0x30], R26 ;  /* 0x0000301a01007387 */ /* 0x000fe20000100a00 */
[----:B------:R-:W-:-:S03]  /*6d70*/  IMAD.U32 R72, RZ, RZ, UR37 ;  /* 0x00000025ff487e24 */ /* 0x000fc6000f8e00ff */
[----:B------:R-:W-:Y:S04]  /*6d80*/  STL.128 [R1], R24 ;  /* 0x0000001801007387 */ /* 0x000fe80000100c00 */
[----:B------:R-:W-:Y:S04]  /*6d90*/  STL.128 [R1+0x210], RZ ;  /* 0x000210ff01007387 */ /* 0x000fe80000100c00 */
[----:B------:R-:W-:Y:S04]  /*6da0*/  STL.128 [R1+0x220], RZ ;  /* 0x000220ff01007387 */ /* 0x000fe80000100c00 */
[----:B------:R-:W-:Y:S01]  /*6db0*/  STL.128 [R1+0x240], RZ ;  /* 0x000240ff01007387 */ /* 0x000fe20000100c00 */
[----:B------:R-:W-:-:S02]  /*6dc0*/  MOV R4, R2 ;  /* 0x0000000200047202 */ /* 0x000fc40000000f00 */
[----:B0-----:R-:W-:Y:S01]  /*6dd0*/  MOV R5, R3 ;  /* 0x0000000300057202 */ /* 0x001fe20000000f00 */
[----:B---3--:R-:W-:Y:S01]  /*6de0*/  STL [R1+0x230], R14 ;  /* 0x0002300e01007387 */ /* 0x008fe20000100800 */
[C---:B------:R-:W-:Y:S02]  /*6df0*/  IADD3 R8, P1, R4.reuse, 0x32430, RZ ;  /* 0x0003243004087810 */ /* 0x040fe40007f3e0ff */
[C---:B------:R-:W-:Y:S01]  /*6e00*/  IADD3 R3, P3, R4.reuse, 0x32450, RZ ;  /* 0x0003245004037810 */ /* 0x040fe20007f7e0ff */
[----:B------:R-:W-:Y:S01]  /*6e10*/  STL.128 [R1+0x250], RZ ;  /* 0x000250ff01007387 */ /* 0x000fe20000100c00 */
[C---:B------:R-:W-:Y:S01]  /*6e20*/  IADD3 R0, P4, R4.reuse, 0x32460, RZ ;  /* 0x0003246004007810 */ /* 0x040fe20007f9e0ff */
[--C-:B------:R-:W-:Y:S01]  /*6e30*/  IMAD.X R9, RZ, RZ, R5.reuse, P1 ;  /* 0x000000ffff097224 */ /* 0x100fe200008e0605 */
[----:B--2---:R-:W-:Y:S01]  /*6e40*/  ISETP.NE.AND P1, PT, R13, 0x1, PT ;  /* 0x000000010d00780c */ /* 0x004fe20003f25270 */
[--C-:B------:R-:W-:Y:S01]  /*6e50*/  IMAD.X R12, RZ, RZ, R5.reuse, P3 ;  /* 0x000000ffff0c7224 */ /* 0x100fe200018e0605 */
[----:B------:R-:W-:Y:S01]  /*6e60*/  IADD3 R10, P2, R4, 0x32440, RZ ;  /* 0x00032440040a7810 */ /* 0x000fe20007f5e0ff */
[----:B----4-:R-:W-:Y:S01]  /*6e70*/  IMAD.X R7, RZ, RZ, R5, P4 ;  /* 0x000000ffff077224 */ /* 0x010fe200020e0605 */
[----:B------:R-:W-:Y:S01]  /*6e80*/  STL.64 [R1+0x18], R8 ;  /* 0x0000180801007387 */ /* 0x000fe20000100a00 */
[----:B------:R-:W-:Y:S01]  /*6e90*/  IMAD.MOV.U32 R4, RZ, RZ, R3 ;  /* 0x000000ffff047224 */ /* 0x000fe200078e0003 */
[----:B------:R-:W-:Y:S01]  /*6ea0*/  IADD3 R33, P3, R33, 0x210, RZ ;  /* 0x0000021021217810 */ /* 0x000fe20007f7e0ff */
[----:B------:R-:W-:Y:S01]  /*6eb0*/  IMAD.X R11, RZ, RZ, R5, P2 ;  /* 0x000000ffff0b7224 */ /* 0x000fe200010e0605 */
[----:B------:R-:W-:Y:S01]  /*6ec0*/  STL.128 [R1+0x260], RZ ;  /* 0x000260ff01007387 */ /* 0x000fe20000100c00 */
[----:B------:R-:W-:Y:S01]  /*6ed0*/  IMAD.MOV.U32 R5, RZ, RZ, R12 ;  /* 0x000000ffff057224 */ /* 0x000fe200078e000c */
[----:B------:R-:W-:Y:S01]  /*6ee0*/  IADD3 R72, P4, R72, 0x50, RZ ;  /* 0x0000005048487810 */ /* 0x000fe20007f9e0ff */
[----:B------:R-:W-:Y:S01]  /*6ef0*/  IMAD.MOV.U32 R6, RZ, RZ, R0 ;  /* 0x000000ffff067224 */ /* 0x000fe200078e0000 */
[----:B------:R-:W-:Y:S01]  /*6f00*/  STL.64 [R1+0x20], R10 ;  /* 0x0000200a01007387 */ /* 0x000fe20000100a00 */
[----:B------:R-:W0:Y:S01]  /*6f10*/  @P1 LDC R3, c[0x0][0x44c] ;  /* 0x00011300ff031b82 */ /* 0x000e220000000800 */
[----:B------:R-:W-:-:S02]  /*6f20*/  VIADD R0, R216, 0x7f ;  /* 0x0000007fd8007836 */ /* 0x000fc40000000000 */
        /* <DEDUP_REMOVED lines=16> */
[----:B------:R-:W-:Y:S01]  /*7030*/  IMAD.IADD R3, R215, 0x1, R0 ;  /* 0x00000001d7037824 */ /* 0x000fe200078e0200 */
[----:B0-----:R-:W-:Y:S02]  /*7040*/  ISETP.GE.AND P2, PT, R5, 0x1, PT ;  /* 0x000000010500780c */ /* 0x001fe40003f46270 */
        /* <DEDUP_REMOVED lines=24> */
.L_x_12992:
        /* <DEDUP_REMOVED lines=15> */
.L_x_12995:
[----:B------:R-:W-:-:S13]  /*72c0*/  ISETP.NE.AND P0, PT, R5, 0x1, PT ;  /* 0x000000010500780c */ /* 0x000fda0003f05270 */
[----:B------:R-:W0:Y:S02]  /*72d0*/  @P0 LDC.64 R6, c[0x0][0xae0] ;  /* 0x0002b800ff060b82 */ /* 0x000e240000000a00 */
[----:B0-----:R-:W-:-:S05]  /*72e0*/  @P0 IMAD.HI.U32 R6, R0, R6, RZ ;  /* 0x0000000600060227 */ /* 0x001fca00078e00ff */
[----:B------:R-:W-:-:S07]  /*72f0*/  @P0 SHF.R.U32.HI R0, RZ, R7, R6 ;  /* 0x00000007ff000219 */ /* 0x000fce0000011606 */
.L_x_12996:
[----:B------:R-:W-:Y:S05]  /*7300*/  BSYNC B0 ;  /* 0x0000000000007941 */ /* 0x000fea0003800000 */
.L_x_12994:
[----:B------:R-:W-:-:S05]  /*7310*/  IMAD R3, R0, R5, R5 ;  /* 0x0000000500037224 */ /* 0x000fca00078e0205 */
[----:B------:R-:W-:-:S07]  /*7320*/  VIMNMX R4, R4, R3, PT ;  /* 0x0000000304047248 */ /* 0x000fce0003fe0100 */
.L_x_12993:
[----:B------:R-:W0:Y:S01]  /*7330*/  @P1 LDC R3, c[0x0][0x44c] ;  /* 0x00011300ff031b82 */ /* 0x000e220000000800 */
[----:B------:R-:W-:Y:S01]  /*7340*/  VIADD R4, R4, 0x5f ;  /* 0x0000005f04047836 */ /* 0x000fe20000000000 */
[----:B------:R-:W-:Y:S01]  /*7350*/  ULDC UR4, c[0x0][0xad4] ;  /* 0x0002b50000047ab9 */ /* 0x000fe20000000800 */
[----:B------:R-:W-:Y:S02]  /*7360*/  IMAD.MOV.U32 R7, RZ, RZ, R216 ;  /* 0x000000ffff077224 */ /* 0x000fe400078e00d8 */
[----:B------:R-:W-:-:S03]  /*7370*/  IMAD.HI R4, R4, 0x2aaaaaab, RZ ;  /* 0x2aaaaaab04047827 */ /* 0x000fc600078e02ff */
[----:B------:R-:W1:Y:S01]  /*7380*/  @P1 LDC R9, c[0x0][0x450] ;  /* 0x00011400ff091b82 */ /* 0x000e620000000800 */
        /* <DEDUP_REMOVED lines=18> */
.L_x_12999:
[----:B------:R-:W-:-:S13]  /*74b0*/  ISETP.NE.AND P0, PT, R5, 0x1, PT ;  /* 0x000000010500780c */ /* 0x000fda0003f05270 */
[----:B------:R-:W0:Y:S02]  /*74c0*/  @P0 LDC.64 R6, c[0x0][0xae0] ;  /* 0x0002b800ff060b82 */ /* 0x000e240000000a00 */
[----:B0-----:R-:W-:-:S05]  /*74d0*/  @P0 IMAD.HI.U32 R6, R0, R6, RZ ;  /* 0x0000000600060227 */ /* 0x001fca00078e00ff */
[----:B------:R-:W-:-:S07]  /*74e0*/  @P0 SHF.R.U32.HI R0, RZ, R7, R6 ;  /* 0x00000007ff000219 */ /* 0x000fce0000011606 */
.L_x_13000:
[----:B------:R-:W-:Y:S05]  /*74f0*/  BSYNC B0 ;  /* 0x0000000000007941 */ /* 0x000fea0003800000 */
.L_x_12998:
[----:B------:R-:W-:-:S05]  /*7500*/  IMAD R0, R0, R5, RZ ;  /* 0x0000000500007224 */ /* 0x000fca00078e02ff */
[----:B------:R-:W-:-:S07]  /*7510*/  VIMNMX R3, R3, R0, !PT ;  /* 0x0000000003037248 */ /* 0x000fce0007fe0100 */
.L_x_12997:
        /* <DEDUP_REMOVED lines=39> */
.L_x_13002:
[----:B------:R-:W-:Y:S05]  /*7790*/  BSYNC B0 ;  /* 0x0000000000007941 */ /* 0x000fea0003800000 */
.L_x_13001:
        /* <DEDUP_REMOVED lines=12> */
[----:B------:R-:W-:Y:S02]  /*7860*/  IADD3 R37, P1, R37, 0x78, RZ ;  /* 0x0000007825257810 */ /* 0x000fe40007f3e0ff */
[----:B------:R-:W-:Y:S01]  /*7870*/  IADD3 R24, P2, R24, 0x58, RZ ;  /* 0x0000005818187810 */ /* 0x000fe20007f5e0ff */
[----:B------:R-:W-:Y:S01]  /*7880*/  IMAD.X R16, RZ, RZ, UR36, P0 ;  /* 0x00000024ff107e24 */ /* 0x000fe200080e06ff */
[----:B------:R-:W-:Y:S01]  /*7890*/  IADD3 R32, P3, R32, 0x60, RZ ;  /* 0x0000006020207810 */ /* 0x000fe20007f7e0ff */
[----:B------:R-:W-:-:S02]  /*78a0*/  IMAD.X R35, RZ, RZ, UR36, P1 ;  /* 0x00000024ff237e24 */ /* 0x000fc400088e06ff */
[----:B------:R-:W-:Y:S02]  /*78b0*/  IMAD.X R25, RZ, RZ, UR36, P2 ;  /* 0x00000024ff197e24 */ /* 0x000fe400090e06ff */
[----:B------:R-:W-:Y:S01]  /*78c0*/  IMAD.X R36, RZ, RZ, UR36, P3 ;  /* 0x00000024ff247e24 */ /* 0x000fe200098e06ff */
[----:B0-----:R-:W-:Y:S07]  /*78d0*/  BRA.DIV UR4, `(.L_x_13004) ;  /* 0x0000032a04dc7947 */ /* 0x001fee000b800000 */
[----:B------:R-:W3:Y:S04]  /*78e0*/  LDL R0, [R1+0x518] ;  /* 0x0005180001007983 */ /* 0x000ee80000100800 */
[----:B---3--:R0:W1:Y:S02]  /*78f0*/  SHFL.IDX PT, R14, R0, RZ, 0x1f ;  /* 0x00001fff000e7589 */ /* 0x00806400000e0000 */
.L_x_13337:
[----:B01----:R-:W-:Y:S01]  /*7900*/  LEA.HI R0, R14, R14, RZ, 0x1 ;  /* 0x0000000e0e007211 */ /* 0x003fe200078f08ff */
[C---:B------:R-:W-:Y:S01]  /*7910*/  VIADD R26, R2.reuse, 0x18400 ;  /* 0x00018400021a7836 */ /* 0x040fe20000000000 */
[----:B------:R-:W-:Y:S01]  /*7920*/  STL.128 [R1+0x90], RZ ;  /* 0x000090ff01007387 */ /* 0x000fe20000100c00 */
[----:B------:R-:W-:Y:S01]  /*7930*/  VIADD R10, R2, 0x400 ;  /* 0x00000400020a7836 */ /* 0x000fe20000000000 */
[----:B------:R-:W-:Y:S01]  /*7940*/  LOP3.LUT R3, R0, 0x7fffe, RZ, 0xc0, !PT ;  /* 0x0007fffe00037812 */ /* 0x000fe200078ec0ff */
[----:B------:R-:W-:Y:S01]  /*7950*/  IMAD.MOV.U32 R4, RZ, RZ, 0x1 ;  /* 0x00000001ff047424 */ /* 0x000fe200078e00ff */
[----:B------:R-:W-:Y:S01]  /*7960*/  STL.128 [R1+0xa0], RZ ;  /* 0x0000a0ff01007387 */ /* 0x000fe20000100c00 */
[----:B------:R-:W-:Y:S01]  /*7970*/  IMAD.MOV.U32 R5, RZ, RZ, RZ ;  /* 0x000000ffff057224 */ /* 0x000fe200078e00ff */
[----:B------:R-:W-:Y:S01]  /*7980*/  SHF.R.U32.HI R10, RZ, 0x4, R10 ;  /* 0x00000004ff0a7819 */ /* 0x000fe2000001160a */
[----:B------:R-:W-:Y:S01]  /*7990*/  IMAD.IADD R11, R14, 0x1, -R3 ;  /* 0x000000010e0b7824 */ /* 0x000fe200078e0a03 */
[----:B------:R-:W-:Y:S01]  /*79a0*/  STL.128 [R1+0xb0], RZ ;  /* 0x0000b0ff01007387 */ /* 0x000fe20000100c00 */
[----:B------:R-:W-:Y:S01]  /*79b0*/  VIADD R3, R2, 0x1c400 ;  /* 0x0001c40002037836 */ /* 0x000fe20000000000 */
[----:B------:R-:W-:Y:S01]  /*79c0*/  LOP3.LUT R10, R10, 0x3fff, RZ, 0xc0, !PT ;  /* 0x00003fff0a0a7812 */ /* 0x000fe200078ec0ff */
[----:B------:R-:W-:Y:S01]  /*79d0*/  IMAD R0, R11, 0x2000, R26 ;  /* 0x000020000b007824 */ /* 0x000fe200078e021a */
[----:B------:R-:W-:Y:S01]  /*79e0*/  STL.128 [R1+0xc0], RZ ;  /* 0x0000c0ff01007387 */ /* 0x000fe20000100c00 */
[----:B------:R-:W-:Y:S01]  /*79f0*/  IMAD.MOV.U32 R6, RZ, RZ, 0x1 ;  /* 0x00000001ff067424 */ /* 0x000fe200078e00ff */
[----:B------:R-:W-:Y:S01]  /*7a00*/  SHF.R.U32.HI R3, RZ, 0x4, R3 ;  /* 0x00000004ff037819 */ /* 0x000fe20000011603 */
[----:B------:R-:W-:Y:S01]  /*7a10*/  VIADD R11, R0, 0xa000 ;  /* 0x0000a000000b7836 */ /* 0x000fe20000000000 */
[----:B------:R-:W-:Y:S01]  /*7a20*/  SHF.R.U32.HI R0, RZ, 0x4, R0 ;  /* 0x00000004ff007819 */ /* 0x000fe20000011600 */
[----:B------:R-:W-:Y:S01]  /*7a30*/  IMAD.MOV.U32 R7, RZ, RZ, RZ ;  /* 0x000000ffff077224 */ /* 0x000fe200078e00ff */
[----:B------:R-:W-:Y:S01]  /*7a40*/  LOP3.LUT R3, R3, 0x3fff, RZ, 0xc0, !PT ;  /* 0x00003fff03037812 */ /* 0x000fe200078ec0ff */
[----:B------:R-:W-:Y:S01]  /*7a50*/  IMAD.MOV.U32 R8, RZ, RZ, 0x1 ;  /* 0x00000001ff087424 */ /* 0x000fe200078e00ff */
[----:B------:R-:W-:Y:S01]  /*7a60*/  SHF.R.U32.HI R11, RZ, 0x4, R11 ;  /* 0x00000004ff0b7819 */ /* 0x000fe2000001160b */
[----:B------:R-:W-:Y:S01]  /*7a70*/  IMAD.MOV.U32 R9, RZ, RZ, RZ ;  /* 0x000000ffff097224 */ /* 0x000fe200078e00ff */
[----:B------:R-:W-:Y:S01]  /*7a80*/  LOP3.LUT R3, R3, 0x10000, RZ, 0xfc, !PT ;  /* 0x0001000003037812 */ /* 0x000fe200078efcff */
[----:B------:R0:W-:Y:S01]  /*7a90*/  STL.128 [R1+0x60], R4 ;  /* 0x0000600401007387 */ /* 0x0001e20000100c00 */
[----:B------:R-:W-:Y:S01]  /*7aa0*/  LOP3.LUT R11, R11, 0x3fff, RZ, 0xc0, !PT ;  /* 0x00003fff0b0b7812 */ /* 0x000fe200078ec0ff */
[----:B------:R-:W-:Y:S01]  /*7ab0*/  IMAD.U32 R34, RZ, RZ, UR37 ;  /* 0x00000025ff227e24 */ /* 0x000fe2000f8e00ff */
[----:B------:R-:W-:Y:S01]  /*7ac0*/  LOP3.LUT R0, R0, 0x3fff, RZ, 0xc0, !PT ;  /* 0x00003fff00007812 */ /* 0x000fe200078ec0ff */
[----:B------:R1:W-:Y:S01]  /*7ad0*/  STL.64 [R1+0x70], R8 ;  /* 0x0000700801007387 */ /* 0x0003e20000100a00 */
[----:B------:R-:W-:Y:S01]  /*7ae0*/  LOP3.LUT R11, R11, 0x10000, RZ, 0xfc, !PT ;  /* 0x000100000b0b7812 */ /* 0x000fe200078efcff */
[----:B------:R-:W-:Y:S01]  /*7af0*/  IMAD.U32 R38, RZ, RZ, UR37 ;  /* 0x00000025ff267e24 */ /* 0x000fe2000f8e00ff */
[----:B------:R-:W-:Y:S01]  /*7b00*/  LOP3.LUT P0, RZ, R26, 0x1bf, RZ, 0xc0, !PT ;  /* 0x000001bf1aff7812 */ /* 0x000fe2000780c0ff */
[----:B------:R-:W-:Y:S01]  /*7b10*/  STL.128 [R1+0xd0], RZ ;  /* 0x0000d0ff01007387 */ /* 0x000fe20000100c00 */
[----:B------:R-:W-:Y:S01]  /*7b20*/  IADD3 R34, P5, R34, 0x68, RZ ;  /* 0x0000006822227810 */ /* 0x000fe20007fbe0ff */
[----:B------:R-:W-:Y:S01]  /*7b30*/  IMAD.U32 R40, RZ, RZ, UR37 ;  /* 0x00000025ff287e24 */ /* 0x000fe2000f8e00ff */
[----:B------:R-:W-:Y:S01]  /*7b40*/  IADD3 R38, P4, R38, 0x70, RZ ;  /* 0x0000007026267810 */ /* 0x000fe20007f9e0ff */
[----:B------:R-:W-:Y:S01]  /*7b50*/  STL.128 [R1+0xe0], RZ ;  /* 0x0000e0ff01007387 */ /* 0x000fe20000100c00 */
[----:B------:R-:W-:Y:S01]  /*7b60*/  IMAD.U32 R45, RZ, RZ, UR37 ;  /* 0x00000025ff2d7e24 */ /* 0x000fe2000f8e00ff */
[----:B------:R-:W-:Y:S01]  /*7b70*/  BSSY B6, `(.L_x_13005) ;  /* 0x000002a000067945 */ /* 0x000fe20003800000 */
[----:B------:R-:W-:Y:S01]  /*7b80*/  IMAD.U32 R52, RZ, RZ, UR37 ;  /* 0x00000025ff347e24 */ /* 0x000fe2000f8e00ff */
[C---:B0-----:R-:W-:Y:S01]  /*7b90*/  LOP3.LUT R6, R10.reuse, 0x3000000, RZ, 0xfc, !PT ;  /* 0x030000000a067812 */ /* 0x041fe200078efcff */
[----:B------:R-:W-:Y:S01]  /*7ba0*/  IMAD.MOV.U32 R4, RZ, RZ, R3 ;  /* 0x000000ffff047224 */ /* 0x000fe200078e0003 */
[----:B------:R-:W-:Y:S01]  /*7bb0*/  LOP3.LUT R10, R10, 0x10000, RZ, 0xfc, !PT ;  /* 0x000100000a0a7812 */ /* 0x000fe200078efcff */
[----:B------:R-:W-:Y:S01]  /*7bc0*/  IMAD.MOV.U32 R5, RZ, RZ, 0x40000040 ;  /* 0x40000040ff057424 */ /* 0x000fe200078e00ff */
[----:B-1----:R-:W-:Y:S01]  /*7bd0*/  LOP3.LUT R8, R0, 0x10000, RZ, 0xfc, !PT ;  /* 0x0001000000087812 */ /* 0x002fe200078efcff */
[----:B------:R-:W-:Y:S01]  /*7be0*/  IMAD.MOV.U32 R7, RZ, RZ, 0x40000040 ;  /* 0x40000040ff077424 */ /* 0x000fe200078e00ff */
[----:B------:R-:W-:Y:S01]  /*7bf0*/  IADD3 R40, P3, R40, 0x80, RZ ;  /* 0x0000008028287810 */ /* 0x000fe20007f7e0ff */
[----:B------:R-:W-:Y:S01]  /*7c00*/  IMAD.MOV.U32 R9, RZ, RZ, 0x40000040 ;  /* 0x40000040ff097424 */ /* 0x000fe200078e00ff */
[----:B------:R-:W-:Y:S01]  /*7c10*/  IADD3 R45, P2, R45, 0x90, RZ ;  /* 0x000000902d2d7810 */ /* 0x000fe20007f5e0ff */
[----:B------:R-:W-:Y:S01]  /*7c20*/  IMAD.U32 R49, RZ, RZ, UR37 ;  /* 0x00000025ff317e24 */ /* 0x000fe2000f8e00ff */
[----:B------:R0:W-:Y:S01]  /*7c30*/  STL.128 [R1+0x80], R4 ;  /* 0x0000800401007387 */ /* 0x0001e20000100c00 */
[----:B------:R-:W-:Y:S01]  /*7c40*/  IMAD.X R47, RZ, RZ, UR36, P5 ;  /* 0x00000024ff2f7e24 */ /* 0x000fe2000a8e06ff */
[----:B------:R-:W-:Y:S01]  /*7c50*/  IADD3 R52, P1, R52, 0xf0, RZ ;  /* 0x000000f034347810 */ /* 0x000fe20007f3e0ff */
[----:B------:R-:W-:Y:S01]  /*7c60*/  IMAD.X R53, RZ, RZ, UR36, P4 ;  /* 0x00000024ff357e24 */ /* 0x000fe2000a0e06ff */
[----:B------:R1:W-:Y:S01]  /*7c70*/  STL.64 [R1+0x78], R8 ;  /* 0x0000780801007387 */ /* 0x0003e20000100a00 */
[----:B------:R-:W-:Y:S01]  /*7c80*/  IADD3 R49, P5, R49, 0xf8, RZ ;  /* 0x000000f831317810 */ /* 0x000fe20007fbe0ff */
[----:B------:R-:W-:-:S02]  /*7c90*/  IMAD.X R57, RZ, RZ, UR36, P3 ;  /* 0x00000024ff397e24 */ /* 0x000fc400098e06ff */
[----:B------:R-:W-:Y:S02]  /*7ca0*/  IMAD.X R43, RZ, RZ, UR36, P2 ;  /* 0x00000024ff2b7e24 */ /* 0x000fe400090e06ff */
[----:B------:R-:W-:Y:S02]  /*7cb0*/  IMAD.X R51, RZ, RZ, UR36, P1 ;  /* 0x00000024ff337e24 */ /* 0x000fe400088e06ff */
[----:B------:R-:W-:Y:S02]  /*7cc0*/  IMAD.X R50, RZ, RZ, UR36, P5 ;  /* 0x00000024ff327e24 */ /* 0x000fe4000a8e06ff */
[----:B0-----:R-:W-:Y:S02]  /*7cd0*/  IMAD.MOV.U32 R6, RZ, RZ, R10 ;  /* 0x000000ffff067224 */ /* 0x001fe400078e000a */
[----:B------:R-:W-:-:S05]  /*7ce0*/  IMAD.MOV.U32 R4, RZ, RZ, R11 ;  /* 0x000000ffff047224 */ /* 0x000fca00078e000b */
        /* <DEDUP_REMOVED lines=18> */
.L_x_13006:
[----:B------:R-:W-:Y:S05]  /*7e10*/  BSYNC B6 ;  /* 0x0000000000067941 */ /* 0x000fea0003800000 */
.L_x_13005:
        /* <DEDUP_REMOVED lines=14> */
[----:B------:R-:W-:Y:S01]  /*7f00*/  IADD3 R39, P4, R39, 0x108, RZ ;  /* 0x0000010827277810 */ /* 0x000fe20007f9e0ff */
[----:B------:R-:W4:Y:S02]  /*7f10*/  LDC.64 R8, c[0x0][0x448] ;  /* 0x00011200ff087b82 */ /* 0x000f240000000a00 */
[----:B------:R-:W-:Y:S02]  /*7f20*/  STL.64 [R1+0x108], R10 ;  /* 0x0001080a01007387 */ /* 0x000fe40000100a00 */
[----:B------:R-:W-:-:S02]  /*7f30*/  IMAD.X R56, RZ, RZ, UR36, P4 ;  /* 0x00000024ff387e24 */ /* 0x000fc4000a0e06ff */
[----:B------:R-:W-:Y:S02]  /*7f40*/  STL.U8 [R1+0x14c], RZ ;  /* 0x00014cff01007387 */ /* 0x000fe40000100000 */
[----:B------:R-:W2:Y:S01]  /*7f50*/  LDC R0, c[0x0][0x450] ;  /* 0x00011400ff007b82 */ /* 0x000ea20000000800 */
[----:B0-----:R-:W-:Y:S02]  /*7f60*/  IMAD.MOV.U32 R31, RZ, RZ, R6 ;  /* 0x000000ffff1f7224 */ /* 0x001fe400078e0006 */
[----:B------:R-:W-:-:S05]  /*7f70*/  IMAD.MOV.U32 R5, RZ, RZ, R7 ;  /* 0x000000ffff057224 */ /* 0x000fca00078e0007 */
[----:B------:R-:W0:Y:S01]  /*7f80*/  LDC R30, c[0x0][0xad4] ;  /* 0x0002b500ff1e7b82 */ /* 0x000e220000000800 */
[----:B---3--:R-:W-:Y:S02]  /*7f90*/  IMAD.MOV.U32 R6, RZ, RZ, R12 ;  /* 0x000000ffff067224 */ /* 0x008fe400078e000c */
[----:B------:R-:W-:Y:S02]  /*7fa0*/  IMAD.MOV.U32 R7, RZ, RZ, R13 ;  /* 0x000000ffff077224 */ /* 0x000fe400078e000d */
[----:B-1----:R-:W-:-:S03]  /*7fb0*/  VIADD R3, R20, 0xffffff80 ;  /* 0xffffff8014037836 */ /* 0x002fc60000000000 */
[----:B------:R-:W-:Y:S04]  /*7fc0*/  STL.128 [R1+0x130], R4 ;  /* 0x0001300401007387 */ /* 0x000fe80000100c00 */
[----:B----4-:R-:W-:Y:S04]  /*7fd0*/  STL.64 [R1+0x140], R8 ;  /* 0x0001400801007387 */ /* 0x010fe80000100a00 */
[----:B--2---:R-:W-:Y:S04]  /*7fe0*/  STL [R1+0x148], R0 ;  /* 0x0001480001007387 */ /* 0x004fe80000100800 */
[----:B------:R-:W-:Y:S04]  /*7ff0*/  STL [R1+0x49c], R3 ;  /* 0x00049c0301007387 */ /* 0x000fe80000100800 */
[----:B0-----:R-:W-:Y:S04]  /*8000*/  STL.128 [R1+0x120], R28 ;  /* 0x0001201c01007387 */ /* 0x001fe80000100c00 */
[----:B------:R0:W-:Y:S02]  /*8010*/  STL [R1+0x11c], R3 ;  /* 0x00011c0301007387 */ /* 0x0001e40000100800 */
[----:B0-----:R-:W-:-:S02]  /*8020*/  IMAD.U32 R3, RZ, RZ, UR37 ;  /* 0x00000025ff037e24 */ /* 0x001fc4000f8e00ff */
[----:B------:R-:W-:Y:S02]  /*8030*/  IMAD.U32 R29, RZ, RZ, UR37 ;  /* 0x00000025ff1d7e24 */ /* 0x000fe4000f8e00ff */
[----:B------:R-:W-:Y:S01]  /*8040*/  IMAD.U32 R31, RZ, RZ, UR37 ;  /* 0x00000025ff1f7e24 */ /* 0x000fe2000f8e00ff */
[----:B------:R-:W-:Y:S02]  /*8050*/  IADD3 R30, P1, R3, 0x14c, RZ ;  /* 0x0000014c031e7810 */ /* 0x000fe40007f3e0ff */
[----:B------:R-:W-:Y:S02]  /*8060*/  IADD3 R29, P2, R29, 0x11c, RZ ;  /* 0x0000011c1d1d7810 */ /* 0x000fe40007f5e0ff */
[----:B------:R-:W-:Y:S01]  /*8070*/  IADD3 R31, P3, R31, 0x118, RZ ;  /* 0x000001181f1f7810 */ /* 0x000fe20007f7e0ff */
[----:B------:R-:W-:Y:S02]  /*8080*/  IMAD.X R42, RZ, RZ, UR36, P1 ;  /* 0x00000024ff2a7e24 */ /* 0x000fe400088e06ff */
[----:B------:R-:W-:-:S02]  /*8090*/  IMAD.X R41, RZ, RZ, UR36, P2 ;  /* 0x00000024ff297e24 */ /* 0x000fc400090e06ff */
[----:B------:R-:W-:Y:S01]  /*80a0*/  IMAD.X R48, RZ, RZ, UR36, P3 ;  /* 0x00000024ff307e24 */ /* 0x000fe200098e06ff */
[----:B------:R-:W-:Y:S07]  /*80b0*/  @P0 BRA `(.L_x_13007) ;  /* 0x0000000000400947 */ /* 0x000fee0003800000 */
        /* <DEDUP_REMOVED lines=10> */
.L_x_13010:
[----:B-1----:R1:W2:Y:S02]  /*8160*/  SYNCS.PHASECHK.TRANS64.TRYWAIT P0, [R2+URZ+0x32400], R3 ;  /* 0x03240003020075a7 */ /* 0x0022a4000800017f */
[----:B--2---:R-:W-:Y:S05]  /*8170*/  @!P0 NANOSLEEP.SYNCS 0x989680 ;  /* 0x009896800000895d */ /* 0x004fea0003900000 */
[----:B------:R-:W2:Y:S02]  /*8180*/  @!P0 SYNCS.PHASECHK.TRANS64 P0, [R2+URZ+0x32400], R3 ;  /* 0x03240003020085a7 */ /* 0x000ea4000800007f */
[----:B--2---:R-:W-:Y:S05]  /*8190*/  @!P0 BRA `(.L_x_13010) ;  /* 0xfffffffc00f08947 */ /* 0x004fea000383ffff */
.L_x_13009:
[----:B------:R-:W-:Y:S05]  /*81a0*/  BSYNC B0 ;  /* 0x0000000000007941 */ /* 0x000fea0003800000 */
.L_x_13008:
[----:B------:R-:W-:Y:S05]  /*81b0*/  BRA `(.L_x_13011) ;  /* 0x0000002c00a07947 */ /* 0x000fea0003800000 */
.L_x_13007:
        /* <DEDUP_REMOVED lines=30> */
.L_x_13013:
[----:B------:R-:W-:Y:S05]  /*83a0*/  BSYNC B6 ;  /* 0x0000000000067941 */ /* 0x000fea0003800000 */
.L_x_13012:
        /* <DEDUP_REMOVED lines=39> */
.L_x_13343:
        /* <DEDUP_REMOVED lines=31> */
.L_x_13018:
[----:B------:R-:W-:Y:S05]  /*8810*/  BSYNC B1 ;  /* 0x0000000000017941 */ /* 0x000fea0003800000 */
.L_x_13017:
[----:B-1---5:R-:W-:Y:S01]  /*8820*/  IMAD.MOV.U32 R3, RZ, RZ, R26 ;  /* 0x000000ffff037224 */ /* 0x022fe200078e001a */
[----:B------:R-:W-:Y:S01]  /*8830*/  UMOV UR4, 0xffffffff ;  /* 0xffffffff00047882 */ /* 0x000fe20000000000 */
[----:B------:R-:W-:Y:S01]  /*8840*/  IMAD.MOV.U32 R4, RZ, RZ, R27 ;  /* 0x000000ffff047224 */ /* 0x000fe200078e001b */
[----:B------:R-:W-:Y:S01]  /*8850*/  CS2R R20, SRZ ;  /* 0x0000000000147805 */ /* 0x000fe2000001ff00 */
[----:B------:R-:W-:Y:S02]  /*8860*/  IMAD.MOV.U32 R5, RZ, RZ, R54 ;  /* 0x000000ffff057224 */ /* 0x000fe400078e0036 */
        /* <DEDUP_REMOVED lines=14> */
[----:B------:R1:W0:Y:S04]  /*8950*/  SHFL.IDX PT, R6, R10, 0x1, 0x1c1f ;  /* 0x003c1f000a067f89 */ /* 0x00022800000e0000 */
[----:B---3--:R1:W3:Y:S04]  /*8960*/  SHFL.IDX PT, R7, R61, 0x1, 0x1c1f ;  /* 0x003c1f003d077f89 */ /* 0x0082e800000e0000 */
[----:B------:R1:W0:Y:S02]  /*8970*/  SHFL.IDX PT, R14, R60, 0x1, 0x1c1f ;  /* 0x003c1f003c0e7f89 */ /* 0x00022400000e0000 */
.L_x_13349:
[----:B------:R-:W5:Y:S01]  /*8980*/  LDL R5, [R1+0x1fc] ;  /* 0x0001fc0001057983 */ /* 0x000f620000100800 */
[----:B------:R-:W-:Y:S01]  /*8990*/  VIADD R0, R0, 0x40 ;  /* 0x0000004000007836 */ /* 0x000fe20000000000 */
[----:B------:R-:W-:Y:S01]  /*89a0*/  BSSY B1, `(.L_x_13020) ;  /* 0x0000022000017945 */ /* 0x000fe20003800000 */
[----:B01----:R-:W-:Y:S02]  /*89b0*/  CS2R R10, SRZ ;  /* 0x00000000000a7805 */ /* 0x003fe4000001ff00 */
        /* <DEDUP_REMOVED lines=10> */
[----:B------:R-:W-:Y:S01]  /*8a60*/  IMAD.MOV.U32 R4, RZ, RZ, R6 ;  /* 0x000000ffff047224 */ /* 0x000fe200078e0006 */
        /* <DEDUP_REMOVED lines=12> */
[----:B---3--:R-:W-:Y:S01]  /*8b30*/  IMAD.MOV.U32 R9, RZ, RZ, R7 ;  /* 0x000000ffff097224 */ /* 0x008fe200078e0007 */
        /* <DEDUP_REMOVED lines=8> */
.L_x_13021:
[----:B------:R-:W-:Y:S05]  /*8bc0*/  BSYNC B1 ;  /* 0x0000000000017941 */ /* 0x000fea0003800000 */
.L_x_13020:
[----:B------:R-:W1:Y:S01]  /*8bd0*/  SYNCS.PHASECHK.TRANS64.TRYWAIT P0, [R2+URZ+0x32400], R61 ;  /* 0x0324003d020075a7 */ /* 0x000e62000800017f */
[----:B------:R-:W-:Y:S04]  /*8be0*/  BSSY B1, `(.L_x_13022) ;  /* 0x0000002000017945 */ /* 0x000fe80003800000 */
[----:B-1----:R-:W-:Y:S05]  /*8bf0*/  @!P0 BRA `(.L_x_13023) ;  /* 0x0000031c00208947 */ /* 0x002fea0003800000 */
.L_x_13350:
[----:B------:R-:W-:Y:S05]  /*8c00*/  BSYNC B1 ;  /* 0x0000000000017941 */ /* 0x000fea0003800000 */
.L_x_13022:
[----:B0--3--:R-:W3:Y:S04]  /*8c10*/  LDL R7, [R1+0x494] ;  /* 0x0004940001077983 */ /* 0x009ee80000100800 */
[----:B------:R-:W4:Y:S01]  /*8c20*/  LDL R28, [R1+0x50] ;  /* 0x00005000011c7983 */ /* 0x000f220000100800 */
[----:B-----5:R-:W-:Y:S01]  /*8c30*/  IMAD.MOV.U32 R4, RZ, RZ, R20 ;  /* 0x000000ffff047224 */ /* 0x020fe200078e0014 */
[----:B------:R-:W-:Y:S01]  /*8c40*/  BSSY B1, `(.L_x_13024) ;  /* 0x0000082000017945 */ /* 0x000fe20003800000 */
[----:B------:R-:W-:Y:S02]  /*8c50*/  IMAD.MOV.U32 R5, RZ, RZ, R21 ;  /* 0x000000ffff057224 */ /* 0x000fe400078e0015 */
[----:B------:R-:W-:-:S03]  /*8c60*/  IMAD.MOV.U32 R6, RZ, RZ, R10 ;  /* 0x000000ffff067224 */ /* 0x000fc600078e000a */
[----:B------:R-:W-:Y:S01]  /*8c70*/  PRMT R14, R5, 0x7610, R14 ;  /* 0x00007610050e7816 */ /* 0x000fe2000000000e */
[----:B------:R-:W-:Y:S01]  /*8c80*/  IMAD.MOV.U32 R5, RZ, RZ, R8 ;  /* 0x000000ffff057224 */ /* 0x000fe200078e0008 */
[----:B-1----:R-:W-:Y:S01]  /*8c90*/  PRMT R61, R6, 0x7610, R61 ;  /* 0x00007610063d7816 */ /* 0x002fe2000000003d */
[----:B------:R-:W-:-:S03]  /*8ca0*/  IMAD.MOV.U32 R6, RZ, RZ, R13 ;  /* 0x000000ffff067224 */ /* 0x000fc600078e000d */
[----:B------:R-:W-:Y:S01]  /*8cb0*/  PRMT R44, R5, 0x7610, R44 ;  /* 0x00007610052c7816 */ /* 0x000fe2000000002c */
[----:B------:R-:W-:-:S05]  /*8cc0*/  IMAD.MOV.U32 R5, RZ, RZ, R12 ;  /* 0x000000ffff057224 */ /* 0x000fca00078e000c */
[----:B------:R-:W-:Y:S01]  /*8cd0*/  PRMT R78, R5, 0x7610, R78 ;  /* 0x00007610054e7816 */ /* 0x000fe2000000004e */
[C---:B---3--:R-:W-:Y:S01]  /*8ce0*/  IMAD.SHL.U32 R0, R7.reuse, 0x40, RZ ;  /* 0x0000004007007824 */ /* 0x048fe200078e00ff */
[----:B------:R-:W-:Y:S01]  /*8cf0*/  LOP3.LUT P1, RZ, R7, 0x4, RZ, 0xc0, !PT ;  /* 0x0000000407ff7812 */ /* 0x000fe2000782c0ff */
[----:B----4-:R-:W-:-:S03]  /*8d00*/  IMAD R28, R28, -0x80, R63 ;  /* 0xffffff801c1c7824 */ /* 0x010fc600078e023f */
[----:B--2---:R-:W-:-:S04]  /*8d10*/  LOP3.LUT R3, R0, 0x1c0, RZ, 0xc0, !PT ;  /* 0x000001c000037812 */ /* 0x004fc800078ec0ff */
[----:B------:R-:W-:Y:S02]  /*8d20*/  LOP3.LUT R0, R3, 0x18, R22, 0xf8, !PT ;  /* 0x0000001803007812 */ /* 0x000fe400078ef816 */
[----:B------:R-:W-:Y:S02]  /*8d30*/  SHF.R.U32.HI R3, RZ, 0x3, R3 ;  /* 0x00000003ff037819 */ /* 0x000fe40000011603 */
[----:B------:R-:W-:Y:S02]  /*8d40*/  VIMNMX R28, R28, 0x80, PT ;  /* 0x000000801c1c7848 */ /* 0x000fe40003fe0100 */
[----:B------:R-:W-:Y:S02]  /*8d50*/  LOP3.LUT R0, R0, R3, RZ, 0x3c, !PT ;  /* 0x0000000300007212 */ /* 0x000fe400078e3cff */
[----:B------:R-:W-:Y:S02]  /*8d60*/  ISETP.GE.AND P0, PT, R158, R28, PT ;  /* 0x0000001c9e00720c */ /* 0x000fe40003f06270 */
[----:B------:R-:W-:Y:S01]  /*8d70*/  PRMT R3, R4, 0x7610, R3 ;  /* 0x0000761004037816 */ /* 0x000fe20000000003 */
[----:B------:R-:W-:-:S02]  /*8d80*/  IMAD R15, R203, 0x200, R0 ;  /* 0x00000200cb0f7824 */ /* 0x000fc400078e0200 */
[----:B------:R-:W-:Y:S01]  /*8d90*/  IMAD.MOV.U32 R4, RZ, RZ, R11 ;  /* 0x000000ffff047224 */ /* 0x000fe200078e000b */
[----:B------:R-:W-:Y:S01]  /*8da0*/  PRMT R3, R3, 0x5410, R6 ;  /* 0x0000541003037816 */ /* 0x000fe20000000006 */
[----:B------:R-:W-:-:S03]  /*8db0*/  IMAD R15, R15, 0x2, R2 ;  /* 0x000000020f0f7824 */ /* 0x000fc600078e0202 */
[----:B------:R-:W-:Y:S01]  /*8dc0*/  PRMT R63, R4, 0x7610, R63 ;  /* 0x00007610043f7816 */ /* 0x000fe2000000003f */
[----:B------:R-:W-:Y:S02]  /*8dd0*/  IMAD.MOV.U32 R4, RZ, RZ, R9 ;  /* 0x000000ffff047224 */ /* 0x000fe400078e0009 */
[C---:B------:R-:W-:Y:S02]  /*8de0*/  VIADD R7, R15.reuse, 0x18400 ;  /* 0x000184000f077836 */ /* 0x040fe40000000000 */
[----:B------:R-:W-:Y:S01]  /*8df0*/  VIADD R0, R15, 0x18440 ;  /* 0x000184400f007836 */ /* 0x000fe20000000000 */
[----:B------:R-:W-:Y:S01]  /*8e00*/  PRMT R60, R4, 0x7610, R60 ;  /* 0x00007610043c7816 */ /* 0x000fe2000000003c */
        /* <DEDUP_REMOVED lines=10> */
[----:B------:R-:W-:Y:S02]  /*8eb0*/  PRMT R71, R74, 0x5410, R71 ;  /* 0x000054104a477816 */ /* 0x000fe40000000047 */
[----:B------:R-:W-:Y:S02]  /*8ec0*/  SHF.R.U64 R67, R54, 0x10, R55 ;  /* 0x0000001036437819 */ /* 0x000fe40000001237 */
[----:B------:R-:W-:Y:S01]  /*8ed0*/  PRMT R68, R62, 0x5432, R68 ;  /* 0x000054323e447816 */ /* 0x000fe20000000044 */
[----:B------:R-:W-:Y:S01]  /*8ee0*/  IMAD.U32 R74, R71, 0x10000, RZ ;  /* 0x00010000474a7824 */ /* 0x000fe200078e00ff */
[----:B------:R-:W-:-:S02]  /*8ef0*/  SHF.R.U64 R70, R58, 0x10, R59 ;  /* 0x000000103a467819 */ /* 0x000fc4000000123b */
[----:B------:R-:W-:Y:S01]  /*8f00*/  PRMT R67, R69, 0x5410, R67 ;  /* 0x0000541045437816 */ /* 0x000fe20000000043 */
[C---:B------:R-:W-:Y:S01]  /*8f10*/  IMAD.U32 R69, R68.reuse, 0x10000, RZ ;  /* 0x0001000044457824 */ /* 0x040fe200078e00ff */
[----:B------:R-:W-:Y:S02]  /*8f20*/  LOP3.LUT R71, R71, 0xffff0000, RZ, 0xc0, !PT ;  /* 0xffff000047477812 */ /* 0x000fe400078ec0ff */
        /* <DEDUP_REMOVED lines=35> */
.L_x_13027:
[----:B------:R-:W-:Y:S05]  /*9160*/  BSYNC B2 ;  /* 0x0000000000027941 */ /* 0x000fea0003800000 */
.L_x_13026:
        /* <DEDUP_REMOVED lines=30> */
[----:B------:R-:W-:-:S02]  /*9350*/  LOP3.LUT R5, R5, 0xffff0000, RZ, 0xc0, !PT ;  /* 0xffff000005057812 */ /* 0x000fc400078ec0ff */
[----:B------:R-:W-:Y:S01]  /*9360*/  LOP3.LUT R24, R65, 0xffff0000, RZ, 0xc0, !PT ;  /* 0xffff000041187812 */ /* 0x000fe200078ec0ff */
[----:B------:R-:W-:Y:S01]  /*9370*/  FFMA.FTZ R65, R26, R66, R55 ;  /* 0x000000421a417223 */ /* 0x000fe20000010037 */
[----:B------:R-:W-:Y:S01]  /*9380*/  LOP3.LUT R62, R62, 0xffff0000, RZ, 0xc0, !PT ;  /* 0xffff00003e3e7812 */ /* 0x000fe200078ec0ff */
[C---:B------:R-:W-:Y:S01]  /*9390*/  FMUL.FTZ R55, R4.reuse, R27 ;  /* 0x0000001b04377220 */ /* 0x040fe20000410000 */
[-C--:B------:R-:W-:Y:S01]  /*93a0*/  FMUL.FTZ R26, R4, R25.reuse ;  /* 0x00000019041a7220 */ /* 0x080fe20000410000 */
[C---:B------:R-:W-:Y:S02]  /*93b0*/  FMUL.FTZ R54, R5.reuse, R24 ;  /* 0x0000001805367220 */ /* 0x040fe40000410000 */
        /* <DEDUP_REMOVED lines=10> */
.L_x_13025:
[----:B------:R-:W-:Y:S05]  /*9460*/  BSYNC B1 ;  /* 0x0000000000017941 */ /* 0x000fea0003800000 */
.L_x_13024:
[----:B------:R-:W-:-:S13]  /*9470*/  ISETP.GE.AND P0, PT, R175, R28, PT ;  /* 0x0000001caf00720c */ /* 0x000fda0003f06270 */
[----:B------:R-:W-:Y:S05]  /*9480*/  @P0 BRA `(.L_x_13028) ;  /* 0x0000001800c80947 */ /* 0x000fea0003800000 */
[----:B01----:R-:W0:Y:S01]  /*9490*/  LDC R5, c[0x0][0x3f4] ;  /* 0x0000fd00ff057b82 */ /* 0x003e220000000800 */
[----:B------:R-:W-:Y:S01]  /*94a0*/  BSSY B1, `(.L_x_13029) ;  /* 0x0000032000017945 */ /* 0x000fe20003800000 */
[-C--:B0-----:R-:W-:Y:S02]  /*94b0*/  ISETP.GE.AND P0, PT, R154, R5.reuse, PT ;  /* 0x000000059a00720c */ /* 0x081fe40003f06270 */
[----:B------:R-:W-:-:S11]  /*94c0*/  ISETP.GE.AND P1, PT, R164, R5, PT ;  /* 0x00000005a400720c */ /* 0x000fd60003f26270 */
[----:B------:R-:W-:Y:S05]  /*94d0*/  @P0 BRA `(.L_x_13030) ;  /* 0x0000000000b80947 */ /* 0x000fea0003800000 */
[----:B------:R-:W0:Y:S01]  /*94e0*/  LDS.128 R4, [R15+0x1a400] ;  /* 0x01a400000f047984 */ /* 0x000e220000000c00 */
[--C-:B------:R-:W-:Y:S02]  /*94f0*/  SHF.R.U64 R24, R10, 0x10, R11.reuse ;  /* 0x000000100a187819 */ /* 0x100fe4000000120b */
[----:B------:R-:W-:Y:S02]  /*9500*/  SHF.R.U32.HI R10, RZ, 0x10, R11 ;  /* 0x00000010ff0a7819 */ /* 0x000fe4000001160b */
[--C-:B------:R-:W-:Y:S02]  /*9510*/  SHF.R.U32.HI R26, RZ, 0x10, R13.reuse ;  /* 0x00000010ff1a7819 */ /* 0x100fe4000001160d */
[----:B------:R-:W-:Y:S02]  /*9520*/  PRMT R63, R63, 0x5410, R10 ;  /* 0x000054103f3f7816 */ /* 0x000fe4000000000a */
[----:B------:R-:W-:Y:S02]  /*9530*/  PRMT R26, R3, 0x5432, R26 ;  /* 0x00005432031a7816 */ /* 0x000fe4000000001a */
[----:B------:R-:W-:Y:S01]  /*9540*/  PRMT R61, R61, 0x5410, R24 ;  /* 0x000054103d3d7816 */ /* 0x000fe20000000018 */
[----:B------:R-:W-:Y:S01]  /*9550*/  IMAD.U32 R24, R63, 0x10000, RZ ;  /* 0x000100003f187824 */ /* 0x000fe200078e00ff */
[----:B------:R-:W-:Y:S01]  /*9560*/  SHF.R.U64 R25, R12, 0x10, R13 ;  /* 0x000000100c197819 */ /* 0x000fe2000000120d */
[C---:B------:R-:W-:Y:S01]  /*9570*/  IMAD.U32 R27, R26.reuse, 0x10000, RZ ;  /* 0x000100001a1b7824 */ /* 0x040fe200078e00ff */
[----:B------:R-:W-:-:S02]  /*9580*/  LOP3.LUT R26, R26, 0xffff0000, RZ, 0xc0, !PT ;  /* 0xffff00001a1a7812 */ /* 0x000fc400078ec0ff */
[----:B------:R-:W-:Y:S02]  /*9590*/  LOP3.LUT R63, R63, 0xffff0000, RZ, 0xc0, !PT ;  /* 0xffff00003f3f7812 */ /* 0x000fe400078ec0ff */
[----:B------:R-:W-:Y:S02]  /*95a0*/  PRMT R25, R78, 0x5410, R25 ;  /* 0x000054104e197816 */ /* 0x000fe40000000019 */
[C---:B0-----:R-:W-:Y:S01]  /*95b0*/  LOP3.LUT R11, R6.reuse, 0xffff0000, RZ, 0xc0, !PT ;  /* 0xffff0000060b7812 */ /* 0x041fe200078ec0ff */
[----:B------:R-:W-:Y:S01]  /*95c0*/  IMAD.U32 R10, R6, 0x10000, RZ ;  /* 0x00010000060a7824 */ /* 0x000fe200078e00ff */
[C---:B------:R-:W-:Y:S01]  /*95d0*/  LOP3.LUT R13, R7.reuse, 0xffff0000, RZ, 0xc0, !PT ;  /* 0xffff0000070d7812 */ /* 0x040fe200078ec0ff */
[----:B------:R-:W-:Y:S02]  /*95e0*/  IMAD.U32 R12, R7, 0x10000, RZ ;  /* 0x00010000070c7824 */ /* 0x000fe400078e00ff */
[C---:B------:R-:W-:Y:S01]  /*95f0*/  FMUL.FTZ R28, R11.reuse, R24 ;  /* 0x000000180b1c7220 */ /* 0x040fe20000410000 */
[----:B------:R-:W-:Y:S01]  /*9600*/  FMUL.FTZ R55, R11, R27 ;  /* 0x0000001b0b377220 */ /* 0x000fe20000410000 */
[----:B------:R-:W-:Y:S01]  /*9610*/  FMUL.FTZ R11, R13, R26 ;  /* 0x0000001a0d0b7220 */ /* 0x000fe20000410000 */
[----:B------:R-:W-:-:S02]  /*9620*/  IMAD.U32 R6, R4, 0x10000, RZ ;  /* 0x0001000004067824 */ /* 0x000fc400078e00ff */
        /* <DEDUP_REMOVED lines=25> */
.L_x_13030:
[----:B------:R-:W-:Y:S05]  /*97c0*/  BSYNC B1 ;  /* 0x0000000000017941 */ /* 0x000fea0003800000 */
.L_x_13029:
[----:B------:R-:W-:Y:S05]  /*97d0*/  @P1 BRA `(.L_x_13028) ;  /* 0x0000001400f41947 */ /* 0x000fea0003800000 */
[----:B0-----:R-:W0:Y:S01]  /*97e0*/  LDS.128 R4, [R0+0x2000] ;  /* 0x0020000000047984 */ /* 0x001e220000000c00 */
        /* <DEDUP_REMOVED lines=13> */
[C---:B------:R-:W-:Y:S01]  /*98c0*/  IMAD.U32 R10, R7.reuse, 0x10000, RZ ;  /* 0x00010000070a7824 */ /* 0x040fe200078e00ff */
[----:B------:R-:W-:Y:S01]  /*98d0*/  LOP3.LUT R7, R7, 0xffff0000, RZ, 0xc0, !PT ;  /* 0xffff000007077812 */ /* 0x000fe200078ec0ff */
[----:B------:R-:W-:-:S02]  /*98e0*/  IMAD.U32 R8, R6, 0x10000, RZ ;  /* 0x0001000006087824 */ /* 0x000fc400078e00ff */
[C---:B------:R-:W-:Y:S01]  /*98f0*/  FMUL.FTZ R20, R9.reuse, R12 ;  /* 0x0000000c09147220 */ /* 0x040fe20000410000 */
[-C--:B------:R-:W-:Y:S01]  /*9900*/  FMUL.FTZ R15, R9, R13.reuse ;  /* 0x0000000d090f7220 */ /* 0x080fe20000410000 */
[C---:B------:R-:W-:Y:S01]  /*9910*/  FMUL.FTZ R9, R7.reuse, R60 ;  /* 0x0000003c07097220 */ /* 0x040fe20000410000 */
[----:B------:R-:W-:Y:S02]  /*9920*/  IMAD.U32 R3, R4, 0x10000, RZ ;  /* 0x0001000004037824 */ /* 0x000fe400078e00ff */
[C---:B------:R-:W-:Y:S01]  /*9930*/  FFMA.FTZ R21, R8.reuse, R13, R20 ;  /* 0x0000000d08157223 */ /* 0x040fe20000010014 */
[----:B------:R-:W-:Y:S01]  /*9940*/  FFMA.FTZ R12, R8, R12, -R15 ;  /* 0x0000000c080c7223 */ /* 0x000fe2000001080f */
        /* <DEDUP_REMOVED lines=24> */
.L_x_13015:
        /* <DEDUP_REMOVED lines=40> */
[----:B--2---:R-:W-:Y:S01]  /*9d50*/  @!P1 IMAD.X R9, R4, 0x1, R21, P2 ;  /* 0x0000000104099824 */ /* 0x004fe200010e0615 */
[----:B---3--:R-:W-:-:S05]  /*9d60*/  @!P1 IADD3 R4, P2, R14, R7, RZ ;  /* 0x000000070e049210 */ /* 0x008fca0007f5e0ff */
[----:B----4-:R-:W-:Y:S01]  /*9d70*/  @!P1 IMAD.X R5, R6, 0x1, R21, P2 ;  /* 0x0000000106059824 */ /* 0x010fe200010e0615 */
[----:B------:R-:W2:Y:S05]  /*9d80*/  @!P1 LD.E.128 R8, desc[UR44][R8.64] ;  /* 0x0000002c08089980 */ /* 0x000eaa000c101d00 */
        /* <DEDUP_REMOVED lines=11> */
[----:B------:R-:W-:Y:S02]  /*9e40*/  @!P1 IMAD.MOV.U32 R21, RZ, RZ, R11 ;  /* 0x000000ffff159224 */ /* 0x000fe400078e000b */
[----:B---3--:R-:W-:Y:S02]  /*9e50*/  @!P1 IMAD.MOV.U32 R60, RZ, RZ, R4 ;  /* 0x000000ffff3c9224 */ /* 0x008fe400078e0004 */
[----:B------:R-:W-:Y:S02]  /*9e60*/  @!P1 IMAD.MOV.U32 R61, RZ, RZ, R5 ;  /* 0x000000ffff3d9224 */ /* 0x000fe400078e0005 */
[----:B------:R-:W-:Y:S02]  /*9e70*/  @!P1 IMAD.MOV.U32 R54, RZ, RZ, R8 ;  /* 0x000000ffff369224 */ /* 0x000fe400078e0008 */
[----:B------:R-:W-:Y:S02]  /*9e80*/  IMAD.MOV.U32 R9, RZ, RZ, R55 ;  /* 0x000000ffff097224 */ /* 0x000fe400078e0037 */
[----:B------:R-:W-:-:S02]  /*9e90*/  @!P1 IMAD.MOV.U32 R58, RZ, RZ, R6 ;  /* 0x000000ffff3a9224 */ /* 0x000fc400078e0006 */
[----:B------:R-:W-:Y:S01]  /*9ea0*/  @!P1 IMAD.MOV.U32 R59, RZ, RZ, R7 ;  /* 0x000000ffff3b9224 */ /* 0x000fe200078e0007 */
[----:B----4-:R-:W-:Y:S01]  /*9eb0*/  PRMT R44, R9, 0x7610, R44 ;  /* 0x00007610092c7816 */ /* 0x010fe2000000002c */
[----:B------:R-:W-:Y:S02]  /*9ec0*/  IMAD.MOV.U32 R6, RZ, RZ, R60 ;  /* 0x000000ffff067224 */ /* 0x000fe400078e003c */
[----:B------:R-:W-:Y:S02]  /*9ed0*/  IMAD.MOV.U32 R7, RZ, RZ, R61 ;  /* 0x000000ffff077224 */ /* 0x000fe400078e003d */
[----:B------:R-:W-:Y:S01]  /*9ee0*/  IMAD.MOV.U32 R10, RZ, RZ, R20 ;  /* 0x000000ffff0a7224 */ /* 0x000fe200078e0014 */
[----:B-----5:R-:W-:Y:S01]  /*9ef0*/  PRMT R62, R62, 0x5410, R6 ;  /* 0x000054103e3e7816 */ /* 0x020fe20000000006 */
        /* <DEDUP_REMOVED lines=10> */
[----:B01----:R-:W-:-:S07]  /*9fa0*/  PRMT R74, R5, 0x7610, R74 ;  /* 0x00007610054a7816 */ /* 0x003fce000000004a */
.L_x_13360:
        /* <DEDUP_REMOVED lines=24> */
.L_x_13033:
[----:B------:R-:W-:Y:S05]  /*a130*/  BSYNC B1 ;  /* 0x0000000000017941 */ /* 0x000fea0003800000 */
.L_x_13032:
[----:B------:R-:W0:Y:S01]  /*a140*/  SYNCS.PHASECHK.TRANS64.TRYWAIT P1, [R2+URZ+0x32400], R13 ;  /* 0x0324000d020075a7 */ /* 0x000e22000802017f */
[----:B------:R-:W-:Y:S04]  /*a150*/  BSSY B1, `(.L_x_13034) ;  /* 0x0000002000017945 */ /* 0x000fe80003800000 */
[----:B0-----:R-:W-:Y:S05]  /*a160*/  @!P1 BRA `(.L_x_13035) ;  /* 0x0000030c00409947 */ /* 0x001fea0003800000 */
.L_x_13361:
[----:B------:R-:W-:Y:S05]  /*a170*/  BSYNC B1 ;  /* 0x0000000000017941 */ /* 0x000fea0003800000 */
.L_x_13034:
[----:B------:R-:W2:Y:S01]  /*a180*/  LDL R0, [R1+0x50] ;  /* 0x0000500001007983 */ /* 0x000ea20000100800 */
[----:B-----5:R-:W-:Y:S01]  /*a190*/  IMAD.MOV.U32 R12, RZ, RZ, R7 ;  /* 0x000000ffff0c7224 */ /* 0x020fe200078e0007 */
[----:B------:R-:W-:Y:S01]  /*a1a0*/  BSSY B1, `(.L_x_13036) ;  /* 0x000007b000017945 */ /* 0x000fe20003800000 */
[----:B0-----:R-:W-:Y:S02]  /*a1b0*/  IMAD.MOV.U32 R13, RZ, RZ, R10 ;  /* 0x000000ffff0d7224 */ /* 0x001fe400078e000a */
[----:B------:R-:W-:Y:S01]  /*a1c0*/  IMAD.MOV.U32 R14, RZ, RZ, R11 ;  /* 0x000000ffff0e7224 */ /* 0x000fe200078e000b */
[----:B------:R-:W-:Y:S01]  /*a1d0*/  PRMT R62, R12, 0x7610, R62 ;  /* 0x000076100c3e7816 */ /* 0x000fe2000000003e */
[----:B------:R-:W-:Y:S01]  /*a1e0*/  IMAD.MOV.U32 R12, RZ, RZ, R5 ;  /* 0x000000ffff0c7224 */ /* 0x000fe200078e0005 */
[----:B------:R-:W-:Y:S01]  /*a1f0*/  PRMT R68, R13, 0x7610, R68 ;  /* 0x000076100d447816 */ /* 0x000fe20000000044 */
[----:B------:R-:W-:Y:S01]  /*a200*/  IMAD.MOV.U32 R64, RZ, RZ, R9 ;  /* 0x000000ffff407224 */ /* 0x000fe200078e0009 */
[----:B------:R-:W-:-:S02]  /*a210*/  PRMT R67, R14, 0x7610, R67 ;  /* 0x000076100e437816 */ /* 0x000fc40000000043 */
[----:B------:R-:W-:Y:S01]  /*a220*/  PRMT R70, R12, 0x7610, R70 ;  /* 0x000076100c467816 */ /* 0x000fe20000000046 */
[----:B--2---:R-:W-:Y:S02]  /*a230*/  IMAD R3, R0, -0x80, R3 ;  /* 0xffffff8000037824 */ /* 0x004fe400078e0203 */
[----:B------:R-:W-:-:S03]  /*a240*/  IMAD.MOV.U32 R0, RZ, RZ, R6 ;  /* 0x000000ffff007224 */ /* 0x000fc600078e0006 */
[----:B------:R-:W-:-:S04]  /*a250*/  VIMNMX R3, R3, 0x80, PT ;  /* 0x0000008003037848 */ /* 0x000fc80003fe0100 */
[-C--:B------:R-:W-:Y:S02]  /*a260*/  ISETP.GE.OR P1, PT, R158, R3.reuse, P0 ;  /* 0x000000039e00720c */ /* 0x080fe40000726670 */
[----:B------:R-:W-:Y:S01]  /*a270*/  ISETP.GE.OR P0, PT, R175, R3, P0 ;  /* 0x00000003af00720c */ /* 0x000fe20000706670 */
[----:B------:R-:W-:-:S05]  /*a280*/  IMAD.MOV.U32 R3, RZ, RZ, R4 ;  /* 0x000000ffff037224 */ /* 0x000fca00078e0004 */
[----:B------:R-:W-:Y:S01]  /*a290*/  PRMT R69, R3, 0x7610, R69 ;  /* 0x0000761003457816 */ /* 0x000fe20000000045 */
[----:B------:R-:W-:-:S04]  /*a2a0*/  IMAD.MOV.U32 R3, RZ, RZ, R8 ;  /* 0x000000ffff037224 */ /* 0x000fc800078e0008 */
[----:B------:R-:W-:Y:S05]  /*a2b0*/  @P1 BRA `(.L_x_13037) ;  /* 0x0000000400a41947 */ /* 0x000fea0003800000 */
[----:B------:R-:W2:Y:S01]  /*a2c0*/  LDL R15, [R1+0x494] ;  /* 0x00049400010f7983 */ /* 0x000ea20000100800 */
[----:B------:R-:W-:Y:S01]  /*a2d0*/  IMAD.IADD R13, R22, 0x1, R63 ;  /* 0x00000001160d7824 */ /* 0x000fe200078e023f */
[--C-:B------:R-:W-:Y:S02]  /*a2e0*/  SHF.R.U64 R75, R54, 0x10, R55.reuse ;  /* 0x00000010364b7819 */ /* 0x100fe40000001237 */
[----:B------:R-:W-:Y:S02]  /*a2f0*/  SHF.R.U32.HI R77, RZ, 0x10, R55 ;  /* 0x00000010ff4d7819 */ /* 0x000fe40000011637 */
[----:B------:R-:W-:Y:S02]  /*a300*/  SHF.R.U64 R78, R60, 0x10, R61 ;  /* 0x000000103c4e7819 */ /* 0x000fe4000000123d */
[----:B------:R-:W-:Y:S02]  /*a310*/  SHF.R.U64 R55, R20, 0x10, R21 ;  /* 0x0000001014377819 */ /* 0x000fe40000001215 */
[----:B------:R-:W-:-:S02]  /*a320*/  SHF.R.U64 R54, R58, 0x10, R59 ;  /* 0x000000103a367819 */ /* 0x000fc4000000123b */
[----:B------:R-:W-:Y:S02]  /*a330*/  PRMT R75, R28, 0x5410, R75 ;  /* 0x000054101c4b7816 */ /* 0x000fe4000000004b */
[----:B------:R-:W-:Y:S02]  /*a340*/  PRMT R77, R44, 0x5410, R77 ;  /* 0x000054102c4d7816 */ /* 0x000fe4000000004d */
[----:B------:R-:W-:Y:S01]  /*a350*/  PRMT R78, R62, 0x5432, R78 ;  /* 0x000054323e4e7816 */ /* 0x000fe2000000004e */
[----:B------:R-:W-:Y:S01]  /*a360*/  IMAD.U32 R76, R75, 0x10000, RZ ;  /* 0x000100004b4c7824 */ /* 0x000fe200078e00ff */
[----:B------:R-:W-:Y:S02]  /*a370*/  SHF.R.U32.HI R20, RZ, 0x10, R21 ;  /* 0x00000010ff147819 */ /* 0x000fe40000011615 */
[----:B------:R-:W-:Y:S01]  /*a380*/  PRMT R28, R71, 0x5410, R55 ;  /* 0x00005410471c7816 */ /* 0x000fe20000000037 */
[----:B------:R-:W-:Y:S01]  /*a390*/  IMAD.U32 R79, R78, 0x10000, RZ ;  /* 0x000100004e4f7824 */ /* 0x000fe200078e00ff */
[----:B------:R-:W-:-:S02]  /*a3a0*/  PRMT R44, R44, 0x5432, R54 ;  /* 0x000054322c2c7816 */ /* 0x000fc40000000036 */
[----:B------:R-:W-:Y:S02]  /*a3b0*/  SHF.R.U32.HI R21, RZ, 0x10, R59 ;  /* 0x00000010ff157819 */ /* 0x000fe4000001163b */
[----:B------:R-:W-:Y:S02]  /*a3c0*/  SHF.R.U32.HI R80, RZ, 0x10, R61 ;  /* 0x00000010ff507819 */ /* 0x000fe4000001163d */
[----:B------:R-:W-:Y:S02]  /*a3d0*/  LOP3.LUT R78, R78, 0xffff0000, RZ, 0xc0, !PT ;  /* 0xffff00004e4e7812 */ /* 0x000fe400078ec0ff */
[----:B------:R-:W-:Y:S02]  /*a3e0*/  PRMT R80, R68, 0x5432, R80 ;  /* 0x0000543244507816 */ /* 0x000fe40000000050 */
[----:B------:R-:W-:Y:S02]  /*a3f0*/  LOP3.LUT R75, R75, 0xffff0000, RZ, 0xc0, !PT ;  /* 0xffff00004b4b7812 */ /* 0x000fe400078ec0ff */
[----:B------:R-:W-:-:S02]  /*a400*/  PRMT R21, R74, 0x5410, R21 ;  /* 0x000054104a157816 */ /* 0x000fc40000000015 */
[----:B------:R-:W-:Y:S01]  /*a410*/  PRMT R20, R67, 0x5432, R20 ;  /* 0x0000543243147816 */ /* 0x000fe20000000014 */
[----:B--2---:R-:W-:-:S05]  /*a420*/  IMAD.SHL.U32 R12, R15, 0x40, RZ ;  /* 0x000000400f0c7824 */ /* 0x004fca00078e00ff */
[----:B------:R-:W-:-:S04]  /*a430*/  LOP3.LUT R14, R12, 0x1c0, RZ, 0xc0, !PT ;  /* 0x000001c00c0e7812 */ /* 0x000fc800078ec0ff */
[C---:B------:R-:W-:Y:S02]  /*a440*/  LOP3.LUT R12, R14.reuse, 0x38, R22, 0xf8, !PT ;  /* 0x000000380e0c7812 */ /* 0x040fe400078ef816 */
[----:B------:R-:W-:Y:S02]  /*a450*/  SHF.R.U32.HI R15, RZ, 0x3, R14 ;  /* 0x00000003ff0f7819 */ /* 0x000fe4000001160e */
[----:B------:R-:W-:Y:S02]  /*a460*/  LOP3.LUT R13, R14, 0x38, R13, 0xf8, !PT ;  /* 0x000000380e0d7812 */ /* 0x000fe400078ef80d */
[----:B------:R-:W-:-:S05]  /*a470*/  LOP3.LUT R12, R12, R15, RZ, 0x3c, !PT ;  /* 0x0000000f0c0c7212 */ /* 0x000fca00078e3cff */
[----:B------:R-:W-:Y:S01]  /*a480*/  IMAD R65, R203, 0x200, R12 ;  /* 0x00000200cb417824 */ /* 0x000fe200078e020c */
[----:B------:R-:W-:-:S03]  /*a490*/  LOP3.LUT R12, R13, R15, RZ, 0x3c, !PT ;  /* 0x0000000f0d0c7212 */ /* 0x000fc600078e3cff */
[----:B------:R-:W-:Y:S02]  /*a4a0*/  IMAD R65, R65, 0x2, R2 ;  /* 0x0000000241417824 */ /* 0x000fe400078e0202 */
[----:B------:R-:W-:-:S03]  /*a4b0*/  IMAD R25, R203, 0x200, R12 ;  /* 0x00000200cb197824 */ /* 0x000fc600078e020c */
[----:B------:R-:W0:Y:S01]  /*a4c0*/  LDS.128 R12, [R65+0x18400] ;  /* 0x01840000410c7984 */ /* 0x000e220000000c00 */
        /* <DEDUP_REMOVED lines=16> */
[C---:B------:R-:W-:Y:S01]  /*a5d0*/  FMUL.FTZ R82, R24.reuse, R78 ;  /* 0x0000004e18527220 */ /* 0x040fe20000410000 */
[----:B------:R-:W-:Y:S01]  /*a5e0*/  FMUL.FTZ R24, R24, R75 ;  /* 0x0000004b18187220 */ /* 0x000fe20000410000 */
[----:B------:R-:W-:Y:S01]  /*a5f0*/  FFMA.FTZ R15, R54, R76, -R81 ;  /* 0x0000004c360f7223 */ /* 0x000fe20000010851 */
[----:B------:R-:W-:-:S02]  /*a600*/  IMAD.U32 R76, R80, 0x10000, RZ ;  /* 0x00010000504c7824 */ /* 0x000fc400078e00ff */
[----:B------:R-:W-:Y:S01]  /*a610*/  FFMA.FTZ R83, R54, R79, R83 ;  /* 0x0000004f36537223 */ /* 0x000fe20000010053 */
[----:B------:R-:W-:Y:S02]  /*a620*/  IMAD.U32 R54, R77, 0x10000, RZ ;  /* 0x000100004d367824 */ /* 0x000fe400078e00ff */
[----:B------:R-:W-:Y:S01]  /*a630*/  FFMA.FTZ R82, R55, R75, -R82 ;  /* 0x0000004b37527223 */ /* 0x000fe20000010852 */
[C---:B------:R-:W-:Y:S01]  /*a640*/  FMUL.FTZ R75, R61.reuse, R76 ;  /* 0x0000004c3d4b7220 */ /* 0x040fe20000410000 */
[----:B------:R-:W-:Y:S01]  /*a650*/  LOP3.LUT R80, R80, 0xffff0000, RZ, 0xc0, !PT ;  /* 0xffff000050507812 */ /* 0x000fe200078ec0ff */
[----:B------:R-:W-:Y:S01]  /*a660*/  FMUL.FTZ R61, R61, R54 ;  /* 0x000000363d3d7220 */ /* 0x000fe20000410000 */
[----:B------:R-:W-:Y:S01]  /*a670*/  FFMA.FTZ R78, R55, R78, R24 ;  /* 0x0000004e374e7223 */ /* 0x000fe20000010018 */
[C---:B------:R-:W-:Y:S01]  /*a680*/  FFMA.FTZ R75, R58.reuse, R54, -R75 ;  /* 0x000000363a4b7223 */ /* 0x040fe2000001084b */
[----:B------:R-:W-:Y:S01]  /*a690*/  LOP3.LUT R24, R77, 0xffff0000, RZ, 0xc0, !PT ;  /* 0xffff00004d187812 */ /* 0x000fe200078ec0ff */
[----:B------:R-:W-:Y:S01]  /*a6a0*/  FFMA.FTZ R61, R58, R76, R61 ;  /* 0x0000004c3a3d7223 */ /* 0x000fe2000001003d */
[----:B------:R-:W-:Y:S01]  /*a6b0*/  FMUL.FTZ R58, R25, R80 ;  /* 0x00000050193a7220 */ /* 0x000fe20000410000 */
[C---:B------:R-:W-:Y:S01]  /*a6c0*/  IMAD.U32 R71, R26.reuse, 0x10000, RZ ;  /* 0x000100001a477824 */ /* 0x040fe200078e00ff */
[----:B------:R-:W-:Y:S01]  /*a6d0*/  LOP3.LUT R26, R26, 0xffff0000, RZ, 0xc0, !PT ;  /* 0xffff00001a1a7812 */ /* 0x000fe200078ec0ff */
[----:B------:R-:W-:-:S02]  /*a6e0*/  IMAD.U32 R54, R28, 0x10000, RZ ;  /* 0x000100001c367824 */ /* 0x000fc400078e00ff */
[-C--:B------:R-:W-:Y:S01]  /*a6f0*/  FMUL.FTZ R84, R25, R24.reuse ;  /* 0x0000001819547220 */ /* 0x080fe20000410000 */
[----:B------:R-:W-:Y:S02]  /*a700*/  IMAD.U32 R55, R44, 0x10000, RZ ;  /* 0x000100002c377824 */ /* 0x000fe400078e00ff */
[----:B------:R-:W-:Y:S01]  /*a710*/  FFMA.FTZ R76, R59, R24, -R58 ;  /* 0x000000183b4c7223 */ /* 0x000fe2000001083a */
[----:B------:R-:W-:Y:S02]  /*a720*/  IMAD.U32 R74, R27, 0x10000, RZ ;  /* 0x000100001b4a7824 */ /* 0x000fe400078e00ff */
[----:B------:R-:W-:Y:S01]  /*a730*/  FMUL.FTZ R86, R71, R54 ;  /* 0x0000003647567220 */ /* 0x000fe20000410000 */
[----:B------:R-:W-:Y:S02]  /*a740*/  IMAD.U32 R58, R21, 0x10000, RZ ;  /* 0x00010000153a7824 */ /* 0x000fe400078e00ff */
[----:B------:R-:W-:Y:S01]  /*a750*/  FMUL.FTZ R25, R71, R55 ;  /* 0x0000003747197220 */ /* 0x000fe20000410000 */
[----:B------:R-:W-:-:S02]  /*a760*/  IMAD.U32 R24, R20, 0x10000, RZ ;  /* 0x0001000014187824 */ /* 0x000fc400078e00ff */
[----:B------:R-:W-:Y:S01]  /*a770*/  FFMA.FTZ R84, R59, R80, R84 ;  /* 0x000000503b547223 */ /* 0x000fe20000010054 */
[----:B------:R-:W-:Y:S01]  /*a780*/  FMUL.FTZ R80, R74, R58 ;  /* 0x0000003a4a507220 */ /* 0x000fe20000410000 */
[C---:B------:R-:W-:Y:S01]  /*a790*/  FFMA.FTZ R86, R60.reuse, R55, R86 ;  /* 0x000000373c567223 */ /* 0x040fe20000010056 */
[----:B------:R-:W-:Y:S01]  /*a7a0*/  LOP3.LUT R27, R27, 0xffff0000, RZ, 0xc0, !PT ;  /* 0xffff00001b1b7812 */ /* 0x000fe200078ec0ff */
[----:B------:R-:W-:Y:S01]  /*a7b0*/  FFMA.FTZ R54, R60, R54, -R25 ;  /* 0x000000363c367223 */ /* 0x000fe20000010819 */
        /* <DEDUP_REMOVED lines=9> */
[-C--:B------:R-:W-:Y:S02]  /*a850*/  FMUL.FTZ R26, R26, R25.reuse ;  /* 0x000000191a1a7220 */ /* 0x080fe40000410000 */
[-C--:B------:R-:W-:Y:S01]  /*a860*/  FMUL.FTZ R24, R27, R20.reuse ;  /* 0x000000141b187220 */ /* 0x080fe20000410000 */
[----:B------:R-:W-:Y:S01]  /*a870*/  FFMA.FTZ R27, R12, R25, -R13 ;  /* 0x000000190c1b7223 */ /* 0x000fe2000001080d */
[----:B------:R-:W-:Y:S01]  /*a880*/  FFMA.FTZ R59, R14, R20, -R59 ;  /* 0x000000140e3b7223 */ /* 0x000fe2000001083b */
[----:B------:R-:W-:Y:S01]  /*a890*/  FFMA.FTZ R55, R12, R55, R26 ;  /* 0x000000370c377223 */ /* 0x000fe2000001001a */
        /* <DEDUP_REMOVED lines=8> */
[----:B------:R-:W-:Y:S02]  /*a920*/  F2FP.BF16.F32.PACK_AB R26, R55, R86 ;  /* 0x00000056371a723e */ /* 0x000fe400000010ff */
[----:B------:R-:W-:-:S05]  /*a930*/  F2FP.BF16.F32.PACK_AB R27, R21, R74 ;  /* 0x0000004a151b723e */ /* 0x000fca00000010ff */
[----:B------:R0:W-:Y:S02]  /*a940*/  STS.128 [R66+0x18400], R24 ;  /* 0x0184001842007388 */ /* 0x0001e40000000c00 */
.L_x_13037:
[----:B------:R-:W-:Y:S05]  /*a950*/  BSYNC B1 ;  /* 0x0000000000017941 */ /* 0x000fea0003800000 */
.L_x_13036:
[----:B------:R-:W-:Y:S02]  /*a960*/  PRMT R0, R0, 0x5410, R3 ;  /* 0x0000541000007816 */ /* 0x000fe40000000003 */
[----:B------:R-:W-:Y:S01]  /*a970*/  PRMT R20, R64, 0x7610, R20 ;  /* 0x0000761040147816 */ /* 0x000fe20000000014 */
[----:B------:R-:W-:Y:S06]  /*a980*/  @P0 BRA `(.L_x_13028) ;  /* 0x0000000400880947 */ /* 0x000fec0003800000 */
[----:B------:R-:W2:Y:S01]  /*a990*/  LDL R61, [R1+0x510] ;  /* 0x00051000013d7983 */ /* 0x000ea20000100800 */
[----:B------:R-:W-:Y:S01]  /*a9a0*/  IMAD.IADD R63, R22, 0x1, R63 ;  /* 0x00000001163f7824 */ /* 0x000fe200078e023f */
[--C-:B------:R-:W-:Y:S02]  /*a9b0*/  SHF.R.U64 R4, R4, 0x10, R5.reuse ;  /* 0x0000001004047819 */ /* 0x100fe40000001205 */
[----:B------:R-:W-:Y:S02]  /*a9c0*/  SHF.R.U32.HI R59, RZ, 0x10, R5 ;  /* 0x00000010ff3b7819 */ /* 0x000fe40000011605 */
[----:B0-----:R-:W-:Y:S02]  /*a9d0*/  LOP3.LUT R12, R206, 0x38, R63, 0xf8, !PT ;  /* 0x00000038ce0c7812 */ /* 0x001fe400078ef83f */
[----:B------:R-:W-:Y:S02]  /*a9e0*/  SHF.R.U64 R54, R8, 0x10, R9 ;  /* 0x0000001008367819 */ /* 0x000fe40000001209 */
[----:B------:R-:W-:-:S02]  /*a9f0*/  LOP3.LUT R3, R12, R207, RZ, 0x3c, !PT ;  /* 0x000000cf0c037212 */ /* 0x000fc400078e3cff */
[--C-:B------:R-:W-:Y:S02]  /*aa00*/  SHF.R.U64 R5, R10, 0x10, R11.reuse ;  /* 0x000000100a057819 */ /* 0x100fe4000000120b */
[----:B------:R-:W-:Y:S01]  /*aa10*/  SHF.R.U32.HI R10, RZ, 0x10, R11 ;  /* 0x00000010ff0a7819 */ /* 0x000fe2000001160b */
[----:B------:R-:W-:Y:S01]  /*aa20*/  IMAD.IADD R3, R208, 0x1, R3 ;  /* 0x00000001d0037824 */ /* 0x000fe200078e0203 */
[----:B------:R-:W-:Y:S02]  /*aa30*/  PRMT R54, R0, 0x5432, R54 ;  /* 0x0000543200367816 */ /* 0x000fe40000000036 */
[----:B------:R-:W-:Y:S01]  /*aa40*/  SHF.R.U32.HI R55, RZ, 0x10, R9 ;  /* 0x00000010ff377819 */ /* 0x000fe20000011609 */
[----:B------:R-:W-:Y:S01]  /*aa50*/  IMAD R3, R3, 0x2, R2 ;  /* 0x0000000203037824 */ /* 0x000fe200078e0202 */
[----:B------:R-:W-:Y:S02]  /*aa60*/  PRMT R67, R67, 0x5410, R10 ;  /* 0x0000541043437816 */ /* 0x000fe4000000000a */
[----:B------:R-:W-:-:S02]  /*aa70*/  SHF.R.U64 R21, R6, 0x10, R7 ;  /* 0x0000001006157819 */ /* 0x000fc40000001207 */
[----:B------:R-:W0:Y:S01]  /*aa80*/  LDS.128 R24, [R3+0x18400] ;  /* 0x0184000003187984 */ /* 0x000e220000000c00 */
[----:B------:R-:W-:Y:S02]  /*aa90*/  PRMT R69, R69, 0x5410, R4 ;  /* 0x0000541045457816 */ /* 0x000fe40000000004 */
[----:B------:R-:W-:Y:S02]  /*aaa0*/  PRMT R44, R0, 0x5410, R21 ;  /* 0x00005410002c7816 */ /* 0x000fe40000000015 */
[----:B------:R-:W-:Y:S01]  /*aab0*/  SHF.R.U32.HI R7, RZ, 0x10, R7 ;  /* 0x00000010ff077819 */ /* 0x000fe20000011607 */
[----:B------:R-:W-:Y:S01]  /*aac0*/  IMAD.U32 R21, R69, 0x10000, RZ ;  /* 0x0001000045157824 */ /* 0x000fe200078e00ff */
[----:B------:R-:W-:Y:S02]  /*aad0*/  PRMT R70, R70, 0x5410, R59 ;  /* 0x0000541046467816 */ /* 0x000fe4000000003b */
[----:B------:R-:W-:Y:S02]  /*aae0*/  PRMT R55, R20, 0x5410, R55 ;  /* 0x0000541014377816 */ /* 0x000fe40000000037 */
[----:B------:R-:W-:Y:S01]  /*aaf0*/  PRMT R62, R62, 0x5410, R7 ;  /* 0x000054103e3e7816 */ /* 0x000fe20000000007 */
[----:B------:R-:W-:Y:S01]  /*ab00*/  IMAD.U32 R28, R70, 0x10000, RZ ;  /* 0x00010000461c7824 */ /* 0x000fe200078e00ff */
[----:B------:R-:W-:Y:S01]  /*ab10*/  PRMT R68, R68, 0x5410, R5 ;  /* 0x0000541044447816 */ /* 0x000fe20000000005 */
[----:B------:R-:W-:Y:S01]  /*ab20*/  IMAD.U32 R58, R55, 0x10000, RZ ;  /* 0x00010000373a7824 */ /* 0x000fe200078e00ff */
[----:B------:R-:W-:-:S02]  /*ab30*/  LOP3.LUT R69, R69, 0xffff0000, RZ, 0xc0, !PT ;  /* 0xffff000045457812 */ /* 0x000fc400078ec0ff */
[----:B------:R-:W-:Y:S01]  /*ab40*/  LOP3.LUT R55, R55, 0xffff0000, RZ, 0xc0, !PT ;  /* 0xffff000037377812 */ /* 0x000fe200078ec0ff */
[C---:B0-----:R-:W-:Y:S01]  /*ab50*/  IMAD.U32 R9, R24.reuse, 0x10000, RZ ;  /* 0x0001000018097824 */ /* 0x041fe200078e00ff */
[----:B------:R-:W-:Y:S01]  /*ab60*/  LOP3.LUT R10, R24, 0xffff0000, RZ, 0xc0, !PT ;  /* 0xffff0000180a7812 */ /* 0x000fe200078ec0ff */
[C---:B------:R-:W-:Y:S01]  /*ab70*/  IMAD.U32 R11, R25.reuse, 0x10000, RZ ;  /* 0x00010000190b7824 */ /* 0x040fe200078e00ff */
[----:B------:R-:W-:Y:S01]  /*ab80*/  LOP3.LUT R24, R25, 0xffff0000, RZ, 0xc0, !PT ;  /* 0xffff000019187812 */ /* 0x000fe200078ec0ff */
[----:B------:R-:W-:Y:S02]  /*ab90*/  IMAD.U32 R25, R54, 0x10000, RZ ;  /* 0x0001000036197824 */ /* 0x000fe400078e00ff */
[----:B------:R-:W-:Y:S02]  /*aba0*/  IMAD.U32 R20, R27, 0x10000, RZ ;  /* 0x000100001b147824 */ /* 0x000fe400078e00ff */
[----:B------:R-:W-:Y:S01]  /*abb0*/  FMUL.FTZ R60, R11, R58 ;  /* 0x0000003a0b3c7220 */ /* 0x000fe20000410000 */
[C---:B------:R-:W-:Y:S01]  /*abc0*/  FMUL.FTZ R59, R9.reuse, R25 ;  /* 0x00000019093b7220 */ /* 0x040fe20000410000 */
[-C--:B------:R-:W-:Y:S01]  /*abd0*/  FMUL.FTZ R9, R9, R21.reuse ;  /* 0x0000001509097220 */ /* 0x080fe20000410000 */
[----:B--2---:R-:W0:Y:S02]  /*abe0*/  LDS.128 R12, [R61+0x18400] ;  /* 0x018400003d0c7984 */ /* 0x004e240000000c00 */
[C---:B0-----:R-:W-:Y:S01]  /*abf0*/  IMAD.U32 R0, R12.reuse, 0x10000, RZ ;  /* 0x000100000c007824 */ /* 0x041fe200078e00ff */
[----:B------:R-:W-:Y:S01]  /*ac00*/  LOP3.LUT R4, R12, 0xffff0000, RZ, 0xc0, !PT ;  /* 0xffff00000c047812 */ /* 0x000fe200078ec0ff */
[C---:B------:R-:W-:Y:S01]  /*ac10*/  IMAD.U32 R6, R14.reuse, 0x10000, RZ ;  /* 0x000100000e067824 */ /* 0x040fe200078e00ff */
[----:B------:R-:W-:Y:S01]  /*ac20*/  LOP3.LUT R7, R14, 0xffff0000, RZ, 0xc0, !PT ;  /* 0xffff00000e077812 */ /* 0x000fe200078ec0ff */
[----:B------:R-:W-:Y:S01]  /*ac30*/  FFMA.FTZ R59, R0, R21, -R59 ;  /* 0x00000015003b7223 */ /* 0x000fe2000001083b */
[----:B------:R-:W-:Y:S01]  /*ac40*/  IMAD.U32 R21, R67, 0x10000, RZ ;  /* 0x0001000043157824 */ /* 0x000fe200078e00ff */
[C---:B------:R-:W-:Y:S01]  /*ac50*/  LOP3.LUT R12, R13.reuse, 0xffff0000, RZ, 0xc0, !PT ;  /* 0xffff00000d0c7812 */ /* 0x040fe200078ec0ff */
[----:B------:R-:W-:Y:S01]  /*ac60*/  IMAD.U32 R5, R13, 0x10000, RZ ;  /* 0x000100000d057824 */ /* 0x000fe200078e00ff */
[C---:B------:R-:W-:Y:S01]  /*ac70*/  LOP3.LUT R14, R15.reuse, 0xffff0000, RZ, 0xc0, !PT ;  /* 0xffff00000f0e7812 */ /* 0x040fe200078ec0ff */
[----:B------:R-:W-:Y:S01]  /*ac80*/  IMAD.U32 R8, R15, 0x10000, RZ ;  /* 0x000100000f087824 */ /* 0x000fe200078e00ff */
[C---:B------:R-:W-:Y:S01]  /*ac90*/  LOP3.LUT R15, R26.reuse, 0xffff0000, RZ, 0xc0, !PT ;  /* 0xffff00001a0f7812 */ /* 0x040fe200078ec0ff */
[----:B------:R-:W-:-:S02]  /*aca0*/  IMAD.U32 R13, R26, 0x10000, RZ ;  /* 0x000100001a0d7824 */ /* 0x000fc400078e00ff */
[----:B------:R-:W-:Y:S01]  /*acb0*/  FFMA.FTZ R25, R0, R25, R9 ;  /* 0x0000001900197223 */ /* 0x000fe20000010009 */
[----:B------:R-:W-:Y:S01]  /*acc0*/  LOP3.LUT R26, R27, 0xffff0000, RZ, 0xc0, !PT ;  /* 0xffff00001b1a7812 */ /* 0x000fe200078ec0ff */
[----:B------:R-:W-:Y:S02]  /*acd0*/  IMAD.U32 R9, R62, 0x10000, RZ ;  /* 0x000100003e097824 */ /* 0x000fe400078e00ff */
[-C--:B------:R-:W-:Y:S01]  /*ace0*/  FMUL.FTZ R0, R11, R28.reuse ;  /* 0x0000001c0b007220 */ /* 0x080fe20000410000 */
[----:B------:R-:W-:Y:S01]  /*acf0*/  FMUL.FTZ R27, R20, R21 ;  /* 0x00000015141b7220 */ /* 0x000fe20000410000 */
[----:B------:R-:W-:Y:S01]  /*ad00*/  LOP3.LUT R11, R54, 0xffff0000, RZ, 0xc0, !PT ;  /* 0xffff0000360b7812 */ /* 0x000fe200078ec0ff */
[-C--:B------:R-:W-:Y:S01]  /*ad10*/  FMUL.FTZ R20, R20, R9.reuse ;  /* 0x0000000914147220 */ /* 0x080fe20000410000 */
[C---:B------:R-:W-:Y:S01]  /*ad20*/  FFMA.FTZ R60, R5.reuse, R28, -R60 ;  /* 0x0000001c053c7223 */ /* 0x040fe2000001083c */
[----:B------:R-:W-:Y:S01]  /*ad30*/  FFMA.FTZ R27, R8, R9, -R27 ;  /* 0x00000009081b7223 */ /* 0x000fe2000001081b */
[----:B------:R-:W-:Y:S01]  /*ad40*/  FFMA.FTZ R58, R5, R58, R0 ;  /* 0x0000003a053a7223 */ /* 0x000fe20000010000 */
[----:B------:R-:W-:Y:S01]  /*ad50*/  FMUL.FTZ R9, R10, R11 ;  /* 0x0000000b0a097220 */ /* 0x000fe20000410000 */
[----:B------:R-:W-:Y:S01]  /*ad60*/  FFMA.FTZ R28, R8, R21, R20 ;  /* 0x00000015081c7223 */ /* 0x000fe20000010014 */
[-C--:B------:R-:W-:Y:S01]  /*ad70*/  FMUL.FTZ R21, R10, R69.reuse ;  /* 0x000000450a157220 */ /* 0x080fe20000410000 */
[----:B------:R-:W-:Y:S01]  /*ad80*/  LOP3.LUT R5, R70, 0xffff0000, RZ, 0xc0, !PT ;  /* 0xffff000046057812 */ /* 0x000fe200078ec0ff */
[----:B------:R-:W-:Y:S01]  /*ad90*/  FFMA.FTZ R10, R4, R69, -R9 ;  /* 0x00000045040a7223 */ /* 0x000fe20000010809 */
[----:B------:R-:W-:-:S02]  /*ada0*/  IMAD.U32 R8, R68, 0x10000, RZ ;  /* 0x0001000044087824 */ /* 0x000fc400078e00ff */
[----:B------:R-:W-:Y:S01]  /*adb0*/  FMUL.FTZ R9, R24, R55 ;  /* 0x0000003718097220 */ /* 0x000fe20000410000 */
[----:B------:R-:W-:Y:S01]  /*adc0*/  FFMA.FTZ R20, R4, R11, R21 ;  /* 0x0000000b04147223 */ /* 0x000fe20000010015 */
[----:B------:R-:W-:Y:S02]  /*add0*/  IMAD.U32 R0, R44, 0x10000, RZ ;  /* 0x000100002c007824 */ /* 0x000fe400078e00ff */
[-C--:B------:R-:W-:Y:S01]  /*ade0*/  FMUL.FTZ R24, R24, R5.reuse ;  /* 0x0000000518187220 */ /* 0x080fe20000410000 */
[C---:B------:R-:W-:Y:S01]  /*adf0*/  FMUL.FTZ R11, R13.reuse, R8 ;  /* 0x000000080d0b7220 */ /* 0x040fe20000410000 */
[----:B------:R-:W-:Y:S01]  /*ae00*/  FFMA.FTZ R9, R12, R5, -R9 ;  /* 0x000000050c097223 */ /* 0x000fe20000010809 */
[----:B------:R-:W-:Y:S01]  /*ae10*/  LOP3.LUT R68, R68, 0xffff0000, RZ, 0xc0, !PT ;  /* 0xffff000044447812 */ /* 0x000fe200078ec0ff */
[-C--:B------:R-:W-:Y:S01]  /*ae20*/  FMUL.FTZ R13, R13, R0.reuse ;  /* 0x000000000d0d7220 */ /* 0x080fe20000410000 */
[----:B------:R-:W-:Y:S01]  /*ae30*/  LOP3.LUT R67, R67, 0xffff0000, RZ, 0xc0, !PT ;  /* 0xffff000043437812 */ /* 0x000fe200078ec0ff */
[----:B------:R-:W-:Y:S01]  /*ae40*/  FFMA.FTZ R11, R6, R0, -R11 ;  /* 0x00000000060b7223 */ /* 0x000fe2000001080b */
[----:B------:R-:W-:Y:S01]  /*ae50*/  LOP3.LUT R44, R44, 0xffff0000, RZ, 0xc0, !PT ;  /* 0xffff00002c2c7812 */ /* 0x000fe200078ec0ff */
[C---:B------:R-:W-:Y:S01]  /*ae60*/  FMUL.FTZ R0, R15.reuse, R68 ;  /* 0x000000440f007220 */ /* 0x040fe20000410000 */
[----:B------:R-:W-:Y:S01]  /*ae70*/  LOP3.LUT R5, R62, 0xffff0000, RZ, 0xc0, !PT ;  /* 0xffff00003e057812 */ /* 0x000fe200078ec0ff */
[----:B------:R-:W-:Y:S01]  /*ae80*/  FMUL.FTZ R21, R26, R67 ;  /* 0x000000431a157220 */ /* 0x000fe20000410000 */
[----:B------:R-:W-:Y:S01]  /*ae90*/  FFMA.FTZ R55, R12, R55, R24 ;  /* 0x000000370c377223 */ /* 0x000fe20000010018 */
[-C--:B------:R-:W-:Y:S01]  /*aea0*/  FMUL.FTZ R15, R15, R44.reuse ;  /* 0x0000002c0f0f7220 */ /* 0x080fe20000410000 */
[C---:B------:R-:W-:Y:S01]  /*aeb0*/  FFMA.FTZ R0, R7.reuse, R44, -R0 ;  /* 0x0000002c07007223 */ /* 0x040fe20000010800 */
[-C--:B------:R-:W-:Y:S01]  /*aec0*/  FMUL.FTZ R26, R26, R5.reuse ;  /* 0x000000051a1a7220 */ /* 0x080fe20000410000 */
        /* <DEDUP_REMOVED lines=14> */
.L_x_13028:
[----:B------:R-:W-:Y:S05]  /*afb0*/  BSYNC B0 ;  /* 0x0000000000007941 */ /* 0x000fea0003800000 */
.L_x_13014:
        /* <DEDUP_REMOVED lines=8> */
.L_x_13011:
[----:B-12---:R-:W1:Y:S01]  /*b040*/  S2R R0, SR_TID.X ;  /* 0x0000000000007919 */ /* 0x006e620000002100 */
[----:B0-----:R-:W-:Y:S01]  /*b050*/  IMAD.U32 R12, RZ, RZ, UR37 ;  /* 0x00000025ff0c7e24 */ /* 0x001fe2000f8e00ff */
[----:B------:R-:W-:Y:S05]  /*b060*/  WARPSYNC.ALL ;  /* 0x0000000000007948 */ /* 0x000fea0003800000 */
[----:B---3--:R-:W0:Y:S01]  /*b070*/  S2R R3, SR_SWINHI ;  /* 0x0000000000037919 */ /* 0x008e220000002f00 */
[----:B------:R-:W-:Y:S01]  /*b080*/  IADD3 R12, P1, R12, 0x28, RZ ;  /* 0x000000280c0c7810 */ /* 0x000fe20007f3e0ff */
[----:B------:R-:W-:-:S04]  /*b090*/  IMAD.U32 R21, RZ, RZ, UR37 ;  /* 0x00000025ff157e24 */ /* 0x000fc8000f8e00ff */
[----:B------:R-:W-:Y:S02]  /*b0a0*/  VIADD R21, R21, 0x1f0 ;  /* 0x000001f015157836 */ /* 0x000fe40000000000 */
[----:B------:R-:W-:Y:S01]  /*b0b0*/  IMAD.X R13, RZ, RZ, UR36, P1 ;  /* 0x00000024ff0d7e24 */ /* 0x000fe200088e06ff */
[----:B-1----:R-:W-:Y:S01]  /*b0c0*/  SHF.R.U32.HI R4, RZ, 0x7, R0 ;  /* 0x00000007ff047819 */ /* 0x002fe20000011600 */
[----:B------:R-:W-:-:S04]  /*b0d0*/  IMAD.U32 R0, RZ, RZ, UR37 ;  /* 0x00000025ff007e24 */ /* 0x000fc8000f8e00ff */
[----:B------:R-:W-:Y:S01]  /*b0e0*/  VIADD R6, R4, 0x8 ;  /* 0x0000000804067836 */ /* 0x000fe20000000000 */
[----:B------:R-:W-:Y:S02]  /*b0f0*/  IADD3 R0, P0, R0, 0x240, RZ ;  /* 0x0000024000007810 */ /* 0x000fe40007f1e0ff */
[----:B------:R-:W-:Y:S02]  /*b100*/  MOV R4, R2 ;  /* 0x0000000200047202 */ /* 0x000fe40000000f00 */
[----:B0-----:R-:W-:Y:S01]  /*b110*/  MOV R5, R3 ;  /* 0x0000000300057202 */ /* 0x001fe20000000f00 */
[----:B------:R-:W-:Y:S02]  /*b120*/  IMAD.X R3, RZ, RZ, UR36, P0 ;  /* 0x00000024ff037e24 */ /* 0x000fe400080e06ff */
[----:B------:R-:W-:Y:S01]  /*b130*/  IMAD.MOV.U32 R8, RZ, RZ, R37 ;  /* 0x000000ffff087224 */ /* 0x000fe200078e0025 */
[----:B------:R-:W-:Y:S01]  /*b140*/  UIADD3 UR4, UP0, UR37, 0x200, URZ ;  /* 0x0000020025047890 */ /* 0x000fe2000ff1e03f */
[----:B------:R-:W-:Y:S01]  /*b150*/  IMAD.MOV.U32 R9, RZ, RZ, R35 ;  /* 0x000000ffff097224 */ /* 0x000fe200078e0023 */
[----:B------:R-:W-:Y:S01]  /*b160*/  UIADD3 UR6, UR37, 0x1fc, URZ ;  /* 0x000001fc25067890 */ /* 0x000fe2000fffe03f */
[----:B------:R-:W-:Y:S01]  /*b170*/  IMAD.MOV.U32 R10, RZ, RZ, R40 ;  /* 0x000000ffff0a7224 */ /* 0x000fe200078e0028 */
[----:B------:R-:W-:Y:S01]  /*b180*/  UIADD3.X UR5, URZ, UR36, URZ, UP0, !UPT ;  /* 0x000000243f057290 */ /* 0x000fe200087fe43f */
[----:B------:R-:W-:Y:S01]  /*b190*/  IMAD.MOV.U32 R11, RZ, RZ, R57 ;  /* 0x000000ffff0b7224 */ /* 0x000fe200078e0039 */
[----:B------:R0:W-:Y:S01]  /*b1a0*/  BAR.SYNC.DEFER_BLOCKING R6, 0x100 ;  /* 0x000400060000751d */ /* 0x0001e20000010000 */
[----:B------:R-:W-:Y:S01]  /*b1b0*/  IMAD.U32 R7, RZ, RZ, UR40 ;  /* 0x00000028ff077e24 */ /* 0x000fe2000f8e00ff */
[----:B------:R-:W-:Y:S01]  /*b1c0*/  MOV R212, 0xb4a0 ;  /* 0x0000b4a000d47802 */ /* 0x000fe20000000f00 */
[----:B------:R-:W-:-:S02]  /*b1d0*/  IMAD.U32 R2, RZ, RZ, UR4 ;  /* 0x00000004ff027e24 */ /* 0x000fc4000f8e00ff */
[----:B------:R-:W-:Y:S02]  /*b1e0*/  IMAD.MOV.U32 R14, RZ, RZ, R38 ;  /* 0x000000ffff0e7224 */ /* 0x000fe400078e0026 */
[----:B------:R-:W-:Y:S01]  /*b1f0*/  IMAD.MOV.U32 R15, RZ, RZ, R53 ;  /* 0x000000ffff0f7224 */ /* 0x000fe200078e0035 */
[----:B------:R1:W-:Y:S01]  /*b200*/  STL.128 [R1+0x170], R8 ;  /* 0x0001700801007387 */ /* 0x0003e20000100c00 */
[----:B0-----:R-:W-:-:S03]  /*b210*/  IMAD.U32 R6, RZ, RZ, UR6 ;  /* 0x00000006ff067e24 */ /* 0x001fc6000f8e00ff */
[----:B------:R-:W-:Y:S04]  /*b220*/  STL.128 [R1+0x190], R12 ;  /* 0x0001900c01007387 */ /* 0x000fe80000100c00 */
[----:B------:R0:W-:Y:S01]  /*b230*/  STL.128 [R1+0x180], R4 ;  /* 0x0001800401007387 */ /* 0x0001e20000100c00 */
[----:B-1----:R-:W-:Y:S02]  /*b240*/  IMAD.MOV.U32 R8, RZ, RZ, R52 ;  /* 0x000000ffff087224 */ /* 0x002fe400078e0034 */
[----:B------:R-:W-:Y:S02]  /*b250*/  IMAD.MOV.U32 R9, RZ, RZ, R51 ;  /* 0x000000ffff097224 */ /* 0x000fe400078e0033 */
[----:B------:R-:W-:Y:S02]  /*b260*/  IMAD.MOV.U32 R10, RZ, RZ, R49 ;  /* 0x000000ffff0a7224 */ /* 0x000fe400078e0031 */
[----:B------:R-:W-:-:S02]  /*b270*/  IMAD.MOV.U32 R11, RZ, RZ, R50 ;  /* 0x000000ffff0b7224 */ /* 0x000fc400078e0032 */
[----:B0-----:R-:W-:Y:S02]  /*b280*/  IMAD.MOV.U32 R6, RZ, RZ, R30 ;  /* 0x000000ffff067224 */ /* 0x001fe400078e001e */
[----:B------:R-:W-:Y:S01]  /*b290*/  IMAD.MOV.U32 R7, RZ, RZ, R42 ;  /* 0x000000ffff077224 */ /* 0x000fe200078e002a */
[----:B------:R0:W-:Y:S01]  /*b2a0*/  STL.128 [R1+0x1a0], R8 ;  /* 0x0001a00801007387 */ /* 0x0001e20000100c00 */
[----:B------:R-:W-:Y:S02]  /*b2b0*/  IMAD.MOV.U32 R4, RZ, RZ, R2 ;  /* 0x000000ffff047224 */ /* 0x000fe400078e0002 */
[----:B0-----:R-:W-:Y:S02]  /*b2c0*/  IMAD.MOV.U32 R8, RZ, RZ, R33 ;  /* 0x000000ffff087224 */ /* 0x001fe400078e0021 */
[----:B------:R-:W-:Y:S02]  /*b2d0*/  IMAD.MOV.U32 R9, RZ, RZ, R46 ;  /* 0x000000ffff097224 */ /* 0x000fe400078e002e */
[----:B------:R-:W-:-:S02]  /*b2e0*/  IMAD.MOV.U32 R10, RZ, RZ, R39 ;  /* 0x000000ffff0a7224 */ /* 0x000fc400078e0027 */
        /* <DEDUP_REMOVED lines=8> */
[----:B------:R0:W-:Y:S01]  /*b370*/  STL.128 [R1+0x1d0], R8 ;  /* 0x0001d00801007387 */ /* 0x0001e20000100c00 */
[----:B------:R-:W-:Y:S02]  /*b380*/  UIADD3 UR5, UR37, 0x150, URZ ;  /* 0x0000015025057890 */ /* 0x000fe4000fffe03f */
[----:B------:R-:W-:-:S05]  /*b390*/  IMAD.MOV.U32 R5, RZ, RZ, R3 ;  /* 0x000000ffff057224 */ /* 0x000fca00078e0003 */
[----:B------:R-:W-:Y:S01]  /*b3a0*/  STL.128 [R1+0x1b0], R4 ;  /* 0x0001b00401007387 */ /* 0x000fe20000100c00 */
[----:B0-----:R-:W-:Y:S02]  /*b3b0*/  IMAD.MOV.U32 R8, RZ, RZ, R45 ;  /* 0x000000ffff087224 */ /* 0x001fe400078e002d */
[----:B------:R-:W-:Y:S02]  /*b3c0*/  IMAD.MOV.U32 R9, RZ, RZ, R43 ;  /* 0x000000ffff097224 */ /* 0x000fe400078e002b */
[----:B------:R-:W-:Y:S02]  /*b3d0*/  IMAD.MOV.U32 R10, RZ, RZ, R17 ;  /* 0x000000ffff0a7224 */ /* 0x000fe400078e0011 */
[----:B------:R-:W-:Y:S02]  /*b3e0*/  IMAD.MOV.U32 R11, RZ, RZ, R16 ;  /* 0x000000ffff0b7224 */ /* 0x000fe400078e0010 */
[----:B------:R-:W-:Y:S02]  /*b3f0*/  IMAD.MOV.U32 R16, RZ, RZ, R31 ;  /* 0x000000ffff107224 */ /* 0x000fe400078e001f */
[----:B------:R-:W-:Y:S01]  /*b400*/  IMAD.MOV.U32 R17, RZ, RZ, R48 ;  /* 0x000000ffff117224 */ /* 0x000fe200078e0030 */
[----:B------:R0:W-:Y:S04]  /*b410*/  STL.128 [R1+0x1e0], R8 ;  /* 0x0001e00801007387 */ /* 0x0001e80000100c00 */
[----:B------:R1:W-:Y:S01]  /*b420*/  STL.128 [R1+0x160], R16 ;  /* 0x0001601001007387 */ /* 0x0003e20000100c00 */
[----:B0-----:R-:W-:-:S02]  /*b430*/  IMAD.MOV.U32 R10, RZ, RZ, R32 ;  /* 0x000000ffff0a7224 */ /* 0x001fc400078e0020 */
[----:B------:R-:W-:Y:S02]  /*b440*/  IMAD.MOV.U32 R11, RZ, RZ, R36 ;  /* 0x000000ffff0b7224 */ /* 0x000fe400078e0024 */
[----:B------:R-:W-:Y:S02]  /*b450*/  IMAD.MOV.U32 R8, RZ, RZ, R21 ;  /* 0x000000ffff087224 */ /* 0x000fe400078e0015 */
[----:B------:R-:W-:Y:S02]  /*b460*/  IMAD.MOV.U32 R9, RZ, RZ, R0 ;  /* 0x000000ffff097224 */ /* 0x000fe400078e0000 */
[----:B------:R-:W-:-:S03]  /*b470*/  VIADD R0, R209, 0xffffffff ;  /* 0xffffffffd1007836 */ /* 0x000fc60000000000 */
[----:B------:R1:W-:Y:S04]  /*b480*/  STL.128 [R1+0x150], R8 ;  /* 0x0001500801007387 */ /* 0x0003e80000100c00 */
[----:B-1---5:R-:W-:Y:S05]  /*b490*/  CALL.REL.NOINC `($_ZN7cutlass13device_kernelIN5flash11enable_sm90INS1_16FlashAttnFwdSm90INS1_25CollectiveMainloopFwdSm90ILi2EN4cute5tupleIJNS5_1CILi1EEES8_S8_EEENS6_IJNS7_ILi128EEENS7_ILi96EEENS7_ILi64EEEEEELi256ENS_10bfloat16_tEfNS_4arch4Sm90ELb0ELb1ELb0ELb1ELb1ELb1ELb1ELb1ELb0ELb1ELb1ELb0EEENS1_21CollectiveEpilogueFwdINS6_IJSA_NS7_ILi256EEESB_EEES9_SE_SG_Li256ELb1ELb1ELb1ELb0EEENS1_36VarlenDynamicPersistentTileSchedulerILi128ELi96ELi256ELi128ELb1ELb1ELb1ELb1ELb0ELb1EEEEEEEEEvNT_6ParamsE$_ZZN5flash25CollectiveMainloopFwdSm90ILi2EN4cute5tupleIJNS1_1CILi1EEES4_S4_EEENS2_IJNS3_ILi128EEENS3_ILi96EEENS3_ILi64EEEEEELi256EN7cutlass10bfloat16_tEfNSA_4arch4Sm90ELb0ELb1ELb0ELb1ELb1ELb1ELb1ELb1ELb0ELb1ELb1ELb0EE3mmaINS_16FlashAttnFwdSm90ISE_NS_21CollectiveEpilogueFwdINS2_IJS6_NS3_ILi256EEES7_EEES5_SB_SD_Li256ELb1ELb1ELb1ELb0EEENS_36VarlenDynamicPersistentTileSchedulerILi128ELi96ELi256ELi128ELb1ELb1ELb1ELb1ELb0ELb1EEEE13SharedStorageENS1_6TensorINS1_11ArrayEngineIfLm128EEENS1_6LayoutINS2_IJNS2_IJNS3_ILi2EEEST_NS3_ILi32EEEEEES4_S4_EEENS2_IJNS2_IJS4_ST_NS3_ILi4EEEEEENS3_ILi0EEESZ_EEEEEEENS_7SoftmaxILi2ELi0EEEEEbRKNSE_6ParamsENSA_13PipelineAsyncILi2EEES19_RNSA_13PipelineStateILj2EEERT0_RT1_iRiRKNS_16SeqlenInfoQKNewKILb1ELb1EEENS2_IJiiiiEEERT_ENKUliT_T0_T1_E_clIZSF_ISO_S12_S14_EbS17_S19_S19_S1C_S1E_S1G_iS1H_S1L_S1M_S1O_EUlRS1P_iE0_NS3_ILb1EEES1W_EEDaiS1P_S1Q_S1R_) ;  /* 0x0000034c00bc7944 */ /* 0x022fea0003c00000 */
        /* <DEDUP_REMOVED lines=26> */
.L_x_13040:
[----:B------:R-:W-:-:S13]  /*b640*/  ISETP.NE.AND P0, PT, R3, 0x1, PT ;  /* 0x000000010300780c */ /* 0x000fda0003f05270 */
[----:B------:R-:W0:Y:S02]  /*b650*/  @P0 LDC.64 R6, c[0x0][0xae0] ;  /* 0x0002b800ff060b82 */ /* 0x000e240000000a00 */
[----:B0-----:R-:W-:-:S05]  /*b660*/  @P0 IMAD.HI.U32 R6, R5, R6, RZ ;  /* 0x0000000605060227 */ /* 0x001fca00078e00ff */
[----:B------:R-:W-:-:S07]  /*b670*/  @P0 SHF.R.U32.HI R5, RZ, R7, R6 ;  /* 0x00000007ff050219 */ /* 0x000fce0000011606 */
.L_x_13041:
[----:B------:R-:W-:Y:S05]  /*b680*/  BSYNC B0 ;  /* 0x0000000000007941 */ /* 0x000fea0003800000 */
.L_x_13039:
[----:B------:R-:W-:-:S05]  /*b690*/  IMAD R3, R5, R3, R3 ;  /* 0x0000000305037224 */ /* 0x000fca00078e0203 */
[----:B------:R-:W-:-:S07]  /*b6a0*/  VIMNMX R2, R2, R3, PT ;  /* 0x0000000302027248 */ /* 0x000fce0003fe0100 */
.L_x_13038:
[----:B------:R-:W-:-:S05]  /*b6b0*/  IMAD.HI R2, R2, 0x2aaaaaab, RZ ;  /* 0x2aaaaaab02027827 */ /* 0x000fca00078e02ff */
[----:B------:R-:W-:-:S04]  /*b6c0*/  SHF.R.U32.HI R3, RZ, 0x1f, R2 ;  /* 0x0000001fff037819 */ /* 0x000fc80000011602 */
[----:B------:R-:W-:-:S04]  /*b6d0*/  LEA.HI.SX32 R3, R2, R3, 0x1c ;  /* 0x0000000302037211 */ /* 0x000fc800078fe2ff */
[----:B------:R-:W-:-:S04]  /*b6e0*/  VIMNMX R3, R202, R3, !PT ;  /* 0x00000003ca037248 */ /* 0x000fc80007fe0100 */
[----:B------:R-:W-:-:S13]  /*b6f0*/  ISETP.GE.AND P0, PT, R0, R3, PT ;  /* 0x000000030000720c */ /* 0x000fda0003f06270 */
[----:B------:R-:W-:Y:S05]  /*b700*/  @!P0 BRA `(.L_x_13042) ;  /* 0x000000ac000c8947 */ /* 0x000fea0003800000 */
.L_x_13071:
[----:B------:R-:W2:Y:S04]  /*b710*/  LDL R4, [R1+0x1f0] ;  /* 0x0001f00001047983 */ /* 0x000ea80000100800 */
[----:B0-----:R-:W3:Y:S01]  /*b720*/  LDL R2, [R1+0x1f8] ;  /* 0x0001f80001027983 */ /* 0x001ee20000100800 */
[----:B--2---:R-:W-:-:S05]  /*b730*/  VIADD R4, R4, 0x1 ;  /* 0x0000000104047836 */ /* 0x004fca0000000000 */
[----:B------:R-:W-:-:S13]  /*b740*/  ISETP.NE.AND P0, PT, R4, 0x2, PT ;  /* 0x000000020400780c */ /* 0x000fda0003f05270 */
[----:B------:R0:W5:Y:S04]  /*b750*/  @P0 LDL R6, [R1+0x1f4] ;  /* 0x0001f40001060983 */ /* 0x0001680000100800 */
[----:B------:R-:W2:Y:S01]  /*b760*/  @!P0 LDL R5, [R1+0x1f4] ;  /* 0x0001f40001058983 */ /* 0x000ea20000100800 */
[----:B---3--:R-:W-:-:S03]  /*b770*/  VIADD R2, R2, 0x1 ;  /* 0x0000000102027836 */ /* 0x008fc60000000000 */
        /* <DEDUP_REMOVED lines=13> */
.L_x_13044:
[----:B------:R-:W-:Y:S05]  /*b850*/  BSYNC B0 ;  /* 0x0000000000007941 */ /* 0x000fea0003800000 */
.L_x_13043:
[----:B------:R-:W2:Y:S01]  /*b860*/  LD.E.64 R8, desc[UR44][R18.64+0x18] ;  /* 0x0000182c12087980 */ /* 0x000ea2000c101b00 */
[----:B-----5:R-:W-:Y:S02]  /*b870*/  SHF.L.U32 R5, R6, 0x1f, RZ ;  /* 0x0000001f06057819 */ /* 0x020fe400000006ff */
        /* <DEDUP_REMOVED lines=10> */
.L_x_13046:
[----:B------:R-:W-:Y:S05]  /*b920*/  BSYNC B0 ;  /* 0x0000000000007941 */ /* 0x000fea0003800000 */
.L_x_13045:
        /* <DEDUP_REMOVED lines=8> */
.L_x_13048:
[----:B------:R-:W-:Y:S05]  /*b9b0*/  BSYNC B0 ;  /* 0x0000000000007941 */ /* 0x000fea0003800000 */
.L_x_13047:
[----:B------:R-:W2:Y:S04]  /*b9c0*/  LDL R15, [R1+0x1f0] ;  /* 0x0001f000010f7983 */ /* 0x000ea80000100800 */
[----:B------:R-:W2:Y:S01]  /*b9d0*/  LDL.64 R4, [R1+0x80] ;  /* 0x0000800001047983 */ /* 0x000ea20000100a00 */
[----:B------:R-:W-:Y:S05]  /*b9e0*/  WARPSYNC.ALL ;  /* 0x0000000000007948 */ /* 0x000fea0003800000 */
[----:B------:R1:W-:Y:S04]  /*b9f0*/  STL [R1+0x60], RZ ;  /* 0x000060ff01007387 */ /* 0x0003e80000100800 */
[----:B0----5:R-:W3:Y:S01]  /*ba00*/  LD.E.64 R6, desc[UR44][R18.64+0x78] ;  /* 0x0000782c12067980 */ /* 0x021ee2000c101b00 */
[----:B------:R-:W-:-:S05]  /*ba10*/  IMAD.MOV.U32 R2, RZ, RZ, 0x1 ;  /* 0x00000001ff027424 */ /* 0x000fca00078e00ff */
[----:B------:R1:W-:Y:S04]  /*ba20*/  STL [R1+0x60], R2 ;  /* 0x0000600201007387 */ /* 0x0003e80000100800 */
[----:B------:R-:W4:Y:S04]  /*ba30*/  LD.E.64 R8, desc[UR44][R18.64+0x78] ;  /* 0x0000782c12087980 */ /* 0x000f28000c101b00 */
[----:B------:R1:W-:Y:S04]  /*ba40*/  STL [R1+0x60], R2 ;  /* 0x0000600201007387 */ /* 0x0003e80000100800 */
[----:B------:R-:W4:Y:S01]  /*ba50*/  LD.E.64 R10, desc[UR44][R18.64+0x78] ;  /* 0x0000782c120a7980 */ /* 0x000f22000c101b00 */
[----:B--2---:R-:W-:Y:S01]  /*ba60*/  IMAD R4, R15, 0x300, R4 ;  /* 0x000003000f047824 */ /* 0x004fe200078e0204 */
[----:B------:R-:W-:-:S02]  /*ba70*/  R2UR UR7, R5 ;  /* 0x00000000050772ca */ /* 0x000fc400000e0000 */
[----:B------:R1:W-:Y:S02]  /*ba80*/  STL [R1+0x60], R2 ;  /* 0x0000600201007387 */ /* 0x0003e40000100800 */
[----:B------:R-:W-:Y:S02]  /*ba90*/  R2UR UR6, R4 ;  /* 0x00000000040672ca */ /* 0x000fe400000e0000 */
[----:B------:R-:W2:Y:S01]  /*baa0*/  LD.E.64 R12, desc[UR44][R18.64+0x78] ;  /* 0x0000782c120c7980 */ /* 0x000ea2000c101b00 */
[----:B------:R-:W-:-:S03]  /*bab0*/  WARPGROUP.ARRIVE ;  /* 0x00000000000079c5 */ /* 0x000fc60000000000 */
[----:B------:R1:W-:Y:S01]  /*bac0*/  STL [R1+0x60], R2 ;  /* 0x0000600201007387 */ /* 0x0003e20000100800 */
[----:B------:R-:W-:Y:S02]  /*bad0*/  VIADD R14, R4, 0x2 ;  /* 0x00000002040e7836 */ /* 0x000fe40000000000 */
[----:B------:R-:W-:Y:S01]  /*bae0*/  IMAD.MOV.U32 R15, RZ, RZ, R5 ;  /* 0x000000ffff0f7224 */ /* 0x000fe200078e0005 */
[----:B---3--:R-:W-:Y:S02]  /*baf0*/  R2UR UR4, R6 ;  /* 0x00000000060472ca */ /* 0x008fe400000e0000 */
[----:B------:R-:W-:Y:S02]  /*bb00*/  R2UR UR5, R7 ;  /* 0x00000000070572ca */ /* 0x000fe400000e0000 */
[----:B------:R1:W5:Y:S11]  /*bb10*/  LDL.64 R6, [R1+0x1f0] ;  /* 0x0001f00001067983 */ /* 0x0003760000100a00 */
[----:B------:R-:W-:Y:S01]  /*bb20*/  HGMMA.64x96x16.F32.BF16 R24, gdesc[UR4], RZ, !UPT, gsb0 ;  /* 0x01600000041879f0 */ /* 0x000fe2000c0018ff */
[----:B----4-:R-:W-:Y:S01]  /*bb30*/  VIADD R8, R8, 0x2 ;  /* 0x0000000208087836 */ /* 0x010fe20000000000 */
        /* <DEDUP_REMOVED lines=31> */
[----:B-1----:R-:W-:Y:S05]  /*bd30*/  @!P0 BRA `(.L_x_13051) ;  /* 0x0000000000048947 */ /* 0x002fea0003800000 */
[----:B------:R-:W-:Y:S01]  /*bd40*/  BPT.TRAP 0x1 ;  /* 0x000000040000795c */ /* 0x000fe20000300000 */
.L_x_13051:
[----:B------:R-:W-:Y:S05]  /*bd50*/  BSYNC B0 ;  /* 0x0000000000007941 */ /* 0x000fea0003800000 */
.L_x_13050:
        /* <DEDUP_REMOVED lines=11> */
.L_x_13053:
[----:B------:R-:W-:Y:S05]  /*be10*/  BSYNC B0 ;  /* 0x0000000000007941 */ /* 0x000fea0003800000 */
.L_x_13052:
[----:B------:R-:W-:Y:S04]  /*be20*/  BSSY B0, `(.L_x_13054) ;  /* 0x0000007000007945 */ /* 0x000fe80003800000 */
[----:B------:R-:W-:Y:S05]  /*be30*/  @P0 BRA `(.L_x_13055) ;  /* 0x0000000000140947 */ /* 0x000fea0003800000 */
[----:B------:R-:W2:Y:S02]  /*be40*/  LD.E.64 R4, desc[UR44][R18.64+0x40] ;  /* 0x0000402c12047980 */ /* 0x000ea4000c101b00 */
[----:B--2---:R-:W-:-:S05]  /*be50*/  MOV R5, R4 ;  /* 0x0000000400057202 */ /* 0x004fca0000000f00 */
[----:B------:R-:W-:-:S04]  /*be60*/  IMAD R6, R6, 0x8, R5 ;  /* 0x0000000806067824 */ /* 0x000fc800078e0205 */
[----:B------:R-:W0:Y:S02]  /*be70*/  SYNCS.PHASECHK.TRANS64.TRYWAIT P0, [R6+URZ], R7 ;  /* 0x00000007060075a7 */ /* 0x000e24000800017f */
[----:B0-----:R-:W-:Y:S05]  /*be80*/  @!P0 BRA `(.L_x_13056) ;  /* 0x000002f000208947 */ /* 0x001fea0003800000 */
.L_x_13055:
[----:B------:R-:W-:Y:S05]  /*be90*/  BSYNC B0 ;  /* 0x0000000000007941 */ /* 0x000fea0003800000 */
.L_x_13054:
        /* <DEDUP_REMOVED lines=163> */
[----:B------:R-:W-:Y:S01]  /*c8d0*/  R2UR UR4, R10 ;  /* 0x000000000a0472ca */ /* 0x000fe200000e0000 */
[----:B------:R-:W-:Y:S01]  /*c8e0*/  VIADD R8, R8, 0xc06 ;  /* 0x00000c0608087836 */ /* 0x000fe20000000000 */
[----:B------:R-:W-:Y:S01]  /*c8f0*/  R2UR UR7, R7 ;  /* 0x00000000070772ca */ /* 0x000fe200000e0000 */
[----:B------:R-:W-:Y:S01]  /*c900*/  VIADD R4, R4, 0x906 ;  /* 0x0000090604047836 */ /* 0x000fe20000000000 */
[----:B------:R-:W-:Y:S01]  /*c910*/  R2UR UR5, R11 ;  /* 0x000000000b0572ca */ /* 0x000fe200000e0000 */
[----:B------:R-:W0:Y:S01]  /*c920*/  S2R R16, SR_TID.X ;  /* 0x0000000000107919 */ /* 0x000e220000002100 */
[----:B------:R1:W-:Y:S01]  /*c930*/  STL [R1+0x70], R2 ;  /* 0x0000700201007387 */ /* 0x0003e20000100800 */
[----:B------:R-:W-:-:S02]  /*c940*/  WARPGROUP.DEPBAR.LE gsb0, 0x0 ;  /* 0x00008000000079c5 */ /* 0x000fc40000010000 */
[----:B------:R-:W-:Y:S01]  /*c950*/  WARPGROUP.ARRIVE ;  /* 0x00000000000079c5 */ /* 0x000fe20000000000 */
[----:B------:R1:W5:Y:S07]  /*c960*/  LDL R6, [R1+0x1f0] ;  /* 0x0001f00001067983 */ /* 0x00036e0000100800 */
[----:B------:R-:W-:Y:S01]  /*c970*/  HGMMA.64x96x16.F32.BF16 R24, gdesc[UR4], R24, gsb0 ;  /* 0x01600000041879f0 */ /* 0x000fe20008001818 */
[----:B------:R-:W-:Y:S02]  /*c980*/  R2UR UR4, R8 ;  /* 0x00000000080472ca */ /* 0x000fe400000e0000 */
[----:B------:R-:W-:-:S02]  /*c990*/  R2UR UR5, R9 ;  /* 0x00000000090572ca */ /* 0x000fc400000e0000 */
[----:B------:R-:W-:Y:S02]  /*c9a0*/  R2UR UR6, R4 ;  /* 0x00000000040672ca */ /* 0x000fe400000e0000 */
[----:B------:R-:W-:Y:S01]  /*c9b0*/  R2UR UR7, R5 ;  /* 0x00000000050772ca */ /* 0x000fe200000e0000 */
[----:B------:R1:W-:Y:S04]  /*c9c0*/  STL [R1+0x70], R2 ;  /* 0x0000700201007387 */ /* 0x0003e80000100800 */
[----:B------:R1:W-:Y:S01]  /*c9d0*/  STL [R1+0x70], R2 ;  /* 0x0000700201007387 */ /* 0x0003e20000100800 */
[----:B------:R-:W-:Y:S02]  /*c9e0*/  WARPGROUP.DEPBAR.LE gsb0, 0x0 ;  /* 0x00008000000079c5 */ /* 0x000fe40000010000 */
[----:B------:R-:W-:-:S06]  /*c9f0*/  WARPGROUP.ARRIVE ;  /* 0x00000000000079c5 */ /* 0x000fcc0000000000 */
[----:B------:R-:W-:Y:S01]  /*ca00*/  HGMMA.64x96x16.F32.BF16 R24, gdesc[UR4], R24, gsb0 ;  /* 0x01600000041879f0 */ /* 0x000fe20008001818 */
[----:B------:R1:W-:Y:S01]  /*ca10*/  STL [R1+0x70], R2 ;  /* 0x0000700201007387 */ /* 0x0003e20000100800 */
[----:B0-----:R-:W-:-:S03]  /*ca20*/  SHF.R.U32.HI R103, RZ, 0x7, R16 ;  /* 0x00000007ff677819 */ /* 0x001fc60000011610 */
[----:B------:R1:W-:Y:S04]  /*ca30*/  STL [R1+0x70], R2 ;  /* 0x0000700201007387 */ /* 0x0003e80000100800 */
[----:B------:R1:W-:Y:S04]  /*ca40*/  STL [R1+0x70], R2 ;  /* 0x0000700201007387 */ /* 0x0003e80000100800 */
[----:B------:R1:W-:Y:S01]  /*ca50*/  STL [R1+0x70], R2 ;  /* 0x0000700201007387 */ /* 0x0003e20000100800 */
[----:B------:R-:W-:-:S03]  /*ca60*/  IADD3 R5, -R103, 0xb, RZ ;  /* 0x0000000b67057810 */ /* 0x000fc60007ffe1ff */
        /* <DEDUP_REMOVED lines=11> */
[----:B------:R-:W2:Y:S01]  /*cb20*/  LD.E R4, desc[UR44][R18.64] ;  /* 0x0000002c12047980 */ /* 0x000ea2000c101900 */
[----:B------:R-:W-:Y:S01]  /*cb30*/  BSSY B0, `(.L_x_13057) ;  /* 0x0000005000007945 */ /* 0x000fe20003800000 */
[----:B--2---:R-:W-:-:S04]  /*cb40*/  LOP3.LUT R4, R4, 0x1, RZ, 0xfc, !PT ;  /* 0x0000000104047812 */ /* 0x004fc800078efcff */
[----:B------:R-:W-:-:S13]  /*cb50*/  ISETP.NE.AND P0, PT, R4, 0x3, PT ;  /* 0x000000030400780c */ /* 0x000fda0003f05270 */
[----:B-1----:R-:W-:Y:S05]  /*cb60*/  @!P0 BRA `(.L_x_13058) ;  /* 0x0000000000048947 */ /* 0x002fea0003800000 */
[----:B------:R-:W-:Y:S01]  /*cb70*/  BPT.TRAP 0x1 ;  /* 0x000000040000795c */ /* 0x000fe20000300000 */
.L_x_13058:
[----:B------:R-:W-:Y:S05]  /*cb80*/  BSYNC B0 ;  /* 0x0000000000007941 */ /* 0x000fea0003800000 */
.L_x_13057:
[----:B------:R-:W2:Y:S04]  /*cb90*/  LD.E.64 R4, desc[UR44][R18.64+0x20] ;  /* 0x0000202c12047980 */ /* 0x000ea8000c101b00 */
        /* <DEDUP_REMOVED lines=9> */
[----:B------:R-:W4:Y:S04]  /*cc30*/  LDL.128 R8, [R1+0x130] ;  /* 0x0001300001087983 */ /* 0x000f280000100c00 */
[----:B0-----:R-:W4:Y:S01]  /*cc40*/  LDL.128 R4, [R1+0x120] ;  /* 0x0001200001047983 */ /* 0x001f220000100c00 */
        /* <DEDUP_REMOVED lines=57> */
.L_x_13062:
[----:B------:R-:W-:-:S13]  /*cfe0*/  ISETP.NE.AND P0, PT, R9, 0x1, PT ;  /* 0x000000010900780c */ /* 0x000fda0003f05270 */
[----:B------:R-:W-:-:S05]  /*cff0*/  @P0 IMAD.HI.U32 R12, R8, R10, RZ ;  /* 0x0000000a080c0227 */ /* 0x000fca00078e00ff */
[----:B------:R-:W-:-:S07]  /*d000*/  @P0 SHF.R.U32.HI R8, RZ, R11, R12 ;  /* 0x0000000bff080219 */ /* 0x000fce000001160c */
.L_x_13063:
[----:B------:R-:W-:Y:S05]  /*d010*/  BSYNC B1 ;  /* 0x0000000000017941 */ /* 0x000fea0003800000 */
.L_x_13061:
[----:B------:R-:W-:-:S05]  /*d020*/  IMAD R8, R8, R9, R73 ;  /* 0x0000000908087224 */ /* 0x000fca00078e0249 */
[----:B------:R-:W-:Y:S02]  /*d030*/  VIMNMX R7, R7, R8, !PT ;  /* 0x0000000807077248 */ /* 0x000fe40007fe0100 */
[----:B------:R-:W-:-:S07]  /*d040*/  VIADDMNMX R6, R8, R9, R6, PT ;  /* 0x0000000908067246 */ /* 0x000fce0003800106 */
.L_x_13060:
[----:B------:R-:W-:Y:S05]  /*d050*/  BSYNC B0 ;  /* 0x0000000000007941 */ /* 0x000fea0003800000 */
.L_x_13059:
[C---:B------:R-:W-:Y:S01]  /*d060*/  ISETP.GE.AND P0, PT, R21.reuse, 0x2, PT ;  /* 0x000000021500780c */ /* 0x040fe20003f06270 */
[----:B------:R-:W0:Y:S01]  /*d070*/  SHFL.IDX PT, R14, R14, 0x1, 0x1c1f ;  /* 0x003c1f000e0e7f89 */ /* 0x000e2200000e0000 */
[----:B------:R-:W-:Y:S01]  /*d080*/  ISETP.GE.AND P2, PT, R21, 0xa, PT ;  /* 0x0000000a1500780c */ /* 0x000fe20003f46270 */
[----:B------:R-:W-:Y:S01]  /*d090*/  BSSY B0, `(.L_x_13064) ;  /* 0x0000086000007945 */ /* 0x000fe20003800000 */
[----:B------:R-:W-:Y:S02]  /*d0a0*/  P2R R8, PR, RZ, 0x1 ;  /* 0x00000001ff087803 */ /* 0x000fe40000000000 */
[----:B------:R-:W-:Y:S02]  /*d0b0*/  ISETP.GT.AND P0, PT, R7, 0x1, !P0 ;  /* 0x000000010700780c */ /* 0x000fe40004704270 */
[----:B------:R-:W-:Y:S02]  /*d0c0*/  ISETP.GE.AND P1, PT, R21, 0x9, PT ;  /* 0x000000091500780c */ /* 0x000fe40003f26270 */
[----:B------:R-:W-:-:S02]  /*d0d0*/  ISETP.LT.OR P0, PT, R6, 0x2, P0 ;  /* 0x000000020600780c */ /* 0x000fc40000701670 */
[----:B------:R-:W-:Y:S02]  /*d0e0*/  P2R R75, PR, RZ, 0x2 ;  /* 0x00000002ff4b7803 */ /* 0x000fe40000000000 */
[----:B------:R-:W-:Y:S02]  /*d0f0*/  FSEL R88, R25, -INF , !P0 ;  /* 0xff80000019587808 */ /* 0x000fe40004000000 */
[C---:B------:R-:W-:Y:S02]  /*d100*/  ISETP.GT.AND P0, PT, R7.reuse, 0x9, !P2 ;  /* 0x000000090700780c */ /* 0x040fe40005704270 */
[----:B------:R-:W-:Y:S02]  /*d110*/  P2R R25, PR, RZ, 0x4 ;  /* 0x00000004ff197803 */ /* 0x000fe40000000000 */
[----:B------:R-:W-:Y:S02]  /*d120*/  ISETP.LT.OR P0, PT, R6, 0xa, P0 ;  /* 0x0000000a0600780c */ /* 0x000fe40000701670 */
[----:B------:R-:W-:-:S02]  /*d130*/  ISETP.GT.AND P1, PT, R7, 0x8, !P1 ;  /* 0x000000080700780c */ /* 0x000fc40004f24270 */
[----:B------:R-:W-:Y:S01]  /*d140*/  ISETP.GE.AND P2, PT, R21, 0x11, PT ;  /* 0x000000111500780c */ /* 0x000fe20003f46270 */
[--C-:B0-----:R-:W-:Y:S01]  /*d150*/  IMAD.IADD R12, R15, 0x1, R14.reuse ;  /* 0x000000010f0c7824 */ /* 0x101fe200078e020e */
[----:B------:R-:W-:Y:S01]  /*d160*/  FSEL R86, R29, -INF , !P0 ;  /* 0xff8000001d567808 */ /* 0x000fe20004000000 */
[----:B------:R-:W-:Y:S01]  /*d170*/  IMAD.IADD R13, R17, 0x1, R14 ;  /* 0x00000001110d7824 */ /* 0x000fe200078e020e */
[----:B------:R-:W-:Y:S02]  /*d180*/  ISETP.LT.OR P1, PT, R6, 0x9, P1 ;  /* 0x000000090600780c */ /* 0x000fe40000f21670 */
[----:B------:R-:W-:Y:S02]  /*d190*/  ISETP.GT.AND P0, PT, R7, 0x10, !P2 ;  /* 0x000000100700780c */ /* 0x000fe40005704270 */
[----:B------:R-:W-:Y:S02]  /*d1a0*/  FSEL R162, R28, -INF , !P1 ;  /* 0xff8000001ca27808 */ /* 0x000fe40004800000 */
        /* <DEDUP_REMOVED lines=66> */
[----:B------:R-:W-:-:S02]  /*d5d0*/  P2R R29, PR, RZ, 0x4 ;  /* 0x00000004ff1d7803 */ /* 0x000fc40000000000 */
        /* <DEDUP_REMOVED lines=42> */
.L_x_13067:
[----:B------:R-:W-:-:S13]  /*d880*/  ISETP.NE.AND P6, PT, R9, 0x1, PT ;  /* 0x000000010900780c */ /* 0x000fda0003fc5270 */
[----:B------:R-:W-:-:S05]  /*d890*/  @P6 IMAD.HI.U32 R10, R4, R10, RZ ;  /* 0x0000000a040a6227 */ /* 0x000fca00078e00ff */
[----:B------:R-:W-:-:S07]  /*d8a0*/  @P6 SHF.R.U32.HI R4, RZ, R11, R10 ;  /* 0x0000000bff046219 */ /* 0x000fce000001160a */
.L_x_13068:
[----:B------:R-:W-:Y:S05]  /*d8b0*/  BSYNC B1 ;  /* 0x0000000000017941 */ /* 0x000fea0003800000 */
.L_x_13066:
[----:B------:R-:W-:-:S05]  /*d8c0*/  IMAD R4, R4, R9, R73 ;  /* 0x0000000904047224 */ /* 0x000fca00078e0249 */
[----:B------:R-:W-:Y:S02]  /*d8d0*/  VIADDMNMX R12, R4, R9, R12, PT ;  /* 0x00000009040c7246 */ /* 0x000fe4000380010c */
[----:B------:R-:W-:-:S07]  /*d8e0*/  VIMNMX R13, R13, R4, !PT ;  /* 0x000000040d0d7248 */ /* 0x000fce0007fe0100 */
.L_x_13065:
[----:B------:R-:W-:Y:S05]  /*d8f0*/  BSYNC B0 ;  /* 0x0000000000007941 */ /* 0x000fea0003800000 */
.L_x_13064:
        /* <DEDUP_REMOVED lines=41> */
[----:B------:R-:W-:Y:S02]  /*db90*/  ISETP.NE.AND P5, PT, R41, RZ, PT ;  /* 0x000000ff2900720c */ /* 0x000fe40003fa5270 */
[C---:B------:R-:W-:Y:S01]  /*dba0*/  ISETP.GT.AND P0, PT, R13.reuse, 0x48, !P0 ;  /* 0x000000480d00780c */ /* 0x040fe20004704270 */
[----:B------:R-:W3:Y:S01]  /*dbb0*/  LDL R41, [R1+0x230] ;  /* 0x0002300001297983 */ /* 0x000ee20000100800 */
        /* <DEDUP_REMOVED lines=28> */
[----:B--2---:R-:W-:Y:S02]  /*dd80*/  FMNMX.FTZ R4, R160, R6, !PT ;  /* 0x00000006a0047209 */ /* 0x004fe40007810000 */
[----:B------:R-:W-:Y:S02]  /*dd90*/  ISETP.LT.OR P5, PT, R12, 0x42, P5 ;  /* 0x000000420c00780c */ /* 0x000fe40002fa1670 */
[----:B------:R-:W-:Y:S02]  /*dda0*/  FMNMX.FTZ R4, R88, R4, !PT ;  /* 0x0000000458047209 */ /* 0x000fe40007810000 */
[----:B------:R-:W-:-:S02]  /*ddb0*/  FSEL R59, R59, -INF , !P5 ;  /* 0xff8000003b3b7808 */ /* 0x000fc40006800000 */
[----:B------:R-:W-:Y:S02]  /*ddc0*/  FMNMX.FTZ R4, R162, R4, !PT ;  /* 0x00000004a2047209 */ /* 0x000fe40007810000 */
[C---:B------:R-:W-:Y:S02]  /*ddd0*/  ISETP.GT.AND P1, PT, R13.reuse, 0x49, !P1 ;  /* 0x000000490d00780c */ /* 0x040fe40004f24270 */
[----:B------:R-:W-:Y:S02]  /*dde0*/  FMNMX.FTZ R4, R86, R4, !PT ;  /* 0x0000000456047209 */ /* 0x000fe40007810000 */
[----:B------:R-:W-:Y:S02]  /*ddf0*/  ISETP.LT.OR P0, PT, R12, 0x49, P0 ;  /* 0x000000490c00780c */ /* 0x000fe40000701670 */
[----:B------:R-:W-:Y:S02]  /*de00*/  FMNMX.FTZ R4, R76, R4, !PT ;  /* 0x000000044c047209 */ /* 0x000fe40007810000 */
[----:B------:R-:W-:-:S02]  /*de10*/  ISETP.GT.AND P2, PT, R13, 0x50, !P2 ;  /* 0x000000500d00780c */ /* 0x000fc40005744270 */
[----:B------:R-:W-:Y:S02]  /*de20*/  FMNMX.FTZ R4, R20, R4, !PT ;  /* 0x0000000414047209 */ /* 0x000fe40007810000 */
        /* <DEDUP_REMOVED lines=8> */
[----:B------:R-:W-:Y:S02]  /*deb0*/  FMNMX.FTZ R5, R48, R5, !PT ;  /* 0x0000000530057209 */ /* 0x000fe40007810000 */
[----:B------:R-:W-:Y:S02]  /*dec0*/  FMNMX.FTZ R4, R26, R7, !PT ;  /* 0x000000071a047209 */ /* 0x000fe40007810000 */
[----:B------:R-:W-:-:S04]  /*ded0*/  FMNMX.FTZ R5, R40, R5, !PT ;  /* 0x0000000528057209 */ /* 0x000fc80007810000 */
[----:B------:R-:W-:Y:S02]  /*dee0*/  FMNMX.FTZ R9, R52, R5, !PT ;  /* 0x0000000534097209 */ /* 0x000fe40007810000 */
        /* <DEDUP_REMOVED lines=23> */
[----:B------:R-:W-:-:S04]  /*e060*/  FMNMX.FTZ R5, R55, R4, !PT ;  /* 0x0000000437057209 */ /* 0x000fc80007810000 */
[----:B------:R-:W-:Y:S01]  /*e070*/  FMNMX.FTZ R4, R58, R5, !PT ;  /* 0x000000053a047209 */ /* 0x000fe20007810000 */
[----:B------:R-:W0:Y:S01]  /*e080*/  SHFL.BFLY PT, R9, R8, 0x2, 0x1f ;  /* 0x0c401f0008097f89 */ /* 0x000e2200000e0000 */
[----:B------:R-:W-:Y:S02]  /*e090*/  ISETP.LT.OR P1, PT, R12, 0x4a, P1 ;  /* 0x0000004a0c00780c */ /* 0x000fe40000f21670 */
[----:B------:R-:W-:Y:S02]  /*e0a0*/  FSEL R62, R62, -INF , !P0 ;  /* 0xff8000003e3e7808 */ /* 0x000fe40004000000 */
[----:B------:R-:W-:Y:S02]  /*e0b0*/  FMNMX.FTZ R5, R59, R4, !PT ;  /* 0x000000043b057209 */ /* 0x000fe40007810000 */
[----:B------:R-:W-:Y:S02]  /*e0c0*/  ISETP.LT.OR P2, PT, R12, 0x51, P2 ;  /* 0x000000510c00780c */ /* 0x000fe40001741670 */
[----:B------:R-:W-:-:S02]  /*e0d0*/  FSEL R63, R63, -INF , !P1 ;  /* 0xff8000003f3f7808 */ /* 0x000fc40004800000 */
[----:B------:R-:W-:Y:S02]  /*e0e0*/  FMNMX.FTZ R4, R62, R5, !PT ;  /* 0x000000053e047209 */ /* 0x000fe40007810000 */
        /* <DEDUP_REMOVED lines=12> */
[----:B------:R-:W-:Y:S02]  /*e1b0*/  FMNMX.FTZ R4, R70, R5, !PT ;  /* 0x0000000546047209 */ /* 0x000fe40007810000 */
[----:B0-----:R-:W-:Y:S02]  /*e1c0*/  FMNMX.FTZ R10, R8, R9, !PT ;  /* 0x00000009080a7209 */ /* 0x001fe40007810000 */
[----:B------:R-:W-:Y:S02]  /*e1d0*/  FMNMX.FTZ R9, R71, R4, !PT ;  /* 0x0000000447097209 */ /* 0x000fe40007810000 */
[----:B------:R-:W2:Y:S04]  /*e1e0*/  LDL.64 R4, [R1+0x220] ;  /* 0x0002200001047983 */ /* 0x000ea80000100a00 */
[----:B------:R-:W-:Y:S04]  /*e1f0*/  STL.64 [R1+0x210], R8 ;  /* 0x0002100801007387 */ /* 0x000fe80000100a00 */
[----:B------:R-:W4:Y:S04]  /*e200*/  LDL R12, [R1+0x214] ;  /* 0x00021400010c7983 */ /* 0x000f280000100800 */
[----:B------:R-:W0:Y:S02]  /*e210*/  SHFL.BFLY PT, R11, R10, 0x1, 0x1f ;  /* 0x0c201f000a0b7f89 */ /* 0x000e2400000e0000 */
[----:B0-----:R-:W-:-:S05]  /*e220*/  FMNMX.FTZ R10, R10, R11, !PT ;  /* 0x0000000b0a0a7209 */ /* 0x001fca0007810000 */
[----:B------:R-:W-:Y:S04]  /*e230*/  STL [R1+0x210], R10 ;  /* 0x0002100a01007387 */ /* 0x000fe80000100800 */
[----:B------:R-:W3:Y:S04]  /*e240*/  LDL R14, [R1+0x210] ;  /* 0x00021000010e7983 */ /* 0x000ee80000100800 */
[----:B----4-:R-:W0:Y:S02]  /*e250*/  SHFL.BFLY PT, R9, R12, 0x2, 0x1f ;  /* 0x0c401f000c097f89 */ /* 0x010e2400000e0000 */
[----:B0-----:R-:W-:-:S05]  /*e260*/  FMNMX.FTZ R9, R9, R12, !PT ;  /* 0x0000000c09097209 */ /* 0x001fca0007810000 */
[----:B------:R-:W0:Y:S01]  /*e270*/  SHFL.BFLY PT, R8, R9, 0x1, 0x1f ;  /* 0x0c201f0009087f89 */ /* 0x000e2200000e0000 */
[----:B---3--:R-:W-:Y:S01]  /*e280*/  FMUL.FTZ R11, R41, R14 ;  /* 0x0000000e290b7220 */ /* 0x008fe20000410000 */
[----:B------:R-:W-:-:S04]  /*e290*/  FSETP.NEU.FTZ.AND P0, PT, R14, -INF , PT ;  /* 0xff8000000e00780b */ /* 0x000fc80003f1d000 */
[----:B------:R-:W-:Y:S02]  /*e2a0*/  FSEL R29, R14, RZ, P0 ;  /* 0x000000ff0e1d7208 */ /* 0x000fe40000000000 */
[----:B------:R-:W-:Y:S02]  /*e2b0*/  FSEL R11, R11, RZ, P0 ;  /* 0x000000ff0b0b7208 */ /* 0x000fe40000000000 */
[----:B0-----:R-:W-:Y:S01]  /*e2c0*/  FMNMX.FTZ R8, R9, R8, !PT ;  /* 0x0000000809087209 */ /* 0x001fe20007810000 */
[----:B------:R-:W-:-:S03]  /*e2d0*/  FADD.FTZ R6, R6, -R29 ;  /* 0x8000001d06067221 */ /* 0x000fc60000010000 */
[C---:B------:R-:W-:Y:S01]  /*e2e0*/  FSETP.NEU.FTZ.AND P0, PT, R8.reuse, -INF , PT ;  /* 0xff8000000800780b */ /* 0x040fe20003f1d000 */
[-C--:B------:R-:W-:Y:S01]  /*e2f0*/  FMUL.FTZ R9, R8, R41.reuse ;  /* 0x0000002908097220 */ /* 0x080fe20000410000 */
[-CC-:B------:R-:W-:Y:S02]  /*e300*/  FFMA.FTZ R168, R20, R41.reuse, -R11.reuse ;  /* 0x0000002914a87223 */ /* 0x180fe4000001080b */
        /* <DEDUP_REMOVED lines=24> */
[----:B------:R-:W-:Y:S01]  /*e490*/  FMUL.FTZ R11, R6, R41 ;  /* 0x00000029060b7220 */ /* 0x000fe20000410000 */
[----:B------:R-:W-:Y:S01]  /*e4a0*/  FSEL R6, R9, RZ, P0 ;  /* 0x000000ff09067208 */ /* 0x000fe20000000000 */
[----:B------:R-:W-:-:S04]  /*e4b0*/  FADD.FTZ R10, R7, -R10 ;  /* 0x8000000a070a7221 */ /* 0x000fc80000010000 */
[-CC-:B------:R-:W-:Y:S01]  /*e4c0*/  FFMA.FTZ R32, R26, R41.reuse, -R6.reuse ;  /* 0x000000291a207223 */ /* 0x180fe20000010806 */
[----:B------:R-:W-:Y:S01]  /*e4d0*/  FMUL.FTZ R10, R41, R10 ;  /* 0x0000000a290a7220 */ /* 0x000fe20000410000 */
[-CC-:B------:R-:W-:Y:S01]  /*e4e0*/  FFMA.FTZ R161, R27, R41.reuse, -R6.reuse ;  /* 0x000000291ba17223 */ /* 0x180fe20000010806 */
[----:B------:R-:W-:Y:S01]  /*e4f0*/  MUFU.EX2 R160, R160 ;  /* 0x000000a000a07308 */ /* 0x000fe20000000800 */
[----:B------:R-:W-:-:S07]  /*e500*/  FFMA.FTZ R31, R30, R41, -R6 ;  /* 0x000000291e1f7223 */ /* 0x000fce0000010806 */
[----:B------:R-:W2:Y:S01]  /*e510*/  MUFU.EX2 R11, R11 ;  /* 0x0000000b000b7308 */ /* 0x000ea20000000800 */
[----:B------:R-:W-:-:S07]  /*e520*/  FFMA.FTZ R163, R25, R41, -R6 ;  /* 0x0000002919a37223 */ /* 0x000fce0000010806 */
[----:B------:R-:W-:Y:S08]  /*e530*/  MUFU.EX2 R32, R32 ;  /* 0x0000002000207308 */ /* 0x000ff00000000800 */
[----:B------:R-:W0:Y:S01]  /*e540*/  MUFU.EX2 R10, R10 ;  /* 0x0000000a000a7308 */ /* 0x000e220000000800 */
[----:B------:R-:W-:-:S07]  /*e550*/  FFMA.FTZ R30, R15, R41, -R6 ;  /* 0x000000290f1e7223 */ /* 0x000fce0000010806 */
[----:B------:R-:W1:Y:S08]  /*e560*/  MUFU.EX2 R13, R13 ;  /* 0x0000000d000d7308 */ /* 0x000e700000000800 */
[----:B------:R-:W3:Y:S01]  /*e570*/  MUFU.EX2 R161, R161 ;  /* 0x000000a100a17308 */ /* 0x000ee20000000800 */
[----:B------:R-:W-:-:S07]  /*e580*/  FFMA.FTZ R169, R17, R41, -R6 ;  /* 0x0000002911a97223 */ /* 0x000fce0000010806 */
[----:B------:R-:W4:Y:S08]  /*e590*/  MUFU.EX2 R162, R162 ;  /* 0x000000a200a27308 */ /* 0x000f300000000800 */
[----:B------:R-:W4:Y:S01]  /*e5a0*/  MUFU.EX2 R31, R31 ;  /* 0x0000001f001f7308 */ /* 0x000f220000000800 */
[----:B--2---:R-:W-:Y:S01]  /*e5b0*/  FFMA.FTZ R4, R11, R4, R160 ;  /* 0x000000040b047223 */ /* 0x004fe200000100a0 */
[----:B0-----:R-:W-:-:S06]  /*e5c0*/  FFMA.FTZ R14, R5, R10, R32 ;  /* 0x0000000a050e7223 */ /* 0x001fcc0000010020 */
        /* <DEDUP_REMOVED lines=105> */
[----:B------:R-:W-:Y:S01]  /*ec60*/  STL [R1+0x214], R8 ;  /* 0x0002140801007387 */ /* 0x000fe20000100800 */
[----:B------:R-:W-:-:S05]  /*ec70*/  FADD.FTZ R5, R15, R6 ;  /* 0x000000060f057221 */ /* 0x000fca0000010000 */
[----:B------:R0:W-:Y:S04]  /*ec80*/  STL.64 [R1+0x220], R4 ;  /* 0x0002200401007387 */ /* 0x0001e80000100a00 */
[----:B------:R-:W2:Y:S01]  /*ec90*/  LD.E R6, desc[UR44][R18.64+0x240] ;  /* 0x0002402c12067980 */ /* 0x000ea2000c101900 */
[----:B------:R-:W-:-:S04]  /*eca0*/  UIADD3 UR4, UP0, UR37, 0x240, URZ ;  /* 0x0000024025047890 */ /* 0x000fc8000ff1e03f */
[----:B------:R-:W-:Y:S02]  /*ecb0*/  ULOP3.LUT UR5, UR4, 0x4, URZ, 0xfc, !UPT ;  /* 0x0000000404057892 */ /* 0x000fe4000f8efc3f */
[----:B------:R-:W-:-:S04]  /*ecc0*/  UIADD3.X UR6, URZ, UR36, URZ, UP0, !UPT ;  /* 0x000000243f067290 */ /* 0x000fc800087fe43f */
[----:B0-----:R-:W-:Y:S02]  /*ecd0*/  IMAD.U32 R4, RZ, RZ, UR5 ;  /* 0x00000005ff047e24 */ /* 0x001fe4000f8e00ff */
[----:B------:R-:W-:Y:S02]  /*ece0*/  IMAD.U32 R5, RZ, RZ, UR6 ;  /* 0x00000006ff057e24 */ /* 0x000fe4000f8e00ff */
[----:B--2---:R-:W-:-:S05]  /*ecf0*/  FMUL.FTZ R7, R11, R6 ;  /* 0x000000060b077220 */ /* 0x004fca0000410000 */
[----:B------:R-:W-:Y:S04]  /*ed00*/  ST.E desc[UR44][R18.64+0x240], R7 ;  /* 0x0002400712007985 */ /* 0x000fe8000c10192c */
[----:B------:R-:W2:Y:S02]  /*ed10*/  LD.E R6, desc[UR44][R4.64] ;  /* 0x0000002c04067980 */ /* 0x000ea4000c101900 */
[----:B--2---:R-:W-:-:S05]  /*ed20*/  FMUL.FTZ R9, R11, R6 ;  /* 0x000000060b097220 */ /* 0x004fca0000410000 */
[----:B------:R0:W-:Y:S04]  /*ed30*/  ST.E desc[UR44][R4.64], R9 ;  /* 0x0000000904007985 */ /* 0x0001e8000c10192c */
[----:B------:R-:W0:Y:S04]  /*ed40*/  LD.E R150, desc[UR44][R18.64+0x254] ;  /* 0x0002542c12967980 */ /* 0x000e28000c101900 */
[----:B------:R-:W2:Y:S04]  /*ed50*/  LD.E R25, desc[UR44][R18.64+0x434] ;  /* 0x0004342c12197980 */ /* 0x000ea8000c101900 */
        /* <DEDUP_REMOVED lines=60> */
[----:B------:R-:W-:Y:S01]  /*f120*/  ULOP3.LUT UR5, UR4, 0x8, URZ, 0xfc, !UPT ;  /* 0x0000000804057892 */ /* 0x000fe2000f8efc3f */
[C---:B0-----:R-:W-:Y:S01]  /*f130*/  FMUL.FTZ R9, R11.reuse, R150 ;  /* 0x000000960b097220 */ /* 0x041fe20000410000 */
[----:B--2---:R-:W-:-:S04]  /*f140*/  FMUL.FTZ R45, R11, R25 ;  /* 0x000000190b2d7220 */ /* 0x004fc80000410000 */
[----:B------:R0:W-:Y:S01]  /*f150*/  ST.E desc[UR44][R18.64+0x254], R9 ;  /* 0x0002540912007985 */ /* 0x0001e2000c10192c */
[C---:B---3--:R-:W-:Y:S01]  /*f160*/  FMUL.FTZ R7, R11.reuse, R148 ;  /* 0x000000940b077220 */ /* 0x048fe20000410000 */
[C---:B----4-:R-:W-:Y:S01]  /*f170*/  FMUL.FTZ R25, R11.reuse, R146 ;  /* 0x000000920b197220 */ /* 0x050fe20000410000 */
[C---:B------:R-:W-:Y:S01]  /*f180*/  FMUL.FTZ R27, R11.reuse, R144 ;  /* 0x000000900b1b7220 */ /* 0x040fe20000410000 */
[C---:B------:R-:W-:Y:S01]  /*f190*/  FMUL.FTZ R39, R11.reuse, R142 ;  /* 0x0000008e0b277220 */ /* 0x040fe20000410000 */
[----:B------:R-:W-:Y:S01]  /*f1a0*/  ST.E desc[UR44][R18.64+0x434], R45 ;  /* 0x0004342d12007985 */ /* 0x000fe2000c10192c */
[----:B0-----:R-:W-:-:S03]  /*f1b0*/  FMUL.FTZ R9, R11, R134 ;  /* 0x000000860b097220 */ /* 0x001fc60000410000 */
[----:B------:R0:W-:Y:S01]  /*f1c0*/  ST.E desc[UR44][R18.64+0x250], R7 ;  /* 0x0002500712007985 */ /* 0x0001e2000c10192c */
[----:B------:R-:W-:-:S03]  /*f1d0*/  FMUL.FTZ R41, R11, R138 ;  /* 0x0000008a0b297220 */ /* 0x000fc60000410000 */
[----:B------:R1:W-:Y:S01]  /*f1e0*/  ST.E desc[UR44][R18.64+0x260], R25 ;  /* 0x0002601912007985 */ /* 0x0003e2000c10192c */
[----:B------:R-:W-:-:S03]  /*f1f0*/  FMUL.FTZ R43, R11, R140 ;  /* 0x0000008c0b2b7220 */ /* 0x000fc60000410000 */
[----:B------:R2:W-:Y:S04]  /*f200*/  ST.E desc[UR44][R18.64+0x264], R27 ;  /* 0x0002641b12007985 */ /* 0x0005e8000c10192c */
[----:B------:R3:W-:Y:S01]  /*f210*/  ST.E desc[UR44][R18.64+0x270], R39 ;  /* 0x0002702712007985 */ /* 0x0007e2000c10192c */
[C---:B0-----:R-:W-:Y:S01]  /*f220*/  FMUL.FTZ R7, R11.reuse, R136 ;  /* 0x000000880b077220 */ /* 0x041fe20000410000 */
[C---:B------:R-:W-:Y:S02]  /*f230*/  FMUL.FTZ R45, R11.reuse, R120 ;  /* 0x000000780b2d7220 */ /* 0x040fe40000410000 */
[----:B------:R0:W-:Y:S01]  /*f240*/  ST.E desc[UR44][R18.64+0x290], R9 ;  /* 0x0002900912007985 */ /* 0x0001e2000c10192c */
[C---:B------:R-:W-:Y:S01]  /*f250*/  FMUL.FTZ R47, R11.reuse, R130 ;  /* 0x000000820b2f7220 */ /* 0x040fe20000410000 */
[C---:B-1----:R-:W-:Y:S01]  /*f260*/  FMUL.FTZ R25, R11.reuse, R132 ;  /* 0x000000840b197220 */ /* 0x042fe20000410000 */
[C---:B--2---:R-:W-:Y:S01]  /*f270*/  FMUL.FTZ R27, R11.reuse, R128 ;  /* 0x000000800b1b7220 */ /* 0x044fe20000410000 */
[C---:B---3--:R-:W-:Y:S01]  /*f280*/  FMUL.FTZ R39, R11.reuse, R126 ;  /* 0x0000007e0b277220 */ /* 0x048fe20000410000 */
        /* <DEDUP_REMOVED lines=77> */
[----:B------:R1:W-:Y:S01]  /*f760*/  ST.E desc[UR44][R18.64+0x3b4], R43 ;  /* 0x0003b42b12007985 */ /* 0x0003e2000c10192c */
[----:B------:R-:W-:-:S03]  /*f770*/  FMUL.FTZ R49, R11, R8 ;  /* 0x000000080b317220 */ /* 0x000fc60000410000 */
        /* <DEDUP_REMOVED lines=8> */
[----:B------:R-:W-:Y:S02]  /*f800*/  IMAD.U32 R8, RZ, RZ, UR5 ;  /* 0x00000005ff087e24 */ /* 0x000fe4000f8e00ff */
[C---:B0-----:R-:W-:Y:S01]  /*f810*/  FMUL.FTZ R39, R11.reuse, R44 ;  /* 0x0000002c0b277220 */ /* 0x041fe20000410000 */
[----:B------:R0:W-:Y:S01]  /*f820*/  ST.E desc[UR44][R18.64+0x3e4], R9 ;  /* 0x0003e40912007985 */ /* 0x0001e2000c10192c */
[C---:B--2---:R-:W-:Y:S01]  /*f830*/  FMUL.FTZ R45, R11.reuse, R26 ;  /* 0x0000001a0b2d7220 */ /* 0x044fe20000410000 */
[C---:B-1----:R-:W-:Y:S01]  /*f840*/  FMUL.FTZ R47, R11.reuse, R6 ;  /* 0x000000060b2f7220 */ /* 0x042fe20000410000 */
[----:B------:R-:W-:Y:S01]  /*f850*/  FMUL.FTZ R11, R11, R24 ;  /* 0x000000180b0b7220 */ /* 0x000fe20000410000 */
[----:B0-----:R-:W-:Y:S01]  /*f860*/  IMAD.U32 R9, RZ, RZ, UR6 ;  /* 0x00000006ff097e24 */ /* 0x001fe2000f8e00ff */
[----:B------:R-:W-:Y:S04]  /*f870*/  ST.E desc[UR44][R18.64+0x3d0], R7 ;  /* 0x0003d00712007985 */ /* 0x000fe8000c10192c */
[----:B------:R0:W-:Y:S04]  /*f880*/  ST.E desc[UR44][R18.64+0x3f0], R25 ;  /* 0x0003f01912007985 */ /* 0x0001e8000c10192c */
[----:B------:R1:W-:Y:S04]  /*f890*/  ST.E desc[UR44][R18.64+0x3f4], R27 ;  /* 0x0003f41b12007985 */ /* 0x0003e8000c10192c */
[----:B------:R-:W-:Y:S04]  /*f8a0*/  ST.E desc[UR44][R18.64+0x400], R41 ;  /* 0x0004002912007985 */ /* 0x000fe8000c10192c */
[----:B------:R-:W-:Y:S04]  /*f8b0*/  ST.E desc[UR44][R18.64+0x404], R43 ;  /* 0x0004042b12007985 */ /* 0x000fe8000c10192c */
[----:B------:R-:W-:Y:S04]  /*f8c0*/  ST.E desc[UR44][R18.64+0x410], R39 ;  /* 0x0004102712007985 */ /* 0x000fe8000c10192c */
[----:B------:R-:W-:Y:S04]  /*f8d0*/  ST.E desc[UR44][R18.64+0x414], R45 ;  /* 0x0004142d12007985 */ /* 0x000fe8000c10192c */
[----:B------:R2:W-:Y:S04]  /*f8e0*/  ST.E desc[UR44][R18.64+0x420], R47 ;  /* 0x0004202f12007985 */ /* 0x0005e8000c10192c */
[----:B------:R3:W-:Y:S04]  /*f8f0*/  ST.E desc[UR44][R18.64+0x424], R49 ;  /* 0x0004243112007985 */ /* 0x0007e8000c10192c */
[----:B------:R-:W-:Y:S04]  /*f900*/  ST.E desc[UR44][R18.64+0x430], R11 ;  /* 0x0004300b12007985 */ /* 0x000fe8000c10192c */
[----:B0-----:R-:W4:Y:S01]  /*f910*/  LD.E R25, desc[UR44][R8.64] ;  /* 0x0000002c08197980 */ /* 0x001f22000c101900 */
[----:B------:R-:W-:Y:S01]  /*f920*/  ULOP3.LUT UR4, UR4, 0xc, URZ, 0xfc, !UPT ;  /* 0x0000000c04047892 */ /* 0x000fe2000f8efc3f */
[----:B------:R-:W-:-:S05]  /*f930*/  IMAD.U32 R7, RZ, RZ, UR6 ;  /* 0x00000006ff077e24 */ /* 0x000fca000f8e00ff */
[----:B------:R-:W-:Y:S02]  /*f940*/  IMAD.U32 R6, RZ, RZ, UR4 ;  /* 0x00000004ff067e24 */ /* 0x000fe4000f8e00ff */
[----:B----4-:R-:W-:-:S05]  /*f950*/  FMUL.FTZ R25, R10, R25 ;  /* 0x000000190a197220 */ /* 0x010fca0000410000 */
[----:B------:R-:W-:Y:S04]  /*f960*/  ST.E desc[UR44][R8.64], R25 ;  /* 0x0000001908007985 */ /* 0x000fe8000c10192c */
[----:B-1----:R-:W4:Y:S02]  /*f970*/  LD.E R27, desc[UR44][R6.64] ;  /* 0x0000002c061b7980 */ /* 0x002f24000c101900 */
[----:B----4-:R-:W-:-:S05]  /*f980*/  FMUL.FTZ R27, R10, R27 ;  /* 0x0000001b0a1b7220 */ /* 0x010fca0000410000 */
[----:B------:R0:W-:Y:S04]  /*f990*/  ST.E desc[UR44][R6.64], R27 ;  /* 0x0000001b06007985 */ /* 0x0001e8000c10192c */
        /* <DEDUP_REMOVED lines=22> */
[----:B--2---:R-:W2:Y:S04]  /*fb00*/  LD.E R47, desc[UR44][R18.64+0x3ac] ;  /* 0x0003ac2c122f7980 */ /* 0x004ea8000c101900 */
        /* <DEDUP_REMOVED lines=63> */
[C---:B---3--:R-:W-:Y:S01]  /*ff00*/  FMUL.FTZ R49, R10.reuse, R49 ;  /* 0x000000310a317220 */ /* 0x048fe20000410000 */
[C---:B0-----:R-:W-:Y:S01]  /*ff10*/  FMUL.FTZ R53, R10.reuse, R46 ;  /* 0x0000002e0a357220 */ /* 0x041fe20000410000 */
[C---:B------:R-:W-:Y:S01]  /*ff20*/  FMUL.FTZ R45, R10.reuse, R45 ;  /* 0x0000002d0a2d7220 */ /* 0x040fe20000410000 */
[C---:B------:R-:W-:Y:S01]  /*ff30*/  FMUL.FTZ R43, R10.reuse, R43 ;  /* 0x0000002b0a2b7220 */ /* 0x040fe20000410000 */
        /* <DEDUP_REMOVED lines=9> */
[----:B0-----:R-:W-:-:S03]  /*ffd0*/  FMUL.FTZ R93, R10, R86 ;  /* 0x000000560a5d7220 */ /* 0x001fc60000410000 */
[----:B------:R0:W-:Y:S01]  /*ffe0*/  ST.E desc[UR44][R18.64+0x2ac], R83 ;  /* 0x0002ac5312007985 */ /* 0x0001e2000c10192c */
[----:B------:R-:W-:-:S03]  /*fff0*/  FMUL.FTZ R99, R10, R82 ;  /* 0x000000520a637220 */ /* 0x000fc60000410000 */
[----:B------:R-:W-:Y:S01]  /*10000*/  ST.E desc[UR44][R18.64+0x2b8], R81 ;  /* 0x0002b85112007985 */ /* 0x000fe2000c10192c */
[----:B------:R-:W-:-:S03]  /*10010*/  FMUL.FTZ R101, R10, R84 ;  /* 0x000000540a657220 */ /* 0x000fc60000410000 */
[----:B------:R3:W-:Y:S01]  /*10020*/  ST.E desc[UR44][R18.64+0x2bc], R77 ;  /* 0x0002bc4d12007985 */ /* 0x0007e2000c10192c */
[----:B-1----:R-:W-:-:S03]  /*10030*/  FMUL.FTZ R87, R10, R80 ;  /* 0x000000500a577220 */ /* 0x002fc60000410000 */
[----:B------:R1:W-:Y:S01]  /*10040*/  ST.E desc[UR44][R18.64+0x2cc], R79 ;  /* 0x0002cc4f12007985 */ /* 0x0003e2000c10192c */
[----:B--2---:R-:W-:-:S03]  /*10050*/  FMUL.FTZ R89, R10, R78 ;  /* 0x0000004e0a597220 */ /* 0x004fc60000410000 */
[----:B------:R-:W-:Y:S01]  /*10060*/  ST.E desc[UR44][R18.64+0x2ec], R75 ;  /* 0x0002ec4b12007985 */ /* 0x000fe2000c10192c */
[----:B0-----:R-:W-:-:S03]  /*10070*/  FMUL.FTZ R83, R10, R76 ;  /* 0x0000004c0a537220 */ /* 0x001fc60000410000 */
[----:B------:R0:W-:Y:S01]  /*10080*/  ST.E desc[UR44][R18.64+0x2fc], R73 ;  /* 0x0002fc4912007985 */ /* 0x0001e2000c10192c */
[----:B------:R-:W-:-:S03]  /*10090*/  FMUL.FTZ R85, R10, R72 ;  /* 0x000000480a557220 */ /* 0x000fc60000410000 */
[----:B------:R-:W-:Y:S01]  /*100a0*/  ST.E desc[UR44][R18.64+0x308], R71 ;  /* 0x0003084712007985 */ /* 0x000fe2000c10192c */
[----:B------:R-:W-:-:S03]  /*100b0*/  FMUL.FTZ R91, R10, R74 ;  /* 0x0000004a0a5b7220 */ /* 0x000fc60000410000 */
[----:B------:R2:W-:Y:S01]  /*100c0*/  ST.E desc[UR44][R18.64+0x30c], R67 ;  /* 0x00030c4312007985 */ /* 0x0005e2000c10192c */
[----:B---3--:R-:W-:-:S03]  /*100d0*/  FMUL.FTZ R77, R10, R70 ;  /* 0x000000460a4d7220 */ /* 0x008fc60000410000 */
[----:B------:R3:W-:Y:S01]  /*100e0*/  ST.E desc[UR44][R18.64+0x31c], R69 ;  /* 0x00031c4512007985 */ /* 0x0007e2000c10192c */
[----:B-1----:R-:W-:-:S03]  /*100f0*/  FMUL.FTZ R79, R10, R68 ;  /* 0x000000440a4f7220 */ /* 0x002fc60000410000 */
[----:B------:R-:W-:Y:S01]  /*10100*/  ST.E desc[UR44][R18.64+0x33c], R65 ;  /* 0x00033c4112007985 */ /* 0x000fe2000c10192c */
[----:B0-----:R-:W-:-:S03]  /*10110*/  FMUL.FTZ R73, R10, R66 ;  /* 0x000000420a497220 */ /* 0x001fc60000410000 */
[----:B------:R0:W-:Y:S01]  /*10120*/  ST.E desc[UR44][R18.64+0x34c], R63 ;  /* 0x00034c3f12007985 */ /* 0x0001e2000c10192c */
[----:B------:R-:W-:-:S03]  /*10130*/  FMUL.FTZ R75, R10, R62 ;  /* 0x0000003e0a4b7220 */ /* 0x000fc60000410000 */
[----:B------:R-:W-:Y:S01]  /*10140*/  ST.E desc[UR44][R18.64+0x358], R61 ;  /* 0x0003583d12007985 */ /* 0x000fe2000c10192c */
[----:B------:R-:W-:-:S03]  /*10150*/  FMUL.FTZ R81, R10, R64 ;  /* 0x000000400a517220 */ /* 0x000fc60000410000 */
[----:B------:R1:W-:Y:S01]  /*10160*/  ST.E desc[UR44][R18.64+0x35c], R57 ;  /* 0x00035c3912007985 */ /* 0x0003e2000c10192c */
[----:B--2---:R-:W-:-:S03]  /*10170*/  FMUL.FTZ R67, R10, R60 ;  /* 0x0000003c0a437220 */ /* 0x004fc60000410000 */
[----:B------:R2:W-:Y:S01]  /*10180*/  ST.E desc[UR44][R18.64+0x36c], R59 ;  /* 0x00036c3b12007985 */ /* 0x0005e2000c10192c */
[----:B---3--:R-:W-:-:S03]  /*10190*/  FMUL.FTZ R69, R10, R58 ;  /* 0x0000003a0a457220 */ /* 0x008fc60000410000 */
[----:B------:R3:W-:Y:S01]  /*101a0*/  ST.E desc[UR44][R18.64+0x38c], R55 ;  /* 0x00038c3712007985 */ /* 0x0007e2000c10192c */
[----:B0-----:R-:W-:-:S03]  /*101b0*/  FMUL.FTZ R63, R10, R56 ;  /* 0x000000380a3f7220 */ /* 0x001fc60000410000 */
[----:B------:R-:W-:Y:S01]  /*101c0*/  ST.E desc[UR44][R18.64+0x3a8], R51 ;  /* 0x0003a83312007985 */ /* 0x000fe2000c10192c */
[----:B------:R-:W-:-:S03]  /*101d0*/  FMUL.FTZ R65, R10, R52 ;  /* 0x000000340a417220 */ /* 0x000fc60000410000 */
[----:B------:R0:W-:Y:S01]  /*101e0*/  ST.E desc[UR44][R18.64+0x3ac], R47 ;  /* 0x0003ac2f12007985 */ /* 0x0001e2000c10192c */
[----:B------:R-:W-:-:S03]  /*101f0*/  FMUL.FTZ R71, R10, R54 ;  /* 0x000000360a477220 */ /* 0x000fc60000410000 */
[----:B------:R4:W-:Y:S01]  /*10200*/  ST.E desc[UR44][R18.64+0x3bc], R49 ;  /* 0x0003bc3112007985 */ /* 0x0009e2000c10192c */
[----:B-1----:R-:W-:-:S03]  /*10210*/  FMUL.FTZ R57, R10, R50 ;  /* 0x000000320a397220 */ /* 0x002fc60000410000 */
[----:B------:R-:W-:Y:S01]  /*10220*/  ST.E desc[UR44][R18.64+0x3cc], R53 ;  /* 0x0003cc3512007985 */ /* 0x000fe2000c10192c */
[----:B--2---:R-:W-:-:S03]  /*10230*/  FMUL.FTZ R59, R10, R48 ;  /* 0x000000300a3b7220 */ /* 0x004fc60000410000 */
[----:B------:R-:W-:Y:S01]  /*10240*/  ST.E desc[UR44][R18.64+0x3dc], R45 ;  /* 0x0003dc2d12007985 */ /* 0x000fe2000c10192c */
[----:B---3--:R-:W-:-:S03]  /*10250*/  FMUL.FTZ R55, R10, R42 ;  /* 0x0000002a0a377220 */ /* 0x008fc60000410000 */
[----:B------:R1:W-:Y:S01]  /*10260*/  ST.E desc[UR44][R18.64+0x3ec], R43 ;  /* 0x0003ec2b12007985 */ /* 0x0003e2000c10192c */
[C---:B------:R-:W-:Y:S01]  /*10270*/  FMUL.FTZ R61, R10.reuse, R44 ;  /* 0x0000002c0a3d7220 */ /* 0x040fe20000410000 */
[C---:B------:R-:W-:Y:S01]  /*10280*/  FMUL.FTZ R41, R10.reuse, R41 ;  /* 0x000000290a297220 */ /* 0x040fe20000410000 */
[C---:B------:R-:W-:Y:S01]  /*10290*/  FMUL.FTZ R27, R10.reuse, R27 ;  /* 0x0000001b0a1b7220 */ /* 0x040fe20000410000 */
[C---:B0-----:R-:W-:Y:S01]  /*102a0*/  FMUL.FTZ R47, R10.reuse, R40 ;  /* 0x000000280a2f7220 */ /* 0x041fe20000410000 */
[C---:B------:R-:W-:Y:S01]  /*102b0*/  FMUL.FTZ R39, R10.reuse, R39 ;  /* 0x000000270a277220 */ /* 0x040fe20000410000 */
[C---:B----4-:R-:W-:Y:S01]  /*102c0*/  FMUL.FTZ R49, R10.reuse, R38 ;  /* 0x000000260a317220 */ /* 0x050fe20000410000 */
[C---:B-1----:R-:W-:Y:S01]  /*102d0*/  FMUL.FTZ R43, R10.reuse, R26 ;  /* 0x0000001a0a2b7220 */ /* 0x042fe20000410000 */
[----:B------:R-:W-:Y:S02]  /*102e0*/  VIADD R26, R103, 0x8 ;  /* 0x00000008671a7836 */ /* 0x000fe40000000000 */
[C---:B------:R-:W-:Y:S01]  /*102f0*/  FMUL.FTZ R45, R10.reuse, R11 ;  /* 0x0000000b0a2d7220 */ /* 0x040fe20000410000 */
[C---:B------:R-:W-:Y:S01]  /*10300*/  FMUL.FTZ R51, R10.reuse, R24 ;  /* 0x000000180a337220 */ /* 0x040fe20000410000 */
[----:B------:R-:W-:Y:S01]  /*10310*/  FMUL.FTZ R53, R10, R25 ;  /* 0x000000190a357220 */ /* 0x000fe20000410000 */
        /* <DEDUP_REMOVED lines=30> */
[----:B------:R-:W-:Y:S04]  /*10500*/  ST.E desc[UR44][R18.64+0x418], R49 ;  /* 0x0004183112007985 */ /* 0x000fe8000c10192c */
[----:B------:R2:W-:Y:S04]  /*10510*/  ST.E desc[UR44][R18.64+0x41c], R43 ;  /* 0x00041c2b12007985 */ /* 0x0005e8000c10192c */
[----:B------:R3:W-:Y:S04]  /*10520*/  ST.E desc[UR44][R18.64+0x428], R45 ;  /* 0x0004282d12007985 */ /* 0x0007e8000c10192c */
[----:B------:R-:W-:Y:S04]  /*10530*/  ST.E desc[UR44][R18.64+0x42c], R51 ;  /* 0x00042c3312007985 */ /* 0x000fe8000c10192c */
[----:B------:R-:W-:Y:S01]  /*10540*/  ST.E desc[UR44][R18.64+0x438], R53 ;  /* 0x0004383512007985 */ /* 0x000fe2000c10192c */
[----:B------:R4:W-:Y:S06]  /*10550*/  BAR.SYNC.DEFER_BLOCKING R26, 0x100 ;  /* 0x0004001a0000751d */ /* 0x0009ec0000010000 */
[----:B------:R-:W4:Y:S04]  /*10560*/  LDL R24, [R1+0x1f0] ;  /* 0x0001f00001187983 */ /* 0x000f280000100800 */
[----:B0-----:R-:W2:Y:S04]  /*10570*/  LD.E R47, desc[UR44][R18.64+0x240] ;  /* 0x0002402c122f7980 */ /* 0x001ea8000c101900 */
[----:B------:R-:W4:Y:S04]  /*10580*/  LD.E.64 R10, desc[UR44][R18.64+0x88] ;  /* 0x0000882c120a7980 */ /* 0x000f28000c101b00 */
[----:B--2---:R0:W-:Y:S04]  /*10590*/  ST.E desc[UR44][R18.64+0x240], R47 ;  /* 0x0002402f12007985 */ /* 0x0041e8000c10192c */
[----:B------:R-:W2:Y:S04]  /*105a0*/  LD.E R25, desc[UR44][R4.64] ;  /* 0x0000002c04197980 */ /* 0x000ea8000c101900 */
[----:B--2---:R2:W-:Y:S04]  /*105b0*/  ST.E desc[UR44][R4.64], R25 ;  /* 0x0000001904007985 */ /* 0x0045e8000c10192c */
[----:B------:R-:W3:Y:S04]  /*105c0*/  LD.E R27, desc[UR44][R8.64] ;  /* 0x0000002c081b7980 */ /* 0x000ee8000c101900 */
[----:B---3--:R3:W-:Y:S04]  /*105d0*/  ST.E desc[UR44][R8.64], R27 ;  /* 0x0000001b08007985 */ /* 0x0087e8000c10192c */
[----:B-1----:R-:W4:Y:S04]  /*105e0*/  LD.E R39, desc[UR44][R6.64] ;  /* 0x0000002c06277980 */ /* 0x002f28000c101900 */
[----:B----4-:R1:W-:Y:S04]  /*105f0*/  ST.E desc[UR44][R6.64], R39 ;  /* 0x0000002706007985 */ /* 0x0103e8000c10192c */
        /* <DEDUP_REMOVED lines=91> */
[----:B0-----:R-:W3:Y:S04]  /*10bb0*/  LD.E R41, desc[UR44][R18.64+0x2a8] ;  /* 0x0002a82c12297980 */ /* 0x001ee8000c101900 */
[----:B-1----:R-:W3:Y:S04]  /*10bc0*/  LD.E R43, desc[UR44][R18.64+0x2b0] ;  /* 0x0002b02c122b7980 */ /* 0x002ee8000c101900 */
[----:B----4-:R-:W4:Y:S04]  /*10bd0*/  LD.E R45, desc[UR44][R18.64+0x2b8] ;  /* 0x0002b82c122d7980 */ /* 0x010f28000c101900 */
        /* <DEDUP_REMOVED lines=46> */
[----:B------:R0:W-:Y:S04]  /*10ec0*/  ST.E desc[UR44][R18.64+0x290], R25 ;  /* 0x0002901912007985 */ /* 0x0001e8000c10192c */
[----:B------:R-:W-:Y:S04]  /*10ed0*/  ST.E desc[UR44][R18.64+0x294], R26 ;  /* 0x0002941a12007985 */ /* 0x000fe8000c10192c */
[----:B---3--:R1:W-:Y:S04]  /*10ee0*/  ST.E desc[UR44][R18.64+0x298], R27 ;  /* 0x0002981b12007985 */ /* 0x0083e8000c10192c */
        /* <DEDUP_REMOVED lines=105> */
[----:B0-----:R-:W2:Y:S01]  /*11580*/  LDL R25, [R1+0x68] ;  /* 0x0000680001197983 */ /* 0x001ea20000100800 */
[----:B------:R-:W-:-:S02]  /*11590*/  IMAD R10, R24, 0xc00, R10 ;  /* 0x00000c00180a7824 */ /* 0x000fc400078e020a */
[----:B-1----:R-:W-:Y:S01]  /*115a0*/  IMAD.MOV.U32 R27, RZ, RZ, R11 ;  /* 0x000000ffff1b7224 */ /* 0x002fe200078e000b */
[----:B------:R-:W-:Y:S01]  /*115b0*/  F2FP.BF16.F32.PACK_AB R162, R37, R162 ;  /* 0x000000a225a2723e */ /* 0x000fe200000010ff */
[----:B------:R-:W-:Y:S01]  /*115c0*/  VIADD R24, R10, 0x80 ;  /* 0x000000800a187836 */ /* 0x000fe20000000000 */
[----:B------:R-:W-:Y:S01]  /*115d0*/  F2FP.BF16.F32.PACK_AB R168, R168, R36 ;  /* 0x00000024a8a8723e */ /* 0x000fe200000010ff */
[----:B------:R-:W-:Y:S01]  /*115e0*/  VIADD R26, R10, 0x100 ;  /* 0x000001000a1a7836 */ /* 0x000fe20000000000 */
[----:B------:R-:W-:Y:S01]  /*115f0*/  R2UR UR15, R27 ;  /* 0x000000001b0f72ca */ /* 0x000fe200000e0000 */
[----:B------:R-:W2:Y:S01]  /*11600*/  LD.E R36, desc[UR44][R18.64+0x270] ;  /* 0x0002702c12247980 */ /* 0x000ea2000c101900 */
[----:B------:R-:W-:Y:S02]  /*11610*/  R2UR UR10, R24 ;  /* 0x00000000180a72ca */ /* 0x000fe400000e0000 */
[----:B------:R-:W-:Y:S01]  /*11620*/  R2UR UR14, R26 ;  /* 0x000000001a0e72ca */ /* 0x000fe200000e0000 */
[----:B------:R-:W2:Y:S01]  /*11630*/  LD.E R24, desc[UR44][R18.64+0x240] ;  /* 0x0002402c12187980 */ /* 0x000ea2000c101900 */
[----:B------:R-:W-:-:S02]  /*11640*/  F2FP.BF16.F32.PACK_AB R170, R170, R35 ;  /* 0x00000023aaaa723e */ /* 0x000fc400000010ff */
        /* <DEDUP_REMOVED lines=10> */
[----:B------:R-:W2:Y:S04]  /*116f0*/  LD.E R29, desc[UR44][R18.64+0x254] ;  /* 0x0002542c121d7980 */ /* 0x000ea8000c101900 */
[----:B------:R-:W2:Y:S04]  /*11700*/  LD.E R28, desc[UR44][R18.64+0x250] ;  /* 0x0002502c121c7980 */ /* 0x000ea8000c101900 */
[----:B------:R-:W2:Y:S04]  /*11710*/  LD.E R30, desc[UR44][R18.64+0x258] ;  /* 0x0002582c121e7980 */ /* 0x000ea8000c101900 */
[----:B------:R-:W2:Y:S04]  /*11720*/  LD.E R32, desc[UR44][R18.64+0x260] ;  /* 0x0002602c12207980 */ /* 0x000ea8000c101900 */
[----:B------:R-:W2:Y:S04]  /*11730*/  LD.E R34, desc[UR44][R18.64+0x268] ;  /* 0x0002682c12227980 */ /* 0x000ea8000c101900 */
        /* <DEDUP_REMOVED lines=8> */
[----:B----4-:R-:W3:Y:S04]  /*117c0*/  LD.E R45, desc[UR44][R18.64+0x294] ;  /* 0x0002942c122d7980 */ /* 0x010ee8000c101900 */
        /* <DEDUP_REMOVED lines=11> */
[----:B--2---:R-:W3:Y:S04]  /*11880*/  LD.E R57, desc[UR44][R18.64+0x2c4] ;  /* 0x0002c42c12397980 */ /* 0x004ee8000c101900 */
        /* <DEDUP_REMOVED lines=42> */
[----:B------:R-:W-:Y:S01]  /*11b30*/  ISETP.NE.U32.AND P0, PT, R25, RZ, PT ;  /* 0x000000ff1900720c */ /* 0x000fe20003f05070 */
[----:B------:R-:W-:-:S02]  /*11b40*/  IMAD.MOV.U32 R25, RZ, RZ, R11 ;  /* 0x000000ffff197224 */ /* 0x000fc400078e000b */
[----:B------:R-:W3:Y:S03]  /*11b50*/  LD.E R100, desc[UR44][R18.64+0x370] ;  /* 0x0003702c12647980 */ /* 0x000ee6000c101900 */
[----:B------:R-:W-:Y:S01]  /*11b60*/  R2UR UR11, R25 ;  /* 0x00000000190b72ca */ /* 0x000fe200000e0000 */
        /* <DEDUP_REMOVED lines=54> */
[----:B------:R-:W-:-:S02]  /*11ed0*/  R2UR UR6, R10 ;  /* 0x000000000a0672ca */ /* 0x000fc400000e0000 */
[----:B------:R-:W-:Y:S02]  /*11ee0*/  R2UR UR7, R11 ;  /* 0x000000000b0772ca */ /* 0x000fe400000e0000 */
[----:B------:R-:W-:Y:S01]  /*11ef0*/  F2FP.BF16.F32.PACK_AB R160, R13, R160 ;  /* 0x000000a00da0723e */ /* 0x000fe200000010ff */
[----:B------:R-:W-:-:S03]  /*11f00*/  VOTEU.ANY UP0, P0 ;  /* 0x00000000003f7886 */ /* 0x000fc60000000100 */
[----:B---3--:R-:W-:-:S07]  /*11f10*/  WARPGROUP.ARRIVE ;  /* 0x00000000000079c5 */ /* 0x008fce0000000000 */
        /* <DEDUP_REMOVED lines=816> */
[----:B--2---:R-:W-:Y:S04]  /*15220*/  ST.E desc[UR44][R18.64+0x240], R11 ;  /* 0x0002400b12007985 */ /* 0x004fe8000c10192c */
[----:B------:R-:W2:Y:S04]  /*15230*/  LD.E R13, desc[UR44][R4.64] ;  /* 0x0000002c040d7980 */ /* 0x000ea8000c101900 */
[----:B--2---:R1:W-:Y:S04]  /*15240*/  ST.E desc[UR44][R4.64], R13 ;  /* 0x0000000d04007985 */ /* 0x0043e8000c10192c */
[----:B------:R-:W2:Y:S04]  /*15250*/  LD.E R15, desc[UR44][R8.64] ;  /* 0x0000002c080f7980 */ /* 0x000ea8000c101900 */
[----:B--2---:R-:W-:Y:S04]  /*15260*/  ST.E desc[UR44][R8.64], R15 ;  /* 0x0000000f08007985 */ /* 0x004fe8000c10192c */
[----:B------:R-:W2:Y:S04]  /*15270*/  LD.E R17, desc[UR44][R6.64] ;  /* 0x0000002c06117980 */ /* 0x000ea8000c101900 */
[----:B--2---:R2:W-:Y:S04]  /*15280*/  ST.E desc[UR44][R6.64], R17 ;  /* 0x0000001106007985 */ /* 0x0045e8000c10192c */
[----:B0-----:R-:W3:Y:S04]  /*15290*/  LD.E R2, desc[UR44][R18.64+0x250] ;  /* 0x0002502c12027980 */ /* 0x001ee8000c101900 */
        /* <DEDUP_REMOVED lines=124> */
[----:B0-----:R-:W3:Y:S04]  /*15a60*/  LD.E R2, desc[UR44][R18.64+0x28] ;  /* 0x0000282c12027980 */ /* 0x001ee8000c101900 */
[----:B----4-:R-:W-:Y:S04]  /*15a70*/  ST.E desc[UR44][R18.64+0x254], R4 ;  /* 0x0002540412007985 */ /* 0x010fe8000c10192c */
[----:B------:R-:W-:Y:S04]  /*15a80*/  ST.E desc[UR44][R18.64+0x258], R5 ;  /* 0x0002580512007985 */ /* 0x000fe8000c10192c */
        /* <DEDUP_REMOVED lines=122> */
[----:B---3--:R-:W-:-:S04]  /*16230*/  LOP3.LUT R2, R2, 0x1, RZ, 0xfc, !PT ;  /* 0x0000000102027812 */ /* 0x008fc800078efcff */
[----:B------:R-:W-:Y:S01]  /*16240*/  ISETP.NE.AND P0, PT, R2, 0x3, PT ;  /* 0x000000030200780c */ /* 0x000fe20003f05270 */
[----:B------:R-:W-:-:S12]  /*16250*/  BSSY B0, `(.L_x_13069) ;  /* 0x0000003000007945 */ /* 0x000fd80003800000 */
[----:B-1----:R-:W-:Y:S05]  /*16260*/  @!P0 BRA `(.L_x_13070) ;  /* 0x0000000000048947 */ /* 0x002fea0003800000 */
[----:B------:R-:W-:Y:S01]  /*16270*/  BPT.TRAP 0x1 ;  /* 0x000000040000795c */ /* 0x000fe20000300000 */
.L_x_13070:
[----:B------:R-:W-:Y:S05]  /*16280*/  BSYNC B0 ;  /* 0x0000000000007941 */ /* 0x000fea0003800000 */
.L_x_13069:
        /* <DEDUP_REMOVED lines=11> */
.L_x_13042:
        /* <DEDUP_REMOVED lines=23> */
.L_x_13074:
[----:B------:R-:W-:-:S13]  /*164b0*/  ISETP.NE.AND P0, PT, R7, 0x1, PT ;  /* 0x000000010700780c */ /* 0x000fda0003f05270 */
[----:B------:R-:W0:Y:S02]  /*164c0*/  @P0 LDC.64 R8, c[0x0][0xae0] ;  /* 0x0002b800ff080b82 */ /* 0x000e240000000a00 */
[----:B0-----:R-:W-:-:S05]  /*164d0*/  @P0 IMAD.HI.U32 R6, R4, R8, RZ ;  /* 0x0000000804060227 */ /* 0x001fca00078e00ff */
[----:B------:R-:W-:-:S07]  /*164e0*/  @P0 SHF.R.U32.HI R4, RZ, R9, R6 ;  /* 0x00000009ff040219 */ /* 0x000fce0000011606 */
.L_x_13075:
[----:B------:R-:W-:Y:S05]  /*164f0*/  BSYNC B0 ;  /* 0x0000000000007941 */ /* 0x000fea0003800000 */
.L_x_13073:
[----:B------:R-:W-:-:S05]  /*16500*/  IMAD R3, R4, R7, RZ ;  /* 0x0000000704037224 */ /* 0x000fca00078e02ff */
[----:B------:R-:W-:-:S07]  /*16510*/  VIMNMX R2, R2, R3, !PT ;  /* 0x0000000302027248 */ /* 0x000fce0007fe0100 */
.L_x_13072:
[----:B------:R-:W-:Y:S01]  /*16520*/  VIADD R2, R2, 0x5f ;  /* 0x0000005f02027836 */ /* 0x000fe20000000000 */
[----:B------:R-:W-:-:S03]  /*16530*/  UIADD3 UR4, UP0, UR37, 0x28, URZ ;  /* 0x0000002825047890 */ /* 0x000fc6000ff1e03f */
[----:B------:R-:W-:Y:S01]  /*16540*/  IMAD.HI R2, R2, 0x2aaaaaab, RZ ;  /* 0x2aaaaaab02027827 */ /* 0x000fe200078e02ff */
[----:B------:R-:W-:-:S03]  /*16550*/  UIADD3.X UR5, URZ, UR36, URZ, UP0, !UPT ;  /* 0x000000243f057290 */ /* 0x000fc600087fe43f */
[----:B------:R-:W-:Y:S01]  /*16560*/  IMAD.U32 R6, RZ, RZ, UR4 ;  /* 0x00000004ff067e24 */ /* 0x000fe2000f8e00ff */
[----:B------:R-:W-:Y:S02]  /*16570*/  SHF.R.U32.HI R3, RZ, 0x1f, R2 ;  /* 0x0000001fff037819 */ /* 0x000fe40000011602 */
[----:B------:R-:W-:Y:S02]  /*16580*/  IMAD.U32 R7, RZ, RZ, UR5 ;  /* 0x00000005ff077e24 */ /* 0x000fe4000f8e00ff */
[----:B------:R-:W-:-:S04]  /*16590*/  LEA.HI.SX32 R3, R2, R3, 0x1c ;  /* 0x0000000302037211 */ /* 0x000fc800078fe2ff */
[----:B------:R-:W-:-:S04]  /*165a0*/  VIMNMX R4, R202, R3, !PT ;  /* 0x00000003ca047248 */ /* 0x000fc80007fe0100 */
[----:B------:R-:W-:-:S13]  /*165b0*/  ISETP.GE.AND P0, PT, R0, R4, PT ;  /* 0x000000040000720c */ /* 0x000fda0003f06270 */
[----:B------:R-:W-:Y:S05]  /*165c0*/  @!P0 BRA `(.L_x_13076) ;  /* 0x0000009800648947 */ /* 0x000fea0003800000 */
[----:B------:R0:W5:Y:S02]  /*165d0*/  LDL.64 R2, [R1+0x150] ;  /* 0x0001500001027983 */ /* 0x0001640000100a00 */
.L_x_13095:
[----:B-1---5:R-:W2:Y:S04]  /*165e0*/  LD.E R5, desc[UR44][R2.64] ;  /* 0x0000002c02057980 */ /* 0x022ea8000c101900 */
[----:B------:R-:W3:Y:S01]  /*165f0*/  LD.E R8, desc[UR44][R2.64+0x8] ;  /* 0x0000082c02087980 */ /* 0x000ee2000c101900 */
[----:B--2---:R-:W-:-:S05]  /*16600*/  VIADD R5, R5, 0x1 ;  /* 0x0000000105057836 */ /* 0x004fca0000000000 */
[----:B------:R-:W-:-:S13]  /*16610*/  ISETP.NE.AND P0, PT, R5, 0x2, PT ;  /* 0x000000020500780c */ /* 0x000fda0003f05270 */
[----:B------:R1:W5:Y:S04]  /*16620*/  @P0 LD.E R11, desc[UR44][R2.64+0x4] ;  /* 0x0000042c020b0980 */ /* 0x000368000c101900 */
[----:B------:R-:W2:Y:S01]  /*16630*/  @!P0 LD.E R10, desc[UR44][R2.64+0x4] ;  /* 0x0000042c020a8980 */ /* 0x000ea2000c101900 */
[----:B---3--:R-:W-:-:S03]  /*16640*/  VIADD R9, R8, 0x1 ;  /* 0x0000000108097836 */ /* 0x008fc60000000000 */
[----:B------:R3:W-:Y:S04]  /*16650*/  ST.E desc[UR44][R2.64], R5 ;  /* 0x0000000502007985 */ /* 0x0007e8000c10192c */
[----:B------:R1:W-:Y:S04]  /*16660*/  ST.E desc[UR44][R2.64+0x8], R9 ;  /* 0x0000080902007985 */ /* 0x0003e8000c10192c */
[----:B------:R1:W-:Y:S01]  /*16670*/  @!P0 ST.E desc[UR44][R2.64], RZ ;  /* 0x000000ff02008985 */ /* 0x0003e2000c10192c */
[----:B--2---:R-:W-:-:S05]  /*16680*/  @!P0 LOP3.LUT R11, R10, 0x1, RZ, 0x3c, !PT ;  /* 0x000000010a0b8812 */ /* 0x004fca00078e3cff */
[----:B------:R1:W-:Y:S04]  /*16690*/  @!P0 ST.E desc[UR44][R2.64+0x4], R11 ;  /* 0x0000040b02008985 */ /* 0x0003e8000c10192c */
[----:B------:R-:W2:Y:S04]  /*166a0*/  LDL.64 R16, [R1+0x168] ;  /* 0x0001680001107983 */ /* 0x000ea80000100a00 */
[----:B--2---:R-:W2:Y:S01]  /*166b0*/  LD.E R8, desc[UR44][R16.64] ;  /* 0x0000002c10087980 */ /* 0x004ea2000c101900 */
[----:B------:R-:W-:Y:S05]  /*166c0*/  YIELD ;  /* 0x0000000000007946 */ /* 0x000fea0003800000 */
[----:B------:R-:W-:Y:S01]  /*166d0*/  BSSY B0, `(.L_x_13077) ;  /* 0x0000006000007945 */ /* 0x000fe20003800000 */
[----:B---3--:R-:W-:Y:S01]  /*166e0*/  @!P0 IMAD.MOV.U32 R5, RZ, RZ, RZ ;  /* 0x000000ffff058224 */ /* 0x008fe200078e00ff */
[----:B--2---:R-:W-:-:S04]  /*166f0*/  LOP3.LUT R8, R8, 0x1, RZ, 0xfc, !PT ;  /* 0x0000000108087812 */ /* 0x004fc800078efcff */
[----:B------:R-:W-:-:S13]  /*16700*/  ISETP.NE.AND P1, PT, R8, 0x3, PT ;  /* 0x000000030800780c */ /* 0x000fda0003f25270 */
[----:B-1----:R-:W-:Y:S05]  /*16710*/  @!P1 BRA `(.L_x_13078) ;  /* 0x0000000000049947 */ /* 0x002fea0003800000 */
[----:B------:R-:W-:Y:S01]  /*16720*/  BPT.TRAP 0x1 ;  /* 0x000000040000795c */ /* 0x000fe20000300000 */
.L_x_13078:
[----:B------:R-:W-:Y:S05]  /*16730*/  BSYNC B0 ;  /* 0x0000000000007941 */ /* 0x000fea0003800000 */
.L_x_13077:
        /* <DEDUP_REMOVED lines=13> */
.L_x_13080:
[----:B------:R-:W-:Y:S05]  /*16810*/  BSYNC B0 ;  /* 0x0000000000007941 */ /* 0x000fea0003800000 */
.L_x_13079:
        /* <DEDUP_REMOVED lines=8> */
.L_x_13082:
[----:B------:R-:W-:Y:S05]  /*168a0*/  BSYNC B0 ;  /* 0x0000000000007941 */ /* 0x000fea0003800000 */
.L_x_13081:
[----:B------:R-:W2:Y:S04]  /*168b0*/  LD.E R25, desc[UR44][R2.64] ;  /* 0x0000002c02197980 */ /* 0x000ea8000c101900 */
[----:B------:R-:W2:Y:S01]  /*168c0*/  LDL.64 R14, [R1+0x80] ;  /* 0x00008000010e7983 */ /* 0x000ea20000100a00 */
[----:B------:R-:W-:Y:S05]  /*168d0*/  WARPSYNC.ALL ;  /* 0x0000000000007948 */ /* 0x000fea0003800000 */
[----:B------:R3:W-:Y:S04]  /*168e0*/  STL [R1+0x60], RZ ;  /* 0x000060ff01007387 */ /* 0x0007e80000100800 */
[----:B------:R-:W4:Y:S01]  /*168f0*/  LD.E.64 R20, desc[UR44][R18.64+0x78] ;  /* 0x0000782c12147980 */ /* 0x000f22000c101b00 */
[----:B------:R-:W-:-:S05]  /*16900*/  IMAD.MOV.U32 R5, RZ, RZ, 0x1 ;  /* 0x00000001ff057424 */ /* 0x000fca00078e00ff */
[----:B------:R3:W-:Y:S04]  /*16910*/  STL [R1+0x60], R5 ;  /* 0x0000600501007387 */ /* 0x0007e80000100800 */
[----:B------:R-:W3:Y:S04]  /*16920*/  LD.E.64 R8, desc[UR44][R18.64+0x78] ;  /* 0x0000782c12087980 */ /* 0x000ee8000c101b00 */
[----:B------:R0:W-:Y:S04]  /*16930*/  STL [R1+0x60], R5 ;  /* 0x0000600501007387 */ /* 0x0001e80000100800 */
[----:B-1---5:R-:W3:Y:S01]  /*16940*/  LD.E.64 R10, desc[UR44][R18.64+0x78] ;  /* 0x0000782c120a7980 */ /* 0x022ee2000c101b00 */
[----:B--2---:R-:W-:Y:S01]  /*16950*/  IMAD R14, R25, 0x300, R14 ;  /* 0x00000300190e7824 */ /* 0x004fe200078e020e */
[----:B------:R-:W-:-:S02]  /*16960*/  R2UR UR7, R15 ;  /* 0x000000000f0772ca */ /* 0x000fc400000e0000 */
[----:B------:R0:W-:Y:S02]  /*16970*/  STL [R1+0x60], R5 ;  /* 0x0000600501007387 */ /* 0x0001e40000100800 */
[----:B------:R-:W-:Y:S02]  /*16980*/  R2UR UR6, R14 ;  /* 0x000000000e0672ca */ /* 0x000fe400000e0000 */
[----:B------:R-:W2:Y:S01]  /*16990*/  LD.E.64 R12, desc[UR44][R18.64+0x78] ;  /* 0x0000782c120c7980 */ /* 0x000ea2000c101b00 */
[----:B------:R-:W-:-:S03]  /*169a0*/  WARPGROUP.ARRIVE ;  /* 0x00000000000079c5 */ /* 0x000fc60000000000 */
[----:B------:R0:W-:Y:S01]  /*169b0*/  STL [R1+0x60], R5 ;  /* 0x0000600501007387 */ /* 0x0001e20000100800 */
[----:B----4-:R-:W-:Y:S02]  /*169c0*/  R2UR UR4, R20 ;  /* 0x00000000140472ca */ /* 0x010fe400000e0000 */
[----:B------:R-:W-:-:S13]  /*169d0*/  R2UR UR5, R21 ;  /* 0x00000000150572ca */ /* 0x000fda00000e0000 */
[----:B------:R-:W-:Y:S01]  /*169e0*/  HGMMA.64x96x16.F32.BF16 R24, gdesc[UR4], RZ, !UPT, gsb0 ;  /* 0x01600000041879f0 */ /* 0x000fe2000c0018ff */
[----:B---3--:R-:W-:Y:S02]  /*169f0*/  VIADD R8, R8, 0x2 ;  /* 0x0000000208087836 */ /* 0x008fe40000000000 */
        /* <DEDUP_REMOVED lines=36> */
[----:B0-----:R-:W-:Y:S05]  /*16c40*/  @!P0 BRA `(.L_x_13085) ;  /* 0x0000000000048947 */ /* 0x001fea0003800000 */
[----:B------:R-:W-:Y:S01]  /*16c50*/  BPT.TRAP 0x1 ;  /* 0x000000040000795c */ /* 0x000fe20000300000 */
.L_x_13085:
[----:B------:R-:W-:Y:S05]  /*16c60*/  BSYNC B0 ;  /* 0x0000000000007941 */ /* 0x000fea0003800000 */
.L_x_13084:
        /* <DEDUP_REMOVED lines=13> */
.L_x_13087:
[----:B------:R-:W-:Y:S05]  /*16d40*/  BSYNC B0 ;  /* 0x0000000000007941 */ /* 0x000fea0003800000 */
.L_x_13086:
        /* <DEDUP_REMOVED lines=8> */
.L_x_13089:
[----:B------:R-:W-:Y:S05]  /*16dd0*/  BSYNC B0 ;  /* 0x0000000000007941 */ /* 0x000fea0003800000 */
.L_x_13088:
[----:B------:R-:W2:Y:S04]  /*16de0*/  LD.E R21, desc[UR44][R2.64] ;  /* 0x0000002c02157980 */ /* 0x000ea8000c101900 */
[----:B------:R-:W2:Y:S04]  /*16df0*/  LDL.64 R6, [R1+0xf8] ;  /* 0x0000f80001067983 */ /* 0x000ea80000100a00 */
[----:B------:R-:W3:Y:S04]  /*16e00*/  LDL R20, [R1+0x70] ;  /* 0x0000700001147983 */ /* 0x000ee80000100800 */
[----:B0----5:R-:W4:Y:S04]  /*16e10*/  LDL.64 R8, [R1+0xf0] ;  /* 0x0000f00001087983 */ /* 0x021f280000100a00 */
        /* <DEDUP_REMOVED lines=171> */
[----:B------:R-:W0:Y:S01]  /*178d0*/  S2R R72, SR_TID.X ;  /* 0x0000000000487919 */ /* 0x000e220000002100 */
[----:B------:R1:W-:Y:S04]  /*178e0*/  STL [R1+0x70], R5 ;  /* 0x0000700501007387 */ /* 0x0003e80000100800 */
[----:B------:R1:W-:Y:S01]  /*178f0*/  STL [R1+0x70], R5 ;  /* 0x0000700501007387 */ /* 0x0003e20000100800 */
[----:B------:R-:W-:-:S02]  /*17900*/  WARPGROUP.DEPBAR.LE gsb0, 0x0 ;  /* 0x00008000000079c5 */ /* 0x000fc40000010000 */
[----:B------:R-:W-:-:S06]  /*17910*/  WARPGROUP.ARRIVE ;  /* 0x00000000000079c5 */ /* 0x000fcc0000000000 */
[----:B------:R-:W-:Y:S01]  /*17920*/  HGMMA.64x96x16.F32.BF16 R24, gdesc[UR4], R24, gsb0 ;  /* 0x01600000041879f0 */ /* 0x000fe20008001818 */
[----:B------:R1:W-:Y:S01]  /*17930*/  STL [R1+0x70], R5 ;  /* 0x0000700501007387 */ /* 0x0003e20000100800 */
[----:B0-----:R-:W-:-:S03]  /*17940*/  SHF.R.U32.HI R103, RZ, 0x7, R72 ;  /* 0x00000007ff677819 */ /* 0x001fc60000011648 */
[----:B------:R1:W-:Y:S04]  /*17950*/  STL [R1+0x70], R5 ;  /* 0x0000700501007387 */ /* 0x0003e80000100800 */
        /* <DEDUP_REMOVED lines=22> */
.L_x_13092:
[----:B------:R-:W-:Y:S05]  /*17ac0*/  BSYNC B0 ;  /* 0x0000000000007941 */ /* 0x000fea0003800000 */
.L_x_13091:
[----:B------:R-:W2:Y:S04]  /*17ad0*/  LD.E.64 R6, desc[UR44][R16.64+0x20] ;  /* 0x0000202c10067980 */ /* 0x000ea8000c101b00 */
[----:B------:R-:W3:Y:S01]  /*17ae0*/  LD.E R9, desc[UR44][R16.64+0xc] ;  /* 0x00000c2c10097980 */ /* 0x000ee2000c101900 */
[----:B--2---:R-:W-:-:S05]  /*17af0*/  MOV R7, R6 ;  /* 0x0000000600077202 */ /* 0x004fca0000000f00 */
[----:B-----5:R-:W-:-:S05]  /*17b00*/  IMAD R8, R8, 0x8, R7 ;  /* 0x0000000808087824 */ /* 0x020fca00078e0207 */
[----:B---3--:R-:W-:-:S04]  /*17b10*/  PRMT R8, R9, 0x654, R8 ;  /* 0x0000065409087816 */ /* 0x008fc80000000008 */
[----:B------:R0:W-:Y:S01]  /*17b20*/  SYNCS.ARRIVE.TRANS64.RED.A1T0 RZ, [R8+URZ], RZ ;  /* 0x000000ff08ff79a7 */ /* 0x0001e2000810043f */
[----:B------:R-:W2:Y:S04]  /*17b30*/  LDL R16, [R1+0x230] ;  /* 0x0002300001107983 */ /* 0x000ea80000100800 */
[----:B0-----:R-:W3:Y:S02]  /*17b40*/  LDL.64 R8, [R1+0x210] ;  /* 0x0002100001087983 */ /* 0x001ee40000100a00 */
[----:B---3--:R-:W-:-:S04]  /*17b50*/  FMNMX.FTZ R6, R24, R8, !PT ;  /* 0x0000000818067209 */ /* 0x008fc80007810000 */
        /* <DEDUP_REMOVED lines=51> */
[----:B------:R0:W-:Y:S04]  /*17e90*/  STL.64 [R1+0x210], R6 ;  /* 0x0002100601007387 */ /* 0x0001e80000100a00 */
[----:B------:R-:W-:Y:S04]  /*17ea0*/  STL [R1+0x210], R10 ;  /* 0x0002100a01007387 */ /* 0x000fe80000100800 */
[----:B------:R-:W3:Y:S04]  /*17eb0*/  LDL R21, [R1+0x210] ;  /* 0x0002100001157983 */ /* 0x000ee80000100800 */
[----:B------:R-:W4:Y:S04]  /*17ec0*/  LDL R13, [R1+0x214] ;  /* 0x00021400010d7983 */ /* 0x000f280000100800 */
[----:B0-----:R-:W2:Y:S01]  /*17ed0*/  LDL.64 R6, [R1+0x220] ;  /* 0x0002200001067983 */ /* 0x001ea20000100a00 */
[----:B---3--:R-:W-:-:S03]  /*17ee0*/  FADD.FTZ R11, R8, -R21 ;  /* 0x80000015080b7221 */ /* 0x008fc60000010000 */
[----:B----4-:R-:W0:Y:S01]  /*17ef0*/  SHFL.BFLY PT, R8, R13, 0x2, 0x1f ;  /* 0x0c401f000d087f89 */ /* 0x010e2200000e0000 */
[----:B--2---:R-:W-:-:S04]  /*17f00*/  FMUL.FTZ R11, R11, R16 ;  /* 0x000000100b0b7220 */ /* 0x004fc80000410000 */
[----:B------:R1:W-:Y:S01]  /*17f10*/  MUFU.EX2 R17, R11 ;  /* 0x0000000b00117308 */ /* 0x0003e20000000800 */
[----:B0-----:R-:W-:-:S05]  /*17f20*/  FMNMX.FTZ R8, R8, R13, !PT ;  /* 0x0000000d08087209 */ /* 0x001fca0007810000 */
[----:B-1----:R-:W0:Y:S01]  /*17f30*/  SHFL.BFLY PT, R11, R8, 0x1, 0x1f ;  /* 0x0c201f00080b7f89 */ /* 0x002e2200000e0000 */
[----:B------:R-:W-:-:S04]  /*17f40*/  FMUL.FTZ R21, R16, R21 ;  /* 0x0000001510157220 */ /* 0x000fc80000410000 */
[-CC-:B------:R-:W-:Y:S01]  /*17f50*/  FFMA.FTZ R160, R24, R16.reuse, -R21.reuse ;  /* 0x0000001018a07223 */ /* 0x180fe20000010815 */
[-CC-:B------:R-:W-:Y:S01]  /*17f60*/  FFMA.FTZ R168, R32, R16.reuse, -R21.reuse ;  /* 0x0000001020a87223 */ /* 0x180fe20000010815 */
[----:B------:R-:W-:Y:S01]  /*17f70*/  FFMA.FTZ R32, R33, R16, -R21 ;  /* 0x0000001021207223 */ /* 0x000fe20000010815 */
[----:B0-----:R-:W-:-:S05]  /*17f80*/  FMNMX.FTZ R20, R8, R11, !PT ;  /* 0x0000000b08147209 */ /* 0x001fca0007810000 */
[----:B------:R-:W-:-:S04]  /*17f90*/  FADD.FTZ R9, R9, -R20 ;  /* 0x8000001409097221 */ /* 0x000fc80000010000 */
[----:B------:R-:W-:Y:S01]  /*17fa0*/  FMUL.FTZ R8, R16, R9 ;  /* 0x0000000910087220 */ /* 0x000fe20000410000 */
[-C--:B------:R-:W-:Y:S01]  /*17fb0*/  FMUL.FTZ R9, R20, R16.reuse ;  /* 0x0000001014097220 */ /* 0x080fe20000410000 */
[----:B------:R-:W-:-:S03]  /*17fc0*/  FFMA.FTZ R33, R37, R16, -R21 ;  /* 0x0000001025217223 */ /* 0x000fc60000010815 */
[-CC-:B------:R-:W-:Y:S01]  /*17fd0*/  FFMA.FTZ R161, R26, R16.reuse, -R9.reuse ;  /* 0x000000101aa17223 */ /* 0x180fe20000010809 */
[-C--:B------:R-:W-:Y:S01]  /*17fe0*/  FFMA.FTZ R37, R27, R16.reuse, -R9 ;  /* 0x000000101b257223 */ /* 0x080fe20000010809 */
[-C--:B------:R-:W-:Y:S01]  /*17ff0*/  FFMA.FTZ R24, R25, R16.reuse, -R21 ;  /* 0x0000001019187223 */ /* 0x080fe20000010815 */
[----:B------:R-:W-:Y:S01]  /*18000*/  MUFU.EX2 R8, R8 ;  /* 0x0000000800087308 */ /* 0x000fe20000000800 */
[-C--:B------:R-:W-:Y:S01]  /*18010*/  FFMA.FTZ R163, R30, R16.reuse, -R9 ;  /* 0x000000101ea37223 */ /* 0x080fe20000010809 */
[-CC-:B------:R-:W-:Y:S01]  /*18020*/  FFMA.FTZ R162, R28, R16.reuse, -R21.reuse ;  /* 0x000000101ca27223 */ /* 0x180fe20000010815 */
[----:B------:R-:W-:-:S05]  /*18030*/  FFMA.FTZ R176, R40, R16, -R21 ;  /* 0x0000001028b07223 */ /* 0x000fca0000010815 */
[----:B------:R-:W0:Y:S01]  /*18040*/  MUFU.EX2 R161, R161 ;  /* 0x000000a100a17308 */ /* 0x000e220000000800 */
[-C--:B------:R-:W-:Y:S01]  /*18050*/  FFMA.FTZ R40, R31, R16.reuse, -R9 ;  /* 0x000000101f287223 */ /* 0x080fe20000010809 */
[----:B------:R-:W-:-:S06]  /*18060*/  FFMA.FTZ R72, R29, R16, -R21 ;  /* 0x000000101d487223 */ /* 0x000fcc0000010815 */
[----:B------:R-:W1:Y:S01]  /*18070*/  MUFU.EX2 R160, R160 ;  /* 0x000000a000a07308 */ /* 0x000e620000000800 */
[----:B------:R-:W-:-:S07]  /*18080*/  FFMA.FTZ R169, R34, R16, -R9 ;  /* 0x0000001022a97223 */ /* 0x000fce0000010809 */
[----:B------:R-:W2:Y:S08]  /*18090*/  MUFU.EX2 R37, R37 ;  /* 0x0000002500257308 */ /* 0x000eb00000000800 */
[----:B------:R-:W3:Y:S01]  /*180a0*/  MUFU.EX2 R24, R24 ;  /* 0x0000001800187308 */ /* 0x000ee20000000800 */
[----:B------:R-:W-:-:S07]  /*180b0*/  FFMA.FTZ R31, R35, R16, -R9 ;  /* 0x00000010231f7223 */ /* 0x000fce0000010809 */
[----:B------:R-:W4:Y:S08]  /*180c0*/  MUFU.EX2 R163, R163 ;  /* 0x000000a300a37308 */ /* 0x000f300000000800 */
[----:B------:R-:W4:Y:S01]  /*180d0*/  MUFU.EX2 R162, R162 ;  /* 0x000000a200a27308 */ /* 0x000f220000000800 */
[----:B0-----:R-:W-:Y:S01]  /*180e0*/  FFMA.FTZ R26, R7, R8, R161 ;  /* 0x00000008071a7223 */ /* 0x001fe200000100a1 */
[----:B------:R-:W-:-:S06]  /*180f0*/  FFMA.FTZ R171, R38, R16, -R9 ;  /* 0x0000001026ab7223 */ /* 0x000fcc0000010809 */
[----:B------:R-:W0:Y:S01]  /*18100*/  MUFU.EX2 R40, R40 ;  /* 0x0000002800287308 */ /* 0x000e220000000800 */
[----:B-1----:R-:W-:Y:S01]  /*18110*/  FFMA.FTZ R7, R17, R6, R160 ;  /* 0x0000000611077223 */ /* 0x002fe200000100a0 */
[----:B------:R-:W-:-:S06]  /*18120*/  FFMA.FTZ R170, R36, R16, -R21 ;  /* 0x0000001024aa7223 */ /* 0x000fcc0000010815 */
[----:B------:R-:W1:Y:S01]  /*18130*/  MUFU.EX2 R72, R72 ;  /* 0x0000004800487308 */ /* 0x000e620000000800 */
[----:B--2---:R-:W-:Y:S01]  /*18140*/  FADD.FTZ R26, R37, R26 ;  /* 0x0000001a251a7221 */ /* 0x004fe20000010000 */
[----:B------:R-:W-:-:S06]  /*18150*/  FFMA.FTZ R34, R39, R16, -R9 ;  /* 0x0000001027227223 */ /* 0x000fcc0000010809 */
[----:B------:R-:W2:Y:S01]  /*18160*/  MUFU.EX2 R169, R169 ;  /* 0x000000a900a97308 */ /* 0x000ea20000000800 */
[----:B---3--:R-:W-:-:S07]  /*18170*/  FADD.FTZ R7, R24, R7 ;  /* 0x0000000718077221 */ /* 0x008fce0000010000 */
[----:B------:R-:W3:Y:S01]  /*18180*/  MUFU.EX2 R168, R168 ;  /* 0x000000a800a87308 */ /* 0x000ee20000000800 */
[-CC-:B------:R-:W-:Y:S01]  /*18190*/  FFMA.FTZ R36, R41, R16.reuse, -R21.reuse ;  /* 0x0000001029247223 */ /* 0x180fe20000010815 */
[-CC-:B------:R-:W-:Y:S01]  /*181a0*/  FFMA.FTZ R178, R44, R16.reuse, -R21.reuse ;  /* 0x000000102cb27223 */ /* 0x180fe20000010815 */
[-CC-:B------:R-:W-:Y:S01]  /*181b0*/  FFMA.FTZ R25, R45, R16.reuse, -R21.reuse ;  /* 0x000000102d197223 */ /* 0x180fe20000010815 */
[----:B------:R-:W-:-:S04]  /*181c0*/  FFMA.FTZ R14, R48, R16, -R21 ;  /* 0x00000010300e7223 */ /* 0x000fc80000010815 */
[----:B------:R-:W3:Y:S01]  /*181d0*/  MUFU.EX2 R31, R31 ;  /* 0x0000001f001f7308 */ /* 0x000ee20000000800 */
[-CC-:B------:R-:W-:Y:S01]  /*181e0*/  FFMA.FTZ R180, R49, R16.reuse, -R21.reuse ;  /* 0x0000001031b47223 */ /* 0x180fe20000010815 */
[-CC-:B------:R-:W-:Y:S01]  /*181f0*/  FFMA.FTZ R15, R52, R16.reuse, -R21.reuse ;  /* 0x00000010340f7223 */ /* 0x180fe20000010815 */
[-CC-:B------:R-:W-:Y:S01]  /*18200*/  FFMA.FTZ R181, R53, R16.reuse, -R21.reuse ;  /* 0x0000001035b57223 */ /* 0x180fe20000010815 */
[-CC-:B------:R-:W-:Y:S01]  /*18210*/  FFMA.FTZ R12, R56, R16.reuse, -R21.reuse ;  /* 0x00000010380c7223 */ /* 0x180fe20000010815 */
[----:B------:R-:W-:-:S03]  /*18220*/  FFMA.FTZ R182, R57, R16, -R21 ;  /* 0x0000001039b67223 */ /* 0x000fc60000010815 */
[----:B------:R-:W3:Y:S01]  /*18230*/  MUFU.EX2 R32, R32 ;  /* 0x0000002000207308 */ /* 0x000ee20000000800 */
[-CC-:B------:R-:W-:Y:S01]  /*18240*/  FFMA.FTZ R13, R60, R16.reuse, -R21.reuse ;  /* 0x000000103c0d7223 */ /* 0x180fe20000010815 */
[-CC-:B------:R-:W-:Y:S01]  /*18250*/  FFMA.FTZ R183, R61, R16.reuse, -R21.reuse ;  /* 0x000000103db77223 */ /* 0x180fe20000010815 */
[-CC-:B------:R-:W-:Y:S01]  /*18260*/  FFMA.FTZ R10, R64, R16.reuse, -R21.reuse ;  /* 0x00000010400a7223 */ /* 0x180fe20000010815 */
[-CC-:B------:R-:W-:Y:S01]  /*18270*/  FFMA.FTZ R184, R65, R16.reuse, -R21.reuse ;  /* 0x0000001041b87223 */ /* 0x180fe20000010815 */
[-CC-:B------:R-:W-:Y:S01]  /*18280*/  FFMA.FTZ R68, R68, R16.reuse, -R21.reuse ;  /* 0x0000001044447223 */ /* 0x180fe20000010815 */
[-C--:B------:R-:W-:Y:S01]  /*18290*/  FFMA.FTZ R185, R69, R16.reuse, -R21 ;  /* 0x0000001045b97223 */ /* 0x080fe20000010815 */
[----:B----4-:R-:W-:Y:S01]  /*182a0*/  FADD.FTZ R21, R163, R26 ;  /* 0x0000001aa3157221 */ /* 0x010fe20000010000 */
[----:B------:R-:W4:Y:S01]  /*182b0*/  MUFU.EX2 R171, R171 ;  /* 0x000000ab00ab7308 */ /* 0x000f220000000800 */
[----:B------:R-:W-:Y:S01]  /*182c0*/  FFMA.FTZ R177, R42, R16, -R9 ;  /* 0x000000102ab17223 */ /* 0x000fe20000010809 */
[----:B------:R-:W-:Y:S01]  /*182d0*/  FADD.FTZ R7, R162, R7 ;  /* 0x00000007a2077221 */ /* 0x000fe20000010000 */
[----:B0-----:R-:W-:-:S05]  /*182e0*/  FADD.FTZ R6, R40, R21 ;  /* 0x0000001528067221 */ /* 0x001fca0000010000 */
[----:B------:R-:W0:Y:S01]  /*182f0*/  MUFU.EX2 R170, R170 ;  /* 0x000000aa00aa7308 */ /* 0x000e220000000800 */
[----:B------:R-:W-:Y:S01]  /*18300*/  FFMA.FTZ R30, R43, R16, -R9 ;  /* 0x000000102b1e7223 */ /* 0x000fe20000010809 */
[----:B-1----:R-:W-:Y:S01]  /*18310*/  FADD.FTZ R7, R72, R7 ;  /* 0x0000000748077221 */ /* 0x002fe20000010000 */
[----:B--2---:R-:W-:-:S05]  /*18320*/  FADD.FTZ R6, R169, R6 ;  /* 0x00000006a9067221 */ /* 0x004fca0000010000 */
[----:B------:R-:W1:Y:S01]  /*18330*/  MUFU.EX2 R34, R34 ;  /* 0x0000002200227308 */ /* 0x000e620000000800 */
[----:B------:R-:W-:Y:S01]  /*18340*/  FFMA.FTZ R179, R46, R16, -R9 ;  /* 0x000000102eb37223 */ /* 0x000fe20000010809 */
[----:B---3--:R-:W-:-:S06]  /*18350*/  FADD.FTZ R7, R168, R7 ;  /* 0x00000007a8077221 */ /* 0x008fcc0000010000 */
[----:B------:R-:W2:Y:S01]  /*18360*/  MUFU.EX2 R33, R33 ;  /* 0x0000002100217308 */ /* 0x000ea20000000800 */
[----:B------:R-:W-:Y:S01]  /*18370*/  FADD.FTZ R6, R31, R6 ;  /* 0x000000061f067221 */ /* 0x000fe20000010000 */
[----:B------:R-:W-:-:S06]  /*18380*/  FFMA.FTZ R215, R47, R16, -R9 ;  /* 0x000000102fd77223 */ /* 0x000fcc0000010809 */
[----:B------:R-:W3:Y:S01]  /*18390*/  MUFU.EX2 R177, R177 ;  /* 0x000000b100b17308 */ /* 0x000ee20000000800 */
[----:B------:R-:W-:-:S07]  /*183a0*/  FADD.FTZ R7, R32, R7 ;  /* 0x0000000720077221 */ /* 0x000fce0000010000 */
[----:B------:R-:W3:Y:S01]  /*183b0*/  MUFU.EX2 R176, R176 ;  /* 0x000000b000b07308 */ /* 0x000ee20000000800 */
[----:B----4-:R-:W-:Y:S01]  /*183c0*/  FADD.FTZ R21, R171, R6 ;  /* 0x00000006ab157221 */ /* 0x010fe20000010000 */
[----:B------:R-:W-:-:S06]  /*183d0*/  FFMA.FTZ R212, R50, R16, -R9 ;  /* 0x0000001032d47223 */ /* 0x000fcc0000010809 */
[----:B------:R-:W4:Y:S01]  /*183e0*/  MUFU.EX2 R30, R30 ;  /* 0x0000001e001e7308 */ /* 0x000f220000000800 */
[----:B0-----:R-:W-:-:S07]  /*183f0*/  FADD.FTZ R6, R170, R7 ;  /* 0x00000007aa067221 */ /* 0x001fce0000010000 */
[----:B------:R-:W0:Y:S01]  /*18400*/  MUFU.EX2 R36, R36 ;  /* 0x0000002400247308 */ /* 0x000e220000000800 */
[----:B-1----:R-:W-:Y:S01]  /*18410*/  FADD.FTZ R26, R34, R21 ;  /* 0x00000015221a7221 */ /* 0x002fe20000010000 */
[----:B------:R-:W-:-:S06]  /*18420*/  FFMA.FTZ R213, R51, R16, -R9 ;  /* 0x0000001033d57223 */ /* 0x000fcc0000010809 */
[----:B------:R-:W1:Y:S01]  /*18430*/  MUFU.EX2 R179, R179 ;  /* 0x000000b300b37308 */ /* 0x000e620000000800 */
[----:B--2---:R-:W-:-:S07]  /*18440*/  FADD.FTZ R7, R33, R6 ;  /* 0x0000000621077221 */ /* 0x004fce0000010000 */
[----:B------:R-:W2:Y:S01]  /*18450*/  MUFU.EX2 R178, R178 ;  /* 0x000000b200b27308 */ /* 0x000ea20000000800 */
[----:B---3--:R-:W-:Y:S01]  /*18460*/  FADD.FTZ R21, R177, R26 ;  /* 0x0000001ab1157221 */ /* 0x008fe20000010000 */
        /* <DEDUP_REMOVED lines=30> */
[----:B------:R-:W-:-:S06]  /*18650*/  FADD.FTZ R6, R15, R6 ;  /* 0x000000060f067221 */ /* 0x000fcc0000010000 */
[----:B------:R-:W3:Y:S01]  /*18660*/  MUFU.EX2 R209, R209 ;  /* 0x000000d100d17308 */ /* 0x000ee20000000800 */
[----:B------:R-:W-:-:S07]  /*18670*/  FFMA.FTZ R186, R66, R16, -R9 ;  /* 0x0000001042ba7223 */ /* 0x000fce0000010809 */
        /* <DEDUP_REMOVED lines=13> */
[----:B------:R-:W-:Y:S01]  /*18750*/  MUFU.EX2 R10, R10 ;  /* 0x0000000a000a7308 */ /* 0x000fe20000000800 */
[----:B------:R-:W-:-:S07]  /*18760*/  FFMA.FTZ R189, R71, R16, -R9 ;  /* 0x0000001047bd7223 */ /* 0x000fce0000010809 */
[----:B------:R-:W3:Y:S01]  /*18770*/  MUFU.EX2 R186, R186 ;  /* 0x000000ba00ba7308 */ /* 0x000ee20000000800 */
[----:B0-----:R-:W-:Y:S01]  /*18780*/  FADD.FTZ R7, R191, R26 ;  /* 0x0000001abf077221 */ /* 0x001fe20000010000 */
[----:B----4-:R-:W-:-:S06]  /*18790*/  FADD.FTZ R6, R13, R6 ;  /* 0x000000060d067221 */ /* 0x010fcc0000010000 */
[----:B------:R-:W-:Y:S08]  /*187a0*/  MUFU.EX2 R184, R184 ;  /* 0x000000b800b87308 */ /* 0x000ff00000000800 */
[----:B------:R-:W0:Y:S01]  /*187b0*/  MUFU.EX2 R188, R188 ;  /* 0x000000bc00bc7308 */ /* 0x000e220000000800 */
[----:B-1----:R-:W-:Y:S01]  /*187c0*/  FADD.FTZ R9, R210, R7 ;  /* 0x00000007d2097221 */ /* 0x002fe20000010000 */
[----:B--2---:R-:W-:-:S06]  /*187d0*/  FADD.FTZ R7, R183, R6 ;  /* 0x00000006b7077221 */ /* 0x004fcc0000010000 */
[----:B------:R-:W-:Y:S08]  /*187e0*/  MUFU.EX2 R11, R68 ;  /* 0x00000044000b7308 */ /* 0x000ff00000000800 */
[----:B------:R-:W1:Y:S01]  /*187f0*/  MUFU.EX2 R187, R187 ;  /* 0x000000bb00bb7308 */ /* 0x000e620000000800 */
[----:B---3--:R-:W-:Y:S01]  /*18800*/  FADD.FTZ R9, R186, R9 ;  /* 0x00000009ba097221 */ /* 0x008fe20000010000 */
[----:B------:R-:W-:-:S06]  /*18810*/  FADD.FTZ R7, R10, R7 ;  /* 0x000000070a077221 */ /* 0x000fcc0000010000 */
[----:B------:R-:W2:Y:S08]  /*18820*/  MUFU.EX2 R185, R185 ;  /* 0x000000b900b97308 */ /* 0x000eb00000000800 */
[----:B------:R-:W3:Y:S01]  /*18830*/  MUFU.EX2 R189, R189 ;  /* 0x000000bd00bd7308 */ /* 0x000ee20000000800 */
[----:B0-----:R-:W-:Y:S01]  /*18840*/  FADD.FTZ R16, R188, R9 ;  /* 0x00000009bc107221 */ /* 0x001fe20000010000 */
[----:B------:R-:W-:-:S03]  /*18850*/  FADD.FTZ R6, R184, R7 ;  /* 0x00000007b8067221 */ /* 0x000fc60000010000 */
[----:B-1----:R-:W-:Y:S01]  /*18860*/  FADD.FTZ R16, R187, R16 ;  /* 0x00000010bb107221 */ /* 0x002fe20000010000 */
[----:B------:R-:W-:-:S04]  /*18870*/  FADD.FTZ R6, R11, R6 ;  /* 0x000000060b067221 */ /* 0x000fc80000010000 */
[----:B--2---:R-:W-:Y:S01]  /*18880*/  FADD.FTZ R6, R185, R6 ;  /* 0x00000006b9067221 */ /* 0x004fe20000010000 */
[----:B------:R-:W-:Y:S01]  /*18890*/  STL [R1+0x214], R20 ;  /* 0x0002141401007387 */ /* 0x000fe20000100800 */
[----:B---3--:R-:W-:-:S05]  /*188a0*/  FADD.FTZ R7, R189, R16 ;  /* 0x00000010bd077221 */ /* 0x008fca0000010000 */
        /* <DEDUP_REMOVED lines=8> */
[----:B------:R0:W-:Y:S04]  /*18930*/  ST.E desc[UR44][R18.64+0x240], R9 ;  /* 0x0002400912007985 */ /* 0x0001e8000c10192c */
[----:B------:R-:W2:Y:S02]  /*18940*/  LD.E R16, desc[UR44][R6.64] ;  /* 0x0000002c06107980 */ /* 0x000ea4000c101900 */
[----:B--2---:R-:W-:-:S05]  /*18950*/  FMUL.FTZ R21, R17, R16 ;  /* 0x0000001011157220 */ /* 0x004fca0000410000 */
[----:B------:R1:W-:Y:S04]  /*18960*/  ST.E desc[UR44][R6.64], R21 ;  /* 0x0000001506007985 */ /* 0x0003e8000c10192c */
[----:B------:R-:W0:Y:S04]  /*18970*/  LD.E R35, desc[UR44][R18.64+0x434] ;  /* 0x0004342c12237980 */ /* 0x000e28000c101900 */
[----:B------:R-:W2:Y:S04]  /*18980*/  LD.E R27, desc[UR44][R18.64+0x254] ;  /* 0x0002542c121b7980 */ /* 0x000ea8000c101900 */
[----:B------:R-:W3:Y:S04]  /*18990*/  LD.E R29, desc[UR44][R18.64+0x250] ;  /* 0x0002502c121d7980 */ /* 0x000ee8000c101900 */
[----:B------:R-:W1:Y:S04]  /*189a0*/  LD.E R150, desc[UR44][R18.64+0x260] ;  /* 0x0002602c12967980 */ /* 0x000e68000c101900 */
        /* <DEDUP_REMOVED lines=62> */
[----:B---3--:R-:W-:-:S03]  /*18d90*/  FMUL.FTZ R29, R17, R29 ;  /* 0x0000001d111d7220 */ /* 0x008fc60000410000 */
[----:B------:R2:W-:Y:S01]  /*18da0*/  ST.E desc[UR44][R18.64+0x254], R27 ;  /* 0x0002541b12007985 */ /* 0x0005e2000c10192c */
[C---:B-1----:R-:W-:Y:S01]  /*18db0*/  FMUL.FTZ R21, R17.reuse, R150 ;  /* 0x0000009611157220 */ /* 0x042fe20000410000 */
[C---:B----4-:R-:W-:Y:S01]  /*18dc0*/  FMUL.FTZ R35, R17.reuse, R148 ;  /* 0x0000009411237220 */ /* 0x050fe20000410000 */
[C---:B------:R-:W-:Y:S01]  /*18dd0*/  FMUL.FTZ R39, R17.reuse, R134 ;  /* 0x0000008611277220 */ /* 0x040fe20000410000 */
[C---:B0-----:R-:W-:Y:S01]  /*18de0*/  FMUL.FTZ R9, R17.reuse, R142 ;  /* 0x0000008e11097220 */ /* 0x041fe20000410000 */
[C---:B--2---:R-:W-:Y:S01]  /*18df0*/  FMUL.FTZ R27, R17.reuse, R140 ;  /* 0x0000008c111b7220 */ /* 0x044fe20000410000 */
        /* <DEDUP_REMOVED lines=25> */
[----:B---3--:R-:W-:-:S03]  /*18f90*/  FMUL.FTZ R45, R17, R116 ;  /* 0x00000074112d7220 */ /* 0x008fc60000410000 */
[----:B------:R3:W-:Y:S01]  /*18fa0*/  ST.E desc[UR44][R18.64+0x2d0], R9 ;  /* 0x0002d00912007985 */ /* 0x0007e2000c10192c */
[----:B0-----:R-:W-:-:S03]  /*18fb0*/  FMUL.FTZ R21, R17, R120 ;  /* 0x0000007811157220 */ /* 0x001fc60000410000 */
[----:B------:R0:W-:Y:S01]  /*18fc0*/  ST.E desc[UR44][R18.64+0x2d4], R27 ;  /* 0x0002d41b12007985 */ /* 0x0001e2000c10192c */
[C---:B-1----:R-:W-:Y:S01]  /*18fd0*/  FMUL.FTZ R35, R17.reuse, R118 ;  /* 0x0000007611237220 */ /* 0x042fe20000410000 */
[C---:B--2---:R-:W-:Y:S01]  /*18fe0*/  FMUL.FTZ R39, R17.reuse, R112 ;  /* 0x0000007011277220 */ /* 0x044fe20000410000 */
[C---:B---3--:R-:W-:Y:S01]  /*18ff0*/  FMUL.FTZ R9, R17.reuse, R110 ;  /* 0x0000006e11097220 */ /* 0x048fe20000410000 */
[C---:B0-----:R-:W-:Y:S01]  /*19000*/  FMUL.FTZ R27, R17.reuse, R108 ;  /* 0x0000006c111b7220 */ /* 0x041fe20000410000 */
        /* <DEDUP_REMOVED lines=71> */
[----:B0-----:R-:W-:Y:S01]  /*19480*/  FMUL.FTZ R27, R17, R16 ;  /* 0x00000010111b7220 */ /* 0x001fe20000410000 */
[----:B------:R-:W-:Y:S02]  /*19490*/  IMAD.U32 R16, RZ, RZ, UR6 ;  /* 0x00000006ff107e24 */ /* 0x000fe4000f8e00ff */
[----:B------:R-:W-:Y:S01]  /*194a0*/  IMAD.U32 R17, RZ, RZ, UR5 ;  /* 0x00000005ff117e24 */ /* 0x000fe2000f8e00ff */
[----:B------:R-:W-:Y:S04]  /*194b0*/  ST.E desc[UR44][R18.64+0x3f0], R21 ;  /* 0x0003f01512007985 */ /* 0x000fe8000c10192c */
[----:B------:R0:W-:Y:S04]  /*194c0*/  ST.E desc[UR44][R18.64+0x3f4], R29 ;  /* 0x0003f41d12007985 */ /* 0x0001e8000c10192c */
[----:B------:R-:W-:Y:S04]  /*194d0*/  ST.E desc[UR44][R18.64+0x400], R41 ;  /* 0x0004002912007985 */ /* 0x000fe8000c10192c */
[----:B------:R-:W-:Y:S04]  /*194e0*/  ST.E desc[UR44][R18.64+0x404], R43 ;  /* 0x0004042b12007985 */ /* 0x000fe8000c10192c */
[----:B------:R1:W-:Y:S04]  /*194f0*/  ST.E desc[UR44][R18.64+0x410], R35 ;  /* 0x0004102312007985 */ /* 0x0003e8000c10192c */
[----:B------:R-:W-:Y:S04]  /*19500*/  ST.E desc[UR44][R18.64+0x414], R9 ;  /* 0x0004140912007985 */ /* 0x000fe8000c10192c */
[----:B------:R-:W-:Y:S04]  /*19510*/  ST.E desc[UR44][R18.64+0x420], R27 ;  /* 0x0004201b12007985 */ /* 0x000fe8000c10192c */
[----:B------:R-:W-:Y:S04]  /*19520*/  ST.E desc[UR44][R18.64+0x424], R39 ;  /* 0x0004242712007985 */ /* 0x000fe8000c10192c */
[----:B------:R2:W-:Y:S04]  /*19530*/  ST.E desc[UR44][R18.64+0x430], R45 ;  /* 0x0004302d12007985 */ /* 0x0005e8000c10192c */
[----:B0-----:R-:W3:Y:S01]  /*19540*/  LD.E R29, desc[UR44][R16.64] ;  /* 0x0000002c101d7980 */ /* 0x001ee2000c101900 */
[----:B------:R-:W-:Y:S01]  /*19550*/  ULOP3.LUT UR4, UR4, 0xc, URZ, 0xfc, !UPT ;  /* 0x0000000c04047892 */ /* 0x000fe2000f8efc3f */
[----:B------:R-:W-:-:S05]  /*19560*/  IMAD.U32 R21, RZ, RZ, UR5 ;  /* 0x00000005ff157e24 */ /* 0x000fca000f8e00ff */
[----:B------:R-:W-:Y:S02]  /*19570*/  IMAD.U32 R20, RZ, RZ, UR4 ;  /* 0x00000004ff147e24 */ /* 0x000fe4000f8e00ff */
[----:B---3--:R-:W-:-:S05]  /*19580*/  FMUL.FTZ R29, R8, R29 ;  /* 0x0000001d081d7220 */ /* 0x008fca0000410000 */
[----:B------:R0:W-:Y:S04]  /*19590*/  ST.E desc[UR44][R16.64], R29 ;  /* 0x0000001d10007985 */ /* 0x0001e8000c10192c */
[----:B-1----:R-:W3:Y:S02]  /*195a0*/  LD.E R35, desc[UR44][R20.64] ;  /* 0x0000002c14237980 */ /* 0x002ee4000c101900 */
[----:B---3--:R-:W-:-:S05]  /*195b0*/  FMUL.FTZ R35, R8, R35 ;  /* 0x0000002308237220 */ /* 0x008fca0000410000 */
[----:B------:R1:W-:Y:S04]  /*195c0*/  ST.E desc[UR44][R20.64], R35 ;  /* 0x0000002314007985 */ /* 0x0003e8000c10192c */
        /* <DEDUP_REMOVED lines=57> */
[----:B-1----:R-:W2:Y:S04]  /*19960*/  LD.E R35, desc[UR44][R18.64+0x418] ;  /* 0x0004182c12237980 */ /* 0x002ea8000c101900 */
[----:B------:R-:W2:Y:S04]  /*19970*/  LD.E R28, desc[UR44][R18.64+0x41c] ;  /* 0x00041c2c121c7980 */ /* 0x000ea8000c101900 */
[----:B------:R-:W2:Y:S04]  /*19980*/  LD.E R9, desc[UR44][R18.64+0x428] ;  /* 0x0004282c12097980 */ /* 0x000ea8000c101900 */
[----:B------:R-:W2:Y:S04]  /*19990*/  LD.E R26, desc[UR44][R18.64+0x42c] ;  /* 0x00042c2c121a7980 */ /* 0x000ea8000c101900 */
[----:B------:R-:W2:Y:S01]  /*199a0*/  LD.E R27, desc[UR44][R18.64+0x438] ;  /* 0x0004382c121b7980 */ /* 0x000ea2000c101900 */
[C---:B---3--:R-:W-:Y:S01]  /*199b0*/  FMUL.FTZ R93, R8.reuse, R93 ;  /* 0x0000005d085d7220 */ /* 0x048fe20000410000 */
        /* <DEDUP_REMOVED lines=34> */
[----:B0-----:R-:W-:-:S03]  /*19be0*/  FMUL.FTZ R93, R8, R86 ;  /* 0x00000056085d7220 */ /* 0x001fc60000410000 */
[----:B------:R0:W-:Y:S01]  /*19bf0*/  ST.E desc[UR44][R18.64+0x298], R83 ;  /* 0x0002985312007985 */ /* 0x0001e2000c10192c */
[----:B-1----:R-:W-:-:S03]  /*19c00*/  FMUL.FTZ R95, R8, R84 ;  /* 0x00000054085f7220 */ /* 0x002fc60000410000 */
[----:B------:R1:W-:Y:S04]  /*19c10*/  ST.E desc[UR44][R18.64+0x2a8], R85 ;  /* 0x0002a85512007985 */ /* 0x0003e8000c10192c */
[----:B------:R-:W-:Y:S01]  /*19c20*/  ST.E desc[UR44][R18.64+0x2c8], R81 ;  /* 0x0002c85112007985 */ /* 0x000fe2000c10192c */
[C---:B--2---:R-:W-:Y:S01]  /*19c30*/  FMUL.FTZ R89, R8.reuse, R82 ;  /* 0x0000005208597220 */ /* 0x044fe20000410000 */
[C---:B------:R-:W-:Y:S02]  /*19c40*/  FMUL.FTZ R91, R8.reuse, R78 ;  /* 0x0000004e085b7220 */ /* 0x040fe40000410000 */
[----:B------:R2:W-:Y:S01]  /*19c50*/  ST.E desc[UR44][R18.64+0x2d8], R79 ;  /* 0x0002d84f12007985 */ /* 0x0005e2000c10192c */
[----:B------:R-:W-:-:S03]  /*19c60*/  FMUL.FTZ R97, R8, R80 ;  /* 0x0000005008617220 */ /* 0x000fc60000410000 */
[----:B------:R-:W-:Y:S01]  /*19c70*/  ST.E desc[UR44][R18.64+0x2dc], R77 ;  /* 0x0002dc4d12007985 */ /* 0x000fe2000c10192c */
[----:B0-----:R-:W-:-:S03]  /*19c80*/  FMUL.FTZ R83, R8, R76 ;  /* 0x0000004c08537220 */ /* 0x001fc60000410000 */
[----:B------:R0:W-:Y:S01]  /*19c90*/  ST.E desc[UR44][R18.64+0x2e8], R73 ;  /* 0x0002e84912007985 */ /* 0x0001e2000c10192c */
[----:B-1----:R-:W-:-:S03]  /*19ca0*/  FMUL.FTZ R85, R8, R74 ;  /* 0x0000004a08557220 */ /* 0x002fc60000410000 */
[----:B------:R1:W-:Y:S01]  /*19cb0*/  ST.E desc[UR44][R18.64+0x2f8], R75 ;  /* 0x0002f84b12007985 */ /* 0x0003e2000c10192c */
[----:B--2---:R-:W-:-:S03]  /*19cc0*/  FMUL.FTZ R79, R8, R70 ;  /* 0x00000046084f7220 */ /* 0x004fc60000410000 */
[----:B------:R-:W-:Y:S01]  /*19cd0*/  ST.E desc[UR44][R18.64+0x308], R71 ;  /* 0x0003084712007985 */ /* 0x000fe2000c10192c */
[----:B------:R-:W-:-:S03]  /*19ce0*/  FMUL.FTZ R81, R8, R68 ;  /* 0x0000004408517220 */ /* 0x000fc60000410000 */
[----:B------:R2:W-:Y:S01]  /*19cf0*/  ST.E desc[UR44][R18.64+0x30c], R67 ;  /* 0x00030c4312007985 */ /* 0x0005e2000c10192c */
[----:B0-----:R-:W-:-:S03]  /*19d00*/  FMUL.FTZ R73, R8, R66 ;  /* 0x0000004208497220 */ /* 0x001fc60000410000 */
[----:B------:R0:W-:Y:S01]  /*19d10*/  ST.E desc[UR44][R18.64+0x31c], R69 ;  /* 0x00031c4512007985 */ /* 0x0001e2000c10192c */
[----:B-1----:R-:W-:-:S03]  /*19d20*/  FMUL.FTZ R75, R8, R62 ;  /* 0x0000003e084b7220 */ /* 0x002fc60000410000 */
[----:B------:R-:W-:Y:S01]  /*19d30*/  ST.E desc[UR44][R18.64+0x33c], R65 ;  /* 0x00033c4112007985 */ /* 0x000fe2000c10192c */
[----:B------:R-:W-:-:S03]  /*19d40*/  FMUL.FTZ R77, R8, R64 ;  /* 0x00000040084d7220 */ /* 0x000fc60000410000 */
[----:B------:R1:W-:Y:S01]  /*19d50*/  ST.E desc[UR44][R18.64+0x34c], R63 ;  /* 0x00034c3f12007985 */ /* 0x0003e2000c10192c */
[----:B--2---:R-:W-:-:S03]  /*19d60*/  FMUL.FTZ R67, R8, R60 ;  /* 0x0000003c08437220 */ /* 0x004fc60000410000 */
[----:B------:R-:W-:Y:S01]  /*19d70*/  ST.E desc[UR44][R18.64+0x358], R61 ;  /* 0x0003583d12007985 */ /* 0x000fe2000c10192c */
[----:B0-----:R-:W-:-:S03]  /*19d80*/  FMUL.FTZ R69, R8, R58 ;  /* 0x0000003a08457220 */ /* 0x001fc60000410000 */
[----:B------:R0:W-:Y:S04]  /*19d90*/  ST.E desc[UR44][R18.64+0x35c], R57 ;  /* 0x00035c3912007985 */ /* 0x0001e8000c10192c */
[----:B------:R2:W-:Y:S01]  /*19da0*/  ST.E desc[UR44][R18.64+0x36c], R59 ;  /* 0x00036c3b12007985 */ /* 0x0005e2000c10192c */
[C---:B-1----:R-:W-:Y:S01]  /*19db0*/  FMUL.FTZ R63, R8.reuse, R56 ;  /* 0x00000038083f7220 */ /* 0x042fe20000410000 */
[C---:B------:R-:W-:Y:S02]  /*19dc0*/  FMUL.FTZ R65, R8.reuse, R52 ;  /* 0x0000003408417220 */ /* 0x040fe40000410000 */
[----:B------:R-:W-:Y:S01]  /*19dd0*/  ST.E desc[UR44][R18.64+0x38c], R55 ;  /* 0x00038c3712007985 */ /* 0x000fe2000c10192c */
[----:B------:R-:W-:-:S03]  /*19de0*/  FMUL.FTZ R71, R8, R54 ;  /* 0x0000003608477220 */ /* 0x000fc60000410000 */
[----:B------:R1:W-:Y:S01]  /*19df0*/  ST.E desc[UR44][R18.64+0x39c], R53 ;  /* 0x00039c3512007985 */ /* 0x0003e2000c10192c */
[----:B------:R-:W-:-:S03]  /*19e00*/  FMUL.FTZ R51, R8, R51 ;  /* 0x0000003308337220 */ /* 0x000fc60000410000 */
[----:B------:R3:W-:Y:S01]  /*19e10*/  ST.E desc[UR44][R18.64+0x3ac], R47 ;  /* 0x0003ac2f12007985 */ /* 0x0007e2000c10192c */
[----:B0-----:R-:W-:-:S03]  /*19e20*/  FMUL.FTZ R57, R8, R50 ;  /* 0x0000003208397220 */ /* 0x001fc60000410000 */
[----:B------:R-:W-:Y:S01]  /*19e30*/  ST.E desc[UR44][R18.64+0x3bc], R49 ;  /* 0x0003bc3112007985 */ /* 0x000fe2000c10192c */
[----:B--2---:R-:W-:-:S03]  /*19e40*/  FMUL.FTZ R59, R8, R48 ;  /* 0x00000030083b7220 */ /* 0x004fc60000410000 */
[----:B------:R-:W-:Y:S01]  /*19e50*/  ST.E desc[UR44][R18.64+0x3dc], R45 ;  /* 0x0003dc2d12007985 */ /* 0x000fe2000c10192c */
[----:B-1----:R-:W-:-:S03]  /*19e60*/  FMUL.FTZ R53, R8, R46 ;  /* 0x0000002e08357220 */ /* 0x002fc60000410000 */
[----:B------:R0:W-:Y:S01]  /*19e70*/  ST.E desc[UR44][R18.64+0x3ec], R43 ;  /* 0x0003ec2b12007985 */ /* 0x0001e2000c10192c */
[C---:B------:R-:W-:Y:S01]  /*19e80*/  FMUL.FTZ R55, R8.reuse, R42 ;  /* 0x0000002a08377220 */ /* 0x040fe20000410000 */
[C---:B------:R-:W-:Y:S01]  /*19e90*/  FMUL.FTZ R61, R8.reuse, R44 ;  /* 0x0000002c083d7220 */ /* 0x040fe20000410000 */
[C---:B------:R-:W-:Y:S01]  /*19ea0*/  FMUL.FTZ R41, R8.reuse, R41 ;  /* 0x0000002908297220 */ /* 0x040fe20000410000 */
[C---:B------:R-:W-:Y:S01]  /*19eb0*/  FMUL.FTZ R29, R8.reuse, R29 ;  /* 0x0000001d081d7220 */ /* 0x040fe20000410000 */
[C---:B------:R-:W-:Y:S01]  /*19ec0*/  FMUL.FTZ R39, R8.reuse, R39 ;  /* 0x0000002708277220 */ /* 0x040fe20000410000 */
[C---:B---3--:R-:W-:Y:S01]  /*19ed0*/  FMUL.FTZ R47, R8.reuse, R38 ;  /* 0x00000026082f7220 */ /* 0x048fe20000410000 */
[C---:B------:R-:W-:Y:S01]  /*19ee0*/  FMUL.FTZ R35, R8.reuse, R35 ;  /* 0x0000002308237220 */ /* 0x040fe20000410000 */
[C---:B0-----:R-:W-:Y:S01]  /*19ef0*/  FMUL.FTZ R43, R8.reuse, R28 ;  /* 0x0000001c082b7220 */ /* 0x041fe20000410000 */
        /* <DEDUP_REMOVED lines=39> */
[----:B------:R2:W-:Y:S01]  /*1a170*/  ST.E desc[UR44][R18.64+0x438], R27 ;  /* 0x0004381b12007985 */ /* 0x0005e2000c10192c */
[----:B------:R3:W-:Y:S06]  /*1a180*/  BAR.SYNC.DEFER_BLOCKING R28, 0x100 ;  /* 0x0004001c0000751d */ /* 0x0007ec0000010000 */
[----:B0-----:R-:W4:Y:S04]  /*1a190*/  LD.E R29, desc[UR44][R18.64+0x240] ;  /* 0x0002402c121d7980 */ /* 0x001f28000c101900 */
[----:B------:R-:W3:Y:S04]  /*1a1a0*/  LD.E R26, desc[UR44][R2.64] ;  /* 0x0000002c021a7980 */ /* 0x000ee8000c101900 */
[----:B------:R-:W3:Y:S04]  /*1a1b0*/  LD.E.64 R8, desc[UR44][R18.64+0x88] ;  /* 0x0000882c12087980 */ /* 0x000ee8000c101b00 */
[----:B----4-:R0:W-:Y:S04]  /*1a1c0*/  ST.E desc[UR44][R18.64+0x240], R29 ;  /* 0x0002401d12007985 */ /* 0x0101e8000c10192c */
[----:B-1----:R-:W4:Y:S04]  /*1a1d0*/  LD.E R35, desc[UR44][R6.64] ;  /* 0x0000002c06237980 */ /* 0x002f28000c101900 */
[----:B----4-:R1:W-:Y:S04]  /*1a1e0*/  ST.E desc[UR44][R6.64], R35 ;  /* 0x0000002306007985 */ /* 0x0103e8000c10192c */
[----:B------:R-:W4:Y:S04]  /*1a1f0*/  LD.E R39, desc[UR44][R16.64] ;  /* 0x0000002c10277980 */ /* 0x000f28000c101900 */
[----:B----4-:R4:W-:Y:S04]  /*1a200*/  ST.E desc[UR44][R16.64], R39 ;  /* 0x0000002710007985 */ /* 0x0109e8000c10192c */
[----:B------:R-:W2:Y:S04]  /*1a210*/  LD.E R41, desc[UR44][R20.64] ;  /* 0x0000002c14297980 */ /* 0x000ea8000c101900 */
[----:B--2---:R2:W-:Y:S04]  /*1a220*/  ST.E desc[UR44][R20.64], R41 ;  /* 0x0000002914007985 */ /* 0x0045e8000c10192c */
[----:B------:R-:W3:Y:S04]  /*1a230*/  LD.E R27, desc[UR44][R18.64+0x250] ;  /* 0x0002502c121b7980 */ /* 0x000ee8000c101900 */
[----:B------:R-:W3:Y:S04]  /*1a240*/  LD.E R43, desc[UR44][R18.64+0x254] ;  /* 0x0002542c122b7980 */ /* 0x000ee8000c101900 */
[----:B------:R-:W3:Y:S04]  /*1a250*/  LD.E R45, desc[UR44][R18.64+0x258] ;  /* 0x0002582c122d7980 */ /* 0x000ee8000c101900 */
[----:B0-----:R-:W3:Y:S04]  /*1a260*/  LD.E R29, desc[UR44][R18.64+0x25c] ;  /* 0x00025c2c121d7980 */ /* 0x001ee8000c101900 */
[----:B------:R-:W3:Y:S04]  /*1a270*/  LD.E R47, desc[UR44][R18.64+0x260] ;  /* 0x0002602c122f7980 */ /* 0x000ee8000c101900 */
[----:B------:R-:W3:Y:S04]  /*1a280*/  LD.E R49, desc[UR44][R18.64+0x264] ;  /* 0x0002642c12317980 */ /* 0x000ee8000c101900 */
[----:B-1----:R-:W3:Y:S04]  /*1a290*/  LD.E R35, desc[UR44][R18.64+0x268] ;  /* 0x0002682c12237980 */ /* 0x002ee8000c101900 */
[----:B------:R-:W3:Y:S04]  /*1a2a0*/  LD.E R51, desc[UR44][R18.64+0x26c] ;  /* 0x00026c2c12337980 */ /* 0x000ee8000c101900 */
[----:B----4-:R-:W4:Y:S04]  /*1a2b0*/  LD.E R39, desc[UR44][R18.64+0x270] ;  /* 0x0002702c12277980 */ /* 0x010f28000c101900 */
[----:B------:R-:W4:Y:S04]  /*1a2c0*/  LD.E R53, desc[UR44][R18.64+0x274] ;  /* 0x0002742c12357980 */ /* 0x000f28000c101900 */
[----:B--2---:R-:W2:Y:S04]  /*1a2d0*/  LD.E R41, desc[UR44][R18.64+0x278] ;  /* 0x0002782c12297980 */ /* 0x004ea8000c101900 */
        /* <DEDUP_REMOVED lines=64> */
[----:B------:R0:W-:Y:S04]  /*1a6e0*/  ST.E desc[UR44][R18.64+0x250], R27 ;  /* 0x0002501b12007985 */ /* 0x0001e8000c10192c */
[----:B------:R-:W-:Y:S04]  /*1a6f0*/  ST.E desc[UR44][R18.64+0x254], R43 ;  /* 0x0002542b12007985 */ /* 0x000fe8000c10192c */
[----:B------:R-:W-:Y:S04]  /*1a700*/  ST.E desc[UR44][R18.64+0x258], R45 ;  /* 0x0002582d12007985 */ /* 0x000fe8000c10192c */
[----:B------:R1:W-:Y:S04]  /*1a710*/  ST.E desc[UR44][R18.64+0x25c], R29 ;  /* 0x00025c1d12007985 */ /* 0x0003e8000c10192c */
[----:B------:R-:W-:Y:S04]  /*1a720*/  ST.E desc[UR44][R18.64+0x260], R47 ;  /* 0x0002602f12007985 */ /* 0x000fe8000c10192c */
[----:B------:R-:W-:Y:S04]  /*1a730*/  ST.E desc[UR44][R18.64+0x264], R49 ;  /* 0x0002643112007985 */ /* 0x000fe8000c10192c */
[----:B------:R1:W-:Y:S04]  /*1a740*/  ST.E desc[UR44][R18.64+0x268], R35 ;  /* 0x0002682312007985 */ /* 0x0003e8000c10192c */
[----:B------:R-:W-:Y:S04]  /*1a750*/  ST.E desc[UR44][R18.64+0x26c], R51 ;  /* 0x00026c3312007985 */ /* 0x000fe8000c10192c */
[----:B----4-:R4:W-:Y:S04]  /*1a760*/  ST.E desc[UR44][R18.64+0x270], R39 ;  /* 0x0002702712007985 */ /* 0x0109e8000c10192c */
[----:B------:R-:W-:Y:S04]  /*1a770*/  ST.E desc[UR44][R18.64+0x274], R53 ;  /* 0x0002743512007985 */ /* 0x000fe8000c10192c */
[----:B--2---:R2:W-:Y:S04]  /*1a780*/  ST.E desc[UR44][R18.64+0x278], R41 ;  /* 0x0002782912007985 */ /* 0x0045e8000c10192c */
[----:B------:R2:W-:Y:S04]  /*1a790*/  ST.E desc[UR44][R18.64+0x27c], R55 ;  /* 0x00027c3712007985 */ /* 0x0005e8000c10192c */
[----:B------:R2:W-:Y:S04]  /*1a7a0*/  ST.E desc[UR44][R18.64+0x280], R57 ;  /* 0x0002803912007985 */ /* 0x0005e8000c10192c */
[----:B------:R2:W-:Y:S04]  /*1a7b0*/  ST.E desc[UR44][R18.64+0x284], R59 ;  /* 0x0002843b12007985 */ /* 0x0005e8000c10192c */
[----:B------:R2:W-:Y:S04]  /*1a7c0*/  ST.E desc[UR44][R18.64+0x288], R61 ;  /* 0x0002883d12007985 */ /* 0x0005e8000c10192c */
[----:B------:R2:W-:Y:S04]  /*1a7d0*/  ST.E desc[UR44][R18.64+0x28c], R63 ;  /* 0x00028c3f12007985 */ /* 0x0005e8000c10192c */
[----:B0-----:R-:W3:Y:S04]  /*1a7e0*/  LD.E R27, desc[UR44][R18.64+0x290] ;  /* 0x0002902c121b7980 */ /* 0x001ee8000c101900 */
[----:B-1----:R-:W3:Y:S04]  /*1a7f0*/  LD.E R29, desc[UR44][R18.64+0x298] ;  /* 0x0002982c121d7980 */ /* 0x002ee8000c101900 */
[----:B------:R-:W3:Y:S04]  /*1a800*/  LD.E R35, desc[UR44][R18.64+0x29c] ;  /* 0x00029c2c12237980 */ /* 0x000ee8000c101900 */
[----:B----4-:R-:W4:Y:S04]  /*1a810*/  LD.E R39, desc[UR44][R18.64+0x2a4] ;  /* 0x0002a42c12277980 */ /* 0x010f28000c101900 */
        /* <DEDUP_REMOVED lines=74> */
[----:B----4-:R4:W-:Y:S04]  /*1acc0*/  ST.E desc[UR44][R18.64+0x2a4], R39 ;  /* 0x0002a42712007985 */ /* 0x0109e8000c10192c */
        /* <DEDUP_REMOVED lines=82> */
[C---:B------:R-:W-:Y:S01]  /*1b1f0*/  VIADD R26, R8.reuse, 0x80 ;  /* 0x00000080081a7836 */ /* 0x040fe20000000000 */
        /* <DEDUP_REMOVED lines=22> */
[----:B---3--:R-:W3:Y:S04]  /*1b360*/  LD.E R35, desc[UR44][R18.64+0x26c] ;  /* 0x00026c2c12237980 */ /* 0x008ee8000c101900 */
[----:B------:R-:W3:Y:S04]  /*1b370*/  LD.E R36, desc[UR44][R18.64+0x270] ;  /* 0x0002702c12247980 */ /* 0x000ee8000c101900 */
[----:B------:R-:W3:Y:S04]  /*1b380*/  LD.E R37, desc[UR44][R18.64+0x274] ;  /* 0x0002742c12257980 */ /* 0x000ee8000c101900 */
[----:B------:R-:W3:Y:S04]  /*1b390*/  LD.E R38, desc[UR44][R18.64+0x278] ;  /* 0x0002782c12267980 */ /* 0x000ee8000c101900 */
[----:B----4-:R-:W3:Y:S04]  /*1b3a0*/  LD.E R39, desc[UR44][R18.64+0x27c] ;  /* 0x00027c2c12277980 */ /* 0x010ee8000c101900 */
        /* <DEDUP_REMOVED lines=119> */
[----:B------:R-:W-:Y:S01]  /*1bb20*/  R2UR UR7, R9 ;  /* 0x00000000090772ca */ /* 0x000fe200000e0000 */
[----:B------:R-:W-:Y:S01]  /*1bb30*/  VOTEU.ANY UP0, P0 ;  /* 0x00000000003f7886 */ /* 0x000fe20000000100 */
[----:B---3--:R-:W-:-:S11]  /*1bb40*/  WARPGROUP.ARRIVE ;  /* 0x00000000000079c5 */ /* 0x008fd60000000000 */
        /* <DEDUP_REMOVED lines=820> */
[----:B--2---:R2:W-:Y:S04]  /*1ee90*/  ST.E desc[UR44][R16.64], R13 ;  /* 0x0000000d10007985 */ /* 0x0045e8000c10192c */
[----:B------:R-:W3:Y:S04]  /*1eea0*/  LD.E R15, desc[UR44][R20.64] ;  /* 0x0000002c140f7980 */ /* 0x000ee8000c101900 */
[----:B---3--:R3:W-:Y:S04]  /*1eeb0*/  ST.E desc[UR44][R20.64], R15 ;  /* 0x0000000f14007985 */ /* 0x0087e8000c10192c */
[----:B0-----:R-:W4:Y:S04]  /*1eec0*/  LD.E R5, desc[UR44][R18.64+0x250] ;  /* 0x0002502c12057980 */ /* 0x001f28000c101900 */
[----:B-1----:R-:W4:Y:S04]  /*1eed0*/  LD.E R6, desc[UR44][R18.64+0x254] ;  /* 0x0002542c12067980 */ /* 0x002f28000c101900 */
        /* <DEDUP_REMOVED lines=124> */
[----:B------:R0:W-:Y:S04]  /*1f6a0*/  ST.E desc[UR44][R18.64+0x258], R7 ;  /* 0x0002580712007985 */ /* 0x0001e8000c10192c */
[----:B------:R1:W-:Y:S04]  /*1f6b0*/  ST.E desc[UR44][R18.64+0x25c], R8 ;  /* 0x00025c0812007985 */ /* 0x0003e8000c10192c */
[----:B------:R4:W-:Y:S04]  /*1f6c0*/  ST.E desc[UR44][R18.64+0x260], R9 ;  /* 0x0002600912007985 */ /* 0x0009e8000c10192c */
[----:B------:R4:W-:Y:S04]  /*1f6d0*/  ST.E desc[UR44][R18.64+0x264], R10 ;  /* 0x0002640a12007985 */ /* 0x0009e8000c10192c */
[----:B------:R4:W-:Y:S04]  /*1f6e0*/  ST.E desc[UR44][R18.64+0x268], R11 ;  /* 0x0002680b12007985 */ /* 0x0009e8000c10192c */
[----:B------:R4:W-:Y:S04]  /*1f6f0*/  ST.E desc[UR44][R18.64+0x26c], R12 ;  /* 0x00026c0c12007985 */ /* 0x0009e8000c10192c */
        /* <DEDUP_REMOVED lines=116> */
[----:B0-----:R-:W1:Y:S04]  /*1fe40*/  LDL.64 R6, [R1+0x190] ;  /* 0x0001900001067983 */ /* 0x001e680000100a00 */
[----:B------:R4:W5:Y:S04]  /*1fe50*/  LD.E R5, desc[UR44][R2.64] ;  /* 0x0000002c02057980 */ /* 0x000968000c101900 */
[----:B-1----:R-:W2:Y:S01]  /*1fe60*/  LD.E R8, desc[UR44][R6.64] ;  /* 0x0000002c06087980 */ /* 0x002ea2000c101900 */
[----:B------:R-:W-:Y:S01]  /*1fe70*/  BSSY B0, `(.L_x_13093) ;  /* 0x0000005000007945 */ /* 0x000fe20003800000 */
[----:B--2---:R-:W-:-:S04]  /*1fe80*/  LOP3.LUT R8, R8, 0x1, RZ, 0xfc, !PT ;  /* 0x0000000108087812 */ /* 0x004fc800078efcff */
[----:B------:R-:W-:-:S13]  /*1fe90*/  ISETP.NE.AND P0, PT, R8, 0x3, PT ;  /* 0x000000030800780c */ /* 0x000fda0003f05270 */
[----:B----4-:R-:W-:Y:S05]  /*1fea0*/  @!P0 BRA `(.L_x_13094) ;  /* 0x0000000000048947 */ /* 0x010fea0003800000 */
[----:B------:R-:W-:Y:S01]  /*1feb0*/  BPT.TRAP 0x1 ;  /* 0x000000040000795c */ /* 0x000fe20000300000 */
.L_x_13094:
[----:B------:R-:W-:Y:S05]  /*1fec0*/  BSYNC B0 ;  /* 0x0000000000007941 */ /* 0x000fea0003800000 */
.L_x_13093:
        /* <DEDUP_REMOVED lines=9> */
.L_x_13076:
[----:B------:R-:W-:-:S13]  /*1ff60*/  ISETP.GE.AND P0, PT, R0, R202, PT ;  /* 0x000000ca0000720c */ /* 0x000fda0003f06270 */
[----:B------:R-:W-:Y:S05]  /*1ff70*/  @!P0 BRA `(.L_x_13096) ;  /* 0x000000ac00288947 */ /* 0x000fea0003800000 */
[----:B------:R0:W5:Y:S02]  /*1ff80*/  LDL.64 R2, [R1+0x150] ;  /* 0x0001500001027983 */ /* 0x0001640000100a00 */
.L_x_13125:
[----:B-12--5:R-:W2:Y:S04]  /*1ff90*/  LD.E R5, desc[UR44][R2.64] ;  /* 0x0000002c02057980 */ /* 0x026ea8000c101900 */
        /* <DEDUP_REMOVED lines=20> */
.L_x_13098:
[----:B------:R-:W-:Y:S05]  /*200e0*/  BSYNC B0 ;  /* 0x0000000000007941 */ /* 0x000fea0003800000 */
.L_x_13097:
        /* <DEDUP_REMOVED lines=13> */
.L_x_13100:
[----:B------:R-:W-:Y:S05]  /*201c0*/  BSYNC B0 ;  /* 0x0000000000007941 */ /* 0x000fea0003800000 */
.L_x_13099:
        /* <DEDUP_REMOVED lines=8> */
.L_x_13102:
[----:B------:R-:W-:Y:S05]  /*20250*/  BSYNC B0 ;  /* 0x0000000000007941 */ /* 0x000fea0003800000 */
.L_x_13101:
[----:B------:R-:W2:Y:S04]  /*20260*/  LD.E R5, desc[UR44][R2.64] ;  /* 0x0000002c02057980 */ /* 0x000ea8000c101900 */
[----:B------:R-:W2:Y:S01]  /*20270*/  LDL.64 R14, [R1+0x80] ;  /* 0x00008000010e7983 */ /* 0x000ea20000100a00 */
[----:B------:R-:W-:Y:S05]  /*20280*/  WARPSYNC.ALL ;  /* 0x0000000000007948 */ /* 0x000fea0003800000 */
[----:B------:R3:W-:Y:S04]  /*20290*/  STL [R1+0x60], RZ ;  /* 0x000060ff01007387 */ /* 0x0007e80000100800 */
[----:B------:R-:W4:Y:S01]  /*202a0*/  LD.E.64 R20, desc[UR44][R18.64+0x78] ;  /* 0x0000782c12147980 */ /* 0x000f22000c101b00 */
[----:B------:R-:W-:-:S05]  /*202b0*/  IMAD.MOV.U32 R4, RZ, RZ, 0x1 ;  /* 0x00000001ff047424 */ /* 0x000fca00078e00ff */
[----:B------:R3:W-:Y:S04]  /*202c0*/  STL [R1+0x60], R4 ;  /* 0x0000600401007387 */ /* 0x0007e80000100800 */
[----:B-1---5:R-:W3:Y:S04]  /*202d0*/  LD.E.64 R8, desc[UR44][R18.64+0x78] ;  /* 0x0000782c12087980 */ /* 0x022ee8000c101b00 */
[----:B------:R1:W-:Y:S04]  /*202e0*/  STL [R1+0x60], R4 ;  /* 0x0000600401007387 */ /* 0x0003e80000100800 */
[----:B------:R-:W3:Y:S01]  /*202f0*/  LD.E.64 R10, desc[UR44][R18.64+0x78] ;  /* 0x0000782c120a7980 */ /* 0x000ee2000c101b00 */
        /* <DEDUP_REMOVED lines=49> */
.L_x_13105:
[----:B------:R-:W-:Y:S05]  /*20610*/  BSYNC B0 ;  /* 0x0000000000007941 */ /* 0x000fea0003800000 */
.L_x_13104:
        /* <DEDUP_REMOVED lines=13> */
.L_x_13107:
[----:B------:R-:W-:Y:S05]  /*206f0*/  BSYNC B0 ;  /* 0x0000000000007941 */ /* 0x000fea0003800000 */
.L_x_13106:
        /* <DEDUP_REMOVED lines=8> */
.L_x_13109:
[----:B------:R-:W-:Y:S05]  /*20780*/  BSYNC B0 ;  /* 0x0000000000007941 */ /* 0x000fea0003800000 */
.L_x_13108:
[----:B------:R-:W2:Y:S04]  /*20790*/  LD.E R21, desc[UR44][R2.64] ;  /* 0x0000002c02157980 */ /* 0x000ea8000c101900 */
[----:B------:R-:W2:Y:S04]  /*207a0*/  LDL.64 R6, [R1+0xf8] ;  /* 0x0000f80001067983 */ /* 0x000ea80000100a00 */
[----:B------:R-:W3:Y:S04]  /*207b0*/  LDL R5, [R1+0x70] ;  /* 0x0000700001057983 */ /* 0x000ee80000100800 */
[----:B-1---5:R-:W4:Y:S04]  /*207c0*/  LDL.64 R8, [R1+0xf0] ;  /* 0x0000f00001087983 */ /* 0x022f280000100a00 */
        /* <DEDUP_REMOVED lines=173> */
[----:B------:R2:W-:Y:S01]  /*212a0*/  STL [R1+0x70], R4 ;  /* 0x0000700401007387 */ /* 0x0005e20000100800 */
[----:B------:R-:W-:-:S02]  /*212b0*/  WARPGROUP.DEPBAR.LE gsb0, 0x0 ;  /* 0x00008000000079c5 */ /* 0x000fc40000010000 */
[----:B------:R-:W-:-:S06]  /*212c0*/  WARPGROUP.ARRIVE ;  /* 0x00000000000079c5 */ /* 0x000fcc0000000000 */
[----:B------:R-:W-:Y:S01]  /*212d0*/  HGMMA.64x96x16.F32.BF16 R24, gdesc[UR4], R24, gsb0 ;  /* 0x01600000041879f0 */ /* 0x000fe20008001818 */
[----:B------:R2:W-:Y:S01]  /*212e0*/  STL [R1+0x70], R4 ;  /* 0x0000700401007387 */ /* 0x0005e20000100800 */
[----:B-1----:R-:W-:-:S03]  /*212f0*/  SHF.R.U32.HI R103, RZ, 0x7, R72 ;  /* 0x00000007ff677819 */ /* 0x002fc60000011648 */
        /* <DEDUP_REMOVED lines=16> */
[----:B------:R-:W3:Y:S04]  /*21400*/  LD.E R6, desc[UR44][R16.64] ;  /* 0x0000002c10067980 */ /* 0x000ee8000c101900 */
[----:B------:R2:W5:Y:S01]  /*21410*/  LD.E R5, desc[UR44][R2.64] ;  /* 0x0000002c02057980 */ /* 0x000562000c101900 */
[----:B------:R-:W-:Y:S01]  /*21420*/  BSSY B0, `(.L_x_13111) ;  /* 0x0000005000007945 */ /* 0x000fe20003800000 */
[----:B---3--:R-:W-:-:S04]  /*21430*/  LOP3.LUT R6, R6, 0x1, RZ, 0xfc, !PT ;  /* 0x0000000106067812 */ /* 0x008fc800078efcff */
[----:B------:R-:W-:-:S13]  /*21440*/  ISETP.NE.AND P0, PT, R6, 0x3, PT ;  /* 0x000000030600780c */ /* 0x000fda0003f05270 */
[----:B--2---:R-:W-:Y:S05]  /*21450*/  @!P0 BRA `(.L_x_13112) ;  /* 0x0000000000048947 */ /* 0x004fea0003800000 */
[----:B------:R-:W-:Y:S01]  /*21460*/  BPT.TRAP 0x1 ;  /* 0x000000040000795c */ /* 0x000fe20000300000 */
.L_x_13112:
[----:B------:R-:W-:Y:S05]  /*21470*/  BSYNC B0 ;  /* 0x0000000000007941 */ /* 0x000fea0003800000 */
.L_x_13111:
        /* <DEDUP_REMOVED lines=69> */
.L_x_13116:
[----:B------:R-:W-:-:S13]  /*218d0*/  ISETP.NE.AND P0, PT, R13, 0x1, PT ;  /* 0x000000010d00780c */ /* 0x000fda0003f05270 */
[----:B------:R-:W-:-:S05]  /*218e0*/  @P0 IMAD.HI.U32 R10, R7, R14, RZ ;  /* 0x0000000e070a0227 */ /* 0x000fca00078e00ff */
[----:B------:R-:W-:-:S07]  /*218f0*/  @P0 SHF.R.U32.HI R7, RZ, R15, R10 ;  /* 0x0000000fff070219 */ /* 0x000fce000001160a */
.L_x_13117:
[----:B------:R-:W-:Y:S05]  /*21900*/  BSYNC B1 ;  /* 0x0000000000017941 */ /* 0x000fea0003800000 */
.L_x_13115:
[----:B------:R-:W-:-:S05]  /*21910*/  IMAD R10, R7, R13, R92 ;  /* 0x0000000d070a7224 */ /* 0x000fca00078e025c */
[----:B------:R-:W-:Y:S02]  /*21920*/  VIMNMX R5, R5, R10, !PT ;  /* 0x0000000a05057248 */ /* 0x000fe40007fe0100 */
[----:B------:R-:W-:-:S07]  /*21930*/  VIADDMNMX R6, R10, R13, R6, PT ;  /* 0x0000000d0a067246 */ /* 0x000fce0003800106 */
.L_x_13114:
[----:B------:R-:W-:Y:S05]  /*21940*/  BSYNC B0 ;  /* 0x0000000000007941 */ /* 0x000fea0003800000 */
.L_x_13113:
[C---:B------:R-:W-:Y:S01]  /*21950*/  ISETP.GE.AND P0, PT, R12.reuse, 0x2, PT ;  /* 0x000000020c00780c */ /* 0x040fe20003f06270 */
[----:B------:R-:W1:Y:S01]  /*21960*/  SHFL.IDX PT, R90, R90, 0x1, 0x1c1f ;  /* 0x003c1f005a5a7f89 */ /* 0x000e6200000e0000 */
[C---:B------:R-:W-:Y:S01]  /*21970*/  ISETP.GE.AND P2, PT, R12.reuse, 0xa, PT ;  /* 0x0000000a0c00780c */ /* 0x040fe20003f46270 */
        /* <DEDUP_REMOVED lines=12> */
[----:B-1----:R-:W-:Y:S01]  /*21a40*/  IMAD.IADD R7, R17, 0x1, R90 ;  /* 0x0000000111077824 */ /* 0x002fe200078e025a */
[----:B------:R-:W-:Y:S02]  /*21a50*/  FSEL R86, R29, -INF , !P0 ;  /* 0xff8000001d567808 */ /* 0x000fe40004000000 */
        /* <DEDUP_REMOVED lines=113> */
.L_x_13121:
[----:B------:R-:W-:-:S13]  /*22170*/  ISETP.NE.AND P6, PT, R13, 0x1, PT ;  /* 0x000000010d00780c */ /* 0x000fda0003fc5270 */
[----:B------:R-:W-:-:S05]  /*22180*/  @P6 IMAD.HI.U32 R14, R8, R14, RZ ;  /* 0x0000000e080e6227 */ /* 0x000fca00078e00ff */
[----:B------:R-:W-:-:S07]  /*22190*/  @P6 SHF.R.U32.HI R8, RZ, R15, R14 ;  /* 0x0000000fff086219 */ /* 0x000fce000001160e */
.L_x_13122:
[----:B------:R-:W-:Y:S05]  /*221a0*/  BSYNC B1 ;  /* 0x0000000000017941 */ /* 0x000fea0003800000 */
.L_x_13120:
[----:B------:R-:W-:-:S05]  /*221b0*/  IMAD R8, R8, R13, R92 ;  /* 0x0000000d08087224 */ /* 0x000fca00078e025c */
[----:B------:R-:W-:Y:S02]  /*221c0*/  VIADDMNMX R6, R8, R13, R6, PT ;  /* 0x0000000d08067246 */ /* 0x000fe40003800106 */
[----:B------:R-:W-:-:S07]  /*221d0*/  VIMNMX R7, R7, R8, !PT ;  /* 0x0000000807077248 */ /* 0x000fce0007fe0100 */
.L_x_13119:
[----:B------:R-:W-:Y:S05]  /*221e0*/  BSYNC B0 ;  /* 0x0000000000007941 */ /* 0x000fea0003800000 */
.L_x_13118:
        /* <DEDUP_REMOVED lines=74> */
[----:B--2---:R-:W-:Y:S02]  /*22690*/  FMNMX.FTZ R5, R160, R8, !PT ;  /* 0x00000008a0057209 */ /* 0x004fe40007810000 */
[----:B------:R-:W-:-:S02]  /*226a0*/  FMNMX.FTZ R10, R26, R9, !PT ;  /* 0x000000091a0a7209 */ /* 0x000fc40007810000 */
[----:B------:R-:W-:Y:S02]  /*226b0*/  FMNMX.FTZ R5, R88, R5, !PT ;  /* 0x0000000558057209 */ /* 0x000fe40007810000 */
[----:B------:R-:W-:Y:S02]  /*226c0*/  FSEL R59, R59, -INF , !P5 ;  /* 0xff8000003b3b7808 */ /* 0x000fe40006800000 */
        /* <DEDUP_REMOVED lines=32> */
[----:B------:R-:W1:Y:S01]  /*228d0*/  SHFL.BFLY PT, R11, R10, 0x2, 0x1f ;  /* 0x0c401f000a0b7f89 */ /* 0x000e6200000e0000 */
[----:B------:R-:W-:-:S04]  /*228e0*/  FMNMX.FTZ R5, R47, R12, !PT ;  /* 0x0000000c2f057209 */ /* 0x000fc80007810000 */
[----:B------:R-:W-:-:S04]  /*228f0*/  FMNMX.FTZ R12, R50, R5, !PT ;  /* 0x00000005320c7209 */ /* 0x000fc80007810000 */
[----:B------:R-:W-:-:S04]  /*22900*/  FMNMX.FTZ R5, R51, R12, !PT ;  /* 0x0000000c33057209 */ /* 0x000fc80007810000 */
[----:B------:R-:W-:-:S04]  /*22910*/  FMNMX.FTZ R12, R54, R5, !PT ;  /* 0x00000005360c7209 */ /* 0x000fc80007810000 */
[----:B------:R-:W-:Y:S02]  /*22920*/  FMNMX.FTZ R5, R55, R12, !PT ;  /* 0x0000000c37057209 */ /* 0x000fe40007810000 */
[C---:B------:R-:W-:Y:S02]  /*22930*/  ISETP.GT.AND P1, PT, R7.reuse, 0x49, !P1 ;  /* 0x000000490700780c */ /* 0x040fe40004f24270 */
[----:B------:R-:W-:Y:S02]  /*22940*/  ISETP.LT.OR P0, PT, R6, 0x49, P0 ;  /* 0x000000490600780c */ /* 0x000fe40000701670 */
[----:B------:R-:W-:Y:S02]  /*22950*/  FMNMX.FTZ R12, R58, R5, !PT ;  /* 0x000000053a0c7209 */ /* 0x000fe40007810000 */
[----:B------:R-:W-:Y:S02]  /*22960*/  ISETP.GT.AND P2, PT, R7, 0x50, !P2 ;  /* 0x000000500700780c */ /* 0x000fe40005744270 */
[----:B-1----:R-:W-:-:S02]  /*22970*/  FMNMX.FTZ R13, R10, R11, !PT ;  /* 0x0000000b0a0d7209 */ /* 0x002fc40007810000 */
[----:B------:R-:W-:Y:S02]  /*22980*/  ISETP.LT.OR P1, PT, R6, 0x4a, P1 ;  /* 0x0000004a0600780c */ /* 0x000fe40000f21670 */
[----:B------:R-:W-:Y:S02]  /*22990*/  FSEL R62, R62, -INF , !P0 ;  /* 0xff8000003e3e7808 */ /* 0x000fe40004000000 */
[----:B------:R-:W-:Y:S01]  /*229a0*/  FMNMX.FTZ R5, R59, R12, !PT ;  /* 0x0000000c3b057209 */ /* 0x000fe20007810000 */
[----:B------:R-:W1:Y:S01]  /*229b0*/  SHFL.BFLY PT, R14, R13, 0x1, 0x1f ;  /* 0x0c201f000d0e7f89 */ /* 0x000e6200000e0000 */
[----:B------:R-:W-:Y:S02]  /*229c0*/  ISETP.GT.AND P3, PT, R7, 0x51, !P3 ;  /* 0x000000510700780c */ /* 0x000fe40005f64270 */
        /* <DEDUP_REMOVED lines=16> */
[----:B------:R-:W-:Y:S02]  /*22ad0*/  FMNMX.FTZ R11, R71, R6, !PT ;  /* 0x00000006470b7209 */ /* 0x000fe40007810000 */
[----:B-1----:R-:W-:Y:S01]  /*22ae0*/  FMNMX.FTZ R12, R13, R14, !PT ;  /* 0x0000000e0d0c7209 */ /* 0x002fe20007810000 */
[----:B------:R-:W2:Y:S04]  /*22af0*/  LDL.64 R6, [R1+0x220] ;  /* 0x0002200001067983 */ /* 0x000ea80000100a00 */
[----:B------:R-:W-:Y:S04]  /*22b00*/  STL.64 [R1+0x210], R10 ;  /* 0x0002100a01007387 */ /* 0x000fe80000100a00 */
[----:B------:R-:W4:Y:S04]  /*22b10*/  LDL R13, [R1+0x214] ;  /* 0x00021400010d7983 */ /* 0x000f280000100800 */
[----:B------:R-:W-:Y:S04]  /*22b20*/  STL [R1+0x210], R12 ;  /* 0x0002100c01007387 */ /* 0x000fe80000100800 */
[----:B------:R-:W3:Y:S04]  /*22b30*/  LDL R14, [R1+0x210] ;  /* 0x00021000010e7983 */ /* 0x000ee80000100800 */
[----:B----4-:R-:W1:Y:S02]  /*22b40*/  SHFL.BFLY PT, R10, R13, 0x2, 0x1f ;  /* 0x0c401f000d0a7f89 */ /* 0x010e6400000e0000 */
[----:B-1----:R-:W-:-:S05]  /*22b50*/  FMNMX.FTZ R10, R10, R13, !PT ;  /* 0x0000000d0a0a7209 */ /* 0x002fca0007810000 */
[----:B------:R-:W1:Y:S01]  /*22b60*/  SHFL.BFLY PT, R11, R10, 0x1, 0x1f ;  /* 0x0c201f000a0b7f89 */ /* 0x000e6200000e0000 */
[----:B---3--:R-:W-:Y:S01]  /*22b70*/  FMUL.FTZ R5, R41, R14 ;  /* 0x0000000e29057220 */ /* 0x008fe20000410000 */
[----:B------:R-:W-:-:S04]  /*22b80*/  FSETP.NEU.FTZ.AND P0, PT, R14, -INF , PT ;  /* 0xff8000000e00780b */ /* 0x000fc80003f1d000 */
[----:B------:R-:W-:Y:S02]  /*22b90*/  FSEL R5, R5, RZ, P0 ;  /* 0x000000ff05057208 */ /* 0x000fe40000000000 */
[----:B------:R-:W-:-:S03]  /*22ba0*/  FSEL R13, R14, RZ, P0 ;  /* 0x000000ff0e0d7208 */ /* 0x000fc60000000000 */
        /* <DEDUP_REMOVED lines=8> */
[----:B-1----:R-:W-:Y:S01]  /*22c30*/  FMNMX.FTZ R10, R10, R11, !PT ;  /* 0x0000000b0a0a7209 */ /* 0x002fe20007810000 */
[-CC-:B------:R-:W-:Y:S01]  /*22c40*/  FFMA.FTZ R34, R72, R41.reuse, -R5.reuse ;  /* 0x0000002948227223 */ /* 0x180fe20000010805 */
[----:B------:R-:W-:-:S02]  /*22c50*/  FFMA.FTZ R176, R82, R41, -R5 ;  /* 0x0000002952b07223 */ /* 0x000fc40000010805 */
        /* <DEDUP_REMOVED lines=16> */
[C---:B------:R-:W-:Y:S01]  /*22d60*/  FMUL.FTZ R5, R10.reuse, R41 ;  /* 0x000000290a057220 */ /* 0x040fe20000410000 */
[----:B------:R-:W-:-:S02]  /*22d70*/  FSEL R12, R10, RZ, P0 ;  /* 0x000000ff0a0c7208 */ /* 0x000fc40000000000 */
[----:B------:R-:W-:Y:S02]  /*22d80*/  FMUL.FTZ R13, R8, R41 ;  /* 0x00000029080d7220 */ /* 0x000fe40000410000 */
        /* <DEDUP_REMOVED lines=10> */
[----:B------:R-:W1:Y:S01]  /*22e30*/  MUFU.EX2 R12, R12 ;  /* 0x0000000c000c7308 */ /* 0x000e620000000800 */
[----:B------:R-:W-:-:S07]  /*22e40*/  FFMA.FTZ R30, R17, R41, -R8 ;  /* 0x00000029111e7223 */ /* 0x000fce0000010808 */
[----:B------:R-:W3:Y:S08]  /*22e50*/  MUFU.EX2 R15, R15 ;  /* 0x0000000f000f7308 */ /* 0x000ef00000000800 */
[----:B------:R-:W4:Y:S01]  /*22e60*/  MUFU.EX2 R161, R161 ;  /* 0x000000a100a17308 */ /* 0x000f220000000800 */
[----:B------:R-:W-:-:S07]  /*22e70*/  FFMA.FTZ R169, R25, R41, -R8 ;  /* 0x0000002919a97223 */ /* 0x000fce0000010808 */
[----:B------:R-:W0:Y:S08]  /*22e80*/  MUFU.EX2 R162, R162 ;  /* 0x000000a200a27308 */ /* 0x000e300000000800 */
[----:B------:R-:W0:Y:S01]  /*22e90*/  MUFU.EX2 R31, R31 ;  /* 0x0000001f001f7308 */ /* 0x000e220000000800 */
[----:B--2---:R-:W-:Y:S01]  /*22ea0*/  FFMA.FTZ R6, R13, R6, R160 ;  /* 0x000000060d067223 */ /* 0x004fe200000100a0 */
[----:B-1----:R-:W-:-:S06]  /*22eb0*/  FFMA.FTZ R16, R7, R12, R32 ;  /* 0x0000000c07107223 */ /* 0x002fcc0000010020 */
[----:B------:R-:W1:Y:S01]  /*22ec0*/  MUFU.EX2 R37, R37 ;  /* 0x0000002500257308 */ /* 0x000e620000000800 */
[----:B------:R-:W-:-:S07]  /*22ed0*/  FFMA.FTZ R29, R38, R41, -R8 ;  /* 0x00000029261d7223 */ /* 0x000fce0000010808 */
[----:B------:R-:W2:Y:S01]  /*22ee0*/  MUFU.EX2 R163, R163 ;  /* 0x000000a300a37308 */ /* 0x000ea20000000800 */
[----:B---3--:R-:W-:Y:S01]  /*22ef0*/  FADD.FTZ R5, R15, R6 ;  /* 0x000000060f057221 */ /* 0x008fe20000010000 */
[----:B----4-:R-:W-:-:S06]  /*22f00*/  FADD.FTZ R16, R161, R16 ;  /* 0x00000010a1107221 */ /* 0x010fcc0000010000 */
[----:B------:R-:W3:Y:S01]  /*22f10*/  MUFU.EX2 R36, R36 ;  /* 0x0000002400247308 */ /* 0x000ee20000000800 */
[----:B------:R-:W-:-:S07]  /*22f20*/  FFMA.FTZ R171, R39, R41, -R8 ;  /* 0x0000002927ab7223 */ /* 0x000fce0000010808 */
[----:B------:R-:W4:Y:S01]  /*22f30*/  MUFU.EX2 R30, R30 ;  /* 0x0000001e001e7308 */ /* 0x000f220000000800 */
[----:B0-----:R-:W-:Y:S01]  /*22f40*/  FADD.FTZ R6, R162, R5 ;  /* 0x00000005a2067221 */ /* 0x001fe20000010000 */
[----:B------:R-:W-:-:S06]  /*22f50*/  FADD.FTZ R16, R31, R16 ;  /* 0x000000101f107221 */ /* 0x000fcc0000010000 */
[----:B------:R-:W0:Y:S01]  /*22f60*/  MUFU.EX2 R168, R168 ;  /* 0x000000a800a87308 */ /* 0x000e220000000800 */
[----:B------:R-:W-:-:S07]  /*22f70*/  FFMA.FTZ R28, R42, R41, -R8 ;  /* 0x000000292a1c7223 */ /* 0x000fce0000010808 */
[----:B------:R-:W0:Y:S01]  /*22f80*/  MUFU.EX2 R169, R169 ;  /* 0x000000a900a97308 */ /* 0x000e220000000800 */
[----:B-1----:R-:W-:Y:S01]  /*22f90*/  FADD.FTZ R5, R37, R6 ;  /* 0x0000000625057221 */ /* 0x002fe20000010000 */
[----:B--2---:R-:W-:-:S06]  /*22fa0*/  FADD.FTZ R7, R163, R16 ;  /* 0x00000010a3077221 */ /* 0x004fcc0000010000 */
        /* <DEDUP_REMOVED lines=75> */
[----:B------:R-:W1:Y:S08]  /*23460*/  MUFU.EX2 R182, R182 ;  /* 0x000000b600b67308 */ /* 0x000e700000000800 */
[----:B------:R-:W2:Y:S01]  /*23470*/  MUFU.EX2 R20, R20 ;  /* 0x0000001400147308 */ /* 0x000ea20000000800 */
[----:B---3--:R-:W-:Y:S01]  /*23480*/  FADD.FTZ R8, R187, R8 ;  /* 0x00000008bb087221 */ /* 0x008fe20000010000 */
[----:B----4-:R-:W-:-:S06]  /*23490*/  FADD.FTZ R6, R184, R7 ;  /* 0x00000007b8067221 */ /* 0x010fcc0000010000 */
[----:B------:R-:W3:Y:S08]  /*234a0*/  MUFU.EX2 R180, R180 ;  /* 0x000000b400b47308 */ /* 0x000ef00000000800 */
[----:B------:R-:W4:Y:S01]  /*234b0*/  MUFU.EX2 R5, R5 ;  /* 0x0000000500057308 */ /* 0x000f220000000800 */
[----:B0-----:R-:W-:Y:S01]  /*234c0*/  FADD.FTZ R7, R181, R8 ;  /* 0x00000008b5077221 */ /* 0x001fe20000010000 */
[----:B------:R-:W-:-:S06]  /*234d0*/  FADD.FTZ R9, R17, R6 ;  /* 0x0000000611097221 */ /* 0x000fcc0000010000 */
[----:B------:R-:W0:Y:S08]  /*234e0*/  MUFU.EX2 R21, R21 ;  /* 0x0000001500157308 */ /* 0x000e300000000800 */
[----:B------:R-:W0:Y:S01]  /*234f0*/  MUFU.EX2 R16, R16 ;  /* 0x0000001000107308 */ /* 0x000e220000000800 */
[----:B-1----:R-:W-:Y:S01]  /*23500*/  FADD.FTZ R7, R182, R7 ;  /* 0x00000007b6077221 */ /* 0x002fe20000010000 */
[----:B--2---:R-:W-:-:S03]  /*23510*/  FADD.FTZ R6, R20, R9 ;  /* 0x0000000914067221 */ /* 0x004fc60000010000 */
[----:B---3--:R-:W-:Y:S01]  /*23520*/  FADD.FTZ R8, R180, R7 ;  /* 0x00000007b4087221 */ /* 0x008fe20000010000 */
[----:B----4-:R-:W-:-:S03]  /*23530*/  FADD.FTZ R7, R5, R6 ;  /* 0x0000000605077221 */ /* 0x010fc60000010000 */
[----:B0-----:R-:W-:Y:S01]  /*23540*/  FADD.FTZ R6, R21, R8 ;  /* 0x0000000815067221 */ /* 0x001fe20000010000 */
        /* <DEDUP_REMOVED lines=351> */
[C---:B------:R-:W-:Y:S01]  /*24b40*/  FMUL.FTZ R55, R12.reuse, R42 ;  /* 0x0000002a0c377220 */ /* 0x040fe20000410000 */
[C---:B------:R-:W-:Y:S01]  /*24b50*/  FMUL.FTZ R61, R12.reuse, R44 ;  /* 0x0000002c0c3d7220 */ /* 0x040fe20000410000 */
[C---:B------:R-:W-:Y:S01]  /*24b60*/  FMUL.FTZ R41, R12.reuse, R41 ;  /* 0x000000290c297220 */ /* 0x040fe20000410000 */
[C---:B------:R-:W-:Y:S01]  /*24b70*/  FMUL.FTZ R27, R12.reuse, R27 ;  /* 0x0000001b0c1b7220 */ /* 0x040fe20000410000 */
[C---:B---3--:R-:W-:Y:S01]  /*24b80*/  FMUL.FTZ R47, R12.reuse, R40 ;  /* 0x000000280c2f7220 */ /* 0x048fe20000410000 */
[C---:B------:R-:W-:Y:S01]  /*24b90*/  FMUL.FTZ R39, R12.reuse, R39 ;  /* 0x000000270c277220 */ /* 0x040fe20000410000 */
[C---:B-1----:R-:W-:Y:S01]  /*24ba0*/  FMUL.FTZ R49, R12.reuse, R38 ;  /* 0x000000260c317220 */ /* 0x042fe20000410000 */
        /* <DEDUP_REMOVED lines=40> */
[----:B------:R3:W-:Y:S01]  /*24e30*/  ST.E desc[UR44][R18.64+0x438], R25 ;  /* 0x0004381912007985 */ /* 0x0007e2000c10192c */
[----:B------:R4:W-:Y:S06]  /*24e40*/  BAR.SYNC.DEFER_BLOCKING R26, 0x100 ;  /* 0x0004001a0000751d */ /* 0x0009ec0000010000 */
[----:B0-----:R-:W2:Y:S04]  /*24e50*/  LD.E R27, desc[UR44][R18.64+0x240] ;  /* 0x0002402c121b7980 */ /* 0x001ea8000c101900 */
[----:B------:R-:W4:Y:S04]  /*24e60*/  LD.E R24, desc[UR44][R2.64] ;  /* 0x0000002c02187980 */ /* 0x000f28000c101900 */
[----:B------:R-:W4:Y:S04]  /*24e70*/  LD.E.64 R12, desc[UR44][R18.64+0x88] ;  /* 0x0000882c120c7980 */ /* 0x000f28000c101b00 */
[----:B--2---:R0:W-:Y:S04]  /*24e80*/  ST.E desc[UR44][R18.64+0x240], R27 ;  /* 0x0002401b12007985 */ /* 0x0041e8000c10192c */
[----:B-1----:R-:W2:Y:S04]  /*24e90*/  LD.E R39, desc[UR44][R6.64] ;  /* 0x0000002c06277980 */ /* 0x002ea8000c101900 */
[----:B--2---:R1:W-:Y:S04]  /*24ea0*/  ST.E desc[UR44][R6.64], R39 ;  /* 0x0000002706007985 */ /* 0x0043e8000c10192c */
[----:B------:R-:W2:Y:S04]  /*24eb0*/  LD.E R41, desc[UR44][R10.64] ;  /* 0x0000002c0a297980 */ /* 0x000ea8000c101900 */
[----:B--2---:R2:W-:Y:S04]  /*24ec0*/  ST.E desc[UR44][R10.64], R41 ;  /* 0x000000290a007985 */ /* 0x0045e8000c10192c */
[----:B------:R-:W3:Y:S04]  /*24ed0*/  LD.E R43, desc[UR44][R8.64] ;  /* 0x0000002c082b7980 */ /* 0x000ee8000c101900 */
[----:B---3--:R3:W-:Y:S04]  /*24ee0*/  ST.E desc[UR44][R8.64], R43 ;  /* 0x0000002b08007985 */ /* 0x0087e8000c10192c */
[----:B------:R-:W4:Y:S04]  /*24ef0*/  LD.E R25, desc[UR44][R18.64+0x250] ;  /* 0x0002502c12197980 */ /* 0x000f28000c101900 */
[----:B------:R-:W4:Y:S04]  /*24f00*/  LD.E R45, desc[UR44][R18.64+0x254] ;  /* 0x0002542c122d7980 */ /* 0x000f28000c101900 */
[----:B------:R-:W4:Y:S04]  /*24f10*/  LD.E R47, desc[UR44][R18.64+0x258] ;  /* 0x0002582c122f7980 */ /* 0x000f28000c101900 */
[----:B0-----:R-:W4:Y:S04]  /*24f20*/  LD.E R27, desc[UR44][R18.64+0x25c] ;  /* 0x00025c2c121b7980 */ /* 0x001f28000c101900 */
[----:B------:R-:W4:Y:S04]  /*24f30*/  LD.E R49, desc[UR44][R18.64+0x260] ;  /* 0x0002602c12317980 */ /* 0x000f28000c101900 */
[----:B------:R-:W4:Y:S04]  /*24f40*/  LD.E R51, desc[UR44][R18.64+0x264] ;  /* 0x0002642c12337980 */ /* 0x000f28000c101900 */
[----:B-1----:R-:W4:Y:S04]  /*24f50*/  LD.E R39, desc[UR44][R18.64+0x268] ;  /* 0x0002682c12277980 */ /* 0x002f28000c101900 */
        /* <DEDUP_REMOVED lines=76> */
[----:B--2---:R2:W-:Y:S04]  /*25420*/  ST.E desc[UR44][R18.64+0x270], R41 ;  /* 0x0002702912007985 */ /* 0x0045e8000c10192c */
[----:B------:R-:W-:Y:S04]  /*25430*/  ST.E desc[UR44][R18.64+0x274], R55 ;  /* 0x0002743712007985 */ /* 0x000fe8000c10192c */
[----:B---3--:R3:W-:Y:S04]  /*25440*/  ST.E desc[UR44][R18.64+0x278], R43 ;  /* 0x0002782b12007985 */ /* 0x0087e8000c10192c */
[----:B------:R3:W-:Y:S04]  /*25450*/  ST.E desc[UR44][R18.64+0x27c], R57 ;  /* 0x00027c3912007985 */ /* 0x0007e8000c10192c */
[----:B------:R3:W-:Y:S04]  /*25460*/  ST.E desc[UR44][R18.64+0x280], R59 ;  /* 0x0002803b12007985 */ /* 0x0007e8000c10192c */
[----:B------:R3:W-:Y:S04]  /*25470*/  ST.E desc[UR44][R18.64+0x284], R61 ;  /* 0x0002843d12007985 */ /* 0x0007e8000c10192c */
[----:B------:R3:W-:Y:S04]  /*25480*/  ST.E desc[UR44][R18.64+0x288], R63 ;  /* 0x0002883f12007985 */ /* 0x0007e8000c10192c */
[----:B------:R3:W-:Y:S04]  /*25490*/  ST.E desc[UR44][R18.64+0x28c], R65 ;  /* 0x00028c4112007985 */ /* 0x0007e8000c10192c */
[----:B0-----:R-:W4:Y:S04]  /*254a0*/  LD.E R25, desc[UR44][R18.64+0x290] ;  /* 0x0002902c12197980 */ /* 0x001f28000c101900 */
[----:B-1----:R-:W4:Y:S04]  /*254b0*/  LD.E R27, desc[UR44][R18.64+0x298] ;  /* 0x0002982c121b7980 */ /* 0x002f28000c101900 */
        /* <DEDUP_REMOVED lines=155> */
[----:B0-----:R-:W3:Y:S01]  /*25e70*/  LDL R25, [R1+0x68] ;  /* 0x0000680001197983 */ /* 0x001ee20000100800 */
[----:B------:R-:W-:-:S02]  /*25e80*/  IMAD R12, R24, 0xc00, R12 ;  /* 0x00000c00180c7824 */ /* 0x000fc400078e020c */
[----:B-1----:R-:W-:Y:S01]  /*25e90*/  IMAD.MOV.U32 R27, RZ, RZ, R13 ;  /* 0x000000ffff1b7224 */ /* 0x002fe200078e000d */
[----:B------:R-:W-:Y:S01]  /*25ea0*/  F2FP.BF16.F32.PACK_AB R162, R37, R162 ;  /* 0x000000a225a2723e */ /* 0x000fe200000010ff */
[----:B------:R-:W-:Y:S01]  /*25eb0*/  VIADD R24, R12, 0x80 ;  /* 0x000000800c187836 */ /* 0x000fe20000000000 */
[----:B------:R-:W-:Y:S01]  /*25ec0*/  F2FP.BF16.F32.PACK_AB R168, R168, R36 ;  /* 0x00000024a8a8723e */ /* 0x000fe200000010ff */
[----:B------:R-:W-:Y:S01]  /*25ed0*/  VIADD R26, R12, 0x100 ;  /* 0x000001000c1a7836 */ /* 0x000fe20000000000 */
[----:B------:R-:W-:Y:S01]  /*25ee0*/  R2UR UR15, R27 ;  /* 0x000000001b0f72ca */ /* 0x000fe200000e0000 */
[----:B------:R-:W3:Y:S01]  /*25ef0*/  LD.E R36, desc[UR44][R18.64+0x270] ;  /* 0x0002702c12247980 */ /* 0x000ee2000c101900 */
[----:B------:R-:W-:Y:S02]  /*25f00*/  R2UR UR10, R24 ;  /* 0x00000000180a72ca */ /* 0x000fe400000e0000 */
[----:B------:R-:W-:Y:S01]  /*25f10*/  R2UR UR14, R26 ;  /* 0x000000001a0e72ca */ /* 0x000fe200000e0000 */
[----:B------:R-:W3:Y:S01]  /*25f20*/  LD.E R24, desc[UR44][R18.64+0x240] ;  /* 0x0002402c12187980 */ /* 0x000ee2000c101900 */
[----:B------:R-:W-:-:S02]  /*25f30*/  F2FP.BF16.F32.PACK_AB R170, R170, R35 ;  /* 0x00000023aaaa723e */ /* 0x000fc400000010ff */
[----:B------:R-:W-:Y:S01]  /*25f40*/  F2FP.BF16.F32.PACK_AB R176, R176, R34 ;  /* 0x00000022b0b0723e */ /* 0x000fe200000010ff */
[----:B------:R-:W3:Y:S01]  /*25f50*/  LD.E R35, desc[UR44][R18.64+0x26c] ;  /* 0x00026c2c12237980 */ /* 0x000ee2000c101900 */
[----:B------:R-:W-:Y:S02]  /*25f60*/  F2FP.BF16.F32.PACK_AB R178, R178, R33 ;  /* 0x00000021b2b2723e */ /* 0x000fe400000010ff */
[----:B------:R-:W-:Y:S01]  /*25f70*/  F2FP.BF16.F32.PACK_AB R161, R161, R32 ;  /* 0x00000020a1a1723e */ /* 0x000fe200000010ff */
[----:B------:R-:W3:Y:S01]  /*25f80*/  LD.E R33, desc[UR44][R18.64+0x264] ;  /* 0x0002642c12217980 */ /* 0x000ee2000c101900 */
[----:B------:R-:W-:Y:S02]  /*25f90*/  F2FP.BF16.F32.PACK_AB R163, R163, R31 ;  /* 0x0000001fa3a3723e */ /* 0x000fe400000010ff */
[----:B------:R-:W-:Y:S01]  /*25fa0*/  F2FP.BF16.F32.PACK_AB R169, R169, R30 ;  /* 0x0000001ea9a9723e */ /* 0x000fe200000010ff */
[----:B------:R-:W3:Y:S01]  /*25fb0*/  LD.E R31, desc[UR44][R18.64+0x25c] ;  /* 0x00025c2c121f7980 */ /* 0x000ee2000c101900 */
[----:B------:R-:W-:-:S02]  /*25fc0*/  F2FP.BF16.F32.PACK_AB R171, R171, R29 ;  /* 0x0000001dabab723e */ /* 0x000fc400000010ff */
[----:B------:R-:W-:Y:S01]  /*25fd0*/  F2FP.BF16.F32.PACK_AB R177, R177, R28 ;  /* 0x0000001cb1b1723e */ /* 0x000fe200000010ff */
        /* <DEDUP_REMOVED lines=9> */
[----:B--2---:R-:W4:Y:S04]  /*26070*/  LD.E R41, desc[UR44][R18.64+0x284] ;  /* 0x0002842c12297980 */ /* 0x004f28000c101900 */
[----:B------:R-:W4:Y:S04]  /*26080*/  LD.E R42, desc[UR44][R18.64+0x288] ;  /* 0x0002882c122a7980 */ /* 0x000f28000c101900 */
[----:B---3--:R-:W4:Y:S04]  /*26090*/  LD.E R43, desc[UR44][R18.64+0x28c] ;  /* 0x00028c2c122b7980 */ /* 0x008f28000c101900 */
        /* <DEDUP_REMOVED lines=56> */
[----:B------:R-:W-:Y:S01]  /*26420*/  ISETP.NE.U32.AND P0, PT, R25, RZ, PT ;  /* 0x000000ff1900720c */ /* 0x000fe20003f05070 */
[----:B------:R-:W-:-:S02]  /*26430*/  IMAD.MOV.U32 R25, RZ, RZ, R13 ;  /* 0x000000ffff197224 */ /* 0x000fc400078e000d */
[----:B------:R-:W4:Y:S03]  /*26440*/  LD.E R100, desc[UR44][R18.64+0x370] ;  /* 0x0003702c12647980 */ /* 0x000f26000c101900 */
        /* <DEDUP_REMOVED lines=56> */
[----:B------:R-:W-:Y:S02]  /*267d0*/  R2UR UR7, R13 ;  /* 0x000000000d0772ca */ /* 0x000fe400000e0000 */
[----:B------:R-:W-:Y:S01]  /*267e0*/  F2FP.BF16.F32.PACK_AB R160, R15, R160 ;  /* 0x000000a00fa0723e */ /* 0x000fe200000010ff */
[----:B------:R-:W-:-:S03]  /*267f0*/  VOTEU.ANY UP0, P0 ;  /* 0x00000000003f7886 */ /* 0x000fc60000000100 */
[----:B----4-:R-:W-:-:S07]  /*26800*/  WARPGROUP.ARRIVE ;  /* 0x00000000000079c5 */ /* 0x010fce0000000000 */
        /* <DEDUP_REMOVED lines=1072> */
[----:B------:R1:W5:Y:S04]  /*2ab10*/  LD.E R4, desc[UR44][R2.64] ;  /* 0x0000002c02047980 */ /* 0x000368000c101900 */
[----:B--2---:R-:W2:Y:S01]  /*2ab20*/  LD.E R5, desc[UR44][R6.64] ;  /* 0x0000002c06057980 */ /* 0x004ea2000c101900 */
[----:B------:R-:W-:Y:S01]  /*2ab30*/  BSSY B0, `(.L_x_13123) ;  /* 0x0000005000007945 */ /* 0x000fe20003800000 */
[----:B--2---:R-:W-:-:S04]  /*2ab40*/  LOP3.LUT R5, R5, 0x1, RZ, 0xfc, !PT ;  /* 0x0000000105057812 */ /* 0x004fc800078efcff */
[----:B------:R-:W-:-:S13]  /*2ab50*/  ISETP.NE.AND P0, PT, R5, 0x3, PT ;  /* 0x000000030500780c */ /* 0x000fda0003f05270 */
[----:B-1----:R-:W-:Y:S05]  /*2ab60*/  @!P0 BRA `(.L_x_13124) ;  /* 0x0000000000048947 */ /* 0x002fea0003800000 */
[----:B------:R-:W-:Y:S01]  /*2ab70*/  BPT.TRAP 0x1 ;  /* 0x000000040000795c */ /* 0x000fe20000300000 */
.L_x_13124:
[----:B------:R-:W-:Y:S05]  /*2ab80*/  BSYNC B0 ;  /* 0x0000000000007941 */ /* 0x000fea0003800000 */
.L_x_13123:
        /* <DEDUP_REMOVED lines=9> */
.L_x_13096:
[----:B------:R-:W3:Y:S01]  /*2ac20*/  LDL R7, [R1+0x220] ;  /* 0x0002200001077983 */ /* 0x000ee20000100800 */
[----:B------:R-:W-:Y:S05]  /*2ac30*/  WARPSYNC.ALL ;  /* 0x0000000000007948 */ /* 0x000fea0003800000 */
[----:B-1----:R-:W4:Y:S04]  /*2ac40*/  LDL R5, [R1+0x224] ;  /* 0x0002240001057983 */ /* 0x002f280000100800 */
[----:B------:R-:W5:Y:S04]  /*2ac50*/  LDL.64 R16, [R1+0x240] ;  /* 0x0002400001107983 */ /* 0x000f680000100a00 */
[----:B------:R-:W5:Y:S04]  /*2ac60*/  LDL.64 R20, [R1+0x250] ;  /* 0x0002500001147983 */ /* 0x000f680000100a00 */
[----:B------:R-:W5:Y:S04]  /*2ac70*/  LDL.64 R14, [R1+0x260] ;  /* 0x00026000010e7983 */ /* 0x000f680000100a00 */
[----:B------:R-:W5:Y:S04]  /*2ac80*/  LDL.64 R12, [R1+0x270] ;  /* 0x00027000010c7983 */ /* 0x000f680000100a00 */
[----:B------:R-:W5:Y:S04]  /*2ac90*/  LDL.64 R10, [R1+0x280] ;  /* 0x00028000010a7983 */ /* 0x000f680000100a00 */
[----:B------:R-:W5:Y:S04]  /*2aca0*/  LDL.64 R8, [R1+0x290] ;  /* 0x0002900001087983 */ /* 0x000f680000100a00 */
[----:B------:R-:W5:Y:S01]  /*2acb0*/  LDL R121, [R1+0x1f0] ;  /* 0x0001f00001797983 */ /* 0x000f620000100800 */
[----:B------:R-:W-:-:S03]  /*2acc0*/  IMAD.MOV.U32 R116, RZ, RZ, RZ ;  /* 0x000000ffff747224 */ /* 0x000fc600078e00ff */
[----:B------:R-:W5:Y:S01]  /*2acd0*/  LDL.64 R104, [R1+0x320] ;  /* 0x0003200001687983 */ /* 0x000f620000100a00 */
[----:B------:R-:W-:Y:S02]  /*2ace0*/  IMAD.MOV.U32 R117, RZ, RZ, -0x800000 ;  /* 0xff800000ff757424 */ /* 0x000fe400078e00ff */
        /* <DEDUP_REMOVED lines=44> */
[----:B---3--:R-:W0:Y:S02]  /*2afb0*/  SHFL.BFLY PT, R0, R7, 0x2, 0x1f ;  /* 0x0c401f0007007f89 */ /* 0x008e2400000e0000 */
[----:B0-----:R-:W-:-:S02]  /*2afc0*/  FADD.FTZ R2, R7, R0 ;  /* 0x0000000007027221 */ /* 0x001fc40000010000 */
[----:B------:R-:W3:Y:S04]  /*2afd0*/  LDL.64 R6, [R1+0x2c0] ;  /* 0x0002c00001067983 */ /* 0x000ee80000100a00 */
[----:B------:R-:W2:Y:S02]  /*2afe0*/  SHFL.BFLY PT, R3, R2, 0x1, 0x1f ;  /* 0x0c201f0002037f89 */ /* 0x000ea400000e0000 */
[----:B--2---:R-:W-:-:S05]  /*2aff0*/  FADD.FTZ R4, R2, R3 ;  /* 0x0000000302047221 */ /* 0x004fca0000010000 */
[----:B------:R-:W-:Y:S04]  /*2b000*/  STL [R1+0x220], R4 ;  /* 0x0002200401007387 */ /* 0x000fe80000100800 */
[----:B------:R-:W2:Y:S04]  /*2b010*/  LDL R30, [R1+0x220] ;  /* 0x00022000011e7983 */ /* 0x000ea80000100800 */
[----:B----4-:R-:W0:Y:S02]  /*2b020*/  SHFL.BFLY PT, R0, R5, 0x2, 0x1f ;  /* 0x0c401f0005007f89 */ /* 0x010e2400000e0000 */
[----:B0-----:R-:W-:-:S02]  /*2b030*/  FADD.FTZ R3, R0, R5 ;  /* 0x0000000500037221 */ /* 0x001fc40000010000 */
[----:B------:R-:W4:Y:S04]  /*2b040*/  LDL.64 R4, [R1+0x2b0] ;  /* 0x0002b00001047983 */ /* 0x000f280000100a00 */
[----:B------:R-:W0:Y:S02]  /*2b050*/  SHFL.BFLY PT, R0, R3, 0x1, 0x1f ;  /* 0x0c201f0003007f89 */ /* 0x000e2400000e0000 */
[----:B0-----:R-:W-:Y:S02]  /*2b060*/  FADD.FTZ R0, R3, R0 ;  /* 0x0000000003007221 */ /* 0x001fe40000010000 */
[----:B------:R-:W3:Y:S03]  /*2b070*/  LDL.64 R2, [R1+0x2a0] ;  /* 0x0002a00001027983 */ /* 0x000ee60000100a00 */
[----:B------:R-:W-:-:S13]  /*2b080*/  FSETP.NE.FTZ.AND P1, PT, R0, RZ, PT ;  /* 0x000000ff0000720b */ /* 0x000fda0003f35000 */
[----:B------:R-:W4:Y:S04]  /*2b090*/  @P1 LDL R28, [R1+0x230] ;  /* 0x00023000011c1983 */ /* 0x000f280000100800 */
[----:B------:R-:W4:Y:S01]  /*2b0a0*/  @P1 LDL R29, [R1+0x214] ;  /* 0x00021400011d1983 */ /* 0x000f220000100800 */
[----:B--2---:R-:W-:-:S13]  /*2b0b0*/  FSETP.NE.FTZ.AND P0, PT, R30, RZ, PT ;  /* 0x000000ff1e00720b */ /* 0x004fda0003f15000 */
[----:B------:R-:W2:Y:S04]  /*2b0c0*/  @P0 LDL R24, [R1+0x230] ;  /* 0x0002300001180983 */ /* 0x000ea80000100800 */
[----:B------:R-:W2:Y:S01]  /*2b0d0*/  @P0 LDL R25, [R1+0x210] ;  /* 0x0002100001190983 */ /* 0x000ea20000100800 */
[----:B------:R-:W0:Y:S08]  /*2b0e0*/  @P1 MUFU.LG2 R27, R0 ;  /* 0x00000000001b1308 */ /* 0x000e300000000c00 */
[----:B------:R-:W1:Y:S08]  /*2b0f0*/  @P0 MUFU.LG2 R26, R30 ;  /* 0x0000001e001a0308 */ /* 0x000e700000000c00 */
[----:B------:R-:W1:Y:S01]  /*2b100*/  @P0 MUFU.RCP R116, R30 ;  /* 0x0000001e00740308 */ /* 0x000e620000001000 */
[----:B0-----:R-:W-:Y:S01]  /*2b110*/  @P1 FMUL.FTZ R31, R27, 0.69314718246459960938 ;  /* 0x3f3172181b1f1820 */ /* 0x001fe20000410000 */
[----:B-----5:R-:W-:-:S02]  /*2b120*/  VIADD R121, R121, 0x1 ;  /* 0x0000000179797836 */ /* 0x020fc40000000000 */
[----:B-1----:R-:W-:Y:S01]  /*2b130*/  @P0 FMUL.FTZ R27, R26, 0.69314718246459960938 ;  /* 0x3f3172181a1b0820 */ /* 0x002fe20000410000 */
        /* <DEDUP_REMOVED lines=17> */
[----:B------:R-:W-:Y:S01]  /*2b250*/  FMUL.FTZ R6, R6, R116 ;  /* 0x0000007406067220 */ /* 0x000fe20000410000 */
[----:B------:R-:W-:Y:S01]  /*2b260*/  STL.64 [R1+0x240], R16 ;  /* 0x0002401001007387 */ /* 0x000fe20000100a00 */
[----:B------:R-:W-:-:S03]  /*2b270*/  @P1 FMUL.FTZ R28, R28, 0.69314718246459960938 ;  /* 0x3f3172181c1c1820 */ /* 0x000fc60000410000 */
[----:B------:R-:W-:Y:S01]  /*2b280*/  STL.64 [R1+0x250], R20 ;  /* 0x0002501401007387 */ /* 0x000fe20000100a00 */
[----:B------:R-:W-:-:S03]  /*2b290*/  @P1 FFMA.FTZ R118, R28, R29, R31 ;  /* 0x0000001d1c761223 */ /* 0x000fc6000001001f */
[----:B------:R-:W-:Y:S04]  /*2b2a0*/  STL.64 [R1+0x260], R14 ;  /* 0x0002600e01007387 */ /* 0x000fe80000100a00 */
[----:B------:R0:W-:Y:S04]  /*2b2b0*/  STL.64 [R1+0x270], R12 ;  /* 0x0002700c01007387 */ /* 0x0001e80000100a00 */
[----:B------:R-:W-:Y:S04]  /*2b2c0*/  STL.64 [R1+0x280], R10 ;  /* 0x0002800a01007387 */ /* 0x000fe80000100a00 */
[----:B------:R1:W-:Y:S04]  /*2b2d0*/  STL.64 [R1+0x290], R8 ;  /* 0x0002900801007387 */ /* 0x0003e80000100a00 */
[----:B------:R-:W-:Y:S04]  /*2b2e0*/  STL.64 [R1+0x2a0], R2 ;  /* 0x0002a00201007387 */ /* 0x000fe80000100a00 */
[----:B------:R3:W-:Y:S04]  /*2b2f0*/  STL.64 [R1+0x2b0], R4 ;  /* 0x0002b00401007387 */ /* 0x0007e80000100a00 */
[----:B------:R4:W-:Y:S04]  /*2b300*/  STL.64 [R1+0x2c0], R6 ;  /* 0x0002c00601007387 */ /* 0x0009e80000100a00 */
[----:B------:R-:W5:Y:S04]  /*2b310*/  LDL.64 R30, [R1+0x388] ;  /* 0x00038800011e7983 */ /* 0x000f680000100a00 */
[----:B------:R-:W5:Y:S04]  /*2b320*/  LDL.64 R28, [R1+0x398] ;  /* 0x00039800011c7983 */ /* 0x000f680000100a00 */
[----:B0-----:R-:W5:Y:S04]  /*2b330*/  LDL.64 R12, [R1+0x3a8] ;  /* 0x0003a800010c7983 */ /* 0x001f680000100a00 */
[----:B------:R-:W5:Y:S04]  /*2b340*/  LDL.64 R20, [R1+0x3c8] ;  /* 0x0003c80001147983 */ /* 0x000f680000100a00 */
[----:B------:R-:W5:Y:S04]  /*2b350*/  LDL.64 R16, [R1+0x3d8] ;  /* 0x0003d80001107983 */ /* 0x000f680000100a00 */
[----:B------:R-:W5:Y:S04]  /*2b360*/  LDL.64 R14, [R1+0x3e8] ;  /* 0x0003e800010e7983 */ /* 0x000f680000100a00 */
[----:B-1----:R-:W5:Y:S04]  /*2b370*/  LDL.64 R8, [R1+0x3f8] ;  /* 0x0003f80001087983 */ /* 0x002f680000100a00 */
[----:B---3--:R-:W3:Y:S04]  /*2b380*/  LDL.64 R4, [R1+0x408] ;  /* 0x0004080001047983 */ /* 0x008ee80000100a00 */
[----:B------:R-:W3:Y:S04]  /*2b390*/  LDL.64 R10, [R1+0x418] ;  /* 0x00041800010a7983 */ /* 0x000ee80000100a00 */
[----:B------:R-:W3:Y:S04]  /*2b3a0*/  LDL.64 R2, [R1+0x428] ;  /* 0x0004280001027983 */ /* 0x000ee80000100a00 */
[----:B----4-:R-:W4:Y:S01]  /*2b3b0*/  LDL.64 R6, [R1+0x438] ;  /* 0x0004380001067983 */ /* 0x010f220000100a00 */
[----:B--2---:R-:W-:-:S04]  /*2b3c0*/  @P0 FMUL.FTZ R24, R24, 0.69314718246459960938 ;  /* 0x3f31721818180820 */ /* 0x004fc80000410000 */
[----:B------:R-:W-:Y:S02]  /*2b3d0*/  @P0 FFMA.FTZ R117, R24, R25, R27 ;  /* 0x0000001918750223 */ /* 0x000fe4000001001b */
[----:B------:R-:W2:Y:S04]  /*2b3e0*/  LDL.64 R26, [R1+0x358] ;  /* 0x00035800011a7983 */ /* 0x000ea80000100a00 */
[----:B------:R-:W2:Y:S01]  /*2b3f0*/  LDL.64 R24, [R1+0x3b8] ;  /* 0x0003b80001187983 */ /* 0x000ea20000100a00 */
[----:B------:R-:W-:-:S13]  /*2b400*/  ISETP.NE.AND P0, PT, R121, 0x2, PT ;  /* 0x000000027900780c */ /* 0x000fda0003f05270 */
[----:B------:R-:W2:Y:S01]  /*2b410*/  @!P0 LDL R120, [R1+0x1f4] ;  /* 0x0001f40001788983 */ /* 0x000ea20000100800 */
[----:B------:R-:W0:Y:S01]  /*2b420*/  S2R R123, SR_TID.X ;  /* 0x00000000007b7919 */ /* 0x000e220000002100 */
[-C--:B------:R-:W-:Y:S01]  /*2b430*/  FMUL.FTZ R105, R105, R116.reuse ;  /* 0x0000007469697220 */ /* 0x080fe20000410000 */
[----:B------:R-:W-:-:S05]  /*2b440*/  FMUL.FTZ R104, R104, R116 ;  /* 0x0000007468687220 */ /* 0x000fca0000410000 */
[----:B------:R1:W-:Y:S02]  /*2b450*/  STL.64 [R1+0x320], R104 ;  /* 0x0003206801007387 */ /* 0x0003e40000100a00 */
[----:B-1----:R-:W-:-:S06]  /*2b460*/  IMAD.MOV.U32 R104, RZ, RZ, RZ ;  /* 0x000000ffff687224 */ /* 0x002fcc00078e00ff */
[----:B------:R-:W1:Y:S01]  /*2b470*/  @P1 MUFU.RCP R104, R0 ;  /* 0x0000000000681308 */ /* 0x000e620000001000 */
[----:B------:R4:W-:Y:S01]  /*2b480*/  STL [R1+0x224], R0 ;  /* 0x0002240001007387 */ /* 0x0009e20000100800 */
[-C--:B------:R-:W-:Y:S01]  /*2b490*/  FMUL.FTZ R115, R115, R116.reuse ;  /* 0x0000007473737220 */ /* 0x080fe20000410000 */
[----:B0-----:R-:W-:Y:S01]  /*2b4a0*/  SHF.R.U32.HI R123, RZ, 0x7, R123 ;  /* 0x00000007ff7b7819 */ /* 0x001fe2000001167b */
[-C--:B------:R-:W-:Y:S01]  /*2b4b0*/  FMUL.FTZ R114, R114, R116.reuse ;  /* 0x0000007472727220 */ /* 0x080fe20000410000 */
[-C--:B------:R-:W-:Y:S01]  /*2b4c0*/  FMUL.FTZ R113, R113, R116.reuse ;  /* 0x0000007471717220 */ /* 0x080fe20000410000 */
[-C--:B------:R-:W-:Y:S01]  /*2b4d0*/  FMUL.FTZ R112, R112, R116.reuse ;  /* 0x0000007470707220 */ /* 0x080fe20000410000 */
[----:B------:R-:W-:Y:S01]  /*2b4e0*/  IADD3 R105, -R123, 0xb, RZ ;  /* 0x0000000b7b697810 */ /* 0x000fe20007ffe1ff */
        /* <DEDUP_REMOVED lines=94> */
[-C--:B------:R-:W-:Y:S01]  /*2bad0*/  FMUL.FTZ R11, R11, R104.reuse ;  /* 0x000000680b0b7220 */ /* 0x080fe20000410000 */
[-C--:B------:R-:W-:Y:S01]  /*2bae0*/  FMUL.FTZ R10, R10, R104.reuse ;  /* 0x000000680a0a7220 */ /* 0x080fe20000410000 */
[-C--:B------:R-:W-:Y:S01]  /*2baf0*/  FMUL.FTZ R3, R3, R104.reuse ;  /* 0x0000006803037220 */ /* 0x080fe20000410000 */
[-C--:B------:R-:W-:Y:S01]  /*2bb00*/  FMUL.FTZ R2, R2, R104.reuse ;  /* 0x0000006802027220 */ /* 0x080fe20000410000 */
[-C--:B----4-:R-:W-:Y:S01]  /*2bb10*/  FMUL.FTZ R7, R7, R104.reuse ;  /* 0x0000006807077220 */ /* 0x090fe20000410000 */
        /* <DEDUP_REMOVED lines=39> */
[-C--:B------:R-:W-:Y:S01]  /*2bd90*/  FMUL.FTZ R25, R25, R104.reuse ;  /* 0x0000006819197220 */ /* 0x080fe20000410000 */
        /* <DEDUP_REMOVED lines=25> */
[----:B------:R-:W-:-:S03]  /*2bf30*/  @!P0 LOP3.LUT R120, R120, 0x1, RZ, 0x3c, !PT ;  /* 0x0000000178788812 */ /* 0x000fc600078e3cff */
[----:B------:R0:W-:Y:S04]  /*2bf40*/  STL [R1+0x1f0], R121 ;  /* 0x0001f07901007387 */ /* 0x0001e80000100800 */
[----:B------:R0:W-:Y:S04]  /*2bf50*/  @!P0 STL [R1+0x1f4], R120 ;  /* 0x0001f47801008387 */ /* 0x0001e80000100800 */
[----:B------:R0:W-:Y:S01]  /*2bf60*/  @!P0 STL [R1+0x1f0], RZ ;  /* 0x0001f0ff01008387 */ /* 0x0001e20000100800 */
[----:B------:R0:W-:Y:S08]  /*2bf70*/  BAR.ARV R105, 0x100 ;  /* 0x000400690000751d */ /* 0x0001f00000002000 */
[----:B------:R-:W-:Y:S06]  /*2bf80*/  BAR.ARV 0x8, 0x180 ;  /* 0x0206000000007b1d */ /* 0x000fec0000002000 */
[----:B------:R-:W-:-:S13]  /*2bf90*/  PLOP3.LUT P0, PT, PT, PT, PT, 0x8, 0x0 ;  /* 0x000000000000781c */ /* 0x000fda0003f0e170 */
.L_x_13003:
[----:B------:R-:W-:Y:S05]  /*2bfa0*/  WARPSYNC.ALL ;  /* 0x0000000000007948 */ /* 0x000fea0003800000 */
[----:B------:R-:W1:Y:S08]  /*2bfb0*/  S2UR UR4, SR_CgaCtaId ;  /* 0x00000000000479c3 */ /* 0x000e700000008800 */
[----:B------:R-:W-:Y:S01]  /*2bfc0*/  BAR.SYNC.DEFER_BLOCKING 0x5, 0x180 ;  /* 0x0146000000007b1d */ /* 0x000fe20000010000 */
[----:B0-----:R-:W-:-:S05]  /*2bfd0*/  MOV R2, 0x400 ;  /* 0x0000040000027802 */ /* 0x001fca0000000f00 */
[----:B------:R-:W-:Y:S01]  /*2bfe0*/  BSSY B0, `(.L_x_13126) ;  /* 0x000050f000007945 */ /* 0x000fe20003800000 */
[----:B-1----:R-:W-:-:S05]  /*2bff0*/  IMAD.U32 R27, RZ, RZ, UR4 ;  /* 0x00000004ff1b7e24 */ /* 0x002fca000f8e00ff */
[----:B------:R-:W-:-:S05]  /*2c000*/  LEA R2, R27, R2, 0x18 ;  /* 0x000000021b027211 */ /* 0x000fca00078ec0ff */
[----:B------:R0:W1:Y:S01]  /*2c010*/  LDS.128 R96, [R2+0x324d0] ;  /* 0x0324d00002607984 */ /* 0x0000620000000c00 */
[----:B------:R-:W-:Y:S06]  /*2c020*/  BAR.ARV 0x4, 0x180 ;  /* 0x0106000000007b1d */ /* 0x000fec0000002000 */
[----:B------:R-:W-:Y:S05]  /*2c030*/  @P0 BRA `(.L_x_13127) ;  /* 0x00000040009c0947 */ /* 0x000fea0003800000 */
[----:B------:R-:W3:Y:S01]  /*2c040*/  LDL R0, [R1+0x520] ;  /* 0x0005200001007983 */ /* 0x000ee20000100800 */
[----:B------:R-:W-:-:S03]  /*2c050*/  ULDC UR4, c[0x0][0xbd4] ;  /* 0x0002f50000047ab9 */ /* 0x000fc60000000800 */
[----:B------:R-:W4:Y:S04]  /*2c060*/  LDL.128 R56, [R1+0x240] ;  /* 0x0002400001387983 */ /* 0x000f280000100c00 */
[----:B------:R-:W2:Y:S04]  /*2c070*/  LDL.128 R52, [R1+0x260] ;  /* 0x0002600001347983 */ /* 0x000ea80000100c00 */
[----:B------:R-:W2:Y:S04]  /*2c080*/  LDL.128 R8, [R1+0x250] ;  /* 0x0002500001087983 */ /* 0x000ea80000100c00 */
[----:B------:R-:W2:Y:S04]  /*2c090*/  LDL.128 R4, [R1+0x270] ;  /* 0x0002700001047983 */ /* 0x000ea80000100c00 */
[----:B-----5:R-:W2:Y:S04]  /*2c0a0*/  LDL.128 R44, [R1+0x280] ;  /* 0x00028000012c7983 */ /* 0x020ea80000100c00 */
[----:B------:R-:W2:Y:S04]  /*2c0b0*/  LDL.128 R48, [R1+0x290] ;  /* 0x0002900001307983 */ /* 0x000ea80000100c00 */
[----:B------:R-:W2:Y:S04]  /*2c0c0*/  LDL.128 R88, [R1+0x2a0] ;  /* 0x0002a00001587983 */ /* 0x000ea80000100c00 */
[----:B------:R-:W2:Y:S01]  /*2c0d0*/  LDL.128 R40, [R1+0x2b0] ;  /* 0x0002b00001287983 */ /* 0x000ea20000100c00 */
[----:B------:R-:W0:Y:S03]  /*2c0e0*/  S2R R3, SR_SWINHI ;  /* 0x0000000000037919 */ /* 0x000e260000002f00 */
[----:B------:R-:W2:Y:S04]  /*2c0f0*/  LDL.128 R112, [R1+0x2c0] ;  /* 0x0002c00001707983 */ /* 0x000ea80000100c00 */
[----:B------:R-:W2:Y:S04]  /*2c100*/  LDL.128 R116, [R1+0x2d0] ;  /* 0x0002d00001747983 */ /* 0x000ea80000100c00 */
[----:B------:R-:W2:Y:S04]  /*2c110*/  LDL.128 R84, [R1+0x340] ;  /* 0x0003400001547983 */ /* 0x000ea80000100c00 */
[----:B------:R-:W2:Y:S04]  /*2c120*/  LDL.128 R76, [R1+0x360] ;  /* 0x00036000014c7983 */ /* 0x000ea80000100c00 */
[----:B------:R-:W2:Y:S04]  /*2c130*/  LDL.128 R80, [R1+0x350] ;  /* 0x0003500001507983 */ /* 0x000ea80000100c00 */
[----:B------:R-:W2:Y:S04]  /*2c140*/  LDL.128 R68, [R1+0x380] ;  /* 0x0003800001447983 */ /* 0x000ea80000100c00 */
[----:B------:R-:W2:Y:S01]  /*2c150*/  LDL.128 R72, [R1+0x370] ;  /* 0x0003700001487983 */ /* 0x000ea20000100c00 */
[----:B------:R-:W-:-:S02]  /*2c160*/  MOV R16, R2 ;  /* 0x0000000200107202 */ /* 0x000fc40000000f00 */
[----:B0-----:R-:W-:Y:S01]  /*2c170*/  MOV R17, R3 ;  /* 0x0000000300117202 */ /* 0x001fe20000000f00 */
[----:B------:R-:W2:Y:S04]  /*2c180*/  LDL.128 R64, [R1+0x390] ;  /* 0x0003900001407983 */ /* 0x000ea80000100c00 */
[----:B------:R-:W2:Y:S04]  /*2c190*/  LDL.128 R104, [R1+0x420] ;  /* 0x0004200001687983 */ /* 0x000ea80000100c00 */
[----:B------:R-:W2:Y:S01]  /*2c1a0*/  LDL.128 R108, [R1+0x430] ;  /* 0x00043000016c7983 */ /* 0x000ea20000100c00 */
[----:B---3--:R-:W-:-:S03]  /*2c1b0*/  IMAD.WIDE R100, R0, 0x2, R16 ;  /* 0x0000000200647825 */ /* 0x008fc600078e0210 */
[----:B------:R-:W-:-:S04]  /*2c1c0*/  IADD3 R123, P0, R100, 0x4040, RZ ;  /* 0x00004040647b7810 */ /* 0x000fc80007f1e0ff */
[----:B------:R-:W-:-:S04]  /*2c1d0*/  LOP3.LUT R122, R123, 0x380, RZ, 0xc0, !PT ;  /* 0x000003807b7a7812 */ /* 0x000fc800078ec0ff */
[----:B------:R-:W-:-:S04]  /*2c1e0*/  SHF.R.U64 R122, R122, 0x3, RZ ;  /* 0x000000037a7a7819 */ /* 0x000fc800000012ff */
[----:B------:R-:W-:Y:S01]  /*2c1f0*/  LOP3.LUT R122, R122, R123, RZ, 0x3c, !PT ;  /* 0x0000007b7a7a7212 */ /* 0x000fe200078e3cff */
[----:B------:R-:W-:Y:S01]  /*2c200*/  IMAD.X R123, RZ, RZ, R101, P0 ;  /* 0x000000ffff7b7224 */ /* 0x000fe200000e0665 */
[C---:B------:R-:W-:Y:S02]  /*2c210*/  IADD3 R15, P0, R100.reuse, 0xc000, RZ ;  /* 0x0000c000640f7810 */ /* 0x040fe40007f1e0ff */
[C---:B------:R-:W-:Y:S02]  /*2c220*/  IADD3 R13, P1, R100.reuse, 0x20, RZ ;  /* 0x00000020640d7810 */ /* 0x040fe40007f3e0ff */
[----:B------:R-:W-:Y:S02]  /*2c230*/  IADD3 R103, P2, R100, 0x40, RZ ;  /* 0x0000004064677810 */ /* 0x000fe40007f5e0ff */
[----:B------:R-:W-:Y:S02]  /*2c240*/  LOP3.LUT R14, R15, 0x380, RZ, 0xc0, !PT ;  /* 0x000003800f0e7812 */ /* 0x000fe400078ec0ff */
[----:B------:R-:W-:-:S02]  /*2c250*/  LOP3.LUT R12, R13, 0x380, RZ, 0xc0, !PT ;  /* 0x000003800d0c7812 */ /* 0x000fc400078ec0ff */
[----:B------:R-:W-:Y:S02]  /*2c260*/  LOP3.LUT R102, R103, 0x380, RZ, 0xc0, !PT ;  /* 0x0000038067667812 */ /* 0x000fe400078ec0ff */
[C---:B------:R-:W-:Y:S02]  /*2c270*/  IADD3 R39, P4, R100.reuse, 0x4000, RZ ;  /* 0x0000400064277810 */ /* 0x040fe40007f9e0ff */
[C---:B------:R-:W-:Y:S02]  /*2c280*/  IADD3 R25, P3, R100.reuse, 0x60, RZ ;  /* 0x0000006064197810 */ /* 0x040fe40007f7e0ff */
[----:B------:R-:W-:Y:S02]  /*2c290*/  IADD3 R37, P5, R100, 0x4020, RZ ;  /* 0x0000402064257810 */ /* 0x000fe40007fbe0ff */
[----:B------:R-:W-:Y:S02]  /*2c2a0*/  SHF.R.U64 R14, R14, 0x3, RZ ;  /* 0x000000030e0e7819 */ /* 0x000fe400000012ff */
[----:B------:R-:W-:-:S02]  /*2c2b0*/  SHF.R.U64 R12, R12, 0x3, RZ ;  /* 0x000000030c0c7819 */ /* 0x000fc400000012ff */
[----:B------:R-:W-:Y:S02]  /*2c2c0*/  SHF.R.U64 R102, R102, 0x3, RZ ;  /* 0x0000000366667819 */ /* 0x000fe400000012ff */
[----:B------:R-:W-:Y:S02]  /*2c2d0*/  LOP3.LUT R38, R39, 0x380, RZ, 0xc0, !PT ;  /* 0x0000038027267812 */ /* 0x000fe400078ec0ff */
[----:B------:R-:W-:Y:S02]  /*2c2e0*/  LOP3.LUT R24, R25, 0x380, RZ, 0xc0, !PT ;  /* 0x0000038019187812 */ /* 0x000fe400078ec0ff */
[----:B------:R-:W-:Y:S02]  /*2c2f0*/  LOP3.LUT R36, R37, 0x380, RZ, 0xc0, !PT ;  /* 0x0000038025247812 */ /* 0x000fe400078ec0ff */
[----:B------:R-:W-:Y:S01]  /*2c300*/  LOP3.LUT R14, R14, R15, RZ, 0x3c, !PT ;  /* 0x0000000f0e0e7212 */ /* 0x000fe200078e3cff */
[--C-:B------:R-:W-:Y:S01]  /*2c310*/  IMAD.X R15, RZ, RZ, R101.reuse, P0 ;  /* 0x000000ffff0f7224 */ /* 0x100fe200000e0665 */
[----:B------:R-:W-:Y:S01]  /*2c320*/  LOP3.LUT R12, R12, R13, RZ, 0x3c, !PT ;  /* 0x0000000d0c0c7212 */ /* 0x000fe200078e3cff */
[--C-:B------:R-:W-:Y:S01]  /*2c330*/  IMAD.X R13, RZ, RZ, R101.reuse, P1 ;  /* 0x000000ffff0d7224 */ /* 0x100fe200008e0665 */
[----:B------:R-:W-:Y:S01]  /*2c340*/  LOP3.LUT R102, R102, R103, RZ, 0x3c, !PT ;  /* 0x0000006766667212 */ /* 0x000fe200078e3cff */
[----:B------:R-:W-:Y:S01]  /*2c350*/  IMAD.X R103, RZ, RZ, R101, P2 ;  /* 0x000000ffff677224 */ /* 0x000fe200010e0665 */
[----:B------:R-:W-:-:S02]  /*2c360*/  ISETP.NE.AND P0, PT, R217, RZ, PT ;  /* 0x000000ffd900720c */ /* 0x000fc40003f05270 */
[----:B------:R-:W-:Y:S02]  /*2c370*/  SHF.R.U64 R38, R38, 0x3, RZ ;  /* 0x0000000326267819 */ /* 0x000fe400000012ff */
[----:B------:R-:W-:Y:S02]  /*2c380*/  SHF.R.U64 R24, R24, 0x3, RZ ;  /* 0x0000000318187819 */ /* 0x000fe400000012ff */
[----:B------:R-:W-:Y:S02]  /*2c390*/  SHF.R.U64 R36, R36, 0x3, RZ ;  /* 0x0000000324247819 */ /* 0x000fe400000012ff */
[C---:B------:R-:W-:Y:S02]  /*2c3a0*/  IADD3 R35, P1, R100.reuse, 0x4060, RZ ;  /* 0x0000406064237810 */ /* 0x040fe40007f3e0ff */
[----:B------:R-:W-:Y:S02]  /*2c3b0*/  IADD3 R33, P2, R100, 0x8000, RZ ;  /* 0x0000800064217810 */ /* 0x000fe40007f5e0ff */
[----:B------:R-:W-:Y:S01]  /*2c3c0*/  SEL R217, R217, UR4, P0 ;  /* 0x00000004d9d97c07 */ /* 0x000fe20008000000 */
[----:B------:R-:W-:Y:S05]  /*2c3d0*/  WARPSYNC.ALL ;  /* 0x0000000000007948 */ /* 0x000fea0003800000 */
[----:B------:R-:W-:Y:S01]  /*2c3e0*/  LOP3.LUT R38, R38, R39, RZ, 0x3c, !PT ;  /* 0x0000002726267212 */ /* 0x000fe200078e3cff */
[--C-:B------:R-:W-:Y:S01]  /*2c3f0*/  IMAD.X R39, RZ, RZ, R101.reuse, P4 ;  /* 0x000000ffff277224 */ /* 0x100fe200020e0665 */
[----:B------:R-:W-:Y:S01]  /*2c400*/  LOP3.LUT R24, R24, R25, RZ, 0x3c, !PT ;  /* 0x0000001918187212 */ /* 0x000fe200078e3cff */
[--C-:B------:R-:W-:Y:S01]  /*2c410*/  IMAD.X R25, RZ, RZ, R101.reuse, P3 ;  /* 0x000000ffff197224 */ /* 0x100fe200018e0665 */
[----:B------:R-:W-:Y:S01]  /*2c420*/  LOP3.LUT R36, R36, R37, RZ, 0x3c, !PT ;  /* 0x0000002524247212 */ /* 0x000fe200078e3cff */
[----:B------:R-:W-:Y:S01]  /*2c430*/  IMAD.X R37, RZ, RZ, R101, P5 ;  /* 0x000000ffff257224 */ /* 0x000fe200028e0665 */
[----:B------:R-:W-:Y:S01]  /*2c440*/  LOP3.LUT R34, R35, 0x380, RZ, 0xc0, !PT ;  /* 0x0000038023227812 */ /* 0x000fe200078ec0ff */
[----:B------:R-:W-:Y:S01]  /*2c450*/  ULDC.64 UR6, c[0x0][0xd08] ;  /* 0x0003420000067ab9 */ /* 0x000fe20000000a00 */
[----:B------:R-:W-:Y:S01]  /*2c460*/  LOP3.LUT R32, R33, 0x380, RZ, 0xc0, !PT ;  /* 0x0000038021207812 */ /* 0x000fe200078ec0ff */
[----:B------:R-:W-:Y:S01]  /*2c470*/  ULDC.64 UR4, c[0x0][0xd00] ;  /* 0x0003400000047ab9 */ /* 0x000fe20000000a00 */
[----:B------:R-:W-:-:S02]  /*2c480*/  IADD3 R21, P4, R100, 0x8040, RZ ;  /* 0x0000804064157810 */ /* 0x000fc40007f9e0ff */
[C---:B------:R-:W-:Y:S02]  /*2c490*/  IADD3 R31, P3, R100.reuse, 0x8020, RZ ;  /* 0x00008020641f7810 */ /* 0x040fe40007f7e0ff */
[----:B------:R-:W-:Y:S02]  /*2c4a0*/  IADD3 R29, P5, R100, 0x8060, RZ ;  /* 0x00008060641d7810 */ /* 0x000fe40007fbe0ff */
[----:B------:R-:W-:Y:S02]  /*2c4b0*/  SHF.R.U64 R34, R34, 0x3, RZ ;  /* 0x0000000322227819 */ /* 0x000fe400000012ff */
[----:B------:R-:W-:Y:S02]  /*2c4c0*/  SHF.R.U64 R32, R32, 0x3, RZ ;  /* 0x0000000320207819 */ /* 0x000fe400000012ff */
[----:B------:R-:W-:Y:S02]  /*2c4d0*/  LOP3.LUT R20, R21, 0x380, RZ, 0xc0, !PT ;  /* 0x0000038015147812 */ /* 0x000fe400078ec0ff */
[----:B------:R-:W-:-:S02]  /*2c4e0*/  LOP3.LUT R61, R100, 0x380, RZ, 0xc0, !PT ;  /* 0x00000380643d7812 */ /* 0x000fc400078ec0ff */
[----:B------:R-:W-:Y:S02]  /*2c4f0*/  LOP3.LUT R30, R31, 0x380, RZ, 0xc0, !PT ;  /* 0x000003801f1e7812 */ /* 0x000fe400078ec0ff */
[----:B------:R-:W-:Y:S02]  /*2c500*/  LOP3.LUT R28, R29, 0x380, RZ, 0xc0, !PT ;  /* 0x000003801d1c7812 */ /* 0x000fe400078ec0ff */
[----:B------:R-:W-:Y:S01]  /*2c510*/  LOP3.LUT R34, R34, R35, RZ, 0x3c, !PT ;  /* 0x0000002322227212 */ /* 0x000fe200078e3cff */
[--C-:B------:R-:W-:Y:S01]  /*2c520*/  IMAD.X R35, RZ, RZ, R101.reuse, P1 ;  /* 0x000000ffff237224 */ /* 0x100fe200008e0665 */
[----:B------:R-:W-:Y:S01]  /*2c530*/  LOP3.LUT R32, R32, R33, RZ, 0x3c, !PT ;  /* 0x0000002120207212 */ /* 0x000fe200078e3cff */
[----:B------:R-:W-:Y:S01]  /*2c540*/  IMAD.X R33, RZ, RZ, R101, P2 ;  /* 0x000000ffff217224 */ /* 0x000fe200010e0665 */
[----:B------:R-:W-:Y:S02]  /*2c550*/  SHF.R.U64 R20, R20, 0x3, RZ ;  /* 0x0000000314147819 */ /* 0x000fe400000012ff */
[----:B------:R-:W-:-:S02]  /*2c560*/  SHF.R.U64 R61, R61, 0x3, RZ ;  /* 0x000000033d3d7819 */ /* 0x000fc400000012ff */
[----:B------:R-:W-:Y:S02]  /*2c570*/  SHF.R.U64 R30, R30, 0x3, RZ ;  /* 0x000000031e1e7819 */ /* 0x000fe400000012ff */
[C---:B------:R-:W-:Y:S02]  /*2c580*/  IADD3 R95, P1, R100.reuse, 0xc020, RZ ;  /* 0x0000c020645f7810 */ /* 0x040fe40007f3e0ff */
[----:B------:R-:W-:Y:S02]  /*2c590*/  IADD3 R93, P2, R100, 0xc040, RZ ;  /* 0x0000c040645d7810 */ /* 0x000fe40007f5e0ff */
[----:B------:R-:W-:Y:S02]  /*2c5a0*/  SHF.R.U64 R28, R28, 0x3, RZ ;  /* 0x000000031c1c7819 */ /* 0x000fe400000012ff */
[----:B------:R-:W-:Y:S01]  /*2c5b0*/  LOP3.LUT R20, R20, R21, RZ, 0x3c, !PT ;  /* 0x0000001514147212 */ /* 0x000fe200078e3cff */
[--C-:B------:R-:W-:Y:S01]  /*2c5c0*/  IMAD.X R21, RZ, RZ, R101.reuse, P4 ;  /* 0x000000ffff157224 */ /* 0x100fe200020e0665 */
[----:B------:R-:W-:Y:S01]  /*2c5d0*/  LOP3.LUT R60, R61, R100, RZ, 0x3c, !PT ;  /* 0x000000643d3c7212 */ /* 0x000fe200078e3cff */
[--C-:B------:R-:W-:Y:S01]  /*2c5e0*/  IMAD.MOV.U32 R61, RZ, RZ, R101.reuse ;  /* 0x000000ffff3d7224 */ /* 0x100fe200078e0065 */
[----:B------:R-:W-:Y:S01]  /*2c5f0*/  LOP3.LUT R30, R30, R31, RZ, 0x3c, !PT ;  /* 0x0000001f1e1e7212 */ /* 0x000fe200078e3cff */
[----:B------:R-:W-:Y:S01]  /*2c600*/  IMAD.X R31, RZ, RZ, R101, P3 ;  /* 0x000000ffff1f7224 */ /* 0x000fe200018e0665 */
[----:B------:R-:W-:-:S02]  /*2c610*/  LOP3.LUT R94, R95, 0x380, RZ, 0xc0, !PT ;  /* 0x000003805f5e7812 */ /* 0x000fc400078ec0ff */
[----:B------:R-:W-:Y:S02]  /*2c620*/  LOP3.LUT R92, R93, 0x380, RZ, 0xc0, !PT ;  /* 0x000003805d5c7812 */ /* 0x000fe400078ec0ff */
[----:B------:R-:W-:Y:S01]  /*2c630*/  LOP3.LUT R28, R28, R29, RZ, 0x3c, !PT ;  /* 0x0000001d1c1c7212 */ /* 0x000fe200078e3cff */
[----:B------:R-:W-:Y:S01]  /*2c640*/  IMAD.X R29, RZ, RZ, R101, P5 ;  /* 0x000000ffff1d7224 */ /* 0x000fe200028e0665 */
[----:B----4-:R-:W-:Y:S02]  /*2c650*/  F2FP.BF16.F32.PACK_AB R56, R57, R56 ;  /* 0x000000383938723e */ /* 0x010fe400000010ff */
[----:B------:R-:W-:Y:S02]  /*2c660*/  SHF.R.U64 R94, R94, 0x3, RZ ;  /* 0x000000035e5e7819 */ /* 0x000fe400000012ff */
[----:B------:R-:W-:Y:S02]  /*2c670*/  SHF.R.U64 R92, R92, 0x3, RZ ;  /* 0x000000035c5c7819 */ /* 0x000fe400000012ff */
[----:B------:R-:W-:-:S02]  /*2c680*/  F2FP.BF16.F32.PACK_AB R57, R59, R58 ;  /* 0x0000003a3b39723e */ /* 0x000fc400000010ff */
[----:B--2---:R-:W-:Y:S02]  /*2c690*/  F2FP.BF16.F32.PACK_AB R52, R53, R52 ;  /* 0x000000343534723e */ /* 0x004fe400000010ff */
[----:B------:R-:W-:Y:S02]  /*2c6a0*/  MOV R61, R60 ;  /* 0x0000003c003d7202 */ /* 0x000fe40000000f00 */
[----:B------:R-:W-:Y:S02]  /*2c6b0*/  MOV R26, R38 ;  /* 0x00000026001a7202 */ /* 0x000fe40000000f00 */
[----:B-1----:R-:W-:Y:S02]  /*2c6c0*/  MOV R96, R36 ;  /* 0x0000002400607202 */ /* 0x002fe40000000f00 */
[----:B------:R-:W-:Y:S01]  /*2c6d0*/  MOV R20, R20 ;  /* 0x0000001400147202 */ /* 0x000fe20000000f00 */
[----:B------:R-:W2:Y:S01]  /*2c6e0*/  LDL.128 R36, [R1+0x2e0] ;  /* 0x0002e00001247983 */ /* 0x000ea20000100c00 */
[----:B------:R-:W-:-:S02]  /*2c6f0*/  F2FP.BF16.F32.PACK_AB R58, R9, R8 ;  /* 0x00000008093a723e */ /* 0x000fc400000010ff */
[----:B------:R-:W-:Y:S01]  /*2c700*/  F2FP.BF16.F32.PACK_AB R59, R11, R10 ;  /* 0x0000000a0b3b723e */ /* 0x000fe200000010ff */
[----:B------:R-:W-:Y:S01]  /*2c710*/  BAR.SYNC.DEFER_BLOCKING 0x1, 0x100 ;  /* 0x0044000000007b1d */ /* 0x000fe20000010000 */
[----:B------:R-:W-:Y:S02]  /*2c720*/  F2FP.BF16.F32.PACK_AB R53, R55, R54 ;  /* 0x000000363735723e */ /* 0x000fe400000010ff */
[----:B------:R-:W-:Y:S02]  /*2c730*/  MOV R60, R12 ;  /* 0x0000000c003c7202 */ /* 0x000fe40000000f00 */
[----:B------:R-:W-:Y:S02]  /*2c740*/  MOV R3, R30 ;  /* 0x0000001e00037202 */ /* 0x000fe40000000f00 */
[----:B------:R-:W-:Y:S01]  /*2c750*/  MOV R21, R28 ;  /* 0x0000001c00157202 */ /* 0x000fe20000000f00 */
[----:B------:R-:W3:Y:S01]  /*2c760*/  LDL.128 R8, [R1+0x320] ;  /* 0x0003200001087983 */ /* 0x000ee20000100c00 */
[----:B------:R-:W-:-:S02]  /*2c770*/  F2FP.BF16.F32.PACK_AB R54, R5, R4 ;  /* 0x000000040536723e */ /* 0x000fc400000010ff */
[----:B------:R-:W-:Y:S01]  /*2c780*/  F2FP.BF16.F32.PACK_AB R55, R7, R6 ;  /* 0x000000060737723e */ /* 0x000fe200000010ff */
[----:B------:R-:W4:Y:S01]  /*2c790*/  LDL.128 R28, [R1+0x300] ;  /* 0x00030000011c7983 */ /* 0x000f220000100c00 */
[----:B------:R-:W-:Y:S02]  /*2c7a0*/  F2FP.BF16.F32.PACK_AB R44, R45, R44 ;  /* 0x0000002c2d2c723e */ /* 0x000fe400000010ff */
[----:B------:R-:W-:Y:S01]  /*2c7b0*/  MOV R122, R122 ;  /* 0x0000007a007a7202 */ /* 0x000fe20000000f00 */
[----:B------:R-:W4:Y:S01]  /*2c7c0*/  LDL.128 R4, [R1+0x2f0] ;  /* 0x0002f00001047983 */ /* 0x000f220000100c00 */
[----:B------:R-:W-:Y:S02]  /*2c7d0*/  F2FP.BF16.F32.PACK_AB R45, R47, R46 ;  /* 0x0000002e2f2d723e */ /* 0x000fe400000010ff */
        /* <DEDUP_REMOVED lines=8> */
[----:B------:R-:W-:Y:S01]  /*2c860*/  F2FP.BF16.F32.PACK_AB R46, R49, R48 ;  /* 0x00000030312e723e */ /* 0x000fe200000010ff */
[----:B------:R-:W4:Y:S01]  /*2c870*/  LDL.128 R32, [R1+0x310] ;  /* 0x0003100001207983 */ /* 0x000f220000100c00 */
[----:B------:R-:W-:Y:S02]  /*2c880*/  F2FP.BF16.F32.PACK_AB R47, R51, R50 ;  /* 0x00000032332f723e */ /* 0x000fe400000010ff */
[----:B------:R-:W-:Y:S01]  /*2c890*/  MOV R24, R14 ;  /* 0x0000000e00187202 */ /* 0x000fe20000000f00 */
[----:B------:R0:W-:Y:S01]  /*2c8a0*/  STSM.16.M88.4 [R61], R56 ;  /* 0x000000383d007844 */ /* 0x0001e20000000200 */
[----:B------:R-:W-:-:S03]  /*2c8b0*/  IADD3 R120, P0, R100, 0xc060, RZ ;  /* 0x0000c06064787810 */ /* 0x000fc60007f1e0ff */
[----:B------:R-:W4:Y:S01]  /*2c8c0*/  LDL.128 R12, [R1+0x330] ;  /* 0x00033000010c7983 */ /* 0x000f220000100c00 */
[----:B------:R-:W-:-:S03]  /*2c8d0*/  F2FP.BF16.F32.PACK_AB R88, R89, R88 ;  /* 0x000000585958723e */ /* 0x000fc600000010ff */
[----:B------:R1:W-:Y:S01]  /*2c8e0*/  STSM.16.M88.4 [R60], R52 ;  /* 0x000000343c007844 */ /* 0x0003e20000000200 */
[----:B------:R-:W-:Y:S02]  /*2c8f0*/  MOV R124, R94 ;  /* 0x0000005e007c7202 */ /* 0x000fe40000000f00 */
[----:B------:R-:W-:Y:S01]  /*2c900*/  MOV R125, R92 ;  /* 0x0000005c007d7202 */ /* 0x000fe20000000f00 */
[----:B------:R1:W-:Y:S01]  /*2c910*/  STSM.16.M88.4 [R102], R44 ;  /* 0x0000002c66007844 */ /* 0x0003e20000000200 */
[----:B------:R-:W-:Y:S01]  /*2c920*/  F2FP.BF16.F32.PACK_AB R89, R91, R90 ;  /* 0x0000005a5b59723e */ /* 0x000fe200000010ff */
[----:B------:R-:W-:Y:S01]  /*2c930*/  IMAD.X R121, RZ, RZ, R101, P0 ;  /* 0x000000ffff797224 */ /* 0x000fe200000e0665 */
[----:B------:R-:W-:Y:S01]  /*2c940*/  F2FP.BF16.F32.PACK_AB R90, R41, R40 ;  /* 0x00000028295a723e */ /* 0x000fe200000010ff */
[----:B0-----:R-:W4:Y:S01]  /*2c950*/  LDL.128 R56, [R1+0x3b0] ;  /* 0x0003b00001387983 */ /* 0x001f220000100c00 */
[----:B------:R-:W-:-:S03]  /*2c960*/  F2FP.BF16.F32.PACK_AB R91, R43, R42 ;  /* 0x0000002a2b5b723e */ /* 0x000fc600000010ff */
[----:B------:R-:W4:Y:S04]  /*2c970*/  LDL.128 R48, [R1+0x3d0] ;  /* 0x0003d00001307983 */ /* 0x000f280000100c00 */
[----:B-1----:R-:W4:Y:S04]  /*2c980*/  LDL.128 R60, [R1+0x3a0] ;  /* 0x0003a000013c7983 */ /* 0x002f280000100c00 */
[----:B------:R-:W4:Y:S04]  /*2c990*/  LDL.128 R52, [R1+0x3c0] ;  /* 0x0003c00001347983 */ /* 0x000f280000100c00 */
[----:B------:R-:W4:Y:S04]  /*2c9a0*/  LDL.128 R44, [R1+0x3e0] ;  /* 0x0003e000012c7983 */ /* 0x000f280000100c00 */
[----:B------:R-:W4:Y:S04]  /*2c9b0*/  LDL.128 R92, [R1+0x400] ;  /* 0x00040000015c7983 */ /* 0x000f280000100c00 */
[----:B------:R-:W4:Y:S04]  /*2c9c0*/  LDL.128 R40, [R1+0x3f0] ;  /* 0x0003f00001287983 */ /* 0x000f280000100c00 */
[----:B------:R-:W4:Y:S01]  /*2c9d0*/  LDL.128 R100, [R1+0x410] ;  /* 0x0004100001647983 */ /* 0x000f220000100c00 */
[----:B------:R-:W-:-:S02]  /*2c9e0*/  F2FP.BF16.F32.PACK_AB R112, R113, R112 ;  /* 0x000000707170723e */ /* 0x000fc400000010ff */
[----:B------:R-:W-:Y:S02]  /*2c9f0*/  LOP3.LUT R113, R120, 0x380, RZ, 0xc0, !PT ;  /* 0x0000038078717812 */ /* 0x000fe400078ec0ff */
[----:B------:R-:W-:Y:S02]  /*2ca00*/  ISETP.NE.U32.AND P0, PT, RZ, UR6, PT ;  /* 0x00000006ff007c0c */ /* 0x000fe4000bf05070 */
[----:B------:R-:W-:Y:S02]  /*2ca10*/  SHF.R.U64 R113, R113, 0x3, RZ ;  /* 0x0000000371717819 */ /* 0x000fe400000012ff */
[----:B------:R-:W-:Y:S02]  /*2ca20*/  ISETP.NE.AND.EX P0, PT, RZ, UR7, PT, P0 ;  /* 0x00000007ff007c0c */ /* 0x000fe4000bf05300 */
[----:B------:R-:W-:Y:S02]  /*2ca30*/  LOP3.LUT R120, R113, R120, RZ, 0x3c, !PT ;  /* 0x0000007871787212 */ /* 0x000fe400078e3cff */
[----:B------:R-:W-:-:S02]  /*2ca40*/  F2FP.BF16.F32.PACK_AB R113, R115, R114 ;  /* 0x000000727371723e */ /* 0x000fc400000010ff */
[----:B------:R-:W-:Y:S02]  /*2ca50*/  F2FP.BF16.F32.PACK_AB R114, R117, R116 ;  /* 0x000000747572723e */ /* 0x000fe400000010ff */
[----:B------:R-:W-:Y:S02]  /*2ca60*/  F2FP.BF16.F32.PACK_AB R115, R119, R118 ;  /* 0x000000767773723e */ /* 0x000fe400000010ff */
[----:B------:R-:W-:Y:S01]  /*2ca70*/  F2FP.BF16.F32.PACK_AB R84, R85, R84 ;  /* 0x000000545554723e */ /* 0x000fe200000010ff */
[----:B------:R-:W-:Y:S01]  /*2ca80*/  STSM.16.M88.4 [R25], R88 ;  /* 0x0000005819007844 */ /* 0x000fe20000000200 */
[----:B------:R-:W-:Y:S02]  /*2ca90*/  F2FP.BF16.F32.PACK_AB R85, R87, R86 ;  /* 0x000000565755723e */ /* 0x000fe400000010ff */
[----:B------:R-:W-:Y:S01]  /*2caa0*/  F2FP.BF16.F32.PACK_AB R76, R77, R76 ;  /* 0x0000004c4d4c723e */ /* 0x000fe200000010ff */
        /* <DEDUP_REMOVED lines=19> */
[----:B------:R-:W-:Y:S02]  /*2cbe0*/  F2FP.BF16.F32.PACK_AB R37, R39, R38 ;  /* 0x000000262725723e */ /* 0x000fe400000010ff */
[----:B---3--:R-:W-:Y:S02]  /*2cbf0*/  F2FP.BF16.F32.PACK_AB R8, R9, R8 ;  /* 0x000000080908723e */ /* 0x008fe400000010ff */
[----:B------:R-:W-:Y:S02]  /*2cc00*/  F2FP.BF16.F32.PACK_AB R9, R11, R10 ;  /* 0x0000000a0b09723e */ /* 0x000fe400000010ff */
[----:B----4-:R-:W-:-:S02]  /*2cc10*/  F2FP.BF16.F32.PACK_AB R28, R29, R28 ;  /* 0x0000001c1d1c723e */ /* 0x010fc400000010ff */
[----:B------:R-:W-:Y:S02]  /*2cc20*/  F2FP.BF16.F32.PACK_AB R29, R31, R30 ;  /* 0x0000001e1f1d723e */ /* 0x000fe400000010ff */
[----:B------:R-:W-:Y:S02]  /*2cc30*/  F2FP.BF16.F32.PACK_AB R38, R5, R4 ;  /* 0x000000040526723e */ /* 0x000fe400000010ff */
[----:B------:R-:W-:Y:S01]  /*2cc40*/  F2FP.BF16.F32.PACK_AB R39, R7, R6 ;  /* 0x000000060727723e */ /* 0x000fe200000010ff */
[----:B------:R-:W0:Y:S04]  /*2cc50*/  LDC.64 R4, c[0x0][0xd00] ;  /* 0x00034000ff047b82 */ /* 0x000e280000000a00 */
[----:B------:R-:W-:Y:S04]  /*2cc60*/  STSM.16.M88.4 [R96], R36 ;  /* 0x0000002460007844 */ /* 0x000fe80000000200 */
[----:B------:R-:W1:Y:S01]  /*2cc70*/  @P0 LDC.64 R6, c[0x0][0xd08] ;  /* 0x00034200ff060b82 */ /* 0x000e620000000a00 */
[----:B------:R-:W-:-:S02]  /*2cc80*/  F2FP.BF16.F32.PACK_AB R30, R33, R32 ;  /* 0x00000020211e723e */ /* 0x000fc400000010ff */
[----:B------:R-:W-:Y:S02]  /*2cc90*/  F2FP.BF16.F32.PACK_AB R31, R35, R34 ;  /* 0x00000022231f723e */ /* 0x000fe400000010ff */
[----:B------:R-:W-:Y:S02]  /*2cca0*/  F2FP.BF16.F32.PACK_AB R10, R13, R12 ;  /* 0x0000000c0d0a723e */ /* 0x000fe400000010ff */
[----:B------:R-:W-:Y:S01]  /*2ccb0*/  F2FP.BF16.F32.PACK_AB R11, R15, R14 ;  /* 0x0000000e0f0b723e */ /* 0x000fe200000010ff */
[----:B------:R-:W-:Y:S04]  /*2ccc0*/  STSM.16.M88.4 [R122], R28 ;  /* 0x0000001c7a007844 */ /* 0x000fe80000000200 */
[----:B------:R2:W-:Y:S04]  /*2ccd0*/  STSM.16.M88.4 [R123], R8 ;  /* 0x000000087b007844 */ /* 0x0005e80000000200 */
[----:B------:R3:W-:Y:S04]  /*2cce0*/  STSM.16.M88.4 [R0], R84 ;  /* 0x0000005400007844 */ /* 0x0007e80000000200 */
[----:B------:R4:W-:Y:S01]  /*2ccf0*/  STSM.16.M88.4 [R3], R76 ;  /* 0x0000004c03007844 */ /* 0x0009e20000000200 */
        /* <DEDUP_REMOVED lines=8> */
[----:B--2---:R-:W-:Y:S01]  /*2cd80*/  IMAD.MOV.U32 R8, RZ, RZ, RZ ;  /* 0x000000ffff087224 */ /* 0x004fe200078e00ff */
[----:B------:R-:W-:Y:S01]  /*2cd90*/  F2FP.BF16.F32.PACK_AB R54, R49, R48 ;  /* 0x000000303136723e */ /* 0x000fe200000010ff */
[----:B---3--:R-:W-:Y:S01]  /*2cda0*/  IMAD.U32 R0, RZ, RZ, UR6 ;  /* 0x00000006ff007e24 */ /* 0x008fe2000f8e00ff */
[----:B------:R-:W-:Y:S01]  /*2cdb0*/  F2FP.BF16.F32.PACK_AB R55, R51, R50 ;  /* 0x000000323337723e */ /* 0x000fe200000010ff */
[----:B0-----:R-:W-:Y:S01]  /*2cdc0*/  IMAD.WIDE R4, R218, 0x4, R4 ;  /* 0x00000004da047825 */ /* 0x001fe200078e0204 */
[----:B------:R-:W-:Y:S01]  /*2cdd0*/  F2FP.BF16.F32.PACK_AB R45, R47, R46 ;  /* 0x0000002e2f2d723e */ /* 0x000fe200000010ff */
[----:B----4-:R-:W0:Y:S01]  /*2cde0*/  LDC R3, c[0x0][0xce8] ;  /* 0x00033a00ff037b82 */ /* 0x010e220000000800 */
[----:B------:R-:W-:Y:S02]  /*2cdf0*/  F2FP.BF16.F32.PACK_AB R46, R41, R40 ;  /* 0x00000028292e723e */ /* 0x000fe400000010ff */
[----:B------:R-:W-:-:S02]  /*2ce00*/  F2FP.BF16.F32.PACK_AB R47, R43, R42 ;  /* 0x0000002a2b2f723e */ /* 0x000fc400000010ff */
[----:B------:R-:W-:Y:S01]  /*2ce10*/  F2FP.BF16.F32.PACK_AB R93, R95, R94 ;  /* 0x0000005e5f5d723e */ /* 0x000fe200000010ff */
[----:B------:R2:W-:Y:S01]  /*2ce20*/  STSM.16.M88.4 [R20], R68 ;  /* 0x0000004414007844 */ /* 0x0005e20000000200 */
[----:B------:R-:W-:Y:S02]  /*2ce30*/  F2FP.BF16.F32.PACK_AB R94, R101, R100 ;  /* 0x00000064655e723e */ /* 0x000fe400000010ff */
[----:B------:R-:W-:Y:S01]  /*2ce40*/  F2FP.BF16.F32.PACK_AB R95, R103, R102 ;  /* 0x00000066675f723e */ /* 0x000fe200000010ff */
[----:B------:R2:W-:Y:S04]  /*2ce50*/  STSM.16.M88.4 [R21], R60 ;  /* 0x0000003c15007844 */ /* 0x0005e80000000200 */
[----:B------:R2:W-:Y:S04]  /*2ce60*/  STSM.16.M88.4 [R24], R52 ;  /* 0x0000003418007844 */ /* 0x0005e80000000200 */
[----:B------:R2:W-:Y:S04]  /*2ce70*/  STSM.16.M88.4 [R124], R44 ;  /* 0x0000002c7c007844 */ /* 0x0005e80000000200 */
[----:B------:R2:W-:Y:S04]  /*2ce80*/  STSM.16.M88.4 [R125], R92 ;  /* 0x0000005c7d007844 */ /* 0x0005e80000000200 */
[----:B------:R2:W-:Y:S01]  /*2ce90*/  STSM.16.M88.4 [R120], R104 ;  /* 0x0000006878007844 */ /* 0x0005e20000000200 */
[----:B------:R-:W-:Y:S01]  /*2cea0*/  BAR.SYNC.DEFER_BLOCKING 0x1, 0x100 ;  /* 0x0044000000007b1d */ /* 0x000fe20000010000 */
[----:B-1----:R-:W-:-:S05]  /*2ceb0*/  @P0 IMAD.WIDE R6, R218, 0x4, R6 ;  /* 0x00000004da060825 */ /* 0x002fca00078e0206 */
[----:B------:R2:W5:Y:S04]  /*2cec0*/  @P1 LDG.E R8, desc[UR44][R4.64] ;  /* 0x0000002c04081981 */ /* 0x000568000c1e1900 */
[----:B------:R2:W5:Y:S01]  /*2ced0*/  @P0 LDG.E R0, desc[UR44][R6.64] ;  /* 0x0000002c06000981 */ /* 0x000562000c1e1900 */
[----:B------:R-:W-:Y:S05]  /*2cee0*/  @P0 BRA `(.L_x_13128) ;  /* 0x0000000000100947 */ /* 0x000fea0003800000 */
[----:B------:R-:W-:Y:S05]  /*2cef0*/  @!P1 BRA `(.L_x_13128) ;  /* 0x00000000000c9947 */ /* 0x000fea0003800000 */
[----:B--2---:R-:W2:Y:S04]  /*2cf00*/  LDG.E R7, desc[UR44][R4.64] ;  /* 0x0000002c04077981 */ /* 0x004ea8000c1e1900 */
[----:B-----5:R-:W2:Y:S02]  /*2cf10*/  LDG.E R0, desc[UR44][R4.64+0x4] ;  /* 0x0000042c04007981 */ /* 0x020ea4000c1e1900 */
[----:B--2---:R-:W-:-:S07]  /*2cf20*/  IMAD.IADD R0, R0, 0x1, -R7 ;  /* 0x0000000100007824 */ /* 0x004fce00078e0a07 */
.L_x_13128:
[----:B--2---:R-:W2:Y:S04]  /*2cf30*/  LDL R4, [R1+0x514] ;  /* 0x0005140001047983 */ /* 0x004ea80000100800 */
[----:B------:R-:W3:Y:S01]  /*2cf40*/  LDL R28, [R1+0x51c] ;  /* 0x00051c00011c7983 */ /* 0x000ee20000100800 */
[----:B0----5:R-:W-:Y:S02]  /*2cf50*/  IMAD R0, R0, R3, RZ ;  /* 0x0000000300007224 */ /* 0x021fe400078e02ff */
[----:B------:R-:W-:Y:S01]  /*2cf60*/  IMAD.IADD R33, R204, 0x1, R216 ;  /* 0x00000001cc217824 */ /* 0x000fe200078e02d8 */
[----:B------:R-:W-:Y:S01]  /*2cf70*/  ISETP.GT.AND P3, PT, R217, 0x1, PT ;  /* 0x00000001d900780c */ /* 0x000fe20003f64270 */
[----:B------:R-:W-:Y:S01]  /*2cf80*/  IMAD.MOV.U32 R9, RZ, RZ, 0xab8 ;  /* 0x00000ab8ff097424 */ /* 0x000fe200078e00ff */
[----:B------:R-:W-:Y:S01]  /*2cf90*/  ISETP.NE.AND P2, PT, R3, 0x1, PT ;  /* 0x000000010300780c */ /* 0x000fe20003f45270 */
[----:B------:R-:W0:Y:S03]  /*2cfa0*/  LDC.64 R20, c[0x0][0xca8] ;  /* 0x00032a00ff147b82 */ /* 0x000e260000000a00 */
[----:B------:R-:W-:-:S05]  /*2cfb0*/  SEL R9, R9, 0xa78, P3 ;  /* 0x00000a7809097807 */ /* 0x000fca0001800000 */
[----:B------:R-:W1:Y:S08]  /*2cfc0*/  LDC.64 R6, c[0x0][R9+0x220] ;  /* 0x0000880009067b82 */ /* 0x000e700000000a00 */
[----:B------:R-:W4:Y:S08]  /*2cfd0*/  LDC.64 R10, c[0x0][R9+0x218] ;  /* 0x00008600090a7b82 */ /* 0x000f300000000a00 */
[----:B------:R4:W4:Y:S01]  /*2cfe0*/  LDC.64 R14, c[0x0][R9+0x228] ;  /* 0x00008a00090e7b82 */ /* 0x0009220000000a00 */
[----:B------:R-:W-:-:S07]  /*2cff0*/  ISETP.NE.U32.AND P1, PT, RZ, UR4, PT ;  /* 0x00000004ff007c0c */ /* 0x000fce000bf25070 */
[----:B------:R-:W4:Y:S01]  /*2d000*/  @P2 LDC R13, c[0x0][0xcec] ;  /* 0x00033b00ff0d2b82 */ /* 0x000f220000000800 */
[----:B------:R-:W-:-:S07]  /*2d010*/  ISETP.NE.AND.EX P1, PT, RZ, UR5, PT, P1 ;  /* 0x00000005ff007c0c */ /* 0x000fce000bf25310 */
[----:B------:R-:W4:Y:S01]  /*2d020*/  @P2 LDC R26, c[0x0][0xcf0] ;  /* 0x00033c00ff1a2b82 */ /* 0x000f220000000800 */
[----:B------:R-:W-:Y:S02]  /*2d030*/  SHF.R.S32.HI R24, RZ, 0x1f, R218 ;  /* 0x0000001fff187819 */ /* 0x000fe400000114da */
[----:B------:R-:W-:Y:S02]  /*2d040*/  SEL R12, R218, RZ, !P1 ;  /* 0x000000ffda0c7207 */ /* 0x000fe40004800000 */
[----:B--2---:R-:W-:-:S03]  /*2d050*/  LOP3.LUT P0, RZ, R4, 0x3, RZ, 0xc0, !PT ;  /* 0x0000000304ff7812 */ /* 0x004fc6000780c0ff */
[----:B0-----:R-:W0:Y:S01]  /*2d060*/  @!P3 LDC R20, c[0x0][0xc50] ;  /* 0x00031400ff14bb82 */ /* 0x001e220000000800 */
[----:B------:R-:W-:Y:S01]  /*2d070*/  ISETP.GE.OR P4, PT, R33, R0, P0 ;  /* 0x000000002100720c */ /* 0x000fe20000786670 */
[----:B---3--:R-:W-:-:S06]  /*2d080*/  IMAD.IADD R28, R28, 0x1, R216 ;  /* 0x000000011c1c7824 */ /* 0x008fcc00078e02d8 */
[----:B------:R-:W2:Y:S06]  /*2d090*/  @!P3 LDC R21, c[0x0][0xc54] ;  /* 0x00031500ff15bb82 */ /* 0x000eac0000000800 */
[----:B------:R-:W3:Y:S02]  /*2d0a0*/  @!P4 LDL R29, [R1+0x220] ;  /* 0x00022000011dc983 */ /* 0x000ee40000100800 */
[----:B------:R4:W0:Y:S01]  /*2d0b0*/  LDC.64 R4, c[0x0][R9+0x210] ;  /* 0x0000840009047b82 */ /* 0x0008220000000a00 */
[----:B------:R-:W-:Y:S01]  /*2d0c0*/  SEL R25, R24, RZ, !P1 ;  /* 0x000000ff18197207 */ /* 0x000fe20004800000 */
[----:B-1----:R-:W-:-:S02]  /*2d0d0*/  IMAD R7, R7, R12, RZ ;  /* 0x0000000c07077224 */ /* 0x002fc400078e02ff */
[-C--:B----4-:R-:W-:Y:S02]  /*2d0e0*/  IMAD R31, R11, R156.reuse, RZ ;  /* 0x0000009c0b1f7224 */ /* 0x090fe400078e02ff */
[----:B------:R-:W-:Y:S01]  /*2d0f0*/  IMAD R35, R6, R25, R7 ;  /* 0x0000001906237224 */ /* 0x000fe200078e0207 */
[----:B------:R-:W-:Y:S01]  /*2d100*/  SEL R25, R224, RZ, P3 ;  /* 0x000000ffe0197207 */ /* 0x000fe20001800000 */
[----:B------:R-:W-:Y:S01]  /*2d110*/  IMAD.WIDE.U32 R10, R10, R156, RZ ;  /* 0x0000009c0a0a7225 */ /* 0x000fe200078e00ff */
[----:B------:R-:W-:-:S03]  /*2d120*/  SHF.R.S32.HI R9, RZ, 0x1f, R8 ;  /* 0x0000001fff097819 */ /* 0x000fc60000011408 */
[----:B------:R-:W-:-:S04]  /*2d130*/  IMAD.WIDE.U32 R6, R6, R12, RZ ;  /* 0x0000000c06067225 */ /* 0x000fc800078e00ff */
[----:B------:R-:W-:Y:S01]  /*2d140*/  @P2 IMAD.HI.U32 R13, R28, R13, RZ ;  /* 0x0000000d1c0d2227 */ /* 0x000fe200078e00ff */
[----:B------:R-:W-:-:S03]  /*2d150*/  IADD3 R6, P1, P5, R6, R10, R8 ;  /* 0x0000000a06067210 */ /* 0x000fc60007d3e008 */
[----:B------:R-:W-:Y:S02]  /*2d160*/  IMAD.IADD R24, R11, 0x1, R31 ;  /* 0x000000010b187824 */ /* 0x000fe400078e021f */
[----:B------:R-:W-:Y:S02]  /*2d170*/  IMAD.IADD R11, R7, 0x1, R35 ;  /* 0x00000001070b7824 */ /* 0x000fe400078e0223 */
[----:B------:R-:W-:Y:S01]  /*2d180*/  IMAD.MOV.U32 R7, RZ, RZ, R28 ;  /* 0x000000ffff077224 */ /* 0x000fe200078e001c */
[----:B------:R-:W-:Y:S01]  /*2d190*/  @P2 SHF.R.U32.HI R7, RZ, R26, R13 ;  /* 0x0000001aff072219 */ /* 0x000fe2000001160d */
[-C--:B------:R-:W-:Y:S01]  /*2d1a0*/  IMAD R31, R15, R25.reuse, RZ ;  /* 0x000000190f1f7224 */ /* 0x080fe200078e02ff */
[----:B------:R-:W-:Y:S01]  /*2d1b0*/  IADD3.X R11, R11, R24, R9, P1, P5 ;  /* 0x000000180b0b7210 */ /* 0x000fe20000fea409 */
[----:B------:R-:W-:-:S04]  /*2d1c0*/  IMAD.WIDE.U32 R14, R14, R25, RZ ;  /* 0x000000190e0e7225 */ /* 0x000fc800078e00ff */
[----:B------:R-:W-:Y:S01]  /*2d1d0*/  IMAD.MOV R10, RZ, RZ, -R7 ;  /* 0x000000ffff0a7224 */ /* 0x000fe200078e0a07 */
[----:B------:R-:W-:Y:S01]  /*2d1e0*/  IADD3 R14, P1, P5, R7, R6, R14 ;  /* 0x00000006070e7210 */ /* 0x000fe20007d3e00e */
[----:B------:R-:W-:Y:S01]  /*2d1f0*/  IMAD.IADD R31, R15, 0x1, R31 ;  /* 0x000000010f1f7824 */ /* 0x000fe200078e021f */
[----:B------:R-:W-:Y:S01]  /*2d200*/  SHF.R.S32.HI R6, RZ, 0x1f, R7 ;  /* 0x0000001fff067819 */ /* 0x000fe20000011407 */
[----:B------:R-:W-:-:S03]  /*2d210*/  IMAD R7, R3, R10, R28 ;  /* 0x0000000a03077224 */ /* 0x000fc600078e021c */
[----:B------:R-:W-:Y:S02]  /*2d220*/  IADD3.X R15, R6, R11, R31, P1, P5 ;  /* 0x0000000b060f7210 */ /* 0x000fe40000fea41f */
[----:B------:R-:W-:Y:S01]  /*2d230*/  SHF.R.S32.HI R11, RZ, 0x1f, R7 ;  /* 0x0000001fff0b7819 */ /* 0x000fe20000011407 */
[-C--:B0-----:R-:W-:Y:S02]  /*2d240*/  IMAD R5, R5, R7.reuse, RZ ;  /* 0x0000000705057224 */ /* 0x081fe400078e02ff */
[----:B------:R-:W-:-:S04]  /*2d250*/  IMAD.WIDE.U32 R14, R4, R7, R14 ;  /* 0x00000007040e7225 */ /* 0x000fc800078e000e */
[----:B------:R-:W-:Y:S01]  /*2d260*/  IMAD R5, R4, R11, R5 ;  /* 0x0000000b04057224 */ /* 0x000fe200078e0205 */
[C---:B------:R-:W-:Y:S01]  /*2d270*/  LEA R20, P1, R14.reuse, R20, 0x2 ;  /* 0x000000140e147211 */ /* 0x040fe200078210ff */
[----:B------:R-:W-:Y:S02]  /*2d280*/  VIADD R7, R33, 0x8 ;  /* 0x0000000821077836 */ /* 0x000fe40000000000 */
[----:B------:R-:W-:Y:S02]  /*2d290*/  IMAD.IADD R4, R15, 0x1, R5 ;  /* 0x000000010f047824 */ /* 0x000fe400078e0205 */
[----:B------:R-:W-:Y:S01]  /*2d2a0*/  SHFL.IDX PT, R10, R20, RZ, 0x1c1f ;  /* 0x001c1fff140a7589 */ /* 0x000fe200000e0000 */
[----:B------:R-:W-:Y:S02]  /*2d2b0*/  ISETP.GE.OR P0, PT, R7, R0, P0 ;  /* 0x000000000700720c */ /* 0x000fe40000706670 */
[----:B--2---:R-:W-:-:S05]  /*2d2c0*/  LEA.HI.X R21, R14, R21, R4, 0x2, P1 ;  /* 0x000000150e157211 */ /* 0x004fca00008f1404 */
[----:B------:R-:W3:Y:S04]  /*2d2d0*/  SHFL.IDX PT, R11, R21, RZ, 0x1c1f ;  /* 0x001c1fff150b7589 */ /* 0x000ee800000e0000 */
[----:B---3--:R-:W-:Y:S04]  /*2d2e0*/  @!P4 ST.E desc[UR44][R10.64], R29 ;  /* 0x0000001d0a00c985 */ /* 0x008fe8000c10192c */
[----:B------:R-:W2:Y:S04]  /*2d2f0*/  @!P0 LDL R13, [R1+0x224] ;  /* 0x00022400010d8983 */ /* 0x000ea80000100800 */
[----:B------:R-:W-:Y:S04]  /*2d300*/  SHFL.IDX PT, R4, R20, 0x1, 0x1c1f ;  /* 0x003c1f0014047f89 */ /* 0x000fe800000e0000 */
[----:B------:R-:W2:Y:S04]  /*2d310*/  SHFL.IDX PT, R5, R21, 0x1, 0x1c1f ;  /* 0x003c1f0015057f89 */ /* 0x000ea800000e0000 */
[----:B--2---:R0:W-:Y:S01]  /*2d320*/  @!P0 ST.E desc[UR44][R4.64], R13 ;  /* 0x0000000d04008985 */ /* 0x0041e2000c10192c */
[----:B------:R-:W-:Y:S05]  /*2d330*/  @P3 BRA `(.L_x_13129) ;  /* 0x0000000c00e83947 */ /* 0x000fea0003800000 */
[----:B------:R-:W2:Y:S01]  /*2d340*/  LDL R88, [R1+0x498] ;  /* 0x0004980001587983 */ /* 0x000ea20000100800 */
[----:B------:R-:W1:Y:S01]  /*2d350*/  @P2 LDC R10, c[0x0][0xcec] ;  /* 0x00033b00ff0a2b82 */ /* 0x000e620000000800 */
[----:B------:R-:W-:Y:S02]  /*2d360*/  ULDC.64 UR4, c[0x0][0xba0] ;  /* 0x0002e80000047ab9 */ /* 0x000fe40000000a00 */
[----:B------:R-:W3:Y:S01]  /*2d370*/  LDL R89, [R1+0x4a8] ;  /* 0x0004a80001597983 */ /* 0x000ee20000100800 */
[----:B------:R-:W-:-:S04]  /*2d380*/  IMAD R9, R9, UR4, RZ ;  /* 0x0000000409097c24 */ /* 0x000fc8000f8e02ff */
[C---:B------:R-:W-:Y:S02]  /*2d390*/  IMAD R11, R8.reuse, UR5, R9 ;  /* 0x00000005080b7c24 */ /* 0x040fe4000f8e0209 */
[----:B------:R-:W-:Y:S01]  /*2d3a0*/  IMAD.WIDE.U32 R8, R8, UR4, RZ ;  /* 0x0000000408087c25 */ /* 0x000fe2000f8e00ff */
[----:B------:R-:W-:-:S03]  /*2d3b0*/  ULDC.64 UR4, c[0x0][0xbe8] ;  /* 0x0002fa0000047ab9 */ /* 0x000fc60000000a00 */
[----:B------:R-:W-:Y:S01]  /*2d3c0*/  IMAD.IADD R9, R9, 0x1, R11 ;  /* 0x0000000109097824 */ /* 0x000fe200078e020b */
[----:B0-----:R-:W-:Y:S01]  /*2d3d0*/  SHF.R.S32.HI R13, RZ, 0x1f, R12 ;  /* 0x0000001fff0d7819 */ /* 0x001fe2000001140c */
[----:B------:R-:W-:-:S04]  /*2d3e0*/  IMAD.WIDE.U32 R8, R156, UR4, R8 ;  /* 0x000000049c087c25 */ /* 0x000fc8000f8e0008 */
[----:B------:R-:W-:Y:S01]  /*2d3f0*/  IMAD R9, R156, UR5, R9 ;  /* 0x000000059c097c24 */ /* 0x000fe2000f8e0209 */
[----:B------:R-:W-:Y:S02]  /*2d400*/  ULDC.64 UR4, c[0x0][0xbf0] ;  /* 0x0002fc0000047ab9 */ /* 0x000fe40000000a00 */
[----:B------:R-:W-:Y:S02]  /*2d410*/  IMAD R13, R13, UR4, RZ ;  /* 0x000000040d0d7c24 */ /* 0x000fe4000f8e02ff */
[----:B------:R-:W-:-:S04]  /*2d420*/  IMAD.WIDE.U32 R8, R12, UR4, R8 ;  /* 0x000000040c087c25 */ /* 0x000fc8000f8e0008 */
[----:B------:R-:W-:Y:S01]  /*2d430*/  IMAD R13, R12, UR5, R13 ;  /* 0x000000050c0d7c24 */ /* 0x000fe2000f8e020d */
[----:B------:R-:W-:-:S03]  /*2d440*/  ULDC.64 UR4, c[0x0][0xbe0] ;  /* 0x0002f80000047ab9 */ /* 0x000fc60000000a00 */
[----:B------:R-:W-:Y:S02]  /*2d450*/  IMAD.IADD R9, R9, 0x1, R13 ;  /* 0x0000000109097824 */ /* 0x000fe400078e020d */
[----:B--2---:R-:W-:-:S04]  /*2d460*/  IMAD R5, R88, 0x40, R198 ;  /* 0x0000004058057824 */ /* 0x004fc800078e02c6 */
        /* <DEDUP_REMOVED lines=24> */
[----:B---3--:R-:W-:Y:S01]  /*2d5f0*/  IMAD R11, R89, 0x20, R88 ;  /* 0x00000020590b7824 */ /* 0x008fe200078e0258 */
[C---:B------:R-:W-:Y:S01]  /*2d600*/  IADD3 R53, P1, R16.reuse, 0x7000, RZ ;  /* 0x0000700010357810 */ /* 0x040fe20007f3e0ff */
[----:B------:R-:W5:Y:S01]  /*2d610*/  LD.E.128 R28, desc[UR44][R28.64] ;  /* 0x0000002c1c1c7980 */ /* 0x000f62000c101d00 */
[----:B------:R-:W-:-:S02]  /*2d620*/  IADD3 R57, P3, R16, 0x8000, RZ ;  /* 0x0000800010397810 */ /* 0x000fc40007f7e0ff */
[----:B------:R-:W-:Y:S01]  /*2d630*/  IADD3 R61, P4, R16, 0x9000, RZ ;  /* 0x00009000103d7810 */ /* 0x000fe20007f9e0ff */
[----:B------:R-:W5:Y:S01]  /*2d640*/  LD.E.128 R32, desc[UR44][R32.64] ;  /* 0x0000002c20207980 */ /* 0x000f62000c101d00 */
[----:B------:R-:W-:Y:S02]  /*2d650*/  SHF.R.U64 R44, R44, 0x3, RZ ;  /* 0x000000032c2c7819 */ /* 0x000fe400000012ff */
[----:B------:R-:W-:Y:S01]  /*2d660*/  LOP3.LUT R48, R49, 0x380, RZ, 0xc0, !PT ;  /* 0x0000038031307812 */ /* 0x000fe200078ec0ff */
        /* <DEDUP_REMOVED lines=8> */
[----:B------:R-:W-:Y:S02]  /*2d6f0*/  IADD3 R65, P5, R16, 0xa000, RZ ;  /* 0x0000a00010417810 */ /* 0x000fe40007fbe0ff */
[----:B------:R-:W-:Y:S01]  /*2d700*/  SHF.R.U64 R52, R52, 0x3, RZ ;  /* 0x0000000334347819 */ /* 0x000fe200000012ff */
[----:B------:R-:W5:Y:S01]  /*2d710*/  LD.E.128 R44, desc[UR44][R44.64] ;  /* 0x0000002c2c2c7980 */ /* 0x000f62000c101d00 */
[----:B------:R-:W-:Y:S02]  /*2d720*/  SHF.R.U64 R56, R56, 0x3, RZ ;  /* 0x0000000338387819 */ /* 0x000fe400000012ff */
[----:B------:R-:W-:-:S02]  /*2d730*/  SHF.R.U64 R60, R60, 0x3, RZ ;  /* 0x000000033c3c7819 */ /* 0x000fc400000012ff */
[----:B------:R-:W-:Y:S01]  /*2d740*/  LOP3.LUT R48, R48, R49, RZ, 0x3c, !PT ;  /* 0x0000003130307212 */ /* 0x000fe200078e3cff */
[--C-:B------:R-:W-:Y:S01]  /*2d750*/  IMAD.X R49, RZ, RZ, R17.reuse, P0 ;  /* 0x000000ffff317224 */ /* 0x100fe200000e0611 */
[----:B------:R-:W-:Y:S02]  /*2d760*/  LOP3.LUT R64, R65, 0x380, RZ, 0xc0, !PT ;  /* 0x0000038041407812 */ /* 0x000fe400078ec0ff */
        /* <DEDUP_REMOVED lines=19> */
[----:B------:R-:W-:Y:S02]  /*2d8a0*/  LOP3.LUT R5, R16, 0x380, RZ, 0xc0, !PT ;  /* 0x0000038010057812 */ /* 0x000fe400078ec0ff */
[----:B------:R-:W-:Y:S01]  /*2d8b0*/  LOP3.LUT R64, R64, R65, RZ, 0x3c, !PT ;  /* 0x0000004140407212 */ /* 0x000fe200078e3cff */
[----:B------:R-:W-:Y:S01]  /*2d8c0*/  IMAD.X R65, RZ, RZ, R17, P5 ;  /* 0x000000ffff417224 */ /* 0x000fe200028e0611 */
[----:B------:R-:W-:Y:S02]  /*2d8d0*/  SHF.R.U64 R68, R68, 0x3, RZ ;  /* 0x0000000344447819 */ /* 0x000fe400000012ff */
[----:B------:R-:W-:Y:S02]  /*2d8e0*/  SHF.R.U64 R72, R72, 0x3, RZ ;  /* 0x0000000348487819 */ /* 0x000fe400000012ff */
[----:B------:R-:W-:Y:S01]  /*2d8f0*/  SHF.R.U64 R76, R76, 0x3, RZ ;  /* 0x000000034c4c7819 */ /* 0x000fe200000012ff */
[----:B------:R-:W5:Y:S01]  /*2d900*/  LD.E.128 R64, desc[UR44][R64.64] ;  /* 0x0000002c40407980 */ /* 0x000f62000c101d00 */
        /* <DEDUP_REMOVED lines=15> */
[----:B------:R-:W5:Y:S01]  /*2da00*/  LD.E.128 R68, desc[UR44][R68.64] ;  /* 0x0000002c44447980 */ /* 0x000f62000c101d00 */
[----:B------:R-:W0:Y:S01]  /*2da10*/  @P2 LDC R17, c[0x0][0xcf0] ;  /* 0x00033c00ff112b82 */ /* 0x000e220000000800 */
[----:B------:R-:W-:-:S02]  /*2da20*/  SHF.R.U64 R6, R6, 0x3, RZ ;  /* 0x0000000306067819 */ /* 0x000fc400000012ff */
[----:B------:R-:W5:Y:S02]  /*2da30*/  LD.E.128 R72, desc[UR44][R72.64] ;  /* 0x0000002c48487980 */ /* 0x000f64000c101d00 */
[----:B------:R-:W-:Y:S02]  /*2da40*/  LOP3.LUT R84, R6, R7, RZ, 0x3c, !PT ;  /* 0x0000000706547212 */ /* 0x000fe400078e3cff */
        /* <DEDUP_REMOVED lines=11> */
[----:B-1----:R-:W-:-:S04]  /*2db00*/  @P2 IMAD.HI.U32 R10, R15, R10, RZ ;  /* 0x0000000a0f0a2227 */ /* 0x002fc800078e00ff */
[----:B------:R-:W-:Y:S01]  /*2db10*/  IMAD.MOV.U32 R11, RZ, RZ, R15 ;  /* 0x000000ffff0b7224 */ /* 0x000fe200078e000f */
[----:B0-----:R-:W-:Y:S01]  /*2db20*/  @P2 SHF.R.U32.HI R11, RZ, R17, R10 ;  /* 0x00000011ff0b2219 */ /* 0x001fe2000001160a */
[----:B------:R-:W-:-:S03]  /*2db30*/  VIADD R10, R2, 0x32420 ;  /* 0x00032420020a7836 */ /* 0x000fc60000000000 */
[--C-:B------:R-:W-:Y:S01]  /*2db40*/  SHF.R.S32.HI R12, RZ, 0x1f, R11.reuse ;  /* 0x0000001fff0c7819 */ /* 0x100fe2000001140b */
[----:B------:R-:W-:Y:S01]  /*2db50*/  IMAD.MOV R14, RZ, RZ, -R11 ;  /* 0x000000ffff0e7224 */ /* 0x000fe200078e0a0b */
[----:B------:R-:W-:-:S03]  /*2db60*/  PRMT R10, RZ, 0x654, R10 ;  /* 0x00000654ff0a7816 */ /* 0x000fc6000000000a */
[----:B------:R-:W-:Y:S02]  /*2db70*/  IMAD R3, R3, R14, R15 ;  /* 0x0000000e03037224 */ /* 0x000fe400078e020f */
[----:B------:R-:W-:Y:S02]  /*2db80*/  IMAD R12, R12, UR4, RZ ;  /* 0x000000040c0c7c24 */ /* 0x000fe4000f8e02ff */
[C---:B------:R-:W-:Y:S01]  /*2db90*/  IMAD.WIDE.U32 R8, R11.reuse, UR4, R8 ;  /* 0x000000040b087c25 */ /* 0x040fe2000f8e0008 */
[----:B--2---:R0:W-:Y:S03]  /*2dba0*/  SYNCS.ARRIVE.TRANS64.RED.A1T0 RZ, [R10+URZ], RZ ;  /* 0x000000ff0aff79a7 */ /* 0x0041e6000810043f */
[----:B------:R-:W-:Y:S01]  /*2dbb0*/  IMAD R13, R11, UR5, R12 ;  /* 0x000000050b0d7c24 */ /* 0x000fe2000f8e020c */
[----:B------:R-:W-:Y:S01]  /*2dbc0*/  ULDC.64 UR4, c[0x0][0xbd8] ;  /* 0x0002f60000047ab9 */ /* 0x000fe20000000a00 */
[----:B0-----:R-:W-:-:S02]  /*2dbd0*/  SHF.R.S32.HI R10, RZ, 0x1f, R3 ;  /* 0x0000001fff0a7819 */ /* 0x001fc40000011403 */
[----:B------:R-:W-:-:S03]  /*2dbe0*/  IMAD.IADD R9, R9, 0x1, R13 ;  /* 0x0000000109097824 */ /* 0x000fc600078e020d */
        /* <DEDUP_REMOVED lines=11> */
.L_x_13364:
[----:B------:R-:W-:Y:S01]  /*2dca0*/  IMAD.IADD R21, R88, 0x1, R216 ;  /* 0x0000000158157824 */ /* 0x000fe200078e02d8 */
[----:B------:R-:W-:Y:S04]  /*2dcb0*/  BSSY B1, `(.L_x_13131) ;  /* 0x0000014000017945 */ /* 0x000fe80003800000 */
[----:B------:R-:W-:-:S13]  /*2dcc0*/  ISETP.GE.AND P0, PT, R21, R0, PT ;  /* 0x000000001500720c */ /* 0x000fda0003f06270 */
[----:B------:R-:W-:Y:S05]  /*2dcd0*/  @P0 BRA `(.L_x_13132) ;  /* 0x0000000000440947 */ /* 0x000fea0003800000 */
[----:B------:R-:W-:Y:S02]  /*2dce0*/  ULDC UR4, c[0x0][0xbc8] ;  /* 0x0002f20000047ab9 */ /* 0x000fe40000000800 */
[----:B------:R-:W-:Y:S02]  /*2dcf0*/  ISETP.GE.AND P3, PT, R198, UR4, PT ;  /* 0x00000004c6007c0c */ /* 0x000fe4000bf66270 */
[----:B------:R-:W-:Y:S02]  /*2dd00*/  ISETP.GE.AND P2, PT, R200, UR4, PT ;  /* 0x00000004c8007c0c */ /* 0x000fe4000bf46270 */
[----:B------:R-:W-:Y:S02]  /*2dd10*/  ISETP.GE.AND P1, PT, R199, UR4, PT ;  /* 0x00000004c7007c0c */ /* 0x000fe4000bf26270 */
[----:B------:R-:W-:-:S07]  /*2dd20*/  ISETP.GE.AND P0, PT, R201, UR4, PT ;  /* 0x00000004c9007c0c */ /* 0x000fce000bf06270 */
[-C--:B--2---:R-:W-:Y:S02]  /*2dd30*/  @!P3 LEA R8, P5, R198, R14.reuse, 0x1 ;  /* 0x0000000ec608b211 */ /* 0x084fe400078a08ff */
[-C--:B------:R-:W-:Y:S02]  /*2dd40*/  @!P2 LEA R10, P4, R200, R14.reuse, 0x1 ;  /* 0x0000000ec80aa211 */ /* 0x080fe400078808ff */
[-C--:B-1----:R-:W-:Y:S02]  /*2dd50*/  @!P3 LEA.HI.X R9, R198, R3.reuse, R222, 0x1, P5 ;  /* 0x00000003c609b211 */ /* 0x082fe400028f0cde */
[-C--:B------:R-:W-:Y:S02]  /*2dd60*/  @!P1 LEA R12, P5, R199, R14.reuse, 0x1 ;  /* 0x0000000ec70c9211 */ /* 0x080fe400078a08ff */
[----:B------:R-:W-:Y:S01]  /*2dd70*/  @!P2 LEA.HI.X R11, R200, R3, R221, 0x1, P4 ;  /* 0x00000003c80ba211 */ /* 0x000fe200020f0cdd */
[----:B-----5:R3:W-:Y:S01]  /*2dd80*/  @!P3 ST.E.128 desc[UR44][R8.64], R4 ;  /* 0x000000040800b985 */ /* 0x0207e2000c101d2c */
[----:B------:R-:W-:-:S02]  /*2dd90*/  @!P0 LEA R14, P4, R201, R14, 0x1 ;  /* 0x0000000ec90e8211 */ /* 0x000fc400078808ff */
[-C--:B------:R-:W-:Y:S01]  /*2dda0*/  @!P1 LEA.HI.X R13, R199, R3.reuse, R220, 0x1, P5 ;  /* 0x00000003c70d9211 */ /* 0x080fe200028f0cdc */
[----:B------:R3:W-:Y:S01]  /*2ddb0*/  @!P2 ST.E.128 desc[UR44][R10.64], R40 ;  /* 0x000000280a00a985 */ /* 0x0007e2000c101d2c */
[----:B------:R-:W-:-:S03]  /*2ddc0*/  @!P0 LEA.HI.X R15, R201, R3, R219, 0x1, P4 ;  /* 0x00000003c90f8211 */ /* 0x000fc600020f0cdb */
[----:B------:R3:W-:Y:S04]  /*2ddd0*/  @!P1 ST.E.128 desc[UR44][R12.64], R56 ;  /* 0x000000380c009985 */ /* 0x0007e8000c101d2c */
[----:B------:R3:W-:Y:S02]  /*2dde0*/  @!P0 ST.E.128 desc[UR44][R14.64], R72 ;  /* 0x000000480e008985 */ /* 0x0007e4000c101d2c */
.L_x_13132:
[----:B------:R-:W-:Y:S05]  /*2ddf0*/  BSYNC B1 ;  /* 0x0000000000017941 */ /* 0x000fea0003800000 */
.L_x_13131:
[----:B------:R-:W-:-:S03]  /*2de00*/  UMOV UR4, 0xffffffff ;  /* 0xffffffff00047882 */ /* 0x000fc60000000000 */
[----:B------:R-:W-:Y:S05]  /*2de10*/  BRA.DIV UR4, `(.L_x_13133) ;  /* 0x000000d204d47947 */ /* 0x000fea000b800000 */
[----:B-1----:R1:W4:Y:S04]  /*2de20*/  SHFL.IDX PT, R3, R17, 0x1, 0x181f ;  /* 0x00381f0011037f89 */ /* 0x00232800000e0000 */
[----:B--23--:R1:W2:Y:S02]  /*2de30*/  SHFL.IDX PT, R14, R16, 0x1, 0x181f ;  /* 0x00381f00100e7f89 */ /* 0x00c2a400000e0000 */
.L_x_13368:
[----:B-----5:R-:W-:Y:S01]  /*2de40*/  VIADD R5, R21, 0x20 ;  /* 0x0000002015057836 */ /* 0x020fe20000000000 */
        /* <DEDUP_REMOVED lines=10> */
[-C--:B----4-:R-:W-:Y:S02]  /*2def0*/  @!P3 LEA.HI.X R5, R198, R3.reuse, R222, 0x1, P5 ;  /* 0x00000003c605b211 */ /* 0x090fe400028f0cde */
[-C--:B------:R-:W-:Y:S02]  /*2df00*/  @!P1 LEA R8, P5, R199, R14.reuse, 0x1 ;  /* 0x0000000ec7089211 */ /* 0x080fe400078a08ff */
        /* <DEDUP_REMOVED lines=8> */
.L_x_13135:
[----:B------:R-:W-:Y:S05]  /*2df90*/  BSYNC B1 ;  /* 0x0000000000017941 */ /* 0x000fea0003800000 */
.L_x_13134:
[----:B------:R-:W-:-:S03]  /*2dfa0*/  UMOV UR4, 0xffffffff ;  /* 0xffffffff00047882 */ /* 0x000fc60000000000 */
[----:B------:R-:W-:Y:S05]  /*2dfb0*/  BRA.DIV UR4, `(.L_x_13136) ;  /* 0x000000d204b47947 */ /* 0x000fea000b800000 */
[----:B----4-:R4:W0:Y:S04]  /*2dfc0*/  SHFL.IDX PT, R3, R17, 0x2, 0x181f ;  /* 0x00581f0011037f89 */ /* 0x01082800000e0000 */
[----:B--2---:R4:W2:Y:S02]  /*2dfd0*/  SHFL.IDX PT, R14, R16, 0x2, 0x181f ;  /* 0x00581f00100e7f89 */ /* 0x0048a400000e0000 */
.L_x_13372:
[----:B---3--:R-:W-:Y:S01]  /*2dfe0*/  VIADD R5, R21, 0x40 ;  /* 0x0000004015057836 */ /* 0x008fe20000000000 */
        /* <DEDUP_REMOVED lines=10> */
[-C--:B0-----:R-:W-:Y:S02]  /*2e090*/  @!P3 LEA.HI.X R5, R198, R3.reuse, R222, 0x1, P5 ;  /* 0x00000003c605b211 */ /* 0x081fe400028f0cde */
        /* <DEDUP_REMOVED lines=9> */
.L_x_13138:
[----:B------:R-:W-:Y:S05]  /*2e130*/  BSYNC B1 ;  /* 0x0000000000017941 */ /* 0x000fea0003800000 */
.L_x_13137:
[----:B------:R-:W-:-:S03]  /*2e140*/  UMOV UR4, 0xffffffff ;  /* 0xffffffff00047882 */ /* 0x000fc60000000000 */
[----:B------:R-:W-:Y:S05]  /*2e150*/  BRA.DIV UR4, `(.L_x_13139) ;  /* 0x000000d204947947 */ /* 0x000fea000b800000 */
[----:B0-----:R0:W0:Y:S04]  /*2e160*/  SHFL.IDX PT, R3, R17, 0x3, 0x181f ;  /* 0x00781f0011037f89 */ /* 0x00102800000e0000 */
[----:B--2---:R2:W0:Y:S02]  /*2e170*/  SHFL.IDX PT, R14, R16, 0x3, 0x181f ;  /* 0x00781f00100e7f89 */ /* 0x00442400000e0000 */
.L_x_13376:
[----:B---3--:R-:W-:-:S05]  /*2e180*/  VIADD R5, R21, 0x60 ;  /* 0x0000006015057836 */ /* 0x008fca0000000000 */
[----:B------:R-:W-:-:S13]  /*2e190*/  ISETP.GE.AND P0, PT, R5, R0, PT ;  /* 0x000000000500720c */ /* 0x000fda0003f06270 */
[----:B------:R-:W-:Y:S05]  /*2e1a0*/  @P0 BRA `(.L_x_13140) ;  /* 0x0000002c00c80947 */ /* 0x000fea0003800000 */
[----:B------:R-:W-:Y:S02]  /*2e1b0*/  ULDC UR4, c[0x0][0xbc8] ;  /* 0x0002f20000047ab9 */ /* 0x000fe40000000800 */
[----:B------:R-:W-:Y:S02]  /*2e1c0*/  ISETP.GE.AND P3, PT, R198, UR4, PT ;  /* 0x00000004c6007c0c */ /* 0x000fe4000bf66270 */
[----:B------:R-:W-:Y:S02]  /*2e1d0*/  ISETP.GE.AND P4, PT, R200, UR4, PT ;  /* 0x00000004c8007c0c */ /* 0x000fe4000bf86270 */
[----:B------:R-:W-:-:S09]  /*2e1e0*/  ISETP.GE.AND P5, PT, R199, UR4, PT ;  /* 0x00000004c7007c0c */ /* 0x000fd2000bfa6270 */
        /* <DEDUP_REMOVED lines=11> */
[----:B------:R-:W-:-:S04]  /*2e2a0*/  LEA R14, P0, R201, R14, 0x1 ;  /* 0x0000000ec90e7211 */ /* 0x000fc800078008ff */
[----:B------:R-:W-:-:S05]  /*2e2b0*/  LEA.HI.X R15, R201, R3, R219, 0x1, P0 ;  /* 0x00000003c90f7211 */ /* 0x000fca00000f0cdb */
[----:B------:R3:W-:Y:S01]  /*2e2c0*/  ST.E.128 desc[UR44][R14.64], R84 ;  /* 0x000000540e007985 */ /* 0x0007e2000c101d2c */
[----:B------:R-:W-:Y:S05]  /*2e2d0*/  BRA `(.L_x_13140) ;  /* 0x0000002c007c7947 */ /* 0x000fea0003800000 */
.L_x_13129:
[----:B0-----:R-:W0:Y:S01]  /*2e2e0*/  @P2 LDC R13, c[0x0][0xcec] ;  /* 0x00033b00ff0d2b82 */ /* 0x001e220000000800 */
[----:B------:R-:W-:Y:S01]  /*2e2f0*/  ULDC.64 UR4, c[0x0][0xc08] ;  /* 0x0003020000047ab9 */ /* 0x000fe20000000a00 */
[----:B------:R-:W-:Y:S01]  /*2e300*/  ULDC.64 UR6, c[0x0][0xc30] ;  /* 0x00030c0000067ab9 */ /* 0x000fe20000000a00 */
[----:B------:R-:W-:Y:S01]  /*2e310*/  IMAD R9, R9, UR4, RZ ;  /* 0x0000000409097c24 */ /* 0x000fe2000f8e02ff */
[----:B------:R-:W-:Y:S01]  /*2e320*/  SHF.R.S32.HI R25, RZ, 0x1f, R223 ;  /* 0x0000001fff197819 */ /* 0x000fe200000114df */
[----:B------:R-:W-:-:S03]  /*2e330*/  IMAD.WIDE.U32 R4, R8, UR4, RZ ;  /* 0x0000000408047c25 */ /* 0x000fc6000f8e00ff */
[----:B------:R-:W1:Y:S01]  /*2e340*/  @P2 LDC R6, c[0x0][0xcf0] ;  /* 0x00033c00ff062b82 */ /* 0x000e620000000800 */
[----:B------:R-:W-:Y:S01]  /*2e350*/  IMAD R9, R8, UR5, R9 ;  /* 0x0000000508097c24 */ /* 0x000fe2000f8e0209 */
[----:B------:R-:W-:Y:S01]  /*2e360*/  ULDC.64 UR4, c[0x0][0xc38] ;  /* 0x00030e0000047ab9 */ /* 0x000fe20000000a00 */
[----:B------:R-:W-:Y:S02]  /*2e370*/  VIADD R16, R205, 0x8 ;  /* 0x00000008cd107836 */ /* 0x000fe40000000000 */
[----:B------:R-:W-:Y:S01]  /*2e380*/  IMAD.IADD R5, R5, 0x1, R9 ;  /* 0x0000000105057824 */ /* 0x000fe200078e0209 */
[----:B------:R-:W-:Y:S01]  /*2e390*/  SHF.R.S32.HI R9, RZ, 0x1f, R12 ;  /* 0x0000001fff097819 */ /* 0x000fe2000001140c */
[----:B------:R-:W-:Y:S01]  /*2e3a0*/  VIADD R17, R205, 0x10 ;  /* 0x00000010cd117836 */ /* 0x000fe20000000000 */
[----:B------:R-:W-:Y:S01]  /*2e3b0*/  SHF.R.S32.HI R26, RZ, 0x1f, R16 ;  /* 0x0000001fff1a7819 */ /* 0x000fe20000011410 */
[----:B------:R-:W-:-:S04]  /*2e3c0*/  IMAD.WIDE.U32 R4, R156, UR4, R4 ;  /* 0x000000049c047c25 */ /* 0x000fc8000f8e0004 */
[----:B------:R-:W-:Y:S01]  /*2e3d0*/  IMAD R5, R156, UR5, R5 ;  /* 0x000000059c057c24 */ /* 0x000fe2000f8e0205 */
[----:B------:R-:W-:Y:S01]  /*2e3e0*/  ULDC.64 UR4, c[0x0][0xc40] ;  /* 0x0003100000047ab9 */ /* 0x000fe20000000a00 */
[----:B------:R-:W-:Y:S02]  /*2e3f0*/  VIADD R20, R205, 0x18 ;  /* 0x00000018cd147836 */ /* 0x000fe40000000000 */
[----:B------:R-:W-:Y:S02]  /*2e400*/  IMAD R9, R9, UR4, RZ ;  /* 0x0000000409097c24 */ /* 0x000fe4000f8e02ff */
[----:B0-----:R-:W-:Y:S01]  /*2e410*/  @P2 IMAD.HI.U32 R13, R28, R13, RZ ;  /* 0x0000000d1c0d2227 */ /* 0x001fe200078e00ff */
[----:B------:R-:W-:-:S03]  /*2e420*/  SHF.R.S32.HI R29, RZ, 0x1f, R20 ;  /* 0x0000001fff1d7819 */ /* 0x000fc60000011414 */
[C---:B------:R-:W-:Y:S02]  /*2e430*/  IMAD R11, R12.reuse, UR5, R9 ;  /* 0x000000050c0b7c24 */ /* 0x040fe4000f8e0209 */
[----:B------:R-:W-:Y:S01]  /*2e440*/  IMAD.WIDE.U32 R4, R12, UR4, R4 ;  /* 0x000000040c047c25 */ /* 0x000fe2000f8e0004 */
[----:B------:R-:W-:-:S03]  /*2e450*/  ULDC.64 UR4, c[0x0][0xc48] ;  /* 0x0003120000047ab9 */ /* 0x000fc60000000a00 */
[----:B------:R-:W-:Y:S01]  /*2e460*/  IMAD.MOV.U32 R9, RZ, RZ, R28 ;  /* 0x000000ffff097224 */ /* 0x000fe200078e001c */
[----:B-1----:R-:W-:Y:S01]  /*2e470*/  @P2 SHF.R.U32.HI R9, RZ, R6, R13 ;  /* 0x00000006ff092219 */ /* 0x002fe2000001160d */
[----:B------:R-:W-:Y:S02]  /*2e480*/  IMAD.IADD R5, R5, 0x1, R11 ;  /* 0x0000000105057824 */ /* 0x000fe400078e020b */
[----:B------:R-:W-:Y:S01]  /*2e490*/  VIADD R21, R205, 0x20 ;  /* 0x00000020cd157836 */ /* 0x000fe20000000000 */
[--C-:B------:R-:W-:Y:S01]  /*2e4a0*/  SHF.R.S32.HI R6, RZ, 0x1f, R9.reuse ;  /* 0x0000001fff067819 */ /* 0x100fe20000011409 */
[----:B------:R-:W-:Y:S02]  /*2e4b0*/  IMAD.MOV R8, RZ, RZ, -R9 ;  /* 0x000000ffff087224 */ /* 0x000fe400078e0a09 */
[----:B------:R-:W-:Y:S01]  /*2e4c0*/  IMAD.WIDE.U32 R4, R224, UR4, R4 ;  /* 0x00000004e0047c25 */ /* 0x000fe2000f8e0004 */
[----:B------:R-:W-:-:S03]  /*2e4d0*/  SHF.R.S32.HI R30, RZ, 0x1f, R21 ;  /* 0x0000001fff1e7819 */ /* 0x000fc60000011415 */
[----:B------:R-:W-:Y:S01]  /*2e4e0*/  IMAD R3, R3, R8, R28 ;  /* 0x0000000803037224 */ /* 0x000fe200078e021c */
[----:B------:R-:W-:Y:S01]  /*2e4f0*/  SHF.R.S32.HI R28, RZ, 0x1f, R17 ;  /* 0x0000001fff1c7819 */ /* 0x000fe20000011411 */
        /* <DEDUP_REMOVED lines=15> */
[----:B------:R-:W-:Y:S01]  /*2e5f0*/  VIADD R24, R205, 0x28 ;  /* 0x00000028cd187836 */ /* 0x000fe20000000000 */
[----:B------:R-:W-:Y:S01]  /*2e600*/  UMOV UR4, 0xffffffff ;  /* 0xffffffff00047882 */ /* 0x000fe20000000000 */
[----:B------:R0:W-:Y:S01]  /*2e610*/  SYNCS.ARRIVE.TRANS64.RED.A1T0 RZ, [R8+URZ], RZ ;  /* 0x000000ff08ff79a7 */ /* 0x0001e2000810043f */
[----:B------:R-:W-:Y:S02]  /*2e620*/  LEA.HI.X R4, R4, UR5, R5, 0x2, P0 ;  /* 0x0000000504047c11 */ /* 0x000fe400080f1405 */
[----:B------:R-:W-:Y:S01]  /*2e630*/  SHF.R.S32.HI R31, RZ, 0x1f, R24 ;  /* 0x0000001fff1f7819 */ /* 0x000fe20000011418 */
[----:B------:R-:W-:Y:S06]  /*2e640*/  BRA.DIV UR4, `(.L_x_13141) ;  /* 0x000000ce04a07947 */ /* 0x000fec000b800000 */
[----:B------:R1:W2:Y:S04]  /*2e650*/  SHFL.IDX PT, R5, R4, RZ, 0x1c1f ;  /* 0x001c1fff04057589 */ /* 0x0002a800000e0000 */
[----:B------:R1:W3:Y:S02]  /*2e660*/  SHFL.IDX PT, R6, R3, RZ, 0x1c1f ;  /* 0x001c1fff03067589 */ /* 0x0002e400000e0000 */
.L_x_13379:
[----:B------:R-:W-:Y:S01]  /*2e670*/  ISETP.GE.AND P0, PT, R33, R0, PT ;  /* 0x000000002100720c */ /* 0x000fe20003f06270 */
[----:B------:R-:W-:-:S12]  /*2e680*/  BSSY B1, `(.L_x_13142) ;  /* 0x00000d1000017945 */ /* 0x000fd80003800000 */
[----:B------:R-:W-:Y:S05]  /*2e690*/  @P0 BRA `(.L_x_13143) ;  /* 0x0000000c003c0947 */ /* 0x000fea0003800000 */
[----:B------:R-:W-:Y:S01]  /*2e6a0*/  ULDC UR4, c[0x0][0xbc8] ;  /* 0x0002f20000047ab9 */ /* 0x000fe20000000800 */
[----:B------:R-:W4:Y:S01]  /*2e6b0*/  LDL R15, [R1+0x488] ;  /* 0x00048800010f7983 */ /* 0x000f220000100800 */
[----:B------:R-:W-:-:S03]  /*2e6c0*/  ISETP.GE.AND P0, PT, R205, UR4, PT ;  /* 0x00000004cd007c0c */ /* 0x000fc6000bf06270 */
[----:B------:R-:W5:Y:S04]  /*2e6d0*/  LDL R34, [R1+0x484] ;  /* 0x0004840001227983 */ /* 0x000f680000100800 */
[----:B------:R-:W5:Y:S04]  /*2e6e0*/  LDL R38, [R1+0x50c] ;  /* 0x00050c0001267983 */ /* 0x000f680000100800 */
[----:B------:R-:W5:Y:S04]  /*2e6f0*/  LDL R32, [R1+0x480] ;  /* 0x0004800001207983 */ /* 0x000f680000100800 */
[----:B------:R-:W4:Y:S01]  /*2e700*/  @!P0 LDL.64 R10, [R1+0x240] ;  /* 0x00024000010a8983 */ /* 0x000f220000100a00 */
[----:B------:R-:W-:Y:S01]  /*2e710*/  ISETP.GE.AND P1, PT, R16, UR4, PT ;  /* 0x0000000410007c0c */ /* 0x000fe2000bf26270 */
[----:B0--3--:R-:W-:-:S02]  /*2e720*/  @!P0 IMAD.MOV.U32 R8, RZ, RZ, R6 ;  /* 0x000000ffff088224 */ /* 0x009fc400078e0006 */
[----:B--2---:R-:W-:Y:S01]  /*2e730*/  @!P0 IMAD.MOV.U32 R9, RZ, RZ, R5 ;  /* 0x000000ffff098224 */ /* 0x004fe200078e0005 */
[----:B------:R-:W2:Y:S01]  /*2e740*/  LDL R37, [R1+0x508] ;  /* 0x0005080001257983 */ /* 0x000ea20000100800 */
[----:B------:R-:W-:-:S03]  /*2e750*/  @!P0 IMAD.WIDE R8, R205, 0x4, R8 ;  /* 0x00000004cd088825 */ /* 0x000fc600078e0208 */
        /* <DEDUP_REMOVED lines=8> */
[----:B----4-:R0:W-:Y:S04]  /*2e7e0*/  @!P0 ST.E.64 desc[UR44][R8.64], R10 ;  /* 0x0000000a08008985 */ /* 0x0101e8000c101b2c */
[----:B0-----:R-:W4:Y:S01]  /*2e7f0*/  @!P1 LDL.64 R8, [R1+0x250] ;  /* 0x0002500001089983 */ /* 0x001f220000100a00 */
[----:B------:R-:W-:-:S02]  /*2e800*/  ISETP.GE.AND P0, PT, R17, UR4, PT ;  /* 0x0000000411007c0c */ /* 0x000fc4000bf06270 */
[----:B------:R-:W-:-:S04]  /*2e810*/  @!P1 LEA R10, P2, R16, R6, 0x2 ;  /* 0x00000006100a9211 */ /* 0x000fc800078410ff */
[----:B------:R-:W-:-:S05]  /*2e820*/  @!P1 LEA.HI.X R11, R16, R5, R26, 0x2, P2 ;  /* 0x00000005100b9211 */ /* 0x000fca00010f141a */
[----:B----4-:R0:W-:Y:S04]  /*2e830*/  @!P1 ST.E.64 desc[UR44][R10.64], R8 ;  /* 0x000000080a009985 */ /* 0x0101e8000c101b2c */
[----:B0-----:R-:W4:Y:S01]  /*2e840*/  @!P0 LDL.64 R8, [R1+0x260] ;  /* 0x0002600001088983 */ /* 0x001f220000100a00 */
[----:B------:R-:W-:Y:S02]  /*2e850*/  ISETP.GE.AND P1, PT, R20, UR4, PT ;  /* 0x0000000414007c0c */ /* 0x000fe4000bf26270 */
        /* <DEDUP_REMOVED lines=24> */
[----:B-----5:R-:W-:Y:S02]  /*2e9e0*/  ISETP.GE.AND P0, PT, R34, UR4, PT ;  /* 0x0000000422007c0c */ /* 0x020fe4000bf06270 */
[----:B------:R-:W-:-:S04]  /*2e9f0*/  @!P1 LEA R10, P2, R15, R6, 0x2 ;  /* 0x000000060f0a9211 */ /* 0x000fc800078410ff */
[----:B------:R-:W-:Y:S02]  /*2ea00*/  @!P1 LEA.HI.X R11, R15, R5, R38, 0x2, P2 ;  /* 0x000000050f0b9211 */ /* 0x000fe400010f1426 */
[----:B------:R-:W5:Y:S04]  /*2ea10*/  LDL R15, [R1+0x470] ;  /* 0x00047000010f7983 */ /* 0x000f680000100800 */
[----:B------:R-:W5:Y:S04]  /*2ea20*/  LDL R38, [R1+0x4f8] ;  /* 0x0004f80001267983 */ /* 0x000f680000100800 */
[----:B----4-:R0:W-:Y:S04]  /*2ea30*/  @!P1 ST.E.64 desc[UR44][R10.64], R8 ;  /* 0x000000080a009985 */ /* 0x0101e8000c101b2c */
[----:B0-----:R-:W4:Y:S01]  /*2ea40*/  @!P0 LDL.64 R8, [R1+0x2c0] ;  /* 0x0002c00001088983 */ /* 0x001f220000100a00 */
[----:B------:R-:W-:-:S02]  /*2ea50*/  ISETP.GE.AND P1, PT, R32, UR4, PT ;  /* 0x0000000420007c0c */ /* 0x000fc4000bf26270 */
[----:B------:R-:W-:-:S04]  /*2ea60*/  @!P0 LEA R10, P2, R34, R6, 0x2 ;  /* 0x00000006220a8211 */ /* 0x000fc800078410ff */
[----:B--2---:R-:W-:Y:S02]  /*2ea70*/  @!P0 LEA.HI.X R11, R34, R5, R37, 0x2, P2 ;  /* 0x00000005220b8211 */ /* 0x004fe400010f1425 */
[----:B------:R-:W2:Y:S04]  /*2ea80*/  LDL R34, [R1+0x46c] ;  /* 0x00046c0001227983 */ /* 0x000ea80000100800 */
[----:B------:R-:W2:Y:S04]  /*2ea90*/  LDL R37, [R1+0x4f4] ;  /* 0x0004f40001257983 */ /* 0x000ea80000100800 */
[----:B----4-:R0:W-:Y:S04]  /*2eaa0*/  @!P0 ST.E.64 desc[UR44][R10.64], R8 ;  /* 0x000000080a008985 */ /* 0x0101e8000c101b2c */
[----:B0-----:R-:W4:Y:S01]  /*2eab0*/  @!P1 LDL.64 R8, [R1+0x2d0] ;  /* 0x0002d00001089983 */ /* 0x001f220000100a00 */
[----:B---3--:R-:W-:-:S02]  /*2eac0*/  ISETP.GE.AND P0, PT, R12, UR4, PT ;  /* 0x000000040c007c0c */ /* 0x008fc4000bf06270 */
[----:B------:R-:W-:-:S04]  /*2ead0*/  @!P1 LEA R10, P2, R32, R6, 0x2 ;  /* 0x00000006200a9211 */ /* 0x000fc800078410ff */
[----:B------:R-:W-:Y:S02]  /*2eae0*/  @!P1 LEA.HI.X R11, R32, R5, R36, 0x2, P2 ;  /* 0x00000005200b9211 */ /* 0x000fe400010f1424 */
[----:B------:R-:W3:Y:S04]  /*2eaf0*/  LDL R32, [R1+0x468] ;  /* 0x0004680001207983 */ /* 0x000ee80000100800 */
[----:B------:R-:W3:Y:S04]  /*2eb00*/  LDL R36, [R1+0x4f0] ;  /* 0x0004f00001247983 */ /* 0x000ee80000100800 */
[----:B----4-:R0:W-:Y:S04]  /*2eb10*/  @!P1 ST.E.64 desc[UR44][R10.64], R8 ;  /* 0x000000080a009985 */ /* 0x0101e8000c101b2c */
[----:B0-----:R-:W4:Y:S01]  /*2eb20*/  @!P0 LDL.64 R8, [R1+0x2e0] ;  /* 0x0002e00001088983 */ /* 0x001f220000100a00 */
[----:B------:R-:W-:-:S02]  /*2eb30*/  ISETP.GE.AND P1, PT, R13, UR4, PT ;  /* 0x000000040d007c0c */ /* 0x000fc4000bf26270 */
        /* <DEDUP_REMOVED lines=13> */
[----:B-----5:R-:W-:-:S02]  /*2ec10*/  ISETP.GE.AND P1, PT, R15, UR4, PT ;  /* 0x000000040f007c0c */ /* 0x020fc4000bf26270 */
[----:B------:R-:W-:-:S04]  /*2ec20*/  @!P0 LEA R10, P2, R14, R6, 0x2 ;  /* 0x000000060e0a8211 */ /* 0x000fc800078410ff */
[----:B------:R-:W-:Y:S02]  /*2ec30*/  @!P0 LEA.HI.X R11, R14, R5, R38, 0x2, P2 ;  /* 0x000000050e0b8211 */ /* 0x000fe400010f1426 */
[----:B------:R-:W5:Y:S04]  /*2ec40*/  LDL R14, [R1+0x4e4] ;  /* 0x0004e400010e7983 */ /* 0x000f680000100800 */
[----:B------:R-:W5:Y:S04]  /*2ec50*/  LDL R38, [R1+0x4dc] ;  /* 0x0004dc0001267983 */ /* 0x000f680000100800 */
[----:B----4-:R0:W-:Y:S04]  /*2ec60*/  @!P0 ST.E.64 desc[UR44][R10.64], R8 ;  /* 0x000000080a008985 */ /* 0x0101e8000c101b2c */
[----:B0-----:R-:W4:Y:S01]  /*2ec70*/  @!P1 LDL.64 R8, [R1+0x310] ;  /* 0x0003100001089983 */ /* 0x001f220000100a00 */
[----:B--2---:R-:W-:-:S02]  /*2ec80*/  ISETP.GE.AND P0, PT, R34, UR4, PT ;  /* 0x0000000422007c0c */ /* 0x004fc4000bf06270 */
[----:B------:R-:W-:-:S04]  /*2ec90*/  @!P1 LEA R10, P2, R15, R6, 0x2 ;  /* 0x000000060f0a9211 */ /* 0x000fc800078410ff */
[----:B------:R-:W-:Y:S02]  /*2eca0*/  @!P1 LEA.HI.X R11, R15, R5, R37, 0x2, P2 ;  /* 0x000000050f0b9211 */ /* 0x000fe400010f1425 */
        /* <DEDUP_REMOVED lines=27> */
[----:B-----5:R-:W-:Y:S02]  /*2ee60*/  @!P1 LEA.HI.X R11, R13, R5, R14, 0x2, P2 ;  /* 0x000000050d0b9211 */ /* 0x020fe400010f140e */
[----:B------:R-:W5:Y:S04]  /*2ee70*/  LDL R13, [R1+0x444] ;  /* 0x00044400010d7983 */ /* 0x000f680000100800 */
[----:B------:R-:W5:Y:S04]  /*2ee80*/  LDL R14, [R1+0x4cc] ;  /* 0x0004cc00010e7983 */ /* 0x000f680000100800 */
[----:B----4-:R0:W-:Y:S04]  /*2ee90*/  @!P1 ST.E.64 desc[UR44][R10.64], R8 ;  /* 0x000000080a009985 */ /* 0x0101e8000c101b2c */
[----:B0-----:R-:W4:Y:S01]  /*2eea0*/  @!P0 LDL.64 R8, [R1+0x360] ;  /* 0x0003600001088983 */ /* 0x001f220000100a00 */
[----:B--2---:R-:W-:-:S02]  /*2eeb0*/  ISETP.GE.AND P1, PT, R15, UR4, PT ;  /* 0x000000040f007c0c */ /* 0x004fc4000bf26270 */
[----:B------:R-:W-:-:S04]  /*2eec0*/  @!P0 LEA R10, P2, R39, R6, 0x2 ;  /* 0x00000006270a8211 */ /* 0x000fc800078410ff */
[----:B------:R-:W-:-:S05]  /*2eed0*/  @!P0 LEA.HI.X R11, R39, R5, R40, 0x2, P2 ;  /* 0x00000005270b8211 */ /* 0x000fca00010f1428 */
[----:B----4-:R0:W-:Y:S04]  /*2eee0*/  @!P0 ST.E.64 desc[UR44][R10.64], R8 ;  /* 0x000000080a008985 */ /* 0x0101e8000c101b2c */
[----:B0-----:R-:W2:Y:S01]  /*2eef0*/  @!P1 LDL.64 R8, [R1+0x370] ;  /* 0x0003700001089983 */ /* 0x001ea20000100a00 */
[----:B---3--:R-:W-:Y:S02]  /*2ef00*/  ISETP.GE.AND P0, PT, R36, UR4, PT ;  /* 0x0000000424007c0c */ /* 0x008fe4000bf06270 */
[----:B------:R-:W-:-:S04]  /*2ef10*/  @!P1 LEA R10, P2, R15, R6, 0x2 ;  /* 0x000000060f0a9211 */ /* 0x000fc800078410ff */
[----:B------:R-:W-:Y:S02]  /*2ef20*/  @!P1 LEA.HI.X R11, R15, R5, R38, 0x2, P2 ;  /* 0x000000050f0b9211 */ /* 0x000fe400010f1426 */
[----:B------:R-:W3:Y:S04]  /*2ef30*/  LDL R15, [R1+0x4c8] ;  /* 0x0004c800010f7983 */ /* 0x000ee80000100800 */
[----:B--2---:R0:W-:Y:S04]  /*2ef40*/  @!P1 ST.E.64 desc[UR44][R10.64], R8 ;  /* 0x000000080a009985 */ /* 0x0041e8000c101b2c */
[----:B0-----:R-:W2:Y:S01]  /*2ef50*/  @!P0 LDL.64 R8, [R1+0x380] ;  /* 0x0003800001088983 */ /* 0x001ea20000100a00 */
[----:B------:R-:W-:-:S02]  /*2ef60*/  ISETP.GE.AND P1, PT, R34, UR4, PT ;  /* 0x0000000422007c0c */ /* 0x000fc4000bf26270 */
[----:B------:R-:W-:-:S04]  /*2ef70*/  @!P0 LEA R10, P2, R36, R6, 0x2 ;  /* 0x00000006240a8211 */ /* 0x000fc800078410ff */
[----:B------:R-:W-:Y:S02]  /*2ef80*/  @!P0 LEA.HI.X R11, R36, R5, R37, 0x2, P2 ;  /* 0x00000005240b8211 */ /* 0x000fe400010f1425 */
[----:B------:R-:W4:Y:S04]  /*2ef90*/  LDL R36, [R1+0x4c4] ;  /* 0x0004c40001247983 */ /* 0x000f280000100800 */
[----:B--2---:R0:W-:Y:S04]  /*2efa0*/  @!P0 ST.E.64 desc[UR44][R10.64], R8 ;  /* 0x000000080a008985 */ /* 0x0041e8000c101b2c */
[----:B0-----:R-:W2:Y:S01]  /*2efb0*/  @!P1 LDL.64 R8, [R1+0x390] ;  /* 0x0003900001089983 */ /* 0x001ea20000100a00 */
[----:B------:R-:W-:-:S02]  /*2efc0*/  ISETP.GE.AND P0, PT, R32, UR4, PT ;  /* 0x0000000420007c0c */ /* 0x000fc4000bf06270 */
[----:B------:R-:W-:-:S04]  /*2efd0*/  @!P1 LEA R10, P2, R34, R6, 0x2 ;  /* 0x00000006220a9211 */ /* 0x000fc800078410ff */
[----:B------:R-:W-:Y:S02]  /*2efe0*/  @!P1 LEA.HI.X R11, R34, R5, R35, 0x2, P2 ;  /* 0x00000005220b9211 */ /* 0x000fe400010f1423 */
[----:B------:R-:W4:Y:S04]  /*2eff0*/  LDL R35, [R1+0x4c0] ;  /* 0x0004c00001237983 */ /* 0x000f280000100800 */
        /* <DEDUP_REMOVED lines=10> */
[----:B-----5:R-:W-:-:S02]  /*2f0a0*/  ISETP.GE.AND P0, PT, R13, UR4, PT ;  /* 0x000000040d007c0c */ /* 0x020fc4000bf06270 */
[----:B------:R-:W-:-:S04]  /*2f0b0*/  @!P1 LEA R10, P2, R12, R6, 0x2 ;  /* 0x000000060c0a9211 */ /* 0x000fc800078410ff */
[----:B------:R-:W-:Y:S02]  /*2f0c0*/  @!P1 LEA.HI.X R11, R12, R5, R14, 0x2, P2 ;  /* 0x000000050c0b9211 */ /* 0x000fe400010f140e */
[----:B------:R-:W5:Y:S04]  /*2f0d0*/  LDL R14, [R1+0x490] ;  /* 0x00049000010e7983 */ /* 0x000f680000100800 */
[----:B------:R-:W5:Y:S04]  /*2f0e0*/  LDL R12, [R1+0x48c] ;  /* 0x00048c00010c7983 */ /* 0x000f680000100800 */
[----:B--2---:R0:W-:Y:S04]  /*2f0f0*/  @!P1 ST.E.64 desc[UR44][R10.64], R8 ;  /* 0x000000080a009985 */ /* 0x0041e8000c101b2c */
[----:B0-----:R-:W2:Y:S01]  /*2f100*/  @!P0 LDL.64 R8, [R1+0x3c0] ;  /* 0x0003c00001088983 */ /* 0x001ea20000100a00 */
[----:B------:R-:W-:-:S02]  /*2f110*/  ISETP.GE.AND P1, PT, R229, UR4, PT ;  /* 0x00000004e5007c0c */ /* 0x000fc4000bf26270 */
[----:B------:R-:W-:-:S04]  /*2f120*/  @!P0 LEA R10, P2, R13, R6, 0x2 ;  /* 0x000000060d0a8211 */ /* 0x000fc800078410ff */
[----:B---3--:R-:W-:Y:S02]  /*2f130*/  @!P0 LEA.HI.X R11, R13, R5, R15, 0x2, P2 ;  /* 0x000000050d0b8211 */ /* 0x008fe400010f140f */
[----:B------:R-:W3:Y:S04]  /*2f140*/  LDL R15, [R1+0x4b0] ;  /* 0x0004b000010f7983 */ /* 0x000ee80000100800 */
[----:B------:R-:W3:Y:S04]  /*2f150*/  LDL R13, [R1+0x4ac] ;  /* 0x0004ac00010d7983 */ /* 0x000ee80000100800 */
[----:B--2---:R0:W-:Y:S04]  /*2f160*/  @!P0 ST.E.64 desc[UR44][R10.64], R8 ;  /* 0x000000080a008985 */ /* 0x0041e8000c101b2c */
[----:B0-----:R-:W2:Y:S01]  /*2f170*/  @!P1 LDL.64 R8, [R1+0x3d0] ;  /* 0x0003d00001089983 */ /* 0x001ea20000100a00 */
[----:B------:R-:W-:-:S02]  /*2f180*/  ISETP.GE.AND P0, PT, R228, UR4, PT ;  /* 0x00000004e4007c0c */ /* 0x000fc4000bf06270 */
[----:B------:R-:W-:-:S04]  /*2f190*/  @!P1 LEA R10, P2, R229, R6, 0x2 ;  /* 0x00000006e50a9211 */ /* 0x000fc800078410ff */
[----:B----4-:R-:W-:-:S05]  /*2f1a0*/  @!P1 LEA.HI.X R11, R229, R5, R36, 0x2, P2 ;  /* 0x00000005e50b9211 */ /* 0x010fca00010f1424 */
        /* <DEDUP_REMOVED lines=17> */
[----:B-----5:R-:W-:Y:S02]  /*2f2c0*/  ISETP.GE.AND P0, PT, R14, UR4, PT ;  /* 0x000000040e007c0c */ /* 0x020fe4000bf06270 */
[----:B------:R-:W-:-:S04]  /*2f2d0*/  @!P1 LEA R10, P2, R225, R6, 0x2 ;  /* 0x00000006e10a9211 */ /* 0x000fc800078410ff */
[----:B------:R-:W-:-:S05]  /*2f2e0*/  @!P1 LEA.HI.X R11, R225, R5, R32, 0x2, P2 ;  /* 0x00000005e10b9211 */ /* 0x000fca00010f1420 */
[----:B--2---:R0:W-:Y:S04]  /*2f2f0*/  @!P1 ST.E.64 desc[UR44][R10.64], R8 ;  /* 0x000000080a009985 */ /* 0x0041e8000c101b2c */
[----:B0-----:R-:W2:Y:S01]  /*2f300*/  @!P0 LDL.64 R8, [R1+0x420] ;  /* 0x0004200001088983 */ /* 0x001ea20000100a00 */
[----:B------:R-:W-:Y:S02]  /*2f310*/  ISETP.GE.AND P1, PT, R12, UR4, PT ;  /* 0x000000040c007c0c */ /* 0x000fe4000bf26270 */
[----:B------:R-:W-:-:S04]  /*2f320*/  @!P0 LEA R10, P2, R14, R6, 0x2 ;  /* 0x000000060e0a8211 */ /* 0x000fc800078410ff */
[----:B---3--:R-:W-:-:S05]  /*2f330*/  @!P0 LEA.HI.X R11, R14, R5, R15, 0x2, P2 ;  /* 0x000000050e0b8211 */ /* 0x008fca00010f140f */
[----:B--2---:R0:W-:Y:S04]  /*2f340*/  @!P0 ST.E.64 desc[UR44][R10.64], R8 ;  /* 0x000000080a008985 */ /* 0x0041e8000c101b2c */
[----:B0-----:R-:W2:Y:S01]  /*2f350*/  @!P1 LDL.64 R8, [R1+0x430] ;  /* 0x0004300001089983 */ /* 0x001ea20000100a00 */
[----:B------:R-:W-:-:S04]  /*2f360*/  @!P1 LEA R10, P0, R12, R6, 0x2 ;  /* 0x000000060c0a9211 */ /* 0x000fc800078010ff */
[----:B------:R-:W-:-:S05]  /*2f370*/  @!P1 LEA.HI.X R11, R12, R5, R13, 0x2, P0 ;  /* 0x000000050c0b9211 */ /* 0x000fca00000f140d */
[----:B--2---:R4:W-:Y:S04]  /*2f380*/  @!P1 ST.E.64 desc[UR44][R10.64], R8 ;  /* 0x000000080a009985 */ /* 0x0049e8000c101b2c */
.L_x_13143:
[----:B------:R-:W-:Y:S05]  /*2f390*/  BSYNC B1 ;  /* 0x0000000000017941 */ /* 0x000fea0003800000 */
.L_x_13142:
[----:B------:R-:W-:-:S03]  /*2f3a0*/  UMOV UR4, 0xffffffff ;  /* 0xffffffff00047882 */ /* 0x000fc60000000000 */
[----:B------:R-:W-:Y:S05]  /*2f3b0*/  BRA.DIV UR4, `(.L_x_13144) ;  /* 0x000000c2047c7947 */ /* 0x000fea000b800000 */
[----:B------:R0:W0:Y:S04]  /*2f3c0*/  SHFL.IDX PT, R32, R4, 0x1, 0x1c1f ;  /* 0x003c1f0004207f89 */ /* 0x00002800000e0000 */
[----:B------:R0:W0:Y:S02]  /*2f3d0*/  SHFL.IDX PT, R14, R3, 0x1, 0x1c1f ;  /* 0x003c1f00030e7f89 */ /* 0x00002400000e0000 */
.L_x_13383:
[----:B------:R-:W-:-:S13]  /*2f3e0*/  ISETP.GE.AND P0, PT, R7, R0, PT ;  /* 0x000000000700720c */ /* 0x000fda0003f06270 */
[----:B------:R-:W-:Y:S05]  /*2f3f0*/  @P0 BRA `(.L_x_13140) ;  /* 0x0000001c00340947 */ /* 0x000fea0003800000 */
[----:B------:R-:W5:Y:S01]  /*2f400*/  LDC R0, c[0x0][0xbc8] ;  /* 0x0002f200ff007b82 */ /* 0x000f620000000800 */
[----:B------:R-:W4:Y:S04]  /*2f410*/  LDL R67, [R1+0x488] ;  /* 0x0004880001437983 */ /* 0x000f280000100800 */
[----:B------:R-:W4:Y:S04]  /*2f420*/  LDL R65, [R1+0x484] ;  /* 0x0004840001417983 */ /* 0x000f280000100800 */
[----:B------:R-:W4:Y:S04]  /*2f430*/  LDL R68, [R1+0x50c] ;  /* 0x00050c0001447983 */ /* 0x000f280000100800 */
[----:B------:R-:W4:Y:S04]  /*2f440*/  LDL R63, [R1+0x480] ;  /* 0x00048000013f7983 */ /* 0x000f280000100800 */
[----:B------:R-:W4:Y:S04]  /*2f450*/  LDL R61, [R1+0x508] ;  /* 0x00050800013d7983 */ /* 0x000f280000100800 */
[----:B------:R-:W4:Y:S01]  /*2f460*/  LDL R59, [R1+0x504] ;  /* 0x00050400013b7983 */ /* 0x000f220000100800 */
[----:B-----5:R-:W-:-:S03]  /*2f470*/  ISETP.GE.AND P0, PT, R205, R0, PT ;  /* 0x00000000cd00720c */ /* 0x020fc60003f06270 */
[----:B------:R-:W5:Y:S04]  /*2f480*/  LDL R66, [R1+0x47c] ;  /* 0x00047c0001427983 */ /* 0x000f680000100800 */
[----:B------:R-:W5:Y:S04]  /*2f490*/  LDL R57, [R1+0x500] ;  /* 0x0005000001397983 */ /* 0x000f680000100800 */
[----:B------:R-:W5:Y:S04]  /*2f4a0*/  LDL R64, [R1+0x478] ;  /* 0x0004780001407983 */ /* 0x000f680000100800 */
[----:B---3--:R-:W3:Y:S01]  /*2f4b0*/  @!P0 LDL.64 R6, [R1+0x248] ;  /* 0x0002480001068983 */ /* 0x008ee20000100a00 */
[----:B------:R-:W-:Y:S01]  /*2f4c0*/  ISETP.GE.AND P1, PT, R16, R0, PT ;  /* 0x000000001000720c */ /* 0x000fe20003f26270 */
[----:B01----:R-:W-:-:S02]  /*2f4d0*/  @!P0 IMAD.MOV.U32 R4, RZ, RZ, R14 ;  /* 0x000000ffff048224 */ /* 0x003fc400078e000e */
[----:B--2---:R-:W-:Y:S01]  /*2f4e0*/  @!P0 IMAD.MOV.U32 R5, RZ, RZ, R32 ;  /* 0x000000ffff058224 */ /* 0x004fe200078e0020 */
[----:B------:R-:W2:Y:S01]  /*2f4f0*/  LDL R55, [R1+0x4fc] ;  /* 0x0004fc0001377983 */ /* 0x000ea20000100800 */
[----:B------:R-:W-:Y:S01]  /*2f500*/  @!P0 IMAD.WIDE R4, R205, 0x4, R4 ;  /* 0x00000004cd048825 */ /* 0x000fe200078e0204 */
[----:B------:R-:W-:Y:S02]  /*2f510*/  ISETP.GE.AND P2, PT, R17, R0, PT ;  /* 0x000000001100720c */ /* 0x000fe40003f46270 */
        /* <DEDUP_REMOVED lines=28> */
[----:B---3--:R0:W-:Y:S04]  /*2f6e0*/  @!P0 ST.E.64 desc[UR44][R4.64], R6 ;  /* 0x0000000604008985 */ /* 0x0081e8000c101b2c */
[----:B0-----:R-:W3:Y:S01]  /*2f6f0*/  @!P1 LDL.64 R4, [R1+0x258] ;  /* 0x0002580001049983 */ /* 0x001ee20000100a00 */
[----:B------:R-:W-:-:S04]  /*2f700*/  @!P1 LEA R6, P0, R16, R14, 0x2 ;  /* 0x0000000e10069211 */ /* 0x000fc800078010ff */
[----:B------:R-:W-:Y:S02]  /*2f710*/  @!P1 LEA.HI.X R7, R16, R32, R26, 0x2, P0 ;  /* 0x0000002010079211 */ /* 0x000fe400000f141a */
[----:B----4-:R-:W-:-:S03]  /*2f720*/  @!P2 LEA R10, P0, R17, R14, 0x2 ;  /* 0x0000000e110aa211 */ /* 0x010fc600078010ff */
[----:B---3--:R0:W-:Y:S04]  /*2f730*/  @!P1 ST.E.64 desc[UR44][R6.64], R4 ;  /* 0x0000000406009985 */ /* 0x0081e8000c101b2c */
[----:B------:R-:W3:Y:S01]  /*2f740*/  @!P2 LDL.64 R8, [R1+0x268] ;  /* 0x000268000108a983 */ /* 0x000ee20000100a00 */
[----:B------:R-:W-:Y:S02]  /*2f750*/  ISETP.GE.AND P1, PT, R20, R0, PT ;  /* 0x000000001400720c */ /* 0x000fe40003f26270 */
[----:B------:R-:W-:-:S05]  /*2f760*/  @!P2 LEA.HI.X R11, R17, R32, R28, 0x2, P0 ;  /* 0x00000020110ba211 */ /* 0x000fca00000f141c */
[----:B---3--:R1:W-:Y:S06]  /*2f770*/  @!P2 ST.E.64 desc[UR44][R10.64], R8 ;  /* 0x000000080a00a985 */ /* 0x0083ec000c101b2c */
[----:B------:R-:W3:Y:S01]  /*2f780*/  @!P1 LDL.64 R12, [R1+0x278] ;  /* 0x00027800010c9983 */ /* 0x000ee20000100a00 */
[----:B------:R-:W-:Y:S02]  /*2f790*/  ISETP.GE.AND P2, PT, R21, R0, PT ;  /* 0x000000001500720c */ /* 0x000fe40003f46270 */
[----:B------:R-:W-:-:S04]  /*2f7a0*/  @!P1 LEA R16, P0, R20, R14, 0x2 ;  /* 0x0000000e14109211 */ /* 0x000fc800078010ff */
[----:B------:R-:W-:-:S05]  /*2f7b0*/  @!P1 LEA.HI.X R17, R20, R32, R29, 0x2, P0 ;  /* 0x0000002014119211 */ /* 0x000fca00000f141d */
[----:B---3--:R3:W-:Y:S04]  /*2f7c0*/  @!P1 ST.E.64 desc[UR44][R16.64], R12 ;  /* 0x0000000c10009985 */ /* 0x0087e8000c101b2c */
[----:B0-----:R-:W4:Y:S01]  /*2f7d0*/  @!P2 LDL.64 R4, [R1+0x288] ;  /* 0x000288000104a983 */ /* 0x001f220000100a00 */
[----:B------:R-:W-:Y:S02]  /*2f7e0*/  ISETP.GE.AND P1, PT, R24, R0, PT ;  /* 0x000000001800720c */ /* 0x000fe40003f26270 */
[----:B------:R-:W-:-:S04]  /*2f7f0*/  @!P2 LEA R20, P0, R21, R14, 0x2 ;  /* 0x0000000e1514a211 */ /* 0x000fc800078010ff */
[----:B------:R-:W-:-:S05]  /*2f800*/  @!P2 LEA.HI.X R21, R21, R32, R30, 0x2, P0 ;  /* 0x000000201515a211 */ /* 0x000fca00000f141e */
[----:B----4-:R0:W-:Y:S04]  /*2f810*/  @!P2 ST.E.64 desc[UR44][R20.64], R4 ;  /* 0x000000041400a985 */ /* 0x0101e8000c101b2c */
[----:B------:R-:W4:Y:S01]  /*2f820*/  @!P1 LDL.64 R6, [R1+0x298] ;  /* 0x0002980001069983 */ /* 0x000f220000100a00 */
[----:B------:R-:W-:Y:S02]  /*2f830*/  ISETP.GE.AND P2, PT, R223, R0, PT ;  /* 0x00000000df00720c */ /* 0x000fe40003f46270 */
[----:B-1----:R-:W-:-:S04]  /*2f840*/  @!P1 LEA R10, P0, R24, R14, 0x2 ;  /* 0x0000000e180a9211 */ /* 0x002fc800078010ff */
[----:B------:R-:W-:-:S05]  /*2f850*/  @!P1 LEA.HI.X R11, R24, R32, R31, 0x2, P0 ;  /* 0x00000020180b9211 */ /* 0x000fca00000f141f */
[----:B----4-:R1:W-:Y:S04]  /*2f860*/  @!P1 ST.E.64 desc[UR44][R10.64], R6 ;  /* 0x000000060a009985 */ /* 0x0103e8000c101b2c */
[----:B------:R-:W4:Y:S01]  /*2f870*/  @!P2 LDL.64 R8, [R1+0x2a8] ;  /* 0x0002a8000108a983 */ /* 0x000f220000100a00 */
[----:B------:R-:W-:Y:S02]  /*2f880*/  ISETP.GE.AND P1, PT, R67, R0, PT ;  /* 0x000000004300720c */ /* 0x000fe40003f26270 */
[----:B---3--:R-:W-:-:S04]  /*2f890*/  @!P2 LEA R12, P0, R223, R14, 0x2 ;  /* 0x0000000edf0ca211 */ /* 0x008fc800078010ff */
[----:B------:R-:W-:-:S05]  /*2f8a0*/  @!P2 LEA.HI.X R13, R223, R32, R25, 0x2, P0 ;  /* 0x00000020df0da211 */ /* 0x000fca00000f1419 */
[----:B----4-:R3:W-:Y:S04]  /*2f8b0*/  @!P2 ST.E.64 desc[UR44][R12.64], R8 ;  /* 0x000000080c00a985 */ /* 0x0107e8000c101b2c */
[----:B0-----:R-:W4:Y:S01]  /*2f8c0*/  @!P1 LDL.64 R4, [R1+0x2b8] ;  /* 0x0002b80001049983 */ /* 0x001f220000100a00 */
[----:B------:R-:W-:Y:S02]  /*2f8d0*/  ISETP.GE.AND P2, PT, R65, R0, PT ;  /* 0x000000004100720c */ /* 0x000fe40003f46270 */
[----:B------:R-:W-:-:S04]  /*2f8e0*/  @!P1 LEA R16, P0, R67, R14, 0x2 ;  /* 0x0000000e43109211 */ /* 0x000fc800078010ff */
[----:B------:R-:W-:Y:S01]  /*2f8f0*/  @!P1 LEA.HI.X R17, R67, R32, R68, 0x2, P0 ;  /* 0x0000002043119211 */ /* 0x000fe200000f1444 */
[----:B------:R-:W-:-:S04]  /*2f900*/  IMAD.MOV.U32 R67, RZ, RZ, R61 ;  /* 0x000000ffff437224 */ /* 0x000fc800078e003d */
[----:B----4-:R0:W-:Y:S04]  /*2f910*/  @!P1 ST.E.64 desc[UR44][R16.64], R4 ;  /* 0x0000000410009985 */ /* 0x0101e8000c101b2c */
[----:B-1----:R-:W4:Y:S01]  /*2f920*/  @!P2 LDL.64 R6, [R1+0x2c8] ;  /* 0x0002c8000106a983 */ /* 0x002f220000100a00 */
[----:B------:R-:W-:Y:S02]  /*2f930*/  ISETP.GE.AND P1, PT, R63, R0, PT ;  /* 0x000000003f00720c */ /* 0x000fe40003f26270 */
[----:B------:R-:W-:-:S04]  /*2f940*/  @!P2 LEA R10, P0, R65, R14, 0x2 ;  /* 0x0000000e410aa211 */ /* 0x000fc800078010ff */
[----:B------:R-:W-:Y:S01]  /*2f950*/  @!P2 LEA.HI.X R11, R65, R32, R67, 0x2, P0 ;  /* 0x00000020410ba211 */ /* 0x000fe200000f1443 */
[----:B------:R-:W-:-:S04]  /*2f960*/  IMAD.MOV.U32 R61, RZ, RZ, R59 ;  /* 0x000000ffff3d7224 */ /* 0x000fc800078e003b */
[----:B----4-:R1:W-:Y:S04]  /*2f970*/  @!P2 ST.E.64 desc[UR44][R10.64], R6 ;  /* 0x000000060a00a985 */ /* 0x0103e8000c101b2c */
[----:B---3--:R-:W3:Y:S01]  /*2f980*/  @!P1 LDL.64 R8, [R1+0x2d8] ;  /* 0x0002d80001089983 */ /* 0x008ee20000100a00 */
[----:B-----5:R-:W-:Y:S01]  /*2f990*/  ISETP.GE.AND P2, PT, R66, R0, PT ;  /* 0x000000004200720c */ /* 0x020fe20003f46270 */
[----:B------:R-:W-:Y:S01]  /*2f9a0*/  IMAD.MOV.U32 R65, RZ, RZ, R61 ;  /* 0x000000ffff417224 */ /* 0x000fe200078e003d */
[----:B------:R-:W-:-:S04]  /*2f9b0*/  @!P1 LEA R12, P0, R63, R14, 0x2 ;  /* 0x0000000e3f0c9211 */ /* 0x000fc800078010ff */
[----:B------:R-:W-:Y:S01]  /*2f9c0*/  @!P1 LEA.HI.X R13, R63, R32, R65, 0x2, P0 ;  /* 0x000000203f0d9211 */ /* 0x000fe200000f1441 */
[----:B------:R-:W-:-:S04]  /*2f9d0*/  IMAD.MOV.U32 R59, RZ, RZ, R57 ;  /* 0x000000ffff3b7224 */ /* 0x000fc800078e0039 */
[----:B------:R-:W-:Y:S01]  /*2f9e0*/  IMAD.MOV.U32 R61, RZ, RZ, R59 ;  /* 0x000000ffff3d7224 */ /* 0x000fe200078e003b */
[----:B---3--:R3:W-:Y:S04]  /*2f9f0*/  @!P1 ST.E.64 desc[UR44][R12.64], R8 ;  /* 0x000000080c009985 */ /* 0x0087e8000c101b2c */
[----:B0-----:R-:W4:Y:S01]  /*2fa00*/  @!P2 LDL.64 R4, [R1+0x2e8] ;  /* 0x0002e8000104a983 */ /* 0x001f220000100a00 */
[----:B------:R-:W-:Y:S01]  /*2fa10*/  ISETP.GE.AND P1, PT, R64, R0, PT ;  /* 0x000000004000720c */ /* 0x000fe20003f26270 */
[----:B------:R-:W-:Y:S01]  /*2fa20*/  IMAD.MOV.U32 R67, RZ, RZ, R61 ;  /* 0x000000ffff437224 */ /* 0x000fe200078e003d */
[----:B------:R-:W-:-:S04]  /*2fa30*/  @!P2 LEA R16, P0, R66, R14, 0x2 ;  /* 0x0000000e4210a211 */ /* 0x000fc800078010ff */
[----:B------:R-:W-:Y:S01]  /*2fa40*/  @!P2 LEA.HI.X R17, R66, R32, R67, 0x2, P0 ;  /* 0x000000204211a211 */ /* 0x000fe200000f1443 */
[----:B--2---:R-:W-:-:S04]  /*2fa50*/  IMAD.MOV.U32 R57, RZ, RZ, R55 ;  /* 0x000000ffff397224 */ /* 0x004fc800078e0037 */
[----:B------:R-:W-:Y:S01]  /*2fa60*/  IMAD.MOV.U32 R59, RZ, RZ, R57 ;  /* 0x000000ffff3b7224 */ /* 0x000fe200078e0039 */
[----:B----4-:R0:W-:Y:S04]  /*2fa70*/  @!P2 ST.E.64 desc[UR44][R16.64], R4 ;  /* 0x000000041000a985 */ /* 0x0101e8000c101b2c */
[----:B-1----:R-:W2:Y:S01]  /*2fa80*/  @!P1 LDL.64 R6, [R1+0x2f8] ;  /* 0x0002f80001069983 */ /* 0x002ea20000100a00 */
[----:B------:R-:W-:Y:S01]  /*2fa90*/  ISETP.GE.AND P2, PT, R62, R0, PT ;  /* 0x000000003e00720c */ /* 0x000fe20003f46270 */
[----:B------:R-:W-:Y:S01]  /*2faa0*/  IMAD.MOV.U32 R65, RZ, RZ, R59 ;  /* 0x000000ffff417224 */ /* 0x000fe200078e003b */
[C---:B------:R-:W-:Y:S01]  /*2fab0*/  @!P1 LEA R10, P0, R64.reuse, R14, 0x2 ;  /* 0x0000000e400a9211 */ /* 0x040fe200078010ff */
[----:B------:R-:W-:Y:S01]  /*2fac0*/  IMAD.MOV.U32 R55, RZ, RZ, R52 ;  /* 0x000000ffff377224 */ /* 0x000fe200078e0034 */
[----:B------:R-:W4:Y:S02]  /*2fad0*/  LDL R59, [R1+0x4f0] ;  /* 0x0004f000013b7983 */ /* 0x000f240000100800 */
[----:B------:R-:W-:Y:S01]  /*2fae0*/  @!P1 LEA.HI.X R11, R64, R32, R65, 0x2, P0 ;  /* 0x00000020400b9211 */ /* 0x000fe200000f1441 */
[----:B------:R-:W-:-:S04]  /*2faf0*/  IMAD.MOV.U32 R57, RZ, RZ, R55 ;  /* 0x000000ffff397224 */ /* 0x000fc800078e0037 */
[----:B--2---:R1:W-:Y:S04]  /*2fb00*/  @!P1 ST.E.64 desc[UR44][R10.64], R6 ;  /* 0x000000060a009985 */ /* 0x0043e8000c101b2c */
[----:B---3--:R-:W2:Y:S01]  /*2fb10*/  @!P2 LDL.64 R8, [R1+0x308] ;  /* 0x000308000108a983 */ /* 0x008ea20000100a00 */
[----:B------:R-:W-:Y:S01]  /*2fb20*/  ISETP.GE.AND P1, PT, R60, R0, PT ;  /* 0x000000003c00720c */ /* 0x000fe20003f26270 */
[----:B------:R-:W-:Y:S01]  /*2fb30*/  IMAD.MOV.U32 R63, RZ, RZ, R57 ;  /* 0x000000ffff3f7224 */ /* 0x000fe200078e0039 */
[----:B------:R-:W-:-:S04]  /*2fb40*/  @!P2 LEA R12, P0, R62, R14, 0x2 ;  /* 0x0000000e3e0ca211 */ /* 0x000fc800078010ff */
[----:B------:R-:W-:Y:S01]  /*2fb50*/  @!P2 LEA.HI.X R13, R62, R32, R63, 0x2, P0 ;  /* 0x000000203e0da211 */ /* 0x000fe200000f143f */
[----:B------:R-:W-:-:S04]  /*2fb60*/  IMAD.MOV.U32 R52, RZ, RZ, R51 ;  /* 0x000000ffff347224 */ /* 0x000fc800078e0033 */
[----:B------:R-:W-:Y:S01]  /*2fb70*/  IMAD.MOV.U32 R55, RZ, RZ, R52 ;  /* 0x000000ffff377224 */ /* 0x000fe200078e0034 */
[----:B--2---:R2:W-:Y:S04]  /*2fb80*/  @!P2 ST.E.64 desc[UR44][R12.64], R8 ;  /* 0x000000080c00a985 */ /* 0x0045e8000c101b2c */
[----:B0-----:R-:W3:Y:S01]  /*2fb90*/  @!P1 LDL.64 R4, [R1+0x318] ;  /* 0x0003180001049983 */ /* 0x001ee20000100a00 */
[----:B------:R-:W-:Y:S01]  /*2fba0*/  ISETP.GE.AND P2, PT, R58, R0, PT ;  /* 0x000000003a00720c */ /* 0x000fe20003f46270 */
[----:B------:R-:W-:Y:S01]  /*2fbb0*/  IMAD.MOV.U32 R61, RZ, RZ, R55 ;  /* 0x000000ffff3d7224 */ /* 0x000fe200078e0037 */
[C---:B------:R-:W-:Y:S01]  /*2fbc0*/  @!P1 LEA R16, P0, R60.reuse, R14, 0x2 ;  /* 0x0000000e3c109211 */ /* 0x040fe200078010ff */
[----:B------:R-:W-:Y:S01]  /*2fbd0*/  IMAD.MOV.U32 R51, RZ, RZ, R46 ;  /* 0x000000ffff337224 */ /* 0x000fe200078e002e */
[----:B------:R-:W5:Y:S02]  /*2fbe0*/  LDL R55, [R1+0x4e8] ;  /* 0x0004e80001377983 */ /* 0x000f640000100800 */
[----:B------:R-:W-:-:S05]  /*2fbf0*/  @!P1 LEA.HI.X R17, R60, R32, R61, 0x2, P0 ;  /* 0x000000203c119211 */ /* 0x000fca00000f143d */
[----:B---3--:R0:W-:Y:S04]  /*2fc00*/  @!P1 ST.E.64 desc[UR44][R16.64], R4 ;  /* 0x0000000410009985 */ /* 0x0081e8000c101b2c */
[----:B-1----:R-:W3:Y:S01]  /*2fc10*/  @!P2 LDL.64 R6, [R1+0x328] ;  /* 0x000328000106a983 */ /* 0x002ee20000100a00 */
[----:B------:R-:W-:Y:S02]  /*2fc20*/  ISETP.GE.AND P1, PT, R56, R0, PT ;  /* 0x000000003800720c */ /* 0x000fe40003f26270 */
[----:B------:R-:W-:-:S04]  /*2fc30*/  @!P2 LEA R10, P0, R58, R14, 0x2 ;  /* 0x0000000e3a0aa211 */ /* 0x000fc800078010ff */
[----:B----4-:R-:W-:Y:S01]  /*2fc40*/  @!P2 LEA.HI.X R11, R58, R32, R59, 0x2, P0 ;  /* 0x000000203a0ba211 */ /* 0x010fe200000f143b */
[----:B------:R-:W-:-:S04]  /*2fc50*/  IMAD.MOV.U32 R52, RZ, RZ, R51 ;  /* 0x000000ffff347224 */ /* 0x000fc800078e0033 */
[----:B---3--:R1:W-:Y:S04]  /*2fc60*/  @!P2 ST.E.64 desc[UR44][R10.64], R6 ;  /* 0x000000060a00a985 */ /* 0x0083e8000c101b2c */
[----:B--2---:R-:W2:Y:S01]  /*2fc70*/  @!P1 LDL.64 R8, [R1+0x338] ;  /* 0x0003380001089983 */ /* 0x004ea20000100a00 */
[----:B------:R-:W-:Y:S01]  /*2fc80*/  ISETP.GE.AND P2, PT, R54, R0, PT ;  /* 0x000000003600720c */ /* 0x000fe20003f46270 */
[----:B------:R-:W-:Y:S01]  /*2fc90*/  IMAD.MOV.U32 R57, RZ, RZ, R52 ;  /* 0x000000ffff397224 */ /* 0x000fe200078e0034 */
[----:B------:R-:W-:-:S04]  /*2fca0*/  @!P1 LEA R12, P0, R56, R14, 0x2 ;  /* 0x0000000e380c9211 */ /* 0x000fc800078010ff */
[----:B------:R-:W-:Y:S01]  /*2fcb0*/  @!P1 LEA.HI.X R13, R56, R32, R57, 0x2, P0 ;  /* 0x00000020380d9211 */ /* 0x000fe200000f1439 */
[----:B------:R-:W-:-:S04]  /*2fcc0*/  IMAD.MOV.U32 R52, RZ, RZ, R45 ;  /* 0x000000ffff347224 */ /* 0x000fc800078e002d */
[----:B--2---:R2:W-:Y:S04]  /*2fcd0*/  @!P1 ST.E.64 desc[UR44][R12.64], R8 ;  /* 0x000000080c009985 */ /* 0x0045e8000c101b2c */
[----:B0-----:R-:W3:Y:S01]  /*2fce0*/  @!P2 LDL.64 R4, [R1+0x348] ;  /* 0x000348000104a983 */ /* 0x001ee20000100a00 */
[----:B------:R-:W-:Y:S02]  /*2fcf0*/  ISETP.GE.AND P1, PT, R52, R0, PT ;  /* 0x000000003400720c */ /* 0x000fe40003f26270 */
[----:B------:R-:W-:-:S04]  /*2fd00*/  @!P2 LEA R16, P0, R54, R14, 0x2 ;  /* 0x0000000e3610a211 */ /* 0x000fc800078010ff */
[----:B-----5:R-:W-:Y:S01]  /*2fd10*/  @!P2 LEA.HI.X R17, R54, R32, R55, 0x2, P0 ;  /* 0x000000203611a211 */ /* 0x020fe200000f1437 */
[----:B------:R-:W-:Y:S02]  /*2fd20*/  IMAD.MOV.U32 R46, RZ, RZ, R41 ;  /* 0x000000ffff2e7224 */ /* 0x000fe400078e0029 */
[----:B------:R-:W4:Y:S04]  /*2fd30*/  LDL R41, [R1+0x4e0] ;  /* 0x0004e00001297983 */ /* 0x000f280000100800 */
[----:B---3--:R0:W-:Y:S04]  /*2fd40*/  @!P2 ST.E.64 desc[UR44][R16.64], R4 ;  /* 0x000000041000a985 */ /* 0x0081e8000c101b2c */
[----:B-1----:R-:W3:Y:S01]  /*2fd50*/  @!P1 LDL.64 R6, [R1+0x358] ;  /* 0x0003580001069983 */ /* 0x002ee20000100a00 */
[----:B------:R-:W-:-:S02]  /*2fd60*/  ISETP.GE.AND P2, PT, R50, R0, PT ;  /* 0x000000003200720c */ /* 0x000fc40003f46270 */
[----:B------:R-:W-:-:S04]  /*2fd70*/  @!P1 LEA R10, P0, R52, R14, 0x2 ;  /* 0x0000000e340a9211 */ /* 0x000fc800078010ff */
[----:B------:R-:W-:Y:S01]  /*2fd80*/  @!P1 LEA.HI.X R11, R52, R32, R53, 0x2, P0 ;  /* 0x00000020340b9211 */ /* 0x000fe200000f1435 */
[----:B----4-:R-:W-:-:S04]  /*2fd90*/  IMAD.MOV.U32 R51, RZ, RZ, R41 ;  /* 0x000000ffff337224 */ /* 0x010fc800078e0029 */
        /* <DEDUP_REMOVED lines=9> */
[----:B------:R-:W-:Y:S01]  /*2fe30*/  @!P1 LEA.HI.X R17, R48, R32, R49, 0x2, P0 ;  /* 0x0000002030119211 */ /* 0x000fe200000f1431 */
[----:B------:R-:W-:Y:S02]  /*2fe40*/  IMAD.MOV.U32 R45, RZ, RZ, R42 ;  /* 0x000000ffff2d7224 */ /* 0x000fe400078e002a */
[----:B------:R-:W4:Y:S04]  /*2fe50*/  LDL R42, [R1+0x44c] ;  /* 0x00044c00012a7983 */ /* 0x000f280000100800 */
[----:B---3--:R0:W-:Y:S04]  /*2fe60*/  @!P1 ST.E.64 desc[UR44][R16.64], R4 ;  /* 0x0000000410009985 */ /* 0x0081e8000c101b2c */
[----:B-1----:R-:W3:Y:S01]  /*2fe70*/  @!P2 LDL.64 R6, [R1+0x388] ;  /* 0x000388000106a983 */ /* 0x002ee20000100a00 */
[----:B------:R-:W-:-:S02]  /*2fe80*/  ISETP.GE.AND P1, PT, R44, R0, PT ;  /* 0x000000002c00720c */ /* 0x000fc40003f26270 */
[----:B------:R-:W-:-:S04]  /*2fe90*/  @!P2 LEA R10, P0, R46, R14, 0x2 ;  /* 0x0000000e2e0aa211 */ /* 0x000fc800078010ff */
[----:B------:R-:W-:-:S05]  /*2fea0*/  @!P2 LEA.HI.X R11, R46, R32, R47, 0x2, P0 ;  /* 0x000000202e0ba211 */ /* 0x000fca00000f142f */
[----:B---3--:R1:W-:Y:S04]  /*2feb0*/  @!P2 ST.E.64 desc[UR44][R10.64], R6 ;  /* 0x000000060a00a985 */ /* 0x0083e8000c101b2c */
[----:B--2---:R-:W2:Y:S01]  /*2fec0*/  @!P1 LDL.64 R8, [R1+0x398] ;  /* 0x0003980001089983 */ /* 0x004ea20000100a00 */
[----:B----4-:R-:W-:Y:S02]  /*2fed0*/  ISETP.GE.AND P2, PT, R42, R0, PT ;  /* 0x000000002a00720c */ /* 0x010fe40003f46270 */
        /* <DEDUP_REMOVED lines=16> */
[----:B------:R-:W-:Y:S02]  /*2ffe0*/  ISETP.GE.AND P1, PT, R229, R0, PT ;  /* 0x00000000e500720c */ /* 0x000fe40003f26270 */
[----:B------:R-:W-:-:S04]  /*2fff0*/  @!P2 LEA R12, P0, R38, R14, 0x2 ;  /* 0x0000000e260ca211 */ /* 0x000fc800078010ff */
[----:B----4-:R-:W-:-:S05]  /*30000*/  @!P2 LEA.HI.X R13, R38, R32, R39, 0x2, P0 ;  /* 0x00000020260da211 */ /* 0x010fca00000f1427 */
        /* <DEDUP_REMOVED lines=19> */
[----:B------:R-:W-:-:S07]  /*30140*/  @!P2 LEA.HI.X R17, R226, R32, R34, 0x2, P0 ;  /* 0x00000020e211a211 */ /* 0x000fce00000f1422 */
[C---:B-1----:R-:W-:Y:S01]  /*30150*/  @!P1 LEA R10, P0, R225.reuse, R14, 0x2 ;  /* 0x0000000ee10a9211 */ /* 0x042fe200078010ff */
[----:B---3--:R2:W-:Y:S04]  /*30160*/  @!P2 ST.E.64 desc[UR44][R16.64], R4 ;  /* 0x000000041000a985 */ /* 0x0085e8000c101b2c */
[----:B------:R-:W3:Y:S01]  /*30170*/  @!P1 LDL.64 R6, [R1+0x418] ;  /* 0x0004180001069983 */ /* 0x000ee20000100a00 */
[----:B------:R-:W-:Y:S02]  /*30180*/  @!P1 LEA.HI.X R11, R225, R32, R33, 0x2, P0 ;  /* 0x00000020e10b9211 */ /* 0x000fe400000f1421 */
[-C--:B------:R-:W-:Y:S01]  /*30190*/  ISETP.GE.AND P0, PT, R15, R0.reuse, PT ;  /* 0x000000000f00720c */ /* 0x080fe20003f06270 */
[----:B------:R-:W-:Y:S02]  /*301a0*/  BSSY B1, `(.L_x_13145) ;  /* 0x0000009000017945 */ /* 0x000fe40003800000 */
[----:B---3--:R2:W-:Y:S01]  /*301b0*/  @!P1 ST.E.64 desc[UR44][R10.64], R6 ;  /* 0x000000060a009985 */ /* 0x0085e2000c101b2c */
[----:B------:R-:W-:-:S09]  /*301c0*/  ISETP.GE.AND P1, PT, R3, R0, PT ;  /* 0x000000000300720c */ /* 0x000fd20003f26270 */
[----:B------:R-:W-:Y:S05]  /*301d0*/  @P0 BRA `(.L_x_13146) ;  /* 0x0000000000140947 */ /* 0x000fea0003800000 */
[----:B------:R-:W3:Y:S04]  /*301e0*/  LDL R33, [R1+0x4b0] ;  /* 0x0004b00001217983 */ /* 0x000ee80000100800 */
[----:B--2---:R-:W2:Y:S01]  /*301f0*/  LDL.64 R6, [R1+0x428] ;  /* 0x0004280001067983 */ /* 0x004ea20000100a00 */
[----:B------:R-:W-:-:S04]  /*30200*/  LEA R4, P0, R15, R14, 0x2 ;  /* 0x0000000e0f047211 */ /* 0x000fc800078010ff */
[----:B---3--:R-:W-:-:S05]  /*30210*/  LEA.HI.X R5, R15, R32, R33, 0x2, P0 ;  /* 0x000000200f057211 */ /* 0x008fca00000f1421 */
[----:B--2---:R0:W-:Y:S04]  /*30220*/  ST.E.64 desc[UR44][R4.64], R6 ;  /* 0x0000000604007985 */ /* 0x0041e8000c101b2c */
.L_x_13146:
[----:B------:R-:W-:Y:S05]  /*30230*/  BSYNC B1 ;  /* 0x0000000000017941 */ /* 0x000fea0003800000 */
.L_x_13145:
[----:B------:R-:W-:Y:S05]  /*30240*/  @P1 BRA `(.L_x_13140) ;  /* 0x0000000c00a01947 */ /* 0x000fea0003800000 */
[----:B------:R-:W3:Y:S04]  /*30250*/  LDL R0, [R1+0x4ac] ;  /* 0x0004ac0001007983 */ /* 0x000ee80000100800 */
[----:B0-2---:R-:W2:Y:S01]  /*30260*/  LDL.64 R4, [R1+0x438] ;  /* 0x0004380001047983 */ /* 0x005ea20000100a00 */
[----:B------:R-:W-:-:S04]  /*30270*/  LEA R14, P0, R3, R14, 0x2 ;  /* 0x0000000e030e7211 */ /* 0x000fc800078010ff */
[----:B---3--:R-:W-:-:S05]  /*30280*/  LEA.HI.X R15, R3, R32, R0, 0x2, P0 ;  /* 0x00000020030f7211 */ /* 0x008fca00000f1400 */
[----:B--2---:R0:W-:Y:S01]  /*30290*/  ST.E.64 desc[UR44][R14.64], R4 ;  /* 0x000000040e007985 */ /* 0x0041e2000c101b2c */
[----:B------:R-:W-:Y:S05]  /*302a0*/  BRA `(.L_x_13140) ;  /* 0x0000000c00887947 */ /* 0x000fea0003800000 */
.L_x_13127:
[----:B------:R-:W-:Y:S01]  /*302b0*/  ULDC.64 UR4, c[0x0][0xd08] ;  /* 0x0003420000047ab9 */ /* 0x000fe20000000a00 */
[----:B------:R-:W3:Y:S01]  /*302c0*/  LDC.64 R4, c[0x0][0xd00] ;  /* 0x00034000ff047b82 */ /* 0x000ee20000000a00 */
[----:B------:R-:W-:Y:S01]  /*302d0*/  ISETP.NE.U32.AND P0, PT, RZ, UR4, PT ;  /* 0x00000004ff007c0c */ /* 0x000fe2000bf05070 */
[----:B------:R-:W4:Y:S01]  /*302e0*/  LDL R0, [R1+0x49c] ;  /* 0x00049c0001007983 */ /* 0x000f220000100800 */
[----:B------:R-:W-:Y:S02]  /*302f0*/  IMAD.MOV.U32 R3, RZ, RZ, RZ ;  /* 0x000000ffff037224 */ /* 0x000fe400078e00ff */
[----:B------:R-:W-:Y:S01]  /*30300*/  ISETP.NE.AND.EX P1, PT, RZ, UR5, PT, P0 ;  /* 0x00000005ff007c0c */ /* 0x000fe2000bf25300 */
[----:B------:R-:W-:Y:S02]  /*30310*/  ULDC.64 UR4, c[0x0][0xd00] ;  /* 0x0003400000047ab9 */ /* 0x000fe40000000a00 */
[----:B------:R-:W-:-:S04]  /*30320*/  ISETP.NE.U32.AND P0, PT, RZ, UR4, PT ;  /* 0x00000004ff007c0c */ /* 0x000fc8000bf05070 */
[----:B------:R-:W-:-:S06]  /*30330*/  ISETP.NE.AND.EX P0, PT, RZ, UR5, PT, P0 ;  /* 0x00000005ff007c0c */ /* 0x000fcc000bf05300 */
[----:B------:R-:W2:Y:S01]  /*30340*/  @P1 LDC.64 R6, c[0x0][0xd08] ;  /* 0x00034200ff061b82 */ /* 0x000ea20000000a00 */
[----:B------:R-:W-:Y:S02]  /*30350*/  ULDC UR4, c[0x0][0xb88] ;  /* 0x0002e20000047ab9 */ /* 0x000fe40000000800 */
[----:B------:R-:W-:Y:S02]  /*30360*/  IMAD.U32 R16, RZ, RZ, UR4 ;  /* 0x00000004ff107e24 */ /* 0x000fe4000f8e00ff */
[----:B---3--:R-:W-:-:S05]  /*30370*/  IMAD.WIDE R4, R218, 0x4, R4 ;  /* 0x00000004da047825 */ /* 0x008fca00078e0204 */
[----:B------:R3:W5:Y:S01]  /*30380*/  @P0 LDG.E R3, desc[UR44][R4.64] ;  /* 0x0000002c04030981 */ /* 0x000762000c1e1900 */
[----:B--2---:R-:W-:-:S05]  /*30390*/  @P1 IMAD.WIDE R6, R218, 0x4, R6 ;  /* 0x00000004da061825 */ /* 0x004fca00078e0206 */
[----:B------:R3:W5:Y:S01]  /*303a0*/  @P1 LDG.E R16, desc[UR44][R6.64] ;  /* 0x0000002c06101981 */ /* 0x000762000c1e1900 */
[----:B------:R-:W-:Y:S02]  /*303b0*/  ISETP.NE.AND P2, PT, R217, RZ, PT ;  /* 0x000000ffd900720c */ /* 0x000fe40003f45270 */
[----:B------:R-:W-:-:S11]  /*303c0*/  SHF.R.S32.HI R26, RZ, 0x1f, R218 ;  /* 0x0000001fff1a7819 */ /* 0x000fd600000114da */
[----:B------:R-:W2:Y:S02]  /*303d0*/  @!P2 LDC R217, c[0x0][0xbd4] ;  /* 0x0002f500ffd9ab82 */ /* 0x000ea40000000800 */
[----:B--2---:R-:W-:Y:S02]  /*303e0*/  ISETP.GT.AND P2, PT, R217, 0x1, PT ;  /* 0x00000001d900780c */ /* 0x004fe40003f44270 */
[----:B----4-:R-:W-:Y:S01]  /*303f0*/  ISETP.GT.AND P3, PT, R0, 0x7f, PT ;  /* 0x0000007f0000780c */ /* 0x010fe20003f64270 */
[----:B---3--:R-:W-:-:S12]  /*30400*/  @P1 BRA `(.L_x_13147) ;  /* 0x0000000000101947 */ /* 0x008fd80003800000 */
[----:B------:R-:W-:Y:S05]  /*30410*/  @!P0 BRA `(.L_x_13147) ;  /* 0x00000000000c8947 */ /* 0x000fea0003800000 */
[----:B------:R-:W2:Y:S04]  /*30420*/  LDG.E R7, desc[UR44][R4.64] ;  /* 0x0000002c04077981 */ /* 0x000ea8000c1e1900 */
[----:B-----5:R-:W2:Y:S02]  /*30430*/  LDG.E R16, desc[UR44][R4.64+0x4] ;  /* 0x0000042c04107981 */ /* 0x020ea4000c1e1900 */
[----:B--2---:R-:W-:-:S07]  /*30440*/  IMAD.IADD R16, R16, 0x1, -R7 ;  /* 0x0000000110107824 */ /* 0x004fce00078e0a07 */
.L_x_13147:
[----:B------:R-:W-:Y:S01]  /*30450*/  BSSY B1, `(.L_x_13148) ;  /* 0x0000036000017945 */ /* 0x000fe20003800000 */
[----:B------:R-:W-:Y:S02]  /*30460*/  SEL R29, R218, RZ, !P0 ;  /* 0x000000ffda1d7207 */ /* 0x000fe40004000000 */
[----:B------:R-:W-:Y:S02]  /*30470*/  SEL R26, R26, RZ, !P0 ;  /* 0x000000ff1a1a7207 */ /* 0x000fe40004000000 */
[----:B-----5:R-:W-:Y:S01]  /*30480*/  SHF.R.S32.HI R24, RZ, 0x1f, R3 ;  /* 0x0000001fff187819 */ /* 0x020fe20000011403 */
[----:B------:R-:W-:Y:S06]  /*30490*/  @P3 BRA `(.L_x_13149) ;  /* 0x0000000000c43947 */ /* 0x000fec0003800000 */
[----:B------:R-:W2:Y:S01]  /*304a0*/  S2R R4, SR_TID.X ;  /* 0x0000000000047919 */ /* 0x000ea20000002100 */
[----:B------:R-:W3:Y:S02]  /*304b0*/  LDC R33, c[0x0][0xce8] ;  /* 0x00033a00ff217b82 */ /* 0x000ee40000000800 */
[----:B---3--:R-:W-:Y:S01]  /*304c0*/  IMAD R0, R16, R33, RZ ;  /* 0x0000002110007224 */ /* 0x008fe200078e02ff */
[----:B--2---:R-:W-:-:S04]  /*304d0*/  IADD3 R31, R216, -0x80, R4 ;  /* 0xffffff80d81f7810 */ /* 0x004fc80007ffe004 */
        /* <DEDUP_REMOVED lines=38> */
[----:B------:R-:W-:Y:S02]  /*30740*/  IMAD.MOV.U32 R7, RZ, RZ, -0x800000 ;  /* 0xff800000ff077424 */ /* 0x000fe400078e00ff */
[----:B------:R-:W-:-:S04]  /*30750*/  IMAD.WIDE.U32 R8, R6, R11, R8 ;  /* 0x0000000b06087225 */ /* 0x000fc800078e0008 */
[----:B------:R-:W-:Y:S01]  /*30760*/  IMAD R13, R6, R13, R0 ;  /* 0x0000000d060d7224 */ /* 0x000fe200078e0200 */
[----:B0-----:R-:W-:-:S03]  /*30770*/  LEA R4, P0, R8, R4, 0x2 ;  /* 0x0000000408047211 */ /* 0x001fc600078010ff */
[----:B------:R-:W-:-:S05]  /*30780*/  IMAD.IADD R0, R9, 0x1, R13 ;  /* 0x0000000109007824 */ /* 0x000fca00078e020d */
[----:B--2---:R-:W-:-:S05]  /*30790*/  LEA.HI.X R5, R8, R5, R0, 0x2, P0 ;  /* 0x0000000508057211 */ /* 0x004fca00000f1400 */
[----:B------:R2:W-:Y:S02]  /*307a0*/  STG.E desc[UR44][R4.64], R7 ;  /* 0x0000000704007986 */ /* 0x0005e4000c10192c */
.L_x_13149:
[----:B------:R-:W-:Y:S05]  /*307b0*/  BSYNC B1 ;  /* 0x0000000000017941 */ /* 0x000fea0003800000 */
.L_x_13148:
[----:B------:R-:W-:Y:S05]  /*307c0*/  @P2 BRA `(.L_x_13140) ;  /* 0x0000000800402947 */ /* 0x000fea0003800000 */
[----:B------:R-:W3:Y:S01]  /*307d0*/  LDL R9, [R1+0x4a8] ;  /* 0x0004a80001097983 */ /* 0x000ee20000100800 */
[----:B------:R-:W4:Y:S01]  /*307e0*/  LDC R17, c[0x0][0xce8] ;  /* 0x00033a00ff117b82 */ /* 0x000f220000000800 */
[----:B------:R-:W-:Y:S01]  /*307f0*/  ULDC.64 UR4, c[0x0][0xba0] ;  /* 0x0002e80000047ab9 */ /* 0x000fe20000000a00 */
[----:B------:R-:W-:Y:S01]  /*30800*/  ULDC.64 UR6, c[0x0][0xbf0] ;  /* 0x0002fc0000067ab9 */ /* 0x000fe20000000a00 */
[----:B------:R-:W3:Y:S01]  /*30810*/  LDL R8, [R1+0x498] ;  /* 0x0004980001087983 */ /* 0x000ee20000100800 */
[----:B------:R-:W-:Y:S02]  /*30820*/  IMAD R0, R24, UR4, RZ ;  /* 0x0000000418007c24 */ /* 0x000fe4000f8e02ff */
[----:B--2---:R-:W-:-:S04]  /*30830*/  IMAD.WIDE.U32 R4, R3, UR4, RZ ;  /* 0x0000000403047c25 */ /* 0x004fc8000f8e00ff */
[----:B------:R-:W-:Y:S01]  /*30840*/  IMAD R7, R3, UR5, R0 ;  /* 0x0000000503077c24 */ /* 0x000fe2000f8e0200 */
[----:B------:R-:W-:-:S03]  /*30850*/  ULDC.64 UR4, c[0x0][0xbe8] ;  /* 0x0002fa0000047ab9 */ /* 0x000fc60000000a00 */
[----:B------:R-:W-:Y:S02]  /*30860*/  IMAD.IADD R5, R5, 0x1, R7 ;  /* 0x0000000105057824 */ /* 0x000fe400078e0207 */
[----:B------:R-:W-:-:S04]  /*30870*/  IMAD.WIDE.U32 R4, R156, UR4, R4 ;  /* 0x000000049c047c25 */ /* 0x000fc8000f8e0004 */
[----:B------:R-:W-:Y:S01]  /*30880*/  IMAD R5, R156, UR5, R5 ;  /* 0x000000059c057c24 */ /* 0x000fe2000f8e0205 */
[----:B------:R-:W-:Y:S01]  /*30890*/  ULDC.64 UR4, c[0x0][0xbe0] ;  /* 0x0002f80000047ab9 */ /* 0x000fe20000000a00 */
[----:B----4-:R-:W-:Y:S01]  /*308a0*/  ISETP.NE.AND P0, PT, R17, 0x1, PT ;  /* 0x000000011100780c */ /* 0x010fe20003f05270 */
[----:B------:R-:W-:-:S12]  /*308b0*/  IMAD.WIDE.U32 R4, R29, UR6, R4 ;  /* 0x000000061d047c25 */ /* 0x000fd8000f8e0004 */
[----:B------:R-:W2:Y:S08]  /*308c0*/  @P0 LDC R6, c[0x0][0xcec] ;  /* 0x00033b00ff060b82 */ /* 0x000eb00000000800 */
[----:B------:R-:W4:Y:S01]  /*308d0*/  @P0 LDC R11, c[0x0][0xcf0] ;  /* 0x00033c00ff0b0b82 */ /* 0x000f220000000800 */
[----:B---3--:R-:W-:-:S04]  /*308e0*/  IMAD R3, R9, 0x20, R8 ;  /* 0x0000002009037824 */ /* 0x008fc800078e0208 */
[----:B------:R-:W-:-:S04]  /*308f0*/  IMAD.IADD R9, R216, 0x1, R3 ;  /* 0x00000001d8097824 */ /* 0x000fc800078e0203 */
[----:B--2---:R-:W-:-:S04]  /*30900*/  @P0 IMAD.HI.U32 R0, R9, R6, RZ ;  /* 0x0000000609000227 */ /* 0x004fc800078e00ff */
[----:B------:R-:W-:Y:S01]  /*30910*/  IMAD.MOV.U32 R3, RZ, RZ, R9 ;  /* 0x000000ffff037224 */ /* 0x000fe200078e0009 */
[----:B----4-:R-:W-:Y:S01]  /*30920*/  @P0 SHF.R.U32.HI R3, RZ, R11, R0 ;  /* 0x0000000bff030219 */ /* 0x010fe20000011600 */
[----:B------:R-:W-:-:S03]  /*30930*/  IMAD R6, R26, UR6, RZ ;  /* 0x000000061a067c24 */ /* 0x000fc6000f8e02ff */
[--C-:B------:R-:W-:Y:S01]  /*30940*/  SHF.R.S32.HI R0, RZ, 0x1f, R3.reuse ;  /* 0x0000001fff007819 */ /* 0x100fe20000011403 */
[----:B------:R-:W-:Y:S02]  /*30950*/  IMAD R7, R29, UR7, R6 ;  /* 0x000000071d077c24 */ /* 0x000fe4000f8e0206 */
        /* <DEDUP_REMOVED lines=20> */
.L_x_13386:
[----:B------:R-:W-:Y:S01]  /*30aa0*/  IMAD R16, R16, R17, RZ ;  /* 0x0000001110107224 */ /* 0x000fe200078e02ff */
[----:B------:R-:W-:Y:S01]  /*30ab0*/  BSSY B1, `(.L_x_13151) ;  /* 0x0000015000017945 */ /* 0x000fe20003800000 */
[----:B------:R-:W-:-:S05]  /*30ac0*/  IMAD.IADD R7, R8, 0x1, R216 ;  /* 0x0000000108077824 */ /* 0x000fca00078e02d8 */
[----:B------:R-:W-:-:S13]  /*30ad0*/  ISETP.GE.AND P0, PT, R7, R16, PT ;  /* 0x000000100700720c */ /* 0x000fda0003f06270 */
        /* <DEDUP_REMOVED lines=18> */
.L_x_13152:
[----:B------:R-:W-:Y:S05]  /*30c00*/  BSYNC B1 ;  /* 0x0000000000017941 */ /* 0x000fea0003800000 */
.L_x_13151:
[----:B------:R-:W-:-:S03]  /*30c10*/  UMOV UR4, 0xffffffff ;  /* 0xffffffff00047882 */ /* 0x000fc60000000000 */
[----:B------:R-:W-:Y:S05]  /*30c20*/  BRA.DIV UR4, `(.L_x_13153) ;  /* 0x000000aa04dc7947 */ /* 0x000fea000b800000 */
[----:B---3--:R3:W0:Y:S04]  /*30c30*/  SHFL.IDX PT, R0, R4, 0x1, 0x181f ;  /* 0x00381f0004007f89 */ /* 0x00862800000e0000 */
[----:B----4-:R3:W4:Y:S02]  /*30c40*/  SHFL.IDX PT, R14, R3, 0x1, 0x181f ;  /* 0x00381f00030e7f89 */ /* 0x01072400000e0000 */
.L_x_13390:
[----:B------:R-:W-:Y:S01]  /*30c50*/  VIADD R5, R7, 0x20 ;  /* 0x0000002007057836 */ /* 0x000fe20000000000 */
        /* <DEDUP_REMOVED lines=10> */
[----:B0-----:R-:W-:Y:S02]  /*30d00*/  @!P3 LEA.HI.X R9, R198, R0, R222, 0x1, P5 ;  /* 0x00000000c609b211 */ /* 0x001fe400028f0cde */
        /* <DEDUP_REMOVED lines=9> */
.L_x_13155:
[----:B------:R-:W-:Y:S05]  /*30da0*/  BSYNC B1 ;  /* 0x0000000000017941 */ /* 0x000fea0003800000 */
.L_x_13154:
[----:B------:R-:W-:-:S03]  /*30db0*/  UMOV UR4, 0xffffffff ;  /* 0xffffffff00047882 */ /* 0x000fc60000000000 */
[----:B------:R-:W-:Y:S05]  /*30dc0*/  BRA.DIV UR4, `(.L_x_13156) ;  /* 0x000000aa04bc7947 */ /* 0x000fea000b800000 */
[----:B0-----:R0:W0:Y:S04]  /*30dd0*/  SHFL.IDX PT, R0, R4, 0x2, 0x181f ;  /* 0x00581f0004007f89 */ /* 0x00102800000e0000 */
[----:B----4-:R4:W0:Y:S02]  /*30de0*/  SHFL.IDX PT, R14, R3, 0x2, 0x181f ;  /* 0x00581f00030e7f89 */ /* 0x01082400000e0000 */
.L_x_13394:
        /* <DEDUP_REMOVED lines=9> */
[-C--:B0-----:R-:W-:Y:S02]  /*30e80*/  @!P3 LEA R8, P5, R198, R14.reuse, 0x1 ;  /* 0x0000000ec608b211 */ /* 0x081fe400078a08ff */
[----:B------:R-:W-:Y:S02]  /*30e90*/  @!P2 LEA R10, P4, R200, R14, 0x1 ;  /* 0x0000000ec80aa211 */ /* 0x000fe400078808ff */
[----:B------:R-:W-:Y:S02]  /*30ea0*/  @!P3 LEA.HI.X R9, R198, R0, R222, 0x1, P5 ;  /* 0x00000000c609b211 */ /* 0x000fe400028f0cde */
        /* <DEDUP_REMOVED lines=9> */
.L_x_13158:
[----:B------:R-:W-:Y:S05]  /*30f40*/  BSYNC B1 ;  /* 0x0000000000017941 */ /* 0x000fea0003800000 */
.L_x_13157:
[----:B------:R-:W-:-:S03]  /*30f50*/  UMOV UR4, 0xffffffff ;  /* 0xffffffff00047882 */ /* 0x000fc60000000000 */
[----:B------:R-:W-:Y:S05]  /*30f60*/  BRA.DIV UR4, `(.L_x_13159) ;  /* 0x000000aa049c7947 */ /* 0x000fea000b800000 */
[----:B0-----:R0:W0:Y:S04]  /*30f70*/  SHFL.IDX PT, R0, R4, 0x3, 0x181f ;  /* 0x00781f0004007f89 */ /* 0x00102800000e0000 */
[----:B------:R0:W0:Y:S02]  /*30f80*/  SHFL.IDX PT, R14, R3, 0x3, 0x181f ;  /* 0x00781f00030e7f89 */ /* 0x00002400000e0000 */
.L_x_13398:
[----:B0-234-:R-:W-:-:S05]  /*30f90*/  VIADD R3, R7, 0x60 ;  /* 0x0000006007037836 */ /* 0x01dfca0000000000 */
[----:B------:R-:W-:-:S13]  /*30fa0*/  ISETP.GE.AND P0, PT, R3, R16, PT ;  /* 0x000000100300720c */ /* 0x000fda0003f06270 */
[----:B------:R-:W-:Y:S05]  /*30fb0*/  @P0 BRA `(.L_x_13140) ;  /* 0x0000000000440947 */ /* 0x000fea0003800000 */
[----:B------:R-:W-:Y:S02]  /*30fc0*/  ULDC UR4, c[0x0][0xbc8] ;  /* 0x0002f20000047ab9 */ /* 0x000fe40000000800 */
[----:B------:R-:W-:Y:S02]  /*30fd0*/  ISETP.GE.AND P3, PT, R198, UR4, PT ;  /* 0x00000004c6007c0c */ /* 0x000fe4000bf66270 */
[----:B------:R-:W-:Y:S02]  /*30fe0*/  ISETP.GE.AND P2, PT, R200, UR4, PT ;  /* 0x00000004c8007c0c */ /* 0x000fe4000bf46270 */
[----:B------:R-:W-:Y:S02]  /*30ff0*/  ISETP.GE.AND P1, PT, R199, UR4, PT ;  /* 0x00000004c7007c0c */ /* 0x000fe4000bf26270 */
[----:B------:R-:W-:-:S07]  /*31000*/  ISETP.GE.AND P0, PT, R201, UR4, PT ;  /* 0x00000004c9007c0c */ /* 0x000fce000bf06270 */
[-C--:B------:R-:W-:Y:S02]  /*31010*/  @!P3 LEA R4, P5, R198, R14.reuse, 0x1 ;  /* 0x0000000ec604b211 */ /* 0x080fe400078a08ff */
        /* <DEDUP_REMOVED lines=11> */
.L_x_13140:
[----:B------:R-:W-:Y:S05]  /*310d0*/  BSYNC B0 ;  /* 0x0000000000007941 */ /* 0x000fea0003800000 */
.L_x_13126:
[----:B------:R-:W-:Y:S02]  /*310e0*/  ULDC UR4, c[0x0][0xd3c] ;  /* 0x00034f0000047ab9 */ /* 0x000fe40000000800 */
[----:B-1----:R-:W-:-:S13]  /*310f0*/  ISETP.GE.AND P0, PT, R99, UR4, PT ;  /* 0x0000000463007c0c */ /* 0x002fda000bf06270 */
[----:B------:R-:W-:Y:S05]  /*31100*/  @!P0 BRA `(.L_x_13160) ;  /* 0xfffffd0400c48947 */ /* 0x000fea000383ffff */
[----:B------:R-:W-:Y:S05]  /*31110*/  BRA `(.L_x_12917) ;  /* 0x0000008800c07947 */ /* 0x000fea0003800000 */
.L_x_12915:
        /* <DEDUP_REMOVED lines=16> */
.L_x_13161:
        /* <DEDUP_REMOVED lines=44> */
.L_x_13165:
        /* <DEDUP_REMOVED lines=37> */
.L_x_13163:
        /* <DEDUP_REMOVED lines=13> */
.L_x_13166:
        /* <DEDUP_REMOVED lines=62> */
.L_x_13167:
        /* <DEDUP_REMOVED lines=61> */
.L_x_13168:
[----:B------:R-:W-:-:S05]  /*31fb0*/  LOP3.LUT R17, RZ, R2, RZ, 0x33, !PT ;  /* 0x00000002ff117212 */ /* 0x000fca00078e33ff */
[----:B------:R-:W-:Y:S01]  /*31fc0*/  IMAD.IADD R17, R0, 0x1, R17 ;  /* 0x0000000100117824 */ /* 0x000fe200078e0211 */
[----:B------:R-:W-:Y:S06]  /*31fd0*/  BRA `(.L_x_13169) ;  /* 0x00000000000c7947 */ /* 0x000fec0003800000 */
.L_x_13164:
[----:B------:R-:W-:Y:S02]  /*31fe0*/  IMAD.MOV.U32 R17, RZ, RZ, RZ ;  /* 0x000000ffff117224 */ /* 0x000fe400078e00ff */
[----:B------:R-:W-:Y:S02]  /*31ff0*/  IMAD.U32 R16, RZ, RZ, UR6 ;  /* 0x00000006ff107e24 */ /* 0x000fe4000f8e00ff */
[----:B------:R-:W-:-:S07]  /*32000*/  IMAD.MOV.U32 R18, RZ, RZ, RZ ;  /* 0x000000ffff127224 */ /* 0x000fce00078e00ff */
.L_x_13169:
[----:B------:R-:W-:-:S13]  /*32010*/  ISETP.NE.AND P0, PT, R7, RZ, PT ;  /* 0x000000ff0700720c */ /* 0x000fda0003f05270 */
[----:B------:R-:W0:Y:S01]  /*32020*/  @!P0 S2R R3, SR_CgaCtaId ;  /* 0x0000000000038919 */ /* 0x000e220000008800 */
[----:B------:R-:W-:-:S04]  /*32030*/  @!P0 MOV R0, 0x400 ;  /* 0x0000040000008802 */ /* 0x000fc80000000f00 */
[----:B0-----:R-:W-:-:S05]  /*32040*/  @!P0 LEA R0, R3, R0, 0x18 ;  /* 0x0000000003008211 */ /* 0x001fca00078ec0ff */
[----:B------:R1:W-:Y:S01]  /*32050*/  @!P0 STS.128 [R0+0x324d0], R16 ;  /* 0x0324d01000008388 */ /* 0x0003e20000000c00 */
[----:B------:R-:W-:Y:S06]  /*32060*/  BAR.ARV 0x5, 0x180 ;  /* 0x0146000000007b1d */ /* 0x000fec0000002000 */
.L_x_13162:
        /* <DEDUP_REMOVED lines=27> */
[----:B------:R-:W-:-:S03]  /*32220*/  SHF.R.U32.HI R3, RZ, 0x3, R4 ;  /* 0x00000003ff037819 */ /* 0x000fc60000011604 */
[----:B------:R-:W-:Y:S01]  /*32230*/  IMAD R26, R30, 0x2, R23 ;  /* 0x000000021e1a7824 */ /* 0x000fe200078e0217 */
[----:B------:R-:W-:Y:S02]  /*32240*/  LOP3.LUT R2, R3, 0x70, R2, 0xf8, !PT ;  /* 0x0000007003027812 */ /* 0x000fe400078ef802 */
[C---:B------:R-:W-:Y:S02]  /*32250*/  LOP3.LUT R3, R0.reuse, 0x40, RZ, 0xfc, !PT ;  /* 0x0000004000037812 */ /* 0x040fe400078efcff */
[C---:B------:R-:W-:Y:S02]  /*32260*/  LOP3.LUT R2, R0.reuse, 0x80, RZ, 0xfc, !PT ;  /* 0x0000008000027812 */ /* 0x040fe400078efcff */
[----:B---3--:R-:W-:-:S07]  /*32270*/  LOP3.LUT R0, R0, 0xc0, RZ, 0xfc, !PT ;  /* 0x000000c000007812 */ /* 0x008fce00078efcff */
.L_x_13295:
        /* <DEDUP_REMOVED lines=8> */
[----:B-1----:R-:W1:Y:S02]  /*32300*/  @P0 LDC.64 R2, c[0x0][0xb20] ;  /* 0x0002c800ff020b82 */ /* 0x002e640000000a00 */
[----:B-1----:R-:W-:-:S05]  /*32310*/  @P0 IMAD.WIDE R2, R19, 0x4, R2 ;  /* 0x0000000413020825 */ /* 0x002fca00078e0202 */
[----:B------:R1:W5:Y:S01]  /*32320*/  @P0 LDG.E R33, desc[UR44][R2.64] ;  /* 0x0000002c02210981 */ /* 0x000362000c1e1900 */
[----:B------:R-:W-:Y:S01]  /*32330*/  ISETP.NE.U32.AND P0, PT, RZ, UR4, PT ;  /* 0x00000004ff007c0c */ /* 0x000fe2000bf05070 */
[----:B------:R-:W-:Y:S01]  /*32340*/  IMAD.MOV.U32 R37, RZ, RZ, RZ ;  /* 0x000000ffff257224 */ /* 0x000fe200078e00ff */
[----:B------:R-:W-:Y:S01]  /*32350*/  ISETP.NE.U32.AND P1, PT, RZ, UR6, PT ;  /* 0x00000006ff007c0c */ /* 0x000fe2000bf25070 */
[----:B------:R-:W-:Y:S01]  /*32360*/  IMAD.MOV.U32 R0, RZ, RZ, RZ ;  /* 0x000000ffff007224 */ /* 0x000fe200078e00ff */
[----:B------:R-:W-:Y:S01]  /*32370*/  ISETP.NE.AND.EX P2, PT, RZ, UR5, PT, P0 ;  /* 0x00000005ff007c0c */ /* 0x000fe2000bf45300 */
[----:B------:R-:W-:Y:S01]  /*32380*/  ULDC.64 UR4, c[0x0][0xaf8] ;  /* 0x0002be0000047ab9 */ /* 0x000fe20000000a00 */
[----:B------:R-:W-:Y:S01]  /*32390*/  ISETP.NE.AND.EX P1, PT, RZ, UR7, PT, P1 ;  /* 0x00000007ff007c0c */ /* 0x000fe2000bf25310 */
[----:B0-----:R-:W-:Y:S01]  /*323a0*/  IMAD.WIDE R4, R19, 0x4, R4 ;  /* 0x0000000413047825 */ /* 0x001fe200078e0204 */
[----:B------:R-:W-:Y:S01]  /*323b0*/  ISETP.NE.U32.AND P0, PT, RZ, UR4, PT ;  /* 0x00000004ff007c0c */ /* 0x000fe2000bf05070 */
[----:B-1----:R-:W0:Y:S08]  /*323c0*/  LDC.64 R2, c[0x0][0xb08] ;  /* 0x0002c200ff027b82 */ /* 0x002e300000000a00 */
[----:B--23--:R-:W1:Y:S01]  /*323d0*/  @P2 LDC.64 R6, c[0x0][0xb10] ;  /* 0x0002c400ff062b82 */ /* 0x00ce620000000a00 */
        /* <DEDUP_REMOVED lines=17> */
[----:B--2---:R0:W-:Y:S01]  /*324f0*/  STL [R1+0x440], R8 ;  /* 0x0004400801007387 */ /* 0x0041e20000100800 */
[----:B------:R-:W-:Y:S02]  /*32500*/  IMAD.MOV.U32 R12, RZ, RZ, R8 ;  /* 0x000000ffff0c7224 */ /* 0x000fe400078e0008 */
[----:B0-----:R-:W-:Y:S01]  /*32510*/  IMAD.U32 R8, RZ, RZ, UR4 ;  /* 0x00000004ff087e24 */ /* 0x001fe2000f8e00ff */
[----:B----4-:R-:W-:Y:S06]  /*32520*/  @P2 BRA `(.L_x_13171) ;  /* 0x0000000000142947 */ /* 0x010fec0003800000 */
[----:B------:R-:W-:Y:S05]  /*32530*/  @!P0 BRA `(.L_x_13171) ;  /* 0x0000000000108947 */ /* 0x000fea0003800000 */
[----:B------:R-:W2:Y:S04]  /*32540*/  LDG.E R9, desc[UR44][R4.64] ;  /* 0x0000002c04097981 */ /* 0x000ea8000c1e1900 */
[----:B------:R-:W2:Y:S02]  /*32550*/  LDG.E R6, desc[UR44][R4.64+0x4] ;  /* 0x0000042c04067981 */ /* 0x000ea4000c1e1900 */
[----:B--2---:R-:W-:-:S05]  /*32560*/  IMAD.IADD R12, R6, 0x1, -R9 ;  /* 0x00000001060c7824 */ /* 0x004fca00078e0a09 */
[----:B------:R0:W-:Y:S02]  /*32570*/  STL [R1+0x440], R12 ;  /* 0x0004400c01007387 */ /* 0x0001e40000100800 */
.L_x_13171:
        /* <DEDUP_REMOVED lines=13> */
.L_x_13172:
        /* <DEDUP_REMOVED lines=9> */
.L_x_13173:
[----:B-1----:R-:W2:Y:S01]  /*326e0*/  @P1 LDG.E R5, desc[UR44][R2.64] ;  /* 0x0000002c02051981 */ /* 0x002ea2000c1e1900 */
[----:B------:R-:W1:Y:S03]  /*326f0*/  LDC R9, c[0x0][0x448] ;  /* 0x00011200ff097b82 */ /* 0x000e660000000800 */
[----:B------:R3:W2:Y:S01]  /*32700*/  @P1 LDG.E R4, desc[UR44][R2.64+0x4] ;  /* 0x0000042c02041981 */ /* 0x0006a2000c1e1900 */
[----:B------:R-:W-:-:S04]  /*32710*/  IMAD.SHL.U32 R35, R17, 0x80, RZ ;  /* 0x0000008011237824 */ /* 0x000fc800078e00ff */
[----:B---3--:R-:W3:Y:S01]  /*32720*/  LDC.64 R2, c[0x0][0xad8] ;  /* 0x0002b600ff027b82 */ /* 0x008ee20000000a00 */
[----:B-1----:R-:W-:-:S13]  /*32730*/  ISETP.NE.AND P2, PT, R9, 0x1, PT ;  /* 0x000000010900780c */ /* 0x002fda0003f45270 */
[----:B------:R-:W1:Y:S01]  /*32740*/  @P2 LDC R10, c[0x0][0x44c] ;  /* 0x00011300ff0a2b82 */ /* 0x000e620000000800 */
[----:B---3--:R-:W-:-:S07]  /*32750*/  ISETP.GE.AND P3, PT, R3, 0x1, PT ;  /* 0x000000010300780c */ /* 0x008fce0003f66270 */
[----:B------:R-:W3:Y:S01]  /*32760*/  @P2 LDC R9, c[0x0][0x450] ;  /* 0x00011400ff092b82 */ /* 0x000ee20000000800 */
[----:B--2---:R-:W-:Y:S02]  /*32770*/  @P1 IMAD.IADD R7, R4, 0x1, -R5 ;  /* 0x0000000104071824 */ /* 0x004fe400078e0a05 */
[----:B------:R-:W-:-:S04]  /*32780*/  VIADD R5, R35, 0x7f ;  /* 0x0000007f23057836 */ /* 0x000fc80000000000 */
[----:B-1----:R-:W-:-:S05]  /*32790*/  @P2 IMAD.HI.U32 R4, R5, R10, RZ ;  /* 0x0000000a05042227 */ /* 0x002fca00078e00ff */
[----:B---3--:R-:W-:Y:S01]  /*327a0*/  @P2 SHF.R.U32.HI R5, RZ, R9, R4 ;  /* 0x00000009ff052219 */ /* 0x008fe20000011604 */
[----:B-----5:R-:W-:-:S04]  /*327b0*/  IMAD.IADD R9, R8, 0x1, -R33 ;  /* 0x0000000108097824 */ /* 0x020fc800078e0a21 */
[----:B------:R-:W-:-:S04]  /*327c0*/  IMAD.IADD R17, R9, 0x1, R7 ;  /* 0x0000000109117824 */ /* 0x000fc800078e0207 */
        /* <DEDUP_REMOVED lines=19> */
.L_x_13176:
[----:B------:R-:W-:-:S13]  /*32900*/  ISETP.NE.AND P0, PT, R3, 0x1, PT ;  /* 0x000000010300780c */ /* 0x000fda0003f05270 */
[----:B------:R-:W1:Y:S02]  /*32910*/  @P0 LDC.64 R4, c[0x0][0xae0] ;  /* 0x0002b800ff040b82 */ /* 0x000e640000000a00 */
[----:B-1----:R-:W-:-:S05]  /*32920*/  @P0 IMAD.HI.U32 R4, R11, R4, RZ ;  /* 0x000000040b040227 */ /* 0x002fca00078e00ff */
[----:B------:R-:W-:-:S07]  /*32930*/  @P0 SHF.R.U32.HI R11, RZ, R5, R4 ;  /* 0x00000005ff0b0219 */ /* 0x000fce0000011604 */
.L_x_13177:
[----:B------:R-:W-:Y:S05]  /*32940*/  BSYNC B0 ;  /* 0x0000000000007941 */ /* 0x000fea0003800000 */
.L_x_13175:
[----:B------:R-:W-:-:S05]  /*32950*/  IMAD R11, R11, R3, R3 ;  /* 0x000000030b0b7224 */ /* 0x000fca00078e0203 */
[----:B------:R-:W-:-:S07]  /*32960*/  VIMNMX R2, R2, R11, PT ;  /* 0x0000000b02027248 */ /* 0x000fce0003fe0100 */
.L_x_13174:
        /* <DEDUP_REMOVED lines=9> */
[----:B------:R-:W-:-:S03]  /*32a00*/  SHF.R.U32.HI R11, RZ, 0x1f, R2 ;  /* 0x0000001fff0b7819 */ /* 0x000fc60000011602 */
[----:B0-----:R-:W-:Y:S01]  /*32a10*/  IMAD.IADD R12, R8, 0x1, R5 ;  /* 0x00000001080c7824 */ /* 0x001fe200078e0205 */
        /* <DEDUP_REMOVED lines=14> */
.L_x_13180:
[----:B------:R-:W-:-:S13]  /*32b00*/  ISETP.NE.AND P0, PT, R3, 0x1, PT ;  /* 0x000000010300780c */ /* 0x000fda0003f05270 */
[----:B------:R-:W0:Y:S02]  /*32b10*/  @P0 LDC.64 R4, c[0x0][0xae0] ;  /* 0x0002b800ff040b82 */ /* 0x000e240000000a00 */
[----:B0-----:R-:W-:-:S05]  /*32b20*/  @P0 IMAD.HI.U32 R4, R12, R4, RZ ;  /* 0x000000040c040227 */ /* 0x001fca00078e00ff */
[----:B------:R-:W-:-:S07]  /*32b30*/  @P0 SHF.R.U32.HI R12, RZ, R5, R4 ;  /* 0x00000005ff0c0219 */ /* 0x000fce0000011604 */
.L_x_13181:
[----:B------:R-:W-:Y:S05]  /*32b40*/  BSYNC B0 ;  /* 0x0000000000007941 */ /* 0x000fea0003800000 */
.L_x_13179:
[----:B------:R-:W-:-:S05]  /*32b50*/  IMAD R3, R12, R3, RZ ;  /* 0x000000030c037224 */ /* 0x000fca00078e02ff */
[----:B------:R-:W-:-:S07]  /*32b60*/  VIMNMX R2, R2, R3, !PT ;  /* 0x0000000302027248 */ /* 0x000fce0007fe0100 */
.L_x_13178:
        /* <DEDUP_REMOVED lines=39> */
.L_x_13183:
[----:B------:R-:W-:Y:S05]  /*32de0*/  BSYNC B0 ;  /* 0x0000000000007941 */ /* 0x000fea0003800000 */
.L_x_13182:
[-C--:B------:R-:W-:Y:S01]  /*32df0*/  IMAD R4, R32, R14.reuse, R4 ;  /* 0x0000000e20047224 */ /* 0x080fe200078e0204 */
[----:B------:R-:W-:Y:S04]  /*32e00*/  BSSY B0, `(.L_x_13184) ;  /* 0x0000131000007945 */ /* 0x000fe80003800000 */
        /* <DEDUP_REMOVED lines=23> */
.L_x_13401:
[----:B-1----:R-:W-:Y:S02]  /*32f80*/  ISETP.NE.AND P0, PT, R14, RZ, PT ;  /* 0x000000ff0e00720c */ /* 0x002fe40003f05270 */
[----:B------:R-:W-:-:S11]  /*32f90*/  PLOP3.LUT P6, PT, PT, PT, PT, 0x8, 0x0 ;  /* 0x000000000000781c */ /* 0x000fd60003fce170 */
[----:B------:R-:W-:Y:S05]  /*32fa0*/  @P0 BRA `(.L_x_13187) ;  /* 0x00000000000c0947 */ /* 0x000fea0003800000 */
[----:B------:R-:W-:-:S03]  /*32fb0*/  UMOV UR4, 0xffffffff ;  /* 0xffffffff00047882 */ /* 0x000fc60000000000 */
[----:B------:R-:W-:Y:S05]  /*32fc0*/  BRA.DIV UR4, `(.L_x_13188) ;  /* 0x0000008e04007947 */ /* 0x000fea000b800000 */
[----:B------:R-:W-:-:S13]  /*32fd0*/  ELECT P6, URZ, PT ;  /* 0x00000000003f782f */ /* 0x000fda00038c0000 */
.L_x_13187:
        /* <DEDUP_REMOVED lines=9> */
.L_x_13404:
[----:B------:R-:W-:Y:S05]  /*33070*/  BSYNC B1 ;  /* 0x0000000000017941 */ /* 0x000fea0003800000 */
.L_x_13189:
[----:B------:R-:W-:Y:S04]  /*33080*/  BSSY B1, `(.L_x_13191) ;  /* 0x000007b000017945 */ /* 0x000fe80003800000 */
[----:B------:R-:W-:Y:S05]  /*33090*/  @!P6 BRA `(.L_x_13192) ;  /* 0x0000000400e4e947 */ /* 0x000fea0003800000 */
[----:B------:R-:W1:Y:S01]  /*330a0*/  S2R R3, SR_TID.X ;  /* 0x0000000000037919 */ /* 0x000e620000002100 */
[----:B------:R-:W-:Y:S01]  /*330b0*/  SHF.L.U32 R7, R28, 0x1f, RZ ;  /* 0x0000001f1c077819 */ /* 0x000fe200000006ff */
[----:B------:R-:W-:Y:S01]  /*330c0*/  BSSY B2, `(.L_x_13193) ;  /* 0x0000006000027945 */ /* 0x000fe20003800000 */
[----:B-1----:R-:W-:Y:S01]  /*330d0*/  LOP3.LUT R9, R3, 0x7f, RZ, 0xc0, !PT ;  /* 0x0000007f03097812 */ /* 0x002fe200078ec0ff */
[----:B------:R-:W-:-:S03]  /*330e0*/  IMAD R3, R24, 0x8, R23 ;  /* 0x0000000818037824 */ /* 0x000fc600078e0217 */
[----:B------:R-:W-:Y:S01]  /*330f0*/  ISETP.NE.AND P1, PT, R9, RZ, PT ;  /* 0x000000ff0900720c */ /* 0x000fe20003f25270 */
[----:B------:R-:W1:Y:S02]  /*33100*/  SYNCS.PHASECHK.TRANS64.TRYWAIT P0, [R3+URZ+0x324a0], R7 ;  /* 0x0324a007030075a7 */ /* 0x000e64000800017f */
[----:B-1----:R-:W-:Y:S10]  /*33110*/  @!P0 BRA `(.L_x_13194) ;  /* 0x0000008800e08947 */ /* 0x002ff40003800000 */
.L_x_13405:
[----:B------:R-:W-:Y:S05]  /*33120*/  BSYNC B2 ;  /* 0x0000000000027941 */ /* 0x000fea0003800000 */
.L_x_13193:
[----:B------:R-:W-:Y:S04]  /*33130*/  BSSY B2, `(.L_x_13195) ;  /* 0x0000009000027945 */ /* 0x000fe80003800000 */
[----:B------:R-:W-:Y:S05]  /*33140*/  @P1 BRA `(.L_x_13196) ;  /* 0x00000000001c1947 */ /* 0x000fea0003800000 */
[----:B------:R-:W2:Y:S02]  /*33150*/  S2R R9, SR_TID.X ;  /* 0x0000000000097919 */ /* 0x000ea40000002100 */
[----:B--2---:R-:W-:Y:S01]  /*33160*/  LOP3.LUT R11, R9, 0x1f, RZ, 0xc0, !PT ;  /* 0x0000001f090b7812 */ /* 0x004fe200078ec0ff */
[----:B------:R-:W-:-:S03]  /*33170*/  IMAD.MOV.U32 R9, RZ, RZ, 0x3000 ;  /* 0x00003000ff097424 */ /* 0x000fc600078e00ff */
[----:B------:R-:W-:Y:S01]  /*33180*/  ISETP.NE.AND P0, PT, R11, RZ, PT ;  /* 0x000000ff0b00720c */ /* 0x000fe20003f05270 */
[----:B------:R2:W-:-:S12]  /*33190*/  SYNCS.ARRIVE.TRANS64 RZ, [R3+URZ+0x32490], R9 ;  /* 0x0324900903ff79a7 */ /* 0x0005d8000800003f */
[----:B--2---:R-:W-:Y:S05]  /*331a0*/  @!P0 BRA `(.L_x_13196) ;  /* 0x0000000000048947 */ /* 0x004fea0003800000 */
[----:B------:R-:W-:Y:S01]  /*331b0*/  BPT.TRAP 0x1 ;  /* 0x000000040000795c */ /* 0x000fe20000300000 */
.L_x_13196:
[----:B------:R-:W-:Y:S05]  /*331c0*/  BSYNC B2 ;  /* 0x0000000000027941 */ /* 0x000fea0003800000 */
.L_x_13195:
        /* <DEDUP_REMOVED lines=10> */
[----:B0-----:R-:W-:Y:S01]  /*33270*/  VIADD R12, R3, 0x32490 ;  /* 0x00032490030c7836 */ /* 0x001fe20000000000 */
[----:B------:R-:W-:-:S09]  /*33280*/  UMOV UR7, 0x12f00000 ;  /* 0x12f0000000077882 */ /* 0x000fd20000000000 */
.L_x_13197:
        /* <DEDUP_REMOVED lines=13> */
.L_x_13406:
[----:B------:R-:W-:Y:S05]  /*33360*/  BSYNC B2 ;  /* 0x0000000000027941 */ /* 0x000fea0003800000 */
.L_x_13198:
        /* <DEDUP_REMOVED lines=11> */
.L_x_13201:
[----:B------:R-:W-:Y:S05]  /*33420*/  BSYNC B2 ;  /* 0x0000000000027941 */ /* 0x000fea0003800000 */
.L_x_13200:
        /* <DEDUP_REMOVED lines=9> */
.L_x_13202:
        /* <DEDUP_REMOVED lines=15> */
.L_x_13203:
        /* <DEDUP_REMOVED lines=15> */
.L_x_13204:
        /* <DEDUP_REMOVED lines=15> */
.L_x_13205:
        /* <DEDUP_REMOVED lines=10> */
.L_x_13192:
[----:B------:R-:W-:Y:S05]  /*33830*/  BSYNC B1 ;  /* 0x0000000000017941 */ /* 0x000fea0003800000 */
.L_x_13191:
        /* <DEDUP_REMOVED lines=9> */
.L_x_13221:
[----:B------:R-:W-:Y:S05]  /*338d0*/  YIELD ;  /* 0x0000000000007946 */ /* 0x000fea0003800000 */
[----:B------:R-:W-:Y:S04]  /*338e0*/  BSSY B1, `(.L_x_13206) ;  /* 0x000007a000017945 */ /* 0x000fe80003800000 */
[----:B------:R-:W-:Y:S05]  /*338f0*/  @!P6 BRA `(.L_x_13207) ;  /* 0x0000000400e0e947 */ /* 0x000fea0003800000 */
[----:B------:R-:W1:Y:S01]  /*33900*/  S2R R2, SR_TID.X ;  /* 0x0000000000027919 */ /* 0x000e620000002100 */
[----:B------:R-:W-:Y:S01]  /*33910*/  IMAD R9, R24, 0x8, R23 ;  /* 0x0000000818097824 */ /* 0x000fe200078e0217 */
[----:B------:R-:W-:Y:S01]  /*33920*/  BSSY B2, `(.L_x_13208) ;  /* 0x0000006000027945 */ /* 0x000fe20003800000 */
[----:B-1----:R-:W-:Y:S02]  /*33930*/  LOP3.LUT R3, R2, 0x7f, RZ, 0xc0, !PT ;  /* 0x0000007f02037812 */ /* 0x002fe400078ec0ff */
[----:B------:R-:W-:Y:S02]  /*33940*/  SHF.L.U32 R2, R28, 0x1f, RZ ;  /* 0x0000001f1c027819 */ /* 0x000fe400000006ff */
[----:B------:R-:W-:Y:S02]  /*33950*/  ISETP.NE.AND P2, PT, R3, RZ, PT ;  /* 0x000000ff0300720c */ /* 0x000fe40003f45270 */
[----:B------:R-:W1:Y:S02]  /*33960*/  SYNCS.PHASECHK.TRANS64.TRYWAIT P1, [R9+URZ+0x324a0], R2 ;  /* 0x0324a002090075a7 */ /* 0x000e64000802017f */
[----:B-1----:R-:W-:Y:S09]  /*33970*/  @!P1 BRA `(.L_x_13209) ;  /* 0x0000008000f09947 */ /* 0x002ff20003800000 */
.L_x_13407:
[----:B------:R-:W-:Y:S05]  /*33980*/  BSYNC B2 ;  /* 0x0000000000027941 */ /* 0x000fea0003800000 */
.L_x_13208:
        /* <DEDUP_REMOVED lines=9> */
.L_x_13211:
[----:B------:R-:W-:Y:S05]  /*33a20*/  BSYNC B2 ;  /* 0x0000000000027941 */ /* 0x000fea0003800000 */
.L_x_13210:
        /* <DEDUP_REMOVED lines=11> */
.L_x_13212:
        /* <DEDUP_REMOVED lines=13> */
.L_x_13408:
[----:B------:R-:W-:Y:S05]  /*33bb0*/  BSYNC B2 ;  /* 0x0000000000027941 */ /* 0x000fea0003800000 */
.L_x_13213:
        /* <DEDUP_REMOVED lines=11> */
.L_x_13216:
[----:B------:R-:W-:Y:S05]  /*33c70*/  BSYNC B2 ;  /* 0x0000000000027941 */ /* 0x000fea0003800000 */
.L_x_13215:
        /* <DEDUP_REMOVED lines=9> */
.L_x_13217:
        /* <DEDUP_REMOVED lines=15> */
.L_x_13218:
        /* <DEDUP_REMOVED lines=15> */
.L_x_13219:
        /* <DEDUP_REMOVED lines=15> */
.L_x_13220:
        /* <DEDUP_REMOVED lines=10> */
.L_x_13207:
[----:B------:R-:W-:Y:S05]  /*34080*/  BSYNC B1 ;  /* 0x0000000000017941 */ /* 0x000fea0003800000 */
.L_x_13206:
        /* <DEDUP_REMOVED lines=8> */
.L_x_13185:
[----:B------:R-:W-:Y:S05]  /*34110*/  BSYNC B0 ;  /* 0x0000000000007941 */ /* 0x000fea0003800000 */
.L_x_13184:
[----:B------:R-:W1:Y:S01]  /*34120*/  LDC R0, c[0x0][0x448] ;  /* 0x00011200ff007b82 */ /* 0x000e620000000800 */
[----:B------:R-:W-:Y:S01]  /*34130*/  VIADD R5, R35, 0x7f ;  /* 0x0000007f23057836 */ /* 0x000fe20000000000 */
[----:B------:R-:W-:Y:S06]  /*34140*/  @!P0 WARPSYNC.ALL ;  /* 0x0000000000008948 */ /* 0x000fec0003800000 */
[----:B------:R-:W-:Y:S01]  /*34150*/  @!P0 BAR.SYNC.DEFER_BLOCKING 0xc, 0x180 ;  /* 0x0306000000008b1d */ /* 0x000fe20000010000 */
[----:B-1----:R-:W-:-:S13]  /*34160*/  ISETP.NE.AND P1, PT, R0, 0x1, PT ;  /* 0x000000010000780c */ /* 0x002fda0003f25270 */
[----:B------:R-:W1:Y:S08]  /*34170*/  @P1 LDC R0, c[0x0][0x44c] ;  /* 0x00011300ff001b82 */ /* 0x000e700000000800 */
[----:B------:R-:W2:Y:S01]  /*34180*/  @P1 LDC R3, c[0x0][0x450] ;  /* 0x00011400ff031b82 */ /* 0x000ea20000000800 */
[----:B-1----:R-:W-:-:S05]  /*34190*/  @P1 IMAD.HI.U32 R0, R5, R0, RZ ;  /* 0x0000000005001227 */ /* 0x002fca00078e00ff */
[----:B--2---:R-:W-:Y:S02]  /*341a0*/  @P1 SHF.R.U32.HI R5, RZ, R3, R0 ;  /* 0x00000003ff051219 */ /* 0x004fe40000011600 */
[----:B------:R-:W1:Y:S03]  /*341b0*/  LDC.64 R2, c[0x0][0xad8] ;  /* 0x0002b600ff027b82 */ /* 0x000e660000000a00 */
[----:B------:R-:W-:Y:S01]  /*341c0*/  IMAD.IADD R7, R10, 0x1, R5 ;  /* 0x000000010a077824 */ /* 0x000fe200078e0205 */
[----:B-1----:R-:W-:-:S03]  /*341d0*/  ISETP.GE.AND P2, PT, R3, 0x1, PT ;  /* 0x000000010300780c */ /* 0x002fc60003f46270 */
        /* <DEDUP_REMOVED lines=13> */
.L_x_13224:
[----:B------:R-:W-:-:S13]  /*342b0*/  ISETP.NE.AND P0, PT, R3, 0x1, PT ;  /* 0x000000010300780c */ /* 0x000fda0003f05270 */
[----:B------:R-:W1:Y:S02]  /*342c0*/  @P0 LDC.64 R4, c[0x0][0xae0] ;  /* 0x0002b800ff040b82 */ /* 0x000e640000000a00 */
[----:B-1----:R-:W-:-:S05]  /*342d0*/  @P0 IMAD.HI.U32 R4, R0, R4, RZ ;  /* 0x0000000400040227 */ /* 0x002fca00078e00ff */
[----:B------:R-:W-:-:S07]  /*342e0*/  @P0 SHF.R.U32.HI R0, RZ, R5, R4 ;  /* 0x00000005ff000219 */ /* 0x000fce0000011604 */
.L_x_13225:
[----:B------:R-:W-:Y:S05]  /*342f0*/  BSYNC B0 ;  /* 0x0000000000007941 */ /* 0x000fea0003800000 */
.L_x_13223:
[----:B------:R-:W-:-:S05]  /*34300*/  IMAD R5, R0, R3, R3 ;  /* 0x0000000300057224 */ /* 0x000fca00078e0203 */
[----:B------:R-:W-:-:S07]  /*34310*/  VIMNMX R2, R2, R5, PT ;  /* 0x0000000502027248 */ /* 0x000fce0003fe0100 */
.L_x_13222:
[----:B------:R-:W1:Y:S01]  /*34320*/  @P1 LDC R4, c[0x0][0x44c] ;  /* 0x00011300ff041b82 */ /* 0x000e620000000800 */
[----:B------:R-:W-:Y:S01]  /*34330*/  VIADD R2, R2, 0x5f ;  /* 0x0000005f02027836 */ /* 0x000fe20000000000 */
[----:B------:R-:W-:Y:S01]  /*34340*/  ULDC UR4, c[0x0][0xad4] ;  /* 0x0002b50000047ab9 */ /* 0x000fe20000000800 */
[----:B------:R-:W-:Y:S02]  /*34350*/  IMAD.MOV.U32 R7, RZ, RZ, R35 ;  /* 0x000000ffff077224 */ /* 0x000fe400078e0023 */
[----:B------:R-:W-:-:S03]  /*34360*/  IMAD.HI R2, R2, 0x2aaaaaab, RZ ;  /* 0x2aaaaaab02027827 */ /* 0x000fc600078e02ff */
[----:B------:R-:W2:Y:S02]  /*34370*/  @P1 LDC R0, c[0x0][0x450] ;  /* 0x00011400ff001b82 */ /* 0x000ea40000000800 */
[----:B------:R-:W-:-:S04]  /*34380*/  SHF.R.U32.HI R5, RZ, 0x1f, R2 ;  /* 0x0000001fff057819 */ /* 0x000fc80000011602 */
[----:B------:R-:W-:Y:S01]  /*34390*/  LEA.HI.SX32 R5, R2, R5, 0x1c ;  /* 0x0000000502057211 */ /* 0x000fe200078fe2ff */
[----:B-1----:R-:W-:-:S05]  /*343a0*/  @P1 IMAD.HI.U32 R9, R35, R4, RZ ;  /* 0x0000000423091227 */ /* 0x002fca00078e00ff */
[----:B--2---:R-:W-:-:S05]  /*343b0*/  @P1 SHF.R.U32.HI R7, RZ, R0, R9 ;  /* 0x00000000ff071219 */ /* 0x004fca0000011609 */
        /* <DEDUP_REMOVED lines=14> */
.L_x_13228:
[----:B------:R-:W-:-:S13]  /*344a0*/  ISETP.NE.AND P0, PT, R3, 0x1, PT ;  /* 0x000000010300780c */ /* 0x000fda0003f05270 */
[----:B------:R-:W1:Y:S02]  /*344b0*/  @P0 LDC.64 R4, c[0x0][0xae0] ;  /* 0x0002b800ff040b82 */ /* 0x000e640000000a00 */
[----:B-1----:R-:W-:-:S05]  /*344c0*/  @P0 IMAD.HI.U32 R4, R8, R4, RZ ;  /* 0x0000000408040227 */ /* 0x002fca00078e00ff */
[----:B------:R-:W-:-:S07]  /*344d0*/  @P0 SHF.R.U32.HI R8, RZ, R5, R4 ;  /* 0x00000005ff080219 */ /* 0x000fce0000011604 */
.L_x_13229:
[----:B------:R-:W-:Y:S05]  /*344e0*/  BSYNC B0 ;  /* 0x0000000000007941 */ /* 0x000fea0003800000 */
.L_x_13227:
[----:B------:R-:W-:-:S05]  /*344f0*/  IMAD R3, R8, R3, RZ ;  /* 0x0000000308037224 */ /* 0x000fca00078e02ff */
[----:B------:R-:W-:-:S07]  /*34500*/  VIMNMX R0, R0, R3, !PT ;  /* 0x0000000300007248 */ /* 0x000fce0007fe0100 */
.L_x_13226:
[----:B------:R-:W-:Y:S01]  /*34510*/  ISETP.NE.AND P1, PT, R6, RZ, PT ;  /* 0x000000ff0600720c */ /* 0x000fe20003f25270 */
[----:B------:R-:W-:Y:S01]  /*34520*/  IMAD.HI R0, R0, 0x2aaaaaab, RZ ;  /* 0x2aaaaaab00007827 */ /* 0x000fe200078e02ff */
[----:B------:R-:W-:Y:S04]  /*34530*/  BSSY B0, `(.L_x_13230) ;  /* 0x0000023000007945 */ /* 0x000fe80003800000 */
[----:B------:R-:W-:-:S04]  /*34540*/  SHF.R.U32.HI R3, RZ, 0x1f, R0 ;  /* 0x0000001fff037819 */ /* 0x000fc80000011600 */
[----:B------:R-:W-:Y:S01]  /*34550*/  LEA.HI.SX32 R0, R0, R3, 0x1c ;  /* 0x0000000300007211 */ /* 0x000fe200078fe2ff */
[----:B------:R-:W-:Y:S02]  /*34560*/  IMAD.MOV.U32 R3, RZ, RZ, RZ ;  /* 0x000000ffff037224 */ /* 0x000fe400078e00ff */
[----:B------:R-:W1:Y:S01]  /*34570*/  @!P1 LDC R6, c[0x0][0xae8] ;  /* 0x0002ba00ff069b82 */ /* 0x000e620000000800 */
[----:B------:R-:W-:-:S04]  /*34580*/  VIMNMX R0, RZ, R0, !PT ;  /* 0x00000000ff007248 */ /* 0x000fc80007fe0100 */
[----:B------:R-:W-:-:S13]  /*34590*/  ISETP.GT.AND P0, PT, R7, R0, PT ;  /* 0x000000000700720c */ /* 0x000fda0003f04270 */
[----:B------:R-:W-:Y:S05]  /*345a0*/  @!P0 BRA `(.L_x_13231) ;  /* 0x00000000006c8947 */ /* 0x000fea0003800000 */
[----:B-1----:R-:W-:Y:S01]  /*345b0*/  IABS R4, R6 ;  /* 0x0000000600047213 */ /* 0x002fe20000000000 */
[----:B------:R-:W-:-:S03]  /*345c0*/  IMAD.MOV.U32 R2, RZ, RZ, RZ ;  /* 0x000000ffff027224 */ /* 0x000fc600078e00ff */
[----:B------:R-:W1:Y:S08]  /*345d0*/  I2F.RP R5, R4 ;  /* 0x0000000400057306 */ /* 0x000e700000209400 */
[----:B-1----:R-:W1:Y:S02]  /*345e0*/  MUFU.RCP R5, R5 ;  /* 0x0000000500057308 */ /* 0x002e640000001000 */
[----:B-1----:R-:W-:-:S06]  /*345f0*/  VIADD R8, R5, 0xffffffe ;  /* 0x0ffffffe05087836 */ /* 0x002fcc0000000000 */
[----:B------:R-:W1:Y:S02]  /*34600*/  F2I.FTZ.U32.TRUNC.NTZ R3, R8 ;  /* 0x0000000800037305 */ /* 0x000e64000021f000 */
[----:B-1----:R-:W-:-:S04]  /*34610*/  IMAD.MOV R9, RZ, RZ, -R3 ;  /* 0x000000ffff097224 */ /* 0x002fc800078e0a03 */
        /* <DEDUP_REMOVED lines=20> */
.L_x_13231:
[----:B------:R-:W-:Y:S05]  /*34760*/  BSYNC B0 ;  /* 0x0000000000007941 */ /* 0x000fea0003800000 */
.L_x_13230:
        /* <DEDUP_REMOVED lines=23> */
.L_x_13233:
        /* <DEDUP_REMOVED lines=13> */
[----:B------:R-:W-:Y:S02]  /*349b0*/  IMAD.U32 R10, RZ, RZ, UR4 ;  /* 0x00000004ff0a7e24 */ /* 0x000fe4000f8e00ff */
[----:B------:R-:W-:Y:S02]  /*349c0*/  IMAD.U32 R11, RZ, RZ, UR5 ;  /* 0x00000005ff0b7e24 */ /* 0x000fe4000f8e00ff */
[----:B------:R-:W-:Y:S02]  /*349d0*/  IMAD.MOV.U32 R8, RZ, RZ, 0x70 ;  /* 0x00000070ff087424 */ /* 0x000fe400078e00ff */
[----:B0-----:R-:W-:Y:S02]  /*349e0*/  IMAD.MOV.U32 R12, RZ, RZ, 0x1 ;  /* 0x00000001ff0c7424 */ /* 0x001fe400078e00ff */
[----:B------:R-:W-:-:S07]  /*349f0*/  IMAD.MOV.U32 R13, RZ, RZ, RZ ;  /* 0x000000ffff0d7224 */ /* 0x000fce00078e00ff */
[----:B------:R-:W-:-:S07]  /*34a00*/  LEPC R20, `(.L_x_13236) ;  /* 0x000000001014794e */ /* 0x000fce0000000000 */
[----:B--2---:R-:W-:Y:S05]  /*34a10*/  CALL.ABS.NOINC R2 ;  /* 0x0000000002007343 */ /* 0x004fea0003c00000 */
.L_x_13236:
[----:B------:R-:W-:Y:S05]  /*34a20*/  BSYNC B6 ;  /* 0x0000000000067941 */ /* 0x000fea0003800000 */
.L_x_13235:
        /* <DEDUP_REMOVED lines=13> */
[----:B------:R-:W-:Y:S02]  /*34b00*/  IMAD.U32 R10, RZ, RZ, UR4 ;  /* 0x00000004ff0a7e24 */ /* 0x000fe4000f8e00ff */
[----:B------:R-:W-:Y:S02]  /*34b10*/  IMAD.U32 R11, RZ, RZ, UR5 ;  /* 0x00000005ff0b7e24 */ /* 0x000fe4000f8e00ff */
[----:B------:R-:W-:Y:S02]  /*34b20*/  IMAD.MOV.U32 R8, RZ, RZ, 0x70 ;  /* 0x00000070ff087424 */ /* 0x000fe400078e00ff */
[----:B0-----:R-:W-:Y:S02]  /*34b30*/  IMAD.MOV.U32 R12, RZ, RZ, 0x1 ;  /* 0x00000001ff0c7424 */ /* 0x001fe400078e00ff */
[----:B--2---:R-:W-:-:S07]  /*34b40*/  IMAD.MOV.U32 R13, RZ, RZ, RZ ;  /* 0x000000ffff0d7224 */ /* 0x004fce00078e00ff */
[----:B------:R-:W-:-:S07]  /*34b50*/  LEPC R20, `(.L_x_13239) ;  /* 0x000000001014794e */ /* 0x000fce0000000000 */
[----:B---3--:R-:W-:Y:S05]  /*34b60*/  CALL.ABS.NOINC R2 ;  /* 0x0000000002007343 */ /* 0x008fea0003c00000 */
.L_x_13239:
        /* <DEDUP_REMOVED lines=15> */
.L_x_13238:
[----:B------:R-:W-:Y:S05]  /*34c60*/  BSYNC B6 ;  /* 0x0000000000067941 */ /* 0x000fea0003800000 */
.L_x_13237:
[----:B------:R-:W2:Y:S01]  /*34c70*/  S2R R2, SR_TID.X ;  /* 0x0000000000027919 */ /* 0x000ea20000002100 */
[----:B------:R-:W-:Y:S01]  /*34c80*/  ULDC.64 UR4, c[0x0][0xaf0] ;  /* 0x0002bc0000047ab9 */ /* 0x000fe20000000a00 */
[----:B------:R-:W-:Y:S01]  /*34c90*/  IMAD.MOV.U32 R29, RZ, RZ, R19 ;  /* 0x000000ffff1d7224 */ /* 0x000fe200078e0013 */
[----:B------:R-:W-:Y:S01]  /*34ca0*/  ISETP.NE.U32.AND P0, PT, RZ, UR4, PT ;  /* 0x00000004ff007c0c */ /* 0x000fe2000bf05070 */
[----:B------:R-:W3:Y:S01]  /*34cb0*/  S2R R21, SR_TID.X ;  /* 0x0000000000157919 */ /* 0x000ee20000002100 */
[----:B------:R-:W4:Y:S01]  /*34cc0*/  LDC R9, c[0x0][0x430] ;  /* 0x00010c00ff097b82 */ /* 0x000f220000000800 */
[----:B------:R-:W-:Y:S01]  /*34cd0*/  VIADD R0, R31, 0xffffffff ;  /* 0xffffffff1f007836 */ /* 0x000fe20000000000 */
[----:B------:R-:W-:Y:S01]  /*34ce0*/  ISETP.NE.AND.EX P0, PT, RZ, UR5, PT, P0 ;  /* 0x00000005ff007c0c */ /* 0x000fe2000bf05300 */
[----:B------:R-:W-:Y:S01]  /*34cf0*/  IMAD.MOV.U32 R10, RZ, RZ, RZ ;  /* 0x000000ffff0a7224 */ /* 0x000fe200078e00ff */
[----:B------:R-:W5:Y:S01]  /*34d00*/  S2R R11, SR_TID.X ;  /* 0x00000000000b7919 */ /* 0x000f620000002100 */
[----:B------:R-:W-:Y:S01]  /*34d10*/  ULDC UR4, c[0x0][0x2f4] ;  /* 0x0000bd0000047ab9 */ /* 0x000fe20000000800 */
[----:B------:R-:W-:Y:S01]  /*34d20*/  LOP3.LUT R22, R22, 0xfffff7ff, RZ, 0xc0, !PT ;  /* 0xfffff7ff16167812 */ /* 0x000fe200078ec0ff */
[----:B------:R-:W-:Y:S01]  /*34d30*/  ULDC UR5, c[0x0][0x320] ;  /* 0x0000c80000057ab9 */ /* 0x000fe20000000800 */
[----:B--2---:R-:W-:-:S07]  /*34d40*/  LOP3.LUT R20, R2, 0x7f, RZ, 0xc0, !PT ;  /* 0x0000007f02147812 */ /* 0x004fce00078ec0ff */
[----:B------:R-:W2:Y:S01]  /*34d50*/  @P0 LDC.64 R2, c[0x0][0xaf0] ;  /* 0x0002bc00ff020b82 */ /* 0x000ea20000000a00 */
[----:B------:R-:W-:Y:S01]  /*34d60*/  SHF.R.U32.HI R34, RZ, 0x3, R20 ;  /* 0x00000003ff227819 */ /* 0x000fe20000011614 */
[----:B--2---:R-:W-:-:S05]  /*34d70*/  @P0 IMAD.WIDE R2, R19, 0x4, R2 ;  /* 0x0000000413020825 */ /* 0x004fca00078e0202 */
[----:B------:R2:W5:Y:S01]  /*34d80*/  @P0 LDG.E R29, desc[UR44][R2.64] ;  /* 0x0000002c021d0981 */ /* 0x000562000c1e1900 */
[----:B---3--:R-:W-:Y:S01]  /*34d90*/  IMAD.SHL.U32 R20, R21, 0x10, RZ ;  /* 0x0000001015147824 */ /* 0x008fe200078e00ff */
[----:B----4-:R-:W-:-:S04]  /*34da0*/  ISETP.NE.AND P1, PT, R9, 0x1, PT ;  /* 0x000000010900780c */ /* 0x010fc80003f25270 */
[----:B------:R-:W-:-:S05]  /*34db0*/  LOP3.LUT R20, R34, 0x70, R20, 0xf8, !PT ;  /* 0x0000007022147812 */ /* 0x000fca00078ef814 */
[----:B-1----:R-:W-:-:S04]  /*34dc0*/  IMAD R6, R0, 0x60, R20 ;  /* 0x0000006000067824 */ /* 0x002fc800078e0214 */
[----:B------:R-:W1:Y:S01]  /*34dd0*/  @P1 LDC R5, c[0x0][0x434] ;  /* 0x00010d00ff051b82 */ /* 0x000e620000000800 */
[C---:B------:R-:W-:Y:S01]  /*34de0*/  ISETP.GE.AND P0, PT, R6.reuse, R17, PT ;  /* 0x000000110600720c */ /* 0x040fe20003f06270 */
[----:B------:R-:W-:-:S03]  /*34df0*/  IMAD.IADD R6, R6, 0x1, R33 ;  /* 0x0000000106067824 */ /* 0x000fc600078e0221 */
[----:B------:R-:W-:Y:S01]  /*34e00*/  ISETP.GT.U32.OR P0, PT, R20, 0x5f, P0 ;  /* 0x0000005f1400780c */ /* 0x000fe20000704470 */
[----:B------:R-:W-:Y:S02]  /*34e10*/  IMAD.MOV.U32 R7, RZ, RZ, R6 ;  /* 0x000000ffff077224 */ /* 0x000fe400078e0006 */
[----:B------:R-:W3:Y:S10]  /*34e20*/  @P1 LDC R4, c[0x0][0x438] ;  /* 0x00010e00ff041b82 */ /* 0x000ef40000000800 */
[----:B--2---:R-:W2:Y:S01]  /*34e30*/  @!P0 LDC.64 R2, c[0x0][0x428] ;  /* 0x00010a00ff028b82 */ /* 0x004ea20000000a00 */
[----:B-1----:R-:W-:-:S05]  /*34e40*/  @P1 IMAD.HI.U32 R5, R6, R5, RZ ;  /* 0x0000000506051227 */ /* 0x002fca00078e00ff */
[----:B---3--:R-:W-:-:S04]  /*34e50*/  @P1 SHF.R.U32.HI R7, RZ, R4, R5 ;  /* 0x00000004ff071219 */ /* 0x008fc80000011605 */
[--C-:B------:R-:W-:Y:S01]  /*34e60*/  @!P0 SHF.R.S32.HI R5, RZ, 0x1f, R7.reuse ;  /* 0x0000001fff058819 */ /* 0x100fe20000011407 */
[----:B------:R-:W-:Y:S01]  /*34e70*/  @!P0 IMAD.MOV.U32 R4, RZ, RZ, R7 ;  /* 0x000000ffff048224 */ /* 0x000fe200078e0007 */
[----:B-----5:R-:W-:-:S03]  /*34e80*/  SHF.R.S32.HI R34, RZ, 0x1f, R29 ;  /* 0x0000001fff227819 */ /* 0x020fc6000001141d */
[----:B--2---:R-:W-:-:S04]  /*34e90*/  @!P0 IMAD.WIDE.U32 R4, R29, R2, R4 ;  /* 0x000000021d048225 */ /* 0x004fc800078e0004 */
[----:B------:R-:W-:-:S04]  /*34ea0*/  @!P0 IMAD R8, R34, R2, RZ ;  /* 0x0000000222088224 */ /* 0x000fc800078e02ff */
[----:B------:R-:W-:Y:S02]  /*34eb0*/  @!P0 IMAD R8, R29, R3, R8 ;  /* 0x000000031d088224 */ /* 0x000fe400078e0208 */
[----:B------:R-:W1:Y:S02]  /*34ec0*/  @!P0 LDC.64 R2, c[0x0][0x418] ;  /* 0x00010600ff028b82 */ /* 0x000e640000000a00 */
[----:B------:R-:W-:Y:S01]  /*34ed0*/  @!P0 IMAD.IADD R8, R5, 0x1, R8 ;  /* 0x0000000105088824 */ /* 0x000fe200078e0208 */
[----:B-1----:R-:W-:-:S04]  /*34ee0*/  @!P0 LEA R2, P1, R4, R2, 0x2 ;  /* 0x0000000204028211 */ /* 0x002fc800078210ff */
[----:B------:R-:W-:-:S05]  /*34ef0*/  @!P0 LEA.HI.X R3, R4, R3, R8, 0x2, P1 ;  /* 0x0000000304038211 */ /* 0x000fca00008f1408 */
[----:B------:R1:W2:Y:S01]  /*34f00*/  @!P0 LDG.E R10, desc[UR44][R2.64] ;  /* 0x0000002c020a8981 */ /* 0x0002a2000c1e1900 */
[----:B------:R-:W-:Y:S01]  /*34f10*/  IMAD.SHL.U32 R31, R11, 0x8, RZ ;  /* 0x000000080b1f7824 */ /* 0x000fe200078e00ff */
[----:B------:R-:W-:Y:S01]  /*34f20*/  UMOV UR6, 0xffffffff ;  /* 0xffffffff00067882 */ /* 0x000fe20000000000 */
[----:B------:R-:W-:-:S03]  /*34f30*/  IMAD.MOV R4, RZ, RZ, -R7 ;  /* 0x000000ffff047224 */ /* 0x000fc600078e0a07 */
[----:B------:R-:W-:Y:S01]  /*34f40*/  LOP3.LUT R31, R31, 0x38, RZ, 0xc0, !PT ;  /* 0x000000381f1f7812 */ /* 0x000fe200078ec0ff */
[----:B-1----:R-:W-:Y:S02]  /*34f50*/  IMAD.U32 R2, RZ, RZ, UR40 ;  /* 0x00000028ff027e24 */ /* 0x002fe4000f8e00ff */
[----:B------:R-:W-:-:S03]  /*34f60*/  IMAD R3, R9, R4, R6 ;  /* 0x0000000409037224 */ /* 0x000fc600078e0206 */
[----:B------:R-:W-:Y:S02]  /*34f70*/  ISETP.NE.AND P2, PT, R2, 0x3, PT ;  /* 0x000000030200780c */ /* 0x000fe40003f45270 */
[----:B------:R-:W-:Y:S11]  /*34f80*/  STL [R1+0x448], R3 ;  /* 0x0004480301007387 */ /* 0x000ff60000100800 */
[----:B------:R-:W-:-:S04]  /*34f90*/  @P2 LOP3.LUT R22, R22, 0x800, RZ, 0xfc, !PT ;  /* 0x0000080016162812 */ /* 0x000fc800078efcff */
[----:B------:R-:W-:Y:S01]  /*34fa0*/  LOP3.LUT R22, R22, 0xfffffffd, RZ, 0xc0, !PT ;  /* 0xfffffffd16167812 */ /* 0x000fe200078ec0ff */
[----:B--2---:R1:W-:Y:S02]  /*34fb0*/  STL [R1+0x444], R10 ;  /* 0x0004440a01007387 */ /* 0x0043e40000100800 */
[----:B-1----:R-:W-:Y:S01]  /*34fc0*/  IMAD.SHL.U32 R10, R11, 0x8, RZ ;  /* 0x000000080b0a7824 */ /* 0x002fe200078e00ff */
[----:B------:R-:W-:-:S04]  /*34fd0*/  LOP3.LUT R11, R31, 0x40, RZ, 0xfc, !PT ;  /* 0x000000401f0b7812 */ /* 0x000fc800078efcff */
[----:B------:R-:W-:Y:S02]  /*34fe0*/  LOP3.LUT R10, R10, 0x38, RZ, 0xc0, !PT ;  /* 0x000000380a0a7812 */ /* 0x000fe400078ec0ff */
[----:B------:R-:W-:Y:S02]  /*34ff0*/  ISETP.GE.AND P4, PT, R11, UR5, PT ;  /* 0x000000050b007c0c */ /* 0x000fe4000bf86270 */
[C---:B------:R-:W-:Y:S02]  /*35000*/  ISETP.GE.AND P1, PT, R10.reuse, UR4, PT ;  /* 0x000000040a007c0c */ /* 0x040fe4000bf26270 */
[C---:B------:R-:W-:Y:S02]  /*35010*/  LOP3.LUT R11, R10.reuse, 0x80, RZ, 0xfc, !PT ;  /* 0x000000800a0b7812 */ /* 0x040fe400078efcff */
[----:B------:R-:W-:Y:S02]  /*35020*/  ISETP.GE.AND P0, PT, R10, UR5, PT ;  /* 0x000000050a007c0c */ /* 0x000fe4000bf06270 */
[----:B------:R-:W-:-:S02]  /*35030*/  ISETP.GE.AND P3, PT, R11, UR5, PT ;  /* 0x000000050b007c0c */ /* 0x000fc4000bf66270 */
[----:B------:R-:W-:-:S05]  /*35040*/  LOP3.LUT R10, R10, 0xc0, RZ, 0xfc, !PT ;  /* 0x000000c00a0a7812 */ /* 0x000fca00078efcff */
        /* <DEDUP_REMOVED lines=10> */
[----:B------:R-:W-:Y:S06]  /*350f0*/  BRA.DIV UR6, `(.L_x_13240) ;  /* 0x0000006e06387947 */ /* 0x000fec000b800000 */
.L_x_13411:
[----:B------:R-:W-:Y:S02]  /*35100*/  SEL R2, RZ, 0x1, P0 ;  /* 0x00000001ff027807 */ /* 0x000fe40000000000 */
[----:B------:R-:W-:Y:S02]  /*35110*/  ISETP.GT.U32.AND P0, PT, R20, 0x5f, PT ;  /* 0x0000005f1400780c */ /* 0x000fe40003f04070 */
[----:B------:R-:W-:Y:S01]  /*35120*/  LOP3.LUT R22, R22, 0xffffffdf, RZ, 0xc0, !PT ;  /* 0xffffffdf16167812 */ /* 0x000fe200078ec0ff */
[----:B------:R1:W-:Y:S10]  /*35130*/  STL [R1+0x49c], R2 ;  /* 0x00049c0201007387 */ /* 0x0003f40000100800 */
[----:B------:R-:W-:Y:S01]  /*35140*/  @P0 LOP3.LUT R22, R22, 0x20, RZ, 0xfc, !PT ;  /* 0x0000002016160812 */ /* 0x000fe200078efcff */
[----:B-1----:R-:W-:Y:S06]  /*35150*/  @!P2 BRA `(.L_x_13241) ;  /* 0x000000000004a947 */ /* 0x002fec0003800000 */
[----:B------:R-:W-:Y:S01]  /*35160*/  BPT.TRAP 0x1 ;  /* 0x000000040000795c */ /* 0x000fe20000300000 */
.L_x_13241:
[----:B------:R-:W-:Y:S01]  /*35170*/  IMAD R31, R0, -0x60, R17 ;  /* 0xffffffa0001f7824 */ /* 0x000fe200078e0211 */
[----:B------:R-:W-:Y:S01]  /*35180*/  SHF.L.U32 R0, R27, 0x1f, RZ ;  /* 0x0000001f1b007819 */ /* 0x000fe200000006ff */
[----:B------:R-:W-:Y:S01]  /*35190*/  IMAD R17, R25, 0x8, R23 ;  /* 0x0000000819117824 */ /* 0x000fe200078e0217 */
[----:B------:R-:W-:Y:S03]  /*351a0*/  BSSY B0, `(.L_x_13242) ;  /* 0x0000003000007945 */ /* 0x000fe60003800000 */
[----:B------:R-:W1:Y:S02]  /*351b0*/  SYNCS.PHASECHK.TRANS64.TRYWAIT P0, [R17+URZ+0x32440], R0 ;  /* 0x03244000110075a7 */ /* 0x000e64000800017f */
[----:B-1----:R-:W-:Y:S05]  /*351c0*/  @!P0 BRA `(.L_x_13243) ;  /* 0x0000006c00348947 */ /* 0x002fea0003800000 */
.L_x_13412:
[----:B------:R-:W-:Y:S05]  /*351d0*/  BSYNC B0 ;  /* 0x0000000000007941 */ /* 0x000fea0003800000 */
.L_x_13242:
[----:B------:R-:W1:Y:S01]  /*351e0*/  LDL R2, [R1+0x448] ;  /* 0x0004480001027983 */ /* 0x000e620000100800 */
[----:B------:R-:W-:Y:S01]  /*351f0*/  ULDC.64 UR4, c[0x0][0x300] ;  /* 0x0000c00000047ab9 */ /* 0x000fe20000000a00 */
[----:B------:R-:W-:Y:S02]  /*35200*/  ULDC.64 UR6, c[0x0][0x2e8] ;  /* 0x0000ba0000067ab9 */ /* 0x000fe40000000a00 */
[----:B------:R-:W2:Y:S01]  /*35210*/  LDL R4, [R1+0x444] ;  /* 0x0004440001047983 */ /* 0x000ea20000100800 */
[----:B------:R-:W-:Y:S01]  /*35220*/  LOP3.LUT P2, RZ, R22, 0x2, RZ, 0xc0, !PT ;  /* 0x0000000216ff7812 */ /* 0x000fe2000784c0ff */
[----:B------:R-:W3:Y:S02]  /*35230*/  S2R R6, SR_TID.X ;  /* 0x0000000000067919 */ /* 0x000ee40000002100 */
[----:B---3--:R-:W-:-:S05]  /*35240*/  IMAD.SHL.U32 R7, R6, 0x8, RZ ;  /* 0x0000000806077824 */ /* 0x008fca00078e00ff */
[----:B------:R-:W-:Y:S02]  /*35250*/  LOP3.LUT R7, R7, 0x38, RZ, 0xc0, !PT ;  /* 0x0000003807077812 */ /* 0x000fe400078ec0ff */
[----:B-1----:R-:W-:Y:S02]  /*35260*/  SHF.R.S32.HI R0, RZ, 0x1f, R2 ;  /* 0x0000001fff007819 */ /* 0x002fe40000011402 */
[----:B--2---:R-:W-:-:S03]  /*35270*/  SHF.R.S32.HI R5, RZ, 0x1f, R4 ;  /* 0x0000001fff057819 */ /* 0x004fc60000011404 */
[----:B------:R1:W-:Y:S04]  /*35280*/  STL [R1+0x484], R0 ;  /* 0x0004840001007387 */ /* 0x0003e80000100800 */
[----:B------:R2:W-:Y:S01]  /*35290*/  STL [R1+0x488], R5 ;  /* 0x0004880501007387 */ /* 0x0005e20000100800 */
[----:B-1----:R-:W-:-:S04]  /*352a0*/  IMAD R0, R0, UR4, RZ ;  /* 0x0000000400007c24 */ /* 0x002fc8000f8e02ff */
        /* <DEDUP_REMOVED lines=8> */
[----:B------:R-:W2:Y:S02]  /*35330*/  S2R R4, SR_TID.X ;  /* 0x0000000000047919 */ /* 0x000ea40000002100 */
[----:B------:R-:W-:Y:S02]  /*35340*/  IMAD.IADD R3, R3, 0x1, R0 ;  /* 0x0000000103037824 */ /* 0x000fe400078e0200 */
[----:B------:R-:W-:Y:S01]  /*35350*/  IMAD.WIDE.U32 R2, R18, UR4, R2 ;  /* 0x0000000412027c25 */ /* 0x000fe2000f8e0002 */
[----:B------:R-:W-:Y:S02]  /*35360*/  UMOV UR4, 0xffffffff ;  /* 0xffffffff00047882 */ /* 0x000fe40000000000 */
[----:B------:R-:W-:Y:S02]  /*35370*/  LEA R0, P0, R2, UR6, 0x1 ;  /* 0x0000000602007c11 */ /* 0x000fe4000f8008ff */
[----:B--2---:R-:W-:Y:S01]  /*35380*/  LOP3.LUT R5, R4, 0x7f, RZ, 0xc0, !PT ;  /* 0x0000007f04057812 */ /* 0x004fe200078ec0ff */
[----:B------:R-:W-:-:S03]  /*35390*/  IMAD R4, R18, UR5, R3 ;  /* 0x0000000512047c24 */ /* 0x000fc6000f8e0203 */
[----:B------:R-:W-:Y:S02]  /*353a0*/  SHF.R.U32.HI R5, RZ, 0x3, R5 ;  /* 0x00000003ff057819 */ /* 0x000fe40000011605 */
[----:B------:R-:W-:-:S03]  /*353b0*/  LEA.HI.X R4, R2, UR7, R4, 0x1, P0 ;  /* 0x0000000702047c11 */ /* 0x000fc600080f0c04 */
[----:B------:R-:W-:Y:S02]  /*353c0*/  IMAD.IADD R31, R31, 0x1, -R5 ;  /* 0x000000011f1f7824 */ /* 0x000fe400078e0a05 */
[----:B------:R-:W-:-:S03]  /*353d0*/  IMAD R5, R25, 0x1800, R30 ;  /* 0x0000180019057824 */ /* 0x000fc600078e021e */
[----:B------:R-:W-:Y:S01]  /*353e0*/  ISETP.GE.AND P0, PT, R31, 0x1, PT ;  /* 0x000000011f00780c */ /* 0x000fe20003f06270 */
[----:B------:R-:W-:-:S12]  /*353f0*/  BRA.DIV UR4, `(.L_x_13244) ;  /* 0x0000006a04bc7947 */ /* 0x000fd8000b800000 */
[----:B------:R-:W1:Y:S01]  /*35400*/  SHFL.IDX PT, R3, R0, RZ, 0x181f ;  /* 0x00181fff00037589 */ /* 0x000e6200000e0000 */
[----:B------:R-:W-:-:S03]  /*35410*/  @P0 IMAD R6, R5, 0x2, R23 ;  /* 0x0000000205060824 */ /* 0x000fc600078e0217 */
[----:B------:R-:W2:Y:S01]  /*35420*/  SHFL.IDX PT, R2, R4, RZ, 0x181f ;  /* 0x00181fff04027589 */ /* 0x000ea200000e0000 */
[----:B-1----:R-:W-:-:S05]  /*35430*/  @P0 LEA R3, P1, R7, R3, 0x1 ;  /* 0x0000000307030211 */ /* 0x002fca00078208ff */
[----:B--2---:R-:W-:-:S05]  /*35440*/  @P0 IMAD.X R2, RZ, RZ, R2, P1 ;  /* 0x000000ffff020224 */ /* 0x004fca00008e0602 */
[----:B------:R-:W-:-:S04]  /*35450*/  @P0 LOP3.LUT R3, R3, R2, RZ, 0x3c, !PT ;  /* 0x0000000203030212 */ /* 0x000fc800078e3cff */
[----:B------:R-:W-:-:S04]  /*35460*/  @P0 LOP3.LUT R2, R3, R2, RZ, 0x3c, !PT ;  /* 0x0000000203020212 */ /* 0x000fc800078e3cff */
[----:B------:R-:W-:-:S05]  /*35470*/  @P0 LOP3.LUT R3, R3, R2, RZ, 0x3c, !PT ;  /* 0x0000000203030212 */ /* 0x000fca00078e3cff */
[----:B------:R-:W-:Y:S01]  /*35480*/  @!PT LDS RZ, [RZ] ;  /* 0x00000000fffff984 */ /* 0x000fe20000000800 */
[----:B------:R1:W-:Y:S01]  /*35490*/  @P0 LDGSTS.E.BYPASS.LTC128B.128 [R6+0x1c400], desc[UR44][R2.64], !P2 ;  /* 0x1c40000002060fae */ /* 0x0003e2000d101d6c */
[----:B------:R-:W-:-:S03]  /*354a0*/  ISETP.GE.AND P0, PT, R31, 0x11, PT ;  /* 0x000000111f00780c */ /* 0x000fc60003f06270 */
[----:B-1----:R-:W1:Y:S10]  /*354b0*/  SHFL.IDX PT, R3, R0, 0x1, 0x181f ;  /* 0x00381f0000037f89 */ /* 0x002e7400000e0000 */
[----:B------:R-:W-:Y:S01]  /*354c0*/  @P0 IMAD R6, R5, 0x2, R23 ;  /* 0x0000000205060824 */ /* 0x000fe200078e0217 */
[----:B------:R-:W2:Y:S01]  /*354d0*/  SHFL.IDX PT, R2, R4, 0x1, 0x181f ;  /* 0x00381f0004027f89 */ /* 0x000ea200000e0000 */
[----:B-1----:R-:W-:-:S05]  /*354e0*/  @P0 LEA R3, P1, R7, R3, 0x1 ;  /* 0x0000000307030211 */ /* 0x002fca00078208ff */
[----:B--2---:R-:W-:-:S05]  /*354f0*/  @P0 IMAD.X R2, RZ, RZ, R2, P1 ;  /* 0x000000ffff020224 */ /* 0x004fca00008e0602 */
[----:B------:R-:W-:-:S04]  /*35500*/  @P0 LOP3.LUT R3, R3, R2, RZ, 0x3c, !PT ;  /* 0x0000000203030212 */ /* 0x000fc800078e3cff */
[----:B------:R-:W-:-:S04]  /*35510*/  @P0 LOP3.LUT R2, R3, R2, RZ, 0x3c, !PT ;  /* 0x0000000203020212 */ /* 0x000fc800078e3cff */
[----:B------:R-:W-:-:S05]  /*35520*/  @P0 LOP3.LUT R3, R3, R2, RZ, 0x3c, !PT ;  /* 0x0000000203030212 */ /* 0x000fca00078e3cff */
        /* <DEDUP_REMOVED lines=24> */
[----:B------:R-:W2:Y:S04]  /*356b0*/  SHFL.IDX PT, R2, R4, 0x4, 0x181f ;  /* 0x00981f0004027f89 */ /* 0x000ea800000e0000 */
[----:B------:R-:W3:Y:S04]  /*356c0*/  SHFL.IDX PT, R4, R4, 0x5, 0x181f ;  /* 0x00b81f0004047f89 */ /* 0x000ee800000e0000 */
[----:B------:R-:W4:Y:S01]  /*356d0*/  SHFL.IDX PT, R0, R0, 0x5, 0x181f ;  /* 0x00b81f0000007f89 */ /* 0x000f2200000e0000 */
[----:B-1----:R-:W-:-:S05]  /*356e0*/  @P0 LEA R3, P1, R7, R3, 0x1 ;  /* 0x0000000307030211 */ /* 0x002fca00078208ff */
[----:B--2---:R-:W-:-:S05]  /*356f0*/  @P0 IMAD.X R2, RZ, RZ, R2, P1 ;  /* 0x000000ffff020224 */ /* 0x004fca00008e0602 */
[----:B------:R-:W-:-:S04]  /*35700*/  @P0 LOP3.LUT R3, R3, R2, RZ, 0x3c, !PT ;  /* 0x0000000203030212 */ /* 0x000fc800078e3cff */
[----:B------:R-:W-:-:S04]  /*35710*/  @P0 LOP3.LUT R2, R3, R2, RZ, 0x3c, !PT ;  /* 0x0000000203020212 */ /* 0x000fc800078e3cff */
[----:B------:R-:W-:-:S05]  /*35720*/  @P0 LOP3.LUT R3, R3, R2, RZ, 0x3c, !PT ;  /* 0x0000000203030212 */ /* 0x000fca00078e3cff */
[----:B---34-:R1:W-:Y:S02]  /*35730*/  @P0 LDGSTS.E.BYPASS.LTC128B.128 [R6+0x1e400], desc[UR44][R2.64], !P2 ;  /* 0x1e40000002060fae */ /* 0x0183e4000d101d6c */
.L_x_13426:
[----:B------:R-:W-:-:S13]  /*35740*/  ISETP.GE.AND P0, PT, R31, 0x51, PT ;  /* 0x000000511f00780c */ /* 0x000fda0003f06270 */
[----:B-12---:R-:W-:Y:S01]  /*35750*/  @P0 LEA R2, P1, R7, R0, 0x1 ;  /* 0x0000000007020211 */ /* 0x006fe200078208ff */
        /* <DEDUP_REMOVED lines=8> */
.L_x_13245:
        /* <DEDUP_REMOVED lines=11> */
.L_x_13246:
        /* <DEDUP_REMOVED lines=10> */
[----:B-1----:R-:W-:Y:S02]  /*35930*/  SEL R2, R19, RZ, !P0 ;  /* 0x000000ff13027207 */ /* 0x002fe40004000000 */
[----:B------:R-:W-:-:S03]  /*35940*/  SEL R0, R0, RZ, !P0 ;  /* 0x000000ff00007207 */ /* 0x000fc60004000000 */
[----:B------:R-:W-:Y:S04]  /*35950*/  STL [R1+0x44c], R2 ;  /* 0x00044c0201007387 */ /* 0x000fe80000100800 */
[----:B------:R1:W-:Y:S02]  /*35960*/  STL [R1+0x474], R0 ;  /* 0x0004740001007387 */ /* 0x0003e40000100800 */
[----:B-1----:R-:W-:-:S05]  /*35970*/  SHF.R.S32.HI R0, RZ, 0x1f, R37 ;  /* 0x0000001fff007819 */ /* 0x002fca0000011425 */
[----:B------:R1:W-:Y:S01]  /*35980*/  STL [R1+0x468], R0 ;  /* 0x0004680001007387 */ /* 0x0003e20000100800 */
[----:B------:R-:W-:Y:S05]  /*35990*/  @!P1 BRA `(.L_x_13248) ;  /* 0x0000000000409947 */ /* 0x000fea0003800000 */
[----:B------:R-:W-:Y:S01]  /*359a0*/  MOV R2, 0x0 ;  /* 0x0000000000027802 */ /* 0x000fe20000000f00 */
[----:B------:R-:W-:Y:S01]  /*359b0*/  ULDC.64 UR4, c[0x4][0xf0] ;  /* 0x01003c0000047ab9 */ /* 0x000fe20000000a00 */
[----:B------:R-:W-:Y:S01]  /*359c0*/  ULDC.64 UR6, c[0x4][0xf8] ;  /* 0x01003e0000067ab9 */ /* 0x000fe20000000a00 */
[----:B------:R-:W-:Y:S01]  /*359d0*/  ULDC.64 UR8, c[0x4][0x20] ;  /* 0x0100080000087ab9 */ /* 0x000fe20000000a00 */
[----:B------:R-:W-:Y:S02]  /*359e0*/  IMAD.U32 R4, RZ, RZ, UR4 ;  /* 0x00000004ff047e24 */ /* 0x000fe4000f8e00ff */
[----:B------:R-:W3:Y:S01]  /*359f0*/  LDC.64 R2, c[0x4][R2] ;  /* 0x0100000002027b82 */ /* 0x000ee20000000a00 */
[----:B------:R-:W-:Y:S02]  /*35a00*/  IMAD.U32 R5, RZ, RZ, UR5 ;  /* 0x00000005ff057e24 */ /* 0x000fe4000f8e00ff */
[----:B------:R-:W-:Y:S02]  /*35a10*/  IMAD.U32 R6, RZ, RZ, UR6 ;  /* 0x00000006ff067e24 */ /* 0x000fe4000f8e00ff */
[----:B------:R-:W-:-:S02]  /*35a20*/  IMAD.U32 R7, RZ, RZ, UR7 ;  /* 0x00000007ff077e24 */ /* 0x000fc4000f8e00ff */
[----:B------:R-:W-:Y:S02]  /*35a30*/  IMAD.U32 R10, RZ, RZ, UR8 ;  /* 0x00000008ff0a7e24 */ /* 0x000fe4000f8e00ff */
[----:B------:R-:W-:Y:S02]  /*35a40*/  IMAD.U32 R11, RZ, RZ, UR9 ;  /* 0x00000009ff0b7e24 */ /* 0x000fe4000f8e00ff */
[----:B------:R-:W-:Y:S02]  /*35a50*/  IMAD.MOV.U32 R8, RZ, RZ, 0x70 ;  /* 0x00000070ff087424 */ /* 0x000fe400078e00ff */
[----:B0-----:R-:W-:Y:S02]  /*35a60*/  IMAD.MOV.U32 R12, RZ, RZ, 0x1 ;  /* 0x00000001ff0c7424 */ /* 0x001fe400078e00ff */
[----:B------:R-:W-:-:S07]  /*35a70*/  IMAD.MOV.U32 R13, RZ, RZ, RZ ;  /* 0x000000ffff0d7224 */ /* 0x000fce00078e00ff */
[----:B------:R-:W-:-:S07]  /*35a80*/  LEPC R20, `(.L_x_13248) ;  /* 0x000000001014794e */ /* 0x000fce0000000000 */
[----:B-123--:R-:W-:Y:S05]  /*35a90*/  CALL.ABS.NOINC R2 ;  /* 0x0000000002007343 */ /* 0x00efea0003c00000 */
.L_x_13248:
[----:B------:R-:W-:Y:S05]  /*35aa0*/  BSYNC B6 ;  /* 0x0000000000067941 */ /* 0x000fea0003800000 */
.L_x_13247:
[----:B-1----:R-:W3:Y:S01]  /*35ab0*/  LDL R0, [R1+0x468] ;  /* 0x0004680001007983 */ /* 0x002ee20000100800 */
[----:B------:R-:W1:Y:S01]  /*35ac0*/  LDC R6, c[0x0][0x448] ;  /* 0x00011200ff067b82 */ /* 0x000e620000000800 */
[----:B------:R-:W-:Y:S02]  /*35ad0*/  ULDC.64 UR4, c[0x0][0x298] ;  /* 0x0000a60000047ab9 */ /* 0x000fe40000000a00 */
[----:B------:R-:W4:Y:S04]  /*35ae0*/  LDL R21, [R1+0x474] ;  /* 0x0004740001157983 */ /* 0x000f280000100800 */
[----:B------:R-:W2:Y:S04]  /*35af0*/  LDL R20, [R1+0x44c] ;  /* 0x00044c0001147983 */ /* 0x000ea80000100800 */
[----:B------:R0:W5:Y:S01]  /*35b00*/  LDL R9, [R1+0x440] ;  /* 0x0004400001097983 */ /* 0x0001620000100800 */
[----:B------:R-:W0:Y:S01]  /*35b10*/  S2R R2, SR_TID.X ;  /* 0x0000000000027919 */ /* 0x000e220000002100 */
[----:B------:R-:W0:Y:S01]  /*35b20*/  S2R R5, SR_TID.X ;  /* 0x0000000000057919 */ /* 0x000e220000002100 */
[----:B-1----:R-:W-:-:S13]  /*35b30*/  ISETP.NE.AND P0, PT, R6, 0x1, PT ;  /* 0x000000010600780c */ /* 0x002fda0003f05270 */
[----:B------:R-:W1:Y:S01]  /*35b40*/  @P0 LDC R3, c[0x0][0x44c] ;  /* 0x00011300ff030b82 */ /* 0x000e620000000800 */
[----:B0-----:R-:W-:-:S04]  /*35b50*/  LOP3.LUT R2, R2, 0x7f, RZ, 0xc0, !PT ;  /* 0x0000007f02027812 */ /* 0x001fc800078ec0ff */
[----:B------:R-:W-:Y:S01]  /*35b60*/  SHF.R.U32.HI R2, RZ, 0x3, R2 ;  /* 0x00000003ff027819 */ /* 0x000fe20000011602 */
[----:B------:R-:W-:-:S05]  /*35b70*/  IMAD.SHL.U32 R7, R5, 0x8, RZ ;  /* 0x0000000805077824 */ /* 0x000fca00078e00ff */
[----:B------:R-:W-:Y:S01]  /*35b80*/  LOP3.LUT R7, R7, 0x38, RZ, 0xc0, !PT ;  /* 0x0000003807077812 */ /* 0x000fe200078ec0ff */
[----:B---3--:R-:W-:Y:S02]  /*35b90*/  IMAD.MOV.U32 R4, RZ, RZ, R0 ;  /* 0x000000ffff047224 */ /* 0x008fe400078e0000 */
[----:B------:R-:W0:Y:S02]  /*35ba0*/  S2R R0, SR_TID.X ;  /* 0x0000000000007919 */ /* 0x000e240000002100 */
[----:B------:R-:W-:-:S04]  /*35bb0*/  IMAD R4, R4, UR4, RZ ;  /* 0x0000000404047c24 */ /* 0x000fc8000f8e02ff */
[----:B------:R-:W-:Y:S02]  /*35bc0*/  IMAD R4, R37, UR5, R4 ;  /* 0x0000000525047c24 */ /* 0x000fe4000f8e0204 */
[----:B0-----:R-:W-:-:S05]  /*35bd0*/  IMAD.SHL.U32 R0, R0, 0x10, RZ ;  /* 0x0000001000007824 */ /* 0x001fca00078e00ff */
[----:B------:R-:W-:Y:S02]  /*35be0*/  LOP3.LUT R0, R2, 0x70, R0, 0xf8, !PT ;  /* 0x0000007002007812 */ /* 0x000fe400078ef800 */
[----:B------:R-:W0:Y:S03]  /*35bf0*/  @P0 LDC R2, c[0x0][0x450] ;  /* 0x00011400ff020b82 */ /* 0x000e260000000800 */
[----:B------:R-:W-:-:S04]  /*35c00*/  IMAD.IADD R36, R0, 0x1, R35 ;  /* 0x0000000100247824 */ /* 0x000fc800078e0223 */
[----:B-1----:R-:W-:-:S04]  /*35c10*/  @P0 IMAD.HI.U32 R3, R36, R3, RZ ;  /* 0x0000000324030227 */ /* 0x002fc800078e00ff */
        /* <DEDUP_REMOVED lines=8> */
[----:B----4-:R-:W-:Y:S02]  /*35ca0*/  IMAD R4, R21, UR4, RZ ;  /* 0x0000000415047c24 */ /* 0x010fe4000f8e02ff */
[----:B--2---:R-:W-:-:S04]  /*35cb0*/  IMAD.WIDE.U32 R2, R20, UR4, R2 ;  /* 0x0000000414027c25 */ /* 0x004fc8000f8e0002 */
        /* <DEDUP_REMOVED lines=8> */
[----:B------:R-:W-:Y:S02]  /*35d40*/  IMAD.MOV R0, RZ, RZ, -R0 ;  /* 0x000000ffff007224 */ /* 0x000fe400078e0a00 */
[----:B------:R-:W-:Y:S02]  /*35d50*/  IMAD.IADD R3, R3, 0x1, R4 ;  /* 0x0000000103037824 */ /* 0x000fe400078e0204 */
[----:B------:R-:W-:-:S04]  /*35d60*/  IMAD R0, R6, R0, R36 ;  /* 0x0000000006007224 */ /* 0x000fc800078e0224 */
[----:B------:R-:W-:Y:S01]  /*35d70*/  IMAD.WIDE.U32 R2, R0, UR4, R2 ;  /* 0x0000000400027c25 */ /* 0x000fe2000f8e0002 */
[----:B------:R-:W-:-:S05]  /*35d80*/  SHF.R.S32.HI R4, RZ, 0x1f, R0 ;  /* 0x0000001fff047819 */ /* 0x000fca0000011400 */
        /* <DEDUP_REMOVED lines=19> */
[----:B------:R2:W-:Y:S04]  /*35ec0*/  STL [R1+0x458], R6 ;  /* 0x0004580601007387 */ /* 0x0005e80000100800 */
[----:B------:R-:W-:Y:S05]  /*35ed0*/  STL [R1+0x464], R8 ;  /* 0x0004640801007387 */ /* 0x000fea0000100800 */
        /* <DEDUP_REMOVED lines=71> */
.L_x_13443:
[----:B0-2---:R-:W-:-:S05]  /*36350*/  VIADD R4, R35, 0x70 ;  /* 0x0000007023047836 */ /* 0x005fca0000000000 */
        /* <DEDUP_REMOVED lines=10> */
.L_x_13250:
        /* <DEDUP_REMOVED lines=28> */
.L_x_13252:
[----:B------:R-:W-:Y:S05]  /*365c0*/  BSYNC B6 ;  /* 0x0000000000067941 */ /* 0x000fea0003800000 */
.L_x_13251:
        /* <DEDUP_REMOVED lines=23> */
[----:B------:R-:W-:Y:S02]  /*36740*/  IMAD.SHL.U32 R20, R8, 0x8, RZ ;  /* 0x0000000808147824 */ /* 0x000fe400078e00ff */
[----:B------:R-:W-:Y:S02]  /*36750*/  IMAD.IADD R3, R3, 0x1, R0 ;  /* 0x0000000103037824 */ /* 0x000fe400078e0200 */
[----:B------:R-:W1:Y:S01]  /*36760*/  @P0 LDC R0, c[0x0][0x44c] ;  /* 0x00011300ff000b82 */ /* 0x000e620000000800 */
[----:B------:R-:W-:-:S04]  /*36770*/  LOP3.LUT R20, R20, 0x38, RZ, 0xc0, !PT ;  /* 0x0000003814147812 */ /* 0x000fc800078ec0ff */
[C---:B------:R-:W-:Y:S02]  /*36780*/  LOP3.LUT R10, R20.reuse, 0x40, RZ, 0xfc, !PT ;  /* 0x00000040140a7812 */ /* 0x040fe400078efcff */
[C---:B------:R-:W-:Y:S02]  /*36790*/  LOP3.LUT R9, R20.reuse, 0x80, RZ, 0xfc, !PT ;  /* 0x0000008014097812 */ /* 0x040fe400078efcff */
[----:B------:R-:W-:Y:S01]  /*367a0*/  LOP3.LUT R8, R20, 0xc0, RZ, 0xfc, !PT ;  /* 0x000000c014087812 */ /* 0x000fe200078efcff */
[----:B-1----:R-:W-:-:S05]  /*367b0*/  @P0 IMAD.HI.U32 R0, R36, R0, RZ ;  /* 0x0000000024000227 */ /* 0x002fca00078e00ff */
[----:B0-----:R-:W-:-:S04]  /*367c0*/  @P0 SHF.R.U32.HI R4, RZ, R5, R0 ;  /* 0x00000005ff040219 */ /* 0x001fc80000011600 */
        /* <DEDUP_REMOVED lines=27> */
[----:B------:R-:W5:Y:S04]  /*36980*/  LDL.LU R8, [R1+0x45c] ;  /* 0x00045c0001087983 */ /* 0x000f680000300800 */
[----:B------:R-:W-:Y:S01]  /*36990*/  SHFL.IDX PT, R2, R0, RZ, 0x181f ;  /* 0x00181fff00027589 */ /* 0x000fe200000e0000 */
[----:B--2---:R-:W-:-:S02]  /*369a0*/  IMAD R5, R11, R6, RZ ;  /* 0x000000060b057224 */ /* 0x004fc400078e02ff */
[----:B---3--:R-:W-:Y:S02]  /*369b0*/  IMAD.MOV.U32 R11, RZ, RZ, R3 ;  /* 0x000000ffff0b7224 */ /* 0x008fe400078e0003 */
[----:B------:R-:W0:Y:S01]  /*369c0*/  SHFL.IDX PT, R3, R4, RZ, 0x181f ;  /* 0x00181fff04037589 */ /* 0x000e2200000e0000 */
[----:B------:R-:W-:-:S13]  /*369d0*/  ISETP.GE.AND P0, PT, R35, R5, PT ;  /* 0x000000052300720c */ /* 0x000fda0003f06270 */
[----:B0-----:R-:W-:-:S05]  /*369e0*/  @!P0 LEA R3, P6, R7, R3, 0x1 ;  /* 0x0000000307038211 */ /* 0x001fca00078c08ff */
[----:B------:R-:W-:-:S05]  /*369f0*/  @!P0 IMAD.X R2, RZ, RZ, R2, P6 ;  /* 0x000000ffff028224 */ /* 0x000fca00030e0602 */
[----:B------:R-:W-:-:S04]  /*36a00*/  @!P0 LOP3.LUT R3, R3, R2, RZ, 0x3c, !PT ;  /* 0x0000000203038212 */ /* 0x000fc800078e3cff */
[----:B------:R-:W-:-:S04]  /*36a10*/  @!P0 LOP3.LUT R2, R3, R2, RZ, 0x3c, !PT ;  /* 0x0000000203028212 */ /* 0x000fc800078e3cff */
[----:B------:R-:W-:-:S05]  /*36a20*/  @!P0 LOP3.LUT R3, R3, R2, RZ, 0x3c, !PT ;  /* 0x0000000203038212 */ /* 0x000fca00078e3cff */
[----:B------:R-:W-:Y:S01]  /*36a30*/  @!PT LDS RZ, [RZ] ;  /* 0x00000000fffff984 */ /* 0x000fe20000000800 */
[----:B------:R-:W-:Y:S04]  /*36a40*/  @!P0 LDGSTS.E.BYPASS.LTC128B.128 [R26+0x22400], desc[UR44][R2.64], !P4 ;  /* 0x22400000021a8fae */ /* 0x000fe8000e101d6c */
[----:B------:R-:W-:Y:S04]  /*36a50*/  @!P0 LDGSTS.E.BYPASS.LTC128B.128 [R26+0x26400], desc[UR44][R2.64+0x80], !P3 ;  /* 0x26400080021a8fae */ /* 0x000fe8000d901d6c */
[----:B------:R-:W-:Y:S04]  /*36a60*/  @!P0 LDGSTS.E.BYPASS.LTC128B.128 [R26+0x2a400], desc[UR44][R2.64+0x100], !P2 ;  /* 0x2a400100021a8fae */ /* 0x000fe8000d101d6c */
[----:B------:R0:W-:Y:S01]  /*36a70*/  @!P0 LDGSTS.E.BYPASS.LTC128B.128 [R26+0x2e400], desc[UR44][R2.64+0x180], !P1 ;  /* 0x2e400180021a8fae */ /* 0x0001e2000c901d6c */
[----:B----4-:R-:W-:Y:S01]  /*36a80*/  ISETP.GE.AND P0, PT, R10, R5, PT ;  /* 0x000000050a00720c */ /* 0x010fe20003f06270 */
[----:B-----5:R-:W-:-:S02]  /*36a90*/  IMAD.MOV.U32 R10, RZ, RZ, R9 ;  /* 0x000000ffff0a7224 */ /* 0x020fc400078e0009 */
[----:B------:R-:W2:Y:S04]  /*36aa0*/  LDL.LU R9, [R1+0x46c] ;  /* 0x00046c0001097983 */ /* 0x000ea80000300800 */
[----:B0-----:R-:W0:Y:S04]  /*36ab0*/  SHFL.IDX PT, R2, R4, 0x1, 0x181f ;  /* 0x00381f0004027f89 */ /* 0x001e2800000e0000 */
[----:B------:R-:W1:Y:S02]  /*36ac0*/  SHFL.IDX PT, R6, R0, 0x1, 0x181f ;  /* 0x00381f0000067f89 */ /* 0x000e6400000e0000 */
[----:B0-----:R-:W-:-:S05]  /*36ad0*/  @!P0 LEA R2, P6, R7, R2, 0x1 ;  /* 0x0000000207028211 */ /* 0x001fca00078c08ff */
[----:B-1----:R-:W-:-:S05]  /*36ae0*/  @!P0 IMAD.X R3, RZ, RZ, R6, P6 ;  /* 0x000000ffff038224 */ /* 0x002fca00030e0606 */
[----:B------:R-:W-:Y:S04]  /*36af0*/  @!P0 LDGSTS.E.BYPASS.LTC128B.128 [R26+0x22c00], desc[UR44][R2.64], !P4 ;  /* 0x22c00000021a8fae */ /* 0x000fe8000e101d6c */
[----:B------:R-:W-:Y:S04]  /*36b00*/  @!P0 LDGSTS.E.BYPASS.LTC128B.128 [R26+0x26c00], desc[UR44][R2.64+0x80], !P3 ;  /* 0x26c00080021a8fae */ /* 0x000fe8000d901d6c */
[----:B------:R-:W-:Y:S04]  /*36b10*/  @!P0 LDGSTS.E.BYPASS.LTC128B.128 [R26+0x2ac00], desc[UR44][R2.64+0x100], !P2 ;  /* 0x2ac00100021a8fae */ /* 0x000fe8000d101d6c */
[----:B------:R0:W-:Y:S01]  /*36b20*/  @!P0 LDGSTS.E.BYPASS.LTC128B.128 [R26+0x2ec00], desc[UR44][R2.64+0x180], !P1 ;  /* 0x2ec00180021a8fae */ /* 0x0001e2000c901d6c */
[----:B------:R-:W-:-:S03]  /*36b30*/  ISETP.GE.AND P0, PT, R8, R5, PT ;  /* 0x000000050800720c */ /* 0x000fc60003f06270 */
[----:B------:R-:W3:Y:S04]  /*36b40*/  LDL.LU R8, [R1+0x470] ;  /* 0x0004700001087983 */ /* 0x000ee80000300800 */
[----:B0-----:R-:W0:Y:S04]  /*36b50*/  SHFL.IDX PT, R2, R4, 0x2, 0x181f ;  /* 0x00581f0004027f89 */ /* 0x001e2800000e0000 */
[----:B------:R-:W1:Y:S02]  /*36b60*/  SHFL.IDX PT, R6, R0, 0x2, 0x181f ;  /* 0x00581f0000067f89 */ /* 0x000e6400000e0000 */
[----:B0-----:R-:W-:-:S05]  /*36b70*/  @!P0 LEA R2, P6, R7, R2, 0x1 ;  /* 0x0000000207028211 */ /* 0x001fca00078c08ff */
[----:B-1----:R-:W-:-:S05]  /*36b80*/  @!P0 IMAD.X R3, RZ, RZ, R6, P6 ;  /* 0x000000ffff038224 */ /* 0x002fca00030e0606 */
        /* <DEDUP_REMOVED lines=42> */
.L_x_13461:
        /* <DEDUP_REMOVED lines=13> */
.L_x_13255:
[----:B------:R-:W-:Y:S05]  /*36f00*/  BSYNC B0 ;  /* 0x0000000000007941 */ /* 0x000fea0003800000 */
.L_x_13254:
[----:B------:R-:W-:Y:S01]  /*36f10*/  NOP ;  /* 0x0000000000007918 */ /* 0x000fe20000000000 */
[----:B------:R-:W-:-:S13]  /*36f20*/  PLOP3.LUT P0, PT, PT, PT, PT, 0x80, 0x0 ;  /* 0x000000000000781c */ /* 0x000fda0003f0f070 */
.L_x_13256:
        /* <DEDUP_REMOVED lines=18> */
.L_x_13462:
[----:B------:R-:W-:Y:S05]  /*37050*/  BSYNC B0 ;  /* 0x0000000000007941 */ /* 0x000fea0003800000 */
.L_x_13257:
[----:B------:R-:W-:-:S05]  /*37060*/  IMAD.U32 R2, RZ, RZ, UR40 ;  /* 0x00000028ff027e24 */ /* 0x000fca000f8e00ff */
[----:B------:R-:W-:-:S13]  /*37070*/  ISETP.NE.AND P0, PT, R2, 0x3, PT ;  /* 0x000000030200780c */ /* 0x000fda0003f05270 */
[----:B------:R-:W-:Y:S05]  /*37080*/  @!P0 BRA `(.L_x_13259) ;  /* 0x0000000000048947 */ /* 0x000fea0003800000 */
[----:B------:R-:W-:Y:S01]  /*37090*/  BPT.TRAP 0x1 ;  /* 0x000000040000795c */ /* 0x000fe20000300000 */
.L_x_13259:
[----:B0-----:R-:W-:Y:S01]  /*370a0*/  SHF.L.U32 R0, R27, 0x1f, RZ ;  /* 0x0000001f1b007819 */ /* 0x001fe200000006ff */
[----:B------:R-:W-:Y:S03]  /*370b0*/  BSSY B0, `(.L_x_13260) ;  /* 0x0000003000007945 */ /* 0x000fe60003800000 */
[----:B------:R-:W0:Y:S02]  /*370c0*/  SYNCS.PHASECHK.TRANS64.TRYWAIT P0, [R17+URZ+0x32460], R0 ;  /* 0x03246000110075a7 */ /* 0x000e24000800017f */
[----:B0-----:R-:W-:Y:S05]  /*370d0*/  @!P0 BRA `(.L_x_13261) ;  /* 0x0000006c00a88947 */ /* 0x001fea0003800000 */
.L_x_13463:
[----:B------:R-:W-:Y:S05]  /*370e0*/  BSYNC B0 ;  /* 0x0000000000007941 */ /* 0x000fea0003800000 */
.L_x_13260:
[----:B------:R-:W0:Y:S01]  /*370f0*/  LDL.LU R3, [R1+0x484] ;  /* 0x0004840001037983 */ /* 0x000e220000300800 */
[----:B------:R-:W-:Y:S01]  /*37100*/  ULDC.64 UR4, c[0x0][0x328] ;  /* 0x0000ca0000047ab9 */ /* 0x000fe20000000a00 */
[----:B------:R-:W-:Y:S02]  /*37110*/  ULDC.64 UR6, c[0x0][0x318] ;  /* 0x0000c60000067ab9 */ /* 0x000fe40000000a00 */
[----:B------:R-:W3:Y:S04]  /*37120*/  LDL.LU R2, [R1+0x448] ;  /* 0x0004480001027983 */ /* 0x000ee80000300800 */
[----:B------:R-:W4:Y:S04]  /*37130*/  LDL.LU R7, [R1+0x488] ;  /* 0x0004880001077983 */ /* 0x000f280000300800 */
[----:B--2---:R-:W2:Y:S04]  /*37140*/  LDL.LU R6, [R1+0x444] ;  /* 0x0004440001067983 */ /* 0x004ea80000300800 */
[----:B------:R-:W5:Y:S01]  /*37150*/  LDL.LU R4, [R1+0x49c] ;  /* 0x00049c0001047983 */ /* 0x000f620000300800 */
[----:B------:R-:W-:-:S02]  /*37160*/  LOP3.LUT P3, RZ, R22, 0x10, RZ, 0xc0, !PT ;  /* 0x0000001016ff7812 */ /* 0x000fc4000786c0ff */
[C---:B------:R-:W-:Y:S02]  /*37170*/  LOP3.LUT P2, RZ, R22.reuse, 0x8, RZ, 0xc0, !PT ;  /* 0x0000000816ff7812 */ /* 0x040fe4000784c0ff */
[C---:B------:R-:W-:Y:S02]  /*37180*/  LOP3.LUT P1, RZ, R22.reuse, 0x4, RZ, 0xc0, !PT ;  /* 0x0000000416ff7812 */ /* 0x040fe4000782c0ff */
[----:B------:R-:W-:Y:S01]  /*37190*/  LOP3.LUT P4, RZ, R22, 0x1, RZ, 0xc0, !PT ;  /* 0x0000000116ff7812 */ /* 0x000fe2000788c0ff */
[----:B0-----:R-:W-:-:S04]  /*371a0*/  IMAD R0, R3, UR4, RZ ;  /* 0x0000000403007c24 */ /* 0x001fc8000f8e02ff */
[C---:B---3--:R-:W-:Y:S02]  /*371b0*/  IMAD R5, R2.reuse, UR5, R0 ;  /* 0x0000000502057c24 */ /* 0x048fe4000f8e0200 */
[----:B------:R-:W-:Y:S01]  /*371c0*/  IMAD.WIDE.U32 R2, R2, UR4, RZ ;  /* 0x0000000402027c25 */ /* 0x000fe2000f8e00ff */
[----:B------:R-:W-:-:S03]  /*371d0*/  ULDC.64 UR4, c[0x0][0x338] ;  /* 0x0000ce0000047ab9 */ /* 0x000fc60000000a00 */
[----:B------:R-:W-:Y:S02]  /*371e0*/  IMAD.IADD R3, R3, 0x1, R5 ;  /* 0x0000000103037824 */ /* 0x000fe400078e0205 */
[----:B----4-:R-:W-:Y:S01]  /*371f0*/  IMAD R0, R7, UR4, RZ ;  /* 0x0000000407007c24 */ /* 0x010fe2000f8e02ff */
[----:B------:R-:W-:Y:S01]  /*37200*/  SEL R7, RZ, 0x8, P1 ;  /* 0x00000008ff077807 */ /* 0x000fe20000800000 */
[----:B--2---:R-:W-:-:S04]  /*37210*/  IMAD.WIDE.U32 R2, R6, UR4, R2 ;  /* 0x0000000406027c25 */ /* 0x004fc8000f8e0002 */
        /* <DEDUP_REMOVED lines=84> */
.L_x_13477:
        /* <DEDUP_REMOVED lines=15> */
.L_x_13263:
        /* <DEDUP_REMOVED lines=11> */
.L_x_13264:
[----:B------:R-:W2:Y:S01]  /*37900*/  LDL.LU R2, [R1+0x47c] ;  /* 0x00047c0001027983 */ /* 0x000ea20000300800 */
[----:B------:R0:W-:Y:S01]  /*37910*/  SYNCS.ARRIVE.TRANS64.A1T0 RZ, [R17+URZ+0x32450], RZ ;  /* 0x032450ff11ff79a7 */ /* 0x0001e2000810003f */
[----:B------:R-:W-:Y:S01]  /*37920*/  BSSY B0, `(.L_x_13265) ;  /* 0x00000dc000007945 */ /* 0x000fe20003800000 */
[----:B--2---:R-:W-:-:S05]  /*37930*/  VIADD R10, R2, 0xfffffffe ;  /* 0xfffffffe020a7836 */ /* 0x004fca0000000000 */
[----:B------:R-:W-:-:S13]  /*37940*/  ISETP.GE.AND P0, PT, R10, R32, PT ;  /* 0x000000200a00720c */ /* 0x000fda0003f06270 */
[----:B0-----:R-:W-:Y:S05]  /*37950*/  @!P0 BRA `(.L_x_13266) ;  /* 0x0000000c00608947 */ /* 0x001fea0003800000 */
.L_x_13279:
        /* <DEDUP_REMOVED lines=31> */
[----:B------:R-:W-:Y:S01]  /*37b50*/  ISETP.NE.AND P1, PT, R12, 0x3, PT ;  /* 0x000000030c00780c */ /* 0x000fe20003f25270 */
[----:B------:R-:W-:Y:S01]  /*37b60*/  IMAD.MOV.U32 R3, RZ, RZ, R10 ;  /* 0x000000ffff037224 */ /* 0x000fe200078e000a */
[----:B------:R-:W-:Y:S01]  /*37b70*/  SEL R2, RZ, 0x1, P0 ;  /* 0x00000001ff027807 */ /* 0x000fe20000000000 */
[----:B------:R-:W-:Y:S01]  /*37b80*/  IMAD.MOV R5, RZ, RZ, -R11 ;  /* 0x000000ffff057224 */ /* 0x000fe200078e0a0b */
[----:B------:R-:W-:Y:S05]  /*37b90*/  YIELD ;  /* 0x0000000000007946 */ /* 0x000fea0003800000 */
[----:B------:R-:W-:Y:S01]  /*37ba0*/  SEL R25, R25, RZ, P0 ;  /* 0x000000ff19197207 */ /* 0x000fe20000000000 */
[----:B------:R-:W-:Y:S01]  /*37bb0*/  IMAD R5, R8, R5, R9 ;  /* 0x0000000508057224 */ /* 0x000fe200078e0209 */
[----:B------:R-:W-:Y:S01]  /*37bc0*/  LOP3.LUT R27, R27, R2, RZ, 0x3c, !PT ;  /* 0x000000021b1b7212 */ /* 0x000fe200078e3cff */
[----:B------:R-:W-:Y:S01]  /*37bd0*/  VIADD R10, R10, 0xffffffff ;  /* 0xffffffff0a0a7836 */ /* 0x000fe20000000000 */
[----:B------:R-:W-:Y:S01]  /*37be0*/  ISETP.GT.AND P2, PT, R3, R32, PT ;  /* 0x000000200300720c */ /* 0x000fe20003f44270 */
[----:B0-----:R-:W-:-:S12]  /*37bf0*/  @!P1 BRA `(.L_x_13267) ;  /* 0x0000000000049947 */ /* 0x001fd80003800000 */
[----:B------:R-:W-:Y:S01]  /*37c00*/  BPT.TRAP 0x1 ;  /* 0x000000040000795c */ /* 0x000fe20000300000 */
.L_x_13267:
[----:B------:R-:W-:Y:S01]  /*37c10*/  IMAD R6, R25, 0x8, R23 ;  /* 0x0000000819067824 */ /* 0x000fe200078e0217 */
[----:B------:R-:W-:Y:S01]  /*37c20*/  SHF.L.U32 R21, R27, 0x1f, RZ ;  /* 0x0000001f1b157819 */ /* 0x000fe200000006ff */
[----:B------:R-:W-:Y:S01]  /*37c30*/  BSSY B1, `(.L_x_13268) ;  /* 0x0000004000017945 */ /* 0x000fe20003800000 */
[----:B------:R-:W-:Y:S02]  /*37c40*/  SHF.R.S32.HI R17, RZ, 0x1f, R5 ;  /* 0x0000001fff117819 */ /* 0x000fe40000011405 */
[----:B------:R-:W0:Y:S02]  /*37c50*/  SYNCS.PHASECHK.TRANS64.TRYWAIT P0, [R6+URZ+0x32440], R21 ;  /* 0x03244015060075a7 */ /* 0x000e24000800017f */
[----:B0-----:R-:W-:Y:S05]  /*37c60*/  @!P0 BRA `(.L_x_13269) ;  /* 0x0000006c00188947 */ /* 0x001fea0003800000 */
.L_x_13478:
[----:B------:R-:W-:Y:S05]  /*37c70*/  BSYNC B1 ;  /* 0x0000000000017941 */ /* 0x000fea0003800000 */
.L_x_13268:
        /* <DEDUP_REMOVED lines=50> */
.L_x_13492:
        /* <DEDUP_REMOVED lines=8> */
.L_x_13271:
        /* <DEDUP_REMOVED lines=11> */
.L_x_13272:
[----:B------:R2:W-:Y:S01]  /*380d0*/  SYNCS.ARRIVE.TRANS64.A1T0 RZ, [R6+URZ+0x32430], RZ ;  /* 0x032430ff06ff79a7 */ /* 0x0005e2000810003f */
[----:B------:R-:W-:Y:S05]  /*380e0*/  @!P3 BRA `(.L_x_13273) ;  /* 0x000000000004b947 */ /* 0x000fea0003800000 */
[----:B------:R-:W-:Y:S01]  /*380f0*/  BPT.TRAP 0x1 ;  /* 0x000000040000795c */ /* 0x000fe20000300000 */
.L_x_13273:
[----:B------:R-:W3:Y:S01]  /*38100*/  SYNCS.PHASECHK.TRANS64.TRYWAIT P0, [R6+URZ+0x32460], R21 ;  /* 0x03246015060075a7 */ /* 0x000ee2000800017f */
[----:B------:R-:W-:Y:S04]  /*38110*/  BSSY B1, `(.L_x_13274) ;  /* 0x0000002000017945 */ /* 0x000fe80003800000 */
[----:B---3--:R-:W-:Y:S05]  /*38120*/  @!P0 BRA `(.L_x_13275) ;  /* 0x0000006c00a08947 */ /* 0x008fea0003800000 */
.L_x_13493:
[----:B------:R-:W-:Y:S05]  /*38130*/  BSYNC B1 ;  /* 0x0000000000017941 */ /* 0x000fea0003800000 */
.L_x_13274:
[----:B------:R-:W-:Y:S01]  /*38140*/  ULDC.64 UR4, c[0x0][0x328] ;  /* 0x0000ca0000047ab9 */ /* 0x000fe20000000a00 */
[----:B------:R-:W-:Y:S01]  /*38150*/  ULDC.64 UR6, c[0x0][0x318] ;  /* 0x0000c60000067ab9 */ /* 0x000fe20000000a00 */
[----:B------:R-:W-:Y:S01]  /*38160*/  IMAD R2, R17, UR4, RZ ;  /* 0x0000000411027c24 */ /* 0x000fe2000f8e02ff */
[C---:B------:R-:W-:Y:S01]  /*38170*/  LOP3.LUT P5, RZ, R22.reuse, 0x1, RZ, 0xc0, !PT ;  /* 0x0000000116ff7812 */ /* 0x040fe200078ac0ff */
[----:B-1----:R-:W-:Y:S01]  /*38180*/  IMAD R8, R25, 0x6000, R30 ;  /* 0x0000600019087824 */ /* 0x002fe200078e021e */
        /* <DEDUP_REMOVED lines=61> */
.L_x_13507:
        /* <DEDUP_REMOVED lines=11> */
.L_x_13277:
        /* <DEDUP_REMOVED lines=11> */
.L_x_13278:
[----:B------:R0:W-:Y:S01]  /*386c0*/  SYNCS.ARRIVE.TRANS64.A1T0 RZ, [R6+URZ+0x32450], RZ ;  /* 0x032450ff06ff79a7 */ /* 0x0001e2000810003f */
[----:B------:R-:W-:Y:S05]  /*386d0*/  @P2 BRA `(.L_x_13279) ;  /* 0xfffffff000a02947 */ /* 0x000fea000383ffff */
.L_x_13266:
[----:B------:R-:W-:Y:S05]  /*386e0*/  BSYNC B0 ;  /* 0x0000000000007941 */ /* 0x000fea0003800000 */
.L_x_13265:
        /* <DEDUP_REMOVED lines=20> */
.L_x_13281:
[----:B------:R-:W-:Y:S05]  /*38830*/  BSYNC B0 ;  /* 0x0000000000007941 */ /* 0x000fea0003800000 */
.L_x_13280:
[----:B------:R-:W-:Y:S02]  /*38840*/  LOP3.LUT R27, R27, R0, RZ, 0x3c, !PT ;  /* 0x000000001b1b7212 */ /* 0x000fe400078e3cff */
[----:B------:R-:W-:-:S07]  /*38850*/  SEL R25, R25, RZ, P0 ;  /* 0x000000ff19197207 */ /* 0x000fce0000000000 */
.L_x_13234:
[----:B------:R-:W-:Y:S05]  /*38860*/  BSYNC B7 ;  /* 0x0000000000077941 */ /* 0x000fea0003800000 */
.L_x_13232:
        /* <DEDUP_REMOVED lines=8> */
[----:B------:R4:W0:Y:S01]  /*388f0*/  LDS.128 R16, [R23+0x324d0] ;  /* 0x0324d00017107984 */ /* 0x0008220000000c00 */
[----:B------:R-:W-:Y:S06]  /*38900*/  BAR.ARV 0x4, 0x180 ;  /* 0x0106000000007b1d */ /* 0x000fec0000002000 */
[----:B------:R-:W-:Y:S05]  /*38910*/  BRA `(.L_x_13283) ;  /* 0x0000000c00d47947 */ /* 0x000fea0003800000 */
.L_x_13282:
        /* <DEDUP_REMOVED lines=9> */
[----:B------:R-:W5:Y:S01]  /*389b0*/  @!P1 LDC.64 R4, c[0x0][0xd78] ;  /* 0x00035e00ff049b82 */ /* 0x000f620000000a00 */
[----:B----4-:R-:W-:-:S05]  /*389c0*/  @!P1 IMAD.WIDE R2, R7, 0x4, R2 ;  /* 0x0000000407029825 */ /* 0x010fca00078e0202 */
[----:B0123--:R5:W2:Y:S02]  /*389d0*/  @!P1 LDG.E R6, desc[UR44][R2.64] ;  /* 0x0000002c02069981 */ /* 0x00faa4000c1e1900 */
[----:B-----5:R-:W-:-:S05]  /*389e0*/  @!P1 IMAD.WIDE R2, R7, 0x4, R4 ;  /* 0x0000000407029825 */ /* 0x020fca00078e0204 */
        /* <DEDUP_REMOVED lines=30> */
.L_x_13517:
[----:B------:R-:W-:Y:S02]  /*38bd0*/  ULDC UR4, c[0x0][0xd38] ;  /* 0x00034e0000047ab9 */ /* 0x000fe40000000800 */
[----:B------:R-:W-:-:S04]  /*38be0*/  IMAD.U32 R5, RZ, RZ, UR4 ;  /* 0x00000004ff057e24 */ /* 0x000fc8000f8e00ff */
[----:B-1----:R-:W-:-:S04]  /*38bf0*/  IMAD R14, R14, R5, RZ ;  /* 0x000000050e0e7224 */ /* 0x002fc800078e02ff */
[----:B------:R-:W-:-:S05]  /*38c00*/  IMAD.IADD R7, R7, 0x1, R14 ;  /* 0x0000000107077824 */ /* 0x000fca00078e020e */
[----:B------:R-:W-:-:S13]  /*38c10*/  ISETP.GT.AND P6, PT, R7, R0, PT ;  /* 0x000000000700720c */ /* 0x000fda0003fc4270 */
[----:B------:R-:W-:Y:S05]  /*38c20*/  @P6 BRA `(.L_x_13285) ;  /* 0x0000000000a46947 */ /* 0x000fea0003800000 */
.L_x_13288:
        /* <DEDUP_REMOVED lines=35> */
.L_x_13525:
[----:B------:R-:W-:Y:S02]  /*38e60*/  ULDC UR4, c[0x0][0xd38] ;  /* 0x00034e0000047ab9 */ /* 0x000fe40000000800 */
[----:B------:R-:W-:-:S04]  /*38e70*/  IMAD.U32 R5, RZ, RZ, UR4 ;  /* 0x00000004ff057e24 */ /* 0x000fc8000f8e00ff */
[----:B-1----:R-:W-:-:S04]  /*38e80*/  IMAD R14, R14, R5, RZ ;  /* 0x000000050e0e7224 */ /* 0x002fc800078e02ff */
[----:B------:R-:W-:-:S05]  /*38e90*/  IMAD.IADD R7, R14, 0x1, R7 ;  /* 0x000000010e077824 */ /* 0x000fca00078e0207 */
[----:B------:R-:W-:-:S13]  /*38ea0*/  ISETP.GT.AND P6, PT, R7, R0, PT ;  /* 0x000000000700720c */ /* 0x000fda0003fc4270 */
[----:B------:R-:W-:Y:S05]  /*38eb0*/  @!P6 BRA `(.L_x_13288) ;  /* 0xfffffffc005ce947 */ /* 0x000fea000383ffff */
.L_x_13285:
        /* <DEDUP_REMOVED lines=10> */
.L_x_13530:
[----:B------:R-:W-:-:S13]  /*38f60*/  ISETP.NE.AND P0, PT, R3, RZ, PT ;  /* 0x000000ff0300720c */ /* 0x000fda0003f05270 */
[----:B------:R-:W-:Y:S05]  /*38f70*/  @!P0 BRA `(.L_x_13290) ;  /* 0x0000000000108947 */ /* 0x000fea0003800000 */
[----:B------:R-:W-:Y:S01]  /*38f80*/  UMOV UR4, 0xffffffff ;  /* 0xffffffff00047882 */ /* 0x000fe20000000000 */
[----:B-1----:R-:W-:Y:S02]  /*38f90*/  VIADD R12, R12, 0xffffffff ;  /* 0xffffffff0c0c7836 */ /* 0x002fe40000000000 */
[----:B------:R-:W-:Y:S05]  /*38fa0*/  BRA.DIV UR4, `(.L_x_13291) ;  /* 0x00000072042c7947 */ /* 0x000fea000b800000 */
[----:B------:R4:W1:Y:S02]  /*38fb0*/  SHFL.IDX PT, R6, R2, R12, 0x1f ;  /* 0x00001f0c02067589 */ /* 0x00086400000e0000 */
.L_x_13290:
        /* <DEDUP_REMOVED lines=59> */
.L_x_13292:
        /* <DEDUP_REMOVED lines=60> */
.L_x_13293:
[----:B------:R-:W-:-:S05]  /*39730*/  LOP3.LUT R2, RZ, R2, RZ, 0x33, !PT ;  /* 0x00000002ff027212 */ /* 0x000fca00078e33ff */
[----:B------:R-:W-:Y:S01]  /*39740*/  IMAD.IADD R17, R17, 0x1, R2 ;  /* 0x0000000111117824 */ /* 0x000fe200078e0202 */
[----:B------:R-:W-:Y:S06]  /*39750*/  BRA `(.L_x_13294) ;  /* 0x00000000001c7947 */ /* 0x000fec0003800000 */
.L_x_13286:
[----:B------:R-:W-:Y:S01]  /*39760*/  UMOV UR4, URZ ;  /* 0x0000003f00047c82 */ /* 0x000fe20008000000 */
[----:B------:R-:W-:Y:S01]  /*39770*/  UMOV UR5, URZ ;  /* 0x0000003f00057c82 */ /* 0x000fe20008000000 */
[----:B------:R-:W-:Y:S01]  /*39780*/  ULDC UR6, c[0x0][0xd3c] ;  /* 0x00034f0000067ab9 */ /* 0x000fe20000000800 */
[----:B------:R-:W-:Y:S02]  /*39790*/  IMAD.MOV.U32 R16, RZ, RZ, R0 ;  /* 0x000000ffff107224 */ /* 0x000fe400078e0000 */
[----:B------:R-:W-:Y:S02]  /*397a0*/  IMAD.U32 R17, RZ, RZ, UR4 ;  /* 0x00000004ff117e24 */ /* 0x000fe4000f8e00ff */
[----:B------:R-:W-:Y:S02]  /*397b0*/  IMAD.U32 R18, RZ, RZ, UR5 ;  /* 0x00000005ff127e24 */ /* 0x000fe4000f8e00ff */
[----:B------:R-:W-:-:S07]  /*397c0*/  IMAD.U32 R19, RZ, RZ, UR6 ;  /* 0x00000006ff137e24 */ /* 0x000fce000f8e00ff */
.L_x_13294:
        /* <DEDUP_REMOVED lines=10> */
.L_x_13283:
[----:B------:R-:W-:Y:S02]  /*39870*/  ULDC UR4, c[0x0][0xd3c] ;  /* 0x00034f0000047ab9 */ /* 0x000fe40000000800 */
[----:B0-----:R-:W-:-:S13]  /*39880*/  ISETP.GE.AND P0, PT, R19, UR4, PT ;  /* 0x0000000413007c0c */ /* 0x001fda000bf06270 */
[----:B------:R-:W-:Y:S05]  /*39890*/  @!P0 BRA `(.L_x_13295) ;  /* 0xffffff8800788947 */ /* 0x000fea000383ffff */
[----:B------:R-:W-:Y:S05]  /*398a0*/  BSYNC B8 ;  /* 0x0000000000087941 */ /* 0x000fea0003800000 */
.L_x_13170:
        /* <DEDUP_REMOVED lines=12> */
.L_x_13533:
[----:B------:R-:W-:Y:S05]  /*39970*/  BSYNC B0 ;  /* 0x0000000000007941 */ /* 0x000fea0003800000 */
.L_x_13296:
[----:B------:R-:W-:-:S03]  /*39980*/  UMOV UR4, 0xffffffff ;  /* 0xffffffff00047882 */ /* 0x000fc60000000000 */
[----:B------:R-:W-:Y:S05]  /*39990*/  BRA.DIV UR4, `(.L_x_13298) ;  /* 0x0000006604ec7947 */ /* 0x000fea000b800000 */
[----:B0-----:R-:W0:Y:S02]  /*399a0*/  S2R R0, SR_TID.X ;  /* 0x0000000000007919 */ /* 0x001e240000002100 */
[----:B0-----:R-:W-:-:S04]  /*399b0*/  SHF.R.U32.HI R0, RZ, 0x5, R0 ;  /* 0x00000005ff007819 */ /* 0x001fc80000011600 */
[----:B------:R-:W-:-:S05]  /*399c0*/  LOP3.LUT R0, R0, 0x3, RZ, 0xc0, !PT ;  /* 0x0000000300007812 */ /* 0x000fca00078ec0ff */
[----:B------:R0:W1:Y:S02]  /*399d0*/  SHFL.IDX PT, R14, R0, RZ, 0x1f ;  /* 0x00001fff000e7589 */ /* 0x00006400000e0000 */
.L_x_13536:
[----:B-1----:R-:W-:-:S13]  /*399e0*/  ISETP.NE.AND P0, PT, R14, RZ, PT ;  /* 0x000000ff0e00720c */ /* 0x002fda0003f05270 */
[----:B------:R-:W-:Y:S05]  /*399f0*/  @P0 BRA `(.L_x_12917) ;  /* 0x0000000000880947 */ /* 0x000fea0003800000 */
[----:B------:R-:W-:-:S03]  /*39a00*/  UMOV UR4, 0xffffffff ;  /* 0xffffffff00047882 */ /* 0x000fc60000000000 */
[----:B------:R-:W-:Y:S05]  /*39a10*/  BRA.DIV UR4, `(.L_x_13299) ;  /* 0x0000006a04007947 */ /* 0x000fea000b800000 */
[----:B------:R-:W-:-:S13]  /*39a20*/  ELECT P6, URZ, PT ;  /* 0x00000000003f782f */ /* 0x000fda00038c0000 */
.L_x_13539:
[----:B------:R-:W-:Y:S05]  /*39a30*/  @!P6 BRA `(.L_x_12917) ;  /* 0x000000000078e947 */ /* 0x000fea0003800000 */
[----:B------:R-:W-:-:S06]  /*39a40*/  ULOP3.LUT UR4, UR38, 0x2, URZ, 0xfc, !UPT ;  /* 0x0000000226047892 */ /* 0x000fcc000f8efc3f */
[----:B0-----:R-:W-:-:S05]  /*39a50*/  IMAD.U32 R0, RZ, RZ, UR4 ;  /* 0x00000004ff007e24 */ /* 0x001fca000f8e00ff */
[----:B------:R-:W-:-:S13]  /*39a60*/  ISETP.NE.AND P0, PT, R0, 0x3, PT ;  /* 0x000000030000780c */ /* 0x000fda0003f05270 */
[----:B------:R-:W-:Y:S05]  /*39a70*/  @!P0 BRA `(.L_x_13300) ;  /* 0x0000000000048947 */ /* 0x000fea0003800000 */
[----:B------:R-:W-:Y:S01]  /*39a80*/  BPT.TRAP 0x1 ;  /* 0x000000040000795c */ /* 0x000fe20000300000 */
.L_x_13300:
[----:B------:R-:W-:Y:S01]  /*39a90*/  IMAD R3, R25, 0x8, R5 ;  /* 0x0000000819037824 */ /* 0x000fe200078e0205 */
[----:B------:R-:W-:Y:S01]  /*39aa0*/  SHF.L.U32 R2, R27, 0x1f, RZ ;  /* 0x0000001f1b027819 */ /* 0x000fe200000006ff */
[----:B------:R-:W-:-:S03]  /*39ab0*/  VIADD R25, R25, 0x1 ;  /* 0x0000000119197836 */ /* 0x000fc60000000000 */
[----:B------:R-:W0:Y:S02]  /*39ac0*/  SYNCS.PHASECHK.TRANS64.TRYWAIT P1, [R3+URZ+0x32440], R2 ;  /* 0x03244002030075a7 */ /* 0x000e24000802017f */
[----:B------:R-:W-:-:S04]  /*39ad0*/  ISETP.NE.AND P2, PT, R25, 0x2, PT ;  /* 0x000000021900780c */ /* 0x000fc80003f45270 */
[----:B------:R-:W-:Y:S01]  /*39ae0*/  SEL R0, RZ, 0x1, P2 ;  /* 0x00000001ff007807 */ /* 0x000fe20001000000 */
[----:B0-----:R-:W-:Y:S08]  /*39af0*/  @!P1 BRA `(.L_x_13301) ;  /* 0x0000006400e89947 */ /* 0x001ff00003800000 */
.L_x_13540:
[----:B------:R-:W-:Y:S02]  /*39b00*/  SEL R25, R25, RZ, P2 ;  /* 0x000000ff19197207 */ /* 0x000fe40001000000 */
[----:B------:R-:W-:Y:S01]  /*39b10*/  LOP3.LUT R0, R27, R0, RZ, 0x3c, !PT ;  /* 0x000000001b007212 */ /* 0x000fe200078e3cff */
[----:B------:R-:W-:Y:S06]  /*39b20*/  @!P0 BRA `(.L_x_13302) ;  /* 0x0000000000048947 */ /* 0x000fec0003800000 */
[----:B------:R-:W-:Y:S01]  /*39b30*/  BPT.TRAP 0x1 ;  /* 0x000000040000795c */ /* 0x000fe20000300000 */
.L_x_13302:
[----:B------:R-:W-:Y:S01]  /*39b40*/  IMAD R25, R25, 0x8, R5 ;  /* 0x0000000819197824 */ /* 0x000fe200078e0205 */
[----:B------:R-:W-:-:S04]  /*39b50*/  SHF.L.U32 R0, R0, 0x1f, RZ ;  /* 0x0000001f00007819 */ /* 0x000fc800000006ff */
[----:B------:R-:W1:Y:S02]  /*39b60*/  SYNCS.PHASECHK.TRANS64.TRYWAIT P1, [R25+URZ+0x32440], R0 ;  /* 0x03244000190075a7 */ /* 0x000e64000802017f */
[----:B-1----:R-:W-:Y:S05]  /*39b70*/  @!P1 BRA `(.L_x_13303) ;  /* 0x0000006400dc9947 */ /* 0x002fea0003800000 */
.L_x_13541:
[----:B------:R-:W-:Y:S05]  /*39b80*/  @!P0 BRA `(.L_x_13304) ;  /* 0x0000000000048947 */ /* 0x000fea0003800000 */
[----:B------:R-:W-:Y:S01]  /*39b90*/  BPT.TRAP 0x1 ;  /* 0x000000040000795c */ /* 0x000fe20000300000 */
.L_x_13304:
[----:B------:R-:W5:Y:S02]  /*39ba0*/  SYNCS.PHASECHK.TRANS64.TRYWAIT P1, [R3+URZ+0x32460], R2 ;  /* 0x03246002030075a7 */ /* 0x000f64000802017f */
[----:B-----5:R-:W-:Y:S05]  /*39bb0*/  @!P1 BRA `(.L_x_13305) ;  /* 0x0000006400e09947 */ /* 0x020fea0003800000 */
.L_x_13542:
[----:B------:R-:W-:Y:S05]  /*39bc0*/  @!P0 BRA `(.L_x_13306) ;  /* 0x0000000000048947 */ /* 0x000fea0003800000 */
[----:B------:R-:W-:Y:S01]  /*39bd0*/  BPT.TRAP 0x1 ;  /* 0x000000040000795c */ /* 0x000fe20000300000 */
.L_x_13306:
[----:B------:R0:W0:Y:S02]  /*39be0*/  SYNCS.PHASECHK.TRANS64.TRYWAIT P0, [R25+URZ+0x32460], R0 ;  /* 0x03246000190075a7 */ /* 0x000024000800017f */
[----:B0-----:R-:W-:Y:S05]  /*39bf0*/  @!P0 NANOSLEEP.SYNCS 0x989680 ;  /* 0x009896800000895d */ /* 0x001fea0003900000 */
[----:B------:R-:W0:Y:S02]  /*39c00*/  @!P0 SYNCS.PHASECHK.TRANS64 P0, [R25+URZ+0x32460], R0 ;  /* 0x03246000190085a7 */ /* 0x000e24000800007f */
[----:B0-----:R-:W-:Y:S05]  /*39c10*/  @!P0 BRA `(.L_x_13306) ;  /* 0xfffffffc00f08947 */ /* 0x001fea000383ffff */
.L_x_12917:
[----:B------:R-:W-:Y:S05]  /*39c20*/  BSYNC B9 ;  /* 0x0000000000097941 */ /* 0x000fea0003800000 */
.L_x_12914:
[----:B------:R-:W-:Y:S05]  /*39c30*/  EXIT ;  /* 0x000000000000794d */ /* 0x000fea0003800000 */
.L_x_12945:
[----:B0-----:R0:W1:Y:S02]  /*39c40*/  SYNCS.PHASECHK.TRANS64.TRYWAIT P5, [R69+URZ+0x32490], R82 ;  /* 0x03249052450075a7 */ /* 0x00106400080a017f */
[----:B-1----:R-:W-:Y:S05]  /*39c50*/  @!P5 NANOSLEEP.SYNCS 0x989680 ;  /* 0x009896800000d95d */ /* 0x002fea0003900000 */
[----:B------:R-:W1:Y:S02]  /*39c60*/  @!P5 SYNCS.PHASECHK.TRANS64 P5, [R69+URZ+0x32490], R82 ;  /* 0x032490524500d5a7 */ /* 0x000e6400080a007f */
[----:B-1----:R-:W-:Y:S05]  /*39c70*/  @!P5 BRA `(.L_x_12945) ;  /* 0xfffffffc00f0d947 */ /* 0x002fea000383ffff */
[----:B------:R-:W-:Y:S05]  /*39c80*/  BRA `(.L_x_13307) ;  /* 0xfffffc9c00287947 */ /* 0x000fea000383ffff */
.L_x_12946:
        /* <DEDUP_REMOVED lines=8> */
.L_x_13309:
[----:B------:R-:W-:Y:S05]  /*39d10*/  BSYNC B1 ;  /* 0x0000000000017941 */ /* 0x000fea0003800000 */
.L_x_13308:
        /* <DEDUP_REMOVED lines=8> */
.L_x_13310:
[----:B------:R-:W-:Y:S05]  /*39da0*/  BRA `(.L_x_13311) ;  /* 0xfffffc9800f47947 */ /* 0x000fea000383ffff */
.L_x_12955:
        /* <DEDUP_REMOVED lines=8> */
.L_x_13313:
[----:B------:R-:W-:Y:S05]  /*39e30*/  BSYNC B1 ;  /* 0x0000000000017941 */ /* 0x000fea0003800000 */
.L_x_13312:
        /* <DEDUP_REMOVED lines=8> */
.L_x_13314:
[----:B------:R-:W-:Y:S05]  /*39ec0*/  BRA `(.L_x_13315) ;  /* 0xfffffca000907947 */ /* 0x000fea000383ffff */
.L_x_12967:
[----:B0-----:R0:W1:Y:S02]  /*39ed0*/  SYNCS.PHASECHK.TRANS64.TRYWAIT P5, [R69+URZ+0x32490], R82 ;  /* 0x03249052450075a7 */ /* 0x00106400080a017f */
[----:B-1----:R-:W-:Y:S05]  /*39ee0*/  @!P5 NANOSLEEP.SYNCS 0x989680 ;  /* 0x009896800000d95d */ /* 0x002fea0003900000 */
[----:B------:R-:W1:Y:S02]  /*39ef0*/  @!P5 SYNCS.PHASECHK.TRANS64 P5, [R69+URZ+0x32490], R82 ;  /* 0x032490524500d5a7 */ /* 0x000e6400080a007f */
[----:B-1----:R-:W-:Y:S05]  /*39f00*/  @!P5 BRA `(.L_x_12967) ;  /* 0xfffffffc00f0d947 */ /* 0x002fea000383ffff */
[----:B------:R-:W-:Y:S05]  /*39f10*/  BRA `(.L_x_13316) ;  /* 0xfffffcac00d87947 */ /* 0x000fea000383ffff */
.L_x_12968:
        /* <DEDUP_REMOVED lines=8> */
.L_x_13318:
[----:B------:R-:W-:Y:S05]  /*39fa0*/  BSYNC B1 ;  /* 0x0000000000017941 */ /* 0x000fea0003800000 */
.L_x_13317:
        /* <DEDUP_REMOVED lines=8> */
.L_x_13319:
[----:B------:R-:W-:Y:S01]  /*3a030*/  IMAD.MOV.U32 R72, RZ, RZ, R14 ;  /* 0x000000ffff487224 */ /* 0x000fe200078e000e */
[----:B------:R-:W-:Y:S06]  /*3a040*/  BRA `(.L_x_13320) ;  /* 0xfffffcac00a07947 */ /* 0x000fec000383ffff */
.L_x_12973:
        /* <DEDUP_REMOVED lines=8> */
.L_x_13322:
[----:B------:R-:W-:Y:S05]  /*3a0d0*/  BSYNC B1 ;  /* 0x0000000000017941 */ /* 0x000fea0003800000 */
.L_x_13321:
        /* <DEDUP_REMOVED lines=8> */
.L_x_13323:
[----:B------:R-:W-:Y:S05]  /*3a160*/  BRA `(.L_x_13324) ;  /* 0xfffffcb400547947 */ /* 0x000fea000383ffff */
.L_x_12978:
[----:B0-----:R0:W1:Y:S02]  /*3a170*/  SYNCS.PHASECHK.TRANS64.TRYWAIT P0, [R69+URZ+0x32490], R82 ;  /* 0x03249052450075a7 */ /* 0x001064000800017f */
[----:B-1----:R-:W-:Y:S05]  /*3a180*/  @!P0 NANOSLEEP.SYNCS 0x989680 ;  /* 0x009896800000895d */ /* 0x002fea0003900000 */
[----:B------:R-:W1:Y:S02]  /*3a190*/  @!P0 SYNCS.PHASECHK.TRANS64 P0, [R69+URZ+0x32490], R82 ;  /* 0x03249052450085a7 */ /* 0x000e64000800007f */
[----:B-1----:R-:W-:Y:S05]  /*3a1a0*/  @!P0 BRA `(.L_x_12978) ;  /* 0xfffffffc00f08947 */ /* 0x002fea000383ffff */
[----:B------:R-:W-:Y:S05]  /*3a1b0*/  BRA `(.L_x_13325) ;  /* 0xfffffcbc00547947 */ /* 0x000fea000383ffff */
.L_x_12979:
        /* <DEDUP_REMOVED lines=8> */
.L_x_13327:
[----:B------:R-:W-:Y:S05]  /*3a240*/  BSYNC B1 ;  /* 0x0000000000017941 */ /* 0x000fea0003800000 */
.L_x_13326:
        /* <DEDUP_REMOVED lines=8> */
.L_x_13328:
[----:B------:R-:W-:Y:S05]  /*3a2d0*/  BRA `(.L_x_13329) ;  /* 0xfffffcbc00747947 */ /* 0x000fea000383ffff */
.L_x_12982:
        /* <DEDUP_REMOVED lines=8> */
.L_x_13331:
[----:B------:R-:W-:Y:S05]  /*3a360*/  BSYNC B1 ;  /* 0x0000000000017941 */ /* 0x000fea0003800000 */
.L_x_13330:
        /* <DEDUP_REMOVED lines=8> */
.L_x_13332:
[----:B------:R-:W-:Y:S05]  /*3a3f0*/  BRA `(.L_x_13333) ;  /* 0xfffffcbc00747947 */ /* 0x000fea000383ffff */
.L_x_12986:
[----:B------:R0:W0:Y:S02]  /*3a400*/  SYNCS.PHASECHK.TRANS64.TRYWAIT P3, [R69+URZ+0x324b0], R82 ;  /* 0x0324b052450075a7 */ /* 0x000024000806017f */
[----:B0-----:R-:W-:Y:S05]  /*3a410*/  @!P3 NANOSLEEP.SYNCS 0x989680 ;  /* 0x009896800000b95d */ /* 0x001fea0003900000 */
[----:B------:R-:W0:Y:S02]  /*3a420*/  @!P3 SYNCS.PHASECHK.TRANS64 P3, [R69+URZ+0x324b0], R82 ;  /* 0x0324b0524500b5a7 */ /* 0x000e24000806007f */
[----:B0-----:R-:W-:Y:S05]  /*3a430*/  @!P3 BRA `(.L_x_12986) ;  /* 0xfffffffc00f0b947 */ /* 0x001fea000383ffff */
[----:B------:R-:W-:Y:S05]  /*3a440*/  BRA `(.L_x_13334) ;  /* 0xfffffcbc00e87947 */ /* 0x000fea000383ffff */
.L_x_13004:
[----:B------:R0:W5:Y:S01]  /*3a450*/  LDL R13, [R1+0x518] ;  /* 0x00051800010d7983 */ /* 0x0001620000100800 */
[----:B------:R-:W-:Y:S01]  /*3a460*/  BSSY B0, `(.L_x_13335) ;  /* 0x0000007000007945 */ /* 0x000fe20003800000 */
[----:B------:R-:W-:Y:S02]  /*3a470*/  IMAD.MOV.U32 R12, RZ, RZ, RZ ;  /* 0x000000ffff0c7224 */ /* 0x000fe400078e00ff */
[----:B------:R-:W-:Y:S02]  /*3a480*/  IMAD.MOV.U32 R11, RZ, RZ, 0x1f ;  /* 0x0000001fff0b7424 */ /* 0x000fe400078e00ff */
[----:B------:R-:W-:-:S07]  /*3a490*/  IMAD.MOV.U32 R15, RZ, RZ, -0x1 ;  /* 0xffffffffff0f7424 */ /* 0x000fce00078e00ff */
[----:B0-2--5:R-:W-:Y:S05]  /*3a4a0*/  WARPSYNC.COLLECTIVE R15, `(.L_x_13336) ;  /* 0x000000000f087348 */ /* 0x025fea0003c00000 */
[----:B-----5:R1:W3:Y:S02]  /*3a4b0*/  SHFL.IDX P6, R14, R13, R12, R11 ;  /* 0x0000000c0d0e7389 */ /* 0x0202e400000c000b */
[----:B0123--:R-:W-:Y:S01]  /*3a4c0*/  ENDCOLLECTIVE ;  /* 0x000000000000791b */ /* 0x00ffe20003800000 */
.L_x_13336:
[----:B------:R-:W-:Y:S05]  /*3a4d0*/  BSYNC B0 ;  /* 0x0000000000007941 */ /* 0x000fea0003800000 */
.L_x_13335:
[----:B------:R-:W-:Y:S05]  /*3a4e0*/  BRA `(.L_x_13337) ;  /* 0xfffffcd400047947 */ /* 0x000fea000383ffff */
.L_x_13016:
        /* <DEDUP_REMOVED lines=8> */
.L_x_13339:
[----:B------:R-:W-:Y:S05]  /*3a570*/  BSYNC B1 ;  /* 0x0000000000017941 */ /* 0x000fea0003800000 */
.L_x_13338:
        /* <DEDUP_REMOVED lines=8> */
.L_x_13340:
[----:B------:R-:W-:Y:S02]  /*3a600*/  IMAD.MOV.U32 R13, RZ, RZ, R61 ;  /* 0x000000ffff0d7224 */ /* 0x000fe400078e003d */
[----:B------:R-:W-:-:S07]  /*3a610*/  IMAD.MOV.U32 R6, RZ, RZ, R14 ;  /* 0x000000ffff067224 */ /* 0x000fce00078e000e */
[----:B------:R-:W-:Y:S05]  /*3a620*/  WARPSYNC.COLLECTIVE R15, `(.L_x_13341) ;  /* 0x000000000f087348 */ /* 0x000fea0003c00000 */
[----:B------:R0:W1:Y:S02]  /*3a630*/  SHFL.IDX P6, R14, R13, R12, R11 ;  /* 0x0000000c0d0e7389 */ /* 0x00006400000c000b */
[----:B01----:R-:W-:Y:S01]  /*3a640*/  ENDCOLLECTIVE ;  /* 0x000000000000791b */ /* 0x003fe20003800000 */
.L_x_13341:
[----:B------:R-:W-:Y:S02]  /*3a650*/  IMAD.MOV.U32 R13, RZ, RZ, R60 ;  /* 0x000000ffff0d7224 */ /* 0x000fe400078e003c */
[----:B------:R-:W-:-:S07]  /*3a660*/  IMAD.MOV.U32 R7, RZ, RZ, R14 ;  /* 0x000000ffff077224 */ /* 0x000fce00078e000e */
[----:B------:R-:W-:Y:S05]  /*3a670*/  WARPSYNC.COLLECTIVE R15, `(.L_x_13342) ;  /* 0x000000000f087348 */ /* 0x000fea0003c00000 */
[----:B------:R0:W1:Y:S02]  /*3a680*/  SHFL.IDX P6, R14, R13, R12, R11 ;  /* 0x0000000c0d0e7389 */ /* 0x00006400000c000b */
[----:B01----:R-:W-:Y:S01]  /*3a690*/  ENDCOLLECTIVE ;  /* 0x000000000000791b */ /* 0x003fe20003800000 */
.L_x_13342:
[----:B------:R-:W-:Y:S01]  /*3a6a0*/  IMAD.MOV.U32 R8, RZ, RZ, R14 ;  /* 0x000000ffff087224 */ /* 0x000fe200078e000e */
[----:B------:R-:W-:Y:S06]  /*3a6b0*/  BRA `(.L_x_13343) ;  /* 0xfffffcdc00d87947 */ /* 0x000fec000383ffff */
.L_x_13019:
[----:B------:R-:W-:Y:S01]  /*3a6c0*/  BSSY B1, `(.L_x_13344) ;  /* 0x0000008000017945 */ /* 0x000fe20003800000 */
[----:B------:R-:W-:Y:S02]  /*3a6d0*/  IMAD.MOV.U32 R13, RZ, RZ, R44 ;  /* 0x000000ffff0d7224 */ /* 0x000fe400078e002c */
[----:B------:R-:W-:Y:S02]  /*3a6e0*/  IMAD.MOV.U32 R12, RZ, RZ, 0x1 ;  /* 0x00000001ff0c7424 */ /* 0x000fe400078e00ff */
[----:B------:R-:W-:Y:S02]  /*3a6f0*/  IMAD.MOV.U32 R11, RZ, RZ, 0x1c1f ;  /* 0x00001c1fff0b7424 */ /* 0x000fe400078e00ff */
[----:B------:R-:W-:-:S07]  /*3a700*/  IMAD.MOV.U32 R15, RZ, RZ, -0x1 ;  /* 0xffffffffff0f7424 */ /* 0x000fce00078e00ff */
[----:B0--34-:R-:W-:Y:S05]  /*3a710*/  WARPSYNC.COLLECTIVE R15, `(.L_x_13345) ;  /* 0x000000000f087348 */ /* 0x019fea0003c00000 */
[----:B------:R1:W2:Y:S02]  /*3a720*/  SHFL.IDX P6, R14, R13, R12, R11 ;  /* 0x0000000c0d0e7389 */ /* 0x0002a400000c000b */
[----:B01234-:R-:W-:Y:S01]  /*3a730*/  ENDCOLLECTIVE ;  /* 0x000000000000791b */ /* 0x01ffe20003800000 */
.L_x_13345:
[----:B------:R-:W-:Y:S05]  /*3a740*/  BSYNC B1 ;  /* 0x0000000000017941 */ /* 0x000fea0003800000 */
.L_x_13344:
        /* <DEDUP_REMOVED lines=8> */
.L_x_13346:
[----:B------:R-:W-:Y:S02]  /*3a7d0*/  IMAD.MOV.U32 R13, RZ, RZ, R61 ;  /* 0x000000ffff0d7224 */ /* 0x000fe400078e003d */
[----:B------:R-:W-:-:S07]  /*3a7e0*/  IMAD.MOV.U32 R6, RZ, RZ, R14 ;  /* 0x000000ffff067224 */ /* 0x000fce00078e000e */
[----:B------:R-:W-:Y:S05]  /*3a7f0*/  WARPSYNC.COLLECTIVE R15, `(.L_x_13347) ;  /* 0x000000000f087348 */ /* 0x000fea0003c00000 */
[----:B------:R0:W1:Y:S02]  /*3a800*/  SHFL.IDX P6, R14, R13, R12, R11 ;  /* 0x0000000c0d0e7389 */ /* 0x00006400000c000b */
[----:B01----:R-:W-:Y:S01]  /*3a810*/  ENDCOLLECTIVE ;  /* 0x000000000000791b */ /* 0x003fe20003800000 */
.L_x_13347:
[----:B------:R-:W-:Y:S02]  /*3a820*/  IMAD.MOV.U32 R13, RZ, RZ, R60 ;  /* 0x000000ffff0d7224 */ /* 0x000fe400078e003c */
[----:B------:R-:W-:-:S07]  /*3a830*/  IMAD.MOV.U32 R7, RZ, RZ, R14 ;  /* 0x000000ffff077224 */ /* 0x000fce00078e000e */
[----:B------:R-:W-:Y:S05]  /*3a840*/  WARPSYNC.COLLECTIVE R15, `(.L_x_13348) ;  /* 0x000000000f087348 */ /* 0x000fea0003c00000 */
[----:B------:R0:W1:Y:S02]  /*3a850*/  SHFL.IDX P6, R14, R13, R12, R11 ;  /* 0x0000000c0d0e7389 */ /* 0x00006400000c000b */
[----:B01----:R-:W-:Y:S01]  /*3a860*/  ENDCOLLECTIVE ;  /* 0x000000000000791b */ /* 0x003fe20003800000 */
.L_x_13348:
[----:B------:R-:W-:Y:S05]  /*3a870*/  BRA `(.L_x_13349) ;  /* 0xfffffce000407947 */ /* 0x000fea000383ffff */
.L_x_13023:
[----:B-1----:R1:W4:Y:S02]  /*3a880*/  SYNCS.PHASECHK.TRANS64.TRYWAIT P0, [R2+URZ+0x32400], R61 ;  /* 0x0324003d020075a7 */ /* 0x002324000800017f */
[----:B----4-:R-:W-:Y:S05]  /*3a890*/  @!P0 NANOSLEEP.SYNCS 0x989680 ;  /* 0x009896800000895d */ /* 0x010fea0003900000 */
[----:B------:R-:W4:Y:S02]  /*3a8a0*/  @!P0 SYNCS.PHASECHK.TRANS64 P0, [R2+URZ+0x32400], R61 ;  /* 0x0324003d020085a7 */ /* 0x000f24000800007f */
[----:B----4-:R-:W-:Y:S05]  /*3a8b0*/  @!P0 BRA `(.L_x_13023) ;  /* 0xfffffffc00f08947 */ /* 0x010fea000383ffff */
[----:B------:R-:W-:Y:S05]  /*3a8c0*/  BRA `(.L_x_13350) ;  /* 0xfffffce000cc7947 */ /* 0x000fea000383ffff */
.L_x_13031:
        /* <DEDUP_REMOVED lines=9> */
.L_x_13352:
[----:B------:R-:W-:Y:S05]  /*3a960*/  BSYNC B1 ;  /* 0x0000000000017941 */ /* 0x000fea0003800000 */
.L_x_13351:
        /* <DEDUP_REMOVED lines=10> */
.L_x_13353:
        /* <DEDUP_REMOVED lines=8> */
.L_x_13354:
[----:B------:R-:W-:-:S05]  /*3aa90*/  @!P1 IADD3 R8, P2, R5, R7, RZ ;  /* 0x0000000705089210 */ /* 0x000fca0007f5e0ff */
[----:B------:R-:W-:Y:S02]  /*3aaa0*/  @!P1 IMAD.X R9, R4, 0x1, R21, P2 ;  /* 0x0000000104099824 */ /* 0x000fe400010e0615 */
[----:B------:R-:W-:Y:S02]  /*3aab0*/  IMAD.MOV.U32 R13, RZ, RZ, R62 ;  /* 0x000000ffff0d7224 */ /* 0x000fe400078e003e */
[----:B------:R-:W-:-:S07]  /*3aac0*/  IMAD.MOV.U32 R6, RZ, RZ, R14 ;  /* 0x000000ffff067224 */ /* 0x000fce00078e000e */
[----:B------:R-:W-:Y:S05]  /*3aad0*/  WARPSYNC.COLLECTIVE R15, `(.L_x_13355) ;  /* 0x000000000f087348 */ /* 0x000fea0003c00000 */
[----:B------:R0:W1:Y:S02]  /*3aae0*/  SHFL.IDX P6, R14, R13, R12, R11 ;  /* 0x0000000c0d0e7389 */ /* 0x00006400000c000b */
[----:B01----:R-:W-:Y:S01]  /*3aaf0*/  ENDCOLLECTIVE ;  /* 0x000000000000791b */ /* 0x003fe20003800000 */
.L_x_13355:
        /* <DEDUP_REMOVED lines=11> */
[----:B------:R-:W-:-:S02]  /*3abb0*/  @!P1 IMAD.MOV.U32 R55, RZ, RZ, R9 ;  /* 0x000000ffff379224 */ /* 0x000fc400078e0009 */
[----:B------:R-:W-:Y:S02]  /*3abc0*/  IMAD.MOV.U32 R11, RZ, RZ, R21 ;  /* 0x000000ffff0b7224 */ /* 0x000fe400078e0015 */
[----:B------:R-:W-:Y:S02]  /*3abd0*/  @!P1 IMAD.MOV.U32 R20, RZ, RZ, R10 ;  /* 0x000000ffff149224 */ /* 0x000fe400078e000a */
[----:B------:R-:W-:Y:S01]  /*3abe0*/  @!P1 IMAD.MOV.U32 R54, RZ, RZ, R8 ;  /* 0x000000ffff369224 */ /* 0x000fe200078e0008 */
[----:B------:R-:W-:Y:S01]  /*3abf0*/  PRMT R67, R67, 0x5410, R11 ;  /* 0x0000541043437816 */ /* 0x000fe2000000000b */
[----:B------:R-:W-:Y:S02]  /*3ac00*/  IMAD.MOV.U32 R11, RZ, RZ, 0x1c1f ;  /* 0x00001c1fff0b7424 */ /* 0x000fe400078e00ff */
[----:B------:R-:W-:Y:S02]  /*3ac10*/  IMAD.MOV.U32 R9, RZ, RZ, R55 ;  /* 0x000000ffff097224 */ /* 0x000fe400078e0037 */
[----:B------:R-:W-:-:S07]  /*3ac20*/  IMAD.MOV.U32 R10, RZ, RZ, R20 ;  /* 0x000000ffff0a7224 */ /* 0x000fce00078e0014 */
[----:B-----5:R-:W-:Y:S05]  /*3ac30*/  WARPSYNC.COLLECTIVE R15, `(.L_x_13356) ;  /* 0x000000000f087348 */ /* 0x020fea0003c00000 */
[----:B------:R0:W1:Y:S02]  /*3ac40*/  SHFL.IDX P6, R14, R13, R12, R11 ;  /* 0x0000000c0d0e7389 */ /* 0x00006400000c000b */
[----:B01---5:R-:W-:Y:S01]  /*3ac50*/  ENDCOLLECTIVE ;  /* 0x000000000000791b */ /* 0x023fe20003800000 */
.L_x_13356:
[----:B------:R-:W-:Y:S01]  /*3ac60*/  IMAD.MOV.U32 R8, RZ, RZ, R54 ;  /* 0x000000ffff087224 */ /* 0x000fe200078e0036 */
[----:B------:R-:W-:Y:S01]  /*3ac70*/  PRMT R71, R10, 0x7610, R71 ;  /* 0x000076100a477816 */ /* 0x000fe20000000047 */
[----:B------:R-:W-:-:S03]  /*3ac80*/  @!P1 IMAD.MOV.U32 R60, RZ, RZ, R4 ;  /* 0x000000ffff3c9224 */ /* 0x000fc600078e0004 */
[----:B------:R-:W-:Y:S01]  /*3ac90*/  PRMT R28, R8, 0x7610, R28 ;  /* 0x00007610081c7816 */ /* 0x000fe2000000001c */
[----:B------:R-:W-:Y:S02]  /*3aca0*/  @!P1 IMAD.MOV.U32 R61, RZ, RZ, R5 ;  /* 0x000000ffff3d9224 */ /* 0x000fe400078e0005 */
[----:B------:R-:W-:Y:S02]  /*3acb0*/  @!P1 IMAD.MOV.U32 R58, RZ, RZ, R6 ;  /* 0x000000ffff3a9224 */ /* 0x000fe400078e0006 */
[----:B------:R-:W-:Y:S02]  /*3acc0*/  @!P1 IMAD.MOV.U32 R59, RZ, RZ, R7 ;  /* 0x000000ffff3b9224 */ /* 0x000fe400078e0007 */
[--C-:B------:R-:W-:Y:S01]  /*3acd0*/  IMAD.MOV.U32 R13, RZ, RZ, R44.reuse ;  /* 0x000000ffff0d7224 */ /* 0x100fe200078e002c */
[----:B------:R-:W-:Y:S01]  /*3ace0*/  PRMT R44, R9, 0x7610, R44 ;  /* 0x00007610092c7816 */ /* 0x000fe2000000002c */
[----:B------:R-:W-:Y:S02]  /*3acf0*/  IMAD.MOV.U32 R6, RZ, RZ, R60 ;  /* 0x000000ffff067224 */ /* 0x000fe400078e003c */
[----:B------:R-:W-:-:S02]  /*3ad00*/  IMAD.MOV.U32 R7, RZ, RZ, R61 ;  /* 0x000000ffff077224 */ /* 0x000fc400078e003d */
        /* <DEDUP_REMOVED lines=8> */
.L_x_13357:
[----:B------:R-:W-:Y:S01]  /*3ad90*/  PRMT R74, R5, 0x7610, R74 ;  /* 0x00007610054a7816 */ /* 0x000fe2000000004a */
[----:B------:R-:W-:Y:S02]  /*3ada0*/  IMAD.MOV.U32 R13, RZ, RZ, R26 ;  /* 0x000000ffff0d7224 */ /* 0x000fe400078e001a */
[----:B------:R-:W-:-:S07]  /*3adb0*/  IMAD.MOV.U32 R25, RZ, RZ, R14 ;  /* 0x000000ffff197224 */ /* 0x000fce00078e000e */
[----:B------:R-:W-:Y:S05]  /*3adc0*/  WARPSYNC.COLLECTIVE R15, `(.L_x_13358) ;  /* 0x000000000f087348 */ /* 0x000fea0003c00000 */
[----:B------:R0:W1:Y:S02]  /*3add0*/  SHFL.IDX P6, R14, R13, R12, R11 ;  /* 0x0000000c0d0e7389 */ /* 0x00006400000c000b */
[----:B01----:R-:W-:Y:S01]  /*3ade0*/  ENDCOLLECTIVE ;  /* 0x000000000000791b */ /* 0x003fe20003800000 */
.L_x_13358:
[----:B------:R-:W-:Y:S01]  /*3adf0*/  IMAD.MOV.U32 R13, RZ, RZ, R62 ;  /* 0x000000ffff0d7224 */ /* 0x000fe200078e003e */
[----:B------:R-:W-:Y:S02]  /*3ae00*/  PRMT R62, R62, 0x5410, R6 ;  /* 0x000054103e3e7816 */ /* 0x000fe40000000006 */
[----:B------:R-:W-:Y:S01]  /*3ae10*/  CS2R R6, SRZ ;  /* 0x0000000000067805 */ /* 0x000fe2000001ff00 */
[----:B------:R-:W-:-:S07]  /*3ae20*/  IMAD.MOV.U32 R26, RZ, RZ, R14 ;  /* 0x000000ffff1a7224 */ /* 0x000fce00078e000e */
[----:B------:R-:W-:Y:S05]  /*3ae30*/  WARPSYNC.COLLECTIVE R15, `(.L_x_13359) ;  /* 0x000000000f087348 */ /* 0x000fea0003c00000 */
[----:B------:R0:W1:Y:S02]  /*3ae40*/  SHFL.IDX P6, R14, R13, R12, R11 ;  /* 0x0000000c0d0e7389 */ /* 0x00006400000c000b */
[----:B01----:R-:W-:Y:S01]  /*3ae50*/  ENDCOLLECTIVE ;  /* 0x000000000000791b */ /* 0x003fe20003800000 */
.L_x_13359:
[----:B------:R-:W-:Y:S05]  /*3ae60*/  BRA `(.L_x_13360) ;  /* 0xfffffcf000507947 */ /* 0x000fea000383ffff */
.L_x_13035:
[----:B0-----:R0:W1:Y:S02]  /*3ae70*/  SYNCS.PHASECHK.TRANS64.TRYWAIT P1, [R2+URZ+0x32400], R13 ;  /* 0x0324000d020075a7 */ /* 0x001064000802017f */
[----:B-1----:R-:W-:Y:S05]  /*3ae80*/  @!P1 NANOSLEEP.SYNCS 0x989680 ;  /* 0x009896800000995d */ /* 0x002fea0003900000 */
[----:B------:R-:W1:Y:S02]  /*3ae90*/  @!P1 SYNCS.PHASECHK.TRANS64 P1, [R2+URZ+0x32400], R13 ;  /* 0x0324000d020095a7 */ /* 0x000e64000802007f */
[----:B-1----:R-:W-:Y:S05]  /*3aea0*/  @!P1 BRA `(.L_x_13035) ;  /* 0xfffffffc00f09947 */ /* 0x002fea000383ffff */
[----:B------:R-:W-:Y:S05]  /*3aeb0*/  BRA `(.L_x_13361) ;  /* 0xfffffcf000ac7947 */ /* 0x000fea000383ffff */
.L_x_13049:
[----:B0-----:R0:W1:Y:S02]  /*3aec0*/  SYNCS.PHASECHK.TRANS64.TRYWAIT P0, [R2+URZ], R7 ;  /* 0x00000007020075a7 */ /* 0x001064000800017f */
[----:B-1----:R-:W-:Y:S05]  /*3aed0*/  @!P0 NANOSLEEP.SYNCS 0x989680 ;  /* 0x009896800000895d */ /* 0x002fea0003900000 */
[----:B------:R-:W1:Y:S02]  /*3aee0*/  @!P0 SYNCS.PHASECHK.TRANS64 P0, [R2+URZ], R7 ;  /* 0x00000007020085a7 */ /* 0x000e64000800007f */
[----:B-1----:R-:W-:Y:S05]  /*3aef0*/  @!P0 BRA `(.L_x_13049) ;  /* 0xfffffffc00f08947 */ /* 0x002fea000383ffff */
[----:B------:R-:W-:Y:S05]  /*3af00*/  BRA `(.L_x_13048) ;  /* 0xfffffd0800a87947 */ /* 0x000fea000383ffff */
.L_x_13056:
[----:B0-----:R0:W1:Y:S02]  /*3af10*/  SYNCS.PHASECHK.TRANS64.TRYWAIT P0, [R6+URZ], R7 ;  /* 0x00000007060075a7 */ /* 0x001064000800017f */
[----:B-1----:R-:W-:Y:S05]  /*3af20*/  @!P0 NANOSLEEP.SYNCS 0x989680 ;  /* 0x009896800000895d */ /* 0x002fea0003900000 */
[----:B------:R-:W1:Y:S02]  /*3af30*/  @!P0 SYNCS.PHASECHK.TRANS64 P0, [R6+URZ], R7 ;  /* 0x00000007060085a7 */ /* 0x000e64000800007f */
[----:B-1----:R-:W-:Y:S05]  /*3af40*/  @!P0 BRA `(.L_x_13056) ;  /* 0xfffffffc00f08947 */ /* 0x002fea000383ffff */
[----:B------:R-:W-:Y:S05]  /*3af50*/  BRA `(.L_x_13055) ;  /* 0xfffffd0c00cc7947 */ /* 0x000fea000383ffff */
.L_x_13083:
[----:B-1----:R1:W2:Y:S02]  /*3af60*/  SYNCS.PHASECHK.TRANS64.TRYWAIT P0, [R10+URZ], R11 ;  /* 0x0000000b0a0075a7 */ /* 0x0022a4000800017f */
[----:B--2---:R-:W-:Y:S05]  /*3af70*/  @!P0 NANOSLEEP.SYNCS 0x989680 ;  /* 0x009896800000895d */ /* 0x004fea0003900000 */
[----:B------:R-:W2:Y:S02]  /*3af80*/  @!P0 SYNCS.PHASECHK.TRANS64 P0, [R10+URZ], R11 ;  /* 0x0000000b0a0085a7 */ /* 0x000ea4000800007f */
[----:B--2---:R-:W-:Y:S05]  /*3af90*/  @!P0 BRA `(.L_x_13083) ;  /* 0xfffffffc00f08947 */ /* 0x004fea000383ffff */
[----:B------:R-:W-:Y:S05]  /*3afa0*/  BRA `(.L_x_13082) ;  /* 0xfffffdb8003c7947 */ /* 0x000fea000383ffff */
.L_x_13090:
[----:B0-----:R0:W1:Y:S02]  /*3afb0*/  SYNCS.PHASECHK.TRANS64.TRYWAIT P0, [R8+URZ], R9 ;  /* 0x00000009080075a7 */ /* 0x001064000800017f */
[----:B-1----:R-:W-:Y:S05]  /*3afc0*/  @!P0 NANOSLEEP.SYNCS 0x989680 ;  /* 0x009896800000895d */ /* 0x002fea0003900000 */
[----:B------:R-:W1:Y:S02]  /*3afd0*/  @!P0 SYNCS.PHASECHK.TRANS64 P0, [R8+URZ], R9 ;  /* 0x00000009080085a7 */ /* 0x000e64000800007f */
[----:B-1----:R-:W-:Y:S05]  /*3afe0*/  @!P0 BRA `(.L_x_13090) ;  /* 0xfffffffc00f08947 */ /* 0x002fea000383ffff */
[----:B------:R-:W-:Y:S05]  /*3aff0*/  BRA `(.L_x_13089) ;  /* 0xfffffdbc00747947 */ /* 0x000fea000383ffff */
.L_x_13103:
[----:B-1----:R1:W2:Y:S02]  /*3b000*/  SYNCS.PHASECHK.TRANS64.TRYWAIT P0, [R8+URZ], R9 ;  /* 0x00000009080075a7 */ /* 0x0022a4000800017f */
[----:B--2---:R-:W-:Y:S05]  /*3b010*/  @!P0 NANOSLEEP.SYNCS 0x989680 ;  /* 0x009896800000895d */ /* 0x004fea0003900000 */
[----:B------:R-:W2:Y:S02]  /*3b020*/  @!P0 SYNCS.PHASECHK.TRANS64 P0, [R8+URZ], R9 ;  /* 0x00000009080085a7 */ /* 0x000ea4000800007f */
[----:B--2---:R-:W-:Y:S05]  /*3b030*/  @!P0 BRA `(.L_x_13103) ;  /* 0xfffffffc00f08947 */ /* 0x004fea000383ffff */
[----:B------:R-:W-:Y:S05]  /*3b040*/  BRA `(.L_x_13102) ;  /* 0xfffffe5000807947 */ /* 0x000fea000383ffff */
.L_x_13110:
[----:B-1----:R1:W2:Y:S02]  /*3b050*/  SYNCS.PHASECHK.TRANS64.TRYWAIT P0, [R8+URZ], R9 ;  /* 0x00000009080075a7 */ /* 0x0022a4000800017f */
[----:B--2---:R-:W-:Y:S05]  /*3b060*/  @!P0 NANOSLEEP.SYNCS 0x989680 ;  /* 0x009896800000895d */ /* 0x004fea0003900000 */
[----:B------:R-:W2:Y:S02]  /*3b070*/  @!P0 SYNCS.PHASECHK.TRANS64 P0, [R8+URZ], R9 ;  /* 0x00000009080085a7 */ /* 0x000ea4000800007f */
[----:B--2---:R-:W-:Y:S05]  /*3b080*/  @!P0 BRA `(.L_x_13110) ;  /* 0xfffffffc00f08947 */ /* 0x004fea000383ffff */
[----:B------:R-:W-:Y:S05]  /*3b090*/  BRA `(.L_x_13109) ;  /* 0xfffffe5400b87947 */ /* 0x000fea000383ffff */
.L_x_13130:
[----:B------:R-:W-:Y:S02]  /*3b0a0*/  IMAD.MOV.U32 R13, RZ, RZ, R17 ;  /* 0x000000ffff0d7224 */ /* 0x000fe400078e0011 */
[----:B------:R-:W-:Y:S02]  /*3b0b0*/  IMAD.MOV.U32 R12, RZ, RZ, RZ ;  /* 0x000000ffff0c7224 */ /* 0x000fe400078e00ff */
[----:B------:R-:W-:Y:S02]  /*3b0c0*/  IMAD.MOV.U32 R11, RZ, RZ, 0x181f ;  /* 0x0000181fff0b7424 */ /* 0x000fe400078e00ff */
[----:B------:R-:W-:-:S07]  /*3b0d0*/  IMAD.MOV.U32 R15, RZ, RZ, -0x1 ;  /* 0xffffffffff0f7424 */ /* 0x000fce00078e00ff */
[----:B-----5:R-:W-:Y:S05]  /*3b0e0*/  WARPSYNC.COLLECTIVE R15, `(.L_x_13362) ;  /* 0x000000000f087348 */ /* 0x020fea0003c00000 */
[----:B------:R0:W1:Y:S02]  /*3b0f0*/  SHFL.IDX P6, R14, R13, R12, R11 ;  /* 0x0000000c0d0e7389 */ /* 0x00006400000c000b */
[----:B01---5:R-:W-:Y:S01]  /*3b100*/  ENDCOLLECTIVE ;  /* 0x000000000000791b */ /* 0x023fe20003800000 */
.L_x_13362:
[----:B------:R-:W-:Y:S02]  /*3b110*/  IMAD.MOV.U32 R13, RZ, RZ, R16 ;  /* 0x000000ffff0d7224 */ /* 0x000fe400078e0010 */
[----:B------:R-:W-:-:S07]  /*3b120*/  IMAD.MOV.U32 R3, RZ, RZ, R14 ;  /* 0x000000ffff037224 */ /* 0x000fce00078e000e */
[----:B------:R-:W-:Y:S05]  /*3b130*/  WARPSYNC.COLLECTIVE R15, `(.L_x_13363) ;  /* 0x000000000f087348 */ /* 0x000fea0003c00000 */
[----:B------:R0:W1:Y:S02]  /*3b140*/  SHFL.IDX P6, R14, R13, R12, R11 ;  /* 0x0000000c0d0e7389 */ /* 0x00006400000c000b */
[----:B01----:R-:W-:Y:S01]  /*3b150*/  ENDCOLLECTIVE ;  /* 0x000000000000791b */ /* 0x003fe20003800000 */
.L_x_13363:
[----:B------:R-:W-:Y:S05]  /*3b160*/  BRA `(.L_x_13364) ;  /* 0xffffff2800cc7947 */ /* 0x000fea000383ffff */
.L_x_13133:
        /* <DEDUP_REMOVED lines=8> */
.L_x_13366:
[----:B------:R-:W-:Y:S05]  /*3b1f0*/  BSYNC B1 ;  /* 0x0000000000017941 */ /* 0x000fea0003800000 */
.L_x_13365:
        /* <DEDUP_REMOVED lines=8> */
.L_x_13367:
[----:B------:R-:W-:Y:S05]  /*3b280*/  BRA `(.L_x_13368) ;  /* 0xffffff2800ec7947 */ /* 0x000fea000383ffff */
.L_x_13136:
        /* <DEDUP_REMOVED lines=8> */
.L_x_13370:
[----:B------:R-:W-:Y:S05]  /*3b310*/  BSYNC B1 ;  /* 0x0000000000017941 */ /* 0x000fea0003800000 */
.L_x_13369:
        /* <DEDUP_REMOVED lines=8> */
.L_x_13371:
[----:B------:R-:W-:Y:S05]  /*3b3a0*/  BRA `(.L_x_13372) ;  /* 0xffffff2c000c7947 */ /* 0x000fea000383ffff */
.L_x_13139:
        /* <DEDUP_REMOVED lines=8> */
.L_x_13374:
[----:B------:R-:W-:Y:S05]  /*3b430*/  BSYNC B1 ;  /* 0x0000000000017941 */ /* 0x000fea0003800000 */
.L_x_13373:
        /* <DEDUP_REMOVED lines=8> */
.L_x_13375:
[----:B------:R-:W-:Y:S05]  /*3b4c0*/  BRA `(.L_x_13376) ;  /* 0xffffff2c002c7947 */ /* 0x000fea000383ffff */
.L_x_13141:
[----:B------:R-:W-:Y:S02]  /*3b4d0*/  IMAD.MOV.U32 R13, RZ, RZ, R4 ;  /* 0x000000ffff0d7224 */ /* 0x000fe400078e0004 */
[----:B------:R-:W-:Y:S02]  /*3b4e0*/  IMAD.MOV.U32 R12, RZ, RZ, RZ ;  /* 0x000000ffff0c7224 */ /* 0x000fe400078e00ff */
[----:B------:R-:W-:Y:S02]  /*3b4f0*/  IMAD.MOV.U32 R11, RZ, RZ, 0x1c1f ;  /* 0x00001c1fff0b7424 */ /* 0x000fe400078e00ff */
[----:B------:R-:W-:-:S07]  /*3b500*/  IMAD.MOV.U32 R15, RZ, RZ, -0x1 ;  /* 0xffffffffff0f7424 */ /* 0x000fce00078e00ff */
[----:B0-----:R-:W-:Y:S05]  /*3b510*/  WARPSYNC.COLLECTIVE R15, `(.L_x_13377) ;  /* 0x000000000f087348 */ /* 0x001fea0003c00000 */
[----:B------:R1:W2:Y:S02]  /*3b520*/  SHFL.IDX P6, R14, R13, R12, R11 ;  /* 0x0000000c0d0e7389 */ /* 0x0002a400000c000b */
[----:B012---:R-:W-:Y:S01]  /*3b530*/  ENDCOLLECTIVE ;  /* 0x000000000000791b */ /* 0x007fe20003800000 */
.L_x_13377:
[----:B------:R-:W-:Y:S02]  /*3b540*/  IMAD.MOV.U32 R13, RZ, RZ, R3 ;  /* 0x000000ffff0d7224 */ /* 0x000fe400078e0003 */
[----:B------:R-:W-:-:S07]  /*3b550*/  IMAD.MOV.U32 R5, RZ, RZ, R14 ;  /* 0x000000ffff057224 */ /* 0x000fce00078e000e */
[----:B------:R-:W-:Y:S05]  /*3b560*/  WARPSYNC.COLLECTIVE R15, `(.L_x_13378) ;  /* 0x000000000f087348 */ /* 0x000fea0003c00000 */
[----:B------:R0:W1:Y:S02]  /*3b570*/  SHFL.IDX P6, R14, R13, R12, R11 ;  /* 0x0000000c0d0e7389 */ /* 0x00006400000c000b */
[----:B01----:R-:W-:Y:S01]  /*3b580*/  ENDCOLLECTIVE ;  /* 0x000000000000791b */ /* 0x003fe20003800000 */
.L_x_13378:
[----:B------:R-:W-:Y:S01]  /*3b590*/  IMAD.MOV.U32 R6, RZ, RZ, R14 ;  /* 0x000000ffff067224 */ /* 0x000fe200078e000e */
[----:B------:R-:W-:Y:S06]  /*3b5a0*/  BRA `(.L_x_13379) ;  /* 0xffffff3000307947 */ /* 0x000fec000383ffff */
.L_x_13144:
[----:B------:R-:W-:Y:S01]  /*3b5b0*/  BSSY B1, `(.L_x_13380) ;  /* 0x0000008000017945 */ /* 0x000fe20003800000 */
[----:B------:R-:W-:Y:S02]  /*3b5c0*/  IMAD.MOV.U32 R13, RZ, RZ, R4 ;  /* 0x000000ffff0d7224 */ /* 0x000fe400078e0004 */
[----:B------:R-:W-:Y:S02]  /*3b5d0*/  IMAD.MOV.U32 R12, RZ, RZ, 0x1 ;  /* 0x00000001ff0c7424 */ /* 0x000fe400078e00ff */
[----:B----4-:R-:W-:Y:S02]  /*3b5e0*/  IMAD.MOV.U32 R11, RZ, RZ, 0x1c1f ;  /* 0x00001c1fff0b7424 */ /* 0x010fe400078e00ff */
[----:B------:R-:W-:-:S07]  /*3b5f0*/  IMAD.MOV.U32 R15, RZ, RZ, -0x1 ;  /* 0xffffffffff0f7424 */ /* 0x000fce00078e00ff */
[----:B0123--:R-:W-:Y:S05]  /*3b600*/  WARPSYNC.COLLECTIVE R15, `(.L_x_13381) ;  /* 0x000000000f087348 */ /* 0x00ffea0003c00000 */
[----:B------:R4:W0:Y:S02]  /*3b610*/  SHFL.IDX P6, R14, R13, R12, R11 ;  /* 0x0000000c0d0e7389 */ /* 0x00082400000c000b */
[----:B01234-:R-:W-:Y:S01]  /*3b620*/  ENDCOLLECTIVE ;  /* 0x000000000000791b */ /* 0x01ffe20003800000 */
.L_x_13381:
[----:B------:R-:W-:Y:S05]  /*3b630*/  BSYNC B1 ;  /* 0x0000000000017941 */ /* 0x000fea0003800000 */
.L_x_13380:
        /* <DEDUP_REMOVED lines=8> */
.L_x_13382:
[----:B------:R-:W-:Y:S05]  /*3b6c0*/  BRA `(.L_x_13383) ;  /* 0xffffff3c00447947 */ /* 0x000fea000383ffff */
.L_x_13150:
[----:B------:R-:W-:Y:S02]  /*3b6d0*/  IMAD.MOV.U32 R13, RZ, RZ, R4 ;  /* 0x000000ffff0d7224 */ /* 0x000fe400078e0004 */
[----:B------:R-:W-:Y:S02]  /*3b6e0*/  IMAD.MOV.U32 R12, RZ, RZ, RZ ;  /* 0x000000ffff0c7224 */ /* 0x000fe400078e00ff */
[----:B------:R-:W-:Y:S02]  /*3b6f0*/  IMAD.MOV.U32 R11, RZ, RZ, 0x181f ;  /* 0x0000181fff0b7424 */ /* 0x000fe400078e00ff */
[----:B------:R-:W-:-:S07]  /*3b700*/  IMAD.MOV.U32 R15, RZ, RZ, -0x1 ;  /* 0xffffffffff0f7424 */ /* 0x000fce00078e00ff */
[----:B01----:R-:W-:Y:S05]  /*3b710*/  WARPSYNC.COLLECTIVE R15, `(.L_x_13384) ;  /* 0x000000000f087348 */ /* 0x003fea0003c00000 */
[----:B------:R2:W3:Y:S02]  /*3b720*/  SHFL.IDX P6, R14, R13, R12, R11 ;  /* 0x0000000c0d0e7389 */ /* 0x0004e400000c000b */
[----:B0123--:R-:W-:Y:S01]  /*3b730*/  ENDCOLLECTIVE ;  /* 0x000000000000791b */ /* 0x00ffe20003800000 */
.L_x_13384:
[----:B------:R-:W-:Y:S02]  /*3b740*/  IMAD.MOV.U32 R13, RZ, RZ, R3 ;  /* 0x000000ffff0d7224 */ /* 0x000fe400078e0003 */
[----:B------:R-:W-:-:S07]  /*3b750*/  IMAD.MOV.U32 R0, RZ, RZ, R14 ;  /* 0x000000ffff007224 */ /* 0x000fce00078e000e */
[----:B------:R-:W-:Y:S05]  /*3b760*/  WARPSYNC.COLLECTIVE R15, `(.L_x_13385) ;  /* 0x000000000f087348 */ /* 0x000fea0003c00000 */
[----:B------:R0:W1:Y:S02]  /*3b770*/  SHFL.IDX P6, R14, R13, R12, R11 ;  /* 0x0000000c0d0e7389 */ /* 0x00006400000c000b */
[----:B01----:R-:W-:Y:S01]  /*3b780*/  ENDCOLLECTIVE ;  /* 0x000000000000791b */ /* 0x003fe20003800000 */
.L_x_13385:
[----:B------:R-:W-:Y:S05]  /*3b790*/  BRA `(.L_x_13386) ;  /* 0xffffff5000c07947 */ /* 0x000fea000383ffff */
.L_x_13153:
[----:B------:R-:W-:Y:S01]  /*3b7a0*/  BSSY B1, `(.L_x_13387) ;  /* 0x0000008000017945 */ /* 0x000fe20003800000 */
[----:B---3--:R-:W-:Y:S02]  /*3b7b0*/  IMAD.MOV.U32 R13, RZ, RZ, R4 ;  /* 0x000000ffff0d7224 */ /* 0x008fe400078e0004 */
[----:B------:R-:W-:Y:S02]  /*3b7c0*/  IMAD.MOV.U32 R12, RZ, RZ, 0x1 ;  /* 0x00000001ff0c7424 */ /* 0x000fe400078e00ff */
[----:B------:R-:W-:Y:S02]  /*3b7d0*/  IMAD.MOV.U32 R11, RZ, RZ, 0x181f ;  /* 0x0000181fff0b7424 */ /* 0x000fe400078e00ff */
[----:B------:R-:W-:-:S07]  /*3b7e0*/  IMAD.MOV.U32 R15, RZ, RZ, -0x1 ;  /* 0xffffffffff0f7424 */ /* 0x000fce00078e00ff */
[----:B012-4-:R-:W-:Y:S05]  /*3b7f0*/  WARPSYNC.COLLECTIVE R15, `(.L_x_13388) ;  /* 0x000000000f087348 */ /* 0x017fea0003c00000 */
[----:B----4-:R3:W4:Y:S02]  /*3b800*/  SHFL.IDX P6, R14, R13, R12, R11 ;  /* 0x0000000c0d0e7389 */ /* 0x01072400000c000b */
[----:B01234-:R-:W-:Y:S01]  /*3b810*/  ENDCOLLECTIVE ;  /* 0x000000000000791b */ /* 0x01ffe20003800000 */
.L_x_13388:
[----:B------:R-:W-:Y:S05]  /*3b820*/  BSYNC B1 ;  /* 0x0000000000017941 */ /* 0x000fea0003800000 */
.L_x_13387:
        /* <DEDUP_REMOVED lines=8> */
.L_x_13389:
[----:B------:R-:W-:Y:S05]  /*3b8b0*/  BRA `(.L_x_13390) ;  /* 0xffffff5000e47947 */ /* 0x000fea000383ffff */
.L_x_13156:
[----:B------:R-:W-:Y:S01]  /*3b8c0*/  BSSY B1, `(.L_x_13391) ;  /* 0x0000008000017945 */ /* 0x000fe20003800000 */
[----:B0-----:R-:W-:Y:S02]  /*3b8d0*/  IMAD.MOV.U32 R13, RZ, RZ, R4 ;  /* 0x000000ffff0d7224 */ /* 0x001fe400078e0004 */
[----:B------:R-:W-:Y:S02]  /*3b8e0*/  IMAD.MOV.U32 R12, RZ, RZ, 0x2 ;  /* 0x00000002ff0c7424 */ /* 0x000fe400078e00ff */
[----:B------:R-:W-:Y:S02]  /*3b8f0*/  IMAD.MOV.U32 R11, RZ, RZ, 0x181f ;  /* 0x0000181fff0b7424 */ /* 0x000fe400078e00ff */
[----:B------:R-:W-:-:S07]  /*3b900*/  IMAD.MOV.U32 R15, RZ, RZ, -0x1 ;  /* 0xffffffffff0f7424 */ /* 0x000fce00078e00ff */
[----:B-1234-:R-:W-:Y:S05]  /*3b910*/  WARPSYNC.COLLECTIVE R15, `(.L_x_13392) ;  /* 0x000000000f087348 */ /* 0x01efea0003c00000 */
[----:B----4-:R0:W4:Y:S02]  /*3b920*/  SHFL.IDX P6, R14, R13, R12, R11 ;  /* 0x0000000c0d0e7389 */ /* 0x01012400000c000b */
[----:B01234-:R-:W-:Y:S01]  /*3b930*/  ENDCOLLECTIVE ;  /* 0x000000000000791b */ /* 0x01ffe20003800000 */
.L_x_13392:
[----:B------:R-:W-:Y:S05]  /*3b940*/  BSYNC B1 ;  /* 0x0000000000017941 */ /* 0x000fea0003800000 */
.L_x_13391:
        /* <DEDUP_REMOVED lines=8> */
.L_x_13393:
[----:B------:R-:W-:Y:S05]  /*3b9d0*/  BRA `(.L_x_13394) ;  /* 0xffffff5400047947 */ /* 0x000fea000383ffff */
.L_x_13159:
[----:B------:R-:W-:Y:S01]  /*3b9e0*/  BSSY B1, `(.L_x_13395) ;  /* 0x0000008000017945 */ /* 0x000fe20003800000 */
[----:B0-----:R-:W-:Y:S02]  /*3b9f0*/  IMAD.MOV.U32 R13, RZ, RZ, R4 ;  /* 0x000000ffff0d7224 */ /* 0x001fe400078e0004 */
[----:B------:R-:W-:Y:S02]  /*3ba00*/  IMAD.MOV.U32 R12, RZ, RZ, 0x3 ;  /* 0x00000003ff0c7424 */ /* 0x000fe400078e00ff */
[----:B------:R-:W-:Y:S02]  /*3ba10*/  IMAD.MOV.U32 R11, RZ, RZ, 0x181f ;  /* 0x0000181fff0b7424 */ /* 0x000fe400078e00ff */
[----:B------:R-:W-:-:S07]  /*3ba20*/  IMAD.MOV.U32 R15, RZ, RZ, -0x1 ;  /* 0xffffffffff0f7424 */ /* 0x000fce00078e00ff */
[----:B-1234-:R-:W-:Y:S05]  /*3ba30*/  WARPSYNC.COLLECTIVE R15, `(.L_x_13396) ;  /* 0x000000000f087348 */ /* 0x01efea0003c00000 */
[----:B------:R0:W0:Y:S02]  /*3ba40*/  SHFL.IDX P6, R14, R13, R12, R11 ;  /* 0x0000000c0d0e7389 */ /* 0x00002400000c000b */
[----:B01234-:R-:W-:Y:S01]  /*3ba50*/  ENDCOLLECTIVE ;  /* 0x000000000000791b */ /* 0x01ffe20003800000 */
.L_x_13396:
[----:B------:R-:W-:Y:S05]  /*3ba60*/  BSYNC B1 ;  /* 0x0000000000017941 */ /* 0x000fea0003800000 */
.L_x_13395:
        /* <DEDUP_REMOVED lines=8> */
.L_x_13397:
[----:B------:R-:W-:Y:S05]  /*3baf0*/  BRA `(.L_x_13398) ;  /* 0xffffff5400247947 */ /* 0x000fea000383ffff */
.L_x_13186:
        /* <DEDUP_REMOVED lines=11> */
.L_x_13400:
[----:B------:R-:W-:Y:S05]  /*3bbb0*/  BSYNC B1 ;  /* 0x0000000000017941 */ /* 0x000fea0003800000 */
.L_x_13399:
[----:B------:R-:W-:Y:S05]  /*3bbc0*/  BRA `(.L_x_13401) ;  /* 0xffffff7000ec7947 */ /* 0x000fea000383ffff */
.L_x_13188:
[----:B------:R-:W-:Y:S01]  /*3bbd0*/  BSSY B1, `(.L_x_13402) ;  /* 0x0000006000017945 */ /* 0x000fe20003800000 */
[----:B------:R-:W-:-:S07]  /*3bbe0*/  IMAD.MOV.U32 R15, RZ, RZ, -0x1 ;  /* 0xffffffffff0f7424 */ /* 0x000fce00078e00ff */
[----:B0-----:R-:W-:Y:S05]  /*3bbf0*/  WARPSYNC.COLLECTIVE R15, `(.L_x_13403) ;  /* 0x000000000f0c7348 */ /* 0x001fea0003c00000 */
[----:B------:R-:W-:Y:S02]  /*3bc00*/  ELECT P6, UR62, PT ;  /* 0x00000000003e782f */ /* 0x000fe400038c0000 */
[----:B------:R-:W-:Y:S01]  /*3bc10*/  MOV R14, UR62 ;  /* 0x0000003e000e7c02 */ /* 0x000fe20008000f00 */
[----:B0-----:R-:W-:Y:S10]  /*3bc20*/  ENDCOLLECTIVE ;  /* 0x000000000000791b */ /* 0x001ff40003800000 */
.L_x_13403:
[----:B------:R-:W-:Y:S05]  /*3bc30*/  BSYNC B1 ;  /* 0x0000000000017941 */ /* 0x000fea0003800000 */
.L_x_13402:
[----:B------:R-:W-:Y:S05]  /*3bc40*/  BRA `(.L_x_13187) ;  /* 0xffffff7000e47947 */ /* 0x000fea000383ffff */
.L_x_13190:
[----:B0-----:R0:W1:Y:S02]  /*3bc50*/  SYNCS.PHASECHK.TRANS64.TRYWAIT P0, [R23+URZ+0x32420], R12 ;  /* 0x0324200c170075a7 */ /* 0x001064000800017f */
[----:B-1----:R-:W-:Y:S05]  /*3bc60*/  @!P0 NANOSLEEP.SYNCS 0x989680 ;  /* 0x009896800000895d */ /* 0x002fea0003900000 */
[----:B------:R-:W1:Y:S02]  /*3bc70*/  @!P0 SYNCS.PHASECHK.TRANS64 P0, [R23+URZ+0x32420], R12 ;  /* 0x0324200c170085a7 */ /* 0x000e64000800007f */
[----:B-1----:R-:W-:Y:S05]  /*3bc80*/  @!P0 BRA `(.L_x_13190) ;  /* 0xfffffffc00f08947 */ /* 0x002fea000383ffff */
[----:B------:R-:W-:Y:S05]  /*3bc90*/  BRA `(.L_x_13404) ;  /* 0xffffff7000f47947 */ /* 0x000fea000383ffff */
.L_x_13194:
[----:B-1----:R1:W2:Y:S02]  /*3bca0*/  SYNCS.PHASECHK.TRANS64.TRYWAIT P0, [R3+URZ+0x324a0], R7 ;  /* 0x0324a007030075a7 */ /* 0x0022a4000800017f */
[----:B--2---:R-:W-:Y:S05]  /*3bcb0*/  @!P0 NANOSLEEP.SYNCS 0x989680 ;  /* 0x009896800000895d */ /* 0x004fea0003900000 */
[----:B------:R-:W2:Y:S02]  /*3bcc0*/  @!P0 SYNCS.PHASECHK.TRANS64 P0, [R3+URZ+0x324a0], R7 ;  /* 0x0324a007030085a7 */ /* 0x000ea4000800007f */
[----:B--2---:R-:W-:Y:S05]  /*3bcd0*/  @!P0 BRA `(.L_x_13194) ;  /* 0xfffffffc00f08947 */ /* 0x004fea000383ffff */
[----:B------:R-:W-:Y:S05]  /*3bce0*/  BRA `(.L_x_13405) ;  /* 0xffffff74000c7947 */ /* 0x000fea000383ffff */
.L_x_13199:
[----:B0-----:R0:W2:Y:S02]  /*3bcf0*/  SYNCS.PHASECHK.TRANS64.TRYWAIT P0, [R3+URZ+0x324c0], R7 ;  /* 0x0324c007030075a7 */ /* 0x0010a4000800017f */
[----:B--2---:R-:W-:Y:S05]  /*3bd00*/  @!P0 NANOSLEEP.SYNCS 0x989680 ;  /* 0x009896800000895d */ /* 0x004fea0003900000 */
[----:B------:R-:W2:Y:S02]  /*3bd10*/  @!P0 SYNCS.PHASECHK.TRANS64 P0, [R3+URZ+0x324c0], R7 ;  /* 0x0324c007030085a7 */ /* 0x000ea4000800007f */
[----:B--2---:R-:W-:Y:S05]  /*3bd20*/  @!P0 BRA `(.L_x_13199) ;  /* 0xfffffffc00f08947 */ /* 0x004fea000383ffff */
[----:B------:R-:W-:Y:S05]  /*3bd30*/  BRA `(.L_x_13406) ;  /* 0xffffff7400887947 */ /* 0x000fea000383ffff */
.L_x_13209:
[----:B-1----:R1:W2:Y:S02]  /*3bd40*/  SYNCS.PHASECHK.TRANS64.TRYWAIT P1, [R9+URZ+0x324a0], R2 ;  /* 0x0324a002090075a7 */ /* 0x0022a4000802017f */
[----:B--2---:R-:W-:Y:S05]  /*3bd50*/  @!P1 NANOSLEEP.SYNCS 0x989680 ;  /* 0x009896800000995d */ /* 0x004fea0003900000 */
[----:B------:R-:W2:Y:S02]  /*3bd60*/  @!P1 SYNCS.PHASECHK.TRANS64 P1, [R9+URZ+0x324a0], R2 ;  /* 0x0324a002090095a7 */ /* 0x000ea4000802007f */
[----:B--2---:R-:W-:Y:S05]  /*3bd70*/  @!P1 BRA `(.L_x_13209) ;  /* 0xfffffffc00f09947 */ /* 0x004fea000383ffff */
[----:B------:R-:W-:Y:S05]  /*3bd80*/  BRA `(.L_x_13407) ;  /* 0xffffff7800fc7947 */ /* 0x000fea000383ffff */
.L_x_13214:
[----:B0-----:R0:W2:Y:S02]  /*3bd90*/  SYNCS.PHASECHK.TRANS64.TRYWAIT P1, [R9+URZ+0x324c0], R2 ;  /* 0x0324c002090075a7 */ /* 0x0010a4000802017f */
[----:B--2---:R-:W-:Y:S05]  /*3bda0*/  @!P1 NANOSLEEP.SYNCS 0x989680 ;  /* 0x009896800000995d */ /* 0x004fea0003900000 */
[----:B------:R-:W2:Y:S02]  /*3bdb0*/  @!P1 SYNCS.PHASECHK.TRANS64 P1, [R9+URZ+0x324c0], R2 ;  /* 0x0324c002090095a7 */ /* 0x000ea4000802007f */
[----:B--2---:R-:W-:Y:S05]  /*3bdc0*/  @!P1 BRA `(.L_x_13214) ;  /* 0xfffffffc00f09947 */ /* 0x004fea000383ffff */
[----:B------:R-:W-:Y:S05]  /*3bdd0*/  BRA `(.L_x_13408) ;  /* 0xffffff7c00747947 */ /* 0x000fea000383ffff */
.L_x_13240:
[----:B------:R-:W-:Y:S01]  /*3bde0*/  SHF.R.U32.HI R10, RZ, 0x5, R21 ;  /* 0x00000005ff0a7819 */ /* 0x000fe20000011615 */
[----:B------:R-:W-:Y:S01]  /*3bdf0*/  BSSY B0, `(.L_x_13409) ;  /* 0x0000009000007945 */ /* 0x000fe20003800000 */
[----:B0-----:R-:W-:Y:S02]  /*3be00*/  IMAD.MOV.U32 R12, RZ, RZ, RZ ;  /* 0x000000ffff0c7224 */ /* 0x001fe400078e00ff */
[----:B------:R-:W-:Y:S01]  /*3be10*/  LOP3.LUT R10, R10, 0x3, RZ, 0xc0, !PT ;  /* 0x000000030a0a7812 */ /* 0x000fe200078ec0ff */
[----:B------:R-:W-:Y:S02]  /*3be20*/  IMAD.MOV.U32 R11, RZ, RZ, 0x1f ;  /* 0x0000001fff0b7424 */ /* 0x000fe400078e00ff */
[----:B------:R-:W-:Y:S02]  /*3be30*/  IMAD.MOV.U32 R15, RZ, RZ, -0x1 ;  /* 0xffffffffff0f7424 */ /* 0x000fe400078e00ff */
[----:B------:R-:W-:-:S07]  /*3be40*/  IMAD.MOV.U32 R13, RZ, RZ, R10 ;  /* 0x000000ffff0d7224 */ /* 0x000fce00078e000a */
[----:B------:R-:W-:Y:S05]  /*3be50*/  WARPSYNC.COLLECTIVE R15, `(.L_x_13410) ;  /* 0x000000000f087348 */ /* 0x000fea0003c00000 */
[----:B------:R0:W1:Y:S02]  /*3be60*/  SHFL.IDX P6, R14, R13, R12, R11 ;  /* 0x0000000c0d0e7389 */ /* 0x00006400000c000b */
[----:B01----:R-:W-:Y:S01]  /*3be70*/  ENDCOLLECTIVE ;  /* 0x000000000000791b */ /* 0x003fe20003800000 */
.L_x_13410:
[----:B------:R-:W-:Y:S05]  /*3be80*/  BSYNC B0 ;  /* 0x0000000000007941 */ /* 0x000fea0003800000 */
.L_x_13409:
[----:B------:R-:W-:Y:S05]  /*3be90*/  BRA `(.L_x_13411) ;  /* 0xffffff9000987947 */ /* 0x000fea000383ffff */
.L_x_13243:
[----:B-1----:R1:W2:Y:S02]  /*3bea0*/  SYNCS.PHASECHK.TRANS64.TRYWAIT P0, [R17+URZ+0x32440], R0 ;  /* 0x03244000110075a7 */ /* 0x0022a4000800017f */
[----:B--2---:R-:W-:Y:S05]  /*3beb0*/  @!P0 NANOSLEEP.SYNCS 0x989680 ;  /* 0x009896800000895d */ /* 0x004fea0003900000 */
[----:B------:R-:W2:Y:S02]  /*3bec0*/  @!P0 SYNCS.PHASECHK.TRANS64 P0, [R17+URZ+0x32440], R0 ;  /* 0x03244000110085a7 */ /* 0x000ea4000800007f */
[----:B--2---:R-:W-:Y:S05]  /*3bed0*/  @!P0 BRA `(.L_x_13243) ;  /* 0xfffffffc00f08947 */ /* 0x004fea000383ffff */
[----:B------:R-:W-:Y:S05]  /*3bee0*/  BRA `(.L_x_13412) ;  /* 0xffffff9000b87947 */ /* 0x000fea000383ffff */
.L_x_13244:
[----:B------:R-:W-:Y:S01]  /*3bef0*/  BSSY B0, `(.L_x_13413) ;  /* 0x0000008000007945 */ /* 0x000fe20003800000 */
[----:B------:R-:W-:Y:S02]  /*3bf00*/  IMAD.MOV.U32 R13, RZ, RZ, R4 ;  /* 0x000000ffff0d7224 */ /* 0x000fe400078e0004 */
[----:B0-----:R-:W-:Y:S02]  /*3bf10*/  IMAD.MOV.U32 R12, RZ, RZ, RZ ;  /* 0x000000ffff0c7224 */ /* 0x001fe400078e00ff */
[----:B------:R-:W-:Y:S02]  /*3bf20*/  IMAD.MOV.U32 R11, RZ, RZ, 0x181f ;  /* 0x0000181fff0b7424 */ /* 0x000fe400078e00ff */
[----:B------:R-:W-:-:S07]  /*3bf30*/  IMAD.MOV.U32 R15, RZ, RZ, -0x1 ;  /* 0xffffffffff0f7424 */ /* 0x000fce00078e00ff */
[----:B------:R-:W-:Y:S05]  /*3bf40*/  WARPSYNC.COLLECTIVE R15, `(.L_x_13414) ;  /* 0x000000000f087348 */ /* 0x000fea0003c00000 */
[----:B------:R0:W1:Y:S02]  /*3bf50*/  SHFL.IDX P6, R14, R13, R12, R11 ;  /* 0x0000000c0d0e7389 */ /* 0x00006400000c000b */
[----:B01----:R-:W-:Y:S01]  /*3bf60*/  ENDCOLLECTIVE ;  /* 0x000000000000791b */ /* 0x003fe20003800000 */
.L_x_13414:
[----:B------:R-:W-:Y:S05]  /*3bf70*/  BSYNC B0 ;  /* 0x0000000000007941 */ /* 0x000fea0003800000 */
.L_x_13413:
        /* <DEDUP_REMOVED lines=9> */
.L_x_13415:
[----:B------:R-:W-:Y:S02]  /*3c010*/  IMAD.MOV.U32 R13, RZ, RZ, R4 ;  /* 0x000000ffff0d7224 */ /* 0x000fe400078e0004 */
[----:B------:R-:W-:Y:S02]  /*3c020*/  IMAD.MOV.U32 R12, RZ, RZ, 0x1 ;  /* 0x00000001ff0c7424 */ /* 0x000fe400078e00ff */
[----:B------:R-:W-:-:S07]  /*3c030*/  IMAD.MOV.U32 R3, RZ, RZ, R14 ;  /* 0x000000ffff037224 */ /* 0x000fce00078e000e */
[----:B------:R-:W-:Y:S05]  /*3c040*/  WARPSYNC.COLLECTIVE R15, `(.L_x_13416) ;  /* 0x000000000f087348 */ /* 0x000fea0003c00000 */
[----:B------:R0:W1:Y:S02]  /*3c050*/  SHFL.IDX P6, R14, R13, R12, R11 ;  /* 0x0000000c0d0e7389 */ /* 0x00006400000c000b */
[----:B01----:R-:W-:Y:S01]  /*3c060*/  ENDCOLLECTIVE ;  /* 0x000000000000791b */ /* 0x003fe20003800000 */
.L_x_13416:
        /* <DEDUP_REMOVED lines=15> */
.L_x_13417:
[----:B------:R-:W-:Y:S02]  /*3c160*/  @P0 IMAD R6, R5, 0x2, R23 ;  /* 0x0000000205060824 */ /* 0x000fe400078e0217 */
[----:B------:R-:W-:Y:S02]  /*3c170*/  IMAD.MOV.U32 R13, RZ, RZ, R4 ;  /* 0x000000ffff0d7224 */ /* 0x000fe400078e0004 */
[----:B------:R-:W-:Y:S02]  /*3c180*/  IMAD.MOV.U32 R12, RZ, RZ, 0x2 ;  /* 0x00000002ff0c7424 */ /* 0x000fe400078e00ff */
[----:B------:R-:W-:-:S07]  /*3c190*/  IMAD.MOV.U32 R3, RZ, RZ, R14 ;  /* 0x000000ffff037224 */ /* 0x000fce00078e000e */
[----:B------:R-:W-:Y:S05]  /*3c1a0*/  WARPSYNC.COLLECTIVE R15, `(.L_x_13418) ;  /* 0x000000000f087348 */ /* 0x000fea0003c00000 */
[----:B------:R0:W1:Y:S02]  /*3c1b0*/  SHFL.IDX P6, R14, R13, R12, R11 ;  /* 0x0000000c0d0e7389 */ /* 0x00006400000c000b */
[----:B01----:R-:W-:Y:S01]  /*3c1c0*/  ENDCOLLECTIVE ;  /* 0x000000000000791b */ /* 0x003fe20003800000 */
.L_x_13418:
        /* <DEDUP_REMOVED lines=15> */
.L_x_13419:
[----:B------:R-:W-:Y:S02]  /*3c2c0*/  @P0 IMAD R6, R5, 0x2, R23 ;  /* 0x0000000205060824 */ /* 0x000fe400078e0217 */
[----:B------:R-:W-:Y:S02]  /*3c2d0*/  IMAD.MOV.U32 R13, RZ, RZ, R4 ;  /* 0x000000ffff0d7224 */ /* 0x000fe400078e0004 */
[----:B------:R-:W-:Y:S02]  /*3c2e0*/  IMAD.MOV.U32 R12, RZ, RZ, 0x3 ;  /* 0x00000003ff0c7424 */ /* 0x000fe400078e00ff */
[----:B------:R-:W-:-:S07]  /*3c2f0*/  IMAD.MOV.U32 R3, RZ, RZ, R14 ;  /* 0x000000ffff037224 */ /* 0x000fce00078e000e */
[----:B------:R-:W-:Y:S05]  /*3c300*/  WARPSYNC.COLLECTIVE R15, `(.L_x_13420) ;  /* 0x000000000f087348 */ /* 0x000fea0003c00000 */
[----:B------:R0:W1:Y:S02]  /*3c310*/  SHFL.IDX P6, R14, R13, R12, R11 ;  /* 0x0000000c0d0e7389 */ /* 0x00006400000c000b */
[----:B01----:R-:W-:Y:S01]  /*3c320*/  ENDCOLLECTIVE ;  /* 0x000000000000791b */ /* 0x003fe20003800000 */
.L_x_13420:
        /* <DEDUP_REMOVED lines=15> */
.L_x_13421:
[----:B------:R-:W-:Y:S02]  /*3c420*/  @P0 IMAD R6, R5, 0x2, R23 ;  /* 0x0000000205060824 */ /* 0x000fe400078e0217 */
[----:B------:R-:W-:Y:S02]  /*3c430*/  IMAD.MOV.U32 R13, RZ, RZ, R4 ;  /* 0x000000ffff0d7224 */ /* 0x000fe400078e0004 */
[----:B------:R-:W-:Y:S02]  /*3c440*/  IMAD.MOV.U32 R12, RZ, RZ, 0x4 ;  /* 0x00000004ff0c7424 */ /* 0x000fe400078e00ff */
[----:B------:R-:W-:-:S07]  /*3c450*/  IMAD.MOV.U32 R3, RZ, RZ, R14 ;  /* 0x000000ffff037224 */ /* 0x000fce00078e000e */
[----:B------:R-:W-:Y:S05]  /*3c460*/  WARPSYNC.COLLECTIVE R15, `(.L_x_13422) ;  /* 0x000000000f087348 */ /* 0x000fea0003c00000 */
[----:B------:R0:W1:Y:S02]  /*3c470*/  SHFL.IDX P6, R14, R13, R12, R11 ;  /* 0x0000000c0d0e7389 */ /* 0x00006400000c000b */
[----:B01----:R-:W-:Y:S01]  /*3c480*/  ENDCOLLECTIVE ;  /* 0x000000000000791b */ /* 0x003fe20003800000 */
.L_x_13422:
        /* <DEDUP_REMOVED lines=15> */
.L_x_13423:
[----:B------:R-:W-:Y:S02]  /*3c580*/  @P0 IMAD R6, R5, 0x2, R23 ;  /* 0x0000000205060824 */ /* 0x000fe400078e0217 */
[----:B------:R-:W-:Y:S02]  /*3c590*/  IMAD.MOV.U32 R13, RZ, RZ, R4 ;  /* 0x000000ffff0d7224 */ /* 0x000fe400078e0004 */
[----:B------:R-:W-:Y:S02]  /*3c5a0*/  IMAD.MOV.U32 R12, RZ, RZ, 0x5 ;  /* 0x00000005ff0c7424 */ /* 0x000fe400078e00ff */
[----:B------:R-:W-:-:S07]  /*3c5b0*/  IMAD.MOV.U32 R3, RZ, RZ, R14 ;  /* 0x000000ffff037224 */ /* 0x000fce00078e000e */
[----:B------:R-:W-:Y:S05]  /*3c5c0*/  WARPSYNC.COLLECTIVE R15, `(.L_x_13424) ;  /* 0x000000000f087348 */ /* 0x000fea0003c00000 */
[----:B------:R0:W1:Y:S02]  /*3c5d0*/  SHFL.IDX P6, R14, R13, R12, R11 ;  /* 0x0000000c0d0e7389 */ /* 0x00006400000c000b */
[----:B01----:R-:W-:Y:S01]  /*3c5e0*/  ENDCOLLECTIVE ;  /* 0x000000000000791b */ /* 0x003fe20003800000 */
.L_x_13424:
        /* <DEDUP_REMOVED lines=10> */
.L_x_13425:
[----:B------:R-:W-:Y:S01]  /*3c690*/  @!PT LDS RZ, [RZ] ;  /* 0x00000000fffff984 */ /* 0x000fe20000000800 */
[----:B------:R-:W-:Y:S01]  /*3c6a0*/  @!PT LDS RZ, [RZ] ;  /* 0x00000000fffff984 */ /* 0x000fe20000000800 */
[----:B------:R-:W-:Y:S01]  /*3c6b0*/  @!PT LDS RZ, [RZ] ;  /* 0x00000000fffff984 */ /* 0x000fe20000000800 */
[----:B------:R2:W-:Y:S01]  /*3c6c0*/  @P0 LDGSTS.E.BYPASS.LTC128B.128 [R6+0x1e400], desc[UR44][R2.64], !P2 ;  /* 0x1e40000002060fae */ /* 0x0005e2000d101d6c */
[----:B------:R-:W-:Y:S01]  /*3c6d0*/  IMAD.MOV.U32 R0, RZ, RZ, R14 ;  /* 0x000000ffff007224 */ /* 0x000fe200078e000e */
[----:B------:R-:W-:Y:S06]  /*3c6e0*/  BRA `(.L_x_13426) ;  /* 0xffffff9000147947 */ /* 0x000fec000383ffff */
.L_x_13249:
        /* <DEDUP_REMOVED lines=9> */
.L_x_13427:
        /* <DEDUP_REMOVED lines=12> */
.L_x_13428:
[----:B------:R-:W-:Y:S02]  /*3c840*/  IMAD.MOV.U32 R13, RZ, RZ, R3 ;  /* 0x000000ffff0d7224 */ /* 0x000fe400078e0003 */
[----:B------:R-:W-:Y:S02]  /*3c850*/  IMAD.MOV.U32 R12, RZ, RZ, 0x1 ;  /* 0x00000001ff0c7424 */ /* 0x000fe400078e00ff */
[----:B------:R-:W-:-:S07]  /*3c860*/  IMAD.MOV.U32 R5, RZ, RZ, R14 ;  /* 0x000000ffff057224 */ /* 0x000fce00078e000e */
[----:B------:R-:W-:Y:S05]  /*3c870*/  WARPSYNC.COLLECTIVE R15, `(.L_x_13429) ;  /* 0x000000000f087348 */ /* 0x000fea0003c00000 */
[----:B------:R0:W1:Y:S02]  /*3c880*/  SHFL.IDX P6, R14, R13, R12, R11 ;  /* 0x0000000c0d0e7389 */ /* 0x00006400000c000b */
[----:B01----:R-:W-:Y:S01]  /*3c890*/  ENDCOLLECTIVE ;  /* 0x000000000000791b */ /* 0x003fe20003800000 */
.L_x_13429:
        /* <DEDUP_REMOVED lines=15> */
.L_x_13430:
[----:B------:R-:W-:Y:S02]  /*3c990*/  IMAD.MOV.U32 R13, RZ, RZ, R3 ;  /* 0x000000ffff0d7224 */ /* 0x000fe400078e0003 */
[----:B------:R-:W-:Y:S02]  /*3c9a0*/  IMAD.MOV.U32 R12, RZ, RZ, 0x2 ;  /* 0x00000002ff0c7424 */ /* 0x000fe400078e00ff */
[----:B------:R-:W-:-:S07]  /*3c9b0*/  IMAD.MOV.U32 R5, RZ, RZ, R14 ;  /* 0x000000ffff057224 */ /* 0x000fce00078e000e */
[----:B------:R-:W-:Y:S05]  /*3c9c0*/  WARPSYNC.COLLECTIVE R15, `(.L_x_13431) ;  /* 0x000000000f087348 */ /* 0x000fea0003c00000 */
[----:B------:R0:W1:Y:S02]  /*3c9d0*/  SHFL.IDX P6, R14, R13, R12, R11 ;  /* 0x0000000c0d0e7389 */ /* 0x00006400000c000b */
[----:B01----:R-:W-:Y:S01]  /*3c9e0*/  ENDCOLLECTIVE ;  /* 0x000000000000791b */ /* 0x003fe20003800000 */
.L_x_13431:
        /* <DEDUP_REMOVED lines=11> */
[----:B------:R-:W-:-:S05]  /*3caa0*/  VIADD R6, R35, 0x30 ;  /* 0x0000003023067836 */ /* 0x000fca0000000000 */
[----:B------:R1:W-:Y:S01]  /*3cab0*/  STL [R1+0x460], R6 ;  /* 0x0004600601007387 */ /* 0x0003e20000100800 */
[----:B0-----:R-:W-:-:S07]  /*3cac0*/  IMAD.MOV.U32 R4, RZ, RZ, R14 ;  /* 0x000000ffff047224 */ /* 0x001fce00078e000e */
[----:B-1----:R-:W-:Y:S05]  /*3cad0*/  WARPSYNC.COLLECTIVE R15, `(.L_x_13432) ;  /* 0x000000000f087348 */ /* 0x002fea0003c00000 */
[----:B------:R0:W2:Y:S02]  /*3cae0*/  SHFL.IDX P6, R14, R13, R12, R11 ;  /* 0x0000000c0d0e7389 */ /* 0x0000a400000c000b */
[----:B012---:R-:W-:Y:S01]  /*3caf0*/  ENDCOLLECTIVE ;  /* 0x000000000000791b */ /* 0x007fe20003800000 */
.L_x_13432:
[----:B------:R-:W-:Y:S02]  /*3cb00*/  IMAD.MOV.U32 R13, RZ, RZ, R3 ;  /* 0x000000ffff0d7224 */ /* 0x000fe400078e0003 */
[----:B------:R-:W-:Y:S02]  /*3cb10*/  IMAD.MOV.U32 R12, RZ, RZ, 0x3 ;  /* 0x00000003ff0c7424 */ /* 0x000fe400078e00ff */
[----:B------:R-:W-:-:S07]  /*3cb20*/  IMAD.MOV.U32 R5, RZ, RZ, R14 ;  /* 0x000000ffff057224 */ /* 0x000fce00078e000e */
[----:B------:R-:W-:Y:S05]  /*3cb30*/  WARPSYNC.COLLECTIVE R15, `(.L_x_13433) ;  /* 0x000000000f087348 */ /* 0x000fea0003c00000 */
[----:B------:R0:W1:Y:S02]  /*3cb40*/  SHFL.IDX P6, R14, R13, R12, R11 ;  /* 0x0000000c0d0e7389 */ /* 0x00006400000c000b */
[----:B01----:R-:W-:Y:S01]  /*3cb50*/  ENDCOLLECTIVE ;  /* 0x000000000000791b */ /* 0x003fe20003800000 */
.L_x_13433:
        /* <DEDUP_REMOVED lines=15> */
.L_x_13434:
[----:B------:R-:W-:Y:S02]  /*3cc50*/  IMAD.MOV.U32 R13, RZ, RZ, R3 ;  /* 0x000000ffff0d7224 */ /* 0x000fe400078e0003 */
[----:B------:R-:W-:Y:S02]  /*3cc60*/  IMAD.MOV.U32 R12, RZ, RZ, 0x4 ;  /* 0x00000004ff0c7424 */ /* 0x000fe400078e00ff */
[----:B------:R-:W-:-:S07]  /*3cc70*/  IMAD.MOV.U32 R5, RZ, RZ, R14 ;  /* 0x000000ffff057224 */ /* 0x000fce00078e000e */
[----:B------:R-:W-:Y:S05]  /*3cc80*/  WARPSYNC.COLLECTIVE R15, `(.L_x_13435) ;  /* 0x000000000f087348 */ /* 0x000fea0003c00000 */
[----:B------:R0:W1:Y:S02]  /*3cc90*/  SHFL.IDX P6, R14, R13, R12, R11 ;  /* 0x0000000c0d0e7389 */ /* 0x00006400000c000b */
[----:B01----:R-:W-:Y:S01]  /*3cca0*/  ENDCOLLECTIVE ;  /* 0x000000000000791b */ /* 0x003fe20003800000 */
.L_x_13435:
        /* <DEDUP_REMOVED lines=10> */
.L_x_13436:
        /* <DEDUP_REMOVED lines=13> */
.L_x_13437:
        /* <DEDUP_REMOVED lines=10> */
.L_x_13438:
        /* <DEDUP_REMOVED lines=13> */
.L_x_13439:
        /* <DEDUP_REMOVED lines=10> */
.L_x_13440:
        /* <DEDUP_REMOVED lines=11> */
.L_x_13441:
        /* <DEDUP_REMOVED lines=10> */
.L_x_13442:
[----:B------:R-:W-:Y:S01]  /*3d180*/  @!PT LDS RZ, [RZ] ;  /* 0x00000000fffff984 */ /* 0x000fe20000000800 */
[----:B------:R-:W-:Y:S01]  /*3d190*/  @!PT LDS RZ, [RZ] ;  /* 0x00000000fffff984 */ /* 0x000fe20000000800 */
[----:B------:R-:W-:Y:S01]  /*3d1a0*/  @!PT LDS RZ, [RZ] ;  /* 0x00000000fffff984 */ /* 0x000fe20000000800 */
[----:B------:R0:W-:Y:S01]  /*3d1b0*/  @!P0 LDGSTS.E.BYPASS.LTC128B.128 [R26+0x1b400], desc[UR44][R4.64], !P1 ;  /* 0x1b400000041a8fae */ /* 0x0001e2000c901d6c */
[----:B------:R-:W-:Y:S01]  /*3d1c0*/  IMAD.MOV.U32 R0, RZ, RZ, R14 ;  /* 0x000000ffff007224 */ /* 0x000fe200078e000e */
[----:B------:R-:W-:Y:S06]  /*3d1d0*/  BRA `(.L_x_13443) ;  /* 0xffffff90005c7947 */ /* 0x000fec000383ffff */
.L_x_13253:
[----:B------:R-:W2:Y:S04]  /*3d1e0*/  LDL.LU R14, [R1+0x440] ;  /* 0x00044000010e7983 */ /* 0x000ea80000300800 */
[----:B------:R-:W3:Y:S04]  /*3d1f0*/  LDL.LU R13, [R1+0x458] ;  /* 0x00045800010d7983 */ /* 0x000ee80000300800 */
[----:B------:R-:W4:Y:S04]  /*3d200*/  LDL.LU R12, [R1+0x45c] ;  /* 0x00045c00010c7983 */ /* 0x000f280000300800 */
[----:B------:R-:W5:Y:S04]  /*3d210*/  LDL.LU R11, [R1+0x460] ;  /* 0x00046000010b7983 */ /* 0x000f680000300800 */
[----:B------:R-:W5:Y:S04]  /*3d220*/  LDL.LU R10, [R1+0x464] ;  /* 0x00046400010a7983 */ /* 0x000f680000300800 */
[----:B------:R-:W5:Y:S04]  /*3d230*/  LDL.LU R9, [R1+0x46c] ;  /* 0x00046c0001097983 */ /* 0x000f680000300800 */
[----:B------:R-:W5:Y:S01]  /*3d240*/  LDL.LU R8, [R1+0x470] ;  /* 0x0004700001087983 */ /* 0x000f620000300800 */
[----:B------:R-:W-:Y:S01]  /*3d250*/  LOP3.LUT R22, R22, 0xfffffbff, RZ, 0xc0, !PT ;  /* 0xfffffbff16167812 */ /* 0x000fe200078ec0ff */
[----:B------:R-:W-:Y:S01]  /*3d260*/  BSSY B0, `(.L_x_13444) ;  /* 0x0000019000007945 */ /* 0x000fe20003800000 */
[----:B------:R-:W-:-:S02]  /*3d270*/  IMAD.MOV.U32 R15, RZ, RZ, -0x1 ;  /* 0xffffffffff0f7424 */ /* 0x000fc400078e00ff */
[----:B--2---:R-:W-:-:S05]  /*3d280*/  IMAD R5, R14, R6, RZ ;  /* 0x000000060e057224 */ /* 0x004fca00078e02ff */
[-C--:B------:R-:W-:Y:S02]  /*3d290*/  ISETP.GE.AND P0, PT, R35, R5.reuse, PT ;  /* 0x000000052300720c */ /* 0x080fe40003f06270 */
[-C--:B---3--:R-:W-:Y:S01]  /*3d2a0*/  ISETP.GE.AND P6, PT, R13, R5.reuse, PT ;  /* 0x000000050d00720c */ /* 0x088fe20003fc6270 */
[----:B------:R-:W-:Y:S01]  /*3d2b0*/  IMAD.MOV.U32 R13, RZ, RZ, R0 ;  /* 0x000000ffff0d7224 */ /* 0x000fe200078e0000 */
[----:B----4-:R-:W-:Y:S01]  /*3d2c0*/  ISETP.GE.AND P5, PT, R12, R5, PT ;  /* 0x000000050c00720c */ /* 0x010fe20003fa6270 */
[----:B------:R-:W-:-:S08]  /*3d2d0*/  IMAD.MOV.U32 R12, RZ, RZ, RZ ;  /* 0x000000ffff0c7224 */ /* 0x000fd000078e00ff */
[----:B------:R-:W-:Y:S02]  /*3d2e0*/  @P0 LOP3.LUT R22, R22, 0x400, RZ, 0xfc, !PT ;  /* 0x0000040016160812 */ /* 0x000fe400078efcff */
[----:B-----5:R-:W-:Y:S01]  /*3d2f0*/  ISETP.GE.AND P0, PT, R11, R5, PT ;  /* 0x000000050b00720c */ /* 0x020fe20003f06270 */
        /* <DEDUP_REMOVED lines=8> */
[----:B------:R-:W-:Y:S02]  /*3d380*/  @P0 LOP3.LUT R22, R22, 0x80, RZ, 0xfc, !PT ;  /* 0x0000008016160812 */ /* 0x000fe400078efcff */
[----:B------:R-:W-:Y:S02]  /*3d390*/  ISETP.GE.AND P0, PT, R8, R5, PT ;  /* 0x000000050800720c */ /* 0x000fe40003f06270 */
[----:B------:R-:W-:-:S04]  /*3d3a0*/  LOP3.LUT R22, R22, 0xffffffbf, RZ, 0xc0, !PT ;  /* 0xffffffbf16167812 */ /* 0x000fc800078ec0ff */
[----:B------:R-:W-:-:S07]  /*3d3b0*/  @P6 LOP3.LUT R22, R22, 0x40, RZ, 0xfc, !PT ;  /* 0x0000004016166812 */ /* 0x000fce00078efcff */
[----:B------:R-:W-:Y:S05]  /*3d3c0*/  WARPSYNC.COLLECTIVE R15, `(.L_x_13445) ;  /* 0x000000000f087348 */ /* 0x000fea0003c00000 */
[----:B------:R0:W1:Y:S02]  /*3d3d0*/  SHFL.IDX P6, R14, R13, R12, R11 ;  /* 0x0000000c0d0e7389 */ /* 0x00006400000c000b */
[----:B01----:R-:W-:Y:S01]  /*3d3e0*/  ENDCOLLECTIVE ;  /* 0x000000000000791b */ /* 0x003fe20003800000 */
.L_x_13445:
[----:B------:R-:W-:Y:S05]  /*3d3f0*/  BSYNC B0 ;  /* 0x0000000000007941 */ /* 0x000fea0003800000 */
.L_x_13444:
        /* <DEDUP_REMOVED lines=11> */
.L_x_13446:
[----:B------:R-:W-:-:S04]  /*3d4b0*/  LOP3.LUT R22, R22, 0xffefffff, RZ, 0xc0, !PT ;  /* 0xffefffff16167812 */ /* 0x000fc800078ec0ff */
[----:B------:R-:W-:-:S04]  /*3d4c0*/  @P0 LOP3.LUT R22, R22, 0x100000, RZ, 0xfc, !PT ;  /* 0x0010000016160812 */ /* 0x000fc800078efcff */
[----:B------:R-:W-:Y:S01]  /*3d4d0*/  LOP3.LUT P0, RZ, R22, 0x400, RZ, 0xc0, !PT ;  /* 0x0000040016ff7812 */ /* 0x000fe2000780c0ff */
[----:B------:R-:W-:Y:S02]  /*3d4e0*/  IMAD.MOV.U32 R13, RZ, RZ, R0 ;  /* 0x000000ffff0d7224 */ /* 0x000fe400078e0000 */
[----:B------:R-:W-:Y:S02]  /*3d4f0*/  IMAD.MOV.U32 R12, RZ, RZ, 0x1 ;  /* 0x00000001ff0c7424 */ /* 0x000fe400078e00ff */
[----:B------:R-:W-:-:S08]  /*3d500*/  IMAD.MOV.U32 R3, RZ, RZ, R14 ;  /* 0x000000ffff037224 */ /* 0x000fd000078e000e */
[----:B------:R-:W-:-:S05]  /*3d510*/  @!P0 LEA R3, P6, R7, R3, 0x1 ;  /* 0x0000000307038211 */ /* 0x000fca00078c08ff */
[----:B------:R-:W-:-:S05]  /*3d520*/  @!P0 IMAD.X R2, RZ, RZ, R2, P6 ;  /* 0x000000ffff028224 */ /* 0x000fca00030e0602 */
[----:B------:R-:W-:-:S07]  /*3d530*/  @!P0 LOP3.LUT R3, R3, R2, RZ, 0x3c, !PT ;  /* 0x0000000203038212 */ /* 0x000fce00078e3cff */
[----:B------:R-:W-:Y:S05]  /*3d540*/  WARPSYNC.COLLECTIVE R15, `(.L_x_13447) ;  /* 0x000000000f087348 */ /* 0x000fea0003c00000 */
[----:B------:R0:W1:Y:S02]  /*3d550*/  SHFL.IDX P6, R14, R13, R12, R11 ;  /* 0x0000000c0d0e7389 */ /* 0x00006400000c000b */
[----:B01----:R-:W-:Y:S01]  /*3d560*/  ENDCOLLECTIVE ;  /* 0x000000000000791b */ /* 0x003fe20003800000 */
.L_x_13447:
        /* <DEDUP_REMOVED lines=15> */
.L_x_13448:
        /* <DEDUP_REMOVED lines=12> */
.L_x_13449:
        /* <DEDUP_REMOVED lines=12> */
.L_x_13450:
        /* <DEDUP_REMOVED lines=12> */
.L_x_13451:
        /* <DEDUP_REMOVED lines=12> */
.L_x_13452:
        /* <DEDUP_REMOVED lines=12> */
.L_x_13453:
        /* <DEDUP_REMOVED lines=12> */
.L_x_13454:
        /* <DEDUP_REMOVED lines=12> */
.L_x_13455:
        /* <DEDUP_REMOVED lines=12> */
.L_x_13456:
        /* <DEDUP_REMOVED lines=12> */
.L_x_13457:
        /* <DEDUP_REMOVED lines=11> */
.L_x_13458:
[----:B------:R-:W-:Y:S02]  /*3ddd0*/  IMAD.MOV.U32 R13, RZ, RZ, R0 ;  /* 0x000000ffff0d7224 */ /* 0x000fe400078e0000 */
[----:B------:R-:W-:Y:S02]  /*3dde0*/  IMAD.MOV.U32 R12, RZ, RZ, 0x7 ;  /* 0x00000007ff0c7424 */ /* 0x000fe400078e00ff */
[----:B------:R-:W-:-:S07]  /*3ddf0*/  IMAD.MOV.U32 R2, RZ, RZ, R14 ;  /* 0x000000ffff027224 */ /* 0x000fce00078e000e */
[----:B------:R-:W-:Y:S05]  /*3de00*/  WARPSYNC.COLLECTIVE R15, `(.L_x_13459) ;  /* 0x000000000f087348 */ /* 0x000fea0003c00000 */
[----:B------:R0:W1:Y:S02]  /*3de10*/  SHFL.IDX P6, R14, R13, R12, R11 ;  /* 0x0000000c0d0e7389 */ /* 0x00006400000c000b */
[----:B01----:R-:W-:Y:S01]  /*3de20*/  ENDCOLLECTIVE ;  /* 0x000000000000791b */ /* 0x003fe20003800000 */
.L_x_13459:
        /* <DEDUP_REMOVED lines=14> */
.L_x_13460:
[----:B------:R-:W-:Y:S01]  /*3df10*/  IMAD.MOV.U32 R2, RZ, RZ, R14 ;  /* 0x000000ffff027224 */ /* 0x000fe200078e000e */
[----:B------:R-:W-:Y:S06]  /*3df20*/  BRA `(.L_x_13461) ;  /* 0xffffff8c00c07947 */ /* 0x000fec000383ffff */
.L_x_13258:
[----:B0-----:R0:W1:Y:S02]  /*3df30*/  SYNCS.PHASECHK.TRANS64.TRYWAIT P0, [R23+URZ+0x32420], R0 ;  /* 0x03242000170075a7 */ /* 0x001064000800017f */
[----:B-1----:R-:W-:Y:S05]  /*3df40*/  @!P0 NANOSLEEP.SYNCS 0x989680 ;  /* 0x009896800000895d */ /* 0x002fea0003900000 */
[----:B------:R-:W1:Y:S02]  /*3df50*/  @!P0 SYNCS.PHASECHK.TRANS64 P0, [R23+URZ+0x32420], R0 ;  /* 0x03242000170085a7 */ /* 0x000e64000800007f */
[----:B-1----:R-:W-:Y:S05]  /*3df60*/  @!P0 BRA `(.L_x_13258) ;  /* 0xfffffffc00f08947 */ /* 0x002fea000383ffff */
[----:B------:R-:W-:Y:S05]  /*3df70*/  BRA `(.L_x_13462) ;  /* 0xffffff9000347947 */ /* 0x000fea000383ffff */
.L_x_13261:
[----:B0-----:R0:W1:Y:S02]  /*3df80*/  SYNCS.PHASECHK.TRANS64.TRYWAIT P0, [R17+URZ+0x32460], R0 ;  /* 0x03246000110075a7 */ /* 0x001064000800017f */
[----:B-1----:R-:W-:Y:S05]  /*3df90*/  @!P0 NANOSLEEP.SYNCS 0x989680 ;  /* 0x009896800000895d */ /* 0x002fea0003900000 */
[----:B------:R-:W1:Y:S02]  /*3dfa0*/  @!P0 SYNCS.PHASECHK.TRANS64 P0, [R17+URZ+0x32460], R0 ;  /* 0x03246000110085a7 */ /* 0x000e64000800007f */
[----:B-1----:R-:W-:Y:S05]  /*3dfb0*/  @!P0 BRA `(.L_x_13261) ;  /* 0xfffffffc00f08947 */ /* 0x002fea000383ffff */
[----:B------:R-:W-:Y:S05]  /*3dfc0*/  BRA `(.L_x_13463) ;  /* 0xffffff9000447947 */ /* 0x000fea000383ffff */
.L_x_13262:
        /* <DEDUP_REMOVED lines=8> */
.L_x_13465:
[----:B------:R-:W-:Y:S05]  /*3e050*/  BSYNC B0 ;  /* 0x0000000000007941 */ /* 0x000fea0003800000 */
.L_x_13464:
        /* <DEDUP_REMOVED lines=13> */
.L_x_13466:
        /* <DEDUP_REMOVED lines=9> */
.L_x_13467:
        /* <DEDUP_REMOVED lines=17> */
.L_x_13468:
[----:B------:R-:W-:Y:S02]  /*3e2d0*/  IMAD.MOV.U32 R13, RZ, RZ, R6 ;  /* 0x000000ffff0d7224 */ /* 0x000fe400078e0006 */
[----:B------:R-:W-:Y:S01]  /*3e2e0*/  IMAD.MOV.U32 R12, RZ, RZ, 0x2 ;  /* 0x00000002ff0c7424 */ /* 0x000fe200078e00ff */
[----:B------:R-:W-:-:S13]  /*3e2f0*/  IADD3 R2, P3, R14, R0, RZ ;  /* 0x000000000e027210 */ /* 0x000fda0007f7e0ff */
[----:B------:R-:W-:Y:S05]  /*3e300*/  WARPSYNC.COLLECTIVE R15, `(.L_x_13469) ;  /* 0x000000000f087348 */ /* 0x000fea0003c00000 */
[----:B------:R0:W1:Y:S02]  /*3e310*/  SHFL.IDX P6, R14, R13, R12, R11 ;  /* 0x0000000c0d0e7389 */ /* 0x00006400000c000b */
[----:B01----:R-:W-:Y:S01]  /*3e320*/  ENDCOLLECTIVE ;  /* 0x000000000000791b */ /* 0x003fe20003800000 */
.L_x_13469:
        /* <DEDUP_REMOVED lines=17> */
.L_x_13470:
[----:B------:R-:W-:Y:S02]  /*3e440*/  IMAD.MOV.U32 R13, RZ, RZ, R6 ;  /* 0x000000ffff0d7224 */ /* 0x000fe400078e0006 */
[----:B------:R-:W-:Y:S01]  /*3e450*/  IMAD.MOV.U32 R12, RZ, RZ, 0x3 ;  /* 0x00000003ff0c7424 */ /* 0x000fe200078e00ff */
[----:B------:R-:W-:-:S13]  /*3e460*/  IADD3 R2, P3, R14, R0, RZ ;  /* 0x000000000e027210 */ /* 0x000fda0007f7e0ff */
[----:B------:R-:W-:Y:S05]  /*3e470*/  WARPSYNC.COLLECTIVE R15, `(.L_x_13471) ;  /* 0x000000000f087348 */ /* 0x000fea0003c00000 */
[----:B------:R0:W1:Y:S02]  /*3e480*/  SHFL.IDX P6, R14, R13, R12, R11 ;  /* 0x0000000c0d0e7389 */ /* 0x00006400000c000b */
[----:B01----:R-:W-:Y:S01]  /*3e490*/  ENDCOLLECTIVE ;  /* 0x000000000000791b */ /* 0x003fe20003800000 */
.L_x_13471:
        /* <DEDUP_REMOVED lines=17> */
.L_x_13472:
[----:B------:R-:W-:Y:S02]  /*3e5b0*/  IMAD.MOV.U32 R13, RZ, RZ, R6 ;  /* 0x000000ffff0d7224 */ /* 0x000fe400078e0006 */
[----:B------:R-:W-:Y:S01]  /*3e5c0*/  IMAD.MOV.U32 R12, RZ, RZ, 0x4 ;  /* 0x00000004ff0c7424 */ /* 0x000fe200078e00ff */
[----:B------:R-:W-:-:S13]  /*3e5d0*/  IADD3 R2, P3, R14, R0, RZ ;  /* 0x000000000e027210 */ /* 0x000fda0007f7e0ff */
[----:B------:R-:W-:Y:S05]  /*3e5e0*/  WARPSYNC.COLLECTIVE R15, `(.L_x_13473) ;  /* 0x000000000f087348 */ /* 0x000fea0003c00000 */
[----:B------:R0:W1:Y:S02]  /*3e5f0*/  SHFL.IDX P6, R14, R13, R12, R11 ;  /* 0x0000000c0d0e7389 */ /* 0x00006400000c000b */
[----:B01----:R-:W-:Y:S01]  /*3e600*/  ENDCOLLECTIVE ;  /* 0x000000000000791b */ /* 0x003fe20003800000 */
.L_x_13473:
        /* <DEDUP_REMOVED lines=17> */
.L_x_13474:
[----:B------:R-:W-:Y:S02]  /*3e720*/  IMAD.MOV.U32 R13, RZ, RZ, R6 ;  /* 0x000000ffff0d7224 */ /* 0x000fe400078e0006 */
[----:B------:R-:W-:Y:S01]  /*3e730*/  IMAD.MOV.U32 R12, RZ, RZ, 0x5 ;  /* 0x00000005ff0c7424 */ /* 0x000fe200078e00ff */
[----:B------:R-:W-:-:S13]  /*3e740*/  IADD3 R2, P3, R14, R0, RZ ;  /* 0x000000000e027210 */ /* 0x000fda0007f7e0ff */
[----:B------:R-:W-:Y:S05]  /*3e750*/  WARPSYNC.COLLECTIVE R15, `(.L_x_13475) ;  /* 0x000000000f087348 */ /* 0x000fea0003c00000 */
[----:B------:R0:W1:Y:S02]  /*3e760*/  SHFL.IDX P6, R14, R13, R12, R11 ;  /* 0x0000000c0d0e7389 */ /* 0x00006400000c000b */
[----:B01----:R-:W-:Y:S01]  /*3e770*/  ENDCOLLECTIVE ;  /* 0x000000000000791b */ /* 0x003fe20003800000 */
.L_x_13475:
        /* <DEDUP_REMOVED lines=12> */
.L_x_13476:
        /* <DEDUP_REMOVED lines=9> */
.L_x_13269:
[----:B0-----:R0:W1:Y:S02]  /*3e8d0*/  SYNCS.PHASECHK.TRANS64.TRYWAIT P0, [R6+URZ+0x32440], R21 ;  /* 0x03244015060075a7 */ /* 0x001064000800017f */
[----:B-1----:R-:W-:Y:S05]  /*3e8e0*/  @!P0 NANOSLEEP.SYNCS 0x989680 ;  /* 0x009896800000895d */ /* 0x002fea0003900000 */
[----:B------:R-:W1:Y:S02]  /*3e8f0*/  @!P0 SYNCS.PHASECHK.TRANS64 P0, [R6+URZ+0x32440], R21 ;  /* 0x03244015060085a7 */ /* 0x000e64000800007f */
[----:B-1----:R-:W-:Y:S05]  /*3e900*/  @!P0 BRA `(.L_x_13269) ;  /* 0xfffffffc00f08947 */ /* 0x002fea000383ffff */
[----:B------:R-:W-:Y:S05]  /*3e910*/  BRA `(.L_x_13478) ;  /* 0xffffff9000d47947 */ /* 0x000fea000383ffff */
.L_x_13270:
        /* <DEDUP_REMOVED lines=8> */
.L_x_13480:
[----:B------:R-:W-:Y:S05]  /*3e9a0*/  BSYNC B1 ;  /* 0x0000000000017941 */ /* 0x000fea0003800000 */
.L_x_13479:
        /* <DEDUP_REMOVED lines=9> */
.L_x_13481:
[----:B------:R-:W-:Y:S02]  /*3ea40*/  IMAD.MOV.U32 R13, RZ, RZ, R9 ;  /* 0x000000ffff0d7224 */ /* 0x000fe400078e0009 */
[----:B------:R-:W-:Y:S02]  /*3ea50*/  IMAD.MOV.U32 R12, RZ, RZ, 0x1 ;  /* 0x00000001ff0c7424 */ /* 0x000fe400078e00ff */
[----:B------:R-:W-:-:S07]  /*3ea60*/  IMAD.MOV.U32 R2, RZ, RZ, R14 ;  /* 0x000000ffff027224 */ /* 0x000fce00078e000e */
[----:B------:R-:W-:Y:S05]  /*3ea70*/  WARPSYNC.COLLECTIVE R15, `(.L_x_13482) ;  /* 0x000000000f087348 */ /* 0x000fea0003c00000 */
[----:B------:R0:W1:Y:S02]  /*3ea80*/  SHFL.IDX P6, R14, R13, R12, R11 ;  /* 0x0000000c0d0e7389 */ /* 0x00006400000c000b */
[----:B01----:R-:W-:Y:S01]  /*3ea90*/  ENDCOLLECTIVE ;  /* 0x000000000000791b */ /* 0x003fe20003800000 */
.L_x_13482:
        /* <DEDUP_REMOVED lines=11> */
.L_x_13483:
[----:B------:R-:W-:Y:S02]  /*3eb50*/  IMAD.MOV.U32 R13, RZ, RZ, R9 ;  /* 0x000000ffff0d7224 */ /* 0x000fe400078e0009 */
[----:B------:R-:W-:Y:S02]  /*3eb60*/  IMAD.MOV.U32 R12, RZ, RZ, 0x2 ;  /* 0x00000002ff0c7424 */ /* 0x000fe400078e00ff */
[----:B------:R-:W-:-:S07]  /*3eb70*/  IMAD.MOV.U32 R2, RZ, RZ, R14 ;  /* 0x000000ffff027224 */ /* 0x000fce00078e000e */
[----:B------:R-:W-:Y:S05]  /*3eb80*/  WARPSYNC.COLLECTIVE R15, `(.L_x_13484) ;  /* 0x000000000f087348 */ /* 0x000fea0003c00000 */
[----:B------:R0:W1:Y:S02]  /*3eb90*/  SHFL.IDX P6, R14, R13, R12, R11 ;  /* 0x0000000c0d0e7389 */ /* 0x00006400000c000b */
[----:B01----:R-:W-:Y:S01]  /*3eba0*/  ENDCOLLECTIVE ;  /* 0x000000000000791b */ /* 0x003fe20003800000 */
.L_x_13484:
        /* <DEDUP_REMOVED lines=11> */
.L_x_13485:
[----:B------:R-:W-:Y:S02]  /*3ec60*/  IMAD.MOV.U32 R13, RZ, RZ, R9 ;  /* 0x000000ffff0d7224 */ /* 0x000fe400078e0009 */
[----:B------:R-:W-:Y:S02]  /*3ec70*/  IMAD.MOV.U32 R12, RZ, RZ, 0x3 ;  /* 0x00000003ff0c7424 */ /* 0x000fe400078e00ff */
[----:B------:R-:W-:-:S07]  /*3ec80*/  IMAD.MOV.U32 R2, RZ, RZ, R14 ;  /* 0x000000ffff027224 */ /* 0x000fce00078e000e */
[----:B------:R-:W-:Y:S05]  /*3ec90*/  WARPSYNC.COLLECTIVE R15, `(.L_x_13486) ;  /* 0x000000000f087348 */ /* 0x000fea0003c00000 */
[----:B------:R0:W1:Y:S02]  /*3eca0*/  SHFL.IDX P6, R14, R13, R12, R11 ;  /* 0x0000000c0d0e7389 */ /* 0x00006400000c000b */
[----:B01----:R-:W-:Y:S01]  /*3ecb0*/  ENDCOLLECTIVE ;  /* 0x000000000000791b */ /* 0x003fe20003800000 */
.L_x_13486:
        /* <DEDUP_REMOVED lines=11> */
.L_x_13487:
[----:B------:R-:W-:Y:S02]  /*3ed70*/  IMAD.MOV.U32 R13, RZ, RZ, R9 ;  /* 0x000000ffff0d7224 */ /* 0x000fe400078e0009 */
[----:B------:R-:W-:Y:S02]  /*3ed80*/  IMAD.MOV.U32 R12, RZ, RZ, 0x4 ;  /* 0x00000004ff0c7424 */ /* 0x000fe400078e00ff */
[----:B------:R-:W-:-:S07]  /*3ed90*/  IMAD.MOV.U32 R2, RZ, RZ, R14 ;  /* 0x000000ffff027224 */ /* 0x000fce00078e000e */
[----:B------:R-:W-:Y:S05]  /*3eda0*/  WARPSYNC.COLLECTIVE R15, `(.L_x_13488) ;  /* 0x000000000f087348 */ /* 0x000fea0003c00000 */
[----:B------:R0:W1:Y:S02]  /*3edb0*/  SHFL.IDX P6, R14, R13, R12, R11 ;  /* 0x0000000c0d0e7389 */ /* 0x00006400000c000b */
[----:B01----:R-:W-:Y:S01]  /*3edc0*/  ENDCOLLECTIVE ;  /* 0x000000000000791b */ /* 0x003fe20003800000 */
.L_x_13488:
        /* <DEDUP_REMOVED lines=11> */
.L_x_13489:
[----:B------:R-:W-:Y:S02]  /*3ee80*/  IMAD.MOV.U32 R13, RZ, RZ, R9 ;  /* 0x000000ffff0d7224 */ /* 0x000fe400078e0009 */
[----:B------:R-:W-:Y:S02]  /*3ee90*/  IMAD.MOV.U32 R12, RZ, RZ, 0x5 ;  /* 0x00000005ff0c7424 */ /* 0x000fe400078e00ff */
[----:B------:R-:W-:-:S07]  /*3eea0*/  IMAD.MOV.U32 R2, RZ, RZ, R14 ;  /* 0x000000ffff027224 */ /* 0x000fce00078e000e */
[----:B------:R-:W-:Y:S05]  /*3eeb0*/  WARPSYNC.COLLECTIVE R15, `(.L_x_13490) ;  /* 0x000000000f087348 */ /* 0x000fea0003c00000 */
[----:B------:R0:W1:Y:S02]  /*3eec0*/  SHFL.IDX P6, R14, R13, R12, R11 ;  /* 0x0000000c0d0e7389 */ /* 0x00006400000c000b */
[----:B01----:R-:W-:Y:S01]  /*3eed0*/  ENDCOLLECTIVE ;  /* 0x000000000000791b */ /* 0x003fe20003800000 */
.L_x_13490:
        /* <DEDUP_REMOVED lines=11> */
.L_x_13491:
[----:B------:R-:W-:Y:S01]  /*3ef90*/  IMAD.MOV.U32 R2, RZ, RZ, R14 ;  /* 0x000000ffff027224 */ /* 0x000fe200078e000e */
[----:B------:R-:W-:Y:S06]  /*3efa0*/  BRA `(.L_x_13492) ;  /* 0xffffff8c00fc7947 */ /* 0x000fec000383ffff */
.L_x_13275:
[----:B---3--:R3:W4:Y:S02]  /*3efb0*/  SYNCS.PHASECHK.TRANS64.TRYWAIT P0, [R6+URZ+0x32460], R21 ;  /* 0x03246015060075a7 */ /* 0x008724000800017f */
[----:B----4-:R-:W-:Y:S05]  /*3efc0*/  @!P0 NANOSLEEP.SYNCS 0x989680 ;  /* 0x009896800000895d */ /* 0x010fea0003900000 */
[----:B------:R-:W4:Y:S02]  /*3efd0*/  @!P0 SYNCS.PHASECHK.TRANS64 P0, [R6+URZ+0x32460], R21 ;  /* 0x03246015060085a7 */ /* 0x000f24000800007f */
[----:B----4-:R-:W-:Y:S05]  /*3efe0*/  @!P0 BRA `(.L_x_13275) ;  /* 0xfffffffc00f08947 */ /* 0x010fea000383ffff */
[----:B------:R-:W-:Y:S05]  /*3eff0*/  BRA `(.L_x_13493) ;  /* 0xffffff90004c7947 */ /* 0x000fea000383ffff */
.L_x_13276:
        /* <DEDUP_REMOVED lines=8> */
.L_x_13495:
[----:B------:R-:W-:Y:S05]  /*3f080*/  BSYNC B1 ;  /* 0x0000000000017941 */ /* 0x000fea0003800000 */
.L_x_13494:
        /* <DEDUP_REMOVED lines=9> */
.L_x_13496:
[----:B------:R-:W-:Y:S02]  /*3f120*/  IMAD.MOV.U32 R13, RZ, RZ, R9 ;  /* 0x000000ffff0d7224 */ /* 0x000fe400078e0009 */
[----:B------:R-:W-:Y:S01]  /*3f130*/  IMAD.MOV.U32 R12, RZ, RZ, 0x1 ;  /* 0x00000001ff0c7424 */ /* 0x000fe200078e00ff */
[----:B------:R-:W-:-:S13]  /*3f140*/  IADD3 R2, P0, R14, R0, RZ ;  /* 0x000000000e027210 */ /* 0x000fda0007f1e0ff */
[----:B------:R-:W-:Y:S05]  /*3f150*/  WARPSYNC.COLLECTIVE R15, `(.L_x_13497) ;  /* 0x000000000f087348 */ /* 0x000fea0003c00000 */
[----:B------:R0:W1:Y:S02]  /*3f160*/  SHFL.IDX P6, R14, R13, R12, R11 ;  /* 0x0000000c0d0e7389 */ /* 0x00006400000c000b */
[----:B01----:R-:W-:Y:S01]  /*3f170*/  ENDCOLLECTIVE ;  /* 0x000000000000791b */ /* 0x003fe20003800000 */
.L_x_13497:
        /* <DEDUP_REMOVED lines=13> */
.L_x_13498:
[----:B------:R-:W-:Y:S02]  /*3f250*/  IMAD.MOV.U32 R13, RZ, RZ, R9 ;  /* 0x000000ffff0d7224 */ /* 0x000fe400078e0009 */
[----:B------:R-:W-:Y:S01]  /*3f260*/  IMAD.MOV.U32 R12, RZ, RZ, 0x2 ;  /* 0x00000002ff0c7424 */ /* 0x000fe200078e00ff */
[----:B------:R-:W-:-:S13]  /*3f270*/  IADD3 R2, P0, R14, R0, RZ ;  /* 0x000000000e027210 */ /* 0x000fda0007f1e0ff */
[----:B------:R-:W-:Y:S05]  /*3f280*/  WARPSYNC.COLLECTIVE R15, `(.L_x_13499) ;  /* 0x000000000f087348 */ /* 0x000fea0003c00000 */
[----:B------:R0:W1:Y:S02]  /*3f290*/  SHFL.IDX P6, R14, R13, R12, R11 ;  /* 0x0000000c0d0e7389 */ /* 0x00006400000c000b */
[----:B01----:R-:W-:Y:S01]  /*3f2a0*/  ENDCOLLECTIVE ;  /* 0x000000000000791b */ /* 0x003fe20003800000 */
.L_x_13499:
        /* <DEDUP_REMOVED lines=13> */
.L_x_13500:
[----:B------:R-:W-:Y:S02]  /*3f380*/  IMAD.MOV.U32 R13, RZ, RZ, R9 ;  /* 0x000000ffff0d7224 */ /* 0x000fe400078e0009 */
[----:B------:R-:W-:Y:S01]  /*3f390*/  IMAD.MOV.U32 R12, RZ, RZ, 0x3 ;  /* 0x00000003ff0c7424 */ /* 0x000fe200078e00ff */
[----:B------:R-:W-:-:S13]  /*3f3a0*/  IADD3 R2, P0, R14, R0, RZ ;  /* 0x000000000e027210 */ /* 0x000fda0007f1e0ff */
[----:B------:R-:W-:Y:S05]  /*3f3b0*/  WARPSYNC.COLLECTIVE R15, `(.L_x_13501) ;  /* 0x000000000f087348 */ /* 0x000fea0003c00000 */
[----:B------:R0:W1:Y:S02]  /*3f3c0*/  SHFL.IDX P6, R14, R13, R12, R11 ;  /* 0x0000000c0d0e7389 */ /* 0x00006400000c000b */
[----:B01----:R-:W-:Y:S01]  /*3f3d0*/  ENDCOLLECTIVE ;  /* 0x000000000000791b */ /* 0x003fe20003800000 */
.L_x_13501:
        /* <DEDUP_REMOVED lines=13> */
.L_x_13502:
[----:B------:R-:W-:Y:S02]  /*3f4b0*/  IMAD.MOV.U32 R13, RZ, RZ, R9 ;  /* 0x000000ffff0d7224 */ /* 0x000fe400078e0009 */
[----:B------:R-:W-:Y:S01]  /*3f4c0*/  IMAD.MOV.U32 R12, RZ, RZ, 0x4 ;  /* 0x00000004ff0c7424 */ /* 0x000fe200078e00ff */
[----:B------:R-:W-:-:S13]  /*3f4d0*/  IADD3 R2, P0, R14, R0, RZ ;  /* 0x000000000e027210 */ /* 0x000fda0007f1e0ff */
[----:B------:R-:W-:Y:S05]  /*3f4e0*/  WARPSYNC.COLLECTIVE R15, `(.L_x_13503) ;  /* 0x000000000f087348 */ /* 0x000fea0003c00000 */
[----:B------:R0:W1:Y:S02]  /*3f4f0*/  SHFL.IDX P6, R14, R13, R12, R11 ;  /* 0x0000000c0d0e7389 */ /* 0x00006400000c000b */
[----:B01----:R-:W-:Y:S01]  /*3f500*/  ENDCOLLECTIVE ;  /* 0x000000000000791b */ /* 0x003fe20003800000 */
.L_x_13503:
        /* <DEDUP_REMOVED lines=13> */
.L_x_13504:
[----:B------:R-:W-:Y:S02]  /*3f5e0*/  IMAD.MOV.U32 R13, RZ, RZ, R9 ;  /* 0x000000ffff0d7224 */ /* 0x000fe400078e0009 */
[----:B------:R-:W-:Y:S01]  /*3f5f0*/  IMAD.MOV.U32 R12, RZ, RZ, 0x5 ;  /* 0x00000005ff0c7424 */ /* 0x000fe200078e00ff */
[----:B------:R-:W-:-:S13]  /*3f600*/  IADD3 R2, P0, R14, R0, RZ ;  /* 0x000000000e027210 */ /* 0x000fda0007f1e0ff */
[----:B------:R-:W-:Y:S05]  /*3f610*/  WARPSYNC.COLLECTIVE R15, `(.L_x_13505) ;  /* 0x000000000f087348 */ /* 0x000fea0003c00000 */
[----:B------:R0:W1:Y:S02]  /*3f620*/  SHFL.IDX P6, R14, R13, R12, R11 ;  /* 0x0000000c0d0e7389 */ /* 0x00006400000c000b */
[----:B01----:R-:W-:Y:S01]  /*3f630*/  ENDCOLLECTIVE ;  /* 0x000000000000791b */ /* 0x003fe20003800000 */
.L_x_13505:
        /* <DEDUP_REMOVED lines=13> */
.L_x_13506:
[----:B------:R-:W-:Y:S05]  /*3f710*/  BRA `(.L_x_13507) ;  /* 0xffffff8c00907947 */ /* 0x000fea000383ffff */
.L_x_13284:
[----:B------:R-:W-:Y:S01]  /*3f720*/  BSSY B0, `(.L_x_13508) ;  /* 0x0000008000007945 */ /* 0x000fe20003800000 */
[----:B------:R-:W-:Y:S02]  /*3f730*/  IMAD.MOV.U32 R13, RZ, RZ, R16 ;  /* 0x000000ffff0d7224 */ /* 0x000fe400078e0010 */
[----:B0-----:R-:W-:Y:S02]  /*3f740*/  IMAD.MOV.U32 R12, RZ, RZ, RZ ;  /* 0x000000ffff0c7224 */ /* 0x001fe400078e00ff */
[----:B------:R-:W-:Y:S02]  /*3f750*/  IMAD.MOV.U32 R11, RZ, RZ, 0x1f ;  /* 0x0000001fff0b7424 */ /* 0x000fe400078e00ff */
[----:B------:R-:W-:-:S07]  /*3f760*/  IMAD.MOV.U32 R15, RZ, RZ, -0x1 ;  /* 0xffffffffff0f7424 */ /* 0x000fce00078e00ff */
[----:B-123--:R-:W-:Y:S05]  /*3f770*/  WARPSYNC.COLLECTIVE R15, `(.L_x_13509) ;  /* 0x000000000f087348 */ /* 0x00efea0003c00000 */
[----:B------:R0:W4:Y:S02]  /*3f780*/  SHFL.IDX P6, R14, R13, R12, R11 ;  /* 0x0000000c0d0e7389 */ /* 0x00012400000c000b */
[----:B01234-:R-:W-:Y:S01]  /*3f790*/  ENDCOLLECTIVE ;  /* 0x000000000000791b */ /* 0x01ffe20003800000 */
.L_x_13509:
[----:B------:R-:W-:Y:S05]  /*3f7a0*/  BSYNC B0 ;  /* 0x0000000000007941 */ /* 0x000fea0003800000 */
.L_x_13508:
        /* <DEDUP_REMOVED lines=9> */
.L_x_13510:
        /* <DEDUP_REMOVED lines=24> */
.L_x_13511:
[----:B------:R-:W-:Y:S01]  /*3f9c0*/  IMAD.MOV.U32 R12, RZ, RZ, 0x2 ;  /* 0x00000002ff0c7424 */ /* 0x000fe200078e00ff */
[----:B------:R-:W-:-:S05]  /*3f9d0*/  SEL R14, R14, RZ, P1 ;  /* 0x000000ff0e0e7207 */ /* 0x000fca0000800000 */
[----:B------:R-:W-:-:S04]  /*3f9e0*/  IMAD.IADD R5, R13, 0x1, R14 ;  /* 0x000000010d057824 */ /* 0x000fc800078e020e */
[----:B------:R-:W-:-:S07]  /*3f9f0*/  IMAD.MOV.U32 R13, RZ, RZ, R5 ;  /* 0x000000ffff0d7224 */ /* 0x000fce00078e0005 */
[----:B------:R-:W-:Y:S05]  /*3fa00*/  WARPSYNC.COLLECTIVE R15, `(.L_x_13512) ;  /* 0x000000000f087348 */ /* 0x000fea0003c00000 */
[----:B------:R0:W1:Y:S02]  /*3fa10*/  SHFL.UP P6, R14, R13, R12, R11 ;  /* 0x0400000c0d0e7389 */ /* 0x00006400000c000b */
[----:B01----:R-:W-:Y:S01]  /*3fa20*/  ENDCOLLECTIVE ;  /* 0x000000000000791b */ /* 0x003fe20003800000 */
.L_x_13512:
[----:B------:R-:W-:Y:S01]  /*3fa30*/  IMAD.MOV.U32 R12, RZ, RZ, 0x4 ;  /* 0x00000004ff0c7424 */ /* 0x000fe200078e00ff */
[----:B------:R-:W-:-:S05]  /*3fa40*/  SEL R2, R14, RZ, P2 ;  /* 0x000000ff0e027207 */ /* 0x000fca0001000000 */
[----:B------:R-:W-:-:S04]  /*3fa50*/  IMAD.IADD R2, R5, 0x1, R2 ;  /* 0x0000000105027824 */ /* 0x000fc800078e0202 */
[----:B------:R-:W-:-:S07]  /*3fa60*/  IMAD.MOV.U32 R13, RZ, RZ, R2 ;  /* 0x000000ffff0d7224 */ /* 0x000fce00078e0002 */
[----:B------:R-:W-:Y:S05]  /*3fa70*/  WARPSYNC.COLLECTIVE R15, `(.L_x_13513) ;  /* 0x000000000f087348 */ /* 0x000fea0003c00000 */
[----:B------:R0:W1:Y:S02]  /*3fa80*/  SHFL.UP P6, R14, R13, R12, R11 ;  /* 0x0400000c0d0e7389 */ /* 0x00006400000c000b */
[----:B01----:R-:W-:Y:S01]  /*3fa90*/  ENDCOLLECTIVE ;  /* 0x000000000000791b */ /* 0x003fe20003800000 */
.L_x_13513:
[----:B------:R-:W-:Y:S01]  /*3faa0*/  IMAD.MOV.U32 R12, RZ, RZ, 0x8 ;  /* 0x00000008ff0c7424 */ /* 0x000fe200078e00ff */
[----:B------:R-:W-:-:S05]  /*3fab0*/  SEL R3, R14, RZ, P3 ;  /* 0x000000ff0e037207 */ /* 0x000fca0001800000 */
[----:B------:R-:W-:-:S04]  /*3fac0*/  IMAD.IADD R3, R2, 0x1, R3 ;  /* 0x0000000102037824 */ /* 0x000fc800078e0203 */
[----:B------:R-:W-:-:S07]  /*3fad0*/  IMAD.MOV.U32 R13, RZ, RZ, R3 ;  /* 0x000000ffff0d7224 */ /* 0x000fce00078e0003 */
[----:B------:R-:W-:Y:S05]  /*3fae0*/  WARPSYNC.COLLECTIVE R15, `(.L_x_13514) ;  /* 0x000000000f087348 */ /* 0x000fea0003c00000 */
[----:B------:R0:W1:Y:S02]  /*3faf0*/  SHFL.UP P6, R14, R13, R12, R11 ;  /* 0x0400000c0d0e7389 */ /* 0x00006400000c000b */
[----:B01----:R-:W-:Y:S01]  /*3fb00*/  ENDCOLLECTIVE ;  /* 0x000000000000791b */ /* 0x003fe20003800000 */
.L_x_13514:
[----:B------:R-:W-:Y:S01]  /*3fb10*/  IMAD.MOV.U32 R12, RZ, RZ, 0x10 ;  /* 0x00000010ff0c7424 */ /* 0x000fe200078e00ff */
[----:B------:R-:W-:-:S05]  /*3fb20*/  SEL R14, R14, RZ, P4 ;  /* 0x000000ff0e0e7207 */ /* 0x000fca0002000000 */
[----:B------:R-:W-:-:S04]  /*3fb30*/  IMAD.IADD R5, R3, 0x1, R14 ;  /* 0x0000000103057824 */ /* 0x000fc800078e020e */
[----:B------:R-:W-:-:S07]  /*3fb40*/  IMAD.MOV.U32 R13, RZ, RZ, R5 ;  /* 0x000000ffff0d7224 */ /* 0x000fce00078e0005 */
[----:B------:R-:W-:Y:S05]  /*3fb50*/  WARPSYNC.COLLECTIVE R15, `(.L_x_13515) ;  /* 0x000000000f087348 */ /* 0x000fea0003c00000 */
[----:B------:R0:W1:Y:S02]  /*3fb60*/  SHFL.UP P6, R14, R13, R12, R11 ;  /* 0x0400000c0d0e7389 */ /* 0x00006400000c000b */
[----:B01----:R-:W-:Y:S01]  /*3fb70*/  ENDCOLLECTIVE ;  /* 0x000000000000791b */ /* 0x003fe20003800000 */
.L_x_13515:
        /* <DEDUP_REMOVED lines=8> */
.L_x_13516:
[----:B------:R-:W-:Y:S05]  /*3fc00*/  BRA `(.L_x_13517) ;  /* 0xffffff8c00f07947 */ /* 0x000fea000383ffff */
.L_x_13287:
[----:B------:R-:W-:Y:S01]  /*3fc10*/  BSSY B0, `(.L_x_13518) ;  /* 0x0000007000007945 */ /* 0x000fe20003800000 */
[----:B------:R-:W-:Y:S02]  /*3fc20*/  IMAD.MOV.U32 R12, RZ, RZ, 0x1 ;  /* 0x00000001ff0c7424 */ /* 0x000fe400078e00ff */
[----:B------:R-:W-:Y:S02]  /*3fc30*/  IMAD.MOV.U32 R11, RZ, RZ, RZ ;  /* 0x000000ffff0b7224 */ /* 0x000fe400078e00ff */
[----:B------:R-:W-:-:S07]  /*3fc40*/  IMAD.MOV.U32 R15, RZ, RZ, -0x1 ;  /* 0xffffffffff0f7424 */ /* 0x000fce00078e00ff */
[----:B------:R-:W-:Y:S05]  /*3fc50*/  WARPSYNC.COLLECTIVE R15, `(.L_x_13519) ;  /* 0x000000000f087348 */ /* 0x000fea0003c00000 */
[----:B------:R0:W1:Y:S02]  /*3fc60*/  SHFL.UP P6, R14, R13, R12, R11 ;  /* 0x0400000c0d0e7389 */ /* 0x00006400000c000b */
[----:B01----:R-:W-:Y:S01]  /*3fc70*/  ENDCOLLECTIVE ;  /* 0x000000000000791b */ /* 0x003fe20003800000 */
.L_x_13519:
[----:B------:R-:W-:Y:S05]  /*3fc80*/  BSYNC B0 ;  /* 0x0000000000007941 */ /* 0x000fea0003800000 */
.L_x_13518:
        /* <DEDUP_REMOVED lines=8> */
.L_x_13520:
[----:B------:R-:W-:Y:S01]  /*3fd10*/  IMAD.MOV.U32 R12, RZ, RZ, 0x4 ;  /* 0x00000004ff0c7424 */ /* 0x000fe200078e00ff */
[----:B------:R-:W-:-:S05]  /*3fd20*/  SEL R2, R14, RZ, P2 ;  /* 0x000000ff0e027207 */ /* 0x000fca0001000000 */
[----:B------:R-:W-:-:S04]  /*3fd30*/  IMAD.IADD R2, R13, 0x1, R2 ;  /* 0x000000010d027824 */ /* 0x000fc800078e0202 */
[----:B------:R-:W-:-:S07]  /*3fd40*/  IMAD.MOV.U32 R13, RZ, RZ, R2 ;  /* 0x000000ffff0d7224 */ /* 0x000fce00078e0002 */
[----:B------:R-:W-:Y:S05]  /*3fd50*/  WARPSYNC.COLLECTIVE R15, `(.L_x_13521) ;  /* 0x000000000f087348 */ /* 0x000fea0003c00000 */
[----:B------:R0:W1:Y:S02]  /*3fd60*/  SHFL.UP P6, R14, R13, R12, R11 ;  /* 0x0400000c0d0e7389 */ /* 0x00006400000c000b */
[----:B01----:R-:W-:Y:S01]  /*3fd70*/  ENDCOLLECTIVE ;  /* 0x000000000000791b */ /* 0x003fe20003800000 */
.L_x_13521:
[----:B------:R-:W-:Y:S01]  /*3fd80*/  IMAD.MOV.U32 R12, RZ, RZ, 0x8 ;  /* 0x00000008ff0c7424 */ /* 0x000fe200078e00ff */
[----:B------:R-:W-:-:S05]  /*3fd90*/  SEL R3, R14, RZ, P3 ;  /* 0x000000ff0e037207 */ /* 0x000fca0001800000 */
[----:B------:R-:W-:-:S04]  /*3fda0*/  IMAD.IADD R3, R2, 0x1, R3 ;  /* 0x0000000102037824 */ /* 0x000fc800078e0203 */
[----:B------:R-:W-:-:S07]  /*3fdb0*/  IMAD.MOV.U32 R13, RZ, RZ, R3 ;  /* 0x000000ffff0d7224 */ /* 0x000fce00078e0003 */
[----:B------:R-:W-:Y:S05]  /*3fdc0*/  WARPSYNC.COLLECTIVE R15, `(.L_x_13522) ;  /* 0x000000000f087348 */ /* 0x000fea0003c00000 */
[----:B------:R0:W1:Y:S02]  /*3fdd0*/  SHFL.UP P6, R14, R13, R12, R11 ;  /* 0x0400000c0d0e7389 */ /* 0x00006400000c000b */
[----:B01----:R-:W-:Y:S01]  /*3fde0*/  ENDCOLLECTIVE ;  /* 0x000000000000791b */ /* 0x003fe20003800000 */
.L_x_13522:
[----:B------:R-:W-:Y:S01]  /*3fdf0*/  IMAD.MOV.U32 R12, RZ, RZ, 0x10 ;  /* 0x00000010ff0c7424 */ /* 0x000fe200078e00ff */
[----:B------:R-:W-:-:S05]  /*3fe00*/  SEL R14, R14, RZ, P4 ;  /* 0x000000ff0e0e7207 */ /* 0x000fca0002000000 */
[----:B------:R-:W-:-:S04]  /*3fe10*/  IMAD.IADD R5, R3, 0x1, R14 ;  /* 0x0000000103057824 */ /* 0x000fc800078e020e */
[----:B------:R-:W-:-:S07]  /*3fe20*/  IMAD.MOV.U32 R13, RZ, RZ, R5 ;  /* 0x000000ffff0d7224 */ /* 0x000fce00078e0005 */
[----:B------:R-:W-:Y:S05]  /*3fe30*/  WARPSYNC.COLLECTIVE R15, `(.L_x_13523) ;  /* 0x000000000f087348 */ /* 0x000fea0003c00000 */
[----:B------:R0:W1:Y:S02]  /*3fe40*/  SHFL.UP P6, R14, R13, R12, R11 ;  /* 0x0400000c0d0e7389 */ /* 0x00006400000c000b */
[----:B01----:R-:W-:Y:S01]  /*3fe50*/  ENDCOLLECTIVE ;  /* 0x000000000000791b */ /* 0x003fe20003800000 */
.L_x_13523:
        /* <DEDUP_REMOVED lines=8> */
.L_x_13524:
[----:B------:R-:W-:Y:S05]  /*3fee0*/  BRA `(.L_x_13525) ;  /* 0xffffff8c00dc7947 */ /* 0x000fea000383ffff */
.L_x_13289:
[----:B------:R-:W-:Y:S01]  /*3fef0*/  BSSY B0, `(.L_x_13526) ;  /* 0x0000006000007945 */ /* 0x000fe20003800000 */
[----:B------:R-:W-:Y:S01]  /*3ff00*/  PLOP3.LUT P6, PT, P6, PT, PT, 0x8, 0x0 ;  /* 0x000000000000781c */ /* 0x000fe200037ce170 */
[----:B------:R-:W-:-:S12]  /*3ff10*/  IMAD.MOV.U32 R15, RZ, RZ, -0x1 ;  /* 0xffffffffff0f7424 */ /* 0x000fd800078e00ff */
[----:B0-----:R-:W-:Y:S05]  /*3ff20*/  WARPSYNC.COLLECTIVE R15, `(.L_x_13527) ;  /* 0x000000000f087348 */ /* 0x001fea0003c00000 */
[----:B------:R-:W-:Y:S01]  /*3ff30*/  VOTE.ANY R14, PT, P6 ;  /* 0x00000000000e7806 */ /* 0x000fe200030e0100 */
[----:B0-----:R-:W-:Y:S06]  /*3ff40*/  ENDCOLLECTIVE ;  /* 0x000000000000791b */ /* 0x001fec0003800000 */
.L_x_13527:
[----:B------:R-:W-:Y:S05]  /*3ff50*/  BSYNC B0 ;  /* 0x0000000000007941 */ /* 0x000fea0003800000 */
.L_x_13526:
        /* <DEDUP_REMOVED lines=8> */
.L_x_13528:
[----:B------:R-:W-:Y:S02]  /*3ffe0*/  IMAD.IADD R19, R12, 0x1, R19 ;  /* 0x000000010c137824 */ /* 0x000fe400078e0213 */
[----:B------:R-:W-:Y:S02]  /*3fff0*/  IMAD.MOV.U32 R13, RZ, RZ, R4 ;  /* 0x000000ffff0d7224 */ /* 0x000fe400078e0004 */
[----:B------:R-:W-:-:S07]  /*40000*/  IMAD.MOV.U32 R17, RZ, RZ, R14 ;  /* 0x000000ffff117224 */ /* 0x000fce00078e000e */
[----:B------:R-:W-:Y:S05]  /*40010*/  WARPSYNC.COLLECTIVE R15, `(.L_x_13529) ;  /* 0x000000000f087348 */ /* 0x000fea0003c00000 */
[----:B------:R0:W1:Y:S02]  /*40020*/  SHFL.IDX P6, R14, R13, R12, R11 ;  /* 0x0000000c0d0e7389 */ /* 0x00006400000c000b */
[----:B01----:R-:W-:Y:S01]  /*40030*/  ENDCOLLECTIVE ;  /* 0x000000000000791b */ /* 0x003fe20003800000 */
.L_x_13529:
[----:B------:R-:W-:Y:S01]  /*40040*/  IMAD.MOV.U32 R4, RZ, RZ, R14 ;  /* 0x000000ffff047224 */ /* 0x000fe200078e000e */
[----:B------:R-:W-:Y:S06]  /*40050*/  BRA `(.L_x_13530) ;  /* 0xffffff8c00c07947 */ /* 0x000fec000383ffff */
.L_x_13291:
[----:B------:R-:W-:Y:S01]  /*40060*/  BSSY B0, `(.L_x_13531) ;  /* 0x0000007000007945 */ /* 0x000fe20003800000 */
[----:B------:R-:W-:Y:S02]  /*40070*/  IMAD.MOV.U32 R13, RZ, RZ, R2 ;  /* 0x000000ffff0d7224 */ /* 0x000fe400078e0002 */
[----:B------:R-:W-:Y:S02]  /*40080*/  IMAD.MOV.U32 R11, RZ, RZ, 0x1f ;  /* 0x0000001fff0b7424 */ /* 0x000fe400078e00ff */
[----:B------:R-:W-:-:S07]  /*40090*/  IMAD.MOV.U32 R15, RZ, RZ, -0x1 ;  /* 0xffffffffff0f7424 */ /* 0x000fce00078e00ff */
[----:B0-23--:R-:W-:Y:S05]  /*400a0*/  WARPSYNC.COLLECTIVE R15, `(.L_x_13532) ;  /* 0x000000000f087348 */ /* 0x00dfea0003c00000 */
[----:B------:R1:W4:Y:S02]  /*400b0*/  SHFL.IDX P6, R14, R13, R12, R11 ;  /* 0x0000000c0d0e7389 */ /* 0x00032400000c000b */
[----:B01234-:R-:W-:Y:S01]  /*400c0*/  ENDCOLLECTIVE ;  /* 0x000000000000791b */ /* 0x01ffe20003800000 */
.L_x_13532:
[----:B------:R-:W-:Y:S05]  /*400d0*/  BSYNC B0 ;  /* 0x0000000000007941 */ /* 0x000fea0003800000 */
.L_x_13531:
[----:B------:R-:W-:Y:S01]  /*400e0*/  IMAD.MOV.U32 R6, RZ, RZ, R14 ;  /* 0x000000ffff067224 */ /* 0x000fe200078e000e */
[----:B------:R-:W-:Y:S06]  /*400f0*/  BRA `(.L_x_13290) ;  /* 0xffffff8c00b07947 */ /* 0x000fec000383ffff */
.L_x_13297:
[----:B0-----:R0:W1:Y:S02]  /*40100*/  SYNCS.PHASECHK.TRANS64.TRYWAIT P0, [R5+URZ+0x32420], R0 ;  /* 0x03242000050075a7 */ /* 0x001064000800017f */
[----:B-1----:R-:W-:Y:S05]  /*40110*/  @!P0 NANOSLEEP.SYNCS 0x989680 ;  /* 0x009896800000895d */ /* 0x002fea0003900000 */
[----:B------:R-:W1:Y:S02]  /*40120*/  @!P0 SYNCS.PHASECHK.TRANS64 P0, [R5+URZ+0x32420], R0 ;  /* 0x03242000050085a7 */ /* 0x000e64000800007f */
[----:B-1----:R-:W-:Y:S05]  /*40130*/  @!P0 BRA `(.L_x_13297) ;  /* 0xfffffffc00f08947 */ /* 0x002fea000383ffff */
[----:B------:R-:W-:Y:S05]  /*40140*/  BRA `(.L_x_13533) ;  /* 0xffffff9800087947 */ /* 0x000fea000383ffff */
.L_x_13298:
        /* <DEDUP_REMOVED lines=11> */
.L_x_13535:
[----:B------:R-:W-:Y:S05]  /*40200*/  BSYNC B0 ;  /* 0x0000000000007941 */ /* 0x000fea0003800000 */
.L_x_13534:
[----:B------:R-:W-:Y:S05]  /*40210*/  BRA `(.L_x_13536) ;  /* 0xffffff9400f07947 */ /* 0x000fea000383ffff */
.L_x_13299:
[----:B------:R-:W-:Y:S01]  /*40220*/  BSSY B0, `(.L_x_13537) ;  /* 0x0000006000007945 */ /* 0x000fe20003800000 */
[----:B------:R-:W-:-:S07]  /*40230*/  IMAD.MOV.U32 R15, RZ, RZ, -0x1 ;  /* 0xffffffffff0f7424 */ /* 0x000fce00078e00ff */
[----:B0-234-:R-:W-:Y:S05]  /*40240*/  WARPSYNC.COLLECTIVE R15, `(.L_x_13538) ;  /* 0x000000000f0c7348 */ /* 0x01dfea0003c00000 */
[----:B------:R-:W-:Y:S02]  /*40250*/  ELECT P6, UR62, PT ;  /* 0x00000000003e782f */ /* 0x000fe400038c0000 */
[----:B------:R-:W-:Y:S01]  /*40260*/  MOV R14, UR62 ;  /* 0x0000003e000e7c02 */ /* 0x000fe20008000f00 */
[----:B0-234-:R-:W-:Y:S10]  /*40270*/  ENDCOLLECTIVE ;  /* 0x000000000000791b */ /* 0x01dff40003800000 */
.L_x_13538:
[----:B------:R-:W-:Y:S05]  /*40280*/  BSYNC B0 ;  /* 0x0000000000007941 */ /* 0x000fea0003800000 */
.L_x_13537:
[----:B------:R-:W-:Y:S05]  /*40290*/  BRA `(.L_x_13539) ;  /* 0xffffff9400e47947 */ /* 0x000fea000383ffff */
.L_x_13301:
[----:B0-----:R0:W1:Y:S02]  /*402a0*/  SYNCS.PHASECHK.TRANS64.TRYWAIT P1, [R3+URZ+0x32440], R2 ;  /* 0x03244002030075a7 */ /* 0x001064000802017f */
[----:B-1----:R-:W-:Y:S05]  /*402b0*/  @!P1 NANOSLEEP.SYNCS 0x989680 ;  /* 0x009896800000995d */ /* 0x002fea0003900000 */
[----:B------:R-:W1:Y:S02]  /*402c0*/  @!P1 SYNCS.PHASECHK.TRANS64 P1, [R3+URZ+0x32440], R2 ;  /* 0x03244002030095a7 */ /* 0x000e64000802007f */
[----:B-1----:R-:W-:Y:S05]  /*402d0*/  @!P1 BRA `(.L_x_13301) ;  /* 0xfffffffc00f09947 */ /* 0x002fea000383ffff */
[----:B------:R-:W-:Y:S05]  /*402e0*/  BRA `(.L_x_13540) ;  /* 0xffffff9800047947 */ /* 0x000fea000383ffff */
.L_x_13303:
[----:B-1----:R1:W0:Y:S02]  /*402f0*/  SYNCS.PHASECHK.TRANS64.TRYWAIT P1, [R25+URZ+0x32440], R0 ;  /* 0x03244000190075a7 */ /* 0x002224000802017f */
[----:B0-----:R-:W-:Y:S05]  /*40300*/  @!P1 NANOSLEEP.SYNCS 0x989680 ;  /* 0x009896800000995d */ /* 0x001fea0003900000 */
[----:B------:R-:W0:Y:S02]  /*40310*/  @!P1 SYNCS.PHASECHK.TRANS64 P1, [R25+URZ+0x32440], R0 ;  /* 0x03244000190095a7 */ /* 0x000e24000802007f */
[----:B0-----:R-:W-:Y:S05]  /*40320*/  @!P1 BRA `(.L_x_13303) ;  /* 0xfffffffc00f09947 */ /* 0x001fea000383ffff */
[----:B------:R-:W-:Y:S05]  /*40330*/  BRA `(.L_x_13541) ;  /* 0xffffff9800107947 */ /* 0x000fea000383ffff */
.L_x_13305:
[----:B------:R0:W0:Y:S02]  /*40340*/  SYNCS.PHASECHK.TRANS64.TRYWAIT P1, [R3+URZ+0x32460], R2 ;  /* 0x03246002030075a7 */ /* 0x000024000802017f */
[----:B0-----:R-:W-:Y:S05]  /*40350*/  @!P1 NANOSLEEP.SYNCS 0x989680 ;  /* 0x009896800000995d */ /* 0x001fea0003900000 */
[----:B------:R-:W0:Y:S02]  /*40360*/  @!P1 SYNCS.PHASECHK.TRANS64 P1, [R3+URZ+0x32460], R2 ;  /* 0x03246002030095a7 */ /* 0x000e24000802007f */
[----:B0-----:R-:W-:Y:S05]  /*40370*/  @!P1 BRA `(.L_x_13305) ;  /* 0xfffffffc00f09947 */ /* 0x001fea000383ffff */
[----:B------:R-:W-:Y:S05]  /*40380*/  BRA `(.L_x_13542) ;  /* 0xffffff98000c7947 */ /* 0x000fea000383ffff */
        .type           $_ZN7cutlass13device_kernelIN5flash11enable_sm90INS1_16FlashAttnFwdSm90INS1_25CollectiveMainloopFwdSm90ILi2EN4cute5tupleIJNS5_1CILi1EEES8_S8_EEENS6_IJNS7_ILi128EEENS7_ILi96EEENS7_ILi64EEEEEELi256ENS_10bfloat16_tEfNS_4arch4Sm90ELb0ELb1ELb0ELb1ELb1ELb1ELb1ELb1ELb0ELb1ELb1ELb0EEENS1_21CollectiveEpilogueFwdINS6_IJSA_NS7_ILi256EEESB_EEES9_SE_SG_Li256ELb1ELb1ELb1ELb0EEENS1_36VarlenDynamicPersistentTileSchedulerILi128ELi96ELi256ELi128ELb1ELb1ELb1ELb1ELb0ELb1EEEEEEEEEvNT_6ParamsE$_ZZN5flash25CollectiveMainloopFwdSm90ILi2EN4cute5tupleIJNS1_1CILi1EEES4_S4_EEENS2_IJNS3_ILi128EEENS3_ILi96EEENS3_ILi64EEEEEELi256EN7cutlass10bfloat16_tEfNSA_4arch4Sm90ELb0ELb1ELb0ELb1ELb1ELb1ELb1ELb1ELb0ELb1ELb1ELb0EE3mmaINS_16FlashAttnFwdSm90ISE_NS_21CollectiveEpilogueFwdINS2_IJS6_NS3_ILi256EEES7_EEES5_SB_SD_Li256ELb1ELb1ELb1ELb0EEENS_36VarlenDynamicPersistentTileSchedulerILi128ELi96ELi256ELi128ELb1ELb1ELb1ELb1ELb0ELb1EEEE13SharedStorageENS1_6TensorINS1_11ArrayEngineIfLm128EEENS1_6LayoutINS2_IJNS2_IJNS3_ILi2EEEST_NS3_ILi32EEEEEES4_S4_EEENS2_IJNS2_IJS4_ST_NS3_ILi4EEEEEENS3_ILi0EEESZ_EEEEEEENS_7SoftmaxILi2ELi0EEEEEbRKNSE_6ParamsENSA_13PipelineAsyncILi2EEES19_RNSA_13PipelineStateILj2EEERT0_RT1_iRiRKNS_16SeqlenInfoQKNewKILb1ELb1EEENS2_IJiiiiEEERT_ENKUliT_T0_T1_E_clIZSF_ISO_S12_S14_EbS17_S19_S19_S1C_S1E_S1G_iS1H_S1L_S1M_S1O_EUlRS1P_iE0_NS3_ILb1EEES1W_EEDaiS1P_S1Q_S1R_,@function
        .size           $_ZN7cutlass13device_kernelIN5flash11enable_sm90INS1_16FlashAttnFwdSm90INS1_25CollectiveMainloopFwdSm90ILi2EN4cute5tupleIJNS5_1CILi1EEES8_S8_EEENS6_IJNS7_ILi128EEENS7_ILi96EEENS7_ILi64EEEEEELi256ENS_10bfloat16_tEfNS_4arch4Sm90ELb0ELb1ELb0ELb1ELb1ELb1ELb1ELb1ELb0ELb1ELb1ELb0EEENS1_21CollectiveEpilogueFwdINS6_IJSA_NS7_ILi256EEESB_EEES9_SE_SG_Li256ELb1ELb1ELb1ELb0EEENS1_36VarlenDynamicPersistentTileSchedulerILi128ELi96ELi256ELi128ELb1ELb1ELb1ELb1ELb0ELb1EEEEEEEEEvNT_6ParamsE$_ZZN5flash25CollectiveMainloopFwdSm90ILi2EN4cute5tupleIJNS1_1CILi1EEES4_S4_EEENS2_IJNS3_ILi128EEENS3_ILi96EEENS3_ILi64EEEEEELi256EN7cutlass10bfloat16_tEfNSA_4arch4Sm90ELb0ELb1ELb0ELb1ELb1ELb1ELb1ELb1ELb0ELb1ELb1ELb0EE3mmaINS_16FlashAttnFwdSm90ISE_NS_21CollectiveEpilogueFwdINS2_IJS6_NS3_ILi256EEES7_EEES5_SB_SD_Li256ELb1ELb1ELb1ELb0EEENS_36VarlenDynamicPersistentTileSchedulerILi128ELi96ELi256ELi128ELb1ELb1ELb1ELb1ELb0ELb1EEEE13SharedStorageENS1_6TensorINS1_11ArrayEngineIfLm128EEENS1_6LayoutINS2_IJNS2_IJNS3_ILi2EEEST_NS3_ILi32EEEEEES4_S4_EEENS2_IJNS2_IJS4_ST_NS3_ILi4EEEEEENS3_ILi0EEESZ_EEEEEEENS_7SoftmaxILi2ELi0EEEEEbRKNSE_6ParamsENSA_13PipelineAsyncILi2EEES19_RNSA_13PipelineStateILj2EEERT0_RT1_iRiRKNS_16SeqlenInfoQKNewKILb1ELb1EEENS2_IJiiiiEEERT_ENKUliT_T0_T1_E_clIZSF_ISO_S12_S14_EbS17_S19_S19_S1C_S1E_S1G_iS1H_S1L_S1M_S1O_EUlRS1P_iE0_NS3_ILb1EEES1W_EEDaiS1P_S1Q_S1R_,(.L_x_15675 - $_ZN7cutlass13device_kernelIN5flash11enable_sm90INS1_16FlashAttnFwdSm90INS1_25CollectiveMainloopFwdSm90ILi2EN4cute5tupleIJNS5_1CILi1EEES8_S8_EEENS6_IJNS7_ILi128EEENS7_ILi96EEENS7_ILi64EEEEEELi256ENS_10bfloat16_tEfNS_4arch4Sm90ELb0ELb1ELb0ELb1ELb1ELb1ELb1ELb1ELb0ELb1ELb1ELb0EEENS1_21CollectiveEpilogueFwdINS6_IJSA_NS7_ILi256EEESB_EEES9_SE_SG_Li256ELb1ELb1ELb1ELb0EEENS1_36VarlenDynamicPersistentTileSchedulerILi128ELi96ELi256ELi128ELb1ELb1ELb1ELb1ELb0ELb1EEEEEEEEEvNT_6ParamsE$_ZZN5flash25CollectiveMainloopFwdSm90ILi2EN4cute5tupleIJNS1_1CILi1EEES4_S4_EEENS2_IJNS3_ILi128EEENS3_ILi96EEENS3_ILi64EEEEEELi256EN7cutlass10bfloat16_tEfNSA_4arch4Sm90ELb0ELb1ELb0ELb1ELb1ELb1ELb1ELb1ELb0ELb1ELb1ELb0EE3mmaINS_16FlashAttnFwdSm90ISE_NS_21CollectiveEpilogueFwdINS2_IJS6_NS3_ILi256EEES7_EEES5_SB_SD_Li256ELb1ELb1ELb1ELb0EEENS_36VarlenDynamicPersistentTileSchedulerILi128ELi96ELi256ELi128ELb1ELb1ELb1ELb1ELb0ELb1EEEE13SharedStorageENS1_6TensorINS1_11ArrayEngineIfLm128EEENS1_6LayoutINS2_IJNS2_IJNS3_ILi2EEEST_NS3_ILi32EEEEEES4_S4_EEENS2_IJNS2_IJS4_ST_NS3_ILi4EEEEEENS3_ILi0EEESZ_EEEEEEENS_7SoftmaxILi2ELi0EEEEEbRKNSE_6ParamsENSA_13PipelineAsyncILi2EEES19_RNSA_13PipelineStateILj2EEERT0_RT1_iRiRKNS_16SeqlenInfoQKNewKILb1ELb1EEENS2_IJiiiiEEERT_ENKUliT_T0_T1_E_clIZSF_ISO_S12_S14_EbS17_S19_S19_S1C_S1E_S1G_iS1H_S1L_S1M_S1O_EUlRS1P_iE0_NS3_ILb1EEES1W_EEDaiS1P_S1Q_S1R_)
$_ZN7cutlass13device_kernelIN5flash11enable_sm90INS1_16FlashAttnFwdSm90INS1_25CollectiveMainloopFwdSm90ILi2EN4cute5tupleIJNS5_1CILi1EEES8_S8_EEENS6_IJNS7_ILi128EEENS7_ILi96EEENS7_ILi64EEEEEELi256ENS_10bfloat16_tEfNS_4arch4Sm90ELb0ELb1ELb0ELb1ELb1ELb1ELb1ELb1ELb0ELb1ELb1ELb0EEENS1_21CollectiveEpilogueFwdINS6_IJSA_NS7_ILi256EEESB_EEES9_SE_SG_Li256ELb1ELb1ELb1ELb0EEENS1_36VarlenDynamicPersistentTileSchedulerILi128ELi96ELi256ELi128ELb1ELb1ELb1ELb1ELb0ELb1EEEEEEEEEvNT_6ParamsE$_ZZN5flash25CollectiveMainloopFwdSm90ILi2EN4cute5tupleIJNS1_1CILi1EEES4_S4_EEENS2_IJNS3_ILi128EEENS3_ILi96EEENS3_ILi64EEEEEELi256EN7cutlass10bfloat16_tEfNSA_4arch4Sm90ELb0ELb1ELb0ELb1ELb1ELb1ELb1ELb1ELb0ELb1ELb1ELb0EE3mmaINS_16FlashAttnFwdSm90ISE_NS_21CollectiveEpilogueFwdINS2_IJS6_NS3_ILi256EEES7_EEES5_SB_SD_Li256ELb1ELb1ELb1ELb0EEENS_36VarlenDynamicPersistentTileSchedulerILi128ELi96ELi256ELi128ELb1ELb1ELb1ELb1ELb0ELb1EEEE13SharedStorageENS1_6TensorINS1_11ArrayEngineIfLm128EEENS1_6LayoutINS2_IJNS2_IJNS3_ILi2EEEST_NS3_ILi32EEEEEES4_S4_EEENS2_IJNS2_IJS4_ST_NS3_ILi4EEEEEENS3_ILi0EEESZ_EEEEEEENS_7SoftmaxILi2ELi0EEEEEbRKNSE_6ParamsENSA_13PipelineAsyncILi2EEES19_RNSA_13PipelineStateILj2EEERT0_RT1_iRiRKNS_16SeqlenInfoQKNewKILb1ELb1EEENS2_IJiiiiEEERT_ENKUliT_T0_T1_E_clIZSF_ISO_S12_S14_EbS17_S19_S19_S1C_S1E_S1G_iS1H_S1L_S1M_S1O_EUlRS1P_iE0_NS3_ILb1EEES1W_EEDaiS1P_S1Q_S1R_:
[----:B------:R-:W-:Y:S02]  /*40390*/  ULDC UR4, c[0x0][0x20] ;  /* 0x0000080000047ab9 */ /* 0x000fe40000000800 */
        /* <DEDUP_REMOVED lines=14> */
.L_x_13544:
[----:B------:R-:W-:Y:S05]  /*40480*/  BSYNC B0 ;  /* 0x0000000000007941 */ /* 0x000fea0003800000 */
.L_x_13543:
        /* <DEDUP_REMOVED lines=13> */
.L_x_13546:
[----:B------:R-:W-:Y:S05]  /*40560*/  BSYNC B0 ;  /* 0x0000000000007941 */ /* 0x000fea0003800000 */
.L_x_13545:
        /* <DEDUP_REMOVED lines=8> */
.L_x_13548:
[----:B------:R-:W-:Y:S05]  /*405f0*/  BSYNC B0 ;  /* 0x0000000000007941 */ /* 0x000fea0003800000 */
.L_x_13547:
[----:B------:R-:W2:Y:S04]  /*40600*/  LDL.64 R6, [UR4] ;  /* 0x00000004ff067983 */ /* 0x000ea80008100a00 */
[----:B------:R-:W3:Y:S04]  /*40610*/  LDL.64 R2, [UR4+0x28] ;  /* 0x00002804ff027983 */ /* 0x000ee80008100a00 */
[----:B0----5:R-:W4:Y:S04]  /*40620*/  LDL.64 R8, [UR4+0x20] ;  /* 0x00002004ff087983 */ /* 0x021f280008100a00 */
[----:B--2---:R-:W2:Y:S04]  /*40630*/  LD.E R13, desc[UR6][R6.64] ;  /* 0x00000006060d7980 */ /* 0x004ea8000c101900 */
[----:B---3--:R-:W2:Y:S04]  /*40640*/  LD.E.64 R2, desc[UR6][R2.64] ;  /* 0x0000000602027980 */ /* 0x008ea8000c101b00 */
[----:B------:R-:W3:Y:S01]  /*40650*/  LDL.64 R6, [UR4+0x8] ;  /* 0x00000804ff067983 */ /* 0x000ee20008100a00 */
[----:B------:R-:W-:Y:S05]  /*40660*/  WARPSYNC.ALL ;  /* 0x0000000000007948 */ /* 0x000fea0003800000 */
[----:B---3--:R0:W-:Y:S04]  /*40670*/  ST.E desc[UR6][R6.64], RZ ;  /* 0x000000ff06007985 */ /* 0x0081e8000c101906 */
[----:B----4-:R-:W3:Y:S01]  /*40680*/  LD.E.64 R10, desc[UR6][R8.64] ;  /* 0x00000006080a7980 */ /* 0x010ee2000c101b00 */
        /* <DEDUP_REMOVED lines=46> */
[----:B--2---:R-:W2:Y:S04]  /*40970*/  LD.E R10, desc[UR6][R2.64] ;  /* 0x00000006020a7980 */ /* 0x004ea8000c101900 */
[----:B------:R-:W3:Y:S01]  /*40980*/  LDL.64 R2, [UR4+0x30] ;  /* 0x00003004ff027983 */ /* 0x000ee20008100a00 */
        /* <DEDUP_REMOVED lines=8> */
.L_x_13577:
[----:B------:R-:W-:Y:S05]  /*40a10*/  BSYNC B0 ;  /* 0x0000000000007941 */ /* 0x000fea0003800000 */
.L_x_13550:
[----:B------:R-:W0:Y:S04]  /*40a20*/  LDL.64 R2, [UR4+0x40] ;  /* 0x00004004ff027983 */ /* 0x000e280008100a00 */
[----:B------:R-:W2:Y:S04]  /*40a30*/  LDL.64 R6, [UR4] ;  /* 0x00000004ff067983 */ /* 0x000ea80008100a00 */
[----:B0-----:R-:W3:Y:S04]  /*40a40*/  LD.E R8, desc[UR6][R2.64] ;  /* 0x0000000602087980 */ /* 0x001ee8000c101900 */
[----:B--2---:R0:W5:Y:S04]  /*40a50*/  LD.E R10, desc[UR6][R6.64] ;  /* 0x00000006060a7980 */ /* 0x004168000c101900 */
[----:B------:R0:W5:Y:S01]  /*40a60*/  LD.E R11, desc[UR6][R6.64+0x4] ;  /* 0x00000406060b7980 */ /* 0x000162000c101900 */
[----:B------:R-:W-:Y:S01]  /*40a70*/  BSSY B0, `(.L_x_13552) ;  /* 0x0000005000007945 */ /* 0x000fe20003800000 */
[----:B---3--:R-:W-:-:S04]  /*40a80*/  LOP3.LUT R8, R8, 0x1, RZ, 0xfc, !PT ;  /* 0x0000000108087812 */ /* 0x008fc800078efcff */
[----:B------:R-:W-:-:S13]  /*40a90*/  ISETP.NE.AND P0, PT, R8, 0x3, PT ;  /* 0x000000030800780c */ /* 0x000fda0003f05270 */
[----:B0-----:R-:W-:Y:S05]  /*40aa0*/  @!P0 BRA `(.L_x_13553) ;  /* 0x0000000000048947 */ /* 0x001fea0003800000 */
[----:B------:R-:W-:Y:S01]  /*40ab0*/  BPT.TRAP 0x1 ;  /* 0x000000040000795c */ /* 0x000fe20000300000 */
.L_x_13553:
[----:B------:R-:W-:Y:S05]  /*40ac0*/  BSYNC B0 ;  /* 0x0000000000007941 */ /* 0x000fea0003800000 */
.L_x_13552:
        /* <DEDUP_REMOVED lines=13> */
.L_x_13555:
[----:B------:R-:W-:Y:S05]  /*40ba0*/  BSYNC B0 ;  /* 0x0000000000007941 */ /* 0x000fea0003800000 */
.L_x_13554:
        /* <DEDUP_REMOVED lines=8> */
.L_x_13557:
[----:B------:R-:W-:Y:S05]  /*40c30*/  BSYNC B0 ;  /* 0x0000000000007941 */ /* 0x000fea0003800000 */
.L_x_13556:
[----:B------:R-:W2:Y:S04]  /*40c40*/  LDL.64 R2, [UR4] ;  /* 0x00000004ff027983 */ /* 0x000ea80008100a00 */
[----:B------:R-:W3:Y:S04]  /*40c50*/  LDL.64 R10, [UR4+0x58] ;  /* 0x00005804ff0a7983 */ /* 0x000ee80008100a00 */
[----:B------:R-:W4:Y:S04]  /*40c60*/  LDL.64 R6, [UR4+0x48] ;  /* 0x00004804ff067983 */ /* 0x000f280008100a00 */
[----:B0----5:R-:W3:Y:S04]  /*40c70*/  LDL.64 R8, [UR4+0x50] ;  /* 0x00005004ff087983 */ /* 0x021ee80008100a00 */
[----:B--2---:R-:W2:Y:S04]  /*40c80*/  LD.E R13, desc[UR6][R2.64] ;  /* 0x00000006020d7980 */ /* 0x004ea8000c101900 */
[----:B----4-:R-:W4:Y:S04]  /*40c90*/  LD.E R12, desc[UR6][R6.64] ;  /* 0x00000006060c7980 */ /* 0x010f28000c101900 */
[----:B---3--:R-:W2:Y:S04]  /*40ca0*/  LD.E.64 R2, desc[UR6][R10.64] ;  /* 0x000000060a027980 */ /* 0x008ea8000c101b00 */
[----:B------:R-:W3:Y:S01]  /*40cb0*/  LD.E.64 R10, desc[UR6][R8.64] ;  /* 0x00000006080a7980 */ /* 0x000ee2000c101b00 */
[----:B------:R-:W-:Y:S05]  /*40cc0*/  WARPSYNC.ALL ;  /* 0x0000000000007948 */ /* 0x000fea0003800000 */
[----:B------:R-:W-:Y:S01]  /*40cd0*/  WARPGROUP.ARRIVE ;  /* 0x00000000000079c5 */ /* 0x000fe20000000000 */
[----:B----4-:R-:W-:Y:S01]  /*40ce0*/  ISETP.NE.U32.AND P0, PT, R12, RZ, PT ;  /* 0x000000ff0c00720c */ /* 0x010fe20003f05070 */
[----:B--2---:R-:W-:Y:S01]  /*40cf0*/  IMAD R2, R13, 0xc00, R2 ;  /* 0x00000c000d027824 */ /* 0x004fe200078e0202 */
[----:B------:R-:W-:-:S04]  /*40d00*/  R2UR UR11, R3 ;  /* 0x00000000030b72ca */ /* 0x000fc800000e0000 */
[----:B------:R-:W-:Y:S02]  /*40d10*/  R2UR UR10, R2 ;  /* 0x00000000020a72ca */ /* 0x000fe400000e0000 */
[----:B---3--:R-:W-:Y:S02]  /*40d20*/  R2UR UR8, R10 ;  /* 0x000000000a0872ca */ /* 0x008fe400000e0000 */
[----:B------:R-:W-:-:S03]  /*40d30*/  R2UR UR9, R11 ;  /* 0x000000000b0972ca */ /* 0x000fc600000e0000 */
[----:B------:R-:W-:-:S10]  /*40d40*/  VOTEU.ANY UP0, P0 ;  /* 0x00000000003f7886 */ /* 0x000fd40000000100 */
[----:B------:R-:W-:Y:S03]  /*40d50*/  HGMMA.64x96x16.F32.BF16 R24, gdesc[UR8], R24, UP0, gsb0 ;  /* 0x01600000081879f0 */ /* 0x000fe6000b801818 */
[----:B------:R-:W-:Y:S02]  /*40d60*/  WARPGROUP.DEPBAR.LE gsb0, 0x0 ;  /* 0x00008000000079c5 */ /* 0x000fe40000010000 */
[----:B------:R-:W-:Y:S04]  /*40d70*/  ST.E desc[UR6][R6.64], R211 ;  /* 0x000000d306007985 */ /* 0x000fe8000c101906 */
[----:B------:R-:W2:Y:S01]  /*40d80*/  LD.E.64 R10, desc[UR6][R8.64] ;  /* 0x00000006080a7980 */ /* 0x000ea2000c101b00 */
[----:B------:R-:W-:-:S02]  /*40d90*/  VIADD R12, R2, 0x2 ;  /* 0x00000002020c7836 */ /* 0x000fc40000000000 */
[----:B------:R-:W-:-:S03]  /*40da0*/  IMAD.MOV.U32 R13, RZ, RZ, R3 ;  /* 0x000000ffff0d7224 */ /* 0x000fc600078e0003 */
[----:B------:R-:W-:Y:S02]  /*40db0*/  R2UR UR10, R12 ;  /* 0x000000000c0a72ca */ /* 0x000fe400000e0000 */
[----:B------:R-:W-:Y:S01]  /*40dc0*/  R2UR UR11, R13 ;  /* 0x000000000d0b72ca */ /* 0x000fe200000e0000 */
[----:B------:R-:W-:Y:S01]  /*40dd0*/  WARPGROUP.ARRIVE ;  /* 0x00000000000079c5 */ /* 0x000fe20000000000 */
[----:B--2---:R-:W-:Y:S01]  /*40de0*/  VIADD R10, R10, 0x2 ;  /* 0x000000020a0a7836 */ /* 0x004fe20000000000 */
[----:B------:R-:W-:-:S04]  /*40df0*/  R2UR UR9, R11 ;  /* 0x000000000b0972ca */ /* 0x000fc800000e0000 */
[----:B------:R-:W-:-:S13]  /*40e00*/  R2UR UR8, R10 ;  /* 0x000000000a0872ca */ /* 0x000fda00000e0000 */
[----:B------:R-:W-:Y:S03]  /*40e10*/  HGMMA.64x96x16.F32.BF16 R24, gdesc[UR8], R24, gsb0 ;  /* 0x01600000081879f0 */ /* 0x000fe60008001818 */
        /* <DEDUP_REMOVED lines=160> */
[----:B------:R-:W-:-:S04]  /*41820*/  R2UR UR11, R3 ;  /* 0x00000000030b72ca */ /* 0x000fc800000e0000 */
[----:B------:R-:W-:Y:S01]  /*41830*/  R2UR UR10, R2 ;  /* 0x00000000020a72ca */ /* 0x000fe200000e0000 */
[----:B------:R-:W-:Y:S01]  /*41840*/  WARPGROUP.ARRIVE ;  /* 0x00000000000079c5 */ /* 0x000fe20000000000 */
        /* <DEDUP_REMOVED lines=19> */
.L_x_13560:
[----:B------:R-:W-:Y:S05]  /*41980*/  BSYNC B0 ;  /* 0x0000000000007941 */ /* 0x000fea0003800000 */
.L_x_13559:
[----:B------:R-:W2:Y:S04]  /*41990*/  LD.E.64 R6, desc[UR6][R2.64+0x20] ;  /* 0x0000200602067980 */ /* 0x000ea8000c101b00 */
[----:B------:R-:W3:Y:S01]  /*419a0*/  LD.E R8, desc[UR6][R2.64+0xc] ;  /* 0x00000c0602087980 */ /* 0x000ee2000c101900 */
[----:B--2---:R-:W-:-:S05]  /*419b0*/  MOV R6, R6 ;  /* 0x0000000600067202 */ /* 0x004fca0000000f00 */
[----:B-----5:R-:W-:-:S05]  /*419c0*/  IMAD R9, R9, 0x8, R6 ;  /* 0x0000000809097824 */ /* 0x020fca00078e0206 */
[----:B---3--:R-:W-:-:S04]  /*419d0*/  PRMT R8, R8, 0x654, R9 ;  /* 0x0000065408087816 */ /* 0x008fc80000000009 */
[----:B------:R0:W-:Y:S01]  /*419e0*/  SYNCS.ARRIVE.TRANS64.RED.A1T0 RZ, [R8+URZ], RZ ;  /* 0x000000ff08ff79a7 */ /* 0x0001e2000810043f */
[----:B------:R-:W2:Y:S04]  /*419f0*/  LD.E R6, desc[UR6][R4.64+0x24] ;  /* 0x0000240604067980 */ /* 0x000ea8000c101900 */
[----:B------:R-:W0:Y:S04]  /*41a00*/  LD.E R7, desc[UR6][R4.64] ;  /* 0x0000000604077980 */ /* 0x000e28000c101900 */
[----:B------:R-:W3:Y:S04]  /*41a10*/  LD.E R72, desc[UR6][R72.64] ;  /* 0x0000000648487980 */ /* 0x000ee8000c101900 */
        /* <DEDUP_REMOVED lines=9> */
[----:B0-----:R-:W-:-:S04]  /*41ab0*/  SHF.R.S32.HI R8, RZ, 0x1f, R7 ;  /* 0x0000001fff087819 */ /* 0x001fc80000011407 */
        /* <DEDUP_REMOVED lines=27> */
[----:B----4-:R-:W-:-:S04]  /*41c70*/  IMAD R14, R0, -0x60, R3 ;  /* 0xffffffa0000e7824 */ /* 0x010fc800078e0203 */
[----:B------:R-:W-:Y:S02]  /*41c80*/  IMAD.IADD R9, R10, 0x1, -R9 ;  /* 0x000000010a097824 */ /* 0x000fe400078e0a09 */
[----:B------:R-:W-:-:S04]  /*41c90*/  VIADD R8, R14, 0x1 ;  /* 0x000000010e087836 */ /* 0x000fc80000000000 */
[----:B------:R-:W-:Y:S01]  /*41ca0*/  IMAD R11, R9, -0x2, R8 ;  /* 0xfffffffe090b7824 */ /* 0x000fe200078e0208 */
[----:B------:R-:W-:-:S03]  /*41cb0*/  LOP3.LUT R75, RZ, R75, RZ, 0x33, !PT ;  /* 0x0000004bff4b7212 */ /* 0x000fc600078e33ff */
[----:B------:R-:W-:Y:S02]  /*41cc0*/  IMAD.IADD R10, R11, 0x1, -R2 ;  /* 0x000000010b0a7824 */ /* 0x000fe400078e0a02 */
[C---:B------:R-:W-:Y:S02]  /*41cd0*/  IMAD.SHL.U32 R11, R9.reuse, 0x2, RZ ;  /* 0x00000002090b7824 */ /* 0x040fe400078e00ff */
[----:B------:R-:W-:Y:S02]  /*41ce0*/  IMAD R9, R9, -0x2, R14 ;  /* 0xfffffffe09097824 */ /* 0x000fe400078e020e */
[C---:B------:R-:W-:Y:S01]  /*41cf0*/  IMAD.IADD R8, R10.reuse, 0x1, R21 ;  /* 0x000000010a087824 */ /* 0x040fe200078e0215 */
[----:B------:R-:W-:Y:S01]  /*41d00*/  BSSY B0, `(.L_x_13561) ;  /* 0x0000024000007945 */ /* 0x000fe20003800000 */
[----:B------:R-:W-:Y:S02]  /*41d10*/  IMAD.IADD R10, R10, 0x1, R75 ;  /* 0x000000010a0a7824 */ /* 0x000fe400078e024b */
[----:B------:R-:W-:-:S02]  /*41d20*/  IMAD R11, R0, -0x60, -R11 ;  /* 0xffffffa0000b7824 */ /* 0x000fc400078e0a0b */
[----:B------:R-:W-:Y:S02]  /*41d30*/  IMAD R77, R0, -0x60, R77 ;  /* 0xffffffa0004d7824 */ /* 0x000fe400078e024d */
[----:B--2---:R-:W-:-:S05]  /*41d40*/  @P0 IMAD.HI.U32 R20, R7, R20, RZ ;  /* 0x0000001407140227 */ /* 0x004fca00078e00ff */
[----:B------:R-:W-:-:S05]  /*41d50*/  @P0 SHF.R.U32.HI R7, RZ, R17, R20 ;  /* 0x00000011ff070219 */ /* 0x000fca0000011614 */
[----:B------:R-:W0:Y:S01]  /*41d60*/  SHFL.IDX PT, R15, R7, RZ, 0x1c1f ;  /* 0x001c1fff070f7589 */ /* 0x000e2200000e0000 */
[----:B------:R-:W-:Y:S02]  /*41d70*/  ISETP.GE.AND P1, PT, R6, 0x1, PT ;  /* 0x000000010600780c */ /* 0x000fe40003f26270 */
[----:B0-----:R-:W-:Y:S01]  /*41d80*/  VIADDMNMX R13, R15, R8, R9, PT ;  /* 0x000000080f0d7246 */ /* 0x001fe20003800109 */
[----:B------:R-:W-:-:S10]  /*41d90*/  IMAD.IADD R12, R10, 0x1, R15 ;  /* 0x000000010a0c7824 */ /* 0x000fd400078e020f */
        /* <DEDUP_REMOVED lines=13> */
.L_x_13566:
[----:B------:R-:W-:Y:S05]  /*41e70*/  BSYNC B2 ;  /* 0x0000000000027941 */ /* 0x000fea0003800000 */
.L_x_13565:
[----:B------:R-:W-:Y:S01]  /*41e80*/  LOP3.LUT R0, RZ, R0, RZ, 0x33, !PT ;  /* 0x00000000ff007212 */ /* 0x000fe200078e33ff */
[----:B------:R-:W-:Y:S06]  /*41e90*/  BRA `(.L_x_13567) ;  /* 0x0000000000187947 */ /* 0x000fec0003800000 */
.L_x_13564:
[----:B------:R-:W-:-:S13]  /*41ea0*/  ISETP.NE.AND P0, PT, R6, 0x1, PT ;  /* 0x000000010600780c */ /* 0x000fda0003f05270 */
[----:B------:R-:W-:Y:S05]  /*41eb0*/  @!P0 BRA `(.L_x_13567) ;  /* 0x0000000000108947 */ /* 0x000fea0003800000 */
[----:B------:R-:W2:Y:S04]  /*41ec0*/  LD.E R15, desc[UR6][R4.64+0x1c] ;  /* 0x00001c06040f7980 */ /* 0x000ea8000c101900 */
[----:B------:R-:W3:Y:S01]  /*41ed0*/  LD.E R17, desc[UR6][R4.64+0x20] ;  /* 0x0000200604117980 */ /* 0x000ee2000c101900 */
[----:B--2---:R-:W-:-:S05]  /*41ee0*/  IMAD.HI.U32 R0, R0, R15, RZ ;  /* 0x0000000f00007227 */ /* 0x004fca00078e00ff */
[----:B---3--:R-:W-:-:S07]  /*41ef0*/  SHF.R.U32.HI R0, RZ, R17, R0 ;  /* 0x00000011ff007219 */ /* 0x008fce0000011600 */
.L_x_13567:
[----:B------:R-:W-:Y:S05]  /*41f00*/  BSYNC B1 ;  /* 0x0000000000017941 */ /* 0x000fea0003800000 */
.L_x_13563:
[----:B------:R-:W-:-:S05]  /*41f10*/  IMAD R15, R6, R0, R11 ;  /* 0x00000000060f7224 */ /* 0x000fca00078e020b */
[----:B------:R-:W-:Y:S02]  /*41f20*/  VIMNMX R12, R12, R15, !PT ;  /* 0x0000000f0c0c7248 */ /* 0x000fe40007fe0100 */
[----:B------:R-:W-:-:S07]  /*41f30*/  VIADDMNMX R13, R15, R6, R13, PT ;  /* 0x000000060f0d7246 */ /* 0x000fce000380010d */
.L_x_13562:
[----:B------:R-:W-:Y:S05]  /*41f40*/  BSYNC B0 ;  /* 0x0000000000007941 */ /* 0x000fea0003800000 */
.L_x_13561:
        /* <DEDUP_REMOVED lines=14> */
[C---:B------:R-:W-:Y:S01]  /*42030*/  ISETP.LT.OR P3, PT, R13.reuse, 0x9, P3 ;  /* 0x000000090d00780c */ /* 0x040fe20001f61670 */
[----:B0-----:R-:W-:Y:S01]  /*42040*/  IMAD.IADD R10, R10, 0x1, R7 ;  /* 0x000000010a0a7824 */ /* 0x001fe200078e0207 */
        /* <DEDUP_REMOVED lines=76> */
[----:B------:R-:W-:-:S02]  /*42510*/  VIADDMNMX R9, R7, R8, R9, PT ;  /* 0x0000000807097246 */ /* 0x000fc40003800109 */
        /* <DEDUP_REMOVED lines=39> */
.L_x_13573:
[----:B------:R-:W-:Y:S05]  /*42790*/  BSYNC B2 ;  /* 0x0000000000027941 */ /* 0x000fea0003800000 */
.L_x_13572:
[----:B------:R-:W-:Y:S01]  /*427a0*/  LOP3.LUT R2, RZ, R2, RZ, 0x33, !PT ;  /* 0x00000002ff027212 */ /* 0x000fe200078e33ff */
[----:B------:R-:W-:Y:S06]  /*427b0*/  BRA `(.L_x_13574) ;  /* 0x0000000000187947 */ /* 0x000fec0003800000 */
.L_x_13571:
[----:B------:R-:W-:-:S13]  /*427c0*/  ISETP.NE.AND P6, PT, R6, 0x1, PT ;  /* 0x000000010600780c */ /* 0x000fda0003fc5270 */
[----:B------:R-:W-:Y:S05]  /*427d0*/  @!P6 BRA `(.L_x_13574) ;  /* 0x000000000010e947 */ /* 0x000fea0003800000 */
[----:B------:R-:W2:Y:S04]  /*427e0*/  LD.E R3, desc[UR6][R4.64+0x1c] ;  /* 0x00001c0604037980 */ /* 0x000ea8000c101900 */
[----:B------:R-:W3:Y:S01]  /*427f0*/  LD.E R7, desc[UR6][R4.64+0x20] ;  /* 0x0000200604077980 */ /* 0x000ee2000c101900 */
[----:B--2---:R-:W-:-:S05]  /*42800*/  IMAD.HI.U32 R2, R2, R3, RZ ;  /* 0x0000000302027227 */ /* 0x004fca00078e00ff */
[----:B---3--:R-:W-:-:S07]  /*42810*/  SHF.R.U32.HI R2, RZ, R7, R2 ;  /* 0x00000007ff027219 */ /* 0x008fce0000011602 */
.L_x_13574:
[----:B------:R-:W-:Y:S05]  /*42820*/  BSYNC B1 ;  /* 0x0000000000017941 */ /* 0x000fea0003800000 */
.L_x_13570:
[----:B------:R-:W-:-:S05]  /*42830*/  IMAD R11, R6, R2, R11 ;  /* 0x00000002060b7224 */ /* 0x000fca00078e020b */
[----:B------:R-:W-:Y:S02]  /*42840*/  VIADDMNMX R9, R11, R6, R9, PT ;  /* 0x000000060b097246 */ /* 0x000fe40003800109 */
[----:B------:R-:W-:-:S07]  /*42850*/  VIMNMX R10, R10, R11, !PT ;  /* 0x0000000b0a0a7248 */ /* 0x000fce0007fe0100 */
.L_x_13569:
[----:B------:R-:W-:Y:S05]  /*42860*/  BSYNC B0 ;  /* 0x0000000000007941 */ /* 0x000fea0003800000 */
.L_x_13568:
        /* <DEDUP_REMOVED lines=150> */
[----:B0-----:R-:W2:Y:S04]  /*431d0*/  LDL.64 R2, [UR4+0x70] ;  /* 0x00007004ff027983 */ /* 0x001ea80008100a00 */
[----:B--2---:R-:W2:Y:S04]  /*431e0*/  LD.E R73, desc[UR6][R2.64+0x20] ;  /* 0x0000200602497980 */ /* 0x004ea8000c101900 */
[----:B------:R-:W2:Y:S04]  /*431f0*/  LD.E R12, desc[UR6][R2.64] ;  /* 0x00000006020c7980 */ /* 0x000ea8000c101900 */
[----:B------:R-:W3:Y:S01]  /*43200*/  LD.E R14, desc[UR6][R2.64+0x4] ;  /* 0x00000406020e7980 */ /* 0x000ee2000c101900 */
[C---:B--2---:R-:W-:Y:S01]  /*43210*/  FMUL.FTZ R10, R12.reuse, R73 ;  /* 0x000000490c0a7220 */ /* 0x044fe20000410000 */
[----:B------:R-:W-:-:S04]  /*43220*/  FSETP.NEU.FTZ.AND P0, PT, R12, -INF , PT ;  /* 0xff8000000c00780b */ /* 0x000fc80003f1d000 */
[----:B------:R-:W-:Y:S02]  /*43230*/  FSEL R10, R10, RZ, P0 ;  /* 0x000000ff0a0a7208 */ /* 0x000fe40000000000 */
[----:B---3--:R-:W-:-:S03]  /*43240*/  FSETP.NEU.FTZ.AND P0, PT, R14, -INF , PT ;  /* 0xff8000000e00780b */ /* 0x008fc60003f1d000 */
[-CC-:B------:R-:W-:Y:S01]  /*43250*/  FFMA.FTZ R31, R36, R73.reuse, -R10.reuse ;  /* 0x00000049241f7223 */ /* 0x180fe2000001080a */
[----:B------:R-:W-:Y:S01]  /*43260*/  FMUL.FTZ R36, R73, R14 ;  /* 0x0000000e49247220 */ /* 0x000fe20000410000 */
[----:B------:R-:W-:-:S04]  /*43270*/  FFMA.FTZ R34, R24, R73, -R10 ;  /* 0x0000004918227223 */ /* 0x000fc8000001080a */
[----:B------:R-:W-:Y:S01]  /*43280*/  FSEL R36, R36, RZ, P0 ;  /* 0x000000ff24247208 */ /* 0x000fe20000000000 */
[-CC-:B------:R-:W-:Y:S01]  /*43290*/  FFMA.FTZ R176, R25, R73.reuse, -R10.reuse ;  /* 0x0000004919b07223 */ /* 0x180fe2000001080a */
[----:B------:R-:W-:-:S03]  /*432a0*/  FFMA.FTZ R33, R28, R73, -R10 ;  /* 0x000000491c217223 */ /* 0x000fc6000001080a */
[-CC-:B------:R-:W-:Y:S01]  /*432b0*/  FFMA.FTZ R20, R8, R73.reuse, -R36.reuse ;  /* 0x0000004908147223 */ /* 0x180fe20000010824 */
[-CC-:B------:R-:W-:Y:S01]  /*432c0*/  FFMA.FTZ R177, R7, R73.reuse, -R36.reuse ;  /* 0x0000004907b17223 */ /* 0x180fe20000010824 */
        /* <DEDUP_REMOVED lines=13> */
[----:B------:R-:W-:-:S07]  /*433a0*/  FFMA.FTZ R15, R38, R73, -R36 ;  /* 0x00000049260f7223 */ /* 0x000fce0000010824 */
[----:B------:R-:W4:Y:S08]  /*433b0*/  MUFU.EX2 R178, R178 ;  /* 0x000000b200b27308 */ /* 0x000f300000000800 */
[----:B------:R-:W4:Y:S01]  /*433c0*/  MUFU.EX2 R179, R179 ;  /* 0x000000b300b37308 */ /* 0x000f220000000800 */
[----:B0-----:R-:W-:Y:S01]  /*433d0*/  FADD.FTZ R0, R34, R176 ;  /* 0x000000b022007221 */ /* 0x001fe20000010000 */
[----:B------:R-:W-:-:S06]  /*433e0*/  FFMA.FTZ R162, R37, R73, -R10 ;  /* 0x0000004925a27223 */ /* 0x000fcc000001080a */
[----:B------:R-:W0:Y:S01]  /*433f0*/  MUFU.EX2 R32, R32 ;  /* 0x0000002000207308 */ /* 0x000e220000000800 */
[----:B-1----:R-:W-:Y:S01]  /*43400*/  FADD.FTZ R4, R20, R177 ;  /* 0x000000b114047221 */ /* 0x002fe20000010000 */
[----:B------:R-:W-:-:S06]  /*43410*/  FFMA.FTZ R163, R39, R73, -R36 ;  /* 0x0000004927a37223 */ /* 0x000fcc0000010824 */
[----:B------:R-:W1:Y:S01]  /*43420*/  MUFU.EX2 R16, R16 ;  /* 0x0000001000107308 */ /* 0x000e620000000800 */
[----:B--2---:R-:W-:Y:S01]  /*43430*/  FADD.FTZ R5, R33, R0 ;  /* 0x0000000021057221 */ /* 0x004fe20000010000 */
[----:B------:R-:W-:-:S06]  /*43440*/  FFMA.FTZ R30, R40, R73, -R10 ;  /* 0x00000049281e7223 */ /* 0x000fcc000001080a */
[----:B------:R-:W2:Y:S01]  /*43450*/  MUFU.EX2 R160, R160 ;  /* 0x000000a000a07308 */ /* 0x000ea20000000800 */
        /* <DEDUP_REMOVED lines=49> */
[-CC-:B------:R-:W-:Y:S01]  /*43770*/  FFMA.FTZ R25, R60, R73.reuse, -R10.reuse ;  /* 0x000000493c197223 */ /* 0x180fe2000001080a */
[----:B------:R-:W-:-:S05]  /*43780*/  FFMA.FTZ R186, R61, R73, -R10 ;  /* 0x000000493dba7223 */ /* 0x000fca000001080a */
[----:B------:R-:W0:Y:S01]  /*43790*/  MUFU.EX2 R181, R181 ;  /* 0x000000b500b57308 */ /* 0x000e220000000800 */
[-CC-:B------:R-:W-:Y:S01]  /*437a0*/  FFMA.FTZ R24, R64, R73.reuse, -R10.reuse ;  /* 0x0000004940187223 */ /* 0x180fe2000001080a */
[-CC-:B------:R-:W-:Y:S01]  /*437b0*/  FFMA.FTZ R188, R65, R73.reuse, -R10.reuse ;  /* 0x0000004941bc7223 */ /* 0x180fe2000001080a */
[-CC-:B------:R-:W-:Y:S01]  /*437c0*/  FFMA.FTZ R21, R68, R73.reuse, -R10.reuse ;  /* 0x0000004944157223 */ /* 0x180fe2000001080a */
[----:B------:R-:W-:Y:S01]  /*437d0*/  FFMA.FTZ R190, R69, R73, -R10 ;  /* 0x0000004945be7223 */ /* 0x000fe2000001080a */
[----:B-1----:R-:W-:-:S03]  /*437e0*/  FADD.FTZ R0, R13, R0 ;  /* 0x000000000d007221 */ /* 0x002fc60000010000 */
[----:B------:R-:W1:Y:S01]  /*437f0*/  MUFU.EX2 R27, R27 ;  /* 0x0000001b001b7308 */ /* 0x000e620000000800 */
[----:B------:R-:W-:Y:S01]  /*43800*/  FFMA.FTZ R10, R58, R73, -R36 ;  /* 0x000000493a0a7223 */ /* 0x000fe20000010824 */
[----:B--2---:R-:W-:Y:S01]  /*43810*/  FADD.FTZ R5, R170, R5 ;  /* 0x00000005aa057221 */ /* 0x004fe20000010000 */
[----:B---3--:R-:W-:-:S05]  /*43820*/  FADD.FTZ R7, R171, R0 ;  /* 0x00000000ab077221 */ /* 0x008fca0000010000 */
[----:B------:R-:W2:Y:S01]  /*43830*/  MUFU.EX2 R11, R11 ;  /* 0x0000000b000b7308 */ /* 0x000ea20000000800 */
[----:B------:R-:W-:Y:S01]  /*43840*/  FFMA.FTZ R185, R59, R73, -R36 ;  /* 0x000000493bb97223 */ /* 0x000fe20000010824 */
[----:B----4-:R-:W-:-:S06]  /*43850*/  FADD.FTZ R5, R28, R5 ;  /* 0x000000051c057221 */ /* 0x010fcc0000010000 */
[----:B------:R-:W3:Y:S01]  /*43860*/  MUFU.EX2 R182, R182 ;  /* 0x000000b600b67308 */ /* 0x000ee20000000800 */
[----:B------:R-:W-:Y:S01]  /*43870*/  FADD.FTZ R0, R12, R7 ;  /* 0x000000070c007221 */ /* 0x000fe20000010000 */
[----:B------:R-:W-:-:S06]  /*43880*/  FFMA.FTZ R9, R62, R73, -R36 ;  /* 0x000000493e097223 */ /* 0x000fcc0000010824 */
        /* <DEDUP_REMOVED lines=35> */
[----:B--2---:R-:W-:-:S06]  /*43ac0*/  FADD.FTZ R4, R8, R7 ;  /* 0x0000000708047221 */ /* 0x004fcc0000010000 */
[----:B------:R-:W1:Y:S08]  /*43ad0*/  MUFU.EX2 R190, R190 ;  /* 0x000000be00be7308 */ /* 0x000e700000000800 */
[----:B------:R-:W2:Y:S01]  /*43ae0*/  MUFU.EX2 R191, R191 ;  /* 0x000000bf00bf7308 */ /* 0x000ea20000000800 */
[----:B---3--:R-:W-:Y:S01]  /*43af0*/  FADD.FTZ R6, R188, R5 ;  /* 0x00000005bc067221 */ /* 0x008fe20000010000 */
[----:B----4-:R-:W-:-:S03]  /*43b00*/  FADD.FTZ R5, R189, R4 ;  /* 0x00000004bd057221 */ /* 0x010fc60000010000 */
[----:B0-----:R-:W-:Y:S01]  /*43b10*/  FADD.FTZ R7, R21, R6 ;  /* 0x0000000615077221 */ /* 0x001fe20000010000 */
[----:B------:R-:W-:-:S03]  /*43b20*/  FADD.FTZ R4, R0, R5 ;  /* 0x0000000500047221 */ /* 0x000fc60000010000 */
[----:B-1----:R-:W-:Y:S01]  /*43b30*/  FADD.FTZ R35, R190, R7 ;  /* 0x00000007be237221 */ /* 0x002fe20000010000 */
[----:B--2---:R-:W-:-:S04]  /*43b40*/  FADD.FTZ R37, R191, R4 ;  /* 0x00000004bf257221 */ /* 0x004fc80000010000 */
[----:B------:R-:W-:Y:S04]  /*43b50*/  ST.E desc[UR6][R2.64+0x10], R35 ;  /* 0x0000102302007985 */ /* 0x000fe8000c101906 */
[----:B------:R0:W-:Y:S04]  /*43b60*/  ST.E desc[UR6][R2.64+0x14], R37 ;  /* 0x0000142502007985 */ /* 0x0001e8000c101906 */
[----:B------:R-:W2:Y:S04]  /*43b70*/  LDL.64 R4, [UR4] ;  /* 0x00000004ff047983 */ /* 0x000ea80008100a00 */
[----:B------:R-:W3:Y:S04]  /*43b80*/  LDL.64 R6, [UR4+0x98] ;  /* 0x00009804ff067983 */ /* 0x000ee80008100a00 */
[----:B0-----:R-:W4:Y:S01]  /*43b90*/  LDL.64 R2, [UR4+0x80] ;  /* 0x00008004ff027983 */ /* 0x001f220008100a00 */
[----:B------:R-:W-:-:S05]  /*43ba0*/  LEA.HI R74, R74, 0x8, RZ, 0x19 ;  /* 0x000000084a4a7811 */ /* 0x000fca00078fc8ff */
[----:B------:R0:W-:Y:S06]  /*43bb0*/  BAR.SYNC.DEFER_BLOCKING R74, 0x100 ;  /* 0x0004004a0000751d */ /* 0x0001ec0000010000 */
[----:B--2---:R-:W2:Y:S04]  /*43bc0*/  LD.E R39, desc[UR6][R4.64] ;  /* 0x0000000604277980 */ /* 0x004ea8000c101900 */
[----:B----4-:R-:W4:Y:S04]  /*43bd0*/  LD.E R41, desc[UR6][R2.64] ;  /* 0x0000000602297980 */ /* 0x010f28000c101900 */
[----:B---3--:R-:W2:Y:S04]  /*43be0*/  LD.E.64 R4, desc[UR6][R6.64] ;  /* 0x0000000606047980 */ /* 0x008ea8000c101b00 */
        /* <DEDUP_REMOVED lines=27> */
[----:B------:R-:W3:Y:S04]  /*43da0*/  LDL.64 R6, [UR4+0x88] ;  /* 0x00008804ff067983 */ /* 0x000ee80008100a00 */
        /* <DEDUP_REMOVED lines=45> */
[----:B----4-:R-:W-:Y:S01]  /*44080*/  ST.E desc[UR6][R2.64], R41 ;  /* 0x0000002902007985 */ /* 0x010fe2000c101906 */
[----:B--2---:R-:W-:-:S03]  /*44090*/  IMAD R4, R39, 0xc00, R4 ;  /* 0x00000c0027047824 */ /* 0x004fc600078e0204 */
[----:B------:R-:W2:Y:S04]  /*440a0*/  LD.E R109, desc[UR6][R2.64+0x198] ;  /* 0x00019806026d7980 */ /* 0x000ea8000c101900 */
[----:B---3--:R-:W-:Y:S04]  /*440b0*/  ST.E desc[UR6][R2.64+0x4], R43 ;  /* 0x0000042b02007985 */ /* 0x008fe8000c101906 */
        /* <DEDUP_REMOVED lines=82> */
[----:B------:R-:W-:Y:S02]  /*445e0*/  F2FP.BF16.F32.PACK_AB R176, R176, R34 ;  /* 0x00000022b0b0723e */ /* 0x000fe400000010ff */
[----:B------:R-:W-:Y:S02]  /*445f0*/  F2FP.BF16.F32.PACK_AB R178, R178, R33 ;  /* 0x00000021b2b2723e */ /* 0x000fe400000010ff */
[----:B------:R-:W-:Y:S02]  /*44600*/  F2FP.BF16.F32.PACK_AB R177, R177, R20 ;  /* 0x00000014b1b1723e */ /* 0x000fe400000010ff */
[----:B------:R-:W-:Y:S01]  /*44610*/  F2FP.BF16.F32.PACK_AB R179, R179, R17 ;  /* 0x00000011b3b3723e */ /* 0x000fe200000010ff */
[----:B------:R-:W-:Y:S01]  /*44620*/  ST.E desc[UR6][R2.64+0x74], R36 ;  /* 0x0000742402007985 */ /* 0x000fe2000c101906 */
[----:B------:R-:W-:-:S02]  /*44630*/  F2FP.BF16.F32.PACK_AB R160, R160, R32 ;  /* 0x00000020a0a0723e */ /* 0x000fc400000010ff */
[----:B------:R-:W-:Y:S01]  /*44640*/  F2FP.BF16.F32.PACK_AB R162, R162, R31 ;  /* 0x0000001fa2a2723e */ /* 0x000fe200000010ff */
[----:B------:R-:W-:Y:S01]  /*44650*/  ST.E desc[UR6][R2.64+0x7c], R38 ;  /* 0x00007c2602007985 */ /* 0x000fe2000c101906 */
[----:B------:R-:W-:Y:S02]  /*44660*/  F2FP.BF16.F32.PACK_AB R168, R168, R30 ;  /* 0x0000001ea8a8723e */ /* 0x000fe400000010ff */
[----:B------:R-:W-:Y:S01]  /*44670*/  F2FP.BF16.F32.PACK_AB R170, R170, R29 ;  /* 0x0000001daaaa723e */ /* 0x000fe200000010ff */
[----:B------:R-:W-:Y:S01]  /*44680*/  ST.E desc[UR6][R2.64+0x84], R40 ;  /* 0x0000842802007985 */ /* 0x000fe2000c101906 */
[----:B------:R-:W-:Y:S02]  /*44690*/  F2FP.BF16.F32.PACK_AB R180, R180, R28 ;  /* 0x0000001cb4b4723e */ /* 0x000fe400000010ff */
[----:B------:R-:W-:Y:S01]  /*446a0*/  F2FP.BF16.F32.PACK_AB R182, R182, R27 ;  /* 0x0000001bb6b6723e */ /* 0x000fe200000010ff */
[----:B------:R-:W-:Y:S01]  /*446b0*/  ST.E desc[UR6][R2.64+0x8c], R42 ;  /* 0x00008c2a02007985 */ /* 0x000fe2000c101906 */
[----:B------:R-:W-:-:S02]  /*446c0*/  F2FP.BF16.F32.PACK_AB R184, R184, R26 ;  /* 0x0000001ab8b8723e */ /* 0x000fc400000010ff */
[----:B------:R-:W-:Y:S01]  /*446d0*/  F2FP.BF16.F32.PACK_AB R186, R186, R25 ;  /* 0x00000019baba723e */ /* 0x000fe200000010ff */
[----:B------:R-:W-:Y:S01]  /*446e0*/  ST.E desc[UR6][R2.64+0x94], R44 ;  /* 0x0000942c02007985 */ /* 0x000fe2000c101906 */
[----:B------:R-:W-:-:S03]  /*446f0*/  F2FP.BF16.F32.PACK_AB R188, R188, R24 ;  /* 0x00000018bcbc723e */ /* 0x000fc600000010ff */
        /* <DEDUP_REMOVED lines=97> */
[----:B------:R-:W-:Y:S03]  /*44d10*/  HGMMA.64x256x16.F32.BF16 R24, R176, gdesc[UR8].tnspB, RZ, !UPT, gsb0 ;  /* 0x43e00008b0187df0 */ /* 0x000fe6000c0018ff */
        /* <DEDUP_REMOVED lines=264> */
[----:B------:R-:W-:Y:S02]  /*45da0*/  F2FP.BF16.F32.PACK_AB R161, R161, R16 ;  /* 0x00000010a1a1723e */ /* 0x000fe400000010ff */
[----:B------:R-:W-:-:S04]  /*45db0*/  F2FP.BF16.F32.PACK_AB R163, R163, R15 ;  /* 0x0000000fa3a3723e */ /* 0x000fc800000010ff */
[----:B--2---:R-:W-:-:S06]  /*45dc0*/  WARPGROUP.ARRIVE ;  /* 0x00000000000079c5 */ /* 0x004fcc0000000000 */
        /* <DEDUP_REMOVED lines=795> */
[----:B------:R-:W-:-:S04]  /*48f80*/  F2FP.BF16.F32.PACK_AB R185, R185, R10 ;  /* 0x0000000ab9b9723e */ /* 0x000fc800000010ff */
[----:B--2---:R-:W-:-:S07]  /*48f90*/  WARPGROUP.ARRIVE ;  /* 0x00000000000079c5 */ /* 0x004fce0000000000 */
        /* <DEDUP_REMOVED lines=263> */
[----:B------:R-:W-:-:S04]  /*4a010*/  F2FP.BF16.F32.PACK_AB R191, R191, R0 ;  /* 0x00000000bfbf723e */ /* 0x000fc800000010ff */
[----:B--2---:R-:W-:-:S06]  /*4a020*/  WARPGROUP.ARRIVE ;  /* 0x00000000000079c5 */ /* 0x004fcc0000000000 */
        /* <DEDUP_REMOVED lines=259> */
[----:B--2---:R-:W-:Y:S04]  /*4b060*/  ST.E desc[UR6][R2.64+0x1fc], R0 ;  /* 0x0001fc0002007985 */ /* 0x004fe8000c101906 */
[----:B---3--:R-:W-:Y:S04]  /*4b070*/  ST.E desc[UR6][R2.64], R4 ;  /* 0x0000000402007985 */ /* 0x008fe8000c101906 */
[----:B----4-:R0:W-:Y:S04]  /*4b080*/  ST.E desc[UR6][R2.64+0x4], R5 ;  /* 0x0000040502007985 */ /* 0x0101e8000c101906 */
        /* <DEDUP_REMOVED lines=125> */
[----:B0-----:R-:W3:Y:S04]  /*4b860*/  LDL.64 R4, [UR4+0x40] ;  /* 0x00004004ff047983 */ /* 0x001ee80008100a00 */
[----:B-1----:R-:W4:Y:S04]  /*4b870*/  LDL.64 R6, [UR4] ;  /* 0x00000004ff067983 */ /* 0x002f280008100a00 */
[----:B---3--:R-:W3:Y:S04]  /*4b880*/  LD.E R0, desc[UR6][R4.64] ;  /* 0x0000000604007980 */ /* 0x008ee8000c101900 */
[----:B----4-:R2:W5:Y:S01]  /*4b890*/  LD.E R6, desc[UR6][R6.64] ;  /* 0x0000000606067980 */ /* 0x010562000c101900 */
[----:B------:R-:W-:Y:S01]  /*4b8a0*/  BSSY B0, `(.L_x_13575) ;  /* 0x0000005000007945 */ /* 0x000fe20003800000 */
[----:B---3--:R-:W-:-:S04]  /*4b8b0*/  LOP3.LUT R0, R0, 0x1, RZ, 0xfc, !PT ;  /* 0x0000000100007812 */ /* 0x008fc800078efcff */
[----:B------:R-:W-:-:S13]  /*4b8c0*/  ISETP.NE.AND P0, PT, R0, 0x3, PT ;  /* 0x000000030000780c */ /* 0x000fda0003f05270 */
[----:B--2---:R-:W-:Y:S05]  /*4b8d0*/  @!P0 BRA `(.L_x_13576) ;  /* 0x0000000000048947 */ /* 0x004fea0003800000 */
[----:B------:R-:W-:Y:S01]  /*4b8e0*/  BPT.TRAP 0x1 ;  /* 0x000000040000795c */ /* 0x000fe20000300000 */
.L_x_13576:
[----:B------:R-:W-:Y:S05]  /*4b8f0*/  BSYNC B0 ;  /* 0x0000000000007941 */ /* 0x000fea0003800000 */
.L_x_13575:
[----:B------:R-:W2:Y:S04]  /*4b900*/  LD.E.64 R2, desc[UR6][R4.64+0x20] ;  /* 0x0000200604027980 */ /* 0x000ea8000c101b00 */
[----:B------:R-:W3:Y:S01]  /*4b910*/  LD.E R0, desc[UR6][R4.64+0xc] ;  /* 0x00000c0604007980 */ /* 0x000ee2000c101900 */
[----:B------:R-:W-:Y:S01]  /*4b920*/  IMAD.MOV.U32 R213, RZ, RZ, 0x0 ;  /* 0x00000000ffd57424 */ /* 0x000fe200078e00ff */
[----:B--2---:R-:W-:-:S05]  /*4b930*/  MOV R3, R2 ;  /* 0x0000000200037202 */ /* 0x004fca0000000f00 */
[----:B-----5:R-:W-:-:S05]  /*4b940*/  IMAD R3, R6, 0x8, R3 ;  /* 0x0000000806037824 */ /* 0x020fca00078e0203 */
[----:B---3--:R-:W-:-:S04]  /*4b950*/  PRMT R0, R0, 0x654, R3 ;  /* 0x0000065400007816 */ /* 0x008fc80000000003 */
[----:B------:R0:W-:Y:S02]  /*4b960*/  SYNCS.ARRIVE.TRANS64.RED.A1T0 RZ, [R0+URZ], RZ ;  /* 0x000000ff00ff79a7 */ /* 0x0001e4000810043f */
[----:B0-----:R-:W-:Y:S05]  /*4b970*/  RET.REL.NODEC R212 `(_ZN7cutlass13device_kernelIN5flash11enable_sm90INS1_16FlashAttnFwdSm90INS1_25CollectiveMainloopFwdSm90ILi2EN4cute5tupleIJNS5_1CILi1EEES8_S8_EEENS6_IJNS7_ILi128EEENS7_ILi96EEENS7_ILi64EEEEEELi256ENS_10bfloat16_tEfNS_4arch4Sm90ELb0ELb1ELb0ELb1ELb1ELb1ELb1ELb1ELb0ELb1ELb1ELb0EEENS1_21CollectiveEpilogueFwdINS6_IJSA_NS7_ILi256EEESB_EEES9_SE_SG_Li256ELb1ELb1ELb1ELb0EEENS1_36VarlenDynamicPersistentTileSchedulerILi128ELi96ELi256ELi128ELb1ELb1ELb1ELb1ELb0ELb1EEEEEEEEEvNT_6ParamsE) ;  /* 0xfffffb44d4a07950 */ /* 0x001fea0003c3ffff */
.L_x_13549:
[----:B0-----:R0:W1:Y:S02]  /*4b980*/  SYNCS.PHASECHK.TRANS64.TRYWAIT P0, [R8+URZ], R9 ;  /* 0x00000009080075a7 */ /* 0x001064000800017f */
[----:B-1----:R-:W-:Y:S05]  /*4b990*/  @!P0 NANOSLEEP.SYNCS 0x989680 ;  /* 0x009896800000895d */ /* 0x002fea0003900000 */
[----:B------:R-:W1:Y:S02]  /*4b9a0*/  @!P0 SYNCS.PHASECHK.TRANS64 P0, [R8+URZ], R9 ;  /* 0x00000009080085a7 */ /* 0x000e64000800007f */
[----:B-1----:R-:W-:Y:S05]  /*4b9b0*/  @!P0 BRA `(.L_x_13549) ;  /* 0xfffffffc00f08947 */ /* 0x002fea000383ffff */
[----:B------:R-:W-:Y:S05]  /*4b9c0*/  BRA `(.L_x_13548) ;  /* 0xffffff4c00087947 */ /* 0x000fea000383ffff */
.L_x_13551:
[----:B0-----:R0:W1:Y:S02]  /*4b9d0*/  SYNCS.PHASECHK.TRANS64.TRYWAIT P0, [R8+URZ+0x32410], R9 ;  /* 0x03241009080075a7 */ /* 0x001064000800017f */
[----:B-1----:R-:W-:Y:S05]  /*4b9e0*/  @!P0 NANOSLEEP.SYNCS 0x989680 ;  /* 0x009896800000895d */ /* 0x002fea0003900000 */
[----:B------:R-:W1:Y:S02]  /*4b9f0*/  @!P0 SYNCS.PHASECHK.TRANS64 P0, [R8+URZ+0x32410], R9 ;  /* 0x03241009080085a7 */ /* 0x000e64000800007f */
[----:B-1----:R-:W-:Y:S05]  /*4ba00*/  @!P0 BRA `(.L_x_13551) ;  /* 0xfffffffc00f08947 */ /* 0x002fea000383ffff */
[----:B------:R-:W-:Y:S05]  /*4ba10*/  BRA `(.L_x_13577) ;  /* 0xffffff4c00fc7947 */ /* 0x000fea000383ffff */
.L_x_13558:
[----:B0-----:R0:W1:Y:S02]  /*4ba20*/  SYNCS.PHASECHK.TRANS64.TRYWAIT P0, [R8+URZ], R9 ;  /* 0x00000009080075a7 */ /* 0x001064000800017f */
[----:B-1----:R-:W-:Y:S05]  /*4ba30*/  @!P0 NANOSLEEP.SYNCS 0x989680 ;  /* 0x009896800000895d */ /* 0x002fea0003900000 */
[----:B------:R-:W1:Y:S02]  /*4ba40*/  @!P0 SYNCS.PHASECHK.TRANS64 P0, [R8+URZ], R9 ;  /* 0x00000009080085a7 */ /* 0x000e64000800007f */
[----:B-1----:R-:W-:Y:S05]  /*4ba50*/  @!P0 BRA `(.L_x_13558) ;  /* 0xfffffffc00f08947 */ /* 0x002fea000383ffff */
[----:B------:R-:W-:Y:S05]  /*4ba60*/  BRA `(.L_x_13557) ;  /* 0xffffff5000707947 */ /* 0x000fea000383ffff */
.L_x_13578:
        /* <DEDUP_REMOVED lines=9> */
.L_x_15675:


//--------------------- .text._ZN7cutlass13device_kernelIN5flash11enable_sm90INS1_16FlashAttnFwdSm90INS1_25CollectiveMainloopFwdSm90ILi2EN4cute5tupleIJNS5_1CILi1EEES8_S8_EEENS6_IJNS7_ILi128EEENS7_ILi96EEENS7_ILi64EEEEEELi256ENS_10bfloat16_tEfNS_4arch4Sm90ELb1ELb0ELb0ELb0ELb1ELb0ELb0ELb1ELb0ELb1ELb1ELb0EEENS1_21CollectiveEpilogueFwdINS6_IJSA_NS7_ILi256EEESB_EEES9_SE_SG_Li256ELb0ELb1ELb1ELb0EEENS1_19SingleTileSchedulerILb0ELb1ELb1ELi128EEEEEEEEEvNT_6ParamsE --------------------------
	.section	.text._ZN7cutlass13device_kernelIN5flash11enable_sm90INS1_16FlashAttnFwdSm90INS1_25CollectiveMainloopFwdSm90ILi2EN4cute5tupleIJNS5_1CILi1EEES8_S8_EEENS6_IJNS7_ILi128EEENS7_ILi96EEENS7_ILi64EEEEEELi256ENS_10bfloat16_tEfNS_4arch4Sm90ELb1ELb0ELb0ELb0ELb1ELb0ELb0ELb1ELb0ELb1ELb1ELb0EEENS1_21CollectiveEpilogueFwdINS6_IJSA_NS7_ILi256EEESB_EEES9_SE_SG_Li256ELb0ELb1ELb1ELb0EEENS1_19SingleTileSchedulerILb0ELb1ELb1ELi128EEEEEEEEEvNT_6ParamsE,"ax",@progbits
	.align	128
.text._ZN7cutlass13device_kernelIN5flash11enable_sm90INS1_16FlashAttnFwdSm90INS1_25CollectiveMainloopFwdSm90ILi2EN4cute5tupleIJNS5_1CILi1EEES8_S8_EEENS6_IJNS7_ILi128EEENS7_ILi96EEENS7_ILi64EEEEEELi256ENS_10bfloat16_tEfNS_4arch4Sm90ELb1ELb0ELb0ELb0ELb1ELb0ELb0ELb1ELb0ELb1ELb1ELb0EEENS1_21CollectiveEpilogueFwdINS6_IJSA_NS7_ILi256EEESB_EEES9_SE_SG_Li256ELb0ELb1ELb1ELb0EEENS1_19SingleTileSchedulerILb0ELb1ELb1ELi128EEEEEEEEEvNT_6ParamsE:
        .type           _ZN7cutlass13device_kernelIN5flash11enable_sm90INS1_16FlashAttnFwdSm90INS1_25CollectiveMainloopFwdSm90ILi2EN4cute5tupleIJNS5_1CILi1EEES8_S8_EEENS6_IJNS7_ILi128EEENS7_ILi96EEENS7_ILi64EEEEEELi256ENS_10bfloat16_tEfNS_4arch4Sm90ELb1ELb0ELb0ELb0ELb1ELb0ELb0ELb1ELb0ELb1ELb1ELb0EEENS1_21CollectiveEpilogueFwdINS6_IJSA_NS7_ILi256EEESB_EEES9_SE_SG_Li256ELb0ELb1ELb1ELb0EEENS1_19SingleTileSchedulerILb0ELb1ELb1ELi128EEEEEEEEEvNT_6ParamsE,@function
        .size           _ZN7cutlass13device_kernelIN5flash11enable_sm90INS1_16FlashAttnFwdSm90INS1_25CollectiveMainloopFwdSm90ILi2EN4cute5tupleIJNS5_1CILi1EEES8_S8_EEENS6_IJNS7_ILi128EEENS7_ILi96EEENS7_ILi64EEEEEELi256ENS_10bfloat16_tEfNS_4arch4Sm90ELb1ELb0ELb0ELb0ELb1ELb0ELb0ELb1ELb0ELb1ELb1ELb0EEENS1_21CollectiveEpilogueFwdINS6_IJSA_NS7_ILi256EEESB_EEES9_SE_SG_Li256ELb0ELb1ELb1ELb0EEENS1_19SingleTileSchedulerILb0ELb1ELb1ELi128EEEEEEEEEvNT_6ParamsE,(.L_x_15677 - _ZN7cutlass13device_kernelIN5flash11enable_sm90INS1_16FlashAttnFwdSm90INS1_25CollectiveMainloopFwdSm90ILi2EN4cute5tupleIJNS5_1CILi1EEES8_S8_EEENS6_IJNS7_ILi128EEENS7_ILi96EEENS7_ILi64EEEEEELi256ENS_10bfloat16_tEfNS_4arch4Sm90ELb1ELb0ELb0ELb0ELb1ELb0ELb0ELb1ELb0ELb1ELb1ELb0EEENS1_21CollectiveEpilogueFwdINS6_IJSA_NS7_ILi256EEESB_EEES9_SE_SG_Li256ELb0ELb1ELb1ELb0EEENS1_19SingleTileSchedulerILb0ELb1ELb1ELi128EEEEEEEEEvNT_6ParamsE)
        .other          _ZN7cutlass13device_kernelIN5flash11enable_sm90INS1_16FlashAttnFwdSm90INS1_25CollectiveMainloopFwdSm90ILi2EN4cute5tupleIJNS5_1CILi1EEES8_S8_EEENS6_IJNS7_ILi128EEENS7_ILi96EEENS7_ILi64EEEEEELi256ENS_10bfloat16_tEfNS_4arch4Sm90ELb1ELb0ELb0ELb0ELb1ELb0ELb0ELb1ELb0ELb1ELb1ELb0EEENS1_21CollectiveEpilogueFwdINS6_IJSA_NS7_ILi256EEESB_EEES9_SE_SG_Li256ELb0ELb1ELb1ELb0EEENS1_19SingleTileSchedulerILb0ELb1ELb1ELi128EEEEEEEEEvNT_6ParamsE,@"STO_CUDA_ENTRY STV_DEFAULT"
_ZN7cutlass13device_kernelIN5flash11enable_sm90INS1_16FlashAttnFwdSm90INS1_25CollectiveMainloopFwdSm90ILi2EN4cute5tupleIJNS5_1CILi1EEES8_S8_EEENS6_IJNS7_ILi128EEENS7_ILi96EEENS7_ILi64EEEEEELi256ENS_10bfloat16_tEfNS_4arch4Sm90ELb1ELb0ELb0ELb0ELb1ELb0ELb0ELb1ELb0ELb1ELb1ELb0EEENS1_21CollectiveEpilogueFwdINS6_IJSA_NS7_ILi256EEESB_EEES9_SE_SG_Li256ELb0ELb1ELb1ELb0EEENS1_19SingleTileSchedulerILb0ELb1ELb1ELi128EEEEEEEEEvNT_6ParamsE:
        /* <DEDUP_REMOVED lines=44> */
.L_x_13579:
        /* <DEDUP_REMOVED lines=22> */
.L_x_13580:
        /* <DEDUP_REMOVED lines=18> */
.L_x_13581:
        /* <DEDUP_REMOVED lines=22> */
.L_x_13582:
        /* <DEDUP_REMOVED lines=23> */
.L_x_13583:
        /* <DEDUP_REMOVED lines=9> */
.L_x_13586:
        /* <DEDUP_REMOVED lines=20> */
[----:B------:R-:W0:Y:S01]  /*09e0*/  S2UR UR45, SR_CTAID.X ;  /* 0x00000000002d79c3 */ /* 0x000e220000002500 */
[----:B------:R-:W-:Y:S01]  /*09f0*/  ULDC UR4, c[0x0][0x448] ;  /* 0x0001120000047ab9 */ /* 0x000fe20000000800 */
[----:B------:R-:W-:Y:S01]  /*0a00*/  ULDC UR40, c[0x0][0x424] ;  /* 0x0001090000287ab9 */ /* 0x000fe20000000800 */
[----:B------:R-:W-:Y:S01]  /*0a10*/  UISETP.NE.AND UP1, UPT, UR4, 0x1, UPT ;  /* 0x000000010400788c */ /* 0x000fe2000bf25270 */
[----:B------:R-:W-:Y:S02]  /*0a20*/  ULDC UR44, c[0x0][0x2f0] ;  /* 0x0000bc00002c7ab9 */ /* 0x000fe40000000800 */
[----:B------:R-:W-:Y:S01]  /*0a30*/  ULDC.64 UR4, c[0x0][0x418] ;  /* 0x0001060000047ab9 */ /* 0x000fe20000000a00 */
[----:B------:R-:W-:Y:S01]  /*0a40*/  ULDC UR7, c[0x0][0x288] ;  /* 0x0000a20000077ab9 */ /* 0x000fe20000000800 */
[----:B------:R-:W-:Y:S02]  /*0a50*/  UISETP.NE.U32.AND UP0, UPT, UR4, URZ, UPT ;  /* 0x0000003f0400728c */ /* 0x000fe4000bf05070 */
[----:B------:R-:W-:-:S02]  /*0a60*/  UP2UR UR43, UPR, URZ, 0x2 ;  /* 0x000000023f2b7883 */ /* 0x000fc40008000000 */
[----:B------:R-:W-:Y:S02]  /*0a70*/  UISETP.NE.AND.EX UP0, UPT, UR5, URZ, UPT, UP0 ;  /* 0x0000003f0500728c */ /* 0x000fe4000bf05300 */
[----:B------:R-:W-:Y:S01]  /*0a80*/  @UP1 ULDC UR4, c[0x0][0x44c] ;  /* 0x0001130000041ab9 */ /* 0x000fe20000000800 */
[----:B------:R-:W-:Y:S01]  /*0a90*/  @UP1 ULDC UR8, c[0x0][0x450] ;  /* 0x0001140000081ab9 */ /* 0x000fe20000000800 */
[----:B------:R-:W-:Y:S02]  /*0aa0*/  USEL UR40, UR40, 0x1, UP0 ;  /* 0x0000000128287887 */ /* 0x000fe40008000000 */
[----:B------:R-:W-:Y:S02]  /*0ab0*/  USHF.R.U32.HI UR10, URZ, 0x10, UR41 ;  /* 0x000000103f0a7899 */ /* 0x000fe40008011629 */
[----:B------:R-:W-:Y:S02]  /*0ac0*/  UIMAD UR44, UR40, UR44, URZ ;  /* 0x0000002c282c72a4 */ /* 0x000fe4000f8e023f */
[----:B------:R-:W-:-:S02]  /*0ad0*/  ULOP3.LUT UR41, UR41, 0xffff, URZ, 0xc0, !UPT ;  /* 0x0000ffff29297892 */ /* 0x000fc4000f8ec03f */
[----:B0-----:R-:W-:-:S04]  /*0ae0*/  USHF.L.U32 UR45, UR45, 0x7, URZ ;  /* 0x000000072d2d7899 */ /* 0x001fc8000800063f */
[----:B------:R-:W-:-:S04]  /*0af0*/  UIADD3 UR6, UR45, 0x7f, URZ ;  /* 0x0000007f2d067890 */ /* 0x000fc8000fffe03f */
[----:B------:R-:W-:Y:S02]  /*0b00*/  UIMAD.WIDE.U32 UR4, UR6, UR4, URZ ;  /* 0x00000004060472a5 */ /* 0x000fe4000f8e003f */
[----:B------:R-:W-:Y:S02]  /*0b10*/  UIADD3 UR4, UR44, 0x5f, URZ ;  /* 0x0000005f2c047890 */ /* 0x000fe4000fffe03f */
[----:B------:R-:W-:Y:S02]  /*0b20*/  @UP1 USHF.R.U32.HI UR6, URZ, UR8, UR5 ;  /* 0x000000083f061299 */ /* 0x000fe40008011605 */
[----:B------:R-:W-:-:S04]  /*0b30*/  UIADD3 UR5, UR44, 0x60, -UR7 ;  /* 0x000000602c057890 */ /* 0x000fc8000fffe807 */
[----:B------:R-:W-:Y:S02]  /*0b40*/  UIADD3 UR6, UR5, UR6, URZ ;  /* 0x0000000605067290 */ /* 0x000fe4000fffe03f */
[----:B------:R-:W-:Y:S02]  /*0b50*/  UIMAD.WIDE UR4, UR4, 0x2aaaaaab, URZ ;  /* 0x2aaaaaab040478a5 */ /* 0x000fe4000f8e023f */
[----:B------:R-:W-:Y:S02]  /*0b60*/  UIMAD.WIDE UR6, UR6, 0x2aaaaaab, URZ ;  /* 0x2aaaaaab060678a5 */ /* 0x000fe4000f8e023f */
[----:B------:R-:W-:Y:S02]  /*0b70*/  USHF.R.U32.HI UR4, URZ, 0x1f, UR5 ;  /* 0x0000001f3f047899 */ /* 0x000fe40008011605 */
[----:B------:R-:W-:Y:S02]  /*0b80*/  USHF.R.U32.HI UR6, URZ, 0x1f, UR7 ;  /* 0x0000001f3f067899 */ /* 0x000fe40008011607 */
[----:B------:R-:W-:-:S02]  /*0b90*/  ULEA.HI.SX32 UR4, UR5, UR4, 0x1c ;  /* 0x0000000405047291 */ /* 0x000fc4000f8fe23f */
[----:B------:R-:W-:-:S04]  /*0ba0*/  ULEA.HI.SX32 UR6, UR7, UR6, 0x1c ;  /* 0x0000000607067291 */ /* 0x000fc8000f8fe23f */
[----:B------:R-:W-:-:S04]  /*0bb0*/  UISETP.LT.AND UP0, UPT, UR4, UR6, UPT ;  /* 0x000000060400728c */ /* 0x000fc8000bf01270 */
[----:B------:R-:W-:Y:S02]  /*0bc0*/  USEL UR9, UR4, UR6, UP0 ;  /* 0x0000000604097287 */ /* 0x000fe40008000000 */
[----:B------:R-:W-:Y:S02]  /*0bd0*/  UISETP.NE.AND UP0, UPT, UR10, URZ, UPT ;  /* 0x0000003f0a00728c */ /* 0x000fe4000bf05270 */
[----:B------:R-:W-:Y:S01]  /*0be0*/  UISETP.GE.AND UP1, UPT, UR9, 0x1, UPT ;  /* 0x000000010900788c */ /* 0x000fe2000bf26270 */
[----:B------:R-:W-:-:S05]  /*0bf0*/  UMOV UR4, URZ ;  /* 0x0000003f00047c82 */ /* 0x000fca0008000000 */
[----:B------:R-:W-:-:S03]  /*0c00*/  PLOP3.LUT P0, PT, PT, PT, UP1, 0x80, 0x0 ;  /* 0x000000000000781c */ /* 0x000fc60003f0f018 */
[----:B------:R-:W-:-:S10]  /*0c10*/  @!UP0 ULDC UR10, c[0x0][0x9f0] ;  /* 0x00027c00000a8ab9 */ /* 0x000fd40000000800 */
        /* <DEDUP_REMOVED lines=34> */
.L_x_13588:
        /* <DEDUP_REMOVED lines=110> */
.L_x_13590:
[----:B------:R-:W-:Y:S02]  /*1520*/  SHF.L.U32 R10, RZ, 0x1f, RZ ;  /* 0x0000001fff0a7819 */ /* 0x000fe400000006ff */
[----:B------:R-:W-:Y:S02]  /*1530*/  IADD3 R3, R2, 0x8, RZ ;  /* 0x0000000802037810 */ /* 0x000fe40007ffe0ff */
[----:B------:R-:W0:Y:S02]  /*1540*/  SYNCS.PHASECHK.TRANS64.TRYWAIT P0, [UR42+0x22800], R10 ;  /* 0x0228000aff0075a7 */ /* 0x000e24000800016a */
[----:B0-----:R-:W-:Y:S05]  /*1550*/  @!P0 BRA `(.L_x_13591) ;  /* 0x000000c400f48947 */ /* 0x001fea0003800000 */
.L_x_13675:
[----:B------:R-:W-:Y:S05]  /*1560*/  WARPSYNC.ALL ;  /* 0x0000000000007948 */ /* 0x000fea0003800000 */
[----:B------:R-:W-:Y:S01]  /*1570*/  ULOP3.LUT UR4, UR39, 0x1, URZ, 0xfc, !UPT ;  /* 0x0000000127047892 */ /* 0x000fe2000f8efc3f */
[----:B------:R1:W-:Y:S03]  /*1580*/  BAR.SYNC.DEFER_BLOCKING R3, 0x100 ;  /* 0x000400030000751d */ /* 0x0003e60000010000 */
[----:B------:R-:W-:-:S06]  /*1590*/  UISETP.NE.AND UP0, UPT, UR4, 0x3, UPT ;  /* 0x000000030400788c */ /* 0x000fcc000bf05270 */
[----:B------:R-:W-:-:S13]  /*15a0*/  PLOP3.LUT P0, PT, PT, PT, UP0, 0x80, 0x0 ;  /* 0x000000000000781c */ /* 0x000fda0003f0f008 */
[----:B-1----:R-:W-:Y:S05]  /*15b0*/  @!P0 BRA `(.L_x_13592) ;  /* 0x0000000000048947 */ /* 0x002fea0003800000 */
[----:B------:R-:W-:Y:S01]  /*15c0*/  BPT.TRAP 0x1 ;  /* 0x000000040000795c */ /* 0x000fe20000300000 */
.L_x_13592:
[----:B------:R1:W2:Y:S01]  /*15d0*/  SYNCS.PHASECHK.TRANS64.TRYWAIT P1, [UR42+0x22830], R10 ;  /* 0x0228300aff0075a7 */ /* 0x0002a2000802016a */
[----:B------:R-:W-:Y:S05]  /*15e0*/  @!P0 BRA `(.L_x_13593) ;  /* 0x0000000000048947 */ /* 0x000fea0003800000 */
[----:B------:R-:W-:Y:S01]  /*15f0*/  BPT.TRAP 0x1 ;  /* 0x000000040000795c */ /* 0x000fe20000300000 */
.L_x_13593:
[----:B--2---:R-:W-:Y:S05]  /*1600*/  @P1 BRA `(.L_x_13594) ;  /* 0x0000000000081947 */ /* 0x004fea0003800000 */
[----:B------:R-:W2:Y:S02]  /*1610*/  SYNCS.PHASECHK.TRANS64.TRYWAIT P1, [UR42+0x22830], R10 ;  /* 0x0228300aff0075a7 */ /* 0x000ea4000802016a */
[----:B--2---:R-:W-:Y:S05]  /*1620*/  @!P1 BRA `(.L_x_13595) ;  /* 0x000000c400d89947 */ /* 0x004fea0003800000 */
.L_x_13594:
        /* <DEDUP_REMOVED lines=38> */
.L_x_13596:
[----:B0-----:R-:W-:Y:S01]  /*1890*/  LOP3.LUT R5, R18, 0xffffff80, RZ, 0xc0, !PT ;  /* 0xffffff8012057812 */ /* 0x001fe200078ec0ff */
[----:B------:R-:W-:Y:S01]  /*18a0*/  UISETP.NE.AND UP0, UPT, UR43, URZ, UPT ;  /* 0x0000003f2b00728c */ /* 0x000fe2000bf05270 */
[----:B------:R-:W-:Y:S01]  /*18b0*/  LEA.HI R17, R17, R16, RZ, 0x2 ;  /* 0x0000001011117211 */ /* 0x000fe200078f10ff */
[----:B------:R-:W-:Y:S01]  /*18c0*/  ULDC UR14, c[0x0][0x288] ;  /* 0x0000a200000e7ab9 */ /* 0x000fe20000000800 */
[----:B------:R-:W-:Y:S01]  /*18d0*/  LEA.HI R8, R19, R19, RZ, 0x1 ;  /* 0x0000001313087211 */ /* 0x000fe200078f08ff */
[----:B------:R-:W-:Y:S01]  /*18e0*/  IMAD.IADD R5, R16, 0x1, -R5 ;  /* 0x0000000110057824 */ /* 0x000fe200078e0a05 */
[----:B------:R-:W-:Y:S01]  /*18f0*/  LOP3.LUT R17, R17, 0xfffffffc, RZ, 0xc0, !PT ;  /* 0xfffffffc11117812 */ /* 0x000fe200078ec0ff */
[----:B------:R-:W-:Y:S01]  /*1900*/  ULDC UR7, c[0x0][0x988] ;  /* 0x0002620000077ab9 */ /* 0x000fe20000000800 */
[----:B------:R-:W-:Y:S02]  /*1910*/  LOP3.LUT R8, R8, 0x3fffffe, RZ, 0xc0, !PT ;  /* 0x03fffffe08087812 */ /* 0x000fe400078ec0ff */
[----:B------:R-:W-:Y:S01]  /*1920*/  SHF.R.S32.HI R4, RZ, 0x1f, R5 ;  /* 0x0000001fff047819 */ /* 0x000fe20000011405 */
[----:B------:R-:W-:Y:S01]  /*1930*/  IMAD.IADD R17, R16, 0x1, -R17 ;  /* 0x0000000110117824 */ /* 0x000fe200078e0a11 */
[----:B------:R-:W-:Y:S01]  /*1940*/  PLOP3.LUT P1, PT, PT, PT, UP0, 0x80, 0x0 ;  /* 0x000000000000781c */ /* 0x000fe20003f2f008 */
[----:B------:R-:W-:Y:S01]  /*1950*/  IMAD.IADD R8, R19, 0x1, -R8 ;  /* 0x0000000113087824 */ /* 0x000fe200078e0a08 */
[CC--:B------:R-:W-:Y:S01]  /*1960*/  LEA.HI R7, R4.reuse, R5.reuse, RZ, 0x2 ;  /* 0x0000000504077211 */ /* 0x0c0fe200078f10ff */
[----:B------:R-:W-:Y:S01]  /*1970*/  @UP0 ULDC UR4, c[0x0][0x44c] ;  /* 0x0001130000040ab9 */ /* 0x000fe20000000800 */
[----:B------:R-:W-:-:S02]  /*1980*/  LEA.HI R6, R4, R5, RZ, 0x5 ;  /* 0x0000000504067211 */ /* 0x000fc400078f28ff */
[--C-:B------:R-:W-:Y:S02]  /*1990*/  SHF.R.S32.HI R4, RZ, 0x2, R7.reuse ;  /* 0x00000002ff047819 */ /* 0x100fe40000011407 */
[----:B------:R-:W-:Y:S02]  /*19a0*/  SHF.R.S32.HI R9, RZ, 0x1f, R7 ;  /* 0x0000001fff097819 */ /* 0x000fe40000011407 */
[----:B------:R-:W-:Y:S02]  /*19b0*/  SHF.R.S32.HI R6, RZ, 0x5, R6 ;  /* 0x00000005ff067819 */ /* 0x000fe40000011406 */
[----:B------:R-:W-:Y:S02]  /*19c0*/  LEA.HI R9, R9, R4, RZ, 0x3 ;  /* 0x0000000409097211 */ /* 0x000fe400078f18ff */
[----:B------:R-:W-:Y:S02]  /*19d0*/  LEA.HI R11, R17, R17, RZ, 0x1 ;  /* 0x00000011110b7211 */ /* 0x000fe400078f08ff */
[----:B------:R-:W-:-:S02]  /*19e0*/  LEA R12, R6, UR45, 0x4 ;  /* 0x0000002d060c7c11 */ /* 0x000fc4000f8e20ff */
[----:B------:R-:W-:Y:S02]  /*19f0*/  LOP3.LUT R9, R9, 0xfffffff8, RZ, 0xc0, !PT ;  /* 0xfffffff809097812 */ /* 0x000fe400078ec0ff */
[----:B------:R-:W-:Y:S02]  /*1a00*/  LOP3.LUT R6, R11, 0x1ffffffe, RZ, 0xc0, !PT ;  /* 0x1ffffffe0b067812 */ /* 0x000fe400078ec0ff */
[----:B------:R-:W-:Y:S02]  /*1a10*/  IADD3 R9, R12, R4, -R9 ;  /* 0x000000040c097210 */ /* 0x000fe40007ffe809 */
[----:B------:R-:W-:Y:S01]  /*1a20*/  PLOP3.LUT P2, PT, PT, PT, UP0, 0x80, 0x0 ;  /* 0x000000000000781c */ /* 0x000fe20003f4f008 */
[----:B------:R-:W-:Y:S01]  /*1a30*/  IMAD.IADD R6, R17, 0x1, -R6 ;  /* 0x0000000111067824 */ /* 0x000fe200078e0a06 */
[----:B------:R-:W-:-:S05]  /*1a40*/  LEA R9, R8, R9, 0x6 ;  /* 0x0000000908097211 */ /* 0x000fca00078e30ff */
[----:B------:R-:W-:-:S04]  /*1a50*/  IMAD R6, R6, 0x8, R9 ;  /* 0x0000000806067824 */ /* 0x000fc800078e0209 */
[----:B------:R-:W-:Y:S01]  /*1a60*/  @P1 IMAD.HI.U32 R4, R6, UR4, RZ ;  /* 0x0000000406041c27 */ /* 0x000fe2000f8e00ff */
[----:B------:R-:W-:-:S03]  /*1a70*/  @UP0 ULDC UR4, c[0x0][0x450] ;  /* 0x0001140000040ab9 */ /* 0x000fc60000000800 */
[----:B------:R-:W-:Y:S01]  /*1a80*/  IMAD.MOV.U32 R9, RZ, RZ, R6 ;  /* 0x000000ffff097224 */ /* 0x000fe200078e0006 */
[----:B------:R-:W-:Y:S01]  /*1a90*/  @P2 SHF.R.U32.HI R9, RZ, UR4, R4 ;  /* 0x00000004ff092c19 */ /* 0x000fe20008011604 */
[----:B------:R-:W-:Y:S01]  /*1aa0*/  UIMAD UR4, UR46, -0x60, UR44 ;  /* 0xffffffa02e0478a4 */ /* 0x000fe2000f8e022c */
[----:B------:R-:W-:-:S03]  /*1ab0*/  LOP3.LUT R4, R7, 0x7ffffffc, RZ, 0xc0, !PT ;  /* 0x7ffffffc07047812 */ /* 0x000fc600078ec0ff */
[----:B------:R-:W0:Y:S01]  /*1ac0*/  SHFL.IDX PT, R8, R9, RZ, 0x1c1f ;  /* 0x001c1fff09087589 */ /* 0x000e2200000e0000 */
[----:B------:R-:W-:Y:S01]  /*1ad0*/  UIADD3 UR4, UR4, 0x60, URZ ;  /* 0x0000006004047890 */ /* 0x000fe2000fffe03f */
[----:B------:R-:W-:Y:S01]  /*1ae0*/  IMAD.IADD R7, R5, 0x1, -R4 ;  /* 0x0000000105077824 */ /* 0x000fe200078e0a04 */
[----:B------:R-:W-:-:S04]  /*1af0*/  MOV R5, UR14 ;  /* 0x0000000e00057c02 */ /* 0x000fc80008000f00 */
[----:B------:R-:W-:Y:S01]  /*1b00*/  IMAD.U32 R12, RZ, RZ, UR4 ;  /* 0x00000004ff0c7e24 */ /* 0x000fe2000f8e00ff */
[----:B------:R-:W-:-:S03]  /*1b10*/  UIADD3 UR4, UR42, 0x22840, URZ ;  /* 0x000228402a047890 */ /* 0x000fc6000fffe03f */
[----:B------:R-:W-:Y:S01]  /*1b20*/  IMAD R4, R7, -0x2, R12 ;  /* 0xfffffffe07047824 */ /* 0x000fe200078e020c */
[----:B------:R-:W-:-:S04]  /*1b30*/  UPRMT UR4, UR25, 0x654, UR4 ;  /* 0x0000065419047896 */ /* 0x000fc80008000004 */
[----:B------:R-:W-:-:S05]  /*1b40*/  IADD3 R5, R4, 0x1, -R5 ;  /* 0x0000000104057810 */ /* 0x000fca0007ffe805 */
[----:B------:R-:W-:Y:S01]  /*1b50*/  SYNCS.ARRIVE.TRANS64.RED.A1T0 RZ, [UR4], RZ ;  /* 0x000000ffffff79a7 */ /* 0x000fe20008100404 */
        /* <DEDUP_REMOVED lines=71> */
[----:B------:R-:W-:Y:S02]  /*1fd0*/  FMNMX.FTZ R11, R69, R8, !PT ;  /* 0x00000008450b7209 */ /* 0x000fe40007810000 */
[----:B------:R-:W0:Y:S04]  /*1fe0*/  SHFL.IDX PT, R8, R9, 0x1, 0x1c1f ;  /* 0x003c1f0009087f89 */ /* 0x000e2800000e0000 */
[----:B------:R-:W2:Y:S01]  /*1ff0*/  SHFL.BFLY PT, R12, R11, 0x2, 0x1f ;  /* 0x0c401f000b0c7f89 */ /* 0x000ea200000e0000 */
[----:B0-----:R-:W-:Y:S02]  /*2000*/  VIADDMNMX R4, R8, R5, R4, PT ;  /* 0x0000000508047246 */ /* 0x001fe40003800104 */
[----:B--2---:R-:W-:Y:S02]  /*2010*/  FMNMX.FTZ R12, R11, R12, !PT ;  /* 0x0000000c0b0c7209 */ /* 0x004fe40007810000 */
[----:B------:R-:W-:-:S02]  /*2020*/  ISETP.GT.AND P1, PT, R4, RZ, PT ;  /* 0x000000ff0400720c */ /* 0x000fc40003f24270 */
[C---:B------:R-:W-:Y:S01]  /*2030*/  ISETP.GT.AND P2, PT, R4.reuse, 0x1, PT ;  /* 0x000000010400780c */ /* 0x040fe20003f44270 */
[----:B------:R-:W0:Y:S01]  /*2040*/  SHFL.BFLY PT, R13, R12, 0x1, 0x1f ;  /* 0x0c201f000c0d7f89 */ /* 0x000e2200000e0000 */
[----:B------:R-:W-:Y:S02]  /*2050*/  ISETP.GT.AND P3, PT, R4, 0x8, PT ;  /* 0x000000080400780c */ /* 0x000fe40003f64270 */
[----:B------:R-:W-:Y:S02]  /*2060*/  FSEL R26, R26, -INF , P1 ;  /* 0xff8000001a1a7808 */ /* 0x000fe40000800000 */
[----:B------:R-:W-:Y:S02]  /*2070*/  FSEL R27, R27, -INF , P2 ;  /* 0xff8000001b1b7808 */ /* 0x000fe40001000000 */
[----:B------:R-:W-:Y:S02]  /*2080*/  ISETP.GT.AND P4, PT, R4, 0x9, PT ;  /* 0x000000090400780c */ /* 0x000fe40003f84270 */
[----:B------:R-:W-:-:S02]  /*2090*/  FSEL R30, R30, -INF , P3 ;  /* 0xff8000001e1e7808 */ /* 0x000fc40001800000 */
[----:B------:R-:W-:Y:S02]  /*20a0*/  FMNMX.FTZ R5, R26, R27, !PT ;  /* 0x0000001b1a057209 */ /* 0x000fe40007810000 */
[----:B------:R-:W-:Y:S02]  /*20b0*/  ISETP.GT.AND P1, PT, R4, 0x10, PT ;  /* 0x000000100400780c */ /* 0x000fe40003f24270 */
[----:B------:R-:W-:Y:S02]  /*20c0*/  FSEL R31, R31, -INF , P4 ;  /* 0xff8000001f1f7808 */ /* 0x000fe40002000000 */
[----:B------:R-:W-:Y:S02]  /*20d0*/  FSEL R34, R34, -INF , P1 ;  /* 0xff80000022227808 */ /* 0x000fe40000800000 */
[----:B------:R-:W-:-:S04]  /*20e0*/  ISETP.GT.AND P1, PT, R4, 0x18, PT ;  /* 0x000000180400780c */ /* 0x000fc80003f24270 */
[----:B------:R-:W-:Y:S02]  /*20f0*/  FSEL R38, R38, -INF , P1 ;  /* 0xff80000026267808 */ /* 0x000fe40000800000 */
[----:B0-----:R-:W-:Y:S02]  /*2100*/  FMNMX.FTZ R8, R12, R13, !PT ;  /* 0x0000000d0c087209 */ /* 0x001fe40007810000 */
[----:B------:R-:W-:Y:S02]  /*2110*/  FMNMX.FTZ R12, R30, R5, !PT ;  /* 0x000000051e0c7209 */ /* 0x000fe40007810000 */
[C---:B------:R-:W-:Y:S01]  /*2120*/  FSETP.NEU.FTZ.AND P2, PT, R8.reuse, -INF , PT ;  /* 0xff8000000800780b */ /* 0x040fe20003f5d000 */
[----:B------:R-:W-:Y:S01]  /*2130*/  FMUL.FTZ R9, R8, UR7 ;  /* 0x0000000708097c20 */ /* 0x000fe20008410000 */
[----:B------:R-:W-:Y:S02]  /*2140*/  FMNMX.FTZ R5, R31, R12, !PT ;  /* 0x0000000c1f057209 */ /* 0x000fe40007810000 */
[----:B------:R-:W-:-:S02]  /*2150*/  ISETP.GT.AND P1, PT, R4, 0x20, PT ;  /* 0x000000200400780c */ /* 0x000fc40003f24270 */
[----:B------:R-:W-:Y:S02]  /*2160*/  FSEL R11, R9, RZ, P2 ;  /* 0x000000ff090b7208 */ /* 0x000fe40001000000 */
[----:B------:R-:W-:Y:S02]  /*2170*/  ISETP.GT.AND P2, PT, R4, 0x11, PT ;  /* 0x000000110400780c */ /* 0x000fe40003f44270 */
[----:B------:R-:W-:Y:S01]  /*2180*/  FMNMX.FTZ R12, R34, R5, !PT ;  /* 0x00000005220c7209 */ /* 0x000fe20007810000 */
[--C-:B------:R-:W-:Y:S01]  /*2190*/  FFMA.FTZ R24, R24, UR7, -R11.reuse ;  /* 0x0000000718187c23 */ /* 0x100fe2000801080b */
[----:B------:R-:W-:Y:S01]  /*21a0*/  FSEL R35, R35, -INF , P2 ;  /* 0xff80000023237808 */ /* 0x000fe20001000000 */
[--C-:B------:R-:W-:Y:S01]  /*21b0*/  FFMA.FTZ R25, R25, UR7, -R11.reuse ;  /* 0x0000000719197c23 */ /* 0x100fe2000801080b */
[----:B------:R-:W-:Y:S01]  /*21c0*/  ISETP.GT.AND P2, PT, R4, 0x19, PT ;  /* 0x000000190400780c */ /* 0x000fe20003f44270 */
[--C-:B------:R-:W-:Y:S01]  /*21d0*/  FFMA.FTZ R28, R28, UR7, -R11.reuse ;  /* 0x000000071c1c7c23 */ /* 0x100fe2000801080b */
[----:B------:R-:W-:Y:S01]  /*21e0*/  FMNMX.FTZ R5, R35, R12, !PT ;  /* 0x0000000c23057209 */ /* 0x000fe20007810000 */
        /* <DEDUP_REMOVED lines=8> */
[----:B------:R-:W0:Y:S01]  /*2270*/  MUFU.EX2 R25, R25 ;  /* 0x0000001900197308 */ /* 0x000e220000000800 */
[----:B------:R-:W-:Y:S01]  /*2280*/  FMNMX.FTZ R5, R39, R12, !PT ;  /* 0x0000000c27057209 */ /* 0x000fe20007810000 */
[--C-:B------:R-:W-:Y:S01]  /*2290*/  FFMA.FTZ R36, R36, UR7, -R11.reuse ;  /* 0x0000000724247c23 */ /* 0x100fe2000801080b */
        /* <DEDUP_REMOVED lines=13> */
[----:B------:R-:W2:Y:S01]  /*2370*/  MUFU.EX2 R29, R29 ;  /* 0x0000001d001d7308 */ /* 0x000ea20000000800 */
        /* <DEDUP_REMOVED lines=15> */
[----:B------:R-:W4:Y:S01]  /*2470*/  MUFU.EX2 R33, R33 ;  /* 0x0000002100217308 */ /* 0x000f220000000800 */
        /* <DEDUP_REMOVED lines=15> */
[----:B------:R-:W5:Y:S01]  /*2570*/  MUFU.EX2 R37, R37 ;  /* 0x0000002500257308 */ /* 0x000f620000000800 */
        /* <DEDUP_REMOVED lines=9> */
[----:B------:R-:W1:Y:S01]  /*2610*/  MUFU.EX2 R41, R41 ;  /* 0x0000002900297308 */ /* 0x000e620000000800 */
        /* <DEDUP_REMOVED lines=9> */
[----:B------:R-:W3:Y:S01]  /*26b0*/  MUFU.EX2 R45, R45 ;  /* 0x0000002d002d7308 */ /* 0x000ee20000000800 */
[----:B------:R-:W-:Y:S02]  /*26c0*/  ISETP.GT.AND P2, PT, R4, 0x59, PT ;  /* 0x000000590400780c */ /* 0x000fe40003f44270 */
[----:B------:R-:W-:Y:S02]  /*26d0*/  FSEL R70, R70, -INF , P1 ;  /* 0xff80000046467808 */ /* 0x000fe40000800000 */
[----:B------:R-:W-:-:S02]  /*26e0*/  FMNMX.FTZ R5, R67, R12, !PT ;  /* 0x0000000c43057209 */ /* 0x000fc40007810000 */
[----:B------:R-:W-:Y:S01]  /*26f0*/  FSEL R71, R71, -INF , P2 ;  /* 0xff80000047477808 */ /* 0x000fe20001000000 */
[----:B------:R-:W-:Y:S01]  /*2700*/  MUFU.EX2 R48, R48 ;  /* 0x0000003000307308 */ /* 0x000fe20000000800 */
[----:B------:R-:W-:Y:S02]  /*2710*/  FMNMX.FTZ R4, R70, R5, !PT ;  /* 0x0000000546047209 */ /* 0x000fe40007810000 */
[----:B0-----:R-:W-:Y:S02]  /*2720*/  F2FP.BF16.F32.PACK_AB R168, R25, R24 ;  /* 0x0000001819a8723e */ /* 0x001fe400000010ff */
[----:B------:R-:W-:Y:S02]  /*2730*/  FMNMX.FTZ R4, R71, R4, !PT ;  /* 0x0000000447047209 */ /* 0x000fe40007810000 */
[----:B--2---:R-:W-:Y:S01]  /*2740*/  F2FP.BF16.F32.PACK_AB R170, R29, R28 ;  /* 0x0000001c1daa723e */ /* 0x004fe200000010ff */
[----:B------:R-:W0:Y:S01]  /*2750*/  MUFU.EX2 R49, R49 ;  /* 0x0000003100317308 */ /* 0x000e220000000800 */
[----:B----4-:R-:W-:Y:S01]  /*2760*/  F2FP.BF16.F32.PACK_AB R164, R33, R32 ;  /* 0x0000002021a4723e */ /* 0x010fe200000010ff */
[----:B------:R-:W2:Y:S01]  /*2770*/  SHFL.BFLY PT, R5, R4, 0x2, 0x1f ;  /* 0x0c401f0004057f89 */ /* 0x000ea200000e0000 */
[----:B-----5:R-:W-:-:S02]  /*2780*/  F2FP.BF16.F32.PACK_AB R166, R37, R36 ;  /* 0x0000002425a6723e */ /* 0x020fc400000010ff */
[----:B-1----:R-:W-:Y:S02]  /*2790*/  F2FP.BF16.F32.PACK_AB R160, R41, R40 ;  /* 0x0000002829a0723e */ /* 0x002fe400000010ff */
[----:B---3--:R-:W-:Y:S01]  /*27a0*/  F2FP.BF16.F32.PACK_AB R162, R45, R44 ;  /* 0x0000002c2da2723e */ /* 0x008fe200000010ff */
[----:B------:R-:W-:Y:S08]  /*27b0*/  MUFU.EX2 R52, R52 ;  /* 0x0000003400347308 */ /* 0x000ff00000000800 */
[----:B------:R-:W1:Y:S01]  /*27c0*/  MUFU.EX2 R53, R53 ;  /* 0x0000003500357308 */ /* 0x000e620000000800 */
[----:B0-----:R-:W-:-:S07]  /*27d0*/  F2FP.BF16.F32.PACK_AB R156, R49, R48 ;  /* 0x00000030319c723e */ /* 0x001fce00000010ff */
[----:B------:R-:W-:Y:S01]  /*27e0*/  MUFU.EX2 R56, R56 ;  /* 0x0000003800387308 */ /* 0x000fe20000000800 */
[----:B--2---:R-:W-:-:S05]  /*27f0*/  FMNMX.FTZ R5, R4, R5, !PT ;  /* 0x0000000504057209 */ /* 0x004fca0007810000 */
[----:B------:R-:W0:Y:S02]  /*2800*/  SHFL.BFLY PT, R4, R5, 0x1, 0x1f ;  /* 0x0c201f0005047f89 */ /* 0x000e2400000e0000 */
[----:B------:R-:W2:Y:S01]  /*2810*/  MUFU.EX2 R57, R57 ;  /* 0x0000003900397308 */ /* 0x000ea20000000800 */
[----:B-1----:R-:W-:-:S07]  /*2820*/  F2FP.BF16.F32.PACK_AB R158, R53, R52 ;  /* 0x00000034359e723e */ /* 0x002fce00000010ff */
[----:B------:R-:W-:Y:S08]  /*2830*/  MUFU.EX2 R60, R60 ;  /* 0x0000003c003c7308 */ /* 0x000ff00000000800 */
[----:B------:R-:W1:Y:S01]  /*2840*/  MUFU.EX2 R61, R61 ;  /* 0x0000003d003d7308 */ /* 0x000e620000000800 */
[----:B--2---:R-:W-:Y:S02]  /*2850*/  F2FP.BF16.F32.PACK_AB R152, R57, R56 ;  /* 0x000000383998723e */ /* 0x004fe400000010ff */
[----:B0-----:R-:W-:Y:S01]  /*2860*/  FMNMX.FTZ R9, R5, R4, !PT ;  /* 0x0000000405097209 */ /* 0x001fe20007810000 */
[----:B------:R-:W-:-:S04]  /*2870*/  FADD.FTZ R5, R24, R25 ;  /* 0x0000001918057221 */ /* 0x000fc80000010000 */
[----:B------:R-:W-:Y:S01]  /*2880*/  MUFU.EX2 R64, R64 ;  /* 0x0000004000407308 */ /* 0x000fe20000000800 */
[C---:B------:R-:W-:Y:S01]  /*2890*/  FSETP.NEU.FTZ.AND P1, PT, R9.reuse, -INF , PT ;  /* 0xff8000000900780b */ /* 0x040fe20003f3d000 */
[----:B------:R-:W-:Y:S01]  /*28a0*/  FMUL.FTZ R4, R9, UR7 ;  /* 0x0000000709047c20 */ /* 0x000fe20008410000 */
[----:B------:R-:W-:-:S04]  /*28b0*/  FADD.FTZ R12, R28, R5 ;  /* 0x000000051c0c7221 */ /* 0x000fc80000010000 */
[----:B------:R-:W-:Y:S01]  /*28c0*/  FSEL R4, R4, RZ, P1 ;  /* 0x000000ff04047208 */ /* 0x000fe20000800000 */
[----:B------:R-:W-:Y:S01]  /*28d0*/  FADD.FTZ R5, R29, R12 ;  /* 0x0000000c1d057221 */ /* 0x000fe20000010000 */
[----:B------:R-:W-:Y:S01]  /*28e0*/  MUFU.EX2 R65, R65 ;  /* 0x0000004100417308 */ /* 0x000fe20000000800 */
[----:B-1----:R-:W-:Y:S02]  /*28f0*/  F2FP.BF16.F32.PACK_AB R154, R61, R60 ;  /* 0x0000003c3d9a723e */ /* 0x002fe400000010ff */
        /* <DEDUP_REMOVED lines=12> */
[----:B------:R-:W-:Y:S01]  /*29c0*/  FADD.FTZ R12, R32, R5 ;  /* 0x00000005200c7221 */ /* 0x000fe20000010000 */
[--C-:B------:R-:W-:Y:S01]  /*29d0*/  FFMA.FTZ R47, R47, UR7, -R4.reuse ;  /* 0x000000072f2f7c23 */ /* 0x100fe20008010804 */
[----:B------:R-:W0:Y:S01]  /*29e0*/  MUFU.EX2 R27, R27 ;  /* 0x0000001b001b7308 */ /* 0x000e220000000800 */
[----:B------:R-:W-:Y:S01]  /*29f0*/  FFMA.FTZ R50, R50, UR7, -R4 ;  /* 0x0000000732327c23 */ /* 0x000fe20008010804 */
[----:B------:R-:W-:Y:S01]  /*2a00*/  FADD.FTZ R5, R33, R12 ;  /* 0x0000000c21057221 */ /* 0x000fe20000010000 */
[--C-:B------:R-:W-:Y:S01]  /*2a10*/  FFMA.FTZ R51, R51, UR7, -R4.reuse ;  /* 0x0000000733337c23 */ /* 0x100fe20008010804 */
[--C-:B------:R-:W-:Y:S01]  /*2a20*/  FFMA.FTZ R54, R54, UR7, -R4.reuse ;  /* 0x0000000736367c23 */ /* 0x100fe20008010804 */
[--C-:B------:R-:W-:Y:S01]  /*2a30*/  FFMA.FTZ R55, R55, UR7, -R4.reuse ;  /* 0x0000000737377c23 */ /* 0x100fe20008010804 */
[----:B------:R-:W-:Y:S01]  /*2a40*/  FADD.FTZ R12, R36, R5 ;  /* 0x00000005240c7221 */ /* 0x000fe20000010000 */
[--C-:B------:R-:W-:Y:S01]  /*2a50*/  FFMA.FTZ R58, R58, UR7, -R4.reuse ;  /* 0x000000073a3a7c23 */ /* 0x100fe20008010804 */
[----:B------:R-:W1:Y:S01]  /*2a60*/  MUFU.EX2 R30, R30 ;  /* 0x0000001e001e7308 */ /* 0x000e620000000800 */
[----:B------:R-:W-:Y:S01]  /*2a70*/  FFMA.FTZ R59, R59, UR7, -R4 ;  /* 0x000000073b3b7c23 */ /* 0x000fe20008010804 */
[----:B------:R-:W-:Y:S01]  /*2a80*/  FADD.FTZ R5, R37, R12 ;  /* 0x0000000c25057221 */ /* 0x000fe20000010000 */
[--C-:B------:R-:W-:Y:S01]  /*2a90*/  FFMA.FTZ R62, R62, UR7, -R4.reuse ;  /* 0x000000073e3e7c23 */ /* 0x100fe20008010804 */
[--C-:B------:R-:W-:Y:S01]  /*2aa0*/  FFMA.FTZ R63, R63, UR7, -R4.reuse ;  /* 0x000000073f3f7c23 */ /* 0x100fe20008010804 */
[--C-:B------:R-:W-:Y:S01]  /*2ab0*/  FFMA.FTZ R66, R66, UR7, -R4.reuse ;  /* 0x0000000742427c23 */ /* 0x100fe20008010804 */
[----:B------:R-:W-:Y:S01]  /*2ac0*/  FADD.FTZ R12, R40, R5 ;  /* 0x00000005280c7221 */ /* 0x000fe20000010000 */
[----:B------:R-:W-:Y:S01]  /*2ad0*/  FFMA.FTZ R67, R67, UR7, -R4 ;  /* 0x0000000743437c23 */ /* 0x000fe20008010804 */
[----:B------:R-:W2:Y:S01]  /*2ae0*/  MUFU.EX2 R31, R31 ;  /* 0x0000001f001f7308 */ /* 0x000ea20000000800 */
[----:B0-----:R-:W-:Y:S01]  /*2af0*/  FADD.FTZ R13, R26, R27 ;  /* 0x0000001b1a0d7221 */ /* 0x001fe20000010000 */
[----:B------:R-:W-:Y:S01]  /*2b00*/  FADD.FTZ R5, R41, R12 ;  /* 0x0000000c29057221 */ /* 0x000fe20000010000 */
[--C-:B------:R-:W-:Y:S01]  /*2b10*/  FFMA.FTZ R70, R70, UR7, -R4.reuse ;  /* 0x0000000746467c23 */ /* 0x100fe20008010804 */
[----:B------:R-:W-:Y:S01]  /*2b20*/  FFMA.FTZ R4, R71, UR7, -R4 ;  /* 0x0000000747047c23 */ /* 0x000fe20008010804 */
[----:B------:R-:W-:Y:S01]  /*2b30*/  F2FP.BF16.F32.PACK_AB R169, R27, R26 ;  /* 0x0000001a1ba9723e */ /* 0x000fe200000010ff */
[----:B------:R-:W-:Y:S01]  /*2b40*/  FADD.FTZ R12, R44, R5 ;  /* 0x000000052c0c7221 */ /* 0x000fe20000010000 */
[----:B------:R-:W-:Y:S01]  /*2b50*/  F2FP.BF16.F32.PACK_AB R172, R65, R64 ;  /* 0x0000004041ac723e */ /* 0x000fe200000010ff */
[----:B------:R-:W0:Y:S01]  /*2b60*/  MUFU.EX2 R34, R34 ;  /* 0x0000002200227308 */ /* 0x000e220000000800 */
[----:B-1----:R-:W-:Y:S01]  /*2b70*/  FADD.FTZ R14, R30, R13 ;  /* 0x0000000d1e0e7221 */ /* 0x002fe20000010000 */
[----:B------:R-:W-:-:S04]  /*2b80*/  FADD.FTZ R5, R45, R12 ;  /* 0x0000000c2d057221 */ /* 0x000fc80000010000 */
[----:B------:R-:W-:Y:S02]  /*2b90*/  FADD.FTZ R12, R48, R5 ;  /* 0x00000005300c7221 */ /* 0x000fe40000010000 */
[----:B------:R-:W1:Y:S01]  /*2ba0*/  MUFU.EX2 R35, R35 ;  /* 0x0000002300237308 */ /* 0x000e620000000800 */
[----:B--2---:R-:W-:Y:S01]  /*2bb0*/  FADD.FTZ R13, R31, R14 ;  /* 0x0000000e1f0d7221 */ /* 0x004fe20000010000 */
[----:B------:R-:W-:Y:S01]  /*2bc0*/  FADD.FTZ R5, R49, R12 ;  /* 0x0000000c31057221 */ /* 0x000fe20000010000 */
[----:B------:R-:W-:-:S03]  /*2bd0*/  F2FP.BF16.F32.PACK_AB R171, R31, R30 ;  /* 0x0000001e1fab723e */ /* 0x000fc600000010ff */
[----:B------:R-:W-:Y:S02]  /*2be0*/  FADD.FTZ R12, R52, R5 ;  /* 0x00000005340c7221 */ /* 0x000fe40000010000 */
[----:B------:R-:W2:Y:S01]  /*2bf0*/  MUFU.EX2 R38, R38 ;  /* 0x0000002600267308 */ /* 0x000ea20000000800 */
[----:B0-----:R-:W-:Y:S01]  /*2c00*/  FADD.FTZ R14, R34, R13 ;  /* 0x0000000d220e7221 */ /* 0x001fe20000010000 */
[----:B------:R-:W-:-:S04]  /*2c10*/  FADD.FTZ R5, R53, R12 ;  /* 0x0000000c35057221 */ /* 0x000fc80000010000 */
[----:B------:R-:W-:Y:S02]  /*2c20*/  FADD.FTZ R12, R56, R5 ;  /* 0x00000005380c7221 */ /* 0x000fe40000010000 */
[----:B------:R-:W0:Y:S01]  /*2c30*/  MUFU.EX2 R39, R39 ;  /* 0x0000002700277308 */ /* 0x000e220000000800 */
[----:B-1----:R-:W-:Y:S01]  /*2c40*/  FADD.FTZ R13, R35, R14 ;  /* 0x0000000e230d7221 */ /* 0x002fe20000010000 */
[----:B------:R-:W-:Y:S01]  /*2c50*/  FADD.FTZ R5, R57, R12 ;  /* 0x0000000c39057221 */ /* 0x000fe20000010000 */
[----:B------:R-:W-:-:S03]  /*2c60*/  F2FP.BF16.F32.PACK_AB R165, R35, R34 ;  /* 0x0000002223a5723e */ /* 0x000fc600000010ff */
[----:B------:R-:W-:Y:S02]  /*2c70*/  FADD.FTZ R12, R60, R5 ;  /* 0x000000053c0c7221 */ /* 0x000fe40000010000 */
[----:B------:R-:W1:Y:S01]  /*2c80*/  MUFU.EX2 R42, R42 ;  /* 0x0000002a002a7308 */ /* 0x000e620000000800 */
[----:B--2---:R-:W-:Y:S01]  /*2c90*/  FADD.FTZ R14, R38, R13 ;  /* 0x0000000d260e7221 */ /* 0x004fe20000010000 */
[----:B------:R-:W-:-:S04]  /*2ca0*/  FADD.FTZ R5, R61, R12 ;  /* 0x0000000c3d057221 */ /* 0x000fc80000010000 */
[----:B------:R-:W-:Y:S02]  /*2cb0*/  FADD.FTZ R12, R64, R5 ;  /* 0x00000005400c7221 */ /* 0x000fe40000010000 */
[----:B------:R-:W2:Y:S01]  /*2cc0*/  MUFU.EX2 R43, R43 ;  /* 0x0000002b002b7308 */ /* 0x000ea20000000800 */
[----:B0-----:R-:W-:Y:S01]  /*2cd0*/  FADD.FTZ R13, R39, R14 ;  /* 0x0000000e270d7221 */ /* 0x001fe20000010000 */
        /* <DEDUP_REMOVED lines=37> */
[----:B------:R1:W2:Y:S01]  /*2f30*/  MUFU.EX2 R175, R4 ;  /* 0x0000000400af7308 */ /* 0x0002a20000000800 */
        /* <DEDUP_REMOVED lines=8> */
[----:B------:R-:W-:Y:S01]  /*2fc0*/  BPT.TRAP 0x1 ;  /* 0x000000040000795c */ /* 0x000fe20000300000 */
.L_x_13597:
[----:B------:R0:W1:Y:S01]  /*2fd0*/  SYNCS.PHASECHK.TRANS64.TRYWAIT P1, [UR42+0x22850], R10 ;  /* 0x0228500aff0075a7 */ /* 0x000062000802016a */
[----:B------:R-:W-:Y:S05]  /*2fe0*/  @!P0 BRA `(.L_x_13598) ;  /* 0x0000000000048947 */ /* 0x000fea0003800000 */
[----:B------:R-:W-:Y:S01]  /*2ff0*/  BPT.TRAP 0x1 ;  /* 0x000000040000795c */ /* 0x000fe20000300000 */
.L_x_13598:
[----:B-1----:R-:W-:Y:S05]  /*3000*/  @P1 BRA `(.L_x_13599) ;  /* 0x0000000000081947 */ /* 0x002fea0003800000 */
[----:B------:R-:W1:Y:S02]  /*3010*/  SYNCS.PHASECHK.TRANS64.TRYWAIT P1, [UR42+0x22850], R10 ;  /* 0x0228500aff0075a7 */ /* 0x000e64000802016a */
[----:B-1----:R-:W-:Y:S05]  /*3020*/  @!P1 BRA `(.L_x_13600) ;  /* 0x000000ac00709947 */ /* 0x002fea0003800000 */
.L_x_13599:
        /* <DEDUP_REMOVED lines=47> */
.L_x_13601:
[----:B------:R-:W2:Y:S01]  /*3320*/  S2UR UR4, SR_CTAID.X ;  /* 0x00000000000479c3 */ /* 0x000ea20000002500 */
[----:B------:R-:W-:Y:S02]  /*3330*/  UISETP.NE.AND UP0, UPT, UR43, URZ, UPT ;  /* 0x0000003f2b00728c */ /* 0x000fe4000bf05270 */
[----:B------:R-:W-:-:S09]  /*3340*/  UIADD3 UR27, UR46, -0x2, URZ ;  /* 0xfffffffe2e1b7890 */ /* 0x000fd2000fffe03f */
[----:B------:R-:W-:Y:S01]  /*3350*/  @UP0 ULDC UR11, c[0x0][0x450] ;  /* 0x00011400000b0ab9 */ /* 0x000fe20000000800 */
[----:B--2---:R-:W-:-:S03]  /*3360*/  USHF.L.U32 UR10, UR4, 0x7, URZ ;  /* 0x00000007040a7899 */ /* 0x004fc6000800063f */
[----:B------:R-:W-:Y:S02]  /*3370*/  @UP0 ULDC UR4, c[0x0][0x44c] ;  /* 0x0001130000040ab9 */ /* 0x000fe40000000800 */
[----:B------:R-:W-:-:S04]  /*3380*/  UIMAD.WIDE.U32 UR4, UR10, UR4, URZ ;  /* 0x000000040a0472a5 */ /* 0x000fc8000f8e003f */
[----:B------:R-:W-:-:S04]  /*3390*/  @UP0 USHF.R.U32.HI UR10, URZ, UR11, UR5 ;  /* 0x0000000b3f0a0299 */ /* 0x000fc80008011605 */
[----:B------:R-:W-:Y:S02]  /*33a0*/  UIADD3 UR4, UR10, -UR14, UR44 ;  /* 0x8000000e0a047290 */ /* 0x000fe4000fffe02c */
[----:B------:R-:W-:Y:S02]  /*33b0*/  UIADD3 UR10, UR42, 0x22860, URZ ;  /* 0x000228602a0a7890 */ /* 0x000fe4000fffe03f */
[----:B------:R-:W-:Y:S02]  /*33c0*/  UIMAD.WIDE UR4, UR4, 0x2aaaaaab, URZ ;  /* 0x2aaaaaab040478a5 */ /* 0x000fe4000f8e023f */
[----:B------:R-:W-:Y:S02]  /*33d0*/  UPRMT UR10, UR25, 0x654, UR10 ;  /* 0x00000654190a7896 */ /* 0x000fe4000800000a */
[----:B------:R-:W-:-:S04]  /*33e0*/  USHF.R.U32.HI UR4, URZ, 0x1f, UR5 ;  /* 0x0000001f3f047899 */ /* 0x000fc80008011605 */
[----:B------:R-:W-:-:S03]  /*33f0*/  ULEA.HI.SX32 UR4, UR5, UR4, 0x1c ;  /* 0x0000000405047291 */ /* 0x000fc6000f8fe23f */
[----:B------:R-:W-:Y:S01]  /*3400*/  SYNCS.ARRIVE.TRANS64.RED.A1T0 RZ, [UR10], RZ ;  /* 0x000000ffffff79a7 */ /* 0x000fe2000810040a */
[----:B------:R-:W-:Y:S01]  /*3410*/  UISETP.LT.AND UP0, UPT, UR41, UR4, UPT ;  /* 0x000000042900728c */ /* 0x000fe2000bf01270 */
[----:B------:R-:W-:-:S03]  /*3420*/  UMOV UR5, URZ ;  /* 0x0000003f00057c82 */ /* 0x000fc60008000000 */
[----:B------:R-:W-:-:S03]  /*3430*/  USEL UR26, UR41, UR4, !UP0 ;  /* 0x00000004291a7287 */ /* 0x000fc6000c000000 */
[----:B------:R-:W-:Y:S01]  /*3440*/  UMOV UR4, URZ ;  /* 0x0000003f00047c82 */ /* 0x000fe20008000000 */
[----:B------:R-:W-:-:S06]  /*3450*/  UISETP.GE.AND UP0, UPT, UR27, UR26, UPT ;  /* 0x0000001a1b00728c */ /* 0x000fcc000bf06270 */
[----:B------:R-:W-:-:S13]  /*3460*/  PLOP3.LUT P1, PT, PT, PT, UP0, 0x80, 0x0 ;  /* 0x000000000000781c */ /* 0x000fda0003f2f008 */
[----:B------:R-:W-:Y:S05]  /*3470*/  @!P1 BRA `(.L_x_13602) ;  /* 0x0000002400289947 */ /* 0x000fea0003800000 */
[----:B------:R-:W-:Y:S01]  /*3480*/  IMAD.MOV.U32 R12, RZ, RZ, R9 ;  /* 0x000000ffff0c7224 */ /* 0x000fe200078e0009 */
[----:B------:R-:W-:Y:S01]  /*3490*/  UMOV UR5, URZ ;  /* 0x0000003f00057c82 */ /* 0x000fe20008000000 */
[----:B-1----:R-:W-:Y:S01]  /*34a0*/  IMAD.MOV.U32 R11, RZ, RZ, R8 ;  /* 0x000000ffff0b7224 */ /* 0x002fe200078e0008 */
[----:B------:R-:W-:Y:S01]  /*34b0*/  UMOV UR4, URZ ;  /* 0x0000003f00047c82 */ /* 0x000fe20008000000 */
[----:B------:R-:W-:Y:S01]  /*34c0*/  ULDC UR29, c[0x0][0x288] ;  /* 0x0000a200001d7ab9 */ /* 0x000fe20000000800 */
[----:B------:R-:W-:Y:S01]  /*34d0*/  ULDC UR30, c[0x0][0x2f0] ;  /* 0x0000bc00001e7ab9 */ /* 0x000fe20000000800 */
[----:B------:R-:W-:-:S05]  /*34e0*/  ULDC UR7, c[0x0][0x988] ;  /* 0x0002620000077ab9 */ /* 0x000fca0000000800 */
.L_x_13613:
[----:B------:R-:W-:-:S04]  /*34f0*/  UIADD3 UR4, UR4, 0x1, URZ ;  /* 0x0000000104047890 */ /* 0x000fc8000fffe03f */
[----:B------:R-:W-:-:S04]  /*3500*/  UISETP.NE.AND UP0, UPT, UR4, 0x2, UPT ;  /* 0x000000020400788c */ /* 0x000fc8000bf05270 */
[----:B------:R-:W-:Y:S02]  /*3510*/  USEL UR10, URZ, 0x1, UP0 ;  /* 0x000000013f0a7887 */ /* 0x000fe40008000000 */
[----:B------:R-:W-:Y:S02]  /*3520*/  USEL UR4, UR4, URZ, UP0 ;  /* 0x0000003f04047287 */ /* 0x000fe40008000000 */
[----:B------:R-:W-:Y:S01]  /*3530*/  ULOP3.LUT UR5, UR5, UR10, URZ, 0x3c, !UPT ;  /* 0x0000000a05057292 */ /* 0x000fe2000f8e3c3f */
[----:B-12---:R-:W-:Y:S11]  /*3540*/  @!P0 BRA `(.L_x_13603) ;  /* 0x0000000000048947 */ /* 0x006ff60003800000 */
[----:B------:R-:W-:Y:S01]  /*3550*/  BPT.TRAP 0x1 ;  /* 0x000000040000795c */ /* 0x000fe20000300000 */
.L_x_13603:
[----:B------:R-:W-:Y:S01]  /*3560*/  ULEA UR28, UR4, UR42, 0x3 ;  /* 0x0000002a041c7291 */ /* 0x000fe2000f8e183f */
[----:B0-----:R-:W-:-:S05]  /*3570*/  IMAD.U32 R10, RZ, RZ, UR5 ;  /* 0x00000005ff0a7e24 */ /* 0x001fca000f8e00ff */
[----:B------:R-:W-:-:S04]  /*3580*/  SHF.L.U32 R10, R10, 0x1f, RZ ;  /* 0x0000001f0a0a7819 */ /* 0x000fc800000006ff */
[----:B------:R0:W1:Y:S01]  /*3590*/  SYNCS.PHASECHK.TRANS64.TRYWAIT P1, [UR28+0x22830], R10 ;  /* 0x0228300aff0075a7 */ /* 0x000062000802015c */
[----:B------:R-:W-:Y:S05]  /*35a0*/  @!P0 BRA `(.L_x_13604) ;  /* 0x0000000000048947 */ /* 0x000fea0003800000 */
[----:B------:R-:W-:Y:S01]  /*35b0*/  BPT.TRAP 0x1 ;  /* 0x000000040000795c */ /* 0x000fe20000300000 */
.L_x_13604:
[----:B-1----:R-:W-:Y:S05]  /*35c0*/  @P1 BRA `(.L_x_13605) ;  /* 0x0000000000081947 */ /* 0x002fea0003800000 */
[----:B------:R-:W1:Y:S02]  /*35d0*/  SYNCS.PHASECHK.TRANS64.TRYWAIT P1, [UR28+0x22830], R10 ;  /* 0x0228300aff0075a7 */ /* 0x000e64000802015c */
[----:B-1----:R-:W-:Y:S05]  /*35e0*/  @!P1 BRA `(.L_x_13606) ;  /* 0x000000a800189947 */ /* 0x002fea0003800000 */
.L_x_13605:
[----:B------:R-:W-:Y:S01]  /*35f0*/  UIMAD UR10, UR4, 0x300, UR6 ;  /* 0x00000300040a78a4 */ /* 0x000fe2000f8e0206 */
[----:B------:R-:W-:Y:S01]  /*3600*/  WARPGROUP.ARRIVE ;  /* 0x00000000000079c5 */ /* 0x000fe20000000000 */
[----:B------:R-:W-:Y:S01]  /*3610*/  UMOV UR11, 0x40000040 ;  /* 0x40000040000b7882 */ /* 0x000fe20000000000 */
[----:B------:R-:W-:Y:S01]  /*3620*/  UMOV UR15, 0x40000040 ;  /* 0x40000040000f7882 */ /* 0x000fe20000000000 */
[----:B------:R-:W-:Y:S01]  /*3630*/  UIADD3 UR14, UR10, 0x2, URZ ;  /* 0x000000020a0e7890 */ /* 0x000fe2000fffe03f */
[----:B------:R-:W-:Y:S01]  /*3640*/  IADD3 R0, -R2, 0xb, RZ ;  /* 0x0000000b02007810 */ /* 0x000fe20007ffe1ff */
        /* <DEDUP_REMOVED lines=18> */
.L_x_13607:
[----:B------:R-:W-:Y:S01]  /*3770*/  UISETP.NE.AND UP0, UPT, UR43, URZ, UPT ;  /* 0x0000003f2b00728c */ /* 0x000fe2000bf05270 */
[----:B------:R-:W-:Y:S01]  /*3780*/  IMAD.MOV.U32 R13, RZ, RZ, R6 ;  /* 0x000000ffff0d7224 */ /* 0x000fe200078e0006 */
[----:B------:R-:W-:Y:S01]  /*3790*/  MOV R16, 0xfffffffe ;  /* 0xfffffffe00107802 */ /* 0x000fe20000000f00 */
[----:B------:R-:W-:-:S03]  /*37a0*/  IMAD.U32 R14, RZ, RZ, UR30 ;  /* 0x0000001eff0e7e24 */ /* 0x000fc6000f8e00ff */
[----:B------:R-:W-:Y:S02]  /*37b0*/  PLOP3.LUT P1, PT, PT, PT, UP0, 0x80, 0x0 ;  /* 0x000000000000781c */ /* 0x000fe40003f2f008 */
[----:B------:R-:W-:-:S03]  /*37c0*/  PLOP3.LUT P2, PT, PT, PT, UP0, 0x80, 0x0 ;  /* 0x000000000000781c */ /* 0x000fc60003f4f008 */
[----:B------:R-:W-:-:S08]  /*37d0*/  @UP0 ULDC UR10, c[0x0][0x44c] ;  /* 0x00011300000a0ab9 */ /* 0x000fd00000000800 */
[----:B------:R-:W-:Y:S01]  /*37e0*/  @P1 IMAD.HI.U32 R8, R6, UR10, RZ ;  /* 0x0000000a06081c27 */ /* 0x000fe2000f8e00ff */
[----:B------:R-:W-:-:S04]  /*37f0*/  @UP0 ULDC UR10, c[0x0][0x450] ;  /* 0x00011400000a0ab9 */ /* 0x000fc80000000800 */
[----:B------:R-:W-:Y:S01]  /*3800*/  @P2 SHF.R.U32.HI R13, RZ, UR10, R8 ;  /* 0x0000000aff0d2c19 */ /* 0x000fe20008011608 */
[----:B------:R-:W-:Y:S02]  /*3810*/  UMOV UR10, 0x1 ;  /* 0x00000001000a7882 */ /* 0x000fe40000000000 */
[----:B------:R-:W-:Y:S02]  /*3820*/  UIMAD UR10, UR27, -0x60, UR10 ;  /* 0xffffffa01b0a78a4 */ /* 0x000fe4000f8e020a */
[----:B------:R-:W1:Y:S04]  /*3830*/  SHFL.IDX PT, R8, R13, 0x1, 0x1c1f ;  /* 0x003c1f000d087f89 */ /* 0x000e6800000e0000 */
[----:B------:R-:W-:Y:S01]  /*3840*/  IMAD R19, R7, R16, UR10 ;  /* 0x0000000a07137e24 */ /* 0x000fe2000f8e0210 */
        /* <DEDUP_REMOVED lines=77> */
[----:B------:R-:W1:Y:S04]  /*3d20*/  SHFL.IDX PT, R14, R13, RZ, 0x1c1f ;  /* 0x001c1fff0d0e7589 */ /* 0x000e6800000e0000 */
[----:B------:R-:W3:Y:S01]  /*3d30*/  SHFL.BFLY PT, R18, R9, 0x2, 0x1f ;  /* 0x0c401f0009127f89 */ /* 0x000ee200000e0000 */
[----:B-1----:R-:W-:Y:S02]  /*3d40*/  IADD3 R19, R14, -UR29, R19 ;  /* 0x8000001d0e137c10 */ /* 0x002fe4000fffe013 */
[----:B---3--:R-:W-:Y:S02]  /*3d50*/  FMNMX.FTZ R18, R9, R18, !PT ;  /* 0x0000001209127209 */ /* 0x008fe40007810000 */
[----:B------:R-:W-:-:S02]  /*3d60*/  ISETP.GT.AND P1, PT, R19, RZ, PT ;  /* 0x000000ff1300720c */ /* 0x000fc40003f24270 */
[C---:B------:R-:W-:Y:S01]  /*3d70*/  ISETP.GT.AND P2, PT, R19.reuse, 0x1, PT ;  /* 0x000000011300780c */ /* 0x040fe20003f44270 */
[----:B------:R-:W1:Y:S01]  /*3d80*/  SHFL.BFLY PT, R15, R18, 0x1, 0x1f ;  /* 0x0c201f00120f7f89 */ /* 0x000e6200000e0000 */
[----:B------:R-:W-:Y:S02]  /*3d90*/  FSEL R152, R152, -INF , P1 ;  /* 0xff80000098987808 */ /* 0x000fe40000800000 */
        /* <DEDUP_REMOVED lines=11> */
[----:B-1----:R-:W-:Y:S02]  /*3e50*/  FMNMX.FTZ R9, R18, R15, !PT ;  /* 0x0000000f12097209 */ /* 0x002fe40007810000 */
[----:B------:R-:W-:Y:S02]  /*3e60*/  FMNMX.FTZ R13, R157, R14, !PT ;  /* 0x0000000e9d0d7209 */ /* 0x000fe40007810000 */
[C---:B------:R-:W-:Y:S01]  /*3e70*/  FSETP.NEU.FTZ.AND P1, PT, R9.reuse, -INF , PT ;  /* 0xff8000000900780b */ /* 0x040fe20003f3d000 */
[----:B------:R-:W-:Y:S01]  /*3e80*/  FMUL.FTZ R15, R9, UR7 ;  /* 0x00000007090f7c20 */ /* 0x000fe20008410000 */
[----:B------:R-:W-:Y:S02]  /*3e90*/  ISETP.GT.AND P3, PT, R19, 0x18, PT ;  /* 0x000000181300780c */ /* 0x000fe40003f64270 */
[----:B------:R-:W-:-:S02]  /*3ea0*/  FSEL R161, R161, -INF , P2 ;  /* 0xff800000a1a17808 */ /* 0x000fc40001000000 */
        /* <DEDUP_REMOVED lines=28> */
[----:B------:R1:W-:Y:S01]  /*4070*/  MUFU.EX2 R15, R18 ;  /* 0x00000012000f7308 */ /* 0x0003e20000000800 */
        /* <DEDUP_REMOVED lines=9> */
[--C-:B-1----:R-:W-:Y:S01]  /*4110*/  FFMA.FTZ R18, R8, UR7, -R13.reuse ;  /* 0x0000000708127c23 */ /* 0x102fe2000801080d */
        /* <DEDUP_REMOVED lines=13> */
[----:B------:R-:W-:Y:S01]  /*41f0*/  FFMA.FTZ R175, R198, UR7, -R13 ;  /* 0x00000007c6af7c23 */ /* 0x000fe2000801080d */
[----:B------:R-:W-:Y:S01]  /*4200*/  FMNMX.FTZ R17, R177, R8, !PT ;  /* 0x00000008b1117209 */ /* 0x000fe20007810000 */
[----:B------:R-:W-:Y:S01]  /*4210*/  MUFU.EX2 R16, R16 ;  /* 0x0000001000107308 */ /* 0x000fe20000000800 */
[----:B------:R-:W-:-:S02]  /*4220*/  ISETP.GT.AND P3, PT, R19, 0x40, PT ;  /* 0x000000401300780c */ /* 0x000fc40003f64270 */
[----:B------:R-:W-:Y:S02]  /*4230*/  FSEL R181, R181, -INF , P2 ;  /* 0xff800000b5b57808 */ /* 0x000fe40001000000 */
[----:B------:R-:W-:Y:S02]  /*4240*/  FMNMX.FTZ R8, R180, R17, !PT ;  /* 0x00000011b4087209 */ /* 0x000fe40007810000 */
[----:B------:R-:W-:Y:S01]  /*4250*/  ISETP.GT.AND P2, PT, R19, 0x41, PT ;  /* 0x000000411300780c */ /* 0x000fe20003f44270 */
[----:B------:R-:W-:Y:S01]  /*4260*/  MUFU.EX2 R20, R20 ;  /* 0x0000001400147308 */ /* 0x000fe20000000800 */
[----:B------:R-:W-:Y:S02]  /*4270*/  FSEL R184, R184, -INF , P3 ;  /* 0xff800000b8b87808 */ /* 0x000fe40001800000 */
[----:B------:R-:W-:Y:S02]  /*4280*/  FMNMX.FTZ R17, R181, R8, !PT ;  /* 0x00000008b5117209 */ /* 0x000fe40007810000 */
[----:B------:R-:W-:-:S02]  /*4290*/  ISETP.GT.AND P3, PT, R19, 0x48, PT ;  /* 0x000000481300780c */ /* 0x000fc40003f64270 */
[----:B------:R-:W-:Y:S01]  /*42a0*/  FSEL R185, R185, -INF , P2 ;  /* 0xff800000b9b97808 */ /* 0x000fe20001000000 */
[----:B------:R-:W-:Y:S01]  /*42b0*/  MUFU.EX2 R23, R23 ;  /* 0x0000001700177308 */ /* 0x000fe20000000800 */
[----:B------:R-:W-:Y:S02]  /*42c0*/  FMNMX.FTZ R8, R184, R17, !PT ;  /* 0x00000011b8087209 */ /* 0x000fe40007810000 */
[----:B------:R-:W-:Y:S02]  /*42d0*/  ISETP.GT.AND P2, PT, R19, 0x49, PT ;  /* 0x000000491300780c */ /* 0x000fe40003f44270 */
[----:B------:R-:W-:Y:S02]  /*42e0*/  FSEL R188, R188, -INF , P3 ;  /* 0xff800000bcbc7808 */ /* 0x000fe40001800000 */
[----:B------:R-:W-:Y:S01]  /*42f0*/  FMNMX.FTZ R21, R185, R8, !PT ;  /* 0x00000008b9157209 */ /* 0x000fe20007810000 */
[----:B------:R1:W-:Y:S01]  /*4300*/  MUFU.EX2 R17, R163 ;  /* 0x000000a300117308 */ /* 0x0003e20000000800 */
[----:B------:R-:W-:-:S02]  /*4310*/  ISETP.GT.AND P3, PT, R19, 0x50, PT ;  /* 0x000000501300780c */ /* 0x000fc40003f64270 */
[----:B------:R-:W-:Y:S02]  /*4320*/  FSEL R189, R189, -INF , P2 ;  /* 0xff800000bdbd7808 */ /* 0x000fe40001000000 */
[----:B------:R-:W-:Y:S02]  /*4330*/  FMNMX.FTZ R8, R188, R21, !PT ;  /* 0x00000015bc087209 */ /* 0x000fe40007810000 */
[----:B------:R-:W-:Y:S01]  /*4340*/  ISETP.GT.AND P2, PT, R19, 0x51, PT ;  /* 0x000000511300780c */ /* 0x000fe20003f44270 */
[----:B------:R-:W-:Y:S01]  /*4350*/  MUFU.EX2 R170, R170 ;  /* 0x000000aa00aa7308 */ /* 0x000fe20000000800 */
[----:B------:R-:W-:Y:S01]  /*4360*/  FSEL R192, R192, -INF , P3 ;  /* 0xff800000c0c07808 */ /* 0x000fe20001800000 */
[----:B-1----:R-:W-:Y:S01]  /*4370*/  FFMA.FTZ R163, R190, UR7, -R13 ;  /* 0x00000007bea37c23 */ /* 0x002fe2000801080d */
[----:B------:R-:W-:Y:S02]  /*4380*/  FMNMX.FTZ R21, R189, R8, !PT ;  /* 0x00000008bd157209 */ /* 0x000fe40007810000 */
[----:B------:R-:W-:-:S02]  /*4390*/  ISETP.GT.AND P3, PT, R19, 0x58, PT ;  /* 0x000000581300780c */ /* 0x000fc40003f64270 */
[----:B------:R-:W-:Y:S01]  /*43a0*/  FSEL R193, R193, -INF , P2 ;  /* 0xff800000c1c17808 */ /* 0x000fe20001000000 */
[----:B------:R-:W-:Y:S01]  /*43b0*/  MUFU.EX2 R171, R171 ;  /* 0x000000ab00ab7308 */ /* 0x000fe20000000800 */
[----:B------:R-:W-:Y:S01]  /*43c0*/  FMNMX.FTZ R8, R192, R21, !PT ;  /* 0x00000015c0087209 */ /* 0x000fe20007810000 */
[----:B------:R-:W-:Y:S01]  /*43d0*/  FFMA.FTZ R21, R186, UR7, -R13 ;  /* 0x00000007ba157c23 */ /* 0x000fe2000801080d */
[----:B------:R-:W-:Y:S02]  /*43e0*/  ISETP.GT.AND P2, PT, R19, 0x59, PT ;  /* 0x000000591300780c */ /* 0x000fe40003f44270 */
[----:B------:R-:W-:Y:S02]  /*43f0*/  FSEL R196, R196, -INF , P3 ;  /* 0xff800000c4c47808 */ /* 0x000fe40001800000 */
[----:B------:R-:W-:Y:S01]  /*4400*/  FMNMX.FTZ R19, R193, R8, !PT ;  /* 0x00000008c1137209 */ /* 0x000fe20007810000 */
[----:B------:R-:W-:Y:S01]  /*4410*/  MUFU.EX2 R166, R166 ;  /* 0x000000a600a67308 */ /* 0x000fe20000000800 */
[----:B------:R-:W-:-:S02]  /*4420*/  FSEL R197, R197, -INF , P2 ;  /* 0xff800000c5c57808 */ /* 0x000fc40001000000 */
[----:B------:R-:W-:-:S04]  /*4430*/  FMNMX.FTZ R8, R196, R19, !PT ;  /* 0x00000013c4087209 */ /* 0x000fc80007810000 */
[----:B------:R-:W-:Y:S01]  /*4440*/  FMNMX.FTZ R8, R197, R8, !PT ;  /* 0x00000008c5087209 */ /* 0x000fe20007810000 */
[----:B------:R-:W-:Y:S04]  /*4450*/  MUFU.EX2 R22, R22 ;  /* 0x0000001600167308 */ /* 0x000fe80000000800 */
[----:B------:R-:W1:Y:S04]  /*4460*/  SHFL.BFLY PT, R19, R8, 0x2, 0x1f ;  /* 0x0c401f0008137f89 */ /* 0x000e6800000e0000 */
        /* <DEDUP_REMOVED lines=10> */
[--C-:B------:R-:W-:Y:S01]  /*4510*/  FFMA.FTZ R19, R194, UR7, -R13.reuse ;  /* 0x00000007c2137c23 */ /* 0x100fe2000801080d */
[----:B------:R-:W-:-:S02]  /*4520*/  FFMA.FTZ R13, R199, UR7, -R13 ;  /* 0x00000007c70d7c23 */ /* 0x000fc4000801080d */
[C---:B------:R-:W-:Y:S01]  /*4530*/  FSETP.NEU.FTZ.AND P2, PT, R8.reuse, -INF , PT ;  /* 0xff8000000800780b */ /* 0x040fe20003f5d000 */
[----:B------:R-:W-:Y:S02]  /*4540*/  FMUL.FTZ R154, R8, UR7 ;  /* 0x00000007089a7c20 */ /* 0x000fe40008410000 */
[----:B------:R-:W-:Y:S03]  /*4550*/  MUFU.EX2 R19, R19 ;  /* 0x0000001300137308 */ /* 0x000fe60000000800 */
[----:B------:R-:W-:-:S05]  /*4560*/  FSEL R154, R154, RZ, P2 ;  /* 0x000000ff9a9a7208 */ /* 0x000fca0001000000 */
[--C-:B------:R-:W-:Y:S01]  /*4570*/  FFMA.FTZ R183, R152, UR7, -R154.reuse ;  /* 0x0000000798b77c23 */ /* 0x100fe2000801089a */
[--C-:B------:R-:W-:Y:S01]  /*4580*/  FFMA.FTZ R152, R153, UR7, -R154.reuse ;  /* 0x0000000799987c23 */ /* 0x100fe2000801089a */
[----:B------:R-:W-:Y:S01]  /*4590*/  FSEL R153, R9, RZ, P1 ;  /* 0x000000ff09997208 */ /* 0x000fe20000800000 */
[--C-:B------:R-:W-:Y:S01]  /*45a0*/  FFMA.FTZ R156, R156, UR7, -R154.reuse ;  /* 0x000000079c9c7c23 */ /* 0x100fe2000801089a */
[--C-:B------:R-:W-:Y:S01]  /*45b0*/  FFMA.FTZ R157, R157, UR7, -R154.reuse ;  /* 0x000000079d9d7c23 */ /* 0x100fe2000801089a */
[----:B------:R-:W-:Y:S01]  /*45c0*/  FFMA.FTZ R158, R160, UR7, -R154 ;  /* 0x00000007a09e7c23 */ /* 0x000fe2000801089a */
[----:B------:R-:W-:Y:S01]  /*45d0*/  MUFU.EX2 R183, R183 ;  /* 0x000000b700b77308 */ /* 0x000fe20000000800 */
[----:B------:R-:W-:Y:S01]  /*45e0*/  FADD.FTZ R153, -R153, R12 ;  /* 0x0000000c99997221 */ /* 0x000fe20000010100 */
[----:B------:R-:W-:Y:S01]  /*45f0*/  FSEL R12, R8, RZ, P2 ;  /* 0x000000ff080c7208 */ /* 0x000fe20001000000 */
[--C-:B------:R-:W-:Y:S01]  /*4600*/  FFMA.FTZ R161, R161, UR7, -R154.reuse ;  /* 0x00000007a1a17c23 */ /* 0x100fe2000801089a */
[--C-:B------:R-:W-:Y:S01]  /*4610*/  FFMA.FTZ R160, R164, UR7, -R154.reuse ;  /* 0x00000007a4a07c23 */ /* 0x100fe2000801089a */
[----:B------:R-:W-:Y:S01]  /*4620*/  FMUL.FTZ R153, R153, UR7 ;  /* 0x0000000799997c20 */ /* 0x000fe20008410000 */
[--C-:B------:R-:W-:Y:S01]  /*4630*/  FFMA.FTZ R164, R172, UR7, -R154.reuse ;  /* 0x00000007aca47c23 */ /* 0x100fe2000801089a */
        /* <DEDUP_REMOVED lines=18> */
[----:B------:R-:W-:-:S07]  /*4760*/  FFMA.FTZ R197, R197, UR7, -R154 ;  /* 0x00000007c5c57c23 */ /* 0x000fce000801089a */
[----:B------:R-:W4:Y:S01]  /*4770*/  MUFU.EX2 R156, R156 ;  /* 0x0000009c009c7308 */ /* 0x000f220000000800 */
[-C--:B-1----:R-:W-:Y:S01]  /*4780*/  FMUL.FTZ R26, R26, R11.reuse ;  /* 0x0000000b1a1a7220 */ /* 0x082fe20000410000 */
[-C--:B------:R-:W-:Y:S01]  /*4790*/  FMUL.FTZ R27, R27, R11.reuse ;  /* 0x0000000b1b1b7220 */ /* 0x080fe20000410000 */
[-C--:B------:R-:W-:Y:S01]  /*47a0*/  FMUL.FTZ R30, R30, R11.reuse ;  /* 0x0000000b1e1e7220 */ /* 0x080fe20000410000 */
[-C--:B------:R-:W-:Y:S01]  /*47b0*/  FMUL.FTZ R31, R31, R11.reuse ;  /* 0x0000000b1f1f7220 */ /* 0x080fe20000410000 */
[-C--:B------:R-:W-:Y:S01]  /*47c0*/  FMUL.FTZ R34, R34, R11.reuse ;  /* 0x0000000b22227220 */ /* 0x080fe20000410000 */
[-C--:B------:R-:W-:Y:S01]  /*47d0*/  FMUL.FTZ R35, R35, R11.reuse ;  /* 0x0000000b23237220 */ /* 0x080fe20000410000 */
[----:B------:R-:W-:Y:S01]  /*47e0*/  FMUL.FTZ R38, R38, R11 ;  /* 0x0000000b26267220 */ /* 0x000fe20000410000 */
[----:B------:R-:W1:Y:S01]  /*47f0*/  MUFU.EX2 R157, R157 ;  /* 0x0000009d009d7308 */ /* 0x000e620000000800 */
[----:B---3--:R-:W-:Y:S01]  /*4800*/  FFMA.FTZ R187, R12, R4, R183 ;  /* 0x000000040cbb7223 */ /* 0x008fe200000100b7 */
[----:B------:R-:W-:Y:S01]  /*4810*/  FFMA.FTZ R4, R11, R5, R14 ;  /* 0x000000050b047223 */ /* 0x000fe2000001000e */
[-C--:B------:R-:W-:Y:S01]  /*4820*/  FMUL.FTZ R24, R24, R12.reuse ;  /* 0x0000000c18187220 */ /* 0x080fe20000410000 */
[-C--:B------:R-:W-:Y:S01]  /*4830*/  FMUL.FTZ R25, R25, R12.reuse ;  /* 0x0000000c19197220 */ /* 0x080fe20000410000 */
[----:B------:R-:W-:Y:S01]  /*4840*/  FADD.FTZ R187, R152, R187 ;  /* 0x000000bb98bb7221 */ /* 0x000fe20000010000 */
[----:B------:R-:W-:Y:S01]  /*4850*/  FADD.FTZ R180, R15, R4 ;  /* 0x000000040fb47221 */ /* 0x000fe20000010000 */
[----:B------:R-:W-:Y:S01]  /*4860*/  FFMA.FTZ R4, R184, UR7, -R154 ;  /* 0x00000007b8047c23 */ /* 0x000fe2000801089a */
[----:B------:R-:W3:Y:S01]  /*4870*/  MUFU.EX2 R158, R158 ;  /* 0x0000009e009e7308 */ /* 0x000ee20000000800 */
[----:B----4-:R-:W-:Y:S01]  /*4880*/  FADD.FTZ R186, R156, R187 ;  /* 0x000000bb9cba7221 */ /* 0x010fe20000010000 */
[----:B------:R-:W-:Y:S01]  /*4890*/  FADD.FTZ R153, R155, R180 ;  /* 0x000000b49b997221 */ /* 0x000fe20000010000 */
[----:B------:R-:W-:Y:S01]  /*48a0*/  F2FP.BF16.F32.PACK_AB R155, R18, R155 ;  /* 0x0000009b129b723e */ /* 0x000fe200000010ff */
[----:B------:R-:W-:Y:S01]  /*48b0*/  FFMA.FTZ R180, R188, UR7, -R154 ;  /* 0x00000007bcb47c23 */ /* 0x000fe2000801089a */
[----:B------:R-:W-:Y:S01]  /*48c0*/  F2FP.BF16.F32.PACK_AB R152, R152, R183 ;  /* 0x000000b79898723e */ /* 0x000fe200000010ff */
[----:B------:R-:W-:Y:S01]  /*48d0*/  FADD.FTZ R153, R18, R153 ;  /* 0x0000009912997221 */ /* 0x000fe20000010000 */
[----:B------:R-:W-:Y:S01]  /*48e0*/  FMUL.FTZ R28, R28, R12 ;  /* 0x0000000c1c1c7220 */ /* 0x000fe20000410000 */
[----:B------:R-:W4:Y:S01]  /*48f0*/  MUFU.EX2 R161, R161 ;  /* 0x000000a100a17308 */ /* 0x000f220000000800 */
[C---:B-1----:R-:W-:Y:S01]  /*4900*/  FADD.FTZ R187, R157.reuse, R186 ;  /* 0x000000ba9dbb7221 */ /* 0x042fe20000010000 */
[----:B------:R-:W-:Y:S01]  /*4910*/  FADD.FTZ R186, R16, R153 ;  /* 0x0000009910ba7221 */ /* 0x000fe20000010000 */
[----:B------:R-:W-:Y:S01]  /*4920*/  F2FP.BF16.F32.PACK_AB R154, R157, R156 ;  /* 0x0000009c9d9a723e */ /* 0x000fe200000010ff */
        /* <DEDUP_REMOVED lines=16> */
[----:B------:R-:W-:Y:S01]  /*4a30*/  F2FP.BF16.F32.PACK_AB R161, R174, R21 ;  /* 0x00000015aea1723e */ /* 0x000fe200000010ff */
[-C--:B------:R-:W-:Y:S01]  /*4a40*/  FMUL.FTZ R49, R49, R12.reuse ;  /* 0x0000000c31317220 */ /* 0x080fe20000410000 */
[-C--:B------:R-:W-:Y:S01]  /*4a50*/  FMUL.FTZ R52, R52, R12.reuse ;  /* 0x0000000c34347220 */ /* 0x080fe20000410000 */
[-C--:B------:R-:W-:Y:S01]  /*4a60*/  FMUL.FTZ R53, R53, R12.reuse ;  /* 0x0000000c35357220 */ /* 0x080fe20000410000 */
[----:B------:R-:W4:Y:S01]  /*4a70*/  MUFU.EX2 R168, R168 ;  /* 0x000000a800a87308 */ /* 0x000f220000000800 */
[----:B-1----:R-:W-:Y:S01]  /*4a80*/  FADD.FTZ R184, R160, R153 ;  /* 0x00000099a0b87221 */ /* 0x002fe20000010000 */
[----:B------:R-:W-:Y:S01]  /*4a90*/  FADD.FTZ R153, R159, R186 ;  /* 0x000000ba9f997221 */ /* 0x000fe20000010000 */
[----:B------:R-:W-:Y:S01]  /*4aa0*/  F2FP.BF16.F32.PACK_AB R159, R20, R159 ;  /* 0x0000009f149f723e */ /* 0x000fe200000010ff */
[-C--:B------:R-:W-:Y:S01]  /*4ab0*/  FMUL.FTZ R56, R56, R12.reuse ;  /* 0x0000000c38387220 */ /* 0x080fe20000410000 */
[-C--:B------:R-:W-:Y:S01]  /*4ac0*/  FMUL.FTZ R57, R57, R12.reuse ;  /* 0x0000000c39397220 */ /* 0x080fe20000410000 */
[-C--:B------:R-:W-:Y:S01]  /*4ad0*/  FMUL.FTZ R60, R60, R12.reuse ;  /* 0x0000000c3c3c7220 */ /* 0x080fe20000410000 */
[----:B------:R-:W-:Y:S01]  /*4ae0*/  FMUL.FTZ R61, R61, R12 ;  /* 0x0000000c3d3d7220 */ /* 0x000fe20000410000 */
[----:B------:R-:W1:Y:S01]  /*4af0*/  MUFU.EX2 R169, R169 ;  /* 0x000000a900a97308 */ /* 0x000e620000000800 */
        /* <DEDUP_REMOVED lines=19> */
[----:B------:R-:W-:Y:S01]  /*4c30*/  F2FP.BF16.F32.PACK_AB R169, R170, R23 ;  /* 0x00000017aaa9723e */ /* 0x000fe200000010ff */
        /* <DEDUP_REMOVED lines=12> */
[----:B----4-:R-:W-:Y:S01]  /*4d00*/  FADD.FTZ R157, R173, R18 ;  /* 0x00000012ad9d7221 */ /* 0x010fe20000010000 */
        /* <DEDUP_REMOVED lines=18> */
[----:B------:R-:W-:Y:S01]  /*4e30*/  FMUL.FTZ R129, R129, R12 ;  /* 0x0000000c81817220 */ /* 0x000fe20000410000 */
[----:B------:R-:W-:Y:S01]  /*4e40*/  FADD.FTZ R14, R170, R185 ;  /* 0x000000b9aa0e7221 */ /* 0x000fe20000010000 */
[----:B------:R-:W-:Y:S01]  /*4e50*/  F2FP.BF16.F32.PACK_AB R170, R173, R164 ;  /* 0x000000a4adaa723e */ /* 0x000fe200000010ff */
[----:B------:R-:W-:Y:S01]  /*4e60*/  FMUL.FTZ R132, R132, R12 ;  /* 0x0000000c84847220 */ /* 0x000fe20000410000 */
[----:B------:R-:W3:Y:S01]  /*4e70*/  MUFU.EX2 R176, R176 ;  /* 0x000000b000b07308 */ /* 0x000ee20000000800 */
[----:B------:R-:W-:Y:S01]  /*4e80*/  FADD.FTZ R183, R171, R14 ;  /* 0x0000000eabb77221 */ /* 0x000fe20000010000 */
[----:B-1----:R-:W-:Y:S01]  /*4e90*/  FADD.FTZ R14, R172, R157 ;  /* 0x0000009dac0e7221 */ /* 0x002fe20000010000 */
[----:B------:R-:W-:Y:S01]  /*4ea0*/  F2FP.BF16.F32.PACK_AB R157, R17, R16 ;  /* 0x00000010119d723e */ /* 0x000fe200000010ff */
[-C--:B------:R-:W-:Y:S01]  /*4eb0*/  FMUL.FTZ R133, R133, R12.reuse ;  /* 0x0000000c85857220 */ /* 0x080fe20000410000 */
[C---:B------:R-:W-:Y:S01]  /*4ec0*/  FADD.FTZ R183, R166.reuse, R183 ;  /* 0x000000b7a6b77221 */ /* 0x040fe20000010000 */
[----:B------:R-:W-:Y:S01]  /*4ed0*/  F2FP.BF16.F32.PACK_AB R171, R166, R171 ;  /* 0x000000aba6ab723e */ /* 0x000fe200000010ff */
[----:B------:R-:W-:Y:S01]  /*4ee0*/  FMUL.FTZ R136, R136, R12 ;  /* 0x0000000c88887220 */ /* 0x000fe20000410000 */
[----:B------:R-:W1:Y:S01]  /*4ef0*/  MUFU.EX2 R4, R4 ;  /* 0x0000000400047308 */ /* 0x000e620000000800 */
[----:B------:R-:W-:Y:S01]  /*4f00*/  FADD.FTZ R16, R22, R183 ;  /* 0x000000b716107221 */ /* 0x000fe20000010000 */
[C---:B----4-:R-:W-:Y:S01]  /*4f10*/  FADD.FTZ R17, R177.reuse, R14 ;  /* 0x0000000eb1117221 */ /* 0x050fe20000010000 */
[----:B------:R-:W-:Y:S01]  /*4f20*/  F2FP.BF16.F32.PACK_AB R164, R177, R172 ;  /* 0x000000acb1a4723e */ /* 0x000fe200000010ff */
[-C--:B------:R-:W-:Y:S01]  /*4f30*/  FMUL.FTZ R137, R137, R12.reuse ;  /* 0x0000000c89897220 */ /* 0x080fe20000410000 */
[----:B------:R-:W-:Y:S01]  /*4f40*/  FADD.FTZ R16, R179, R16 ;  /* 0x00000010b3107221 */ /* 0x000fe20000010000 */
[-C--:B------:R-:W-:Y:S01]  /*4f50*/  FMUL.FTZ R140, R140, R12.reuse ;  /* 0x0000000c8c8c7220 */ /* 0x080fe20000410000 */
[----:B------:R-:W-:Y:S01]  /*4f60*/  FMUL.FTZ R141, R141, R12 ;  /* 0x0000000c8d8d7220 */ /* 0x000fe20000410000 */
[----:B------:R-:W4:Y:S01]  /*4f70*/  MUFU.EX2 R180, R180 ;  /* 0x000000b400b47308 */ /* 0x000f220000000800 */
[----:B---3--:R-:W-:Y:S01]  /*4f80*/  FADD.FTZ R14, R176, R17 ;  /* 0x00000011b00e7221 */ /* 0x008fe20000010000 */
[----:B------:R-:W-:Y:S01]  /*4f90*/  FADD.FTZ R17, R167, R16 ;  /* 0x00000010a7117221 */ /* 0x000fe20000010000 */
[C---:B------:R-:W-:Y:S01]  /*4fa0*/  F2FP.BF16.F32.PACK_AB R166, R5.reuse, R176 ;  /* 0x000000b005a6723e */ /* 0x040fe200000010ff */
[----:B------:R-:W-:Y:S01]  /*4fb0*/  FMUL.FTZ R144, R144, R12 ;  /* 0x0000000c90907220 */ /* 0x000fe20000410000 */
[----:B------:R-:W-:Y:S01]  /*4fc0*/  FADD.FTZ R23, R5, R14 ;  /* 0x0000000e05177221 */ /* 0x000fe20000010000 */
[C---:B------:R-:W-:Y:S01]  /*4fd0*/  FADD.FTZ R14, R162.reuse, R17 ;  /* 0x00000011a20e7221 */ /* 0x040fe20000010000 */
[----:B------:R-:W-:Y:S01]  /*4fe0*/  F2FP.BF16.F32.PACK_AB R167, R162, R167 ;  /* 0x000000a7a2a7723e */ /* 0x000fe200000010ff */
[----:B------:R-:W3:Y:S01]  /*4ff0*/  MUFU.EX2 R15, R189 ;  /* 0x000000bd000f7308 */ /* 0x000ee20000000800 */
[----:B-1----:R-:W-:Y:S01]  /*5000*/  FADD.FTZ R16, R4, R23 ;  /* 0x0000001704107221 */ /* 0x002fe20000010000 */
[----:B------:R-:W-:Y:S01]  /*5010*/  FADD.FTZ R17, R21, R14 ;  /* 0x0000000e15117221 */ /* 0x000fe20000010000 */
[----:B------:R-:W-:Y:S01]  /*5020*/  F2FP.BF16.F32.PACK_AB R160, R181, R4 ;  /* 0x00000004b5a0723e */ /* 0x000fe200000010ff */
[-C--:B------:R-:W-:Y:S01]  /*5030*/  FMUL.FTZ R145, R145, R12.reuse ;  /* 0x0000000c91917220 */ /* 0x080fe20000410000 */
[----:B------:R-:W-:Y:S01]  /*5040*/  FADD.FTZ R23, R181, R16 ;  /* 0x00000010b5177221 */ /* 0x000fe20000010000 */
[----:B------:R-:W-:Y:S01]  /*5050*/  FADD.FTZ R14, R174, R17 ;  /* 0x00000011ae0e7221 */ /* 0x000fe20000010000 */
[-C--:B------:R-:W-:Y:S01]  /*5060*/  FMUL.FTZ R148, R148, R12.reuse ;  /* 0x0000000c94947220 */ /* 0x080fe20000410000 */
[----:B------:R-:W1:Y:S01]  /*5070*/  MUFU.EX2 R192, R192 ;  /* 0x000000c000c07308 */ /* 0x000e620000000800 */
[----:B----4-:R-:W-:Y:S01]  /*5080*/  FADD.FTZ R16, R180, R23 ;  /* 0x00000017b4107221 */ /* 0x010fe20000010000 */
[----:B------:R-:W-:Y:S01]  /*5090*/  FADD.FTZ R5, R163, R14 ;  /* 0x0000000ea3057221 */ /* 0x000fe20000010000 */
[----:B------:R-:W-:Y:S01]  /*50a0*/  F2FP.BF16.F32.PACK_AB R163, R178, R163 ;  /* 0x000000a3b2a3723e */ /* 0x000fe200000010ff */
[----:B------:R-:W-:Y:S01]  /*50b0*/  FMUL.FTZ R149, R149, R12 ;  /* 0x0000000c95957220 */ /* 0x000fe20000410000 */
[-C--:B------:R-:W-:Y:S01]  /*50c0*/  FMUL.FTZ R39, R39, R11.reuse ;  /* 0x0000000b27277220 */ /* 0x080fe20000410000 */
[-C--:B------:R-:W-:Y:S01]  /*50d0*/  FMUL.FTZ R42, R42, R11.reuse ;  /* 0x0000000b2a2a7220 */ /* 0x080fe20000410000 */
[-C--:B------:R-:W-:Y:S01]  /*50e0*/  FMUL.FTZ R43, R43, R11.reuse ;  /* 0x0000000b2b2b7220 */ /* 0x080fe20000410000 */
[----:B------:R-:W4:Y:S01]  /*50f0*/  MUFU.EX2 R193, R193 ;  /* 0x000000c100c17308 */ /* 0x000f220000000800 */
[C---:B---3--:R-:W-:Y:S01]  /*5100*/  FADD.FTZ R17, R15.reuse, R16 ;  /* 0x000000100f117221 */ /* 0x048fe20000010000 */
[----:B------:R-:W-:Y:S01]  /*5110*/  FADD.FTZ R16, R178, R5 ;  /* 0x00000005b2107221 */ /* 0x000fe20000010000 */
[----:B------:R-:W-:Y:S01]  /*5120*/  F2FP.BF16.F32.PACK_AB R162, R15, R180 ;  /* 0x000000b40fa2723e */ /* 0x000fe200000010ff */
[-C--:B------:R-:W-:Y:S01]  /*5130*/  FMUL.FTZ R46, R46, R11.reuse ;  /* 0x0000000b2e2e7220 */ /* 0x080fe20000410000 */
[-C--:B------:R-:W-:Y:S01]  /*5140*/  FMUL.FTZ R47, R47, R11.reuse ;  /* 0x0000000b2f2f7220 */ /* 0x080fe20000410000 */
[----:B------:R-:W-:Y:S01]  /*5150*/  FADD.FTZ R5, R19, R16 ;  /* 0x0000001013057221 */ /* 0x000fe20000010000 */
        /* <DEDUP_REMOVED lines=42> */
[C---:B---3--:R-:W-:Y:S01]  /*5400*/  FADD.FTZ R4, R197.reuse, R16 ;  /* 0x00000010c5047221 */ /* 0x048fe20000010000 */
[----:B------:R-:W-:Y:S01]  /*5410*/  F2FP.BF16.F32.PACK_AB R174, R197, R196 ;  /* 0x000000c4c5ae723e */ /* 0x000fe200000010ff */
[-C--:B------:R-:W-:Y:S01]  /*5420*/  FMUL.FTZ R110, R110, R11.reuse ;  /* 0x0000000b6e6e7220 */ /* 0x080fe20000410000 */
[-C--:B------:R-:W-:Y:S01]  /*5430*/  FMUL.FTZ R111, R111, R11.reuse ;  /* 0x0000000b6f6f7220 */ /* 0x080fe20000410000 */
[-C--:B------:R-:W-:Y:S01]  /*5440*/  FMUL.FTZ R114, R114, R11.reuse ;  /* 0x0000000b72727220 */ /* 0x080fe20000410000 */
[-C--:B------:R-:W-:Y:S01]  /*5450*/  FMUL.FTZ R115, R115, R11.reuse ;  /* 0x0000000b73737220 */ /* 0x080fe20000410000 */
[-C--:B------:R-:W-:Y:S01]  /*5460*/  FMUL.FTZ R118, R118, R11.reuse ;  /* 0x0000000b76767220 */ /* 0x080fe20000410000 */
[----:B------:R-:W-:Y:S01]  /*5470*/  FMUL.FTZ R119, R119, R11 ;  /* 0x0000000b77777220 */ /* 0x000fe20000410000 */
        /* <DEDUP_REMOVED lines=20> */
.L_x_13608:
[----:B------:R1:W3:Y:S01]  /*55c0*/  SYNCS.PHASECHK.TRANS64.TRYWAIT P1, [UR28+0x22850], R10 ;  /* 0x0228500aff0075a7 */ /* 0x0002e2000802015c */
[----:B------:R-:W-:Y:S05]  /*55d0*/  @!P0 BRA `(.L_x_13609) ;  /* 0x0000000000048947 */ /* 0x000fea0003800000 */
[----:B------:R-:W-:Y:S01]  /*55e0*/  BPT.TRAP 0x1 ;  /* 0x000000040000795c */ /* 0x000fe20000300000 */
.L_x_13609:
[----:B---3--:R-:W-:Y:S05]  /*55f0*/  @P1 BRA `(.L_x_13610) ;  /* 0x0000000000081947 */ /* 0x008fea0003800000 */
[----:B------:R-:W3:Y:S02]  /*5600*/  SYNCS.PHASECHK.TRANS64.TRYWAIT P1, [UR28+0x22850], R10 ;  /* 0x0228500aff0075a7 */ /* 0x000ee4000802015c */
[----:B---3--:R-:W-:Y:S05]  /*5610*/  @!P1 BRA `(.L_x_13611) ;  /* 0x0000008800249947 */ /* 0x008fea0003800000 */
.L_x_13610:
[----:B------:R4:W-:Y:S01]  /*5620*/  BAR.SYNC.DEFER_BLOCKING R3, 0x100 ;  /* 0x000400030000751d */ /* 0x0009e20000010000 */
[----:B------:R-:W-:-:S05]  /*5630*/  UIMAD UR14, UR4, 0xc00, UR24 ;  /* 0x00000c00040e78a4 */ /* 0x000fca000f8e0218 */
        /* <DEDUP_REMOVED lines=37> */
.L_x_13612:
[----:B------:R-:W-:Y:S01]  /*5890*/  UISETP.GT.AND UP0, UPT, UR27, UR26, UPT ;  /* 0x0000001a1b00728c */ /* 0x000fe2000bf04270 */
[----:B------:R-:W-:Y:S01]  /*58a0*/  IMAD.MOV.U32 R12, RZ, RZ, R9 ;  /* 0x000000ffff0c7224 */ /* 0x000fe200078e0009 */
[----:B------:R-:W-:Y:S01]  /*58b0*/  UIADD3 UR28, UR28, 0x22860, URZ ;  /* 0x000228601c1c7890 */ /* 0x000fe2000fffe03f */
[----:B---3--:R-:W-:Y:S01]  /*58c0*/  IMAD.MOV.U32 R11, RZ, RZ, R8 ;  /* 0x000000ffff0b7224 */ /* 0x008fe200078e0008 */
[----:B------:R-:W-:Y:S02]  /*58d0*/  UIADD3 UR27, UR27, -0x1, URZ ;  /* 0xffffffff1b1b7890 */ /* 0x000fe4000fffe03f */
[----:B------:R-:W-:Y:S01]  /*58e0*/  PLOP3.LUT P1, PT, PT, PT, UP0, 0x80, 0x0 ;  /* 0x000000000000781c */ /* 0x000fe20003f2f008 */
[----:B------:R-:W-:-:S09]  /*58f0*/  UPRMT UR28, UR25, 0x654, UR28 ;  /* 0x00000654191c7896 */ /* 0x000fd2000800001c */
[----:B------:R-:W-:Y:S03]  /*5900*/  SYNCS.ARRIVE.TRANS64.RED.A1T0 RZ, [UR28], RZ ;  /* 0x000000ffffff79a7 */ /* 0x000fe6000810041c */
[----:B------:R-:W-:Y:S05]  /*5910*/  @P1 BRA `(.L_x_13613) ;  /* 0xffffffd800f41947 */ /* 0x000fea000383ffff */
.L_x_13602:
[----:B------:R-:W-:-:S06]  /*5920*/  UISETP.GE.AND UP0, UPT, UR27, UR41, UPT ;  /* 0x000000291b00728c */ /* 0x000fcc000bf06270 */
[----:B------:R-:W-:-:S13]  /*5930*/  PLOP3.LUT P1, PT, PT, PT, UP0, 0x80, 0x0 ;  /* 0x000000000000781c */ /* 0x000fda0003f2f008 */
[----:B------:R-:W-:Y:S05]  /*5940*/  @!P1 BRA `(.L_x_13614) ;  /* 0x0000001c00349947 */ /* 0x000fea0003800000 */
[----:B------:R-:W-:Y:S01]  /*5950*/  IMAD.MOV.U32 R202, RZ, RZ, R9 ;  /* 0x000000ffffca7224 */ /* 0x000fe200078e0009 */
[----:B------:R-:W-:Y:S01]  /*5960*/  MOV R7, R8 ;  /* 0x0000000800077202 */ /* 0x000fe20000000f00 */
[----:B------:R-:W-:-:S06]  /*5970*/  ULDC UR7, c[0x0][0x988] ;  /* 0x0002620000077ab9 */ /* 0x000fcc0000000800 */
.L_x_13625:
[----:B------:R-:W-:-:S04]  /*5980*/  UIADD3 UR4, UR4, 0x1, URZ ;  /* 0x0000000104047890 */ /* 0x000fc8000fffe03f */
[----:B------:R-:W-:-:S04]  /*5990*/  UISETP.NE.AND UP0, UPT, UR4, 0x2, UPT ;  /* 0x000000020400788c */ /* 0x000fc8000bf05270 */
[----:B------:R-:W-:Y:S02]  /*59a0*/  USEL UR10, URZ, 0x1, UP0 ;  /* 0x000000013f0a7887 */ /* 0x000fe40008000000 */
[----:B------:R-:W-:Y:S02]  /*59b0*/  USEL UR4, UR4, URZ, UP0 ;  /* 0x0000003f04047287 */ /* 0x000fe40008000000 */
[----:B------:R-:W-:Y:S01]  /*59c0*/  ULOP3.LUT UR5, UR5, UR10, URZ, 0x3c, !UPT ;  /* 0x0000000a05057292 */ /* 0x000fe2000f8e3c3f */
[----:B0--3--:R-:W-:Y:S11]  /*59d0*/  @!P0 BRA `(.L_x_13615) ;  /* 0x0000000000048947 */ /* 0x009ff60003800000 */
[----:B------:R-:W-:Y:S01]  /*59e0*/  BPT.TRAP 0x1 ;  /* 0x000000040000795c */ /* 0x000fe20000300000 */
.L_x_13615:
[----:B------:R-:W-:Y:S01]  /*59f0*/  ULEA UR26, UR4, UR42, 0x3 ;  /* 0x0000002a041a7291 */ /* 0x000fe2000f8e183f */
[----:B------:R-:W-:-:S05]  /*5a00*/  IMAD.U32 R6, RZ, RZ, UR5 ;  /* 0x00000005ff067e24 */ /* 0x000fca000f8e00ff */
[----:B------:R-:W-:-:S04]  /*5a10*/  SHF.L.U32 R6, R6, 0x1f, RZ ;  /* 0x0000001f06067819 */ /* 0x000fc800000006ff */
[----:B------:R3:W4:Y:S01]  /*5a20*/  SYNCS.PHASECHK.TRANS64.TRYWAIT P1, [UR26+0x22830], R6 ;  /* 0x02283006ff0075a7 */ /* 0x000722000802015a */
[----:B------:R-:W-:Y:S05]  /*5a30*/  @!P0 BRA `(.L_x_13616) ;  /* 0x0000000000048947 */ /* 0x000fea0003800000 */
[----:B------:R-:W-:Y:S01]  /*5a40*/  BPT.TRAP 0x1 ;  /* 0x000000040000795c */ /* 0x000fe20000300000 */
.L_x_13616:
[----:B----4-:R-:W-:Y:S05]  /*5a50*/  @P1 BRA `(.L_x_13617) ;  /* 0x0000000000081947 */ /* 0x010fea0003800000 */
[----:B------:R-:W4:Y:S02]  /*5a60*/  SYNCS.PHASECHK.TRANS64.TRYWAIT P1, [UR26+0x22830], R6 ;  /* 0x02283006ff0075a7 */ /* 0x000f24000802015a */
[----:B----4-:R-:W-:Y:S05]  /*5a70*/  @!P1 BRA `(.L_x_13618) ;  /* 0x0000008400249947 */ /* 0x010fea0003800000 */
.L_x_13617:
[----:B------:R-:W-:Y:S01]  /*5a80*/  UIMAD UR10, UR4, 0x300, UR6 ;  /* 0x00000300040a78a4 */ /* 0x000fe2000f8e0206 */
[----:B------:R-:W-:Y:S01]  /*5a90*/  WARPGROUP.ARRIVE ;  /* 0x00000000000079c5 */ /* 0x000fe20000000000 */
[----:B------:R-:W-:Y:S01]  /*5aa0*/  UMOV UR11, 0x40000040 ;  /* 0x40000040000b7882 */ /* 0x000fe20000000000 */
[----:B------:R-:W-:Y:S01]  /*5ab0*/  UMOV UR15, 0x40000040 ;  /* 0x40000040000f7882 */ /* 0x000fe20000000000 */
[----:B------:R-:W-:Y:S02]  /*5ac0*/  UIADD3 UR14, UR10, 0x2, URZ ;  /* 0x000000020a0e7890 */ /* 0x000fe4000fffe03f */
        /* <DEDUP_REMOVED lines=18> */
.L_x_13619:
[----:B------:R-:W-:Y:S01]  /*5bf0*/  FMNMX.FTZ R8, R152, R7, !PT ;  /* 0x0000000798087209 */ /* 0x000fe20007810000 */
[----:B------:R-:W-:Y:S01]  /*5c00*/  UIADD3 UR10, UR26, 0x22840, URZ ;  /* 0x000228401a0a7890 */ /* 0x000fe2000fffe03f */
[----:B01----:R-:W-:Y:S02]  /*5c10*/  FMNMX.FTZ R10, R154, R202, !PT ;  /* 0x000000ca9a0a7209 */ /* 0x003fe40007810000 */
[----:B----4-:R-:W-:Y:S01]  /*5c20*/  FMNMX.FTZ R9, R153, R8, !PT ;  /* 0x0000000899097209 */ /* 0x010fe20007810000 */
[----:B------:R-:W-:-:S03]  /*5c30*/  UPRMT UR10, UR25, 0x654, UR10 ;  /* 0x00000654190a7896 */ /* 0x000fc6000800000a */
[----:B------:R-:W-:-:S04]  /*5c40*/  FMNMX.FTZ R8, R156, R9, !PT ;  /* 0x000000099c087209 */ /* 0x000fc80007810000 */
[----:B------:R-:W-:Y:S02]  /*5c50*/  FMNMX.FTZ R9, R157, R8, !PT ;  /* 0x000000089d097209 */ /* 0x000fe40007810000 */
[----:B------:R-:W-:Y:S02]  /*5c60*/  SYNCS.ARRIVE.TRANS64.RED.A1T0 RZ, [UR10], RZ ;  /* 0x000000ffffff79a7 */ /* 0x000fe4000810040a */
        /* <DEDUP_REMOVED lines=70> */
[----:B0-----:R-:W-:Y:S01]  /*60d0*/  FFMA.FTZ R164, R7, R4, R16 ;  /* 0x0000000407a47223 */ /* 0x001fe20000010010 */
[--C-:B------:R-:W-:Y:S01]  /*60e0*/  FFMA.FTZ R23, R193, UR7, -R204.reuse ;  /* 0x00000007c1177c23 */ /* 0x100fe200080108cc */
[----:B------:R-:W-:Y:S01]  /*60f0*/  FMNMX.FTZ R9, R191, R10, !PT ;  /* 0x0000000abf097209 */ /* 0x000fe20007810000 */
[--C-:B------:R-:W-:Y:S01]  /*6100*/  FFMA.FTZ R196, R196, UR7, -R204.reuse ;  /* 0x00000007c4c47c23 */ /* 0x100fe200080108cc */
[----:B------:R-:W-:Y:S01]  /*6110*/  FFMA.FTZ R177, R197, UR7, -R204 ;  /* 0x00000007c5b17c23 */ /* 0x000fe200080108cc */
[----:B------:R-:W-:Y:S01]  /*6120*/  FMUL.FTZ R24, R24, R7 ;  /* 0x0000000718187220 */ /* 0x000fe20000410000 */
[----:B------:R-:W-:Y:S01]  /*6130*/  FMNMX.FTZ R10, R194, R9, !PT ;  /* 0x00000009c20a7209 */ /* 0x000fe20007810000 */
[----:B------:R-:W0:Y:S01]  /*6140*/  MUFU.EX2 R203, R203 ;  /* 0x000000cb00cb7308 */ /* 0x000e220000000800 */
[----:B-1----:R-:W-:Y:S01]  /*6150*/  F2FP.BF16.F32.PACK_AB R168, R201, R16 ;  /* 0x00000010c9a8723e */ /* 0x002fe200000010ff */
[-C--:B------:R-:W-:Y:S01]  /*6160*/  FMUL.FTZ R25, R25, R7.reuse ;  /* 0x0000000719197220 */ /* 0x080fe20000410000 */
        /* <DEDUP_REMOVED lines=79> */
[----:B------:R-:W-:Y:S01]  /*6660*/  FMUL.FTZ R145, R145, R7 ;  /* 0x0000000791917220 */ /* 0x000fe20000410000 */
        /* <DEDUP_REMOVED lines=9> */
[----:B------:R-:W-:Y:S01]  /*6700*/  FADD.FTZ R167, R201, R164 ;  /* 0x000000a4c9a77221 */ /* 0x000fe20000010000 */
[--C-:B------:R-:W-:Y:S01]  /*6710*/  FFMA.FTZ R163, R170, UR7, -R161.reuse ;  /* 0x00000007aaa37c23 */ /* 0x100fe200080108a1 */
[--C-:B------:R-:W-:Y:S01]  /*6720*/  FFMA.FTZ R184, R171, UR7, -R161.reuse ;  /* 0x00000007abb87c23 */ /* 0x100fe200080108a1 */
[----:B------:R-:W-:Y:S01]  /*6730*/  FFMA.FTZ R173, R174, UR7, -R161 ;  /* 0x00000007aead7c23 */ /* 0x000fe200080108a1 */
[----:B----4-:R-:W-:Y:S01]  /*6740*/  FADD.FTZ R166, R200, R167 ;  /* 0x000000a7c8a67221 */ /* 0x010fe20000010000 */
[----:B------:R-:W1:Y:S01]  /*6750*/  MUFU.EX2 R169, R169 ;  /* 0x000000a900a97308 */ /* 0x000e620000000800 */
[--C-:B------:R-:W-:Y:S01]  /*6760*/  FFMA.FTZ R188, R175, UR7, -R161.reuse ;  /* 0x00000007afbc7c23 */ /* 0x100fe200080108a1 */
[--C-:B------:R-:W-:Y:S01]  /*6770*/  FFMA.FTZ R174, R178, UR7, -R161.reuse ;  /* 0x00000007b2ae7c23 */ /* 0x100fe200080108a1 */
[----:B0-----:R-:W-:Y:S01]  /*6780*/  FADD.FTZ R166, R203, R166 ;  /* 0x000000a6cba67221 */ /* 0x001fe20000010000 */
        /* <DEDUP_REMOVED lines=10> */
[----:B------:R-:W-:Y:S01]  /*6830*/  FFMA.FTZ R199, R199, UR7, -R161 ;  /* 0x00000007c7c77c23 */ /* 0x000fe200080108a1 */
[----:B------:R-:W-:Y:S01]  /*6840*/  F2FP.BF16.F32.PACK_AB R170, R203, R200 ;  /* 0x000000c8cbaa723e */ /* 0x000fe200000010ff */
[----:B------:R-:W4:Y:S01]  /*6850*/  MUFU.EX2 R155, R155 ;  /* 0x0000009b009b7308 */ /* 0x000f220000000800 */
[----:B-1----:R-:W-:Y:S01]  /*6860*/  FFMA.FTZ R5, R176, R5, R169 ;  /* 0x00000005b0057223 */ /* 0x002fe200000100a9 */
[-C--:B------:R-:W-:Y:S01]  /*6870*/  FMUL.FTZ R148, R148, R7.reuse ;  /* 0x0000000794947220 */ /* 0x080fe20000410000 */
[----:B------:R-:W-:Y:S01]  /*6880*/  FMUL.FTZ R149, R149, R7 ;  /* 0x0000000795957220 */ /* 0x000fe20000410000 */
[-C--:B------:R-:W-:Y:S01]  /*6890*/  FMUL.FTZ R26, R26, R176.reuse ;  /* 0x000000b01a1a7220 */ /* 0x080fe20000410000 */
[-C--:B------:R-:W-:Y:S01]  /*68a0*/  FMUL.FTZ R27, R27, R176.reuse ;  /* 0x000000b01b1b7220 */ /* 0x080fe20000410000 */
[-C--:B------:R-:W-:Y:S01]  /*68b0*/  FMUL.FTZ R30, R30, R176.reuse ;  /* 0x000000b01e1e7220 */ /* 0x080fe20000410000 */
[-C--:B------:R-:W-:Y:S01]  /*68c0*/  FMUL.FTZ R31, R31, R176.reuse ;  /* 0x000000b01f1f7220 */ /* 0x080fe20000410000 */
[----:B------:R-:W1:Y:S01]  /*68d0*/  MUFU.EX2 R158, R158 ;  /* 0x0000009e009e7308 */ /* 0x000e620000000800 */
[C---:B0-----:R-:W-:Y:S01]  /*68e0*/  FADD.FTZ R164, R154.reuse, R5 ;  /* 0x000000059aa47221 */ /* 0x041fe20000010000 */
[----:B------:R-:W-:Y:S01]  /*68f0*/  FFMA.FTZ R5, R183, UR7, -R161 ;  /* 0x00000007b7057c23 */ /* 0x000fe200080108a1 */
[----:B------:R-:W-:Y:S01]  /*6900*/  F2FP.BF16.F32.PACK_AB R169, R154, R169 ;  /* 0x000000a99aa9723e */ /* 0x000fe200000010ff */
        /* <DEDUP_REMOVED lines=21> */
[----:B0-----:R-:W-:Y:S01]  /*6a60*/  FADD.FTZ R171, R165, R164 ;  /* 0x000000a4a5ab7221 */ /* 0x001fe20000010000 */
[----:B------:R-:W-:Y:S01]  /*6a70*/  FADD.FTZ R166, R14, R167 ;  /* 0x000000a70ea67221 */ /* 0x000fe20000010000 */
[-C--:B------:R-:W-:Y:S01]  /*6a80*/  FMUL.FTZ R62, R62, R176.reuse ;  /* 0x000000b03e3e7220 */ /* 0x080fe20000410000 */
[-C--:B------:R-:W-:Y:S01]  /*6a90*/  FMUL.FTZ R63, R63, R176.reuse ;  /* 0x000000b03f3f7220 */ /* 0x080fe20000410000 */
[-C--:B------:R-:W-:Y:S01]  /*6aa0*/  FMUL.FTZ R66, R66, R176.reuse ;  /* 0x000000b042427220 */ /* 0x080fe20000410000 */
[-C--:B------:R-:W-:Y:S01]  /*6ab0*/  FMUL.FTZ R67, R67, R176.reuse ;  /* 0x000000b043437220 */ /* 0x080fe20000410000 */
[-C--:B------:R-:W-:Y:S01]  /*6ac0*/  FMUL.FTZ R70, R70, R176.reuse ;  /* 0x000000b046467220 */ /* 0x080fe20000410000 */
[----:B------:R-:W0:Y:S01]  /*6ad0*/  MUFU.EX2 R180, R180 ;  /* 0x000000b400b47308 */ /* 0x000e220000000800 */
[C---:B----4-:R-:W-:Y:S01]  /*6ae0*/  FADD.FTZ R164, R162.reuse, R171 ;  /* 0x000000aba2a47221 */ /* 0x050fe20000010000 */
[----:B------:R-:W-:Y:S01]  /*6af0*/  FADD.FTZ R171, R157, R166 ;  /* 0x000000a69dab7221 */ /* 0x000fe20000010000 */
[----:B------:R-:W-:Y:S01]  /*6b00*/  F2FP.BF16.F32.PACK_AB R165, R162, R165 ;  /* 0x000000a5a2a5723e */ /* 0x000fe200000010ff */
[----:B------:R-:W-:Y:S01]  /*6b10*/  FMUL.FTZ R71, R71, R176 ;  /* 0x000000b047477220 */ /* 0x000fe20000410000 */
[----:B------:R-:W-:Y:S01]  /*6b20*/  F2FP.BF16.F32.PACK_AB R162, R20, R13 ;  /* 0x0000000d14a2723e */ /* 0x000fe200000010ff */
[----:B------:R-:W-:Y:S01]  /*6b30*/  FADD.FTZ R166, R160, R171 ;  /* 0x000000aba0a67221 */ /* 0x000fe20000010000 */
[----:B------:R-:W-:Y:S01]  /*6b40*/  F2FP.BF16.F32.PACK_AB R171, R158, R155 ;  /* 0x0000009b9eab723e */ /* 0x000fe200000010ff */
[----:B------:R-:W4:Y:S01]  /*6b50*/  MUFU.EX2 R163, R163 ;  /* 0x000000a300a37308 */ /* 0x000f220000000800 */
[----:B-1----:R-:W-:Y:S01]  /*6b60*/  FADD.FTZ R167, R159, R164 ;  /* 0x000000a49fa77221 */ /* 0x002fe20000010000 */
[C---:B------:R-:W-:Y:S01]  /*6b70*/  FADD.FTZ R166, R17.reuse, R166 ;  /* 0x000000a611a67221 */ /* 0x040fe20000010000 */
[----:B------:R-:W-:Y:S01]  /*6b80*/  F2FP.BF16.F32.PACK_AB R160, R17, R160 ;  /* 0x000000a011a0723e */ /* 0x000fe200000010ff */
[-C--:B------:R-:W-:Y:S01]  /*6b90*/  FMUL.FTZ R74, R74, R176.reuse ;  /* 0x000000b04a4a7220 */ /* 0x080fe20000410000 */
[-C--:B------:R-:W-:Y:S01]  /*6ba0*/  FMUL.FTZ R75, R75, R176.reuse ;  /* 0x000000b04b4b7220 */ /* 0x080fe20000410000 */
        /* <DEDUP_REMOVED lines=19> */
[----:B-1----:R-:W-:Y:S01]  /*6ce0*/  FADD.FTZ R164, R184, R161 ;  /* 0x000000a1b8a47221 */ /* 0x002fe20000010000 */
[----:B------:R-:W-:Y:S01]  /*6cf0*/  FADD.FTZ R161, R13, R166 ;  /* 0x000000a60da17221 */ /* 0x000fe20000010000 */
[----:B------:R-:W-:Y:S01]  /*6d00*/  F2FP.BF16.F32.PACK_AB R166, R157, R14 ;  /* 0x0000000e9da6723e */ /* 0x000fe200000010ff */
[-C--:B------:R-:W-:Y:S01]  /*6d10*/  FMUL.FTZ R106, R106, R176.reuse ;  /* 0x000000b06a6a7220 */ /* 0x080fe20000410000 */
[-C--:B------:R-:W-:Y:S01]  /*6d20*/  FMUL.FTZ R107, R107, R176.reuse ;  /* 0x000000b06b6b7220 */ /* 0x080fe20000410000 */
[----:B------:R-:W-:Y:S01]  /*6d30*/  FADD.FTZ R161, R20, R161 ;  /* 0x000000a114a17221 */ /* 0x000fe20000010000 */
[-C--:B------:R-:W-:Y:S01]  /*6d40*/  FMUL.FTZ R110, R110, R176.reuse ;  /* 0x000000b06e6e7220 */ /* 0x080fe20000410000 */
[----:B------:R-:W1:Y:S01]  /*6d50*/  MUFU.EX2 R174, R174 ;  /* 0x000000ae00ae7308 */ /* 0x000e620000000800 */
[----:B0-----:R-:W-:Y:S01]  /*6d60*/  FADD.FTZ R167, R173, R164 ;  /* 0x000000a4ada77221 */ /* 0x001fe20000010000 */
[----:B------:R-:W-:Y:S01]  /*6d70*/  F2FP.BF16.F32.PACK_AB R164, R18, R15 ;  /* 0x0000000f12a4723e */ /* 0x000fe200000010ff */
[----:B------:R-:W-:Y:S01]  /*6d80*/  FADD.FTZ R18, R156, R161 ;  /* 0x000000a19c127221 */ /* 0x000fe20000010000 */
[----:B------:R-:W-:Y:S01]  /*6d90*/  F2FP.BF16.F32.PACK_AB R161, R184, R163 ;  /* 0x000000a3b8a1723e */ /* 0x000fe200000010ff */
[----:B------:R-:W-:Y:S01]  /*6da0*/  FMUL.FTZ R111, R111, R176 ;  /* 0x000000b06f6f7220 */ /* 0x000fe20000410000 */
[C---:B------:R-:W-:Y:S01]  /*6db0*/  F2FP.BF16.F32.PACK_AB R156, R153.reuse, R156 ;  /* 0x0000009c999c723e */ /* 0x040fe200000010ff */
[----:B------:R-:W-:Y:S01]  /*6dc0*/  FADD.FTZ R15, R153, R18 ;  /* 0x00000012990f7221 */ /* 0x000fe20000010000 */
[----:B------:R-:W0:Y:S01]  /*6dd0*/  MUFU.EX2 R175, R175 ;  /* 0x000000af00af7308 */ /* 0x000e220000000800 */
        /* <DEDUP_REMOVED lines=9> */
[----:B------:R-:W-:Y:S01]  /*6e70*/  F2FP.BF16.F32.PACK_AB R167, R180, R159 ;  /* 0x0000009fb4a7723e */ /* 0x000fe200000010ff */
[-C--:B------:R-:W-:Y:S01]  /*6e80*/  FMUL.FTZ R123, R123, R176.reuse ;  /* 0x000000b07b7b7220 */ /* 0x080fe20000410000 */
        /* <DEDUP_REMOVED lines=13> */
[----:B----4-:R-:W-:Y:S01]  /*6f60*/  FADD.FTZ R18, R4, R157 ;  /* 0x0000009d04127221 */ /* 0x010fe20000010000 */
[----:B------:R-:W-:Y:S01]  /*6f70*/  F2FP.BF16.F32.PACK_AB R157, R175, R174 ;  /* 0x000000aeaf9d723e */ /* 0x000fe200000010ff */
[-C--:B------:R-:W-:Y:S01]  /*6f80*/  FMUL.FTZ R146, R146, R176.reuse ;  /* 0x000000b092927220 */ /* 0x080fe20000410000 */
[-C--:B------:R-:W-:Y:S01]  /*6f90*/  FMUL.FTZ R147, R147, R176.reuse ;  /* 0x000000b093937220 */ /* 0x080fe20000410000 */
[-C--:B------:R-:W-:Y:S01]  /*6fa0*/  FMUL.FTZ R150, R150, R176.reuse ;  /* 0x000000b096967220 */ /* 0x080fe20000410000 */
[----:B------:R-:W-:-:S02]  /*6fb0*/  FMUL.FTZ R151, R151, R176 ;  /* 0x000000b097977220 */ /* 0x000fc40000410000 */
[----:B------:R-:W4:Y:S01]  /*6fc0*/  MUFU.EX2 R19, R19 ;  /* 0x0000001300137308 */ /* 0x000f220000000800 */
[----:B-1----:R-:W-:-:S07]  /*6fd0*/  FADD.FTZ R14, R12, R15 ;  /* 0x0000000f0c0e7221 */ /* 0x002fce0000010000 */
[----:B------:R-:W1:Y:S01]  /*6fe0*/  MUFU.EX2 R178, R178 ;  /* 0x000000b200b27308 */ /* 0x000e620000000800 */
[C---:B0-----:R-:W-:Y:S01]  /*6ff0*/  FADD.FTZ R17, R5.reuse, R18 ;  /* 0x0000001205117221 */ /* 0x041fe20000010000 */
[----:B------:R-:W-:-:S06]  /*7000*/  F2FP.BF16.F32.PACK_AB R159, R5, R4 ;  /* 0x00000004059f723e */ /* 0x000fcc00000010ff */
[----:B------:R-:W0:Y:S01]  /*7010*/  MUFU.EX2 R152, R152 ;  /* 0x0000009800987308 */ /* 0x000e220000000800 */
[C---:B----4-:R-:W-:Y:S01]  /*7020*/  FADD.FTZ R15, R19.reuse, R14 ;  /* 0x0000000e130f7221 */ /* 0x050fe20000010000 */
[----:B------:R-:W-:-:S06]  /*7030*/  F2FP.BF16.F32.PACK_AB R158, R19, R12 ;  /* 0x0000000c139e723e */ /* 0x000fcc00000010ff */
[----:B------:R-:W4:Y:S01]  /*7040*/  MUFU.EX2 R179, R179 ;  /* 0x000000b300b37308 */ /* 0x000f220000000800 */
[----:B-1----:R-:W-:-:S07]  /*7050*/  FADD.FTZ R18, R178, R17 ;  /* 0x00000011b2127221 */ /* 0x002fce0000010000 */
[----:B------:R-:W1:Y:S01]  /*7060*/  MUFU.EX2 R21, R21 ;  /* 0x0000001500157308 */ /* 0x000e620000000800 */
[----:B0-----:R-:W-:-:S07]  /*7070*/  FADD.FTZ R14, R152, R15 ;  /* 0x0000000f980e7221 */ /* 0x001fce0000010000 */
[----:B------:R-:W0:Y:S01]  /*7080*/  MUFU.EX2 R16, R190 ;  /* 0x000000be00107308 */ /* 0x000e220000000800 */
[C---:B----4-:R-:W-:Y:S01]  /*7090*/  FADD.FTZ R13, R179.reuse, R18 ;  /* 0x00000012b30d7221 */ /* 0x050fe20000010000 */
[----:B------:R-:W-:-:S06]  /*70a0*/  F2FP.BF16.F32.PACK_AB R153, R179, R178 ;  /* 0x000000b2b399723e */ /* 0x000fcc00000010ff */
[----:B------:R-:W4:Y:S01]  /*70b0*/  MUFU.EX2 R11, R11 ;  /* 0x0000000b000b7308 */ /* 0x000f220000000800 */
[C---:B-1----:R-:W-:Y:S01]  /*70c0*/  FADD.FTZ R14, R21.reuse, R14 ;  /* 0x0000000e150e7221 */ /* 0x042fe20000010000 */
[----:B------:R-:W-:-:S06]  /*70d0*/  F2FP.BF16.F32.PACK_AB R152, R21, R152 ;  /* 0x000000981598723e */ /* 0x000fcc00000010ff */
[----:B------:R-:W1:Y:S01]  /*70e0*/  MUFU.EX2 R155, R191 ;  /* 0x000000bf009b7308 */ /* 0x000e620000000800 */
[----:B0-----:R-:W-:-:S07]  /*70f0*/  FADD.FTZ R12, R16, R13 ;  /* 0x0000000d100c7221 */ /* 0x001fce0000010000 */
[----:B------:R-:W0:Y:S01]  /*7100*/  MUFU.EX2 R22, R22 ;  /* 0x0000001600167308 */ /* 0x000e220000000800 */
[----:B----4-:R-:W-:-:S07]  /*7110*/  FADD.FTZ R15, R11, R14 ;  /* 0x0000000e0b0f7221 */ /* 0x010fce0000010000 */
[----:B------:R-:W4:Y:S01]  /*7120*/  MUFU.EX2 R194, R194 ;  /* 0x000000c200c27308 */ /* 0x000f220000000800 */
[C---:B-1----:R-:W-:Y:S01]  /*7130*/  FADD.FTZ R5, R155.reuse, R12 ;  /* 0x0000000c9b057221 */ /* 0x042fe20000010000 */
[----:B------:R-:W-:-:S06]  /*7140*/  F2FP.BF16.F32.PACK_AB R155, R155, R16 ;  /* 0x000000109b9b723e */ /* 0x000fcc00000010ff */
[----:B------:R-:W1:Y:S01]  /*7150*/  MUFU.EX2 R172, R172 ;  /* 0x000000ac00ac7308 */ /* 0x000e620000000800 */
[C---:B0-----:R-:W-:Y:S01]  /*7160*/  FADD.FTZ R15, R22.reuse, R15 ;  /* 0x0000000f160f7221 */ /* 0x041fe20000010000 */
[----:B------:R-:W-:-:S06]  /*7170*/  F2FP.BF16.F32.PACK_AB R154, R22, R11 ;  /* 0x0000000b169a723e */ /* 0x000fcc00000010ff */
[----:B------:R-:W0:Y:S01]  /*7180*/  MUFU.EX2 R195, R195 ;  /* 0x000000c300c37308 */ /* 0x000e220000000800 */
[----:B----4-:R-:W-:-:S07]  /*7190*/  FADD.FTZ R12, R194, R5 ;  /* 0x00000005c20c7221 */ /* 0x010fce0000010000 */
        /* <DEDUP_REMOVED lines=11> */
[----:B0-----:R-:W-:Y:S01]  /*7250*/  FADD.FTZ R4, R10, R5 ;  /* 0x000000050a047221 */ /* 0x001fe20000010000 */
[C---:B----4-:R-:W-:Y:S01]  /*7260*/  FADD.FTZ R5, R175.reuse, R12 ;  /* 0x0000000caf057221 */ /* 0x050fe20000010000 */
[----:B------:R-:W-:Y:S02]  /*7270*/  F2FP.BF16.F32.PACK_AB R175, R175, R198 ;  /* 0x000000c6afaf723e */ /* 0x000fe400000010ff */
[C---:B-1----:R-:W-:Y:S01]  /*7280*/  FADD.FTZ R4, R177.reuse, R4 ;  /* 0x00000004b1047221 */ /* 0x042fe20000010000 */
[----:B------:R-:W-:Y:S01]  /*7290*/  F2FP.BF16.F32.PACK_AB R174, R177, R10 ;  /* 0x0000000ab1ae723e */ /* 0x000fe200000010ff */
[----:B------:R-:W-:Y:S06]  /*72a0*/  @!P0 BRA `(.L_x_13620) ;  /* 0x0000000000048947 */ /* 0x000fec0003800000 */
[----:B------:R-:W-:Y:S01]  /*72b0*/  BPT.TRAP 0x1 ;  /* 0x000000040000795c */ /* 0x000fe20000300000 */
.L_x_13620:
[----:B------:R0:W1:Y:S01]  /*72c0*/  SYNCS.PHASECHK.TRANS64.TRYWAIT P1, [UR26+0x22850], R6 ;  /* 0x02285006ff0075a7 */ /* 0x000062000802015a */
[----:B------:R-:W-:Y:S05]  /*72d0*/  @!P0 BRA `(.L_x_13621) ;  /* 0x0000000000048947 */ /* 0x000fea0003800000 */
[----:B------:R-:W-:Y:S01]  /*72e0*/  BPT.TRAP 0x1 ;  /* 0x000000040000795c */ /* 0x000fe20000300000 */
.L_x_13621:
[----:B-1----:R-:W-:Y:S05]  /*72f0*/  @P1 BRA `(.L_x_13622) ;  /* 0x0000000000081947 */ /* 0x002fea0003800000 */
[----:B------:R-:W1:Y:S02]  /*7300*/  SYNCS.PHASECHK.TRANS64.TRYWAIT P1, [UR26+0x22850], R6 ;  /* 0x02285006ff0075a7 */ /* 0x000e64000802015a */
[----:B-1----:R-:W-:Y:S05]  /*7310*/  @!P1 BRA `(.L_x_13623) ;  /* 0x0000006c00149947 */ /* 0x002fea0003800000 */
.L_x_13622:
        /* <DEDUP_REMOVED lines=39> */
.L_x_13624:
[----:B------:R-:W-:Y:S01]  /*7590*/  UISETP.GT.AND UP0, UPT, UR27, UR41, UPT ;  /* 0x000000291b00728c */ /* 0x000fe2000bf04270 */
[----:B------:R-:W-:Y:S01]  /*75a0*/  IMAD.MOV.U32 R202, RZ, RZ, R9 ;  /* 0x000000ffffca7224 */ /* 0x000fe200078e0009 */
[----:B------:R-:W-:Y:S01]  /*75b0*/  UIADD3 UR26, UR26, 0x22860, URZ ;  /* 0x000228601a1a7890 */ /* 0x000fe2000fffe03f */
[----:B-1----:R-:W-:Y:S01]  /*75c0*/  IMAD.MOV.U32 R7, RZ, RZ, R8 ;  /* 0x000000ffff077224 */ /* 0x002fe200078e0008 */
[----:B------:R-:W-:Y:S02]  /*75d0*/  UIADD3 UR27, UR27, -0x1, URZ ;  /* 0xffffffff1b1b7890 */ /* 0x000fe4000fffe03f */
[----:B------:R-:W-:Y:S01]  /*75e0*/  PLOP3.LUT P1, PT, PT, PT, UP0, 0x80, 0x0 ;  /* 0x000000000000781c */ /* 0x000fe20003f2f008 */
[----:B------:R-:W-:-:S09]  /*75f0*/  UPRMT UR26, UR25, 0x654, UR26 ;  /* 0x00000654191a7896 */ /* 0x000fd2000800001a */
[----:B------:R-:W-:Y:S03]  /*7600*/  SYNCS.ARRIVE.TRANS64.RED.A1T0 RZ, [UR26], RZ ;  /* 0x000000ffffff79a7 */ /* 0x000fe6000810041a */
[----:B------:R-:W-:Y:S05]  /*7610*/  @P1 BRA `(.L_x_13625) ;  /* 0xffffffe000d81947 */ /* 0x000fea000383ffff */
.L_x_13614:
[----:B------:R-:W4:Y:S01]  /*7620*/  SHFL.BFLY PT, R3, R4, 0x2, 0x1f ;  /* 0x0c401f0004037f89 */ /* 0x000f2200000e0000 */
[----:B------:R-:W-:-:S03]  /*7630*/  PLOP3.LUT P0, PT, PT, PT, PT, 0x8, 0x0 ;  /* 0x000000000000781c */ /* 0x000fc60003f0e170 */
[----:B0--3--:R-:W0:Y:S01]  /*7640*/  SHFL.BFLY PT, R6, R5, 0x2, 0x1f ;  /* 0x0c401f0005067f89 */ /* 0x009e2200000e0000 */
[----:B----4-:R-:W-:Y:S01]  /*7650*/  FADD.FTZ R3, R3, R4 ;  /* 0x0000000403037221 */ /* 0x010fe20000010000 */
[----:B------:R-:W-:Y:S02]  /*7660*/  IMAD.MOV.U32 R4, RZ, RZ, -0x800000 ;  /* 0xff800000ff047424 */ /* 0x000fe400078e00ff */
[----:B0-----:R-:W-:Y:S02]  /*7670*/  FADD.FTZ R6, R6, R5 ;  /* 0x0000000506067221 */ /* 0x001fe40000010000 */
[----:B--2---:R-:W1:Y:S01]  /*7680*/  SHFL.BFLY PT, R0, R3, 0x1, 0x1f ;  /* 0x0c201f0003007f89 */ /* 0x004e6200000e0000 */
[----:B------:R-:W-:-:S03]  /*7690*/  IMAD.U32 R5, RZ, RZ, UR7 ;  /* 0x00000007ff057e24 */ /* 0x000fc6000f8e00ff */
[----:B------:R-:W0:Y:S01]  /*76a0*/  SHFL.BFLY PT, R7, R6, 0x1, 0x1f ;  /* 0x0c201f0006077f89 */ /* 0x000e2200000e0000 */
[----:B-1----:R-:W-:Y:S01]  /*76b0*/  FADD.FTZ R11, R3, R0 ;  /* 0x00000000030b7221 */ /* 0x002fe20000010000 */
[----:B------:R-:W-:Y:S01]  /*76c0*/  IADD3 R3, -R2, 0xb, RZ ;  /* 0x0000000b02037810 */ /* 0x000fe20007ffe1ff */
[----:B------:R-:W-:Y:S02]  /*76d0*/  IMAD.MOV.U32 R0, RZ, RZ, RZ ;  /* 0x000000ffff007224 */ /* 0x000fe400078e00ff */
[----:B0-----:R-:W-:Y:S02]  /*76e0*/  FADD.FTZ R12, R6, R7 ;  /* 0x00000007060c7221 */ /* 0x001fe40000010000 */
[----:B------:R0:W-:Y:S08]  /*76f0*/  BAR.ARV R3, 0x100 ;  /* 0x000400030000751d */ /* 0x0001f00000002000 */
[----:B------:R-:W-:Y:S06]  /*7700*/  BAR.ARV 0x8, 0x180 ;  /* 0x0206000000007b1d */ /* 0x000fec0000002000 */
[----:B------:R-:W-:Y:S01]  /*7710*/  FSETP.NE.FTZ.AND P1, PT, R11, RZ, PT ;  /* 0x000000ff0b00720b */ /* 0x000fe20003f35000 */
[----:B0-----:R-:W-:Y:S01]  /*7720*/  IMAD.MOV.U32 R3, RZ, RZ, -0x800000 ;  /* 0xff800000ff037424 */ /* 0x001fe200078e00ff */
[----:B------:R-:W-:-:S02]  /*7730*/  FSETP.NE.FTZ.AND P2, PT, R12, RZ, PT ;  /* 0x000000ff0c00720b */ /* 0x000fc40003f55000 */
[----:B------:R-:W-:-:S09]  /*7740*/  MOV R7, RZ ;  /* 0x000000ff00077202 */ /* 0x000fd20000000f00 */
[----:B------:R-:W0:Y:S01]  /*7750*/  @P1 MUFU.RCP R7, R11 ;  /* 0x0000000b00071308 */ /* 0x000e220000001000 */
[----:B------:R-:W-:-:S07]  /*7760*/  @P1 FMUL.FTZ R5, R5, 0.69314718246459960938 ;  /* 0x3f31721805051820 */ /* 0x000fce0000410000 */
[----:B------:R-:W1:Y:S08]  /*7770*/  @P1 MUFU.LG2 R10, R11 ;  /* 0x0000000b000a1308 */ /* 0x000e700000000c00 */
[----:B------:R-:W2:Y:S01]  /*7780*/  @P2 MUFU.LG2 R2, R12 ;  /* 0x0000000c00022308 */ /* 0x000ea20000000c00 */
[-C--:B0-----:R-:W-:Y:S01]  /*7790*/  FMUL.FTZ R24, R24, R7.reuse ;  /* 0x0000000718187220 */ /* 0x081fe20000410000 */
[-C--:B------:R-:W-:Y:S01]  /*77a0*/  FMUL.FTZ R25, R25, R7.reuse ;  /* 0x0000000719197220 */ /* 0x080fe20000410000 */
[-C--:B------:R-:W-:Y:S01]  /*77b0*/  FMUL.FTZ R28, R28, R7.reuse ;  /* 0x000000071c1c7220 */ /* 0x080fe20000410000 */
[-C--:B------:R-:W-:Y:S01]  /*77c0*/  FMUL.FTZ R29, R29, R7.reuse ;  /* 0x000000071d1d7220 */ /* 0x080fe20000410000 */
[-C--:B------:R-:W-:Y:S01]  /*77d0*/  FMUL.FTZ R32, R32, R7.reuse ;  /* 0x0000000720207220 */ /* 0x080fe20000410000 */
[-C--:B------:R-:W-:Y:S01]  /*77e0*/  FMUL.FTZ R33, R33, R7.reuse ;  /* 0x0000000721217220 */ /* 0x080fe20000410000 */
[-C--:B------:R-:W-:Y:S01]  /*77f0*/  FMUL.FTZ R36, R36, R7.reuse ;  /* 0x0000000724247220 */ /* 0x080fe20000410000 */
        /* <DEDUP_REMOVED lines=58> */
[----:B------:R-:W-:Y:S01]  /*7ba0*/  MOV R7, UR7 ;  /* 0x0000000700077c02 */ /* 0x000fe20008000f00 */
[----:B-1----:R-:W-:Y:S01]  /*7bb0*/  @P1 FMUL.FTZ R10, R10, 0.69314718246459960938 ;  /* 0x3f3172180a0a1820 */ /* 0x002fe20000410000 */
[----:B--2---:R-:W-:Y:S01]  /*7bc0*/  @P2 FMUL.FTZ R2, R2, 0.69314718246459960938 ;  /* 0x3f31721802022820 */ /* 0x004fe20000410000 */
[-C--:B0-----:R-:W-:Y:S01]  /*7bd0*/  FMUL.FTZ R26, R26, R0.reuse ;  /* 0x000000001a1a7220 */ /* 0x081fe20000410000 */
        /* <DEDUP_REMOVED lines=66> */
.L_x_13589:
        /* <DEDUP_REMOVED lines=32> */
[----:B------:R-:W-:Y:S02]  /*8200*/  IADD3 R13, R5, -R6, RZ ;  /* 0x80000006050d7210 */ /* 0x000fe40007ffe0ff */
[----:B------:R-:W-:Y:S01]  /*8210*/  LEA.HI R10, R9, R0, RZ, 0x2 ;  /* 0x00000000090a7211 */ /* 0x000fe200078f10ff */
[----:B------:R-:W5:Y:S01]  /*8220*/  @P0 LDC R152, c[0x0][0xbec] ;  /* 0x0002fb00ff980b82 */ /* 0x000f620000000800 */
[----:B------:R-:W-:-:S02]  /*8230*/  LEA.HI R6, R13, R13, RZ, 0x1 ;  /* 0x0000000d0d067211 */ /* 0x000fc400078f08ff */
[--C-:B------:R-:W-:Y:S02]  /*8240*/  SHF.R.S32.HI R11, RZ, 0x2, R10.reuse ;  /* 0x00000002ff0b7819 */ /* 0x100fe4000001140a */
[----:B------:R-:W-:Y:S02]  /*8250*/  SHF.R.S32.HI R12, RZ, 0x1f, R10 ;  /* 0x0000001fff0c7819 */ /* 0x000fe4000001140a */
[----:B------:R-:W-:Y:S01]  /*8260*/  LEA.HI R9, R9, R0, RZ, 0x5 ;  /* 0x0000000009097211 */ /* 0x000fe200078f28ff */
[----:B------:R-:W5:Y:S01]  /*8270*/  @P0 LDC R17, c[0x0][0xbf0] ;  /* 0x0002fc00ff110b82 */ /* 0x000f620000000800 */
[----:B------:R-:W-:Y:S02]  /*8280*/  LEA.HI R12, R12, R11, RZ, 0x3 ;  /* 0x0000000b0c0c7211 */ /* 0x000fe400078f18ff */
[----:B------:R-:W-:Y:S02]  /*8290*/  LOP3.LUT R2, R2, 0x3fffffe, RZ, 0xc0, !PT ;  /* 0x03fffffe02027812 */ /* 0x000fe400078ec0ff */
[----:B------:R-:W-:-:S03]  /*82a0*/  LOP3.LUT R12, R12, 0xfffffff8, RZ, 0xc0, !PT ;  /* 0xfffffff80c0c7812 */ /* 0x000fc600078ec0ff */
[----:B------:R-:W-:Y:S01]  /*82b0*/  IMAD.IADD R2, R7, 0x1, -R2 ;  /* 0x0000000107027824 */ /* 0x000fe200078e0a02 */
[----:B------:R-:W5:Y:S01]  /*82c0*/  @P0 LDC R153, c[0x0][0xbf0] ;  /* 0x0002fc00ff990b82 */ /* 0x000f620000000800 */
[----:B------:R-:W-:Y:S01]  /*82d0*/  IMAD.IADD R5, R11, 0x1, -R12 ;  /* 0x000000010b057824 */ /* 0x000fe200078e0a0c */
[----:B------:R-:W-:Y:S01]  /*82e0*/  LOP3.LUT R12, R6, 0x1ffffffe, RZ, 0xc0, !PT ;  /* 0x1ffffffe060c7812 */ /* 0x000fe200078ec0ff */
[----:B------:R-:W-:Y:S01]  /*82f0*/  IMAD.U32 R7, RZ, RZ, UR5 ;  /* 0x00000005ff077e24 */ /* 0x000fe2000f8e00ff */
[----:B------:R-:W-:Y:S01]  /*8300*/  SHF.R.S32.HI R6, RZ, 0x5, R9 ;  /* 0x00000005ff067819 */ /* 0x000fe20000011409 */
[----:B------:R-:W-:Y:S01]  /*8310*/  IMAD.U32 R7, RZ, RZ, UR6 ;  /* 0x00000006ff077e24 */ /* 0x000fe2000f8e00ff */
[----:B------:R-:W-:Y:S01]  /*8320*/  UIMAD UR6, UR38, UR9, UR7 ;  /* 0x00000009260672a4 */ /* 0x000fe2000f8e0207 */
[----:B------:R-:W-:Y:S01]  /*8330*/  IMAD.IADD R16, R13, 0x1, -R12 ;  /* 0x000000010d107824 */ /* 0x000fe200078e0a0c */
[----:B------:R-:W-:Y:S01]  /*8340*/  LEA R5, R6, R5, 0x4 ;  /* 0x0000000506057211 */ /* 0x000fe200078e20ff */
[----:B------:R-:W-:Y:S01]  /*8350*/  IMAD.U32 R6, RZ, RZ, UR4 ;  /* 0x00000004ff067e24 */ /* 0x000fe2000f8e00ff */
[----:B------:R-:W-:Y:S01]  /*8360*/  UIMAD.WIDE.U32 UR4, UR38, UR8, URZ ;  /* 0x00000008260472a5 */ /* 0x000fe2000f8e003f */
[----:B----4-:R-:W-:Y:S01]  /*8370*/  IMAD R12, R18, UR10, RZ ;  /* 0x0000000a120c7c24 */ /* 0x010fe2000f8e02ff */
[----:B------:R-:W-:Y:S01]  /*8380*/  LEA R9, R2, R5, 0x6 ;  /* 0x0000000502097211 */ /* 0x000fe200078e30ff */
[----:B------:R-:W-:Y:S01]  /*8390*/  IMAD.WIDE.U32 R6, R18, UR12, R6 ;  /* 0x0000000c12067c25 */ /* 0x000fe2000f8e0006 */
[----:B------:R-:W-:-:S02]  /*83a0*/  UIADD3 UR6, UR5, UR6, URZ ;  /* 0x0000000605067290 */ /* 0x000fc4000fffe03f */
[----:B------:R-:W-:Y:S01]  /*83b0*/  MOV R13, UR5 ;  /* 0x00000005000d7c02 */ /* 0x000fe20008000f00 */
[----:B------:R-:W-:Y:S01]  /*83c0*/  IMAD R2, R16, 0x8, R9 ;  /* 0x0000000810027824 */ /* 0x000fe200078e0209 */
[----:B------:R-:W-:Y:S01]  /*83d0*/  ULDC.64 UR8, c[0x0][0xb28] ;  /* 0x0002ca0000087ab9 */ /* 0x000fe20000000a00 */
[----:B------:R-:W-:Y:S02]  /*83e0*/  IMAD R16, RZ, RZ, -UR38 ;  /* 0x80000026ff107e24 */ /* 0x000fe4000f8e02ff */
[----:B------:R-:W-:Y:S02]  /*83f0*/  IMAD R15, R19, UR12, R12 ;  /* 0x0000000c130f7c24 */ /* 0x000fe4000f8e020c */
[----:B--2---:R-:W-:Y:S02]  /*8400*/  IMAD R5, R22, 0x80, R2 ;  /* 0x0000008016057824 */ /* 0x004fe400078e0202 */
[----:B-1----:R-:W-:Y:S01]  /*8410*/  IMAD R23, R23, R16, UR11 ;  /* 0x0000000b17177e24 */ /* 0x002fe2000f8e0210 */
[----:B------:R-:W-:Y:S01]  /*8420*/  IADD3 R7, R7, R15, RZ ;  /* 0x0000000f07077210 */ /* 0x000fe20007ffe0ff */
[----:B0-----:R-:W-:-:S03]  /*8430*/  @P0 IMAD.HI.U32 R2, R5, R14, RZ ;  /* 0x0000000e05020227 */ /* 0x001fc600078e00ff */
[----:B------:R-:W-:Y:S01]  /*8440*/  SHF.R.S32.HI R16, RZ, 0x1f, R23 ;  /* 0x0000001fff107819 */ /* 0x000fe20000011417 */
[----:B------:R-:W-:Y:S01]  /*8450*/  IMAD.U32 R12, RZ, RZ, UR4 ;  /* 0x00000004ff0c7e24 */ /* 0x000fe2000f8e00ff */
[----:B------:R-:W-:Y:S01]  /*8460*/  ULDC.64 UR4, c[0x0][0xbe0] ;  /* 0x0002f80000047ab9 */ /* 0x000fe20000000a00 */
[----:B------:R-:W-:Y:S01]  /*8470*/  IMAD.U32 R13, RZ, RZ, UR6 ;  /* 0x00000006ff0d7e24 */ /* 0x000fe2000f8e00ff */
[----:B------:R-:W-:Y:S01]  /*8480*/  ULDC.64 UR6, c[0x0][0xb48] ;  /* 0x0002d20000067ab9 */ /* 0x000fe20000000a00 */
        /* <DEDUP_REMOVED lines=12> */
[----:B------:R-:W-:Y:S01]  /*8550*/  IMAD R16, R16, UR6, RZ ;  /* 0x0000000610107c24 */ /* 0x000fe2000f8e02ff */
[----:B------:R-:W-:Y:S01]  /*8560*/  IADD3 R6, P0, R11, R6, RZ ;  /* 0x000000060b067210 */ /* 0x000fe20007f1e0ff */
[C---:B------:R-:W-:Y:S01]  /*8570*/  IMAD R14, R23.reuse, UR5, R2 ;  /* 0x00000005170e7c24 */ /* 0x040fe2000f8e0202 */
[----:B------:R-:W-:Y:S01]  /*8580*/  SHF.R.S32.HI R2, RZ, 0x1f, R15 ;  /* 0x0000001fff027819 */ /* 0x000fe2000001140f */
[----:B------:R-:W-:Y:S01]  /*8590*/  IMAD.MOV R11, RZ, RZ, -R11 ;  /* 0x000000ffff0b7224 */ /* 0x000fe200078e0a0b */
[----:B------:R-:W-:Y:S01]  /*85a0*/  ULDC.64 UR4, c[0x0][0xb30] ;  /* 0x0002cc0000047ab9 */ /* 0x000fe20000000a00 */
[----:B------:R-:W-:Y:S01]  /*85b0*/  IMAD R19, R23, UR7, R16 ;  /* 0x0000000717137c24 */ /* 0x000fe2000f8e0210 */
[----:B------:R-:W-:Y:S01]  /*85c0*/  IADD3 R16, -R15, RZ, RZ ;  /* 0x000000ff0f107210 */ /* 0x000fe20007ffe1ff */
[----:B------:R-:W-:Y:S01]  /*85d0*/  IMAD R2, R2, UR4, RZ ;  /* 0x0000000402027c24 */ /* 0x000fe2000f8e02ff */
[----:B------:R-:W-:Y:S01]  /*85e0*/  IADD3.X R7, R17, R7, R14, P0, !PT ;  /* 0x0000000711077210 */ /* 0x000fe200007fe40e */
[----:B------:R-:W-:-:S02]  /*85f0*/  IMAD R11, R8, R11, R5 ;  /* 0x0000000b080b7224 */ /* 0x000fc400078e0205 */
        /* <DEDUP_REMOVED lines=23> */
[----:B------:R-:W-:Y:S01]  /*8770*/  SHFL.IDX PT, R14, R16, 0x1, 0x1c1f ;  /* 0x003c1f00100e7f89 */ /* 0x000fe200000e0000 */
[----:B------:R-:W-:Y:S01]  /*8780*/  LEA R2, P1, R12, UR8, 0x2 ;  /* 0x000000080c027c11 */ /* 0x000fe2000f8210ff */
        /* <DEDUP_REMOVED lines=19> */
[----:B------:R-:W-:-:S05]  /*88c0*/  IMAD.IADD R0, R0, 0x1, -R17 ;  /* 0x0000000100007824 */ /* 0x000fca00078e0a11 */
[----:B------:R-:W-:Y:S01]  /*88d0*/  SHF.L.U32 R0, R0, 0x1, RZ ;  /* 0x0000000100007819 */ /* 0x000fe200000006ff */
[----:B0-----:R3:W-:Y:S04]  /*88e0*/  @!P1 ST.E desc[UR36][R12.64], R4 ;  /* 0x000000040c009985 */ /* 0x0017e8000c101924 */
        /* <DEDUP_REMOVED lines=25> */
[--C-:B-1--4-:R-:W-:Y:S01]  /*8a80*/  @!P2 IMAD.WIDE R10, R0, 0x4, R6.reuse ;  /* 0x00000004000aa825 */ /* 0x112fe200078e0206 */
        /* <DEDUP_REMOVED lines=15> */
[----:B------:R-:W-:Y:S02]  /*8b80*/  ISETP.GE.AND P5, PT, R21, UR4, PT ;  /* 0x0000000415007c0c */ /* 0x000fe4000bfa6270 */
[----:B0-----:R-:W-:Y:S02]  /*8b90*/  @!P0 LOP3.LUT R11, R18, 0xfffffffe, RZ, 0xc0, !PT ;  /* 0xfffffffe120b8812 */ /* 0x001fe400078ec0ff */
        /* <DEDUP_REMOVED lines=12> */
[C---:B------:R-:W-:Y:S01]  /*8c60*/  VIADD R4, R0.reuse, 0x70 ;  /* 0x0000007000047836 */ /* 0x040fe20000000000 */
[----:B------:R-:W-:Y:S01]  /*8c70*/  @!P5 LOP3.LUT R21, R21, 0xfffffffe, RZ, 0xc0, !PT ;  /* 0xfffffffe1515d812 */ /* 0x000fe200078ec0ff */
[----:B------:R-:W-:Y:S01]  /*8c80*/  VIADD R20, R0, 0x78 ;  /* 0x0000007800147836 */ /* 0x000fe20000000000 */
[----:B------:R-:W-:Y:S01]  /*8c90*/  @!P6 LOP3.LUT R19, R22, 0xfffffffe, RZ, 0xc0, !PT ;  /* 0xfffffffe1613e812 */ /* 0x000fe200078ec0ff */
[C---:B------:R-:W-:Y:S01]  /*8ca0*/  VIADD R22, R0.reuse, 0x88 ;  /* 0x0000008800167836 */ /* 0x040fe20000000000 */
[----:B------:R-:W-:-:S02]  /*8cb0*/  IADD3 R24, R0, 0x60, RZ ;  /* 0x0000006000187810 */ /* 0x000fc40007ffe0ff */
        /* <DEDUP_REMOVED lines=13> */
[----:B------:R-:W-:Y:S01]  /*8d90*/  @!P6 IMAD.WIDE R18, R19, 0x4, R6 ;  /* 0x000000041312e825 */ /* 0x000fe200078e0206 */
[----:B------:R-:W-:Y:S02]  /*8da0*/  ISETP.GE.AND P5, PT, R20, UR4, PT ;  /* 0x0000000414007c0c */ /* 0x000fe4000bfa6270 */
[----:B------:R-:W-:Y:S02]  /*8db0*/  ISETP.GE.AND P2, PT, R3, UR4, PT ;  /* 0x0000000403007c0c */ /* 0x000fe4000bf46270 */
[----:B------:R4:W-:Y:S01]  /*8dc0*/  @!P6 ST.E.64 desc[UR36][R18.64], R64 ;  /* 0x000000401200e985 */ /* 0x0009e2000c101b24 */
[----:B------:R-:W-:Y:S02]  /*8dd0*/  ISETP.GE.AND P6, PT, R4, UR4, PT ;  /* 0x0000000404007c0c */ /* 0x000fe4000bfc6270 */
[----:B------:R-:W-:-:S02]  /*8de0*/  ISETP.GE.AND P4, PT, R21, UR4, PT ;  /* 0x0000000415007c0c */ /* 0x000fc4000bf86270 */
[----:B------:R-:W-:Y:S02]  /*8df0*/  @!P1 LEA.HI R23, R23, R23, RZ, 0x1 ;  /* 0x0000001717179211 */ /* 0x000fe400078f08ff */
        /* <DEDUP_REMOVED lines=12> */
[----:B------:R-:W-:Y:S02]  /*8ec0*/  @!P2 LOP3.LUT R3, R3, 0xfffffffe, RZ, 0xc0, !PT ;  /* 0xfffffffe0303a812 */ /* 0x000fe400078ec0ff */
[----:B------:R-:W-:Y:S01]  /*8ed0*/  @!P3 LEA.HI R22, R22, R22, RZ, 0x1 ;  /* 0x000000161616b211 */ /* 0x000fe200078f08ff */
[----:B------:R1:W-:Y:S01]  /*8ee0*/  @!P0 ST.E.64 desc[UR36][R12.64], R72 ;  /* 0x000000480c008985 */ /* 0x0003e2000c101b24 */
[----:B--2---:R-:W-:Y:S01]  /*8ef0*/  @!P6 LOP3.LUT R15, R4, 0xfffffffe, RZ, 0xc0, !PT ;  /* 0xfffffffe040fe812 */ /* 0x004fe200078ec0ff */
[----:B------:R-:W-:Y:S01]  /*8f00*/  VIADD R4, R0, 0xa8 ;  /* 0x000000a800047836 */ /* 0x000fe20000000000 */
        /* <DEDUP_REMOVED lines=26> */
[----:B------:R-:W-:Y:S02]  /*90b0*/  @!P2 LEA.HI R3, R3, R3, RZ, 0x1 ;  /* 0x000000030303a211 */ /* 0x000fe400078f08ff */
[----:B0-----:R-:W-:Y:S02]  /*90c0*/  @!P0 LOP3.LUT R11, R23, 0xfffffffe, RZ, 0xc0, !PT ;  /* 0xfffffffe170b8812 */ /* 0x001fe400078ec0ff */
[----:B-1----:R-:W-:-:S02]  /*90d0*/  @!P1 LOP3.LUT R13, R24, 0xfffffffe, RZ, 0xc0, !PT ;  /* 0xfffffffe180d9812 */ /* 0x002fc400078ec0ff */
        /* <DEDUP_REMOVED lines=22> */
[----:B------:R-:W-:Y:S01]  /*9240*/  @!P6 IMAD.WIDE R18, R3, 0x4, R6 ;  /* 0x000000040312e825 */ /* 0x000fe200078e0206 */
[----:B------:R1:W-:Y:S03]  /*9250*/  @!P4 ST.E.64 desc[UR36][R12.64], R112 ;  /* 0x000000700c00c985 */ /* 0x0003e6000c101b24 */
[----:B------:R-:W-:Y:S01]  /*9260*/  @!P1 LEA.HI R4, R4, R4, RZ, 0x1 ;  /* 0x0000000404049211 */ /* 0x000fe200078f08ff */
[----:B------:R-:W-:-:S02]  /*9270*/  VIADD R3, R0, 0xc8 ;  /* 0x000000c800037836 */ /* 0x000fc40000000000 */
[----:B------:R-:W-:Y:S01]  /*9280*/  @!P5 IMAD.WIDE R16, R21, 0x4, R6 ;  /* 0x000000041510d825 */ /* 0x000fe200078e0206 */
[C---:B------:R-:W-:Y:S02]  /*9290*/  IADD3 R21, R0.reuse, 0xe0, RZ ;  /* 0x000000e000157810 */ /* 0x040fe40007ffe0ff */
[----:B------:R-:W-:Y:S01]  /*92a0*/  ISETP.GE.AND P0, PT, R3, UR4, PT ;  /* 0x0000000403007c0c */ /* 0x000fe2000bf06270 */
[C---:B--2---:R-:W-:Y:S01]  /*92b0*/  VIADD R14, R0.reuse, 0xe8 ;  /* 0x000000e8000e7836 */ /* 0x044fe20000000000 */
[----:B------:R2:W-:Y:S01]  /*92c0*/  @!P5 ST.E.64 desc[UR36][R16.64], R116 ;  /* 0x000000741000d985 */ /* 0x0005e2000c101b24 */
[C---:B------:R-:W-:Y:S01]  /*92d0*/  VIADD R15, R0.reuse, 0xf0 ;  /* 0x000000f0000f7836 */ /* 0x040fe20000000000 */
[----:B------:R-:W-:Y:S01]  /*92e0*/  ISETP.GE.AND P3, PT, R21, UR4, PT ;  /* 0x0000000415007c0c */ /* 0x000fe2000bf66270 */
[----:B0-----:R-:W-:Y:S01]  /*92f0*/  VIADD R11, R0, 0xf8 ;  /* 0x000000f8000b7836 */ /* 0x001fe20000000000 */
[----:B------:R0:W-:Y:S01]  /*9300*/  @!P6 ST.E.64 desc[UR36][R18.64], R120 ;  /* 0x000000781200e985 */ /* 0x0001e2000c101b24 */
[----:B------:R-:W-:-:S02]  /*9310*/  ISETP.GE.AND P4, PT, R14, UR4, PT ;  /* 0x000000040e007c0c */ /* 0x000fc4000bf86270 */
[----:B------:R-:W-:Y:S02]  /*9320*/  ISETP.GE.AND P5, PT, R15, UR4, PT ;  /* 0x000000040f007c0c */ /* 0x000fe4000bfa6270 */
[----:B------:R-:W-:Y:S02]  /*9330*/  ISETP.GE.AND P6, PT, R11, UR4, PT ;  /* 0x000000040b007c0c */ /* 0x000fe4000bfc6270 */
[----:B------:R-:W-:Y:S02]  /*9340*/  @!P0 LEA.HI R3, R3, R3, RZ, 0x1 ;  /* 0x0000000303038211 */ /* 0x000fe400078f08ff */
[----:B------:R-:W-:Y:S02]  /*9350*/  @!P2 LEA.HI R20, R20, R20, RZ, 0x1 ;  /* 0x000000141414a211 */ /* 0x000fe400078f08ff */
[----:B------:R-:W-:Y:S02]  /*9360*/  @!P3 LEA.HI R21, R21, R21, RZ, 0x1 ;  /* 0x000000151515b211 */ /* 0x000fe400078f08ff */
[----:B------:R-:W-:-:S02]  /*9370*/  @!P0 LOP3.LUT R3, R3, 0xfffffffe, RZ, 0xc0, !PT ;  /* 0xfffffffe03038812 */ /* 0x000fc400078ec0ff */
[----:B------:R-:W-:Y:S02]  /*9380*/  @!P4 LEA.HI R14, R14, R14, RZ, 0x1 ;  /* 0x0000000e0e0ec211 */ /* 0x000fe400078f08ff */
[----:B------:R-:W-:Y:S02]  /*9390*/  @!P5 LEA.HI R10, R15, R15, RZ, 0x1 ;  /* 0x0000000f0f0ad211 */ /* 0x000fe400078f08ff */
[----:B------:R-:W-:Y:S02]  /*93a0*/  @!P6 LEA.HI R11, R11, R11, RZ, 0x1 ;  /* 0x0000000b0b0be211 */ /* 0x000fe400078f08ff */
[----:B-1----:R-:W-:Y:S02]  /*93b0*/  @!P1 LOP3.LUT R13, R4, 0xfffffffe, RZ, 0xc0, !PT ;  /* 0xfffffffe040d9812 */ /* 0x002fe400078ec0ff */
[----:B------:R-:W-:Y:S02]  /*93c0*/  @!P2 LOP3.LUT R15, R20, 0xfffffffe, RZ, 0xc0, !PT ;  /* 0xfffffffe140fa812 */ /* 0x000fe400078ec0ff */
[----:B--2---:R-:W-:Y:S01]  /*93d0*/  @!P3 LOP3.LUT R17, R21, 0xfffffffe, RZ, 0xc0, !PT ;  /* 0xfffffffe1511b812 */ /* 0x004fe200078ec0ff */
[----:B------:R-:W-:Y:S01]  /*93e0*/  @!P1 IMAD.WIDE R12, R13, 0x4, R6 ;  /* 0x000000040d0c9825 */ /* 0x000fe200078e0206 */
[----:B0-----:R-:W-:-:S02]  /*93f0*/  @!P4 LOP3.LUT R19, R14, 0xfffffffe, RZ, 0xc0, !PT ;  /* 0xfffffffe0e13c812 */ /* 0x001fc400078ec0ff */
[----:B------:R-:W-:Y:S01]  /*9400*/  @!P5 LOP3.LUT R21, R10, 0xfffffffe, RZ, 0xc0, !PT ;  /* 0xfffffffe0a15d812 */ /* 0x000fe200078ec0ff */
[----:B------:R-:W-:Y:S01]  /*9410*/  @!P2 IMAD.WIDE R14, R15, 0x4, R6 ;  /* 0x000000040f0ea825 */ /* 0x000fe200078e0206 */
[----:B------:R-:W-:-:S03]  /*9420*/  @!P6 LOP3.LUT R23, R11, 0xfffffffe, RZ, 0xc0, !PT ;  /* 0xfffffffe0b17e812 */ /* 0x000fc600078ec0ff */
        /* <DEDUP_REMOVED lines=12> */
.L_x_13628:
[----:B------:R-:W-:Y:S05]  /*94f0*/  BSYNC B0 ;  /* 0x0000000000007941 */ /* 0x000fea0003800000 */
.L_x_13627:
[----:B------:R-:W-:Y:S01]  /*9500*/  ISETP.GE.AND P0, PT, R9, R8, PT ;  /* 0x000000080900720c */ /* 0x000fe20003f06270 */
[----:B---3--:R2:W3:Y:S04]  /*9510*/  SHFL.IDX PT, R3, R5, 0x1, 0x1c1f ;  /* 0x003c1f0005037f89 */ /* 0x0084e800000e0000 */
[----:B------:R-:W0:Y:S08]  /*9520*/  SHFL.IDX PT, R2, R2, 0x1, 0x1c1f ;  /* 0x003c1f0002027f89 */ /* 0x000e3000000e0000 */
[----:B--2---:R-:W-:Y:S05]  /*9530*/  @P0 BRA `(.L_x_13587) ;  /* 0x0000004400f40947 */ /* 0x004fea0003800000 */
[C---:B------:R-:W-:Y:S01]  /*9540*/  IADD3 R4, R0.reuse, 0x8, RZ ;  /* 0x0000000800047810 */ /* 0x040fe20007ffe0ff */
[C---:B------:R-:W-:Y:S01]  /*9550*/  VIADD R5, R0.reuse, 0x10 ;  /* 0x0000001000057836 */ /* 0x040fe20000000000 */
[----:B------:R-:W-:Y:S01]  /*9560*/  ULDC UR4, c[0x0][0xac8] ;  /* 0x0002b20000047ab9 */ /* 0x000fe20000000800 */
[----:B0-----:R-:W-:Y:S01]  /*9570*/  VIADD R10, R0, 0x18 ;  /* 0x00000018000a7836 */ /* 0x001fe20000000000 */
[----:B------:R-:W-:Y:S01]  /*9580*/  ISETP.GE.AND P1, PT, R4, UR4, PT ;  /* 0x0000000404007c0c */ /* 0x000fe2000bf26270 */
[C---:B------:R-:W-:Y:S01]  /*9590*/  VIADD R11, R0.reuse, 0x20 ;  /* 0x00000020000b7836 */ /* 0x040fe20000000000 */
[----:B------:R-:W-:Y:S01]  /*95a0*/  ISETP.GE.AND P2, PT, R5, UR4, PT ;  /* 0x0000000405007c0c */ /* 0x000fe2000bf46270 */
[C---:B------:R-:W-:Y:S01]  /*95b0*/  VIADD R13, R0.reuse, 0x30 ;  /* 0x00000030000d7836 */ /* 0x040fe20000000000 */
        /* <DEDUP_REMOVED lines=9> */
[----:B------:R-:W-:Y:S01]  /*9650*/  VIADD R20, R0, 0x80 ;  /* 0x0000008000147836 */ /* 0x000fe20000000000 */
[----:B------:R-:W-:-:S02]  /*9660*/  @!P1 LEA.HI R4, R4, R4, RZ, 0x1 ;  /* 0x0000000404049211 */ /* 0x000fc400078f08ff */
[----:B------:R-:W-:Y:S02]  /*9670*/  @!P2 LEA.HI R5, R5, R5, RZ, 0x1 ;  /* 0x000000050505a211 */ /* 0x000fe400078f08ff */
[----:B-1----:R-:W-:Y:S02]  /*9680*/  @!P1 LOP3.LUT R7, R4, 0xfffffffe, RZ, 0xc0, !PT ;  /* 0xfffffffe04079812 */ /* 0x002fe400078ec0ff */
[----:B------:R-:W-:Y:S01]  /*9690*/  @!P2 LOP3.LUT R9, R5, 0xfffffffe, RZ, 0xc0, !PT ;  /* 0xfffffffe0509a812 */ /* 0x000fe200078ec0ff */
[--C-:B---3--:R-:W-:Y:S01]  /*96a0*/  @!P0 IMAD.WIDE R4, R0, 0x4, R2.reuse ;  /* 0x0000000400048825 */ /* 0x108fe200078e0202 */
[----:B------:R-:W-:Y:S02]  /*96b0*/  ISETP.GE.AND P3, PT, R15, UR4, PT ;  /* 0x000000040f007c0c */ /* 0x000fe4000bf66270 */
[----:B------:R-:W-:Y:S01]  /*96c0*/  ISETP.GE.AND P4, PT, R16, UR4, PT ;  /* 0x0000000410007c0c */ /* 0x000fe2000bf86270 */
[----:B----4-:R-:W-:Y:S01]  /*96d0*/  @!P1 IMAD.WIDE R6, R7, 0x4, R2 ;  /* 0x0000000407069825 */ /* 0x010fe200078e0202 */
        /* <DEDUP_REMOVED lines=72> */
[----:B------:R-:W-:Y:S01]  /*9b60*/  @!P4 ST.E.64 desc[UR36][R4.64], R74 ;  /* 0x0000004a0400c985 */ /* 0x000fe2000c101b24 */
        /* <DEDUP_REMOVED lines=18> */
[----:B------:R-:W-:Y:S01]  /*9c90*/  @!P6 LOP3.LUT R5, R18, 0xfffffffe, RZ, 0xc0, !PT ;  /* 0xfffffffe1205e812 */ /* 0x000fe200078ec0ff */
[----:B------:R-:W-:Y:S01]  /*9ca0*/  VIADD R18, R0, 0xc0 ;  /* 0x000000c000127836 */ /* 0x000fe20000000000 */
[----:B------:R-:W-:Y:S01]  /*9cb0*/  @!P3 LEA.HI R16, R16, R16, RZ, 0x1 ;  /* 0x000000101010b211 */ /* 0x000fe200078f08ff */
[--C-:B------:R-:W-:Y:S01]  /*9cc0*/  @!P5 IMAD.WIDE R6, R7, 0x4, R2.reuse ;  /* 0x000000040706d825 */ /* 0x100fe200078e0202 */
[----:B------:R-:W-:Y:S02]  /*9cd0*/  @!P0 LEA.HI R14, R14, R14, RZ, 0x1 ;  /* 0x0000000e0e0e8211 */ /* 0x000fe400078f08ff */
[----:B------:R-:W-:Y:S01]  /*9ce0*/  @!P4 LEA.HI R15, R15, R15, RZ, 0x1 ;  /* 0x0000000f0f0fc211 */ /* 0x000fe200078f08ff */
[----:B------:R-:W-:Y:S01]  /*9cf0*/  @!P6 IMAD.WIDE R4, R5, 0x4, R2 ;  /* 0x000000040504e825 */ /* 0x000fe200078e0202 */
[----:B------:R-:W-:-:S02]  /*9d00*/  @!P2 LEA.HI R17, R17, R17, RZ, 0x1 ;  /* 0x000000111111a211 */ /* 0x000fc400078f08ff */
[----:B------:R-:W-:Y:S02]  /*9d10*/  @!P1 LEA.HI R20, R20, R20, RZ, 0x1 ;  /* 0x0000001414149211 */ /* 0x000fe400078f08ff */
[----:B-1----:R-:W-:Y:S01]  /*9d20*/  @!P0 LOP3.LUT R9, R14, 0xfffffffe, RZ, 0xc0, !PT ;  /* 0xfffffffe0e098812 */ /* 0x002fe200078ec0ff */
[----:B------:R0:W-:Y:S01]  /*9d30*/  @!P6 ST.E.64 desc[UR36][R4.64], R94 ;  /* 0x0000005e0400e985 */ /* 0x0001e2000c101b24 */
[----:B------:R-:W-:Y:S01]  /*9d40*/  @!P4 LOP3.LUT R15, R15, 0xfffffffe, RZ, 0xc0, !PT ;  /* 0xfffffffe0f0fc812 */ /* 0x000fe200078ec0ff */
[----:B------:R-:W-:Y:S01]  /*9d50*/  VIADD R14, R0, 0xd0 ;  /* 0x000000d0000e7836 */ /* 0x000fe20000000000 */
[----:B--2---:R-:W-:Y:S01]  /*9d60*/  @!P3 LOP3.LUT R11, R16, 0xfffffffe, RZ, 0xc0, !PT ;  /* 0xfffffffe100bb812 */ /* 0x004fe200078ec0ff */
[----:B------:R1:W-:Y:S01]  /*9d70*/  @!P5 ST.E.64 desc[UR36][R6.64], R98 ;  /* 0x000000620600d985 */ /* 0x0003e2000c101b24 */
[----:B------:R-:W-:Y:S01]  /*9d80*/  @!P2 LOP3.LUT R17, R17, 0xfffffffe, RZ, 0xc0, !PT ;  /* 0xfffffffe1111a812 */ /* 0x000fe200078ec0ff */
[----:B------:R-:W-:Y:S01]  /*9d90*/  VIADD R16, R0, 0xe0 ;  /* 0x000000e000107836 */ /* 0x000fe20000000000 */
[----:B---3--:R-:W-:Y:S01]  /*9da0*/  @!P1 LOP3.LUT R13, R20, 0xfffffffe, RZ, 0xc0, !PT ;  /* 0xfffffffe140d9812 */ /* 0x008fe200078ec0ff */
[C---:B------:R-:W-:Y:S01]  /*9db0*/  VIADD R20, R0.reuse, 0xf0 ;  /* 0x000000f000147836 */ /* 0x040fe20000000000 */
[----:B------:R-:W-:-:S02]  /*9dc0*/  IADD3 R19, R0, 0xc8, RZ ;  /* 0x000000c800137810 */ /* 0x000fc40007ffe0ff */
[----:B------:R-:W-:Y:S01]  /*9dd0*/  ISETP.GE.AND P5, PT, R18, UR4, PT ;  /* 0x0000000412007c0c */ /* 0x000fe2000bfa6270 */
[----:B------:R-:W-:Y:S01]  /*9de0*/  @!P1 IMAD.WIDE R12, R13, 0x4, R2 ;  /* 0x000000040d0c9825 */ /* 0x000fe200078e0202 */
[----:B------:R-:W-:-:S03]  /*9df0*/  ISETP.GE.AND P6, PT, R19, UR4, PT ;  /* 0x0000000413007c0c */ /* 0x000fc6000bfc6270 */
        /* <DEDUP_REMOVED lines=12> */
[----:B------:R-:W-:Y:S01]  /*9ec0*/  ISETP.GE.AND P2, PT, R16, UR4, PT ;  /* 0x0000000410007c0c */ /* 0x000fe2000bf46270 */
[----:B------:R-:W-:Y:S01]  /*9ed0*/  VIADD R0, R0, 0xf8 ;  /* 0x000000f800007836 */ /* 0x000fe20000000000 */
[----:B------:R-:W-:Y:S01]  /*9ee0*/  ISETP.GE.AND P3, PT, R17, UR4, PT ;  /* 0x0000000411007c0c */ /* 0x000fe2000bf66270 */
[----:B------:R4:W-:Y:S01]  /*9ef0*/  @!P1 ST.E.64 desc[UR36][R12.64], R118 ;  /* 0x000000760c009985 */ /* 0x0009e2000c101b24 */
[----:B------:R-:W-:Y:S02]  /*9f00*/  ISETP.GE.AND P1, PT, R15, UR4, PT ;  /* 0x000000040f007c0c */ /* 0x000fe4000bf26270 */
[----:B------:R-:W-:Y:S02]  /*9f10*/  @!P5 LEA.HI R18, R18, R18, RZ, 0x1 ;  /* 0x000000121212d211 */ /* 0x000fe400078f08ff */
[----:B------:R-:W-:-:S02]  /*9f20*/  @!P6 LEA.HI R19, R19, R19, RZ, 0x1 ;  /* 0x000000131313e211 */ /* 0x000fc400078f08ff */
        /* <DEDUP_REMOVED lines=33> */
.L_x_13626:
        /* <DEDUP_REMOVED lines=22> */
[----:B------:R-:W-:Y:S01]  /*a2a0*/  MOV R3, UR5 ;  /* 0x0000000500037c02 */ /* 0x000fe20008000f00 */
[----:B------:R-:W-:Y:S01]  /*a2b0*/  IMAD.U32 R2, RZ, RZ, UR4 ;  /* 0x00000004ff027e24 */ /* 0x000fe2000f8e00ff */
[----:B------:R-:W2:Y:S01]  /*a2c0*/  @P0 LDC R7, c[0x0][0xbec] ;  /* 0x0002fb00ff070b82 */ /* 0x000ea20000000800 */
[----:B------:R-:W-:Y:S01]  /*a2d0*/  ULDC.64 UR4, c[0x0][0xbe0] ;  /* 0x0002f80000047ab9 */ /* 0x000fe20000000a00 */
[----:B------:R-:W-:-:S06]  /*a2e0*/  IMAD.U32 R3, RZ, RZ, UR6 ;  /* 0x00000006ff037e24 */ /* 0x000fcc000f8e00ff */
[----:B------:R-:W3:Y:S01]  /*a2f0*/  @P0 LDC R9, c[0x0][0xbf0] ;  /* 0x0002fc00ff090b82 */ /* 0x000ee20000000800 */
[----:B0-----:R-:W-:-:S07]  /*a300*/  USHF.R.S32.HI UR8, URZ, 0x1f, UR7 ;  /* 0x0000001f3f087899 */ /* 0x001fce0008011407 */
[----:B------:R-:W0:Y:S01]  /*a310*/  S2UR UR10, SR_CTAID.Y ;  /* 0x00000000000a79c3 */ /* 0x000e220000002600 */
[C---:B-1----:R-:W-:Y:S02]  /*a320*/  IMAD R12, R10.reuse, UR8, RZ ;  /* 0x000000080a0c7c24 */ /* 0x042fe4000f8e02ff */
[----:B------:R-:W-:-:S04]  /*a330*/  IMAD.WIDE.U32 R2, R10, UR7, R2 ;  /* 0x000000070a027c25 */ /* 0x000fc8000f8e0002 */
[----:B------:R-:W-:Y:S01]  /*a340*/  IMAD R11, R11, UR7, R12 ;  /* 0x000000070b0b7c24 */ /* 0x000fe2000f8e020c */
[----:B------:R-:W0:Y:S01]  /*a350*/  LDC R8, c[0x0][0xc50] ;  /* 0x00031400ff087b82 */ /* 0x000e220000000800 */
[----:B--2---:R-:W-:-:S03]  /*a360*/  @P0 IMAD.HI.U32 R4, R0, R7, RZ ;  /* 0x0000000700040227 */ /* 0x004fc600078e00ff */
[----:B------:R-:W-:Y:S01]  /*a370*/  IADD3 R3, R11, R3, RZ ;  /* 0x000000030b037210 */ /* 0x000fe20007ffe0ff */
[----:B------:R-:W-:Y:S01]  /*a380*/  IMAD R7, RZ, RZ, -UR38 ;  /* 0x80000026ff077e24 */ /* 0x000fe2000f8e02ff */
[----:B---3--:R-:W-:-:S03]  /*a390*/  @P0 SHF.R.U32.HI R5, RZ, R9, R4 ;  /* 0x00000009ff050219 */ /* 0x008fc60000011604 */
[----:B0-----:R-:W-:Y:S02]  /*a3a0*/  IMAD R9, R8, R7, UR10 ;  /* 0x0000000a08097e24 */ /* 0x001fe4000f8e0207 */
        /* <DEDUP_REMOVED lines=21> */
.L_x_13585:
        /* <DEDUP_REMOVED lines=18> */
.L_x_13629:
[----:B------:R-:W-:Y:S01]  /*a620*/  ULDC UR44, c[0x0][0xc50] ;  /* 0x00031400002c7ab9 */ /* 0x000fe20000000800 */
[----:B------:R-:W-:Y:S01]  /*a630*/  UMOV UR40, UR6 ;  /* 0x0000000600287c82 */ /* 0x000fe20008000000 */
[----:B------:R-:W-:-:S11]  /*a640*/  UISETP.NE.AND UP0, UPT, UR44, 0x1, UPT ;  /* 0x000000012c00788c */ /* 0x000fd6000bf05270 */
[----:B------:R-:W-:Y:S01]  /*a650*/  @UP0 ULDC UR4, c[0x0][0xc54] ;  /* 0x0003150000040ab9 */ /* 0x000fe20000000800 */
[----:B------:R-:W-:Y:S01]  /*a660*/  @UP0 ULDC UR7, c[0x0][0xc58] ;  /* 0x0003160000070ab9 */ /* 0x000fe20000000800 */
[----:B------:R-:W-:-:S04]  /*a670*/  UIMAD.WIDE.U32 UR4, UR6, UR4, URZ ;  /* 0x00000004060472a5 */ /* 0x000fc8000f8e003f */
[----:B------:R-:W-:-:S12]  /*a680*/  @UP0 USHF.R.U32.HI UR40, URZ, UR7, UR5 ;  /* 0x000000073f280299 */ /* 0x000fd80008011605 */
.L_x_13630:
        /* <DEDUP_REMOVED lines=25> */
[----:B------:R-:W-:Y:S01]  /*a820*/  @UP1 ULDC UR7, c[0x0][0x450] ;  /* 0x0001140000071ab9 */ /* 0x000fe20000000800 */
[----:B------:R-:W-:Y:S02]  /*a830*/  UIADD3 UR8, UR41, 0x60, -UR8 ;  /* 0x0000006029087890 */ /* 0x000fe4000fffe808 */
[----:B------:R-:W-:-:S04]  /*a840*/  @UP1 USHF.R.U32.HI UR6, URZ, UR7, UR5 ;  /* 0x000000073f061299 */ /* 0x000fc80008011605 */
[----:B------:R-:W0:Y:S01]  /*a850*/  @P0 LDC.64 R4, c[0x0][0xa28] ;  /* 0x00028a00ff040b82 */ /* 0x000e220000000a00 */
[----:B------:R-:W-:Y:S02]  /*a860*/  UIADD3 UR4, UR41, 0x5f, URZ ;  /* 0x0000005f29047890 */ /* 0x000fe4000fffe03f */
[----:B------:R-:W-:Y:S02]  /*a870*/  UIADD3 UR6, UR8, UR6, URZ ;  /* 0x0000000608067290 */ /* 0x000fe4000fffe03f */
[----:B------:R-:W-:Y:S02]  /*a880*/  UIMAD.WIDE UR4, UR4, 0x2aaaaaab, URZ ;  /* 0x2aaaaaab040478a5 */ /* 0x000fe4000f8e023f */
[----:B------:R-:W-:Y:S02]  /*a890*/  UIMAD.WIDE UR6, UR6, 0x2aaaaaab, URZ ;  /* 0x2aaaaaab060678a5 */ /* 0x000fe4000f8e023f */
[----:B------:R-:W-:Y:S02]  /*a8a0*/  USHF.R.U32.HI UR42, URZ, 0x1f, UR5 ;  /* 0x0000001f3f2a7899 */ /* 0x000fe40008011605 */
[----:B------:R-:W-:-:S02]  /*a8b0*/  USHF.R.U32.HI UR43, URZ, 0x1f, UR7 ;  /* 0x0000001f3f2b7899 */ /* 0x000fc40008011607 */
[----:B------:R-:W-:Y:S02]  /*a8c0*/  ULEA.HI.SX32 UR42, UR5, UR42, 0x1c ;  /* 0x0000002a052a7291 */ /* 0x000fe4000f8fe23f */
[----:B------:R-:W-:-:S04]  /*a8d0*/  ULEA.HI.SX32 UR43, UR7, UR43, 0x1c ;  /* 0x0000002b072b7291 */ /* 0x000fc8000f8fe23f */
[----:B------:R-:W-:-:S04]  /*a8e0*/  UISETP.LT.AND UP0, UPT, UR42, UR43, UPT ;  /* 0x0000002b2a00728c */ /* 0x000fc8000bf01270 */
[----:B------:R-:W-:Y:S01]  /*a8f0*/  USEL UR11, UR42, UR43, UP0 ;  /* 0x0000002b2a0b7287 */ /* 0x000fe20008000000 */
[----:B0-----:R-:W-:Y:S01]  /*a900*/  @P0 IMAD.WIDE R4, R33, 0x4, R4 ;  /* 0x0000000421040825 */ /* 0x001fe200078e0204 */
[----:B------:R-:W-:Y:S02]  /*a910*/  UP2UR UR47, UPR, URZ, 0x2 ;  /* 0x000000023f2f7883 */ /* 0x000fe40008000000 */
[----:B------:R-:W-:Y:S02]  /*a920*/  UISETP.GE.AND UP1, UPT, UR11, 0x1, UPT ;  /* 0x000000010b00788c */ /* 0x000fe4000bf26270 */
[----:B------:R-:W-:Y:S01]  /*a930*/  USHF.R.U32.HI UR9, URZ, 0x10, UR44 ;  /* 0x000000103f097899 */ /* 0x000fe2000801162c */
[----:B------:R0:W5:Y:S01]  /*a940*/  @P0 LDG.E R32, desc[UR36][R4.64] ;  /* 0x0000002404200981 */ /* 0x000162000c1e1900 */
        /* <DEDUP_REMOVED lines=36> */
.L_x_13632:
[----:B------:R-:W-:Y:S02]  /*ab90*/  UIMAD UR48, UR44, UR38, URZ ;  /* 0x000000262c3072a4 */ /* 0x000fe4000f8e023f */
[----:B------:R-:W-:Y:S01]  /*aba0*/  IMAD.U32 R0, RZ, RZ, UR38 ;  /* 0x00000026ff007e24 */ /* 0x000fe2000f8e00ff */
[----:B------:R-:W-:Y:S01]  /*abb0*/  MOV R8, 0x1 ;  /* 0x0000000100087802 */ /* 0x000fe20000000f00 */
[----:B------:R-:W-:Y:S02]  /*abc0*/  IMAD.MOV.U32 R21, RZ, RZ, RZ ;  /* 0x000000ffff157224 */ /* 0x000fe400078e00ff */
        /* <DEDUP_REMOVED lines=27> */
.L_x_13633:
        /* <DEDUP_REMOVED lines=19> */
[----:B-1---5:R-:W-:Y:S05]  /*aeb0*/  CALL.ABS.NOINC R14 ;  /* 0x000000000e007343 */ /* 0x022fea0003c00000 */
.L_x_13635:
[----:B------:R0:W1:Y:S01]  /*aec0*/  LDC.64 R14, c[0x4][R17] ;  /* 0x01000000110e7b82 */ /* 0x0000620000000a00 */
[----:B------:R-:W-:Y:S01]  /*aed0*/  ULDC.64 UR4, c[0x4][0xf0] ;  /* 0x01003c0000047ab9 */ /* 0x000fe20000000a00 */
[----:B------:R-:W-:Y:S01]  /*aee0*/  ULDC.64 UR6, c[0x4][0xf8] ;  /* 0x01003e0000067ab9 */ /* 0x000fe20000000a00 */
[----:B------:R-:W-:Y:S01]  /*aef0*/  IMAD.U32 R4, RZ, RZ, UR4 ;  /* 0x00000004ff047e24 */ /* 0x000fe2000f8e00ff */
        /* <DEDUP_REMOVED lines=11> */
.L_x_13634:
[----:B------:R-:W0:Y:S01]  /*afb0*/  LDC.64 R4, c[0x0][0x9f8] ;  /* 0x00027e00ff047b82 */ /* 0x000e220000000a00 */
[----:B------:R-:W-:-:S07]  /*afc0*/  MOV R30, R33 ;  /* 0x00000021001e7202 */ /* 0x000fce0000000f00 */
[----:B------:R-:W1:Y:S01]  /*afd0*/  LDC R29, c[0x0][0x430] ;  /* 0x00010c00ff1d7b82 */ /* 0x000e620000000800 */
[C---:B------:R-:W-:Y:S01]  /*afe0*/  IMAD.SHL.U32 R28, R16.reuse, 0x10, RZ ;  /* 0x00000010101c7824 */ /* 0x040fe200078e00ff */
[C---:B------:R-:W-:Y:S01]  /*aff0*/  LOP3.LUT R7, R16.reuse, 0x7f, RZ, 0xc0, !PT ;  /* 0x0000007f10077812 */ /* 0x040fe200078ec0ff */
        /* <DEDUP_REMOVED lines=22> */
[----:B-1----:R-:W-:Y:S01]  /*b160*/  @P1 IMAD.HI.U32 R0, R22, R3, RZ ;  /* 0x0000000316001227 */ /* 0x002fe200078e00ff */
[----:B------:R-:W-:-:S04]  /*b170*/  MOV R3, R22 ;  /* 0x0000001600037202 */ /* 0x000fc80000000f00 */
[----:B0-----:R-:W-:-:S04]  /*b180*/  @P1 SHF.R.U32.HI R3, RZ, R5, R0 ;  /* 0x00000005ff031219 */ /* 0x001fc80000011600 */
[--C-:B------:R-:W-:Y:S01]  /*b190*/  @!P0 SHF.R.S32.HI R5, RZ, 0x1f, R3.reuse ;  /* 0x0000001fff058819 */ /* 0x100fe20000011403 */
[----:B------:R-:W-:Y:S01]  /*b1a0*/  @!P0 IMAD.MOV.U32 R4, RZ, RZ, R3 ;  /* 0x000000ffff048224 */ /* 0x000fe200078e0003 */
[----:B--2---:R-:W-:-:S05]  /*b1b0*/  SHF.R.S32.HI R25, RZ, 0x1f, R30 ;  /* 0x0000001fff197819 */ /* 0x004fca000001141e */
[----:B---3--:R-:W-:-:S04]  /*b1c0*/  @!P0 IMAD R0, R25, R10, RZ ;  /* 0x0000000a19008224 */ /* 0x008fc800078e02ff */
[C---:B------:R-:W-:Y:S02]  /*b1d0*/  @!P0 IMAD R15, R30.reuse, R11, R0 ;  /* 0x0000000b1e0f8224 */ /* 0x040fe400078e0200 */
        /* <DEDUP_REMOVED lines=23> */
.L_x_13677:
[----:B------:R-:W-:Y:S01]  /*b350*/  ULOP3.LUT UR4, UR39, 0x2, URZ, 0xfc, !UPT ;  /* 0x0000000227047892 */ /* 0x000fe2000f8efc3f */
[----:B-----5:R-:W-:Y:S02]  /*b360*/  @!P0 SHF.R.S32.HI R5, RZ, 0x1f, R4 ;  /* 0x0000001fff058819 */ /* 0x020fe40000011404 */
[----:B------:R-:W-:Y:S02]  /*b370*/  CS2R R36, SRZ ;  /* 0x0000000000247805 */ /* 0x000fe4000001ff00 */
[----:B------:R-:W-:Y:S01]  /*b380*/  LOP3.LUT R23, R23, 0xffffffdf, RZ, 0xc0, !PT ;  /* 0xffffffdf17177812 */ /* 0x000fe200078ec0ff */
[----:B------:R-:W-:Y:S01]  /*b390*/  IMAD.MOV R0, RZ, RZ, -R3 ;  /* 0x000000ffff007224 */ /* 0x000fe200078e0a03 */
[----:B------:R-:W-:Y:S01]  /*b3a0*/  @!P0 MOV R36, R4 ;  /* 0x0000000400248202 */ /* 0x000fe20000000f00 */
[----:B------:R-:W-:Y:S01]  /*b3b0*/  IMAD.U32 R34, RZ, RZ, UR4 ;  /* 0x00000004ff227e24 */ /* 0x000fe2000f8e00ff */
[----:B------:R-:W-:Y:S01]  /*b3c0*/  LOP3.LUT R23, R23, 0xffffff7f, RZ, 0xc0, !PT ;  /* 0xffffff7f17177812 */ /* 0x000fe200078ec0ff */
[----:B------:R-:W-:Y:S01]  /*b3d0*/  @!P0 IMAD.MOV.U32 R37, RZ, RZ, R5 ;  /* 0x000000ffff258224 */ /* 0x000fe200078e0005 */
[----:B------:R-:W-:Y:S01]  /*b3e0*/  ISETP.GT.U32.AND P0, PT, R26, 0x5f, PT ;  /* 0x0000005f1a00780c */ /* 0x000fe20003f04070 */
[----:B------:R-:W-:Y:S01]  /*b3f0*/  IMAD R22, R29, R0, R22 ;  /* 0x000000001d167224 */ /* 0x000fe200078e0216 */
[----:B------:R-:W-:-:S02]  /*b400*/  ISETP.NE.AND P1, PT, R34, 0x3, PT ;  /* 0x000000032200780c */ /* 0x000fc40003f25270 */
[----:B------:R-:W-:Y:S02]  /*b410*/  MOV R19, UR40 ;  /* 0x0000002800137c02 */ /* 0x000fe40008000f00 */
[----:B------:R-:W-:Y:S02]  /*b420*/  SEL R18, RZ, 0x1, P2 ;  /* 0x00000001ff127807 */ /* 0x000fe40001000000 */
[----:B------:R-:W-:-:S05]  /*b430*/  SHF.R.S32.HI R19, RZ, 0x1f, R19 ;  /* 0x0000001fff137819 */ /* 0x000fca0000011413 */
[----:B------:R-:W-:-:S04]  /*b440*/  @P0 LOP3.LUT R23, R23, 0x80, RZ, 0xfc, !PT ;  /* 0x0000008017170812 */ /* 0x000fc800078efcff */
[----:B------:R-:W-:Y:S01]  /*b450*/  @P1 LOP3.LUT R23, R23, 0x20, RZ, 0xfc, !PT ;  /* 0x0000002017171812 */ /* 0x000fe200078efcff */
[----:B------:R-:W-:Y:S06]  /*b460*/  @!P1 BRA `(.L_x_13637) ;  /* 0x0000000000049947 */ /* 0x000fec0003800000 */
[----:B------:R-:W-:Y:S01]  /*b470*/  BPT.TRAP 0x1 ;  /* 0x000000040000795c */ /* 0x000fe20000300000 */
.L_x_13637:
[----:B------:R-:W-:-:S05]  /*b480*/  IMAD.MOV.U32 R0, RZ, RZ, 0x1 ;  /* 0x00000001ff007424 */ /* 0x000fca00078e00ff */
[----:B------:R-:W-:-:S04]  /*b490*/  SHF.L.U32 R0, R0, 0x1f, RZ ;  /* 0x0000001f00007819 */ /* 0x000fc800000006ff */
[----:B------:R-:W0:Y:S02]  /*b4a0*/  SYNCS.PHASECHK.TRANS64.TRYWAIT P0, [UR45+0x22840], R0 ;  /* 0x02284000ff0075a7 */ /* 0x000e24000800016d */
[----:B0-----:R-:W-:Y:S05]  /*b4b0*/  @!P0 BRA `(.L_x_13638) ;  /* 0x0000002800e48947 */ /* 0x001fea0003800000 */
.L_x_13678:
        /* <DEDUP_REMOVED lines=21> */
[----:B------:R-:W-:Y:S01]  /*b610*/  LEA R3, P0, R4, UR6, 0x1 ;  /* 0x0000000604037c11 */ /* 0x000fe2000f8008ff */
[----:B------:R-:W-:Y:S02]  /*b620*/  ULDC UR4, c[0x0][0x2f4] ;  /* 0x0000bd0000047ab9 */ /* 0x000fe40000000800 */
[----:B------:R-:W-:Y:S02]  /*b630*/  ISETP.GE.AND P2, PT, R24, UR4, PT ;  /* 0x0000000418007c0c */ /* 0x000fe4000bf46270 */
[----:B------:R-:W-:Y:S01]  /*b640*/  LEA.HI.X R0, R4, UR7, R5, 0x1, P0 ;  /* 0x0000000704007c11 */ /* 0x000fe200080f0c05 */
[----:B------:R-:W-:Y:S01]  /*b650*/  IMAD.MOV.U32 R4, RZ, RZ, -0x60 ;  /* 0xffffffa0ff047424 */ /* 0x000fe200078e00ff */
[----:B------:R-:W-:-:S03]  /*b660*/  LOP3.LUT R5, R6, 0x1c0, RZ, 0xc0, !PT ;  /* 0x000001c006057812 */ /* 0x000fc600078ec0ff */
[----:B------:R-:W-:Y:S01]  /*b670*/  IMAD R4, R9, R4, UR41 ;  /* 0x0000002909047e24 */ /* 0x000fe2000f8e0204 */
[----:B------:R-:W-:-:S04]  /*b680*/  LOP3.LUT R5, R5, 0x38, R6, 0xf8, !PT ;  /* 0x0000003805057812 */ /* 0x000fc800078ef806 */
[----:B------:R-:W-:Y:S01]  /*b690*/  LOP3.LUT R5, R5, 0x38, R16, 0x78, !PT ;  /* 0x0000003805057812 */ /* 0x000fe200078e7810 */
[----:B------:R-:W-:Y:S01]  /*b6a0*/  IMAD.SHL.U32 R16, R7, 0x8, RZ ;  /* 0x0000000807107824 */ /* 0x000fe200078e00ff */
[----:B------:R-:W-:Y:S02]  /*b6b0*/  IADD3 R35, -R27, R4, RZ ;  /* 0x000000041b237210 */ /* 0x000fe40007ffe1ff */
[----:B------:R-:W-:Y:S02]  /*b6c0*/  @P2 LOP3.LUT R23, R23, 0x2, RZ, 0xfc, !PT ;  /* 0x0000000217172812 */ /* 0x000fe400078efcff */
        /* <DEDUP_REMOVED lines=40> */
.L_x_13692:
        /* <DEDUP_REMOVED lines=15> */
.L_x_13640:
        /* <DEDUP_REMOVED lines=23> */
.L_x_13641:
[----:B------:R-:W-:Y:S01]  /*bbb0*/  UISETP.NE.AND UP0, UPT, UR47, URZ, UPT ;  /* 0x0000003f2f00728c */ /* 0x000fe2000bf05270 */
[----:B------:R-:W-:Y:S01]  /*bbc0*/  IMAD.U32 R3, RZ, RZ, UR46 ;  /* 0x0000002eff037e24 */ /* 0x000fe2000f8e00ff */
[----:B------:R-:W-:Y:S01]  /*bbd0*/  R2UR UR6, R19 ;  /* 0x00000000130672ca */ /* 0x000fe200000e0000 */
[----:B------:R-:W-:Y:S01]  /*bbe0*/  ULDC.64 UR8, c[0x0][0x2d8] ;  /* 0x0000b60000087ab9 */ /* 0x000fe20000000a00 */
[----:B------:R-:W-:Y:S01]  /*bbf0*/  SHF.R.S32.HI R8, RZ, 0x1f, R33 ;  /* 0x0000001fff087819 */ /* 0x000fe20000011421 */
[----:B------:R-:W-:Y:S01]  /*bc00*/  IMAD R0, R3, 0x80, R26 ;  /* 0x0000008003007824 */ /* 0x000fe200078e021a */
[----:B------:R-:W-:-:S03]  /*bc10*/  PLOP3.LUT P0, PT, PT, PT, UP0, 0x80, 0x0 ;  /* 0x000000000000781c */ /* 0x000fc60003f0f008 */
        /* <DEDUP_REMOVED lines=15> */
[----:B------:R-:W-:Y:S01]  /*bd10*/  MOV R7, UR6 ;  /* 0x0000000600077c02 */ /* 0x000fe20008000f00 */
[----:B------:R-:W-:Y:S01]  /*bd20*/  IMAD.MOV.U32 R6, RZ, RZ, R4 ;  /* 0x000000ffff067224 */ /* 0x000fe200078e0004 */
[----:B------:R-:W-:Y:S01]  /*bd30*/  ULDC.64 UR4, c[0x0][0x2d0] ;  /* 0x0000b40000047ab9 */ /* 0x000fe20000000a00 */
[----:B------:R-:W-:-:S02]  /*bd40*/  IMAD R11, R33, UR9, R8 ;  /* 0x00000009210b7c24 */ /* 0x000fc4000f8e0208 */
[----:B------:R-:W-:Y:S01]  /*bd50*/  IMAD.WIDE.U32 R4, R33, UR8, R6 ;  /* 0x0000000821047c25 */ /* 0x000fe2000f8e0006 */
[----:B------:R-:W-:-:S04]  /*bd60*/  SHF.R.S32.HI R6, RZ, 0x1f, R9 ;  /* 0x0000001fff067819 */ /* 0x000fc80000011409 */
[----:B------:R-:W-:Y:S01]  /*bd70*/  IADD3 R5, R5, R11, RZ ;  /* 0x0000000b05057210 */ /* 0x000fe20007ffe0ff */
        /* <DEDUP_REMOVED lines=20> */
[----:B------:R-:W-:Y:S01]  /*bec0*/  MOV R0, UR46 ;  /* 0x0000002e00007c02 */ /* 0x000fe20008000f00 */
[----:B------:R-:W-:Y:S02]  /*bed0*/  ULDC UR4, c[0x0][0x288] ;  /* 0x0000a20000047ab9 */ /* 0x000fe40000000800 */
[----:B------:R-:W1:Y:S01]  /*bee0*/  SHFL.IDX PT, R4, R6, RZ, 0x181f ;  /* 0x00181fff06047589 */ /* 0x000e6200000e0000 */
[----:B------:R-:W-:Y:S02]  /*bef0*/  IMAD R3, R3, UR4, RZ ;  /* 0x0000000403037c24 */ /* 0x000fe4000f8e02ff */
[----:B------:R-:W-:Y:S01]  /*bf00*/  IMAD R0, R0, 0x80, R27 ;  /* 0x0000008000007824 */ /* 0x000fe200078e021b */
[----:B------:R-:W-:Y:S04]  /*bf10*/  SHFL.IDX PT, R8, R6, 0x1, 0x181f ;  /* 0x00381f0006087f89 */ /* 0x000fe800000e0000 */
[----:B------:R-:W-:-:S02]  /*bf20*/  ISETP.GE.AND P0, PT, R0, R3, PT ;  /* 0x000000030000720c */ /* 0x000fc40003f06270 */
[----:B------:R-:W-:-:S11]  /*bf30*/  IADD3 R10, R0, 0x10, RZ ;  /* 0x00000010000a7810 */ /* 0x000fd60007ffe0ff */
[----:B0-----:R-:W-:Y:S02]  /*bf40*/  @!P0 LEA R14, P2, R24, R14, 0x1 ;  /* 0x0000000e180e8211 */ /* 0x001fe400078408ff */
[----:B------:R-:W-:-:S03]  /*bf50*/  @!P0 LEA R9, R16, UR45, 0x1 ;  /* 0x0000002d10098c11 */ /* 0x000fc6000f8e08ff */
        /* <DEDUP_REMOVED lines=51> */
.L_x_13709:
[----:B------:R-:W-:-:S04]  /*c290*/  IADD3 R0, R0, 0x70, RZ ;  /* 0x0000007000007810 */ /* 0x000fc80007ffe0ff */
        /* <DEDUP_REMOVED lines=17> */
.L_x_13710:
[----:B------:R-:W-:-:S13]  /*c3b0*/  ISETP.NE.AND P0, PT, R34, 0x3, PT ;  /* 0x000000032200780c */ /* 0x000fda0003f05270 */
[----:B------:R-:W-:Y:S05]  /*c3c0*/  @!P0 BRA `(.L_x_13644) ;  /* 0x0000000000048947 */ /* 0x000fea0003800000 */
[----:B------:R-:W-:Y:S01]  /*c3d0*/  BPT.TRAP 0x1 ;  /* 0x000000040000795c */ /* 0x000fe20000300000 */
.L_x_13644:
[----:B------:R-:W1:Y:S02]  /*c3e0*/  SYNCS.PHASECHK.TRANS64.TRYWAIT P0, [UR45+0x22860], R0 ;  /* 0x02286000ff0075a7 */ /* 0x000e64000800016d */
[----:B-1----:R-:W-:Y:S05]  /*c3f0*/  @!P0 BRA `(.L_x_13645) ;  /* 0x0000002c004c8947 */ /* 0x002fea0003800000 */
.L_x_13711:
        /* <DEDUP_REMOVED lines=67> */
[----:B------:R-:W1:Y:S01]  /*c830*/  SHFL.IDX PT, R14, R3, 0x4, 0x181f ;  /* 0x00981f00030e7f89 */ /* 0x000e6200000e0000 */
[----:B0-----:R-:W-:Y:S02]  /*c840*/  IADD3.X R7, RZ, R0, RZ, P3, !PT ;  /* 0x00000000ff077210 */ /* 0x001fe40001ffe4ff */
        /* <DEDUP_REMOVED lines=31> */
.L_x_13725:
[----:B01----:R-:W-:Y:S02]  /*ca40*/  IADD3 R4, P3, R14, R24, RZ ;  /* 0x000000180e047210 */ /* 0x003fe40007f7e0ff */
        /* <DEDUP_REMOVED lines=19> */
.L_x_13647:
        /* <DEDUP_REMOVED lines=8> */
[----:B------:R-:W-:Y:S01]  /*cc00*/  IADD3 R27, R28, R32, R27 ;  /* 0x000000201c1b7210 */ /* 0x000fe20007ffe01b */
[----:B------:R-:W-:Y:S01]  /*cc10*/  ULOP3.LUT UR5, URZ, UR43, URZ, 0x33, !UPT ;  /* 0x0000002b3f057292 */ /* 0x000fe2000f8e333f */
[----:B------:R-:W-:Y:S01]  /*cc20*/  LOP3.LUT R3, RZ, UR42, RZ, 0x33, !PT ;  /* 0x0000002aff037c12 */ /* 0x000fe2000f8e33ff */
[----:B------:R-:W-:Y:S01]  /*cc30*/  UIMAD UR4, UR4, UR38, URZ ;  /* 0x00000026040472a4 */ /* 0x000fe2000f8e023f */
[----:B------:R-:W-:Y:S01]  /*cc40*/  IADD3 R36, R27, -0x120, RZ ;  /* 0xfffffee01b247810 */ /* 0x000fe20007ffe0ff */
[----:B------:R-:W-:Y:S02]  /*cc50*/  IMAD.MOV.U32 R20, RZ, RZ, 0x1 ;  /* 0x00000001ff147424 */ /* 0x000fe400078e00ff */
[----:B------:R-:W-:Y:S02]  /*cc60*/  IMAD.MOV.U32 R21, RZ, RZ, 0x1 ;  /* 0x00000001ff157424 */ /* 0x000fe400078e00ff */
[----:B------:R-:W-:-:S04]  /*cc70*/  LOP3.LUT R4, RZ, UR4, RZ, 0x33, !PT ;  /* 0x00000004ff047c12 */ /* 0x000fc8000f8e33ff */
[----:B------:R-:W-:-:S04]  /*cc80*/  VIMNMX3 R3, R3, UR5, R4, !PT ;  /* 0x0000000503037c0f */ /* 0x000fc8000f800104 */
[C---:B------:R-:W-:Y:S01]  /*cc90*/  IADD3 R35, -R3.reuse, -0x2, RZ ;  /* 0xfffffffe03237810 */ /* 0x040fe20007ffe1ff */
[----:B------:R-:W-:-:S07]  /*cca0*/  IMAD R36, R3, -0x60, R36 ;  /* 0xffffffa003247824 */ /* 0x000fce00078e0224 */
.L_x_13663:
[----:B------:R-:W-:Y:S01]  /*ccb0*/  ISETP.NE.AND P1, PT, R29, 0x1, PT ;  /* 0x000000011d00780c */ /* 0x000fe20003f25270 */
[----:B------:R-:W-:Y:S01]  /*ccc0*/  BSSY B1, `(.L_x_13649) ;  /* 0x0000014000017945 */ /* 0x000fe20003800000 */
[----:B------:R-:W-:Y:S02]  /*ccd0*/  ISETP.GT.U32.AND P0, PT, R26, 0x5f, PT ;  /* 0x0000005f1a00780c */ /* 0x000fe40003f04070 */
[----:B------:R-:W-:-:S09]  /*cce0*/  MOV R33, RZ ;  /* 0x000000ff00217202 */ /* 0x000fd20000000f00 */
[----:B0-----:R-:W0:Y:S08]  /*ccf0*/  @P1 LDC R3, c[0x0][0x434] ;  /* 0x00010d00ff031b82 */ /* 0x001e300000000800 */
[----:B------:R-:W1:Y:S01]  /*cd00*/  @P1 LDC R5, c[0x0][0x438] ;  /* 0x00010e00ff051b82 */ /* 0x000e620000000800 */
        /* <DEDUP_REMOVED lines=15> */
.L_x_13650:
[----:B------:R-:W-:Y:S05]  /*ce00*/  BSYNC B1 ;  /* 0x0000000000017941 */ /* 0x000fea0003800000 */
.L_x_13649:
[----:B------:R-:W-:-:S13]  /*ce10*/  ISETP.NE.AND P0, PT, R34, 0x3, PT ;  /* 0x000000032200780c */ /* 0x000fda0003f05270 */
[----:B------:R-:W-:Y:S05]  /*ce20*/  @!P0 BRA `(.L_x_13651) ;  /* 0x0000000000048947 */ /* 0x000fea0003800000 */
[----:B------:R-:W-:Y:S01]  /*ce30*/  BPT.TRAP 0x1 ;  /* 0x000000040000795c */ /* 0x000fe20000300000 */
.L_x_13651:
[----:B------:R-:W-:Y:S01]  /*ce40*/  LEA R32, R21, UR45, 0x3 ;  /* 0x0000002d15207c11 */ /* 0x000fe2000f8e18ff */
[----:B------:R-:W-:Y:S01]  /*ce50*/  BSSY B1, `(.L_x_13652) ;  /* 0x0000004000017945 */ /* 0x000fe20003800000 */
[----:B------:R-:W-:-:S04]  /*ce60*/  SHF.L.U32 R31, R20, 0x1f, RZ ;  /* 0x0000001f141f7819 */ /* 0x000fc800000006ff */
[----:B------:R-:W1:Y:S02]  /*ce70*/  SYNCS.PHASECHK.TRANS64.TRYWAIT P0, [R32+URZ+0x22840], R31 ;  /* 0x0228401f200075a7 */ /* 0x000e64000800017f */
[----:B-1----:R-:W-:Y:S05]  /*ce80*/  @!P0 BRA `(.L_x_13653) ;  /* 0x0000002c002c8947 */ /* 0x002fea0003800000 */
.L_x_13726:
[----:B------:R-:W-:Y:S05]  /*ce90*/  BSYNC B1 ;  /* 0x0000000000017941 */ /* 0x000fea0003800000 */
.L_x_13652:
        /* <DEDUP_REMOVED lines=57> */
.L_x_13740:
[----:B--2---:R-:W-:-:S04]  /*d230*/  IADD3 R4, P0, R37, R24, RZ ;  /* 0x0000001825047210 */ /* 0x004fc80007f1e0ff */
[----:B0-----:R-:W-:Y:S02]  /*d240*/  IADD3.X R5, RZ, R18, RZ, P0, !PT ;  /* 0x00000012ff057210 */ /* 0x001fe400007fe4ff */
[----:B------:R-:W-:-:S03]  /*d250*/  PLOP3.LUT P0, PT, PT, PT, PT, 0x80, 0x0 ;  /* 0x000000000000781c */ /* 0x000fc60003f0f070 */
[----:B------:R-:W-:Y:S01]  /*d260*/  @!PT LDS RZ, [RZ] ;  /* 0x00000000fffff984 */ /* 0x000fe20000000800 */
[----:B------:R-:W-:Y:S01]  /*d270*/  @!PT LDS RZ, [RZ] ;  /* 0x00000000fffff984 */ /* 0x000fe20000000800 */
[----:B------:R-:W-:Y:S01]  /*d280*/  @!PT LDS RZ, [RZ] ;  /* 0x00000000fffff984 */ /* 0x000fe20000000800 */
[----:B------:R0:W-:Y:S01]  /*d290*/  LDGSTS.E.BYPASS.LTC128B.128 [R17+0x1ec00], desc[UR36][R4.64], !P1 ;  /* 0x1ec0000004117fae */ /* 0x0001e2000c901d64 */
[----:B------:R-:W-:-:S09]  /*d2a0*/  NOP ;  /* 0x0000000000007918 */ /* 0x000fd20000000000 */
.L_x_13655:
        /* <DEDUP_REMOVED lines=10> */
.L_x_13656:
[----:B------:R2:W-:Y:S01]  /*d350*/  SYNCS.ARRIVE.TRANS64.A1T0 RZ, [R32+URZ+0x22830], RZ ;  /* 0x022830ff20ff79a7 */ /* 0x0005e2000810003f */
[----:B------:R-:W-:Y:S05]  /*d360*/  @!P2 BRA `(.L_x_13657) ;  /* 0x000000000004a947 */ /* 0x000fea0003800000 */
[----:B------:R-:W-:Y:S01]  /*d370*/  BPT.TRAP 0x1 ;  /* 0x000000040000795c */ /* 0x000fe20000300000 */
.L_x_13657:
[----:B------:R-:W3:Y:S01]  /*d380*/  SYNCS.PHASECHK.TRANS64.TRYWAIT P0, [R32+URZ+0x22860], R31 ;  /* 0x0228601f200075a7 */ /* 0x000ee2000800017f */
[----:B------:R-:W-:Y:S04]  /*d390*/  BSSY B1, `(.L_x_13658) ;  /* 0x0000002000017945 */ /* 0x000fe80003800000 */
[----:B---3--:R-:W-:Y:S05]  /*d3a0*/  @!P0 BRA `(.L_x_13659) ;  /* 0x0000002c00888947 */ /* 0x008fea0003800000 */
.L_x_13741:
[----:B------:R-:W-:Y:S05]  /*d3b0*/  BSYNC B1 ;  /* 0x0000000000017941 */ /* 0x000fea0003800000 */
.L_x_13658:
        /* <DEDUP_REMOVED lines=32> */
[----:B0-----:R-:W-:-:S05]  /*d5c0*/  IADD3 R14, P0, R14, R24, RZ ;  /* 0x000000180e0e7210 */ /* 0x001fca0007f1e0ff */
[----:B----4-:R-:W-:Y:S02]  /*d5d0*/  IMAD.X R15, RZ, RZ, R5, P0 ;  /* 0x000000ffff0f7224 */ /* 0x010fe400000e0605 */
        /* <DEDUP_REMOVED lines=22> */
[----:B------:R-:W0:Y:S01]  /*d740*/  SHFL.IDX PT, R5, R3, 0x4, 0x181f ;  /* 0x00981f0003057f89 */ /* 0x000e2200000e0000 */
[----:B------:R-:W-:-:S03]  /*d750*/  IADD3.X R7, RZ, R7, RZ, P0, !PT ;  /* 0x00000007ff077210 */ /* 0x000fc600007fe4ff */
[----:B------:R-:W1:Y:S01]  /*d760*/  SHFL.IDX PT, R3, R3, 0x5, 0x181f ;  /* 0x00b81f0003037f89 */ /* 0x000e6200000e0000 */
[----:B----4-:R-:W-:-:S03]  /*d770*/  IMAD.MOV.U32 R8, RZ, RZ, RZ ;  /* 0x000000ffff087224 */ /* 0x010fc600078e00ff */
[----:B------:R4:W-:Y:S04]  /*d780*/  LDGSTS.E.BYPASS.LTC128B.128 [R17+0x1800], desc[UR36][R6.64], !P4 ;  /* 0x0180000006117fae */ /* 0x0009e8000e101d64 */
[----:B------:R4:W-:Y:S04]  /*d790*/  LDGSTS.E.BYPASS.LTC128B.128 [R17+0x4800], desc[UR36][R6.64+0x80], !P3 ;  /* 0x0480008006117fae */ /* 0x0009e8000d901d64 */
[----:B------:R4:W-:Y:S04]  /*d7a0*/  LDGSTS.E.BYPASS.LTC128B.128 [R17+0x7800], desc[UR36][R6.64+0x100], !P2 ;  /* 0x0780010006117fae */ /* 0x0009e8000d101d64 */
[----:B------:R4:W-:Y:S01]  /*d7b0*/  LDGSTS.E.BYPASS.LTC128B.128 [R17+0xa800], desc[UR36][R6.64+0x180], !P1 ;  /* 0x0a80018006117fae */ /* 0x0009e2000c901d64 */
[----:B0-----:R-:W-:-:S05]  /*d7c0*/  IADD3 R4, P0, R5, R24, RZ ;  /* 0x0000001805047210 */ /* 0x001fca0007f1e0ff */
[----:B------:R-:W-:-:S05]  /*d7d0*/  IMAD.X R5, RZ, RZ, R22, P0 ;  /* 0x000000ffff057224 */ /* 0x000fca00000e0616 */
[----:B------:R4:W-:Y:S04]  /*d7e0*/  LDGSTS.E.BYPASS.LTC128B.128 [R17+0x2000], desc[UR36][R4.64], !P4 ;  /* 0x0200000004117fae */ /* 0x0009e8000e101d64 */
[----:B------:R4:W-:Y:S04]  /*d7f0*/  LDGSTS.E.BYPASS.LTC128B.128 [R17+0x5000], desc[UR36][R4.64+0x80], !P3 ;  /* 0x0500008004117fae */ /* 0x0009e8000d901d64 */
[----:B------:R4:W-:Y:S04]  /*d800*/  LDGSTS.E.BYPASS.LTC128B.128 [R17+0x8000], desc[UR36][R4.64+0x100], !P2 ;  /* 0x0800010004117fae */ /* 0x0009e8000d101d64 */
[----:B-1----:R4:W-:Y:S02]  /*d810*/  LDGSTS.E.BYPASS.LTC128B.128 [R17+0xb000], desc[UR36][R4.64+0x180], !P1 ;  /* 0x0b00018004117fae */ /* 0x0029e4000c901d64 */
.L_x_13755:
        /* <DEDUP_REMOVED lines=11> */
.L_x_13661:
        /* <DEDUP_REMOVED lines=10> */
.L_x_13662:
[----:B------:R-:W-:Y:S01]  /*d970*/  IADD3 R21, R21, 0x1, RZ ;  /* 0x0000000115157810 */ /* 0x000fe20007ffe0ff */
[----:B------:R-:W-:Y:S01]  /*d980*/  VIADD R35, R35, 0xffffffff ;  /* 0xffffffff23237836 */ /* 0x000fe20000000000 */
[----:B------:R1:W-:Y:S01]  /*d990*/  SYNCS.ARRIVE.TRANS64.A1T0 RZ, [R32+URZ+0x22850], RZ ;  /* 0x022850ff20ff79a7 */ /* 0x0003e2000810003f */
[----:B------:R-:W-:Y:S01]  /*d9a0*/  VIADD R36, R36, 0xffffffa0 ;  /* 0xffffffa024247836 */ /* 0x000fe20000000000 */
[----:B------:R-:W-:-:S04]  /*d9b0*/  ISETP.NE.AND P0, PT, R21, 0x2, PT ;  /* 0x000000021500780c */ /* 0x000fc80003f05270 */
[----:B------:R-:W-:Y:S02]  /*d9c0*/  SEL R21, R21, RZ, P0 ;  /* 0x000000ff15157207 */ /* 0x000fe40000000000 */
[----:B------:R-:W-:Y:S02]  /*d9d0*/  SEL R3, RZ, 0x1, P0 ;  /* 0x00000001ff037807 */ /* 0x000fe40000000000 */
[----:B------:R-:W-:Y:S02]  /*d9e0*/  ISETP.GT.AND P0, PT, R35, UR48, PT ;  /* 0x0000003023007c0c */ /* 0x000fe4000bf04270 */
[----:B------:R-:W-:-:S11]  /*d9f0*/  LOP3.LUT R20, R20, R3, RZ, 0x3c, !PT ;  /* 0x0000000314147212 */ /* 0x000fd600078e3cff */
[----:B-1----:R-:W-:Y:S05]  /*da00*/  @P0 BRA `(.L_x_13663) ;  /* 0xfffffff000a80947 */ /* 0x002fea000383ffff */
.L_x_13648:
[----:B------:R-:W-:Y:S05]  /*da10*/  BSYNC B0 ;  /* 0x0000000000007941 */ /* 0x000fea0003800000 */
.L_x_13631:
[----:B------:R-:W0:Y:S01]  /*da20*/  S2R R3, SR_CgaCtaId ;  /* 0x0000000000037919 */ /* 0x000e220000008800 */
[----:B------:R-:W-:Y:S01]  /*da30*/  MOV R0, 0x400 ;  /* 0x0000040000007802 */ /* 0x000fe20000000f00 */
[----:B------:R-:W-:Y:S01]  /*da40*/  BSSY B0, `(.L_x_13664) ;  /* 0x0000005000007945 */ /* 0x000fe20003800000 */
[----:B------:R-:W-:Y:S02]  /*da50*/  SHF.L.U32 R8, R8, 0x1f, RZ ;  /* 0x0000001f08087819 */ /* 0x000fe400000006ff */
[----:B0-----:R-:W-:-:S04]  /*da60*/  LEA R4, R3, R0, 0x18 ;  /* 0x0000000003047211 */ /* 0x001fc800078ec0ff */
[----:B------:R-:W0:Y:S02]  /*da70*/  SYNCS.PHASECHK.TRANS64.TRYWAIT P0, [R4+URZ+0x22820], R8 ;  /* 0x02282008040075a7 */ /* 0x000e24000800017f */
[----:B0-----:R-:W-:Y:S05]  /*da80*/  @!P0 BRA `(.L_x_13665) ;  /* 0x0000002c00c48947 */ /* 0x001fea0003800000 */
.L_x_13756:
[----:B------:R-:W-:Y:S05]  /*da90*/  BSYNC B0 ;  /* 0x0000000000007941 */ /* 0x000fea0003800000 */
.L_x_13664:
[----:B------:R-:W-:-:S03]  /*daa0*/  UMOV UR4, 0xffffffff ;  /* 0xffffffff00047882 */ /* 0x000fc60000000000 */
[----:B------:R-:W-:Y:S05]  /*dab0*/  BRA.DIV UR4, `(.L_x_13666) ;  /* 0x0000002e04cc7947 */ /* 0x000fea000b800000 */
[----:B------:R1:W4:Y:S02]  /*dac0*/  SHFL.IDX PT, R14, R2, RZ, 0x1f ;  /* 0x00001fff020e7589 */ /* 0x00032400000e0000 */
.L_x_13759:
[----:B----4-:R-:W-:-:S13]  /*dad0*/  ISETP.NE.AND P0, PT, R14, RZ, PT ;  /* 0x000000ff0e00720c */ /* 0x010fda0003f05270 */
[----:B------:R-:W-:Y:S05]  /*dae0*/  @P0 BRA `(.L_x_13587) ;  /* 0x0000000000880947 */ /* 0x000fea0003800000 */
[----:B------:R-:W-:-:S03]  /*daf0*/  UMOV UR4, 0xffffffff ;  /* 0xffffffff00047882 */ /* 0x000fc60000000000 */
[----:B------:R-:W-:Y:S05]  /*db00*/  BRA.DIV UR4, `(.L_x_13667) ;  /* 0x0000002e04e07947 */ /* 0x000fea000b800000 */
[----:B------:R-:W-:-:S13]  /*db10*/  ELECT P6, URZ, PT ;  /* 0x00000000003f782f */ /* 0x000fda00038c0000 */
.L_x_13762:
[----:B------:R-:W-:Y:S05]  /*db20*/  @!P6 BRA `(.L_x_13587) ;  /* 0x000000000078e947 */ /* 0x000fea0003800000 */
[----:B------:R-:W-:-:S06]  /*db30*/  ULOP3.LUT UR4, UR39, 0x2, URZ, 0xfc, !UPT ;  /* 0x0000000227047892 */ /* 0x000fcc000f8efc3f */
[----:B------:R-:W-:-:S05]  /*db40*/  IMAD.U32 R0, RZ, RZ, UR4 ;  /* 0x00000004ff007e24 */ /* 0x000fca000f8e00ff */
[----:B------:R-:W-:-:S13]  /*db50*/  ISETP.NE.AND P0, PT, R0, 0x3, PT ;  /* 0x000000030000780c */ /* 0x000fda0003f05270 */
[----:B------:R-:W-:Y:S05]  /*db60*/  @!P0 BRA `(.L_x_13668) ;  /* 0x0000000000048947 */ /* 0x000fea0003800000 */
[----:B------:R-:W-:Y:S01]  /*db70*/  BPT.TRAP 0x1 ;  /* 0x000000040000795c */ /* 0x000fe20000300000 */
.L_x_13668:
[C---:B------:R-:W-:Y:S01]  /*db80*/  LEA R5, R21.reuse, R4, 0x3 ;  /* 0x0000000415057211 */ /* 0x040fe200078e18ff */
[----:B------:R-:W-:Y:S01]  /*db90*/  VIADD R21, R21, 0x1 ;  /* 0x0000000115157836 */ /* 0x000fe20000000000 */
[----:B------:R-:W-:-:S04]  /*dba0*/  SHF.L.U32 R0, R20, 0x1f, RZ ;  /* 0x0000001f14007819 */ /* 0x000fc800000006ff */
[----:B------:R-:W4:Y:S01]  /*dbb0*/  SYNCS.PHASECHK.TRANS64.TRYWAIT P1, [R5+URZ+0x22840], R0 ;  /* 0x02284000050075a7 */ /* 0x000f22000802017f */
[----:B------:R-:W-:-:S04]  /*dbc0*/  ISETP.NE.AND P2, PT, R21, 0x2, PT ;  /* 0x000000021500780c */ /* 0x000fc80003f45270 */
[----:B------:R-:W-:Y:S01]  /*dbd0*/  SEL R3, RZ, 0x1, P2 ;  /* 0x00000001ff037807 */ /* 0x000fe20001000000 */
[----:B----4-:R-:W-:Y:S08]  /*dbe0*/  @!P1 BRA `(.L_x_13669) ;  /* 0x0000002c00c89947 */ /* 0x010ff00003800000 */
.L_x_13763:
[----:B------:R-:W-:Y:S02]  /*dbf0*/  SEL R21, R21, RZ, P2 ;  /* 0x000000ff15157207 */ /* 0x000fe40001000000 */
[----:B-1----:R-:W-:Y:S01]  /*dc00*/  LOP3.LUT R2, R20, R3, RZ, 0x3c, !PT ;  /* 0x0000000314027212 */ /* 0x002fe200078e3cff */
[----:B------:R-:W-:Y:S06]  /*dc10*/  @!P0 BRA `(.L_x_13670) ;  /* 0x0000000000048947 */ /* 0x000fec0003800000 */
[----:B------:R-:W-:Y:S01]  /*dc20*/  BPT.TRAP 0x1 ;  /* 0x000000040000795c */ /* 0x000fe20000300000 */
.L_x_13670:
[----:B------:R-:W-:Y:S01]  /*dc30*/  IMAD R21, R21, 0x8, R4 ;  /* 0x0000000815157824 */ /* 0x000fe200078e0204 */
[----:B------:R-:W-:-:S04]  /*dc40*/  SHF.L.U32 R2, R2, 0x1f, RZ ;  /* 0x0000001f02027819 */ /* 0x000fc800000006ff */
[----:B------:R-:W1:Y:S02]  /*dc50*/  SYNCS.PHASECHK.TRANS64.TRYWAIT P1, [R21+URZ+0x22840], R2 ;  /* 0x02284002150075a7 */ /* 0x000e64000802017f */
[----:B-1----:R-:W-:Y:S05]  /*dc60*/  @!P1 BRA `(.L_x_13671) ;  /* 0x0000002c00bc9947 */ /* 0x002fea0003800000 */
.L_x_13764:
[----:B------:R-:W-:Y:S05]  /*dc70*/  @!P0 BRA `(.L_x_13672) ;  /* 0x0000000000048947 */ /* 0x000fea0003800000 */
[----:B------:R-:W-:Y:S01]  /*dc80*/  BPT.TRAP 0x1 ;  /* 0x000000040000795c */ /* 0x000fe20000300000 */
.L_x_13672:
[----:B------:R-:W0:Y:S02]  /*dc90*/  SYNCS.PHASECHK.TRANS64.TRYWAIT P1, [R5+URZ+0x22860], R0 ;  /* 0x02286000050075a7 */ /* 0x000e24000802017f */
[----:B0-----:R-:W-:Y:S05]  /*dca0*/  @!P1 BRA `(.L_x_13673) ;  /* 0x0000002c00c09947 */ /* 0x001fea0003800000 */
.L_x_13765:
[----:B------:R-:W-:Y:S05]  /*dcb0*/  @!P0 BRA `(.L_x_13674) ;  /* 0x0000000000048947 */ /* 0x000fea0003800000 */
[----:B------:R-:W-:Y:S01]  /*dcc0*/  BPT.TRAP 0x1 ;  /* 0x000000040000795c */ /* 0x000fe20000300000 */
.L_x_13674:
[----:B------:R0:W0:Y:S02]  /*dcd0*/  SYNCS.PHASECHK.TRANS64.TRYWAIT P0, [R21+URZ+0x22860], R2 ;  /* 0x02286002150075a7 */ /* 0x000024000800017f */
[----:B0-----:R-:W-:Y:S05]  /*dce0*/  @!P0 NANOSLEEP.SYNCS 0x989680 ;  /* 0x009896800000895d */ /* 0x001fea0003900000 */
[----:B------:R-:W0:Y:S02]  /*dcf0*/  @!P0 SYNCS.PHASECHK.TRANS64 P0, [R21+URZ+0x22860], R2 ;  /* 0x02286002150085a7 */ /* 0x000e24000800007f */
[----:B0-----:R-:W-:Y:S05]  /*dd00*/  @!P0 BRA `(.L_x_13674) ;  /* 0xfffffffc00f08947 */ /* 0x001fea000383ffff */
.L_x_13587:
[----:B------:R-:W-:Y:S05]  /*dd10*/  BSYNC B6 ;  /* 0x0000000000067941 */ /* 0x000fea0003800000 */
.L_x_13584:
[----:B------:R-:W-:Y:S05]  /*dd20*/  EXIT ;  /* 0x000000000000794d */ /* 0x000fea0003800000 */
.L_x_13591:
[----:B0-----:R-:W-:-:S04]  /*dd30*/  IMAD.U32 R5, RZ, RZ, UR42 ;  /* 0x0000002aff057e24 */ /* 0x001fc8000f8e00ff */
[----:B------:R0:W1:Y:S03]  /*dd40*/  SYNCS.PHASECHK.TRANS64.TRYWAIT P0, [R5+URZ+0x22800], R10 ;  /* 0x0228000a050075a7 */ /* 0x000066000800017f */
[----:B-1----:R-:W-:Y:S05]  /*dd50*/  @!P0 NANOSLEEP.SYNCS 0x989680 ;  /* 0x009896800000895d */ /* 0x002fea0003900000 */
[----:B------:R-:W1:Y:S02]  /*dd60*/  @!P0 SYNCS.PHASECHK.TRANS64 P0, [R5+URZ+0x22800], R10 ;  /* 0x0228000a050085a7 */ /* 0x000e64000800007f */
[----:B-1----:R-:W-:Y:S05]  /*dd70*/  @!P0 BRA `(.L_x_13591) ;  /* 0xfffffffc00ec8947 */ /* 0x002fea000383ffff */
[----:B------:R-:W-:Y:S05]  /*dd80*/  BRA `(.L_x_13675) ;  /* 0xffffff3400f47947 */ /* 0x000fea000383ffff */
.L_x_13595:
[----:B0-----:R-:W-:-:S04]  /*dd90*/  MOV R5, UR42 ;  /* 0x0000002a00057c02 */ /* 0x001fc80008000f00 */
[----:B------:R0:W2:Y:S03]  /*dda0*/  SYNCS.PHASECHK.TRANS64.TRYWAIT P1, [R5+URZ+0x22830], R10 ;  /* 0x0228300a050075a7 */ /* 0x0000a6000802017f */
[----:B--2---:R-:W-:Y:S05]  /*ddb0*/  @!P1 NANOSLEEP.SYNCS 0x989680 ;  /* 0x009896800000995d */ /* 0x004fea0003900000 */
[----:B------:R-:W2:Y:S02]  /*ddc0*/  @!P1 SYNCS.PHASECHK.TRANS64 P1, [R5+URZ+0x22830], R10 ;  /* 0x0228300a050095a7 */ /* 0x000ea4000802007f */
[----:B--2---:R-:W-:Y:S05]  /*ddd0*/  @!P1 BRA `(.L_x_13595) ;  /* 0xfffffffc00ec9947 */ /* 0x004fea000383ffff */
[----:B------:R-:W-:Y:S05]  /*dde0*/  BRA `(.L_x_13594) ;  /* 0xffffff3800107947 */ /* 0x000fea000383ffff */
.L_x_13600:
[----:B-1----:R-:W-:-:S04]  /*ddf0*/  IMAD.U32 R11, RZ, RZ, UR42 ;  /* 0x0000002aff0b7e24 */ /* 0x002fc8000f8e00ff */
[----:B------:R1:W2:Y:S03]  /*de00*/  SYNCS.PHASECHK.TRANS64.TRYWAIT P1, [R11+URZ+0x22850], R10 ;  /* 0x0228500a0b0075a7 */ /* 0x0002a6000802017f */
[----:B--2---:R-:W-:Y:S05]  /*de10*/  @!P1 NANOSLEEP.SYNCS 0x989680 ;  /* 0x009896800000995d */ /* 0x004fea0003900000 */
[----:B------:R-:W2:Y:S02]  /*de20*/  @!P1 SYNCS.PHASECHK.TRANS64 P1, [R11+URZ+0x22850], R10 ;  /* 0x0228500a0b0095a7 */ /* 0x000ea4000802007f */
[----:B--2---:R-:W-:Y:S05]  /*de30*/  @!P1 BRA `(.L_x_13600) ;  /* 0xfffffffc00ec9947 */ /* 0x004fea000383ffff */
[----:B------:R-:W-:Y:S05]  /*de40*/  BRA `(.L_x_13599) ;  /* 0xffffff5000787947 */ /* 0x000fea000383ffff */
.L_x_13606:
[----:B-1----:R-:W-:-:S04]  /*de50*/  IMAD.U32 R9, RZ, RZ, UR28 ;  /* 0x0000001cff097e24 */ /* 0x002fc8000f8e00ff */
[----:B------:R1:W2:Y:S03]  /*de60*/  SYNCS.PHASECHK.TRANS64.TRYWAIT P1, [R9+URZ+0x22830], R10 ;  /* 0x0228300a090075a7 */ /* 0x0002a6000802017f */
[----:B--2---:R-:W-:Y:S05]  /*de70*/  @!P1 NANOSLEEP.SYNCS 0x989680 ;  /* 0x009896800000995d */ /* 0x004fea0003900000 */
[----:B------:R-:W2:Y:S02]  /*de80*/  @!P1 SYNCS.PHASECHK.TRANS64 P1, [R9+URZ+0x22830], R10 ;  /* 0x0228300a090095a7 */ /* 0x000ea4000802007f */
[----:B--2---:R-:W-:Y:S05]  /*de90*/  @!P1 BRA `(.L_x_13606) ;  /* 0xfffffffc00ec9947 */ /* 0x004fea000383ffff */
[----:B------:R-:W-:Y:S05]  /*dea0*/  BRA `(.L_x_13605) ;  /* 0xffffff5400d07947 */ /* 0x000fea000383ffff */
.L_x_13611:
[----:B---3--:R-:W-:-:S04]  /*deb0*/  IMAD.U32 R11, RZ, RZ, UR28 ;  /* 0x0000001cff0b7e24 */ /* 0x008fc8000f8e00ff */
[----:B------:R3:W4:Y:S03]  /*dec0*/  SYNCS.PHASECHK.TRANS64.TRYWAIT P1, [R11+URZ+0x22850], R10 ;  /* 0x0228500a0b0075a7 */ /* 0x000726000802017f */
[----:B----4-:R-:W-:Y:S05]  /*ded0*/  @!P1 NANOSLEEP.SYNCS 0x989680 ;  /* 0x009896800000995d */ /* 0x010fea0003900000 */
[----:B------:R-:W4:Y:S02]  /*dee0*/  @!P1 SYNCS.PHASECHK.TRANS64 P1, [R11+URZ+0x22850], R10 ;  /* 0x0228500a0b0095a7 */ /* 0x000f24000802007f */
[----:B----4-:R-:W-:Y:S05]  /*def0*/  @!P1 BRA `(.L_x_13611) ;  /* 0xfffffffc00ec9947 */ /* 0x010fea000383ffff */
[----:B------:R-:W-:Y:S05]  /*df00*/  BRA `(.L_x_13610) ;  /* 0xffffff7400c47947 */ /* 0x000fea000383ffff */
.L_x_13618:
[----:B----4-:R-:W-:-:S04]  /*df10*/  MOV R9, UR26 ;  /* 0x0000001a00097c02 */ /* 0x010fc80008000f00 */
[----:B------:R4:W0:Y:S03]  /*df20*/  SYNCS.PHASECHK.TRANS64.TRYWAIT P1, [R9+URZ+0x22830], R6 ;  /* 0x02283006090075a7 */ /* 0x000826000802017f */
[----:B0-----:R-:W-:Y:S05]  /*df30*/  @!P1 NANOSLEEP.SYNCS 0x989680 ;  /* 0x009896800000995d */ /* 0x001fea0003900000 */
[----:B------:R-:W0:Y:S02]  /*df40*/  @!P1 SYNCS.PHASECHK.TRANS64 P1, [R9+URZ+0x22830], R6 ;  /* 0x02283006090095a7 */ /* 0x000e24000802007f */
[----:B0-----:R-:W-:Y:S05]  /*df50*/  @!P1 BRA `(.L_x_13618) ;  /* 0xfffffffc00ec9947 */ /* 0x001fea000383ffff */
[----:B------:R-:W-:Y:S05]  /*df60*/  BRA `(.L_x_13617) ;  /* 0xffffff7800c47947 */ /* 0x000fea000383ffff */
.L_x_13623:
[----:B-1----:R-:W-:-:S04]  /*df70*/  IMAD.U32 R7, RZ, RZ, UR26 ;  /* 0x0000001aff077e24 */ /* 0x002fc8000f8e00ff */
[----:B------:R1:W4:Y:S03]  /*df80*/  SYNCS.PHASECHK.TRANS64.TRYWAIT P1, [R7+URZ+0x22850], R6 ;  /* 0x02285006070075a7 */ /* 0x000326000802017f */
[----:B----4-:R-:W-:Y:S05]  /*df90*/  @!P1 NANOSLEEP.SYNCS 0x989680 ;  /* 0x009896800000995d */ /* 0x010fea0003900000 */
[----:B------:R-:W4:Y:S02]  /*dfa0*/  @!P1 SYNCS.PHASECHK.TRANS64 P1, [R7+URZ+0x22850], R6 ;  /* 0x02285006070095a7 */ /* 0x000f24000802007f */
[----:B----4-:R-:W-:Y:S05]  /*dfb0*/  @!P1 BRA `(.L_x_13623) ;  /* 0xfffffffc00ec9947 */ /* 0x010fea000383ffff */
[----:B------:R-:W-:Y:S05]  /*dfc0*/  BRA `(.L_x_13622) ;  /* 0xffffff9000d47947 */ /* 0x000fea000383ffff */
.L_x_13636:
[----:B------:R-:W-:Y:S01]  /*dfd0*/  IMAD.MOV.U32 R13, RZ, RZ, R2 ;  /* 0x000000ffff0d7224 */ /* 0x000fe200078e0002 */
[----:B------:R-:W-:Y:S01]  /*dfe0*/  MOV R11, 0x1f ;  /* 0x0000001f000b7802 */ /* 0x000fe20000000f00 */
[----:B------:R-:W-:Y:S02]  /*dff0*/  IMAD.MOV.U32 R12, RZ, RZ, RZ ;  /* 0x000000ffff0c7224 */ /* 0x000fe400078e00ff */
[----:B------:R-:W-:-:S07]  /*e000*/  IMAD.MOV.U32 R15, RZ, RZ, -0x1 ;  /* 0xffffffffff0f7424 */ /* 0x000fce00078e00ff */
[----:B-----5:R-:W-:Y:S05]  /*e010*/  WARPSYNC.COLLECTIVE R15, `(.L_x_13676) ;  /* 0x000000000f087348 */ /* 0x020fea0003c00000 */
[----:B------:R0:W1:Y:S02]  /*e020*/  SHFL.IDX P6, R14, R13, R12, R11 ;  /* 0x0000000c0d0e7389 */ /* 0x00006400000c000b */
[----:B01---5:R-:W-:Y:S01]  /*e030*/  ENDCOLLECTIVE ;  /* 0x000000000000791b */ /* 0x023fe20003800000 */
.L_x_13676:
[----:B------:R-:W-:Y:S05]  /*e040*/  BRA `(.L_x_13677) ;  /* 0xffffffd000c07947 */ /* 0x000fea000383ffff */
.L_x_13638:
[----:B0-----:R-:W-:-:S04]  /*e050*/  IMAD.U32 R3, RZ, RZ, UR45 ;  /* 0x0000002dff037e24 */ /* 0x001fc8000f8e00ff */
[----:B------:R0:W1:Y:S03]  /*e060*/  SYNCS.PHASECHK.TRANS64.TRYWAIT P0, [R3+URZ+0x22840], R0 ;  /* 0x02284000030075a7 */ /* 0x000066000800017f */
[----:B-1----:R-:W-:Y:S05]  /*e070*/  @!P0 NANOSLEEP.SYNCS 0x989680 ;  /* 0x009896800000895d */ /* 0x002fea0003900000 */
[----:B------:R-:W1:Y:S02]  /*e080*/  @!P0 SYNCS.PHASECHK.TRANS64 P0, [R3+URZ+0x22840], R0 ;  /* 0x02284000030085a7 */ /* 0x000e64000800007f */
[----:B-1----:R-:W-:Y:S05]  /*e090*/  @!P0 BRA `(.L_x_13638) ;  /* 0xfffffffc00ec8947 */ /* 0x002fea000383ffff */
[----:B------:R-:W-:Y:S05]  /*e0a0*/  BRA `(.L_x_13678) ;  /* 0xffffffd400047947 */ /* 0x000fea000383ffff */
.L_x_13639:
        /* <DEDUP_REMOVED lines=8> */
.L_x_13680:
[----:B------:R-:W-:Y:S05]  /*e130*/  BSYNC B0 ;  /* 0x0000000000007941 */ /* 0x000fea0003800000 */
.L_x_13679:
[----:B------:R-:W-:Y:S01]  /*e140*/  MOV R13, R3 ;  /* 0x00000003000d7202 */ /* 0x000fe20000000f00 */
[----:B------:R-:W-:Y:S01]  /*e150*/  IMAD.MOV.U32 R12, RZ, RZ, RZ ;  /* 0x000000ffff0c7224 */ /* 0x000fe200078e00ff */
[----:B------:R-:W-:Y:S01]  /*e160*/  @P0 LEA R7, R16, UR45, 0x1 ;  /* 0x0000002d10070c11 */ /* 0x000fe2000f8e08ff */
[----:B------:R-:W-:Y:S02]  /*e170*/  IMAD.MOV.U32 R11, RZ, RZ, 0x181f ;  /* 0x0000181fff0b7424 */ /* 0x000fe400078e00ff */
[----:B------:R-:W-:Y:S02]  /*e180*/  IMAD.MOV.U32 R15, RZ, RZ, -0x1 ;  /* 0xffffffffff0f7424 */ /* 0x000fe400078e00ff */
[----:B------:R-:W-:-:S07]  /*e190*/  IMAD.MOV.U32 R4, RZ, RZ, R14 ;  /* 0x000000ffff047224 */ /* 0x000fce00078e000e */
[----:B------:R-:W-:Y:S05]  /*e1a0*/  WARPSYNC.COLLECTIVE R15, `(.L_x_13681) ;  /* 0x000000000f087348 */ /* 0x000fea0003c00000 */
[----:B------:R0:W1:Y:S02]  /*e1b0*/  SHFL.IDX P6, R14, R13, R12, R11 ;  /* 0x0000000c0d0e7389 */ /* 0x00006400000c000b */
[----:B01----:R-:W-:Y:S01]  /*e1c0*/  ENDCOLLECTIVE ;  /* 0x000000000000791b */ /* 0x003fe20003800000 */
.L_x_13681:
[----:B------:R-:W-:Y:S02]  /*e1d0*/  IMAD.MOV.U32 R13, RZ, RZ, R0 ;  /* 0x000000ffff0d7224 */ /* 0x000fe400078e0000 */
[----:B------:R-:W-:Y:S01]  /*e1e0*/  IMAD.MOV.U32 R12, RZ, RZ, 0x1 ;  /* 0x00000001ff0c7424 */ /* 0x000fe200078e00ff */
[----:B------:R-:W-:-:S04]  /*e1f0*/  @P0 LEA R14, P1, R24, R14, 0x1 ;  /* 0x0000000e180e0211 */ /* 0x000fc800078208ff */
[----:B------:R-:W-:Y:S01]  /*e200*/  @P0 IADD3.X R5, RZ, R4, RZ, P1, !PT ;  /* 0x00000004ff050210 */ /* 0x000fe20000ffe4ff */
[----:B------:R-:W-:-:S08]  /*e210*/  @P0 IMAD.MOV.U32 R4, RZ, RZ, R14 ;  /* 0x000000ffff040224 */ /* 0x000fd000078e000e */
[----:B------:R-:W-:Y:S05]  /*e220*/  WARPSYNC.COLLECTIVE R15, `(.L_x_13682) ;  /* 0x000000000f087348 */ /* 0x000fea0003c00000 */
[----:B------:R0:W1:Y:S02]  /*e230*/  SHFL.IDX P6, R14, R13, R12, R11 ;  /* 0x0000000c0d0e7389 */ /* 0x00006400000c000b */
[----:B01----:R-:W-:Y:S01]  /*e240*/  ENDCOLLECTIVE ;  /* 0x000000000000791b */ /* 0x003fe20003800000 */
.L_x_13682:
        /* <DEDUP_REMOVED lines=11> */
.L_x_13683:
[----:B------:R-:W-:Y:S01]  /*e300*/  IMAD.MOV.U32 R13, RZ, RZ, R0 ;  /* 0x000000ffff0d7224 */ /* 0x000fe200078e0000 */
[----:B------:R-:W-:Y:S02]  /*e310*/  MOV R12, 0x2 ;  /* 0x00000002000c7802 */ /* 0x000fe40000000f00 */
[----:B------:R-:W-:-:S13]  /*e320*/  @P0 LEA R4, P1, R24, R14, 0x1 ;  /* 0x0000000e18040211 */ /* 0x000fda00078208ff */
[----:B------:R-:W-:Y:S05]  /*e330*/  WARPSYNC.COLLECTIVE R15, `(.L_x_13684) ;  /* 0x000000000f087348 */ /* 0x000fea0003c00000 */
[----:B------:R0:W1:Y:S02]  /*e340*/  SHFL.IDX P6, R14, R13, R12, R11 ;  /* 0x0000000c0d0e7389 */ /* 0x00006400000c000b */
[----:B01----:R-:W-:Y:S01]  /*e350*/  ENDCOLLECTIVE ;  /* 0x000000000000791b */ /* 0x003fe20003800000 */
.L_x_13684:
        /* <DEDUP_REMOVED lines=12> */
.L_x_13685:
[----:B------:R-:W-:Y:S01]  /*e420*/  MOV R13, R0 ;  /* 0x00000000000d7202 */ /* 0x000fe20000000f00 */
[----:B------:R-:W-:Y:S01]  /*e430*/  IMAD.MOV.U32 R12, RZ, RZ, 0x3 ;  /* 0x00000003ff0c7424 */ /* 0x000fe200078e00ff */
[----:B------:R-:W-:-:S13]  /*e440*/  @P0 LEA R4, P1, R24, R14, 0x1 ;  /* 0x0000000e18040211 */ /* 0x000fda00078208ff */
[----:B------:R-:W-:Y:S05]  /*e450*/  WARPSYNC.COLLECTIVE R15, `(.L_x_13686) ;  /* 0x000000000f087348 */ /* 0x000fea0003c00000 */
[----:B------:R0:W1:Y:S02]  /*e460*/  SHFL.IDX P6, R14, R13, R12, R11 ;  /* 0x0000000c0d0e7389 */ /* 0x00006400000c000b */
[----:B01----:R-:W-:Y:S01]  /*e470*/  ENDCOLLECTIVE ;  /* 0x000000000000791b */ /* 0x003fe20003800000 */
.L_x_13686:
        /* <DEDUP_REMOVED lines=12> */
.L_x_13687:
[----:B------:R-:W-:Y:S02]  /*e540*/  IMAD.MOV.U32 R13, RZ, RZ, R0 ;  /* 0x000000ffff0d7224 */ /* 0x000fe400078e0000 */
[----:B------:R-:W-:Y:S01]  /*e550*/  IMAD.MOV.U32 R12, RZ, RZ, 0x4 ;  /* 0x00000004ff0c7424 */ /* 0x000fe200078e00ff */
[----:B------:R-:W-:-:S13]  /*e560*/  @P0 LEA R4, P1, R24, R14, 0x1 ;  /* 0x0000000e18040211 */ /* 0x000fda00078208ff */
[----:B------:R-:W-:Y:S05]  /*e570*/  WARPSYNC.COLLECTIVE R15, `(.L_x_13688) ;  /* 0x000000000f087348 */ /* 0x000fea0003c00000 */
[----:B------:R0:W1:Y:S02]  /*e580*/  SHFL.IDX P6, R14, R13, R12, R11 ;  /* 0x0000000c0d0e7389 */ /* 0x00006400000c000b */
[----:B01----:R-:W-:Y:S01]  /*e590*/  ENDCOLLECTIVE ;  /* 0x000000000000791b */ /* 0x003fe20003800000 */
.L_x_13688:
        /* <DEDUP_REMOVED lines=12> */
.L_x_13689:
[----:B------:R-:W-:Y:S02]  /*e660*/  IMAD.MOV.U32 R13, RZ, RZ, R0 ;  /* 0x000000ffff0d7224 */ /* 0x000fe400078e0000 */
[----:B------:R-:W-:Y:S01]  /*e670*/  IMAD.MOV.U32 R12, RZ, RZ, 0x5 ;  /* 0x00000005ff0c7424 */ /* 0x000fe200078e00ff */
[----:B------:R-:W-:-:S13]  /*e680*/  @P0 LEA R4, P1, R24, R14, 0x1 ;  /* 0x0000000e18040211 */ /* 0x000fda00078208ff */
[----:B------:R-:W-:Y:S05]  /*e690*/  WARPSYNC.COLLECTIVE R15, `(.L_x_13690) ;  /* 0x000000000f087348 */ /* 0x000fea0003c00000 */
[----:B------:R0:W1:Y:S02]  /*e6a0*/  SHFL.IDX P6, R14, R13, R12, R11 ;  /* 0x0000000c0d0e7389 */ /* 0x00006400000c000b */
[----:B01----:R-:W-:Y:S01]  /*e6b0*/  ENDCOLLECTIVE ;  /* 0x000000000000791b */ /* 0x003fe20003800000 */
.L_x_13690:
        /* <DEDUP_REMOVED lines=10> */
.L_x_13691:
[----:B------:R-:W-:Y:S05]  /*e760*/  BRA `(.L_x_13692) ;  /* 0xffffffd000787947 */ /* 0x000fea000383ffff */
.L_x_13642:
[----:B------:R-:W-:Y:S01]  /*e770*/  IMAD.MOV.U32 R13, RZ, RZ, R6 ;  /* 0x000000ffff0d7224 */ /* 0x000fe200078e0006 */
[----:B------:R-:W-:Y:S01]  /*e780*/  MOV R11, 0x181f ;  /* 0x0000181f000b7802 */ /* 0x000fe20000000f00 */
[----:B------:R-:W-:Y:S01]  /*e790*/  IMAD.MOV.U32 R12, RZ, RZ, RZ ;  /* 0x000000ffff0c7224 */ /* 0x000fe200078e00ff */
[----:B------:R-:W-:Y:S01]  /*e7a0*/  MOV R0, UR46 ;  /* 0x0000002e00007c02 */ /* 0x000fe20008000f00 */
[----:B------:R-:W-:-:S04]  /*e7b0*/  IMAD.MOV.U32 R15, RZ, RZ, -0x1 ;  /* 0xffffffffff0f7424 */ /* 0x000fc800078e00ff */
[----:B------:R-:W-:-:S07]  /*e7c0*/  IMAD R0, R0, 0x80, R27 ;  /* 0x0000008000007824 */ /* 0x000fce00078e021b */
[----:B------:R-:W-:Y:S05]  /*e7d0*/  WARPSYNC.COLLECTIVE R15, `(.L_x_13693) ;  /* 0x000000000f087348 */ /* 0x000fea0003c00000 */
[----:B------:R0:W1:Y:S02]  /*e7e0*/  SHFL.IDX P6, R14, R13, R12, R11 ;  /* 0x0000000c0d0e7389 */ /* 0x00006400000c000b */
[----:B01----:R-:W-:Y:S01]  /*e7f0*/  ENDCOLLECTIVE ;  /* 0x000000000000791b */ /* 0x003fe20003800000 */
.L_x_13693:
[----:B------:R-:W-:Y:S01]  /*e800*/  IADD3 R8, R0, 0x10, RZ ;  /* 0x0000001000087810 */ /* 0x000fe20007ffe0ff */
[----:B------:R-:W-:Y:S02]  /*e810*/  IMAD.MOV.U32 R13, RZ, RZ, R7 ;  /* 0x000000ffff0d7224 */ /* 0x000fe400078e0007 */
[----:B------:R-:W-:-:S07]  /*e820*/  IMAD.MOV.U32 R4, RZ, RZ, R14 ;  /* 0x000000ffff047224 */ /* 0x000fce00078e000e */
[----:B------:R-:W-:Y:S05]  /*e830*/  WARPSYNC.COLLECTIVE R15, `(.L_x_13694) ;  /* 0x000000000f087348 */ /* 0x000fea0003c00000 */
[----:B------:R0:W1:Y:S02]  /*e840*/  SHFL.IDX P6, R14, R13, R12, R11 ;  /* 0x0000000c0d0e7389 */ /* 0x00006400000c000b */
[----:B01----:R-:W-:Y:S01]  /*e850*/  ENDCOLLECTIVE ;  /* 0x000000000000791b */ /* 0x003fe20003800000 */
.L_x_13694:
        /* <DEDUP_REMOVED lines=12> */
.L_x_13695:
        /* <DEDUP_REMOVED lines=11> */
.L_x_13696:
[----:B------:R-:W-:Y:S01]  /*e9d0*/  IMAD.MOV.U32 R13, RZ, RZ, R6 ;  /* 0x000000ffff0d7224 */ /* 0x000fe200078e0006 */
[----:B------:R-:W-:Y:S02]  /*e9e0*/  MOV R12, 0x2 ;  /* 0x00000002000c7802 */ /* 0x000fe40000000f00 */
[----:B------:R-:W-:-:S13]  /*e9f0*/  @!P0 LEA R4, P2, R24, R14, 0x1 ;  /* 0x0000000e18048211 */ /* 0x000fda00078408ff */
[----:B------:R-:W-:Y:S05]  /*ea00*/  WARPSYNC.COLLECTIVE R15, `(.L_x_13697) ;  /* 0x000000000f087348 */ /* 0x000fea0003c00000 */
[----:B------:R0:W1:Y:S02]  /*ea10*/  SHFL.IDX P6, R14, R13, R12, R11 ;  /* 0x0000000c0d0e7389 */ /* 0x00006400000c000b */
[----:B01----:R-:W-:Y:S01]  /*ea20*/  ENDCOLLECTIVE ;  /* 0x000000000000791b */ /* 0x003fe20003800000 */
.L_x_13697:
        /* <DEDUP_REMOVED lines=13> */
.L_x_13698:
[----:B------:R-:W-:Y:S02]  /*eb00*/  IMAD.MOV.U32 R13, RZ, RZ, R6 ;  /* 0x000000ffff0d7224 */ /* 0x000fe400078e0006 */
[----:B------:R-:W-:Y:S01]  /*eb10*/  IMAD.MOV.U32 R12, RZ, RZ, 0x3 ;  /* 0x00000003ff0c7424 */ /* 0x000fe200078e00ff */
[----:B------:R-:W-:-:S13]  /*eb20*/  @!P0 LEA R4, P2, R24, R14, 0x1 ;  /* 0x0000000e18048211 */ /* 0x000fda00078408ff */
[----:B------:R-:W-:Y:S05]  /*eb30*/  WARPSYNC.COLLECTIVE R15, `(.L_x_13699) ;  /* 0x000000000f087348 */ /* 0x000fea0003c00000 */
[----:B------:R0:W1:Y:S02]  /*eb40*/  SHFL.IDX P6, R14, R13, R12, R11 ;  /* 0x0000000c0d0e7389 */ /* 0x00006400000c000b */
[----:B01----:R-:W-:Y:S01]  /*eb50*/  ENDCOLLECTIVE ;  /* 0x000000000000791b */ /* 0x003fe20003800000 */
.L_x_13699:
[----:B------:R-:W-:Y:S01]  /*eb60*/  @!P0 IMAD.X R5, RZ, RZ, R8, P2 ;  /* 0x000000ffff058224 */ /* 0x000fe200010e0608 */
[----:B------:R-:W-:-:S04]  /*eb70*/  IADD3 R8, R0, 0x30, RZ ;  /* 0x0000003000087810 */ /* 0x000fc80007ffe0ff */
        /* <DEDUP_REMOVED lines=11> */
.L_x_13700:
[----:B------:R-:W-:Y:S01]  /*ec30*/  IMAD.MOV.U32 R13, RZ, RZ, R6 ;  /* 0x000000ffff0d7224 */ /* 0x000fe200078e0006 */
[----:B------:R-:W-:Y:S02]  /*ec40*/  MOV R12, 0x4 ;  /* 0x00000004000c7802 */ /* 0x000fe40000000f00 */
[----:B------:R-:W-:-:S13]  /*ec50*/  @!P0 LEA R4, P2, R24, R14, 0x1 ;  /* 0x0000000e18048211 */ /* 0x000fda00078408ff */
[----:B------:R-:W-:Y:S05]  /*ec60*/  WARPSYNC.COLLECTIVE R15, `(.L_x_13701) ;  /* 0x000000000f087348 */ /* 0x000fea0003c00000 */
[----:B------:R0:W1:Y:S02]  /*ec70*/  SHFL.IDX P6, R14, R13, R12, R11 ;  /* 0x0000000c0d0e7389 */ /* 0x00006400000c000b */
[----:B01----:R-:W-:Y:S01]  /*ec80*/  ENDCOLLECTIVE ;  /* 0x000000000000791b */ /* 0x003fe20003800000 */
.L_x_13701:
        /* <DEDUP_REMOVED lines=13> */
.L_x_13702:
[----:B------:R-:W-:Y:S02]  /*ed60*/  IMAD.MOV.U32 R13, RZ, RZ, R6 ;  /* 0x000000ffff0d7224 */ /* 0x000fe400078e0006 */
[----:B------:R-:W-:Y:S01]  /*ed70*/  IMAD.MOV.U32 R12, RZ, RZ, 0x5 ;  /* 0x00000005ff0c7424 */ /* 0x000fe200078e00ff */
[----:B------:R-:W-:-:S13]  /*ed80*/  @!P0 LEA R4, P2, R24, R14, 0x1 ;  /* 0x0000000e18048211 */ /* 0x000fda00078408ff */
[----:B------:R-:W-:Y:S05]  /*ed90*/  WARPSYNC.COLLECTIVE R15, `(.L_x_13703) ;  /* 0x000000000f087348 */ /* 0x000fea0003c00000 */
[----:B------:R0:W1:Y:S02]  /*eda0*/  SHFL.IDX P6, R14, R13, R12, R11 ;  /* 0x0000000c0d0e7389 */ /* 0x00006400000c000b */
[----:B01----:R-:W-:Y:S01]  /*edb0*/  ENDCOLLECTIVE ;  /* 0x000000000000791b */ /* 0x003fe20003800000 */
.L_x_13703:
        /* <DEDUP_REMOVED lines=13> */
.L_x_13704:
[----:B------:R-:W-:Y:S02]  /*ee90*/  IMAD.MOV.U32 R13, RZ, RZ, R6 ;  /* 0x000000ffff0d7224 */ /* 0x000fe400078e0006 */
[----:B------:R-:W-:Y:S01]  /*eea0*/  IMAD.MOV.U32 R12, RZ, RZ, 0x6 ;  /* 0x00000006ff0c7424 */ /* 0x000fe200078e00ff */
[----:B------:R-:W-:-:S13]  /*eeb0*/  @!P0 LEA R4, P2, R24, R14, 0x1 ;  /* 0x0000000e18048211 */ /* 0x000fda00078408ff */
[----:B------:R-:W-:Y:S05]  /*eec0*/  WARPSYNC.COLLECTIVE R15, `(.L_x_13705) ;  /* 0x000000000f087348 */ /* 0x000fea0003c00000 */
[----:B------:R0:W1:Y:S02]  /*eed0*/  SHFL.IDX P6, R14, R13, R12, R11 ;  /* 0x0000000c0d0e7389 */ /* 0x00006400000c000b */
[----:B01----:R-:W-:Y:S01]  /*eee0*/  ENDCOLLECTIVE ;  /* 0x000000000000791b */ /* 0x003fe20003800000 */
.L_x_13705:
        /* <DEDUP_REMOVED lines=11> */
.L_x_13706:
        /* <DEDUP_REMOVED lines=8> */
.L_x_13707:
        /* <DEDUP_REMOVED lines=10> */
.L_x_13708:
[----:B------:R-:W-:Y:S05]  /*f0c0*/  BRA `(.L_x_13709) ;  /* 0xffffffd000707947 */ /* 0x000fea000383ffff */
.L_x_13643:
[----:B0-----:R-:W-:-:S04]  /*f0d0*/  MOV R3, UR45 ;  /* 0x0000002d00037c02 */ /* 0x001fc80008000f00 */
[----:B------:R0:W1:Y:S03]  /*f0e0*/  SYNCS.PHASECHK.TRANS64.TRYWAIT P0, [R3+URZ+0x22820], R0 ;  /* 0x02282000030075a7 */ /* 0x000066000800017f */
[----:B-1----:R-:W-:Y:S05]  /*f0f0*/  @!P0 NANOSLEEP.SYNCS 0x989680 ;  /* 0x009896800000895d */ /* 0x002fea0003900000 */
[----:B------:R-:W1:Y:S02]  /*f100*/  @!P0 SYNCS.PHASECHK.TRANS64 P0, [R3+URZ+0x22820], R0 ;  /* 0x02282000030085a7 */ /* 0x000e64000800007f */
[----:B-1----:R-:W-:Y:S05]  /*f110*/  @!P0 BRA `(.L_x_13643) ;  /* 0xfffffffc00ec8947 */ /* 0x002fea000383ffff */
[----:B------:R-:W-:Y:S05]  /*f120*/  BRA `(.L_x_13710) ;  /* 0xffffffd000a07947 */ /* 0x000fea000383ffff */
.L_x_13645:
[----:B0-----:R-:W-:-:S04]  /*f130*/  IMAD.U32 R3, RZ, RZ, UR45 ;  /* 0x0000002dff037e24 */ /* 0x001fc8000f8e00ff */
[----:B------:R0:W1:Y:S03]  /*f140*/  SYNCS.PHASECHK.TRANS64.TRYWAIT P0, [R3+URZ+0x22860], R0 ;  /* 0x02286000030075a7 */ /* 0x000066000800017f */
[----:B-1----:R-:W-:Y:S05]  /*f150*/  @!P0 NANOSLEEP.SYNCS 0x989680 ;  /* 0x009896800000895d */ /* 0x002fea0003900000 */
[----:B------:R-:W1:Y:S02]  /*f160*/  @!P0 SYNCS.PHASECHK.TRANS64 P0, [R3+URZ+0x22860], R0 ;  /* 0x02286000030085a7 */ /* 0x000e64000800007f */
[----:B-1----:R-:W-:Y:S05]  /*f170*/  @!P0 BRA `(.L_x_13645) ;  /* 0xfffffffc00ec8947 */ /* 0x002fea000383ffff */
[----:B------:R-:W-:Y:S05]  /*f180*/  BRA `(.L_x_13711) ;  /* 0xffffffd0009c7947 */ /* 0x000fea000383ffff */
.L_x_13646:
        /* <DEDUP_REMOVED lines=8> */
.L_x_13713:
[----:B------:R-:W-:Y:S05]  /*f210*/  BSYNC B0 ;  /* 0x0000000000007941 */ /* 0x000fea0003800000 */
.L_x_13712:
        /* <DEDUP_REMOVED lines=12> */
.L_x_13714:
[----:B------:R-:W-:Y:S01]  /*f2e0*/  ISETP.LT.OR P3, PT, R35, 0x1, !P1 ;  /* 0x000000012300780c */ /* 0x000fe20004f61670 */
[----:B------:R-:W-:Y:S02]  /*f2f0*/  IMAD.MOV.U32 R13, RZ, RZ, R10 ;  /* 0x000000ffff0d7224 */ /* 0x000fe400078e000a */
[----:B------:R-:W-:Y:S01]  /*f300*/  IMAD.MOV.U32 R12, RZ, RZ, 0x1 ;  /* 0x00000001ff0c7424 */ /* 0x000fe200078e00ff */
[----:B------:R-:W-:-:S13]  /*f310*/  IADD3 R4, P0, R14, R24, RZ ;  /* 0x000000180e047210 */ /* 0x000fda0007f1e0ff */
[----:B------:R-:W-:Y:S05]  /*f320*/  WARPSYNC.COLLECTIVE R15, `(.L_x_13715) ;  /* 0x000000000f087348 */ /* 0x000fea0003c00000 */
[----:B------:R0:W1:Y:S02]  /*f330*/  SHFL.IDX P6, R14, R13, R12, R11 ;  /* 0x0000000c0d0e7389 */ /* 0x00006400000c000b */
[----:B01----:R-:W-:Y:S01]  /*f340*/  ENDCOLLECTIVE ;  /* 0x000000000000791b */ /* 0x003fe20003800000 */
.L_x_13715:
        /* <DEDUP_REMOVED lines=12> */
.L_x_13716:
        /* <DEDUP_REMOVED lines=15> */
.L_x_13717:
        /* <DEDUP_REMOVED lines=12> */
.L_x_13718:
        /* <DEDUP_REMOVED lines=14> */
.L_x_13719:
        /* <DEDUP_REMOVED lines=12> */
.L_x_13720:
        /* <DEDUP_REMOVED lines=14> */
.L_x_13721:
        /* <DEDUP_REMOVED lines=12> */
.L_x_13722:
        /* <DEDUP_REMOVED lines=14> */
.L_x_13723:
        /* <DEDUP_REMOVED lines=13> */
.L_x_13724:
        /* <DEDUP_REMOVED lines=9> */
.L_x_13653:
[----:B-1----:R1:W2:Y:S02]  /*fb40*/  SYNCS.PHASECHK.TRANS64.TRYWAIT P0, [R32+URZ+0x22840], R31 ;  /* 0x0228401f200075a7 */ /* 0x0022a4000800017f */
[----:B--2---:R-:W-:Y:S05]  /*fb50*/  @!P0 NANOSLEEP.SYNCS 0x989680 ;  /* 0x009896800000895d */ /* 0x004fea0003900000 */
[----:B------:R-:W2:Y:S02]  /*fb60*/  @!P0 SYNCS.PHASECHK.TRANS64 P0, [R32+URZ+0x22840], R31 ;  /* 0x0228401f200085a7 */ /* 0x000ea4000800007f */
[----:B--2---:R-:W-:Y:S05]  /*fb70*/  @!P0 BRA `(.L_x_13653) ;  /* 0xfffffffc00f08947 */ /* 0x004fea000383ffff */
[----:B------:R-:W-:Y:S05]  /*fb80*/  BRA `(.L_x_13726) ;  /* 0xffffffd000c07947 */ /* 0x000fea000383ffff */
.L_x_13654:
        /* <DEDUP_REMOVED lines=8> */
.L_x_13728:
[----:B------:R-:W-:Y:S05]  /*fc10*/  BSYNC B1 ;  /* 0x0000000000017941 */ /* 0x000fea0003800000 */
.L_x_13727:
        /* <DEDUP_REMOVED lines=9> */
.L_x_13729:
[----:B------:R-:W-:Y:S02]  /*fcb0*/  IMAD.MOV.U32 R13, RZ, RZ, R3 ;  /* 0x000000ffff0d7224 */ /* 0x000fe400078e0003 */
[----:B------:R-:W-:Y:S01]  /*fcc0*/  IMAD.MOV.U32 R12, RZ, RZ, 0x1 ;  /* 0x00000001ff0c7424 */ /* 0x000fe200078e00ff */
[----:B------:R-:W-:-:S13]  /*fcd0*/  IADD3 R4, P0, R14, R24, RZ ;  /* 0x000000180e047210 */ /* 0x000fda0007f1e0ff */
[----:B------:R-:W-:Y:S05]  /*fce0*/  WARPSYNC.COLLECTIVE R15, `(.L_x_13730) ;  /* 0x000000000f087348 */ /* 0x000fea0003c00000 */
[----:B------:R0:W1:Y:S02]  /*fcf0*/  SHFL.IDX P6, R14, R13, R12, R11 ;  /* 0x0000000c0d0e7389 */ /* 0x00006400000c000b */
[----:B01----:R-:W-:Y:S01]  /*fd00*/  ENDCOLLECTIVE ;  /* 0x000000000000791b */ /* 0x003fe20003800000 */
.L_x_13730:
        /* <DEDUP_REMOVED lines=10> */
.L_x_13731:
[----:B------:R-:W-:Y:S02]  /*fdb0*/  IMAD.MOV.U32 R13, RZ, RZ, R3 ;  /* 0x000000ffff0d7224 */ /* 0x000fe400078e0003 */
[----:B------:R-:W-:Y:S01]  /*fdc0*/  IMAD.MOV.U32 R12, RZ, RZ, 0x2 ;  /* 0x00000002ff0c7424 */ /* 0x000fe200078e00ff */
[----:B------:R-:W-:-:S13]  /*fdd0*/  IADD3 R6, P0, R14, R24, RZ ;  /* 0x000000180e067210 */ /* 0x000fda0007f1e0ff */
[----:B------:R-:W-:Y:S05]  /*fde0*/  WARPSYNC.COLLECTIVE R15, `(.L_x_13732) ;  /* 0x000000000f087348 */ /* 0x000fea0003c00000 */
[----:B------:R0:W1:Y:S02]  /*fdf0*/  SHFL.IDX P6, R14, R13, R12, R11 ;  /* 0x0000000c0d0e7389 */ /* 0x00006400000c000b */
[----:B01----:R-:W-:Y:S01]  /*fe00*/  ENDCOLLECTIVE ;  /* 0x000000000000791b */ /* 0x003fe20003800000 */
.L_x_13732:
        /* <DEDUP_REMOVED lines=10> */
.L_x_13733:
[----:B------:R-:W-:Y:S01]  /*feb0*/  IMAD.MOV.U32 R13, RZ, RZ, R3 ;  /* 0x000000ffff0d7224 */ /* 0x000fe200078e0003 */
[----:B------:R-:W-:Y:S02]  /*fec0*/  MOV R12, 0x3 ;  /* 0x00000003000c7802 */ /* 0x000fe40000000f00 */
[----:B------:R-:W-:-:S13]  /*fed0*/  IADD3 R6, P0, R14, R24, RZ ;  /* 0x000000180e067210 */ /* 0x000fda0007f1e0ff */
[----:B------:R-:W-:Y:S05]  /*fee0*/  WARPSYNC.COLLECTIVE R15, `(.L_x_13734) ;  /* 0x000000000f087348 */ /* 0x000fea0003c00000 */
[----:B------:R0:W1:Y:S02]  /*fef0*/  SHFL.IDX P6, R14, R13, R12, R11 ;  /* 0x0000000c0d0e7389 */ /* 0x00006400000c000b */
[----:B01----:R-:W-:Y:S01]  /*ff00*/  ENDCOLLECTIVE ;  /* 0x000000000000791b */ /* 0x003fe20003800000 */
.L_x_13734:
        /* <DEDUP_REMOVED lines=10> */
.L_x_13735:
[----:B------:R-:W-:Y:S01]  /*ffb0*/  MOV R13, R3 ;  /* 0x00000003000d7202 */ /* 0x000fe20000000f00 */
[----:B------:R-:W-:Y:S01]  /*ffc0*/  IMAD.MOV.U32 R12, RZ, RZ, 0x4 ;  /* 0x00000004ff0c7424 */ /* 0x000fe200078e00ff */
[----:B------:R-:W-:-:S13]  /*ffd0*/  IADD3 R4, P0, R14, R24, RZ ;  /* 0x000000180e047210 */ /* 0x000fda0007f1e0ff */
[----:B------:R-:W-:Y:S05]  /*ffe0*/  WARPSYNC.COLLECTIVE R15, `(.L_x_13736) ;  /* 0x000000000f087348 */ /* 0x000fea0003c00000 */
[----:B------:R0:W1:Y:S02]  /*fff0*/  SHFL.IDX P6, R14, R13, R12, R11 ;  /* 0x0000000c0d0e7389 */ /* 0x00006400000c000b */
[----:B01----:R-:W-:Y:S01]  /*10000*/  ENDCOLLECTIVE ;  /* 0x000000000000791b */ /* 0x003fe20003800000 */
.L_x_13736:
        /* <DEDUP_REMOVED lines=10> */
.L_x_13737:
[----:B------:R-:W-:Y:S02]  /*100b0*/  IMAD.MOV.U32 R13, RZ, RZ, R3 ;  /* 0x000000ffff0d7224 */ /* 0x000fe400078e0003 */
[----:B------:R-:W-:Y:S01]  /*100c0*/  IMAD.MOV.U32 R12, RZ, RZ, 0x5 ;  /* 0x00000005ff0c7424 */ /* 0x000fe200078e00ff */
[----:B------:R-:W-:-:S13]  /*100d0*/  IADD3 R4, P0, R14, R24, RZ ;  /* 0x000000180e047210 */ /* 0x000fda0007f1e0ff */
[----:B------:R-:W-:Y:S05]  /*100e0*/  WARPSYNC.COLLECTIVE R15, `(.L_x_13738) ;  /* 0x000000000f087348 */ /* 0x000fea0003c00000 */
[----:B------:R0:W1:Y:S02]  /*100f0*/  SHFL.IDX P6, R14, R13, R12, R11 ;  /* 0x0000000c0d0e7389 */ /* 0x00006400000c000b */
[----:B01----:R-:W-:Y:S01]  /*10100*/  ENDCOLLECTIVE ;  /* 0x000000000000791b */ /* 0x003fe20003800000 */
.L_x_13738:
        /* <DEDUP_REMOVED lines=10> */
.L_x_13739:
[----:B------:R-:W-:Y:S01]  /*101b0*/  IMAD.MOV.U32 R37, RZ, RZ, R14 ;  /* 0x000000ffff257224 */ /* 0x000fe200078e000e */
[----:B------:R-:W-:Y:S06]  /*101c0*/  BRA `(.L_x_13740) ;  /* 0xffffffd000187947 */ /* 0x000fec000383ffff */
.L_x_13659:
[----:B---3--:R3:W4:Y:S02]  /*101d0*/  SYNCS.PHASECHK.TRANS64.TRYWAIT P0, [R32+URZ+0x22860], R31 ;  /* 0x0228601f200075a7 */ /* 0x008724000800017f */
[----:B----4-:R-:W-:Y:S05]  /*101e0*/  @!P0 NANOSLEEP.SYNCS 0x989680 ;  /* 0x009896800000895d */ /* 0x010fea0003900000 */
[----:B------:R-:W4:Y:S02]  /*101f0*/  @!P0 SYNCS.PHASECHK.TRANS64 P0, [R32+URZ+0x22860], R31 ;  /* 0x0228601f200085a7 */ /* 0x000f24000800007f */
[----:B----4-:R-:W-:Y:S05]  /*10200*/  @!P0 BRA `(.L_x_13659) ;  /* 0xfffffffc00f08947 */ /* 0x010fea000383ffff */
[----:B------:R-:W-:Y:S05]  /*10210*/  BRA `(.L_x_13741) ;  /* 0xffffffd000647947 */ /* 0x000fea000383ffff */
.L_x_13660:
        /* <DEDUP_REMOVED lines=8> */
.L_x_13743:
[----:B------:R-:W-:Y:S05]  /*102a0*/  BSYNC B1 ;  /* 0x0000000000017941 */ /* 0x000fea0003800000 */
.L_x_13742:
        /* <DEDUP_REMOVED lines=9> */
.L_x_13744:
[----:B------:R-:W-:Y:S01]  /*10340*/  IMAD.MOV.U32 R8, RZ, RZ, RZ ;  /* 0x000000ffff087224 */ /* 0x000fe200078e00ff */
[----:B------:R-:W-:Y:S01]  /*10350*/  MOV R13, R18 ;  /* 0x00000012000d7202 */ /* 0x000fe20000000f00 */
[----:B------:R-:W-:Y:S01]  /*10360*/  IMAD.MOV.U32 R12, RZ, RZ, 0x1 ;  /* 0x00000001ff0c7424 */ /* 0x000fe200078e00ff */
[----:B------:R-:W-:-:S13]  /*10370*/  IADD3 R4, P0, R14, R24, RZ ;  /* 0x000000180e047210 */ /* 0x000fda0007f1e0ff */
[----:B------:R-:W-:Y:S05]  /*10380*/  WARPSYNC.COLLECTIVE R15, `(.L_x_13745) ;  /* 0x000000000f087348 */ /* 0x000fea0003c00000 */
[----:B------:R0:W1:Y:S02]  /*10390*/  SHFL.IDX P6, R14, R13, R12, R11 ;  /* 0x0000000c0d0e7389 */ /* 0x00006400000c000b */
[----:B01----:R-:W-:Y:S01]  /*103a0*/  ENDCOLLECTIVE ;  /* 0x000000000000791b */ /* 0x003fe20003800000 */
.L_x_13745:
        /* <DEDUP_REMOVED lines=13> */
.L_x_13746:
[----:B------:R-:W-:Y:S02]  /*10480*/  IMAD.MOV.U32 R13, RZ, RZ, R18 ;  /* 0x000000ffff0d7224 */ /* 0x000fe400078e0012 */
[----:B------:R-:W-:Y:S01]  /*10490*/  IMAD.MOV.U32 R12, RZ, RZ, 0x2 ;  /* 0x00000002ff0c7424 */ /* 0x000fe200078e00ff */
[----:B------:R-:W-:-:S07]  /*104a0*/  MOV R5, R14 ;  /* 0x0000000e00057202 */ /* 0x000fce0000000f00 */
[----:B------:R-:W-:Y:S05]  /*104b0*/  WARPSYNC.COLLECTIVE R15, `(.L_x_13747) ;  /* 0x000000000f087348 */ /* 0x000fea0003c00000 */
[----:B------:R0:W1:Y:S02]  /*104c0*/  SHFL.IDX P6, R14, R13, R12, R11 ;  /* 0x0000000c0d0e7389 */ /* 0x00006400000c000b */
[----:B01----:R-:W-:Y:S01]  /*104d0*/  ENDCOLLECTIVE ;  /* 0x000000000000791b */ /* 0x003fe20003800000 */
.L_x_13747:
        /* <DEDUP_REMOVED lines=14> */
.L_x_13748:
[----:B------:R-:W-:Y:S01]  /*105c0*/  MOV R13, R18 ;  /* 0x00000012000d7202 */ /* 0x000fe20000000f00 */
[----:B------:R-:W-:Y:S02]  /*105d0*/  IMAD.MOV.U32 R12, RZ, RZ, 0x3 ;  /* 0x00000003ff0c7424 */ /* 0x000fe400078e00ff */
[----:B------:R-:W-:-:S07]  /*105e0*/  IMAD.MOV.U32 R5, RZ, RZ, R14 ;  /* 0x000000ffff057224 */ /* 0x000fce00078e000e */
[----:B------:R-:W-:Y:S05]  /*105f0*/  WARPSYNC.COLLECTIVE R15, `(.L_x_13749) ;  /* 0x000000000f087348 */ /* 0x000fea0003c00000 */
[----:B------:R0:W1:Y:S02]  /*10600*/  SHFL.IDX P6, R14, R13, R12, R11 ;  /* 0x0000000c0d0e7389 */ /* 0x00006400000c000b */
[----:B01----:R-:W-:Y:S01]  /*10610*/  ENDCOLLECTIVE ;  /* 0x000000000000791b */ /* 0x003fe20003800000 */
.L_x_13749:
        /* <DEDUP_REMOVED lines=14> */
.L_x_13750:
[----:B------:R-:W-:Y:S02]  /*10700*/  IMAD.MOV.U32 R13, RZ, RZ, R18 ;  /* 0x000000ffff0d7224 */ /* 0x000fe400078e0012 */
[----:B------:R-:W-:Y:S01]  /*10710*/  IMAD.MOV.U32 R12, RZ, RZ, 0x4 ;  /* 0x00000004ff0c7424 */ /* 0x000fe200078e00ff */
[----:B------:R-:W-:-:S07]  /*10720*/  MOV R5, R14 ;  /* 0x0000000e00057202 */ /* 0x000fce0000000f00 */
[----:B------:R-:W-:Y:S05]  /*10730*/  WARPSYNC.COLLECTIVE R15, `(.L_x_13751) ;  /* 0x000000000f087348 */ /* 0x000fea0003c00000 */
[----:B------:R0:W1:Y:S02]  /*10740*/  SHFL.IDX P6, R14, R13, R12, R11 ;  /* 0x0000000c0d0e7389 */ /* 0x00006400000c000b */
[----:B01----:R-:W-:Y:S01]  /*10750*/  ENDCOLLECTIVE ;  /* 0x000000000000791b */ /* 0x003fe20003800000 */
.L_x_13751:
        /* <DEDUP_REMOVED lines=14> */
.L_x_13752:
[----:B------:R-:W-:Y:S01]  /*10840*/  MOV R13, R18 ;  /* 0x00000012000d7202 */ /* 0x000fe20000000f00 */
[----:B------:R-:W-:Y:S02]  /*10850*/  IMAD.MOV.U32 R12, RZ, RZ, 0x5 ;  /* 0x00000005ff0c7424 */ /* 0x000fe400078e00ff */
[----:B------:R-:W-:-:S07]  /*10860*/  IMAD.MOV.U32 R5, RZ, RZ, R14 ;  /* 0x000000ffff057224 */ /* 0x000fce00078e000e */
[----:B------:R-:W-:Y:S05]  /*10870*/  WARPSYNC.COLLECTIVE R15, `(.L_x_13753) ;  /* 0x000000000f087348 */ /* 0x000fea0003c00000 */
[----:B------:R0:W1:Y:S02]  /*10880*/  SHFL.IDX P6, R14, R13, R12, R11 ;  /* 0x0000000c0d0e7389 */ /* 0x00006400000c000b */
[----:B01----:R-:W-:Y:S01]  /*10890*/  ENDCOLLECTIVE ;  /* 0x000000000000791b */ /* 0x003fe20003800000 */
.L_x_13753:
        /* <DEDUP_REMOVED lines=14> */
.L_x_13754:
[----:B------:R-:W-:Y:S01]  /*10980*/  MOV R3, R14 ;  /* 0x0000000e00037202 */ /* 0x000fe20000000f00 */
[----:B------:R-:W-:Y:S06]  /*10990*/  BRA `(.L_x_13755) ;  /* 0xffffffcc00a07947 */ /* 0x000fec000383ffff */
.L_x_13665:
[----:B0-----:R0:W1:Y:S02]  /*109a0*/  SYNCS.PHASECHK.TRANS64.TRYWAIT P0, [R4+URZ+0x22820], R8 ;  /* 0x02282008040075a7 */ /* 0x001064000800017f */
[----:B-1----:R-:W-:Y:S05]  /*109b0*/  @!P0 NANOSLEEP.SYNCS 0x989680 ;  /* 0x009896800000895d */ /* 0x002fea0003900000 */
[----:B------:R-:W1:Y:S02]  /*109c0*/  @!P0 SYNCS.PHASECHK.TRANS64 P0, [R4+URZ+0x22820], R8 ;  /* 0x02282008040085a7 */ /* 0x000e64000800007f */
[----:B-1----:R-:W-:Y:S05]  /*109d0*/  @!P0 BRA `(.L_x_13665) ;  /* 0xfffffffc00f08947 */ /* 0x002fea000383ffff */
[----:B------:R-:W-:Y:S05]  /*109e0*/  BRA `(.L_x_13756) ;  /* 0xffffffd000287947 */ /* 0x000fea000383ffff */
.L_x_13666:
        /* <DEDUP_REMOVED lines=8> */
.L_x_13758:
[----:B------:R-:W-:Y:S05]  /*10a70*/  BSYNC B0 ;  /* 0x0000000000007941 */ /* 0x000fea0003800000 */
.L_x_13757:
[----:B------:R-:W-:Y:S05]  /*10a80*/  BRA `(.L_x_13759) ;  /* 0xffffffd000107947 */ /* 0x000fea000383ffff */
.L_x_13667:
[----:B------:R-:W-:Y:S01]  /*10a90*/  BSSY B0, `(.L_x_13760) ;  /* 0x0000006000007945 */ /* 0x000fe20003800000 */
[----:B------:R-:W-:-:S07]  /*10aa0*/  IMAD.MOV.U32 R15, RZ, RZ, -0x1 ;  /* 0xffffffffff0f7424 */ /* 0x000fce00078e00ff */
[----:B0123-5:R-:W-:Y:S05]  /*10ab0*/  WARPSYNC.COLLECTIVE R15, `(.L_x_13761) ;  /* 0x000000000f0c7348 */ /* 0x02ffea0003c00000 */
[----:B------:R-:W-:Y:S02]  /*10ac0*/  ELECT P6, UR62, PT ;  /* 0x00000000003e782f */ /* 0x000fe400038c0000 */
[----:B------:R-:W-:Y:S01]  /*10ad0*/  MOV R14, UR62 ;  /* 0x0000003e000e7c02 */ /* 0x000fe20008000f00 */
[----:B0123-5:R-:W-:Y:S10]  /*10ae0*/  ENDCOLLECTIVE ;  /* 0x000000000000791b */ /* 0x02fff40003800000 */
.L_x_13761:
[----:B------:R-:W-:Y:S05]  /*10af0*/  BSYNC B0 ;  /* 0x0000000000007941 */ /* 0x000fea0003800000 */
.L_x_13760:
[----:B------:R-:W-:Y:S05]  /*10b00*/  BRA `(.L_x_13762) ;  /* 0xffffffd000047947 */ /* 0x000fea000383ffff */
.L_x_13669:
[----:B----4-:R4:W0:Y:S02]  /*10b10*/  SYNCS.PHASECHK.TRANS64.TRYWAIT P1, [R5+URZ+0x22840], R0 ;  /* 0x02284000050075a7 */ /* 0x010824000802017f */
[----:B0-----:R-:W-:Y:S05]  /*10b20*/  @!P1 NANOSLEEP.SYNCS 0x989680 ;  /* 0x009896800000995d */ /* 0x001fea0003900000 */
[----:B------:R-:W0:Y:S02]  /*10b30*/  @!P1 SYNCS.PHASECHK.TRANS64 P1, [R5+URZ+0x22840], R0 ;  /* 0x02284000050095a7 */ /* 0x000e24000802007f */
[----:B0-----:R-:W-:Y:S05]  /*10b40*/  @!P1 BRA `(.L_x_13669) ;  /* 0xfffffffc00f09947 */ /* 0x001fea000383ffff */
[----:B------:R-:W-:Y:S05]  /*10b50*/  BRA `(.L_x_13763) ;  /* 0xffffffd000247947 */ /* 0x000fea000383ffff */
.L_x_13671:
[----:B-1----:R1:W0:Y:S02]  /*10b60*/  SYNCS.PHASECHK.TRANS64.TRYWAIT P1, [R21+URZ+0x22840], R2 ;  /* 0x02284002150075a7 */ /* 0x002224000802017f */
[----:B0-----:R-:W-:Y:S05]  /*10b70*/  @!P1 NANOSLEEP.SYNCS 0x989680 ;  /* 0x009896800000995d */ /* 0x001fea0003900000 */
[----:B------:R-:W0:Y:S02]  /*10b80*/  @!P1 SYNCS.PHASECHK.TRANS64 P1, [R21+URZ+0x22840], R2 ;  /* 0x02284002150095a7 */ /* 0x000e24000802007f */
[----:B0-----:R-:W-:Y:S05]  /*10b90*/  @!P1 BRA `(.L_x_13671) ;  /* 0xfffffffc00f09947 */ /* 0x001fea000383ffff */
[----:B------:R-:W-:Y:S05]  /*10ba0*/  BRA `(.L_x_13764) ;  /* 0xffffffd000307947 */ /* 0x000fea000383ffff */
.L_x_13673:
[----:B------:R0:W0:Y:S02]  /*10bb0*/  SYNCS.PHASECHK.TRANS64.TRYWAIT P1, [R5+URZ+0x22860], R0 ;  /* 0x02286000050075a7 */ /* 0x000024000802017f */
[----:B0-----:R-:W-:Y:S05]  /*10bc0*/  @!P1 NANOSLEEP.SYNCS 0x989680 ;  /* 0x009896800000995d */ /* 0x001fea0003900000 */
[----:B------:R-:W0:Y:S02]  /*10bd0*/  @!P1 SYNCS.PHASECHK.TRANS64 P1, [R5+URZ+0x22860], R0 ;  /* 0x02286000050095a7 */ /* 0x000e24000802007f */
[----:B0-----:R-:W-:Y:S05]  /*10be0*/  @!P1 BRA `(.L_x_13673) ;  /* 0xfffffffc00f09947 */ /* 0x001fea000383ffff */
[----:B------:R-:W-:Y:S05]  /*10bf0*/  BRA `(.L_x_13765) ;  /* 0xffffffd0002c7947 */ /* 0x000fea000383ffff */
.L_x_13766:
        /* <DEDUP_REMOVED lines=16> */
.L_x_15677:


//--------------------- .text._ZN7cutlass13device_kernelIN5flash11enable_sm90INS1_16FlashAttnFwdSm90INS1_25CollectiveMainloopFwdSm90ILi2EN4cute5tupleIJNS5_1CILi1EEES8_S8_EEENS6_IJNS7_ILi128EEENS7_ILi96EEENS7_ILi64EEEEEELi256ENS_10bfloat16_tEfNS_4arch4Sm90ELb1ELb0ELb0ELb0ELb1ELb0ELb1ELb1ELb0ELb1ELb1ELb0EEENS1_21CollectiveEpilogueFwdINS6_IJSA_NS7_ILi256EEESB_EEES9_SE_SG_Li256ELb0ELb1ELb1ELb0EEENS1_19SingleTileSchedulerILb0ELb1ELb1ELi128EEEEEEEEEvNT_6ParamsE --------------------------
	.section	.text._ZN7cutlass13device_kernelIN5flash11enable_sm90INS1_16FlashAttnFwdSm90INS1_25CollectiveMainloopFwdSm90ILi2EN4cute5tupleIJNS5_1CILi1EEES8_S8_EEENS6_IJNS7_ILi128EEENS7_ILi96EEENS7_ILi64EEEEEELi256ENS_10bfloat16_tEfNS_4arch4Sm90ELb1ELb0ELb0ELb0ELb1ELb0ELb1ELb1ELb0ELb1ELb1ELb0EEENS1_21CollectiveEpilogueFwdINS6_IJSA_NS7_ILi256EEESB_EEES9_SE_SG_Li256ELb0ELb1ELb1ELb0EEENS1_19SingleTileSchedulerILb0ELb1ELb1ELi128EEEEEEEEEvNT_6ParamsE,"ax",@progbits
	.align	128
.text._ZN7cutlass13device_kernelIN5flash11enable_sm90INS1_16FlashAttnFwdSm90INS1_25CollectiveMainloopFwdSm90ILi2EN4cute5tupleIJNS5_1CILi1EEES8_S8_EEENS6_IJNS7_ILi128EEENS7_ILi96EEENS7_ILi64EEEEEELi256ENS_10bfloat16_tEfNS_4arch4Sm90ELb1ELb0ELb0ELb0ELb1ELb0ELb1ELb1ELb0ELb1ELb1ELb0EEENS1_21CollectiveEpilogueFwdINS6_IJSA_NS7_ILi256EEESB_EEES9_SE_SG_Li256ELb0ELb1ELb1ELb0EEENS1_19SingleTileSchedulerILb0ELb1ELb1ELi128EEEEEEEEEvNT_6ParamsE:
        .type           _ZN7cutlass13device_kernelIN5flash11enable_sm90INS1_16FlashAttnFwdSm90INS1_25CollectiveMainloopFwdSm90ILi2EN4cute5tupleIJNS5_1CILi1EEES8_S8_EEENS6_IJNS7_ILi128EEENS7_ILi96EEENS7_ILi64EEEEEELi256ENS_10bfloat16_tEfNS_4arch4Sm90ELb1ELb0ELb0ELb0ELb1ELb0ELb1ELb1ELb0ELb1ELb1ELb0EEENS1_21CollectiveEpilogueFwdINS6_IJSA_NS7_ILi256EEESB_EEES9_SE_SG_Li256ELb0ELb1ELb1ELb0EEENS1_19SingleTileSchedulerILb0ELb1ELb1ELi128EEEEEEEEEvNT_6ParamsE,@function
        .size           _ZN7cutlass13device_kernelIN5flash11enable_sm90INS1_16FlashAttnFwdSm90INS1_25CollectiveMainloopFwdSm90ILi2EN4cute5tupleIJNS5_1CILi1EEES8_S8_EEENS6_IJNS7_ILi128EEENS7_ILi96EEENS7_ILi64EEEEEELi256ENS_10bfloat16_tEfNS_4arch4Sm90ELb1ELb0ELb0ELb0ELb1ELb0ELb1ELb1ELb0ELb1ELb1ELb0EEENS1_21CollectiveEpilogueFwdINS6_IJSA_NS7_ILi256EEESB_EEES9_SE_SG_Li256ELb0ELb1ELb1ELb0EEENS1_19SingleTileSchedulerILb0ELb1ELb1ELi128EEEEEEEEEvNT_6ParamsE,(.L_x_15678 - _ZN7cutlass13device_kernelIN5flash11enable_sm90INS1_16FlashAttnFwdSm90INS1_25CollectiveMainloopFwdSm90ILi2EN4cute5tupleIJNS5_1CILi1EEES8_S8_EEENS6_IJNS7_ILi128EEENS7_ILi96EEENS7_ILi64EEEEEELi256ENS_10bfloat16_tEfNS_4arch4Sm90ELb1ELb0ELb0ELb0ELb1ELb0ELb1ELb1ELb0ELb1ELb1ELb0EEENS1_21CollectiveEpilogueFwdINS6_IJSA_NS7_ILi256EEESB_EEES9_SE_SG_Li256ELb0ELb1ELb1ELb0EEENS1_19SingleTileSchedulerILb0ELb1ELb1ELi128EEEEEEEEEvNT_6ParamsE)
        .other          _ZN7cutlass13device_kernelIN5flash11enable_sm90INS1_16FlashAttnFwdSm90INS1_25CollectiveMainloopFwdSm90ILi2EN4cute5tupleIJNS5_1CILi1EEES8_S8_EEENS6_IJNS7_ILi128EEENS7_ILi96EEENS7_ILi64EEEEEELi256ENS_10bfloat16_tEfNS_4arch4Sm90ELb1ELb0ELb0ELb0ELb1ELb0ELb1ELb1ELb0ELb1ELb1ELb0EEENS1_21CollectiveEpilogueFwdINS6_IJSA_NS7_ILi256EEESB_EEES9_SE_SG_Li256ELb0ELb1ELb1ELb0EEENS1_19SingleTileSchedulerILb0ELb1ELb1ELi128EEEEEEEEEvNT_6ParamsE,@"STO_CUDA_ENTRY STV_DEFAULT"
_ZN7cutlass13device_kernelIN5flash11enable_sm90INS1_16FlashAttnFwdSm90INS1_25CollectiveMainloopFwdSm90ILi2EN4cute5tupleIJNS5_1CILi1EEES8_S8_EEENS6_IJNS7_ILi128EEENS7_ILi96EEENS7_ILi64EEEEEELi256ENS_10bfloat16_tEfNS_4arch4Sm90ELb1ELb0ELb0ELb0ELb1ELb0ELb1ELb1ELb0ELb1ELb1ELb0EEENS1_21CollectiveEpilogueFwdINS6_IJSA_NS7_ILi256EEESB_EEES9_SE_SG_Li256ELb0ELb1ELb1ELb0EEENS1_19SingleTileSchedulerILb0ELb1ELb1ELi128EEEEEEEEEvNT_6ParamsE:
        /* <DEDUP_REMOVED lines=47> */
.L_x_13767:
        /* <DEDUP_REMOVED lines=22> */
.L_x_13768:
        /* <DEDUP_REMOVED lines=18> */
.L_x_13769:
        /* <DEDUP_REMOVED lines=22> */
.L_x_13770:
        /* <DEDUP_REMOVED lines=23> */
.L_x_13771:
        /* <DEDUP_REMOVED lines=11> */
.L_x_13774:
        /* <DEDUP_REMOVED lines=23> */
[----:B------:R-:W2:Y:S01]  /*0a60*/  S2UR UR39, SR_CTAID.X ;  /* 0x00000000002779c3 */ /* 0x000ea20000002500 */
        /* <DEDUP_REMOVED lines=14> */
[----:B--2---:R-:W-:-:S04]  /*0b50*/  USHF.L.U32 UR39, UR39, 0x7, URZ ;  /* 0x0000000727277899 */ /* 0x004fc8000800063f */
[----:B------:R-:W-:Y:S02]  /*0b60*/  @UP1 UIADD3 UR4, UR39, 0x7f, URZ ;  /* 0x0000007f27041890 */ /* 0x000fe4000fffe03f */
[----:B------:R-:W-:Y:S02]  /*0b70*/  UIADD3 UR6, UR39, 0x7f, URZ ;  /* 0x0000007f27067890 */ /* 0x000fe4000fffe03f */
        /* <DEDUP_REMOVED lines=10> */
[----:B------:R-:W-:Y:S02]  /*0c20*/  ULEA.HI.SX32 UR6, UR7, UR6, 0x1c ;  /* 0x0000000607067291 */ /* 0x000fe4000f8fe23f */
[----:B------:R-:W-:Y:S02]  /*0c30*/  ULOP3.LUT UR7, UR8, 0xffff, URZ, 0xc0, !UPT ;  /* 0x0000ffff08077892 */ /* 0x000fe4000f8ec03f */
        /* <DEDUP_REMOVED lines=41> */
.L_x_13776:
[----:B------:R-:W-:Y:S01]  /*0ed0*/  UIMAD UR5, UR7, UR4, URZ ;  /* 0x00000004070572a4 */ /* 0x000fe2000f8e023f */
[----:B-1----:R-:W-:Y:S01]  /*0ee0*/  IMAD.U32 R0, RZ, RZ, UR10 ;  /* 0x0000000aff007e24 */ /* 0x002fe2000f8e00ff */
[----:B------:R-:W-:Y:S01]  /*0ef0*/  PLOP3.LUT P0, PT, PT, PT, PT, 0x80, 0x0 ;  /* 0x000000000000781c */ /* 0x000fe20003f0f070 */
[----:B------:R-:W-:Y:S01]  /*0f00*/  IMAD.U32 R3, RZ, RZ, UR4 ;  /* 0x00000004ff037e24 */ /* 0x000fe2000f8e00ff */
[----:B------:R-:W-:Y:S01]  /*0f10*/  CS2R R150, SRZ ;  /* 0x0000000000967805 */ /* 0x000fe2000001ff00 */
[----:B------:R-:W-:Y:S01]  /*0f20*/  VIADD R152, R18, 0xffffff80 ;  /* 0xffffff8012987836 */ /* 0x000fe20000000000 */
[----:B------:R-:W-:Y:S01]  /*0f30*/  CS2R R148, SRZ ;  /* 0x0000000000947805 */ /* 0x000fe2000001ff00 */
[----:B------:R-:W-:Y:S01]  /*0f40*/  IMAD.U32 R212, RZ, RZ, UR5 ;  /* 0x00000005ffd47e24 */ /* 0x000fe2000f8e00ff */
[----:B------:R-:W-:Y:S02]  /*0f50*/  VIADDMNMX R0, R3, UR5, R0, PT ;  /* 0x0000000503007c46 */ /* 0x000fe4000b800100 */
[----:B0-----:R-:W-:-:S02]  /*0f60*/  CS2R R2, SRZ ;  /* 0x0000000000027805 */ /* 0x001fc4000001ff00 */
        /* <DEDUP_REMOVED lines=20> */
[----:B------:R-:W-:Y:S02]  /*10b0*/  CS2R R110, SRZ ;  /* 0x00000000006e7805 */ /* 0x000fe4000001ff00 */
[----:B------:R-:W-:Y:S02]  /*10c0*/  PLOP3.LUT P1, PT, PT, PT, UP0, 0x80, 0x0 ;  /* 0x000000000000781c */ /* 0x000fe40003f2f008 */
        /* <DEDUP_REMOVED lines=59> */
[----:B------:R-:W-:Y:S02]  /*1480*/  USHF.R.U32.HI UR4, URZ, 0x4, UR5 ;  /* 0x000000043f047899 */ /* 0x000fe40008011605 */
[----:B------:R-:W-:Y:S02]  /*1490*/  UIADD3 UR5, UR5, 0xa000, URZ ;  /* 0x0000a00005057890 */ /* 0x000fe4000fffe03f */
[----:B------:R-:W-:Y:S02]  /*14a0*/  ULOP3.LUT UR4, UR4, 0x3fff, URZ, 0xc0, !UPT ;  /* 0x00003fff04047892 */ /* 0x000fe4000f8ec03f */
[----:B------:R-:W-:Y:S02]  /*14b0*/  USHF.R.U32.HI UR5, URZ, 0x4, UR5 ;  /* 0x000000043f057899 */ /* 0x000fe40008011605 */
[----:B------:R-:W-:Y:S02]  /*14c0*/  ULOP3.LUT UR40, UR4, 0x10000, URZ, 0xfc, !UPT ;  /* 0x0001000004287892 */ /* 0x000fe4000f8efc3f */
[----:B------:R-:W-:-:S03]  /*14d0*/  ULOP3.LUT UR38, UR5, 0x3fff, URZ, 0xc0, !UPT ;  /* 0x00003fff05267892 */ /* 0x000fc6000f8ec03f */
[----:B------:R-:W-:Y:S02]  /*14e0*/  UMOV UR5, 0x40000040 ;  /* 0x4000004000057882 */ /* 0x000fe40000000000 */
[----:B------:R-:W-:Y:S01]  /*14f0*/  UMOV UR4, UR40 ;  /* 0x0000002800047c82 */ /* 0x000fe20008000000 */
[----:B------:R-:W-:Y:S01]  /*1500*/  MOV R23, UR5 ;  /* 0x0000000500177c02 */ /* 0x000fe20008000f00 */
[----:B------:R-:W-:Y:S01]  /*1510*/  IMAD.U32 R22, RZ, RZ, UR4 ;  /* 0x00000004ff167e24 */ /* 0x000fe2000f8e00ff */
        /* <DEDUP_REMOVED lines=17> */
.L_x_13778:
[----:B------:R-:W-:Y:S01]  /*1630*/  SHF.L.U32 R0, RZ, 0x1f, RZ ;  /* 0x0000001fff007819 */ /* 0x000fe200000006ff */
[----:B------:R-:W-:-:S03]  /*1640*/  VIADD R213, R16, 0x8 ;  /* 0x0000000810d57836 */ /* 0x000fc60000000000 */
[----:B------:R-:W0:Y:S02]  /*1650*/  SYNCS.PHASECHK.TRANS64.TRYWAIT P0, [UR61+0x32400], R0 ;  /* 0x03240000ff0075a7 */ /* 0x000e24000800017d */
[----:B0-----:R-:W-:Y:S05]  /*1660*/  @!P0 BRA `(.L_x_13779) ;  /* 0x000000ec00d48947 */ /* 0x001fea0003800000 */
.L_x_13868:
[----:B------:R-:W-:Y:S05]  /*1670*/  WARPSYNC.ALL ;  /* 0x0000000000007948 */ /* 0x000fea0003800000 */
[----:B------:R-:W2:Y:S01]  /*1680*/  LDL R2, [R1] ;  /* 0x0000000001027983 */ /* 0x000ea20000100800 */
[----:B------:R1:W-:Y:S01]  /*1690*/  BAR.SYNC.DEFER_BLOCKING R213, 0x100 ;  /* 0x000400d50000751d */ /* 0x0003e20000010000 */
[----:B--2---:R-:W-:-:S13]  /*16a0*/  R2UR UR4, R2 ;  /* 0x00000000020472ca */ /* 0x004fda00000e0000 */
[----:B------:R-:W-:-:S04]  /*16b0*/  ULOP3.LUT UR4, UR4, 0x1, URZ, 0xfc, !UPT ;  /* 0x0000000104047892 */ /* 0x000fc8000f8efc3f */
[----:B------:R-:W-:-:S06]  /*16c0*/  UISETP.NE.AND UP0, UPT, UR4, 0x3, UPT ;  /* 0x000000030400788c */ /* 0x000fcc000bf05270 */
[----:B------:R-:W-:-:S13]  /*16d0*/  PLOP3.LUT P0, PT, PT, PT, UP0, 0x80, 0x0 ;  /* 0x000000000000781c */ /* 0x000fda0003f0f008 */
[----:B-1----:R-:W-:Y:S05]  /*16e0*/  @!P0 BRA `(.L_x_13780) ;  /* 0x0000000000048947 */ /* 0x002fea0003800000 */
[----:B------:R-:W-:Y:S01]  /*16f0*/  BPT.TRAP 0x1 ;  /* 0x000000040000795c */ /* 0x000fe20000300000 */
.L_x_13780:
[----:B------:R1:W2:Y:S01]  /*1700*/  SYNCS.PHASECHK.TRANS64.TRYWAIT P1, [UR61+0x32430], R0 ;  /* 0x03243000ff0075a7 */ /* 0x0002a2000802017d */
[----:B------:R-:W-:Y:S05]  /*1710*/  @!P0 BRA `(.L_x_13781) ;  /* 0x0000000000048947 */ /* 0x000fea0003800000 */
[----:B------:R-:W-:Y:S01]  /*1720*/  BPT.TRAP 0x1 ;  /* 0x000000040000795c */ /* 0x000fe20000300000 */
.L_x_13781:
[----:B--2---:R-:W-:Y:S05]  /*1730*/  @P1 BRA `(.L_x_13782) ;  /* 0x0000000000081947 */ /* 0x004fea0003800000 */
[----:B------:R-:W2:Y:S02]  /*1740*/  SYNCS.PHASECHK.TRANS64.TRYWAIT P1, [UR61+0x32430], R0 ;  /* 0x03243000ff0075a7 */ /* 0x000ea4000802017d */
[----:B--2---:R-:W-:Y:S05]  /*1750*/  @!P1 BRA `(.L_x_13783) ;  /* 0x000000ec00b09947 */ /* 0x004fea0003800000 */
.L_x_13782:
[----:B------:R-:W-:Y:S01]  /*1760*/  UIADD3 UR4, UR61, 0x1c400, URZ ;  /* 0x0001c4003d047890 */ /* 0x000fe2000fffe03f */
[----:B------:R-:W-:Y:S01]  /*1770*/  WARPGROUP.ARRIVE ;  /* 0x00000000000079c5 */ /* 0x000fe20000000000 */
[----:B------:R-:W-:Y:S01]  /*1780*/  UMOV UR6, UR40 ;  /* 0x0000002800067c82 */ /* 0x000fe20008000000 */
[----:B------:R-:W-:Y:S01]  /*1790*/  UMOV UR7, 0x40000040 ;  /* 0x4000004000077882 */ /* 0x000fe20000000000 */
[----:B------:R-:W-:Y:S01]  /*17a0*/  USHF.R.U32.HI UR4, URZ, 0x4, UR4 ;  /* 0x000000043f047899 */ /* 0x000fe20008011604 */
[----:B------:R-:W-:Y:S01]  /*17b0*/  UMOV UR5, UR7 ;  /* 0x0000000700057c82 */ /* 0x000fe20008000000 */
[----:B------:R-:W-:Y:S02]  /*17c0*/  UMOV UR11, 0x40000040 ;  /* 0x40000040000b7882 */ /* 0x000fe40000000000 */
[----:B------:R-:W-:Y:S01]  /*17d0*/  ULOP3.LUT UR4, UR4, 0x3fff, URZ, 0xc0, !UPT ;  /* 0x00003fff04047892 */ /* 0x000fe2000f8ec03f */
[----:B------:R-:W-:-:S03]  /*17e0*/  IMAD.U32 R15, RZ, RZ, UR11 ;  /* 0x0000000bff0f7e24 */ /* 0x000fc6000f8e00ff */
[----:B------:R-:W-:-:S03]  /*17f0*/  ULOP3.LUT UR8, UR4, 0x10000, URZ, 0xfc, !UPT ;  /* 0x0001000004087892 */ /* 0x000fc6000f8efc3f */
[----:B------:R-:W-:-:S03]  /*1800*/  UMOV UR4, UR6 ;  /* 0x0000000600047c82 */ /* 0x000fc60008000000 */
[----:B------:R-:W-:Y:S01]  /*1810*/  IMAD.U32 R210, RZ, RZ, UR8 ;  /* 0x00000008ffd27e24 */ /* 0x000fe2000f8e00ff */
[----:B------:R-:W-:Y:S02]  /*1820*/  UMOV UR6, UR8 ;  /* 0x0000000800067c82 */ /* 0x000fe40008000000 */
[----:B------:R-:W-:Y:S01]  /*1830*/  HGMMA.64x96x16.F32.BF16 R24, gdesc[UR4], RZ, !UPT, gsb0 ;  /* 0x01600000041879f0 */ /* 0x000fe2000c0018ff */
[----:B------:R-:W-:Y:S02]  /*1840*/  UIADD3 UR4, UR40, 0x2, URZ ;  /* 0x0000000228047890 */ /* 0x000fe4000fffe03f */
[----:B------:R-:W-:Y:S01]  /*1850*/  UIADD3 UR6, UR8, 0x2, URZ ;  /* 0x0000000208067890 */ /* 0x000fe2000fffe03f */
[----:B------:R-:W-:Y:S01]  /*1860*/  UMOV UR5, UR11 ;  /* 0x0000000b00057c82 */ /* 0x000fe20008000000 */
[----:B------:R-:W-:Y:S01]  /*1870*/  UMOV UR7, 0x40000040 ;  /* 0x4000004000077882 */ /* 0x000fe20000000000 */
[----:B------:R-:W-:Y:S02]  /*1880*/  UMOV UR11, 0x40000040 ;  /* 0x40000040000b7882 */ /* 0x000fe40000000000 */
[----:B------:R-:W-:Y:S01]  /*1890*/  UMOV UR10, UR4 ;  /* 0x00000004000a7c82 */ /* 0x000fe20008000000 */
[----:B------:R-:W-:Y:S01]  /*18a0*/  IMAD.U32 R13, RZ, RZ, UR11 ;  /* 0x0000000bff0d7e24 */ /* 0x000fe2000f8e00ff */
[----:B------:R-:W-:Y:S01]  /*18b0*/  UMOV UR4, UR10 ;  /* 0x0000000a00047c82 */ /* 0x000fe20008000000 */
[----:B------:R-:W-:Y:S01]  /*18c0*/  IMAD.U32 R14, RZ, RZ, UR10 ;  /* 0x0000000aff0e7e24 */ /* 0x000fe2000f8e00ff */
[----:B------:R-:W-:-:S02]  /*18d0*/  WARPGROUP.DEPBAR.LE gsb0, 0x0 ;  /* 0x00008000000079c5 */ /* 0x000fc40000010000 */
        /* <DEDUP_REMOVED lines=8> */
[----:B------:R-:W-:Y:S01]  /*1960*/  MOV R12, UR10 ;  /* 0x0000000a000c7c02 */ /* 0x000fe20008000f00 */
        /* <DEDUP_REMOVED lines=15> */
.L_x_13869:
[----:B------:R-:W-:Y:S05]  /*1a60*/  @!P0 BRA `(.L_x_13785) ;  /* 0x0000000000048947 */ /* 0x000fea0003800000 */
[----:B------:R-:W-:Y:S01]  /*1a70*/  BPT.TRAP 0x1 ;  /* 0x000000040000795c */ /* 0x000fe20000300000 */
.L_x_13785:
[----:B------:R2:W3:Y:S01]  /*1a80*/  SYNCS.PHASECHK.TRANS64.TRYWAIT P1, [UR61+0x32450], R0 ;  /* 0x03245000ff0075a7 */ /* 0x0004e2000802017d */
[----:B------:R-:W-:Y:S05]  /*1a90*/  @!P0 BRA `(.L_x_13786) ;  /* 0x0000000000048947 */ /* 0x000fea0003800000 */
[----:B------:R-:W-:Y:S01]  /*1aa0*/  BPT.TRAP 0x1 ;  /* 0x000000040000795c */ /* 0x000fe20000300000 */
.L_x_13786:
[----:B---3--:R-:W-:Y:S05]  /*1ab0*/  @P1 BRA `(.L_x_13787) ;  /* 0x0000000000081947 */ /* 0x008fea0003800000 */
[----:B------:R-:W3:Y:S02]  /*1ac0*/  SYNCS.PHASECHK.TRANS64.TRYWAIT P1, [UR61+0x32450], R0 ;  /* 0x03245000ff0075a7 */ /* 0x000ee4000802017d */
[----:B---3--:R-:W-:Y:S05]  /*1ad0*/  @!P1 BRA `(.L_x_13788) ;  /* 0x000000ec00009947 */ /* 0x008fea0003800000 */
.L_x_13787:
[----:B------:R-:W-:Y:S01]  /*1ae0*/  UIADD3 UR4, UR61, 0x400, URZ ;  /* 0x000004003d047890 */ /* 0x000fe2000fffe03f */
[----:B------:R-:W-:Y:S01]  /*1af0*/  WARPGROUP.ARRIVE ;  /* 0x00000000000079c5 */ /* 0x000fe20000000000 */
[----:B------:R-:W-:-:S05]  /*1b00*/  ULOP3.LUT UR10, UR38, 0x10000, URZ, 0xfc, !UPT ;  /* 0x00010000260a7892 */ /* 0x000fca000f8efc3f */
[----:B------:R-:W3:Y:S01]  /*1b10*/  S2R R4, SR_TID.X ;  /* 0x0000000000047919 */ /* 0x000ee20000002100 */
[----:B------:R-:W-:Y:S01]  /*1b20*/  USHF.R.U32.HI UR4, URZ, 0x4, UR4 ;  /* 0x000000043f047899 */ /* 0x000fe20008011604 */
[----:B------:R-:W-:Y:S01]  /*1b30*/  UMOV UR7, 0x40000040 ;  /* 0x4000004000077882 */ /* 0x000fe20000000000 */
[----:B------:R-:W-:Y:S02]  /*1b40*/  UMOV UR9, 0x40000040 ;  /* 0x4000004000097882 */ /* 0x000fe40000000000 */
[----:B------:R-:W-:Y:S01]  /*1b50*/  ULOP3.LUT UR60, UR4, 0x3fff, URZ, 0xc0, !UPT ;  /* 0x00003fff043c7892 */ /* 0x000fe2000f8ec03f */
[----:B------:R-:W-:Y:S01]  /*1b60*/  IMAD.U32 R9, RZ, RZ, UR7 ;  /* 0x00000007ff097e24 */ /* 0x000fe2000f8e00ff */
[----:B------:R-:W-:Y:S01]  /*1b70*/  UMOV UR6, UR10 ;  /* 0x0000000a00067c82 */ /* 0x000fe20008000000 */
[----:B------:R-:W-:Y:S01]  /*1b80*/  UMOV UR5, UR7 ;  /* 0x0000000700057c82 */ /* 0x000fe20008000000 */
[----:B------:R-:W-:Y:S01]  /*1b90*/  ULOP3.LUT UR38, UR60, 0x10000, URZ, 0xfc, !UPT ;  /* 0x000100003c267892 */ /* 0x000fe2000f8efc3f */
[----:B------:R-:W-:Y:S01]  /*1ba0*/  IMAD.U32 R8, RZ, RZ, UR6 ;  /* 0x00000006ff087e24 */ /* 0x000fe2000f8e00ff */
[----:B------:R-:W-:Y:S01]  /*1bb0*/  UMOV UR4, UR6 ;  /* 0x0000000600047c82 */ /* 0x000fe20008000000 */
[----:B------:R-:W-:Y:S01]  /*1bc0*/  IMAD.U32 R7, RZ, RZ, UR9 ;  /* 0x00000009ff077e24 */ /* 0x000fe2000f8e00ff */
[----:B------:R-:W-:Y:S01]  /*1bd0*/  UIADD3 UR12, UR10, 0x402, URZ ;  /* 0x000004020a0c7890 */ /* 0x000fe2000fffe03f */
[----:B------:R-:W-:-:S02]  /*1be0*/  UMOV UR13, 0x40000040 ;  /* 0x40000040000d7882 */ /* 0x000fc40000000000 */
[----:B------:R-:W-:Y:S01]  /*1bf0*/  UMOV UR6, UR38 ;  /* 0x0000002600067c82 */ /* 0x000fe20008000000 */
[----:B------:R-:W-:Y:S01]  /*1c00*/  UIADD3 UR16, UR10, 0x404, URZ ;  /* 0x000004040a107890 */ /* 0x000fe2000fffe03f */
[----:B------:R-:W-:Y:S01]  /*1c10*/  HGMMA.64x96x16.F32.BF16 R24, gdesc[UR4], R24, gsb0 ;  /* 0x01600000041879f0 */ /* 0x000fe20008001818 */
[----:B------:R-:W-:Y:S02]  /*1c20*/  UIADD3 UR4, UR10, 0x2, URZ ;  /* 0x000000020a047890 */ /* 0x000fe4000fffe03f */
[----:B------:R-:W-:Y:S01]  /*1c30*/  UIADD3 UR6, UR38, 0x2, URZ ;  /* 0x0000000226067890 */ /* 0x000fe2000fffe03f */
[----:B------:R-:W-:Y:S01]  /*1c40*/  UMOV UR5, UR9 ;  /* 0x0000000900057c82 */ /* 0x000fe20008000000 */
[----:B------:R-:W-:Y:S01]  /*1c50*/  UMOV UR7, 0x40000040 ;  /* 0x4000004000077882 */ /* 0x000fe20000000000 */
[----:B------:R-:W-:Y:S02]  /*1c60*/  UMOV UR9, 0x40000040 ;  /* 0x4000004000097882 */ /* 0x000fe40000000000 */
[----:B------:R-:W-:Y:S01]  /*1c70*/  UMOV UR8, UR4 ;  /* 0x0000000400087c82 */ /* 0x000fe20008000000 */
[----:B0-----:R-:W-:Y:S01]  /*1c80*/  IMAD.U32 R3, RZ, RZ, UR9 ;  /* 0x00000009ff037e24 */ /* 0x001fe2000f8e00ff */
[----:B------:R-:W-:Y:S01]  /*1c90*/  UMOV UR4, UR8 ;  /* 0x0000000800047c82 */ /* 0x000fe20008000000 */
[----:B------:R-:W-:Y:S01]  /*1ca0*/  MOV R6, UR8 ;  /* 0x0000000800067c02 */ /* 0x000fe20008000f00 */
[----:B------:R-:W-:Y:S01]  /*1cb0*/  UMOV UR17, 0x40000040 ;  /* 0x4000004000117882 */ /* 0x000fe20000000000 */
[----:B------:R-:W-:Y:S01]  /*1cc0*/  UIADD3 UR20, UR10, 0x406, URZ ;  /* 0x000004060a147890 */ /* 0x000fe2000fffe03f */
[----:B---3--:R-:W-:Y:S01]  /*1cd0*/  SHF.R.U32.HI R4, RZ, 0x7, R4 ;  /* 0x00000007ff047819 */ /* 0x008fe20000011604 */
[----:B------:R-:W-:Y:S01]  /*1ce0*/  UMOV UR21, 0x40000040 ;  /* 0x4000004000157882 */ /* 0x000fe20000000000 */
[----:B------:R-:W-:Y:S01]  /*1cf0*/  UIADD3 UR24, UR10, 0x800, URZ ;  /* 0x000008000a187890 */ /* 0x000fe2000fffe03f */
[----:B------:R-:W-:Y:S01]  /*1d00*/  UMOV UR25, 0x40000040 ;  /* 0x4000004000197882 */ /* 0x000fe20000000000 */
[----:B------:R-:W-:Y:S01]  /*1d10*/  UIADD3 UR28, UR10, 0x802, URZ ;  /* 0x000008020a1c7890 */ /* 0x000fe2000fffe03f */
[----:B------:R-:W-:Y:S01]  /*1d20*/  IADD3 R20, -R4, 0xb, RZ ;  /* 0x0000000b04147810 */ /* 0x000fe20007ffe1ff */
        /* <DEDUP_REMOVED lines=11> */
[----:B------:R-:W-:-:S02]  /*1de0*/  UMOV UR15, 0x40000040 ;  /* 0x40000040000f7882 */ /* 0x000fc40000000000 */
[----:B------:R-:W-:Y:S01]  /*1df0*/  IMAD.U32 R17, RZ, RZ, UR15 ;  /* 0x0000000fff117e24 */ /* 0x000fe2000f8e00ff */
[----:B------:R-:W-:Y:S02]  /*1e00*/  WARPGROUP.DEPBAR.LE gsb0, 0x0 ;  /* 0x00008000000079c5 */ /* 0x000fe40000010000 */
[----:B------:R-:W-:-:S06]  /*1e10*/  WARPGROUP.ARRIVE ;  /* 0x00000000000079c5 */ /* 0x000fcc0000000000 */
[----:B------:R-:W-:Y:S01]  /*1e20*/  HGMMA.64x96x16.F32.BF16 R24, gdesc[UR4], R24, gsb0 ;  /* 0x01600000041879f0 */ /* 0x000fe20008001818 */
        /* <DEDUP_REMOVED lines=15> */
[----:B------:R-:W-:Y:S01]  /*1f20*/  UMOV UR7, 0x40000040 ;  /* 0x4000004000077882 */ /* 0x000fe20000000000 */
[----:B------:R-:W-:Y:S02]  /*1f30*/  UMOV UR9, 0x40000040 ;  /* 0x4000004000097882 */ /* 0x000fe40000000000 */
[----:B------:R-:W-:Y:S02]  /*1f40*/  UMOV UR8, UR4 ;  /* 0x0000000400087c82 */ /* 0x000fe40008000000 */
[----:B------:R-:W-:Y:S01]  /*1f50*/  UMOV UR4, UR8 ;  /* 0x0000000800047c82 */ /* 0x000fe20008000000 */
[----:B------:R-:W-:Y:S01]  /*1f60*/  IMAD.U32 R18, RZ, RZ, UR8 ;  /* 0x00000008ff127e24 */ /* 0x000fe2000f8e00ff */
[----:B------:R-:W-:Y:S01]  /*1f70*/  UIADD3 UR8, UR10, 0x400, URZ ;  /* 0x000004000a087890 */ /* 0x000fe2000fffe03f */
        /* <DEDUP_REMOVED lines=89> */
[----:B------:R-:W-:Y:S03]  /*2510*/  HGMMA.64x96x16.F32.BF16 R24, gdesc[UR4], R24, gsb0 ;  /* 0x01600000041879f0 */ /* 0x000fe60008001818 */
[----:B------:R-:W-:Y:S02]  /*2520*/  WARPGROUP.DEPBAR.LE gsb0, 0x0 ;  /* 0x00008000000079c5 */ /* 0x000fe40000010000 */
[----:B------:R0:W-:Y:S06]  /*2530*/  BAR.ARV R20, 0x100 ;  /* 0x000400140000751d */ /* 0x0001ec0000002000 */
[----:B------:R-:W-:Y:S05]  /*2540*/  @!P0 BRA `(.L_x_13789) ;  /* 0x0000000000048947 */ /* 0x000fea0003800000 */
[----:B------:R-:W-:Y:S01]  /*2550*/  BPT.TRAP 0x1 ;  /* 0x000000040000795c */ /* 0x000fe20000300000 */
.L_x_13789:
[----:B------:R-:W-:Y:S01]  /*2560*/  LOP3.LUT R5, R72, 0xffffff80, RZ, 0xc0, !PT ;  /* 0xffffff8048057812 */ /* 0x000fe200078ec0ff */
[----:B------:R-:W-:Y:S01]  /*2570*/  UISETP.NE.AND UP0, UPT, UR56, URZ, UPT ;  /* 0x0000003f3800728c */ /* 0x000fe2000bf05270 */
[----:B------:R-:W-:Y:S01]  /*2580*/  LEA.HI R73, R73, R152, RZ, 0x2 ;  /* 0x0000009849497211 */ /* 0x000fe200078f10ff */
[----:B------:R-:W-:Y:S01]  /*2590*/  ULDC UR11, c[0x0][0x288] ;  /* 0x0000a200000b7ab9 */ /* 0x000fe20000000800 */
[----:B------:R-:W-:Y:S01]  /*25a0*/  LEA.HI R72, R74, R74, RZ, 0x1 ;  /* 0x0000004a4a487211 */ /* 0x000fe200078f08ff */
[C---:B------:R-:W-:Y:S01]  /*25b0*/  IMAD.IADD R5, R152.reuse, 0x1, -R5 ;  /* 0x0000000198057824 */ /* 0x040fe200078e0a05 */
[----:B------:R-:W-:Y:S01]  /*25c0*/  LOP3.LUT R75, R73, 0xfffffffc, RZ, 0xc0, !PT ;  /* 0xfffffffc494b7812 */ /* 0x000fe200078ec0ff */
[----:B------:R-:W3:Y:S01]  /*25d0*/  S2UR UR5, SR_CgaCtaId ;  /* 0x00000000000579c3 */ /* 0x000ee20000008800 */
[----:B------:R-:W-:Y:S01]  /*25e0*/  PLOP3.LUT P1, PT, PT, PT, UP0, 0x80, 0x0 ;  /* 0x000000000000781c */ /* 0x000fe20003f2f008 */
[----:B------:R-:W-:Y:S01]  /*25f0*/  ULDC UR10, c[0x0][0xa80] ;  /* 0x0002a000000a7ab9 */ /* 0x000fe20000000800 */
[----:B-12---:R-:W-:Y:S01]  /*2600*/  SHF.R.S32.HI R0, RZ, 0x1f, R5 ;  /* 0x0000001fff007819 */ /* 0x006fe20000011405 */
[----:B------:R-:W-:Y:S01]  /*2610*/  IMAD.IADD R152, R152, 0x1, -R75 ;  /* 0x0000000198987824 */ /* 0x000fe200078e0a4b */
[----:B------:R-:W-:Y:S01]  /*2620*/  LOP3.LUT R75, R72, 0x3fffffe, RZ, 0xc0, !PT ;  /* 0x03fffffe484b7812 */ /* 0x000fe200078ec0ff */
[----:B------:R-:W-:Y:S01]  /*2630*/  @UP0 ULDC UR4, c[0x0][0x44c] ;  /* 0x0001130000040ab9 */ /* 0x000fe20000000800 */
[CC--:B------:R-:W-:Y:S01]  /*2640*/  LEA.HI R4, R0.reuse, R5.reuse, RZ, 0x2 ;  /* 0x0000000500047211 */ /* 0x0c0fe200078f10ff */
[----:B------:R-:W-:Y:S01]  /*2650*/  ULOP3.LUT UR60, UR60, 0x3000000, URZ, 0xfc, !UPT ;  /* 0x030000003c3c7892 */ /* 0x000fe2000f8efc3f */
[----:B------:R-:W-:Y:S01]  /*2660*/  LEA.HI R21, R0, R5, RZ, 0x5 ;  /* 0x0000000500157211 */ /* 0x000fe200078f28ff */
[----:B------:R-:W-:Y:S01]  /*2670*/  IMAD.IADD R75, R74, 0x1, -R75 ;  /* 0x000000014a4b7824 */ /* 0x000fe200078e0a4b */
[--C-:B------:R-:W-:Y:S01]  /*2680*/  SHF.R.S32.HI R0, RZ, 0x2, R4.reuse ;  /* 0x00000002ff007819 */ /* 0x100fe20000011404 */
[----:B------:R-:W-:Y:S01]  /*2690*/  UMOV UR7, 0x40000040 ;  /* 0x4000004000077882 */ /* 0x000fe20000000000 */
[----:B------:R-:W-:-:S02]  /*26a0*/  SHF.R.S32.HI R73, RZ, 0x1f, R4 ;  /* 0x0000001fff497819 */ /* 0x000fc40000011404 */
[----:B------:R-:W-:Y:S01]  /*26b0*/  SHF.R.S32.HI R21, RZ, 0x5, R21 ;  /* 0x00000005ff157819 */ /* 0x000fe20000011415 */
[----:B------:R-:W-:Y:S01]  /*26c0*/  UMOV UR6, UR60 ;  /* 0x0000003c00067c82 */ /* 0x000fe20008000000 */
[----:B------:R-:W-:Y:S02]  /*26d0*/  LEA.HI R73, R73, R0, RZ, 0x3 ;  /* 0x0000000049497211 */ /* 0x000fe400078f18ff */
[----:B------:R-:W-:Y:S02]  /*26e0*/  LEA.HI R72, R152, R152, RZ, 0x1 ;  /* 0x0000009898487211 */ /* 0x000fe400078f08ff */
[----:B------:R-:W-:Y:S02]  /*26f0*/  LEA R76, R21, UR39, 0x4 ;  /* 0x00000027154c7c11 */ /* 0x000fe4000f8e20ff */
[----:B------:R-:W-:Y:S02]  /*2700*/  LOP3.LUT R73, R73, 0xfffffff8, RZ, 0xc0, !PT ;  /* 0xfffffff849497812 */ /* 0x000fe400078ec0ff */
[----:B------:R-:W-:-:S02]  /*2710*/  LOP3.LUT R21, R72, 0x1ffffffe, RZ, 0xc0, !PT ;  /* 0x1ffffffe48157812 */ /* 0x000fc400078ec0ff */
[----:B------:R-:W-:Y:S02]  /*2720*/  IADD3 R76, R76, R0, -R73 ;  /* 0x000000004c4c7210 */ /* 0x000fe40007ffe849 */
[----:B------:R-:W-:Y:S01]  /*2730*/  PLOP3.LUT P2, PT, PT, PT, UP0, 0x80, 0x0 ;  /* 0x000000000000781c */ /* 0x000fe20003f4f008 */
[----:B------:R-:W-:Y:S01]  /*2740*/  IMAD.IADD R21, R152, 0x1, -R21 ;  /* 0x0000000198157824 */ /* 0x000fe200078e0a15 */
[----:B------:R-:W-:Y:S02]  /*2750*/  LEA R76, R75, R76, 0x6 ;  /* 0x0000004c4b4c7211 */ /* 0x000fe400078e30ff */
[----:B------:R-:W-:-:S03]  /*2760*/  LOP3.LUT R4, R4, 0x7ffffffc, RZ, 0xc0, !PT ;  /* 0x7ffffffc04047812 */ /* 0x000fc600078ec0ff */
[----:B------:R-:W-:Y:S02]  /*2770*/  IMAD R21, R21, 0x8, R76 ;  /* 0x0000000815157824 */ /* 0x000fe400078e024c */
[----:B------:R-:W-:Y:S02]  /*2780*/  IMAD.IADD R211, R5, 0x1, -R4 ;  /* 0x0000000105d37824 */ /* 0x000fe400078e0a04 */
[----:B------:R-:W-:Y:S01]  /*2790*/  @P1 IMAD.HI.U32 R72, R21, UR4, RZ ;  /* 0x0000000415481c27 */ /* 0x000fe2000f8e00ff */
[----:B------:R-:W-:-:S03]  /*27a0*/  @UP0 ULDC UR4, c[0x0][0x450] ;  /* 0x0001140000040ab9 */ /* 0x000fc60000000800 */
[----:B------:R-:W-:Y:S01]  /*27b0*/  IMAD.MOV.U32 R0, RZ, RZ, R21 ;  /* 0x000000ffff007224 */ /* 0x000fe200078e0015 */
[----:B------:R-:W-:Y:S01]  /*27c0*/  @P2 SHF.R.U32.HI R0, RZ, UR4, R72 ;  /* 0x00000004ff002c19 */ /* 0x000fe20008011648 */
[----:B------:R-:W-:Y:S01]  /*27d0*/  UIMAD UR4, UR43, -0x60, UR42 ;  /* 0xffffffa02b0478a4 */ /* 0x000fe2000f8e022a */
[----:B------:R-:W-:-:S03]  /*27e0*/  IMAD.U32 R5, RZ, RZ, UR11 ;  /* 0x0000000bff057e24 */ /* 0x000fc6000f8e00ff */
[----:B------:R-:W1:Y:S01]  /*27f0*/  SHFL.IDX PT, R72, R0, RZ, 0x1c1f ;  /* 0x001c1fff00487589 */ /* 0x000e6200000e0000 */
[----:B------:R-:W-:-:S03]  /*2800*/  UIADD3 UR4, UR4, 0x60, URZ ;  /* 0x0000006004047890 */ /* 0x000fc6000fffe03f */
[----:B------:R-:W2:Y:S03]  /*2810*/  SHFL.IDX PT, R73, R0, 0x1, 0x1c1f ;  /* 0x003c1f0000497f89 */ /* 0x000ea600000e0000 */
[----:B------:R-:W-:Y:S01]  /*2820*/  IMAD.U32 R4, RZ, RZ, UR4 ;  /* 0x00000004ff047e24 */ /* 0x000fe2000f8e00ff */
[----:B------:R-:W-:-:S03]  /*2830*/  UIADD3 UR4, UR61, 0x32440, URZ ;  /* 0x000324403d047890 */ /* 0x000fc6000fffe03f */
[----:B------:R-:W-:Y:S01]  /*2840*/  IMAD R4, R211, -0x2, R4 ;  /* 0xfffffffed3047824 */ /* 0x000fe200078e0204 */
[----:B---3--:R-:W-:-:S04]  /*2850*/  UPRMT UR4, UR5, 0x654, UR4 ;  /* 0x0000065405047896 */ /* 0x008fc80008000004 */
[----:B------:R-:W-:-:S05]  /*2860*/  IADD3 R5, R4, 0x1, -R5 ;  /* 0x0000000104057810 */ /* 0x000fca0007ffe805 */
[----:B------:R-:W-:Y:S01]  /*2870*/  SYNCS.ARRIVE.TRANS64.RED.A1T0 RZ, [UR4], RZ ;  /* 0x000000ffffff79a7 */ /* 0x000fe20008100404 */
[-CC-:B-1----:R-:W-:Y:S01]  /*2880*/  VIADDMNMX R72, R72, R5.reuse, R4.reuse, PT ;  /* 0x0000000548487246 */ /* 0x182fe20003800104 */
[----:B------:R1:W-:Y:S03]  /*2890*/  BAR.SYNC.DEFER_BLOCKING R213, 0x100 ;  /* 0x000400d50000751d */ /* 0x0003e60000010000 */
[C---:B------:R-:W-:Y:S02]  /*28a0*/  ISETP.GT.AND P1, PT, R72.reuse, RZ, PT ;  /* 0x000000ff4800720c */ /* 0x040fe40003f24270 */
[C---:B------:R-:W-:Y:S02]  /*28b0*/  ISETP.GT.AND P6, PT, R72.reuse, 0x1, PT ;  /* 0x000000014800780c */ /* 0x040fe40003fc4270 */
[----:B--2---:R-:W-:Y:S02]  /*28c0*/  VIADDMNMX R74, R73, R5, R4, PT ;  /* 0x00000005494a7246 */ /* 0x004fe40003800104 */
[----:B------:R-:W-:-:S02]  /*28d0*/  ISETP.GT.AND P5, PT, R72, 0x8, PT ;  /* 0x000000084800780c */ /* 0x000fc40003fa4270 */
[----:B------:R-:W-:Y:S02]  /*28e0*/  FSEL R73, R24, -INF , P1 ;  /* 0xff80000018497808 */ /* 0x000fe40000800000 */
[----:B------:R-:W-:Y:S02]  /*28f0*/  FSEL R25, R25, -INF , P6 ;  /* 0xff80000019197808 */ /* 0x000fe40003000000 */
[C---:B------:R-:W-:Y:S02]  /*2900*/  ISETP.GT.AND P1, PT, R72.reuse, 0x18, PT ;  /* 0x000000184800780c */ /* 0x040fe40003f24270 */
[C---:B------:R-:W-:Y:S02]  /*2910*/  ISETP.GT.AND P6, PT, R72.reuse, 0x19, PT ;  /* 0x000000194800780c */ /* 0x040fe40003fc4270 */
[----:B------:R-:W-:Y:S02]  /*2920*/  ISETP.GT.AND P3, PT, R72, 0x9, PT ;  /* 0x000000094800780c */ /* 0x000fe40003f64270 */
[----:B------:R-:W-:-:S02]  /*2930*/  FSEL R75, R28, -INF , P5 ;  /* 0xff8000001c4b7808 */ /* 0x000fc40002800000 */
[----:B------:R-:W-:Y:S02]  /*2940*/  ISETP.GT.AND P5, PT, R72, 0x20, PT ;  /* 0x000000204800780c */ /* 0x000fe40003fa4270 */
[----:B------:R-:W-:Y:S02]  /*2950*/  FSEL R164, R36, -INF , P1 ;  /* 0xff80000024a47808 */ /* 0x000fe40000800000 */
[----:B------:R-:W-:Y:S02]  /*2960*/  FSEL R168, R37, -INF , P6 ;  /* 0xff80000025a87808 */ /* 0x000fe40003000000 */
[C---:B------:R-:W-:Y:S02]  /*2970*/  ISETP.GT.AND P1, PT, R72.reuse, 0x30, PT ;  /* 0x000000304800780c */ /* 0x040fe40003f24270 */
[----:B------:R-:W-:Y:S02]  /*2980*/  ISETP.GT.AND P6, PT, R72, 0x31, PT ;  /* 0x000000314800780c */ /* 0x000fe40003fc4270 */
[----:B------:R-:W-:-:S02]  /*2990*/  FMNMX.FTZ R0, R73, R25, !PT ;  /* 0x0000001949007209 */ /* 0x000fc40007810000 */
[----:B------:R-:W-:Y:S02]  /*29a0*/  FSEL R29, R29, -INF , P3 ;  /* 0xff8000001d1d7808 */ /* 0x000fe40001800000 */
[----:B------:R-:W-:Y:S02]  /*29b0*/  ISETP.GT.AND P3, PT, R72, 0x21, PT ;  /* 0x000000214800780c */ /* 0x000fe40003f64270 */
[----:B------:R-:W-:Y:S02]  /*29c0*/  FSEL R5, R40, -INF , P5 ;  /* 0xff80000028057808 */ /* 0x000fe40002800000 */
[C---:B------:R-:W-:Y:S02]  /*29d0*/  ISETP.GT.AND P2, PT, R72.reuse, 0x11, PT ;  /* 0x000000114800780c */ /* 0x040fe40003f44270 */
[----:B------:R-:W-:Y:S02]  /*29e0*/  ISETP.GT.AND P5, PT, R72, 0x38, PT ;  /* 0x000000384800780c */ /* 0x000fe40003fa4270 */
[----:B------:R-:W-:-:S02]  /*29f0*/  FSEL R157, R48, -INF , P1 ;  /* 0xff800000309d7808 */ /* 0x000fc40000800000 */
[----:B------:R-:W-:Y:S02]  /*2a00*/  FSEL R161, R49, -INF , P6 ;  /* 0xff80000031a17808 */ /* 0x000fe40003000000 */
[C---:B------:R-:W-:Y:S02]  /*2a10*/  ISETP.GT.AND P4, PT, R72.reuse, 0x10, PT ;  /* 0x000000104800780c */ /* 0x040fe40003f84270 */
[C---:B------:R-:W-:Y:S02]  /*2a20*/  ISETP.GT.AND P1, PT, R72.reuse, 0x48, PT ;  /* 0x000000484800780c */ /* 0x040fe40003f24270 */
[----:B------:R-:W-:Y:S02]  /*2a30*/  ISETP.GT.AND P6, PT, R72, 0x49, PT ;  /* 0x000000494800780c */ /* 0x000fe40003fc4270 */
[----:B------:R-:W-:Y:S02]  /*2a40*/  FMNMX.FTZ R24, R75, R0, !PT ;  /* 0x000000004b187209 */ /* 0x000fe40007810000 */
[----:B------:R-:W-:-:S02]  /*2a50*/  FSEL R160, R41, -INF , P3 ;  /* 0xff80000029a07808 */ /* 0x000fc40001800000 */
[----:B------:R-:W-:Y:S02]  /*2a60*/  FSEL R159, R33, -INF , P2 ;  /* 0xff800000219f7808 */ /* 0x000fe40001000000 */
[----:B------:R-:W-:Y:S02]  /*2a70*/  ISETP.GT.AND P3, PT, R72, 0x39, PT ;  /* 0x000000394800780c */ /* 0x000fe40003f64270 */
[----:B------:R-:W-:Y:S02]  /*2a80*/  FSEL R166, R52, -INF , P5 ;  /* 0xff80000034a67808 */ /* 0x000fe40002800000 */
[----:B------:R-:W-:Y:S02]  /*2a90*/  FSEL R4, R32, -INF , P4 ;  /* 0xff80000020047808 */ /* 0x000fe40002000000 */
[----:B------:R-:W-:Y:S02]  /*2aa0*/  ISETP.GT.AND P5, PT, R72, 0x50, PT ;  /* 0x000000504800780c */ /* 0x000fe40003fa4270 */
[----:B------:R-:W-:-:S02]  /*2ab0*/  FSEL R167, R60, -INF , P1 ;  /* 0xff8000003ca77808 */ /* 0x000fc40000800000 */
[----:B------:R-:W-:Y:S02]  /*2ac0*/  FSEL R171, R61, -INF , P6 ;  /* 0xff8000003dab7808 */ /* 0x000fe40003000000 */
[----:B------:R-:W-:Y:S02]  /*2ad0*/  FMNMX.FTZ R33, R29, R24, !PT ;  /* 0x000000181d217209 */ /* 0x000fe40007810000 */
[C---:B------:R-:W-:Y:S02]  /*2ae0*/  ISETP.GT.AND P1, PT, R74.reuse, RZ, PT ;  /* 0x000000ff4a00720c */ /* 0x040fe40003f24270 */
[----:B------:R-:W-:Y:S02]  /*2af0*/  ISETP.GT.AND P6, PT, R74, 0x1, PT ;  /* 0x000000014a00780c */ /* 0x000fe40003fc4270 */
[----:B------:R-:W-:Y:S02]  /*2b00*/  FSEL R170, R53, -INF , P3 ;  /* 0xff80000035aa7808 */ /* 0x000fe40001800000 */
[----:B------:R-:W-:-:S02]  /*2b10*/  ISETP.GT.AND P3, PT, R72, 0x51, PT ;  /* 0x000000514800780c */ /* 0x000fc40003f64270 */
[----:B------:R-:W-:Y:S02]  /*2b20*/  FSEL R0, R64, -INF , P5 ;  /* 0xff80000040007808 */ /* 0x000fe40002800000 */
[----:B------:R-:W-:Y:S02]  /*2b30*/  FMNMX.FTZ R24, R4, R33, !PT ;  /* 0x0000002104187209 */ /* 0x000fe40007810000 */
[----:B------:R-:W-:Y:S02]  /*2b40*/  ISETP.GT.AND P5, PT, R74, 0x8, PT ;  /* 0x000000084a00780c */ /* 0x000fe40003fa4270 */
[----:B------:R-:W-:Y:S02]  /*2b50*/  FSEL R33, R26, -INF , P1 ;  /* 0xff8000001a217808 */ /* 0x000fe40000800000 */
[----:B------:R-:W-:Y:S02]  /*2b60*/  FSEL R27, R27, -INF , P6 ;  /* 0xff8000001b1b7808 */ /* 0x000fe40003000000 */
[----:B------:R-:W-:-:S02]  /*2b70*/  FSEL R163, R65, -INF , P3 ;  /* 0xff80000041a37808 */ /* 0x000fc40001800000 */
[----:B------:R-:W-:Y:S02]  /*2b80*/  FMNMX.FTZ R41, R159, R24, !PT ;  /* 0x000000189f297209 */ /* 0x000fe40007810000 */
[----:B------:R-:W-:Y:S02]  /*2b90*/  ISETP.GT.AND P3, PT, R74, 0x9, PT ;  /* 0x000000094a00780c */ /* 0x000fe40003f64270 */
[----:B------:R-:W-:Y:S02]  /*2ba0*/  FSEL R37, R30, -INF , P5 ;  /* 0xff8000001e257808 */ /* 0x000fe40002800000 */
[----:B------:R-:W-:Y:S02]  /*2bb0*/  FMNMX.FTZ R24, R33, R27, !PT ;  /* 0x0000001b21187209 */ /* 0x000fe40007810000 */
[----:B------:R-:W-:Y:S02]  /*2bc0*/  FMNMX.FTZ R41, R164, R41, !PT ;  /* 0x00000029a4297209 */ /* 0x000fe40007810000 */
[----:B------:R-:W-:-:S02]  /*2bd0*/  ISETP.GT.AND P1, PT, R74, 0x10, PT ;  /* 0x000000104a00780c */ /* 0x000fc40003f24270 */
[----:B------:R-:W-:Y:S02]  /*2be0*/  FSEL R31, R31, -INF , P3 ;  /* 0xff8000001f1f7808 */ /* 0x000fe40001800000 */
[----:B------:R-:W-:Y:S02]  /*2bf0*/  FMNMX.FTZ R24, R37, R24, !PT ;  /* 0x0000001825187209 */ /* 0x000fe40007810000 */
        /* <DEDUP_REMOVED lines=11> */
[----:B------:R-:W-:Y:S02]  /*2cb0*/  ISETP.GT.AND P1, PT, R74, 0x20, PT ;  /* 0x000000204a00780c */ /* 0x000fe40003f24270 */
[----:B------:R-:W-:Y:S02]  /*2cc0*/  FSEL R194, R39, -INF , P3 ;  /* 0xff80000027c27808 */ /* 0x000fe40001800000 */
[----:B------:R-:W-:Y:S02]  /*2cd0*/  FMNMX.FTZ R35, R188, R35, !PT ;  /* 0x00000023bc237209 */ /* 0x000fe40007810000 */
[----:B------:R-:W-:Y:S02]  /*2ce0*/  FSEL R169, R45, -INF , P2 ;  /* 0xff8000002da97808 */ /* 0x000fe40001000000 */
[----:B------:R-:W-:-:S02]  /*2cf0*/  ISETP.GT.AND P4, PT, R72, 0x28, PT ;  /* 0x000000284800780c */ /* 0x000fc40003f84270 */
[----:B------:R-:W-:Y:S02]  /*2d00*/  FMNMX.FTZ R45, R5, R26, !PT ;  /* 0x0000001a052d7209 */ /* 0x000fe40007810000 */
[----:B------:R-:W-:Y:S02]  /*2d10*/  ISETP.GT.AND P6, PT, R74, 0x21, PT ;  /* 0x000000214a00780c */ /* 0x000fe40003fc4270 */
[----:B------:R-:W-:Y:S02]  /*2d20*/  FSEL R175, R42, -INF , P1 ;  /* 0xff8000002aaf7808 */ /* 0x000fe40000800000 */
[----:B------:R-:W-:Y:S02]  /*2d30*/  FMNMX.FTZ R24, R194, R35, !PT ;  /* 0x00000023c2187209 */ /* 0x000fe40007810000 */
[----:B------:R-:W-:Y:S02]  /*2d40*/  FSEL R165, R44, -INF , P4 ;  /* 0xff8000002ca57808 */ /* 0x000fe40002000000 */
[----:B------:R-:W-:-:S02]  /*2d50*/  FMNMX.FTZ R26, R160, R45, !PT ;  /* 0x0000002da01a7209 */ /* 0x000fc40007810000 */
[C---:B------:R-:W-:Y:S02]  /*2d60*/  ISETP.GT.AND P5, PT, R74.reuse, 0x28, PT ;  /* 0x000000284a00780c */ /* 0x040fe40003fa4270 */
[----:B------:R-:W-:Y:S02]  /*2d70*/  FSEL R182, R43, -INF , P6 ;  /* 0xff8000002bb67808 */ /* 0x000fe40003000000 */
[----:B------:R-:W-:Y:S02]  /*2d80*/  FMNMX.FTZ R35, R175, R24, !PT ;  /* 0x00000018af237209 */ /* 0x000fe40007810000 */
[----:B------:R-:W-:Y:S02]  /*2d90*/  FMNMX.FTZ R26, R165, R26, !PT ;  /* 0x0000001aa51a7209 */ /* 0x000fe40007810000 */
[----:B------:R-:W-:Y:S02]  /*2da0*/  ISETP.GT.AND P3, PT, R74, 0x29, PT ;  /* 0x000000294a00780c */ /* 0x000fe40003f64270 */
[----:B------:R-:W-:-:S02]  /*2db0*/  FSEL R190, R46, -INF , P5 ;  /* 0xff8000002ebe7808 */ /* 0x000fc40002800000 */
[----:B------:R-:W-:Y:S02]  /*2dc0*/  FMNMX.FTZ R35, R182, R35, !PT ;  /* 0x00000023b6237209 */ /* 0x000fe40007810000 */
[----:B------:R-:W-:Y:S02]  /*2dd0*/  FMNMX.FTZ R26, R169, R26, !PT ;  /* 0x0000001aa91a7209 */ /* 0x000fe40007810000 */
        /* <DEDUP_REMOVED lines=8> */
[----:B------:R-:W-:Y:S02]  /*2e60*/  ISETP.GT.AND P5, PT, R74, 0x38, PT ;  /* 0x000000384a00780c */ /* 0x000fe40003fa4270 */
[----:B------:R-:W-:-:S02]  /*2e70*/  FSEL R183, R51, -INF , P6 ;  /* 0xff80000033b77808 */ /* 0x000fc40003000000 */
[----:B------:R-:W-:Y:S02]  /*2e80*/  FMNMX.FTZ R24, R176, R35, !PT ;  /* 0x00000023b0187209 */ /* 0x000fe40007810000 */
[----:B------:R-:W-:Y:S02]  /*2e90*/  ISETP.GT.AND P4, PT, R72, 0x40, PT ;  /* 0x000000404800780c */ /* 0x000fe40003f84270 */
        /* <DEDUP_REMOVED lines=29> */
[----:B------:R-:W-:Y:S02]  /*3070*/  FMNMX.FTZ R26, R0, R39, !PT ;  /* 0x00000027001a7209 */ /* 0x000fe40007810000 */
[----:B------:R-:W-:Y:S02]  /*3080*/  FSEL R173, R69, -INF , P2 ;  /* 0xff80000045ad7808 */ /* 0x000fe40001000000 */
        /* <DEDUP_REMOVED lines=36> */
[----:B------:R-:W-:Y:S01]  /*32d0*/  FFMA.FTZ R4, R4, UR10, -R202 ;  /* 0x0000000a04047c23 */ /* 0x000fe200080108ca */
[--C-:B------:R-:W-:Y:S01]  /*32e0*/  FFMA.FTZ R184, R33, UR10, -R204.reuse ;  /* 0x0000000a21b87c23 */ /* 0x100fe200080108cc */
[--C-:B------:R-:W-:Y:S01]  /*32f0*/  FFMA.FTZ R187, R27, UR10, -R204.reuse ;  /* 0x0000000a1bbb7c23 */ /* 0x100fe200080108cc */
[--C-:B------:R-:W-:Y:S01]  /*3300*/  FFMA.FTZ R186, R37, UR10, -R204.reuse ;  /* 0x0000000a25ba7c23 */ /* 0x100fe200080108cc */
[--C-:B------:R-:W-:Y:S01]  /*3310*/  FFMA.FTZ R189, R31, UR10, -R204.reuse ;  /* 0x0000000a1fbd7c23 */ /* 0x100fe200080108cc */
[----:B------:R-:W-:Y:S01]  /*3320*/  FFMA.FTZ R168, R174, UR10, -R204 ;  /* 0x0000000aaea87c23 */ /* 0x000fe200080108cc */
[--C-:B------:R-:W-:Y:S01]  /*3330*/  FFMA.FTZ R159, R159, UR10, -R202.reuse ;  /* 0x0000000a9f9f7c23 */ /* 0x100fe200080108ca */
[----:B------:R-:W2:Y:S01]  /*3340*/  MUFU.EX2 R178, R178 ;  /* 0x000000b200b27308 */ /* 0x000ea20000000800 */
[----:B------:R-:W-:Y:S01]  /*3350*/  FFMA.FTZ R164, R164, UR10, -R202 ;  /* 0x0000000aa4a47c23 */ /* 0x000fe200080108ca */
[--C-:B------:R-:W-:Y:S01]  /*3360*/  FFMA.FTZ R181, R181, UR10, -R204.reuse ;  /* 0x0000000ab5b57c23 */ /* 0x100fe200080108cc */
[--C-:B------:R-:W-:Y:S01]  /*3370*/  FFMA.FTZ R174, R188, UR10, -R204.reuse ;  /* 0x0000000abcae7c23 */ /* 0x100fe200080108cc */
[----:B------:R-:W-:Y:S01]  /*3380*/  FFMA.FTZ R207, R194, UR10, -R204 ;  /* 0x0000000ac2cf7c23 */ /* 0x000fe200080108cc */
[----:B------:R-:W-:Y:S01]  /*3390*/  FFMA.FTZ R188, R169, UR10, -R202 ;  /* 0x0000000aa9bc7c23 */ /* 0x000fe200080108ca */
[--C-:B------:R-:W-:Y:S01]  /*33a0*/  FFMA.FTZ R169, R175, UR10, -R204.reuse ;  /* 0x0000000aafa97c23 */ /* 0x100fe200080108cc */
[----:B------:R-:W-:Y:S01]  /*33b0*/  FFMA.FTZ R175, R190, UR10, -R204 ;  /* 0x0000000abeaf7c23 */ /* 0x000fe200080108cc */
[----:B------:R-:W-:Y:S01]  /*33c0*/  MUFU.EX2 R180, R180 ;  /* 0x000000b400b47308 */ /* 0x000fe20000000800 */
[--C-:B------:R-:W-:Y:S01]  /*33d0*/  FFMA.FTZ R5, R5, UR10, -R202.reuse ;  /* 0x0000000a05057c23 */ /* 0x100fe200080108ca */
[--C-:B------:R-:W-:Y:S01]  /*33e0*/  FFMA.FTZ R160, R160, UR10, -R202.reuse ;  /* 0x0000000aa0a07c23 */ /* 0x100fe200080108ca */
[----:B------:R-:W-:Y:S01]  /*33f0*/  FFMA.FTZ R165, R165, UR10, -R202 ;  /* 0x0000000aa5a57c23 */ /* 0x000fe200080108ca */
[--C-:B------:R-:W-:Y:S01]  /*3400*/  FFMA.FTZ R182, R182, UR10, -R204.reuse ;  /* 0x0000000ab6b67c23 */ /* 0x100fe200080108cc */
[----:B------:R-:W-:Y:S01]  /*3410*/  FFMA.FTZ R190, R195, UR10, -R204 ;  /* 0x0000000ac3be7c23 */ /* 0x000fe200080108cc */
[--C-:B------:R-:W-:Y:S01]  /*3420*/  FFMA.FTZ R194, R161, UR10, -R202.reuse ;  /* 0x0000000aa1c27c23 */ /* 0x100fe200080108ca */
[--C-:B------:R-:W-:Y:S01]  /*3430*/  FFMA.FTZ R161, R166, UR10, -R202.reuse ;  /* 0x0000000aa6a17c23 */ /* 0x100fe200080108ca */
[----:B------:R-:W3:Y:S01]  /*3440*/  MUFU.EX2 R185, R185 ;  /* 0x000000b900b97308 */ /* 0x000ee20000000800 */
[----:B--2---:R-:W-:Y:S01]  /*3450*/  F2FP.BF16.F32.PACK_AB R152, R178, R179 ;  /* 0x000000b3b298723e */ /* 0x004fe200000010ff */
[----:B------:R-:W-:Y:S01]  /*3460*/  FFMA.FTZ R166, R170, UR10, -R202 ;  /* 0x0000000aaaa67c23 */ /* 0x000fe200080108ca */
        /* <DEDUP_REMOVED lines=9> */
[----:B------:R-:W-:Y:S01]  /*3500*/  FFMA.FTZ R171, R177, UR10, -R204 ;  /* 0x0000000ab1ab7c23 */ /* 0x000fe200080108cc */
[----:B------:R-:W-:Y:S01]  /*3510*/  FFMA.FTZ R158, R158, UR10, -R202 ;  /* 0x0000000a9e9e7c23 */ /* 0x000fe200080108ca */
[--C-:B------:R-:W-:Y:S01]  /*3520*/  FFMA.FTZ R192, R192, UR10, -R204.reuse ;  /* 0x0000000ac0c07c23 */ /* 0x100fe200080108cc */
[--C-:B------:R-:W-:Y:S01]  /*3530*/  FFMA.FTZ R177, R198, UR10, -R204.reuse ;  /* 0x0000000ac6b17c23 */ /* 0x100fe200080108cc */
[----:B------:R-:W2:Y:S01]  /*3540*/  MUFU.EX2 R187, R187 ;  /* 0x000000bb00bb7308 */ /* 0x000ea20000000800 */
[----:B---3--:R-:W-:Y:S01]  /*3550*/  F2FP.BF16.F32.PACK_AB R154, R185, R180 ;  /* 0x000000b4b99a723e */ /* 0x008fe200000010ff */
[----:B------:R-:W-:Y:S01]  /*3560*/  FFMA.FTZ R196, R201, UR10, -R204 ;  /* 0x0000000ac9c47c23 */ /* 0x000fe200080108cc */
[--C-:B------:R-:W-:Y:S01]  /*3570*/  FFMA.FTZ R0, R0, UR10, -R202.reuse ;  /* 0x0000000a00007c23 */ /* 0x100fe200080108ca */
[--C-:B------:R-:W-:Y:S01]  /*3580*/  FFMA.FTZ R163, R163, UR10, -R202.reuse ;  /* 0x0000000aa3a37c23 */ /* 0x100fe200080108ca */
[--C-:B------:R-:W-:Y:S01]  /*3590*/  FFMA.FTZ R172, R172, UR10, -R202.reuse ;  /* 0x0000000aacac7c23 */ /* 0x100fe200080108ca */
[----:B------:R-:W-:Y:S01]  /*35a0*/  FFMA.FTZ R173, R173, UR10, -R202 ;  /* 0x0000000aadad7c23 */ /* 0x000fe200080108ca */
[--C-:B------:R-:W-:Y:S01]  /*35b0*/  FFMA.FTZ R198, R197, UR10, -R204.reuse ;  /* 0x0000000ac5c67c23 */ /* 0x100fe200080108cc */
[----:B------:R-:W-:Y:S01]  /*35c0*/  MUFU.EX2 R186, R186 ;  /* 0x000000ba00ba7308 */ /* 0x000fe20000000800 */
[--C-:B------:R-:W-:Y:S01]  /*35d0*/  FFMA.FTZ R193, R193, UR10, -R204.reuse ;  /* 0x0000000ac1c17c23 */ /* 0x100fe200080108cc */
[--C-:B------:R-:W-:Y:S01]  /*35e0*/  FFMA.FTZ R197, R199, UR10, -R204.reuse ;  /* 0x0000000ac7c57c23 */ /* 0x100fe200080108cc */
[----:B------:R-:W-:Y:S01]  /*35f0*/  FFMA.FTZ R202, R203, UR10, -R204 ;  /* 0x0000000acbca7c23 */ /* 0x000fe200080108cc */
[----:B------:R-:W-:-:S04]  /*3600*/  FADD.FTZ R179, R179, R178 ;  /* 0x000000b2b3b37221 */ /* 0x000fc80000010000 */
        /* <DEDUP_REMOVED lines=12> */
[----:B------:R-:W-:Y:S01]  /*36d0*/  HGMMA.64x256x16.F32.BF16 R24, R152, gdesc[UR4].tnspB, RZ, !UPT, gsb0 ;  /* 0x43e0000498187df0 */ /* 0x000fe2000c0018ff */
[----:B------:R-:W-:Y:S01]  /*36e0*/  UIADD3 UR6, UR60, 0x80, URZ ;  /* 0x000000803c067890 */ /* 0x000fe2000fffe03f */
[----:B------:R-:W-:-:S03]  /*36f0*/  UMOV UR7, 0x40000040 ;  /* 0x4000004000077882 */ /* 0x000fc60000000000 */
        /* <DEDUP_REMOVED lines=37> */
[----:B---3--:R-:W-:Y:S01]  /*3950*/  F2FP.BF16.F32.PACK_AB R153, R181, R168 ;  /* 0x000000a8b599723e */ /* 0x008fe200000010ff */
        /* <DEDUP_REMOVED lines=85> */
.L_x_13790:
[----:B------:R-:W-:Y:S01]  /*3eb0*/  UISETP.NE.AND UP0, UPT, UR56, URZ, UPT ;  /* 0x0000003f3800728c */ /* 0x000fe2000bf05270 */
[----:B------:R-:W0:Y:S01]  /*3ec0*/  S2UR UR7, SR_CgaCtaId ;  /* 0x00000000000779c3 */ /* 0x000e220000008800 */
[----:B------:R-:W-:Y:S01]  /*3ed0*/  R2UR UR14, R212 ;  /* 0x00000000d40e72ca */ /* 0x000fe200000e0000 */
[----:B------:R-:W-:Y:S01]  /*3ee0*/  UIADD3 UR6, UR61, 0x32460, URZ ;  /* 0x000324603d067890 */ /* 0x000fe2000fffe03f */
[----:B------:R-:W-:-:S07]  /*3ef0*/  MOV R5, RZ ;  /* 0x000000ff00057202 */ /* 0x000fce0000000f00 */
[----:B------:R-:W-:Y:S02]  /*3f00*/  @UP0 ULDC UR4, c[0x0][0x44c] ;  /* 0x0001130000040ab9 */ /* 0x000fe40000000800 */
[----:B------:R-:W-:-:S07]  /*3f10*/  UIMAD.WIDE.U32 UR4, UR39, UR4, URZ ;  /* 0x00000004270472a5 */ /* 0x000fce000f8e003f */
[----:B------:R-:W-:Y:S01]  /*3f20*/  @UP0 UMOV UR4, UR5 ;  /* 0x0000000500040c82 */ /* 0x000fe20008000000 */
[----:B------:R-:W-:Y:S02]  /*3f30*/  @UP0 ULDC UR5, c[0x0][0x450] ;  /* 0x0001140000050ab9 */ /* 0x000fe40000000800 */
[----:B------:R-:W-:Y:S02]  /*3f40*/  @UP0 USHF.R.U32.HI UR39, URZ, UR5, UR4 ;  /* 0x000000053f270299 */ /* 0x000fe40008011604 */
[----:B0-----:R-:W-:Y:S02]  /*3f50*/  UPRMT UR6, UR7, 0x654, UR6 ;  /* 0x0000065407067896 */ /* 0x001fe40008000006 */
[----:B------:R-:W-:Y:S02]  /*3f60*/  UIADD3 UR4, UR39, -UR11, UR42 ;  /* 0x8000000b27047290 */ /* 0x000fe4000fffe02a */
[----:B------:R-:W-:Y:S02]  /*3f70*/  UIADD3 UR7, UR43, -0x2, URZ ;  /* 0xfffffffe2b077890 */ /* 0x000fe4000fffe03f */
[----:B------:R-:W-:-:S03]  /*3f80*/  UIMAD.WIDE UR4, UR4, 0x2aaaaaab, URZ ;  /* 0x2aaaaaab040478a5 */ /* 0x000fc6000f8e023f */
[----:B------:R-:W-:Y:S01]  /*3f90*/  SYNCS.ARRIVE.TRANS64.RED.A1T0 RZ, [UR6], RZ ;  /* 0x000000ffffff79a7 */ /* 0x000fe20008100406 */
[----:B------:R-:W-:-:S04]  /*3fa0*/  USHF.R.U32.HI UR4, URZ, 0x1f, UR5 ;  /* 0x0000001f3f047899 */ /* 0x000fc80008011605 */
[----:B------:R-:W-:-:S04]  /*3fb0*/  ULEA.HI.SX32 UR4, UR5, UR4, 0x1c ;  /* 0x0000000405047291 */ /* 0x000fc8000f8fe23f */
        /* <DEDUP_REMOVED lines=8> */
[----:B------:R-:W-:Y:S02]  /*4040*/  IMAD.MOV.U32 R202, RZ, RZ, R200 ;  /* 0x000000ffffca7224 */ /* 0x000fe400078e00c8 */
[----:B------:R-:W-:-:S07]  /*4050*/  IMAD.MOV.U32 R5, RZ, RZ, RZ ;  /* 0x000000ffff057224 */ /* 0x000fce00078e00ff */
.L_x_13802:
[----:B------:R-:W-:-:S04]  /*4060*/  UIADD3 UR4, UR4, 0x1, URZ ;  /* 0x0000000104047890 */ /* 0x000fc8000fffe03f */
[----:B------:R-:W-:-:S04]  /*4070*/  UISETP.NE.AND UP0, UPT, UR4, 0x2, UPT ;  /* 0x000000020400788c */ /* 0x000fc8000bf05270 */
[----:B------:R-:W-:Y:S02]  /*4080*/  USEL UR5, URZ, 0x1, UP0 ;  /* 0x000000013f057887 */ /* 0x000fe40008000000 */
[----:B------:R-:W-:-:S04]  /*4090*/  USEL UR4, UR4, URZ, UP0 ;  /* 0x0000003f04047287 */ /* 0x000fc80008000000 */
[----:B------:R-:W-:Y:S01]  /*40a0*/  LOP3.LUT R5, R5, UR5, RZ, 0x3c, !PT ;  /* 0x0000000505057c12 */ /* 0x000fe2000f8e3cff */
[----:B------:R-:W-:Y:S07]  /*40b0*/  @!P0 BRA `(.L_x_13792) ;  /* 0x0000000000048947 */ /* 0x000fee0003800000 */
[----:B------:R-:W-:Y:S01]  /*40c0*/  BPT.TRAP 0x1 ;  /* 0x000000040000795c */ /* 0x000fe20000300000 */
.L_x_13792:
[----:B------:R-:W-:Y:S01]  /*40d0*/  ULEA UR5, UR4, UR61, 0x3 ;  /* 0x0000003d04057291 */ /* 0x000fe2000f8e183f */
[----:B------:R-:W-:-:S08]  /*40e0*/  SHF.L.U32 R20, R5, 0x1f, RZ ;  /* 0x0000001f05147819 */ /* 0x000fd000000006ff */
[----:B------:R0:W1:Y:S01]  /*40f0*/  SYNCS.PHASECHK.TRANS64.TRYWAIT P1, [UR5+0x32430], R20 ;  /* 0x03243014ff0075a7 */ /* 0x0000620008020145 */
[----:B------:R-:W-:Y:S05]  /*4100*/  @!P0 BRA `(.L_x_13793) ;  /* 0x0000000000048947 */ /* 0x000fea0003800000 */
[----:B------:R-:W-:Y:S01]  /*4110*/  BPT.TRAP 0x1 ;  /* 0x000000040000795c */ /* 0x000fe20000300000 */
.L_x_13793:
[----:B-1----:R-:W-:Y:S05]  /*4120*/  @P1 BRA `(.L_x_13794) ;  /* 0x0000000000081947 */ /* 0x002fea0003800000 */
[----:B------:R-:W1:Y:S02]  /*4130*/  SYNCS.PHASECHK.TRANS64.TRYWAIT P1, [UR5+0x32430], R20 ;  /* 0x03243014ff0075a7 */ /* 0x000e640008020145 */
[----:B-1----:R-:W-:Y:S05]  /*4140*/  @!P1 BRA `(.L_x_13795) ;  /* 0x000000c4007c9947 */ /* 0x002fea0003800000 */
.L_x_13794:
        /* <DEDUP_REMOVED lines=51> */
.L_x_13796:
[----:B------:R1:W2:Y:S01]  /*4480*/  SYNCS.PHASECHK.TRANS64.TRYWAIT P1, [UR5+0x32450], R20 ;  /* 0x03245014ff0075a7 */ /* 0x0002a20008020145 */
[----:B------:R-:W-:Y:S05]  /*4490*/  @!P0 BRA `(.L_x_13797) ;  /* 0x0000000000048947 */ /* 0x000fea0003800000 */
[----:B------:R-:W-:Y:S01]  /*44a0*/  BPT.TRAP 0x1 ;  /* 0x000000040000795c */ /* 0x000fe20000300000 */
.L_x_13797:
[----:B--2---:R-:W-:Y:S05]  /*44b0*/  @P1 BRA `(.L_x_13798) ;  /* 0x0000000000081947 */ /* 0x004fea0003800000 */
[----:B------:R-:W2:Y:S02]  /*44c0*/  SYNCS.PHASECHK.TRANS64.TRYWAIT P1, [UR5+0x32450], R20 ;  /* 0x03245014ff0075a7 */ /* 0x000ea40008020145 */
[----:B--2---:R-:W-:Y:S05]  /*44d0*/  @!P1 BRA `(.L_x_13799) ;  /* 0x000000c000b09947 */ /* 0x004fea0003800000 */
.L_x_13798:
[----:B012---:R-:W-:Y:S01]  /*44e0*/  MOV R20, UR45 ;  /* 0x0000002d00147c02 */ /* 0x007fe20008000f00 */
[----:B------:R-:W-:Y:S01]  /*44f0*/  UIMAD UR6, UR4, 0xc00, UR38 ;  /* 0x00000c00040678a4 */ /* 0x000fe2000f8e0226 */
[----:B------:R-:W-:Y:S01]  /*4500*/  MOV R200, UR44 ;  /* 0x0000002c00c87c02 */ /* 0x000fe20008000f00 */
[----:B------:R-:W-:Y:S01]  /*4510*/  WARPGROUP.ARRIVE ;  /* 0x00000000000079c5 */ /* 0x000fe20000000000 */
[----:B------:R-:W-:Y:S01]  /*4520*/  R2UR UR44, R8 ;  /* 0x00000000082c72ca */ /* 0x000fe200000e0000 */
[----:B------:R-:W-:Y:S01]  /*4530*/  UMOV UR47, 0x40000040 ;  /* 0x40000040002f7882 */ /* 0x000fe20000000000 */
[----:B------:R-:W-:Y:S01]  /*4540*/  R2UR UR45, R9 ;  /* 0x00000000092d72ca */ /* 0x000fe200000e0000 */
[----:B------:R-:W-:Y:S01]  /*4550*/  UIADD3 UR10, UR6, 0x2, URZ ;  /* 0x00000002060a7890 */ /* 0x000fe2000fffe03f */
[----:B------:R-:W-:Y:S01]  /*4560*/  MOV R203, UR49 ;  /* 0x0000003100cb7c02 */ /* 0x000fe20008000f00 */
[----:B------:R-:W-:Y:S01]  /*4570*/  UMOV UR46, UR6 ;  /* 0x00000006002e7c82 */ /* 0x000fe20008000000 */
[----:B------:R-:W-:Y:S01]  /*4580*/  MOV R204, UR48 ;  /* 0x0000003000cc7c02 */ /* 0x000fe20008000f00 */
[----:B------:R-:W-:Y:S01]  /*4590*/  UMOV UR51, 0x40000040 ;  /* 0x4000004000337882 */ /* 0x000fe20000000000 */
[----:B------:R-:W-:Y:S01]  /*45a0*/  R2UR UR48, R6 ;  /* 0x00000000063072ca */ /* 0x000fe200000e0000 */
[----:B------:R-:W-:Y:S01]  /*45b0*/  UMOV UR55, 0x40000040 ;  /* 0x4000004000377882 */ /* 0x000fe20000000000 */
[----:B------:R-:W-:Y:S01]  /*45c0*/  R2UR UR49, R7 ;  /* 0x00000000073172ca */ /* 0x000fe200000e0000 */
[----:B------:R-:W-:Y:S01]  /*45d0*/  UMOV UR50, UR10 ;  /* 0x0000000a00327c82 */ /* 0x000fe20008000000 */
[----:B------:R-:W-:Y:S01]  /*45e0*/  MOV R205, UR53 ;  /* 0x0000003500cd7c02 */ /* 0x000fe20008000f00 */
[----:B------:R-:W-:Y:S01]  /*45f0*/  UIADD3 UR10, UR6, 0x4, URZ ;  /* 0x00000004060a7890 */ /* 0x000fe2000fffe03f */
[----:B------:R-:W-:Y:S01]  /*4600*/  MOV R206, UR52 ;  /* 0x0000003400ce7c02 */ /* 0x000fe20008000f00 */
[----:B------:R-:W-:Y:S01]  /*4610*/  HGMMA.64x96x16.F32.BF16 R152, gdesc[UR44], R152, gsb0 ;  /* 0x016000002c9879f0 */ /* 0x000fe20008001898 */
[----:B------:R-:W-:Y:S01]  /*4620*/  R2UR UR52, R2 ;  /* 0x00000000023472ca */ /* 0x000fe200000e0000 */
[----:B------:R-:W-:Y:S01]  /*4630*/  UMOV UR59, 0x40000040 ;  /* 0x40000040003b7882 */ /* 0x000fe20000000000 */
[----:B------:R-:W-:Y:S01]  /*4640*/  R2UR UR53, R3 ;  /* 0x00000000033572ca */ /* 0x000fe200000e0000 */
[----:B------:R-:W-:Y:S01]  /*4650*/  UMOV UR11, 0x40000040 ;  /* 0x40000040000b7882 */ /* 0x000fe20000000000 */
[----:B------:R-:W-:Y:S01]  /*4660*/  UMOV UR54, UR10 ;  /* 0x0000000a00367c82 */ /* 0x000fe20008000000 */
[----:B------:R-:W-:Y:S01]  /*4670*/  MOV R207, UR57 ;  /* 0x0000003900cf7c02 */ /* 0x000fe20008000f00 */
[----:B------:R-:W-:Y:S01]  /*4680*/  UIADD3 UR10, UR6, 0x6, URZ ;  /* 0x00000006060a7890 */ /* 0x000fe2000fffe03f */
[----:B------:R-:W-:Y:S01]  /*4690*/  MOV R208, UR56 ;  /* 0x0000003800d07c02 */ /* 0x000fe20008000f00 */
[----:B------:R-:W-:Y:S01]  /*46a0*/  UIADD3 UR14, UR6, 0x302, URZ ;  /* 0x00000302060e7890 */ /* 0x000fe2000fffe03f */
[----:B------:R-:W-:Y:S01]  /*46b0*/  R2UR UR56, R18 ;  /* 0x00000000123872ca */ /* 0x000fe200000e0000 */
[----:B------:R-:W-:Y:S01]  /*46c0*/  UMOV UR15, 0x40000040 ;  /* 0x40000040000f7882 */ /* 0x000fe20000000000 */
[----:B------:R-:W-:Y:S01]  /*46d0*/  R2UR UR57, R19 ;  /* 0x00000000133972ca */ /* 0x000fe200000e0000 */
[----:B------:R-:W-:Y:S01]  /*46e0*/  UIADD3 UR18, UR6, 0x304, URZ ;  /* 0x0000030406127890 */ /* 0x000fe2000fffe03f */
[----:B------:R-:W-:Y:S01]  /*46f0*/  R2UR UR45, R20 ;  /* 0x00000000142d72ca */ /* 0x000fe200000e0000 */
[----:B------:R-:W-:Y:S01]  /*4700*/  UMOV UR58, UR10 ;  /* 0x0000000a003a7c82 */ /* 0x000fe20008000000 */
[----:B------:R-:W-:Y:S01]  /*4710*/  UIADD3 UR10, UR6, 0x300, URZ ;  /* 0x00000300060a7890 */ /* 0x000fe2000fffe03f */
[----:B------:R-:W-:Y:S01]  /*4720*/  R2UR UR44, R200 ;  /* 0x00000000c82c72ca */ /* 0x000fe200000e0000 */
[----:B------:R-:W-:Y:S01]  /*4730*/  UMOV UR19, 0x40000040 ;  /* 0x4000004000137882 */ /* 0x000fe20000000000 */
[----:B------:R-:W-:Y:S01]  /*4740*/  UIADD3 UR22, UR6, 0x306, URZ ;  /* 0x0000030606167890 */ /* 0x000fe2000fffe03f */
[----:B------:R-:W0:Y:S01]  /*4750*/  S2R R209, SR_TID.X ;  /* 0x0000000000d17919 */ /* 0x000e220000002100 */
        /* <DEDUP_REMOVED lines=27> */
[----:B------:R-:W-:Y:S01]  /*4910*/  UIADD3 UR6, UR6, 0x906, URZ ;  /* 0x0000090606067890 */ /* 0x000fe2000fffe03f */
[----:B------:R-:W-:Y:S02]  /*4920*/  WARPGROUP.DEPBAR.LE gsb0, 0x0 ;  /* 0x00008000000079c5 */ /* 0x000fe40000010000 */
[----:B------:R-:W-:-:S06]  /*4930*/  WARPGROUP.ARRIVE ;  /* 0x00000000000079c5 */ /* 0x000fcc0000000000 */
[----:B------:R-:W-:Y:S01]  /*4940*/  HGMMA.64x96x16.F32.BF16 R152, gdesc[UR56], R152, gsb0 ;  /* 0x01600000389879f0 */ /* 0x000fe20008001898 */
[----:B------:R-:W-:Y:S01]  /*4950*/  R2UR UR56, R16 ;  /* 0x00000000103872ca */ /* 0x000fe200000e0000 */
[----:B------:R-:W-:Y:S01]  /*4960*/  UMOV UR58, UR6 ;  /* 0x00000006003a7c82 */ /* 0x000fe20008000000 */
        /* <DEDUP_REMOVED lines=38> */
[----:B------:R-:W-:Y:S02]  /*4bd0*/  R2UR UR57, R207 ;  /* 0x00000000cf3972ca */ /* 0x000fe400000e0000 */
[----:B------:R-:W-:Y:S01]  /*4be0*/  R2UR UR56, R208 ;  /* 0x00000000d03872ca */ /* 0x000fe200000e0000 */
[----:B------:R-:W-:Y:S02]  /*4bf0*/  WARPGROUP.DEPBAR.LE gsb0, 0x0 ;  /* 0x00008000000079c5 */ /* 0x000fe40000010000 */
[----:B------:R0:W-:Y:S06]  /*4c00*/  BAR.ARV R20, 0x100 ;  /* 0x000400140000751d */ /* 0x0001ec0000002000 */
[----:B------:R-:W-:Y:S06]  /*4c10*/  @!P0 BRA `(.L_x_13800) ;  /* 0x0000000000048947 */ /* 0x000fec0003800000 */
[----:B------:R-:W-:Y:S01]  /*4c20*/  BPT.TRAP 0x1 ;  /* 0x000000040000795c */ /* 0x000fe20000300000 */
.L_x_13800:
[----:B------:R-:W-:Y:S01]  /*4c30*/  UISETP.NE.AND UP0, UPT, UR56, URZ, UPT ;  /* 0x0000003f3800728c */ /* 0x000fe2000bf05270 */
[----:B------:R-:W-:Y:S01]  /*4c40*/  IMAD.MOV.U32 R204, RZ, RZ, R21 ;  /* 0x000000ffffcc7224 */ /* 0x000fe200078e0015 */
[----:B------:R-:W-:Y:S01]  /*4c50*/  ULDC UR10, c[0x0][0x2f0] ;  /* 0x0000bc00000a7ab9 */ /* 0x000fe20000000800 */
[----:B------:R-:W1:Y:S01]  /*4c60*/  S2UR UR14, SR_CgaCtaId ;  /* 0x00000000000e79c3 */ /* 0x000e620000008800 */
[----:B------:R-:W-:Y:S01]  /*4c70*/  MOV R207, UR10 ;  /* 0x0000000a00cf7c02 */ /* 0x000fe20008000f00 */
[----:B------:R-:W-:Y:S01]  /*4c80*/  ULDC UR10, c[0x0][0xa80] ;  /* 0x0002a000000a7ab9 */ /* 0x000fe20000000800 */
[----:B------:R-:W-:Y:S01]  /*4c90*/  PLOP3.LUT P1, PT, PT, PT, UP0, 0x80, 0x0 ;  /* 0x000000000000781c */ /* 0x000fe20003f2f008 */
[----:B------:R-:W-:Y:S01]  /*4ca0*/  UIADD3 UR11, UR5, 0x32440, URZ ;  /* 0x00032440050b7890 */ /* 0x000fe2000fffe03f */
[----:B------:R-:W-:Y:S01]  /*4cb0*/  PLOP3.LUT P2, PT, PT, PT, UP0, 0x80, 0x0 ;  /* 0x000000000000781c */ /* 0x000fe20003f4f008 */
[----:B------:R-:W-:Y:S02]  /*4cc0*/  UMOV UR15, 0x40000040 ;  /* 0x40000040000f7882 */ /* 0x000fe40000000000 */
[----:B------:R-:W-:-:S08]  /*4cd0*/  @UP0 ULDC UR6, c[0x0][0x44c] ;  /* 0x0001130000060ab9 */ /* 0x000fd00000000800 */
[----:B------:R-:W-:Y:S01]  /*4ce0*/  @P1 IMAD.HI.U32 R200, R21, UR6, RZ ;  /* 0x0000000615c81c27 */ /* 0x000fe2000f8e00ff */
[----:B------:R-:W-:-:S04]  /*4cf0*/  @UP0 ULDC UR6, c[0x0][0x450] ;  /* 0x0001140000060ab9 */ /* 0x000fc80000000800 */
[----:B------:R-:W-:Y:S01]  /*4d00*/  @P2 SHF.R.U32.HI R204, RZ, UR6, R200 ;  /* 0x00000006ffcc2c19 */ /* 0x000fe200080116c8 */
[----:B------:R-:W-:Y:S01]  /*4d10*/  UMOV UR6, 0x1 ;  /* 0x0000000100067882 */ /* 0x000fe20000000000 */
[----:B------:R-:W-:Y:S01]  /*4d20*/  IMAD.MOV.U32 R200, RZ, RZ, -0x2 ;  /* 0xfffffffeffc87424 */ /* 0x000fe200078e00ff */
[----:B------:R-:W-:Y:S02]  /*4d30*/  UIMAD UR6, UR7, -0x60, UR6 ;  /* 0xffffffa0070678a4 */ /* 0x000fe4000f8e0206 */
[----:B------:R-:W2:Y:S01]  /*4d40*/  SHFL.IDX PT, R203, R204, RZ, 0x1c1f ;  /* 0x001c1fffcccb7589 */ /* 0x000ea200000e0000 */
[----:B-1----:R-:W-:-:S03]  /*4d50*/  UPRMT UR11, UR14, 0x654, UR11 ;  /* 0x000006540e0b7896 */ /* 0x002fc6000800000b */
[----:B------:R-:W1:Y:S01]  /*4d60*/  SHFL.IDX PT, R205, R204, 0x1, 0x1c1f ;  /* 0x003c1f00cccd7f89 */ /* 0x000e6200000e0000 */
[----:B------:R-:W-:Y:S01]  /*4d70*/  IMAD R200, R211, R200, UR6 ;  /* 0x00000006d3c87e24 */ /* 0x000fe2000f8e02c8 */
[----:B------:R-:W-:-:S03]  /*4d80*/  ULDC UR6, c[0x0][0x288] ;  /* 0x0000a20000067ab9 */ /* 0x000fc60000000800 */
[----:B------:R-:W-:Y:S01]  /*4d90*/  IMAD R200, R207, UR57, R200 ;  /* 0x00000039cfc87c24 */ /* 0x000fe2000f8e02c8 */
[----:B------:R-:W-:Y:S04]  /*4da0*/  SYNCS.ARRIVE.TRANS64.RED.A1T0 RZ, [UR11], RZ ;  /* 0x000000ffffff79a7 */ /* 0x000fe8000810040b */
[----:B--2---:R-:W-:Y:S01]  /*4db0*/  IADD3 R203, R203, -UR6, R200 ;  /* 0x80000006cbcb7c10 */ /* 0x004fe2000fffe0c8 */
[----:B------:R2:W-:Y:S03]  /*4dc0*/  BAR.SYNC.DEFER_BLOCKING R213, 0x100 ;  /* 0x000400d50000751d */ /* 0x0005e60000010000 */
[C---:B------:R-:W-:Y:S02]  /*4dd0*/  ISETP.GT.AND P4, PT, R203.reuse, RZ, PT ;  /* 0x000000ffcb00720c */ /* 0x040fe40003f84270 */
[----:B------:R-:W-:-:S02]  /*4de0*/  ISETP.GT.AND P6, PT, R203, 0x11, PT ;  /* 0x00000011cb00780c */ /* 0x000fc40003fc4270 */
[C---:B------:R-:W-:Y:S02]  /*4df0*/  ISETP.GT.AND P3, PT, R203.reuse, 0x1, PT ;  /* 0x00000001cb00780c */ /* 0x040fe40003f64270 */
[----:B------:R-:W-:Y:S02]  /*4e00*/  FSEL R152, R152, -INF , P4 ;  /* 0xff80000098987808 */ /* 0x000fe40002000000 */
[----:B------:R-:W-:Y:S02]  /*4e10*/  ISETP.GT.AND P4, PT, R203, 0x18, PT ;  /* 0x00000018cb00780c */ /* 0x000fe40003f84270 */
[----:B------:R-:W-:Y:S02]  /*4e20*/  FSEL R161, R161, -INF , P6 ;  /* 0xff800000a1a17808 */ /* 0x000fe40003000000 */
[----:B------:R-:W-:Y:S02]  /*4e30*/  ISETP.GT.AND P6, PT, R203, 0x29, PT ;  /* 0x00000029cb00780c */ /* 0x000fe40003fc4270 */
[----:B-1----:R-:W-:Y:S01]  /*4e40*/  IADD3 R200, R205, -UR6, R200 ;  /* 0x80000006cdc87c10 */ /* 0x002fe2000fffe0c8 */
[----:B------:R-:W-:Y:S01]  /*4e50*/  UIMAD UR6, UR4, 0xc00, UR60 ;  /* 0x00000c00040678a4 */ /* 0x000fe2000f8e023c */
[----:B------:R-:W-:-:S02]  /*4e60*/  FSEL R153, R153, -INF , P3 ;  /* 0xff80000099997808 */ /* 0x000fc40001800000 */
[C---:B------:R-:W-:Y:S02]  /*4e70*/  ISETP.GT.AND P3, PT, R203.reuse, 0x19, PT ;  /* 0x00000019cb00780c */ /* 0x040fe40003f64270 */
[----:B------:R-:W-:Y:S02]  /*4e80*/  FSEL R164, R164, -INF , P4 ;  /* 0xff800000a4a47808 */ /* 0x000fe40002000000 */
[----:B------:R-:W-:Y:S01]  /*4e90*/  ISETP.GT.AND P4, PT, R203, 0x30, PT ;  /* 0x00000030cb00780c */ /* 0x000fe20003f84270 */
[----:B------:R-:W-:Y:S01]  /*4ea0*/  UMOV UR14, UR6 ;  /* 0x00000006000e7c82 */ /* 0x000fe20008000000 */
[----:B------:R-:W-:Y:S02]  /*4eb0*/  FSEL R173, R173, -INF , P6 ;  /* 0xff800000adad7808 */ /* 0x000fe40003000000 */
[----:B------:R-:W-:Y:S02]  /*4ec0*/  ISETP.GT.AND P6, PT, R200, RZ, PT ;  /* 0x000000ffc800720c */ /* 0x000fe40003fc4270 */
[----:B------:R-:W-:-:S02]  /*4ed0*/  ISETP.GT.AND P1, PT, R203, 0x8, PT ;  /* 0x00000008cb00780c */ /* 0x000fc40003f24270 */
[----:B------:R-:W-:Y:S02]  /*4ee0*/  FSEL R165, R165, -INF , P3 ;  /* 0xff800000a5a57808 */ /* 0x000fe40001800000 */
        /* <DEDUP_REMOVED lines=8> */
[----:B------:R-:W-:Y:S02]  /*4f70*/  ISETP.GT.AND P3, PT, R200, 0x8, PT ;  /* 0x00000008c800780c */ /* 0x000fe40003f64270 */
[----:B------:R-:W-:Y:S02]  /*4f80*/  FSEL R155, R155, -INF , P4 ;  /* 0xff8000009b9b7808 */ /* 0x000fe40002000000 */
[----:B------:R-:W-:-:S02]  /*4f90*/  FMNMX.FTZ R156, R154, R201, !PT ;  /* 0x000000c99a9c7209 */ /* 0x000fc40007810000 */
[----:B------:R-:W-:Y:S02]  /*4fa0*/  FSEL R157, R157, -INF , P2 ;  /* 0xff8000009d9d7808 */ /* 0x000fe40001000000 */
[C---:B------:R-:W-:Y:S02]  /*4fb0*/  ISETP.GT.AND P2, PT, R203.reuse, 0x21, PT ;  /* 0x00000021cb00780c */ /* 0x040fe40003f44270 */
[----:B------:R-:W-:Y:S02]  /*4fc0*/  FSEL R168, R168, -INF , P1 ;  /* 0xff800000a8a87808 */ /* 0x000fe40000800000 */
[----:B------:R-:W-:Y:S02]  /*4fd0*/  ISETP.GT.AND P1, PT, R203, 0x38, PT ;  /* 0x00000038cb00780c */ /* 0x000fe40003f24270 */
[----:B------:R-:W-:Y:S02]  /*4fe0*/  ISETP.GT.AND P6, PT, R200, 0x9, PT ;  /* 0x00000009c800780c */ /* 0x000fe40003fc4270 */
[----:B------:R-:W-:-:S02]  /*4ff0*/  FSEL R158, R158, -INF , P3 ;  /* 0xff8000009e9e7808 */ /* 0x000fc40001800000 */
[----:B------:R-:W-:Y:S02]  /*5000*/  FMNMX.FTZ R205, R155, R156, !PT ;  /* 0x0000009c9bcd7209 */ /* 0x000fe40007810000 */
[----:B------:R-:W-:Y:S02]  /*5010*/  FSEL R169, R169, -INF , P2 ;  /* 0xff800000a9a97808 */ /* 0x000fe40001000000 */
[----:B------:R-:W-:Y:S02]  /*5020*/  ISETP.GT.AND P2, PT, R203, 0x39, PT ;  /* 0x00000039cb00780c */ /* 0x000fe40003f44270 */
[----:B------:R-:W-:Y:S02]  /*5030*/  FSEL R180, R180, -INF , P1 ;  /* 0xff800000b4b47808 */ /* 0x000fe40000800000 */
[----:B------:R-:W-:Y:S02]  /*5040*/  ISETP.GT.AND P1, PT, R200, 0x10, PT ;  /* 0x00000010c800780c */ /* 0x000fe40003f24270 */
[----:B------:R-:W-:-:S02]  /*5050*/  FSEL R159, R159, -INF , P6 ;  /* 0xff8000009f9f7808 */ /* 0x000fc40003000000 */
[----:B------:R-:W-:Y:S02]  /*5060*/  FMNMX.FTZ R156, R158, R205, !PT ;  /* 0x000000cd9e9c7209 */ /* 0x000fe40007810000 */
[----:B------:R-:W-:Y:S02]  /*5070*/  ISETP.GT.AND P5, PT, R203, 0x10, PT ;  /* 0x00000010cb00780c */ /* 0x000fe40003fa4270 */
[----:B------:R-:W-:Y:S02]  /*5080*/  FSEL R181, R181, -INF , P2 ;  /* 0xff800000b5b57808 */ /* 0x000fe40001000000 */
[----:B------:R-:W-:Y:S02]  /*5090*/  ISETP.GT.AND P2, PT, R200, 0x11, PT ;  /* 0x00000011c800780c */ /* 0x000fe40003f44270 */
[----:B------:R-:W-:Y:S02]  /*50a0*/  FSEL R162, R162, -INF , P1 ;  /* 0xff800000a2a27808 */ /* 0x000fe40000800000 */
[----:B------:R-:W-:-:S02]  /*50b0*/  FMNMX.FTZ R205, R159, R156, !PT ;  /* 0x0000009c9fcd7209 */ /* 0x000fc40007810000 */
[----:B------:R-:W-:Y:S02]  /*50c0*/  FSEL R160, R160, -INF , P5 ;  /* 0xff800000a0a07808 */ /* 0x000fe40002800000 */
[----:B------:R-:W-:Y:S02]  /*50d0*/  ISETP.GT.AND P5, PT, R203, 0x28, PT ;  /* 0x00000028cb00780c */ /* 0x000fe40003fa4270 */
[----:B------:R-:W-:Y:S02]  /*50e0*/  ISETP.GT.AND P3, PT, R200, 0x18, PT ;  /* 0x00000018c800780c */ /* 0x000fe40003f64270 */
[----:B------:R-:W-:Y:S02]  /*50f0*/  FSEL R163, R163, -INF , P2 ;  /* 0xff800000a3a37808 */ /* 0x000fe40001000000 */
[----:B------:R-:W-:Y:S02]  /*5100*/  FMNMX.FTZ R206, R162, R205, !PT ;  /* 0x000000cda2ce7209 */ /* 0x000fe40007810000 */
        /* <DEDUP_REMOVED lines=56> */
[C---:B------:R-:W-:Y:S02]  /*5490*/  ISETP.GT.AND P5, PT, R200.reuse, 0x50, PT ;  /* 0x00000050c800780c */ /* 0x040fe40003fa4270 */
[C---:B------:R-:W-:Y:S02]  /*54a0*/  ISETP.GT.AND P6, PT, R200.reuse, 0x51, PT ;  /* 0x00000051c800780c */ /* 0x040fe40003fc4270 */
[C---:B------:R-:W-:Y:S02]  /*54b0*/  ISETP.GT.AND P1, PT, R200.reuse, 0x58, PT ;  /* 0x00000058c800780c */ /* 0x040fe40003f24270 */
[----:B------:R-:W-:Y:S02]  /*54c0*/  ISETP.GT.AND P2, PT, R200, 0x59, PT ;  /* 0x00000059c800780c */ /* 0x000fe40003f44270 */
[----:B------:R-:W-:-:S02]  /*54d0*/  FSEL R191, R191, -INF , P4 ;  /* 0xff800000bfbf7808 */ /* 0x000fc40002000000 */
[----:B------:R-:W-:Y:S02]  /*54e0*/  FMNMX.FTZ R200, R190, R207, !PT ;  /* 0x000000cfbec87209 */ /* 0x000fe40007810000 */
        /* <DEDUP_REMOVED lines=31> */
[----:B------:R-:W-:Y:S02]  /*56e0*/  FMNMX.FTZ R200, R199, R200, !PT ;  /* 0x000000c8c7c87209 */ /* 0x000fe40007810000 */
[----:B------:R-:W-:-:S03]  /*56f0*/  FMNMX.FTZ R189, R206, R189, !PT ;  /* 0x000000bdcebd7209 */ /* 0x000fc60007810000 */
[----:B------:R-:W1:Y:S04]  /*5700*/  SHFL.BFLY PT, R207, R200, 0x2, 0x1f ;  /* 0x0c401f00c8cf7f89 */ /* 0x000e6800000e0000 */
[----:B------:R-:W3:Y:S01]  /*5710*/  SHFL.BFLY PT, R156, R189, 0x2, 0x1f ;  /* 0x0c401f00bd9c7f89 */ /* 0x000ee200000e0000 */
[----:B-1----:R-:W-:Y:S02]  /*5720*/  FMNMX.FTZ R196, R200, R207, !PT ;  /* 0x000000cfc8c47209 */ /* 0x002fe40007810000 */
[----:B---3--:R-:W-:-:S03]  /*5730*/  FMNMX.FTZ R207, R189, R156, !PT ;  /* 0x0000009cbdcf7209 */ /* 0x008fc60007810000 */
[----:B------:R-:W1:Y:S04]  /*5740*/  SHFL.BFLY PT, R197, R196, 0x1, 0x1f ;  /* 0x0c201f00c4c57f89 */ /* 0x000e6800000e0000 */
[----:B------:R-:W3:Y:S01]  /*5750*/  SHFL.BFLY PT, R200, R207, 0x1, 0x1f ;  /* 0x0c201f00cfc87f89 */ /* 0x000ee200000e0000 */
[----:B-1----:R-:W-:Y:S02]  /*5760*/  FMNMX.FTZ R156, R196, R197, !PT ;  /* 0x000000c5c49c7209 */ /* 0x002fe40007810000 */
[----:B---3--:R-:W-:-:S03]  /*5770*/  FMNMX.FTZ R200, R207, R200, !PT ;  /* 0x000000c8cfc87209 */ /* 0x008fc60007810000 */
[C---:B------:R-:W-:Y:S01]  /*5780*/  FMUL.FTZ R197, R156.reuse, UR10 ;  /* 0x0000000a9cc57c20 */ /* 0x040fe20008410000 */
[----:B------:R-:W-:Y:S02]  /*5790*/  FSETP.NEU.FTZ.AND P2, PT, R156, -INF , PT ;  /* 0xff8000009c00780b */ /* 0x000fe40003f5d000 */
[C---:B------:R-:W-:Y:S01]  /*57a0*/  FSETP.NEU.FTZ.AND P1, PT, R200.reuse, -INF , PT ;  /* 0xff800000c800780b */ /* 0x040fe20003f3d000 */
[----:B------:R-:W-:Y:S01]  /*57b0*/  FMUL.FTZ R209, R200, UR10 ;  /* 0x0000000ac8d17c20 */ /* 0x000fe20008410000 */
[----:B------:R-:W-:-:S04]  /*57c0*/  FSEL R197, R197, RZ, P2 ;  /* 0x000000ffc5c57208 */ /* 0x000fc80001000000 */
[----:B------:R-:W-:Y:S01]  /*57d0*/  FSEL R209, R209, RZ, P1 ;  /* 0x000000ffd1d17208 */ /* 0x000fe20000800000 */
[--C-:B------:R-:W-:Y:S01]  /*57e0*/  FFMA.FTZ R154, R154, UR10, -R197.reuse ;  /* 0x0000000a9a9a7c23 */ /* 0x100fe200080108c5 */
[--C-:B------:R-:W-:Y:S01]  /*57f0*/  FFMA.FTZ R196, R155, UR10, -R197.reuse ;  /* 0x0000000a9bc47c23 */ /* 0x100fe200080108c5 */
[--C-:B------:R-:W-:Y:S01]  /*5800*/  FFMA.FTZ R158, R158, UR10, -R197.reuse ;  /* 0x0000000a9e9e7c23 */ /* 0x100fe200080108c5 */
[----:B------:R-:W-:Y:S01]  /*5810*/  FFMA.FTZ R159, R159, UR10, -R197 ;  /* 0x0000000a9f9f7c23 */ /* 0x000fe200080108c5 */
[--C-:B------:R-:W-:Y:S01]  /*5820*/  FFMA.FTZ R207, R152, UR10, -R209.reuse ;  /* 0x0000000a98cf7c23 */ /* 0x100fe200080108d1 */
[--C-:B------:R-:W-:Y:S01]  /*5830*/  FFMA.FTZ R208, R153, UR10, -R209.reuse ;  /* 0x0000000a99d07c23 */ /* 0x100fe200080108d1 */
[----:B------:R-:W-:Y:S01]  /*5840*/  FSEL R153, R200, RZ, P1 ;  /* 0x000000ffc8997208 */ /* 0x000fe20000800000 */
[----:B------:R1:W-:Y:S01]  /*5850*/  MUFU.EX2 R189, R154 ;  /* 0x0000009a00bd7308 */ /* 0x0003e20000000800 */
[----:B------:R-:W-:Y:S01]  /*5860*/  FSEL R152, R156, RZ, P2 ;  /* 0x000000ff9c987208 */ /* 0x000fe20001000000 */
[----:B------:R-:W-:Y:S01]  /*5870*/  FFMA.FTZ R204, R204, UR10, -R209 ;  /* 0x0000000acccc7c23 */ /* 0x000fe200080108d1 */
[--C-:B------:R-:W-:Y:S01]  /*5880*/  FFMA.FTZ R162, R162, UR10, -R197.reuse ;  /* 0x0000000aa2a27c23 */ /* 0x100fe200080108c5 */
[----:B------:R-:W-:Y:S01]  /*5890*/  FADD.FTZ R153, -R153, R202 ;  /* 0x000000ca99997221 */ /* 0x000fe20000010100 */
[----:B------:R-:W-:Y:S01]  /*58a0*/  FFMA.FTZ R163, R163, UR10, -R197 ;  /* 0x0000000aa3a37c23 */ /* 0x000fe200080108c5 */
[----:B------:R-:W-:Y:S01]  /*58b0*/  FADD.FTZ R152, -R152, R201 ;  /* 0x000000c998987221 */ /* 0x000fe20000010100 */
[----:B------:R-:W-:Y:S01]  /*58c0*/  FFMA.FTZ R166, R166, UR10, -R197 ;  /* 0x0000000aa6a67c23 */ /* 0x000fe200080108c5 */
[----:B------:R-:W3:Y:S01]  /*58d0*/  MUFU.EX2 R196, R196 ;  /* 0x000000c400c47308 */ /* 0x000ee20000000800 */
[--C-:B-1----:R-:W-:Y:S01]  /*58e0*/  FFMA.FTZ R154, R157, UR10, -R209.reuse ;  /* 0x0000000a9d9a7c23 */ /* 0x102fe200080108d1 */
[----:B------:R-:W-:Y:S01]  /*58f0*/  FMUL.FTZ R157, R153, UR10 ;  /* 0x0000000a999d7c20 */ /* 0x000fe20008410000 */
[----:B------:R-:W-:Y:S01]  /*5900*/  FMUL.FTZ R201, R152, UR10 ;  /* 0x0000000a98c97c20 */ /* 0x000fe20008410000 */
[--C-:B------:R-:W-:Y:S01]  /*5910*/  FFMA.FTZ R160, R160, UR10, -R209.reuse ;  /* 0x0000000aa0a07c23 */ /* 0x100fe200080108d1 */
[--C-:B------:R-:W-:Y:S01]  /*5920*/  FFMA.FTZ R161, R161, UR10, -R209.reuse ;  /* 0x0000000aa1a17c23 */ /* 0x100fe200080108d1 */
[--C-:B------:R-:W-:Y:S01]  /*5930*/  FFMA.FTZ R164, R164, UR10, -R209.reuse ;  /* 0x0000000aa4a47c23 */ /* 0x100fe200080108d1 */
[----:B------:R-:W-:Y:S01]  /*5940*/  FFMA.FTZ R165, R165, UR10, -R209 ;  /* 0x0000000aa5a57c23 */ /* 0x000fe200080108d1 */
[----:B------:R-:W1:Y:S01]  /*5950*/  MUFU.EX2 R157, R157 ;  /* 0x0000009d009d7308 */ /* 0x000e620000000800 */
[--C-:B------:R-:W-:Y:S01]  /*5960*/  FFMA.FTZ R167, R167, UR10, -R197.reuse ;  /* 0x0000000aa7a77c23 */ /* 0x100fe200080108c5 */
[--C-:B------:R-:W-:Y:S01]  /*5970*/  FFMA.FTZ R170, R170, UR10, -R197.reuse ;  /* 0x0000000aaaaa7c23 */ /* 0x100fe200080108c5 */
[--C-:B------:R-:W-:Y:S01]  /*5980*/  FFMA.FTZ R171, R171, UR10, -R197.reuse ;  /* 0x0000000aabab7c23 */ /* 0x100fe200080108c5 */
[----:B------:R-:W-:Y:S01]  /*5990*/  FFMA.FTZ R174, R174, UR10, -R197 ;  /* 0x0000000aaeae7c23 */ /* 0x000fe200080108c5 */
[--C-:B------:R-:W-:Y:S01]  /*59a0*/  FFMA.FTZ R168, R168, UR10, -R209.reuse ;  /* 0x0000000aa8a87c23 */ /* 0x100fe200080108d1 */
[--C-:B------:R-:W-:Y:S01]  /*59b0*/  FFMA.FTZ R169, R169, UR10, -R209.reuse ;  /* 0x0000000aa9a97c23 */ /* 0x100fe200080108d1 */
[--C-:B------:R-:W-:Y:S01]  /*59c0*/  FFMA.FTZ R172, R172, UR10, -R209.reuse ;  /* 0x0000000aacac7c23 */ /* 0x100fe200080108d1 */
[----:B------:R-:W4:Y:S01]  /*59d0*/  MUFU.EX2 R201, R201 ;  /* 0x000000c900c97308 */ /* 0x000f220000000800 */
        /* <DEDUP_REMOVED lines=8> */
[-C--:B-1----:R-:W-:Y:S01]  /*5a60*/  FMUL.FTZ R24, R24, R157.reuse ;  /* 0x0000009d18187220 */ /* 0x082fe20000410000 */
        /* <DEDUP_REMOVED lines=68> */
[-C--:B----4-:R-:W-:Y:S01]  /*5eb0*/  FMUL.FTZ R26, R26, R201.reuse ;  /* 0x000000c91a1a7220 */ /* 0x090fe20000410000 */
        /* <DEDUP_REMOVED lines=64> */
[----:B------:R-:W-:Y:S01]  /*62c0*/  MUFU.EX2 R162, R162 ;  /* 0x000000a200a27308 */ /* 0x000fe20000000800 */
[----:B---3--:R-:W-:Y:S01]  /*62d0*/  F2FP.BF16.F32.PACK_AB R152, R208, R207 ;  /* 0x000000cfd098723e */ /* 0x008fe200000010ff */
[--C-:B------:R-:W-:Y:S01]  /*62e0*/  FFMA.FTZ R177, R177, UR10, -R209.reuse ;  /* 0x0000000ab1b17c23 */ /* 0x100fe200080108d1 */
[----:B-----5:R-:W-:Y:S01]  /*62f0*/  F2FP.BF16.F32.PACK_AB R154, R202, R204 ;  /* 0x000000ccca9a723e */ /* 0x020fe200000010ff */
[--C-:B------:R-:W-:Y:S01]  /*6300*/  FFMA.FTZ R180, R180, UR10, -R209.reuse ;  /* 0x0000000ab4b47c23 */ /* 0x100fe200080108d1 */
[----:B------:R-:W-:Y:S01]  /*6310*/  FFMA.FTZ R181, R181, UR10, -R209 ;  /* 0x0000000ab5b57c23 */ /* 0x000fe200080108d1 */
[--C-:B------:R-:W-:Y:S01]  /*6320*/  FFMA.FTZ R183, R183, UR10, -R197.reuse ;  /* 0x0000000ab7b77c23 */ /* 0x100fe200080108c5 */
[----:B------:R-:W-:Y:S01]  /*6330*/  WARPGROUP.ARRIVE ;  /* 0x00000000000079c5 */ /* 0x000fe20000000000 */
[----:B------:R-:W-:Y:S01]  /*6340*/  MUFU.EX2 R163, R163 ;  /* 0x000000a300a37308 */ /* 0x000fe20000000800 */
[--C-:B------:R-:W-:Y:S01]  /*6350*/  FFMA.FTZ R186, R186, UR10, -R197.reuse ;  /* 0x0000000ababa7c23 */ /* 0x100fe200080108c5 */
[--C-:B------:R-:W-:Y:S01]  /*6360*/  FFMA.FTZ R187, R187, UR10, -R197.reuse ;  /* 0x0000000abbbb7c23 */ /* 0x100fe200080108c5 */
[----:B------:R-:W-:Y:S01]  /*6370*/  FFMA.FTZ R190, R190, UR10, -R197 ;  /* 0x0000000abebe7c23 */ /* 0x000fe200080108c5 */
[--C-:B------:R-:W-:Y:S01]  /*6380*/  FFMA.FTZ R184, R184, UR10, -R209.reuse ;  /* 0x0000000ab8b87c23 */ /* 0x100fe200080108d1 */
[----:B------:R-:W-:Y:S01]  /*6390*/  HGMMA.64x256x16.F32.BF16 R24, R152, gdesc[UR12].tnspB, R24, gsb0 ;  /* 0x43e0000c98187df0 */ /* 0x000fe20008001818 */
[----:B------:R-:W-:Y:S01]  /*63a0*/  UIADD3 UR14, UR6, 0x80, URZ ;  /* 0x00000080060e7890 */ /* 0x000fe2000fffe03f */
[--C-:B------:R-:W-:Y:S01]  /*63b0*/  FFMA.FTZ R185, R185, UR10, -R209.reuse ;  /* 0x0000000ab9b97c23 */ /* 0x100fe200080108d1 */
[----:B------:R-:W-:Y:S01]  /*63c0*/  MUFU.EX2 R166, R166 ;  /* 0x000000a600a67308 */ /* 0x000fe20000000800 */
[----:B------:R-:W-:Y:S01]  /*63d0*/  UMOV UR15, 0x40000040 ;  /* 0x40000040000f7882 */ /* 0x000fe20000000000 */
[--C-:B------:R-:W-:Y:S01]  /*63e0*/  FFMA.FTZ R188, R188, UR10, -R209.reuse ;  /* 0x0000000abcbc7c23 */ /* 0x100fe200080108d1 */
[----:B------:R-:W-:Y:S01]  /*63f0*/  FFMA.FTZ R205, R205, UR10, -R209 ;  /* 0x0000000acdcd7c23 */ /* 0x000fe200080108d1 */
[--C-:B------:R-:W-:Y:S01]  /*6400*/  FFMA.FTZ R191, R191, UR10, -R197.reuse ;  /* 0x0000000abfbf7c23 */ /* 0x100fe200080108c5 */
[--C-:B------:R-:W-:Y:S01]  /*6410*/  FFMA.FTZ R194, R194, UR10, -R197.reuse ;  /* 0x0000000ac2c27c23 */ /* 0x100fe200080108c5 */
[--C-:B------:R-:W-:Y:S01]  /*6420*/  FFMA.FTZ R195, R195, UR10, -R197.reuse ;  /* 0x0000000ac3c37c23 */ /* 0x100fe200080108c5 */
[----:B------:R-:W-:Y:S01]  /*6430*/  FFMA.FTZ R198, R198, UR10, -R197 ;  /* 0x0000000ac6c67c23 */ /* 0x000fe200080108c5 */
[----:B------:R-:W-:Y:S01]  /*6440*/  MUFU.EX2 R160, R160 ;  /* 0x000000a000a07308 */ /* 0x000fe20000000800 */
[--C-:B------:R-:W-:Y:S01]  /*6450*/  FFMA.FTZ R192, R192, UR10, -R209.reuse ;  /* 0x0000000ac0c07c23 */ /* 0x100fe200080108d1 */
[--C-:B------:R-:W-:Y:S01]  /*6460*/  FFMA.FTZ R193, R193, UR10, -R209.reuse ;  /* 0x0000000ac1c17c23 */ /* 0x100fe200080108d1 */
[--C-:B------:R-:W-:Y:S01]  /*6470*/  FFMA.FTZ R203, R203, UR10, -R209.reuse ;  /* 0x0000000acbcb7c23 */ /* 0x100fe200080108d1 */
[----:B------:R-:W-:Y:S01]  /*6480*/  FFMA.FTZ R206, R206, UR10, -R209 ;  /* 0x0000000acece7c23 */ /* 0x000fe200080108d1 */
[----:B------:R-:W-:Y:S01]  /*6490*/  FFMA.FTZ R197, R199, UR10, -R197 ;  /* 0x0000000ac7c57c23 */ /* 0x000fe200080108c5 */
[----:B------:R-:W-:Y:S01]  /*64a0*/  FFMA.FTZ R189, R201, R4, R189 ;  /* 0x00000004c9bd7223 */ /* 0x000fe200000100bd */
[----:B------:R-:W-:Y:S01]  /*64b0*/  FFMA.FTZ R157, R157, R0, R207 ;  /* 0x000000009d9d7223 */ /* 0x000fe200000100cf */
[----:B------:R-:W1:Y:S02]  /*64c0*/  MUFU.EX2 R161, R161 ;  /* 0x000000a100a17308 */ /* 0x000e640000000800 */
[----:B------:R-:W-:Y:S01]  /*64d0*/  FADD.FTZ R189, R196, R189 ;  /* 0x000000bdc4bd7221 */ /* 0x000fe20000010000 */
[----:B------:R-:W-:-:S03]  /*64e0*/  FADD.FTZ R157, R208, R157 ;  /* 0x0000009dd09d7221 */ /* 0x000fc60000010000 */
[----:B------:R-:W-:Y:S01]  /*64f0*/  FADD.FTZ R158, R158, R189 ;  /* 0x000000bd9e9e7221 */ /* 0x000fe20000010000 */
[----:B------:R-:W-:Y:S01]  /*6500*/  FADD.FTZ R157, R204, R157 ;  /* 0x0000009dcc9d7221 */ /* 0x000fe20000010000 */
[----:B------:R-:W-:Y:S02]  /*6510*/  MUFU.EX2 R164, R164 ;  /* 0x000000a400a47308 */ /* 0x000fe40000000800 */
[----:B------:R-:W-:Y:S01]  /*6520*/  FADD.FTZ R159, R159, R158 ;  /* 0x0000009e9f9f7221 */ /* 0x000fe20000010000 */
[----:B------:R-:W-:-:S05]  /*6530*/  FADD.FTZ R157, R202, R157 ;  /* 0x0000009dca9d7221 */ /* 0x000fca0000010000 */
[----:B------:R-:W3:Y:S08]  /*6540*/  MUFU.EX2 R165, R165 ;  /* 0x000000a500a57308 */ /* 0x000ef00000000800 */
[----:B------:R-:W4:Y:S08]  /*6550*/  MUFU.EX2 R167, R167 ;  /* 0x000000a700a77308 */ /* 0x000f300000000800 */
[----:B------:R-:W-:Y:S08]  /*6560*/  MUFU.EX2 R170, R170 ;  /* 0x000000aa00aa7308 */ /* 0x000ff00000000800 */
[----:B------:R-:W-:Y:S08]  /*6570*/  MUFU.EX2 R171, R171 ;  /* 0x000000ab00ab7308 */ /* 0x000ff00000000800 */
[----:B------:R-:W-:Y:S08]  /*6580*/  MUFU.EX2 R174, R174 ;  /* 0x000000ae00ae7308 */ /* 0x000ff00000000800 */
[----:B------:R-:W-:Y:S08]  /*6590*/  MUFU.EX2 R168, R168 ;  /* 0x000000a800a87308 */ /* 0x000ff00000000800 */
[----:B------:R-:W5:Y:S08]  /*65a0*/  MUFU.EX2 R169, R169 ;  /* 0x000000a900a97308 */ /* 0x000f700000000800 */
[----:B------:R-:W-:Y:S08]  /*65b0*/  MUFU.EX2 R172, R172 ;  /* 0x000000ac00ac7308 */ /* 0x000ff00000000800 */
[----:B------:R-:W0:Y:S08]  /*65c0*/  MUFU.EX2 R173, R173 ;  /* 0x000000ad00ad7308 */ /* 0x000e300000000800 */
[----:B------:R-:W2:Y:S08]  /*65d0*/  MUFU.EX2 R175, R175 ;  /* 0x000000af00af7308 */ /* 0x000eb00000000800 */
[----:B------:R-:W-:Y:S08]  /*65e0*/  MUFU.EX2 R178, R178 ;  /* 0x000000b200b27308 */ /* 0x000ff00000000800 */
[----:B------:R-:W-:Y:S08]  /*65f0*/  MUFU.EX2 R179, R179 ;  /* 0x000000b300b37308 */ /* 0x000ff00000000800 */
[----:B------:R-:W-:Y:S08]  /*6600*/  MUFU.EX2 R182, R182 ;  /* 0x000000b600b67308 */ /* 0x000ff00000000800 */
[----:B------:R-:W-:Y:S08]  /*6610*/  MUFU.EX2 R176, R176 ;  /* 0x000000b000b07308 */ /* 0x000ff00000000800 */
[----:B------:R-:W2:Y:S08]  /*6620*/  MUFU.EX2 R177, R177 ;  /* 0x000000b100b17308 */ /* 0x000eb00000000800 */
[----:B------:R-:W-:Y:S08]  /*6630*/  MUFU.EX2 R180, R180 ;  /* 0x000000b400b47308 */ /* 0x000ff00000000800 */
[----:B------:R-:W2:Y:S08]  /*6640*/  MUFU.EX2 R181, R181 ;  /* 0x000000b500b57308 */ /* 0x000eb00000000800 */
        /* <DEDUP_REMOVED lines=12> */
[----:B------:R-:W-:Y:S01]  /*6710*/  MUFU.EX2 R192, R192 ;  /* 0x000000c000c07308 */ /* 0x000fe20000000800 */
[----:B------:R-:W-:-:S02]  /*6720*/  WARPGROUP.DEPBAR.LE gsb0, 0x0 ;  /* 0x00008000000079c5 */ /* 0x000fc40000010000 */
[----:B-1----:R-:W-:Y:S01]  /*6730*/  F2FP.BF16.F32.PACK_AB R152, R161, R160 ;  /* 0x000000a0a198723e */ /* 0x002fe200000010ff */
[----:B------:R-:W-:Y:S01]  /*6740*/  FADD.FTZ R160, R160, R157 ;  /* 0x0000009da0a07221 */ /* 0x000fe20000010000 */
[----:B------:R-:W-:-:S03]  /*6750*/  F2FP.BF16.F32.PACK_AB R153, R163, R162 ;  /* 0x000000a2a399723e */ /* 0x000fc600000010ff */
[----:B------:R-:W1:Y:S01]  /*6760*/  MUFU.EX2 R193, R193 ;  /* 0x000000c100c17308 */ /* 0x000e620000000800 */
[----:B---3--:R-:W-:Y:S01]  /*6770*/  F2FP.BF16.F32.PACK_AB R154, R165, R164 ;  /* 0x000000a4a59a723e */ /* 0x008fe200000010ff */
[----:B------:R-:W-:Y:S01]  /*6780*/  FADD.FTZ R162, R162, R159 ;  /* 0x0000009fa2a27221 */ /* 0x000fe20000010000 */
[----:B----4-:R-:W-:Y:S01]  /*6790*/  F2FP.BF16.F32.PACK_AB R155, R167, R166 ;  /* 0x000000a6a79b723e */ /* 0x010fe200000010ff */
[----:B------:R-:W-:Y:S02]  /*67a0*/  FADD.FTZ R161, R161, R160 ;  /* 0x000000a0a1a17221 */ /* 0x000fe40000010000 */
[----:B------:R-:W-:Y:S01]  /*67b0*/  FADD.FTZ R163, R163, R162 ;  /* 0x000000a2a3a37221 */ /* 0x000fe20000010000 */
[----:B------:R-:W-:Y:S01]  /*67c0*/  WARPGROUP.ARRIVE ;  /* 0x00000000000079c5 */ /* 0x000fe20000000000 */
[----:B------:R-:W-:Y:S01]  /*67d0*/  MUFU.EX2 R203, R203 ;  /* 0x000000cb00cb7308 */ /* 0x000fe20000000800 */
[----:B------:R-:W-:Y:S01]  /*67e0*/  FADD.FTZ R164, R164, R161 ;  /* 0x000000a1a4a47221 */ /* 0x000fe20000010000 */
[----:B------:R-:W-:-:S03]  /*67f0*/  FADD.FTZ R166, R166, R163 ;  /* 0x000000a3a6a67221 */ /* 0x000fc60000010000 */
[----:B------:R-:W-:Y:S01]  /*6800*/  HGMMA.64x256x16.F32.BF16 R24, R152, gdesc[UR12].tnspB, R24, gsb0 ;  /* 0x43e0000c98187df0 */ /* 0x000fe20008001818 */
[----:B------:R-:W-:Y:S01]  /*6810*/  UIADD3 UR14, UR6, 0x100, URZ ;  /* 0x00000100060e7890 */ /* 0x000fe2000fffe03f */
[----:B------:R-:W-:Y:S01]  /*6820*/  FADD.FTZ R167, R167, R166 ;  /* 0x000000a6a7a77221 */ /* 0x000fe20000010000 */
[----:B------:R-:W-:Y:S01]  /*6830*/  UMOV UR15, 0x40000040 ;  /* 0x40000040000f7882 */ /* 0x000fe20000000000 */
[----:B------:R-:W3:Y:S01]  /*6840*/  MUFU.EX2 R206, R206 ;  /* 0x000000ce00ce7308 */ /* 0x000ee20000000800 */
[----:B------:R-:W-:-:S07]  /*6850*/  FADD.FTZ R165, R165, R164 ;  /* 0x000000a4a5a57221 */ /* 0x000fce0000010000 */
[----:B------:R-:W4:Y:S01]  /*6860*/  MUFU.EX2 R197, R197 ;  /* 0x000000c500c57308 */ /* 0x000f220000000800 */
[----:B------:R-:W-:Y:S02]  /*6870*/  WARPGROUP.DEPBAR.LE gsb0, 0x0 ;  /* 0x00008000000079c5 */ /* 0x000fe40000010000 */
[----:B-----5:R-:W-:Y:S01]  /*6880*/  F2FP.BF16.F32.PACK_AB R152, R169, R168 ;  /* 0x000000a8a998723e */ /* 0x020fe200000010ff */
[----:B------:R-:W-:Y:S01]  /*6890*/  FADD.FTZ R168, R168, R165 ;  /* 0x000000a5a8a87221 */ /* 0x000fe20000010000 */
[----:B------:R-:W-:Y:S01]  /*68a0*/  F2FP.BF16.F32.PACK_AB R153, R171, R170 ;  /* 0x000000aaab99723e */ /* 0x000fe200000010ff */
[----:B------:R-:W-:Y:S01]  /*68b0*/  FADD.FTZ R170, R170, R167 ;  /* 0x000000a7aaaa7221 */ /* 0x000fe20000010000 */
[----:B0-----:R-:W-:Y:S01]  /*68c0*/  F2FP.BF16.F32.PACK_AB R154, R173, R172 ;  /* 0x000000acad9a723e */ /* 0x001fe200000010ff */
[----:B------:R-:W-:Y:S01]  /*68d0*/  FADD.FTZ R169, R169, R168 ;  /* 0x000000a8a9a97221 */ /* 0x000fe20000010000 */
[----:B--2---:R-:W-:Y:S01]  /*68e0*/  F2FP.BF16.F32.PACK_AB R155, R175, R174 ;  /* 0x000000aeaf9b723e */ /* 0x004fe200000010ff */
[----:B------:R-:W-:-:S02]  /*68f0*/  FADD.FTZ R171, R171, R170 ;  /* 0x000000aaabab7221 */ /* 0x000fc40000010000 */
[----:B------:R-:W-:Y:S01]  /*6900*/  FADD.FTZ R172, R172, R169 ;  /* 0x000000a9acac7221 */ /* 0x000fe20000010000 */
[----:B------:R-:W-:Y:S01]  /*6910*/  WARPGROUP.ARRIVE ;  /* 0x00000000000079c5 */ /* 0x000fe20000000000 */
[----:B------:R-:W-:Y:S02]  /*6920*/  FADD.FTZ R174, R174, R171 ;  /* 0x000000abaeae7221 */ /* 0x000fe40000010000 */
[----:B------:R-:W-:Y:S02]  /*6930*/  FADD.FTZ R173, R173, R172 ;  /* 0x000000acadad7221 */ /* 0x000fe40000010000 */
[----:B------:R-:W-:Y:S01]  /*6940*/  FADD.FTZ R175, R175, R174 ;  /* 0x000000aeafaf7221 */ /* 0x000fe20000010000 */
[----:B------:R-:W-:Y:S01]  /*6950*/  HGMMA.64x256x16.F32.BF16 R24, R152, gdesc[UR12].tnspB, R24, gsb0 ;  /* 0x43e0000c98187df0 */ /* 0x000fe20008001818 */
[----:B------:R-:W-:Y:S01]  /*6960*/  UIADD3 UR14, UR6, 0x180, URZ ;  /* 0x00000180060e7890 */ /* 0x000fe2000fffe03f */
[----:B------:R-:W-:Y:S01]  /*6970*/  UMOV UR15, 0x40000040 ;  /* 0x40000040000f7882 */ /* 0x000fe20000000000 */
[----:B------:R-:W-:-:S02]  /*6980*/  WARPGROUP.DEPBAR.LE gsb0, 0x0 ;  /* 0x00008000000079c5 */ /* 0x000fc40000010000 */
[----:B------:R-:W-:Y:S01]  /*6990*/  F2FP.BF16.F32.PACK_AB R152, R177, R176 ;  /* 0x000000b0b198723e */ /* 0x000fe200000010ff */
[----:B------:R-:W-:Y:S01]  /*69a0*/  FADD.FTZ R176, R176, R173 ;  /* 0x000000adb0b07221 */ /* 0x000fe20000010000 */
[----:B------:R-:W-:Y:S01]  /*69b0*/  F2FP.BF16.F32.PACK_AB R153, R179, R178 ;  /* 0x000000b2b399723e */ /* 0x000fe200000010ff */
[----:B------:R-:W-:Y:S01]  /*69c0*/  FADD.FTZ R178, R178, R175 ;  /* 0x000000afb2b27221 */ /* 0x000fe20000010000 */
[----:B------:R-:W-:Y:S01]  /*69d0*/  F2FP.BF16.F32.PACK_AB R154, R181, R180 ;  /* 0x000000b4b59a723e */ /* 0x000fe200000010ff */
[----:B------:R-:W-:Y:S01]  /*69e0*/  FADD.FTZ R177, R177, R176 ;  /* 0x000000b0b1b17221 */ /* 0x000fe20000010000 */
[----:B------:R-:W-:Y:S01]  /*69f0*/  F2FP.BF16.F32.PACK_AB R155, R183, R182 ;  /* 0x000000b6b79b723e */ /* 0x000fe200000010ff */
[----:B------:R-:W-:Y:S02]  /*6a00*/  FADD.FTZ R179, R179, R178 ;  /* 0x000000b2b3b37221 */ /* 0x000fe40000010000 */
[----:B------:R-:W-:Y:S01]  /*6a10*/  FADD.FTZ R180, R180, R177 ;  /* 0x000000b1b4b47221 */ /* 0x000fe20000010000 */
[----:B------:R-:W-:Y:S01]  /*6a20*/  WARPGROUP.ARRIVE ;  /* 0x00000000000079c5 */ /* 0x000fe20000000000 */
[----:B------:R-:W-:-:S02]  /*6a30*/  FADD.FTZ R182, R182, R179 ;  /* 0x000000b3b6b67221 */ /* 0x000fc40000010000 */
        /* <DEDUP_REMOVED lines=23> */
[----:B-1----:R-:W-:Y:S01]  /*6bb0*/  F2FP.BF16.F32.PACK_AB R152, R193, R192 ;  /* 0x000000c0c198723e */ /* 0x002fe200000010ff */
[----:B------:R-:W-:Y:S01]  /*6bc0*/  FADD.FTZ R192, R192, R205 ;  /* 0x000000cdc0c07221 */ /* 0x000fe20000010000 */
[----:B------:R-:W-:Y:S01]  /*6bd0*/  F2FP.BF16.F32.PACK_AB R153, R195, R194 ;  /* 0x000000c2c399723e */ /* 0x000fe200000010ff */
[----:B------:R-:W-:Y:S01]  /*6be0*/  FADD.FTZ R194, R194, R191 ;  /* 0x000000bfc2c27221 */ /* 0x000fe20000010000 */
[----:B---3--:R-:W-:Y:S01]  /*6bf0*/  F2FP.BF16.F32.PACK_AB R154, R206, R203 ;  /* 0x000000cbce9a723e */ /* 0x008fe200000010ff */
[----:B------:R-:W-:Y:S01]  /*6c00*/  FADD.FTZ R192, R193, R192 ;  /* 0x000000c0c1c07221 */ /* 0x000fe20000010000 */
[----:B----4-:R-:W-:Y:S01]  /*6c10*/  F2FP.BF16.F32.PACK_AB R155, R197, R198 ;  /* 0x000000c6c59b723e */ /* 0x010fe200000010ff */
        /* <DEDUP_REMOVED lines=10> */
.L_x_13801:
[----:B------:R-:W0:Y:S01]  /*6cc0*/  S2UR UR6, SR_CgaCtaId ;  /* 0x00000000000679c3 */ /* 0x000e220000008800 */
[----:B------:R-:W-:Y:S01]  /*6cd0*/  UISETP.GT.AND UP0, UPT, UR7, UR39, UPT ;  /* 0x000000270700728c */ /* 0x000fe2000bf04270 */
[----:B------:R-:W-:Y:S01]  /*6ce0*/  IMAD.MOV.U32 R201, RZ, RZ, R156 ;  /* 0x000000ffffc97224 */ /* 0x000fe200078e009c */
[----:B------:R-:W-:Y:S01]  /*6cf0*/  UIADD3 UR5, UR5, 0x32460, URZ ;  /* 0x0003246005057890 */ /* 0x000fe2000fffe03f */
[----:B------:R-:W-:Y:S01]  /*6d00*/  IMAD.MOV.U32 R202, RZ, RZ, R200 ;  /* 0x000000ffffca7224 */ /* 0x000fe200078e00c8 */
[----:B------:R-:W-:Y:S02]  /*6d10*/  UIADD3 UR7, UR7, -0x1, URZ ;  /* 0xffffffff07077890 */ /* 0x000fe4000fffe03f */
[----:B------:R-:W-:Y:S01]  /*6d20*/  PLOP3.LUT P1, PT, PT, PT, UP0, 0x80, 0x0 ;  /* 0x000000000000781c */ /* 0x000fe20003f2f008 */
[----:B0-----:R-:W-:-:S09]  /*6d30*/  UPRMT UR5, UR6, 0x654, UR5 ;  /* 0x0000065406057896 */ /* 0x001fd20008000005 */
[----:B------:R-:W-:Y:S03]  /*6d40*/  SYNCS.ARRIVE.TRANS64.RED.A1T0 RZ, [UR5], RZ ;  /* 0x000000ffffff79a7 */ /* 0x000fe60008100405 */
[----:B------:R-:W-:Y:S05]  /*6d50*/  @P1 BRA `(.L_x_13802) ;  /* 0xffffffd000c01947 */ /* 0x000fea000383ffff */
.L_x_13791:
[----:B------:R-:W-:-:S13]  /*6d60*/  R2UR UR5, R212 ;  /* 0x00000000d40572ca */ /* 0x000fda00000e0000 */
[----:B------:R-:W-:-:S06]  /*6d70*/  UISETP.GE.AND UP0, UPT, UR7, UR5, UPT ;  /* 0x000000050700728c */ /* 0x000fcc000bf06270 */
[----:B------:R-:W-:-:S13]  /*6d80*/  PLOP3.LUT P1, PT, PT, PT, UP0, 0x80, 0x0 ;  /* 0x000000000000781c */ /* 0x000fda0003f2f008 */
[----:B------:R-:W-:Y:S05]  /*6d90*/  @!P1 BRA `(.L_x_13803) ;  /* 0x0000002000c09947 */ /* 0x000fea0003800000 */
[----:B------:R-:W-:Y:S01]  /*6da0*/  IMAD.MOV.U32 R207, RZ, RZ, R156 ;  /* 0x000000ffffcf7224 */ /* 0x000fe200078e009c */
[----:B------:R-:W-:Y:S01]  /*6db0*/  ULDC UR39, c[0x0][0xa80] ;  /* 0x0002a00000277ab9 */ /* 0x000fe20000000800 */
[----:B------:R-:W-:-:S07]  /*6dc0*/  IMAD.MOV.U32 R21, RZ, RZ, R200 ;  /* 0x000000ffff157224 */ /* 0x000fce00078e00c8 */
.L_x_13814:
[----:B------:R-:W-:-:S04]  /*6dd0*/  UIADD3 UR4, UR4, 0x1, URZ ;  /* 0x0000000104047890 */ /* 0x000fc8000fffe03f */
[----:B------:R-:W-:-:S04]  /*6de0*/  UISETP.NE.AND UP0, UPT, UR4, 0x2, UPT ;  /* 0x000000020400788c */ /* 0x000fc8000bf05270 */
[----:B------:R-:W-:Y:S02]  /*6df0*/  USEL UR5, URZ, 0x1, UP0 ;  /* 0x000000013f057887 */ /* 0x000fe40008000000 */
[----:B------:R-:W-:-:S04]  /*6e00*/  USEL UR4, UR4, URZ, UP0 ;  /* 0x0000003f04047287 */ /* 0x000fc80008000000 */
[----:B------:R-:W-:Y:S01]  /*6e10*/  LOP3.LUT R5, R5, UR5, RZ, 0x3c, !PT ;  /* 0x0000000505057c12 */ /* 0x000fe2000f8e3cff */
[----:B------:R-:W-:Y:S07]  /*6e20*/  @!P0 BRA `(.L_x_13804) ;  /* 0x0000000000048947 */ /* 0x000fee0003800000 */
[----:B------:R-:W-:Y:S01]  /*6e30*/  BPT.TRAP 0x1 ;  /* 0x000000040000795c */ /* 0x000fe20000300000 */
.L_x_13804:
[----:B------:R-:W-:Y:S01]  /*6e40*/  ULEA UR6, UR4, UR61, 0x3 ;  /* 0x0000003d04067291 */ /* 0x000fe2000f8e183f */
[----:B------:R-:W-:-:S08]  /*6e50*/  SHF.L.U32 R200, R5, 0x1f, RZ ;  /* 0x0000001f05c87819 */ /* 0x000fd000000006ff */
[----:B------:R0:W1:Y:S01]  /*6e60*/  SYNCS.PHASECHK.TRANS64.TRYWAIT P1, [UR6+0x32430], R200 ;  /* 0x032430c8ff0075a7 */ /* 0x0000620008020146 */
[----:B------:R-:W-:Y:S05]  /*6e70*/  @!P0 BRA `(.L_x_13805) ;  /* 0x0000000000048947 */ /* 0x000fea0003800000 */
[----:B------:R-:W-:Y:S01]  /*6e80*/  BPT.TRAP 0x1 ;  /* 0x000000040000795c */ /* 0x000fe20000300000 */
.L_x_13805:
[----:B-1----:R-:W-:Y:S05]  /*6e90*/  @P1 BRA `(.L_x_13806) ;  /* 0x0000000000081947 */ /* 0x002fea0003800000 */
[----:B------:R-:W1:Y:S02]  /*6ea0*/  SYNCS.PHASECHK.TRANS64.TRYWAIT P1, [UR6+0x32430], R200 ;  /* 0x032430c8ff0075a7 */ /* 0x000e640008020146 */
[----:B-1----:R-:W-:Y:S05]  /*6eb0*/  @!P1 BRA `(.L_x_13807) ;  /* 0x0000009800509947 */ /* 0x002fea0003800000 */
.L_x_13806:
[----:B------:R-:W-:Y:S01]  /*6ec0*/  R2UR UR5, R210 ;  /* 0x00000000d20572ca */ /* 0x000fe200000e0000 */
[----:B-1----:R-:W-:Y:S01]  /*6ed0*/  WARPGROUP.ARRIVE ;  /* 0x00000000000079c5 */ /* 0x002fe20000000000 */
[----:B------:R-:W-:Y:S01]  /*6ee0*/  R2UR UR56, R22 ;  /* 0x00000000163872ca */ /* 0x000fe200000e0000 */
[----:B------:R-:W-:Y:S01]  /*6ef0*/  UMOV UR59, 0x40000040 ;  /* 0x40000040003b7882 */ /* 0x000fe20000000000 */
[----:B------:R-:W-:-:S09]  /*6f00*/  R2UR UR57, R23 ;  /* 0x00000000173972ca */ /* 0x000fd200000e0000 */
[----:B------:R-:W-:-:S07]  /*6f10*/  UIMAD UR5, UR4, 0x300, UR5 ;  /* 0x00000300040578a4 */ /* 0x000fce000f8e0205 */
[----:B------:R-:W-:Y:S02]  /*6f20*/  UMOV UR58, UR5 ;  /* 0x00000005003a7c82 */ /* 0x000fe40008000000 */
        /* <DEDUP_REMOVED lines=25> */
.L_x_13808:
[----:B------:R1:W2:Y:S01]  /*70c0*/  SYNCS.PHASECHK.TRANS64.TRYWAIT P1, [UR6+0x32450], R200 ;  /* 0x032450c8ff0075a7 */ /* 0x0002a20008020146 */
[----:B------:R-:W-:Y:S05]  /*70d0*/  @!P0 BRA `(.L_x_13809) ;  /* 0x0000000000048947 */ /* 0x000fea0003800000 */
[----:B------:R-:W-:Y:S01]  /*70e0*/  BPT.TRAP 0x1 ;  /* 0x000000040000795c */ /* 0x000fe20000300000 */
.L_x_13809:
[----:B--2---:R-:W-:Y:S05]  /*70f0*/  @P1 BRA `(.L_x_13810) ;  /* 0x0000000000081947 */ /* 0x004fea0003800000 */
[----:B------:R-:W2:Y:S02]  /*7100*/  SYNCS.PHASECHK.TRANS64.TRYWAIT P1, [UR6+0x32450], R200 ;  /* 0x032450c8ff0075a7 */ /* 0x000ea40008020146 */
[----:B--2---:R-:W-:Y:S05]  /*7110*/  @!P1 BRA `(.L_x_13811) ;  /* 0x0000009400d09947 */ /* 0x004fea0003800000 */
.L_x_13810:
[----:B------:R-:W-:Y:S01]  /*7120*/  R2UR UR56, R8 ;  /* 0x00000000083872ca */ /* 0x000fe200000e0000 */
[----:B------:R-:W-:Y:S01]  /*7130*/  UIMAD UR5, UR4, 0xc00, UR38 ;  /* 0x00000c00040578a4 */ /* 0x000fe2000f8e0226 */
[----:B------:R-:W-:Y:S01]  /*7140*/  R2UR UR57, R9 ;  /* 0x00000000093972ca */ /* 0x000fe200000e0000 */
[----:B------:R-:W-:Y:S01]  /*7150*/  WARPGROUP.ARRIVE ;  /* 0x00000000000079c5 */ /* 0x000fe20000000000 */
[----:B------:R-:W-:Y:S01]  /*7160*/  UMOV UR59, 0x40000040 ;  /* 0x40000040003b7882 */ /* 0x000fe20000000000 */
[----:B------:R-:W-:Y:S01]  /*7170*/  UIADD3 UR10, UR5, 0x300, URZ ;  /* 0x00000300050a7890 */ /* 0x000fe2000fffe03f */
[----:B------:R-:W-:Y:S02]  /*7180*/  UMOV UR11, 0x40000040 ;  /* 0x40000040000b7882 */ /* 0x000fe40000000000 */
[----:B------:R-:W-:Y:S01]  /*7190*/  UMOV UR58, UR5 ;  /* 0x00000005003a7c82 */ /* 0x000fe20008000000 */
[----:B------:R-:W-:Y:S01]  /*71a0*/  UIADD3 UR14, UR5, 0x302, URZ ;  /* 0x00000302050e7890 */ /* 0x000fe2000fffe03f */
[----:B------:R-:W-:Y:S01]  /*71b0*/  UMOV UR15, 0x40000040 ;  /* 0x40000040000f7882 */ /* 0x000fe20000000000 */
[----:B------:R-:W-:Y:S01]  /*71c0*/  UIADD3 UR18, UR5, 0x304, URZ ;  /* 0x0000030405127890 */ /* 0x000fe2000fffe03f */
[----:B------:R-:W-:-:S03]  /*71d0*/  UMOV UR19, 0x40000040 ;  /* 0x4000004000137882 */ /* 0x000fc60000000000 */
        /* <DEDUP_REMOVED lines=82> */
.L_x_13812:
[----:B012---:R-:W-:Y:S01]  /*7700*/  FMNMX.FTZ R200, R152, R21, !PT ;  /* 0x0000001598c87209 */ /* 0x007fe20007810000 */
[----:B------:R-:W0:Y:S01]  /*7710*/  S2UR UR11, SR_CgaCtaId ;  /* 0x00000000000b79c3 */ /* 0x000e220000008800 */
[----:B------:R-:W-:Y:S01]  /*7720*/  UMOV UR10, UR39 ;  /* 0x00000027000a7c82 */ /* 0x000fe20008000000 */
[----:B------:R-:W-:Y:S01]  /*7730*/  UIADD3 UR5, UR6, 0x32440, URZ ;  /* 0x0003244006057890 */ /* 0x000fe2000fffe03f */
[----:B------:R-:W-:Y:S01]  /*7740*/  FMNMX.FTZ R201, R153, R200, !PT ;  /* 0x000000c899c97209 */ /* 0x000fe20007810000 */
[----:B------:R-:W-:-:S03]  /*7750*/  UMOV UR15, 0x40000040 ;  /* 0x40000040000f7882 */ /* 0x000fc60000000000 */
[----:B------:R-:W-:-:S04]  /*7760*/  FMNMX.FTZ R200, R156, R201, !PT ;  /* 0x000000c99cc87209 */ /* 0x000fc80007810000 */
[----:B------:R-:W-:-:S04]  /*7770*/  FMNMX.FTZ R201, R157, R200, !PT ;  /* 0x000000c89dc97209 */ /* 0x000fc80007810000 */
[----:B------:R-:W-:-:S04]  /*7780*/  FMNMX.FTZ R200, R160, R201, !PT ;  /* 0x000000c9a0c87209 */ /* 0x000fc80007810000 */
[----:B------:R-:W-:Y:S02]  /*7790*/  FMNMX.FTZ R201, R161, R200, !PT ;  /* 0x000000c8a1c97209 */ /* 0x000fe40007810000 */
[----:B------:R-:W-:Y:S02]  /*77a0*/  FMNMX.FTZ R200, R154, R207, !PT ;  /* 0x000000cf9ac87209 */ /* 0x000fe40007810000 */
[----:B------:R-:W-:Y:S01]  /*77b0*/  FMNMX.FTZ R202, R164, R201, !PT ;  /* 0x000000c9a4ca7209 */ /* 0x000fe20007810000 */
[----:B0-----:R-:W-:Y:S01]  /*77c0*/  UPRMT UR11, UR11, 0x654, UR5 ;  /* 0x000006540b0b7896 */ /* 0x001fe20008000005 */
[----:B------:R-:W-:Y:S01]  /*77d0*/  FMNMX.FTZ R201, R155, R200, !PT ;  /* 0x000000c89bc97209 */ /* 0x000fe20007810000 */
[----:B------:R-:W-:Y:S01]  /*77e0*/  UIMAD UR5, UR4, 0xc00, UR60 ;  /* 0x00000c00040578a4 */ /* 0x000fe2000f8e023c */
[----:B------:R-:W-:Y:S02]  /*77f0*/  FMNMX.FTZ R203, R165, R202, !PT ;  /* 0x000000caa5cb7209 */ /* 0x000fe40007810000 */
[----:B------:R-:W-:-:S02]  /*7800*/  FMNMX.FTZ R200, R158, R201, !PT ;  /* 0x000000c99ec87209 */ /* 0x000fc40007810000 */
[----:B------:R-:W-:Y:S02]  /*7810*/  FMNMX.FTZ R202, R168, R203, !PT ;  /* 0x000000cba8ca7209 */ /* 0x000fe40007810000 */
[----:B------:R-:W-:Y:S01]  /*7820*/  FMNMX.FTZ R201, R159, R200, !PT ;  /* 0x000000c89fc97209 */ /* 0x000fe20007810000 */
[----:B------:R-:W-:Y:S01]  /*7830*/  SYNCS.ARRIVE.TRANS64.RED.A1T0 RZ, [UR11], RZ ;  /* 0x000000ffffff79a7 */ /* 0x000fe2000810040b */
[----:B------:R-:W-:Y:S01]  /*7840*/  FMNMX.FTZ R203, R169, R202, !PT ;  /* 0x000000caa9cb7209 */ /* 0x000fe20007810000 */
[----:B------:R-:W-:Y:S01]  /*7850*/  UMOV UR14, UR5 ;  /* 0x00000005000e7c82 */ /* 0x000fe20008000000 */
        /* <DEDUP_REMOVED lines=29> */
[----:B------:R-:W0:Y:S01]  /*7a30*/  SHFL.BFLY PT, R203, R202, 0x2, 0x1f ;  /* 0x0c401f00cacb7f89 */ /* 0x000e2200000e0000 */
[----:B------:R-:W-:-:S04]  /*7a40*/  FMNMX.FTZ R201, R191, R200, !PT ;  /* 0x000000c8bfc97209 */ /* 0x000fc80007810000 */
[----:B------:R-:W-:-:S04]  /*7a50*/  FMNMX.FTZ R200, R194, R201, !PT ;  /* 0x000000c9c2c87209 */ /* 0x000fc80007810000 */
[----:B------:R-:W-:-:S04]  /*7a60*/  FMNMX.FTZ R201, R195, R200, !PT ;  /* 0x000000c8c3c97209 */ /* 0x000fc80007810000 */
[----:B------:R-:W-:-:S04]  /*7a70*/  FMNMX.FTZ R200, R198, R201, !PT ;  /* 0x000000c9c6c87209 */ /* 0x000fc80007810000 */
[----:B------:R-:W-:-:S05]  /*7a80*/  FMNMX.FTZ R201, R199, R200, !PT ;  /* 0x000000c8c7c97209 */ /* 0x000fca0007810000 */
[----:B------:R-:W1:Y:S01]  /*7a90*/  SHFL.BFLY PT, R204, R201, 0x2, 0x1f ;  /* 0x0c401f00c9cc7f89 */ /* 0x000e6200000e0000 */
[----:B0-----:R-:W-:-:S05]  /*7aa0*/  FMNMX.FTZ R203, R202, R203, !PT ;  /* 0x000000cbcacb7209 */ /* 0x001fca0007810000 */
[----:B------:R-:W0:Y:S01]  /*7ab0*/  SHFL.BFLY PT, R200, R203, 0x1, 0x1f ;  /* 0x0c201f00cbc87f89 */ /* 0x000e2200000e0000 */
[----:B-1----:R-:W-:-:S05]  /*7ac0*/  FMNMX.FTZ R204, R201, R204, !PT ;  /* 0x000000ccc9cc7209 */ /* 0x002fca0007810000 */
[----:B------:R-:W1:Y:S01]  /*7ad0*/  SHFL.BFLY PT, R209, R204, 0x1, 0x1f ;  /* 0x0c201f00ccd17f89 */ /* 0x000e6200000e0000 */
[----:B0-----:R-:W-:-:S05]  /*7ae0*/  FMNMX.FTZ R200, R203, R200, !PT ;  /* 0x000000c8cbc87209 */ /* 0x001fca0007810000 */
[C---:B------:R-:W-:Y:S01]  /*7af0*/  FMUL.FTZ R205, R200.reuse, UR10 ;  /* 0x0000000ac8cd7c20 */ /* 0x040fe20008410000 */
[----:B------:R-:W-:-:S03]  /*7b00*/  FADD.FTZ R21, -R200, R21 ;  /* 0x00000015c8157221 */ /* 0x000fc60000010100 */
[--C-:B------:R-:W-:Y:S01]  /*7b10*/  FFMA.FTZ R203, R156, UR10, -R205.reuse ;  /* 0x0000000a9ccb7c23 */ /* 0x100fe200080108cd */
[--C-:B------:R-:W-:Y:S01]  /*7b20*/  FFMA.FTZ R206, R152, UR10, -R205.reuse ;  /* 0x0000000a98ce7c23 */ /* 0x100fe200080108cd */
[----:B------:R-:W-:Y:S01]  /*7b30*/  FMUL.FTZ R21, R21, UR10 ;  /* 0x0000000a15157c20 */ /* 0x000fe20008410000 */
        /* <DEDUP_REMOVED lines=10> */
[----:B-1----:R-:W-:Y:S01]  /*7be0*/  FMNMX.FTZ R156, R204, R209, !PT ;  /* 0x000000d1cc9c7209 */ /* 0x002fe20007810000 */
[--C-:B------:R-:W-:Y:S01]  /*7bf0*/  FFMA.FTZ R204, R157, UR10, -R205.reuse ;  /* 0x0000000a9dcc7c23 */ /* 0x100fe200080108cd */
[----:B------:R-:W1:Y:S01]  /*7c00*/  MUFU.EX2 R21, R21 ;  /* 0x0000001500157308 */ /* 0x000e620000000800 */
[--C-:B------:R-:W-:Y:S01]  /*7c10*/  FFMA.FTZ R176, R176, UR10, -R205.reuse ;  /* 0x0000000ab0b07c23 */ /* 0x100fe200080108cd */
[----:B------:R-:W-:Y:S01]  /*7c20*/  FFMA.FTZ R177, R177, UR10, -R205 ;  /* 0x0000000ab1b17c23 */ /* 0x000fe200080108cd */
[C---:B------:R-:W-:Y:S01]  /*7c30*/  FADD.FTZ R152, -R156.reuse, R207 ;  /* 0x000000cf9c987221 */ /* 0x040fe20000010100 */
[----:B------:R-:W-:Y:S01]  /*7c40*/  FMUL.FTZ R208, R156, UR10 ;  /* 0x0000000a9cd07c20 */ /* 0x000fe20008410000 */
[--C-:B------:R-:W-:Y:S01]  /*7c50*/  FFMA.FTZ R180, R180, UR10, -R205.reuse ;  /* 0x0000000ab4b47c23 */ /* 0x100fe200080108cd */
[--C-:B------:R-:W-:Y:S01]  /*7c60*/  FFMA.FTZ R181, R181, UR10, -R205.reuse ;  /* 0x0000000ab5b57c23 */ /* 0x100fe200080108cd */
[----:B------:R-:W-:Y:S01]  /*7c70*/  FMUL.FTZ R152, R152, UR10 ;  /* 0x0000000a98987c20 */ /* 0x000fe20008410000 */
[--C-:B0-----:R-:W-:Y:S01]  /*7c80*/  FFMA.FTZ R206, R154, UR10, -R208.reuse ;  /* 0x0000000a9ace7c23 */ /* 0x101fe200080108d0 */
        /* <DEDUP_REMOVED lines=8> */
[-C--:B-1----:R-:W-:Y:S01]  /*7d10*/  FMUL.FTZ R24, R24, R21.reuse ;  /* 0x0000001518187220 */ /* 0x082fe20000410000 */
        /* <DEDUP_REMOVED lines=136> */
[----:B--2---:R-:W-:Y:S01]  /*85a0*/  F2FP.BF16.F32.PACK_AB R154, R204, R203 ;  /* 0x000000cbcc9a723e */ /* 0x004fe200000010ff */
[--C-:B------:R-:W-:Y:S01]  /*85b0*/  FFMA.FTZ R170, R170, UR10, -R208.reuse ;  /* 0x0000000aaaaa7c23 */ /* 0x100fe200080108d0 */
        /* <DEDUP_REMOVED lines=23> */
[----:B------:R-:W-:Y:S01]  /*8730*/  FFMA.FTZ R197, R197, UR10, -R205 ;  /* 0x0000000ac5c57c23 */ /* 0x000fe200080108cd */
[--C-:B------:R-:W-:Y:S01]  /*8740*/  FFMA.FTZ R194, R194, UR10, -R208.reuse ;  /* 0x0000000ac2c27c23 */ /* 0x100fe200080108d0 */
[----:B------:R-:W-:Y:S01]  /*8750*/  MUFU.EX2 R165, R165 ;  /* 0x000000a500a57308 */ /* 0x000fe20000000800 */
[--C-:B------:R-:W-:Y:S01]  /*8760*/  FFMA.FTZ R195, R195, UR10, -R208.reuse ;  /* 0x0000000ac3c37c23 */ /* 0x100fe200080108d0 */
[----:B------:R-:W-:Y:S01]  /*8770*/  WARPGROUP.ARRIVE ;  /* 0x00000000000079c5 */ /* 0x000fe20000000000 */
[--C-:B------:R-:W-:Y:S01]  /*8780*/  FFMA.FTZ R198, R198, UR10, -R208.reuse ;  /* 0x0000000ac6c67c23 */ /* 0x100fe200080108d0 */
[----:B------:R-:W-:Y:S01]  /*8790*/  FFMA.FTZ R199, R199, UR10, -R208 ;  /* 0x0000000ac7c77c23 */ /* 0x000fe200080108d0 */
[----:B------:R-:W-:Y:S01]  /*87a0*/  FFMA.FTZ R21, R21, R0, R201 ;  /* 0x0000000015157223 */ /* 0x000fe200000100c9 */
[----:B------:R-:W-:-:S02]  /*87b0*/  FFMA.FTZ R4, R157, R4, R206 ;  /* 0x000000049d047223 */ /* 0x000fc400000100ce */
[----:B------:R-:W-:Y:S01]  /*87c0*/  HGMMA.64x256x16.F32.BF16 R24, R152, gdesc[UR12].tnspB, R24, gsb0 ;  /* 0x43e0000c98187df0 */ /* 0x000fe20008001818 */
[----:B------:R-:W-:Y:S01]  /*87d0*/  MUFU.EX2 R162, R162 ;  /* 0x000000a200a27308 */ /* 0x000fe20000000800 */
[----:B------:R-:W-:Y:S01]  /*87e0*/  UIADD3 UR14, UR5, 0x80, URZ ;  /* 0x00000080050e7890 */ /* 0x000fe2000fffe03f */
[----:B------:R-:W-:Y:S01]  /*87f0*/  FADD.FTZ R202, R202, R21 ;  /* 0x00000015caca7221 */ /* 0x000fe20000010000 */
[----:B------:R-:W-:Y:S01]  /*8800*/  UMOV UR15, 0x40000040 ;  /* 0x40000040000f7882 */ /* 0x000fe20000000000 */
[----:B------:R-:W-:Y:S02]  /*8810*/  FADD.FTZ R207, R207, R4 ;  /* 0x00000004cfcf7221 */ /* 0x000fe40000010000 */
[----:B------:R-:W-:Y:S02]  /*8820*/  FADD.FTZ R203, R203, R202 ;  /* 0x000000cacbcb7221 */ /* 0x000fe40000010000 */
[----:B------:R-:W2:Y:S01]  /*8830*/  MUFU.EX2 R163, R163 ;  /* 0x000000a300a37308 */ /* 0x000ea20000000800 */
        /* <DEDUP_REMOVED lines=10> */
[----:B------:R-:W3:Y:S08]  /*88e0*/  MUFU.EX2 R171, R171 ;  /* 0x000000ab00ab7308 */ /* 0x000ef00000000800 */
[----:B------:R-:W-:Y:S08]  /*88f0*/  MUFU.EX2 R174, R174 ;  /* 0x000000ae00ae7308 */ /* 0x000ff00000000800 */
[----:B------:R-:W0:Y:S08]  /*8900*/  MUFU.EX2 R175, R175 ;  /* 0x000000af00af7308 */ /* 0x000e300000000800 */
[----:B------:R-:W-:Y:S08]  /*8910*/  MUFU.EX2 R176, R176 ;  /* 0x000000b000b07308 */ /* 0x000ff00000000800 */
[----:B------:R-:W0:Y:S08]  /*8920*/  MUFU.EX2 R177, R177 ;  /* 0x000000b100b17308 */ /* 0x000e300000000800 */
[----:B------:R-:W-:Y:S08]  /*8930*/  MUFU.EX2 R180, R180 ;  /* 0x000000b400b47308 */ /* 0x000ff00000000800 */
[----:B------:R-:W-:Y:S08]  /*8940*/  MUFU.EX2 R181, R181 ;  /* 0x000000b500b57308 */ /* 0x000ff00000000800 */
[----:B------:R-:W-:Y:S08]  /*8950*/  MUFU.EX2 R178, R178 ;  /* 0x000000b200b27308 */ /* 0x000ff00000000800 */
[----:B------:R-:W0:Y:S08]  /*8960*/  MUFU.EX2 R179, R179 ;  /* 0x000000b300b37308 */ /* 0x000e300000000800 */
        /* <DEDUP_REMOVED lines=15> */
[----:B------:R-:W0:Y:S01]  /*8a60*/  MUFU.EX2 R195, R195 ;  /* 0x000000c300c37308 */ /* 0x000e220000000800 */
[----:B------:R-:W-:-:S02]  /*8a70*/  WARPGROUP.DEPBAR.LE gsb0, 0x0 ;  /* 0x00008000000079c5 */ /* 0x000fc40000010000 */
[----:B-1----:R-:W-:-:S05]  /*8a80*/  F2FP.BF16.F32.PACK_AB R152, R161, R160 ;  /* 0x000000a0a198723e */ /* 0x002fca00000010ff */
[----:B------:R-:W-:Y:S01]  /*8a90*/  MUFU.EX2 R198, R198 ;  /* 0x000000c600c67308 */ /* 0x000fe20000000800 */
[----:B--2---:R-:W-:Y:S01]  /*8aa0*/  F2FP.BF16.F32.PACK_AB R153, R163, R162 ;  /* 0x000000a2a399723e */ /* 0x004fe200000010ff */
[----:B------:R-:W-:Y:S01]  /*8ab0*/  FADD.FTZ R160, R160, R203 ;  /* 0x000000cba0a07221 */ /* 0x000fe20000010000 */
[----:B------:R-:W-:Y:S01]  /*8ac0*/  F2FP.BF16.F32.PACK_AB R154, R165, R164 ;  /* 0x000000a4a59a723e */ /* 0x000fe200000010ff */
[----:B------:R-:W-:Y:S01]  /*8ad0*/  FADD.FTZ R162, R162, R159 ;  /* 0x0000009fa2a27221 */ /* 0x000fe20000010000 */
[----:B----4-:R-:W-:Y:S01]  /*8ae0*/  F2FP.BF16.F32.PACK_AB R155, R167, R166 ;  /* 0x000000a6a79b723e */ /* 0x010fe200000010ff */
[----:B------:R-:W-:Y:S02]  /*8af0*/  FADD.FTZ R161, R161, R160 ;  /* 0x000000a0a1a17221 */ /* 0x000fe40000010000 */
[----:B------:R-:W1:Y:S01]  /*8b00*/  MUFU.EX2 R199, R199 ;  /* 0x000000c700c77308 */ /* 0x000e620000000800 */
        /* <DEDUP_REMOVED lines=12> */
[----:B---3--:R-:W-:Y:S01]  /*8bd0*/  F2FP.BF16.F32.PACK_AB R153, R171, R170 ;  /* 0x000000aaab99723e */ /* 0x008fe200000010ff */
[----:B------:R-:W-:Y:S01]  /*8be0*/  FADD.FTZ R170, R170, R167 ;  /* 0x000000a7aaaa7221 */ /* 0x000fe20000010000 */
[----:B------:R-:W-:Y:S01]  /*8bf0*/  F2FP.BF16.F32.PACK_AB R154, R173, R172 ;  /* 0x000000acad9a723e */ /* 0x000fe200000010ff */
[----:B------:R-:W-:Y:S01]  /*8c00*/  FADD.FTZ R169, R169, R168 ;  /* 0x000000a8a9a97221 */ /* 0x000fe20000010000 */
[----:B0-----:R-:W-:Y:S01]  /*8c10*/  F2FP.BF16.F32.PACK_AB R155, R175, R174 ;  /* 0x000000aeaf9b723e */ /* 0x001fe200000010ff */
        /* <DEDUP_REMOVED lines=61> */
.L_x_13813:
[----:B------:R-:W0:Y:S01]  /*8ff0*/  S2UR UR11, SR_CgaCtaId ;  /* 0x00000000000b79c3 */ /* 0x000e220000008800 */
[----:B------:R-:W-:Y:S01]  /*9000*/  R2UR UR5, R212 ;  /* 0x00000000d40572ca */ /* 0x000fe200000e0000 */
[----:B------:R-:W-:Y:S01]  /*9010*/  UIADD3 UR6, UR6, 0x32460, URZ ;  /* 0x0003246006067890 */ /* 0x000fe2000fffe03f */
[----:B------:R-:W-:Y:S01]  /*9020*/  IMAD.MOV.U32 R207, RZ, RZ, R156 ;  /* 0x000000ffffcf7224 */ /* 0x000fe200078e009c */
[----:B------:R-:W-:-:S10]  /*9030*/  MOV R21, R200 ;  /* 0x000000c800157202 */ /* 0x000fd40000000f00 */
[----:B------:R-:W-:Y:S02]  /*9040*/  UISETP.GT.AND UP0, UPT, UR7, UR5, UPT ;  /* 0x000000050700728c */ /* 0x000fe4000bf04270 */
[----:B------:R-:W-:-:S04]  /*9050*/  UIADD3 UR7, UR7, -0x1, URZ ;  /* 0xffffffff07077890 */ /* 0x000fc8000fffe03f */
[----:B------:R-:W-:Y:S01]  /*9060*/  PLOP3.LUT P1, PT, PT, PT, UP0, 0x80, 0x0 ;  /* 0x000000000000781c */ /* 0x000fe20003f2f008 */
[----:B0-----:R-:W-:-:S09]  /*9070*/  UPRMT UR6, UR11, 0x654, UR6 ;  /* 0x000006540b067896 */ /* 0x001fd20008000006 */
[----:B------:R-:W-:Y:S03]  /*9080*/  SYNCS.ARRIVE.TRANS64.RED.A1T0 RZ, [UR6], RZ ;  /* 0x000000ffffff79a7 */ /* 0x000fe60008100406 */
[----:B------:R-:W-:Y:S05]  /*9090*/  @P1 BRA `(.L_x_13814) ;  /* 0xffffffdc004c1947 */ /* 0x000fea000383ffff */
.L_x_13803:
[----:B------:R-:W0:Y:S01]  /*90a0*/  SHFL.BFLY PT, R3, R0, 0x2, 0x1f ;  /* 0x0c401f0000037f89 */ /* 0x000e2200000e0000 */
[----:B------:R-:W-:-:S03]  /*90b0*/  PLOP3.LUT P0, PT, PT, PT, PT, 0x8, 0x0 ;  /* 0x000000000000781c */ /* 0x000fc60003f0e170 */
[----:B------:R-:W1:Y:S01]  /*90c0*/  SHFL.BFLY PT, R5, R4, 0x2, 0x1f ;  /* 0x0c401f0004057f89 */ /* 0x000e6200000e0000 */
[----:B------:R-:W2:Y:S01]  /*90d0*/  S2R R152, SR_TID.X ;  /* 0x0000000000987919 */ /* 0x000ea20000002100 */
[----:B0-----:R-:W-:Y:S01]  /*90e0*/  FADD.FTZ R3, R3, R0 ;  /* 0x0000000003037221 */ /* 0x001fe20000010000 */
[----:B------:R-:W-:Y:S02]  /*90f0*/  IMAD.MOV.U32 R0, RZ, RZ, RZ ;  /* 0x000000ffff007224 */ /* 0x000fe400078e00ff */
[----:B-1----:R-:W-:Y:S02]  /*9100*/  FADD.FTZ R5, R5, R4 ;  /* 0x0000000405057221 */ /* 0x002fe40000010000 */
[----:B------:R-:W0:Y:S04]  /*9110*/  SHFL.BFLY PT, R2, R3, 0x1, 0x1f ;  /* 0x0c201f0003027f89 */ /* 0x000e2800000e0000 */
[----:B------:R-:W1:Y:S01]  /*9120*/  SHFL.BFLY PT, R6, R5, 0x1, 0x1f ;  /* 0x0c201f0005067f89 */ /* 0x000e6200000e0000 */
[----:B--2---:R-:W-:Y:S01]  /*9130*/  SHF.R.U32.HI R152, RZ, 0x7, R152 ;  /* 0x00000007ff987819 */ /* 0x004fe20000011698 */
[----:B0-----:R-:W-:-:S03]  /*9140*/  FADD.FTZ R7, R3, R2 ;  /* 0x0000000203077221 */ /* 0x001fc60000010000 */
[----:B------:R-:W-:Y:S01]  /*9150*/  IADD3 R3, -R152, 0xb, RZ ;  /* 0x0000000b98037810 */ /* 0x000fe20007ffe1ff */
[----:B------:R-:W-:Y:S02]  /*9160*/  IMAD.MOV.U32 R2, RZ, RZ, RZ ;  /* 0x000000ffff027224 */ /* 0x000fe400078e00ff */
[----:B-1----:R-:W-:Y:S02]  /*9170*/  FADD.FTZ R8, R5, R6 ;  /* 0x0000000605087221 */ /* 0x002fe40000010000 */
[----:B------:R0:W-:Y:S08]  /*9180*/  BAR.ARV R3, 0x100 ;  /* 0x000400030000751d */ /* 0x0001f00000002000 */
[----:B------:R-:W-:Y:S06]  /*9190*/  BAR.ARV 0x8, 0x180 ;  /* 0x0206000000007b1d */ /* 0x000fec0000002000 */
[----:B------:R-:W-:Y:S01]  /*91a0*/  FSETP.NE.FTZ.AND P1, PT, R7, RZ, PT ;  /* 0x000000ff0700720b */ /* 0x000fe20003f35000 */
[----:B------:R-:W-:Y:S01]  /*91b0*/  IMAD.U32 R5, RZ, RZ, UR10 ;  /* 0x0000000aff057e24 */ /* 0x000fe2000f8e00ff */
[----:B------:R-:W-:Y:S01]  /*91c0*/  FSETP.NE.FTZ.AND P2, PT, R8, RZ, PT ;  /* 0x000000ff0800720b */ /* 0x000fe20003f55000 */
[----:B0-----:R-:W-:-:S10]  /*91d0*/  IMAD.MOV.U32 R3, RZ, RZ, -0x800000 ;  /* 0xff800000ff037424 */ /* 0x001fd400078e00ff */
[----:B------:R-:W0:Y:S01]  /*91e0*/  @P1 MUFU.LG2 R4, R7 ;  /* 0x0000000700041308 */ /* 0x000e220000000c00 */
[----:B------:R-:W-:-:S07]  /*91f0*/  @P1 FMUL.FTZ R5, R5, 0.69314718246459960938 ;  /* 0x3f31721805051820 */ /* 0x000fce0000410000 */
[----:B------:R-:W1:Y:S08]  /*9200*/  @P2 MUFU.LG2 R6, R8 ;  /* 0x0000000800062308 */ /* 0x000e700000000c00 */
[----:B------:R1:W2:Y:S01]  /*9210*/  @P1 MUFU.RCP R2, R7 ;  /* 0x0000000700021308 */ /* 0x0002a20000001000 */
[----:B0-----:R-:W-:-:S04]  /*9220*/  @P1 FMUL.FTZ R4, R4, 0.69314718246459960938 ;  /* 0x3f31721804041820 */ /* 0x001fc80000410000 */
[----:B------:R-:W-:-:S03]  /*9230*/  @P1 FFMA.FTZ R3, R5, R200, R4 ;  /* 0x000000c805031223 */ /* 0x000fc60000010004 */
[----:B------:R0:W3:Y:S01]  /*9240*/  @P2 MUFU.RCP R0, R8 ;  /* 0x0000000800002308 */ /* 0x0000e20000001000 */
[----:B-1----:R-:W-:Y:S01]  /*9250*/  @P2 FMUL.FTZ R7, R6, 0.69314718246459960938 ;  /* 0x3f31721806072820 */ /* 0x002fe20000410000 */
[----:B0-----:R-:W-:Y:S02]  /*9260*/  IMAD.U32 R8, RZ, RZ, UR10 ;  /* 0x0000000aff087e24 */ /* 0x001fe4000f8e00ff */
[-C--:B--2---:R-:W-:Y:S01]  /*9270*/  FMUL.FTZ R24, R24, R2.reuse ;  /* 0x0000000218187220 */ /* 0x084fe20000410000 */
        /* <DEDUP_REMOVED lines=130> */
.L_x_13777:
[----:B------:R-:W-:Y:S05]  /*9aa0*/  @P0 BRA `(.L_x_13815) ;  /* 0x0000002000540947 */ /* 0x000fea0003800000 */
[----:B------:R-:W2:Y:S01]  /*9ab0*/  LDL R0, [R1+0x4] ;  /* 0x0000040001007983 */ /* 0x000ea20000100800 */
[----:B------:R-:W0:Y:S01]  /*9ac0*/  LDC R8, c[0x0][0xce8] ;  /* 0x00033a00ff087b82 */ /* 0x000e220000000800 */
[----:B------:R-:W-:Y:S01]  /*9ad0*/  ULDC.64 UR8, c[0x0][0xcd0] ;  /* 0x0003340000087ab9 */ /* 0x000fe20000000a00 */
[----:B------:R-:W-:Y:S06]  /*9ae0*/  BSSY B0, `(.L_x_13816) ;  /* 0x000014d000007945 */ /* 0x000fec0003800000 */
[----:B------:R-:W1:Y:S08]  /*9af0*/  S2UR UR12, SR_CTAID.Z ;  /* 0x00000000000c79c3 */ /* 0x000e700000002700 */
[----:B------:R-:W3:Y:S08]  /*9b00*/  LDC.64 R18, c[0x0][0xcd8] ;  /* 0x00033600ff127b82 */ /* 0x000ef00000000a00 */
[----:B------:R-:W-:Y:S01]  /*9b10*/  BAR.SYNC.DEFER_BLOCKING 0x1, 0x100 ;  /* 0x0044000000007b1d */ /* 0x000fe20000010000 */
[----:B0-----:R-:W-:-:S07]  /*9b20*/  ISETP.NE.AND P0, PT, R8, 0x1, PT ;  /* 0x000000010800780c */ /* 0x001fce0003f05270 */
[----:B------:R-:W0:Y:S01]  /*9b30*/  S2UR UR11, SR_CTAID.Y ;  /* 0x00000000000b79c3 */ /* 0x000e220000002600 */
[----:B-1----:R-:W-:-:S07]  /*9b40*/  USHF.R.S32.HI UR10, URZ, 0x1f, UR12 ;  /* 0x0000001f3f0a7899 */ /* 0x002fce000801140c */
[----:B------:R-:W0:Y:S08]  /*9b50*/  LDC R23, c[0x0][0xd50] ;  /* 0x00035400ff177b82 */ /* 0x000e300000000800 */
[----:B------:R-:W1:Y:S08]  /*9b60*/  @P0 LDC R14, c[0x0][0xcec] ;  /* 0x00033b00ff0e0b82 */ /* 0x000e700000000800 */
[----:B------:R-:W4:Y:S08]  /*9b70*/  LDC.64 R20, c[0x0][0xc40] ;  /* 0x00031000ff147b82 */ /* 0x000f300000000a00 */
[----:B------:R-:W5:Y:S08]  /*9b80*/  @P0 LDC R17, c[0x0][0xcf0] ;  /* 0x00033c00ff110b82 */ /* 0x000f700000000800 */
[----:B------:R-:W5:Y:S08]  /*9b90*/  @P0 LDC R22, c[0x0][0xcec] ;  /* 0x00033b00ff160b82 */ /* 0x000f700000000800 */
[----:B------:R-:W5:Y:S01]  /*9ba0*/  @P0 LDC R153, c[0x0][0xcf0] ;  /* 0x00033c00ff990b82 */ /* 0x000f620000000800 */
        /* <DEDUP_REMOVED lines=11> */
[CC--:B------:R-:W-:Y:S02]  /*9c60*/  LEA.HI R6, R4.reuse, R5.reuse, RZ, 0x7 ;  /* 0x0000000504067211 */ /* 0x0c0fe400078f38ff */
[----:B------:R-:W-:Y:S02]  /*9c70*/  LEA.HI R13, R4, R5, RZ, 0x2 ;  /* 0x00000005040d7211 */ /* 0x000fe400078f10ff */
[----:B------:R-:W-:Y:S02]  /*9c80*/  LOP3.LUT R0, R6, 0xffffff80, RZ, 0xc0, !PT ;  /* 0xffffff8006007812 */ /* 0x000fe400078ec0ff */
[----:B------:R-:W-:-:S03]  /*9c90*/  SHF.R.S32.HI R7, RZ, 0x7, R6 ;  /* 0x00000007ff077819 */ /* 0x000fc60000011406 */
[----:B------:R-:W-:Y:S01]  /*9ca0*/  IMAD.IADD R0, R5, 0x1, -R0 ;  /* 0x0000000105007824 */ /* 0x000fe200078e0a00 */
[----:B------:R-:W-:Y:S02]  /*9cb0*/  LEA.HI R4, R6, R7, RZ, 0x1 ;  /* 0x0000000706047211 */ /* 0x000fe400078f08ff */
[----:B------:R-:W-:Y:S02]  /*9cc0*/  LOP3.LUT R6, R13, 0xfffffffc, RZ, 0xc0, !PT ;  /* 0xfffffffc0d067812 */ /* 0x000fe400078ec0ff */
[----:B------:R-:W-:Y:S02]  /*9cd0*/  SHF.R.S32.HI R11, RZ, 0x1f, R0 ;  /* 0x0000001fff0b7819 */ /* 0x000fe40000011400 */
[----:B------:R-:W-:Y:S01]  /*9ce0*/  LOP3.LUT R4, R4, 0x3fffffe, RZ, 0xc0, !PT ;  /* 0x03fffffe04047812 */ /* 0x000fe200078ec0ff */
[----:B------:R-:W-:Y:S01]  /*9cf0*/  IMAD.IADD R5, R5, 0x1, -R6 ;  /* 0x0000000105057824 */ /* 0x000fe200078e0a06 */
[CC--:B------:R-:W-:Y:S02]  /*9d00*/  LEA.HI R10, R11.reuse, R0.reuse, RZ, 0x2 ;  /* 0x000000000b0a7211 */ /* 0x0c0fe400078f10ff */
[----:B------:R-:W-:Y:S01]  /*9d10*/  LEA.HI R11, R11, R0, RZ, 0x5 ;  /* 0x000000000b0b7211 */ /* 0x000fe200078f28ff */
[----:B------:R-:W-:Y:S01]  /*9d20*/  IMAD.IADD R6, R7, 0x1, -R4 ;  /* 0x0000000107067824 */ /* 0x000fe200078e0a04 */
[----:B------:R-:W-:-:S02]  /*9d30*/  SHF.R.S32.HI R9, RZ, 0x2, R10 ;  /* 0x00000002ff097819 */ /* 0x000fc4000001140a */
[----:B------:R-:W-:Y:S02]  /*9d40*/  SHF.R.S32.HI R12, RZ, 0x1f, R10 ;  /* 0x0000001fff0c7819 */ /* 0x000fe4000001140a */
[----:B------:R-:W-:Y:S02]  /*9d50*/  LEA.HI R7, R5, R5, RZ, 0x1 ;  /* 0x0000000505077211 */ /* 0x000fe400078f08ff */
[----:B------:R-:W-:-:S04]  /*9d60*/  LEA.HI R12, R12, R9, RZ, 0x3 ;  /* 0x000000090c0c7211 */ /* 0x000fc800078f18ff */
[----:B------:R-:W-:-:S05]  /*9d70*/  LOP3.LUT R12, R12, 0xfffffff8, RZ, 0xc0, !PT ;  /* 0xfffffff80c0c7812 */ /* 0x000fca00078ec0ff */
[----:B------:R-:W-:Y:S01]  /*9d80*/  IMAD.IADD R4, R9, 0x1, -R12 ;  /* 0x0000000109047824 */ /* 0x000fe200078e0a0c */
[----:B------:R-:W-:Y:S01]  /*9d90*/  LOP3.LUT R12, R7, 0x1ffffffe, RZ, 0xc0, !PT ;  /* 0x1ffffffe070c7812 */ /* 0x000fe200078ec0ff */
[----:B------:R-:W2:Y:S01]  /*9da0*/  S2R R9, SR_CTAID.X ;  /* 0x0000000000097919 */ /* 0x000ea20000002500 */
[----:B------:R-:W-:Y:S02]  /*9db0*/  SHF.R.S32.HI R7, RZ, 0x5, R11 ;  /* 0x00000005ff077819 */ /* 0x000fe4000001140b */
[----:B------:R-:W-:Y:S01]  /*9dc0*/  IADD3 R11, R5, -R12, RZ ;  /* 0x8000000c050b7210 */ /* 0x000fe20007ffe0ff */
[----:B------:R-:W-:Y:S02]  /*9dd0*/  IMAD.U32 R5, RZ, RZ, UR5 ;  /* 0x00000005ff057e24 */ /* 0x000fe4000f8e00ff */
[----:B------:R-:W-:Y:S02]  /*9de0*/  IMAD R7, R7, 0x10, R4 ;  /* 0x0000001007077824 */ /* 0x000fe400078e0204 */
[----:B------:R-:W-:Y:S01]  /*9df0*/  IMAD.U32 R4, RZ, RZ, UR4 ;  /* 0x00000004ff047e24 */ /* 0x000fe2000f8e00ff */
[----:B------:R-:W-:Y:S01]  /*9e00*/  UIMAD.WIDE.U32 UR4, UR13, UR8, URZ ;  /* 0x000000080d0472a5 */ /* 0x000fe2000f8e003f */
[----:B------:R-:W-:-:S02]  /*9e10*/  IMAD R16, R6, 0x40, R7 ;  /* 0x0000004006107824 */ /* 0x000fc400078e0207 */
[----:B------:R-:W-:Y:S01]  /*9e20*/  IMAD.U32 R5, RZ, RZ, UR6 ;  /* 0x00000006ff057e24 */ /* 0x000fe2000f8e00ff */
[----:B------:R-:W-:Y:S01]  /*9e30*/  UIMAD UR6, UR13, UR9, UR7 ;  /* 0x000000090d0672a4 */ /* 0x000fe2000f8e0207 */
[C---:B---3--:R-:W-:Y:S01]  /*9e40*/  IMAD R12, R18.reuse, UR10, RZ ;  /* 0x0000000a120c7c24 */ /* 0x048fe2000f8e02ff */
[----:B------:R-:W-:Y:S01]  /*9e50*/  LEA R6, R11, R16, 0x3 ;  /* 0x000000100b067211 */ /* 0x000fe200078e18ff */
[----:B------:R-:W-:Y:S01]  /*9e60*/  IMAD.WIDE.U32 R4, R18, UR12, R4 ;  /* 0x0000000c12047c25 */ /* 0x000fe2000f8e0004 */
[----:B------:R-:W-:Y:S01]  /*9e70*/  UIADD3 UR6, UR5, UR6, URZ ;  /* 0x0000000605067290 */ /* 0x000fe2000fffe03f */
[----:B------:R-:W-:Y:S02]  /*9e80*/  ULDC.64 UR8, c[0x0][0xc28] ;  /* 0x00030a0000087ab9 */ /* 0x000fe40000000a00 */
[----:B------:R-:W-:Y:S02]  /*9e90*/  IMAD R18, RZ, RZ, -UR13 ;  /* 0x8000000dff127e24 */ /* 0x000fe4000f8e02ff */
[----:B------:R-:W-:-:S02]  /*9ea0*/  IMAD R15, R19, UR12, R12 ;  /* 0x0000000c130f7c24 */ /* 0x000fc4000f8e020c */
[----:B------:R-:W-:Y:S02]  /*9eb0*/  IMAD.U32 R7, RZ, RZ, UR5 ;  /* 0x00000005ff077e24 */ /* 0x000fe4000f8e00ff */
[----:B0-----:R-:W-:Y:S02]  /*9ec0*/  IMAD R23, R23, R18, UR11 ;  /* 0x0000000b17177e24 */ /* 0x001fe4000f8e0212 */
[----:B------:R-:W-:Y:S01]  /*9ed0*/  IMAD.U32 R7, RZ, RZ, UR6 ;  /* 0x00000006ff077e24 */ /* 0x000fe2000f8e00ff */
[----:B------:R-:W-:Y:S01]  /*9ee0*/  ULDC.64 UR6, c[0x0][0xc48] ;  /* 0x0003120000067ab9 */ /* 0x000fe20000000a00 */
[----:B------:R-:W-:Y:S02]  /*9ef0*/  IMAD.IADD R5, R5, 0x1, R15 ;  /* 0x0000000105057824 */ /* 0x000fe400078e020f */
[----:B--2---:R-:W-:Y:S02]  /*9f00*/  IMAD R11, R9, 0x80, R6 ;  /* 0x00000080090b7824 */ /* 0x004fe400078e0206 */
[----:B------:R-:W-:Y:S01]  /*9f10*/  IMAD.U32 R6, RZ, RZ, UR4 ;  /* 0x00000004ff067e24 */ /* 0x000fe2000f8e00ff */
[----:B------:R-:W-:Y:S01]  /*9f20*/  ULDC.64 UR4, c[0x0][0xce0] ;  /* 0x0003380000047ab9 */ /* 0x000fe20000000a00 */
[----:B-1----:R-:W-:Y:S01]  /*9f30*/  @P0 IMAD.HI.U32 R12, R11, R14, RZ ;  /* 0x0000000e0b0c0227 */ /* 0x002fe200078e00ff */
[----:B------:R-:W-:-:S03]  /*9f40*/  MOV R13, R11 ;  /* 0x0000000b000d7202 */ /* 0x000fc60000000f00 */
[C---:B----4-:R-:W-:Y:S01]  /*9f50*/  IMAD R14, R20.reuse, UR10, RZ ;  /* 0x0000000a140e7c24 */ /* 0x050fe2000f8e02ff */
[----:B-----5:R-:W-:Y:S01]  /*9f60*/  @P0 SHF.R.U32.HI R13, RZ, R17, R12 ;  /* 0x00000011ff0d0219 */ /* 0x020fe2000001160c */
[----:B------:R-:W-:-:S04]  /*9f70*/  IMAD.WIDE.U32 R6, R20, UR12, R6 ;  /* 0x0000000c14067c25 */ /* 0x000fc8000f8e0006 */
[----:B------:R-:W-:Y:S01]  /*9f80*/  IMAD R17, R21, UR12, R14 ;  /* 0x0000000c15117c24 */ /* 0x000fe2000f8e020e */
[----:B------:R-:W-:Y:S01]  /*9f90*/  SHF.R.S32.HI R14, RZ, 0x1f, R23 ;  /* 0x0000001fff0e7819 */ /* 0x000fe20000011417 */
[----:B------:R-:W-:-:S04]  /*9fa0*/  @P0 IMAD.HI.U32 R22, R11, R22, RZ ;  /* 0x000000160b160227 */ /* 0x000fc800078e00ff */
[----:B------:R-:W-:Y:S02]  /*9fb0*/  IMAD.IADD R7, R7, 0x1, R17 ;  /* 0x0000000107077824 */ /* 0x000fe400078e0211 */
[----:B------:R-:W-:Y:S01]  /*9fc0*/  IMAD.MOV.U32 R15, RZ, RZ, R11 ;  /* 0x000000ffff0f7224 */ /* 0x000fe200078e000b */
        /* <DEDUP_REMOVED lines=14> */
[----:B------:R-:W-:Y:S01]  /*a0b0*/  IMAD.MOV R18, RZ, RZ, -R15 ;  /* 0x000000ffff127224 */ /* 0x000fe200078e0a0f */
[----:B------:R-:W-:Y:S01]  /*a0c0*/  IADD3 R7, R7, R19, RZ ;  /* 0x0000001307077210 */ /* 0x000fe20007ffe0ff */
[----:B------:R-:W-:-:S02]  /*a0d0*/  IMAD R12, R12, UR4, RZ ;  /* 0x000000040c0c7c24 */ /* 0x000fc4000f8e02ff */
[C-C-:B------:R-:W-:Y:S02]  /*a0e0*/  IMAD R13, R8.reuse, R13, R11.reuse ;  /* 0x0000000d080d7224 */ /* 0x140fe400078e020b */
[----:B------:R-:W-:Y:S02]  /*a0f0*/  IMAD R11, R8, R18, R11 ;  /* 0x00000012080b7224 */ /* 0x000fe400078e020b */
[C---:B------:R-:W-:Y:S01]  /*a100*/  IMAD R17, R15.reuse, UR5, R12 ;  /* 0x000000050f117c24 */ /* 0x040fe2000f8e020c */
[----:B------:R-:W-:Y:S01]  /*a110*/  SHF.R.S32.HI R12, RZ, 0x1f, R13 ;  /* 0x0000001fff0c7819 */ /* 0x000fe2000001140d */
[----:B------:R-:W-:Y:S01]  /*a120*/  IMAD.WIDE.U32 R6, R15, UR4, R6 ;  /* 0x000000040f067c25 */ /* 0x000fe2000f8e0006 */
[----:B------:R-:W-:Y:S01]  /*a130*/  SHF.R.S32.HI R14, RZ, 0x1f, R11 ;  /* 0x0000001fff0e7819 */ /* 0x000fe2000001140b */
[----:B------:R-:W0:Y:S01]  /*a140*/  S2UR UR5, SR_CgaCtaId ;  /* 0x00000000000579c3 */ /* 0x000e220000008800 */
[----:B------:R-:W-:Y:S01]  /*a150*/  UMOV UR4, 0x400 ;  /* 0x0000040000047882 */ /* 0x000fe20000000000 */
[----:B------:R-:W-:-:S02]  /*a160*/  IMAD R12, R12, UR6, RZ ;  /* 0x000000060c0c7c24 */ /* 0x000fc4000f8e02ff */
        /* <DEDUP_REMOVED lines=33> */
[----:B------:R-:W-:-:S05]  /*a380*/  IADD3 R0, R0, -R17, RZ ;  /* 0x8000001100007210 */ /* 0x000fca0007ffe0ff */
        /* <DEDUP_REMOVED lines=21> */
[----:B------:R-:W-:-:S02]  /*a4e0*/  IADD3 R23, R0, 0x58, RZ ;  /* 0x0000005800177810 */ /* 0x000fc40007ffe0ff */
[----:B------:R-:W-:Y:S02]  /*a4f0*/  @!P3 LEA.HI R2, R2, R2, RZ, 0x1 ;  /* 0x000000020202b211 */ /* 0x000fe400078f08ff */
[----:B------:R-:W-:Y:S02]  /*a500*/  @!P4 LEA.HI R3, R3, R3, RZ, 0x1 ;  /* 0x000000030303c211 */ /* 0x000fe400078f08ff */
        /* <DEDUP_REMOVED lines=38> */
[----:B------:R-:W-:Y:S01]  /*a770*/  ISETP.GE.AND P1, PT, R23, UR4, PT ;  /* 0x0000000417007c0c */ /* 0x000fe2000bf26270 */
[--C-:B0-----:R-:W-:Y:S01]  /*a780*/  @!P2 IMAD.WIDE R2, R13, 0x4, R4.reuse ;  /* 0x000000040d02a825 */ /* 0x101fe200078e0204 */
[----:B------:R-:W-:Y:S02]  /*a790*/  ISETP.GE.AND P0, PT, R24, UR4, PT ;  /* 0x0000000418007c0c */ /* 0x000fe4000bf06270 */
[----:B------:R-:W-:Y:S01]  /*a7a0*/  IADD3 R22, R0, 0x88, RZ ;  /* 0x0000008800167810 */ /* 0x000fe20007ffe0ff */
        /* <DEDUP_REMOVED lines=8> */
[----:B------:R-:W-:Y:S02]  /*a830*/  @!P1 LEA.HI R23, R23, R23, RZ, 0x1 ;  /* 0x0000001717179211 */ /* 0x000fe400078f08ff */
        /* <DEDUP_REMOVED lines=77> */
[----:B------:R1:W-:Y:S01]  /*ad10*/  @!P4 ST.E.64 desc[UR36][R10.64], R112 ;  /* 0x000000700a00c985 */ /* 0x0003e2000c101b24 */
[C---:B--2---:R-:W-:Y:S02]  /*ad20*/  IADD3 R12, R0.reuse, 0xe8, RZ ;  /* 0x000000e8000c7810 */ /* 0x044fe40007ffe0ff */
[----:B------:R-:W-:Y:S01]  /*ad30*/  VIADD R19, R0, 0xd0 ;  /* 0x000000d000137836 */ /* 0x000fe20000000000 */
[----:B------:R2:W-:Y:S01]  /*ad40*/  @!P5 ST.E.64 desc[UR36][R14.64], R116 ;  /* 0x000000740e00d985 */ /* 0x0005e2000c101b24 */
[----:B------:R-:W-:Y:S01]  /*ad50*/  @!P6 IMAD.WIDE R16, R17, 0x4, R4 ;  /* 0x000000041110e825 */ /* 0x000fe200078e0204 */
[----:B------:R-:W-:-:S02]  /*ad60*/  ISETP.GE.AND P4, PT, R12, UR4, PT ;  /* 0x000000040c007c0c */ /* 0x000fc4000bf86270 */
[----:B------:R-:W-:Y:S01]  /*ad70*/  ISETP.GE.AND P1, PT, R19, UR4, PT ;  /* 0x0000000413007c0c */ /* 0x000fe2000bf26270 */
[C---:B------:R-:W-:Y:S01]  /*ad80*/  VIADD R21, R0.reuse, 0xe0 ;  /* 0x000000e000157836 */ /* 0x040fe20000000000 */
[----:B------:R3:W-:Y:S01]  /*ad90*/  @!P6 ST.E.64 desc[UR36][R16.64], R120 ;  /* 0x000000781000e985 */ /* 0x0007e2000c101b24 */
[----:B0-----:R-:W-:Y:S01]  /*ada0*/  VIADD R3, R0, 0xf8 ;  /* 0x000000f800037836 */ /* 0x001fe20000000000 */
[----:B------:R-:W-:Y:S01]  /*adb0*/  @!P0 LEA.HI R18, R18, R18, RZ, 0x1 ;  /* 0x0000001212128211 */ /* 0x000fe200078f08ff */
[----:B------:R-:W-:Y:S01]  /*adc0*/  VIADD R13, R0, 0xf0 ;  /* 0x000000f0000d7836 */ /* 0x000fe20000000000 */
[----:B------:R-:W-:Y:S02]  /*add0*/  ISETP.GE.AND P3, PT, R21, UR4, PT ;  /* 0x0000000415007c0c */ /* 0x000fe4000bf66270 */
[----:B------:R-:W-:Y:S02]  /*ade0*/  ISETP.GE.AND P6, PT, R3, UR4, PT ;  /* 0x0000000403007c0c */ /* 0x000fe4000bfc6270 */
[----:B------:R-:W-:-:S02]  /*adf0*/  ISETP.GE.AND P5, PT, R13, UR4, PT ;  /* 0x000000040d007c0c */ /* 0x000fc4000bfa6270 */
[----:B------:R-:W-:Y:S02]  /*ae00*/  @!P2 LEA.HI R20, R20, R20, RZ, 0x1 ;  /* 0x000000141414a211 */ /* 0x000fe400078f08ff */
[----:B------:R-:W-:Y:S02]  /*ae10*/  @!P1 LEA.HI R19, R19, R19, RZ, 0x1 ;  /* 0x0000001313139211 */ /* 0x000fe400078f08ff */
[----:B------:R-:W-:Y:S02]  /*ae20*/  @!P4 LEA.HI R12, R12, R12, RZ, 0x1 ;  /* 0x0000000c0c0cc211 */ /* 0x000fe400078f08ff */
[----:B-1----:R-:W-:Y:S02]  /*ae30*/  @!P1 LOP3.LUT R11, R19, 0xfffffffe, RZ, 0xc0, !PT ;  /* 0xfffffffe130b9812 */ /* 0x002fe400078ec0ff */
[----:B------:R-:W-:Y:S02]  /*ae40*/  @!P3 LEA.HI R21, R21, R21, RZ, 0x1 ;  /* 0x000000151515b211 */ /* 0x000fe400078f08ff */
[----:B------:R-:W-:-:S02]  /*ae50*/  @!P6 LEA.HI R10, R3, R3, RZ, 0x1 ;  /* 0x00000003030ae211 */ /* 0x000fc400078f08ff */
[----:B------:R-:W-:Y:S02]  /*ae60*/  @!P5 LEA.HI R2, R13, R13, RZ, 0x1 ;  /* 0x0000000d0d02d211 */ /* 0x000fe400078f08ff */
[----:B------:R-:W-:Y:S02]  /*ae70*/  @!P0 LOP3.LUT R3, R18, 0xfffffffe, RZ, 0xc0, !PT ;  /* 0xfffffffe12038812 */ /* 0x000fe400078ec0ff */
[----:B------:R-:W-:Y:S02]  /*ae80*/  @!P2 LOP3.LUT R13, R20, 0xfffffffe, RZ, 0xc0, !PT ;  /* 0xfffffffe140da812 */ /* 0x000fe400078ec0ff */
[----:B--2---:R-:W-:Y:S02]  /*ae90*/  @!P3 LOP3.LUT R15, R21, 0xfffffffe, RZ, 0xc0, !PT ;  /* 0xfffffffe150fb812 */ /* 0x004fe400078ec0ff */
[----:B---3--:R-:W-:Y:S01]  /*aea0*/  @!P4 LOP3.LUT R17, R12, 0xfffffffe, RZ, 0xc0, !PT ;  /* 0xfffffffe0c11c812 */ /* 0x008fe200078ec0ff */
        /* <DEDUP_REMOVED lines=16> */
.L_x_13817:
[----:B------:R-:W-:Y:S05]  /*afb0*/  BSYNC B0 ;  /* 0x0000000000007941 */ /* 0x000fea0003800000 */
.L_x_13816:
[----:B------:R-:W-:Y:S01]  /*afc0*/  ISETP.GE.AND P0, PT, R9, R8, PT ;  /* 0x000000080900720c */ /* 0x000fe20003f06270 */
[----:B0--3--:R2:W3:Y:S04]  /*afd0*/  SHFL.IDX PT, R3, R7, 0x1, 0x1c1f ;  /* 0x003c1f0007037f89 */ /* 0x0094e800000e0000 */
[----:B------:R2:W0:Y:S08]  /*afe0*/  SHFL.IDX PT, R2, R6, 0x1, 0x1c1f ;  /* 0x003c1f0006027f89 */ /* 0x00043000000e0000 */
[----:B--2---:R-:W-:Y:S05]  /*aff0*/  @P0 BRA `(.L_x_13775) ;  /* 0x0000005400680947 */ /* 0x004fea0003800000 */
        /* <DEDUP_REMOVED lines=18> */
[----:B------:R-:W-:Y:S02]  /*b120*/  @!P1 LEA.HI R4, R4, R4, RZ, 0x1 ;  /* 0x0000000404049211 */ /* 0x000fe400078f08ff */
[----:B------:R-:W-:Y:S02]  /*b130*/  @!P2 LEA.HI R5, R5, R5, RZ, 0x1 ;  /* 0x000000050505a211 */ /* 0x000fe400078f08ff */
[----:B------:R-:W-:Y:S02]  /*b140*/  @!P1 LOP3.LUT R7, R4, 0xfffffffe, RZ, 0xc0, !PT ;  /* 0xfffffffe04079812 */ /* 0x000fe400078ec0ff */
[----:B------:R-:W-:Y:S01]  /*b150*/  @!P2 LOP3.LUT R9, R5, 0xfffffffe, RZ, 0xc0, !PT ;  /* 0xfffffffe0509a812 */ /* 0x000fe200078ec0ff */
[--C-:B0--3--:R-:W-:Y:S01]  /*b160*/  @!P0 IMAD.WIDE R4, R0, 0x4, R2.reuse ;  /* 0x0000000400048825 */ /* 0x109fe200078e0202 */
        /* <DEDUP_REMOVED lines=131> */
[C---:B------:R-:W-:Y:S01]  /*b9a0*/  VIADD R17, R0.reuse, 0xe8 ;  /* 0x000000e800117836 */ /* 0x040fe20000000000 */
[----:B------:R-:W-:Y:S01]  /*b9b0*/  @!P6 LEA.HI R19, R19, R19, RZ, 0x1 ;  /* 0x000000131313e211 */ /* 0x000fe200078f08ff */
[----:B------:R-:W-:Y:S01]  /*b9c0*/  VIADD R0, R0, 0xf8 ;  /* 0x000000f800007836 */ /* 0x000fe20000000000 */
[----:B------:R-:W-:Y:S02]  /*b9d0*/  ISETP.GE.AND P1, PT, R15, UR4, PT ;  /* 0x000000040f007c0c */ /* 0x000fe4000bf26270 */
        /* <DEDUP_REMOVED lines=13> */
[----:B------:R-:W-:-:S02]  /*bab0*/  @!P1 LOP3.LUT R15, R15, 0xfffffffe, RZ, 0xc0, !PT ;  /* 0xfffffffe0f0f9812 */ /* 0x000fc400078ec0ff */
        /* <DEDUP_REMOVED lines=20> */
.L_x_13815:
        /* <DEDUP_REMOVED lines=31> */
[----:B------:R-:W-:Y:S01]  /*bdf0*/  IADD3 R7, -R5, RZ, RZ ;  /* 0x000000ff05077210 */ /* 0x000fe20007ffe1ff */
        /* <DEDUP_REMOVED lines=8> */
[----:B------:R-:W-:Y:S02]  /*be80*/  IMAD.U32 R3, RZ, RZ, UR6 ;  /* 0x00000006ff037e24 */ /* 0x000fe4000f8e00ff */
[----:B------:R-:W-:Y:S01]  /*be90*/  IMAD R11, R11, UR7, R12 ;  /* 0x000000070b0b7c24 */ /* 0x000fe2000f8e020c */
[----:B------:R-:W-:Y:S01]  /*bea0*/  SHF.R.S32.HI R0, RZ, 0x1f, R7 ;  /* 0x0000001fff007819 */ /* 0x000fe20000011407 */
[----:B------:R-:W-:-:S04]  /*beb0*/  IMAD.WIDE.U32 R2, R10, UR7, R2 ;  /* 0x000000070a027c25 */ /* 0x000fc8000f8e0002 */
[----:B------:R-:W-:Y:S02]  /*bec0*/  IMAD.IADD R3, R11, 0x1, R3 ;  /* 0x000000010b037824 */ /* 0x000fe400078e0203 */
[----:B------:R-:W-:Y:S02]  /*bed0*/  IMAD R4, R4, UR4, RZ ;  /* 0x0000000404047c24 */ /* 0x000fe4000f8e02ff */
[----:B------:R-:W-:-:S04]  /*bee0*/  IMAD.WIDE.U32 R2, R9, UR4, R2 ;  /* 0x0000000409027c25 */ /* 0x000fc8000f8e0002 */
        /* <DEDUP_REMOVED lines=15> */
.L_x_13773:
        /* <DEDUP_REMOVED lines=18> */
.L_x_13818:
[----:B------:R-:W-:Y:S01]  /*c100*/  ULDC UR43, c[0x0][0xd50] ;  /* 0x00035400002b7ab9 */ /* 0x000fe20000000800 */
[----:B------:R-:W-:Y:S01]  /*c110*/  UMOV UR39, UR6 ;  /* 0x0000000600277c82 */ /* 0x000fe20008000000 */
[----:B------:R-:W-:-:S11]  /*c120*/  UISETP.NE.AND UP0, UPT, UR43, 0x1, UPT ;  /* 0x000000012b00788c */ /* 0x000fd6000bf05270 */
[----:B------:R-:W-:Y:S01]  /*c130*/  @UP0 ULDC UR4, c[0x0][0xd54] ;  /* 0x0003550000040ab9 */ /* 0x000fe20000000800 */
[----:B------:R-:W-:Y:S01]  /*c140*/  @UP0 ULDC UR7, c[0x0][0xd58] ;  /* 0x0003560000070ab9 */ /* 0x000fe20000000800 */
[----:B------:R-:W-:-:S04]  /*c150*/  UIMAD.WIDE.U32 UR4, UR6, UR4, URZ ;  /* 0x00000004060472a5 */ /* 0x000fc8000f8e003f */
[----:B------:R-:W-:-:S12]  /*c160*/  @UP0 USHF.R.U32.HI UR39, URZ, UR7, UR5 ;  /* 0x000000073f270299 */ /* 0x000fd80008011605 */
.L_x_13819:
[----:B------:R-:W-:Y:S01]  /*c170*/  ISETP.LE.AND P0, PT, RZ, UR45, PT ;  /* 0x0000002dff007c0c */ /* 0x000fe2000bf03270 */
[----:B------:R-:W-:Y:S01]  /*c180*/  UIADD3 UR4, -UR39, URZ, URZ ;  /* 0x0000003f27047290 */ /* 0x000fe2000fffe13f */
[----:B------:R-:W-:Y:S01]  /*c190*/  IMAD.MOV.U32 R26, RZ, RZ, 0x1 ;  /* 0x00000001ff1a7424 */ /* 0x000fe200078e00ff */
[----:B------:R-:W-:Y:S01]  /*c1a0*/  MOV R6, 0x1 ;  /* 0x0000000100067802 */ /* 0x000fe20000000f00 */
[----:B------:R-:W-:Y:S01]  /*c1b0*/  IMAD.MOV.U32 R0, RZ, RZ, RZ ;  /* 0x000000ffff007224 */ /* 0x000fe200078e00ff */
[----:B------:R-:W-:-:S08]  /*c1c0*/  UIMAD UR43, UR43, UR4, UR6 ;  /* 0x000000042b2b72a4 */ /* 0x000fd0000f8e0206 */
        /* <DEDUP_REMOVED lines=31> */
[----:B------:R-:W-:Y:S02]  /*c3c0*/  UIMAD.WIDE UR4, UR4, 0x2aaaaaab, URZ ;  /* 0x2aaaaaab040478a5 */ /* 0x000fe4000f8e023f */
[----:B------:R-:W-:Y:S02]  /*c3d0*/  UIADD3 UR6, UR7, UR6, URZ ;  /* 0x0000000607067290 */ /* 0x000fe4000fffe03f */
[----:B------:R-:W-:Y:S02]  /*c3e0*/  USHF.R.U32.HI UR41, URZ, 0x1f, UR5 ;  /* 0x0000001f3f297899 */ /* 0x000fe40008011605 */
[----:B------:R-:W-:Y:S02]  /*c3f0*/  UIMAD.WIDE UR6, UR6, 0x2aaaaaab, URZ ;  /* 0x2aaaaaab060678a5 */ /* 0x000fe4000f8e023f */
[----:B------:R-:W-:-:S02]  /*c400*/  ULEA.HI.SX32 UR41, UR5, UR41, 0x1c ;  /* 0x0000002905297291 */ /* 0x000fc4000f8fe23f */
[----:B------:R-:W-:Y:S02]  /*c410*/  USHF.R.U32.HI UR42, URZ, 0x1f, UR7 ;  /* 0x0000001f3f2a7899 */ /* 0x000fe40008011607 */
[----:B------:R-:W-:Y:S02]  /*c420*/  ULOP3.LUT UR43, UR43, 0xffff, URZ, 0xc0, !UPT ;  /* 0x0000ffff2b2b7892 */ /* 0x000fe4000f8ec03f */
[----:B------:R-:W-:Y:S01]  /*c430*/  ULEA.HI.SX32 UR42, UR7, UR42, 0x1c ;  /* 0x0000002a072a7291 */ /* 0x000fe2000f8fe23f */
        /* <DEDUP_REMOVED lines=38> */
.L_x_13821:
[----:B------:R-:W-:Y:S02]  /*c6a0*/  UIMAD UR48, UR43, UR38, URZ ;  /* 0x000000262b3072a4 */ /* 0x000fe4000f8e023f */
[----:B------:R-:W-:Y:S01]  /*c6b0*/  MOV R0, UR38 ;  /* 0x0000002600007c02 */ /* 0x000fe20008000f00 */
[----:B------:R-:W-:-:S03]  /*c6c0*/  IMAD.MOV.U32 R6, RZ, RZ, 0x1 ;  /* 0x00000001ff067424 */ /* 0x000fc600078e00ff */
        /* <DEDUP_REMOVED lines=21> */
[----:B------:R-:W-:Y:S01]  /*c820*/  MOV R13, RZ ;  /* 0x000000ff000d7202 */ /* 0x000fe20000000f00 */
[----:B------:R-:W-:-:S02]  /*c830*/  IMAD.U32 R10, RZ, RZ, UR4 ;  /* 0x00000004ff0a7e24 */ /* 0x000fc4000f8e00ff */
[----:B------:R-:W-:Y:S02]  /*c840*/  IMAD.U32 R11, RZ, RZ, UR5 ;  /* 0x00000005ff0b7e24 */ /* 0x000fe4000f8e00ff */
[----:B------:R-:W-:Y:S02]  /*c850*/  IMAD.MOV.U32 R8, RZ, RZ, 0x70 ;  /* 0x00000070ff087424 */ /* 0x000fe400078e00ff */
[----:B------:R-:W-:-:S07]  /*c860*/  IMAD.MOV.U32 R12, RZ, RZ, 0x1 ;  /* 0x00000001ff0c7424 */ /* 0x000fce00078e00ff */
[----:B------:R-:W-:-:S07]  /*c870*/  LEPC R20, `(.L_x_13822) ;  /* 0x000000001014794e */ /* 0x000fce0000000000 */
[----:B0----5:R-:W-:Y:S05]  /*c880*/  CALL.ABS.NOINC R2 ;  /* 0x0000000002007343 */ /* 0x021fea0003c00000 */
.L_x_13822:
        /* <DEDUP_REMOVED lines=20> */
.L_x_13824:
        /* <DEDUP_REMOVED lines=8> */
[----:B------:R-:W-:Y:S01]  /*ca50*/  MOV R13, RZ ;  /* 0x000000ff000d7202 */ /* 0x000fe20000000f00 */
[----:B------:R-:W-:Y:S02]  /*ca60*/  IMAD.U32 R10, RZ, RZ, UR4 ;  /* 0x00000004ff0a7e24 */ /* 0x000fe4000f8e00ff */
[----:B------:R-:W-:-:S02]  /*ca70*/  IMAD.U32 R11, RZ, RZ, UR5 ;  /* 0x00000005ff0b7e24 */ /* 0x000fc4000f8e00ff */
[----:B------:R-:W-:Y:S02]  /*ca80*/  IMAD.MOV.U32 R8, RZ, RZ, 0x70 ;  /* 0x00000070ff087424 */ /* 0x000fe400078e00ff */
[----:B0-----:R-:W-:-:S07]  /*ca90*/  IMAD.MOV.U32 R12, RZ, RZ, 0x1 ;  /* 0x00000001ff0c7424 */ /* 0x001fce00078e00ff */
[----:B------:R-:W-:-:S07]  /*caa0*/  LEPC R20, `(.L_x_13823) ;  /* 0x000000001014794e */ /* 0x000fce0000000000 */
[----:B-1----:R-:W-:Y:S05]  /*cab0*/  CALL.ABS.NOINC R2 ;  /* 0x0000000002007343 */ /* 0x002fea0003c00000 */
.L_x_13823:
        /* <DEDUP_REMOVED lines=23> */
[----:B------:R-:W-:-:S05]  /*cc30*/  IMAD R4, R0, 0x60, R32 ;  /* 0x0000006000047824 */ /* 0x000fca00078e0220 */
[C---:B------:R-:W-:Y:S01]  /*cc40*/  ISETP.GE.AND P0, PT, R4.reuse, UR40, PT ;  /* 0x0000002804007c0c */ /* 0x040fe2000bf06270 */
[----:B------:R-:W1:Y:S01]  /*cc50*/  @P1 LDC R3, c[0x0][0x438] ;  /* 0x00010e00ff031b82 */ /* 0x000e620000000800 */
[----:B-----5:R-:W-:Y:S02]  /*cc60*/  IADD3 R10, R4, R27, RZ ;  /* 0x0000001b040a7210 */ /* 0x020fe40007ffe0ff */
[----:B------:R-:W-:-:S03]  /*cc70*/  ISETP.GT.U32.OR P0, PT, R32, 0x5f, P0 ;  /* 0x0000005f2000780c */ /* 0x000fc60000704470 */
[----:B------:R-:W-:-:S10]  /*cc80*/  IMAD.MOV.U32 R11, RZ, RZ, R10 ;  /* 0x000000ffff0b7224 */ /* 0x000fd400078e000a */
        /* <DEDUP_REMOVED lines=34> */
.L_x_13871:
[----:B------:R-:W2:Y:S01]  /*ceb0*/  LDL R2, [R1] ;  /* 0x0000000001027983 */ /* 0x000ea20000100800 */
[----:B-----5:R-:W-:Y:S02]  /*cec0*/  @!P0 SHF.R.S32.HI R3, RZ, 0x1f, R4 ;  /* 0x0000001fff038819 */ /* 0x020fe40000011404 */
[----:B------:R-:W-:Y:S02]  /*ced0*/  CS2R R22, SRZ ;  /* 0x0000000000167805 */ /* 0x000fe4000001ff00 */
[----:B------:R-:W-:Y:S01]  /*cee0*/  LOP3.LUT R16, R16, 0xffff7fff, RZ, 0xc0, !PT ;  /* 0xffff7fff10107812 */ /* 0x000fe200078ec0ff */
[----:B------:R-:W-:Y:S01]  /*cef0*/  IMAD.U32 R29, RZ, RZ, UR39 ;  /* 0x00000027ff1d7e24 */ /* 0x000fe2000f8e00ff */
[----:B------:R-:W-:Y:S01]  /*cf00*/  @!P0 MOV R22, R4 ;  /* 0x0000000400168202 */ /* 0x000fe20000000f00 */
        /* <DEDUP_REMOVED lines=13> */
.L_x_13826:
[----:B------:R-:W-:-:S05]  /*cfe0*/  IMAD.MOV.U32 R2, RZ, RZ, 0x1 ;  /* 0x00000001ff027424 */ /* 0x000fca00078e00ff */
[----:B------:R-:W-:-:S04]  /*cff0*/  SHF.L.U32 R2, R2, 0x1f, RZ ;  /* 0x0000001f02027819 */ /* 0x000fc800000006ff */
[----:B------:R-:W0:Y:S02]  /*d000*/  SYNCS.PHASECHK.TRANS64.TRYWAIT P0, [UR44+0x32440], R2 ;  /* 0x03244002ff0075a7 */ /* 0x000e24000800016c */
[----:B0-----:R-:W-:Y:S05]  /*d010*/  @!P0 BRA `(.L_x_13827) ;  /* 0x0000003800488947 */ /* 0x001fea0003800000 */
.L_x_13872:
[----:B------:R-:W-:Y:S01]  /*d020*/  SHF.R.S32.HI R26, RZ, 0x1f, R19 ;  /* 0x0000001fff1a7819 */ /* 0x000fe20000011413 */
[----:B------:R-:W-:Y:S01]  /*d030*/  ULDC.64 UR4, c[0x0][0x300] ;  /* 0x0000c00000047ab9 */ /* 0x000fe20000000a00 */
[----:B------:R-:W-:Y:S01]  /*d040*/  R2UR UR6, R29 ;  /* 0x000000001d0672ca */ /* 0x000fe200000e0000 */
[----:B------:R-:W-:Y:S01]  /*d050*/  IMAD.MOV.U32 R9, RZ, RZ, -0x60 ;  /* 0xffffffa0ff097424 */ /* 0x000fe200078e00ff */
[----:B------:R-:W-:Y:S01]  /*d060*/  LOP3.LUT R16, R16, 0xfffffffd, RZ, 0xc0, !PT ;  /* 0xfffffffd10107812 */ /* 0x000fe200078ec0ff */
[----:B0-----:R-:W-:Y:S02]  /*d070*/  IMAD R2, R26, UR4, RZ ;  /* 0x000000041a027c24 */ /* 0x001fe4000f8e02ff */
[----:B------:R-:W-:Y:S02]  /*d080*/  IMAD.SHL.U32 R28, R7, 0x8, RZ ;  /* 0x00000008071c7824 */ /* 0x000fe400078e00ff */
        /* <DEDUP_REMOVED lines=17> */
[----:B------:R-:W-:Y:S01]  /*d1a0*/  LOP3.LUT R3, R6, 0x1c0, RZ, 0xc0, !PT ;  /* 0x000001c006037812 */ /* 0x000fe200078ec0ff */
[----:B------:R-:W-:Y:S02]  /*d1b0*/  ULDC UR4, c[0x0][0x2f4] ;  /* 0x0000bd0000047ab9 */ /* 0x000fe40000000800 */
[----:B------:R-:W-:-:S02]  /*d1c0*/  ISETP.GE.AND P2, PT, R17, UR4, PT ;  /* 0x0000000411007c0c */ /* 0x000fc4000bf46270 */
[----:B------:R-:W-:Y:S02]  /*d1d0*/  LOP3.LUT R3, R3, 0x38, R6, 0xf8, !PT ;  /* 0x0000003803037812 */ /* 0x000fe400078ef806 */
[----:B------:R-:W-:Y:S02]  /*d1e0*/  LEA.HI.X R5, R2, UR7, R5, 0x1, P0 ;  /* 0x0000000702057c11 */ /* 0x000fe400080f0c05 */
[----:B------:R-:W-:Y:S01]  /*d1f0*/  LOP3.LUT R3, R3, 0x38, R18, 0x78, !PT ;  /* 0x0000003803037812 */ /* 0x000fe200078e7812 */
[----:B------:R-:W-:-:S03]  /*d200*/  IMAD R18, R0, R9, UR40 ;  /* 0x0000002800127e24 */ /* 0x000fc6000f8e0209 */
[----:B------:R-:W-:Y:S01]  /*d210*/  LOP3.LUT R28, R3, 0x200, R28, 0xf8, !PT ;  /* 0x00000200031c7812 */ /* 0x000fe200078ef81c */
[----:B------:R-:W-:Y:S02]  /*d220*/  IMAD.IADD R18, R18, 0x1, -R37 ;  /* 0x0000000112127824 */ /* 0x000fe400078e0a25 */
[----:B------:R-:W-:-:S03]  /*d230*/  @P2 LOP3.LUT R16, R16, 0x2, RZ, 0xfc, !PT ;  /* 0x0000000210102812 */ /* 0x000fc600078efcff */
[----:B------:R-:W-:Y:S01]  /*d240*/  ISETP.GE.AND P0, PT, R18, 0x1, PT ;  /* 0x000000011200780c */ /* 0x000fe20003f06270 */
[----:B------:R-:W-:-:S12]  /*d250*/  BRA.DIV UR5, `(.L_x_13828) ;  /* 0x0000003605d07947 */ /* 0x000fd8000b800000 */
[----:B------:R-:W0:Y:S01]  /*d260*/  SHFL.IDX PT, R14, R4, RZ, 0x181f ;  /* 0x00181fff040e7589 */ /* 0x000e2200000e0000 */
[----:B------:R-:W-:-:S03]  /*d270*/  @P0 LEA R7, R28, UR44, 0x1 ;  /* 0x0000002c1c070c11 */ /* 0x000fc6000f8e08ff */
[----:B------:R-:W1:Y:S01]  /*d280*/  SHFL.IDX PT, R0, R5, RZ, 0x181f ;  /* 0x00181fff05007589 */ /* 0x000e6200000e0000 */
[----:B0-----:R-:W-:-:S03]  /*d290*/  @P0 LEA R2, P1, R17, R14, 0x1 ;  /* 0x0000000e11020211 */ /* 0x001fc600078208ff */
[----:B------:R-:W0:Y:S01]  /*d2a0*/  SHFL.IDX PT, R14, R4, 0x1, 0x181f ;  /* 0x00381f00040e7f89 */ /* 0x000e2200000e0000 */
[----:B-1----:R-:W-:-:S03]  /*d2b0*/  @P0 IADD3.X R3, RZ, R0, RZ, P1, !PT ;  /* 0x00000000ff030210 */ /* 0x002fc60000ffe4ff */
        /* <DEDUP_REMOVED lines=30> */
.L_x_13886:
        /* <DEDUP_REMOVED lines=15> */
.L_x_13829:
        /* <DEDUP_REMOVED lines=24> */
.L_x_13830:
[----:B------:R-:W-:Y:S01]  /*d710*/  UISETP.NE.AND UP0, UPT, UR47, URZ, UPT ;  /* 0x0000003f2f00728c */ /* 0x000fe2000bf05270 */
[----:B------:R-:W-:Y:S01]  /*d720*/  IMAD.U32 R3, RZ, RZ, UR46 ;  /* 0x0000002eff037e24 */ /* 0x000fe2000f8e00ff */
[----:B------:R-:W-:Y:S01]  /*d730*/  R2UR UR6, R29 ;  /* 0x000000001d0672ca */ /* 0x000fe200000e0000 */
[----:B------:R-:W-:Y:S01]  /*d740*/  ULDC.64 UR8, c[0x0][0x2d8] ;  /* 0x0000b60000087ab9 */ /* 0x000fe20000000a00 */
[----:B------:R-:W0:Y:S01]  /*d750*/  LDC R7, c[0x0][0x448] ;  /* 0x00011200ff077b82 */ /* 0x000e220000000800 */
        /* <DEDUP_REMOVED lines=14> */
[----:B------:R-:W-:Y:S02]  /*d840*/  UIMAD UR6, UR49, UR8, URZ ;  /* 0x00000008310672a4 */ /* 0x000fe4000f8e023f */
[----:B------:R-:W-:Y:S02]  /*d850*/  UIMAD.WIDE.U32 UR4, UR45, UR8, UR4 ;  /* 0x000000082d0472a5 */ /* 0x000fe4000f8e0004 */
[----:B------:R-:W-:-:S04]  /*d860*/  UIMAD UR6, UR45, UR9, UR6 ;  /* 0x000000092d0672a4 */ /* 0x000fc8000f8e0206 */
[----:B------:R-:W-:Y:S02]  /*d870*/  UIADD3 UR6, UR5, UR6, URZ ;  /* 0x0000000605067290 */ /* 0x000fe4000fffe03f */
[----:B------:R-:W-:Y:S02]  /*d880*/  IMAD.U32 R5, RZ, RZ, UR5 ;  /* 0x00000005ff057e24 */ /* 0x000fe4000f8e00ff */
[----:B------:R-:W-:Y:S02]  /*d890*/  IMAD.MOV R5, RZ, RZ, -R9 ;  /* 0x000000ffff057224 */ /* 0x000fe400078e0a09 */
[----:B------:R-:W-:Y:S01]  /*d8a0*/  IMAD.U32 R4, RZ, RZ, UR4 ;  /* 0x00000004ff047e24 */ /* 0x000fe2000f8e00ff */
[----:B------:R-:W-:Y:S01]  /*d8b0*/  ULDC.64 UR4, c[0x0][0x2d0] ;  /* 0x0000b40000047ab9 */ /* 0x000fe20000000a00 */
[----:B0-----:R-:W-:Y:S01]  /*d8c0*/  IMAD R5, R7, R5, R24 ;  /* 0x0000000507057224 */ /* 0x001fe200078e0218 */
[----:B------:R-:W-:Y:S01]  /*d8d0*/  MOV R3, UR6 ;  /* 0x0000000600037c02 */ /* 0x000fe20008000f00 */
[----:B------:R-:W-:-:S02]  /*d8e0*/  IMAD R0, R0, UR4, RZ ;  /* 0x0000000400007c24 */ /* 0x000fc4000f8e02ff */
[----:B------:R-:W-:Y:S02]  /*d8f0*/  IMAD.MOV.U32 R2, RZ, RZ, R4 ;  /* 0x000000ffff027224 */ /* 0x000fe400078e0004 */
        /* <DEDUP_REMOVED lines=10> */
[----:B------:R-:W-:Y:S01]  /*d9a0*/  ULDC UR4, c[0x0][0x2b8] ;  /* 0x0000ae0000047ab9 */ /* 0x000fe20000000800 */
[----:B------:R-:W-:-:S04]  /*d9b0*/  IADD3 R3, R3, R9, RZ ;  /* 0x0000000903037210 */ /* 0x000fc80007ffe0ff */
        /* <DEDUP_REMOVED lines=8> */
[----:B------:R-:W-:Y:S01]  /*da40*/  IMAD R5, R7, UR4, RZ ;  /* 0x0000000407057c24 */ /* 0x000fe2000f8e02ff */
[----:B------:R-:W1:Y:S01]  /*da50*/  SHFL.IDX PT, R3, R6, RZ, 0x181f ;  /* 0x00181fff06037589 */ /* 0x000e6200000e0000 */
[----:B------:R-:W-:-:S03]  /*da60*/  IMAD R4, R4, 0x80, R37 ;  /* 0x0000008004047824 */ /* 0x000fc600078e0225 */
[----:B------:R-:W-:Y:S01]  /*da70*/  SHFL.IDX PT, R7, R6, 0x1, 0x181f ;  /* 0x00381f0006077f89 */ /* 0x000fe200000e0000 */
[C---:B------:R-:W-:Y:S01]  /*da80*/  VIADD R2, R4.reuse, 0x10 ;  /* 0x0000001004027836 */ /* 0x040fe20000000000 */
[CC--:B------:R-:W-:Y:S01]  /*da90*/  ISETP.GE.AND P4, PT, R4.reuse, R5.reuse, PT ;  /* 0x000000050400720c */ /* 0x0c0fe20003f86270 */
[C---:B------:R-:W-:Y:S01]  /*daa0*/  VIADD R20, R4.reuse, 0x30 ;  /* 0x0000003004147836 */ /* 0x040fe20000000000 */
[C---:B------:R-:W-:Y:S01]  /*dab0*/  IADD3 R8, R4.reuse, 0x20, RZ ;  /* 0x0000002004087810 */ /* 0x040fe20007ffe0ff */
[----:B------:R-:W-:Y:S01]  /*dac0*/  VIADD R15, R4, 0x40 ;  /* 0x00000040040f7836 */ /* 0x000fe20000000000 */
[-C--:B------:R-:W-:Y:S02]  /*dad0*/  ISETP.GE.AND P3, PT, R2, R5.reuse, PT ;  /* 0x000000050200720c */ /* 0x080fe40003f66270 */
[----:B------:R-:W-:Y:S01]  /*dae0*/  SHFL.IDX PT, R2, R6, 0x2, 0x181f ;  /* 0x00581f0006027f89 */ /* 0x000fe200000e0000 */
[-C--:B------:R-:W-:Y:S02]  /*daf0*/  ISETP.GE.AND P2, PT, R8, R5.reuse, PT ;  /* 0x000000050800720c */ /* 0x080fe40003f46270 */
[----:B------:R-:W-:Y:S01]  /*db00*/  ISETP.GE.AND P5, PT, R20, R5, PT ;  /* 0x000000051400720c */ /* 0x000fe20003fa6270 */
[----:B------:R-:W-:Y:S03]  /*db10*/  SHFL.IDX PT, R8, R6, 0x3, 0x181f ;  /* 0x00781f0006087f89 */ /* 0x000fe600000e0000 */
[----:B0-----:R-:W-:Y:S01]  /*db20*/  @!P4 LEA R10, P1, R17, R14, 0x1 ;  /* 0x0000000e110ac211 */ /* 0x001fe200078208ff */
[----:B------:R-:W-:Y:S01]  /*db30*/  SHFL.IDX PT, R20, R0, 0x4, 0x181f ;  /* 0x00981f0000147f89 */ /* 0x000fe200000e0000 */
[----:B------:R-:W-:-:S02]  /*db40*/  @!P4 LEA R9, R28, UR44, 0x1 ;  /* 0x0000002c1c09cc11 */ /* 0x000fc4000f8e08ff */
[----:B------:R-:W-:Y:S01]  /*db50*/  @P4 LOP3.LUT R16, R16, 0x1000, RZ, 0xfc, !PT ;  /* 0x0000100010104812 */ /* 0x000fe200078efcff */
[----:B------:R-:W0:Y:S01]  /*db60*/  SHFL.IDX PT, R14, R0, 0x1, 0x181f ;  /* 0x00381f00000e7f89 */ /* 0x000e2200000e0000 */
[----:B-1----:R-:W-:Y:S02]  /*db70*/  @!P4 IMAD.X R3, RZ, RZ, R3, P1 ;  /* 0x000000ffff03c224 */ /* 0x002fe400008e0603 */
[----:B------:R-:W-:-:S04]  /*db80*/  LOP3.LUT R16, R16, 0xfffff7ff, RZ, 0xc0, !PT ;  /* 0xfffff7ff10107812 */ /* 0x000fc800078ec0ff */
[----:B------:R-:W-:-:S04]  /*db90*/  @P3 LOP3.LUT R16, R16, 0x800, RZ, 0xfc, !PT ;  /* 0x0000080010103812 */ /* 0x000fc800078efcff */
[----:B------:R-:W-:-:S04]  /*dba0*/  LOP3.LUT R16, R16, 0xfffffbff, RZ, 0xc0, !PT ;  /* 0xfffffbff10107812 */ /* 0x000fc800078ec0ff */
[----:B------:R-:W-:-:S04]  /*dbb0*/  @P2 LOP3.LUT R16, R16, 0x400, RZ, 0xfc, !PT ;  /* 0x0000040010102812 */ /* 0x000fc800078efcff */
[----:B------:R-:W-:-:S04]  /*dbc0*/  LOP3.LUT R16, R16, 0xfffffdff, RZ, 0xc0, !PT ;  /* 0xfffffdff10107812 */ /* 0x000fc800078ec0ff */
[----:B------:R-:W-:Y:S02]  /*dbd0*/  @P5 LOP3.LUT R16, R16, 0x200, RZ, 0xfc, !PT ;  /* 0x0000020010105812 */ /* 0x000fe400078efcff */
[C---:B0-----:R-:W-:Y:S02]  /*dbe0*/  @!P3 LEA R12, P1, R17.reuse, R14, 0x1 ;  /* 0x0000000e110cb211 */ /* 0x041fe400078208ff */
[----:B------:R-:W0:Y:S01]  /*dbf0*/  SHFL.IDX PT, R14, R0, 0x2, 0x181f ;  /* 0x00581f00000e7f89 */ /* 0x000e2200000e0000 */
[----:B------:R-:W-:Y:S02]  /*dc00*/  LOP3.LUT R16, R16, 0xfffffeff, RZ, 0xc0, !PT ;  /* 0xfffffeff10107812 */ /* 0x000fe400078ec0ff */
[----:B------:R-:W-:Y:S01]  /*dc10*/  @!P3 IMAD.X R11, RZ, RZ, R7, P1 ;  /* 0x000000ffff0bb224 */ /* 0x000fe200008e0607 */
[----:B0-----:R-:W-:-:S05]  /*dc20*/  @!P2 LEA R13, P1, R17, R14, 0x1 ;  /* 0x0000000e110da211 */ /* 0x001fca00078208ff */
[----:B------:R-:W-:Y:S02]  /*dc30*/  @!P2 IMAD.X R14, RZ, RZ, R2, P1 ;  /* 0x000000ffff0ea224 */ /* 0x000fe400008e0602 */
[----:B------:R-:W0:Y:S02]  /*dc40*/  SHFL.IDX PT, R2, R0, 0x3, 0x181f ;  /* 0x00781f0000027f89 */ /* 0x000e2400000e0000 */
[----:B0-----:R-:W-:Y:S01]  /*dc50*/  @!P5 LEA R7, P1, R17, R2, 0x1 ;  /* 0x000000021107d211 */ /* 0x001fe200078208ff */
[----:B------:R-:W-:Y:S02]  /*dc60*/  @!P4 IMAD.MOV.U32 R2, RZ, RZ, R10 ;  /* 0x000000ffff02c224 */ /* 0x000fe400078e000a */
[----:B------:R-:W0:Y:S02]  /*dc70*/  SHFL.IDX PT, R10, R6, 0x4, 0x181f ;  /* 0x00981f00060a7f89 */ /* 0x000e2400000e0000 */
[----:B------:R-:W-:Y:S02]  /*dc80*/  @!P5 IMAD.X R8, RZ, RZ, R8, P1 ;  /* 0x000000ffff08d224 */ /* 0x000fe400008e0608 */
[----:B------:R1:W-:Y:S01]  /*dc90*/  @!P4 LDGSTS.E.BYPASS.LTC128B.128 [R9+0x18400], desc[UR36][R2.64], !P0 ;  /* 0x184000000209cfae */ /* 0x0003e2000c101d64 */
[----:B------:R-:W-:-:S02]  /*dca0*/  ISETP.GE.AND P4, PT, R15, R5, PT ;  /* 0x000000050f00720c */ /* 0x000fc40003f86270 */
[----:B------:R-:W-:Y:S01]  /*dcb0*/  @!P3 LEA R15, R28, UR44, 0x1 ;  /* 0x0000002c1c0fbc11 */ /* 0x000fe2000f8e08ff */
[----:B-1----:R-:W-:-:S10]  /*dcc0*/  @!P3 IMAD.MOV.U32 R2, RZ, RZ, R12 ;  /* 0x000000ffff02b224 */ /* 0x002fd400078e000c */
[----:B------:R-:W-:Y:S01]  /*dcd0*/  @!P4 LEA R9, P1, R17, R20, 0x1 ;  /* 0x000000141109c211 */ /* 0x000fe200078208ff */
[----:B------:R-:W-:Y:S01]  /*dce0*/  @!P3 IMAD.MOV.U32 R3, RZ, RZ, R11 ;  /* 0x000000ffff03b224 */ /* 0x000fe200078e000b */
[----:B------:R-:W1:Y:S01]  /*dcf0*/  SHFL.IDX PT, R20, R0, 0x5, 0x181f ;  /* 0x00b81f0000147f89 */ /* 0x000e6200000e0000 */
[----:B------:R-:W-:Y:S01]  /*dd00*/  VIADD R12, R4, 0x50 ;  /* 0x00000050040c7836 */ /* 0x000fe20000000000 */
[----:B------:R-:W-:Y:S02]  /*dd10*/  @P4 LOP3.LUT R16, R16, 0x100, RZ, 0xfc, !PT ;  /* 0x0000010010104812 */ /* 0x000fe400078efcff */
[----:B------:R2:W-:Y:S01]  /*dd20*/  @!P3 LDGSTS.E.BYPASS.LTC128B.128 [R15+0x18c00], desc[UR36][R2.64], !P0 ;  /* 0x18c00000020fbfae */ /* 0x0005e2000c101d64 */
[----:B0-----:R-:W-:Y:S02]  /*dd30*/  @!P4 IADD3.X R10, RZ, R10, RZ, P1, !PT ;  /* 0x0000000aff0ac210 */ /* 0x001fe40000ffe4ff */
[----:B------:R-:W-:Y:S02]  /*dd40*/  ISETP.GE.AND P3, PT, R12, R5, PT ;  /* 0x000000050c00720c */ /* 0x000fe40003f66270 */
[----:B------:R-:W-:Y:S01]  /*dd50*/  LOP3.LUT R16, R16, 0xffffff7f, RZ, 0xc0, !PT ;  /* 0xffffff7f10107812 */ /* 0x000fe200078ec0ff */
[----:B--2---:R-:W0:Y:S01]  /*dd60*/  SHFL.IDX PT, R2, R6, 0x5, 0x181f ;  /* 0x00b81f0006027f89 */ /* 0x004e2200000e0000 */
[----:B------:R-:W-:-:S02]  /*dd70*/  @!P2 LEA R15, R28, UR44, 0x1 ;  /* 0x0000002c1c0fac11 */ /* 0x000fc4000f8e08ff */
[----:B------:R-:W-:Y:S02]  /*dd80*/  @!P2 MOV R3, R14 ;  /* 0x0000000e0003a202 */ /* 0x000fe40000000f00 */
[----:B------:R-:W2:Y:S05]  /*dd90*/  SHFL.IDX PT, R14, R0, 0x6, 0x181f ;  /* 0x00d81f00000e7f89 */ /* 0x000eaa00000e0000 */
[----:B------:R-:W-:Y:S02]  /*dda0*/  @P3 LOP3.LUT R16, R16, 0x80, RZ, 0xfc, !PT ;  /* 0x0000008010103812 */ /* 0x000fe400078efcff */
[----:B-1----:R-:W-:Y:S01]  /*ddb0*/  @!P3 LEA R11, P1, R17, R20, 0x1 ;  /* 0x00000014110bb211 */ /* 0x002fe200078208ff */
[----:B------:R-:W-:Y:S01]  /*ddc0*/  VIADD R20, R4, 0x60 ;  /* 0x0000006004147836 */ /* 0x000fe20000000000 */
[----:B------:R-:W-:-:S03]  /*ddd0*/  LOP3.LUT R16, R16, 0xffffffbf, RZ, 0xc0, !PT ;  /* 0xffffffbf10107812 */ /* 0x000fc600078ec0ff */
[----:B0-----:R-:W-:Y:S02]  /*dde0*/  @!P3 IMAD.X R12, RZ, RZ, R2, P1 ;  /* 0x000000ffff0cb224 */ /* 0x001fe400008e0602 */
[----:B------:R-:W-:-:S05]  /*ddf0*/  @!P2 IMAD.MOV.U32 R2, RZ, RZ, R13 ;  /* 0x000000ffff02a224 */ /* 0x000fca00078e000d */
[----:B------:R0:W-:Y:S01]  /*de00*/  @!P2 LDGSTS.E.BYPASS.LTC128B.128 [R15+0x19400], desc[UR36][R2.64], !P0 ;  /* 0x19400000020fafae */ /* 0x0001e2000c101d64 */
[----:B------:R-:W-:-:S03]  /*de10*/  ISETP.GE.AND P2, PT, R20, R5, PT ;  /* 0x000000051400720c */ /* 0x000fc60003f46270 */
[----:B0-----:R-:W0:Y:S01]  /*de20*/  SHFL.IDX PT, R2, R6, 0x6, 0x181f ;  /* 0x00d81f0006027f89 */ /* 0x001e2200000e0000 */
[----:B------:R-:W-:Y:S01]  /*de30*/  @!P5 LEA R15, R28, UR44, 0x1 ;  /* 0x0000002c1c0fdc11 */ /* 0x000fe2000f8e08ff */
[----:B------:R-:W-:-:S08]  /*de40*/  @!P5 IMAD.MOV.U32 R3, RZ, RZ, R8 ;  /* 0x000000ffff03d224 */ /* 0x000fd000078e0008 */
[----:B--2---:R-:W-:Y:S01]  /*de50*/  @!P2 LEA R13, P1, R17, R14, 0x1 ;  /* 0x0000000e110da211 */ /* 0x004fe200078208ff */
[----:B------:R-:W1:Y:S01]  /*de60*/  SHFL.IDX PT, R6, R6, 0x7, 0x181f ;  /* 0x00f81f0006067f89 */ /* 0x000e6200000e0000 */
[----:B------:R-:W-:Y:S02]  /*de70*/  @!P2 LEA R21, R28, UR44, 0x1 ;  /* 0x0000002c1c15ac11 */ /* 0x000fe4000f8e08ff */
[----:B------:R-:W-:Y:S01]  /*de80*/  @P2 LOP3.LUT R16, R16, 0x40, RZ, 0xfc, !PT ;  /* 0x0000004010102812 */ /* 0x000fe200078efcff */
[----:B0-----:R-:W-:Y:S02]  /*de90*/  @!P2 IMAD.X R14, RZ, RZ, R2, P1 ;  /* 0x000000ffff0ea224 */ /* 0x001fe400008e0602 */
[----:B------:R-:W-:Y:S01]  /*dea0*/  @!P5 IMAD.MOV.U32 R2, RZ, RZ, R7 ;  /* 0x000000ffff02d224 */ /* 0x000fe200078e0007 */
[----:B------:R-:W-:-:S04]  /*deb0*/  @!P4 LEA R7, R28, UR44, 0x1 ;  /* 0x0000002c1c07cc11 */ /* 0x000fc8000f8e08ff */
[----:B------:R0:W-:Y:S02]  /*dec0*/  @!P5 LDGSTS.E.BYPASS.LTC128B.128 [R15+0x19c00], desc[UR36][R2.64], !P0 ;  /* 0x19c00000020fdfae */ /* 0x0001e4000c101d64 */
[----:B0-----:R-:W-:Y:S01]  /*ded0*/  @!P4 IMAD.MOV.U32 R2, RZ, RZ, R9 ;  /* 0x000000ffff02c224 */ /* 0x001fe200078e0009 */
[----:B------:R-:W-:Y:S02]  /*dee0*/  @!P4 MOV R3, R10 ;  /* 0x0000000a0003c202 */ /* 0x000fe40000000f00 */
[----:B------:R-:W-:-:S03]  /*def0*/  @!P3 LEA R9, R28, UR44, 0x1 ;  /* 0x0000002c1c09bc11 */ /* 0x000fc6000f8e08ff */
[----:B------:R0:W-:Y:S02]  /*df00*/  @!P4 LDGSTS.E.BYPASS.LTC128B.128 [R7+0x1a400], desc[UR36][R2.64], !P0 ;  /* 0x1a4000000207cfae */ /* 0x0001e4000c101d64 */
[----:B0-----:R-:W-:Y:S02]  /*df10*/  @!P3 IMAD.MOV.U32 R2, RZ, RZ, R11 ;  /* 0x000000ffff02b224 */ /* 0x001fe400078e000b */
[----:B------:R-:W-:-:S05]  /*df20*/  @!P3 IMAD.MOV.U32 R3, RZ, RZ, R12 ;  /* 0x000000ffff03b224 */ /* 0x000fca00078e000c */
[----:B------:R0:W-:Y:S02]  /*df30*/  @!P3 LDGSTS.E.BYPASS.LTC128B.128 [R9+0x1ac00], desc[UR36][R2.64], !P0 ;  /* 0x1ac000000209bfae */ /* 0x0001e4000c101d64 */
[----:B0-----:R-:W-:Y:S02]  /*df40*/  @!P2 IMAD.MOV.U32 R2, RZ, RZ, R13 ;  /* 0x000000ffff02a224 */ /* 0x001fe400078e000d */
[----:B------:R-:W-:Y:S02]  /*df50*/  @!P2 IMAD.MOV.U32 R3, RZ, RZ, R14 ;  /* 0x000000ffff03a224 */ /* 0x000fe400078e000e */
[----:B------:R0:W2:Y:S04]  /*df60*/  SHFL.IDX PT, R14, R0, 0x7, 0x181f ;  /* 0x00f81f00000e7f89 */ /* 0x0000a800000e0000 */
[----:B-1----:R0:W-:Y:S02]  /*df70*/  @!P2 LDGSTS.E.BYPASS.LTC128B.128 [R21+0x1b400], desc[UR36][R2.64], !P0 ;  /* 0x1b4000000215afae */ /* 0x0021e4000c101d64 */
.L_x_13903:
[----:B------:R-:W-:Y:S01]  /*df80*/  VIADD R4, R4, 0x70 ;  /* 0x0000007004047836 */ /* 0x000fe20000000000 */
[----:B------:R-:W-:-:S04]  /*df90*/  LOP3.LUT R16, R16, 0xffffdfff, RZ, 0xc0, !PT ;  /* 0xffffdfff10107812 */ /* 0x000fc800078ec0ff */
[----:B------:R-:W-:-:S13]  /*dfa0*/  ISETP.GE.AND P2, PT, R4, R5, PT ;  /* 0x000000050400720c */ /* 0x000fda0003f46270 */
[----:B0-2---:R-:W-:Y:S02]  /*dfb0*/  @!P2 LEA R2, P1, R17, R14, 0x1 ;  /* 0x0000000e1102a211 */ /* 0x005fe400078208ff */
        /* <DEDUP_REMOVED lines=32> */
.L_x_13832:
[----:B------:R-:W-:Y:S01]  /*e1c0*/  UISETP.NE.AND UP0, UPT, UR47, URZ, UPT ;  /* 0x0000003f2f00728c */ /* 0x000fe2000bf05270 */
[----:B------:R-:W-:Y:S01]  /*e1d0*/  R2UR UR6, R29 ;  /* 0x000000001d0672ca */ /* 0x000fe200000e0000 */
[----:B------:R-:W-:Y:S01]  /*e1e0*/  ULDC.64 UR8, c[0x0][0x3d8] ;  /* 0x0000f60000087ab9 */ /* 0x000fe20000000a00 */
[----:B------:R-:W-:Y:S01]  /*e1f0*/  IMAD.MOV.U32 R2, RZ, RZ, R24 ;  /* 0x000000ffff027224 */ /* 0x000fe200078e0018 */
[----:B------:R-:W-:Y:S02]  /*e200*/  ULDC UR7, c[0x0][0x448] ;  /* 0x0001120000077ab9 */ /* 0x000fe40000000800 */
[----:B------:R-:W-:-:S05]  /*e210*/  PLOP3.LUT P0, PT, PT, PT, UP0, 0x80, 0x0 ;  /* 0x000000000000781c */ /* 0x000fca0003f0f008 */
[----:B------:R-:W-:-:S03]  /*e220*/  @UP0 ULDC UR4, c[0x0][0x44c] ;  /* 0x0001130000040ab9 */ /* 0x000fc60000000800 */
[----:B------:R-:W-:-:S04]  /*e230*/  UIMAD UR6, UR6, UR8, URZ ;  /* 0x00000008060672a4 */ /* 0x000fc8000f8e023f */
[----:B------:R-:W-:Y:S01]  /*e240*/  UIMAD UR6, UR39, UR9, UR6 ;  /* 0x00000009270672a4 */ /* 0x000fe2000f8e0206 */
        /* <DEDUP_REMOVED lines=16> */
[----:B------:R-:W-:Y:S02]  /*e350*/  MOV R9, UR8 ;  /* 0x0000000800097c02 */ /* 0x000fe40008000f00 */
[----:B------:R-:W-:Y:S01]  /*e360*/  SHF.R.S32.HI R0, RZ, 0x1f, R5 ;  /* 0x0000001fff007819 */ /* 0x000fe20000011405 */
        /* <DEDUP_REMOVED lines=62> */
[----:B0-----:R-:W-:-:S05]  /*e750*/  @!P6 LEA R14, P0, R17, R14, 0x1 ;  /* 0x0000000e110ee211 */ /* 0x001fca00078008ff */
[----:B-1----:R-:W-:Y:S01]  /*e760*/  @!P6 IMAD.X R5, RZ, RZ, R5, P0 ;  /* 0x000000ffff05e224 */ /* 0x002fe200000e0605 */
[----:B--2---:R-:W-:-:S03]  /*e770*/  @!P6 MOV R2, R14 ;  /* 0x0000000e0002e202 */ /* 0x004fc60000000f00 */
[----:B------:R-:W-:Y:S01]  /*e780*/  @!P6 IMAD.MOV.U32 R3, RZ, RZ, R5 ;  /* 0x000000ffff03e224 */ /* 0x000fe200078e0005 */
[----:B------:R-:W0:Y:S01]  /*e790*/  SHFL.IDX PT, R14, R0, 0x4, 0x181f ;  /* 0x00981f00000e7f89 */ /* 0x000e2200000e0000 */
[----:B------:R-:W-:Y:S02]  /*e7a0*/  P2R R7, PR, RZ, 0x20 ;  /* 0x00000020ff077803 */ /* 0x000fe40000000000 */
[----:B------:R-:W-:Y:S01]  /*e7b0*/  LOP3.LUT P5, RZ, R16, 0x100, RZ, 0xc0, !PT ;  /* 0x0000010010ff7812 */ /* 0x000fe200078ac0ff */
[----:B------:R-:W1:Y:S04]  /*e7c0*/  SHFL.IDX PT, R5, R4, 0x4, 0x181f ;  /* 0x00981f0004057f89 */ /* 0x000e6800000e0000 */
[----:B------:R-:W-:Y:S04]  /*e7d0*/  @!P6 LDGSTS.E.BYPASS.LTC128B.128 [R9+0x23c00], desc[UR36][R2.64], !P4 ;  /* 0x23c000000209efae */ /* 0x000fe8000e101d64 */
[----:B------:R-:W-:Y:S04]  /*e7e0*/  @!P6 LDGSTS.E.BYPASS.LTC128B.128 [R9+0x27c00], desc[UR36][R2.64+0x80], !P3 ;  /* 0x27c000800209efae */ /* 0x000fe8000d901d64 */
[----:B------:R-:W-:Y:S01]  /*e7f0*/  @!P6 LDGSTS.E.BYPASS.LTC128B.128 [R9+0x2bc00], desc[UR36][R2.64+0x100], !P2 ;  /* 0x2bc001000209efae */ /* 0x000fe2000d101d64 */
[----:B------:R-:W-:-:S03]  /*e800*/  @!P5 LEA R21, R28, UR44, 0x1 ;  /* 0x0000002c1c15dc11 */ /* 0x000fc6000f8e08ff */
[----:B------:R2:W-:Y:S01]  /*e810*/  @!P6 LDGSTS.E.BYPASS.LTC128B.128 [R9+0x2fc00], desc[UR36][R2.64+0x180], !P1 ;  /* 0x2fc001800209efae */ /* 0x0005e2000c901d64 */
[----:B------:R-:W-:Y:S02]  /*e820*/  ISETP.NE.AND P6, PT, R6, RZ, PT ;  /* 0x000000ff0600720c */ /* 0x000fe40003fc5270 */
        /* <DEDUP_REMOVED lines=13> */
[----:B-1----:R-:W-:Y:S01]  /*e900*/  @!P6 IMAD.X R5, RZ, RZ, R5, P0 ;  /* 0x000000ffff05e224 */ /* 0x002fe200000e0605 */
[----:B--2---:R-:W-:Y:S02]  /*e910*/  @!P6 MOV R2, R14 ;  /* 0x0000000e0002e202 */ /* 0x004fe40000000f00 */
        /* <DEDUP_REMOVED lines=18> */
.L_x_13921:
        /* <DEDUP_REMOVED lines=13> */
.L_x_13835:
[----:B------:R-:W-:Y:S05]  /*eb10*/  BSYNC B0 ;  /* 0x0000000000007941 */ /* 0x000fea0003800000 */
.L_x_13834:
        /* <DEDUP_REMOVED lines=9> */
.L_x_13922:
[----:B------:R-:W-:-:S13]  /*ebb0*/  LOP3.LUT P0, RZ, R16, 0x20, RZ, 0xc0, !PT ;  /* 0x0000002010ff7812 */ /* 0x000fda000780c0ff */
[----:B------:R-:W-:Y:S05]  /*ebc0*/  @!P0 BRA `(.L_x_13837) ;  /* 0x0000000000048947 */ /* 0x000fea0003800000 */
[----:B------:R-:W-:Y:S01]  /*ebd0*/  BPT.TRAP 0x1 ;  /* 0x000000040000795c */ /* 0x000fe20000300000 */
.L_x_13837:
[----:B------:R-:W4:Y:S02]  /*ebe0*/  SYNCS.PHASECHK.TRANS64.TRYWAIT P0, [UR44+0x32460], R0 ;  /* 0x03246000ff0075a7 */ /* 0x000f24000800016c */
[----:B----4-:R-:W-:Y:S05]  /*ebf0*/  @!P0 BRA `(.L_x_13838) ;  /* 0x0000003800d48947 */ /* 0x010fea0003800000 */
.L_x_13923:
        /* <DEDUP_REMOVED lines=33> */
[C---:B------:R-:W-:Y:S01]  /*ee10*/  LOP3.LUT P2, RZ, R5.reuse, 0x2, RZ, 0xc0, !PT ;  /* 0x0000000205ff7812 */ /* 0x040fe2000784c0ff */
[----:B------:R-:W1:Y:S01]  /*ee20*/  SHFL.IDX PT, R0, R19, RZ, 0x181f ;  /* 0x00181fff13007589 */ /* 0x000e6200000e0000 */
[----:B------:R-:W-:-:S03]  /*ee30*/  LOP3.LUT P1, RZ, R5, 0x4, RZ, 0xc0, !PT ;  /* 0x0000000405ff7812 */ /* 0x000fc6000782c0ff */
[----:B------:R-:W-:Y:S04]  /*ee40*/  SHFL.IDX PT, R4, R19, 0x1, 0x181f ;  /* 0x00381f0013047f89 */ /* 0x000fe800000e0000 */
[----:B------:R-:W-:Y:S01]  /*ee50*/  SHFL.IDX PT, R7, R19, 0x3, 0x181f ;  /* 0x00781f0013077f89 */ /* 0x000fe200000e0000 */
[----:B0-----:R-:W-:-:S03]  /*ee60*/  IADD3 R2, P0, R14, R17, RZ ;  /* 0x000000110e027210 */ /* 0x001fc60007f1e0ff */
[----:B------:R-:W0:Y:S02]  /*ee70*/  SHFL.IDX PT, R14, R10, 0x1, 0x181f ;  /* 0x00381f000a0e7f89 */ /* 0x000e2400000e0000 */
[----:B-1----:R-:W-:Y:S01]  /*ee80*/  IMAD.X R3, RZ, RZ, R0, P0 ;  /* 0x000000ffff037224 */ /* 0x002fe200000e0600 */
[----:B------:R-:W-:-:S05]  /*ee90*/  LEA R0, R28, UR44, 0x1 ;  /* 0x0000002c1c007c11 */ /* 0x000fca000f8e08ff */
[----:B------:R-:W-:Y:S01]  /*eea0*/  VIADD R31, R0, 0x400 ;  /* 0x00000400001f7836 */ /* 0x000fe20000000000 */
        /* <DEDUP_REMOVED lines=12> */
[----:B------:R-:W-:Y:S01]  /*ef70*/  LDGSTS.E.BYPASS.LTC128B.128 [R0+0x9400], desc[UR36][R2.64+0x180], !P3 ;  /* 0x0940018002007fae */ /* 0x000fe2000d901d64 */
        /* <DEDUP_REMOVED lines=12> */
[----:B------:R-:W0:Y:S02]  /*f040*/  SHFL.IDX PT, R14, R10, 0x4, 0x181f ;  /* 0x00981f000a0e7f89 */ /* 0x000e2400000e0000 */
[----:B------:R-:W-:Y:S01]  /*f050*/  IMAD.X R7, RZ, RZ, R7, P3 ;  /* 0x000000ffff077224 */ /* 0x000fe200018e0607 */
[C---:B------:R-:W-:Y:S01]  /*f060*/  ISETP.LT.OR P3, PT, R18.reuse, 0x21, P4 ;  /* 0x000000211200780c */ /* 0x040fe20002761670 */
[----:B-1----:R-:W1:Y:S04]  /*f070*/  SHFL.IDX PT, R8, R19, 0x4, 0x181f ;  /* 0x00981f0013087f89 */ /* 0x002e6800000e0000 */
[----:B------:R-:W2:Y:S08]  /*f080*/  SHFL.IDX PT, R19, R19, 0x5, 0x181f ;  /* 0x00b81f0013137f89 */ /* 0x000eb000000e0000 */
[----:B------:R-:W-:Y:S01]  /*f090*/  LDGSTS.E.BYPASS.LTC128B.128 [R0+0x1400], desc[UR36][R4.64], !P3 ;  /* 0x0140000004007fae */ /* 0x000fe2000d901d64 */
[----:B------:R-:W-:-:S13]  /*f0a0*/  ISETP.LT.OR P3, PT, R18, 0x21, !P2 ;  /* 0x000000211200780c */ /* 0x000fda0005761670 */
[----:B------:R-:W-:Y:S01]  /*f0b0*/  LDGSTS.E.BYPASS.LTC128B.128 [R0+0x4400], desc[UR36][R4.64+0x80], !P3 ;  /* 0x0440008004007fae */ /* 0x000fe2000d901d64 */
[----:B------:R-:W-:-:S13]  /*f0c0*/  ISETP.LT.OR P3, PT, R18, 0x21, !P1 ;  /* 0x000000211200780c */ /* 0x000fda0004f61670 */
[----:B------:R-:W-:Y:S01]  /*f0d0*/  LDGSTS.E.BYPASS.LTC128B.128 [R0+0x7400], desc[UR36][R4.64+0x100], !P3 ;  /* 0x0740010004007fae */ /* 0x000fe2000d901d64 */
[----:B------:R-:W-:-:S13]  /*f0e0*/  ISETP.LT.OR P3, PT, R18, 0x21, !P0 ;  /* 0x000000211200780c */ /* 0x000fda0004761670 */
[----:B------:R-:W-:Y:S01]  /*f0f0*/  LDGSTS.E.BYPASS.LTC128B.128 [R0+0xa400], desc[UR36][R4.64+0x180], !P3 ;  /* 0x0a40018004007fae */ /* 0x000fe2000d901d64 */
[----:B0-----:R-:W-:-:S03]  /*f100*/  IADD3 R2, P3, R14, R17, RZ ;  /* 0x000000110e027210 */ /* 0x001fc60007f7e0ff */
[----:B------:R3:W4:Y:S02]  /*f110*/  SHFL.IDX PT, R14, R10, 0x5, 0x181f ;  /* 0x00b81f000a0e7f89 */ /* 0x00072400000e0000 */
        /* <DEDUP_REMOVED lines=17> */
[----:B--2-4-:R3:W-:Y:S02]  /*f230*/  LDGSTS.E.BYPASS.LTC128B.128 [R0+0xb400], desc[UR36][R2.64+0x180], !P3 ;  /* 0x0b40018002007fae */ /* 0x0147e4000d901d64 */
.L_x_13937:
        /* <DEDUP_REMOVED lines=20> */
.L_x_13840:
        /* <DEDUP_REMOVED lines=11> */
[----:B------:R-:W-:Y:S01]  /*f430*/  IMAD.MOV.U32 R26, RZ, RZ, 0x1 ;  /* 0x00000001ff1a7424 */ /* 0x000fe200078e00ff */
[----:B------:R-:W-:-:S06]  /*f440*/  UIMAD UR4, UR4, UR38, URZ ;  /* 0x00000026040472a4 */ /* 0x000fcc000f8e023f */
[----:B------:R-:W-:-:S04]  /*f450*/  LOP3.LUT R3, RZ, UR4, RZ, 0x33, !PT ;  /* 0x00000004ff037c12 */ /* 0x000fc8000f8e33ff */
[----:B------:R-:W-:Y:S01]  /*f460*/  VIMNMX3 R3, R0, UR5, R3, !PT ;  /* 0x0000000500037c0f */ /* 0x000fe2000f800103 */
[----:B------:R-:W-:Y:S01]  /*f470*/  IMAD.MOV.U32 R0, RZ, RZ, 0x1 ;  /* 0x00000001ff007424 */ /* 0x000fe200078e00ff */
[----:B0-----:R-:W-:-:S04]  /*f480*/  SHF.L.U32 R2, R2, 0x4, RZ ;  /* 0x0000000402027819 */ /* 0x001fc800000006ff */
[----:B------:R-:W-:-:S04]  /*f490*/  LOP3.LUT R2, R2, 0x70, RZ, 0xc0, !PT ;  /* 0x0000007002027812 */ /* 0x000fc800078ec0ff */
[----:B------:R-:W-:-:S05]  /*f4a0*/  IADD3 R27, R2, R27, R37 ;  /* 0x0000001b021b7210 */ /* 0x000fca0007ffe025 */
[----:B------:R-:W-:Y:S01]  /*f4b0*/  VIADD R18, R27, 0xfffffee0 ;  /* 0xfffffee01b127836 */ /* 0x000fe20000000000 */
[----:B------:R-:W-:-:S03]  /*f4c0*/  IADD3 R27, -R3, -0x2, RZ ;  /* 0xfffffffe031b7810 */ /* 0x000fc60007ffe1ff */
[----:B------:R-:W-:-:S07]  /*f4d0*/  IMAD R18, R3, -0x60, R18 ;  /* 0xffffffa003127824 */ /* 0x000fce00078e0212 */
.L_x_13856:
        /* <DEDUP_REMOVED lines=22> */
.L_x_13843:
[----:B------:R-:W-:Y:S05]  /*f640*/  BSYNC B1 ;  /* 0x0000000000017941 */ /* 0x000fea0003800000 */
.L_x_13842:
[----:B------:R-:W-:-:S13]  /*f650*/  LOP3.LUT P0, RZ, R16, 0x20, RZ, 0xc0, !PT ;  /* 0x0000002010ff7812 */ /* 0x000fda000780c0ff */
[----:B------:R-:W-:Y:S05]  /*f660*/  @!P0 BRA `(.L_x_13844) ;  /* 0x0000000000048947 */ /* 0x000fea0003800000 */
[----:B------:R-:W-:Y:S01]  /*f670*/  BPT.TRAP 0x1 ;  /* 0x000000040000795c */ /* 0x000fe20000300000 */
.L_x_13844:
[----:B------:R-:W-:Y:S01]  /*f680*/  LEA R19, R0, UR44, 0x3 ;  /* 0x0000002c00137c11 */ /* 0x000fe2000f8e18ff */
[----:B------:R-:W-:Y:S01]  /*f690*/  BSSY B1, `(.L_x_13845) ;  /* 0x0000004000017945 */ /* 0x000fe20003800000 */
[----:B------:R-:W-:-:S04]  /*f6a0*/  SHF.L.U32 R23, R26, 0x1f, RZ ;  /* 0x0000001f1a177819 */ /* 0x000fc800000006ff */
[----:B------:R-:W1:Y:S02]  /*f6b0*/  SYNCS.PHASECHK.TRANS64.TRYWAIT P0, [R19+URZ+0x32440], R23 ;  /* 0x03244017130075a7 */ /* 0x000e64000800017f */
[----:B-1----:R-:W-:Y:S05]  /*f6c0*/  @!P0 BRA `(.L_x_13846) ;  /* 0x0000003800a48947 */ /* 0x002fea0003800000 */
.L_x_13938:
[----:B------:R-:W-:Y:S05]  /*f6d0*/  BSYNC B1 ;  /* 0x0000000000017941 */ /* 0x000fea0003800000 */
.L_x_13845:
        /* <DEDUP_REMOVED lines=35> */
[----:B------:R-:W0:Y:S01]  /*f910*/  SHFL.IDX PT, R14, R21, 0x1, 0x181f ;  /* 0x00381f00150e7f89 */ /* 0x000e2200000e0000 */
[----:B--2---:R-:W-:-:S03]  /*f920*/  IADD3.X R13, RZ, R3, RZ, P0, !PT ;  /* 0x00000003ff0d7210 */ /* 0x004fc600007fe4ff */
        /* <DEDUP_REMOVED lines=20> */
.L_x_13952:
        /* <DEDUP_REMOVED lines=8> */
.L_x_13848:
        /* <DEDUP_REMOVED lines=10> */
.L_x_13849:
[----:B------:R2:W-:Y:S01]  /*fb90*/  SYNCS.ARRIVE.TRANS64.A1T0 RZ, [R19+URZ+0x32430], RZ ;  /* 0x032430ff13ff79a7 */ /* 0x0005e2000810003f */
[----:B------:R-:W-:Y:S05]  /*fba0*/  @!P2 BRA `(.L_x_13850) ;  /* 0x000000000004a947 */ /* 0x000fea0003800000 */
[----:B------:R-:W-:Y:S01]  /*fbb0*/  BPT.TRAP 0x1 ;  /* 0x000000040000795c */ /* 0x000fe20000300000 */
.L_x_13850:
[----:B------:R-:W3:Y:S01]  /*fbc0*/  SYNCS.PHASECHK.TRANS64.TRYWAIT P0, [R19+URZ+0x32460], R23 ;  /* 0x03246017130075a7 */ /* 0x000ee2000800017f */
[----:B------:R-:W-:Y:S04]  /*fbd0*/  BSSY B1, `(.L_x_13851) ;  /* 0x0000002000017945 */ /* 0x000fe80003800000 */
[----:B---3--:R-:W-:Y:S05]  /*fbe0*/  @!P0 BRA `(.L_x_13852) ;  /* 0x0000003800fc8947 */ /* 0x008fea0003800000 */
.L_x_13953:
[----:B------:R-:W-:Y:S05]  /*fbf0*/  BSYNC B1 ;  /* 0x0000000000017941 */ /* 0x000fea0003800000 */
.L_x_13851:
        /* <DEDUP_REMOVED lines=50> */
[----:B-1----:R-:W-:-:S05]  /*ff20*/  IADD3.X R7, RZ, R4, RZ, P0, !PT ;  /* 0x00000004ff077210 */ /* 0x002fca00007fe4ff */
[----:B------:R-:W-:Y:S04]  /*ff30*/  LDGSTS.E.BYPASS.LTC128B.128 [R21+0x1000], desc[UR36][R6.64], !P4 ;  /* 0x0100000006157fae */ /* 0x000fe8000e101d64 */
[----:B------:R-:W-:Y:S04]  /*ff40*/  LDGSTS.E.BYPASS.LTC128B.128 [R21+0x4000], desc[UR36][R6.64+0x80], !P3 ;  /* 0x0400008006157fae */ /* 0x000fe8000d901d64 */
[----:B------:R-:W-:Y:S04]  /*ff50*/  LDGSTS.E.BYPASS.LTC128B.128 [R21+0x7000], desc[UR36][R6.64+0x100], !P2 ;  /* 0x0700010006157fae */ /* 0x000fe8000d101d64 */
[----:B------:R1:W-:Y:S01]  /*ff60*/  LDGSTS.E.BYPASS.LTC128B.128 [R21+0xa000], desc[UR36][R6.64+0x180], !P1 ;  /* 0x0a00018006157fae */ /* 0x0003e2000c901d64 */
[----:B0-----:R-:W-:-:S03]  /*ff70*/  IADD3 R4, P0, R14, R17, RZ ;  /* 0x000000110e047210 */ /* 0x001fc60007f1e0ff */
[----:B------:R-:W0:Y:S02]  /*ff80*/  SHFL.IDX PT, R14, R20, 0x4, 0x181f ;  /* 0x00981f00140e7f89 */ /* 0x000e2400000e0000 */
[----:B------:R-:W-:Y:S02]  /*ff90*/  IMAD.X R5, RZ, RZ, R5, P0 ;  /* 0x000000ffff057224 */ /* 0x000fe400000e0605 */
[----:B-1----:R-:W-:-:S03]  /*ffa0*/  IMAD.MOV.U32 R6, RZ, RZ, RZ ;  /* 0x000000ffff067224 */ /* 0x002fc600078e00ff */
        /* <DEDUP_REMOVED lines=11> */
.L_x_13967:
        /* <DEDUP_REMOVED lines=11> */
.L_x_13854:
        /* <DEDUP_REMOVED lines=10> */
.L_x_13855:
        /* <DEDUP_REMOVED lines=10> */
.L_x_13841:
[----:B------:R-:W-:Y:S05]  /*10250*/  BSYNC B0 ;  /* 0x0000000000007941 */ /* 0x000fea0003800000 */
.L_x_13820:
[----:B------:R-:W0:Y:S01]  /*10260*/  S2R R3, SR_CgaCtaId ;  /* 0x0000000000037919 */ /* 0x000e220000008800 */
[----:B------:R-:W-:Y:S01]  /*10270*/  MOV R2, 0x400 ;  /* 0x0000040000027802 */ /* 0x000fe20000000f00 */
[----:B------:R-:W-:Y:S01]  /*10280*/  BSSY B0, `(.L_x_13857) ;  /* 0x0000005000007945 */ /* 0x000fe20003800000 */
[----:B------:R-:W-:Y:S02]  /*10290*/  SHF.L.U32 R6, R6, 0x1f, RZ ;  /* 0x0000001f06067819 */ /* 0x000fe400000006ff */
[----:B0-----:R-:W-:-:S04]  /*102a0*/  LEA R7, R3, R2, 0x18 ;  /* 0x0000000203077211 */ /* 0x001fc800078ec0ff */
[----:B------:R-:W0:Y:S02]  /*102b0*/  SYNCS.PHASECHK.TRANS64.TRYWAIT P0, [R7+URZ+0x32420], R6 ;  /* 0x03242006070075a7 */ /* 0x000e24000800017f */
[----:B0-----:R-:W-:Y:S05]  /*102c0*/  @!P0 BRA `(.L_x_13858) ;  /* 0x0000003c00248947 */ /* 0x001fea0003800000 */
.L_x_13968:
[----:B------:R-:W-:Y:S05]  /*102d0*/  BSYNC B0 ;  /* 0x0000000000007941 */ /* 0x000fea0003800000 */
.L_x_13857:
[----:B------:R-:W-:-:S03]  /*102e0*/  UMOV UR4, 0xffffffff ;  /* 0xffffffff00047882 */ /* 0x000fc60000000000 */
[----:B------:R-:W-:Y:S05]  /*102f0*/  BRA.DIV UR4, `(.L_x_13859) ;  /* 0x0000003e042c7947 */ /* 0x000fea000b800000 */
[----:B------:R-:W1:Y:S02]  /*10300*/  S2R R2, SR_TID.X ;  /* 0x0000000000027919 */ /* 0x000e640000002100 */
[----:B-1----:R-:W-:-:S04]  /*10310*/  SHF.R.U32.HI R2, RZ, 0x5, R2 ;  /* 0x00000005ff027819 */ /* 0x002fc80000011602 */
[----:B------:R-:W-:-:S05]  /*10320*/  LOP3.LUT R2, R2, 0x3, RZ, 0xc0, !PT ;  /* 0x0000000302027812 */ /* 0x000fca00078ec0ff */
[----:B------:R1:W3:Y:S02]  /*10330*/  SHFL.IDX PT, R14, R2, RZ, 0x1f ;  /* 0x00001fff020e7589 */ /* 0x0002e400000e0000 */
.L_x_13971:
[----:B---3--:R-:W-:-:S13]  /*10340*/  ISETP.NE.AND P0, PT, R14, RZ, PT ;  /* 0x000000ff0e00720c */ /* 0x008fda0003f05270 */
[----:B------:R-:W-:Y:S05]  /*10350*/  @P0 BRA `(.L_x_13775) ;  /* 0x0000000000900947 */ /* 0x000fea0003800000 */
[----:B------:R-:W-:-:S03]  /*10360*/  UMOV UR4, 0xffffffff ;  /* 0xffffffff00047882 */ /* 0x000fc60000000000 */
[----:B------:R-:W-:Y:S05]  /*10370*/  BRA.DIV UR4, `(.L_x_13860) ;  /* 0x0000003e04407947 */ /* 0x000fea000b800000 */
[----:B------:R-:W-:-:S13]  /*10380*/  ELECT P6, URZ, PT ;  /* 0x00000000003f782f */ /* 0x000fda00038c0000 */
.L_x_13974:
        /* <DEDUP_REMOVED lines=8> */
.L_x_13861:
[----:B------:R-:W-:Y:S01]  /*10410*/  IMAD R5, R0, 0x8, R7 ;  /* 0x0000000800057824 */ /* 0x000fe200078e0207 */
[----:B------:R-:W-:Y:S01]  /*10420*/  SHF.L.U32 R2, R26, 0x1f, RZ ;  /* 0x0000001f1a027819 */ /* 0x000fe200000006ff */
[----:B------:R-:W-:-:S03]  /*10430*/  VIADD R0, R0, 0x1 ;  /* 0x0000000100007836 */ /* 0x000fc60000000000 */
[----:B------:R-:W1:Y:S02]  /*10440*/  SYNCS.PHASECHK.TRANS64.TRYWAIT P1, [R5+URZ+0x32440], R2 ;  /* 0x03244002050075a7 */ /* 0x000e64000802017f */
[----:B------:R-:W-:-:S04]  /*10450*/  ISETP.NE.AND P2, PT, R0, 0x2, PT ;  /* 0x000000020000780c */ /* 0x000fc80003f45270 */
[----:B------:R-:W-:Y:S01]  /*10460*/  SEL R3, RZ, 0x1, P2 ;  /* 0x00000001ff037807 */ /* 0x000fe20001000000 */
[----:B-1----:R-:W-:Y:S08]  /*10470*/  @!P1 BRA `(.L_x_13862) ;  /* 0x0000003c00209947 */ /* 0x002ff00003800000 */
.L_x_13975:
[----:B------:R-:W-:Y:S02]  /*10480*/  SEL R0, R0, RZ, P2 ;  /* 0x000000ff00007207 */ /* 0x000fe40001000000 */
[----:B------:R-:W-:Y:S01]  /*10490*/  LOP3.LUT R3, R26, R3, RZ, 0x3c, !PT ;  /* 0x000000031a037212 */ /* 0x000fe200078e3cff */
[----:B------:R-:W-:Y:S06]  /*104a0*/  @!P0 BRA `(.L_x_13863) ;  /* 0x0000000000048947 */ /* 0x000fec0003800000 */
[----:B------:R-:W-:Y:S01]  /*104b0*/  BPT.TRAP 0x1 ;  /* 0x000000040000795c */ /* 0x000fe20000300000 */
.L_x_13863:
[----:B0-----:R-:W-:Y:S01]  /*104c0*/  IMAD R7, R0, 0x8, R7 ;  /* 0x0000000800077824 */ /* 0x001fe200078e0207 */
[----:B------:R-:W-:-:S04]  /*104d0*/  SHF.L.U32 R0, R3, 0x1f, RZ ;  /* 0x0000001f03007819 */ /* 0x000fc800000006ff */
[----:B------:R-:W0:Y:S02]  /*104e0*/  SYNCS.PHASECHK.TRANS64.TRYWAIT P1, [R7+URZ+0x32440], R0 ;  /* 0x03244000070075a7 */ /* 0x000e24000802017f */
[----:B0-----:R-:W-:Y:S05]  /*104f0*/  @!P1 BRA `(.L_x_13864) ;  /* 0x0000003c00149947 */ /* 0x001fea0003800000 */
.L_x_13976:
[----:B------:R-:W-:Y:S05]  /*10500*/  @!P0 BRA `(.L_x_13865) ;  /* 0x0000000000048947 */ /* 0x000fea0003800000 */
[----:B------:R-:W-:Y:S01]  /*10510*/  BPT.TRAP 0x1 ;  /* 0x000000040000795c */ /* 0x000fe20000300000 */
.L_x_13865:
[----:B------:R-:W3:Y:S02]  /*10520*/  SYNCS.PHASECHK.TRANS64.TRYWAIT P1, [R5+URZ+0x32460], R2 ;  /* 0x03246002050075a7 */ /* 0x000ee4000802017f */
[----:B---3--:R-:W-:Y:S05]  /*10530*/  @!P1 BRA `(.L_x_13866) ;  /* 0x0000003c00189947 */ /* 0x008fea0003800000 */
.L_x_13977:
[----:B------:R-:W-:Y:S05]  /*10540*/  @!P0 BRA `(.L_x_13867) ;  /* 0x0000000000048947 */ /* 0x000fea0003800000 */
[----:B------:R-:W-:Y:S01]  /*10550*/  BPT.TRAP 0x1 ;  /* 0x000000040000795c */ /* 0x000fe20000300000 */
.L_x_13867:
[----:B----4-:R4:W0:Y:S02]  /*10560*/  SYNCS.PHASECHK.TRANS64.TRYWAIT P0, [R7+URZ+0x32460], R0 ;  /* 0x03246000070075a7 */ /* 0x010824000800017f */
[----:B0-----:R-:W-:Y:S05]  /*10570*/  @!P0 NANOSLEEP.SYNCS 0x989680 ;  /* 0x009896800000895d */ /* 0x001fea0003900000 */
[----:B------:R-:W0:Y:S02]  /*10580*/  @!P0 SYNCS.PHASECHK.TRANS64 P0, [R7+URZ+0x32460], R0 ;  /* 0x03246000070085a7 */ /* 0x000e24000800007f */
[----:B0-----:R-:W-:Y:S05]  /*10590*/  @!P0 BRA `(.L_x_13867) ;  /* 0xfffffffc00f08947 */ /* 0x001fea000383ffff */
.L_x_13775:
[----:B------:R-:W-:Y:S05]  /*105a0*/  BSYNC B6 ;  /* 0x0000000000067941 */ /* 0x000fea0003800000 */
.L_x_13772:
[----:B------:R-:W-:Y:S05]  /*105b0*/  EXIT ;  /* 0x000000000000794d */ /* 0x000fea0003800000 */
.L_x_13779:
[----:B0-----:R-:W-:-:S04]  /*105c0*/  MOV R3, UR61 ;  /* 0x0000003d00037c02 */ /* 0x001fc80008000f00 */
[----:B------:R0:W1:Y:S03]  /*105d0*/  SYNCS.PHASECHK.TRANS64.TRYWAIT P0, [R3+URZ+0x32400], R0 ;  /* 0x03240000030075a7 */ /* 0x000066000800017f */
[----:B-1----:R-:W-:Y:S05]  /*105e0*/  @!P0 NANOSLEEP.SYNCS 0x989680 ;  /* 0x009896800000895d */ /* 0x002fea0003900000 */
[----:B------:R-:W1:Y:S02]  /*105f0*/  @!P0 SYNCS.PHASECHK.TRANS64 P0, [R3+URZ+0x32400], R0 ;  /* 0x03240000030085a7 */ /* 0x000e64000800007f */
[----:B-1----:R-:W-:Y:S05]  /*10600*/  @!P0 BRA `(.L_x_13779) ;  /* 0xfffffffc00ec8947 */ /* 0x002fea000383ffff */
[----:B------:R-:W-:Y:S05]  /*10610*/  BRA `(.L_x_13868) ;  /* 0xffffff1000147947 */ /* 0x000fea000383ffff */
.L_x_13783:
[----:B0-----:R-:W-:-:S04]  /*10620*/  IMAD.U32 R3, RZ, RZ, UR61 ;  /* 0x0000003dff037e24 */ /* 0x001fc8000f8e00ff */
[----:B------:R0:W2:Y:S03]  /*10630*/  SYNCS.PHASECHK.TRANS64.TRYWAIT P1, [R3+URZ+0x32430], R0 ;  /* 0x03243000030075a7 */ /* 0x0000a6000802017f */
[----:B--2---:R-:W-:Y:S05]  /*10640*/  @!P1 NANOSLEEP.SYNCS 0x989680 ;  /* 0x009896800000995d */ /* 0x004fea0003900000 */
[----:B------:R-:W2:Y:S02]  /*10650*/  @!P1 SYNCS.PHASECHK.TRANS64 P1, [R3+URZ+0x32430], R0 ;  /* 0x03243000030095a7 */ /* 0x000ea4000802007f */
[----:B--2---:R-:W-:Y:S05]  /*10660*/  @!P1 BRA `(.L_x_13783) ;  /* 0xfffffffc00ec9947 */ /* 0x004fea000383ffff */
[----:B------:R-:W-:Y:S05]  /*10670*/  BRA `(.L_x_13782) ;  /* 0xffffff1000387947 */ /* 0x000fea000383ffff */
.L_x_13784:
[----:B0-----:R-:W-:-:S04]  /*10680*/  IMAD.U32 R3, RZ, RZ, UR61 ;  /* 0x0000003dff037e24 */ /* 0x001fc8000f8e00ff */
[----:B------:R0:W2:Y:S03]  /*10690*/  SYNCS.PHASECHK.TRANS64.TRYWAIT P1, [R3+URZ+0x32410], R0 ;  /* 0x03241000030075a7 */ /* 0x0000a6000802017f */
[----:B--2---:R-:W-:Y:S05]  /*106a0*/  @!P1 NANOSLEEP.SYNCS 0x989680 ;  /* 0x009896800000995d */ /* 0x004fea0003900000 */
[----:B------:R-:W2:Y:S02]  /*106b0*/  @!P1 SYNCS.PHASECHK.TRANS64 P1, [R3+URZ+0x32410], R0 ;  /* 0x03241000030095a7 */ /* 0x000ea4000802007f */
[----:B--2---:R-:W-:Y:S05]  /*106c0*/  @!P1 BRA `(.L_x_13784) ;  /* 0xfffffffc00ec9947 */ /* 0x004fea000383ffff */
[----:B------:R-:W-:Y:S05]  /*106d0*/  BRA `(.L_x_13869) ;  /* 0xffffff1000e07947 */ /* 0x000fea000383ffff */
.L_x_13788:
[----:B0-----:R-:W-:-:S04]  /*106e0*/  IMAD.U32 R3, RZ, RZ, UR61 ;  /* 0x0000003dff037e24 */ /* 0x001fc8000f8e00ff */
[----:B------:R0:W3:Y:S03]  /*106f0*/  SYNCS.PHASECHK.TRANS64.TRYWAIT P1, [R3+URZ+0x32450], R0 ;  /* 0x03245000030075a7 */ /* 0x0000e6000802017f */
[----:B---3--:R-:W-:Y:S05]  /*10700*/  @!P1 NANOSLEEP.SYNCS 0x989680 ;  /* 0x009896800000995d */ /* 0x008fea0003900000 */
[----:B------:R-:W3:Y:S02]  /*10710*/  @!P1 SYNCS.PHASECHK.TRANS64 P1, [R3+URZ+0x32450], R0 ;  /* 0x03245000030095a7 */ /* 0x000ee4000802007f */
[----:B---3--:R-:W-:Y:S05]  /*10720*/  @!P1 BRA `(.L_x_13788) ;  /* 0xfffffffc00ec9947 */ /* 0x008fea000383ffff */
[----:B------:R-:W-:Y:S05]  /*10730*/  BRA `(.L_x_13787) ;  /* 0xffffff1000e87947 */ /* 0x000fea000383ffff */
.L_x_13795:
[----:B-1----:R-:W-:-:S04]  /*10740*/  IMAD.U32 R153, RZ, RZ, UR5 ;  /* 0x00000005ff997e24 */ /* 0x002fc8000f8e00ff */
[----:B------:R1:W2:Y:S03]  /*10750*/  SYNCS.PHASECHK.TRANS64.TRYWAIT P1, [R153+URZ+0x32430], R20 ;  /* 0x03243014990075a7 */ /* 0x0002a6000802017f */
[----:B--2---:R-:W-:Y:S05]  /*10760*/  @!P1 NANOSLEEP.SYNCS 0x989680 ;  /* 0x009896800000995d */ /* 0x004fea0003900000 */
[----:B------:R-:W2:Y:S02]  /*10770*/  @!P1 SYNCS.PHASECHK.TRANS64 P1, [R153+URZ+0x32430], R20 ;  /* 0x03243014990095a7 */ /* 0x000ea4000802007f */
[----:B--2---:R-:W-:Y:S05]  /*10780*/  @!P1 BRA `(.L_x_13795) ;  /* 0xfffffffc00ec9947 */ /* 0x004fea000383ffff */
[----:B------:R-:W-:Y:S05]  /*10790*/  BRA `(.L_x_13794) ;  /* 0xffffff38006c7947 */ /* 0x000fea000383ffff */
.L_x_13799:
[----:B--2---:R-:W-:-:S04]  /*107a0*/  IMAD.U32 R203, RZ, RZ, UR5 ;  /* 0x00000005ffcb7e24 */ /* 0x004fc8000f8e00ff */
[----:B------:R2:W3:Y:S03]  /*107b0*/  SYNCS.PHASECHK.TRANS64.TRYWAIT P1, [R203+URZ+0x32450], R20 ;  /* 0x03245014cb0075a7 */ /* 0x0004e6000802017f */
[----:B---3--:R-:W-:Y:S05]  /*107c0*/  @!P1 NANOSLEEP.SYNCS 0x989680 ;  /* 0x009896800000995d */ /* 0x008fea0003900000 */
[----:B------:R-:W3:Y:S02]  /*107d0*/  @!P1 SYNCS.PHASECHK.TRANS64 P1, [R203+URZ+0x32450], R20 ;  /* 0x03245014cb0095a7 */ /* 0x000ee4000802007f */
[----:B---3--:R-:W-:Y:S05]  /*107e0*/  @!P1 BRA `(.L_x_13799) ;  /* 0xfffffffc00ec9947 */ /* 0x008fea000383ffff */
[----:B------:R-:W-:Y:S05]  /*107f0*/  BRA `(.L_x_13798) ;  /* 0xffffff3c00387947 */ /* 0x000fea000383ffff */
.L_x_13807:
[----:B-1----:R-:W-:-:S04]  /*10800*/  MOV R153, UR6 ;  /* 0x0000000600997c02 */ /* 0x002fc80008000f00 */
[----:B------:R1:W2:Y:S03]  /*10810*/  SYNCS.PHASECHK.TRANS64.TRYWAIT P1, [R153+URZ+0x32430], R200 ;  /* 0x032430c8990075a7 */ /* 0x0002a6000802017f */
[----:B--2---:R-:W-:Y:S05]  /*10820*/  @!P1 NANOSLEEP.SYNCS 0x989680 ;  /* 0x009896800000995d */ /* 0x004fea0003900000 */
[----:B------:R-:W2:Y:S02]  /*10830*/  @!P1 SYNCS.PHASECHK.TRANS64 P1, [R153+URZ+0x32430], R200 ;  /* 0x032430c8990095a7 */ /* 0x000ea4000802007f */
[----:B--2---:R-:W-:Y:S05]  /*10840*/  @!P1 BRA `(.L_x_13807) ;  /* 0xfffffffc00ec9947 */ /* 0x004fea000383ffff */
[----:B------:R-:W-:Y:S05]  /*10850*/  BRA `(.L_x_13806) ;  /* 0xffffff6400987947 */ /* 0x000fea000383ffff */
.L_x_13811:
[----:B--2---:R-:W-:-:S04]  /*10860*/  IMAD.U32 R201, RZ, RZ, UR6 ;  /* 0x00000006ffc97e24 */ /* 0x004fc8000f8e00ff */
[----:B------:R2:W3:Y:S03]  /*10870*/  SYNCS.PHASECHK.TRANS64.TRYWAIT P1, [R201+URZ+0x32450], R200 ;  /* 0x032450c8c90075a7 */ /* 0x0004e6000802017f */
[----:B---3--:R-:W-:Y:S05]  /*10880*/  @!P1 NANOSLEEP.SYNCS 0x989680 ;  /* 0x009896800000995d */ /* 0x008fea0003900000 */
[----:B------:R-:W3:Y:S02]  /*10890*/  @!P1 SYNCS.PHASECHK.TRANS64 P1, [R201+URZ+0x32450], R200 ;  /* 0x032450c8c90095a7 */ /* 0x000ee4000802007f */
[----:B---3--:R-:W-:Y:S05]  /*108a0*/  @!P1 BRA `(.L_x_13811) ;  /* 0xfffffffc00ec9947 */ /* 0x008fea000383ffff */
[----:B------:R-:W-:Y:S05]  /*108b0*/  BRA `(.L_x_13810) ;  /* 0xffffff6800187947 */ /* 0x000fea000383ffff */
.L_x_13825:
[----:B------:R-:W-:Y:S02]  /*108c0*/  IMAD.MOV.U32 R13, RZ, RZ, R22 ;  /* 0x000000ffff0d7224 */ /* 0x000fe400078e0016 */
[----:B------:R-:W-:Y:S02]  /*108d0*/  IMAD.MOV.U32 R12, RZ, RZ, RZ ;  /* 0x000000ffff0c7224 */ /* 0x000fe400078e00ff */
[----:B------:R-:W-:Y:S02]  /*108e0*/  IMAD.MOV.U32 R11, RZ, RZ, 0x1f ;  /* 0x0000001fff0b7424 */ /* 0x000fe400078e00ff */
[----:B------:R-:W-:-:S07]  /*108f0*/  IMAD.MOV.U32 R15, RZ, RZ, -0x1 ;  /* 0xffffffffff0f7424 */ /* 0x000fce00078e00ff */
[----:B-----5:R-:W-:Y:S05]  /*10900*/  WARPSYNC.COLLECTIVE R15, `(.L_x_13870) ;  /* 0x000000000f087348 */ /* 0x020fea0003c00000 */
[----:B------:R0:W1:Y:S02]  /*10910*/  SHFL.IDX P6, R14, R13, R12, R11 ;  /* 0x0000000c0d0e7389 */ /* 0x00006400000c000b */
[----:B01---5:R-:W-:Y:S01]  /*10920*/  ENDCOLLECTIVE ;  /* 0x000000000000791b */ /* 0x023fe20003800000 */
.L_x_13870:
[----:B------:R-:W-:Y:S05]  /*10930*/  BRA `(.L_x_13871) ;  /* 0xffffffc4005c7947 */ /* 0x000fea000383ffff */
.L_x_13827:
[----:B0-----:R-:W-:-:S04]  /*10940*/  MOV R3, UR44 ;  /* 0x0000002c00037c02 */ /* 0x001fc80008000f00 */
[----:B------:R0:W1:Y:S03]  /*10950*/  SYNCS.PHASECHK.TRANS64.TRYWAIT P0, [R3+URZ+0x32440], R2 ;  /* 0x03244002030075a7 */ /* 0x000066000800017f */
[----:B-1----:R-:W-:Y:S05]  /*10960*/  @!P0 NANOSLEEP.SYNCS 0x989680 ;  /* 0x009896800000895d */ /* 0x002fea0003900000 */
[----:B------:R-:W1:Y:S02]  /*10970*/  @!P0 SYNCS.PHASECHK.TRANS64 P0, [R3+URZ+0x32440], R2 ;  /* 0x03244002030085a7 */ /* 0x000e64000800007f */
[----:B-1----:R-:W-:Y:S05]  /*10980*/  @!P0 BRA `(.L_x_13827) ;  /* 0xfffffffc00ec8947 */ /* 0x002fea000383ffff */
[----:B------:R-:W-:Y:S05]  /*10990*/  BRA `(.L_x_13872) ;  /* 0xffffffc400a07947 */ /* 0x000fea000383ffff */
.L_x_13828:
        /* <DEDUP_REMOVED lines=8> */
.L_x_13874:
[----:B------:R-:W-:Y:S05]  /*10a20*/  BSYNC B0 ;  /* 0x0000000000007941 */ /* 0x000fea0003800000 */
.L_x_13873:
        /* <DEDUP_REMOVED lines=9> */
.L_x_13875:
[----:B------:R-:W-:Y:S01]  /*10ac0*/  IMAD.MOV.U32 R13, RZ, RZ, R5 ;  /* 0x000000ffff0d7224 */ /* 0x000fe200078e0005 */
[----:B------:R-:W-:Y:S02]  /*10ad0*/  MOV R12, 0x1 ;  /* 0x00000001000c7802 */ /* 0x000fe40000000f00 */
[----:B------:R-:W-:-:S13]  /*10ae0*/  @P0 LEA R2, P1, R17, R14, 0x1 ;  /* 0x0000000e11020211 */ /* 0x000fda00078208ff */
[----:B------:R-:W-:Y:S05]  /*10af0*/  WARPSYNC.COLLECTIVE R15, `(.L_x_13876) ;  /* 0x000000000f087348 */ /* 0x000fea0003c00000 */
[----:B------:R0:W1:Y:S02]  /*10b00*/  SHFL.IDX P6, R14, R13, R12, R11 ;  /* 0x0000000c0d0e7389 */ /* 0x00006400000c000b */
[----:B01----:R-:W-:Y:S01]  /*10b10*/  ENDCOLLECTIVE ;  /* 0x000000000000791b */ /* 0x003fe20003800000 */
.L_x_13876:
        /* <DEDUP_REMOVED lines=12> */
.L_x_13877:
[----:B------:R-:W-:Y:S02]  /*10be0*/  IMAD.MOV.U32 R13, RZ, RZ, R5 ;  /* 0x000000ffff0d7224 */ /* 0x000fe400078e0005 */
[----:B------:R-:W-:Y:S01]  /*10bf0*/  IMAD.MOV.U32 R12, RZ, RZ, 0x2 ;  /* 0x00000002ff0c7424 */ /* 0x000fe200078e00ff */
[----:B------:R-:W-:-:S13]  /*10c00*/  @P0 LEA R2, P1, R17, R14, 0x1 ;  /* 0x0000000e11020211 */ /* 0x000fda00078208ff */
[----:B------:R-:W-:Y:S05]  /*10c10*/  WARPSYNC.COLLECTIVE R15, `(.L_x_13878) ;  /* 0x000000000f087348 */ /* 0x000fea0003c00000 */
[----:B------:R0:W1:Y:S02]  /*10c20*/  SHFL.IDX P6, R14, R13, R12, R11 ;  /* 0x0000000c0d0e7389 */ /* 0x00006400000c000b */
[----:B01----:R-:W-:Y:S01]  /*10c30*/  ENDCOLLECTIVE ;  /* 0x000000000000791b */ /* 0x003fe20003800000 */
.L_x_13878:
        /* <DEDUP_REMOVED lines=12> */
.L_x_13879:
[----:B------:R-:W-:Y:S02]  /*10d00*/  IMAD.MOV.U32 R13, RZ, RZ, R5 ;  /* 0x000000ffff0d7224 */ /* 0x000fe400078e0005 */
[----:B------:R-:W-:Y:S01]  /*10d10*/  IMAD.MOV.U32 R12, RZ, RZ, 0x3 ;  /* 0x00000003ff0c7424 */ /* 0x000fe200078e00ff */
[----:B------:R-:W-:-:S13]  /*10d20*/  @P0 LEA R2, P1, R17, R14, 0x1 ;  /* 0x0000000e11020211 */ /* 0x000fda00078208ff */
[----:B------:R-:W-:Y:S05]  /*10d30*/  WARPSYNC.COLLECTIVE R15, `(.L_x_13880) ;  /* 0x000000000f087348 */ /* 0x000fea0003c00000 */
[----:B------:R0:W1:Y:S02]  /*10d40*/  SHFL.IDX P6, R14, R13, R12, R11 ;  /* 0x0000000c0d0e7389 */ /* 0x00006400000c000b */
[----:B01----:R-:W-:Y:S01]  /*10d50*/  ENDCOLLECTIVE ;  /* 0x000000000000791b */ /* 0x003fe20003800000 */
.L_x_13880:
        /* <DEDUP_REMOVED lines=12> */
.L_x_13881:
[----:B------:R-:W-:Y:S02]  /*10e20*/  IMAD.MOV.U32 R13, RZ, RZ, R5 ;  /* 0x000000ffff0d7224 */ /* 0x000fe400078e0005 */
[----:B------:R-:W-:Y:S01]  /*10e30*/  IMAD.MOV.U32 R12, RZ, RZ, 0x4 ;  /* 0x00000004ff0c7424 */ /* 0x000fe200078e00ff */
[----:B------:R-:W-:-:S13]  /*10e40*/  @P0 LEA R2, P1, R17, R14, 0x1 ;  /* 0x0000000e11020211 */ /* 0x000fda00078208ff */
[----:B------:R-:W-:Y:S05]  /*10e50*/  WARPSYNC.COLLECTIVE R15, `(.L_x_13882) ;  /* 0x000000000f087348 */ /* 0x000fea0003c00000 */
[----:B------:R0:W1:Y:S02]  /*10e60*/  SHFL.IDX P6, R14, R13, R12, R11 ;  /* 0x0000000c0d0e7389 */ /* 0x00006400000c000b */
[----:B01----:R-:W-:Y:S01]  /*10e70*/  ENDCOLLECTIVE ;  /* 0x000000000000791b */ /* 0x003fe20003800000 */
.L_x_13882:
        /* <DEDUP_REMOVED lines=12> */
.L_x_13883:
[----:B------:R-:W-:Y:S02]  /*10f40*/  IMAD.MOV.U32 R13, RZ, RZ, R5 ;  /* 0x000000ffff0d7224 */ /* 0x000fe400078e0005 */
[----:B------:R-:W-:Y:S01]  /*10f50*/  IMAD.MOV.U32 R12, RZ, RZ, 0x5 ;  /* 0x00000005ff0c7424 */ /* 0x000fe200078e00ff */
[----:B------:R-:W-:-:S13]  /*10f60*/  @P0 LEA R2, P1, R17, R14, 0x1 ;  /* 0x0000000e11020211 */ /* 0x000fda00078208ff */
[----:B------:R-:W-:Y:S05]  /*10f70*/  WARPSYNC.COLLECTIVE R15, `(.L_x_13884) ;  /* 0x000000000f087348 */ /* 0x000fea0003c00000 */
[----:B------:R0:W1:Y:S02]  /*10f80*/  SHFL.IDX P6, R14, R13, R12, R11 ;  /* 0x0000000c0d0e7389 */ /* 0x00006400000c000b */
[----:B01----:R-:W-:Y:S01]  /*10f90*/  ENDCOLLECTIVE ;  /* 0x000000000000791b */ /* 0x003fe20003800000 */
.L_x_13884:
[----:B------:R-:W-:-:S05]  /*10fa0*/  @P0 IADD3.X R3, RZ, R0, RZ, P1, !PT ;  /* 0x00000000ff030210 */ /* 0x000fca0000ffe4ff */
        /* <DEDUP_REMOVED lines=9> */
.L_x_13885:
[----:B------:R-:W-:Y:S05]  /*11040*/  BRA `(.L_x_13886) ;  /* 0xffffffc400147947 */ /* 0x000fea000383ffff */
.L_x_13831:
[----:B------:R-:W-:Y:S01]  /*11050*/  IMAD.MOV.U32 R13, RZ, RZ, R6 ;  /* 0x000000ffff0d7224 */ /* 0x000fe200078e0006 */
[----:B------:R-:W-:Y:S01]  /*11060*/  MOV R12, RZ ;  /* 0x000000ff000c7202 */ /* 0x000fe20000000f00 */
[----:B------:R-:W-:Y:S01]  /*11070*/  IMAD.MOV.U32 R11, RZ, RZ, 0x181f ;  /* 0x0000181fff0b7424 */ /* 0x000fe200078e00ff */
[----:B------:R-:W-:Y:S01]  /*11080*/  LOP3.LUT R16, R16, 0xffffefff, RZ, 0xc0, !PT ;  /* 0xffffefff10107812 */ /* 0x000fe200078ec0ff */
[----:B------:R-:W-:Y:S02]  /*11090*/  IMAD.MOV.U32 R15, RZ, RZ, -0x1 ;  /* 0xffffffffff0f7424 */ /* 0x000fe400078e00ff */
[----:B------:R-:W-:-:S07]  /*110a0*/  IMAD.U32 R4, RZ, RZ, UR46 ;  /* 0x0000002eff047e24 */ /* 0x000fce000f8e00ff */
[----:B------:R-:W-:Y:S05]  /*110b0*/  WARPSYNC.COLLECTIVE R15, `(.L_x_13887) ;  /* 0x000000000f087348 */ /* 0x000fea0003c00000 */
[----:B------:R0:W1:Y:S02]  /*110c0*/  SHFL.IDX P6, R14, R13, R12, R11 ;  /* 0x0000000c0d0e7389 */ /* 0x00006400000c000b */
[----:B01----:R-:W-:Y:S01]  /*110d0*/  ENDCOLLECTIVE ;  /* 0x000000000000791b */ /* 0x003fe20003800000 */
.L_x_13887:
[----:B------:R-:W-:-:S05]  /*110e0*/  LEA R4, R4, R37, 0x7 ;  /* 0x0000002504047211 */ /* 0x000fca00078e38ff */
[----:B------:R-:W-:Y:S02]  /*110f0*/  VIADD R8, R4, 0x10 ;  /* 0x0000001004087836 */ /* 0x000fe40000000000 */
[----:B------:R-:W-:Y:S02]  /*11100*/  IMAD.MOV.U32 R13, RZ, RZ, R0 ;  /* 0x000000ffff0d7224 */ /* 0x000fe400078e0000 */
[----:B------:R-:W-:-:S07]  /*11110*/  IMAD.MOV.U32 R3, RZ, RZ, R14 ;  /* 0x000000ffff037224 */ /* 0x000fce00078e000e */
[----:B------:R-:W-:Y:S05]  /*11120*/  WARPSYNC.COLLECTIVE R15, `(.L_x_13888) ;  /* 0x000000000f087348 */ /* 0x000fea0003c00000 */
[----:B------:R0:W1:Y:S02]  /*11130*/  SHFL.IDX P6, R14, R13, R12, R11 ;  /* 0x0000000c0d0e7389 */ /* 0x00006400000c000b */
[----:B01----:R-:W-:Y:S01]  /*11140*/  ENDCOLLECTIVE ;  /* 0x000000000000791b */ /* 0x003fe20003800000 */
.L_x_13888:
        /* <DEDUP_REMOVED lines=11> */
.L_x_13889:
[----:B------:R-:W-:Y:S01]  /*11200*/  LOP3.LUT R16, R16, 0xfffff7ff, RZ, 0xc0, !PT ;  /* 0xfffff7ff10107812 */ /* 0x000fe200078ec0ff */
[----:B------:R-:W-:Y:S02]  /*11210*/  @!P2 IMAD.X R3, RZ, RZ, R3, P1 ;  /* 0x000000ffff03a224 */ /* 0x000fe400008e0603 */
[----:B------:R-:W-:-:S05]  /*11220*/  @!P2 IMAD.MOV.U32 R2, RZ, RZ, R10 ;  /* 0x000000ffff02a224 */ /* 0x000fca00078e000a */
[----:B------:R-:W-:Y:S01]  /*11230*/  @!PT LDS RZ, [RZ] ;  /* 0x00000000fffff984 */ /* 0x000fe20000000800 */
[----:B------:R-:W-:Y:S01]  /*11240*/  @!PT LDS RZ, [RZ] ;  /* 0x00000000fffff984 */ /* 0x000fe20000000800 */
[----:B------:R-:W-:Y:S01]  /*11250*/  @!PT LDS RZ, [RZ] ;  /* 0x00000000fffff984 */ /* 0x000fe20000000800 */
[----:B------:R0:W-:Y:S01]  /*11260*/  @!P2 LDGSTS.E.BYPASS.LTC128B.128 [R9+0x18400], desc[UR36][R2.64], !P0 ;  /* 0x184000000209afae */ /* 0x0001e2000c101d64 */
[----:B------:R-:W-:Y:S01]  /*11270*/  ISETP.GE.AND P2, PT, R8, R5, PT ;  /* 0x000000050800720c */ /* 0x000fe20003f46270 */
[----:B------:R-:W-:Y:S02]  /*11280*/  VIADD R8, R4, 0x20 ;  /* 0x0000002004087836 */ /* 0x000fe40000000000 */
[----:B------:R-:W-:Y:S01]  /*11290*/  IMAD.MOV.U32 R13, RZ, RZ, R0 ;  /* 0x000000ffff0d7224 */ /* 0x000fe200078e0000 */
[----:B------:R-:W-:-:S09]  /*112a0*/  MOV R7, R14 ;  /* 0x0000000e00077202 */ /* 0x000fd20000000f00 */
[----:B0-----:R-:W-:Y:S05]  /*112b0*/  WARPSYNC.COLLECTIVE R15, `(.L_x_13890) ;  /* 0x000000000f087348 */ /* 0x001fea0003c00000 */
[----:B------:R1:W2:Y:S02]  /*112c0*/  SHFL.IDX P6, R14, R13, R12, R11 ;  /* 0x0000000c0d0e7389 */ /* 0x0002a400000c000b */
[----:B012---:R-:W-:Y:S01]  /*112d0*/  ENDCOLLECTIVE ;  /* 0x000000000000791b */ /* 0x007fe20003800000 */
.L_x_13890:
[----:B------:R-:W-:-:S04]  /*112e0*/  @P2 LOP3.LUT R16, R16, 0x800, RZ, 0xfc, !PT ;  /* 0x0000080010102812 */ /* 0x000fc800078efcff */
[----:B------:R-:W-:Y:S02]  /*112f0*/  LOP3.LUT R16, R16, 0xfffffbff, RZ, 0xc0, !PT ;  /* 0xfffffbff10107812 */ /* 0x000fe400078ec0ff */
[----:B------:R-:W-:Y:S02]  /*11300*/  @!P2 LEA R15, R28, UR44, 0x1 ;  /* 0x0000002c1c0fac11 */ /* 0x000fe4000f8e08ff */
[----:B------:R-:W-:Y:S02]  /*11310*/  MOV R13, R6 ;  /* 0x00000006000d7202 */ /* 0x000fe40000000f00 */
        /* <DEDUP_REMOVED lines=11> */
[----:B------:R-:W-:-:S02]  /*113d0*/  VIADD R8, R4, 0x30 ;  /* 0x0000003004087836 */ /* 0x000fc40000000000 */
[----:B0-----:R-:W-:-:S10]  /*113e0*/  IMAD.MOV.U32 R15, RZ, RZ, -0x1 ;  /* 0xffffffffff0f7424 */ /* 0x001fd400078e00ff */
[----:B------:R-:W-:-:S07]  /*113f0*/  @P2 LOP3.LUT R16, R16, 0x400, RZ, 0xfc, !PT ;  /* 0x0000040010102812 */ /* 0x000fce00078efcff */
[----:B------:R-:W-:Y:S05]  /*11400*/  WARPSYNC.COLLECTIVE R15, `(.L_x_13891) ;  /* 0x000000000f087348 */ /* 0x000fea0003c00000 */
[----:B------:R0:W1:Y:S02]  /*11410*/  SHFL.IDX P6, R14, R13, R12, R11 ;  /* 0x0000000c0d0e7389 */ /* 0x00006400000c000b */
[----:B01----:R-:W-:Y:S01]  /*11420*/  ENDCOLLECTIVE ;  /* 0x000000000000791b */ /* 0x003fe20003800000 */
.L_x_13891:
[----:B------:R-:W-:Y:S01]  /*11430*/  LOP3.LUT R16, R16, 0xfffffdff, RZ, 0xc0, !PT ;  /* 0xfffffdff10107812 */ /* 0x000fe200078ec0ff */
[----:B------:R-:W-:Y:S02]  /*11440*/  IMAD.MOV.U32 R13, RZ, RZ, R0 ;  /* 0x000000ffff0d7224 */ /* 0x000fe400078e0000 */
[----:B------:R-:W-:-:S07]  /*11450*/  IMAD.MOV.U32 R2, RZ, RZ, R14 ;  /* 0x000000ffff027224 */ /* 0x000fce00078e000e */
[----:B------:R-:W-:Y:S05]  /*11460*/  WARPSYNC.COLLECTIVE R15, `(.L_x_13892) ;  /* 0x000000000f087348 */ /* 0x000fea0003c00000 */
[----:B------:R0:W1:Y:S02]  /*11470*/  SHFL.IDX P6, R14, R13, R12, R11 ;  /* 0x0000000c0d0e7389 */ /* 0x00006400000c000b */
[----:B01----:R-:W-:Y:S01]  /*11480*/  ENDCOLLECTIVE ;  /* 0x000000000000791b */ /* 0x003fe20003800000 */
.L_x_13892:
[----:B------:R-:W-:Y:S01]  /*11490*/  @!P2 LEA R15, R28, UR44, 0x1 ;  /* 0x0000002c1c0fac11 */ /* 0x000fe2000f8e08ff */
[----:B------:R-:W-:Y:S01]  /*114a0*/  IMAD.MOV.U32 R12, RZ, RZ, 0x3 ;  /* 0x00000003ff0c7424 */ /* 0x000fe200078e00ff */
[----:B------:R-:W-:-:S04]  /*114b0*/  @!P2 LEA R13, P1, R17, R14, 0x1 ;  /* 0x0000000e110da211 */ /* 0x000fc800078208ff */
[----:B------:R-:W-:Y:S01]  /*114c0*/  @!P2 IADD3.X R14, RZ, R2, RZ, P1, !PT ;  /* 0x00000002ff0ea210 */ /* 0x000fe20000ffe4ff */
[----:B------:R-:W-:Y:S02]  /*114d0*/  @!P2 IMAD.MOV.U32 R2, RZ, RZ, R13 ;  /* 0x000000ffff02a224 */ /* 0x000fe400078e000d */
[----:B------:R-:W-:Y:S02]  /*114e0*/  IMAD.MOV.U32 R13, RZ, RZ, R6 ;  /* 0x000000ffff0d7224 */ /* 0x000fe400078e0006 */
[----:B------:R-:W-:-:S05]  /*114f0*/  @!P2 IMAD.MOV.U32 R3, RZ, RZ, R14 ;  /* 0x000000ffff03a224 */ /* 0x000fca00078e000e */
[----:B------:R-:W-:Y:S01]  /*11500*/  @!PT LDS RZ, [RZ] ;  /* 0x00000000fffff984 */ /* 0x000fe20000000800 */
[----:B------:R-:W-:Y:S01]  /*11510*/  @!PT LDS RZ, [RZ] ;  /* 0x00000000fffff984 */ /* 0x000fe20000000800 */
[----:B------:R-:W-:Y:S01]  /*11520*/  @!PT LDS RZ, [RZ] ;  /* 0x00000000fffff984 */ /* 0x000fe20000000800 */
[----:B------:R0:W-:Y:S01]  /*11530*/  @!P2 LDGSTS.E.BYPASS.LTC128B.128 [R15+0x19400], desc[UR36][R2.64], !P0 ;  /* 0x19400000020fafae */ /* 0x0001e2000c101d64 */
[----:B------:R-:W-:Y:S02]  /*11540*/  ISETP.GE.AND P2, PT, R8, R5, PT ;  /* 0x000000050800720c */ /* 0x000fe40003f46270 */
[----:B0-----:R-:W-:-:S11]  /*11550*/  MOV R15, 0xffffffff ;  /* 0xffffffff000f7802 */ /* 0x001fd60000000f00 */
[----:B------:R-:W-:-:S07]  /*11560*/  @P2 LOP3.LUT R16, R16, 0x200, RZ, 0xfc, !PT ;  /* 0x0000020010102812 */ /* 0x000fce00078efcff */
[----:B------:R-:W-:Y:S05]  /*11570*/  WARPSYNC.COLLECTIVE R15, `(.L_x_13893) ;  /* 0x000000000f087348 */ /* 0x000fea0003c00000 */
[----:B------:R0:W1:Y:S02]  /*11580*/  SHFL.IDX P6, R14, R13, R12, R11 ;  /* 0x0000000c0d0e7389 */ /* 0x00006400000c000b */
[----:B01----:R-:W-:Y:S01]  /*11590*/  ENDCOLLECTIVE ;  /* 0x000000000000791b */ /* 0x003fe20003800000 */
.L_x_13893:
[----:B------:R-:W-:Y:S01]  /*115a0*/  LOP3.LUT R16, R16, 0xfffffeff, RZ, 0xc0, !PT ;  /* 0xfffffeff10107812 */ /* 0x000fe200078ec0ff */
[----:B------:R-:W-:Y:S02]  /*115b0*/  IMAD.MOV.U32 R13, RZ, RZ, R0 ;  /* 0x000000ffff0d7224 */ /* 0x000fe400078e0000 */
[----:B------:R-:W-:-:S07]  /*115c0*/  IMAD.MOV.U32 R8, RZ, RZ, R14 ;  /* 0x000000ffff087224 */ /* 0x000fce00078e000e */
[----:B------:R-:W-:Y:S05]  /*115d0*/  WARPSYNC.COLLECTIVE R15, `(.L_x_13894) ;  /* 0x000000000f087348 */ /* 0x000fea0003c00000 */
[----:B------:R0:W1:Y:S02]  /*115e0*/  SHFL.IDX P6, R14, R13, R12, R11 ;  /* 0x0000000c0d0e7389 */ /* 0x00006400000c000b */
[----:B01----:R-:W-:Y:S01]  /*115f0*/  ENDCOLLECTIVE ;  /* 0x000000000000791b */ /* 0x003fe20003800000 */
.L_x_13894:
[----:B------:R-:W-:Y:S01]  /*11600*/  @!P2 LEA R15, R28, UR44, 0x1 ;  /* 0x0000002c1c0fac11 */ /* 0x000fe2000f8e08ff */
[----:B------:R-:W-:Y:S02]  /*11610*/  IMAD.MOV.U32 R13, RZ, RZ, R6 ;  /* 0x000000ffff0d7224 */ /* 0x000fe400078e0006 */
[----:B------:R-:W-:Y:S02]  /*11620*/  IMAD.MOV.U32 R12, RZ, RZ, 0x4 ;  /* 0x00000004ff0c7424 */ /* 0x000fe400078e00ff */
[----:B------:R-:W-:-:S05]  /*11630*/  IMAD.MOV.U32 R2, RZ, RZ, R14 ;  /* 0x000000ffff027224 */ /* 0x000fca00078e000e */
[----:B------:R-:W-:-:S05]  /*11640*/  @!P2 LEA R7, P1, R17, R2, 0x1 ;  /* 0x000000021107a211 */ /* 0x000fca00078208ff */
[----:B------:R-:W-:Y:S02]  /*11650*/  @!P2 IMAD.X R8, RZ, RZ, R8, P1 ;  /* 0x000000ffff08a224 */ /* 0x000fe400008e0608 */
[----:B------:R-:W-:-:S03]  /*11660*/  @!P2 IMAD.MOV.U32 R2, RZ, RZ, R7 ;  /* 0x000000ffff02a224 */ /* 0x000fc600078e0007 */
[----:B------:R-:W-:Y:S01]  /*11670*/  @!P2 MOV R3, R8 ;  /* 0x000000080003a202 */ /* 0x000fe20000000f00 */
[----:B------:R-:W-:-:S04]  /*11680*/  VIADD R8, R4, 0x40 ;  /* 0x0000004004087836 */ /* 0x000fc80000000000 */
[----:B------:R-:W-:Y:S01]  /*11690*/  @!PT LDS RZ, [RZ] ;  /* 0x00000000fffff984 */ /* 0x000fe20000000800 */
[----:B------:R-:W-:Y:S01]  /*116a0*/  @!PT LDS RZ, [RZ] ;  /* 0x00000000fffff984 */ /* 0x000fe20000000800 */
[----:B------:R-:W-:Y:S01]  /*116b0*/  @!PT LDS RZ, [RZ] ;  /* 0x00000000fffff984 */ /* 0x000fe20000000800 */
[----:B------:R0:W-:Y:S01]  /*116c0*/  @!P2 LDGSTS.E.BYPASS.LTC128B.128 [R15+0x19c00], desc[UR36][R2.64], !P0 ;  /* 0x19c00000020fafae */ /* 0x0001e2000c101d64 */
[----:B------:R-:W-:Y:S01]  /*116d0*/  ISETP.GE.AND P2, PT, R8, R5, PT ;  /* 0x000000050800720c */ /* 0x000fe20003f46270 */
[----:B------:R-:W-:Y:S02]  /*116e0*/  VIADD R8, R4, 0x50 ;  /* 0x0000005004087836 */ /* 0x000fe40000000000 */
[----:B0-----:R-:W-:-:S10]  /*116f0*/  IMAD.MOV.U32 R15, RZ, RZ, -0x1 ;  /* 0xffffffffff0f7424 */ /* 0x001fd400078e00ff */
[----:B------:R-:W-:Y:S02]  /*11700*/  @!P2 LEA R7, R28, UR44, 0x1 ;  /* 0x0000002c1c07ac11 */ /* 0x000fe4000f8e08ff */
[----:B------:R-:W-:-:S07]  /*11710*/  @P2 LOP3.LUT R16, R16, 0x100, RZ, 0xfc, !PT ;  /* 0x0000010010102812 */ /* 0x000fce00078efcff */
[----:B------:R-:W-:Y:S05]  /*11720*/  WARPSYNC.COLLECTIVE R15, `(.L_x_13895) ;  /* 0x000000000f087348 */ /* 0x000fea0003c00000 */
[----:B------:R0:W1:Y:S02]  /*11730*/  SHFL.IDX P6, R14, R13, R12, R11 ;  /* 0x0000000c0d0e7389 */ /* 0x00006400000c000b */
[----:B01----:R-:W-:Y:S01]  /*11740*/  ENDCOLLECTIVE ;  /* 0x000000000000791b */ /* 0x003fe20003800000 */
.L_x_13895:
[----:B------:R-:W-:Y:S02]  /*11750*/  LOP3.LUT R16, R16, 0xffffff7f, RZ, 0xc0, !PT ;  /* 0xffffff7f10107812 */ /* 0x000fe400078ec0ff */
[----:B------:R-:W-:Y:S01]  /*11760*/  MOV R13, R0 ;  /* 0x00000000000d7202 */ /* 0x000fe20000000f00 */
[----:B------:R-:W-:-:S07]  /*11770*/  IMAD.MOV.U32 R10, RZ, RZ, R14 ;  /* 0x000000ffff0a7224 */ /* 0x000fce00078e000e */
[----:B------:R-:W-:Y:S05]  /*11780*/  WARPSYNC.COLLECTIVE R15, `(.L_x_13896) ;  /* 0x000000000f087348 */ /* 0x000fea0003c00000 */
[----:B------:R0:W1:Y:S02]  /*11790*/  SHFL.IDX P6, R14, R13, R12, R11 ;  /* 0x0000000c0d0e7389 */ /* 0x00006400000c000b */
[----:B01----:R-:W-:Y:S01]  /*117a0*/  ENDCOLLECTIVE ;  /* 0x000000000000791b */ /* 0x003fe20003800000 */
.L_x_13896:
[----:B------:R-:W-:Y:S01]  /*117b0*/  MOV R13, R6 ;  /* 0x00000006000d7202 */ /* 0x000fe20000000f00 */
[----:B------:R-:W-:Y:S02]  /*117c0*/  IMAD.MOV.U32 R12, RZ, RZ, 0x5 ;  /* 0x00000005ff0c7424 */ /* 0x000fe400078e00ff */
[----:B------:R-:W-:-:S07]  /*117d0*/  IMAD.MOV.U32 R20, RZ, RZ, R14 ;  /* 0x000000ffff147224 */ /* 0x000fce00078e000e */
[----:B------:R-:W-:Y:S05]  /*117e0*/  WARPSYNC.COLLECTIVE R15, `(.L_x_13897) ;  /* 0x000000000f087348 */ /* 0x000fea0003c00000 */
[----:B------:R0:W1:Y:S02]  /*117f0*/  SHFL.IDX P6, R14, R13, R12, R11 ;  /* 0x0000000c0d0e7389 */ /* 0x00006400000c000b */
[----:B01----:R-:W-:Y:S01]  /*11800*/  ENDCOLLECTIVE ;  /* 0x000000000000791b */ /* 0x003fe20003800000 */
.L_x_13897:
        /* <DEDUP_REMOVED lines=15> */
.L_x_13898:
[----:B------:R-:W-:Y:S02]  /*11900*/  @!P2 LEA R9, R28, UR44, 0x1 ;  /* 0x0000002c1c09ac11 */ /* 0x000fe4000f8e08ff */
[----:B------:R-:W-:-:S04]  /*11910*/  @P2 LOP3.LUT R16, R16, 0x80, RZ, 0xfc, !PT ;  /* 0x0000008010102812 */ /* 0x000fc800078efcff */
[----:B------:R-:W-:Y:S01]  /*11920*/  LOP3.LUT R16, R16, 0xffffffbf, RZ, 0xc0, !PT ;  /* 0xffffffbf10107812 */ /* 0x000fe200078ec0ff */
[----:B------:R-:W-:Y:S02]  /*11930*/  IMAD.MOV.U32 R13, RZ, RZ, R6 ;  /* 0x000000ffff0d7224 */ /* 0x000fe400078e0006 */
[----:B------:R-:W-:-:S05]  /*11940*/  IMAD.MOV.U32 R20, RZ, RZ, R14 ;  /* 0x000000ffff147224 */ /* 0x000fca00078e000e */
[----:B------:R-:W-:-:S05]  /*11950*/  @!P2 LEA R11, P1, R17, R20, 0x1 ;  /* 0x00000014110ba211 */ /* 0x000fca00078208ff */
[----:B------:R-:W-:Y:S01]  /*11960*/  @!P2 IMAD.X R12, RZ, RZ, R2, P1 ;  /* 0x000000ffff0ca224 */ /* 0x000fe200008e0602 */
[----:B------:R-:W-:Y:S01]  /*11970*/  @!P2 MOV R2, R11 ;  /* 0x0000000b0002a202 */ /* 0x000fe20000000f00 */
[----:B------:R-:W-:Y:S02]  /*11980*/  IMAD.MOV.U32 R11, RZ, RZ, 0x181f ;  /* 0x0000181fff0b7424 */ /* 0x000fe400078e00ff */
        /* <DEDUP_REMOVED lines=10> */
.L_x_13899:
[----:B------:R-:W-:Y:S02]  /*11a30*/  @!P2 LEA R21, R28, UR44, 0x1 ;  /* 0x0000002c1c15ac11 */ /* 0x000fe4000f8e08ff */
[----:B------:R-:W-:Y:S02]  /*11a40*/  @P2 LOP3.LUT R16, R16, 0x40, RZ, 0xfc, !PT ;  /* 0x0000004010102812 */ /* 0x000fe400078efcff */
[----:B------:R-:W-:Y:S01]  /*11a50*/  MOV R13, R0 ;  /* 0x00000000000d7202 */ /* 0x000fe20000000f00 */
[----:B------:R-:W-:-:S07]  /*11a60*/  IMAD.MOV.U32 R2, RZ, RZ, R14 ;  /* 0x000000ffff027224 */ /* 0x000fce00078e000e */
[----:B------:R-:W-:Y:S05]  /*11a70*/  WARPSYNC.COLLECTIVE R15, `(.L_x_13900) ;  /* 0x000000000f087348 */ /* 0x000fea0003c00000 */
[----:B------:R0:W1:Y:S02]  /*11a80*/  SHFL.IDX P6, R14, R13, R12, R11 ;  /* 0x0000000c0d0e7389 */ /* 0x00006400000c000b */
[----:B01----:R-:W-:Y:S01]  /*11a90*/  ENDCOLLECTIVE ;  /* 0x000000000000791b */ /* 0x003fe20003800000 */
.L_x_13900:
[----:B------:R-:W-:Y:S02]  /*11aa0*/  MOV R12, 0x7 ;  /* 0x00000007000c7802 */ /* 0x000fe40000000f00 */
        /* <DEDUP_REMOVED lines=8> */
.L_x_13901:
        /* <DEDUP_REMOVED lines=9> */
.L_x_13902:
[----:B------:R-:W-:Y:S05]  /*11bc0*/  BRA `(.L_x_13903) ;  /* 0xffffffc000ec7947 */ /* 0x000fea000383ffff */
.L_x_13833:
        /* <DEDUP_REMOVED lines=8> */
.L_x_13905:
[----:B------:R-:W-:Y:S05]  /*11c50*/  BSYNC B0 ;  /* 0x0000000000007941 */ /* 0x000fea0003800000 */
.L_x_13904:
        /* <DEDUP_REMOVED lines=9> */
.L_x_13906:
        /* <DEDUP_REMOVED lines=9> */
.L_x_13907:
        /* <DEDUP_REMOVED lines=13> */
.L_x_13908:
        /* <DEDUP_REMOVED lines=19> */
.L_x_13909:
[----:B------:R-:W-:Y:S01]  /*11f80*/  MOV R13, R0 ;  /* 0x00000000000d7202 */ /* 0x000fe20000000f00 */
[----:B------:R-:W-:-:S07]  /*11f90*/  IMAD.MOV.U32 R5, RZ, RZ, R14 ;  /* 0x000000ffff057224 */ /* 0x000fce00078e000e */
[----:B------:R-:W-:Y:S05]  /*11fa0*/  WARPSYNC.COLLECTIVE R15, `(.L_x_13910) ;  /* 0x000000000f087348 */ /* 0x000fea0003c00000 */
[----:B------:R0:W1:Y:S02]  /*11fb0*/  SHFL.IDX P6, R14, R13, R12, R11 ;  /* 0x0000000c0d0e7389 */ /* 0x00006400000c000b */
[----:B01----:R-:W-:Y:S01]  /*11fc0*/  ENDCOLLECTIVE ;  /* 0x000000000000791b */ /* 0x003fe20003800000 */
.L_x_13910:
[----:B------:R-:W-:Y:S02]  /*11fd0*/  IMAD.MOV.U32 R13, RZ, RZ, R4 ;  /* 0x000000ffff0d7224 */ /* 0x000fe400078e0004 */
[----:B------:R-:W-:Y:S01]  /*11fe0*/  IMAD.MOV.U32 R12, RZ, RZ, 0x3 ;  /* 0x00000003ff0c7424 */ /* 0x000fe200078e00ff */
[----:B------:R-:W-:-:S05]  /*11ff0*/  @!P5 LEA R14, P0, R17, R14, 0x1 ;  /* 0x0000000e110ed211 */ /* 0x000fca00078008ff */
[----:B------:R-:W-:-:S08]  /*12000*/  @!P5 IMAD.MOV.U32 R2, RZ, RZ, R14 ;  /* 0x000000ffff02d224 */ /* 0x000fd000078e000e */
[----:B------:R-:W-:Y:S05]  /*12010*/  WARPSYNC.COLLECTIVE R15, `(.L_x_13911) ;  /* 0x000000000f087348 */ /* 0x000fea0003c00000 */
[----:B------:R0:W1:Y:S02]  /*12020*/  SHFL.IDX P6, R14, R13, R12, R11 ;  /* 0x0000000c0d0e7389 */ /* 0x00006400000c000b */
[----:B01----:R-:W-:Y:S01]  /*12030*/  ENDCOLLECTIVE ;  /* 0x000000000000791b */ /* 0x003fe20003800000 */
.L_x_13911:
        /* <DEDUP_REMOVED lines=15> */
.L_x_13912:
        /* <DEDUP_REMOVED lines=19> */
.L_x_13913:
[----:B------:R-:W-:Y:S02]  /*12260*/  IMAD.MOV.U32 R13, RZ, RZ, R0 ;  /* 0x000000ffff0d7224 */ /* 0x000fe400078e0000 */
[----:B------:R-:W-:-:S07]  /*12270*/  IMAD.MOV.U32 R5, RZ, RZ, R14 ;  /* 0x000000ffff057224 */ /* 0x000fce00078e000e */
[----:B------:R-:W-:Y:S05]  /*12280*/  WARPSYNC.COLLECTIVE R15, `(.L_x_13914) ;  /* 0x000000000f087348 */ /* 0x000fea0003c00000 */
[----:B------:R0:W1:Y:S02]  /*12290*/  SHFL.IDX P6, R14, R13, R12, R11 ;  /* 0x0000000c0d0e7389 */ /* 0x00006400000c000b */
[----:B01----:R-:W-:Y:S01]  /*122a0*/  ENDCOLLECTIVE ;  /* 0x000000000000791b */ /* 0x003fe20003800000 */
.L_x_13914:
[----:B------:R-:W-:Y:S01]  /*122b0*/  MOV R13, R4 ;  /* 0x00000004000d7202 */ /* 0x000fe20000000f00 */
[----:B------:R-:W-:Y:S01]  /*122c0*/  IMAD.MOV.U32 R12, RZ, RZ, 0x5 ;  /* 0x00000005ff0c7424 */ /* 0x000fe200078e00ff */
[----:B------:R-:W-:-:S05]  /*122d0*/  @!P5 LEA R14, P0, R17, R14, 0x1 ;  /* 0x0000000e110ed211 */ /* 0x000fca00078008ff */
[----:B------:R-:W-:-:S08]  /*122e0*/  @!P5 IMAD.MOV.U32 R2, RZ, RZ, R14 ;  /* 0x000000ffff02d224 */ /* 0x000fd000078e000e */
[----:B------:R-:W-:Y:S05]  /*122f0*/  WARPSYNC.COLLECTIVE R15, `(.L_x_13915) ;  /* 0x000000000f087348 */ /* 0x000fea0003c00000 */
[----:B------:R0:W1:Y:S02]  /*12300*/  SHFL.IDX P6, R14, R13, R12, R11 ;  /* 0x0000000c0d0e7389 */ /* 0x00006400000c000b */
[----:B01----:R-:W-:Y:S01]  /*12310*/  ENDCOLLECTIVE ;  /* 0x000000000000791b */ /* 0x003fe20003800000 */
.L_x_13915:
        /* <DEDUP_REMOVED lines=15> */
.L_x_13916:
        /* <DEDUP_REMOVED lines=19> */
.L_x_13917:
[----:B------:R-:W-:Y:S02]  /*12540*/  IMAD.MOV.U32 R13, RZ, RZ, R0 ;  /* 0x000000ffff0d7224 */ /* 0x000fe400078e0000 */
[----:B------:R-:W-:-:S07]  /*12550*/  IMAD.MOV.U32 R5, RZ, RZ, R14 ;  /* 0x000000ffff057224 */ /* 0x000fce00078e000e */
[----:B------:R-:W-:Y:S05]  /*12560*/  WARPSYNC.COLLECTIVE R15, `(.L_x_13918) ;  /* 0x000000000f087348 */ /* 0x000fea0003c00000 */
[----:B------:R0:W1:Y:S02]  /*12570*/  SHFL.IDX P6, R14, R13, R12, R11 ;  /* 0x0000000c0d0e7389 */ /* 0x00006400000c000b */
[----:B01----:R-:W-:Y:S01]  /*12580*/  ENDCOLLECTIVE ;  /* 0x000000000000791b */ /* 0x003fe20003800000 */
.L_x_13918:
        /* <DEDUP_REMOVED lines=8> */
.L_x_13919:
        /* <DEDUP_REMOVED lines=13> */
.L_x_13920:
[----:B------:R-:W-:Y:S05]  /*126e0*/  BRA `(.L_x_13921) ;  /* 0xffffffc000d47947 */ /* 0x000fea000383ffff */
.L_x_13836:
[----:B0--3--:R-:W-:-:S04]  /*126f0*/  MOV R3, UR44 ;  /* 0x0000002c00037c02 */ /* 0x009fc80008000f00 */
[----:B------:R0:W3:Y:S03]  /*12700*/  SYNCS.PHASECHK.TRANS64.TRYWAIT P0, [R3+URZ+0x32420], R0 ;  /* 0x03242000030075a7 */ /* 0x0000e6000800017f */
[----:B---3--:R-:W-:Y:S05]  /*12710*/  @!P0 NANOSLEEP.SYNCS 0x989680 ;  /* 0x009896800000895d */ /* 0x008fea0003900000 */
[----:B------:R-:W3:Y:S02]  /*12720*/  @!P0 SYNCS.PHASECHK.TRANS64 P0, [R3+URZ+0x32420], R0 ;  /* 0x03242000030085a7 */ /* 0x000ee4000800007f */
[----:B---3--:R-:W-:Y:S05]  /*12730*/  @!P0 BRA `(.L_x_13836) ;  /* 0xfffffffc00ec8947 */ /* 0x008fea000383ffff */
[----:B------:R-:W-:Y:S05]  /*12740*/  BRA `(.L_x_13922) ;  /* 0xffffffc400187947 */ /* 0x000fea000383ffff */
.L_x_13838:
[----:B0--3--:R-:W-:-:S04]  /*12750*/  IMAD.U32 R3, RZ, RZ, UR44 ;  /* 0x0000002cff037e24 */ /* 0x009fc8000f8e00ff */
[----:B------:R0:W3:Y:S03]  /*12760*/  SYNCS.PHASECHK.TRANS64.TRYWAIT P0, [R3+URZ+0x32460], R0 ;  /* 0x03246000030075a7 */ /* 0x0000e6000800017f */
[----:B---3--:R-:W-:Y:S05]  /*12770*/  @!P0 NANOSLEEP.SYNCS 0x989680 ;  /* 0x009896800000895d */ /* 0x008fea0003900000 */
[----:B------:R-:W3:Y:S02]  /*12780*/  @!P0 SYNCS.PHASECHK.TRANS64 P0, [R3+URZ+0x32460], R0 ;  /* 0x03246000030085a7 */ /* 0x000ee4000800007f */
[----:B---3--:R-:W-:Y:S05]  /*12790*/  @!P0 BRA `(.L_x_13838) ;  /* 0xfffffffc00ec8947 */ /* 0x008fea000383ffff */
[----:B------:R-:W-:Y:S05]  /*127a0*/  BRA `(.L_x_13923) ;  /* 0xffffffc400147947 */ /* 0x000fea000383ffff */
.L_x_13839:
        /* <DEDUP_REMOVED lines=8> */
.L_x_13925:
[----:B------:R-:W-:Y:S05]  /*12830*/  BSYNC B0 ;  /* 0x0000000000007941 */ /* 0x000fea0003800000 */
.L_x_13924:
[----:B------:R-:W-:Y:S01]  /*12840*/  IMAD.MOV.U32 R13, RZ, RZ, R10 ;  /* 0x000000ffff0d7224 */ /* 0x000fe200078e000a */
[----:B------:R-:W-:Y:S01]  /*12850*/  MOV R0, R14 ;  /* 0x0000000e00007202 */ /* 0x000fe20000000f00 */
[----:B------:R-:W-:Y:S01]  /*12860*/  IMAD.MOV.U32 R12, RZ, RZ, RZ ;  /* 0x000000ffff0c7224 */ /* 0x000fe200078e00ff */
[C---:B------:R-:W-:Y:S01]  /*12870*/  LOP3.LUT P2, RZ, R5.reuse, 0x2, RZ, 0xc0, !PT ;  /* 0x0000000205ff7812 */ /* 0x040fe2000784c0ff */
[----:B------:R-:W-:Y:S01]  /*12880*/  IMAD.MOV.U32 R11, RZ, RZ, 0x181f ;  /* 0x0000181fff0b7424 */ /* 0x000fe200078e00ff */
[----:B------:R-:W-:Y:S01]  /*12890*/  LOP3.LUT P1, RZ, R5, 0x4, RZ, 0xc0, !PT ;  /* 0x0000000405ff7812 */ /* 0x000fe2000782c0ff */
[----:B------:R-:W-:Y:S02]  /*128a0*/  IMAD.MOV.U32 R15, RZ, RZ, -0x1 ;  /* 0xffffffffff0f7424 */ /* 0x000fe400078e00ff */
[----:B------:R-:W-:Y:S01]  /*128b0*/  IMAD.SHL.U32 R17, R17, 0x2, RZ ;  /* 0x0000000211117824 */ /* 0x000fe200078e00ff */
[----:B------:R-:W-:Y:S01]  /*128c0*/  ISETP.LT.OR P3, PT, R18, 0x1, !P1 ;  /* 0x000000011200780c */ /* 0x000fe20004f61670 */
[----:B------:R-:W-:-:S12]  /*128d0*/  IMAD.MOV.U32 R6, RZ, RZ, RZ ;  /* 0x000000ffff067224 */ /* 0x000fd800078e00ff */
[----:B------:R-:W-:Y:S05]  /*128e0*/  WARPSYNC.COLLECTIVE R15, `(.L_x_13926) ;  /* 0x000000000f087348 */ /* 0x000fea0003c00000 */
[----:B------:R0:W1:Y:S02]  /*128f0*/  SHFL.IDX P6, R14, R13, R12, R11 ;  /* 0x0000000c0d0e7389 */ /* 0x00006400000c000b */
[----:B01----:R-:W-:Y:S01]  /*12900*/  ENDCOLLECTIVE ;  /* 0x000000000000791b */ /* 0x003fe20003800000 */
.L_x_13926:
[----:B------:R-:W-:Y:S02]  /*12910*/  IMAD.MOV.U32 R13, RZ, RZ, R19 ;  /* 0x000000ffff0d7224 */ /* 0x000fe400078e0013 */
[----:B------:R-:W-:Y:S01]  /*12920*/  IMAD.MOV.U32 R12, RZ, RZ, 0x1 ;  /* 0x00000001ff0c7424 */ /* 0x000fe200078e00ff */
[----:B------:R-:W-:-:S13]  /*12930*/  IADD3 R2, P0, R14, R17, RZ ;  /* 0x000000110e027210 */ /* 0x000fda0007f1e0ff */
[----:B------:R-:W-:Y:S05]  /*12940*/  WARPSYNC.COLLECTIVE R15, `(.L_x_13927) ;  /* 0x000000000f087348 */ /* 0x000fea0003c00000 */
[----:B------:R0:W1:Y:S02]  /*12950*/  SHFL.IDX P6, R14, R13, R12, R11 ;  /* 0x0000000c0d0e7389 */ /* 0x00006400000c000b */
[----:B01----:R-:W-:Y:S01]  /*12960*/  ENDCOLLECTIVE ;  /* 0x000000000000791b */ /* 0x003fe20003800000 */
.L_x_13927:
[----:B------:R-:W-:Y:S02]  /*12970*/  IADD3.X R3, RZ, R0, RZ, P0, !PT ;  /* 0x00000000ff037210 */ /* 0x000fe400007fe4ff */
[----:B------:R-:W-:Y:S02]  /*12980*/  ISETP.LT.OR P0, PT, R18, 0x1, P4 ;  /* 0x000000011200780c */ /* 0x000fe40002701670 */
[----:B------:R-:W-:-:S05]  /*12990*/  LEA R0, R28, UR44, 0x1 ;  /* 0x0000002c1c007c11 */ /* 0x000fca000f8e08ff */
[----:B------:R-:W-:Y:S02]  /*129a0*/  VIADD R31, R0, 0x400 ;  /* 0x00000400001f7836 */ /* 0x000fe40000000000 */
[----:B------:R-:W-:-:S04]  /*129b0*/  IMAD.MOV.U32 R13, RZ, RZ, R10 ;  /* 0x000000ffff0d7224 */ /* 0x000fc800078e000a */
        /* <DEDUP_REMOVED lines=9> */
.L_x_13928:
        /* <DEDUP_REMOVED lines=14> */
.L_x_13929:
        /* <DEDUP_REMOVED lines=12> */
.L_x_13930:
        /* <DEDUP_REMOVED lines=14> */
.L_x_13931:
        /* <DEDUP_REMOVED lines=12> */
.L_x_13932:
        /* <DEDUP_REMOVED lines=14> */
.L_x_13933:
        /* <DEDUP_REMOVED lines=12> */
.L_x_13934:
        /* <DEDUP_REMOVED lines=14> */
.L_x_13935:
        /* <DEDUP_REMOVED lines=12> */
.L_x_13936:
        /* <DEDUP_REMOVED lines=9> */
.L_x_13846:
[----:B-1----:R1:W2:Y:S02]  /*13160*/  SYNCS.PHASECHK.TRANS64.TRYWAIT P0, [R19+URZ+0x32440], R23 ;  /* 0x03244017130075a7 */ /* 0x0022a4000800017f */
[----:B--2---:R-:W-:Y:S05]  /*13170*/  @!P0 NANOSLEEP.SYNCS 0x989680 ;  /* 0x009896800000895d */ /* 0x004fea0003900000 */
[----:B------:R-:W2:Y:S02]  /*13180*/  @!P0 SYNCS.PHASECHK.TRANS64 P0, [R19+URZ+0x32440], R23 ;  /* 0x03244017130085a7 */ /* 0x000ea4000800007f */
[----:B--2---:R-:W-:Y:S05]  /*13190*/  @!P0 BRA `(.L_x_13846) ;  /* 0xfffffffc00f08947 */ /* 0x004fea000383ffff */
[----:B------:R-:W-:Y:S05]  /*131a0*/  BRA `(.L_x_13938) ;  /* 0xffffffc400487947 */ /* 0x000fea000383ffff */
.L_x_13847:
        /* <DEDUP_REMOVED lines=8> */
.L_x_13940:
[----:B------:R-:W-:Y:S05]  /*13230*/  BSYNC B1 ;  /* 0x0000000000017941 */ /* 0x000fea0003800000 */
.L_x_13939:
        /* <DEDUP_REMOVED lines=9> */
.L_x_13941:
[----:B------:R-:W-:Y:S02]  /*132d0*/  IMAD.MOV.U32 R13, RZ, RZ, R24 ;  /* 0x000000ffff0d7224 */ /* 0x000fe400078e0018 */
[----:B------:R-:W-:Y:S01]  /*132e0*/  IMAD.MOV.U32 R12, RZ, RZ, 0x1 ;  /* 0x00000001ff0c7424 */ /* 0x000fe200078e00ff */
[----:B------:R-:W-:-:S13]  /*132f0*/  IADD3 R2, P0, R14, R17, RZ ;  /* 0x000000110e027210 */ /* 0x000fda0007f1e0ff */
[----:B------:R-:W-:Y:S05]  /*13300*/  WARPSYNC.COLLECTIVE R15, `(.L_x_13942) ;  /* 0x000000000f087348 */ /* 0x000fea0003c00000 */
[----:B------:R0:W1:Y:S02]  /*13310*/  SHFL.IDX P6, R14, R13, R12, R11 ;  /* 0x0000000c0d0e7389 */ /* 0x00006400000c000b */
[----:B01----:R-:W-:Y:S01]  /*13320*/  ENDCOLLECTIVE ;  /* 0x000000000000791b */ /* 0x003fe20003800000 */
.L_x_13942:
        /* <DEDUP_REMOVED lines=10> */
.L_x_13943:
[----:B------:R-:W-:Y:S01]  /*133d0*/  MOV R13, R24 ;  /* 0x00000018000d7202 */ /* 0x000fe20000000f00 */
[----:B------:R-:W-:Y:S01]  /*133e0*/  IMAD.MOV.U32 R12, RZ, RZ, 0x2 ;  /* 0x00000002ff0c7424 */ /* 0x000fe200078e00ff */
[----:B------:R-:W-:-:S13]  /*133f0*/  IADD3 R2, P0, R14, R17, RZ ;  /* 0x000000110e027210 */ /* 0x000fda0007f1e0ff */
[----:B------:R-:W-:Y:S05]  /*13400*/  WARPSYNC.COLLECTIVE R15, `(.L_x_13944) ;  /* 0x000000000f087348 */ /* 0x000fea0003c00000 */
[----:B------:R0:W1:Y:S02]  /*13410*/  SHFL.IDX P6, R14, R13, R12, R11 ;  /* 0x0000000c0d0e7389 */ /* 0x00006400000c000b */
[----:B01----:R-:W-:Y:S01]  /*13420*/  ENDCOLLECTIVE ;  /* 0x000000000000791b */ /* 0x003fe20003800000 */
.L_x_13944:
        /* <DEDUP_REMOVED lines=10> */
.L_x_13945:
[----:B------:R-:W-:Y:S01]  /*134d0*/  IMAD.MOV.U32 R13, RZ, RZ, R24 ;  /* 0x000000ffff0d7224 */ /* 0x000fe200078e0018 */
[----:B------:R-:W-:Y:S02]  /*134e0*/  MOV R12, 0x3 ;  /* 0x00000003000c7802 */ /* 0x000fe40000000f00 */
[----:B------:R-:W-:-:S13]  /*134f0*/  IADD3 R2, P0, R14, R17, RZ ;  /* 0x000000110e027210 */ /* 0x000fda0007f1e0ff */
[----:B------:R-:W-:Y:S05]  /*13500*/  WARPSYNC.COLLECTIVE R15, `(.L_x_13946) ;  /* 0x000000000f087348 */ /* 0x000fea0003c00000 */
[----:B------:R0:W1:Y:S02]  /*13510*/  SHFL.IDX P6, R14, R13, R12, R11 ;  /* 0x0000000c0d0e7389 */ /* 0x00006400000c000b */
[----:B01----:R-:W-:Y:S01]  /*13520*/  ENDCOLLECTIVE ;  /* 0x000000000000791b */ /* 0x003fe20003800000 */
.L_x_13946:
        /* <DEDUP_REMOVED lines=10> */
.L_x_13947:
[----:B------:R-:W-:Y:S02]  /*135d0*/  IMAD.MOV.U32 R13, RZ, RZ, R24 ;  /* 0x000000ffff0d7224 */ /* 0x000fe400078e0018 */
[----:B------:R-:W-:Y:S01]  /*135e0*/  IMAD.MOV.U32 R12, RZ, RZ, 0x4 ;  /* 0x00000004ff0c7424 */ /* 0x000fe200078e00ff */
[----:B------:R-:W-:-:S13]  /*135f0*/  IADD3 R2, P0, R14, R17, RZ ;  /* 0x000000110e027210 */ /* 0x000fda0007f1e0ff */
[----:B------:R-:W-:Y:S05]  /*13600*/  WARPSYNC.COLLECTIVE R15, `(.L_x_13948) ;  /* 0x000000000f087348 */ /* 0x000fea0003c00000 */
[----:B------:R0:W1:Y:S02]  /*13610*/  SHFL.IDX P6, R14, R13, R12, R11 ;  /* 0x0000000c0d0e7389 */ /* 0x00006400000c000b */
[----:B01----:R-:W-:Y:S01]  /*13620*/  ENDCOLLECTIVE ;  /* 0x000000000000791b */ /* 0x003fe20003800000 */
.L_x_13948:
        /* <DEDUP_REMOVED lines=10> */
.L_x_13949:
[----:B------:R-:W-:Y:S02]  /*136d0*/  IMAD.MOV.U32 R13, RZ, RZ, R24 ;  /* 0x000000ffff0d7224 */ /* 0x000fe400078e0018 */
[----:B------:R-:W-:Y:S01]  /*136e0*/  IMAD.MOV.U32 R12, RZ, RZ, 0x5 ;  /* 0x00000005ff0c7424 */ /* 0x000fe200078e00ff */
[----:B------:R-:W-:-:S13]  /*136f0*/  IADD3 R2, P0, R14, R17, RZ ;  /* 0x000000110e027210 */ /* 0x000fda0007f1e0ff */
[----:B------:R-:W-:Y:S05]  /*13700*/  WARPSYNC.COLLECTIVE R15, `(.L_x_13950) ;  /* 0x000000000f087348 */ /* 0x000fea0003c00000 */
[----:B------:R0:W1:Y:S02]  /*13710*/  SHFL.IDX P6, R14, R13, R12, R11 ;  /* 0x0000000c0d0e7389 */ /* 0x00006400000c000b */
[----:B01----:R-:W-:Y:S01]  /*13720*/  ENDCOLLECTIVE ;  /* 0x000000000000791b */ /* 0x003fe20003800000 */
.L_x_13950:
        /* <DEDUP_REMOVED lines=10> */
.L_x_13951:
[----:B------:R-:W-:Y:S05]  /*137d0*/  BRA `(.L_x_13952) ;  /* 0xffffffc000a47947 */ /* 0x000fea000383ffff */
.L_x_13852:
[----:B---3--:R3:W4:Y:S02]  /*137e0*/  SYNCS.PHASECHK.TRANS64.TRYWAIT P0, [R19+URZ+0x32460], R23 ;  /* 0x03246017130075a7 */ /* 0x008724000800017f */
[----:B----4-:R-:W-:Y:S05]  /*137f0*/  @!P0 NANOSLEEP.SYNCS 0x989680 ;  /* 0x009896800000895d */ /* 0x010fea0003900000 */
[----:B------:R-:W4:Y:S02]  /*13800*/  @!P0 SYNCS.PHASECHK.TRANS64 P0, [R19+URZ+0x32460], R23 ;  /* 0x03246017130085a7 */ /* 0x000f24000800007f */
[----:B----4-:R-:W-:Y:S05]  /*13810*/  @!P0 BRA `(.L_x_13852) ;  /* 0xfffffffc00f08947 */ /* 0x010fea000383ffff */
[----:B------:R-:W-:Y:S05]  /*13820*/  BRA `(.L_x_13953) ;  /* 0xffffffc000f07947 */ /* 0x000fea000383ffff */
.L_x_13853:
        /* <DEDUP_REMOVED lines=8> */
.L_x_13955:
[----:B------:R-:W-:Y:S05]  /*138b0*/  BSYNC B1 ;  /* 0x0000000000017941 */ /* 0x000fea0003800000 */
.L_x_13954:
        /* <DEDUP_REMOVED lines=9> */
.L_x_13956:
[----:B------:R-:W-:Y:S02]  /*13950*/  IMAD.MOV.U32 R6, RZ, RZ, RZ ;  /* 0x000000ffff067224 */ /* 0x000fe400078e00ff */
[----:B------:R-:W-:Y:S01]  /*13960*/  IMAD.MOV.U32 R13, RZ, RZ, R22 ;  /* 0x000000ffff0d7224 */ /* 0x000fe200078e0016 */
[----:B------:R-:W-:Y:S02]  /*13970*/  MOV R12, 0x1 ;  /* 0x00000001000c7802 */ /* 0x000fe40000000f00 */
[----:B------:R-:W-:-:S13]  /*13980*/  IADD3 R2, P0, R14, R17, RZ ;  /* 0x000000110e027210 */ /* 0x000fda0007f1e0ff */
[----:B------:R-:W-:Y:S05]  /*13990*/  WARPSYNC.COLLECTIVE R15, `(.L_x_13957) ;  /* 0x000000000f087348 */ /* 0x000fea0003c00000 */
[----:B------:R0:W1:Y:S02]  /*139a0*/  SHFL.IDX P6, R14, R13, R12, R11 ;  /* 0x0000000c0d0e7389 */ /* 0x00006400000c000b */
[----:B01----:R-:W-:Y:S01]  /*139b0*/  ENDCOLLECTIVE ;  /* 0x000000000000791b */ /* 0x003fe20003800000 */
.L_x_13957:
        /* <DEDUP_REMOVED lines=13> */
.L_x_13958:
[----:B------:R-:W-:Y:S02]  /*13a90*/  IMAD.MOV.U32 R13, RZ, RZ, R22 ;  /* 0x000000ffff0d7224 */ /* 0x000fe400078e0016 */
[----:B------:R-:W-:Y:S01]  /*13aa0*/  IMAD.MOV.U32 R12, RZ, RZ, 0x2 ;  /* 0x00000002ff0c7424 */ /* 0x000fe200078e00ff */
[----:B------:R-:W-:-:S13]  /*13ab0*/  IADD3 R2, P0, R14, R17, RZ ;  /* 0x000000110e027210 */ /* 0x000fda0007f1e0ff */
[----:B------:R-:W-:Y:S05]  /*13ac0*/  WARPSYNC.COLLECTIVE R15, `(.L_x_13959) ;  /* 0x000000000f087348 */ /* 0x000fea0003c00000 */
[----:B------:R0:W1:Y:S02]  /*13ad0*/  SHFL.IDX P6, R14, R13, R12, R11 ;  /* 0x0000000c0d0e7389 */ /* 0x00006400000c000b */
[----:B01----:R-:W-:Y:S01]  /*13ae0*/  ENDCOLLECTIVE ;  /* 0x000000000000791b */ /* 0x003fe20003800000 */
.L_x_13959:
        /* <DEDUP_REMOVED lines=13> */
.L_x_13960:
[----:B------:R-:W-:Y:S02]  /*13bc0*/  IMAD.MOV.U32 R13, RZ, RZ, R22 ;  /* 0x000000ffff0d7224 */ /* 0x000fe400078e0016 */
[----:B------:R-:W-:Y:S01]  /*13bd0*/  IMAD.MOV.U32 R12, RZ, RZ, 0x3 ;  /* 0x00000003ff0c7424 */ /* 0x000fe200078e00ff */
[----:B------:R-:W-:-:S13]  /*13be0*/  IADD3 R2, P0, R14, R17, RZ ;  /* 0x000000110e027210 */ /* 0x000fda0007f1e0ff */
[----:B------:R-:W-:Y:S05]  /*13bf0*/  WARPSYNC.COLLECTIVE R15, `(.L_x_13961) ;  /* 0x000000000f087348 */ /* 0x000fea0003c00000 */
[----:B------:R0:W1:Y:S02]  /*13c00*/  SHFL.IDX P6, R14, R13, R12, R11 ;  /* 0x0000000c0d0e7389 */ /* 0x00006400000c000b */
[----:B01----:R-:W-:Y:S01]  /*13c10*/  ENDCOLLECTIVE ;  /* 0x000000000000791b */ /* 0x003fe20003800000 */
.L_x_13961:
        /* <DEDUP_REMOVED lines=13> */
.L_x_13962:
[----:B------:R-:W-:Y:S02]  /*13cf0*/  IMAD.MOV.U32 R13, RZ, RZ, R22 ;  /* 0x000000ffff0d7224 */ /* 0x000fe400078e0016 */
[----:B------:R-:W-:Y:S01]  /*13d00*/  IMAD.MOV.U32 R12, RZ, RZ, 0x4 ;  /* 0x00000004ff0c7424 */ /* 0x000fe200078e00ff */
[----:B------:R-:W-:-:S13]  /*13d10*/  IADD3 R2, P0, R14, R17, RZ ;  /* 0x000000110e027210 */ /* 0x000fda0007f1e0ff */
[----:B------:R-:W-:Y:S05]  /*13d20*/  WARPSYNC.COLLECTIVE R15, `(.L_x_13963) ;  /* 0x000000000f087348 */ /* 0x000fea0003c00000 */
[----:B------:R0:W1:Y:S02]  /*13d30*/  SHFL.IDX P6, R14, R13, R12, R11 ;  /* 0x0000000c0d0e7389 */ /* 0x00006400000c000b */
[----:B01----:R-:W-:Y:S01]  /*13d40*/  ENDCOLLECTIVE ;  /* 0x000000000000791b */ /* 0x003fe20003800000 */
.L_x_13963:
        /* <DEDUP_REMOVED lines=13> */
.L_x_13964:
[----:B------:R-:W-:Y:S02]  /*13e20*/  IMAD.MOV.U32 R13, RZ, RZ, R22 ;  /* 0x000000ffff0d7224 */ /* 0x000fe400078e0016 */
[----:B------:R-:W-:Y:S01]  /*13e30*/  IMAD.MOV.U32 R12, RZ, RZ, 0x5 ;  /* 0x00000005ff0c7424 */ /* 0x000fe200078e00ff */
[----:B------:R-:W-:-:S13]  /*13e40*/  IADD3 R2, P0, R14, R17, RZ ;  /* 0x000000110e027210 */ /* 0x000fda0007f1e0ff */
[----:B------:R-:W-:Y:S05]  /*13e50*/  WARPSYNC.COLLECTIVE R15, `(.L_x_13965) ;  /* 0x000000000f087348 */ /* 0x000fea0003c00000 */
[----:B------:R0:W1:Y:S02]  /*13e60*/  SHFL.IDX P6, R14, R13, R12, R11 ;  /* 0x0000000c0d0e7389 */ /* 0x00006400000c000b */
[----:B01----:R-:W-:Y:S01]  /*13e70*/  ENDCOLLECTIVE ;  /* 0x000000000000791b */ /* 0x003fe20003800000 */
.L_x_13965:
        /* <DEDUP_REMOVED lines=13> */
.L_x_13966:
[----:B------:R-:W-:Y:S05]  /*13f50*/  BRA `(.L_x_13967) ;  /* 0xffffffc000407947 */ /* 0x000fea000383ffff */
.L_x_13858:
[----:B0-----:R0:W1:Y:S02]  /*13f60*/  SYNCS.PHASECHK.TRANS64.TRYWAIT P0, [R7+URZ+0x32420], R6 ;  /* 0x03242006070075a7 */ /* 0x001064000800017f */
[----:B-1----:R-:W-:Y:S05]  /*13f70*/  @!P0 NANOSLEEP.SYNCS 0x989680 ;  /* 0x009896800000895d */ /* 0x002fea0003900000 */
[----:B------:R-:W1:Y:S02]  /*13f80*/  @!P0 SYNCS.PHASECHK.TRANS64 P0, [R7+URZ+0x32420], R6 ;  /* 0x03242006070085a7 */ /* 0x000e64000800007f */
[----:B-1----:R-:W-:Y:S05]  /*13f90*/  @!P0 BRA `(.L_x_13858) ;  /* 0xfffffffc00f08947 */ /* 0x002fea000383ffff */
[----:B------:R-:W-:Y:S05]  /*13fa0*/  BRA `(.L_x_13968) ;  /* 0xffffffc000c87947 */ /* 0x000fea000383ffff */
.L_x_13859:
        /* <DEDUP_REMOVED lines=11> */
.L_x_13970:
[----:B------:R-:W-:Y:S05]  /*14060*/  BSYNC B0 ;  /* 0x0000000000007941 */ /* 0x000fea0003800000 */
.L_x_13969:
[----:B------:R-:W-:Y:S05]  /*14070*/  BRA `(.L_x_13971) ;  /* 0xffffffc000b07947 */ /* 0x000fea000383ffff */
.L_x_13860:
[----:B------:R-:W-:Y:S01]  /*14080*/  BSSY B0, `(.L_x_13972) ;  /* 0x0000006000007945 */ /* 0x000fe20003800000 */
[----:B------:R-:W-:-:S07]  /*14090*/  IMAD.MOV.U32 R15, RZ, RZ, -0x1 ;  /* 0xffffffffff0f7424 */ /* 0x000fce00078e00ff */
[----:B012--5:R-:W-:Y:S05]  /*140a0*/  WARPSYNC.COLLECTIVE R15, `(.L_x_13973) ;  /* 0x000000000f0c7348 */ /* 0x027fea0003c00000 */
[----:B------:R-:W-:Y:S02]  /*140b0*/  ELECT P6, UR62, PT ;  /* 0x00000000003e782f */ /* 0x000fe400038c0000 */
[----:B------:R-:W-:Y:S01]  /*140c0*/  MOV R14, UR62 ;  /* 0x0000003e000e7c02 */ /* 0x000fe20008000f00 */
[----:B012--5:R-:W-:Y:S10]  /*140d0*/  ENDCOLLECTIVE ;  /* 0x000000000000791b */ /* 0x027ff40003800000 */
.L_x_13973:
[----:B------:R-:W-:Y:S05]  /*140e0*/  BSYNC B0 ;  /* 0x0000000000007941 */ /* 0x000fea0003800000 */
.L_x_13972:
[----:B------:R-:W-:Y:S05]  /*140f0*/  BRA `(.L_x_13974) ;  /* 0xffffffc000a47947 */ /* 0x000fea000383ffff */
.L_x_13862:
[----:B-1----:R1:W3:Y:S02]  /*14100*/  SYNCS.PHASECHK.TRANS64.TRYWAIT P1, [R5+URZ+0x32440], R2 ;  /* 0x03244002050075a7 */ /* 0x0022e4000802017f */
[----:B---3--:R-:W-:Y:S05]  /*14110*/  @!P1 NANOSLEEP.SYNCS 0x989680 ;  /* 0x009896800000995d */ /* 0x008fea0003900000 */
[----:B------:R-:W3:Y:S02]  /*14120*/  @!P1 SYNCS.PHASECHK.TRANS64 P1, [R5+URZ+0x32440], R2 ;  /* 0x03244002050095a7 */ /* 0x000ee4000802007f */
[----:B---3--:R-:W-:Y:S05]  /*14130*/  @!P1 BRA `(.L_x_13862) ;  /* 0xfffffffc00f09947 */ /* 0x008fea000383ffff */
[----:B------:R-:W-:Y:S05]  /*14140*/  BRA `(.L_x_13975) ;  /* 0xffffffc000cc7947 */ /* 0x000fea000383ffff */
.L_x_13864:
[----:B0-----:R0:W3:Y:S02]  /*14150*/  SYNCS.PHASECHK.TRANS64.TRYWAIT P1, [R7+URZ+0x32440], R0 ;  /* 0x03244000070075a7 */ /* 0x0010e4000802017f */
[----:B---3--:R-:W-:Y:S05]  /*14160*/  @!P1 NANOSLEEP.SYNCS 0x989680 ;  /* 0x009896800000995d */ /* 0x008fea0003900000 */
[----:B------:R-:W3:Y:S02]  /*14170*/  @!P1 SYNCS.PHASECHK.TRANS64 P1, [R7+URZ+0x32440], R0 ;  /* 0x03244000070095a7 */ /* 0x000ee4000802007f */
[----:B---3--:R-:W-:Y:S05]  /*14180*/  @!P1 BRA `(.L_x_13864) ;  /* 0xfffffffc00f09947 */ /* 0x008fea000383ffff */
[----:B------:R-:W-:Y:S05]  /*14190*/  BRA `(.L_x_13976) ;  /* 0xffffffc000d87947 */ /* 0x000fea000383ffff */
.L_x_13866:
[----:B---3--:R3:W4:Y:S02]  /*141a0*/  SYNCS.PHASECHK.TRANS64.TRYWAIT P1, [R5+URZ+0x32460], R2 ;  /* 0x03246002050075a7 */ /* 0x008724000802017f */
[----:B----4-:R-:W-:Y:S05]  /*141b0*/  @!P1 NANOSLEEP.SYNCS 0x989680 ;  /* 0x009896800000995d */ /* 0x010fea0003900000 */
[----:B------:R-:W4:Y:S02]  /*141c0*/  @!P1 SYNCS.PHASECHK.TRANS64 P1, [R5+URZ+0x32460], R2 ;  /* 0x03246002050095a7 */ /* 0x000f24000802007f */
[----:B----4-:R-:W-:Y:S05]  /*141d0*/  @!P1 BRA `(.L_x_13866) ;  /* 0xfffffffc00f09947 */ /* 0x010fea000383ffff */
[----:B------:R-:W-:Y:S05]  /*141e0*/  BRA `(.L_x_13977) ;  /* 0xffffffc000d47947 */ /* 0x000fea000383ffff */
.L_x_13978:
        /* <DEDUP_REMOVED lines=9> */
.L_x_15678:


//--------------------- .text._ZN7cutlass13device_kernelIN5flash11enable_sm90INS1_16FlashAttnFwdSm90INS1_25CollectiveMainloopFwdSm90ILi2EN4cute5tupleIJNS5_1CILi1EEES8_S8_EEENS6_IJNS7_ILi128EEENS7_ILi96EEENS7_ILi64EEEEEELi256ENS_10bfloat16_tEfNS_4arch4Sm90ELb1ELb0ELb0ELb1ELb1ELb0ELb0ELb1ELb0ELb1ELb1ELb0EEENS1_21CollectiveEpilogueFwdINS6_IJSA_NS7_ILi256EEESB_EEES9_SE_SG_Li256ELb1ELb1ELb1ELb0EEENS1_36VarlenDynamicPersistentTileSchedulerILi128ELi96ELi256ELi128ELb1ELb1ELb1ELb1ELb1ELb1EEEEEEEEEvNT_6ParamsE --------------------------
	.section	.text._ZN7cutlass13device_kernelIN5flash11enable_sm90INS1_16FlashAttnFwdSm90INS1_25CollectiveMainloopFwdSm90ILi2EN4cute5tupleIJNS5_1CILi1EEES8_S8_EEENS6_IJNS7_ILi128EEENS7_ILi96EEENS7_ILi64EEEEEELi256ENS_10bfloat16_tEfNS_4arch4Sm90ELb1ELb0ELb0ELb1ELb1ELb0ELb0ELb1ELb0ELb1ELb1ELb0EEENS1_21CollectiveEpilogueFwdINS6_IJSA_NS7_ILi256EEESB_EEES9_SE_SG_Li256ELb1ELb1ELb1ELb0EEENS1_36VarlenDynamicPersistentTileSchedulerILi128ELi96ELi256ELi128ELb1ELb1ELb1ELb1ELb1ELb1EEEEEEEEEvNT_6ParamsE,"ax",@progbits
	.align	128
.text._ZN7cutlass13device_kernelIN5flash11enable_sm90INS1_16FlashAttnFwdSm90INS1_25CollectiveMainloopFwdSm90ILi2EN4cute5tupleIJNS5_1CILi1EEES8_S8_EEENS6_IJNS7_ILi128EEENS7_ILi96EEENS7_ILi64EEEEEELi256ENS_10bfloat16_tEfNS_4arch4Sm90ELb1ELb0ELb0ELb1ELb1ELb0ELb0ELb1ELb0ELb1ELb1ELb0EEENS1_21CollectiveEpilogueFwdINS6_IJSA_NS7_ILi256EEESB_EEES9_SE_SG_Li256ELb1ELb1ELb1ELb0EEENS1_36VarlenDynamicPersistentTileSchedulerILi128ELi96ELi256ELi128ELb1ELb1ELb1ELb1ELb1ELb1EEEEEEEEEvNT_6ParamsE:
        .type           _ZN7cutlass13device_kernelIN5flash11enable_sm90INS1_16FlashAttnFwdSm90INS1_25CollectiveMainloopFwdSm90ILi2EN4cute5tupleIJNS5_1CILi1EEES8_S8_EEENS6_IJNS7_ILi128EEENS7_ILi96EEENS7_ILi64EEEEEELi256ENS_10bfloat16_tEfNS_4arch4Sm90ELb1ELb0ELb0ELb1ELb1ELb0ELb0ELb1ELb0ELb1ELb1ELb0EEENS1_21CollectiveEpilogueFwdINS6_IJSA_NS7_ILi256EEESB_EEES9_SE_SG_Li256ELb1ELb1ELb1ELb0EEENS1_36VarlenDynamicPersistentTileSchedulerILi128ELi96ELi256ELi128ELb1ELb1ELb1ELb1ELb1ELb1EEEEEEEEEvNT_6ParamsE,@function
        .size           _ZN7cutlass13device_kernelIN5flash11enable_sm90INS1_16FlashAttnFwdSm90INS1_25CollectiveMainloopFwdSm90ILi2EN4cute5tupleIJNS5_1CILi1EEES8_S8_EEENS6_IJNS7_ILi128EEENS7_ILi96EEENS7_ILi64EEEEEELi256ENS_10bfloat16_tEfNS_4arch4Sm90ELb1ELb0ELb0ELb1ELb1ELb0ELb0ELb1ELb0ELb1ELb1ELb0EEENS1_21CollectiveEpilogueFwdINS6_IJSA_NS7_ILi256EEESB_EEES9_SE_SG_Li256ELb1ELb1ELb1ELb0EEENS1_36VarlenDynamicPersistentTileSchedulerILi128ELi96ELi256ELi128ELb1ELb1ELb1ELb1ELb1ELb1EEEEEEEEEvNT_6ParamsE,(.L_x_15679 - _ZN7cutlass13device_kernelIN5flash11enable_sm90INS1_16FlashAttnFwdSm90INS1_25CollectiveMainloopFwdSm90ILi2EN4cute5tupleIJNS5_1CILi1EEES8_S8_EEENS6_IJNS7_ILi128EEENS7_ILi96EEENS7_ILi64EEEEEELi256ENS_10bfloat16_tEfNS_4arch4Sm90ELb1ELb0ELb0ELb1ELb1ELb0ELb0ELb1ELb0ELb1ELb1ELb0EEENS1_21CollectiveEpilogueFwdINS6_IJSA_NS7_ILi256EEESB_EEES9_SE_SG_Li256ELb1ELb1ELb1ELb0EEENS1_36VarlenDynamicPersistentTileSchedulerILi128ELi96ELi256ELi128ELb1ELb1ELb1ELb1ELb1ELb1EEEEEEEEEvNT_6ParamsE)
        .other          _ZN7cutlass13device_kernelIN5flash11enable_sm90INS1_16FlashAttnFwdSm90INS1_25CollectiveMainloopFwdSm90ILi2EN4cute5tupleIJNS5_1CILi1EEES8_S8_EEENS6_IJNS7_ILi128EEENS7_ILi96EEENS7_ILi64EEEEEELi256ENS_10bfloat16_tEfNS_4arch4Sm90ELb1ELb0ELb0ELb1ELb1ELb0ELb0ELb1ELb0ELb1ELb1ELb0EEENS1_21CollectiveEpilogueFwdINS6_IJSA_NS7_ILi256EEESB_EEES9_SE_SG_Li256ELb1ELb1ELb1ELb0EEENS1_36VarlenDynamicPersistentTileSchedulerILi128ELi96ELi256ELi128ELb1ELb1ELb1ELb1ELb1ELb1EEEEEEEEEvNT_6ParamsE,@"STO_CUDA_ENTRY STV_DEFAULT"
_ZN7cutlass13device_kernelIN5flash11enable_sm90INS1_16FlashAttnFwdSm90INS1_25CollectiveMainloopFwdSm90ILi2EN4cute5tupleIJNS5_1CILi1EEES8_S8_EEENS6_IJNS7_ILi128EEENS7_ILi96EEENS7_ILi64EEEEEELi256ENS_10bfloat16_tEfNS_4arch4Sm90ELb1ELb0ELb0ELb1ELb1ELb0ELb0ELb1ELb0ELb1ELb1ELb0EEENS1_21CollectiveEpilogueFwdINS6_IJSA_NS7_ILi256EEESB_EEES9_SE_SG_Li256ELb1ELb1ELb1ELb0EEENS1_36VarlenDynamicPersistentTileSchedulerILi128ELi96ELi256ELi128ELb1ELb1ELb1ELb1ELb1ELb1EEEEEEEEEvNT_6ParamsE:
        /* <DEDUP_REMOVED lines=45> */
.L_x_13979:
        /* <DEDUP_REMOVED lines=22> */
.L_x_13980:
        /* <DEDUP_REMOVED lines=18> */
.L_x_13981:
        /* <DEDUP_REMOVED lines=22> */
.L_x_13982:
        /* <DEDUP_REMOVED lines=23> */
.L_x_13983:
        /* <DEDUP_REMOVED lines=8> */
.L_x_13985:
        /* <DEDUP_REMOVED lines=63> */
[----:B------:R-:W-:-:S02]  /*0c90*/  IMAD.IADD R5, R12, 0x1, -R5 ;  /* 0x000000010c057824 */ /* 0x000fc400078e0a05 */
        /* <DEDUP_REMOVED lines=57> */
.L_x_14049:
[----:B------:R-:W-:Y:S01]  /*1030*/  ULDC.64 UR8, c[0x0][0xc88] ;  /* 0x0003220000087ab9 */ /* 0x000fe20000000a00 */
[----:B------:R-:W-:Y:S01]  /*1040*/  ULDC.64 UR10, c[0x0][0xa18] ;  /* 0x00028600000a7ab9 */ /* 0x000fe20000000a00 */
[----:B------:R-:W-:Y:S02]  /*1050*/  UIMAD.WIDE UR8, UR7, 0x4, UR8 ;  /* 0x00000004070878a5 */ /* 0x000fe4000f8e0208 */
[----:B------:R-:W-:Y:S01]  /*1060*/  UISETP.NE.U32.AND UP1, UPT, UR10, URZ, UPT ;  /* 0x0000003f0a00728c */ /* 0x000fe2000bf25070 */
[----:B------:R-:W-:Y:S01]  /*1070*/  ULDC UR4, c[0x0][0x424] ;  /* 0x0001090000047ab9 */ /* 0x000fe20000000800 */
[----:B------:R-:W-:Y:S02]  /*1080*/  ULDC UR7, c[0x0][0x2f0] ;  /* 0x0000bc0000077ab9 */ /* 0x000fe40000000800 */
[----:B01-34-:R-:W-:Y:S02]  /*1090*/  IMAD.U32 R4, RZ, RZ, UR8 ;  /* 0x00000008ff047e24 */ /* 0x01bfe4000f8e00ff */
[----:B------:R-:W-:Y:S01]  /*10a0*/  IMAD.U32 R5, RZ, RZ, UR9 ;  /* 0x00000009ff057e24 */ /* 0x000fe2000f8e00ff */
[----:B------:R-:W-:-:S04]  /*10b0*/  ULDC.64 UR8, c[0x0][0xa28] ;  /* 0x00028a0000087ab9 */ /* 0x000fc80000000a00 */
[----:B--2---:R-:W2:Y:S01]  /*10c0*/  LDG.E R4, desc[UR52][R4.64] ;  /* 0x0000003404047981 */ /* 0x004ea2000c1e1900 */
        /* <DEDUP_REMOVED lines=16> */
[----:B------:R-:W2:Y:S01]  /*11d0*/  @P0 LDG.E R4, desc[UR52][R4.64] ;  /* 0x0000003404040981 */ /* 0x000ea2000c1e1900 */
[----:B------:R-:W-:Y:S01]  /*11e0*/  UISETP.NE.U32.AND UP0, UPT, UR8, URZ, UPT ;  /* 0x0000003f0800728c */ /* 0x000fe2000bf05070 */
[----:B------:R-:W-:Y:S02]  /*11f0*/  ULDC.64 UR10, c[0x0][0xa20] ;  /* 0x00028800000a7ab9 */ /* 0x000fe40000000a00 */
[----:B------:R-:W3:Y:S01]  /*1200*/  @P2 LDG.E R6, desc[UR52][R6.64] ;  /* 0x0000003406062981 */ /* 0x000ee2000c1e1900 */
[----:B------:R-:W-:Y:S01]  /*1210*/  UISETP.NE.AND.EX UP0, UPT, UR9, URZ, UPT, UP0 ;  /* 0x0000003f0900728c */ /* 0x000fe2000bf05300 */
[----:B------:R-:W-:Y:S01]  /*1220*/  ISETP.NE.U32.AND P1, PT, RZ, UR10, PT ;  /* 0x0000000aff007c0c */ /* 0x000fe2000bf25070 */
[----:B------:R-:W-:Y:S01]  /*1230*/  UMOV UR48, URZ ;  /* 0x0000003f00307c82 */ /* 0x000fe20008000000 */
[----:B------:R-:W-:Y:S02]  /*1240*/  ULOP3.LUT UR41, UR5, 0xffff, URZ, 0xc0, !UPT ;  /* 0x0000ffff05297892 */ /* 0x000fe4000f8ec03f */
[----:B------:R-:W-:Y:S01]  /*1250*/  USEL UR4, UR4, 0x1, UP0 ;  /* 0x0000000104047887 */ /* 0x000fe20008000000 */
[----:B------:R-:W-:-:S03]  /*1260*/  ISETP.NE.AND.EX P1, PT, RZ, UR11, PT, P1 ;  /* 0x0000000bff007c0c */ /* 0x000fc6000bf25310 */
        /* <DEDUP_REMOVED lines=18> */
.L_x_13986:
        /* <DEDUP_REMOVED lines=8> */
.L_x_13987:
        /* <DEDUP_REMOVED lines=13> */
.L_x_13988:
[----:B------:R-:W-:Y:S01]  /*14e0*/  ULDC UR7, c[0x0][0x448] ;  /* 0x0001120000077ab9 */ /* 0x000fe20000000800 */
[----:B------:R-:W-:Y:S02]  /*14f0*/  USHF.L.U32 UR42, UR6, 0x7, URZ ;  /* 0x00000007062a7899 */ /* 0x000fe4000800063f */
[----:B------:R-:W-:Y:S02]  /*1500*/  UISETP.NE.AND UP0, UPT, UR7, 0x1, UPT ;  /* 0x000000010700788c */ /* 0x000fe4000bf05270 */
[----:B------:R-:W-:Y:S02]  /*1510*/  UIADD3 UR8, UR42, 0x7f, URZ ;  /* 0x0000007f2a087890 */ /* 0x000fe4000fffe03f */
[----:B------:R-:W-:Y:S02]  /*1520*/  UIADD3 UR48, -UR48, UR4, URZ ;  /* 0x0000000430307290 */ /* 0x000fe4000fffe13f */
[----:B------:R-:W-:Y:S02]  /*1530*/  UP2UR UR50, UPR, URZ, 0x1 ;  /* 0x000000013f327883 */ /* 0x000fe40008000000 */
[----:B------:R-:W-:-:S03]  /*1540*/  UIADD3 UR4, UR48, 0x60, -UR49 ;  /* 0x0000006030047890 */ /* 0x000fc6000fffe831 */
[----:B------:R-:W-:Y:S01]  /*1550*/  @UP0 ULDC UR6, c[0x0][0x44c] ;  /* 0x0001130000060ab9 */ /* 0x000fe20000000800 */
[----:B------:R-:W-:Y:S01]  /*1560*/  @UP0 ULDC UR9, c[0x0][0x450] ;  /* 0x0001140000090ab9 */ /* 0x000fe20000000800 */
[----:B------:R-:W-:Y:S02]  /*1570*/  UIMAD.WIDE.U32 UR6, UR8, UR6, URZ ;  /* 0x00000006080672a5 */ /* 0x000fe4000f8e003f */
[----:B------:R-:W-:Y:S02]  /*1580*/  UIADD3 UR6, UR48, 0x5f, URZ ;  /* 0x0000005f30067890 */ /* 0x000fe4000fffe03f */
[----:B------:R-:W-:Y:S02]  /*1590*/  @UP0 USHF.R.U32.HI UR8, URZ, UR9, UR7 ;  /* 0x000000093f080299 */ /* 0x000fe40008011607 */
[----:B------:R-:W-:Y:S02]  /*15a0*/  UIMAD.WIDE UR6, UR6, 0x2aaaaaab, URZ ;  /* 0x2aaaaaab060678a5 */ /* 0x000fe4000f8e023f */
[----:B------:R-:W-:-:S02]  /*15b0*/  UIADD3 UR8, UR4, UR8, URZ ;  /* 0x0000000804087290 */ /* 0x000fc4000fffe03f */
[----:B------:R-:W-:Y:S02]  /*15c0*/  USHF.R.U32.HI UR4, URZ, 0x1f, UR7 ;  /* 0x0000001f3f047899 */ /* 0x000fe40008011607 */
[----:B------:R-:W-:Y:S02]  /*15d0*/  UIMAD.WIDE UR8, UR8, 0x2aaaaaab, URZ ;  /* 0x2aaaaaab080878a5 */ /* 0x000fe4000f8e023f */
[----:B------:R-:W-:Y:S02]  /*15e0*/  ULEA.HI.SX32 UR7, UR7, UR4, 0x1c ;  /* 0x0000000407077291 */ /* 0x000fe4000f8fe23f */
[----:B------:R-:W-:Y:S02]  /*15f0*/  USHF.R.U32.HI UR6, URZ, 0x1f, UR9 ;  /* 0x0000001f3f067899 */ /* 0x000fe40008011609 */
[----:B------:R-:W-:Y:S02]  /*1600*/  ULOP3.LUT UR4, UR5, 0xff000000, URZ, 0xc0, !UPT ;  /* 0xff00000005047892 */ /* 0x000fe4000f8ec03f */
[----:B------:R-:W-:-:S02]  /*1610*/  ULEA.HI.SX32 UR6, UR9, UR6, 0x1c ;  /* 0x0000000609067291 */ /* 0x000fc4000f8fe23f */
[----:B------:R-:W-:Y:S02]  /*1620*/  ULOP3.LUT UR5, UR5, 0xff0000, URZ, 0xc0, !UPT ;  /* 0x00ff000005057892 */ /* 0x000fe4000f8ec03f */
[----:B------:R-:W-:Y:S02]  /*1630*/  UISETP.LT.AND UP0, UPT, UR7, UR6, UPT ;  /* 0x000000060700728c */ /* 0x000fe4000bf01270 */
[----:B------:R-:W-:Y:S02]  /*1640*/  USHF.R.U32.HI UR4, URZ, 0x8, UR4 ;  /* 0x000000083f047899 */ /* 0x000fe40008011604 */
[----:B------:R-:W-:Y:S02]  /*1650*/  USEL UR9, UR7, UR6, UP0 ;  /* 0x0000000607097287 */ /* 0x000fe40008000000 */
[----:B------:R-:W-:Y:S02]  /*1660*/  ULEA.HI UR5, UR5, UR4, URZ, 0x10 ;  /* 0x0000000405057291 */ /* 0x000fe4000f8f803f */
[----:B------:R-:W-:-:S02]  /*1670*/  UISETP.GE.AND UP0, UPT, UR9, 0x1, UPT ;  /* 0x000000010900788c */ /* 0x000fc4000bf06270 */
[----:B------:R-:W-:Y:S01]  /*1680*/  ULOP3.LUT UR43, UR5, 0xff, URZ, 0xc0, !UPT ;  /* 0x000000ff052b7892 */ /* 0x000fe2000f8ec03f */
[----:B------:R-:W-:Y:S01]  /*1690*/  UMOV UR4, URZ ;  /* 0x0000003f00047c82 */ /* 0x000fe20008000000 */
[----:B------:R-:W-:Y:S02]  /*16a0*/  USHF.R.U32.HI UR44, URZ, 0x10, UR5 ;  /* 0x000000103f2c7899 */ /* 0x000fe40008011605 */
[----:B------:R-:W-:-:S13]  /*16b0*/  PLOP3.LUT P0, PT, PT, PT, UP0, 0x80, 0x0 ;  /* 0x000000000000781c */ /* 0x000fda0003f0f008 */
[----:B------:R-:W-:Y:S05]  /*16c0*/  @!P0 BRA `(.L_x_13989) ;  /* 0x0000000000908947 */ /* 0x000fea0003800000 */
        /* <DEDUP_REMOVED lines=36> */
.L_x_13989:
        /* <DEDUP_REMOVED lines=111> */
.L_x_13991:
        /* <DEDUP_REMOVED lines=13> */
.L_x_14136:
[----:B0-----:R-:W-:Y:S01]  /*20d0*/  IMAD.U32 R0, RZ, RZ, UR47 ;  /* 0x0000002fff007e24 */ /* 0x001fe2000f8e00ff */
[----:B------:R-:W-:Y:S05]  /*20e0*/  WARPSYNC.ALL ;  /* 0x0000000000007948 */ /* 0x000fea0003800000 */
[----:B------:R0:W-:Y:S01]  /*20f0*/  BAR.SYNC.DEFER_BLOCKING R8, 0x100 ;  /* 0x000400080000751d */ /* 0x0001e20000010000 */
[----:B------:R-:W-:-:S13]  /*2100*/  ISETP.NE.AND P0, PT, R0, 0x3, PT ;  /* 0x000000030000780c */ /* 0x000fda0003f05270 */
[----:B0-----:R-:W-:Y:S05]  /*2110*/  @!P0 BRA `(.L_x_13993) ;  /* 0x0000000000048947 */ /* 0x001fea0003800000 */
[----:B------:R-:W-:Y:S01]  /*2120*/  BPT.TRAP 0x1 ;  /* 0x000000040000795c */ /* 0x000fe20000300000 */
.L_x_13993:
[----:B------:R-:W-:Y:S01]  /*2130*/  R2UR UR22, R7 ;  /* 0x00000000071672ca */ /* 0x000fe200000e0000 */
[----:B------:R-:W-:-:S05]  /*2140*/  IMAD.U32 R9, RZ, RZ, UR36 ;  /* 0x00000024ff097e24 */ /* 0x000fca000f8e00ff */
[----:B------:R-:W-:-:S07]  /*2150*/  SHF.L.U32 R9, R9, 0x1f, RZ ;  /* 0x0000001f09097819 */ /* 0x000fce00000006ff */
[----:B------:R-:W-:-:S09]  /*2160*/  ULEA UR22, UR37, UR22, 0x3 ;  /* 0x0000001625167291 */ /* 0x000fd2000f8e183f */
[----:B------:R0:W1:Y:S01]  /*2170*/  SYNCS.PHASECHK.TRANS64.TRYWAIT P1, [UR22+0x22830], R9 ;  /* 0x02283009ff0075a7 */ /* 0x0000620008020156 */
[----:B------:R-:W-:Y:S05]  /*2180*/  @!P0 BRA `(.L_x_13994) ;  /* 0x0000000000048947 */ /* 0x000fea0003800000 */
[----:B------:R-:W-:Y:S01]  /*2190*/  BPT.TRAP 0x1 ;  /* 0x000000040000795c */ /* 0x000fe20000300000 */
.L_x_13994:
[----:B-1----:R-:W-:Y:S05]  /*21a0*/  @P1 BRA `(.L_x_13995) ;  /* 0x0000000000081947 */ /* 0x002fea0003800000 */
[----:B------:R-:W1:Y:S02]  /*21b0*/  SYNCS.PHASECHK.TRANS64.TRYWAIT P1, [UR22+0x22830], R9 ;  /* 0x02283009ff0075a7 */ /* 0x000e640008020156 */
[----:B-1----:R-:W-:Y:S05]  /*21c0*/  @!P1 BRA `(.L_x_13996) ;  /* 0x0000011400109947 */ /* 0x002fea0003800000 */
.L_x_13995:
        /* <DEDUP_REMOVED lines=39> */
.L_x_13997:
[----:B------:R-:W-:Y:S01]  /*2440*/  UISETP.NE.AND UP0, UPT, UR50, URZ, UPT ;  /* 0x0000003f3200728c */ /* 0x000fe2000bf05270 */
[----:B------:R-:W-:Y:S01]  /*2450*/  VIADD R3, R16, UR42 ;  /* 0x0000002a10037c36 */ /* 0x000fe20008000000 */
[----:B------:R-:W-:Y:S01]  /*2460*/  ULDC UR10, c[0x0][0x988] ;  /* 0x00026200000a7ab9 */ /* 0x000fe20000000800 */
[----:B------:R-:W2:Y:S03]  /*2470*/  S2UR UR7, SR_CgaCtaId ;  /* 0x00000000000779c3 */ /* 0x000ea60000008800 */
[----:B------:R-:W-:Y:S02]  /*2480*/  PLOP3.LUT P1, PT, PT, PT, UP0, 0x80, 0x0 ;  /* 0x000000000000781c */ /* 0x000fe40003f2f008 */
[----:B------:R-:W-:-:S03]  /*2490*/  PLOP3.LUT P2, PT, PT, PT, UP0, 0x80, 0x0 ;  /* 0x000000000000781c */ /* 0x000fc60003f4f008 */
[----:B------:R-:W-:-:S08]  /*24a0*/  @UP0 ULDC UR6, c[0x0][0x44c] ;  /* 0x0001130000060ab9 */ /* 0x000fd00000000800 */
[----:B------:R-:W-:Y:S01]  /*24b0*/  @P1 IMAD.HI.U32 R4, R3, UR6, RZ ;  /* 0x0000000603041c27 */ /* 0x000fe2000f8e00ff */
[----:B------:R-:W-:-:S04]  /*24c0*/  @UP0 ULDC UR6, c[0x0][0x450] ;  /* 0x0001140000060ab9 */ /* 0x000fc80000000800 */
[----:B------:R-:W-:Y:S01]  /*24d0*/  @P2 SHF.R.U32.HI R3, RZ, UR6, R4 ;  /* 0x00000006ff032c19 */ /* 0x000fe20008011604 */
[----:B------:R-:W-:-:S04]  /*24e0*/  UIMAD UR6, UR51, -0x60, UR48 ;  /* 0xffffffa0330678a4 */ /* 0x000fc8000f8e0230 */
[----:B------:R-:W3:Y:S02]  /*24f0*/  SHFL.IDX PT, R6, R3, 0x1, 0x1c1f ;  /* 0x003c1f0003067f89 */ /* 0x000ee400000e0000 */
[----:B------:R-:W-:Y:S01]  /*2500*/  IMAD.U32 R11, RZ, RZ, UR6 ;  /* 0x00000006ff0b7e24 */ /* 0x000fe2000f8e00ff */
[----:B------:R-:W-:Y:S01]  /*2510*/  UIADD3 UR6, UR22, 0x22840, URZ ;  /* 0x0002284016067890 */ /* 0x000fe2000fffe03f */
[----:B------:R-:W4:Y:S03]  /*2520*/  SHFL.IDX PT, R3, R3, RZ, 0x1c1f ;  /* 0x001c1fff03037589 */ /* 0x000f2600000e0000 */
[C-C-:B------:R-:W-:Y:S01]  /*2530*/  IADD3 R5, -R2.reuse, 0x61, R11.reuse ;  /* 0x0000006102057810 */ /* 0x140fe20007ffe10b */
[----:B--2---:R-:W-:Y:S01]  /*2540*/  UPRMT UR6, UR7, 0x654, UR6 ;  /* 0x0000065407067896 */ /* 0x004fe20008000006 */
[----:B------:R-:W-:-:S03]  /*2550*/  IADD3 R4, -R2, 0x60, R11 ;  /* 0x0000006002047810 */ /* 0x000fc60007ffe10b */
[----:B------:R-:W-:-:S05]  /*2560*/  VIADD R5, R5, -UR49 ;  /* 0x8000003105057c36 */ /* 0x000fca0008000000 */
[----:B------:R-:W-:Y:S01]  /*2570*/  SYNCS.ARRIVE.TRANS64.RED.A1T0 RZ, [UR6], RZ ;  /* 0x000000ffffff79a7 */ /* 0x000fe20008100406 */
[----:B---3--:R-:W-:-:S04]  /*2580*/  VIADDMNMX R6, R6, R5, R4, PT ;  /* 0x0000000506067246 */ /* 0x008fc80003800104 */
        /* <DEDUP_REMOVED lines=70> */
[----:B----4-:R-:W-:Y:S02]  /*29f0*/  VIADDMNMX R6, R3, R5, R4, PT ;  /* 0x0000000503067246 */ /* 0x010fe40003800104 */
[----:B------:R-:W-:-:S02]  /*2a00*/  FMNMX.FTZ R10, R71, R10, !PT ;  /* 0x0000000a470a7209 */ /* 0x000fc40007810000 */
[C---:B------:R-:W-:Y:S02]  /*2a10*/  ISETP.GT.AND P1, PT, R6.reuse, RZ, PT ;  /* 0x000000ff0600720c */ /* 0x040fe40003f24270 */
[C---:B------:R-:W-:Y:S01]  /*2a20*/  ISETP.GT.AND P2, PT, R6.reuse, 0x1, PT ;  /* 0x000000010600780c */ /* 0x040fe20003f44270 */
[----:B------:R-:W2:Y:S01]  /*2a30*/  SHFL.BFLY PT, R11, R10, 0x2, 0x1f ;  /* 0x0c401f000a0b7f89 */ /* 0x000ea200000e0000 */
[----:B------:R-:W-:Y:S02]  /*2a40*/  ISETP.GT.AND P3, PT, R6, 0x8, PT ;  /* 0x000000080600780c */ /* 0x000fe40003f64270 */
[----:B------:R-:W-:Y:S02]  /*2a50*/  FSEL R34, R25, -INF , P2 ;  /* 0xff80000019227808 */ /* 0x000fe40001000000 */
[----:B------:R-:W-:Y:S02]  /*2a60*/  FSEL R3, R28, -INF , P3 ;  /* 0xff8000001c037808 */ /* 0x000fe40001800000 */
[----:B------:R-:W-:-:S02]  /*2a70*/  ISETP.GT.AND P2, PT, R6, 0x10, PT ;  /* 0x000000100600780c */ /* 0x000fc40003f44270 */
[----:B------:R-:W-:Y:S02]  /*2a80*/  ISETP.GT.AND P3, PT, R6, 0x18, PT ;  /* 0x000000180600780c */ /* 0x000fe40003f64270 */
[----:B------:R-:W-:Y:S02]  /*2a90*/  FSEL R32, R32, -INF , P2 ;  /* 0xff80000020207808 */ /* 0x000fe40001000000 */
[----:B------:R-:W-:Y:S02]  /*2aa0*/  FSEL R36, R36, -INF , P3 ;  /* 0xff80000024247808 */ /* 0x000fe40001800000 */
[----:B--2---:R-:W-:Y:S02]  /*2ab0*/  FMNMX.FTZ R12, R10, R11, !PT ;  /* 0x0000000b0a0c7209 */ /* 0x004fe40007810000 */
[----:B------:R-:W-:Y:S02]  /*2ac0*/  FSEL R11, R24, -INF , P1 ;  /* 0xff800000180b7808 */ /* 0x000fe40000800000 */
[----:B------:R-:W-:Y:S01]  /*2ad0*/  ISETP.GT.AND P1, PT, R6, 0x9, PT ;  /* 0x000000090600780c */ /* 0x000fe20003f24270 */
[----:B------:R-:W2:Y:S01]  /*2ae0*/  SHFL.BFLY PT, R91, R12, 0x1, 0x1f ;  /* 0x0c201f000c5b7f89 */ /* 0x000ea200000e0000 */
        /* <DEDUP_REMOVED lines=12> */
[----:B--2---:R-:W-:-:S02]  /*2bb0*/  FMNMX.FTZ R5, R12, R91, !PT ;  /* 0x0000005b0c057209 */ /* 0x004fc40007810000 */
[----:B------:R-:W-:Y:S02]  /*2bc0*/  FSEL R41, R41, -INF , P1 ;  /* 0xff80000029297808 */ /* 0x000fe40000800000 */
[C---:B------:R-:W-:Y:S01]  /*2bd0*/  FSETP.NEU.FTZ.AND P2, PT, R5.reuse, -INF , PT ;  /* 0xff8000000500780b */ /* 0x040fe20003f5d000 */
[----:B------:R-:W-:Y:S01]  /*2be0*/  FMUL.FTZ R4, R5, UR10 ;  /* 0x0000000a05047c20 */ /* 0x000fe20008410000 */
[----:B------:R-:W-:-:S04]  /*2bf0*/  ISETP.GT.AND P1, PT, R6, 0x29, PT ;  /* 0x000000290600780c */ /* 0x000fc80003f24270 */
[----:B------:R-:W-:Y:S02]  /*2c00*/  FSEL R4, R4, RZ, P2 ;  /* 0x000000ff04047208 */ /* 0x000fe40001000000 */
[----:B------:R-:W-:Y:S02]  /*2c10*/  ISETP.GT.AND P2, PT, R6, 0x20, PT ;  /* 0x000000200600780c */ /* 0x000fe40003f44270 */
[----:B------:R-:W-:Y:S01]  /*2c20*/  FSEL R45, R45, -INF , P1 ;  /* 0xff8000002d2d7808 */ /* 0x000fe20000800000 */
[--C-:B------:R-:W-:Y:S01]  /*2c30*/  FFMA.FTZ R201, R13, UR10, -R4.reuse ;  /* 0x0000000a0dc97c23 */ /* 0x100fe20008010804 */
[----:B------:R-:W-:Y:S01]  /*2c40*/  FSEL R40, R40, -INF , P2 ;  /* 0xff80000028287808 */ /* 0x000fe20001000000 */
[--C-:B------:R-:W-:Y:S01]  /*2c50*/  FFMA.FTZ R203, R15, UR10, -R4.reuse ;  /* 0x0000000a0fcb7c23 */ /* 0x100fe20008010804 */
[----:B------:R-:W-:Y:S01]  /*2c60*/  FMNMX.FTZ R13, R37, R10, !PT ;  /* 0x0000000a250d7209 */ /* 0x000fe20007810000 */
[--C-:B------:R-:W-:Y:S01]  /*2c70*/  FFMA.FTZ R10, R27, UR10, -R4.reuse ;  /* 0x0000000a1b0a7c23 */ /* 0x100fe20008010804 */
[----:B------:R-:W-:Y:S01]  /*2c80*/  ISETP.GT.AND P2, PT, R6, 0x28, PT ;  /* 0x000000280600780c */ /* 0x000fe20003f44270 */
[----:B------:R-:W-:Y:S01]  /*2c90*/  MUFU.EX2 R201, R201 ;  /* 0x000000c900c97308 */ /* 0x000fe20000000800 */
[----:B------:R-:W-:Y:S01]  /*2ca0*/  FMNMX.FTZ R12, R40, R13, !PT ;  /* 0x0000000d280c7209 */ /* 0x000fe20007810000 */
[--C-:B------:R-:W-:Y:S01]  /*2cb0*/  FFMA.FTZ R153, R21, UR10, -R4.reuse ;  /* 0x0000000a15997c23 */ /* 0x100fe20008010804 */
[----:B------:R-:W-:Y:S01]  /*2cc0*/  FSEL R44, R44, -INF , P2 ;  /* 0xff8000002c2c7808 */ /* 0x000fe20001000000 */
[--C-:B------:R-:W-:Y:S01]  /*2cd0*/  FFMA.FTZ R73, R73, UR10, -R4.reuse ;  /* 0x0000000a49497c23 */ /* 0x100fe20008010804 */
[----:B------:R-:W-:Y:S01]  /*2ce0*/  FMNMX.FTZ R13, R41, R12, !PT ;  /* 0x0000000c290d7209 */ /* 0x000fe20007810000 */
[--C-:B------:R-:W-:Y:S01]  /*2cf0*/  FFMA.FTZ R39, R39, UR10, -R4.reuse ;  /* 0x0000000a27277c23 */ /* 0x100fe20008010804 */
[----:B------:R-:W-:Y:S01]  /*2d00*/  ISETP.GT.AND P2, PT, R6, 0x30, PT ;  /* 0x000000300600780c */ /* 0x000fe20003f44270 */
[----:B------:R-:W2:Y:S01]  /*2d10*/  MUFU.EX2 R10, R10 ;  /* 0x0000000a000a7308 */ /* 0x000ea20000000800 */
        /* <DEDUP_REMOVED lines=9> */
[----:B------:R-:W3:Y:S01]  /*2db0*/  MUFU.EX2 R203, R203 ;  /* 0x000000cb00cb7308 */ /* 0x000ee20000000800 */
[----:B------:R-:W-:Y:S01]  /*2dc0*/  FSEL R49, R49, -INF , P1 ;  /* 0xff80000031317808 */ /* 0x000fe20000800000 */
[--C-:B------:R-:W-:Y:S01]  /*2dd0*/  FFMA.FTZ R47, R47, UR10, -R4.reuse ;  /* 0x0000000a2f2f7c23 */ /* 0x100fe20008010804 */
[----:B------:R-:W-:Y:S01]  /*2de0*/  FMNMX.FTZ R14, R48, R13, !PT ;  /* 0x0000000d300e7209 */ /* 0x000fe20007810000 */
[--C-:B------:R-:W-:Y:S01]  /*2df0*/  FFMA.FTZ R161, R79, UR10, -R4.reuse ;  /* 0x0000000a4fa17c23 */ /* 0x100fe20008010804 */
[----:B------:R-:W-:Y:S01]  /*2e00*/  ISETP.GT.AND P1, PT, R6, 0x39, PT ;  /* 0x000000390600780c */ /* 0x000fe20003f24270 */
[----:B------:R-:W-:Y:S01]  /*2e10*/  FFMA.FTZ R163, R81, UR10, -R4 ;  /* 0x0000000a51a37c23 */ /* 0x000fe20008010804 */
[----:B------:R-:W-:Y:S01]  /*2e20*/  FSEL R52, R52, -INF , P2 ;  /* 0xff80000034347808 */ /* 0x000fe20001000000 */
[----:B------:R-:W4:Y:S01]  /*2e30*/  MUFU.EX2 R12, R12 ;  /* 0x0000000c000c7308 */ /* 0x000f220000000800 */
[----:B------:R-:W-:Y:S01]  /*2e40*/  FMNMX.FTZ R13, R49, R14, !PT ;  /* 0x0000000e310d7209 */ /* 0x000fe20007810000 */
[----:B--2---:R-:W-:Y:S01]  /*2e50*/  FADD.FTZ R58, R201, R10 ;  /* 0x0000000ac93a7221 */ /* 0x004fe20000010000 */
[----:B------:R-:W-:Y:S01]  /*2e60*/  ISETP.GT.AND P2, PT, R6, 0x40, PT ;  /* 0x000000400600780c */ /* 0x000fe20003f44270 */
[--C-:B------:R-:W-:Y:S01]  /*2e70*/  FFMA.FTZ R24, R55, UR10, -R4.reuse ;  /* 0x0000000a37187c23 */ /* 0x100fe20008010804 */
[----:B------:R-:W-:Y:S01]  /*2e80*/  FSEL R53, R53, -INF , P1 ;  /* 0xff80000035357808 */ /* 0x000fe20000800000 */
[----:B------:R-:W-:Y:S01]  /*2e90*/  FFMA.FTZ R165, R83, UR10, -R4 ;  /* 0x0000000a53a57c23 */ /* 0x000fe20008010804 */
[----:B------:R-:W-:Y:S01]  /*2ea0*/  FMNMX.FTZ R14, R52, R13, !PT ;  /* 0x0000000d340e7209 */ /* 0x000fe20007810000 */
[----:B------:R-:W-:Y:S01]  /*2eb0*/  MUFU.EX2 R153, R153 ;  /* 0x0000009900997308 */ /* 0x000fe20000000800 */
[----:B------:R-:W-:Y:S01]  /*2ec0*/  ISETP.GT.AND P1, PT, R6, 0x41, PT ;  /* 0x000000410600780c */ /* 0x000fe20003f24270 */
[----:B---3--:R-:W-:Y:S01]  /*2ed0*/  FADD.FTZ R15, R203, R58 ;  /* 0x0000003acb0f7221 */ /* 0x008fe20000010000 */
        /* <DEDUP_REMOVED lines=17> */
[----:B------:R-:W-:Y:S01]  /*2ff0*/  FFMA.FTZ R171, R89, UR10, -R4 ;  /* 0x0000000a59ab7c23 */ /* 0x000fe20008010804 */
[----:B------:R-:W-:-:S02]  /*3000*/  FSEL R61, R61, -INF , P1 ;  /* 0xff8000003d3d7808 */ /* 0x000fc40000800000 */
[----:B------:R-:W-:Y:S01]  /*3010*/  FMNMX.FTZ R20, R60, R13, !PT ;  /* 0x0000000d3c147209 */ /* 0x000fe20007810000 */
[----:B------:R-:W2:Y:S01]  /*3020*/  MUFU.EX2 R42, R39 ;  /* 0x00000027002a7308 */ /* 0x000ea20000000800 */
[----:B------:R-:W-:Y:S02]  /*3030*/  ISETP.GT.AND P1, PT, R6, 0x51, PT ;  /* 0x000000510600780c */ /* 0x000fe40003f24270 */
[----:B------:R-:W-:Y:S02]  /*3040*/  FSEL R64, R64, -INF , P2 ;  /* 0xff80000040407808 */ /* 0x000fe40001000000 */
[----:B------:R-:W-:Y:S02]  /*3050*/  FMNMX.FTZ R13, R61, R20, !PT ;  /* 0x000000143d0d7209 */ /* 0x000fe40007810000 */
[----:B------:R-:W-:Y:S01]  /*3060*/  ISETP.GT.AND P2, PT, R6, 0x58, PT ;  /* 0x000000580600780c */ /* 0x000fe20003f44270 */
[----:B------:R-:W-:Y:S01]  /*3070*/  MUFU.EX2 R75, R75 ;  /* 0x0000004b004b7308 */ /* 0x000fe20000000800 */
[----:B------:R-:W-:-:S02]  /*3080*/  FSEL R65, R65, -INF , P1 ;  /* 0xff80000041417808 */ /* 0x000fc40000800000 */
[----:B------:R-:W-:Y:S02]  /*3090*/  FMNMX.FTZ R20, R64, R13, !PT ;  /* 0x0000000d40147209 */ /* 0x000fe40007810000 */
[----:B------:R-:W-:Y:S02]  /*30a0*/  ISETP.GT.AND P1, PT, R6, 0x59, PT ;  /* 0x000000590600780c */ /* 0x000fe40003f24270 */
[----:B------:R-:W-:Y:S01]  /*30b0*/  FSEL R68, R68, -INF , P2 ;  /* 0xff80000044447808 */ /* 0x000fe20001000000 */
[----:B------:R-:W3:Y:S01]  /*30c0*/  MUFU.EX2 R46, R43 ;  /* 0x0000002b002e7308 */ /* 0x000ee20000000800 */
[----:B------:R-:W-:Y:S01]  /*30d0*/  FMNMX.FTZ R13, R65, R20, !PT ;  /* 0x00000014410d7209 */ /* 0x000fe20007810000 */
[--C-:B------:R-:W-:Y:S01]  /*30e0*/  FFMA.FTZ R20, R51, UR10, -R4.reuse ;  /* 0x0000000a33147c23 */ /* 0x100fe20008010804 */
[----:B------:R-:W-:Y:S01]  /*30f0*/  FSEL R69, R69, -INF , P1 ;  /* 0xff80000045457808 */ /* 0x000fe20000800000 */
[----:B------:R-:W-:Y:S01]  /*3100*/  FFMA.FTZ R4, R71, UR10, -R4 ;  /* 0x0000000a47047c23 */ /* 0x000fe20008010804 */
[----:B------:R-:W-:-:S02]  /*3110*/  FMNMX.FTZ R6, R68, R13, !PT ;  /* 0x0000000d44067209 */ /* 0x000fc40007810000 */
[----:B------:R-:W-:Y:S01]  /*3120*/  F2FP.BF16.F32.PACK_AB R201, R10, R201 ;  /* 0x000000c90ac9723e */ /* 0x000fe200000010ff */
[----:B------:R-:W-:Y:S01]  /*3130*/  MUFU.EX2 R77, R77 ;  /* 0x0000004d004d7308 */ /* 0x000fe20000000800 */
[----:B------:R-:W-:Y:S02]  /*3140*/  FMNMX.FTZ R6, R69, R6, !PT ;  /* 0x0000000645067209 */ /* 0x000fe40007810000 */
[----:B----4-:R-:W-:Y:S02]  /*3150*/  F2FP.BF16.F32.PACK_AB R203, R12, R203 ;  /* 0x000000cb0ccb723e */ /* 0x010fe400000010ff */
[----:B--2---:R-:W-:Y:S01]  /*3160*/  F2FP.BF16.F32.PACK_AB R155, R42, R73 ;  /* 0x000000492a9b723e */ /* 0x004fe200000010ff */
[----:B------:R-:W2:Y:S02]  /*3170*/  SHFL.BFLY PT, R13, R6, 0x2, 0x1f ;  /* 0x0c401f00060d7f89 */ /* 0x000ea400000e0000 */
[----:B------:R-:W4:Y:S01]  /*3180*/  MUFU.EX2 R50, R47 ;  /* 0x0000002f00327308 */ /* 0x000f220000000800 */
[----:B---3--:R-:W-:-:S07]  /*3190*/  F2FP.BF16.F32.PACK_AB R157, R46, R75 ;  /* 0x0000004b2e9d723e */ /* 0x008fce00000010ff */
[----:B------:R-:W-:Y:S08]  /*31a0*/  MUFU.EX2 R161, R161 ;  /* 0x000000a100a17308 */ /* 0x000ff00000000800 */
[----:B------:R-:W-:Y:S01]  /*31b0*/  MUFU.EX2 R20, R20 ;  /* 0x0000001400147308 */ /* 0x000fe20000000800 */
[----:B----4-:R-:W-:Y:S02]  /*31c0*/  F2FP.BF16.F32.PACK_AB R159, R50, R77 ;  /* 0x0000004d329f723e */ /* 0x010fe400000010ff */
[----:B--2---:R-:W-:-:S05]  /*31d0*/  FMNMX.FTZ R13, R6, R13, !PT ;  /* 0x0000000d060d7209 */ /* 0x004fca0007810000 */
[----:B------:R-:W-:Y:S01]  /*31e0*/  MUFU.EX2 R163, R163 ;  /* 0x000000a300a37308 */ /* 0x000fe20000000800 */
[----:B------:R-:W2:Y:S07]  /*31f0*/  SHFL.BFLY PT, R6, R13, 0x1, 0x1f ;  /* 0x0c201f000d067f89 */ /* 0x000eae00000e0000 */
[----:B------:R-:W-:Y:S08]  /*3200*/  MUFU.EX2 R24, R24 ;  /* 0x0000001800187308 */ /* 0x000ff00000000800 */
[----:B------:R-:W-:Y:S08]  /*3210*/  MUFU.EX2 R165, R165 ;  /* 0x000000a500a57308 */ /* 0x000ff00000000800 */
[----:B------:R-:W-:Y:S01]  /*3220*/  MUFU.EX2 R26, R26 ;  /* 0x0000001a001a7308 */ /* 0x000fe20000000800 */
[----:B--2---:R-:W-:-:S04]  /*3230*/  FMNMX.FTZ R6, R13, R6, !PT ;  /* 0x000000060d067209 */ /* 0x004fc80007810000 */
        /* <DEDUP_REMOVED lines=31> */
[----:B------:R-:W-:-:S05]  /*3430*/  FFMA.FTZ R38, R69, UR10, -R38 ;  /* 0x0000000a45267c23 */ /* 0x000fca0008010826 */
[----:B------:R-:W4:Y:S01]  /*3440*/  MUFU.EX2 R202, R29 ;  /* 0x0000001d00ca7308 */ /* 0x000f220000000800 */
[----:B--2---:R-:W-:Y:S01]  /*3450*/  FADD.FTZ R54, R11, R34 ;  /* 0x000000220b367221 */ /* 0x004fe20000010000 */
[----:B------:R-:W-:-:S06]  /*3460*/  F2FP.BF16.F32.PACK_AB R200, R34, R11 ;  /* 0x0000000b22c8723e */ /* 0x000fcc00000010ff */
[----:B------:R-:W2:Y:S01]  /*3470*/  MUFU.EX2 R32, R32 ;  /* 0x0000002000207308 */ /* 0x000ea20000000800 */
[----:B---3--:R-:W-:Y:S01]  /*3480*/  FADD.FTZ R13, R3, R54 ;  /* 0x00000036030d7221 */ /* 0x008fe20000010000 */
[----:B------:R-:W-:-:S06]  /*3490*/  FADD.FTZ R54, R12, R15 ;  /* 0x0000000f0c367221 */ /* 0x000fcc0000010000 */
[----:B------:R-:W3:Y:S01]  /*34a0*/  MUFU.EX2 R33, R33 ;  /* 0x0000002100217308 */ /* 0x000ee20000000800 */
[C---:B----4-:R-:W-:Y:S01]  /*34b0*/  FADD.FTZ R13, R202.reuse, R13 ;  /* 0x0000000dca0d7221 */ /* 0x050fe20000010000 */
[----:B------:R-:W-:-:S06]  /*34c0*/  F2FP.BF16.F32.PACK_AB R202, R202, R3 ;  /* 0x00000003caca723e */ /* 0x000fcc00000010ff */
[----:B------:R-:W4:Y:S01]  /*34d0*/  MUFU.EX2 R36, R36 ;  /* 0x0000002400247308 */ /* 0x000f220000000800 */
[----:B--2---:R-:W-:Y:S01]  /*34e0*/  FADD.FTZ R58, R32, R13 ;  /* 0x0000000d203a7221 */ /* 0x004fe20000010000 */
[----:B------:R-:W-:Y:S01]  /*34f0*/  FADD.FTZ R13, R153, R54 ;  /* 0x00000036990d7221 */ /* 0x000fe20000010000 */
[----:B------:R-:W-:-:S03]  /*3500*/  F2FP.BF16.F32.PACK_AB R153, R14, R153 ;  /* 0x000000990e99723e */ /* 0x000fc600000010ff */
[----:B------:R-:W-:Y:S02]  /*3510*/  FADD.FTZ R54, R14, R13 ;  /* 0x0000000d0e367221 */ /* 0x000fe40000010000 */
[----:B------:R-:W2:Y:S01]  /*3520*/  MUFU.EX2 R37, R37 ;  /* 0x0000002500257308 */ /* 0x000ea20000000800 */
[----:B---3--:R-:W-:Y:S01]  /*3530*/  FADD.FTZ R15, R33, R58 ;  /* 0x0000003a210f7221 */ /* 0x008fe20000010000 */
[----:B------:R-:W-:Y:S01]  /*3540*/  FADD.FTZ R13, R73, R54 ;  /* 0x00000036490d7221 */ /* 0x000fe20000010000 */
[----:B------:R-:W-:-:S03]  /*3550*/  F2FP.BF16.F32.PACK_AB R152, R33, R32 ;  /* 0x000000202198723e */ /* 0x000fc600000010ff */
[----:B------:R-:W-:Y:S02]  /*3560*/  FADD.FTZ R54, R42, R13 ;  /* 0x0000000d2a367221 */ /* 0x000fe40000010000 */
[----:B------:R-:W3:Y:S01]  /*3570*/  MUFU.EX2 R40, R40 ;  /* 0x0000002800287308 */ /* 0x000ee20000000800 */
[----:B----4-:R-:W-:Y:S01]  /*3580*/  FADD.FTZ R58, R36, R15 ;  /* 0x0000000f243a7221 */ /* 0x010fe20000010000 */
[----:B------:R-:W-:-:S06]  /*3590*/  FADD.FTZ R13, R75, R54 ;  /* 0x000000364b0d7221 */ /* 0x000fcc0000010000 */
[----:B------:R-:W4:Y:S01]  /*35a0*/  MUFU.EX2 R41, R41 ;  /* 0x0000002900297308 */ /* 0x000f220000000800 */
[C---:B--2---:R-:W-:Y:S01]  /*35b0*/  FADD.FTZ R15, R37.reuse, R58 ;  /* 0x0000003a250f7221 */ /* 0x044fe20000010000 */
[----:B------:R-:W-:-:S06]  /*35c0*/  F2FP.BF16.F32.PACK_AB R154, R37, R36 ;  /* 0x00000024259a723e */ /* 0x000fcc00000010ff */
[----:B------:R-:W2:Y:S01]  /*35d0*/  MUFU.EX2 R44, R44 ;  /* 0x0000002c002c7308 */ /* 0x000ea20000000800 */
[----:B---3--:R-:W-:-:S07]  /*35e0*/  FADD.FTZ R10, R40, R15 ;  /* 0x0000000f280a7221 */ /* 0x008fce0000010000 */
[----:B------:R-:W3:Y:S01]  /*35f0*/  MUFU.EX2 R45, R45 ;  /* 0x0000002d002d7308 */ /* 0x000ee20000000800 */
[C---:B----4-:R-:W-:Y:S01]  /*3600*/  FADD.FTZ R15, R41.reuse, R10 ;  /* 0x0000000a290f7221 */ /* 0x050fe20000010000 */
[----:B------:R-:W-:Y:S01]  /*3610*/  FADD.FTZ R10, R46, R13 ;  /* 0x0000000d2e0a7221 */ /* 0x000fe20000010000 */
[----:B------:R-:W-:-:S03]  /*3620*/  F2FP.BF16.F32.PACK_AB R156, R41, R40 ;  /* 0x00000028299c723e */ /* 0x000fc600000010ff */
[----:B------:R-:W-:Y:S02]  /*3630*/  FADD.FTZ R13, R77, R10 ;  /* 0x0000000a4d0d7221 */ /* 0x000fe40000010000 */
[----:B------:R-:W4:Y:S01]  /*3640*/  MUFU.EX2 R48, R48 ;  /* 0x0000003000307308 */ /* 0x000f220000000800 */
[----:B--2---:R-:W-:Y:S01]  /*3650*/  FADD.FTZ R12, R44, R15 ;  /* 0x0000000f2c0c7221 */ /* 0x004fe20000010000 */
[----:B------:R-:W-:-:S04]  /*3660*/  FADD.FTZ R10, R50, R13 ;  /* 0x0000000d320a7221 */ /* 0x000fc80000010000 */
[----:B------:R-:W-:Y:S01]  /*3670*/  FADD.FTZ R3, R161, R10 ;  /* 0x0000000aa1037221 */ /* 0x000fe20000010000 */
[C---:B------:R-:W-:Y:S01]  /*3680*/  F2FP.BF16.F32.PACK_AB R161, R20.reuse, R161 ;  /* 0x000000a114a1723e */ /* 0x040fe200000010ff */
[----:B------:R-:W2:Y:S01]  /*3690*/  MUFU.EX2 R49, R49 ;  /* 0x0000003100317308 */ /* 0x000ea20000000800 */
[C---:B---3--:R-:W-:Y:S01]  /*36a0*/  FADD.FTZ R15, R45.reuse, R12 ;  /* 0x0000000c2d0f7221 */ /* 0x048fe20000010000 */
[----:B------:R-:W-:Y:S01]  /*36b0*/  FADD.FTZ R10, R20, R3 ;  /* 0x00000003140a7221 */ /* 0x000fe20000010000 */
[----:B------:R-:W-:-:S03]  /*36c0*/  F2FP.BF16.F32.PACK_AB R158, R45, R44 ;  /* 0x0000002c2d9e723e */ /* 0x000fc600000010ff */
[----:B------:R-:W-:Y:S01]  /*36d0*/  FADD.FTZ R3, R163, R10 ;  /* 0x0000000aa3037221 */ /* 0x000fe20000010000 */
[----:B------:R-:W-:Y:S01]  /*36e0*/  F2FP.BF16.F32.PACK_AB R163, R24, R163 ;  /* 0x000000a318a3723e */ /* 0x000fe200000010ff */
[----:B------:R-:W3:Y:S01]  /*36f0*/  MUFU.EX2 R52, R52 ;  /* 0x0000003400347308 */ /* 0x000ee20000000800 */
[----:B----4-:R-:W-:Y:S01]  /*3700*/  FADD.FTZ R12, R48, R15 ;  /* 0x0000000f300c7221 */ /* 0x010fe20000010000 */
[----:B------:R-:W-:-:S04]  /*3710*/  FADD.FTZ R10, R24, R3 ;  /* 0x00000003180a7221 */ /* 0x000fc80000010000 */
[----:B------:R-:W-:Y:S01]  /*3720*/  FADD.FTZ R3, R165, R10 ;  /* 0x0000000aa5037221 */ /* 0x000fe20000010000 */
[C---:B------:R-:W-:Y:S01]  /*3730*/  F2FP.BF16.F32.PACK_AB R165, R26.reuse, R165 ;  /* 0x000000a51aa5723e */ /* 0x040fe200000010ff */
[----:B------:R-:W4:Y:S01]  /*3740*/  MUFU.EX2 R53, R53 ;  /* 0x0000003500357308 */ /* 0x000f220000000800 */
[C---:B--2---:R-:W-:Y:S01]  /*3750*/  FADD.FTZ R11, R49.reuse, R12 ;  /* 0x0000000c310b7221 */ /* 0x044fe20000010000 */
[----:B------:R-:W-:Y:S01]  /*3760*/  FADD.FTZ R10, R26, R3 ;  /* 0x000000031a0a7221 */ /* 0x000fe20000010000 */
[----:B------:R-:W-:-:S03]  /*3770*/  F2FP.BF16.F32.PACK_AB R160, R49, R48 ;  /* 0x0000003031a0723e */ /* 0x000fc600000010ff */
[----:B------:R-:W-:Y:S01]  /*3780*/  FADD.FTZ R3, R167, R10 ;  /* 0x0000000aa7037221 */ /* 0x000fe20000010000 */
[----:B------:R-:W-:Y:S01]  /*3790*/  F2FP.BF16.F32.PACK_AB R167, R28, R167 ;  /* 0x000000a71ca7723e */ /* 0x000fe200000010ff */
        /* <DEDUP_REMOVED lines=14> */
[----:B------:R-:W-:Y:S01]  /*3880*/  FADD.FTZ R12, R28, R3 ;  /* 0x000000031c0c7221 */ /* 0x000fe20000010000 */
[----:B------:R-:W-:-:S05]  /*3890*/  F2FP.BF16.F32.PACK_AB R166, R61, R60 ;  /* 0x0000003c3da6723e */ /* 0x000fca00000010ff */
        /* <DEDUP_REMOVED lines=10> */
[----:B------:R-:W3:Y:S08]  /*3940*/  MUFU.EX2 R11, R38 ;  /* 0x00000026000b7308 */ /* 0x000ef00000000800 */
[----:B------:R4:W5:Y:S02]  /*3950*/  MUFU.EX2 R10, R4 ;  /* 0x00000004000a7308 */ /* 0x0009640000000800 */
[----:B----4-:R-:W-:Y:S01]  /*3960*/  FADD.FTZ R4, R68, R13 ;  /* 0x0000000d44047221 */ /* 0x010fe20000010000 */
[----:B--2---:R-:W-:Y:S01]  /*3970*/  FADD.FTZ R13, R171, R12 ;  /* 0x0000000cab0d7221 */ /* 0x004fe20000010000 */
[----:B---3--:R-:W-:-:S02]  /*3980*/  F2FP.BF16.F32.PACK_AB R170, R11, R68 ;  /* 0x000000440baa723e */ /* 0x008fc400000010ff */
[----:B------:R-:W-:Y:S01]  /*3990*/  FADD.FTZ R3, R11, R4 ;  /* 0x000000040b037221 */ /* 0x000fe20000010000 */
[C---:B-----5:R-:W-:Y:S01]  /*39a0*/  FADD.FTZ R4, R10.reuse, R13 ;  /* 0x0000000d0a047221 */ /* 0x060fe20000010000 */
[----:B------:R-:W-:Y:S01]  /*39b0*/  F2FP.BF16.F32.PACK_AB R171, R10, R171 ;  /* 0x000000ab0aab723e */ /* 0x000fe200000010ff */
[----:B------:R-:W-:Y:S06]  /*39c0*/  @!P0 BRA `(.L_x_13998) ;  /* 0x0000000000048947 */ /* 0x000fec0003800000 */
[----:B------:R-:W-:Y:S01]  /*39d0*/  BPT.TRAP 0x1 ;  /* 0x000000040000795c */ /* 0x000fe20000300000 */
.L_x_13998:
[----:B------:R2:W3:Y:S01]  /*39e0*/  SYNCS.PHASECHK.TRANS64.TRYWAIT P1, [UR22+0x22850], R9 ;  /* 0x02285009ff0075a7 */ /* 0x0004e20008020156 */
[----:B------:R-:W-:Y:S05]  /*39f0*/  @!P0 BRA `(.L_x_13999) ;  /* 0x0000000000048947 */ /* 0x000fea0003800000 */
[----:B------:R-:W-:Y:S01]  /*3a00*/  BPT.TRAP 0x1 ;  /* 0x000000040000795c */ /* 0x000fe20000300000 */
.L_x_13999:
[----:B---3--:R-:W-:Y:S05]  /*3a10*/  @P1 BRA `(.L_x_14000) ;  /* 0x0000000000081947 */ /* 0x008fea0003800000 */
[----:B------:R-:W3:Y:S02]  /*3a20*/  SYNCS.PHASECHK.TRANS64.TRYWAIT P1, [UR22+0x22850], R9 ;  /* 0x02285009ff0075a7 */ /* 0x000ee40008020156 */
[----:B---3--:R-:W-:Y:S05]  /*3a30*/  @!P1 BRA `(.L_x_14001) ;  /* 0x000000fc000c9947 */ /* 0x008fea0003800000 */
.L_x_14000:
        /* <DEDUP_REMOVED lines=44> */
.L_x_14002:
[----:B------:R-:W-:Y:S01]  /*3d00*/  UISETP.NE.AND UP0, UPT, UR50, URZ, UPT ;  /* 0x0000003f3200728c */ /* 0x000fe2000bf05270 */
[----:B------:R-:W4:Y:S01]  /*3d10*/  S2UR UR14, SR_CgaCtaId ;  /* 0x00000000000e79c3 */ /* 0x000f220000008800 */
[----:B------:R-:W-:Y:S01]  /*3d20*/  UMOV UR11, UR42 ;  /* 0x0000002a000b7c82 */ /* 0x000fe20008000000 */
[----:B------:R-:W-:Y:S02]  /*3d30*/  UIADD3 UR25, UR51, -0x2, URZ ;  /* 0xfffffffe33197890 */ /* 0x000fe4000fffe03f */
[----:B------:R-:W-:-:S06]  /*3d40*/  UIADD3 UR22, UR22, 0x22860, URZ ;  /* 0x0002286016167890 */ /* 0x000fcc000fffe03f */
[----:B------:R-:W-:Y:S01]  /*3d50*/  @UP0 ULDC UR6, c[0x0][0x44c] ;  /* 0x0001130000060ab9 */ /* 0x000fe20000000800 */
[----:B------:R-:W-:Y:S01]  /*3d60*/  @UP0 ULDC UR15, c[0x0][0x450] ;  /* 0x00011400000f0ab9 */ /* 0x000fe20000000800 */
[----:B------:R-:W-:-:S04]  /*3d70*/  UIMAD.WIDE.U32 UR6, UR42, UR6, URZ ;  /* 0x000000062a0672a5 */ /* 0x000fc8000f8e003f */
[----:B------:R-:W-:-:S04]  /*3d80*/  @UP0 USHF.R.U32.HI UR11, URZ, UR15, UR7 ;  /* 0x0000000f3f0b0299 */ /* 0x000fc80008011607 */
[----:B------:R-:W-:-:S04]  /*3d90*/  UIADD3 UR6, UR11, UR48, -UR49 ;  /* 0x000000300b067290 */ /* 0x000fc8000fffe831 */
[----:B------:R-:W-:Y:S02]  /*3da0*/  UIMAD.WIDE UR6, UR6, 0x2aaaaaab, URZ ;  /* 0x2aaaaaab060678a5 */ /* 0x000fe4000f8e023f */
[----:B----4-:R-:W-:Y:S02]  /*3db0*/  UPRMT UR22, UR14, 0x654, UR22 ;  /* 0x000006540e167896 */ /* 0x010fe40008000016 */
[----:B------:R-:W-:-:S04]  /*3dc0*/  USHF.R.U32.HI UR6, URZ, 0x1f, UR7 ;  /* 0x0000001f3f067899 */ /* 0x000fc80008011607 */
[----:B------:R-:W-:-:S03]  /*3dd0*/  ULEA.HI.SX32 UR6, UR7, UR6, 0x1c ;  /* 0x0000000607067291 */ /* 0x000fc6000f8fe23f */
[----:B------:R-:W-:Y:S01]  /*3de0*/  SYNCS.ARRIVE.TRANS64.RED.A1T0 RZ, [UR22], RZ ;  /* 0x000000ffffff79a7 */ /* 0x000fe20008100416 */
[----:B------:R-:W-:-:S04]  /*3df0*/  UISETP.LT.AND UP0, UPT, UR45, UR6, UPT ;  /* 0x000000062d00728c */ /* 0x000fc8000bf01270 */
[----:B------:R-:W-:-:S04]  /*3e00*/  USEL UR24, UR45, UR6, !UP0 ;  /* 0x000000062d187287 */ /* 0x000fc8000c000000 */
[----:B------:R-:W-:-:S06]  /*3e10*/  UISETP.GE.AND UP0, UPT, UR25, UR24, UPT ;  /* 0x000000181900728c */ /* 0x000fcc000bf06270 */
[----:B------:R-:W-:-:S13]  /*3e20*/  PLOP3.LUT P1, PT, PT, PT, UP0, 0x80, 0x0 ;  /* 0x000000000000781c */ /* 0x000fda0003f2f008 */
[----:B------:R-:W-:Y:S05]  /*3e30*/  @!P1 BRA `(.L_x_14003) ;  /* 0x00000024005c9947 */ /* 0x000fea0003800000 */
[----:B0-23--:R-:W-:Y:S01]  /*3e40*/  IMAD.MOV.U32 R9, RZ, RZ, R5 ;  /* 0x000000ffff097224 */ /* 0x00dfe200078e0005 */
[----:B------:R-:W-:Y:S01]  /*3e50*/  ULDC UR26, c[0x0][0x988] ;  /* 0x00026200001a7ab9 */ /* 0x000fe20000000800 */
[----:B------:R-:W-:-:S07]  /*3e60*/  IMAD.MOV.U32 R8, RZ, RZ, R6 ;  /* 0x000000ffff087224 */ /* 0x000fce00078e0006 */
.L_x_14014:
[----:B------:R-:W-:-:S04]  /*3e70*/  UIADD3 UR37, UR37, 0x1, URZ ;  /* 0x0000000125257890 */ /* 0x000fc8000fffe03f */
[----:B------:R-:W-:-:S04]  /*3e80*/  UISETP.NE.AND UP0, UPT, UR37, 0x2, UPT ;  /* 0x000000022500788c */ /* 0x000fc8000bf05270 */
[----:B------:R-:W-:Y:S02]  /*3e90*/  USEL UR6, URZ, 0x1, UP0 ;  /* 0x000000013f067887 */ /* 0x000fe40008000000 */
[----:B------:R-:W-:Y:S02]  /*3ea0*/  USEL UR37, UR37, URZ, UP0 ;  /* 0x0000003f25257287 */ /* 0x000fe40008000000 */
[----:B------:R-:W-:Y:S01]  /*3eb0*/  ULOP3.LUT UR36, UR36, UR6, URZ, 0x3c, !UPT ;  /* 0x0000000624247292 */ /* 0x000fe2000f8e3c3f */
[----:B------:R-:W-:Y:S11]  /*3ec0*/  @!P0 BRA `(.L_x_14004) ;  /* 0x0000000000048947 */ /* 0x000ff60003800000 */
[----:B------:R-:W-:Y:S01]  /*3ed0*/  BPT.TRAP 0x1 ;  /* 0x000000040000795c */ /* 0x000fe20000300000 */
.L_x_14004:
        /* <DEDUP_REMOVED lines=9> */
.L_x_14005:
[----:B--2---:R-:W-:Y:S05]  /*3f70*/  @P1 BRA `(.L_x_14006) ;  /* 0x0000000000081947 */ /* 0x004fea0003800000 */
[----:B------:R-:W2:Y:S02]  /*3f80*/  SYNCS.PHASECHK.TRANS64.TRYWAIT P1, [UR23+0x22830], R7 ;  /* 0x02283007ff0075a7 */ /* 0x000ea40008020157 */
[----:B--2---:R-:W-:Y:S05]  /*3f90*/  @!P1 BRA `(.L_x_14007) ;  /* 0x000000f400cc9947 */ /* 0x004fea0003800000 */
.L_x_14006:
        /* <DEDUP_REMOVED lines=26> */
.L_x_14008:
[----:B------:R-:W-:Y:S01]  /*4140*/  UISETP.NE.AND UP0, UPT, UR50, URZ, UPT ;  /* 0x0000003f3200728c */ /* 0x000fe2000bf05270 */
[----:B------:R-:W-:Y:S01]  /*4150*/  VIADD R5, R16, UR42 ;  /* 0x0000002a10057c36 */ /* 0x000fe20008000000 */
[----:B------:R-:W-:Y:S01]  /*4160*/  UIMAD UR6, UR25, -0x60, URZ ;  /* 0xffffffa0190678a4 */ /* 0x000fe2000f8e023f */
[----:B------:R-:W-:Y:S01]  /*4170*/  LOP3.LUT R22, R22, 0xfffff7ff, RZ, 0xc0, !PT ;  /* 0xfffff7ff16167812 */ /* 0x000fe200078ec0ff */
[----:B------:R-:W-:Y:S02]  /*4180*/  UMOV UR10, UR26 ;  /* 0x0000001a000a7c82 */ /* 0x000fe40008000000 */
[----:B------:R-:W-:Y:S02]  /*4190*/  PLOP3.LUT P1, PT, PT, PT, UP0, 0x80, 0x0 ;  /* 0x000000000000781c */ /* 0x000fe40003f2f008 */
[----:B------:R-:W-:Y:S01]  /*41a0*/  PLOP3.LUT P2, PT, PT, PT, UP0, 0x80, 0x0 ;  /* 0x000000000000781c */ /* 0x000fe20003f4f008 */
[----:B------:R-:W-:Y:S01]  /*41b0*/  IMAD.U32 R11, RZ, RZ, UR6 ;  /* 0x00000006ff0b7e24 */ /* 0x000fe2000f8e00ff */
[----:B------:R-:W-:Y:S01]  /*41c0*/  @P0 LOP3.LUT R22, R22, 0x800, RZ, 0xfc, !PT ;  /* 0x0000080016160812 */ /* 0x000fe200078efcff */
[----:B------:R-:W-:Y:S01]  /*41d0*/  @UP0 ULDC UR7, c[0x0][0x44c] ;  /* 0x0001130000070ab9 */ /* 0x000fe20000000800 */
[----:B------:R-:W-:-:S02]  /*41e0*/  UIADD3 UR6, UR23, 0x22840, URZ ;  /* 0x0002284017067890 */ /* 0x000fc4000fffe03f */
[----:B------:R-:W-:Y:S02]  /*41f0*/  IADD3 R11, -R2, 0x1, R11 ;  /* 0x00000001020b7810 */ /* 0x000fe40007ffe10b */
[----:B------:R-:W-:Y:S01]  /*4200*/  LOP3.LUT R22, R22, 0xffffefff, RZ, 0xc0, !PT ;  /* 0xffffefff16167812 */ /* 0x000fe200078ec0ff */
[----:B------:R-:W-:Y:S02]  /*4210*/  UPRMT UR6, UR22, 0x654, UR6 ;  /* 0x0000065416067896 */ /* 0x000fe40008000006 */
[----:B------:R-:W-:Y:S01]  /*4220*/  @P1 IMAD.HI.U32 R6, R5, UR7, RZ ;  /* 0x0000000705061c27 */ /* 0x000fe2000f8e00ff */
[----:B------:R-:W-:-:S04]  /*4230*/  @UP0 ULDC UR7, c[0x0][0x450] ;  /* 0x0001140000070ab9 */ /* 0x000fc80000000800 */
[----:B------:R-:W-:Y:S01]  /*4240*/  @P2 SHF.R.U32.HI R5, RZ, UR7, R6 ;  /* 0x00000007ff052c19 */ /* 0x000fe20008011606 */
[----:B------:R-:W-:Y:S01]  /*4250*/  IMAD.U32 R6, RZ, RZ, UR49 ;  /* 0x00000031ff067e24 */ /* 0x000fe2000f8e00ff */
[----:B------:R-:W-:Y:S04]  /*4260*/  SYNCS.ARRIVE.TRANS64.RED.A1T0 RZ, [UR6], RZ ;  /* 0x000000ffffff79a7 */ /* 0x000fe80008100406 */
[----:B------:R-:W-:Y:S02]  /*4270*/  IADD3 R11, -R6, UR48, R11 ;  /* 0x00000030060b7c10 */ /* 0x000fe4000fffe10b */
[----:B------:R-:W2:Y:S04]  /*4280*/  SHFL.IDX PT, R6, R5, RZ, 0x1c1f ;  /* 0x001c1fff05067589 */ /* 0x000ea800000e0000 */
[----:B------:R-:W3:Y:S01]  /*4290*/  SHFL.IDX PT, R5, R5, 0x1, 0x1c1f ;  /* 0x003c1f0005057f89 */ /* 0x000ee200000e0000 */
[----:B--2---:R-:W-:-:S02]  /*42a0*/  IMAD.IADD R6, R11, 0x1, R6 ;  /* 0x000000010b067824 */ /* 0x004fc400078e0206 */
[----:B---3--:R-:W-:-:S03]  /*42b0*/  IMAD.IADD R5, R11, 0x1, R5 ;  /* 0x000000010b057824 */ /* 0x008fc600078e0205 */
[C---:B------:R-:W-:Y:S02]  /*42c0*/  ISETP.GT.AND P6, PT, R6.reuse, 0x8, PT ;  /* 0x000000080600780c */ /* 0x040fe40003fc4270 */
[----:B------:R-:W-:Y:S02]  /*42d0*/  ISETP.GT.AND P2, PT, R6, RZ, PT ;  /* 0x000000ff0600720c */ /* 0x000fe40003f44270 */
[----:B------:R-:W-:Y:S02]  /*42e0*/  FSEL R156, R156, -INF , P6 ;  /* 0xff8000009c9c7808 */ /* 0x000fe40003000000 */
[C---:B------:R-:W-:Y:S02]  /*42f0*/  ISETP.GT.AND P6, PT, R6.reuse, 0x20, PT ;  /* 0x000000200600780c */ /* 0x040fe40003fc4270 */
[----:B------:R-:W-:Y:S02]  /*4300*/  ISETP.GT.AND P1, PT, R6, 0x1, PT ;  /* 0x000000010600780c */ /* 0x000fe40003f24270 */
[----:B------:R-:W-:-:S02]  /*4310*/  FSEL R168, R168, -INF , P6 ;  /* 0xff800000a8a87808 */ /* 0x000fc40003000000 */
[C---:B------:R-:W-:Y:S02]  /*4320*/  ISETP.GT.AND P6, PT, R5.reuse, RZ, PT ;  /* 0x000000ff0500720c */ /* 0x040fe40003fc4270 */
[----:B------:R-:W-:Y:S02]  /*4330*/  FSEL R152, R152, -INF , P2 ;  /* 0xff80000098987808 */ /* 0x000fe40001000000 */
[----:B------:R-:W-:Y:S02]  /*4340*/  FSEL R154, R154, -INF , P6 ;  /* 0xff8000009a9a7808 */ /* 0x000fe40003000000 */
[----:B------:R-:W-:Y:S02]  /*4350*/  ISETP.GT.AND P6, PT, R5, 0x1, PT ;  /* 0x000000010500780c */ /* 0x000fe40003fc4270 */
[----:B------:R-:W-:Y:S02]  /*4360*/  FSEL R10, R153, -INF , P1 ;  /* 0xff800000990a7808 */ /* 0x000fe40000800000 */
[----:B------:R-:W-:-:S02]  /*4370*/  FSEL R155, R155, -INF , P6 ;  /* 0xff8000009b9b7808 */ /* 0x000fc40003000000 */
[C---:B------:R-:W-:Y:S02]  /*4380*/  ISETP.GT.AND P6, PT, R5.reuse, 0x8, PT ;  /* 0x000000080500780c */ /* 0x040fe40003fc4270 */
[----:B------:R-:W-:Y:S02]  /*4390*/  FMNMX.FTZ R12, R152, R8, !PT ;  /* 0x00000008980c7209 */ /* 0x000fe40007810000 */
[----:B------:R-:W-:Y:S02]  /*43a0*/  FSEL R158, R158, -INF , P6 ;  /* 0xff8000009e9e7808 */ /* 0x000fe40003000000 */
[----:B------:R-:W-:Y:S02]  /*43b0*/  ISETP.GT.AND P6, PT, R5, 0x9, PT ;  /* 0x000000090500780c */ /* 0x000fe40003fc4270 */
[----:B------:R-:W-:Y:S02]  /*43c0*/  ISETP.GT.AND P5, PT, R6, 0x9, PT ;  /* 0x000000090600780c */ /* 0x000fe40003fa4270 */
[----:B------:R-:W-:-:S02]  /*43d0*/  FSEL R159, R159, -INF , P6 ;  /* 0xff8000009f9f7808 */ /* 0x000fc40003000000 */
[C---:B------:R-:W-:Y:S02]  /*43e0*/  ISETP.GT.AND P6, PT, R5.reuse, 0x10, PT ;  /* 0x000000100500780c */ /* 0x040fe40003fc4270 */
[----:B------:R-:W-:Y:S02]  /*43f0*/  FMNMX.FTZ R12, R10, R12, !PT ;  /* 0x0000000c0a0c7209 */ /* 0x000fe40007810000 */
        /* <DEDUP_REMOVED lines=8> */
[----:B------:R-:W-:Y:S02]  /*4480*/  FMNMX.FTZ R12, R156, R12, !PT ;  /* 0x0000000c9c0c7209 */ /* 0x000fe40007810000 */
[----:B------:R-:W-:-:S02]  /*4490*/  FSEL R167, R167, -INF , P6 ;  /* 0xff800000a7a77808 */ /* 0x000fc40003000000 */
[C---:B------:R-:W-:Y:S02]  /*44a0*/  ISETP.GT.AND P6, PT, R5.reuse, 0x20, PT ;  /* 0x000000200500780c */ /* 0x040fe40003fc4270 */
[----:B------:R-:W-:Y:S02]  /*44b0*/  ISETP.GT.AND P3, PT, R6, 0x11, PT ;  /* 0x000000110600780c */ /* 0x000fe40003f64270 */
[----:B------:R-:W-:Y:S02]  /*44c0*/  FSEL R170, R170, -INF , P6 ;  /* 0xff800000aaaa7808 */ /* 0x000fe40003000000 */
[----:B------:R-:W-:Y:S02]  /*44d0*/  ISETP.GT.AND P6, PT, R5, 0x21, PT ;  /* 0x000000210500780c */ /* 0x000fe40003fc4270 */
[----:B------:R-:W-:Y:S02]  /*44e0*/  FSEL R160, R160, -INF , P4 ;  /* 0xff800000a0a07808 */ /* 0x000fe40002000000 */
[----:B------:R-:W-:-:S02]  /*44f0*/  FSEL R171, R171, -INF , P6 ;  /* 0xff800000abab7808 */ /* 0x000fc40003000000 */
[----:B------:R-:W-:Y:S02]  /*4500*/  ISETP.GT.AND P6, PT, R5, 0x28, PT ;  /* 0x000000280500780c */ /* 0x000fe40003fc4270 */
        /* <DEDUP_REMOVED lines=30> */
[----:B------:R-:W-:Y:S02]  /*46f0*/  ISETP.GT.AND P5, PT, R6, 0x21, PT ;  /* 0x000000210600780c */ /* 0x000fe40003fa4270 */
        /* <DEDUP_REMOVED lines=8> */
[----:B------:R-:W-:Y:S02]  /*4780*/  FMNMX.FTZ R5, R154, R9, !PT ;  /* 0x000000099a057209 */ /* 0x000fe40007810000 */
[----:B------:R-:W-:-:S02]  /*4790*/  FSEL R199, R199, -INF , P6 ;  /* 0xff800000c7c77808 */ /* 0x000fc40003000000 */
[----:B------:R-:W-:Y:S02]  /*47a0*/  FMNMX.FTZ R5, R155, R5, !PT ;  /* 0x000000059b057209 */ /* 0x000fe40007810000 */
[----:B------:R-:W-:Y:S02]  /*47b0*/  FSEL R169, R169, -INF , P5 ;  /* 0xff800000a9a97808 */ /* 0x000fe40002800000 */
[----:B------:R-:W-:Y:S02]  /*47c0*/  FMNMX.FTZ R5, R158, R5, !PT ;  /* 0x000000059e057209 */ /* 0x000fe40007810000 */
[----:B------:R-:W-:Y:S02]  /*47d0*/  FMNMX.FTZ R12, R168, R12, !PT ;  /* 0x0000000ca80c7209 */ /* 0x000fe40007810000 */
[----:B------:R-:W-:Y:S02]  /*47e0*/  FMNMX.FTZ R5, R159, R5, !PT ;  /* 0x000000059f057209 */ /* 0x000fe40007810000 */
[----:B------:R-:W-:-:S02]  /*47f0*/  ISETP.GT.AND P5, PT, R6, 0x49, PT ;  /* 0x000000490600780c */ /* 0x000fc40003fa4270 */
[----:B------:R-:W-:Y:S02]  /*4800*/  FMNMX.FTZ R5, R162, R5, !PT ;  /* 0x00000005a2057209 */ /* 0x000fe40007810000 */
[----:B------:R-:W-:Y:S02]  /*4810*/  ISETP.GT.AND P3, PT, R6, 0x29, PT ;  /* 0x000000290600780c */ /* 0x000fe40003f64270 */
[----:B------:R-:W-:Y:S02]  /*4820*/  FMNMX.FTZ R5, R163, R5, !PT ;  /* 0x00000005a3057209 */ /* 0x000fe40007810000 */
[----:B------:R-:W-:Y:S02]  /*4830*/  FSEL R172, R172, -INF , P4 ;  /* 0xff800000acac7808 */ /* 0x000fe40002000000 */
[----:B------:R-:W-:Y:S02]  /*4840*/  FMNMX.FTZ R5, R166, R5, !PT ;  /* 0x00000005a6057209 */ /* 0x000fe40007810000 */
[----:B------:R-:W-:-:S02]  /*4850*/  FMNMX.FTZ R12, R169, R12, !PT ;  /* 0x0000000ca90c7209 */ /* 0x000fc40007810000 */
[----:B------:R-:W-:Y:S02]  /*4860*/  FMNMX.FTZ R5, R167, R5, !PT ;  /* 0x00000005a7057209 */ /* 0x000fe40007810000 */
[----:B------:R-:W-:Y:S02]  /*4870*/  @P0 LOP3.LUT R22, R22, 0x1000, RZ, 0xfc, !PT ;  /* 0x0000100016160812 */ /* 0x000fe400078efcff */
[----:B------:R-:W-:Y:S02]  /*4880*/  FMNMX.FTZ R5, R170, R5, !PT ;  /* 0x00000005aa057209 */ /* 0x000fe40007810000 */
[----:B------:R-:W-:Y:S02]  /*4890*/  ISETP.GT.AND P2, PT, R6, 0x30, PT ;  /* 0x000000300600780c */ /* 0x000fe40003f44270 */
[----:B------:R-:W-:Y:S02]  /*48a0*/  FMNMX.FTZ R5, R171, R5, !PT ;  /* 0x00000005ab057209 */ /* 0x000fe40007810000 */
[----:B------:R-:W-:-:S02]  /*48b0*/  FSEL R173, R173, -INF , P3 ;  /* 0xff800000adad7808 */ /* 0x000fc40001800000 */
[----:B------:R-:W-:Y:S02]  /*48c0*/  FMNMX.FTZ R5, R174, R5, !PT ;  /* 0x00000005ae057209 */ /* 0x000fe40007810000 */
[----:B------:R-:W-:Y:S02]  /*48d0*/  FMNMX.FTZ R12, R172, R12, !PT ;  /* 0x0000000cac0c7209 */ /* 0x000fe40007810000 */
[----:B------:R-:W-:Y:S02]  /*48e0*/  FMNMX.FTZ R5, R175, R5, !PT ;  /* 0x00000005af057209 */ /* 0x000fe40007810000 */
[----:B------:R-:W-:Y:S02]  /*48f0*/  LOP3.LUT R22, R22, 0xffffdfff, RZ, 0xc0, !PT ;  /* 0xffffdfff16167812 */ /* 0x000fe400078ec0ff */
[----:B------:R-:W-:Y:S02]  /*4900*/  FMNMX.FTZ R5, R178, R5, !PT ;  /* 0x00000005b2057209 */ /* 0x000fe40007810000 */
[----:B------:R-:W-:-:S02]  /*4910*/  ISETP.GT.AND P1, PT, R6, 0x31, PT ;  /* 0x000000310600780c */ /* 0x000fc40003f24270 */
[----:B------:R-:W-:Y:S02]  /*4920*/  FMNMX.FTZ R5, R179, R5, !PT ;  /* 0x00000005b3057209 */ /* 0x000fe40007810000 */
[----:B------:R-:W-:Y:S02]  /*4930*/  FSEL R176, R176, -INF , P2 ;  /* 0xff800000b0b07808 */ /* 0x000fe40001000000 */
[----:B------:R-:W-:Y:S02]  /*4940*/  FMNMX.FTZ R5, R182, R5, !PT ;  /* 0x00000005b6057209 */ /* 0x000fe40007810000 */
[----:B------:R-:W-:Y:S02]  /*4950*/  FMNMX.FTZ R12, R173, R12, !PT ;  /* 0x0000000cad0c7209 */ /* 0x000fe40007810000 */
[----:B------:R-:W-:Y:S02]  /*4960*/  FMNMX.FTZ R5, R183, R5, !PT ;  /* 0x00000005b7057209 */ /* 0x000fe40007810000 */
[----:B------:R-:W-:-:S02]  /*4970*/  @P5 LOP3.LUT R22, R22, 0x2000, RZ, 0xfc, !PT ;  /* 0x0000200016165812 */ /* 0x000fc400078efcff */
[----:B------:R-:W-:Y:S02]  /*4980*/  FMNMX.FTZ R5, R186, R5, !PT ;  /* 0x00000005ba057209 */ /* 0x000fe40007810000 */
[----:B------:R-:W-:Y:S02]  /*4990*/  FSEL R177, R177, -INF , P1 ;  /* 0xff800000b1b17808 */ /* 0x000fe40000800000 */
[----:B------:R-:W-:Y:S02]  /*49a0*/  FMNMX.FTZ R5, R187, R5, !PT ;  /* 0x00000005bb057209 */ /* 0x000fe40007810000 */
[----:B------:R-:W-:Y:S02]  /*49b0*/  ISETP.GT.AND P5, PT, R6, 0x38, PT ;  /* 0x000000380600780c */ /* 0x000fe40003fa4270 */
[----:B------:R-:W-:Y:S02]  /*49c0*/  FMNMX.FTZ R5, R190, R5, !PT ;  /* 0x00000005be057209 */ /* 0x000fe40007810000 */
[----:B------:R-:W-:-:S02]  /*49d0*/  FMNMX.FTZ R12, R176, R12, !PT ;  /* 0x0000000cb00c7209 */ /* 0x000fc40007810000 */
[----:B------:R-:W-:Y:S02]  /*49e0*/  FMNMX.FTZ R5, R191, R5, !PT ;  /* 0x00000005bf057209 */ /* 0x000fe40007810000 */
[----:B------:R-:W-:Y:S02]  /*49f0*/  ISETP.GT.AND P0, PT, R6, 0x39, PT ;  /* 0x000000390600780c */ /* 0x000fe40003f04270 */
[----:B------:R-:W-:Y:S02]  /*4a00*/  FMNMX.FTZ R5, R194, R5, !PT ;  /* 0x00000005c2057209 */ /* 0x000fe40007810000 */
[----:B------:R-:W-:Y:S02]  /*4a10*/  FSEL R180, R180, -INF , P5 ;  /* 0xff800000b4b47808 */ /* 0x000fe40002800000 */
[----:B------:R-:W-:Y:S02]  /*4a20*/  FMNMX.FTZ R5, R195, R5, !PT ;  /* 0x00000005c3057209 */ /* 0x000fe40007810000 */
[----:B------:R-:W-:-:S02]  /*4a30*/  FMNMX.FTZ R12, R177, R12, !PT ;  /* 0x0000000cb10c7209 */ /* 0x000fc40007810000 */
[----:B------:R-:W-:Y:S02]  /*4a40*/  FMNMX.FTZ R5, R198, R5, !PT ;  /* 0x00000005c6057209 */ /* 0x000fe40007810000 */
[----:B------:R-:W-:Y:S02]  /*4a50*/  FSEL R181, R181, -INF , P0 ;  /* 0xff800000b5b57808 */ /* 0x000fe40000000000 */
[----:B------:R-:W-:Y:S02]  /*4a60*/  FMNMX.FTZ R5, R199, R5, !PT ;  /* 0x00000005c7057209 */ /* 0x000fe40007810000 */
[----:B------:R-:W-:Y:S02]  /*4a70*/  LOP3.LUT P0, RZ, R22, 0x1000, RZ, 0xc0, !PT ;  /* 0x0000100016ff7812 */ /* 0x000fe4000780c0ff */
[----:B------:R-:W-:Y:S01]  /*4a80*/  FMNMX.FTZ R12, R180, R12, !PT ;  /* 0x0000000cb40c7209 */ /* 0x000fe20007810000 */
[----:B------:R-:W2:Y:S01]  /*4a90*/  SHFL.BFLY PT, R11, R5, 0x2, 0x1f ;  /* 0x0c401f00050b7f89 */ /* 0x000ea200000e0000 */
[----:B------:R-:W-:-:S02]  /*4aa0*/  ISETP.GT.AND P4, PT, R6, 0x50, PT ;  /* 0x000000500600780c */ /* 0x000fc40003f84270 */
[C---:B------:R-:W-:Y:S02]  /*4ab0*/  ISETP.GT.AND P3, PT, R6.reuse, 0x51, PT ;  /* 0x000000510600780c */ /* 0x040fe40003f64270 */
[C---:B------:R-:W-:Y:S02]  /*4ac0*/  ISETP.GT.AND P2, PT, R6.reuse, 0x58, PT ;  /* 0x000000580600780c */ /* 0x040fe40003f44270 */
[----:B------:R-:W-:Y:S02]  /*4ad0*/  ISETP.GT.AND P1, PT, R6, 0x59, PT ;  /* 0x000000590600780c */ /* 0x000fe40003f24270 */
[----:B------:R-:W-:Y:S02]  /*4ae0*/  FSEL R184, R184, -INF , P0 ;  /* 0xff800000b8b87808 */ /* 0x000fe40000000000 */
        /* <DEDUP_REMOVED lines=13> */
[----:B------:R-:W-:-:S03]  /*4bc0*/  FMUL.FTZ R11, R5, UR10 ;  /* 0x0000000a050b7c20 */ /* 0x000fc60008410000 */
[----:B------:R-:W-:Y:S02]  /*4bd0*/  FMUL.FTZ R9, R9, UR10 ;  /* 0x0000000a09097c20 */ /* 0x000fe40008410000 */
[----:B------:R-:W-:Y:S02]  /*4be0*/  FSEL R11, R11, RZ, P6 ;  /* 0x000000ff0b0b7208 */ /* 0x000fe40003000000 */
[----:B------:R-:W-:Y:S02]  /*4bf0*/  ISETP.GT.AND P6, PT, R6, 0x41, PT ;  /* 0x000000410600780c */ /* 0x000fe40003fc4270 */
[----:B------:R-:W-:Y:S01]  /*4c00*/  MUFU.EX2 R9, R9 ;  /* 0x0000000900097308 */ /* 0x000fe20000000800 */
[--C-:B------:R-:W-:Y:S01]  /*4c10*/  FFMA.FTZ R154, R154, UR10, -R11.reuse ;  /* 0x0000000a9a9a7c23 */ /* 0x100fe2000801080b */
[----:B------:R-:W-:Y:S01]  /*4c20*/  FSEL R185, R185, -INF , P6 ;  /* 0xff800000b9b97808 */ /* 0x000fe20003000000 */
[--C-:B------:R-:W-:Y:S01]  /*4c30*/  FFMA.FTZ R155, R155, UR10, -R11.reuse ;  /* 0x0000000a9b9b7c23 */ /* 0x100fe2000801080b */
[----:B------:R-:W-:Y:S01]  /*4c40*/  ISETP.GT.AND P6, PT, R6, 0x48, PT ;  /* 0x000000480600780c */ /* 0x000fe20003fc4270 */
[--C-:B------:R-:W-:Y:S01]  /*4c50*/  FFMA.FTZ R158, R158, UR10, -R11.reuse ;  /* 0x0000000a9e9e7c23 */ /* 0x100fe2000801080b */
[----:B------:R-:W-:Y:S01]  /*4c60*/  FMNMX.FTZ R6, R181, R12, !PT ;  /* 0x0000000cb5067209 */ /* 0x000fe20007810000 */
[--C-:B------:R-:W-:Y:S01]  /*4c70*/  FFMA.FTZ R159, R159, UR10, -R11.reuse ;  /* 0x0000000a9f9f7c23 */ /* 0x100fe2000801080b */
[----:B------:R-:W-:Y:S01]  /*4c80*/  FSEL R188, R188, -INF , P6 ;  /* 0xff800000bcbc7808 */ /* 0x000fe20003000000 */
[----:B------:R-:W2:Y:S01]  /*4c90*/  MUFU.EX2 R153, R154 ;  /* 0x0000009a00997308 */ /* 0x000ea20000000800 */
[----:B------:R-:W-:Y:S01]  /*4ca0*/  FMNMX.FTZ R6, R184, R6, !PT ;  /* 0x00000006b8067209 */ /* 0x000fe20007810000 */
[--C-:B------:R-:W-:Y:S01]  /*4cb0*/  FFMA.FTZ R162, R162, UR10, -R11.reuse ;  /* 0x0000000aa2a27c23 */ /* 0x100fe2000801080b */
[--C-:B------:R-:W-:Y:S01]  /*4cc0*/  FFMA.FTZ R163, R163, UR10, -R11.reuse ;  /* 0x0000000aa3a37c23 */ /* 0x100fe2000801080b */
[--C-:B------:R-:W-:Y:S01]  /*4cd0*/  FFMA.FTZ R166, R166, UR10, -R11.reuse ;  /* 0x0000000aa6a67c23 */ /* 0x100fe2000801080b */
[----:B------:R-:W-:Y:S01]  /*4ce0*/  FMNMX.FTZ R6, R185, R6, !PT ;  /* 0x00000006b9067209 */ /* 0x000fe20007810000 */
[--C-:B------:R-:W-:Y:S01]  /*4cf0*/  FFMA.FTZ R167, R167, UR10, -R11.reuse ;  /* 0x0000000aa7a77c23 */ /* 0x100fe2000801080b */
[--C-:B------:R-:W-:Y:S01]  /*4d00*/  FFMA.FTZ R170, R170, UR10, -R11.reuse ;  /* 0x0000000aaaaa7c23 */ /* 0x100fe2000801080b */
[----:B------:R-:W3:Y:S01]  /*4d10*/  MUFU.EX2 R155, R155 ;  /* 0x0000009b009b7308 */ /* 0x000ee20000000800 */
[----:B------:R-:W-:Y:S01]  /*4d20*/  FMNMX.FTZ R6, R188, R6, !PT ;  /* 0x00000006bc067209 */ /* 0x000fe20007810000 */
[--C-:B------:R-:W-:Y:S01]  /*4d30*/  FFMA.FTZ R171, R171, UR10, -R11.reuse ;  /* 0x0000000aabab7c23 */ /* 0x100fe2000801080b */
[--C-:B------:R-:W-:Y:S01]  /*4d40*/  FFMA.FTZ R174, R174, UR10, -R11.reuse ;  /* 0x0000000aaeae7c23 */ /* 0x100fe2000801080b */
[--C-:B------:R-:W-:Y:S01]  /*4d50*/  FFMA.FTZ R175, R175, UR10, -R11.reuse ;  /* 0x0000000aafaf7c23 */ /* 0x100fe2000801080b */
[----:B------:R-:W-:Y:S01]  /*4d60*/  FMNMX.FTZ R6, R189, R6, !PT ;  /* 0x00000006bd067209 */ /* 0x000fe20007810000 */
[--C-:B------:R-:W-:Y:S01]  /*4d70*/  FFMA.FTZ R178, R178, UR10, -R11.reuse ;  /* 0x0000000ab2b27c23 */ /* 0x100fe2000801080b */
[----:B------:R-:W-:Y:S01]  /*4d80*/  FFMA.FTZ R179, R179, UR10, -R11 ;  /* 0x0000000ab3b37c23 */ /* 0x000fe2000801080b */
[----:B------:R-:W-:Y:S01]  /*4d90*/  MUFU.EX2 R159, R159 ;  /* 0x0000009f009f7308 */ /* 0x000fe20000000800 */
[----:B------:R-:W-:Y:S01]  /*4da0*/  FMNMX.FTZ R6, R192, R6, !PT ;  /* 0x00000006c0067209 */ /* 0x000fe20007810000 */
[----:B--2---:R-:W-:Y:S01]  /*4db0*/  FFMA.FTZ R4, R9, R4, R153 ;  /* 0x0000000409047223 */ /* 0x004fe20000010099 */
[--C-:B------:R-:W-:Y:S01]  /*4dc0*/  FFMA.FTZ R182, R182, UR10, -R11.reuse ;  /* 0x0000000ab6b67c23 */ /* 0x100fe2000801080b */
[--C-:B------:R-:W-:Y:S01]  /*4dd0*/  FFMA.FTZ R183, R183, UR10, -R11.reuse ;  /* 0x0000000ab7b77c23 */ /* 0x100fe2000801080b */
[----:B------:R-:W-:Y:S01]  /*4de0*/  FMNMX.FTZ R6, R193, R6, !PT ;  /* 0x00000006c1067209 */ /* 0x000fe20007810000 */
[--C-:B------:R-:W-:Y:S01]  /*4df0*/  FFMA.FTZ R186, R186, UR10, -R11.reuse ;  /* 0x0000000ababa7c23 */ /* 0x100fe2000801080b */
[--C-:B------:R-:W-:Y:S01]  /*4e00*/  FFMA.FTZ R187, R187, UR10, -R11.reuse ;  /* 0x0000000abbbb7c23 */ /* 0x100fe2000801080b */
[----:B------:R-:W-:Y:S01]  /*4e10*/  MUFU.EX2 R162, R162 ;  /* 0x000000a200a27308 */ /* 0x000fe20000000800 */
[----:B------:R-:W-:Y:S01]  /*4e20*/  FMNMX.FTZ R6, R196, R6, !PT ;  /* 0x00000006c4067209 */ /* 0x000fe20007810000 */
[C---:B---3--:R-:W-:Y:S01]  /*4e30*/  FADD.FTZ R4, R155.reuse, R4 ;  /* 0x000000049b047221 */ /* 0x048fe20000010000 */
[----:B------:R-:W-:Y:S01]  /*4e40*/  F2FP.BF16.F32.PACK_AB R153, R155, R153 ;  /* 0x000000999b99723e */ /* 0x000fe200000010ff */
[--C-:B------:R-:W-:Y:S01]  /*4e50*/  FFMA.FTZ R190, R190, UR10, -R11.reuse ;  /* 0x0000000abebe7c23 */ /* 0x100fe2000801080b */
[----:B------:R-:W-:Y:S01]  /*4e60*/  FMNMX.FTZ R6, R197, R6, !PT ;  /* 0x00000006c5067209 */ /* 0x000fe20007810000 */
[--C-:B------:R-:W-:Y:S01]  /*4e70*/  FFMA.FTZ R191, R191, UR10, -R11.reuse ;  /* 0x0000000abfbf7c23 */ /* 0x100fe2000801080b */
[--C-:B------:R-:W-:Y:S01]  /*4e80*/  FFMA.FTZ R194, R194, UR10, -R11.reuse ;  /* 0x0000000ac2c27c23 */ /* 0x100fe2000801080b */
[----:B------:R-:W2:Y:S01]  /*4e90*/  MUFU.EX2 R155, R158 ;  /* 0x0000009e009b7308 */ /* 0x000ea20000000800 */
[--C-:B------:R-:W-:Y:S01]  /*4ea0*/  FFMA.FTZ R195, R195, UR10, -R11.reuse ;  /* 0x0000000ac3c37c23 */ /* 0x100fe2000801080b */
[----:B------:R-:W3:Y:S01]  /*4eb0*/  SHFL.BFLY PT, R12, R6, 0x2, 0x1f ;  /* 0x0c401f00060c7f89 */ /* 0x000ee200000e0000 */
[--C-:B------:R-:W-:Y:S01]  /*4ec0*/  FFMA.FTZ R198, R198, UR10, -R11.reuse ;  /* 0x0000000ac6c67c23 */ /* 0x100fe2000801080b */
[----:B------:R-:W-:Y:S01]  /*4ed0*/  FFMA.FTZ R11, R199, UR10, -R11 ;  /* 0x0000000ac70b7c23 */ /* 0x000fe2000801080b */
        /* <DEDUP_REMOVED lines=12> */
[----:B--2---:R-:W-:Y:S01]  /*4fa0*/  FADD.FTZ R4, R155, R4 ;  /* 0x000000049b047221 */ /* 0x004fe20000010000 */
[----:B------:R-:W-:Y:S01]  /*4fb0*/  F2FP.BF16.F32.PACK_AB R155, R159, R155 ;  /* 0x0000009b9f9b723e */ /* 0x000fe200000010ff */
[-C--:B------:R-:W-:Y:S01]  /*4fc0*/  FMUL.FTZ R46, R46, R9.reuse ;  /* 0x000000092e2e7220 */ /* 0x080fe20000410000 */
[-C--:B------:R-:W-:Y:S01]  /*4fd0*/  FMUL.FTZ R47, R47, R9.reuse ;  /* 0x000000092f2f7220 */ /* 0x080fe20000410000 */
[----:B------:R-:W-:Y:S01]  /*4fe0*/  FADD.FTZ R4, R159, R4 ;  /* 0x000000049f047221 */ /* 0x000fe20000010000 */
[-C--:B------:R-:W-:Y:S01]  /*4ff0*/  FMUL.FTZ R50, R50, R9.reuse ;  /* 0x0000000932327220 */ /* 0x080fe20000410000 */
[-C--:B------:R-:W-:Y:S01]  /*5000*/  FMUL.FTZ R51, R51, R9.reuse ;  /* 0x0000000933337220 */ /* 0x080fe20000410000 */
[----:B------:R-:W2:Y:S01]  /*5010*/  MUFU.EX2 R159, R166 ;  /* 0x000000a6009f7308 */ /* 0x000ea20000000800 */
[----:B------:R-:W-:Y:S01]  /*5020*/  FADD.FTZ R4, R162, R4 ;  /* 0x00000004a2047221 */ /* 0x000fe20000010000 */
[----:B---3--:R-:W-:Y:S01]  /*5030*/  FMNMX.FTZ R6, R6, R12, !PT ;  /* 0x0000000c06067209 */ /* 0x008fe20007810000 */
[-C--:B------:R-:W-:Y:S01]  /*5040*/  FMUL.FTZ R54, R54, R9.reuse ;  /* 0x0000000936367220 */ /* 0x080fe20000410000 */
[-C--:B------:R-:W-:Y:S01]  /*5050*/  FMUL.FTZ R55, R55, R9.reuse ;  /* 0x0000000937377220 */ /* 0x080fe20000410000 */
[----:B----4-:R-:W-:Y:S01]  /*5060*/  FADD.FTZ R4, R13, R4 ;  /* 0x000000040d047221 */ /* 0x010fe20000010000 */
[-C--:B------:R-:W-:Y:S01]  /*5070*/  FMUL.FTZ R58, R58, R9.reuse ;  /* 0x000000093a3a7220 */ /* 0x080fe20000410000 */
[----:B------:R-:W3:Y:S01]  /*5080*/  SHFL.BFLY PT, R14, R6, 0x1, 0x1f ;  /* 0x0c201f00060e7f89 */ /* 0x000ee200000e0000 */
        /* <DEDUP_REMOVED lines=21> */
[----:B------:R-:W-:Y:S01]  /*51e0*/  FADD.FTZ R4, R170, R4 ;  /* 0x00000004aa047221 */ /* 0x000fe20000010000 */
[-C--:B------:R-:W-:Y:S01]  /*51f0*/  FMUL.FTZ R90, R90, R9.reuse ;  /* 0x000000095a5a7220 */ /* 0x080fe20000410000 */
[----:B---3--:R-:W-:Y:S01]  /*5200*/  FMNMX.FTZ R6, R6, R14, !PT ;  /* 0x0000000e06067209 */ /* 0x008fe20007810000 */
[----:B------:R-:W3:Y:S01]  /*5210*/  MUFU.EX2 R175, R175 ;  /* 0x000000af00af7308 */ /* 0x000ee20000000800 */
[----:B-----5:R-:W-:Y:S01]  /*5220*/  FADD.FTZ R4, R171, R4 ;  /* 0x00000004ab047221 */ /* 0x020fe20000010000 */
[-C--:B------:R-:W-:Y:S01]  /*5230*/  FMUL.FTZ R91, R91, R9.reuse ;  /* 0x000000095b5b7220 */ /* 0x080fe20000410000 */
[----:B------:R-:W-:Y:S01]  /*5240*/  FSETP.NEU.FTZ.AND P1, PT, R6, -INF , PT ;  /* 0xff8000000600780b */ /* 0x000fe20003f3d000 */
[-C--:B------:R-:W-:Y:S01]  /*5250*/  FMUL.FTZ R94, R94, R9.reuse ;  /* 0x000000095e5e7220 */ /* 0x080fe20000410000 */
[-C--:B------:R-:W-:Y:S01]  /*5260*/  FMUL.FTZ R95, R95, R9.reuse ;  /* 0x000000095f5f7220 */ /* 0x080fe20000410000 */
[-C--:B------:R-:W-:Y:S01]  /*5270*/  FMUL.FTZ R98, R98, R9.reuse ;  /* 0x0000000962627220 */ /* 0x080fe20000410000 */
[----:B------:R-:W-:Y:S01]  /*5280*/  FSEL R14, R6, RZ, P1 ;  /* 0x000000ff060e7208 */ /* 0x000fe20000800000 */
[----:B------:R-:W4:Y:S01]  /*5290*/  MUFU.EX2 R178, R178 ;  /* 0x000000b200b27308 */ /* 0x000f220000000800 */
[----:B--2---:R-:W-:Y:S01]  /*52a0*/  FADD.FTZ R4, R163, R4 ;  /* 0x00000004a3047221 */ /* 0x004fe20000010000 */
[-C--:B------:R-:W-:Y:S01]  /*52b0*/  FMUL.FTZ R99, R99, R9.reuse ;  /* 0x0000000963637220 */ /* 0x080fe20000410000 */
[-C--:B------:R-:W-:Y:S01]  /*52c0*/  FMUL.FTZ R102, R102, R9.reuse ;  /* 0x0000000966667220 */ /* 0x080fe20000410000 */
[----:B------:R-:W-:Y:S01]  /*52d0*/  FADD.FTZ R8, -R14, R8 ;  /* 0x000000080e087221 */ /* 0x000fe20000010100 */
[----:B------:R-:W-:Y:S01]  /*52e0*/  FMUL.FTZ R14, R6, UR10 ;  /* 0x0000000a060e7c20 */ /* 0x000fe20008410000 */
[-C--:B------:R-:W-:Y:S01]  /*52f0*/  FMUL.FTZ R103, R103, R9.reuse ;  /* 0x0000000967677220 */ /* 0x080fe20000410000 */
[----:B------:R-:W-:Y:S01]  /*5300*/  FMUL.FTZ R106, R106, R9 ;  /* 0x000000096a6a7220 */ /* 0x000fe20000410000 */
[----:B------:R-:W-:Y:S01]  /*5310*/  FMUL.FTZ R8, R8, UR10 ;  /* 0x0000000a08087c20 */ /* 0x000fe20008410000 */
[----:B------:R-:W2:Y:S01]  /*5320*/  MUFU.EX2 R179, R179 ;  /* 0x000000b300b37308 */ /* 0x000ea20000000800 */
[----:B------:R-:W-:Y:S01]  /*5330*/  FSEL R14, R14, RZ, P1 ;  /* 0x000000ff0e0e7208 */ /* 0x000fe20000800000 */
[C---:B---3--:R-:W-:Y:S01]  /*5340*/  FADD.FTZ R4, R175.reuse, R4 ;  /* 0x00000004af047221 */ /* 0x048fe20000010000 */
[----:B------:R-:W-:Y:S01]  /*5350*/  F2FP.BF16.F32.PACK_AB R163, R175, R163 ;  /* 0x000000a3afa3723e */ /* 0x000fe200000010ff */
        /* <DEDUP_REMOVED lines=19> */
[--C-:B------:R-:W-:Y:S01]  /*5490*/  FFMA.FTZ R181, R181, UR10, -R14.reuse ;  /* 0x0000000ab5b57c23 */ /* 0x100fe2000801080e */
[----:B------:R-:W5:Y:S01]  /*54a0*/  MUFU.EX2 R10, R10 ;  /* 0x0000000a000a7308 */ /* 0x000f620000000800 */
[--C-:B------:R-:W-:Y:S01]  /*54b0*/  FFMA.FTZ R184, R184, UR10, -R14.reuse ;  /* 0x0000000ab8b87c23 */ /* 0x100fe2000801080e */
[----:B------:R-:W-:Y:S01]  /*54c0*/  FFMA.FTZ R185, R185, UR10, -R14 ;  /* 0x0000000ab9b97c23 */ /* 0x000fe2000801080e */
[----:B----4-:R-:W-:Y:S01]  /*54d0*/  FADD.FTZ R4, R178, R4 ;  /* 0x00000004b2047221 */ /* 0x010fe20000010000 */
[--C-:B------:R-:W-:Y:S01]  /*54e0*/  FFMA.FTZ R188, R188, UR10, -R14.reuse ;  /* 0x0000000abcbc7c23 */ /* 0x100fe2000801080e */
[--C-:B------:R-:W-:Y:S01]  /*54f0*/  FFMA.FTZ R189, R189, UR10, -R14.reuse ;  /* 0x0000000abdbd7c23 */ /* 0x100fe2000801080e */
[----:B------:R-:W-:Y:S01]  /*5500*/  FFMA.FTZ R192, R192, UR10, -R14 ;  /* 0x0000000ac0c07c23 */ /* 0x000fe2000801080e */
[----:B--2---:R-:W-:Y:S01]  /*5510*/  FADD.FTZ R4, R179, R4 ;  /* 0x00000004b3047221 */ /* 0x004fe20000010000 */
[----:B------:R-:W2:Y:S01]  /*5520*/  MUFU.EX2 R154, R156 ;  /* 0x0000009c009a7308 */ /* 0x000ea20000000800 */
[----:B---3--:R-:W-:Y:S01]  /*5530*/  FFMA.FTZ R3, R8, R3, R152 ;  /* 0x0000000308037223 */ /* 0x008fe20000010098 */
[--C-:B------:R-:W-:Y:S01]  /*5540*/  FFMA.FTZ R193, R193, UR10, -R14.reuse ;  /* 0x0000000ac1c17c23 */ /* 0x100fe2000801080e */
[--C-:B------:R-:W-:Y:S01]  /*5550*/  FFMA.FTZ R196, R196, UR10, -R14.reuse ;  /* 0x0000000ac4c47c23 */ /* 0x100fe2000801080e */
[----:B------:R-:W-:Y:S01]  /*5560*/  FFMA.FTZ R14, R197, UR10, -R14 ;  /* 0x0000000ac50e7c23 */ /* 0x000fe2000801080e */
[-C--:B------:R-:W-:Y:S01]  /*5570*/  FMUL.FTZ R24, R24, R8.reuse ;  /* 0x0000000818187220 */ /* 0x080fe20000410000 */
[-C--:B------:R-:W-:Y:S01]  /*5580*/  FMUL.FTZ R25, R25, R8.reuse ;  /* 0x0000000819197220 */ /* 0x080fe20000410000 */
[----:B------:R-:W-:Y:S01]  /*5590*/  FMUL.FTZ R28, R28, R8 ;  /* 0x000000081c1c7220 */ /* 0x000fe20000410000 */
[----:B------:R3:W4:Y:S01]  /*55a0*/  MUFU.EX2 R15, R157 ;  /* 0x0000009d000f7308 */ /* 0x0007220000000800 */
[C---:B-----5:R-:W-:Y:S01]  /*55b0*/  FADD.FTZ R3, R10.reuse, R3 ;  /* 0x000000030a037221 */ /* 0x060fe20000010000 */
[----:B------:R-:W-:Y:S01]  /*55c0*/  F2FP.BF16.F32.PACK_AB R152, R10, R152 ;  /* 0x000000980a98723e */ /* 0x000fe200000010ff */
[-C--:B------:R-:W-:Y:S01]  /*55d0*/  FMUL.FTZ R29, R29, R8.reuse ;  /* 0x000000081d1d7220 */ /* 0x080fe20000410000 */
[-C--:B------:R-:W-:Y:S01]  /*55e0*/  FMUL.FTZ R32, R32, R8.reuse ;  /* 0x0000000820207220 */ /* 0x080fe20000410000 */
[-C--:B------:R-:W-:Y:S01]  /*55f0*/  FMUL.FTZ R33, R33, R8.reuse ;  /* 0x0000000821217220 */ /* 0x080fe20000410000 */
[-C--:B------:R-:W-:Y:S01]  /*5600*/  FMUL.FTZ R36, R36, R8.reuse ;  /* 0x0000000824247220 */ /* 0x080fe20000410000 */
[----:B------:R-:W-:Y:S01]  /*5610*/  FMUL.FTZ R37, R37, R8 ;  /* 0x0000000825257220 */ /* 0x000fe20000410000 */
[----:B------:R-:W5:Y:S01]  /*5620*/  MUFU.EX2 R156, R160 ;  /* 0x000000a0009c7308 */ /* 0x000f620000000800 */
[----:B--2---:R-:W-:Y:S01]  /*5630*/  FADD.FTZ R3, R154, R3 ;  /* 0x000000039a037221 */ /* 0x004fe20000010000 */
[----:B---3--:R-:W-:Y:S01]  /*5640*/  F2FP.BF16.F32.PACK_AB R157, R13, R162 ;  /* 0x000000a20d9d723e */ /* 0x008fe200000010ff */
        /* <DEDUP_REMOVED lines=82> */
[----:B------:R-:W-:Y:S01]  /*5b70*/  FMUL.FTZ R149, R149, R8 ;  /* 0x0000000895957220 */ /* 0x000fe20000410000 */
        /* <DEDUP_REMOVED lines=30> */
[----:B------:R-:W-:-:S04]  /*5d60*/  FMUL.FTZ R151, R151, R9 ;  /* 0x0000000997977220 */ /* 0x000fc80000410000 */
        /* <DEDUP_REMOVED lines=36> */
[----:B----4-:R-:W-:-:S04]  /*5fb0*/  FADD.FTZ R3, R174, R3 ;  /* 0x00000003ae037221 */ /* 0x010fc80000010000 */
[C---:B--2---:R-:W-:Y:S01]  /*5fc0*/  FADD.FTZ R3, R14.reuse, R3 ;  /* 0x000000030e037221 */ /* 0x044fe20000010000 */
[----:B------:R-:W-:Y:S01]  /*5fd0*/  F2FP.BF16.F32.PACK_AB R174, R14, R174 ;  /* 0x000000ae0eae723e */ /* 0x000fe200000010ff */
[C---:B---3--:R-:W-:Y:S01]  /*5fe0*/  FADD.FTZ R4, R11.reuse, R4 ;  /* 0x000000040b047221 */ /* 0x048fe20000010000 */
[----:B------:R-:W-:Y:S01]  /*5ff0*/  F2FP.BF16.F32.PACK_AB R175, R11, R198 ;  /* 0x000000c60baf723e */ /* 0x000fe200000010ff */
[----:B------:R-:W-:Y:S06]  /*6000*/  @!P0 BRA `(.L_x_14009) ;  /* 0x0000000000048947 */ /* 0x000fec0003800000 */
[----:B------:R-:W-:Y:S01]  /*6010*/  BPT.TRAP 0x1 ;  /* 0x000000040000795c */ /* 0x000fe20000300000 */
.L_x_14009:
[----:B------:R2:W3:Y:S01]  /*6020*/  SYNCS.PHASECHK.TRANS64.TRYWAIT P1, [UR23+0x22850], R7 ;  /* 0x02285007ff0075a7 */ /* 0x0004e20008020157 */
[----:B------:R-:W-:Y:S05]  /*6030*/  @!P0 BRA `(.L_x_14010) ;  /* 0x0000000000048947 */ /* 0x000fea0003800000 */
[----:B------:R-:W-:Y:S01]  /*6040*/  BPT.TRAP 0x1 ;  /* 0x000000040000795c */ /* 0x000fe20000300000 */
.L_x_14010:
[----:B---3--:R-:W-:Y:S05]  /*6050*/  @P1 BRA `(.L_x_14011) ;  /* 0x0000000000081947 */ /* 0x008fea0003800000 */
[----:B------:R-:W3:Y:S02]  /*6060*/  SYNCS.PHASECHK.TRANS64.TRYWAIT P1, [UR23+0x22850], R7 ;  /* 0x02285007ff0075a7 */ /* 0x000ee40008020157 */
[----:B---3--:R-:W-:Y:S05]  /*6070*/  @!P1 BRA `(.L_x_14012) ;  /* 0x000000d400ac9947 */ /* 0x008fea0003800000 */
.L_x_14011:
        /* <DEDUP_REMOVED lines=42> */
.L_x_14013:
[----:B------:R-:W-:Y:S01]  /*6320*/  UISETP.GT.AND UP0, UPT, UR25, UR24, UPT ;  /* 0x000000181900728c */ /* 0x000fe2000bf04270 */
[----:B------:R-:W-:Y:S01]  /*6330*/  IMAD.MOV.U32 R9, RZ, RZ, R5 ;  /* 0x000000ffff097224 */ /* 0x000fe200078e0005 */
[----:B------:R-:W-:Y:S01]  /*6340*/  UIADD3 UR23, UR23, 0x22860, URZ ;  /* 0x0002286017177890 */ /* 0x000fe2000fffe03f */
[----:B------:R-:W-:Y:S01]  /*6350*/  IMAD.MOV.U32 R8, RZ, RZ, R6 ;  /* 0x000000ffff087224 */ /* 0x000fe200078e0006 */
[----:B------:R-:W-:Y:S02]  /*6360*/  UIADD3 UR25, UR25, -0x1, URZ ;  /* 0xffffffff19197890 */ /* 0x000fe4000fffe03f */
[----:B------:R-:W-:Y:S01]  /*6370*/  PLOP3.LUT P1, PT, PT, PT, UP0, 0x80, 0x0 ;  /* 0x000000000000781c */ /* 0x000fe20003f2f008 */
[----:B------:R-:W-:-:S09]  /*6380*/  UPRMT UR23, UR22, 0x654, UR23 ;  /* 0x0000065416177896 */ /* 0x000fd20008000017 */
[----:B------:R-:W-:Y:S03]  /*6390*/  SYNCS.ARRIVE.TRANS64.RED.A1T0 RZ, [UR23], RZ ;  /* 0x000000ffffff79a7 */ /* 0x000fe60008100417 */
[----:B------:R-:W-:Y:S05]  /*63a0*/  @P1 BRA `(.L_x_14014) ;  /* 0xffffffd800b01947 */ /* 0x000fea000383ffff */
.L_x_14003:
[----:B------:R-:W-:-:S06]  /*63b0*/  UISETP.GE.AND UP0, UPT, UR25, UR45, UPT ;  /* 0x0000002d1900728c */ /* 0x000fcc000bf06270 */
[----:B------:R-:W-:-:S13]  /*63c0*/  PLOP3.LUT P1, PT, PT, PT, UP0, 0x80, 0x0 ;  /* 0x000000000000781c */ /* 0x000fda0003f2f008 */
[----:B------:R-:W-:Y:S05]  /*63d0*/  @!P1 BRA `(.L_x_14015) ;  /* 0x0000001c005c9947 */ /* 0x000fea0003800000 */
[----:B0-23--:R-:W-:Y:S01]  /*63e0*/  IMAD.MOV.U32 R9, RZ, RZ, R5 ;  /* 0x000000ffff097224 */ /* 0x00dfe200078e0005 */
[----:B------:R-:W-:Y:S01]  /*63f0*/  ULDC UR24, c[0x0][0x988] ;  /* 0x0002620000187ab9 */ /* 0x000fe20000000800 */
[----:B------:R-:W-:-:S07]  /*6400*/  IMAD.MOV.U32 R8, RZ, RZ, R6 ;  /* 0x000000ffff087224 */ /* 0x000fce00078e0006 */
.L_x_14026:
[----:B------:R-:W-:-:S04]  /*6410*/  UIADD3 UR37, UR37, 0x1, URZ ;  /* 0x0000000125257890 */ /* 0x000fc8000fffe03f */
[----:B------:R-:W-:-:S04]  /*6420*/  UISETP.NE.AND UP0, UPT, UR37, 0x2, UPT ;  /* 0x000000022500788c */ /* 0x000fc8000bf05270 */
[----:B------:R-:W-:Y:S02]  /*6430*/  USEL UR6, URZ, 0x1, UP0 ;  /* 0x000000013f067887 */ /* 0x000fe40008000000 */
[----:B------:R-:W-:Y:S02]  /*6440*/  USEL UR37, UR37, URZ, UP0 ;  /* 0x0000003f25257287 */ /* 0x000fe40008000000 */
[----:B------:R-:W-:Y:S01]  /*6450*/  ULOP3.LUT UR36, UR36, UR6, URZ, 0x3c, !UPT ;  /* 0x0000000624247292 */ /* 0x000fe2000f8e3c3f */
[----:B------:R-:W-:Y:S11]  /*6460*/  @!P0 BRA `(.L_x_14016) ;  /* 0x0000000000048947 */ /* 0x000ff60003800000 */
[----:B------:R-:W-:Y:S01]  /*6470*/  BPT.TRAP 0x1 ;  /* 0x000000040000795c */ /* 0x000fe20000300000 */
.L_x_14016:
        /* <DEDUP_REMOVED lines=9> */
.L_x_14017:
[----:B--2---:R-:W-:Y:S05]  /*6510*/  @P1 BRA `(.L_x_14018) ;  /* 0x0000000000081947 */ /* 0x004fea0003800000 */
[----:B------:R-:W2:Y:S02]  /*6520*/  SYNCS.PHASECHK.TRANS64.TRYWAIT P1, [UR23+0x22830], R7 ;  /* 0x02283007ff0075a7 */ /* 0x000ea40008020157 */
[----:B--2---:R-:W-:Y:S05]  /*6530*/  @!P1 BRA `(.L_x_14019) ;  /* 0x000000d000949947 */ /* 0x004fea0003800000 */
.L_x_14018:
        /* <DEDUP_REMOVED lines=26> */
.L_x_14020:
        /* <DEDUP_REMOVED lines=111> */
[C---:B----4-:R-:W-:Y:S01]  /*6dd0*/  FADD.FTZ R3, R161.reuse, R3 ;  /* 0x00000003a1037221 */ /* 0x050fe20000010000 */
        /* <DEDUP_REMOVED lines=63> */
[----:B------:R-:W3:Y:S08]  /*71d0*/  MUFU.EX2 R10, R164 ;  /* 0x000000a4000a7308 */ /* 0x000ef00000000800 */
[----:B------:R-:W-:Y:S08]  /*71e0*/  MUFU.EX2 R164, R184 ;  /* 0x000000b800a47308 */ /* 0x000ff00000000800 */
[----:B------:R-:W-:Y:S01]  /*71f0*/  MUFU.EX2 R185, R185 ;  /* 0x000000b900b97308 */ /* 0x000fe20000000800 */
[----:B---3--:R-:W-:Y:S01]  /*7200*/  FADD.FTZ R3, R10, R3 ;  /* 0x000000030a037221 */ /* 0x008fe20000010000 */
[----:B--2---:R-:W-:-:S03]  /*7210*/  FMNMX.FTZ R5, R5, R11, !PT ;  /* 0x0000000b05057209 */ /* 0x004fc60007810000 */
[----:B------:R-:W-:-:S03]  /*7220*/  FADD.FTZ R3, R165, R3 ;  /* 0x00000003a5037221 */ /* 0x000fc60000010000 */
[----:B------:R-:W-:Y:S01]  /*7230*/  MUFU.EX2 R189, R189 ;  /* 0x000000bd00bd7308 */ /* 0x000fe20000000800 */
[C---:B------:R-:W-:Y:S01]  /*7240*/  FMUL.FTZ R11, R5.reuse, UR10 ;  /* 0x0000000a050b7c20 */ /* 0x040fe20008410000 */
[----:B------:R-:W-:Y:S01]  /*7250*/  FADD.FTZ R9, -R5, R9 ;  /* 0x0000000905097221 */ /* 0x000fe20000010100 */
[----:B------:R-:W-:Y:S01]  /*7260*/  FADD.FTZ R3, R156, R3 ;  /* 0x000000039c037221 */ /* 0x000fe20000010000 */
[----:B------:R-:W-:Y:S01]  /*7270*/  F2FP.BF16.F32.PACK_AB R156, R169, R156 ;  /* 0x0000009ca99c723e */ /* 0x000fe200000010ff */
        /* <DEDUP_REMOVED lines=16> */
[----:B------:R-:W-:Y:S01]  /*7380*/  FFMA.FTZ R179, R179, UR10, -R11 ;  /* 0x0000000ab3b37c23 */ /* 0x000fe2000801080b */
[----:B------:R-:W-:Y:S01]  /*7390*/  FADD.FTZ R3, R169, R3 ;  /* 0x00000003a9037221 */ /* 0x000fe20000010000 */
[--C-:B------:R-:W-:Y:S01]  /*73a0*/  FFMA.FTZ R182, R182, UR10, -R11.reuse ;  /* 0x0000000ab6b67c23 */ /* 0x100fe2000801080b */
[--C-:B------:R-:W-:Y:S01]  /*73b0*/  FFMA.FTZ R183, R183, UR10, -R11.reuse ;  /* 0x0000000ab7b77c23 */ /* 0x100fe2000801080b */
[----:B------:R-:W-:Y:S01]  /*73c0*/  FFMA.FTZ R186, R186, UR10, -R11 ;  /* 0x0000000ababa7c23 */ /* 0x000fe2000801080b */
[----:B------:R-:W-:Y:S01]  /*73d0*/  FADD.FTZ R3, R172, R3 ;  /* 0x00000003ac037221 */ /* 0x000fe20000010000 */
[----:B------:R-:W3:Y:S01]  /*73e0*/  MUFU.EX2 R155, R155 ;  /* 0x0000009b009b7308 */ /* 0x000ee20000000800 */
[--C-:B------:R-:W-:Y:S01]  /*73f0*/  FFMA.FTZ R187, R187, UR10, -R11.reuse ;  /* 0x0000000abbbb7c23 */ /* 0x100fe2000801080b */
[----:B------:R-:W-:Y:S01]  /*7400*/  FFMA.FTZ R190, R190, UR10, -R11 ;  /* 0x0000000abebe7c23 */ /* 0x000fe2000801080b */
[----:B------:R-:W-:Y:S01]  /*7410*/  FADD.FTZ R3, R173, R3 ;  /* 0x00000003ad037221 */ /* 0x000fe20000010000 */
[--C-:B------:R-:W-:Y:S01]  /*7420*/  FFMA.FTZ R191, R191, UR10, -R11.reuse ;  /* 0x0000000abfbf7c23 */ /* 0x100fe2000801080b */
[--C-:B------:R-:W-:Y:S01]  /*7430*/  FFMA.FTZ R194, R194, UR10, -R11.reuse ;  /* 0x0000000ac2c27c23 */ /* 0x100fe2000801080b */
[----:B------:R-:W-:Y:S01]  /*7440*/  FFMA.FTZ R195, R195, UR10, -R11 ;  /* 0x0000000ac3c37c23 */ /* 0x000fe2000801080b */
[----:B------:R-:W-:Y:S01]  /*7450*/  FADD.FTZ R3, R160, R3 ;  /* 0x00000003a0037221 */ /* 0x000fe20000010000 */
[----:B------:R-:W4:Y:S01]  /*7460*/  MUFU.EX2 R158, R158 ;  /* 0x0000009e009e7308 */ /* 0x000f220000000800 */
[----:B--2---:R-:W-:Y:S01]  /*7470*/  FFMA.FTZ R4, R9, R4, R154 ;  /* 0x0000000409047223 */ /* 0x004fe2000001009a */
[----:B------:R-:W-:Y:S01]  /*7480*/  FFMA.FTZ R198, R198, UR10, -R11 ;  /* 0x0000000ac6c67c23 */ /* 0x000fe2000801080b */
[----:B------:R-:W-:Y:S01]  /*7490*/  FADD.FTZ R3, R177, R3 ;  /* 0x00000003b1037221 */ /* 0x000fe20000010000 */
[----:B------:R-:W-:Y:S01]  /*74a0*/  FFMA.FTZ R11, R199, UR10, -R11 ;  /* 0x0000000ac70b7c23 */ /* 0x000fe2000801080b */
[----:B------:R-:W-:Y:S01]  /*74b0*/  F2FP.BF16.F32.PACK_AB R160, R177, R160 ;  /* 0x000000a0b1a0723e */ /* 0x000fe200000010ff */
[-C--:B------:R-:W-:Y:S01]  /*74c0*/  FMUL.FTZ R26, R26, R9.reuse ;  /* 0x000000091a1a7220 */ /* 0x080fe20000410000 */
[----:B------:R-:W-:Y:S01]  /*74d0*/  FADD.FTZ R3, R180, R3 ;  /* 0x00000003b4037221 */ /* 0x000fe20000010000 */
        /* <DEDUP_REMOVED lines=142> */
.L_x_14021:
[----:B------:R2:W3:Y:S01]  /*7dc0*/  SYNCS.PHASECHK.TRANS64.TRYWAIT P1, [UR23+0x22850], R7 ;  /* 0x02285007ff0075a7 */ /* 0x0004e20008020157 */
[----:B------:R-:W-:Y:S05]  /*7dd0*/  @!P0 BRA `(.L_x_14022) ;  /* 0x0000000000048947 */ /* 0x000fea0003800000 */
[----:B------:R-:W-:Y:S01]  /*7de0*/  BPT.TRAP 0x1 ;  /* 0x000000040000795c */ /* 0x000fe20000300000 */
.L_x_14022:
[----:B---3--:R-:W-:Y:S05]  /*7df0*/  @P1 BRA `(.L_x_14023) ;  /* 0x0000000000081947 */ /* 0x008fea0003800000 */
[----:B------:R-:W3:Y:S02]  /*7e00*/  SYNCS.PHASECHK.TRANS64.TRYWAIT P1, [UR23+0x22850], R7 ;  /* 0x02285007ff0075a7 */ /* 0x000ee40008020157 */
[----:B---3--:R-:W-:Y:S05]  /*7e10*/  @!P1 BRA `(.L_x_14024) ;  /* 0x000000b800749947 */ /* 0x008fea0003800000 */
.L_x_14023:
        /* <DEDUP_REMOVED lines=42> */
.L_x_14025:
        /* <DEDUP_REMOVED lines=9> */
.L_x_14015:
        /* <DEDUP_REMOVED lines=22> */
[----:B-1----:R-:W-:Y:S01]  /*82b0*/  FADD.FTZ R4, R10, R7 ;  /* 0x000000070a047221 */ /* 0x002fe20000010000 */
[----:B------:R-:W-:-:S04]  /*82c0*/  IMAD.U32 R10, RZ, RZ, UR10 ;  /* 0x0000000aff0a7e24 */ /* 0x000fc8000f8e00ff */
[----:B------:R-:W-:Y:S02]  /*82d0*/  FSETP.NE.FTZ.AND P2, PT, R4, RZ, PT ;  /* 0x000000ff0400720b */ /* 0x000fe40003f55000 */
[----:B------:R-:W1:Y:S01]  /*82e0*/  @P1 MUFU.LG2 R7, R11 ;  /* 0x0000000b00071308 */ /* 0x000e620000000c00 */
[----:B------:R-:W-:Y:S01]  /*82f0*/  @P1 FMUL.FTZ R10, R10, 0.69314718246459960938 ;  /* 0x3f3172180a0a1820 */ /* 0x000fe20000410000 */
        /* <DEDUP_REMOVED lines=64> */
[----:B------:R-:W0:Y:S01]  /*8700*/  @P2 MUFU.RCP R3, R4 ;  /* 0x0000000400032308 */ /* 0x000e220000001000 */
[----:B------:R-:W-:Y:S01]  /*8710*/  @P2 FMUL.FTZ R9, R9, 0.69314718246459960938 ;  /* 0x3f31721809092820 */ /* 0x000fe20000410000 */
[----:B-1----:R-:W-:-:S06]  /*8720*/  @P1 FMUL.FTZ R7, R7, 0.69314718246459960938 ;  /* 0x3f31721807071820 */ /* 0x002fcc0000410000 */
[----:B------:R1:W2:Y:S02]  /*8730*/  @P2 MUFU.LG2 R8, R4 ;  /* 0x0000000400082308 */ /* 0x0002a40000000c00 */
[----:B-1----:R-:W-:Y:S02]  /*8740*/  IMAD.MOV.U32 R4, RZ, RZ, -0x800000 ;  /* 0xff800000ff047424 */ /* 0x002fe400078e00ff */
[-C--:B0-----:R-:W-:Y:S01]  /*8750*/  FMUL.FTZ R26, R26, R3.reuse ;  /* 0x000000031a1a7220 */ /* 0x081fe20000410000 */
[-C--:B------:R-:W-:Y:S01]  /*8760*/  FMUL.FTZ R27, R27, R3.reuse ;  /* 0x000000031b1b7220 */ /* 0x080fe20000410000 */
[-C--:B------:R-:W-:Y:S01]  /*8770*/  FMUL.FTZ R30, R30, R3.reuse ;  /* 0x000000031e1e7220 */ /* 0x080fe20000410000 */
[-C--:B------:R-:W-:Y:S01]  /*8780*/  FMUL.FTZ R31, R31, R3.reuse ;  /* 0x000000031f1f7220 */ /* 0x080fe20000410000 */
[-C--:B------:R-:W-:Y:S01]  /*8790*/  FMUL.FTZ R34, R34, R3.reuse ;  /* 0x0000000322227220 */ /* 0x080fe20000410000 */
[-C--:B------:R-:W-:Y:S01]  /*87a0*/  FMUL.FTZ R35, R35, R3.reuse ;  /* 0x0000000323237220 */ /* 0x080fe20000410000 */
[-C--:B------:R-:W-:Y:S01]  /*87b0*/  FMUL.FTZ R38, R38, R3.reuse ;  /* 0x0000000326267220 */ /* 0x080fe20000410000 */
[----:B--2---:R-:W-:Y:S01]  /*87c0*/  @P2 FMUL.FTZ R8, R8, 0.69314718246459960938 ;  /* 0x3f31721808082820 */ /* 0x004fe20000410000 */
        /* <DEDUP_REMOVED lines=59> */
.L_x_13990:
        /* <DEDUP_REMOVED lines=16> */
[----:B------:R-:W-:Y:S01]  /*8c80*/  F2FP.BF16.F32.PACK_AB R11, R31, R30 ;  /* 0x0000001e1f0b723e */ /* 0x000fe200000010ff */
[----:B------:R-:W-:Y:S01]  /*8c90*/  ULDC.64 UR12, c[0x0][0xc00] ;  /* 0x00030000000c7ab9 */ /* 0x000fe20000000a00 */
[----:B------:R-:W-:Y:S01]  /*8ca0*/  F2FP.BF16.F32.PACK_AB R14, R37, R36 ;  /* 0x00000024250e723e */ /* 0x000fe200000010ff */
[----:B------:R-:W-:Y:S01]  /*8cb0*/  UIMAD.WIDE UR12, UR39, 0x4, UR12 ;  /* 0x00000004270c78a5 */ /* 0x000fe2000f8e020c */
[----:B------:R-:W-:Y:S01]  /*8cc0*/  F2FP.BF16.F32.PACK_AB R15, R39, R38 ;  /* 0x00000026270f723e */ /* 0x000fe200000010ff */
[----:B------:R-:W-:Y:S01]  /*8cd0*/  ULDC.64 UR14, c[0x0][0xc08] ;  /* 0x00030200000e7ab9 */ /* 0x000fe20000000a00 */
[----:B------:R-:W-:Y:S01]  /*8ce0*/  ULDC UR9, c[0x0][0xbe8] ;  /* 0x0002fa0000097ab9 */ /* 0x000fe20000000800 */
[----:B------:R-:W-:Y:S01]  /*8cf0*/  UMOV UR10, UR8 ;  /* 0x00000008000a7c82 */ /* 0x000fe20008000000 */
[----:B0-----:R-:W-:Y:S01]  /*8d00*/  UMOV UR11, UR4 ;  /* 0x00000004000b7c82 */ /* 0x001fe20008000000 */
[----:B------:R-:W-:Y:S01]  /*8d10*/  UISETP.NE.U32.AND UP0, UPT, UR14, URZ, UPT ;  /* 0x0000003f0e00728c */ /* 0x000fe2000bf05070 */
[----:B------:R-:W-:-:S03]  /*8d20*/  ULDC UR4, c[0x0][0xad4] ;  /* 0x0002b50000047ab9 */ /* 0x000fc60000000800 */
[----:B------:R-:W-:-:S11]  /*8d30*/  UISETP.NE.AND.EX UP0, UPT, UR15, URZ, UPT, UP0 ;  /* 0x0000003f0f00728c */ /* 0x000fd6000bf05300 */
[----:B------:R-:W-:-:S04]  /*8d40*/  @UP0 ULEA UR14, UP1, UR39, UR14, 0x2 ;  /* 0x0000000e270e0291 */ /* 0x000fc8000f82103f */
[----:B------:R-:W-:Y:S01]  /*8d50*/  @UP0 ULEA.HI.X UR15, UR39, UR15, UR40, 0x2, UP1 ;  /* 0x0000000f270f0291 */ /* 0x000fe200088f1428 */
        /* <DEDUP_REMOVED lines=44> */
[----:B------:R-:W-:Y:S01]  /*9020*/  MOV R3, R12 ;  /* 0x0000000c00037202 */ /* 0x000fe20000000f00 */
[----:B------:R0:W-:Y:S01]  /*9030*/  STSM.16.M88.4 [R5], R8 ;  /* 0x0000000805007844 */ /* 0x0001e20000000200 */
[----:B------:R-:W-:-:S02]  /*9040*/  SHF.R.U64 R154, R154, 0x3, RZ ;  /* 0x000000039a9a7819 */ /* 0x000fc400000012ff */
[----:B------:R-:W-:Y:S01]  /*9050*/  LOP3.LUT R164, R164, R165, RZ, 0x3c, !PT ;  /* 0x000000a5a4a47212 */ /* 0x000fe200078e3cff */
[--C-:B------:R-:W-:Y:S01]  /*9060*/  IMAD.X R165, RZ, RZ, R7.reuse, P4 ;  /* 0x000000ffffa57224 */ /* 0x100fe200020e0607 */
[----:B------:R-:W-:Y:S02]  /*9070*/  F2FP.BF16.F32.PACK_AB R12, R33, R32 ;  /* 0x00000020210c723e */ /* 0x000fe400000010ff */
[----:B------:R-:W-:Y:S02]  /*9080*/  F2FP.BF16.F32.PACK_AB R13, R35, R34 ;  /* 0x00000022230d723e */ /* 0x000fe400000010ff */
[----:B------:R-:W-:Y:S02]  /*9090*/  IADD3 R21, P5, R6, 0xc020, RZ ;  /* 0x0000c02006157810 */ /* 0x000fe40007fbe0ff */
[----:B------:R-:W-:Y:S01]  /*90a0*/  LOP3.LUT R168, R168, R169, RZ, 0x3c, !PT ;  /* 0x000000a9a8a87212 */ /* 0x000fe200078e3cff */
[----:B------:R-:W-:Y:S01]  /*90b0*/  IMAD.X R169, RZ, RZ, R7, P6 ;  /* 0x000000ffffa97224 */ /* 0x000fe200030e0607 */
[C---:B------:R-:W-:Y:S01]  /*90c0*/  IADD3 R159, P3, R6.reuse, 0x8060, RZ ;  /* 0x00008060069f7810 */ /* 0x040fe20007f7e0ff */
[----:B------:R1:W-:Y:S01]  /*90d0*/  STSM.16.M88.4 [R3], R12 ;  /* 0x0000000c03007844 */ /* 0x0003e20000000200 */
[----:B------:R-:W-:-:S02]  /*90e0*/  IADD3 R157, P2, R6, 0xc040, RZ ;  /* 0x0000c040069d7810 */ /* 0x000fc40007f5e0ff */
[----:B------:R-:W-:Y:S02]  /*90f0*/  SHF.R.U64 R172, R172, 0x3, RZ ;  /* 0x00000003acac7819 */ /* 0x000fe400000012ff */
[----:B------:R-:W-:Y:S02]  /*9100*/  IADD3 R175, P4, R6, 0x8040, RZ ;  /* 0x0000804006af7810 */ /* 0x000fe40007f9e0ff */
[----:B------:R-:W-:Y:S01]  /*9110*/  LOP3.LUT R154, R154, R155, RZ, 0x3c, !PT ;  /* 0x0000009b9a9a7212 */ /* 0x000fe200078e3cff */
[----:B------:R-:W-:Y:S01]  /*9120*/  IMAD.X R155, RZ, RZ, R7, P0 ;  /* 0x000000ffff9b7224 */ /* 0x000fe200000e0607 */
[----:B------:R-:W-:Y:S02]  /*9130*/  IADD3 R161, P6, R6, 0xc000, RZ ;  /* 0x0000c00006a17810 */ /* 0x000fe40007fde0ff */
[----:B------:R-:W-:Y:S02]  /*9140*/  LOP3.LUT R20, R21, 0x380, RZ, 0xc0, !PT ;  /* 0x0000038015147812 */ /* 0x000fe400078ec0ff */
[----:B------:R-:W-:-:S02]  /*9150*/  LOP3.LUT R158, R159, 0x380, RZ, 0xc0, !PT ;  /* 0x000003809f9e7812 */ /* 0x000fc400078ec0ff */
[----:B------:R-:W-:Y:S02]  /*9160*/  LOP3.LUT R156, R157, 0x380, RZ, 0xc0, !PT ;  /* 0x000003809d9c7812 */ /* 0x000fe400078ec0ff */
[----:B------:R-:W-:Y:S02]  /*9170*/  MOV R163, R162 ;  /* 0x000000a200a37202 */ /* 0x000fe40000000f00 */
[----:B0-----:R-:W-:Y:S02]  /*9180*/  F2FP.BF16.F32.PACK_AB R8, R41, R40 ;  /* 0x000000282908723e */ /* 0x001fe400000010ff */
[----:B------:R-:W-:Y:S02]  /*9190*/  F2FP.BF16.F32.PACK_AB R9, R43, R42 ;  /* 0x0000002a2b09723e */ /* 0x000fe400000010ff */
[----:B------:R-:W-:Y:S02]  /*91a0*/  F2FP.BF16.F32.PACK_AB R10, R45, R44 ;  /* 0x0000002c2d0a723e */ /* 0x000fe400000010ff */
[----:B------:R-:W-:-:S02]  /*91b0*/  F2FP.BF16.F32.PACK_AB R11, R47, R46 ;  /* 0x0000002e2f0b723e */ /* 0x000fc400000010ff */
[----:B------:R-:W-:Y:S01]  /*91c0*/  LOP3.LUT R172, R172, R173, RZ, 0x3c, !PT ;  /* 0x000000adacac7212 */ /* 0x000fe200078e3cff */
[----:B------:R-:W-:Y:S01]  /*91d0*/  IMAD.X R173, RZ, RZ, R7, P1 ;  /* 0x000000ffffad7224 */ /* 0x000fe200008e0607 */
[----:B------:R-:W-:Y:S01]  /*91e0*/  LOP3.LUT R174, R175, 0x380, RZ, 0xc0, !PT ;  /* 0x00000380afae7812 */ /* 0x000fe200078ec0ff */
[----:B------:R0:W-:Y:S01]  /*91f0*/  STSM.16.M88.4 [R163], R8 ;  /* 0x00000008a3007844 */ /* 0x0001e20000000200 */
[----:B------:R-:W-:Y:S02]  /*9200*/  MOV R164, R164 ;  /* 0x000000a400a47202 */ /* 0x000fe40000000f00 */
[----:B-1----:R-:W-:Y:S02]  /*9210*/  F2FP.BF16.F32.PACK_AB R12, R49, R48 ;  /* 0x00000030310c723e */ /* 0x002fe400000010ff */
[----:B------:R-:W-:Y:S02]  /*9220*/  F2FP.BF16.F32.PACK_AB R13, R51, R50 ;  /* 0x00000032330d723e */ /* 0x000fe400000010ff */
[----:B------:R-:W-:-:S02]  /*9230*/  F2FP.BF16.F32.PACK_AB R14, R53, R52 ;  /* 0x00000034350e723e */ /* 0x000fc400000010ff */
[----:B------:R-:W-:Y:S02]  /*9240*/  F2FP.BF16.F32.PACK_AB R15, R55, R54 ;  /* 0x00000036370f723e */ /* 0x000fe400000010ff */
[----:B------:R-:W-:Y:S02]  /*9250*/  LOP3.LUT R160, R161, 0x380, RZ, 0xc0, !PT ;  /* 0x00000380a1a07812 */ /* 0x000fe400078ec0ff */
[----:B------:R-:W-:Y:S01]  /*9260*/  SHF.R.U64 R20, R20, 0x3, RZ ;  /* 0x0000000314147819 */ /* 0x000fe200000012ff */
[----:B------:R1:W-:Y:S01]  /*9270*/  STSM.16.M88.4 [R164], R12 ;  /* 0x0000000ca4007844 */ /* 0x0003e20000000200 */
[----:B------:R-:W-:Y:S02]  /*9280*/  IADD3 R3, P1, R6, 0xc060, RZ ;  /* 0x0000c06006037810 */ /* 0x000fe40007f3e0ff */
[----:B------:R-:W-:Y:S02]  /*9290*/  SHF.R.U64 R158, R158, 0x3, RZ ;  /* 0x000000039e9e7819 */ /* 0x000fe400000012ff */
[----:B------:R-:W-:-:S02]  /*92a0*/  SHF.R.U64 R156, R156, 0x3, RZ ;  /* 0x000000039c9c7819 */ /* 0x000fc400000012ff */
[----:B------:R-:W-:Y:S02]  /*92b0*/  MOV R162, R152 ;  /* 0x0000009800a27202 */ /* 0x000fe40000000f00 */
[----:B------:R-:W-:Y:S02]  /*92c0*/  MOV R5, R154 ;  /* 0x0000009a00057202 */ /* 0x000fe40000000f00 */
[----:B------:R-:W-:Y:S02]  /*92d0*/  SHF.R.U64 R174, R174, 0x3, RZ ;  /* 0x00000003aeae7819 */ /* 0x000fe400000012ff */
[----:B------:R-:W-:Y:S02]  /*92e0*/  MOV R166, R166 ;  /* 0x000000a600a67202 */ /* 0x000fe40000000f00 */
[----:B------:R-:W-:Y:S02]  /*92f0*/  F2FP.BF16.F32.PACK_AB R152, R57, R56 ;  /* 0x000000383998723e */ /* 0x000fe400000010ff */
[----:B------:R-:W-:-:S02]  /*9300*/  F2FP.BF16.F32.PACK_AB R153, R59, R58 ;  /* 0x0000003a3b99723e */ /* 0x000fc400000010ff */
[----:B------:R-:W-:Y:S02]  /*9310*/  F2FP.BF16.F32.PACK_AB R154, R61, R60 ;  /* 0x0000003c3d9a723e */ /* 0x000fe400000010ff */
[----:B------:R-:W-:Y:S02]  /*9320*/  F2FP.BF16.F32.PACK_AB R155, R63, R62 ;  /* 0x0000003e3f9b723e */ /* 0x000fe400000010ff */
[----:B------:R-:W-:Y:S02]  /*9330*/  SHF.R.U64 R160, R160, 0x3, RZ ;  /* 0x00000003a0a07819 */ /* 0x000fe400000012ff */
[----:B------:R-:W-:Y:S01]  /*9340*/  MOV R168, R168 ;  /* 0x000000a800a87202 */ /* 0x000fe20000000f00 */
[----:B------:R2:W-:Y:S01]  /*9350*/  STSM.16.M88.4 [R166], R152 ;  /* 0x00000098a6007844 */ /* 0x0005e20000000200 */
[----:B0-----:R-:W-:Y:S02]  /*9360*/  F2FP.BF16.F32.PACK_AB R8, R65, R64 ;  /* 0x000000404108723e */ /* 0x001fe400000010ff */
[----:B------:R-:W-:-:S02]  /*9370*/  F2FP.BF16.F32.PACK_AB R9, R67, R66 ;  /* 0x000000424309723e */ /* 0x000fc400000010ff */
[----:B------:R-:W-:Y:S02]  /*9380*/  F2FP.BF16.F32.PACK_AB R10, R69, R68 ;  /* 0x00000044450a723e */ /* 0x000fe400000010ff */
[----:B------:R-:W-:Y:S02]  /*9390*/  F2FP.BF16.F32.PACK_AB R11, R71, R70 ;  /* 0x00000046470b723e */ /* 0x000fe400000010ff */
[----:B------:R-:W-:Y:S01]  /*93a0*/  LOP3.LUT R20, R20, R21, RZ, 0x3c, !PT ;  /* 0x0000001514147212 */ /* 0x000fe200078e3cff */
[----:B------:R-:W-:Y:S01]  /*93b0*/  IMAD.X R21, RZ, RZ, R7, P5 ;  /* 0x000000ffff157224 */ /* 0x000fe200028e0607 */
[----:B------:R-:W-:Y:S01]  /*93c0*/  LOP3.LUT R6, R3, 0x380, RZ, 0xc0, !PT ;  /* 0x0000038003067812 */ /* 0x000fe200078ec0ff */
[----:B------:R0:W-:Y:S01]  /*93d0*/  STSM.16.M88.4 [R168], R8 ;  /* 0x00000008a8007844 */ /* 0x0001e20000000200 */
[----:B------:R-:W-:Y:S02]  /*93e0*/  MOV R170, R170 ;  /* 0x000000aa00aa7202 */ /* 0x000fe40000000f00 */
[----:B-1----:R-:W-:-:S02]  /*93f0*/  F2FP.BF16.F32.PACK_AB R12, R73, R72 ;  /* 0x00000048490c723e */ /* 0x002fc400000010ff */
        /* <DEDUP_REMOVED lines=11> */
[----:B------:R-:W-:Y:S01]  /*94b0*/  SHF.R.U64 R6, R6, 0x3, RZ ;  /* 0x0000000306067819 */ /* 0x000fe200000012ff */
[----:B------:R1:W-:Y:S01]  /*94c0*/  STSM.16.M88.4 [R170], R12 ;  /* 0x0000000caa007844 */ /* 0x0003e20000000200 */
[----:B------:R-:W-:Y:S01]  /*94d0*/  F2FP.BF16.F32.PACK_AB R164, R81, R80 ;  /* 0x0000005051a4723e */ /* 0x000fe200000010ff */
[----:B------:R-:W-:Y:S01]  /*94e0*/  IMAD.X R7, RZ, RZ, R7, P1 ;  /* 0x000000ffff077224 */ /* 0x000fe200008e0607 */
[----:B------:R-:W-:-:S02]  /*94f0*/  F2FP.BF16.F32.PACK_AB R165, R83, R82 ;  /* 0x0000005253a5723e */ /* 0x000fc400000010ff */
[----:B--2---:R-:W-:Y:S02]  /*9500*/  F2FP.BF16.F32.PACK_AB R166, R85, R84 ;  /* 0x0000005455a6723e */ /* 0x004fe400000010ff */
[----:B------:R-:W-:Y:S02]  /*9510*/  F2FP.BF16.F32.PACK_AB R167, R87, R86 ;  /* 0x0000005657a7723e */ /* 0x000fe400000010ff */
[----:B------:R-:W-:Y:S02]  /*9520*/  MOV R172, R172 ;  /* 0x000000ac00ac7202 */ /* 0x000fe40000000f00 */
[----:B0-----:R-:W-:Y:S01]  /*9530*/  F2FP.BF16.F32.PACK_AB R168, R89, R88 ;  /* 0x0000005859a8723e */ /* 0x001fe200000010ff */
[----:B------:R0:W-:Y:S01]  /*9540*/  STSM.16.M88.4 [R162], R164 ;  /* 0x000000a4a2007844 */ /* 0x0001e20000000200 */
[----:B------:R-:W-:Y:S02]  /*9550*/  F2FP.BF16.F32.PACK_AB R169, R91, R90 ;  /* 0x0000005a5ba9723e */ /* 0x000fe400000010ff */
[----:B------:R-:W-:-:S02]  /*9560*/  F2FP.BF16.F32.PACK_AB R171, R95, R94 ;  /* 0x0000005e5fab723e */ /* 0x000fc400000010ff */
[----:B-1----:R-:W-:Y:S02]  /*9570*/  F2FP.BF16.F32.PACK_AB R170, R93, R92 ;  /* 0x0000005c5daa723e */ /* 0x002fe400000010ff */
[----:B------:R-:W-:Y:S02]  /*9580*/  MOV R20, R20 ;  /* 0x0000001400147202 */ /* 0x000fe40000000f00 */
[----:B------:R-:W-:Y:S01]  /*9590*/  MOV R173, R158 ;  /* 0x0000009e00ad7202 */ /* 0x000fe20000000f00 */
[----:B------:R-:W-:Y:S01]  /*95a0*/  STSM.16.M88.4 [R172], R168 ;  /* 0x000000a8ac007844 */ /* 0x000fe20000000200 */
[----:B------:R-:W-:Y:S02]  /*95b0*/  MOV R21, R156 ;  /* 0x0000009c00157202 */ /* 0x000fe40000000f00 */
[----:B------:R-:W-:Y:S02]  /*95c0*/  F2FP.BF16.F32.PACK_AB R152, R97, R96 ;  /* 0x000000606198723e */ /* 0x000fe400000010ff */
[----:B------:R-:W-:-:S02]  /*95d0*/  F2FP.BF16.F32.PACK_AB R153, R99, R98 ;  /* 0x000000626399723e */ /* 0x000fc400000010ff */
[----:B------:R-:W-:Y:S02]  /*95e0*/  F2FP.BF16.F32.PACK_AB R154, R101, R100 ;  /* 0x00000064659a723e */ /* 0x000fe400000010ff */
[----:B------:R-:W-:Y:S02]  /*95f0*/  F2FP.BF16.F32.PACK_AB R155, R103, R102 ;  /* 0x00000066679b723e */ /* 0x000fe400000010ff */
[----:B------:R-:W-:Y:S02]  /*9600*/  LOP3.LUT R6, R6, R3, RZ, 0x3c, !PT ;  /* 0x0000000306067212 */ /* 0x000fe400078e3cff */
        /* <DEDUP_REMOVED lines=10> */
[----:B0-----:R-:W-:-:S02]  /*96b0*/  F2FP.BF16.F32.PACK_AB R162, R117, R116 ;  /* 0x0000007475a2723e */ /* 0x001fc400000010ff */
[----:B------:R-:W-:Y:S02]  /*96c0*/  F2FP.BF16.F32.PACK_AB R163, R119, R118 ;  /* 0x0000007677a3723e */ /* 0x000fe400000010ff */
[----:B------:R-:W-:Y:S02]  /*96d0*/  F2FP.BF16.F32.PACK_AB R8, R121, R120 ;  /* 0x000000787908723e */ /* 0x000fe400000010ff */
        /* <DEDUP_REMOVED lines=9> */
[----:B-1----:R-:W-:Y:S02]  /*9770*/  F2FP.BF16.F32.PACK_AB R152, R137, R136 ;  /* 0x000000888998723e */ /* 0x002fe400000010ff */
[----:B------:R-:W-:Y:S01]  /*9780*/  F2FP.BF16.F32.PACK_AB R153, R139, R138 ;  /* 0x0000008a8b99723e */ /* 0x000fe200000010ff */
[----:B------:R1:W-:Y:S01]  /*9790*/  STSM.16.M88.4 [R20], R12 ;  /* 0x0000000c14007844 */ /* 0x0003e20000000200 */
[----:B------:R-:W-:-:S02]  /*97a0*/  F2FP.BF16.F32.PACK_AB R154, R141, R140 ;  /* 0x0000008c8d9a723e */ /* 0x000fc400000010ff */
[----:B------:R-:W-:Y:S02]  /*97b0*/  F2FP.BF16.F32.PACK_AB R155, R143, R142 ;  /* 0x0000008e8f9b723e */ /* 0x000fe400000010ff */
[----:B------:R-:W-:Y:S01]  /*97c0*/  MOV R164, R6 ;  /* 0x0000000600a47202 */ /* 0x000fe20000000f00 */
[----:B------:R-:W-:Y:S01]  /*97d0*/  IMAD.U32 R6, RZ, RZ, UR12 ;  /* 0x0000000cff067e24 */ /* 0x000fe2000f8e00ff */
[----:B--2---:R-:W-:Y:S01]  /*97e0*/  F2FP.BF16.F32.PACK_AB R156, R145, R144 ;  /* 0x00000090919c723e */ /* 0x004fe200000010ff */
[----:B------:R2:W-:Y:S01]  /*97f0*/  STSM.16.M88.4 [R21], R152 ;  /* 0x0000009815007844 */ /* 0x0005e20000000200 */
[----:B------:R-:W-:Y:S01]  /*9800*/  F2FP.BF16.F32.PACK_AB R157, R147, R146 ;  /* 0x00000092939d723e */ /* 0x000fe200000010ff */
[----:B------:R-:W-:Y:S01]  /*9810*/  IMAD.U32 R7, RZ, RZ, UR13 ;  /* 0x0000000dff077e24 */ /* 0x000fe2000f8e00ff */
[----:B------:R-:W-:Y:S02]  /*9820*/  F2FP.BF16.F32.PACK_AB R158, R149, R148 ;  /* 0x00000094959e723e */ /* 0x000fe400000010ff */
[----:B------:R-:W-:-:S02]  /*9830*/  F2FP.BF16.F32.PACK_AB R159, R151, R150 ;  /* 0x00000096979f723e */ /* 0x000fc400000010ff */
[----:B------:R-:W-:-:S03]  /*9840*/  ISETP.NE.U32.AND P0, PT, RZ, UR16, PT ;  /* 0x00000010ff007c0c */ /* 0x000fc6000bf05070 */
[----:B------:R2:W-:Y:S01]  /*9850*/  STSM.16.M88.4 [R164], R156 ;  /* 0x0000009ca4007844 */ /* 0x0005e20000000200 */
[----:B------:R-:W-:Y:S01]  /*9860*/  BAR.SYNC.DEFER_BLOCKING 0x1, 0x100 ;  /* 0x0044000000007b1d */ /* 0x000fe20000010000 */
[----:B------:R-:W-:-:S13]  /*9870*/  ISETP.NE.AND.EX P0, PT, RZ, UR17, PT, P0 ;  /* 0x00000011ff007c0c */ /* 0x000fda000bf05300 */
[----:B------:R3:W4:Y:S01]  /*9880*/  @P0 LDG.E R5, desc[UR52][R6.64] ;  /* 0x0000003406050981 */ /* 0x000722000c1e1900 */
[----:B------:R-:W-:Y:S01]  /*9890*/  PLOP3.LUT P4, PT, PT, PT, UP0, 0x80, 0x0 ;  /* 0x000000000000781c */ /* 0x000fe20003f8f008 */
[----:B---3--:R-:W-:Y:S02]  /*98a0*/  IMAD.U32 R6, RZ, RZ, UR14 ;  /* 0x0000000eff067e24 */ /* 0x008fe4000f8e00ff */
[----:B------:R-:W-:-:S10]  /*98b0*/  IMAD.U32 R7, RZ, RZ, UR15 ;  /* 0x0000000fff077e24 */ /* 0x000fd4000f8e00ff */
[----:B0-----:R0:W3:Y:S01]  /*98c0*/  @P4 LDG.E R3, desc[UR52][R6.64] ;  /* 0x0000003406034981 */ /* 0x0010e2000c1e1900 */
[----:B------:R-:W-:Y:S01]  /*98d0*/  UISETP.NE.AND UP0, UPT, UR44, URZ, UPT ;  /* 0x0000003f2c00728c */ /* 0x000fe2000bf05270 */
[----:B-1----:R-:W-:Y:S01]  /*98e0*/  VIADD R12, R16, UR42 ;  /* 0x0000002a100c7c36 */ /* 0x002fe20008000000 */
[----:B------:R-:W-:Y:S02]  /*98f0*/  UISETP.NE.AND UP1, UPT, UR9, 0x1, UPT ;  /* 0x000000010900788c */ /* 0x000fe4000bf25270 */
[----:B------:R-:W-:Y:S01]  /*9900*/  USEL UR4, UR44, UR4, UP0 ;  /* 0x000000042c047287 */ /* 0x000fe20008000000 */
[----:B------:R-:W-:Y:S01]  /*9910*/  UMOV UR23, 0x9b8 ;  /* 0x000009b800177882 */ /* 0x000fe20000000000 */
[----:B------:R-:W-:Y:S02]  /*9920*/  UISETP.NE.U32.AND UP0, UPT, UR16, URZ, UPT ;  /* 0x0000003f1000728c */ /* 0x000fe4000bf05070 */
[----:B------:R-:W-:Y:S01]  /*9930*/  PLOP3.LUT P1, PT, PT, PT, UP1, 0x80, 0x0 ;  /* 0x000000000000781c */ /* 0x000fe20003f2f018 */
[----:B------:R-:W-:-:S02]  /*9940*/  UISETP.GT.AND UP2, UPT, UR4, 0x1, UPT ;  /* 0x000000010400788c */ /* 0x000fc4000bf44270 */
[----:B------:R-:W-:Y:S02]  /*9950*/  UISETP.NE.AND.EX UP0, UPT, UR17, URZ, UPT, UP0 ;  /* 0x0000003f1100728c */ /* 0x000fe4000bf05300 */
[----:B------:R-:W-:Y:S01]  /*9960*/  USEL UR23, UR23, 0x978, UP2 ;  /* 0x0000097817177887 */ /* 0x000fe20009000000 */
[----:B------:R-:W-:Y:S01]  /*9970*/  UMOV UR4, URZ ;  /* 0x0000003f00047c82 */ /* 0x000fe20008000000 */
[----:B------:R-:W-:Y:S01]  /*9980*/  USEL UR39, UR39, URZ, !UP0 ;  /* 0x0000003f27277287 */ /* 0x000fe2000c000000 */
[----:B------:R-:W-:Y:S01]  /*9990*/  @UP1 ULDC UR25, c[0x0][0xbec] ;  /* 0x0002fb0000191ab9 */ /* 0x000fe20000000800 */
[----:B------:R-:W-:Y:S02]  /*99a0*/  USEL UR22, UR43, URZ, UP2 ;  /* 0x0000003f2b167287 */ /* 0x000fe40009000000 */
[----:B------:R-:W-:Y:S02]  /*99b0*/  USEL UR40, UR40, URZ, !UP0 ;  /* 0x0000003f28287287 */ /* 0x000fe4000c000000 */
[----:B0-----:R-:W-:Y:S01]  /*99c0*/  @P1 IMAD.HI.U32 R6, R12, UR25, RZ ;  /* 0x000000190c061c27 */ /* 0x001fe2000f8e00ff */
[----:B------:R-:W-:-:S03]  /*99d0*/  @UP1 ULDC UR28, c[0x0][0xbf0] ;  /* 0x0002fc00001c1ab9 */ /* 0x000fc60000000800 */
[----:B------:R-:W-:Y:S01]  /*99e0*/  ULDC.64 UR18, c[0x0][UR23+0x220] ;  /* 0x0000880017127abb */ /* 0x000fe20008000a00 */
[----:B------:R-:W-:Y:S01]  /*99f0*/  ULDC.64 UR16, c[0x0][UR23+0x218] ;  /* 0x0000860017107abb */ /* 0x000fe20008000a00 */
[----:B------:R-:W-:Y:S01]  /*9a00*/  UIMAD UR19, UR19, UR39, URZ ;  /* 0x00000027131372a4 */ /* 0x000fe2000f8e023f */
[----:B------:R-:W-:Y:S01]  /*9a10*/  ULDC.64 UR20, c[0x0][UR23+0x228] ;  /* 0x00008a0017147abb */ /* 0x000fe20008000a00 */
[----:B------:R-:W-:Y:S02]  /*9a20*/  UIMAD.WIDE.U32 UR14, UR16, UR41, URZ ;  /* 0x00000029100e72a5 */ /* 0x000fe4000f8e003f */
[----:B------:R-:W-:Y:S02]  /*9a30*/  UIMAD UR24, UR17, UR41, URZ ;  /* 0x00000029111872a4 */ /* 0x000fe4000f8e023f */
[----:B------:R-:W-:Y:S02]  /*9a40*/  UIMAD.WIDE.U32 UR26, UR20, UR22, URZ ;  /* 0x00000016141a72a5 */ /* 0x000fe4000f8e003f */
[----:B------:R-:W-:-:S02]  /*9a50*/  UIMAD.WIDE.U32 UR16, UR18, UR39, URZ ;  /* 0x00000027121072a5 */ /* 0x000fc4000f8e003f */
[----:B------:R-:W-:Y:S02]  /*9a60*/  UIMAD UR20, UR21, UR22, URZ ;  /* 0x00000016151472a4 */ /* 0x000fe4000f8e023f */
[----:B------:R-:W-:Y:S02]  /*9a70*/  UIMAD UR19, UR18, UR40, UR19 ;  /* 0x00000028121372a4 */ /* 0x000fe4000f8e0213 */
[----:B------:R-:W-:Y:S02]  /*9a80*/  UIADD3 UR20, UR27, UR20, URZ ;  /* 0x000000141b147290 */ /* 0x000fe4000fffe03f */
[----:B------:R-:W-:Y:S02]  /*9a90*/  UIADD3 UR19, UR17, UR19, URZ ;  /* 0x0000001311137290 */ /* 0x000fe4000fffe03f */
[----:B------:R-:W-:Y:S02]  /*9aa0*/  UIADD3 UR24, UR15, UR24, URZ ;  /* 0x000000180f187290 */ /* 0x000fe4000fffe03f */
[----:B------:R-:W-:Y:S01]  /*9ab0*/  IMAD.U32 R10, RZ, RZ, UR20 ;  /* 0x00000014ff0a7e24 */ /* 0x000fe2000f8e00ff */
[----:B----4-:R-:W-:Y:S01]  /*9ac0*/  @P0 R2UR UR4, R5 ;  /* 0x00000000050402ca */ /* 0x010fe200000e0000 */
[----:B------:R-:W-:Y:S01]  /*9ad0*/  IMAD.MOV.U32 R5, RZ, RZ, R12 ;  /* 0x000000ffff057224 */ /* 0x000fe200078e000c */
[----:B------:R-:W-:Y:S01]  /*9ae0*/  @P1 SHF.R.U32.HI R5, RZ, UR28, R6 ;  /* 0x0000001cff051c19 */ /* 0x000fe20008011606 */
[----:B------:R-:W-:-:S03]  /*9af0*/  IMAD.U32 R6, RZ, RZ, UR26 ;  /* 0x0000001aff067e24 */ /* 0x000fc6000f8e00ff */
[--C-:B------:R-:W-:Y:S01]  /*9b00*/  SHF.R.S32.HI R7, RZ, 0x1f, R5.reuse ;  /* 0x0000001fff077819 */ /* 0x100fe20000011405 */
        /* <DEDUP_REMOVED lines=20> */
[----:B--2---:R-:W-:Y:S08]  /*9c50*/  @P4 BRA `(.L_x_14029) ;  /* 0x0000000000284947 */ /* 0x004ff00003800000 */
[----:B------:R-:W-:Y:S05]  /*9c60*/  @!P0 BRA `(.L_x_14029) ;  /* 0x0000000000248947 */ /* 0x000fea0003800000 */
[----:B------:R-:W-:Y:S02]  /*9c70*/  IMAD.U32 R6, RZ, RZ, UR12 ;  /* 0x0000000cff067e24 */ /* 0x000fe4000f8e00ff */
[----:B------:R-:W-:Y:S02]  /*9c80*/  IMAD.U32 R8, RZ, RZ, UR12 ;  /* 0x0000000cff087e24 */ /* 0x000fe4000f8e00ff */
[----:B------:R-:W-:Y:S02]  /*9c90*/  IMAD.U32 R7, RZ, RZ, UR13 ;  /* 0x0000000dff077e24 */ /* 0x000fe4000f8e00ff */
[----:B------:R-:W-:-:S03]  /*9ca0*/  IMAD.U32 R9, RZ, RZ, UR13 ;  /* 0x0000000dff097e24 */ /* 0x000fc6000f8e00ff */
[----:B------:R-:W2:Y:S04]  /*9cb0*/  LDG.E R6, desc[UR52][R6.64] ;  /* 0x0000003406067981 */ /* 0x000ea8000c1e1900 */
[----:B------:R-:W3:Y:S01]  /*9cc0*/  LDG.E R8, desc[UR52][R8.64+0x4] ;  /* 0x0000043408087981 */ /* 0x000ee2000c1e1900 */
[----:B--2---:R-:W-:Y:S02]  /*9cd0*/  R2UR UR12, R6 ;  /* 0x00000000060c72ca */ /* 0x004fe400000e0000 */
[----:B---3--:R-:W-:-:S13]  /*9ce0*/  R2UR UR14, R8 ;  /* 0x00000000080e72ca */ /* 0x008fda00000e0000 */
[----:B------:R-:W-:-:S12]  /*9cf0*/  UIADD3 UR14, -UR12, UR14, URZ ;  /* 0x0000000e0c0e7290 */ /* 0x000fd8000fffe13f */
.L_x_14029:
[----:B------:R-:W2:Y:S01]  /*9d00*/  LDL R3, [R1+0x28] ;  /* 0x0000280001037983 */ /* 0x000ea20000100800 */
[----:B------:R-:W-:Y:S01]  /*9d10*/  UIMAD UR16, UR14, UR9, URZ ;  /* 0x000000090e1072a4 */ /* 0x000fe2000f8e023f */
[----:B------:R-:W-:Y:S02]  /*9d20*/  LOP3.LUT P0, RZ, R227, 0x3, RZ, 0xc0, !PT ;  /* 0x00000003e3ff7812 */ /* 0x000fe4000780c0ff */
[----:B------:R-:W-:Y:S01]  /*9d30*/  SHFL.IDX PT, R6, R10, RZ, 0x1c1f ;  /* 0x001c1fff0a067589 */ /* 0x000fe200000e0000 */
[----:B------:R-:W-:-:S03]  /*9d40*/  PLOP3.LUT P3, PT, PT, PT, UP2, 0x80, 0x0 ;  /* 0x000000000000781c */ /* 0x000fc60003f6f028 */
[----:B------:R-:W0:Y:S04]  /*9d50*/  SHFL.IDX PT, R7, R5, RZ, 0x1c1f ;  /* 0x001c1fff05077589 */ /* 0x000e2800000e0000 */
[----:B------:R-:W-:Y:S04]  /*9d60*/  SHFL.IDX PT, R8, R10, 0x1, 0x1c1f ;  /* 0x003c1f000a087f89 */ /* 0x000fe800000e0000 */
[----:B------:R-:W1:Y:S01]  /*9d70*/  SHFL.IDX PT, R9, R5, 0x1, 0x1c1f ;  /* 0x003c1f0005097f89 */ /* 0x000e6200000e0000 */
[----:B--2---:R-:W-:-:S04]  /*9d80*/  VIADD R11, R3, UR42 ;  /* 0x0000002a030b7c36 */ /* 0x004fc80008000000 */
[C---:B------:R-:W-:Y:S01]  /*9d90*/  VIADD R3, R11.reuse, 0x8 ;  /* 0x000000080b037836 */ /* 0x040fe20000000000 */
[----:B------:R-:W-:-:S04]  /*9da0*/  ISETP.GE.OR P2, PT, R11, UR16, P0 ;  /* 0x000000100b007c0c */ /* 0x000fc80008746670 */
[----:B------:R-:W-:-:S09]  /*9db0*/  ISETP.GE.OR P0, PT, R3, UR16, P0 ;  /* 0x0000001003007c0c */ /* 0x000fd20008706670 */
[----:B0-----:R0:W-:Y:S01]  /*9dc0*/  @!P2 ST.E desc[UR52][R6.64], R4 ;  /* 0x000000040600a985 */ /* 0x0011e2000c101934 */
[----:B------:R-:W-:-:S03]  /*9dd0*/  ISETP.GE.AND P2, PT, R11, UR16, PT ;  /* 0x000000100b007c0c */ /* 0x000fc6000bf46270 */
[----:B-1----:R0:W-:Y:S01]  /*9de0*/  @!P0 ST.E desc[UR52][R8.64], R0 ;  /* 0x0000000008008985 */ /* 0x0021e2000c101934 */
[----:B------:R-:W-:Y:S01]  /*9df0*/  ISETP.GE.AND P0, PT, R3, UR16, PT ;  /* 0x0000001003007c0c */ /* 0x000fe2000bf06270 */
[----:B------:R-:W-:-:S12]  /*9e00*/  @P3 BRA `(.L_x_14030) ;  /* 0x0000001000083947 */ /* 0x000fd80003800000 */
[----:B0-----:R-:W0:Y:S01]  /*9e10*/  S2R R0, SR_TID.X ;  /* 0x0000000000007919 */ /* 0x001e220000002100 */
[----:B------:R-:W-:Y:S01]  /*9e20*/  ULDC.64 UR14, c[0x0][0xaa0] ;  /* 0x0002a800000e7ab9 */ /* 0x000fe20000000a00 */
        /* <DEDUP_REMOVED lines=9> */
[----:B------:R-:W-:-:S03]  /*9ec0*/  IMAD.WIDE R4, R4, R5, UR10 ;  /* 0x0000000a04047e25 */ /* 0x000fc6000f8e0205 */
[C---:B------:R-:W-:Y:S02]  /*9ed0*/  IADD3 R25, P2, R4.reuse, 0x3000, RZ ;  /* 0x0000300004197810 */ /* 0x040fe40007f5e0ff */
[C---:B------:R-:W-:Y:S02]  /*9ee0*/  IADD3 R9, P4, R4.reuse, 0x1000, RZ ;  /* 0x0000100004097810 */ /* 0x040fe40007f9e0ff */
[----:B------:R-:W-:Y:S02]  /*9ef0*/  LOP3.LUT R24, R25, 0x380, RZ, 0xc0, !PT ;  /* 0x0000038019187812 */ /* 0x000fe400078ec0ff */
[----:B------:R-:W-:Y:S02]  /*9f00*/  IADD3 R13, P3, R4, 0x2000, RZ ;  /* 0x00002000040d7810 */ /* 0x000fe40007f7e0ff */
[----:B------:R-:W-:Y:S01]  /*9f10*/  SHF.R.U64 R24, R24, 0x3, RZ ;  /* 0x0000000318187819 */ /* 0x000fe200000012ff */
[----:B------:R-:W-:Y:S01]  /*9f20*/  UIMAD UR12, UR17, UR14, URZ ;  /* 0x0000000e110c72a4 */ /* 0x000fe2000f8e023f */
[----:B------:R-:W-:-:S02]  /*9f30*/  LOP3.LUT R8, R9, 0x380, RZ, 0xc0, !PT ;  /* 0x0000038009087812 */ /* 0x000fc400078ec0ff */
[----:B------:R-:W-:Y:S01]  /*9f40*/  LOP3.LUT R24, R24, R25, RZ, 0x3c, !PT ;  /* 0x0000001918187212 */ /* 0x000fe200078e3cff */
[----:B------:R-:W-:Y:S01]  /*9f50*/  IMAD.X R25, RZ, RZ, R5, P2 ;  /* 0x000000ffff197224 */ /* 0x000fe200010e0605 */
[----:B------:R-:W-:Y:S02]  /*9f60*/  IADD3 R49, P2, R4, 0x9000, RZ ;  /* 0x0000900004317810 */ /* 0x000fe40007f5e0ff */
[----:B------:R-:W-:Y:S02]  /*9f70*/  LOP3.LUT R12, R13, 0x380, RZ, 0xc0, !PT ;  /* 0x000003800d0c7812 */ /* 0x000fe400078ec0ff */
[----:B------:R-:W-:Y:S01]  /*9f80*/  LOP3.LUT R48, R49, 0x380, RZ, 0xc0, !PT ;  /* 0x0000038031307812 */ /* 0x000fe200078ec0ff */
[----:B------:R-:W-:Y:S01]  /*9f90*/  UIMAD UR12, UR4, UR15, UR12 ;  /* 0x0000000f040c72a4 */ /* 0x000fe2000f8e020c */
[----:B------:R-:W-:Y:S01]  /*9fa0*/  SHF.R.U64 R8, R8, 0x3, RZ ;  /* 0x0000000308087819 */ /* 0x000fe200000012ff */
[----:B------:R-:W-:Y:S01]  /*9fb0*/  UIMAD.WIDE.U32 UR10, UR4, UR14, URZ ;  /* 0x0000000e040a72a5 */ /* 0x000fe2000f8e003f */
[----:B------:R-:W-:Y:S01]  /*9fc0*/  SHF.R.U64 R48, R48, 0x3, RZ ;  /* 0x0000000330307819 */ /* 0x000fe200000012ff */
[----:B------:R-:W5:Y:S01]  /*9fd0*/  LD.E.128 R24, desc[UR52][R24.64] ;  /* 0x0000003418187980 */ /* 0x000f62000c101d00 */
[----:B------:R-:W-:-:S02]  /*9fe0*/  SHF.R.U64 R12, R12, 0x3, RZ ;  /* 0x000000030c0c7819 */ /* 0x000fc400000012ff */
[----:B------:R-:W-:Y:S01]  /*9ff0*/  LOP3.LUT R8, R8, R9, RZ, 0x3c, !PT ;  /* 0x0000000908087212 */ /* 0x000fe200078e3cff */
[----:B------:R-:W-:Y:S01]  /*a000*/  UIADD3 UR11, UR11, UR12, URZ ;  /* 0x0000000c0b0b7290 */ /* 0x000fe2000fffe03f */
[----:B------:R-:W-:Y:S01]  /*a010*/  LOP3.LUT R48, R48, R49, RZ, 0x3c, !PT ;  /* 0x0000003130307212 */ /* 0x000fe200078e3cff */
[--C-:B------:R-:W-:Y:S01]  /*a020*/  IMAD.X R49, RZ, RZ, R5.reuse, P2 ;  /* 0x000000ffff317224 */ /* 0x100fe200010e0605 */
[----:B------:R-:W-:Y:S01]  /*a030*/  IADD3 R6, P2, R4, 0xf000, RZ ;  /* 0x0000f00004067810 */ /* 0x000fe20007f5e0ff */
[--C-:B------:R-:W-:Y:S01]  /*a040*/  IMAD.X R9, RZ, RZ, R5.reuse, P4 ;  /* 0x000000ffff097224 */ /* 0x100fe200020e0605 */
[----:B------:R-:W-:Y:S01]  /*a050*/  LOP3.LUT R12, R12, R13, RZ, 0x3c, !PT ;  /* 0x0000000d0c0c7212 */ /* 0x000fe200078e3cff */
[----:B------:R-:W-:Y:S01]  /*a060*/  IMAD.X R13, RZ, RZ, R5, P3 ;  /* 0x000000ffff0d7224 */ /* 0x000fe200018e0605 */
[----:B------:R-:W-:Y:S01]  /*a070*/  LOP3.LUT R3, R6, 0x380, RZ, 0xc0, !PT ;  /* 0x0000038006037812 */ /* 0x000fe200078ec0ff */
[----:B------:R-:W-:Y:S01]  /*a080*/  ULDC.64 UR12, c[0x0][0xae8] ;  /* 0x0002ba00000c7ab9 */ /* 0x000fe20000000a00 */
[----:B------:R-:W-:-:S02]  /*a090*/  IADD3 R29, P0, R4, 0x4000, RZ ;  /* 0x00004000041d7810 */ /* 0x000fc40007f1e0ff */
[C---:B------:R-:W-:Y:S02]  /*a0a0*/  IADD3 R33, P6, R4.reuse, 0x5000, RZ ;  /* 0x0000500004217810 */ /* 0x040fe40007fde0ff */
[C---:B------:R-:W-:Y:S01]  /*a0b0*/  IADD3 R37, P5, R4.reuse, 0x6000, RZ ;  /* 0x0000600004257810 */ /* 0x040fe20007fbe0ff */
[----:B------:R-:W-:Y:S01]  /*a0c0*/  USHF.R.S32.HI UR4, URZ, 0x1f, UR39 ;  /* 0x0000001f3f047899 */ /* 0x000fe20008011427 */
[----:B------:R-:W-:Y:S01]  /*a0d0*/  SHF.R.U64 R3, R3, 0x3, RZ ;  /* 0x0000000303037819 */ /* 0x000fe200000012ff */
[----:B------:R-:W-:Y:S01]  /*a0e0*/  UIMAD.WIDE.U32 UR10, UR41, UR12, UR10 ;  /* 0x0000000c290a72a5 */ /* 0x000fe2000f8e000a */
[----:B------:R-:W-:Y:S01]  /*a0f0*/  IADD3 R41, P4, R4, 0x7000, RZ ;  /* 0x0000700004297810 */ /* 0x000fe20007f9e0ff */
[----:B------:R-:W-:Y:S01]  /*a100*/  @UP1 ULDC UR14, c[0x0][0xbec] ;  /* 0x0002fb00000e1ab9 */ /* 0x000fe20000000800 */
[----:B------:R-:W-:Y:S01]  /*a110*/  LOP3.LUT R72, R3, R6, RZ, 0x3c, !PT ;  /* 0x0000000603487212 */ /* 0x000fe200078e3cff */
[----:B------:R-:W-:Y:S01]  /*a120*/  IMAD R3, R20, 0x20, R81 ;  /* 0x0000002014037824 */ /* 0x000fe200078e0251 */
[----:B------:R-:W-:Y:S01]  /*a130*/  IADD3 R45, P3, R4, 0x8000, RZ ;  /* 0x00008000042d7810 */ /* 0x000fe20007f7e0ff */
[----:B------:R-:W-:Y:S01]  /*a140*/  UIMAD UR11, UR41, UR13, UR11 ;  /* 0x0000000d290b72a4 */ /* 0x000fe2000f8e020b */
[----:B------:R-:W-:Y:S01]  /*a150*/  LOP3.LUT R28, R29, 0x380, RZ, 0xc0, !PT ;  /* 0x000003801d1c7812 */ /* 0x000fe200078ec0ff */
[----:B------:R-:W-:Y:S01]  /*a160*/  VIADD R78, R3, UR42 ;  /* 0x0000002a034e7c36 */ /* 0x000fe20008000000 */
[----:B------:R-:W-:Y:S01]  /*a170*/  LOP3.LUT R32, R33, 0x380, RZ, 0xc0, !PT ;  /* 0x0000038021207812 */ /* 0x000fe200078ec0ff */
[----:B------:R-:W-:Y:S01]  /*a180*/  ULDC.64 UR12, c[0x0][0xaf0] ;  /* 0x0002bc00000c7ab9 */ /* 0x000fe20000000a00 */
[----:B------:R-:W-:Y:S01]  /*a190*/  LOP3.LUT R36, R37, 0x380, RZ, 0xc0, !PT ;  /* 0x0000038025247812 */ /* 0x000fe200078ec0ff */
[--C-:B------:R-:W-:Y:S01]  /*a1a0*/  IMAD.X R73, RZ, RZ, R5.reuse, P2 ;  /* 0x000000ffff497224 */ /* 0x100fe200010e0605 */
[----:B------:R-:W-:Y:S01]  /*a1b0*/  LOP3.LUT R40, R41, 0x380, RZ, 0xc0, !PT ;  /* 0x0000038029287812 */ /* 0x000fe200078ec0ff */
[----:B------:R-:W5:Y:S01]  /*a1c0*/  LD.E.128 R8, desc[UR52][R8.64] ;  /* 0x0000003408087980 */ /* 0x000f62000c101d00 */
[----:B------:R-:W-:Y:S01]  /*a1d0*/  LOP3.LUT R44, R45, 0x380, RZ, 0xc0, !PT ;  /* 0x000003802d2c7812 */ /* 0x000fe200078ec0ff */
[----:B------:R-:W-:Y:S01]  /*a1e0*/  UIMAD UR4, UR4, UR12, URZ ;  /* 0x0000000c040472a4 */ /* 0x000fe2000f8e023f */
[----:B------:R-:W-:Y:S01]  /*a1f0*/  SHF.R.U64 R28, R28, 0x3, RZ ;  /* 0x000000031c1c7819 */ /* 0x000fe200000012ff */
[----:B------:R-:W-:Y:S01]  /*a200*/  @P1 IMAD.HI.U32 R20, R78, UR14, RZ ;  /* 0x0000000e4e141c27 */ /* 0x000fe2000f8e00ff */
[----:B------:R-:W-:Y:S01]  /*a210*/  SHF.R.U64 R32, R32, 0x3, RZ ;  /* 0x0000000320207819 */ /* 0x000fe200000012ff */
[----:B------:R-:W-:Y:S01]  /*a220*/  UIMAD.WIDE.U32 UR10, UR39, UR12, UR10 ;  /* 0x0000000c270a72a5 */ /* 0x000fe2000f8e000a */
[----:B------:R-:W-:Y:S01]  /*a230*/  SHF.R.U64 R36, R36, 0x3, RZ ;  /* 0x0000000324247819 */ /* 0x000fe200000012ff */
[----:B------:R-:W-:Y:S01]  /*a240*/  IMAD.MOV.U32 R3, RZ, RZ, R78 ;  /* 0x000000ffff037224 */ /* 0x000fe200078e004e */
[----:B------:R-:W-:Y:S01]  /*a250*/  SHF.R.U64 R40, R40, 0x3, RZ ;  /* 0x0000000328287819 */ /* 0x000fe200000012ff */
[----:B------:R-:W-:Y:S01]  /*a260*/  @UP1 ULDC UR12, c[0x0][0xbf0] ;  /* 0x0002fc00000c1ab9 */ /* 0x000fe20000000800 */
[----:B------:R-:W-:Y:S01]  /*a270*/  SHF.R.U64 R44, R44, 0x3, RZ ;  /* 0x000000032c2c7819 */ /* 0x000fe200000012ff */
[----:B------:R-:W-:Y:S01]  /*a280*/  UIMAD UR4, UR39, UR13, UR4 ;  /* 0x0000000d270472a4 */ /* 0x000fe2000f8e0204 */
        /* <DEDUP_REMOVED lines=10> */
[----:B------:R-:W-:Y:S01]  /*a330*/  @P1 SHF.R.U32.HI R3, RZ, UR12, R20 ;  /* 0x0000000cff031c19 */ /* 0x000fe20008011614 */
[----:B------:R-:W-:Y:S01]  /*a340*/  UIADD3 UR4, UR11, UR4, URZ ;  /* 0x000000040b047290 */ /* 0x000fe2000fffe03f */
[C---:B------:R-:W-:Y:S01]  /*a350*/  IADD3 R53, P0, R4.reuse, 0xa000, RZ ;  /* 0x0000a00004357810 */ /* 0x040fe20007f1e0ff */
[----:B------:R-:W-:Y:S01]  /*a360*/  IMAD.U32 R21, RZ, RZ, UR11 ;  /* 0x0000000bff157e24 */ /* 0x000fe2000f8e00ff */
[C---:B------:R-:W-:Y:S01]  /*a370*/  IADD3 R57, P6, R4.reuse, 0xb000, RZ ;  /* 0x0000b00004397810 */ /* 0x040fe20007fde0ff */
[----:B------:R-:W5:Y:S01]  /*a380*/  LD.E.128 R12, desc[UR52][R12.64] ;  /* 0x000000340c0c7980 */ /* 0x000f62000c101d00 */
[----:B------:R-:W-:-:S02]  /*a390*/  IADD3 R61, P5, R4, 0xc000, RZ ;  /* 0x0000c000043d7810 */ /* 0x000fc40007fbe0ff */
[C---:B------:R-:W-:Y:S01]  /*a3a0*/  IADD3 R65, P4, R4.reuse, 0xd000, RZ ;  /* 0x0000d00004417810 */ /* 0x040fe20007f9e0ff */
[----:B------:R-:W5:Y:S01]  /*a3b0*/  LD.E.128 R28, desc[UR52][R28.64] ;  /* 0x000000341c1c7980 */ /* 0x000f62000c101d00 */
[----:B------:R-:W-:Y:S01]  /*a3c0*/  IADD3 R69, P3, R4, 0xe000, RZ ;  /* 0x0000e00004457810 */ /* 0x000fe20007f7e0ff */
[--C-:B------:R-:W-:Y:S01]  /*a3d0*/  IMAD.MOV R77, RZ, RZ, -R3.reuse ;  /* 0x000000ffff4d7224 */ /* 0x100fe200078e0a03 */
[----:B------:R-:W-:Y:S01]  /*a3e0*/  SHF.R.S32.HI R76, RZ, 0x1f, R3 ;  /* 0x0000001fff4c7819 */ /* 0x000fe20000011403 */
[----:B------:R-:W-:Y:S01]  /*a3f0*/  IMAD.U32 R20, RZ, RZ, UR10 ;  /* 0x0000000aff147e24 */ /* 0x000fe2000f8e00ff */
[----:B------:R-:W-:Y:S01]  /*a400*/  LOP3.LUT R52, R53, 0x380, RZ, 0xc0, !PT ;  /* 0x0000038035347812 */ /* 0x000fe200078ec0ff */
[----:B------:R-:W-:Y:S01]  /*a410*/  ULDC.64 UR10, c[0x0][0xae0] ;  /* 0x0002b800000a7ab9 */ /* 0x000fe20000000a00 */
[----:B------:R-:W-:Y:S01]  /*a420*/  LOP3.LUT R56, R57, 0x380, RZ, 0xc0, !PT ;  /* 0x0000038039387812 */ /* 0x000fe200078ec0ff */
[----:B------:R-:W5:Y:S01]  /*a430*/  LD.E.128 R32, desc[UR52][R32.64] ;  /* 0x0000003420207980 */ /* 0x000f62000c101d00 */
[----:B------:R-:W-:-:S02]  /*a440*/  LOP3.LUT R60, R61, 0x380, RZ, 0xc0, !PT ;  /* 0x000003803d3c7812 */ /* 0x000fc400078ec0ff */
[----:B------:R-:W-:Y:S01]  /*a450*/  LOP3.LUT R64, R65, 0x380, RZ, 0xc0, !PT ;  /* 0x0000038041407812 */ /* 0x000fe200078ec0ff */
[----:B------:R-:W5:Y:S01]  /*a460*/  LD.E.128 R36, desc[UR52][R36.64] ;  /* 0x0000003424247980 */ /* 0x000f62000c101d00 */
[----:B------:R-:W-:Y:S02]  /*a470*/  LOP3.LUT R68, R69, 0x380, RZ, 0xc0, !PT ;  /* 0x0000038045447812 */ /* 0x000fe400078ec0ff */
[----:B------:R-:W-:Y:S01]  /*a480*/  LOP3.LUT R7, R4, 0x380, RZ, 0xc0, !PT ;  /* 0x0000038004077812 */ /* 0x000fe200078ec0ff */
[----:B------:R-:W-:Y:S01]  /*a490*/  IMAD.U32 R21, RZ, RZ, UR4 ;  /* 0x00000004ff157e24 */ /* 0x000fe2000f8e00ff */
[----:B------:R-:W-:Y:S01]  /*a4a0*/  SHF.R.U64 R52, R52, 0x3, RZ ;  /* 0x0000000334347819 */ /* 0x000fe200000012ff */
[----:B------:R-:W-:Y:S01]  /*a4b0*/  IMAD R76, R76, UR10, RZ ;  /* 0x0000000a4c4c7c24 */ /* 0x000fe2000f8e02ff */
[----:B------:R-:W-:Y:S01]  /*a4c0*/  SHF.R.U64 R56, R56, 0x3, RZ ;  /* 0x0000000338387819 */ /* 0x000fe200000012ff */
[----:B------:R-:W-:Y:S01]  /*a4d0*/  IMAD R77, R77, UR9, R78 ;  /* 0x000000094d4d7c24 */ /* 0x000fe2000f8e024e */
[----:B------:R-:W-:Y:S01]  /*a4e0*/  SHF.R.U64 R60, R60, 0x3, RZ ;  /* 0x000000033c3c7819 */ /* 0x000fe200000012ff */
[----:B------:R-:W5:Y:S01]  /*a4f0*/  LD.E.128 R40, desc[UR52][R40.64] ;  /* 0x0000003428287980 */ /* 0x000f62000c101d00 */
[----:B------:R-:W-:-:S02]  /*a500*/  SHF.R.U64 R64, R64, 0x3, RZ ;  /* 0x0000000340407819 */ /* 0x000fc400000012ff */
[----:B------:R-:W-:Y:S01]  /*a510*/  SHF.R.U64 R68, R68, 0x3, RZ ;  /* 0x0000000344447819 */ /* 0x000fe200000012ff */
[----:B------:R-:W5:Y:S01]  /*a520*/  LD.E.128 R44, desc[UR52][R44.64] ;  /* 0x000000342c2c7980 */ /* 0x000f62000c101d00 */
[----:B------:R-:W-:Y:S01]  /*a530*/  SHF.R.U64 R7, R7, 0x3, RZ ;  /* 0x0000000307077819 */ /* 0x000fe200000012ff */
[C---:B------:R-:W-:Y:S01]  /*a540*/  IMAD.WIDE.U32 R20, R3.reuse, UR10, R20 ;  /* 0x0000000a03147c25 */ /* 0x040fe2000f8e0014 */
[----:B------:R-:W-:Y:S01]  /*a550*/  LOP3.LUT R52, R52, R53, RZ, 0x3c, !PT ;  /* 0x0000003534347212 */ /* 0x000fe200078e3cff */
[----:B------:R-:W5:Y:S01]  /*a560*/  LD.E.128 R48, desc[UR52][R48.64] ;  /* 0x0000003430307980 */ /* 0x000f62000c101d00 */
[----:B------:R-:W-:Y:S01]  /*a570*/  LOP3.LUT R56, R56, R57, RZ, 0x3c, !PT ;  /* 0x0000003938387212 */ /* 0x000fe200078e3cff */
        /* <DEDUP_REMOVED lines=10> */
[----:B------:R-:W-:Y:S01]  /*a620*/  IMAD.X R69, RZ, RZ, R5, P3 ;  /* 0x000000ffff457224 */ /* 0x000fe200018e0605 */
[----:B------:R-:W-:Y:S01]  /*a630*/  ULDC.64 UR10, c[0x0][0xad8] ;  /* 0x0002b600000a7ab9 */ /* 0x000fe20000000a00 */
[----:B------:R-:W-:Y:S01]  /*a640*/  IMAD.IADD R21, R21, 0x1, R79 ;  /* 0x0000000115157824 */ /* 0x000fe200078e024f */
[----:B------:R-:W5:Y:S01]  /*a650*/  LD.E.128 R4, desc[UR52][R4.64] ;  /* 0x0000003404047980 */ /* 0x000f62000c101d00 */
[----:B------:R-:W-:-:S03]  /*a660*/  IMAD R76, R3, UR10, RZ ;  /* 0x0000000a034c7c24 */ /* 0x000fc6000f8e02ff */
        /* <DEDUP_REMOVED lines=17> */
[----:B------:R-:W-:Y:S01]  /*a780*/  VIADD R84, R81, UR42 ;  /* 0x0000002a51547c36 */ /* 0x000fe20008000000 */
[----:B------:R-:W-:-:S02]  /*a790*/  UIADD3 UR8, UR8, 0x22820, URZ ;  /* 0x0002282008087890 */ /* 0x000fc4000fffe03f */
        /* <DEDUP_REMOVED lines=36> */
.L_x_14032:
[----:B------:R-:W-:Y:S05]  /*a9e0*/  BSYNC B1 ;  /* 0x0000000000017941 */ /* 0x000fea0003800000 */
.L_x_14031:
[----:B--2---:R2:W3:Y:S01]  /*a9f0*/  SHFL.IDX PT, R3, R83, 0x1, 0x181f ;  /* 0x00381f0053037f89 */ /* 0x0044e200000e0000 */
[----:B------:R-:W-:Y:S03]  /*aa00*/  BSSY B1, `(.L_x_14033) ;  /* 0x0000014000017945 */ /* 0x000fe60003800000 */
[----:B0----5:R2:W0:Y:S01]  /*aa10*/  SHFL.IDX PT, R29, R82, 0x1, 0x181f ;  /* 0x00381f00521d7f89 */ /* 0x02142200000e0000 */
        /* <DEDUP_REMOVED lines=18> */
.L_x_14034:
[----:B------:R-:W-:Y:S05]  /*ab40*/  BSYNC B1 ;  /* 0x0000000000017941 */ /* 0x000fea0003800000 */
.L_x_14033:
[----:B---3--:R3:W0:Y:S01]  /*ab50*/  SHFL.IDX PT, R3, R83, 0x2, 0x181f ;  /* 0x00581f0053037f89 */ /* 0x00862200000e0000 */
[----:B------:R-:W-:Y:S03]  /*ab60*/  BSSY B1, `(.L_x_14035) ;  /* 0x0000014000017945 */ /* 0x000fe60003800000 */
[----:B----4-:R3:W4:Y:S01]  /*ab70*/  SHFL.IDX PT, R11, R82, 0x2, 0x181f ;  /* 0x00581f00520b7f89 */ /* 0x01072200000e0000 */
[----:B------:R-:W-:Y:S05]  /*ab80*/  @P0 BRA `(.L_x_14036) ;  /* 0x0000000000440947 */ /* 0x000fea0003800000 */
[----:B------:R-:W-:Y:S02]  /*ab90*/  ULDC UR4, c[0x0][0xac8] ;  /* 0x0002b20000047ab9 */ /* 0x000fe40000000800 */
[----:B------:R-:W-:Y:S02]  /*aba0*/  ISETP.GE.AND P3, PT, R0, UR4, PT ;  /* 0x0000000400007c0c */ /* 0x000fe4000bf66270 */
[----:B------:R-:W-:Y:S02]  /*abb0*/  ISETP.GE.AND P2, PT, R86, UR4, PT ;  /* 0x0000000456007c0c */ /* 0x000fe4000bf46270 */
[----:B------:R-:W-:Y:S02]  /*abc0*/  ISETP.GE.AND P1, PT, R88, UR4, PT ;  /* 0x0000000458007c0c */ /* 0x000fe4000bf26270 */
[----:B------:R-:W-:-:S07]  /*abd0*/  ISETP.GE.AND P0, PT, R90, UR4, PT ;  /* 0x000000045a007c0c */ /* 0x000fce000bf06270 */
[-C--:B----4-:R-:W-:Y:S02]  /*abe0*/  @!P3 LEA R4, P6, R0, R11.reuse, 0x1 ;  /* 0x0000000b0004b211 */ /* 0x090fe400078c08ff */
        /* <DEDUP_REMOVED lines=11> */
.L_x_14036:
[----:B------:R-:W-:Y:S05]  /*aca0*/  BSYNC B1 ;  /* 0x0000000000017941 */ /* 0x000fea0003800000 */
.L_x_14035:
[----:B0-----:R-:W-:Y:S01]  /*acb0*/  VIADD R3, R84, 0x60 ;  /* 0x0000006054037836 */ /* 0x001fe20000000000 */
[----:B--23--:R-:W0:Y:S04]  /*acc0*/  SHFL.IDX PT, R83, R83, 0x3, 0x181f ;  /* 0x00781f0053537f89 */ /* 0x00ce2800000e0000 */
[----:B------:R-:W-:Y:S01]  /*acd0*/  ISETP.GE.AND P0, PT, R3, UR16, PT ;  /* 0x0000001003007c0c */ /* 0x000fe2000bf06270 */
[----:B----4-:R4:W2:-:S12]  /*ace0*/  SHFL.IDX PT, R11, R82, 0x3, 0x181f ;  /* 0x00781f00520b7f89 */ /* 0x01089800000e0000 */
[----:B----4-:R-:W-:Y:S05]  /*acf0*/  @P0 BRA `(.L_x_14037) ;  /* 0x0000002400a00947 */ /* 0x010fea0003800000 */
[----:B------:R-:W-:Y:S02]  /*ad00*/  ULDC UR4, c[0x0][0xac8] ;  /* 0x0002b20000047ab9 */ /* 0x000fe40000000800 */
[----:B------:R-:W-:Y:S02]  /*ad10*/  ISETP.GE.AND P3, PT, R0, UR4, PT ;  /* 0x0000000400007c0c */ /* 0x000fe4000bf66270 */
[----:B------:R-:W-:Y:S02]  /*ad20*/  ISETP.GE.AND P4, PT, R86, UR4, PT ;  /* 0x0000000456007c0c */ /* 0x000fe4000bf86270 */
[----:B------:R-:W-:-:S09]  /*ad30*/  ISETP.GE.AND P5, PT, R88, UR4, PT ;  /* 0x0000000458007c0c */ /* 0x000fd2000bfa6270 */
[-C--:B--2---:R-:W-:Y:S02]  /*ad40*/  @!P3 LEA R4, P0, R0, R11.reuse, 0x1 ;  /* 0x0000000b0004b211 */ /* 0x084fe400078008ff */
[-C--:B------:R-:W-:Y:S02]  /*ad50*/  @!P4 LEA R6, P1, R86, R11.reuse, 0x1 ;  /* 0x0000000b5606c211 */ /* 0x080fe400078208ff */
[----:B------:R-:W-:Y:S02]  /*ad60*/  @!P5 LEA R8, P2, R88, R11, 0x1 ;  /* 0x0000000b5808d211 */ /* 0x000fe400078408ff */
        /* <DEDUP_REMOVED lines=8> */
[----:B----4-:R-:W-:-:S04]  /*adf0*/  LEA R4, P0, R90, R11, 0x1 ;  /* 0x0000000b5a047211 */ /* 0x010fc800078008ff */
[----:B------:R-:W-:-:S05]  /*ae00*/  LEA.HI.X R5, R90, R83, R89, 0x1, P0 ;  /* 0x000000535a057211 */ /* 0x000fca00000f0c59 */
[----:B------:R0:W-:Y:S01]  /*ae10*/  ST.E.128 desc[UR52][R4.64], R72 ;  /* 0x0000004804007985 */ /* 0x0001e2000c101d34 */
[----:B------:R-:W-:Y:S05]  /*ae20*/  BRA `(.L_x_14037) ;  /* 0x0000002400547947 */ /* 0x000fea0003800000 */
.L_x_14030:
        /* <DEDUP_REMOVED lines=171> */
[----:B---3--:R-:W-:Y:S01]  /*b8e0*/  @!P4 LEA R8, P5, R204, R4, 0x2 ;  /* 0x00000004cc08c211 */ /* 0x008fe200078a10ff */
[----:B------:R3:W-:Y:S01]  /*b8f0*/  @!P1 ST.E.64 desc[UR52][R6.64], R112 ;  /* 0x0000007006009985 */ /* 0x0007e2000c101b34 */
[----:B------:R-:W-:Y:S02]  /*b900*/  ISETP.GE.AND P1, PT, R18, UR4, PT ;  /* 0x0000000412007c0c */ /* 0x000fe4000bf26270 */
[----:B------:R-:W-:-:S03]  /*b910*/  @!P4 LEA.HI.X R9, R204, R5, R153, 0x2, P5 ;  /* 0x00000005cc09c211 */ /* 0x000fc600028f1499 */
[-C--:B----4-:R-:W-:Y:S02]  /*b920*/  @!P3 LEA R10, P6, R23, R4.reuse, 0x2 ;  /* 0x00000004170ab211 */ /* 0x090fe400078c10ff */
[----:B------:R4:W-:Y:S02]  /*b930*/  @!P4 ST.E.64 desc[UR52][R8.64], R116 ;  /* 0x000000740800c985 */ /* 0x0009e4000c101b34 */
[-C--:B-1----:R-:W-:Y:S02]  /*b940*/  @!P2 LEA R12, P4, R19, R4.reuse, 0x2 ;  /* 0x00000004130ca211 */ /* 0x082fe400078810ff */
        /* <DEDUP_REMOVED lines=32> */
.L_x_14039:
[----:B------:R-:W-:Y:S05]  /*bb50*/  BSYNC B1 ;  /* 0x0000000000017941 */ /* 0x000fea0003800000 */
.L_x_14038:
[----:B--2-4-:R2:W3:Y:S04]  /*bb60*/  SHFL.IDX PT, R5, R3, 0x1, 0x1c1f ;  /* 0x003c1f0003057f89 */ /* 0x0144e800000e0000 */
        /* <DEDUP_REMOVED lines=127> */
[-C--:B------:R-:W-:Y:S01]  /*c360*/  @!P3 LEA.HI.X R9, R3, R5.reuse, R0, 0x2, P5 ;  /* 0x000000050309b211 */ /* 0x080fe200028f1400 */
[----:B------:R-:W-:Y:S01]  /*c370*/  VIADD R3, R2, 0xf8 ;  /* 0x000000f802037836 */ /* 0x000fe20000000000 */
[----:B------:R-:W-:Y:S02]  /*c380*/  SHF.R.S32.HI R0, RZ, 0x1f, R21 ;  /* 0x0000001fff007819 */ /* 0x000fe40000011415 */
        /* <DEDUP_REMOVED lines=11> */
.L_x_14028:
        /* <DEDUP_REMOVED lines=33> */
.L_x_14040:
        /* <DEDUP_REMOVED lines=57> */
.L_x_14042:
[----:B------:R-:W-:Y:S05]  /*c9e0*/  BSYNC B1 ;  /* 0x0000000000017941 */ /* 0x000fea0003800000 */
.L_x_14041:
        /* <DEDUP_REMOVED lines=14> */
[----:B------:R-:W-:-:S03]  /*cad0*/  UIADD3 UR9, UR9, UR10, URZ ;  /* 0x0000000a09097290 */ /* 0x000fc6000fffe03f */
[----:B------:R-:W-:Y:S01]  /*cae0*/  IMAD R3, R10, 0x20, R13 ;  /* 0x000000200a037824 */ /* 0x000fe200078e020d */
[----:B------:R-:W-:Y:S02]  /*caf0*/  ULDC.64 UR10, c[0x0][0xae8] ;  /* 0x0002ba00000a7ab9 */ /* 0x000fe40000000a00 */
[----:B------:R-:W-:Y:S01]  /*cb00*/  UIMAD.WIDE.U32 UR8, UR41, UR10, UR8 ;  /* 0x0000000a290872a5 */ /* 0x000fe2000f8e0008 */
[----:B------:R-:W-:Y:S01]  /*cb10*/  VIADD R8, R3, UR42 ;  /* 0x0000002a03087c36 */ /* 0x000fe20008000000 */
[----:B-1----:R-:W-:Y:S02]  /*cb20*/  ISETP.NE.AND P0, PT, R11, 0x1, PT ;  /* 0x000000010b00780c */ /* 0x002fe40003f05270 */
[----:B------:R-:W-:Y:S01]  /*cb30*/  UIMAD UR9, UR41, UR11, UR9 ;  /* 0x0000000b290972a4 */ /* 0x000fe2000f8e0209 */
[----:B------:R-:W-:Y:S02]  /*cb40*/  IMAD.MOV.U32 R3, RZ, RZ, R8 ;  /* 0x000000ffff037224 */ /* 0x000fe400078e0008 */
[----:B------:R-:W-:-:S02]  /*cb50*/  ULDC.64 UR10, c[0x0][0xaf0] ;  /* 0x0002bc00000a7ab9 */ /* 0x000fc40000000a00 */
        /* <DEDUP_REMOVED lines=21> */
[----:B-----5:R-:W-:Y:S02]  /*ccb0*/  IMAD R11, R0, R11, RZ ;  /* 0x0000000b000b7224 */ /* 0x020fe400078e02ff */
[----:B------:R-:W-:-:S02]  /*ccc0*/  IMAD.IADD R5, R5, 0x1, R9 ;  /* 0x0000000105057824 */ /* 0x000fc400078e0209 */
[----:B------:R-:W-:Y:S02]  /*ccd0*/  IMAD R6, R6, UR8, RZ ;  /* 0x0000000806067c24 */ /* 0x000fe4000f8e02ff */
[----:B------:R-:W-:-:S04]  /*cce0*/  IMAD.WIDE.U32 R4, R7, UR8, R4 ;  /* 0x0000000807047c25 */ /* 0x000fc8000f8e0004 */
[----:B------:R-:W-:Y:S01]  /*ccf0*/  IMAD R9, R7, UR9, R6 ;  /* 0x0000000907097c24 */ /* 0x000fe2000f8e0206 */
[----:B------:R-:W-:Y:S01]  /*cd00*/  ULDC.64 UR8, c[0x0][0xa80] ;  /* 0x0002a00000087ab9 */ /* 0x000fe20000000a00 */
[----:B------:R-:W-:Y:S01]  /*cd10*/  VIADD R3, R8, 0x40 ;  /* 0x0000004008037836 */ /* 0x000fe20000000000 */
[----:B------:R-:W-:Y:S01]  /*cd20*/  LEA R6, P2, R4, UR8, 0x1 ;  /* 0x0000000804067c11 */ /* 0x000fe2000f8408ff */
[----:B------:R-:W-:Y:S02]  /*cd30*/  IMAD.IADD R5, R5, 0x1, R9 ;  /* 0x0000000105057824 */ /* 0x000fe400078e0209 */
        /* <DEDUP_REMOVED lines=33> */
.L_x_14044:
[----:B------:R-:W-:Y:S05]  /*cf50*/  BSYNC B1 ;  /* 0x0000000000017941 */ /* 0x000fea0003800000 */
.L_x_14043:
        /* <DEDUP_REMOVED lines=21> */
.L_x_14046:
[----:B------:R-:W-:Y:S05]  /*d0b0*/  BSYNC B1 ;  /* 0x0000000000017941 */ /* 0x000fea0003800000 */
.L_x_14045:
        /* <DEDUP_REMOVED lines=21> */
.L_x_14048:
[----:B------:R-:W-:Y:S05]  /*d210*/  BSYNC B1 ;  /* 0x0000000000017941 */ /* 0x000fea0003800000 */
.L_x_14047:
        /* <DEDUP_REMOVED lines=10> */
[----:B---3--:R-:W-:-:S04]  /*d2c0*/  @!P3 LEA R6, P4, R7, R4, 0x1 ;  /* 0x000000040706b211 */ /* 0x008fc800078808ff */
[-C--:B--2---:R-:W-:Y:S02]  /*d2d0*/  @!P3 LEA.HI.X R7, R7, R3.reuse, R20, 0x1, P4 ;  /* 0x000000030707b211 */ /* 0x084fe400020f0c14 */
        /* <DEDUP_REMOVED lines=10> */
.L_x_14037:
[----:B------:R-:W-:Y:S05]  /*d380*/  BSYNC B0 ;  /* 0x0000000000007941 */ /* 0x000fea0003800000 */
.L_x_14027:
[----:B------:R-:W-:Y:S02]  /*d390*/  ULDC UR4, c[0x0][0xc3c] ;  /* 0x00030f0000047ab9 */ /* 0x000fe40000000800 */
[----:B------:R-:W-:-:S06]  /*d3a0*/  UISETP.GE.AND UP0, UPT, UR7, UR4, UPT ;  /* 0x000000040700728c */ /* 0x000fcc000bf06270 */
[----:B------:R-:W-:-:S13]  /*d3b0*/  PLOP3.LUT P0, PT, PT, PT, UP0, 0x80, 0x0 ;  /* 0x000000000000781c */ /* 0x000fda0003f0f008 */
[----:B------:R-:W-:Y:S05]  /*d3c0*/  @!P0 BRA `(.L_x_14049) ;  /* 0xffffff3c00188947 */ /* 0x000fea000383ffff */
[----:B------:R-:W-:Y:S05]  /*d3d0*/  EXIT ;  /* 0x000000000000794d */ /* 0x000fea0003800000 */
.L_x_13984:
        /* <DEDUP_REMOVED lines=16> */
.L_x_14050:
        /* <DEDUP_REMOVED lines=43> */
.L_x_14054:
        /* <DEDUP_REMOVED lines=35> */
.L_x_14052:
        /* <DEDUP_REMOVED lines=13> */
.L_x_14055:
        /* <DEDUP_REMOVED lines=62> */
.L_x_14056:
        /* <DEDUP_REMOVED lines=61> */
.L_x_14057:
[----:B------:R-:W-:-:S05]  /*e240*/  LOP3.LUT R17, RZ, R2, RZ, 0x33, !PT ;  /* 0x00000002ff117212 */ /* 0x000fca00078e33ff */
[----:B------:R-:W-:Y:S01]  /*e250*/  IMAD.IADD R17, R6, 0x1, R17 ;  /* 0x0000000106117824 */ /* 0x000fe200078e0211 */
[----:B------:R-:W-:Y:S06]  /*e260*/  BRA `(.L_x_14058) ;  /* 0x0000000000147947 */ /* 0x000fec0003800000 */
.L_x_14053:
[----:B------:R-:W-:Y:S01]  /*e270*/  ULDC UR4, c[0x0][0xc3c] ;  /* 0x00030f0000047ab9 */ /* 0x000fe20000000800 */
[----:B------:R-:W-:Y:S02]  /*e280*/  IMAD.MOV.U32 R17, RZ, RZ, RZ ;  /* 0x000000ffff117224 */ /* 0x000fe400078e00ff */
[----:B------:R-:W-:Y:S02]  /*e290*/  IMAD.U32 R16, RZ, RZ, UR6 ;  /* 0x00000006ff107e24 */ /* 0x000fe4000f8e00ff */
[----:B------:R-:W-:Y:S02]  /*e2a0*/  IMAD.MOV.U32 R18, RZ, RZ, RZ ;  /* 0x000000ffff127224 */ /* 0x000fe400078e00ff */
[----:B------:R-:W-:-:S07]  /*e2b0*/  IMAD.U32 R19, RZ, RZ, UR4 ;  /* 0x00000004ff137e24 */ /* 0x000fce000f8e00ff */
.L_x_14058:
[----:B------:R-:W-:-:S13]  /*e2c0*/  ISETP.NE.AND P0, PT, R7, RZ, PT ;  /* 0x000000ff0700720c */ /* 0x000fda0003f05270 */
[----:B------:R-:W0:Y:S01]  /*e2d0*/  @!P0 S2R R3, SR_CgaCtaId ;  /* 0x0000000000038919 */ /* 0x000e220000008800 */
[----:B------:R-:W-:-:S04]  /*e2e0*/  @!P0 MOV R2, 0x400 ;  /* 0x0000040000028802 */ /* 0x000fc80000000f00 */
[----:B0-----:R-:W-:-:S05]  /*e2f0*/  @!P0 LEA R2, R3, R2, 0x18 ;  /* 0x0000000203028211 */ /* 0x001fca00078ec0ff */
[----:B------:R1:W-:Y:S01]  /*e300*/  @!P0 STS.128 [R2+0x228d0], R16 ;  /* 0x0228d01002008388 */ /* 0x0003e20000000c00 */
[----:B------:R-:W-:Y:S06]  /*e310*/  BAR.ARV 0x5, 0x180 ;  /* 0x0146000000007b1d */ /* 0x000fec0000002000 */
.L_x_14051:
        /* <DEDUP_REMOVED lines=29> */
.L_x_14122:
[----:B0-----:R-:W0:Y:S02]  /*e4f0*/  LDC.64 R2, c[0x0][0xc88] ;  /* 0x00032200ff027b82 */ /* 0x001e240000000a00 */
        /* <DEDUP_REMOVED lines=37> */
[----:B--2---:R1:W-:Y:S01]  /*e750*/  @P0 STL [R1], R0 ;  /* 0x0000000001000387 */ /* 0x0043e20000100800 */
[----:B---3--:R-:W-:Y:S05]  /*e760*/  @P0 BRA `(.L_x_14060) ;  /* 0x0000000000200947 */ /* 0x008fea0003800000 */
[----:B------:R-:W-:Y:S02]  /*e770*/  ULDC UR4, c[0x0][0x288] ;  /* 0x0000a20000047ab9 */ /* 0x000fe40000000800 */
[----:B-1----:R-:W-:-:S05]  /*e780*/  IMAD.U32 R0, RZ, RZ, UR4 ;  /* 0x00000004ff007e24 */ /* 0x002fca000f8e00ff */
[----:B------:R0:W-:Y:S01]  /*e790*/  STL [R1], R0 ;  /* 0x0000000001007387 */ /* 0x0001e20000100800 */
[----:B------:R-:W-:Y:S05]  /*e7a0*/  @!P2 BRA `(.L_x_14060) ;  /* 0x000000000010a947 */ /* 0x000fea0003800000 */
[----:B------:R-:W2:Y:S04]  /*e7b0*/  LDG.E R5, desc[UR52][R2.64] ;  /* 0x0000003402057981 */ /* 0x000ea8000c1e1900 */
[----:B0-----:R-:W2:Y:S02]  /*e7c0*/  LDG.E R0, desc[UR52][R2.64+0x4] ;  /* 0x0000043402007981 */ /* 0x001ea4000c1e1900 */
[----:B--2---:R-:W-:-:S05]  /*e7d0*/  IMAD.IADD R0, R0, 0x1, -R5 ;  /* 0x0000000100007824 */ /* 0x004fca00078e0a05 */
[----:B------:R2:W-:Y:S02]  /*e7e0*/  STL [R1], R0 ;  /* 0x0000000001007387 */ /* 0x0005e40000100800 */
.L_x_14060:
        /* <DEDUP_REMOVED lines=9> */
.L_x_14061:
        /* <DEDUP_REMOVED lines=9> */
.L_x_14062:
[----:B------:R-:W4:Y:S01]  /*e910*/  LDL R4, [R1] ;  /* 0x0000000001047983 */ /* 0x000f220000100800 */
        /* <DEDUP_REMOVED lines=59> */
.L_x_14064:
[----:B------:R-:W-:Y:S05]  /*ecd0*/  BSYNC B0 ;  /* 0x0000000000007941 */ /* 0x000fea0003800000 */
.L_x_14063:
        /* <DEDUP_REMOVED lines=23> */
.L_x_14066:
        /* <DEDUP_REMOVED lines=20> */
.L_x_14069:
[----:B------:R-:W-:Y:S05]  /*ef90*/  BSYNC B6 ;  /* 0x0000000000067941 */ /* 0x000fea0003800000 */
.L_x_14068:
        /* <DEDUP_REMOVED lines=20> */
.L_x_14072:
        /* <DEDUP_REMOVED lines=15> */
.L_x_14071:
[----:B------:R-:W-:Y:S05]  /*f1d0*/  BSYNC B6 ;  /* 0x0000000000067941 */ /* 0x000fea0003800000 */
.L_x_14070:
[----:B------:R-:W0:Y:S01]  /*f1e0*/  S2R R20, SR_TID.X ;  /* 0x0000000000147919 */ /* 0x000e220000002100 */
[----:B------:R-:W-:Y:S01]  /*f1f0*/  ULDC.64 UR4, c[0x0][0x9f8] ;  /* 0x00027e0000047ab9 */ /* 0x000fe20000000a00 */
[----:B------:R-:W1:Y:S01]  /*f200*/  LDC R8, c[0x0][0x430] ;  /* 0x00010c00ff087b82 */ /* 0x000e620000000800 */
[----:B------:R-:W-:-:S04]  /*f210*/  ISETP.NE.U32.AND P0, PT, RZ, UR4, PT ;  /* 0x00000004ff007c0c */ /* 0x000fc8000bf05070 */
[----:B------:R-:W-:-:S13]  /*f220*/  ISETP.NE.AND.EX P0, PT, RZ, UR5, PT, P0 ;  /* 0x00000005ff007c0c */ /* 0x000fda000bf05300 */
[----:B------:R-:W-:Y:S01]  /*f230*/  @P0 IADD3 R2, P1, R31, UR4, RZ ;  /* 0x000000041f020c10 */ /* 0x000fe2000ff3e0ff */
[----:B------:R-:W-:-:S03]  /*f240*/  ULDC UR4, c[0x0][0x320] ;  /* 0x0000c80000047ab9 */ /* 0x000fc60000000800 */
[----:B------:R-:W-:-:S05]  /*f250*/  @P0 IADD3.X R3, R33, UR5, RZ, P1, !PT ;  /* 0x0000000521030c10 */ /* 0x000fca0008ffe4ff */
[----:B------:R2:W5:Y:S01]  /*f260*/  @P0 LDG.E R27, desc[UR52][R2.64] ;  /* 0x00000034021b0981 */ /* 0x000562000c1e1900 */
[----:B------:R-:W-:Y:S01]  /*f270*/  LOP3.LUT R22, R22, 0xffffffef, RZ, 0xc0, !PT ;  /* 0xffffffef16167812 */ /* 0x000fe200078ec0ff */
[----:B------:R-:W-:Y:S01]  /*f280*/  UMOV UR5, 0xffffffff ;  /* 0xffffffff00057882 */ /* 0x000fe20000000000 */
[----:B0-----:R-:W-:Y:S01]  /*f290*/  IMAD.SHL.U32 R20, R20, 0x8, RZ ;  /* 0x0000000814147824 */ /* 0x001fe200078e00ff */
[----:B------:R-:W0:Y:S01]  /*f2a0*/  S2R R21, SR_TID.X ;  /* 0x0000000000157919 */ /* 0x000e220000002100 */
[----:B------:R-:W-:Y:S01]  /*f2b0*/  LOP3.LUT R22, R22, 0xfffffff7, RZ, 0xc0, !PT ;  /* 0xfffffff716167812 */ /* 0x000fe200078ec0ff */
[----:B------:R-:W-:Y:S02]  /*f2c0*/  VIADD R0, R35, 0xffffffff ;  /* 0xffffffff23007836 */ /* 0x000fe40000000000 */
[----:B------:R-:W-:-:S04]  /*f2d0*/  LOP3.LUT R20, R20, 0x38, RZ, 0xc0, !PT ;  /* 0x0000003814147812 */ /* 0x000fc800078ec0ff */
[C---:B------:R-:W-:Y:S02]  /*f2e0*/  LOP3.LUT R34, R20.reuse, 0x40, RZ, 0xfc, !PT ;  /* 0x0000004014227812 */ /* 0x040fe400078efcff */
[----:B------:R-:W-:Y:S02]  /*f2f0*/  LOP3.LUT R20, R20, 0x80, RZ, 0xfc, !PT ;  /* 0x0000008014147812 */ /* 0x000fe400078efcff */
[----:B------:R-:W-:Y:S02]  /*f300*/  ISETP.GE.AND P1, PT, R34, UR4, PT ;  /* 0x0000000422007c0c */ /* 0x000fe4000bf26270 */
[----:B------:R-:W-:Y:S02]  /*f310*/  ISETP.GE.AND P0, PT, R20, UR4, PT ;  /* 0x0000000414007c0c */ /* 0x000fe4000bf06270 */
[----:B------:R-:W3:Y:S09]  /*f320*/  S2R R20, SR_TID.X ;  /* 0x0000000000147919 */ /* 0x000ef20000002100 */
[----:B------:R-:W-:Y:S01]  /*f330*/  @P1 LOP3.LUT R22, R22, 0x8, RZ, 0xfc, !PT ;  /* 0x0000000816161812 */ /* 0x000fe200078efcff */
[----:B0-----:R-:W-:-:S05]  /*f340*/  IMAD.SHL.U32 R21, R21, 0x8, RZ ;  /* 0x0000000815157824 */ /* 0x001fca00078e00ff */
[----:B------:R-:W-:-:S04]  /*f350*/  LOP3.LUT R21, R21, 0x38, RZ, 0xc0, !PT ;  /* 0x0000003815157812 */ /* 0x000fc800078ec0ff */
[C---:B------:R-:W-:Y:S02]  /*f360*/  ISETP.GE.AND P2, PT, R21.reuse, UR4, PT ;  /* 0x0000000415007c0c */ /* 0x040fe4000bf46270 */
[----:B------:R-:W-:Y:S02]  /*f370*/  LOP3.LUT R21, R21, 0xc0, RZ, 0xfc, !PT ;  /* 0x000000c015157812 */ /* 0x000fe400078efcff */
[----:B---3--:R-:W-:-:S04]  /*f380*/  LOP3.LUT R20, R20, 0x7f, RZ, 0xc0, !PT ;  /* 0x0000007f14147812 */ /* 0x008fc800078ec0ff */
[----:B------:R-:W-:Y:S02]  /*f390*/  SHF.R.U32.HI R34, RZ, 0x3, R20 ;  /* 0x00000003ff227819 */ /* 0x000fe40000011614 */
[----:B------:R-:W0:Y:S03]  /*f3a0*/  S2R R20, SR_TID.X ;  /* 0x0000000000147919 */ /* 0x000e260000002100 */
[----:B------:R-:W-:-:S04]  /*f3b0*/  @P2 LOP3.LUT R22, R22, 0x10, RZ, 0xfc, !PT ;  /* 0x0000001016162812 */ /* 0x000fc800078efcff */
[----:B------:R-:W-:-:S04]  /*f3c0*/  LOP3.LUT R22, R22, 0xfffffffb, RZ, 0xc0, !PT ;  /* 0xfffffffb16167812 */ /* 0x000fc800078ec0ff */
[----:B------:R-:W-:Y:S02]  /*f3d0*/  @P0 LOP3.LUT R22, R22, 0x4, RZ, 0xfc, !PT ;  /* 0x0000000416160812 */ /* 0x000fe400078efcff */
[----:B------:R-:W-:Y:S02]  /*f3e0*/  ISETP.GE.AND P0, PT, R21, UR4, PT ;  /* 0x0000000415007c0c */ /* 0x000fe4000bf06270 */
[----:B------:R-:W-:-:S11]  /*f3f0*/  LOP3.LUT R22, R22, 0xfffffffd, RZ, 0xc0, !PT ;  /* 0xfffffffd16167812 */ /* 0x000fd600078ec0ff */
[----:B------:R-:W-:Y:S01]  /*f400*/  @P0 LOP3.LUT R22, R22, 0x2, RZ, 0xfc, !PT ;  /* 0x0000000216160812 */ /* 0x000fe200078efcff */
[----:B0-----:R-:W-:-:S05]  /*f410*/  IMAD.SHL.U32 R20, R20, 0x10, RZ ;  /* 0x0000001014147824 */ /* 0x001fca00078e00ff */
[----:B------:R-:W-:-:S05]  /*f420*/  LOP3.LUT R20, R34, 0x70, R20, 0xf8, !PT ;  /* 0x0000007022147812 */ /* 0x000fca00078ef814 */
[----:B------:R-:W-:Y:S01]  /*f430*/  IMAD R35, R0, 0x60, R20 ;  /* 0x0000006000237824 */ /* 0x000fe200078e0214 */
[----:B-12---:R-:W-:Y:S06]  /*f440*/  BRA.DIV UR5, `(.L_x_14073) ;  /* 0x0000004605007947 */ /* 0x006fec000b800000 */
.L_x_14139:
        /* <DEDUP_REMOVED lines=21> */
[----:B------:R-:W-:Y:S01]  /*f5a0*/  IMAD.U32 R3, RZ, RZ, UR36 ;  /* 0x00000024ff037e24 */ /* 0x000fe2000f8e00ff */
[----:B------:R-:W-:Y:S02]  /*f5b0*/  LOP3.LUT R22, R22, 0xffffffbf, RZ, 0xc0, !PT ;  /* 0xffffffbf16167812 */ /* 0x000fe400078ec0ff */
[----:B0-----:R-:W-:-:S04]  /*f5c0*/  @!P0 LEA R4, P1, R2, R4, 0x2 ;  /* 0x0000000402048211 */ /* 0x001fc800078210ff */
[----:B------:R-:W-:-:S05]  /*f5d0*/  @!P0 LEA.HI.X R5, R2, R5, R7, 0x2, P1 ;  /* 0x0000000502058211 */ /* 0x000fca00008f1407 */
[----:B------:R0:W5:Y:S01]  /*f5e0*/  @!P0 LDG.E R34, desc[UR52][R4.64] ;  /* 0x0000003404228981 */ /* 0x000162000c1e1900 */
[----:B------:R-:W-:Y:S01]  /*f5f0*/  ISETP.NE.AND P0, PT, R3, 0x3, PT ;  /* 0x000000030300780c */ /* 0x000fe20003f05270 */
[----:B------:R-:W-:Y:S01]  /*f600*/  IMAD.MOV R2, RZ, RZ, -R6 ;  /* 0x000000ffff027224 */ /* 0x000fe200078e0a06 */
[----:B------:R-:W-:Y:S02]  /*f610*/  ISETP.GT.U32.AND P1, PT, R20, 0x5f, PT ;  /* 0x0000005f1400780c */ /* 0x000fe40003f24070 */
[----:B------:R-:W-:Y:S01]  /*f620*/  LOP3.LUT R18, R18, 0xffff, RZ, 0xc0, !PT ;  /* 0x0000ffff12127812 */ /* 0x000fe200078ec0ff */
[----:B------:R-:W-:Y:S01]  /*f630*/  IMAD R35, R8, R2, R35 ;  /* 0x0000000208237224 */ /* 0x000fe200078e0223 */
[----:B------:R-:W-:-:S07]  /*f640*/  SEL R6, RZ, 0x1, P2 ;  /* 0x00000001ff067807 */ /* 0x000fce0001000000 */
[----:B------:R-:W-:-:S04]  /*f650*/  @P0 LOP3.LUT R22, R22, 0x40, RZ, 0xfc, !PT ;  /* 0x0000004016160812 */ /* 0x000fc800078efcff */
[----:B------:R-:W-:-:S04]  /*f660*/  LOP3.LUT R22, R22, 0xffffffdf, RZ, 0xc0, !PT ;  /* 0xffffffdf16167812 */ /* 0x000fc800078ec0ff */
[----:B------:R-:W-:Y:S01]  /*f670*/  @P1 LOP3.LUT R22, R22, 0x20, RZ, 0xfc, !PT ;  /* 0x0000002016161812 */ /* 0x000fe200078efcff */
[----:B0-----:R-:W-:Y:S06]  /*f680*/  @!P0 BRA `(.L_x_14074) ;  /* 0x0000000000048947 */ /* 0x001fec0003800000 */
[----:B------:R-:W-:Y:S01]  /*f690*/  BPT.TRAP 0x1 ;  /* 0x000000040000795c */ /* 0x000fe20000300000 */
.L_x_14074:
[----:B------:R-:W-:Y:S01]  /*f6a0*/  IMAD R32, R0, -0x60, R32 ;  /* 0xffffffa000207824 */ /* 0x000fe200078e0220 */
[----:B------:R-:W-:Y:S01]  /*f6b0*/  SHF.L.U32 R0, R26, 0x1f, RZ ;  /* 0x0000001f1a007819 */ /* 0x000fe200000006ff */
[----:B------:R-:W-:Y:S01]  /*f6c0*/  IMAD R33, R24, 0x8, R23 ;  /* 0x0000000818217824 */ /* 0x000fe200078e0217 */
[----:B------:R-:W-:Y:S03]  /*f6d0*/  BSSY B0, `(.L_x_14075) ;  /* 0x0000003000007945 */ /* 0x000fe60003800000 */
[----:B------:R-:W0:Y:S02]  /*f6e0*/  SYNCS.PHASECHK.TRANS64.TRYWAIT P0, [R33+URZ+0x22840], R0 ;  /* 0x02284000210075a7 */ /* 0x000e24000800017f */
[----:B0-----:R-:W-:Y:S05]  /*f6f0*/  @!P0 BRA `(.L_x_14076) ;  /* 0x0000004000888947 */ /* 0x001fea0003800000 */
.L_x_14140:
[----:B------:R-:W-:Y:S05]  /*f700*/  BSYNC B0 ;  /* 0x0000000000007941 */ /* 0x000fea0003800000 */
.L_x_14075:
        /* <DEDUP_REMOVED lines=87> */
.L_x_14154:
        /* <DEDUP_REMOVED lines=10> */
.L_x_14078:
        /* <DEDUP_REMOVED lines=11> */
.L_x_14079:
        /* <DEDUP_REMOVED lines=23> */
[----:B------:R1:W-:Y:S04]  /*ff40*/  STL [R1+0x24], R2 ;  /* 0x0000240201007387 */ /* 0x0003e80000100800 */
        /* <DEDUP_REMOVED lines=20> */
.L_x_14081:
[----:B------:R-:W-:Y:S05]  /*10090*/  BSYNC B6 ;  /* 0x0000000000067941 */ /* 0x000fea0003800000 */
.L_x_14080:
[----:B------:R-:W2:Y:S01]  /*100a0*/  LDL.LU.64 R2, [R1+0x8] ;  /* 0x0000080001027983 */ /* 0x000ea20000300a00 */
[----:B------:R-:W-:Y:S01]  /*100b0*/  ULDC.64 UR4, c[0x0][0x2d8] ;  /* 0x0000b60000047ab9 */ /* 0x000fe20000000a00 */
[----:B------:R-:W1:Y:S02]  /*100c0*/  LDC R4, c[0x0][0x448] ;  /* 0x00011200ff047b82 */ /* 0x000e640000000800 */
[----:B------:R-:W3:Y:S04]  /*100d0*/  LDL.LU R20, [R1+0x24] ;  /* 0x0000240001147983 */ /* 0x000ee80000300800 */
[----:B------:R-:W4:Y:S04]  /*100e0*/  LDL.LU R21, [R1+0x10] ;  /* 0x0000100001157983 */ /* 0x000f280000300800 */
[----:B------:R0:W5:Y:S01]  /*100f0*/  LDL R9, [R1] ;  /* 0x0000000001097983 */ /* 0x0001620000100800 */
[----:B-1----:R-:W-:-:S13]  /*10100*/  ISETP.NE.AND P6, PT, R4, 0x1, PT ;  /* 0x000000010400780c */ /* 0x002fda0003fc5270 */
[----:B------:R-:W1:Y:S08]  /*10110*/  @P6 LDC R6, c[0x0][0x44c] ;  /* 0x00011300ff066b82 */ /* 0x000e700000000800 */
        /* <DEDUP_REMOVED lines=13> */
[----:B------:R-:W-:Y:S01]  /*101f0*/  IMAD.IADD R3, R3, 0x1, R0 ;  /* 0x0000000103037824 */ /* 0x000fe200078e0200 */
[----:B-1----:R-:W-:-:S04]  /*10200*/  LOP3.LUT R20, R20, 0x7f, RZ, 0xc0, !PT ;  /* 0x0000007f14147812 */ /* 0x002fc800078ec0ff */
[----:B------:R-:W-:Y:S02]  /*10210*/  SHF.R.U32.HI R21, RZ, 0x3, R20 ;  /* 0x00000003ff157819 */ /* 0x000fe40000011614 */
[----:B------:R-:W1:Y:S02]  /*10220*/  S2R R20, SR_TID.X ;  /* 0x0000000000147919 */ /* 0x000e640000002100 */
[----:B-1----:R-:W-:-:S05]  /*10230*/  IMAD.SHL.U32 R20, R20, 0x10, RZ ;  /* 0x0000001014147824 */ /* 0x002fca00078e00ff */
[----:B------:R-:W-:-:S05]  /*10240*/  LOP3.LUT R20, R21, 0x70, R20, 0xf8, !PT ;  /* 0x0000007015147812 */ /* 0x000fca00078ef814 */
[----:B------:R-:W-:-:S04]  /*10250*/  IMAD R0, R17, 0x80, R20 ;  /* 0x0000008011007824 */ /* 0x000fc800078e0214 */
[----:B------:R-:W-:-:S04]  /*10260*/  @P6 IMAD.HI.U32 R6, R0, R6, RZ ;  /* 0x0000000600066227 */ /* 0x000fc800078e00ff */
[----:B------:R-:W-:Y:S01]  /*10270*/  IMAD.MOV.U32 R4, RZ, RZ, R0 ;  /* 0x000000ffff047224 */ /* 0x000fe200078e0000 */
[----:B0-----:R-:W-:Y:S02]  /*10280*/  @P6 SHF.R.U32.HI R4, RZ, R5, R6 ;  /* 0x00000005ff046219 */ /* 0x001fe40000011606 */
[----:B------:R-:W0:Y:S03]  /*10290*/  LDC R6, c[0x0][0x448] ;  /* 0x00011200ff067b82 */ /* 0x000e260000000800 */
[----:B------:R-:W-:Y:S01]  /*102a0*/  IMAD.MOV R5, RZ, RZ, -R4 ;  /* 0x000000ffff057224 */ /* 0x000fe200078e0a04 */
[----:B------:R-:W1:Y:S01]  /*102b0*/  S2R R20, SR_TID.X ;  /* 0x0000000000147919 */ /* 0x000e620000002100 */
        /* <DEDUP_REMOVED lines=15> */
[----:B-1----:R-:W-:-:S03]  /*103b0*/  LOP3.LUT R20, R20, 0x7f, RZ, 0xc0, !PT ;  /* 0x0000007f14147812 */ /* 0x002fc600078ec0ff */
        /* <DEDUP_REMOVED lines=78> */
.L_x_14171:
        /* <DEDUP_REMOVED lines=10> */
.L_x_14083:
        /* <DEDUP_REMOVED lines=18> */
.L_x_14172:
[----:B------:R-:W-:Y:S05]  /*10a60*/  BSYNC B0 ;  /* 0x0000000000007941 */ /* 0x000fea0003800000 */
.L_x_14084:
[----:B------:R-:W-:-:S05]  /*10a70*/  IMAD.U32 R2, RZ, RZ, UR36 ;  /* 0x00000024ff027e24 */ /* 0x000fca000f8e00ff */
[----:B------:R-:W-:-:S13]  /*10a80*/  ISETP.NE.AND P0, PT, R2, 0x3, PT ;  /* 0x000000030200780c */ /* 0x000fda0003f05270 */
[----:B------:R-:W-:Y:S05]  /*10a90*/  @!P0 BRA `(.L_x_14086) ;  /* 0x0000000000048947 */ /* 0x000fea0003800000 */
[----:B------:R-:W-:Y:S01]  /*10aa0*/  BPT.TRAP 0x1 ;  /* 0x000000040000795c */ /* 0x000fe20000300000 */
.L_x_14086:
[----:B0-----:R-:W-:Y:S01]  /*10ab0*/  SHF.L.U32 R0, R26, 0x1f, RZ ;  /* 0x0000001f1a007819 */ /* 0x001fe200000006ff */
[----:B------:R-:W-:Y:S03]  /*10ac0*/  BSSY B0, `(.L_x_14087) ;  /* 0x0000003000007945 */ /* 0x000fe60003800000 */
[----:B------:R-:W0:Y:S02]  /*10ad0*/  SYNCS.PHASECHK.TRANS64.TRYWAIT P0, [R33+URZ+0x22860], R0 ;  /* 0x02286000210075a7 */ /* 0x000e24000800017f */
[----:B0-----:R-:W-:Y:S05]  /*10ae0*/  @!P0 BRA `(.L_x_14088) ;  /* 0x0000004000548947 */ /* 0x001fea0003800000 */
.L_x_14173:
[----:B------:R-:W-:Y:S05]  /*10af0*/  BSYNC B0 ;  /* 0x0000000000007941 */ /* 0x000fea0003800000 */
.L_x_14087:
        /* <DEDUP_REMOVED lines=93> */
.L_x_14187:
        /* <DEDUP_REMOVED lines=15> */
.L_x_14090:
        /* <DEDUP_REMOVED lines=11> */
.L_x_14091:
[----:B------:R-:W2:Y:S01]  /*11270*/  LDL.LU R2, [R1+0x14] ;  /* 0x0000140001027983 */ /* 0x000ea20000300800 */
[----:B------:R0:W-:Y:S01]  /*11280*/  SYNCS.ARRIVE.TRANS64.A1T0 RZ, [R33+URZ+0x22850], RZ ;  /* 0x022850ff21ff79a7 */ /* 0x0001e2000810003f */
[----:B------:R-:W-:Y:S01]  /*11290*/  BSSY B0, `(.L_x_14092) ;  /* 0x00000dc000007945 */ /* 0x000fe20003800000 */
[----:B--2---:R-:W-:-:S05]  /*112a0*/  VIADD R21, R2, 0xfffffffe ;  /* 0xfffffffe02157836 */ /* 0x004fca0000000000 */
[----:B------:R-:W-:-:S13]  /*112b0*/  ISETP.GE.AND P0, PT, R21, R29, PT ;  /* 0x0000001d1500720c */ /* 0x000fda0003f06270 */
[----:B0-----:R-:W-:Y:S05]  /*112c0*/  @!P0 BRA `(.L_x_14093) ;  /* 0x0000000c00608947 */ /* 0x001fea0003800000 */
.L_x_14106:
        /* <DEDUP_REMOVED lines=44> */
.L_x_14094:
[----:B------:R-:W-:Y:S01]  /*11590*/  IMAD R10, R24, 0x8, R23 ;  /* 0x00000008180a7824 */ /* 0x000fe200078e0217 */
[----:B------:R-:W-:Y:S01]  /*115a0*/  SHF.L.U32 R20, R26, 0x1f, RZ ;  /* 0x0000001f1a147819 */ /* 0x000fe200000006ff */
[----:B------:R-:W-:Y:S01]  /*115b0*/  BSSY B1, `(.L_x_14095) ;  /* 0x0000004000017945 */ /* 0x000fe20003800000 */
[----:B------:R-:W-:Y:S02]  /*115c0*/  SHF.R.S32.HI R9, RZ, 0x1f, R5 ;  /* 0x0000001fff097819 */ /* 0x000fe40000011405 */
[----:B------:R-:W0:Y:S02]  /*115d0*/  SYNCS.PHASECHK.TRANS64.TRYWAIT P0, [R10+URZ+0x22840], R20 ;  /* 0x022840140a0075a7 */ /* 0x000e24000800017f */
[----:B0-----:R-:W-:Y:S05]  /*115e0*/  @!P0 BRA `(.L_x_14096) ;  /* 0x0000003c00f08947 */ /* 0x001fea0003800000 */
.L_x_14188:
[----:B------:R-:W-:Y:S05]  /*115f0*/  BSYNC B1 ;  /* 0x0000000000017941 */ /* 0x000fea0003800000 */
.L_x_14095:
        /* <DEDUP_REMOVED lines=49> */
.L_x_14202:
        /* <DEDUP_REMOVED lines=8> */
.L_x_14098:
        /* <DEDUP_REMOVED lines=11> */
.L_x_14099:
[----:B------:R1:W-:Y:S01]  /*11a40*/  SYNCS.ARRIVE.TRANS64.A1T0 RZ, [R10+URZ+0x22830], RZ ;  /* 0x022830ff0aff79a7 */ /* 0x0003e2000810003f */
[----:B------:R-:W-:Y:S05]  /*11a50*/  @!P3 BRA `(.L_x_14100) ;  /* 0x000000000004b947 */ /* 0x000fea0003800000 */
[----:B------:R-:W-:Y:S01]  /*11a60*/  BPT.TRAP 0x1 ;  /* 0x000000040000795c */ /* 0x000fe20000300000 */
.L_x_14100:
[----:B------:R-:W2:Y:S01]  /*11a70*/  SYNCS.PHASECHK.TRANS64.TRYWAIT P0, [R10+URZ+0x22860], R20 ;  /* 0x022860140a0075a7 */ /* 0x000ea2000800017f */
[----:B------:R-:W-:Y:S04]  /*11a80*/  BSSY B1, `(.L_x_14101) ;  /* 0x0000002000017945 */ /* 0x000fe80003800000 */
[----:B--2---:R-:W-:Y:S05]  /*11a90*/  @!P0 BRA `(.L_x_14102) ;  /* 0x0000004000788947 */ /* 0x004fea0003800000 */
.L_x_14203:
[----:B------:R-:W-:Y:S05]  /*11aa0*/  BSYNC B1 ;  /* 0x0000000000017941 */ /* 0x000fea0003800000 */
.L_x_14101:
        /* <DEDUP_REMOVED lines=66> */
.L_x_14217:
        /* <DEDUP_REMOVED lines=11> */
.L_x_14104:
        /* <DEDUP_REMOVED lines=11> */
.L_x_14105:
[----:B------:R0:W-:Y:S01]  /*12030*/  SYNCS.ARRIVE.TRANS64.A1T0 RZ, [R10+URZ+0x22850], RZ ;  /* 0x022850ff0aff79a7 */ /* 0x0001e2000810003f */
[----:B------:R-:W-:Y:S05]  /*12040*/  @P2 BRA `(.L_x_14106) ;  /* 0xfffffff000a02947 */ /* 0x000fea000383ffff */
.L_x_14093:
[----:B------:R-:W-:Y:S05]  /*12050*/  BSYNC B0 ;  /* 0x0000000000007941 */ /* 0x000fea0003800000 */
.L_x_14092:
        /* <DEDUP_REMOVED lines=20> */
.L_x_14108:
[----:B------:R-:W-:Y:S05]  /*121a0*/  BSYNC B0 ;  /* 0x0000000000007941 */ /* 0x000fea0003800000 */
.L_x_14107:
[----:B------:R-:W-:Y:S02]  /*121b0*/  SEL R24, R24, RZ, P0 ;  /* 0x000000ff18187207 */ /* 0x000fe40000000000 */
[----:B------:R-:W-:-:S07]  /*121c0*/  LOP3.LUT R26, R26, R5, RZ, 0x3c, !PT ;  /* 0x000000051a1a7212 */ /* 0x000fce00078e3cff */
.L_x_14067:
[----:B------:R-:W-:Y:S05]  /*121d0*/  BSYNC B7 ;  /* 0x0000000000077941 */ /* 0x000fea0003800000 */
.L_x_14065:
        /* <DEDUP_REMOVED lines=8> */
[----:B------:R3:W4:Y:S01]  /*12260*/  LDS.128 R16, [R23+0x228d0] ;  /* 0x0228d00017107984 */ /* 0x0007220000000c00 */
[----:B------:R-:W-:Y:S06]  /*12270*/  BAR.ARV 0x4, 0x180 ;  /* 0x0106000000007b1d */ /* 0x000fec0000002000 */
[----:B------:R-:W-:Y:S05]  /*12280*/  BRA `(.L_x_14110) ;  /* 0x0000000c00d47947 */ /* 0x000fea0003800000 */
.L_x_14109:
        /* <DEDUP_REMOVED lines=43> */
.L_x_14227:
[----:B------:R-:W-:Y:S02]  /*12540*/  ULDC UR4, c[0x0][0xc38] ;  /* 0x00030e0000047ab9 */ /* 0x000fe40000000800 */
[----:B------:R-:W-:-:S04]  /*12550*/  IMAD.U32 R5, RZ, RZ, UR4 ;  /* 0x00000004ff057e24 */ /* 0x000fc8000f8e00ff */
[----:B---3--:R-:W-:-:S04]  /*12560*/  IMAD R14, R14, R5, RZ ;  /* 0x000000050e0e7224 */ /* 0x008fc800078e02ff */
[----:B------:R-:W-:-:S05]  /*12570*/  IMAD.IADD R7, R7, 0x1, R14 ;  /* 0x0000000107077824 */ /* 0x000fca00078e020e */
[----:B------:R-:W-:-:S13]  /*12580*/  ISETP.GT.AND P6, PT, R7, R0, PT ;  /* 0x000000000700720c */ /* 0x000fda0003fc4270 */
[----:B------:R-:W-:Y:S05]  /*12590*/  @P6 BRA `(.L_x_14112) ;  /* 0x0000000000a46947 */ /* 0x000fea0003800000 */
.L_x_14115:
        /* <DEDUP_REMOVED lines=35> */
.L_x_14235:
[----:B------:R-:W-:Y:S02]  /*127d0*/  ULDC UR4, c[0x0][0xc38] ;  /* 0x00030e0000047ab9 */ /* 0x000fe40000000800 */
[----:B------:R-:W-:-:S04]  /*127e0*/  IMAD.U32 R5, RZ, RZ, UR4 ;  /* 0x00000004ff057e24 */ /* 0x000fc8000f8e00ff */
[----:B---3--:R-:W-:-:S04]  /*127f0*/  IMAD R14, R14, R5, RZ ;  /* 0x000000050e0e7224 */ /* 0x008fc800078e02ff */
[----:B------:R-:W-:-:S05]  /*12800*/  IMAD.IADD R7, R14, 0x1, R7 ;  /* 0x000000010e077824 */ /* 0x000fca00078e0207 */
[----:B------:R-:W-:-:S13]  /*12810*/  ISETP.GT.AND P6, PT, R7, R0, PT ;  /* 0x000000000700720c */ /* 0x000fda0003fc4270 */
[----:B------:R-:W-:Y:S05]  /*12820*/  @!P6 BRA `(.L_x_14115) ;  /* 0xfffffffc005ce947 */ /* 0x000fea000383ffff */
.L_x_14112:
        /* <DEDUP_REMOVED lines=10> */
.L_x_14240:
[----:B------:R-:W-:-:S13]  /*128d0*/  ISETP.NE.AND P0, PT, R3, RZ, PT ;  /* 0x000000ff0300720c */ /* 0x000fda0003f05270 */
[----:B------:R-:W-:Y:S05]  /*128e0*/  @!P0 BRA `(.L_x_14117) ;  /* 0x0000000000108947 */ /* 0x000fea0003800000 */
[----:B------:R-:W-:Y:S01]  /*128f0*/  UMOV UR4, 0xffffffff ;  /* 0xffffffff00047882 */ /* 0x000fe20000000000 */
[----:B---3--:R-:W-:Y:S02]  /*12900*/  VIADD R12, R12, 0xffffffff ;  /* 0xffffffff0c0c7836 */ /* 0x008fe40000000000 */
[----:B------:R-:W-:Y:S05]  /*12910*/  BRA.DIV UR4, `(.L_x_14118) ;  /* 0x0000004604087947 */ /* 0x000fea000b800000 */
[----:B------:R3:W0:Y:S02]  /*12920*/  SHFL.IDX PT, R6, R2, R12, 0x1f ;  /* 0x00001f0c02067589 */ /* 0x00062400000e0000 */
.L_x_14117:
        /* <DEDUP_REMOVED lines=59> */
.L_x_14119:
        /* <DEDUP_REMOVED lines=60> */
.L_x_14120:
[----:B------:R-:W-:-:S05]  /*130a0*/  LOP3.LUT R2, RZ, R2, RZ, 0x33, !PT ;  /* 0x00000002ff027212 */ /* 0x000fca00078e33ff */
[----:B------:R-:W-:Y:S01]  /*130b0*/  IMAD.IADD R17, R17, 0x1, R2 ;  /* 0x0000000111117824 */ /* 0x000fe200078e0202 */
[----:B------:R-:W-:Y:S06]  /*130c0*/  BRA `(.L_x_14121) ;  /* 0x00000000001c7947 */ /* 0x000fec0003800000 */
.L_x_14113:
[----:B------:R-:W-:Y:S01]  /*130d0*/  UMOV UR4, URZ ;  /* 0x0000003f00047c82 */ /* 0x000fe20008000000 */
[----:B------:R-:W-:Y:S01]  /*130e0*/  UMOV UR5, URZ ;  /* 0x0000003f00057c82 */ /* 0x000fe20008000000 */
[----:B------:R-:W-:Y:S01]  /*130f0*/  ULDC UR6, c[0x0][0xc3c] ;  /* 0x00030f0000067ab9 */ /* 0x000fe20000000800 */
[----:B------:R-:W-:Y:S02]  /*13100*/  IMAD.MOV.U32 R16, RZ, RZ, R0 ;  /* 0x000000ffff107224 */ /* 0x000fe400078e0000 */
[----:B------:R-:W-:Y:S02]  /*13110*/  IMAD.U32 R17, RZ, RZ, UR4 ;  /* 0x00000004ff117e24 */ /* 0x000fe4000f8e00ff */
[----:B------:R-:W-:Y:S02]  /*13120*/  IMAD.U32 R18, RZ, RZ, UR5 ;  /* 0x00000005ff127e24 */ /* 0x000fe4000f8e00ff */
[----:B------:R-:W-:-:S07]  /*13130*/  IMAD.U32 R19, RZ, RZ, UR6 ;  /* 0x00000006ff137e24 */ /* 0x000fce000f8e00ff */
.L_x_14121:
        /* <DEDUP_REMOVED lines=10> */
.L_x_14110:
[----:B------:R-:W-:Y:S02]  /*131e0*/  ULDC UR4, c[0x0][0xc3c] ;  /* 0x00030f0000047ab9 */ /* 0x000fe40000000800 */
[----:B----4-:R-:W-:-:S13]  /*131f0*/  ISETP.GE.AND P0, PT, R19, UR4, PT ;  /* 0x0000000413007c0c */ /* 0x010fda000bf06270 */
[----:B------:R-:W-:Y:S05]  /*13200*/  @!P0 BRA `(.L_x_14122) ;  /* 0xffffffb000b88947 */ /* 0x000fea000383ffff */
[----:B------:R-:W-:Y:S05]  /*13210*/  BSYNC B8 ;  /* 0x0000000000087941 */ /* 0x000fea0003800000 */
.L_x_14059:
        /* <DEDUP_REMOVED lines=12> */
.L_x_14243:
[----:B------:R-:W-:Y:S05]  /*132e0*/  BSYNC B0 ;  /* 0x0000000000007941 */ /* 0x000fea0003800000 */
.L_x_14123:
[----:B------:R-:W-:-:S03]  /*132f0*/  UMOV UR4, 0xffffffff ;  /* 0xffffffff00047882 */ /* 0x000fc60000000000 */
[----:B------:R-:W-:Y:S05]  /*13300*/  BRA.DIV UR4, `(.L_x_14125) ;  /* 0x0000003a04c87947 */ /* 0x000fea000b800000 */
[----:B-1----:R-:W1:Y:S02]  /*13310*/  S2R R0, SR_TID.X ;  /* 0x0000000000007919 */ /* 0x002e640000002100 */
[----:B-1----:R-:W-:-:S04]  /*13320*/  SHF.R.U32.HI R0, RZ, 0x5, R0 ;  /* 0x00000005ff007819 */ /* 0x002fc80000011600 */
[----:B------:R-:W-:-:S05]  /*13330*/  LOP3.LUT R0, R0, 0x3, RZ, 0xc0, !PT ;  /* 0x0000000300007812 */ /* 0x000fca00078ec0ff */
[----:B------:R1:W4:Y:S02]  /*13340*/  SHFL.IDX PT, R14, R0, RZ, 0x1f ;  /* 0x00001fff000e7589 */ /* 0x00032400000e0000 */
.L_x_14246:
[----:B----4-:R-:W-:Y:S01]  /*13350*/  ISETP.NE.AND P0, PT, R14, RZ, PT ;  /* 0x000000ff0e00720c */ /* 0x010fe20003f05270 */
[----:B------:R-:W-:-:S12]  /*13360*/  BSSY B0, `(.L_x_14126) ;  /* 0x0000024000007945 */ /* 0x000fd80003800000 */
[----:B------:R-:W-:Y:S05]  /*13370*/  @P0 BRA `(.L_x_14127) ;  /* 0x0000000000880947 */ /* 0x000fea0003800000 */
[----:B------:R-:W-:-:S03]  /*13380*/  UMOV UR4, 0xffffffff ;  /* 0xffffffff00047882 */ /* 0x000fc60000000000 */
[----:B------:R-:W-:Y:S05]  /*13390*/  BRA.DIV UR4, `(.L_x_14128) ;  /* 0x0000003a04d87947 */ /* 0x000fea000b800000 */
[----:B------:R-:W-:-:S13]  /*133a0*/  ELECT P6, URZ, PT ;  /* 0x00000000003f782f */ /* 0x000fda00038c0000 */
.L_x_14249:
[----:B------:R-:W-:Y:S05]  /*133b0*/  @!P6 BRA `(.L_x_14127) ;  /* 0x000000000078e947 */ /* 0x000fea0003800000 */
[----:B------:R-:W-:-:S06]  /*133c0*/  ULOP3.LUT UR4, UR38, 0x2, URZ, 0xfc, !UPT ;  /* 0x0000000226047892 */ /* 0x000fcc000f8efc3f */
[----:B-1----:R-:W-:-:S05]  /*133d0*/  IMAD.U32 R0, RZ, RZ, UR4 ;  /* 0x00000004ff007e24 */ /* 0x002fca000f8e00ff */
[----:B------:R-:W-:-:S13]  /*133e0*/  ISETP.NE.AND P0, PT, R0, 0x3, PT ;  /* 0x000000030000780c */ /* 0x000fda0003f05270 */
[----:B------:R-:W-:Y:S05]  /*133f0*/  @!P0 BRA `(.L_x_14129) ;  /* 0x0000000000048947 */ /* 0x000fea0003800000 */
[----:B------:R-:W-:Y:S01]  /*13400*/  BPT.TRAP 0x1 ;  /* 0x000000040000795c */ /* 0x000fe20000300000 */
.L_x_14129:
[----:B------:R-:W-:Y:S01]  /*13410*/  IMAD R5, R24, 0x8, R7 ;  /* 0x0000000818057824 */ /* 0x000fe200078e0207 */
[----:B------:R-:W-:Y:S01]  /*13420*/  SHF.L.U32 R0, R26, 0x1f, RZ ;  /* 0x0000001f1a007819 */ /* 0x000fe200000006ff */
[----:B------:R-:W-:-:S03]  /*13430*/  VIADD R24, R24, 0x1 ;  /* 0x0000000118187836 */ /* 0x000fc60000000000 */
[----:B------:R-:W1:Y:S02]  /*13440*/  SYNCS.PHASECHK.TRANS64.TRYWAIT P1, [R5+URZ+0x22840], R0 ;  /* 0x02284000050075a7 */ /* 0x000e64000802017f */
[----:B------:R-:W-:-:S04]  /*13450*/  ISETP.NE.AND P2, PT, R24, 0x2, PT ;  /* 0x000000021800780c */ /* 0x000fc80003f45270 */
[----:B------:R-:W-:Y:S01]  /*13460*/  SEL R3, RZ, 0x1, P2 ;  /* 0x00000001ff037807 */ /* 0x000fe20001000000 */
[----:B-1----:R-:W-:Y:S08]  /*13470*/  @!P1 BRA `(.L_x_14130) ;  /* 0x0000003800c09947 */ /* 0x002ff00003800000 */
.L_x_14250:
[----:B------:R-:W-:Y:S02]  /*13480*/  SEL R24, R24, RZ, P2 ;  /* 0x000000ff18187207 */ /* 0x000fe40001000000 */
[----:B------:R-:W-:Y:S01]  /*13490*/  LOP3.LUT R2, R26, R3, RZ, 0x3c, !PT ;  /* 0x000000031a027212 */ /* 0x000fe200078e3cff */
[----:B------:R-:W-:Y:S06]  /*134a0*/  @!P0 BRA `(.L_x_14131) ;  /* 0x0000000000048947 */ /* 0x000fec0003800000 */
[----:B------:R-:W-:Y:S01]  /*134b0*/  BPT.TRAP 0x1 ;  /* 0x000000040000795c */ /* 0x000fe20000300000 */
.L_x_14131:
[----:B------:R-:W-:Y:S01]  /*134c0*/  IMAD R3, R24, 0x8, R7 ;  /* 0x0000000818037824 */ /* 0x000fe200078e0207 */
[----:B------:R-:W-:-:S04]  /*134d0*/  SHF.L.U32 R2, R2, 0x1f, RZ ;  /* 0x0000001f02027819 */ /* 0x000fc800000006ff */
[----:B------:R-:W4:Y:S02]  /*134e0*/  SYNCS.PHASECHK.TRANS64.TRYWAIT P1, [R3+URZ+0x22840], R2 ;  /* 0x02284002030075a7 */ /* 0x000f24000802017f */
[----:B----4-:R-:W-:Y:S05]  /*134f0*/  @!P1 BRA `(.L_x_14132) ;  /* 0x0000003800b49947 */ /* 0x010fea0003800000 */
.L_x_14251:
[----:B------:R-:W-:Y:S05]  /*13500*/  @!P0 BRA `(.L_x_14133) ;  /* 0x0000000000048947 */ /* 0x000fea0003800000 */
[----:B------:R-:W-:Y:S01]  /*13510*/  BPT.TRAP 0x1 ;  /* 0x000000040000795c */ /* 0x000fe20000300000 */
.L_x_14133:
[----:B------:R-:W5:Y:S02]  /*13520*/  SYNCS.PHASECHK.TRANS64.TRYWAIT P1, [R5+URZ+0x22860], R0 ;  /* 0x02286000050075a7 */ /* 0x000f64000802017f */
[----:B-----5:R-:W-:Y:S05]  /*13530*/  @!P1 BRA `(.L_x_14134) ;  /* 0x0000003800b89947 */ /* 0x020fea0003800000 */
.L_x_14252:
[----:B------:R-:W-:Y:S05]  /*13540*/  @!P0 BRA `(.L_x_14135) ;  /* 0x0000000000048947 */ /* 0x000fea0003800000 */
[----:B------:R-:W-:Y:S01]  /*13550*/  BPT.TRAP 0x1 ;  /* 0x000000040000795c */ /* 0x000fe20000300000 */
.L_x_14135:
[----:B------:R0:W0:Y:S02]  /*13560*/  SYNCS.PHASECHK.TRANS64.TRYWAIT P0, [R3+URZ+0x22860], R2 ;  /* 0x02286002030075a7 */ /* 0x000024000800017f */
[----:B0-----:R-:W-:Y:S05]  /*13570*/  @!P0 NANOSLEEP.SYNCS 0x989680 ;  /* 0x009896800000895d */ /* 0x001fea0003900000 */
[----:B------:R-:W0:Y:S02]  /*13580*/  @!P0 SYNCS.PHASECHK.TRANS64 P0, [R3+URZ+0x22860], R2 ;  /* 0x02286002030085a7 */ /* 0x000e24000800007f */
[----:B0-----:R-:W-:Y:S05]  /*13590*/  @!P0 BRA `(.L_x_14135) ;  /* 0xfffffffc00f08947 */ /* 0x001fea000383ffff */
.L_x_14127:
[----:B------:R-:W-:Y:S05]  /*135a0*/  BSYNC B0 ;  /* 0x0000000000007941 */ /* 0x000fea0003800000 */
.L_x_14126:
[----:B------:R-:W-:Y:S05]  /*135b0*/  EXIT ;  /* 0x000000000000794d */ /* 0x000fea0003800000 */
.L_x_13992:
[----:B0-----:R0:W1:Y:S02]  /*135c0*/  SYNCS.PHASECHK.TRANS64.TRYWAIT P0, [R7+URZ+0x22800], R0 ;  /* 0x02280000070075a7 */ /* 0x001064000800017f */
[----:B-1----:R-:W-:Y:S05]  /*135d0*/  @!P0 NANOSLEEP.SYNCS 0x989680 ;  /* 0x009896800000895d */ /* 0x002fea0003900000 */
[----:B------:R-:W1:Y:S02]  /*135e0*/  @!P0 SYNCS.PHASECHK.TRANS64 P0, [R7+URZ+0x22800], R0 ;  /* 0x02280000070085a7 */ /* 0x000e64000800007f */
[----:B-1----:R-:W-:Y:S05]  /*135f0*/  @!P0 BRA `(.L_x_13992) ;  /* 0xfffffffc00f08947 */ /* 0x002fea000383ffff */
[----:B------:R-:W-:Y:S05]  /*13600*/  BRA `(.L_x_14136) ;  /* 0xfffffee800b07947 */ /* 0x000fea000383ffff */
.L_x_13996:
[----:B-1----:R-:W-:-:S04]  /*13610*/  IMAD.U32 R0, RZ, RZ, UR22 ;  /* 0x00000016ff007e24 */ /* 0x002fc8000f8e00ff */
[----:B------:R1:W2:Y:S03]  /*13620*/  SYNCS.PHASECHK.TRANS64.TRYWAIT P1, [R0+URZ+0x22830], R9 ;  /* 0x02283009000075a7 */ /* 0x0002a6000802017f */
[----:B--2---:R-:W-:Y:S05]  /*13630*/  @!P1 NANOSLEEP.SYNCS 0x989680 ;  /* 0x009896800000995d */ /* 0x004fea0003900000 */
[----:B------:R-:W2:Y:S02]  /*13640*/  @!P1 SYNCS.PHASECHK.TRANS64 P1, [R0+URZ+0x22830], R9 ;  /* 0x02283009000095a7 */ /* 0x000ea4000802007f */
[----:B--2---:R-:W-:Y:S05]  /*13650*/  @!P1 BRA `(.L_x_13996) ;  /* 0xfffffffc00ec9947 */ /* 0x004fea000383ffff */
[----:B------:R-:W-:Y:S05]  /*13660*/  BRA `(.L_x_13995) ;  /* 0xfffffee800d87947 */ /* 0x000fea000383ffff */
.L_x_14001:
[----:B---3--:R-:W-:-:S04]  /*13670*/  IMAD.U32 R10, RZ, RZ, UR22 ;  /* 0x00000016ff0a7e24 */ /* 0x008fc8000f8e00ff */
[----:B------:R3:W4:Y:S03]  /*13680*/  SYNCS.PHASECHK.TRANS64.TRYWAIT P1, [R10+URZ+0x22850], R9 ;  /* 0x022850090a0075a7 */ /* 0x000726000802017f */
[----:B----4-:R-:W-:Y:S05]  /*13690*/  @!P1 NANOSLEEP.SYNCS 0x989680 ;  /* 0x009896800000995d */ /* 0x010fea0003900000 */
[----:B------:R-:W4:Y:S02]  /*136a0*/  @!P1 SYNCS.PHASECHK.TRANS64 P1, [R10+URZ+0x22850], R9 ;  /* 0x022850090a0095a7 */ /* 0x000f24000802007f */
[----:B----4-:R-:W-:Y:S05]  /*136b0*/  @!P1 BRA `(.L_x_14001) ;  /* 0xfffffffc00ec9947 */ /* 0x010fea000383ffff */
[----:B------:R-:W-:Y:S05]  /*136c0*/  BRA `(.L_x_14000) ;  /* 0xffffff0000dc7947 */ /* 0x000fea000383ffff */
.L_x_14007:
[----:B-1----:R-:W-:-:S04]  /*136d0*/  IMAD.U32 R0, RZ, RZ, UR23 ;  /* 0x00000017ff007e24 */ /* 0x002fc8000f8e00ff */
[----:B------:R1:W2:Y:S03]  /*136e0*/  SYNCS.PHASECHK.TRANS64.TRYWAIT P1, [R0+URZ+0x22830], R7 ;  /* 0x02283007000075a7 */ /* 0x0002a6000802017f */
[----:B--2---:R-:W-:Y:S05]  /*136f0*/  @!P1 NANOSLEEP.SYNCS 0x989680 ;  /* 0x009896800000995d */ /* 0x004fea0003900000 */
[----:B------:R-:W2:Y:S02]  /*13700*/  @!P1 SYNCS.PHASECHK.TRANS64 P1, [R0+URZ+0x22830], R7 ;  /* 0x02283007000095a7 */ /* 0x000ea4000802007f */
[----:B--2---:R-:W-:Y:S05]  /*13710*/  @!P1 BRA `(.L_x_14007) ;  /* 0xfffffffc00ec9947 */ /* 0x004fea000383ffff */
[----:B------:R-:W-:Y:S05]  /*13720*/  BRA `(.L_x_14006) ;  /* 0xffffff08001c7947 */ /* 0x000fea000383ffff */
.L_x_14012:
[----:B---3--:R-:W-:-:S04]  /*13730*/  IMAD.U32 R8, RZ, RZ, UR23 ;  /* 0x00000017ff087e24 */ /* 0x008fc8000f8e00ff */
[----:B------:R3:W4:Y:S03]  /*13740*/  SYNCS.PHASECHK.TRANS64.TRYWAIT P1, [R8+URZ+0x22850], R7 ;  /* 0x02285007080075a7 */ /* 0x000726000802017f */
[----:B----4-:R-:W-:Y:S05]  /*13750*/  @!P1 NANOSLEEP.SYNCS 0x989680 ;  /* 0x009896800000995d */ /* 0x010fea0003900000 */
[----:B------:R-:W4:Y:S02]  /*13760*/  @!P1 SYNCS.PHASECHK.TRANS64 P1, [R8+URZ+0x22850], R7 ;  /* 0x02285007080095a7 */ /* 0x000f24000802007f */
[----:B----4-:R-:W-:Y:S05]  /*13770*/  @!P1 BRA `(.L_x_14012) ;  /* 0xfffffffc00ec9947 */ /* 0x010fea000383ffff */
[----:B------:R-:W-:Y:S05]  /*13780*/  BRA `(.L_x_14011) ;  /* 0xffffff28003c7947 */ /* 0x000fea000383ffff */
.L_x_14019:
[----:B-1----:R-:W-:-:S04]  /*13790*/  IMAD.U32 R0, RZ, RZ, UR23 ;  /* 0x00000017ff007e24 */ /* 0x002fc8000f8e00ff */
[----:B------:R1:W2:Y:S03]  /*137a0*/  SYNCS.PHASECHK.TRANS64.TRYWAIT P1, [R0+URZ+0x22830], R7 ;  /* 0x02283007000075a7 */ /* 0x0002a6000802017f */
[----:B--2---:R-:W-:Y:S05]  /*137b0*/  @!P1 NANOSLEEP.SYNCS 0x989680 ;  /* 0x009896800000995d */ /* 0x004fea0003900000 */
[----:B------:R-:W2:Y:S02]  /*137c0*/  @!P1 SYNCS.PHASECHK.TRANS64 P1, [R0+URZ+0x22830], R7 ;  /* 0x02283007000095a7 */ /* 0x000ea4000802007f */
[----:B--2---:R-:W-:Y:S05]  /*137d0*/  @!P1 BRA `(.L_x_14019) ;  /* 0xfffffffc00ec9947 */ /* 0x004fea000383ffff */
[----:B------:R-:W-:Y:S05]  /*137e0*/  BRA `(.L_x_14018) ;  /* 0xffffff2c00547947 */ /* 0x000fea000383ffff */
.L_x_14024:
[----:B---3--:R-:W-:-:S04]  /*137f0*/  IMAD.U32 R8, RZ, RZ, UR23 ;  /* 0x00000017ff087e24 */ /* 0x008fc8000f8e00ff */
[----:B------:R3:W4:Y:S03]  /*13800*/  SYNCS.PHASECHK.TRANS64.TRYWAIT P1, [R8+URZ+0x22850], R7 ;  /* 0x02285007080075a7 */ /* 0x000726000802017f */
[----:B----4-:R-:W-:Y:S05]  /*13810*/  @!P1 NANOSLEEP.SYNCS 0x989680 ;  /* 0x009896800000995d */ /* 0x010fea0003900000 */
[----:B------:R-:W4:Y:S02]  /*13820*/  @!P1 SYNCS.PHASECHK.TRANS64 P1, [R8+URZ+0x22850], R7 ;  /* 0x02285007080095a7 */ /* 0x000f24000802007f */
[----:B----4-:R-:W-:Y:S05]  /*13830*/  @!P1 BRA `(.L_x_14024) ;  /* 0xfffffffc00ec9947 */ /* 0x010fea000383ffff */
[----:B------:R-:W-:Y:S05]  /*13840*/  BRA `(.L_x_14023) ;  /* 0xffffff4400747947 */ /* 0x000fea000383ffff */
.L_x_14073:
        /* <DEDUP_REMOVED lines=11> */
.L_x_14138:
[----:B------:R-:W-:Y:S05]  /*13900*/  BSYNC B0 ;  /* 0x0000000000007941 */ /* 0x000fea0003800000 */
.L_x_14137:
[----:B------:R-:W-:Y:S05]  /*13910*/  BRA `(.L_x_14139) ;  /* 0xffffffb800cc7947 */ /* 0x000fea000383ffff */
.L_x_14076:
[----:B0-----:R0:W1:Y:S02]  /*13920*/  SYNCS.PHASECHK.TRANS64.TRYWAIT P0, [R33+URZ+0x22840], R0 ;  /* 0x02284000210075a7 */ /* 0x001064000800017f */
[----:B-1----:R-:W-:Y:S05]  /*13930*/  @!P0 NANOSLEEP.SYNCS 0x989680 ;  /* 0x009896800000895d */ /* 0x002fea0003900000 */
[----:B------:R-:W1:Y:S02]  /*13940*/  @!P0 SYNCS.PHASECHK.TRANS64 P0, [R33+URZ+0x22840], R0 ;  /* 0x02284000210085a7 */ /* 0x000e64000800007f */
[----:B-1----:R-:W-:Y:S05]  /*13950*/  @!P0 BRA `(.L_x_14076) ;  /* 0xfffffffc00f08947 */ /* 0x002fea000383ffff */
[----:B------:R-:W-:Y:S05]  /*13960*/  BRA `(.L_x_14140) ;  /* 0xffffffbc00647947 */ /* 0x000fea000383ffff */
.L_x_14077:
        /* <DEDUP_REMOVED lines=8> */
.L_x_14142:
[----:B------:R-:W-:Y:S05]  /*139f0*/  BSYNC B0 ;  /* 0x0000000000007941 */ /* 0x000fea0003800000 */
.L_x_14141:
        /* <DEDUP_REMOVED lines=9> */
.L_x_14143:
[----:B------:R-:W-:Y:S02]  /*13a90*/  IMAD.MOV.U32 R13, RZ, RZ, R4 ;  /* 0x000000ffff0d7224 */ /* 0x000fe400078e0004 */
[----:B------:R-:W-:Y:S02]  /*13aa0*/  IMAD.MOV.U32 R12, RZ, RZ, 0x1 ;  /* 0x00000001ff0c7424 */ /* 0x000fe400078e00ff */
[----:B------:R-:W-:-:S07]  /*13ab0*/  IMAD.MOV.U32 R3, RZ, RZ, R14 ;  /* 0x000000ffff037224 */ /* 0x000fce00078e000e */
[----:B------:R-:W-:Y:S05]  /*13ac0*/  WARPSYNC.COLLECTIVE R15, `(.L_x_14144) ;  /* 0x000000000f087348 */ /* 0x000fea0003c00000 */
[----:B------:R0:W1:Y:S02]  /*13ad0*/  SHFL.IDX P6, R14, R13, R12, R11 ;  /* 0x0000000c0d0e7389 */ /* 0x00006400000c000b */
[----:B01----:R-:W-:Y:S01]  /*13ae0*/  ENDCOLLECTIVE ;  /* 0x000000000000791b */ /* 0x003fe20003800000 */
.L_x_14144:
        /* <DEDUP_REMOVED lines=15> */
.L_x_14145:
[----:B------:R-:W-:Y:S02]  /*13be0*/  @P0 IMAD R7, R5, 0x2, R23 ;  /* 0x0000000205070824 */ /* 0x000fe400078e0217 */
[----:B------:R-:W-:Y:S02]  /*13bf0*/  IMAD.MOV.U32 R13, RZ, RZ, R4 ;  /* 0x000000ffff0d7224 */ /* 0x000fe400078e0004 */
[----:B------:R-:W-:Y:S02]  /*13c00*/  IMAD.MOV.U32 R12, RZ, RZ, 0x2 ;  /* 0x00000002ff0c7424 */ /* 0x000fe400078e00ff */
[----:B------:R-:W-:-:S07]  /*13c10*/  IMAD.MOV.U32 R3, RZ, RZ, R14 ;  /* 0x000000ffff037224 */ /* 0x000fce00078e000e */
[----:B------:R-:W-:Y:S05]  /*13c20*/  WARPSYNC.COLLECTIVE R15, `(.L_x_14146) ;  /* 0x000000000f087348 */ /* 0x000fea0003c00000 */
[----:B------:R0:W1:Y:S02]  /*13c30*/  SHFL.IDX P6, R14, R13, R12, R11 ;  /* 0x0000000c0d0e7389 */ /* 0x00006400000c000b */
[----:B01----:R-:W-:Y:S01]  /*13c40*/  ENDCOLLECTIVE ;  /* 0x000000000000791b */ /* 0x003fe20003800000 */
.L_x_14146:
        /* <DEDUP_REMOVED lines=15> */
.L_x_14147:
[----:B------:R-:W-:Y:S02]  /*13d40*/  @P0 IMAD R7, R5, 0x2, R23 ;  /* 0x0000000205070824 */ /* 0x000fe400078e0217 */
[----:B------:R-:W-:Y:S02]  /*13d50*/  IMAD.MOV.U32 R13, RZ, RZ, R4 ;  /* 0x000000ffff0d7224 */ /* 0x000fe400078e0004 */
[----:B------:R-:W-:Y:S02]  /*13d60*/  IMAD.MOV.U32 R12, RZ, RZ, 0x3 ;  /* 0x00000003ff0c7424 */ /* 0x000fe400078e00ff */
[----:B------:R-:W-:-:S07]  /*13d70*/  IMAD.MOV.U32 R3, RZ, RZ, R14 ;  /* 0x000000ffff037224 */ /* 0x000fce00078e000e */
[----:B------:R-:W-:Y:S05]  /*13d80*/  WARPSYNC.COLLECTIVE R15, `(.L_x_14148) ;  /* 0x000000000f087348 */ /* 0x000fea0003c00000 */
[----:B------:R0:W1:Y:S02]  /*13d90*/  SHFL.IDX P6, R14, R13, R12, R11 ;  /* 0x0000000c0d0e7389 */ /* 0x00006400000c000b */
[----:B01----:R-:W-:Y:S01]  /*13da0*/  ENDCOLLECTIVE ;  /* 0x000000000000791b */ /* 0x003fe20003800000 */
.L_x_14148:
        /* <DEDUP_REMOVED lines=15> */
.L_x_14149:
[----:B------:R-:W-:Y:S02]  /*13ea0*/  @P0 IMAD R7, R5, 0x2, R23 ;  /* 0x0000000205070824 */ /* 0x000fe400078e0217 */
[----:B------:R-:W-:Y:S02]  /*13eb0*/  IMAD.MOV.U32 R13, RZ, RZ, R4 ;  /* 0x000000ffff0d7224 */ /* 0x000fe400078e0004 */
[----:B------:R-:W-:Y:S02]  /*13ec0*/  IMAD.MOV.U32 R12, RZ, RZ, 0x4 ;  /* 0x00000004ff0c7424 */ /* 0x000fe400078e00ff */
[----:B------:R-:W-:-:S07]  /*13ed0*/  IMAD.MOV.U32 R3, RZ, RZ, R14 ;  /* 0x000000ffff037224 */ /* 0x000fce00078e000e */
[----:B------:R-:W-:Y:S05]  /*13ee0*/  WARPSYNC.COLLECTIVE R15, `(.L_x_14150) ;  /* 0x000000000f087348 */ /* 0x000fea0003c00000 */
[----:B------:R0:W1:Y:S02]  /*13ef0*/  SHFL.IDX P6, R14, R13, R12, R11 ;  /* 0x0000000c0d0e7389 */ /* 0x00006400000c000b */
[----:B01----:R-:W-:Y:S01]  /*13f00*/  ENDCOLLECTIVE ;  /* 0x000000000000791b */ /* 0x003fe20003800000 */
.L_x_14150:
        /* <DEDUP_REMOVED lines=15> */
.L_x_14151:
[----:B------:R-:W-:Y:S02]  /*14000*/  @P0 IMAD R7, R5, 0x2, R23 ;  /* 0x0000000205070824 */ /* 0x000fe400078e0217 */
[----:B------:R-:W-:Y:S02]  /*14010*/  IMAD.MOV.U32 R13, RZ, RZ, R4 ;  /* 0x000000ffff0d7224 */ /* 0x000fe400078e0004 */
[----:B------:R-:W-:Y:S02]  /*14020*/  IMAD.MOV.U32 R12, RZ, RZ, 0x5 ;  /* 0x00000005ff0c7424 */ /* 0x000fe400078e00ff */
[----:B------:R-:W-:-:S07]  /*14030*/  IMAD.MOV.U32 R3, RZ, RZ, R14 ;  /* 0x000000ffff037224 */ /* 0x000fce00078e000e */
[----:B------:R-:W-:Y:S05]  /*14040*/  WARPSYNC.COLLECTIVE R15, `(.L_x_14152) ;  /* 0x000000000f087348 */ /* 0x000fea0003c00000 */
[----:B------:R0:W1:Y:S02]  /*14050*/  SHFL.IDX P6, R14, R13, R12, R11 ;  /* 0x0000000c0d0e7389 */ /* 0x00006400000c000b */
[----:B01----:R-:W-:Y:S01]  /*14060*/  ENDCOLLECTIVE ;  /* 0x000000000000791b */ /* 0x003fe20003800000 */
.L_x_14152:
        /* <DEDUP_REMOVED lines=10> */
.L_x_14153:
[----:B------:R-:W-:Y:S01]  /*14110*/  @!PT LDS RZ, [RZ] ;  /* 0x00000000fffff984 */ /* 0x000fe20000000800 */
[----:B------:R-:W-:Y:S01]  /*14120*/  @!PT LDS RZ, [RZ] ;  /* 0x00000000fffff984 */ /* 0x000fe20000000800 */
[----:B------:R-:W-:Y:S01]  /*14130*/  @!PT LDS RZ, [RZ] ;  /* 0x00000000fffff984 */ /* 0x000fe20000000800 */
[----:B------:R0:W-:Y:S01]  /*14140*/  @P0 LDGSTS.E.BYPASS.LTC128B.128 [R7+0x1e400], desc[UR52][R2.64], !P2 ;  /* 0x1e40000002070fae */ /* 0x0001e2000d101d74 */
[----:B------:R-:W-:Y:S01]  /*14150*/  IMAD.MOV.U32 R0, RZ, RZ, R14 ;  /* 0x000000ffff007224 */ /* 0x000fe200078e000e */
[----:B------:R-:W-:Y:S06]  /*14160*/  BRA `(.L_x_14154) ;  /* 0xffffffb800c47947 */ /* 0x000fec000383ffff */
.L_x_14082:
        /* <DEDUP_REMOVED lines=9> */
.L_x_14155:
[C---:B------:R-:W-:Y:S01]  /*14200*/  VIADD R6, R17.reuse, 0x10 ;  /* 0x0000001011067836 */ /* 0x040fe20000000000 */
[----:B------:R-:W-:Y:S01]  /*14210*/  ISETP.GE.AND P0, PT, R17, R5, PT ;  /* 0x000000051100720c */ /* 0x000fe20003f06270 */
[----:B------:R-:W-:Y:S02]  /*14220*/  IMAD.MOV.U32 R13, RZ, RZ, R0 ;  /* 0x000000ffff0d7224 */ /* 0x000fe400078e0000 */
[----:B------:R-:W-:-:S10]  /*14230*/  IMAD.MOV.U32 R2, RZ, RZ, R14 ;  /* 0x000000ffff027224 */ /* 0x000fd400078e000e */
[----:B------:R-:W-:Y:S05]  /*14240*/  WARPSYNC.COLLECTIVE R15, `(.L_x_14156) ;  /* 0x000000000f087348 */ /* 0x000fea0003c00000 */
[----:B------:R0:W1:Y:S02]  /*14250*/  SHFL.IDX P6, R14, R13, R12, R11 ;  /* 0x0000000c0d0e7389 */ /* 0x00006400000c000b */
[----:B01----:R-:W-:Y:S01]  /*14260*/  ENDCOLLECTIVE ;  /* 0x000000000000791b */ /* 0x003fe20003800000 */
.L_x_14156:
[----:B------:R-:W-:Y:S02]  /*14270*/  IMAD.MOV.U32 R13, RZ, RZ, R4 ;  /* 0x000000ffff0d7224 */ /* 0x000fe400078e0004 */
[----:B------:R-:W-:Y:S02]  /*14280*/  IMAD.MOV.U32 R12, RZ, RZ, 0x1 ;  /* 0x00000001ff0c7424 */ /* 0x000fe400078e00ff */
[----:B------:R-:W-:-:S07]  /*14290*/  IMAD.MOV.U32 R3, RZ, RZ, R14 ;  /* 0x000000ffff037224 */ /* 0x000fce00078e000e */
[----:B------:R-:W-:Y:S05]  /*142a0*/  WARPSYNC.COLLECTIVE R15, `(.L_x_14157) ;  /* 0x000000000f087348 */ /* 0x000fea0003c00000 */
[----:B------:R0:W1:Y:S02]  /*142b0*/  SHFL.IDX P6, R14, R13, R12, R11 ;  /* 0x0000000c0d0e7389 */ /* 0x00006400000c000b */
[----:B01----:R-:W-:Y:S01]  /*142c0*/  ENDCOLLECTIVE ;  /* 0x000000000000791b */ /* 0x003fe20003800000 */
.L_x_14157:
        /* <DEDUP_REMOVED lines=15> */
.L_x_14158:
[----:B------:R-:W-:Y:S02]  /*143c0*/  IMAD.MOV.U32 R13, RZ, RZ, R4 ;  /* 0x000000ffff0d7224 */ /* 0x000fe400078e0004 */
[----:B------:R-:W-:Y:S02]  /*143d0*/  IMAD.MOV.U32 R12, RZ, RZ, 0x2 ;  /* 0x00000002ff0c7424 */ /* 0x000fe400078e00ff */
[----:B------:R-:W-:-:S07]  /*143e0*/  IMAD.MOV.U32 R3, RZ, RZ, R14 ;  /* 0x000000ffff037224 */ /* 0x000fce00078e000e */
[----:B------:R-:W-:Y:S05]  /*143f0*/  WARPSYNC.COLLECTIVE R15, `(.L_x_14159) ;  /* 0x000000000f087348 */ /* 0x000fea0003c00000 */
[----:B------:R0:W1:Y:S02]  /*14400*/  SHFL.IDX P6, R14, R13, R12, R11 ;  /* 0x0000000c0d0e7389 */ /* 0x00006400000c000b */
[----:B01----:R-:W-:Y:S01]  /*14410*/  ENDCOLLECTIVE ;  /* 0x000000000000791b */ /* 0x003fe20003800000 */
.L_x_14159:
        /* <DEDUP_REMOVED lines=16> */
.L_x_14160:
[----:B------:R-:W-:Y:S02]  /*14520*/  IMAD.MOV.U32 R13, RZ, RZ, R4 ;  /* 0x000000ffff0d7224 */ /* 0x000fe400078e0004 */
[----:B------:R-:W-:Y:S02]  /*14530*/  IMAD.MOV.U32 R12, RZ, RZ, 0x3 ;  /* 0x00000003ff0c7424 */ /* 0x000fe400078e00ff */
[----:B------:R-:W-:-:S07]  /*14540*/  IMAD.MOV.U32 R3, RZ, RZ, R14 ;  /* 0x000000ffff037224 */ /* 0x000fce00078e000e */
[----:B------:R-:W-:Y:S05]  /*14550*/  WARPSYNC.COLLECTIVE R15, `(.L_x_14161) ;  /* 0x000000000f087348 */ /* 0x000fea0003c00000 */
[----:B------:R0:W1:Y:S02]  /*14560*/  SHFL.IDX P6, R14, R13, R12, R11 ;  /* 0x0000000c0d0e7389 */ /* 0x00006400000c000b */
[----:B01----:R-:W-:Y:S01]  /*14570*/  ENDCOLLECTIVE ;  /* 0x000000000000791b */ /* 0x003fe20003800000 */
.L_x_14161:
        /* <DEDUP_REMOVED lines=16> */
.L_x_14162:
[----:B------:R-:W-:Y:S02]  /*14680*/  IMAD.MOV.U32 R13, RZ, RZ, R4 ;  /* 0x000000ffff0d7224 */ /* 0x000fe400078e0004 */
[----:B------:R-:W-:Y:S02]  /*14690*/  IMAD.MOV.U32 R12, RZ, RZ, 0x4 ;  /* 0x00000004ff0c7424 */ /* 0x000fe400078e00ff */
[----:B------:R-:W-:-:S07]  /*146a0*/  IMAD.MOV.U32 R3, RZ, RZ, R14 ;  /* 0x000000ffff037224 */ /* 0x000fce00078e000e */
[----:B------:R-:W-:Y:S05]  /*146b0*/  WARPSYNC.COLLECTIVE R15, `(.L_x_14163) ;  /* 0x000000000f087348 */ /* 0x000fea0003c00000 */
[----:B------:R0:W1:Y:S02]  /*146c0*/  SHFL.IDX P6, R14, R13, R12, R11 ;  /* 0x0000000c0d0e7389 */ /* 0x00006400000c000b */
[----:B01----:R-:W-:Y:S01]  /*146d0*/  ENDCOLLECTIVE ;  /* 0x000000000000791b */ /* 0x003fe20003800000 */
.L_x_14163:
        /* <DEDUP_REMOVED lines=16> */
.L_x_14164:
[----:B------:R-:W-:Y:S02]  /*147e0*/  IMAD.MOV.U32 R13, RZ, RZ, R4 ;  /* 0x000000ffff0d7224 */ /* 0x000fe400078e0004 */
[----:B------:R-:W-:Y:S02]  /*147f0*/  IMAD.MOV.U32 R12, RZ, RZ, 0x5 ;  /* 0x00000005ff0c7424 */ /* 0x000fe400078e00ff */
[----:B------:R-:W-:-:S07]  /*14800*/  IMAD.MOV.U32 R3, RZ, RZ, R14 ;  /* 0x000000ffff037224 */ /* 0x000fce00078e000e */
[----:B------:R-:W-:Y:S05]  /*14810*/  WARPSYNC.COLLECTIVE R15, `(.L_x_14165) ;  /* 0x000000000f087348 */ /* 0x000fea0003c00000 */
[----:B------:R0:W1:Y:S02]  /*14820*/  SHFL.IDX P6, R14, R13, R12, R11 ;  /* 0x0000000c0d0e7389 */ /* 0x00006400000c000b */
[----:B01----:R-:W-:Y:S01]  /*14830*/  ENDCOLLECTIVE ;  /* 0x000000000000791b */ /* 0x003fe20003800000 */
.L_x_14165:
        /* <DEDUP_REMOVED lines=16> */
.L_x_14166:
[----:B------:R-:W-:Y:S02]  /*14940*/  IMAD.MOV.U32 R13, RZ, RZ, R4 ;  /* 0x000000ffff0d7224 */ /* 0x000fe400078e0004 */
[----:B------:R-:W-:Y:S02]  /*14950*/  IMAD.MOV.U32 R12, RZ, RZ, 0x6 ;  /* 0x00000006ff0c7424 */ /* 0x000fe400078e00ff */
[----:B------:R-:W-:-:S07]  /*14960*/  IMAD.MOV.U32 R3, RZ, RZ, R14 ;  /* 0x000000ffff037224 */ /* 0x000fce00078e000e */
[----:B------:R-:W-:Y:S05]  /*14970*/  WARPSYNC.COLLECTIVE R15, `(.L_x_14167) ;  /* 0x000000000f087348 */ /* 0x000fea0003c00000 */
[----:B------:R0:W1:Y:S02]  /*14980*/  SHFL.IDX P6, R14, R13, R12, R11 ;  /* 0x0000000c0d0e7389 */ /* 0x00006400000c000b */
[----:B01----:R-:W-:Y:S01]  /*14990*/  ENDCOLLECTIVE ;  /* 0x000000000000791b */ /* 0x003fe20003800000 */
.L_x_14167:
        /* <DEDUP_REMOVED lines=16> */
.L_x_14168:
[----:B------:R-:W-:Y:S02]  /*14aa0*/  IMAD.MOV.U32 R13, RZ, RZ, R4 ;  /* 0x000000ffff0d7224 */ /* 0x000fe400078e0004 */
[----:B------:R-:W-:Y:S02]  /*14ab0*/  IMAD.MOV.U32 R12, RZ, RZ, 0x7 ;  /* 0x00000007ff0c7424 */ /* 0x000fe400078e00ff */
[----:B------:R-:W-:-:S07]  /*14ac0*/  IMAD.MOV.U32 R3, RZ, RZ, R14 ;  /* 0x000000ffff037224 */ /* 0x000fce00078e000e */
[----:B------:R-:W-:Y:S05]  /*14ad0*/  WARPSYNC.COLLECTIVE R15, `(.L_x_14169) ;  /* 0x000000000f087348 */ /* 0x000fea0003c00000 */
[----:B------:R0:W1:Y:S02]  /*14ae0*/  SHFL.IDX P6, R14, R13, R12, R11 ;  /* 0x0000000c0d0e7389 */ /* 0x00006400000c000b */
[----:B01----:R-:W-:Y:S01]  /*14af0*/  ENDCOLLECTIVE ;  /* 0x000000000000791b */ /* 0x003fe20003800000 */
.L_x_14169:
        /* <DEDUP_REMOVED lines=14> */
.L_x_14170:
[----:B------:R-:W-:Y:S05]  /*14be0*/  BRA `(.L_x_14171) ;  /* 0xffffffbc002c7947 */ /* 0x000fea000383ffff */
.L_x_14085:
[----:B0-----:R0:W1:Y:S02]  /*14bf0*/  SYNCS.PHASECHK.TRANS64.TRYWAIT P0, [R23+URZ+0x22820], R0 ;  /* 0x02282000170075a7 */ /* 0x001064000800017f */
[----:B-1----:R-:W-:Y:S05]  /*14c00*/  @!P0 NANOSLEEP.SYNCS 0x989680 ;  /* 0x009896800000895d */ /* 0x002fea0003900000 */
[----:B------:R-:W1:Y:S02]  /*14c10*/  @!P0 SYNCS.PHASECHK.TRANS64 P0, [R23+URZ+0x22820], R0 ;  /* 0x02282000170085a7 */ /* 0x000e64000800007f */
[----:B-1----:R-:W-:Y:S05]  /*14c20*/  @!P0 BRA `(.L_x_14085) ;  /* 0xfffffffc00f08947 */ /* 0x002fea000383ffff */
[----:B------:R-:W-:Y:S05]  /*14c30*/  BRA `(.L_x_14172) ;  /* 0xffffffbc00887947 */ /* 0x000fea000383ffff */
.L_x_14088:
[----:B0-----:R0:W1:Y:S02]  /*14c40*/  SYNCS.PHASECHK.TRANS64.TRYWAIT P0, [R33+URZ+0x22860], R0 ;  /* 0x02286000210075a7 */ /* 0x001064000800017f */
[----:B-1----:R-:W-:Y:S05]  /*14c50*/  @!P0 NANOSLEEP.SYNCS 0x989680 ;  /* 0x009896800000895d */ /* 0x002fea0003900000 */
[----:B------:R-:W1:Y:S02]  /*14c60*/  @!P0 SYNCS.PHASECHK.TRANS64 P0, [R33+URZ+0x22860], R0 ;  /* 0x02286000210085a7 */ /* 0x000e64000800007f */
[----:B-1----:R-:W-:Y:S05]  /*14c70*/  @!P0 BRA `(.L_x_14088) ;  /* 0xfffffffc00f08947 */ /* 0x002fea000383ffff */
[----:B------:R-:W-:Y:S05]  /*14c80*/  BRA `(.L_x_14173) ;  /* 0xffffffbc00987947 */ /* 0x000fea000383ffff */
.L_x_14089:
        /* <DEDUP_REMOVED lines=8> */
.L_x_14175:
[----:B------:R-:W-:Y:S05]  /*14d10*/  BSYNC B0 ;  /* 0x0000000000007941 */ /* 0x000fea0003800000 */
.L_x_14174:
        /* <DEDUP_REMOVED lines=13> */
.L_x_14176:
        /* <DEDUP_REMOVED lines=11> */
.L_x_14177:
        /* <DEDUP_REMOVED lines=17> */
.L_x_14178:
[----:B------:R-:W-:Y:S02]  /*14fb0*/  IMAD.MOV.U32 R13, RZ, RZ, R6 ;  /* 0x000000ffff0d7224 */ /* 0x000fe400078e0006 */
[----:B------:R-:W-:Y:S01]  /*14fc0*/  IMAD.MOV.U32 R12, RZ, RZ, 0x2 ;  /* 0x00000002ff0c7424 */ /* 0x000fe200078e00ff */
[----:B------:R-:W-:-:S13]  /*14fd0*/  IADD3 R2, P4, R14, R0, RZ ;  /* 0x000000000e027210 */ /* 0x000fda0007f9e0ff */
[----:B------:R-:W-:Y:S05]  /*14fe0*/  WARPSYNC.COLLECTIVE R15, `(.L_x_14179) ;  /* 0x000000000f087348 */ /* 0x000fea0003c00000 */
[----:B------:R0:W1:Y:S02]  /*14ff0*/  SHFL.IDX P6, R14, R13, R12, R11 ;  /* 0x0000000c0d0e7389 */ /* 0x00006400000c000b */
[----:B01----:R-:W-:Y:S01]  /*15000*/  ENDCOLLECTIVE ;  /* 0x000000000000791b */ /* 0x003fe20003800000 */
.L_x_14179:
        /* <DEDUP_REMOVED lines=17> */
.L_x_14180:
[----:B------:R-:W-:Y:S02]  /*15120*/  IMAD.MOV.U32 R13, RZ, RZ, R6 ;  /* 0x000000ffff0d7224 */ /* 0x000fe400078e0006 */
[----:B------:R-:W-:Y:S01]  /*15130*/  IMAD.MOV.U32 R12, RZ, RZ, 0x3 ;  /* 0x00000003ff0c7424 */ /* 0x000fe200078e00ff */
[----:B------:R-:W-:-:S13]  /*15140*/  IADD3 R2, P4, R14, R0, RZ ;  /* 0x000000000e027210 */ /* 0x000fda0007f9e0ff */
[----:B------:R-:W-:Y:S05]  /*15150*/  WARPSYNC.COLLECTIVE R15, `(.L_x_14181) ;  /* 0x000000000f087348 */ /* 0x000fea0003c00000 */
[----:B------:R0:W1:Y:S02]  /*15160*/  SHFL.IDX P6, R14, R13, R12, R11 ;  /* 0x0000000c0d0e7389 */ /* 0x00006400000c000b */
[----:B01----:R-:W-:Y:S01]  /*15170*/  ENDCOLLECTIVE ;  /* 0x000000000000791b */ /* 0x003fe20003800000 */
.L_x_14181:
        /* <DEDUP_REMOVED lines=17> */
.L_x_14182:
[----:B------:R-:W-:Y:S02]  /*15290*/  IMAD.MOV.U32 R13, RZ, RZ, R6 ;  /* 0x000000ffff0d7224 */ /* 0x000fe400078e0006 */
[----:B------:R-:W-:Y:S01]  /*152a0*/  IMAD.MOV.U32 R12, RZ, RZ, 0x4 ;  /* 0x00000004ff0c7424 */ /* 0x000fe200078e00ff */
[----:B------:R-:W-:-:S13]  /*152b0*/  IADD3 R2, P4, R14, R0, RZ ;  /* 0x000000000e027210 */ /* 0x000fda0007f9e0ff */
[----:B------:R-:W-:Y:S05]  /*152c0*/  WARPSYNC.COLLECTIVE R15, `(.L_x_14183) ;  /* 0x000000000f087348 */ /* 0x000fea0003c00000 */
[----:B------:R0:W1:Y:S02]  /*152d0*/  SHFL.IDX P6, R14, R13, R12, R11 ;  /* 0x0000000c0d0e7389 */ /* 0x00006400000c000b */
[----:B01----:R-:W-:Y:S01]  /*152e0*/  ENDCOLLECTIVE ;  /* 0x000000000000791b */ /* 0x003fe20003800000 */
.L_x_14183:
        /* <DEDUP_REMOVED lines=17> */
.L_x_14184:
[----:B------:R-:W-:Y:S02]  /*15400*/  IMAD.MOV.U32 R13, RZ, RZ, R6 ;  /* 0x000000ffff0d7224 */ /* 0x000fe400078e0006 */
[----:B------:R-:W-:Y:S01]  /*15410*/  IMAD.MOV.U32 R12, RZ, RZ, 0x5 ;  /* 0x00000005ff0c7424 */ /* 0x000fe200078e00ff */
[----:B------:R-:W-:-:S13]  /*15420*/  IADD3 R2, P4, R14, R0, RZ ;  /* 0x000000000e027210 */ /* 0x000fda0007f9e0ff */
[----:B------:R-:W-:Y:S05]  /*15430*/  WARPSYNC.COLLECTIVE R15, `(.L_x_14185) ;  /* 0x000000000f087348 */ /* 0x000fea0003c00000 */
[----:B------:R0:W1:Y:S02]  /*15440*/  SHFL.IDX P6, R14, R13, R12, R11 ;  /* 0x0000000c0d0e7389 */ /* 0x00006400000c000b */
[----:B01----:R-:W-:Y:S01]  /*15450*/  ENDCOLLECTIVE ;  /* 0x000000000000791b */ /* 0x003fe20003800000 */
.L_x_14185:
        /* <DEDUP_REMOVED lines=12> */
.L_x_14186:
        /* <DEDUP_REMOVED lines=9> */
.L_x_14096:
[----:B0-----:R0:W1:Y:S02]  /*155b0*/  SYNCS.PHASECHK.TRANS64.TRYWAIT P0, [R10+URZ+0x22840], R20 ;  /* 0x022840140a0075a7 */ /* 0x001064000800017f */
[----:B-1----:R-:W-:Y:S05]  /*155c0*/  @!P0 NANOSLEEP.SYNCS 0x989680 ;  /* 0x009896800000895d */ /* 0x002fea0003900000 */
[----:B------:R-:W1:Y:S02]  /*155d0*/  @!P0 SYNCS.PHASECHK.TRANS64 P0, [R10+URZ+0x22840], R20 ;  /* 0x022840140a0085a7 */ /* 0x000e64000800007f */
[----:B-1----:R-:W-:Y:S05]  /*155e0*/  @!P0 BRA `(.L_x_14096) ;  /* 0xfffffffc00f08947 */ /* 0x002fea000383ffff */
[----:B------:R-:W-:Y:S05]  /*155f0*/  BRA `(.L_x_14188) ;  /* 0xffffffbc00fc7947 */ /* 0x000fea000383ffff */
.L_x_14097:
        /* <DEDUP_REMOVED lines=8> */
.L_x_14190:
[----:B------:R-:W-:Y:S05]  /*15680*/  BSYNC B1 ;  /* 0x0000000000017941 */ /* 0x000fea0003800000 */
.L_x_14189:
        /* <DEDUP_REMOVED lines=9> */
.L_x_14191:
[----:B------:R-:W-:Y:S02]  /*15720*/  IMAD.MOV.U32 R13, RZ, RZ, R8 ;  /* 0x000000ffff0d7224 */ /* 0x000fe400078e0008 */
[----:B------:R-:W-:Y:S02]  /*15730*/  IMAD.MOV.U32 R12, RZ, RZ, 0x1 ;  /* 0x00000001ff0c7424 */ /* 0x000fe400078e00ff */
[----:B------:R-:W-:-:S07]  /*15740*/  IMAD.MOV.U32 R2, RZ, RZ, R14 ;  /* 0x000000ffff027224 */ /* 0x000fce00078e000e */
[----:B------:R-:W-:Y:S05]  /*15750*/  WARPSYNC.COLLECTIVE R15, `(.L_x_14192) ;  /* 0x000000000f087348 */ /* 0x000fea0003c00000 */
[----:B------:R0:W1:Y:S02]  /*15760*/  SHFL.IDX P6, R14, R13, R12, R11 ;  /* 0x0000000c0d0e7389 */ /* 0x00006400000c000b */
[----:B01----:R-:W-:Y:S01]  /*15770*/  ENDCOLLECTIVE ;  /* 0x000000000000791b */ /* 0x003fe20003800000 */
.L_x_14192:
        /* <DEDUP_REMOVED lines=11> */
.L_x_14193:
[----:B------:R-:W-:Y:S02]  /*15830*/  IMAD.MOV.U32 R13, RZ, RZ, R8 ;  /* 0x000000ffff0d7224 */ /* 0x000fe400078e0008 */
[----:B------:R-:W-:Y:S02]  /*15840*/  IMAD.MOV.U32 R12, RZ, RZ, 0x2 ;  /* 0x00000002ff0c7424 */ /* 0x000fe400078e00ff */
[----:B------:R-:W-:-:S07]  /*15850*/  IMAD.MOV.U32 R2, RZ, RZ, R14 ;  /* 0x000000ffff027224 */ /* 0x000fce00078e000e */
[----:B------:R-:W-:Y:S05]  /*15860*/  WARPSYNC.COLLECTIVE R15, `(.L_x_14194) ;  /* 0x000000000f087348 */ /* 0x000fea0003c00000 */
[----:B------:R0:W1:Y:S02]  /*15870*/  SHFL.IDX P6, R14, R13, R12, R11 ;  /* 0x0000000c0d0e7389 */ /* 0x00006400000c000b */
[----:B01----:R-:W-:Y:S01]  /*15880*/  ENDCOLLECTIVE ;  /* 0x000000000000791b */ /* 0x003fe20003800000 */
.L_x_14194:
        /* <DEDUP_REMOVED lines=11> */
.L_x_14195:
[----:B------:R-:W-:Y:S02]  /*15940*/  IMAD.MOV.U32 R13, RZ, RZ, R8 ;  /* 0x000000ffff0d7224 */ /* 0x000fe400078e0008 */
[----:B------:R-:W-:Y:S02]  /*15950*/  IMAD.MOV.U32 R12, RZ, RZ, 0x3 ;  /* 0x00000003ff0c7424 */ /* 0x000fe400078e00ff */
[----:B------:R-:W-:-:S07]  /*15960*/  IMAD.MOV.U32 R2, RZ, RZ, R14 ;  /* 0x000000ffff027224 */ /* 0x000fce00078e000e */
[----:B------:R-:W-:Y:S05]  /*15970*/  WARPSYNC.COLLECTIVE R15, `(.L_x_14196) ;  /* 0x000000000f087348 */ /* 0x000fea0003c00000 */
[----:B------:R0:W1:Y:S02]  /*15980*/  SHFL.IDX P6, R14, R13, R12, R11 ;  /* 0x0000000c0d0e7389 */ /* 0x00006400000c000b */
[----:B01----:R-:W-:Y:S01]  /*15990*/  ENDCOLLECTIVE ;  /* 0x000000000000791b */ /* 0x003fe20003800000 */
.L_x_14196:
        /* <DEDUP_REMOVED lines=11> */
.L_x_14197:
[----:B------:R-:W-:Y:S02]  /*15a50*/  IMAD.MOV.U32 R13, RZ, RZ, R8 ;  /* 0x000000ffff0d7224 */ /* 0x000fe400078e0008 */
[----:B------:R-:W-:Y:S02]  /*15a60*/  IMAD.MOV.U32 R12, RZ, RZ, 0x4 ;  /* 0x00000004ff0c7424 */ /* 0x000fe400078e00ff */
[----:B------:R-:W-:-:S07]  /*15a70*/  IMAD.MOV.U32 R2, RZ, RZ, R14 ;  /* 0x000000ffff027224 */ /* 0x000fce00078e000e */
[----:B------:R-:W-:Y:S05]  /*15a80*/  WARPSYNC.COLLECTIVE R15, `(.L_x_14198) ;  /* 0x000000000f087348 */ /* 0x000fea0003c00000 */
[----:B------:R0:W1:Y:S02]  /*15a90*/  SHFL.IDX P6, R14, R13, R12, R11 ;  /* 0x0000000c0d0e7389 */ /* 0x00006400000c000b */
[----:B01----:R-:W-:Y:S01]  /*15aa0*/  ENDCOLLECTIVE ;  /* 0x000000000000791b */ /* 0x003fe20003800000 */
.L_x_14198:
        /* <DEDUP_REMOVED lines=11> */
.L_x_14199:
[----:B------:R-:W-:Y:S02]  /*15b60*/  IMAD.MOV.U32 R13, RZ, RZ, R8 ;  /* 0x000000ffff0d7224 */ /* 0x000fe400078e0008 */
[----:B------:R-:W-:Y:S02]  /*15b70*/  IMAD.MOV.U32 R12, RZ, RZ, 0x5 ;  /* 0x00000005ff0c7424 */ /* 0x000fe400078e00ff */
[----:B------:R-:W-:-:S07]  /*15b80*/  IMAD.MOV.U32 R2, RZ, RZ, R14 ;  /* 0x000000ffff027224 */ /* 0x000fce00078e000e */
[----:B------:R-:W-:Y:S05]  /*15b90*/  WARPSYNC.COLLECTIVE R15, `(.L_x_14200) ;  /* 0x000000000f087348 */ /* 0x000fea0003c00000 */
[----:B------:R0:W1:Y:S02]  /*15ba0*/  SHFL.IDX P6, R14, R13, R12, R11 ;  /* 0x0000000c0d0e7389 */ /* 0x00006400000c000b */
[----:B01----:R-:W-:Y:S01]  /*15bb0*/  ENDCOLLECTIVE ;  /* 0x000000000000791b */ /* 0x003fe20003800000 */
.L_x_14200:
        /* <DEDUP_REMOVED lines=11> */
.L_x_14201:
[----:B------:R-:W-:Y:S05]  /*15c70*/  BRA `(.L_x_14202) ;  /* 0xffffffbc00247947 */ /* 0x000fea000383ffff */
.L_x_14102:
[----:B--2---:R2:W3:Y:S02]  /*15c80*/  SYNCS.PHASECHK.TRANS64.TRYWAIT P0, [R10+URZ+0x22860], R20 ;  /* 0x022860140a0075a7 */ /* 0x0044e4000800017f */
[----:B---3--:R-:W-:Y:S05]  /*15c90*/  @!P0 NANOSLEEP.SYNCS 0x989680 ;  /* 0x009896800000895d */ /* 0x008fea0003900000 */
[----:B------:R-:W3:Y:S02]  /*15ca0*/  @!P0 SYNCS.PHASECHK.TRANS64 P0, [R10+URZ+0x22860], R20 ;  /* 0x022860140a0085a7 */ /* 0x000ee4000800007f */
[----:B---3--:R-:W-:Y:S05]  /*15cb0*/  @!P0 BRA `(.L_x_14102) ;  /* 0xfffffffc00f08947 */ /* 0x008fea000383ffff */
[----:B------:R-:W-:Y:S05]  /*15cc0*/  BRA `(.L_x_14203) ;  /* 0xffffffbc00747947 */ /* 0x000fea000383ffff */
.L_x_14103:
        /* <DEDUP_REMOVED lines=8> */
.L_x_14205:
[----:B------:R-:W-:Y:S05]  /*15d50*/  BSYNC B1 ;  /* 0x0000000000017941 */ /* 0x000fea0003800000 */
.L_x_14204:
        /* <DEDUP_REMOVED lines=9> */
.L_x_14206:
[----:B------:R-:W-:Y:S02]  /*15df0*/  IMAD.MOV.U32 R13, RZ, RZ, R25 ;  /* 0x000000ffff0d7224 */ /* 0x000fe400078e0019 */
[----:B------:R-:W-:Y:S01]  /*15e00*/  IMAD.MOV.U32 R12, RZ, RZ, 0x1 ;  /* 0x00000001ff0c7424 */ /* 0x000fe200078e00ff */
[----:B------:R-:W-:-:S13]  /*15e10*/  IADD3 R2, P0, R14, R0, RZ ;  /* 0x000000000e027210 */ /* 0x000fda0007f1e0ff */
[----:B------:R-:W-:Y:S05]  /*15e20*/  WARPSYNC.COLLECTIVE R15, `(.L_x_14207) ;  /* 0x000000000f087348 */ /* 0x000fea0003c00000 */
[----:B------:R0:W1:Y:S02]  /*15e30*/  SHFL.IDX P6, R14, R13, R12, R11 ;  /* 0x0000000c0d0e7389 */ /* 0x00006400000c000b */
[----:B01----:R-:W-:Y:S01]  /*15e40*/  ENDCOLLECTIVE ;  /* 0x000000000000791b */ /* 0x003fe20003800000 */
.L_x_14207:
        /* <DEDUP_REMOVED lines=13> */
.L_x_14208:
[----:B------:R-:W-:Y:S02]  /*15f20*/  IMAD.MOV.U32 R13, RZ, RZ, R25 ;  /* 0x000000ffff0d7224 */ /* 0x000fe400078e0019 */
[----:B------:R-:W-:Y:S01]  /*15f30*/  IMAD.MOV.U32 R12, RZ, RZ, 0x2 ;  /* 0x00000002ff0c7424 */ /* 0x000fe200078e00ff */
[----:B------:R-:W-:-:S13]  /*15f40*/  IADD3 R2, P0, R14, R0, RZ ;  /* 0x000000000e027210 */ /* 0x000fda0007f1e0ff */
[----:B------:R-:W-:Y:S05]  /*15f50*/  WARPSYNC.COLLECTIVE R15, `(.L_x_14209) ;  /* 0x000000000f087348 */ /* 0x000fea0003c00000 */
[----:B------:R0:W1:Y:S02]  /*15f60*/  SHFL.IDX P6, R14, R13, R12, R11 ;  /* 0x0000000c0d0e7389 */ /* 0x00006400000c000b */
[----:B01----:R-:W-:Y:S01]  /*15f70*/  ENDCOLLECTIVE ;  /* 0x000000000000791b */ /* 0x003fe20003800000 */
.L_x_14209:
        /* <DEDUP_REMOVED lines=13> */
.L_x_14210:
[----:B------:R-:W-:Y:S02]  /*16050*/  IMAD.MOV.U32 R13, RZ, RZ, R25 ;  /* 0x000000ffff0d7224 */ /* 0x000fe400078e0019 */
[----:B------:R-:W-:Y:S02]  /*16060*/  IMAD.MOV.U32 R12, RZ, RZ, 0x3 ;  /* 0x00000003ff0c7424 */ /* 0x000fe400078e00ff */
[----:B------:R-:W-:-:S07]  /*16070*/  IMAD.MOV.U32 R8, RZ, RZ, R14 ;  /* 0x000000ffff087224 */ /* 0x000fce00078e000e */
[----:B------:R-:W-:Y:S05]  /*16080*/  WARPSYNC.COLLECTIVE R15, `(.L_x_14211) ;  /* 0x000000000f087348 */ /* 0x000fea0003c00000 */
[----:B------:R0:W1:Y:S02]  /*16090*/  SHFL.IDX P6, R14, R13, R12, R11 ;  /* 0x0000000c0d0e7389 */ /* 0x00006400000c000b */
[----:B01----:R-:W-:Y:S01]  /*160a0*/  ENDCOLLECTIVE ;  /* 0x000000000000791b */ /* 0x003fe20003800000 */
.L_x_14211:
        /* <DEDUP_REMOVED lines=14> */
.L_x_14212:
[----:B------:R-:W-:Y:S02]  /*16190*/  IMAD.MOV.U32 R13, RZ, RZ, R25 ;  /* 0x000000ffff0d7224 */ /* 0x000fe400078e0019 */
[----:B------:R-:W-:Y:S01]  /*161a0*/  IMAD.MOV.U32 R12, RZ, RZ, 0x4 ;  /* 0x00000004ff0c7424 */ /* 0x000fe200078e00ff */
[----:B------:R-:W-:-:S13]  /*161b0*/  IADD3 R2, P0, R14, R0, RZ ;  /* 0x000000000e027210 */ /* 0x000fda0007f1e0ff */
[----:B------:R-:W-:Y:S05]  /*161c0*/  WARPSYNC.COLLECTIVE R15, `(.L_x_14213) ;  /* 0x000000000f087348 */ /* 0x000fea0003c00000 */
[----:B------:R0:W1:Y:S02]  /*161d0*/  SHFL.IDX P6, R14, R13, R12, R11 ;  /* 0x0000000c0d0e7389 */ /* 0x00006400000c000b */
[----:B01----:R-:W-:Y:S01]  /*161e0*/  ENDCOLLECTIVE ;  /* 0x000000000000791b */ /* 0x003fe20003800000 */
.L_x_14213:
        /* <DEDUP_REMOVED lines=13> */
.L_x_14214:
[----:B------:R-:W-:Y:S02]  /*162c0*/  IMAD.MOV.U32 R13, RZ, RZ, R25 ;  /* 0x000000ffff0d7224 */ /* 0x000fe400078e0019 */
[----:B------:R-:W-:Y:S01]  /*162d0*/  IMAD.MOV.U32 R12, RZ, RZ, 0x5 ;  /* 0x00000005ff0c7424 */ /* 0x000fe200078e00ff */
[----:B------:R-:W-:-:S13]  /*162e0*/  IADD3 R2, P0, R14, R0, RZ ;  /* 0x000000000e027210 */ /* 0x000fda0007f1e0ff */
[----:B------:R-:W-:Y:S05]  /*162f0*/  WARPSYNC.COLLECTIVE R15, `(.L_x_14215) ;  /* 0x000000000f087348 */ /* 0x000fea0003c00000 */
[----:B------:R0:W1:Y:S02]  /*16300*/  SHFL.IDX P6, R14, R13, R12, R11 ;  /* 0x0000000c0d0e7389 */ /* 0x00006400000c000b */
[----:B01----:R-:W-:Y:S01]  /*16310*/  ENDCOLLECTIVE ;  /* 0x000000000000791b */ /* 0x003fe20003800000 */
.L_x_14215:
        /* <DEDUP_REMOVED lines=13> */
.L_x_14216:
[----:B------:R-:W-:Y:S05]  /*163f0*/  BRA `(.L_x_14217) ;  /* 0xffffffb800b47947 */ /* 0x000fea000383ffff */
.L_x_14111:
        /* <DEDUP_REMOVED lines=8> */
.L_x_14219:
[----:B------:R-:W-:Y:S05]  /*16480*/  BSYNC B0 ;  /* 0x0000000000007941 */ /* 0x000fea0003800000 */
.L_x_14218:
        /* <DEDUP_REMOVED lines=9> */
.L_x_14220:
        /* <DEDUP_REMOVED lines=24> */
.L_x_14221:
[----:B------:R-:W-:Y:S01]  /*166a0*/  IMAD.MOV.U32 R12, RZ, RZ, 0x2 ;  /* 0x00000002ff0c7424 */ /* 0x000fe200078e00ff */
[----:B------:R-:W-:-:S05]  /*166b0*/  SEL R14, R14, RZ, P1 ;  /* 0x000000ff0e0e7207 */ /* 0x000fca0000800000 */
[----:B------:R-:W-:-:S04]  /*166c0*/  IMAD.IADD R5, R13, 0x1, R14 ;  /* 0x000000010d057824 */ /* 0x000fc800078e020e */
[----:B------:R-:W-:-:S07]  /*166d0*/  IMAD.MOV.U32 R13, RZ, RZ, R5 ;  /* 0x000000ffff0d7224 */ /* 0x000fce00078e0005 */
[----:B------:R-:W-:Y:S05]  /*166e0*/  WARPSYNC.COLLECTIVE R15, `(.L_x_14222) ;  /* 0x000000000f087348 */ /* 0x000fea0003c00000 */
[----:B------:R0:W1:Y:S02]  /*166f0*/  SHFL.UP P6, R14, R13, R12, R11 ;  /* 0x0400000c0d0e7389 */ /* 0x00006400000c000b */
[----:B01----:R-:W-:Y:S01]  /*16700*/  ENDCOLLECTIVE ;  /* 0x000000000000791b */ /* 0x003fe20003800000 */
.L_x_14222:
[----:B------:R-:W-:Y:S01]  /*16710*/  IMAD.MOV.U32 R12, RZ, RZ, 0x4 ;  /* 0x00000004ff0c7424 */ /* 0x000fe200078e00ff */
[----:B------:R-:W-:-:S05]  /*16720*/  SEL R2, R14, RZ, P2 ;  /* 0x000000ff0e027207 */ /* 0x000fca0001000000 */
[----:B------:R-:W-:-:S04]  /*16730*/  IMAD.IADD R2, R5, 0x1, R2 ;  /* 0x0000000105027824 */ /* 0x000fc800078e0202 */
[----:B------:R-:W-:-:S07]  /*16740*/  IMAD.MOV.U32 R13, RZ, RZ, R2 ;  /* 0x000000ffff0d7224 */ /* 0x000fce00078e0002 */
[----:B------:R-:W-:Y:S05]  /*16750*/  WARPSYNC.COLLECTIVE R15, `(.L_x_14223) ;  /* 0x000000000f087348 */ /* 0x000fea0003c00000 */
[----:B------:R0:W1:Y:S02]  /*16760*/  SHFL.UP P6, R14, R13, R12, R11 ;  /* 0x0400000c0d0e7389 */ /* 0x00006400000c000b */
[----:B01----:R-:W-:Y:S01]  /*16770*/  ENDCOLLECTIVE ;  /* 0x000000000000791b */ /* 0x003fe20003800000 */
.L_x_14223:
[----:B------:R-:W-:Y:S01]  /*16780*/  IMAD.MOV.U32 R12, RZ, RZ, 0x8 ;  /* 0x00000008ff0c7424 */ /* 0x000fe200078e00ff */
[----:B------:R-:W-:-:S05]  /*16790*/  SEL R3, R14, RZ, P3 ;  /* 0x000000ff0e037207 */ /* 0x000fca0001800000 */
[----:B------:R-:W-:-:S04]  /*167a0*/  IMAD.IADD R3, R2, 0x1, R3 ;  /* 0x0000000102037824 */ /* 0x000fc800078e0203 */
[----:B------:R-:W-:-:S07]  /*167b0*/  IMAD.MOV.U32 R13, RZ, RZ, R3 ;  /* 0x000000ffff0d7224 */ /* 0x000fce00078e0003 */
[----:B------:R-:W-:Y:S05]  /*167c0*/  WARPSYNC.COLLECTIVE R15, `(.L_x_14224) ;  /* 0x000000000f087348 */ /* 0x000fea0003c00000 */
[----:B------:R0:W1:Y:S02]  /*167d0*/  SHFL.UP P6, R14, R13, R12, R11 ;  /* 0x0400000c0d0e7389 */ /* 0x00006400000c000b */
[----:B01----:R-:W-:Y:S01]  /*167e0*/  ENDCOLLECTIVE ;  /* 0x000000000000791b */ /* 0x003fe20003800000 */
.L_x_14224:
[----:B------:R-:W-:Y:S01]  /*167f0*/  IMAD.MOV.U32 R12, RZ, RZ, 0x10 ;  /* 0x00000010ff0c7424 */ /* 0x000fe200078e00ff */
[----:B------:R-:W-:-:S05]  /*16800*/  SEL R14, R14, RZ, P4 ;  /* 0x000000ff0e0e7207 */ /* 0x000fca0002000000 */
[----:B------:R-:W-:-:S04]  /*16810*/  IMAD.IADD R5, R3, 0x1, R14 ;  /* 0x0000000103057824 */ /* 0x000fc800078e020e */
[----:B------:R-:W-:-:S07]  /*16820*/  IMAD.MOV.U32 R13, RZ, RZ, R5 ;  /* 0x000000ffff0d7224 */ /* 0x000fce00078e0005 */
[----:B------:R-:W-:Y:S05]  /*16830*/  WARPSYNC.COLLECTIVE R15, `(.L_x_14225) ;  /* 0x000000000f087348 */ /* 0x000fea0003c00000 */
[----:B------:R0:W1:Y:S02]  /*16840*/  SHFL.UP P6, R14, R13, R12, R11 ;  /* 0x0400000c0d0e7389 */ /* 0x00006400000c000b */
[----:B01----:R-:W-:Y:S01]  /*16850*/  ENDCOLLECTIVE ;  /* 0x000000000000791b */ /* 0x003fe20003800000 */
.L_x_14225:
        /* <DEDUP_REMOVED lines=8> */
.L_x_14226:
[----:B------:R-:W-:Y:S05]  /*168e0*/  BRA `(.L_x_14227) ;  /* 0xffffffbc00147947 */ /* 0x000fea000383ffff */
.L_x_14114:
[----:B------:R-:W-:Y:S01]  /*168f0*/  BSSY B0, `(.L_x_14228) ;  /* 0x0000007000007945 */ /* 0x000fe20003800000 */
[----:B------:R-:W-:Y:S02]  /*16900*/  IMAD.MOV.U32 R12, RZ, RZ, 0x1 ;  /* 0x00000001ff0c7424 */ /* 0x000fe400078e00ff */
[----:B------:R-:W-:Y:S02]  /*16910*/  IMAD.MOV.U32 R11, RZ, RZ, RZ ;  /* 0x000000ffff0b7224 */ /* 0x000fe400078e00ff */
[----:B------:R-:W-:-:S07]  /*16920*/  IMAD.MOV.U32 R15, RZ, RZ, -0x1 ;  /* 0xffffffffff0f7424 */ /* 0x000fce00078e00ff */
[----:B01----:R-:W-:Y:S05]  /*16930*/  WARPSYNC.COLLECTIVE R15, `(.L_x_14229) ;  /* 0x000000000f087348 */ /* 0x003fea0003c00000 */
[----:B------:R2:W3:Y:S02]  /*16940*/  SHFL.UP P6, R14, R13, R12, R11 ;  /* 0x0400000c0d0e7389 */ /* 0x0004e400000c000b */
[----:B0123--:R-:W-:Y:S01]  /*16950*/  ENDCOLLECTIVE ;  /* 0x000000000000791b */ /* 0x00ffe20003800000 */
.L_x_14229:
[----:B------:R-:W-:Y:S05]  /*16960*/  BSYNC B0 ;  /* 0x0000000000007941 */ /* 0x000fea0003800000 */
.L_x_14228:
        /* <DEDUP_REMOVED lines=8> */
.L_x_14230:
[----:B------:R-:W-:Y:S01]  /*169f0*/  IMAD.MOV.U32 R12, RZ, RZ, 0x4 ;  /* 0x00000004ff0c7424 */ /* 0x000fe200078e00ff */
[----:B------:R-:W-:-:S05]  /*16a00*/  SEL R2, R14, RZ, P2 ;  /* 0x000000ff0e027207 */ /* 0x000fca0001000000 */
[----:B------:R-:W-:-:S04]  /*16a10*/  IMAD.IADD R2, R13, 0x1, R2 ;  /* 0x000000010d027824 */ /* 0x000fc800078e0202 */
[----:B------:R-:W-:-:S07]  /*16a20*/  IMAD.MOV.U32 R13, RZ, RZ, R2 ;  /* 0x000000ffff0d7224 */ /* 0x000fce00078e0002 */
[----:B------:R-:W-:Y:S05]  /*16a30*/  WARPSYNC.COLLECTIVE R15, `(.L_x_14231) ;  /* 0x000000000f087348 */ /* 0x000fea0003c00000 */
[----:B------:R0:W1:Y:S02]  /*16a40*/  SHFL.UP P6, R14, R13, R12, R11 ;  /* 0x0400000c0d0e7389 */ /* 0x00006400000c000b */
[----:B01----:R-:W-:Y:S01]  /*16a50*/  ENDCOLLECTIVE ;  /* 0x000000000000791b */ /* 0x003fe20003800000 */
.L_x_14231:
[----:B------:R-:W-:Y:S01]  /*16a60*/  IMAD.MOV.U32 R12, RZ, RZ, 0x8 ;  /* 0x00000008ff0c7424 */ /* 0x000fe200078e00ff */
[----:B------:R-:W-:-:S05]  /*16a70*/  SEL R3, R14, RZ, P3 ;  /* 0x000000ff0e037207 */ /* 0x000fca0001800000 */
[----:B------:R-:W-:-:S04]  /*16a80*/  IMAD.IADD R3, R2, 0x1, R3 ;  /* 0x0000000102037824 */ /* 0x000fc800078e0203 */
[----:B------:R-:W-:-:S07]  /*16a90*/  IMAD.MOV.U32 R13, RZ, RZ, R3 ;  /* 0x000000ffff0d7224 */ /* 0x000fce00078e0003 */
[----:B------:R-:W-:Y:S05]  /*16aa0*/  WARPSYNC.COLLECTIVE R15, `(.L_x_14232) ;  /* 0x000000000f087348 */ /* 0x000fea0003c00000 */
[----:B------:R0:W1:Y:S02]  /*16ab0*/  SHFL.UP P6, R14, R13, R12, R11 ;  /* 0x0400000c0d0e7389 */ /* 0x00006400000c000b */
[----:B01----:R-:W-:Y:S01]  /*16ac0*/  ENDCOLLECTIVE ;  /* 0x000000000000791b */ /* 0x003fe20003800000 */
.L_x_14232:
[----:B------:R-:W-:Y:S01]  /*16ad0*/  IMAD.MOV.U32 R12, RZ, RZ, 0x10 ;  /* 0x00000010ff0c7424 */ /* 0x000fe200078e00ff */
[----:B------:R-:W-:-:S05]  /*16ae0*/  SEL R14, R14, RZ, P4 ;  /* 0x000000ff0e0e7207 */ /* 0x000fca0002000000 */
[----:B------:R-:W-:-:S04]  /*16af0*/  IMAD.IADD R5, R3, 0x1, R14 ;  /* 0x0000000103057824 */ /* 0x000fc800078e020e */
[----:B------:R-:W-:-:S07]  /*16b00*/  IMAD.MOV.U32 R13, RZ, RZ, R5 ;  /* 0x000000ffff0d7224 */ /* 0x000fce00078e0005 */
[----:B------:R-:W-:Y:S05]  /*16b10*/  WARPSYNC.COLLECTIVE R15, `(.L_x_14233) ;  /* 0x000000000f087348 */ /* 0x000fea0003c00000 */
[----:B------:R0:W1:Y:S02]  /*16b20*/  SHFL.UP P6, R14, R13, R12, R11 ;  /* 0x0400000c0d0e7389 */ /* 0x00006400000c000b */
[----:B01----:R-:W-:Y:S01]  /*16b30*/  ENDCOLLECTIVE ;  /* 0x000000000000791b */ /* 0x003fe20003800000 */
.L_x_14233:
        /* <DEDUP_REMOVED lines=8> */
.L_x_14234:
[----:B------:R-:W-:Y:S05]  /*16bc0*/  BRA `(.L_x_14235) ;  /* 0xffffffbc00007947 */ /* 0x000fea000383ffff */
.L_x_14116:
[----:B------:R-:W-:Y:S01]  /*16bd0*/  BSSY B0, `(.L_x_14236) ;  /* 0x0000006000007945 */ /* 0x000fe20003800000 */
[----:B------:R-:W-:Y:S01]  /*16be0*/  PLOP3.LUT P6, PT, P6, PT, PT, 0x8, 0x0 ;  /* 0x000000000000781c */ /* 0x000fe200037ce170 */
[----:B------:R-:W-:-:S12]  /*16bf0*/  IMAD.MOV.U32 R15, RZ, RZ, -0x1 ;  /* 0xffffffffff0f7424 */ /* 0x000fd800078e00ff */
[----:B012---:R-:W-:Y:S05]  /*16c00*/  WARPSYNC.COLLECTIVE R15, `(.L_x_14237) ;  /* 0x000000000f087348 */ /* 0x007fea0003c00000 */
[----:B------:R-:W-:Y:S01]  /*16c10*/  VOTE.ANY R14, PT, P6 ;  /* 0x00000000000e7806 */ /* 0x000fe200030e0100 */
[----:B012---:R-:W-:Y:S06]  /*16c20*/  ENDCOLLECTIVE ;  /* 0x000000000000791b */ /* 0x007fec0003800000 */
.L_x_14237:
[----:B------:R-:W-:Y:S05]  /*16c30*/  BSYNC B0 ;  /* 0x0000000000007941 */ /* 0x000fea0003800000 */
.L_x_14236:
        /* <DEDUP_REMOVED lines=8> */
.L_x_14238:
[----:B------:R-:W-:Y:S02]  /*16cc0*/  IMAD.IADD R19, R12, 0x1, R19 ;  /* 0x000000010c137824 */ /* 0x000fe400078e0213 */
[----:B------:R-:W-:Y:S02]  /*16cd0*/  IMAD.MOV.U32 R13, RZ, RZ, R4 ;  /* 0x000000ffff0d7224 */ /* 0x000fe400078e0004 */
[----:B------:R-:W-:-:S07]  /*16ce0*/  IMAD.MOV.U32 R17, RZ, RZ, R14 ;  /* 0x000000ffff117224 */ /* 0x000fce00078e000e */
[----:B------:R-:W-:Y:S05]  /*16cf0*/  WARPSYNC.COLLECTIVE R15, `(.L_x_14239) ;  /* 0x000000000f087348 */ /* 0x000fea0003c00000 */
[----:B------:R0:W1:Y:S02]  /*16d00*/  SHFL.IDX P6, R14, R13, R12, R11 ;  /* 0x0000000c0d0e7389 */ /* 0x00006400000c000b */
[----:B01----:R-:W-:Y:S01]  /*16d10*/  ENDCOLLECTIVE ;  /* 0x000000000000791b */ /* 0x003fe20003800000 */
.L_x_14239:
[----:B------:R-:W-:Y:S01]  /*16d20*/  IMAD.MOV.U32 R4, RZ, RZ, R14 ;  /* 0x000000ffff047224 */ /* 0x000fe200078e000e */
[----:B------:R-:W-:Y:S06]  /*16d30*/  BRA `(.L_x_14240) ;  /* 0xffffffb800e47947 */ /* 0x000fec000383ffff */
.L_x_14118:
[----:B------:R-:W-:Y:S01]  /*16d40*/  BSSY B0, `(.L_x_14241) ;  /* 0x0000007000007945 */ /* 0x000fe20003800000 */
[----:B------:R-:W-:Y:S02]  /*16d50*/  IMAD.MOV.U32 R13, RZ, RZ, R2 ;  /* 0x000000ffff0d7224 */ /* 0x000fe400078e0002 */
[----:B------:R-:W-:Y:S02]  /*16d60*/  IMAD.MOV.U32 R11, RZ, RZ, 0x1f ;  /* 0x0000001fff0b7424 */ /* 0x000fe400078e00ff */
[----:B------:R-:W-:-:S07]  /*16d70*/  IMAD.MOV.U32 R15, RZ, RZ, -0x1 ;  /* 0xffffffffff0f7424 */ /* 0x000fce00078e00ff */
[----:B012-4-:R-:W-:Y:S05]  /*16d80*/  WARPSYNC.COLLECTIVE R15, `(.L_x_14242) ;  /* 0x000000000f087348 */ /* 0x017fea0003c00000 */
[----:B------:R3:W0:Y:S02]  /*16d90*/  SHFL.IDX P6, R14, R13, R12, R11 ;  /* 0x0000000c0d0e7389 */ /* 0x00062400000c000b */
[----:B01234-:R-:W-:Y:S01]  /*16da0*/  ENDCOLLECTIVE ;  /* 0x000000000000791b */ /* 0x01ffe20003800000 */
.L_x_14242:
[----:B------:R-:W-:Y:S05]  /*16db0*/  BSYNC B0 ;  /* 0x0000000000007941 */ /* 0x000fea0003800000 */
.L_x_14241:
[----:B------:R-:W-:Y:S01]  /*16dc0*/  IMAD.MOV.U32 R6, RZ, RZ, R14 ;  /* 0x000000ffff067224 */ /* 0x000fe200078e000e */
[----:B------:R-:W-:Y:S06]  /*16dd0*/  BRA `(.L_x_14117) ;  /* 0xffffffb800d47947 */ /* 0x000fec000383ffff */
.L_x_14124:
[----:B-1----:R1:W4:Y:S02]  /*16de0*/  SYNCS.PHASECHK.TRANS64.TRYWAIT P0, [R7+URZ+0x22820], R0 ;  /* 0x02282000070075a7 */ /* 0x002324000800017f */
[----:B----4-:R-:W-:Y:S05]  /*16df0*/  @!P0 NANOSLEEP.SYNCS 0x989680 ;  /* 0x009896800000895d */ /* 0x010fea0003900000 */
[----:B------:R-:W4:Y:S02]  /*16e00*/  @!P0 SYNCS.PHASECHK.TRANS64 P0, [R7+URZ+0x22820], R0 ;  /* 0x02282000070085a7 */ /* 0x000f24000800007f */
[----:B----4-:R-:W-:Y:S05]  /*16e10*/  @!P0 BRA `(.L_x_14124) ;  /* 0xfffffffc00f08947 */ /* 0x010fea000383ffff */
[----:B------:R-:W-:Y:S05]  /*16e20*/  BRA `(.L_x_14243) ;  /* 0xffffffc4002c7947 */ /* 0x000fea000383ffff */
.L_x_14125:
        /* <DEDUP_REMOVED lines=11> */
.L_x_14245:
[----:B------:R-:W-:Y:S05]  /*16ee0*/  BSYNC B0 ;  /* 0x0000000000007941 */ /* 0x000fea0003800000 */
.L_x_14244:
[----:B------:R-:W-:Y:S05]  /*16ef0*/  BRA `(.L_x_14246) ;  /* 0xffffffc400147947 */ /* 0x000fea000383ffff */
.L_x_14128:
[----:B------:R-:W-:Y:S01]  /*16f00*/  BSSY B1, `(.L_x_14247) ;  /* 0x0000006000017945 */ /* 0x000fe20003800000 */
[----:B------:R-:W-:-:S07]  /*16f10*/  IMAD.MOV.U32 R15, RZ, RZ, -0x1 ;  /* 0xffffffffff0f7424 */ /* 0x000fce00078e00ff */
[----:B0123--:R-:W-:Y:S05]  /*16f20*/  WARPSYNC.COLLECTIVE R15, `(.L_x_14248) ;  /* 0x000000000f0c7348 */ /* 0x00ffea0003c00000 */
[----:B------:R-:W-:Y:S02]  /*16f30*/  ELECT P6, UR62, PT ;  /* 0x00000000003e782f */ /* 0x000fe400038c0000 */
[----:B------:R-:W-:Y:S01]  /*16f40*/  MOV R14, UR62 ;  /* 0x0000003e000e7c02 */ /* 0x000fe20008000f00 */
[----:B0123--:R-:W-:Y:S10]  /*16f50*/  ENDCOLLECTIVE ;  /* 0x000000000000791b */ /* 0x00fff40003800000 */
.L_x_14248:
[----:B------:R-:W-:Y:S05]  /*16f60*/  BSYNC B1 ;  /* 0x0000000000017941 */ /* 0x000fea0003800000 */
.L_x_14247:
[----:B------:R-:W-:Y:S05]  /*16f70*/  BRA `(.L_x_14249) ;  /* 0xffffffc4000c7947 */ /* 0x000fea000383ffff */
.L_x_14130:
[----:B-1----:R1:W4:Y:S02]  /*16f80*/  SYNCS.PHASECHK.TRANS64.TRYWAIT P1, [R5+URZ+0x22840], R0 ;  /* 0x02284000050075a7 */ /* 0x002324000802017f */
[----:B----4-:R-:W-:Y:S05]  /*16f90*/  @!P1 NANOSLEEP.SYNCS 0x989680 ;  /* 0x009896800000995d */ /* 0x010fea0003900000 */
[----:B------:R-:W4:Y:S02]  /*16fa0*/  @!P1 SYNCS.PHASECHK.TRANS64 P1, [R5+URZ+0x22840], R0 ;  /* 0x02284000050095a7 */ /* 0x000f24000802007f */
[----:B----4-:R-:W-:Y:S05]  /*16fb0*/  @!P1 BRA `(.L_x_14130) ;  /* 0xfffffffc00f09947 */ /* 0x010fea000383ffff */
[----:B------:R-:W-:Y:S05]  /*16fc0*/  BRA `(.L_x_14250) ;  /* 0xffffffc4002c7947 */ /* 0x000fea000383ffff */
.L_x_14132:
[----:B----4-:R4:W0:Y:S02]  /*16fd0*/  SYNCS.PHASECHK.TRANS64.TRYWAIT P1, [R3+URZ+0x22840], R2 ;  /* 0x02284002030075a7 */ /* 0x010824000802017f */
[----:B0-----:R-:W-:Y:S05]  /*16fe0*/  @!P1 NANOSLEEP.SYNCS 0x989680 ;  /* 0x009896800000995d */ /* 0x001fea0003900000 */
[----:B------:R-:W0:Y:S02]  /*16ff0*/  @!P1 SYNCS.PHASECHK.TRANS64 P1, [R3+URZ+0x22840], R2 ;  /* 0x02284002030095a7 */ /* 0x000e24000802007f */
[----:B0-----:R-:W-:Y:S05]  /*17000*/  @!P1 BRA `(.L_x_14132) ;  /* 0xfffffffc00f09947 */ /* 0x001fea000383ffff */
[----:B------:R-:W-:Y:S05]  /*17010*/  BRA `(.L_x_14251) ;  /* 0xffffffc400387947 */ /* 0x000fea000383ffff */
.L_x_14134:
[----:B------:R0:W0:Y:S02]  /*17020*/  SYNCS.PHASECHK.TRANS64.TRYWAIT P1, [R5+URZ+0x22860], R0 ;  /* 0x02286000050075a7 */ /* 0x000024000802017f */
[----:B0-----:R-:W-:Y:S05]  /*17030*/  @!P1 NANOSLEEP.SYNCS 0x989680 ;  /* 0x009896800000995d */ /* 0x001fea0003900000 */
[----:B------:R-:W0:Y:S02]  /*17040*/  @!P1 SYNCS.PHASECHK.TRANS64 P1, [R5+URZ+0x22860], R0 ;  /* 0x02286000050095a7 */ /* 0x000e24000802007f */
[----:B0-----:R-:W-:Y:S05]  /*17050*/  @!P1 BRA `(.L_x_14134) ;  /* 0xfffffffc00f09947 */ /* 0x001fea000383ffff */
[----:B------:R-:W-:Y:S05]  /*17060*/  BRA `(.L_x_14252) ;  /* 0xffffffc400347947 */ /* 0x000fea000383ffff */
.L_x_14253:
        /* <DEDUP_REMOVED lines=9> */
.L_x_15679:


//--------------------- .text._ZN7cutlass13device_kernelIN5flash11enable_sm90INS1_16FlashAttnFwdSm90INS1_25CollectiveMainloopFwdSm90ILi2EN4cute5tupleIJNS5_1CILi1EEES8_S8_EEENS6_IJNS7_ILi128EEENS7_ILi96EEENS7_ILi64EEEEEELi256ENS_10bfloat16_tEfNS_4arch4Sm90ELb1ELb0ELb0ELb1ELb1ELb1ELb0ELb1ELb0ELb1ELb1ELb0EEENS1_21CollectiveEpilogueFwdINS6_IJSA_NS7_ILi256EEESB_EEES9_SE_SG_Li256ELb1ELb1ELb1ELb0EEENS1_36VarlenDynamicPersistentTileSchedulerILi128ELi96ELi256ELi128ELb1ELb1ELb1ELb1ELb1ELb1EEEEEEEEEvNT_6ParamsE --------------------------
	.section	.text._ZN7cutlass13device_kernelIN5flash11enable_sm90INS1_16FlashAttnFwdSm90INS1_25CollectiveMainloopFwdSm90ILi2EN4cute5tupleIJNS5_1CILi1EEES8_S8_EEENS6_IJNS7_ILi128EEENS7_ILi96EEENS7_ILi64EEEEEELi256ENS_10bfloat16_tEfNS_4arch4Sm90ELb1ELb0ELb0ELb1ELb1ELb1ELb0ELb1ELb0ELb1ELb1ELb0EEENS1_21CollectiveEpilogueFwdINS6_IJSA_NS7_ILi256EEESB_EEES9_SE_SG_Li256ELb1ELb1ELb1ELb0EEENS1_36VarlenDynamicPersistentTileSchedulerILi128ELi96ELi256ELi128ELb1ELb1ELb1ELb1ELb1ELb1EEEEEEEEEvNT_6ParamsE,"ax",@progbits
	.align	128
.text._ZN7cutlass13device_kernelIN5flash11enable_sm90INS1_16FlashAttnFwdSm90INS1_25CollectiveMainloopFwdSm90ILi2EN4cute5tupleIJNS5_1CILi1EEES8_S8_EEENS6_IJNS7_ILi128EEENS7_ILi96EEENS7_ILi64EEEEEELi256ENS_10bfloat16_tEfNS_4arch4Sm90ELb1ELb0ELb0ELb1ELb1ELb1ELb0ELb1ELb0ELb1ELb1ELb0EEENS1_21CollectiveEpilogueFwdINS6_IJSA_NS7_ILi256EEESB_EEES9_SE_SG_Li256ELb1ELb1ELb1ELb0EEENS1_36VarlenDynamicPersistentTileSchedulerILi128ELi96ELi256ELi128ELb1ELb1ELb1ELb1ELb1ELb1EEEEEEEEEvNT_6ParamsE:
        .type           _ZN7cutlass13device_kernelIN5flash11enable_sm90INS1_16FlashAttnFwdSm90INS1_25CollectiveMainloopFwdSm90ILi2EN4cute5tupleIJNS5_1CILi1EEES8_S8_EEENS6_IJNS7_ILi128EEENS7_ILi96EEENS7_ILi64EEEEEELi256ENS_10bfloat16_tEfNS_4arch4Sm90ELb1ELb0ELb0ELb1ELb1ELb1ELb0ELb1ELb0ELb1ELb1ELb0EEENS1_21CollectiveEpilogueFwdINS6_IJSA_NS7_ILi256EEESB_EEES9_SE_SG_Li256ELb1ELb1ELb1ELb0EEENS1_36VarlenDynamicPersistentTileSchedulerILi128ELi96ELi256ELi128ELb1ELb1ELb1ELb1ELb1ELb1EEEEEEEEEvNT_6ParamsE,@function
        .size           _ZN7cutlass13device_kernelIN5flash11enable_sm90INS1_16FlashAttnFwdSm90INS1_25CollectiveMainloopFwdSm90ILi2EN4cute5tupleIJNS5_1CILi1EEES8_S8_EEENS6_IJNS7_ILi128EEENS7_ILi96EEENS7_ILi64EEEEEELi256ENS_10bfloat16_tEfNS_4arch4Sm90ELb1ELb0ELb0ELb1ELb1ELb1ELb0ELb1ELb0ELb1ELb1ELb0EEENS1_21CollectiveEpilogueFwdINS6_IJSA_NS7_ILi256EEESB_EEES9_SE_SG_Li256ELb1ELb1ELb1ELb0EEENS1_36VarlenDynamicPersistentTileSchedulerILi128ELi96ELi256ELi128ELb1ELb1ELb1ELb1ELb1ELb1EEEEEEEEEvNT_6ParamsE,(.L_x_15680 - _ZN7cutlass13device_kernelIN5flash11enable_sm90INS1_16FlashAttnFwdSm90INS1_25CollectiveMainloopFwdSm90ILi2EN4cute5tupleIJNS5_1CILi1EEES8_S8_EEENS6_IJNS7_ILi128EEENS7_ILi96EEENS7_ILi64EEEEEELi256ENS_10bfloat16_tEfNS_4arch4Sm90ELb1ELb0ELb0ELb1ELb1ELb1ELb0ELb1ELb0ELb1ELb1ELb0EEENS1_21CollectiveEpilogueFwdINS6_IJSA_NS7_ILi256EEESB_EEES9_SE_SG_Li256ELb1ELb1ELb1ELb0EEENS1_36VarlenDynamicPersistentTileSchedulerILi128ELi96ELi256ELi128ELb1ELb1ELb1ELb1ELb1ELb1EEEEEEEEEvNT_6ParamsE)
        .other          _ZN7cutlass13device_kernelIN5flash11enable_sm90INS1_16FlashAttnFwdSm90INS1_25CollectiveMainloopFwdSm90ILi2EN4cute5tupleIJNS5_1CILi1EEES8_S8_EEENS6_IJNS7_ILi128EEENS7_ILi96EEENS7_ILi64EEEEEELi256ENS_10bfloat16_tEfNS_4arch4Sm90ELb1ELb0ELb0ELb1ELb1ELb1ELb0ELb1ELb0ELb1ELb1ELb0EEENS1_21CollectiveEpilogueFwdINS6_IJSA_NS7_ILi256EEESB_EEES9_SE_SG_Li256ELb1ELb1ELb1ELb0EEENS1_36VarlenDynamicPersistentTileSchedulerILi128ELi96ELi256ELi128ELb1ELb1ELb1ELb1ELb1ELb1EEEEEEEEEvNT_6ParamsE,@"STO_CUDA_ENTRY STV_DEFAULT"
_ZN7cutlass13device_kernelIN5flash11enable_sm90INS1_16FlashAttnFwdSm90INS1_25CollectiveMainloopFwdSm90ILi2EN4cute5tupleIJNS5_1CILi1EEES8_S8_EEENS6_IJNS7_ILi128EEENS7_ILi96EEENS7_ILi64EEEEEELi256ENS_10bfloat16_tEfNS_4arch4Sm90ELb1ELb0ELb0ELb1ELb1ELb1ELb0ELb1ELb0ELb1ELb1ELb0EEENS1_21CollectiveEpilogueFwdINS6_IJSA_NS7_ILi256EEESB_EEES9_SE_SG_Li256ELb1ELb1ELb1ELb0EEENS1_36VarlenDynamicPersistentTileSchedulerILi128ELi96ELi256ELi128ELb1ELb1ELb1ELb1ELb1ELb1EEEEEEEEEvNT_6ParamsE:
        /* <DEDUP_REMOVED lines=18> */
.L_x_14255:
[----:B------:R-:W-:Y:S05]  /*0120*/  BSYNC B0 ;  /* 0x0000000000007941 */ /* 0x000fea0003800000 */
.L_x_14254:
        /* <DEDUP_REMOVED lines=41> */
.L_x_14256:
        /* <DEDUP_REMOVED lines=22> */
.L_x_14257:
        /* <DEDUP_REMOVED lines=18> */
.L_x_14258:
        /* <DEDUP_REMOVED lines=22> */
.L_x_14259:
        /* <DEDUP_REMOVED lines=22> */
.L_x_14260:
        /* <DEDUP_REMOVED lines=8> */
.L_x_14263:
        /* <DEDUP_REMOVED lines=8> */
[----:B------:R-:W-:Y:S01]  /*0a00*/  UMOV UR4, 0x400 ;  /* 0x0000040000047882 */ /* 0x000fe20000000000 */
[----:B------:R-:W-:-:S11]  /*0a10*/  LOP3.LUT R18, R18, 0xffffffef, RZ, 0xc0, !PT ;  /* 0xffffffef12127812 */ /* 0x000fd600078ec0ff */
[----:B------:R-:W-:Y:S06]  /*0a20*/  @!P0 BAR.ARV 0x9, 0x100 ;  /* 0x0244000000008b1d */ /* 0x000fec0000002000 */
[----:B0-----:R-:W-:Y:S01]  /*0a30*/  ULEA UR4, UR41, UR4, 0x18 ;  /* 0x0000000429047291 */ /* 0x001fe2000f8ec03f */
[----:B------:R-:W-:Y:S01]  /*0a40*/  @P0 LOP3.LUT R18, R18, 0x10, RZ, 0xfc, !PT ;  /* 0x0000001012120812 */ /* 0x000fe200078efcff */
[----:B------:R-:W-:Y:S04]  /*0a50*/  BAR.SYNC.DEFER_BLOCKING 0x5, 0x180 ;  /* 0x0146000000007b1d */ /* 0x000fe80000010000 */
[----:B------:R-:W-:-:S02]  /*0a60*/  IMAD.U32 R22, RZ, RZ, UR4 ;  /* 0x00000004ff167e24 */ /* 0x000fc4000f8e00ff */
[----:B------:R-:W-:-:S03]  /*0a70*/  ULDC UR4, c[0x0][0xc3c] ;  /* 0x00030f0000047ab9 */ /* 0x000fc60000000800 */
[----:B------:R-:W0:Y:S01]  /*0a80*/  LDS.128 R12, [R22+0x228d0] ;  /* 0x0228d000160c7984 */ /* 0x000e220000000c00 */
[----:B------:R-:W-:Y:S06]  /*0a90*/  BAR.ARV 0x4, 0x180 ;  /* 0x0106000000007b1d */ /* 0x000fec0000002000 */
[----:B0-----:R-:W-:-:S13]  /*0aa0*/  ISETP.GE.AND P0, PT, R15, UR4, PT ;  /* 0x000000040f007c0c */ /* 0x001fda000bf06270 */
[----:B------:R-:W-:Y:S05]  /*0ab0*/  @P0 BRA `(.L_x_14264) ;  /* 0x000001d400840947 */ /* 0x000fea0003800000 */
[----:B------:R-:W-:Y:S01]  /*0ac0*/  VIADD R0, R0, 0xffffff80 ;  /* 0xffffff8000007836 */ /* 0x000fe20000000000 */
[----:B------:R-:W-:Y:S01]  /*0ad0*/  ULOP3.LUT UR44, UR36, 0x1, URZ, 0xfc, !UPT ;  /* 0x00000001242c7892 */ /* 0x000fe2000f8efc3f */
        /* <DEDUP_REMOVED lines=16> */
[CC--:B------:R-:W-:Y:S02]  /*0be0*/  LEA.HI R10, R9.reuse, R20.reuse, RZ, 0x2 ;  /* 0x00000014090a7211 */ /* 0x0c0fe400078f10ff */
[----:B------:R-:W-:Y:S02]  /*0bf0*/  LOP3.LUT R2, R2, 0x3fffffe, RZ, 0xc0, !PT ;  /* 0x03fffffe02027812 */ /* 0x000fe400078ec0ff */
[--C-:B------:R-:W-:Y:S02]  /*0c00*/  SHF.R.S32.HI R11, RZ, 0x2, R10.reuse ;  /* 0x00000002ff0b7819 */ /* 0x100fe4000001140a */
[----:B------:R-:W-:Y:S02]  /*0c10*/  SHF.R.S32.HI R8, RZ, 0x1f, R10 ;  /* 0x0000001fff087819 */ /* 0x000fe4000001140a */
[----:B------:R-:W-:Y:S02]  /*0c20*/  LEA.HI R9, R9, R20, RZ, 0x5 ;  /* 0x0000001409097211 */ /* 0x000fe400078f28ff */
[----:B------:R-:W-:-:S02]  /*0c30*/  LEA.HI R8, R8, R11, RZ, 0x3 ;  /* 0x0000000b08087211 */ /* 0x000fc400078f18ff */
[----:B------:R-:W-:Y:S02]  /*0c40*/  LOP3.LUT R6, R6, 0x1ffffffe, RZ, 0xc0, !PT ;  /* 0x1ffffffe06067812 */ /* 0x000fe400078ec0ff */
[----:B------:R-:W-:Y:S01]  /*0c50*/  LOP3.LUT R12, R8, 0xfffffff8, RZ, 0xc0, !PT ;  /* 0xfffffff8080c7812 */ /* 0x000fe200078ec0ff */
[----:B------:R-:W-:Y:S01]  /*0c60*/  IMAD.IADD R8, R5, 0x1, -R2 ;  /* 0x0000000105087824 */ /* 0x000fe200078e0a02 */
[-C--:B------:R-:W-:Y:S01]  /*0c70*/  LEA.HI R2, R3, R0.reuse, RZ, 0x5 ;  /* 0x0000000003027211 */ /* 0x080fe200078f28ff */
[----:B------:R-:W-:Y:S01]  /*0c80*/  IMAD.IADD R6, R7, 0x1, -R6 ;  /* 0x0000000107067824 */ /* 0x000fe200078e0a06 */
[----:B------:R-:W-:Y:S01]  /*0c90*/  LEA.HI R3, R3, R0, RZ, 0x3 ;  /* 0x0000000003037211 */ /* 0x000fe200078f18ff */
[----:B------:R-:W-:Y:S01]  /*0ca0*/  IMAD.IADD R12, R11, 0x1, -R12 ;  /* 0x000000010b0c7824 */ /* 0x000fe200078e0a0c */
[----:B------:R-:W-:Y:S02]  /*0cb0*/  SHF.R.S32.HI R9, RZ, 0x5, R9 ;  /* 0x00000005ff097819 */ /* 0x000fe40000011409 */
[----:B------:R-:W-:-:S02]  /*0cc0*/  LOP3.LUT R7, R3, 0xfffffff8, RZ, 0xc0, !PT ;  /* 0xfffffff803077812 */ /* 0x000fc400078ec0ff */
[----:B------:R-:W-:Y:S01]  /*0cd0*/  LOP3.LUT R3, R206, 0xfffffffc, RZ, 0xc0, !PT ;  /* 0xfffffffcce037812 */ /* 0x000fe200078ec0ff */
[----:B------:R-:W-:Y:S01]  /*0ce0*/  IMAD R9, R9, 0x10, R12 ;  /* 0x0000001009097824 */ /* 0x000fe200078e020c */
[----:B------:R-:W-:Y:S01]  /*0cf0*/  SHF.R.S32.HI R206, RZ, 0x2, R206 ;  /* 0x00000002ffce7819 */ /* 0x000fe200000114ce */
[----:B------:R-:W-:Y:S01]  /*0d00*/  IMAD.IADD R212, R0, 0x1, -R7 ;  /* 0x0000000100d47824 */ /* 0x000fe200078e0a07 */
[----:B------:R-:W-:Y:S01]  /*0d10*/  LOP3.LUT R5, R4, 0x3fffff0, RZ, 0xc0, !PT ;  /* 0x03fffff004057812 */ /* 0x000fe200078ec0ff */
[----:B------:R-:W-:Y:S01]  /*0d20*/  IMAD.IADD R3, R0, 0x1, -R3 ;  /* 0x0000000100037824 */ /* 0x000fe200078e0a03 */
[----:B------:R-:W-:Y:S01]  /*0d30*/  SHF.R.S32.HI R16, RZ, 0x5, R2 ;  /* 0x00000005ff107819 */ /* 0x000fe20000011402 */
[----:B------:R-:W-:Y:S01]  /*0d40*/  IMAD R8, R8, 0x40, R9 ;  /* 0x0000004008087824 */ /* 0x000fe200078e0209 */
[----:B------:R-:W-:Y:S01]  /*0d50*/  LOP3.LUT R10, R10, 0x7ffffffc, RZ, 0xc0, !PT ;  /* 0x7ffffffc0a0a7812 */ /* 0x000fe200078ec0ff */
[----:B------:R-:W-:Y:S02]  /*0d60*/  VIADD R9, R206, 0x40 ;  /* 0x00000040ce097836 */ /* 0x000fe40000000000 */
[----:B------:R-:W-:Y:S01]  /*0d70*/  IMAD.IADD R5, R0, 0x1, -R5 ;  /* 0x0000000100057824 */ /* 0x000fe200078e0a05 */
[----:B------:R-:W-:Y:S01]  /*0d80*/  LEA.HI R0, R3, R3, RZ, 0x1 ;  /* 0x0000000303007211 */ /* 0x000fe200078f08ff */
[----:B------:R-:W-:Y:S01]  /*0d90*/  IMAD.SHL.U32 R2, R9, 0x40, RZ ;  /* 0x0000004009027824 */ /* 0x000fe200078e00ff */
[----:B------:R-:W-:Y:S01]  /*0da0*/  SHF.R.S32.HI R4, RZ, 0x1f, R9 ;  /* 0x0000001fff047819 */ /* 0x000fe20000011409 */
[----:B------:R0:W-:Y:S01]  /*0db0*/  STL [R1+0x14], R16 ;  /* 0x0000141001007387 */ /* 0x0001e20000100800 */
[----:B------:R-:W-:Y:S01]  /*0dc0*/  LOP3.LUT R0, R0, 0x1ffffffe, RZ, 0xc0, !PT ;  /* 0x1ffffffe00007812 */ /* 0x000fe200078ec0ff */
[----:B------:R-:W-:Y:S01]  /*0dd0*/  IMAD R5, R16, 0x10, R5 ;  /* 0x0000001010057824 */ /* 0x000fe200078e0205 */
[----:B------:R-:W-:Y:S01]  /*0de0*/  LEA.HI R4, R4, R9, RZ, 0x3 ;  /* 0x0000000904047211 */ /* 0x000fe200078f18ff */
[C---:B------:R-:W-:Y:S01]  /*0df0*/  IMAD.SHL.U32 R204, R3.reuse, 0x4, RZ ;  /* 0x0000000403cc7824 */ /* 0x040fe200078e00ff */
[----:B------:R-:W-:Y:S01]  /*0e00*/  STL [R1+0x148], R8 ;  /* 0x0001480801007387 */ /* 0x000fe20000100800 */
[----:B------:R-:W-:-:S02]  /*0e10*/  IMAD.IADD R0, R3, 0x1, -R0 ;  /* 0x0000000103007824 */ /* 0x000fc400078e0a00 */
[----:B------:R-:W-:Y:S01]  /*0e20*/  IMAD.SHL.U32 R4, R4, 0x40, RZ ;  /* 0x0000004004047824 */ /* 0x000fe200078e00ff */
[----:B------:R-:W-:Y:S01]  /*0e30*/  STL [R1+0x3c], RZ ;  /* 0x00003cff01007387 */ /* 0x000fe20000100800 */
[----:B0-----:R-:W-:Y:S01]  /*0e40*/  IMAD.SHL.U32 R16, R3, 0x8, RZ ;  /* 0x0000000803107824 */ /* 0x001fe200078e00ff */
[----:B------:R-:W-:Y:S01]  /*0e50*/  LOP3.LUT R3, R2, 0x1c0, RZ, 0xc0, !PT ;  /* 0x000001c002037812 */ /* 0x000fe200078ec0ff */
[----:B------:R-:W-:Y:S01]  /*0e60*/  IMAD.IADD R10, R20, 0x1, -R10 ;  /* 0x00000001140a7824 */ /* 0x000fe200078e0a0a */
[----:B------:R-:W-:Y:S01]  /*0e70*/  LOP3.LUT R4, R4, 0xfffffe00, RZ, 0xc0, !PT ;  /* 0xfffffe0004047812 */ /* 0x000fe200078ec0ff */
[----:B------:R-:W-:Y:S01]  /*0e80*/  IMAD R11, R5, 0x8, R6 ;  /* 0x00000008050b7824 */ /* 0x000fe200078e0206 */
[----:B------:R-:W-:Y:S01]  /*0e90*/  SHF.R.U32.HI R12, RZ, 0x3, R3 ;  /* 0x00000003ff0c7819 */ /* 0x000fe20000011603 */
[----:B------:R-:W-:Y:S01]  /*0ea0*/  IMAD.SHL.U32 R44, R10, 0x2, RZ ;  /* 0x000000020a2c7824 */ /* 0x000fe200078e00ff */
[--C-:B------:R-:W-:Y:S01]  /*0eb0*/  LOP3.LUT R3, R3, 0x38, R16.reuse, 0xf8, !PT ;  /* 0x0000003803037812 */ /* 0x100fe200078ef810 */
[----:B------:R0:W-:Y:S01]  /*0ec0*/  STL [R1+0x18], R4 ;  /* 0x0000180401007387 */ /* 0x0001e20000100800 */
[----:B------:R-:W-:Y:S01]  /*0ed0*/  IMAD.SHL.U32 R212, R212, 0x8, RZ ;  /* 0x00000008d4d47824 */ /* 0x000fe200078e00ff */
[----:B------:R-:W-:Y:S01]  /*0ee0*/  SHF.R.S32.HI R17, RZ, 0x1f, R16 ;  /* 0x0000001fff117819 */ /* 0x000fe20000011410 */
[----:B------:R-:W-:Y:S01]  /*0ef0*/  VIADD R43, R44, 0x8 ;  /* 0x000000082c2b7836 */ /* 0x000fe20000000000 */
[----:B------:R-:W-:Y:S01]  /*0f00*/  LOP3.LUT R3, R4, R3, R12, 0xf6, !PT ;  /* 0x0000000304037212 */ /* 0x000fe200078ef60c */
[C---:B------:R-:W-:Y:S01]  /*0f10*/  VIADD R42, R44.reuse, 0x10 ;  /* 0x000000102c2a7836 */ /* 0x040fe20000000000 */
[----:B------:R-:W-:Y:S01]  /*0f20*/  STL [R1+0xc], R44 ;  /* 0x00000c2c01007387 */ /* 0x000fe20000100800 */
[----:B------:R-:W-:Y:S01]  /*0f30*/  VIADD R41, R44, 0x18 ;  /* 0x000000182c297836 */ /* 0x000fe20000000000 */
[----:B------:R-:W-:Y:S01]  /*0f40*/  SHF.R.S32.HI R9, RZ, 0x1f, R212 ;  /* 0x0000001fff097819 */ /* 0x000fe200000114d4 */
[----:B------:R-:W-:-:S02]  /*0f50*/  IMAD R3, R3, 0x2, R22 ;  /* 0x0000000203037824 */ /* 0x000fc400078e0216 */
[----:B0-----:R-:W-:Y:S02]  /*0f60*/  IMAD.SHL.U32 R4, R11, 0x8, RZ ;  /* 0x000000080b047824 */ /* 0x001fe400078e00ff */
        /* <DEDUP_REMOVED lines=21> */
[----:B------:R-:W-:Y:S01]  /*10c0*/  IMAD.MOV.U32 R6, RZ, RZ, R14 ;  /* 0x000000ffff067224 */ /* 0x000fe200078e000e */
[----:B------:R1:W-:Y:S01]  /*10d0*/  STL [R1+0xac], R39 ;  /* 0x0000ac2701007387 */ /* 0x0003e20000100800 */
[----:B------:R-:W-:Y:S01]  /*10e0*/  VIADD R27, R44, 0x88 ;  /* 0x000000882c1b7836 */ /* 0x000fe20000000000 */
[----:B--2---:R-:W-:Y:S01]  /*10f0*/  SHF.R.S32.HI R41, RZ, 0x1f, R41 ;  /* 0x0000001fff297819 */ /* 0x004fe20000011429 */
[----:B------:R-:W-:Y:S01]  /*1100*/  IMAD.MOV.U32 R5, RZ, RZ, R13 ;  /* 0x000000ffff057224 */ /* 0x000fe200078e000d */
[----:B------:R2:W-:Y:S01]  /*1110*/  STL [R1+0xa8], R38 ;  /* 0x0000a82601007387 */ /* 0x0005e20000100800 */
[----:B------:R-:W-:Y:S01]  /*1120*/  VIADD R14, R212, 0x40 ;  /* 0x00000040d40e7836 */ /* 0x000fe20000000000 */
[----:B0-----:R-:W-:Y:S01]  /*1130*/  SHF.R.S32.HI R40, RZ, 0x1f, R40 ;  /* 0x0000001fff287819 */ /* 0x001fe20000011428 */
[----:B------:R-:W-:Y:S01]  /*1140*/  VIADD R26, R44, 0x90 ;  /* 0x000000902c1a7836 */ /* 0x000fe20000000000 */
[----:B------:R0:W-:Y:S01]  /*1150*/  STL [R1+0xa4], R37 ;  /* 0x0000a42501007387 */ /* 0x0001e20000100800 */
[----:B------:R-:W-:Y:S01]  /*1160*/  VIADD R13, R212, 0x80 ;  /* 0x00000080d40d7836 */ /* 0x000fe20000000000 */
[----:B------:R-:W-:Y:S01]  /*1170*/  SHF.R.S32.HI R14, RZ, 0x1f, R14 ;  /* 0x0000001fff0e7819 */ /* 0x000fe2000001140e */
[C---:B------:R-:W-:Y:S01]  /*1180*/  VIADD R25, R44.reuse, 0x98 ;  /* 0x000000982c197836 */ /* 0x040fe20000000000 */
[----:B------:R3:W-:Y:S01]  /*1190*/  STL [R1+0xa0], R36 ;  /* 0x0000a02401007387 */ /* 0x0007e20000100800 */
[C---:B------:R-:W-:Y:S01]  /*11a0*/  VIADD R24, R44.reuse, 0xa0 ;  /* 0x000000a02c187836 */ /* 0x040fe20000000000 */
[----:B------:R-:W-:Y:S01]  /*11b0*/  SHF.R.S32.HI R13, RZ, 0x1f, R13 ;  /* 0x0000001fff0d7819 */ /* 0x000fe2000001140d */
[C---:B------:R-:W-:Y:S01]  /*11c0*/  VIADD R21, R44.reuse, 0xa8 ;  /* 0x000000a82c157836 */ /* 0x040fe20000000000 */
[----:B------:R4:W-:Y:S01]  /*11d0*/  STL [R1+0x9c], R35 ;  /* 0x00009c2301007387 */ /* 0x0009e20000100800 */
[----:B------:R-:W-:Y:S01]  /*11e0*/  IMAD.MOV.U32 R7, RZ, RZ, R15 ;  /* 0x000000ffff077224 */ /* 0x000fe200078e000f */
[----:B-1----:R-:W-:Y:S01]  /*11f0*/  SHF.R.S32.HI R39, RZ, 0x1f, R39 ;  /* 0x0000001fff277819 */ /* 0x002fe20000011427 */
[----:B------:R-:W-:Y:S01]  /*1200*/  VIADD R20, R44, 0xb0 ;  /* 0x000000b02c147836 */ /* 0x000fe20000000000 */
[----:B------:R1:W-:Y:S01]  /*1210*/  STL [R1+0x98], R34 ;  /* 0x0000982201007387 */ /* 0x0003e20000100800 */
[----:B------:R-:W-:Y:S01]  /*1220*/  VIADD R9, R212, 0xc0 ;  /* 0x000000c0d4097836 */ /* 0x000fe20000000000 */
[----:B--2---:R-:W-:Y:S01]  /*1230*/  SHF.R.S32.HI R38, RZ, 0x1f, R38 ;  /* 0x0000001fff267819 */ /* 0x004fe20000011426 */
[C---:B------:R-:W-:Y:S01]  /*1240*/  VIADD R15, R44.reuse, 0xb8 ;  /* 0x000000b82c0f7836 */ /* 0x040fe20000000000 */
[----:B------:R2:W-:Y:S01]  /*1250*/  STL [R1+0x94], R33 ;  /* 0x0000942101007387 */ /* 0x0005e20000100800 */
[C---:B------:R-:W-:Y:S01]  /*1260*/  VIADD R14, R44.reuse, 0xc0 ;  /* 0x000000c02c0e7836 */ /* 0x040fe20000000000 */
[----:B------:R-:W-:Y:S01]  /*1270*/  SHF.R.S32.HI R9, RZ, 0x1f, R9 ;  /* 0x0000001fff097819 */ /* 0x000fe20000011409 */
[C---:B------:R-:W-:Y:S01]  /*1280*/  VIADD R13, R44.reuse, 0xc8 ;  /* 0x000000c82c0d7836 */ /* 0x040fe20000000000 */
[----:B------:R5:W-:Y:S01]  /*1290*/  STL [R1+0x90], R32 ;  /* 0x0000902001007387 */ /* 0x000be20000100800 */
[C---:B------:R-:W-:Y:S01]  /*12a0*/  VIADD R12, R44.reuse, 0xd0 ;  /* 0x000000d02c0c7836 */ /* 0x040fe20000000000 */
[----:B0-----:R-:W-:Y:S01]  /*12b0*/  SHF.R.S32.HI R37, RZ, 0x1f, R37 ;  /* 0x0000001fff257819 */ /* 0x001fe20000011425 */
[C---:B------:R-:W-:Y:S01]  /*12c0*/  VIADD R11, R44.reuse, 0xd8 ;  /* 0x000000d82c0b7836 */ /* 0x040fe20000000000 */
[----:B------:R0:W-:Y:S01]  /*12d0*/  STL [R1+0x8c], R31 ;  /* 0x00008c1f01007387 */ /* 0x0001e20000100800 */
[C---:B------:R-:W-:Y:S01]  /*12e0*/  VIADD R10, R44.reuse, 0xe0 ;  /* 0x000000e02c0a7836 */ /* 0x040fe20000000000 */
[----:B---3--:R-:W-:Y:S01]  /*12f0*/  SHF.R.S32.HI R36, RZ, 0x1f, R36 ;  /* 0x0000001fff247819 */ /* 0x008fe20000011424 */
[C---:B------:R-:W-:Y:S01]  /*1300*/  VIADD R9, R44.reuse, 0xe8 ;  /* 0x000000e82c097836 */ /* 0x040fe20000000000 */
[----:B------:R3:W-:Y:S01]  /*1310*/  STL [R1+0x88], R30 ;  /* 0x0000881e01007387 */ /* 0x0007e20000100800 */
[C---:B------:R-:W-:Y:S01]  /*1320*/  VIADD R4, R44.reuse, 0xf0 ;  /* 0x000000f02c047836 */ /* 0x040fe20000000000 */
[----:B----4-:R-:W-:Y:S01]  /*1330*/  SHF.R.S32.HI R35, RZ, 0x1f, R35 ;  /* 0x0000001fff237819 */ /* 0x010fe20000011423 */
[----:B------:R-:W-:Y:S01]  /*1340*/  VIADD R3, R44, 0xf8 ;  /* 0x000000f82c037836 */ /* 0x000fe20000000000 */
[----:B------:R4:W-:Y:S01]  /*1350*/  STL [R1+0x84], R29 ;  /* 0x0000841d01007387 */ /* 0x0009e20000100800 */
[----:B-1----:R-:W-:Y:S01]  /*1360*/  SHF.R.S32.HI R34, RZ, 0x1f, R34 ;  /* 0x0000001fff227819 */ /* 0x002fe20000011422 */
[----:B------:R-:W-:Y:S01]  /*1370*/  IMAD R0, R0, 0x8, R8 ;  /* 0x0000000800007824 */ /* 0x000fe200078e0208 */
[----:B--2---:R-:W-:Y:S01]  /*1380*/  SHF.R.S32.HI R33, RZ, 0x1f, R33 ;  /* 0x0000001fff217819 */ /* 0x004fe20000011421 */
[----:B------:R1:W-:Y:S01]  /*1390*/  STL [R1+0x80], R28 ;  /* 0x0000801c01007387 */ /* 0x0003e20000100800 */
[----:B-----5:R-:W-:Y:S01]  /*13a0*/  SHF.R.S32.HI R32, RZ, 0x1f, R32 ;  /* 0x0000001fff207819 */ /* 0x020fe20000011420 */
[C---:B------:R-:W-:Y:S01]  /*13b0*/  VIADD R2, R16.reuse, 0x20 ;  /* 0x0000002010027836 */ /* 0x040fe20000000000 */
[----:B0-----:R-:W-:Y:S01]  /*13c0*/  SHF.R.S32.HI R31, RZ, 0x1f, R31 ;  /* 0x0000001fff1f7819 */ /* 0x001fe2000001141f */
[----:B------:R0:W-:Y:S01]  /*13d0*/  STL [R1+0x7c], R27 ;  /* 0x00007c1b01007387 */ /* 0x0001e20000100800 */
[----:B---3--:R-:W-:Y:S01]  /*13e0*/  SHF.R.S32.HI R30, RZ, 0x1f, R30 ;  /* 0x0000001fff1e7819 */ /* 0x008fe2000001141e */
[C---:B------:R-:W-:Y:S01]  /*13f0*/  VIADD R216, R16.reuse, 0x40 ;  /* 0x0000004010d87836 */ /* 0x040fe20000000000 */
[----:B----4-:R-:W-:Y:S01]  /*1400*/  SHF.R.S32.HI R29, RZ, 0x1f, R29 ;  /* 0x0000001fff1d7819 */ /* 0x010fe2000001141d */
[----:B------:R2:W-:Y:S01]  /*1410*/  STL [R1+0x78], R26 ;  /* 0x0000781a01007387 */ /* 0x0005e20000100800 */
[C---:B------:R-:W-:Y:S01]  /*1420*/  VIADD R215, R16.reuse, 0x60 ;  /* 0x0000006010d77836 */ /* 0x040fe20000000000 */
[----:B-1----:R-:W-:Y:S01]  /*1430*/  SHF.R.S32.HI R28, RZ, 0x1f, R28 ;  /* 0x0000001fff1c7819 */ /* 0x002fe2000001141c */
[C---:B------:R-:W-:Y:S01]  /*1440*/  VIADD R214, R16.reuse, 0x80 ;  /* 0x0000008010d67836 */ /* 0x040fe20000000000 */
[----:B------:R1:W-:Y:S01]  /*1450*/  STL [R1+0x74], R25 ;  /* 0x0000741901007387 */ /* 0x0003e20000100800 */
[C---:B------:R-:W-:Y:S01]  /*1460*/  VIADD R213, R16.reuse, 0xa0 ;  /* 0x000000a010d57836 */ /* 0x040fe20000000000 */
[----:B0-----:R-:W-:Y:S01]  /*1470*/  SHF.R.S32.HI R27, RZ, 0x1f, R27 ;  /* 0x0000001fff1b7819 */ /* 0x001fe2000001141b */
[C---:B------:R-:W-:Y:S01]  /*1480*/  VIADD R218, R16.reuse, 0xc0 ;  /* 0x000000c010da7836 */ /* 0x040fe20000000000 */
[----:B------:R0:W-:Y:S01]  /*1490*/  STL [R1+0x70], R24 ;  /* 0x0000701801007387 */ /* 0x0001e20000100800 */
[----:B------:R-:W-:Y:S01]  /*14a0*/  VIADD R217, R16, 0xe0 ;  /* 0x000000e010d97836 */ /* 0x000fe20000000000 */
[----:B--2---:R-:W-:Y:S01]  /*14b0*/  SHF.R.S32.HI R26, RZ, 0x1f, R26 ;  /* 0x0000001fff1a7819 */ /* 0x004fe2000001141a */
[----:B------:R-:W-:Y:S01]  /*14c0*/  VIADD R211, R204, 0x10 ;  /* 0x00000010ccd37836 */ /* 0x000fe20000000000 */
[----:B------:R2:W-:Y:S01]  /*14d0*/  STL [R1+0x6c], R21 ;  /* 0x00006c1501007387 */ /* 0x0005e20000100800 */
[----:B------:R-:W-:-:S02]  /*14e0*/  SHF.R.S32.HI R209, RZ, 0x1f, R2 ;  /* 0x0000001fffd17819 */ /* 0x000fc40000011402 */
[----:B-1----:R-:W-:Y:S01]  /*14f0*/  SHF.R.S32.HI R25, RZ, 0x1f, R25 ;  /* 0x0000001fff197819 */ /* 0x002fe20000011419 */
[----:B------:R1:W-:Y:S01]  /*1500*/  STL [R1+0x68], R20 ;  /* 0x0000681401007387 */ /* 0x0003e20000100800 */
[----:B------:R-:W-:Y:S02]  /*1510*/  SHF.R.S32.HI R229, RZ, 0x1f, R216 ;  /* 0x0000001fffe57819 */ /* 0x000fe400000114d8 */
[----:B0-----:R-:W-:Y:S01]  /*1520*/  SHF.R.S32.HI R24, RZ, 0x1f, R24 ;  /* 0x0000001fff187819 */ /* 0x001fe20000011418 */
[----:B------:R0:W-:Y:S01]  /*1530*/  STL [R1+0x64], R15 ;  /* 0x0000640f01007387 */ /* 0x0001e20000100800 */
[----:B------:R-:W-:Y:S02]  /*1540*/  SHF.R.S32.HI R228, RZ, 0x1f, R215 ;  /* 0x0000001fffe47819 */ /* 0x000fe400000114d7 */
[----:B--2---:R-:W-:Y:S01]  /*1550*/  SHF.R.S32.HI R21, RZ, 0x1f, R21 ;  /* 0x0000001fff157819 */ /* 0x004fe20000011415 */
        /* <DEDUP_REMOVED lines=13> */
[----:B0-----:R-:W-:-:S03]  /*1630*/  SHF.R.S32.HI R12, RZ, 0x1f, R12 ;  /* 0x0000001fff0c7819 */ /* 0x001fc6000001140c */
[----:B------:R0:W-:Y:S01]  /*1640*/  STL [R1+0x4c], R9 ;  /* 0x00004c0901007387 */ /* 0x0001e20000100800 */
[----:B--2---:R-:W-:-:S03]  /*1650*/  SHF.R.S32.HI R11, RZ, 0x1f, R11 ;  /* 0x0000001fff0b7819 */ /* 0x004fc6000001140b */
[----:B------:R-:W-:Y:S01]  /*1660*/  STL [R1+0x140], R43 ;  /* 0x0001402b01007387 */ /* 0x000fe20000100800 */
[----:B-1----:R-:W-:-:S03]  /*1670*/  SHF.R.S32.HI R10, RZ, 0x1f, R10 ;  /* 0x0000001fff0a7819 */ /* 0x002fc6000001140a */
[----:B------:R1:W-:Y:S01]  /*1680*/  STL [R1+0x48], R4 ;  /* 0x0000480401007387 */ /* 0x0003e20000100800 */
[----:B0-----:R-:W-:-:S03]  /*1690*/  SHF.R.S32.HI R9, RZ, 0x1f, R9 ;  /* 0x0000001fff097819 */ /* 0x001fc60000011409 */
[----:B------:R-:W-:Y:S04]  /*16a0*/  STL [R1+0x13c], R42 ;  /* 0x00013c2a01007387 */ /* 0x000fe80000100800 */
[----:B------:R0:W-:Y:S01]  /*16b0*/  STL [R1+0x44], R3 ;  /* 0x0000440301007387 */ /* 0x0001e20000100800 */
[----:B-1----:R-:W-:-:S03]  /*16c0*/  SHF.R.S32.HI R4, RZ, 0x1f, R4 ;  /* 0x0000001fff047819 */ /* 0x002fc60000011404 */
[----:B------:R1:W-:Y:S04]  /*16d0*/  STL [R1+0x138], R41 ;  /* 0x0001382901007387 */ /* 0x0003e80000100800 */
        /* <DEDUP_REMOVED lines=30> */
.L_x_14436:
[----:B01-3--:R-:W0:Y:S02]  /*18c0*/  LDC.64 R8, c[0x0][0xc88] ;  /* 0x00032200ff087b82 */ /* 0x00be240000000a00 */
[----:B0-----:R-:W-:-:S05]  /*18d0*/  IMAD.WIDE R8, R7, 0x4, R8 ;  /* 0x0000000407087825 */ /* 0x001fca00078e0208 */
[----:B--2--5:R-:W2:Y:S01]  /*18e0*/  LDG.E R34, desc[UR42][R8.64] ;  /* 0x0000002a08227981 */ /* 0x024ea2000c1e1900 */
[----:B------:R-:W-:Y:S05]  /*18f0*/  YIELD ;  /* 0x0000000000007946 */ /* 0x000fea0003800000 */
[----:B------:R-:W-:Y:S01]  /*1900*/  ULDC.64 UR4, c[0x0][0xa28] ;  /* 0x00028a0000047ab9 */ /* 0x000fe20000000a00 */
[----:B------:R-:W-:Y:S01]  /*1910*/  ULDC.64 UR8, c[0x0][0xa18] ;  /* 0x0002860000087ab9 */ /* 0x000fe20000000a00 */
[----:B------:R-:W-:Y:S01]  /*1920*/  ISETP.NE.U32.AND P1, PT, RZ, UR4, PT ;  /* 0x00000004ff007c0c */ /* 0x000fe2000bf25070 */
[----:B------:R-:W-:Y:S01]  /*1930*/  ULDC.64 UR6, c[0x0][0xa08] ;  /* 0x0002820000067ab9 */ /* 0x000fe20000000a00 */
[----:B----4-:R-:W-:Y:S01]  /*1940*/  IMAD.MOV.U32 R4, RZ, RZ, RZ ;  /* 0x000000ffff047224 */ /* 0x010fe200078e00ff */
        /* <DEDUP_REMOVED lines=44> */
.L_x_14265:
[----:B------:R-:W-:Y:S01]  /*1c10*/  ULDC.64 UR4, c[0x0][0xa20] ;  /* 0x0002880000047ab9 */ /* 0x000fe20000000a00 */
[C---:B------:R-:W-:Y:S02]  /*1c20*/  LOP3.LUT R3, R6.reuse, 0xff000000, RZ, 0xc0, !PT ;  /* 0xff00000006037812 */ /* 0x040fe400078ec0ff */
[----:B------:R-:W-:Y:S02]  /*1c30*/  ISETP.NE.U32.AND P1, PT, RZ, UR4, PT ;  /* 0x00000004ff007c0c */ /* 0x000fe4000bf25070 */
[C---:B------:R-:W-:Y:S02]  /*1c40*/  LOP3.LUT R0, R6.reuse, 0xff0000, RZ, 0xc0, !PT ;  /* 0x00ff000006007812 */ /* 0x040fe400078ec0ff */
[----:B------:R-:W-:Y:S02]  /*1c50*/  ISETP.NE.AND.EX P1, PT, RZ, UR5, PT, P1 ;  /* 0x00000005ff007c0c */ /* 0x000fe4000bf25310 */
[----:B------:R-:W-:Y:S02]  /*1c60*/  SHF.R.U32.HI R3, RZ, 0x8, R3 ;  /* 0x00000008ff037819 */ /* 0x000fe40000011603 */
[----:B------:R-:W-:-:S02]  /*1c70*/  LOP3.LUT R207, R6, 0xffff, RZ, 0xc0, !PT ;  /* 0x0000ffff06cf7812 */ /* 0x000fc400078ec0ff */
[----:B------:R-:W-:-:S07]  /*1c80*/  LEA.HI R10, R0, R3, RZ, 0x10 ;  /* 0x00000003000a7211 */ /* 0x000fce00078f80ff */
[----:B------:R-:W-:Y:S05]  /*1c90*/  @!P1 BRA `(.L_x_14266) ;  /* 0x0000000000109947 */ /* 0x000fea0003800000 */
[----:B------:R-:W-:-:S04]  /*1ca0*/  IADD3 R6, P0, R36, UR4, RZ ;  /* 0x0000000424067c10 */ /* 0x000fc8000ff1e0ff */
[----:B------:R-:W-:-:S05]  /*1cb0*/  IADD3.X R7, R35, UR5, RZ, P0, !PT ;  /* 0x0000000523077c10 */ /* 0x000fca00087fe4ff */
[----:B------:R0:W5:Y:S01]  /*1cc0*/  LDG.E R33, desc[UR42][R6.64] ;  /* 0x0000002a06217981 */ /* 0x000162000c1e1900 */
[----:B------:R-:W-:Y:S05]  /*1cd0*/  BRA `(.L_x_14267) ;  /* 0x0000000000107947 */ /* 0x000fea0003800000 */
.L_x_14266:
[----:B------:R-:W-:Y:S05]  /*1ce0*/  @!P0 BRA `(.L_x_14267) ;  /* 0x00000000000c8947 */ /* 0x000fea0003800000 */
[----:B------:R-:W2:Y:S04]  /*1cf0*/  LDG.E R0, desc[UR42][R8.64] ;  /* 0x0000002a08007981 */ /* 0x000ea8000c1e1900 */
[----:B------:R-:W2:Y:S02]  /*1d00*/  LDG.E R33, desc[UR42][R8.64+0x4] ;  /* 0x0000042a08217981 */ /* 0x000ea4000c1e1900 */
[----:B--2---:R-:W-:-:S07]  /*1d10*/  IMAD.IADD R33, R33, 0x1, -R0 ;  /* 0x0000000121217824 */ /* 0x004fce00078e0a00 */
.L_x_14267:
        /* <DEDUP_REMOVED lines=19> */
[----:B------:R-:W-:Y:S01]  /*1e50*/  BSSY B0, `(.L_x_14268) ;  /* 0x0000036000007945 */ /* 0x000fe20003800000 */
[----:B------:R-:W-:Y:S01]  /*1e60*/  VIADD R5, R222, 0x7f ;  /* 0x0000007fde057836 */ /* 0x000fe20000000000 */
[----:B0-----:R-:W-:-:S07]  /*1e70*/  SHF.R.U32.HI R6, RZ, 0x10, R10 ;  /* 0x00000010ff067819 */ /* 0x001fce000001160a */
[----:B------:R-:W0:Y:S08]  /*1e80*/  @P1 LDC R8, c[0x0][0x44c] ;  /* 0x00011300ff081b82 */ /* 0x000e300000000800 */
[----:B------:R-:W1:Y:S01]  /*1e90*/  @P1 LDC R9, c[0x0][0x450] ;  /* 0x00011400ff091b82 */ /* 0x000e620000000800 */
[----:B--2---:R-:W-:Y:S02]  /*1ea0*/  @P0 IMAD.IADD R25, R3, 0x1, -R0 ;  /* 0x0000000103190824 */ /* 0x004fe400078e0a00 */
[----:B0-----:R-:W-:-:S04]  /*1eb0*/  @P1 IMAD.HI.U32 R0, R5, R8, RZ ;  /* 0x0000000805001227 */ /* 0x001fc800078e00ff */
[----:B------:R-:W-:Y:S01]  /*1ec0*/  IMAD.IADD R11, R12, 0x1, R25 ;  /* 0x000000010c0b7824 */ /* 0x000fe200078e0219 */
[----:B-1----:R-:W-:-:S03]  /*1ed0*/  @P1 SHF.R.U32.HI R5, RZ, R9, R0 ;  /* 0x00000009ff051219 */ /* 0x002fc60000011600 */
[C---:B------:R-:W-:Y:S01]  /*1ee0*/  VIADD R0, R11.reuse, 0x5f ;  /* 0x0000005f0b007836 */ /* 0x040fe20000000000 */
[----:B------:R-:W-:Y:S01]  /*1ef0*/  IADD3 R31, R11, 0x60, -R224 ;  /* 0x000000600b1f7810 */ /* 0x000fe20007ffe8e0 */
[----:B------:R0:W-:Y:S02]  /*1f00*/  STL [R1+0x4], R11 ;  /* 0x0000040b01007387 */ /* 0x0001e40000100800 */
[----:B------:R-:W-:Y:S02]  /*1f10*/  IMAD.HI R0, R0, 0x2aaaaaab, RZ ;  /* 0x2aaaaaab00007827 */ /* 0x000fe400078e02ff */
[----:B------:R0:W-:Y:S02]  /*1f20*/  STL [R1+0x40], R13 ;  /* 0x0000400d01007387 */ /* 0x0001e40000100800 */
[----:B------:R-:W-:Y:S01]  /*1f30*/  IMAD.IADD R5, R31, 0x1, R5 ;  /* 0x000000011f057824 */ /* 0x000fe200078e0205 */
[----:B------:R-:W-:Y:S01]  /*1f40*/  SHF.R.U32.HI R3, RZ, 0x1f, R0 ;  /* 0x0000001fff037819 */ /* 0x000fe20000011600 */
[----:B------:R0:W-:Y:S02]  /*1f50*/  STL [R1+0x2c], R6 ;  /* 0x00002c0601007387 */ /* 0x0001e40000100800 */
[----:B------:R-:W-:Y:S01]  /*1f60*/  IMAD.HI R5, R5, 0x2aaaaaab, RZ ;  /* 0x2aaaaaab05057827 */ /* 0x000fe200078e02ff */
[----:B------:R-:W-:-:S03]  /*1f70*/  LEA.HI.SX32 R30, R0, R3, 0x1c ;  /* 0x00000003001e7211 */ /* 0x000fc600078fe2ff */
[----:B------:R-:W-:Y:S01]  /*1f80*/  IMAD.MOV.U32 R0, RZ, RZ, RZ ;  /* 0x000000ffff007224 */ /* 0x000fe200078e00ff */
[----:B------:R-:W-:-:S04]  /*1f90*/  SHF.R.U32.HI R4, RZ, 0x1f, R5 ;  /* 0x0000001fff047819 */ /* 0x000fc80000011605 */
[----:B------:R-:W-:-:S04]  /*1fa0*/  LEA.HI.SX32 R5, R5, R4, 0x1c ;  /* 0x0000000405057211 */ /* 0x000fc800078fe2ff */
        /* <DEDUP_REMOVED lines=32> */
.L_x_14269:
[----:B------:R-:W-:Y:S05]  /*21b0*/  BSYNC B0 ;  /* 0x0000000000007941 */ /* 0x000fea0003800000 */
.L_x_14268:
        /* <DEDUP_REMOVED lines=37> */
.L_x_14272:
[----:B------:R-:W-:Y:S05]  /*2410*/  BSYNC B6 ;  /* 0x0000000000067941 */ /* 0x000fea0003800000 */
.L_x_14271:
        /* <DEDUP_REMOVED lines=20> */
.L_x_14274:
[----:B------:R-:W-:Y:S05]  /*2560*/  BSYNC B6 ;  /* 0x0000000000067941 */ /* 0x000fea0003800000 */
.L_x_14273:
[----:B------:R-:W-:Y:S01]  /*2570*/  ULDC.64 UR4, c[0x0][0x9f8] ;  /* 0x00027e0000047ab9 */ /* 0x000fe20000000a00 */
[----:B------:R-:W0:Y:S01]  /*2580*/  S2R R7, SR_TID.X ;  /* 0x0000000000077919 */ /* 0x000e220000002100 */
[----:B------:R-:W-:Y:S01]  /*2590*/  ISETP.NE.U32.AND P0, PT, RZ, UR4, PT ;  /* 0x00000004ff007c0c */ /* 0x000fe2000bf05070 */
[----:B------:R-:W-:Y:S01]  /*25a0*/  IMAD.MOV.U32 R0, RZ, RZ, R34 ;  /* 0x000000ffff007224 */ /* 0x000fe200078e0022 */
[----:B------:R-:W1:Y:S08]  /*25b0*/  LDC.64 R48, c[0x0][0x3f8] ;  /* 0x0000fe00ff307b82 */ /* 0x000e700000000a00 */
[----:B------:R-:W2:Y:S01]  /*25c0*/  LDC.64 R54, c[0x0][0x408] ;  /* 0x00010200ff367b82 */ /* 0x000ea20000000a00 */
[----:B------:R-:W-:Y:S01]  /*25d0*/  ISETP.NE.AND.EX P0, PT, RZ, UR5, PT, P0 ;  /* 0x00000005ff007c0c */ /* 0x000fe2000bf05300 */
[----:B------:R-:W3:Y:S06]  /*25e0*/  LDL R34, [R1+0x18] ;  /* 0x0000180001227983 */ /* 0x000eec0000100800 */
[----:B------:R-:W4:Y:S06]  /*25f0*/  LDC R61, c[0x0][0x3f4] ;  /* 0x0000fd00ff3d7b82 */ /* 0x000f2c0000000800 */
[----:B------:R-:W-:Y:S01]  /*2600*/  @P0 IADD3 R4, P1, R36, UR4, RZ ;  /* 0x0000000424040c10 */ /* 0x000fe2000ff3e0ff */
[----:B------:R-:W-:-:S03]  /*2610*/  ULDC UR4, c[0x0][0x320] ;  /* 0x0000c80000047ab9 */ /* 0x000fc60000000800 */
[----:B------:R-:W-:Y:S02]  /*2620*/  @P0 IADD3.X R5, R35, UR5, RZ, P1, !PT ;  /* 0x0000000523050c10 */ /* 0x000fe40008ffe4ff */
[----:B------:R-:W-:-:S03]  /*2630*/  ISETP.GE.AND P1, PT, R2, UR4, PT ;  /* 0x0000000402007c0c */ /* 0x000fc6000bf26270 */
[----:B------:R0:W3:Y:S01]  /*2640*/  @P0 LDG.E R0, desc[UR42][R4.64] ;  /* 0x0000002a04000981 */ /* 0x0000e2000c1e1900 */
[----:B------:R-:W-:Y:S02]  /*2650*/  SEL R6, RZ, 0xffffffff, P1 ;  /* 0xffffffffff067807 */ /* 0x000fe40000800000 */
[----:B------:R-:W-:Y:S02]  /*2660*/  ISETP.GE.AND P0, PT, R16, UR4, PT ;  /* 0x0000000410007c0c */ /* 0x000fe4000bf06270 */
[----:B------:R-:W-:Y:S01]  /*2670*/  ISETP.GE.AND P1, PT, R215, UR4, PT ;  /* 0x00000004d7007c0c */ /* 0x000fe2000bf26270 */
[----:B------:R-:W-:Y:S01]  /*2680*/  IMAD.SHL.U32 R6, R6, 0x2, RZ ;  /* 0x0000000206067824 */ /* 0x000fe200078e00ff */
[----:B------:R-:W-:Y:S02]  /*2690*/  SEL R3, RZ, 0x1, P0 ;  /* 0x00000001ff037807 */ /* 0x000fe40000000000 */
[----:B------:R-:W-:Y:S02]  /*26a0*/  ISETP.GE.AND P0, PT, R216, UR4, PT ;  /* 0x00000004d8007c0c */ /* 0x000fe4000bf06270 */
[----:B------:R-:W-:-:S02]  /*26b0*/  LOP3.LUT R3, R6, 0x2, R3, 0xe2, !PT ;  /* 0x0000000206037812 */ /* 0x000fc400078ee203 */
[----:B0-----:R-:W-:Y:S02]  /*26c0*/  SEL R4, RZ, 0x4, P0 ;  /* 0x00000004ff047807 */ /* 0x001fe40000000000 */
[----:B------:R-:W-:Y:S02]  /*26d0*/  SEL R5, RZ, 0x8, P1 ;  /* 0x00000008ff057807 */ /* 0x000fe40000800000 */
[----:B------:R-:W-:Y:S02]  /*26e0*/  ISETP.GE.AND P0, PT, R214, UR4, PT ;  /* 0x00000004d6007c0c */ /* 0x000fe4000bf06270 */
[----:B------:R-:W-:Y:S01]  /*26f0*/  ISETP.GE.AND P1, PT, R213, UR4, PT ;  /* 0x00000004d5007c0c */ /* 0x000fe2000bf26270 */
[----:B------:R-:W-:Y:S01]  /*2700*/  VIADD R12, R7, 0xffffff80 ;  /* 0xffffff80070c7836 */ /* 0x000fe20000000000 */
[----:B------:R-:W-:Y:S02]  /*2710*/  LOP3.LUT R4, R5, R3, R4, 0xfe, !PT ;  /* 0x0000000305047212 */ /* 0x000fe400078efe04 */
[----:B------:R-:W-:-:S02]  /*2720*/  SEL R5, RZ, 0x10, P0 ;  /* 0x00000010ff057807 */ /* 0x000fc40000000000 */
[----:B------:R-:W-:-:S04]  /*2730*/  SEL R6, RZ, 0x20, P1 ;  /* 0x00000020ff067807 */ /* 0x000fc80000800000 */
[----:B------:R-:W-:Y:S02]  /*2740*/  LOP3.LUT R4, R6, R4, R5, 0xfe, !PT ;  /* 0x0000000406047212 */ /* 0x000fe400078efe05 */
[----:B------:R-:W-:Y:S02]  /*2750*/  SHF.R.S32.HI R5, RZ, 0x1f, R12 ;  /* 0x0000001fff057819 */ /* 0x000fe4000001140c */
[----:B------:R-:W-:Y:S02]  /*2760*/  SHF.R.S32.HI R7, RZ, 0x1f, R206 ;  /* 0x0000001fff077819 */ /* 0x000fe400000114ce */
[----:B------:R-:W-:-:S03]  /*2770*/  LEA.HI R14, R5, R12, RZ, 0x2 ;  /* 0x0000000c050e7211 */ /* 0x000fc600078f10ff */
[C---:B-1----:R-:W-:Y:S01]  /*2780*/  IMAD R6, R7.reuse, R48, RZ ;  /* 0x0000003007067224 */ /* 0x042fe200078e02ff */
[----:B------:R-:W-:Y:S01]  /*2790*/  LOP3.LUT R13, R14, 0xfffffffc, RZ, 0xc0, !PT ;  /* 0xfffffffc0e0d7812 */ /* 0x000fe200078ec0ff */
[----:B--2---:R-:W-:Y:S01]  /*27a0*/  IMAD R7, R7, R54, RZ ;  /* 0x0000003607077224 */ /* 0x004fe200078e02ff */
[----:B------:R-:W-:-:S03]  /*27b0*/  SHF.R.S32.HI R205, RZ, 0x1f, R204 ;  /* 0x0000001fffcd7819 */ /* 0x000fc600000114cc */
[----:B------:R-:W-:Y:S02]  /*27c0*/  IMAD.IADD R15, R12, 0x1, -R13 ;  /* 0x000000010c0f7824 */ /* 0x000fe400078e0a0d */
[C---:B------:R-:W-:Y:S01]  /*27d0*/  IMAD R13, R206.reuse, R55, R7 ;  /* 0x00000037ce0d7224 */ /* 0x040fe200078e0207 */
[----:B-----5:R-:W-:Y:S01]  /*27e0*/  SHF.R.S32.HI R7, RZ, 0x1f, R24 ;  /* 0x0000001fff077819 */ /* 0x020fe20000011418 */
[C---:B------:R-:W-:Y:S02]  /*27f0*/  IMAD R11, R206.reuse, R49, R6 ;  /* 0x00000031ce0b7224 */ /* 0x040fe400078e0206 */
[----:B------:R-:W-:-:S04]  /*2800*/  IMAD.WIDE.U32 R8, R206, R48, R204 ;  /* 0x00000030ce087225 */ /* 0x000fc800078e00cc */
[----:B------:R-:W-:-:S04]  /*2810*/  IMAD.WIDE.U32 R20, R206, R48, R16 ;  /* 0x00000030ce147225 */ /* 0x000fc800078e0010 */
[----:B------:R-:W-:Y:S02]  /*2820*/  IMAD R6, R7, R48, RZ ;  /* 0x0000003007067224 */ /* 0x000fe400078e02ff */
[----:B------:R-:W-:Y:S02]  /*2830*/  IMAD.IADD R9, R9, 0x1, R11 ;  /* 0x0000000109097824 */ /* 0x000fe400078e020b */
[----:B------:R-:W-:Y:S02]  /*2840*/  IMAD.IADD R21, R11, 0x1, R21 ;  /* 0x000000010b157824 */ /* 0x000fe400078e0215 */
[----:B------:R-:W-:Y:S02]  /*2850*/  IMAD R11, R24, R49, R6 ;  /* 0x00000031180b7224 */ /* 0x000fe400078e0206 */
[----:B------:R-:W2:Y:S01]  /*2860*/  LDL R6, [R1+0x14] ;  /* 0x0000140001067983 */ /* 0x000ea20000100800 */
[----:B------:R-:W0:Y:S01]  /*2870*/  S2R R35, SR_TID.X ;  /* 0x0000000000237919 */ /* 0x000e220000002100 */
[----:B------:R-:W-:-:S02]  /*2880*/  ISETP.GE.AND P0, PT, R218, UR4, PT ;  /* 0x00000004da007c0c */ /* 0x000fc4000bf06270 */
[----:B------:R-:W-:Y:S02]  /*2890*/  ISETP.GE.AND P1, PT, R217, UR4, PT ;  /* 0x00000004d9007c0c */ /* 0x000fe4000bf26270 */
[----:B------:R-:W-:Y:S02]  /*28a0*/  SEL R5, RZ, 0x40, P0 ;  /* 0x00000040ff057807 */ /* 0x000fe40000000000 */
[----:B------:R-:W-:Y:S02]  /*28b0*/  SEL R10, RZ, 0x7fff80, P1 ;  /* 0x007fff80ff0a7807 */ /* 0x000fe40000800000 */
[----:B----4-:R-:W-:Y:S02]  /*28c0*/  ISETP.GE.AND P0, PT, R16, R61, PT ;  /* 0x0000003d1000720c */ /* 0x010fe40003f06270 */
[----:B------:R-:W-:Y:S02]  /*28d0*/  LOP3.LUT R10, R10, R4, R5, 0xfe, !PT ;  /* 0x000000040a0a7212 */ /* 0x000fe400078efe05 */
[----:B------:R-:W-:-:S05]  /*28e0*/  SEL R5, R61, RZ, P0 ;  /* 0x000000ff3d057207 */ /* 0x000fca0000000000 */
[----:B------:R-:W-:Y:S02]  /*28f0*/  IMAD.IADD R5, R16, 0x1, R5 ;  /* 0x0000000110057824 */ /* 0x000fe400078e0205 */
[----:B------:R-:W-:-:S03]  /*2900*/  IMAD.WIDE.U32 R50, R206, R54, R204 ;  /* 0x00000036ce327225 */ /* 0x000fc600078e00cc */
[----:B------:R-:W-:Y:S01]  /*2910*/  SHF.R.S32.HI R4, RZ, 0x1f, R5 ;  /* 0x0000001fff047819 */ /* 0x000fe20000011405 */
[----:B------:R-:W-:Y:S01]  /*2920*/  IMAD.WIDE.U32 R52, R206, R54, R16 ;  /* 0x00000036ce347225 */ /* 0x000fe200078e0010 */
[----:B0-----:R-:W-:-:S04]  /*2930*/  SHF.R.U32.HI R35, RZ, 0x7, R35 ;  /* 0x00000007ff237819 */ /* 0x001fc80000011623 */
[C---:B------:R-:W-:Y:S01]  /*2940*/  ISETP.NE.AND P6, PT, R35.reuse, 0x1, PT ;  /* 0x000000012300780c */ /* 0x040fe20003fc5270 */
[----:B------:R-:W-:Y:S02]  /*2950*/  VIADD R60, R35, 0x8 ;  /* 0x00000008233c7836 */ /* 0x000fe40000000000 */
[----:B------:R-:W-:Y:S01]  /*2960*/  VIADD R35, R206, 0x40 ;  /* 0x00000040ce237836 */ /* 0x000fe20000000000 */
[----:B------:R-:W-:Y:S01]  /*2970*/  LEA.HI R4, R4, R5, RZ, 0x3 ;  /* 0x0000000504047211 */ /* 0x000fe200078f18ff */
[----:B------:R-:W-:Y:S02]  /*2980*/  IMAD.IADD R51, R51, 0x1, R13 ;  /* 0x0000000133337824 */ /* 0x000fe400078e020d */
[----:B------:R-:W-:Y:S01]  /*2990*/  IMAD.SHL.U32 R35, R35, 0x40, RZ ;  /* 0x0000004023237824 */ /* 0x000fe200078e00ff */
[----:B------:R-:W-:Y:S01]  /*29a0*/  SHF.L.U64.HI R56, R48, 0x6, R49 ;  /* 0x0000000630387819 */ /* 0x000fe20000010231 */
[----:B------:R-:W-:Y:S01]  /*29b0*/  IMAD.IADD R53, R13, 0x1, R53 ;  /* 0x000000010d357824 */ /* 0x000fe200078e0235 */
[----:B------:R-:W-:Y:S01]  /*29c0*/  SHF.R.S32.HI R13, RZ, 0x1f, R14 ;  /* 0x0000001fff0d7819 */ /* 0x000fe2000001140e */
[----:B------:R-:W-:-:S02]  /*29d0*/  IMAD R5, R49, 0x60, RZ ;  /* 0x0000006031057824 */ /* 0x000fc400078e02ff */
[----:B------:R-:W-:Y:S02]  /*29e0*/  IMAD.SHL.U32 R57, R48, 0x40, RZ ;  /* 0x0000004030397824 */ /* 0x000fe400078e00ff */
[----:B------:R-:W-:Y:S01]  /*29f0*/  IMAD.WIDE.U32 R8, R24, R48, R8 ;  /* 0x0000003018087225 */ /* 0x000fe200078e0008 */
[----:B------:R-:W-:-:S03]  /*2a00*/  LOP3.LUT R35, R35, 0x1c0, RZ, 0xc0, !PT ;  /* 0x000001c023237812 */ /* 0x000fc600078ec0ff */
[----:B------:R-:W-:Y:S01]  /*2a10*/  IMAD.WIDE.U32 R20, R24, R48, R20 ;  /* 0x0000003018147225 */ /* 0x000fe200078e0014 */
[----:B------:R-:W-:-:S03]  /*2a20*/  LEA.HI R13, R13, R206, RZ, 0x3 ;  /* 0x000000ce0d0d7211 */ /* 0x000fc600078f18ff */
[----:B------:R-:W-:Y:S01]  /*2a30*/  IMAD.WIDE.U32 R48, R48, 0x60, RZ ;  /* 0x0000006030307825 */ /* 0x000fe200078e00ff */
[----:B------:R-:W-:-:S03]  /*2a40*/  LOP3.LUT R13, R13, 0xfffffff8, RZ, 0xc0, !PT ;  /* 0xfffffff80d0d7812 */ /* 0x000fc600078ec0ff */
[----:B------:R-:W-:Y:S01]  /*2a50*/  IMAD.IADD R62, R49, 0x1, R5 ;  /* 0x00000001313e7824 */ /* 0x000fe200078e0205 */
[----:B------:R-:W-:Y:S01]  /*2a60*/  LOP3.LUT R5, R35, 0x38, R4, 0xf8, !PT ;  /* 0x0000003823057812 */ /* 0x000fe200078ef804 */
[C---:B------:R-:W-:Y:S01]  /*2a70*/  VIADD R35, R206.reuse, 0x40 ;  /* 0x00000040ce237836 */ /* 0x040fe20000000000 */
[----:B------:R-:W-:Y:S05]  /*2a80*/  @!P6 WARPSYNC.ALL ;  /* 0x000000000000e948 */ /* 0x000fea0003800000 */
[----:B------:R-:W-:Y:S01]  /*2a90*/  IMAD.SHL.U32 R35, R35, 0x40, RZ ;  /* 0x0000004023237824 */ /* 0x000fe200078e00ff */
[----:B------:R-:W-:Y:S01]  /*2aa0*/  ULDC UR4, c[0x0][0x2f4] ;  /* 0x0000bd0000047ab9 */ /* 0x000fe20000000800 */
[----:B------:R-:W-:Y:S01]  /*2ab0*/  IMAD.IADD R13, R206, 0x1, -R13 ;  /* 0x00000001ce0d7824 */ /* 0x000fe200078e0a0d */
[----:B------:R-:W-:Y:S01]  /*2ac0*/  ISETP.GE.AND P2, PT, R2, UR4, PT ;  /* 0x0000000402007c0c */ /* 0x000fe2000bf46270 */
[----:B------:R-:W-:Y:S01]  /*2ad0*/  IMAD R7, R7, R54, RZ ;  /* 0x0000003607077224 */ /* 0x000fe200078e02ff */
[----:B------:R-:W-:Y:S01]  /*2ae0*/  LOP3.LUT R35, R35, 0x1c0, RZ, 0xc0, !PT ;  /* 0x000001c023237812 */ /* 0x000fe200078ec0ff */
[----:B------:R-:W-:-:S02]  /*2af0*/  IMAD.SHL.U32 R73, R13, 0x40, RZ ;  /* 0x000000400d497824 */ /* 0x000fc400078e00ff */
[C---:B------:R-:W-:Y:S01]  /*2b00*/  IMAD R7, R24.reuse, R55, R7 ;  /* 0x0000003718077224 */ /* 0x040fe200078e0207 */
[----:B------:R-:W-:Y:S01]  /*2b10*/  SHF.R.U32.HI R35, RZ, 0x3, R35 ;  /* 0x00000003ff237819 */ /* 0x000fe20000011623 */
[----:B------:R-:W-:Y:S01]  /*2b20*/  IMAD.WIDE.U32 R50, R24, R54, R50 ;  /* 0x0000003618327225 */ /* 0x000fe200078e0032 */
[----:B------:R-:W-:-:S03]  /*2b30*/  LOP3.LUT R73, R73, 0x1c0, RZ, 0xc0, !PT ;  /* 0x000001c049497812 */ /* 0x000fc600078ec0ff */
[----:B------:R-:W-:Y:S01]  /*2b40*/  IMAD.WIDE.U32 R52, R24, R54, R52 ;  /* 0x0000003618347225 */ /* 0x000fe200078e0034 */
[----:B------:R-:W-:Y:S02]  /*2b50*/  LOP3.LUT R5, R5, R35, RZ, 0x3c, !PT ;  /* 0x0000002305057212 */ /* 0x000fe400078e3cff */
[----:B------:R-:W-:Y:S01]  /*2b60*/  LOP3.LUT R18, R18, 0xfffffffe, RZ, 0xc0, !PT ;  /* 0xfffffffe12127812 */ /* 0x000fe200078ec0ff */
[----:B------:R-:W-:Y:S01]  /*2b70*/  IMAD.IADD R67, R51, 0x1, R7 ;  /* 0x0000000133437824 */ /* 0x000fe200078e0207 */
[----:B------:R-:W-:Y:S01]  /*2b80*/  SHF.R.U32.HI R76, RZ, 0x3, R73 ;  /* 0x00000003ff4c7819 */ /* 0x000fe20000011649 */
[----:B------:R-:W-:Y:S01]  /*2b90*/  IMAD.IADD R68, R7, 0x1, R53 ;  /* 0x0000000107447824 */ /* 0x000fe200078e0235 */
[----:B------:R-:W-:Y:S01]  /*2ba0*/  LOP3.LUT R7, R73, 0x18, R16, 0xf8, !PT ;  /* 0x0000001849077812 */ /* 0x000fe200078ef810 */
[----:B------:R-:W-:Y:S01]  /*2bb0*/  IMAD.MOV.U32 R75, RZ, RZ, 0x20 ;  /* 0x00000020ff4b7424 */ /* 0x000fe200078e00ff */
[----:B------:R-:W-:Y:S02]  /*2bc0*/  @P2 LOP3.LUT R18, R18, 0x1, RZ, 0xfc, !PT ;  /* 0x0000000112122812 */ /* 0x000fe400078efcff */
[----:B------:R-:W-:-:S02]  /*2bd0*/  LOP3.LUT P2, RZ, R13, 0x4, RZ, 0xc0, !PT ;  /* 0x000000040dff7812 */ /* 0x000fc4000784c0ff */
[----:B------:R-:W-:Y:S02]  /*2be0*/  PRMT R84, R10, 0x8880, RZ ;  /* 0x000088800a547816 */ /* 0x000fe400000000ff */
[----:B------:R-:W-:Y:S01]  /*2bf0*/  LOP3.LUT R7, R7, R76, RZ, 0x3c, !PT ;  /* 0x0000004c07077212 */ /* 0x000fe200078e3cff */
[----:B------:R-:W-:Y:S01]  /*2c00*/  IMAD R63, R55, 0x60, RZ ;  /* 0x00000060373f7824 */ /* 0x000fe200078e02ff */
[C---:B------:R-:W-:Y:S01]  /*2c10*/  SHF.L.U64.HI R58, R54.reuse, 0x6, R55 ;  /* 0x00000006363a7819 */ /* 0x040fe20000010237 */
[----:B------:R-:W-:Y:S01]  /*2c20*/  IMAD.SHL.U32 R59, R54, 0x40, RZ ;  /* 0x00000040363b7824 */ /* 0x000fe200078e00ff */
[----:B------:R-:W-:Y:S01]  /*2c30*/  PRMT R84, R84, 0x7710, RZ ;  /* 0x0000771054547816 */ /* 0x000fe200000000ff */
[----:B------:R-:W-:Y:S01]  /*2c40*/  IMAD.WIDE.U32 R54, R54, 0x60, RZ ;  /* 0x0000006036367825 */ /* 0x000fe200078e00ff */
[----:B------:R-:W-:Y:S02]  /*2c50*/  SEL R75, R75, 0xffffffe0, !P2 ;  /* 0xffffffe04b4b7807 */ /* 0x000fe40005000000 */
[----:B------:R-:W-:Y:S01]  /*2c60*/  LOP3.LUT R70, R4, 0xfffffff8, RZ, 0xc0, !PT ;  /* 0xfffffff804467812 */ /* 0x000fe200078ec0ff */
[----:B------:R-:W-:Y:S01]  /*2c70*/  IMAD.IADD R3, R32, 0x1, R33 ;  /* 0x0000000120037824 */ /* 0x000fe200078e0221 */
[C---:B------:R-:W-:Y:S01]  /*2c80*/  LOP3.LUT R77, R84.reuse, 0x1, RZ, 0xc0, !PT ;  /* 0x00000001544d7812 */ /* 0x040fe200078ec0ff */
[----:B------:R-:W-:Y:S01]  /*2c90*/  IMAD.SHL.U32 R61, R61, 0x2, RZ ;  /* 0x000000023d3d7824 */ /* 0x000fe200078e00ff */
[C---:B------:R-:W-:Y:S01]  /*2ca0*/  LOP3.LUT R78, R84.reuse, 0x2, RZ, 0xc0, !PT ;  /* 0x00000002544e7812 */ /* 0x040fe200078ec0ff */
        /* <DEDUP_REMOVED lines=8> */
[----:B------:R-:W-:Y:S01]  /*2d30*/  SHF.R.S32.HI R69, RZ, 0x3, R4 ;  /* 0x00000003ff457819 */ /* 0x000fe20000011404 */
[----:B------:R-:W-:Y:S01]  /*2d40*/  @!P6 BAR.SYNC.DEFER_BLOCKING 0x9, 0x100 ;  /* 0x024400000000eb1d */ /* 0x000fe20000010000 */
[----:B------:R-:W-:Y:S02]  /*2d50*/  ISETP.GE.AND P1, PT, R16, UR4, PT ;  /* 0x0000000410007c0c */ /* 0x000fe4000bf26270 */
[----:B------:R-:W-:Y:S02]  /*2d60*/  SHF.R.S32.HI R72, RZ, 0x1f, R70 ;  /* 0x0000001fff487819 */ /* 0x000fe40000011446 */
[----:B------:R-:W-:Y:S01]  /*2d70*/  LOP3.LUT R84, R84, 0x40, RZ, 0xc0, !PT ;  /* 0x0000004054547812 */ /* 0x000fe200078ec0ff */
[----:B---3--:R-:W-:Y:S01]  /*2d80*/  IMAD.IADD R74, R34, 0x1, R5 ;  /* 0x00000001224a7824 */ /* 0x008fe200078e0205 */
[----:B------:R-:W-:-:S04]  /*2d90*/  LOP3.LUT R5, R73, 0x38, R4, 0xf8, !PT ;  /* 0x0000003849057812 */ /* 0x000fc800078ef804 */
[----:B------:R-:W-:Y:S02]  /*2da0*/  LOP3.LUT R5, R5, R76, RZ, 0x3c, !PT ;  /* 0x0000004c05057212 */ /* 0x000fe400078e3cff */
[----:B------:R-:W-:Y:S01]  /*2db0*/  SHF.R.S32.HI R71, RZ, 0x1f, R0 ;  /* 0x0000001fff477819 */ /* 0x000fe20000011400 */
[C---:B--2---:R-:W-:Y:S02]  /*2dc0*/  IMAD R82, R6.reuse, 0x200, R7 ;  /* 0x0000020006527824 */ /* 0x044fe400078e0207 */
[----:B------:R-:W-:Y:S02]  /*2dd0*/  IMAD R85, R6, 0x200, R5 ;  /* 0x0000020006557824 */ /* 0x000fe400078e0205 */
[----:B------:R-:W-:-:S07]  /*2de0*/  IMAD.IADD R86, R75, 0x1, R82 ;  /* 0x000000014b567824 */ /* 0x000fce00078e0252 */
.L_x_14328:
[----:B------:R-:W0:Y:S01]  /*2df0*/  LDC R91, c[0x0][0x430] ;  /* 0x00010c00ff5b7b82 */ /* 0x000e220000000800 */
[----:B------:R-:W-:Y:S02]  /*2e00*/  VIADD R28, R28, 0xffffffff ;  /* 0xffffffff1c1c7836 */ /* 0x000fe40000000000 */
[----:B------:R-:W-:Y:S02]  /*2e10*/  IMAD.MOV.U32 R90, RZ, RZ, RZ ;  /* 0x000000ffff5a7224 */ /* 0x000fe400078e00ff */
[----:B------:R-:W-:-:S03]  /*2e20*/  IMAD R4, R28, 0x60, R64 ;  /* 0x000000601c047824 */ /* 0x000fc600078e0240 */
[----:B------:R-:W1:Y:S01]  /*2e30*/  LDC R88, c[0x0][0x3f4] ;  /* 0x0000fd00ff587b82 */ /* 0x000e620000000800 */
[----:B--2---:R-:W-:Y:S01]  /*2e40*/  IMAD.IADD R32, R3, 0x1, R4 ;  /* 0x0000000103207824 */ /* 0x004fe200078e0204 */
        /* <DEDUP_REMOVED lines=16> */
[----:B------:R-:W-:Y:S02]  /*2f50*/  @!P2 LEA.HI.X R5, R6, R5, R7, 0x2, P3 ;  /* 0x000000050605a211 */ /* 0x000fe400018f1407 */
[----:B------:R-:W-:-:S03]  /*2f60*/  ISETP.GT.AND P3, PT, R28, R29, PT ;  /* 0x0000001d1c00720c */ /* 0x000fc60003f64270 */
[----:B------:R0:W5:Y:S01]  /*2f70*/  @!P2 LDG.E R90, desc[UR42][R4.64] ;  /* 0x0000002a045aa981 */ /* 0x000162000c1e1900 */
[----:B-1----:R-:W-:Y:S01]  /*2f80*/  ISETP.GE.AND P2, PT, R88, 0x1, PT ;  /* 0x000000015800780c */ /* 0x002fe20003f46270 */
[----:B------:R-:W-:Y:S01]  /*2f90*/  IMAD.MOV R6, RZ, RZ, -R12 ;  /* 0x000000ffff067224 */ /* 0x000fe200078e0a0c */
[----:B------:R-:W-:Y:S01]  /*2fa0*/  LOP3.LUT R18, R18, 0xfffffffd, RZ, 0xc0, !PT ;  /* 0xfffffffd12127812 */ /* 0x000fe200078ec0ff */
[----:B------:R-:W-:Y:S01]  /*2fb0*/  IMAD R98, R19, 0x1800, R82 ;  /* 0x0000180013627824 */ /* 0x000fe200078e0252 */
[----:B------:R-:W-:Y:S05]  /*2fc0*/  YIELD ;  /* 0x0000000000007946 */ /* 0x000fea0003800000 */
[----:B------:R-:W-:Y:S01]  /*2fd0*/  IMAD R91, R91, R6, R32 ;  /* 0x000000065b5b7224 */ /* 0x000fe200078e0220 */
[----:B------:R-:W-:Y:S01]  /*2fe0*/  BSSY B0, `(.L_x_14275) ;  /* 0x000030b000007945 */ /* 0x000fe20003800000 */
[----:B------:R-:W-:Y:S01]  /*2ff0*/  IMAD R6, R19, 0x1800, R86 ;  /* 0x0000180013067824 */ /* 0x000fe200078e0256 */
[----:B------:R-:W-:Y:S01]  /*3000*/  @P3 LOP3.LUT R18, R18, 0x2, RZ, 0xfc, !PT ;  /* 0x0000000212123812 */ /* 0x000fe200078efcff */
        /* <DEDUP_REMOVED lines=10> */
[-C--:B------:R-:W-:Y:S02]  /*30b0*/  IMAD R14, R63, R28.reuse, RZ ;  /* 0x0000001c3f0e7224 */ /* 0x080fe400078e02ff */
[----:B------:R-:W-:Y:S01]  /*30c0*/  IMAD R7, R91, UR5, R6 ;  /* 0x000000055b077c24 */ /* 0x000fe2000f8e0206 */
[----:B------:R-:W-:Y:S01]  /*30d0*/  ULDC.64 UR4, c[0x0][0x310] ;  /* 0x0000c40000047ab9 */ /* 0x000fe20000000a00 */
[----:B------:R-:W-:-:S02]  /*30e0*/  IMAD R6, R62, R28, RZ ;  /* 0x0000001c3e067224 */ /* 0x000fc400078e02ff */
[----:B------:R-:W-:Y:S02]  /*30f0*/  IMAD R11, R93, UR4, RZ ;  /* 0x000000045d0b7c24 */ /* 0x000fe4000f8e02ff */
[----:B------:R-:W-:Y:S01]  /*3100*/  IMAD.IADD R5, R5, 0x1, R7 ;  /* 0x0000000105057824 */ /* 0x000fe200078e0207 */
[----:B------:R-:W-:Y:S01]  /*3110*/  SHF.R.S32.HI R7, RZ, 0x1f, R28 ;  /* 0x0000001fff077819 */ /* 0x000fe2000001141c */
[C---:B------:R-:W-:Y:S02]  /*3120*/  IMAD R11, R90.reuse, UR5, R11 ;  /* 0x000000055a0b7c24 */ /* 0x040fe4000f8e020b */
[----:B------:R-:W-:Y:S01]  /*3130*/  IMAD.WIDE.U32 R4, R90, UR4, R4 ;  /* 0x000000045a047c25 */ /* 0x000fe2000f8e0004 */
[----:B------:R-:W-:-:S03]  /*3140*/  ULDC.64 UR4, c[0x0][0x308] ;  /* 0x0000c20000047ab9 */ /* 0x000fc60000000a00 */
[----:B------:R-:W-:Y:S02]  /*3150*/  IMAD.IADD R5, R5, 0x1, R11 ;  /* 0x0000000105057824 */ /* 0x000fe400078e020b */
[----:B------:R-:W-:Y:S02]  /*3160*/  IMAD R11, R7, R48, R6 ;  /* 0x00000030070b7224 */ /* 0x000fe400078e0206 */
[----:B------:R-:W-:-:S04]  /*3170*/  IMAD.WIDE.U32 R12, R207, UR4, R4 ;  /* 0x00000004cf0c7c25 */ /* 0x000fc8000f8e0004 */
[----:B------:R-:W-:Y:S01]  /*3180*/  IMAD R97, R207, UR5, R13 ;  /* 0x00000005cf617c24 */ /* 0x000fe2000f8e020d */
[----:B------:R-:W-:Y:S01]  /*3190*/  ULDC.64 UR4, c[0x0][0x2e8] ;  /* 0x0000ba0000047ab9 */ /* 0x000fe20000000a00 */
[----:B------:R-:W-:Y:S01]  /*31a0*/  IMAD R15, R7, R54, R14 ;  /* 0x00000036070f7224 */ /* 0x000fe200078e020e */
[----:B------:R-:W-:Y:S01]  /*31b0*/  LEA R96, P3, R12, UR4, 0x1 ;  /* 0x000000040c607c11 */ /* 0x000fe2000f8608ff */
[----:B------:R-:W-:Y:S02]  /*31c0*/  IMAD R94, R28, -0x60, R25 ;  /* 0xffffffa01c5e7824 */ /* 0x000fe400078e0219 */
[-C--:B------:R-:W-:Y:S01]  /*31d0*/  IMAD.WIDE.U32 R6, R48, R28.reuse, RZ ;  /* 0x0000001c30067225 */ /* 0x080fe200078e00ff */
[----:B------:R-:W-:Y:S02]  /*31e0*/  LEA.HI.X R97, R12, UR5, R97, 0x1, P3 ;  /* 0x000000050c617c11 */ /* 0x000fe400098f0c61 */
[----:B------:R-:W-:Y:S01]  /*31f0*/  VIMNMX R94, R94, 0x60, PT ;  /* 0x000000605e5e7848 */ /* 0x000fe20003fe0100 */
        /* <DEDUP_REMOVED lines=10> */
[----:B------:R-:W-:-:S03]  /*32a0*/  CS2R R46, SRZ ;  /* 0x00000000002e7805 */ /* 0x000fc6000001ff00 */
[----:B------:R-:W-:Y:S05]  /*32b0*/  @P2 BRA `(.L_x_14279) ;  /* 0x0000000000502947 */ /* 0x000fea0003800000 */
        /* <DEDUP_REMOVED lines=20> */
.L_x_14279:
[----:B------:R-:W-:Y:S05]  /*3400*/  BSYNC B1 ;  /* 0x0000000000017941 */ /* 0x000fea0003800000 */
.L_x_14278:
        /* <DEDUP_REMOVED lines=29> */
.L_x_14281:
[----:B------:R-:W-:Y:S05]  /*35e0*/  BSYNC B1 ;  /* 0x0000000000017941 */ /* 0x000fea0003800000 */
.L_x_14280:
[----:B0-----:R-:W-:Y:S01]  /*35f0*/  IMAD.MOV.U32 R4, RZ, RZ, R44 ;  /* 0x000000ffff047224 */ /* 0x001fe200078e002c */
        /* <DEDUP_REMOVED lines=33> */
.L_x_14282:
[----:B------:R-:W-:Y:S01]  /*3810*/  IMAD R87, R19, 0x8, R22 ;  /* 0x0000000813577824 */ /* 0x000fe200078e0216 */
[----:B------:R-:W-:Y:S01]  /*3820*/  SHF.L.U32 R95, R210, 0x1f, RZ ;  /* 0x0000001fd25f7819 */ /* 0x000fe200000006ff */
[----:B------:R-:W-:Y:S03]  /*3830*/  BSSY B1, `(.L_x_14283) ;  /* 0x0000003000017945 */ /* 0x000fe60003800000 */
[----:B------:R-:W0:Y:S02]  /*3840*/  SYNCS.PHASECHK.TRANS64.TRYWAIT P5, [R87+URZ+0x22890], R95 ;  /* 0x0228905f570075a7 */ /* 0x000e2400080a017f */
[----:B0-----:R-:W-:Y:S05]  /*3850*/  @!P5 BRA `(.L_x_14284) ;  /* 0x000001a80024d947 */ /* 0x001fea0003800000 */
.L_x_14561:
[----:B------:R-:W-:Y:S05]  /*3860*/  BSYNC B1 ;  /* 0x0000000000017941 */ /* 0x000fea0003800000 */
.L_x_14283:
[----:B------:R-:W-:-:S03]  /*3870*/  UMOV UR4, 0xffffffff ;  /* 0xffffffff00047882 */ /* 0x000fc60000000000 */
[----:B------:R-:W-:Y:S05]  /*3880*/  BRA.DIV UR4, `(.L_x_14285) ;  /* 0x000001aa042c7947 */ /* 0x000fea000b800000 */
[----:B------:R1:W2:Y:S04]  /*3890*/  SHFL.IDX PT, R99, R97, RZ, 0x1c1f ;  /* 0x001c1fff61637589 */ /* 0x0002a800000e0000 */
[----:B------:R1:W3:Y:S02]  /*38a0*/  SHFL.IDX PT, R14, R96, RZ, 0x1c1f ;  /* 0x001c1fff600e7589 */ /* 0x0002e400000e0000 */
.L_x_14565:
        /* <DEDUP_REMOVED lines=19> */
[----:B------:R-:W-:Y:S02]  /*39e0*/  LOP3.LUT R109, R11, 0xffff0000, RZ, 0xc0, !PT ;  /* 0xffff00000b6d7812 */ /* 0x000fe400078ec0ff */
[----:B------:R-:W-:Y:S01]  /*39f0*/  SHF.R.U32.HI R45, RZ, 0x10, R45 ;  /* 0x00000010ff2d7819 */ /* 0x000fe2000001162d */
[----:B------:R-:W-:Y:S01]  /*3a00*/  FMUL.FTZ R5, R110, R47 ;  /* 0x0000002f6e057220 */ /* 0x000fe20000410000 */
[----:B------:R-:W-:Y:S01]  /*3a10*/  PRMT R46, R102, 0x5432, R46 ;  /* 0x00005432662e7816 */ /* 0x000fe2000000002e */
[-C--:B------:R-:W-:Y:S02]  /*3a20*/  FMUL.FTZ R110, R110, R109.reuse ;  /* 0x0000006d6e6e7220 */ /* 0x080fe40000410000 */
[C---:B------:R-:W-:Y:S02]  /*3a30*/  FFMA.FTZ R44, R108.reuse, R109, -R5 ;  /* 0x0000006d6c2c7223 */ /* 0x040fe40000010805 */
[----:B------:R-:W-:Y:S01]  /*3a40*/  FFMA.FTZ R5, R108, R47, R110 ;  /* 0x0000002f6c057223 */ /* 0x000fe2000001006e */
[----:B------:R-:W-:Y:S01]  /*3a50*/  PRMT R47, R111, 0x5410, R45 ;  /* 0x000054106f2f7816 */ /* 0x000fe2000000002d */
[----:B------:R-:W-:Y:S01]  /*3a60*/  IMAD.U32 R45, R46, 0x10000, RZ ;  /* 0x000100002e2d7824 */ /* 0x000fe200078e00ff */
[C---:B------:R-:W-:Y:S01]  /*3a70*/  LOP3.LUT R110, R6.reuse, 0xffff0000, RZ, 0xc0, !PT ;  /* 0xffff0000066e7812 */ /* 0x040fe200078ec0ff */
[----:B------:R-:W-:Y:S01]  /*3a80*/  IMAD.U32 R108, R6, 0x10000, RZ ;  /* 0x00010000066c7824 */ /* 0x000fe200078e00ff */
[----:B------:R-:W-:Y:S01]  /*3a90*/  LOP3.LUT R46, R46, 0xffff0000, RZ, 0xc0, !PT ;  /* 0xffff00002e2e7812 */ /* 0x000fe200078ec0ff */
[C---:B------:R-:W-:Y:S01]  /*3aa0*/  IMAD.U32 R109, R47.reuse, 0x10000, RZ ;  /* 0x000100002f6d7824 */ /* 0x040fe200078e00ff */
[----:B------:R-:W-:Y:S01]  /*3ab0*/  LOP3.LUT R47, R47, 0xffff0000, RZ, 0xc0, !PT ;  /* 0xffff00002f2f7812 */ /* 0x000fe200078ec0ff */
[C---:B------:R-:W-:Y:S01]  /*3ac0*/  FMUL.FTZ R111, R110.reuse, R45 ;  /* 0x0000002d6e6f7220 */ /* 0x040fe20000410000 */
[----:B------:R-:W-:Y:S01]  /*3ad0*/  F2FP.BF16.F32.PACK_AB R5, R5, R44 ;  /* 0x0000002c0505723e */ /* 0x000fe200000010ff */
[----:B------:R-:W-:-:S02]  /*3ae0*/  FMUL.FTZ R110, R110, R109 ;  /* 0x0000006d6e6e7220 */ /* 0x000fc40000410000 */
[C---:B------:R-:W-:Y:S01]  /*3af0*/  FFMA.FTZ R6, R108.reuse, R109, -R111 ;  /* 0x0000006d6c067223 */ /* 0x040fe2000001086f */
[C---:B------:R-:W-:Y:S01]  /*3b00*/  LOP3.LUT R109, R7.reuse, 0xffff0000, RZ, 0xc0, !PT ;  /* 0xffff0000076d7812 */ /* 0x040fe200078ec0ff */
[----:B------:R-:W-:Y:S01]  /*3b10*/  FFMA.FTZ R45, R108, R45, R110 ;  /* 0x0000002d6c2d7223 */ /* 0x000fe2000001006e */
[----:B------:R-:W-:-:S03]  /*3b20*/  IMAD.U32 R108, R7, 0x10000, RZ ;  /* 0x00010000076c7824 */ /* 0x000fc600078e00ff */
[C---:B------:R-:W-:Y:S01]  /*3b30*/  FMUL.FTZ R7, R109.reuse, R46 ;  /* 0x0000002e6d077220 */ /* 0x040fe20000410000 */
[-C--:B------:R-:W-:Y:S01]  /*3b40*/  FMUL.FTZ R109, R109, R47.reuse ;  /* 0x0000002f6d6d7220 */ /* 0x080fe20000410000 */
[----:B------:R-:W-:Y:S02]  /*3b50*/  F2FP.BF16.F32.PACK_AB R6, R45, R6 ;  /* 0x000000062d06723e */ /* 0x000fe400000010ff */
[----:B------:R-:W-:Y:S01]  /*3b60*/  FFMA.FTZ R7, R108, R47, -R7 ;  /* 0x0000002f6c077223 */ /* 0x000fe20000010807 */
[----:B------:R-:W-:Y:S01]  /*3b70*/  IMAD.U32 R47, R11, 0x10000, RZ ;  /* 0x000100000b2f7824 */ /* 0x000fe200078e00ff */
[----:B------:R-:W-:Y:S01]  /*3b80*/  LOP3.LUT R11, R4, 0xffff0000, RZ, 0xc0, !PT ;  /* 0xffff0000040b7812 */ /* 0x000fe200078ec0ff */
[----:B------:R-:W-:Y:S01]  /*3b90*/  FFMA.FTZ R46, R108, R46, R109 ;  /* 0x0000002e6c2e7223 */ /* 0x000fe2000001006d */
[----:B------:R-:W-:-:S03]  /*3ba0*/  IMAD.U32 R4, R4, 0x10000, RZ ;  /* 0x0001000004047824 */ /* 0x000fc600078e00ff */
[C---:B------:R-:W-:Y:S01]  /*3bb0*/  FMUL.FTZ R109, R11.reuse, R15 ;  /* 0x0000000f0b6d7220 */ /* 0x040fe20000410000 */
[----:B------:R-:W-:Y:S01]  /*3bc0*/  FMUL.FTZ R108, R11, R47 ;  /* 0x0000002f0b6c7220 */ /* 0x000fe20000410000 */
[----:B------:R-:W-:Y:S02]  /*3bd0*/  F2FP.BF16.F32.PACK_AB R7, R46, R7 ;  /* 0x000000072e07723e */ /* 0x000fe400000010ff */
[C---:B------:R-:W-:Y:S01]  /*3be0*/  FFMA.FTZ R109, R4.reuse, R47, -R109 ;  /* 0x0000002f046d7223 */ /* 0x040fe2000001086d */
[----:B------:R-:W-:-:S05]  /*3bf0*/  FFMA.FTZ R108, R4, R15, R108 ;  /* 0x0000000f046c7223 */ /* 0x000fca000001006c */
[----:B------:R-:W-:-:S07]  /*3c00*/  F2FP.BF16.F32.PACK_AB R4, R108, R109 ;  /* 0x0000006d6c04723e */ /* 0x000fce00000010ff */
.L_x_14291:
[----:B------:R-:W-:Y:S05]  /*3c10*/  BSYNC B3 ;  /* 0x0000000000037941 */ /* 0x000fea0003800000 */
.L_x_14290:
[----:B0-----:R4:W-:Y:S02]  /*3c20*/  ST.E.128 desc[UR42][R12.64], R4 ;  /* 0x000000040c007985 */ /* 0x0019e4000c101d2a */
.L_x_14289:
[----:B------:R-:W-:Y:S05]  /*3c30*/  BSYNC B2 ;  /* 0x0000000000027941 */ /* 0x000fea0003800000 */
.L_x_14288:
[----:B------:R-:W-:-:S13]  /*3c40*/  LOP3.LUT P2, RZ, R18, 0x1, RZ, 0xc0, !PT ;  /* 0x0000000112ff7812 */ /* 0x000fda000784c0ff */
[----:B------:R-:W-:Y:S05]  /*3c50*/  @P2 BRA `(.L_x_14287) ;  /* 0x0000000000d02947 */ /* 0x000fea0003800000 */
[----:B----4-:R4:W0:Y:S01]  /*3c60*/  LDS.128 R4, [R89] ;  /* 0x0000000059047984 */ /* 0x0108220000000c00 */
        /* <DEDUP_REMOVED lines=19> */
[----:B------:R-:W-:Y:S01]  /*3da0*/  PRMT R44, R101, 0x5432, R44 ;  /* 0x00005432652c7816 */ /* 0x000fe2000000002c */
[C---:B------:R-:W-:Y:S01]  /*3db0*/  FFMA.FTZ R5, R40.reuse, R41, -R5 ;  /* 0x0000002928057223 */ /* 0x040fe20000010805 */
[----:B------:R-:W-:Y:S01]  /*3dc0*/  PRMT R15, R113, 0x5410, R45 ;  /* 0x00005410710f7816 */ /* 0x000fe2000000002d */
[----:B------:R-:W-:Y:S01]  /*3dd0*/  FFMA.FTZ R40, R40, R42, R43 ;  /* 0x0000002a28287223 */ /* 0x000fe2000001002b */
[----:B------:R-:W-:Y:S01]  /*3de0*/  LOP3.LUT R42, R6, 0xffff0000, RZ, 0xc0, !PT ;  /* 0xffff0000062a7812 */ /* 0x000fe200078ec0ff */
        /* <DEDUP_REMOVED lines=8> */
[----:B------:R-:W-:Y:S01]  /*3e70*/  FFMA.FTZ R6, R41, R43, -R6 ;  /* 0x0000002b29067223 */ /* 0x000fe20000010806 */
[----:B------:R-:W-:Y:S01]  /*3e80*/  LOP3.LUT R43, R7, 0xffff0000, RZ, 0xc0, !PT ;  /* 0xffff0000072b7812 */ /* 0x000fe200078ec0ff */
[----:B------:R-:W-:Y:S01]  /*3e90*/  FFMA.FTZ R41, R41, R45, R42 ;  /* 0x0000002d29297223 */ /* 0x000fe2000001002a */
[----:B------:R-:W-:Y:S02]  /*3ea0*/  IMAD.U32 R42, R7, 0x10000, RZ ;  /* 0x00010000072a7824 */ /* 0x000fe400078e00ff */
[C---:B------:R-:W-:Y:S01]  /*3eb0*/  IMAD.U32 R7, R4.reuse, 0x10000, RZ ;  /* 0x0001000004077824 */ /* 0x040fe200078e00ff */
[----:B------:R-:W-:Y:S01]  /*3ec0*/  LOP3.LUT R4, R4, 0xffff0000, RZ, 0xc0, !PT ;  /* 0xffff000004047812 */ /* 0x000fe200078ec0ff */
[C---:B------:R-:W-:Y:S01]  /*3ed0*/  FMUL.FTZ R45, R43.reuse, R44 ;  /* 0x0000002c2b2d7220 */ /* 0x040fe20000410000 */
[----:B------:R-:W-:Y:S01]  /*3ee0*/  FMUL.FTZ R43, R43, R15 ;  /* 0x0000000f2b2b7220 */ /* 0x000fe20000410000 */
[----:B------:R-:W-:-:S02]  /*3ef0*/  F2FP.BF16.F32.PACK_AB R6, R41, R6 ;  /* 0x000000062906723e */ /* 0x000fc400000010ff */
[----:B------:R-:W-:Y:S01]  /*3f00*/  FFMA.FTZ R45, R42, R15, -R45 ;  /* 0x0000000f2a2d7223 */ /* 0x000fe2000001082d */
[C---:B------:R-:W-:Y:S01]  /*3f10*/  FMUL.FTZ R46, R4.reuse, R14 ;  /* 0x0000000e042e7220 */ /* 0x040fe20000410000 */
[-C--:B------:R-:W-:Y:S01]  /*3f20*/  FMUL.FTZ R15, R4, R11.reuse ;  /* 0x0000000b040f7220 */ /* 0x080fe20000410000 */
[----:B------:R-:W-:Y:S02]  /*3f30*/  FFMA.FTZ R42, R42, R44, R43 ;  /* 0x0000002c2a2a7223 */ /* 0x000fe4000001002b */
[C---:B------:R-:W-:Y:S01]  /*3f40*/  FFMA.FTZ R46, R7.reuse, R11, -R46 ;  /* 0x0000000b072e7223 */ /* 0x040fe2000001082e */
[----:B------:R-:W-:Y:S02]  /*3f50*/  FFMA.FTZ R15, R7, R14, R15 ;  /* 0x0000000e070f7223 */ /* 0x000fe4000001000f */
[----:B------:R-:W-:-:S03]  /*3f60*/  F2FP.BF16.F32.PACK_AB R7, R42, R45 ;  /* 0x0000002d2a07723e */ /* 0x000fc600000010ff */
[----:B------:R-:W-:-:S07]  /*3f70*/  F2FP.BF16.F32.PACK_AB R4, R15, R46 ;  /* 0x0000002e0f04723e */ /* 0x000fce00000010ff */
.L_x_14293:
[----:B------:R-:W-:Y:S05]  /*3f80*/  BSYNC B2 ;  /* 0x0000000000027941 */ /* 0x000fea0003800000 */
.L_x_14292:
[----:B0-----:R0:W-:Y:S02]  /*3f90*/  ST.E.128 desc[UR42][R12.64], R4 ;  /* 0x000000040c007985 */ /* 0x0011e4000c101d2a */
.L_x_14287:
[----:B------:R-:W-:Y:S05]  /*3fa0*/  BSYNC B1 ;  /* 0x0000000000017941 */ /* 0x000fea0003800000 */
.L_x_14286:
[----:B------:R-:W-:-:S03]  /*3fb0*/  UMOV UR4, 0xffffffff ;  /* 0xffffffff00047882 */ /* 0x000fc60000000000 */
[----:B------:R-:W-:Y:S05]  /*3fc0*/  BRA.DIV UR4, `(.L_x_14294) ;  /* 0x000001a204a47947 */ /* 0x000fea000b800000 */
[----:B-1----:R-:W1:Y:S04]  /*3fd0*/  SHFL.IDX PT, R97, R97, 0x1, 0x1c1f ;  /* 0x003c1f0061617f89 */ /* 0x002e6800000e0000 */
[----:B---3--:R3:W0:Y:S02]  /*3fe0*/  SHFL.IDX PT, R14, R96, 0x1, 0x1c1f ;  /* 0x003c1f00600e7f89 */ /* 0x00862400000e0000 */
.L_x_14569:
[----:B------:R-:W-:Y:S05]  /*3ff0*/  @P4 BRA `(.L_x_14295) ;  /* 0x0000002000244947 */ /* 0x000fea0003800000 */
[----:B------:R-:W-:Y:S04]  /*4000*/  BSSY B1, `(.L_x_14296) ;  /* 0x0000037000017945 */ /* 0x000fe80003800000 */
[----:B------:R-:W-:Y:S05]  /*4010*/  @P1 BRA `(.L_x_14297) ;  /* 0x0000000000d41947 */ /* 0x000fea0003800000 */
        /* <DEDUP_REMOVED lines=10> */
[----:B------:R-:W-:Y:S02]  /*40c0*/  SHF.R.U32.HI R38, RZ, 0x10, R39 ;  /* 0x00000010ff267819 */ /* 0x000fe40000011627 */
[----:B------:R-:W-:Y:S01]  /*40d0*/  PRMT R106, R106, 0x5410, R15 ;  /* 0x000054106a6a7816 */ /* 0x000fe2000000000f */
[----:B------:R-:W-:Y:S01]  /*40e0*/  IMAD.U32 R15, R5, 0x10000, RZ ;  /* 0x00010000050f7824 */ /* 0x000fe200078e00ff */
        /* <DEDUP_REMOVED lines=8> */
[----:B------:R-:W-:Y:S01]  /*4170*/  IMAD.U32 R5, R4, 0x10000, RZ ;  /* 0x0001000004057824 */ /* 0x000fe200078e00ff */
[----:B------:R-:W-:Y:S01]  /*4180*/  LOP3.LUT R37, R6, 0xffff0000, RZ, 0xc0, !PT ;  /* 0xffff000006257812 */ /* 0x000fe200078ec0ff */
[CC--:B------:R-:W-:Y:S01]  /*4190*/  FMUL.FTZ R44, R36.reuse, R39.reuse ;  /* 0x00000027242c7220 */ /* 0x0c0fe20000410000 */
[----:B------:R-:W-:Y:S01]  /*41a0*/  LOP3.LUT R6, R7, 0xffff0000, RZ, 0xc0, !PT ;  /* 0xffff000007067812 */ /* 0x000fe200078ec0ff */
[-C--:B------:R-:W-:Y:S01]  /*41b0*/  FMUL.FTZ R36, R36, R38.reuse ;  /* 0x0000002624247220 */ /* 0x080fe20000410000 */
[----:B------:R-:W-:Y:S01]  /*41c0*/  LOP3.LUT R107, R107, 0xffff0000, RZ, 0xc0, !PT ;  /* 0xffff00006b6b7812 */ /* 0x000fe200078ec0ff */
[----:B------:R-:W-:Y:S01]  /*41d0*/  FFMA.FTZ R44, R15, R38, -R44 ;  /* 0x000000260f2c7223 */ /* 0x000fe2000001082c */
[----:B------:R-:W-:Y:S01]  /*41e0*/  LOP3.LUT R105, R105, 0xffff0000, RZ, 0xc0, !PT ;  /* 0xffff000069697812 */ /* 0x000fe200078ec0ff */
[----:B------:R-:W-:Y:S01]  /*41f0*/  FFMA.FTZ R15, R15, R39, R36 ;  /* 0x000000270f0f7223 */ /* 0x000fe20000010024 */
[C---:B------:R-:W-:Y:S01]  /*4200*/  FMUL.FTZ R36, R37.reuse, R40 ;  /* 0x0000002825247220 */ /* 0x040fe20000410000 */
[----:B------:R-:W-:Y:S01]  /*4210*/  LOP3.LUT R4, R4, 0xffff0000, RZ, 0xc0, !PT ;  /* 0xffff000004047812 */ /* 0x000fe200078ec0ff */
[----:B------:R-:W-:Y:S01]  /*4220*/  FMUL.FTZ R46, R37, R42 ;  /* 0x0000002a252e7220 */ /* 0x000fe20000410000 */
[----:B------:R-:W-:-:S02]  /*4230*/  IMAD.U32 R106, R106, 0x10000, RZ ;  /* 0x000100006a6a7824 */ /* 0x000fc400078e00ff */
[C---:B------:R-:W-:Y:S01]  /*4240*/  FFMA.FTZ R37, R11.reuse, R42, R36 ;  /* 0x0000002a0b257223 */ /* 0x040fe20000010024 */
[----:B------:R-:W-:Y:S02]  /*4250*/  IMAD.U32 R104, R104, 0x10000, RZ ;  /* 0x0001000068687824 */ /* 0x000fe400078e00ff */
[----:B------:R-:W-:Y:S01]  /*4260*/  FFMA.FTZ R46, R11, R40, -R46 ;  /* 0x000000280b2e7223 */ /* 0x000fe2000001082e */
[C---:B------:R-:W-:Y:S01]  /*4270*/  FMUL.FTZ R36, R6.reuse, R107 ;  /* 0x0000006b06247220 */ /* 0x040fe20000410000 */
[-C--:B------:R-:W-:Y:S01]  /*4280*/  FMUL.FTZ R38, R6, R105.reuse ;  /* 0x0000006906267220 */ /* 0x080fe20000410000 */
[----:B------:R-:W-:Y:S02]  /*4290*/  IMAD.U32 R7, R7, 0x10000, RZ ;  /* 0x0001000007077824 */ /* 0x000fe400078e00ff */
[C---:B------:R-:W-:Y:S01]  /*42a0*/  FMUL.FTZ R6, R4.reuse, R106 ;  /* 0x0000006a04067220 */ /* 0x040fe20000410000 */
[----:B------:R-:W-:Y:S01]  /*42b0*/  FMUL.FTZ R11, R4, R104 ;  /* 0x00000068040b7220 */ /* 0x000fe20000410000 */
[----:B------:R-:W-:Y:S01]  /*42c0*/  F2FP.BF16.F32.PACK_AB R46, R37, R46 ;  /* 0x0000002e252e723e */ /* 0x000fe200000010ff */
[----:B------:R-:W-:Y:S01]  /*42d0*/  FFMA.FTZ R36, R7, R105, -R36 ;  /* 0x0000006907247223 */ /* 0x000fe20000010824 */
[C---:B------:R-:W-:Y:S01]  /*42e0*/  FFMA.FTZ R6, R5.reuse, R104, -R6 ;  /* 0x0000006805067223 */ /* 0x040fe20000010806 */
[----:B------:R-:W-:Y:S01]  /*42f0*/  FFMA.FTZ R11, R5, R106, R11 ;  /* 0x0000006a050b7223 */ /* 0x000fe2000001000b */
[----:B------:R-:W-:Y:S01]  /*4300*/  FFMA.FTZ R7, R7, R107, R38 ;  /* 0x0000006b07077223 */ /* 0x000fe20000010026 */
[----:B------:R-:W-:-:S03]  /*4310*/  F2FP.BF16.F32.PACK_AB R5, R15, R44 ;  /* 0x0000002c0f05723e */ /* 0x000fc600000010ff */
[----:B------:R-:W-:Y:S01]  /*4320*/  F2FP.BF16.F32.PACK_AB R4, R11, R6 ;  /* 0x000000060b04723e */ /* 0x000fe200000010ff */
[----:B------:R-:W-:Y:S01]  /*4330*/  IMAD.MOV.U32 R6, RZ, RZ, R46 ;  /* 0x000000ffff067224 */ /* 0x000fe200078e002e */
[----:B------:R-:W-:-:S07]  /*4340*/  F2FP.BF16.F32.PACK_AB R7, R7, R36 ;  /* 0x000000240707723e */ /* 0x000fce00000010ff */
.L_x_14299:
[----:B------:R-:W-:Y:S05]  /*4350*/  BSYNC B2 ;  /* 0x0000000000027941 */ /* 0x000fea0003800000 */
.L_x_14298:
[----:B----4-:R0:W-:Y:S02]  /*4360*/  ST.E.128 desc[UR42][R12.64], R4 ;  /* 0x000000040c007985 */ /* 0x0101e4000c101d2a */
.L_x_14297:
[----:B------:R-:W-:Y:S05]  /*4370*/  BSYNC B1 ;  /* 0x0000000000017941 */ /* 0x000fea0003800000 */
.L_x_14296:
[----:B------:R-:W-:-:S13]  /*4380*/  LOP3.LUT P2, RZ, R18, 0x1, RZ, 0xc0, !PT ;  /* 0x0000000112ff7812 */ /* 0x000fda000784c0ff */
[----:B------:R-:W-:Y:S05]  /*4390*/  @P2 BRA `(.L_x_14295) ;  /* 0x0000001c003c2947 */ /* 0x000fea0003800000 */
        /* <DEDUP_REMOVED lines=52> */
.L_x_14301:
[----:B------:R-:W-:Y:S05]  /*46e0*/  BSYNC B1 ;  /* 0x0000000000017941 */ /* 0x000fea0003800000 */
.L_x_14300:
[----:B----4-:R0:W-:Y:S01]  /*46f0*/  ST.E.128 desc[UR42][R12.64], R4 ;  /* 0x000000040c007985 */ /* 0x0101e2000c101d2a */
[----:B------:R-:W-:Y:S05]  /*4700*/  BRA `(.L_x_14295) ;  /* 0x0000001800607947 */ /* 0x000fea0003800000 */
.L_x_14277:
[----:B------:R-:W-:-:S05]  /*4710*/  VIADD R12, R206, 0x40 ;  /* 0x00000040ce0c7836 */ /* 0x000fca0000000000 */
[----:B------:R-:W-:-:S04]  /*4720*/  ISETP.GE.AND P2, PT, R12, R94, PT ;  /* 0x0000005e0c00720c */ /* 0x000fc80003f46270 */
[----:B------:R-:W-:-:S13]  /*4730*/  ISETP.GE.OR P2, PT, R16, R88, P2 ;  /* 0x000000581000720c */ /* 0x000fda0001746670 */
[----:B------:R-:W-:Y:S01]  /*4740*/  @!P2 IADD3 R38, P3, P4, R20, R6, R57 ;  /* 0x000000061426a210 */ /* 0x000fe20007c7e039 */
[----:B------:R-:W0:Y:S03]  /*4750*/  @!P2 LDC.64 R14, c[0x0][0x3e8] ;  /* 0x0000fa00ff0eab82 */ /* 0x000e260000000a00 */
[----:B------:R-:W-:Y:S02]  /*4760*/  @!P2 IADD3.X R39, R66, R87, R56, P3, P4 ;  /* 0x000000574227a210 */ /* 0x000fe40001fe8438 */
[----:B------:R-:W-:-:S03]  /*4770*/  @!P2 IADD3 R40, P3, P4, R52, R4, R59 ;  /* 0x000000043428a210 */ /* 0x000fc60007c7e03b */
[----:B------:R-:W1:Y:S01]  /*4780*/  @!P2 LDC.64 R12, c[0x0][0x400] ;  /* 0x00010000ff0cab82 */ /* 0x000e620000000a00 */
[----:B------:R-:W-:Y:S02]  /*4790*/  @!P2 IADD3.X R41, R68, R11, R58, P3, P4 ;  /* 0x0000000b4429a210 */ /* 0x000fe40001fe843a */
[----:B------:R-:W-:-:S04]  /*47a0*/  ISETP.GE.AND P3, PT, R206, R94, PT ;  /* 0x0000005ece00720c */ /* 0x000fc80003f66270 */
[----:B------:R-:W-:-:S13]  /*47b0*/  ISETP.GE.OR P3, PT, R16, R88, P3 ;  /* 0x000000581000720c */ /* 0x000fda0001f66670 */
[----:B------:R-:W2:Y:S01]  /*47c0*/  @!P3 LDC.64 R32, c[0x0][0x3e8] ;  /* 0x0000fa00ff20bb82 */ /* 0x000ea20000000a00 */
[----:B------:R-:W-:-:S05]  /*47d0*/  @!P3 IADD3 R6, P4, R20, R6, RZ ;  /* 0x000000061406b210 */ /* 0x000fca0007f9e0ff */
[----:B------:R-:W-:Y:S02]  /*47e0*/  @!P3 IMAD.X R5, R87, 0x1, R66, P4 ;  /* 0x000000015705b824 */ /* 0x000fe400020e0642 */
[----:B------:R-:W3:Y:S01]  /*47f0*/  @!P3 LDC.64 R36, c[0x0][0x400] ;  /* 0x00010000ff24bb82 */ /* 0x000ee20000000a00 */
[----:B--2---:R-:W-:-:S04]  /*4800*/  @!P3 LEA R32, P4, R6, R32, 0x1 ;  /* 0x000000200620b211 */ /* 0x004fc800078808ff */
[----:B------:R-:W-:Y:S02]  /*4810*/  @!P3 LEA.HI.X R33, R6, R33, R5, 0x1, P4 ;  /* 0x000000210621b211 */ /* 0x000fe400020f0c05 */
[----:B------:R-:W-:Y:S02]  /*4820*/  CS2R R6, SRZ ;  /* 0x0000000000067805 */ /* 0x000fe4000001ff00 */
[----:B------:R-:W-:-:S05]  /*4830*/  @!P3 IADD3 R4, P4, R52, R4, RZ ;  /* 0x000000043404b210 */ /* 0x000fca0007f9e0ff */
[----:B------:R-:W-:Y:S01]  /*4840*/  @!P3 IMAD.X R11, R11, 0x1, R68, P4 ;  /* 0x000000010b0bb824 */ /* 0x000fe200020e0644 */
[----:B---3--:R-:W-:-:S04]  /*4850*/  @!P3 LEA R36, P4, R4, R36, 0x1 ;  /* 0x000000240424b211 */ /* 0x008fc800078808ff */
[----:B------:R-:W-:Y:S02]  /*4860*/  @!P3 LEA.HI.X R37, R4, R37, R11, 0x1, P4 ;  /* 0x000000250425b211 */ /* 0x000fe400020f0c0b */
[----:B------:R-:W-:Y:S02]  /*4870*/  CS2R R4, SRZ ;  /* 0x0000000000047805 */ /* 0x000fe4000001ff00 */
[----:B------:R-:W-:-:S04]  /*4880*/  CS2R R34, SRZ ;  /* 0x0000000000227805 */ /* 0x000fc8000001ff00 */
[----:B------:R2:W3:Y:S02]  /*4890*/  @!P3 LDG.E.128 R4, desc[UR42][R32.64] ;  /* 0x0000002a2004b981 */ /* 0x0004e4000c1e1d00 */
[----:B--2---:R-:W-:-:S06]  /*48a0*/  CS2R R32, SRZ ;  /* 0x0000000000207805 */ /* 0x004fcc000001ff00 */
[----:B------:R2:W4:Y:S01]  /*48b0*/  @!P3 LDG.E.128 R32, desc[UR42][R36.64] ;  /* 0x0000002a2420b981 */ /* 0x000522000c1e1d00 */
[----:B0-----:R-:W-:-:S04]  /*48c0*/  @!P2 LEA R14, P3, R38, R14, 0x1 ;  /* 0x0000000e260ea211 */ /* 0x001fc800078608ff */
[----:B------:R-:W-:Y:S02]  /*48d0*/  @!P2 LEA.HI.X R15, R38, R15, R39, 0x1, P3 ;  /* 0x0000000f260fa211 */ /* 0x000fe400018f0c27 */
[----:B------:R-:W-:Y:S02]  /*48e0*/  CS2R R38, SRZ ;  /* 0x0000000000267805 */ /* 0x000fe4000001ff00 */
[C---:B-1----:R-:W-:Y:S02]  /*48f0*/  @!P2 LEA R12, P3, R40.reuse, R12, 0x1 ;  /* 0x0000000c280ca211 */ /* 0x042fe400078608ff */
[----:B--2---:R-:W-:Y:S02]  /*4900*/  CS2R R36, SRZ ;  /* 0x0000000000247805 */ /* 0x004fe4000001ff00 */
[----:B------:R-:W-:Y:S02]  /*4910*/  @!P2 LEA.HI.X R13, R40, R13, R41, 0x1, P3 ;  /* 0x0000000d280da211 */ /* 0x000fe400018f0c29 */
[----:B------:R-:W-:-:S02]  /*4920*/  CS2R R42, SRZ ;  /* 0x00000000002a7805 */ /* 0x000fc4000001ff00 */
[----:B------:R-:W-:Y:S01]  /*4930*/  CS2R R40, SRZ ;  /* 0x0000000000287805 */ /* 0x000fe2000001ff00 */
[----:B------:R-:W2:Y:S05]  /*4940*/  @!P2 LDG.E.128 R36, desc[UR42][R14.64] ;  /* 0x0000002a0e24a981 */ /* 0x000eaa000c1e1d00 */
[----:B------:R0:W5:Y:S01]  /*4950*/  @!P2 LDG.E.128 R40, desc[UR42][R12.64] ;  /* 0x0000002a0c28a981 */ /* 0x000162000c1e1d00 */
[----:B------:R-:W-:Y:S01]  /*4960*/  UISETP.NE.AND UP0, UPT, UR44, 0x3, UPT ;  /* 0x000000032c00788c */ /* 0x000fe2000bf05270 */
[----:B------:R-:W-:-:S05]  /*4970*/  ISETP.GE.AND P2, PT, R16, R88, PT ;  /* 0x000000581000720c */ /* 0x000fca0003f46270 */
[----:B------:R-:W-:Y:S01]  /*4980*/  PLOP3.LUT P3, PT, PT, PT, UP0, 0x80, 0x0 ;  /* 0x000000000000781c */ /* 0x000fe20003f6f008 */
[----:B---3--:R-:W-:Y:S02]  /*4990*/  IMAD.MOV.U32 R11, RZ, RZ, R6 ;  /* 0x000000ffff0b7224 */ /* 0x008fe400078e0006 */
[----:B------:R-:W-:Y:S02]  /*49a0*/  IMAD.MOV.U32 R44, RZ, RZ, R7 ;  /* 0x000000ffff2c7224 */ /* 0x000fe400078e0007 */
[----:B------:R-:W-:Y:S01]  /*49b0*/  IMAD.MOV.U32 R46, RZ, RZ, R5 ;  /* 0x000000ffff2e7224 */ /* 0x000fe200078e0005 */
[----:B------:R-:W-:Y:S01]  /*49c0*/  PRMT R109, R109, 0x5410, R11 ;  /* 0x000054106d6d7816 */ /* 0x000fe2000000000b */
[----:B------:R-:W-:Y:S01]  /*49d0*/  IMAD.MOV.U32 R45, RZ, RZ, R4 ;  /* 0x000000ffff2d7224 */ /* 0x000fe200078e0004 */
[----:B------:R-:W-:Y:S02]  /*49e0*/  PRMT R110, R44, 0x7610, R110 ;  /* 0x000076102c6e7816 */ /* 0x000fe4000000006e */
[----:B------:R-:W-:-:S02]  /*49f0*/  PRMT R101, R101, 0x5410, R46 ;  /* 0x0000541065657816 */ /* 0x000fc4000000002e */
[----:B------:R-:W-:Y:S01]  /*4a00*/  PRMT R112, R45, 0x7610, R112 ;  /* 0x000076102d707816 */ /* 0x000fe20000000070 */
[----:B----4-:R-:W-:Y:S02]  /*4a10*/  IMAD.MOV.U32 R11, RZ, RZ, R34 ;  /* 0x000000ffff0b7224 */ /* 0x010fe400078e0022 */
[----:B0-----:R-:W-:Y:S02]  /*4a20*/  IMAD.MOV.U32 R12, RZ, RZ, R35 ;  /* 0x000000ffff0c7224 */ /* 0x001fe400078e0023 */
[----:B------:R-:W-:Y:S01]  /*4a30*/  IMAD.MOV.U32 R13, RZ, RZ, R32 ;  /* 0x000000ffff0d7224 */ /* 0x000fe200078e0020 */
[----:B------:R-:W-:Y:S01]  /*4a40*/  PRMT R111, R111, 0x5410, R11 ;  /* 0x000054106f6f7816 */ /* 0x000fe2000000000b */
[----:B------:R-:W-:Y:S01]  /*4a50*/  IMAD.MOV.U32 R14, RZ, RZ, R33 ;  /* 0x000000ffff0e7224 */ /* 0x000fe200078e0021 */
[----:B------:R-:W-:Y:S02]  /*4a60*/  PRMT R119, R12, 0x7610, R119 ;  /* 0x000076100c777816 */ /* 0x000fe40000000077 */
[----:B------:R-:W-:-:S02]  /*4a70*/  PRMT R110, R110, 0x5410, R13 ;  /* 0x000054106e6e7816 */ /* 0x000fc4000000000d */
[----:B------:R-:W-:Y:S01]  /*4a80*/  PRMT R101, R14, 0x7610, R101 ;  /* 0x000076100e657816 */ /* 0x000fe20000000065 */
[----:B--2---:R-:W-:Y:S02]  /*4a90*/  IMAD.MOV.U32 R11, RZ, RZ, R38 ;  /* 0x000000ffff0b7224 */ /* 0x004fe400078e0026 */
[----:B------:R-:W-:Y:S02]  /*4aa0*/  IMAD.MOV.U32 R12, RZ, RZ, R39 ;  /* 0x000000ffff0c7224 */ /* 0x000fe400078e0027 */
        /* <DEDUP_REMOVED lines=16> */
.L_x_14302:
[----:B------:R-:W-:Y:S01]  /*4bb0*/  IMAD R87, R19, 0x8, R22 ;  /* 0x0000000813577824 */ /* 0x000fe200078e0216 */
[----:B------:R-:W-:Y:S01]  /*4bc0*/  SHF.L.U32 R95, R210, 0x1f, RZ ;  /* 0x0000001fd25f7819 */ /* 0x000fe200000006ff */
[----:B------:R-:W0:Y:S01]  /*4bd0*/  LDC R98, c[0x0][0x2f4] ;  /* 0x0000bd00ff627b82 */ /* 0x000e220000000800 */
[----:B------:R-:W-:Y:S02]  /*4be0*/  BSSY B1, `(.L_x_14303) ;  /* 0x0000003000017945 */ /* 0x000fe40003800000 */
[----:B------:R-:W1:Y:S02]  /*4bf0*/  SYNCS.PHASECHK.TRANS64.TRYWAIT P4, [R87+URZ+0x22890], R95 ;  /* 0x0228905f570075a7 */ /* 0x000e64000808017f */
[----:B-1----:R-:W-:Y:S05]  /*4c00*/  @!P4 BRA `(.L_x_14304) ;  /* 0x0000019400dcc947 */ /* 0x002fea0003800000 */
.L_x_14570:
[----:B------:R-:W-:Y:S05]  /*4c10*/  BSYNC B1 ;  /* 0x0000000000017941 */ /* 0x000fea0003800000 */
.L_x_14303:
[----:B------:R-:W-:Y:S01]  /*4c20*/  UMOV UR4, 0xffffffff ;  /* 0xffffffff00047882 */ /* 0x000fe20000000000 */
[----:B0-----:R-:W-:Y:S02]  /*4c30*/  IMAD.IADD R102, R98, 0x1, -R61 ;  /* 0x0000000162667824 */ /* 0x001fe400078e0a3d */
[----:B------:R-:W-:Y:S05]  /*4c40*/  BRA.DIV UR4, `(.L_x_14305) ;  /* 0x0000019604e07947 */ /* 0x000fea000b800000 */
[----:B------:R0:W2:Y:S04]  /*4c50*/  SHFL.IDX PT, R99, R97, RZ, 0x1c1f ;  /* 0x001c1fff61637589 */ /* 0x0000a800000e0000 */
[----:B------:R0:W3:Y:S02]  /*4c60*/  SHFL.IDX PT, R100, R96, RZ, 0x1c1f ;  /* 0x001c1fff60647589 */ /* 0x0000e400000e0000 */
.L_x_14574:
        /* <DEDUP_REMOVED lines=22> */
[----:B------:R-:W-:Y:S01]  /*4dd0*/  SHF.R.U32.HI R105, RZ, 0x10, R33 ;  /* 0x00000010ff697819 */ /* 0x000fe20000011621 */
[----:B---3--:R-:W-:Y:S01]  /*4de0*/  IMAD.U32 R108, R45, 0x10000, RZ ;  /* 0x000100002d6c7824 */ /* 0x008fe200078e00ff */
[----:B------:R-:W-:Y:S01]  /*4df0*/  SHF.R.U32.HI R104, RZ, 0x10, R5 ;  /* 0x00000010ff687819 */ /* 0x000fe20000011605 */
[----:B--2---:R-:W-:Y:S01]  /*4e00*/  IMAD.U32 R106, R13, 0x10000, RZ ;  /* 0x000100000d6a7824 */ /* 0x004fe200078e00ff */
[C---:B------:R-:W-:Y:S02]  /*4e10*/  PRMT R105, R101.reuse, 0x5410, R105 ;  /* 0x0000541065697816 */ /* 0x040fe40000000069 */
[----:B------:R-:W-:Y:S02]  /*4e20*/  PRMT R104, R101, 0x5432, R104 ;  /* 0x0000543265687816 */ /* 0x000fe40000000068 */
[----:B------:R-:W-:Y:S01]  /*4e30*/  SHF.R.U64 R5, R4, 0x10, R5 ;  /* 0x0000001004057819 */ /* 0x000fe20000001205 */
[C---:B------:R-:W-:Y:S01]  /*4e40*/  IMAD.U32 R101, R105.reuse, 0x10000, RZ ;  /* 0x0001000069657824 */ /* 0x040fe200078e00ff */
[----:B------:R-:W-:Y:S01]  /*4e50*/  SHF.R.U64 R4, R32, 0x10, R33 ;  /* 0x0000001020047819 */ /* 0x000fe20000001221 */
[----:B------:R-:W-:Y:S01]  /*4e60*/  IMAD.U32 R103, R104, 0x10000, RZ ;  /* 0x0001000068677824 */ /* 0x000fe200078e00ff */
[----:B------:R-:W-:Y:S01]  /*4e70*/  LOP3.LUT R32, R105, 0xffff0000, RZ, 0xc0, !PT ;  /* 0xffff000069207812 */ /* 0x000fe200078ec0ff */
[C---:B------:R-:W-:Y:S01]  /*4e80*/  FMUL.FTZ R107, R108.reuse, R101 ;  /* 0x000000656c6b7220 */ /* 0x040fe20000410000 */
[----:B------:R-:W-:Y:S01]  /*4e90*/  LOP3.LUT R33, R45, 0xffff0000, RZ, 0xc0, !PT ;  /* 0xffff00002d217812 */ /* 0x000fe200078ec0ff */
[-C--:B------:R-:W-:Y:S01]  /*4ea0*/  FMUL.FTZ R108, R108, R103.reuse ;  /* 0x000000676c6c7220 */ /* 0x080fe20000410000 */
[----:B------:R-:W-:Y:S01]  /*4eb0*/  LOP3.LUT R104, R104, 0xffff0000, RZ, 0xc0, !PT ;  /* 0xffff000068687812 */ /* 0x000fe200078ec0ff */
[C---:B------:R-:W-:Y:S01]  /*4ec0*/  FFMA.FTZ R103, R106.reuse, R103, -R107 ;  /* 0x000000676a677223 */ /* 0x040fe2000001086b */
[----:B------:R-:W-:Y:S01]  /*4ed0*/  SHF.R.U32.HI R45, RZ, 0x10, R35 ;  /* 0x00000010ff2d7819 */ /* 0x000fe20000011623 */
[----:B------:R-:W-:Y:S01]  /*4ee0*/  FFMA.FTZ R101, R106, R101, R108 ;  /* 0x000000656a657223 */ /* 0x000fe2000001006c */
[----:B------:R-:W-:Y:S01]  /*4ef0*/  SHF.R.U32.HI R105, RZ, 0x10, R7 ;  /* 0x00000010ff697819 */ /* 0x000fe20000011607 */
[----:B------:R-:W-:Y:S01]  /*4f00*/  FMUL.FTZ R106, R33, R32 ;  /* 0x00000020216a7220 */ /* 0x000fe20000410000 */
[----:B------:R-:W-:Y:S01]  /*4f10*/  LOP3.LUT R13, R13, 0xffff0000, RZ, 0xc0, !PT ;  /* 0xffff00000d0d7812 */ /* 0x000fe200078ec0ff */
[----:B------:R-:W-:Y:S01]  /*4f20*/  FMUL.FTZ R33, R33, R104 ;  /* 0x0000006821217220 */ /* 0x000fe20000410000 */
[----:B------:R-:W-:Y:S01]  /*4f30*/  PRMT R45, R119, 0x5410, R45 ;  /* 0x00005410772d7816 */ /* 0x000fe2000000002d */
[----:B------:R-:W-:Y:S01]  /*4f40*/  IMAD.U32 R108, R47, 0x10000, RZ ;  /* 0x000100002f6c7824 */ /* 0x000fe200078e00ff */
[C---:B------:R-:W-:Y:S01]  /*4f50*/  PRMT R105, R110.reuse, 0x5410, R105 ;  /* 0x000054106e697816 */ /* 0x040fe20000000069 */
[C---:B------:R-:W-:Y:S01]  /*4f60*/  FFMA.FTZ R32, R13.reuse, R32, R33 ;  /* 0x000000200d207223 */ /* 0x040fe20000010021 */
[----:B------:R-:W-:Y:S01]  /*4f70*/  FFMA.FTZ R104, R13, R104, -R106 ;  /* 0x000000680d687223 */ /* 0x000fe2000001086a */
[----:B------:R-:W-:Y:S01]  /*4f80*/  IMAD.U32 R33, R45, 0x10000, RZ ;  /* 0x000100002d217824 */ /* 0x000fe200078e00ff */
[----:B------:R-:W-:Y:S01]  /*4f90*/  PRMT R4, R110, 0x5432, R4 ;  /* 0x000054326e047816 */ /* 0x000fe20000000004 */
[----:B------:R-:W-:Y:S01]  /*4fa0*/  IMAD.U32 R13, R105, 0x10000, RZ ;  /* 0x00010000690d7824 */ /* 0x000fe200078e00ff */
[----:B------:R-:W-:Y:S01]  /*4fb0*/  LOP3.LUT R45, R45, 0xffff0000, RZ, 0xc0, !PT ;  /* 0xffff00002d2d7812 */ /* 0x000fe200078ec0ff */
[----:B------:R-:W-:Y:S01]  /*4fc0*/  FMUL.FTZ R107, R108, R33 ;  /* 0x000000216c6b7220 */ /* 0x000fe20000410000 */
[----:B------:R-:W-:-:S02]  /*4fd0*/  IMAD.U32 R106, R15, 0x10000, RZ ;  /* 0x000100000f6a7824 */ /* 0x000fc400078e00ff */
[----:B------:R-:W-:Y:S01]  /*4fe0*/  FMUL.FTZ R108, R108, R13 ;  /* 0x0000000d6c6c7220 */ /* 0x000fe20000410000 */
[----:B------:R-:W-:Y:S02]  /*4ff0*/  LOP3.LUT R110, R47, 0xffff0000, RZ, 0xc0, !PT ;  /* 0xffff00002f6e7812 */ /* 0x000fe400078ec0ff */
[----:B------:R-:W-:Y:S01]  /*5000*/  LOP3.LUT R105, R105, 0xffff0000, RZ, 0xc0, !PT ;  /* 0xffff000069697812 */ /* 0x000fe200078ec0ff */
[----:B------:R-:W-:Y:S01]  /*5010*/  FFMA.FTZ R33, R106, R33, R108 ;  /* 0x000000216a217223 */ /* 0x000fe2000001006c */
[----:B------:R-:W-:Y:S01]  /*5020*/  PRMT R5, R112, 0x5410, R5 ;  /* 0x0000541070057816 */ /* 0x000fe20000000005 */
[----:B------:R-:W-:Y:S01]  /*5030*/  FFMA.FTZ R13, R106, R13, -R107 ;  /* 0x0000000d6a0d7223 */ /* 0x000fe2000001086b */
[----:B------:R-:W-:Y:S01]  /*5040*/  LOP3.LUT R108, R15, 0xffff0000, RZ, 0xc0, !PT ;  /* 0xffff00000f6c7812 */ /* 0x000fe200078ec0ff */
[C---:B------:R-:W-:Y:S01]  /*5050*/  FMUL.FTZ R15, R110.reuse, R45 ;  /* 0x0000002d6e0f7220 */ /* 0x040fe20000410000 */
[-C--:B------:R-:W-:Y:S01]  /*5060*/  FMUL.FTZ R110, R110, R105.reuse ;  /* 0x000000696e6e7220 */ /* 0x080fe20000410000 */
[----:B------:R-:W-:Y:S01]  /*5070*/  IMAD.U32 R112, R44, 0x10000, RZ ;  /* 0x000100002c707824 */ /* 0x000fe200078e00ff */
[----:B------:R-:W-:Y:S01]  /*5080*/  SHF.R.U64 R6, R6, 0x10, R7 ;  /* 0x0000001006067819 */ /* 0x000fe20000001207 */
[----:B------:R-:W-:Y:S01]  /*5090*/  FFMA.FTZ R106, R108, R105, -R15 ;  /* 0x000000696c6a7223 */ /* 0x000fe2000001080f */
[C---:B------:R-:W-:Y:S01]  /*50a0*/  IMAD.U32 R47, R5.reuse, 0x10000, RZ ;  /* 0x00010000052f7824 */ /* 0x040fe200078e00ff */
[----:B------:R-:W-:Y:S01]  /*50b0*/  LOP3.LUT R44, R44, 0xffff0000, RZ, 0xc0, !PT ;  /* 0xffff00002c2c7812 */ /* 0x000fe200078ec0ff */
[----:B------:R-:W-:Y:S01]  /*50c0*/  FFMA.FTZ R108, R108, R45, R110 ;  /* 0x0000002d6c6c7223 */ /* 0x000fe2000001006e */
[C---:B------:R-:W-:Y:S01]  /*50d0*/  LOP3.LUT R7, R4.reuse, 0xffff0000, RZ, 0xc0, !PT ;  /* 0xffff000004077812 */ /* 0x040fe200078ec0ff */
[----:B------:R-:W-:Y:S01]  /*50e0*/  IMAD.U32 R45, R4, 0x10000, RZ ;  /* 0x00010000042d7824 */ /* 0x000fe200078e00ff */
[----:B------:R-:W-:Y:S01]  /*50f0*/  LOP3.LUT R5, R5, 0xffff0000, RZ, 0xc0, !PT ;  /* 0xffff000005057812 */ /* 0x000fe200078ec0ff */
[----:B------:R-:W-:Y:S01]  /*5100*/  IMAD.U32 R110, R12, 0x10000, RZ ;  /* 0x000100000c6e7824 */ /* 0x000fe200078e00ff */
[----:B------:R-:W-:Y:S01]  /*5110*/  SHF.R.U64 R34, R34, 0x10, R35 ;  /* 0x0000001022227819 */ /* 0x000fe20000001223 */
[----:B------:R-:W-:Y:S01]  /*5120*/  FMUL.FTZ R35, R44, R7 ;  /* 0x000000072c237220 */ /* 0x000fe20000410000 */
[----:B------:R-:W-:Y:S01]  /*5130*/  LOP3.LUT R12, R12, 0xffff0000, RZ, 0xc0, !PT ;  /* 0xffff00000c0c7812 */ /* 0x000fe200078ec0ff */
[----:B------:R-:W-:Y:S01]  /*5140*/  FMUL.FTZ R15, R112, R45 ;  /* 0x0000002d700f7220 */ /* 0x000fe20000410000 */
[----:B------:R-:W-:Y:S01]  /*5150*/  FMUL.FTZ R44, R44, R5 ;  /* 0x000000052c2c7220 */ /* 0x000fe20000410000 */
[----:B------:R-:W-:Y:S01]  /*5160*/  PRMT R34, R111, 0x5432, R34 ;  /* 0x000054326f227816 */ /* 0x000fe20000000022 */
[----:B------:R-:W-:Y:S01]  /*5170*/  FMUL.FTZ R112, R112, R47 ;  /* 0x0000002f70707220 */ /* 0x000fe20000410000 */
[----:B------:R-:W-:Y:S01]  /*5180*/  PRMT R6, R109, 0x5432, R6 ;  /* 0x000054326d067816 */ /* 0x000fe20000000006 */
[C---:B------:R-:W-:Y:S01]  /*5190*/  FFMA.FTZ R4, R12.reuse, R5, -R35 ;  /* 0x000000050c047223 */ /* 0x040fe20000010823 */
[----:B------:R-:W-:Y:S01]  /*51a0*/  FFMA.FTZ R12, R12, R7, R44 ;  /* 0x000000070c0c7223 */ /* 0x000fe2000001002c */
[C---:B------:R-:W-:Y:S01]  /*51b0*/  FFMA.FTZ R15, R110.reuse, R47, -R15 ;  /* 0x0000002f6e0f7223 */ /* 0x040fe2000001080f */
[----:B------:R-:W-:Y:S01]  /*51c0*/  FFMA.FTZ R45, R110, R45, R112 ;  /* 0x0000002d6e2d7223 */ /* 0x000fe20000010070 */
[C---:B------:R-:W-:Y:S01]  /*51d0*/  IMAD.U32 R7, R46.reuse, 0x10000, RZ ;  /* 0x000100002e077824 */ /* 0x040fe200078e00ff */
        /* <DEDUP_REMOVED lines=11> */
[----:B------:R-:W-:Y:S01]  /*5290*/  LOP3.LUT R5, R14, 0xffff0000, RZ, 0xc0, !PT ;  /* 0xffff00000e057812 */ /* 0x000fe200078ec0ff */
[C---:B------:R-:W-:Y:S01]  /*52a0*/  FMUL.FTZ R14, R47.reuse, R34 ;  /* 0x000000222f0e7220 */ /* 0x040fe20000410000 */
[-C--:B------:R-:W-:Y:S01]  /*52b0*/  FMUL.FTZ R47, R47, R6.reuse ;  /* 0x000000062f2f7220 */ /* 0x080fe20000410000 */
[----:B------:R-:W-:Y:S01]  /*52c0*/  F2FP.BF16.F32.PACK_AB R106, R106, R13 ;  /* 0x0000000d6a6a723e */ /* 0x000fe200000010ff */
[----:B------:R-:W-:Y:S02]  /*52d0*/  IMAD.MOV.U32 R13, RZ, RZ, R103 ;  /* 0x000000ffff0d7224 */ /* 0x000fe400078e0067 */
[C---:B------:R-:W-:Y:S01]  /*52e0*/  FFMA.FTZ R6, R5.reuse, R6, -R14 ;  /* 0x0000000605067223 */ /* 0x040fe2000001080e */
        /* <DEDUP_REMOVED lines=10> */
.L_x_14309:
[----:B------:R-:W-:Y:S05]  /*5390*/  BSYNC B2 ;  /* 0x0000000000027941 */ /* 0x000fea0003800000 */
.L_x_14308:
[----:B------:R-:W-:Y:S01]  /*53a0*/  ISETP.GE.AND P4, PT, R11, R98, PT ;  /* 0x000000620b00720c */ /* 0x000fe20003f86270 */
[----:B------:R-:W-:Y:S01]  /*53b0*/  IMAD.MOV.U32 R4, RZ, RZ, R100 ;  /* 0x000000ffff047224 */ /* 0x000fe200078e0064 */
[----:B--2---:R4:W-:Y:S01]  /*53c0*/  ST.E.128 desc[UR42][R88.64], R12 ;  /* 0x0000000c58007985 */ /* 0x0049e2000c101d2a */
[----:B------:R-:W-:-:S10]  /*53d0*/  IMAD.MOV.U32 R5, RZ, RZ, R99 ;  /* 0x000000ffff057224 */ /* 0x000fd400078e0063 */
[----:B------:R-:W-:-:S05]  /*53e0*/  @!P4 IMAD.WIDE R4, R11, 0x2, R4 ;  /* 0x000000020b04c825 */ /* 0x000fca00078e0204 */
[----:B---3--:R4:W-:Y:S02]  /*53f0*/  @!P4 ST.E.128 desc[UR42][R4.64], R44 ;  /* 0x0000002c0400c985 */ /* 0x0089e4000c101d2a */
.L_x_14307:
[----:B------:R-:W-:Y:S05]  /*5400*/  BSYNC B1 ;  /* 0x0000000000017941 */ /* 0x000fea0003800000 */
.L_x_14306:
[----:B------:R-:W-:-:S03]  /*5410*/  UMOV UR4, 0xffffffff ;  /* 0xffffffff00047882 */ /* 0x000fc60000000000 */
[----:B------:R-:W-:Y:S05]  /*5420*/  BRA.DIV UR4, `(.L_x_14310) ;  /* 0x0000019204347947 */ /* 0x000fea000b800000 */
[----:B0-----:R-:W0:Y:S04]  /*5430*/  SHFL.IDX PT, R97, R97, 0x1, 0x1c1f ;  /* 0x003c1f0061617f89 */ /* 0x001e2800000e0000 */
[----:B------:R-:W0:Y:S02]  /*5440*/  SHFL.IDX PT, R96, R96, 0x1, 0x1c1f ;  /* 0x003c1f0060607f89 */ /* 0x000e2400000e0000 */
.L_x_14578:
        /* <DEDUP_REMOVED lines=12> */
[----:B------:R-:W-:Y:S01]  /*5510*/  LEA.HI R102, R5, R102, RZ, 0x4 ;  /* 0x0000006605667211 */ /* 0x000fe200078f20ff */
[----:B------:R-:W-:Y:S01]  /*5520*/  IMAD R5, R19, 0x1800, R74 ;  /* 0x0000180013057824 */ /* 0x000fe200078e024a */
[----:B------:R-:W-:-:S02]  /*5530*/  LOP3.LUT R7, R7, 0x1c0, RZ, 0xc0, !PT ;  /* 0x000001c007077812 */ /* 0x000fc400078ec0ff */
[----:B------:R-:W-:Y:S01]  /*5540*/  LEA.HI.SX32 R11, R102, R69, 0x1c ;  /* 0x00000045660b7211 */ /* 0x000fe200078fe2ff */
[----:B------:R-:W-:Y:S01]  /*5550*/  IMAD R5, R5, 0x2, R22 ;  /* 0x0000000205057824 */ /* 0x000fe200078e0216 */
[----:B------:R-:W-:Y:S02]  /*5560*/  LOP3.LUT R4, R4, 0x1c0, RZ, 0xc0, !PT ;  /* 0x000001c004047812 */ /* 0x000fe400078ec0ff */
[----:B------:R-:W-:Y:S01]  /*5570*/  SHF.R.U32.HI R7, RZ, 0x3, R7 ;  /* 0x00000003ff077819 */ /* 0x000fe20000011607 */
[----:B------:R-:W-:Y:S01]  /*5580*/  IMAD.SHL.U32 R11, R11, 0x8, RZ ;  /* 0x000000080b0b7824 */ /* 0x000fe200078e00ff */
[----:B------:R-:W-:-:S04]  /*5590*/  LEA.HI.X R33, R70, R97, R72, 0x1, P4 ;  /* 0x0000006146217211 */ /* 0x000fc800020f0c48 */
[----:B------:R-:W-:-:S04]  /*55a0*/  LOP3.LUT R4, R4, 0x38, R11, 0xf8, !PT ;  /* 0x0000003804047812 */ /* 0x000fc800078ef80b */
[----:B------:R-:W-:-:S05]  /*55b0*/  LOP3.LUT R4, R4, R7, RZ, 0x3c, !PT ;  /* 0x0000000704047212 */ /* 0x000fca00078e3cff */
[----:B----4-:R-:W-:-:S04]  /*55c0*/  IMAD.IADD R4, R6, 0x1, R4 ;  /* 0x0000000106047824 */ /* 0x010fc800078e0204 */
[----:B------:R-:W-:-:S04]  /*55d0*/  IMAD R7, R19, 0x1800, R4 ;  /* 0x0000180013077824 */ /* 0x000fc800078e0204 */
[----:B------:R-:W-:Y:S02]  /*55e0*/  IMAD R12, R7, 0x2, R22 ;  /* 0x00000002070c7824 */ /* 0x000fe400078e0216 */
[----:B------:R-:W0:Y:S04]  /*55f0*/  LDS.128 R4, [R5+0x1c400] ;  /* 0x01c4000005047984 */ /* 0x000e280000000c00 */
[----:B------:R-:W4:Y:S01]  /*5600*/  LDS.128 R12, [R12+0x1c400] ;  /* 0x01c400000c0c7984 */ /* 0x000f220000000c00 */
[----:B------:R-:W-:Y:S05]  /*5610*/  @P2 BRA `(.L_x_14312) ;  /* 0x00000004006c2947 */ /* 0x000fea0003800000 */
[----:B------:R-:W-:Y:S01]  /*5620*/  SHF.R.U64 R34, R36, 0x10, R37 ;  /* 0x0000001024227819 */ /* 0x000fe20000001225 */
[----:B----4-:R-:W-:Y:S01]  /*5630*/  IMAD.U32 R47, R15, 0x10000, RZ ;  /* 0x000100000f2f7824 */ /* 0x010fe200078e00ff */
[----:B------:R-:W-:Y:S01]  /*5640*/  SHF.R.U32.HI R44, RZ, 0x10, R41 ;  /* 0x00000010ff2c7819 */ /* 0x000fe20000011629 */
[----:B0-----:R-:W-:Y:S01]  /*5650*/  IMAD.U32 R45, R7, 0x10000, RZ ;  /* 0x00010000072d7824 */ /* 0x001fe200078e00ff */
[----:B------:R-:W-:Y:S02]  /*5660*/  SHF.R.U64 R35, R42, 0x10, R43 ;  /* 0x000000102a237819 */ /* 0x000fe4000000122b */
[----:B------:R-:W-:Y:S02]  /*5670*/  SHF.R.U32.HI R37, RZ, 0x10, R37 ;  /* 0x00000010ff257819 */ /* 0x000fe40000011625 */
[----:B------:R-:W-:Y:S02]  /*5680*/  SHF.R.U32.HI R42, RZ, 0x10, R43 ;  /* 0x00000010ff2a7819 */ /* 0x000fe4000001162b */
[----:B------:R-:W-:-:S02]  /*5690*/  SHF.R.U64 R36, R38, 0x10, R39 ;  /* 0x0000001026247819 */ /* 0x000fc40000001227 */
[----:B------:R-:W-:Y:S01]  /*56a0*/  SHF.R.U32.HI R38, RZ, 0x10, R39 ;  /* 0x00000010ff267819 */ /* 0x000fe20000011627 */
[----:B------:R-:W-:Y:S01]  /*56b0*/  IMAD.U32 R39, R13, 0x10000, RZ ;  /* 0x000100000d277824 */ /* 0x000fe200078e00ff */
[----:B------:R-:W-:Y:S02]  /*56c0*/  PRMT R117, R117, 0x5410, R44 ;  /* 0x0000541075757816 */ /* 0x000fe4000000002c */
[----:B------:R-:W-:Y:S01]  /*56d0*/  PRMT R118, R118, 0x5410, R37 ;  /* 0x0000541076767816 */ /* 0x000fe20000000025 */
[----:B------:R-:W-:Y:S01]  /*56e0*/  IMAD.U32 R37, R5, 0x10000, RZ ;  /* 0x0001000005257824 */ /* 0x000fe200078e00ff */
[----:B------:R-:W-:Y:S01]  /*56f0*/  PRMT R115, R115, 0x5410, R42 ;  /* 0x0000541073737816 */ /* 0x000fe2000000002a */
[----:B------:R-:W-:Y:S01]  /*5700*/  IMAD.U32 R88, R117, 0x10000, RZ ;  /* 0x0001000075587824 */ /* 0x000fe200078e00ff */
[----:B------:R-:W-:Y:S02]  /*5710*/  PRMT R111, R111, 0x5410, R38 ;  /* 0x000054106f6f7816 */ /* 0x000fe40000000026 */
[----:B------:R-:W-:Y:S01]  /*5720*/  SHF.R.U64 R41, R40, 0x10, R41 ;  /* 0x0000001028297819 */ /* 0x000fe20000001229 */
[C---:B------:R-:W-:Y:S01]  /*5730*/  IMAD.U32 R40, R118.reuse, 0x10000, RZ ;  /* 0x0001000076287824 */ /* 0x040fe200078e00ff */
[----:B------:R-:W-:Y:S01]  /*5740*/  LOP3.LUT R46, R13, 0xffff0000, RZ, 0xc0, !PT ;  /* 0xffff00000d2e7812 */ /* 0x000fe200078ec0ff */
[----:B------:R-:W-:Y:S01]  /*5750*/  IMAD.U32 R42, R115, 0x10000, RZ ;  /* 0x00010000732a7824 */ /* 0x000fe200078e00ff */
[----:B------:R-:W-:Y:S01]  /*5760*/  LOP3.LUT R117, R117, 0xffff0000, RZ, 0xc0, !PT ;  /* 0xffff000075757812 */ /* 0x000fe200078ec0ff */
[----:B------:R-:W-:Y:S01]  /*5770*/  IMAD.U32 R38, R111, 0x10000, RZ ;  /* 0x000100006f267824 */ /* 0x000fe200078e00ff */
[----:B------:R-:W-:Y:S01]  /*5780*/  LOP3.LUT R89, R118, 0xffff0000, RZ, 0xc0, !PT ;  /* 0xffff000076597812 */ /* 0x000fe200078ec0ff */
[----:B---3--:R-:W-:Y:S01]  /*5790*/  FMUL.FTZ R100, R39, R88 ;  /* 0x0000005827647220 */ /* 0x008fe20000410000 */
[----:B------:R-:W-:Y:S01]  /*57a0*/  PRMT R109, R109, 0x5410, R36 ;  /* 0x000054106d6d7816 */ /* 0x000fe20000000024 */
[----:B------:R-:W-:Y:S01]  /*57b0*/  FMUL.FTZ R43, R39, R40 ;  /* 0x00000028272b7220 */ /* 0x000fe20000410000 */
[----:B------:R-:W-:Y:S01]  /*57c0*/  LOP3.LUT R44, R5, 0xffff0000, RZ, 0xc0, !PT ;  /* 0xffff0000052c7812 */ /* 0x000fe200078ec0ff */
[----:B------:R-:W-:Y:S01]  /*57d0*/  FMUL.FTZ R36, R47, R42 ;  /* 0x0000002a2f247220 */ /* 0x000fe20000410000 */
[C---:B--2---:R-:W-:Y:S01]  /*57e0*/  FMUL.FTZ R99, R46.reuse, R117 ;  /* 0x000000752e637220 */ /* 0x044fe20000410000 */
[----:B------:R-:W-:Y:S01]  /*57f0*/  PRMT R113, R113, 0x5410, R34 ;  /* 0x0000541071717816 */ /* 0x000fe20000000022 */
[-C--:B------:R-:W-:Y:S01]  /*5800*/  FMUL.FTZ R46, R46, R89.reuse ;  /* 0x000000592e2e7220 */ /* 0x080fe20000410000 */
[----:B------:R-:W-:Y:S01]  /*5810*/  PRMT R116, R116, 0x5410, R41 ;  /* 0x0000541074747816 */ /* 0x000fe20000000029 */
[----:B------:R-:W-:Y:S01]  /*5820*/  FMUL.FTZ R47, R47, R38 ;  /* 0x000000262f2f7220 */ /* 0x000fe20000410000 */
[C---:B------:R-:W-:Y:S01]  /*5830*/  FFMA.FTZ R39, R37.reuse, R40, -R100 ;  /* 0x0000002825277223 */ /* 0x040fe20000010864 */
[----:B------:R-:W-:Y:S01]  /*5840*/  PRMT R114, R114, 0x5410, R35 ;  /* 0x0000541072727816 */ /* 0x000fe20000000023 */
[----:B------:R-:W-:Y:S01]  /*5850*/  FFMA.FTZ R37, R37, R88, R43 ;  /* 0x0000005825257223 */ /* 0x000fe2000001002b */
[----:B------:R-:W-:Y:S01]  /*5860*/  FFMA.FTZ R35, R45, R38, -R36 ;  /* 0x000000262d237223 */ /* 0x000fe20000010824 */
[----:B------:R-:W-:Y:S01]  /*5870*/  LOP3.LUT R15, R15, 0xffff0000, RZ, 0xc0, !PT ;  /* 0xffff00000f0f7812 */ /* 0x000fe200078ec0ff */
[C---:B------:R-:W-:Y:S01]  /*5880*/  FFMA.FTZ R34, R44.reuse, R89, -R99 ;  /* 0x000000592c227223 */ /* 0x040fe20000010863 */
[----:B------:R-:W-:Y:S01]  /*5890*/  LOP3.LUT R88, R115, 0xffff0000, RZ, 0xc0, !PT ;  /* 0xffff000073587812 */ /* 0x000fe200078ec0ff */
[----:B------:R-:W-:Y:S01]  /*58a0*/  FFMA.FTZ R44, R44, R117, R46 ;  /* 0x000000752c2c7223 */ /* 0x000fe2000001002e */
[----:B------:R-:W-:Y:S01]  /*58b0*/  LOP3.LUT R36, R111, 0xffff0000, RZ, 0xc0, !PT ;  /* 0xffff00006f247812 */ /* 0x000fe200078ec0ff */
[----:B------:R-:W-:Y:S01]  /*58c0*/  FFMA.FTZ R45, R45, R42, R47 ;  /* 0x0000002a2d2d7223 */ /* 0x000fe2000001002f */
[----:B------:R-:W-:Y:S01]  /*58d0*/  IMAD.U32 R13, R12, 0x10000, RZ ;  /* 0x000100000c0d7824 */ /* 0x000fe200078e00ff */
[----:B------:R-:W-:Y:S01]  /*58e0*/  LOP3.LUT R43, R7, 0xffff0000, RZ, 0xc0, !PT ;  /* 0xffff0000072b7812 */ /* 0x000fe200078ec0ff */
[----:B------:R-:W-:-:S02]  /*58f0*/  IMAD.U32 R42, R113, 0x10000, RZ ;  /* 0x00010000712a7824 */ /* 0x000fc400078e00ff */
[C---:B------:R-:W-:Y:S01]  /*5900*/  FMUL.FTZ R38, R15.reuse, R88 ;  /* 0x000000580f267220 */ /* 0x040fe20000410000 */
[----:B------:R-:W-:Y:S02]  /*5910*/  IMAD.U32 R46, R116, 0x10000, RZ ;  /* 0x00010000742e7824 */ /* 0x000fe400078e00ff */
[----:B------:R-:W-:Y:S01]  /*5920*/  FMUL.FTZ R102, R15, R36 ;  /* 0x000000240f667220 */ /* 0x000fe20000410000 */
[----:B------:R-:W-:Y:S01]  /*5930*/  IMAD.U32 R5, R4, 0x10000, RZ ;  /* 0x0001000004057824 */ /* 0x000fe200078e00ff */
[----:B------:R-:W-:Y:S01]  /*5940*/  LOP3.LUT R12, R12, 0xffff0000, RZ, 0xc0, !PT ;  /* 0xffff00000c0c7812 */ /* 0x000fe200078ec0ff */
[C---:B------:R-:W-:Y:S01]  /*5950*/  FMUL.FTZ R100, R13.reuse, R46 ;  /* 0x0000002e0d647220 */ /* 0x040fe20000410000 */
[----:B------:R-:W-:Y:S01]  /*5960*/  LOP3.LUT R15, R116, 0xffff0000, RZ, 0xc0, !PT ;  /* 0xffff0000740f7812 */ /* 0x000fe200078ec0ff */
[----:B------:R-:W-:Y:S01]  /*5970*/  FMUL.FTZ R41, R13, R42 ;  /* 0x0000002a0d297220 */ /* 0x000fe20000410000 */
[----:B------:R-:W-:Y:S01]  /*5980*/  LOP3.LUT R113, R113, 0xffff0000, RZ, 0xc0, !PT ;  /* 0xffff000071717812 */ /* 0x000fe200078ec0ff */
[C---:B------:R-:W-:Y:S01]  /*5990*/  IMAD.U32 R7, R6.reuse, 0x10000, RZ ;  /* 0x0001000006077824 */ /* 0x040fe200078e00ff */
[----:B------:R-:W-:Y:S01]  /*59a0*/  LOP3.LUT R40, R6, 0xffff0000, RZ, 0xc0, !PT ;  /* 0xffff000006287812 */ /* 0x000fe200078ec0ff */
[----:B------:R-:W-:Y:S01]  /*59b0*/  FFMA.FTZ R36, R43, R36, -R38 ;  /* 0x000000242b247223 */ /* 0x000fe20000010826 */
[----:B------:R-:W-:Y:S01]  /*59c0*/  LOP3.LUT R4, R4, 0xffff0000, RZ, 0xc0, !PT ;  /* 0xffff000004047812 */ /* 0x000fe200078ec0ff */
[----:B------:R-:W-:-:S02]  /*59d0*/  IMAD.U32 R6, R14, 0x10000, RZ ;  /* 0x000100000e067824 */ /* 0x000fc400078e00ff */
[----:B------:R-:W-:Y:S01]  /*59e0*/  FFMA.FTZ R38, R43, R88, R102 ;  /* 0x000000582b267223 */ /* 0x000fe20000010066 */
[C---:B------:R-:W-:Y:S01]  /*59f0*/  FFMA.FTZ R13, R5.reuse, R42, -R100 ;  /* 0x0000002a050d7223 */ /* 0x040fe20000010864 */
[----:B------:R-:W-:Y:S01]  /*5a00*/  FFMA.FTZ R46, R5, R46, R41 ;  /* 0x0000002e052e7223 */ /* 0x000fe20000010029 */
[----:B------:R-:W-:Y:S01]  /*5a10*/  LOP3.LUT R14, R14, 0xffff0000, RZ, 0xc0, !PT ;  /* 0xffff00000e0e7812 */ /* 0x000fe200078ec0ff */
[----:B------:R-:W-:Y:S01]  /*5a20*/  FMUL.FTZ R43, R12, R15 ;  /* 0x0000000f0c2b7220 */ /* 0x000fe20000410000 */
[C---:B------:R-:W-:Y:S01]  /*5a30*/  IMAD.U32 R5, R109.reuse, 0x10000, RZ ;  /* 0x000100006d057824 */ /* 0x040fe200078e00ff */
[----:B------:R-:W-:Y:S01]  /*5a40*/  LOP3.LUT R41, R114, 0xffff0000, RZ, 0xc0, !PT ;  /* 0xffff000072297812 */ /* 0x000fe200078ec0ff */
[-C--:B------:R-:W-:Y:S01]  /*5a50*/  FMUL.FTZ R47, R12, R113.reuse ;  /* 0x000000710c2f7220 */ /* 0x080fe20000410000 */
[----:B------:R-:W-:Y:S01]  /*5a60*/  LOP3.LUT R109, R109, 0xffff0000, RZ, 0xc0, !PT ;  /* 0xffff00006d6d7812 */ /* 0x000fe200078ec0ff */
[----:B------:R-:W-:Y:S02]  /*5a70*/  IMAD.U32 R12, R114, 0x10000, RZ ;  /* 0x00010000720c7824 */ /* 0x000fe400078e00ff */
[C---:B------:R-:W-:Y:S01]  /*5a80*/  FFMA.FTZ R42, R4.reuse, R113, -R43 ;  /* 0x00000071042a7223 */ /* 0x040fe2000001082b */
[----:B------:R-:W-:Y:S01]  /*5a90*/  FFMA.FTZ R47, R4, R15, R47 ;  /* 0x0000000f042f7223 */ /* 0x000fe2000001002f */
[----:B------:R-:W-:Y:S01]  /*5aa0*/  FMUL.FTZ R43, R14, R41 ;  /* 0x000000290e2b7220 */ /* 0x000fe20000410000 */
[CC--:B------:R-:W-:Y:S01]  /*5ab0*/  FMUL.FTZ R4, R6.reuse, R12.reuse ;  /* 0x0000000c06047220 */ /* 0x0c0fe20000410000 */
[----:B------:R-:W-:Y:S01]  /*5ac0*/  FMUL.FTZ R15, R6, R5 ;  /* 0x00000005060f7220 */ /* 0x000fe20000410000 */
[-C--:B------:R-:W-:Y:S01]  /*5ad0*/  FMUL.FTZ R14, R14, R109.reuse ;  /* 0x0000006d0e0e7220 */ /* 0x080fe20000410000 */
        /* <DEDUP_REMOVED lines=13> */
[----:B------:R-:W-:-:S02]  /*5bb0*/  F2FP.BF16.F32.PACK_AB R7, R36, R35 ;  /* 0x000000232407723e */ /* 0x000fc400000010ff */
[----:B------:R-:W-:-:S07]  /*5bc0*/  F2FP.BF16.F32.PACK_AB R12, R47, R46 ;  /* 0x0000002e2f0c723e */ /* 0x000fce00000010ff */
.L_x_14312:
[----:B------:R-:W-:Y:S05]  /*5bd0*/  BSYNC B1 ;  /* 0x0000000000017941 */ /* 0x000fea0003800000 */
.L_x_14311:
        /* <DEDUP_REMOVED lines=8> */
.L_x_14276:
[----:B------:R-:W-:-:S06]  /*5c60*/  UISETP.NE.AND UP0, UPT, UR44, 0x3, UPT ;  /* 0x000000032c00788c */ /* 0x000fcc000bf05270 */
[----:B------:R-:W-:-:S13]  /*5c70*/  PLOP3.LUT P3, PT, PT, PT, UP0, 0x80, 0x0 ;  /* 0x000000000000781c */ /* 0x000fda0003f6f008 */
[----:B------:R-:W-:Y:S05]  /*5c80*/  @!P3 BRA `(.L_x_14313) ;  /* 0x000000000004b947 */ /* 0x000fea0003800000 */
[----:B------:R-:W-:Y:S01]  /*5c90*/  BPT.TRAP 0x1 ;  /* 0x000000040000795c */ /* 0x000fe20000300000 */
.L_x_14313:
[----:B------:R-:W-:Y:S01]  /*5ca0*/  IMAD R87, R19, 0x8, R22 ;  /* 0x0000000813577824 */ /* 0x000fe200078e0216 */
[----:B------:R-:W-:Y:S01]  /*5cb0*/  SHF.L.U32 R95, R210, 0x1f, RZ ;  /* 0x0000001fd25f7819 */ /* 0x000fe200000006ff */
[----:B------:R-:W-:Y:S01]  /*5cc0*/  BSSY B1, `(.L_x_14314) ;  /* 0x0000004000017945 */ /* 0x000fe20003800000 */
[----:B------:R-:W-:Y:S02]  /*5cd0*/  SHF.R.S32.HI R92, RZ, 0x1f, R91 ;  /* 0x0000001fff5c7819 */ /* 0x000fe4000001145b */
[----:B------:R-:W0:Y:S02]  /*5ce0*/  SYNCS.PHASECHK.TRANS64.TRYWAIT P2, [R87+URZ+0x22890], R95 ;  /* 0x0228905f570075a7 */ /* 0x000e24000804017f */
[----:B0-----:R-:W-:Y:S05]  /*5cf0*/  @!P2 BRA `(.L_x_14315) ;  /* 0x00000188004ca947 */ /* 0x001fea0003800000 */
.L_x_14579:
[----:B------:R-:W-:Y:S05]  /*5d00*/  BSYNC B1 ;  /* 0x0000000000017941 */ /* 0x000fea0003800000 */
.L_x_14314:
        /* <DEDUP_REMOVED lines=25> */
.L_x_14583:
        /* <DEDUP_REMOVED lines=13> */
.L_x_14318:
[----:B------:R-:W-:Y:S05]  /*5f70*/  BSYNC B1 ;  /* 0x0000000000017941 */ /* 0x000fea0003800000 */
.L_x_14317:
[----:B------:R-:W-:-:S03]  /*5f80*/  UMOV UR4, 0xffffffff ;  /* 0xffffffff00047882 */ /* 0x000fc60000000000 */
[----:B------:R-:W-:Y:S05]  /*5f90*/  BRA.DIV UR4, `(.L_x_14319) ;  /* 0x0000018a04047947 */ /* 0x000fea000b800000 */
[----:B--2-4-:R2:W4:Y:S04]  /*5fa0*/  SHFL.IDX PT, R5, R33, 0x1, 0x1c1f ;  /* 0x003c1f0021057f89 */ /* 0x01452800000e0000 */
[----:B---3--:R2:W3:Y:S02]  /*5fb0*/  SHFL.IDX PT, R7, R32, 0x1, 0x1c1f ;  /* 0x003c1f0020077f89 */ /* 0x0084e400000e0000 */
.L_x_14587:
        /* <DEDUP_REMOVED lines=13> */
.L_x_14295:
[----:B------:R-:W-:Y:S05]  /*6090*/  BSYNC B0 ;  /* 0x0000000000007941 */ /* 0x000fea0003800000 */
.L_x_14275:
        /* <DEDUP_REMOVED lines=17> */
.L_x_14321:
[----:B------:R-:W-:Y:S05]  /*61b0*/  BSYNC B0 ;  /* 0x0000000000007941 */ /* 0x000fea0003800000 */
.L_x_14320:
[----:B------:R-:W3:Y:S01]  /*61c0*/  SYNCS.PHASECHK.TRANS64.TRYWAIT P3, [R87+URZ+0x228b0], R95 ;  /* 0x0228b05f570075a7 */ /* 0x000ee2000806017f */
[----:B------:R-:W-:Y:S04]  /*61d0*/  BSSY B0, `(.L_x_14322) ;  /* 0x0000002000007945 */ /* 0x000fe80003800000 */
[----:B---3--:R-:W-:Y:S05]  /*61e0*/  @!P3 BRA `(.L_x_14323) ;  /* 0x0000018400bcb947 */ /* 0x008fea0003800000 */
.L_x_14588:
[----:B------:R-:W-:Y:S05]  /*61f0*/  BSYNC B0 ;  /* 0x0000000000007941 */ /* 0x000fea0003800000 */
.L_x_14322:
        /* <DEDUP_REMOVED lines=21> */
[----:B------:R0:W4:Y:S01]  /*6350*/  SHFL.IDX PT, R39, R35, RZ, 0x1c1f ;  /* 0x001c1fff23277589 */ /* 0x00012200000e0000 */
[----:B------:R-:W-:Y:S01]  /*6360*/  ISETP.GE.AND P3, PT, R94, 0x1, PT ;  /* 0x000000015e00780c */ /* 0x000fe20003f66270 */
[----:B------:R-:W-:Y:S02]  /*6370*/  IMAD R11, R11, 0x2, R26 ;  /* 0x000000020b0b7824 */ /* 0x000fe400078e021a */
[----:B------:R0:W0:Y:S10]  /*6380*/  SHFL.IDX PT, R38, R36, RZ, 0x1c1f ;  /* 0x001c1fff24267589 */ /* 0x00003400000e0000 */
[----:B------:R-:W-:Y:S05]  /*6390*/  @!P3 BRA `(.L_x_14325) ;  /* 0x0000000000a4b947 */ /* 0x000fea0003800000 */
[----:B------:R-:W-:Y:S02]  /*63a0*/  ISETP.NE.AND P5, PT, R77, RZ, PT ;  /* 0x000000ff4d00720c */ /* 0x000fe40003fa5270 */
[----:B------:R-:W-:Y:S02]  /*63b0*/  ISETP.NE.AND P4, PT, R78, RZ, PT ;  /* 0x000000ff4e00720c */ /* 0x000fe40003f85270 */
[----:B------:R-:W-:-:S09]  /*63c0*/  PRMT R37, R10, 0x8880, RZ ;  /* 0x000088800a257816 */ /* 0x000fd200000000ff */
[----:B------:R-:W5:Y:S01]  /*63d0*/  @P5 LDS.128 R4, [R34] ;  /* 0x0000000022045984 */ /* 0x000f620000000c00 */
[----:B-12-4-:R-:W-:-:S04]  /*63e0*/  @P5 LEA R32, P3, R16, R39, 0x1 ;  /* 0x0000002710205211 */ /* 0x016fc800078608ff */
        /* <DEDUP_REMOVED lines=8> */
[----:B------:R-:W1:Y:S10]  /*6470*/  @P4 LDS.128 R4, [R11] ;  /* 0x000000000b044984 */ /* 0x000e740000000c00 */
        /* <DEDUP_REMOVED lines=27> */
.L_x_14325:
[----:B------:R-:W-:Y:S05]  /*6630*/  BSYNC B0 ;  /* 0x0000000000007941 */ /* 0x000fea0003800000 */
.L_x_14324:
[----:B------:R-:W-:Y:S01]  /*6640*/  ISETP.GE.AND P3, PT, R94, 0x41, PT ;  /* 0x000000415e00780c */ /* 0x000fe20003f66270 */
[----:B0-----:R-:W0:Y:S01]  /*6650*/  SHFL.IDX PT, R36, R36, 0x1, 0x1c1f ;  /* 0x003c1f0024247f89 */ /* 0x001e2200000e0000 */
[----:B------:R-:W-:Y:S03]  /*6660*/  BSSY B0, `(.L_x_14326) ;  /* 0x000002c000007945 */ /* 0x000fe60003800000 */
[----:B------:R-:W0:Y:S08]  /*6670*/  SHFL.IDX PT, R35, R35, 0x1, 0x1c1f ;  /* 0x003c1f0023237f89 */ /* 0x000e3000000e0000 */
[----:B------:R-:W-:Y:S05]  /*6680*/  @!P3 BRA `(.L_x_14327) ;  /* 0x0000000000a4b947 */ /* 0x000fea0003800000 */
[----:B------:R-:W-:Y:S02]  /*6690*/  ISETP.NE.AND P5, PT, R77, RZ, PT ;  /* 0x000000ff4d00720c */ /* 0x000fe40003fa5270 */
[----:B------:R-:W-:Y:S02]  /*66a0*/  ISETP.NE.AND P4, PT, R78, RZ, PT ;  /* 0x000000ff4e00720c */ /* 0x000fe40003f85270 */
[----:B------:R-:W-:-:S09]  /*66b0*/  PRMT R37, R10, 0x8880, RZ ;  /* 0x000088800a257816 */ /* 0x000fd200000000ff */
[----:B------:R-:W5:Y:S01]  /*66c0*/  @P5 LDS.128 R4, [R34+0x2000] ;  /* 0x0020000022045984 */ /* 0x000f620000000c00 */
[----:B012---:R-:W-:-:S04]  /*66d0*/  @P5 LEA R32, P3, R16, R35, 0x1 ;  /* 0x0000002310205211 */ /* 0x007fc800078608ff */
[----:B------:R-:W-:Y:S02]  /*66e0*/  @P5 LEA.HI.X R33, R16, R36, R17, 0x1, P3 ;  /* 0x0000002410215211 */ /* 0x000fe400018f0c11 */
[----:B------:R-:W-:-:S04]  /*66f0*/  @P4 LEA R14, P3, R2, R35, 0x1 ;  /* 0x00000023020e4211 */ /* 0x000fc800078608ff */
[----:B------:R-:W-:Y:S02]  /*6700*/  @P4 LEA.HI.X R15, R2, R36, R209, 0x1, P3 ;  /* 0x00000024020f4211 */ /* 0x000fe400018f0cd1 */
[----:B------:R-:W-:-:S13]  /*6710*/  ISETP.NE.AND P3, PT, R79, RZ, PT ;  /* 0x000000ff4f00720c */ /* 0x000fda0003f65270 */
[----:B------:R-:W-:-:S04]  /*6720*/  @P3 LEA R12, P6, R216, R35, 0x1 ;  /* 0x00000023d80c3211 */ /* 0x000fc800078c08ff */
[----:B------:R-:W-:Y:S01]  /*6730*/  @P3 LEA.HI.X R13, R216, R36, R229, 0x1, P6 ;  /* 0x00000024d80d3211 */ /* 0x000fe200030f0ce5 */
[----:B-----5:R0:W-:Y:S01]  /*6740*/  @P5 ST.E.128 desc[UR42][R32.64], R4 ;  /* 0x0000000420005985 */ /* 0x0201e2000c101d2a */
        /* <DEDUP_REMOVED lines=29> */
.L_x_14327:
[----:B------:R-:W-:Y:S05]  /*6920*/  BSYNC B0 ;  /* 0x0000000000007941 */ /* 0x000fea0003800000 */
.L_x_14326:
[----:B------:R-:W-:Y:S01]  /*6930*/  @!PT LDS RZ, [RZ] ;  /* 0x00000000fffff984 */ /* 0x000fe20000000800 */
[----:B------:R-:W-:Y:S01]  /*6940*/  @!PT LDS RZ, [RZ] ;  /* 0x00000000fffff984 */ /* 0x000fe20000000800 */
[----:B------:R-:W-:Y:S01]  /*6950*/  @!PT LDS RZ, [RZ] ;  /* 0x00000000fffff984 */ /* 0x000fe20000000800 */
[----:B------:R-:W-:Y:S01]  /*6960*/  @!PT LDS RZ, [RZ] ;  /* 0x00000000fffff984 */ /* 0x000fe20000000800 */
[----:B------:R5:W-:Y:S06]  /*6970*/  MEMBAR.ALL.CTA ;  /* 0x0000000000007992 */ /* 0x000bec0000008000 */
[----:B-----5:R-:W5:Y:S01]  /*6980*/  FENCE.VIEW.ASYNC.S ;  /* 0x00000000000073c6 */ /* 0x020f620000000000 */
[----:B-1-3--:R-:W-:Y:S01]  /*6990*/  @!P2 VIADD R87, R87, 0x228c0 ;  /* 0x000228c05757a836 */ /* 0x00afe20000000000 */
[----:B-----5:R1:W-:Y:S01]  /*69a0*/  BAR.SYNC.DEFER_BLOCKING R60, 0x80 ;  /* 0x0002003c0000751d */ /* 0x0203e20000010000 */
[----:B------:R-:W-:Y:S01]  /*69b0*/  LOP3.LUT P3, RZ, R18, 0x2, RZ, 0xc0, !PT ;  /* 0x0000000212ff7812 */ /* 0x000fe2000786c0ff */
[----:B------:R-:W-:-:S02]  /*69c0*/  VIADD R19, R19, 0x1 ;  /* 0x0000000113137836 */ /* 0x000fc40000000000 */
[----:B------:R-:W-:-:S04]  /*69d0*/  @!P2 PRMT R87, RZ, 0x654, R87 ;  /* 0x00000654ff57a816 */ /* 0x000fc80000000057 */
[----:B------:R1:W-:Y:S01]  /*69e0*/  @!P2 SYNCS.ARRIVE.TRANS64.RED.A1T0 RZ, [R87+URZ], RZ ;  /* 0x000000ff57ffa9a7 */ /* 0x0003e2000810043f */
[----:B------:R-:W-:-:S04]  /*69f0*/  ISETP.NE.AND P2, PT, R19, 0x2, PT ;  /* 0x000000021300780c */ /* 0x000fc80003f45270 */
[----:B0-----:R-:W-:Y:S02]  /*6a00*/  SEL R5, RZ, 0x1, P2 ;  /* 0x00000001ff057807 */ /* 0x001fe40001000000 */
        /* <DEDUP_REMOVED lines=9> */
.L_x_14270:
[----:B------:R-:W0:Y:S01]  /*6aa0*/  LDC R0, c[0x0][0x448] ;  /* 0x00011200ff007b82 */ /* 0x000e220000000800 */
[----:B------:R-:W-:Y:S01]  /*6ab0*/  IMAD.MOV.U32 R172, RZ, RZ, RZ ;  /* 0x000000ffffac7224 */ /* 0x000fe200078e00ff */
[----:B0-----:R-:W-:Y:S01]  /*6ac0*/  ISETP.NE.AND P1, PT, R0, 0x1, PT ;  /* 0x000000010000780c */ /* 0x001fe20003f25270 */
[----:B------:R-:W-:-:S12]  /*6ad0*/  VIADD R0, R222, 0x7f ;  /* 0x0000007fde007836 */ /* 0x000fd80000000000 */
[----:B------:R-:W0:Y:S08]  /*6ae0*/  @P1 LDC R3, c[0x0][0x44c] ;  /* 0x00011300ff031b82 */ /* 0x000e300000000800 */
[----:B------:R-:W1:Y:S01]  /*6af0*/  @P1 LDC R4, c[0x0][0x450] ;  /* 0x00011400ff041b82 */ /* 0x000e620000000800 */
[----:B0-----:R-:W-:-:S05]  /*6b00*/  @P1 IMAD.HI.U32 R3, R0, R3, RZ ;  /* 0x0000000300031227 */ /* 0x001fca00078e00ff */
[----:B-1----:R-:W-:-:S05]  /*6b10*/  @P1 SHF.R.U32.HI R0, RZ, R4, R3 ;  /* 0x00000004ff001219 */ /* 0x002fca0000011603 */
[----:B------:R-:W-:-:S04]  /*6b20*/  IMAD.IADD R0, R31, 0x1, R0 ;  /* 0x000000011f007824 */ /* 0x000fc800078e0200 */
[----:B------:R-:W-:-:S05]  /*6b30*/  IMAD.HI R0, R0, 0x2aaaaaab, RZ ;  /* 0x2aaaaaab00007827 */ /* 0x000fca00078e02ff */
[----:B------:R-:W-:-:S04]  /*6b40*/  SHF.R.U32.HI R3, RZ, 0x1f, R0 ;  /* 0x0000001fff037819 */ /* 0x000fc80000011600 */
[----:B------:R-:W-:-:S04]  /*6b50*/  LEA.HI.SX32 R3, R0, R3, 0x1c ;  /* 0x0000000300037211 */ /* 0x000fc800078fe2ff */
[----:B------:R-:W-:-:S04]  /*6b60*/  VIMNMX R9, R30, R3, PT ;  /* 0x000000031e097248 */ /* 0x000fc80003fe0100 */
[----:B------:R-:W-:Y:S01]  /*6b70*/  ISETP.GE.AND P1, PT, R9, 0x1, PT ;  /* 0x000000010900780c */ /* 0x000fe20003f26270 */
[----:B------:R-:W-:-:S12]  /*6b80*/  @P0 BRA `(.L_x_14329) ;  /* 0x00000000000c0947 */ /* 0x000fd80003800000 */
[----:B------:R-:W0:Y:S01]  /*6b90*/  FENCE.VIEW.ASYNC.G ;  /* 0x00000000000073c6 */ /* 0x000e220000000100 */
[----:B------:R-:W-:Y:S05]  /*6ba0*/  WARPSYNC.ALL ;  /* 0x0000000000007948 */ /* 0x000fea0003800000 */
[----:B0-----:R-:W-:Y:S06]  /*6bb0*/  BAR.ARV 0xc, 0x180 ;  /* 0x0306000000007b1d */ /* 0x001fec0000002000 */
.L_x_14329:
[----:B------:R-:W-:Y:S04]  /*6bc0*/  BSSY B0, `(.L_x_14330) ;  /* 0x0000020000007945 */ /* 0x000fe80003800000 */
[----:B------:R-:W-:Y:S05]  /*6bd0*/  @!P1 BRA `(.L_x_14331) ;  /* 0x0000000000789947 */ /* 0x000fea0003800000 */
[----:B------:R-:W3:Y:S01]  /*6be0*/  LDL R0, [R1+0x2c] ;  /* 0x00002c0001007983 */ /* 0x000ee20000100800 */
[----:B------:R-:W-:Y:S01]  /*6bf0*/  ULDC UR4, c[0x0][0x9f0] ;  /* 0x00027c0000047ab9 */ /* 0x000fe20000000800 */
[----:B---3--:R-:W-:-:S04]  /*6c00*/  ISETP.NE.AND P0, PT, R0, RZ, PT ;  /* 0x000000ff0000720c */ /* 0x008fc80003f05270 */
        /* <DEDUP_REMOVED lines=27> */
.L_x_14331:
[----:B------:R-:W-:Y:S05]  /*6dc0*/  BSYNC B0 ;  /* 0x0000000000007941 */ /* 0x000fea0003800000 */
.L_x_14330:
[----:B------:R-:W3:Y:S01]  /*6dd0*/  LDL R0, [R1+0x40] ;  /* 0x0000400001007983 */ /* 0x000ee20000100800 */
        /* <DEDUP_REMOVED lines=28> */
[----:B--2---:R-:W-:Y:S02]  /*6fa0*/  CS2R R98, SRZ ;  /* 0x0000000000627805 */ /* 0x004fe4000001ff00 */
        /* <DEDUP_REMOVED lines=29> */
[----:B----4-:R-:W-:Y:S02]  /*7180*/  CS2R R38, SRZ ;  /* 0x0000000000267805 */ /* 0x010fe4000001ff00 */
[----:B------:R-:W-:-:S02]  /*7190*/  CS2R R36, SRZ ;  /* 0x0000000000247805 */ /* 0x000fc4000001ff00 */
[----:B------:R-:W-:Y:S02]  /*71a0*/  CS2R R34, SRZ ;  /* 0x0000000000227805 */ /* 0x000fe4000001ff00 */
        /* <DEDUP_REMOVED lines=18> */
.L_x_14591:
        /* <DEDUP_REMOVED lines=26> */
.L_x_14335:
[----:B------:R-:W-:Y:S05]  /*7470*/  BSYNC B6 ;  /* 0x0000000000067941 */ /* 0x000fea0003800000 */
.L_x_14334:
        /* <DEDUP_REMOVED lines=13> */
.L_x_14339:
[----:B--2---:R2:W3:Y:S02]  /*7550*/  SYNCS.PHASECHK.TRANS64.TRYWAIT P0, [R22+URZ+0x22800], R3 ;  /* 0x02280003160075a7 */ /* 0x0044e4000800017f */
[----:B---3--:R-:W-:Y:S05]  /*7560*/  @!P0 NANOSLEEP.SYNCS 0x989680 ;  /* 0x009896800000895d */ /* 0x008fea0003900000 */
[----:B------:R-:W3:Y:S02]  /*7570*/  @!P0 SYNCS.PHASECHK.TRANS64 P0, [R22+URZ+0x22800], R3 ;  /* 0x02280003160085a7 */ /* 0x000ee4000800007f */
[----:B---3--:R-:W-:Y:S05]  /*7580*/  @!P0 BRA `(.L_x_14339) ;  /* 0xfffffffc00f08947 */ /* 0x008fea000383ffff */
.L_x_14338:
[----:B------:R-:W-:Y:S05]  /*7590*/  BSYNC B0 ;  /* 0x0000000000007941 */ /* 0x000fea0003800000 */
.L_x_14337:
[----:B------:R-:W-:Y:S05]  /*75a0*/  BRA `(.L_x_14340) ;  /* 0x0000002c00b87947 */ /* 0x000fea0003800000 */
.L_x_14336:
        /* <DEDUP_REMOVED lines=30> */
.L_x_14342:
[----:B------:R-:W-:Y:S05]  /*7790*/  BSYNC B6 ;  /* 0x0000000000067941 */ /* 0x000fea0003800000 */
.L_x_14341:
[----:B------:R-:W-:Y:S01]  /*77a0*/  LEA.HI R33, R33, R28, RZ, 0x2 ;  /* 0x0000001c21217211 */ /* 0x000fe200078f10ff */
[----:B------:R-:W-:Y:S01]  /*77b0*/  ULDC.U8 UR4, c[0x0][0x410] ;  /* 0x0001040000047ab9 */ /* 0x000fe20000000000 */
[----:B------:R-:W-:Y:S01]  /*77c0*/  BSSY B0, `(.L_x_14343) ;  /* 0x00002c4000007945 */ /* 0x000fe20003800000 */
[----:B------:R-:W-:Y:S01]  /*77d0*/  ISETP.NE.AND P0, PT, RZ, UR4, PT ;  /* 0x00000004ff007c0c */ /* 0x000fe2000bf05270 */
[----:B------:R-:W-:Y:S01]  /*77e0*/  IMAD.IADD R40, R206, 0x1, R222 ;  /* 0x00000001ce287824 */ /* 0x000fe200078e02de */
[----:B------:R-:W-:Y:S02]  /*77f0*/  SHF.R.S32.HI R3, RZ, 0x1f, R33 ;  /* 0x0000001fff037819 */ /* 0x000fe40000011421 */
[----:B------:R-:W-:Y:S02]  /*7800*/  LOP3.LUT R33, R33, 0xfffffffc, RZ, 0xc0, !PT ;  /* 0xfffffffc21217812 */ /* 0x000fe400078ec0ff */
[----:B------:R-:W-:-:S03]  /*7810*/  LEA.HI R3, R3, R206, RZ, 0x3 ;  /* 0x000000ce03037211 */ /* 0x000fc600078f18ff */
[----:B------:R-:W-:Y:S01]  /*7820*/  IMAD.IADD R9, R28, 0x1, -R33 ;  /* 0x000000011c097824 */ /* 0x000fe200078e0a21 */
[----:B------:R-:W-:-:S05]  /*7830*/  LOP3.LUT R3, R3, 0xfffffff8, RZ, 0xc0, !PT ;  /* 0xfffffff803037812 */ /* 0x000fca00078ec0ff */
[----:B------:R-:W-:Y:S01]  /*7840*/  IMAD.IADD R33, R206, 0x1, -R3 ;  /* 0x00000001ce217824 */ /* 0x000fe200078e0a03 */
[----:B------:R-:W-:Y:S06]  /*7850*/  @!P0 BRA `(.L_x_14344) ;  /* 0x0000001400988947 */ /* 0x000fec0003800000 */
[----:B------:R-:W1:Y:S01]  /*7860*/  LDC R37, c[0x0][0x448] ;  /* 0x00011200ff257b82 */ /* 0x000e620000000800 */
[----:B------:R-:W-:Y:S01]  /*7870*/  IMAD R3, R9, 0x40, R40 ;  /* 0x0000004009037824 */ /* 0x000fe200078e0228 */
[----:B------:R-:W-:Y:S01]  /*7880*/  ULDC.64 UR4, c[0x0][0x3f8] ;  /* 0x0000fe0000047ab9 */ /* 0x000fe20000000a00 */
[----:B------:R-:W-:Y:S01]  /*7890*/  ULDC.64 UR6, c[0x0][0x408] ;  /* 0x0001020000067ab9 */ /* 0x000fe20000000a00 */
[----:B------:R-:W-:Y:S01]  /*78a0*/  IMAD.MOV.U32 R27, RZ, RZ, R29 ;  /* 0x000000ffff1b7224 */ /* 0x000fe200078e001d */
[----:B------:R-:W-:Y:S01]  /*78b0*/  SHF.R.S32.HI R36, RZ, 0x1f, R211 ;  /* 0x0000001fff247819 */ /* 0x000fe200000114d3 */
[----:B------:R-:W-:Y:S01]  /*78c0*/  IMAD.MOV.U32 R25, RZ, RZ, R31 ;  /* 0x000000ffff197224 */ /* 0x000fe200078e001f */
[----:B-1----:R-:W-:-:S13]  /*78d0*/  ISETP.NE.AND P0, PT, R37, 0x1, PT ;  /* 0x000000012500780c */ /* 0x002fda0003f05270 */
[----:B------:R-:W1:Y:S08]  /*78e0*/  @P0 LDC R0, c[0x0][0x44c] ;  /* 0x00011300ff000b82 */ /* 0x000e700000000800 */
[----:B------:R-:W2:Y:S01]  /*78f0*/  @P0 LDC R5, c[0x0][0x450] ;  /* 0x00011400ff050b82 */ /* 0x000ea20000000800 */
        /* <DEDUP_REMOVED lines=23> */
.L_x_14597:
        /* <DEDUP_REMOVED lines=13> */
[----:B------:R-:W-:Y:S01]  /*7b40*/  CS2R R26, SRZ ;  /* 0x00000000001a7805 */ /* 0x000fe2000001ff00 */
[----:B----4-:R-:W-:-:S08]  /*7b50*/  IMAD.MOV.U32 R9, RZ, RZ, R7 ;  /* 0x000000ffff097224 */ /* 0x010fd000078e0007 */
[----:B------:R-:W-:Y:S02]  /*7b60*/  @!P2 IMAD.WIDE R4, R204, 0x2, R4 ;  /* 0x00000002cc04a825 */ /* 0x000fe400078e0204 */
[C---:B------:R-:W-:Y:S02]  /*7b70*/  @!P3 SHF.L.U64.HI R11, R211.reuse, 0x1, R36 ;  /* 0x00000001d30bb819 */ /* 0x040fe40000010224 */
[----:B------:R-:W-:Y:S01]  /*7b80*/  @!P3 IMAD.SHL.U32 R6, R211, 0x2, RZ ;  /* 0x00000002d306b824 */ /* 0x000fe200078e00ff */
[----:B------:R2:W5:Y:S01]  /*7b90*/  @!P2 LD.E.64 R26, desc[UR42][R4.64] ;  /* 0x0000002a041aa980 */ /* 0x000562000c101b00 */
[----:B------:R-:W-:Y:S02]  /*7ba0*/  CS2R R28, SRZ ;  /* 0x00000000001c7805 */ /* 0x000fe4000001ff00 */
[----:B------:R-:W-:Y:S02]  /*7bb0*/  CS2R R24, SRZ ;  /* 0x0000000000187805 */ /* 0x000fe4000001ff00 */
[----:B------:R-:W-:-:S02]  /*7bc0*/  CS2R R20, SRZ ;  /* 0x0000000000147805 */ /* 0x000fc4000001ff00 */
[-C--:B--2---:R-:W-:Y:S02]  /*7bd0*/  @!P3 IADD3 R4, P0, R3, R6.reuse, RZ ;  /* 0x000000060304b210 */ /* 0x084fe40007f1e0ff */
[----:B0-----:R-:W-:Y:S01]  /*7be0*/  @!P3 IADD3 R6, P1, R8, R6, RZ ;  /* 0x000000060806b210 */ /* 0x001fe20007f3e0ff */
[----:B------:R-:W-:-:S04]  /*7bf0*/  @!P2 IMAD.WIDE R8, R204, 0x2, R8 ;  /* 0x00000002cc08a825 */ /* 0x000fc800078e0208 */
[--C-:B------:R-:W-:Y:S01]  /*7c00*/  @!P3 IMAD.X R5, R0, 0x1, R11.reuse, P0 ;  /* 0x000000010005b824 */ /* 0x100fe200000e060b */
[----:B------:R0:W5:Y:S01]  /*7c10*/  @!P2 LD.E.64 R28, desc[UR42][R8.64] ;  /* 0x0000002a081ca980 */ /* 0x000162000c101b00 */
[----:B------:R-:W-:-:S03]  /*7c20*/  @!P3 IMAD.X R7, R7, 0x1, R11, P1 ;  /* 0x000000010707b824 */ /* 0x000fc600008e060b */
[----:B------:R0:W5:Y:S04]  /*7c30*/  @!P3 LD.E.64 R24, desc[UR42][R4.64] ;  /* 0x0000002a0418b980 */ /* 0x000168000c101b00 */
[----:B------:R0:W5:Y:S02]  /*7c40*/  @!P3 LD.E.64 R20, desc[UR42][R6.64] ;  /* 0x0000002a0614b980 */ /* 0x000164000c101b00 */
.L_x_14347:
[----:B------:R-:W-:Y:S05]  /*7c50*/  BSYNC B1 ;  /* 0x0000000000017941 */ /* 0x000fea0003800000 */
.L_x_14346:
        /* <DEDUP_REMOVED lines=20> */
.L_x_14603:
[----:B------:R-:W5:Y:S01]  /*7da0*/  LDL R5, [R1+0x3c] ;  /* 0x00003c0001057983 */ /* 0x000f620000100800 */
[----:B------:R-:W-:Y:S01]  /*7db0*/  VIADD R40, R40, 0x40 ;  /* 0x0000004028287836 */ /* 0x000fe20000000000 */
[----:B------:R-:W-:Y:S01]  /*7dc0*/  BSSY B1, `(.L_x_14349) ;  /* 0x0000021000017945 */ /* 0x000fe20003800000 */
[----:B------:R-:W-:Y:S02]  /*7dd0*/  CS2R R12, SRZ ;  /* 0x00000000000c7805 */ /* 0x000fe4000001ff00 */
[----:B0-----:R-:W-:Y:S02]  /*7de0*/  CS2R R10, SRZ ;  /* 0x00000000000a7805 */ /* 0x001fe4000001ff00 */
[----:B------:R-:W-:Y:S02]  /*7df0*/  CS2R R14, SRZ ;  /* 0x00000000000e7805 */ /* 0x000fe4000001ff00 */
[----:B------:R-:W-:Y:S02]  /*7e00*/  ISETP.GE.AND P0, PT, R40, R37, PT ;  /* 0x000000252800720c */ /* 0x000fe40003f06270 */
        /* <DEDUP_REMOVED lines=10> */
[----:B------:R-:W-:Y:S01]  /*7eb0*/  CS2R R12, SRZ ;  /* 0x00000000000c7805 */ /* 0x000fe2000001ff00 */
[----:B-1----:R-:W-:-:S08]  /*7ec0*/  IMAD.MOV.U32 R8, RZ, RZ, R30 ;  /* 0x000000ffff087224 */ /* 0x002fd000078e001e */
        /* <DEDUP_REMOVED lines=16> */
.L_x_14350:
[----:B------:R-:W-:Y:S05]  /*7fd0*/  BSYNC B1 ;  /* 0x0000000000017941 */ /* 0x000fea0003800000 */
.L_x_14349:
[----:B0---4-:R-:W4:Y:S01]  /*7fe0*/  LDL R7, [R1+0x14] ;  /* 0x0000140001077983 */ /* 0x011f220000100800 */
[----:B------:R-:W0:Y:S01]  /*7ff0*/  SYNCS.PHASECHK.TRANS64.TRYWAIT P0, [R22+URZ+0x22800], R35 ;  /* 0x02280023160075a7 */ /* 0x000e22000800017f */
[C---:B--2---:R-:W-:Y:S01]  /*8000*/  IMAD.SHL.U32 R0, R33.reuse, 0x40, RZ ;  /* 0x0000004021007824 */ /* 0x044fe200078e00ff */
[----:B------:R-:W-:Y:S01]  /*8010*/  LOP3.LUT P2, RZ, R33, 0x4, RZ, 0xc0, !PT ;  /* 0x0000000421ff7812 */ /* 0x000fe2000784c0ff */
[----:B-----5:R-:W-:Y:S01]  /*8020*/  IMAD.MOV.U32 R4, RZ, RZ, R8 ;  /* 0x000000ffff047224 */ /* 0x020fe200078e0008 */
[----:B------:R-:W-:Y:S01]  /*8030*/  VIADDMNMX R31, R37, -R222, 0x80, PT ;  /* 0x00000080251f7446 */ /* 0x000fe200038009de */
[----:B------:R-:W-:Y:S01]  /*8040*/  IMAD.MOV.U32 R5, RZ, RZ, R13 ;  /* 0x000000ffff057224 */ /* 0x000fe200078e000d */
[----:B---3--:R-:W-:Y:S01]  /*8050*/  LOP3.LUT R3, R0, 0x1c0, RZ, 0xc0, !PT ;  /* 0x000001c000037812 */ /* 0x008fe200078ec0ff */
[----:B------:R-:W-:Y:S01]  /*8060*/  IMAD.MOV.U32 R6, RZ, RZ, R10 ;  /* 0x000000ffff067224 */ /* 0x000fe200078e000a */
[----:B------:R-:W-:Y:S01]  /*8070*/  PRMT R33, R4, 0x7610, R33 ;  /* 0x0000761004217816 */ /* 0x000fe20000000021 */
[----:B------:R-:W-:Y:S01]  /*8080*/  IMAD.MOV.U32 R4, RZ, RZ, R12 ;  /* 0x000000ffff047224 */ /* 0x000fe200078e000c */
[----:B------:R-:W-:Y:S01]  /*8090*/  LOP3.LUT R0, R3, 0x18, R16, 0xf8, !PT ;  /* 0x0000001803007812 */ /* 0x000fe200078ef810 */
[----:B------:R-:W-:Y:S01]  /*80a0*/  BSSY B1, `(.L_x_14351) ;  /* 0x0000012000017945 */ /* 0x000fe20003800000 */
[----:B------:R-:W-:-:S02]  /*80b0*/  SHF.R.U32.HI R3, RZ, 0x3, R3 ;  /* 0x00000003ff037819 */ /* 0x000fc40000011603 */
[----:B------:R-:W-:Y:S01]  /*80c0*/  PRMT R47, R5, 0x7610, R47 ;  /* 0x00007610052f7816 */ /* 0x000fe2000000002f */
[----:B------:R-:W-:Y:S01]  /*80d0*/  IMAD.MOV.U32 R5, RZ, RZ, R15 ;  /* 0x000000ffff057224 */ /* 0x000fe200078e000f */
[----:B------:R-:W-:Y:S01]  /*80e0*/  LOP3.LUT R0, R0, R3, RZ, 0x3c, !PT ;  /* 0x0000000300007212 */ /* 0x000fe200078e3cff */
[----:B------:R-:W-:Y:S01]  /*80f0*/  IMAD.MOV.U32 R3, RZ, RZ, R9 ;  /* 0x000000ffff037224 */ /* 0x000fe200078e0009 */
[----:B------:R-:W-:Y:S02]  /*8100*/  PRMT R34, R6, 0x7610, R34 ;  /* 0x0000761006227816 */ /* 0x000fe40000000022 */
[----:B------:R-:W-:Y:S02]  /*8110*/  ISETP.GE.AND P1, PT, R206, R31, PT ;  /* 0x0000001fce00720c */ /* 0x000fe40003f26270 */
[----:B-1----:R-:W-:Y:S01]  /*8120*/  PRMT R30, R3, 0x5410, R4 ;  /* 0x00005410031e7816 */ /* 0x002fe20000000004 */
[----:B------:R-:W-:-:S05]  /*8130*/  IMAD.MOV.U32 R4, RZ, RZ, R14 ;  /* 0x000000ffff047224 */ /* 0x000fca00078e000e */
[----:B------:R-:W-:Y:S01]  /*8140*/  PRMT R48, R4, 0x7610, R48 ;  /* 0x0000761004307816 */ /* 0x000fe20000000030 */
[----:B----4-:R-:W-:Y:S02]  /*8150*/  IMAD R3, R7, 0x200, R0 ;  /* 0x0000020007037824 */ /* 0x010fe400078e0200 */
[----:B------:R-:W-:Y:S02]  /*8160*/  IMAD.MOV.U32 R0, RZ, RZ, R11 ;  /* 0x000000ffff007224 */ /* 0x000fe400078e000b */
[----:B------:R-:W-:-:S03]  /*8170*/  IMAD R3, R3, 0x2, R22 ;  /* 0x0000000203037824 */ /* 0x000fc600078e0216 */
[----:B------:R-:W-:Y:S01]  /*8180*/  PRMT R45, R45, 0x5410, R0 ;  /* 0x000054102d2d7816 */ /* 0x000fe20000000000 */
[C---:B------:R-:W-:Y:S02]  /*8190*/  VIADD R4, R3.reuse, 0x18400 ;  /* 0x0001840003047836 */ /* 0x040fe40000000000 */
[----:B------:R-:W-:Y:S01]  /*81a0*/  VIADD R0, R3, 0x18440 ;  /* 0x0001844003007836 */ /* 0x000fe20000000000 */
[----:B0-----:R-:W-:Y:S06]  /*81b0*/  @!P0 BRA `(.L_x_14352) ;  /* 0x0000016800e88947 */ /* 0x001fec0003800000 */
.L_x_14604:
[----:B------:R-:W-:Y:S05]  /*81c0*/  BSYNC B1 ;  /* 0x0000000000017941 */ /* 0x000fea0003800000 */
.L_x_14351:
        /* <DEDUP_REMOVED lines=14> */
[----:B0-----:R-:W-:Y:S01]  /*82b0*/  SHF.R.U64 R35, R26, 0x10, R27 ;  /* 0x000000101a237819 */ /* 0x001fe2000000121b */
[----:B------:R-:W-:Y:S01]  /*82c0*/  IMAD.U32 R40, R39, 0x10000, RZ ;  /* 0x0001000027287824 */ /* 0x000fe200078e00ff */
[----:B------:R-:W-:Y:S01]  /*82d0*/  SHF.R.U64 R38, R28, 0x10, R29 ;  /* 0x000000101c267819 */ /* 0x000fe2000000121d */
[----:B------:R-:W-:Y:S01]  /*82e0*/  IMAD.U32 R37, R36, 0x10000, RZ ;  /* 0x0001000024257824 */ /* 0x000fe200078e00ff */
[----:B------:R-:W-:-:S02]  /*82f0*/  PRMT R35, R41, 0x5410, R35 ;  /* 0x0000541029237816 */ /* 0x000fc40000000023 */
[----:B------:R-:W-:Y:S02]  /*8300*/  LOP3.LUT R39, R39, 0xffff0000, RZ, 0xc0, !PT ;  /* 0xffff000027277812 */ /* 0x000fe400078ec0ff */
        /* <DEDUP_REMOVED lines=35> */
.L_x_14356:
[----:B------:R-:W-:Y:S05]  /*8540*/  BSYNC B2 ;  /* 0x0000000000027941 */ /* 0x000fea0003800000 */
.L_x_14355:
        /* <DEDUP_REMOVED lines=47> */
.L_x_14354:
[----:B------:R-:W-:Y:S05]  /*8840*/  BSYNC B1 ;  /* 0x0000000000017941 */ /* 0x000fea0003800000 */
.L_x_14353:
        /* <DEDUP_REMOVED lines=54> */
.L_x_14359:
[----:B------:R-:W-:Y:S05]  /*8bb0*/  BSYNC B1 ;  /* 0x0000000000017941 */ /* 0x000fea0003800000 */
.L_x_14358:
[----:B------:R-:W-:Y:S05]  /*8bc0*/  @P1 BRA `(.L_x_14357) ;  /* 0x00000018000c1947 */ /* 0x000fea0003800000 */
[----:B-1----:R-:W1:Y:S01]  /*8bd0*/  LDS.128 R4, [R0+0x2000] ;  /* 0x0020000000047984 */ /* 0x002e620000000c00 */
[----:B------:R-:W-:Y:S02]  /*8be0*/  SHF.R.U64 R8, R8, 0x10, R9 ;  /* 0x0000001008087819 */ /* 0x000fe40000001209 */
[----:B------:R-:W-:Y:S02]  /*8bf0*/  SHF.R.U32.HI R12, RZ, 0x10, R11 ;  /* 0x00000010ff0c7819 */ /* 0x000fe4000001160b */
[----:B------:R-:W-:Y:S02]  /*8c00*/  SHF.R.U32.HI R9, RZ, 0x10, R9 ;  /* 0x00000010ff097819 */ /* 0x000fe40000011609 */
[----:B------:R-:W-:Y:S02]  /*8c10*/  PRMT R12, R45, 0x5432, R12 ;  /* 0x000054322d0c7816 */ /* 0x000fe4000000000c */
[----:B------:R-:W-:Y:S02]  /*8c20*/  PRMT R30, R30, 0x5410, R9 ;  /* 0x000054101e1e7816 */ /* 0x000fe40000000009 */
[----:B------:R-:W-:Y:S01]  /*8c30*/  SHF.R.U64 R3, R10, 0x10, R11 ;  /* 0x000000100a037819 */ /* 0x000fe2000000120b */
[----:B------:R-:W-:Y:S01]  /*8c40*/  IMAD.U32 R13, R12, 0x10000, RZ ;  /* 0x000100000c0d7824 */ /* 0x000fe200078e00ff */
[----:B------:R-:W-:Y:S01]  /*8c50*/  PRMT R33, R33, 0x5410, R8 ;  /* 0x0000541021217816 */ /* 0x000fe20000000008 */
[----:B------:R-:W-:Y:S01]  /*8c60*/  IMAD.U32 R11, R30, 0x10000, RZ ;  /* 0x000100001e0b7824 */ /* 0x000fe200078e00ff */
[----:B------:R-:W-:-:S02]  /*8c70*/  LOP3.LUT R12, R12, 0xffff0000, RZ, 0xc0, !PT ;  /* 0xffff00000c0c7812 */ /* 0x000fc400078ec0ff */
[----:B------:R-:W-:Y:S02]  /*8c80*/  LOP3.LUT R30, R30, 0xffff0000, RZ, 0xc0, !PT ;  /* 0xffff00001e1e7812 */ /* 0x000fe400078ec0ff */
[----:B------:R-:W-:Y:S02]  /*8c90*/  PRMT R34, R34, 0x5410, R3 ;  /* 0x0000541022227816 */ /* 0x000fe40000000003 */
[C---:B-1----:R-:W-:Y:S01]  /*8ca0*/  LOP3.LUT R9, R6.reuse, 0xffff0000, RZ, 0xc0, !PT ;  /* 0xffff000006097812 */ /* 0x042fe200078ec0ff */
[C---:B------:R-:W-:Y:S01]  /*8cb0*/  IMAD.U32 R10, R7.reuse, 0x10000, RZ ;  /* 0x00010000070a7824 */ /* 0x040fe200078e00ff */
[----:B------:R-:W-:Y:S01]  /*8cc0*/  LOP3.LUT R7, R7, 0xffff0000, RZ, 0xc0, !PT ;  /* 0xffff000007077812 */ /* 0x000fe200078ec0ff */
[----:B------:R-:W-:Y:S02]  /*8cd0*/  IMAD.U32 R8, R6, 0x10000, RZ ;  /* 0x0001000006087824 */ /* 0x000fe400078e00ff */
[C---:B------:R-:W-:Y:S01]  /*8ce0*/  FMUL.FTZ R15, R9.reuse, R13 ;  /* 0x0000000d090f7220 */ /* 0x040fe20000410000 */
[----:B------:R-:W-:Y:S01]  /*8cf0*/  FMUL.FTZ R14, R9, R11 ;  /* 0x0000000b090e7220 */ /* 0x000fe20000410000 */
[----:B------:R-:W-:Y:S01]  /*8d00*/  FMUL.FTZ R9, R7, R12 ;  /* 0x0000000c07097220 */ /* 0x000fe20000410000 */
[----:B------:R-:W-:-:S02]  /*8d10*/  IMAD.U32 R3, R4, 0x10000, RZ ;  /* 0x0001000004037824 */ /* 0x000fc400078e00ff */
        /* <DEDUP_REMOVED lines=26> */
.L_x_14344:
[----:B------:R-:W1:Y:S01]  /*8ec0*/  LDC R7, c[0x0][0x448] ;  /* 0x00011200ff077b82 */ /* 0x000e620000000800 */
[----:B------:R-:W-:Y:S01]  /*8ed0*/  IMAD R3, R9, 0x40, R40 ;  /* 0x0000004009037824 */ /* 0x000fe200078e0228 */
[----:B------:R-:W-:Y:S01]  /*8ee0*/  ULDC.64 UR4, c[0x0][0x3f8] ;  /* 0x0000fe0000047ab9 */ /* 0x000fe20000000a00 */
[----:B------:R-:W-:Y:S01]  /*8ef0*/  ULDC.64 UR6, c[0x0][0x408] ;  /* 0x0001020000067ab9 */ /* 0x000fe20000000a00 */
[----:B------:R-:W-:Y:S02]  /*8f00*/  IMAD.MOV.U32 R27, RZ, RZ, R29 ;  /* 0x000000ffff1b7224 */ /* 0x000fe400078e001d */
        /* <DEDUP_REMOVED lines=26> */
[----:B------:R-:W3:Y:S04]  /*90b0*/  SHFL.IDX PT, R0, R26, RZ, 0x1c1f ;  /* 0x001c1fff1a007589 */ /* 0x000ee800000e0000 */
[----:B------:R-:W4:Y:S04]  /*90c0*/  SHFL.IDX PT, R14, R37, RZ, 0x1c1f ;  /* 0x001c1fff250e7589 */ /* 0x000f2800000e0000 */
[----:B------:R-:W5:Y:S01]  /*90d0*/  SHFL.IDX PT, R4, R24, RZ, 0x1c1f ;  /* 0x001c1fff18047589 */ /* 0x000f6200000e0000 */
[----:B-1----:R-:W-:-:S04]  /*90e0*/  ISETP.GE.AND P0, PT, R16, R39, PT ;  /* 0x000000271000720c */ /* 0x002fc80003f06270 */
[----:B------:R-:W-:-:S13]  /*90f0*/  ISETP.GE.OR P1, PT, R40, R25, P0 ;  /* 0x000000192800720c */ /* 0x000fda0000726670 */
[C---:B------:R-:W-:Y:S01]  /*9100*/  @!P1 IMAD.SHL.U32 R5, R16.reuse, 0x2, RZ ;  /* 0x0000000210059824 */ /* 0x040fe200078e00ff */
[----:B------:R-:W-:-:S04]  /*9110*/  @!P1 SHF.L.U64.HI R7, R16, 0x1, R17 ;  /* 0x0000000110079819 */ /* 0x000fc80000010211 */
[----:B--2---:R-:W-:-:S05]  /*9120*/  @!P1 IADD3 R8, P2, R3, R5, RZ ;  /* 0x0000000503089210 */ /* 0x004fca0007f5e0ff */
[----:B---3--:R-:W-:-:S06]  /*9130*/  @!P1 IMAD.X R9, R0, 0x1, R7, P2 ;  /* 0x0000000100099824 */ /* 0x008fcc00010e0607 */
[----:B------:R-:W2:Y:S01]  /*9140*/  @!P1 LD.E.128 R8, desc[UR42][R8.64] ;  /* 0x0000002a08089980 */ /* 0x000ea2000c101d00 */
[----:B----4-:R-:W-:-:S05]  /*9150*/  @!P1 IADD3 R14, P2, R14, R5, RZ ;  /* 0x000000050e0e9210 */ /* 0x010fca0007f5e0ff */
[----:B-----5:R-:W-:Y:S02]  /*9160*/  @!P1 IMAD.X R5, R4, 0x1, R7, P2 ;  /* 0x0000000104059824 */ /* 0x020fe400010e0607 */
[----:B------:R-:W-:-:S06]  /*9170*/  @!P1 IMAD.MOV.U32 R4, RZ, RZ, R14 ;  /* 0x000000ffff049224 */ /* 0x000fcc00078e000e */
[----:B------:R-:W3:Y:S01]  /*9180*/  @!P1 LD.E.128 R4, desc[UR42][R4.64] ;  /* 0x0000002a04049980 */ /* 0x000ee2000c101d00 */
[----:B------:R-:W-:Y:S02]  /*9190*/  CS2R R20, SRZ ;  /* 0x0000000000147805 */ /* 0x000fe4000001ff00 */
[----:B------:R-:W-:Y:S02]  /*91a0*/  CS2R R34, SRZ ;  /* 0x0000000000227805 */ /* 0x000fe4000001ff00 */
[----:B------:R-:W-:Y:S01]  /*91b0*/  CS2R R28, SRZ ;  /* 0x00000000001c7805 */ /* 0x000fe2000001ff00 */
[----:B------:R-:W1:Y:S01]  /*91c0*/  SHFL.IDX PT, R14, R37, 0x1, 0x1c1f ;  /* 0x003c1f00250e7f89 */ /* 0x000e6200000e0000 */
[----:B------:R-:W-:-:S03]  /*91d0*/  CS2R R30, SRZ ;  /* 0x00000000001e7805 */ /* 0x000fc6000001ff00 */
[----:B------:R-:W4:Y:S01]  /*91e0*/  SHFL.IDX PT, R24, R24, 0x1, 0x1c1f ;  /* 0x003c1f0018187f89 */ /* 0x000f2200000e0000 */
[----:B--2---:R-:W-:Y:S02]  /*91f0*/  @!P1 IMAD.MOV.U32 R20, RZ, RZ, R10 ;  /* 0x000000ffff149224 */ /* 0x004fe400078e000a */
[----:B------:R-:W-:Y:S02]  /*9200*/  @!P1 IMAD.MOV.U32 R21, RZ, RZ, R11 ;  /* 0x000000ffff159224 */ /* 0x000fe400078e000b */
[----:B------:R-:W-:Y:S02]  /*9210*/  IMAD.MOV.U32 R0, RZ, RZ, R20 ;  /* 0x000000ffff007224 */ /* 0x000fe400078e0014 */
[----:B------:R-:W-:Y:S02]  /*9220*/  IMAD.MOV.U32 R3, RZ, RZ, R21 ;  /* 0x000000ffff037224 */ /* 0x000fe400078e0015 */
[----:B------:R-:W-:Y:S01]  /*9230*/  @!P1 IMAD.MOV.U32 R28, RZ, RZ, R8 ;  /* 0x000000ffff1c9224 */ /* 0x000fe200078e0008 */
[----:B------:R-:W-:Y:S01]  /*9240*/  PRMT R45, R45, 0x5410, R0 ;  /* 0x000054102d2d7816 */ /* 0x000fe20000000000 */
[----:B------:R-:W-:Y:S01]  /*9250*/  @!P1 IMAD.MOV.U32 R29, RZ, RZ, R9 ;  /* 0x000000ffff1d9224 */ /* 0x000fe200078e0009 */
[----:B------:R-:W2:Y:S01]  /*9260*/  SHFL.IDX PT, R0, R26, 0x1, 0x1c1f ;  /* 0x003c1f001a007f89 */ /* 0x000ea200000e0000 */
[----:B------:R-:W-:Y:S01]  /*9270*/  PRMT R48, R48, 0x5410, R3 ;  /* 0x0000541030307816 */ /* 0x000fe20000000003 */
[----:B------:R-:W-:-:S02]  /*9280*/  IMAD.MOV.U32 R8, RZ, RZ, R28 ;  /* 0x000000ffff087224 */ /* 0x000fc400078e001c */
[----:B---3--:R-:W-:Y:S01]  /*9290*/  @!P1 IMAD.MOV.U32 R34, RZ, RZ, R4 ;  /* 0x000000ffff229224 */ /* 0x008fe200078e0004 */
[----:B------:R3:W0:Y:S01]  /*92a0*/  SHFL.IDX PT, R3, R36, 0x1, 0x1c1f ;  /* 0x003c1f0024037f89 */ /* 0x00062200000e0000 */
[----:B------:R-:W-:Y:S01]  /*92b0*/  @!P1 IMAD.MOV.U32 R35, RZ, RZ, R5 ;  /* 0x000000ffff239224 */ /* 0x000fe200078e0005 */
[----:B------:R-:W-:Y:S01]  /*92c0*/  PRMT R38, R8, 0x7610, R38 ;  /* 0x0000761008267816 */ /* 0x000fe20000000026 */
        /* <DEDUP_REMOVED lines=8> */
[----:B------:R-:W-:Y:S01]  /*9350*/  IMAD.MOV.U32 R5, RZ, RZ, R31 ;  /* 0x000000ffff057224 */ /* 0x000fe200078e001f */
[----:B---3--:R-:W-:Y:S02]  /*9360*/  PRMT R36, R9, 0x7610, R36 ;  /* 0x0000761009247816 */ /* 0x008fe40000000024 */
[----:B------:R-:W-:Y:S02]  /*9370*/  CS2R R6, SRZ ;  /* 0x0000000000067805 */ /* 0x000fe4000001ff00 */
[----:B------:R-:W-:Y:S02]  /*9380*/  PRMT R49, R49, 0x5410, R4 ;  /* 0x0000541031317816 */ /* 0x000fe40000000004 */
[----:B-12-4-:R-:W-:-:S07]  /*9390*/  PRMT R45, R5, 0x7610, R45 ;  /* 0x00007610052d7816 */ /* 0x016fce000000002d */
.L_x_14614:
        /* <DEDUP_REMOVED lines=8> */
[----:B0-----:R-:W-:Y:S01]  /*9420*/  IMAD.IADD R13, R5, 0x1, -R4 ;  /* 0x00000001050d7824 */ /* 0x001fe200078e0a04 */
        /* <DEDUP_REMOVED lines=15> */
.L_x_14362:
[----:B------:R-:W-:Y:S05]  /*9520*/  BSYNC B1 ;  /* 0x0000000000017941 */ /* 0x000fea0003800000 */
.L_x_14361:
[----:B------:R-:W0:Y:S01]  /*9530*/  SYNCS.PHASECHK.TRANS64.TRYWAIT P1, [R22+URZ+0x22800], R13 ;  /* 0x0228000d160075a7 */ /* 0x000e22000802017f */
[----:B-----5:R-:W-:Y:S01]  /*9540*/  IMAD.MOV.U32 R0, RZ, RZ, R6 ;  /* 0x000000ffff007224 */ /* 0x020fe200078e0006 */
[----:B------:R-:W-:Y:S01]  /*9550*/  VIADDMNMX R25, R25, -R222, 0x80, PT ;  /* 0x0000008019197446 */ /* 0x000fe200038009de */
[----:B------:R-:W-:Y:S01]  /*9560*/  IMAD.MOV.U32 R3, RZ, RZ, R7 ;  /* 0x000000ffff037224 */ /* 0x000fe200078e0007 */
[----:B------:R-:W-:Y:S01]  /*9570*/  BSSY B1, `(.L_x_14363) ;  /* 0x0000010000017945 */ /* 0x000fe20003800000 */
[C---:B------:R-:W-:Y:S01]  /*9580*/  VIADD R12, R206.reuse, 0x40 ;  /* 0x00000040ce0c7836 */ /* 0x040fe20000000000 */
[-C--:B------:R-:W-:Y:S01]  /*9590*/  ISETP.GE.OR P2, PT, R206, R25.reuse, P0 ;  /* 0x00000019ce00720c */ /* 0x080fe20000746670 */
[----:B------:R-:W-:Y:S01]  /*95a0*/  IMAD.MOV.U32 R14, RZ, RZ, R9 ;  /* 0x000000ffff0e7224 */ /* 0x000fe200078e0009 */
[----:B------:R-:W-:Y:S01]  /*95b0*/  PRMT R54, R0, 0x5410, R3 ;  /* 0x0000541000367816 */ /* 0x000fe20000000003 */
[----:B------:R-:W-:Y:S01]  /*95c0*/  IMAD.MOV.U32 R0, RZ, RZ, R4 ;  /* 0x000000ffff007224 */ /* 0x000fe200078e0004 */
[----:B------:R-:W-:Y:S01]  /*95d0*/  ISETP.GE.OR P0, PT, R12, R25, P0 ;  /* 0x000000190c00720c */ /* 0x000fe20000706670 */
        /* <DEDUP_REMOVED lines=9> */
.L_x_14615:
[----:B------:R-:W-:Y:S05]  /*9670*/  BSYNC B1 ;  /* 0x0000000000017941 */ /* 0x000fea0003800000 */
.L_x_14363:
[----:B------:R-:W-:Y:S04]  /*9680*/  BSSY B1, `(.L_x_14365) ;  /* 0x000006b000017945 */ /* 0x000fe80003800000 */
[----:B------:R-:W-:Y:S05]  /*9690*/  @P2 BRA `(.L_x_14366) ;  /* 0x0000000400a42947 */ /* 0x000fea0003800000 */
[----:B------:R-:W2:Y:S01]  /*96a0*/  LDL R15, [R1+0x14] ;  /* 0x00001400010f7983 */ /* 0x000ea20000100800 */
[----:B------:R-:W-:Y:S01]  /*96b0*/  IMAD.SHL.U32 R33, R33, 0x40, RZ ;  /* 0x0000004021217824 */ /* 0x000fe200078e00ff */
[----:B------:R-:W-:Y:S01]  /*96c0*/  SHF.R.U64 R43, R34, 0x10, R35 ;  /* 0x00000010222b7819 */ /* 0x000fe20000001223 */
[----:B0-----:R-:W-:Y:S01]  /*96d0*/  IMAD.IADD R13, R16, 0x1, R39 ;  /* 0x00000001100d7824 */ /* 0x001fe200078e0227 */
[----:B------:R-:W-:Y:S02]  /*96e0*/  SHF.R.U64 R41, R28, 0x10, R29 ;  /* 0x000000101c297819 */ /* 0x000fe4000000121d */
[----:B------:R-:W-:Y:S02]  /*96f0*/  LOP3.LUT R33, R33, 0x1c0, RZ, 0xc0, !PT ;  /* 0x000001c021217812 */ /* 0x000fe400078ec0ff */
[----:B------:R-:W-:Y:S02]  /*9700*/  SHF.R.U64 R40, R20, 0x10, R21 ;  /* 0x0000001014287819 */ /* 0x000fe40000001215 */
[----:B------:R-:W-:-:S02]  /*9710*/  SHF.R.U32.HI R14, RZ, 0x3, R33 ;  /* 0x00000003ff0e7819 */ /* 0x000fc40000011621 */
[C---:B------:R-:W-:Y:S02]  /*9720*/  LOP3.LUT R13, R33.reuse, 0x38, R13, 0xf8, !PT ;  /* 0x00000038210d7812 */ /* 0x040fe400078ef80d */
[----:B------:R-:W-:Y:S02]  /*9730*/  LOP3.LUT R12, R33, 0x38, R16, 0xf8, !PT ;  /* 0x00000038210c7812 */ /* 0x000fe400078ef810 */
[-C--:B------:R-:W-:Y:S02]  /*9740*/  LOP3.LUT R13, R13, R14.reuse, RZ, 0x3c, !PT ;  /* 0x0000000e0d0d7212 */ /* 0x080fe400078e3cff */
[----:B------:R-:W-:Y:S02]  /*9750*/  LOP3.LUT R12, R12, R14, RZ, 0x3c, !PT ;  /* 0x0000000e0c0c7212 */ /* 0x000fe400078e3cff */
[----:B------:R-:W-:Y:S02]  /*9760*/  SHF.R.U32.HI R47, RZ, 0x10, R31 ;  /* 0x00000010ff2f7819 */ /* 0x000fe4000001161f */
[----:B------:R-:W-:-:S02]  /*9770*/  PRMT R43, R48, 0x5410, R43 ;  /* 0x00005410302b7816 */ /* 0x000fc4000000002b */
[----:B------:R-:W-:Y:S02]  /*9780*/  SHF.R.U64 R46, R30, 0x10, R31 ;  /* 0x000000101e2e7819 */ /* 0x000fe4000000121f */
[----:B------:R-:W-:Y:S02]  /*9790*/  PRMT R38, R38, 0x5410, R41 ;  /* 0x0000541026267816 */ /* 0x000fe40000000029 */
[C---:B------:R-:W-:Y:S02]  /*97a0*/  PRMT R40, R45.reuse, 0x5432, R40 ;  /* 0x000054322d287816 */ /* 0x040fe40000000028 */
[----:B------:R-:W-:Y:S01]  /*97b0*/  PRMT R47, R45, 0x5410, R47 ;  /* 0x000054102d2f7816 */ /* 0x000fe2000000002f */
[----:B------:R-:W-:Y:S01]  /*97c0*/  IMAD.U32 R45, R43, 0x10000, RZ ;  /* 0x000100002b2d7824 */ /* 0x000fe200078e00ff */
[----:B------:R-:W-:Y:S01]  /*97d0*/  PRMT R46, R49, 0x5432, R46 ;  /* 0x00005432312e7816 */ /* 0x000fe2000000002e */
[----:B------:R-:W-:Y:S01]  /*97e0*/  IMAD.U32 R41, R38, 0x10000, RZ ;  /* 0x0001000026297824 */ /* 0x000fe200078e00ff */
[----:B------:R-:W-:-:S02]  /*97f0*/  SHF.R.U32.HI R44, RZ, 0x10, R35 ;  /* 0x00000010ff2c7819 */ /* 0x000fc40000011623 */
[----:B------:R-:W-:Y:S02]  /*9800*/  SHF.R.U32.HI R29, RZ, 0x10, R29 ;  /* 0x00000010ff1d7819 */ /* 0x000fe4000001161d */
[----:B------:R-:W-:Y:S02]  /*9810*/  PRMT R44, R50, 0x5432, R44 ;  /* 0x00005432322c7816 */ /* 0x000fe4000000002c */
[----:B------:R-:W-:Y:S02]  /*9820*/  LOP3.LUT R43, R43, 0xffff0000, RZ, 0xc0, !PT ;  /* 0xffff00002b2b7812 */ /* 0x000fe400078ec0ff */
[----:B------:R-:W-:Y:S02]  /*9830*/  SHF.R.U32.HI R42, RZ, 0x10, R21 ;  /* 0x00000010ff2a7819 */ /* 0x000fe40000011615 */
[----:B------:R-:W-:Y:S02]  /*9840*/  PRMT R36, R36, 0x5410, R29 ;  /* 0x0000541024247816 */ /* 0x000fe4000000001d */
[----:B------:R-:W-:Y:S01]  /*9850*/  PRMT R42, R48, 0x5432, R42 ;  /* 0x00005432302a7816 */ /* 0x000fe2000000002a */
        /* <DEDUP_REMOVED lines=14> */
[----:B------:R-:W-:-:S02]  /*9940*/  IMAD.U32 R30, R44, 0x10000, RZ ;  /* 0x000100002c1e7824 */ /* 0x000fc400078e00ff */
[----:B------:R-:W-:Y:S01]  /*9950*/  FFMA.FTZ R49, R20, R41, -R49 ;  /* 0x0000002914317223 */ /* 0x000fe20000010831 */
[----:B------:R-:W-:Y:S01]  /*9960*/  LOP3.LUT R41, R38, 0xffff0000, RZ, 0xc0, !PT ;  /* 0xffff000026297812 */ /* 0x000fe200078ec0ff */
[----:B------:R-:W-:Y:S01]  /*9970*/  FFMA.FTZ R51, R20, R45, R51 ;  /* 0x0000002d14337223 */ /* 0x000fe20000010033 */
[----:B------:R-:W-:Y:S01]  /*9980*/  FMUL.FTZ R53, R24, R43 ;  /* 0x0000002b18357220 */ /* 0x000fe20000410000 */
[----:B------:R-:W-:Y:S02]  /*9990*/  IMAD.U32 R20, R36, 0x10000, RZ ;  /* 0x0001000024147824 */ /* 0x000fe400078e00ff */
[----:B------:R-:W-:Y:S01]  /*99a0*/  FMUL.FTZ R50, R31, R30 ;  /* 0x0000001e1f327220 */ /* 0x000fe20000410000 */
[-C--:B------:R-:W-:Y:S01]  /*99b0*/  FMUL.FTZ R45, R24, R41.reuse ;  /* 0x00000029182d7220 */ /* 0x080fe20000410000 */
[----:B------:R-:W-:Y:S02]  /*99c0*/  IMAD.U32 R21, R13, 0x10000, RZ ;  /* 0x000100000d157824 */ /* 0x000fe400078e00ff */
[----:B------:R-:W-:Y:S01]  /*99d0*/  FFMA.FTZ R38, R12, R41, -R53 ;  /* 0x000000290c267223 */ /* 0x000fe20000010835 */
[----:B------:R-:W-:-:S02]  /*99e0*/  IMAD.U32 R35, R27, 0x10000, RZ ;  /* 0x000100001b237824 */ /* 0x000fc400078e00ff */
[----:B------:R-:W-:Y:S01]  /*99f0*/  FFMA.FTZ R48, R12, R43, R45 ;  /* 0x0000002b0c307223 */ /* 0x000fe2000001002d */
[----:B------:R-:W-:Y:S02]  /*9a00*/  IMAD.U32 R24, R47, 0x10000, RZ ;  /* 0x000100002f187824 */ /* 0x000fe400078e00ff */
[-C--:B------:R-:W-:Y:S01]  /*9a10*/  FMUL.FTZ R31, R31, R20.reuse ;  /* 0x000000141f1f7220 */ /* 0x080fe20000410000 */
[----:B------:R-:W-:Y:S02]  /*9a20*/  IMAD.U32 R12, R42, 0x10000, RZ ;  /* 0x000100002a0c7824 */ /* 0x000fe400078e00ff */
[----:B------:R-:W-:Y:S01]  /*9a30*/  FFMA.FTZ R50, R21, R20, -R50 ;  /* 0x0000001415327223 */ /* 0x000fe20000010832 */
[----:B------:R-:W-:Y:S02]  /*9a40*/  IMAD.U32 R29, R15, 0x10000, RZ ;  /* 0x000100000f1d7824 */ /* 0x000fe400078e00ff */
[----:B------:R-:W-:Y:S01]  /*9a50*/  FFMA.FTZ R30, R21, R30, R31 ;  /* 0x0000001e151e7223 */ /* 0x000fe2000001001f */
[C---:B------:R-:W-:Y:S01]  /*9a60*/  FMUL.FTZ R20, R35.reuse, R24 ;  /* 0x0000001823147220 */ /* 0x040fe20000410000 */
[----:B------:R-:W-:Y:S01]  /*9a70*/  LOP3.LUT R44, R44, 0xffff0000, RZ, 0xc0, !PT ;  /* 0xffff00002c2c7812 */ /* 0x000fe200078ec0ff */
[-C--:B------:R-:W-:Y:S01]  /*9a80*/  FMUL.FTZ R52, R35, R12.reuse ;  /* 0x0000000c23347220 */ /* 0x080fe20000410000 */
[----:B------:R-:W-:Y:S01]  /*9a90*/  IMAD.U32 R34, R26, 0x10000, RZ ;  /* 0x000100001a227824 */ /* 0x000fe200078e00ff */
[----:B------:R-:W-:Y:S01]  /*9aa0*/  LOP3.LUT R36, R36, 0xffff0000, RZ, 0xc0, !PT ;  /* 0xffff000024247812 */ /* 0x000fe200078ec0ff */
[----:B------:R-:W-:Y:S01]  /*9ab0*/  IMAD.U32 R31, R46, 0x10000, RZ ;  /* 0x000100002e1f7824 */ /* 0x000fe200078e00ff */
[----:B------:R-:W-:Y:S01]  /*9ac0*/  LOP3.LUT R13, R13, 0xffff0000, RZ, 0xc0, !PT ;  /* 0xffff00000d0d7812 */ /* 0x000fe200078ec0ff */
[C---:B------:R-:W-:Y:S01]  /*9ad0*/  FFMA.FTZ R43, R29.reuse, R12, -R20 ;  /* 0x0000000c1d2b7223 */ /* 0x040fe20000010814 */
[----:B------:R-:W-:Y:S01]  /*9ae0*/  FFMA.FTZ R52, R29, R24, R52 ;  /* 0x000000181d347223 */ /* 0x000fe20000010034 */
[----:B------:R-:W-:-:S02]  /*9af0*/  IMAD.U32 R28, R14, 0x10000, RZ ;  /* 0x000100000e1c7824 */ /* 0x000fc400078e00ff */
[C---:B------:R-:W-:Y:S01]  /*9b00*/  FMUL.FTZ R12, R25.reuse, R44 ;  /* 0x0000002c190c7220 */ /* 0x040fe20000410000 */
[----:B------:R-:W-:Y:S02]  /*9b10*/  IMAD.U32 R21, R40, 0x10000, RZ ;  /* 0x0001000028157824 */ /* 0x000fe400078e00ff */
[C---:B------:R-:W-:Y:S01]  /*9b20*/  FMUL.FTZ R29, R34.reuse, R31 ;  /* 0x0000001f221d7220 */ /* 0x040fe20000410000 */
[-C--:B------:R-:W-:Y:S01]  /*9b30*/  FMUL.FTZ R35, R25, R36.reuse ;  /* 0x0000002419237220 */ /* 0x080fe20000410000 */
[C---:B------:R-:W-:Y:S01]  /*9b40*/  FFMA.FTZ R25, R13.reuse, R36, -R12 ;  /* 0x000000240d197223 */ /* 0x040fe2000001080c */
[-C--:B------:R-:W-:Y:S01]  /*9b50*/  FMUL.FTZ R41, R34, R21.reuse ;  /* 0x0000001522297220 */ /* 0x080fe20000410000 */
[----:B------:R-:W-:Y:S01]  /*9b60*/  FFMA.FTZ R29, R28, R21, -R29 ;  /* 0x000000151c1d7223 */ /* 0x000fe2000001081d */
[----:B------:R-:W-:Y:S01]  /*9b70*/  LOP3.LUT R26, R26, 0xffff0000, RZ, 0xc0, !PT ;  /* 0xffff00001a1a7812 */ /* 0x000fe200078ec0ff */
[----:B------:R-:W-:Y:S01]  /*9b80*/  FFMA.FTZ R35, R13, R44, R35 ;  /* 0x0000002c0d237223 */ /* 0x000fe20000010023 */
[----:B------:R-:W-:Y:S01]  /*9b90*/  LOP3.LUT R27, R27, 0xffff0000, RZ, 0xc0, !PT ;  /* 0xffff00001b1b7812 */ /* 0x000fe200078ec0ff */
[----:B------:R-:W-:Y:S01]  /*9ba0*/  FFMA.FTZ R41, R28, R31, R41 ;  /* 0x0000001f1c297223 */ /* 0x000fe20000010029 */
[----:B------:R-:W-:-:S02]  /*9bb0*/  LOP3.LUT R21, R46, 0xffff0000, RZ, 0xc0, !PT ;  /* 0xffff00002e157812 */ /* 0x000fc400078ec0ff */
[----:B------:R-:W-:Y:S02]  /*9bc0*/  LOP3.LUT R12, R47, 0xffff0000, RZ, 0xc0, !PT ;  /* 0xffff00002f0c7812 */ /* 0x000fe400078ec0ff */
[----:B------:R-:W-:Y:S01]  /*9bd0*/  LOP3.LUT R13, R40, 0xffff0000, RZ, 0xc0, !PT ;  /* 0xffff0000280d7812 */ /* 0x000fe200078ec0ff */
[----:B------:R-:W-:Y:S01]  /*9be0*/  FMUL.FTZ R31, R26, R21 ;  /* 0x000000151a1f7220 */ /* 0x000fe20000410000 */
[----:B------:R-:W-:Y:S01]  /*9bf0*/  LOP3.LUT R42, R42, 0xffff0000, RZ, 0xc0, !PT ;  /* 0xffff00002a2a7812 */ /* 0x000fe200078ec0ff */
[----:B------:R-:W-:Y:S01]  /*9c00*/  FMUL.FTZ R24, R27, R12 ;  /* 0x0000000c1b187220 */ /* 0x000fe20000410000 */
[----:B------:R-:W-:Y:S01]  /*9c10*/  LOP3.LUT R14, R14, 0xffff0000, RZ, 0xc0, !PT ;  /* 0xffff00000e0e7812 */ /* 0x000fe200078ec0ff */
[-C--:B------:R-:W-:Y:S01]  /*9c20*/  FMUL.FTZ R26, R26, R13.reuse ;  /* 0x0000000d1a1a7220 */ /* 0x080fe20000410000 */
        /* <DEDUP_REMOVED lines=16> */
.L_x_14366:
[----:B------:R-:W-:Y:S05]  /*9d30*/  BSYNC B1 ;  /* 0x0000000000017941 */ /* 0x000fea0003800000 */
.L_x_14365:
[----:B------:R-:W-:Y:S01]  /*9d40*/  PRMT R20, R3, 0x5410, R0 ;  /* 0x0000541003147816 */ /* 0x000fe20000000000 */
[----:B------:R-:W-:Y:S06]  /*9d50*/  @P0 BRA `(.L_x_14357) ;  /* 0x0000000400a80947 */ /* 0x000fec0003800000 */
[----:B-1----:R-:W2:Y:S01]  /*9d60*/  LDL R12, [R1+0x18] ;  /* 0x00001800010c7983 */ /* 0x002ea20000100800 */
[C---:B0-----:R-:W-:Y:S02]  /*9d70*/  VIADD R13, R206.reuse, 0x40 ;  /* 0x00000040ce0d7836 */ /* 0x041fe40000000000 */
        /* <DEDUP_REMOVED lines=10> */
[----:B------:R-:W-:Y:S02]  /*9e20*/  SHF.R.U64 R33, R4, 0x10, R5 ;  /* 0x0000001004217819 */ /* 0x000fe40000001205 */
[----:B------:R-:W-:Y:S02]  /*9e30*/  SHF.R.U64 R21, R8, 0x10, R9 ;  /* 0x0000001008157819 */ /* 0x000fe40000001209 */
[----:B------:R-:W-:Y:S02]  /*9e40*/  PRMT R33, R55, 0x5410, R33 ;  /* 0x0000541037217816 */ /* 0x000fe40000000021 */
[----:B------:R-:W-:Y:S02]  /*9e50*/  SHF.R.U32.HI R29, RZ, 0x10, R9 ;  /* 0x00000010ff1d7819 */ /* 0x000fe40000011609 */
[----:B------:R-:W-:Y:S01]  /*9e60*/  SHF.R.U32.HI R35, RZ, 0x10, R5 ;  /* 0x00000010ff237819 */ /* 0x000fe20000011605 */
[----:B------:R-:W-:Y:S01]  /*9e70*/  IMAD.U32 R34, R33, 0x10000, RZ ;  /* 0x0001000021227824 */ /* 0x000fe200078e00ff */
[----:B------:R-:W-:-:S02]  /*9e80*/  PRMT R21, R57, 0x5410, R21 ;  /* 0x0000541039157816 */ /* 0x000fc40000000015 */
[----:B------:R-:W-:Y:S02]  /*9e90*/  SHF.R.U32.HI R38, RZ, 0x10, R7 ;  /* 0x00000010ff267819 */ /* 0x000fe40000011607 */
[----:B------:R-:W-:Y:S01]  /*9ea0*/  PRMT R35, R56, 0x5410, R35 ;  /* 0x0000541038237816 */ /* 0x000fe20000000023 */
[----:B------:R-:W-:Y:S01]  /*9eb0*/  IMAD.U32 R28, R21, 0x10000, RZ ;  /* 0x00010000151c7824 */ /* 0x000fe200078e00ff */
[----:B------:R-:W-:Y:S02]  /*9ec0*/  SHF.R.U32.HI R31, RZ, 0x10, R11 ;  /* 0x00000010ff1f7819 */ /* 0x000fe4000001160b */
[----:B------:R-:W-:Y:S02]  /*9ed0*/  PRMT R29, R58, 0x5410, R29 ;  /* 0x000054103a1d7816 */ /* 0x000fe4000000001d */
[----:B------:R-:W-:Y:S02]  /*9ee0*/  SHF.R.U64 R30, R10, 0x10, R11 ;  /* 0x000000100a1e7819 */ /* 0x000fe4000000120b */
[----:B------:R-:W-:Y:S01]  /*9ef0*/  PRMT R38, R54, 0x5432, R38 ;  /* 0x0000543236267816 */ /* 0x000fe20000000026 */
[----:B------:R-:W-:Y:S01]  /*9f00*/  IMAD.U32 R36, R35, 0x10000, RZ ;  /* 0x0001000023247824 */ /* 0x000fe200078e00ff */
[----:B------:R-:W-:-:S02]  /*9f10*/  PRMT R31, R20, 0x5410, R31 ;  /* 0x00005410141f7816 */ /* 0x000fc4000000001f */
[----:B------:R-:W-:Y:S02]  /*9f20*/  PRMT R30, R20, 0x5432, R30 ;  /* 0x00005432141e7816 */ /* 0x000fe4000000001e */
[----:B------:R-:W-:Y:S02]  /*9f30*/  SHF.R.U64 R37, R6, 0x10, R7 ;  /* 0x0000001006257819 */ /* 0x000fe40000001207 */
[----:B------:R-:W-:Y:S02]  /*9f40*/  LOP3.LUT R33, R33, 0xffff0000, RZ, 0xc0, !PT ;  /* 0xffff000021217812 */ /* 0x000fe400078ec0ff */
[----:B------:R-:W-:Y:S02]  /*9f50*/  PRMT R37, R54, 0x5410, R37 ;  /* 0x0000541036257816 */ /* 0x000fe40000000025 */
[----:B------:R-:W-:Y:S02]  /*9f60*/  LOP3.LUT R21, R21, 0xffff0000, RZ, 0xc0, !PT ;  /* 0xffff000015157812 */ /* 0x000fe400078ec0ff */
[----:B------:R-:W-:Y:S01]  /*9f70*/  LOP3.LUT R35, R35, 0xffff0000, RZ, 0xc0, !PT ;  /* 0xffff000023237812 */ /* 0x000fe200078ec0ff */
[----:B--2---:R-:W-:-:S04]  /*9f80*/  IMAD.IADD R3, R12, 0x1, R0 ;  /* 0x000000010c037824 */ /* 0x004fc800078e0200 */
[----:B------:R-:W-:Y:S01]  /*9f90*/  IMAD R0, R3, 0x2, R22 ;  /* 0x0000000203007824 */ /* 0x000fe200078e0216 */
[----:B---3--:R-:W0:Y:S04]  /*9fa0*/  LDS.128 R12, [R41+0x18400] ;  /* 0x01840000290c7984 */ /* 0x008e280000000c00 */
[----:B------:R-:W1:Y:S01]  /*9fb0*/  LDS.128 R24, [R0+0x18400] ;  /* 0x0184000000187984 */ /* 0x000e620000000c00 */
[----:B0-----:R-:W-:Y:S02]  /*9fc0*/  IMAD.U32 R3, R12, 0x10000, RZ ;  /* 0x000100000c037824 */ /* 0x001fe400078e00ff */
[----:B-1----:R-:W-:-:S04]  /*9fd0*/  IMAD.U32 R9, R24, 0x10000, RZ ;  /* 0x0001000018097824 */ /* 0x002fc800078e00ff */
[----:B------:R-:W-:Y:S01]  /*9fe0*/  FMUL.FTZ R40, R9, R34 ;  /* 0x0000002209287220 */ /* 0x000fe20000410000 */
[----:B------:R-:W-:Y:S02]  /*9ff0*/  IMAD.U32 R11, R25, 0x10000, RZ ;  /* 0x00010000190b7824 */ /* 0x000fe400078e00ff */
[-C--:B------:R-:W-:Y:S01]  /*a000*/  FMUL.FTZ R42, R9, R28.reuse ;  /* 0x0000001c092a7220 */ /* 0x080fe20000410000 */
[----:B------:R-:W-:Y:S01]  /*a010*/  FFMA.FTZ R40, R3, R28, -R40 ;  /* 0x0000001c03287223 */ /* 0x000fe20000010828 */
[----:B------:R-:W-:Y:S02]  /*a020*/  IMAD.U32 R28, R29, 0x10000, RZ ;  /* 0x000100001d1c7824 */ /* 0x000fe400078e00ff */
[----:B------:R-:W-:Y:S02]  /*a030*/  IMAD.U32 R20, R27, 0x10000, RZ ;  /* 0x000100001b147824 */ /* 0x000fe400078e00ff */
[----:B------:R-:W-:Y:S02]  /*a040*/  IMAD.U32 R9, R38, 0x10000, RZ ;  /* 0x0001000026097824 */ /* 0x000fe400078e00ff */
[----:B------:R-:W-:Y:S01]  /*a050*/  FMUL.FTZ R44, R11, R36 ;  /* 0x000000240b2c7220 */ /* 0x000fe20000410000 */
[----:B------:R-:W-:-:S02]  /*a060*/  IMAD.U32 R5, R13, 0x10000, RZ ;  /* 0x000100000d057824 */ /* 0x000fc400078e00ff */
[----:B------:R-:W-:Y:S01]  /*a070*/  FFMA.FTZ R42, R3, R34, R42 ;  /* 0x00000022032a7223 */ /* 0x000fe2000001002a */
[----:B------:R-:W-:Y:S02]  /*a080*/  IMAD.U32 R3, R31, 0x10000, RZ ;  /* 0x000100001f037824 */ /* 0x000fe400078e00ff */
[-C--:B------:R-:W-:Y:S01]  /*a090*/  FMUL.FTZ R34, R11, R28.reuse ;  /* 0x0000001c0b227220 */ /* 0x080fe20000410000 */
[----:B------:R-:W-:Y:S01]  /*a0a0*/  IMAD.U32 R8, R15, 0x10000, RZ ;  /* 0x000100000f087824 */ /* 0x000fe200078e00ff */
[----:B------:R-:W-:Y:S01]  /*a0b0*/  LOP3.LUT R10, R24, 0xffff0000, RZ, 0xc0, !PT ;  /* 0xffff0000180a7812 */ /* 0x000fe200078ec0ff */
[C---:B------:R-:W-:Y:S01]  /*a0c0*/  FMUL.FTZ R11, R20.reuse, R9 ;  /* 0x00000009140b7220 */ /* 0x040fe20000410000 */
[----:B------:R-:W-:Y:S01]  /*a0d0*/  FFMA.FTZ R44, R5, R28, -R44 ;  /* 0x0000001c052c7223 */ /* 0x000fe2000001082c */
[-C--:B------:R-:W-:Y:S01]  /*a0e0*/  FMUL.FTZ R28, R20, R3.reuse ;  /* 0x00000003141c7220 */ /* 0x080fe20000410000 */
[----:B------:R-:W-:Y:S01]  /*a0f0*/  LOP3.LUT R4, R12, 0xffff0000, RZ, 0xc0, !PT ;  /* 0xffff00000c047812 */ /* 0x000fe200078ec0ff */
[----:B------:R-:W-:Y:S01]  /*a100*/  FFMA.FTZ R20, R8, R3, -R11 ;  /* 0x0000000308147223 */ /* 0x000fe2000001080b */
[----:B------:R-:W-:Y:S01]  /*a110*/  FMUL.FTZ R3, R10, R33 ;  /* 0x000000210a037220 */ /* 0x000fe20000410000 */
[----:B------:R-:W-:Y:S01]  /*a120*/  LOP3.LUT R12, R13, 0xffff0000, RZ, 0xc0, !PT ;  /* 0xffff00000d0c7812 */ /* 0x000fe200078ec0ff */
[----:B------:R-:W-:Y:S01]  /*a130*/  FFMA.FTZ R34, R5, R36, R34 ;  /* 0x0000002405227223 */ /* 0x000fe20000010022 */
[----:B------:R-:W-:-:S02]  /*a140*/  IMAD.U32 R13, R26, 0x10000, RZ ;  /* 0x000100001a0d7824 */ /* 0x000fc400078e00ff */
[----:B------:R-:W-:Y:S01]  /*a150*/  FFMA.FTZ R28, R8, R9, R28 ;  /* 0x00000009081c7223 */ /* 0x000fe2000001001c */
[----:B------:R-:W-:Y:S02]  /*a160*/  IMAD.U32 R5, R37, 0x10000, RZ ;  /* 0x0001000025057824 */ /* 0x000fe400078e00ff */
[-C--:B------:R-:W-:Y:S01]  /*a170*/  FMUL.FTZ R9, R10, R21.reuse ;  /* 0x000000150a097220 */ /* 0x080fe20000410000 */
[----:B------:R-:W-:Y:S01]  /*a180*/  FFMA.FTZ R21, R4, R21, -R3 ;  /* 0x0000001504157223 */ /* 0x000fe20000010803 */
[----:B------:R-:W-:Y:S01]  /*a190*/  LOP3.LUT R24, R25, 0xffff0000, RZ, 0xc0, !PT ;  /* 0xffff000019187812 */ /* 0x000fe200078ec0ff */
[----:B------:R-:W-:Y:S02]  /*a1a0*/  IMAD.U32 R3, R30, 0x10000, RZ ;  /* 0x000100001e037824 */ /* 0x000fe400078e00ff */
[----:B------:R-:W-:Y:S01]  /*a1b0*/  FMUL.FTZ R25, R13, R5 ;  /* 0x000000050d197220 */ /* 0x000fe20000410000 */
[C---:B------:R-:W-:Y:S01]  /*a1c0*/  IMAD.U32 R6, R14.reuse, 0x10000, RZ ;  /* 0x000100000e067824 */ /* 0x040fe200078e00ff */
[----:B------:R-:W-:Y:S01]  /*a1d0*/  LOP3.LUT R7, R14, 0xffff0000, RZ, 0xc0, !PT ;  /* 0xffff00000e077812 */ /* 0x000fe200078ec0ff */
[----:B------:R-:W-:Y:S01]  /*a1e0*/  FFMA.FTZ R9, R4, R33, R9 ;  /* 0x0000002104097223 */ /* 0x000fe20000010009 */
[----:B------:R-:W-:Y:S01]  /*a1f0*/  LOP3.LUT R14, R15, 0xffff0000, RZ, 0xc0, !PT ;  /* 0xffff00000f0e7812 */ /* 0x000fe200078ec0ff */
[-C--:B------:R-:W-:Y:S01]  /*a200*/  FMUL.FTZ R13, R13, R3.reuse ;  /* 0x000000030d0d7220 */ /* 0x080fe20000410000 */
[----:B------:R-:W-:Y:S01]  /*a210*/  LOP3.LUT R15, R26, 0xffff0000, RZ, 0xc0, !PT ;  /* 0xffff00001a0f7812 */ /* 0x000fe200078ec0ff */
[----:B------:R-:W-:Y:S01]  /*a220*/  FFMA.FTZ R25, R6, R3, -R25 ;  /* 0x0000000306197223 */ /* 0x000fe20000010819 */
[----:B------:R-:W-:-:S02]  /*a230*/  LOP3.LUT R4, R37, 0xffff0000, RZ, 0xc0, !PT ;  /* 0xffff000025047812 */ /* 0x000fc400078ec0ff */
[----:B------:R-:W-:Y:S02]  /*a240*/  LOP3.LUT R30, R30, 0xffff0000, RZ, 0xc0, !PT ;  /* 0xffff00001e1e7812 */ /* 0x000fe400078ec0ff */
[----:B------:R-:W-:Y:S02]  /*a250*/  LOP3.LUT R26, R27, 0xffff0000, RZ, 0xc0, !PT ;  /* 0xffff00001b1a7812 */ /* 0x000fe400078ec0ff */
[----:B------:R-:W-:Y:S01]  /*a260*/  LOP3.LUT R3, R38, 0xffff0000, RZ, 0xc0, !PT ;  /* 0xffff000026037812 */ /* 0x000fe200078ec0ff */
[----:B------:R-:W-:Y:S01]  /*a270*/  FFMA.FTZ R10, R6, R5, R13 ;  /* 0x00000005060a7223 */ /* 0x000fe2000001000d */
[----:B------:R-:W-:Y:S02]  /*a280*/  LOP3.LUT R29, R29, 0xffff0000, RZ, 0xc0, !PT ;  /* 0xffff00001d1d7812 */ /* 0x000fe400078ec0ff */
[----:B------:R-:W-:Y:S01]  /*a290*/  LOP3.LUT R31, R31, 0xffff0000, RZ, 0xc0, !PT ;  /* 0xffff00001f1f7812 */ /* 0x000fe200078ec0ff */
[C---:B------:R-:W-:Y:S01]  /*a2a0*/  FMUL.FTZ R6, R15.reuse, R4 ;  /* 0x000000040f067220 */ /* 0x040fe20000410000 */
[-C--:B------:R-:W-:Y:S01]  /*a2b0*/  FMUL.FTZ R15, R15, R30.reuse ;  /* 0x0000001e0f0f7220 */ /* 0x080fe20000410000 */
[----:B------:R-:W-:Y:S01]  /*a2c0*/  FMUL.FTZ R11, R24, R35 ;  /* 0x00000023180b7220 */ /* 0x000fe20000410000 */
[----:B------:R-:W-:Y:S01]  /*a2d0*/  FMUL.FTZ R5, R26, R3 ;  /* 0x000000031a057220 */ /* 0x000fe20000410000 */
[----:B------:R-:W-:Y:S01]  /*a2e0*/  FMUL.FTZ R24, R24, R29 ;  /* 0x0000001d18187220 */ /* 0x000fe20000410000 */
[----:B------:R-:W-:Y:S01]  /*a2f0*/  FMUL.FTZ R26, R26, R31 ;  /* 0x0000001f1a1a7220 */ /* 0x000fe20000410000 */
[C---:B------:R-:W-:Y:S01]  /*a300*/  FFMA.FTZ R6, R7.reuse, R30, -R6 ;  /* 0x0000001e07067223 */ /* 0x040fe20000010806 */
        /* <DEDUP_REMOVED lines=15> */
.L_x_14357:
[----:B------:R-:W-:Y:S05]  /*a400*/  BSYNC B0 ;  /* 0x0000000000007941 */ /* 0x000fea0003800000 */
.L_x_14343:
        /* <DEDUP_REMOVED lines=8> */
.L_x_14340:
[----:B--23--:R-:W2:Y:S01]  /*a490*/  S2R R0, SR_TID.X ;  /* 0x0000000000007919 */ /* 0x00cea20000002100 */
[----:B------:R-:W-:Y:S05]  /*a4a0*/  WARPSYNC.ALL ;  /* 0x0000000000007948 */ /* 0x000fea0003800000 */
[----:B--2---:R-:W-:-:S05]  /*a4b0*/  SHF.R.U32.HI R0, RZ, 0x7, R0 ;  /* 0x00000007ff007819 */ /* 0x004fca0000011600 */
[----:B01----:R-:W-:Y:S02]  /*a4c0*/  VIADD R13, R0, 0x8 ;  /* 0x00000008000d7836 */ /* 0x003fe40000000000 */
[----:B------:R-:W-:-:S03]  /*a4d0*/  IMAD.U32 R0, RZ, RZ, UR44 ;  /* 0x0000002cff007e24 */ /* 0x000fc6000f8e00ff */
[----:B------:R0:W-:Y:S02]  /*a4e0*/  BAR.SYNC.DEFER_BLOCKING R13, 0x100 ;  /* 0x0004000d0000751d */ /* 0x0001e40000010000 */
[----:B------:R-:W-:-:S13]  /*a4f0*/  ISETP.NE.AND P0, PT, R0, 0x3, PT ;  /* 0x000000030000780c */ /* 0x000fda0003f05270 */
[----:B0-----:R-:W-:Y:S05]  /*a500*/  @!P0 BRA `(.L_x_14367) ;  /* 0x0000000000048947 */ /* 0x001fea0003800000 */
[----:B------:R-:W-:Y:S01]  /*a510*/  BPT.TRAP 0x1 ;  /* 0x000000040000795c */ /* 0x000fe20000300000 */
.L_x_14367:
[----:B------:R-:W-:Y:S01]  /*a520*/  IMAD R12, R23, 0x8, R22 ;  /* 0x00000008170c7824 */ /* 0x000fe200078e0216 */
[----:B------:R-:W-:-:S04]  /*a530*/  SHF.L.U32 R73, R208, 0x1f, RZ ;  /* 0x0000001fd0497819 */ /* 0x000fc800000006ff */
[----:B------:R0:W1:Y:S01]  /*a540*/  SYNCS.PHASECHK.TRANS64.TRYWAIT P1, [R12+URZ+0x22830], R73 ;  /* 0x022830490c0075a7 */ /* 0x000062000802017f */
[----:B------:R-:W-:Y:S05]  /*a550*/  @!P0 BRA `(.L_x_14368) ;  /* 0x0000000000048947 */ /* 0x000fea0003800000 */
[----:B------:R-:W-:Y:S01]  /*a560*/  BPT.TRAP 0x1 ;  /* 0x000000040000795c */ /* 0x000fe20000300000 */
.L_x_14368:
[----:B------:R-:W-:Y:S01]  /*a570*/  VIADD R0, R22, 0x1c400 ;  /* 0x0001c40016007836 */ /* 0x000fe20000000000 */
[----:B------:R-:W-:Y:S01]  /*a580*/  LOP3.LUT R4, R32, 0x10000, RZ, 0xfc, !PT ;  /* 0x0001000020047812 */ /* 0x000fe200078efcff */
[----:B------:R-:W-:-:S03]  /*a590*/  IMAD.MOV.U32 R5, RZ, RZ, 0x40000040 ;  /* 0x40000040ff057424 */ /* 0x000fc600078e00ff */
[----:B------:R-:W-:-:S04]  /*a5a0*/  SHF.R.U32.HI R0, RZ, 0x4, R0 ;  /* 0x00000004ff007819 */ /* 0x000fc80000011600 */
[----:B------:R-:W-:-:S04]  /*a5b0*/  LOP3.LUT R0, R0, 0x3fff, RZ, 0xc0, !PT ;  /* 0x00003fff00007812 */ /* 0x000fc800078ec0ff */
[----:B------:R-:W-:Y:S01]  /*a5c0*/  LOP3.LUT R221, R0, 0x10000, RZ, 0xfc, !PT ;  /* 0x0001000000dd7812 */ /* 0x000fe200078efcff */
[----:B-1----:R-:W-:Y:S06]  /*a5d0*/  @P1 BRA `(.L_x_14369) ;  /* 0x0000000000081947 */ /* 0x002fec0003800000 */
[----:B------:R-:W1:Y:S02]  /*a5e0*/  SYNCS.PHASECHK.TRANS64.TRYWAIT P1, [R12+URZ+0x22830], R73 ;  /* 0x022830490c0075a7 */ /* 0x000e64000802017f */
[----:B-1----:R-:W-:Y:S05]  /*a5f0*/  @!P1 BRA `(.L_x_14370) ;  /* 0x0000014c006c9947 */ /* 0x002fea0003800000 */
.L_x_14369:
[----:B------:R-:W-:Y:S01]  /*a600*/  IMAD R6, R23, 0x300, R221 ;  /* 0x0000030017067824 */ /* 0x000fe200078e02dd */
[----:B------:R-:W-:Y:S05]  /*a610*/  WARPSYNC.ALL ;  /* 0x0000000000007948 */ /* 0x000fea0003800000 */
[----:B------:R-:W-:Y:S01]  /*a620*/  IMAD.MOV.U32 R7, RZ, RZ, 0x40000040 ;  /* 0x40000040ff077424 */ /* 0x000fe200078e00ff */
[C---:B------:R-:W-:Y:S01]  /*a630*/  R2UR UR4, R4.reuse ;  /* 0x00000000040472ca */ /* 0x040fe200000e0000 */
[----:B-----5:R-:W-:Y:S01]  /*a640*/  WARPGROUP.ARRIVE ;  /* 0x00000000000079c5 */ /* 0x020fe20000000000 */
[----:B------:R-:W-:Y:S01]  /*a650*/  R2UR UR5, R5 ;  /* 0x00000000050572ca */ /* 0x000fe200000e0000 */
[----:B------:R-:W-:Y:S01]  /*a660*/  VIADD R20, R4, 0x2 ;  /* 0x0000000204147836 */ /* 0x000fe20000000000 */
[C---:B------:R-:W-:Y:S01]  /*a670*/  R2UR UR6, R6.reuse ;  /* 0x00000000060672ca */ /* 0x040fe200000e0000 */
[----:B------:R-:W-:Y:S01]  /*a680*/  VIADD R8, R6, 0x2 ;  /* 0x0000000206087836 */ /* 0x000fe20000000000 */
[----:B------:R-:W-:Y:S01]  /*a690*/  R2UR UR7, R7 ;  /* 0x00000000070772ca */ /* 0x000fe200000e0000 */
[----:B------:R-:W-:Y:S01]  /*a6a0*/  IMAD.MOV.U32 R21, RZ, RZ, 0x40000040 ;  /* 0x40000040ff157424 */ /* 0x000fe200078e00ff */
[----:B------:R-:W2:Y:S01]  /*a6b0*/  S2R R0, SR_TID.X ;  /* 0x0000000000007919 */ /* 0x000ea20000002100 */
[----:B------:R-:W-:-:S02]  /*a6c0*/  IMAD.MOV.U32 R9, RZ, RZ, 0x40000040 ;  /* 0x40000040ff097424 */ /* 0x000fc400078e00ff */
[----:B------:R-:W-:Y:S02]  /*a6d0*/  VIADD R10, R4, 0x4 ;  /* 0x00000004040a7836 */ /* 0x000fe40000000000 */
[----:B------:R-:W-:Y:S02]  /*a6e0*/  IMAD.MOV.U32 R11, RZ, RZ, 0x40000040 ;  /* 0x40000040ff0b7424 */ /* 0x000fe400078e00ff */
[----:B------:R-:W-:-:S04]  /*a6f0*/  IMAD.MOV.U32 R7, RZ, RZ, 0x40000040 ;  /* 0x40000040ff077424 */ /* 0x000fc800078e00ff */
        /* <DEDUP_REMOVED lines=8> */
[----:B--2---:R-:W-:-:S04]  /*a780*/  SHF.R.U32.HI R0, RZ, 0x7, R0 ;  /* 0x00000007ff007819 */ /* 0x004fc80000011600 */
[----:B------:R-:W-:Y:S01]  /*a790*/  IADD3 R15, -R0, 0xb, RZ ;  /* 0x0000000b000f7810 */ /* 0x000fe20007ffe1ff */
[----:B------:R-:W-:Y:S02]  /*a7a0*/  WARPGROUP.DEPBAR.LE gsb0, 0x0 ;  /* 0x00008000000079c5 */ /* 0x000fe40000010000 */
[----:B------:R-:W-:-:S06]  /*a7b0*/  WARPGROUP.ARRIVE ;  /* 0x00000000000079c5 */ /* 0x000fcc0000000000 */
[----:B------:R-:W-:Y:S01]  /*a7c0*/  HGMMA.64x96x16.F32.BF16 R24, gdesc[UR4], R24, gsb0 ;  /* 0x01600000041879f0 */ /* 0x000fe20008001818 */
        /* <DEDUP_REMOVED lines=20> */
.L_x_14371:
[----:B------:R-:W3:Y:S01]  /*a910*/  LDL R0, [R1+0x1c] ;  /* 0x00001c0001007983 */ /* 0x000ee20000100800 */
[----:B------:R-:W4:Y:S03]  /*a920*/  LDC R3, c[0x0][0x448] ;  /* 0x00011200ff037b82 */ /* 0x000f260000000800 */
[----:B------:R-:W5:Y:S04]  /*a930*/  LDL R72, [R1+0x4] ;  /* 0x0000040001487983 */ /* 0x000f680000100800 */
[----:B------:R-:W2:Y:S01]  /*a940*/  LDL R14, [R1+0xc] ;  /* 0x00000c00010e7983 */ /* 0x000ea20000100800 */
[----:B------:R-:W-:Y:S01]  /*a950*/  LOP3.LUT R18, R18, 0xfffffff7, RZ, 0xc0, !PT ;  /* 0xfffffff712127812 */ /* 0x000fe200078ec0ff */
[----:B------:R-:W-:Y:S01]  /*a960*/  ULDC UR37, c[0x0][0x988] ;  /* 0x0002620000257ab9 */ /* 0x000fe20000000800 */
[----:B----4-:R-:W-:-:S13]  /*a970*/  ISETP.NE.AND P1, PT, R3, 0x1, PT ;  /* 0x000000010300780c */ /* 0x010fda0003f25270 */
[----:B------:R-:W4:Y:S01]  /*a980*/  @P1 LDC R3, c[0x0][0x44c] ;  /* 0x00011300ff031b82 */ /* 0x000f220000000800 */
[----:B------:R-:W-:-:S07]  /*a990*/  @P1 LOP3.LUT R18, R18, 0x8, RZ, 0xfc, !PT ;  /* 0x0000000812121812 */ /* 0x000fce00078efcff */
[----:B------:R-:W0:Y:S01]  /*a9a0*/  @P1 LDC R7, c[0x0][0x450] ;  /* 0x00011400ff071b82 */ /* 0x000e220000000800 */
[----:B---3--:R-:W-:-:S04]  /*a9b0*/  IMAD.IADD R6, R0, 0x1, R222 ;  /* 0x0000000100067824 */ /* 0x008fc800078e02de */
[----:B----4-:R-:W-:-:S04]  /*a9c0*/  @P1 IMAD.HI.U32 R0, R6, R3, RZ ;  /* 0x0000000306001227 */ /* 0x010fc800078e00ff */
[----:B-----5:R-:W-:Y:S01]  /*a9d0*/  IMAD R72, R172, -0x60, R72 ;  /* 0xffffffa0ac487824 */ /* 0x020fe200078e0248 */
[----:B0-----:R-:W-:-:S04]  /*a9e0*/  @P1 SHF.R.U32.HI R6, RZ, R7, R0 ;  /* 0x00000007ff061219 */ /* 0x001fc80000011600 */
[C-C-:B--2---:R-:W-:Y:S01]  /*a9f0*/  IADD3 R75, -R14.reuse, 0x61, R72.reuse ;  /* 0x000000610e4b7810 */ /* 0x144fe20007ffe148 */
[----:B------:R-:W0:Y:S01]  /*aa00*/  SHFL.IDX PT, R0, R6, 0x1, 0x1c1f ;  /* 0x003c1f0006007f89 */ /* 0x000e2200000e0000 */
[----:B------:R-:W-:-:S03]  /*aa10*/  IADD3 R72, -R14, 0x60, R72 ;  /* 0x000000600e487810 */ /* 0x000fc60007ffe148 */
[----:B------:R-:W-:Y:S01]  /*aa20*/  IMAD.IADD R75, R75, 0x1, -R224 ;  /* 0x000000014b4b7824 */ /* 0x000fe200078e0ae0 */
[----:B------:R-:W2:Y:S04]  /*aa30*/  SHFL.IDX PT, R6, R6, RZ, 0x1c1f ;  /* 0x001c1fff06067589 */ /* 0x000ea800000e0000 */
        /* <DEDUP_REMOVED lines=88> */
[----:B0-----:R-:W-:Y:S02]  /*afc0*/  FMNMX.FTZ R77, R14, R77, !PT ;  /* 0x0000004d0e4d7209 */ /* 0x001fe40007810000 */
[----:B------:R-:W-:Y:S02]  /*afd0*/  ISETP.GT.AND P1, PT, R72, 0x18, PT ;  /* 0x000000184800780c */ /* 0x000fe40003f24270 */
[----:B------:R-:W-:Y:S01]  /*afe0*/  FSEL R33, R33, -INF , P3 ;  /* 0xff80000021217808 */ /* 0x000fe20001800000 */
[----:B------:R-:W0:Y:S01]  /*aff0*/  SHFL.BFLY PT, R0, R77, 0x1, 0x1f ;  /* 0x0c201f004d007f89 */ /* 0x000e2200000e0000 */
        /* <DEDUP_REMOVED lines=9> */
[C---:B------:R-:W-:Y:S02]  /*b090*/  ISETP.GT.AND P1, PT, R72.reuse, 0x28, PT ;  /* 0x000000284800780c */ /* 0x040fe40003f24270 */
[----:B------:R-:W-:Y:S02]  /*b0a0*/  FSEL R41, R41, -INF , P2 ;  /* 0xff80000029297808 */ /* 0x000fe40001000000 */
[----:B------:R-:W-:Y:S02]  /*b0b0*/  ISETP.GT.AND P2, PT, R72, 0x29, PT ;  /* 0x000000294800780c */ /* 0x000fe40003f44270 */
[----:B0-----:R-:W-:-:S02]  /*b0c0*/  FMNMX.FTZ R0, R77, R0, !PT ;  /* 0x000000004d007209 */ /* 0x001fc40007810000 */
[----:B------:R-:W-:Y:S02]  /*b0d0*/  FSEL R44, R44, -INF , P1 ;  /* 0xff8000002c2c7808 */ /* 0x000fe40000800000 */
[C---:B------:R-:W-:Y:S01]  /*b0e0*/  FSETP.NEU.FTZ.AND P4, PT, R0.reuse, -INF , PT ;  /* 0xff8000000000780b */ /* 0x040fe20003f9d000 */
[----:B------:R-:W-:Y:S01]  /*b0f0*/  FMUL.FTZ R6, R0, UR37 ;  /* 0x0000002500067c20 */ /* 0x000fe20008410000 */
[----:B------:R-:W-:Y:S02]  /*b100*/  ISETP.GT.AND P1, PT, R72, 0x30, PT ;  /* 0x000000304800780c */ /* 0x000fe40003f24270 */
[----:B------:R-:W-:Y:S02]  /*b110*/  FSEL R45, R45, -INF , P2 ;  /* 0xff8000002d2d7808 */ /* 0x000fe40001000000 */
        /* <DEDUP_REMOVED lines=23> */
[----:B------:R-:W0:Y:S01]  /*b290*/  MUFU.EX2 R14, R14 ;  /* 0x0000000e000e7308 */ /* 0x000e220000000800 */
        /* <DEDUP_REMOVED lines=25> */
[----:B------:R-:W-:Y:S01]  /*b430*/  FFMA.FTZ R171, R70, UR37, -R6 ;  /* 0x0000002546ab7c23 */ /* 0x000fe20008010806 */
[----:B------:R-:W-:-:S02]  /*b440*/  ISETP.GT.AND P1, PT, R72, 0x50, PT ;  /* 0x000000504800780c */ /* 0x000fc40003f24270 */
[----:B------:R-:W-:Y:S02]  /*b450*/  FSEL R61, R61, -INF , P2 ;  /* 0xff8000003d3d7808 */ /* 0x000fe40001000000 */
[----:B------:R-:W-:Y:S01]  /*b460*/  FMNMX.FTZ R34, R60, R3, !PT ;  /* 0x000000033c227209 */ /* 0x000fe20007810000 */
[----:B------:R-:W-:Y:S01]  /*b470*/  MUFU.EX2 R30, R30 ;  /* 0x0000001e001e7308 */ /* 0x000fe20000000800 */
[----:B------:R-:W-:Y:S02]  /*b480*/  ISETP.GT.AND P2, PT, R72, 0x51, PT ;  /* 0x000000514800780c */ /* 0x000fe40003f44270 */
[----:B------:R-:W-:Y:S01]  /*b490*/  FSEL R7, R64, -INF , P1 ;  /* 0xff80000040077808 */ /* 0x000fe20000800000 */
[----:B------:R-:W-:Y:S01]  /*b4a0*/  FFMA.FTZ R64, R39, UR37, -R6 ;  /* 0x0000002527407c23 */ /* 0x000fe20008010806 */
[----:B------:R-:W-:Y:S02]  /*b4b0*/  FMNMX.FTZ R34, R61, R34, !PT ;  /* 0x000000223d227209 */ /* 0x000fe40007810000 */
[----:B------:R-:W-:Y:S01]  /*b4c0*/  ISETP.GT.AND P1, PT, R72, 0x58, PT ;  /* 0x000000584800780c */ /* 0x000fe20003f24270 */
[----:B------:R-:W-:Y:S01]  /*b4d0*/  MUFU.EX2 R155, R155 ;  /* 0x0000009b009b7308 */ /* 0x000fe20000000800 */
[----:B------:R-:W-:-:S02]  /*b4e0*/  FSEL R65, R65, -INF , P2 ;  /* 0xff80000041417808 */ /* 0x000fc40001000000 */
[----:B------:R-:W-:Y:S02]  /*b4f0*/  FMNMX.FTZ R34, R7, R34, !PT ;  /* 0x0000002207227209 */ /* 0x000fe40007810000 */
[----:B------:R-:W-:Y:S01]  /*b500*/  ISETP.GT.AND P2, PT, R72, 0x59, PT ;  /* 0x000000594800780c */ /* 0x000fe20003f44270 */
[----:B------:R-:W-:Y:S01]  /*b510*/  FFMA.FTZ R72, R43, UR37, -R6 ;  /* 0x000000252b487c23 */ /* 0x000fe20008010806 */
[----:B------:R-:W-:Y:S01]  /*b520*/  FSEL R68, R68, -INF , P1 ;  /* 0xff80000044447808 */ /* 0x000fe20000800000 */
[----:B------:R-:W-:Y:S01]  /*b530*/  IMAD.U32 R43, RZ, RZ, UR41 ;  /* 0x00000029ff2b7e24 */ /* 0x000fe2000f8e00ff */
[----:B------:R-:W-:Y:S01]  /*b540*/  FMNMX.FTZ R3, R65, R34, !PT ;  /* 0x0000002241037209 */ /* 0x000fe20007810000 */
[----:B------:R-:W-:Y:S01]  /*b550*/  MUFU.EX2 R64, R64 ;  /* 0x0000004000407308 */ /* 0x000fe20000000800 */
[----:B------:R-:W-:Y:S02]  /*b560*/  FSEL R69, R69, -INF , P2 ;  /* 0xff80000045457808 */ /* 0x000fe40001000000 */
[----:B------:R-:W-:-:S04]  /*b570*/  FMNMX.FTZ R34, R68, R3, !PT ;  /* 0x0000000344227209 */ /* 0x000fc80007810000 */
[----:B------:R-:W-:Y:S01]  /*b580*/  FMNMX.FTZ R34, R69, R34, !PT ;  /* 0x0000002245227209 */ /* 0x000fe20007810000 */
[----:B------:R-:W-:Y:S04]  /*b590*/  MUFU.EX2 R157, R157 ;  /* 0x0000009d009d7308 */ /* 0x000fe80000000800 */
[----:B------:R-:W2:Y:S04]  /*b5a0*/  SHFL.BFLY PT, R3, R34, 0x2, 0x1f ;  /* 0x0c401f0022037f89 */ /* 0x000ea800000e0000 */
[----:B------:R-:W-:Y:S08]  /*b5b0*/  MUFU.EX2 R72, R72 ;  /* 0x0000004800487308 */ /* 0x000ff00000000800 */
[----:B------:R-:W-:Y:S08]  /*b5c0*/  MUFU.EX2 R159, R159 ;  /* 0x0000009f009f7308 */ /* 0x000ff00000000800 */
[----:B------:R-:W-:Y:S01]  /*b5d0*/  MUFU.EX2 R74, R74 ;  /* 0x0000004a004a7308 */ /* 0x000fe20000000800 */
[----:B--2---:R-:W-:Y:S01]  /*b5e0*/  FMNMX.FTZ R27, R34, R3, !PT ;  /* 0x00000003221b7209 */ /* 0x004fe20007810000 */
[----:B------:R-:W-:-:S06]  /*b5f0*/  FFMA.FTZ R34, R55, UR37, -R6 ;  /* 0x0000002537227c23 */ /* 0x000fcc0008010806 */
[----:B------:R-:W-:Y:S01]  /*b600*/  MUFU.EX2 R161, R161 ;  /* 0x000000a100a17308 */ /* 0x000fe20000000800 */
[----:B------:R-:W2:Y:S07]  /*b610*/  SHFL.BFLY PT, R46, R27, 0x1, 0x1f ;  /* 0x0c201f001b2e7f89 */ /* 0x000eae00000e0000 */
[----:B------:R-:W-:Y:S08]  /*b620*/  MUFU.EX2 R50, R50 ;  /* 0x0000003200327308 */ /* 0x000ff00000000800 */
[----:B------:R-:W-:Y:S08]  /*b630*/  MUFU.EX2 R163, R163 ;  /* 0x000000a300a37308 */ /* 0x000ff00000000800 */
[----:B------:R-:W-:Y:S01]  /*b640*/  MUFU.EX2 R34, R34 ;  /* 0x0000002200227308 */ /* 0x000fe20000000800 */
[----:B--2---:R-:W-:Y:S01]  /*b650*/  FMNMX.FTZ R3, R27, R46, !PT ;  /* 0x0000002e1b037209 */ /* 0x004fe20007810000 */
        /* <DEDUP_REMOVED lines=15> */
[----:B------:R-:W-:Y:S01]  /*b750*/  FFMA.FTZ R31, R37, UR37, -R54 ;  /* 0x00000025251f7c23 */ /* 0x000fe20008010836 */
[----:B0-----:R-:W-:Y:S01]  /*b760*/  FADD.FTZ R28, R201, R14 ;  /* 0x0000000ec91c7221 */ /* 0x001fe20000010000 */
[----:B------:R-:W-:-:S02]  /*b770*/  VIADD R24, R12, 0x22840 ;  /* 0x000228400c187836 */ /* 0x000fc40000000000 */
[--C-:B------:R-:W-:Y:S01]  /*b780*/  FFMA.FTZ R156, R40, UR37, -R54.reuse ;  /* 0x00000025289c7c23 */ /* 0x100fe20008010836 */
[--C-:B------:R-:W-:Y:S01]  /*b790*/  FFMA.FTZ R158, R44, UR37, -R54.reuse ;  /* 0x000000252c9e7c23 */ /* 0x100fe20008010836 */
[----:B------:R-:W0:Y:S01]  /*b7a0*/  MUFU.EX2 R25, R25 ;  /* 0x0000001900197308 */ /* 0x000e220000000800 */
[----:B------:R-:W-:Y:S01]  /*b7b0*/  FFMA.FTZ R35, R45, UR37, -R54 ;  /* 0x000000252d237c23 */ /* 0x000fe20008010836 */
[----:B------:R-:W-:Y:S01]  /*b7c0*/  PRMT R24, R43, 0x654, R24 ;  /* 0x000006542b187816 */ /* 0x000fe20000000018 */
[--C-:B------:R-:W-:Y:S01]  /*b7d0*/  FFMA.FTZ R160, R48, UR37, -R54.reuse ;  /* 0x0000002530a07c23 */ /* 0x100fe20008010836 */
[--C-:B------:R-:W-:Y:S01]  /*b7e0*/  FFMA.FTZ R37, R49, UR37, -R54.reuse ;  /* 0x0000002531257c23 */ /* 0x100fe20008010836 */
[--C-:B------:R-:W-:Y:S01]  /*b7f0*/  FFMA.FTZ R162, R52, UR37, -R54.reuse ;  /* 0x0000002534a27c23 */ /* 0x100fe20008010836 */
[----:B------:R2:W-:Y:S01]  /*b800*/  SYNCS.ARRIVE.TRANS64.RED.A1T0 RZ, [R24+URZ], RZ ;  /* 0x000000ff18ff79a7 */ /* 0x0005e2000810043f */
[--C-:B------:R-:W-:Y:S01]  /*b810*/  FFMA.FTZ R39, R53, UR37, -R54.reuse ;  /* 0x0000002535277c23 */ /* 0x100fe20008010836 */
[----:B------:R-:W3:Y:S01]  /*b820*/  MUFU.EX2 R202, R202 ;  /* 0x000000ca00ca7308 */ /* 0x000ee20000000800 */
[----:B------:R-:W-:Y:S01]  /*b830*/  F2FP.BF16.F32.PACK_AB R201, R14, R201 ;  /* 0x000000c90ec9723e */ /* 0x000fe200000010ff */
[--C-:B------:R-:W-:Y:S01]  /*b840*/  FFMA.FTZ R164, R56, UR37, -R54.reuse ;  /* 0x0000002538a47c23 */ /* 0x100fe20008010836 */
[--C-:B------:R-:W-:Y:S01]  /*b850*/  FFMA.FTZ R166, R60, UR37, -R54.reuse ;  /* 0x000000253ca67c23 */ /* 0x100fe20008010836 */
[--C-:B------:R-:W-:Y:S01]  /*b860*/  FFMA.FTZ R61, R61, UR37, -R54.reuse ;  /* 0x000000253d3d7c23 */ /* 0x100fe20008010836 */
[--C-:B------:R-:W-:Y:S01]  /*b870*/  FFMA.FTZ R65, R65, UR37, -R54.reuse ;  /* 0x0000002541417c23 */ /* 0x100fe20008010836 */
[----:B------:R-:W-:-:S02]  /*b880*/  FFMA.FTZ R68, R68, UR37, -R54 ;  /* 0x0000002544447c23 */ /* 0x000fc40008010836 */
[----:B------:R-:W4:Y:S01]  /*b890*/  MUFU.EX2 R27, R27 ;  /* 0x0000001b001b7308 */ /* 0x000f220000000800 */
[----:B0-----:R-:W-:Y:S01]  /*b8a0*/  FADD.FTZ R41, R200, R25 ;  /* 0x00000019c8297221 */ /* 0x001fe20000010000 */
[----:B------:R-:W-:-:S06]  /*b8b0*/  F2FP.BF16.F32.PACK_AB R200, R25, R200 ;  /* 0x000000c819c8723e */ /* 0x000fcc00000010ff */
[----:B------:R-:W2:Y:S01]  /*b8c0*/  MUFU.EX2 R152, R152 ;  /* 0x0000009800987308 */ /* 0x000ea20000000800 */
[----:B---3--:R-:W-:Y:S01]  /*b8d0*/  FADD.FTZ R32, R202, R41 ;  /* 0x00000029ca207221 */ /* 0x008fe20000010000 */
[----:B------:R-:W-:Y:S01]  /*b8e0*/  FADD.FTZ R41, R203, R28 ;  /* 0x0000001ccb297221 */ /* 0x000fe20000010000 */
[----:B------:R-:W-:-:S03]  /*b8f0*/  F2FP.BF16.F32.PACK_AB R203, R26, R203 ;  /* 0x000000cb1acb723e */ /* 0x000fc600000010ff */
[----:B------:R-:W-:Y:S01]  /*b900*/  FADD.FTZ R28, R26, R41 ;  /* 0x000000291a1c7221 */ /* 0x000fe20000010000 */
[----:B------:R-:W-:Y:S01]  /*b910*/  FFMA.FTZ R41, R57, UR37, -R54 ;  /* 0x0000002539297c23 */ /* 0x000fe20008010836 */
[----:B------:R-:W0:Y:S01]  /*b920*/  MUFU.EX2 R29, R29 ;  /* 0x0000001d001d7308 */ /* 0x000e220000000800 */
[C---:B----4-:R-:W-:Y:S01]  /*b930*/  FADD.FTZ R43, R27.reuse, R32 ;  /* 0x000000201b2b7221 */ /* 0x050fe20000010000 */
[----:B------:R-:W-:-:S06]  /*b940*/  F2FP.BF16.F32.PACK_AB R202, R27, R202 ;  /* 0x000000ca1bca723e */ /* 0x000fcc00000010ff */
[----:B------:R-:W3:Y:S01]  /*b950*/  MUFU.EX2 R154, R154 ;  /* 0x0000009a009a7308 */ /* 0x000ee20000000800 */
[----:B--2---:R-:W-:Y:S01]  /*b960*/  FADD.FTZ R24, R152, R43 ;  /* 0x0000002b98187221 */ /* 0x004fe20000010000 */
[----:B------:R-:W-:Y:S01]  /*b970*/  FADD.FTZ R43, R153, R28 ;  /* 0x0000001c992b7221 */ /* 0x000fe20000010000 */
[----:B------:R-:W-:-:S05]  /*b980*/  F2FP.BF16.F32.PACK_AB R153, R30, R153 ;  /* 0x000000991e99723e */ /* 0x000fca00000010ff */
[----:B------:R-:W2:Y:S01]  /*b990*/  MUFU.EX2 R31, R31 ;  /* 0x0000001f001f7308 */ /* 0x000ea20000000800 */
[C---:B0-----:R-:W-:Y:S01]  /*b9a0*/  FADD.FTZ R45, R29.reuse, R24 ;  /* 0x000000181d2d7221 */ /* 0x041fe20000010000 */
[----:B------:R-:W-:Y:S01]  /*b9b0*/  FADD.FTZ R24, R30, R43 ;  /* 0x0000002b1e187221 */ /* 0x000fe20000010000 */
[----:B------:R-:W-:-:S03]  /*b9c0*/  F2FP.BF16.F32.PACK_AB R152, R29, R152 ;  /* 0x000000981d98723e */ /* 0x000fc600000010ff */
[----:B------:R-:W-:Y:S01]  /*b9d0*/  FADD.FTZ R43, R155, R24 ;  /* 0x000000189b2b7221 */ /* 0x000fe20000010000 */
[--C-:B------:R-:W-:Y:S01]  /*b9e0*/  FFMA.FTZ R24, R7, UR37, -R54.reuse ;  /* 0x0000002507187c23 */ /* 0x100fe20008010836 */
[----:B------:R-:W0:Y:S01]  /*b9f0*/  MUFU.EX2 R156, R156 ;  /* 0x0000009c009c7308 */ /* 0x000e220000000800 */
[----:B---3--:R-:W-:Y:S01]  /*ba00*/  FADD.FTZ R28, R154, R45 ;  /* 0x0000002d9a1c7221 */ /* 0x008fe20000010000 */
[----:B------:R-:W-:Y:S01]  /*ba10*/  FFMA.FTZ R54, R69, UR37, -R54 ;  /* 0x0000002545367c23 */ /* 0x000fe20008010836 */
[----:B------:R-:W-:-:S05]  /*ba20*/  F2FP.BF16.F32.PACK_AB R155, R64, R155 ;  /* 0x0000009b409b723e */ /* 0x000fca00000010ff */
[----:B------:R-:W3:Y:S01]  /*ba30*/  MUFU.EX2 R33, R33 ;  /* 0x0000002100217308 */ /* 0x000ee20000000800 */
[C---:B--2---:R-:W-:Y:S01]  /*ba40*/  FADD.FTZ R7, R31.reuse, R28 ;  /* 0x0000001c1f077221 */ /* 0x044fe20000010000 */
[----:B------:R-:W-:Y:S01]  /*ba50*/  FADD.FTZ R28, R64, R43 ;  /* 0x0000002b401c7221 */ /* 0x000fe20000010000 */
[----:B------:R-:W-:-:S03]  /*ba60*/  F2FP.BF16.F32.PACK_AB R154, R31, R154 ;  /* 0x0000009a1f9a723e */ /* 0x000fc600000010ff */
[----:B------:R-:W-:Y:S01]  /*ba70*/  FADD.FTZ R43, R157, R28 ;  /* 0x0000001c9d2b7221 */ /* 0x000fe20000010000 */
[----:B------:R-:W-:Y:S01]  /*ba80*/  F2FP.BF16.F32.PACK_AB R157, R72, R157 ;  /* 0x0000009d489d723e */ /* 0x000fe200000010ff */
[----:B------:R-:W2:Y:S01]  /*ba90*/  MUFU.EX2 R158, R158 ;  /* 0x0000009e009e7308 */ /* 0x000ea20000000800 */
[----:B0-----:R-:W-:Y:S01]  /*baa0*/  FADD.FTZ R32, R156, R7 ;  /* 0x000000079c207221 */ /* 0x001fe20000010000 */
[----:B------:R-:W-:-:S04]  /*bab0*/  FADD.FTZ R28, R72, R43 ;  /* 0x0000002b481c7221 */ /* 0x000fc80000010000 */
[----:B------:R-:W-:Y:S01]  /*bac0*/  FADD.FTZ R43, R159, R28 ;  /* 0x0000001c9f2b7221 */ /* 0x000fe20000010000 */
[----:B------:R-:W-:Y:S01]  /*bad0*/  F2FP.BF16.F32.PACK_AB R159, R74, R159 ;  /* 0x0000009f4a9f723e */ /* 0x000fe200000010ff */
[----:B------:R-:W0:Y:S01]  /*bae0*/  MUFU.EX2 R35, R35 ;  /* 0x0000002300237308 */ /* 0x000e220000000800 */
[C---:B---3--:R-:W-:Y:S01]  /*baf0*/  FADD.FTZ R45, R33.reuse, R32 ;  /* 0x00000020212d7221 */ /* 0x048fe20000010000 */
[----:B------:R-:W-:-:S06]  /*bb00*/  F2FP.BF16.F32.PACK_AB R156, R33, R156 ;  /* 0x0000009c219c723e */ /* 0x000fcc00000010ff */
[----:B------:R-:W3:Y:S01]  /*bb10*/  MUFU.EX2 R160, R160 ;  /* 0x000000a000a07308 */ /* 0x000ee20000000800 */
[----:B--2---:R-:W-:-:S07]  /*bb20*/  FADD.FTZ R14, R158, R45 ;  /* 0x0000002d9e0e7221 */ /* 0x004fce0000010000 */
[----:B------:R-:W2:Y:S01]  /*bb30*/  MUFU.EX2 R37, R37 ;  /* 0x0000002500257308 */ /* 0x000ea20000000800 */
[C---:B0-----:R-:W-:Y:S01]  /*bb40*/  FADD.FTZ R45, R35.reuse, R14 ;  /* 0x0000000e232d7221 */ /* 0x041fe20000010000 */
[----:B------:R-:W-:Y:S01]  /*bb50*/  FADD.FTZ R14, R74, R43 ;  /* 0x0000002b4a0e7221 */ /* 0x000fe20000010000 */
[----:B------:R-:W-:-:S03]  /*bb60*/  F2FP.BF16.F32.PACK_AB R158, R35, R158 ;  /* 0x0000009e239e723e */ /* 0x000fc600000010ff */
[----:B------:R-:W-:Y:S01]  /*bb70*/  FADD.FTZ R43, R161, R14 ;  /* 0x0000000ea12b7221 */ /* 0x000fe20000010000 */
[----:B------:R-:W-:Y:S01]  /*bb80*/  F2FP.BF16.F32.PACK_AB R161, R50, R161 ;  /* 0x000000a132a1723e */ /* 0x000fe200000010ff */
[----:B------:R-:W0:Y:S01]  /*bb90*/  MUFU.EX2 R162, R162 ;  /* 0x000000a200a27308 */ /* 0x000e220000000800 */
[----:B---3--:R-:W-:Y:S01]  /*bba0*/  FADD.FTZ R26, R160, R45 ;  /* 0x0000002da01a7221 */ /* 0x008fe20000010000 */
[----:B------:R-:W-:-:S04]  /*bbb0*/  FADD.FTZ R14, R50, R43 ;  /* 0x0000002b320e7221 */ /* 0x000fc80000010000 */
[----:B------:R-:W-:Y:S01]  /*bbc0*/  FADD.FTZ R25, R163, R14 ;  /* 0x0000000ea3197221 */ /* 0x000fe20000010000 */
[C---:B------:R-:W-:Y:S01]  /*bbd0*/  F2FP.BF16.F32.PACK_AB R163, R34.reuse, R163 ;  /* 0x000000a322a3723e */ /* 0x040fe200000010ff */
[----:B------:R-:W3:Y:S01]  /*bbe0*/  MUFU.EX2 R39, R39 ;  /* 0x0000002700277308 */ /* 0x000ee20000000800 */
[C---:B--2---:R-:W-:Y:S01]  /*bbf0*/  FADD.FTZ R45, R37.reuse, R26 ;  /* 0x0000001a252d7221 */ /* 0x044fe20000010000 */
[----:B------:R-:W-:Y:S01]  /*bc00*/  FADD.FTZ R14, R34, R25 ;  /* 0x00000019220e7221 */ /* 0x000fe20000010000 */
[----:B------:R-:W-:-:S05]  /*bc10*/  F2FP.BF16.F32.PACK_AB R160, R37, R160 ;  /* 0x000000a025a0723e */ /* 0x000fca00000010ff */
[----:B------:R-:W2:Y:S01]  /*bc20*/  MUFU.EX2 R164, R164 ;  /* 0x000000a400a47308 */ /* 0x000ea20000000800 */
[----:B0-----:R-:W-:-:S07]  /*bc30*/  FADD.FTZ R26, R162, R45 ;  /* 0x0000002da21a7221 */ /* 0x001fce0000010000 */
[----:B------:R-:W0:Y:S01]  /*bc40*/  MUFU.EX2 R41, R41 ;  /* 0x0000002900297308 */ /* 0x000e220000000800 */
[C---:B---3--:R-:W-:Y:S01]  /*bc50*/  FADD.FTZ R27, R39.reuse, R26 ;  /* 0x0000001a271b7221 */ /* 0x048fe20000010000 */
[----:B------:R-:W-:-:S06]  /*bc60*/  F2FP.BF16.F32.PACK_AB R162, R39, R162 ;  /* 0x000000a227a2723e */ /* 0x000fcc00000010ff */
[----:B------:R-:W3:Y:S01]  /*bc70*/  MUFU.EX2 R38, R38 ;  /* 0x0000002600267308 */ /* 0x000ee20000000800 */
[----:B--2---:R-:W-:Y:S01]  /*bc80*/  FADD.FTZ R26, R164, R27 ;  /* 0x0000001ba41a7221 */ /* 0x004fe20000010000 */
[----:B------:R-:W-:-:S06]  /*bc90*/  FADD.FTZ R27, R165, R14 ;  /* 0x0000000ea51b7221 */ /* 0x000fcc0000010000 */
[----:B------:R-:W2:Y:S01]  /*bca0*/  MUFU.EX2 R166, R166 ;  /* 0x000000a600a67308 */ /* 0x000ea20000000800 */
[C---:B0-----:R-:W-:Y:S01]  /*bcb0*/  FADD.FTZ R29, R41.reuse, R26 ;  /* 0x0000001a291d7221 */ /* 0x041fe20000010000 */
[----:B------:R-:W-:-:S06]  /*bcc0*/  F2FP.BF16.F32.PACK_AB R164, R41, R164 ;  /* 0x000000a429a4723e */ /* 0x000fcc00000010ff */
[----:B------:R-:W0:Y:S01]  /*bcd0*/  MUFU.EX2 R167, R167 ;  /* 0x000000a700a77308 */ /* 0x000e220000000800 */
[C---:B---3--:R-:W-:Y:S01]  /*bce0*/  FADD.FTZ R14, R38.reuse, R27 ;  /* 0x0000001b260e7221 */ /* 0x048fe20000010000 */
[----:B------:R-:W-:-:S06]  /*bcf0*/  F2FP.BF16.F32.PACK_AB R165, R38, R165 ;  /* 0x000000a526a5723e */ /* 0x000fcc00000010ff */
[----:B------:R-:W3:Y:S01]  /*bd00*/  MUFU.EX2 R7, R61 ;  /* 0x0000003d00077308 */ /* 0x000ee20000000800 */
[----:B--2---:R-:W-:-:S07]  /*bd10*/  FADD.FTZ R26, R166, R29 ;  /* 0x0000001da61a7221 */ /* 0x004fce0000010000 */
        /* <DEDUP_REMOVED lines=12> */
[----:B------:R-:W-:Y:S01]  /*bde0*/  MUFU.EX2 R68, R68 ;  /* 0x0000004400447308 */ /* 0x000fe20000000800 */
[C---:B--2---:R-:W-:Y:S01]  /*bdf0*/  FADD.FTZ R29, R65.reuse, R28 ;  /* 0x0000001c411d7221 */ /* 0x044fe20000010000 */
[----:B------:R-:W-:-:S06]  /*be00*/  F2FP.BF16.F32.PACK_AB R168, R65, R24 ;  /* 0x0000001841a8723e */ /* 0x000fcc00000010ff */
[----:B------:R-:W2:Y:S01]  /*be10*/  MUFU.EX2 R171, R171 ;  /* 0x000000ab00ab7308 */ /* 0x000ea20000000800 */
[C---:B0-----:R-:W-:Y:S01]  /*be20*/  FADD.FTZ R26, R46.reuse, R27 ;  /* 0x0000001b2e1a7221 */ /* 0x041fe20000010000 */
[----:B------:R-:W-:-:S06]  /*be30*/  F2FP.BF16.F32.PACK_AB R169, R46, R169 ;  /* 0x000000a92ea9723e */ /* 0x000fcc00000010ff */
[----:B------:R-:W0:Y:S08]  /*be40*/  MUFU.EX2 R25, R54 ;  /* 0x0000003600197308 */ /* 0x000e300000000800 */
[----:B------:R3:W4:Y:S01]  /*be50*/  MUFU.EX2 R14, R6 ;  /* 0x00000006000e7308 */ /* 0x0007220000000800 */
[----:B--2---:R-:W-:Y:S01]  /*be60*/  FADD.FTZ R27, R171, R26 ;  /* 0x0000001aab1b7221 */ /* 0x004fe20000010000 */
[----:B---3--:R-:W-:Y:S01]  /*be70*/  FADD.FTZ R6, R68, R29 ;  /* 0x0000001d44067221 */ /* 0x008fe20000010000 */
[----:B0-----:R-:W-:-:S03]  /*be80*/  F2FP.BF16.F32.PACK_AB R170, R25, R68 ;  /* 0x0000004419aa723e */ /* 0x001fc600000010ff */
[----:B------:R-:W-:Y:S01]  /*be90*/  FADD.FTZ R7, R25, R6 ;  /* 0x0000000619077221 */ /* 0x000fe20000010000 */
[C---:B----4-:R-:W-:Y:S01]  /*bea0*/  FADD.FTZ R6, R14.reuse, R27 ;  /* 0x0000001b0e067221 */ /* 0x050fe20000010000 */
[----:B------:R-:W-:Y:S01]  /*beb0*/  F2FP.BF16.F32.PACK_AB R171, R14, R171 ;  /* 0x000000ab0eab723e */ /* 0x000fe200000010ff */
[----:B------:R-:W-:Y:S06]  /*bec0*/  @!P0 BRA `(.L_x_14372) ;  /* 0x0000000000048947 */ /* 0x000fec0003800000 */
[----:B------:R-:W-:Y:S01]  /*bed0*/  BPT.TRAP 0x1 ;  /* 0x000000040000795c */ /* 0x000fe20000300000 */
.L_x_14372:
[----:B------:R0:W2:Y:S01]  /*bee0*/  SYNCS.PHASECHK.TRANS64.TRYWAIT P1, [R12+URZ+0x22850], R73 ;  /* 0x022850490c0075a7 */ /* 0x0000a2000802017f */
[----:B------:R-:W-:Y:S05]  /*bef0*/  @!P0 BRA `(.L_x_14373) ;  /* 0x0000000000048947 */ /* 0x000fea0003800000 */
[----:B------:R-:W-:Y:S01]  /*bf00*/  BPT.TRAP 0x1 ;  /* 0x000000040000795c */ /* 0x000fe20000300000 */
.L_x_14373:
[----:B------:R-:W-:Y:S04]  /*bf10*/  BSSY B0, `(.L_x_14374) ;  /* 0x0000004000007945 */ /* 0x000fe80003800000 */
[----:B--2---:R-:W-:Y:S05]  /*bf20*/  @P1 BRA `(.L_x_14375) ;  /* 0x0000000000081947 */ /* 0x004fea0003800000 */
[----:B------:R-:W2:Y:S02]  /*bf30*/  SYNCS.PHASECHK.TRANS64.TRYWAIT P1, [R12+URZ+0x22850], R73 ;  /* 0x022850490c0075a7 */ /* 0x000ea4000802017f */
[----:B--2---:R-:W-:Y:S05]  /*bf40*/  @!P1 BRA `(.L_x_14376) ;  /* 0x00000134002c9947 */ /* 0x004fea0003800000 */
.L_x_14375:
[----:B------:R-:W-:Y:S05]  /*bf50*/  BSYNC B0 ;  /* 0x0000000000007941 */ /* 0x000fea0003800000 */
.L_x_14374:
[----:B------:R-:W-:Y:S05]  /*bf60*/  WARPSYNC.ALL ;  /* 0x0000000000007948 */ /* 0x000fea0003800000 */
[----:B------:R-:W-:Y:S01]  /*bf70*/  R2UR UR4, R22 ;  /* 0x00000000160472ca */ /* 0x000fe200000e0000 */
[----:B------:R3:W-:Y:S01]  /*bf80*/  BAR.SYNC.DEFER_BLOCKING R13, 0x100 ;  /* 0x0004000d0000751d */ /* 0x0007e20000010000 */
[----:B------:R-:W-:Y:S02]  /*bf90*/  IMAD.MOV.U32 R24, RZ, RZ, 0xc00 ;  /* 0x00000c00ff187424 */ /* 0x000fe400078e00ff */
[----:B------:R-:W-:Y:S02]  /*bfa0*/  IMAD.MOV.U32 R25, RZ, RZ, 0x40000040 ;  /* 0x40000040ff197424 */ /* 0x000fe400078e00ff */
[----:B------:R-:W-:-:S02]  /*bfb0*/  IMAD.MOV.U32 R29, RZ, RZ, 0x40000040 ;  /* 0x40000040ff1d7424 */ /* 0x000fc400078e00ff */
[----:B------:R-:W-:Y:S01]  /*bfc0*/  IMAD.MOV.U32 R27, RZ, RZ, 0x40000040 ;  /* 0x40000040ff1b7424 */ /* 0x000fe200078e00ff */
[----:B------:R-:W-:Y:S01]  /*bfd0*/  R2UR UR7, R25 ;  /* 0x00000000190772ca */ /* 0x000fe200000e0000 */
[----:B------:R-:W-:Y:S01]  /*bfe0*/  IMAD.MOV.U32 R31, RZ, RZ, 0x40000040 ;  /* 0x40000040ff1f7424 */ /* 0x000fe200078e00ff */
[----:B------:R-:W-:Y:S02]  /*bff0*/  R2UR UR11, R29 ;  /* 0x000000001d0b72ca */ /* 0x000fe400000e0000 */
[----:B------:R-:W-:Y:S01]  /*c000*/  UIADD3 UR4, UR4, 0x400, URZ ;  /* 0x0000040004047890 */ /* 0x000fe2000fffe03f */
[----:B------:R-:W-:Y:S02]  /*c010*/  R2UR UR15, R27 ;  /* 0x000000001b0f72ca */ /* 0x000fe400000e0000 */
[----:B------:R-:W-:Y:S01]  /*c020*/  R2UR UR19, R29 ;  /* 0x000000001d1372ca */ /* 0x000fe200000e0000 */
[----:B------:R-:W-:Y:S01]  /*c030*/  USHF.R.U32.HI UR4, URZ, 0x4, UR4 ;  /* 0x000000043f047899 */ /* 0x000fe20008011604 */
[----:B------:R-:W-:-:S02]  /*c040*/  R2UR UR23, R31 ;  /* 0x000000001f1772ca */ /* 0x000fc400000e0000 */
[----:B------:R-:W-:Y:S01]  /*c050*/  R2UR UR27, R25 ;  /* 0x00000000191b72ca */ /* 0x000fe200000e0000 */
[----:B------:R-:W-:-:S04]  /*c060*/  ULOP3.LUT UR4, UR4, 0x3fff, URZ, 0xc0, !UPT ;  /* 0x00003fff04047892 */ /* 0x000fc8000f8ec03f */
[----:B------:R-:W-:-:S06]  /*c070*/  ULOP3.LUT UR38, UR4, 0x3000000, URZ, 0xfc, !UPT ;  /* 0x0300000004267892 */ /* 0x000fcc000f8efc3f */
[----:B------:R-:W-:-:S04]  /*c080*/  IMAD R24, R23, R24, UR38 ;  /* 0x0000002617187e24 */ /* 0x000fc8000f8e0218 */
        /* <DEDUP_REMOVED lines=11> */
[----:B012---:R-:W-:-:S06]  /*c140*/  WARPGROUP.ARRIVE ;  /* 0x00000000000079c5 */ /* 0x007fcc0000000000 */
        /* <DEDUP_REMOVED lines=22> */
[----:B---3--:R-:W-:Y:S05]  /*c2b0*/  @!P0 BRA `(.L_x_14377) ;  /* 0x0000000000048947 */ /* 0x008fea0003800000 */
[----:B------:R-:W-:Y:S01]  /*c2c0*/  BPT.TRAP 0x1 ;  /* 0x000000040000795c */ /* 0x000fe20000300000 */
.L_x_14377:
[----:B------:R-:W2:Y:S01]  /*c2d0*/  LDL R153, [R1+0x4] ;  /* 0x0000040001997983 */ /* 0x000ea20000100800 */
[----:B------:R-:W0:Y:S03]  /*c2e0*/  LDC R13, c[0x0][0x448] ;  /* 0x00011200ff0d7b82 */ /* 0x000e260000000800 */
[----:B------:R-:W3:Y:S01]  /*c2f0*/  LDL R152, [R1+0x10] ;  /* 0x0000100001987983 */ /* 0x000ee20000100800 */
[----:B------:R-:W-:Y:S01]  /*c300*/  VIADD R12, R12, 0x22860 ;  /* 0x000228600c0c7836 */ /* 0x000fe20000000000 */
[----:B------:R-:W-:Y:S01]  /*c310*/  ULDC UR39, c[0x0][0x988] ;  /* 0x0002620000277ab9 */ /* 0x000fe20000000800 */
[----:B------:R-:W-:Y:S01]  /*c320*/  IMAD.MOV.U32 R14, RZ, RZ, R222 ;  /* 0x000000ffff0e7224 */ /* 0x000fe200078e00de */
[----:B------:R-:W-:Y:S01]  /*c330*/  ULDC UR40, c[0x0][0x988] ;  /* 0x0002620000287ab9 */ /* 0x000fe20000000800 */
[----:B0-----:R-:W-:Y:S01]  /*c340*/  ISETP.NE.AND P1, PT, R13, 0x1, PT ;  /* 0x000000010d00780c */ /* 0x001fe20003f25270 */
[----:B------:R-:W-:-:S05]  /*c350*/  IMAD.U32 R13, RZ, RZ, UR41 ;  /* 0x00000029ff0d7e24 */ /* 0x000fca000f8e00ff */
[----:B------:R-:W-:-:S04]  /*c360*/  PRMT R12, R13, 0x654, R12 ;  /* 0x000006540d0c7816 */ /* 0x000fc8000000000c */
[----:B------:R0:W-:Y:S03]  /*c370*/  SYNCS.ARRIVE.TRANS64.RED.A1T0 RZ, [R12+URZ], RZ ;  /* 0x000000ff0cff79a7 */ /* 0x0001e6000810043f */
[----:B------:R-:W1:Y:S08]  /*c380*/  @P1 LDC R13, c[0x0][0x44c] ;  /* 0x00011300ff0d1b82 */ /* 0x000e700000000800 */
[----:B0-----:R-:W0:Y:S01]  /*c390*/  @P1 LDC R12, c[0x0][0x450] ;  /* 0x00011400ff0c1b82 */ /* 0x001e220000000800 */
[----:B-1----:R-:W-:-:S05]  /*c3a0*/  @P1 IMAD.HI.U32 R13, R222, R13, RZ ;  /* 0x0000000dde0d1227 */ /* 0x002fca00078e00ff */
[----:B0-----:R-:W-:-:S04]  /*c3b0*/  @P1 SHF.R.U32.HI R14, RZ, R12, R13 ;  /* 0x0000000cff0e1219 */ /* 0x001fc8000001160d */
[----:B--2---:R-:W-:-:S05]  /*c3c0*/  IADD3 R12, R14, R153, -R224 ;  /* 0x000000990e0c7210 */ /* 0x004fca0007ffe8e0 */
[----:B------:R-:W-:-:S05]  /*c3d0*/  IMAD.HI R12, R12, 0x2aaaaaab, RZ ;  /* 0x2aaaaaab0c0c7827 */ /* 0x000fca00078e02ff */
[----:B------:R-:W-:-:S04]  /*c3e0*/  SHF.R.U32.HI R13, RZ, 0x1f, R12 ;  /* 0x0000001fff0d7819 */ /* 0x000fc8000001160c */
[----:B------:R-:W-:-:S04]  /*c3f0*/  LEA.HI.SX32 R13, R12, R13, 0x1c ;  /* 0x0000000d0c0d7211 */ /* 0x000fc800078fe2ff */
[----:B---3--:R-:W-:Y:S01]  /*c400*/  VIMNMX R152, R152, R13, !PT ;  /* 0x0000000d98987248 */ /* 0x008fe20007fe0100 */
[----:B------:R-:W-:-:S04]  /*c410*/  VIADD R12, R172, 0xfffffffe ;  /* 0xfffffffeac0c7836 */ /* 0x000fc80000000000 */
[----:B------:R0:W-:Y:S01]  /*c420*/  STL [R1], R152 ;  /* 0x0000009801007387 */ /* 0x0001e20000100800 */
[----:B------:R-:W-:-:S13]  /*c430*/  ISETP.GE.AND P1, PT, R12, R152, PT ;  /* 0x000000980c00720c */ /* 0x000fda0003f26270 */
[----:B0-----:R-:W-:Y:S05]  /*c440*/  @!P1 BRA `(.L_x_14378) ;  /* 0x0000002400c49947 */ /* 0x001fea0003800000 */
[----:B------:R-:W-:Y:S02]  /*c450*/  IMAD.MOV.U32 R201, RZ, RZ, R0 ;  /* 0x000000ffffc97224 */ /* 0x000fe400078e0000 */
[----:B------:R-:W-:-:S07]  /*c460*/  IMAD.MOV.U32 R200, RZ, RZ, R3 ;  /* 0x000000ffffc87224 */ /* 0x000fce00078e0003 */
.L_x_14390:
[----:B------:R-:W-:Y:S01]  /*c470*/  VIADD R23, R23, 0x1 ;  /* 0x0000000117177836 */ /* 0x000fe20000000000 */
[----:B------:R-:W-:Y:S05]  /*c480*/  YIELD ;  /* 0x0000000000007946 */ /* 0x000fea0003800000 */
[----:B------:R-:W-:-:S04]  /*c490*/  ISETP.NE.AND P1, PT, R23, 0x2, PT ;  /* 0x000000021700780c */ /* 0x000fc80003f25270 */
[----:B------:R-:W-:Y:S02]  /*c4a0*/  SEL R0, RZ, 0x1, P1 ;  /* 0x00000001ff007807 */ /* 0x000fe40000800000 */
[----:B------:R-:W-:Y:S02]  /*c4b0*/  SEL R23, R23, RZ, P1 ;  /* 0x000000ff17177207 */ /* 0x000fe40000800000 */
[----:B------:R-:W-:Y:S01]  /*c4c0*/  LOP3.LUT R208, R208, R0, RZ, 0x3c, !PT ;  /* 0x00000000d0d07212 */ /* 0x000fe200078e3cff */
[----:B------:R-:W-:Y:S06]  /*c4d0*/  @!P0 BRA `(.L_x_14379) ;  /* 0x0000000000048947 */ /* 0x000fec0003800000 */
[----:B------:R-:W-:Y:S01]  /*c4e0*/  BPT.TRAP 0x1 ;  /* 0x000000040000795c */ /* 0x000fe20000300000 */
.L_x_14379:
[----:B------:R-:W-:Y:S01]  /*c4f0*/  IMAD R13, R23, 0x8, R22 ;  /* 0x00000008170d7824 */ /* 0x000fe200078e0216 */
[----:B------:R-:W-:-:S04]  /*c500*/  SHF.L.U32 R14, R208, 0x1f, RZ ;  /* 0x0000001fd00e7819 */ /* 0x000fc800000006ff */
[----:B------:R0:W1:Y:S01]  /*c510*/  SYNCS.PHASECHK.TRANS64.TRYWAIT P1, [R13+URZ+0x22830], R14 ;  /* 0x0228300e0d0075a7 */ /* 0x000062000802017f */
[----:B------:R-:W-:Y:S05]  /*c520*/  @!P0 BRA `(.L_x_14380) ;  /* 0x0000000000048947 */ /* 0x000fea0003800000 */
[----:B------:R-:W-:Y:S01]  /*c530*/  BPT.TRAP 0x1 ;  /* 0x000000040000795c */ /* 0x000fe20000300000 */
.L_x_14380:
[----:B------:R-:W-:Y:S02]  /*c540*/  IMAD R156, R23, 0x300, R221 ;  /* 0x00000300179c7824 */ /* 0x000fe400078e02dd */
[----:B------:R-:W-:Y:S01]  /*c550*/  IMAD.MOV.U32 R157, RZ, RZ, 0x40000040 ;  /* 0x40000040ff9d7424 */ /* 0x000fe200078e00ff */
[----:B-1----:R-:W-:Y:S06]  /*c560*/  @P1 BRA `(.L_x_14381) ;  /* 0x0000000000081947 */ /* 0x002fec0003800000 */
[----:B------:R-:W1:Y:S02]  /*c570*/  SYNCS.PHASECHK.TRANS64.TRYWAIT P1, [R13+URZ+0x22830], R14 ;  /* 0x0228300e0d0075a7 */ /* 0x000e64000802017f */
[----:B-1----:R-:W-:Y:S05]  /*c580*/  @!P1 BRA `(.L_x_14382) ;  /* 0x0000012c00b09947 */ /* 0x002fea0003800000 */
.L_x_14381:
        /* <DEDUP_REMOVED lines=41> */
.L_x_14383:
[----:B------:R-:W3:Y:S01]  /*c820*/  LDL R0, [R1+0x1c] ;  /* 0x00001c0001007983 */ /* 0x000ee20000100800 */
[----:B------:R-:W4:Y:S03]  /*c830*/  LDC R3, c[0x0][0x448] ;  /* 0x00011200ff037b82 */ /* 0x000f260000000800 */
[----:B------:R-:W5:Y:S04]  /*c840*/  LDL R219, [R1+0xc] ;  /* 0x00000c0001db7983 */ /* 0x000f680000100800 */
[----:B------:R-:W2:Y:S01]  /*c850*/  LDL R203, [R1+0x4] ;  /* 0x0000040001cb7983 */ /* 0x000ea20000100800 */
[----:B----4-:R-:W-:-:S13]  /*c860*/  ISETP.NE.AND P1, PT, R3, 0x1, PT ;  /* 0x000000010300780c */ /* 0x010fda0003f25270 */
[----:B------:R-:W4:Y:S08]  /*c870*/  @P1 LDC R202, c[0x0][0x44c] ;  /* 0x00011300ffca1b82 */ /* 0x000f300000000800 */
[----:B------:R-:W0:Y:S01]  /*c880*/  @P1 LDC R3, c[0x0][0x450] ;  /* 0x00011400ff031b82 */ /* 0x000e220000000800 */
[----:B------:R-:W-:Y:S01]  /*c890*/  LOP3.LUT R18, R18, 0xfffffeff, RZ, 0xc0, !PT ;  /* 0xfffffeff12127812 */ /* 0x000fe200078ec0ff */
[----:B------:R-:W-:Y:S01]  /*c8a0*/  UMOV UR37, UR40 ;  /* 0x0000002800257c82 */ /* 0x000fe20008000000 */
[----:B---3--:R-:W-:-:S04]  /*c8b0*/  IMAD.IADD R0, R0, 0x1, R222 ;  /* 0x0000000100007824 */ /* 0x008fc800078e02de */
[----:B----4-:R-:W-:-:S05]  /*c8c0*/  @P1 IMAD.HI.U32 R202, R0, R202, RZ ;  /* 0x000000ca00ca1227 */ /* 0x010fca00078e00ff */
[----:B0-----:R-:W-:-:S05]  /*c8d0*/  @P1 SHF.R.U32.HI R0, RZ, R3, R202 ;  /* 0x00000003ff001219 */ /* 0x001fca00000116ca */
[----:B------:R-:W0:Y:S01]  /*c8e0*/  SHFL.IDX PT, R3, R0, RZ, 0x1c1f ;  /* 0x001c1fff00037589 */ /* 0x000e2200000e0000 */
[----:B------:R-:W-:-:S03]  /*c8f0*/  IMAD R202, R12, -0x60, RZ ;  /* 0xffffffa00cca7824 */ /* 0x000fc600078e02ff */
[----:B------:R-:W3:Y:S02]  /*c900*/  SHFL.IDX PT, R0, R0, 0x1, 0x1c1f ;  /* 0x003c1f0000007f89 */ /* 0x000ee400000e0000 */
[----:B-----5:R-:W-:-:S04]  /*c910*/  IADD3 R202, -R219, 0x1, R202 ;  /* 0x00000001dbca7810 */ /* 0x020fc80007ffe1ca */
[----:B--2---:R-:W-:-:S05]  /*c920*/  IADD3 R202, -R224, R202, R203 ;  /* 0x000000cae0ca7210 */ /* 0x004fca0007ffe1cb */
[----:B0-----:R-:W-:-:S05]  /*c930*/  IMAD.IADD R3, R202, 0x1, R3 ;  /* 0x00000001ca037824 */ /* 0x001fca00078e0203 */
[C---:B------:R-:W-:Y:S02]  /*c940*/  ISETP.GT.AND P4, PT, R3.reuse, RZ, PT ;  /* 0x000000ff0300720c */ /* 0x040fe40003f84270 */
[C---:B------:R-:W-:Y:S02]  /*c950*/  ISETP.GT.AND P3, PT, R3.reuse, 0x1, PT ;  /* 0x000000010300780c */ /* 0x040fe40003f64270 */
[C---:B------:R-:W-:Y:S02]  /*c960*/  ISETP.GT.AND P2, PT, R3.reuse, 0x8, PT ;  /* 0x000000080300780c */ /* 0x040fe40003f44270 */
[----:B------:R-:W-:Y:S01]  /*c970*/  ISETP.GT.AND P1, PT, R3, 0x9, PT ;  /* 0x000000090300780c */ /* 0x000fe20003f24270 */
[----:B---3--:R-:W-:Y:S01]  /*c980*/  IMAD.IADD R0, R202, 0x1, R0 ;  /* 0x00000001ca007824 */ /* 0x008fe200078e0200 */
        /* <DEDUP_REMOVED lines=8> */
[----:B------:R-:W-:Y:S02]  /*ca10*/  FSEL R160, R160, -INF , P4 ;  /* 0xff800000a0a07808 */ /* 0x000fe40002000000 */
[----:B------:R-:W-:Y:S02]  /*ca20*/  FSEL R161, R161, -INF , P3 ;  /* 0xff800000a1a17808 */ /* 0x000fe40001800000 */
[----:B------:R-:W-:Y:S02]  /*ca30*/  FSEL R164, R164, -INF , P2 ;  /* 0xff800000a4a47808 */ /* 0x000fe40001000000 */
[----:B------:R-:W-:Y:S02]  /*ca40*/  FSEL R165, R165, -INF , P1 ;  /* 0xff800000a5a57808 */ /* 0x000fe40000800000 */
[C---:B------:R-:W-:Y:S02]  /*ca50*/  ISETP.GT.AND P4, PT, R3.reuse, 0x20, PT ;  /* 0x000000200300780c */ /* 0x040fe40003f84270 */
[----:B------:R-:W-:-:S02]  /*ca60*/  ISETP.GT.AND P3, PT, R3, 0x21, PT ;  /* 0x000000210300780c */ /* 0x000fc40003f64270 */
[C---:B------:R-:W-:Y:S02]  /*ca70*/  ISETP.GT.AND P2, PT, R3.reuse, 0x28, PT ;  /* 0x000000280300780c */ /* 0x040fe40003f44270 */
[----:B------:R-:W-:Y:S02]  /*ca80*/  ISETP.GT.AND P1, PT, R3, 0x29, PT ;  /* 0x000000290300780c */ /* 0x000fe40003f24270 */
[----:B------:R-:W-:Y:S02]  /*ca90*/  FSEL R168, R168, -INF , P4 ;  /* 0xff800000a8a87808 */ /* 0x000fe40002000000 */
[----:B------:R-:W-:Y:S02]  /*caa0*/  FSEL R169, R169, -INF , P3 ;  /* 0xff800000a9a97808 */ /* 0x000fe40001800000 */
[----:B------:R-:W-:Y:S02]  /*cab0*/  FSEL R172, R172, -INF , P2 ;  /* 0xff800000acac7808 */ /* 0x000fe40001000000 */
[----:B------:R-:W-:-:S02]  /*cac0*/  FSEL R173, R173, -INF , P1 ;  /* 0xff800000adad7808 */ /* 0x000fc40000800000 */
[C---:B------:R-:W-:Y:S02]  /*cad0*/  ISETP.GT.AND P4, PT, R3.reuse, 0x30, PT ;  /* 0x000000300300780c */ /* 0x040fe40003f84270 */
[C---:B------:R-:W-:Y:S02]  /*cae0*/  ISETP.GT.AND P3, PT, R3.reuse, 0x31, PT ;  /* 0x000000310300780c */ /* 0x040fe40003f64270 */
[C---:B------:R-:W-:Y:S02]  /*caf0*/  ISETP.GT.AND P2, PT, R3.reuse, 0x38, PT ;  /* 0x000000380300780c */ /* 0x040fe40003f44270 */
[----:B------:R-:W-:Y:S02]  /*cb00*/  ISETP.GT.AND P1, PT, R3, 0x39, PT ;  /* 0x000000390300780c */ /* 0x000fe40003f24270 */
[----:B------:R-:W-:Y:S02]  /*cb10*/  FSEL R176, R176, -INF , P4 ;  /* 0xff800000b0b07808 */ /* 0x000fe40002000000 */
[----:B------:R-:W-:-:S02]  /*cb20*/  FSEL R177, R177, -INF , P3 ;  /* 0xff800000b1b17808 */ /* 0x000fc40001800000 */
[----:B------:R-:W-:Y:S02]  /*cb30*/  FSEL R180, R180, -INF , P2 ;  /* 0xff800000b4b47808 */ /* 0x000fe40001000000 */
[----:B------:R-:W-:Y:S02]  /*cb40*/  FSEL R181, R181, -INF , P1 ;  /* 0xff800000b5b57808 */ /* 0x000fe40000800000 */
[C---:B------:R-:W-:Y:S02]  /*cb50*/  ISETP.GT.AND P4, PT, R0.reuse, RZ, PT ;  /* 0x000000ff0000720c */ /* 0x040fe40003f84270 */
        /* <DEDUP_REMOVED lines=69> */
[----:B------:R-:W-:-:S04]  /*cfb0*/  FMNMX.FTZ R0, R198, R0, !PT ;  /* 0x00000000c6007209 */ /* 0x000fc80007810000 */
[----:B------:R-:W-:-:S05]  /*cfc0*/  FMNMX.FTZ R0, R199, R0, !PT ;  /* 0x00000000c7007209 */ /* 0x000fca0007810000 */
[----:B------:R-:W0:Y:S02]  /*cfd0*/  SHFL.BFLY PT, R153, R0, 0x2, 0x1f ;  /* 0x0c401f0000997f89 */ /* 0x000e2400000e0000 */
[----:B0-----:R-:W-:-:S05]  /*cfe0*/  FMNMX.FTZ R0, R0, R153, !PT ;  /* 0x0000009900007209 */ /* 0x001fca0007810000 */
[----:B------:R-:W0:Y:S01]  /*cff0*/  SHFL.BFLY PT, R153, R0, 0x1, 0x1f ;  /* 0x0c201f0000997f89 */ /* 0x000e2200000e0000 */
[----:B------:R-:W-:Y:S02]  /*d000*/  @P0 LOP3.LUT R18, R18, 0x100, RZ, 0xfc, !PT ;  /* 0x0000010012120812 */ /* 0x000fe400078efcff */
[----:B------:R-:W-:Y:S02]  /*d010*/  ISETP.GT.AND P0, PT, R3, 0x41, PT ;  /* 0x000000410300780c */ /* 0x000fe40003f04270 */
[----:B0-----:R-:W-:-:S04]  /*d020*/  FMNMX.FTZ R0, R0, R153, !PT ;  /* 0x0000009900007209 */ /* 0x001fc80007810000 */
[----:B------:R-:W-:-:S04]  /*d030*/  FSETP.NEU.FTZ.AND P6, PT, R0, -INF , PT ;  /* 0xff8000000000780b */ /* 0x000fc80003fdd000 */
[----:B------:R-:W-:-:S05]  /*d040*/  FSEL R153, R0, RZ, P6 ;  /* 0x000000ff00997208 */ /* 0x000fca0003000000 */
[----:B------:R-:W-:Y:S01]  /*d050*/  FADD.FTZ R201, -R153, R201 ;  /* 0x000000c999c97221 */ /* 0x000fe20000010100 */
[----:B------:R-:W-:Y:S01]  /*d060*/  FMUL.FTZ R153, R0, UR37 ;  /* 0x0000002500997c20 */ /* 0x000fe20008410000 */
[----:B------:R-:W-:-:S04]  /*d070*/  LOP3.LUT R18, R18, 0xfffffdff, RZ, 0xc0, !PT ;  /* 0xfffffdff12127812 */ /* 0x000fc800078ec0ff */
[----:B------:R-:W-:Y:S02]  /*d080*/  FSEL R153, R153, RZ, P6 ;  /* 0x000000ff99997208 */ /* 0x000fe40003000000 */
[----:B------:R-:W-:-:S03]  /*d090*/  @P0 LOP3.LUT R18, R18, 0x200, RZ, 0xfc, !PT ;  /* 0x0000020012120812 */ /* 0x000fc600078efcff */
[--C-:B------:R-:W-:Y:S01]  /*d0a0*/  FFMA.FTZ R154, R154, UR37, -R153.reuse ;  /* 0x000000259a9a7c23 */ /* 0x100fe20008010899 */
[----:B------:R-:W-:Y:S01]  /*d0b0*/  ISETP.GT.AND P1, PT, R3, 0x49, PT ;  /* 0x000000490300780c */ /* 0x000fe20003f24270 */
[--C-:B------:R-:W-:Y:S01]  /*d0c0*/  FFMA.FTZ R155, R155, UR37, -R153.reuse ;  /* 0x000000259b9b7c23 */ /* 0x100fe20008010899 */
[C---:B------:R-:W-:Y:S01]  /*d0d0*/  ISETP.GT.AND P2, PT, R3.reuse, 0x50, PT ;  /* 0x000000500300780c */ /* 0x040fe20003f44270 */
        /* <DEDUP_REMOVED lines=26> */
[----:B------:R-:W-:-:S02]  /*d280*/  FFMA.FTZ R220, R199, UR37, -R153 ;  /* 0x00000025c7dc7c23 */ /* 0x000fc40008010899 */
[----:B------:R0:W-:Y:S02]  /*d290*/  MUFU.EX2 R153, R154 ;  /* 0x0000009a00997308 */ /* 0x0001e40000000800 */
        /* <DEDUP_REMOVED lines=16> */
[----:B------:R-:W-:Y:S02]  /*d3a0*/  LOP3.LUT P0, RZ, R18, 0x200, RZ, 0xc0, !PT ;  /* 0x0000020012ff7812 */ /* 0x000fe4000780c0ff */
        /* <DEDUP_REMOVED lines=14> */
[----:B------:R-:W-:-:S04]  /*d490*/  FMNMX.FTZ R154, R196, R154, !PT ;  /* 0x0000009ac49a7209 */ /* 0x000fc80007810000 */
[----:B------:R-:W-:-:S05]  /*d4a0*/  FMNMX.FTZ R203, R197, R154, !PT ;  /* 0x0000009ac5cb7209 */ /* 0x000fca0007810000 */
[----:B------:R-:W0:Y:S01]  /*d4b0*/  SHFL.BFLY PT, R154, R203, 0x2, 0x1f ;  /* 0x0c401f00cb9a7f89 */ /* 0x000e2200000e0000 */
[----:B------:R-:W-:Y:S01]  /*d4c0*/  FMUL.FTZ R178, R201, UR37 ;  /* 0x00000025c9b27c20 */ /* 0x000fe20008410000 */
[----:B------:R-:W-:Y:S08]  /*d4d0*/  MUFU.EX2 R155, R155 ;  /* 0x0000009b009b7308 */ /* 0x000ff00000000800 */
[----:B------:R-:W2:Y:S01]  /*d4e0*/  MUFU.EX2 R178, R178 ;  /* 0x000000b200b27308 */ /* 0x000ea20000000800 */
[----:B0-----:R-:W-:-:S05]  /*d4f0*/  FMNMX.FTZ R203, R203, R154, !PT ;  /* 0x0000009acbcb7209 */ /* 0x001fca0007810000 */
[----:B------:R-:W0:Y:S01]  /*d500*/  SHFL.BFLY PT, R219, R203, 0x1, 0x1f ;  /* 0x0c201f00cbdb7f89 */ /* 0x000e2200000e0000 */
[----:B--2---:R-:W-:Y:S01]  /*d510*/  FFMA.FTZ R6, R178, R6, R153 ;  /* 0x00000006b2067223 */ /* 0x004fe20000010099 */
[----:B------:R-:W-:-:S03]  /*d520*/  F2FP.BF16.F32.PACK_AB R153, R155, R153 ;  /* 0x000000999b99723e */ /* 0x000fc600000010ff */
[----:B------:R-:W-:Y:S02]  /*d530*/  FADD.FTZ R6, R155, R6 ;  /* 0x000000069b067221 */ /* 0x000fe40000010000 */
[----:B------:R-:W-:Y:S08]  /*d540*/  MUFU.EX2 R155, R158 ;  /* 0x0000009e009b7308 */ /* 0x000ff00000000800 */
[----:B------:R-:W-:Y:S08]  /*d550*/  MUFU.EX2 R158, R166 ;  /* 0x000000a6009e7308 */ /* 0x000ff00000000800 */
[----:B------:R0:W-:Y:S02]  /*d560*/  MUFU.EX2 R166, R3 ;  /* 0x0000000300a67308 */ /* 0x0001e40000000800 */
[----:B0-----:R-:W-:-:S06]  /*d570*/  FMNMX.FTZ R3, R203, R219, !PT ;  /* 0x000000dbcb037209 */ /* 0x001fcc0007810000 */
[----:B------:R-:W-:Y:S01]  /*d580*/  MUFU.EX2 R199, R167 ;  /* 0x000000a700c77308 */ /* 0x000fe20000000800 */
[----:B------:R-:W-:-:S07]  /*d590*/  FSETP.NEU.FTZ.AND P1, PT, R3, -INF , PT ;  /* 0xff8000000300780b */ /* 0x000fce0003f3d000 */
[----:B------:R0:W-:Y:S08]  /*d5a0*/  MUFU.EX2 R167, R182 ;  /* 0x000000b600a77308 */ /* 0x0001f00000000800 */
[----:B------:R-:W-:Y:S01]  /*d5b0*/  MUFU.EX2 R154, R163 ;  /* 0x000000a3009a7308 */ /* 0x000fe20000000800 */
[----:B0-----:R-:W-:-:S07]  /*d5c0*/  FMUL.FTZ R182, R3, UR37 ;  /* 0x0000002503b67c20 */ /* 0x001fce0008410000 */
[----:B------:R0:W-:Y:S01]  /*d5d0*/  MUFU.EX2 R163, R174 ;  /* 0x000000ae00a37308 */ /* 0x0001e20000000800 */
[----:B------:R-:W-:Y:S02]  /*d5e0*/  FSEL R182, R182, RZ, P1 ;  /* 0x000000ffb6b67208 */ /* 0x000fe40000800000 */
[----:B0-----:R-:W-:-:S03]  /*d5f0*/  FSEL R174, R3, RZ, P1 ;  /* 0x000000ff03ae7208 */ /* 0x001fc60000800000 */
[----:B------:R-:W-:Y:S02]  /*d600*/  FFMA.FTZ R152, R152, UR37, -R182 ;  /* 0x0000002598987c23 */ /* 0x000fe400080108b6 */
[----:B------:R-:W-:Y:S01]  /*d610*/  FADD.FTZ R174, -R174, R200 ;  /* 0x000000c8aeae7221 */ /* 0x000fe20000010100 */
[----:B------:R-:W-:Y:S01]  /*d620*/  MUFU.EX2 R201, R171 ;  /* 0x000000ab00c97308 */ /* 0x000fe20000000800 */
[--C-:B------:R-:W-:Y:S02]  /*d630*/  FFMA.FTZ R202, R202, UR37, -R182.reuse ;  /* 0x00000025caca7c23 */ /* 0x100fe400080108b6 */
[----:B------:R-:W-:Y:S01]  /*d640*/  FMUL.FTZ R174, R174, UR37 ;  /* 0x00000025aeae7c20 */ /* 0x000fe20008410000 */
[----:B------:R-:W-:-:S04]  /*d650*/  FFMA.FTZ R156, R156, UR37, -R182 ;  /* 0x000000259c9c7c23 */ /* 0x000fc800080108b6 */
[----:B------:R-:W-:Y:S08]  /*d660*/  MUFU.EX2 R171, R190 ;  /* 0x000000be00ab7308 */ /* 0x000ff00000000800 */
[----:B------:R-:W-:Y:S08]  /*d670*/  MUFU.EX2 R152, R152 ;  /* 0x0000009800987308 */ /* 0x000ff00000000800 */
[----:B------:R-:W0:Y:S01]  /*d680*/  MUFU.EX2 R190, R174 ;  /* 0x000000ae00be7308 */ /* 0x000e220000000800 */
[--C-:B------:R-:W-:Y:S01]  /*d690*/  FFMA.FTZ R157, R157, UR37, -R182.reuse ;  /* 0x000000259d9d7c23 */ /* 0x100fe200080108b6 */
[----:B------:R-:W-:-:S06]  /*d6a0*/  FFMA.FTZ R160, R160, UR37, -R182 ;  /* 0x00000025a0a07c23 */ /* 0x000fcc00080108b6 */
[----:B------:R-:W2:Y:S01]  /*d6b0*/  MUFU.EX2 R202, R202 ;  /* 0x000000ca00ca7308 */ /* 0x000ea20000000800 */
[--C-:B------:R-:W-:Y:S01]  /*d6c0*/  FFMA.FTZ R161, R161, UR37, -R182.reuse ;  /* 0x00000025a1a17c23 */ /* 0x100fe200080108b6 */
[--C-:B------:R-:W-:Y:S01]  /*d6d0*/  FFMA.FTZ R164, R164, UR37, -R182.reuse ;  /* 0x00000025a4a47c23 */ /* 0x100fe200080108b6 */
[--C-:B------:R-:W-:Y:S01]  /*d6e0*/  FFMA.FTZ R165, R165, UR37, -R182.reuse ;  /* 0x00000025a5a57c23 */ /* 0x100fe200080108b6 */
[--C-:B------:R-:W-:Y:S01]  /*d6f0*/  FFMA.FTZ R168, R168, UR37, -R182.reuse ;  /* 0x00000025a8a87c23 */ /* 0x100fe200080108b6 */
[--C-:B------:R-:W-:Y:S01]  /*d700*/  FFMA.FTZ R169, R169, UR37, -R182.reuse ;  /* 0x00000025a9a97c23 */ /* 0x100fe200080108b6 */
[--C-:B------:R-:W-:Y:S02]  /*d710*/  FFMA.FTZ R172, R172, UR37, -R182.reuse ;  /* 0x00000025acac7c23 */ /* 0x100fe400080108b6 */
        /* <DEDUP_REMOVED lines=15> */
[----:B0-----:R-:W-:-:S07]  /*d810*/  FFMA.FTZ R7, R190, R7, R152 ;  /* 0x00000007be077223 */ /* 0x001fce0000010098 */
[----:B------:R-:W0:Y:S01]  /*d820*/  MUFU.EX2 R197, R157 ;  /* 0x0000009d00c57308 */ /* 0x000e220000000800 */
[----:B--2---:R-:W-:-:S07]  /*d830*/  FADD.FTZ R7, R202, R7 ;  /* 0x00000007ca077221 */ /* 0x004fce0000010000 */
[----:B------:R-:W2:Y:S08]  /*d840*/  MUFU.EX2 R160, R160 ;  /* 0x000000a000a07308 */ /* 0x000eb00000000800 */
[----:B------:R-:W4:Y:S01]  /*d850*/  MUFU.EX2 R162, R162 ;  /* 0x000000a200a27308 */ /* 0x000f220000000800 */
[----:B---3--:R-:W-:Y:S01]  /*d860*/  FADD.FTZ R7, R156, R7 ;  /* 0x000000079c077221 */ /* 0x008fe20000010000 */
[----:B------:R-:W-:-:S06]  /*d870*/  FADD.FTZ R6, R155, R6 ;  /* 0x000000069b067221 */ /* 0x000fcc0000010000 */
[----:B------:R-:W3:Y:S01]  /*d880*/  MUFU.EX2 R200, R161 ;  /* 0x000000a100c87308 */ /* 0x000ee20000000800 */
[----:B0-----:R-:W-:Y:S01]  /*d890*/  FADD.FTZ R7, R197, R7 ;  /* 0x00000007c5077221 */ /* 0x001fe20000010000 */
[----:B------:R-:W-:-:S06]  /*d8a0*/  FADD.FTZ R6, R159, R6 ;  /* 0x000000069f067221 */ /* 0x000fcc0000010000 */
[----:B------:R-:W0:Y:S01]  /*d8b0*/  MUFU.EX2 R164, R164 ;  /* 0x000000a400a47308 */ /* 0x000e220000000800 */
[----:B--2---:R-:W-:Y:S01]  /*d8c0*/  FADD.FTZ R7, R160, R7 ;  /* 0x00000007a0077221 */ /* 0x004fe20000010000 */
[----:B----4-:R-:W-:-:S06]  /*d8d0*/  FADD.FTZ R6, R162, R6 ;  /* 0x00000006a2067221 */ /* 0x010fcc0000010000 */
[----:B------:R-:W2:Y:S01]  /*d8e0*/  MUFU.EX2 R165, R165 ;  /* 0x000000a500a57308 */ /* 0x000ea20000000800 */
[----:B---3--:R-:W-:Y:S01]  /*d8f0*/  FADD.FTZ R7, R200, R7 ;  /* 0x00000007c8077221 */ /* 0x008fe20000010000 */
[----:B------:R-:W-:-:S06]  /*d900*/  FADD.FTZ R6, R154, R6 ;  /* 0x000000069a067221 */ /* 0x000fcc0000010000 */
[----:B------:R-:W3:Y:S08]  /*d910*/  MUFU.EX2 R168, R168 ;  /* 0x000000a800a87308 */ /* 0x000ef00000000800 */
[----:B------:R-:W4:Y:S01]  /*d920*/  MUFU.EX2 R170, R170 ;  /* 0x000000aa00aa7308 */ /* 0x000f220000000800 */
[----:B0-----:R-:W-:Y:S01]  /*d930*/  FADD.FTZ R7, R164, R7 ;  /* 0x00000007a4077221 */ /* 0x001fe20000010000 */
[----:B------:R-:W-:-:S06]  /*d940*/  FADD.FTZ R6, R158, R6 ;  /* 0x000000069e067221 */ /* 0x000fcc0000010000 */
[----:B------:R-:W0:Y:S01]  /*d950*/  MUFU.EX2 R169, R169 ;  /* 0x000000a900a97308 */ /* 0x000e220000000800 */
[----:B--2---:R-:W-:Y:S01]  /*d960*/  FADD.FTZ R7, R165, R7 ;  /* 0x00000007a5077221 */ /* 0x004fe20000010000 */
[----:B------:R-:W-:-:S06]  /*d970*/  VIADD R157, R13, 0x22840 ;  /* 0x000228400d9d7836 */ /* 0x000fcc0000000000 */
[----:B------:R-:W2:Y:S01]  /*d980*/  MUFU.EX2 R172, R172 ;  /* 0x000000ac00ac7308 */ /* 0x000ea20000000800 */
[----:B------:R-:W-:Y:S02]  /*d990*/  IMAD.U32 R161, RZ, RZ, UR41 ;  /* 0x00000029ffa17e24 */ /* 0x000fe4000f8e00ff */
[----:B------:R-:W-:Y:S01]  /*d9a0*/  FADD.FTZ R6, R199, R6 ;  /* 0x00000006c7067221 */ /* 0x000fe20000010000 */
[----:B---3--:R-:W-:-:S04]  /*d9b0*/  FADD.FTZ R7, R168, R7 ;  /* 0x00000007a8077221 */ /* 0x008fc80000010000 */
[----:B------:R-:W3:Y:S01]  /*d9c0*/  MUFU.EX2 R173, R173 ;  /* 0x000000ad00ad7308 */ /* 0x000ee20000000800 */
[----:B----4-:R-:W-:Y:S01]  /*d9d0*/  FADD.FTZ R6, R170, R6 ;  /* 0x00000006aa067221 */ /* 0x010fe20000010000 */
[----:B------:R-:W-:-:S06]  /*d9e0*/  PRMT R157, R161, 0x654, R157 ;  /* 0x00000654a19d7816 */ /* 0x000fcc000000009d */
[----:B------:R-:W4:Y:S01]  /*d9f0*/  MUFU.EX2 R175, R175 ;  /* 0x000000af00af7308 */ /* 0x000f220000000800 */
[----:B0-----:R-:W-:Y:S01]  /*da00*/  FADD.FTZ R7, R169, R7 ;  /* 0x00000007a9077221 */ /* 0x001fe20000010000 */
[----:B------:R-:W-:Y:S01]  /*da10*/  FADD.FTZ R6, R201, R6 ;  /* 0x00000006c9067221 */ /* 0x000fe20000010000 */
[----:B------:R0:W-:Y:S05]  /*da20*/  SYNCS.ARRIVE.TRANS64.RED.A1T0 RZ, [R157+URZ], RZ ;  /* 0x000000ff9dff79a7 */ /* 0x0001ea000810043f */
[----:B------:R-:W5:Y:S01]  /*da30*/  MUFU.EX2 R176, R176 ;  /* 0x000000b000b07308 */ /* 0x000f620000000800 */
[----:B0-----:R-:W-:-:S07]  /*da40*/  F2FP.BF16.F32.PACK_AB R157, R154, R162 ;  /* 0x000000a29a9d723e */ /* 0x001fce00000010ff */
[----:B------:R-:W0:Y:S01]  /*da50*/  MUFU.EX2 R177, R177 ;  /* 0x000000b100b17308 */ /* 0x000e220000000800 */
[----:B--2---:R-:W-:Y:S01]  /*da60*/  FADD.FTZ R162, R172, R7 ;  /* 0x00000007aca27221 */ /* 0x004fe20000010000 */
[----:B------:R-:W-:-:S06]  /*da70*/  FADD.FTZ R7, R163, R6 ;  /* 0x00000006a3077221 */ /* 0x000fcc0000010000 */
[----:B------:R-:W2:Y:S01]  /*da80*/  MUFU.EX2 R179, R179 ;  /* 0x000000b300b37308 */ /* 0x000ea20000000800 */
[----:B---3--:R-:W-:Y:S01]  /*da90*/  FADD.FTZ R6, R173, R162 ;  /* 0x000000a2ad067221 */ /* 0x008fe20000010000 */
[----:B----4-:R-:W-:-:S06]  /*daa0*/  FADD.FTZ R7, R175, R7 ;  /* 0x00000007af077221 */ /* 0x010fcc0000010000 */
[----:B------:R-:W3:Y:S01]  /*dab0*/  MUFU.EX2 R180, R180 ;  /* 0x000000b400b47308 */ /* 0x000ee20000000800 */
[----:B-----5:R-:W-:Y:S01]  /*dac0*/  FADD.FTZ R6, R176, R6 ;  /* 0x00000006b0067221 */ /* 0x020fe20000010000 */
[----:B------:R-:W-:-:S06]  /*dad0*/  FADD.FTZ R7, R166, R7 ;  /* 0x00000007a6077221 */ /* 0x000fcc0000010000 */
[----:B------:R-:W4:Y:S08]  /*dae0*/  MUFU.EX2 R181, R181 ;  /* 0x000000b500b57308 */ /* 0x000f300000000800 */
[----:B------:R-:W5:Y:S01]  /*daf0*/  MUFU.EX2 R183, R183 ;  /* 0x000000b700b77308 */ /* 0x000f620000000800 */
[----:B0-----:R-:W-:Y:S01]  /*db00*/  FADD.FTZ R6, R177, R6 ;  /* 0x00000006b1067221 */ /* 0x001fe20000010000 */
[----:B--2---:R-:W-:-:S06]  /*db10*/  FADD.FTZ R7, R179, R7 ;  /* 0x00000007b3077221 */ /* 0x004fcc0000010000 */
[----:B------:R-:W0:Y:S01]  /*db20*/  MUFU.EX2 R184, R184 ;  /* 0x000000b800b87308 */ /* 0x000e220000000800 */
[----:B------:R-:W-:-:S07]  /*db30*/  F2FP.BF16.F32.PACK_AB R161, R201, R170 ;  /* 0x000000aac9a1723e */ /* 0x000fce00000010ff */
[----:B------:R-:W2:Y:S01]  /*db40*/  MUFU.EX2 R186, R186 ;  /* 0x000000ba00ba7308 */ /* 0x000ea20000000800 */
[----:B---3--:R-:W-:Y:S01]  /*db50*/  FADD.FTZ R6, R180, R6 ;  /* 0x00000006b4067221 */ /* 0x008fe20000010000 */
[----:B------:R-:W-:-:S06]  /*db60*/  FADD.FTZ R7, R167, R7 ;  /* 0x00000007a7077221 */ /* 0x000fcc0000010000 */
[----:B------:R-:W3:Y:S08]  /*db70*/  MUFU.EX2 R185, R185 ;  /* 0x000000b900b97308 */ /* 0x000ef00000000800 */
[----:B------:R-:W1:Y:S01]  /*db80*/  MUFU.EX2 R187, R187 ;  /* 0x000000bb00bb7308 */ /* 0x000e620000000800 */
[----:B----4-:R-:W-:Y:S01]  /*db90*/  FADD.FTZ R6, R181, R6 ;  /* 0x00000006b5067221 */ /* 0x010fe20000010000 */
[----:B-----5:R-:W-:-:S06]  /*dba0*/  FADD.FTZ R7, R183, R7 ;  /* 0x00000007b7077221 */ /* 0x020fcc0000010000 */
[----:B------:R-:W4:Y:S01]  /*dbb0*/  MUFU.EX2 R170, R188 ;  /* 0x000000bc00aa7308 */ /* 0x000f220000000800 */
[----:B------:R-:W-:Y:S01]  /*dbc0*/  F2FP.BF16.F32.PACK_AB R162, R173, R172 ;  /* 0x000000acada2723e */ /* 0x000fe200000010ff */
[----:B0-----:R-:W-:-:S06]  /*dbd0*/  FADD.FTZ R6, R184, R6 ;  /* 0x00000006b8067221 */ /* 0x001fcc0000010000 */
[----:B------:R-:W0:Y:S01]  /*dbe0*/  MUFU.EX2 R189, R189 ;  /* 0x000000bd00bd7308 */ /* 0x000e220000000800 */
[----:B--2---:R-:W-:-:S07]  /*dbf0*/  FADD.FTZ R7, R186, R7 ;  /* 0x00000007ba077221 */ /* 0x004fce0000010000 */
[----:B------:R-:W2:Y:S01]  /*dc00*/  MUFU.EX2 R191, R191 ;  /* 0x000000bf00bf7308 */ /* 0x000ea20000000800 */
[----:B---3--:R-:W-:Y:S01]  /*dc10*/  FADD.FTZ R6, R185, R6 ;  /* 0x00000006b9067221 */ /* 0x008fe20000010000 */
[----:B-1----:R-:W-:-:S06]  /*dc20*/  FADD.FTZ R7, R187, R7 ;  /* 0x00000007bb077221 */ /* 0x002fcc0000010000 */
[----:B------:R-:W1:Y:S08]  /*dc30*/  MUFU.EX2 R172, R192 ;  /* 0x000000c000ac7308 */ /* 0x000e700000000800 */
[----:B------:R-:W3:Y:S01]  /*dc40*/  MUFU.EX2 R194, R194 ;  /* 0x000000c200c27308 */ /* 0x000ee20000000800 */
[----:B----4-:R-:W-:Y:S01]  /*dc50*/  FADD.FTZ R6, R170, R6 ;  /* 0x00000006aa067221 */ /* 0x010fe20000010000 */
[----:B------:R-:W-:-:S06]  /*dc60*/  FADD.FTZ R7, R171, R7 ;  /* 0x00000007ab077221 */ /* 0x000fcc0000010000 */
[----:B------:R-:W4:Y:S01]  /*dc70*/  MUFU.EX2 R193, R193 ;  /* 0x000000c100c17308 */ /* 0x000f220000000800 */
[----:B------:R-:W-:-:S07]  /*dc80*/  F2FP.BF16.F32.PACK_AB R163, R175, R163 ;  /* 0x000000a3afa3723e */ /* 0x000fce00000010ff */
[----:B------:R-:W5:Y:S01]  /*dc90*/  MUFU.EX2 R195, R195 ;  /* 0x000000c300c37308 */ /* 0x000f620000000800 */
[----:B0-----:R-:W-:Y:S01]  /*dca0*/  FADD.FTZ R6, R189, R6 ;  /* 0x00000006bd067221 */ /* 0x001fe20000010000 */
[----:B--2---:R-:W-:-:S06]  /*dcb0*/  FADD.FTZ R7, R191, R7 ;  /* 0x00000007bf077221 */ /* 0x004fcc0000010000 */
[----:B------:R-:W0:Y:S01]  /*dcc0*/  MUFU.EX2 R174, R196 ;  /* 0x000000c400ae7308 */ /* 0x000e220000000800 */
[----:B------:R-:W-:-:S07]  /*dcd0*/  LOP3.LUT P0, RZ, R18, 0x100, RZ, 0xc0, !PT ;  /* 0x0000010012ff7812 */ /* 0x000fce000780c0ff */
[----:B------:R-:W2:Y:S01]  /*dce0*/  MUFU.EX2 R198, R198 ;  /* 0x000000c600c67308 */ /* 0x000ea20000000800 */
[----:B-1----:R-:W-:Y:S01]  /*dcf0*/  FADD.FTZ R6, R172, R6 ;  /* 0x00000006ac067221 */ /* 0x002fe20000010000 */
[----:B---3--:R-:W-:-:S06]  /*dd00*/  FADD.FTZ R7, R194, R7 ;  /* 0x00000007c2077221 */ /* 0x008fcc0000010000 */
[----:B------:R-:W1:Y:S01]  /*dd10*/  MUFU.EX2 R175, R220 ;  /* 0x000000dc00af7308 */ /* 0x000e620000000800 */
[----:B----4-:R-:W-:-:S07]  /*dd20*/  FADD.FTZ R6, R193, R6 ;  /* 0x00000006c1067221 */ /* 0x010fce0000010000 */
[----:B------:R-:W3:Y:S01]  /*dd30*/  MUFU.EX2 R182, R182 ;  /* 0x000000b600b67308 */ /* 0x000ee20000000800 */
[----:B-----5:R-:W-:Y:S01]  /*dd40*/  FADD.FTZ R173, R195, R7 ;  /* 0x00000007c3ad7221 */ /* 0x020fe20000010000 */
[----:B0-----:R-:W-:Y:S01]  /*dd50*/  FADD.FTZ R7, R174, R6 ;  /* 0x00000006ae077221 */ /* 0x001fe20000010000 */
[----:B------:R-:W-:Y:S02]  /*dd60*/  F2FP.BF16.F32.PACK_AB R155, R159, R155 ;  /* 0x0000009b9f9b723e */ /* 0x000fe400000010ff */
[----:B--2---:R-:W-:Y:S01]  /*dd70*/  FADD.FTZ R6, R198, R173 ;  /* 0x000000adc6067221 */ /* 0x004fe20000010000 */
[----:B------:R-:W-:Y:S02]  /*dd80*/  F2FP.BF16.F32.PACK_AB R159, R199, R158 ;  /* 0x0000009ec79f723e */ /* 0x000fe400000010ff */
[----:B------:R-:W-:Y:S01]  /*dd90*/  F2FP.BF16.F32.PACK_AB R154, R197, R156 ;  /* 0x0000009cc59a723e */ /* 0x000fe200000010ff */
[----:B-1----:R-:W-:Y:S01]  /*dda0*/  FADD.FTZ R6, R175, R6 ;  /* 0x00000006af067221 */ /* 0x002fe20000010000 */
[----:B------:R-:W-:-:S02]  /*ddb0*/  F2FP.BF16.F32.PACK_AB R156, R200, R160 ;  /* 0x000000a0c89c723e */ /* 0x000fc400000010ff */
[----:B------:R-:W-:Y:S01]  /*ddc0*/  F2FP.BF16.F32.PACK_AB R158, R165, R164 ;  /* 0x000000a4a59e723e */ /* 0x000fe200000010ff */
[----:B------:R-:W-:Y:S01]  /*ddd0*/  FMUL.FTZ R24, R24, R190 ;  /* 0x000000be18187220 */ /* 0x000fe20000410000 */
[----:B------:R-:W-:Y:S01]  /*dde0*/  F2FP.BF16.F32.PACK_AB R160, R169, R168 ;  /* 0x000000a8a9a0723e */ /* 0x000fe200000010ff */
[----:B------:R-:W-:Y:S01]  /*ddf0*/  FMUL.FTZ R25, R25, R190 ;  /* 0x000000be19197220 */ /* 0x000fe20000410000 */
[----:B------:R-:W-:Y:S01]  /*de00*/  F2FP.BF16.F32.PACK_AB R165, R179, R166 ;  /* 0x000000a6b3a5723e */ /* 0x000fe200000010ff */
[----:B---3--:R-:W-:Y:S01]  /*de10*/  FADD.FTZ R7, R182, R7 ;  /* 0x00000007b6077221 */ /* 0x008fe20000010000 */
[----:B------:R-:W-:Y:S01]  /*de20*/  F2FP.BF16.F32.PACK_AB R152, R202, R152 ;  /* 0x00000098ca98723e */ /* 0x000fe200000010ff */
[----:B------:R-:W-:Y:S01]  /*de30*/  FMUL.FTZ R28, R28, R190 ;  /* 0x000000be1c1c7220 */ /* 0x000fe20000410000 */
[----:B------:R-:W-:Y:S01]  /*de40*/  F2FP.BF16.F32.PACK_AB R164, R177, R176 ;  /* 0x000000b0b1a4723e */ /* 0x000fe200000010ff */
[----:B------:R-:W-:Y:S01]  /*de50*/  FMUL.FTZ R29, R29, R190 ;  /* 0x000000be1d1d7220 */ /* 0x000fe20000410000 */
[----:B------:R-:W-:Y:S01]  /*de60*/  F2FP.BF16.F32.PACK_AB R166, R181, R180 ;  /* 0x000000b4b5a6723e */ /* 0x000fe200000010ff */
[-C--:B------:R-:W-:Y:S01]  /*de70*/  FMUL.FTZ R32, R32, R190.reuse ;  /* 0x000000be20207220 */ /* 0x080fe20000410000 */
[----:B------:R-:W-:Y:S01]  /*de80*/  F2FP.BF16.F32.PACK_AB R167, R183, R167 ;  /* 0x000000a7b7a7723e */ /* 0x000fe200000010ff */
[----:B------:R-:W-:Y:S01]  /*de90*/  FMUL.FTZ R33, R33, R190 ;  /* 0x000000be21217220 */ /* 0x000fe20000410000 */
        /* <DEDUP_REMOVED lines=132> */
.L_x_14384:
[----:B------:R0:W1:Y:S01]  /*e6e0*/  SYNCS.PHASECHK.TRANS64.TRYWAIT P1, [R13+URZ+0x22850], R14 ;  /* 0x0228500e0d0075a7 */ /* 0x000062000802017f */
[----:B------:R-:W-:Y:S05]  /*e6f0*/  @!P0 BRA `(.L_x_14385) ;  /* 0x0000000000048947 */ /* 0x000fea0003800000 */
[----:B------:R-:W-:Y:S01]  /*e700*/  BPT.TRAP 0x1 ;  /* 0x000000040000795c */ /* 0x000fe20000300000 */
.L_x_14385:
[----:B------:R-:W-:Y:S04]  /*e710*/  BSSY B0, `(.L_x_14386) ;  /* 0x0000004000007945 */ /* 0x000fe80003800000 */
[----:B-1----:R-:W-:Y:S05]  /*e720*/  @P1 BRA `(.L_x_14387) ;  /* 0x0000000000081947 */ /* 0x002fea0003800000 */
[----:B------:R-:W1:Y:S02]  /*e730*/  SYNCS.PHASECHK.TRANS64.TRYWAIT P1, [R13+URZ+0x22850], R14 ;  /* 0x0228500e0d0075a7 */ /* 0x000e64000802017f */
[----:B-1----:R-:W-:Y:S05]  /*e740*/  @!P1 BRA `(.L_x_14388) ;  /* 0x0000010c00549947 */ /* 0x002fea0003800000 */
.L_x_14387:
[----:B------:R-:W-:Y:S05]  /*e750*/  BSYNC B0 ;  /* 0x0000000000007941 */ /* 0x000fea0003800000 */
.L_x_14386:
[----:B------:R-:W2:Y:S01]  /*e760*/  S2R R178, SR_TID.X ;  /* 0x0000000000b27919 */ /* 0x000ea20000002100 */
[----:B------:R-:W-:Y:S05]  /*e770*/  WARPSYNC.ALL ;  /* 0x0000000000007948 */ /* 0x000fea0003800000 */
[----:B------:R-:W-:Y:S02]  /*e780*/  IMAD.MOV.U32 R176, RZ, RZ, 0xc00 ;  /* 0x00000c00ffb07424 */ /* 0x000fe400078e00ff */
[----:B------:R-:W-:Y:S02]  /*e790*/  IMAD.MOV.U32 R177, RZ, RZ, 0x40000040 ;  /* 0x40000040ffb17424 */ /* 0x000fe400078e00ff */
[----:B------:R-:W-:-:S03]  /*e7a0*/  IMAD R176, R23, R176, UR38 ;  /* 0x0000002617b07e24 */ /* 0x000fc6000f8e02b0 */
[----:B------:R-:W-:Y:S01]  /*e7b0*/  R2UR UR7, R177 ;  /* 0x00000000b10772ca */ /* 0x000fe200000e0000 */
[----:B------:R-:W-:Y:S01]  /*e7c0*/  IMAD.MOV.U32 R177, RZ, RZ, 0x40000040 ;  /* 0x40000040ffb17424 */ /* 0x000fe200078e00ff */
[----:B------:R-:W-:Y:S02]  /*e7d0*/  R2UR UR6, R176 ;  /* 0x00000000b00672ca */ /* 0x000fe400000e0000 */
[----:B--2---:R-:W-:-:S05]  /*e7e0*/  SHF.R.U32.HI R178, RZ, 0x7, R178 ;  /* 0x00000007ffb27819 */ /* 0x004fca00000116b2 */
[----:B01----:R-:W-:-:S05]  /*e7f0*/  VIADD R14, R178, 0x8 ;  /* 0x00000008b20e7836 */ /* 0x003fca0000000000 */
[----:B------:R0:W-:Y:S06]  /*e800*/  BAR.SYNC.DEFER_BLOCKING R14, 0x100 ;  /* 0x0004000e0000751d */ /* 0x0001ec0000010000 */
[----:B------:R-:W-:-:S06]  /*e810*/  WARPGROUP.ARRIVE ;  /* 0x00000000000079c5 */ /* 0x000fcc0000000000 */
        /* <DEDUP_REMOVED lines=11> */
[----:B------:R-:W-:Y:S01]  /*e8d0*/  VIADD R152, R176, 0x180 ;  /* 0x00000180b0987836 */ /* 0x000fe20000000000 */
[----:B------:R-:W-:Y:S01]  /*e8e0*/  R2UR UR7, R153 ;  /* 0x00000000990772ca */ /* 0x000fe200000e0000 */
[----:B------:R-:W-:Y:S01]  /*e8f0*/  IMAD.MOV.U32 R153, RZ, RZ, 0x40000040 ;  /* 0x40000040ff997424 */ /* 0x000fe200078e00ff */
[----:B------:R-:W-:Y:S02]  /*e900*/  WARPGROUP.DEPBAR.LE gsb0, 0x0 ;  /* 0x00008000000079c5 */ /* 0x000fe40000010000 */
[----:B------:R-:W-:-:S15]  /*e910*/  WARPGROUP.ARRIVE ;  /* 0x00000000000079c5 */ /* 0x000fde0000000000 */
[----:B------:R-:W-:-:S06]  /*e920*/  NOP ;  /* 0x0000000000007918 */ /* 0x000fcc0000000000 */
        /* <DEDUP_REMOVED lines=25> */
.L_x_14389:
[----:B------:R-:W2:Y:S01]  /*eac0*/  LDL R152, [R1] ;  /* 0x0000000001987983 */ /* 0x000ea20000100800 */
[----:B------:R-:W-:Y:S02]  /*ead0*/  VIADD R13, R13, 0x22860 ;  /* 0x000228600d0d7836 */ /* 0x000fe40000000000 */
[----:B------:R-:W-:Y:S02]  /*eae0*/  IMAD.U32 R14, RZ, RZ, UR41 ;  /* 0x00000029ff0e7e24 */ /* 0x000fe4000f8e00ff */
[----:B------:R-:W-:Y:S02]  /*eaf0*/  IMAD.MOV.U32 R201, RZ, RZ, R0 ;  /* 0x000000ffffc97224 */ /* 0x000fe400078e0000 */
[----:B------:R-:W-:Y:S01]  /*eb00*/  IMAD.MOV.U32 R200, RZ, RZ, R3 ;  /* 0x000000ffffc87224 */ /* 0x000fe200078e0003 */
[----:B------:R-:W-:-:S04]  /*eb10*/  PRMT R13, R14, 0x654, R13 ;  /* 0x000006540e0d7816 */ /* 0x000fc8000000000d */
[----:B------:R0:W-:Y:S01]  /*eb20*/  SYNCS.ARRIVE.TRANS64.RED.A1T0 RZ, [R13+URZ], RZ ;  /* 0x000000ff0dff79a7 */ /* 0x0001e2000810043f */
[C---:B--2---:R-:W-:Y:S01]  /*eb30*/  ISETP.GT.AND P1, PT, R12.reuse, R152, PT ;  /* 0x000000980c00720c */ /* 0x044fe20003f24270 */
[----:B------:R-:W-:-:S12]  /*eb40*/  VIADD R12, R12, 0xffffffff ;  /* 0xffffffff0c0c7836 */ /* 0x000fd80000000000 */
[----:B0-----:R-:W-:Y:S05]  /*eb50*/  @P1 BRA `(.L_x_14390) ;  /* 0xffffffd800441947 */ /* 0x001fea000383ffff */
.L_x_14378:
[----:B------:R-:W2:Y:S02]  /*eb60*/  LDL R13, [R1+0x10] ;  /* 0x00001000010d7983 */ /* 0x000ea40000100800 */
[----:B--2---:R-:W-:-:S13]  /*eb70*/  ISETP.GE.AND P1, PT, R12, R13, PT ;  /* 0x0000000d0c00720c */ /* 0x004fda0003f26270 */
[----:B------:R-:W-:Y:S05]  /*eb80*/  @!P1 BRA `(.L_x_14391) ;  /* 0x0000001c00d09947 */ /* 0x000fea0003800000 */
[----:B------:R-:W-:Y:S02]  /*eb90*/  IMAD.MOV.U32 R201, RZ, RZ, R0 ;  /* 0x000000ffffc97224 */ /* 0x000fe400078e0000 */
[----:B------:R-:W-:-:S07]  /*eba0*/  IMAD.MOV.U32 R200, RZ, RZ, R3 ;  /* 0x000000ffffc87224 */ /* 0x000fce00078e0003 */
.L_x_14403:
[----:B------:R-:W-:Y:S01]  /*ebb0*/  VIADD R23, R23, 0x1 ;  /* 0x0000000117177836 */ /* 0x000fe20000000000 */
[----:B------:R-:W-:Y:S05]  /*ebc0*/  YIELD ;  /* 0x0000000000007946 */ /* 0x000fea0003800000 */
[----:B------:R-:W-:-:S04]  /*ebd0*/  ISETP.NE.AND P1, PT, R23, 0x2, PT ;  /* 0x000000021700780c */ /* 0x000fc80003f25270 */
[----:B------:R-:W-:Y:S02]  /*ebe0*/  SEL R0, RZ, 0x1, P1 ;  /* 0x00000001ff007807 */ /* 0x000fe40000800000 */
[----:B------:R-:W-:Y:S02]  /*ebf0*/  SEL R23, R23, RZ, P1 ;  /* 0x000000ff17177207 */ /* 0x000fe40000800000 */
[----:B------:R-:W-:Y:S01]  /*ec00*/  LOP3.LUT R208, R208, R0, RZ, 0x3c, !PT ;  /* 0x00000000d0d07212 */ /* 0x000fe200078e3cff */
[----:B--2---:R-:W-:Y:S06]  /*ec10*/  @!P0 BRA `(.L_x_14392) ;  /* 0x0000000000048947 */ /* 0x004fec0003800000 */
[----:B------:R-:W-:Y:S01]  /*ec20*/  BPT.TRAP 0x1 ;  /* 0x000000040000795c */ /* 0x000fe20000300000 */
.L_x_14392:
[----:B------:R-:W-:Y:S01]  /*ec30*/  IMAD R13, R23, 0x8, R22 ;  /* 0x00000008170d7824 */ /* 0x000fe200078e0216 */
[----:B------:R-:W-:-:S04]  /*ec40*/  SHF.L.U32 R14, R208, 0x1f, RZ ;  /* 0x0000001fd00e7819 */ /* 0x000fc800000006ff */
[----:B------:R0:W1:Y:S01]  /*ec50*/  SYNCS.PHASECHK.TRANS64.TRYWAIT P1, [R13+URZ+0x22830], R14 ;  /* 0x0228300e0d0075a7 */ /* 0x000062000802017f */
[----:B------:R-:W-:Y:S05]  /*ec60*/  @!P0 BRA `(.L_x_14393) ;  /* 0x0000000000048947 */ /* 0x000fea0003800000 */
[----:B------:R-:W-:Y:S01]  /*ec70*/  BPT.TRAP 0x1 ;  /* 0x000000040000795c */ /* 0x000fe20000300000 */
.L_x_14393:
[----:B------:R-:W-:Y:S02]  /*ec80*/  IMAD R156, R23, 0x300, R221 ;  /* 0x00000300179c7824 */ /* 0x000fe400078e02dd */
[----:B------:R-:W-:Y:S01]  /*ec90*/  IMAD.MOV.U32 R157, RZ, RZ, 0x40000040 ;  /* 0x40000040ff9d7424 */ /* 0x000fe200078e00ff */
[----:B-1----:R-:W-:Y:S06]  /*eca0*/  @P1 BRA `(.L_x_14394) ;  /* 0x0000000000081947 */ /* 0x002fec0003800000 */
[----:B------:R-:W1:Y:S02]  /*ecb0*/  SYNCS.PHASECHK.TRANS64.TRYWAIT P1, [R13+URZ+0x22830], R14 ;  /* 0x0228300e0d0075a7 */ /* 0x000e64000802017f */
[----:B-1----:R-:W-:Y:S05]  /*ecc0*/  @!P1 BRA `(.L_x_14395) ;  /* 0x0000010800089947 */ /* 0x002fea0003800000 */
.L_x_14394:
        /* <DEDUP_REMOVED lines=41> */
.L_x_14396:
        /* <DEDUP_REMOVED lines=28> */
[----:B---3--:R-:W-:-:S05]  /*f120*/  FMNMX.FTZ R3, R3, R0, !PT ;  /* 0x0000000003037209 */ /* 0x008fca0007810000 */
        /* <DEDUP_REMOVED lines=25> */
[----:B------:R-:W4:Y:S01]  /*f2c0*/  MUFU.EX2 R153, R153 ;  /* 0x0000009900997308 */ /* 0x000f220000000800 */
[--C-:B------:R-:W-:Y:S01]  /*f2d0*/  FFMA.FTZ R192, R192, UR37, -R0.reuse ;  /* 0x00000025c0c07c23 */ /* 0x100fe20008010800 */
[--C-:B------:R-:W-:Y:S01]  /*f2e0*/  FFMA.FTZ R193, R193, UR37, -R0.reuse ;  /* 0x00000025c1c17c23 */ /* 0x100fe20008010800 */
[--C-:B------:R-:W-:Y:S01]  /*f2f0*/  FFMA.FTZ R196, R196, UR37, -R0.reuse ;  /* 0x00000025c4c47c23 */ /* 0x100fe20008010800 */
[----:B------:R-:W-:-:S04]  /*f300*/  FFMA.FTZ R197, R197, UR37, -R0 ;  /* 0x00000025c5c57c23 */ /* 0x000fc80008010800 */
        /* <DEDUP_REMOVED lines=16> */
[----:B------:R-:W-:Y:S01]  /*f410*/  MUFU.EX2 R219, R164 ;  /* 0x000000a400db7308 */ /* 0x000fe20000000800 */
[----:B-----5:R-:W-:Y:S01]  /*f420*/  FADD.FTZ R0, R156, R0 ;  /* 0x000000009c007221 */ /* 0x020fe20000010000 */
        /* <DEDUP_REMOVED lines=8> */
[----:B------:R-:W-:Y:S01]  /*f4b0*/  FMNMX.FTZ R0, R154, R201, !PT ;  /* 0x000000c99a007209 */ /* 0x000fe20007810000 */
[----:B------:R-:W-:Y:S01]  /*f4c0*/  FMUL.FTZ R57, R57, R172 ;  /* 0x000000ac39397220 */ /* 0x000fe20000410000 */
[----:B------:R-:W-:Y:S01]  /*f4d0*/  F2FP.BF16.F32.PACK_AB R202, R157, R156 ;  /* 0x0000009c9dca723e */ /* 0x000fe200000010ff */
[----:B------:R-:W-:Y:S01]  /*f4e0*/  FMUL.FTZ R60, R60, R172 ;  /* 0x000000ac3c3c7220 */ /* 0x000fe20000410000 */
[----:B------:R-:W-:Y:S01]  /*f4f0*/  FMNMX.FTZ R0, R155, R0, !PT ;  /* 0x000000009b007209 */ /* 0x000fe20007810000 */
[-C--:B------:R-:W-:Y:S01]  /*f500*/  FMUL.FTZ R61, R61, R172.reuse ;  /* 0x000000ac3d3d7220 */ /* 0x080fe20000410000 */
[----:B------:R3:W-:Y:S01]  /*f510*/  MUFU.EX2 R156, R169 ;  /* 0x000000a9009c7308 */ /* 0x0007e20000000800 */
        /* <DEDUP_REMOVED lines=69> */
[----:B------:R-:W-:-:S02]  /*f970*/  FMNMX.FTZ R0, R191, R0, !PT ;  /* 0x00000000bf007209 */ /* 0x000fc40007810000 */
[----:B------:R-:W-:Y:S02]  /*f980*/  MUFU.EX2 R185, R185 ;  /* 0x000000b900b97308 */ /* 0x000fe40000000800 */
[----:B------:R-:W-:-:S04]  /*f990*/  FMNMX.FTZ R0, R194, R0, !PT ;  /* 0x00000000c2007209 */ /* 0x000fc80007810000 */
[----:B------:R-:W-:Y:S02]  /*f9a0*/  FMNMX.FTZ R0, R195, R0, !PT ;  /* 0x00000000c3007209 */ /* 0x000fe40007810000 */
[----:B------:R-:W-:Y:S02]  /*f9b0*/  MUFU.EX2 R188, R188 ;  /* 0x000000bc00bc7308 */ /* 0x000fe40000000800 */
[----:B------:R-:W-:-:S04]  /*f9c0*/  FMNMX.FTZ R0, R198, R0, !PT ;  /* 0x00000000c6007209 */ /* 0x000fc80007810000 */
[----:B------:R-:W-:Y:S02]  /*f9d0*/  FMNMX.FTZ R0, R199, R0, !PT ;  /* 0x00000000c7007209 */ /* 0x000fe40007810000 */
[----:B------:R-:W-:Y:S03]  /*f9e0*/  MUFU.EX2 R189, R189 ;  /* 0x000000bd00bd7308 */ /* 0x000fe60000000800 */
[----:B------:R-:W5:Y:S05]  /*f9f0*/  SHFL.BFLY PT, R152, R0, 0x2, 0x1f ;  /* 0x0c401f0000987f89 */ /* 0x000f6a00000e0000 */
[----:B------:R-:W-:Y:S08]  /*fa00*/  MUFU.EX2 R168, R192 ;  /* 0x000000c000a87308 */ /* 0x000ff00000000800 */
[----:B------:R-:W-:Y:S08]  /*fa10*/  MUFU.EX2 R193, R193 ;  /* 0x000000c100c17308 */ /* 0x000ff00000000800 */
[----:B------:R-:W-:Y:S01]  /*fa20*/  MUFU.EX2 R196, R196 ;  /* 0x000000c400c47308 */ /* 0x000fe20000000800 */
[----:B-----5:R-:W-:-:S05]  /*fa30*/  FMNMX.FTZ R0, R0, R152, !PT ;  /* 0x0000009800007209 */ /* 0x020fca0007810000 */
[----:B------:R-:W5:Y:S02]  /*fa40*/  SHFL.BFLY PT, R153, R0, 0x1, 0x1f ;  /* 0x0c201f0000997f89 */ /* 0x000f6400000e0000 */
[----:B------:R-:W-:Y:S08]  /*fa50*/  MUFU.EX2 R152, R161 ;  /* 0x000000a100987308 */ /* 0x000ff00000000800 */
[----:B------:R-:W-:Y:S01]  /*fa60*/  MUFU.EX2 R161, R203 ;  /* 0x000000cb00a17308 */ /* 0x000fe20000000800 */
[----:B-----5:R-:W-:-:S05]  /*fa70*/  FMNMX.FTZ R0, R0, R153, !PT ;  /* 0x0000009900007209 */ /* 0x020fca0007810000 */
[C---:B------:R-:W-:Y:S01]  /*fa80*/  FMUL.FTZ R153, R0.reuse, UR37 ;  /* 0x0000002500997c20 */ /* 0x040fe20008410000 */
[----:B---3--:R-:W-:-:S03]  /*fa90*/  FADD.FTZ R169, -R0, R201 ;  /* 0x000000c900a97221 */ /* 0x008fc60000010100 */
[--C-:B------:R-:W-:Y:S01]  /*faa0*/  FFMA.FTZ R154, R154, UR37, -R153.reuse ;  /* 0x000000259a9a7c23 */ /* 0x100fe20008010899 */
[----:B------:R-:W-:Y:S01]  /*fab0*/  FMUL.FTZ R169, R169, UR37 ;  /* 0x00000025a9a97c20 */ /* 0x000fe20008410000 */
        /* <DEDUP_REMOVED lines=9> */
[--C-:B----4-:R-:W-:Y:S01]  /*fb50*/  FFMA.FTZ R176, R170, UR37, -R153.reuse ;  /* 0x00000025aab07c23 */ /* 0x110fe20008010899 */
[--C-:B------:R-:W-:Y:S01]  /*fb60*/  FFMA.FTZ R171, R171, UR37, -R153.reuse ;  /* 0x00000025abab7c23 */ /* 0x100fe20008010899 */
[----:B------:R-:W4:Y:S01]  /*fb70*/  MUFU.EX2 R154, R154 ;  /* 0x0000009a009a7308 */ /* 0x000f220000000800 */
        /* <DEDUP_REMOVED lines=9> */
[--C-:B------:R-:W-:Y:S01]  /*fc10*/  FFMA.FTZ R191, R191, UR37, -R153.reuse ;  /* 0x00000025bfbf7c23 */ /* 0x100fe20008010899 */
[--C-:B------:R-:W-:Y:S01]  /*fc20*/  FFMA.FTZ R194, R194, UR37, -R153.reuse ;  /* 0x00000025c2c27c23 */ /* 0x100fe20008010899 */
[--C-:B------:R-:W-:Y:S01]  /*fc30*/  FFMA.FTZ R195, R195, UR37, -R153.reuse ;  /* 0x00000025c3c37c23 */ /* 0x100fe20008010899 */
[--C-:B------:R-:W-:Y:S01]  /*fc40*/  FFMA.FTZ R198, R198, UR37, -R153.reuse ;  /* 0x00000025c6c67c23 */ /* 0x100fe20008010899 */
[----:B------:R-:W-:Y:S01]  /*fc50*/  FFMA.FTZ R199, R199, UR37, -R153 ;  /* 0x00000025c7c77c23 */ /* 0x000fe20008010899 */
[----:B---3--:R-:W-:Y:S01]  /*fc60*/  IMAD.U32 R169, RZ, RZ, UR41 ;  /* 0x00000029ffa97e24 */ /* 0x008fe2000f8e00ff */
[----:B------:R-:W3:Y:S01]  /*fc70*/  MUFU.EX2 R158, R158 ;  /* 0x0000009e009e7308 */ /* 0x000ee20000000800 */
[----:B----4-:R-:W-:Y:S01]  /*fc80*/  FFMA.FTZ R6, R174, R6, R154 ;  /* 0x00000006ae067223 */ /* 0x010fe2000001009a */
[-C--:B------:R-:W-:Y:S01]  /*fc90*/  FMUL.FTZ R26, R26, R174.reuse ;  /* 0x000000ae1a1a7220 */ /* 0x080fe20000410000 */
[-C--:B------:R-:W-:Y:S01]  /*fca0*/  FMUL.FTZ R27, R27, R174.reuse ;  /* 0x000000ae1b1b7220 */ /* 0x080fe20000410000 */
[-C--:B------:R-:W-:Y:S01]  /*fcb0*/  FMUL.FTZ R30, R30, R174.reuse ;  /* 0x000000ae1e1e7220 */ /* 0x080fe20000410000 */
[-C--:B------:R-:W-:Y:S01]  /*fcc0*/  FMUL.FTZ R31, R31, R174.reuse ;  /* 0x000000ae1f1f7220 */ /* 0x080fe20000410000 */
[-C--:B------:R-:W-:Y:S01]  /*fcd0*/  FMUL.FTZ R34, R34, R174.reuse ;  /* 0x000000ae22227220 */ /* 0x080fe20000410000 */
[----:B------:R-:W-:Y:S01]  /*fce0*/  FMUL.FTZ R35, R35, R174 ;  /* 0x000000ae23237220 */ /* 0x000fe20000410000 */
[----:B------:R-:W4:Y:S01]  /*fcf0*/  MUFU.EX2 R203, R159 ;  /* 0x0000009f00cb7308 */ /* 0x000f220000000800 */
[C---:B-----5:R-:W-:Y:S01]  /*fd00*/  FADD.FTZ R6, R155.reuse, R6 ;  /* 0x000000069b067221 */ /* 0x060fe20000010000 */
[----:B------:R-:W-:Y:S01]  /*fd10*/  F2FP.BF16.F32.PACK_AB R201, R155, R154 ;  /* 0x0000009a9bc9723e */ /* 0x000fe200000010ff */
[----:B------:R-:W-:Y:S01]  /*fd20*/  FADD.FTZ R154, R220, R7 ;  /* 0x00000007dc9a7221 */ /* 0x000fe20000010000 */
[-C--:B------:R-:W-:Y:S01]  /*fd30*/  FMUL.FTZ R38, R38, R174.reuse ;  /* 0x000000ae26267220 */ /* 0x080fe20000410000 */
[-C--:B------:R-:W-:Y:S01]  /*fd40*/  FMUL.FTZ R39, R39, R174.reuse ;  /* 0x000000ae27277220 */ /* 0x080fe20000410000 */
[-C--:B------:R-:W-:Y:S01]  /*fd50*/  FMUL.FTZ R42, R42, R174.reuse ;  /* 0x000000ae2a2a7220 */ /* 0x080fe20000410000 */
[-C--:B------:R-:W-:Y:S01]  /*fd60*/  FMUL.FTZ R43, R43, R174.reuse ;  /* 0x000000ae2b2b7220 */ /* 0x080fe20000410000 */
[----:B------:R5:W0:Y:S01]  /*fd70*/  MUFU.EX2 R153, R162 ;  /* 0x000000a200997308 */ /* 0x000a220000000800 */
        /* <DEDUP_REMOVED lines=8> */
[----:B----4-:R-:W-:Y:S01]  /*fe00*/  FADD.FTZ R6, R203, R6 ;  /* 0x00000006cb067221 */ /* 0x010fe20000010000 */
[----:B-----5:R-:W-:Y:S01]  /*fe10*/  VIADD R162, R13, 0x22840 ;  /* 0x000228400da27836 */ /* 0x020fe20000000000 */
[----:B------:R-:W-:Y:S01]  /*fe20*/  F2FP.BF16.F32.PACK_AB R203, R203, R158 ;  /* 0x0000009ecbcb723e */ /* 0x000fe200000010ff */
[-C--:B------:R-:W-:Y:S01]  /*fe30*/  FMUL.FTZ R58, R58, R174.reuse ;  /* 0x000000ae3a3a7220 */ /* 0x080fe20000410000 */
[----:B------:R-:W-:Y:S01]  /*fe40*/  F2FP.BF16.F32.PACK_AB R158, R173, R161 ;  /* 0x000000a1ad9e723e */ /* 0x000fe200000010ff */
[----:B------:R-:W-:Y:S01]  /*fe50*/  FMUL.FTZ R59, R59, R174 ;  /* 0x000000ae3b3b7220 */ /* 0x000fe20000410000 */
[----:B------:R-:W-:Y:S01]  /*fe60*/  PRMT R162, R169, 0x654, R162 ;  /* 0x00000654a9a27816 */ /* 0x000fe200000000a2 */
[----:B------:R-:W4:Y:S01]  /*fe70*/  MUFU.EX2 R166, R166 ;  /* 0x000000a600a67308 */ /* 0x000f220000000800 */
[----:B0-----:R-:W-:Y:S01]  /*fe80*/  FADD.FTZ R7, R153, R6 ;  /* 0x0000000699077221 */ /* 0x001fe20000010000 */
[C---:B------:R-:W-:Y:S01]  /*fe90*/  FADD.FTZ R6, R152.reuse, R154 ;  /* 0x0000009a98067221 */ /* 0x040fe20000010000 */
[----:B------:R-:W-:Y:S01]  /*fea0*/  F2FP.BF16.F32.PACK_AB R154, R165, R219 ;  /* 0x000000dba59a723e */ /* 0x000fe200000010ff */
[----:B------:R0:W-:Y:S01]  /*feb0*/  SYNCS.ARRIVE.TRANS64.RED.A1T0 RZ, [R162+URZ], RZ ;  /* 0x000000ffa2ff79a7 */ /* 0x0001e2000810043f */
[----:B------:R-:W-:Y:S01]  /*fec0*/  F2FP.BF16.F32.PACK_AB R152, R152, R220 ;  /* 0x000000dc9898723e */ /* 0x000fe200000010ff */
[----:B------:R-:W-:Y:S01]  /*fed0*/  FADD.FTZ R6, R219, R6 ;  /* 0x00000006db067221 */ /* 0x000fe20000010000 */
[-C--:B------:R-:W-:Y:S01]  /*fee0*/  FMUL.FTZ R62, R62, R174.reuse ;  /* 0x000000ae3e3e7220 */ /* 0x080fe20000410000 */
[----:B------:R-:W5:Y:S01]  /*fef0*/  MUFU.EX2 R167, R167 ;  /* 0x000000a700a77308 */ /* 0x000f620000000800 */
[----:B---3--:R-:W-:Y:S01]  /*ff00*/  FADD.FTZ R7, R163, R7 ;  /* 0x00000007a3077221 */ /* 0x008fe20000010000 */
[----:B------:R-:W-:Y:S01]  /*ff10*/  FADD.FTZ R6, R165, R6 ;  /* 0x00000006a5067221 */ /* 0x000fe20000010000 */
[----:B------:R-:W-:Y:S01]  /*ff20*/  F2FP.BF16.F32.PACK_AB R153, R163, R153 ;  /* 0x00000099a399723e */ /* 0x000fe200000010ff */
[----:B------:R-:W-:Y:S01]  /*ff30*/  FMUL.FTZ R63, R63, R174 ;  /* 0x000000ae3f3f7220 */ /* 0x000fe20000410000 */
[----:B0-----:R-:W-:Y:S01]  /*ff40*/  F2FP.BF16.F32.PACK_AB R162, R181, R180 ;  /* 0x000000b4b5a2723e */ /* 0x001fe200000010ff */
[----:B------:R-:W-:Y:S01]  /*ff50*/  FADD.FTZ R6, R157, R6 ;  /* 0x000000069d067221 */ /* 0x000fe20000010000 */
[-C--:B------:R-:W-:Y:S01]  /*ff60*/  FMUL.FTZ R66, R66, R174.reuse ;  /* 0x000000ae42427220 */ /* 0x080fe20000410000 */
[----:B------:R-:W0:Y:S01]  /*ff70*/  MUFU.EX2 R176, R176 ;  /* 0x000000b000b07308 */ /* 0x000e220000000800 */
[----:B----4-:R-:W-:Y:S01]  /*ff80*/  FADD.FTZ R7, R166, R7 ;  /* 0x00000007a6077221 */ /* 0x010fe20000010000 */
[C---:B------:R-:W-:Y:S01]  /*ff90*/  FADD.FTZ R6, R156.reuse, R6 ;  /* 0x000000069c067221 */ /* 0x040fe20000010000 */
[----:B------:R-:W-:Y:S01]  /*ffa0*/  F2FP.BF16.F32.PACK_AB R156, R156, R157 ;  /* 0x0000009d9c9c723e */ /* 0x000fe200000010ff */
[-C--:B------:R-:W-:Y:S01]  /*ffb0*/  FMUL.FTZ R67, R67, R174.reuse ;  /* 0x000000ae43437220 */ /* 0x080fe20000410000 */
[-C--:B------:R-:W-:Y:S01]  /*ffc0*/  FMUL.FTZ R70, R70, R174.reuse ;  /* 0x000000ae46467220 */ /* 0x080fe20000410000 */
[----:B------:R-:W-:Y:S01]  /*ffd0*/  FADD.FTZ R6, R161, R6 ;  /* 0x00000006a1067221 */ /* 0x000fe20000010000 */
[----:B------:R-:W-:Y:S01]  /*ffe0*/  FMUL.FTZ R71, R71, R174 ;  /* 0x000000ae47477220 */ /* 0x000fe20000410000 */
[----:B------:R-:W3:Y:S01]  /*fff0*/  MUFU.EX2 R171, R171 ;  /* 0x000000ab00ab7308 */ /* 0x000ee20000000800 */
[----:B-----5:R-:W-:Y:S01]  /*10000*/  FADD.FTZ R7, R167, R7 ;  /* 0x00000007a7077221 */ /* 0x020fe20000010000 */
[----:B------:R-:W-:Y:S01]  /*10010*/  FADD.FTZ R6, R173, R6 ;  /* 0x00000006ad067221 */ /* 0x000fe20000010000 */
[----:B------:R-:W-:Y:S01]  /*10020*/  F2FP.BF16.F32.PACK_AB R155, R167, R166 ;  /* 0x000000a6a79b723e */ /* 0x000fe200000010ff */
[----:B------:R-:W-:Y:S01]  /*10030*/  FMUL.FTZ R74, R74, R174 ;  /* 0x000000ae4a4a7220 */ /* 0x000fe20000410000 */
[----:B------:R-:W-:Y:S01]  /*10040*/  F2FP.BF16.F32.PACK_AB R166, R189, R188 ;  /* 0x000000bcbda6723e */ /* 0x000fe200000010ff */
[----:B------:R-:W-:Y:S01]  /*10050*/  FADD.FTZ R6, R160, R6 ;  /* 0x00000006a0067221 */ /* 0x000fe20000010000 */
[C---:B------:R-:W-:Y:S01]  /*10060*/  F2FP.BF16.F32.PACK_AB R160, R177.reuse, R160 ;  /* 0x000000a0b1a0723e */ /* 0x040fe200000010ff */
[----:B------:R-:W4:Y:S01]  /*10070*/  MUFU.EX2 R159, R184 ;  /* 0x000000b8009f7308 */ /* 0x000f220000000800 */
[----:B0-----:R-:W-:Y:S01]  /*10080*/  FADD.FTZ R7, R176, R7 ;  /* 0x00000007b0077221 */ /* 0x001fe20000010000 */
[----:B------:R-:W-:Y:S01]  /*10090*/  FADD.FTZ R6, R177, R6 ;  /* 0x00000006b1067221 */ /* 0x000fe20000010000 */
[-C--:B------:R-:W-:Y:S01]  /*100a0*/  FMUL.FTZ R75, R75, R174.reuse ;  /* 0x000000ae4b4b7220 */ /* 0x080fe20000410000 */
[-C--:B------:R-:W-:Y:S01]  /*100b0*/  FMUL.FTZ R78, R78, R174.reuse ;  /* 0x000000ae4e4e7220 */ /* 0x080fe20000410000 */
[-C--:B------:R-:W-:Y:S01]  /*100c0*/  FMUL.FTZ R79, R79, R174.reuse ;  /* 0x000000ae4f4f7220 */ /* 0x080fe20000410000 */
[----:B------:R-:W-:Y:S01]  /*100d0*/  FADD.FTZ R6, R180, R6 ;  /* 0x00000006b4067221 */ /* 0x000fe20000010000 */
[----:B------:R-:W-:Y:S01]  /*100e0*/  FMUL.FTZ R82, R82, R174 ;  /* 0x000000ae52527220 */ /* 0x000fe20000410000 */
[----:B------:R-:W0:Y:S01]  /*100f0*/  MUFU.EX2 R175, R175 ;  /* 0x000000af00af7308 */ /* 0x000e220000000800 */
        /* <DEDUP_REMOVED lines=16> */
[----:B0-----:R-:W-:Y:S01]  /*10200*/  FADD.FTZ R7, R175, R7 ;  /* 0x00000007af077221 */ /* 0x001fe20000010000 */
[----:B------:R-:W-:Y:S01]  /*10210*/  FADD.FTZ R6, R189, R6 ;  /* 0x00000006bd067221 */ /* 0x000fe20000010000 */
[----:B------:R-:W-:Y:S01]  /*10220*/  F2FP.BF16.F32.PACK_AB R159, R175, R159 ;  /* 0x0000009faf9f723e */ /* 0x000fe200000010ff */
[-C--:B------:R-:W-:Y:S01]  /*10230*/  FMUL.FTZ R95, R95, R174.reuse ;  /* 0x000000ae5f5f7220 */ /* 0x080fe20000410000 */
[----:B------:R-:W-:Y:S01]  /*10240*/  FMUL.FTZ R98, R98, R174 ;  /* 0x000000ae62627220 */ /* 0x000fe20000410000 */
[----:B------:R-:W-:Y:S01]  /*10250*/  FADD.FTZ R6, R168, R6 ;  /* 0x00000006a8067221 */ /* 0x000fe20000010000 */
[C---:B------:R-:W-:Y:S01]  /*10260*/  F2FP.BF16.F32.PACK_AB R168, R193.reuse, R168 ;  /* 0x000000a8c1a8723e */ /* 0x040fe200000010ff */
[----:B------:R-:W0:Y:S01]  /*10270*/  MUFU.EX2 R182, R182 ;  /* 0x000000b600b67308 */ /* 0x000e220000000800 */
[----:B---3--:R-:W-:Y:S01]  /*10280*/  FADD.FTZ R7, R178, R7 ;  /* 0x00000007b2077221 */ /* 0x008fe20000010000 */
[----:B------:R-:W-:Y:S01]  /*10290*/  FADD.FTZ R6, R193, R6 ;  /* 0x00000006c1067221 */ /* 0x000fe20000010000 */
[-C--:B------:R-:W-:Y:S01]  /*102a0*/  FMUL.FTZ R99, R99, R174.reuse ;  /* 0x000000ae63637220 */ /* 0x080fe20000410000 */
[-C--:B------:R-:W-:Y:S01]  /*102b0*/  FMUL.FTZ R102, R102, R174.reuse ;  /* 0x000000ae66667220 */ /* 0x080fe20000410000 */
[-C--:B------:R-:W-:Y:S01]  /*102c0*/  FMUL.FTZ R103, R103, R174.reuse ;  /* 0x000000ae67677220 */ /* 0x080fe20000410000 */
[----:B------:R-:W-:Y:S01]  /*102d0*/  FADD.FTZ R173, R196, R6 ;  /* 0x00000006c4ad7221 */ /* 0x000fe20000010000 */
        /* <DEDUP_REMOVED lines=34> */
[C---:B0-----:R-:W-:Y:S01]  /*10500*/  FADD.FTZ R7, R165.reuse, R7 ;  /* 0x00000007a5077221 */ /* 0x041fe20000010000 */
[----:B------:R-:W-:Y:S01]  /*10510*/  F2FP.BF16.F32.PACK_AB R165, R165, R186 ;  /* 0x000000baa5a5723e */ /* 0x000fe200000010ff */
[----:B------:R-:W-:-:S05]  /*10520*/  FMUL.FTZ R151, R151, R174 ;  /* 0x000000ae97977220 */ /* 0x000fca0000410000 */
[----:B------:R-:W0:Y:S01]  /*10530*/  MUFU.EX2 R169, R194 ;  /* 0x000000c200a97308 */ /* 0x000e220000000800 */
[----:B---3--:R-:W-:-:S07]  /*10540*/  FADD.FTZ R7, R167, R7 ;  /* 0x00000007a7077221 */ /* 0x008fce0000010000 */
[----:B------:R-:W3:Y:S01]  /*10550*/  MUFU.EX2 R195, R195 ;  /* 0x000000c300c37308 */ /* 0x000ee20000000800 */
[C---:B----4-:R-:W-:Y:S01]  /*10560*/  FADD.FTZ R7, R191.reuse, R7 ;  /* 0x00000007bf077221 */ /* 0x050fe20000010000 */
[----:B------:R-:W-:-:S06]  /*10570*/  F2FP.BF16.F32.PACK_AB R167, R191, R167 ;  /* 0x000000a7bfa7723e */ /* 0x000fcc00000010ff */
[----:B------:R-:W4:Y:S01]  /*10580*/  MUFU.EX2 R171, R198 ;  /* 0x000000c600ab7308 */ /* 0x000f220000000800 */
[----:B0-----:R-:W-:-:S07]  /*10590*/  FADD.FTZ R7, R169, R7 ;  /* 0x00000007a9077221 */ /* 0x001fce0000010000 */
[----:B------:R-:W0:Y:S01]  /*105a0*/  MUFU.EX2 R170, R197 ;  /* 0x000000c500aa7308 */ /* 0x000e220000000800 */
[C---:B---3--:R-:W-:Y:S01]  /*105b0*/  FADD.FTZ R7, R195.reuse, R7 ;  /* 0x00000007c3077221 */ /* 0x048fe20000010000 */
[----:B------:R-:W-:-:S06]  /*105c0*/  F2FP.BF16.F32.PACK_AB R169, R195, R169 ;  /* 0x000000a9c3a9723e */ /* 0x000fcc00000010ff */
[----:B------:R-:W3:Y:S01]  /*105d0*/  MUFU.EX2 R199, R199 ;  /* 0x000000c700c77308 */ /* 0x000ee20000000800 */
[----:B----4-:R-:W-:Y:S01]  /*105e0*/  FADD.FTZ R6, R171, R7 ;  /* 0x00000007ab067221 */ /* 0x010fe20000010000 */
[C---:B0-----:R-:W-:Y:S01]  /*105f0*/  FADD.FTZ R7, R170.reuse, R173 ;  /* 0x000000adaa077221 */ /* 0x041fe20000010000 */
[----:B------:R-:W-:Y:S02]  /*10600*/  F2FP.BF16.F32.PACK_AB R170, R170, R196 ;  /* 0x000000c4aaaa723e */ /* 0x000fe400000010ff */
[C---:B---3--:R-:W-:Y:S01]  /*10610*/  FADD.FTZ R6, R199.reuse, R6 ;  /* 0x00000006c7067221 */ /* 0x048fe20000010000 */
[----:B------:R-:W-:Y:S01]  /*10620*/  F2FP.BF16.F32.PACK_AB R171, R199, R171 ;  /* 0x000000abc7ab723e */ /* 0x000fe200000010ff */
[----:B------:R-:W-:Y:S06]  /*10630*/  @!P0 BRA `(.L_x_14397) ;  /* 0x0000000000048947 */ /* 0x000fec0003800000 */
[----:B------:R-:W-:Y:S01]  /*10640*/  BPT.TRAP 0x1 ;  /* 0x000000040000795c */ /* 0x000fe20000300000 */
.L_x_14397:
[----:B------:R0:W3:Y:S01]  /*10650*/  SYNCS.PHASECHK.TRANS64.TRYWAIT P1, [R13+URZ+0x22850], R14 ;  /* 0x0228500e0d0075a7 */ /* 0x0000e2000802017f */
[----:B------:R-:W-:Y:S05]  /*10660*/  @!P0 BRA `(.L_x_14398) ;  /* 0x0000000000048947 */ /* 0x000fea0003800000 */
[----:B------:R-:W-:Y:S01]  /*10670*/  BPT.TRAP 0x1 ;  /* 0x000000040000795c */ /* 0x000fe20000300000 */
.L_x_14398:
[----:B------:R-:W-:Y:S04]  /*10680*/  BSSY B0, `(.L_x_14399) ;  /* 0x0000004000007945 */ /* 0x000fe80003800000 */
[----:B---3--:R-:W-:Y:S05]  /*10690*/  @P1 BRA `(.L_x_14400) ;  /* 0x0000000000081947 */ /* 0x008fea0003800000 */
[----:B------:R-:W3:Y:S02]  /*106a0*/  SYNCS.PHASECHK.TRANS64.TRYWAIT P1, [R13+URZ+0x22850], R14 ;  /* 0x0228500e0d0075a7 */ /* 0x000ee4000802017f */
[----:B---3--:R-:W-:Y:S05]  /*106b0*/  @!P1 BRA `(.L_x_14401) ;  /* 0x000000ec00a09947 */ /* 0x008fea0003800000 */
.L_x_14400:
[----:B------:R-:W-:Y:S05]  /*106c0*/  BSYNC B0 ;  /* 0x0000000000007941 */ /* 0x000fea0003800000 */
.L_x_14399:
[----:B------:R-:W4:Y:S01]  /*106d0*/  S2R R174, SR_TID.X ;  /* 0x0000000000ae7919 */ /* 0x000f220000002100 */
[----:B------:R-:W-:Y:S05]  /*106e0*/  WARPSYNC.ALL ;  /* 0x0000000000007948 */ /* 0x000fea0003800000 */
[----:B------:R-:W-:Y:S02]  /*106f0*/  IMAD.MOV.U32 R172, RZ, RZ, 0xc00 ;  /* 0x00000c00ffac7424 */ /* 0x000fe400078e00ff */
[----:B------:R-:W-:Y:S02]  /*10700*/  IMAD.MOV.U32 R173, RZ, RZ, 0x40000040 ;  /* 0x40000040ffad7424 */ /* 0x000fe400078e00ff */
[----:B------:R-:W-:-:S02]  /*10710*/  IMAD R172, R23, R172, UR38 ;  /* 0x0000002617ac7e24 */ /* 0x000fc4000f8e02ac */
[----:B------:R-:W-:Y:S01]  /*10720*/  IMAD.MOV.U32 R175, RZ, RZ, 0x40000040 ;  /* 0x40000040ffaf7424 */ /* 0x000fe200078e00ff */
[----:B------:R-:W-:Y:S01]  /*10730*/  R2UR UR7, R173 ;  /* 0x00000000ad0772ca */ /* 0x000fe200000e0000 */
[----:B------:R-:W-:Y:S01]  /*10740*/  IMAD.MOV.U32 R173, RZ, RZ, 0x40000040 ;  /* 0x40000040ffad7424 */ /* 0x000fe200078e00ff */
[----:B------:R-:W-:Y:S02]  /*10750*/  R2UR UR6, R172 ;  /* 0x00000000ac0672ca */ /* 0x000fe400000e0000 */
[----:B----4-:R-:W-:-:S05]  /*10760*/  SHF.R.U32.HI R174, RZ, 0x7, R174 ;  /* 0x00000007ffae7819 */ /* 0x010fca00000116ae */
[----:B01-3--:R-:W-:Y:S02]  /*10770*/  VIADD R14, R174, 0x8 ;  /* 0x00000008ae0e7836 */ /* 0x00bfe40000000000 */
[----:B------:R-:W-:-:S03]  /*10780*/  VIADD R174, R172, 0x80 ;  /* 0x00000080acae7836 */ /* 0x000fc60000000000 */
[----:B------:R0:W-:Y:S06]  /*10790*/  BAR.SYNC.DEFER_BLOCKING R14, 0x100 ;  /* 0x0004000e0000751d */ /* 0x0001ec0000010000 */
        /* <DEDUP_REMOVED lines=41> */
.L_x_14402:
[----:B------:R-:W3:Y:S01]  /*10a30*/  LDL R152, [R1+0x10] ;  /* 0x0000100001987983 */ /* 0x000ee20000100800 */
[----:B------:R-:W-:Y:S02]  /*10a40*/  VIADD R13, R13, 0x22860 ;  /* 0x000228600d0d7836 */ /* 0x000fe40000000000 */
[----:B------:R-:W-:Y:S02]  /*10a50*/  IMAD.U32 R14, RZ, RZ, UR41 ;  /* 0x00000029ff0e7e24 */ /* 0x000fe4000f8e00ff */
[----:B------:R-:W-:Y:S02]  /*10a60*/  IMAD.MOV.U32 R201, RZ, RZ, R0 ;  /* 0x000000ffffc97224 */ /* 0x000fe400078e0000 */
[----:B------:R-:W-:Y:S01]  /*10a70*/  IMAD.MOV.U32 R200, RZ, RZ, R3 ;  /* 0x000000ffffc87224 */ /* 0x000fe200078e0003 */
[----:B------:R-:W-:-:S04]  /*10a80*/  PRMT R13, R14, 0x654, R13 ;  /* 0x000006540e0d7816 */ /* 0x000fc8000000000d */
[----:B------:R0:W-:Y:S01]  /*10a90*/  SYNCS.ARRIVE.TRANS64.RED.A1T0 RZ, [R13+URZ], RZ ;  /* 0x000000ff0dff79a7 */ /* 0x0001e2000810043f */
[C---:B---3--:R-:W-:Y:S01]  /*10aa0*/  ISETP.GT.AND P1, PT, R12.reuse, R152, PT ;  /* 0x000000980c00720c */ /* 0x048fe20003f24270 */
[----:B------:R-:W-:-:S12]  /*10ab0*/  VIADD R12, R12, 0xffffffff ;  /* 0xffffffff0c0c7836 */ /* 0x000fd80000000000 */
[----:B0-----:R-:W-:Y:S05]  /*10ac0*/  @P1 BRA `(.L_x_14403) ;  /* 0xffffffe000381947 */ /* 0x001fea000383ffff */
.L_x_14391:
[----:B------:R-:W3:Y:S01]  /*10ad0*/  LDL.LU R13, [R1+0x3c] ;  /* 0x00003c00010d7983 */ /* 0x000ee20000300800 */
[----:B------:R-:W-:Y:S05]  /*10ae0*/  WARPSYNC.ALL ;  /* 0x0000000000007948 */ /* 0x000fea0003800000 */
[----:B------:R-:W0:Y:S01]  /*10af0*/  SHFL.BFLY PT, R4, R7, 0x2, 0x1f ;  /* 0x0c401f0007047f89 */ /* 0x000e2200000e0000 */
        /* <DEDUP_REMOVED lines=12> */
[----:B------:R-:W0:Y:S08]  /*10bc0*/  @P0 MUFU.LG2 R7, R5 ;  /* 0x0000000500070308 */ /* 0x000e300000000c00 */
[----:B------:R4:W5:Y:S02]  /*10bd0*/  @P0 MUFU.RCP R4, R5 ;  /* 0x0000000500040308 */ /* 0x0009640000001000 */
[----:B----4-:R-:W-:-:S02]  /*10be0*/  IMAD.U32 R5, RZ, RZ, UR37 ;  /* 0x00000025ff057e24 */ /* 0x010fc4000f8e00ff */
[----:B0-----:R-:W-:Y:S02]  /*10bf0*/  @P0 FMUL.FTZ R7, R7, 0.69314718246459960938 ;  /* 0x3f31721807070820 */ /* 0x001fe40000410000 */
[----:B------:R-:W-:-:S04]  /*10c00*/  @P0 FMUL.FTZ R5, R5, 0.69314718246459960938 ;  /* 0x3f31721805050820 */ /* 0x000fc80000410000 */
[----:B------:R-:W-:Y:S01]  /*10c10*/  @P0 FFMA.FTZ R155, R5, R3, R7 ;  /* 0x00000003059b0223 */ /* 0x000fe20000010007 */
[-C--:B-----5:R-:W-:Y:S01]  /*10c20*/  FMUL.FTZ R152, R24, R4.reuse ;  /* 0x0000000418987220 */ /* 0x0a0fe20000410000 */
        /* <DEDUP_REMOVED lines=56> */
[-C--:B------:R-:W-:Y:S01]  /*10fb0*/  FMUL.FTZ R128, R128, R4.reuse ;  /* 0x0000000480807220 */ /* 0x080fe20000410000 */
[-C--:B------:R-:W-:Y:S01]  /*10fc0*/  FMUL.FTZ R129, R129, R4.reuse ;  /* 0x0000000481817220 */ /* 0x080fe20000410000 */
[----:B------:R-:W-:Y:S01]  /*10fd0*/  FSETP.NE.FTZ.AND P0, PT, R5, RZ, PT ;  /* 0x000000ff0500720b */ /* 0x000fe20003f15000 */
        /* <DEDUP_REMOVED lines=9> */
[----:B------:R-:W-:-:S03]  /*11070*/  FMUL.FTZ R149, R149, R4 ;  /* 0x0000000495957220 */ /* 0x000fc60000410000 */
[----:B------:R-:W0:Y:S08]  /*11080*/  @P0 MUFU.LG2 R6, R5 ;  /* 0x0000000500060308 */ /* 0x000e300000000c00 */
[----:B------:R4:W5:Y:S02]  /*11090*/  @P0 MUFU.RCP R3, R5 ;  /* 0x0000000500030308 */ /* 0x0009640000001000 */
[----:B----4-:R-:W-:-:S02]  /*110a0*/  IMAD.U32 R5, RZ, RZ, UR37 ;  /* 0x00000025ff057e24 */ /* 0x010fc4000f8e00ff */
[----:B0-----:R-:W-:Y:S02]  /*110b0*/  @P0 FMUL.FTZ R6, R6, 0.69314718246459960938 ;  /* 0x3f31721806060820 */ /* 0x001fe40000410000 */
[----:B------:R-:W-:-:S04]  /*110c0*/  @P0 FMUL.FTZ R5, R5, 0.69314718246459960938 ;  /* 0x3f31721805050820 */ /* 0x000fc80000410000 */
[----:B------:R-:W-:Y:S01]  /*110d0*/  @P0 FFMA.FTZ R154, R5, R0, R6 ;  /* 0x00000000059a0223 */ /* 0x000fe20000010006 */
[----:B------:R-:W-:Y:S01]  /*110e0*/  SEL R0, RZ, 0x1, P1 ;  /* 0x00000001ff007807 */ /* 0x000fe20000800000 */
        /* <DEDUP_REMOVED lines=68> */
.L_x_14332:
[----:B------:R-:W-:Y:S05]  /*11530*/  WARPSYNC.ALL ;  /* 0x0000000000007948 */ /* 0x000fea0003800000 */
[----:B------:R-:W0:Y:S08]  /*11540*/  S2UR UR41, SR_CgaCtaId ;  /* 0x00000000002979c3 */ /* 0x000e300000008800 */
[----:B------:R-:W-:Y:S06]  /*11550*/  BAR.SYNC.DEFER_BLOCKING 0x5, 0x180 ;  /* 0x0146000000007b1d */ /* 0x000fec0000010000 */
[----:B------:R-:W-:Y:S01]  /*11560*/  UMOV UR4, 0x400 ;  /* 0x0000040000047882 */ /* 0x000fe20000000000 */
[----:B------:R-:W-:Y:S01]  /*11570*/  BSSY B0, `(.L_x_14404) ;  /* 0x000051e000007945 */ /* 0x000fe20003800000 */
[----:B0-----:R-:W-:-:S06]  /*11580*/  ULEA UR4, UR41, UR4, 0x18 ;  /* 0x0000000429047291 */ /* 0x001fcc000f8ec03f */
[----:B------:R-:W-:-:S05]  /*11590*/  IMAD.U32 R22, RZ, RZ, UR4 ;  /* 0x00000004ff167e24 */ /* 0x000fca000f8e00ff */
[----:B------:R0:W3:Y:S01]  /*115a0*/  LDS.128 R4, [R22+0x228d0] ;  /* 0x0228d00016047984 */ /* 0x0000e20000000c00 */
[----:B------:R-:W-:Y:S06]  /*115b0*/  BAR.ARV 0x4, 0x180 ;  /* 0x0106000000007b1d */ /* 0x000fec0000002000 */
[----:B------:R-:W-:Y:S05]  /*115c0*/  @P0 BRA `(.L_x_14405) ;  /* 0x00000040000c0947 */ /* 0x000fea0003800000 */
[----:B------:R-:W4:Y:S01]  /*115d0*/  LDL R3, [R1+0x14c] ;  /* 0x00014c0001037983 */ /* 0x000f220000100800 */
[----:B------:R-:W-:-:S03]  /*115e0*/  ULDC UR4, c[0x0][0xad4] ;  /* 0x0002b50000047ab9 */ /* 0x000fc60000000800 */
[----:B------:R-:W3:Y:S01]  /*115f0*/  LDL.LU R10, [R1+0x2c] ;  /* 0x00002c00010a7983 */ /* 0x000ee20000300800 */
[----:B------:R-:W2:Y:S01]  /*11600*/  S2R R0, SR_SWINHI ;  /* 0x0000000000007919 */ /* 0x000ea20000002f00 */
[----:B------:R-:W-:Y:S02]  /*11610*/  F2FP.BF16.F32.PACK_AB R11, R31, R30 ;  /* 0x0000001e1f0b723e */ /* 0x000fe400000010ff */
[----:B------:R-:W-:Y:S01]  /*11620*/  F2FP.BF16.F32.PACK_AB R12, R33, R32 ;  /* 0x00000020210c723e */ /* 0x000fe200000010ff */
[----:B------:R-:W3:Y:S01]  /*11630*/  LDL.LU R157, [R1+0x34] ;  /* 0x00003400019d7983 */ /* 0x000ee20000300800 */
[----:B-1----:R-:W-:Y:S02]  /*11640*/  F2FP.BF16.F32.PACK_AB R13, R35, R34 ;  /* 0x00000022230d723e */ /* 0x002fe400000010ff */
[----:B------:R-:W-:Y:S01]  /*11650*/  F2FP.BF16.F32.PACK_AB R14, R37, R36 ;  /* 0x00000024250e723e */ /* 0x000fe200000010ff */
[----:B------:R-:W3:Y:S01]  /*11660*/  LDL.LU R156, [R1+0x38] ;  /* 0x00003800019c7983 */ /* 0x000ee20000300800 */
[----:B------:R-:W-:-:S02]  /*11670*/  MOV R20, R22 ;  /* 0x0000001600147202 */ /* 0x000fc40000000f00 */
[----:B--2---:R-:W-:Y:S02]  /*11680*/  MOV R21, R0 ;  /* 0x0000000000157202 */ /* 0x004fe40000000f00 */
[----:B------:R-:W-:Y:S01]  /*11690*/  F2FP.BF16.F32.PACK_AB R15, R39, R38 ;  /* 0x00000026270f723e */ /* 0x000fe200000010ff */
[----:B----45:R-:W-:Y:S01]  /*116a0*/  IMAD.WIDE R24, R3, 0x2, R20 ;  /* 0x0000000203187825 */ /* 0x030fe200078e0214 */
[----:B---3--:R-:W-:-:S03]  /*116b0*/  ISETP.NE.AND P0, PT, R10, RZ, PT ;  /* 0x000000ff0a00720c */ /* 0x008fc60003f05270 */
        /* <DEDUP_REMOVED lines=14> */
[----:B-1----:R-:W-:-:S04]  /*117a0*/  IADD3 R8, P0, R24, 0x20, RZ ;  /* 0x0000002018087810 */ /* 0x002fc80007f1e0ff */
[----:B------:R-:W-:Y:S01]  /*117b0*/  LOP3.LUT R3, R8, 0x380, RZ, 0xc0, !PT ;  /* 0x0000038008037812 */ /* 0x000fe200078ec0ff */
[----:B------:R-:W-:-:S03]  /*117c0*/  IMAD.X R9, RZ, RZ, R25, P0 ;  /* 0x000000ffff097224 */ /* 0x000fc600000e0619 */
[----:B------:R-:W-:-:S04]  /*117d0*/  SHF.R.U64 R3, R3, 0x3, RZ ;  /* 0x0000000303037819 */ /* 0x000fc800000012ff */
[----:B------:R-:W-:-:S04]  /*117e0*/  LOP3.LUT R8, R3, R8, RZ, 0x3c, !PT ;  /* 0x0000000803087212 */ /* 0x000fc800078e3cff */
[----:B------:R-:W-:-:S05]  /*117f0*/  MOV R8, R8 ;  /* 0x0000000800087202 */ /* 0x000fca0000000f00 */
[----:B------:R1:W-:Y:S02]  /*11800*/  STSM.16.M88.4 [R8], R12 ;  /* 0x0000000c08007844 */ /* 0x0003e40000000200 */
[----:B-1----:R-:W-:-:S04]  /*11810*/  IADD3 R8, P0, R24, 0x40, RZ ;  /* 0x0000004018087810 */ /* 0x002fc80007f1e0ff */
        /* <DEDUP_REMOVED lines=158> */
[----:B------:R-:W-:-:S07]  /*12200*/  IADD3.X R11, R156, UR5, RZ, P0, !PT ;  /* 0x000000059c0b7c10 */ /* 0x000fce00087fe4ff */
[----:B------:R-:W5:Y:S01]  /*12210*/  @P1 LDG.E R8, desc[UR42][R10.64] ;  /* 0x0000002a0a081981 */ /* 0x000f62000c1e1900 */
[----:B------:R-:W-:-:S04]  /*12220*/  ISETP.NE.U32.AND P0, PT, RZ, UR6, PT ;  /* 0x00000006ff007c0c */ /* 0x000fc8000bf05070 */
[----:B------:R-:W-:-:S13]  /*12230*/  ISETP.NE.AND.EX P0, PT, RZ, UR7, PT, P0 ;  /* 0x00000007ff007c0c */ /* 0x000fda000bf05300 */
[----:B-1----:R-:W-:Y:S01]  /*12240*/  @P0 IADD3 R12, P2, R157, UR6, RZ ;  /* 0x000000069d0c0c10 */ /* 0x002fe2000ff5e0ff */
[----:B------:R-:W-:-:S03]  /*12250*/  ULDC UR6, c[0x0][0xa88] ;  /* 0x0002a20000067ab9 */ /* 0x000fc60000000800 */
[----:B------:R-:W-:Y:S02]  /*12260*/  @P0 IADD3.X R13, R156, UR7, RZ, P2, !PT ;  /* 0x000000079c0d0c10 */ /* 0x000fe400097fe4ff */
[----:B------:R-:W-:Y:S01]  /*12270*/  ISETP.GT.AND P2, PT, R0, 0x1, PT ;  /* 0x000000010000780c */ /* 0x000fe20003f44270 */
[----:B------:R-:W-:Y:S02]  /*12280*/  IMAD.MOV.U32 R0, RZ, RZ, 0x9b8 ;  /* 0x000009b8ff007424 */ /* 0x000fe400078e00ff */
[----:B------:R-:W-:-:S03]  /*12290*/  IMAD.U32 R9, RZ, RZ, UR6 ;  /* 0x00000006ff097e24 */ /* 0x000fc6000f8e00ff */
[----:B------:R-:W-:-:S03]  /*122a0*/  SEL R0, R0, 0x978, P2 ;  /* 0x0000097800007807 */ /* 0x000fc60001000000 */
[----:B------:R1:W5:Y:S01]  /*122b0*/  @P0 LDG.E R9, desc[UR42][R12.64] ;  /* 0x0000002a0c090981 */ /* 0x000362000c1e1900 */
[----:B------:R2:W3:Y:S08]  /*122c0*/  LDC.64 R14, c[0x0][R0+0x220] ;  /* 0x00008800000e7b82 */ /* 0x0004f00000000a00 */
[----:B-1----:R2:W1:Y:S01]  /*122d0*/  LDC.64 R12, c[0x0][R0+0x218] ;  /* 0x00008600000c7b82 */ /* 0x0024620000000a00 */
[----:B------:R-:W-:Y:S05]  /*122e0*/  @P0 BRA `(.L_x_14406) ;  /* 0x0000000000100947 */ /* 0x000fea0003800000 */
[----:B------:R-:W-:Y:S05]  /*122f0*/  @!P1 BRA `(.L_x_14406) ;  /* 0x00000000000c9947 */ /* 0x000fea0003800000 */
[----:B-----5:R-:W4:Y:S04]  /*12300*/  LDG.E R9, desc[UR42][R10.64] ;  /* 0x0000002a0a097981 */ /* 0x020f28000c1e1900 */
[----:B------:R-:W4:Y:S02]  /*12310*/  LDG.E R10, desc[UR42][R10.64+0x4] ;  /* 0x0000042a0a0a7981 */ /* 0x000f24000c1e1900 */
[----:B----4-:R-:W-:-:S07]  /*12320*/  IMAD.IADD R9, R10, 0x1, -R9 ;  /* 0x000000010a097824 */ /* 0x010fce00078e0a09 */
.L_x_14406:
[----:B------:R-:W4:Y:S01]  /*12330*/  LDL.LU R4, [R1+0x30] ;  /* 0x0000300001047983 */ /* 0x000f220000300800 */
[----:B------:R-:W0:Y:S03]  /*12340*/  LDC R158, c[0x0][0xbe8] ;  /* 0x0002fa00ff9e7b82 */ /* 0x000e260000000800 */
[----:B------:R-:W2:Y:S04]  /*12350*/  LDL.LU R3, [R1+0xc0] ;  /* 0x0000c00001037983 */ /* 0x000ea80000300800 */
[----:B------:R-:W3:Y:S04]  /*12360*/  LDL R159, [R1+0x40] ;  /* 0x00004000019f7983 */ /* 0x000ee80000100800 */
[----:B------:R-:W3:Y:S04]  /*12370*/  LDL R162, [R1+0x1c] ;  /* 0x00001c0001a27983 */ /* 0x000ee80000100800 */
[----:B------:R-:W3:Y:S04]  /*12380*/  LDL R161, [R1+0x148] ;  /* 0x0001480001a17983 */ /* 0x000ee80000100800 */
[----:B------:R-:W3:Y:S01]  /*12390*/  LDL R160, [R1+0xc4] ;  /* 0x0000c40001a07983 */ /* 0x000ee20000100800 */
[----:B------:R-:W3:Y:S01]  /*123a0*/  LDC.64 R10, c[0x0][R0+0x228] ;  /* 0x00008a00000a7b82 */ /* 0x000ee20000000a00 */
[----:B0-----:R-:W-:-:S02]  /*123b0*/  ISETP.NE.AND P1, PT, R158, 0x1, PT ;  /* 0x000000019e00780c */ /* 0x001fc40003f25270 */
[----:B------:R-:W-:-:S04]  /*123c0*/  ISETP.NE.U32.AND P0, PT, RZ, UR4, PT ;  /* 0x00000004ff007c0c */ /* 0x000fc8000bf05070 */
[----:B------:R-:W-:-:S07]  /*123d0*/  ISETP.NE.AND.EX P0, PT, RZ, UR5, PT, P0 ;  /* 0x00000005ff007c0c */ /* 0x000fce000bf05300 */
[----:B------:R-:W0:Y:S01]  /*123e0*/  @P1 LDC R25, c[0x0][0xbec] ;  /* 0x0002fb00ff191b82 */ /* 0x000e220000000800 */
[-C--:B-1----:R-:W-:Y:S02]  /*123f0*/  IMAD R24, R13, R207.reuse, RZ ;  /* 0x000000cf0d187224 */ /* 0x082fe400078e02ff */
[----:B------:R-:W-:-:S05]  /*12400*/  IMAD.WIDE.U32 R12, R12, R207, RZ ;  /* 0x000000cf0c0c7225 */ /* 0x000fca00078e00ff */
[----:B------:R-:W1:Y:S01]  /*12410*/  @P1 LDC R157, c[0x0][0xbf0] ;  /* 0x0002fc00ff9d1b82 */ /* 0x000e620000000800 */
[----:B------:R-:W-:Y:S01]  /*12420*/  IMAD.IADD R156, R13, 0x1, R24 ;  /* 0x000000010d9c7824 */ /* 0x000fe200078e0218 */
[----:B----4-:R-:W-:Y:S02]  /*12430*/  SEL R4, R4, RZ, !P0 ;  /* 0x000000ff04047207 */ /* 0x010fe40004000000 */
[----:B--2---:R-:W-:-:S03]  /*12440*/  SEL R3, R3, RZ, !P0 ;  /* 0x000000ff03037207 */ /* 0x004fc60004000000 */
[----:B---3--:R-:W-:-:S04]  /*12450*/  IMAD R15, R15, R4, RZ ;  /* 0x000000040f0f7224 */ /* 0x008fc800078e02ff */
[C---:B------:R-:W-:Y:S02]  /*12460*/  IMAD R3, R14.reuse, R3, R15 ;  /* 0x000000030e037224 */ /* 0x040fe400078e020f */
[----:B------:R-:W-:-:S04]  /*12470*/  IMAD.WIDE.U32 R14, R14, R4, RZ ;  /* 0x000000040e0e7225 */ /* 0x000fc800078e00ff */
[----:B------:R-:W-:Y:S01]  /*12480*/  IMAD.IADD R15, R15, 0x1, R3 ;  /* 0x000000010f0f7824 */ /* 0x000fe200078e0203 */
[--C-:B-----5:R-:W-:Y:S02]  /*12490*/  IADD3 R14, P0, P3, R14, R12, R8.reuse ;  /* 0x0000000c0e0e7210 */ /* 0x120fe40007b1e008 */
[----:B------:R-:W-:Y:S02]  /*124a0*/  SHF.R.S32.HI R3, RZ, 0x1f, R8 ;  /* 0x0000001fff037819 */ /* 0x000fe40000011408 */
[----:B------:R-:W-:Y:S02]  /*124b0*/  SEL R12, R159, RZ, P2 ;  /* 0x000000ff9f0c7207 */ /* 0x000fe40001000000 */
[----:B------:R-:W-:Y:S01]  /*124c0*/  IADD3.X R15, R15, R156, R3, P0, P3 ;  /* 0x0000009c0f0f7210 */ /* 0x000fe200007e6403 */
[----:B------:R-:W-:Y:S02]  /*124d0*/  IMAD.IADD R156, R162, 0x1, R222 ;  /* 0x00000001a29c7824 */ /* 0x000fe400078e02de */
[----:B------:R-:W-:-:S02]  /*124e0*/  IMAD R24, R11, R12, RZ ;  /* 0x0000000c0b187224 */ /* 0x000fc400078e02ff */
[----:B------:R-:W-:-:S04]  /*124f0*/  IMAD.WIDE.U32 R12, R10, R12, RZ ;  /* 0x0000000c0a0c7225 */ /* 0x000fc800078e00ff */
[----:B0-----:R-:W-:-:S04]  /*12500*/  @P1 IMAD.HI.U32 R10, R156, R25, RZ ;  /* 0x000000199c0a1227 */ /* 0x001fc800078e00ff */
[----:B------:R-:W-:Y:S01]  /*12510*/  IMAD.MOV.U32 R25, RZ, RZ, R156 ;  /* 0x000000ffff197224 */ /* 0x000fe200078e009c */
[----:B-1----:R-:W-:Y:S02]  /*12520*/  @P1 SHF.R.U32.HI R25, RZ, R157, R10 ;  /* 0x0000009dff191219 */ /* 0x002fe4000001160a */
        /* <DEDUP_REMOVED lines=18> */
[----:B------:R-:W-:-:S03]  /*12650*/  IMAD.IADD R25, R161, 0x1, R222 ;  /* 0x00000001a1197824 */ /* 0x000fc600078e02de */
        /* <DEDUP_REMOVED lines=11> */
[----:B0-----:R-:W0:Y:S01]  /*12710*/  S2R R11, SR_TID.X ;  /* 0x00000000000b7919 */ /* 0x001e220000002100 */
[----:B------:R-:W-:Y:S01]  /*12720*/  ULDC.64 UR4, c[0x0][0xaa0] ;  /* 0x0002a80000047ab9 */ /* 0x000fe20000000a00 */
[----:B------:R-:W1:Y:S01]  /*12730*/  @P1 LDC R15, c[0x0][0xbec] ;  /* 0x0002fb00ff0f1b82 */ /* 0x000e620000000800 */
        /* <DEDUP_REMOVED lines=13> */
[----:B------:R-:W-:Y:S01]  /*12810*/  IMAD.X R45, RZ, RZ, R21, P5 ;  /* 0x000000ffff2d7224 */ /* 0x000fe200028e0615 */
[C---:B------:R-:W-:Y:S02]  /*12820*/  IADD3 R65, P5, R20.reuse, 0xa000, RZ ;  /* 0x0000a00014417810 */ /* 0x040fe40007fbe0ff */
[----:B------:R-:W-:Y:S02]  /*12830*/  IADD3 R41, P4, R20, 0x4000, RZ ;  /* 0x0000400014297810 */ /* 0x000fe40007f9e0ff */
[----:B------:R-:W-:Y:S01]  /*12840*/  LOP3.LUT R64, R65, 0x380, RZ, 0xc0, !PT ;  /* 0x0000038041407812 */ /* 0x000fe200078ec0ff */
[----:B------:R-:W-:Y:S01]  /*12850*/  IMAD R3, R3, UR4, RZ ;  /* 0x0000000403037c24 */ /* 0x000fe2000f8e02ff */
[----:B------:R-:W-:Y:S01]  /*12860*/  LOP3.LUT R28, R29, 0x380, RZ, 0xc0, !PT ;  /* 0x000003801d1c7812 */ /* 0x000fe200078ec0ff */
[----:B------:R-:W5:Y:S01]  /*12870*/  LD.E.128 R44, desc[UR42][R44.64] ;  /* 0x0000002a2c2c7980 */ /* 0x000f62000c101d00 */
[----:B------:R-:W-:-:S02]  /*12880*/  LOP3.LUT R32, R33, 0x380, RZ, 0xc0, !PT ;  /* 0x0000038021207812 */ /* 0x000fc400078ec0ff */
[----:B------:R-:W-:Y:S02]  /*12890*/  LOP3.LUT R36, R37, 0x380, RZ, 0xc0, !PT ;  /* 0x0000038025247812 */ /* 0x000fe400078ec0ff */
[----:B------:R-:W-:Y:S02]  /*128a0*/  LOP3.LUT R40, R41, 0x380, RZ, 0xc0, !PT ;  /* 0x0000038029287812 */ /* 0x000fe400078ec0ff */
[----:B------:R-:W-:Y:S02]  /*128b0*/  SHF.R.U64 R64, R64, 0x3, RZ ;  /* 0x0000000340407819 */ /* 0x000fe400000012ff */
[----:B------:R-:W-:Y:S02]  /*128c0*/  SHF.R.U64 R28, R28, 0x3, RZ ;  /* 0x000000031c1c7819 */ /* 0x000fe400000012ff */
[----:B------:R-:W-:Y:S02]  /*128d0*/  SHF.R.U64 R32, R32, 0x3, RZ ;  /* 0x0000000320207819 */ /* 0x000fe400000012ff */
[----:B------:R-:W-:-:S02]  /*128e0*/  SHF.R.U64 R36, R36, 0x3, RZ ;  /* 0x0000000324247819 */ /* 0x000fc400000012ff */
        /* <DEDUP_REMOVED lines=12> */
[----:B------:R-:W-:Y:S01]  /*129b0*/  IMAD R3, R8, UR5, R3 ;  /* 0x0000000508037c24 */ /* 0x000fe2000f8e0203 */
[C---:B------:R-:W-:Y:S01]  /*129c0*/  IADD3 R49, P0, R20.reuse, 0x6000, RZ ;  /* 0x0000600014317810 */ /* 0x040fe20007f1e0ff */
[----:B------:R-:W5:Y:S01]  /*129d0*/  LD.E.128 R28, desc[UR42][R28.64] ;  /* 0x0000002a1c1c7980 */ /* 0x000f62000c101d00 */
[C---:B------:R-:W-:Y:S01]  /*129e0*/  IADD3 R53, P2, R20.reuse, 0x7000, RZ ;  /* 0x0000700014357810 */ /* 0x040fe20007f5e0ff */
[----:B------:R-:W-:Y:S01]  /*129f0*/  IMAD.X R85, RZ, RZ, R21, P5 ;  /* 0x000000ffff557224 */ /* 0x000fe200028e0615 */
        /* <DEDUP_REMOVED lines=11> */
[----:B------:R-:W-:-:S02]  /*12ab0*/  SHF.R.U64 R9, R9, 0x3, RZ ;  /* 0x0000000309097819 */ /* 0x000fc400000012ff */
[----:B------:R-:W-:Y:S02]  /*12ac0*/  SHF.R.U64 R48, R48, 0x3, RZ ;  /* 0x0000000330307819 */ /* 0x000fe400000012ff */
[----:B------:R-:W-:Y:S02]  /*12ad0*/  SHF.R.U64 R52, R52, 0x3, RZ ;  /* 0x0000000334347819 */ /* 0x000fe400000012ff */
[----:B------:R-:W-:Y:S02]  /*12ae0*/  SHF.R.U64 R56, R56, 0x3, RZ ;  /* 0x0000000338387819 */ /* 0x000fe400000012ff */
[----:B------:R-:W-:Y:S02]  /*12af0*/  SHF.R.U64 R60, R60, 0x3, RZ ;  /* 0x000000033c3c7819 */ /* 0x000fe400000012ff */
[----:B------:R-:W-:Y:S02]  /*12b00*/  LOP3.LUT R84, R9, R14, RZ, 0x3c, !PT ;  /* 0x0000000e09547212 */ /* 0x000fe400078e3cff */
[----:B------:R-:W-:Y:S01]  /*12b10*/  LOP3.LUT R48, R48, R49, RZ, 0x3c, !PT ;  /* 0x0000003130307212 */ /* 0x000fe200078e3cff */
[----:B------:R-:W0:Y:S01]  /*12b20*/  @P1 LDC R14, c[0x0][0xbf0] ;  /* 0x0002fc00ff0e1b82 */ /* 0x000e220000000800 */
[----:B------:R-:W-:Y:S01]  /*12b30*/  LOP3.LUT R52, R52, R53, RZ, 0x3c, !PT ;  /* 0x0000003534347212 */ /* 0x000fe200078e3cff */
[--C-:B------:R-:W-:Y:S01]  /*12b40*/  IMAD.X R49, RZ, RZ, R21.reuse, P0 ;  /* 0x000000ffff317224 */ /* 0x100fe200000e0615 */
[----:B------:R-:W-:Y:S01]  /*12b50*/  LOP3.LUT R56, R56, R57, RZ, 0x3c, !PT ;  /* 0x0000003938387212 */ /* 0x000fe200078e3cff */
[--C-:B------:R-:W-:Y:S01]  /*12b60*/  IMAD.X R53, RZ, RZ, R21.reuse, P2 ;  /* 0x000000ffff357224 */ /* 0x100fe200010e0615 */
[----:B------:R-:W-:Y:S01]  /*12b70*/  LOP3.LUT R60, R60, R61, RZ, 0x3c, !PT ;  /* 0x0000003d3c3c7212 */ /* 0x000fe200078e3cff */
[--C-:B------:R-:W-:Y:S01]  /*12b80*/  IMAD.X R57, RZ, RZ, R21.reuse, P3 ;  /* 0x000000ffff397224 */ /* 0x100fe200018e0615 */
[C---:B------:R-:W-:Y:S01]  /*12b90*/  IADD3 R69, P0, R20.reuse, 0xb000, RZ ;  /* 0x0000b00014457810 */ /* 0x040fe20007f1e0ff */
[----:B------:R-:W-:Y:S01]  /*12ba0*/  IMAD.X R61, RZ, RZ, R21, P4 ;  /* 0x000000ffff3d7224 */ /* 0x000fe200020e0615 */
[----:B------:R-:W-:Y:S01]  /*12bb0*/  IADD3 R73, P2, R20, 0xc000, RZ ;  /* 0x0000c00014497810 */ /* 0x000fe20007f5e0ff */
[----:B------:R-:W-:Y:S01]  /*12bc0*/  IMAD.WIDE.U32 R8, R8, UR4, RZ ;  /* 0x0000000408087c25 */ /* 0x000fe2000f8e00ff */
[C---:B------:R-:W-:Y:S01]  /*12bd0*/  IADD3 R77, P3, R20.reuse, 0xd000, RZ ;  /* 0x0000d000144d7810 */ /* 0x040fe20007f7e0ff */
[----:B------:R-:W-:Y:S01]  /*12be0*/  ULDC.64 UR4, c[0x0][0xae8] ;  /* 0x0002ba0000047ab9 */ /* 0x000fe20000000a00 */
[----:B------:R-:W-:-:S02]  /*12bf0*/  IADD3 R81, P4, R20, 0xe000, RZ ;  /* 0x0000e00014517810 */ /* 0x000fc40007f9e0ff */
[----:B------:R-:W-:Y:S01]  /*12c00*/  LOP3.LUT R12, R12, 0xfffffff8, RZ, 0xc0, !PT ;  /* 0xfffffff80c0c7812 */ /* 0x000fe200078ec0ff */
[----:B------:R-:W-:Y:S01]  /*12c10*/  IMAD.IADD R9, R9, 0x1, R3 ;  /* 0x0000000109097824 */ /* 0x000fe200078e0203 */
[----:B------:R-:W-:Y:S01]  /*12c20*/  LOP3.LUT R68, R69, 0x380, RZ, 0xc0, !PT ;  /* 0x0000038045447812 */ /* 0x000fe200078ec0ff */
[----:B------:R-:W5:Y:S01]  /*12c30*/  LD.E.128 R48, desc[UR42][R48.64] ;  /* 0x0000002a30307980 */ /* 0x000f62000c101d00 */
[----:B------:R-:W-:Y:S01]  /*12c40*/  LOP3.LUT R72, R73, 0x380, RZ, 0xc0, !PT ;  /* 0x0000038049487812 */ /* 0x000fe200078ec0ff */
[----:B------:R-:W-:Y:S01]  /*12c50*/  IMAD.IADD R3, R11, 0x1, -R12 ;  /* 0x000000010b037824 */ /* 0x000fe200078e0a0c */
[----:B------:R-:W-:Y:S01]  /*12c60*/  LOP3.LUT R76, R77, 0x380, RZ, 0xc0, !PT ;  /* 0x000003804d4c7812 */ /* 0x000fe200078ec0ff */
[----:B------:R-:W5:Y:S01]  /*12c70*/  LD.E.128 R52, desc[UR42][R52.64] ;  /* 0x0000002a34347980 */ /* 0x000f62000c101d00 */
[----:B------:R-:W-:Y:S02]  /*12c80*/  LOP3.LUT R80, R81, 0x380, RZ, 0xc0, !PT ;  /* 0x0000038051507812 */ /* 0x000fe400078ec0ff */
[----:B------:R-:W-:Y:S01]  /*12c90*/  LOP3.LUT R25, R20, 0x380, RZ, 0xc0, !PT ;  /* 0x0000038014197812 */ /* 0x000fe200078ec0ff */
[----:B------:R-:W-:Y:S01]  /*12ca0*/  IMAD R3, R3, 0x20, R10 ;  /* 0x0000002003037824 */ /* 0x000fe200078e020a */
[----:B------:R-:W-:Y:S01]  /*12cb0*/  SHF.R.U64 R68, R68, 0x3, RZ ;  /* 0x0000000344447819 */ /* 0x000fe200000012ff */
[----:B------:R-:W5:Y:S01]  /*12cc0*/  LD.E.128 R56, desc[UR42][R56.64] ;  /* 0x0000002a38387980 */ /* 0x000f62000c101d00 */
[----:B------:R-:W-:-:S02]  /*12cd0*/  SHF.R.U64 R72, R72, 0x3, RZ ;  /* 0x0000000348487819 */ /* 0x000fc400000012ff */
[----:B------:R-:W-:Y:S01]  /*12ce0*/  SHF.R.U64 R76, R76, 0x3, RZ ;  /* 0x000000034c4c7819 */ /* 0x000fe200000012ff */
[----:B------:R-:W5:Y:S01]  /*12cf0*/  LD.E.128 R60, desc[UR42][R60.64] ;  /* 0x0000002a3c3c7980 */ /* 0x000f62000c101d00 */
[----:B------:R-:W-:Y:S02]  /*12d00*/  SHF.R.U64 R80, R80, 0x3, RZ ;  /* 0x0000000350507819 */ /* 0x000fe400000012ff */
[----:B------:R-:W-:Y:S01]  /*12d10*/  SHF.R.U64 R25, R25, 0x3, RZ ;  /* 0x0000000319197819 */ /* 0x000fe200000012ff */
[----:B------:R-:W-:Y:S01]  /*12d20*/  IMAD.WIDE.U32 R8, R207, UR4, R8 ;  /* 0x00000004cf087c25 */ /* 0x000fe2000f8e0008 */
[----:B------:R-:W-:Y:S01]  /*12d30*/  LOP3.LUT R68, R68, R69, RZ, 0x3c, !PT ;  /* 0x0000004544447212 */ /* 0x000fe200078e3cff */
        /* <DEDUP_REMOVED lines=9> */
[----:B------:R-:W-:Y:S01]  /*12dd0*/  SHF.R.S32.HI R13, RZ, 0x1f, R4 ;  /* 0x0000001fff0d7819 */ /* 0x000fe20000011404 */
[----:B------:R-:W-:Y:S01]  /*12de0*/  IMAD.MOV.U32 R25, RZ, RZ, R21 ;  /* 0x000000ffff197224 */ /* 0x000fe200078e0015 */
[----:B------:R-:W5:Y:S01]  /*12df0*/  LD.E.128 R68, desc[UR42][R68.64] ;  /* 0x0000002a44447980 */ /* 0x000f62000c101d00 */
[----:B------:R-:W-:-:S02]  /*12e00*/  IMAD.IADD R12, R222, 0x1, R3 ;  /* 0x00000001de0c7824 */ /* 0x000fc400078e0203 */
[----:B------:R-:W-:Y:S01]  /*12e10*/  IMAD R9, R207, UR5, R9 ;  /* 0x00000005cf097c24 */ /* 0x000fe2000f8e0209 */
[----:B------:R-:W-:Y:S01]  /*12e20*/  ULDC.64 UR4, c[0x0][0xaf0] ;  /* 0x0002bc0000047ab9 */ /* 0x000fe20000000a00 */
[----:B-1----:R-:W-:Y:S01]  /*12e30*/  @P1 IMAD.HI.U32 R3, R12, R15, RZ ;  /* 0x0000000f0c031227 */ /* 0x002fe200078e00ff */
[----:B------:R-:W5:Y:S03]  /*12e40*/  LD.E.128 R24, desc[UR42][R24.64] ;  /* 0x0000002a18187980 */ /* 0x000f66000c101d00 */
[----:B------:R-:W-:Y:S01]  /*12e50*/  IMAD R13, R13, UR4, RZ ;  /* 0x000000040d0d7c24 */ /* 0x000fe2000f8e02ff */
[----:B------:R-:W5:Y:S01]  /*12e60*/  LD.E.128 R72, desc[UR42][R72.64] ;  /* 0x0000002a48487980 */ /* 0x000f62000c101d00 */
[----:B------:R-:W-:-:S03]  /*12e70*/  IMAD.MOV.U32 R11, RZ, RZ, R12 ;  /* 0x000000ffff0b7224 */ /* 0x000fc600078e000c */
[----:B------:R-:W5:Y:S01]  /*12e80*/  LD.E.128 R76, desc[UR42][R76.64] ;  /* 0x0000002a4c4c7980 */ /* 0x000f62000c101d00 */
[----:B------:R-:W-:-:S03]  /*12e90*/  IMAD R13, R4, UR5, R13 ;  /* 0x00000005040d7c24 */ /* 0x000fc6000f8e020d */
[----:B------:R-:W5:Y:S01]  /*12ea0*/  LD.E.128 R80, desc[UR42][R80.64] ;  /* 0x0000002a50507980 */ /* 0x000f62000c101d00 */
[----:B------:R-:W-:Y:S01]  /*12eb0*/  IMAD.WIDE.U32 R8, R4, UR4, R8 ;  /* 0x0000000404087c25 */ /* 0x000fe2000f8e0008 */
[----:B0-----:R-:W-:Y:S01]  /*12ec0*/  @P1 SHF.R.U32.HI R11, RZ, R14, R3 ;  /* 0x0000000eff0b1219 */ /* 0x001fe20000011603 */
[----:B------:R-:W-:Y:S01]  /*12ed0*/  ULDC.64 UR4, c[0x0][0xae0] ;  /* 0x0002b80000047ab9 */ /* 0x000fe20000000a00 */
[----:B------:R-:W-:Y:S01]  /*12ee0*/  @!PT LDS RZ, [RZ] ;  /* 0x00000000fffff984 */ /* 0x000fe20000000800 */
[----:B------:R-:W-:Y:S01]  /*12ef0*/  @!PT LDS RZ, [RZ] ;  /* 0x00000000fffff984 */ /* 0x000fe20000000800 */
[----:B------:R-:W-:Y:S01]  /*12f00*/  @!PT LDS RZ, [RZ] ;  /* 0x00000000fffff984 */ /* 0x000fe20000000800 */
[----:B------:R-:W-:Y:S01]  /*12f10*/  @!PT LDS RZ, [RZ] ;  /* 0x00000000fffff984 */ /* 0x000fe20000000800 */
[----:B------:R0:W-:Y:S06]  /*12f20*/  MEMBAR.ALL.CTA ;  /* 0x0000000000007992 */ /* 0x0001ec0000008000 */
[----:B0-----:R-:W0:Y:S01]  /*12f30*/  FENCE.VIEW.ASYNC.S ;  /* 0x00000000000073c6 */ /* 0x001e220000000000 */
[----:B------:R-:W-:Y:S01]  /*12f40*/  IMAD.IADD R9, R9, 0x1, R13 ;  /* 0x0000000109097824 */ /* 0x000fe200078e020d */
[--C-:B------:R-:W-:Y:S01]  /*12f50*/  SHF.R.S32.HI R3, RZ, 0x1f, R11.reuse ;  /* 0x0000001fff037819 */ /* 0x100fe2000001140b */
[----:B------:R-:W-:-:S04]  /*12f60*/  IMAD.MOV R13, RZ, RZ, -R11 ;  /* 0x000000ffff0d7224 */ /* 0x000fc800078e0a0b */
[----:B------:R-:W-:Y:S02]  /*12f70*/  IMAD R4, R3, UR4, RZ ;  /* 0x0000000403047c24 */ /* 0x000fe4000f8e02ff */
[----:B------:R-:W-:Y:S02]  /*12f80*/  IMAD R13, R158, R13, R12 ;  /* 0x0000000d9e0d7224 */ /* 0x000fe400078e020c */
[----:B------:R-:W-:-:S04]  /*12f90*/  IMAD.WIDE.U32 R8, R11, UR4, R8 ;  /* 0x000000040b087c25 */ /* 0x000fc8000f8e0008 */
[----:B------:R-:W-:Y:S02]  /*12fa0*/  VIADD R3, R22, 0x22820 ;  /* 0x0002282016037836 */ /* 0x000fe40000000000 */
[----:B------:R-:W-:Y:S01]  /*12fb0*/  IMAD R11, R11, UR5, R4 ;  /* 0x000000050b0b7c24 */ /* 0x000fe2000f8e0204 */
[----:B------:R-:W-:Y:S01]  /*12fc0*/  SHF.R.S32.HI R4, RZ, 0x1f, R13 ;  /* 0x0000001fff047819 */ /* 0x000fe2000001140d */
[----:B------:R-:W-:Y:S01]  /*12fd0*/  ULDC.64 UR4, c[0x0][0xad8] ;  /* 0x0002b60000047ab9 */ /* 0x000fe20000000a00 */
[----:B------:R-:W-:Y:S01]  /*12fe0*/  PRMT R3, RZ, 0x654, R3 ;  /* 0x00000654ff037816 */ /* 0x000fe20000000003 */
[----:B------:R-:W-:Y:S02]  /*12ff0*/  IMAD.IADD R9, R9, 0x1, R11 ;  /* 0x0000000109097824 */ /* 0x000fe400078e020b */
[----:B------:R-:W-:Y:S01]  /*13000*/  IMAD R4, R4, UR4, RZ ;  /* 0x0000000404047c24 */ /* 0x000fe2000f8e02ff */
[----:B0-----:R0:W-:Y:S01]  /*13010*/  SYNCS.ARRIVE.TRANS64.RED.A1T0 RZ, [R3+URZ], RZ ;  /* 0x000000ff03ff79a7 */ /* 0x0011e2000810043f */
[----:B------:R-:W-:-:S04]  /*13020*/  IMAD.WIDE.U32 R8, R13, UR4, R8 ;  /* 0x000000040d087c25 */ /* 0x000fc8000f8e0008 */
[----:B0-----:R-:W-:Y:S01]  /*13030*/  IMAD R3, R13, UR5, R4 ;  /* 0x000000050d037c24 */ /* 0x001fe2000f8e0204 */
        /* <DEDUP_REMOVED lines=8> */
.L_x_14618:
[----:B------:R-:W-:Y:S01]  /*130c0*/  IMAD.IADD R21, R10, 0x1, R222 ;  /* 0x000000010a157824 */ /* 0x000fe200078e02de */
        /* <DEDUP_REMOVED lines=13> */
[----:B------:R-:W-:Y:S01]  /*131a0*/  VIADD R89, R212, 0xc0 ;  /* 0x000000c0d4597836 */ /* 0x000fe20000000000 */
[----:B------:R-:W-:-:S02]  /*131b0*/  SHF.R.S32.HI R12, RZ, 0x1f, R212 ;  /* 0x0000001fff0c7819 */ /* 0x000fc400000114d4 */
[----:B------:R-:W-:Y:S02]  /*131c0*/  SHF.R.S32.HI R92, RZ, 0x1f, R92 ;  /* 0x0000001fff5c7819 */ /* 0x000fe4000001145c */
[----:B------:R-:W-:Y:S02]  /*131d0*/  SHF.R.S32.HI R91, RZ, 0x1f, R91 ;  /* 0x0000001fff5b7819 */ /* 0x000fe4000001145b */
[CC--:B--2---:R-:W-:Y:S02]  /*131e0*/  @!P3 LEA R8, P5, R212.reuse, R14.reuse, 0x1 ;  /* 0x0000000ed408b211 */ /* 0x0c4fe400078a08ff */
[-C--:B------:R-:W-:Y:S02]  /*131f0*/  @!P2 LEA R10, P4, R15, R14.reuse, 0x1 ;  /* 0x0000000e0f0aa211 */ /* 0x080fe400078808ff */
[----:B-1----:R-:W-:Y:S02]  /*13200*/  @!P3 LEA.HI.X R9, R212, R3, R12, 0x1, P5 ;  /* 0x00000003d409b211 */ /* 0x002fe400028f0c0c */
[----:B------:R-:W-:-:S02]  /*13210*/  @!P1 LEA R12, P5, R90, R14, 0x1 ;  /* 0x0000000e5a0c9211 */ /* 0x000fc400078a08ff */
[-C--:B------:R-:W-:Y:S01]  /*13220*/  @!P2 LEA.HI.X R11, R15, R3.reuse, R92, 0x1, P4 ;  /* 0x000000030f0ba211 */ /* 0x080fe200020f0c5c */
        /* <DEDUP_REMOVED lines=8> */
.L_x_14410:
[----:B------:R-:W-:Y:S05]  /*132b0*/  BSYNC B1 ;  /* 0x0000000000017941 */ /* 0x000fea0003800000 */
.L_x_14409:
[----:B------:R-:W-:-:S03]  /*132c0*/  UMOV UR4, 0xffffffff ;  /* 0xffffffff00047882 */ /* 0x000fc60000000000 */
[----:B------:R-:W-:Y:S05]  /*132d0*/  BRA.DIV UR4, `(.L_x_14411) ;  /* 0x000000c204e07947 */ /* 0x000fea000b800000 */
[----:B-1----:R1:W4:Y:S04]  /*132e0*/  SHFL.IDX PT, R3, R20, 0x1, 0x181f ;  /* 0x00381f0014037f89 */ /* 0x00232800000e0000 */
[----:B--23--:R1:W2:Y:S02]  /*132f0*/  SHFL.IDX PT, R14, R4, 0x1, 0x181f ;  /* 0x00381f00040e7f89 */ /* 0x00c2a400000e0000 */
.L_x_14622:
[----:B------:R-:W-:Y:S01]  /*13300*/  VIADD R9, R21, 0x20 ;  /* 0x0000002015097836 */ /* 0x000fe20000000000 */
[----:B------:R-:W-:Y:S04]  /*13310*/  BSSY B1, `(.L_x_14412) ;  /* 0x000001e000017945 */ /* 0x000fe80003800000 */
[----:B------:R-:W-:-:S13]  /*13320*/  ISETP.GE.AND P0, PT, R9, R0, PT ;  /* 0x000000000900720c */ /* 0x000fda0003f06270 */
[----:B------:R-:W-:Y:S05]  /*13330*/  @P0 BRA `(.L_x_14413) ;  /* 0x00000000006c0947 */ /* 0x000fea0003800000 */
[C---:B------:R-:W-:Y:S01]  /*13340*/  VIADD R15, R212.reuse, 0x40 ;  /* 0x00000040d40f7836 */ /* 0x040fe20000000000 */
[----:B------:R-:W-:Y:S01]  /*13350*/  ULDC UR4, c[0x0][0xac8] ;  /* 0x0002b20000047ab9 */ /* 0x000fe20000000800 */
[C---:B-----5:R-:W-:Y:S01]  /*13360*/  VIADD R26, R212.reuse, 0x80 ;  /* 0x00000080d41a7836 */ /* 0x060fe20000000000 */
        /* <DEDUP_REMOVED lines=13> */
[----:B----4-:R-:W-:Y:S02]  /*13440*/  @!P3 LEA.HI.X R9, R212, R3, R12, 0x1, P5 ;  /* 0x00000003d409b211 */ /* 0x010fe400028f0c0c */
[----:B------:R-:W-:-:S02]  /*13450*/  @!P1 LEA R12, P5, R26, R14, 0x1 ;  /* 0x0000000e1a0c9211 */ /* 0x000fc400078a08ff */
[-C--:B------:R-:W-:Y:S01]  /*13460*/  @!P2 LEA.HI.X R11, R15, R3.reuse, R40, 0x1, P4 ;  /* 0x000000030f0ba211 */ /* 0x080fe200020f0c28 */
[----:B------:R3:W-:Y:S01]  /*13470*/  @!P3 ST.E.128 desc[UR42][R8.64], R28 ;  /* 0x0000001c0800b985 */ /* 0x0007e2000c101d2a */
[----:B------:R-:W-:Y:S02]  /*13480*/  SHF.R.S32.HI R25, RZ, 0x1f, R25 ;  /* 0x0000001fff197819 */ /* 0x000fe40000011419 */
[----:B------:R-:W-:Y:S01]  /*13490*/  @!P0 LEA R14, P4, R24, R14, 0x1 ;  /* 0x0000000e180e8211 */ /* 0x000fe200078808ff */
[----:B------:R3:W-:Y:S01]  /*134a0*/  @!P2 ST.E.128 desc[UR42][R10.64], R44 ;  /* 0x0000002c0a00a985 */ /* 0x0007e2000c101d2a */
[-C--:B------:R-:W-:Y:S02]  /*134b0*/  @!P1 LEA.HI.X R13, R26, R3.reuse, R27, 0x1, P5 ;  /* 0x000000031a0d9211 */ /* 0x080fe400028f0c1b */
[----:B------:R-:W-:-:S03]  /*134c0*/  @!P0 LEA.HI.X R15, R24, R3, R25, 0x1, P4 ;  /* 0x00000003180f8211 */ /* 0x000fc600020f0c19 */
[----:B------:R3:W-:Y:S04]  /*134d0*/  @!P1 ST.E.128 desc[UR42][R12.64], R60 ;  /* 0x0000003c0c009985 */ /* 0x0007e8000c101d2a */
[----:B------:R3:W-:Y:S02]  /*134e0*/  @!P0 ST.E.128 desc[UR42][R14.64], R76 ;  /* 0x0000004c0e008985 */ /* 0x0007e4000c101d2a */
.L_x_14413:
[----:B------:R-:W-:Y:S05]  /*134f0*/  BSYNC B1 ;  /* 0x0000000000017941 */ /* 0x000fea0003800000 */
.L_x_14412:
[----:B------:R-:W-:-:S03]  /*13500*/  UMOV UR4, 0xffffffff ;  /* 0xffffffff00047882 */ /* 0x000fc60000000000 */
[----:B------:R-:W-:Y:S05]  /*13510*/  BRA.DIV UR4, `(.L_x_14414) ;  /* 0x000000c204987947 */ /* 0x000fea000b800000 */
[----:B----4-:R4:W0:Y:S04]  /*13520*/  SHFL.IDX PT, R3, R20, 0x2, 0x181f ;  /* 0x00581f0014037f89 */ /* 0x01082800000e0000 */
[----:B--23--:R4:W2:Y:S02]  /*13530*/  SHFL.IDX PT, R14, R4, 0x2, 0x181f ;  /* 0x00581f00040e7f89 */ /* 0x00c8a400000e0000 */
.L_x_14626:
        /* <DEDUP_REMOVED lines=20> */
[----:B0-----:R-:W-:Y:S02]  /*13680*/  @!P3 LEA.HI.X R9, R212, R3, R12, 0x1, P5 ;  /* 0x00000003d409b211 */ /* 0x001fe400028f0c0c */
        /* <DEDUP_REMOVED lines=10> */
.L_x_14416:
[----:B------:R-:W-:Y:S05]  /*13730*/  BSYNC B1 ;  /* 0x0000000000017941 */ /* 0x000fea0003800000 */
.L_x_14415:
[----:B------:R-:W-:-:S03]  /*13740*/  UMOV UR4, 0xffffffff ;  /* 0xffffffff00047882 */ /* 0x000fc60000000000 */
[----:B------:R-:W-:Y:S05]  /*13750*/  BRA.DIV UR4, `(.L_x_14417) ;  /* 0x000000c204507947 */ /* 0x000fea000b800000 */
[----:B0-----:R0:W0:Y:S04]  /*13760*/  SHFL.IDX PT, R3, R20, 0x3, 0x181f ;  /* 0x00781f0014037f89 */ /* 0x00102800000e0000 */
[----:B--23--:R2:W3:Y:S02]  /*13770*/  SHFL.IDX PT, R14, R4, 0x3, 0x181f ;  /* 0x00781f00040e7f89 */ /* 0x00c4e400000e0000 */
.L_x_14630:
[----:B------:R-:W-:-:S05]  /*13780*/  VIADD R9, R21, 0x60 ;  /* 0x0000006015097836 */ /* 0x000fca0000000000 */
[----:B------:R-:W-:-:S13]  /*13790*/  ISETP.GE.AND P0, PT, R9, R0, PT ;  /* 0x000000000900720c */ /* 0x000fda0003f06270 */
[----:B------:R-:W-:Y:S05]  /*137a0*/  @P0 BRA `(.L_x_14418) ;  /* 0x0000002c00e80947 */ /* 0x000fea0003800000 */
[C---:B01--4-:R-:W-:Y:S01]  /*137b0*/  VIADD R20, R212.reuse, 0x40 ;  /* 0x00000040d4147836 */ /* 0x053fe20000000000 */
[----:B------:R-:W-:Y:S01]  /*137c0*/  ULDC UR4, c[0x0][0xac8] ;  /* 0x0002b20000047ab9 */ /* 0x000fe20000000800 */
[C---:B--2---:R-:W-:Y:S01]  /*137d0*/  VIADD R4, R212.reuse, 0x80 ;  /* 0x00000080d4047836 */ /* 0x044fe20000000000 */
[C---:B------:R-:W-:Y:S01]  /*137e0*/  ISETP.GE.AND P3, PT, R212.reuse, UR4, PT ;  /* 0x00000004d4007c0c */ /* 0x040fe2000bf66270 */
[----:B-----5:R-:W-:Y:S01]  /*137f0*/  VIADD R24, R212, 0x40 ;  /* 0x00000040d4187836 */ /* 0x020fe20000000000 */
[----:B------:R-:W-:Y:S01]  /*13800*/  ISETP.GE.AND P4, PT, R20, UR4, PT ;  /* 0x0000000414007c0c */ /* 0x000fe2000bf86270 */
[----:B------:R-:W-:Y:S01]  /*13810*/  VIADD R15, R212, 0x80 ;  /* 0x00000080d40f7836 */ /* 0x000fe20000000000 */
[----:B------:R-:W-:Y:S02]  /*13820*/  ISETP.GE.AND P5, PT, R4, UR4, PT ;  /* 0x0000000404007c0c */ /* 0x000fe4000bfa6270 */
[----:B------:R-:W-:Y:S02]  /*13830*/  SHF.R.S32.HI R25, RZ, 0x1f, R212 ;  /* 0x0000001fff197819 */ /* 0x000fe400000114d4 */
[----:B------:R-:W-:-:S02]  /*13840*/  SHF.R.S32.HI R24, RZ, 0x1f, R24 ;  /* 0x0000001fff187819 */ /* 0x000fc40000011418 */
[----:B------:R-:W-:-:S03]  /*13850*/  SHF.R.S32.HI R15, RZ, 0x1f, R15 ;  /* 0x0000001fff0f7819 */ /* 0x000fc6000001140f */
[-C--:B---3--:R-:W-:Y:S02]  /*13860*/  @!P3 LEA R8, P0, R212, R14.reuse, 0x1 ;  /* 0x0000000ed408b211 */ /* 0x088fe400078008ff */
        /* <DEDUP_REMOVED lines=12> */
[----:B------:R-:W-:-:S04]  /*13930*/  LEA R14, P0, R4, R14, 0x1 ;  /* 0x0000000e040e7211 */ /* 0x000fc800078008ff */
[----:B------:R-:W-:-:S04]  /*13940*/  SHF.R.S32.HI R20, RZ, 0x1f, R20 ;  /* 0x0000001fff147819 */ /* 0x000fc80000011414 */
[----:B------:R-:W-:-:S05]  /*13950*/  LEA.HI.X R15, R4, R3, R20, 0x1, P0 ;  /* 0x00000003040f7211 */ /* 0x000fca00000f0c14 */
[----:B------:R1:W-:Y:S01]  /*13960*/  ST.E.128 desc[UR42][R14.64], R84 ;  /* 0x000000540e007985 */ /* 0x0003e2000c101d2a */
[----:B------:R-:W-:Y:S05]  /*13970*/  BRA `(.L_x_14418) ;  /* 0x0000002c00747947 */ /* 0x000fea0003800000 */
.L_x_14407:
        /* <DEDUP_REMOVED lines=29> */
[----:B------:R-:W-:Y:S01]  /*13b50*/  ULDC.64 UR4, c[0x0][0xb28] ;  /* 0x0002ca0000047ab9 */ /* 0x000fe20000000a00 */
[----:B------:R-:W-:Y:S02]  /*13b60*/  VIADD R10, R22, 0x22820 ;  /* 0x00022820160a7836 */ /* 0x000fe40000000000 */
[----:B------:R-:W-:Y:S01]  /*13b70*/  IMAD.IADD R9, R9, 0x1, R4 ;  /* 0x0000000109097824 */ /* 0x000fe200078e0204 */
[----:B------:R-:W-:Y:S02]  /*13b80*/  SHF.R.S32.HI R4, RZ, 0x1f, R3 ;  /* 0x0000001fff047819 */ /* 0x000fe40000011403 */
[----:B------:R-:W-:Y:S01]  /*13b90*/  PRMT R10, RZ, 0x654, R10 ;  /* 0x00000654ff0a7816 */ /* 0x000fe2000000000a */
[----:B------:R-:W-:-:S03]  /*13ba0*/  IMAD.WIDE.U32 R8, R3, UR4, R8 ;  /* 0x0000000403087c25 */ /* 0x000fc6000f8e0008 */
[----:B------:R0:W-:Y:S01]  /*13bb0*/  SYNCS.ARRIVE.TRANS64.RED.A1T0 RZ, [R10+URZ], RZ ;  /* 0x000000ff0aff79a7 */ /* 0x0001e2000810043f */
        /* <DEDUP_REMOVED lines=10> */
.L_x_14633:
        /* <DEDUP_REMOVED lines=28> */
[----:B------:R1:W-:Y:S04]  /*13e20*/  @!P0 ST.E.64 desc[UR42][R8.64], R28 ;  /* 0x0000001c08008985 */ /* 0x0003e8000c101b2a */
[----:B------:R-:W5:Y:S04]  /*13e30*/  LDL R13, [R1+0xa0] ;  /* 0x0000a000010d7983 */ /* 0x000f680000100800 */
[----:B-1----:R-:W4:Y:S01]  /*13e40*/  LDL R28, [R1+0x128] ;  /* 0x00012800011c7983 */ /* 0x002f220000100800 */
[----:B------:R-:W-:-:S02]  /*13e50*/  ISETP.GE.AND P0, PT, R10, UR4, PT ;  /* 0x000000040a007c0c */ /* 0x000fc4000bf06270 */
[----:B------:R-:W-:Y:S01]  /*13e60*/  ISETP.GE.AND P1, PT, R14, UR4, PT ;  /* 0x000000040e007c0c */ /* 0x000fe2000bf26270 */
[----:B------:R-:W5:Y:S10]  /*13e70*/  LDL R29, [R1+0x84] ;  /* 0x00008400011d7983 */ /* 0x000f740000100800 */
[----:B------:R-:W-:-:S04]  /*13e80*/  @!P0 LEA R8, P2, R10, R12, 0x2 ;  /* 0x0000000c0a088211 */ /* 0x000fc800078410ff */
[----:B------:R-:W-:Y:S02]  /*13e90*/  @!P0 LEA.HI.X R9, R10, R20, R158, 0x2, P2 ;  /* 0x000000140a098211 */ /* 0x000fe400010f149e */
[----:B------:R-:W5:Y:S04]  /*13ea0*/  LDL R10, [R1+0x9c] ;  /* 0x00009c00010a7983 */ /* 0x000f680000100800 */
[----:B------:R1:W-:Y:S01]  /*13eb0*/  @!P0 ST.E.64 desc[UR42][R8.64], R32 ;  /* 0x0000002008008985 */ /* 0x0003e2000c101b2a */
[----:B------:R-:W-:Y:S02]  /*13ec0*/  ISETP.GE.AND P0, PT, R11, UR4, PT ;  /* 0x000000040b007c0c */ /* 0x000fe4000bf06270 */
[C---:B-1----:R-:W-:Y:S01]  /*13ed0*/  @!P1 LEA R8, P2, R14.reuse, R12, 0x2 ;  /* 0x0000000c0e089211 */ /* 0x042fe200078410ff */
[----:B------:R-:W5:Y:S03]  /*13ee0*/  LDL R33, [R1+0x98] ;  /* 0x0000980001217983 */ /* 0x000f660000100800 */
[----:B------:R-:W-:Y:S01]  /*13ef0*/  @!P1 LEA.HI.X R9, R14, R20, R157, 0x2, P2 ;  /* 0x000000140e099211 */ /* 0x000fe200010f149d */
[----:B------:R-:W5:Y:S04]  /*13f00*/  LDL R32, [R1+0x118] ;  /* 0x0001180001207983 */ /* 0x000f680000100800 */
[----:B------:R1:W-:Y:S01]  /*13f10*/  @!P1 ST.E.64 desc[UR42][R8.64], R36 ;  /* 0x0000002408009985 */ /* 0x0003e2000c101b2a */
[----:B------:R-:W-:-:S03]  /*13f20*/  ISETP.GE.AND P1, PT, R155, UR4, PT ;  /* 0x000000049b007c0c */ /* 0x000fc6000bf26270 */
[----:B------:R-:W5:Y:S01]  /*13f30*/  LDL R14, [R1+0x124] ;  /* 0x00012400010e7983 */ /* 0x000f620000100800 */
[----:B-1----:R-:W-:-:S03]  /*13f40*/  @!P0 LEA R8, P2, R11, R12, 0x2 ;  /* 0x0000000c0b088211 */ /* 0x002fc600078410ff */
[----:B------:R-:W5:Y:S01]  /*13f50*/  LDL R36, [R1+0x108] ;  /* 0x0001080001247983 */ /* 0x000f620000100800 */
[----:B------:R-:W-:-:S03]  /*13f60*/  @!P0 LEA.HI.X R9, R11, R20, R15, 0x2, P2 ;  /* 0x000000140b098211 */ /* 0x000fc600010f140f */
[----:B------:R-:W5:Y:S04]  /*13f70*/  LDL R37, [R1+0x80] ;  /* 0x0000800001257983 */ /* 0x000f680000100800 */
[----:B------:R1:W-:Y:S01]  /*13f80*/  @!P0 ST.E.64 desc[UR42][R8.64], R40 ;  /* 0x0000002808008985 */ /* 0x0003e2000c101b2a */
[----:B------:R-:W-:-:S03]  /*13f90*/  ISETP.GE.AND P0, PT, R154, UR4, PT ;  /* 0x000000049a007c0c */ /* 0x000fc6000bf06270 */
[----:B------:R-:W5:Y:S04]  /*13fa0*/  LDL R11, [R1+0x120] ;  /* 0x00012000010b7983 */ /* 0x000f680000100800 */
[----:B------:R-:W5:Y:S01]  /*13fb0*/  LDL R15, [R1+0x8c] ;  /* 0x00008c00010f7983 */ /* 0x000f620000100800 */
[----:B-1----:R-:W-:-:S03]  /*13fc0*/  @!P1 LEA R8, P2, R155, R12, 0x2 ;  /* 0x0000000c9b089211 */ /* 0x002fc600078410ff */
[----:B------:R-:W5:Y:S01]  /*13fd0*/  LDL R40, [R1+0x11c] ;  /* 0x00011c0001287983 */ /* 0x000f620000100800 */
[----:B------:R-:W-:-:S03]  /*13fe0*/  @!P1 LEA.HI.X R9, R155, R20, R156, 0x2, P2 ;  /* 0x000000149b099211 */ /* 0x000fc600010f149c */
[----:B------:R-:W5:Y:S04]  /*13ff0*/  LDL R41, [R1+0x88] ;  /* 0x0000880001297983 */ /* 0x000f680000100800 */
[----:B------:R1:W-:Y:S02]  /*14000*/  @!P1 ST.E.64 desc[UR42][R8.64], R44 ;  /* 0x0000002c08009985 */ /* 0x0003e4000c101b2a */
[----:B-1----:R-:W-:Y:S02]  /*14010*/  @!P0 LEA R8, P2, R154, R12, 0x2 ;  /* 0x0000000c9a088211 */ /* 0x002fe400078410ff */
[----:B------:R-:W5:Y:S04]  /*14020*/  LDL R45, [R1+0x114] ;  /* 0x00011400012d7983 */ /* 0x000f680000100800 */
[----:B------:R-:W5:Y:S01]  /*14030*/  LDL R44, [R1+0x10c] ;  /* 0x00010c00012c7983 */ /* 0x000f620000100800 */
[----:B--2---:R-:W-:-:S02]  /*14040*/  ISETP.GE.AND P1, PT, R21, UR4, PT ;  /* 0x0000000415007c0c */ /* 0x004fc4000bf26270 */
[----:B---3--:R-:W-:-:S05]  /*14050*/  @!P0 LEA.HI.X R9, R154, R20, R153, 0x2, P2 ;  /* 0x000000149a098211 */ /* 0x008fca00010f1499 */
[----:B------:R1:W-:Y:S06]  /*14060*/  @!P0 ST.E.64 desc[UR42][R8.64], R48 ;  /* 0x0000003008008985 */ /* 0x0003ec000c101b2a */
[C---:B-1----:R-:W-:Y:S01]  /*14070*/  @!P1 LEA R8, P2, R21.reuse, R12, 0x2 ;  /* 0x0000000c15089211 */ /* 0x042fe200078410ff */
[----:B------:R-:W2:Y:S03]  /*14080*/  LDL R49, [R1+0x64] ;  /* 0x0000640001317983 */ /* 0x000ea60000100800 */
[----:B----4-:R-:W-:Y:S01]  /*14090*/  @!P1 LEA.HI.X R9, R21, R20, R28, 0x2, P2 ;  /* 0x0000001415099211 */ /* 0x010fe200010f141c */
[----:B------:R-:W3:Y:S04]  /*140a0*/  LDL R48, [R1+0xe0] ;  /* 0x0000e00001307983 */ /* 0x000ee80000100800 */
[----:B------:R-:W4:Y:S01]  /*140b0*/  LDL R28, [R1+0x110] ;  /* 0x00011000011c7983 */ /* 0x000f220000100800 */
[----:B-----5:R-:W-:-:S03]  /*140c0*/  ISETP.GE.AND P0, PT, R13, UR4, PT ;  /* 0x000000040d007c0c */ /* 0x020fc6000bf06270 */
[----:B------:R1:W-:Y:S04]  /*140d0*/  @!P1 ST.E.64 desc[UR42][R8.64], R52 ;  /* 0x0000003408009985 */ /* 0x0003e8000c101b2a */
[----:B------:R-:W5:Y:S01]  /*140e0*/  LDL R21, [R1+0x78] ;  /* 0x0000780001157983 */ /* 0x000f620000100800 */
[----:B------:R-:W-:-:S05]  /*140f0*/  ISETP.GE.AND P1, PT, R10, UR4, PT ;  /* 0x000000040a007c0c */ /* 0x000fca000bf26270 */
[----:B-1----:R-:W-:Y:S01]  /*14100*/  @!P0 LEA R8, P2, R13, R12, 0x2 ;  /* 0x0000000c0d088211 */ /* 0x002fe200078410ff */
[----:B------:R-:W2:Y:S04]  /*14110*/  LDL R53, [R1+0x68] ;  /* 0x0000680001357983 */ /* 0x000ea80000100800 */
[----:B------:R-:W3:Y:S01]  /*14120*/  LDL R52, [R1+0xe8] ;  /* 0x0000e80001347983 */ /* 0x000ee20000100800 */
[----:B------:R-:W-:Y:S02]  /*14130*/  ISETP.GE.AND P3, PT, R33, UR4, PT ;  /* 0x0000000421007c0c */ /* 0x000fe4000bf66270 */
[----:B------:R-:W-:Y:S02]  /*14140*/  @!P0 LEA.HI.X R9, R13, R20, R14, 0x2, P2 ;  /* 0x000000140d098211 */ /* 0x000fe400010f140e */
[----:B------:R-:W5:Y:S04]  /*14150*/  LDL R14, [R1+0x7c] ;  /* 0x00007c00010e7983 */ /* 0x000f680000100800 */
[----:B------:R1:W-:Y:S01]  /*14160*/  @!P0 ST.E.64 desc[UR42][R8.64], R56 ;  /* 0x0000003808008985 */ /* 0x0003e2000c101b2a */
[----:B------:R-:W-:-:S03]  /*14170*/  ISETP.GE.AND P2, PT, R25, UR4, PT ;  /* 0x0000000419007c0c */ /* 0x000fc6000bf46270 */
[----:B------:R-:W2:Y:S01]  /*14180*/  LDL R13, [R1+0x74] ;  /* 0x00007400010d7983 */ /* 0x000ea20000100800 */
[----:B-1----:R-:W-:-:S03]  /*14190*/  @!P1 LEA R8, P0, R10, R12, 0x2 ;  /* 0x0000000c0a089211 */ /* 0x002fc600078010ff */
[----:B------:R-:W3:Y:S01]  /*141a0*/  LDL R56, [R1+0xec] ;  /* 0x0000ec0001387983 */ /* 0x000ee20000100800 */
[----:B------:R-:W-:-:S05]  /*141b0*/  @!P1 LEA.HI.X R9, R10, R20, R11, 0x2, P0 ;  /* 0x000000140a099211 */ /* 0x000fca00000f140b */
[----:B------:R1:W-:Y:S01]  /*141c0*/  @!P1 ST.E.64 desc[UR42][R8.64], R60 ;  /* 0x0000003c08009985 */ /* 0x0003e2000c101b2a */
[----:B------:R-:W-:Y:S02]  /*141d0*/  ISETP.GE.AND P1, PT, R15, UR4, PT ;  /* 0x000000040f007c0c */ /* 0x000fe4000bf26270 */
[-C--:B------:R-:W-:Y:S02]  /*141e0*/  @!P2 LEA R10, P5, R25, R12.reuse, 0x2 ;  /* 0x0000000c190aa211 */ /* 0x080fe400078a10ff */
[----:B-1----:R-:W-:-:S04]  /*141f0*/  @!P3 LEA R8, P4, R33, R12, 0x2 ;  /* 0x0000000c2108b211 */ /* 0x002fc800078810ff */
[-C--:B------:R-:W-:Y:S02]  /*14200*/  @!P3 LEA.HI.X R9, R33, R20.reuse, R40, 0x2, P4 ;  /* 0x000000142109b211 */ /* 0x080fe400020f1428 */
[----:B------:R-:W3:Y:S01]  /*14210*/  LDL R33, [R1+0x100] ;  /* 0x0001000001217983 */ /* 0x000ee20000100800 */
[----:B------:R-:W-:-:S03]  /*14220*/  @!P2 LEA.HI.X R11, R25, R20, R32, 0x2, P5 ;  /* 0x00000014190ba211 */ /* 0x000fc600028f1420 */
[----:B------:R-:W3:Y:S01]  /*14230*/  LDL R40, [R1+0x104] ;  /* 0x0001040001287983 */ /* 0x000ee20000100800 */
[----:B------:R-:W-:-:S03]  /*14240*/  ISETP.GE.AND P0, PT, R152, UR4, PT ;  /* 0x0000000498007c0c */ /* 0x000fc6000bf06270 */
[----:B------:R-:W-:Y:S04]  /*14250*/  @!P3 ST.E.64 desc[UR42][R8.64], R64 ;  /* 0x000000400800b985 */ /* 0x000fe8000c101b2a */
[----:B------:R1:W-:Y:S01]  /*14260*/  @!P2 ST.E.64 desc[UR42][R10.64], R68 ;  /* 0x000000440a00a985 */ /* 0x0003e2000c101b2a */
[----:B------:R-:W-:-:S03]  /*14270*/  ISETP.GE.AND P2, PT, R29, UR4, PT ;  /* 0x000000041d007c0c */ /* 0x000fc6000bf46270 */
[----:B------:R-:W3:Y:S04]  /*14280*/  LDL R32, [R1+0x70] ;  /* 0x0000700001207983 */ /* 0x000ee80000100800 */
[----:B------:R-:W3:Y:S01]  /*14290*/  LDL R25, [R1+0x6c] ;  /* 0x00006c0001197983 */ /* 0x000ee20000100800 */
[-C--:B-1----:R-:W-:Y:S02]  /*142a0*/  @!P1 LEA R10, P5, R15, R12.reuse, 0x2 ;  /* 0x0000000c0f0a9211 */ /* 0x082fe400078a10ff */
[----:B------:R-:W-:-:S04]  /*142b0*/  @!P0 LEA R8, P4, R152, R12, 0x2 ;  /* 0x0000000c98088211 */ /* 0x000fc800078810ff */
[-C--:B------:R-:W-:Y:S02]  /*142c0*/  @!P0 LEA.HI.X R9, R152, R20.reuse, R45, 0x2, P4 ;  /* 0x0000001498098211 */ /* 0x080fe400020f142d */
[----:B------:R-:W-:Y:S01]  /*142d0*/  ISETP.GE.AND P3, PT, R41, UR4, PT ;  /* 0x0000000429007c0c */ /* 0x000fe2000bf66270 */
[----:B------:R-:W3:Y:S04]  /*142e0*/  LDL R45, [R1+0x5c] ;  /* 0x00005c00012d7983 */ /* 0x000ee80000100800 */
[----:B------:R-:W-:Y:S01]  /*142f0*/  @!P0 ST.E.64 desc[UR42][R8.64], R72 ;  /* 0x0000004808008985 */ /* 0x000fe2000c101b2a */
[----:B----4-:R-:W-:-:S03]  /*14300*/  @!P1 LEA.HI.X R11, R15, R20, R28, 0x2, P5 ;  /* 0x000000140f0b9211 */ /* 0x010fc600028f141c */
[----:B------:R-:W4:Y:S04]  /*14310*/  LDL R15, [R1+0xf8] ;  /* 0x0000f800010f7983 */ /* 0x000f280000100800 */
[----:B------:R-:W4:Y:S04]  /*14320*/  LDL R28, [R1+0xfc] ;  /* 0x0000fc00011c7983 */ /* 0x000f280000100800 */
[----:B------:R1:W-:Y:S02]  /*14330*/  @!P1 ST.E.64 desc[UR42][R10.64], R76 ;  /* 0x0000004c0a009985 */ /* 0x0003e4000c101b2a */
[----:B-1----:R-:W-:-:S04]  /*14340*/  @!P2 LEA R10, P5, R29, R12, 0x2 ;  /* 0x0000000c1d0aa211 */ /* 0x002fc800078a10ff */
[----:B------:R-:W-:Y:S02]  /*14350*/  @!P2 LEA.HI.X R11, R29, R20, R36, 0x2, P5 ;  /* 0x000000141d0ba211 */ /* 0x000fe400028f1424 */
[----:B------:R-:W4:Y:S04]  /*14360*/  LDL R36, [R1+0xf4] ;  /* 0x0000f40001247983 */ /* 0x000f280000100800 */
[----:B------:R-:W4:Y:S01]  /*14370*/  LDL R29, [R1+0xf0] ;  /* 0x0000f000011d7983 */ /* 0x000f220000100800 */
[----:B------:R-:W-:Y:S02]  /*14380*/  @!P3 LEA R8, P4, R41, R12, 0x2 ;  /* 0x0000000c2908b211 */ /* 0x000fe400078810ff */
[----:B------:R-:W-:Y:S02]  /*14390*/  ISETP.GE.AND P0, PT, R37, UR4, PT ;  /* 0x0000000425007c0c */ /* 0x000fe4000bf06270 */
[----:B------:R-:W-:-:S02]  /*143a0*/  @!P3 LEA.HI.X R9, R41, R20, R44, 0x2, P4 ;  /* 0x000000142909b211 */ /* 0x000fc400020f142c */
[----:B------:R-:W4:Y:S01]  /*143b0*/  LDL R41, [R1+0x58] ;  /* 0x0000580001297983 */ /* 0x000f220000100800 */
[----:B-----5:R-:W-:-:S03]  /*143c0*/  ISETP.GE.AND P1, PT, R14, UR4, PT ;  /* 0x000000040e007c0c */ /* 0x020fc6000bf26270 */
[----:B------:R-:W-:Y:S04]  /*143d0*/  @!P3 ST.E.64 desc[UR42][R8.64], R80 ;  /* 0x000000500800b985 */ /* 0x000fe8000c101b2a */
[----:B------:R1:W-:Y:S01]  /*143e0*/  @!P2 ST.E.64 desc[UR42][R10.64], R84 ;  /* 0x000000540a00a985 */ /* 0x0003e2000c101b2a */
[----:B--2---:R-:W-:-:S03]  /*143f0*/  ISETP.GE.AND P2, PT, R13, UR4, PT ;  /* 0x000000040d007c0c */ /* 0x004fc6000bf46270 */
[----:B------:R-:W2:Y:S02]  /*14400*/  LDL R44, [R1+0xdc] ;  /* 0x0000dc00012c7983 */ /* 0x000ea40000100800 */
[CC--:B-1----:R-:W-:Y:S02]  /*14410*/  @!P1 LEA R10, P5, R14.reuse, R12.reuse, 0x2 ;  /* 0x0000000c0e0a9211 */ /* 0x0c2fe400078a10ff */
[----:B------:R-:W-:Y:S02]  /*14420*/  @!P0 LEA R8, P4, R37, R12, 0x2 ;  /* 0x0000000c25088211 */ /* 0x000fe400078810ff */
[----:B------:R-:W-:Y:S02]  /*14430*/  ISETP.GE.AND P3, PT, R21, UR4, PT ;  /* 0x0000000415007c0c */ /* 0x000fe4000bf66270 */
[-C--:B---3--:R-:W-:Y:S02]  /*14440*/  @!P1 LEA.HI.X R11, R14, R20.reuse, R33, 0x2, P5 ;  /* 0x000000140e0b9211 */ /* 0x088fe400028f1421 */
[----:B------:R-:W3:Y:S01]  /*14450*/  LDL R14, [R1+0x60] ;  /* 0x00006000010e7983 */ /* 0x000ee20000100800 */
        /* <DEDUP_REMOVED lines=10> */
[----:B----4-:R-:W-:-:S02]  /*14500*/  @!P2 LEA.HI.X R11, R13, R20, R15, 0x2, P5 ;  /* 0x000000140d0ba211 */ /* 0x010fc400028f140f */
[----:B------:R-:W4:Y:S04]  /*14510*/  LDL R15, [R1+0xe4] ;  /* 0x0000e400010f7983 */ /* 0x000f280000100800 */
[----:B------:R-:W2:Y:S01]  /*14520*/  LDL R13, [R1+0x4c] ;  /* 0x00004c00010d7983 */ /* 0x000ea20000100800 */
[----:B------:R-:W-:-:S03]  /*14530*/  @!P3 LEA.HI.X R9, R21, R20, R28, 0x2, P4 ;  /* 0x000000141509b211 */ /* 0x000fc600020f141c */
[----:B------:R-:W2:Y:S04]  /*14540*/  LDL R28, [R1+0x48] ;  /* 0x00004800011c7983 */ /* 0x000ea80000100800 */
[----:B------:R-:W2:Y:S04]  /*14550*/  LDL R21, [R1+0x44] ;  /* 0x0000440001157983 */ /* 0x000ea80000100800 */
[----:B------:R1:W-:Y:S04]  /*14560*/  @!P3 ST.E.64 desc[UR42][R8.64], R96 ;  /* 0x000000600800b985 */ /* 0x0003e8000c101b2a */
[----:B------:R0:W-:Y:S01]  /*14570*/  @!P2 ST.E.64 desc[UR42][R10.64], R100 ;  /* 0x000000640a00a985 */ /* 0x0001e2000c101b2a */
[----:B-1----:R-:W-:-:S04]  /*14580*/  @!P0 LEA R8, P5, R32, R12, 0x2 ;  /* 0x0000000c20088211 */ /* 0x002fc800078a10ff */
[----:B------:R-:W-:Y:S02]  /*14590*/  @!P0 LEA.HI.X R9, R32, R20, R36, 0x2, P5 ;  /* 0x0000001420098211 */ /* 0x000fe400028f1424 */
        /* <DEDUP_REMOVED lines=16> */
[----:B------:R0:W-:Y:S01]  /*146a0*/  @!P3 ST.E.64 desc[UR42][R8.64], R112 ;  /* 0x000000700800b985 */ /* 0x0001e2000c101b2a */
[----:B---3--:R-:W-:-:S03]  /*146b0*/  ISETP.GE.AND P2, PT, R14, UR4, PT ;  /* 0x000000040e007c0c */ /* 0x008fc6000bf46270 */
[----:B------:R1:W-:Y:S01]  /*146c0*/  @!P4 ST.E.64 desc[UR42][R10.64], R116 ;  /* 0x000000740a00c985 */ /* 0x0003e2000c101b2a */
[----:B-----5:R-:W-:-:S09]  /*146d0*/  ISETP.GE.AND P4, PT, R37, UR4, PT ;  /* 0x0000000425007c0c */ /* 0x020fd2000bf86270 */
[-C--:B0-----:R-:W-:Y:S02]  /*146e0*/  @!P2 LEA R8, P3, R14, R12.reuse, 0x2 ;  /* 0x0000000c0e08a211 */ /* 0x081fe400078610ff */
[----:B-1----:R-:W-:-:S04]  /*146f0*/  @!P1 LEA R10, P5, R45, R12, 0x2 ;  /* 0x0000000c2d0a9211 */ /* 0x002fc800078a10ff */
[-C--:B------:R-:W-:Y:S02]  /*14700*/  @!P1 LEA.HI.X R11, R45, R20.reuse, R48, 0x2, P5 ;  /* 0x000000142d0b9211 */ /* 0x080fe400028f1430 */
[----:B----4-:R-:W-:Y:S02]  /*14710*/  @!P2 LEA.HI.X R9, R14, R20, R15, 0x2, P3 ;  /* 0x000000140e09a211 */ /* 0x010fe400018f140f */
        /* <DEDUP_REMOVED lines=13> */
[----:B--2---:R-:W-:Y:S02]  /*147f0*/  @!P3 LEA R14, P4, R13, R12, 0x2 ;  /* 0x0000000c0d0eb211 */ /* 0x004fe400078810ff */
[-C--:B------:R-:W-:Y:S02]  /*14800*/  @!P2 LEA.HI.X R11, R33, R20.reuse, R36, 0x2, P5 ;  /* 0x00000014210ba211 */ /* 0x080fe400028f1424 */
[----:B------:R-:W-:Y:S02]  /*14810*/  @!P3 LEA.HI.X R15, R13, R20, R32, 0x2, P4 ;  /* 0x000000140d0fb211 */ /* 0x000fe400020f1420 */
[CC--:B0-----:R-:W-:Y:S02]  /*14820*/  @!P1 LEA R8, P5, R28.reuse, R12.reuse, 0x2 ;  /* 0x0000000c1c089211 */ /* 0x0c1fe400078a10ff */
[----:B------:R-:W-:Y:S02]  /*14830*/  @!P0 LEA R12, P4, R21, R12, 0x2 ;  /* 0x0000000c150c8211 */ /* 0x000fe400078810ff */
[----:B------:R-:W-:-:S02]  /*14840*/  @!P1 LEA.HI.X R9, R28, R20, R29, 0x2, P5 ;  /* 0x000000141c099211 */ /* 0x000fc400028f141d */
[----:B------:R-:W-:Y:S01]  /*14850*/  @!P0 LEA.HI.X R13, R21, R20, R25, 0x2, P4 ;  /* 0x00000014150d8211 */ /* 0x000fe200020f1419 */
[----:B------:R3:W-:Y:S04]  /*14860*/  @!P2 ST.E.64 desc[UR42][R10.64], R136 ;  /* 0x000000880a00a985 */ /* 0x0007e8000c101b2a */
[----:B------:R3:W-:Y:S04]  /*14870*/  @!P3 ST.E.64 desc[UR42][R14.64], R140 ;  /* 0x0000008c0e00b985 */ /* 0x0007e8000c101b2a */
[----:B------:R3:W-:Y:S04]  /*14880*/  @!P1 ST.E.64 desc[UR42][R8.64], R144 ;  /* 0x0000009008009985 */ /* 0x0007e8000c101b2a */
[----:B------:R3:W-:Y:S02]  /*14890*/  @!P0 ST.E.64 desc[UR42][R12.64], R148 ;  /* 0x000000940c008985 */ /* 0x0007e4000c101b2a */
.L_x_14421:
[----:B------:R-:W-:Y:S05]  /*148a0*/  BSYNC B1 ;  /* 0x0000000000017941 */ /* 0x000fea0003800000 */
.L_x_14420:
[----:B------:R-:W-:-:S03]  /*148b0*/  UMOV UR4, 0xffffffff ;  /* 0xffffffff00047882 */ /* 0x000fc60000000000 */
[----:B------:R-:W-:Y:S05]  /*148c0*/  BRA.DIV UR4, `(.L_x_14422) ;  /* 0x000000b204747947 */ /* 0x000fea000b800000 */
[----:B0-----:R-:W0:Y:S04]  /*148d0*/  SHFL.IDX PT, R4, R4, 0x1, 0x1c1f ;  /* 0x003c1f0004047f89 */ /* 0x001e2800000e0000 */
[----:B------:R-:W4:Y:S02]  /*148e0*/  SHFL.IDX PT, R3, R3, 0x1, 0x1c1f ;  /* 0x003c1f0003037f89 */ /* 0x000f2400000e0000 */
.L_x_14637:
        /* <DEDUP_REMOVED lines=40> */
[----:B-1----:R-:W2:Y:S01]  /*14b70*/  LDL R20, [R1+0x44] ;  /* 0x0000440001147983 */ /* 0x002ea20000100800 */
        /* <DEDUP_REMOVED lines=125> */
[-C--:B0-----:R-:W-:Y:S02]  /*15350*/  @!P4 LEA R10, P0, R52, R3.reuse, 0x2 ;  /* 0x00000003340ac211 */ /* 0x081fe400078010ff */
        /* <DEDUP_REMOVED lines=42> */
.L_x_14405:
[----:B------:R-:W4:Y:S01]  /*15600*/  LDL.LU R10, [R1+0x34] ;  /* 0x00003400010a7983 */ /* 0x000f220000300800 */
[----:B------:R-:W-:Y:S01]  /*15610*/  ULDC.64 UR6, c[0x0][0xc08] ;  /* 0x0003020000067ab9 */ /* 0x000fe20000000a00 */
[----:B------:R-:W-:Y:S02]  /*15620*/  ULDC.64 UR4, c[0x0][0xc00] ;  /* 0x0003000000047ab9 */ /* 0x000fe40000000a00 */
[----:B------:R-:W2:Y:S04]  /*15630*/  LDL.LU R0, [R1+0x38] ;  /* 0x0000380001007983 */ /* 0x000ea80000300800 */
[----:B---3--:R-:W3:Y:S01]  /*15640*/  LDL R4, [R1+0x2c] ;  /* 0x00002c0001047983 */ /* 0x008ee20000100800 */
[----:B------:R-:W-:Y:S01]  /*15650*/  ISETP.NE.U32.AND P1, PT, RZ, UR6, PT ;  /* 0x00000006ff007c0c */ /* 0x000fe2000bf25070 */
[----:B------:R-:W-:Y:S01]  /*15660*/  IMAD.MOV.U32 R3, RZ, RZ, RZ ;  /* 0x000000ffff037224 */ /* 0x000fe200078e00ff */
[----:B------:R-:W-:-:S02]  /*15670*/  ISETP.NE.U32.AND P0, PT, RZ, UR4, PT ;  /* 0x00000004ff007c0c */ /* 0x000fc4000bf05070 */
[----:B------:R-:W-:Y:S02]  /*15680*/  ISETP.NE.AND.EX P1, PT, RZ, UR7, PT, P1 ;  /* 0x00000007ff007c0c */ /* 0x000fe4000bf25310 */
[----:B------:R-:W-:Y:S01]  /*15690*/  ISETP.NE.AND.EX P0, PT, RZ, UR5, PT, P0 ;  /* 0x00000005ff007c0c */ /* 0x000fe2000bf05300 */
[----:B------:R-:W1:Y:S01]  /*156a0*/  S2R R35, SR_TID.X ;  /* 0x0000000000237919 */ /* 0x000e620000002100 */
        /* <DEDUP_REMOVED lines=9> */
[----:B-1----:R-:W-:-:S05]  /*15740*/  VIADD R0, R35, 0xffffff80 ;  /* 0xffffff8023007836 */ /* 0x002fca0000000000 */
[----:B------:R-:W-:-:S07]  /*15750*/  ISETP.GT.AND P3, PT, R0, 0x7f, PT ;  /* 0x0000007f0000780c */ /* 0x000fce0003f64270 */
[----:B------:R-:W1:Y:S02]  /*15760*/  @!P2 LDC R4, c[0x0][0xad4] ;  /* 0x0002b500ff04ab82 */ /* 0x000e640000000800 */
[----:B-1----:R2:W-:Y:S01]  /*15770*/  @!P2 STL [R1+0x2c], R4 ;  /* 0x00002c040100a387 */ /* 0x0025e20000100800 */
[----:B------:R-:W-:Y:S01]  /*15780*/  ISETP.GT.AND P2, PT, R4, 0x1, PT ;  /* 0x000000010400780c */ /* 0x000fe20003f44270 */
[----:B------:R-:W-:-:S12]  /*15790*/  @P1 BRA `(.L_x_14423) ;  /* 0x0000000000101947 */ /* 0x000fd80003800000 */
[----:B------:R-:W-:Y:S05]  /*157a0*/  @!P0 BRA `(.L_x_14423) ;  /* 0x00000000000c8947 */ /* 0x000fea0003800000 */
[----:B--2---:R-:W2:Y:S04]  /*157b0*/  LDG.E R11, desc[UR42][R8.64] ;  /* 0x0000002a080b7981 */ /* 0x004ea8000c1e1900 */
[----:B-----5:R-:W2:Y:S02]  /*157c0*/  LDG.E R26, desc[UR42][R8.64+0x4] ;  /* 0x0000042a081a7981 */ /* 0x020ea4000c1e1900 */
[----:B--2---:R-:W-:-:S07]  /*157d0*/  IMAD.IADD R26, R26, 0x1, -R11 ;  /* 0x000000011a1a7824 */ /* 0x004fce00078e0a0b */
.L_x_14423:
[----:B--2---:R-:W2:Y:S04]  /*157e0*/  LDL.LU R8, [R1+0x30] ;  /* 0x0000300001087983 */ /* 0x004ea80000300800 */
[----:B------:R-:W3:Y:S01]  /*157f0*/  LDL.LU R0, [R1+0xc0] ;  /* 0x0000c00001007983 */ /* 0x000ee20000300800 */
[----:B------:R-:W-:Y:S01]  /*15800*/  BSSY B1, `(.L_x_14424) ;  /* 0x0000036000017945 */ /* 0x000fe20003800000 */
[----:B-----5:R-:W-:Y:S02]  /*15810*/  SHF.R.S32.HI R28, RZ, 0x1f, R3 ;  /* 0x0000001fff1c7819 */ /* 0x020fe40000011403 */
[----:B--2---:R-:W-:Y:S02]  /*15820*/  SEL R33, R8, RZ, !P0 ;  /* 0x000000ff08217207 */ /* 0x004fe40004000000 */
[----:B---3--:R-:W-:Y:S01]  /*15830*/  SEL R30, R0, RZ, !P0 ;  /* 0x000000ff001e7207 */ /* 0x008fe20004000000 */
[----:B------:R-:W-:Y:S06]  /*15840*/  @P3 BRA `(.L_x_14425) ;  /* 0x0000000000c43947 */ /* 0x000fec0003800000 */
[----:B------:R-:W1:Y:S01]  /*15850*/  LDC R37, c[0x0][0xbe8] ;  /* 0x0002fa00ff257b82 */ /* 0x000e620000000800 */
[----:B------:R-:W-:Y:S01]  /*15860*/  IADD3 R35, R222, -0x80, R35 ;  /* 0xffffff80de237810 */ /* 0x000fe20007ffe023 */
[----:B-1----:R-:W-:-:S05]  /*15870*/  IMAD R0, R26, R37, RZ ;  /* 0x000000251a007224 */ /* 0x002fca00078e02ff */
[----:B------:R-:W-:-:S13]  /*15880*/  ISETP.GE.AND P0, PT, R35, R0, PT ;  /* 0x000000002300720c */ /* 0x000fda0003f06270 */
[----:B------:R-:W-:Y:S05]  /*15890*/  @P0 BRA `(.L_x_14425) ;  /* 0x0000000000b00947 */ /* 0x000fea0003800000 */
[----:B------:R-:W2:Y:S01]  /*158a0*/  LDL.LU R32, [R1+0x40] ;  /* 0x0000400001207983 */ /* 0x000ea20000300800 */
[----:B------:R-:W-:Y:S01]  /*158b0*/  ISETP.GT.AND P0, PT, R4, 0x1, PT ;  /* 0x000000010400780c */ /* 0x000fe20003f04270 */
[----:B------:R-:W-:Y:S01]  /*158c0*/  IMAD.MOV.U32 R4, RZ, RZ, 0x9b8 ;  /* 0x000009b8ff047424 */ /* 0x000fe200078e00ff */
[----:B------:R-:W-:Y:S01]  /*158d0*/  ISETP.NE.AND P1, PT, R37, 0x1, PT ;  /* 0x000000012500780c */ /* 0x000fe20003f25270 */
[----:B------:R-:W1:Y:S01]  /*158e0*/  LDC.64 R14, c[0x0][0xba8] ;  /* 0x0002ea00ff0e7b82 */ /* 0x000e620000000a00 */
[----:B------:R-:W-:Y:S02]  /*158f0*/  IMAD.MOV.U32 R27, RZ, RZ, R35 ;  /* 0x000000ffff1b7224 */ /* 0x000fe400078e0023 */
        /* <DEDUP_REMOVED lines=38> */
.L_x_14425:
[----:B------:R-:W-:Y:S05]  /*15b60*/  BSYNC B1 ;  /* 0x0000000000017941 */ /* 0x000fea0003800000 */
.L_x_14424:
[----:B------:R-:W-:Y:S05]  /*15b70*/  @P2 BRA `(.L_x_14418) ;  /* 0x0000000800f42947 */ /* 0x000fea0003800000 */
[----:B------:R-:W2:Y:S01]  /*15b80*/  S2R R0, SR_TID.X ;  /* 0x0000000000007919 */ /* 0x000ea20000002100 */
[----:B------:R-:W3:Y:S01]  /*15b90*/  LDC R21, c[0x0][0xbe8] ;  /* 0x0002fa00ff157b82 */ /* 0x000ee20000000800 */
[----:B------:R-:W-:Y:S01]  /*15ba0*/  ULDC.64 UR4, c[0x0][0xaa0] ;  /* 0x0002a80000047ab9 */ /* 0x000fe20000000a00 */
[----:B---3--:R-:W-:Y:S01]  /*15bb0*/  ISETP.NE.AND P0, PT, R21, 0x1, PT ;  /* 0x000000011500780c */ /* 0x008fe20003f05270 */
[----:B--2---:R-:W-:Y:S02]  /*15bc0*/  VIADD R4, R0, 0xffffff80 ;  /* 0xffffff8000047836 */ /* 0x004fe40000000000 */
[----:B------:R-:W-:-:S03]  /*15bd0*/  IMAD R0, R28, UR4, RZ ;  /* 0x000000041c007c24 */ /* 0x000fc6000f8e02ff */
[----:B-1----:R-:W-:-:S07]  /*15be0*/  SHF.R.S32.HI R9, RZ, 0x1f, R4 ;  /* 0x0000001fff097819 */ /* 0x002fce0000011404 */
[----:B------:R-:W1:Y:S01]  /*15bf0*/  @P0 LDC R13, c[0x0][0xbec] ;  /* 0x0002fb00ff0d0b82 */ /* 0x000e620000000800 */
[----:B------:R-:W-:Y:S01]  /*15c00*/  IMAD R11, R3, UR5, R0 ;  /* 0x00000005030b7c24 */ /* 0x000fe2000f8e0200 */
[----:B------:R-:W-:Y:S01]  /*15c10*/  LEA.HI R0, R9, R4, RZ, 0x3 ;  /* 0x0000000409007211 */ /* 0x000fe200078f18ff */
[----:B------:R-:W-:Y:S01]  /*15c20*/  IMAD.WIDE.U32 R8, R3, UR4, RZ ;  /* 0x0000000403087c25 */ /* 0x000fe2000f8e00ff */
[----:B------:R-:W-:Y:S02]  /*15c30*/  ULDC.64 UR4, c[0x0][0xae8] ;  /* 0x0002ba0000047ab9 */ /* 0x000fe40000000a00 */
[----:B------:R-:W-:Y:S02]  /*15c40*/  LOP3.LUT R3, R0, 0xfffffff8, RZ, 0xc0, !PT ;  /* 0xfffffff800037812 */ /* 0x000fe400078ec0ff */
[----:B------:R-:W2:Y:S01]  /*15c50*/  @P0 LDC R15, c[0x0][0xbf0] ;  /* 0x0002fc00ff0f0b82 */ /* 0x000ea20000000800 */
[----:B------:R-:W-:Y:S01]  /*15c60*/  SHF.R.S32.HI R25, RZ, 0x3, R0 ;  /* 0x00000003ff197819 */ /* 0x000fe20000011400 */
[----:B------:R-:W-:-:S02]  /*15c70*/  IMAD.IADD R9, R9, 0x1, R11 ;  /* 0x0000000109097824 */ /* 0x000fc400078e020b */
[----:B------:R-:W-:Y:S02]  /*15c80*/  IMAD.IADD R4, R4, 0x1, -R3 ;  /* 0x0000000104047824 */ /* 0x000fe400078e0a03 */
[----:B------:R-:W-:-:S04]  /*15c90*/  IMAD.WIDE.U32 R8, R207, UR4, R8 ;  /* 0x00000004cf087c25 */ /* 0x000fc8000f8e0008 */
[----:B------:R-:W-:Y:S02]  /*15ca0*/  IMAD R3, R4, 0x20, R25 ;  /* 0x0000002004037824 */ /* 0x000fe400078e0219 */
[----:B------:R-:W-:Y:S01]  /*15cb0*/  IMAD R9, R207, UR5, R9 ;  /* 0x00000005cf097c24 */ /* 0x000fe2000f8e0209 */
[----:B------:R-:W-:Y:S01]  /*15cc0*/  ULDC.64 UR4, c[0x0][0xaf0] ;  /* 0x0002bc0000047ab9 */ /* 0x000fe20000000a00 */
[----:B------:R-:W-:Y:S02]  /*15cd0*/  IMAD.IADD R10, R222, 0x1, R3 ;  /* 0x00000001de0a7824 */ /* 0x000fe400078e0203 */
[----:B------:R-:W-:Y:S02]  /*15ce0*/  IMAD R4, R30, UR4, RZ ;  /* 0x000000041e047c24 */ /* 0x000fe4000f8e02ff */
[----:B-1----:R-:W-:-:S04]  /*15cf0*/  @P0 IMAD.HI.U32 R0, R10, R13, RZ ;  /* 0x0000000d0a000227 */ /* 0x002fc800078e00ff */
[----:B------:R-:W-:Y:S02]  /*15d00*/  IMAD.MOV.U32 R3, RZ, RZ, R10 ;  /* 0x000000ffff037224 */ /* 0x000fe400078e000a */
[C---:B------:R-:W-:Y:S01]  /*15d10*/  IMAD R11, R33.reuse, UR5, R4 ;  /* 0x00000005210b7c24 */ /* 0x040fe2000f8e0204 */
[----:B--2---:R-:W-:Y:S01]  /*15d20*/  @P0 SHF.R.U32.HI R3, RZ, R15, R0 ;  /* 0x0000000fff030219 */ /* 0x004fe20000011600 */
[----:B------:R-:W-:Y:S01]  /*15d30*/  IMAD.WIDE.U32 R8, R33, UR4, R8 ;  /* 0x0000000421087c25 */ /* 0x000fe2000f8e0008 */
[----:B------:R-:W-:Y:S02]  /*15d40*/  ULDC.64 UR4, c[0x0][0xae0] ;  /* 0x0002b80000047ab9 */ /* 0x000fe40000000a00 */
[----:B------:R-:W-:Y:S01]  /*15d50*/  SHF.R.S32.HI R0, RZ, 0x1f, R3 ;  /* 0x0000001fff007819 */ /* 0x000fe20000011403 */
[----:B------:R-:W-:Y:S02]  /*15d60*/  IMAD.IADD R9, R9, 0x1, R11 ;  /* 0x0000000109097824 */ /* 0x000fe400078e020b */
[----:B------:R-:W-:-:S02]  /*15d70*/  IMAD.MOV R11, RZ, RZ, -R3 ;  /* 0x000000ffff0b7224 */ /* 0x000fc400078e0a03 */
[----:B------:R-:W-:Y:S02]  /*15d80*/  IMAD R0, R0, UR4, RZ ;  /* 0x0000000400007c24 */ /* 0x000fe4000f8e02ff */
[----:B------:R-:W-:Y:S02]  /*15d90*/  IMAD R11, R21, R11, R10 ;  /* 0x0000000b150b7224 */ /* 0x000fe400078e020a */
        /* <DEDUP_REMOVED lines=16> */
.L_x_14640:
[----:B------:R-:W-:Y:S01]  /*15ea0*/  IMAD R21, R26, R21, RZ ;  /* 0x000000151a157224 */ /* 0x000fe200078e02ff */
[----:B------:R-:W-:Y:S01]  /*15eb0*/  BSSY B1, `(.L_x_14427) ;  /* 0x000001f000017945 */ /* 0x000fe20003800000 */
[----:B------:R-:W-:-:S05]  /*15ec0*/  IMAD.IADD R222, R25, 0x1, R222 ;  /* 0x0000000119de7824 */ /* 0x000fca00078e02de */
        /* <DEDUP_REMOVED lines=16> */
[-C--:B---3--:R-:W-:Y:S02]  /*15fd0*/  @!P3 LEA R10, P5, R212, R9.reuse, 0x1 ;  /* 0x00000009d40ab211 */ /* 0x088fe400078a08ff */
        /* <DEDUP_REMOVED lines=12> */
.L_x_14428:
[----:B------:R-:W-:Y:S05]  /*160a0*/  BSYNC B1 ;  /* 0x0000000000017941 */ /* 0x000fea0003800000 */
.L_x_14427:
[----:B------:R-:W-:-:S03]  /*160b0*/  UMOV UR4, 0xffffffff ;  /* 0xffffffff00047882 */ /* 0x000fc60000000000 */
[----:B------:R-:W-:Y:S05]  /*160c0*/  BRA.DIV UR4, `(.L_x_14429) ;  /* 0x0000009a04f87947 */ /* 0x000fea000b800000 */
[----:B--2---:R2:W0:Y:S04]  /*160d0*/  SHFL.IDX PT, R3, R4, 0x1, 0x181f ;  /* 0x00381f0004037f89 */ /* 0x00442800000e0000 */
[----:B---34-:R2:W3:Y:S02]  /*160e0*/  SHFL.IDX PT, R9, R0, 0x1, 0x181f ;  /* 0x00381f0000097f89 */ /* 0x0184e400000e0000 */
.L_x_14644:
        /* <DEDUP_REMOVED lines=31> */
.L_x_14431:
[----:B------:R-:W-:Y:S05]  /*162e0*/  BSYNC B1 ;  /* 0x0000000000017941 */ /* 0x000fea0003800000 */
.L_x_14430:
[----:B------:R-:W-:-:S03]  /*162f0*/  UMOV UR4, 0xffffffff ;  /* 0xffffffff00047882 */ /* 0x000fc60000000000 */
[----:B------:R-:W-:Y:S05]  /*16300*/  BRA.DIV UR4, `(.L_x_14432) ;  /* 0x0000009a04b47947 */ /* 0x000fea000b800000 */
[----:B0-----:R0:W0:Y:S04]  /*16310*/  SHFL.IDX PT, R3, R4, 0x2, 0x181f ;  /* 0x00581f0004037f89 */ /* 0x00102800000e0000 */
[----:B---34-:R3:W4:Y:S02]  /*16320*/  SHFL.IDX PT, R9, R0, 0x2, 0x181f ;  /* 0x00581f0000097f89 */ /* 0x01872400000e0000 */
.L_x_14648:
        /* <DEDUP_REMOVED lines=31> */
.L_x_14434:
[----:B------:R-:W-:Y:S05]  /*16520*/  BSYNC B1 ;  /* 0x0000000000017941 */ /* 0x000fea0003800000 */
.L_x_14433:
[----:B------:R-:W-:-:S03]  /*16530*/  UMOV UR4, 0xffffffff ;  /* 0xffffffff00047882 */ /* 0x000fc60000000000 */
[----:B------:R-:W-:Y:S05]  /*16540*/  BRA.DIV UR4, `(.L_x_14435) ;  /* 0x0000009a04707947 */ /* 0x000fea000b800000 */
[----:B0-----:R0:W0:Y:S04]  /*16550*/  SHFL.IDX PT, R3, R4, 0x3, 0x181f ;  /* 0x00781f0004037f89 */ /* 0x00102800000e0000 */
[----:B----4-:R4:W0:Y:S02]  /*16560*/  SHFL.IDX PT, R9, R0, 0x3, 0x181f ;  /* 0x00781f0000097f89 */ /* 0x01082400000e0000 */
.L_x_14652:
[----:B-1234-:R-:W-:-:S05]  /*16570*/  VIADD R0, R222, 0x60 ;  /* 0x00000060de007836 */ /* 0x01efca0000000000 */
[----:B------:R-:W-:-:S13]  /*16580*/  ISETP.GE.AND P0, PT, R0, R21, PT ;  /* 0x000000150000720c */ /* 0x000fda0003f06270 */
[----:B------:R-:W-:Y:S05]  /*16590*/  @P0 BRA `(.L_x_14418) ;  /* 0x00000000006c0947 */ /* 0x000fea0003800000 */
[C---:B------:R-:W-:Y:S01]  /*165a0*/  VIADD R8, R212.reuse, 0x40 ;  /* 0x00000040d4087836 */ /* 0x040fe20000000000 */
[----:B------:R-:W-:Y:S01]  /*165b0*/  ULDC UR4, c[0x0][0xac8] ;  /* 0x0002b20000047ab9 */ /* 0x000fe20000000800 */
[C---:B------:R-:W-:Y:S01]  /*165c0*/  VIADD R24, R212.reuse, 0x80 ;  /* 0x00000080d4187836 */ /* 0x040fe20000000000 */
[C---:B------:R-:W-:Y:S01]  /*165d0*/  ISETP.GE.AND P3, PT, R212.reuse, UR4, PT ;  /* 0x00000004d4007c0c */ /* 0x040fe2000bf66270 */
[----:B0-----:R-:W-:Y:S01]  /*165e0*/  VIADD R4, R212, 0xc0 ;  /* 0x000000c0d4047836 */ /* 0x001fe20000000000 */
        /* <DEDUP_REMOVED lines=9> */
[-C--:B------:R-:W-:Y:S02]  /*16680*/  @!P3 LEA R10, P5, R212, R9.reuse, 0x1 ;  /* 0x00000009d40ab211 */ /* 0x080fe400078a08ff */
[----:B------:R-:W-:Y:S02]  /*16690*/  @!P2 LEA R12, P4, R8, R9, 0x1 ;  /* 0x00000009080ca211 */ /* 0x000fe400078808ff */
[----:B------:R-:W-:Y:S02]  /*166a0*/  @!P3 LEA.HI.X R11, R212, R3, R14, 0x1, P5 ;  /* 0x00000003d40bb211 */ /* 0x000fe400028f0c0e */
[----:B------:R-:W-:-:S02]  /*166b0*/  @!P1 LEA R14, P5, R24, R9, 0x1 ;  /* 0x00000009180e9211 */ /* 0x000fc400078a08ff */
[----:B------:R-:W-:Y:S01]  /*166c0*/  @!P2 LEA.HI.X R13, R8, R3, R26, 0x1, P4 ;  /* 0x00000003080da211 */ /* 0x000fe200020f0c1a */
[----:B------:R0:W-:Y:S01]  /*166d0*/  @!P3 ST.E.128 desc[UR42][R10.64], RZ ;  /* 0x000000ff0a00b985 */ /* 0x0001e2000c101d2a */
[----:B------:R-:W-:Y:S02]  /*166e0*/  SHF.R.S32.HI R20, RZ, 0x1f, R20 ;  /* 0x0000001fff147819 */ /* 0x000fe40000011414 */
[----:B------:R-:W-:Y:S01]  /*166f0*/  @!P0 LEA R8, P4, R4, R9, 0x1 ;  /* 0x0000000904088211 */ /* 0x000fe200078808ff */
[----:B------:R0:W-:Y:S01]  /*16700*/  @!P2 ST.E.128 desc[UR42][R12.64], RZ ;  /* 0x000000ff0c00a985 */ /* 0x0001e2000c101d2a */
[-C--:B------:R-:W-:Y:S02]  /*16710*/  @!P1 LEA.HI.X R15, R24, R3.reuse, R25, 0x1, P5 ;  /* 0x00000003180f9211 */ /* 0x080fe400028f0c19 */
[----:B------:R-:W-:-:S03]  /*16720*/  @!P0 LEA.HI.X R9, R4, R3, R20, 0x1, P4 ;  /* 0x0000000304098211 */ /* 0x000fc600020f0c14 */
[----:B------:R0:W-:Y:S04]  /*16730*/  @!P1 ST.E.128 desc[UR42][R14.64], RZ ;  /* 0x000000ff0e009985 */ /* 0x0001e8000c101d2a */
[----:B------:R0:W-:Y:S02]  /*16740*/  @!P0 ST.E.128 desc[UR42][R8.64], RZ ;  /* 0x000000ff08008985 */ /* 0x0001e4000c101d2a */
.L_x_14418:
[----:B------:R-:W-:Y:S05]  /*16750*/  BSYNC B0 ;  /* 0x0000000000007941 */ /* 0x000fea0003800000 */
.L_x_14404:
[----:B------:R-:W-:Y:S02]  /*16760*/  ULDC UR4, c[0x0][0xc3c] ;  /* 0x00030f0000047ab9 */ /* 0x000fe40000000800 */
[----:B------:R-:W-:-:S13]  /*16770*/  ISETP.GE.AND P0, PT, R7, UR4, PT ;  /* 0x0000000407007c0c */ /* 0x000fda000bf06270 */
[----:B------:R-:W-:Y:S05]  /*16780*/  @!P0 BRA `(.L_x_14436) ;  /* 0xfffffeb0004c8947 */ /* 0x000fea000383ffff */
[----:B------:R-:W-:Y:S05]  /*16790*/  BRA `(.L_x_14264) ;  /* 0x00000078004c7947 */ /* 0x000fea0003800000 */
.L_x_14262:
        /* <DEDUP_REMOVED lines=16> */
.L_x_14437:
        /* <DEDUP_REMOVED lines=43> */
.L_x_14441:
        /* <DEDUP_REMOVED lines=37> */
.L_x_14439:
        /* <DEDUP_REMOVED lines=13> */
.L_x_14442:
        /* <DEDUP_REMOVED lines=62> */
.L_x_14443:
        /* <DEDUP_REMOVED lines=61> */
.L_x_14444:
[----:B------:R-:W-:-:S05]  /*17620*/  LOP3.LUT R25, RZ, R2, RZ, 0x33, !PT ;  /* 0x00000002ff197212 */ /* 0x000fca00078e33ff */
[----:B------:R-:W-:Y:S01]  /*17630*/  IMAD.IADD R25, R6, 0x1, R25 ;  /* 0x0000000106197824 */ /* 0x000fe200078e0219 */
[----:B------:R-:W-:Y:S06]  /*17640*/  BRA `(.L_x_14445) ;  /* 0x00000000000c7947 */ /* 0x000fec0003800000 */
.L_x_14440:
[----:B------:R-:W-:Y:S02]  /*17650*/  IMAD.MOV.U32 R25, RZ, RZ, RZ ;  /* 0x000000ffff197224 */ /* 0x000fe400078e00ff */
[----:B------:R-:W-:Y:S02]  /*17660*/  IMAD.U32 R24, RZ, RZ, UR6 ;  /* 0x00000006ff187e24 */ /* 0x000fe4000f8e00ff */
[----:B------:R-:W-:-:S07]  /*17670*/  IMAD.MOV.U32 R26, RZ, RZ, RZ ;  /* 0x000000ffff1a7224 */ /* 0x000fce00078e00ff */
.L_x_14445:
[----:B------:R-:W-:-:S13]  /*17680*/  ISETP.NE.AND P0, PT, R7, RZ, PT ;  /* 0x000000ff0700720c */ /* 0x000fda0003f05270 */
[----:B------:R-:W0:Y:S01]  /*17690*/  @!P0 S2R R3, SR_CgaCtaId ;  /* 0x0000000000038919 */ /* 0x000e220000008800 */
[----:B------:R-:W-:-:S04]  /*176a0*/  @!P0 MOV R2, 0x400 ;  /* 0x0000040000028802 */ /* 0x000fc80000000f00 */
[----:B0-----:R-:W-:-:S05]  /*176b0*/  @!P0 LEA R2, R3, R2, 0x18 ;  /* 0x0000000203028211 */ /* 0x001fca00078ec0ff */
[----:B------:R1:W-:Y:S01]  /*176c0*/  @!P0 STS.128 [R2+0x228d0], R24 ;  /* 0x0228d01802008388 */ /* 0x0003e20000000c00 */
[----:B------:R-:W-:Y:S06]  /*176d0*/  BAR.ARV 0x5, 0x180 ;  /* 0x0146000000007b1d */ /* 0x000fec0000002000 */
.L_x_14438:
        /* <DEDUP_REMOVED lines=12> */
[----:B------:R-:W-:Y:S01]  /*177a0*/  LOP3.LUT R3, R2, 0x1f8, RZ, 0xc0, !PT ;  /* 0x000001f802037812 */ /* 0x000fe200078ec0ff */
        /* <DEDUP_REMOVED lines=11> */
[----:B------:R-:W-:-:S02]  /*17860*/  ULOP3.LUT UR38, UR36, 0x2, URZ, 0xfc, !UPT ;  /* 0x0000000224267892 */ /* 0x000fc4000f8efc3f */
[----:B------:R-:W-:Y:S01]  /*17870*/  LOP3.LUT R3, R3, 0x70, R0, 0xf8, !PT ;  /* 0x0000007003037812 */ /* 0x000fe200078ef800 */
[----:B------:R-:W-:Y:S01]  /*17880*/  ULDC UR37, c[0x0][0xc] ;  /* 0x0000030000257ab9 */ /* 0x000fe20000000800 */
[C---:B------:R-:W-:Y:S01]  /*17890*/  LOP3.LUT R0, R2.reuse, 0x40, RZ, 0xfc, !PT ;  /* 0x0000004002007812 */ /* 0x040fe200078efcff */
[----:B0-----:R-:W-:Y:S01]  /*178a0*/  ULEA UR4, UR5, UR4, 0x18 ;  /* 0x0000000405047291 */ /* 0x001fe2000f8ec03f */
[C---:B------:R-:W-:Y:S02]  /*178b0*/  LOP3.LUT R3, R2.reuse, 0x80, RZ, 0xfc, !PT ;  /* 0x0000008002037812 */ /* 0x040fe400078efcff */
[----:B------:R-:W-:-:S03]  /*178c0*/  LOP3.LUT R2, R2, 0xc0, RZ, 0xfc, !PT ;  /* 0x000000c002027812 */ /* 0x000fc600078efcff */
[----:B------:R-:W-:-:S04]  /*178d0*/  IMAD.U32 R16, RZ, RZ, UR4 ;  /* 0x00000004ff107e24 */ /* 0x000fc8000f8e00ff */
[----:B------:R-:W-:-:S05]  /*178e0*/  IMAD R0, R30, 0x2, R16 ;  /* 0x000000021e007824 */ /* 0x000fca00078e0210 */
[----:B------:R1:W-:Y:S02]  /*178f0*/  STL [R1+0x4], R0 ;  /* 0x0000040001007387 */ /* 0x0003e40000100800 */
.L_x_14549:
[----:B------:R-:W0:Y:S02]  /*17900*/  LDC.64 R2, c[0x0][0xc88] ;  /* 0x00032200ff027b82 */ /* 0x000e240000000a00 */
        /* <DEDUP_REMOVED lines=51> */
[----:B0-----:R-:W2:Y:S04]  /*17c40*/  LDG.E R8, desc[UR42][R2.64] ;  /* 0x0000002a02087981 */ /* 0x001ea8000c1e1900 */
[----:B------:R-:W2:Y:S02]  /*17c50*/  LDG.E R7, desc[UR42][R2.64+0x4] ;  /* 0x0000042a02077981 */ /* 0x000ea4000c1e1900 */
[----:B--2---:R-:W-:-:S05]  /*17c60*/  IMAD.IADD R11, R7, 0x1, -R8 ;  /* 0x00000001070b7824 */ /* 0x004fca00078e0a08 */
[----:B------:R1:W-:Y:S02]  /*17c70*/  STL [R1+0xc], R11 ;  /* 0x00000c0b01007387 */ /* 0x0003e40000100800 */
.L_x_14447:
        /* <DEDUP_REMOVED lines=14> */
.L_x_14448:
        /* <DEDUP_REMOVED lines=9> */
.L_x_14449:
        /* <DEDUP_REMOVED lines=13> */
[----:B------:R-:W-:Y:S02]  /*17ec0*/  VIADD R2, R2, 0x7f ;  /* 0x0000007f02027836 */ /* 0x000fe40000000000 */
[----:B------:R-:W-:Y:S01]  /*17ed0*/  VIADD R5, R7, 0x5f ;  /* 0x0000005f07057836 */ /* 0x000fe20000000000 */
[----:B------:R2:W-:Y:S01]  /*17ee0*/  STL [R1], R7 ;  /* 0x0000000701007387 */ /* 0x0005e20000100800 */
[----:B0-----:R-:W-:-:S04]  /*17ef0*/  @P0 IMAD.HI.U32 R4, R2, R4, RZ ;  /* 0x0000000402040227 */ /* 0x001fc800078e00ff */
[----:B------:R-:W-:Y:S01]  /*17f00*/  IMAD.HI R5, R5, 0x2aaaaaab, RZ ;  /* 0x2aaaaaab05057827 */ /* 0x000fe200078e02ff */
[----:B---3--:R-:W-:Y:S02]  /*17f10*/  @P0 SHF.R.U32.HI R2, RZ, R3, R4 ;  /* 0x00000003ff020219 */ /* 0x008fe40000011604 */
[----:B------:R-:W-:Y:S02]  /*17f20*/  SHF.R.U32.HI R4, RZ, 0x10, R8 ;  /* 0x00000010ff047819 */ /* 0x000fe40000011608 */
[----:B--2---:R-:W-:Y:S02]  /*17f30*/  IADD3 R7, R7, 0x60, -R11 ;  /* 0x0000006007077810 */ /* 0x004fe40007ffe80b */
[----:B------:R-:W-:-:S03]  /*17f40*/  SHF.R.U32.HI R3, RZ, 0x1f, R5 ;  /* 0x0000001fff037819 */ /* 0x000fc60000011605 */
[----:B------:R-:W-:Y:S01]  /*17f50*/  IMAD.IADD R2, R7, 0x1, R2 ;  /* 0x0000000107027824 */ /* 0x000fe200078e0202 */
[----:B------:R-:W-:-:S03]  /*17f60*/  LEA.HI.SX32 R5, R5, R3, 0x1c ;  /* 0x0000000305057211 */ /* 0x000fc600078fe2ff */
[----:B------:R-:W-:-:S05]  /*17f70*/  IMAD.HI R2, R2, 0x2aaaaaab, RZ ;  /* 0x2aaaaaab02027827 */ /* 0x000fca00078e02ff */
        /* <DEDUP_REMOVED lines=33> */
.L_x_14451:
[----:B------:R-:W-:Y:S05]  /*18190*/  BSYNC B0 ;  /* 0x0000000000007941 */ /* 0x000fea0003800000 */
.L_x_14450:
        /* <DEDUP_REMOVED lines=25> */
.L_x_14655:
[----:B--2---:R-:W-:Y:S02]  /*18330*/  ISETP.NE.AND P0, PT, R14, RZ, PT ;  /* 0x000000ff0e00720c */ /* 0x004fe40003f05270 */
[----:B------:R-:W-:-:S11]  /*18340*/  PLOP3.LUT P6, PT, PT, PT, PT, 0x8, 0x0 ;  /* 0x000000000000781c */ /* 0x000fd60003fce170 */
[----:B------:R-:W-:Y:S05]  /*18350*/  @P0 BRA `(.L_x_14455) ;  /* 0x00000000000c0947 */ /* 0x000fea0003800000 */
[----:B------:R-:W-:-:S03]  /*18360*/  UMOV UR4, 0xffffffff ;  /* 0xffffffff00047882 */ /* 0x000fc60000000000 */
[----:B------:R-:W-:Y:S05]  /*18370*/  BRA.DIV UR4, `(.L_x_14456) ;  /* 0x0000007e04647947 */ /* 0x000fea000b800000 */
[----:B------:R-:W-:-:S13]  /*18380*/  ELECT P6, URZ, PT ;  /* 0x00000000003f782f */ /* 0x000fda00038c0000 */
.L_x_14455:
        /* <DEDUP_REMOVED lines=9> */
.L_x_14658:
[----:B------:R-:W-:Y:S05]  /*18420*/  BSYNC B1 ;  /* 0x0000000000017941 */ /* 0x000fea0003800000 */
.L_x_14457:
        /* <DEDUP_REMOVED lines=10> */
.L_x_14659:
[----:B------:R-:W-:Y:S05]  /*184d0*/  BSYNC B2 ;  /* 0x0000000000027941 */ /* 0x000fea0003800000 */
.L_x_14461:
[----:B------:R-:W-:Y:S04]  /*184e0*/  BSSY B2, `(.L_x_14463) ;  /* 0x0000009000027945 */ /* 0x000fe80003800000 */
[----:B------:R-:W-:Y:S05]  /*184f0*/  @P1 BRA `(.L_x_14464) ;  /* 0x00000000001c1947 */ /* 0x000fea0003800000 */
[----:B-1----:R-:W1:Y:S01]  /*18500*/  S2R R11, SR_TID.X ;  /* 0x00000000000b7919 */ /* 0x002e620000002100 */
[----:B------:R-:W-:-:S04]  /*18510*/  IMAD.MOV.U32 R10, RZ, RZ, 0x3000 ;  /* 0x00003000ff0a7424 */ /* 0x000fc800078e00ff */
[----:B------:R2:W-:Y:S01]  /*18520*/  SYNCS.ARRIVE.TRANS64 RZ, [R3+URZ+0x22890], R10 ;  /* 0x0228900a03ff79a7 */ /* 0x0005e2000800003f */
[----:B-1----:R-:W-:-:S04]  /*18530*/  LOP3.LUT R11, R11, 0x1f, RZ, 0xc0, !PT ;  /* 0x0000001f0b0b7812 */ /* 0x002fc800078ec0ff */
[----:B------:R-:W-:-:S13]  /*18540*/  ISETP.NE.AND P0, PT, R11, RZ, PT ;  /* 0x000000ff0b00720c */ /* 0x000fda0003f05270 */
[----:B--2---:R-:W-:Y:S05]  /*18550*/  @!P0 BRA `(.L_x_14464) ;  /* 0x0000000000048947 */ /* 0x004fea0003800000 */
[----:B------:R-:W-:Y:S01]  /*18560*/  BPT.TRAP 0x1 ;  /* 0x000000040000795c */ /* 0x000fe20000300000 */
.L_x_14464:
[----:B------:R-:W-:Y:S05]  /*18570*/  BSYNC B2 ;  /* 0x0000000000027941 */ /* 0x000fea0003800000 */
.L_x_14463:
[----:B------:R-:W-:Y:S01]  /*18580*/  IMAD.MOV.U32 R14, RZ, RZ, RZ ;  /* 0x000000ffff0e7224 */ /* 0x000fe200078e00ff */
[----:B------:R-:W-:Y:S01]  /*18590*/  UIADD3 UR4, UP0, UR40, 0x570, URZ ;  /* 0x0000057028047890 */ /* 0x000fe2000ff1e03f */
[----:B------:R-:W-:Y:S01]  /*185a0*/  IMAD R10, R2, 0x60, R0 ;  /* 0x00000060020a7824 */ /* 0x000fe200078e0200 */
[----:B------:R-:W-:Y:S01]  /*185b0*/  PLOP3.LUT P0, PT, PT, PT, PT, 0x80, 0x0 ;  /* 0x000000000000781c */ /* 0x000fe20003f0f070 */
[----:B-1----:R-:W-:Y:S01]  /*185c0*/  IMAD R11, R17, 0x3000, R16 ;  /* 0x00003000110b7824 */ /* 0x002fe200078e0210 */
[----:B------:R-:W-:Y:S01]  /*185d0*/  R2UR UR10, R14 ;  /* 0x000000000e0a72ca */ /* 0x000fe200000e0000 */
[----:B------:R-:W-:Y:S01]  /*185e0*/  VIADD R10, R10, 0xffffffa0 ;  /* 0xffffffa00a0a7836 */ /* 0x000fe20000000000 */
[----:B------:R-:W-:Y:S01]  /*185f0*/  UIADD3.X UR5, URZ, UR41, URZ, UP0, !UPT ;  /* 0x000000293f057290 */ /* 0x000fe200087fe43f */
[----:B------:R-:W-:Y:S01]  /*18600*/  VIADD R11, R11, 0x1c400 ;  /* 0x0001c4000b0b7836 */ /* 0x000fe20000000000 */
[----:B------:R-:W-:Y:S01]  /*18610*/  UMOV UR6, 0x0 ;  /* 0x0000000000067882 */ /* 0x000fe20000000000 */
[----:B------:R-:W-:Y:S01]  /*18620*/  VIADD R12, R3, 0x22890 ;  /* 0x00022890030c7836 */ /* 0x000fe20000000000 */
[----:B------:R-:W-:-:S09]  /*18630*/  UMOV UR7, 0x12f00000 ;  /* 0x12f0000000077882 */ /* 0x000fd20000000000 */
.L_x_14465:
        /* <DEDUP_REMOVED lines=13> */
.L_x_14660:
[----:B------:R-:W-:Y:S05]  /*18710*/  BSYNC B2 ;  /* 0x0000000000027941 */ /* 0x000fea0003800000 */
.L_x_14466:
        /* <DEDUP_REMOVED lines=11> */
.L_x_14469:
[----:B------:R-:W-:Y:S05]  /*187d0*/  BSYNC B2 ;  /* 0x0000000000027941 */ /* 0x000fea0003800000 */
.L_x_14468:
        /* <DEDUP_REMOVED lines=9> */
.L_x_14470:
        /* <DEDUP_REMOVED lines=15> */
.L_x_14471:
        /* <DEDUP_REMOVED lines=15> */
.L_x_14472:
        /* <DEDUP_REMOVED lines=15> */
.L_x_14473:
        /* <DEDUP_REMOVED lines=10> */
.L_x_14460:
[----:B------:R-:W-:Y:S05]  /*18be0*/  BSYNC B1 ;  /* 0x0000000000017941 */ /* 0x000fea0003800000 */
.L_x_14459:
        /* <DEDUP_REMOVED lines=9> */
.L_x_14489:
[----:B------:R-:W-:Y:S05]  /*18c80*/  YIELD ;  /* 0x0000000000007946 */ /* 0x000fea0003800000 */
[----:B------:R-:W-:Y:S04]  /*18c90*/  BSSY B1, `(.L_x_14474) ;  /* 0x000007a000017945 */ /* 0x000fe80003800000 */
[----:B------:R-:W-:Y:S05]  /*18ca0*/  @!P6 BRA `(.L_x_14475) ;  /* 0x0000000400e0e947 */ /* 0x000fea0003800000 */
[----:B------:R-:W-:Y:S01]  /*18cb0*/  IMAD R9, R17, 0x8, R16 ;  /* 0x0000000811097824 */ /* 0x000fe200078e0210 */
[----:B------:R-:W-:Y:S01]  /*18cc0*/  SHF.L.U32 R2, R28, 0x1f, RZ ;  /* 0x0000001f1c027819 */ /* 0x000fe200000006ff */
[----:B0-----:R-:W0:Y:S01]  /*18cd0*/  S2R R3, SR_TID.X ;  /* 0x0000000000037919 */ /* 0x001e220000002100 */
[----:B------:R-:W-:Y:S02]  /*18ce0*/  BSSY B2, `(.L_x_14476) ;  /* 0x0000005000027945 */ /* 0x000fe40003800000 */
[----:B------:R-:W2:Y:S01]  /*18cf0*/  SYNCS.PHASECHK.TRANS64.TRYWAIT P1, [R9+URZ+0x228a0], R2 ;  /* 0x0228a002090075a7 */ /* 0x000ea2000802017f */
[----:B0-----:R-:W-:-:S04]  /*18d00*/  LOP3.LUT R3, R3, 0x7f, RZ, 0xc0, !PT ;  /* 0x0000007f03037812 */ /* 0x001fc800078ec0ff */
[----:B------:R-:W-:Y:S01]  /*18d10*/  ISETP.NE.AND P2, PT, R3, RZ, PT ;  /* 0x000000ff0300720c */ /* 0x000fe20003f45270 */
[----:B--2---:R-:W-:-:S12]  /*18d20*/  @!P1 BRA `(.L_x_14477) ;  /* 0x0000007400549947 */ /* 0x004fd80003800000 */
.L_x_14661:
[----:B------:R-:W-:Y:S05]  /*18d30*/  BSYNC B2 ;  /* 0x0000000000027941 */ /* 0x000fea0003800000 */
.L_x_14476:
        /* <DEDUP_REMOVED lines=9> */
.L_x_14479:
[----:B------:R-:W-:Y:S05]  /*18dd0*/  BSYNC B2 ;  /* 0x0000000000027941 */ /* 0x000fea0003800000 */
.L_x_14478:
        /* <DEDUP_REMOVED lines=10> */
[----:B------:R-:W-:-:S10]  /*18e80*/  UMOV UR7, 0x12f00000 ;  /* 0x12f0000000077882 */ /* 0x000fd40000000000 */
.L_x_14480:
        /* <DEDUP_REMOVED lines=13> */
.L_x_14662:
[----:B------:R-:W-:Y:S05]  /*18f60*/  BSYNC B2 ;  /* 0x0000000000027941 */ /* 0x000fea0003800000 */
.L_x_14481:
        /* <DEDUP_REMOVED lines=11> */
.L_x_14484:
[----:B------:R-:W-:Y:S05]  /*19020*/  BSYNC B2 ;  /* 0x0000000000027941 */ /* 0x000fea0003800000 */
.L_x_14483:
        /* <DEDUP_REMOVED lines=9> */
.L_x_14485:
        /* <DEDUP_REMOVED lines=15> */
.L_x_14486:
        /* <DEDUP_REMOVED lines=15> */
.L_x_14487:
        /* <DEDUP_REMOVED lines=15> */
.L_x_14488:
        /* <DEDUP_REMOVED lines=10> */
.L_x_14475:
[----:B------:R-:W-:Y:S05]  /*19430*/  BSYNC B1 ;  /* 0x0000000000017941 */ /* 0x000fea0003800000 */
.L_x_14474:
        /* <DEDUP_REMOVED lines=8> */
.L_x_14453:
[----:B------:R-:W-:Y:S05]  /*194c0*/  BSYNC B0 ;  /* 0x0000000000007941 */ /* 0x000fea0003800000 */
.L_x_14452:
        /* <DEDUP_REMOVED lines=46> */
.L_x_14491:
[----:B------:R-:W-:Y:S05]  /*197b0*/  BSYNC B0 ;  /* 0x0000000000007941 */ /* 0x000fea0003800000 */
.L_x_14490:
        /* <DEDUP_REMOVED lines=23> */
.L_x_14493:
        /* <DEDUP_REMOVED lines=14> */
[----:B-1----:R-:W-:Y:S02]  /*19a10*/  IMAD.U32 R11, RZ, RZ, UR5 ;  /* 0x00000005ff0b7e24 */ /* 0x002fe4000f8e00ff */
[----:B------:R-:W-:Y:S02]  /*19a20*/  IMAD.MOV.U32 R8, RZ, RZ, 0x70 ;  /* 0x00000070ff087424 */ /* 0x000fe400078e00ff */
[----:B------:R-:W-:Y:S02]  /*19a30*/  IMAD.MOV.U32 R12, RZ, RZ, 0x1 ;  /* 0x00000001ff0c7424 */ /* 0x000fe400078e00ff */
[----:B------:R-:W-:-:S07]  /*19a40*/  IMAD.MOV.U32 R13, RZ, RZ, RZ ;  /* 0x000000ffff0d7224 */ /* 0x000fce00078e00ff */
[----:B------:R-:W-:-:S07]  /*19a50*/  LEPC R20, `(.L_x_14496) ;  /* 0x000000001014794e */ /* 0x000fce0000000000 */
[----:B0-----:R-:W-:Y:S05]  /*19a60*/  CALL.ABS.NOINC R2 ;  /* 0x0000000002007343 */ /* 0x001fea0003c00000 */
.L_x_14496:
[----:B------:R-:W-:Y:S05]  /*19a70*/  BSYNC B6 ;  /* 0x0000000000067941 */ /* 0x000fea0003800000 */
.L_x_14495:
        /* <DEDUP_REMOVED lines=14> */
[----:B-1----:R-:W-:Y:S02]  /*19b60*/  IMAD.U32 R11, RZ, RZ, UR5 ;  /* 0x00000005ff0b7e24 */ /* 0x002fe4000f8e00ff */
[----:B------:R-:W-:Y:S02]  /*19b70*/  IMAD.MOV.U32 R8, RZ, RZ, 0x70 ;  /* 0x00000070ff087424 */ /* 0x000fe400078e00ff */
[----:B------:R-:W-:Y:S02]  /*19b80*/  IMAD.MOV.U32 R12, RZ, RZ, 0x1 ;  /* 0x00000001ff0c7424 */ /* 0x000fe400078e00ff */
[----:B0-----:R-:W-:-:S07]  /*19b90*/  IMAD.MOV.U32 R13, RZ, RZ, RZ ;  /* 0x000000ffff0d7224 */ /* 0x001fce00078e00ff */
[----:B------:R-:W-:-:S07]  /*19ba0*/  LEPC R20, `(.L_x_14499) ;  /* 0x000000001014794e */ /* 0x000fce0000000000 */
[----:B--2---:R-:W-:Y:S05]  /*19bb0*/  CALL.ABS.NOINC R2 ;  /* 0x0000000002007343 */ /* 0x004fea0003c00000 */
.L_x_14499:
        /* <DEDUP_REMOVED lines=15> */
.L_x_14498:
[----:B------:R-:W-:Y:S05]  /*19cb0*/  BSYNC B6 ;  /* 0x0000000000067941 */ /* 0x000fea0003800000 */
.L_x_14497:
[----:B------:R-:W2:Y:S01]  /*19cc0*/  LDL R34, [R1+0x20] ;  /* 0x0000200001227983 */ /* 0x000ea20000100800 */
[----:B------:R-:W-:Y:S01]  /*19cd0*/  ULDC.64 UR4, c[0x0][0x9f8] ;  /* 0x00027e0000047ab9 */ /* 0x000fe20000000a00 */
[----:B------:R-:W0:Y:S02]  /*19ce0*/  LDC R8, c[0x0][0x430] ;  /* 0x00010c00ff087b82 */ /* 0x000e240000000800 */
[----:B------:R-:W3:Y:S01]  /*19cf0*/  LDL R20, [R1] ;  /* 0x0000000001147983 */ /* 0x000ee20000100800 */
[----:B------:R-:W-:Y:S01]  /*19d00*/  ISETP.NE.U32.AND P0, PT, RZ, UR4, PT ;  /* 0x00000004ff007c0c */ /* 0x000fe2000bf05070 */
[----:B------:R-:W4:Y:S03]  /*19d10*/  S2R R21, SR_TID.X ;  /* 0x0000000000157919 */ /* 0x000f260000002100 */
[----:B------:R-:W-:-:S13]  /*19d20*/  ISETP.NE.AND.EX P0, PT, RZ, UR5, PT, P0 ;  /* 0x00000005ff007c0c */ /* 0x000fda000bf05300 */
[----:B------:R-:W-:Y:S01]  /*19d30*/  @P0 IADD3 R2, P1, R22, UR4, RZ ;  /* 0x0000000416020c10 */ /* 0x000fe2000ff3e0ff */
[----:B------:R-:W-:Y:S01]  /*19d40*/  IMAD.U32 R9, RZ, RZ, UR38 ;  /* 0x00000026ff097e24 */ /* 0x000fe2000f8e00ff */
[----:B------:R-:W1:Y:S01]  /*19d50*/  S2R R10, SR_TID.X ;  /* 0x00000000000a7919 */ /* 0x000e620000002100 */
[----:B------:R-:W-:Y:S01]  /*19d60*/  ULDC UR4, c[0x0][0x2f4] ;  /* 0x0000bd0000047ab9 */ /* 0x000fe20000000800 */
[----:B------:R-:W-:Y:S01]  /*19d70*/  @P0 IADD3.X R3, R33, UR5, RZ, P1, !PT ;  /* 0x0000000521030c10 */ /* 0x000fe20008ffe4ff */
[----:B------:R-:W-:-:S04]  /*19d80*/  ULDC UR5, c[0x0][0x320] ;  /* 0x0000c80000057ab9 */ /* 0x000fc80000000800 */
[----:B------:R3:W3:Y:S01]  /*19d90*/  @P0 LDG.E R29, desc[UR42][R2.64] ;  /* 0x0000002a021d0981 */ /* 0x0006e2000c1e1900 */
[----:B----4-:R-:W-:-:S04]  /*19da0*/  LOP3.LUT R21, R21, 0x7f, RZ, 0xc0, !PT ;  /* 0x0000007f15157812 */ /* 0x010fc800078ec0ff */
[----:B------:R-:W-:Y:S02]  /*19db0*/  SHF.R.U32.HI R0, RZ, 0x3, R21 ;  /* 0x00000003ff007819 */ /* 0x000fe40000011615 */
[----:B------:R-:W4:Y:S01]  /*19dc0*/  S2R R21, SR_TID.X ;  /* 0x0000000000157919 */ /* 0x000f220000002100 */
[----:B0-----:R-:W-:-:S13]  /*19dd0*/  ISETP.NE.AND P1, PT, R8, 0x1, PT ;  /* 0x000000010800780c */ /* 0x001fda0003f25270 */
[----:B------:R-:W0:Y:S08]  /*19de0*/  @P1 LDC R5, c[0x0][0x434] ;  /* 0x00010d00ff051b82 */ /* 0x000e300000000800 */
[----:B------:R-:W0:Y:S01]  /*19df0*/  @P1 LDC R4, c[0x0][0x438] ;  /* 0x00010e00ff041b82 */ /* 0x000e220000000800 */
[----:B----4-:R-:W-:-:S05]  /*19e00*/  IMAD.SHL.U32 R21, R21, 0x10, RZ ;  /* 0x0000001015157824 */ /* 0x010fca00078e00ff */
[----:B------:R-:W-:Y:S02]  /*19e10*/  LOP3.LUT R21, R0, 0x70, R21, 0xf8, !PT ;  /* 0x0000007000157812 */ /* 0x000fe400078ef815 */
[----:B------:R-:W-:Y:S02]  /*19e20*/  ISETP.NE.AND P2, PT, R9, 0x3, PT ;  /* 0x000000030900780c */ /* 0x000fe40003f45270 */
[----:B------:R-:W4:Y:S01]  /*19e30*/  S2R R9, SR_TID.X ;  /* 0x0000000000097919 */ /* 0x000f220000002100 */
[----:B-1----:R-:W-:Y:S01]  /*19e40*/  IMAD.SHL.U32 R10, R10, 0x8, RZ ;  /* 0x000000080a0a7824 */ /* 0x002fe200078e00ff */
[----:B------:R-:W-:-:S04]  /*19e50*/  LOP3.LUT R18, R18, 0xffffffbf, RZ, 0xc0, !PT ;  /* 0xffffffbf12127812 */ /* 0x000fc800078ec0ff */
[----:B------:R-:W-:-:S04]  /*19e60*/  LOP3.LUT R10, R10, 0x38, RZ, 0xc0, !PT ;  /* 0x000000380a0a7812 */ /* 0x000fc800078ec0ff */
[----:B------:R-:W-:Y:S02]  /*19e70*/  LOP3.LUT R10, R10, 0x40, RZ, 0xfc, !PT ;  /* 0x000000400a0a7812 */ /* 0x000fe400078efcff */
[----:B------:R-:W-:Y:S02]  /*19e80*/  @P2 LOP3.LUT R18, R18, 0x40, RZ, 0xfc, !PT ;  /* 0x0000004012122812 */ /* 0x000fe400078efcff */
[----:B------:R-:W-:Y:S01]  /*19e90*/  ISETP.GE.AND P4, PT, R10, UR5, PT ;  /* 0x000000050a007c0c */ /* 0x000fe2000bf86270 */
[----:B----4-:R-:W-:-:S05]  /*19ea0*/  IMAD.SHL.U32 R9, R9, 0x8, RZ ;  /* 0x0000000809097824 */ /* 0x010fca00078e00ff */
[----:B------:R-:W-:Y:S02]  /*19eb0*/  LOP3.LUT R9, R9, 0x38, RZ, 0xc0, !PT ;  /* 0x0000003809097812 */ /* 0x000fe400078ec0ff */
[----:B------:R-:W-:Y:S01]  /*19ec0*/  LOP3.LUT R18, R18, 0xfffffffe, RZ, 0xc0, !PT ;  /* 0xfffffffe12127812 */ /* 0x000fe200078ec0ff */
[----:B------:R-:W-:Y:S01]  /*19ed0*/  IMAD.MOV.U32 R36, RZ, RZ, RZ ;  /* 0x000000ffff247224 */ /* 0x000fe200078e00ff */
[----:B------:R-:W-:-:S04]  /*19ee0*/  LOP3.LUT R10, R9, 0x80, RZ, 0xfc, !PT ;  /* 0x00000080090a7812 */ /* 0x000fc800078efcff */
[----:B------:R-:W-:Y:S01]  /*19ef0*/  ISETP.GE.AND P3, PT, R10, UR5, PT ;  /* 0x000000050a007c0c */ /* 0x000fe2000bf66270 */
[----:B------:R-:W-:Y:S01]  /*19f00*/  UMOV UR6, 0xffffffff ;  /* 0xffffffff00067882 */ /* 0x000fe20000000000 */
[----:B--2---:R-:W-:-:S04]  /*19f10*/  VIADD R0, R34, 0xffffffff ;  /* 0xffffffff22007836 */ /* 0x004fc80000000000 */
[----:B------:R-:W-:-:S05]  /*19f20*/  IMAD R37, R0, 0x60, R21 ;  /* 0x0000006000257824 */ /* 0x000fca00078e0215 */
[----:B---3--:R-:W-:-:S04]  /*19f30*/  ISETP.GE.AND P0, PT, R37, R20, PT ;  /* 0x000000142500720c */ /* 0x008fc80003f06270 */
[----:B------:R-:W-:Y:S01]  /*19f40*/  ISETP.GT.U32.OR P0, PT, R21, 0x5f, P0 ;  /* 0x0000005f1500780c */ /* 0x000fe20000704470 */
[----:B------:R-:W-:-:S12]  /*19f50*/  IMAD.IADD R37, R37, 0x1, R32 ;  /* 0x0000000125257824 */ /* 0x000fd800078e0220 */
[----:B------:R-:W1:Y:S01]  /*19f60*/  @!P0 LDC.64 R2, c[0x0][0x428] ;  /* 0x00010a00ff028b82 */ /* 0x000e620000000a00 */
[----:B0-----:R-:W-:-:S04]  /*19f70*/  @P1 IMAD.HI.U32 R5, R37, R5, RZ ;  /* 0x0000000525051227 */ /* 0x001fc800078e00ff */
[----:B------:R-:W-:Y:S01]  /*19f80*/  IMAD.MOV.U32 R6, RZ, RZ, R37 ;  /* 0x000000ffff067224 */ /* 0x000fe200078e0025 */
[----:B------:R-:W-:Y:S02]  /*19f90*/  @P1 SHF.R.U32.HI R6, RZ, R4, R5 ;  /* 0x00000004ff061219 */ /* 0x000fe40000011605 */
[----:B------:R-:W-:Y:S02]  /*19fa0*/  SHF.R.S32.HI R34, RZ, 0x1f, R29 ;  /* 0x0000001fff227819 */ /* 0x000fe4000001141d */
[--C-:B------:R-:W-:Y:S01]  /*19fb0*/  @!P0 SHF.R.S32.HI R5, RZ, 0x1f, R6.reuse ;  /* 0x0000001fff058819 */ /* 0x100fe20000011406 */
[----:B------:R-:W-:Y:S02]  /*19fc0*/  @!P0 IMAD.MOV.U32 R4, RZ, RZ, R6 ;  /* 0x000000ffff048224 */ /* 0x000fe400078e0006 */
[-C--:B-1----:R-:W-:Y:S02]  /*19fd0*/  @!P0 IMAD R7, R34, R2.reuse, RZ ;  /* 0x0000000222078224 */ /* 0x082fe400078e02ff */
[----:B------:R-:W-:-:S04]  /*19fe0*/  @!P0 IMAD.WIDE.U32 R4, R29, R2, R4 ;  /* 0x000000021d048225 */ /* 0x000fc800078e0004 */
[----:B------:R-:W-:Y:S02]  /*19ff0*/  @!P0 IMAD R7, R29, R3, R7 ;  /* 0x000000031d078224 */ /* 0x000fe400078e0207 */
[----:B------:R-:W0:Y:S02]  /*1a000*/  @!P0 LDC.64 R2, c[0x0][0x418] ;  /* 0x00010600ff028b82 */ /* 0x000e240000000a00 */
[----:B------:R-:W-:Y:S01]  /*1a010*/  @!P0 IMAD.IADD R7, R5, 0x1, R7 ;  /* 0x0000000105078824 */ /* 0x000fe200078e0207 */
[----:B0-----:R-:W-:-:S04]  /*1a020*/  @!P0 LEA R2, P1, R4, R2, 0x2 ;  /* 0x0000000204028211 */ /* 0x001fc800078210ff */
[----:B------:R-:W-:Y:S02]  /*1a030*/  @!P0 LEA.HI.X R3, R4, R3, R7, 0x2, P1 ;  /* 0x0000000304038211 */ /* 0x000fe400008f1407 */
[----:B------:R-:W-:-:S03]  /*1a040*/  ISETP.GE.AND P1, PT, R9, UR4, PT ;  /* 0x0000000409007c0c */ /* 0x000fc6000bf26270 */
[----:B------:R0:W5:Y:S10]  /*1a050*/  @!P0 LDG.E R36, desc[UR42][R2.64] ;  /* 0x0000002a02248981 */ /* 0x000174000c1e1900 */
[----:B------:R-:W-:-:S04]  /*1a060*/  @P1 LOP3.LUT R18, R18, 0x1, RZ, 0xfc, !PT ;  /* 0x0000000112121812 */ /* 0x000fc800078efcff */
[----:B------:R-:W-:-:S04]  /*1a070*/  LOP3.LUT R18, R18, 0xfffffff7, RZ, 0xc0, !PT ;  /* 0xfffffff712127812 */ /* 0x000fc800078ec0ff */
[----:B------:R-:W-:Y:S02]  /*1a080*/  @P4 LOP3.LUT R18, R18, 0x8, RZ, 0xfc, !PT ;  /* 0x0000000812124812 */ /* 0x000fe400078efcff */
[C---:B------:R-:W-:Y:S02]  /*1a090*/  ISETP.GE.AND P0, PT, R9.reuse, UR5, PT ;  /* 0x0000000509007c0c */ /* 0x040fe4000bf06270 */
[----:B------:R-:W-:Y:S02]  /*1a0a0*/  LOP3.LUT R18, R18, 0xffffffef, RZ, 0xc0, !PT ;  /* 0xffffffef12127812 */ /* 0x000fe400078ec0ff */
[----:B------:R-:W-:Y:S02]  /*1a0b0*/  LOP3.LUT R9, R9, 0xc0, RZ, 0xfc, !PT ;  /* 0x000000c009097812 */ /* 0x000fe400078efcff */
[----:B------:R-:W-:Y:S02]  /*1a0c0*/  LOP3.LUT R18, R18, 0xfffffffb, RZ, 0xc0, !PT ;  /* 0xfffffffb12127812 */ /* 0x000fe400078ec0ff */
[----:B------:R-:W-:-:S02]  /*1a0d0*/  ISETP.GE.AND P1, PT, R9, UR5, PT ;  /* 0x0000000509007c0c */ /* 0x000fc4000bf26270 */
[----:B------:R-:W-:-:S04]  /*1a0e0*/  @P3 LOP3.LUT R18, R18, 0x4, RZ, 0xfc, !PT ;  /* 0x0000000412123812 */ /* 0x000fc800078efcff */
[----:B------:R-:W-:Y:S01]  /*1a0f0*/  @P0 LOP3.LUT R18, R18, 0x10, RZ, 0xfc, !PT ;  /* 0x0000001012120812 */ /* 0x000fe200078efcff */
[----:B------:R-:W-:-:S03]  /*1a100*/  IMAD.MOV R4, RZ, RZ, -R6 ;  /* 0x000000ffff047224 */ /* 0x000fc600078e0a06 */
[----:B------:R-:W-:Y:S01]  /*1a110*/  LOP3.LUT R18, R18, 0xfffffffd, RZ, 0xc0, !PT ;  /* 0xfffffffd12127812 */ /* 0x000fe200078ec0ff */
[----:B------:R-:W-:-:S03]  /*1a120*/  IMAD R37, R8, R4, R37 ;  /* 0x0000000408257224 */ /* 0x000fc600078e0225 */
[----:B------:R-:W-:Y:S01]  /*1a130*/  @P1 LOP3.LUT R18, R18, 0x2, RZ, 0xfc, !PT ;  /* 0x0000000212121812 */ /* 0x000fe200078efcff */
[----:B0-----:R-:W-:Y:S06]  /*1a140*/  BRA.DIV UR6, `(.L_x_14500) ;  /* 0x0000006206747947 */ /* 0x001fec000b800000 */
.L_x_14665:
[----:B------:R-:W-:Y:S02]  /*1a150*/  SEL R6, RZ, 0x1, P0 ;  /* 0x00000001ff067807 */ /* 0x000fe40000000000 */
[----:B------:R-:W-:Y:S02]  /*1a160*/  ISETP.GT.U32.AND P0, PT, R21, 0x5f, PT ;  /* 0x0000005f1500780c */ /* 0x000fe40003f04070 */
[----:B------:R-:W-:-:S11]  /*1a170*/  LOP3.LUT R18, R18, 0xffffffdf, RZ, 0xc0, !PT ;  /* 0xffffffdf12127812 */ /* 0x000fd600078ec0ff */
[----:B------:R-:W-:Y:S01]  /*1a180*/  @P0 LOP3.LUT R18, R18, 0x20, RZ, 0xfc, !PT ;  /* 0x0000002012120812 */ /* 0x000fe200078efcff */
[----:B------:R-:W-:Y:S06]  /*1a190*/  @!P2 BRA `(.L_x_14501) ;  /* 0x000000000004a947 */ /* 0x000fec0003800000 */
[----:B------:R-:W-:Y:S01]  /*1a1a0*/  BPT.TRAP 0x1 ;  /* 0x000000040000795c */ /* 0x000fe20000300000 */
.L_x_14501:
[----:B------:R-:W-:Y:S01]  /*1a1b0*/  IMAD R33, R0, -0x60, R20 ;  /* 0xffffffa000217824 */ /* 0x000fe200078e0214 */
[----:B------:R-:W-:Y:S01]  /*1a1c0*/  SHF.L.U32 R0, R23, 0x1f, RZ ;  /* 0x0000001f17007819 */ /* 0x000fe200000006ff */
[----:B------:R-:W-:Y:S01]  /*1a1d0*/  IMAD R22, R19, 0x8, R16 ;  /* 0x0000000813167824 */ /* 0x000fe200078e0210 */
[----:B------:R-:W-:Y:S03]  /*1a1e0*/  BSSY B0, `(.L_x_14502) ;  /* 0x0000003000007945 */ /* 0x000fe60003800000 */
[----:B------:R-:W0:Y:S02]  /*1a1f0*/  SYNCS.PHASECHK.TRANS64.TRYWAIT P0, [R22+URZ+0x22840], R0 ;  /* 0x02284000160075a7 */ /* 0x000e24000800017f */
[----:B0-----:R-:W-:Y:S05]  /*1a200*/  @!P0 BRA `(.L_x_14503) ;  /* 0x0000006000788947 */ /* 0x001fea0003800000 */
.L_x_14666:
[----:B------:R-:W-:Y:S05]  /*1a210*/  BSYNC B0 ;  /* 0x0000000000007941 */ /* 0x000fea0003800000 */
.L_x_14502:
        /* <DEDUP_REMOVED lines=24> */
[----:B-1----:R-:W-:-:S04]  /*1a3a0*/  LOP3.LUT R4, R4, 0x7f, RZ, 0xc0, !PT ;  /* 0x0000007f04047812 */ /* 0x002fc800078ec0ff */
        /* <DEDUP_REMOVED lines=59> */
.L_x_14680:
        /* <DEDUP_REMOVED lines=10> */
.L_x_14505:
        /* <DEDUP_REMOVED lines=11> */
.L_x_14506:
[----:B------:R1:W5:Y:S01]  /*1a8b0*/  LDL.LU R4, [R1+0x14] ;  /* 0x0000140001047983 */ /* 0x0003620000300800 */
[----:B------:R-:W-:Y:S01]  /*1a8c0*/  LOP3.LUT P0, RZ, R18, 0x4, RZ, 0xc0, !PT ;  /* 0x0000000412ff7812 */ /* 0x000fe2000780c0ff */
[----:B------:R1:W-:Y:S02]  /*1a8d0*/  SYNCS.ARRIVE.TRANS64.A1T0 RZ, [R22+URZ+0x22830], RZ ;  /* 0x022830ff16ff79a7 */ /* 0x0003e4000810003f */
[----:B0-----:R1:W5:Y:S10]  /*1a8e0*/  LDL.LU R3, [R1+0x8] ;  /* 0x0000080001037983 */ /* 0x0013740000300800 */
[----:B------:R-:W-:Y:S05]  /*1a8f0*/  WARPSYNC.ALL ;  /* 0x0000000000007948 */ /* 0x000fea0003800000 */
[----:B------:R-:W-:Y:S01]  /*1a900*/  ULDC.64 UR4, c[0x0][0xa00] ;  /* 0x0002800000047ab9 */ /* 0x000fe20000000a00 */
[----:B------:R-:W-:Y:S01]  /*1a910*/  SEL R2, RZ, 0x4, P0 ;  /* 0x00000004ff027807 */ /* 0x000fe20000000000 */
[----:B------:R-:W-:Y:S01]  /*1a920*/  BSSY B6, `(.L_x_14507) ;  /* 0x0000029000067945 */ /* 0x000fe20003800000 */
[----:B------:R-:W-:Y:S01]  /*1a930*/  BAR.SYNC.DEFER_BLOCKING 0x8, 0x180 ;  /* 0x0206000000007b1d */ /* 0x000fe20000010000 */
[----:B------:R-:W-:Y:S02]  /*1a940*/  ISETP.NE.U32.AND P0, PT, RZ, UR4, PT ;  /* 0x00000004ff007c0c */ /* 0x000fe4000bf05070 */
[----:B------:R-:W-:-:S02]  /*1a950*/  LOP3.LUT P2, RZ, R18, 0x8, RZ, 0xc0, !PT ;  /* 0x0000000812ff7812 */ /* 0x000fc4000784c0ff */
[----:B------:R-:W-:Y:S01]  /*1a960*/  ISETP.NE.AND.EX P0, PT, RZ, UR5, PT, P0 ;  /* 0x00000005ff007c0c */ /* 0x000fe2000bf05300 */
[----:B------:R-:W-:Y:S01]  /*1a970*/  ULDC.64 UR4, c[0x0][0x298] ;  /* 0x0000a60000047ab9 */ /* 0x000fe20000000a00 */
[----:B------:R-:W-:Y:S02]  /*1a980*/  LOP3.LUT P1, RZ, R18, 0x2, RZ, 0xc0, !PT ;  /* 0x0000000212ff7812 */ /* 0x000fe4000782c0ff */
[----:B------:R-:W-:Y:S02]  /*1a990*/  SEL R0, RZ, 0x2, P2 ;  /* 0x00000002ff007807 */ /* 0x000fe40001000000 */
[----:B------:R-:W-:Y:S02]  /*1a9a0*/  SEL R5, R35, RZ, !P0 ;  /* 0x000000ff23057207 */ /* 0x000fe40004000000 */
[----:B------:R-:W-:Y:S02]  /*1a9b0*/  IADD3 R0, R2, R0, R6 ;  /* 0x0000000002007210 */ /* 0x000fe40007ffe006 */
[----:B------:R-:W-:Y:S01]  /*1a9c0*/  SEL R35, RZ, 0x8, P1 ;  /* 0x00000008ff237807 */ /* 0x000fe20000800000 */
[----:B------:R0:W-:Y:S04]  /*1a9d0*/  STL [R1], R5 ;  /* 0x0000000501007387 */ /* 0x0001e80000100800 */
[----:B------:R-:W-:Y:S01]  /*1a9e0*/  IMAD.IADD R35, R0, 0x1, R35 ;  /* 0x0000000100237824 */ /* 0x000fe200078e0223 */
[----:B-----5:R-:W-:-:S02]  /*1a9f0*/  SEL R2, R4, RZ, !P0 ;  /* 0x000000ff04027207 */ /* 0x020fc40004000000 */
[----:B------:R-:W-:Y:S01]  /*1aa00*/  SHF.R.S32.HI R0, RZ, 0x1f, R3 ;  /* 0x0000001fff007819 */ /* 0x000fe20000011403 */
[C---:B0-----:R-:W-:Y:S02]  /*1aa10*/  IMAD.WIDE.U32 R4, R3.reuse, UR4, RZ ;  /* 0x0000000403047c25 */ /* 0x041fe4000f8e00ff */
[----:B------:R0:W-:Y:S02]  /*1aa20*/  STL [R1+0x14], R2 ;  /* 0x0000140201007387 */ /* 0x0001e40000100800 */
[----:B------:R-:W-:Y:S02]  /*1aa30*/  IMAD R0, R0, UR4, RZ ;  /* 0x0000000400007c24 */ /* 0x000fe4000f8e02ff */
[----:B------:R2:W-:Y:S02]  /*1aa40*/  STL.64 [R1+0x18], R4 ;  /* 0x0000180401007387 */ /* 0x0005e40000100a00 */
[----:B------:R-:W-:Y:S02]  /*1aa50*/  IMAD R0, R3, UR5, R0 ;  /* 0x0000000503007c24 */ /* 0x000fe4000f8e0200 */
[----:B0-----:R-:W-:-:S02]  /*1aa60*/  VIADD R2, R16, 0x18400 ;  /* 0x0001840010027836 */ /* 0x001fc40000000000 */
[----:B------:R-:W-:-:S03]  /*1aa70*/  IMAD.IADD R0, R5, 0x1, R0 ;  /* 0x0000000105007824 */ /* 0x000fc600078e0200 */
[----:B------:R-:W-:Y:S02]  /*1aa80*/  LOP3.LUT P0, RZ, R2, 0x3ff, RZ, 0xc0, !PT ;  /* 0x000003ff02ff7812 */ /* 0x000fe4000780c0ff */
[----:B------:R2:W-:Y:S11]  /*1aa90*/  STL [R1+0x8], R0 ;  /* 0x0000080001007387 */ /* 0x0005f60000100800 */
[----:B--2---:R-:W-:Y:S05]  /*1aaa0*/  @!P0 BRA `(.L_x_14508) ;  /* 0x0000000000408947 */ /* 0x004fea0003800000 */
        /* <DEDUP_REMOVED lines=16> */
.L_x_14508:
[----:B------:R-:W-:Y:S05]  /*1abb0*/  BSYNC B6 ;  /* 0x0000000000067941 */ /* 0x000fea0003800000 */
.L_x_14507:
[----:B------:R-:W2:Y:S01]  /*1abc0*/  LDL.LU R0, [R1+0x8] ;  /* 0x0000080001007983 */ /* 0x000ea20000300800 */
[----:B------:R-:W-:Y:S01]  /*1abd0*/  ULDC.64 UR4, c[0x0][0x2d8] ;  /* 0x0000b60000047ab9 */ /* 0x000fe20000000a00 */
[----:B------:R-:W0:Y:S02]  /*1abe0*/  LDC R7, c[0x0][0x448] ;  /* 0x00011200ff077b82 */ /* 0x000e240000000800 */
[----:B------:R-:W2:Y:S04]  /*1abf0*/  LDL.LU.64 R2, [R1+0x18] ;  /* 0x0000180001027983 */ /* 0x000ea80000300a00 */
[----:B------:R-:W3:Y:S04]  /*1ac00*/  LDL.LU R20, [R1+0x14] ;  /* 0x0000140001147983 */ /* 0x000ee80000300800 */
[----:B------:R-:W4:Y:S04]  /*1ac10*/  LDL.LU R21, [R1] ;  /* 0x0000000001157983 */ /* 0x000f280000300800 */
[----:B------:R0:W5:Y:S02]  /*1ac20*/  LDL R8, [R1+0x4] ;  /* 0x0000040001087983 */ /* 0x0001640000100800 */
[----:B0-----:R-:W-:-:S13]  /*1ac30*/  ISETP.NE.AND P0, PT, R7, 0x1, PT ;  /* 0x000000010700780c */ /* 0x001fda0003f05270 */
        /* <DEDUP_REMOVED lines=11> */
[----:B------:R-:W-:Y:S02]  /*1acf0*/  IMAD.IADD R3, R3, 0x1, R0 ;  /* 0x0000000103037824 */ /* 0x000fe400078e0200 */
[----:B------:R-:W4:Y:S01]  /*1ad00*/  @P0 LDC R0, c[0x0][0x450] ;  /* 0x00011400ff000b82 */ /* 0x000f220000000800 */
        /* <DEDUP_REMOVED lines=9> */
[----:B----4-:R-:W-:Y:S01]  /*1ada0*/  @P0 SHF.R.U32.HI R4, RZ, R0, R6 ;  /* 0x00000000ff040219 */ /* 0x010fe20000011606 */
        /* <DEDUP_REMOVED lines=28> */
[----:B------:R-:W2:Y:S03]  /*1af70*/  SHFL.IDX PT, R2, R4, RZ, 0x181f ;  /* 0x00181fff04027589 */ /* 0x000ea600000e0000 */
[C---:B------:R-:W-:Y:S01]  /*1af80*/  VIADD R6, R25.reuse, 0x10 ;  /* 0x0000001019067836 */ /* 0x040fe20000000000 */
[----:B------:R-:W-:-:S13]  /*1af90*/  ISETP.GE.AND P0, PT, R25, R5, PT ;  /* 0x000000051900720c */ /* 0x000fda0003f06270 */
[----:B0-----:R-:W-:-:S05]  /*1afa0*/  @!P0 LEA R3, P2, R9, R3, 0x1 ;  /* 0x0000000309038211 */ /* 0x001fca00078408ff */
[----:B--2---:R-:W-:-:S05]  /*1afb0*/  @!P0 IMAD.X R2, RZ, RZ, R2, P2 ;  /* 0x000000ffff028224 */ /* 0x004fca00010e0602 */
        /* <DEDUP_REMOVED lines=58> */
[----:B------:R-:W3:Y:S04]  /*1b360*/  SHFL.IDX PT, R4, R4, 0x7, 0x181f ;  /* 0x00f81f0004047f89 */ /* 0x000ee800000e0000 */
[----:B------:R-:W4:Y:S01]  /*1b370*/  SHFL.IDX PT, R0, R0, 0x7, 0x181f ;  /* 0x00f81f0000007f89 */ /* 0x000f2200000e0000 */
[----:B0-----:R-:W-:-:S05]  /*1b380*/  @!P0 LEA R3, P2, R9, R3, 0x1 ;  /* 0x0000000309038211 */ /* 0x001fca00078408ff */
[----:B--2---:R-:W-:-:S05]  /*1b390*/  @!P0 IMAD.X R2, RZ, RZ, R2, P2 ;  /* 0x000000ffff028224 */ /* 0x004fca00010e0602 */
[----:B------:R-:W-:-:S04]  /*1b3a0*/  @!P0 LOP3.LUT R3, R3, R2, RZ, 0x3c, !PT ;  /* 0x0000000203038212 */ /* 0x000fc800078e3cff */
[----:B------:R-:W-:-:S04]  /*1b3b0*/  @!P0 LOP3.LUT R2, R3, R2, RZ, 0x3c, !PT ;  /* 0x0000000203028212 */ /* 0x000fc800078e3cff */
[----:B------:R-:W-:-:S05]  /*1b3c0*/  @!P0 LOP3.LUT R3, R3, R2, RZ, 0x3c, !PT ;  /* 0x0000000203038212 */ /* 0x000fca00078e3cff */
[----:B---34-:R2:W-:Y:S02]  /*1b3d0*/  @!P0 LDGSTS.E.BYPASS.LTC128B.128 [R8+0x1b400], desc[UR42][R2.64], !P1 ;  /* 0x1b40000002088fae */ /* 0x0185e4000c901d6a */
.L_x_14697:
        /* <DEDUP_REMOVED lines=10> */
.L_x_14510:
        /* <DEDUP_REMOVED lines=18> */
.L_x_14698:
[----:B------:R-:W-:Y:S05]  /*1b5a0*/  BSYNC B0 ;  /* 0x0000000000007941 */ /* 0x000fea0003800000 */
.L_x_14511:
[----:B------:R-:W-:-:S05]  /*1b5b0*/  IMAD.U32 R0, RZ, RZ, UR38 ;  /* 0x00000026ff007e24 */ /* 0x000fca000f8e00ff */
[----:B------:R-:W-:-:S13]  /*1b5c0*/  ISETP.NE.AND P0, PT, R0, 0x3, PT ;  /* 0x000000030000780c */ /* 0x000fda0003f05270 */
[----:B------:R-:W-:Y:S05]  /*1b5d0*/  @!P0 BRA `(.L_x_14513) ;  /* 0x0000000000048947 */ /* 0x000fea0003800000 */
[----:B------:R-:W-:Y:S01]  /*1b5e0*/  BPT.TRAP 0x1 ;  /* 0x000000040000795c */ /* 0x000fe20000300000 */
.L_x_14513:
[----:B0-----:R-:W-:Y:S01]  /*1b5f0*/  SHF.L.U32 R3, R23, 0x1f, RZ ;  /* 0x0000001f17037819 */ /* 0x001fe200000006ff */
[----:B------:R-:W-:Y:S03]  /*1b600*/  BSSY B0, `(.L_x_14514) ;  /* 0x0000003000007945 */ /* 0x000fe60003800000 */
[----:B------:R-:W0:Y:S02]  /*1b610*/  SYNCS.PHASECHK.TRANS64.TRYWAIT P0, [R22+URZ+0x22860], R3 ;  /* 0x02286003160075a7 */ /* 0x000e24000800017f */
[----:B0-----:R-:W-:Y:S05]  /*1b620*/  @!P0 BRA `(.L_x_14515) ;  /* 0x00000060003c8947 */ /* 0x001fea0003800000 */
.L_x_14699:
[----:B------:R-:W-:Y:S05]  /*1b630*/  BSYNC B0 ;  /* 0x0000000000007941 */ /* 0x000fea0003800000 */
.L_x_14514:
[----:B------:R-:W2:Y:S01]  /*1b640*/  LDL.LU R0, [R1+0x28] ;  /* 0x0000280001007983 */ /* 0x000ea20000300800 */
[----:B------:R-:W-:Y:S01]  /*1b650*/  ULDC.64 UR4, c[0x0][0x328] ;  /* 0x0000ca0000047ab9 */ /* 0x000fe20000000a00 */
[----:B------:R-:W-:Y:S02]  /*1b660*/  ULDC.64 UR6, c[0x0][0x318] ;  /* 0x0000c60000067ab9 */ /* 0x000fe40000000a00 */
[----:B------:R-:W3:Y:S01]  /*1b670*/  LDL.LU R4, [R1+0x2c] ;  /* 0x00002c0001047983 */ /* 0x000ee20000300800 */
[----:B0-----:R-:W-:-:S04]  /*1b680*/  IMAD.WIDE.U32 R2, R37, UR4, RZ ;  /* 0x0000000425027c25 */ /* 0x001fc8000f8e00ff */
[----:B--2---:R-:W-:-:S04]  /*1b690*/  IMAD R0, R0, UR4, RZ ;  /* 0x0000000400007c24 */ /* 0x004fc8000f8e02ff */
[----:B------:R-:W-:Y:S01]  /*1b6a0*/  IMAD R5, R37, UR5, R0 ;  /* 0x0000000525057c24 */ /* 0x000fe2000f8e0200 */
[----:B------:R-:W-:-:S03]  /*1b6b0*/  ULDC.64 UR4, c[0x0][0x338] ;  /* 0x0000ce0000047ab9 */ /* 0x000fc60000000a00 */
[----:B------:R-:W-:Y:S02]  /*1b6c0*/  IMAD.IADD R3, R3, 0x1, R5 ;  /* 0x0000000103037824 */ /* 0x000fe400078e0205 */
[----:B---3--:R-:W-:Y:S02]  /*1b6d0*/  IMAD R5, R4, UR4, RZ ;  /* 0x0000000404057c24 */ /* 0x008fe4000f8e02ff */
        /* <DEDUP_REMOVED lines=15> */
[----:B------:R-:W2:Y:S01]  /*1b7d0*/  SHFL.IDX PT, R14, R5, RZ, 0x181f ;  /* 0x00181fff050e7589 */ /* 0x000ea200000e0000 */
[----:B------:R-:W-:Y:S02]  /*1b7e0*/  ISETP.NE.U32.AND P3, PT, R7, 0x1, PT ;  /* 0x000000010700780c */ /* 0x000fe40003f65070 */
[----:B------:R-:W-:Y:S01]  /*1b7f0*/  LOP3.LUT P1, RZ, R35, 0x4, RZ, 0xc0, !PT ;  /* 0x0000000423ff7812 */ /* 0x000fe2000782c0ff */
        /* <DEDUP_REMOVED lines=41> */
[----:B------:R-:W-:Y:S04]  /*1ba90*/  SHFL.IDX PT, R14, R5, 0x4, 0x181f ;  /* 0x00981f00050e7f89 */ /* 0x000fe800000e0000 */
[----:B0-----:R-:W0:Y:S02]  /*1baa0*/  SHFL.IDX PT, R3, R6, 0x3, 0x181f ;  /* 0x00781f0006037f89 */ /* 0x001e2400000e0000 */
[----:B0-----:R-:W-:Y:S01]  /*1bab0*/  IMAD.X R9, RZ, RZ, R3, P4 ;  /* 0x000000ffff097224 */ /* 0x001fe200020e0603 */
[C---:B------:R-:W-:Y:S01]  /*1bac0*/  ISETP.LT.OR P4, PT, R33.reuse, 0x31, P3 ;  /* 0x000000312100780c */ /* 0x040fe20001f81670 */
[----:B------:R-:W0:Y:S04]  /*1bad0*/  SHFL.IDX PT, R3, R6, 0x4, 0x181f ;  /* 0x00981f0006037f89 */ /* 0x000e2800000e0000 */
[----:B------:R-:W2:Y:S08]  /*1bae0*/  SHFL.IDX PT, R6, R6, 0x5, 0x181f ;  /* 0x00b81f0006067f89 */ /* 0x000eb000000e0000 */
        /* <DEDUP_REMOVED lines=8> */
[----:B------:R3:W4:Y:S02]  /*1bb70*/  SHFL.IDX PT, R14, R5, 0x5, 0x181f ;  /* 0x00b81f00050e7f89 */ /* 0x00072400000e0000 */
        /* <DEDUP_REMOVED lines=9> */
.L_x_14713:
[C---:B------:R-:W-:Y:S02]  /*1bc10*/  ISETP.LT.OR P3, PT, R33.reuse, 0x51, P3 ;  /* 0x000000512100780c */ /* 0x040fe40001f61670 */
[C---:B------:R-:W-:Y:S02]  /*1bc20*/  ISETP.LT.OR P2, PT, R33.reuse, 0x51, !P2 ;  /* 0x000000512100780c */ /* 0x040fe40005741670 */
[C---:B------:R-:W-:Y:S02]  /*1bc30*/  ISETP.LT.OR P1, PT, R33.reuse, 0x51, !P1 ;  /* 0x000000512100780c */ /* 0x040fe40004f21670 */
[----:B0--3--:R-:W-:Y:S02]  /*1bc40*/  IADD3 R2, P4, R14, R0, RZ ;  /* 0x000000000e027210 */ /* 0x009fe40007f9e0ff */
        /* <DEDUP_REMOVED lines=11> */
.L_x_14517:
        /* <DEDUP_REMOVED lines=11> */
.L_x_14518:
[----:B------:R-:W2:Y:S01]  /*1bdb0*/  LDL.LU R2, [R1+0x20] ;  /* 0x0000200001027983 */ /* 0x000ea20000300800 */
[----:B------:R0:W-:Y:S01]  /*1bdc0*/  SYNCS.ARRIVE.TRANS64.A1T0 RZ, [R22+URZ+0x22850], RZ ;  /* 0x022850ff16ff79a7 */ /* 0x0001e2000810003f */
[----:B------:R-:W-:Y:S01]  /*1bdd0*/  BSSY B0, `(.L_x_14519) ;  /* 0x00000dc000007945 */ /* 0x000fe20003800000 */
[----:B--2---:R-:W-:-:S05]  /*1bde0*/  VIADD R10, R2, 0xfffffffe ;  /* 0xfffffffe020a7836 */ /* 0x004fca0000000000 */
[----:B------:R-:W-:-:S13]  /*1bdf0*/  ISETP.GE.AND P0, PT, R10, R31, PT ;  /* 0x0000001f0a00720c */ /* 0x000fda0003f06270 */
[----:B0-----:R-:W-:Y:S05]  /*1be00*/  @!P0 BRA `(.L_x_14520) ;  /* 0x0000000c00608947 */ /* 0x001fea0003800000 */
.L_x_14533:
[----:B0-----:R-:W0:Y:S01]  /*1be10*/  S2R R2, SR_TID.X ;  /* 0x0000000000027919 */ /* 0x001e220000002100 */
[----:B--2---:R-:W2:Y:S01]  /*1be20*/  LDC R8, c[0x0][0x430] ;  /* 0x00010c00ff087b82 */ /* 0x004ea20000000800 */
[----:B------:R-:W-:Y:S01]  /*1be30*/  IMAD R9, R10, 0x60, R32 ;  /* 0x000000600a097824 */ /* 0x000fe200078e0220 */
[----:B---3--:R-:W3:Y:S01]  /*1be40*/  S2R R4, SR_TID.X ;  /* 0x0000000000047919 */ /* 0x008ee20000002100 */
[----:B------:R-:W-:Y:S01]  /*1be50*/  VIADD R19, R19, 0x1 ;  /* 0x0000000113137836 */ /* 0x000fe20000000000 */
[----:B--2---:R-:W-:Y:S02]  /*1be60*/  ISETP.NE.AND P0, PT, R8, 0x1, PT ;  /* 0x000000010800780c */ /* 0x004fe40003f05270 */
[----:B0-----:R-:W-:Y:S01]  /*1be70*/  LOP3.LUT R2, R2, 0x7f, RZ, 0xc0, !PT ;  /* 0x0000007f02027812 */ /* 0x001fe200078ec0ff */
[----:B---3--:R-:W-:-:S03]  /*1be80*/  IMAD.SHL.U32 R4, R4, 0x10, RZ ;  /* 0x0000001004047824 */ /* 0x008fc600078e00ff */
[----:B------:R-:W-:-:S07]  /*1be90*/  SHF.R.U32.HI R2, RZ, 0x3, R2 ;  /* 0x00000003ff027819 */ /* 0x000fce0000011602 */
[----:B------:R-:W0:Y:S01]  /*1bea0*/  @P0 LDC R3, c[0x0][0x438] ;  /* 0x00010e00ff030b82 */ /* 0x000e220000000800 */
[----:B------:R-:W-:-:S04]  /*1beb0*/  LOP3.LUT R4, R2, 0x70, R4, 0xf8, !PT ;  /* 0x0000007002047812 */ /* 0x000fc800078ef804 */
[----:B------:R-:W-:-:S03]  /*1bec0*/  ISETP.GT.U32.AND P1, PT, R4, 0x5f, PT ;  /* 0x0000005f0400780c */ /* 0x000fc60003f24070 */
[----:B------:R-:W2:Y:S01]  /*1bed0*/  @P0 LDC R2, c[0x0][0x434] ;  /* 0x00010d00ff020b82 */ /* 0x000ea20000000800 */
[----:B------:R-:W-:-:S04]  /*1bee0*/  IMAD.IADD R9, R4, 0x1, R9 ;  /* 0x0000000104097824 */ /* 0x000fc800078e0209 */
[----:B------:R-:W-:-:S05]  /*1bef0*/  IMAD.MOV.U32 R11, RZ, RZ, R9 ;  /* 0x000000ffff0b7224 */ /* 0x000fca00078e0009 */
[----:B------:R-:W3:Y:S08]  /*1bf00*/  @!P1 LDC.64 R4, c[0x0][0x428] ;  /* 0x00010a00ff049b82 */ /* 0x000ef00000000a00 */
[----:B------:R-:W4:Y:S01]  /*1bf10*/  @!P1 LDC.64 R6, c[0x0][0x418] ;  /* 0x00010600ff069b82 */ /* 0x000f220000000a00 */
[----:B--2---:R-:W-:-:S05]  /*1bf20*/  @P0 IMAD.HI.U32 R2, R9, R2, RZ ;  /* 0x0000000209020227 */ /* 0x004fca00078e00ff */
[----:B0-----:R-:W-:-:S04]  /*1bf30*/  @P0 SHF.R.U32.HI R11, RZ, R3, R2 ;  /* 0x00000003ff0b0219 */ /* 0x001fc80000011602 */
[----:B------:R-:W-:Y:S01]  /*1bf40*/  @!P1 SHF.R.S32.HI R3, RZ, 0x1f, R11 ;  /* 0x0000001fff039819 */ /* 0x000fe2000001140b */
[----:B---3--:R-:W-:-:S04]  /*1bf50*/  @!P1 IMAD R2, R34, R4, RZ ;  /* 0x0000000422029224 */ /* 0x008fc800078e02ff */
[----:B------:R-:W-:Y:S02]  /*1bf60*/  @!P1 IMAD R5, R29, R5, R2 ;  /* 0x000000051d059224 */ /* 0x000fe400078e0202 */
[----:B------:R-:W-:-:S04]  /*1bf70*/  @!P1 IMAD.MOV.U32 R2, RZ, RZ, R11 ;  /* 0x000000ffff029224 */ /* 0x000fc800078e000b */
[----:B------:R-:W-:-:S04]  /*1bf80*/  @!P1 IMAD.WIDE.U32 R2, R29, R4, R2 ;  /* 0x000000041d029225 */ /* 0x000fc800078e0002 */
[----:B------:R-:W-:Y:S01]  /*1bf90*/  @!P1 IMAD.IADD R5, R5, 0x1, R3 ;  /* 0x0000000105059824 */ /* 0x000fe200078e0203 */
[C---:B----4-:R-:W-:Y:S01]  /*1bfa0*/  @!P1 LEA R6, P0, R2.reuse, R6, 0x2 ;  /* 0x0000000602069211 */ /* 0x050fe200078010ff */
        /* <DEDUP_REMOVED lines=17> */
.L_x_14521:
[----:B------:R-:W-:Y:S01]  /*1c0c0*/  IMAD R6, R19, 0x8, R16 ;  /* 0x0000000813067824 */ /* 0x000fe200078e0210 */
[----:B-1----:R-:W-:Y:S01]  /*1c0d0*/  SHF.L.U32 R22, R23, 0x1f, RZ ;  /* 0x0000001f17167819 */ /* 0x002fe200000006ff */
[----:B------:R-:W-:Y:S01]  /*1c0e0*/  BSSY B1, `(.L_x_14522) ;  /* 0x0000004000017945 */ /* 0x000fe20003800000 */
[----:B------:R-:W-:Y:S02]  /*1c0f0*/  SHF.R.S32.HI R20, RZ, 0x1f, R5 ;  /* 0x0000001fff147819 */ /* 0x000fe40000011405 */
[----:B------:R-:W0:Y:S02]  /*1c100*/  SYNCS.PHASECHK.TRANS64.TRYWAIT P0, [R6+URZ+0x22840], R22 ;  /* 0x02284016060075a7 */ /* 0x000e24000800017f */
[----:B0-----:R-:W-:Y:S05]  /*1c110*/  @!P0 BRA `(.L_x_14523) ;  /* 0x0000005c00dc8947 */ /* 0x001fea0003800000 */
.L_x_14714:
[----:B------:R-:W-:Y:S05]  /*1c120*/  BSYNC B1 ;  /* 0x0000000000017941 */ /* 0x000fea0003800000 */
.L_x_14522:
        /* <DEDUP_REMOVED lines=50> */
.L_x_14728:
        /* <DEDUP_REMOVED lines=8> */
.L_x_14525:
        /* <DEDUP_REMOVED lines=11> */
.L_x_14526:
[----:B------:R2:W-:Y:S01]  /*1c580*/  SYNCS.ARRIVE.TRANS64.A1T0 RZ, [R6+URZ+0x22830], RZ ;  /* 0x022830ff06ff79a7 */ /* 0x0005e2000810003f */
[----:B------:R-:W-:Y:S05]  /*1c590*/  @!P3 BRA `(.L_x_14527) ;  /* 0x000000000004b947 */ /* 0x000fea0003800000 */
[----:B------:R-:W-:Y:S01]  /*1c5a0*/  BPT.TRAP 0x1 ;  /* 0x000000040000795c */ /* 0x000fe20000300000 */
.L_x_14527:
[----:B------:R-:W3:Y:S01]  /*1c5b0*/  SYNCS.PHASECHK.TRANS64.TRYWAIT P0, [R6+URZ+0x22860], R22 ;  /* 0x02286016060075a7 */ /* 0x000ee2000800017f */
[----:B------:R-:W-:Y:S04]  /*1c5c0*/  BSSY B1, `(.L_x_14528) ;  /* 0x0000002000017945 */ /* 0x000fe80003800000 */
[----:B---3--:R-:W-:Y:S05]  /*1c5d0*/  @!P0 BRA `(.L_x_14529) ;  /* 0x0000006000648947 */ /* 0x008fea0003800000 */
.L_x_14729:
[----:B------:R-:W-:Y:S05]  /*1c5e0*/  BSYNC B1 ;  /* 0x0000000000017941 */ /* 0x000fea0003800000 */
.L_x_14528:
[----:B------:R-:W-:Y:S01]  /*1c5f0*/  ULDC.64 UR4, c[0x0][0x328] ;  /* 0x0000ca0000047ab9 */ /* 0x000fe20000000a00 */
[----:B------:R-:W-:Y:S01]  /*1c600*/  ULDC.64 UR6, c[0x0][0x318] ;  /* 0x0000c60000067ab9 */ /* 0x000fe20000000a00 */
[----:B------:R-:W-:Y:S01]  /*1c610*/  IMAD R20, R20, UR4, RZ ;  /* 0x0000000414147c24 */ /* 0x000fe2000f8e02ff */
[C---:B------:R-:W-:Y:S01]  /*1c620*/  LOP3.LUT P5, RZ, R18.reuse, 0x10, RZ, 0xc0, !PT ;  /* 0x0000001012ff7812 */ /* 0x040fe200078ac0ff */
[C---:B------:R-:W-:Y:S01]  /*1c630*/  IMAD.WIDE.U32 R2, R5.reuse, UR4, RZ ;  /* 0x0000000405027c25 */ /* 0x040fe2000f8e00ff */
        /* <DEDUP_REMOVED lines=11> */
[----:B------:R-:W-:Y:S02]  /*1c6f0*/  IMAD R7, R19, 0x6000, R30 ;  /* 0x0000600013077824 */ /* 0x000fe400078e021e */
        /* <DEDUP_REMOVED lines=49> */
.L_x_14743:
        /* <DEDUP_REMOVED lines=11> */
.L_x_14531:
        /* <DEDUP_REMOVED lines=11> */
.L_x_14532:
[----:B------:R0:W-:Y:S01]  /*1cb70*/  SYNCS.ARRIVE.TRANS64.A1T0 RZ, [R6+URZ+0x22850], RZ ;  /* 0x022850ff06ff79a7 */ /* 0x0001e2000810003f */
[----:B------:R-:W-:Y:S05]  /*1cb80*/  @P2 BRA `(.L_x_14533) ;  /* 0xfffffff000a02947 */ /* 0x000fea000383ffff */
.L_x_14520:
[----:B------:R-:W-:Y:S05]  /*1cb90*/  BSYNC B0 ;  /* 0x0000000000007941 */ /* 0x000fea0003800000 */
.L_x_14519:
[----:B------:R-:W4:Y:S01]  /*1cba0*/  S2R R2, SR_TID.X ;  /* 0x0000000000027919 */ /* 0x000f220000002100 */
[----:B------:R-:W-:Y:S01]  /*1cbb0*/  VIADD R19, R19, 0x1 ;  /* 0x0000000113137836 */ /* 0x000fe20000000000 */
[----:B------:R-:W-:Y:S04]  /*1cbc0*/  BSSY B0, `(.L_x_14534) ;  /* 0x0000012000007945 */ /* 0x000fe80003800000 */
[----:B------:R-:W-:-:S04]  /*1cbd0*/  ISETP.NE.AND P0, PT, R19, 0x2, PT ;  /* 0x000000021300780c */ /* 0x000fc80003f05270 */
[----:B------:R-:W-:Y:S02]  /*1cbe0*/  SEL R0, RZ, 0x1, P0 ;  /* 0x00000001ff007807 */ /* 0x000fe40000000000 */
        /* <DEDUP_REMOVED lines=10> */
[----:B0-23--:R-:W0:Y:S02]  /*1cc90*/  S2R R6, SR_LTMASK ;  /* 0x0000000000067919 */ /* 0x00de240000003900 */
[----:B0-----:R-:W-:-:S04]  /*1cca0*/  LOP3.LUT R6, R6, UR4, RZ, 0xc0, !PT ;  /* 0x0000000406067c12 */ /* 0x001fc8000f8ec0ff */
[----:B------:R-:W0:Y:S01]  /*1ccb0*/  POPC R7, R6 ;  /* 0x0000000600077309 */ /* 0x000e220000000000 */
[----:B----4-:R-:W0:Y:S02]  /*1ccc0*/  SHFL.IDX PT, R4, R3, R4, 0x1f ;  /* 0x00001f0403047589 */ /* 0x010e2400000e0000 */
[----:B0-----:R-:W-:-:S07]  /*1ccd0*/  IADD3 R24, R4, UR37, R7 ;  /* 0x0000002504187c10 */ /* 0x001fce000fffe007 */
.L_x_14535:
[----:B------:R-:W-:Y:S05]  /*1cce0*/  BSYNC B0 ;  /* 0x0000000000007941 */ /* 0x000fea0003800000 */
.L_x_14534:
[----:B------:R-:W-:Y:S02]  /*1ccf0*/  LOP3.LUT R23, R23, R0, RZ, 0x3c, !PT ;  /* 0x0000000017177212 */ /* 0x000fe400078e3cff */
[----:B------:R-:W-:-:S07]  /*1cd00*/  SEL R19, R19, RZ, P0 ;  /* 0x000000ff13137207 */ /* 0x000fce0000000000 */
.L_x_14494:
[----:B------:R-:W-:Y:S05]  /*1cd10*/  BSYNC B7 ;  /* 0x0000000000077941 */ /* 0x000fea0003800000 */
.L_x_14492:
        /* <DEDUP_REMOVED lines=11> */
.L_x_14536:
        /* <DEDUP_REMOVED lines=11> */
[----:B0-23--:R5:W2:Y:S02]  /*1ce80*/  @!P1 LDG.E R6, desc[UR42][R2.64] ;  /* 0x0000002a02069981 */ /* 0x00daa4000c1e1900 */
        /* <DEDUP_REMOVED lines=31> */
.L_x_14753:
[----:B------:R-:W-:Y:S02]  /*1d080*/  ULDC UR4, c[0x0][0xc38] ;  /* 0x00030e0000047ab9 */ /* 0x000fe40000000800 */
[----:B------:R-:W-:-:S04]  /*1d090*/  IMAD.U32 R5, RZ, RZ, UR4 ;  /* 0x00000004ff057e24 */ /* 0x000fc8000f8e00ff */
[----:B--2---:R-:W-:-:S04]  /*1d0a0*/  IMAD R14, R14, R5, RZ ;  /* 0x000000050e0e7224 */ /* 0x004fc800078e02ff */
[----:B------:R-:W-:-:S05]  /*1d0b0*/  IMAD.IADD R7, R7, 0x1, R14 ;  /* 0x0000000107077824 */ /* 0x000fca00078e020e */
[----:B------:R-:W-:-:S13]  /*1d0c0*/  ISETP.GT.AND P6, PT, R7, R0, PT ;  /* 0x000000000700720c */ /* 0x000fda0003fc4270 */
[----:B------:R-:W-:Y:S05]  /*1d0d0*/  @P6 BRA `(.L_x_14539) ;  /* 0x0000000000a46947 */ /* 0x000fea0003800000 */
.L_x_14542:
        /* <DEDUP_REMOVED lines=35> */
.L_x_14761:
[----:B------:R-:W-:Y:S02]  /*1d310*/  ULDC UR4, c[0x0][0xc38] ;  /* 0x00030e0000047ab9 */ /* 0x000fe40000000800 */
[----:B------:R-:W-:-:S04]  /*1d320*/  IMAD.U32 R5, RZ, RZ, UR4 ;  /* 0x00000004ff057e24 */ /* 0x000fc8000f8e00ff */
[----:B--2---:R-:W-:-:S04]  /*1d330*/  IMAD R14, R14, R5, RZ ;  /* 0x000000050e0e7224 */ /* 0x004fc800078e02ff */
[----:B------:R-:W-:-:S05]  /*1d340*/  IMAD.IADD R7, R14, 0x1, R7 ;  /* 0x000000010e077824 */ /* 0x000fca00078e0207 */
[----:B------:R-:W-:-:S13]  /*1d350*/  ISETP.GT.AND P6, PT, R7, R0, PT ;  /* 0x000000000700720c */ /* 0x000fda0003fc4270 */
[----:B------:R-:W-:Y:S05]  /*1d360*/  @!P6 BRA `(.L_x_14542) ;  /* 0xfffffffc005ce947 */ /* 0x000fea000383ffff */
.L_x_14539:
        /* <DEDUP_REMOVED lines=10> */
.L_x_14766:
[----:B------:R-:W-:-:S13]  /*1d410*/  ISETP.NE.AND P0, PT, R3, RZ, PT ;  /* 0x000000ff0300720c */ /* 0x000fda0003f05270 */
[----:B------:R-:W-:Y:S05]  /*1d420*/  @!P0 BRA `(.L_x_14544) ;  /* 0x0000000000108947 */ /* 0x000fea0003800000 */
[----:B------:R-:W-:Y:S01]  /*1d430*/  UMOV UR4, 0xffffffff ;  /* 0xffffffff00047882 */ /* 0x000fe20000000000 */
[----:B--2---:R-:W-:Y:S02]  /*1d440*/  VIADD R12, R12, 0xffffffff ;  /* 0xffffffff0c0c7836 */ /* 0x004fe40000000000 */
[----:B------:R-:W-:Y:S05]  /*1d450*/  BRA.DIV UR4, `(.L_x_14545) ;  /* 0x0000006204f07947 */ /* 0x000fea000b800000 */
[----:B------:R2:W0:Y:S02]  /*1d460*/  SHFL.IDX PT, R6, R2, R12, 0x1f ;  /* 0x00001f0c02067589 */ /* 0x00042400000e0000 */
.L_x_14544:
        /* <DEDUP_REMOVED lines=8> */
[----:B0-----:R-:W2:Y:S08]  /*1d4f0*/  MUFU.RCP R7, R7 ;  /* 0x0000000700077308 */ /* 0x001eb00000001000 */
[----:B---3--:R-:W-:Y:S01]  /*1d500*/  MUFU.RCP R8, R8 ;  /* 0x0000000800087308 */ /* 0x008fe20000001000 */
[----:B--2---:R-:W-:Y:S01]  /*1d510*/  VIADD R2, R7, 0xffffffe ;  /* 0x0ffffffe07027836 */ /* 0x004fe20000000000 */
        /* <DEDUP_REMOVED lines=48> */
.L_x_14546:
        /* <DEDUP_REMOVED lines=9> */
[----:B------:R-:W1:Y:S02]  /*1d8b0*/  F2I.FTZ.U32.TRUNC.NTZ R3, R9 ;  /* 0x0000000900037305 */ /* 0x000e64000021f000 */
[----:B-1----:R-:W-:-:S04]  /*1d8c0*/  IMAD.MOV R11, RZ, RZ, -R3 ;  /* 0x000000ffff0b7224 */ /* 0x002fc800078e0a03 */
        /* <DEDUP_REMOVED lines=49> */
.L_x_14547:
[----:B------:R-:W-:-:S05]  /*1dbe0*/  LOP3.LUT R2, RZ, R2, RZ, 0x33, !PT ;  /* 0x00000002ff027212 */ /* 0x000fca00078e33ff */
[----:B------:R-:W-:Y:S01]  /*1dbf0*/  IMAD.IADD R25, R25, 0x1, R2 ;  /* 0x0000000119197824 */ /* 0x000fe200078e0202 */
[----:B------:R-:W-:Y:S06]  /*1dc00*/  BRA `(.L_x_14548) ;  /* 0x00000000001c7947 */ /* 0x000fec0003800000 */
.L_x_14540:
[----:B------:R-:W-:Y:S01]  /*1dc10*/  UMOV UR4, URZ ;  /* 0x0000003f00047c82 */ /* 0x000fe20008000000 */
[----:B------:R-:W-:Y:S01]  /*1dc20*/  UMOV UR5, URZ ;  /* 0x0000003f00057c82 */ /* 0x000fe20008000000 */
[----:B------:R-:W-:Y:S01]  /*1dc30*/  ULDC UR6, c[0x0][0xc3c] ;  /* 0x00030f0000067ab9 */ /* 0x000fe20000000800 */
[----:B------:R-:W-:Y:S02]  /*1dc40*/  IMAD.MOV.U32 R24, RZ, RZ, R0 ;  /* 0x000000ffff187224 */ /* 0x000fe400078e0000 */
[----:B------:R-:W-:Y:S02]  /*1dc50*/  IMAD.U32 R25, RZ, RZ, UR4 ;  /* 0x00000004ff197e24 */ /* 0x000fe4000f8e00ff */
[----:B------:R-:W-:Y:S02]  /*1dc60*/  IMAD.U32 R26, RZ, RZ, UR5 ;  /* 0x00000005ff1a7e24 */ /* 0x000fe4000f8e00ff */
[----:B------:R-:W-:-:S07]  /*1dc70*/  IMAD.U32 R27, RZ, RZ, UR6 ;  /* 0x00000006ff1b7e24 */ /* 0x000fce000f8e00ff */
.L_x_14548:
        /* <DEDUP_REMOVED lines=10> */
.L_x_14537:
[----:B------:R-:W-:Y:S02]  /*1dd20*/  ULDC UR4, c[0x0][0xc3c] ;  /* 0x00030f0000047ab9 */ /* 0x000fe40000000800 */
[----:B0-----:R-:W-:-:S13]  /*1dd30*/  ISETP.GE.AND P0, PT, R27, UR4, PT ;  /* 0x000000041b007c0c */ /* 0x001fda000bf06270 */
[----:B------:R-:W-:Y:S05]  /*1dd40*/  @!P0 BRA `(.L_x_14549) ;  /* 0xffffff9800ec8947 */ /* 0x000fea000383ffff */
[----:B------:R-:W-:Y:S05]  /*1dd50*/  BSYNC B8 ;  /* 0x0000000000087941 */ /* 0x000fea0003800000 */
.L_x_14446:
        /* <DEDUP_REMOVED lines=12> */
.L_x_14769:
[----:B------:R-:W-:Y:S05]  /*1de20*/  BSYNC B0 ;  /* 0x0000000000007941 */ /* 0x000fea0003800000 */
.L_x_14550:
[----:B------:R-:W-:-:S03]  /*1de30*/  UMOV UR4, 0xffffffff ;  /* 0xffffffff00047882 */ /* 0x000fc60000000000 */
[----:B------:R-:W-:Y:S05]  /*1de40*/  BRA.DIV UR4, `(.L_x_14552) ;  /* 0x0000005a04b07947 */ /* 0x000fea000b800000 */
[----:B0-----:R-:W0:Y:S02]  /*1de50*/  S2R R0, SR_TID.X ;  /* 0x0000000000007919 */ /* 0x001e240000002100 */
[----:B0-----:R-:W-:-:S04]  /*1de60*/  SHF.R.U32.HI R0, RZ, 0x5, R0 ;  /* 0x00000005ff007819 */ /* 0x001fc80000011600 */
[----:B------:R-:W-:-:S05]  /*1de70*/  LOP3.LUT R0, R0, 0x3, RZ, 0xc0, !PT ;  /* 0x0000000300007812 */ /* 0x000fca00078ec0ff */
[----:B------:R0:W1:Y:S02]  /*1de80*/  SHFL.IDX PT, R14, R0, RZ, 0x1f ;  /* 0x00001fff000e7589 */ /* 0x00006400000e0000 */
.L_x_14772:
[----:B-1----:R-:W-:-:S13]  /*1de90*/  ISETP.NE.AND P0, PT, R14, RZ, PT ;  /* 0x000000ff0e00720c */ /* 0x002fda0003f05270 */
[----:B------:R-:W-:Y:S05]  /*1dea0*/  @P0 BRA `(.L_x_14264) ;  /* 0x0000000000880947 */ /* 0x000fea0003800000 */
[----:B------:R-:W-:-:S03]  /*1deb0*/  UMOV UR4, 0xffffffff ;  /* 0xffffffff00047882 */ /* 0x000fc60000000000 */
[----:B------:R-:W-:Y:S05]  /*1dec0*/  BRA.DIV UR4, `(.L_x_14553) ;  /* 0x0000005a04c47947 */ /* 0x000fea000b800000 */
[----:B------:R-:W-:-:S13]  /*1ded0*/  ELECT P6, URZ, PT ;  /* 0x00000000003f782f */ /* 0x000fda00038c0000 */
.L_x_14775:
[----:B------:R-:W-:Y:S05]  /*1dee0*/  @!P6 BRA `(.L_x_14264) ;  /* 0x000000000078e947 */ /* 0x000fea0003800000 */
[----:B------:R-:W-:-:S06]  /*1def0*/  ULOP3.LUT UR4, UR36, 0x2, URZ, 0xfc, !UPT ;  /* 0x0000000224047892 */ /* 0x000fcc000f8efc3f */
[----:B0-----:R-:W-:-:S05]  /*1df00*/  IMAD.U32 R0, RZ, RZ, UR4 ;  /* 0x00000004ff007e24 */ /* 0x001fca000f8e00ff */
[----:B------:R-:W-:-:S13]  /*1df10*/  ISETP.NE.AND P0, PT, R0, 0x3, PT ;  /* 0x000000030000780c */ /* 0x000fda0003f05270 */
[----:B------:R-:W-:Y:S05]  /*1df20*/  @!P0 BRA `(.L_x_14554) ;  /* 0x0000000000048947 */ /* 0x000fea0003800000 */
[----:B------:R-:W-:Y:S01]  /*1df30*/  BPT.TRAP 0x1 ;  /* 0x000000040000795c */ /* 0x000fe20000300000 */
.L_x_14554:
[----:B------:R-:W-:Y:S01]  /*1df40*/  IMAD R3, R19, 0x8, R5 ;  /* 0x0000000813037824 */ /* 0x000fe200078e0205 */
[----:B------:R-:W-:Y:S01]  /*1df50*/  SHF.L.U32 R2, R23, 0x1f, RZ ;  /* 0x0000001f17027819 */ /* 0x000fe200000006ff */
[----:B------:R-:W-:-:S03]  /*1df60*/  VIADD R19, R19, 0x1 ;  /* 0x0000000113137836 */ /* 0x000fc60000000000 */
[----:B------:R-:W0:Y:S02]  /*1df70*/  SYNCS.PHASECHK.TRANS64.TRYWAIT P1, [R3+URZ+0x22840], R2 ;  /* 0x02284002030075a7 */ /* 0x000e24000802017f */
[----:B------:R-:W-:-:S04]  /*1df80*/  ISETP.NE.AND P2, PT, R19, 0x2, PT ;  /* 0x000000021300780c */ /* 0x000fc80003f45270 */
[----:B------:R-:W-:Y:S01]  /*1df90*/  SEL R0, RZ, 0x1, P2 ;  /* 0x00000001ff007807 */ /* 0x000fe20001000000 */
[----:B0-----:R-:W-:Y:S08]  /*1dfa0*/  @!P1 BRA `(.L_x_14555) ;  /* 0x0000005800ac9947 */ /* 0x001ff00003800000 */
.L_x_14776:
[----:B------:R-:W-:Y:S02]  /*1dfb0*/  SEL R19, R19, RZ, P2 ;  /* 0x000000ff13137207 */ /* 0x000fe40001000000 */
[----:B------:R-:W-:Y:S01]  /*1dfc0*/  LOP3.LUT R0, R23, R0, RZ, 0x3c, !PT ;  /* 0x0000000017007212 */ /* 0x000fe200078e3cff */
[----:B------:R-:W-:Y:S06]  /*1dfd0*/  @!P0 BRA `(.L_x_14556) ;  /* 0x0000000000048947 */ /* 0x000fec0003800000 */
[----:B------:R-:W-:Y:S01]  /*1dfe0*/  BPT.TRAP 0x1 ;  /* 0x000000040000795c */ /* 0x000fe20000300000 */
.L_x_14556:
[----:B------:R-:W-:Y:S01]  /*1dff0*/  IMAD R19, R19, 0x8, R5 ;  /* 0x0000000813137824 */ /* 0x000fe200078e0205 */
[----:B------:R-:W-:-:S04]  /*1e000*/  SHF.L.U32 R0, R0, 0x1f, RZ ;  /* 0x0000001f00007819 */ /* 0x000fc800000006ff */
[----:B------:R-:W1:Y:S02]  /*1e010*/  SYNCS.PHASECHK.TRANS64.TRYWAIT P1, [R19+URZ+0x22840], R0 ;  /* 0x02284000130075a7 */ /* 0x000e64000802017f */
[----:B-1----:R-:W-:Y:S05]  /*1e020*/  @!P1 BRA `(.L_x_14557) ;  /* 0x0000005800a09947 */ /* 0x002fea0003800000 */
.L_x_14777:
[----:B------:R-:W-:Y:S05]  /*1e030*/  @!P0 BRA `(.L_x_14558) ;  /* 0x0000000000048947 */ /* 0x000fea0003800000 */
[----:B------:R-:W-:Y:S01]  /*1e040*/  BPT.TRAP 0x1 ;  /* 0x000000040000795c */ /* 0x000fe20000300000 */
.L_x_14558:
[----:B------:R-:W5:Y:S02]  /*1e050*/  SYNCS.PHASECHK.TRANS64.TRYWAIT P1, [R3+URZ+0x22860], R2 ;  /* 0x02286002030075a7 */ /* 0x000f64000802017f */
[----:B-----5:R-:W-:Y:S05]  /*1e060*/  @!P1 BRA `(.L_x_14559) ;  /* 0x0000005800a49947 */ /* 0x020fea0003800000 */
.L_x_14778:
[----:B------:R-:W-:Y:S05]  /*1e070*/  @!P0 BRA `(.L_x_14560) ;  /* 0x0000000000048947 */ /* 0x000fea0003800000 */
[----:B------:R-:W-:Y:S01]  /*1e080*/  BPT.TRAP 0x1 ;  /* 0x000000040000795c */ /* 0x000fe20000300000 */
.L_x_14560:
[----:B------:R0:W0:Y:S02]  /*1e090*/  SYNCS.PHASECHK.TRANS64.TRYWAIT P0, [R19+URZ+0x22860], R0 ;  /* 0x02286000130075a7 */ /* 0x000024000800017f */
[----:B0-----:R-:W-:Y:S05]  /*1e0a0*/  @!P0 NANOSLEEP.SYNCS 0x989680 ;  /* 0x009896800000895d */ /* 0x001fea0003900000 */
[----:B------:R-:W0:Y:S02]  /*1e0b0*/  @!P0 SYNCS.PHASECHK.TRANS64 P0, [R19+URZ+0x22860], R0 ;  /* 0x02286000130085a7 */ /* 0x000e24000800007f */
[----:B0-----:R-:W-:Y:S05]  /*1e0c0*/  @!P0 BRA `(.L_x_14560) ;  /* 0xfffffffc00f08947 */ /* 0x001fea000383ffff */
.L_x_14264:
[----:B------:R-:W-:Y:S05]  /*1e0d0*/  BSYNC B9 ;  /* 0x0000000000097941 */ /* 0x000fea0003800000 */
.L_x_14261:
[----:B------:R-:W-:Y:S05]  /*1e0e0*/  EXIT ;  /* 0x000000000000794d */ /* 0x000fea0003800000 */
.L_x_14284:
[----:B0-----:R0:W1:Y:S02]  /*1e0f0*/  SYNCS.PHASECHK.TRANS64.TRYWAIT P5, [R87+URZ+0x22890], R95 ;  /* 0x0228905f570075a7 */ /* 0x00106400080a017f */
[----:B-1----:R-:W-:Y:S05]  /*1e100*/  @!P5 NANOSLEEP.SYNCS 0x989680 ;  /* 0x009896800000d95d */ /* 0x002fea0003900000 */
[----:B------:R-:W1:Y:S02]  /*1e110*/  @!P5 SYNCS.PHASECHK.TRANS64 P5, [R87+URZ+0x22890], R95 ;  /* 0x0228905f5700d5a7 */ /* 0x000e6400080a007f */
[----:B-1----:R-:W-:Y:S05]  /*1e120*/  @!P5 BRA `(.L_x_14284) ;  /* 0xfffffffc00f0d947 */ /* 0x002fea000383ffff */
[----:B------:R-:W-:Y:S05]  /*1e130*/  BRA `(.L_x_14561) ;  /* 0xfffffe5400c87947 */ /* 0x000fea000383ffff */
.L_x_14285:
        /* <DEDUP_REMOVED lines=8> */
.L_x_14563:
[----:B------:R-:W-:Y:S05]  /*1e1c0*/  BSYNC B1 ;  /* 0x0000000000017941 */ /* 0x000fea0003800000 */
.L_x_14562:
        /* <DEDUP_REMOVED lines=8> */
.L_x_14564:
[----:B------:R-:W-:Y:S05]  /*1e250*/  BRA `(.L_x_14565) ;  /* 0xfffffe5400947947 */ /* 0x000fea000383ffff */
.L_x_14294:
[----:B------:R-:W-:Y:S01]  /*1e260*/  BSSY B1, `(.L_x_14566) ;  /* 0x0000008000017945 */ /* 0x000fe20003800000 */
[----:B0---4-:R-:W-:Y:S02]  /*1e270*/  IMAD.MOV.U32 R13, RZ, RZ, R97 ;  /* 0x000000ffff0d7224 */ /* 0x011fe400078e0061 */
[----:B------:R-:W-:Y:S02]  /*1e280*/  IMAD.MOV.U32 R12, RZ, RZ, 0x1 ;  /* 0x00000001ff0c7424 */ /* 0x000fe400078e00ff */
[----:B------:R-:W-:Y:S02]  /*1e290*/  IMAD.MOV.U32 R11, RZ, RZ, 0x1c1f ;  /* 0x00001c1fff0b7424 */ /* 0x000fe400078e00ff */
[----:B------:R-:W-:-:S07]  /*1e2a0*/  IMAD.MOV.U32 R15, RZ, RZ, -0x1 ;  /* 0xffffffffff0f7424 */ /* 0x000fce00078e00ff */
[----:B-123--:R-:W-:Y:S05]  /*1e2b0*/  WARPSYNC.COLLECTIVE R15, `(.L_x_14567) ;  /* 0x000000000f087348 */ /* 0x00efea0003c00000 */
[----:B---3--:R0:W3:Y:S02]  /*1e2c0*/  SHFL.IDX P6, R14, R13, R12, R11 ;  /* 0x0000000c0d0e7389 */ /* 0x0080e400000c000b */
[----:B0123--:R-:W-:Y:S01]  /*1e2d0*/  ENDCOLLECTIVE ;  /* 0x000000000000791b */ /* 0x00ffe20003800000 */
.L_x_14567:
[----:B------:R-:W-:Y:S05]  /*1e2e0*/  BSYNC B1 ;  /* 0x0000000000017941 */ /* 0x000fea0003800000 */
.L_x_14566:
        /* <DEDUP_REMOVED lines=8> */
.L_x_14568:
[----:B------:R-:W-:Y:S05]  /*1e370*/  BRA `(.L_x_14569) ;  /* 0xfffffe5c001c7947 */ /* 0x000fea000383ffff */
.L_x_14304:
[----:B-1----:R1:W2:Y:S02]  /*1e380*/  SYNCS.PHASECHK.TRANS64.TRYWAIT P4, [R87+URZ+0x22890], R95 ;  /* 0x0228905f570075a7 */ /* 0x0022a4000808017f */
[----:B--2---:R-:W-:Y:S05]  /*1e390*/  @!P4 NANOSLEEP.SYNCS 0x989680 ;  /* 0x009896800000c95d */ /* 0x004fea0003900000 */
[----:B------:R-:W2:Y:S02]  /*1e3a0*/  @!P4 SYNCS.PHASECHK.TRANS64 P4, [R87+URZ+0x22890], R95 ;  /* 0x0228905f5700c5a7 */ /* 0x000ea4000808007f */
[----:B--2---:R-:W-:Y:S05]  /*1e3b0*/  @!P4 BRA `(.L_x_14304) ;  /* 0xfffffffc00f0c947 */ /* 0x004fea000383ffff */
[----:B------:R-:W-:Y:S05]  /*1e3c0*/  BRA `(.L_x_14570) ;  /* 0xfffffe6800107947 */ /* 0x000fea000383ffff */
.L_x_14305:
        /* <DEDUP_REMOVED lines=8> */
.L_x_14572:
[----:B------:R-:W-:Y:S05]  /*1e450*/  BSYNC B1 ;  /* 0x0000000000017941 */ /* 0x000fea0003800000 */
.L_x_14571:
        /* <DEDUP_REMOVED lines=8> */
.L_x_14573:
[----:B------:R-:W-:Y:S01]  /*1e4e0*/  IMAD.MOV.U32 R100, RZ, RZ, R14 ;  /* 0x000000ffff647224 */ /* 0x000fe200078e000e */
[----:B------:R-:W-:Y:S06]  /*1e4f0*/  BRA `(.L_x_14574) ;  /* 0xfffffe6400dc7947 */ /* 0x000fec000383ffff */
.L_x_14310:
        /* <DEDUP_REMOVED lines=8> */
.L_x_14576:
[----:B------:R-:W-:Y:S05]  /*1e580*/  BSYNC B1 ;  /* 0x0000000000017941 */ /* 0x000fea0003800000 */
.L_x_14575:
        /* <DEDUP_REMOVED lines=8> */
.L_x_14577:
[----:B------:R-:W-:Y:S01]  /*1e610*/  IMAD.MOV.U32 R96, RZ, RZ, R14 ;  /* 0x000000ffff607224 */ /* 0x000fe200078e000e */
[----:B------:R-:W-:Y:S06]  /*1e620*/  BRA `(.L_x_14578) ;  /* 0xfffffe6c00887947 */ /* 0x000fec000383ffff */
.L_x_14315:
[----:B0-----:R0:W1:Y:S02]  /*1e630*/  SYNCS.PHASECHK.TRANS64.TRYWAIT P2, [R87+URZ+0x22890], R95 ;  /* 0x0228905f570075a7 */ /* 0x001064000804017f */
[----:B-1----:R-:W-:Y:S05]  /*1e640*/  @!P2 NANOSLEEP.SYNCS 0x989680 ;  /* 0x009896800000a95d */ /* 0x002fea0003900000 */
[----:B------:R-:W1:Y:S02]  /*1e650*/  @!P2 SYNCS.PHASECHK.TRANS64 P2, [R87+URZ+0x22890], R95 ;  /* 0x0228905f5700a5a7 */ /* 0x000e64000804007f */
[----:B-1----:R-:W-:Y:S05]  /*1e660*/  @!P2 BRA `(.L_x_14315) ;  /* 0xfffffffc00f0a947 */ /* 0x002fea000383ffff */
[----:B------:R-:W-:Y:S05]  /*1e670*/  BRA `(.L_x_14579) ;  /* 0xfffffe7400a07947 */ /* 0x000fea000383ffff */
.L_x_14316:
        /* <DEDUP_REMOVED lines=8> */
.L_x_14581:
[----:B------:R-:W-:Y:S05]  /*1e700*/  BSYNC B1 ;  /* 0x0000000000017941 */ /* 0x000fea0003800000 */
.L_x_14580:
        /* <DEDUP_REMOVED lines=8> */
.L_x_14582:
[----:B------:R-:W-:Y:S01]  /*1e790*/  IMAD.MOV.U32 R7, RZ, RZ, R14 ;  /* 0x000000ffff077224 */ /* 0x000fe200078e000e */
[----:B------:R-:W-:Y:S06]  /*1e7a0*/  BRA `(.L_x_14583) ;  /* 0xfffffe7400bc7947 */ /* 0x000fec000383ffff */
.L_x_14319:
        /* <DEDUP_REMOVED lines=8> */
.L_x_14585:
[----:B------:R-:W-:Y:S05]  /*1e830*/  BSYNC B1 ;  /* 0x0000000000017941 */ /* 0x000fea0003800000 */
.L_x_14584:
        /* <DEDUP_REMOVED lines=8> */
.L_x_14586:
[----:B------:R-:W-:Y:S01]  /*1e8c0*/  IMAD.MOV.U32 R7, RZ, RZ, R14 ;  /* 0x000000ffff077224 */ /* 0x000fe200078e000e */
[----:B------:R-:W-:Y:S06]  /*1e8d0*/  BRA `(.L_x_14587) ;  /* 0xfffffe7400b87947 */ /* 0x000fec000383ffff */
.L_x_14323:
[----:B---3--:R3:W4:Y:S02]  /*1e8e0*/  SYNCS.PHASECHK.TRANS64.TRYWAIT P3, [R87+URZ+0x228b0], R95 ;  /* 0x0228b05f570075a7 */ /* 0x008724000806017f */
[----:B----4-:R-:W-:Y:S05]  /*1e8f0*/  @!P3 NANOSLEEP.SYNCS 0x989680 ;  /* 0x009896800000b95d */ /* 0x010fea0003900000 */
[----:B------:R-:W4:Y:S02]  /*1e900*/  @!P3 SYNCS.PHASECHK.TRANS64 P3, [R87+URZ+0x228b0], R95 ;  /* 0x0228b05f5700b5a7 */ /* 0x000f24000806007f */
[----:B----4-:R-:W-:Y:S05]  /*1e910*/  @!P3 BRA `(.L_x_14323) ;  /* 0xfffffffc00f0b947 */ /* 0x010fea000383ffff */
[----:B------:R-:W-:Y:S05]  /*1e920*/  BRA `(.L_x_14588) ;  /* 0xfffffe7800307947 */ /* 0x000fea000383ffff */
.L_x_14333:
[----:B------:R-:W-:Y:S01]  /*1e930*/  BSSY B0, `(.L_x_14589) ;  /* 0x0000007000007945 */ /* 0x000fe20003800000 */
[----:B------:R-:W-:Y:S02]  /*1e940*/  IMAD.MOV.U32 R12, RZ, RZ, RZ ;  /* 0x000000ffff0c7224 */ /* 0x000fe400078e00ff */
[----:B------:R-:W-:Y:S02]  /*1e950*/  IMAD.MOV.U32 R11, RZ, RZ, 0x1f ;  /* 0x0000001fff0b7424 */ /* 0x000fe400078e00ff */
[----:B------:R-:W-:-:S07]  /*1e960*/  IMAD.MOV.U32 R15, RZ, RZ, -0x1 ;  /* 0xffffffffff0f7424 */ /* 0x000fce00078e00ff */
[----:B-----5:R-:W-:Y:S05]  /*1e970*/  WARPSYNC.COLLECTIVE R15, `(.L_x_14590) ;  /* 0x000000000f087348 */ /* 0x020fea0003c00000 */
[----:B------:R0:W1:Y:S02]  /*1e980*/  SHFL.IDX P6, R14, R13, R12, R11 ;  /* 0x0000000c0d0e7389 */ /* 0x00006400000c000b */
[----:B01---5:R-:W-:Y:S01]  /*1e990*/  ENDCOLLECTIVE ;  /* 0x000000000000791b */ /* 0x023fe20003800000 */
.L_x_14590:
[----:B------:R-:W-:Y:S05]  /*1e9a0*/  BSYNC B0 ;  /* 0x0000000000007941 */ /* 0x000fea0003800000 */
.L_x_14589:
[----:B------:R-:W-:Y:S05]  /*1e9b0*/  BRA `(.L_x_14591) ;  /* 0xfffffe8800447947 */ /* 0x000fea000383ffff */
.L_x_14345:
        /* <DEDUP_REMOVED lines=8> */
.L_x_14593:
[----:B------:R-:W-:Y:S05]  /*1ea40*/  BSYNC B1 ;  /* 0x0000000000017941 */ /* 0x000fea0003800000 */
.L_x_14592:
        /* <DEDUP_REMOVED lines=8> */
.L_x_14594:
[----:B------:R-:W-:Y:S02]  /*1ead0*/  IMAD.MOV.U32 R13, RZ, RZ, R34 ;  /* 0x000000ffff0d7224 */ /* 0x000fe400078e0022 */
[----:B------:R-:W-:-:S07]  /*1eae0*/  IMAD.MOV.U32 R3, RZ, RZ, R14 ;  /* 0x000000ffff037224 */ /* 0x000fce00078e000e */
[----:B------:R-:W-:Y:S05]  /*1eaf0*/  WARPSYNC.COLLECTIVE R15, `(.L_x_14595) ;  /* 0x000000000f087348 */ /* 0x000fea0003c00000 */
[----:B------:R0:W1:Y:S02]  /*1eb00*/  SHFL.IDX P6, R14, R13, R12, R11 ;  /* 0x0000000c0d0e7389 */ /* 0x00006400000c000b */
[----:B01----:R-:W-:Y:S01]  /*1eb10*/  ENDCOLLECTIVE ;  /* 0x000000000000791b */ /* 0x003fe20003800000 */
.L_x_14595:
[----:B------:R-:W-:Y:S02]  /*1eb20*/  IMAD.MOV.U32 R13, RZ, RZ, R30 ;  /* 0x000000ffff0d7224 */ /* 0x000fe400078e001e */
[----:B------:R-:W-:-:S07]  /*1eb30*/  IMAD.MOV.U32 R7, RZ, RZ, R14 ;  /* 0x000000ffff077224 */ /* 0x000fce00078e000e */
[----:B------:R-:W-:Y:S05]  /*1eb40*/  WARPSYNC.COLLECTIVE R15, `(.L_x_14596) ;  /* 0x000000000f087348 */ /* 0x000fea0003c00000 */
[----:B------:R0:W1:Y:S02]  /*1eb50*/  SHFL.IDX P6, R14, R13, R12, R11 ;  /* 0x0000000c0d0e7389 */ /* 0x00006400000c000b */
[----:B01----:R-:W-:Y:S01]  /*1eb60*/  ENDCOLLECTIVE ;  /* 0x000000000000791b */ /* 0x003fe20003800000 */
.L_x_14596:
[----:B------:R-:W-:Y:S01]  /*1eb70*/  IMAD.MOV.U32 R8, RZ, RZ, R14 ;  /* 0x000000ffff087224 */ /* 0x000fe200078e000e */
[----:B------:R-:W-:Y:S06]  /*1eb80*/  BRA `(.L_x_14597) ;  /* 0xfffffe8c00b87947 */ /* 0x000fec000383ffff */
.L_x_14348:
        /* <DEDUP_REMOVED lines=8> */
.L_x_14599:
[----:B------:R-:W-:Y:S05]  /*1ec10*/  BSYNC B1 ;  /* 0x0000000000017941 */ /* 0x000fea0003800000 */
.L_x_14598:
        /* <DEDUP_REMOVED lines=8> */
.L_x_14600:
[----:B------:R-:W-:Y:S02]  /*1eca0*/  IMAD.MOV.U32 R13, RZ, RZ, R34 ;  /* 0x000000ffff0d7224 */ /* 0x000fe400078e0022 */
[----:B------:R-:W-:-:S07]  /*1ecb0*/  IMAD.MOV.U32 R3, RZ, RZ, R14 ;  /* 0x000000ffff037224 */ /* 0x000fce00078e000e */
[----:B------:R-:W-:Y:S05]  /*1ecc0*/  WARPSYNC.COLLECTIVE R15, `(.L_x_14601) ;  /* 0x000000000f087348 */ /* 0x000fea0003c00000 */
[----:B------:R0:W1:Y:S02]  /*1ecd0*/  SHFL.IDX P6, R14, R13, R12, R11 ;  /* 0x0000000c0d0e7389 */ /* 0x00006400000c000b */
[----:B01----:R-:W-:Y:S01]  /*1ece0*/  ENDCOLLECTIVE ;  /* 0x000000000000791b */ /* 0x003fe20003800000 */
.L_x_14601:
[----:B------:R-:W-:Y:S02]  /*1ecf0*/  IMAD.MOV.U32 R13, RZ, RZ, R30 ;  /* 0x000000ffff0d7224 */ /* 0x000fe400078e001e */
[----:B------:R-:W-:-:S07]  /*1ed00*/  IMAD.MOV.U32 R7, RZ, RZ, R14 ;  /* 0x000000ffff077224 */ /* 0x000fce00078e000e */
[----:B------:R-:W-:Y:S05]  /*1ed10*/  WARPSYNC.COLLECTIVE R15, `(.L_x_14602) ;  /* 0x000000000f087348 */ /* 0x000fea0003c00000 */
[----:B------:R0:W1:Y:S02]  /*1ed20*/  SHFL.IDX P6, R14, R13, R12, R11 ;  /* 0x0000000c0d0e7389 */ /* 0x00006400000c000b */
[----:B01----:R-:W-:Y:S01]  /*1ed30*/  ENDCOLLECTIVE ;  /* 0x000000000000791b */ /* 0x003fe20003800000 */
.L_x_14602:
[----:B------:R-:W-:Y:S01]  /*1ed40*/  IMAD.MOV.U32 R30, RZ, RZ, R14 ;  /* 0x000000ffff1e7224 */ /* 0x000fe200078e000e */
[----:B------:R-:W-:Y:S06]  /*1ed50*/  BRA `(.L_x_14603) ;  /* 0xfffffe9000107947 */ /* 0x000fec000383ffff */
.L_x_14352:
[----:B0-----:R0:W1:Y:S02]  /*1ed60*/  SYNCS.PHASECHK.TRANS64.TRYWAIT P0, [R22+URZ+0x22800], R35 ;  /* 0x02280023160075a7 */ /* 0x001064000800017f */
[----:B-1----:R-:W-:Y:S05]  /*1ed70*/  @!P0 NANOSLEEP.SYNCS 0x989680 ;  /* 0x009896800000895d */ /* 0x002fea0003900000 */
[----:B------:R-:W1:Y:S02]  /*1ed80*/  @!P0 SYNCS.PHASECHK.TRANS64 P0, [R22+URZ+0x22800], R35 ;  /* 0x02280023160085a7 */ /* 0x000e64000800007f */
[----:B-1----:R-:W-:Y:S05]  /*1ed90*/  @!P0 BRA `(.L_x_14352) ;  /* 0xfffffffc00f08947 */ /* 0x002fea000383ffff */
[----:B------:R-:W-:Y:S05]  /*1eda0*/  BRA `(.L_x_14604) ;  /* 0xfffffe9400047947 */ /* 0x000fea000383ffff */
.L_x_14360:
[----:B------:R-:W1:Y:S01]  /*1edb0*/  LDC R39, c[0x0][0x3f4] ;  /* 0x0000fd00ff277b82 */ /* 0x000e620000000800 */
[----:B------:R-:W-:Y:S01]  /*1edc0*/  BSSY B1, `(.L_x_14605) ;  /* 0x0000008000017945 */ /* 0x000fe20003800000 */
[----:B0-----:R-:W-:Y:S02]  /*1edd0*/  IMAD.MOV.U32 R13, RZ, RZ, R26 ;  /* 0x000000ffff0d7224 */ /* 0x001fe400078e001a */
[----:B------:R-:W-:Y:S02]  /*1ede0*/  IMAD.MOV.U32 R12, RZ, RZ, RZ ;  /* 0x000000ffff0c7224 */ /* 0x000fe400078e00ff */
[----:B------:R-:W-:Y:S02]  /*1edf0*/  IMAD.MOV.U32 R11, RZ, RZ, 0x1c1f ;  /* 0x00001c1fff0b7424 */ /* 0x000fe400078e00ff */
[----:B------:R-:W-:-:S07]  /*1ee00*/  IMAD.MOV.U32 R15, RZ, RZ, -0x1 ;  /* 0xffffffffff0f7424 */ /* 0x000fce00078e00ff */
[----:B-1----:R-:W-:Y:S05]  /*1ee10*/  WARPSYNC.COLLECTIVE R15, `(.L_x_14606) ;  /* 0x000000000f087348 */ /* 0x002fea0003c00000 */
[----:B------:R0:W2:Y:S02]  /*1ee20*/  SHFL.IDX P6, R14, R13, R12, R11 ;  /* 0x0000000c0d0e7389 */ /* 0x0000a400000c000b */
[----:B012---:R-:W-:Y:S01]  /*1ee30*/  ENDCOLLECTIVE ;  /* 0x000000000000791b */ /* 0x007fe20003800000 */
.L_x_14606:
[----:B------:R-:W-:Y:S05]  /*1ee40*/  BSYNC B1 ;  /* 0x0000000000017941 */ /* 0x000fea0003800000 */
.L_x_14605:
        /* <DEDUP_REMOVED lines=10> */
.L_x_14607:
        /* <DEDUP_REMOVED lines=8> */
.L_x_14608:
[----:B------:R-:W-:-:S05]  /*1ef70*/  @!P1 IADD3 R8, P2, R3, R5, RZ ;  /* 0x0000000503089210 */ /* 0x000fca0007f5e0ff */
[----:B------:R-:W-:Y:S02]  /*1ef80*/  @!P1 IMAD.X R9, R0, 0x1, R7, P2 ;  /* 0x0000000100099824 */ /* 0x000fe400010e0607 */
[----:B------:R-:W-:Y:S02]  /*1ef90*/  IMAD.MOV.U32 R13, RZ, RZ, R37 ;  /* 0x000000ffff0d7224 */ /* 0x000fe400078e0025 */
[----:B------:R-:W-:-:S07]  /*1efa0*/  IMAD.MOV.U32 R4, RZ, RZ, R14 ;  /* 0x000000ffff047224 */ /* 0x000fce00078e000e */
[----:B------:R-:W-:Y:S05]  /*1efb0*/  WARPSYNC.COLLECTIVE R15, `(.L_x_14609) ;  /* 0x000000000f087348 */ /* 0x000fea0003c00000 */
[----:B------:R0:W1:Y:S02]  /*1efc0*/  SHFL.IDX P6, R14, R13, R12, R11 ;  /* 0x0000000c0d0e7389 */ /* 0x00006400000c000b */
[----:B01----:R-:W-:Y:S01]  /*1efd0*/  ENDCOLLECTIVE ;  /* 0x000000000000791b */ /* 0x003fe20003800000 */
.L_x_14609:
[----:B------:R-:W2:Y:S01]  /*1efe0*/  @!P1 LD.E.128 R8, desc[UR42][R8.64] ;  /* 0x0000002a08089980 */ /* 0x000ea2000c101d00 */
[----:B------:R-:W-:-:S05]  /*1eff0*/  @!P1 IADD3 R14, P2, R14, R5, RZ ;  /* 0x000000050e0e9210 */ /* 0x000fca0007f5e0ff */
[----:B------:R-:W-:Y:S02]  /*1f000*/  @!P1 IMAD.X R5, R4, 0x1, R7, P2 ;  /* 0x0000000104059824 */ /* 0x000fe400010e0607 */
[----:B------:R-:W-:-:S06]  /*1f010*/  @!P1 IMAD.MOV.U32 R4, RZ, RZ, R14 ;  /* 0x000000ffff049224 */ /* 0x000fcc00078e000e */
        /* <DEDUP_REMOVED lines=10> */
[----:B------:R-:W-:-:S07]  /*1f0c0*/  IMAD.MOV.U32 R3, RZ, RZ, R21 ;  /* 0x000000ffff037224 */ /* 0x000fce00078e0015 */
[----:B-----5:R-:W-:Y:S05]  /*1f0d0*/  WARPSYNC.COLLECTIVE R15, `(.L_x_14610) ;  /* 0x000000000f087348 */ /* 0x020fea0003c00000 */
[----:B------:R0:W1:Y:S02]  /*1f0e0*/  SHFL.IDX P6, R14, R13, R12, R11 ;  /* 0x0000000c0d0e7389 */ /* 0x00006400000c000b */
[----:B01---5:R-:W-:Y:S01]  /*1f0f0*/  ENDCOLLECTIVE ;  /* 0x000000000000791b */ /* 0x023fe20003800000 */
.L_x_14610:
[----:B------:R-:W-:Y:S02]  /*1f100*/  IMAD.MOV.U32 R0, RZ, RZ, R20 ;  /* 0x000000ffff007224 */ /* 0x000fe400078e0014 */
[----:B------:R-:W-:Y:S01]  /*1f110*/  @!P1 IMAD.MOV.U32 R28, RZ, RZ, R8 ;  /* 0x000000ffff1c9224 */ /* 0x000fe200078e0008 */
[----:B------:R-:W-:Y:S01]  /*1f120*/  PRMT R48, R48, 0x5410, R3 ;  /* 0x0000541030307816 */ /* 0x000fe20000000003 */
[----:B------:R-:W-:Y:S01]  /*1f130*/  @!P1 IMAD.MOV.U32 R29, RZ, RZ, R9 ;  /* 0x000000ffff1d9224 */ /* 0x000fe200078e0009 */
[----:B------:R-:W-:Y:S01]  /*1f140*/  PRMT R45, R45, 0x5410, R0 ;  /* 0x000054102d2d7816 */ /* 0x000fe20000000000 */
[----:B------:R-:W-:Y:S02]  /*1f150*/  IMAD.MOV.U32 R8, RZ, RZ, R28 ;  /* 0x000000ffff087224 */ /* 0x000fe400078e001c */
[----:B------:R-:W-:-:S03]  /*1f160*/  IMAD.MOV.U32 R9, RZ, RZ, R29 ;  /* 0x000000ffff097224 */ /* 0x000fc600078e001d */
[----:B------:R-:W-:Y:S01]  /*1f170*/  PRMT R38, R8, 0x7610, R38 ;  /* 0x0000761008267816 */ /* 0x000fe20000000026 */
[--C-:B------:R-:W-:Y:S01]  /*1f180*/  IMAD.MOV.U32 R13, RZ, RZ, R36.reuse ;  /* 0x000000ffff0d7224 */ /* 0x100fe200078e0024 */
[----:B------:R-:W-:Y:S01]  /*1f190*/  PRMT R36, R9, 0x7610, R36 ;  /* 0x0000761009247816 */ /* 0x000fe20000000024 */
[----:B------:R-:W-:Y:S02]  /*1f1a0*/  @!P1 IMAD.MOV.U32 R34, RZ, RZ, R4 ;  /* 0x000000ffff229224 */ /* 0x000fe400078e0004 */
[----:B------:R-:W-:Y:S02]  /*1f1b0*/  @!P1 IMAD.MOV.U32 R35, RZ, RZ, R5 ;  /* 0x000000ffff239224 */ /* 0x000fe400078e0005 */
[----:B------:R-:W-:Y:S02]  /*1f1c0*/  @!P1 IMAD.MOV.U32 R30, RZ, RZ, R6 ;  /* 0x000000ffff1e9224 */ /* 0x000fe400078e0006 */
[----:B------:R-:W-:Y:S02]  /*1f1d0*/  @!P1 IMAD.MOV.U32 R31, RZ, RZ, R7 ;  /* 0x000000ffff1f9224 */ /* 0x000fe400078e0007 */
[----:B------:R-:W-:-:S07]  /*1f1e0*/  IMAD.MOV.U32 R0, RZ, RZ, R14 ;  /* 0x000000ffff007224 */ /* 0x000fce00078e000e */
[----:B------:R-:W-:Y:S05]  /*1f1f0*/  WARPSYNC.COLLECTIVE R15, `(.L_x_14611) ;  /* 0x000000000f087348 */ /* 0x000fea0003c00000 */
[----:B------:R0:W1:Y:S02]  /*1f200*/  SHFL.IDX P6, R14, R13, R12, R11 ;  /* 0x0000000c0d0e7389 */ /* 0x00006400000c000b */
[----:B01----:R-:W-:Y:S01]  /*1f210*/  ENDCOLLECTIVE ;  /* 0x000000000000791b */ /* 0x003fe20003800000 */
.L_x_14611:
[----:B------:R-:W-:Y:S02]  /*1f220*/  IMAD.MOV.U32 R6, RZ, RZ, R34 ;  /* 0x000000ffff067224 */ /* 0x000fe400078e0022 */
[----:B------:R-:W-:Y:S02]  /*1f230*/  IMAD.MOV.U32 R7, RZ, RZ, R35 ;  /* 0x000000ffff077224 */ /* 0x000fe400078e0023 */
[----:B------:R-:W-:Y:S01]  /*1f240*/  IMAD.MOV.U32 R4, RZ, RZ, R30 ;  /* 0x000000ffff047224 */ /* 0x000fe200078e001e */
[----:B------:R-:W-:Y:S01]  /*1f250*/  PRMT R48, R6, 0x7610, R48 ;  /* 0x0000761006307816 */ /* 0x000fe20000000030 */
[----:B------:R-:W-:Y:S01]  /*1f260*/  IMAD.MOV.U32 R5, RZ, RZ, R31 ;  /* 0x000000ffff057224 */ /* 0x000fe200078e001f */
[----:B------:R-:W-:Y:S02]  /*1f270*/  PRMT R50, R50, 0x5410, R7 ;  /* 0x0000541032327816 */ /* 0x000fe40000000007 */
[----:B------:R-:W-:Y:S02]  /*1f280*/  CS2R R6, SRZ ;  /* 0x0000000000067805 */ /* 0x000fe4000001ff00 */
[----:B------:R-:W-:-:S02]  /*1f290*/  PRMT R49, R49, 0x5410, R4 ;  /* 0x0000541031317816 */ /* 0x000fc40000000004 */
[----:B------:R-:W-:Y:S01]  /*1f2a0*/  PRMT R45, R5, 0x7610, R45 ;  /* 0x00007610052d7816 */ /* 0x000fe2000000002d */
[----:B------:R-:W-:Y:S02]  /*1f2b0*/  IMAD.MOV.U32 R13, RZ, RZ, R24 ;  /* 0x000000ffff0d7224 */ /* 0x000fe400078e0018 */
[----:B------:R-:W-:-:S07]  /*1f2c0*/  IMAD.MOV.U32 R3, RZ, RZ, R14 ;  /* 0x000000ffff037224 */ /* 0x000fce00078e000e */
[----:B------:R-:W-:Y:S05]  /*1f2d0*/  WARPSYNC.COLLECTIVE R15, `(.L_x_14612) ;  /* 0x000000000f087348 */ /* 0x000fea0003c00000 */
[----:B------:R0:W1:Y:S02]  /*1f2e0*/  SHFL.IDX P6, R14, R13, R12, R11 ;  /* 0x0000000c0d0e7389 */ /* 0x00006400000c000b */
[----:B01----:R-:W-:Y:S01]  /*1f2f0*/  ENDCOLLECTIVE ;  /* 0x000000000000791b */ /* 0x003fe20003800000 */
.L_x_14612:
[----:B------:R-:W-:Y:S02]  /*1f300*/  IMAD.MOV.U32 R13, RZ, RZ, R37 ;  /* 0x000000ffff0d7224 */ /* 0x000fe400078e0025 */
[----:B------:R-:W-:-:S07]  /*1f310*/  IMAD.MOV.U32 R24, RZ, RZ, R14 ;  /* 0x000000ffff187224 */ /* 0x000fce00078e000e */
[----:B------:R-:W-:Y:S05]  /*1f320*/  WARPSYNC.COLLECTIVE R15, `(.L_x_14613) ;  /* 0x000000000f087348 */ /* 0x000fea0003c00000 */
[----:B------:R0:W1:Y:S02]  /*1f330*/  SHFL.IDX P6, R14, R13, R12, R11 ;  /* 0x0000000c0d0e7389 */ /* 0x00006400000c000b */
[----:B01----:R-:W-:Y:S01]  /*1f340*/  ENDCOLLECTIVE ;  /* 0x000000000000791b */ /* 0x003fe20003800000 */
.L_x_14613:
[----:B------:R-:W-:Y:S05]  /*1f350*/  BRA `(.L_x_14614) ;  /* 0xfffffea000107947 */ /* 0x000fea000383ffff */
.L_x_14364:
[----:B0-----:R0:W1:Y:S02]  /*1f360*/  SYNCS.PHASECHK.TRANS64.TRYWAIT P1, [R22+URZ+0x22800], R13 ;  /* 0x0228000d160075a7 */ /* 0x001064000802017f */
[----:B-1----:R-:W-:Y:S05]  /*1f370*/  @!P1 NANOSLEEP.SYNCS 0x989680 ;  /* 0x009896800000995d */ /* 0x002fea0003900000 */
[----:B------:R-:W1:Y:S02]  /*1f380*/  @!P1 SYNCS.PHASECHK.TRANS64 P1, [R22+URZ+0x22800], R13 ;  /* 0x0228000d160095a7 */ /* 0x000e64000802007f */
[----:B-1----:R-:W-:Y:S05]  /*1f390*/  @!P1 BRA `(.L_x_14364) ;  /* 0xfffffffc00f09947 */ /* 0x002fea000383ffff */
[----:B------:R-:W-:Y:S05]  /*1f3a0*/  BRA `(.L_x_14615) ;  /* 0xfffffea000b07947 */ /* 0x000fea000383ffff */
.L_x_14370:
[----:B-1----:R1:W2:Y:S02]  /*1f3b0*/  SYNCS.PHASECHK.TRANS64.TRYWAIT P1, [R12+URZ+0x22830], R73 ;  /* 0x022830490c0075a7 */ /* 0x0022a4000802017f */
[----:B--2---:R-:W-:Y:S05]  /*1f3c0*/  @!P1 NANOSLEEP.SYNCS 0x989680 ;  /* 0x009896800000995d */ /* 0x004fea0003900000 */
[----:B------:R-:W2:Y:S02]  /*1f3d0*/  @!P1 SYNCS.PHASECHK.TRANS64 P1, [R12+URZ+0x22830], R73 ;  /* 0x022830490c0095a7 */ /* 0x000ea4000802007f */
[----:B--2---:R-:W-:Y:S05]  /*1f3e0*/  @!P1 BRA `(.L_x_14370) ;  /* 0xfffffffc00f09947 */ /* 0x004fea000383ffff */
[----:B------:R-:W-:Y:S05]  /*1f3f0*/  BRA `(.L_x_14369) ;  /* 0xfffffeb000807947 */ /* 0x000fea000383ffff */
.L_x_14376:
[----:B--2---:R2:W3:Y:S02]  /*1f400*/  SYNCS.PHASECHK.TRANS64.TRYWAIT P1, [R12+URZ+0x22850], R73 ;  /* 0x022850490c0075a7 */ /* 0x0044e4000802017f */
[----:B---3--:R-:W-:Y:S05]  /*1f410*/  @!P1 NANOSLEEP.SYNCS 0x989680 ;  /* 0x009896800000995d */ /* 0x008fea0003900000 */
[----:B------:R-:W3:Y:S02]  /*1f420*/  @!P1 SYNCS.PHASECHK.TRANS64 P1, [R12+URZ+0x22850], R73 ;  /* 0x022850490c0095a7 */ /* 0x000ee4000802007f */
[----:B---3--:R-:W-:Y:S05]  /*1f430*/  @!P1 BRA `(.L_x_14376) ;  /* 0xfffffffc00f09947 */ /* 0x008fea000383ffff */
[----:B------:R-:W-:Y:S05]  /*1f440*/  BRA `(.L_x_14375) ;  /* 0xfffffec800c07947 */ /* 0x000fea000383ffff */
.L_x_14382:
[----:B-1----:R1:W2:Y:S02]  /*1f450*/  SYNCS.PHASECHK.TRANS64.TRYWAIT P1, [R13+URZ+0x22830], R14 ;  /* 0x0228300e0d0075a7 */ /* 0x0022a4000802017f */
[----:B--2---:R-:W-:Y:S05]  /*1f460*/  @!P1 NANOSLEEP.SYNCS 0x989680 ;  /* 0x009896800000995d */ /* 0x004fea0003900000 */
[----:B------:R-:W2:Y:S02]  /*1f470*/  @!P1 SYNCS.PHASECHK.TRANS64 P1, [R13+URZ+0x22830], R14 ;  /* 0x0228300e0d0095a7 */ /* 0x000ea4000802007f */
[----:B--2---:R-:W-:Y:S05]  /*1f480*/  @!P1 BRA `(.L_x_14382) ;  /* 0xfffffffc00f09947 */ /* 0x004fea000383ffff */
[----:B------:R-:W-:Y:S05]  /*1f490*/  BRA `(.L_x_14381) ;  /* 0xfffffed0003c7947 */ /* 0x000fea000383ffff */
.L_x_14388:
[----:B-1----:R1:W2:Y:S02]  /*1f4a0*/  SYNCS.PHASECHK.TRANS64.TRYWAIT P1, [R13+URZ+0x22850], R14 ;  /* 0x0228500e0d0075a7 */ /* 0x0022a4000802017f */
[----:B--2---:R-:W-:Y:S05]  /*1f4b0*/  @!P1 NANOSLEEP.SYNCS 0x989680 ;  /* 0x009896800000995d */ /* 0x004fea0003900000 */
[----:B------:R-:W2:Y:S02]  /*1f4c0*/  @!P1 SYNCS.PHASECHK.TRANS64 P1, [R13+URZ+0x22850], R14 ;  /* 0x0228500e0d0095a7 */ /* 0x000ea4000802007f */
[----:B--2---:R-:W-:Y:S05]  /*1f4d0*/  @!P1 BRA `(.L_x_14388) ;  /* 0xfffffffc00f09947 */ /* 0x004fea000383ffff */
[----:B------:R-:W-:Y:S05]  /*1f4e0*/  BRA `(.L_x_14387) ;  /* 0xfffffef000987947 */ /* 0x000fea000383ffff */
.L_x_14395:
[----:B-1----:R1:W2:Y:S02]  /*1f4f0*/  SYNCS.PHASECHK.TRANS64.TRYWAIT P1, [R13+URZ+0x22830], R14 ;  /* 0x0228300e0d0075a7 */ /* 0x0022a4000802017f */
[----:B--2---:R-:W-:Y:S05]  /*1f500*/  @!P1 NANOSLEEP.SYNCS 0x989680 ;  /* 0x009896800000995d */ /* 0x004fea0003900000 */
[----:B------:R-:W2:Y:S02]  /*1f510*/  @!P1 SYNCS.PHASECHK.TRANS64 P1, [R13+URZ+0x22830], R14 ;  /* 0x0228300e0d0095a7 */ /* 0x000ea4000802007f */
[----:B--2---:R-:W-:Y:S05]  /*1f520*/  @!P1 BRA `(.L_x_14395) ;  /* 0xfffffffc00f09947 */ /* 0x004fea000383ffff */
[----:B------:R-:W-:Y:S05]  /*1f530*/  BRA `(.L_x_14394) ;  /* 0xfffffef400e47947 */ /* 0x000fea000383ffff */
.L_x_14401:
[----:B---3--:R3:W4:Y:S02]  /*1f540*/  SYNCS.PHASECHK.TRANS64.TRYWAIT P1, [R13+URZ+0x22850], R14 ;  /* 0x0228500e0d0075a7 */ /* 0x008724000802017f */
[----:B----4-:R-:W-:Y:S05]  /*1f550*/  @!P1 NANOSLEEP.SYNCS 0x989680 ;  /* 0x009896800000995d */ /* 0x010fea0003900000 */
[----:B------:R-:W4:Y:S02]  /*1f560*/  @!P1 SYNCS.PHASECHK.TRANS64 P1, [R13+URZ+0x22850], R14 ;  /* 0x0228500e0d0095a7 */ /* 0x000f24000802007f */
[----:B----4-:R-:W-:Y:S05]  /*1f570*/  @!P1 BRA `(.L_x_14401) ;  /* 0xfffffffc00f09947 */ /* 0x010fea000383ffff */
[----:B------:R-:W-:Y:S05]  /*1f580*/  BRA `(.L_x_14400) ;  /* 0xffffff10004c7947 */ /* 0x000fea000383ffff */
.L_x_14408:
[----:B------:R-:W-:Y:S02]  /*1f590*/  IMAD.MOV.U32 R13, RZ, RZ, R20 ;  /* 0x000000ffff0d7224 */ /* 0x000fe400078e0014 */
[----:B------:R-:W-:Y:S02]  /*1f5a0*/  IMAD.MOV.U32 R12, RZ, RZ, RZ ;  /* 0x000000ffff0c7224 */ /* 0x000fe400078e00ff */
[----:B------:R-:W-:Y:S02]  /*1f5b0*/  IMAD.MOV.U32 R11, RZ, RZ, 0x181f ;  /* 0x0000181fff0b7424 */ /* 0x000fe400078e00ff */
[----:B------:R-:W-:-:S07]  /*1f5c0*/  IMAD.MOV.U32 R15, RZ, RZ, -0x1 ;  /* 0xffffffffff0f7424 */ /* 0x000fce00078e00ff */
[----:B-----5:R-:W-:Y:S05]  /*1f5d0*/  WARPSYNC.COLLECTIVE R15, `(.L_x_14616) ;  /* 0x000000000f087348 */ /* 0x020fea0003c00000 */
[----:B------:R0:W1:Y:S02]  /*1f5e0*/  SHFL.IDX P6, R14, R13, R12, R11 ;  /* 0x0000000c0d0e7389 */ /* 0x00006400000c000b */
[----:B01---5:R-:W-:Y:S01]  /*1f5f0*/  ENDCOLLECTIVE ;  /* 0x000000000000791b */ /* 0x023fe20003800000 */
.L_x_14616:
[----:B------:R-:W-:Y:S02]  /*1f600*/  IMAD.MOV.U32 R13, RZ, RZ, R4 ;  /* 0x000000ffff0d7224 */ /* 0x000fe400078e0004 */
[----:B------:R-:W-:-:S07]  /*1f610*/  IMAD.MOV.U32 R3, RZ, RZ, R14 ;  /* 0x000000ffff037224 */ /* 0x000fce00078e000e */
[----:B------:R-:W-:Y:S05]  /*1f620*/  WARPSYNC.COLLECTIVE R15, `(.L_x_14617) ;  /* 0x000000000f087348 */ /* 0x000fea0003c00000 */
[----:B------:R0:W1:Y:S02]  /*1f630*/  SHFL.IDX P6, R14, R13, R12, R11 ;  /* 0x0000000c0d0e7389 */ /* 0x00006400000c000b */
[----:B01----:R-:W-:Y:S01]  /*1f640*/  ENDCOLLECTIVE ;  /* 0x000000000000791b */ /* 0x003fe20003800000 */
.L_x_14617:
[----:B------:R-:W-:Y:S05]  /*1f650*/  BRA `(.L_x_14618) ;  /* 0xffffff3800987947 */ /* 0x000fea000383ffff */
.L_x_14411:
        /* <DEDUP_REMOVED lines=8> */
.L_x_14620:
[----:B------:R-:W-:Y:S05]  /*1f6e0*/  BSYNC B1 ;  /* 0x0000000000017941 */ /* 0x000fea0003800000 */
.L_x_14619:
        /* <DEDUP_REMOVED lines=8> */
.L_x_14621:
[----:B------:R-:W-:Y:S05]  /*1f770*/  BRA `(.L_x_14622) ;  /* 0xffffff3800e07947 */ /* 0x000fea000383ffff */
.L_x_14414:
[----:B------:R-:W-:Y:S01]  /*1f780*/  BSSY B1, `(.L_x_14623) ;  /* 0x0000008000017945 */ /* 0x000fe20003800000 */
[----:B---3--:R-:W-:Y:S02]  /*1f790*/  IMAD.MOV.U32 R13, RZ, RZ, R20 ;  /* 0x000000ffff0d7224 */ /* 0x008fe400078e0014 */
[----:B------:R-:W-:Y:S02]  /*1f7a0*/  IMAD.MOV.U32 R12, RZ, RZ, 0x2 ;  /* 0x00000002ff0c7424 */ /* 0x000fe400078e00ff */
[----:B------:R-:W-:Y:S02]  /*1f7b0*/  IMAD.MOV.U32 R11, RZ, RZ, 0x181f ;  /* 0x0000181fff0b7424 */ /* 0x000fe400078e00ff */
[----:B------:R-:W-:-:S07]  /*1f7c0*/  IMAD.MOV.U32 R15, RZ, RZ, -0x1 ;  /* 0xffffffffff0f7424 */ /* 0x000fce00078e00ff */
[----:B012-45:R-:W-:Y:S05]  /*1f7d0*/  WARPSYNC.COLLECTIVE R15, `(.L_x_14624) ;  /* 0x000000000f087348 */ /* 0x037fea0003c00000 */
[----:B--2---:R2:W3:Y:S02]  /*1f7e0*/  SHFL.IDX P6, R14, R13, R12, R11 ;  /* 0x0000000c0d0e7389 */ /* 0x0044e400000c000b */
[----:B012345:R-:W-:Y:S01]  /*1f7f0*/  ENDCOLLECTIVE ;  /* 0x000000000000791b */ /* 0x03ffe20003800000 */
.L_x_14624:
[----:B------:R-:W-:Y:S05]  /*1f800*/  BSYNC B1 ;  /* 0x0000000000017941 */ /* 0x000fea0003800000 */
.L_x_14623:
        /* <DEDUP_REMOVED lines=8> */
.L_x_14625:
[----:B------:R-:W-:Y:S05]  /*1f890*/  BRA `(.L_x_14626) ;  /* 0xffffff3c00287947 */ /* 0x000fea000383ffff */
.L_x_14417:
        /* <DEDUP_REMOVED lines=8> */
.L_x_14628:
[----:B------:R-:W-:Y:S05]  /*1f920*/  BSYNC B1 ;  /* 0x0000000000017941 */ /* 0x000fea0003800000 */
.L_x_14627:
        /* <DEDUP_REMOVED lines=8> */
.L_x_14629:
[----:B------:R-:W-:Y:S05]  /*1f9b0*/  BRA `(.L_x_14630) ;  /* 0xffffff3c00707947 */ /* 0x000fea000383ffff */
.L_x_14419:
[----:B------:R-:W-:Y:S02]  /*1f9c0*/  IMAD.MOV.U32 R13, RZ, RZ, R4 ;  /* 0x000000ffff0d7224 */ /* 0x000fe400078e0004 */
[----:B------:R-:W-:Y:S02]  /*1f9d0*/  IMAD.MOV.U32 R12, RZ, RZ, RZ ;  /* 0x000000ffff0c7224 */ /* 0x000fe400078e00ff */
[----:B------:R-:W-:Y:S02]  /*1f9e0*/  IMAD.MOV.U32 R11, RZ, RZ, 0x1c1f ;  /* 0x00001c1fff0b7424 */ /* 0x000fe400078e00ff */
[----:B------:R-:W-:-:S07]  /*1f9f0*/  IMAD.MOV.U32 R15, RZ, RZ, -0x1 ;  /* 0xffffffffff0f7424 */ /* 0x000fce00078e00ff */
[----:B------:R-:W-:Y:S05]  /*1fa00*/  WARPSYNC.COLLECTIVE R15, `(.L_x_14631) ;  /* 0x000000000f087348 */ /* 0x000fea0003c00000 */
[----:B------:R0:W1:Y:S02]  /*1fa10*/  SHFL.IDX P6, R14, R13, R12, R11 ;  /* 0x0000000c0d0e7389 */ /* 0x00006400000c000b */
[----:B01----:R-:W-:Y:S01]  /*1fa20*/  ENDCOLLECTIVE ;  /* 0x000000000000791b */ /* 0x003fe20003800000 */
.L_x_14631:
[----:B------:R-:W-:Y:S02]  /*1fa30*/  IMAD.MOV.U32 R13, RZ, RZ, R3 ;  /* 0x000000ffff0d7224 */ /* 0x000fe400078e0003 */
[----:B------:R-:W-:-:S07]  /*1fa40*/  IMAD.MOV.U32 R20, RZ, RZ, R14 ;  /* 0x000000ffff147224 */ /* 0x000fce00078e000e */
[----:B------:R-:W-:Y:S05]  /*1fa50*/  WARPSYNC.COLLECTIVE R15, `(.L_x_14632) ;  /* 0x000000000f087348 */ /* 0x000fea0003c00000 */
[----:B------:R0:W1:Y:S02]  /*1fa60*/  SHFL.IDX P6, R14, R13, R12, R11 ;  /* 0x0000000c0d0e7389 */ /* 0x00006400000c000b */
[----:B01----:R-:W-:Y:S01]  /*1fa70*/  ENDCOLLECTIVE ;  /* 0x000000000000791b */ /* 0x003fe20003800000 */
.L_x_14632:
[----:B------:R-:W-:Y:S01]  /*1fa80*/  IMAD.MOV.U32 R12, RZ, RZ, R14 ;  /* 0x000000ffff0c7224 */ /* 0x000fe200078e000e */
[----:B------:R-:W-:Y:S06]  /*1fa90*/  BRA `(.L_x_14633) ;  /* 0xffffff4000707947 */ /* 0x000fec000383ffff */
.L_x_14422:
        /* <DEDUP_REMOVED lines=8> */
.L_x_14635:
[----:B------:R-:W-:Y:S05]  /*1fb20*/  BSYNC B1 ;  /* 0x0000000000017941 */ /* 0x000fea0003800000 */
.L_x_14634:
        /* <DEDUP_REMOVED lines=8> */
.L_x_14636:
[----:B------:R-:W-:Y:S01]  /*1fbb0*/  IMAD.MOV.U32 R3, RZ, RZ, R14 ;  /* 0x000000ffff037224 */ /* 0x000fe200078e000e */
[----:B------:R-:W-:Y:S06]  /*1fbc0*/  BRA `(.L_x_14637) ;  /* 0xffffff4c00487947 */ /* 0x000fec000383ffff */
.L_x_14426:
[----:B------:R-:W-:Y:S02]  /*1fbd0*/  IMAD.MOV.U32 R13, RZ, RZ, R4 ;  /* 0x000000ffff0d7224 */ /* 0x000fe400078e0004 */
[----:B------:R-:W-:Y:S02]  /*1fbe0*/  IMAD.MOV.U32 R12, RZ, RZ, RZ ;  /* 0x000000ffff0c7224 */ /* 0x000fe400078e00ff */
[----:B------:R-:W-:Y:S02]  /*1fbf0*/  IMAD.MOV.U32 R11, RZ, RZ, 0x181f ;  /* 0x0000181fff0b7424 */ /* 0x000fe400078e00ff */
[----:B------:R-:W-:-:S07]  /*1fc00*/  IMAD.MOV.U32 R15, RZ, RZ, -0x1 ;  /* 0xffffffffff0f7424 */ /* 0x000fce00078e00ff */
[----:B0-----:R-:W-:Y:S05]  /*1fc10*/  WARPSYNC.COLLECTIVE R15, `(.L_x_14638) ;  /* 0x000000000f087348 */ /* 0x001fea0003c00000 */
[----:B------:R1:W2:Y:S02]  /*1fc20*/  SHFL.IDX P6, R14, R13, R12, R11 ;  /* 0x0000000c0d0e7389 */ /* 0x0002a400000c000b */
[----:B012---:R-:W-:Y:S01]  /*1fc30*/  ENDCOLLECTIVE ;  /* 0x000000000000791b */ /* 0x007fe20003800000 */
.L_x_14638:
[----:B------:R-:W-:Y:S02]  /*1fc40*/  IMAD.MOV.U32 R13, RZ, RZ, R0 ;  /* 0x000000ffff0d7224 */ /* 0x000fe400078e0000 */
[----:B------:R-:W-:-:S07]  /*1fc50*/  IMAD.MOV.U32 R3, RZ, RZ, R14 ;  /* 0x000000ffff037224 */ /* 0x000fce00078e000e */
[----:B------:R-:W-:Y:S05]  /*1fc60*/  WARPSYNC.COLLECTIVE R15, `(.L_x_14639) ;  /* 0x000000000f087348 */ /* 0x000fea0003c00000 */
[----:B------:R0:W1:Y:S02]  /*1fc70*/  SHFL.IDX P6, R14, R13, R12, R11 ;  /* 0x0000000c0d0e7389 */ /* 0x00006400000c000b */
[----:B01----:R-:W-:Y:S01]  /*1fc80*/  ENDCOLLECTIVE ;  /* 0x000000000000791b */ /* 0x003fe20003800000 */
.L_x_14639:
[----:B------:R-:W-:Y:S01]  /*1fc90*/  IMAD.MOV.U32 R9, RZ, RZ, R14 ;  /* 0x000000ffff097224 */ /* 0x000fe200078e000e */
[----:B------:R-:W-:Y:S06]  /*1fca0*/  BRA `(.L_x_14640) ;  /* 0xffffff60007c7947 */ /* 0x000fec000383ffff */
.L_x_14429:
        /* <DEDUP_REMOVED lines=8> */
.L_x_14642:
[----:B------:R-:W-:Y:S05]  /*1fd30*/  BSYNC B1 ;  /* 0x0000000000017941 */ /* 0x000fea0003800000 */
.L_x_14641:
        /* <DEDUP_REMOVED lines=8> */
.L_x_14643:
[----:B------:R-:W-:Y:S01]  /*1fdc0*/  IMAD.MOV.U32 R9, RZ, RZ, R14 ;  /* 0x000000ffff097224 */ /* 0x000fe200078e000e */
[----:B------:R-:W-:Y:S06]  /*1fdd0*/  BRA `(.L_x_14644) ;  /* 0xffffff6000c47947 */ /* 0x000fec000383ffff */
.L_x_14432:
        /* <DEDUP_REMOVED lines=8> */
.L_x_14646:
[----:B------:R-:W-:Y:S05]  /*1fe60*/  BSYNC B1 ;  /* 0x0000000000017941 */ /* 0x000fea0003800000 */
.L_x_14645:
        /* <DEDUP_REMOVED lines=8> */
.L_x_14647:
[----:B------:R-:W-:Y:S01]  /*1fef0*/  IMAD.MOV.U32 R9, RZ, RZ, R14 ;  /* 0x000000ffff097224 */ /* 0x000fe200078e000e */
[----:B------:R-:W-:Y:S06]  /*1ff00*/  BRA `(.L_x_14648) ;  /* 0xffffff6400087947 */ /* 0x000fec000383ffff */
.L_x_14435:
        /* <DEDUP_REMOVED lines=8> */
.L_x_14650:
[----:B------:R-:W-:Y:S05]  /*1ff90*/  BSYNC B1 ;  /* 0x0000000000017941 */ /* 0x000fea0003800000 */
.L_x_14649:
        /* <DEDUP_REMOVED lines=8> */
.L_x_14651:
[----:B------:R-:W-:Y:S01]  /*20020*/  IMAD.MOV.U32 R9, RZ, RZ, R14 ;  /* 0x000000ffff097224 */ /* 0x000fe200078e000e */
[----:B------:R-:W-:Y:S06]  /*20030*/  BRA `(.L_x_14652) ;  /* 0xffffff64004c7947 */ /* 0x000fec000383ffff */
.L_x_14454:
[----:B-1----:R-:W0:Y:S01]  /*20040*/  S2R R11, SR_TID.X ;  /* 0x00000000000b7919 */ /* 0x002e220000002100 */
        /* <DEDUP_REMOVED lines=10> */
.L_x_14654:
[----:B------:R-:W-:Y:S05]  /*200f0*/  BSYNC B1 ;  /* 0x0000000000017941 */ /* 0x000fea0003800000 */
.L_x_14653:
[----:B------:R-:W-:Y:S05]  /*20100*/  BRA `(.L_x_14655) ;  /* 0xffffff8000887947 */ /* 0x000fea000383ffff */
.L_x_14456:
[----:B------:R-:W-:Y:S01]  /*20110*/  BSSY B1, `(.L_x_14656) ;  /* 0x0000006000017945 */ /* 0x000fe20003800000 */
[----:B------:R-:W-:-:S07]  /*20120*/  IMAD.MOV.U32 R15, RZ, RZ, -0x1 ;  /* 0xffffffffff0f7424 */ /* 0x000fce00078e00ff */
[----:B01----:R-:W-:Y:S05]  /*20130*/  WARPSYNC.COLLECTIVE R15, `(.L_x_14657) ;  /* 0x000000000f0c7348 */ /* 0x003fea0003c00000 */
[----:B------:R-:W-:Y:S02]  /*20140*/  ELECT P6, UR62, PT ;  /* 0x00000000003e782f */ /* 0x000fe400038c0000 */
[----:B------:R-:W-:Y:S01]  /*20150*/  MOV R14, UR62 ;  /* 0x0000003e000e7c02 */ /* 0x000fe20008000f00 */
[----:B01----:R-:W-:Y:S10]  /*20160*/  ENDCOLLECTIVE ;  /* 0x000000000000791b */ /* 0x003ff40003800000 */
.L_x_14657:
[----:B------:R-:W-:Y:S05]  /*20170*/  BSYNC B1 ;  /* 0x0000000000017941 */ /* 0x000fea0003800000 */
.L_x_14656:
[----:B------:R-:W-:Y:S05]  /*20180*/  BRA `(.L_x_14455) ;  /* 0xffffff8000807947 */ /* 0x000fea000383ffff */
.L_x_14458:
[----:B0-----:R0:W2:Y:S02]  /*20190*/  SYNCS.PHASECHK.TRANS64.TRYWAIT P0, [R16+URZ+0x22820], R3 ;  /* 0x02282003100075a7 */ /* 0x0010a4000800017f */
[----:B--2---:R-:W-:Y:S05]  /*201a0*/  @!P0 NANOSLEEP.SYNCS 0x989680 ;  /* 0x009896800000895d */ /* 0x004fea0003900000 */
[----:B------:R-:W2:Y:S02]  /*201b0*/  @!P0 SYNCS.PHASECHK.TRANS64 P0, [R16+URZ+0x22820], R3 ;  /* 0x02282003100085a7 */ /* 0x000ea4000800007f */
[----:B--2---:R-:W-:Y:S05]  /*201c0*/  @!P0 BRA `(.L_x_14458) ;  /* 0xfffffffc00f08947 */ /* 0x004fea000383ffff */
[----:B------:R-:W-:Y:S05]  /*201d0*/  BRA `(.L_x_14658) ;  /* 0xffffff8000907947 */ /* 0x000fea000383ffff */
.L_x_14462:
[----:B0-----:R0:W2:Y:S02]  /*201e0*/  SYNCS.PHASECHK.TRANS64.TRYWAIT P0, [R3+URZ+0x228a0], R9 ;  /* 0x0228a009030075a7 */ /* 0x0010a4000800017f */
[----:B--2---:R-:W-:Y:S05]  /*201f0*/  @!P0 NANOSLEEP.SYNCS 0x989680 ;  /* 0x009896800000895d */ /* 0x004fea0003900000 */
[----:B------:R-:W2:Y:S02]  /*20200*/  @!P0 SYNCS.PHASECHK.TRANS64 P0, [R3+URZ+0x228a0], R9 ;  /* 0x0228a009030085a7 */ /* 0x000ea4000800007f */
[----:B--2---:R-:W-:Y:S05]  /*20210*/  @!P0 BRA `(.L_x_14462) ;  /* 0xfffffffc00f08947 */ /* 0x004fea000383ffff */
[----:B------:R-:W-:Y:S05]  /*20220*/  BRA `(.L_x_14659) ;  /* 0xffffff8000a87947 */ /* 0x000fea000383ffff */
.L_x_14467:
[----:B-1----:R1:W2:Y:S02]  /*20230*/  SYNCS.PHASECHK.TRANS64.TRYWAIT P0, [R3+URZ+0x228c0], R9 ;  /* 0x0228c009030075a7 */ /* 0x0022a4000800017f */
[----:B--2---:R-:W-:Y:S05]  /*20240*/  @!P0 NANOSLEEP.SYNCS 0x989680 ;  /* 0x009896800000895d */ /* 0x004fea0003900000 */
[----:B------:R-:W2:Y:S02]  /*20250*/  @!P0 SYNCS.PHASECHK.TRANS64 P0, [R3+URZ+0x228c0], R9 ;  /* 0x0228c009030085a7 */ /* 0x000ea4000800007f */
[----:B--2---:R-:W-:Y:S05]  /*20260*/  @!P0 BRA `(.L_x_14467) ;  /* 0xfffffffc00f08947 */ /* 0x004fea000383ffff */
[----:B------:R-:W-:Y:S05]  /*20270*/  BRA `(.L_x_14660) ;  /* 0xffffff8400247947 */ /* 0x000fea000383ffff */
.L_x_14477:
[----:B0-----:R0:W2:Y:S02]  /*20280*/  SYNCS.PHASECHK.TRANS64.TRYWAIT P1, [R9+URZ+0x228a0], R2 ;  /* 0x0228a002090075a7 */ /* 0x0010a4000802017f */
[----:B--2---:R-:W-:Y:S05]  /*20290*/  @!P1 NANOSLEEP.SYNCS 0x989680 ;  /* 0x009896800000995d */ /* 0x004fea0003900000 */
[----:B------:R-:W2:Y:S02]  /*202a0*/  @!P1 SYNCS.PHASECHK.TRANS64 P1, [R9+URZ+0x228a0], R2 ;  /* 0x0228a002090095a7 */ /* 0x000ea4000802007f */
[----:B--2---:R-:W-:Y:S05]  /*202b0*/  @!P1 BRA `(.L_x_14477) ;  /* 0xfffffffc00f09947 */ /* 0x004fea000383ffff */
[----:B------:R-:W-:Y:S05]  /*202c0*/  BRA `(.L_x_14661) ;  /* 0xffffff8800987947 */ /* 0x000fea000383ffff */
.L_x_14482:
[----:B-1----:R1:W2:Y:S02]  /*202d0*/  SYNCS.PHASECHK.TRANS64.TRYWAIT P1, [R9+URZ+0x228c0], R2 ;  /* 0x0228c002090075a7 */ /* 0x0022a4000802017f */
[----:B--2---:R-:W-:Y:S05]  /*202e0*/  @!P1 NANOSLEEP.SYNCS 0x989680 ;  /* 0x009896800000995d */ /* 0x004fea0003900000 */
[----:B------:R-:W2:Y:S02]  /*202f0*/  @!P1 SYNCS.PHASECHK.TRANS64 P1, [R9+URZ+0x228c0], R2 ;  /* 0x0228c002090095a7 */ /* 0x000ea4000802007f */
[----:B--2---:R-:W-:Y:S05]  /*20300*/  @!P1 BRA `(.L_x_14482) ;  /* 0xfffffffc00f09947 */ /* 0x004fea000383ffff */
[----:B------:R-:W-:Y:S05]  /*20310*/  BRA `(.L_x_14662) ;  /* 0xffffff8c00107947 */ /* 0x000fea000383ffff */
.L_x_14500:
        /* <DEDUP_REMOVED lines=11> */
.L_x_14664:
[----:B------:R-:W-:Y:S05]  /*203d0*/  BSYNC B0 ;  /* 0x0000000000007941 */ /* 0x000fea0003800000 */
.L_x_14663:
[----:B------:R-:W-:Y:S05]  /*203e0*/  BRA `(.L_x_14665) ;  /* 0xffffff9c00587947 */ /* 0x000fea000383ffff */
.L_x_14503:
[----:B0-----:R0:W1:Y:S02]  /*203f0*/  SYNCS.PHASECHK.TRANS64.TRYWAIT P0, [R22+URZ+0x22840], R0 ;  /* 0x02284000160075a7 */ /* 0x001064000800017f */
[----:B-1----:R-:W-:Y:S05]  /*20400*/  @!P0 NANOSLEEP.SYNCS 0x989680 ;  /* 0x009896800000895d */ /* 0x002fea0003900000 */
[----:B------:R-:W1:Y:S02]  /*20410*/  @!P0 SYNCS.PHASECHK.TRANS64 P0, [R22+URZ+0x22840], R0 ;  /* 0x02284000160085a7 */ /* 0x000e64000800007f */
[----:B-1----:R-:W-:Y:S05]  /*20420*/  @!P0 BRA `(.L_x_14503) ;  /* 0xfffffffc00f08947 */ /* 0x002fea000383ffff */
[----:B------:R-:W-:Y:S05]  /*20430*/  BRA `(.L_x_14666) ;  /* 0xffffff9c00747947 */ /* 0x000fea000383ffff */
.L_x_14504:
        /* <DEDUP_REMOVED lines=8> */
.L_x_14668:
[----:B------:R-:W-:Y:S05]  /*204c0*/  BSYNC B0 ;  /* 0x0000000000007941 */ /* 0x000fea0003800000 */
.L_x_14667:
        /* <DEDUP_REMOVED lines=9> */
.L_x_14669:
[----:B------:R-:W-:Y:S02]  /*20560*/  IMAD.MOV.U32 R13, RZ, RZ, R4 ;  /* 0x000000ffff0d7224 */ /* 0x000fe400078e0004 */
[----:B------:R-:W-:Y:S02]  /*20570*/  IMAD.MOV.U32 R12, RZ, RZ, 0x1 ;  /* 0x00000001ff0c7424 */ /* 0x000fe400078e00ff */
[----:B------:R-:W-:-:S07]  /*20580*/  IMAD.MOV.U32 R3, RZ, RZ, R14 ;  /* 0x000000ffff037224 */ /* 0x000fce00078e000e */
[----:B------:R-:W-:Y:S05]  /*20590*/  WARPSYNC.COLLECTIVE R15, `(.L_x_14670) ;  /* 0x000000000f087348 */ /* 0x000fea0003c00000 */
[----:B------:R0:W1:Y:S02]  /*205a0*/  SHFL.IDX P6, R14, R13, R12, R11 ;  /* 0x0000000c0d0e7389 */ /* 0x00006400000c000b */
[----:B01----:R-:W-:Y:S01]  /*205b0*/  ENDCOLLECTIVE ;  /* 0x000000000000791b */ /* 0x003fe20003800000 */
.L_x_14670:
        /* <DEDUP_REMOVED lines=15> */
.L_x_14671:
[----:B------:R-:W-:Y:S02]  /*206b0*/  @P0 IMAD R7, R5, 0x2, R16 ;  /* 0x0000000205070824 */ /* 0x000fe400078e0210 */
[----:B------:R-:W-:Y:S02]  /*206c0*/  IMAD.MOV.U32 R13, RZ, RZ, R4 ;  /* 0x000000ffff0d7224 */ /* 0x000fe400078e0004 */
[----:B------:R-:W-:Y:S02]  /*206d0*/  IMAD.MOV.U32 R12, RZ, RZ, 0x2 ;  /* 0x00000002ff0c7424 */ /* 0x000fe400078e00ff */
[----:B------:R-:W-:-:S07]  /*206e0*/  IMAD.MOV.U32 R3, RZ, RZ, R14 ;  /* 0x000000ffff037224 */ /* 0x000fce00078e000e */
[----:B------:R-:W-:Y:S05]  /*206f0*/  WARPSYNC.COLLECTIVE R15, `(.L_x_14672) ;  /* 0x000000000f087348 */ /* 0x000fea0003c00000 */
[----:B------:R0:W1:Y:S02]  /*20700*/  SHFL.IDX P6, R14, R13, R12, R11 ;  /* 0x0000000c0d0e7389 */ /* 0x00006400000c000b */
[----:B01----:R-:W-:Y:S01]  /*20710*/  ENDCOLLECTIVE ;  /* 0x000000000000791b */ /* 0x003fe20003800000 */
.L_x_14672:
        /* <DEDUP_REMOVED lines=15> */
.L_x_14673:
[----:B------:R-:W-:Y:S02]  /*20810*/  @P0 IMAD R7, R5, 0x2, R16 ;  /* 0x0000000205070824 */ /* 0x000fe400078e0210 */
[----:B------:R-:W-:Y:S02]  /*20820*/  IMAD.MOV.U32 R13, RZ, RZ, R4 ;  /* 0x000000ffff0d7224 */ /* 0x000fe400078e0004 */
[----:B------:R-:W-:Y:S02]  /*20830*/  IMAD.MOV.U32 R12, RZ, RZ, 0x3 ;  /* 0x00000003ff0c7424 */ /* 0x000fe400078e00ff */
[----:B------:R-:W-:-:S07]  /*20840*/  IMAD.MOV.U32 R3, RZ, RZ, R14 ;  /* 0x000000ffff037224 */ /* 0x000fce00078e000e */
[----:B------:R-:W-:Y:S05]  /*20850*/  WARPSYNC.COLLECTIVE R15, `(.L_x_14674) ;  /* 0x000000000f087348 */ /* 0x000fea0003c00000 */
[----:B------:R0:W1:Y:S02]  /*20860*/  SHFL.IDX P6, R14, R13, R12, R11 ;  /* 0x0000000c0d0e7389 */ /* 0x00006400000c000b */
[----:B01----:R-:W-:Y:S01]  /*20870*/  ENDCOLLECTIVE ;  /* 0x000000000000791b */ /* 0x003fe20003800000 */
.L_x_14674:
        /* <DEDUP_REMOVED lines=15> */
.L_x_14675:
[----:B------:R-:W-:Y:S02]  /*20970*/  @P0 IMAD R7, R5, 0x2, R16 ;  /* 0x0000000205070824 */ /* 0x000fe400078e0210 */
[----:B------:R-:W-:Y:S02]  /*20980*/  IMAD.MOV.U32 R13, RZ, RZ, R4 ;  /* 0x000000ffff0d7224 */ /* 0x000fe400078e0004 */
[----:B------:R-:W-:Y:S02]  /*20990*/  IMAD.MOV.U32 R12, RZ, RZ, 0x4 ;  /* 0x00000004ff0c7424 */ /* 0x000fe400078e00ff */
[----:B------:R-:W-:-:S07]  /*209a0*/  IMAD.MOV.U32 R3, RZ, RZ, R14 ;  /* 0x000000ffff037224 */ /* 0x000fce00078e000e */
[----:B------:R-:W-:Y:S05]  /*209b0*/  WARPSYNC.COLLECTIVE R15, `(.L_x_14676) ;  /* 0x000000000f087348 */ /* 0x000fea0003c00000 */
[----:B------:R0:W1:Y:S02]  /*209c0*/  SHFL.IDX P6, R14, R13, R12, R11 ;  /* 0x0000000c0d0e7389 */ /* 0x00006400000c000b */
[----:B01----:R-:W-:Y:S01]  /*209d0*/  ENDCOLLECTIVE ;  /* 0x000000000000791b */ /* 0x003fe20003800000 */
.L_x_14676:
        /* <DEDUP_REMOVED lines=15> */
.L_x_14677:
[----:B------:R-:W-:Y:S02]  /*20ad0*/  @P0 IMAD R7, R5, 0x2, R16 ;  /* 0x0000000205070824 */ /* 0x000fe400078e0210 */
[----:B------:R-:W-:Y:S02]  /*20ae0*/  IMAD.MOV.U32 R13, RZ, RZ, R4 ;  /* 0x000000ffff0d7224 */ /* 0x000fe400078e0004 */
[----:B------:R-:W-:Y:S02]  /*20af0*/  IMAD.MOV.U32 R12, RZ, RZ, 0x5 ;  /* 0x00000005ff0c7424 */ /* 0x000fe400078e00ff */
[----:B------:R-:W-:-:S07]  /*20b00*/  IMAD.MOV.U32 R3, RZ, RZ, R14 ;  /* 0x000000ffff037224 */ /* 0x000fce00078e000e */
[----:B------:R-:W-:Y:S05]  /*20b10*/  WARPSYNC.COLLECTIVE R15, `(.L_x_14678) ;  /* 0x000000000f087348 */ /* 0x000fea0003c00000 */
[----:B------:R0:W1:Y:S02]  /*20b20*/  SHFL.IDX P6, R14, R13, R12, R11 ;  /* 0x0000000c0d0e7389 */ /* 0x00006400000c000b */
[----:B01----:R-:W-:Y:S01]  /*20b30*/  ENDCOLLECTIVE ;  /* 0x000000000000791b */ /* 0x003fe20003800000 */
.L_x_14678:
        /* <DEDUP_REMOVED lines=10> */
.L_x_14679:
[----:B------:R-:W-:Y:S01]  /*20be0*/  @!PT LDS RZ, [RZ] ;  /* 0x00000000fffff984 */ /* 0x000fe20000000800 */
[----:B------:R-:W-:Y:S01]  /*20bf0*/  @!PT LDS RZ, [RZ] ;  /* 0x00000000fffff984 */ /* 0x000fe20000000800 */
[----:B------:R-:W-:Y:S01]  /*20c00*/  @!PT LDS RZ, [RZ] ;  /* 0x00000000fffff984 */ /* 0x000fe20000000800 */
[----:B------:R0:W-:Y:S01]  /*20c10*/  @P0 LDGSTS.E.BYPASS.LTC128B.128 [R7+0x1e400], desc[UR42][R2.64], !P2 ;  /* 0x1e40000002070fae */ /* 0x0001e2000d101d6a */
[----:B------:R-:W-:Y:S01]  /*20c20*/  IMAD.MOV.U32 R0, RZ, RZ, R14 ;  /* 0x000000ffff007224 */ /* 0x000fe200078e000e */
[----:B------:R-:W-:Y:S06]  /*20c30*/  BRA `(.L_x_14680) ;  /* 0xffffff9800c87947 */ /* 0x000fec000383ffff */
.L_x_14509:
[----:B------:R-:W-:Y:S02]  /*20c40*/  IMAD.MOV.U32 R13, RZ, RZ, R4 ;  /* 0x000000ffff0d7224 */ /* 0x000fe400078e0004 */
[----:B------:R-:W-:Y:S02]  /*20c50*/  IMAD.MOV.U32 R12, RZ, RZ, RZ ;  /* 0x000000ffff0c7224 */ /* 0x000fe400078e00ff */
[----:B------:R-:W-:Y:S02]  /*20c60*/  IMAD.MOV.U32 R11, RZ, RZ, 0x181f ;  /* 0x0000181fff0b7424 */ /* 0x000fe400078e00ff */
[----:B------:R-:W-:Y:S02]  /*20c70*/  IMAD.MOV.U32 R15, RZ, RZ, -0x1 ;  /* 0xffffffffff0f7424 */ /* 0x000fe400078e00ff */
[----:B-----5:R-:W-:Y:S02]  /*20c80*/  IMAD R5, R20, R7, RZ ;  /* 0x0000000714057224 */ /* 0x020fe400078e02ff */
[----:B------:R-:W-:-:S07]  /*20c90*/  IMAD R25, R25, 0x80, R10 ;  /* 0x0000008019197824 */ /* 0x000fce00078e020a */
[----:B-1----:R-:W-:Y:S05]  /*20ca0*/  WARPSYNC.COLLECTIVE R15, `(.L_x_14681) ;  /* 0x000000000f087348 */ /* 0x002fea0003c00000 */
[----:B------:R0:W2:Y:S02]  /*20cb0*/  SHFL.IDX P6, R14, R13, R12, R11 ;  /* 0x0000000c0d0e7389 */ /* 0x0000a400000c000b */
[----:B012---:R-:W-:Y:S01]  /*20cc0*/  ENDCOLLECTIVE ;  /* 0x000000000000791b */ /* 0x007fe20003800000 */
.L_x_14681:
[C---:B------:R-:W-:Y:S01]  /*20cd0*/  VIADD R6, R25.reuse, 0x10 ;  /* 0x0000001019067836 */ /* 0x040fe20000000000 */
[----:B------:R-:W-:Y:S01]  /*20ce0*/  ISETP.GE.AND P0, PT, R25, R5, PT ;  /* 0x000000051900720c */ /* 0x000fe20003f06270 */
[----:B------:R-:W-:Y:S02]  /*20cf0*/  IMAD.MOV.U32 R13, RZ, RZ, R0 ;  /* 0x000000ffff0d7224 */ /* 0x000fe400078e0000 */
[----:B------:R-:W-:-:S10]  /*20d00*/  IMAD.MOV.U32 R2, RZ, RZ, R14 ;  /* 0x000000ffff027224 */ /* 0x000fd400078e000e */
[----:B------:R-:W-:Y:S05]  /*20d10*/  WARPSYNC.COLLECTIVE R15, `(.L_x_14682) ;  /* 0x000000000f087348 */ /* 0x000fea0003c00000 */
[----:B------:R0:W1:Y:S02]  /*20d20*/  SHFL.IDX P6, R14, R13, R12, R11 ;  /* 0x0000000c0d0e7389 */ /* 0x00006400000c000b */
[----:B01----:R-:W-:Y:S01]  /*20d30*/  ENDCOLLECTIVE ;  /* 0x000000000000791b */ /* 0x003fe20003800000 */
.L_x_14682:
[----:B------:R-:W-:Y:S02]  /*20d40*/  IMAD.MOV.U32 R13, RZ, RZ, R4 ;  /* 0x000000ffff0d7224 */ /* 0x000fe400078e0004 */
[----:B------:R-:W-:Y:S02]  /*20d50*/  IMAD.MOV.U32 R12, RZ, RZ, 0x1 ;  /* 0x00000001ff0c7424 */ /* 0x000fe400078e00ff */
[----:B------:R-:W-:-:S07]  /*20d60*/  IMAD.MOV.U32 R3, RZ, RZ, R14 ;  /* 0x000000ffff037224 */ /* 0x000fce00078e000e */
[----:B------:R-:W-:Y:S05]  /*20d70*/  WARPSYNC.COLLECTIVE R15, `(.L_x_14683) ;  /* 0x000000000f087348 */ /* 0x000fea0003c00000 */
[----:B------:R0:W1:Y:S02]  /*20d80*/  SHFL.IDX P6, R14, R13, R12, R11 ;  /* 0x0000000c0d0e7389 */ /* 0x00006400000c000b */
[----:B01----:R-:W-:Y:S01]  /*20d90*/  ENDCOLLECTIVE ;  /* 0x000000000000791b */ /* 0x003fe20003800000 */
.L_x_14683:
        /* <DEDUP_REMOVED lines=15> */
.L_x_14684:
[----:B------:R-:W-:Y:S02]  /*20e90*/  IMAD.MOV.U32 R13, RZ, RZ, R4 ;  /* 0x000000ffff0d7224 */ /* 0x000fe400078e0004 */
[----:B------:R-:W-:Y:S02]  /*20ea0*/  IMAD.MOV.U32 R12, RZ, RZ, 0x2 ;  /* 0x00000002ff0c7424 */ /* 0x000fe400078e00ff */
[----:B------:R-:W-:-:S07]  /*20eb0*/  IMAD.MOV.U32 R3, RZ, RZ, R14 ;  /* 0x000000ffff037224 */ /* 0x000fce00078e000e */
[----:B------:R-:W-:Y:S05]  /*20ec0*/  WARPSYNC.COLLECTIVE R15, `(.L_x_14685) ;  /* 0x000000000f087348 */ /* 0x000fea0003c00000 */
[----:B------:R0:W1:Y:S02]  /*20ed0*/  SHFL.IDX P6, R14, R13, R12, R11 ;  /* 0x0000000c0d0e7389 */ /* 0x00006400000c000b */
[----:B01----:R-:W-:Y:S01]  /*20ee0*/  ENDCOLLECTIVE ;  /* 0x000000000000791b */ /* 0x003fe20003800000 */
.L_x_14685:
        /* <DEDUP_REMOVED lines=16> */
.L_x_14686:
[----:B------:R-:W-:Y:S02]  /*20ff0*/  IMAD.MOV.U32 R13, RZ, RZ, R4 ;  /* 0x000000ffff0d7224 */ /* 0x000fe400078e0004 */
[----:B------:R-:W-:Y:S02]  /*21000*/  IMAD.MOV.U32 R12, RZ, RZ, 0x3 ;  /* 0x00000003ff0c7424 */ /* 0x000fe400078e00ff */
[----:B------:R-:W-:-:S07]  /*21010*/  IMAD.MOV.U32 R3, RZ, RZ, R14 ;  /* 0x000000ffff037224 */ /* 0x000fce00078e000e */
[----:B------:R-:W-:Y:S05]  /*21020*/  WARPSYNC.COLLECTIVE R15, `(.L_x_14687) ;  /* 0x000000000f087348 */ /* 0x000fea0003c00000 */
[----:B------:R0:W1:Y:S02]  /*21030*/  SHFL.IDX P6, R14, R13, R12, R11 ;  /* 0x0000000c0d0e7389 */ /* 0x00006400000c000b */
[----:B01----:R-:W-:Y:S01]  /*21040*/  ENDCOLLECTIVE ;  /* 0x000000000000791b */ /* 0x003fe20003800000 */
.L_x_14687:
        /* <DEDUP_REMOVED lines=16> */
.L_x_14688:
[----:B------:R-:W-:Y:S02]  /*21150*/  IMAD.MOV.U32 R13, RZ, RZ, R4 ;  /* 0x000000ffff0d7224 */ /* 0x000fe400078e0004 */
[----:B------:R-:W-:Y:S02]  /*21160*/  IMAD.MOV.U32 R12, RZ, RZ, 0x4 ;  /* 0x00000004ff0c7424 */ /* 0x000fe400078e00ff */
[----:B------:R-:W-:-:S07]  /*21170*/  IMAD.MOV.U32 R3, RZ, RZ, R14 ;  /* 0x000000ffff037224 */ /* 0x000fce00078e000e */
[----:B------:R-:W-:Y:S05]  /*21180*/  WARPSYNC.COLLECTIVE R15, `(.L_x_14689) ;  /* 0x000000000f087348 */ /* 0x000fea0003c00000 */
[----:B------:R0:W1:Y:S02]  /*21190*/  SHFL.IDX P6, R14, R13, R12, R11 ;  /* 0x0000000c0d0e7389 */ /* 0x00006400000c000b */
[----:B01----:R-:W-:Y:S01]  /*211a0*/  ENDCOLLECTIVE ;  /* 0x000000000000791b */ /* 0x003fe20003800000 */
.L_x_14689:
        /* <DEDUP_REMOVED lines=16> */
.L_x_14690:
[----:B------:R-:W-:Y:S02]  /*212b0*/  IMAD.MOV.U32 R13, RZ, RZ, R4 ;  /* 0x000000ffff0d7224 */ /* 0x000fe400078e0004 */
[----:B------:R-:W-:Y:S02]  /*212c0*/  IMAD.MOV.U32 R12, RZ, RZ, 0x5 ;  /* 0x00000005ff0c7424 */ /* 0x000fe400078e00ff */
[----:B------:R-:W-:-:S07]  /*212d0*/  IMAD.MOV.U32 R3, RZ, RZ, R14 ;  /* 0x000000ffff037224 */ /* 0x000fce00078e000e */
[----:B------:R-:W-:Y:S05]  /*212e0*/  WARPSYNC.COLLECTIVE R15, `(.L_x_14691) ;  /* 0x000000000f087348 */ /* 0x000fea0003c00000 */
[----:B------:R0:W1:Y:S02]  /*212f0*/  SHFL.IDX P6, R14, R13, R12, R11 ;  /* 0x0000000c0d0e7389 */ /* 0x00006400000c000b */
[----:B01----:R-:W-:Y:S01]  /*21300*/  ENDCOLLECTIVE ;  /* 0x000000000000791b */ /* 0x003fe20003800000 */
.L_x_14691:
        /* <DEDUP_REMOVED lines=16> */
.L_x_14692:
[----:B------:R-:W-:Y:S02]  /*21410*/  IMAD.MOV.U32 R13, RZ, RZ, R4 ;  /* 0x000000ffff0d7224 */ /* 0x000fe400078e0004 */
[----:B------:R-:W-:Y:S02]  /*21420*/  IMAD.MOV.U32 R12, RZ, RZ, 0x6 ;  /* 0x00000006ff0c7424 */ /* 0x000fe400078e00ff */
[----:B------:R-:W-:-:S07]  /*21430*/  IMAD.MOV.U32 R3, RZ, RZ, R14 ;  /* 0x000000ffff037224 */ /* 0x000fce00078e000e */
[----:B------:R-:W-:Y:S05]  /*21440*/  WARPSYNC.COLLECTIVE R15, `(.L_x_14693) ;  /* 0x000000000f087348 */ /* 0x000fea0003c00000 */
[----:B------:R0:W1:Y:S02]  /*21450*/  SHFL.IDX P6, R14, R13, R12, R11 ;  /* 0x0000000c0d0e7389 */ /* 0x00006400000c000b */
[----:B01----:R-:W-:Y:S01]  /*21460*/  ENDCOLLECTIVE ;  /* 0x000000000000791b */ /* 0x003fe20003800000 */
.L_x_14693:
        /* <DEDUP_REMOVED lines=16> */
.L_x_14694:
[----:B------:R-:W-:Y:S02]  /*21570*/  IMAD.MOV.U32 R13, RZ, RZ, R4 ;  /* 0x000000ffff0d7224 */ /* 0x000fe400078e0004 */
[----:B------:R-:W-:Y:S02]  /*21580*/  IMAD.MOV.U32 R12, RZ, RZ, 0x7 ;  /* 0x00000007ff0c7424 */ /* 0x000fe400078e00ff */
[----:B------:R-:W-:-:S07]  /*21590*/  IMAD.MOV.U32 R3, RZ, RZ, R14 ;  /* 0x000000ffff037224 */ /* 0x000fce00078e000e */
[----:B------:R-:W-:Y:S05]  /*215a0*/  WARPSYNC.COLLECTIVE R15, `(.L_x_14695) ;  /* 0x000000000f087348 */ /* 0x000fea0003c00000 */
[----:B------:R0:W1:Y:S02]  /*215b0*/  SHFL.IDX P6, R14, R13, R12, R11 ;  /* 0x0000000c0d0e7389 */ /* 0x00006400000c000b */
[----:B01----:R-:W-:Y:S01]  /*215c0*/  ENDCOLLECTIVE ;  /* 0x000000000000791b */ /* 0x003fe20003800000 */
.L_x_14695:
        /* <DEDUP_REMOVED lines=10> */
.L_x_14696:
[----:B------:R-:W-:Y:S01]  /*21670*/  @!PT LDS RZ, [RZ] ;  /* 0x00000000fffff984 */ /* 0x000fe20000000800 */
[----:B------:R-:W-:Y:S01]  /*21680*/  @!PT LDS RZ, [RZ] ;  /* 0x00000000fffff984 */ /* 0x000fe20000000800 */
[----:B------:R-:W-:Y:S01]  /*21690*/  @!PT LDS RZ, [RZ] ;  /* 0x00000000fffff984 */ /* 0x000fe20000000800 */
[----:B------:R0:W-:Y:S01]  /*216a0*/  @!P0 LDGSTS.E.BYPASS.LTC128B.128 [R8+0x1b400], desc[UR42][R2.64], !P1 ;  /* 0x1b40000002088fae */ /* 0x0001e2000c901d6a */
[----:B------:R-:W-:Y:S01]  /*216b0*/  IMAD.MOV.U32 R0, RZ, RZ, R14 ;  /* 0x000000ffff007224 */ /* 0x000fe200078e000e */
[----:B------:R-:W-:Y:S06]  /*216c0*/  BRA `(.L_x_14697) ;  /* 0xffffff9c00447947 */ /* 0x000fec000383ffff */
.L_x_14512:
[----:B0-----:R0:W2:Y:S02]  /*216d0*/  SYNCS.PHASECHK.TRANS64.TRYWAIT P0, [R16+URZ+0x22820], R3 ;  /* 0x02282003100075a7 */ /* 0x0010a4000800017f */
[----:B--2---:R-:W-:Y:S05]  /*216e0*/  @!P0 NANOSLEEP.SYNCS 0x989680 ;  /* 0x009896800000895d */ /* 0x004fea0003900000 */
[----:B------:R-:W2:Y:S02]  /*216f0*/  @!P0 SYNCS.PHASECHK.TRANS64 P0, [R16+URZ+0x22820], R3 ;  /* 0x02282003100085a7 */ /* 0x000ea4000800007f */
[----:B--2---:R-:W-:Y:S05]  /*21700*/  @!P0 BRA `(.L_x_14512) ;  /* 0xfffffffc00f08947 */ /* 0x004fea000383ffff */
[----:B------:R-:W-:Y:S05]  /*21710*/  BRA `(.L_x_14698) ;  /* 0xffffff9c00a07947 */ /* 0x000fea000383ffff */
.L_x_14515:
[----:B0-----:R0:W2:Y:S02]  /*21720*/  SYNCS.PHASECHK.TRANS64.TRYWAIT P0, [R22+URZ+0x22860], R3 ;  /* 0x02286003160075a7 */ /* 0x0010a4000800017f */
[----:B--2---:R-:W-:Y:S05]  /*21730*/  @!P0 NANOSLEEP.SYNCS 0x989680 ;  /* 0x009896800000895d */ /* 0x004fea0003900000 */
[----:B------:R-:W2:Y:S02]  /*21740*/  @!P0 SYNCS.PHASECHK.TRANS64 P0, [R22+URZ+0x22860], R3 ;  /* 0x02286003160085a7 */ /* 0x000ea4000800007f */
[----:B--2---:R-:W-:Y:S05]  /*21750*/  @!P0 BRA `(.L_x_14515) ;  /* 0xfffffffc00f08947 */ /* 0x004fea000383ffff */
[----:B------:R-:W-:Y:S05]  /*21760*/  BRA `(.L_x_14699) ;  /* 0xffffff9c00b07947 */ /* 0x000fea000383ffff */
.L_x_14516:
        /* <DEDUP_REMOVED lines=8> */
.L_x_14701:
[----:B------:R-:W-:Y:S05]  /*217f0*/  BSYNC B0 ;  /* 0x0000000000007941 */ /* 0x000fea0003800000 */
.L_x_14700:
        /* <DEDUP_REMOVED lines=13> */
.L_x_14702:
        /* <DEDUP_REMOVED lines=11> */
.L_x_14703:
        /* <DEDUP_REMOVED lines=17> */
.L_x_14704:
[----:B------:R-:W-:Y:S02]  /*21a90*/  IMAD.MOV.U32 R13, RZ, RZ, R6 ;  /* 0x000000ffff0d7224 */ /* 0x000fe400078e0006 */
[----:B------:R-:W-:Y:S01]  /*21aa0*/  IMAD.MOV.U32 R12, RZ, RZ, 0x2 ;  /* 0x00000002ff0c7424 */ /* 0x000fe200078e00ff */
[----:B------:R-:W-:-:S13]  /*21ab0*/  IADD3 R2, P4, R14, R0, RZ ;  /* 0x000000000e027210 */ /* 0x000fda0007f9e0ff */
[----:B------:R-:W-:Y:S05]  /*21ac0*/  WARPSYNC.COLLECTIVE R15, `(.L_x_14705) ;  /* 0x000000000f087348 */ /* 0x000fea0003c00000 */
[----:B------:R0:W1:Y:S02]  /*21ad0*/  SHFL.IDX P6, R14, R13, R12, R11 ;  /* 0x0000000c0d0e7389 */ /* 0x00006400000c000b */
[----:B01----:R-:W-:Y:S01]  /*21ae0*/  ENDCOLLECTIVE ;  /* 0x000000000000791b */ /* 0x003fe20003800000 */
.L_x_14705:
        /* <DEDUP_REMOVED lines=17> */
.L_x_14706:
[----:B------:R-:W-:Y:S02]  /*21c00*/  IMAD.MOV.U32 R13, RZ, RZ, R6 ;  /* 0x000000ffff0d7224 */ /* 0x000fe400078e0006 */
[----:B------:R-:W-:Y:S01]  /*21c10*/  IMAD.MOV.U32 R12, RZ, RZ, 0x3 ;  /* 0x00000003ff0c7424 */ /* 0x000fe200078e00ff */
[----:B------:R-:W-:-:S13]  /*21c20*/  IADD3 R2, P4, R14, R0, RZ ;  /* 0x000000000e027210 */ /* 0x000fda0007f9e0ff */
[----:B------:R-:W-:Y:S05]  /*21c30*/  WARPSYNC.COLLECTIVE R15, `(.L_x_14707) ;  /* 0x000000000f087348 */ /* 0x000fea0003c00000 */
[----:B------:R0:W1:Y:S02]  /*21c40*/  SHFL.IDX P6, R14, R13, R12, R11 ;  /* 0x0000000c0d0e7389 */ /* 0x00006400000c000b */
[----:B01----:R-:W-:Y:S01]  /*21c50*/  ENDCOLLECTIVE ;  /* 0x000000000000791b */ /* 0x003fe20003800000 */
.L_x_14707:
        /* <DEDUP_REMOVED lines=17> */
.L_x_14708:
[----:B------:R-:W-:Y:S02]  /*21d70*/  IMAD.MOV.U32 R13, RZ, RZ, R6 ;  /* 0x000000ffff0d7224 */ /* 0x000fe400078e0006 */
[----:B------:R-:W-:Y:S01]  /*21d80*/  IMAD.MOV.U32 R12, RZ, RZ, 0x4 ;  /* 0x00000004ff0c7424 */ /* 0x000fe200078e00ff */
[----:B------:R-:W-:-:S13]  /*21d90*/  IADD3 R2, P4, R14, R0, RZ ;  /* 0x000000000e027210 */ /* 0x000fda0007f9e0ff */
[----:B------:R-:W-:Y:S05]  /*21da0*/  WARPSYNC.COLLECTIVE R15, `(.L_x_14709) ;  /* 0x000000000f087348 */ /* 0x000fea0003c00000 */
[----:B------:R0:W1:Y:S02]  /*21db0*/  SHFL.IDX P6, R14, R13, R12, R11 ;  /* 0x0000000c0d0e7389 */ /* 0x00006400000c000b */
[----:B01----:R-:W-:Y:S01]  /*21dc0*/  ENDCOLLECTIVE ;  /* 0x000000000000791b */ /* 0x003fe20003800000 */
.L_x_14709:
        /* <DEDUP_REMOVED lines=17> */
.L_x_14710:
[----:B------:R-:W-:Y:S02]  /*21ee0*/  IMAD.MOV.U32 R13, RZ, RZ, R6 ;  /* 0x000000ffff0d7224 */ /* 0x000fe400078e0006 */
[----:B------:R-:W-:Y:S01]  /*21ef0*/  IMAD.MOV.U32 R12, RZ, RZ, 0x5 ;  /* 0x00000005ff0c7424 */ /* 0x000fe200078e00ff */
[----:B------:R-:W-:-:S13]  /*21f00*/  IADD3 R2, P4, R14, R0, RZ ;  /* 0x000000000e027210 */ /* 0x000fda0007f9e0ff */
[----:B------:R-:W-:Y:S05]  /*21f10*/  WARPSYNC.COLLECTIVE R15, `(.L_x_14711) ;  /* 0x000000000f087348 */ /* 0x000fea0003c00000 */
[----:B------:R0:W1:Y:S02]  /*21f20*/  SHFL.IDX P6, R14, R13, R12, R11 ;  /* 0x0000000c0d0e7389 */ /* 0x00006400000c000b */
[----:B01----:R-:W-:Y:S01]  /*21f30*/  ENDCOLLECTIVE ;  /* 0x000000000000791b */ /* 0x003fe20003800000 */
.L_x_14711:
        /* <DEDUP_REMOVED lines=12> */
.L_x_14712:
        /* <DEDUP_REMOVED lines=9> */
.L_x_14523:
[----:B0-----:R0:W1:Y:S02]  /*22090*/  SYNCS.PHASECHK.TRANS64.TRYWAIT P0, [R6+URZ+0x22840], R22 ;  /* 0x02284016060075a7 */ /* 0x001064000800017f */
[----:B-1----:R-:W-:Y:S05]  /*220a0*/  @!P0 NANOSLEEP.SYNCS 0x989680 ;  /* 0x009896800000895d */ /* 0x002fea0003900000 */
[----:B------:R-:W1:Y:S02]  /*220b0*/  @!P0 SYNCS.PHASECHK.TRANS64 P0, [R6+URZ+0x22840], R22 ;  /* 0x02284016060085a7 */ /* 0x000e64000800007f */
[----:B-1----:R-:W-:Y:S05]  /*220c0*/  @!P0 BRA `(.L_x_14523) ;  /* 0xfffffffc00f08947 */ /* 0x002fea000383ffff */
[----:B------:R-:W-:Y:S05]  /*220d0*/  BRA `(.L_x_14714) ;  /* 0xffffffa000107947 */ /* 0x000fea000383ffff */
.L_x_14524:
        /* <DEDUP_REMOVED lines=8> */
.L_x_14716:
[----:B------:R-:W-:Y:S05]  /*22160*/  BSYNC B1 ;  /* 0x0000000000017941 */ /* 0x000fea0003800000 */
.L_x_14715:
        /* <DEDUP_REMOVED lines=9> */
.L_x_14717:
[----:B------:R-:W-:Y:S02]  /*22200*/  IMAD.MOV.U32 R13, RZ, RZ, R9 ;  /* 0x000000ffff0d7224 */ /* 0x000fe400078e0009 */
[----:B------:R-:W-:Y:S02]  /*22210*/  IMAD.MOV.U32 R12, RZ, RZ, 0x1 ;  /* 0x00000001ff0c7424 */ /* 0x000fe400078e00ff */
[----:B------:R-:W-:-:S07]  /*22220*/  IMAD.MOV.U32 R2, RZ, RZ, R14 ;  /* 0x000000ffff027224 */ /* 0x000fce00078e000e */
[----:B------:R-:W-:Y:S05]  /*22230*/  WARPSYNC.COLLECTIVE R15, `(.L_x_14718) ;  /* 0x000000000f087348 */ /* 0x000fea0003c00000 */
[----:B------:R0:W1:Y:S02]  /*22240*/  SHFL.IDX P6, R14, R13, R12, R11 ;  /* 0x0000000c0d0e7389 */ /* 0x00006400000c000b */
[----:B01----:R-:W-:Y:S01]  /*22250*/  ENDCOLLECTIVE ;  /* 0x000000000000791b */ /* 0x003fe20003800000 */
.L_x_14718:
        /* <DEDUP_REMOVED lines=11> */
.L_x_14719:
[----:B------:R-:W-:Y:S02]  /*22310*/  IMAD.MOV.U32 R13, RZ, RZ, R9 ;  /* 0x000000ffff0d7224 */ /* 0x000fe400078e0009 */
[----:B------:R-:W-:Y:S02]  /*22320*/  IMAD.MOV.U32 R12, RZ, RZ, 0x2 ;  /* 0x00000002ff0c7424 */ /* 0x000fe400078e00ff */
[----:B------:R-:W-:-:S07]  /*22330*/  IMAD.MOV.U32 R2, RZ, RZ, R14 ;  /* 0x000000ffff027224 */ /* 0x000fce00078e000e */
[----:B------:R-:W-:Y:S05]  /*22340*/  WARPSYNC.COLLECTIVE R15, `(.L_x_14720) ;  /* 0x000000000f087348 */ /* 0x000fea0003c00000 */
[----:B------:R0:W1:Y:S02]  /*22350*/  SHFL.IDX P6, R14, R13, R12, R11 ;  /* 0x0000000c0d0e7389 */ /* 0x00006400000c000b */
[----:B01----:R-:W-:Y:S01]  /*22360*/  ENDCOLLECTIVE ;  /* 0x000000000000791b */ /* 0x003fe20003800000 */
.L_x_14720:
        /* <DEDUP_REMOVED lines=11> */
.L_x_14721:
[----:B------:R-:W-:Y:S02]  /*22420*/  IMAD.MOV.U32 R13, RZ, RZ, R9 ;  /* 0x000000ffff0d7224 */ /* 0x000fe400078e0009 */
[----:B------:R-:W-:Y:S02]  /*22430*/  IMAD.MOV.U32 R12, RZ, RZ, 0x3 ;  /* 0x00000003ff0c7424 */ /* 0x000fe400078e00ff */
[----:B------:R-:W-:-:S07]  /*22440*/  IMAD.MOV.U32 R2, RZ, RZ, R14 ;  /* 0x000000ffff027224 */ /* 0x000fce00078e000e */
[----:B------:R-:W-:Y:S05]  /*22450*/  WARPSYNC.COLLECTIVE R15, `(.L_x_14722) ;  /* 0x000000000f087348 */ /* 0x000fea0003c00000 */
[----:B------:R0:W1:Y:S02]  /*22460*/  SHFL.IDX P6, R14, R13, R12, R11 ;  /* 0x0000000c0d0e7389 */ /* 0x00006400000c000b */
[----:B01----:R-:W-:Y:S01]  /*22470*/  ENDCOLLECTIVE ;  /* 0x000000000000791b */ /* 0x003fe20003800000 */
.L_x_14722:
        /* <DEDUP_REMOVED lines=11> */
.L_x_14723:
[----:B------:R-:W-:Y:S02]  /*22530*/  IMAD.MOV.U32 R13, RZ, RZ, R9 ;  /* 0x000000ffff0d7224 */ /* 0x000fe400078e0009 */
[----:B------:R-:W-:Y:S02]  /*22540*/  IMAD.MOV.U32 R12, RZ, RZ, 0x4 ;  /* 0x00000004ff0c7424 */ /* 0x000fe400078e00ff */
[----:B------:R-:W-:-:S07]  /*22550*/  IMAD.MOV.U32 R2, RZ, RZ, R14 ;  /* 0x000000ffff027224 */ /* 0x000fce00078e000e */
[----:B------:R-:W-:Y:S05]  /*22560*/  WARPSYNC.COLLECTIVE R15, `(.L_x_14724) ;  /* 0x000000000f087348 */ /* 0x000fea0003c00000 */
[----:B------:R0:W1:Y:S02]  /*22570*/  SHFL.IDX P6, R14, R13, R12, R11 ;  /* 0x0000000c0d0e7389 */ /* 0x00006400000c000b */
[----:B01----:R-:W-:Y:S01]  /*22580*/  ENDCOLLECTIVE ;  /* 0x000000000000791b */ /* 0x003fe20003800000 */
.L_x_14724:
        /* <DEDUP_REMOVED lines=11> */
.L_x_14725:
[----:B------:R-:W-:Y:S02]  /*22640*/  IMAD.MOV.U32 R13, RZ, RZ, R9 ;  /* 0x000000ffff0d7224 */ /* 0x000fe400078e0009 */
[----:B------:R-:W-:Y:S02]  /*22650*/  IMAD.MOV.U32 R12, RZ, RZ, 0x5 ;  /* 0x00000005ff0c7424 */ /* 0x000fe400078e00ff */
[----:B------:R-:W-:-:S07]  /*22660*/  IMAD.MOV.U32 R2, RZ, RZ, R14 ;  /* 0x000000ffff027224 */ /* 0x000fce00078e000e */
[----:B------:R-:W-:Y:S05]  /*22670*/  WARPSYNC.COLLECTIVE R15, `(.L_x_14726) ;  /* 0x000000000f087348 */ /* 0x000fea0003c00000 */
[----:B------:R0:W1:Y:S02]  /*22680*/  SHFL.IDX P6, R14, R13, R12, R11 ;  /* 0x0000000c0d0e7389 */ /* 0x00006400000c000b */
[----:B01----:R-:W-:Y:S01]  /*22690*/  ENDCOLLECTIVE ;  /* 0x000000000000791b */ /* 0x003fe20003800000 */
.L_x_14726:
        /* <DEDUP_REMOVED lines=11> */
.L_x_14727:
[----:B------:R-:W-:Y:S01]  /*22750*/  IMAD.MOV.U32 R2, RZ, RZ, R14 ;  /* 0x000000ffff027224 */ /* 0x000fe200078e000e */
[----:B------:R-:W-:Y:S06]  /*22760*/  BRA `(.L_x_14728) ;  /* 0xffffff9c00387947 */ /* 0x000fec000383ffff */
.L_x_14529:
[----:B---3--:R3:W4:Y:S02]  /*22770*/  SYNCS.PHASECHK.TRANS64.TRYWAIT P0, [R6+URZ+0x22860], R22 ;  /* 0x02286016060075a7 */ /* 0x008724000800017f */
[----:B----4-:R-:W-:Y:S05]  /*22780*/  @!P0 NANOSLEEP.SYNCS 0x989680 ;  /* 0x009896800000895d */ /* 0x010fea0003900000 */
[----:B------:R-:W4:Y:S02]  /*22790*/  @!P0 SYNCS.PHASECHK.TRANS64 P0, [R6+URZ+0x22860], R22 ;  /* 0x02286016060085a7 */ /* 0x000f24000800007f */
[----:B----4-:R-:W-:Y:S05]  /*227a0*/  @!P0 BRA `(.L_x_14529) ;  /* 0xfffffffc00f08947 */ /* 0x010fea000383ffff */
[----:B------:R-:W-:Y:S05]  /*227b0*/  BRA `(.L_x_14729) ;  /* 0xffffff9c00887947 */ /* 0x000fea000383ffff */
.L_x_14530:
        /* <DEDUP_REMOVED lines=8> */
.L_x_14731:
[----:B------:R-:W-:Y:S05]  /*22840*/  BSYNC B1 ;  /* 0x0000000000017941 */ /* 0x000fea0003800000 */
.L_x_14730:
        /* <DEDUP_REMOVED lines=9> */
.L_x_14732:
[----:B------:R-:W-:Y:S02]  /*228e0*/  IMAD.MOV.U32 R13, RZ, RZ, R9 ;  /* 0x000000ffff0d7224 */ /* 0x000fe400078e0009 */
[----:B------:R-:W-:Y:S01]  /*228f0*/  IMAD.MOV.U32 R12, RZ, RZ, 0x1 ;  /* 0x00000001ff0c7424 */ /* 0x000fe200078e00ff */
[----:B------:R-:W-:-:S13]  /*22900*/  IADD3 R2, P0, R14, R0, RZ ;  /* 0x000000000e027210 */ /* 0x000fda0007f1e0ff */
[----:B------:R-:W-:Y:S05]  /*22910*/  WARPSYNC.COLLECTIVE R15, `(.L_x_14733) ;  /* 0x000000000f087348 */ /* 0x000fea0003c00000 */
[----:B------:R0:W1:Y:S02]  /*22920*/  SHFL.IDX P6, R14, R13, R12, R11 ;  /* 0x0000000c0d0e7389 */ /* 0x00006400000c000b */
[----:B01----:R-:W-:Y:S01]  /*22930*/  ENDCOLLECTIVE ;  /* 0x000000000000791b */ /* 0x003fe20003800000 */
.L_x_14733:
        /* <DEDUP_REMOVED lines=13> */
.L_x_14734:
[----:B------:R-:W-:Y:S02]  /*22a10*/  IMAD.MOV.U32 R13, RZ, RZ, R9 ;  /* 0x000000ffff0d7224 */ /* 0x000fe400078e0009 */
[----:B------:R-:W-:Y:S01]  /*22a20*/  IMAD.MOV.U32 R12, RZ, RZ, 0x2 ;  /* 0x00000002ff0c7424 */ /* 0x000fe200078e00ff */
[----:B------:R-:W-:-:S13]  /*22a30*/  IADD3 R2, P0, R14, R0, RZ ;  /* 0x000000000e027210 */ /* 0x000fda0007f1e0ff */
[----:B------:R-:W-:Y:S05]  /*22a40*/  WARPSYNC.COLLECTIVE R15, `(.L_x_14735) ;  /* 0x000000000f087348 */ /* 0x000fea0003c00000 */
[----:B------:R0:W1:Y:S02]  /*22a50*/  SHFL.IDX P6, R14, R13, R12, R11 ;  /* 0x0000000c0d0e7389 */ /* 0x00006400000c000b */
[----:B01----:R-:W-:Y:S01]  /*22a60*/  ENDCOLLECTIVE ;  /* 0x000000000000791b */ /* 0x003fe20003800000 */
.L_x_14735:
        /* <DEDUP_REMOVED lines=13> */
.L_x_14736:
[----:B------:R-:W-:Y:S02]  /*22b40*/  IMAD.MOV.U32 R13, RZ, RZ, R9 ;  /* 0x000000ffff0d7224 */ /* 0x000fe400078e0009 */
[----:B------:R-:W-:Y:S01]  /*22b50*/  IMAD.MOV.U32 R12, RZ, RZ, 0x3 ;  /* 0x00000003ff0c7424 */ /* 0x000fe200078e00ff */
[----:B------:R-:W-:-:S13]  /*22b60*/  IADD3 R2, P0, R14, R0, RZ ;  /* 0x000000000e027210 */ /* 0x000fda0007f1e0ff */
[----:B------:R-:W-:Y:S05]  /*22b70*/  WARPSYNC.COLLECTIVE R15, `(.L_x_14737) ;  /* 0x000000000f087348 */ /* 0x000fea0003c00000 */
[----:B------:R0:W1:Y:S02]  /*22b80*/  SHFL.IDX P6, R14, R13, R12, R11 ;  /* 0x0000000c0d0e7389 */ /* 0x00006400000c000b */
[----:B01----:R-:W-:Y:S01]  /*22b90*/  ENDCOLLECTIVE ;  /* 0x000000000000791b */ /* 0x003fe20003800000 */
.L_x_14737:
        /* <DEDUP_REMOVED lines=13> */
.L_x_14738:
[----:B------:R-:W-:Y:S02]  /*22c70*/  IMAD.MOV.U32 R13, RZ, RZ, R9 ;  /* 0x000000ffff0d7224 */ /* 0x000fe400078e0009 */
[----:B------:R-:W-:Y:S01]  /*22c80*/  IMAD.MOV.U32 R12, RZ, RZ, 0x4 ;  /* 0x00000004ff0c7424 */ /* 0x000fe200078e00ff */
[----:B------:R-:W-:-:S13]  /*22c90*/  IADD3 R2, P0, R14, R0, RZ ;  /* 0x000000000e027210 */ /* 0x000fda0007f1e0ff */
[----:B------:R-:W-:Y:S05]  /*22ca0*/  WARPSYNC.COLLECTIVE R15, `(.L_x_14739) ;  /* 0x000000000f087348 */ /* 0x000fea0003c00000 */
[----:B------:R0:W1:Y:S02]  /*22cb0*/  SHFL.IDX P6, R14, R13, R12, R11 ;  /* 0x0000000c0d0e7389 */ /* 0x00006400000c000b */
[----:B01----:R-:W-:Y:S01]  /*22cc0*/  ENDCOLLECTIVE ;  /* 0x000000000000791b */ /* 0x003fe20003800000 */
.L_x_14739:
        /* <DEDUP_REMOVED lines=13> */
.L_x_14740:
[----:B------:R-:W-:Y:S02]  /*22da0*/  IMAD.MOV.U32 R13, RZ, RZ, R9 ;  /* 0x000000ffff0d7224 */ /* 0x000fe400078e0009 */
[----:B------:R-:W-:Y:S01]  /*22db0*/  IMAD.MOV.U32 R12, RZ, RZ, 0x5 ;  /* 0x00000005ff0c7424 */ /* 0x000fe200078e00ff */
[----:B------:R-:W-:-:S13]  /*22dc0*/  IADD3 R2, P0, R14, R0, RZ ;  /* 0x000000000e027210 */ /* 0x000fda0007f1e0ff */
[----:B------:R-:W-:Y:S05]  /*22dd0*/  WARPSYNC.COLLECTIVE R15, `(.L_x_14741) ;  /* 0x000000000f087348 */ /* 0x000fea0003c00000 */
[----:B------:R0:W1:Y:S02]  /*22de0*/  SHFL.IDX P6, R14, R13, R12, R11 ;  /* 0x0000000c0d0e7389 */ /* 0x00006400000c000b */
[----:B01----:R-:W-:Y:S01]  /*22df0*/  ENDCOLLECTIVE ;  /* 0x000000000000791b */ /* 0x003fe20003800000 */
.L_x_14741:
        /* <DEDUP_REMOVED lines=13> */
.L_x_14742:
[----:B------:R-:W-:Y:S05]  /*22ed0*/  BRA `(.L_x_14743) ;  /* 0xffffff9800cc7947 */ /* 0x000fea000383ffff */
.L_x_14538:
[----:B------:R-:W-:Y:S01]  /*22ee0*/  BSSY B0, `(.L_x_14744) ;  /* 0x0000008000007945 */ /* 0x000fe20003800000 */
[----:B------:R-:W-:Y:S02]  /*22ef0*/  IMAD.MOV.U32 R13, RZ, RZ, R24 ;  /* 0x000000ffff0d7224 */ /* 0x000fe400078e0018 */
[----:B------:R-:W-:Y:S02]  /*22f00*/  IMAD.MOV.U32 R12, RZ, RZ, RZ ;  /* 0x000000ffff0c7224 */ /* 0x000fe400078e00ff */
[----:B-1----:R-:W-:Y:S02]  /*22f10*/  IMAD.MOV.U32 R11, RZ, RZ, 0x1f ;  /* 0x0000001fff0b7424 */ /* 0x002fe400078e00ff */
[----:B------:R-:W-:-:S07]  /*22f20*/  IMAD.MOV.U32 R15, RZ, RZ, -0x1 ;  /* 0xffffffffff0f7424 */ /* 0x000fce00078e00ff */
[----:B0-23--:R-:W-:Y:S05]  /*22f30*/  WARPSYNC.COLLECTIVE R15, `(.L_x_14745) ;  /* 0x000000000f087348 */ /* 0x00dfea0003c00000 */
[----:B------:R1:W4:Y:S02]  /*22f40*/  SHFL.IDX P6, R14, R13, R12, R11 ;  /* 0x0000000c0d0e7389 */ /* 0x00032400000c000b */
[----:B01234-:R-:W-:Y:S01]  /*22f50*/  ENDCOLLECTIVE ;  /* 0x000000000000791b */ /* 0x01ffe20003800000 */
.L_x_14745:
[----:B------:R-:W-:Y:S05]  /*22f60*/  BSYNC B0 ;  /* 0x0000000000007941 */ /* 0x000fea0003800000 */
.L_x_14744:
        /* <DEDUP_REMOVED lines=9> */
.L_x_14746:
        /* <DEDUP_REMOVED lines=24> */
.L_x_14747:
[----:B------:R-:W-:Y:S01]  /*23180*/  IMAD.MOV.U32 R12, RZ, RZ, 0x2 ;  /* 0x00000002ff0c7424 */ /* 0x000fe200078e00ff */
[----:B------:R-:W-:-:S05]  /*23190*/  SEL R14, R14, RZ, P1 ;  /* 0x000000ff0e0e7207 */ /* 0x000fca0000800000 */
[----:B------:R-:W-:-:S04]  /*231a0*/  IMAD.IADD R5, R13, 0x1, R14 ;  /* 0x000000010d057824 */ /* 0x000fc800078e020e */
[----:B------:R-:W-:-:S07]  /*231b0*/  IMAD.MOV.U32 R13, RZ, RZ, R5 ;  /* 0x000000ffff0d7224 */ /* 0x000fce00078e0005 */
[----:B------:R-:W-:Y:S05]  /*231c0*/  WARPSYNC.COLLECTIVE R15, `(.L_x_14748) ;  /* 0x000000000f087348 */ /* 0x000fea0003c00000 */
[----:B------:R0:W1:Y:S02]  /*231d0*/  SHFL.UP P6, R14, R13, R12, R11 ;  /* 0x0400000c0d0e7389 */ /* 0x00006400000c000b */
[----:B01----:R-:W-:Y:S01]  /*231e0*/  ENDCOLLECTIVE ;  /* 0x000000000000791b */ /* 0x003fe20003800000 */
.L_x_14748:
[----:B------:R-:W-:Y:S01]  /*231f0*/  IMAD.MOV.U32 R12, RZ, RZ, 0x4 ;  /* 0x00000004ff0c7424 */ /* 0x000fe200078e00ff */
[----:B------:R-:W-:-:S05]  /*23200*/  SEL R2, R14, RZ, P2 ;  /* 0x000000ff0e027207 */ /* 0x000fca0001000000 */
[----:B------:R-:W-:-:S04]  /*23210*/  IMAD.IADD R2, R5, 0x1, R2 ;  /* 0x0000000105027824 */ /* 0x000fc800078e0202 */
[----:B------:R-:W-:-:S07]  /*23220*/  IMAD.MOV.U32 R13, RZ, RZ, R2 ;  /* 0x000000ffff0d7224 */ /* 0x000fce00078e0002 */
[----:B------:R-:W-:Y:S05]  /*23230*/  WARPSYNC.COLLECTIVE R15, `(.L_x_14749) ;  /* 0x000000000f087348 */ /* 0x000fea0003c00000 */
[----:B------:R0:W1:Y:S02]  /*23240*/  SHFL.UP P6, R14, R13, R12, R11 ;  /* 0x0400000c0d0e7389 */ /* 0x00006400000c000b */
[----:B01----:R-:W-:Y:S01]  /*23250*/  ENDCOLLECTIVE ;  /* 0x000000000000791b */ /* 0x003fe20003800000 */
.L_x_14749:
[----:B------:R-:W-:Y:S01]  /*23260*/  IMAD.MOV.U32 R12, RZ, RZ, 0x8 ;  /* 0x00000008ff0c7424 */ /* 0x000fe200078e00ff */
[----:B------:R-:W-:-:S05]  /*23270*/  SEL R3, R14, RZ, P3 ;  /* 0x000000ff0e037207 */ /* 0x000fca0001800000 */
[----:B------:R-:W-:-:S04]  /*23280*/  IMAD.IADD R3, R2, 0x1, R3 ;  /* 0x0000000102037824 */ /* 0x000fc800078e0203 */
[----:B------:R-:W-:-:S07]  /*23290*/  IMAD.MOV.U32 R13, RZ, RZ, R3 ;  /* 0x000000ffff0d7224 */ /* 0x000fce00078e0003 */
[----:B------:R-:W-:Y:S05]  /*232a0*/  WARPSYNC.COLLECTIVE R15, `(.L_x_14750) ;  /* 0x000000000f087348 */ /* 0x000fea0003c00000 */
[----:B------:R0:W1:Y:S02]  /*232b0*/  SHFL.UP P6, R14, R13, R12, R11 ;  /* 0x0400000c0d0e7389 */ /* 0x00006400000c000b */
[----:B01----:R-:W-:Y:S01]  /*232c0*/  ENDCOLLECTIVE ;  /* 0x000000000000791b */ /* 0x003fe20003800000 */
.L_x_14750:
[----:B------:R-:W-:Y:S01]  /*232d0*/  IMAD.MOV.U32 R12, RZ, RZ, 0x10 ;  /* 0x00000010ff0c7424 */ /* 0x000fe200078e00ff */
[----:B------:R-:W-:-:S05]  /*232e0*/  SEL R14, R14, RZ, P4 ;  /* 0x000000ff0e0e7207 */ /* 0x000fca0002000000 */
[----:B------:R-:W-:-:S04]  /*232f0*/  IMAD.IADD R5, R3, 0x1, R14 ;  /* 0x0000000103057824 */ /* 0x000fc800078e020e */
[----:B------:R-:W-:-:S07]  /*23300*/  IMAD.MOV.U32 R13, RZ, RZ, R5 ;  /* 0x000000ffff0d7224 */ /* 0x000fce00078e0005 */
[----:B------:R-:W-:Y:S05]  /*23310*/  WARPSYNC.COLLECTIVE R15, `(.L_x_14751) ;  /* 0x000000000f087348 */ /* 0x000fea0003c00000 */
[----:B------:R0:W1:Y:S02]  /*23320*/  SHFL.UP P6, R14, R13, R12, R11 ;  /* 0x0400000c0d0e7389 */ /* 0x00006400000c000b */
[----:B01----:R-:W-:Y:S01]  /*23330*/  ENDCOLLECTIVE ;  /* 0x000000000000791b */ /* 0x003fe20003800000 */
.L_x_14751:
        /* <DEDUP_REMOVED lines=8> */
.L_x_14752:
[----:B------:R-:W-:Y:S05]  /*233c0*/  BRA `(.L_x_14753) ;  /* 0xffffff9c002c7947 */ /* 0x000fea000383ffff */
.L_x_14541:
[----:B------:R-:W-:Y:S01]  /*233d0*/  BSSY B0, `(.L_x_14754) ;  /* 0x0000007000007945 */ /* 0x000fe20003800000 */
[----:B------:R-:W-:Y:S02]  /*233e0*/  IMAD.MOV.U32 R12, RZ, RZ, 0x1 ;  /* 0x00000001ff0c7424 */ /* 0x000fe400078e00ff */
[----:B-1----:R-:W-:Y:S02]  /*233f0*/  IMAD.MOV.U32 R11, RZ, RZ, RZ ;  /* 0x000000ffff0b7224 */ /* 0x002fe400078e00ff */
[----:B------:R-:W-:-:S07]  /*23400*/  IMAD.MOV.U32 R15, RZ, RZ, -0x1 ;  /* 0xffffffffff0f7424 */ /* 0x000fce00078e00ff */
[----:B------:R-:W-:Y:S05]  /*23410*/  WARPSYNC.COLLECTIVE R15, `(.L_x_14755) ;  /* 0x000000000f087348 */ /* 0x000fea0003c00000 */
[----:B------:R0:W1:Y:S02]  /*23420*/  SHFL.UP P6, R14, R13, R12, R11 ;  /* 0x0400000c0d0e7389 */ /* 0x00006400000c000b */
[----:B01----:R-:W-:Y:S01]  /*23430*/  ENDCOLLECTIVE ;  /* 0x000000000000791b */ /* 0x003fe20003800000 */
.L_x_14755:
[----:B------:R-:W-:Y:S05]  /*23440*/  BSYNC B0 ;  /* 0x0000000000007941 */ /* 0x000fea0003800000 */
.L_x_14754:
        /* <DEDUP_REMOVED lines=8> */
.L_x_14756:
[----:B------:R-:W-:Y:S01]  /*234d0*/  IMAD.MOV.U32 R12, RZ, RZ, 0x4 ;  /* 0x00000004ff0c7424 */ /* 0x000fe200078e00ff */
[----:B------:R-:W-:-:S05]  /*234e0*/  SEL R2, R14, RZ, P2 ;  /* 0x000000ff0e027207 */ /* 0x000fca0001000000 */
[----:B------:R-:W-:-:S04]  /*234f0*/  IMAD.IADD R2, R13, 0x1, R2 ;  /* 0x000000010d027824 */ /* 0x000fc800078e0202 */
[----:B------:R-:W-:-:S07]  /*23500*/  IMAD.MOV.U32 R13, RZ, RZ, R2 ;  /* 0x000000ffff0d7224 */ /* 0x000fce00078e0002 */
[----:B------:R-:W-:Y:S05]  /*23510*/  WARPSYNC.COLLECTIVE R15, `(.L_x_14757) ;  /* 0x000000000f087348 */ /* 0x000fea0003c00000 */
[----:B------:R0:W1:Y:S02]  /*23520*/  SHFL.UP P6, R14, R13, R12, R11 ;  /* 0x0400000c0d0e7389 */ /* 0x00006400000c000b */
[----:B01----:R-:W-:Y:S01]  /*23530*/  ENDCOLLECTIVE ;  /* 0x000000000000791b */ /* 0x003fe20003800000 */
.L_x_14757:
[----:B------:R-:W-:Y:S01]  /*23540*/  IMAD.MOV.U32 R12, RZ, RZ, 0x8 ;  /* 0x00000008ff0c7424 */ /* 0x000fe200078e00ff */
[----:B------:R-:W-:-:S05]  /*23550*/  SEL R3, R14, RZ, P3 ;  /* 0x000000ff0e037207 */ /* 0x000fca0001800000 */
[----:B------:R-:W-:-:S04]  /*23560*/  IMAD.IADD R3, R2, 0x1, R3 ;  /* 0x0000000102037824 */ /* 0x000fc800078e0203 */
[----:B------:R-:W-:-:S07]  /*23570*/  IMAD.MOV.U32 R13, RZ, RZ, R3 ;  /* 0x000000ffff0d7224 */ /* 0x000fce00078e0003 */
[----:B------:R-:W-:Y:S05]  /*23580*/  WARPSYNC.COLLECTIVE R15, `(.L_x_14758) ;  /* 0x000000000f087348 */ /* 0x000fea0003c00000 */
[----:B------:R0:W1:Y:S02]  /*23590*/  SHFL.UP P6, R14, R13, R12, R11 ;  /* 0x0400000c0d0e7389 */ /* 0x00006400000c000b */
[----:B01----:R-:W-:Y:S01]  /*235a0*/  ENDCOLLECTIVE ;  /* 0x000000000000791b */ /* 0x003fe20003800000 */
.L_x_14758:
[----:B------:R-:W-:Y:S01]  /*235b0*/  IMAD.MOV.U32 R12, RZ, RZ, 0x10 ;  /* 0x00000010ff0c7424 */ /* 0x000fe200078e00ff */
[----:B------:R-:W-:-:S05]  /*235c0*/  SEL R14, R14, RZ, P4 ;  /* 0x000000ff0e0e7207 */ /* 0x000fca0002000000 */
[----:B------:R-:W-:-:S04]  /*235d0*/  IMAD.IADD R5, R3, 0x1, R14 ;  /* 0x0000000103057824 */ /* 0x000fc800078e020e */
[----:B------:R-:W-:-:S07]  /*235e0*/  IMAD.MOV.U32 R13, RZ, RZ, R5 ;  /* 0x000000ffff0d7224 */ /* 0x000fce00078e0005 */
[----:B------:R-:W-:Y:S05]  /*235f0*/  WARPSYNC.COLLECTIVE R15, `(.L_x_14759) ;  /* 0x000000000f087348 */ /* 0x000fea0003c00000 */
[----:B------:R0:W1:Y:S02]  /*23600*/  SHFL.UP P6, R14, R13, R12, R11 ;  /* 0x0400000c0d0e7389 */ /* 0x00006400000c000b */
[----:B01----:R-:W-:Y:S01]  /*23610*/  ENDCOLLECTIVE ;  /* 0x000000000000791b */ /* 0x003fe20003800000 */
.L_x_14759:
        /* <DEDUP_REMOVED lines=8> */
.L_x_14760:
[----:B------:R-:W-:Y:S05]  /*236a0*/  BRA `(.L_x_14761) ;  /* 0xffffff9c00187947 */ /* 0x000fea000383ffff */
.L_x_14543:
[----:B------:R-:W-:Y:S01]  /*236b0*/  BSSY B0, `(.L_x_14762) ;  /* 0x0000006000007945 */ /* 0x000fe20003800000 */
[----:B------:R-:W-:Y:S01]  /*236c0*/  PLOP3.LUT P6, PT, P6, PT, PT, 0x8, 0x0 ;  /* 0x000000000000781c */ /* 0x000fe200037ce170 */
[----:B------:R-:W-:-:S12]  /*236d0*/  IMAD.MOV.U32 R15, RZ, RZ, -0x1 ;  /* 0xffffffffff0f7424 */ /* 0x000fd800078e00ff */
[----:B01----:R-:W-:Y:S05]  /*236e0*/  WARPSYNC.COLLECTIVE R15, `(.L_x_14763) ;  /* 0x000000000f087348 */ /* 0x003fea0003c00000 */
[----:B------:R-:W-:Y:S01]  /*236f0*/  VOTE.ANY R14, PT, P6 ;  /* 0x00000000000e7806 */ /* 0x000fe200030e0100 */
[----:B01----:R-:W-:Y:S06]  /*23700*/  ENDCOLLECTIVE ;  /* 0x000000000000791b */ /* 0x003fec0003800000 */
.L_x_14763:
[----:B------:R-:W-:Y:S05]  /*23710*/  BSYNC B0 ;  /* 0x0000000000007941 */ /* 0x000fea0003800000 */
.L_x_14762:
        /* <DEDUP_REMOVED lines=8> */
.L_x_14764:
[----:B------:R-:W-:Y:S02]  /*237a0*/  IMAD.IADD R27, R12, 0x1, R27 ;  /* 0x000000010c1b7824 */ /* 0x000fe400078e021b */
[----:B------:R-:W-:Y:S02]  /*237b0*/  IMAD.MOV.U32 R13, RZ, RZ, R4 ;  /* 0x000000ffff0d7224 */ /* 0x000fe400078e0004 */
[----:B------:R-:W-:-:S07]  /*237c0*/  IMAD.MOV.U32 R25, RZ, RZ, R14 ;  /* 0x000000ffff197224 */ /* 0x000fce00078e000e */
[----:B------:R-:W-:Y:S05]  /*237d0*/  WARPSYNC.COLLECTIVE R15, `(.L_x_14765) ;  /* 0x000000000f087348 */ /* 0x000fea0003c00000 */
[----:B------:R0:W1:Y:S02]  /*237e0*/  SHFL.IDX P6, R14, R13, R12, R11 ;  /* 0x0000000c0d0e7389 */ /* 0x00006400000c000b */
[----:B01----:R-:W-:Y:S01]  /*237f0*/  ENDCOLLECTIVE ;  /* 0x000000000000791b */ /* 0x003fe20003800000 */
.L_x_14765:
[----:B------:R-:W-:Y:S01]  /*23800*/  IMAD.MOV.U32 R4, RZ, RZ, R14 ;  /* 0x000000ffff047224 */ /* 0x000fe200078e000e */
[----:B------:R-:W-:Y:S06]  /*23810*/  BRA `(.L_x_14766) ;  /* 0xffffff9800fc7947 */ /* 0x000fec000383ffff */
.L_x_14545:
[----:B------:R-:W-:Y:S01]  /*23820*/  BSSY B0, `(.L_x_14767) ;  /* 0x0000007000007945 */ /* 0x000fe20003800000 */
[----:B------:R-:W-:Y:S02]  /*23830*/  IMAD.MOV.U32 R13, RZ, RZ, R2 ;  /* 0x000000ffff0d7224 */ /* 0x000fe400078e0002 */
[----:B-1----:R-:W-:Y:S02]  /*23840*/  IMAD.MOV.U32 R11, RZ, RZ, 0x1f ;  /* 0x0000001fff0b7424 */ /* 0x002fe400078e00ff */
[----:B------:R-:W-:-:S07]  /*23850*/  IMAD.MOV.U32 R15, RZ, RZ, -0x1 ;  /* 0xffffffffff0f7424 */ /* 0x000fce00078e00ff */
[----:B0--34-:R-:W-:Y:S05]  /*23860*/  WARPSYNC.COLLECTIVE R15, `(.L_x_14768) ;  /* 0x000000000f087348 */ /* 0x019fea0003c00000 */
[----:B------:R1:W2:Y:S02]  /*23870*/  SHFL.IDX P6, R14, R13, R12, R11 ;  /* 0x0000000c0d0e7389 */ /* 0x0002a400000c000b */
[----:B01234-:R-:W-:Y:S01]  /*23880*/  ENDCOLLECTIVE ;  /* 0x000000000000791b */ /* 0x01ffe20003800000 */
.L_x_14768:
[----:B------:R-:W-:Y:S05]  /*23890*/  BSYNC B0 ;  /* 0x0000000000007941 */ /* 0x000fea0003800000 */
.L_x_14767:
[----:B------:R-:W-:Y:S01]  /*238a0*/  IMAD.MOV.U32 R6, RZ, RZ, R14 ;  /* 0x000000ffff067224 */ /* 0x000fe200078e000e */
[----:B------:R-:W-:Y:S06]  /*238b0*/  BRA `(.L_x_14544) ;  /* 0xffffff9800ec7947 */ /* 0x000fec000383ffff */
.L_x_14551:
[----:B0-----:R0:W1:Y:S02]  /*238c0*/  SYNCS.PHASECHK.TRANS64.TRYWAIT P0, [R5+URZ+0x22820], R0 ;  /* 0x02282000050075a7 */ /* 0x001064000800017f */
[----:B-1----:R-:W-:Y:S05]  /*238d0*/  @!P0 NANOSLEEP.SYNCS 0x989680 ;  /* 0x009896800000895d */ /* 0x002fea0003900000 */
[----:B------:R-:W1:Y:S02]  /*238e0*/  @!P0 SYNCS.PHASECHK.TRANS64 P0, [R5+URZ+0x22820], R0 ;  /* 0x02282000050085a7 */ /* 0x000e64000800007f */
[----:B-1----:R-:W-:Y:S05]  /*238f0*/  @!P0 BRA `(.L_x_14551) ;  /* 0xfffffffc00f08947 */ /* 0x002fea000383ffff */
[----:B------:R-:W-:Y:S05]  /*23900*/  BRA `(.L_x_14769) ;  /* 0xffffffa400447947 */ /* 0x000fea000383ffff */
.L_x_14552:
        /* <DEDUP_REMOVED lines=11> */
.L_x_14771:
[----:B------:R-:W-:Y:S05]  /*239c0*/  BSYNC B0 ;  /* 0x0000000000007941 */ /* 0x000fea0003800000 */
.L_x_14770:
[----:B------:R-:W-:Y:S05]  /*239d0*/  BRA `(.L_x_14772) ;  /* 0xffffffa4002c7947 */ /* 0x000fea000383ffff */
.L_x_14553:
[----:B------:R-:W-:Y:S01]  /*239e0*/  BSSY B0, `(.L_x_14773) ;  /* 0x0000006000007945 */ /* 0x000fe20003800000 */
[----:B------:R-:W-:-:S07]  /*239f0*/  IMAD.MOV.U32 R15, RZ, RZ, -0x1 ;  /* 0xffffffffff0f7424 */ /* 0x000fce00078e00ff */
[----:B0-234-:R-:W-:Y:S05]  /*23a00*/  WARPSYNC.COLLECTIVE R15, `(.L_x_14774) ;  /* 0x000000000f0c7348 */ /* 0x01dfea0003c00000 */
[----:B------:R-:W-:Y:S02]  /*23a10*/  ELECT P6, UR62, PT ;  /* 0x00000000003e782f */ /* 0x000fe400038c0000 */
[----:B------:R-:W-:Y:S01]  /*23a20*/  MOV R14, UR62 ;  /* 0x0000003e000e7c02 */ /* 0x000fe20008000f00 */
[----:B0-234-:R-:W-:Y:S10]  /*23a30*/  ENDCOLLECTIVE ;  /* 0x000000000000791b */ /* 0x01dff40003800000 */
.L_x_14774:
[----:B------:R-:W-:Y:S05]  /*23a40*/  BSYNC B0 ;  /* 0x0000000000007941 */ /* 0x000fea0003800000 */
.L_x_14773:
[----:B------:R-:W-:Y:S05]  /*23a50*/  BRA `(.L_x_14775) ;  /* 0xffffffa400207947 */ /* 0x000fea000383ffff */
.L_x_14555:
[----:B0-----:R0:W1:Y:S02]  /*23a60*/  SYNCS.PHASECHK.TRANS64.TRYWAIT P1, [R3+URZ+0x22840], R2 ;  /* 0x02284002030075a7 */ /* 0x001064000802017f */
[----:B-1----:R-:W-:Y:S05]  /*23a70*/  @!P1 NANOSLEEP.SYNCS 0x989680 ;  /* 0x009896800000995d */ /* 0x002fea0003900000 */
[----:B------:R-:W1:Y:S02]  /*23a80*/  @!P1 SYNCS.PHASECHK.TRANS64 P1, [R3+URZ+0x22840], R2 ;  /* 0x02284002030095a7 */ /* 0x000e64000802007f */
[----:B-1----:R-:W-:Y:S05]  /*23a90*/  @!P1 BRA `(.L_x_14555) ;  /* 0xfffffffc00f09947 */ /* 0x002fea000383ffff */
[----:B------:R-:W-:Y:S05]  /*23aa0*/  BRA `(.L_x_14776) ;  /* 0xffffffa400407947 */ /* 0x000fea000383ffff */
.L_x_14557:
[----:B-1----:R1:W0:Y:S02]  /*23ab0*/  SYNCS.PHASECHK.TRANS64.TRYWAIT P1, [R19+URZ+0x22840], R0 ;  /* 0x02284000130075a7 */ /* 0x002224000802017f */
[----:B0-----:R-:W-:Y:S05]  /*23ac0*/  @!P1 NANOSLEEP.SYNCS 0x989680 ;  /* 0x009896800000995d */ /* 0x001fea0003900000 */
[----:B------:R-:W0:Y:S02]  /*23ad0*/  @!P1 SYNCS.PHASECHK.TRANS64 P1, [R19+URZ+0x22840], R0 ;  /* 0x02284000130095a7 */ /* 0x000e24000802007f */
[----:B0-----:R-:W-:Y:S05]  /*23ae0*/  @!P1 BRA `(.L_x_14557) ;  /* 0xfffffffc00f09947 */ /* 0x001fea000383ffff */
[----:B------:R-:W-:Y:S05]  /*23af0*/  BRA `(.L_x_14777) ;  /* 0xffffffa4004c7947 */ /* 0x000fea000383ffff */
.L_x_14559:
[----:B------:R0:W0:Y:S02]  /*23b00*/  SYNCS.PHASECHK.TRANS64.TRYWAIT P1, [R3+URZ+0x22860], R2 ;  /* 0x02286002030075a7 */ /* 0x000024000802017f */
[----:B0-----:R-:W-:Y:S05]  /*23b10*/  @!P1 NANOSLEEP.SYNCS 0x989680 ;  /* 0x009896800000995d */ /* 0x001fea0003900000 */
[----:B------:R-:W0:Y:S02]  /*23b20*/  @!P1 SYNCS.PHASECHK.TRANS64 P1, [R3+URZ+0x22860], R2 ;  /* 0x02286002030095a7 */ /* 0x000e24000802007f */
[----:B0-----:R-:W-:Y:S05]  /*23b30*/  @!P1 BRA `(.L_x_14559) ;  /* 0xfffffffc00f09947 */ /* 0x001fea000383ffff */
[----:B------:R-:W-:Y:S05]  /*23b40*/  BRA `(.L_x_14778) ;  /* 0xffffffa400487947 */ /* 0x000fea000383ffff */
.L_x_14779:
        /* <DEDUP_REMOVED lines=11> */
.L_x_15680:


//--------------------- .text._ZN7cutlass13device_kernelIN5flash11enable_sm90INS1_16FlashAttnFwdSm90INS1_25CollectiveMainloopFwdSm90ILi2EN4cute5tupleIJNS5_1CILi1EEES8_S8_EEENS6_IJNS7_ILi128EEENS7_ILi96EEENS7_ILi64EEEEEELi256ENS_10bfloat16_tEfNS_4arch4Sm90ELb1ELb0ELb0ELb1ELb1ELb0ELb1ELb1ELb0ELb1ELb1ELb0EEENS1_21CollectiveEpilogueFwdINS6_IJSA_NS7_ILi256EEESB_EEES9_SE_SG_Li256ELb1ELb1ELb1ELb0EEENS1_36VarlenDynamicPersistentTileSchedulerILi128ELi96ELi256ELi128ELb1ELb1ELb1ELb1ELb1ELb1EEEEEEEEEvNT_6ParamsE --------------------------
	.section	.text._ZN7cutlass13device_kernelIN5flash11enable_sm90INS1_16FlashAttnFwdSm90INS1_25CollectiveMainloopFwdSm90ILi2EN4cute5tupleIJNS5_1CILi1EEES8_S8_EEENS6_IJNS7_ILi128EEENS7_ILi96EEENS7_ILi64EEEEEELi256ENS_10bfloat16_tEfNS_4arch4Sm90ELb1ELb0ELb0ELb1ELb1ELb0ELb1ELb1ELb0ELb1ELb1ELb0EEENS1_21CollectiveEpilogueFwdINS6_IJSA_NS7_ILi256EEESB_EEES9_SE_SG_Li256ELb1ELb1ELb1ELb0EEENS1_36VarlenDynamicPersistentTileSchedulerILi128ELi96ELi256ELi128ELb1ELb1ELb1ELb1ELb1ELb1EEEEEEEEEvNT_6ParamsE,"ax",@progbits
	.align	128
.text._ZN7cutlass13device_kernelIN5flash11enable_sm90INS1_16FlashAttnFwdSm90INS1_25CollectiveMainloopFwdSm90ILi2EN4cute5tupleIJNS5_1CILi1EEES8_S8_EEENS6_IJNS7_ILi128EEENS7_ILi96EEENS7_ILi64EEEEEELi256ENS_10bfloat16_tEfNS_4arch4Sm90ELb1ELb0ELb0ELb1ELb1ELb0ELb1ELb1ELb0ELb1ELb1ELb0EEENS1_21CollectiveEpilogueFwdINS6_IJSA_NS7_ILi256EEESB_EEES9_SE_SG_Li256ELb1ELb1ELb1ELb0EEENS1_36VarlenDynamicPersistentTileSchedulerILi128ELi96ELi256ELi128ELb1ELb1ELb1ELb1ELb1ELb1EEEEEEEEEvNT_6ParamsE:
        .type           _ZN7cutlass13device_kernelIN5flash11enable_sm90INS1_16FlashAttnFwdSm90INS1_25CollectiveMainloopFwdSm90ILi2EN4cute5tupleIJNS5_1CILi1EEES8_S8_EEENS6_IJNS7_ILi128EEENS7_ILi96EEENS7_ILi64EEEEEELi256ENS_10bfloat16_tEfNS_4arch4Sm90ELb1ELb0ELb0ELb1ELb1ELb0ELb1ELb1ELb0ELb1ELb1ELb0EEENS1_21CollectiveEpilogueFwdINS6_IJSA_NS7_ILi256EEESB_EEES9_SE_SG_Li256ELb1ELb1ELb1ELb0EEENS1_36VarlenDynamicPersistentTileSchedulerILi128ELi96ELi256ELi128ELb1ELb1ELb1ELb1ELb1ELb1EEEEEEEEEvNT_6ParamsE,@function
        .size           _ZN7cutlass13device_kernelIN5flash11enable_sm90INS1_16FlashAttnFwdSm90INS1_25CollectiveMainloopFwdSm90ILi2EN4cute5tupleIJNS5_1CILi1EEES8_S8_EEENS6_IJNS7_ILi128EEENS7_ILi96EEENS7_ILi64EEEEEELi256ENS_10bfloat16_tEfNS_4arch4Sm90ELb1ELb0ELb0ELb1ELb1ELb0ELb1ELb1ELb0ELb1ELb1ELb0EEENS1_21CollectiveEpilogueFwdINS6_IJSA_NS7_ILi256EEESB_EEES9_SE_SG_Li256ELb1ELb1ELb1ELb0EEENS1_36VarlenDynamicPersistentTileSchedulerILi128ELi96ELi256ELi128ELb1ELb1ELb1ELb1ELb1ELb1EEEEEEEEEvNT_6ParamsE,(.L_x_15681 - _ZN7cutlass13device_kernelIN5flash11enable_sm90INS1_16FlashAttnFwdSm90INS1_25CollectiveMainloopFwdSm90ILi2EN4cute5tupleIJNS5_1CILi1EEES8_S8_EEENS6_IJNS7_ILi128EEENS7_ILi96EEENS7_ILi64EEEEEELi256ENS_10bfloat16_tEfNS_4arch4Sm90ELb1ELb0ELb0ELb1ELb1ELb0ELb1ELb1ELb0ELb1ELb1ELb0EEENS1_21CollectiveEpilogueFwdINS6_IJSA_NS7_ILi256EEESB_EEES9_SE_SG_Li256ELb1ELb1ELb1ELb0EEENS1_36VarlenDynamicPersistentTileSchedulerILi128ELi96ELi256ELi128ELb1ELb1ELb1ELb1ELb1ELb1EEEEEEEEEvNT_6ParamsE)
        .other          _ZN7cutlass13device_kernelIN5flash11enable_sm90INS1_16FlashAttnFwdSm90INS1_25CollectiveMainloopFwdSm90ILi2EN4cute5tupleIJNS5_1CILi1EEES8_S8_EEENS6_IJNS7_ILi128EEENS7_ILi96EEENS7_ILi64EEEEEELi256ENS_10bfloat16_tEfNS_4arch4Sm90ELb1ELb0ELb0ELb1ELb1ELb0ELb1ELb1ELb0ELb1ELb1ELb0EEENS1_21CollectiveEpilogueFwdINS6_IJSA_NS7_ILi256EEESB_EEES9_SE_SG_Li256ELb1ELb1ELb1ELb0EEENS1_36VarlenDynamicPersistentTileSchedulerILi128ELi96ELi256ELi128ELb1ELb1ELb1ELb1ELb1ELb1EEEEEEEEEvNT_6ParamsE,@"STO_CUDA_ENTRY STV_DEFAULT"
_ZN7cutlass13device_kernelIN5flash11enable_sm90INS1_16FlashAttnFwdSm90INS1_25CollectiveMainloopFwdSm90ILi2EN4cute5tupleIJNS5_1CILi1EEES8_S8_EEENS6_IJNS7_ILi128EEENS7_ILi96EEENS7_ILi64EEEEEELi256ENS_10bfloat16_tEfNS_4arch4Sm90ELb1ELb0ELb0ELb1ELb1ELb0ELb1ELb1ELb0ELb1ELb1ELb0EEENS1_21CollectiveEpilogueFwdINS6_IJSA_NS7_ILi256EEESB_EEES9_SE_SG_Li256ELb1ELb1ELb1ELb0EEENS1_36VarlenDynamicPersistentTileSchedulerILi128ELi96ELi256ELi128ELb1ELb1ELb1ELb1ELb1ELb1EEEEEEEEEvNT_6ParamsE:
        /* <DEDUP_REMOVED lines=47> */
.L_x_14780:
        /* <DEDUP_REMOVED lines=22> */
.L_x_14781:
        /* <DEDUP_REMOVED lines=18> */
.L_x_14782:
        /* <DEDUP_REMOVED lines=22> */
.L_x_14783:
        /* <DEDUP_REMOVED lines=23> */
.L_x_14784:
        /* <DEDUP_REMOVED lines=10> */
.L_x_14786:
        /* <DEDUP_REMOVED lines=65> */
[----:B------:R-:W-:Y:S01]  /*0cf0*/  STL [R1+0x30], R4 ;  /* 0x0000300401007387 */ /* 0x000fe20000100800 */
[----:B------:R-:W-:Y:S01]  /*0d00*/  IMAD.U32 R2, RZ, RZ, UR6 ;  /* 0x00000006ff027e24 */ /* 0x000fe2000f8e00ff */
[----:B------:R-:W-:Y:S01]  /*0d10*/  UMOV UR6, URZ ;  /* 0x0000003f00067c82 */ /* 0x000fe20008000000 */
[----:B------:R-:W-:Y:S01]  /*0d20*/  IMAD R210, R3, 0x8, R0 ;  /* 0x0000000803d27824 */ /* 0x000fe200078e0200 */
[----:B------:R0:W-:Y:S01]  /*0d30*/  STL [R1+0x2c], R0 ;  /* 0x00002c0001007387 */ /* 0x0001e20000100800 */
[----:B------:R-:W-:-:S03]  /*0d40*/  IMAD.IADD R9, R16, 0x1, -R9 ;  /* 0x0000000110097824 */ /* 0x000fc600078e0a09 */
[----:B------:R1:W-:Y:S01]  /*0d50*/  STL [R1+0x34], R2 ;  /* 0x0000340201007387 */ /* 0x0003e20000100800 */
[----:B------:R-:W-:-:S04]  /*0d60*/  IMAD.SHL.U32 R17, R9, 0x2, RZ ;  /* 0x0000000209117824 */ /* 0x000fc800078e00ff */
[C---:B------:R-:W-:Y:S02]  /*0d70*/  VIADD R5, R17.reuse, 0x60 ;  /* 0x0000006011057836 */ /* 0x040fe40000000000 */
[----:B0-----:R-:W-:Y:S02]  /*0d80*/  IMAD.U32 R0, RZ, RZ, UR6 ;  /* 0x00000006ff007e24 */ /* 0x001fe4000f8e00ff */
[C---:B------:R-:W-:Y:S01]  /*0d90*/  VIADD R4, R17.reuse, 0x68 ;  /* 0x0000006811047836 */ /* 0x040fe20000000000 */
[----:B------:R-:W-:Y:S01]  /*0da0*/  SHF.R.S32.HI R5, RZ, 0x1f, R5 ;  /* 0x0000001fff057819 */ /* 0x000fe20000011405 */
[C---:B-1----:R-:W-:Y:S01]  /*0db0*/  VIADD R2, R17.reuse, 0x70 ;  /* 0x0000007011027836 */ /* 0x042fe20000000000 */
        /* <DEDUP_REMOVED lines=50> */
.L_x_14851:
[----:B------:R-:W-:Y:S01]  /*10e0*/  ULDC.64 UR6, c[0x0][0xd88] ;  /* 0x0003620000067ab9 */ /* 0x000fe20000000a00 */
[----:B------:R-:W-:Y:S01]  /*10f0*/  ULDC.64 UR8, c[0x0][0xb10] ;  /* 0x0002c40000087ab9 */ /* 0x000fe20000000a00 */
[----:B------:R-:W-:Y:S01]  /*1100*/  UIMAD.WIDE UR6, UR5, 0x4, UR6 ;  /* 0x00000004050678a5 */ /* 0x000fe2000f8e0206 */
[----:B0---4-:R-:W0:Y:S05]  /*1110*/  LDC.64 R8, c[0x0][0x418] ;  /* 0x00010600ff087b82 */ /* 0x011e2a0000000a00 */
[----:B------:R-:W-:Y:S02]  /*1120*/  IMAD.U32 R212, RZ, RZ, UR6 ;  /* 0x00000006ffd47e24 */ /* 0x000fe4000f8e00ff */
[----:B------:R-:W-:Y:S01]  /*1130*/  IMAD.U32 R213, RZ, RZ, UR7 ;  /* 0x00000007ffd57e24 */ /* 0x000fe2000f8e00ff */
[----:B------:R-:W-:Y:S01]  /*1140*/  ULDC.64 UR6, c[0x0][0xb20] ;  /* 0x0002c80000067ab9 */ /* 0x000fe20000000a00 */
[----:B-1----:R-:W1:Y:S03]  /*1150*/  LDC R0, c[0x0][0x424] ;  /* 0x00010900ff007b82 */ /* 0x002e660000000800 */
[----:B--2---:R-:W2:Y:S01]  /*1160*/  LDG.E R212, desc[UR36][R212.64] ;  /* 0x00000024d4d47981 */ /* 0x004ea2000c1e1900 */
[----:B------:R-:W-:Y:S01]  /*1170*/  ISETP.NE.U32.AND P1, PT, RZ, UR6, PT ;  /* 0x00000006ff007c0c */ /* 0x000fe2000bf25070 */
[----:B------:R-:W-:Y:S01]  /*1180*/  IMAD.MOV.U32 R4, RZ, RZ, RZ ;  /* 0x000000ffff047224 */ /* 0x000fe200078e00ff */
[----:B------:R-:W-:-:S02]  /*1190*/  ISETP.NE.U32.AND P0, PT, RZ, UR8, PT ;  /* 0x00000008ff007c0c */ /* 0x000fc4000bf05070 */
[----:B------:R-:W-:Y:S01]  /*11a0*/  ISETP.NE.AND.EX P1, PT, RZ, UR7, PT, P1 ;  /* 0x00000007ff007c0c */ /* 0x000fe2000bf25310 */
[----:B---3--:R-:W3:Y:S01]  /*11b0*/  LDC R7, c[0x0][0x2f0] ;  /* 0x0000bc00ff077b82 */ /* 0x008ee20000000800 */
[----:B------:R-:W-:Y:S02]  /*11c0*/  ISETP.NE.AND.EX P0, PT, RZ, UR9, PT, P0 ;  /* 0x00000009ff007c0c */ /* 0x000fe4000bf05300 */
[----:B--2---:R-:W-:-:S09]  /*11d0*/  SHF.R.S32.HI R216, RZ, 0x1f, R212 ;  /* 0x0000001fffd87819 */ /* 0x004fd200000114d4 */
[----:B------:R-:W-:-:S04]  /*11e0*/  @P1 LEA R2, P2, R212, UR6, 0x2 ;  /* 0x00000006d4021c11 */ /* 0x000fc8000f8410ff */
        /* <DEDUP_REMOVED lines=8> */
[----:B------:R-:W-:Y:S02]  /*1270*/  ISETP.NE.AND.EX P1, PT, R9, RZ, PT, P1 ;  /* 0x000000ff0900720c */ /* 0x000fe40003f25310 */
[----:B------:R-:W-:Y:S02]  /*1280*/  ISETP.NE.AND.EX P2, PT, RZ, UR9, PT, P2 ;  /* 0x00000009ff007c0c */ /* 0x000fe4000bf45320 */
[----:B-1----:R-:W-:Y:S01]  /*1290*/  SEL R0, R0, 0x1, P1 ;  /* 0x0000000100007807 */ /* 0x002fe20000800000 */
[----:B--23--:R-:W-:Y:S10]  /*12a0*/  @P0 BRA `(.L_x_14787) ;  /* 0x0000000000280947 */ /* 0x00cff40003800000 */
        /* <DEDUP_REMOVED lines=10> */
.L_x_14787:
[----:B------:R-:W-:Y:S01]  /*1350*/  IMAD R205, R0, R7, RZ ;  /* 0x0000000700cd7224 */ /* 0x000fe200078e02ff */
[----:B------:R-:W-:Y:S01]  /*1360*/  LOP3.LUT R213, R6, 0xffff, RZ, 0xc0, !PT ;  /* 0x0000ffff06d57812 */ /* 0x000fe200078ec0ff */
[----:B------:R-:W-:Y:S06]  /*1370*/  @!P2 BRA `(.L_x_14788) ;  /* 0x000000000010a947 */ /* 0x000fec0003800000 */
[----:B------:R-:W-:-:S04]  /*1380*/  LEA R2, P0, R212, UR8, 0x2 ;  /* 0x00000008d4027c11 */ /* 0x000fc8000f8010ff */
[----:B------:R-:W-:-:S05]  /*1390*/  LEA.HI.X R3, R212, UR9, R216, 0x2, P0 ;  /* 0x00000009d4037c11 */ /* 0x000fca00080f14d8 */
[----:B------:R1:W5:Y:S01]  /*13a0*/  LDG.E R205, desc[UR36][R2.64] ;  /* 0x0000002402cd7981 */ /* 0x000362000c1e1900 */
[----:B------:R-:W-:Y:S05]  /*13b0*/  BRA `(.L_x_14789) ;  /* 0x0000000000247947 */ /* 0x000fea0003800000 */
.L_x_14788:
        /* <DEDUP_REMOVED lines=9> */
.L_x_14789:
[----:B------:R-:W2:Y:S01]  /*1450*/  LDC R0, c[0x0][0x448] ;  /* 0x00011200ff007b82 */ /* 0x000ea20000000800 */
[----:B------:R-:W-:Y:S01]  /*1460*/  USHF.L.U32 UR4, UR4, 0x7, URZ ;  /* 0x0000000704047899 */ /* 0x000fe2000800063f */
[----:B-----5:R-:W-:Y:S01]  /*1470*/  IMAD.IADD R205, R205, 0x1, -R4 ;  /* 0x00000001cdcd7824 */ /* 0x020fe200078e0a04 */
[----:B------:R-:W-:-:S04]  /*1480*/  LOP3.LUT R16, R16, 0xffffffef, RZ, 0xc0, !PT ;  /* 0xffffffef10107812 */ /* 0x000fc800078ec0ff */
[----:B------:R-:W-:Y:S01]  /*1490*/  IMAD.U32 R206, RZ, RZ, UR4 ;  /* 0x00000004ffce7e24 */ /* 0x000fe2000f8e00ff */
[----:B------:R-:W-:Y:S01]  /*14a0*/  UIADD3 UR4, UR4, 0x7f, URZ ;  /* 0x0000007f04047890 */ /* 0x000fe2000fffe03f */
[----:B01----:R-:W-:Y:S02]  /*14b0*/  IADD3 R3, R205, 0x60, -R204 ;  /* 0x00000060cd037810 */ /* 0x003fe40007ffe8cc */
[----:B--2---:R-:W-:-:S03]  /*14c0*/  ISETP.NE.AND P0, PT, R0, 0x1, PT ;  /* 0x000000010000780c */ /* 0x004fc60003f05270 */
[----:B------:R-:W-:-:S10]  /*14d0*/  IMAD.U32 R0, RZ, RZ, UR4 ;  /* 0x00000004ff007e24 */ /* 0x000fd4000f8e00ff */
[----:B------:R-:W0:Y:S01]  /*14e0*/  @P0 LDC R2, c[0x0][0x44c] ;  /* 0x00011300ff020b82 */ /* 0x000e220000000800 */
[----:B------:R-:W-:-:S07]  /*14f0*/  @P0 LOP3.LUT R16, R16, 0x10, RZ, 0xfc, !PT ;  /* 0x0000001010100812 */ /* 0x000fce00078efcff */
[----:B------:R-:W1:Y:S01]  /*1500*/  @P0 LDC R5, c[0x0][0x450] ;  /* 0x00011400ff050b82 */ /* 0x000e620000000800 */
[----:B0-----:R-:W-:Y:S01]  /*1510*/  @P0 IMAD.HI.U32 R2, R2, UR4, RZ ;  /* 0x0000000402020c27 */ /* 0x001fe2000f8e00ff */
[----:B------:R-:W-:-:S04]  /*1520*/  UMOV UR4, URZ ;  /* 0x0000003f00047c82 */ /* 0x000fc80008000000 */
[----:B-1----:R-:W-:Y:S01]  /*1530*/  @P0 SHF.R.U32.HI R0, RZ, R5, R2 ;  /* 0x00000005ff000219 */ /* 0x002fe20000011602 */
[----:B------:R-:W-:-:S04]  /*1540*/  VIADD R2, R205, 0x5f ;  /* 0x0000005fcd027836 */ /* 0x000fc80000000000 */
[----:B------:R-:W-:Y:S01]  /*1550*/  IMAD.IADD R3, R3, 0x1, R0 ;  /* 0x0000000103037824 */ /* 0x000fe200078e0200 */
[----:B------:R-:W-:Y:S01]  /*1560*/  LOP3.LUT R0, R6, 0xff000000, RZ, 0xc0, !PT ;  /* 0xff00000006007812 */ /* 0x000fe200078ec0ff */
[----:B------:R-:W-:Y:S01]  /*1570*/  IMAD.HI R2, R2, 0x2aaaaaab, RZ ;  /* 0x2aaaaaab02027827 */ /* 0x000fe200078e02ff */
[----:B------:R-:W-:-:S03]  /*1580*/  LOP3.LUT R6, R6, 0xff0000, RZ, 0xc0, !PT ;  /* 0x00ff000006067812 */ /* 0x000fc600078ec0ff */
[----:B------:R-:W-:Y:S01]  /*1590*/  IMAD.HI R4, R3, 0x2aaaaaab, RZ ;  /* 0x2aaaaaab03047827 */ /* 0x000fe200078e02ff */
[----:B------:R-:W-:Y:S02]  /*15a0*/  SHF.R.U32.HI R3, RZ, 0x8, R0 ;  /* 0x00000008ff037819 */ /* 0x000fe40000011600 */
[----:B------:R-:W-:Y:S02]  /*15b0*/  SHF.R.U32.HI R5, RZ, 0x1f, R2 ;  /* 0x0000001fff057819 */ /* 0x000fe40000011602 */
[----:B------:R-:W-:Y:S02]  /*15c0*/  LEA.HI R3, R6, R3, RZ, 0x10 ;  /* 0x0000000306037211 */ /* 0x000fe400078f80ff */
[----:B------:R-:W-:Y:S02]  /*15d0*/  SHF.R.U32.HI R7, RZ, 0x1f, R4 ;  /* 0x0000001fff077819 */ /* 0x000fe40000011604 */
[----:B------:R-:W-:Y:S02]  /*15e0*/  LOP3.LUT R8, R3, 0xff, RZ, 0xc0, !PT ;  /* 0x000000ff03087812 */ /* 0x000fe400078ec0ff */
[----:B------:R-:W-:-:S02]  /*15f0*/  LEA.HI.SX32 R5, R2, R5, 0x1c ;  /* 0x0000000502057211 */ /* 0x000fc400078fe2ff */
[----:B------:R-:W-:Y:S01]  /*1600*/  LEA.HI.SX32 R4, R4, R7, 0x1c ;  /* 0x0000000704047211 */ /* 0x000fe200078fe2ff */
[----:B------:R0:W-:Y:S01]  /*1610*/  STL [R1+0x20], R8 ;  /* 0x0000200801007387 */ /* 0x0001e20000100800 */
[----:B------:R-:W-:Y:S02]  /*1620*/  R2UR UR8, R8 ;  /* 0x00000000080872ca */ /* 0x000fe400000e0000 */
[----:B------:R-:W-:Y:S02]  /*1630*/  VIMNMX R4, R5, R4, PT ;  /* 0x0000000405047248 */ /* 0x000fe40003fe0100 */
[----:B------:R-:W-:Y:S02]  /*1640*/  SHF.R.U32.HI R214, RZ, 0x10, R3 ;  /* 0x00000010ffd67819 */ /* 0x000fe40000011603 */
[----:B------:R-:W-:-:S13]  /*1650*/  ISETP.GE.AND P0, PT, R4, 0x1, PT ;  /* 0x000000010400780c */ /* 0x000fda0003f06270 */
[----:B0-----:R-:W-:Y:S05]  /*1660*/  @!P0 BRA `(.L_x_14790) ;  /* 0x0000000000908947 */ /* 0x001fea0003800000 */
[----:B------:R-:W0:Y:S01]  /*1670*/  LDC R3, c[0x0][0xae8] ;  /* 0x0002ba00ff037b82 */ /* 0x000e220000000800 */
[----:B------:R-:W-:Y:S01]  /*1680*/  ISETP.NE.AND P0, PT, R214, RZ, PT ;  /* 0x000000ffd600720c */ /* 0x000fe20003f05270 */
[----:B------:R-:W-:-:S03]  /*1690*/  UMOV UR4, URZ ;  /* 0x0000003f00047c82 */ /* 0x000fc60008000000 */
[----:B0-----:R-:W-:-:S04]  /*16a0*/  SEL R5, R214, R3, P0 ;  /* 0x00000003d6057207 */ /* 0x001fc80000000000 */
[-C--:B------:R-:W-:Y:S02]  /*16b0*/  IABS R0, R5.reuse ;  /* 0x0000000500007213 */ /* 0x080fe40000000000 */
[----:B------:R-:W-:Y:S02]  /*16c0*/  IABS R7, R5 ;  /* 0x0000000500077213 */ /* 0x000fe40000000000 */
[----:B------:R-:W-:Y:S02]  /*16d0*/  R2UR UR9, R0 ;  /* 0x00000000000972ca */ /* 0x000fe400000e0000 */
[----:B------:R-:W-:-:S04]  /*16e0*/  IADD3 R0, R5, -0x1, R4 ;  /* 0xffffffff05007810 */ /* 0x000fc80007ffe004 */
[----:B------:R-:W-:Y:S02]  /*16f0*/  IABS R6, R0 ;  /* 0x0000000000067213 */ /* 0x000fe40000000000 */
[----:B------:R-:W-:Y:S02]  /*1700*/  LOP3.LUT R0, R0, R5, RZ, 0x3c, !PT ;  /* 0x0000000500007212 */ /* 0x000fe400078e3cff */
        /* <DEDUP_REMOVED lines=13> */
[----:B------:R-:W-:Y:S02]  /*17e0*/  R2UR UR6, R0 ;  /* 0x00000000000672ca */ /* 0x000fe400000e0000 */
[----:B------:R-:W-:Y:S01]  /*17f0*/  R2UR UR7, R5 ;  /* 0x00000000050772ca */ /* 0x000fe200000e0000 */
[----:B------:R-:W-:-:S11]  /*1800*/  UISETP.GT.U32.AND UP1, UPT, UR9, UR4, UPT ;  /* 0x000000040900728c */ /* 0x000fd6000bf24070 */
[----:B------:R-:W-:Y:S02]  /*1810*/  @!UP1 UIADD3 UR4, UR4, -UR9, URZ ;  /* 0x8000000904049290 */ /* 0x000fe4000fffe03f */
[----:B------:R-:W-:Y:S02]  /*1820*/  @!UP1 UIADD3 UR5, UR5, 0x1, URZ ;  /* 0x0000000105059890 */ /* 0x000fe4000fffe03f */
[----:B------:R-:W-:Y:S02]  /*1830*/  UISETP.GE.U32.AND UP0, UPT, UR4, UR9, UPT ;  /* 0x000000090400728c */ /* 0x000fe4000bf06070 */
[----:B------:R-:W-:Y:S01]  /*1840*/  UISETP.GE.AND UP1, UPT, UR6, URZ, UPT ;  /* 0x0000003f0600728c */ /* 0x000fe2000bf26270 */
[----:B------:R-:W-:-:S08]  /*1850*/  R2UR UR6, R5 ;  /* 0x00000000050672ca */ /* 0x000fd000000e0000 */
[----:B------:R-:W-:Y:S02]  /*1860*/  @UP0 UIADD3 UR5, UR5, 0x1, URZ ;  /* 0x0000000105050890 */ /* 0x000fe4000fffe03f */
[----:B------:R-:W-:-:S05]  /*1870*/  UISETP.NE.AND UP0, UPT, UR7, URZ, UPT ;  /* 0x0000003f0700728c */ /* 0x000fca000bf05270 */
[----:B------:R-:W-:Y:S02]  /*1880*/  UMOV UR4, UR5 ;  /* 0x0000000500047c82 */ /* 0x000fe40008000000 */
[----:B------:R-:W-:-:S04]  /*1890*/  @!UP1 UIADD3 UR4, -UR4, URZ, URZ ;  /* 0x0000003f04049290 */ /* 0x000fc8000fffe13f */
[----:B------:R-:W-:-:S12]  /*18a0*/  @!UP0 ULOP3.LUT UR4, URZ, UR6, URZ, 0x33, !UPT ;  /* 0x000000063f048292 */ /* 0x000fd8000f8e333f */
.L_x_14790:
[----:B------:R-:W-:Y:S02]  /*18b0*/  UIMAD UR5, UR8, UR4, URZ ;  /* 0x00000004080572a4 */ /* 0x000fe4000f8e023f */
[----:B------:R-:W-:Y:S01]  /*18c0*/  IMAD.U32 R3, RZ, RZ, UR4 ;  /* 0x00000004ff037e24 */ /* 0x000fe2000f8e00ff */
[----:B------:R-:W-:Y:S01]  /*18d0*/  PLOP3.LUT P0, PT, PT, PT, PT, 0x80, 0x0 ;  /* 0x000000000000781c */ /* 0x000fe20003f0f070 */
[----:B------:R-:W-:Y:S01]  /*18e0*/  IMAD.MOV.U32 R0, RZ, RZ, RZ ;  /* 0x000000ffff007224 */ /* 0x000fe200078e00ff */
        /* <DEDUP_REMOVED lines=94> */
[----:B------:R-:W-:Y:S02]  /*1ed0*/  IMAD.U32 R23, RZ, RZ, UR5 ;  /* 0x00000005ff177e24 */ /* 0x000fe4000f8e00ff */
        /* <DEDUP_REMOVED lines=18> */
.L_x_14792:
[----:B------:R-:W2:Y:S01]  /*2000*/  LDL R2, [R1+0x24] ;  /* 0x0000240001027983 */ /* 0x000ea20000100800 */
[----:B------:R-:W-:Y:S01]  /*2010*/  MOV R0, 0x400 ;  /* 0x0000040000007802 */ /* 0x000fe20000000f00 */
[----:B------:R-:W0:Y:S01]  /*2020*/  S2R R3, SR_CgaCtaId ;  /* 0x0000000000037919 */ /* 0x000e220000008800 */
[----:B------:R-:W1:Y:S02]  /*2030*/  S2R R18, SR_TID.X ;  /* 0x0000000000127919 */ /* 0x000e640000002100 */
[----:B0-----:R-:W-:Y:S02]  /*2040*/  LEA R3, R3, R0, 0x18 ;  /* 0x0000000003037211 */ /* 0x001fe400078ec0ff */
[----:B-1----:R-:W-:-:S05]  /*2050*/  SHF.R.U32.HI R18, RZ, 0x7, R18 ;  /* 0x00000007ff127819 */ /* 0x002fca0000011612 */
[----:B------:R-:W-:Y:S01]  /*2060*/  VIADD R72, R18, 0x8 ;  /* 0x0000000812487836 */ /* 0x000fe20000000000 */
[----:B--2---:R-:W-:-:S13]  /*2070*/  R2UR UR5, R2 ;  /* 0x00000000020572ca */ /* 0x004fda00000e0000 */
[----:B------:R-:W-:-:S04]  /*2080*/  ULEA.HI UR4, UR5, UR5, URZ, 0x1 ;  /* 0x0000000505047291 */ /* 0x000fc8000f8f083f */
[----:B------:R-:W-:-:S04]  /*2090*/  ULOP3.LUT UR4, UR4, 0xfffffffe, URZ, 0xc0, !UPT ;  /* 0xfffffffe04047892 */ /* 0x000fc8000f8ec03f */
[----:B------:R-:W-:-:S06]  /*20a0*/  UIADD3 UR4, UR5, -UR4, URZ ;  /* 0x8000000405047290 */ /* 0x000fcc000fffe03f */
[----:B------:R-:W-:-:S05]  /*20b0*/  IMAD.U32 R2, RZ, RZ, UR4 ;  /* 0x00000004ff027e24 */ /* 0x000fca000f8e00ff */
[----:B------:R-:W-:-:S04]  /*20c0*/  SHF.L.U32 R0, R2, 0x1f, RZ ;  /* 0x0000001f02007819 */ /* 0x000fc800000006ff */
[----:B------:R-:W0:Y:S02]  /*20d0*/  SYNCS.PHASECHK.TRANS64.TRYWAIT P0, [R3+URZ+0x32400], R0 ;  /* 0x03240000030075a7 */ /* 0x000e24000800017f */
[----:B0-----:R-:W-:Y:S05]  /*20e0*/  @!P0 BRA `(.L_x_14793) ;  /* 0x0000013400ac8947 */ /* 0x001fea0003800000 */
.L_x_14944:
[----:B------:R-:W2:Y:S01]  /*20f0*/  LDL R2, [R1+0x34] ;  /* 0x0000340001027983 */ /* 0x000ea20000100800 */
[----:B------:R-:W-:Y:S05]  /*2100*/  WARPSYNC.ALL ;  /* 0x0000000000007948 */ /* 0x000fea0003800000 */
[----:B------:R1:W-:Y:S01]  /*2110*/  BAR.SYNC.DEFER_BLOCKING R72, 0x100 ;  /* 0x000400480000751d */ /* 0x0003e20000010000 */
[----:B--2---:R-:W-:-:S13]  /*2120*/  R2UR UR4, R2 ;  /* 0x00000000020472ca */ /* 0x004fda00000e0000 */
[----:B------:R-:W-:-:S05]  /*2130*/  IMAD.U32 R2, RZ, RZ, UR4 ;  /* 0x00000004ff027e24 */ /* 0x000fca000f8e00ff */
[----:B------:R-:W-:-:S13]  /*2140*/  ISETP.NE.AND P0, PT, R2, 0x3, PT ;  /* 0x000000030200780c */ /* 0x000fda0003f05270 */
[----:B-1----:R-:W-:Y:S05]  /*2150*/  @!P0 BRA `(.L_x_14794) ;  /* 0x0000000000048947 */ /* 0x002fea0003800000 */
[----:B------:R-:W-:Y:S01]  /*2160*/  BPT.TRAP 0x1 ;  /* 0x000000040000795c */ /* 0x000fe20000300000 */
.L_x_14794:
[----:B------:R-:W-:Y:S01]  /*2170*/  R2UR UR6, R3 ;  /* 0x00000000030672ca */ /* 0x000fe200000e0000 */
[----:B------:R-:W-:-:S05]  /*2180*/  IMAD.U32 R2, RZ, RZ, UR39 ;  /* 0x00000027ff027e24 */ /* 0x000fca000f8e00ff */
[----:B------:R-:W-:-:S07]  /*2190*/  SHF.L.U32 R2, R2, 0x1f, RZ ;  /* 0x0000001f02027819 */ /* 0x000fce00000006ff */
[----:B------:R-:W-:-:S09]  /*21a0*/  ULEA UR6, UR38, UR6, 0x3 ;  /* 0x0000000626067291 */ /* 0x000fd2000f8e183f */
[----:B------:R1:W2:Y:S01]  /*21b0*/  SYNCS.PHASECHK.TRANS64.TRYWAIT P1, [UR6+0x32430], R2 ;  /* 0x03243002ff0075a7 */ /* 0x0002a20008020146 */
[----:B------:R-:W-:Y:S05]  /*21c0*/  @!P0 BRA `(.L_x_14795) ;  /* 0x0000000000048947 */ /* 0x000fea0003800000 */
[----:B------:R-:W-:Y:S01]  /*21d0*/  BPT.TRAP 0x1 ;  /* 0x000000040000795c */ /* 0x000fe20000300000 */
.L_x_14795:
[----:B--2---:R-:W-:Y:S05]  /*21e0*/  @P1 BRA `(.L_x_14796) ;  /* 0x0000000000081947 */ /* 0x004fea0003800000 */
[----:B------:R-:W2:Y:S02]  /*21f0*/  SYNCS.PHASECHK.TRANS64.TRYWAIT P1, [UR6+0x32430], R2 ;  /* 0x03243002ff0075a7 */ /* 0x000ea40008020146 */
[----:B--2---:R-:W-:Y:S05]  /*2200*/  @!P1 BRA `(.L_x_14797) ;  /* 0x0000013400789947 */ /* 0x004fea0003800000 */
.L_x_14796:
[----:B------:R-:W-:Y:S01]  /*2210*/  R2UR UR4, R3 ;  /* 0x00000000030472ca */ /* 0x000fe200000e0000 */
[----:B------:R-:W-:Y:S01]  /*2220*/  WARPGROUP.ARRIVE ;  /* 0x00000000000079c5 */ /* 0x000fe20000000000 */
[----:B------:R-:W-:Y:S01]  /*2230*/  UMOV UR8, UR41 ;  /* 0x0000002900087c82 */ /* 0x000fe20008000000 */
[----:B------:R-:W-:Y:S01]  /*2240*/  UMOV UR9, 0x40000040 ;  /* 0x4000004000097882 */ /* 0x000fe20000000000 */
[----:B------:R-:W-:Y:S01]  /*2250*/  UMOV UR11, 0x40000040 ;  /* 0x40000040000b7882 */ /* 0x000fe20000000000 */
[----:B------:R-:W-:-:S08]  /*2260*/  UIADD3 UR5, UR41, 0x2, URZ ;  /* 0x0000000229057890 */ /* 0x000fd0000fffe03f */
        /* <DEDUP_REMOVED lines=40> */
[----:B------:R-:W3:Y:S02]  /*24f0*/  SYNCS.PHASECHK.TRANS64.TRYWAIT P1, [R3+URZ+0x32410], R0 ;  /* 0x03241000030075a7 */ /* 0x000ee4000802017f */
[----:B---3--:R-:W-:Y:S05]  /*2500*/  @!P1 BRA `(.L_x_14798) ;  /* 0x0000013000d09947 */ /* 0x008fea0003800000 */
.L_x_14945:
[----:B------:R-:W-:Y:S05]  /*2510*/  @!P0 BRA `(.L_x_14799) ;  /* 0x0000000000048947 */ /* 0x000fea0003800000 */
[----:B------:R-:W-:Y:S01]  /*2520*/  BPT.TRAP 0x1 ;  /* 0x000000040000795c */ /* 0x000fe20000300000 */
.L_x_14799:
[----:B------:R4:W0:Y:S01]  /*2530*/  SYNCS.PHASECHK.TRANS64.TRYWAIT P1, [UR6+0x32450], R2 ;  /* 0x03245002ff0075a7 */ /* 0x0008220008020146 */
[----:B------:R-:W-:Y:S05]  /*2540*/  @!P0 BRA `(.L_x_14800) ;  /* 0x0000000000048947 */ /* 0x000fea0003800000 */
[----:B------:R-:W-:Y:S01]  /*2550*/  BPT.TRAP 0x1 ;  /* 0x000000040000795c */ /* 0x000fe20000300000 */
.L_x_14800:
[----:B0-----:R-:W-:Y:S05]  /*2560*/  @P1 BRA `(.L_x_14801) ;  /* 0x0000000000081947 */ /* 0x001fea0003800000 */
[----:B------:R-:W0:Y:S02]  /*2570*/  SYNCS.PHASECHK.TRANS64.TRYWAIT P1, [UR6+0x32450], R2 ;  /* 0x03245002ff0075a7 */ /* 0x000e240008020146 */
[----:B0-----:R-:W-:Y:S05]  /*2580*/  @!P1 BRA `(.L_x_14802) ;  /* 0x0000013000c49947 */ /* 0x001fea0003800000 */
.L_x_14801:
[----:B------:R-:W-:Y:S01]  /*2590*/  R2UR UR4, R3 ;  /* 0x00000000030472ca */ /* 0x000fe200000e0000 */
[----:B------:R-:W-:Y:S01]  /*25a0*/  WARPGROUP.ARRIVE ;  /* 0x00000000000079c5 */ /* 0x000fe20000000000 */
[----:B------:R-:W-:Y:S01]  /*25b0*/  UMOV UR9, 0x40000040 ;  /* 0x4000004000097882 */ /* 0x000fe20000000000 */
[----:B------:R-:W-:Y:S01]  /*25c0*/  UMOV UR11, 0x40000040 ;  /* 0x40000040000b7882 */ /* 0x000fe20000000000 */
[----:B------:R-:W-:Y:S01]  /*25d0*/  IMAD.U32 R13, RZ, RZ, UR9 ;  /* 0x00000009ff0d7e24 */ /* 0x000fe2000f8e00ff */
[----:B------:R-:W-:Y:S01]  /*25e0*/  UMOV UR13, 0x40000040 ;  /* 0x40000040000d7882 */ /* 0x000fe20000000000 */
        /* <DEDUP_REMOVED lines=8> */
[----:B---3--:R-:W3:Y:S01]  /*2670*/  S2R R0, SR_TID.X ;  /* 0x0000000000007919 */ /* 0x008ee20000002100 */
[----:B------:R-:W-:Y:S01]  /*2680*/  UMOV UR23, 0x40000040 ;  /* 0x4000004000177882 */ /* 0x000fe20000000000 */
[----:B------:R-:W-:Y:S01]  /*2690*/  UMOV UR25, 0x40000040 ;  /* 0x4000004000197882 */ /* 0x000fe20000000000 */
[----:B------:R-:W-:Y:S01]  /*26a0*/  USHF.R.U32.HI UR4, URZ, 0x4, UR4 ;  /* 0x000000043f047899 */ /* 0x000fe20008011604 */
[----:B------:R-:W-:Y:S01]  /*26b0*/  UMOV UR27, 0x40000040 ;  /* 0x40000040001b7882 */ /* 0x000fe20000000000 */
[----:B------:R-:W-:-:S02]  /*26c0*/  UMOV UR29, 0x40000040 ;  /* 0x40000040001d7882 */ /* 0x000fc40000000000 */
[----:B------:R-:W-:Y:S02]  /*26d0*/  ULOP3.LUT UR7, UR4, 0x3fff, URZ, 0xc0, !UPT ;  /* 0x00003fff04077892 */ /* 0x000fe4000f8ec03f */
[----:B------:R-:W-:Y:S02]  /*26e0*/  ULOP3.LUT UR4, UR40, 0x10000, URZ, 0xfc, !UPT ;  /* 0x0001000028047892 */ /* 0x000fe4000f8efc3f */
[----:B------:R-:W-:Y:S02]  /*26f0*/  ULOP3.LUT UR60, UR7, 0x10000, URZ, 0xfc, !UPT ;  /* 0x00010000073c7892 */ /* 0x000fe4000f8efc3f */
[----:B------:R-:W-:Y:S02]  /*2700*/  UIADD3 UR52, UR4, 0x402, URZ ;  /* 0x0000040204347890 */ /* 0x000fe4000fffe03f */
[----:B------:R-:W-:Y:S01]  /*2710*/  UIMAD UR5, UR38, 0xc00, UR60 ;  /* 0x00000c00260578a4 */ /* 0x000fe2000f8e023c */
[----:B------:R-:W-:Y:S01]  /*2720*/  UMOV UR8, UR4 ;  /* 0x0000000400087c82 */ /* 0x000fe20008000000 */
[----:B------:R-:W-:Y:S01]  /*2730*/  UIADD3 UR16, UR4, 0x800, URZ ;  /* 0x0000080004107890 */ /* 0x000fe2000fffe03f */
[----:B------:R-:W-:Y:S01]  /*2740*/  IMAD.U32 R12, RZ, RZ, UR8 ;  /* 0x00000008ff0c7e24 */ /* 0x000fe2000f8e00ff */
[----:B------:R-:W-:-:S03]  /*2750*/  UIADD3 UR54, UR5, 0x302, URZ ;  /* 0x0000030205367890 */ /* 0x000fc6000fffe03f */
[----:B------:R-:W-:Y:S01]  /*2760*/  UMOV UR10, UR5 ;  /* 0x00000005000a7c82 */ /* 0x000fe20008000000 */
[----:B------:R-:W-:Y:S01]  /*2770*/  UIADD3 UR18, UR5, 0x600, URZ ;  /* 0x0000060005127890 */ /* 0x000fe2000fffe03f */
[----:B------:R-:W-:Y:S01]  /*2780*/  HGMMA.64x96x16.F32.BF16 R24, gdesc[UR8], R24, gsb0 ;  /* 0x01600000081879f0 */ /* 0x000fe20008001818 */
[----:B------:R-:W-:Y:S02]  /*2790*/  UIADD3 UR8, UR4, 0x2, URZ ;  /* 0x0000000204087890 */ /* 0x000fe4000fffe03f */
[----:B------:R-:W-:Y:S02]  /*27a0*/  UIADD3 UR9, UR5, 0x2, URZ ;  /* 0x0000000205097890 */ /* 0x000fe4000fffe03f */
[----:B------:R-:W-:Y:S01]  /*27b0*/  UIADD3 UR10, UR5, 0x304, URZ ;  /* 0x00000304050a7890 */ /* 0x000fe2000fffe03f */
[----:B------:R-:W-:Y:S02]  /*27c0*/  UMOV UR11, 0x40000040 ;  /* 0x40000040000b7882 */ /* 0x000fe40000000000 */
[----:B------:R-:W-:Y:S01]  /*27d0*/  UMOV UR12, UR8 ;  /* 0x00000008000c7c82 */ /* 0x000fe20008000000 */
[----:B------:R-:W-:Y:S01]  /*27e0*/  UIADD3 UR8, UR4, 0x4, URZ ;  /* 0x0000000404087890 */ /* 0x000fe2000fffe03f */
[----:B------:R-:W-:Y:S01]  /*27f0*/  IMAD.U32 R10, RZ, RZ, UR12 ;  /* 0x0000000cff0a7e24 */ /* 0x000fe2000f8e00ff */
[----:B------:R-:W-:Y:S01]  /*2800*/  UMOV UR14, UR9 ;  /* 0x00000009000e7c82 */ /* 0x000fe20008000000 */
[----:B------:R-:W-:Y:S01]  /*2810*/  UIADD3 UR9, UR5, 0x4, URZ ;  /* 0x0000000405097890 */ /* 0x000fe2000fffe03f */
[----:B---3--:R-:W-:Y:S01]  /*2820*/  SHF.R.U32.HI R0, RZ, 0x7, R0 ;  /* 0x00000007ff007819 */ /* 0x008fe20000011600 */
[----:B------:R-:W-:-:S02]  /*2830*/  UIADD3 UR20, UR4, 0x802, URZ ;  /* 0x0000080204147890 */ /* 0x000fc4000fffe03f */
[----:B------:R-:W-:Y:S01]  /*2840*/  UIADD3 UR22, UR5, 0x602, URZ ;  /* 0x0000060205167890 */ /* 0x000fe2000fffe03f */
[----:B------:R-:W-:Y:S01]  /*2850*/  IADD3 R0, -R0, 0xb, RZ ;  /* 0x0000000b00007810 */ /* 0x000fe20007ffe1ff */
[----:B------:R-:W-:Y:S02]  /*2860*/  UIADD3 UR24, UR4, 0x804, URZ ;  /* 0x0000080404187890 */ /* 0x000fe4000fffe03f */
[----:B------:R-:W-:Y:S02]  /*2870*/  UIADD3 UR26, UR5, 0x604, URZ ;  /* 0x00000604051a7890 */ /* 0x000fe4000fffe03f */
[----:B------:R-:W-:Y:S02]  /*2880*/  UIADD3 UR28, UR4, 0x806, URZ ;  /* 0x00000806041c7890 */ /* 0x000fe4000fffe03f */
[----:B------:R-:W-:Y:S01]  /*2890*/  UIADD3 UR30, UR5, 0x606, URZ ;  /* 0x00000606051e7890 */ /* 0x000fe2000fffe03f */
        /* <DEDUP_REMOVED lines=48> */
[----:B------:R-:W-:Y:S01]  /*2ba0*/  UMOV UR9, 0x40000040 ;  /* 0x4000004000097882 */ /* 0x000fe20000000000 */
[----:B0-2---:R-:W-:Y:S01]  /*2bb0*/  IMAD.U32 R5, RZ, RZ, UR13 ;  /* 0x0000000dff057e24 */ /* 0x005fe2000f8e00ff */
        /* <DEDUP_REMOVED lines=44> */
.L_x_14803:
[----:B-1--4-:R-:W1:Y:S01]  /*2e80*/  LDC R2, c[0x0][0x448] ;  /* 0x00011200ff027b82 */ /* 0x012e620000000800 */
[----:B------:R-:W-:Y:S01]  /*2e90*/  R2UR UR4, R206 ;  /* 0x00000000ce0472ca */ /* 0x000fe200000e0000 */
[----:B------:R-:W-:Y:S01]  /*2ea0*/  ULDC UR5, c[0x0][0xa80] ;  /* 0x0002a00000057ab9 */ /* 0x000fe20000000800 */
[----:B------:R-:W-:Y:S01]  /*2eb0*/  ULOP3.LUT UR7, UR7, 0x3000000, URZ, 0xfc, !UPT ;  /* 0x0300000007077892 */ /* 0x000fe2000f8efc3f */
[----:B------:R-:W-:-:S04]  /*2ec0*/  UMOV UR11, 0x40000040 ;  /* 0x40000040000b7882 */ /* 0x000fc80000000000 */
[----:B------:R-:W2:Y:S01]  /*2ed0*/  S2UR UR10, SR_CgaCtaId ;  /* 0x00000000000a79c3 */ /* 0x000ea20000008800 */
[----:B-1----:R-:W-:-:S05]  /*2ee0*/  ISETP.NE.AND P6, PT, R2, 0x1, PT ;  /* 0x000000010200780c */ /* 0x002fca0003fc5270 */
[----:B------:R-:W-:Y:S01]  /*2ef0*/  VIADD R2, R210, UR4 ;  /* 0x00000004d2027c36 */ /* 0x000fe20008000000 */
[----:B------:R-:W-:-:S04]  /*2f00*/  UIADD3 UR4, UR6, 0x32440, URZ ;  /* 0x0003244006047890 */ /* 0x000fc8000fffe03f */
[----:B--2---:R-:W-:-:S03]  /*2f10*/  UPRMT UR4, UR10, 0x654, UR4 ;  /* 0x000006540a047896 */ /* 0x004fc60008000004 */
[----:B------:R-:W1:Y:S08]  /*2f20*/  @P6 LDC R3, c[0x0][0x44c] ;  /* 0x00011300ff036b82 */ /* 0x000e700000000800 */
[----:B------:R-:W2:Y:S01]  /*2f30*/  @P6 LDC R74, c[0x0][0x450] ;  /* 0x00011400ff4a6b82 */ /* 0x000ea20000000800 */
[----:B------:R-:W-:Y:S01]  /*2f40*/  SYNCS.ARRIVE.TRANS64.RED.A1T0 RZ, [UR4], RZ ;  /* 0x000000ffffff79a7 */ /* 0x000fe20008100404 */
[----:B------:R-:W-:-:S04]  /*2f50*/  UIMAD UR4, UR38, 0xc00, UR7 ;  /* 0x00000c00260478a4 */ /* 0x000fc8000f8e0207 */
[----:B------:R-:W-:Y:S01]  /*2f60*/  UIADD3 UR14, UR4, 0x80, URZ ;  /* 0x00000080040e7890 */ /* 0x000fe2000fffe03f */
[----:B-1----:R-:W-:Y:S02]  /*2f70*/  @P6 IMAD.HI.U32 R3, R2, R3, RZ ;  /* 0x0000000302036227 */ /* 0x002fe400078e00ff */
[----:B------:R-:W-:-:S03]  /*2f80*/  UMOV UR10, UR4 ;  /* 0x00000004000a7c82 */ /* 0x000fc60008000000 */
[----:B--2---:R-:W-:Y:S01]  /*2f90*/  @P6 SHF.R.U32.HI R2, RZ, R74, R3 ;  /* 0x0000004aff026219 */ /* 0x004fe20000011603 */
[----:B------:R-:W-:-:S04]  /*2fa0*/  IMAD R74, R208, -0x60, R205 ;  /* 0xffffffa0d04a7824 */ /* 0x000fc800078e02cd */
[----:B------:R-:W1:Y:S01]  /*2fb0*/  SHFL.IDX PT, R75, R2, RZ, 0x1c1f ;  /* 0x001c1fff024b7589 */ /* 0x000e6200000e0000 */
[C-C-:B------:R-:W-:Y:S02]  /*2fc0*/  IADD3 R3, -R17.reuse, 0x61, R74.reuse ;  /* 0x0000006111037810 */ /* 0x140fe40007ffe14a */
[----:B------:R-:W-:Y:S01]  /*2fd0*/  IADD3 R73, -R17, 0x60, R74 ;  /* 0x0000006011497810 */ /* 0x000fe20007ffe14a */
[----:B------:R2:W3:Y:S02]  /*2fe0*/  SHFL.IDX PT, R76, R2, 0x1, 0x1c1f ;  /* 0x003c1f00024c7f89 */ /* 0x0004e400000e0000 */
[----:B------:R-:W-:-:S05]  /*2ff0*/  IMAD.IADD R74, R3, 0x1, -R204 ;  /* 0x00000001034a7824 */ /* 0x000fca00078e0acc */
[----:B-1----:R-:W-:Y:S01]  /*3000*/  VIADDMNMX R75, R75, R74, R73, PT ;  /* 0x0000004a4b4b7246 */ /* 0x002fe20003800149 */
[----:B------:R1:W-:Y:S03]  /*3010*/  BAR.SYNC.DEFER_BLOCKING R72, 0x100 ;  /* 0x000400480000751d */ /* 0x0003e60000010000 */
[C---:B------:R-:W-:Y:S02]  /*3020*/  ISETP.GT.AND P3, PT, R75.reuse, RZ, PT ;  /* 0x000000ff4b00720c */ /* 0x040fe40003f64270 */
[C---:B------:R-:W-:Y:S02]  /*3030*/  ISETP.GT.AND P4, PT, R75.reuse, 0x1, PT ;  /* 0x000000014b00780c */ /* 0x040fe40003f84270 */
[----:B------:R-:W-:Y:S02]  /*3040*/  ISETP.GT.AND P5, PT, R75, 0x8, PT ;  /* 0x000000084b00780c */ /* 0x000fe40003fa4270 */
[----:B------:R-:W-:-:S02]  /*3050*/  FSEL R24, R24, -INF , P3 ;  /* 0xff80000018187808 */ /* 0x000fc40001800000 */
[----:B------:R-:W-:Y:S02]  /*3060*/  FSEL R25, R25, -INF , P4 ;  /* 0xff80000019197808 */ /* 0x000fe40002000000 */
[C---:B------:R-:W-:Y:S02]  /*3070*/  ISETP.GT.AND P1, PT, R75.reuse, 0x9, PT ;  /* 0x000000094b00780c */ /* 0x040fe40003f24270 */
[----:B------:R-:W-:Y:S02]  /*3080*/  FSEL R28, R28, -INF , P5 ;  /* 0xff8000001c1c7808 */ /* 0x000fe40002800000 */
[----:B------:R-:W-:Y:S02]  /*3090*/  FMNMX.FTZ R3, R24, R25, !PT ;  /* 0x0000001918037209 */ /* 0x000fe40007810000 */
[----:B------:R-:W-:Y:S02]  /*30a0*/  ISETP.GT.AND P2, PT, R75, 0x10, PT ;  /* 0x000000104b00780c */ /* 0x000fe40003f44270 */
[----:B------:R-:W-:-:S02]  /*30b0*/  FSEL R29, R29, -INF , P1 ;  /* 0xff8000001d1d7808 */ /* 0x000fc40000800000 */
[----:B--2---:R-:W-:Y:S02]  /*30c0*/  FMNMX.FTZ R2, R28, R3, !PT ;  /* 0x000000031c027209 */ /* 0x004fe40007810000 */
        /* <DEDUP_REMOVED lines=24> */
[C---:B------:R-:W-:Y:S02]  /*3250*/  ISETP.GT.AND P1, PT, R75.reuse, 0x31, PT ;  /* 0x000000314b00780c */ /* 0x040fe40003f24270 */
[C---:B------:R-:W-:Y:S02]  /*3260*/  ISETP.GT.AND P2, PT, R75.reuse, 0x38, PT ;  /* 0x000000384b00780c */ /* 0x040fe40003f44270 */
[----:B------:R-:W-:Y:S02]  /*3270*/  ISETP.GT.AND P3, PT, R75, 0x39, PT ;  /* 0x000000394b00780c */ /* 0x000fe40003f64270 */
[----:B------:R-:W-:Y:S02]  /*3280*/  FSEL R48, R48, -INF , P5 ;  /* 0xff80000030307808 */ /* 0x000fe40002800000 */
[----:B------:R-:W-:-:S02]  /*3290*/  FMNMX.FTZ R3, R45, R2, !PT ;  /* 0x000000022d037209 */ /* 0x000fc40007810000 */
[----:B------:R-:W-:Y:S02]  /*32a0*/  ISETP.GT.AND P4, PT, R75, 0x40, PT ;  /* 0x000000404b00780c */ /* 0x000fe40003f84270 */
[----:B------:R-:W-:Y:S02]  /*32b0*/  FSEL R49, R49, -INF , P1 ;  /* 0xff80000031317808 */ /* 0x000fe40000800000 */
[----:B------:R-:W-:Y:S02]  /*32c0*/  FSEL R52, R52, -INF , P2 ;  /* 0xff80000034347808 */ /* 0x000fe40001000000 */
[----:B------:R-:W-:Y:S02]  /*32d0*/  FSEL R53, R53, -INF , P3 ;  /* 0xff80000035357808 */ /* 0x000fe40001800000 */
[----:B------:R-:W-:Y:S02]  /*32e0*/  FMNMX.FTZ R2, R48, R3, !PT ;  /* 0x0000000330027209 */ /* 0x000fe40007810000 */
[----:B------:R-:W-:-:S02]  /*32f0*/  ISETP.GT.AND P2, PT, R75, 0x49, PT ;  /* 0x000000494b00780c */ /* 0x000fc40003f44270 */
[C---:B------:R-:W-:Y:S02]  /*3300*/  ISETP.GT.AND P3, PT, R75.reuse, 0x50, PT ;  /* 0x000000504b00780c */ /* 0x040fe40003f64270 */
[----:B---3--:R-:W-:Y:S02]  /*3310*/  VIADDMNMX R73, R76, R74, R73, PT ;  /* 0x0000004a4c497246 */ /* 0x008fe40003800149 */
[----:B------:R-:W-:Y:S02]  /*3320*/  ISETP.GT.AND P5, PT, R75, 0x41, PT ;  /* 0x000000414b00780c */ /* 0x000fe40003fa4270 */
[----:B------:R-:W-:Y:S02]  /*3330*/  FSEL R56, R56, -INF , P4 ;  /* 0xff80000038387808 */ /* 0x000fe40002000000 */
[----:B------:R-:W-:Y:S02]  /*3340*/  FMNMX.FTZ R3, R49, R2, !PT ;  /* 0x0000000231037209 */ /* 0x000fe40007810000 */
[----:B------:R-:W-:-:S02]  /*3350*/  ISETP.GT.AND P4, PT, R75, 0x51, PT ;  /* 0x000000514b00780c */ /* 0x000fc40003f84270 */
[----:B------:R-:W-:Y:S02]  /*3360*/  FSEL R61, R61, -INF , P2 ;  /* 0xff8000003d3d7808 */ /* 0x000fe40001000000 */
[----:B------:R-:W-:Y:S02]  /*3370*/  FSEL R64, R64, -INF , P3 ;  /* 0xff80000040407808 */ /* 0x000fe40001800000 */
[C---:B------:R-:W-:Y:S02]  /*3380*/  ISETP.GT.AND P2, PT, R73.reuse, RZ, PT ;  /* 0x000000ff4900720c */ /* 0x040fe40003f44270 */
[----:B------:R-:W-:Y:S02]  /*3390*/  ISETP.GT.AND P3, PT, R73, 0x1, PT ;  /* 0x000000014900780c */ /* 0x000fe40003f64270 */
[----:B------:R-:W-:Y:S02]  /*33a0*/  FSEL R57, R57, -INF , P5 ;  /* 0xff80000039397808 */ /* 0x000fe40002800000 */
[----:B------:R-:W-:-:S02]  /*33b0*/  FMNMX.FTZ R2, R52, R3, !PT ;  /* 0x0000000334027209 */ /* 0x000fc40007810000 */
[----:B------:R-:W-:Y:S02]  /*33c0*/  ISETP.GT.AND P5, PT, R75, 0x58, PT ;  /* 0x000000584b00780c */ /* 0x000fe40003fa4270 */
[----:B------:R-:W-:Y:S02]  /*33d0*/  FSEL R65, R65, -INF , P4 ;  /* 0xff80000041417808 */ /* 0x000fe40002000000 */
[----:B------:R-:W-:Y:S02]  /*33e0*/  ISETP.GT.AND P4, PT, R73, 0x8, PT ;  /* 0x000000084900780c */ /* 0x000fe40003f84270 */
[----:B------:R-:W-:Y:S02]  /*33f0*/  FSEL R26, R26, -INF , P2 ;  /* 0xff8000001a1a7808 */ /* 0x000fe40001000000 */
[----:B------:R-:W-:Y:S02]  /*3400*/  FSEL R74, R27, -INF , P3 ;  /* 0xff8000001b4a7808 */ /* 0x000fe40001800000 */
[----:B------:R-:W-:-:S02]  /*3410*/  FMNMX.FTZ R27, R53, R2, !PT ;  /* 0x00000002351b7209 */ /* 0x000fc40007810000 */
[----:B------:R-:W-:Y:S02]  /*3420*/  FSEL R68, R68, -INF , P5 ;  /* 0xff80000044447808 */ /* 0x000fe40002800000 */
[----:B------:R-:W-:Y:S02]  /*3430*/  ISETP.GT.AND P5, PT, R73, 0x9, PT ;  /* 0x000000094900780c */ /* 0x000fe40003fa4270 */
[----:B------:R-:W-:Y:S02]  /*3440*/  FSEL R30, R30, -INF , P4 ;  /* 0xff8000001e1e7808 */ /* 0x000fe40002000000 */
[----:B------:R-:W-:Y:S02]  /*3450*/  FMNMX.FTZ R3, R26, R74, !PT ;  /* 0x0000004a1a037209 */ /* 0x000fe40007810000 */
[----:B------:R-:W-:Y:S02]  /*3460*/  ISETP.GT.AND P1, PT, R75, 0x48, PT ;  /* 0x000000484b00780c */ /* 0x000fe40003f24270 */
        /* <DEDUP_REMOVED lines=15> */
[----:B------:R-:W-:Y:S02]  /*3560*/  FSEL R82, R38, -INF , P4 ;  /* 0xff80000026527808 */ /* 0x000fe40002000000 */
[----:B------:R-:W-:Y:S02]  /*3570*/  FMNMX.FTZ R3, R80, R3, !PT ;  /* 0x0000000350037209 */ /* 0x000fe40007810000 */
[----:B------:R-:W-:Y:S02]  /*3580*/  FMNMX.FTZ R2, R64, R27, !PT ;  /* 0x0000001b40027209 */ /* 0x000fe40007810000 */
[----:B------:R-:W-:-:S02]  /*3590*/  ISETP.GT.AND P3, PT, R73, 0x20, PT ;  /* 0x000000204900780c */ /* 0x000fc40003f64270 */
[----:B------:R-:W-:Y:S02]  /*35a0*/  FSEL R38, R39, -INF , P2 ;  /* 0xff80000027267808 */ /* 0x000fe40001000000 */
[----:B------:R-:W-:Y:S02]  /*35b0*/  FMNMX.FTZ R3, R82, R3, !PT ;  /* 0x0000000352037209 */ /* 0x000fe40007810000 */
[----:B------:R-:W-:Y:S02]  /*35c0*/  ISETP.GT.AND P1, PT, R75, 0x59, PT ;  /* 0x000000594b00780c */ /* 0x000fe40003f24270 */
        /* <DEDUP_REMOVED lines=9> */
[----:B------:R-:W-:Y:S02]  /*3660*/  FMNMX.FTZ R27, R69, R2, !PT ;  /* 0x00000002451b7209 */ /* 0x000fe40007810000 */
[C---:B------:R-:W-:Y:S02]  /*3670*/  ISETP.GT.AND P2, PT, R73.reuse, 0x29, PT ;  /* 0x000000294900780c */ /* 0x040fe40003f44270 */
[----:B------:R-:W-:Y:S01]  /*3680*/  FSEL R2, R46, -INF , P1 ;  /* 0xff8000002e027808 */ /* 0x000fe20000800000 */
[----:B------:R-:W2:Y:S01]  /*3690*/  SHFL.BFLY PT, R84, R27, 0x2, 0x1f ;  /* 0x0c401f001b547f89 */ /* 0x000ea200000e0000 */
        /* <DEDUP_REMOVED lines=19> */
[----:B--2---:R-:W-:Y:S02]  /*37d0*/  FMNMX.FTZ R84, R27, R84, !PT ;  /* 0x000000541b547209 */ /* 0x004fe40007810000 */
[----:B------:R-:W-:-:S02]  /*37e0*/  ISETP.GT.AND P1, PT, R73, 0x48, PT ;  /* 0x000000484900780c */ /* 0x000fc40003f24270 */
[----:B------:R-:W-:Y:S01]  /*37f0*/  FSEL R162, R59, -INF , P2 ;  /* 0xff8000003ba27808 */ /* 0x000fe20001000000 */
[----:B------:R-:W2:Y:S01]  /*3800*/  SHFL.BFLY PT, R207, R84, 0x1, 0x1f ;  /* 0x0c201f0054cf7f89 */ /* 0x000ea200000e0000 */
        /* <DEDUP_REMOVED lines=16> */
[----:B------:R-:W-:-:S02]  /*3910*/  FSEL R176, R71, -INF , P2 ;  /* 0xff80000047b07808 */ /* 0x000fc40001000000 */
[----:B------:R-:W-:Y:S02]  /*3920*/  FMNMX.FTZ R27, R174, R27, !PT ;  /* 0x0000001bae1b7209 */ /* 0x000fe40007810000 */
[----:B--2---:R-:W-:Y:S02]  /*3930*/  FMNMX.FTZ R207, R84, R207, !PT ;  /* 0x000000cf54cf7209 */ /* 0x004fe40007810000 */
[----:B------:R-:W-:Y:S02]  /*3940*/  FMNMX.FTZ R27, R176, R27, !PT ;  /* 0x0000001bb01b7209 */ /* 0x000fe40007810000 */
[C---:B------:R-:W-:Y:S01]  /*3950*/  FSETP.NEU.FTZ.AND P1, PT, R207.reuse, -INF , PT ;  /* 0xff800000cf00780b */ /* 0x040fe20003f3d000 */
[----:B------:R-:W-:Y:S02]  /*3960*/  FMUL.FTZ R31, R207, UR5 ;  /* 0x00000005cf1f7c20 */ /* 0x000fe40008410000 */
[----:B------:R-:W2:Y:S03]  /*3970*/  SHFL.BFLY PT, R46, R27, 0x2, 0x1f ;  /* 0x0c401f001b2e7f89 */ /* 0x000ea600000e0000 */
        /* <DEDUP_REMOVED lines=17> */
[----:B--2---:R-:W-:Y:S01]  /*3a90*/  FMNMX.FTZ R46, R27, R46, !PT ;  /* 0x0000002e1b2e7209 */ /* 0x004fe20007810000 */
[--C-:B------:R-:W-:Y:S01]  /*3aa0*/  FFMA.FTZ R181, R52, UR5, -R31.reuse ;  /* 0x0000000534b57c23 */ /* 0x100fe2000801081f */
[--C-:B------:R-:W-:Y:S01]  /*3ab0*/  FFMA.FTZ R182, R53, UR5, -R31.reuse ;  /* 0x0000000535b67c23 */ /* 0x100fe2000801081f */
[--C-:B------:R-:W-:Y:S01]  /*3ac0*/  FFMA.FTZ R177, R56, UR5, -R31.reuse ;  /* 0x0000000538b17c23 */ /* 0x100fe2000801081f */
[--C-:B------:R-:W-:Y:S01]  /*3ad0*/  FFMA.FTZ R178, R57, UR5, -R31.reuse ;  /* 0x0000000539b27c23 */ /* 0x100fe2000801081f */
[----:B------:R-:W2:Y:S01]  /*3ae0*/  SHFL.BFLY PT, R25, R46, 0x1, 0x1f ;  /* 0x0c201f002e197f89 */ /* 0x000ea200000e0000 */
[----:B------:R-:W-:Y:S01]  /*3af0*/  MUFU.EX2 R28, R28 ;  /* 0x0000001c001c7308 */ /* 0x000fe20000000800 */
[--C-:B------:R-:W-:Y:S01]  /*3b00*/  FFMA.FTZ R179, R60, UR5, -R31.reuse ;  /* 0x000000053cb37c23 */ /* 0x100fe2000801081f */
[--C-:B------:R-:W-:Y:S01]  /*3b10*/  FFMA.FTZ R180, R61, UR5, -R31.reuse ;  /* 0x000000053db47c23 */ /* 0x100fe2000801081f */
[--C-:B------:R-:W-:Y:S01]  /*3b20*/  FFMA.FTZ R168, R64, UR5, -R31.reuse ;  /* 0x0000000540a87c23 */ /* 0x100fe2000801081f */
[--C-:B------:R-:W-:Y:S01]  /*3b30*/  FFMA.FTZ R169, R65, UR5, -R31.reuse ;  /* 0x0000000541a97c23 */ /* 0x100fe2000801081f */
[--C-:B------:R-:W-:Y:S01]  /*3b40*/  FFMA.FTZ R170, R68, UR5, -R31.reuse ;  /* 0x0000000544aa7c23 */ /* 0x100fe2000801081f */
[----:B------:R-:W-:-:S02]  /*3b50*/  FFMA.FTZ R171, R69, UR5, -R31 ;  /* 0x0000000545ab7c23 */ /* 0x000fc4000801081f */
[----:B------:R-:W4:Y:S01]  /*3b60*/  MUFU.EX2 R29, R29 ;  /* 0x0000001d001d7308 */ /* 0x000f220000000800 */
[----:B---3--:R-:W-:-:S07]  /*3b70*/  F2FP.BF16.F32.PACK_AB R200, R35, R24 ;  /* 0x0000001823c8723e */ /* 0x008fce00000010ff */
[----:B------:R-:W3:Y:S01]  /*3b80*/  MUFU.EX2 R32, R32 ;  /* 0x0000002000207308 */ /* 0x000ee20000000800 */
[----:B--2---:R-:W-:-:S07]  /*3b90*/  FMNMX.FTZ R160, R46, R25, !PT ;  /* 0x000000192ea07209 */ /* 0x004fce0007810000 */
[----:B------:R-:W2:Y:S01]  /*3ba0*/  MUFU.EX2 R33, R33 ;  /* 0x0000002100217308 */ /* 0x000ea20000000800 */
        /* <DEDUP_REMOVED lines=17> */
[----:B---3--:R-:W-:Y:S01]  /*3cc0*/  FADD.FTZ R46, R32, R27 ;  /* 0x0000001b202e7221 */ /* 0x008fe20000010000 */
[--C-:B------:R-:W-:Y:S01]  /*3cd0*/  FFMA.FTZ R42, R42, UR5, -R175.reuse ;  /* 0x000000052a2a7c23 */ /* 0x100fe200080108af */
[--C-:B------:R-:W-:Y:S01]  /*3ce0*/  FFMA.FTZ R78, R78, UR5, -R175.reuse ;  /* 0x000000054e4e7c23 */ /* 0x100fe200080108af */
[C---:B--2---:R-:W-:Y:S01]  /*3cf0*/  F2FP.BF16.F32.PACK_AB R152, R33.reuse, R32 ;  /* 0x000000202198723e */ /* 0x044fe200000010ff */
[----:B------:R-:W2:Y:S01]  /*3d00*/  MUFU.EX2 R26, R26 ;  /* 0x0000001a001a7308 */ /* 0x000ea20000000800 */
[----:B------:R-:W-:Y:S01]  /*3d10*/  FADD.FTZ R27, R33, R46 ;  /* 0x0000002e211b7221 */ /* 0x000fe20000010000 */
[--C-:B------:R-:W-:Y:S01]  /*3d20*/  FFMA.FTZ R2, R2, UR5, -R175.reuse ;  /* 0x0000000502027c23 */ /* 0x100fe200080108af */
[--C-:B------:R-:W-:Y:S01]  /*3d30*/  FFMA.FTZ R166, R166, UR5, -R175.reuse ;  /* 0x00000005a6a67c23 */ /* 0x100fe200080108af */
[----:B------:R-:W-:Y:S01]  /*3d40*/  FFMA.FTZ R172, R172, UR5, -R175 ;  /* 0x00000005acac7c23 */ /* 0x000fe200080108af */
[----:B----4-:R-:W-:Y:S01]  /*3d50*/  FADD.FTZ R28, R36, R27 ;  /* 0x0000001b241c7221 */ /* 0x010fe20000010000 */
[--C-:B------:R-:W-:Y:S01]  /*3d60*/  FFMA.FTZ R173, R173, UR5, -R175.reuse ;  /* 0x00000005adad7c23 */ /* 0x100fe200080108af */
[----:B------:R-:W-:Y:S01]  /*3d70*/  FFMA.FTZ R174, R174, UR5, -R175 ;  /* 0x00000005aeae7c23 */ /* 0x000fe200080108af */
[----:B------:R-:W-:Y:S08]  /*3d80*/  MUFU.EX2 R30, R30 ;  /* 0x0000001e001e7308 */ /* 0x000ff00000000800 */
[----:B------:R-:W-:Y:S01]  /*3d90*/  MUFU.EX2 R203, R76 ;  /* 0x0000004c00cb7308 */ /* 0x000fe20000000800 */
[----:B--2---:R-:W-:Y:S01]  /*3da0*/  FADD.FTZ R25, R26, R201 ;  /* 0x000000c91a197221 */ /* 0x004fe20000010000 */
[----:B------:R-:W-:-:S06]  /*3db0*/  F2FP.BF16.F32.PACK_AB R201, R201, R26 ;  /* 0x0000001ac9c9723e */ /* 0x000fcc00000010ff */
[----:B------:R-:W-:Y:S08]  /*3dc0*/  MUFU.EX2 R34, R34 ;  /* 0x0000002200227308 */ /* 0x000ff00000000800 */
[----:B------:R-:W2:Y:S08]  /*3dd0*/  MUFU.EX2 R37, R37 ;  /* 0x0000002500257308 */ /* 0x000eb00000000800 */
[----:B------:R-:W-:Y:S08]  /*3de0*/  MUFU.EX2 R153, R80 ;  /* 0x0000005000997308 */ /* 0x000ff00000000800 */
[----:B------:R-:W3:Y:S01]  /*3df0*/  MUFU.EX2 R40, R40 ;  /* 0x0000002800287308 */ /* 0x000ee20000000800 */
[C---:B--2---:R-:W-:Y:S01]  /*3e00*/  FADD.FTZ R27, R37.reuse, R28 ;  /* 0x0000001c251b7221 */ /* 0x044fe20000010000 */
[----:B------:R-:W-:-:S06]  /*3e10*/  F2FP.BF16.F32.PACK_AB R154, R37, R36 ;  /* 0x00000024259a723e */ /* 0x000fcc00000010ff */
[----:B------:R-:W2:Y:S08]  /*3e20*/  MUFU.EX2 R82, R82 ;  /* 0x0000005200527308 */ /* 0x000eb00000000800 */
[----:B------:R4:W-:Y:S01]  /*3e30*/  MUFU.EX2 R155, R38 ;  /* 0x00000026009b7308 */ /* 0x0009e20000000800 */
[----:B---3--:R-:W-:-:S07]  /*3e40*/  FADD.FTZ R26, R40, R27 ;  /* 0x0000001b281a7221 */ /* 0x008fce0000010000 */
[----:B------:R-:W3:Y:S01]  /*3e50*/  MUFU.EX2 R41, R41 ;  /* 0x0000002900297308 */ /* 0x000ee20000000800 */
[----:B----4-:R-:W-:-:S04]  /*3e60*/  FADD.FTZ R38, R30, R25 ;  /* 0x000000191e267221 */ /* 0x010fc80000010000 */
[C---:B------:R-:W-:Y:S01]  /*3e70*/  FADD.FTZ R25, R203.reuse, R38 ;  /* 0x00000026cb197221 */ /* 0x040fe20000010000 */
[----:B------:R-:W-:Y:S02]  /*3e80*/  F2FP.BF16.F32.PACK_AB R203, R203, R30 ;  /* 0x0000001ecbcb723e */ /* 0x000fe400000010ff */
[----:B------:R-:W4:Y:S01]  /*3e90*/  MUFU.EX2 R44, R44 ;  /* 0x0000002c002c7308 */ /* 0x000f220000000800 */
[----:B------:R-:W-:-:S04]  /*3ea0*/  FADD.FTZ R24, R34, R25 ;  /* 0x0000001922187221 */ /* 0x000fc80000010000 */
[C---:B------:R-:W-:Y:S01]  /*3eb0*/  FADD.FTZ R25, R153.reuse, R24 ;  /* 0x0000001899197221 */ /* 0x040fe20000010000 */
[----:B------:R-:W-:Y:S02]  /*3ec0*/  F2FP.BF16.F32.PACK_AB R153, R153, R34 ;  /* 0x000000229999723e */ /* 0x000fe400000010ff */
[----:B------:R-:W5:Y:S01]  /*3ed0*/  MUFU.EX2 R42, R42 ;  /* 0x0000002a002a7308 */ /* 0x000f620000000800 */
[----:B--2---:R-:W-:Y:S01]  /*3ee0*/  FADD.FTZ R24, R82, R25 ;  /* 0x0000001952187221 */ /* 0x004fe20000010000 */
[C---:B---3--:R-:W-:Y:S01]  /*3ef0*/  FADD.FTZ R27, R41.reuse, R26 ;  /* 0x0000001a291b7221 */ /* 0x048fe20000010000 */
[----:B------:R-:W-:Y:S02]  /*3f00*/  F2FP.BF16.F32.PACK_AB R156, R41, R40 ;  /* 0x00000028299c723e */ /* 0x000fe400000010ff */
[C---:B------:R-:W-:Y:S01]  /*3f10*/  FADD.FTZ R25, R155.reuse, R24 ;  /* 0x000000189b197221 */ /* 0x040fe20000010000 */
[----:B------:R-:W-:Y:S02]  /*3f20*/  F2FP.BF16.F32.PACK_AB R155, R155, R82 ;  /* 0x000000529b9b723e */ /* 0x000fe400000010ff */
[----:B------:R-:W2:Y:S01]  /*3f30*/  MUFU.EX2 R157, R78 ;  /* 0x0000004e009d7308 */ /* 0x000ea20000000800 */
[----:B----4-:R-:W-:-:S07]  /*3f40*/  FADD.FTZ R24, R44, R27 ;  /* 0x0000001b2c187221 */ /* 0x010fce0000010000 */
[----:B------:R-:W3:Y:S01]  /*3f50*/  MUFU.EX2 R45, R45 ;  /* 0x0000002d002d7308 */ /* 0x000ee20000000800 */
[----:B-----5:R-:W-:-:S07]  /*3f60*/  FADD.FTZ R186, R42, R25 ;  /* 0x000000192aba7221 */ /* 0x020fce0000010000 */
[----:B------:R-:W-:Y:S01]  /*3f70*/  MUFU.EX2 R183, R183 ;  /* 0x000000b700b77308 */ /* 0x000fe20000000800 */
[C---:B--2---:R-:W-:Y:S01]  /*3f80*/  FADD.FTZ R186, R157.reuse, R186 ;  /* 0x000000ba9dba7221 */ /* 0x044fe20000010000 */
[----:B------:R-:W-:-:S06]  /*3f90*/  F2FP.BF16.F32.PACK_AB R157, R157, R42 ;  /* 0x0000002a9d9d723e */ /* 0x000fcc00000010ff */
[----:B------:R-:W-:Y:S01]  /*3fa0*/  MUFU.EX2 R181, R181 ;  /* 0x000000b500b57308 */ /* 0x000fe20000000800 */
[C---:B---3--:R-:W-:Y:S01]  /*3fb0*/  FADD.FTZ R185, R45.reuse, R24 ;  /* 0x000000182db97221 */ /* 0x048fe20000010000 */
[----:B------:R-:W-:Y:S02]  /*3fc0*/  F2FP.BF16.F32.PACK_AB R158, R45, R44 ;  /* 0x0000002c2d9e723e */ /* 0x000fe400000010ff */
[----:B-1----:R-:W-:-:S04]  /*3fd0*/  WARPGROUP.ARRIVE ;  /* 0x00000000000079c5 */ /* 0x002fc80000000000 */
[----:B------:R-:W1:Y:S02]  /*3fe0*/  MUFU.EX2 R182, R182 ;  /* 0x000000b600b67308 */ /* 0x000e640000000800 */
[----:B------:R-:W-:Y:S01]  /*3ff0*/  HGMMA.64x256x16.F32.BF16 R24, R200, gdesc[UR8].tnspB, RZ, !UPT, gsb0 ;  /* 0x43e00008c8187df0 */ /* 0x000fe2000c0018ff */
[----:B------:R-:W-:Y:S01]  /*4000*/  UMOV UR10, UR14 ;  /* 0x0000000e000a7c82 */ /* 0x000fe20008000000 */
[----:B------:R-:W-:-:S04]  /*4010*/  UMOV UR11, 0x40000040 ;  /* 0x40000040000b7882 */ /* 0x000fc80000000000 */
        /* <DEDUP_REMOVED lines=14> */
[--C-:B------:R-:W-:Y:S01]  /*4100*/  FFMA.FTZ R152, R159, UR5, -R175.reuse ;  /* 0x000000059f987c23 */ /* 0x100fe200080108af */
[----:B------:R-:W-:Y:S01]  /*4110*/  FFMA.FTZ R153, R161, UR5, -R175 ;  /* 0x00000005a1997c23 */ /* 0x000fe200080108af */
[----:B------:R-:W2:Y:S01]  /*4120*/  MUFU.EX2 R159, R2 ;  /* 0x00000002009f7308 */ /* 0x000ea20000000800 */
[----:B-1----:R-:W-:-:S07]  /*4130*/  F2FP.BF16.F32.PACK_AB R154, R182, R181 ;  /* 0x000000b5b69a723e */ /* 0x002fce00000010ff */
[----:B------:R-:W1:Y:S08]  /*4140*/  MUFU.EX2 R2, R152 ;  /* 0x0000009800027308 */ /* 0x000e700000000800 */
[----:B------:R-:W3:Y:S01]  /*4150*/  MUFU.EX2 R152, R184 ;  /* 0x000000b800987308 */ /* 0x000ee20000000800 */
[----:B--2---:R-:W-:-:S07]  /*4160*/  FADD.FTZ R186, R159, R186 ;  /* 0x000000ba9fba7221 */ /* 0x004fce0000010000 */
[----:B------:R-:W2:Y:S01]  /*4170*/  MUFU.EX2 R153, R153 ;  /* 0x0000009900997308 */ /* 0x000ea20000000800 */
[C---:B-1----:R-:W-:Y:S01]  /*4180*/  F2FP.BF16.F32.PACK_AB R159, R2.reuse, R159 ;  /* 0x0000009f029f723e */ /* 0x042fe200000010ff */
[----:B------:R-:W-:-:S03]  /*4190*/  FADD.FTZ R186, R2, R186 ;  /* 0x000000ba02ba7221 */ /* 0x000fc60000010000 */
[----:B------:R-:W-:Y:S01]  /*41a0*/  WARPGROUP.ARRIVE ;  /* 0x00000000000079c5 */ /* 0x000fe20000000000 */
[----:B---3--:R-:W-:Y:S01]  /*41b0*/  FADD.FTZ R185, R152, R185 ;  /* 0x000000b998b97221 */ /* 0x008fe20000010000 */
[----:B------:R-:W-:-:S04]  /*41c0*/  F2FP.BF16.F32.PACK_AB R152, R183, R152 ;  /* 0x00000098b798723e */ /* 0x000fc800000010ff */
[----:B------:R-:W-:Y:S01]  /*41d0*/  HGMMA.64x256x16.F32.BF16 R24, R156, gdesc[UR8].tnspB, R24, gsb0 ;  /* 0x43e000089c187df0 */ /* 0x000fe20008001818 */
[----:B------:R-:W-:Y:S01]  /*41e0*/  UIADD3 UR10, UR4, 0x180, URZ ;  /* 0x00000180040a7890 */ /* 0x000fe2000fffe03f */
[----:B------:R-:W-:Y:S01]  /*41f0*/  FADD.FTZ R2, R183, R185 ;  /* 0x000000b9b7027221 */ /* 0x000fe20000010000 */
[----:B------:R-:W-:Y:S01]  /*4200*/  UMOV UR11, 0x40000040 ;  /* 0x40000040000b7882 */ /* 0x000fe20000000000 */
[----:B--2---:R-:W-:Y:S02]  /*4210*/  FADD.FTZ R186, R153, R186 ;  /* 0x000000ba99ba7221 */ /* 0x004fe40000010000 */
[----:B------:R-:W-:Y:S02]  /*4220*/  FADD.FTZ R181, R181, R2 ;  /* 0x00000002b5b57221 */ /* 0x000fe40000010000 */
[----:B------:R-:W-:Y:S02]  /*4230*/  MUFU.EX2 R2, R166 ;  /* 0x000000a600027308 */ /* 0x000fe40000000800 */
[----:B------:R-:W-:Y:S01]  /*4240*/  FADD.FTZ R181, R182, R181 ;  /* 0x000000b5b6b57221 */ /* 0x000fe20000010000 */
[----:B------:R-:W-:-:S02]  /*4250*/  WARPGROUP.DEPBAR.LE gsb0, 0x0 ;  /* 0x00008000000079c5 */ /* 0x000fc40000010000 */
[--C-:B------:R-:W-:Y:S01]  /*4260*/  FFMA.FTZ R156, R163, UR5, -R175.reuse ;  /* 0x00000005a39c7c23 */ /* 0x100fe200080108af */
[--C-:B------:R-:W-:Y:S01]  /*4270*/  FFMA.FTZ R157, R165, UR5, -R175.reuse ;  /* 0x00000005a59d7c23 */ /* 0x100fe200080108af */
[--C-:B------:R-:W-:Y:S01]  /*4280*/  FFMA.FTZ R158, R167, UR5, -R175.reuse ;  /* 0x00000005a79e7c23 */ /* 0x100fe200080108af */
[----:B------:R-:W-:-:S03]  /*4290*/  FFMA.FTZ R159, R164, UR5, -R175 ;  /* 0x00000005a49f7c23 */ /* 0x000fc600080108af */
[----:B------:R-:W1:Y:S08]  /*42a0*/  MUFU.EX2 R156, R156 ;  /* 0x0000009c009c7308 */ /* 0x000e700000000800 */
[----:B------:R-:W2:Y:S08]  /*42b0*/  MUFU.EX2 R157, R157 ;  /* 0x0000009d009d7308 */ /* 0x000eb00000000800 */
[----:B------:R-:W3:Y:S01]  /*42c0*/  MUFU.EX2 R158, R158 ;  /* 0x0000009e009e7308 */ /* 0x000ee20000000800 */
[C---:B-1----:R-:W-:Y:S01]  /*42d0*/  F2FP.BF16.F32.PACK_AB R153, R156.reuse, R153 ;  /* 0x000000999c99723e */ /* 0x042fe200000010ff */
[----:B------:R-:W-:-:S06]  /*42e0*/  FADD.FTZ R186, R156, R186 ;  /* 0x000000ba9cba7221 */ /* 0x000fcc0000010000 */
[----:B------:R-:W1:Y:S01]  /*42f0*/  MUFU.EX2 R159, R159 ;  /* 0x0000009f009f7308 */ /* 0x000e620000000800 */
[----:B--2---:R-:W-:Y:S01]  /*4300*/  FADD.FTZ R186, R157, R186 ;  /* 0x000000ba9dba7221 */ /* 0x004fe20000010000 */
[----:B---3--:R-:W-:-:S03]  /*4310*/  F2FP.BF16.F32.PACK_AB R155, R158, R157 ;  /* 0x0000009d9e9b723e */ /* 0x008fc600000010ff */
[----:B------:R-:W-:Y:S01]  /*4320*/  FADD.FTZ R156, R158, R186 ;  /* 0x000000ba9e9c7221 */ /* 0x000fe20000010000 */
[----:B------:R-:W-:-:S06]  /*4330*/  WARPGROUP.ARRIVE ;  /* 0x00000000000079c5 */ /* 0x000fcc0000000000 */
[----:B------:R-:W-:Y:S01]  /*4340*/  HGMMA.64x256x16.F32.BF16 R24, R152, gdesc[UR8].tnspB, R24, gsb0 ;  /* 0x43e0000898187df0 */ /* 0x000fe20008001818 */
[----:B------:R-:W-:Y:S01]  /*4350*/  UIADD3 UR10, UR4, 0x200, URZ ;  /* 0x00000200040a7890 */ /* 0x000fe2000fffe03f */
[----:B------:R-:W-:Y:S01]  /*4360*/  UMOV UR11, 0x40000040 ;  /* 0x40000040000b7882 */ /* 0x000fe20000000000 */
[----:B------:R-:W-:Y:S01]  /*4370*/  UIADD3 UR4, UR4, 0x280, URZ ;  /* 0x0000028004047890 */ /* 0x000fe2000fffe03f */
[----:B------:R-:W-:Y:S02]  /*4380*/  WARPGROUP.DEPBAR.LE gsb0, 0x0 ;  /* 0x00008000000079c5 */ /* 0x000fe40000010000 */
[--C-:B------:R-:W-:Y:S01]  /*4390*/  FFMA.FTZ R153, R3, UR5, -R175.reuse ;  /* 0x0000000503997c23 */ /* 0x100fe200080108af */
[--C-:B------:R-:W-:Y:S01]  /*43a0*/  FFMA.FTZ R3, R162, UR5, -R175.reuse ;  /* 0x00000005a2037c23 */ /* 0x100fe200080108af */
[----:B------:R-:W2:Y:S01]  /*43b0*/  MUFU.EX2 R152, R177 ;  /* 0x000000b100987308 */ /* 0x000ea20000000800 */
[----:B------:R-:W-:Y:S01]  /*43c0*/  F2FP.BF16.F32.PACK_AB R154, R180, R179 ;  /* 0x000000b3b49a723e */ /* 0x000fe200000010ff */
[----:B------:R-:W-:Y:S01]  /*43d0*/  FFMA.FTZ R175, R176, UR5, -R175 ;  /* 0x00000005b0af7c23 */ /* 0x000fe200080108af */
[----:B-1----:R-:W-:-:S05]  /*43e0*/  F2FP.BF16.F32.PACK_AB R155, R2, R159 ;  /* 0x0000009f029b723e */ /* 0x002fca00000010ff */
[----:B------:R-:W1:Y:S08]  /*43f0*/  MUFU.EX2 R153, R153 ;  /* 0x0000009900997308 */ /* 0x000e700000000800 */
[----:B------:R-:W3:Y:S01]  /*4400*/  MUFU.EX2 R3, R3 ;  /* 0x0000000300037308 */ /* 0x000ee20000000800 */
[----:B--2---:R-:W-:Y:S01]  /*4410*/  FADD.FTZ R181, R152, R181 ;  /* 0x000000b598b57221 */ /* 0x004fe20000010000 */
[----:B------:R-:W-:-:S03]  /*4420*/  F2FP.BF16.F32.PACK_AB R152, R178, R152 ;  /* 0x00000098b298723e */ /* 0x000fc600000010ff */
[----:B------:R-:W-:-:S03]  /*4430*/  FADD.FTZ R181, R178, R181 ;  /* 0x000000b5b2b57221 */ /* 0x000fc60000010000 */
[----:B------:R-:W2:Y:S01]  /*4440*/  MUFU.EX2 R175, R175 ;  /* 0x000000af00af7308 */ /* 0x000ea20000000800 */
[----:B-1----:R-:W-:Y:S01]  /*4450*/  FADD.FTZ R156, R153, R156 ;  /* 0x0000009c999c7221 */ /* 0x002fe20000010000 */
[----:B------:R-:W-:-:S04]  /*4460*/  FADD.FTZ R181, R179, R181 ;  /* 0x000000b5b3b57221 */ /* 0x000fc80000010000 */
[----:B------:R-:W-:Y:S01]  /*4470*/  FADD.FTZ R181, R180, R181 ;  /* 0x000000b5b4b57221 */ /* 0x000fe20000010000 */
[C---:B---3--:R-:W-:Y:S01]  /*4480*/  F2FP.BF16.F32.PACK_AB R153, R3.reuse, R153 ;  /* 0x000000990399723e */ /* 0x048fe200000010ff */
[----:B------:R-:W-:-:S03]  /*4490*/  FADD.FTZ R156, R3, R156 ;  /* 0x0000009c039c7221 */ /* 0x000fc60000010000 */
[----:B------:R-:W-:Y:S01]  /*44a0*/  WARPGROUP.ARRIVE ;  /* 0x00000000000079c5 */ /* 0x000fe20000000000 */
[----:B------:R-:W-:-:S04]  /*44b0*/  FADD.FTZ R156, R159, R156 ;  /* 0x0000009c9f9c7221 */ /* 0x000fc80000010000 */
[----:B------:R-:W-:Y:S01]  /*44c0*/  FADD.FTZ R3, R2, R156 ;  /* 0x0000009c02037221 */ /* 0x000fe20000010000 */
[----:B------:R-:W-:Y:S01]  /*44d0*/  HGMMA.64x256x16.F32.BF16 R24, R152, gdesc[UR8].tnspB, R24, gsb0 ;  /* 0x43e0000898187df0 */ /* 0x000fe20008001818 */
[----:B------:R-:W-:Y:S01]  /*44e0*/  UMOV UR10, UR4 ;  /* 0x00000004000a7c82 */ /* 0x000fe20008000000 */
[----:B------:R-:W-:Y:S01]  /*44f0*/  UMOV UR11, 0x40000040 ;  /* 0x40000040000b7882 */ /* 0x000fe20000000000 */
[----:B------:R-:W-:Y:S02]  /*4500*/  WARPGROUP.DEPBAR.LE gsb0, 0x0 ;  /* 0x00008000000079c5 */ /* 0x000fe40000010000 */
[----:B------:R-:W1:Y:S01]  /*4510*/  MUFU.EX2 R152, R168 ;  /* 0x000000a800987308 */ /* 0x000e620000000800 */
[----:B------:R-:W-:Y:S02]  /*4520*/  F2FP.BF16.F32.PACK_AB R154, R171, R170 ;  /* 0x000000aaab9a723e */ /* 0x000fe400000010ff */
[----:B--2---:R-:W-:-:S05]  /*4530*/  F2FP.BF16.F32.PACK_AB R155, R175, R174 ;  /* 0x000000aeaf9b723e */ /* 0x004fca00000010ff */
[----:B------:R-:W2:Y:S01]  /*4540*/  MUFU.EX2 R153, R172 ;  /* 0x000000ac00997308 */ /* 0x000ea20000000800 */
[----:B-1----:R-:W-:Y:S01]  /*4550*/  FADD.FTZ R2, R152, R181 ;  /* 0x000000b598027221 */ /* 0x002fe20000010000 */
[----:B------:R-:W-:-:S03]  /*4560*/  F2FP.BF16.F32.PACK_AB R152, R169, R152 ;  /* 0x00000098a998723e */ /* 0x000fc600000010ff */
[----:B------:R-:W-:Y:S01]  /*4570*/  FADD.FTZ R2, R169, R2 ;  /* 0x00000002a9027221 */ /* 0x000fe20000010000 */
[----:B--2---:R-:W-:Y:S01]  /*4580*/  FADD.FTZ R3, R153, R3 ;  /* 0x0000000399037221 */ /* 0x004fe20000010000 */
[C---:B------:R-:W-:Y:S02]  /*4590*/  F2FP.BF16.F32.PACK_AB R153, R173.reuse, R153 ;  /* 0x00000099ad99723e */ /* 0x040fe400000010ff */
[----:B------:R-:W-:Y:S01]  /*45a0*/  FADD.FTZ R2, R170, R2 ;  /* 0x00000002aa027221 */ /* 0x000fe20000010000 */
[----:B------:R-:W-:Y:S01]  /*45b0*/  FADD.FTZ R3, R173, R3 ;  /* 0x00000003ad037221 */ /* 0x000fe20000010000 */
[----:B------:R-:W-:Y:S02]  /*45c0*/  WARPGROUP.ARRIVE ;  /* 0x00000000000079c5 */ /* 0x000fe40000000000 */
[----:B------:R-:W-:Y:S01]  /*45d0*/  FADD.FTZ R2, R171, R2 ;  /* 0x00000002ab027221 */ /* 0x000fe20000010000 */
[----:B------:R-:W-:-:S03]  /*45e0*/  FADD.FTZ R174, R174, R3 ;  /* 0x00000003aeae7221 */ /* 0x000fc60000010000 */
[----:B------:R-:W-:Y:S01]  /*45f0*/  HGMMA.64x256x16.F32.BF16 R24, R152, gdesc[UR8].tnspB, R24, gsb0 ;  /* 0x43e0000898187df0 */ /* 0x000fe20008001818 */
[----:B------:R-:W-:Y:S02]  /*4600*/  FADD.FTZ R3, R175, R174 ;  /* 0x000000aeaf037221 */ /* 0x000fe40000010000 */
[----:B------:R-:W-:Y:S02]  /*4610*/  WARPGROUP.DEPBAR.LE gsb0, 0x0 ;  /* 0x00008000000079c5 */ /* 0x000fe40000010000 */
[----:B------:R-:W-:Y:S05]  /*4620*/  @!P0 BRA `(.L_x_14804) ;  /* 0x0000000000048947 */ /* 0x000fea0003800000 */
[----:B------:R-:W-:Y:S01]  /*4630*/  BPT.TRAP 0x1 ;  /* 0x000000040000795c */ /* 0x000fe20000300000 */
.L_x_14804:
[----:B------:R-:W1:Y:S01]  /*4640*/  @P6 LDC R153, c[0x0][0x44c] ;  /* 0x00011300ff996b82 */ /* 0x000e620000000800 */
[----:B------:R-:W-:Y:S01]  /*4650*/  R2UR UR4, R206 ;  /* 0x00000000ce0472ca */ /* 0x000fe200000e0000 */
[----:B------:R-:W-:Y:S01]  /*4660*/  VIADD R208, R208, 0xfffffffe ;  /* 0xfffffffed0d07836 */ /* 0x000fe20000000000 */
[----:B------:R-:W-:Y:S01]  /*4670*/  R2UR UR10, R209 ;  /* 0x00000000d10a72ca */ /* 0x000fe200000e0000 */
[----:B------:R-:W-:-:S04]  /*4680*/  UIADD3 UR6, UR6, 0x32460, URZ ;  /* 0x0003246006067890 */ /* 0x000fc8000fffe03f */
[----:B------:R-:W2:Y:S06]  /*4690*/  @P6 LDC R154, c[0x0][0x450] ;  /* 0x00011400ff9a6b82 */ /* 0x000eac0000000800 */
[----:B------:R-:W-:Y:S02]  /*46a0*/  IMAD.U32 R152, RZ, RZ, UR4 ;  /* 0x00000004ff987e24 */ /* 0x000fe4000f8e00ff */
[----:B-1----:R-:W-:Y:S01]  /*46b0*/  @P6 IMAD.HI.U32 R153, R153, UR4, RZ ;  /* 0x0000000499996c27 */ /* 0x002fe2000f8e00ff */
[----:B------:R-:W1:Y:S04]  /*46c0*/  S2UR UR4, SR_CgaCtaId ;  /* 0x00000000000479c3 */ /* 0x000e680000008800 */
[----:B--2---:R-:W-:-:S04]  /*46d0*/  @P6 SHF.R.U32.HI R152, RZ, R154, R153 ;  /* 0x0000009aff986219 */ /* 0x004fc80000011699 */
[----:B------:R-:W-:-:S05]  /*46e0*/  IADD3 R152, R152, R205, -R204 ;  /* 0x000000cd98987210 */ /* 0x000fca0007ffe8cc */
[----:B------:R-:W-:-:S05]  /*46f0*/  IMAD.HI R152, R152, 0x2aaaaaab, RZ ;  /* 0x2aaaaaab98987827 */ /* 0x000fca00078e02ff */
[----:B------:R-:W-:Y:S01]  /*4700*/  SHF.R.U32.HI R153, RZ, 0x1f, R152 ;  /* 0x0000001fff997819 */ /* 0x000fe20000011698 */
[----:B-1----:R-:W-:-:S03]  /*4710*/  UPRMT UR6, UR4, 0x654, UR6 ;  /* 0x0000065404067896 */ /* 0x002fc60008000006 */
[----:B------:R-:W-:-:S04]  /*4720*/  LEA.HI.SX32 R153, R152, R153, 0x1c ;  /* 0x0000009998997211 */ /* 0x000fc800078fe2ff */
[----:B------:R-:W-:Y:S02]  /*4730*/  R2UR UR54, R153 ;  /* 0x00000000993672ca */ /* 0x000fe400000e0000 */
[----:B------:R-:W-:Y:S11]  /*4740*/  SYNCS.ARRIVE.TRANS64.RED.A1T0 RZ, [UR6], RZ ;  /* 0x000000ffffff79a7 */ /* 0x000ff60008100406 */
[----:B------:R-:W-:-:S04]  /*4750*/  UISETP.LT.AND UP0, UPT, UR10, UR54, UPT ;  /* 0x000000360a00728c */ /* 0x000fc8000bf01270 */
[----:B------:R-:W-:-:S06]  /*4760*/  USEL UR54, UR10, UR54, !UP0 ;  /* 0x000000360a367287 */ /* 0x000fcc000c000000 */
[----:B------:R-:W-:-:S13]  /*4770*/  ISETP.GE.AND P1, PT, R208, UR54, PT ;  /* 0x00000036d0007c0c */ /* 0x000fda000bf26270 */
[----:B------:R-:W-:Y:S05]  /*4780*/  @!P1 BRA `(.L_x_14805) ;  /* 0x0000002800d49947 */ /* 0x000fea0003800000 */
[----:B------:R-:W-:Y:S02]  /*4790*/  IMAD.MOV.U32 R201, RZ, RZ, R160 ;  /* 0x000000ffffc97224 */ /* 0x000fe400078e00a0 */
[----:B------:R-:W-:-:S07]  /*47a0*/  IMAD.MOV.U32 R200, RZ, RZ, R207 ;  /* 0x000000ffffc87224 */ /* 0x000fce00078e00cf */
.L_x_14816:
        /* <DEDUP_REMOVED lines=8> */
.L_x_14806:
        /* <DEDUP_REMOVED lines=9> */
.L_x_14807:
[----:B-1----:R-:W-:Y:S05]  /*48c0*/  @P1 BRA `(.L_x_14808) ;  /* 0x0000000000081947 */ /* 0x002fea0003800000 */
[----:B------:R-:W1:Y:S02]  /*48d0*/  SYNCS.PHASECHK.TRANS64.TRYWAIT P1, [UR4+0x32430], R0 ;  /* 0x03243000ff0075a7 */ /* 0x000e640008020144 */
[----:B-1----:R-:W-:Y:S05]  /*48e0*/  @!P1 BRA `(.L_x_14809) ;  /* 0x0000011000049947 */ /* 0x002fea0003800000 */
.L_x_14808:
        /* <DEDUP_REMOVED lines=31> */
.L_x_14810:
[----:B------:R1:W2:Y:S01]  /*4ae0*/  SYNCS.PHASECHK.TRANS64.TRYWAIT P1, [UR4+0x32450], R0 ;  /* 0x03245000ff0075a7 */ /* 0x0002a20008020144 */
[----:B------:R-:W-:Y:S05]  /*4af0*/  @!P0 BRA `(.L_x_14811) ;  /* 0x0000000000048947 */ /* 0x000fea0003800000 */
[----:B------:R-:W-:Y:S01]  /*4b00*/  BPT.TRAP 0x1 ;  /* 0x000000040000795c */ /* 0x000fe20000300000 */
.L_x_14811:
[----:B--2---:R-:W-:Y:S05]  /*4b10*/  @P1 BRA `(.L_x_14812) ;  /* 0x0000000000081947 */ /* 0x004fea0003800000 */
[----:B------:R-:W2:Y:S02]  /*4b20*/  SYNCS.PHASECHK.TRANS64.TRYWAIT P1, [UR4+0x32450], R0 ;  /* 0x03245000ff0075a7 */ /* 0x000ea40008020144 */
[----:B--2---:R-:W-:Y:S05]  /*4b30*/  @!P1 BRA `(.L_x_14813) ;  /* 0x0000010c00889947 */ /* 0x004fea0003800000 */
.L_x_14812:
[----:B------:R-:W-:Y:S01]  /*4b40*/  R2UR UR48, R12 ;  /* 0x000000000c3072ca */ /* 0x000fe200000e0000 */
[----:B------:R-:W-:Y:S01]  /*4b50*/  UIMAD UR5, UR6, 0xc00, UR60 ;  /* 0x00000c00060578a4 */ /* 0x000fe2000f8e023c */
[----:B------:R-:W-:Y:S01]  /*4b60*/  R2UR UR49, R13 ;  /* 0x000000000d3172ca */ /* 0x000fe200000e0000 */
[----:B------:R-:W-:Y:S01]  /*4b70*/  WARPGROUP.ARRIVE ;  /* 0x00000000000079c5 */ /* 0x000fe20000000000 */
[----:B------:R-:W-:Y:S01]  /*4b80*/  UMOV UR51, 0x40000040 ;  /* 0x4000004000337882 */ /* 0x000fe20000000000 */
[----:B------:R-:W-:-:S04]  /*4b90*/  UIADD3 UR10, UR5, 0x304, URZ ;  /* 0x00000304050a7890 */ /* 0x000fc8000fffe03f */
[----:B------:R-:W3:Y:S01]  /*4ba0*/  S2R R222, SR_TID.X ;  /* 0x0000000000de7919 */ /* 0x000ee20000002100 */
        /* <DEDUP_REMOVED lines=23> */
[----:B---3--:R-:W-:-:S04]  /*4d20*/  SHF.R.U32.HI R222, RZ, 0x7, R222 ;  /* 0x00000007ffde7819 */ /* 0x008fc800000116de */
[----:B012---:R-:W-:Y:S01]  /*4d30*/  IADD3 R0, -R222, 0xb, RZ ;  /* 0x0000000bde007810 */ /* 0x007fe20007ffe1ff */
        /* <DEDUP_REMOVED lines=25> */
[----:B------:R-:W-:Y:S01]  /*4ed0*/  UMOV UR51, 0x40000040 ;  /* 0x4000004000337882 */ /* 0x000fe20000000000 */
[----:B------:R-:W-:Y:S01]  /*4ee0*/  UMOV UR48, UR52 ;  /* 0x0000003400307c82 */ /* 0x000fe20008000000 */
[----:B------:R-:W-:Y:S01]  /*4ef0*/  UMOV UR49, UR53 ;  /* 0x0000003500317c82 */ /* 0x000fe20008000000 */
[----:B------:R-:W-:Y:S02]  /*4f00*/  WARPGROUP.DEPBAR.LE gsb0, 0x0 ;  /* 0x00008000000079c5 */ /* 0x000fe40000010000 */
[----:B------:R-:W-:-:S06]  /*4f10*/  WARPGROUP.ARRIVE ;  /* 0x00000000000079c5 */ /* 0x000fcc0000000000 */
[----:B------:R-:W-:Y:S01]  /*4f20*/  HGMMA.64x96x16.F32.BF16 R152, gdesc[UR48], R152, gsb0 ;  /* 0x01600000309879f0 */ /* 0x000fe20008001898 */
[----:B------:R-:W-:Y:S01]  /*4f30*/  UIADD3 UR50, UR5, 0x906, URZ ;  /* 0x0000090605327890 */ /* 0x000fe2000fffe03f */
[----:B------:R-:W-:Y:S01]  /*4f40*/  UMOV UR51, 0x40000040 ;  /* 0x4000004000337882 */ /* 0x000fe20000000000 */
[----:B------:R-:W-:Y:S01]  /*4f50*/  UMOV UR48, UR56 ;  /* 0x0000003800307c82 */ /* 0x000fe20008000000 */
        /* <DEDUP_REMOVED lines=35> */
.L_x_14814:
[----:B------:R-:W1:Y:S01]  /*5190*/  LDC R202, c[0x0][0x448] ;  /* 0x00011200ffca7b82 */ /* 0x000e620000000800 */
[----:B------:R-:W-:Y:S01]  /*51a0*/  R2UR UR5, R206 ;  /* 0x00000000ce0572ca */ /* 0x000fe200000e0000 */
[----:B------:R-:W-:Y:S01]  /*51b0*/  UIADD3 UR10, UR4, 0x32440, URZ ;  /* 0x00032440040a7890 */ /* 0x000fe2000fffe03f */
[----:B------:R-:W-:Y:S01]  /*51c0*/  LOP3.LUT R16, R16, 0xfffbffff, RZ, 0xc0, !PT ;  /* 0xfffbffff10107812 */ /* 0x000fe200078ec0ff */
[----:B------:R-:W-:Y:S02]  /*51d0*/  UIMAD UR6, UR6, 0xc00, UR7 ;  /* 0x00000c00060678a4 */ /* 0x000fe4000f8e0207 */
[----:B------:R-:W-:Y:S01]  /*51e0*/  UPRMT UR10, UR55, 0x654, UR10 ;  /* 0x00000654370a7896 */ /* 0x000fe2000800000a */
[----:B------:R-:W-:Y:S01]  /*51f0*/  @P0 LOP3.LUT R16, R16, 0x40000, RZ, 0xfc, !PT ;  /* 0x0004000010100812 */ /* 0x000fe200078efcff */
[----:B------:R-:W-:-:S03]  /*5200*/  UMOV UR11, 0x40000040 ;  /* 0x40000040000b7882 */ /* 0x000fc60000000000 */
[----:B------:R-:W-:-:S03]  /*5210*/  LOP3.LUT R16, R16, 0xfff7ffff, RZ, 0xc0, !PT ;  /* 0xfff7ffff10107812 */ /* 0x000fc600078ec0ff */
[----:B------:R-:W-:Y:S01]  /*5220*/  VIADD R207, R210, UR5 ;  /* 0x00000005d2cf7c36 */ /* 0x000fe20008000000 */
[----:B------:R-:W-:Y:S01]  /*5230*/  ULDC UR5, c[0x0][0xa80] ;  /* 0x0002a00000057ab9 */ /* 0x000fe20000000800 */
[----:B------:R-:W-:Y:S01]  /*5240*/  SYNCS.ARRIVE.TRANS64.RED.A1T0 RZ, [UR10], RZ ;  /* 0x000000ffffff79a7 */ /* 0x000fe2000810040a */
[----:B------:R-:W-:Y:S01]  /*5250*/  UMOV UR10, UR6 ;  /* 0x00000006000a7c82 */ /* 0x000fe20008000000 */
[----:B-1----:R-:W-:-:S13]  /*5260*/  ISETP.NE.AND P1, PT, R202, 0x1, PT ;  /* 0x00000001ca00780c */ /* 0x002fda0003f25270 */
[----:B------:R-:W1:Y:S08]  /*5270*/  @P1 LDC R203, c[0x0][0x44c] ;  /* 0x00011300ffcb1b82 */ /* 0x000e700000000800 */
[----:B------:R-:W2:Y:S01]  /*5280*/  @P1 LDC R202, c[0x0][0x450] ;  /* 0x00011400ffca1b82 */ /* 0x000ea20000000800 */
[----:B-1----:R-:W-:-:S05]  /*5290*/  @P1 IMAD.HI.U32 R203, R207, R203, RZ ;  /* 0x000000cbcfcb1227 */ /* 0x002fca00078e00ff */
[----:B--2---:R-:W-:Y:S01]  /*52a0*/  @P1 SHF.R.U32.HI R207, RZ, R202, R203 ;  /* 0x000000caffcf1219 */ /* 0x004fe200000116cb */
[----:B------:R-:W-:-:S04]  /*52b0*/  IMAD R203, R208, -0x60, RZ ;  /* 0xffffffa0d0cb7824 */ /* 0x000fc800078e02ff */
[----:B------:R-:W1:Y:S01]  /*52c0*/  SHFL.IDX PT, R202, R207, RZ, 0x1c1f ;  /* 0x001c1fffcfca7589 */ /* 0x000e6200000e0000 */
[----:B------:R-:W-:-:S03]  /*52d0*/  IADD3 R203, -R17, 0x1, R203 ;  /* 0x0000000111cb7810 */ /* 0x000fc60007ffe1cb */
[----:B------:R-:W2:Y:S01]  /*52e0*/  SHFL.IDX PT, R207, R207, 0x1, 0x1c1f ;  /* 0x003c1f00cfcf7f89 */ /* 0x000ea200000e0000 */
[----:B------:R-:W-:-:S05]  /*52f0*/  IADD3 R203, -R204, R203, R205 ;  /* 0x000000cbcccb7210 */ /* 0x000fca0007ffe1cd */
        /* <DEDUP_REMOVED lines=8> */
[----:B------:R-:W-:Y:S02]  /*5380*/  FMNMX.FTZ R153, R154, R201, !PT ;  /* 0x000000c99a997209 */ /* 0x000fe40007810000 */
[----:B------:R-:W-:Y:S02]  /*5390*/  FSEL R155, R155, -INF , P6 ;  /* 0xff8000009b9b7808 */ /* 0x000fe40003000000 */
[----:B------:R-:W-:Y:S02]  /*53a0*/  ISETP.GT.AND P6, PT, R207, 0x8, PT ;  /* 0x00000008cf00780c */ /* 0x000fe40003fc4270 */
[----:B------:R-:W-:Y:S02]  /*53b0*/  FMNMX.FTZ R153, R155, R153, !PT ;  /* 0x000000999b997209 */ /* 0x000fe40007810000 */
        /* <DEDUP_REMOVED lines=67> */
[----:B------:R-:W-:-:S02]  /*57f0*/  FSEL R156, R160, -INF , P1 ;  /* 0xff800000a09c7808 */ /* 0x000fc40000800000 */
[----:B------:R-:W1:Y:S01]  /*5800*/  SHFL.BFLY PT, R160, R153, 0x2, 0x1f ;  /* 0x0c401f0099a07f89 */ /* 0x000e6200000e0000 */
[C---:B------:R-:W-:Y:S02]  /*5810*/  ISETP.GT.AND P5, PT, R202.reuse, RZ, PT ;  /* 0x000000ffca00720c */ /* 0x040fe40003fa4270 */
[----:B------:R-:W-:Y:S02]  /*5820*/  ISETP.GT.AND P2, PT, R202, 0x9, PT ;  /* 0x00000009ca00780c */ /* 0x000fe40003f44270 */
[----:B------:R-:W-:Y:S02]  /*5830*/  FSEL R152, R152, -INF , P5 ;  /* 0xff80000098987808 */ /* 0x000fe40002800000 */
[----:B------:R-:W-:Y:S02]  /*5840*/  FSEL R157, R157, -INF , P2 ;  /* 0xff8000009d9d7808 */ /* 0x000fe40001000000 */
[C---:B------:R-:W-:Y:S02]  /*5850*/  ISETP.GT.AND P5, PT, R202.reuse, 0x11, PT ;  /* 0x00000011ca00780c */ /* 0x040fe40003fa4270 */
[----:B------:R-:W-:-:S02]  /*5860*/  ISETP.GT.AND P4, PT, R202, 0x18, PT ;  /* 0x00000018ca00780c */ /* 0x000fc40003f84270 */
[----:B------:R-:W-:Y:S02]  /*5870*/  FSEL R161, R161, -INF , P5 ;  /* 0xff800000a1a17808 */ /* 0x000fe40002800000 */
[----:B------:R-:W-:Y:S02]  /*5880*/  ISETP.GT.AND P3, PT, R202, 0x19, PT ;  /* 0x00000019ca00780c */ /* 0x000fe40003f64270 */
[----:B------:R-:W-:Y:S02]  /*5890*/  FSEL R164, R164, -INF , P4 ;  /* 0xff800000a4a47808 */ /* 0x000fe40002000000 */
[C---:B------:R-:W-:Y:S02]  /*58a0*/  ISETP.GT.AND P2, PT, R202.reuse, 0x20, PT ;  /* 0x00000020ca00780c */ /* 0x040fe40003f44270 */
[----:B------:R-:W-:Y:S02]  /*58b0*/  FSEL R165, R165, -INF , P3 ;  /* 0xff800000a5a57808 */ /* 0x000fe40001800000 */
[----:B------:R-:W-:-:S02]  /*58c0*/  ISETP.GT.AND P1, PT, R202, 0x21, PT ;  /* 0x00000021ca00780c */ /* 0x000fc40003f24270 */
[----:B-1----:R-:W-:Y:S02]  /*58d0*/  FMNMX.FTZ R160, R153, R160, !PT ;  /* 0x000000a099a07209 */ /* 0x002fe40007810000 */
[----:B------:R-:W-:Y:S02]  /*58e0*/  FSEL R168, R168, -INF , P2 ;  /* 0xff800000a8a87808 */ /* 0x000fe40001000000 */
[C---:B------:R-:W-:Y:S01]  /*58f0*/  ISETP.GT.AND P0, PT, R202.reuse, 0x41, PT ;  /* 0x00000041ca00780c */ /* 0x040fe20003f04270 */
[----:B------:R-:W1:Y:S01]  /*5900*/  SHFL.BFLY PT, R153, R160, 0x1, 0x1f ;  /* 0x0c201f00a0997f89 */ /* 0x000e6200000e0000 */
[C---:B------:R-:W-:Y:S02]  /*5910*/  ISETP.GT.AND P5, PT, R202.reuse, 0x28, PT ;  /* 0x00000028ca00780c */ /* 0x040fe40003fa4270 */
[----:B------:R-:W-:Y:S02]  /*5920*/  FSEL R169, R169, -INF , P1 ;  /* 0xff800000a9a97808 */ /* 0x000fe40000800000 */
[----:B------:R-:W-:-:S02]  /*5930*/  ISETP.GT.AND P4, PT, R202, 0x29, PT ;  /* 0x00000029ca00780c */ /* 0x000fc40003f84270 */
[----:B------:R-:W-:Y:S02]  /*5940*/  FSEL R172, R172, -INF , P5 ;  /* 0xff800000acac7808 */ /* 0x000fe40002800000 */
[C---:B------:R-:W-:Y:S02]  /*5950*/  ISETP.GT.AND P5, PT, R202.reuse, 0x49, PT ;  /* 0x00000049ca00780c */ /* 0x040fe40003fa4270 */
[----:B------:R-:W-:Y:S02]  /*5960*/  ISETP.GT.AND P3, PT, R202, 0x30, PT ;  /* 0x00000030ca00780c */ /* 0x000fe40003f64270 */
[----:B------:R-:W-:Y:S02]  /*5970*/  FSEL R173, R173, -INF , P4 ;  /* 0xff800000adad7808 */ /* 0x000fe40002000000 */
[----:B------:R-:W-:Y:S02]  /*5980*/  @P0 LOP3.LUT R16, R16, 0x80000, RZ, 0xfc, !PT ;  /* 0x0008000010100812 */ /* 0x000fe400078efcff */
[----:B------:R-:W-:-:S02]  /*5990*/  ISETP.GT.AND P2, PT, R202, 0x31, PT ;  /* 0x00000031ca00780c */ /* 0x000fc40003f44270 */
[----:B------:R-:W-:Y:S02]  /*59a0*/  FSEL R176, R176, -INF , P3 ;  /* 0xff800000b0b07808 */ /* 0x000fe40001800000 */
[----:B------:R-:W-:Y:S02]  /*59b0*/  LOP3.LUT R16, R16, 0xffefffff, RZ, 0xc0, !PT ;  /* 0xffefffff10107812 */ /* 0x000fe400078ec0ff */
[----:B------:R-:W-:Y:S02]  /*59c0*/  ISETP.GT.AND P1, PT, R202, 0x38, PT ;  /* 0x00000038ca00780c */ /* 0x000fe40003f24270 */
[----:B-1----:R-:W-:Y:S02]  /*59d0*/  FMNMX.FTZ R160, R160, R153, !PT ;  /* 0x00000099a0a07209 */ /* 0x002fe40007810000 */
[----:B------:R-:W-:Y:S02]  /*59e0*/  FSEL R177, R177, -INF , P2 ;  /* 0xff800000b1b17808 */ /* 0x000fe40001000000 */
[----:B------:R-:W-:-:S02]  /*59f0*/  FSETP.NEU.FTZ.AND P6, PT, R160, -INF , PT ;  /* 0xff800000a000780b */ /* 0x000fc40003fdd000 */
[----:B------:R-:W-:Y:S02]  /*5a00*/  @P5 LOP3.LUT R16, R16, 0x100000, RZ, 0xfc, !PT ;  /* 0x0010000010105812 */ /* 0x000fe400078efcff */
[----:B------:R-:W-:Y:S02]  /*5a10*/  FSEL R153, R160, RZ, P6 ;  /* 0x000000ffa0997208 */ /* 0x000fe40003000000 */
[----:B------:R-:W-:Y:S02]  /*5a20*/  FSEL R180, R180, -INF , P1 ;  /* 0xff800000b4b47808 */ /* 0x000fe40000800000 */
[----:B------:R-:W-:Y:S01]  /*5a30*/  ISETP.GT.AND P5, PT, R202, 0x39, PT ;  /* 0x00000039ca00780c */ /* 0x000fe20003fa4270 */
[----:B------:R-:W-:Y:S01]  /*5a40*/  FADD.FTZ R201, -R153, R201 ;  /* 0x000000c999c97221 */ /* 0x000fe20000010100 */
[----:B------:R-:W-:Y:S01]  /*5a50*/  FMUL.FTZ R153, R160, UR5 ;  /* 0x00000005a0997c20 */ /* 0x000fe20008410000 */
[----:B------:R-:W-:Y:S02]  /*5a60*/  ISETP.GT.AND P0, PT, R202, 0x40, PT ;  /* 0x00000040ca00780c */ /* 0x000fe40003f04270 */
[----:B------:R-:W-:-:S02]  /*5a70*/  FSEL R181, R181, -INF , P5 ;  /* 0xff800000b5b57808 */ /* 0x000fc40002800000 */
[----:B------:R-:W-:Y:S02]  /*5a80*/  FSEL R153, R153, RZ, P6 ;  /* 0x000000ff99997208 */ /* 0x000fe40003000000 */
[----:B------:R-:W-:Y:S02]  /*5a90*/  FSEL R184, R184, -INF , P0 ;  /* 0xff800000b8b87808 */ /* 0x000fe40000000000 */
[----:B------:R-:W-:Y:S01]  /*5aa0*/  LOP3.LUT P0, RZ, R16, 0x80000, RZ, 0xc0, !PT ;  /* 0x0008000010ff7812 */ /* 0x000fe2000780c0ff */
        /* <DEDUP_REMOVED lines=25> */
[----:B------:R-:W-:-:S02]  /*5c40*/  ISETP.GT.AND P6, PT, R202, 0x48, PT ;  /* 0x00000048ca00780c */ /* 0x000fc40003fc4270 */
[----:B------:R-:W-:Y:S02]  /*5c50*/  FSEL R185, R185, -INF , P0 ;  /* 0xff800000b9b97808 */ /* 0x000fe40000000000 */
[----:B------:R-:W-:Y:S02]  /*5c60*/  LOP3.LUT P5, RZ, R16, 0x100000, RZ, 0xc0, !PT ;  /* 0x0010000010ff7812 */ /* 0x000fe400078ac0ff */
[----:B------:R-:W-:Y:S01]  /*5c70*/  FSEL R188, R188, -INF , P6 ;  /* 0xff800000bcbc7808 */ /* 0x000fe20003000000 */
[----:B------:R1:W-:Y:S01]  /*5c80*/  MUFU.EX2 R153, R154 ;  /* 0x0000009a00997308 */ /* 0x0003e20000000800 */
[C---:B------:R-:W-:Y:S02]  /*5c90*/  ISETP.GT.AND P4, PT, R202.reuse, 0x50, PT ;  /* 0x00000050ca00780c */ /* 0x040fe40003f84270 */
[----:B------:R-:W-:Y:S02]  /*5ca0*/  FSEL R189, R189, -INF , P5 ;  /* 0xff800000bdbd7808 */ /* 0x000fe40002800000 */
[----:B------:R-:W-:-:S02]  /*5cb0*/  ISETP.GT.AND P3, PT, R202, 0x51, PT ;  /* 0x00000051ca00780c */ /* 0x000fc40003f64270 */
[----:B------:R-:W-:Y:S01]  /*5cc0*/  FSEL R192, R192, -INF , P4 ;  /* 0xff800000c0c07808 */ /* 0x000fe20002000000 */
[----:B------:R-:W-:Y:S01]  /*5cd0*/  MUFU.EX2 R159, R159 ;  /* 0x0000009f009f7308 */ /* 0x000fe20000000800 */
[----:B-1----:R-:W-:Y:S01]  /*5ce0*/  FMUL.FTZ R154, R201, UR5 ;  /* 0x00000005c99a7c20 */ /* 0x002fe20008410000 */
[C---:B------:R-:W-:Y:S02]  /*5cf0*/  ISETP.GT.AND P2, PT, R202.reuse, 0x58, PT ;  /* 0x00000058ca00780c */ /* 0x040fe40003f44270 */
[----:B------:R-:W-:Y:S02]  /*5d00*/  FSEL R193, R193, -INF , P3 ;  /* 0xff800000c1c17808 */ /* 0x000fe40001800000 */
[----:B------:R-:W-:Y:S02]  /*5d10*/  ISETP.GT.AND P1, PT, R202, 0x59, PT ;  /* 0x00000059ca00780c */ /* 0x000fe40003f24270 */
[----:B------:R-:W1:Y:S01]  /*5d20*/  MUFU.EX2 R154, R154 ;  /* 0x0000009a009a7308 */ /* 0x000e620000000800 */
[----:B------:R-:W-:-:S02]  /*5d30*/  FSEL R196, R196, -INF , P2 ;  /* 0xff800000c4c47808 */ /* 0x000fc40001000000 */
[----:B------:R-:W-:Y:S02]  /*5d40*/  FSEL R197, R197, -INF , P1 ;  /* 0xff800000c5c57808 */ /* 0x000fe40000800000 */
[----:B------:R-:W-:-:S03]  /*5d50*/  LOP3.LUT P0, RZ, R16, 0x40000, RZ, 0xc0, !PT ;  /* 0x0004000010ff7812 */ /* 0x000fc6000780c0ff */
[----:B------:R-:W-:Y:S08]  /*5d60*/  MUFU.EX2 R162, R162 ;  /* 0x000000a200a27308 */ /* 0x000ff00000000800 */
[----:B------:R-:W-:Y:S01]  /*5d70*/  MUFU.EX2 R163, R163 ;  /* 0x000000a300a37308 */ /* 0x000fe20000000800 */
[----:B-1----:R-:W-:Y:S01]  /*5d80*/  FFMA.FTZ R3, R154, R3, R153 ;  /* 0x000000039a037223 */ /* 0x002fe20000010099 */
[----:B------:R-:W-:Y:S01]  /*5d90*/  F2FP.BF16.F32.PACK_AB R153, R155, R153 ;  /* 0x000000999b99723e */ /* 0x000fe200000010ff */
[-C--:B------:R-:W-:Y:S01]  /*5da0*/  FMUL.FTZ R26, R26, R154.reuse ;  /* 0x0000009a1a1a7220 */ /* 0x080fe20000410000 */
[----:B------:R-:W-:Y:S01]  /*5db0*/  FMUL.FTZ R27, R27, R154 ;  /* 0x0000009a1b1b7220 */ /* 0x000fe20000410000 */
[----:B------:R-:W-:Y:S01]  /*5dc0*/  FADD.FTZ R3, R155, R3 ;  /* 0x000000039b037221 */ /* 0x000fe20000010000 */
        /* <DEDUP_REMOVED lines=82> */
[----:B------:R-:W-:Y:S01]  /*62f0*/  FMUL.FTZ R151, R151, R154 ;  /* 0x0000009a97977220 */ /* 0x000fe20000410000 */
[----:B------:R-:W-:Y:S01]  /*6300*/  MUFU.EX2 R166, R166 ;  /* 0x000000a600a67308 */ /* 0x000fe20000000800 */
[----:B------:R-:W-:-:S04]  /*6310*/  FMNMX.FTZ R155, R193, R155, !PT ;  /* 0x0000009bc19b7209 */ /* 0x000fc80007810000 */
[----:B------:R-:W-:-:S03]  /*6320*/  FMNMX.FTZ R155, R196, R155, !PT ;  /* 0x0000009bc49b7209 */ /* 0x000fc60007810000 */
[----:B------:R-:W-:Y:S01]  /*6330*/  MUFU.EX2 R167, R167 ;  /* 0x000000a700a77308 */ /* 0x000fe20000000800 */
[----:B------:R-:W-:-:S05]  /*6340*/  FMNMX.FTZ R155, R197, R155, !PT ;  /* 0x0000009bc59b7209 */ /* 0x000fca0007810000 */
[----:B------:R-:W1:Y:S02]  /*6350*/  SHFL.BFLY PT, R201, R155, 0x2, 0x1f ;  /* 0x0c401f009bc97f89 */ /* 0x000e6400000e0000 */
        /* <DEDUP_REMOVED lines=9> */
[----:B-1----:R-:W-:-:S04]  /*63f0*/  FMNMX.FTZ R207, R201, R207, !PT ;  /* 0x000000cfc9cf7209 */ /* 0x002fc80007810000 */
[----:B------:R-:W-:-:S03]  /*6400*/  FSETP.NEU.FTZ.AND P1, PT, R207, -INF , PT ;  /* 0xff800000cf00780b */ /* 0x000fc60003f3d000 */
[----:B------:R-:W-:Y:S01]  /*6410*/  MUFU.EX2 R183, R183 ;  /* 0x000000b700b77308 */ /* 0x000fe20000000800 */
[----:B------:R-:W-:-:S05]  /*6420*/  FSEL R155, R207, RZ, P1 ;  /* 0x000000ffcf9b7208 */ /* 0x000fca0000800000 */
[----:B------:R-:W-:Y:S02]  /*6430*/  FADD.FTZ R155, -R155, R200 ;  /* 0x000000c89b9b7221 */ /* 0x000fe40000010100 */
[----:B------:R-:W-:Y:S02]  /*6440*/  MUFU.EX2 R186, R186 ;  /* 0x000000ba00ba7308 */ /* 0x000fe40000000800 */
[----:B------:R-:W-:-:S06]  /*6450*/  FMUL.FTZ R155, R155, UR5 ;  /* 0x000000059b9b7c20 */ /* 0x000fcc0008410000 */
[----:B------:R1:W2:Y:S08]  /*6460*/  MUFU.EX2 R200, R158 ;  /* 0x0000009e00c87308 */ /* 0x0002b00000000800 */
[----:B------:R-:W-:Y:S01]  /*6470*/  MUFU.EX2 R187, R187 ;  /* 0x000000bb00bb7308 */ /* 0x000fe20000000800 */
[----:B-1----:R-:W-:-:S05]  /*6480*/  FMUL.FTZ R158, R207, UR5 ;  /* 0x00000005cf9e7c20 */ /* 0x002fca0008410000 */
[----:B------:R-:W-:Y:S02]  /*6490*/  FSEL R158, R158, RZ, P1 ;  /* 0x000000ff9e9e7208 */ /* 0x000fe40000800000 */
[----:B------:R-:W-:Y:S01]  /*64a0*/  MUFU.EX2 R190, R190 ;  /* 0x000000be00be7308 */ /* 0x000fe20000000800 */
[----:B--2---:R-:W-:Y:S02]  /*64b0*/  FADD.FTZ R3, R200, R3 ;  /* 0x00000003c8037221 */ /* 0x004fe40000010000 */
[--C-:B------:R-:W-:Y:S01]  /*64c0*/  FFMA.FTZ R201, R152, UR5, -R158.reuse ;  /* 0x0000000598c97c23 */ /* 0x100fe2000801089e */
[----:B------:R-:W-:Y:S02]  /*64d0*/  VIADD R152, R222, 0x8 ;  /* 0x00000008de987836 */ /* 0x000fe40000000000 */
[--C-:B------:R-:W-:Y:S01]  /*64e0*/  FFMA.FTZ R202, R203, UR5, -R158.reuse ;  /* 0x00000005cbca7c23 */ /* 0x100fe2000801089e */
[--C-:B------:R-:W-:Y:S01]  /*64f0*/  FFMA.FTZ R211, R211, UR5, -R158.reuse ;  /* 0x00000005d3d37c23 */ /* 0x100fe2000801089e */
[--C-:B------:R-:W-:Y:S01]  /*6500*/  FFMA.FTZ R157, R157, UR5, -R158.reuse ;  /* 0x000000059d9d7c23 */ /* 0x100fe2000801089e */
[----:B------:R1:W2:Y:S01]  /*6510*/  MUFU.EX2 R203, R155 ;  /* 0x0000009b00cb7308 */ /* 0x0002a20000000800 */
        /* <DEDUP_REMOVED lines=8> */
[----:B-1----:R-:W-:Y:S01]  /*65a0*/  F2FP.BF16.F32.PACK_AB R155, R159, R200 ;  /* 0x000000c89f9b723e */ /* 0x002fe200000010ff */
[--C-:B------:R-:W-:Y:S01]  /*65b0*/  FFMA.FTZ R173, R173, UR5, -R158.reuse ;  /* 0x00000005adad7c23 */ /* 0x100fe2000801089e */
[--C-:B------:R-:W-:Y:S01]  /*65c0*/  FFMA.FTZ R222, R176, UR5, -R158.reuse ;  /* 0x00000005b0de7c23 */ /* 0x100fe2000801089e */
[--C-:B------:R-:W-:Y:S01]  /*65d0*/  FFMA.FTZ R176, R177, UR5, -R158.reuse ;  /* 0x00000005b1b07c23 */ /* 0x100fe2000801089e */
[--C-:B------:R-:W-:Y:S01]  /*65e0*/  FFMA.FTZ R177, R180, UR5, -R158.reuse ;  /* 0x00000005b4b17c23 */ /* 0x100fe2000801089e */
[--C-:B------:R-:W-:Y:S01]  /*65f0*/  FFMA.FTZ R180, R181, UR5, -R158.reuse ;  /* 0x00000005b5b47c23 */ /* 0x100fe2000801089e */
[--C-:B------:R-:W-:Y:S01]  /*6600*/  FFMA.FTZ R181, R184, UR5, -R158.reuse ;  /* 0x00000005b8b57c23 */ /* 0x100fe2000801089e */
[----:B------:R-:W1:Y:S01]  /*6610*/  MUFU.EX2 R202, R202 ;  /* 0x000000ca00ca7308 */ /* 0x000e620000000800 */
[----:B------:R1:W-:Y:S01]  /*6620*/  BAR.SYNC.DEFER_BLOCKING R152, 0x100 ;  /* 0x000400980000751d */ /* 0x0003e20000010000 */
[-C--:B--2---:R-:W-:Y:S01]  /*6630*/  FMUL.FTZ R24, R24, R203.reuse ;  /* 0x000000cb18187220 */ /* 0x084fe20000410000 */
        /* <DEDUP_REMOVED lines=66> */
[----:B------:R-:W1:Y:S01]  /*6a60*/  MUFU.EX2 R156, R156 ;  /* 0x0000009c009c7308 */ /* 0x000e620000000800 */
[----:B--2---:R-:W-:Y:S01]  /*6a70*/  F2FP.BF16.F32.PACK_AB R154, R157, R211 ;  /* 0x000000d39d9a723e */ /* 0x004fe200000010ff */
[--C-:B------:R-:W-:Y:S01]  /*6a80*/  FFMA.FTZ R184, R185, UR5, -R158.reuse ;  /* 0x00000005b9b87c23 */ /* 0x100fe2000801089e */
[--C-:B------:R-:W-:Y:S01]  /*6a90*/  FFMA.FTZ R185, R188, UR5, -R158.reuse ;  /* 0x00000005bcb97c23 */ /* 0x100fe2000801089e */
[--C-:B------:R-:W-:Y:S01]  /*6aa0*/  FFMA.FTZ R188, R189, UR5, -R158.reuse ;  /* 0x00000005bdbc7c23 */ /* 0x100fe2000801089e */
[----:B------:R-:W-:Y:S01]  /*6ab0*/  WARPGROUP.ARRIVE ;  /* 0x00000000000079c5 */ /* 0x000fe20000000000 */
[--C-:B------:R-:W-:Y:S01]  /*6ac0*/  FFMA.FTZ R192, R192, UR5, -R158.reuse ;  /* 0x00000005c0c07c23 */ /* 0x100fe2000801089e */
[--C-:B------:R-:W-:Y:S01]  /*6ad0*/  FFMA.FTZ R193, R193, UR5, -R158.reuse ;  /* 0x00000005c1c17c23 */ /* 0x100fe2000801089e */
[----:B------:R-:W2:Y:S01]  /*6ae0*/  MUFU.EX2 R161, R161 ;  /* 0x000000a100a17308 */ /* 0x000ea20000000800 */
[--C-:B------:R-:W-:Y:S01]  /*6af0*/  FFMA.FTZ R196, R196, UR5, -R158.reuse ;  /* 0x00000005c4c47c23 */ /* 0x100fe2000801089e */
[----:B------:R-:W-:Y:S01]  /*6b00*/  FFMA.FTZ R158, R197, UR5, -R158 ;  /* 0x00000005c59e7c23 */ /* 0x000fe2000801089e */
[----:B------:R-:W-:Y:S01]  /*6b10*/  HGMMA.64x256x16.F32.BF16 R24, R152, gdesc[UR8].tnspB, R24, gsb0 ;  /* 0x43e0000898187df0 */ /* 0x000fe20008001818 */
[----:B------:R-:W-:Y:S01]  /*6b20*/  UIADD3 UR10, UR6, 0x80, URZ ;  /* 0x00000080060a7890 */ /* 0x000fe2000fffe03f */
[----:B------:R-:W-:Y:S01]  /*6b30*/  FFMA.FTZ R2, R203, R2, R201 ;  /* 0x00000002cb027223 */ /* 0x000fe200000100c9 */
[----:B------:R-:W-:Y:S01]  /*6b40*/  UMOV UR11, 0x40000040 ;  /* 0x40000040000b7882 */ /* 0x000fe20000000000 */
[----:B------:R-:W-:Y:S01]  /*6b50*/  FADD.FTZ R3, R159, R3 ;  /* 0x000000039f037221 */ /* 0x000fe20000010000 */
[----:B------:R-:W3:Y:S01]  /*6b60*/  MUFU.EX2 R164, R164 ;  /* 0x000000a400a47308 */ /* 0x000ee20000000800 */
[----:B------:R-:W-:-:S02]  /*6b70*/  FADD.FTZ R2, R202, R2 ;  /* 0x00000002ca027221 */ /* 0x000fc40000010000 */
[----:B------:R-:W-:Y:S02]  /*6b80*/  FADD.FTZ R3, R162, R3 ;  /* 0x00000003a2037221 */ /* 0x000fe40000010000 */
[----:B------:R-:W-:Y:S02]  /*6b90*/  FADD.FTZ R2, R211, R2 ;  /* 0x00000002d3027221 */ /* 0x000fe40000010000 */
[----:B------:R-:W-:Y:S01]  /*6ba0*/  FADD.FTZ R3, R163, R3 ;  /* 0x00000003a3037221 */ /* 0x000fe20000010000 */
[----:B------:R-:W4:Y:S01]  /*6bb0*/  MUFU.EX2 R165, R165 ;  /* 0x000000a500a57308 */ /* 0x000f220000000800 */
[----:B------:R-:W-:Y:S02]  /*6bc0*/  FADD.FTZ R2, R157, R2 ;  /* 0x000000029d027221 */ /* 0x000fe40000010000 */
[----:B------:R-:W-:Y:S02]  /*6bd0*/  FADD.FTZ R3, R166, R3 ;  /* 0x00000003a6037221 */ /* 0x000fe40000010000 */
[----:B-1----:R-:W-:-:S02]  /*6be0*/  FADD.FTZ R2, R156, R2 ;  /* 0x000000029c027221 */ /* 0x002fc40000010000 */
[----:B------:R-:W-:Y:S01]  /*6bf0*/  FADD.FTZ R3, R167, R3 ;  /* 0x00000003a7037221 */ /* 0x000fe20000010000 */
[----:B------:R-:W1:Y:S01]  /*6c00*/  MUFU.EX2 R168, R168 ;  /* 0x000000a800a87308 */ /* 0x000e620000000800 */
[----:B--2---:R-:W-:Y:S02]  /*6c10*/  FADD.FTZ R2, R161, R2 ;  /* 0x00000002a1027221 */ /* 0x004fe40000010000 */
[----:B------:R-:W-:Y:S02]  /*6c20*/  FADD.FTZ R3, R170, R3 ;  /* 0x00000003aa037221 */ /* 0x000fe40000010000 */
[----:B---3--:R-:W-:Y:S02]  /*6c30*/  FADD.FTZ R2, R164, R2 ;  /* 0x00000002a4027221 */ /* 0x008fe40000010000 */
[----:B------:R-:W-:Y:S01]  /*6c40*/  FADD.FTZ R3, R171, R3 ;  /* 0x00000003ab037221 */ /* 0x000fe20000010000 */
[----:B------:R-:W2:Y:S01]  /*6c50*/  MUFU.EX2 R169, R169 ;  /* 0x000000a900a97308 */ /* 0x000ea20000000800 */
[----:B----4-:R-:W-:-:S02]  /*6c60*/  FADD.FTZ R2, R165, R2 ;  /* 0x00000002a5027221 */ /* 0x010fc40000010000 */
[----:B------:R-:W-:-:S04]  /*6c70*/  FADD.FTZ R3, R174, R3 ;  /* 0x00000003ae037221 */ /* 0x000fc80000010000 */
[----:B------:R-:W-:Y:S01]  /*6c80*/  FADD.FTZ R3, R175, R3 ;  /* 0x00000003af037221 */ /* 0x000fe20000010000 */
[----:B------:R-:W-:Y:S01]  /*6c90*/  MUFU.EX2 R172, R172 ;  /* 0x000000ac00ac7308 */ /* 0x000fe20000000800 */
[----:B-1----:R-:W-:-:S07]  /*6ca0*/  FADD.FTZ R2, R168, R2 ;  /* 0x00000002a8027221 */ /* 0x002fce0000010000 */
[----:B------:R-:W1:Y:S01]  /*6cb0*/  MUFU.EX2 R173, R173 ;  /* 0x000000ad00ad7308 */ /* 0x000e620000000800 */
[----:B--2---:R-:W-:-:S07]  /*6cc0*/  FADD.FTZ R2, R169, R2 ;  /* 0x00000002a9027221 */ /* 0x004fce0000010000 */
[----:B------:R-:W-:Y:S08]  /*6cd0*/  MUFU.EX2 R222, R222 ;  /* 0x000000de00de7308 */ /* 0x000ff00000000800 */
[----:B------:R-:W2:Y:S08]  /*6ce0*/  MUFU.EX2 R176, R176 ;  /* 0x000000b000b07308 */ /* 0x000eb00000000800 */
[----:B------:R-:W-:Y:S08]  /*6cf0*/  MUFU.EX2 R177, R177 ;  /* 0x000000b100b17308 */ /* 0x000ff00000000800 */
[----:B------:R-:W3:Y:S08]  /*6d00*/  MUFU.EX2 R180, R180 ;  /* 0x000000b400b47308 */ /* 0x000ef00000000800 */
[----:B------:R-:W4:Y:S08]  /*6d10*/  MUFU.EX2 R181, R181 ;  /* 0x000000b500b57308 */ /* 0x000f300000000800 */
[----:B------:R-:W5:Y:S08]  /*6d20*/  MUFU.EX2 R184, R184 ;  /* 0x000000b800b87308 */ /* 0x000f700000000800 */
[----:B------:R-:W0:Y:S08]  /*6d30*/  MUFU.EX2 R185, R185 ;  /* 0x000000b900b97308 */ /* 0x000e300000000800 */
[----:B------:R-:W0:Y:S08]  /*6d40*/  MUFU.EX2 R188, R188 ;  /* 0x000000bc00bc7308 */ /* 0x000e300000000800 */
[----:B------:R-:W0:Y:S08]  /*6d50*/  MUFU.EX2 R191, R191 ;  /* 0x000000bf00bf7308 */ /* 0x000e300000000800 */
[----:B------:R-:W-:Y:S08]  /*6d60*/  MUFU.EX2 R194, R194 ;  /* 0x000000c200c27308 */ /* 0x000ff00000000800 */
[----:B------:R-:W-:Y:S08]  /*6d70*/  MUFU.EX2 R195, R195 ;  /* 0x000000c300c37308 */ /* 0x000ff00000000800 */
[----:B------:R-:W-:Y:S08]  /*6d80*/  MUFU.EX2 R198, R198 ;  /* 0x000000c600c67308 */ /* 0x000ff00000000800 */
[----:B------:R-:W0:Y:S08]  /*6d90*/  MUFU.EX2 R192, R192 ;  /* 0x000000c000c07308 */ /* 0x000e300000000800 */
[----:B------:R-:W-:Y:S08]  /*6da0*/  MUFU.EX2 R193, R193 ;  /* 0x000000c100c17308 */ /* 0x000ff00000000800 */
[----:B------:R-:W-:Y:S08]  /*6db0*/  MUFU.EX2 R196, R196 ;  /* 0x000000c400c47308 */ /* 0x000ff00000000800 */
[----:B------:R-:W-:Y:S08]  /*6dc0*/  MUFU.EX2 R158, R158 ;  /* 0x0000009e009e7308 */ /* 0x000ff00000000800 */
[----:B------:R-:W0:Y:S01]  /*6dd0*/  MUFU.EX2 R199, R199 ;  /* 0x000000c700c77308 */ /* 0x000e220000000800 */
[----:B------:R-:W-:-:S02]  /*6de0*/  WARPGROUP.DEPBAR.LE gsb0, 0x0 ;  /* 0x00008000000079c5 */ /* 0x000fc40000010000 */
[----:B------:R-:W-:Y:S02]  /*6df0*/  F2FP.BF16.F32.PACK_AB R153, R163, R162 ;  /* 0x000000a2a399723e */ /* 0x000fe400000010ff */
[----:B------:R-:W-:Y:S02]  /*6e00*/  F2FP.BF16.F32.PACK_AB R155, R167, R166 ;  /* 0x000000a6a79b723e */ /* 0x000fe400000010ff */
[----:B------:R-:W-:Y:S02]  /*6e10*/  F2FP.BF16.F32.PACK_AB R152, R161, R156 ;  /* 0x0000009ca198723e */ /* 0x000fe400000010ff */
[----:B------:R-:W-:-:S04]  /*6e20*/  F2FP.BF16.F32.PACK_AB R154, R165, R164 ;  /* 0x000000a4a59a723e */ /* 0x000fc800000010ff */
[----:B------:R-:W-:-:S06]  /*6e30*/  WARPGROUP.ARRIVE ;  /* 0x00000000000079c5 */ /* 0x000fcc0000000000 */
[----:B------:R-:W-:Y:S01]  /*6e40*/  HGMMA.64x256x16.F32.BF16 R24, R152, gdesc[UR8].tnspB, R24, gsb0 ;  /* 0x43e0000898187df0 */ /* 0x000fe20008001818 */
[----:B------:R-:W-:Y:S01]  /*6e50*/  UIADD3 UR10, UR6, 0x100, URZ ;  /* 0x00000100060a7890 */ /* 0x000fe2000fffe03f */
[----:B------:R-:W-:Y:S01]  /*6e60*/  UMOV UR11, 0x40000040 ;  /* 0x40000040000b7882 */ /* 0x000fe20000000000 */
[----:B------:R-:W-:Y:S02]  /*6e70*/  WARPGROUP.DEPBAR.LE gsb0, 0x0 ;  /* 0x00008000000079c5 */ /* 0x000fe40000010000 */
[----:B------:R-:W-:Y:S02]  /*6e80*/  F2FP.BF16.F32.PACK_AB R152, R169, R168 ;  /* 0x000000a8a998723e */ /* 0x000fe400000010ff */
[----:B------:R-:W-:Y:S02]  /*6e90*/  F2FP.BF16.F32.PACK_AB R153, R171, R170 ;  /* 0x000000aaab99723e */ /* 0x000fe400000010ff */
[----:B-1----:R-:W-:Y:S01]  /*6ea0*/  F2FP.BF16.F32.PACK_AB R154, R173, R172 ;  /* 0x000000acad9a723e */ /* 0x002fe200000010ff */
[----:B------:R-:W-:Y:S01]  /*6eb0*/  FADD.FTZ R172, R172, R2 ;  /* 0x00000002acac7221 */ /* 0x000fe20000010000 */
[----:B------:R-:W-:-:S03]  /*6ec0*/  F2FP.BF16.F32.PACK_AB R155, R175, R174 ;  /* 0x000000aeaf9b723e */ /* 0x000fc600000010ff */
[----:B------:R-:W-:Y:S01]  /*6ed0*/  FADD.FTZ R172, R173, R172 ;  /* 0x000000acadac7221 */ /* 0x000fe20000010000 */
[----:B------:R-:W-:-:S13]  /*6ee0*/  WARPGROUP.ARRIVE ;  /* 0x00000000000079c5 */ /* 0x000fda0000000000 */
[----:B------:R-:W-:Y:S01]  /*6ef0*/  HGMMA.64x256x16.F32.BF16 R24, R152, gdesc[UR8].tnspB, R24, gsb0 ;  /* 0x43e0000898187df0 */ /* 0x000fe20008001818 */
[----:B------:R-:W-:Y:S01]  /*6f00*/  UIADD3 UR10, UR6, 0x180, URZ ;  /* 0x00000180060a7890 */ /* 0x000fe2000fffe03f */
[----:B------:R-:W-:Y:S01]  /*6f10*/  UMOV UR11, 0x40000040 ;  /* 0x40000040000b7882 */ /* 0x000fe20000000000 */
[----:B------:R-:W-:Y:S02]  /*6f20*/  WARPGROUP.DEPBAR.LE gsb0, 0x0 ;  /* 0x00008000000079c5 */ /* 0x000fe40000010000 */
[----:B--2---:R-:W-:Y:S01]  /*6f30*/  F2FP.BF16.F32.PACK_AB R152, R176, R222 ;  /* 0x000000deb098723e */ /* 0x004fe200000010ff */
[----:B------:R-:W-:Y:S01]  /*6f40*/  FADD.FTZ R222, R222, R172 ;  /* 0x000000acdede7221 */ /* 0x000fe20000010000 */
[----:B------:R-:W-:Y:S01]  /*6f50*/  F2FP.BF16.F32.PACK_AB R153, R179, R178 ;  /* 0x000000b2b399723e */ /* 0x000fe200000010ff */
[----:B------:R-:W-:Y:S01]  /*6f60*/  FADD.FTZ R178, R178, R3 ;  /* 0x00000003b2b27221 */ /* 0x000fe20000010000 */
[----:B---3--:R-:W-:Y:S01]  /*6f70*/  F2FP.BF16.F32.PACK_AB R154, R180, R177 ;  /* 0x000000b1b49a723e */ /* 0x008fe200000010ff */
        /* <DEDUP_REMOVED lines=10> */
[----:B----4-:R-:W-:Y:S01]  /*7020*/  FADD.FTZ R222, R181, R222 ;  /* 0x000000deb5de7221 */ /* 0x010fe20000010000 */
[----:B------:R-:W-:Y:S01]  /*7030*/  UMOV UR11, 0x40000040 ;  /* 0x40000040000b7882 */ /* 0x000fe20000000000 */
[----:B------:R-:W-:Y:S02]  /*7040*/  FADD.FTZ R178, R186, R178 ;  /* 0x000000b2bab27221 */ /* 0x000fe40000010000 */
[----:B-----5:R-:W-:Y:S02]  /*7050*/  FADD.FTZ R222, R184, R222 ;  /* 0x000000deb8de7221 */ /* 0x020fe40000010000 */
[----:B------:R-:W-:Y:S02]  /*7060*/  FADD.FTZ R178, R187, R178 ;  /* 0x000000b2bbb27221 */ /* 0x000fe40000010000 */
[----:B0-----:R-:W-:-:S02]  /*7070*/  FADD.FTZ R222, R185, R222 ;  /* 0x000000deb9de7221 */ /* 0x001fc40000010000 */
[----:B------:R-:W-:Y:S02]  /*7080*/  FADD.FTZ R178, R190, R178 ;  /* 0x000000b2beb27221 */ /* 0x000fe40000010000 */
[----:B------:R-:W-:Y:S02]  /*7090*/  FADD.FTZ R222, R188, R222 ;  /* 0x000000debcde7221 */ /* 0x000fe40000010000 */
[----:B------:R-:W-:Y:S02]  /*70a0*/  FADD.FTZ R178, R191, R178 ;  /* 0x000000b2bfb27221 */ /* 0x000fe40000010000 */
[----:B------:R-:W-:Y:S02]  /*70b0*/  FADD.FTZ R222, R192, R222 ;  /* 0x000000dec0de7221 */ /* 0x000fe40000010000 */
[----:B------:R-:W-:-:S04]  /*70c0*/  FADD.FTZ R178, R194, R178 ;  /* 0x000000b2c2b27221 */ /* 0x000fc80000010000 */
[----:B------:R-:W-:-:S04]  /*70d0*/  FADD.FTZ R178, R195, R178 ;  /* 0x000000b2c3b27221 */ /* 0x000fc80000010000 */
[----:B------:R-:W-:-:S04]  /*70e0*/  FADD.FTZ R178, R198, R178 ;  /* 0x000000b2c6b27221 */ /* 0x000fc80000010000 */
[----:B------:R-:W-:Y:S01]  /*70f0*/  FADD.FTZ R3, R199, R178 ;  /* 0x000000b2c7037221 */ /* 0x000fe20000010000 */
[----:B------:R-:W-:Y:S02]  /*7100*/  WARPGROUP.DEPBAR.LE gsb0, 0x0 ;  /* 0x00008000000079c5 */ /* 0x000fe40000010000 */
        /* <DEDUP_REMOVED lines=9> */
[C---:B------:R-:W-:Y:S01]  /*71a0*/  F2FP.BF16.F32.PACK_AB R152, R193.reuse, R192 ;  /* 0x000000c0c198723e */ /* 0x040fe200000010ff */
[----:B------:R-:W-:Y:S01]  /*71b0*/  FADD.FTZ R193, R193, R222 ;  /* 0x000000dec1c17221 */ /* 0x000fe20000010000 */
[----:B------:R-:W-:Y:S02]  /*71c0*/  F2FP.BF16.F32.PACK_AB R153, R195, R194 ;  /* 0x000000c2c399723e */ /* 0x000fe400000010ff */
[----:B------:R-:W-:Y:S01]  /*71d0*/  F2FP.BF16.F32.PACK_AB R154, R158, R196 ;  /* 0x000000c49e9a723e */ /* 0x000fe200000010ff */
[----:B------:R-:W-:Y:S01]  /*71e0*/  FADD.FTZ R193, R196, R193 ;  /* 0x000000c1c4c17221 */ /* 0x000fe20000010000 */
[----:B------:R-:W-:-:S03]  /*71f0*/  F2FP.BF16.F32.PACK_AB R155, R199, R198 ;  /* 0x000000c6c79b723e */ /* 0x000fc600000010ff */
[----:B------:R-:W-:Y:S01]  /*7200*/  FADD.FTZ R2, R158, R193 ;  /* 0x000000c19e027221 */ /* 0x000fe20000010000 */
[----:B------:R-:W-:-:S13]  /*7210*/  WARPGROUP.ARRIVE ;  /* 0x00000000000079c5 */ /* 0x000fda0000000000 */
[----:B------:R-:W-:Y:S03]  /*7220*/  HGMMA.64x256x16.F32.BF16 R24, R152, gdesc[UR8].tnspB, R24, gsb0 ;  /* 0x43e0000898187df0 */ /* 0x000fe60008001818 */
[----:B------:R-:W-:Y:S02]  /*7230*/  WARPGROUP.DEPBAR.LE gsb0, 0x0 ;  /* 0x00008000000079c5 */ /* 0x000fe40000010000 */
[----:B------:R-:W-:Y:S05]  /*7240*/  @!P0 BRA `(.L_x_14815) ;  /* 0x0000000000048947 */ /* 0x000fea0003800000 */
[----:B------:R-:W-:Y:S01]  /*7250*/  BPT.TRAP 0x1 ;  /* 0x000000040000795c */ /* 0x000fe20000300000 */
.L_x_14815:
        /* <DEDUP_REMOVED lines=8> */
.L_x_14805:
[----:B------:R-:W-:-:S13]  /*72e0*/  R2UR UR4, R209 ;  /* 0x00000000d10472ca */ /* 0x000fda00000e0000 */
[----:B------:R-:W-:-:S13]  /*72f0*/  ISETP.GE.AND P1, PT, R208, UR4, PT ;  /* 0x00000004d0007c0c */ /* 0x000fda000bf26270 */
[----:B------:R-:W-:Y:S05]  /*7300*/  @!P1 BRA `(.L_x_14817) ;  /* 0x0000002000dc9947 */ /* 0x000fea0003800000 */
[----:B------:R-:W-:Y:S02]  /*7310*/  IMAD.MOV.U32 R201, RZ, RZ, R160 ;  /* 0x000000ffffc97224 */ /* 0x000fe400078e00a0 */
[----:B------:R-:W-:-:S07]  /*7320*/  IMAD.MOV.U32 R202, RZ, RZ, R207 ;  /* 0x000000ffffca7224 */ /* 0x000fce00078e00cf */
.L_x_14828:
[----:B------:R-:W-:-:S04]  /*7330*/  UIADD3 UR38, UR38, 0x1, URZ ;  /* 0x0000000126267890 */ /* 0x000fc8000fffe03f */
[----:B------:R-:W-:-:S04]  /*7340*/  UISETP.NE.AND UP0, UPT, UR38, 0x2, UPT ;  /* 0x000000022600788c */ /* 0x000fc8000bf05270 */
[----:B------:R-:W-:Y:S02]  /*7350*/  USEL UR4, URZ, 0x1, UP0 ;  /* 0x000000013f047887 */ /* 0x000fe40008000000 */
[----:B------:R-:W-:Y:S02]  /*7360*/  USEL UR38, UR38, URZ, UP0 ;  /* 0x0000003f26267287 */ /* 0x000fe40008000000 */
[----:B------:R-:W-:Y:S01]  /*7370*/  ULOP3.LUT UR39, UR39, UR4, URZ, 0x3c, !UPT ;  /* 0x0000000427277292 */ /* 0x000fe2000f8e3c3f */
[----:B------:R-:W-:Y:S11]  /*7380*/  @!P0 BRA `(.L_x_14818) ;  /* 0x0000000000048947 */ /* 0x000ff60003800000 */
[----:B------:R-:W-:Y:S01]  /*7390*/  BPT.TRAP 0x1 ;  /* 0x000000040000795c */ /* 0x000fe20000300000 */
.L_x_14818:
        /* <DEDUP_REMOVED lines=9> */
.L_x_14819:
[----:B-1----:R-:W-:Y:S05]  /*7430*/  @P1 BRA `(.L_x_14820) ;  /* 0x0000000000081947 */ /* 0x002fea0003800000 */
[----:B------:R-:W1:Y:S02]  /*7440*/  SYNCS.PHASECHK.TRANS64.TRYWAIT P1, [UR4+0x32430], R0 ;  /* 0x03243000ff0075a7 */ /* 0x000e640008020144 */
[----:B-1----:R-:W-:Y:S05]  /*7450*/  @!P1 BRA `(.L_x_14821) ;  /* 0x000000e400589947 */ /* 0x002fea0003800000 */
.L_x_14820:
        /* <DEDUP_REMOVED lines=31> */
.L_x_14822:
[----:B------:R1:W2:Y:S01]  /*7650*/  SYNCS.PHASECHK.TRANS64.TRYWAIT P1, [UR4+0x32450], R0 ;  /* 0x03245000ff0075a7 */ /* 0x0002a20008020144 */
[----:B------:R-:W-:Y:S05]  /*7660*/  @!P0 BRA `(.L_x_14823) ;  /* 0x0000000000048947 */ /* 0x000fea0003800000 */
[----:B------:R-:W-:Y:S01]  /*7670*/  BPT.TRAP 0x1 ;  /* 0x000000040000795c */ /* 0x000fe20000300000 */
.L_x_14823:
[----:B--2---:R-:W-:Y:S05]  /*7680*/  @P1 BRA `(.L_x_14824) ;  /* 0x0000000000081947 */ /* 0x004fea0003800000 */
[----:B------:R-:W2:Y:S02]  /*7690*/  SYNCS.PHASECHK.TRANS64.TRYWAIT P1, [UR4+0x32450], R0 ;  /* 0x03245000ff0075a7 */ /* 0x000ea40008020144 */
[----:B--2---:R-:W-:Y:S05]  /*76a0*/  @!P1 BRA `(.L_x_14825) ;  /* 0x000000e000dc9947 */ /* 0x004fea0003800000 */
.L_x_14824:
        /* <DEDUP_REMOVED lines=101> */
.L_x_14826:
        /* <DEDUP_REMOVED lines=8> */
[----:B------:R-:W-:Y:S01]  /*7d80*/  FMNMX.FTZ R200, R157, R200, !PT ;  /* 0x000000c89dc87209 */ /* 0x000fe20007810000 */
[----:B------:R-:W-:Y:S02]  /*7d90*/  UIADD3 UR14, UR10, 0x80, URZ ;  /* 0x000000800a0e7890 */ /* 0x000fe4000fffe03f */
[----:B------:R-:W-:Y:S01]  /*7da0*/  SYNCS.ARRIVE.TRANS64.RED.A1T0 RZ, [UR11], RZ ;  /* 0x000000ffffff79a7 */ /* 0x000fe2000810040b */
[----:B------:R-:W-:Y:S01]  /*7db0*/  FMNMX.FTZ R200, R160, R200, !PT ;  /* 0x000000c8a0c87209 */ /* 0x000fe20007810000 */
[----:B------:R-:W-:-:S03]  /*7dc0*/  UMOV UR11, 0x40000040 ;  /* 0x40000040000b7882 */ /* 0x000fc60000000000 */
        /* <DEDUP_REMOVED lines=23> */
[C---:B------:R-:W-:Y:S01]  /*7f40*/  FADD.FTZ R203, -R207.reuse, R202 ;  /* 0x000000cacfcb7221 */ /* 0x040fe20000010100 */
[----:B------:R-:W-:-:S03]  /*7f50*/  FMUL.FTZ R200, R207, UR5 ;  /* 0x00000005cfc87c20 */ /* 0x000fc60008410000 */
        /* <DEDUP_REMOVED lines=25> */
[----:B------:R-:W1:Y:S08]  /*80f0*/  MUFU.EX2 R203, R203 ;  /* 0x000000cb00cb7308 */ /* 0x000e700000000800 */
[----:B------:R-:W2:Y:S08]  /*8100*/  MUFU.EX2 R200, R202 ;  /* 0x000000ca00c87308 */ /* 0x000eb00000000800 */
[----:B------:R-:W3:Y:S01]  /*8110*/  MUFU.EX2 R153, R153 ;  /* 0x0000009900997308 */ /* 0x000ee20000000800 */
        /* <DEDUP_REMOVED lines=24> */
[----:B-1----:R-:W-:Y:S01]  /*82a0*/  FADD.FTZ R2, R156, R2 ;  /* 0x000000029c027221 */ /* 0x002fe20000010000 */
        /* <DEDUP_REMOVED lines=8> */
[----:B--2---:R-:W-:Y:S01]  /*8330*/  F2FP.BF16.F32.PACK_AB R202, R157, R156 ;  /* 0x0000009c9dca723e */ /* 0x004fe200000010ff */
        /* <DEDUP_REMOVED lines=54> */
[----:B------:R-:W-:Y:S01]  /*86a0*/  FMUL.FTZ R149, R149, R203 ;  /* 0x000000cb95957220 */ /* 0x000fe20000410000 */
[----:B------:R-:W1:Y:S01]  /*86b0*/  MUFU.EX2 R152, R152 ;  /* 0x0000009800987308 */ /* 0x000e620000000800 */
[----:B------:R-:W-:Y:S01]  /*86c0*/  FADD.FTZ R2, R157, R2 ;  /* 0x000000029d027221 */ /* 0x000fe20000010000 */
[----:B------:R-:W-:-:S04]  /*86d0*/  FMNMX.FTZ R153, R190, R153, !PT ;  /* 0x00000099be997209 */ /* 0x000fc80007810000 */
[----:B------:R-:W-:Y:S02]  /*86e0*/  FMNMX.FTZ R153, R191, R153, !PT ;  /* 0x00000099bf997209 */ /* 0x000fe40007810000 */
[----:B------:R-:W2:Y:S02]  /*86f0*/  MUFU.EX2 R161, R161 ;  /* 0x000000a100a17308 */ /* 0x000ea40000000800 */
[----:B------:R-:W-:-:S04]  /*8700*/  FMNMX.FTZ R153, R194, R153, !PT ;  /* 0x00000099c2997209 */ /* 0x000fc80007810000 */
[----:B------:R-:W-:Y:S02]  /*8710*/  FMNMX.FTZ R153, R195, R153, !PT ;  /* 0x00000099c3997209 */ /* 0x000fe40007810000 */
[----:B------:R-:W-:Y:S01]  /*8720*/  MUFU.EX2 R165, R165 ;  /* 0x000000a500a57308 */ /* 0x000fe20000000800 */
[----:B-1----:R-:W-:Y:S01]  /*8730*/  FADD.FTZ R2, R152, R2 ;  /* 0x0000000298027221 */ /* 0x002fe20000010000 */
[----:B------:R-:W-:-:S04]  /*8740*/  FMNMX.FTZ R153, R198, R153, !PT ;  /* 0x00000099c6997209 */ /* 0x000fc80007810000 */
[----:B------:R-:W-:Y:S02]  /*8750*/  FMNMX.FTZ R153, R199, R153, !PT ;  /* 0x00000099c7997209 */ /* 0x000fe40007810000 */
[----:B------:R-:W-:Y:S01]  /*8760*/  MUFU.EX2 R169, R169 ;  /* 0x000000a900a97308 */ /* 0x000fe20000000800 */
[C---:B--2---:R-:W-:Y:S01]  /*8770*/  FADD.FTZ R2, R161.reuse, R2 ;  /* 0x00000002a1027221 */ /* 0x044fe20000010000 */
[----:B------:R-:W-:Y:S01]  /*8780*/  F2FP.BF16.F32.PACK_AB R152, R161, R152 ;  /* 0x00000098a198723e */ /* 0x000fe200000010ff */
[----:B------:R-:W1:Y:S05]  /*8790*/  SHFL.BFLY PT, R156, R153, 0x2, 0x1f ;  /* 0x0c401f00999c7f89 */ /* 0x000e6a00000e0000 */
[----:B------:R-:W-:Y:S08]  /*87a0*/  MUFU.EX2 R173, R173 ;  /* 0x000000ad00ad7308 */ /* 0x000ff00000000800 */
[----:B------:R-:W-:Y:S08]  /*87b0*/  MUFU.EX2 R177, R177 ;  /* 0x000000b100b17308 */ /* 0x000ff00000000800 */
[----:B------:R-:W-:Y:S01]  /*87c0*/  MUFU.EX2 R181, R181 ;  /* 0x000000b500b57308 */ /* 0x000fe20000000800 */
[----:B-1----:R-:W-:-:S05]  /*87d0*/  FMNMX.FTZ R156, R153, R156, !PT ;  /* 0x0000009c999c7209 */ /* 0x002fca0007810000 */
[----:B------:R-:W1:Y:S02]  /*87e0*/  SHFL.BFLY PT, R160, R156, 0x1, 0x1f ;  /* 0x0c201f009ca07f89 */ /* 0x000e6400000e0000 */
        /* <DEDUP_REMOVED lines=34> */
[----:B------:R-:W-:Y:S01]  /*8a10*/  VIADD R153, R205, 0x8 ;  /* 0x00000008cd997836 */ /* 0x000fe20000000000 */
[----:B------:R-:W2:Y:S01]  /*8a20*/  MUFU.EX2 R155, R155 ;  /* 0x0000009b009b7308 */ /* 0x000ea20000000800 */
[----:B-1----:R-:W-:Y:S01]  /*8a30*/  FFMA.FTZ R204, R156, R3, R154 ;  /* 0x000000039ccc7223 */ /* 0x002fe2000001009a */
[-C--:B------:R-:W-:Y:S01]  /*8a40*/  FMUL.FTZ R26, R26, R156.reuse ;  /* 0x0000009c1a1a7220 */ /* 0x080fe20000410000 */
[-C--:B------:R-:W-:Y:S01]  /*8a50*/  FMUL.FTZ R27, R27, R156.reuse ;  /* 0x0000009c1b1b7220 */ /* 0x080fe20000410000 */
[-C--:B------:R-:W-:Y:S01]  /*8a60*/  FMUL.FTZ R30, R30, R156.reuse ;  /* 0x0000009c1e1e7220 */ /* 0x080fe20000410000 */
[----:B------:R-:W-:-:S03]  /*8a70*/  FMUL.FTZ R31, R31, R156 ;  /* 0x0000009c1f1f7220 */ /* 0x000fc60000410000 */
        /* <DEDUP_REMOVED lines=62> */
[----:B--2---:R-:W-:Y:S01]  /*8e60*/  F2FP.BF16.F32.PACK_AB R201, R155, R154 ;  /* 0x0000009a9bc9723e */ /* 0x004fe200000010ff */
[----:B------:R-:W2:Y:S01]  /*8e70*/  MUFU.EX2 R162, R162 ;  /* 0x000000a200a27308 */ /* 0x000ea20000000800 */
[----:B-1----:R-:W-:Y:S01]  /*8e80*/  F2FP.BF16.F32.PACK_AB R203, R3, R158 ;  /* 0x0000009e03cb723e */ /* 0x002fe200000010ff */
[----:B------:R1:W-:Y:S01]  /*8e90*/  BAR.SYNC.DEFER_BLOCKING R153, 0x100 ;  /* 0x000400990000751d */ /* 0x0003e20000010000 */
[----:B------:R-:W-:-:S04]  /*8ea0*/  FADD.FTZ R204, R155, R204 ;  /* 0x000000cc9bcc7221 */ /* 0x000fc80000010000 */
[----:B------:R-:W-:Y:S01]  /*8eb0*/  FADD.FTZ R204, R158, R204 ;  /* 0x000000cc9ecc7221 */ /* 0x000fe20000010000 */
[----:B------:R-:W3:Y:S03]  /*8ec0*/  MUFU.EX2 R154, R164 ;  /* 0x000000a4009a7308 */ /* 0x000ee60000000800 */
[----:B------:R-:W-:-:S05]  /*8ed0*/  FADD.FTZ R204, R3, R204 ;  /* 0x000000cc03cc7221 */ /* 0x000fca0000010000 */
[----:B------:R-:W1:Y:S01]  /*8ee0*/  MUFU.EX2 R163, R163 ;  /* 0x000000a300a37308 */ /* 0x000e620000000800 */
[----:B--2---:R-:W-:-:S07]  /*8ef0*/  FADD.FTZ R204, R162, R204 ;  /* 0x000000cca2cc7221 */ /* 0x004fce0000010000 */
[----:B------:R-:W2:Y:S01]  /*8f00*/  MUFU.EX2 R166, R166 ;  /* 0x000000a600a67308 */ /* 0x000ea20000000800 */
[----:B---3--:R-:W-:Y:S01]  /*8f10*/  FADD.FTZ R2, R154, R2 ;  /* 0x000000029a027221 */ /* 0x008fe20000010000 */
[----:B------:R-:W-:Y:S01]  /*8f20*/  WARPGROUP.ARRIVE ;  /* 0x00000000000079c5 */ /* 0x000fe20000000000 */
[C---:B------:R-:W-:Y:S02]  /*8f30*/  F2FP.BF16.F32.PACK_AB R154, R165.reuse, R154 ;  /* 0x0000009aa59a723e */ /* 0x040fe400000010ff */
[----:B------:R-:W-:-:S03]  /*8f40*/  FADD.FTZ R2, R165, R2 ;  /* 0x00000002a5027221 */ /* 0x000fc60000010000 */
[----:B------:R-:W-:Y:S01]  /*8f50*/  HGMMA.64x256x16.F32.BF16 R24, R200, gdesc[UR8].tnspB, R24, gsb0 ;  /* 0x43e00008c8187df0 */ /* 0x000fe20008001818 */
[----:B------:R-:W3:Y:S01]  /*8f60*/  MUFU.EX2 R167, R167 ;  /* 0x000000a700a77308 */ /* 0x000ee20000000800 */
[C---:B-1----:R-:W-:Y:S01]  /*8f70*/  F2FP.BF16.F32.PACK_AB R153, R163.reuse, R162 ;  /* 0x000000a2a399723e */ /* 0x042fe200000010ff */
[----:B------:R-:W-:Y:S01]  /*8f80*/  UMOV UR11, 0x40000040 ;  /* 0x40000040000b7882 */ /* 0x000fe20000000000 */
[----:B------:R-:W-:-:S05]  /*8f90*/  FADD.FTZ R204, R163, R204 ;  /* 0x000000cca3cc7221 */ /* 0x000fca0000010000 */
        /* <DEDUP_REMOVED lines=14> */
[----:B---3--:R-:W-:-:S07]  /*9080*/  FADD.FTZ R204, R170, R204 ;  /* 0x000000ccaacc7221 */ /* 0x008fce0000010000 */
        /* <DEDUP_REMOVED lines=11> */
[----:B--2---:R-:W-:-:S07]  /*9140*/  FADD.FTZ R204, R179, R204 ;  /* 0x000000ccb3cc7221 */ /* 0x004fce0000010000 */
[----:B------:R-:W2:Y:S01]  /*9150*/  MUFU.EX2 R186, R186 ;  /* 0x000000ba00ba7308 */ /* 0x000ea20000000800 */
[----:B---3--:R-:W-:-:S07]  /*9160*/  FADD.FTZ R204, R182, R204 ;  /* 0x000000ccb6cc7221 */ /* 0x008fce0000010000 */
[----:B------:R-:W-:Y:S01]  /*9170*/  MUFU.EX2 R187, R187 ;  /* 0x000000bb00bb7308 */ /* 0x000fe20000000800 */
[----:B-1----:R-:W-:-:S07]  /*9180*/  FADD.FTZ R204, R183, R204 ;  /* 0x000000ccb7cc7221 */ /* 0x002fce0000010000 */
[----:B------:R-:W-:Y:S01]  /*9190*/  MUFU.EX2 R190, R190 ;  /* 0x000000be00be7308 */ /* 0x000fe20000000800 */
[----:B--2---:R-:W-:-:S07]  /*91a0*/  FADD.FTZ R204, R186, R204 ;  /* 0x000000ccbacc7221 */ /* 0x004fce0000010000 */
        /* <DEDUP_REMOVED lines=14> */
[----:B------:R-:W-:-:S15]  /*9290*/  F2FP.BF16.F32.PACK_AB R155, R183, R182 ;  /* 0x000000b6b79b723e */ /* 0x000fde00000010ff */
[----:B------:R-:W-:-:S04]  /*92a0*/  NOP ;  /* 0x0000000000007918 */ /* 0x000fc80000000000 */
        /* <DEDUP_REMOVED lines=15> */
[----:B------:R-:W-:Y:S01]  /*93a0*/  UIADD3 UR10, UR10, 0x280, URZ ;  /* 0x000002800a0a7890 */ /* 0x000fe2000fffe03f */
[----:B------:R-:W-:Y:S02]  /*93b0*/  WARPGROUP.DEPBAR.LE gsb0, 0x0 ;  /* 0x00008000000079c5 */ /* 0x000fe40000010000 */
[----:B------:R-:W1:Y:S01]  /*93c0*/  MUFU.EX2 R152, R184 ;  /* 0x000000b800987308 */ /* 0x000e620000000800 */
[C---:B------:R-:W-:Y:S01]  /*93d0*/  F2FP.BF16.F32.PACK_AB R153, R187.reuse, R186 ;  /* 0x000000babb99723e */ /* 0x040fe200000010ff */
[----:B------:R-:W-:Y:S01]  /*93e0*/  FADD.FTZ R187, R187, R204 ;  /* 0x000000ccbbbb7221 */ /* 0x000fe20000010000 */
[----:B------:R-:W-:-:S03]  /*93f0*/  F2FP.BF16.F32.PACK_AB R155, R191, R190 ;  /* 0x000000bebf9b723e */ /* 0x000fc600000010ff */
[----:B------:R-:W-:Y:S02]  /*9400*/  FADD.FTZ R190, R190, R187 ;  /* 0x000000bbbebe7221 */ /* 0x000fe40000010000 */
[----:B------:R-:W2:Y:S02]  /*9410*/  MUFU.EX2 R154, R188 ;  /* 0x000000bc009a7308 */ /* 0x000ea40000000800 */
        /* <DEDUP_REMOVED lines=29> */
.L_x_14827:
[----:B------:R-:W-:Y:S01]  /*95f0*/  R2UR UR10, R209 ;  /* 0x00000000d10a72ca */ /* 0x000fe200000e0000 */
[----:B------:R-:W-:Y:S01]  /*9600*/  UIADD3 UR4, UR4, 0x32460, URZ ;  /* 0x0003246004047890 */ /* 0x000fe2000fffe03f */
[----:B------:R-:W-:Y:S02]  /*9610*/  IMAD.MOV.U32 R201, RZ, RZ, R160 ;  /* 0x000000ffffc97224 */ /* 0x000fe400078e00a0 */
[----:B------:R-:W-:Y:S01]  /*9620*/  IMAD.MOV.U32 R202, RZ, RZ, R207 ;  /* 0x000000ffffca7224 */ /* 0x000fe200078e00cf */
[----:B------:R-:W-:-:S08]  /*9630*/  UPRMT UR4, UR6, 0x654, UR4 ;  /* 0x0000065406047896 */ /* 0x000fd00008000004 */
[C---:B------:R-:W-:Y:S01]  /*9640*/  ISETP.GT.AND P1, PT, R208.reuse, UR10, PT ;  /* 0x0000000ad0007c0c */ /* 0x040fe2000bf24270 */
[----:B------:R-:W-:Y:S01]  /*9650*/  SYNCS.ARRIVE.TRANS64.RED.A1T0 RZ, [UR4], RZ ;  /* 0x000000ffffff79a7 */ /* 0x000fe20008100404 */
[----:B------:R-:W-:-:S11]  /*9660*/  VIADD R208, R208, 0xffffffff ;  /* 0xffffffffd0d07836 */ /* 0x000fd60000000000 */
[----:B------:R-:W-:Y:S05]  /*9670*/  @P1 BRA `(.L_x_14828) ;  /* 0xffffffdc002c1947 */ /* 0x000fea000383ffff */
.L_x_14817:
        /* <DEDUP_REMOVED lines=10> */
[----:B------:R-:W-:-:S02]  /*9720*/  IMAD.MOV.U32 R2, RZ, RZ, RZ ;  /* 0x000000ffff027224 */ /* 0x000fc400078e00ff */
[----:B---3--:R-:W-:Y:S02]  /*9730*/  FADD.FTZ R7, R4, R3 ;  /* 0x0000000304077221 */ /* 0x008fe40000010000 */
[----:B------:R-:W1:Y:S04]  /*9740*/  SHFL.BFLY PT, R5, R6, 0x1, 0x1f ;  /* 0x0c201f0006057f89 */ /* 0x000e6800000e0000 */
[----:B------:R-:W3:Y:S01]  /*9750*/  SHFL.BFLY PT, R4, R7, 0x1, 0x1f ;  /* 0x0c201f0007047f89 */ /* 0x000ee200000e0000 */
[----:B-1----:R-:W-:Y:S01]  /*9760*/  FADD.FTZ R8, R6, R5 ;  /* 0x0000000506087221 */ /* 0x002fe20000010000 */
[----:B------:R-:W-:Y:S02]  /*9770*/  IMAD.MOV.U32 R5, RZ, RZ, RZ ;  /* 0x000000ffff057224 */ /* 0x000fe400078e00ff */
[----:B------:R-:W-:-:S02]  /*9780*/  IMAD.U32 R6, RZ, RZ, UR5 ;  /* 0x00000005ff067e24 */ /* 0x000fc4000f8e00ff */
[----:B---3--:R-:W-:Y:S01]  /*9790*/  FADD.FTZ R3, R7, R4 ;  /* 0x0000000407037221 */ /* 0x008fe20000010000 */
[----:B------:R-:W-:-:S04]  /*97a0*/  FSETP.NE.FTZ.AND P1, PT, R8, RZ, PT ;  /* 0x000000ff0800720b */ /* 0x000fc80003f35000 */
[----:B------:R-:W-:-:S09]  /*97b0*/  FSETP.NE.FTZ.AND P2, PT, R3, RZ, PT ;  /* 0x000000ff0300720b */ /* 0x000fd20003f55000 */
        /* <DEDUP_REMOVED lines=147> */
.L_x_14791:
        /* <DEDUP_REMOVED lines=12> */
[----:B------:R-:W-:Y:S01]  /*a1b0*/  IMAD.MOV.U32 R154, RZ, RZ, 0x2 ;  /* 0x00000002ff9a7424 */ /* 0x000fe200078e00ff */
[----:B------:R-:W-:Y:S01]  /*a1c0*/  F2FP.BF16.F32.PACK_AB R10, R29, R28 ;  /* 0x0000001c1d0a723e */ /* 0x000fe200000010ff */
[----:B------:R-:W3:Y:S01]  /*a1d0*/  LDL R162, [R1+0x20] ;  /* 0x0000200001a27983 */ /* 0x000ee20000100800 */
[----:B------:R-:W-:Y:S01]  /*a1e0*/  F2FP.BF16.F32.PACK_AB R11, R31, R30 ;  /* 0x0000001e1f0b723e */ /* 0x000fe200000010ff */
[----:B------:R-:W-:Y:S01]  /*a1f0*/  ULDC.64 UR10, c[0x0][0xd08] ;  /* 0x00034200000a7ab9 */ /* 0x000fe20000000a00 */
[----:B------:R-:W-:Y:S01]  /*a200*/  R2UR UR12, R206 ;  /* 0x00000000ce0c72ca */ /* 0x000fe200000e0000 */
[----:B------:R-:W-:Y:S01]  /*a210*/  UMOV UR6, UR9 ;  /* 0x0000000900067c82 */ /* 0x000fe20008000000 */
[----:B0-----:R-:W-:Y:S01]  /*a220*/  UMOV UR7, UR8 ;  /* 0x0000000800077c82 */ /* 0x001fe20008000000 */
[----:B------:R-:W-:-:S02]  /*a230*/  F2FP.BF16.F32.PACK_AB R22, R53, R52 ;  /* 0x000000343516723e */ /* 0x000fc400000010ff */
[----:B------:R-:W-:Y:S01]  /*a240*/  F2FP.BF16.F32.PACK_AB R23, R55, R54 ;  /* 0x000000363717723e */ /* 0x000fe200000010ff */
[----:B------:R-:W-:Y:S01]  /*a250*/  BAR.SYNC.DEFER_BLOCKING 0x1, 0x100 ;  /* 0x0044000000007b1d */ /* 0x000fe20000010000 */
[----:B--2---:R-:W-:-:S03]  /*a260*/  IMAD.WIDE R154, R2, R154, UR6 ;  /* 0x00000006029a7e25 */ /* 0x004fc6000f8e029a */
[C---:B------:R-:W-:Y:S02]  /*a270*/  LOP3.LUT R9, R154.reuse, 0x380, RZ, 0xc0, !PT ;  /* 0x000003809a097812 */ /* 0x040fe400078ec0ff */
[C---:B------:R-:W-:Y:S02]  /*a280*/  IADD3 R15, P3, R154.reuse, 0x20, RZ ;  /* 0x000000209a0f7810 */ /* 0x040fe40007f7e0ff */
[----:B------:R-:W-:Y:S02]  /*a290*/  SHF.R.U64 R9, R9, 0x3, RZ ;  /* 0x0000000309097819 */ /* 0x000fe400000012ff */
[----:B------:R-:W-:Y:S02]  /*a2a0*/  LOP3.LUT R14, R15, 0x380, RZ, 0xc0, !PT ;  /* 0x000003800f0e7812 */ /* 0x000fe400078ec0ff */
[----:B------:R-:W-:Y:S01]  /*a2b0*/  LOP3.LUT R8, R9, R154, RZ, 0x3c, !PT ;  /* 0x0000009a09087212 */ /* 0x000fe200078e3cff */
[----:B------:R-:W-:Y:S01]  /*a2c0*/  IMAD.MOV.U32 R9, RZ, RZ, R155 ;  /* 0x000000ffff097224 */ /* 0x000fe200078e009b */
[----:B------:R-:W-:-:S02]  /*a2d0*/  IADD3 R13, P5, R154, 0x40, RZ ;  /* 0x000000409a0d7810 */ /* 0x000fc40007fbe0ff */
[----:B------:R-:W-:Y:S02]  /*a2e0*/  IADD3 R21, P4, R154, 0x60, RZ ;  /* 0x000000609a157810 */ /* 0x000fe40007f9e0ff */
[----:B------:R-:W-:Y:S02]  /*a2f0*/  SHF.R.U64 R14, R14, 0x3, RZ ;  /* 0x000000030e0e7819 */ /* 0x000fe400000012ff */
[----:B------:R-:W-:Y:S02]  /*a300*/  LOP3.LUT R12, R13, 0x380, RZ, 0xc0, !PT ;  /* 0x000003800d0c7812 */ /* 0x000fe400078ec0ff */
[----:B------:R-:W-:Y:S02]  /*a310*/  LOP3.LUT R20, R21, 0x380, RZ, 0xc0, !PT ;  /* 0x0000038015147812 */ /* 0x000fe400078ec0ff */
[----:B------:R-:W-:Y:S02]  /*a320*/  IADD3 R5, P2, R154, 0xc040, RZ ;  /* 0x0000c0409a057810 */ /* 0x000fe40007f5e0ff */
[----:B------:R-:W-:-:S02]  /*a330*/  MOV R2, R8 ;  /* 0x0000000800027202 */ /* 0x000fc40000000f00 */
[----:B------:R-:W-:Y:S02]  /*a340*/  F2FP.BF16.F32.PACK_AB R8, R25, R24 ;  /* 0x000000181908723e */ /* 0x000fe400000010ff */
[----:B------:R-:W-:Y:S02]  /*a350*/  F2FP.BF16.F32.PACK_AB R9, R27, R26 ;  /* 0x0000001a1b09723e */ /* 0x000fe400000010ff */
[----:B------:R-:W-:Y:S01]  /*a360*/  LOP3.LUT R14, R14, R15, RZ, 0x3c, !PT ;  /* 0x0000000f0e0e7212 */ /* 0x000fe200078e3cff */
[----:B------:R-:W-:Y:S01]  /*a370*/  IMAD.X R15, RZ, RZ, R155, P3 ;  /* 0x000000ffff0f7224 */ /* 0x000fe200018e069b */
[----:B------:R-:W-:Y:S02]  /*a380*/  SHF.R.U64 R12, R12, 0x3, RZ ;  /* 0x000000030c0c7819 */ /* 0x000fe400000012ff */
[----:B------:R-:W-:Y:S02]  /*a390*/  SHF.R.U64 R20, R20, 0x3, RZ ;  /* 0x0000000314147819 */ /* 0x000fe400000012ff */
[----:B------:R-:W-:-:S02]  /*a3a0*/  LOP3.LUT R4, R5, 0x380, RZ, 0xc0, !PT ;  /* 0x0000038005047812 */ /* 0x000fc400078ec0ff */
[----:B------:R-:W-:Y:S01]  /*a3b0*/  IADD3 R157, P3, R154, 0x4000, RZ ;  /* 0x000040009a9d7810 */ /* 0x000fe20007f7e0ff */
[----:B------:R0:W-:Y:S01]  /*a3c0*/  STSM.16.M88.4 [R2], R8 ;  /* 0x0000000802007844 */ /* 0x0001e20000000200 */
[----:B------:R-:W-:Y:S01]  /*a3d0*/  LOP3.LUT R12, R12, R13, RZ, 0x3c, !PT ;  /* 0x0000000d0c0c7212 */ /* 0x000fe200078e3cff */
[--C-:B------:R-:W-:Y:S01]  /*a3e0*/  IMAD.X R13, RZ, RZ, R155.reuse, P5 ;  /* 0x000000ffff0d7224 */ /* 0x100fe200028e069b */
[----:B------:R-:W-:Y:S02]  /*a3f0*/  MOV R7, R14 ;  /* 0x0000000e00077202 */ /* 0x000fe40000000f00 */
[----:B------:R-:W-:Y:S01]  /*a400*/  LOP3.LUT R20, R20, R21, RZ, 0x3c, !PT ;  /* 0x0000001514147212 */ /* 0x000fe200078e3cff */
[----:B------:R-:W-:Y:S01]  /*a410*/  IMAD.X R21, RZ, RZ, R155, P4 ;  /* 0x000000ffff157224 */ /* 0x000fe200020e069b */
[----:B------:R-:W-:Y:S02]  /*a420*/  SHF.R.U64 R4, R4, 0x3, RZ ;  /* 0x0000000304047819 */ /* 0x000fe400000012ff */
[----:B------:R-:W-:-:S02]  /*a430*/  LOP3.LUT R156, R157, 0x380, RZ, 0xc0, !PT ;  /* 0x000003809d9c7812 */ /* 0x000fc400078ec0ff */
[C---:B------:R-:W-:Y:S02]  /*a440*/  IADD3 R160, P4, R154.reuse, 0x4020, RZ ;  /* 0x000040209aa07810 */ /* 0x040fe40007f9e0ff */
[----:B0-----:R-:W-:Y:S02]  /*a450*/  F2FP.BF16.F32.PACK_AB R8, R33, R32 ;  /* 0x000000202108723e */ /* 0x001fe400000010ff */
[----:B------:R-:W-:Y:S02]  /*a460*/  F2FP.BF16.F32.PACK_AB R9, R35, R34 ;  /* 0x000000222309723e */ /* 0x000fe400000010ff */
[----:B------:R-:W-:Y:S02]  /*a470*/  F2FP.BF16.F32.PACK_AB R10, R37, R36 ;  /* 0x00000024250a723e */ /* 0x000fe400000010ff */
[----:B------:R-:W-:Y:S02]  /*a480*/  F2FP.BF16.F32.PACK_AB R11, R39, R38 ;  /* 0x00000026270b723e */ /* 0x000fe400000010ff */
[----:B------:R-:W-:-:S02]  /*a490*/  IADD3 R159, P5, R154, 0x4040, RZ ;  /* 0x000040409a9f7810 */ /* 0x000fc40007fbe0ff */
[----:B------:R-:W-:Y:S01]  /*a4a0*/  IADD3 R19, P1, R154, 0xc020, RZ ;  /* 0x0000c0209a137810 */ /* 0x000fe20007f3e0ff */
[----:B------:R0:W-:Y:S01]  /*a4b0*/  STSM.16.M88.4 [R7], R8 ;  /* 0x0000000807007844 */ /* 0x0001e20000000200 */
[----:B------:R-:W-:Y:S02]  /*a4c0*/  LOP3.LUT R4, R4, R5, RZ, 0x3c, !PT ;  /* 0x0000000504047212 */ /* 0x000fe400078e3cff */
[----:B------:R-:W-:Y:S02]  /*a4d0*/  SHF.R.U64 R156, R156, 0x3, RZ ;  /* 0x000000039c9c7819 */ /* 0x000fe400000012ff */
[----:B------:R-:W-:Y:S02]  /*a4e0*/  MOV R5, R12 ;  /* 0x0000000c00057202 */ /* 0x000fe40000000f00 */
[----:B------:R-:W-:Y:S02]  /*a4f0*/  F2FP.BF16.F32.PACK_AB R12, R41, R40 ;  /* 0x00000028290c723e */ /* 0x000fe400000010ff */
[----:B------:R-:W-:-:S02]  /*a500*/  F2FP.BF16.F32.PACK_AB R13, R43, R42 ;  /* 0x0000002a2b0d723e */ /* 0x000fc400000010ff */
[----:B------:R-:W-:Y:S02]  /*a510*/  F2FP.BF16.F32.PACK_AB R14, R45, R44 ;  /* 0x0000002c2d0e723e */ /* 0x000fe400000010ff */
[----:B------:R-:W-:Y:S02]  /*a520*/  F2FP.BF16.F32.PACK_AB R15, R47, R46 ;  /* 0x0000002e2f0f723e */ /* 0x000fe400000010ff */
[----:B0-----:R-:W-:Y:S02]  /*a530*/  LOP3.LUT R7, R160, 0x380, RZ, 0xc0, !PT ;  /* 0x00000380a0077812 */ /* 0x001fe400078ec0ff */
[----:B------:R-:W-:Y:S02]  /*a540*/  LOP3.LUT R158, R159, 0x380, RZ, 0xc0, !PT ;  /* 0x000003809f9e7812 */ /* 0x000fe400078ec0ff */
[----:B------:R-:W-:Y:S02]  /*a550*/  LOP3.LUT R18, R19, 0x380, RZ, 0xc0, !PT ;  /* 0x0000038013127812 */ /* 0x000fe400078ec0ff */
[----:B------:R-:W-:Y:S01]  /*a560*/  LOP3.LUT R156, R156, R157, RZ, 0x3c, !PT ;  /* 0x0000009d9c9c7212 */ /* 0x000fe200078e3cff */
[----:B------:R-:W-:Y:S01]  /*a570*/  IMAD.X R157, RZ, RZ, R155, P3 ;  /* 0x000000ffff9d7224 */ /* 0x000fe200018e069b */
[----:B------:R-:W-:Y:S01]  /*a580*/  SHF.R.U64 R7, R7, 0x3, RZ ;  /* 0x0000000307077819 */ /* 0x000fe200000012ff */
[----:B------:R0:W-:Y:S01]  /*a590*/  STSM.16.M88.4 [R5], R12 ;  /* 0x0000000c05007844 */ /* 0x0001e20000000200 */
[----:B------:R-:W-:-:S02]  /*a5a0*/  SHF.R.U64 R158, R158, 0x3, RZ ;  /* 0x000000039e9e7819 */ /* 0x000fc400000012ff */
[----:B------:R-:W-:Y:S02]  /*a5b0*/  SHF.R.U64 R18, R18, 0x3, RZ ;  /* 0x0000000312127819 */ /* 0x000fe400000012ff */
[----:B------:R-:W-:Y:S02]  /*a5c0*/  MOV R2, R20 ;  /* 0x0000001400027202 */ /* 0x000fe40000000f00 */
[----:B------:R-:W-:Y:S02]  /*a5d0*/  F2FP.BF16.F32.PACK_AB R20, R49, R48 ;  /* 0x000000303114723e */ /* 0x000fe400000010ff */
[----:B------:R-:W-:Y:S02]  /*a5e0*/  F2FP.BF16.F32.PACK_AB R21, R51, R50 ;  /* 0x000000323315723e */ /* 0x000fe400000010ff */
[----:B------:R-:W-:Y:S02]  /*a5f0*/  F2FP.BF16.F32.PACK_AB R8, R57, R56 ;  /* 0x000000383908723e */ /* 0x000fe400000010ff */
[----:B------:R-:W-:Y:S01]  /*a600*/  F2FP.BF16.F32.PACK_AB R9, R59, R58 ;  /* 0x0000003a3b09723e */ /* 0x000fe200000010ff */
[----:B0-----:R-:W-:Y:S01]  /*a610*/  IMAD.X R13, RZ, RZ, R155, P4 ;  /* 0x000000ffff0d7224 */ /* 0x001fe200020e069b */
[----:B------:R-:W-:-:S02]  /*a620*/  LOP3.LUT R12, R7, R160, RZ, 0x3c, !PT ;  /* 0x000000a0070c7212 */ /* 0x000fc400078e3cff */
[----:B------:R-:W-:Y:S02]  /*a630*/  MOV R5, R156 ;  /* 0x0000009c00057202 */ /* 0x000fe40000000f00 */
[----:B------:R-:W-:Y:S02]  /*a640*/  F2FP.BF16.F32.PACK_AB R10, R61, R60 ;  /* 0x0000003c3d0a723e */ /* 0x000fe400000010ff */
[----:B------:R-:W-:Y:S02]  /*a650*/  F2FP.BF16.F32.PACK_AB R11, R63, R62 ;  /* 0x0000003e3f0b723e */ /* 0x000fe400000010ff */
[----:B------:R-:W-:Y:S01]  /*a660*/  LOP3.LUT R158, R158, R159, RZ, 0x3c, !PT ;  /* 0x0000009f9e9e7212 */ /* 0x000fe200078e3cff */
[----:B------:R-:W-:Y:S01]  /*a670*/  IMAD.X R159, RZ, RZ, R155, P5 ;  /* 0x000000ffff9f7224 */ /* 0x000fe200028e069b */
[----:B------:R-:W-:Y:S01]  /*a680*/  LOP3.LUT R18, R18, R19, RZ, 0x3c, !PT ;  /* 0x0000001312127212 */ /* 0x000fe200078e3cff */
[----:B------:R0:W-:Y:S01]  /*a690*/  STSM.16.M88.4 [R2], R20 ;  /* 0x0000001402007844 */ /* 0x0001e20000000200 */
[----:B------:R-:W-:-:S02]  /*a6a0*/  MOV R7, R12 ;  /* 0x0000000c00077202 */ /* 0x000fc40000000f00 */
[C---:B------:R-:W-:Y:S02]  /*a6b0*/  IADD3 R19, P4, R154.reuse, 0x4060, RZ ;  /* 0x000040609a137810 */ /* 0x040fe40007f9e0ff */
[----:B------:R-:W-:Y:S01]  /*a6c0*/  IADD3 R160, P5, R154, 0x8060, RZ ;  /* 0x000080609aa07810 */ /* 0x000fe20007fbe0ff */
[----:B------:R1:W-:Y:S01]  /*a6d0*/  STSM.16.M88.4 [R5], R8 ;  /* 0x0000000805007844 */ /* 0x0003e20000000200 */
[----:B------:R-:W-:Y:S02]  /*a6e0*/  F2FP.BF16.F32.PACK_AB R12, R65, R64 ;  /* 0x00000040410c723e */ /* 0x000fe400000010ff */
[----:B------:R-:W-:Y:S02]  /*a6f0*/  F2FP.BF16.F32.PACK_AB R13, R67, R66 ;  /* 0x00000042430d723e */ /* 0x000fe400000010ff */
[----:B------:R-:W-:Y:S02]  /*a700*/  F2FP.BF16.F32.PACK_AB R14, R69, R68 ;  /* 0x00000044450e723e */ /* 0x000fe400000010ff */
[----:B------:R-:W-:-:S02]  /*a710*/  F2FP.BF16.F32.PACK_AB R15, R71, R70 ;  /* 0x00000046470f723e */ /* 0x000fc400000010ff */
[----:B0-----:R-:W-:Y:S02]  /*a720*/  LOP3.LUT R20, R19, 0x380, RZ, 0xc0, !PT ;  /* 0x0000038013147812 */ /* 0x001fe400078ec0ff */
[----:B------:R-:W-:Y:S01]  /*a730*/  LOP3.LUT R2, R160, 0x380, RZ, 0xc0, !PT ;  /* 0x00000380a0027812 */ /* 0x000fe200078ec0ff */
[----:B------:R0:W-:Y:S01]  /*a740*/  STSM.16.M88.4 [R7], R12 ;  /* 0x0000000c07007844 */ /* 0x0001e20000000200 */
[----:B-1----:R-:W-:Y:S01]  /*a750*/  IADD3 R5, P6, R154, 0x8000, RZ ;  /* 0x000080009a057810 */ /* 0x002fe20007fde0ff */
[----:B------:R-:W-:Y:S01]  /*a760*/  IMAD.X R21, RZ, RZ, R155, P4 ;  /* 0x000000ffff157224 */ /* 0x000fe200020e069b */
[----:B------:R-:W-:Y:S02]  /*a770*/  SHF.R.U64 R20, R20, 0x3, RZ ;  /* 0x0000000314147819 */ /* 0x000fe400000012ff */
[C---:B------:R-:W-:Y:S02]  /*a780*/  IADD3 R153, P0, R154.reuse, 0xc060, RZ ;  /* 0x0000c0609a997810 */ /* 0x040fe40007f1e0ff */
[----:B------:R-:W-:-:S02]  /*a790*/  IADD3 R157, P3, R154, 0xc000, RZ ;  /* 0x0000c0009a9d7810 */ /* 0x000fc40007f7e0ff */
[----:B------:R-:W-:Y:S02]  /*a7a0*/  LOP3.LUT R20, R20, R19, RZ, 0x3c, !PT ;  /* 0x0000001314147212 */ /* 0x000fe400078e3cff */
[----:B0-----:R-:W-:Y:S01]  /*a7b0*/  LOP3.LUT R12, R5, 0x380, RZ, 0xc0, !PT ;  /* 0x00000380050c7812 */ /* 0x001fe200078ec0ff */
[----:B------:R-:W-:Y:S01]  /*a7c0*/  IMAD.X R13, RZ, RZ, R155, P6 ;  /* 0x000000ffff0d7224 */ /* 0x000fe200030e069b */
[----:B------:R-:W-:Y:S02]  /*a7d0*/  SHF.R.U64 R7, R2, 0x3, RZ ;  /* 0x0000000302077819 */ /* 0x000fe400000012ff */
[C---:B------:R-:W-:Y:S02]  /*a7e0*/  IADD3 R22, P6, R154.reuse, 0x8040, RZ ;  /* 0x000080409a167810 */ /* 0x040fe40007fde0ff */
[----:B------:R-:W-:Y:S02]  /*a7f0*/  IADD3 R2, P4, R154, 0x8020, RZ ;  /* 0x000080209a027810 */ /* 0x000fe40007f9e0ff */
[----:B------:R-:W-:-:S02]  /*a800*/  SHF.R.U64 R12, R12, 0x3, RZ ;  /* 0x000000030c0c7819 */ /* 0x000fc400000012ff */
[----:B------:R-:W-:Y:S02]  /*a810*/  MOV R158, R158 ;  /* 0x0000009e009e7202 */ /* 0x000fe40000000f00 */
[----:B------:R-:W-:Y:S02]  /*a820*/  F2FP.BF16.F32.PACK_AB R8, R73, R72 ;  /* 0x000000484908723e */ /* 0x000fe400000010ff */
[----:B------:R-:W-:Y:S02]  /*a830*/  F2FP.BF16.F32.PACK_AB R9, R75, R74 ;  /* 0x0000004a4b09723e */ /* 0x000fe400000010ff */
[----:B------:R-:W-:Y:S02]  /*a840*/  F2FP.BF16.F32.PACK_AB R10, R77, R76 ;  /* 0x0000004c4d0a723e */ /* 0x000fe400000010ff */
[----:B------:R-:W-:Y:S02]  /*a850*/  F2FP.BF16.F32.PACK_AB R11, R79, R78 ;  /* 0x0000004e4f0b723e */ /* 0x000fe400000010ff */
[----:B------:R-:W-:-:S02]  /*a860*/  LOP3.LUT R154, R7, R160, RZ, 0x3c, !PT ;  /* 0x000000a0079a7212 */ /* 0x000fc400078e3cff */
[----:B------:R-:W-:Y:S02]  /*a870*/  LOP3.LUT R23, R22, 0x380, RZ, 0xc0, !PT ;  /* 0x0000038016177812 */ /* 0x000fe400078ec0ff */
[----:B------:R-:W-:Y:S02]  /*a880*/  LOP3.LUT R7, R2, 0x380, RZ, 0xc0, !PT ;  /* 0x0000038002077812 */ /* 0x000fe400078ec0ff */
[----:B------:R-:W-:Y:S02]  /*a890*/  LOP3.LUT R152, R153, 0x380, RZ, 0xc0, !PT ;  /* 0x0000038099987812 */ /* 0x000fe400078ec0ff */
[----:B------:R-:W-:Y:S02]  /*a8a0*/  LOP3.LUT R156, R157, 0x380, RZ, 0xc0, !PT ;  /* 0x000003809d9c7812 */ /* 0x000fe400078ec0ff */
[----:B------:R-:W-:Y:S01]  /*a8b0*/  LOP3.LUT R12, R12, R5, RZ, 0x3c, !PT ;  /* 0x000000050c0c7212 */ /* 0x000fe200078e3cff */
[----:B------:R0:W-:Y:S01]  /*a8c0*/  STSM.16.M88.4 [R158], R8 ;  /* 0x000000089e007844 */ /* 0x0001e20000000200 */
[----:B------:R-:W-:-:S02]  /*a8d0*/  MOV R5, R20 ;  /* 0x0000001400057202 */ /* 0x000fc40000000f00 */
[----:B------:R-:W-:Y:S02]  /*a8e0*/  SHF.R.U64 R23, R23, 0x3, RZ ;  /* 0x0000000317177819 */ /* 0x000fe400000012ff */
[----:B------:R-:W-:Y:S02]  /*a8f0*/  SHF.R.U64 R21, R7, 0x3, RZ ;  /* 0x0000000307157819 */ /* 0x000fe400000012ff */
[----:B------:R-:W-:Y:S02]  /*a900*/  SHF.R.U64 R152, R152, 0x3, RZ ;  /* 0x0000000398987819 */ /* 0x000fe400000012ff */
[----:B------:R-:W-:Y:S02]  /*a910*/  SHF.R.U64 R156, R156, 0x3, RZ ;  /* 0x000000039c9c7819 */ /* 0x000fe400000012ff */
[----:B------:R-:W-:Y:S01]  /*a920*/  LOP3.LUT R22, R23, R22, RZ, 0x3c, !PT ;  /* 0x0000001617167212 */ /* 0x000fe200078e3cff */
[----:B------:R-:W-:Y:S01]  /*a930*/  IMAD.X R23, RZ, RZ, R155, P6 ;  /* 0x000000ffff177224 */ /* 0x000fe200030e069b */
[----:B------:R-:W-:-:S02]  /*a940*/  LOP3.LUT R20, R21, R2, RZ, 0x3c, !PT ;  /* 0x0000000215147212 */ /* 0x000fc400078e3cff */
[----:B0-----:R-:W-:Y:S02]  /*a950*/  F2FP.BF16.F32.PACK_AB R8, R81, R80 ;  /* 0x000000505108723e */ /* 0x001fe400000010ff */
[----:B------:R-:W-:Y:S02]  /*a960*/  F2FP.BF16.F32.PACK_AB R9, R83, R82 ;  /* 0x000000525309723e */ /* 0x000fe400000010ff */
[----:B------:R-:W-:Y:S02]  /*a970*/  F2FP.BF16.F32.PACK_AB R10, R85, R84 ;  /* 0x00000054550a723e */ /* 0x000fe400000010ff */
[----:B------:R-:W-:Y:S01]  /*a980*/  F2FP.BF16.F32.PACK_AB R11, R87, R86 ;  /* 0x00000056570b723e */ /* 0x000fe200000010ff */
[--C-:B------:R-:W-:Y:S01]  /*a990*/  IMAD.X R21, RZ, RZ, R155.reuse, P4 ;  /* 0x000000ffff157224 */ /* 0x100fe200020e069b */
[----:B------:R-:W-:Y:S01]  /*a9a0*/  MOV R7, R12 ;  /* 0x0000000c00077202 */ /* 0x000fe20000000f00 */
[--C-:B------:R-:W-:Y:S01]  /*a9b0*/  IMAD.X R19, RZ, RZ, R155.reuse, P1 ;  /* 0x000000ffff137224 */ /* 0x100fe200008e069b */
[----:B------:R-:W-:Y:S01]  /*a9c0*/  LOP3.LUT R152, R152, R153, RZ, 0x3c, !PT ;  /* 0x0000009998987212 */ /* 0x000fe200078e3cff */
[----:B------:R0:W-:Y:S01]  /*a9d0*/  STSM.16.M88.4 [R5], R8 ;  /* 0x0000000805007844 */ /* 0x0001e20000000200 */
[----:B------:R-:W-:Y:S01]  /*a9e0*/  LOP3.LUT R156, R156, R157, RZ, 0x3c, !PT ;  /* 0x0000009d9c9c7212 */ /* 0x000fe200078e3cff */
[--C-:B------:R-:W-:Y:S01]  /*a9f0*/  IMAD.X R153, RZ, RZ, R155.reuse, P0 ;  /* 0x000000ffff997224 */ /* 0x100fe200000e069b */
[----:B------:R-:W-:Y:S01]  /*aa00*/  F2FP.BF16.F32.PACK_AB R12, R89, R88 ;  /* 0x00000058590c723e */ /* 0x000fe200000010ff */
[----:B------:R-:W-:Y:S01]  /*aa10*/  IMAD.X R157, RZ, RZ, R155, P3 ;  /* 0x000000ffff9d7224 */ /* 0x000fe200018e069b */
[----:B------:R-:W-:Y:S01]  /*aa20*/  F2FP.BF16.F32.PACK_AB R13, R91, R90 ;  /* 0x0000005a5b0d723e */ /* 0x000fe200000010ff */
[----:B------:R-:W1:Y:S01]  /*aa30*/  LDC.64 R158, c[0x0][0xd00] ;  /* 0x00034000ff9e7b82 */ /* 0x000e620000000a00 */
[----:B------:R-:W-:-:S02]  /*aa40*/  F2FP.BF16.F32.PACK_AB R14, R93, R92 ;  /* 0x0000005c5d0e723e */ /* 0x000fc400000010ff */
[----:B------:R-:W-:Y:S02]  /*aa50*/  F2FP.BF16.F32.PACK_AB R15, R95, R94 ;  /* 0x0000005e5f0f723e */ /* 0x000fe400000010ff */
[----:B------:R-:W-:Y:S02]  /*aa60*/  MOV R2, R22 ;  /* 0x0000001600027202 */ /* 0x000fe40000000f00 */
[----:B------:R-:W-:Y:S01]  /*aa70*/  MOV R160, R20 ;  /* 0x0000001400a07202 */ /* 0x000fe20000000f00 */
[--C-:B0-----:R-:W-:Y:S02]  /*aa80*/  IMAD.X R5, RZ, RZ, R155.reuse, P2 ;  /* 0x000000ffff057224 */ /* 0x101fe400010e069b */
[----:B------:R-:W-:Y:S01]  /*aa90*/  IMAD.X R155, RZ, RZ, R155, P5 ;  /* 0x000000ffff9b7224 */ /* 0x000fe200028e069b */
[----:B------:R0:W-:Y:S01]  /*aaa0*/  STSM.16.M88.4 [R7], R12 ;  /* 0x0000000c07007844 */ /* 0x0001e20000000200 */
[----:B------:R-:W-:Y:S02]  /*aab0*/  F2FP.BF16.F32.PACK_AB R20, R97, R96 ;  /* 0x000000606114723e */ /* 0x000fe400000010ff */
[----:B------:R-:W-:-:S02]  /*aac0*/  F2FP.BF16.F32.PACK_AB R21, R99, R98 ;  /* 0x000000626315723e */ /* 0x000fc400000010ff */
[----:B------:R-:W-:Y:S02]  /*aad0*/  F2FP.BF16.F32.PACK_AB R22, R101, R100 ;  /* 0x000000646516723e */ /* 0x000fe400000010ff */
[----:B------:R-:W-:Y:S02]  /*aae0*/  F2FP.BF16.F32.PACK_AB R23, R103, R102 ;  /* 0x000000666717723e */ /* 0x000fe400000010ff */
[----:B------:R-:W-:Y:S02]  /*aaf0*/  MOV R161, R154 ;  /* 0x0000009a00a17202 */ /* 0x000fe40000000f00 */
[----:B------:R-:W-:Y:S02]  /*ab00*/  F2FP.BF16.F32.PACK_AB R154, R117, R116 ;  /* 0x00000074759a723e */ /* 0x000fe400000010ff */
[----:B------:R-:W-:Y:S02]  /*ab10*/  F2FP.BF16.F32.PACK_AB R155, R119, R118 ;  /* 0x00000076779b723e */ /* 0x000fe400000010ff */
[----:B0-----:R-:W-:-:S02]  /*ab20*/  F2FP.BF16.F32.PACK_AB R12, R105, R104 ;  /* 0x00000068690c723e */ /* 0x001fc400000010ff */
[----:B------:R-:W-:Y:S02]  /*ab30*/  F2FP.BF16.F32.PACK_AB R13, R107, R106 ;  /* 0x0000006a6b0d723e */ /* 0x000fe400000010ff */
[----:B------:R-:W-:Y:S02]  /*ab40*/  F2FP.BF16.F32.PACK_AB R14, R109, R108 ;  /* 0x0000006c6d0e723e */ /* 0x000fe400000010ff */
[----:B------:R-:W-:Y:S02]  /*ab50*/  F2FP.BF16.F32.PACK_AB R15, R111, R110 ;  /* 0x0000006e6f0f723e */ /* 0x000fe400000010ff */
[----:B------:R-:W-:Y:S02]  /*ab60*/  MOV R7, R152 ;  /* 0x0000009800077202 */ /* 0x000fe40000000f00 */
[----:B------:R-:W-:Y:S02]  /*ab70*/  F2FP.BF16.F32.PACK_AB R152, R113, R112 ;  /* 0x000000707198723e */ /* 0x000fe400000010ff */
[----:B------:R-:W-:Y:S01]  /*ab80*/  F2FP.BF16.F32.PACK_AB R153, R115, R114 ;  /* 0x000000727399723e */ /* 0x000fe200000010ff */
[----:B------:R0:W-:Y:S01]  /*ab90*/  STSM.16.M88.4 [R160], R20 ;  /* 0x00000014a0007844 */ /* 0x0001e20000000200 */
[----:B------:R-:W-:-:S02]  /*aba0*/  MOV R156, R156 ;  /* 0x0000009c009c7202 */ /* 0x000fc40000000f00 */
[----:B------:R-:W-:Y:S01]  /*abb0*/  F2FP.BF16.F32.PACK_AB R8, R121, R120 ;  /* 0x000000787908723e */ /* 0x000fe200000010ff */
[----:B------:R2:W-:Y:S01]  /*abc0*/  STSM.16.M88.4 [R2], R12 ;  /* 0x0000000c02007844 */ /* 0x0005e20000000200 */
[----:B------:R-:W-:Y:S02]  /*abd0*/  F2FP.BF16.F32.PACK_AB R9, R123, R122 ;  /* 0x0000007a7b09723e */ /* 0x000fe400000010ff */
[----:B------:R-:W-:Y:S02]  /*abe0*/  F2FP.BF16.F32.PACK_AB R10, R125, R124 ;  /* 0x0000007c7d0a723e */ /* 0x000fe400000010ff */
[----:B------:R-:W-:Y:S01]  /*abf0*/  F2FP.BF16.F32.PACK_AB R11, R127, R126 ;  /* 0x0000007e7f0b723e */ /* 0x000fe200000010ff */
[----:B------:R4:W-:Y:S01]  /*ac00*/  STSM.16.M88.4 [R161], R152 ;  /* 0x00000098a1007844 */ /* 0x0009e20000000200 */
[----:B------:R-:W-:Y:S02]  /*ac10*/  MOV R157, R4 ;  /* 0x00000004009d7202 */ /* 0x000fe40000000f00 */
[----:B0-----:R-:W-:-:S02]  /*ac20*/  MOV R160, R18 ;  /* 0x0000001200a07202 */ /* 0x001fc40000000f00 */
[----:B------:R-:W-:Y:S01]  /*ac30*/  F2FP.BF16.F32.PACK_AB R20, R137, R136 ;  /* 0x000000888914723e */ /* 0x000fe200000010ff */
[----:B------:R-:W0:Y:S01]  /*ac40*/  LDC.64 R18, c[0x0][0xd00] ;  /* 0x00034000ff127b82 */ /* 0x000e220000000a00 */
[----:B--2---:R-:W-:Y:S02]  /*ac50*/  F2FP.BF16.F32.PACK_AB R12, R129, R128 ;  /* 0x00000080810c723e */ /* 0x004fe400000010ff */
[----:B------:R-:W-:Y:S02]  /*ac60*/  F2FP.BF16.F32.PACK_AB R13, R131, R130 ;  /* 0x00000082830d723e */ /* 0x000fe400000010ff */
[----:B------:R-:W-:Y:S02]  /*ac70*/  F2FP.BF16.F32.PACK_AB R14, R133, R132 ;  /* 0x00000084850e723e */ /* 0x000fe400000010ff */
[----:B------:R-:W-:Y:S02]  /*ac80*/  F2FP.BF16.F32.PACK_AB R15, R135, R134 ;  /* 0x00000086870f723e */ /* 0x000fe400000010ff */
[----:B------:R-:W-:-:S02]  /*ac90*/  F2FP.BF16.F32.PACK_AB R21, R139, R138 ;  /* 0x0000008a8b15723e */ /* 0x000fc400000010ff */
[----:B------:R-:W-:Y:S02]  /*aca0*/  F2FP.BF16.F32.PACK_AB R22, R141, R140 ;  /* 0x0000008c8d16723e */ /* 0x000fe400000010ff */
[----:B------:R-:W-:Y:S02]  /*acb0*/  F2FP.BF16.F32.PACK_AB R23, R143, R142 ;  /* 0x0000008e8f17723e */ /* 0x000fe400000010ff */
[----:B----4-:R-:W-:Y:S02]  /*acc0*/  F2FP.BF16.F32.PACK_AB R152, R145, R144 ;  /* 0x000000909198723e */ /* 0x010fe400000010ff */
[----:B------:R-:W-:Y:S02]  /*acd0*/  F2FP.BF16.F32.PACK_AB R153, R147, R146 ;  /* 0x000000929399723e */ /* 0x000fe400000010ff */
[----:B------:R-:W-:Y:S02]  /*ace0*/  F2FP.BF16.F32.PACK_AB R154, R149, R148 ;  /* 0x00000094959a723e */ /* 0x000fe400000010ff */
[----:B------:R-:W-:Y:S01]  /*acf0*/  F2FP.BF16.F32.PACK_AB R155, R151, R150 ;  /* 0x00000096979b723e */ /* 0x000fe200000010ff */
[----:B------:R2:W-:Y:S04]  /*ad00*/  STSM.16.M88.4 [R156], R8 ;  /* 0x000000089c007844 */ /* 0x0005e80000000200 */
[----:B------:R4:W-:Y:S04]  /*ad10*/  STSM.16.M88.4 [R160], R12 ;  /* 0x0000000ca0007844 */ /* 0x0009e80000000200 */
[----:B------:R5:W-:Y:S04]  /*ad20*/  STSM.16.M88.4 [R157], R20 ;  /* 0x000000149d007844 */ /* 0x000be80000000200 */
[----:B------:R3:W-:Y:S01]  /*ad30*/  STSM.16.M88.4 [R7], R152 ;  /* 0x0000009807007844 */ /* 0x0007e20000000200 */
[----:B-1----:R-:W-:Y:S01]  /*ad40*/  ISETP.NE.U32.AND P0, PT, R158, RZ, PT ;  /* 0x000000ff9e00720c */ /* 0x002fe20003f05070 */
[----:B------:R-:W-:-:S02]  /*ad50*/  IMAD.MOV.U32 R2, RZ, RZ, RZ ;  /* 0x000000ffff027224 */ /* 0x000fc400078e00ff */
[----:B0-----:R-:W-:Y:S01]  /*ad60*/  IMAD.WIDE R4, R212, 0x4, R18 ;  /* 0x00000004d4047825 */ /* 0x001fe200078e0212 */
[----:B------:R-:W-:Y:S01]  /*ad70*/  BAR.SYNC.DEFER_BLOCKING 0x1, 0x100 ;  /* 0x0044000000007b1d */ /* 0x000fe20000010000 */
[----:B------:R-:W-:Y:S02]  /*ad80*/  ISETP.NE.AND.EX P0, PT, R159, RZ, PT, P0 ;  /* 0x000000ff9f00720c */ /* 0x000fe40003f05300 */
[----:B------:R-:W-:-:S05]  /*ad90*/  ISETP.NE.U32.AND P1, PT, RZ, UR10, PT ;  /* 0x0000000aff007c0c */ /* 0x000fca000bf25070 */
[----:B--2---:R-:W0:Y:S01]  /*ada0*/  LDC R11, c[0x0][0xbd4] ;  /* 0x0002f500ff0b7b82 */ /* 0x004e220000000800 */
[----:B------:R-:W-:-:S07]  /*adb0*/  ISETP.NE.AND.EX P1, PT, RZ, UR11, PT, P1 ;  /* 0x0000000bff007c0c */ /* 0x000fce000bf25310 */
[----:B----4-:R-:W1:Y:S01]  /*adc0*/  LDC.64 R14, c[0x0][0xca8] ;  /* 0x00032a00ff0e7b82 */ /* 0x010e620000000a00 */
[----:B------:R-:W2:Y:S05]  /*add0*/  @P0 LDG.E R2, desc[UR36][R4.64] ;  /* 0x0000002404020981 */ /* 0x000eaa000c1e1900 */
[----:B------:R-:W-:-:S04]  /*ade0*/  @P1 LEA R8, P2, R212, UR10, 0x2 ;  /* 0x0000000ad4081c11 */ /* 0x000fc8000f8410ff */
[----:B------:R-:W-:Y:S01]  /*adf0*/  @P1 LEA.HI.X R9, R212, UR11, R216, 0x2, P2 ;  /* 0x0000000bd4091c11 */ /* 0x000fe200090f14d8 */
[----:B-----5:R-:W-:Y:S01]  /*ae00*/  IMAD.MOV.U32 R22, RZ, RZ, 0xab8 ;  /* 0x00000ab8ff167424 */ /* 0x020fe200078e00ff */
[----:B------:R-:W-:-:S03]  /*ae10*/  ULDC UR11, c[0x0][0xce8] ;  /* 0x00033a00000b7ab9 */ /* 0x000fc60000000800 */
[----:B------:R4:W5:Y:S01]  /*ae20*/  @P1 LDG.E R156, desc[UR36][R8.64] ;  /* 0x00000024089c1981 */ /* 0x000962000c1e1900 */
[----:B------:R-:W-:-:S04]  /*ae30*/  ISETP.NE.AND P2, PT, R214, RZ, PT ;  /* 0x000000ffd600720c */ /* 0x000fc80003f45270 */
[----:B0-----:R-:W-:-:S04]  /*ae40*/  SEL R11, R214, R11, P2 ;  /* 0x0000000bd60b7207 */ /* 0x001fc80001000000 */
[----:B------:R-:W-:-:S04]  /*ae50*/  ISETP.GT.AND P3, PT, R11, 0x1, PT ;  /* 0x000000010b00780c */ /* 0x000fc80003f64270 */
[----:B------:R-:W-:-:S04]  /*ae60*/  SEL R22, R22, 0xa78, P3 ;  /* 0x00000a7816167807 */ /* 0x000fc80001800000 */
[----:B------:R-:W0:Y:S01]  /*ae70*/  LDC.64 R10, c[0x0][R22+0x220] ;  /* 0x00008800160a7b82 */ /* 0x000e220000000a00 */
[----:B------:R-:W-:-:S07]  /*ae80*/  ISETP.NE.U32.AND P2, PT, R158, RZ, PT ;  /* 0x000000ff9e00720c */ /* 0x000fce0003f45070 */
[----:B----4-:R-:W4:Y:S01]  /*ae90*/  LDC.64 R8, c[0x0][R22+0x218] ;  /* 0x0000860016087b82 */ /* 0x010f220000000a00 */
[----:B------:R-:W-:Y:S01]  /*aea0*/  ISETP.NE.AND.EX P2, PT, R159, RZ, PT, P2 ;  /* 0x000000ff9f00720c */ /* 0x000fe20003f45320 */
[----:B------:R-:W-:-:S03]  /*aeb0*/  UISETP.NE.AND UP0, UPT, UR11, 0x1, UPT ;  /* 0x000000010b00788c */ /* 0x000fc6000bf05270 */
[----:B------:R-:W-:-:S03]  /*aec0*/  SEL R212, R212, RZ, !P2 ;  /* 0x000000ffd4d47207 */ /* 0x000fc60005000000 */
[----:B------:R-:W2:Y:S01]  /*aed0*/  LDC.64 R12, c[0x0][R22+0x228] ;  /* 0x00008a00160c7b82 */ /* 0x000ea20000000a00 */
[----:B------:R-:W-:Y:S02]  /*aee0*/  PLOP3.LUT P4, PT, PT, PT, UP0, 0x80, 0x0 ;  /* 0x000000000000781c */ /* 0x000fe40003f8f008 */
[----:B---3--:R-:W-:Y:S01]  /*aef0*/  SEL R7, R216, RZ, !P2 ;  /* 0x000000ffd8077207 */ /* 0x008fe20005000000 */
[----:B------:R-:W-:Y:S01]  /*af00*/  VIADD R20, R210, UR12 ;  /* 0x0000000cd2147c36 */ /* 0x000fe20008000000 */
[----:B------:R-:W-:Y:S01]  /*af10*/  @UP0 ULDC UR8, c[0x0][0xcec] ;  /* 0x00033b0000080ab9 */ /* 0x000fe20000000800 */
[-C--:B0-----:R-:W-:Y:S02]  /*af20*/  IMAD R11, R11, R212.reuse, RZ ;  /* 0x000000d40b0b7224 */ /* 0x081fe400078e02ff */
[----:B-1----:R-:W0:Y:S01]  /*af30*/  @!P3 LDC R14, c[0x0][0xc50] ;  /* 0x00031400ff0ebb82 */ /* 0x002e220000000800 */
[----:B------:R-:W-:-:S04]  /*af40*/  IMAD.WIDE.U32 R18, R10, R212, RZ ;  /* 0x000000d40a127225 */ /* 0x000fc800078e00ff */
[----:B------:R-:W-:Y:S02]  /*af50*/  IMAD R21, R10, R7, R11 ;  /* 0x000000070a157224 */ /* 0x000fe400078e020b */
[-C--:B----4-:R-:W-:Y:S01]  /*af60*/  IMAD.WIDE.U32 R10, R8, R213.reuse, RZ ;  /* 0x000000d5080a7225 */ /* 0x090fe200078e00ff */
[----:B------:R-:W1:Y:S03]  /*af70*/  @!P3 LDC R15, c[0x0][0xc54] ;  /* 0x00031500ff0fbb82 */ /* 0x000e660000000800 */
[----:B------:R-:W-:-:S05]  /*af80*/  IMAD R7, R9, R213, RZ ;  /* 0x000000d509077224 */ /* 0x000fca00078e02ff */
[----:B------:R-:W3:Y:S01]  /*af90*/  LDC.64 R8, c[0x0][R22+0x210] ;  /* 0x0000840016087b82 */ /* 0x000ee20000000a00 */
[----:B------:R-:W-:Y:S01]  /*afa0*/  IMAD.IADD R23, R19, 0x1, R21 ;  /* 0x0000000113177824 */ /* 0x000fe200078e0215 */
[----:B------:R-:W-:Y:S01]  /*afb0*/  SEL R19, R162, RZ, P3 ;  /* 0x000000ffa2137207 */ /* 0x000fe20001800000 */
[----:B------:R-:W-:Y:S01]  /*afc0*/  IMAD.MOV.U32 R21, RZ, RZ, R20 ;  /* 0x000000ffff157224 */ /* 0x000fe200078e0014 */
[----:B--2---:R-:W-:Y:S01]  /*afd0*/  IADD3 R18, P2, P5, R18, R10, R2 ;  /* 0x0000000a12127210 */ /* 0x004fe20007d5e002 */
        /* <DEDUP_REMOVED lines=8> */
[----:B------:R-:W-:Y:S01]  /*b060*/  IMAD.MOV R23, RZ, RZ, -R21 ;  /* 0x000000ffff177224 */ /* 0x000fe200078e0a15 */
[----:B------:R-:W-:Y:S01]  /*b070*/  IADD3 R12, P2, P5, R21, R18, R12 ;  /* 0x00000012150c7210 */ /* 0x000fe20007d5e00c */
[----:B------:R-:W-:Y:S01]  /*b080*/  IMAD.IADD R13, R13, 0x1, R11 ;  /* 0x000000010d0d7824 */ /* 0x000fe200078e020b */
[----:B------:R-:W-:Y:S01]  /*b090*/  SHF.R.S32.HI R10, RZ, 0x1f, R21 ;  /* 0x0000001fff0a7819 */ /* 0x000fe20000011415 */
[----:B------:R-:W-:-:S03]  /*b0a0*/  IMAD R11, R23, UR11, R20 ;  /* 0x0000000b170b7c24 */ /* 0x000fc6000f8e0214 */
[----:B------:R-:W-:Y:S01]  /*b0b0*/  IADD3.X R13, R10, R19, R13, P2, P5 ;  /* 0x000000130a0d7210 */ /* 0x000fe200017ea40d */
[-C--:B---3--:R-:W-:Y:S01]  /*b0c0*/  IMAD R9, R9, R11.reuse, RZ ;  /* 0x0000000b09097224 */ /* 0x088fe200078e02ff */
[----:B------:R-:W-:Y:S01]  /*b0d0*/  SHF.R.S32.HI R19, RZ, 0x1f, R11 ;  /* 0x0000001fff137819 */ /* 0x000fe2000001140b */
[----:B------:R-:W-:-:S04]  /*b0e0*/  IMAD.WIDE.U32 R12, R8, R11, R12 ;  /* 0x0000000b080c7225 */ /* 0x000fc800078e000c */
[----:B------:R-:W-:Y:S01]  /*b0f0*/  IMAD R9, R8, R19, R9 ;  /* 0x0000001308097224 */ /* 0x000fe200078e0209 */
[----:B0-----:R-:W-:Y:S01]  /*b100*/  LEA R14, P2, R12, R14, 0x2 ;  /* 0x0000000e0c0e7211 */ /* 0x001fe200078410ff */
[----:B------:R-:W-:Y:S02]  /*b110*/  ULDC UR8, c[0x0][0xb88] ;  /* 0x0002e20000087ab9 */ /* 0x000fe40000000800 */
[----:B------:R-:W-:Y:S01]  /*b120*/  IMAD.IADD R8, R13, 0x1, R9 ;  /* 0x000000010d087824 */ /* 0x000fe200078e0209 */
[----:B-----5:R-:W-:-:S04]  /*b130*/  @P1 R2UR UR8, R156 ;  /* 0x000000009c0812ca */ /* 0x020fc800000e0000 */
        /* <DEDUP_REMOVED lines=8> */
.L_x_14831:
[----:B------:R-:W2:Y:S04]  /*b1c0*/  LDL R11, [R1+0x2c] ;  /* 0x00002c00010b7983 */ /* 0x000ea80000100800 */
[----:B------:R-:W3:Y:S01]  /*b1d0*/  LDL R10, [R1+0x28] ;  /* 0x00002800010a7983 */ /* 0x000ee20000100800 */
[----:B------:R-:W-:Y:S01]  /*b1e0*/  R2UR UR10, R206 ;  /* 0x00000000ce0a72ca */ /* 0x000fe200000e0000 */
[----:B------:R-:W-:Y:S02]  /*b1f0*/  UIMAD UR8, UR8, UR11, URZ ;  /* 0x0000000b080872a4 */ /* 0x000fe4000f8e023f */
        /* <DEDUP_REMOVED lines=58> */
[----:B------:R-:W-:Y:S02]  /*b5a0*/  LOP3.LUT R40, R41, 0x380, RZ, 0xc0, !PT ;  /* 0x0000038029287812 */ /* 0x000fe400078ec0ff */
        /* <DEDUP_REMOVED lines=60> */
[----:B------:R-:W-:Y:S01]  /*b970*/  SHF.R.S32.HI R19, RZ, 0x1f, R212 ;  /* 0x0000001fff137819 */ /* 0x000fe200000114d4 */
[----:B------:R-:W-:-:S02]  /*b980*/  VIADD R80, R3, UR12 ;  /* 0x0000000c03507c36 */ /* 0x000fc40008000000 */
[----:B------:R-:W5:Y:S04]  /*b990*/  LD.E.128 R56, desc[UR36][R56.64] ;  /* 0x0000002438387980 */ /* 0x000f68000c101d00 */
[----:B------:R-:W5:Y:S01]  /*b9a0*/  LD.E.128 R60, desc[UR36][R60.64] ;  /* 0x000000243c3c7980 */ /* 0x000f62000c101d00 */
[----:B0-----:R-:W-:Y:S01]  /*b9b0*/  IMAD.WIDE.U32 R4, R2, UR6, RZ ;  /* 0x0000000602047c25 */ /* 0x001fe2000f8e00ff */
[----:B------:R-:W-:Y:S02]  /*b9c0*/  ULDC.64 UR6, c[0x0][0xbe8] ;  /* 0x0002fa0000067ab9 */ /* 0x000fe40000000a00 */
[----:B------:R-:W5:Y:S01]  /*b9d0*/  LD.E.128 R64, desc[UR36][R64.64] ;  /* 0x0000002440407980 */ /* 0x000f62000c101d00 */
[----:B------:R-:W-:Y:S02]  /*b9e0*/  IMAD.IADD R5, R5, 0x1, R7 ;  /* 0x0000000105057824 */ /* 0x000fe400078e0207 */
[----:B------:R-:W-:Y:S01]  /*b9f0*/  IMAD R2, R18, 0x20, R3 ;  /* 0x0000002012027824 */ /* 0x000fe200078e0203 */
[----:B------:R-:W5:Y:S01]  /*ba00*/  LD.E.128 R68, desc[UR36][R68.64] ;  /* 0x0000002444447980 */ /* 0x000f62000c101d00 */
[----:B------:R-:W-:-:S03]  /*ba10*/  IMAD.WIDE.U32 R4, R213, UR6, R4 ;  /* 0x00000006d5047c25 */ /* 0x000fc6000f8e0004 */
[----:B------:R-:W5:Y:S01]  /*ba20*/  LD.E.128 R72, desc[UR36][R72.64] ;  /* 0x0000002448487980 */ /* 0x000f62000c101d00 */
[----:B------:R-:W-:Y:S02]  /*ba30*/  VIADD R18, R2, UR12 ;  /* 0x0000000c02127c36 */ /* 0x000fe40008000000 */
[----:B------:R-:W-:Y:S01]  /*ba40*/  IMAD R5, R213, UR7, R5 ;  /* 0x00000007d5057c24 */ /* 0x000fe2000f8e0205 */
[----:B------:R-:W-:Y:S01]  /*ba50*/  ULDC.64 UR6, c[0x0][0xbf0] ;  /* 0x0002fc0000067ab9 */ /* 0x000fe20000000a00 */
        /* <DEDUP_REMOVED lines=8> */
[----:B------:R-:W-:-:S02]  /*bae0*/  IMAD R19, R19, UR6, RZ ;  /* 0x0000000613137c24 */ /* 0x000fc4000f8e02ff */
[----:B------:R-:W-:Y:S01]  /*baf0*/  IMAD.MOV.U32 R7, RZ, RZ, R18 ;  /* 0x000000ffff077224 */ /* 0x000fe200078e0012 */
[----:B------:R-:W-:Y:S01]  /*bb00*/  @P4 SHF.R.U32.HI R7, RZ, UR10, R2 ;  /* 0x0000000aff074c19 */ /* 0x000fe20008011602 */
[C---:B------:R-:W-:Y:S02]  /*bb10*/  IMAD R19, R212.reuse, UR7, R19 ;  /* 0x00000007d4137c24 */ /* 0x040fe4000f8e0213 */
[----:B------:R-:W-:Y:S01]  /*bb20*/  IMAD.WIDE.U32 R212, R212, UR6, R4 ;  /* 0x00000006d4d47c25 */ /* 0x000fe2000f8e0004 */
[----:B------:R-:W-:Y:S01]  /*bb30*/  SHF.R.S32.HI R2, RZ, 0x1f, R7 ;  /* 0x0000001fff027819 */ /* 0x000fe20000011407 */
[----:B------:R-:W-:Y:S02]  /*bb40*/  ULDC.64 UR6, c[0x0][0xbe0] ;  /* 0x0002f80000067ab9 */ /* 0x000fe40000000a00 */
[----:B------:R-:W-:Y:S02]  /*bb50*/  IMAD.IADD R213, R213, 0x1, R19 ;  /* 0x00000001d5d57824 */ /* 0x000fe400078e0213 */
[----:B------:R-:W-:-:S02]  /*bb60*/  IMAD.MOV R19, RZ, RZ, -R7 ;  /* 0x000000ffff137224 */ /* 0x000fc400078e0a07 */
        /* <DEDUP_REMOVED lines=50> */
.L_x_14834:
[----:B------:R-:W-:Y:S05]  /*be90*/  BSYNC B1 ;  /* 0x0000000000017941 */ /* 0x000fea0003800000 */
.L_x_14833:
        /* <DEDUP_REMOVED lines=21> */
.L_x_14836:
[----:B------:R-:W-:Y:S05]  /*bff0*/  BSYNC B1 ;  /* 0x0000000000017941 */ /* 0x000fea0003800000 */
.L_x_14835:
        /* <DEDUP_REMOVED lines=21> */
.L_x_14838:
[----:B------:R-:W-:Y:S05]  /*c150*/  BSYNC B1 ;  /* 0x0000000000017941 */ /* 0x000fea0003800000 */
.L_x_14837:
        /* <DEDUP_REMOVED lines=24> */
.L_x_14832:
        /* <DEDUP_REMOVED lines=49> */
[----:B------:R-:W-:Y:S02]  /*c5f0*/  IMAD R0, R0, UR6, RZ ;  /* 0x0000000600007c24 */ /* 0x000fe4000f8e02ff */
[----:B------:R-:W-:Y:S02]  /*c600*/  IMAD.IADD R5, R5, 0x1, R9 ;  /* 0x0000000105057824 */ /* 0x000fe400078e0209 */
[C---:B------:R-:W-:Y:S02]  /*c610*/  IMAD R3, R7.reuse, UR7, R0 ;  /* 0x0000000707037c24 */ /* 0x040fe4000f8e0200 */
[----:B------:R-:W-:Y:S01]  /*c620*/  IMAD.WIDE.U32 R4, R7, UR6, R4 ;  /* 0x0000000607047c25 */ /* 0x000fe2000f8e0004 */
[----:B------:R-:W-:-:S03]  /*c630*/  ULDC.64 UR6, c[0x0][0xc00] ;  /* 0x0003000000067ab9 */ /* 0x000fc60000000a00 */
[----:B------:R-:W-:Y:S01]  /*c640*/  IMAD.IADD R7, R5, 0x1, R3 ;  /* 0x0000000105077824 */ /* 0x000fe200078e0203 */
[C---:B------:R-:W-:Y:S01]  /*c650*/  LEA R0, P1, R4.reuse, UR6, 0x2 ;  /* 0x0000000604007c11 */ /* 0x040fe2000f8210ff */
[C---:B------:R-:W-:Y:S02]  /*c660*/  VIADD R165, R17.reuse, 0x68 ;  /* 0x0000006811a57836 */ /* 0x040fe40000000000 */
        /* <DEDUP_REMOVED lines=41> */
[----:B------:R-:W-:Y:S01]  /*c900*/  VIADD R187, R17, 0x8 ;  /* 0x0000000811bb7836 */ /* 0x000fe20000000000 */
[----:B012---:R-:W-:Y:S06]  /*c910*/  @P2 BRA `(.L_x_14841) ;  /* 0x0000000800242947 */ /* 0x007fec0003800000 */
        /* <DEDUP_REMOVED lines=8> */
[----:B------:R-:W-:Y:S02]  /*c9a0*/  @!P2 LEA R8, P5, R187, R2, 0x2 ;  /* 0x00000002bb08a211 */ /* 0x000fe400078a10ff */
[----:B------:R-:W-:Y:S02]  /*c9b0*/  @!P3 IMAD.WIDE R4, R17, 0x4, R2 ;  /* 0x000000041104b825 */ /* 0x000fe400078e0202 */
[----:B------:R-:W-:-:S03]  /*c9c0*/  @!P2 LEA.HI.X R9, R187, R3, R188, 0x2, P5 ;  /* 0x00000003bb09a211 */ /* 0x000fc600028f14bc */
        /* <DEDUP_REMOVED lines=69> */
[-C--:B------:R-:W-:Y:S02]  /*ce20*/  @!P1 LEA.HI.X R5, R226, R3.reuse, R158, 0x2, P6 ;  /* 0x00000003e2059211 */ /* 0x080fe400030f149e */
[CC--:B-1----:R-:W-:Y:S02]  /*ce30*/  @!P4 LEA R8, P5, R225.reuse, R2.reuse, 0x2 ;  /* 0x00000002e108c211 */ /* 0x0c2fe400078a10ff */
[-C--:B------:R-:W-:Y:S01]  /*ce40*/  @!P3 LEA R10, P6, R224, R2.reuse, 0x2 ;  /* 0x00000002e00ab211 */ /* 0x080fe200078c10ff */
[----:B------:R0:W-:Y:S01]  /*ce50*/  @!P1 ST.E.64 desc[UR36][R4.64], R96 ;  /* 0x0000006004009985 */ /* 0x0001e2000c101b24 */
[----:B------:R-:W-:Y:S02]  /*ce60*/  @!P4 LEA.HI.X R9, R225, R3, R157, 0x2, P5 ;  /* 0x00000003e109c211 */ /* 0x000fe400028f149d */
[----:B------:R-:W-:Y:S02]  /*ce70*/  ISETP.GE.AND P1, PT, R221, UR6, PT ;  /* 0x00000006dd007c0c */ /* 0x000fe4000bf26270 */
[----:B------:R-:W-:Y:S01]  /*ce80*/  @!P2 LEA R12, P5, R223, R2, 0x2 ;  /* 0x00000002df0ca211 */ /* 0x000fe200078a10ff */
[----:B------:R1:W-:Y:S01]  /*ce90*/  @!P4 ST.E.64 desc[UR36][R8.64], R100 ;  /* 0x000000640800c985 */ /* 0x0003e2000c101b24 */
[----:B------:R-:W-:-:S02]  /*cea0*/  ISETP.GE.AND P4, PT, R220, UR6, PT ;  /* 0x00000006dc007c0c */ /* 0x000fc4000bf86270 */
[-C--:B------:R-:W-:Y:S02]  /*ceb0*/  @!P3 LEA.HI.X R11, R224, R3.reuse, R156, 0x2, P6 ;  /* 0x00000003e00bb211 */ /* 0x080fe400030f149c */
[----:B------:R-:W-:-:S03]  /*cec0*/  @!P2 LEA.HI.X R13, R223, R3, R155, 0x2, P5 ;  /* 0x00000003df0da211 */ /* 0x000fc600028f149b */
[----:B------:R2:W-:Y:S01]  /*ced0*/  @!P3 ST.E.64 desc[UR36][R10.64], R104 ;  /* 0x000000680a00b985 */ /* 0x0005e2000c101b24 */
[----:B------:R-:W-:Y:S02]  /*cee0*/  ISETP.GE.AND P3, PT, R219, UR6, PT ;  /* 0x00000006db007c0c */ /* 0x000fe4000bf66270 */
[CC--:B------:R-:W-:Y:S01]  /*cef0*/  @!P1 LEA R14, P6, R221.reuse, R2.reuse, 0x2 ;  /* 0x00000002dd0e9211 */ /* 0x0c0fe200078c10ff */
[----:B------:R-:W-:Y:S01]  /*cf00*/  @!P2 ST.E.64 desc[UR36][R12.64], R108 ;  /* 0x0000006c0c00a985 */ /* 0x000fe2000c101b24 */
[----:B------:R-:W-:Y:S02]  /*cf10*/  ISETP.GE.AND P2, PT, R218, UR6, PT ;  /* 0x00000006da007c0c */ /* 0x000fe4000bf46270 */
[----:B------:R-:W-:Y:S02]  /*cf20*/  @!P1 LEA.HI.X R15, R221, R3, R154, 0x2, P6 ;  /* 0x00000003dd0f9211 */ /* 0x000fe400030f149a */
[----:B0-----:R-:W-:-:S03]  /*cf30*/  @!P4 LEA R4, P5, R220, R2, 0x2 ;  /* 0x00000002dc04c211 */ /* 0x001fc600078a10ff */
[----:B------:R0:W-:Y:S01]  /*cf40*/  @!P1 ST.E.64 desc[UR36][R14.64], R112 ;  /* 0x000000700e009985 */ /* 0x0001e2000c101b24 */
[-C--:B------:R-:W-:Y:S02]  /*cf50*/  @!P4 LEA.HI.X R5, R220, R3.reuse, R153, 0x2, P5 ;  /* 0x00000003dc05c211 */ /* 0x080fe400028f1499 */
[----:B------:R-:W-:Y:S02]  /*cf60*/  ISETP.GE.AND P1, PT, R217, UR6, PT ;  /* 0x00000006d9007c0c */ /* 0x000fe4000bf26270 */
[CC--:B-1----:R-:W-:Y:S01]  /*cf70*/  @!P3 LEA R8, P6, R219.reuse, R2.reuse, 0x2 ;  /* 0x00000002db08b211 */ /* 0x0c2fe200078c10ff */
[----:B------:R1:W-:Y:S01]  /*cf80*/  @!P4 ST.E.64 desc[UR36][R4.64], R116 ;  /* 0x000000740400c985 */ /* 0x0003e2000c101b24 */
[C---:B--2---:R-:W-:Y:S02]  /*cf90*/  @!P2 LEA R10, P4, R218.reuse, R2, 0x2 ;  /* 0x00000002da0aa211 */ /* 0x044fe400078810ff */
[-C--:B------:R-:W-:Y:S02]  /*cfa0*/  @!P3 LEA.HI.X R9, R219, R3.reuse, R152, 0x2, P6 ;  /* 0x00000003db09b211 */ /* 0x080fe400030f1498 */
[----:B------:R-:W-:-:S02]  /*cfb0*/  @!P2 LEA.HI.X R11, R218, R3, R22, 0x2, P4 ;  /* 0x00000003da0ba211 */ /* 0x000fc400020f1416 */
[----:B------:R-:W-:Y:S01]  /*cfc0*/  ISETP.GE.AND P4, PT, R215, UR6, PT ;  /* 0x00000006d7007c0c */ /* 0x000fe2000bf86270 */
[----:B------:R2:W-:Y:S01]  /*cfd0*/  @!P3 ST.E.64 desc[UR36][R8.64], R120 ;  /* 0x000000780800b985 */ /* 0x0005e2000c101b24 */
[----:B------:R-:W-:Y:S01]  /*cfe0*/  ISETP.GE.AND P3, PT, R19, UR6, PT ;  /* 0x0000000613007c0c */ /* 0x000fe2000bf66270 */
[----:B0-----:R-:W-:Y:S01]  /*cff0*/  VIADD R15, R17, 0xf8 ;  /* 0x000000f8110f7836 */ /* 0x001fe20000000000 */
[----:B------:R-:W-:Y:S01]  /*d000*/  @!P1 LEA R12, P5, R217, R2, 0x2 ;  /* 0x00000002d90c9211 */ /* 0x000fe200078a10ff */
[----:B------:R0:W-:Y:S01]  /*d010*/  @!P2 ST.E.64 desc[UR36][R10.64], R124 ;  /* 0x0000007c0a00a985 */ /* 0x0001e2000c101b24 */
[----:B------:R-:W-:Y:S02]  /*d020*/  ISETP.GE.AND P2, PT, R23, UR6, PT ;  /* 0x0000000617007c0c */ /* 0x000fe4000bf46270 */
[----:B------:R-:W-:Y:S02]  /*d030*/  @!P1 LEA.HI.X R13, R217, R3, R20, 0x2, P5 ;  /* 0x00000003d90d9211 */ /* 0x000fe400028f1414 */
[----:B-1----:R-:W-:-:S02]  /*d040*/  SHF.R.S32.HI R5, RZ, 0x1f, R19 ;  /* 0x0000001fff057819 */ /* 0x002fc40000011413 */
[----:B------:R-:W-:Y:S01]  /*d050*/  SHF.R.S32.HI R14, RZ, 0x1f, R15 ;  /* 0x0000001fff0e7819 */ /* 0x000fe2000001140f */
[----:B------:R1:W-:Y:S01]  /*d060*/  @!P1 ST.E.64 desc[UR36][R12.64], R128 ;  /* 0x000000800c009985 */ /* 0x0003e2000c101b24 */
[----:B------:R-:W-:Y:S02]  /*d070*/  ISETP.GE.AND P1, PT, R21, UR6, PT ;  /* 0x0000000615007c0c */ /* 0x000fe4000bf26270 */
[----:B--2---:R-:W-:Y:S02]  /*d080*/  SHF.R.S32.HI R9, RZ, 0x1f, R215 ;  /* 0x0000001fff097819 */ /* 0x004fe400000114d7 */
[-C--:B------:R-:W-:Y:S02]  /*d090*/  @!P4 LEA R8, P5, R215, R2.reuse, 0x2 ;  /* 0x00000002d708c211 */ /* 0x080fe400078a10ff */
[----:B------:R-:W-:Y:S02]  /*d0a0*/  @!P3 LEA R4, P6, R19, R2, 0x2 ;  /* 0x000000021304b211 */ /* 0x000fe400078c10ff */
[----:B------:R-:W-:-:S02]  /*d0b0*/  @!P4 LEA.HI.X R9, R215, R3, R9, 0x2, P5 ;  /* 0x00000003d709c211 */ /* 0x000fc400028f1409 */
[----:B------:R-:W-:Y:S02]  /*d0c0*/  ISETP.GE.AND P5, PT, R15, UR6, PT ;  /* 0x000000060f007c0c */ /* 0x000fe4000bfa6270 */
[-C--:B------:R-:W-:Y:S01]  /*d0d0*/  @!P3 LEA.HI.X R5, R19, R3.reuse, R5, 0x2, P6 ;  /* 0x000000031305b211 */ /* 0x080fe200030f1405 */
[----:B------:R2:W-:Y:S01]  /*d0e0*/  @!P4 ST.E.64 desc[UR36][R8.64], R132 ;  /* 0x000000840800c985 */ /* 0x0005e2000c101b24 */
[----:B0-----:R-:W-:Y:S02]  /*d0f0*/  SHF.R.S32.HI R11, RZ, 0x1f, R23 ;  /* 0x0000001fff0b7819 */ /* 0x001fe40000011417 */
[C---:B------:R-:W-:Y:S01]  /*d100*/  @!P2 LEA R10, P6, R23.reuse, R2, 0x2 ;  /* 0x00000002170aa211 */ /* 0x040fe200078c10ff */
[----:B------:R2:W-:Y:S01]  /*d110*/  @!P3 ST.E.64 desc[UR36][R4.64], R136 ;  /* 0x000000880400b985 */ /* 0x0005e2000c101b24 */
[----:B-1----:R-:W-:Y:S02]  /*d120*/  SHF.R.S32.HI R13, RZ, 0x1f, R21 ;  /* 0x0000001fff0d7819 */ /* 0x002fe40000011415 */
[----:B------:R-:W-:-:S02]  /*d130*/  @!P2 LEA.HI.X R11, R23, R3, R11, 0x2, P6 ;  /* 0x00000003170ba211 */ /* 0x000fc400030f140b */
[----:B------:R-:W-:-:S03]  /*d140*/  @!P1 LEA R12, P6, R21, R2, 0x2 ;  /* 0x00000002150c9211 */ /* 0x000fc600078c10ff */
[----:B------:R2:W-:Y:S01]  /*d150*/  @!P2 ST.E.64 desc[UR36][R10.64], R140 ;  /* 0x0000008c0a00a985 */ /* 0x0005e2000c101b24 */
[----:B------:R-:W-:Y:S02]  /*d160*/  @!P1 LEA.HI.X R13, R21, R3, R13, 0x2, P6 ;  /* 0x00000003150d9211 */ /* 0x000fe400030f140d */
[----:B------:R-:W-:-:S03]  /*d170*/  @!P5 LEA R2, P6, R15, R2, 0x2 ;  /* 0x000000020f02d211 */ /* 0x000fc600078c10ff */
[----:B------:R2:W-:Y:S01]  /*d180*/  @!P1 ST.E.64 desc[UR36][R12.64], R144 ;  /* 0x000000900c009985 */ /* 0x0005e2000c101b24 */
[----:B------:R-:W-:-:S05]  /*d190*/  @!P5 LEA.HI.X R3, R15, R3, R14, 0x2, P6 ;  /* 0x000000030f03d211 */ /* 0x000fca00030f140e */
[----:B------:R2:W-:Y:S04]  /*d1a0*/  @!P5 ST.E.64 desc[UR36][R2.64], R148 ;  /* 0x000000940200d985 */ /* 0x0005e8000c101b24 */
.L_x_14841:
[----:B------:R-:W-:Y:S05]  /*d1b0*/  BSYNC B1 ;  /* 0x0000000000017941 */ /* 0x000fea0003800000 */
.L_x_14840:
[----:B--2---:R0:W1:Y:S04]  /*d1c0*/  SHFL.IDX PT, R3, R7, 0x1, 0x1c1f ;  /* 0x003c1f0007037f89 */ /* 0x00406800000e0000 */
[----:B------:R0:W2:Y:S01]  /*d1d0*/  SHFL.IDX PT, R2, R0, 0x1, 0x1c1f ;  /* 0x003c1f0000027f89 */ /* 0x0000a200000e0000 */
[----:B------:R-:W-:Y:S05]  /*d1e0*/  @P0 BRA `(.L_x_14839) ;  /* 0x0000001400d00947 */ /* 0x000fea0003800000 */
[----:B------:R-:W-:Y:S01]  /*d1f0*/  ULDC UR6, c[0x0][0xbc8] ;  /* 0x0002f20000067ab9 */ /* 0x000fe20000000800 */
[----:B------:R-:W-:Y:S01]  /*d200*/  VIADD R21, R17, 0xe0 ;  /* 0x000000e011157836 */ /* 0x000fe20000000000 */
[----:B------:R-:W-:Y:S01]  /*d210*/  ISETP.GE.AND P5, PT, R187, UR6, PT ;  /* 0x00000006bb007c0c */ /* 0x000fe2000bfa6270 */
[C---:B0-----:R-:W-:Y:S01]  /*d220*/  VIADD R7, R17.reuse, 0xe8 ;  /* 0x000000e811077836 */ /* 0x041fe20000000000 */
[----:B------:R-:W-:Y:S02]  /*d230*/  ISETP.GE.AND P4, PT, R17, UR6, PT ;  /* 0x0000000611007c0c */ /* 0x000fe4000bf86270 */
[----:B------:R-:W-:Y:S02]  /*d240*/  ISETP.GE.AND P2, PT, R185, UR6, PT ;  /* 0x00000006b9007c0c */ /* 0x000fe4000bf46270 */
[----:B------:R-:W-:Y:S02]  /*d250*/  ISETP.GE.AND P1, PT, R183, UR6, PT ;  /* 0x00000006b7007c0c */ /* 0x000fe4000bf26270 */
[----:B------:R-:W-:-:S02]  /*d260*/  ISETP.GE.AND P0, PT, R181, UR6, PT ;  /* 0x00000006b5007c0c */ /* 0x000fc4000bf06270 */
[----:B------:R-:W-:-:S03]  /*d270*/  SHF.R.S32.HI R0, RZ, 0x1f, R215 ;  /* 0x0000001fff007819 */ /* 0x000fc600000114d7 */
[-C--:B--2---:R-:W-:Y:S02]  /*d280*/  @!P5 LEA R8, P3, R187, R2.reuse, 0x2 ;  /* 0x00000002bb08d211 */ /* 0x084fe400078610ff */
[----:B-1----:R-:W-:Y:S02]  /*d290*/  @!P4 IMAD.WIDE R4, R17, 0x4, R2 ;  /* 0x000000041104c825 */ /* 0x002fe400078e0202 */
        /* <DEDUP_REMOVED lines=42> */
[-C--:B----4-:R-:W-:Y:S02]  /*d540*/  @!P4 LEA R8, P2, R166, R2.reuse, 0x2 ;  /* 0x00000002a608c211 */ /* 0x090fe400078410ff */
        /* <DEDUP_REMOVED lines=85> */
.L_x_14830:
        /* <DEDUP_REMOVED lines=26> */
.L_x_14842:
[----:B------:R-:W-:Y:S01]  /*dc40*/  BSSY B1, `(.L_x_14843) ;  /* 0x0000039000017945 */ /* 0x000fe20003800000 */
[----:B------:R-:W-:Y:S02]  /*dc50*/  SEL R23, R212, RZ, !P0 ;  /* 0x000000ffd4177207 */ /* 0x000fe40004000000 */
[----:B------:R-:W-:Y:S02]  /*dc60*/  SEL R216, R216, RZ, !P0 ;  /* 0x000000ffd8d87207 */ /* 0x000fe40004000000 */
[----:B-----5:R-:W-:Y:S01]  /*dc70*/  SHF.R.S32.HI R20, RZ, 0x1f, R7 ;  /* 0x0000001fff147819 */ /* 0x020fe20000011407 */
[----:B------:R-:W-:Y:S06]  /*dc80*/  @P3 BRA `(.L_x_14844) ;  /* 0x0000000000d03947 */ /* 0x000fec0003800000 */
        /* <DEDUP_REMOVED lines=8> */
[----:B------:R-:W2:Y:S01]  /*dd10*/  LDL.LU R24, [R1+0x20] ;  /* 0x0000200001187983 */ /* 0x000ea20000300800 */
[----:B------:R-:W-:Y:S01]  /*dd20*/  ISETP.NE.AND P1, PT, R29, 0x1, PT ;  /* 0x000000011d00780c */ /* 0x000fe20003f25270 */
[----:B------:R-:W-:Y:S01]  /*dd30*/  IMAD.MOV.U32 R18, RZ, RZ, 0xab8 ;  /* 0x00000ab8ff127424 */ /* 0x000fe200078e00ff */
[----:B------:R-:W-:Y:S01]  /*dd40*/  ISETP.GT.AND P0, PT, R214, 0x1, PT ;  /* 0x00000001d600780c */ /* 0x000fe20003f04270 */
[----:B------:R-:W0:Y:S01]  /*dd50*/  LDC.64 R26, c[0x0][0xca8] ;  /* 0x00032a00ff1a7b82 */ /* 0x000e220000000a00 */
[----:B------:R-:W-:Y:S02]  /*dd60*/  IMAD.MOV.U32 R15, RZ, RZ, R25 ;  /* 0x000000ffff0f7224 */ /* 0x000fe400078e0019 */
[----:B------:R-:W-:-:S05]  /*dd70*/  SEL R18, R18, 0xa78, P0 ;  /* 0x00000a7812127807 */ /* 0x000fca0000000000 */
[----:B------:R-:W1:Y:S08]  /*dd80*/  LDC.64 R4, c[0x0][R18+0x220] ;  /* 0x0000880012047b82 */ /* 0x000e700000000a00 */
[----:B------:R-:W3:Y:S08]  /*dd90*/  @P1 LDC R14, c[0x0][0xcec] ;  /* 0x00033b00ff0e1b82 */ /* 0x000ef00000000800 */
[----:B------:R-:W4:Y:S08]  /*dda0*/  LDC.64 R2, c[0x0][R18+0x218] ;  /* 0x0000860012027b82 */ /* 0x000f300000000a00 */
[----:B------:R-:W5:Y:S01]  /*ddb0*/  @P1 LDC R21, c[0x0][0xcf0] ;  /* 0x00033c00ff151b82 */ /* 0x000f620000000800 */
[----:B-1----:R-:W-:-:S02]  /*ddc0*/  IMAD R5, R5, R23, RZ ;  /* 0x0000001705057224 */ /* 0x002fc400078e02ff */
[----:B------:R-:W-:-:S05]  /*ddd0*/  IMAD.WIDE.U32 R12, R4, R23, RZ ;  /* 0x00000017040c7225 */ /* 0x000fca00078e00ff */
[----:B------:R-:W1:Y:S01]  /*dde0*/  LDC.64 R8, c[0x0][R18+0x228] ;  /* 0x00008a0012087b82 */ /* 0x000e620000000a00 */
[----:B---3--:R-:W-:-:S07]  /*ddf0*/  @P1 IMAD.HI.U32 R14, R25, R14, RZ ;  /* 0x0000000e190e1227 */ /* 0x008fce00078e00ff */
[----:B------:R-:W3:Y:S01]  /*de00*/  LDC.64 R10, c[0x0][R18+0x210] ;  /* 0x00008400120a7b82 */ /* 0x000ee20000000a00 */
[-C--:B----4-:R-:W-:Y:S02]  /*de10*/  IMAD R19, R3, R213.reuse, RZ ;  /* 0x000000d503137224 */ /* 0x090fe400078e02ff */
[----:B------:R-:W-:-:S04]  /*de20*/  IMAD.WIDE.U32 R2, R2, R213, RZ ;  /* 0x000000d502027225 */ /* 0x000fc800078e00ff */
[----:B------:R-:W-:Y:S01]  /*de30*/  IMAD.IADD R19, R3, 0x1, R19 ;  /* 0x0000000103137824 */ /* 0x000fe200078e0213 */
[----:B-----5:R-:W-:Y:S01]  /*de40*/  @P1 SHF.R.U32.HI R15, RZ, R21, R14 ;  /* 0x00000015ff0f1219 */ /* 0x020fe2000001160e */
[----:B------:R-:W-:Y:S01]  /*de50*/  IMAD R21, R4, R216, R5 ;  /* 0x000000d804157224 */ /* 0x000fe200078e0205 */
[----:B0-----:R-:W0:Y:S01]  /*de60*/  @!P0 LDC R26, c[0x0][0xc50] ;  /* 0x00031400ff1a8b82 */ /* 0x001e220000000800 */
[----:B------:R-:W-:Y:S02]  /*de70*/  IADD3 R4, P1, P3, R12, R2, R7 ;  /* 0x000000020c047210 */ /* 0x000fe40007b3e007 */
[----:B------:R-:W-:Y:S02]  /*de80*/  IMAD.IADD R21, R13, 0x1, R21 ;  /* 0x000000010d157824 */ /* 0x000fe400078e0215 */
[----:B------:R-:W-:-:S03]  /*de90*/  IMAD.MOV R12, RZ, RZ, -R15 ;  /* 0x000000ffff0c7224 */ /* 0x000fc600078e0a0f */
[----:B------:R-:W4:Y:S01]  /*dea0*/  @!P0 LDC R27, c[0x0][0xc54] ;  /* 0x00031500ff1b8b82 */ /* 0x000f220000000800 */
[----:B--2---:R-:W-:-:S05]  /*deb0*/  SEL R5, R24, RZ, P0 ;  /* 0x000000ff18057207 */ /* 0x004fca0000000000 */
[----:B-1----:R-:W-:Y:S01]  /*dec0*/  IMAD.WIDE.U32 R2, R8, R5, RZ ;  /* 0x0000000508027225 */ /* 0x002fe200078e00ff */
[----:B------:R-:W-:-:S03]  /*ded0*/  IADD3.X R8, R21, R19, R20, P1, P3 ;  /* 0x0000001315087210 */ /* 0x000fc60000fe6414 */
[----:B------:R-:W-:Y:S01]  /*dee0*/  IMAD R9, R9, R5, RZ ;  /* 0x0000000509097224 */ /* 0x000fe200078e02ff */
[----:B------:R-:W-:Y:S01]  /*def0*/  IADD3 R2, P0, P1, R15, R4, R2 ;  /* 0x000000040f027210 */ /* 0x000fe2000791e002 */
[----:B------:R-:W-:Y:S01]  /*df00*/  IMAD R5, R29, R12, R25 ;  /* 0x0000000c1d057224 */ /* 0x000fe200078e0219 */
[----:B------:R-:W-:Y:S01]  /*df10*/  SHF.R.S32.HI R15, RZ, 0x1f, R15 ;  /* 0x0000001fff0f7819 */ /* 0x000fe2000001140f */
[----:B------:R-:W-:Y:S02]  /*df20*/  IMAD.IADD R9, R3, 0x1, R9 ;  /* 0x0000000103097824 */ /* 0x000fe400078e0209 */
[----:B---3--:R-:W-:-:S03]  /*df30*/  IMAD R4, R11, R5, RZ ;  /* 0x000000050b047224 */ /* 0x008fc600078e02ff */
[----:B------:R-:W-:Y:S02]  /*df40*/  IADD3.X R3, R15, R8, R9, P0, P1 ;  /* 0x000000080f037210 */ /* 0x000fe400007e2409 */
[----:B------:R-:W-:Y:S01]  /*df50*/  SHF.R.S32.HI R9, RZ, 0x1f, R5 ;  /* 0x0000001fff097819 */ /* 0x000fe20000011405 */
[----:B------:R-:W-:-:S04]  /*df60*/  IMAD.WIDE.U32 R2, R10, R5, R2 ;  /* 0x000000050a027225 */ /* 0x000fc800078e0002 */
[----:B------:R-:W-:Y:S01]  /*df70*/  IMAD R9, R10, R9, R4 ;  /* 0x000000090a097224 */ /* 0x000fe200078e0204 */
[----:B0-----:R-:W-:-:S03]  /*df80*/  LEA R4, P0, R2, R26, 0x2 ;  /* 0x0000001a02047211 */ /* 0x001fc600078010ff */
[----:B------:R-:W-:-:S05]  /*df90*/  IMAD.IADD R3, R3, 0x1, R9 ;  /* 0x0000000103037824 */ /* 0x000fca00078e0209 */
[----:B----4-:R-:W-:Y:S01]  /*dfa0*/  LEA.HI.X R5, R2, R27, R3, 0x2, P0 ;  /* 0x0000001b02057211 */ /* 0x010fe200000f1403 */
[----:B------:R-:W-:-:S05]  /*dfb0*/  IMAD.MOV.U32 R3, RZ, RZ, -0x800000 ;  /* 0xff800000ff037424 */ /* 0x000fca00078e00ff */
[----:B------:R0:W-:Y:S02]  /*dfc0*/  STG.E desc[UR36][R4.64], R3 ;  /* 0x0000000304007986 */ /* 0x0001e4000c101924 */
.L_x_14844:
[----:B------:R-:W-:Y:S05]  /*dfd0*/  BSYNC B1 ;  /* 0x0000000000017941 */ /* 0x000fea0003800000 */
.L_x_14843:
[----:B------:R-:W-:Y:S05]  /*dfe0*/  @P2 BRA `(.L_x_14839) ;  /* 0x0000000800502947 */ /* 0x000fea0003800000 */
[----:B------:R-:W1:Y:S01]  /*dff0*/  LDC R11, c[0x0][0xce8] ;  /* 0x00033a00ff0b7b82 */ /* 0x000e620000000800 */
[----:B0-----:R-:W-:Y:S01]  /*e000*/  SHF.R.S32.HI R3, RZ, 0x1f, R22 ;  /* 0x0000001fff037819 */ /* 0x001fe20000011416 */
[----:B------:R-:W-:Y:S01]  /*e010*/  ULDC.64 UR6, c[0x0][0xba0] ;  /* 0x0002e80000067ab9 */ /* 0x000fe20000000a00 */
[----:B------:R-:W-:Y:S01]  /*e020*/  R2UR UR8, R206 ;  /* 0x00000000ce0872ca */ /* 0x000fe200000e0000 */
[----:B------:R-:W-:Y:S01]  /*e030*/  IMAD R2, R20, UR6, RZ ;  /* 0x0000000614027c24 */ /* 0x000fe2000f8e02ff */
[----:B------:R-:W-:Y:S01]  /*e040*/  LEA.HI R4, R3, R22, RZ, 0x3 ;  /* 0x0000001603047211 */ /* 0x000fe200078f18ff */
[----:B------:R-:W-:Y:S02]  /*e050*/  BSSY B1, `(.L_x_14845) ;  /* 0x000004b000017945 */ /* 0x000fe40003800000 */
[C---:B------:R-:W-:Y:S01]  /*e060*/  IMAD R5, R7.reuse, UR7, R2 ;  /* 0x0000000707057c24 */ /* 0x040fe2000f8e0202 */
[----:B------:R-:W-:Y:S01]  /*e070*/  LOP3.LUT R9, R4, 0xfffffff8, RZ, 0xc0, !PT ;  /* 0xfffffff804097812 */ /* 0x000fe200078ec0ff */
[----:B------:R-:W-:Y:S01]  /*e080*/  IMAD.WIDE.U32 R2, R7, UR6, RZ ;  /* 0x0000000607027c25 */ /* 0x000fe2000f8e00ff */
[----:B------:R-:W-:Y:S01]  /*e090*/  SHF.R.S32.HI R15, RZ, 0x3, R4 ;  /* 0x00000003ff0f7819 */ /* 0x000fe20000011404 */
[----:B------:R-:W-:-:S02]  /*e0a0*/  ULDC.64 UR6, c[0x0][0xbe8] ;  /* 0x0002fa0000067ab9 */ /* 0x000fc40000000a00 */
[----:B------:R-:W-:Y:S02]  /*e0b0*/  IMAD.IADD R22, R22, 0x1, -R9 ;  /* 0x0000000116167824 */ /* 0x000fe400078e0a09 */
[----:B------:R-:W-:Y:S02]  /*e0c0*/  IMAD.IADD R3, R3, 0x1, R5 ;  /* 0x0000000103037824 */ /* 0x000fe400078e0205 */
[----:B------:R-:W-:Y:S02]  /*e0d0*/  IMAD R4, R22, 0x20, R15 ;  /* 0x0000002016047824 */ /* 0x000fe400078e020f */
[----:B------:R-:W-:Y:S01]  /*e0e0*/  IMAD.WIDE.U32 R2, R213, UR6, R2 ;  /* 0x00000006d5027c25 */ /* 0x000fe2000f8e0002 */
[----:B-1----:R-:W-:-:S03]  /*e0f0*/  ISETP.NE.AND P0, PT, R11, 0x1, PT ;  /* 0x000000010b00780c */ /* 0x002fc60003f05270 */
[----:B------:R-:W-:Y:S02]  /*e100*/  VIADD R9, R4, UR8 ;  /* 0x0000000804097c36 */ /* 0x000fe40008000000 */
[----:B------:R-:W-:Y:S01]  /*e110*/  IMAD R3, R213, UR7, R3 ;  /* 0x00000007d5037c24 */ /* 0x000fe2000f8e0203 */
[----:B------:R-:W-:Y:S01]  /*e120*/  ULDC.64 UR6, c[0x0][0xbf0] ;  /* 0x0002fc0000067ab9 */ /* 0x000fe20000000a00 */
[----:B------:R-:W-:Y:S02]  /*e130*/  IMAD.MOV.U32 R5, RZ, RZ, R9 ;  /* 0x000000ffff057224 */ /* 0x000fe400078e0009 */
[----:B------:R-:W-:Y:S02]  /*e140*/  IMAD R7, R216, UR6, RZ ;  /* 0x00000006d8077c24 */ /* 0x000fe4000f8e02ff */
[C---:B------:R-:W-:Y:S02]  /*e150*/  IMAD.WIDE.U32 R2, R23.reuse, UR6, R2 ;  /* 0x0000000617027c25 */ /* 0x040fe4000f8e0002 */
[----:B------:R-:W0:Y:S02]  /*e160*/  @P0 LDC R8, c[0x0][0xcec] ;  /* 0x00033b00ff080b82 */ /* 0x000e240000000800 */
[----:B------:R-:W-:Y:S01]  /*e170*/  IMAD R7, R23, UR7, R7 ;  /* 0x0000000717077c24 */ /* 0x000fe2000f8e0207 */
[----:B------:R-:W-:-:S03]  /*e180*/  ULDC.64 UR6, c[0x0][0xbe0] ;  /* 0x0002f80000067ab9 */ /* 0x000fc60000000a00 */
[----:B------:R-:W-:Y:S02]  /*e190*/  IMAD.IADD R3, R3, 0x1, R7 ;  /* 0x0000000103037824 */ /* 0x000fe400078e0207 */
[----:B------:R-:W1:Y:S01]  /*e1a0*/  @P0 LDC R13, c[0x0][0xcf0] ;  /* 0x00033c00ff0d0b82 */ /* 0x000e620000000800 */
[----:B0-----:R-:W-:-:S05]  /*e1b0*/  @P0 IMAD.HI.U32 R4, R9, R8, RZ ;  /* 0x0000000809040227 */ /* 0x001fca00078e00ff */
[----:B-1----:R-:W-:-:S04]  /*e1c0*/  @P0 SHF.R.U32.HI R5, RZ, R13, R4 ;  /* 0x0000000dff050219 */ /* 0x002fc80000011604 */
        /* <DEDUP_REMOVED lines=8> */
[----:B------:R-:W-:Y:S01]  /*e250*/  ULDC.64 UR6, c[0x0][0xbd8] ;  /* 0x0002f60000067ab9 */ /* 0x000fe20000000a00 */
        /* <DEDUP_REMOVED lines=42> */
.L_x_14846:
[----:B------:R-:W-:Y:S05]  /*e500*/  BSYNC B1 ;  /* 0x0000000000017941 */ /* 0x000fea0003800000 */
.L_x_14845:
        /* <DEDUP_REMOVED lines=21> */
.L_x_14848:
[----:B------:R-:W-:Y:S05]  /*e660*/  BSYNC B1 ;  /* 0x0000000000017941 */ /* 0x000fea0003800000 */
.L_x_14847:
        /* <DEDUP_REMOVED lines=21> */
.L_x_14850:
[----:B------:R-:W-:Y:S05]  /*e7c0*/  BSYNC B1 ;  /* 0x0000000000017941 */ /* 0x000fea0003800000 */
.L_x_14849:
        /* <DEDUP_REMOVED lines=22> */
.L_x_14839:
[----:B------:R-:W-:Y:S05]  /*e930*/  BSYNC B0 ;  /* 0x0000000000007941 */ /* 0x000fea0003800000 */
.L_x_14829:
[----:B------:R-:W-:Y:S02]  /*e940*/  ULDC UR6, c[0x0][0xd3c] ;  /* 0x00034f0000067ab9 */ /* 0x000fe40000000800 */
[----:B------:R-:W-:-:S06]  /*e950*/  UISETP.GE.AND UP0, UPT, UR5, UR6, UPT ;  /* 0x000000060500728c */ /* 0x000fcc000bf06270 */
[----:B------:R-:W-:-:S13]  /*e960*/  PLOP3.LUT P0, PT, PT, PT, UP0, 0x80, 0x0 ;  /* 0x000000000000781c */ /* 0x000fda0003f0f008 */
[----:B------:R-:W-:Y:S05]  /*e970*/  @!P0 BRA `(.L_x_14851) ;  /* 0xffffff2400d88947 */ /* 0x000fea000383ffff */
[----:B------:R-:W-:Y:S05]  /*e980*/  EXIT ;  /* 0x000000000000794d */ /* 0x000fea0003800000 */
.L_x_14785:
        /* <DEDUP_REMOVED lines=16> */
.L_x_14852:
        /* <DEDUP_REMOVED lines=43> */
.L_x_14856:
        /* <DEDUP_REMOVED lines=35> */
.L_x_14854:
        /* <DEDUP_REMOVED lines=13> */
.L_x_14857:
        /* <DEDUP_REMOVED lines=62> */
.L_x_14858:
        /* <DEDUP_REMOVED lines=61> */
.L_x_14859:
[----:B------:R-:W-:-:S05]  /*f7f0*/  LOP3.LUT R25, RZ, R2, RZ, 0x33, !PT ;  /* 0x00000002ff197212 */ /* 0x000fca00078e33ff */
[----:B------:R-:W-:Y:S01]  /*f800*/  IMAD.IADD R25, R6, 0x1, R25 ;  /* 0x0000000106197824 */ /* 0x000fe200078e0219 */
[----:B------:R-:W-:Y:S06]  /*f810*/  BRA `(.L_x_14860) ;  /* 0x0000000000147947 */ /* 0x000fec0003800000 */
.L_x_14855:
[----:B------:R-:W-:Y:S01]  /*f820*/  ULDC UR4, c[0x0][0xd3c] ;  /* 0x00034f0000047ab9 */ /* 0x000fe20000000800 */
[----:B------:R-:W-:Y:S02]  /*f830*/  IMAD.MOV.U32 R25, RZ, RZ, RZ ;  /* 0x000000ffff197224 */ /* 0x000fe400078e00ff */
[----:B------:R-:W-:Y:S02]  /*f840*/  IMAD.U32 R24, RZ, RZ, UR6 ;  /* 0x00000006ff187e24 */ /* 0x000fe4000f8e00ff */
[----:B------:R-:W-:Y:S02]  /*f850*/  IMAD.MOV.U32 R26, RZ, RZ, RZ ;  /* 0x000000ffff1a7224 */ /* 0x000fe400078e00ff */
[----:B------:R-:W-:-:S07]  /*f860*/  IMAD.U32 R27, RZ, RZ, UR4 ;  /* 0x00000004ff1b7e24 */ /* 0x000fce000f8e00ff */
.L_x_14860:
[----:B------:R-:W-:-:S13]  /*f870*/  ISETP.NE.AND P0, PT, R7, RZ, PT ;  /* 0x000000ff0700720c */ /* 0x000fda0003f05270 */
[----:B------:R-:W0:Y:S01]  /*f880*/  @!P0 S2R R3, SR_CgaCtaId ;  /* 0x0000000000038919 */ /* 0x000e220000008800 */
[----:B------:R-:W-:-:S04]  /*f890*/  @!P0 MOV R2, 0x400 ;  /* 0x0000040000028802 */ /* 0x000fc80000000f00 */
[----:B0-----:R-:W-:-:S05]  /*f8a0*/  @!P0 LEA R2, R3, R2, 0x18 ;  /* 0x0000000203028211 */ /* 0x001fca00078ec0ff */
[----:B------:R1:W-:Y:S01]  /*f8b0*/  @!P0 STS.128 [R2+0x324d0], R24 ;  /* 0x0324d01802008388 */ /* 0x0003e20000000c00 */
[----:B------:R-:W-:Y:S06]  /*f8c0*/  BAR.ARV 0x5, 0x180 ;  /* 0x0146000000007b1d */ /* 0x000fec0000002000 */
.L_x_14853:
        /* <DEDUP_REMOVED lines=31> */
.L_x_14930:
        /* <DEDUP_REMOVED lines=48> */
.L_x_14862:
        /* <DEDUP_REMOVED lines=9> */
.L_x_14863:
        /* <DEDUP_REMOVED lines=9> */
.L_x_14864:
        /* <DEDUP_REMOVED lines=13> */
[----:B------:R-:W-:-:S04]  /*ffb0*/  VIADD R2, R19, 0x5f ;  /* 0x0000005f13027836 */ /* 0x000fc80000000000 */
[----:B------:R-:W-:Y:S01]  /*ffc0*/  IMAD.HI R2, R2, 0x2aaaaaab, RZ ;  /* 0x2aaaaaab02027827 */ /* 0x000fe200078e02ff */
[----:B---3--:R-:W-:-:S05]  /*ffd0*/  IADD3 R3, R19, 0x60, -R4 ;  /* 0x0000006013037810 */ /* 0x008fca0007ffe804 */
        /* <DEDUP_REMOVED lines=44> */
.L_x_14866:
[----:B------:R-:W-:Y:S05]  /*102a0*/  BSYNC B0 ;  /* 0x0000000000007941 */ /* 0x000fea0003800000 */
.L_x_14865:
        /* <DEDUP_REMOVED lines=23> */
.L_x_14868:
        /* <DEDUP_REMOVED lines=20> */
.L_x_14871:
[----:B------:R-:W-:Y:S05]  /*10560*/  BSYNC B6 ;  /* 0x0000000000067941 */ /* 0x000fea0003800000 */
.L_x_14870:
        /* <DEDUP_REMOVED lines=20> */
.L_x_14874:
        /* <DEDUP_REMOVED lines=15> */
.L_x_14873:
[----:B------:R-:W-:Y:S05]  /*107a0*/  BSYNC B6 ;  /* 0x0000000000067941 */ /* 0x000fea0003800000 */
.L_x_14872:
        /* <DEDUP_REMOVED lines=9> */
[----:B------:R3:W5:Y:S01]  /*10840*/  @P0 LDG.E R29, desc[UR36][R2.64] ;  /* 0x00000024021d0981 */ /* 0x000762000c1e1900 */
[----:B------:R-:W-:Y:S01]  /*10850*/  LOP3.LUT R16, R16, 0xfffffffe, RZ, 0xc0, !PT ;  /* 0xfffffffe10107812 */ /* 0x000fe200078ec0ff */
[----:B------:R-:W-:Y:S01]  /*10860*/  UMOV UR5, 0xffffffff ;  /* 0xffffffff00057882 */ /* 0x000fe20000000000 */
[----:B------:R-:W4:Y:S02]  /*10870*/  S2R R21, SR_TID.X ;  /* 0x0000000000157919 */ /* 0x000f240000002100 */
[----:B------:R-:W-:Y:S01]  /*10880*/  LOP3.LUT R16, R16, 0xffffffef, RZ, 0xc0, !PT ;  /* 0xffffffef10107812 */ /* 0x000fe200078ec0ff */
[----:B-1----:R-:W-:-:S05]  /*10890*/  IMAD.SHL.U32 R20, R20, 0x8, RZ ;  /* 0x0000000814147824 */ /* 0x002fca00078e00ff */
[----:B------:R-:W-:-:S04]  /*108a0*/  LOP3.LUT R20, R20, 0x38, RZ, 0xc0, !PT ;  /* 0x0000003814147812 */ /* 0x000fc800078ec0ff */
[C---:B------:R-:W-:Y:S02]  /*108b0*/  LOP3.LUT R4, R20.reuse, 0x40, RZ, 0xfc, !PT ;  /* 0x0000004014047812 */ /* 0x040fe400078efcff */
[----:B------:R-:W-:Y:S02]  /*108c0*/  LOP3.LUT R20, R20, 0x80, RZ, 0xfc, !PT ;  /* 0x0000008014147812 */ /* 0x000fe400078efcff */
[----:B------:R-:W-:Y:S02]  /*108d0*/  ISETP.GE.AND P1, PT, R4, UR4, PT ;  /* 0x0000000404007c0c */ /* 0x000fe4000bf26270 */
[----:B------:R-:W-:Y:S02]  /*108e0*/  ISETP.GE.AND P0, PT, R20, UR4, PT ;  /* 0x0000000414007c0c */ /* 0x000fe4000bf06270 */
[----:B------:R-:W1:Y:S09]  /*108f0*/  S2R R20, SR_TID.X ;  /* 0x0000000000147919 */ /* 0x000e720000002100 */
[----:B------:R-:W-:Y:S01]  /*10900*/  @P1 LOP3.LUT R16, R16, 0x10, RZ, 0xfc, !PT ;  /* 0x0000001010101812 */ /* 0x000fe200078efcff */
[----:B----4-:R-:W-:-:S05]  /*10910*/  IMAD.SHL.U32 R21, R21, 0x8, RZ ;  /* 0x0000000815157824 */ /* 0x010fca00078e00ff */
[----:B------:R-:W-:-:S04]  /*10920*/  LOP3.LUT R21, R21, 0x38, RZ, 0xc0, !PT ;  /* 0x0000003815157812 */ /* 0x000fc800078ec0ff */
[C---:B------:R-:W-:Y:S02]  /*10930*/  ISETP.GE.AND P2, PT, R21.reuse, UR4, PT ;  /* 0x0000000415007c0c */ /* 0x040fe4000bf46270 */
[----:B------:R-:W-:Y:S02]  /*10940*/  LOP3.LUT R21, R21, 0xc0, RZ, 0xfc, !PT ;  /* 0x000000c015157812 */ /* 0x000fe400078efcff */
[----:B-1----:R-:W-:-:S09]  /*10950*/  LOP3.LUT R20, R20, 0x7f, RZ, 0xc0, !PT ;  /* 0x0000007f14147812 */ /* 0x002fd200078ec0ff */
[----:B------:R-:W-:Y:S02]  /*10960*/  @P2 LOP3.LUT R16, R16, 0x1, RZ, 0xfc, !PT ;  /* 0x0000000110102812 */ /* 0x000fe400078efcff */
[----:B------:R-:W-:Y:S02]  /*10970*/  SHF.R.U32.HI R4, RZ, 0x3, R20 ;  /* 0x00000003ff047819 */ /* 0x000fe40000011614 */
[----:B------:R-:W1:Y:S01]  /*10980*/  S2R R20, SR_TID.X ;  /* 0x0000000000147919 */ /* 0x000e620000002100 */
[----:B------:R-:W-:-:S04]  /*10990*/  LOP3.LUT R16, R16, 0xfffffff7, RZ, 0xc0, !PT ;  /* 0xfffffff710107812 */ /* 0x000fc800078ec0ff */
[----:B------:R-:W-:Y:S02]  /*109a0*/  @P0 LOP3.LUT R16, R16, 0x8, RZ, 0xfc, !PT ;  /* 0x0000000810100812 */ /* 0x000fe400078efcff */
[----:B------:R-:W-:Y:S02]  /*109b0*/  ISETP.GE.AND P0, PT, R21, UR4, PT ;  /* 0x0000000415007c0c */ /* 0x000fe4000bf06270 */
[----:B------:R-:W-:-:S11]  /*109c0*/  LOP3.LUT R16, R16, 0xfffffffb, RZ, 0xc0, !PT ;  /* 0xfffffffb10107812 */ /* 0x000fd600078ec0ff */
[----:B------:R-:W-:Y:S01]  /*109d0*/  @P0 LOP3.LUT R16, R16, 0x4, RZ, 0xfc, !PT ;  /* 0x0000000410100812 */ /* 0x000fe200078efcff */
[----:B-1----:R-:W-:-:S05]  /*109e0*/  IMAD.SHL.U32 R20, R20, 0x10, RZ ;  /* 0x0000001014147824 */ /* 0x002fca00078e00ff */
[----:B------:R-:W-:Y:S01]  /*109f0*/  LOP3.LUT R20, R4, 0x70, R20, 0xf8, !PT ;  /* 0x0000007004147812 */ /* 0x000fe200078ef814 */
[----:B--2---:R-:W-:-:S04]  /*10a00*/  VIADD R0, R0, 0xffffffff ;  /* 0xffffffff00007836 */ /* 0x004fc80000000000 */
[----:B------:R-:W-:Y:S01]  /*10a10*/  IMAD R37, R0, 0x60, R20 ;  /* 0x0000006000257824 */ /* 0x000fe200078e0214 */
[----:B0--3--:R-:W-:Y:S06]  /*10a20*/  BRA.DIV UR5, `(.L_x_14875) ;  /* 0x0000005205147947 */ /* 0x009fec000b800000 */
.L_x_14948:
        /* <DEDUP_REMOVED lines=20> */
[----:B------:R-:W-:Y:S01]  /*10b70*/  @!P0 IMAD.IADD R7, R3, 0x1, R7 ;  /* 0x0000000103078824 */ /* 0x000fe200078e0207 */
[----:B------:R-:W-:-:S05]  /*10b80*/  SEL R3, RZ, 0x1, P2 ;  /* 0x00000001ff037807 */ /* 0x000fca0001000000 */
[----:B------:R1:W-:Y:S01]  /*10b90*/  STL [R1+0x20], R3 ;  /* 0x0000200301007387 */ /* 0x0003e20000100800 */
[----:B0-----:R-:W-:-:S04]  /*10ba0*/  @!P0 LEA R4, P1, R2, R4, 0x2 ;  /* 0x0000000402048211 */ /* 0x001fc800078210ff */
[----:B------:R-:W-:Y:S01]  /*10bb0*/  @!P0 LEA.HI.X R5, R2, R5, R7, 0x2, P1 ;  /* 0x0000000502058211 */ /* 0x000fe200008f1407 */
[----:B------:R-:W-:-:S04]  /*10bc0*/  IMAD.MOV R2, RZ, RZ, -R6 ;  /* 0x000000ffff027224 */ /* 0x000fc800078e0a06 */
[----:B------:R-:W-:Y:S01]  /*10bd0*/  IMAD R37, R8, R2, R37 ;  /* 0x0000000208257224 */ /* 0x000fe200078e0225 */
[----:B------:R1:W5:Y:S01]  /*10be0*/  @!P0 LDG.E R36, desc[UR36][R4.64] ;  /* 0x0000002404248981 */ /* 0x000362000c1e1900 */
[----:B------:R-:W-:Y:S01]  /*10bf0*/  IMAD.U32 R2, RZ, RZ, UR38 ;  /* 0x00000026ff027e24 */ /* 0x000fe2000f8e00ff */
[----:B------:R-:W-:Y:S02]  /*10c00*/  ISETP.GT.U32.AND P1, PT, R20, 0x5f, PT ;  /* 0x0000005f1400780c */ /* 0x000fe40003f24070 */
[----:B------:R-:W-:Y:S02]  /*10c10*/  LOP3.LUT R16, R16, 0xfffffbff, RZ, 0xc0, !PT ;  /* 0xfffffbff10107812 */ /* 0x000fe400078ec0ff */
[----:B------:R-:W-:Y:S02]  /*10c20*/  ISETP.NE.AND P0, PT, R2, 0x3, PT ;  /* 0x000000030200780c */ /* 0x000fe40003f05270 */
[----:B------:R-:W-:-:S11]  /*10c30*/  LOP3.LUT R26, R26, 0xffff, RZ, 0xc0, !PT ;  /* 0x0000ffff1a1a7812 */ /* 0x000fd600078ec0ff */
[----:B------:R-:W-:-:S04]  /*10c40*/  @P0 LOP3.LUT R16, R16, 0x400, RZ, 0xfc, !PT ;  /* 0x0000040010100812 */ /* 0x000fc800078efcff */
[----:B------:R-:W-:-:S04]  /*10c50*/  LOP3.LUT R16, R16, 0xffffffdf, RZ, 0xc0, !PT ;  /* 0xffffffdf10107812 */ /* 0x000fc800078ec0ff */
[----:B------:R-:W-:Y:S01]  /*10c60*/  @P1 LOP3.LUT R16, R16, 0x20, RZ, 0xfc, !PT ;  /* 0x0000002010101812 */ /* 0x000fe200078efcff */
[----:B-1----:R-:W-:Y:S06]  /*10c70*/  @!P0 BRA `(.L_x_14876) ;  /* 0x0000000000048947 */ /* 0x002fec0003800000 */
[----:B------:R-:W-:Y:S01]  /*10c80*/  BPT.TRAP 0x1 ;  /* 0x000000040000795c */ /* 0x000fe20000300000 */
.L_x_14876:
[----:B------:R-:W-:Y:S01]  /*10c90*/  IMAD R22, R0, -0x60, R19 ;  /* 0xffffffa000167824 */ /* 0x000fe200078e0213 */
[----:B------:R-:W-:Y:S01]  /*10ca0*/  SHF.L.U32 R0, R28, 0x1f, RZ ;  /* 0x0000001f1c007819 */ /* 0x000fe200000006ff */
[----:B------:R-:W-:Y:S01]  /*10cb0*/  IMAD R19, R18, 0x8, R17 ;  /* 0x0000000812137824 */ /* 0x000fe200078e0211 */
[----:B------:R-:W-:Y:S03]  /*10cc0*/  BSSY B0, `(.L_x_14877) ;  /* 0x0000003000007945 */ /* 0x000fe60003800000 */
[----:B------:R-:W0:Y:S02]  /*10cd0*/  SYNCS.PHASECHK.TRANS64.TRYWAIT P0, [R19+URZ+0x32440], R0 ;  /* 0x03244000130075a7 */ /* 0x000e24000800017f */
[----:B0-----:R-:W-:Y:S05]  /*10ce0*/  @!P0 BRA `(.L_x_14878) ;  /* 0x0000004c00988947 */ /* 0x001fea0003800000 */
.L_x_14949:
[----:B------:R-:W-:Y:S05]  /*10cf0*/  BSYNC B0 ;  /* 0x0000000000007941 */ /* 0x000fea0003800000 */
.L_x_14877:
        /* <DEDUP_REMOVED lines=87> */
.L_x_14963:
        /* <DEDUP_REMOVED lines=10> */
.L_x_14880:
        /* <DEDUP_REMOVED lines=10> */
.L_x_14881:
[----:B------:R1:W5:Y:S01]  /*113b0*/  LDL.LU R0, [R1+0x8] ;  /* 0x0000080001007983 */ /* 0x0003620000300800 */
[----:B------:R-:W-:Y:S01]  /*113c0*/  LOP3.LUT P0, RZ, R16, 0x40, RZ, 0xc0, !PT ;  /* 0x0000004010ff7812 */ /* 0x000fe2000780c0ff */
[----:B------:R1:W-:-:S12]  /*113d0*/  SYNCS.ARRIVE.TRANS64.A1T0 RZ, [R19+URZ+0x32430], RZ ;  /* 0x032430ff13ff79a7 */ /* 0x0003d8000810003f */
[----:B------:R-:W-:Y:S05]  /*113e0*/  WARPSYNC.ALL ;  /* 0x0000000000007948 */ /* 0x000fea0003800000 */
[----:B0-----:R-:W-:Y:S01]  /*113f0*/  SEL R2, R34, RZ, !P0 ;  /* 0x000000ff22027207 */ /* 0x001fe20004000000 */
[----:B------:R-:W-:Y:S04]  /*11400*/  BSSY B6, `(.L_x_14882) ;  /* 0x000001a000067945 */ /* 0x000fe80003800000 */
[----:B------:R0:W-:Y:S01]  /*11410*/  STL [R1], R2 ;  /* 0x0000000201007387 */ /* 0x0001e20000100800 */
        /* <DEDUP_REMOVED lines=24> */
.L_x_14883:
[----:B------:R-:W-:Y:S05]  /*115a0*/  BSYNC B6 ;  /* 0x0000000000067941 */ /* 0x000fea0003800000 */
.L_x_14882:
[----:B------:R-:W2:Y:S01]  /*115b0*/  LDL R4, [R1+0x8] ;  /* 0x0000080001047983 */ /* 0x000ea20000100800 */
[----:B0-----:R-:W0:Y:S01]  /*115c0*/  S2R R2, SR_TID.X ;  /* 0x0000000000027919 */ /* 0x001e220000002100 */
[----:B------:R-:W-:Y:S01]  /*115d0*/  IMAD.MOV.U32 R21, RZ, RZ, R34 ;  /* 0x000000ffff157224 */ /* 0x000fe200078e0022 */
[----:B------:R-:W-:Y:S01]  /*115e0*/  ULDC.64 UR4, c[0x0][0x298] ;  /* 0x0000a60000047ab9 */ /* 0x000fe20000000a00 */
[----:B------:R-:W3:Y:S01]  /*115f0*/  LDC R5, c[0x0][0x448] ;  /* 0x00011200ff057b82 */ /* 0x000ee20000000800 */
[----:B------:R-:W4:Y:S01]  /*11600*/  LDL R20, [R1] ;  /* 0x0000000001147983 */ /* 0x000f220000100800 */
[----:B------:R-:W5:Y:S01]  /*11610*/  S2R R34, SR_TID.X ;  /* 0x0000000000227919 */ /* 0x000f620000002100 */
[----:B0-----:R-:W-:-:S04]  /*11620*/  LOP3.LUT R2, R2, 0x7f, RZ, 0xc0, !PT ;  /* 0x0000007f02027812 */ /* 0x001fc800078ec0ff */
[----:B------:R-:W-:Y:S02]  /*11630*/  SHF.R.U32.HI R0, RZ, 0x3, R2 ;  /* 0x00000003ff007819 */ /* 0x000fe40000011602 */
[----:B------:R-:W0:Y:S02]  /*11640*/  LDC R2, c[0x0][0x448] ;  /* 0x00011200ff027b82 */ /* 0x000e240000000800 */
[----:B0-----:R-:W-:Y:S01]  /*11650*/  ISETP.NE.AND P6, PT, R2, 0x1, PT ;  /* 0x000000010200780c */ /* 0x001fe20003fc5270 */
[----:B-----5:R-:W-:-:S12]  /*11660*/  IMAD.SHL.U32 R34, R34, 0x10, RZ ;  /* 0x0000001022227824 */ /* 0x020fd800078e00ff */
[----:B------:R-:W0:Y:S08]  /*11670*/  @P6 LDC R3, c[0x0][0x44c] ;  /* 0x00011300ff036b82 */ /* 0x000e300000000800 */
[----:B------:R-:W5:Y:S01]  /*11680*/  @P6 LDC R2, c[0x0][0x450] ;  /* 0x00011400ff026b82 */ /* 0x000f620000000800 */
[----:B------:R-:W-:-:S05]  /*11690*/  LOP3.LUT R34, R0, 0x70, R34, 0xf8, !PT ;  /* 0x0000007000227812 */ /* 0x000fca00078ef822 */
[----:B------:R-:W-:-:S04]  /*116a0*/  IMAD R34, R25, 0x80, R34 ;  /* 0x0000008019227824 */ /* 0x000fc800078e0222 */
[----:B------:R-:W-:Y:S02]  /*116b0*/  IMAD.MOV.U32 R0, RZ, RZ, R34 ;  /* 0x000000ffff007224 */ /* 0x000fe400078e0022 */
[----:B0-----:R-:W-:-:S05]  /*116c0*/  @P6 IMAD.HI.U32 R3, R34, R3, RZ ;  /* 0x0000000322036227 */ /* 0x001fca00078e00ff */
[----:B-----5:R-:W-:Y:S01]  /*116d0*/  @P6 SHF.R.U32.HI R0, RZ, R2, R3 ;  /* 0x00000002ff006219 */ /* 0x020fe20000011603 */
[----:B------:R-:W-:-:S04]  /*116e0*/  IMAD.WIDE.U32 R2, R35, UR4, RZ ;  /* 0x0000000423027c25 */ /* 0x000fc8000f8e00ff */
        /* <DEDUP_REMOVED lines=10> */
[----:B------:R-:W-:Y:S01]  /*11790*/  ULDC.64 UR4, c[0x0][0x2d0] ;  /* 0x0000b40000047ab9 */ /* 0x000fe20000000a00 */
[----:B------:R-:W0:Y:S02]  /*117a0*/  S2R R20, SR_TID.X ;  /* 0x0000000000147919 */ /* 0x000e240000002100 */
[----:B------:R-:W-:Y:S01]  /*117b0*/  IMAD.IADD R3, R3, 0x1, R4 ;  /* 0x0000000103037824 */ /* 0x000fe200078e0204 */
[----:B------:R-:W-:Y:S01]  /*117c0*/  SHF.R.S32.HI R4, RZ, 0x1f, R0 ;  /* 0x0000001fff047819 */ /* 0x000fe20000011400 */
[----:B------:R-:W2:Y:S04]  /*117d0*/  S2R R21, SR_TID.X ;  /* 0x0000000000157919 */ /* 0x000ea80000002100 */
[----:B------:R-:W-:-:S02]  /*117e0*/  IMAD R4, R4, UR4, RZ ;  /* 0x0000000404047c24 */ /* 0x000fc4000f8e02ff */
        /* <DEDUP_REMOVED lines=10> */
[----:B------:R-:W-:Y:S01]  /*11890*/  ULDC.64 UR4, c[0x0][0x280] ;  /* 0x0000a00000047ab9 */ /* 0x000fe20000000a00 */
[----:B0-----:R-:W-:Y:S01]  /*118a0*/  IMAD.SHL.U32 R20, R20, 0x8, RZ ;  /* 0x0000000814147824 */ /* 0x001fe200078e00ff */
[----:B------:R-:W-:Y:S01]  /*118b0*/  LEA R0, P0, R2, UR4, 0x1 ;  /* 0x0000000402007c11 */ /* 0x000fe2000f8008ff */
[----:B------:R-:W-:Y:S01]  /*118c0*/  IMAD.IADD R4, R3, 0x1, R4 ;  /* 0x0000000103047824 */ /* 0x000fe200078e0204 */
[----:B------:R-:W-:Y:S02]  /*118d0*/  ULDC UR4, c[0x0][0x2b8] ;  /* 0x0000ae0000047ab9 */ /* 0x000fe40000000800 */
[----:B------:R-:W-:Y:S02]  /*118e0*/  LOP3.LUT R20, R20, 0x38, RZ, 0xc0, !PT ;  /* 0x0000003814147812 */ /* 0x000fe400078ec0ff */
[----:B------:R-:W-:Y:S01]  /*118f0*/  LEA.HI.X R4, R2, UR5, R4, 0x1, P0 ;  /* 0x0000000502047c11 */ /* 0x000fe200080f0c04 */
[----:B------:R-:W-:Y:S01]  /*11900*/  UMOV UR5, 0xffffffff ;  /* 0xffffffff00057882 */ /* 0x000fe20000000000 */
[----:B--2---:R-:W-:-:S02]  /*11910*/  LOP3.LUT R21, R21, 0x7f, RZ, 0xc0, !PT ;  /* 0x0000007f15157812 */ /* 0x004fc400078ec0ff */
[----:B------:R-:W-:Y:S02]  /*11920*/  ISETP.GE.AND P0, PT, R20, UR4, PT ;  /* 0x0000000414007c0c */ /* 0x000fe4000bf06270 */
[----:B------:R-:W-:Y:S01]  /*11930*/  SHF.R.U32.HI R21, RZ, 0x3, R21 ;  /* 0x00000003ff157819 */ /* 0x000fe20000011615 */
[----:B------:R-:W-:Y:S10]  /*11940*/  BRA.DIV UR5, `(.L_x_14884) ;  /* 0x0000004a05947947 */ /* 0x000ff4000b800000 */
[----:B------:R-:W2:Y:S01]  /*11950*/  LDL.LU R2, [R1+0x4] ;  /* 0x0000040001027983 */ /* 0x000ea20000300800 */
[----:B------:R-:W-:Y:S01]  /*11960*/  IMAD R25, R25, 0x80, R21 ;  /* 0x0000008019197824 */ /* 0x000fe200078e0215 */
[----:B------:R-:W-:Y:S02]  /*11970*/  LOP3.LUT R16, R16, 0xffffdfff, RZ, 0xc0, !PT ;  /* 0xffffdfff10107812 */ /* 0x000fe400078ec0ff */
[----:B------:R-:W0:Y:S01]  /*11980*/  SHFL.IDX PT, R9, R0, RZ, 0x181f ;  /* 0x00181fff00097589 */ /* 0x000e2200000e0000 */
[----:B------:R-:W-:-:S03]  /*11990*/  VIADD R7, R25, 0x10 ;  /* 0x0000001019077836 */ /* 0x000fc60000000000 */
[----:B------:R-:W3:Y:S04]  /*119a0*/  SHFL.IDX PT, R3, R4, RZ, 0x181f ;  /* 0x00181fff04037589 */ /* 0x000ee800000e0000 */
[----:B------:R-:W4:Y:S04]  /*119b0*/  SHFL.IDX PT, R6, R0, 0x1, 0x181f ;  /* 0x00381f0000067f89 */ /* 0x000f2800000e0000 */
[----:B------:R-:W-:Y:S04]  /*119c0*/  SHFL.IDX PT, R10, R0, 0x2, 0x181f ;  /* 0x00581f00000a7f89 */ /* 0x000fe800000e0000 */
[----:B------:R-:W-:Y:S01]  /*119d0*/  SHFL.IDX PT, R11, R0, 0x3, 0x181f ;  /* 0x00781f00000b7f89 */ /* 0x000fe200000e0000 */
[----:B--2---:R-:W-:-:S03]  /*119e0*/  IMAD R5, R2, R5, RZ ;  /* 0x0000000502057224 */ /* 0x004fc600078e02ff */
[----:B------:R-:W2:Y:S02]  /*119f0*/  SHFL.IDX PT, R2, R4, 0x1, 0x181f ;  /* 0x00381f0004027f89 */ /* 0x000ea400000e0000 */
[-C--:B------:R-:W-:Y:S02]  /*11a00*/  ISETP.GE.AND P6, PT, R25, R5.reuse, PT ;  /* 0x000000051900720c */ /* 0x080fe40003fc6270 */
[----:B------:R-:W-:Y:S01]  /*11a10*/  ISETP.GE.AND P5, PT, R7, R5, PT ;  /* 0x000000050700720c */ /* 0x000fe20003fa6270 */
[----:B------:R-:W-:-:S05]  /*11a20*/  VIADD R7, R25, 0x20 ;  /* 0x0000002019077836 */ /* 0x000fca0000000000 */
[----:B------:R-:W-:-:S05]  /*11a30*/  ISETP.GE.AND P3, PT, R7, R5, PT ;  /* 0x000000050700720c */ /* 0x000fca0003f66270 */
[----:B0-----:R-:W-:Y:S02]  /*11a40*/  @!P6 LEA R9, P1, R20, R9, 0x1 ;  /* 0x000000091409e211 */ /* 0x001fe400078208ff */
[----:B------:R-:W-:-:S03]  /*11a50*/  @P6 LOP3.LUT R16, R16, 0x2000, RZ, 0xfc, !PT ;  /* 0x0000200010106812 */ /* 0x000fc600078efcff */
[----:B---3--:R-:W-:Y:S01]  /*11a60*/  @!P6 IMAD.X R3, RZ, RZ, R3, P1 ;  /* 0x000000ffff03e224 */ /* 0x008fe200008e0603 */
[----:B----4-:R-:W-:Y:S02]  /*11a70*/  @!P5 LEA R6, P1, R20, R6, 0x1 ;  /* 0x000000061406d211 */ /* 0x010fe400078208ff */
[----:B------:R-:W-:-:S03]  /*11a80*/  LOP3.LUT R16, R16, 0xffffefff, RZ, 0xc0, !PT ;  /* 0xffffefff10107812 */ /* 0x000fc600078ec0ff */
[----:B--2---:R-:W-:Y:S01]  /*11a90*/  @!P5 IMAD.X R8, RZ, RZ, R2, P1 ;  /* 0x000000ffff08d224 */ /* 0x004fe200008e0602 */
[----:B------:R-:W-:Y:S01]  /*11aa0*/  @!P3 LEA R10, P1, R20, R10, 0x1 ;  /* 0x0000000a140ab211 */ /* 0x000fe200078208ff */
[----:B------:R-:W0:Y:S01]  /*11ab0*/  SHFL.IDX PT, R2, R4, 0x2, 0x181f ;  /* 0x00581f0004027f89 */ /* 0x000e2200000e0000 */
[----:B------:R-:W-:-:S04]  /*11ac0*/  @P5 LOP3.LUT R16, R16, 0x1000, RZ, 0xfc, !PT ;  /* 0x0000100010105812 */ /* 0x000fc800078efcff */
[----:B------:R-:W-:-:S04]  /*11ad0*/  LOP3.LUT R16, R16, 0xfffff7ff, RZ, 0xc0, !PT ;  /* 0xfffff7ff10107812 */ /* 0x000fc800078ec0ff */
[----:B------:R-:W-:-:S04]  /*11ae0*/  @P3 LOP3.LUT R16, R16, 0x800, RZ, 0xfc, !PT ;  /* 0x0000080010103812 */ /* 0x000fc800078efcff */
[----:B------:R-:W-:Y:S01]  /*11af0*/  LOP3.LUT R16, R16, 0xfffffdff, RZ, 0xc0, !PT ;  /* 0xfffffdff10107812 */ /* 0x000fe200078ec0ff */
[----:B0-----:R-:W-:Y:S02]  /*11b00*/  @!P3 IMAD.X R7, RZ, RZ, R2, P1 ;  /* 0x000000ffff07b224 */ /* 0x001fe400008e0602 */
[----:B------:R-:W-:-:S05]  /*11b10*/  VIADD R2, R25, 0x30 ;  /* 0x0000003019027836 */ /* 0x000fca0000000000 */
[----:B------:R-:W-:Y:S01]  /*11b20*/  ISETP.GE.AND P2, PT, R2, R5, PT ;  /* 0x000000050200720c */ /* 0x000fe20003f46270 */
[----:B------:R-:W-:-:S05]  /*11b30*/  VIADD R2, R25, 0x40 ;  /* 0x0000004019027836 */ /* 0x000fca0000000000 */
[----:B------:R-:W-:Y:S02]  /*11b40*/  ISETP.GE.AND P4, PT, R2, R5, PT ;  /* 0x000000050200720c */ /* 0x000fe40003f86270 */
[----:B------:R-:W0:Y:S05]  /*11b50*/  SHFL.IDX PT, R2, R4, 0x3, 0x181f ;  /* 0x00781f0004027f89 */ /* 0x000e2a00000e0000 */
[----:B------:R-:W-:Y:S02]  /*11b60*/  @!P2 LEA R13, P1, R20, R11, 0x1 ;  /* 0x0000000b140da211 */ /* 0x000fe400078208ff */
[----:B------:R-:W2:Y:S01]  /*11b70*/  SHFL.IDX PT, R11, R0, 0x4, 0x181f ;  /* 0x00981f00000b7f89 */ /* 0x000ea200000e0000 */
[----:B------:R-:W-:-:S04]  /*11b80*/  @P2 LOP3.LUT R16, R16, 0x200, RZ, 0xfc, !PT ;  /* 0x0000020010102812 */ /* 0x000fc800078efcff */
[----:B------:R-:W-:-:S04]  /*11b90*/  LOP3.LUT R16, R16, 0xfffffeff, RZ, 0xc0, !PT ;  /* 0xfffffeff10107812 */ /* 0x000fc800078ec0ff */
[----:B------:R-:W-:-:S04]  /*11ba0*/  @P4 LOP3.LUT R16, R16, 0x100, RZ, 0xfc, !PT ;  /* 0x0000010010104812 */ /* 0x000fc800078efcff */
[----:B------:R-:W-:Y:S01]  /*11bb0*/  LOP3.LUT R16, R16, 0xffffff7f, RZ, 0xc0, !PT ;  /* 0xffffff7f10107812 */ /* 0x000fe200078ec0ff */
[----:B0-----:R-:W-:Y:S02]  /*11bc0*/  @!P2 IMAD.X R12, RZ, RZ, R2, P1 ;  /* 0x000000ffff0ca224 */ /* 0x001fe400008e0602 */
[----:B------:R-:W0:Y:S01]  /*11bd0*/  SHFL.IDX PT, R2, R4, 0x4, 0x181f ;  /* 0x00981f0004027f89 */ /* 0x000e2200000e0000 */
[----:B--2---:R-:W-:-:S05]  /*11be0*/  @!P4 LEA R14, P1, R20, R11, 0x1 ;  /* 0x0000000b140ec211 */ /* 0x004fca00078208ff */
[----:B0-----:R-:W-:Y:S02]  /*11bf0*/  @!P4 IMAD.X R11, RZ, RZ, R2, P1 ;  /* 0x000000ffff0bc224 */ /* 0x001fe400008e0602 */
[----:B------:R-:W-:-:S05]  /*11c00*/  @!P6 IMAD.MOV.U32 R2, RZ, RZ, R9 ;  /* 0x000000ffff02e224 */ /* 0x000fca00078e0009 */
[----:B------:R0:W-:Y:S02]  /*11c10*/  @!P6 LDGSTS.E.BYPASS.LTC128B.128 [R23+0x18400], desc[UR36][R2.64], !P0 ;  /* 0x184000000217efae */ /* 0x0001e4000c101d64 */
[----:B0-----:R-:W-:Y:S02]  /*11c20*/  @!P5 IMAD.MOV.U32 R2, RZ, RZ, R6 ;  /* 0x000000ffff02d224 */ /* 0x001fe400078e0006 */
[----:B------:R-:W-:Y:S01]  /*11c30*/  @!P5 IMAD.MOV.U32 R3, RZ, RZ, R8 ;  /* 0x000000ffff03d224 */ /* 0x000fe200078e0008 */
[----:B------:R-:W-:Y:S04]  /*11c40*/  SHFL.IDX PT, R6, R0, 0x6, 0x181f ;  /* 0x00d81f0000067f89 */ /* 0x000fe800000e0000 */
[----:B------:R0:W-:Y:S04]  /*11c50*/  @!P5 LDGSTS.E.BYPASS.LTC128B.128 [R23+0x18c00], desc[UR36][R2.64], !P0 ;  /* 0x18c000000217dfae */ /* 0x0001e8000c101d64 */
[----:B------:R-:W2:Y:S04]  /*11c60*/  SHFL.IDX PT, R8, R0, 0x5, 0x181f ;  /* 0x00b81f0000087f89 */ /* 0x000ea800000e0000 */
[----:B------:R-:W-:Y:S01]  /*11c70*/  SHFL.IDX PT, R0, R0, 0x7, 0x181f ;  /* 0x00f81f0000007f89 */ /* 0x000fe200000e0000 */
[----:B0-----:R-:W-:-:S02]  /*11c80*/  @!P3 IMAD.MOV.U32 R2, RZ, RZ, R10 ;  /* 0x000000ffff02b224 */ /* 0x001fc400078e000a */
[----:B------:R-:W-:Y:S02]  /*11c90*/  @!P3 IMAD.MOV.U32 R3, RZ, RZ, R7 ;  /* 0x000000ffff03b224 */ /* 0x000fe400078e0007 */
[----:B------:R-:W0:Y:S04]  /*11ca0*/  SHFL.IDX PT, R7, R4, 0x5, 0x181f ;  /* 0x00b81f0004077f89 */ /* 0x000e2800000e0000 */
[----:B------:R3:W-:Y:S02]  /*11cb0*/  @!P3 LDGSTS.E.BYPASS.LTC128B.128 [R23+0x19400], desc[UR36][R2.64], !P0 ;  /* 0x194000000217bfae */ /* 0x0007e4000c101d64 */
[----:B---3--:R-:W-:Y:S02]  /*11cc0*/  VIADD R2, R25, 0x50 ;  /* 0x0000005019027836 */ /* 0x008fe40000000000 */
[----:B------:R-:W-:-:S03]  /*11cd0*/  @!P2 IMAD.MOV.U32 R3, RZ, RZ, R12 ;  /* 0x000000ffff03a224 */ /* 0x000fc600078e000c */
[----:B------:R-:W-:Y:S01]  /*11ce0*/  ISETP.GE.AND P3, PT, R2, R5, PT ;  /* 0x000000050200720c */ /* 0x000fe20003f66270 */
[----:B------:R-:W-:-:S05]  /*11cf0*/  @!P2 IMAD.MOV.U32 R2, RZ, RZ, R13 ;  /* 0x000000ffff02a224 */ /* 0x000fca00078e000d */
[----:B------:R3:W-:Y:S07]  /*11d00*/  @!P2 LDGSTS.E.BYPASS.LTC128B.128 [R23+0x19c00], desc[UR36][R2.64], !P0 ;  /* 0x19c000000217afae */ /* 0x0007ee000c101d64 */
[----:B--2---:R-:W-:Y:S02]  /*11d10*/  @!P3 LEA R8, P1, R20, R8, 0x1 ;  /* 0x000000081408b211 */ /* 0x004fe400078208ff */
[----:B------:R-:W-:Y:S01]  /*11d20*/  @P3 LOP3.LUT R16, R16, 0x80, RZ, 0xfc, !PT ;  /* 0x0000008010103812 */ /* 0x000fe200078efcff */
[----:B---3--:R-:W2:Y:S01]  /*11d30*/  SHFL.IDX PT, R2, R4, 0x6, 0x181f ;  /* 0x00d81f0004027f89 */ /* 0x008ea200000e0000 */
[----:B------:R-:W-:-:S02]  /*11d40*/  VIADD R3, R25, 0x60 ;  /* 0x0000006019037836 */ /* 0x000fc40000000000 */
[----:B------:R-:W-:Y:S01]  /*11d50*/  LOP3.LUT R16, R16, 0xffffffbf, RZ, 0xc0, !PT ;  /* 0xffffffbf10107812 */ /* 0x000fe200078ec0ff */
[----:B0-----:R-:W-:Y:S01]  /*11d60*/  @!P3 IMAD.X R7, RZ, RZ, R7, P1 ;  /* 0x000000ffff07b224 */ /* 0x001fe200008e0607 */
[----:B------:R-:W0:Y:S01]  /*11d70*/  SHFL.IDX PT, R4, R4, 0x7, 0x181f ;  /* 0x00f81f0004047f89 */ /* 0x000e2200000e0000 */
[----:B------:R-:W-:Y:S01]  /*11d80*/  ISETP.GE.AND P2, PT, R3, R5, PT ;  /* 0x000000050300720c */ /* 0x000fe20003f46270 */
[----:B------:R-:W-:-:S12]  /*11d90*/  @!P4 IMAD.MOV.U32 R3, RZ, RZ, R11 ;  /* 0x000000ffff03c224 */ /* 0x000fd800078e000b */
[----:B------:R-:W-:Y:S02]  /*11da0*/  @!P2 LEA R6, P1, R20, R6, 0x1 ;  /* 0x000000061406a211 */ /* 0x000fe400078208ff */
[----:B------:R-:W-:-:S03]  /*11db0*/  @P2 LOP3.LUT R16, R16, 0x40, RZ, 0xfc, !PT ;  /* 0x0000004010102812 */ /* 0x000fc600078efcff */
[----:B--2---:R-:W-:Y:S02]  /*11dc0*/  @!P2 IMAD.X R9, RZ, RZ, R2, P1 ;  /* 0x000000ffff09a224 */ /* 0x004fe400008e0602 */
[----:B------:R-:W-:-:S05]  /*11dd0*/  @!P4 IMAD.MOV.U32 R2, RZ, RZ, R14 ;  /* 0x000000ffff02c224 */ /* 0x000fca00078e000e */
[----:B------:R2:W-:Y:S02]  /*11de0*/  @!P4 LDGSTS.E.BYPASS.LTC128B.128 [R23+0x1a400], desc[UR36][R2.64], !P0 ;  /* 0x1a4000000217cfae */ /* 0x0005e4000c101d64 */
[----:B--2---:R-:W-:Y:S02]  /*11df0*/  @!P3 IMAD.MOV.U32 R2, RZ, RZ, R8 ;  /* 0x000000ffff02b224 */ /* 0x004fe400078e0008 */
[----:B------:R-:W-:-:S05]  /*11e00*/  @!P3 IMAD.MOV.U32 R3, RZ, RZ, R7 ;  /* 0x000000ffff03b224 */ /* 0x000fca00078e0007 */
[----:B------:R2:W-:Y:S02]  /*11e10*/  @!P3 LDGSTS.E.BYPASS.LTC128B.128 [R23+0x1ac00], desc[UR36][R2.64], !P0 ;  /* 0x1ac000000217bfae */ /* 0x0005e4000c101d64 */
[----:B--2---:R-:W-:Y:S02]  /*11e20*/  @!P2 IMAD.MOV.U32 R2, RZ, RZ, R6 ;  /* 0x000000ffff02a224 */ /* 0x004fe400078e0006 */
[----:B------:R-:W-:-:S05]  /*11e30*/  @!P2 IMAD.MOV.U32 R3, RZ, RZ, R9 ;  /* 0x000000ffff03a224 */ /* 0x000fca00078e0009 */
[----:B0-----:R2:W-:Y:S02]  /*11e40*/  @!P2 LDGSTS.E.BYPASS.LTC128B.128 [R23+0x1b400], desc[UR36][R2.64], !P0 ;  /* 0x1b4000000217afae */ /* 0x0015e4000c101d64 */
.L_x_14980:
[----:B------:R-:W-:Y:S01]  /*11e50*/  VIADD R25, R25, 0x70 ;  /* 0x0000007019197836 */ /* 0x000fe20000000000 */
[----:B------:R-:W-:-:S04]  /*11e60*/  LOP3.LUT R16, R16, 0xffffbfff, RZ, 0xc0, !PT ;  /* 0xffffbfff10107812 */ /* 0x000fc800078ec0ff */
[----:B------:R-:W-:-:S13]  /*11e70*/  ISETP.GE.AND P2, PT, R25, R5, PT ;  /* 0x000000051900720c */ /* 0x000fda0003f46270 */
[----:B--2---:R-:W-:Y:S02]  /*11e80*/  @!P2 LEA R2, P1, R20, R0, 0x1 ;  /* 0x000000001402a211 */ /* 0x004fe400078208ff */
        /* <DEDUP_REMOVED lines=8> */
.L_x_14885:
        /* <DEDUP_REMOVED lines=11> */
[----:B--2---:R-:W-:Y:S05]  /*11fc0*/  @!P0 BRA `(.L_x_14887) ;  /* 0x0000000000408947 */ /* 0x004fea0003800000 */
        /* <DEDUP_REMOVED lines=16> */
.L_x_14887:
[----:B------:R-:W-:Y:S05]  /*120d0*/  BSYNC B6 ;  /* 0x0000000000067941 */ /* 0x000fea0003800000 */
.L_x_14886:
[----:B------:R-:W2:Y:S01]  /*120e0*/  LDL.LU R25, [R1+0x8] ;  /* 0x0000080001197983 */ /* 0x000ea20000300800 */
[----:B0-----:R-:W0:Y:S01]  /*120f0*/  LDC R2, c[0x0][0x448] ;  /* 0x00011200ff027b82 */ /* 0x001e220000000800 */
[----:B------:R-:W-:Y:S02]  /*12100*/  ULDC.64 UR4, c[0x0][0x398] ;  /* 0x0000e60000047ab9 */ /* 0x000fe40000000a00 */
[----:B------:R-:W3:Y:S04]  /*12110*/  LDL.LU R21, [R1+0xc] ;  /* 0x00000c0001157983 */ /* 0x000ee80000300800 */
[----:B------:R-:W4:Y:S01]  /*12120*/  LDL.LU R20, [R1] ;  /* 0x0000000001147983 */ /* 0x000f220000300800 */
[----:B0-----:R-:W-:-:S13]  /*12130*/  ISETP.NE.AND P6, PT, R2, 0x1, PT ;  /* 0x000000010200780c */ /* 0x001fda0003fc5270 */
[----:B------:R-:W0:Y:S08]  /*12140*/  @P6 LDC R3, c[0x0][0x44c] ;  /* 0x00011300ff036b82 */ /* 0x000e300000000800 */
[----:B------:R-:W5:Y:S01]  /*12150*/  @P6 LDC R2, c[0x0][0x450] ;  /* 0x00011400ff026b82 */ /* 0x000f620000000800 */
[----:B------:R-:W-:Y:S02]  /*12160*/  IMAD.MOV.U32 R0, RZ, RZ, R34 ;  /* 0x000000ffff007224 */ /* 0x000fe400078e0022 */
[----:B0-----:R-:W-:-:S05]  /*12170*/  @P6 IMAD.HI.U32 R3, R34, R3, RZ ;  /* 0x0000000322036227 */ /* 0x001fca00078e00ff */
[----:B-----5:R-:W-:Y:S01]  /*12180*/  @P6 SHF.R.U32.HI R0, RZ, R2, R3 ;  /* 0x00000002ff006219 */ /* 0x020fe20000011603 */
        /* <DEDUP_REMOVED lines=15> */
[----:B------:R-:W-:Y:S02]  /*12280*/  IMAD R4, R20, UR5, R4 ;  /* 0x0000000514047c24 */ /* 0x000fe4000f8e0204 */
[----:B------:R-:W0:Y:S02]  /*12290*/  S2R R20, SR_TID.X ;  /* 0x0000000000147919 */ /* 0x000e240000002100 */
        /* <DEDUP_REMOVED lines=14> */
[----:B0-----:R-:W-:Y:S02]  /*12380*/  IMAD.SHL.U32 R20, R20, 0x8, RZ ;  /* 0x0000000814147824 */ /* 0x001fe400078e00ff */
[----:B------:R-:W-:Y:S01]  /*12390*/  IMAD.IADD R3, R3, 0x1, R0 ;  /* 0x0000000103037824 */ /* 0x000fe200078e0200 */
[----:B------:R-:W-:Y:S01]  /*123a0*/  LEA R0, P0, R2, UR4, 0x1 ;  /* 0x0000000402007c11 */ /* 0x000fe2000f8008ff */
[----:B------:R-:W-:Y:S01]  /*123b0*/  ULDC UR4, c[0x0][0x3b8] ;  /* 0x0000ee0000047ab9 */ /* 0x000fe20000000800 */
[----:B------:R-:W-:Y:S02]  /*123c0*/  LOP3.LUT R20, R20, 0x38, RZ, 0xc0, !PT ;  /* 0x0000003814147812 */ /* 0x000fe400078ec0ff */
[----:B------:R-:W-:Y:S02]  /*123d0*/  LEA.HI.X R4, R2, UR5, R3, 0x1, P0 ;  /* 0x0000000502047c11 */ /* 0x000fe400080f0c03 */
[----:B------:R-:W-:-:S02]  /*123e0*/  LOP3.LUT R9, R20, 0x40, RZ, 0xfc, !PT ;  /* 0x0000004014097812 */ /* 0x000fc400078efcff */
[C---:B------:R-:W-:Y:S02]  /*123f0*/  LOP3.LUT R7, R20.reuse, 0x80, RZ, 0xfc, !PT ;  /* 0x0000008014077812 */ /* 0x040fe400078efcff */
[----:B------:R-:W-:Y:S01]  /*12400*/  LOP3.LUT R6, R20, 0xc0, RZ, 0xfc, !PT ;  /* 0x000000c014067812 */ /* 0x000fe200078efcff */
        /* <DEDUP_REMOVED lines=9> */
[----:B------:R-:W2:Y:S10]  /*124a0*/  SHFL.IDX PT, R2, R4, RZ, 0x181f ;  /* 0x00181fff04027589 */ /* 0x000eb400000e0000 */
[----:B0-----:R-:W-:-:S02]  /*124b0*/  @!P6 LEA R5, P0, R8, R14, 0x1 ;  /* 0x0000000e0805e211 */ /* 0x001fc400078008ff */
[----:B------:R-:W0:Y:S03]  /*124c0*/  SHFL.IDX PT, R14, R0, 0x1, 0x181f ;  /* 0x00381f00000e7f89 */ /* 0x000e2600000e0000 */
[----:B--2---:R-:W-:Y:S02]  /*124d0*/  @!P6 IMAD.X R3, RZ, RZ, R2, P0 ;  /* 0x000000ffff03e224 */ /* 0x004fe400000e0602 */
[----:B------:R-:W-:Y:S02]  /*124e0*/  @!P6 IMAD.MOV.U32 R2, RZ, RZ, R5 ;  /* 0x000000ffff02e224 */ /* 0x000fe400078e0005 */
[----:B------:R-:W2:Y:S04]  /*124f0*/  SHFL.IDX PT, R5, R4, 0x1, 0x181f ;  /* 0x00381f0004057f89 */ /* 0x000ea800000e0000 */
        /* <DEDUP_REMOVED lines=8> */
[----:B--2---:R-:W-:Y:S02]  /*12580*/  @!P5 IMAD.X R7, RZ, RZ, R5, P0 ;  /* 0x000000ffff07d224 */ /* 0x004fe400000e0605 */
[----:B------:R-:W2:Y:S01]  /*12590*/  SHFL.IDX PT, R5, R4, 0x2, 0x181f ;  /* 0x00581f0004057f89 */ /* 0x000ea200000e0000 */
[----:B---3--:R-:W-:Y:S02]  /*125a0*/  @!P5 IMAD.MOV.U32 R2, RZ, RZ, R6 ;  /* 0x000000ffff02d224 */ /* 0x008fe400078e0006 */
        /* <DEDUP_REMOVED lines=16> */
[----:B--2---:R-:W-:Y:S02]  /*126b0*/  @!P5 IMAD.X R7, RZ, RZ, R5, P0 ;  /* 0x000000ffff07d224 */ /* 0x004fe400000e0605 */
[----:B------:R-:W2:Y:S01]  /*126c0*/  SHFL.IDX PT, R5, R4, 0x3, 0x181f ;  /* 0x00781f0004057f89 */ /* 0x000ea200000e0000 */
[----:B---3--:R-:W-:Y:S02]  /*126d0*/  @!P5 IMAD.MOV.U32 R2, RZ, RZ, R6 ;  /* 0x000000ffff02d224 */ /* 0x008fe400078e0006 */
[----:B------:R-:W-:-:S05]  /*126e0*/  @!P5 IMAD.MOV.U32 R3, RZ, RZ, R7 ;  /* 0x000000ffff03d224 */ /* 0x000fca00078e0007 */
[----:B------:R-:W-:Y:S04]  /*126f0*/  @!P5 LDGSTS.E.BYPASS.LTC128B.128 [R23+0x23400], desc[UR36][R2.64], !P4 ;  /* 0x234000000217dfae */ /* 0x000fe8000e101d64 */
[----:B------:R-:W-:Y:S04]  /*12700*/  @!P5 LDGSTS.E.BYPASS.LTC128B.128 [R23+0x27400], desc[UR36][R2.64+0x80], !P3 ;  /* 0x274000800217dfae */ /* 0x000fe8000d901d64 */
[----:B------:R-:W-:Y:S01]  /*12710*/  @!P5 LDGSTS.E.BYPASS.LTC128B.128 [R23+0x2b400], desc[UR36][R2.64+0x100], !P2 ;  /* 0x2b4001000217dfae */ /* 0x000fe2000d101d64 */
[----:B0-----:R-:W-:-:S03]  /*12720*/  @!P6 LEA R6, P0, R8, R14, 0x1 ;  /* 0x0000000e0806e211 */ /* 0x001fc600078008ff */
[----:B------:R0:W-:Y:S01]  /*12730*/  @!P5 LDGSTS.E.BYPASS.LTC128B.128 [R23+0x2f400], desc[UR36][R2.64+0x180], !P1 ;  /* 0x2f4001800217dfae */ /* 0x0001e2000c901d64 */
[----:B------:R-:W-:-:S03]  /*12740*/  LOP3.LUT P5, RZ, R16, 0x100000, RZ, 0xc0, !PT ;  /* 0x0010000010ff7812 */ /* 0x000fc600078ac0ff */
[----:B------:R-:W3:Y:S01]  /*12750*/  SHFL.IDX PT, R14, R0, 0x4, 0x181f ;  /* 0x00981f00000e7f89 */ /* 0x000ee200000e0000 */
[----:B--2---:R-:W-:-:S03]  /*12760*/  @!P6 IMAD.X R7, RZ, RZ, R5, P0 ;  /* 0x000000ffff07e224 */ /* 0x004fc600000e0605 */
[----:B------:R-:W2:Y:S01]  /*12770*/  SHFL.IDX PT, R5, R4, 0x4, 0x181f ;  /* 0x00981f0004057f89 */ /* 0x000ea200000e0000 */
[----:B0-----:R-:W-:Y:S02]  /*12780*/  @!P6 IMAD.MOV.U32 R2, RZ, RZ, R6 ;  /* 0x000000ffff02e224 */ /* 0x001fe400078e0006 */
[----:B------:R-:W-:-:S05]  /*12790*/  @!P6 IMAD.MOV.U32 R3, RZ, RZ, R7 ;  /* 0x000000ffff03e224 */ /* 0x000fca00078e0007 */
[----:B------:R-:W-:Y:S04]  /*127a0*/  @!P6 LDGSTS.E.BYPASS.LTC128B.128 [R23+0x23c00], desc[UR36][R2.64], !P4 ;  /* 0x23c000000217efae */ /* 0x000fe8000e101d64 */
[----:B------:R-:W-:Y:S04]  /*127b0*/  @!P6 LDGSTS.E.BYPASS.LTC128B.128 [R23+0x27c00], desc[UR36][R2.64+0x80], !P3 ;  /* 0x27c000800217efae */ /* 0x000fe8000d901d64 */
[----:B------:R-:W-:Y:S01]  /*127c0*/  @!P6 LDGSTS.E.BYPASS.LTC128B.128 [R23+0x2bc00], desc[UR36][R2.64+0x100], !P2 ;  /* 0x2bc001000217efae */ /* 0x000fe2000d101d64 */
[----:B---3--:R-:W-:-:S03]  /*127d0*/  @!P5 LEA R6, P0, R8, R14, 0x1 ;  /* 0x0000000e0806d211 */ /* 0x008fc600078008ff */
[----:B------:R-:W0:Y:S02]  /*127e0*/  SHFL.IDX PT, R14, R0, 0x5, 0x181f ;  /* 0x00b81f00000e7f89 */ /* 0x000e2400000e0000 */
[----:B--2---:R-:W-:Y:S02]  /*127f0*/  @!P5 IMAD.X R7, RZ, RZ, R5, P0 ;  /* 0x000000ffff07d224 */ /* 0x004fe400000e0605 */
[----:B------:R-:W2:Y:S04]  /*12800*/  SHFL.IDX PT, R5, R4, 0x5, 0x181f ;  /* 0x00b81f0004057f89 */ /* 0x000ea800000e0000 */
[----:B------:R3:W-:Y:S01]  /*12810*/  @!P6 LDGSTS.E.BYPASS.LTC128B.128 [R23+0x2fc00], desc[UR36][R2.64+0x180], !P1 ;  /* 0x2fc001800217efae */ /* 0x0007e2000c901d64 */
[----:B------:R-:W-:Y:S01]  /*12820*/  LOP3.LUT P6, RZ, R16, 0x80000, RZ, 0xc0, !PT ;  /* 0x0008000010ff7812 */ /* 0x000fe200078cc0ff */
[----:B---3--:R-:W-:-:S02]  /*12830*/  @!P5 IMAD.MOV.U32 R2, RZ, RZ, R6 ;  /* 0x000000ffff02d224 */ /* 0x008fc400078e0006 */
[----:B------:R-:W-:-:S10]  /*12840*/  @!P5 IMAD.MOV.U32 R3, RZ, RZ, R7 ;  /* 0x000000ffff03d224 */ /* 0x000fd400078e0007 */
[----:B0-----:R-:W-:Y:S02]  /*12850*/  @!P6 LEA R6, P0, R8, R14, 0x1 ;  /* 0x0000000e0806e211 */ /* 0x001fe400078008ff */
[----:B------:R-:W0:Y:S03]  /*12860*/  SHFL.IDX PT, R14, R0, 0x6, 0x181f ;  /* 0x00d81f00000e7f89 */ /* 0x000e2600000e0000 */
[----:B--2---:R-:W-:Y:S01]  /*12870*/  @!P6 IMAD.X R7, RZ, RZ, R5, P0 ;  /* 0x000000ffff07e224 */ /* 0x004fe200000e0605 */
[----:B------:R-:W-:Y:S04]  /*12880*/  @!P5 LDGSTS.E.BYPASS.LTC128B.128 [R23+0x24400], desc[UR36][R2.64], !P4 ;  /* 0x244000000217dfae */ /* 0x000fe8000e101d64 */
[----:B------:R-:W2:Y:S04]  /*12890*/  SHFL.IDX PT, R5, R4, 0x6, 0x181f ;  /* 0x00d81f0004057f89 */ /* 0x000ea800000e0000 */
[----:B------:R-:W-:Y:S04]  /*128a0*/  @!P5 LDGSTS.E.BYPASS.LTC128B.128 [R23+0x28400], desc[UR36][R2.64+0x80], !P3 ;  /* 0x284000800217dfae */ /* 0x000fe8000d901d64 */
[----:B------:R-:W-:Y:S04]  /*128b0*/  @!P5 LDGSTS.E.BYPASS.LTC128B.128 [R23+0x2c400], desc[UR36][R2.64+0x100], !P2 ;  /* 0x2c4001000217dfae */ /* 0x000fe8000d101d64 */
[----:B------:R3:W-:Y:S01]  /*128c0*/  @!P5 LDGSTS.E.BYPASS.LTC128B.128 [R23+0x30400], desc[UR36][R2.64+0x180], !P1 ;  /* 0x304001800217dfae */ /* 0x0007e2000c901d64 */
[----:B------:R-:W-:Y:S01]  /*128d0*/  LOP3.LUT P5, RZ, R16, 0x40000, RZ, 0xc0, !PT ;  /* 0x0004000010ff7812 */ /* 0x000fe200078ac0ff */
[----:B---3--:R-:W-:-:S02]  /*128e0*/  @!P6 IMAD.MOV.U32 R2, RZ, RZ, R6 ;  /* 0x000000ffff02e224 */ /* 0x008fc400078e0006 */
[----:B------:R-:W-:-:S10]  /*128f0*/  @!P6 IMAD.MOV.U32 R3, RZ, RZ, R7 ;  /* 0x000000ffff03e224 */ /* 0x000fd400078e0007 */
[----:B0-----:R-:W-:Y:S02]  /*12900*/  @!P5 LEA R6, P0, R8, R14, 0x1 ;  /* 0x0000000e0806d211 */ /* 0x001fe400078008ff */
[----:B------:R0:W3:Y:S03]  /*12910*/  SHFL.IDX PT, R14, R0, 0x7, 0x181f ;  /* 0x00f81f00000e7f89 */ /* 0x0000e600000e0000 */
[----:B--2---:R-:W-:Y:S01]  /*12920*/  @!P5 IMAD.X R7, RZ, RZ, R5, P0 ;  /* 0x000000ffff07d224 */ /* 0x004fe200000e0605 */
[----:B------:R-:W-:Y:S04]  /*12930*/  @!P6 LDGSTS.E.BYPASS.LTC128B.128 [R23+0x24c00], desc[UR36][R2.64], !P4 ;  /* 0x24c000000217efae */ /* 0x000fe8000e101d64 */
[----:B------:R-:W-:Y:S04]  /*12940*/  @!P6 LDGSTS.E.BYPASS.LTC128B.128 [R23+0x28c00], desc[UR36][R2.64+0x80], !P3 ;  /* 0x28c000800217efae */ /* 0x000fe8000d901d64 */
[----:B------:R-:W-:Y:S04]  /*12950*/  @!P6 LDGSTS.E.BYPASS.LTC128B.128 [R23+0x2cc00], desc[UR36][R2.64+0x100], !P2 ;  /* 0x2cc001000217efae */ /* 0x000fe8000d101d64 */
[----:B------:R2:W-:Y:S04]  /*12960*/  @!P6 LDGSTS.E.BYPASS.LTC128B.128 [R23+0x30c00], desc[UR36][R2.64+0x180], !P1 ;  /* 0x30c001800217efae */ /* 0x0005e8000c901d64 */
[----:B------:R0:W4:Y:S01]  /*12970*/  SHFL.IDX PT, R5, R4, 0x7, 0x181f ;  /* 0x00f81f0004057f89 */ /* 0x00012200000e0000 */
[----:B--2---:R-:W-:-:S02]  /*12980*/  @!P5 IMAD.MOV.U32 R2, RZ, RZ, R6 ;  /* 0x000000ffff02d224 */ /* 0x004fc400078e0006 */
[----:B------:R-:W-:-:S05]  /*12990*/  @!P5 IMAD.MOV.U32 R3, RZ, RZ, R7 ;  /* 0x000000ffff03d224 */ /* 0x000fca00078e0007 */
[----:B------:R0:W-:Y:S04]  /*129a0*/  @!P5 LDGSTS.E.BYPASS.LTC128B.128 [R23+0x25400], desc[UR36][R2.64], !P4 ;  /* 0x254000000217dfae */ /* 0x0001e8000e101d64 */
[----:B------:R0:W-:Y:S04]  /*129b0*/  @!P5 LDGSTS.E.BYPASS.LTC128B.128 [R23+0x29400], desc[UR36][R2.64+0x80], !P3 ;  /* 0x294000800217dfae */ /* 0x0001e8000d901d64 */
[----:B------:R0:W-:Y:S04]  /*129c0*/  @!P5 LDGSTS.E.BYPASS.LTC128B.128 [R23+0x2d400], desc[UR36][R2.64+0x100], !P2 ;  /* 0x2d4001000217dfae */ /* 0x0001e8000d101d64 */
[----:B---34-:R0:W-:Y:S02]  /*129d0*/  @!P5 LDGSTS.E.BYPASS.LTC128B.128 [R23+0x31400], desc[UR36][R2.64+0x180], !P1 ;  /* 0x314001800217dfae */ /* 0x0181e4000c901d64 */
.L_x_14998:
        /* <DEDUP_REMOVED lines=12> */
.L_x_14890:
[----:B------:R-:W-:Y:S05]  /*12aa0*/  BSYNC B0 ;  /* 0x0000000000007941 */ /* 0x000fea0003800000 */
.L_x_14889:
[----:B------:R-:W-:Y:S01]  /*12ab0*/  NOP ;  /* 0x0000000000007918 */ /* 0x000fe20000000000 */
[----:B------:R-:W-:-:S13]  /*12ac0*/  PLOP3.LUT P0, PT, PT, PT, PT, 0x80, 0x0 ;  /* 0x000000000000781c */ /* 0x000fda0003f0f070 */
.L_x_14891:
[----:B------:R-:W-:Y:S02]  /*12ad0*/  PLOP3.LUT P1, PT, P1, P0, PT, 0xa2, 0x0 ;  /* 0x000000000000781c */ /* 0x000fe40000f21472 */
[----:B------:R-:W-:-:S08]  /*12ae0*/  @P0 R2UR P1, UR4, R17 ;  /* 0x00000000110402ca */ /* 0x000fd00000020000 */
[----:B------:R-:W-:-:S05]  /*12af0*/  @P0 PLOP3.LUT P0, PT, P1, PT, PT, 0x80, 0x0 ;  /* 0x000000000000081c */ /* 0x000fca0000f0f070 */
[----:B------:R-:W-:Y:S01]  /*12b00*/  @!P1 SYNCS.ARRIVE.TRANS64.RED.A0T1 RZ, [UR4+0x32410], RZ ;  /* 0x032410ffffff99a7 */ /* 0x000fe20008200404 */
[----:B------:R-:W-:Y:S07]  /*12b10*/  @!P1 ARRIVES.LDGSTSBAR.64.TRANSCNT [UR4+0x32410] ;  /* 0x03241000ff0099b0 */ /* 0x000fee0008000a84 */
[----:B------:R-:W-:Y:S05]  /*12b20*/  @P0 BRA.U.ANY `(.L_x_14891) ;  /* 0xfffffffd00e80947 */ /* 0x000fea000393ffff */
[----:B0-2---:R-:W2:Y:S02]  /*12b30*/  LDL.LU R2, [R1+0x1c] ;  /* 0x00001c0001027983 */ /* 0x005ea40000300800 */
        /* <DEDUP_REMOVED lines=11> */
.L_x_14999:
[----:B------:R-:W-:Y:S05]  /*12bf0*/  BSYNC B0 ;  /* 0x0000000000007941 */ /* 0x000fea0003800000 */
.L_x_14892:
[----:B------:R-:W-:-:S13]  /*12c00*/  LOP3.LUT P0, RZ, R16, 0x400, RZ, 0xc0, !PT ;  /* 0x0000040010ff7812 */ /* 0x000fda000780c0ff */
[----:B------:R-:W-:Y:S05]  /*12c10*/  @!P0 BRA `(.L_x_14894) ;  /* 0x0000000000048947 */ /* 0x000fea0003800000 */
[----:B------:R-:W-:Y:S01]  /*12c20*/  BPT.TRAP 0x1 ;  /* 0x000000040000795c */ /* 0x000fe20000300000 */
.L_x_14894:
[----:B0-----:R-:W-:Y:S01]  /*12c30*/  SHF.L.U32 R0, R28, 0x1f, RZ ;  /* 0x0000001f1c007819 */ /* 0x001fe200000006ff */
[----:B------:R-:W-:Y:S03]  /*12c40*/  BSSY B0, `(.L_x_14895) ;  /* 0x0000003000007945 */ /* 0x000fe60003800000 */
[----:B------:R-:W0:Y:S02]  /*12c50*/  SYNCS.PHASECHK.TRANS64.TRYWAIT P0, [R19+URZ+0x32460], R0 ;  /* 0x03246000130075a7 */ /* 0x000e24000800017f */
[----:B0-----:R-:W-:Y:S05]  /*12c60*/  @!P0 BRA `(.L_x_14896) ;  /* 0x0000004c00548947 */ /* 0x001fea0003800000 */
.L_x_15000:
[----:B------:R-:W-:Y:S05]  /*12c70*/  BSYNC B0 ;  /* 0x0000000000007941 */ /* 0x000fea0003800000 */
.L_x_14895:
[----:B------:R-:W0:Y:S01]  /*12c80*/  LDL.LU R2, [R1+0x14] ;  /* 0x0000140001027983 */ /* 0x000e220000300800 */
        /* <DEDUP_REMOVED lines=9> */
[----:B0-----:R-:W-:Y:S02]  /*12d20*/  IMAD R0, R2, UR4, RZ ;  /* 0x0000000402007c24 */ /* 0x001fe4000f8e02ff */
[----:B------:R-:W-:-:S04]  /*12d30*/  IMAD.WIDE.U32 R2, R37, UR4, RZ ;  /* 0x0000000425027c25 */ /* 0x000fc8000f8e00ff */
        /* <DEDUP_REMOVED lines=89> */
.L_x_15014:
        /* <DEDUP_REMOVED lines=15> */
.L_x_14898:
        /* <DEDUP_REMOVED lines=10> */
.L_x_14899:
[----:B0-----:R-:W2:Y:S01]  /*13460*/  LDL.LU R2, [R1+0x10] ;  /* 0x0000100001027983 */ /* 0x001ea20000300800 */
[----:B------:R0:W-:Y:S01]  /*13470*/  SYNCS.ARRIVE.TRANS64.A1T0 RZ, [R19+URZ+0x32450], RZ ;  /* 0x032450ff13ff79a7 */ /* 0x0001e2000810003f */
[----:B------:R-:W-:Y:S01]  /*13480*/  BSSY B0, `(.L_x_14900) ;  /* 0x00000d9000007945 */ /* 0x000fe20003800000 */
[----:B--2---:R-:W-:-:S05]  /*13490*/  VIADD R21, R2, 0xfffffffe ;  /* 0xfffffffe02157836 */ /* 0x004fca0000000000 */
[----:B------:R-:W-:-:S13]  /*134a0*/  ISETP.GE.AND P0, PT, R21, R31, PT ;  /* 0x0000001f1500720c */ /* 0x000fda0003f06270 */
[----:B0-----:R-:W-:Y:S05]  /*134b0*/  @!P0 BRA `(.L_x_14901) ;  /* 0x0000000c00548947 */ /* 0x001fea0003800000 */
.L_x_14914:
[----:B0-----:R-:W0:Y:S01]  /*134c0*/  S2R R2, SR_TID.X ;  /* 0x0000000000027919 */ /* 0x001e220000002100 */
[----:B--2---:R-:W2:Y:S01]  /*134d0*/  LDC R3, c[0x0][0x430] ;  /* 0x00010c00ff037b82 */ /* 0x004ea20000000800 */
[----:B------:R-:W-:Y:S01]  /*134e0*/  IMAD R8, R21, 0x60, R32 ;  /* 0x0000006015087824 */ /* 0x000fe200078e0220 */
[----:B------:R-:W-:Y:S01]  /*134f0*/  LOP3.LUT P1, RZ, R16, 0x400, RZ, 0xc0, !PT ;  /* 0x0000040010ff7812 */ /* 0x000fe2000782c0ff */
        /* <DEDUP_REMOVED lines=22> */
[----:B--2---:R-:W-:Y:S01]  /*13660*/  @!P2 LEA R6, P0, R2, R6, 0x2 ;  /* 0x000000060206a211 */ /* 0x004fe200078010ff */
        /* <DEDUP_REMOVED lines=14> */
[----:B-1----:R-:W-:-:S12]  /*13750*/  @!P1 BRA `(.L_x_14902) ;  /* 0x0000000000049947 */ /* 0x002fd80003800000 */
[----:B------:R-:W-:Y:S01]  /*13760*/  BPT.TRAP 0x1 ;  /* 0x000000040000795c */ /* 0x000fe20000300000 */
.L_x_14902:
[----:B------:R-:W-:Y:S01]  /*13770*/  IMAD R10, R18, 0x8, R17 ;  /* 0x00000008120a7824 */ /* 0x000fe200078e0211 */
[----:B------:R-:W-:Y:S01]  /*13780*/  SHF.L.U32 R20, R28, 0x1f, RZ ;  /* 0x0000001f1c147819 */ /* 0x000fe200000006ff */
[----:B------:R-:W-:Y:S01]  /*13790*/  BSSY B1, `(.L_x_14903) ;  /* 0x0000004000017945 */ /* 0x000fe20003800000 */
[----:B------:R-:W-:Y:S02]  /*137a0*/  SHF.R.S32.HI R9, RZ, 0x1f, R5 ;  /* 0x0000001fff097819 */ /* 0x000fe40000011405 */
[----:B------:R-:W2:Y:S02]  /*137b0*/  SYNCS.PHASECHK.TRANS64.TRYWAIT P0, [R10+URZ+0x32440], R20 ;  /* 0x032440140a0075a7 */ /* 0x000ea4000800017f */
[----:B--2---:R-:W-:Y:S05]  /*137c0*/  @!P0 BRA `(.L_x_14904) ;  /* 0x0000004800d08947 */ /* 0x004fea0003800000 */
.L_x_15015:
[----:B------:R-:W-:Y:S05]  /*137d0*/  BSYNC B1 ;  /* 0x0000000000017941 */ /* 0x000fea0003800000 */
.L_x_14903:
[----:B------:R-:W-:Y:S01]  /*137e0*/  ULDC.64 UR4, c[0x0][0x300] ;  /* 0x0000c00000047ab9 */ /* 0x000fe20000000a00 */
[----:B-1---5:R-:W-:Y:S01]  /*137f0*/  SHF.R.S32.HI R19, RZ, 0x1f, R4 ;  /* 0x0000001fff137819 */ /* 0x022fe20000011404 */
        /* <DEDUP_REMOVED lines=22> */
[----:B------:R-:W-:Y:S01]  /*13960*/  SHFL.IDX PT, R14, R6, 0x5, 0x181f ;  /* 0x00b81f00060e7f89 */ /* 0x000fe200000e0000 */
[----:B0-----:R-:W-:-:S05]  /*13970*/  IADD3 R2, P0, R2, R0, RZ ;  /* 0x0000000002027210 */ /* 0x001fca0007f1e0ff */
[----:B-1----:R-:W-:-:S05]  /*13980*/  IMAD.X R3, RZ, RZ, R3, P0 ;  /* 0x000000ffff037224 */ /* 0x002fca00000e0603 */
[----:B------:R0:W-:Y:S04]  /*13990*/  LDGSTS.E.BYPASS.LTC128B.128 [R7+0x1c400], desc[UR36][R2.64], !P1 ;  /* 0x1c40000002077fae */ /* 0x0001e8000c901d64 */
[----:B0-----:R-:W0:Y:S04]  /*139a0*/  SHFL.IDX PT, R2, R6, 0x1, 0x181f ;  /* 0x00381f0006027f89 */ /* 0x001e2800000e0000 */
[----:B------:R-:W1:Y:S01]  /*139b0*/  SHFL.IDX PT, R3, R8, 0x1, 0x181f ;  /* 0x00381f0008037f89 */ /* 0x000e6200000e0000 */
        /* <DEDUP_REMOVED lines=14> */
[----:B------:R-:W1:Y:S04]  /*13aa0*/  SHFL.IDX PT, R3, R8, 0x4, 0x181f ;  /* 0x00981f0008037f89 */ /* 0x000e6800000e0000 */
[----:B------:R-:W3:Y:S01]  /*13ab0*/  SHFL.IDX PT, R8, R8, 0x5, 0x181f ;  /* 0x00b81f0008087f89 */ /* 0x000ee200000e0000 */
[----:B0-----:R-:W-:-:S05]  /*13ac0*/  IADD3 R2, P0, R2, R0, RZ ;  /* 0x0000000002027210 */ /* 0x001fca0007f1e0ff */
[----:B-1----:R-:W-:-:S05]  /*13ad0*/  IMAD.X R3, RZ, RZ, R3, P0 ;  /* 0x000000ffff037224 */ /* 0x002fca00000e0603 */
[----:B---3--:R0:W-:Y:S03]  /*13ae0*/  LDGSTS.E.BYPASS.LTC128B.128 [R7+0x1e400], desc[UR36][R2.64], !P1 ;  /* 0x1e40000002077fae */ /* 0x0081e6000c901d64 */
.L_x_15029:
        /* <DEDUP_REMOVED lines=8> */
.L_x_14906:
        /* <DEDUP_REMOVED lines=10> */
.L_x_14907:
[----:B------:R1:W-:Y:S01]  /*13c10*/  SYNCS.ARRIVE.TRANS64.A1T0 RZ, [R10+URZ+0x32430], RZ ;  /* 0x032430ff0aff79a7 */ /* 0x0003e2000810003f */
[----:B------:R-:W-:Y:S05]  /*13c20*/  @!P3 BRA `(.L_x_14908) ;  /* 0x000000000004b947 */ /* 0x000fea0003800000 */
[----:B------:R-:W-:Y:S01]  /*13c30*/  BPT.TRAP 0x1 ;  /* 0x000000040000795c */ /* 0x000fe20000300000 */
.L_x_14908:
[----:B------:R-:W3:Y:S01]  /*13c40*/  SYNCS.PHASECHK.TRANS64.TRYWAIT P0, [R10+URZ+0x32460], R20 ;  /* 0x032460140a0075a7 */ /* 0x000ee2000800017f */
[----:B------:R-:W-:Y:S04]  /*13c50*/  BSSY B1, `(.L_x_14909) ;  /* 0x0000002000017945 */ /* 0x000fe80003800000 */
[----:B---3--:R-:W-:Y:S05]  /*13c60*/  @!P0 BRA `(.L_x_14910) ;  /* 0x0000004c005c8947 */ /* 0x008fea0003800000 */
.L_x_15030:
[----:B------:R-:W-:Y:S05]  /*13c70*/  BSYNC B1 ;  /* 0x0000000000017941 */ /* 0x000fea0003800000 */
.L_x_14909:
[----:B------:R-:W-:Y:S01]  /*13c80*/  ULDC.64 UR4, c[0x0][0x328] ;  /* 0x0000ca0000047ab9 */ /* 0x000fe20000000a00 */
[----:B------:R-:W-:Y:S01]  /*13c90*/  ULDC.64 UR6, c[0x0][0x318] ;  /* 0x0000c60000067ab9 */ /* 0x000fe20000000a00 */
[----:B0-----:R-:W-:Y:S01]  /*13ca0*/  IMAD R2, R9, UR4, RZ ;  /* 0x0000000409027c24 */ /* 0x001fe2000f8e02ff */
[----:B------:R-:W-:Y:S01]  /*13cb0*/  LOP3.LUT P5, RZ, R16, 0x1, RZ, 0xc0, !PT ;  /* 0x0000000110ff7812 */ /* 0x000fe200078ac0ff */
[----:B--23--:R-:W-:Y:S01]  /*13cc0*/  IMAD R20, R18, 0x6000, R30 ;  /* 0x0000600012147824 */ /* 0x00cfe200078e021e */
        /* <DEDUP_REMOVED lines=61> */
.L_x_15044:
        /* <DEDUP_REMOVED lines=11> */
.L_x_14912:
        /* <DEDUP_REMOVED lines=10> */
.L_x_14913:
[----:B------:R2:W-:Y:S01]  /*141f0*/  SYNCS.ARRIVE.TRANS64.A1T0 RZ, [R10+URZ+0x32450], RZ ;  /* 0x032450ff0aff79a7 */ /* 0x0005e2000810003f */
[----:B------:R-:W-:Y:S05]  /*14200*/  @P2 BRA `(.L_x_14914) ;  /* 0xfffffff000ac2947 */ /* 0x000fea000383ffff */
.L_x_14901:
[----:B------:R-:W-:Y:S05]  /*14210*/  BSYNC B0 ;  /* 0x0000000000007941 */ /* 0x000fea0003800000 */
.L_x_14900:
        /* <DEDUP_REMOVED lines=20> */
.L_x_14916:
[----:B------:R-:W-:Y:S05]  /*14360*/  BSYNC B0 ;  /* 0x0000000000007941 */ /* 0x000fea0003800000 */
.L_x_14915:
[----:B------:R-:W-:Y:S02]  /*14370*/  SEL R18, R18, RZ, P0 ;  /* 0x000000ff12127207 */ /* 0x000fe40000000000 */
[----:B------:R-:W-:-:S07]  /*14380*/  LOP3.LUT R28, R28, R5, RZ, 0x3c, !PT ;  /* 0x000000051c1c7212 */ /* 0x000fce00078e3cff */
.L_x_14869:
[----:B------:R-:W-:Y:S05]  /*14390*/  BSYNC B7 ;  /* 0x0000000000077941 */ /* 0x000fea0003800000 */
.L_x_14867:
        /* <DEDUP_REMOVED lines=11> */
.L_x_14917:
        /* <DEDUP_REMOVED lines=43> */
.L_x_15054:
[----:B------:R-:W-:Y:S02]  /*14700*/  ULDC UR4, c[0x0][0xd38] ;  /* 0x00034e0000047ab9 */ /* 0x000fe40000000800 */
[----:B------:R-:W-:-:S04]  /*14710*/  IMAD.U32 R5, RZ, RZ, UR4 ;  /* 0x00000004ff057e24 */ /* 0x000fc8000f8e00ff */
[----:B---3--:R-:W-:-:S04]  /*14720*/  IMAD R14, R14, R5, RZ ;  /* 0x000000050e0e7224 */ /* 0x008fc800078e02ff */
[----:B------:R-:W-:-:S05]  /*14730*/  IMAD.IADD R7, R7, 0x1, R14 ;  /* 0x0000000107077824 */ /* 0x000fca00078e020e */
[----:B------:R-:W-:-:S13]  /*14740*/  ISETP.GT.AND P6, PT, R7, R0, PT ;  /* 0x000000000700720c */ /* 0x000fda0003fc4270 */
[----:B------:R-:W-:Y:S05]  /*14750*/  @P6 BRA `(.L_x_14920) ;  /* 0x0000000000a46947 */ /* 0x000fea0003800000 */
.L_x_14923:
        /* <DEDUP_REMOVED lines=35> */
.L_x_15062:
[----:B------:R-:W-:Y:S02]  /*14990*/  ULDC UR4, c[0x0][0xd38] ;  /* 0x00034e0000047ab9 */ /* 0x000fe40000000800 */
[----:B------:R-:W-:-:S04]  /*149a0*/  IMAD.U32 R5, RZ, RZ, UR4 ;  /* 0x00000004ff057e24 */ /* 0x000fc8000f8e00ff */
[----:B---3--:R-:W-:-:S04]  /*149b0*/  IMAD R14, R14, R5, RZ ;  /* 0x000000050e0e7224 */ /* 0x008fc800078e02ff */
[----:B------:R-:W-:-:S05]  /*149c0*/  IMAD.IADD R7, R14, 0x1, R7 ;  /* 0x000000010e077824 */ /* 0x000fca00078e0207 */
[----:B------:R-:W-:-:S13]  /*149d0*/  ISETP.GT.AND P6, PT, R7, R0, PT ;  /* 0x000000000700720c */ /* 0x000fda0003fc4270 */
[----:B------:R-:W-:Y:S05]  /*149e0*/  @!P6 BRA `(.L_x_14923) ;  /* 0xfffffffc005ce947 */ /* 0x000fea000383ffff */
.L_x_14920:
        /* <DEDUP_REMOVED lines=10> */
.L_x_15067:
[----:B------:R-:W-:-:S13]  /*14a90*/  ISETP.NE.AND P0, PT, R3, RZ, PT ;  /* 0x000000ff0300720c */ /* 0x000fda0003f05270 */
[----:B------:R-:W-:Y:S05]  /*14aa0*/  @!P0 BRA `(.L_x_14925) ;  /* 0x0000000000108947 */ /* 0x000fea0003800000 */
[----:B------:R-:W-:Y:S01]  /*14ab0*/  UMOV UR4, 0xffffffff ;  /* 0xffffffff00047882 */ /* 0x000fe20000000000 */
[----:B---3--:R-:W-:Y:S02]  /*14ac0*/  VIADD R12, R12, 0xffffffff ;  /* 0xffffffff0c0c7836 */ /* 0x008fe40000000000 */
[----:B------:R-:W-:Y:S05]  /*14ad0*/  BRA.DIV UR4, `(.L_x_14926) ;  /* 0x0000004e04f07947 */ /* 0x000fea000b800000 */
[----:B------:R3:W0:Y:S02]  /*14ae0*/  SHFL.IDX PT, R6, R2, R12, 0x1f ;  /* 0x00001f0c02067589 */ /* 0x00062400000e0000 */
.L_x_14925:
        /* <DEDUP_REMOVED lines=59> */
.L_x_14927:
        /* <DEDUP_REMOVED lines=60> */
.L_x_14928:
[----:B------:R-:W-:-:S05]  /*15260*/  LOP3.LUT R2, RZ, R2, RZ, 0x33, !PT ;  /* 0x00000002ff027212 */ /* 0x000fca00078e33ff */
[----:B------:R-:W-:Y:S01]  /*15270*/  IMAD.IADD R25, R25, 0x1, R2 ;  /* 0x0000000119197824 */ /* 0x000fe200078e0202 */
[----:B------:R-:W-:Y:S06]  /*15280*/  BRA `(.L_x_14929) ;  /* 0x00000000001c7947 */ /* 0x000fec0003800000 */
.L_x_14921:
[----:B------:R-:W-:Y:S01]  /*15290*/  UMOV UR4, URZ ;  /* 0x0000003f00047c82 */ /* 0x000fe20008000000 */
[----:B------:R-:W-:Y:S01]  /*152a0*/  UMOV UR5, URZ ;  /* 0x0000003f00057c82 */ /* 0x000fe20008000000 */
[----:B------:R-:W-:Y:S01]  /*152b0*/  ULDC UR6, c[0x0][0xd3c] ;  /* 0x00034f0000067ab9 */ /* 0x000fe20000000800 */
[----:B------:R-:W-:Y:S02]  /*152c0*/  IMAD.MOV.U32 R24, RZ, RZ, R0 ;  /* 0x000000ffff187224 */ /* 0x000fe400078e0000 */
[----:B------:R-:W-:Y:S02]  /*152d0*/  IMAD.U32 R25, RZ, RZ, UR4 ;  /* 0x00000004ff197e24 */ /* 0x000fe4000f8e00ff */
[----:B------:R-:W-:Y:S02]  /*152e0*/  IMAD.U32 R26, RZ, RZ, UR5 ;  /* 0x00000005ff1a7e24 */ /* 0x000fe4000f8e00ff */
[----:B------:R-:W-:-:S07]  /*152f0*/  IMAD.U32 R27, RZ, RZ, UR6 ;  /* 0x00000006ff1b7e24 */ /* 0x000fce000f8e00ff */
.L_x_14929:
        /* <DEDUP_REMOVED lines=10> */
.L_x_14918:
[----:B------:R-:W-:Y:S02]  /*153a0*/  ULDC UR4, c[0x0][0xd3c] ;  /* 0x00034f0000047ab9 */ /* 0x000fe40000000800 */
[----:B---3--:R-:W-:-:S13]  /*153b0*/  ISETP.GE.AND P0, PT, R27, UR4, PT ;  /* 0x000000041b007c0c */ /* 0x008fda000bf06270 */
[----:B------:R-:W-:Y:S05]  /*153c0*/  @!P0 BRA `(.L_x_14930) ;  /* 0xffffffa400bc8947 */ /* 0x000fea000383ffff */
[----:B------:R-:W-:Y:S05]  /*153d0*/  BSYNC B8 ;  /* 0x0000000000087941 */ /* 0x000fea0003800000 */
.L_x_14861:
        /* <DEDUP_REMOVED lines=12> */
.L_x_15070:
[----:B------:R-:W-:Y:S05]  /*154a0*/  BSYNC B0 ;  /* 0x0000000000007941 */ /* 0x000fea0003800000 */
.L_x_14931:
[----:B------:R-:W-:-:S03]  /*154b0*/  UMOV UR4, 0xffffffff ;  /* 0xffffffff00047882 */ /* 0x000fc60000000000 */
[----:B------:R-:W-:Y:S05]  /*154c0*/  BRA.DIV UR4, `(.L_x_14933) ;  /* 0x0000004604b07947 */ /* 0x000fea000b800000 */
[----:B-1----:R-:W1:Y:S02]  /*154d0*/  S2R R0, SR_TID.X ;  /* 0x0000000000007919 */ /* 0x002e640000002100 */
[----:B-1----:R-:W-:-:S04]  /*154e0*/  SHF.R.U32.HI R0, RZ, 0x5, R0 ;  /* 0x00000005ff007819 */ /* 0x002fc80000011600 */
[----:B------:R-:W-:-:S05]  /*154f0*/  LOP3.LUT R0, R0, 0x3, RZ, 0xc0, !PT ;  /* 0x0000000300007812 */ /* 0x000fca00078ec0ff */
[----:B------:R1:W3:Y:S02]  /*15500*/  SHFL.IDX PT, R14, R0, RZ, 0x1f ;  /* 0x00001fff000e7589 */ /* 0x0002e400000e0000 */
.L_x_15073:
[----:B---3--:R-:W-:Y:S01]  /*15510*/  ISETP.NE.AND P0, PT, R14, RZ, PT ;  /* 0x000000ff0e00720c */ /* 0x008fe20003f05270 */
[----:B------:R-:W-:-:S12]  /*15520*/  BSSY B0, `(.L_x_14934) ;  /* 0x0000026000007945 */ /* 0x000fd80003800000 */
[----:B------:R-:W-:Y:S05]  /*15530*/  @P0 BRA `(.L_x_14935) ;  /* 0x0000000000900947 */ /* 0x000fea0003800000 */
[----:B------:R-:W-:-:S03]  /*15540*/  UMOV UR4, 0xffffffff ;  /* 0xffffffff00047882 */ /* 0x000fc60000000000 */
[----:B------:R-:W-:Y:S05]  /*15550*/  BRA.DIV UR4, `(.L_x_14936) ;  /* 0x0000004604c07947 */ /* 0x000fea000b800000 */
[----:B------:R-:W-:-:S13]  /*15560*/  ELECT P6, URZ, PT ;  /* 0x00000000003f782f */ /* 0x000fda00038c0000 */
.L_x_15076:
        /* <DEDUP_REMOVED lines=8> */
.L_x_14937:
[----:B------:R-:W-:Y:S01]  /*155f0*/  IMAD R5, R18, 0x8, R7 ;  /* 0x0000000812057824 */ /* 0x000fe200078e0207 */
[----:B------:R-:W-:Y:S01]  /*15600*/  SHF.L.U32 R0, R28, 0x1f, RZ ;  /* 0x0000001f1c007819 */ /* 0x000fe200000006ff */
[----:B------:R-:W-:-:S03]  /*15610*/  VIADD R18, R18, 0x1 ;  /* 0x0000000112127836 */ /* 0x000fc60000000000 */
[----:B------:R-:W1:Y:S02]  /*15620*/  SYNCS.PHASECHK.TRANS64.TRYWAIT P1, [R5+URZ+0x32440], R0 ;  /* 0x03244000050075a7 */ /* 0x000e64000802017f */
[----:B------:R-:W-:-:S04]  /*15630*/  ISETP.NE.AND P2, PT, R18, 0x2, PT ;  /* 0x000000021200780c */ /* 0x000fc80003f45270 */
[----:B------:R-:W-:Y:S01]  /*15640*/  SEL R3, RZ, 0x1, P2 ;  /* 0x00000001ff037807 */ /* 0x000fe20001000000 */
[----:B-1----:R-:W-:Y:S08]  /*15650*/  @!P1 BRA `(.L_x_14938) ;  /* 0x0000004400a09947 */ /* 0x002ff00003800000 */
.L_x_15077:
[----:B------:R-:W-:Y:S02]  /*15660*/  SEL R18, R18, RZ, P2 ;  /* 0x000000ff12127207 */ /* 0x000fe40001000000 */
[----:B------:R-:W-:Y:S01]  /*15670*/  LOP3.LUT R2, R28, R3, RZ, 0x3c, !PT ;  /* 0x000000031c027212 */ /* 0x000fe200078e3cff */
[----:B------:R-:W-:Y:S06]  /*15680*/  @!P0 BRA `(.L_x_14939) ;  /* 0x0000000000048947 */ /* 0x000fec0003800000 */
[----:B------:R-:W-:Y:S01]  /*15690*/  BPT.TRAP 0x1 ;  /* 0x000000040000795c */ /* 0x000fe20000300000 */
.L_x_14939:
[----:B------:R-:W-:Y:S01]  /*156a0*/  IMAD R3, R18, 0x8, R7 ;  /* 0x0000000812037824 */ /* 0x000fe200078e0207 */
[----:B------:R-:W-:-:S04]  /*156b0*/  SHF.L.U32 R2, R2, 0x1f, RZ ;  /* 0x0000001f02027819 */ /* 0x000fc800000006ff */
[----:B------:R-:W3:Y:S02]  /*156c0*/  SYNCS.PHASECHK.TRANS64.TRYWAIT P1, [R3+URZ+0x32440], R2 ;  /* 0x03244002030075a7 */ /* 0x000ee4000802017f */
[----:B---3--:R-:W-:Y:S05]  /*156d0*/  @!P1 BRA `(.L_x_14940) ;  /* 0x0000004400949947 */ /* 0x008fea0003800000 */
.L_x_15078:
[----:B------:R-:W-:Y:S05]  /*156e0*/  @!P0 BRA `(.L_x_14941) ;  /* 0x0000000000048947 */ /* 0x000fea0003800000 */
[----:B------:R-:W-:Y:S01]  /*156f0*/  BPT.TRAP 0x1 ;  /* 0x000000040000795c */ /* 0x000fe20000300000 */
.L_x_14941:
[----:B------:R-:W5:Y:S02]  /*15700*/  SYNCS.PHASECHK.TRANS64.TRYWAIT P1, [R5+URZ+0x32460], R0 ;  /* 0x03246000050075a7 */ /* 0x000f64000802017f */
[----:B-----5:R-:W-:Y:S05]  /*15710*/  @!P1 BRA `(.L_x_14942) ;  /* 0x0000004400989947 */ /* 0x020fea0003800000 */
.L_x_15079:
[----:B------:R-:W-:Y:S05]  /*15720*/  @!P0 BRA `(.L_x_14943) ;  /* 0x0000000000048947 */ /* 0x000fea0003800000 */
[----:B------:R-:W-:Y:S01]  /*15730*/  BPT.TRAP 0x1 ;  /* 0x000000040000795c */ /* 0x000fe20000300000 */
.L_x_14943:
[----:B------:R0:W0:Y:S02]  /*15740*/  SYNCS.PHASECHK.TRANS64.TRYWAIT P0, [R3+URZ+0x32460], R2 ;  /* 0x03246002030075a7 */ /* 0x000024000800017f */
[----:B0-----:R-:W-:Y:S05]  /*15750*/  @!P0 NANOSLEEP.SYNCS 0x989680 ;  /* 0x009896800000895d */ /* 0x001fea0003900000 */
[----:B------:R-:W0:Y:S02]  /*15760*/  @!P0 SYNCS.PHASECHK.TRANS64 P0, [R3+URZ+0x32460], R2 ;  /* 0x03246002030085a7 */ /* 0x000e24000800007f */
[----:B0-----:R-:W-:Y:S05]  /*15770*/  @!P0 BRA `(.L_x_14943) ;  /* 0xfffffffc00f08947 */ /* 0x001fea000383ffff */
.L_x_14935:
[----:B------:R-:W-:Y:S05]  /*15780*/  BSYNC B0 ;  /* 0x0000000000007941 */ /* 0x000fea0003800000 */
.L_x_14934:
[----:B------:R-:W-:Y:S05]  /*15790*/  EXIT ;  /* 0x000000000000794d */ /* 0x000fea0003800000 */
.L_x_14793:
[----:B0-----:R0:W1:Y:S02]  /*157a0*/  SYNCS.PHASECHK.TRANS64.TRYWAIT P0, [R3+URZ+0x32400], R0 ;  /* 0x03240000030075a7 */ /* 0x001064000800017f */
[----:B-1----:R-:W-:Y:S05]  /*157b0*/  @!P0 NANOSLEEP.SYNCS 0x989680 ;  /* 0x009896800000895d */ /* 0x002fea0003900000 */
[----:B------:R-:W1:Y:S02]  /*157c0*/  @!P0 SYNCS.PHASECHK.TRANS64 P0, [R3+URZ+0x32400], R0 ;  /* 0x03240000030085a7 */ /* 0x000e64000800007f */
[----:B-1----:R-:W-:Y:S05]  /*157d0*/  @!P0 BRA `(.L_x_14793) ;  /* 0xfffffffc00f08947 */ /* 0x002fea000383ffff */
[----:B------:R-:W-:Y:S05]  /*157e0*/  BRA `(.L_x_14944) ;  /* 0xfffffec800407947 */ /* 0x000fea000383ffff */
.L_x_14797:
[----:B--2---:R-:W-:-:S04]  /*157f0*/  IMAD.U32 R5, RZ, RZ, UR6 ;  /* 0x00000006ff057e24 */ /* 0x004fc8000f8e00ff */
[----:B------:R2:W3:Y:S03]  /*15800*/  SYNCS.PHASECHK.TRANS64.TRYWAIT P1, [R5+URZ+0x32430], R2 ;  /* 0x03243002050075a7 */ /* 0x0004e6000802017f */
[----:B---3--:R-:W-:Y:S05]  /*15810*/  @!P1 NANOSLEEP.SYNCS 0x989680 ;  /* 0x009896800000995d */ /* 0x008fea0003900000 */
[----:B------:R-:W3:Y:S02]  /*15820*/  @!P1 SYNCS.PHASECHK.TRANS64 P1, [R5+URZ+0x32430], R2 ;  /* 0x03243002050095a7 */ /* 0x000ee4000802007f */
[----:B---3--:R-:W-:Y:S05]  /*15830*/  @!P1 BRA `(.L_x_14797) ;  /* 0xfffffffc00ec9947 */ /* 0x008fea000383ffff */
[----:B------:R-:W-:Y:S05]  /*15840*/  BRA `(.L_x_14796) ;  /* 0xfffffec800707947 */ /* 0x000fea000383ffff */
.L_x_14798:
[----:B---3--:R3:W4:Y:S02]  /*15850*/  SYNCS.PHASECHK.TRANS64.TRYWAIT P1, [R3+URZ+0x32410], R0 ;  /* 0x03241000030075a7 */ /* 0x008724000802017f */
[----:B----4-:R-:W-:Y:S05]  /*15860*/  @!P1 NANOSLEEP.SYNCS 0x989680 ;  /* 0x009896800000995d */ /* 0x010fea0003900000 */
[----:B------:R-:W4:Y:S02]  /*15870*/  @!P1 SYNCS.PHASECHK.TRANS64 P1, [R3+URZ+0x32410], R0 ;  /* 0x03241000030095a7 */ /* 0x000f24000802007f */
[----:B----4-:R-:W-:Y:S05]  /*15880*/  @!P1 BRA `(.L_x_14798) ;  /* 0xfffffffc00f09947 */ /* 0x010fea000383ffff */
[----:B------:R-:W-:Y:S05]  /*15890*/  BRA `(.L_x_14945) ;  /* 0xfffffecc001c7947 */ /* 0x000fea000383ffff */
.L_x_14802:
[----:B0-2---:R-:W-:-:S04]  /*158a0*/  IMAD.U32 R5, RZ, RZ, UR6 ;  /* 0x00000006ff057e24 */ /* 0x005fc8000f8e00ff */
[----:B------:R0:W2:Y:S03]  /*158b0*/  SYNCS.PHASECHK.TRANS64.TRYWAIT P1, [R5+URZ+0x32450], R2 ;  /* 0x03245002050075a7 */ /* 0x0000a6000802017f */
[----:B--2---:R-:W-:Y:S05]  /*158c0*/  @!P1 NANOSLEEP.SYNCS 0x989680 ;  /* 0x009896800000995d */ /* 0x004fea0003900000 */
[----:B------:R-:W2:Y:S02]  /*158d0*/  @!P1 SYNCS.PHASECHK.TRANS64 P1, [R5+URZ+0x32450], R2 ;  /* 0x03245002050095a7 */ /* 0x000ea4000802007f */
[----:B--2---:R-:W-:Y:S05]  /*158e0*/  @!P1 BRA `(.L_x_14802) ;  /* 0xfffffffc00ec9947 */ /* 0x004fea000383ffff */
[----:B------:R-:W-:Y:S05]  /*158f0*/  BRA `(.L_x_14801) ;  /* 0xfffffecc00247947 */ /* 0x000fea000383ffff */
.L_x_14809:
[----:B-1----:R-:W-:-:S04]  /*15900*/  IMAD.U32 R153, RZ, RZ, UR4 ;  /* 0x00000004ff997e24 */ /* 0x002fc8000f8e00ff */
[----:B------:R1:W2:Y:S03]  /*15910*/  SYNCS.PHASECHK.TRANS64.TRYWAIT P1, [R153+URZ+0x32430], R0 ;  /* 0x03243000990075a7 */ /* 0x0002a6000802017f */
[----:B--2---:R-:W-:Y:S05]  /*15920*/  @!P1 NANOSLEEP.SYNCS 0x989680 ;  /* 0x009896800000995d */ /* 0x004fea0003900000 */
[----:B------:R-:W2:Y:S02]  /*15930*/  @!P1 SYNCS.PHASECHK.TRANS64 P1, [R153+URZ+0x32430], R0 ;  /* 0x03243000990095a7 */ /* 0x000ea4000802007f */
[----:B--2---:R-:W-:Y:S05]  /*15940*/  @!P1 BRA `(.L_x_14809) ;  /* 0xfffffffc00ec9947 */ /* 0x004fea000383ffff */
[----:B------:R-:W-:Y:S05]  /*15950*/  BRA `(.L_x_14808) ;  /* 0xfffffeec00e47947 */ /* 0x000fea000383ffff */
.L_x_14813:
[----:B--2---:R-:W-:-:S04]  /*15960*/  IMAD.U32 R202, RZ, RZ, UR4 ;  /* 0x00000004ffca7e24 */ /* 0x004fc8000f8e00ff */
[----:B------:R2:W3:Y:S03]  /*15970*/  SYNCS.PHASECHK.TRANS64.TRYWAIT P1, [R202+URZ+0x32450], R0 ;  /* 0x03245000ca0075a7 */ /* 0x0004e6000802017f */
[----:B---3--:R-:W-:Y:S05]  /*15980*/  @!P1 NANOSLEEP.SYNCS 0x989680 ;  /* 0x009896800000995d */ /* 0x008fea0003900000 */
[----:B------:R-:W3:Y:S02]  /*15990*/  @!P1 SYNCS.PHASECHK.TRANS64 P1, [R202+URZ+0x32450], R0 ;  /* 0x03245000ca0095a7 */ /* 0x000ee4000802007f */
[----:B---3--:R-:W-:Y:S05]  /*159a0*/  @!P1 BRA `(.L_x_14813) ;  /* 0xfffffffc00ec9947 */ /* 0x008fea000383ffff */
[----:B------:R-:W-:Y:S05]  /*159b0*/  BRA `(.L_x_14812) ;  /* 0xfffffef000607947 */ /* 0x000fea000383ffff */
.L_x_14821:
[----:B-1----:R-:W-:-:S04]  /*159c0*/  IMAD.U32 R153, RZ, RZ, UR4 ;  /* 0x00000004ff997e24 */ /* 0x002fc8000f8e00ff */
[----:B------:R1:W2:Y:S03]  /*159d0*/  SYNCS.PHASECHK.TRANS64.TRYWAIT P1, [R153+URZ+0x32430], R0 ;  /* 0x03243000990075a7 */ /* 0x0002a6000802017f */
[----:B--2---:R-:W-:Y:S05]  /*159e0*/  @!P1 NANOSLEEP.SYNCS 0x989680 ;  /* 0x009896800000995d */ /* 0x004fea0003900000 */
[----:B------:R-:W2:Y:S02]  /*159f0*/  @!P1 SYNCS.PHASECHK.TRANS64 P1, [R153+URZ+0x32430], R0 ;  /* 0x03243000990095a7 */ /* 0x000ea4000802007f */
[----:B--2---:R-:W-:Y:S05]  /*15a00*/  @!P1 BRA `(.L_x_14821) ;  /* 0xfffffffc00ec9947 */ /* 0x004fea000383ffff */
[----:B------:R-:W-:Y:S05]  /*15a10*/  BRA `(.L_x_14820) ;  /* 0xffffff1800907947 */ /* 0x000fea000383ffff */
.L_x_14825:
[----:B--2---:R-:W-:-:S04]  /*15a20*/  IMAD.U32 R200, RZ, RZ, UR4 ;  /* 0x00000004ffc87e24 */ /* 0x004fc8000f8e00ff */
[----:B------:R2:W3:Y:S03]  /*15a30*/  SYNCS.PHASECHK.TRANS64.TRYWAIT P1, [R200+URZ+0x32450], R0 ;  /* 0x03245000c80075a7 */ /* 0x0004e6000802017f */
[----:B---3--:R-:W-:Y:S05]  /*15a40*/  @!P1 NANOSLEEP.SYNCS 0x989680 ;  /* 0x009896800000995d */ /* 0x008fea0003900000 */
[----:B------:R-:W3:Y:S02]  /*15a50*/  @!P1 SYNCS.PHASECHK.TRANS64 P1, [R200+URZ+0x32450], R0 ;  /* 0x03245000c80095a7 */ /* 0x000ee4000802007f */
[----:B---3--:R-:W-:Y:S05]  /*15a60*/  @!P1 BRA `(.L_x_14825) ;  /* 0xfffffffc00ec9947 */ /* 0x008fea000383ffff */
[----:B------:R-:W-:Y:S05]  /*15a70*/  BRA `(.L_x_14824) ;  /* 0xffffff1c000c7947 */ /* 0x000fea000383ffff */
.L_x_14875:
        /* <DEDUP_REMOVED lines=11> */
.L_x_14947:
[----:B------:R-:W-:Y:S05]  /*15b30*/  BSYNC B0 ;  /* 0x0000000000007941 */ /* 0x000fea0003800000 */
.L_x_14946:
[----:B------:R-:W-:Y:S05]  /*15b40*/  BRA `(.L_x_14948) ;  /* 0xffffffac00b87947 */ /* 0x000fea000383ffff */
.L_x_14878:
[----:B0-----:R0:W1:Y:S02]  /*15b50*/  SYNCS.PHASECHK.TRANS64.TRYWAIT P0, [R19+URZ+0x32440], R0 ;  /* 0x03244000130075a7 */ /* 0x001064000800017f */
[----:B-1----:R-:W-:Y:S05]  /*15b60*/  @!P0 NANOSLEEP.SYNCS 0x989680 ;  /* 0x009896800000895d */ /* 0x002fea0003900000 */
[----:B------:R-:W1:Y:S02]  /*15b70*/  @!P0 SYNCS.PHASECHK.TRANS64 P0, [R19+URZ+0x32440], R0 ;  /* 0x03244000130085a7 */ /* 0x000e64000800007f */
[----:B-1----:R-:W-:Y:S05]  /*15b80*/  @!P0 BRA `(.L_x_14878) ;  /* 0xfffffffc00f08947 */ /* 0x002fea000383ffff */
[----:B------:R-:W-:Y:S05]  /*15b90*/  BRA `(.L_x_14949) ;  /* 0xffffffb000547947 */ /* 0x000fea000383ffff */
.L_x_14879:
        /* <DEDUP_REMOVED lines=8> */
.L_x_14951:
[----:B------:R-:W-:Y:S05]  /*15c20*/  BSYNC B0 ;  /* 0x0000000000007941 */ /* 0x000fea0003800000 */
.L_x_14950:
        /* <DEDUP_REMOVED lines=9> */
.L_x_14952:
[----:B------:R-:W-:Y:S02]  /*15cc0*/  IMAD.MOV.U32 R13, RZ, RZ, R4 ;  /* 0x000000ffff0d7224 */ /* 0x000fe400078e0004 */
[----:B------:R-:W-:Y:S02]  /*15cd0*/  IMAD.MOV.U32 R12, RZ, RZ, 0x1 ;  /* 0x00000001ff0c7424 */ /* 0x000fe400078e00ff */
[----:B------:R-:W-:-:S07]  /*15ce0*/  IMAD.MOV.U32 R3, RZ, RZ, R14 ;  /* 0x000000ffff037224 */ /* 0x000fce00078e000e */
[----:B------:R-:W-:Y:S05]  /*15cf0*/  WARPSYNC.COLLECTIVE R15, `(.L_x_14953) ;  /* 0x000000000f087348 */ /* 0x000fea0003c00000 */
[----:B------:R0:W1:Y:S02]  /*15d00*/  SHFL.IDX P6, R14, R13, R12, R11 ;  /* 0x0000000c0d0e7389 */ /* 0x00006400000c000b */
[----:B01----:R-:W-:Y:S01]  /*15d10*/  ENDCOLLECTIVE ;  /* 0x000000000000791b */ /* 0x003fe20003800000 */
.L_x_14953:
        /* <DEDUP_REMOVED lines=15> */
.L_x_14954:
[----:B------:R-:W-:Y:S02]  /*15e10*/  @P0 IMAD R6, R5, 0x2, R17 ;  /* 0x0000000205060824 */ /* 0x000fe400078e0211 */
[----:B------:R-:W-:Y:S02]  /*15e20*/  IMAD.MOV.U32 R13, RZ, RZ, R4 ;  /* 0x000000ffff0d7224 */ /* 0x000fe400078e0004 */
[----:B------:R-:W-:Y:S02]  /*15e30*/  IMAD.MOV.U32 R12, RZ, RZ, 0x2 ;  /* 0x00000002ff0c7424 */ /* 0x000fe400078e00ff */
[----:B------:R-:W-:-:S07]  /*15e40*/  IMAD.MOV.U32 R3, RZ, RZ, R14 ;  /* 0x000000ffff037224 */ /* 0x000fce00078e000e */
[----:B------:R-:W-:Y:S05]  /*15e50*/  WARPSYNC.COLLECTIVE R15, `(.L_x_14955) ;  /* 0x000000000f087348 */ /* 0x000fea0003c00000 */
[----:B------:R0:W1:Y:S02]  /*15e60*/  SHFL.IDX P6, R14, R13, R12, R11 ;  /* 0x0000000c0d0e7389 */ /* 0x00006400000c000b */
[----:B01----:R-:W-:Y:S01]  /*15e70*/  ENDCOLLECTIVE ;  /* 0x000000000000791b */ /* 0x003fe20003800000 */
.L_x_14955:
        /* <DEDUP_REMOVED lines=15> */
.L_x_14956:
[----:B------:R-:W-:Y:S02]  /*15f70*/  @P0 IMAD R6, R5, 0x2, R17 ;  /* 0x0000000205060824 */ /* 0x000fe400078e0211 */
[----:B------:R-:W-:Y:S02]  /*15f80*/  IMAD.MOV.U32 R13, RZ, RZ, R4 ;  /* 0x000000ffff0d7224 */ /* 0x000fe400078e0004 */
[----:B------:R-:W-:Y:S02]  /*15f90*/  IMAD.MOV.U32 R12, RZ, RZ, 0x3 ;  /* 0x00000003ff0c7424 */ /* 0x000fe400078e00ff */
[----:B------:R-:W-:-:S07]  /*15fa0*/  IMAD.MOV.U32 R3, RZ, RZ, R14 ;  /* 0x000000ffff037224 */ /* 0x000fce00078e000e */
[----:B------:R-:W-:Y:S05]  /*15fb0*/  WARPSYNC.COLLECTIVE R15, `(.L_x_14957) ;  /* 0x000000000f087348 */ /* 0x000fea0003c00000 */
[----:B------:R0:W1:Y:S02]  /*15fc0*/  SHFL.IDX P6, R14, R13, R12, R11 ;  /* 0x0000000c0d0e7389 */ /* 0x00006400000c000b */
[----:B01----:R-:W-:Y:S01]  /*15fd0*/  ENDCOLLECTIVE ;  /* 0x000000000000791b */ /* 0x003fe20003800000 */
.L_x_14957:
        /* <DEDUP_REMOVED lines=15> */
.L_x_14958:
[----:B------:R-:W-:Y:S02]  /*160d0*/  @P0 IMAD R6, R5, 0x2, R17 ;  /* 0x0000000205060824 */ /* 0x000fe400078e0211 */
[----:B------:R-:W-:Y:S02]  /*160e0*/  IMAD.MOV.U32 R13, RZ, RZ, R4 ;  /* 0x000000ffff0d7224 */ /* 0x000fe400078e0004 */
[----:B------:R-:W-:Y:S02]  /*160f0*/  IMAD.MOV.U32 R12, RZ, RZ, 0x4 ;  /* 0x00000004ff0c7424 */ /* 0x000fe400078e00ff */
[----:B------:R-:W-:-:S07]  /*16100*/  IMAD.MOV.U32 R3, RZ, RZ, R14 ;  /* 0x000000ffff037224 */ /* 0x000fce00078e000e */
[----:B------:R-:W-:Y:S05]  /*16110*/  WARPSYNC.COLLECTIVE R15, `(.L_x_14959) ;  /* 0x000000000f087348 */ /* 0x000fea0003c00000 */
[----:B------:R0:W1:Y:S02]  /*16120*/  SHFL.IDX P6, R14, R13, R12, R11 ;  /* 0x0000000c0d0e7389 */ /* 0x00006400000c000b */
[----:B01----:R-:W-:Y:S01]  /*16130*/  ENDCOLLECTIVE ;  /* 0x000000000000791b */ /* 0x003fe20003800000 */
.L_x_14959:
        /* <DEDUP_REMOVED lines=15> */
.L_x_14960:
[----:B------:R-:W-:Y:S02]  /*16230*/  @P0 IMAD R6, R5, 0x2, R17 ;  /* 0x0000000205060824 */ /* 0x000fe400078e0211 */
[----:B------:R-:W-:Y:S02]  /*16240*/  IMAD.MOV.U32 R13, RZ, RZ, R4 ;  /* 0x000000ffff0d7224 */ /* 0x000fe400078e0004 */
[----:B------:R-:W-:Y:S02]  /*16250*/  IMAD.MOV.U32 R12, RZ, RZ, 0x5 ;  /* 0x00000005ff0c7424 */ /* 0x000fe400078e00ff */
[----:B------:R-:W-:-:S07]  /*16260*/  IMAD.MOV.U32 R3, RZ, RZ, R14 ;  /* 0x000000ffff037224 */ /* 0x000fce00078e000e */
[----:B------:R-:W-:Y:S05]  /*16270*/  WARPSYNC.COLLECTIVE R15, `(.L_x_14961) ;  /* 0x000000000f087348 */ /* 0x000fea0003c00000 */
[----:B------:R0:W1:Y:S02]  /*16280*/  SHFL.IDX P6, R14, R13, R12, R11 ;  /* 0x0000000c0d0e7389 */ /* 0x00006400000c000b */
[----:B01----:R-:W-:Y:S01]  /*16290*/  ENDCOLLECTIVE ;  /* 0x000000000000791b */ /* 0x003fe20003800000 */
.L_x_14961:
        /* <DEDUP_REMOVED lines=10> */
.L_x_14962:
[----:B------:R-:W-:Y:S01]  /*16340*/  @!PT LDS RZ, [RZ] ;  /* 0x00000000fffff984 */ /* 0x000fe20000000800 */
[----:B------:R-:W-:Y:S01]  /*16350*/  @!PT LDS RZ, [RZ] ;  /* 0x00000000fffff984 */ /* 0x000fe20000000800 */
[----:B------:R-:W-:Y:S01]  /*16360*/  @!PT LDS RZ, [RZ] ;  /* 0x00000000fffff984 */ /* 0x000fe20000000800 */
[----:B------:R0:W-:Y:S01]  /*16370*/  @P0 LDGSTS.E.BYPASS.LTC128B.128 [R6+0x1e400], desc[UR36][R2.64], !P2 ;  /* 0x1e40000002060fae */ /* 0x0001e2000d101d64 */
[----:B------:R-:W-:Y:S01]  /*16380*/  IMAD.MOV.U32 R0, RZ, RZ, R14 ;  /* 0x000000ffff007224 */ /* 0x000fe200078e000e */
[----:B------:R-:W-:Y:S06]  /*16390*/  BRA `(.L_x_14963) ;  /* 0xffffffac00b47947 */ /* 0x000fec000383ffff */
.L_x_14884:
[----:B------:R0:W5:Y:S01]  /*163a0*/  LDL.LU R6, [R1+0x4] ;  /* 0x0000040001067983 */ /* 0x0001620000300800 */
[----:B------:R-:W-:Y:S01]  /*163b0*/  IMAD.MOV.U32 R13, RZ, RZ, R4 ;  /* 0x000000ffff0d7224 */ /* 0x000fe200078e0004 */
[----:B------:R-:W-:Y:S01]  /*163c0*/  LOP3.LUT R16, R16, 0xffffdfff, RZ, 0xc0, !PT ;  /* 0xffffdfff10107812 */ /* 0x000fe200078ec0ff */
[----:B------:R-:W-:Y:S02]  /*163d0*/  IMAD.MOV.U32 R12, RZ, RZ, RZ ;  /* 0x000000ffff0c7224 */ /* 0x000fe400078e00ff */
[----:B------:R-:W-:Y:S02]  /*163e0*/  IMAD.MOV.U32 R11, RZ, RZ, 0x181f ;  /* 0x0000181fff0b7424 */ /* 0x000fe400078e00ff */
[----:B------:R-:W-:Y:S02]  /*163f0*/  IMAD.MOV.U32 R15, RZ, RZ, -0x1 ;  /* 0xffffffffff0f7424 */ /* 0x000fe400078e00ff */
[----:B0-----:R-:W-:-:S07]  /*16400*/  IMAD R25, R25, 0x80, R21 ;  /* 0x0000008019197824 */ /* 0x001fce00078e0215 */
[----:B-1---5:R-:W-:Y:S05]  /*16410*/  WARPSYNC.COLLECTIVE R15, `(.L_x_14964) ;  /* 0x000000000f087348 */ /* 0x022fea0003c00000 */
[----:B------:R0:W2:Y:S02]  /*16420*/  SHFL.IDX P6, R14, R13, R12, R11 ;  /* 0x0000000c0d0e7389 */ /* 0x0000a400000c000b */
[----:B012--5:R-:W-:Y:S01]  /*16430*/  ENDCOLLECTIVE ;  /* 0x000000000000791b */ /* 0x027fe20003800000 */
.L_x_14964:
[----:B------:R-:W-:Y:S02]  /*16440*/  IMAD.MOV.U32 R13, RZ, RZ, R0 ;  /* 0x000000ffff0d7224 */ /* 0x000fe400078e0000 */
[----:B------:R-:W-:-:S07]  /*16450*/  IMAD.MOV.U32 R3, RZ, RZ, R14 ;  /* 0x000000ffff037224 */ /* 0x000fce00078e000e */
[----:B------:R-:W-:Y:S05]  /*16460*/  WARPSYNC.COLLECTIVE R15, `(.L_x_14965) ;  /* 0x000000000f087348 */ /* 0x000fea0003c00000 */
[----:B------:R0:W1:Y:S02]  /*16470*/  SHFL.IDX P6, R14, R13, R12, R11 ;  /* 0x0000000c0d0e7389 */ /* 0x00006400000c000b */
[----:B01----:R-:W-:Y:S01]  /*16480*/  ENDCOLLECTIVE ;  /* 0x000000000000791b */ /* 0x003fe20003800000 */
.L_x_14965:
[----:B------:R-:W-:Y:S02]  /*16490*/  IMAD.MOV.U32 R13, RZ, RZ, R4 ;  /* 0x000000ffff0d7224 */ /* 0x000fe400078e0004 */
[----:B------:R-:W-:Y:S02]  /*164a0*/  IMAD.MOV.U32 R12, RZ, RZ, 0x1 ;  /* 0x00000001ff0c7424 */ /* 0x000fe400078e00ff */
[----:B------:R-:W-:-:S07]  /*164b0*/  IMAD.MOV.U32 R9, RZ, RZ, R14 ;  /* 0x000000ffff097224 */ /* 0x000fce00078e000e */
[----:B------:R-:W-:Y:S05]  /*164c0*/  WARPSYNC.COLLECTIVE R15, `(.L_x_14966) ;  /* 0x000000000f087348 */ /* 0x000fea0003c00000 */
[----:B------:R0:W1:Y:S02]  /*164d0*/  SHFL.IDX P6, R14, R13, R12, R11 ;  /* 0x0000000c0d0e7389 */ /* 0x00006400000c000b */
[----:B01----:R-:W-:Y:S01]  /*164e0*/  ENDCOLLECTIVE ;  /* 0x000000000000791b */ /* 0x003fe20003800000 */
.L_x_14966:
        /* <DEDUP_REMOVED lines=18> */
.L_x_14967:
        /* <DEDUP_REMOVED lines=8> */
.L_x_14968:
        /* <DEDUP_REMOVED lines=15> */
.L_x_14969:
        /* <DEDUP_REMOVED lines=8> */
.L_x_14970:
        /* <DEDUP_REMOVED lines=15> */
.L_x_14971:
        /* <DEDUP_REMOVED lines=8> */
[----:B------:R-:W-:Y:S02]  /*16970*/  IMAD.MOV.U32 R13, RZ, RZ, R4 ;  /* 0x000000ffff0d7224 */ /* 0x000fe400078e0004 */
[----:B------:R-:W-:Y:S01]  /*16980*/  IMAD.MOV.U32 R12, RZ, RZ, 0x4 ;  /* 0x00000004ff0c7424 */ /* 0x000fe200078e00ff */
[----:B------:R-:W-:Y:S01]  /*16990*/  @!PT LDS RZ, [RZ] ;  /* 0x00000000fffff984 */ /* 0x000fe20000000800 */
[----:B------:R-:W-:Y:S01]  /*169a0*/  @!PT LDS RZ, [RZ] ;  /* 0x00000000fffff984 */ /* 0x000fe20000000800 */
[----:B------:R-:W-:Y:S01]  /*169b0*/  @!PT LDS RZ, [RZ] ;  /* 0x00000000fffff984 */ /* 0x000fe20000000800 */
[----:B------:R0:W-:Y:S06]  /*169c0*/  @!P2 LDGSTS.E.BYPASS.LTC128B.128 [R23+0x19c00], desc[UR36][R2.64], !P0 ;  /* 0x19c000000217afae */ /* 0x0001ec000c101d64 */
[----:B0-----:R-:W-:Y:S05]  /*169d0*/  WARPSYNC.COLLECTIVE R15, `(.L_x_14972) ;  /* 0x000000000f087348 */ /* 0x001fea0003c00000 */
[----:B------:R1:W2:Y:S02]  /*169e0*/  SHFL.IDX P6, R14, R13, R12, R11 ;  /* 0x0000000c0d0e7389 */ /* 0x0002a400000c000b */
[----:B012---:R-:W-:Y:S01]  /*169f0*/  ENDCOLLECTIVE ;  /* 0x000000000000791b */ /* 0x007fe20003800000 */
.L_x_14972:
[----:B------:R-:W-:-:S05]  /*16a00*/  VIADD R2, R25, 0x40 ;  /* 0x0000004019027836 */ /* 0x000fca0000000000 */
[----:B------:R-:W-:Y:S01]  /*16a10*/  ISETP.GE.AND P2, PT, R2, R5, PT ;  /* 0x000000050200720c */ /* 0x000fe20003f46270 */
[----:B------:R-:W-:Y:S02]  /*16a20*/  IMAD.MOV.U32 R13, RZ, RZ, R0 ;  /* 0x000000ffff0d7224 */ /* 0x000fe400078e0000 */
[----:B------:R-:W-:-:S10]  /*16a30*/  IMAD.MOV.U32 R2, RZ, RZ, R14 ;  /* 0x000000ffff027224 */ /* 0x000fd400078e000e */
[----:B------:R-:W-:Y:S05]  /*16a40*/  WARPSYNC.COLLECTIVE R15, `(.L_x_14973) ;  /* 0x000000000f087348 */ /* 0x000fea0003c00000 */
[----:B------:R0:W1:Y:S02]  /*16a50*/  SHFL.IDX P6, R14, R13, R12, R11 ;  /* 0x0000000c0d0e7389 */ /* 0x00006400000c000b */
[----:B01----:R-:W-:Y:S01]  /*16a60*/  ENDCOLLECTIVE ;  /* 0x000000000000791b */ /* 0x003fe20003800000 */
.L_x_14973:
[----:B------:R-:W-:-:S04]  /*16a70*/  @P2 LOP3.LUT R16, R16, 0x100, RZ, 0xfc, !PT ;  /* 0x0000010010102812 */ /* 0x000fc800078efcff */
[----:B------:R-:W-:Y:S01]  /*16a80*/  LOP3.LUT R16, R16, 0xffffff7f, RZ, 0xc0, !PT ;  /* 0xffffff7f10107812 */ /* 0x000fe200078ec0ff */
        /* <DEDUP_REMOVED lines=15> */
.L_x_14974:
[----:B------:R-:W-:-:S05]  /*16b80*/  VIADD R2, R25, 0x50 ;  /* 0x0000005019027836 */ /* 0x000fca0000000000 */
[----:B------:R-:W-:Y:S01]  /*16b90*/  ISETP.GE.AND P2, PT, R2, R5, PT ;  /* 0x000000050200720c */ /* 0x000fe20003f46270 */
[----:B------:R-:W-:Y:S02]  /*16ba0*/  IMAD.MOV.U32 R13, RZ, RZ, R0 ;  /* 0x000000ffff0d7224 */ /* 0x000fe400078e0000 */
[----:B------:R-:W-:-:S10]  /*16bb0*/  IMAD.MOV.U32 R7, RZ, RZ, R14 ;  /* 0x000000ffff077224 */ /* 0x000fd400078e000e */
[----:B------:R-:W-:Y:S05]  /*16bc0*/  WARPSYNC.COLLECTIVE R15, `(.L_x_14975) ;  /* 0x000000000f087348 */ /* 0x000fea0003c00000 */
[----:B------:R0:W1:Y:S02]  /*16bd0*/  SHFL.IDX P6, R14, R13, R12, R11 ;  /* 0x0000000c0d0e7389 */ /* 0x00006400000c000b */
[----:B01----:R-:W-:Y:S01]  /*16be0*/  ENDCOLLECTIVE ;  /* 0x000000000000791b */ /* 0x003fe20003800000 */
.L_x_14975:
        /* <DEDUP_REMOVED lines=8> */
.L_x_14976:
        /* <DEDUP_REMOVED lines=15> */
.L_x_14977:
[----:B------:R-:W-:Y:S01]  /*16d60*/  @P2 LOP3.LUT R16, R16, 0x40, RZ, 0xfc, !PT ;  /* 0x0000004010102812 */ /* 0x000fe200078efcff */
[----:B------:R-:W-:Y:S02]  /*16d70*/  IMAD.MOV.U32 R13, RZ, RZ, R4 ;  /* 0x000000ffff0d7224 */ /* 0x000fe400078e0004 */
[----:B------:R-:W-:Y:S02]  /*16d80*/  IMAD.MOV.U32 R12, RZ, RZ, 0x7 ;  /* 0x00000007ff0c7424 */ /* 0x000fe400078e00ff */
[----:B------:R-:W-:-:S07]  /*16d90*/  IMAD.MOV.U32 R6, RZ, RZ, R14 ;  /* 0x000000ffff067224 */ /* 0x000fce00078e000e */
[----:B------:R-:W-:Y:S05]  /*16da0*/  WARPSYNC.COLLECTIVE R15, `(.L_x_14978) ;  /* 0x000000000f087348 */ /* 0x000fea0003c00000 */
[----:B------:R0:W1:Y:S02]  /*16db0*/  SHFL.IDX P6, R14, R13, R12, R11 ;  /* 0x0000000c0d0e7389 */ /* 0x00006400000c000b */
[----:B01----:R-:W-:Y:S01]  /*16dc0*/  ENDCOLLECTIVE ;  /* 0x000000000000791b */ /* 0x003fe20003800000 */
.L_x_14978:
        /* <DEDUP_REMOVED lines=13> */
.L_x_14979:
[----:B------:R-:W-:Y:S01]  /*16ea0*/  IMAD.MOV.U32 R0, RZ, RZ, R14 ;  /* 0x000000ffff007224 */ /* 0x000fe200078e000e */
[----:B------:R-:W-:Y:S06]  /*16eb0*/  BRA `(.L_x_14980) ;  /* 0xffffffac00e47947 */ /* 0x000fec000383ffff */
.L_x_14888:
        /* <DEDUP_REMOVED lines=8> */
.L_x_14982:
[----:B------:R-:W-:Y:S05]  /*16f40*/  BSYNC B0 ;  /* 0x0000000000007941 */ /* 0x000fea0003800000 */
.L_x_14981:
        /* <DEDUP_REMOVED lines=9> */
.L_x_14983:
[----:B------:R-:W-:Y:S02]  /*16fe0*/  IMAD.MOV.U32 R13, RZ, RZ, R4 ;  /* 0x000000ffff0d7224 */ /* 0x000fe400078e0004 */
[----:B------:R-:W-:Y:S01]  /*16ff0*/  IMAD.MOV.U32 R12, RZ, RZ, 0x1 ;  /* 0x00000001ff0c7424 */ /* 0x000fe200078e00ff */
[----:B------:R-:W-:-:S13]  /*17000*/  @!P5 LEA R5, P0, R8, R14, 0x1 ;  /* 0x0000000e0805d211 */ /* 0x000fda00078008ff */
[----:B------:R-:W-:Y:S05]  /*17010*/  WARPSYNC.COLLECTIVE R15, `(.L_x_14984) ;  /* 0x000000000f087348 */ /* 0x000fea0003c00000 */
[----:B------:R0:W1:Y:S02]  /*17020*/  SHFL.IDX P6, R14, R13, R12, R11 ;  /* 0x0000000c0d0e7389 */ /* 0x00006400000c000b */
[----:B01----:R-:W-:Y:S01]  /*17030*/  ENDCOLLECTIVE ;  /* 0x000000000000791b */ /* 0x003fe20003800000 */
.L_x_14984:
        /* <DEDUP_REMOVED lines=15> */
.L_x_14985:
        /* <DEDUP_REMOVED lines=17> */
.L_x_14986:
[----:B------:R-:W-:Y:S02]  /*17240*/  IMAD.MOV.U32 R13, RZ, RZ, R0 ;  /* 0x000000ffff0d7224 */ /* 0x000fe400078e0000 */
[----:B------:R-:W-:-:S07]  /*17250*/  IMAD.MOV.U32 R5, RZ, RZ, R14 ;  /* 0x000000ffff057224 */ /* 0x000fce00078e000e */
[----:B------:R-:W-:Y:S05]  /*17260*/  WARPSYNC.COLLECTIVE R15, `(.L_x_14987) ;  /* 0x000000000f087348 */ /* 0x000fea0003c00000 */
[----:B------:R0:W1:Y:S02]  /*17270*/  SHFL.IDX P6, R14, R13, R12, R11 ;  /* 0x0000000c0d0e7389 */ /* 0x00006400000c000b */
[----:B01----:R-:W-:Y:S01]  /*17280*/  ENDCOLLECTIVE ;  /* 0x000000000000791b */ /* 0x003fe20003800000 */
.L_x_14987:
[----:B------:R-:W-:Y:S02]  /*17290*/  IMAD.MOV.U32 R13, RZ, RZ, R4 ;  /* 0x000000ffff0d7224 */ /* 0x000fe400078e0004 */
[----:B------:R-:W-:Y:S01]  /*172a0*/  IMAD.MOV.U32 R12, RZ, RZ, 0x3 ;  /* 0x00000003ff0c7424 */ /* 0x000fe200078e00ff */
[----:B------:R-:W-:-:S13]  /*172b0*/  @!P5 LEA R6, P0, R8, R14, 0x1 ;  /* 0x0000000e0806d211 */ /* 0x000fda00078008ff */
[----:B------:R-:W-:Y:S05]  /*172c0*/  WARPSYNC.COLLECTIVE R15, `(.L_x_14988) ;  /* 0x000000000f087348 */ /* 0x000fea0003c00000 */
[----:B------:R0:W1:Y:S02]  /*172d0*/  SHFL.IDX P6, R14, R13, R12, R11 ;  /* 0x0000000c0d0e7389 */ /* 0x00006400000c000b */
[----:B01----:R-:W-:Y:S01]  /*172e0*/  ENDCOLLECTIVE ;  /* 0x000000000000791b */ /* 0x003fe20003800000 */
.L_x_14988:
        /* <DEDUP_REMOVED lines=16> */
.L_x_14989:
        /* <DEDUP_REMOVED lines=17> */
.L_x_14990:
[----:B------:R-:W-:Y:S02]  /*17500*/  IMAD.MOV.U32 R13, RZ, RZ, R0 ;  /* 0x000000ffff0d7224 */ /* 0x000fe400078e0000 */
[----:B------:R-:W-:-:S07]  /*17510*/  IMAD.MOV.U32 R5, RZ, RZ, R14 ;  /* 0x000000ffff057224 */ /* 0x000fce00078e000e */
[----:B------:R-:W-:Y:S05]  /*17520*/  WARPSYNC.COLLECTIVE R15, `(.L_x_14991) ;  /* 0x000000000f087348 */ /* 0x000fea0003c00000 */
[----:B------:R0:W1:Y:S02]  /*17530*/  SHFL.IDX P6, R14, R13, R12, R11 ;  /* 0x0000000c0d0e7389 */ /* 0x00006400000c000b */
[----:B01----:R-:W-:Y:S01]  /*17540*/  ENDCOLLECTIVE ;  /* 0x000000000000791b */ /* 0x003fe20003800000 */
.L_x_14991:
[----:B------:R-:W-:Y:S02]  /*17550*/  IMAD.MOV.U32 R13, RZ, RZ, R4 ;  /* 0x000000ffff0d7224 */ /* 0x000fe400078e0004 */
[----:B------:R-:W-:Y:S01]  /*17560*/  IMAD.MOV.U32 R12, RZ, RZ, 0x5 ;  /* 0x00000005ff0c7424 */ /* 0x000fe200078e00ff */
[----:B------:R-:W-:-:S13]  /*17570*/  @!P5 LEA R6, P0, R8, R14, 0x1 ;  /* 0x0000000e0806d211 */ /* 0x000fda00078008ff */
[----:B------:R-:W-:Y:S05]  /*17580*/  WARPSYNC.COLLECTIVE R15, `(.L_x_14992) ;  /* 0x000000000f087348 */ /* 0x000fea0003c00000 */
[----:B------:R0:W1:Y:S02]  /*17590*/  SHFL.IDX P6, R14, R13, R12, R11 ;  /* 0x0000000c0d0e7389 */ /* 0x00006400000c000b */
[----:B01----:R-:W-:Y:S01]  /*175a0*/  ENDCOLLECTIVE ;  /* 0x000000000000791b */ /* 0x003fe20003800000 */
.L_x_14992:
        /* <DEDUP_REMOVED lines=16> */
.L_x_14993:
        /* <DEDUP_REMOVED lines=17> */
.L_x_14994:
[----:B------:R-:W-:Y:S02]  /*177c0*/  IMAD.MOV.U32 R13, RZ, RZ, R0 ;  /* 0x000000ffff0d7224 */ /* 0x000fe400078e0000 */
[----:B------:R-:W-:-:S07]  /*177d0*/  IMAD.MOV.U32 R5, RZ, RZ, R14 ;  /* 0x000000ffff057224 */ /* 0x000fce00078e000e */
[----:B------:R-:W-:Y:S05]  /*177e0*/  WARPSYNC.COLLECTIVE R15, `(.L_x_14995) ;  /* 0x000000000f087348 */ /* 0x000fea0003c00000 */
[----:B------:R0:W1:Y:S02]  /*177f0*/  SHFL.IDX P6, R14, R13, R12, R11 ;  /* 0x0000000c0d0e7389 */ /* 0x00006400000c000b */
[----:B01----:R-:W-:Y:S01]  /*17800*/  ENDCOLLECTIVE ;  /* 0x000000000000791b */ /* 0x003fe20003800000 */
.L_x_14995:
[----:B------:R-:W-:Y:S02]  /*17810*/  IMAD.MOV.U32 R13, RZ, RZ, R4 ;  /* 0x000000ffff0d7224 */ /* 0x000fe400078e0004 */
[----:B------:R-:W-:Y:S01]  /*17820*/  IMAD.MOV.U32 R12, RZ, RZ, 0x7 ;  /* 0x00000007ff0c7424 */ /* 0x000fe200078e00ff */
[----:B------:R-:W-:-:S13]  /*17830*/  @!P5 LEA R6, P0, R8, R14, 0x1 ;  /* 0x0000000e0806d211 */ /* 0x000fda00078008ff */
[----:B------:R-:W-:Y:S05]  /*17840*/  WARPSYNC.COLLECTIVE R15, `(.L_x_14996) ;  /* 0x000000000f087348 */ /* 0x000fea0003c00000 */
[----:B------:R0:W1:Y:S02]  /*17850*/  SHFL.IDX P6, R14, R13, R12, R11 ;  /* 0x0000000c0d0e7389 */ /* 0x00006400000c000b */
[----:B01----:R-:W-:Y:S01]  /*17860*/  ENDCOLLECTIVE ;  /* 0x000000000000791b */ /* 0x003fe20003800000 */
.L_x_14996:
        /* <DEDUP_REMOVED lines=15> */
.L_x_14997:
[----:B------:R-:W-:Y:S05]  /*17960*/  BRA `(.L_x_14998) ;  /* 0xffffffb0001c7947 */ /* 0x000fea000383ffff */
.L_x_14893:
[----:B0-----:R0:W2:Y:S02]  /*17970*/  SYNCS.PHASECHK.TRANS64.TRYWAIT P0, [R17+URZ+0x32420], R0 ;  /* 0x03242000110075a7 */ /* 0x0010a4000800017f */
[----:B--2---:R-:W-:Y:S05]  /*17980*/  @!P0 NANOSLEEP.SYNCS 0x989680 ;  /* 0x009896800000895d */ /* 0x004fea0003900000 */
[----:B------:R-:W2:Y:S02]  /*17990*/  @!P0 SYNCS.PHASECHK.TRANS64 P0, [R17+URZ+0x32420], R0 ;  /* 0x03242000110085a7 */ /* 0x000ea4000800007f */
[----:B--2---:R-:W-:Y:S05]  /*179a0*/  @!P0 BRA `(.L_x_14893) ;  /* 0xfffffffc00f08947 */ /* 0x004fea000383ffff */
[----:B------:R-:W-:Y:S05]  /*179b0*/  BRA `(.L_x_14999) ;  /* 0xffffffb0008c7947 */ /* 0x000fea000383ffff */
.L_x_14896:
[----:B0-----:R0:W2:Y:S02]  /*179c0*/  SYNCS.PHASECHK.TRANS64.TRYWAIT P0, [R19+URZ+0x32460], R0 ;  /* 0x03246000130075a7 */ /* 0x0010a4000800017f */
[----:B--2---:R-:W-:Y:S05]  /*179d0*/  @!P0 NANOSLEEP.SYNCS 0x989680 ;  /* 0x009896800000895d */ /* 0x004fea0003900000 */
[----:B------:R-:W2:Y:S02]  /*179e0*/  @!P0 SYNCS.PHASECHK.TRANS64 P0, [R19+URZ+0x32460], R0 ;  /* 0x03246000130085a7 */ /* 0x000ea4000800007f */
[----:B--2---:R-:W-:Y:S05]  /*179f0*/  @!P0 BRA `(.L_x_14896) ;  /* 0xfffffffc00f08947 */ /* 0x004fea000383ffff */
[----:B------:R-:W-:Y:S05]  /*17a00*/  BRA `(.L_x_15000) ;  /* 0xffffffb000987947 */ /* 0x000fea000383ffff */
.L_x_14897:
        /* <DEDUP_REMOVED lines=8> */
.L_x_15002:
[----:B------:R-:W-:Y:S05]  /*17a90*/  BSYNC B0 ;  /* 0x0000000000007941 */ /* 0x000fea0003800000 */
.L_x_15001:
        /* <DEDUP_REMOVED lines=13> */
.L_x_15003:
        /* <DEDUP_REMOVED lines=9> */
.L_x_15004:
        /* <DEDUP_REMOVED lines=17> */
.L_x_15005:
[----:B------:R-:W-:Y:S02]  /*17d10*/  IMAD.MOV.U32 R13, RZ, RZ, R6 ;  /* 0x000000ffff0d7224 */ /* 0x000fe400078e0006 */
[----:B------:R-:W-:Y:S01]  /*17d20*/  IMAD.MOV.U32 R12, RZ, RZ, 0x2 ;  /* 0x00000002ff0c7424 */ /* 0x000fe200078e00ff */
[----:B------:R-:W-:-:S13]  /*17d30*/  IADD3 R2, P3, R14, R0, RZ ;  /* 0x000000000e027210 */ /* 0x000fda0007f7e0ff */
[----:B------:R-:W-:Y:S05]  /*17d40*/  WARPSYNC.COLLECTIVE R15, `(.L_x_15006) ;  /* 0x000000000f087348 */ /* 0x000fea0003c00000 */
[----:B------:R0:W1:Y:S02]  /*17d50*/  SHFL.IDX P6, R14, R13, R12, R11 ;  /* 0x0000000c0d0e7389 */ /* 0x00006400000c000b */
[----:B01----:R-:W-:Y:S01]  /*17d60*/  ENDCOLLECTIVE ;  /* 0x000000000000791b */ /* 0x003fe20003800000 */
.L_x_15006:
        /* <DEDUP_REMOVED lines=17> */
.L_x_15007:
[----:B------:R-:W-:Y:S02]  /*17e80*/  IMAD.MOV.U32 R13, RZ, RZ, R6 ;  /* 0x000000ffff0d7224 */ /* 0x000fe400078e0006 */
[----:B------:R-:W-:Y:S01]  /*17e90*/  IMAD.MOV.U32 R12, RZ, RZ, 0x3 ;  /* 0x00000003ff0c7424 */ /* 0x000fe200078e00ff */
[----:B------:R-:W-:-:S13]  /*17ea0*/  IADD3 R2, P3, R14, R0, RZ ;  /* 0x000000000e027210 */ /* 0x000fda0007f7e0ff */
[----:B------:R-:W-:Y:S05]  /*17eb0*/  WARPSYNC.COLLECTIVE R15, `(.L_x_15008) ;  /* 0x000000000f087348 */ /* 0x000fea0003c00000 */
[----:B------:R0:W1:Y:S02]  /*17ec0*/  SHFL.IDX P6, R14, R13, R12, R11 ;  /* 0x0000000c0d0e7389 */ /* 0x00006400000c000b */
[----:B01----:R-:W-:Y:S01]  /*17ed0*/  ENDCOLLECTIVE ;  /* 0x000000000000791b */ /* 0x003fe20003800000 */
.L_x_15008:
        /* <DEDUP_REMOVED lines=17> */
.L_x_15009:
[----:B------:R-:W-:Y:S02]  /*17ff0*/  IMAD.MOV.U32 R13, RZ, RZ, R6 ;  /* 0x000000ffff0d7224 */ /* 0x000fe400078e0006 */
[----:B------:R-:W-:Y:S01]  /*18000*/  IMAD.MOV.U32 R12, RZ, RZ, 0x4 ;  /* 0x00000004ff0c7424 */ /* 0x000fe200078e00ff */
[----:B------:R-:W-:-:S13]  /*18010*/  IADD3 R2, P3, R14, R0, RZ ;  /* 0x000000000e027210 */ /* 0x000fda0007f7e0ff */
[----:B------:R-:W-:Y:S05]  /*18020*/  WARPSYNC.COLLECTIVE R15, `(.L_x_15010) ;  /* 0x000000000f087348 */ /* 0x000fea0003c00000 */
[----:B------:R0:W1:Y:S02]  /*18030*/  SHFL.IDX P6, R14, R13, R12, R11 ;  /* 0x0000000c0d0e7389 */ /* 0x00006400000c000b */
[----:B01----:R-:W-:Y:S01]  /*18040*/  ENDCOLLECTIVE ;  /* 0x000000000000791b */ /* 0x003fe20003800000 */
.L_x_15010:
        /* <DEDUP_REMOVED lines=17> */
.L_x_15011:
[----:B------:R-:W-:Y:S02]  /*18160*/  IMAD.MOV.U32 R13, RZ, RZ, R6 ;  /* 0x000000ffff0d7224 */ /* 0x000fe400078e0006 */
[----:B------:R-:W-:Y:S01]  /*18170*/  IMAD.MOV.U32 R12, RZ, RZ, 0x5 ;  /* 0x00000005ff0c7424 */ /* 0x000fe200078e00ff */
[----:B------:R-:W-:-:S13]  /*18180*/  IADD3 R2, P3, R14, R0, RZ ;  /* 0x000000000e027210 */ /* 0x000fda0007f7e0ff */
[----:B------:R-:W-:Y:S05]  /*18190*/  WARPSYNC.COLLECTIVE R15, `(.L_x_15012) ;  /* 0x000000000f087348 */ /* 0x000fea0003c00000 */
[----:B------:R0:W1:Y:S02]  /*181a0*/  SHFL.IDX P6, R14, R13, R12, R11 ;  /* 0x0000000c0d0e7389 */ /* 0x00006400000c000b */
[----:B01----:R-:W-:Y:S01]  /*181b0*/  ENDCOLLECTIVE ;  /* 0x000000000000791b */ /* 0x003fe20003800000 */
.L_x_15012:
        /* <DEDUP_REMOVED lines=12> */
.L_x_15013:
        /* <DEDUP_REMOVED lines=9> */
.L_x_14904:
[----:B--2---:R2:W3:Y:S02]  /*18310*/  SYNCS.PHASECHK.TRANS64.TRYWAIT P0, [R10+URZ+0x32440], R20 ;  /* 0x032440140a0075a7 */ /* 0x0044e4000800017f */
[----:B---3--:R-:W-:Y:S05]  /*18320*/  @!P0 NANOSLEEP.SYNCS 0x989680 ;  /* 0x009896800000895d */ /* 0x008fea0003900000 */
[----:B------:R-:W3:Y:S02]  /*18330*/  @!P0 SYNCS.PHASECHK.TRANS64 P0, [R10+URZ+0x32440], R20 ;  /* 0x032440140a0085a7 */ /* 0x000ee4000800007f */
[----:B---3--:R-:W-:Y:S05]  /*18340*/  @!P0 BRA `(.L_x_14904) ;  /* 0xfffffffc00f08947 */ /* 0x008fea000383ffff */
[----:B------:R-:W-:Y:S05]  /*18350*/  BRA `(.L_x_15015) ;  /* 0xffffffb4001c7947 */ /* 0x000fea000383ffff */
.L_x_14905:
        /* <DEDUP_REMOVED lines=8> */
.L_x_15017:
[----:B------:R-:W-:Y:S05]  /*183e0*/  BSYNC B1 ;  /* 0x0000000000017941 */ /* 0x000fea0003800000 */
.L_x_15016:
        /* <DEDUP_REMOVED lines=9> */
.L_x_15018:
[----:B------:R-:W-:Y:S02]  /*18480*/  IMAD.MOV.U32 R13, RZ, RZ, R8 ;  /* 0x000000ffff0d7224 */ /* 0x000fe400078e0008 */
[----:B------:R-:W-:Y:S02]  /*18490*/  IMAD.MOV.U32 R12, RZ, RZ, 0x1 ;  /* 0x00000001ff0c7424 */ /* 0x000fe400078e00ff */
[----:B------:R-:W-:-:S07]  /*184a0*/  IMAD.MOV.U32 R2, RZ, RZ, R14 ;  /* 0x000000ffff027224 */ /* 0x000fce00078e000e */
[----:B------:R-:W-:Y:S05]  /*184b0*/  WARPSYNC.COLLECTIVE R15, `(.L_x_15019) ;  /* 0x000000000f087348 */ /* 0x000fea0003c00000 */
[----:B------:R0:W1:Y:S02]  /*184c0*/  SHFL.IDX P6, R14, R13, R12, R11 ;  /* 0x0000000c0d0e7389 */ /* 0x00006400000c000b */
[----:B01----:R-:W-:Y:S01]  /*184d0*/  ENDCOLLECTIVE ;  /* 0x000000000000791b */ /* 0x003fe20003800000 */
.L_x_15019:
        /* <DEDUP_REMOVED lines=11> */
.L_x_15020:
[----:B------:R-:W-:Y:S02]  /*18590*/  IMAD.MOV.U32 R13, RZ, RZ, R8 ;  /* 0x000000ffff0d7224 */ /* 0x000fe400078e0008 */
[----:B------:R-:W-:Y:S02]  /*185a0*/  IMAD.MOV.U32 R12, RZ, RZ, 0x2 ;  /* 0x00000002ff0c7424 */ /* 0x000fe400078e00ff */
[----:B------:R-:W-:-:S07]  /*185b0*/  IMAD.MOV.U32 R2, RZ, RZ, R14 ;  /* 0x000000ffff027224 */ /* 0x000fce00078e000e */
[----:B------:R-:W-:Y:S05]  /*185c0*/  WARPSYNC.COLLECTIVE R15, `(.L_x_15021) ;  /* 0x000000000f087348 */ /* 0x000fea0003c00000 */
[----:B------:R0:W1:Y:S02]  /*185d0*/  SHFL.IDX P6, R14, R13, R12, R11 ;  /* 0x0000000c0d0e7389 */ /* 0x00006400000c000b */
[----:B01----:R-:W-:Y:S01]  /*185e0*/  ENDCOLLECTIVE ;  /* 0x000000000000791b */ /* 0x003fe20003800000 */
.L_x_15021:
        /* <DEDUP_REMOVED lines=11> */
.L_x_15022:
[----:B------:R-:W-:Y:S02]  /*186a0*/  IMAD.MOV.U32 R13, RZ, RZ, R8 ;  /* 0x000000ffff0d7224 */ /* 0x000fe400078e0008 */
[----:B------:R-:W-:Y:S02]  /*186b0*/  IMAD.MOV.U32 R12, RZ, RZ, 0x3 ;  /* 0x00000003ff0c7424 */ /* 0x000fe400078e00ff */
[----:B------:R-:W-:-:S07]  /*186c0*/  IMAD.MOV.U32 R2, RZ, RZ, R14 ;  /* 0x000000ffff027224 */ /* 0x000fce00078e000e */
[----:B------:R-:W-:Y:S05]  /*186d0*/  WARPSYNC.COLLECTIVE R15, `(.L_x_15023) ;  /* 0x000000000f087348 */ /* 0x000fea0003c00000 */
[----:B------:R0:W1:Y:S02]  /*186e0*/  SHFL.IDX P6, R14, R13, R12, R11 ;  /* 0x0000000c0d0e7389 */ /* 0x00006400000c000b */
[----:B01----:R-:W-:Y:S01]  /*186f0*/  ENDCOLLECTIVE ;  /* 0x000000000000791b */ /* 0x003fe20003800000 */
.L_x_15023:
        /* <DEDUP_REMOVED lines=11> */
.L_x_15024:
[----:B------:R-:W-:Y:S02]  /*187b0*/  IMAD.MOV.U32 R13, RZ, RZ, R8 ;  /* 0x000000ffff0d7224 */ /* 0x000fe400078e0008 */
[----:B------:R-:W-:Y:S02]  /*187c0*/  IMAD.MOV.U32 R12, RZ, RZ, 0x4 ;  /* 0x00000004ff0c7424 */ /* 0x000fe400078e00ff */
[----:B------:R-:W-:-:S07]  /*187d0*/  IMAD.MOV.U32 R2, RZ, RZ, R14 ;  /* 0x000000ffff027224 */ /* 0x000fce00078e000e */
[----:B------:R-:W-:Y:S05]  /*187e0*/  WARPSYNC.COLLECTIVE R15, `(.L_x_15025) ;  /* 0x000000000f087348 */ /* 0x000fea0003c00000 */
[----:B------:R0:W1:Y:S02]  /*187f0*/  SHFL.IDX P6, R14, R13, R12, R11 ;  /* 0x0000000c0d0e7389 */ /* 0x00006400000c000b */
[----:B01----:R-:W-:Y:S01]  /*18800*/  ENDCOLLECTIVE ;  /* 0x000000000000791b */ /* 0x003fe20003800000 */
.L_x_15025:
        /* <DEDUP_REMOVED lines=11> */
.L_x_15026:
[----:B------:R-:W-:Y:S02]  /*188c0*/  IMAD.MOV.U32 R13, RZ, RZ, R8 ;  /* 0x000000ffff0d7224 */ /* 0x000fe400078e0008 */
[----:B------:R-:W-:Y:S02]  /*188d0*/  IMAD.MOV.U32 R12, RZ, RZ, 0x5 ;  /* 0x00000005ff0c7424 */ /* 0x000fe400078e00ff */
[----:B------:R-:W-:-:S07]  /*188e0*/  IMAD.MOV.U32 R2, RZ, RZ, R14 ;  /* 0x000000ffff027224 */ /* 0x000fce00078e000e */
[----:B------:R-:W-:Y:S05]  /*188f0*/  WARPSYNC.COLLECTIVE R15, `(.L_x_15027) ;  /* 0x000000000f087348 */ /* 0x000fea0003c00000 */
[----:B------:R0:W1:Y:S02]  /*18900*/  SHFL.IDX P6, R14, R13, R12, R11 ;  /* 0x0000000c0d0e7389 */ /* 0x00006400000c000b */
[----:B01----:R-:W-:Y:S01]  /*18910*/  ENDCOLLECTIVE ;  /* 0x000000000000791b */ /* 0x003fe20003800000 */
.L_x_15027:
        /* <DEDUP_REMOVED lines=11> */
.L_x_15028:
[----:B------:R-:W-:Y:S05]  /*189d0*/  BRA `(.L_x_15029) ;  /* 0xffffffb000447947 */ /* 0x000fea000383ffff */
.L_x_14910:
[----:B---3--:R3:W4:Y:S02]  /*189e0*/  SYNCS.PHASECHK.TRANS64.TRYWAIT P0, [R10+URZ+0x32460], R20 ;  /* 0x032460140a0075a7 */ /* 0x008724000800017f */
[----:B----4-:R-:W-:Y:S05]  /*189f0*/  @!P0 NANOSLEEP.SYNCS 0x989680 ;  /* 0x009896800000895d */ /* 0x010fea0003900000 */
[----:B------:R-:W4:Y:S02]  /*18a00*/  @!P0 SYNCS.PHASECHK.TRANS64 P0, [R10+URZ+0x32460], R20 ;  /* 0x032460140a0085a7 */ /* 0x000f24000800007f */
[----:B----4-:R-:W-:Y:S05]  /*18a10*/  @!P0 BRA `(.L_x_14910) ;  /* 0xfffffffc00f08947 */ /* 0x010fea000383ffff */
[----:B------:R-:W-:Y:S05]  /*18a20*/  BRA `(.L_x_15030) ;  /* 0xffffffb000907947 */ /* 0x000fea000383ffff */
.L_x_14911:
        /* <DEDUP_REMOVED lines=8> */
.L_x_15032:
[----:B------:R-:W-:Y:S05]  /*18ab0*/  BSYNC B1 ;  /* 0x0000000000017941 */ /* 0x000fea0003800000 */
.L_x_15031:
        /* <DEDUP_REMOVED lines=9> */
.L_x_15033:
[----:B------:R-:W-:Y:S02]  /*18b50*/  IMAD.MOV.U32 R13, RZ, RZ, R22 ;  /* 0x000000ffff0d7224 */ /* 0x000fe400078e0016 */
[----:B------:R-:W-:Y:S01]  /*18b60*/  IMAD.MOV.U32 R12, RZ, RZ, 0x1 ;  /* 0x00000001ff0c7424 */ /* 0x000fe200078e00ff */
[----:B------:R-:W-:-:S13]  /*18b70*/  IADD3 R2, P0, R14, R0, RZ ;  /* 0x000000000e027210 */ /* 0x000fda0007f1e0ff */
[----:B------:R-:W-:Y:S05]  /*18b80*/  WARPSYNC.COLLECTIVE R15, `(.L_x_15034) ;  /* 0x000000000f087348 */ /* 0x000fea0003c00000 */
[----:B------:R0:W1:Y:S02]  /*18b90*/  SHFL.IDX P6, R14, R13, R12, R11 ;  /* 0x0000000c0d0e7389 */ /* 0x00006400000c000b */
[----:B01----:R-:W-:Y:S01]  /*18ba0*/  ENDCOLLECTIVE ;  /* 0x000000000000791b */ /* 0x003fe20003800000 */
.L_x_15034:
        /* <DEDUP_REMOVED lines=13> */
.L_x_15035:
[----:B------:R-:W-:Y:S02]  /*18c80*/  IMAD.MOV.U32 R13, RZ, RZ, R22 ;  /* 0x000000ffff0d7224 */ /* 0x000fe400078e0016 */
[----:B------:R-:W-:Y:S01]  /*18c90*/  IMAD.MOV.U32 R12, RZ, RZ, 0x2 ;  /* 0x00000002ff0c7424 */ /* 0x000fe200078e00ff */
[----:B------:R-:W-:-:S13]  /*18ca0*/  IADD3 R2, P0, R14, R0, RZ ;  /* 0x000000000e027210 */ /* 0x000fda0007f1e0ff */
[----:B------:R-:W-:Y:S05]  /*18cb0*/  WARPSYNC.COLLECTIVE R15, `(.L_x_15036) ;  /* 0x000000000f087348 */ /* 0x000fea0003c00000 */
[----:B------:R0:W1:Y:S02]  /*18cc0*/  SHFL.IDX P6, R14, R13, R12, R11 ;  /* 0x0000000c0d0e7389 */ /* 0x00006400000c000b */
[----:B01----:R-:W-:Y:S01]  /*18cd0*/  ENDCOLLECTIVE ;  /* 0x000000000000791b */ /* 0x003fe20003800000 */
.L_x_15036:
        /* <DEDUP_REMOVED lines=13> */
.L_x_15037:
[----:B------:R-:W-:Y:S02]  /*18db0*/  IMAD.MOV.U32 R13, RZ, RZ, R22 ;  /* 0x000000ffff0d7224 */ /* 0x000fe400078e0016 */
[----:B------:R-:W-:Y:S02]  /*18dc0*/  IMAD.MOV.U32 R12, RZ, RZ, 0x3 ;  /* 0x00000003ff0c7424 */ /* 0x000fe400078e00ff */
[----:B------:R-:W-:-:S07]  /*18dd0*/  IMAD.MOV.U32 R8, RZ, RZ, R14 ;  /* 0x000000ffff087224 */ /* 0x000fce00078e000e */
[----:B------:R-:W-:Y:S05]  /*18de0*/  WARPSYNC.COLLECTIVE R15, `(.L_x_15038) ;  /* 0x000000000f087348 */ /* 0x000fea0003c00000 */
[----:B------:R0:W1:Y:S02]  /*18df0*/  SHFL.IDX P6, R14, R13, R12, R11 ;  /* 0x0000000c0d0e7389 */ /* 0x00006400000c000b */
[----:B01----:R-:W-:Y:S01]  /*18e00*/  ENDCOLLECTIVE ;  /* 0x000000000000791b */ /* 0x003fe20003800000 */
.L_x_15038:
        /* <DEDUP_REMOVED lines=14> */
.L_x_15039:
[----:B------:R-:W-:Y:S02]  /*18ef0*/  IMAD.MOV.U32 R13, RZ, RZ, R22 ;  /* 0x000000ffff0d7224 */ /* 0x000fe400078e0016 */
[----:B------:R-:W-:Y:S01]  /*18f00*/  IMAD.MOV.U32 R12, RZ, RZ, 0x4 ;  /* 0x00000004ff0c7424 */ /* 0x000fe200078e00ff */
[----:B------:R-:W-:-:S13]  /*18f10*/  IADD3 R2, P0, R14, R0, RZ ;  /* 0x000000000e027210 */ /* 0x000fda0007f1e0ff */
[----:B------:R-:W-:Y:S05]  /*18f20*/  WARPSYNC.COLLECTIVE R15, `(.L_x_15040) ;  /* 0x000000000f087348 */ /* 0x000fea0003c00000 */
[----:B------:R0:W1:Y:S02]  /*18f30*/  SHFL.IDX P6, R14, R13, R12, R11 ;  /* 0x0000000c0d0e7389 */ /* 0x00006400000c000b */
[----:B01----:R-:W-:Y:S01]  /*18f40*/  ENDCOLLECTIVE ;  /* 0x000000000000791b */ /* 0x003fe20003800000 */
.L_x_15040:
        /* <DEDUP_REMOVED lines=13> */
.L_x_15041:
[----:B------:R-:W-:Y:S02]  /*19020*/  IMAD.MOV.U32 R13, RZ, RZ, R22 ;  /* 0x000000ffff0d7224 */ /* 0x000fe400078e0016 */
[----:B------:R-:W-:Y:S01]  /*19030*/  IMAD.MOV.U32 R12, RZ, RZ, 0x5 ;  /* 0x00000005ff0c7424 */ /* 0x000fe200078e00ff */
[----:B------:R-:W-:-:S13]  /*19040*/  IADD3 R2, P0, R14, R0, RZ ;  /* 0x000000000e027210 */ /* 0x000fda0007f1e0ff */
[----:B------:R-:W-:Y:S05]  /*19050*/  WARPSYNC.COLLECTIVE R15, `(.L_x_15042) ;  /* 0x000000000f087348 */ /* 0x000fea0003c00000 */
[----:B------:R0:W1:Y:S02]  /*19060*/  SHFL.IDX P6, R14, R13, R12, R11 ;  /* 0x0000000c0d0e7389 */ /* 0x00006400000c000b */
[----:B01----:R-:W-:Y:S01]  /*19070*/  ENDCOLLECTIVE ;  /* 0x000000000000791b */ /* 0x003fe20003800000 */
.L_x_15042:
        /* <DEDUP_REMOVED lines=13> */
.L_x_15043:
[----:B------:R-:W-:Y:S05]  /*19150*/  BRA `(.L_x_15044) ;  /* 0xffffffac00d07947 */ /* 0x000fea000383ffff */
.L_x_14919:
        /* <DEDUP_REMOVED lines=8> */
.L_x_15046:
[----:B------:R-:W-:Y:S05]  /*191e0*/  BSYNC B0 ;  /* 0x0000000000007941 */ /* 0x000fea0003800000 */
.L_x_15045:
        /* <DEDUP_REMOVED lines=9> */
.L_x_15047:
        /* <DEDUP_REMOVED lines=24> */
.L_x_15048:
[----:B------:R-:W-:Y:S01]  /*19400*/  IMAD.MOV.U32 R12, RZ, RZ, 0x2 ;  /* 0x00000002ff0c7424 */ /* 0x000fe200078e00ff */
[----:B------:R-:W-:-:S05]  /*19410*/  SEL R14, R14, RZ, P1 ;  /* 0x000000ff0e0e7207 */ /* 0x000fca0000800000 */
[----:B------:R-:W-:-:S04]  /*19420*/  IMAD.IADD R5, R13, 0x1, R14 ;  /* 0x000000010d057824 */ /* 0x000fc800078e020e */
[----:B------:R-:W-:-:S07]  /*19430*/  IMAD.MOV.U32 R13, RZ, RZ, R5 ;  /* 0x000000ffff0d7224 */ /* 0x000fce00078e0005 */
[----:B------:R-:W-:Y:S05]  /*19440*/  WARPSYNC.COLLECTIVE R15, `(.L_x_15049) ;  /* 0x000000000f087348 */ /* 0x000fea0003c00000 */
[----:B------:R0:W1:Y:S02]  /*19450*/  SHFL.UP P6, R14, R13, R12, R11 ;  /* 0x0400000c0d0e7389 */ /* 0x00006400000c000b */
[----:B01----:R-:W-:Y:S01]  /*19460*/  ENDCOLLECTIVE ;  /* 0x000000000000791b */ /* 0x003fe20003800000 */
.L_x_15049:
[----:B------:R-:W-:Y:S01]  /*19470*/  IMAD.MOV.U32 R12, RZ, RZ, 0x4 ;  /* 0x00000004ff0c7424 */ /* 0x000fe200078e00ff */
[----:B------:R-:W-:-:S05]  /*19480*/  SEL R2, R14, RZ, P2 ;  /* 0x000000ff0e027207 */ /* 0x000fca0001000000 */
[----:B------:R-:W-:-:S04]  /*19490*/  IMAD.IADD R2, R5, 0x1, R2 ;  /* 0x0000000105027824 */ /* 0x000fc800078e0202 */
[----:B------:R-:W-:-:S07]  /*194a0*/  IMAD.MOV.U32 R13, RZ, RZ, R2 ;  /* 0x000000ffff0d7224 */ /* 0x000fce00078e0002 */
[----:B------:R-:W-:Y:S05]  /*194b0*/  WARPSYNC.COLLECTIVE R15, `(.L_x_15050) ;  /* 0x000000000f087348 */ /* 0x000fea0003c00000 */
[----:B------:R0:W1:Y:S02]  /*194c0*/  SHFL.UP P6, R14, R13, R12, R11 ;  /* 0x0400000c0d0e7389 */ /* 0x00006400000c000b */
[----:B01----:R-:W-:Y:S01]  /*194d0*/  ENDCOLLECTIVE ;  /* 0x000000000000791b */ /* 0x003fe20003800000 */
.L_x_15050:
[----:B------:R-:W-:Y:S01]  /*194e0*/  IMAD.MOV.U32 R12, RZ, RZ, 0x8 ;  /* 0x00000008ff0c7424 */ /* 0x000fe200078e00ff */
[----:B------:R-:W-:-:S05]  /*194f0*/  SEL R3, R14, RZ, P3 ;  /* 0x000000ff0e037207 */ /* 0x000fca0001800000 */
[----:B------:R-:W-:-:S04]  /*19500*/  IMAD.IADD R3, R2, 0x1, R3 ;  /* 0x0000000102037824 */ /* 0x000fc800078e0203 */
[----:B------:R-:W-:-:S07]  /*19510*/  IMAD.MOV.U32 R13, RZ, RZ, R3 ;  /* 0x000000ffff0d7224 */ /* 0x000fce00078e0003 */
[----:B------:R-:W-:Y:S05]  /*19520*/  WARPSYNC.COLLECTIVE R15, `(.L_x_15051) ;  /* 0x000000000f087348 */ /* 0x000fea0003c00000 */
[----:B------:R0:W1:Y:S02]  /*19530*/  SHFL.UP P6, R14, R13, R12, R11 ;  /* 0x0400000c0d0e7389 */ /* 0x00006400000c000b */
[----:B01----:R-:W-:Y:S01]  /*19540*/  ENDCOLLECTIVE ;  /* 0x000000000000791b */ /* 0x003fe20003800000 */
.L_x_15051:
[----:B------:R-:W-:Y:S01]  /*19550*/  IMAD.MOV.U32 R12, RZ, RZ, 0x10 ;  /* 0x00000010ff0c7424 */ /* 0x000fe200078e00ff */
[----:B------:R-:W-:-:S05]  /*19560*/  SEL R14, R14, RZ, P4 ;  /* 0x000000ff0e0e7207 */ /* 0x000fca0002000000 */
[----:B------:R-:W-:-:S04]  /*19570*/  IMAD.IADD R5, R3, 0x1, R14 ;  /* 0x0000000103057824 */ /* 0x000fc800078e020e */
[----:B------:R-:W-:-:S07]  /*19580*/  IMAD.MOV.U32 R13, RZ, RZ, R5 ;  /* 0x000000ffff0d7224 */ /* 0x000fce00078e0005 */
[----:B------:R-:W-:Y:S05]  /*19590*/  WARPSYNC.COLLECTIVE R15, `(.L_x_15052) ;  /* 0x000000000f087348 */ /* 0x000fea0003c00000 */
[----:B------:R0:W1:Y:S02]  /*195a0*/  SHFL.UP P6, R14, R13, R12, R11 ;  /* 0x0400000c0d0e7389 */ /* 0x00006400000c000b */
[----:B01----:R-:W-:Y:S01]  /*195b0*/  ENDCOLLECTIVE ;  /* 0x000000000000791b */ /* 0x003fe20003800000 */
.L_x_15052:
        /* <DEDUP_REMOVED lines=8> */
.L_x_15053:
[----:B------:R-:W-:Y:S05]  /*19640*/  BRA `(.L_x_15054) ;  /* 0xffffffb0002c7947 */ /* 0x000fea000383ffff */
.L_x_14922:
[----:B------:R-:W-:Y:S01]  /*19650*/  BSSY B0, `(.L_x_15055) ;  /* 0x0000007000007945 */ /* 0x000fe20003800000 */
[----:B------:R-:W-:Y:S02]  /*19660*/  IMAD.MOV.U32 R12, RZ, RZ, 0x1 ;  /* 0x00000001ff0c7424 */ /* 0x000fe400078e00ff */
[----:B------:R-:W-:Y:S02]  /*19670*/  IMAD.MOV.U32 R11, RZ, RZ, RZ ;  /* 0x000000ffff0b7224 */ /* 0x000fe400078e00ff */
[----:B------:R-:W-:-:S07]  /*19680*/  IMAD.MOV.U32 R15, RZ, RZ, -0x1 ;  /* 0xffffffffff0f7424 */ /* 0x000fce00078e00ff */
[----:B-12---:R-:W-:Y:S05]  /*19690*/  WARPSYNC.COLLECTIVE R15, `(.L_x_15056) ;  /* 0x000000000f087348 */ /* 0x006fea0003c00000 */
[----:B------:R0:W3:Y:S02]  /*196a0*/  SHFL.UP P6, R14, R13, R12, R11 ;  /* 0x0400000c0d0e7389 */ /* 0x0000e400000c000b */
[----:B0123--:R-:W-:Y:S01]  /*196b0*/  ENDCOLLECTIVE ;  /* 0x000000000000791b */ /* 0x00ffe20003800000 */
.L_x_15056:
[----:B------:R-:W-:Y:S05]  /*196c0*/  BSYNC B0 ;  /* 0x0000000000007941 */ /* 0x000fea0003800000 */
.L_x_15055:
        /* <DEDUP_REMOVED lines=8> */
.L_x_15057:
[----:B------:R-:W-:Y:S01]  /*19750*/  IMAD.MOV.U32 R12, RZ, RZ, 0x4 ;  /* 0x00000004ff0c7424 */ /* 0x000fe200078e00ff */
[----:B------:R-:W-:-:S05]  /*19760*/  SEL R2, R14, RZ, P2 ;  /* 0x000000ff0e027207 */ /* 0x000fca0001000000 */
[----:B------:R-:W-:-:S04]  /*19770*/  IMAD.IADD R2, R13, 0x1, R2 ;  /* 0x000000010d027824 */ /* 0x000fc800078e0202 */
[----:B------:R-:W-:-:S07]  /*19780*/  IMAD.MOV.U32 R13, RZ, RZ, R2 ;  /* 0x000000ffff0d7224 */ /* 0x000fce00078e0002 */
[----:B------:R-:W-:Y:S05]  /*19790*/  WARPSYNC.COLLECTIVE R15, `(.L_x_15058) ;  /* 0x000000000f087348 */ /* 0x000fea0003c00000 */
[----:B------:R0:W1:Y:S02]  /*197a0*/  SHFL.UP P6, R14, R13, R12, R11 ;  /* 0x0400000c0d0e7389 */ /* 0x00006400000c000b */
[----:B01----:R-:W-:Y:S01]  /*197b0*/  ENDCOLLECTIVE ;  /* 0x000000000000791b */ /* 0x003fe20003800000 */
.L_x_15058:
[----:B------:R-:W-:Y:S01]  /*197c0*/  IMAD.MOV.U32 R12, RZ, RZ, 0x8 ;  /* 0x00000008ff0c7424 */ /* 0x000fe200078e00ff */
[----:B------:R-:W-:-:S05]  /*197d0*/  SEL R3, R14, RZ, P3 ;  /* 0x000000ff0e037207 */ /* 0x000fca0001800000 */
[----:B------:R-:W-:-:S04]  /*197e0*/  IMAD.IADD R3, R2, 0x1, R3 ;  /* 0x0000000102037824 */ /* 0x000fc800078e0203 */
[----:B------:R-:W-:-:S07]  /*197f0*/  IMAD.MOV.U32 R13, RZ, RZ, R3 ;  /* 0x000000ffff0d7224 */ /* 0x000fce00078e0003 */
[----:B------:R-:W-:Y:S05]  /*19800*/  WARPSYNC.COLLECTIVE R15, `(.L_x_15059) ;  /* 0x000000000f087348 */ /* 0x000fea0003c00000 */
[----:B------:R0:W1:Y:S02]  /*19810*/  SHFL.UP P6, R14, R13, R12, R11 ;  /* 0x0400000c0d0e7389 */ /* 0x00006400000c000b */
[----:B01----:R-:W-:Y:S01]  /*19820*/  ENDCOLLECTIVE ;  /* 0x000000000000791b */ /* 0x003fe20003800000 */
.L_x_15059:
[----:B------:R-:W-:Y:S01]  /*19830*/  IMAD.MOV.U32 R12, RZ, RZ, 0x10 ;  /* 0x00000010ff0c7424 */ /* 0x000fe200078e00ff */
[----:B------:R-:W-:-:S05]  /*19840*/  SEL R14, R14, RZ, P4 ;  /* 0x000000ff0e0e7207 */ /* 0x000fca0002000000 */
[----:B------:R-:W-:-:S04]  /*19850*/  IMAD.IADD R5, R3, 0x1, R14 ;  /* 0x0000000103057824 */ /* 0x000fc800078e020e */
[----:B------:R-:W-:-:S07]  /*19860*/  IMAD.MOV.U32 R13, RZ, RZ, R5 ;  /* 0x000000ffff0d7224 */ /* 0x000fce00078e0005 */
[----:B------:R-:W-:Y:S05]  /*19870*/  WARPSYNC.COLLECTIVE R15, `(.L_x_15060) ;  /* 0x000000000f087348 */ /* 0x000fea0003c00000 */
[----:B------:R0:W1:Y:S02]  /*19880*/  SHFL.UP P6, R14, R13, R12, R11 ;  /* 0x0400000c0d0e7389 */ /* 0x00006400000c000b */
[----:B01----:R-:W-:Y:S01]  /*19890*/  ENDCOLLECTIVE ;  /* 0x000000000000791b */ /* 0x003fe20003800000 */
.L_x_15060:
        /* <DEDUP_REMOVED lines=8> */
.L_x_15061:
[----:B------:R-:W-:Y:S05]  /*19920*/  BRA `(.L_x_15062) ;  /* 0xffffffb000187947 */ /* 0x000fea000383ffff */
.L_x_14924:
[----:B------:R-:W-:Y:S01]  /*19930*/  BSSY B0, `(.L_x_15063) ;  /* 0x0000006000007945 */ /* 0x000fe20003800000 */
[----:B------:R-:W-:Y:S01]  /*19940*/  PLOP3.LUT P6, PT, P6, PT, PT, 0x8, 0x0 ;  /* 0x000000000000781c */ /* 0x000fe200037ce170 */
[----:B------:R-:W-:-:S12]  /*19950*/  IMAD.MOV.U32 R15, RZ, RZ, -0x1 ;  /* 0xffffffffff0f7424 */ /* 0x000fd800078e00ff */
[----:B012---:R-:W-:Y:S05]  /*19960*/  WARPSYNC.COLLECTIVE R15, `(.L_x_15064) ;  /* 0x000000000f087348 */ /* 0x007fea0003c00000 */
[----:B------:R-:W-:Y:S01]  /*19970*/  VOTE.ANY R14, PT, P6 ;  /* 0x00000000000e7806 */ /* 0x000fe200030e0100 */
[----:B012---:R-:W-:Y:S06]  /*19980*/  ENDCOLLECTIVE ;  /* 0x000000000000791b */ /* 0x007fec0003800000 */
.L_x_15064:
[----:B------:R-:W-:Y:S05]  /*19990*/  BSYNC B0 ;  /* 0x0000000000007941 */ /* 0x000fea0003800000 */
.L_x_15063:
        /* <DEDUP_REMOVED lines=8> */
.L_x_15065:
[----:B------:R-:W-:Y:S02]  /*19a20*/  IMAD.IADD R27, R12, 0x1, R27 ;  /* 0x000000010c1b7824 */ /* 0x000fe400078e021b */
[----:B------:R-:W-:Y:S02]  /*19a30*/  IMAD.MOV.U32 R13, RZ, RZ, R4 ;  /* 0x000000ffff0d7224 */ /* 0x000fe400078e0004 */
[----:B------:R-:W-:-:S07]  /*19a40*/  IMAD.MOV.U32 R25, RZ, RZ, R14 ;  /* 0x000000ffff197224 */ /* 0x000fce00078e000e */
[----:B------:R-:W-:Y:S05]  /*19a50*/  WARPSYNC.COLLECTIVE R15, `(.L_x_15066) ;  /* 0x000000000f087348 */ /* 0x000fea0003c00000 */
[----:B------:R0:W1:Y:S02]  /*19a60*/  SHFL.IDX P6, R14, R13, R12, R11 ;  /* 0x0000000c0d0e7389 */ /* 0x00006400000c000b */
[----:B01----:R-:W-:Y:S01]  /*19a70*/  ENDCOLLECTIVE ;  /* 0x000000000000791b */ /* 0x003fe20003800000 */
.L_x_15066:
[----:B------:R-:W-:Y:S01]  /*19a80*/  IMAD.MOV.U32 R4, RZ, RZ, R14 ;  /* 0x000000ffff047224 */ /* 0x000fe200078e000e */
[----:B------:R-:W-:Y:S06]  /*19a90*/  BRA `(.L_x_15067) ;  /* 0xffffffac00fc7947 */ /* 0x000fec000383ffff */
.L_x_14926:
[----:B------:R-:W-:Y:S01]  /*19aa0*/  BSSY B0, `(.L_x_15068) ;  /* 0x0000007000007945 */ /* 0x000fe20003800000 */
[----:B------:R-:W-:Y:S02]  /*19ab0*/  IMAD.MOV.U32 R13, RZ, RZ, R2 ;  /* 0x000000ffff0d7224 */ /* 0x000fe400078e0002 */
[----:B------:R-:W-:Y:S02]  /*19ac0*/  IMAD.MOV.U32 R11, RZ, RZ, 0x1f ;  /* 0x0000001fff0b7424 */ /* 0x000fe400078e00ff */
[----:B------:R-:W-:-:S07]  /*19ad0*/  IMAD.MOV.U32 R15, RZ, RZ, -0x1 ;  /* 0xffffffffff0f7424 */ /* 0x000fce00078e00ff */
[----:B012-4-:R-:W-:Y:S05]  /*19ae0*/  WARPSYNC.COLLECTIVE R15, `(.L_x_15069) ;  /* 0x000000000f087348 */ /* 0x017fea0003c00000 */
[----:B------:R3:W0:Y:S02]  /*19af0*/  SHFL.IDX P6, R14, R13, R12, R11 ;  /* 0x0000000c0d0e7389 */ /* 0x00062400000c000b */
[----:B01234-:R-:W-:Y:S01]  /*19b00*/  ENDCOLLECTIVE ;  /* 0x000000000000791b */ /* 0x01ffe20003800000 */
.L_x_15069:
[----:B------:R-:W-:Y:S05]  /*19b10*/  BSYNC B0 ;  /* 0x0000000000007941 */ /* 0x000fea0003800000 */
.L_x_15068:
[----:B------:R-:W-:Y:S01]  /*19b20*/  IMAD.MOV.U32 R6, RZ, RZ, R14 ;  /* 0x000000ffff067224 */ /* 0x000fe200078e000e */
[----:B------:R-:W-:Y:S06]  /*19b30*/  BRA `(.L_x_14925) ;  /* 0xffffffac00ec7947 */ /* 0x000fec000383ffff */
.L_x_14932:
[----:B-1----:R1:W3:Y:S02]  /*19b40*/  SYNCS.PHASECHK.TRANS64.TRYWAIT P0, [R7+URZ+0x32420], R0 ;  /* 0x03242000070075a7 */ /* 0x0022e4000800017f */
[----:B---3--:R-:W-:Y:S05]  /*19b50*/  @!P0 NANOSLEEP.SYNCS 0x989680 ;  /* 0x009896800000895d */ /* 0x008fea0003900000 */
[----:B------:R-:W3:Y:S02]  /*19b60*/  @!P0 SYNCS.PHASECHK.TRANS64 P0, [R7+URZ+0x32420], R0 ;  /* 0x03242000070085a7 */ /* 0x000ee4000800007f */
[----:B---3--:R-:W-:Y:S05]  /*19b70*/  @!P0 BRA `(.L_x_14932) ;  /* 0xfffffffc00f08947 */ /* 0x008fea000383ffff */
[----:B------:R-:W-:Y:S05]  /*19b80*/  BRA `(.L_x_15070) ;  /* 0xffffffb800447947 */ /* 0x000fea000383ffff */
.L_x_14933:
        /* <DEDUP_REMOVED lines=11> */
.L_x_15072:
[----:B------:R-:W-:Y:S05]  /*19c40*/  BSYNC B0 ;  /* 0x0000000000007941 */ /* 0x000fea0003800000 */
.L_x_15071:
[----:B------:R-:W-:Y:S05]  /*19c50*/  BRA `(.L_x_15073) ;  /* 0xffffffb8002c7947 */ /* 0x000fea000383ffff */
.L_x_14936:
[----:B------:R-:W-:Y:S01]  /*19c60*/  BSSY B1, `(.L_x_15074) ;  /* 0x0000006000017945 */ /* 0x000fe20003800000 */
[----:B------:R-:W-:-:S07]  /*19c70*/  IMAD.MOV.U32 R15, RZ, RZ, -0x1 ;  /* 0xffffffffff0f7424 */ /* 0x000fce00078e00ff */
[----:B012-4-:R-:W-:Y:S05]  /*19c80*/  WARPSYNC.COLLECTIVE R15, `(.L_x_15075) ;  /* 0x000000000f0c7348 */ /* 0x017fea0003c00000 */
[----:B------:R-:W-:Y:S02]  /*19c90*/  ELECT P6, UR62, PT ;  /* 0x00000000003e782f */ /* 0x000fe400038c0000 */
[----:B------:R-:W-:Y:S01]  /*19ca0*/  MOV R14, UR62 ;  /* 0x0000003e000e7c02 */ /* 0x000fe20008000f00 */
[----:B012-4-:R-:W-:Y:S10]  /*19cb0*/  ENDCOLLECTIVE ;  /* 0x000000000000791b */ /* 0x017ff40003800000 */
.L_x_15075:
[----:B------:R-:W-:Y:S05]  /*19cc0*/  BSYNC B1 ;  /* 0x0000000000017941 */ /* 0x000fea0003800000 */
.L_x_15074:
[----:B------:R-:W-:Y:S05]  /*19cd0*/  BRA `(.L_x_15076) ;  /* 0xffffffb800247947 */ /* 0x000fea000383ffff */
.L_x_14938:
[----:B-1----:R1:W3:Y:S02]  /*19ce0*/  SYNCS.PHASECHK.TRANS64.TRYWAIT P1, [R5+URZ+0x32440], R0 ;  /* 0x03244000050075a7 */ /* 0x0022e4000802017f */
[----:B---3--:R-:W-:Y:S05]  /*19cf0*/  @!P1 NANOSLEEP.SYNCS 0x989680 ;  /* 0x009896800000995d */ /* 0x008fea0003900000 */
[----:B------:R-:W3:Y:S02]  /*19d00*/  @!P1 SYNCS.PHASECHK.TRANS64 P1, [R5+URZ+0x32440], R0 ;  /* 0x03244000050095a7 */ /* 0x000ee4000802007f */
[----:B---3--:R-:W-:Y:S05]  /*19d10*/  @!P1 BRA `(.L_x_14938) ;  /* 0xfffffffc00f09947 */ /* 0x008fea000383ffff */
[----:B------:R-:W-:Y:S05]  /*19d20*/  BRA `(.L_x_15077) ;  /* 0xffffffb8004c7947 */ /* 0x000fea000383ffff */
.L_x_14940:
[----:B---3--:R3:W0:Y:S02]  /*19d30*/  SYNCS.PHASECHK.TRANS64.TRYWAIT P1, [R3+URZ+0x32440], R2 ;  /* 0x03244002030075a7 */ /* 0x008624000802017f */
[----:B0-----:R-:W-:Y:S05]  /*19d40*/  @!P1 NANOSLEEP.SYNCS 0x989680 ;  /* 0x009896800000995d */ /* 0x001fea0003900000 */
[----:B------:R-:W0:Y:S02]  /*19d50*/  @!P1 SYNCS.PHASECHK.TRANS64 P1, [R3+URZ+0x32440], R2 ;  /* 0x03244002030095a7 */ /* 0x000e24000802007f */
[----:B0-----:R-:W-:Y:S05]  /*19d60*/  @!P1 BRA `(.L_x_14940) ;  /* 0xfffffffc00f09947 */ /* 0x001fea000383ffff */
[----:B------:R-:W-:Y:S05]  /*19d70*/  BRA `(.L_x_15078) ;  /* 0xffffffb800587947 */ /* 0x000fea000383ffff */
.L_x_14942:
[----:B------:R0:W0:Y:S02]  /*19d80*/  SYNCS.PHASECHK.TRANS64.TRYWAIT P1, [R5+URZ+0x32460], R0 ;  /* 0x03246000050075a7 */ /* 0x000024000802017f */
[----:B0-----:R-:W-:Y:S05]  /*19d90*/  @!P1 NANOSLEEP.SYNCS 0x989680 ;  /* 0x009896800000995d */ /* 0x001fea0003900000 */
[----:B------:R-:W0:Y:S02]  /*19da0*/  @!P1 SYNCS.PHASECHK.TRANS64 P1, [R5+URZ+0x32460], R0 ;  /* 0x03246000050095a7 */ /* 0x000e24000802007f */
[----:B0-----:R-:W-:Y:S05]  /*19db0*/  @!P1 BRA `(.L_x_14942) ;  /* 0xfffffffc00f09947 */ /* 0x001fea000383ffff */
[----:B------:R-:W-:Y:S05]  /*19dc0*/  BRA `(.L_x_15079) ;  /* 0xffffffb800547947 */ /* 0x000fea000383ffff */
.L_x_15080:
        /* <DEDUP_REMOVED lines=11> */
.L_x_15681:


//--------------------- .text._ZN7cutlass13device_kernelIN5flash11enable_sm90INS1_16FlashAttnFwdSm90INS1_25CollectiveMainloopFwdSm90ILi2EN4cute5tupleIJNS5_1CILi1EEES8_S8_EEENS6_IJNS7_ILi128EEENS7_ILi96EEENS7_ILi64EEEEEELi256ENS_10bfloat16_tEfNS_4arch4Sm90ELb1ELb0ELb0ELb1ELb1ELb1ELb1ELb1ELb0ELb1ELb1ELb0EEENS1_21CollectiveEpilogueFwdINS6_IJSA_NS7_ILi256EEESB_EEES9_SE_SG_Li256ELb1ELb1ELb1ELb0EEENS1_36VarlenDynamicPersistentTileSchedulerILi128ELi96ELi256ELi128ELb1ELb1ELb1ELb1ELb1ELb1EEEEEEEEEvNT_6ParamsE --------------------------
	.section	.text._ZN7cutlass13device_kernelIN5flash11enable_sm90INS1_16FlashAttnFwdSm90INS1_25CollectiveMainloopFwdSm90ILi2EN4cute5tupleIJNS5_1CILi1EEES8_S8_EEENS6_IJNS7_ILi128EEENS7_ILi96EEENS7_ILi64EEEEEELi256ENS_10bfloat16_tEfNS_4arch4Sm90ELb1ELb0ELb0ELb1ELb1ELb1ELb1ELb1ELb0ELb1ELb1ELb0EEENS1_21CollectiveEpilogueFwdINS6_IJSA_NS7_ILi256EEESB_EEES9_SE_SG_Li256ELb1ELb1ELb1ELb0EEENS1_36VarlenDynamicPersistentTileSchedulerILi128ELi96ELi256ELi128ELb1ELb1ELb1ELb1ELb1ELb1EEEEEEEEEvNT_6ParamsE,"ax",@progbits
	.align	128
.text._ZN7cutlass13device_kernelIN5flash11enable_sm90INS1_16FlashAttnFwdSm90INS1_25CollectiveMainloopFwdSm90ILi2EN4cute5tupleIJNS5_1CILi1EEES8_S8_EEENS6_IJNS7_ILi128EEENS7_ILi96EEENS7_ILi64EEEEEELi256ENS_10bfloat16_tEfNS_4arch4Sm90ELb1ELb0ELb0ELb1ELb1ELb1ELb1ELb1ELb0ELb1ELb1ELb0EEENS1_21CollectiveEpilogueFwdINS6_IJSA_NS7_ILi256EEESB_EEES9_SE_SG_Li256ELb1ELb1ELb1ELb0EEENS1_36VarlenDynamicPersistentTileSchedulerILi128ELi96ELi256ELi128ELb1ELb1ELb1ELb1ELb1ELb1EEEEEEEEEvNT_6ParamsE:
        .type           _ZN7cutlass13device_kernelIN5flash11enable_sm90INS1_16FlashAttnFwdSm90INS1_25CollectiveMainloopFwdSm90ILi2EN4cute5tupleIJNS5_1CILi1EEES8_S8_EEENS6_IJNS7_ILi128EEENS7_ILi96EEENS7_ILi64EEEEEELi256ENS_10bfloat16_tEfNS_4arch4Sm90ELb1ELb0ELb0ELb1ELb1ELb1ELb1ELb1ELb0ELb1ELb1ELb0EEENS1_21CollectiveEpilogueFwdINS6_IJSA_NS7_ILi256EEESB_EEES9_SE_SG_Li256ELb1ELb1ELb1ELb0EEENS1_36VarlenDynamicPersistentTileSchedulerILi128ELi96ELi256ELi128ELb1ELb1ELb1ELb1ELb1ELb1EEEEEEEEEvNT_6ParamsE,@function
        .size           _ZN7cutlass13device_kernelIN5flash11enable_sm90INS1_16FlashAttnFwdSm90INS1_25CollectiveMainloopFwdSm90ILi2EN4cute5tupleIJNS5_1CILi1EEES8_S8_EEENS6_IJNS7_ILi128EEENS7_ILi96EEENS7_ILi64EEEEEELi256ENS_10bfloat16_tEfNS_4arch4Sm90ELb1ELb0ELb0ELb1ELb1ELb1ELb1ELb1ELb0ELb1ELb1ELb0EEENS1_21CollectiveEpilogueFwdINS6_IJSA_NS7_ILi256EEESB_EEES9_SE_SG_Li256ELb1ELb1ELb1ELb0EEENS1_36VarlenDynamicPersistentTileSchedulerILi128ELi96ELi256ELi128ELb1ELb1ELb1ELb1ELb1ELb1EEEEEEEEEvNT_6ParamsE,(.L_x_15682 - _ZN7cutlass13device_kernelIN5flash11enable_sm90INS1_16FlashAttnFwdSm90INS1_25CollectiveMainloopFwdSm90ILi2EN4cute5tupleIJNS5_1CILi1EEES8_S8_EEENS6_IJNS7_ILi128EEENS7_ILi96EEENS7_ILi64EEEEEELi256ENS_10bfloat16_tEfNS_4arch4Sm90ELb1ELb0ELb0ELb1ELb1ELb1ELb1ELb1ELb0ELb1ELb1ELb0EEENS1_21CollectiveEpilogueFwdINS6_IJSA_NS7_ILi256EEESB_EEES9_SE_SG_Li256ELb1ELb1ELb1ELb0EEENS1_36VarlenDynamicPersistentTileSchedulerILi128ELi96ELi256ELi128ELb1ELb1ELb1ELb1ELb1ELb1EEEEEEEEEvNT_6ParamsE)
        .other          _ZN7cutlass13device_kernelIN5flash11enable_sm90INS1_16FlashAttnFwdSm90INS1_25CollectiveMainloopFwdSm90ILi2EN4cute5tupleIJNS5_1CILi1EEES8_S8_EEENS6_IJNS7_ILi128EEENS7_ILi96EEENS7_ILi64EEEEEELi256ENS_10bfloat16_tEfNS_4arch4Sm90ELb1ELb0ELb0ELb1ELb1ELb1ELb1ELb1ELb0ELb1ELb1ELb0EEENS1_21CollectiveEpilogueFwdINS6_IJSA_NS7_ILi256EEESB_EEES9_SE_SG_Li256ELb1ELb1ELb1ELb0EEENS1_36VarlenDynamicPersistentTileSchedulerILi128ELi96ELi256ELi128ELb1ELb1ELb1ELb1ELb1ELb1EEEEEEEEEvNT_6ParamsE,@"STO_CUDA_ENTRY STV_DEFAULT"
_ZN7cutlass13device_kernelIN5flash11enable_sm90INS1_16FlashAttnFwdSm90INS1_25CollectiveMainloopFwdSm90ILi2EN4cute5tupleIJNS5_1CILi1EEES8_S8_EEENS6_IJNS7_ILi128EEENS7_ILi96EEENS7_ILi64EEEEEELi256ENS_10bfloat16_tEfNS_4arch4Sm90ELb1ELb0ELb0ELb1ELb1ELb1ELb1ELb1ELb0ELb1ELb1ELb0EEENS1_21CollectiveEpilogueFwdINS6_IJSA_NS7_ILi256EEESB_EEES9_SE_SG_Li256ELb1ELb1ELb1ELb0EEENS1_36VarlenDynamicPersistentTileSchedulerILi128ELi96ELi256ELi128ELb1ELb1ELb1ELb1ELb1ELb1EEEEEEEEEvNT_6ParamsE:
        /* <DEDUP_REMOVED lines=18> */
.L_x_15082:
[----:B------:R-:W-:Y:S05]  /*0120*/  BSYNC B0 ;  /* 0x0000000000007941 */ /* 0x000fea0003800000 */
.L_x_15081:
        /* <DEDUP_REMOVED lines=43> */
.L_x_15083:
        /* <DEDUP_REMOVED lines=22> */
.L_x_15084:
        /* <DEDUP_REMOVED lines=18> */
.L_x_15085:
        /* <DEDUP_REMOVED lines=22> */
.L_x_15086:
        /* <DEDUP_REMOVED lines=22> */
.L_x_15087:
        /* <DEDUP_REMOVED lines=8> */
.L_x_15090:
        /* <DEDUP_REMOVED lines=48> */
[CC--:B------:R-:W-:Y:S02]  /*0ca0*/  LEA.HI R2, R3.reuse, R0.reuse, RZ, 0x5 ;  /* 0x0000000003027211 */ /* 0x0c0fe400078f28ff */
[----:B------:R-:W-:Y:S01]  /*0cb0*/  LEA.HI R3, R3, R0, RZ, 0x3 ;  /* 0x0000000003037211 */ /* 0x000fe200078f18ff */
[----:B------:R-:W-:Y:S01]  /*0cc0*/  IMAD.IADD R12, R11, 0x1, -R12 ;  /* 0x000000010b0c7824 */ /* 0x000fe200078e0a0c */
[----:B------:R-:W-:Y:S02]  /*0cd0*/  SHF.R.S32.HI R9, RZ, 0x5, R9 ;  /* 0x00000005ff097819 */ /* 0x000fe40000011409 */
[----:B------:R-:W-:-:S02]  /*0ce0*/  LOP3.LUT R5, R4, 0x3fffff0, RZ, 0xc0, !PT ;  /* 0x03fffff004057812 */ /* 0x000fc400078ec0ff */
[----:B------:R-:W-:Y:S01]  /*0cf0*/  LOP3.LUT R7, R3, 0xfffffff8, RZ, 0xc0, !PT ;  /* 0xfffffff803077812 */ /* 0x000fe200078ec0ff */
[----:B------:R-:W-:Y:S01]  /*0d00*/  IMAD R9, R9, 0x10, R12 ;  /* 0x0000001009097824 */ /* 0x000fe200078e020c */
[----:B------:R-:W-:Y:S01]  /*0d10*/  LOP3.LUT R3, R206, 0xfffffffc, RZ, 0xc0, !PT ;  /* 0xfffffffcce037812 */ /* 0x000fe200078ec0ff */
[----:B------:R-:W-:Y:S01]  /*0d20*/  IMAD.IADD R5, R0, 0x1, -R5 ;  /* 0x0000000100057824 */ /* 0x000fe200078e0a05 */
[----:B------:R-:W-:Y:S01]  /*0d30*/  SHF.R.S32.HI R16, RZ, 0x5, R2 ;  /* 0x00000005ff107819 */ /* 0x000fe20000011402 */
[----:B------:R-:W-:Y:S01]  /*0d40*/  IMAD R8, R8, 0x40, R9 ;  /* 0x0000004008087824 */ /* 0x000fe200078e0209 */
[----:B------:R-:W-:Y:S01]  /*0d50*/  SHF.R.S32.HI R206, RZ, 0x2, R206 ;  /* 0x00000002ffce7819 */ /* 0x000fe200000114ce */
[----:B------:R-:W-:Y:S01]  /*0d60*/  IMAD.IADD R3, R0, 0x1, -R3 ;  /* 0x0000000100037824 */ /* 0x000fe200078e0a03 */
[----:B------:R-:W-:Y:S01]  /*0d70*/  LOP3.LUT R10, R10, 0x7ffffffc, RZ, 0xc0, !PT ;  /* 0x7ffffffc0a0a7812 */ /* 0x000fe200078ec0ff */
[----:B------:R0:W-:Y:S01]  /*0d80*/  STL [R1+0x9c], R16 ;  /* 0x00009c1001007387 */ /* 0x0001e20000100800 */
[----:B------:R-:W-:-:S02]  /*0d90*/  IMAD R5, R16, 0x10, R5 ;  /* 0x0000001010057824 */ /* 0x000fc400078e0205 */
[----:B------:R-:W-:Y:S01]  /*0da0*/  VIADD R9, R206, 0x40 ;  /* 0x00000040ce097836 */ /* 0x000fe20000000000 */
[----:B------:R-:W-:Y:S01]  /*0db0*/  STL [R1+0x1c4], R8 ;  /* 0x0001c40801007387 */ /* 0x000fe20000100800 */
[----:B------:R-:W-:Y:S01]  /*0dc0*/  IMAD.IADD R212, R0, 0x1, -R7 ;  /* 0x0000000100d47824 */ /* 0x000fe200078e0a07 */
[----:B------:R-:W-:Y:S01]  /*0dd0*/  LEA.HI R0, R3, R3, RZ, 0x1 ;  /* 0x0000000303007211 */ /* 0x000fe200078f08ff */
[----:B------:R-:W-:Y:S01]  /*0de0*/  IMAD.MOV.U32 R7, RZ, RZ, R15 ;  /* 0x000000ffff077224 */ /* 0x000fe200078e000f */
[----:B------:R-:W-:Y:S01]  /*0df0*/  SHF.R.S32.HI R4, RZ, 0x1f, R9 ;  /* 0x0000001fff047819 */ /* 0x000fe20000011409 */
[----:B------:R-:W-:Y:S01]  /*0e00*/  IMAD.SHL.U32 R2, R9, 0x40, RZ ;  /* 0x0000004009027824 */ /* 0x000fe200078e00ff */
[----:B------:R-:W-:Y:S01]  /*0e10*/  LOP3.LUT R0, R0, 0x1ffffffe, RZ, 0xc0, !PT ;  /* 0x1ffffffe00007812 */ /* 0x000fe200078ec0ff */
[C---:B0-----:R-:W-:Y:S01]  /*0e20*/  IMAD.SHL.U32 R16, R3.reuse, 0x8, RZ ;  /* 0x0000000803107824 */ /* 0x041fe200078e00ff */
[----:B------:R-:W-:Y:S01]  /*0e30*/  LEA.HI R4, R4, R9, RZ, 0x3 ;  /* 0x0000000904047211 */ /* 0x000fe200078f18ff */
[----:B------:R-:W-:Y:S01]  /*0e40*/  STL [R1+0xb8], RZ ;  /* 0x0000b8ff01007387 */ /* 0x000fe20000100800 */
[----:B------:R-:W-:-:S02]  /*0e50*/  IMAD.SHL.U32 R204, R3, 0x4, RZ ;  /* 0x0000000403cc7824 */ /* 0x000fc400078e00ff */
        /* <DEDUP_REMOVED lines=9> */
[----:B------:R-:W-:Y:S01]  /*0ef0*/  VIADD R217, R16, 0xe0 ;  /* 0x000000e010d97836 */ /* 0x000fe20000000000 */
[----:B------:R0:W-:Y:S01]  /*0f00*/  STL [R1+0x90], R24 ;  /* 0x0000901801007387 */ /* 0x0001e20000100800 */
[----:B------:R-:W-:-:S02]  /*0f10*/  IMAD.SHL.U32 R4, R4, 0x40, RZ ;  /* 0x0000004004047824 */ /* 0x000fc400078e00ff */
[----:B------:R-:W-:Y:S01]  /*0f20*/  IMAD.IADD R0, R3, 0x1, -R0 ;  /* 0x0000000103007824 */ /* 0x000fe200078e0a00 */
[----:B------:R-:W-:Y:S01]  /*0f30*/  LOP3.LUT R3, R2, 0x1c0, RZ, 0xc0, !PT ;  /* 0x000001c002037812 */ /* 0x000fe200078ec0ff */
[----:B------:R1:W-:Y:S01]  /*0f40*/  STL [R1+0x8c], R21 ;  /* 0x00008c1501007387 */ /* 0x0003e20000100800 */
[----:B------:R-:W-:Y:S01]  /*0f50*/  IMAD.SHL.U32 R212, R212, 0x8, RZ ;  /* 0x00000008d4d47824 */ /* 0x000fe200078e00ff */
[----:B------:R-:W-:Y:S01]  /*0f60*/  LOP3.LUT R4, R4, 0xfffffe00, RZ, 0xc0, !PT ;  /* 0xfffffe0004047812 */ /* 0x000fe200078ec0ff */
[----:B------:R-:W-:Y:S01]  /*0f70*/  IMAD.IADD R10, R20, 0x1, -R10 ;  /* 0x00000001140a7824 */ /* 0x000fe200078e0a0a */
[----:B------:R2:W-:Y:S01]  /*0f80*/  STL [R1+0x88], R15 ;  /* 0x0000880f01007387 */ /* 0x0005e20000100800 */
[----:B0-----:R-:W-:Y:S01]  /*0f90*/  SHF.R.S32.HI R24, RZ, 0x1f, R213 ;  /* 0x0000001fff187819 */ /* 0x001fe200000114d5 */
[----:B------:R-:W-:Y:S01]  /*0fa0*/  IMAD R11, R5, 0x8, R6 ;  /* 0x00000008050b7824 */ /* 0x000fe200078e0206 */
[----:B------:R-:W-:Y:S01]  /*0fb0*/  SHF.R.U32.HI R12, RZ, 0x3, R3 ;  /* 0x00000003ff0c7819 */ /* 0x000fe20000011603 */
[----:B------:R-:W-:Y:S01]  /*0fc0*/  IMAD.SHL.U32 R45, R10, 0x2, RZ ;  /* 0x000000020a2d7824 */ /* 0x000fe200078e00ff */
[----:B------:R-:W-:Y:S01]  /*0fd0*/  LOP3.LUT R3, R3, 0x38, R16, 0xf8, !PT ;  /* 0x0000003803037812 */ /* 0x000fe200078ef810 */
[----:B------:R-:W-:Y:S01]  /*0fe0*/  STL [R1+0x84], R24 ;  /* 0x0000841801007387 */ /* 0x000fe20000100800 */
[----:B-1----:R-:W-:Y:S01]  /*0ff0*/  SHF.R.S32.HI R21, RZ, 0x1f, R218 ;  /* 0x0000001fff157819 */ /* 0x002fe200000114da */
[C---:B------:R-:W-:Y:S01]  /*1000*/  VIADD R44, R45.reuse, 0x8 ;  /* 0x000000082d2c7836 */ /* 0x040fe20000000000 */
[----:B------:R-:W-:Y:S01]  /*1010*/  SHF.R.S32.HI R9, RZ, 0x1f, R212 ;  /* 0x0000001fff097819 */ /* 0x000fe200000114d4 */
[----:B------:R-:W-:Y:S01]  /*1020*/  VIADD R9, R212, 0xc0 ;  /* 0x000000c0d4097836 */ /* 0x000fe20000000000 */
[----:B--2---:R-:W-:Y:S01]  /*1030*/  SHF.R.S32.HI R15, RZ, 0x1f, R217 ;  /* 0x0000001fff0f7819 */ /* 0x004fe200000114d9 */
[----:B------:R-:W-:Y:S01]  /*1040*/  STL [R1+0x80], R21 ;  /* 0x0000801501007387 */ /* 0x000fe20000100800 */
[----:B------:R-:W-:-:S02]  /*1050*/  VIADD R43, R45, 0x10 ;  /* 0x000000102d2b7836 */ /* 0x000fc40000000000 */
[----:B------:R-:W-:Y:S01]  /*1060*/  SHF.R.S32.HI R10, RZ, 0x1f, R9 ;  /* 0x0000001fff0a7819 */ /* 0x000fe20000011409 */
[----:B------:R-:W-:Y:S01]  /*1070*/  STL [R1+0x7c], R15 ;  /* 0x00007c0f01007387 */ /* 0x000fe20000100800 */
[----:B------:R-:W-:Y:S02]  /*1080*/  IMAD.SHL.U32 R9, R11, 0x8, RZ ;  /* 0x000000080b097824 */ /* 0x000fe400078e00ff */
[C---:B------:R-:W-:Y:S01]  /*1090*/  VIADD R42, R45.reuse, 0x18 ;  /* 0x000000182d2a7836 */ /* 0x040fe20000000000 */
[----:B------:R0:W-:Y:S01]  /*10a0*/  STL [R1+0xa0], R4 ;  /* 0x0000a00401007387 */ /* 0x0001e20000100800 */
[C---:B------:R-:W-:Y:S02]  /*10b0*/  VIADD R41, R45.reuse, 0x20 ;  /* 0x000000202d297836 */ /* 0x040fe40000000000 */
[C---:B------:R-:W-:Y:S01]  /*10c0*/  VIADD R40, R45.reuse, 0x28 ;  /* 0x000000282d287836 */ /* 0x040fe20000000000 */
[----:B------:R-:W-:Y:S01]  /*10d0*/  STL [R1+0x94], R45 ;  /* 0x0000942d01007387 */ /* 0x000fe20000100800 */
[----:B------:R-:W-:-:S02]  /*10e0*/  VIADD R39, R45, 0x30 ;  /* 0x000000302d277836 */ /* 0x000fc40000000000 */
[C---:B------:R-:W-:Y:S01]  /*10f0*/  VIADD R38, R45.reuse, 0x38 ;  /* 0x000000382d267836 */ /* 0x040fe20000000000 */
[----:B------:R-:W-:Y:S01]  /*1100*/  STL [R1+0x1c8], R9 ;  /* 0x0001c80901007387 */ /* 0x000fe20000100800 */
[C---:B------:R-:W-:Y:S01]  /*1110*/  VIADD R37, R45.reuse, 0x40 ;  /* 0x000000402d257836 */ /* 0x040fe20000000000 */
[----:B0-----:R-:W-:Y:S01]  /*1120*/  LOP3.LUT R4, R4, R3, R12, 0xf6, !PT ;  /* 0x0000000304047212 */ /* 0x001fe200078ef60c */
[C---:B------:R-:W-:Y:S02]  /*1130*/  VIADD R36, R45.reuse, 0x48 ;  /* 0x000000482d247836 */ /* 0x040fe40000000000 */
[C---:B------:R-:W-:Y:S02]  /*1140*/  VIADD R35, R45.reuse, 0x50 ;  /* 0x000000502d237836 */ /* 0x040fe40000000000 */
[----:B------:R-:W-:Y:S01]  /*1150*/  IMAD R3, R4, 0x2, R23 ;  /* 0x0000000204037824 */ /* 0x000fe200078e0217 */
[----:B------:R-:W-:Y:S01]  /*1160*/  SHF.R.S32.HI R4, RZ, 0x1f, R44 ;  /* 0x0000001fff047819 */ /* 0x000fe2000001142c */
[----:B------:R-:W-:-:S02]  /*1170*/  VIADD R34, R45, 0x58 ;  /* 0x000000582d227836 */ /* 0x000fc40000000000 */
[C---:B------:R-:W-:Y:S01]  /*1180*/  VIADD R33, R45.reuse, 0x60 ;  /* 0x000000602d217836 */ /* 0x040fe20000000000 */
[----:B------:R-:W-:Y:S01]  /*1190*/  STL [R1+0x1c0], R3 ;  /* 0x0001c00301007387 */ /* 0x000fe20000100800 */
[C---:B------:R-:W-:Y:S02]  /*11a0*/  VIADD R32, R45.reuse, 0x68 ;  /* 0x000000682d207836 */ /* 0x040fe40000000000 */
[C---:B------:R-:W-:Y:S01]  /*11b0*/  VIADD R31, R45.reuse, 0x70 ;  /* 0x000000702d1f7836 */ /* 0x040fe20000000000 */
[----:B------:R-:W-:Y:S01]  /*11c0*/  STL [R1+0x138], R44 ;  /* 0x0001382c01007387 */ /* 0x000fe20000100800 */
[C---:B------:R-:W-:Y:S02]  /*11d0*/  VIADD R30, R45.reuse, 0x78 ;  /* 0x000000782d1e7836 */ /* 0x040fe40000000000 */
[C---:B------:R-:W-:Y:S01]  /*11e0*/  VIADD R29, R45.reuse, 0x80 ;  /* 0x000000802d1d7836 */ /* 0x040fe20000000000 */
[----:B------:R0:W-:Y:S01]  /*11f0*/  STL [R1+0x134], R43 ;  /* 0x0001342b01007387 */ /* 0x0001e20000100800 */
[----:B------:R-:W-:-:S02]  /*1200*/  VIADD R28, R45, 0x88 ;  /* 0x000000882d1c7836 */ /* 0x000fc40000000000 */
[----:B------:R-:W-:Y:S01]  /*1210*/  IMAD.MOV.U32 R6, RZ, RZ, R14 ;  /* 0x000000ffff067224 */ /* 0x000fe200078e000e */
[----:B------:R-:W-:Y:S01]  /*1220*/  STL [R1+0x130], R42 ;  /* 0x0001302a01007387 */ /* 0x000fe20000100800 */
[C---:B------:R-:W-:Y:S02]  /*1230*/  VIADD R27, R45.reuse, 0x90 ;  /* 0x000000902d1b7836 */ /* 0x040fe40000000000 */
[----:B------:R-:W-:Y:S01]  /*1240*/  IMAD.MOV.U32 R5, RZ, RZ, R13 ;  /* 0x000000ffff057224 */ /* 0x000fe200078e000d */
[----:B------:R1:W-:Y:S01]  /*1250*/  STL [R1+0x12c], R41 ;  /* 0x00012c2901007387 */ /* 0x0003e20000100800 */
[C---:B------:R-:W-:Y:S01]  /*1260*/  VIADD R14, R212.reuse, 0x40 ;  /* 0x00000040d40e7836 */ /* 0x040fe20000000000 */
[----:B0-----:R-:W-:Y:S01]  /*1270*/  SHF.R.S32.HI R43, RZ, 0x1f, R43 ;  /* 0x0000001fff2b7819 */ /* 0x001fe2000001142b */
[C---:B------:R-:W-:Y:S01]  /*1280*/  VIADD R26, R45.reuse, 0x98 ;  /* 0x000000982d1a7836 */ /* 0x040fe20000000000 */
[----:B------:R0:W-:Y:S01]  /*1290*/  STL [R1+0x128], R40 ;  /* 0x0001282801007387 */ /* 0x0001e20000100800 */
[----:B------:R-:W-:Y:S01]  /*12a0*/  VIADD R13, R212, 0x80 ;  /* 0x00000080d40d7836 */ /* 0x000fe20000000000 */
[----:B------:R-:W-:Y:S01]  /*12b0*/  SHF.R.S32.HI R14, RZ, 0x1f, R14 ;  /* 0x0000001fff0e7819 */ /* 0x000fe2000001140e */
        /* <DEDUP_REMOVED lines=13> */
[----:B------:R-:W-:Y:S01]  /*1390*/  STL [R1+0x118], R36 ;  /* 0x0001182401007387 */ /* 0x000fe20000100800 */
[C---:B------:R-:W-:Y:S01]  /*13a0*/  VIADD R12, R45.reuse, 0xd8 ;  /* 0x000000d82d0c7836 */ /* 0x040fe20000000000 */
[----:B--2---:R-:W-:Y:S01]  /*13b0*/  SHF.R.S32.HI R38, RZ, 0x1f, R38 ;  /* 0x0000001fff267819 */ /* 0x004fe20000011426 */
[C---:B------:R-:W-:Y:S01]  /*13c0*/  VIADD R11, R45.reuse, 0xe0 ;  /* 0x000000e02d0b7836 */ /* 0x040fe20000000000 */
[----:B------:R0:W-:Y:S01]  /*13d0*/  STL [R1+0x114], R35 ;  /* 0x0001142301007387 */ /* 0x0001e20000100800 */
[C---:B------:R-:W-:Y:S01]  /*13e0*/  VIADD R10, R45.reuse, 0xe8 ;  /* 0x000000e82d0a7836 */ /* 0x040fe20000000000 */
[----:B-1----:R-:W-:Y:S01]  /*13f0*/  SHF.R.S32.HI R37, RZ, 0x1f, R37 ;  /* 0x0000001fff257819 */ /* 0x002fe20000011425 */
[C---:B------:R-:W-:Y:S01]  /*1400*/  VIADD R9, R45.reuse, 0xf0 ;  /* 0x000000f02d097836 */ /* 0x040fe20000000000 */
[----:B------:R1:W-:Y:S01]  /*1410*/  STL [R1+0x110], R34 ;  /* 0x0001102201007387 */ /* 0x0003e20000100800 */
[----:B------:R-:W-:-:S02]  /*1420*/  VIADD R3, R45, 0xf8 ;  /* 0x000000f82d037836 */ /* 0x000fc40000000000 */
[----:B------:R-:W-:Y:S01]  /*1430*/  IMAD R0, R0, 0x8, R8 ;  /* 0x0000000800007824 */ /* 0x000fe200078e0208 */
[----:B------:R-:W-:Y:S01]  /*1440*/  STL [R1+0x10c], R33 ;  /* 0x00010c2101007387 */ /* 0x000fe20000100800 */
[----:B------:R-:W-:Y:S01]  /*1450*/  VIADD R2, R16, 0x20 ;  /* 0x0000002010027836 */ /* 0x000fe20000000000 */
[----:B0-----:R-:W-:Y:S01]  /*1460*/  SHF.R.S32.HI R35, RZ, 0x1f, R35 ;  /* 0x0000001fff237819 */ /* 0x001fe20000011423 */
[----:B------:R-:W-:Y:S01]  /*1470*/  VIADD R211, R204, 0x10 ;  /* 0x00000010ccd37836 */ /* 0x000fe20000000000 */
[----:B------:R0:W-:Y:S01]  /*1480*/  STL [R1+0x108], R32 ;  /* 0x0001082001007387 */ /* 0x0001e20000100800 */
[----:B-1----:R-:W-:-:S03]  /*1490*/  SHF.R.S32.HI R34, RZ, 0x1f, R34 ;  /* 0x0000001fff227819 */ /* 0x002fc60000011422 */
[----:B------:R1:W-:Y:S01]  /*14a0*/  STL [R1+0x104], R31 ;  /* 0x0001041f01007387 */ /* 0x0003e20000100800 */
[----:B------:R-:W-:-:S03]  /*14b0*/  SHF.R.S32.HI R209, RZ, 0x1f, R2 ;  /* 0x0000001fffd17819 */ /* 0x000fc60000011402 */
        /* <DEDUP_REMOVED lines=72> */
.L_x_15262:
        /* <DEDUP_REMOVED lines=8> */
[----:B-1--4-:R-:W-:Y:S01]  /*19c0*/  IMAD.MOV.U32 R4, RZ, RZ, RZ ;  /* 0x000000ffff047224 */ /* 0x012fe200078e00ff */
        /* <DEDUP_REMOVED lines=44> */
.L_x_15092:
        /* <DEDUP_REMOVED lines=13> */
.L_x_15093:
[----:B------:R-:W-:Y:S05]  /*1d60*/  @!P0 BRA `(.L_x_15094) ;  /* 0x00000000000c8947 */ /* 0x000fea0003800000 */
[----:B------:R-:W2:Y:S04]  /*1d70*/  LDG.E R0, desc[UR42][R8.64] ;  /* 0x0000002a08007981 */ /* 0x000ea8000c1e1900 */
[----:B------:R-:W2:Y:S02]  /*1d80*/  LDG.E R33, desc[UR42][R8.64+0x4] ;  /* 0x0000042a08217981 */ /* 0x000ea4000c1e1900 */
[----:B--2---:R-:W-:-:S07]  /*1d90*/  IMAD.IADD R33, R33, 0x1, -R0 ;  /* 0x0000000121217824 */ /* 0x004fce00078e0a00 */
.L_x_15094:
        /* <DEDUP_REMOVED lines=19> */
[----:B------:R-:W-:Y:S02]  /*1ed0*/  BSSY B0, `(.L_x_15095) ;  /* 0x0000037000007945 */ /* 0x000fe40003800000 */
[----:B------:R1:W-:Y:S07]  /*1ee0*/  STL [R1+0x78], R5 ;  /* 0x0000780501007387 */ /* 0x0003ee0000100800 */
[----:B------:R-:W3:Y:S01]  /*1ef0*/  @P1 LDC R8, c[0x0][0x44c] ;  /* 0x00011300ff081b82 */ /* 0x000ee20000000800 */
[----:B-1----:R-:W-:-:S07]  /*1f00*/  VIADD R5, R5, 0x7f ;  /* 0x0000007f05057836 */ /* 0x002fce0000000000 */
[----:B------:R-:W1:Y:S01]  /*1f10*/  @P1 LDC R9, c[0x0][0x450] ;  /* 0x00011400ff091b82 */ /* 0x000e620000000800 */
[----:B--2---:R-:W-:Y:S02]  /*1f20*/  @P0 IMAD.IADD R25, R3, 0x1, -R0 ;  /* 0x0000000103190824 */ /* 0x004fe400078e0a00 */
[----:B---3--:R-:W-:-:S04]  /*1f30*/  @P1 IMAD.HI.U32 R0, R5, R8, RZ ;  /* 0x0000000805001227 */ /* 0x008fc800078e00ff */
[----:B0-----:R-:W-:Y:S01]  /*1f40*/  IMAD.IADD R6, R12, 0x1, R25 ;  /* 0x000000010c067824 */ /* 0x001fe200078e0219 */
[----:B-1----:R-:W-:-:S03]  /*1f50*/  @P1 SHF.R.U32.HI R5, RZ, R9, R0 ;  /* 0x00000009ff051219 */ /* 0x002fc60000011600 */
[C---:B------:R-:W-:Y:S01]  /*1f60*/  VIADD R0, R6.reuse, 0x5f ;  /* 0x0000005f06007836 */ /* 0x040fe20000000000 */
[----:B------:R-:W-:Y:S01]  /*1f70*/  IADD3 R31, R6, 0x60, -R219 ;  /* 0x00000060061f7810 */ /* 0x000fe20007ffe8db */
[----:B------:R0:W-:Y:S02]  /*1f80*/  STL [R1+0x28], R6 ;  /* 0x0000280601007387 */ /* 0x0001e40000100800 */
[----:B------:R-:W-:Y:S02]  /*1f90*/  IMAD.HI R0, R0, 0x2aaaaaab, RZ ;  /* 0x2aaaaaab00007827 */ /* 0x000fe400078e02ff */
[----:B------:R1:W-:Y:S02]  /*1fa0*/  STL [R1+0xbc], R13 ;  /* 0x0000bc0d01007387 */ /* 0x0003e40000100800 */
[----:B------:R-:W-:Y:S01]  /*1fb0*/  IMAD.IADD R5, R31, 0x1, R5 ;  /* 0x000000011f057824 */ /* 0x000fe200078e0205 */
[----:B------:R-:W-:-:S03]  /*1fc0*/  SHF.R.U32.HI R3, RZ, 0x1f, R0 ;  /* 0x0000001fff037819 */ /* 0x000fc60000011600 */
[----:B------:R-:W-:Y:S01]  /*1fd0*/  IMAD.HI R5, R5, 0x2aaaaaab, RZ ;  /* 0x2aaaaaab05057827 */ /* 0x000fe200078e02ff */
[----:B0-----:R-:W-:Y:S02]  /*1fe0*/  SHF.R.U32.HI R6, RZ, 0x10, R10 ;  /* 0x00000010ff067819 */ /* 0x001fe4000001160a */
[----:B------:R-:W-:Y:S01]  /*1ff0*/  LEA.HI.SX32 R30, R0, R3, 0x1c ;  /* 0x00000003001e7211 */ /* 0x000fe200078fe2ff */
[----:B------:R-:W-:Y:S01]  /*2000*/  IMAD.MOV.U32 R0, RZ, RZ, RZ ;  /* 0x000000ffff007224 */ /* 0x000fe200078e00ff */
[----:B------:R-:W-:Y:S01]  /*2010*/  SHF.R.U32.HI R4, RZ, 0x1f, R5 ;  /* 0x0000001fff047819 */ /* 0x000fe20000011605 */
[----:B------:R1:W-:Y:S03]  /*2020*/  STL [R1+0xa8], R6 ;  /* 0x0000a80601007387 */ /* 0x0003e60000100800 */
[----:B------:R-:W-:-:S04]  /*2030*/  LEA.HI.SX32 R5, R5, R4, 0x1c ;  /* 0x0000000405057211 */ /* 0x000fc800078fe2ff */
[----:B------:R-:W-:-:S04]  /*2040*/  VIMNMX R9, R30, R5, PT ;  /* 0x000000051e097248 */ /* 0x000fc80003fe0100 */
[----:B------:R-:W-:-:S13]  /*2050*/  ISETP.GE.AND P0, PT, R9, 0x1, PT ;  /* 0x000000010900780c */ /* 0x000fda0003f06270 */
[----:B-1----:R-:W-:Y:S05]  /*2060*/  @!P0 BRA `(.L_x_15096) ;  /* 0x0000000000748947 */ /* 0x002fea0003800000 */
        /* <DEDUP_REMOVED lines=29> */
.L_x_15096:
[----:B------:R-:W-:Y:S05]  /*2240*/  BSYNC B0 ;  /* 0x0000000000007941 */ /* 0x000fea0003800000 */
.L_x_15095:
        /* <DEDUP_REMOVED lines=37> */
.L_x_15099:
[----:B------:R-:W-:Y:S05]  /*24a0*/  BSYNC B6 ;  /* 0x0000000000067941 */ /* 0x000fea0003800000 */
.L_x_15098:
        /* <DEDUP_REMOVED lines=20> */
.L_x_15101:
[----:B------:R-:W-:Y:S05]  /*25f0*/  BSYNC B6 ;  /* 0x0000000000067941 */ /* 0x000fea0003800000 */
.L_x_15100:
        /* <DEDUP_REMOVED lines=136> */
.L_x_15155:
[----:B------:R-:W0:Y:S01]  /*2e80*/  LDC R91, c[0x0][0x430] ;  /* 0x00010c00ff5b7b82 */ /* 0x000e220000000800 */
[----:B------:R-:W-:Y:S02]  /*2e90*/  VIADD R28, R28, 0xffffffff ;  /* 0xffffffff1c1c7836 */ /* 0x000fe40000000000 */
[----:B------:R-:W-:Y:S02]  /*2ea0*/  IMAD.MOV.U32 R90, RZ, RZ, RZ ;  /* 0x000000ffff5a7224 */ /* 0x000fe400078e00ff */
[----:B------:R-:W-:-:S03]  /*2eb0*/  IMAD R4, R28, 0x60, R64 ;  /* 0x000000601c047824 */ /* 0x000fc600078e0240 */
[----:B-1----:R-:W1:Y:S01]  /*2ec0*/  LDC R88, c[0x0][0x3f4] ;  /* 0x0000fd00ff587b82 */ /* 0x002e620000000800 */
        /* <DEDUP_REMOVED lines=8> */
[----:B------:R-:W4:Y:S01]  /*2f50*/  @P3 LDC R14, c[0x0][0x438] ;  /* 0x00010e00ff0e3b82 */ /* 0x000f220000000800 */
        /* <DEDUP_REMOVED lines=10> */
[----:B-----5:R0:W5:Y:S01]  /*3000*/  @!P2 LDG.E R90, desc[UR42][R4.64] ;  /* 0x0000002a045aa981 */ /* 0x020162000c1e1900 */
[----:B-1----:R-:W-:Y:S01]  /*3010*/  ISETP.GE.AND P2, PT, R88, 0x1, PT ;  /* 0x000000015800780c */ /* 0x002fe20003f46270 */
[----:B------:R-:W-:Y:S01]  /*3020*/  IMAD.MOV R6, RZ, RZ, -R12 ;  /* 0x000000ffff067224 */ /* 0x000fe200078e0a0c */
[----:B------:R-:W-:Y:S01]  /*3030*/  LOP3.LUT R18, R18, 0xfffffffd, RZ, 0xc0, !PT ;  /* 0xfffffffd12127812 */ /* 0x000fe200078ec0ff */
[C---:B------:R-:W-:Y:S01]  /*3040*/  IMAD R98, R22.reuse, 0x1800, R82 ;  /* 0x0000180016627824 */ /* 0x040fe200078e0252 */
        /* <DEDUP_REMOVED lines=68> */
.L_x_15106:
[----:B------:R-:W-:Y:S05]  /*3490*/  BSYNC B1 ;  /* 0x0000000000017941 */ /* 0x000fea0003800000 */
.L_x_15105:
        /* <DEDUP_REMOVED lines=29> */
.L_x_15108:
[----:B------:R-:W-:Y:S05]  /*3670*/  BSYNC B1 ;  /* 0x0000000000017941 */ /* 0x000fea0003800000 */
.L_x_15107:
        /* <DEDUP_REMOVED lines=34> */
.L_x_15109:
[----:B------:R-:W-:Y:S01]  /*38a0*/  IMAD R87, R22, 0x8, R23 ;  /* 0x0000000816577824 */ /* 0x000fe200078e0217 */
[----:B------:R-:W-:Y:S01]  /*38b0*/  SHF.L.U32 R95, R210, 0x1f, RZ ;  /* 0x0000001fd25f7819 */ /* 0x000fe200000006ff */
[----:B------:R-:W-:Y:S03]  /*38c0*/  BSSY B1, `(.L_x_15110) ;  /* 0x0000003000017945 */ /* 0x000fe60003800000 */
[----:B------:R-:W0:Y:S02]  /*38d0*/  SYNCS.PHASECHK.TRANS64.TRYWAIT P5, [R87+URZ+0x32490], R95 ;  /* 0x0324905f570075a7 */ /* 0x000e2400080a017f */
[----:B0-----:R-:W-:Y:S05]  /*38e0*/  @!P5 BRA `(.L_x_15111) ;  /* 0x000001d40058d947 */ /* 0x001fea0003800000 */
.L_x_15393:
[----:B------:R-:W-:Y:S05]  /*38f0*/  BSYNC B1 ;  /* 0x0000000000017941 */ /* 0x000fea0003800000 */
.L_x_15110:
[----:B------:R-:W-:-:S03]  /*3900*/  UMOV UR4, 0xffffffff ;  /* 0xffffffff00047882 */ /* 0x000fc60000000000 */
[----:B------:R-:W-:Y:S05]  /*3910*/  BRA.DIV UR4, `(.L_x_15112) ;  /* 0x000001d604607947 */ /* 0x000fea000b800000 */
[----:B------:R1:W2:Y:S04]  /*3920*/  SHFL.IDX PT, R99, R97, RZ, 0x1c1f ;  /* 0x001c1fff61637589 */ /* 0x0002a800000e0000 */
[----:B------:R1:W3:Y:S02]  /*3930*/  SHFL.IDX PT, R14, R96, RZ, 0x1c1f ;  /* 0x001c1fff600e7589 */ /* 0x0002e400000e0000 */
.L_x_15397:
        /* <DEDUP_REMOVED lines=13> */
[----:B------:R-:W-:Y:S02]  /*3a10*/  PRMT R11, R104, 0x5410, R11 ;  /* 0x00005410680b7816 */ /* 0x000fe4000000000b */
[----:B0-----:R-:W-:Y:S02]  /*3a20*/  LOP3.LUT R105, R5, 0xffff0000, RZ, 0xc0, !PT ;  /* 0xffff000005697812 */ /* 0x001fe400078ec0ff */
[C---:B------:R-:W-:Y:S01]  /*3a30*/  LOP3.LUT R44, R15.reuse, 0xffff0000, RZ, 0xc0, !PT ;  /* 0xffff00000f2c7812 */ /* 0x040fe200078ec0ff */
[----:B------:R-:W-:Y:S01]  /*3a40*/  IMAD.U32 R15, R15, 0x10000, RZ ;  /* 0x000100000f0f7824 */ /* 0x000fe200078e00ff */
[----:B------:R-:W-:-:S02]  /*3a50*/  LOP3.LUT R104, R11, 0xffff0000, RZ, 0xc0, !PT ;  /* 0xffff00000b687812 */ /* 0x000fc400078ec0ff */
[----:B------:R-:W-:Y:S01]  /*3a60*/  SHF.R.U32.HI R46, RZ, 0x10, R47 ;  /* 0x00000010ff2e7819 */ /* 0x000fe2000001162f */
[----:B------:R-:W-:Y:S01]  /*3a70*/  FMUL.FTZ R106, R105, R44 ;  /* 0x0000002c696a7220 */ /* 0x000fe20000410000 */
[----:B------:R-:W-:Y:S02]  /*3a80*/  IMAD.U32 R47, R5, 0x10000, RZ ;  /* 0x00010000052f7824 */ /* 0x000fe400078e00ff */
[-C--:B------:R-:W-:Y:S01]  /*3a90*/  FMUL.FTZ R105, R105, R104.reuse ;  /* 0x0000006869697220 */ /* 0x080fe20000410000 */
[----:B------:R-:W-:Y:S02]  /*3aa0*/  SHF.R.U32.HI R45, RZ, 0x10, R45 ;  /* 0x00000010ff2d7819 */ /* 0x000fe4000001162d */
[----:B------:R-:W-:Y:S01]  /*3ab0*/  PRMT R46, R101, 0x5432, R46 ;  /* 0x00005432652e7816 */ /* 0x000fe2000000002e */
[C---:B------:R-:W-:Y:S01]  /*3ac0*/  FFMA.FTZ R5, R47.reuse, R104, -R106 ;  /* 0x000000682f057223 */ /* 0x040fe2000001086a */
[----:B------:R-:W-:Y:S01]  /*3ad0*/  FFMA.FTZ R44, R47, R44, R105 ;  /* 0x0000002c2f2c7223 */ /* 0x000fe20000010069 */
[----:B------:R-:W-:Y:S01]  /*3ae0*/  PRMT R47, R107, 0x5410, R45 ;  /* 0x000054106b2f7816 */ /* 0x000fe2000000002d */
[C---:B------:R-:W-:Y:S01]  /*3af0*/  IMAD.U32 R104, R6.reuse, 0x10000, RZ ;  /* 0x0001000006687824 */ /* 0x040fe200078e00ff */
[----:B------:R-:W-:Y:S01]  /*3b00*/  LOP3.LUT R106, R6, 0xffff0000, RZ, 0xc0, !PT ;  /* 0xffff0000066a7812 */ /* 0x000fe200078ec0ff */
[C---:B------:R-:W-:Y:S01]  /*3b10*/  IMAD.U32 R45, R46.reuse, 0x10000, RZ ;  /* 0x000100002e2d7824 */ /* 0x040fe200078e00ff */
[----:B------:R-:W-:Y:S01]  /*3b20*/  LOP3.LUT R46, R46, 0xffff0000, RZ, 0xc0, !PT ;  /* 0xffff00002e2e7812 */ /* 0x000fe200078ec0ff */
[C---:B------:R-:W-:Y:S01]  /*3b30*/  IMAD.U32 R105, R47.reuse, 0x10000, RZ ;  /* 0x000100002f697824 */ /* 0x040fe200078e00ff */
[----:B------:R-:W-:Y:S01]  /*3b40*/  LOP3.LUT R47, R47, 0xffff0000, RZ, 0xc0, !PT ;  /* 0xffff00002f2f7812 */ /* 0x000fe200078ec0ff */
[----:B------:R-:W-:Y:S01]  /*3b50*/  FMUL.FTZ R107, R106, R45 ;  /* 0x0000002d6a6b7220 */ /* 0x000fe20000410000 */
        /* <DEDUP_REMOVED lines=20> */
.L_x_15118:
[----:B------:R-:W-:Y:S05]  /*3ca0*/  BSYNC B3 ;  /* 0x0000000000037941 */ /* 0x000fea0003800000 */
.L_x_15117:
[----:B0-----:R4:W-:Y:S02]  /*3cb0*/  ST.E.128 desc[UR42][R12.64], R4 ;  /* 0x000000040c007985 */ /* 0x0019e4000c101d2a */
.L_x_15116:
[----:B------:R-:W-:Y:S05]  /*3cc0*/  BSYNC B2 ;  /* 0x0000000000027941 */ /* 0x000fea0003800000 */
.L_x_15115:
        /* <DEDUP_REMOVED lines=13> */
[----:B------:R-:W-:Y:S02]  /*3da0*/  LOP3.LUT R15, R5, 0xffff0000, RZ, 0xc0, !PT ;  /* 0xffff0000050f7812 */ /* 0x000fe400078ec0ff */
[C---:B------:R-:W-:Y:S01]  /*3db0*/  LOP3.LUT R44, R14.reuse, 0xffff0000, RZ, 0xc0, !PT ;  /* 0xffff00000e2c7812 */ /* 0x040fe200078ec0ff */
[----:B------:R-:W-:Y:S01]  /*3dc0*/  IMAD.U32 R14, R14, 0x10000, RZ ;  /* 0x000100000e0e7824 */ /* 0x000fe200078e00ff */
[C---:B------:R-:W-:Y:S01]  /*3dd0*/  LOP3.LUT R42, R11.reuse, 0xffff0000, RZ, 0xc0, !PT ;  /* 0xffff00000b2a7812 */ /* 0x040fe200078ec0ff */
[----:B------:R-:W-:Y:S01]  /*3de0*/  IMAD.U32 R11, R11, 0x10000, RZ ;  /* 0x000100000b0b7824 */ /* 0x000fe200078e00ff */
[----:B------:R-:W-:Y:S01]  /*3df0*/  SHF.R.U32.HI R45, RZ, 0x10, R43 ;  /* 0x00000010ff2d7819 */ /* 0x000fe2000001162b */
[C---:B------:R-:W-:Y:S01]  /*3e00*/  FMUL.FTZ R5, R15.reuse, R44 ;  /* 0x0000002c0f057220 */ /* 0x040fe20000410000 */
[----:B------:R-:W-:Y:S01]  /*3e10*/  SHF.R.U32.HI R41, RZ, 0x10, R41 ;  /* 0x00000010ff297819 */ /* 0x000fe20000011629 */
[-C--:B------:R-:W-:Y:S01]  /*3e20*/  FMUL.FTZ R15, R15, R42.reuse ;  /* 0x0000002a0f0f7220 */ /* 0x080fe20000410000 */
[----:B------:R-:W-:Y:S01]  /*3e30*/  PRMT R45, R110, 0x5410, R45 ;  /* 0x000054106e2d7816 */ /* 0x000fe2000000002d */
[C---:B------:R-:W-:Y:S01]  /*3e40*/  FFMA.FTZ R5, R40.reuse, R42, -R5 ;  /* 0x0000002a28057223 */ /* 0x040fe20000010805 */
[----:B------:R-:W-:Y:S01]  /*3e50*/  PRMT R41, R109, 0x5410, R41 ;  /* 0x000054106d297816 */ /* 0x000fe20000000029 */
[----:B------:R-:W-:Y:S01]  /*3e60*/  FFMA.FTZ R40, R40, R44, R15 ;  /* 0x0000002c28287223 */ /* 0x000fe2000001000f */
[C---:B------:R-:W-:Y:S01]  /*3e70*/  LOP3.LUT R42, R6.reuse, 0xffff0000, RZ, 0xc0, !PT ;  /* 0xffff0000062a7812 */ /* 0x040fe200078ec0ff */
[C---:B------:R-:W-:Y:S01]  /*3e80*/  IMAD.U32 R44, R45.reuse, 0x10000, RZ ;  /* 0x000100002d2c7824 */ /* 0x040fe200078e00ff */
[----:B------:R-:W-:Y:S01]  /*3e90*/  LOP3.LUT R45, R45, 0xffff0000, RZ, 0xc0, !PT ;  /* 0xffff00002d2d7812 */ /* 0x000fe200078ec0ff */
[----:B------:R-:W-:Y:S01]  /*3ea0*/  IMAD.U32 R15, R6, 0x10000, RZ ;  /* 0x00010000060f7824 */ /* 0x000fe200078e00ff */
[----:B------:R-:W-:Y:S01]  /*3eb0*/  F2FP.BF16.F32.PACK_AB R5, R40, R5 ;  /* 0x000000052805723e */ /* 0x000fe200000010ff */
[----:B------:R-:W-:-:S02]  /*3ec0*/  IMAD.U32 R43, R41, 0x10000, RZ ;  /* 0x00010000292b7824 */ /* 0x000fc400078e00ff */
[CC--:B------:R-:W-:Y:S01]  /*3ed0*/  FMUL.FTZ R6, R42.reuse, R44.reuse ;  /* 0x0000002c2a067220 */ /* 0x0c0fe20000410000 */
[----:B------:R-:W-:Y:S01]  /*3ee0*/  LOP3.LUT R41, R41, 0xffff0000, RZ, 0xc0, !PT ;  /* 0xffff000029297812 */ /* 0x000fe200078ec0ff */
[-C--:B------:R-:W-:Y:S02]  /*3ef0*/  FMUL.FTZ R47, R42, R43.reuse ;  /* 0x0000002b2a2f7220 */ /* 0x080fe40000410000 */
[----:B------:R-:W-:Y:S01]  /*3f00*/  FFMA.FTZ R6, R15, R43, -R6 ;  /* 0x0000002b0f067223 */ /* 0x000fe20000010806 */
[C---:B------:R-:W-:Y:S01]  /*3f10*/  LOP3.LUT R43, R7.reuse, 0xffff0000, RZ, 0xc0, !PT ;  /* 0xffff0000072b7812 */ /* 0x040fe200078ec0ff */
[----:B------:R-:W-:Y:S02]  /*3f20*/  IMAD.U32 R42, R7, 0x10000, RZ ;  /* 0x00010000072a7824 */ /* 0x000fe400078e00ff */
[----:B------:R-:W-:Y:S01]  /*3f30*/  FFMA.FTZ R15, R15, R44, R47 ;  /* 0x0000002c0f0f7223 */ /* 0x000fe2000001002f */
[C---:B------:R-:W-:Y:S01]  /*3f40*/  IMAD.U32 R7, R4.reuse, 0x10000, RZ ;  /* 0x0001000004077824 */ /* 0x040fe200078e00ff */
[----:B------:R-:W-:Y:S01]  /*3f50*/  LOP3.LUT R4, R4, 0xffff0000, RZ, 0xc0, !PT ;  /* 0xffff000004047812 */ /* 0x000fe200078ec0ff */
[C---:B------:R-:W-:Y:S01]  /*3f60*/  FMUL.FTZ R47, R43.reuse, R45 ;  /* 0x0000002d2b2f7220 */ /* 0x040fe20000410000 */
[----:B------:R-:W-:Y:S01]  /*3f70*/  FMUL.FTZ R46, R43, R41 ;  /* 0x000000292b2e7220 */ /* 0x000fe20000410000 */
[----:B------:R-:W-:-:S02]  /*3f80*/  F2FP.BF16.F32.PACK_AB R6, R15, R6 ;  /* 0x000000060f06723e */ /* 0x000fc400000010ff */
[----:B------:R-:W-:Y:S01]  /*3f90*/  FFMA.FTZ R47, R42, R41, -R47 ;  /* 0x000000292a2f7223 */ /* 0x000fe2000001082f */
[CC--:B------:R-:W-:Y:S01]  /*3fa0*/  FMUL.FTZ R44, R4.reuse, R14.reuse ;  /* 0x0000000e042c7220 */ /* 0x0c0fe20000410000 */
[----:B------:R-:W-:Y:S01]  /*3fb0*/  FMUL.FTZ R41, R4, R11 ;  /* 0x0000000b04297220 */ /* 0x000fe20000410000 */
[----:B------:R-:W-:Y:S02]  /*3fc0*/  FFMA.FTZ R46, R42, R45, R46 ;  /* 0x0000002d2a2e7223 */ /* 0x000fe4000001002e */
[C---:B------:R-:W-:Y:S01]  /*3fd0*/  FFMA.FTZ R44, R7.reuse, R11, -R44 ;  /* 0x0000000b072c7223 */ /* 0x040fe2000001082c */
[----:B------:R-:W-:Y:S02]  /*3fe0*/  FFMA.FTZ R41, R7, R14, R41 ;  /* 0x0000000e07297223 */ /* 0x000fe40000010029 */
[----:B------:R-:W-:-:S03]  /*3ff0*/  F2FP.BF16.F32.PACK_AB R7, R46, R47 ;  /* 0x0000002f2e07723e */ /* 0x000fc600000010ff */
[----:B------:R-:W-:-:S07]  /*4000*/  F2FP.BF16.F32.PACK_AB R4, R41, R44 ;  /* 0x0000002c2904723e */ /* 0x000fce00000010ff */
.L_x_15120:
[----:B------:R-:W-:Y:S05]  /*4010*/  BSYNC B2 ;  /* 0x0000000000027941 */ /* 0x000fea0003800000 */
.L_x_15119:
[----:B0-----:R0:W-:Y:S02]  /*4020*/  ST.E.128 desc[UR42][R12.64], R4 ;  /* 0x000000040c007985 */ /* 0x0011e4000c101d2a */
.L_x_15114:
[----:B------:R-:W-:Y:S05]  /*4030*/  BSYNC B1 ;  /* 0x0000000000017941 */ /* 0x000fea0003800000 */
.L_x_15113:
[----:B------:R-:W-:-:S03]  /*4040*/  UMOV UR4, 0xffffffff ;  /* 0xffffffff00047882 */ /* 0x000fc60000000000 */
[----:B------:R-:W-:Y:S05]  /*4050*/  BRA.DIV UR4, `(.L_x_15121) ;  /* 0x000001ce04d87947 */ /* 0x000fea000b800000 */
[----:B-1----:R-:W1:Y:S04]  /*4060*/  SHFL.IDX PT, R97, R97, 0x1, 0x1c1f ;  /* 0x003c1f0061617f89 */ /* 0x002e6800000e0000 */
[----:B---3--:R3:W0:Y:S02]  /*4070*/  SHFL.IDX PT, R14, R96, 0x1, 0x1c1f ;  /* 0x003c1f00600e7f89 */ /* 0x00862400000e0000 */
.L_x_15401:
        /* <DEDUP_REMOVED lines=11> */
[----:B------:R-:W-:Y:S02]  /*4130*/  SHF.R.U64 R36, R36, 0x10, R37 ;  /* 0x0000001024247819 */ /* 0x000fe40000001225 */
[----:B------:R-:W-:Y:S02]  /*4140*/  PRMT R41, R111, 0x5410, R41 ;  /* 0x000054106f297816 */ /* 0x000fe40000000029 */
[----:B------:R-:W-:Y:S02]  /*4150*/  SHF.R.U32.HI R44, RZ, 0x10, R39 ;  /* 0x00000010ff2c7819 */ /* 0x000fe40000011627 */
[----:B------:R-:W-:Y:S02]  /*4160*/  PRMT R38, R102, 0x5432, R36 ;  /* 0x0000543266267816 */ /* 0x000fe40000000024 */
[----:B------:R-:W-:-:S02]  /*4170*/  SHF.R.U32.HI R40, RZ, 0x10, R37 ;  /* 0x00000010ff287819 */ /* 0x000fc40000011625 */
[----:B------:R-:W-:Y:S02]  /*4180*/  LOP3.LUT R36, R5, 0xffff0000, RZ, 0xc0, !PT ;  /* 0xffff000005247812 */ /* 0x000fe400078ec0ff */
[C---:B------:R-:W-:Y:S01]  /*4190*/  LOP3.LUT R43, R41.reuse, 0xffff0000, RZ, 0xc0, !PT ;  /* 0xffff0000292b7812 */ /* 0x040fe200078ec0ff */
[----:B------:R-:W-:Y:S01]  /*41a0*/  IMAD.U32 R41, R41, 0x10000, RZ ;  /* 0x0001000029297824 */ /* 0x000fe200078e00ff */
[----:B------:R-:W-:Y:S02]  /*41b0*/  PRMT R44, R108, 0x5432, R44 ;  /* 0x000054326c2c7816 */ /* 0x000fe4000000002c */
[----:B------:R-:W-:Y:S01]  /*41c0*/  LOP3.LUT R39, R38, 0xffff0000, RZ, 0xc0, !PT ;  /* 0xffff000026277812 */ /* 0x000fe200078ec0ff */
[----:B---3--:R-:W-:Y:S01]  /*41d0*/  FMUL.FTZ R96, R36, R43 ;  /* 0x0000002b24607220 */ /* 0x008fe20000410000 */
[----:B------:R-:W-:Y:S01]  /*41e0*/  PRMT R40, R103, 0x5432, R40 ;  /* 0x0000543267287816 */ /* 0x000fe20000000028 */
[----:B------:R-:W-:Y:S01]  /*41f0*/  IMAD.U32 R46, R44, 0x10000, RZ ;  /* 0x000100002c2e7824 */ /* 0x000fe200078e00ff */
[----:B------:R-:W-:Y:S01]  /*4200*/  LOP3.LUT R37, R6, 0xffff0000, RZ, 0xc0, !PT ;  /* 0xffff000006257812 */ /* 0x000fe200078ec0ff */
[C---:B------:R-:W-:Y:S01]  /*4210*/  IMAD.U32 R6, R7.reuse, 0x10000, RZ ;  /* 0x0001000007067824 */ /* 0x040fe200078e00ff */
[----:B------:R-:W-:Y:S01]  /*4220*/  LOP3.LUT R11, R7, 0xffff0000, RZ, 0xc0, !PT ;  /* 0xffff0000070b7812 */ /* 0x000fe200078ec0ff */
[----:B------:R-:W-:-:S02]  /*4230*/  IMAD.U32 R7, R5, 0x10000, RZ ;  /* 0x0001000005077824 */ /* 0x000fc400078e00ff */
[-C--:B------:R-:W-:Y:S01]  /*4240*/  FMUL.FTZ R36, R36, R39.reuse ;  /* 0x0000002724247220 */ /* 0x080fe20000410000 */
[----:B------:R-:W-:Y:S02]  /*4250*/  IMAD.U32 R42, R40, 0x10000, RZ ;  /* 0x00010000282a7824 */ /* 0x000fe400078e00ff */
[----:B------:R-:W-:Y:S01]  /*4260*/  FMUL.FTZ R98, R37, R46 ;  /* 0x0000002e25627220 */ /* 0x000fe20000410000 */
[C---:B------:R-:W-:Y:S01]  /*4270*/  FFMA.FTZ R96, R7.reuse, R39, -R96 ;  /* 0x0000002707607223 */ /* 0x040fe20000010860 */
[C---:B------:R-:W-:Y:S02]  /*4280*/  IMAD.U32 R5, R4.reuse, 0x10000, RZ ;  /* 0x0001000004057824 */ /* 0x040fe400078e00ff */
[----:B------:R-:W-:Y:S01]  /*4290*/  FFMA.FTZ R7, R7, R43, R36 ;  /* 0x0000002b07077223 */ /* 0x000fe20000010024 */
[----:B------:R-:W-:Y:S01]  /*42a0*/  LOP3.LUT R4, R4, 0xffff0000, RZ, 0xc0, !PT ;  /* 0xffff000004047812 */ /* 0x000fe200078ec0ff */
[-C--:B------:R-:W-:Y:S01]  /*42b0*/  FMUL.FTZ R36, R37, R42.reuse ;  /* 0x0000002a25247220 */ /* 0x080fe20000410000 */
[----:B------:R-:W-:Y:S01]  /*42c0*/  LOP3.LUT R44, R44, 0xffff0000, RZ, 0xc0, !PT ;  /* 0xffff00002c2c7812 */ /* 0x000fe200078ec0ff */
[----:B------:R-:W-:Y:S01]  /*42d0*/  IMAD.U32 R38, R38, 0x10000, RZ ;  /* 0x0001000026267824 */ /* 0x000fe200078e00ff */
[----:B------:R-:W-:Y:S01]  /*42e0*/  LOP3.LUT R40, R40, 0xffff0000, RZ, 0xc0, !PT ;  /* 0xffff000028287812 */ /* 0x000fe200078ec0ff */
[C---:B------:R-:W-:Y:S01]  /*42f0*/  FFMA.FTZ R98, R15.reuse, R42, -R98 ;  /* 0x0000002a0f627223 */ /* 0x040fe20000010862 */
[----:B------:R-:W-:Y:S01]  /*4300*/  FFMA.FTZ R15, R15, R46, R36 ;  /* 0x0000002e0f0f7223 */ /* 0x000fe20000010024 */
[C---:B------:R-:W-:Y:S01]  /*4310*/  FMUL.FTZ R37, R11.reuse, R44 ;  /* 0x0000002c0b257220 */ /* 0x040fe20000410000 */
[CC--:B------:R-:W-:Y:S01]  /*4320*/  FMUL.FTZ R36, R4.reuse, R41.reuse ;  /* 0x0000002904247220 */ /* 0x0c0fe20000410000 */
[----:B------:R-:W-:Y:S01]  /*4330*/  FMUL.FTZ R11, R11, R40 ;  /* 0x000000280b0b7220 */ /* 0x000fe20000410000 */
[----:B------:R-:W-:Y:S01]  /*4340*/  FMUL.FTZ R4, R4, R38 ;  /* 0x0000002604047220 */ /* 0x000fe20000410000 */
[C---:B------:R-:W-:Y:S01]  /*4350*/  FFMA.FTZ R37, R6.reuse, R40, -R37 ;  /* 0x0000002806257223 */ /* 0x040fe20000010825 */
[C---:B------:R-:W-:Y:S01]  /*4360*/  FFMA.FTZ R36, R5.reuse, R38, -R36 ;  /* 0x0000002605247223 */ /* 0x040fe20000010824 */
[----:B------:R-:W-:Y:S01]  /*4370*/  FFMA.FTZ R6, R6, R44, R11 ;  /* 0x0000002c06067223 */ /* 0x000fe2000001000b */
[----:B------:R-:W-:Y:S01]  /*4380*/  FFMA.FTZ R5, R5, R41, R4 ;  /* 0x0000002905057223 */ /* 0x000fe20000010004 */
[----:B------:R-:W-:-:S03]  /*4390*/  F2FP.BF16.F32.PACK_AB R96, R7, R96 ;  /* 0x000000600760723e */ /* 0x000fc600000010ff */
[----:B------:R-:W-:Y:S02]  /*43a0*/  F2FP.BF16.F32.PACK_AB R7, R6, R37 ;  /* 0x000000250607723e */ /* 0x000fe400000010ff */
[----:B------:R-:W-:Y:S01]  /*43b0*/  F2FP.BF16.F32.PACK_AB R4, R5, R36 ;  /* 0x000000240504723e */ /* 0x000fe200000010ff */
[----:B------:R-:W-:Y:S01]  /*43c0*/  IMAD.MOV.U32 R5, RZ, RZ, R96 ;  /* 0x000000ffff057224 */ /* 0x000fe200078e0060 */
[----:B------:R-:W-:-:S07]  /*43d0*/  F2FP.BF16.F32.PACK_AB R6, R15, R98 ;  /* 0x000000620f06723e */ /* 0x000fce00000010ff */
.L_x_15126:
[----:B------:R-:W-:Y:S05]  /*43e0*/  BSYNC B2 ;  /* 0x0000000000027941 */ /* 0x000fea0003800000 */
.L_x_15125:
[----:B----4-:R0:W-:Y:S02]  /*43f0*/  ST.E.128 desc[UR42][R12.64], R4 ;  /* 0x000000040c007985 */ /* 0x0101e4000c101d2a */
.L_x_15124:
[----:B------:R-:W-:Y:S05]  /*4400*/  BSYNC B1 ;  /* 0x0000000000017941 */ /* 0x000fea0003800000 */
.L_x_15123:
        /* <DEDUP_REMOVED lines=54> */
.L_x_15128:
[----:B------:R-:W-:Y:S05]  /*4770*/  BSYNC B1 ;  /* 0x0000000000017941 */ /* 0x000fea0003800000 */
.L_x_15127:
[----:B----4-:R0:W-:Y:S01]  /*4780*/  ST.E.128 desc[UR42][R12.64], R4 ;  /* 0x000000040c007985 */ /* 0x0101e2000c101d2a */
[----:B------:R-:W-:Y:S05]  /*4790*/  BRA `(.L_x_15122) ;  /* 0x0000001800587947 */ /* 0x000fea0003800000 */
.L_x_15104:
        /* <DEDUP_REMOVED lines=45> */
[----:B------:R-:W-:-:S04]  /*4a70*/  PRMT R101, R101, 0x5410, R46 ;  /* 0x0000541065657816 */ /* 0x000fc8000000002e */
        /* <DEDUP_REMOVED lines=11> */
[----:B------:R-:W-:Y:S02]  /*4b30*/  IMAD.MOV.U32 R13, RZ, RZ, R36 ;  /* 0x000000ffff0d7224 */ /* 0x000fe400078e0024 */
[----:B------:R-:W-:Y:S01]  /*4b40*/  IMAD.MOV.U32 R14, RZ, RZ, R37 ;  /* 0x000000ffff0e7224 */ /* 0x000fe200078e0025 */
[----:B------:R-:W-:Y:S01]  /*4b50*/  PRMT R111, R11, 0x5410, R12 ;  /* 0x000054100b6f7816 */ /* 0x000fe2000000000c */
[----:B-----5:R-:W-:Y:S01]  /*4b60*/  IMAD.MOV.U32 R11, RZ, RZ, R42 ;  /* 0x000000ffff0b7224 */ /* 0x020fe200078e002a */
        /* <DEDUP_REMOVED lines=10> */
.L_x_15129:
[----:B------:R-:W-:Y:S01]  /*4c10*/  IMAD R87, R22, 0x8, R23 ;  /* 0x0000000816577824 */ /* 0x000fe200078e0217 */
[----:B------:R-:W-:Y:S01]  /*4c20*/  SHF.L.U32 R95, R210, 0x1f, RZ ;  /* 0x0000001fd25f7819 */ /* 0x000fe200000006ff */
[----:B------:R-:W0:Y:S01]  /*4c30*/  LDC R98, c[0x0][0x2f4] ;  /* 0x0000bd00ff627b82 */ /* 0x000e220000000800 */
[----:B------:R-:W-:Y:S02]  /*4c40*/  BSSY B1, `(.L_x_15130) ;  /* 0x0000003000017945 */ /* 0x000fe40003800000 */
[----:B------:R-:W1:Y:S02]  /*4c50*/  SYNCS.PHASECHK.TRANS64.TRYWAIT P4, [R87+URZ+0x32490], R95 ;  /* 0x0324905f570075a7 */ /* 0x000e64000808017f */
[----:B-1----:R-:W-:Y:S05]  /*4c60*/  @!P4 BRA `(.L_x_15131) ;  /* 0x000001c4001cc947 */ /* 0x002fea0003800000 */
.L_x_15402:
[----:B------:R-:W-:Y:S05]  /*4c70*/  BSYNC B1 ;  /* 0x0000000000017941 */ /* 0x000fea0003800000 */
.L_x_15130:
[----:B------:R-:W-:Y:S01]  /*4c80*/  UMOV UR4, 0xffffffff ;  /* 0xffffffff00047882 */ /* 0x000fe20000000000 */
[----:B0-----:R-:W-:Y:S02]  /*4c90*/  IMAD.IADD R102, R98, 0x1, -R61 ;  /* 0x0000000162667824 */ /* 0x001fe400078e0a3d */
[----:B------:R-:W-:Y:S05]  /*4ca0*/  BRA.DIV UR4, `(.L_x_15132) ;  /* 0x000001c604207947 */ /* 0x000fea000b800000 */
[----:B------:R0:W2:Y:S04]  /*4cb0*/  SHFL.IDX PT, R99, R97, RZ, 0x1c1f ;  /* 0x001c1fff61637589 */ /* 0x0000a800000e0000 */
[----:B------:R0:W3:Y:S02]  /*4cc0*/  SHFL.IDX PT, R100, R96, RZ, 0x1c1f ;  /* 0x001c1fff60647589 */ /* 0x0000e400000e0000 */
.L_x_15406:
        /* <DEDUP_REMOVED lines=17> */
[----:B------:R-:W-:-:S04]  /*4de0*/  IMAD R14, R22, 0x1800, R13 ;  /* 0x00001800160e7824 */ /* 0x000fc800078e020d */
[----:B------:R-:W-:Y:S02]  /*4df0*/  IMAD R44, R14, 0x2, R23 ;  /* 0x000000020e2c7824 */ /* 0x000fe400078e0217 */
        /* <DEDUP_REMOVED lines=21> */
[----:B------:R-:W-:Y:S01]  /*4f50*/  LOP3.LUT R13, R13, 0xffff0000, RZ, 0xc0, !PT ;  /* 0xffff00000d0d7812 */ /* 0x000fe200078ec0ff */
[C---:B------:R-:W-:Y:S01]  /*4f60*/  FMUL.FTZ R106, R33.reuse, R32 ;  /* 0x00000020216a7220 */ /* 0x040fe20000410000 */
[----:B------:R-:W-:Y:S01]  /*4f70*/  SHF.R.U32.HI R105, RZ, 0x10, R7 ;  /* 0x00000010ff697819 */ /* 0x000fe20000011607 */
[-C--:B------:R-:W-:Y:S01]  /*4f80*/  FMUL.FTZ R33, R33, R104.reuse ;  /* 0x0000006821217220 */ /* 0x080fe20000410000 */
[----:B------:R-:W-:Y:S01]  /*4f90*/  PRMT R45, R112, 0x5410, R45 ;  /* 0x00005410702d7816 */ /* 0x000fe2000000002d */
[C---:B------:R-:W-:Y:S01]  /*4fa0*/  FFMA.FTZ R104, R13.reuse, R104, -R106 ;  /* 0x000000680d687223 */ /* 0x040fe2000001086a */
[C---:B------:R-:W-:Y:S01]  /*4fb0*/  PRMT R105, R110.reuse, 0x5410, R105 ;  /* 0x000054106e697816 */ /* 0x040fe20000000069 */
[----:B------:R-:W-:Y:S01]  /*4fc0*/  FFMA.FTZ R32, R13, R32, R33 ;  /* 0x000000200d207223 */ /* 0x000fe20000010021 */
[----:B------:R-:W-:Y:S01]  /*4fd0*/  PRMT R33, R110, 0x5432, R4 ;  /* 0x000054326e217816 */ /* 0x000fe20000000004 */
[----:B------:R-:W-:Y:S01]  /*4fe0*/  IMAD.U32 R108, R47, 0x10000, RZ ;  /* 0x000100002f6c7824 */ /* 0x000fe200078e00ff */
[----:B------:R-:W-:Y:S01]  /*4ff0*/  PRMT R4, R116, 0x5410, R5 ;  /* 0x0000541074047816 */ /* 0x000fe20000000005 */
        /* <DEDUP_REMOVED lines=8> */
[----:B------:R-:W-:Y:S02]  /*5080*/  IMAD.U32 R112, R44, 0x10000, RZ ;  /* 0x000100002c707824 */ /* 0x000fe400078e00ff */
[C---:B------:R-:W-:Y:S01]  /*5090*/  FFMA.FTZ R13, R106.reuse, R13, -R107 ;  /* 0x0000000d6a0d7223 */ /* 0x040fe2000001086b */
[----:B------:R-:W-:Y:S01]  /*50a0*/  FFMA.FTZ R5, R106, R5, R108 ;  /* 0x000000056a057223 */ /* 0x000fe2000001006c */
[----:B------:R-:W-:Y:S01]  /*50b0*/  LOP3.LUT R108, R15, 0xffff0000, RZ, 0xc0, !PT ;  /* 0xffff00000f6c7812 */ /* 0x000fe200078ec0ff */
[C---:B------:R-:W-:Y:S01]  /*50c0*/  FMUL.FTZ R15, R110.reuse, R45 ;  /* 0x0000002d6e0f7220 */ /* 0x040fe20000410000 */
[----:B------:R-:W-:Y:S01]  /*50d0*/  FMUL.FTZ R110, R110, R105 ;  /* 0x000000696e6e7220 */ /* 0x000fe20000410000 */
[----:B------:R-:W-:Y:S01]  /*50e0*/  SHF.R.U64 R6, R6, 0x10, R7 ;  /* 0x0000001006067819 */ /* 0x000fe20000001207 */
        /* <DEDUP_REMOVED lines=8> */
[----:B------:R-:W-:Y:S01]  /*5170*/  SHF.R.U64 R34, R34, 0x10, R35 ;  /* 0x0000001022227819 */ /* 0x000fe20000001223 */
[----:B------:R-:W-:Y:S01]  /*5180*/  FMUL.FTZ R112, R112, R47 ;  /* 0x0000002f70707220 */ /* 0x000fe20000410000 */
[----:B------:R-:W-:Y:S01]  /*5190*/  LOP3.LUT R33, R33, 0xffff0000, RZ, 0xc0, !PT ;  /* 0xffff000021217812 */ /* 0x000fe200078ec0ff */
[----:B------:R-:W-:Y:S01]  /*51a0*/  FMUL.FTZ R35, R44, R7 ;  /* 0x000000072c237220 */ /* 0x000fe20000410000 */
[----:B------:R-:W-:Y:S01]  /*51b0*/  LOP3.LUT R12, R12, 0xffff0000, RZ, 0xc0, !PT ;  /* 0xffff00000c0c7812 */ /* 0x000fe200078ec0ff */
[----:B------:R-:W-:Y:S01]  /*51c0*/  FFMA.FTZ R15, R110, R47, -R15 ;  /* 0x0000002f6e0f7223 */ /* 0x000fe2000001080f */
[----:B------:R-:W-:Y:S01]  /*51d0*/  PRMT R34, R115, 0x5432, R34 ;  /* 0x0000543273227816 */ /* 0x000fe20000000022 */
[----:B------:R-:W-:Y:S01]  /*51e0*/  FMUL.FTZ R44, R44, R33 ;  /* 0x000000212c2c7220 */ /* 0x000fe20000410000 */
[----:B------:R-:W-:Y:S01]  /*51f0*/  PRMT R6, R114, 0x5432, R6 ;  /* 0x0000543272067816 */ /* 0x000fe20000000006 */
        /* <DEDUP_REMOVED lines=11> */
[----:B------:R-:W-:Y:S01]  /*52b0*/  FMUL.FTZ R110, R110, R7 ;  /* 0x000000076e6e7220 */ /* 0x000fe20000410000 */
        /* <DEDUP_REMOVED lines=20> */
.L_x_15136:
[----:B------:R-:W-:Y:S05]  /*5400*/  BSYNC B2 ;  /* 0x0000000000027941 */ /* 0x000fea0003800000 */
.L_x_15135:
[----:B------:R-:W-:Y:S01]  /*5410*/  ISETP.GE.AND P4, PT, R11, R98, PT ;  /* 0x000000620b00720c */ /* 0x000fe20003f86270 */
[----:B------:R-:W-:Y:S01]  /*5420*/  IMAD.MOV.U32 R4, RZ, RZ, R100 ;  /* 0x000000ffff047224 */ /* 0x000fe200078e0064 */
[----:B--2---:R4:W-:Y:S01]  /*5430*/  ST.E.128 desc[UR42][R88.64], R12 ;  /* 0x0000000c58007985 */ /* 0x0049e2000c101d2a */
[----:B------:R-:W-:-:S10]  /*5440*/  IMAD.MOV.U32 R5, RZ, RZ, R99 ;  /* 0x000000ffff057224 */ /* 0x000fd400078e0063 */
[----:B------:R-:W-:-:S05]  /*5450*/  @!P4 IMAD.WIDE R4, R11, 0x2, R4 ;  /* 0x000000020b04c825 */ /* 0x000fca00078e0204 */
[----:B---3--:R4:W-:Y:S02]  /*5460*/  @!P4 ST.E.128 desc[UR42][R4.64], R44 ;  /* 0x0000002c0400c985 */ /* 0x0089e4000c101d2a */
.L_x_15134:
[----:B------:R-:W-:Y:S05]  /*5470*/  BSYNC B1 ;  /* 0x0000000000017941 */ /* 0x000fea0003800000 */
.L_x_15133:
[----:B------:R-:W-:-:S03]  /*5480*/  UMOV UR4, 0xffffffff ;  /* 0xffffffff00047882 */ /* 0x000fc60000000000 */
[----:B------:R-:W-:Y:S05]  /*5490*/  BRA.DIV UR4, `(.L_x_15137) ;  /* 0x000001be04707947 */ /* 0x000fea000b800000 */
[----:B0-----:R-:W0:Y:S04]  /*54a0*/  SHFL.IDX PT, R97, R97, 0x1, 0x1c1f ;  /* 0x003c1f0061617f89 */ /* 0x001e2800000e0000 */
[----:B------:R-:W0:Y:S02]  /*54b0*/  SHFL.IDX PT, R96, R96, 0x1, 0x1c1f ;  /* 0x003c1f0060607f89 */ /* 0x000e2400000e0000 */
.L_x_15410:
        /* <DEDUP_REMOVED lines=29> */
[--C-:B------:R-:W-:Y:S01]  /*5690*/  SHF.R.U64 R34, R36, 0x10, R37.reuse ;  /* 0x0000001024227819 */ /* 0x100fe20000001225 */
[----:B0-----:R-:W-:Y:S01]  /*56a0*/  IMAD.U32 R45, R7, 0x10000, RZ ;  /* 0x00010000072d7824 */ /* 0x001fe200078e00ff */
[----:B------:R-:W-:Y:S02]  /*56b0*/  SHF.R.U32.HI R44, RZ, 0x10, R37 ;  /* 0x00000010ff2c7819 */ /* 0x000fe40000011625 */
[----:B------:R-:W-:Y:S02]  /*56c0*/  SHF.R.U32.HI R37, RZ, 0x10, R41 ;  /* 0x00000010ff257819 */ /* 0x000fe40000011629 */
[----:B------:R-:W-:Y:S02]  /*56d0*/  PRMT R115, R115, 0x5410, R44 ;  /* 0x0000541073737816 */ /* 0x000fe4000000002c */
[----:B------:R-:W-:Y:S01]  /*56e0*/  PRMT R114, R114, 0x5410, R37 ;  /* 0x0000541072727816 */ /* 0x000fe20000000025 */
[----:B------:R-:W-:Y:S01]  /*56f0*/  IMAD.U32 R37, R5, 0x10000, RZ ;  /* 0x0001000005257824 */ /* 0x000fe200078e00ff */
[----:B------:R-:W-:Y:S01]  /*5700*/  SHF.R.U64 R35, R38, 0x10, R39 ;  /* 0x0000001026237819 */ /* 0x000fe20000001227 */
[----:B------:R-:W-:Y:S01]  /*5710*/  IMAD.U32 R88, R115, 0x10000, RZ ;  /* 0x0001000073587824 */ /* 0x000fe200078e00ff */
[----:B----4-:R-:W-:Y:S01]  /*5720*/  LOP3.LUT R46, R13, 0xffff0000, RZ, 0xc0, !PT ;  /* 0xffff00000d2e7812 */ /* 0x010fe200078ec0ff */
[C---:B---3--:R-:W-:Y:S01]  /*5730*/  IMAD.U32 R100, R114.reuse, 0x10000, RZ ;  /* 0x0001000072647824 */ /* 0x048fe200078e00ff */
[----:B------:R-:W-:-:S02]  /*5740*/  LOP3.LUT R89, R114, 0xffff0000, RZ, 0xc0, !PT ;  /* 0xffff000072597812 */ /* 0x000fc400078ec0ff */
[----:B------:R-:W-:Y:S01]  /*5750*/  SHF.R.U32.HI R38, RZ, 0x10, R39 ;  /* 0x00000010ff267819 */ /* 0x000fe20000011627 */
[----:B------:R-:W-:Y:S01]  /*5760*/  IMAD.U32 R39, R13, 0x10000, RZ ;  /* 0x000100000d277824 */ /* 0x000fe200078e00ff */
[--C-:B------:R-:W-:Y:S01]  /*5770*/  SHF.R.U64 R36, R42, 0x10, R43.reuse ;  /* 0x000000102a247819 */ /* 0x100fe2000000122b */
[----:B--2---:R-:W-:Y:S01]  /*5780*/  FMUL.FTZ R99, R46, R89 ;  /* 0x000000592e637220 */ /* 0x004fe20000410000 */
[----:B------:R-:W-:Y:S01]  /*5790*/  LOP3.LUT R115, R115, 0xffff0000, RZ, 0xc0, !PT ;  /* 0xffff000073737812 */ /* 0x000fe200078ec0ff */
[----:B------:R-:W-:Y:S01]  /*57a0*/  FMUL.FTZ R102, R39, R100 ;  /* 0x0000006427667220 */ /* 0x000fe20000410000 */
[----:B------:R-:W-:Y:S01]  /*57b0*/  SHF.R.U32.HI R42, RZ, 0x10, R43 ;  /* 0x00000010ff2a7819 */ /* 0x000fe2000001162b */
[----:B------:R-:W-:Y:S01]  /*57c0*/  IMAD.U32 R13, R12, 0x10000, RZ ;  /* 0x000100000c0d7824 */ /* 0x000fe200078e00ff */
[----:B------:R-:W-:Y:S01]  /*57d0*/  LOP3.LUT R44, R5, 0xffff0000, RZ, 0xc0, !PT ;  /* 0xffff0000052c7812 */ /* 0x000fe200078ec0ff */
[-C--:B------:R-:W-:Y:S01]  /*57e0*/  FMUL.FTZ R46, R46, R115.reuse ;  /* 0x000000732e2e7220 */ /* 0x080fe20000410000 */
[C---:B------:R-:W-:Y:S01]  /*57f0*/  PRMT R47, R113.reuse, 0x5432, R34 ;  /* 0x00005432712f7816 */ /* 0x040fe20000000022 */
[----:B------:R-:W-:Y:S01]  /*5800*/  IMAD.U32 R5, R4, 0x10000, RZ ;  /* 0x0001000004057824 */ /* 0x000fe200078e00ff */
[----:B------:R-:W-:Y:S01]  /*5810*/  PRMT R113, R113, 0x5410, R42 ;  /* 0x0000541071717816 */ /* 0x000fe2000000002a */
[C---:B------:R-:W-:Y:S01]  /*5820*/  FFMA.FTZ R34, R44.reuse, R115, -R99 ;  /* 0x000000732c227223 */ /* 0x040fe20000010863 */
[----:B------:R-:W-:Y:S01]  /*5830*/  PRMT R38, R111, 0x5432, R38 ;  /* 0x000054326f267816 */ /* 0x000fe20000000026 */
[----:B------:R-:W-:Y:S01]  /*5840*/  FFMA.FTZ R44, R44, R89, R46 ;  /* 0x000000592c2c7223 */ /* 0x000fe2000001002e */
[----:B------:R-:W-:Y:S01]  /*5850*/  SHF.R.U64 R40, R40, 0x10, R41 ;  /* 0x0000001028287819 */ /* 0x000fe20000001229 */
[-C--:B------:R-:W-:Y:S01]  /*5860*/  FMUL.FTZ R41, R39, R88.reuse ;  /* 0x0000005827297220 */ /* 0x080fe20000410000 */
[----:B------:R-:W-:Y:S01]  /*5870*/  FFMA.FTZ R39, R37, R88, -R102 ;  /* 0x0000005825277223 */ /* 0x000fe20000010866 */
[----:B------:R-:W-:Y:S01]  /*5880*/  IMAD.U32 R88, R15, 0x10000, RZ ;  /* 0x000100000f587824 */ /* 0x000fe200078e00ff */
[----:B------:R-:W-:Y:S01]  /*5890*/  PRMT R46, R109, 0x5432, R40 ;  /* 0x000054326d2e7816 */ /* 0x000fe20000000028 */
[----:B------:R-:W-:-:S02]  /*58a0*/  IMAD.U32 R89, R113, 0x10000, RZ ;  /* 0x0001000071597824 */ /* 0x000fc400078e00ff */
[----:B------:R-:W-:Y:S01]  /*58b0*/  FFMA.FTZ R37, R37, R100, R41 ;  /* 0x0000006425257223 */ /* 0x000fe20000010029 */
[----:B------:R-:W-:Y:S01]  /*58c0*/  IMAD.U32 R42, R38, 0x10000, RZ ;  /* 0x00010000262a7824 */ /* 0x000fe200078e00ff */
[----:B------:R-:W-:Y:S01]  /*58d0*/  PRMT R109, R109, 0x5410, R36 ;  /* 0x000054106d6d7816 */ /* 0x000fe20000000024 */
[CC--:B------:R-:W-:Y:S01]  /*58e0*/  FMUL.FTZ R40, R88.reuse, R89.reuse ;  /* 0x0000005958287220 */ /* 0x0c0fe20000410000 */
[----:B------:R-:W-:Y:S01]  /*58f0*/  LOP3.LUT R15, R15, 0xffff0000, RZ, 0xc0, !PT ;  /* 0xffff00000f0f7812 */ /* 0x000fe200078ec0ff */
[-C--:B------:R-:W-:Y:S01]  /*5900*/  FMUL.FTZ R88, R88, R42.reuse ;  /* 0x0000002a58587220 */ /* 0x080fe20000410000 */
[----:B------:R-:W-:Y:S02]  /*5910*/  LOP3.LUT R100, R113, 0xffff0000, RZ, 0xc0, !PT ;  /* 0xffff000071647812 */ /* 0x000fe400078ec0ff */
[----:B------:R-:W-:Y:S02]  /*5920*/  LOP3.LUT R36, R38, 0xffff0000, RZ, 0xc0, !PT ;  /* 0xffff000026247812 */ /* 0x000fe400078ec0ff */
[----:B------:R-:W-:Y:S01]  /*5930*/  PRMT R111, R111, 0x5410, R35 ;  /* 0x000054106f6f7816 */ /* 0x000fe20000000023 */
[----:B------:R-:W-:Y:S01]  /*5940*/  FFMA.FTZ R35, R45, R42, -R40 ;  /* 0x0000002a2d237223 */ /* 0x000fe20000010828 */
[----:B------:R-:W-:Y:S01]  /*5950*/  LOP3.LUT R43, R7, 0xffff0000, RZ, 0xc0, !PT ;  /* 0xffff0000072b7812 */ /* 0x000fe200078ec0ff */
[----:B------:R-:W-:Y:S01]  /*5960*/  FFMA.FTZ R45, R45, R89, R88 ;  /* 0x000000592d2d7223 */ /* 0x000fe20000010058 */
[----:B------:R-:W-:-:S02]  /*5970*/  IMAD.U32 R40, R47, 0x10000, RZ ;  /* 0x000100002f287824 */ /* 0x000fc400078e00ff */
[C---:B------:R-:W-:Y:S01]  /*5980*/  FMUL.FTZ R38, R15.reuse, R100 ;  /* 0x000000640f267220 */ /* 0x040fe20000410000 */
[----:B------:R-:W-:Y:S02]  /*5990*/  IMAD.U32 R42, R46, 0x10000, RZ ;  /* 0x000100002e2a7824 */ /* 0x000fe400078e00ff */
[----:B------:R-:W-:Y:S01]  /*59a0*/  FMUL.FTZ R88, R15, R36 ;  /* 0x000000240f587220 */ /* 0x000fe20000410000 */
[----:B------:R-:W-:Y:S01]  /*59b0*/  LOP3.LUT R12, R12, 0xffff0000, RZ, 0xc0, !PT ;  /* 0xffff00000c0c7812 */ /* 0x000fe200078ec0ff */
[C---:B------:R-:W-:Y:S01]  /*59c0*/  FMUL.FTZ R89, R13.reuse, R40 ;  /* 0x000000280d597220 */ /* 0x040fe20000410000 */
[----:B------:R-:W-:Y:S01]  /*59d0*/  LOP3.LUT R15, R46, 0xffff0000, RZ, 0xc0, !PT ;  /* 0xffff00002e0f7812 */ /* 0x000fe200078ec0ff */
[----:B------:R-:W-:Y:S01]  /*59e0*/  FMUL.FTZ R46, R13, R42 ;  /* 0x0000002a0d2e7220 */ /* 0x000fe20000410000 */
[----:B------:R-:W-:Y:S01]  /*59f0*/  LOP3.LUT R47, R47, 0xffff0000, RZ, 0xc0, !PT ;  /* 0xffff00002f2f7812 */ /* 0x000fe200078ec0ff */
[C---:B------:R-:W-:Y:S01]  /*5a00*/  FFMA.FTZ R36, R43.reuse, R36, -R38 ;  /* 0x000000242b247223 */ /* 0x040fe20000010826 */
[----:B------:R-:W-:Y:S01]  /*5a10*/  LOP3.LUT R4, R4, 0xffff0000, RZ, 0xc0, !PT ;  /* 0xffff000004047812 */ /* 0x000fe200078ec0ff */
[----:B------:R-:W-:Y:S01]  /*5a20*/  FFMA.FTZ R38, R43, R100, R88 ;  /* 0x000000642b267223 */ /* 0x000fe20000010058 */
[C---:B------:R-:W-:Y:S01]  /*5a30*/  IMAD.U32 R7, R6.reuse, 0x10000, RZ ;  /* 0x0001000006077824 */ /* 0x040fe200078e00ff */
[----:B------:R-:W-:Y:S01]  /*5a40*/  LOP3.LUT R41, R6, 0xffff0000, RZ, 0xc0, !PT ;  /* 0xffff000006297812 */ /* 0x000fe200078ec0ff */
[C---:B------:R-:W-:Y:S01]  /*5a50*/  FMUL.FTZ R43, R12.reuse, R15 ;  /* 0x0000000f0c2b7220 */ /* 0x040fe20000410000 */
[----:B------:R-:W-:Y:S01]  /*5a60*/  FMUL.FTZ R99, R12, R47 ;  /* 0x0000002f0c637220 */ /* 0x000fe20000410000 */
[----:B------:R-:W-:-:S02]  /*5a70*/  IMAD.U32 R6, R14, 0x10000, RZ ;  /* 0x000100000e067824 */ /* 0x000fc400078e00ff */
[C---:B------:R-:W-:Y:S01]  /*5a80*/  FFMA.FTZ R13, R5.reuse, R40, -R46 ;  /* 0x00000028050d7223 */ /* 0x040fe2000001082e */
[----:B------:R-:W-:Y:S01]  /*5a90*/  FFMA.FTZ R89, R5, R42, R89 ;  /* 0x0000002a05597223 */ /* 0x000fe20000010059 */
        /* <DEDUP_REMOVED lines=26> */
.L_x_15139:
[----:B------:R-:W-:Y:S05]  /*5c40*/  BSYNC B1 ;  /* 0x0000000000017941 */ /* 0x000fea0003800000 */
.L_x_15138:
        /* <DEDUP_REMOVED lines=8> */
.L_x_15103:
[----:B------:R-:W-:-:S06]  /*5cd0*/  UISETP.NE.AND UP0, UPT, UR44, 0x3, UPT ;  /* 0x000000032c00788c */ /* 0x000fcc000bf05270 */
[----:B------:R-:W-:-:S13]  /*5ce0*/  PLOP3.LUT P3, PT, PT, PT, UP0, 0x80, 0x0 ;  /* 0x000000000000781c */ /* 0x000fda0003f6f008 */
[----:B------:R-:W-:Y:S05]  /*5cf0*/  @!P3 BRA `(.L_x_15140) ;  /* 0x000000000004b947 */ /* 0x000fea0003800000 */
[----:B------:R-:W-:Y:S01]  /*5d00*/  BPT.TRAP 0x1 ;  /* 0x000000040000795c */ /* 0x000fe20000300000 */
.L_x_15140:
[----:B------:R-:W-:Y:S01]  /*5d10*/  IMAD R87, R22, 0x8, R23 ;  /* 0x0000000816577824 */ /* 0x000fe200078e0217 */
[----:B------:R-:W-:Y:S01]  /*5d20*/  SHF.L.U32 R95, R210, 0x1f, RZ ;  /* 0x0000001fd25f7819 */ /* 0x000fe200000006ff */
[----:B------:R-:W-:Y:S01]  /*5d30*/  BSSY B1, `(.L_x_15141) ;  /* 0x0000004000017945 */ /* 0x000fe20003800000 */
[----:B------:R-:W-:Y:S02]  /*5d40*/  SHF.R.S32.HI R92, RZ, 0x1f, R91 ;  /* 0x0000001fff5c7819 */ /* 0x000fe4000001145b */
[----:B------:R-:W0:Y:S02]  /*5d50*/  SYNCS.PHASECHK.TRANS64.TRYWAIT P2, [R87+URZ+0x32490], R95 ;  /* 0x0324905f570075a7 */ /* 0x000e24000804017f */
[----:B0-----:R-:W-:Y:S05]  /*5d60*/  @!P2 BRA `(.L_x_15142) ;  /* 0x000001b40088a947 */ /* 0x001fea0003800000 */
.L_x_15411:
[----:B------:R-:W-:Y:S05]  /*5d70*/  BSYNC B1 ;  /* 0x0000000000017941 */ /* 0x000fea0003800000 */
.L_x_15141:
        /* <DEDUP_REMOVED lines=25> */
.L_x_15415:
        /* <DEDUP_REMOVED lines=13> */
.L_x_15145:
[----:B------:R-:W-:Y:S05]  /*5fe0*/  BSYNC B1 ;  /* 0x0000000000017941 */ /* 0x000fea0003800000 */
.L_x_15144:
[----:B------:R-:W-:-:S03]  /*5ff0*/  UMOV UR4, 0xffffffff ;  /* 0xffffffff00047882 */ /* 0x000fc60000000000 */
[----:B------:R-:W-:Y:S05]  /*6000*/  BRA.DIV UR4, `(.L_x_15146) ;  /* 0x000001b604407947 */ /* 0x000fea000b800000 */
[----:B--2-4-:R2:W4:Y:S04]  /*6010*/  SHFL.IDX PT, R5, R33, 0x1, 0x1c1f ;  /* 0x003c1f0021057f89 */ /* 0x01452800000e0000 */
[----:B---3--:R2:W3:Y:S02]  /*6020*/  SHFL.IDX PT, R7, R32, 0x1, 0x1c1f ;  /* 0x003c1f0020077f89 */ /* 0x0084e400000e0000 */
.L_x_15419:
        /* <DEDUP_REMOVED lines=13> */
.L_x_15122:
[----:B------:R-:W-:Y:S05]  /*6100*/  BSYNC B0 ;  /* 0x0000000000007941 */ /* 0x000fea0003800000 */
.L_x_15102:
        /* <DEDUP_REMOVED lines=17> */
.L_x_15148:
[----:B------:R-:W-:Y:S05]  /*6220*/  BSYNC B0 ;  /* 0x0000000000007941 */ /* 0x000fea0003800000 */
.L_x_15147:
[----:B------:R-:W3:Y:S01]  /*6230*/  SYNCS.PHASECHK.TRANS64.TRYWAIT P3, [R87+URZ+0x324b0], R95 ;  /* 0x0324b05f570075a7 */ /* 0x000ee2000806017f */
[----:B------:R-:W-:Y:S04]  /*6240*/  BSSY B0, `(.L_x_15149) ;  /* 0x0000002000007945 */ /* 0x000fe80003800000 */
[----:B---3--:R-:W-:Y:S05]  /*6250*/  @!P3 BRA `(.L_x_15150) ;  /* 0x000001b000f8b947 */ /* 0x008fea0003800000 */
.L_x_15420:
[----:B------:R-:W-:Y:S05]  /*6260*/  BSYNC B0 ;  /* 0x0000000000007941 */ /* 0x000fea0003800000 */
.L_x_15149:
[----:B------:R4:W5:Y:S01]  /*6270*/  LDL R45, [R1+0x90] ;  /* 0x00009000012d7983 */ /* 0x0009620000100800 */
[----:B------:R-:W-:Y:S01]  /*6280*/  ULDC.64 UR4, c[0x0][0x328] ;  /* 0x0000ca0000047ab9 */ /* 0x000fe20000000a00 */
[----:B------:R-:W-:Y:S02]  /*6290*/  ULDC.64 UR6, c[0x0][0x318] ;  /* 0x0000c60000067ab9 */ /* 0x000fe40000000a00 */
[----:B------:R4:W5:Y:S04]  /*62a0*/  LDL R44, [R1+0x8c] ;  /* 0x00008c00012c7983 */ /* 0x0009680000100800 */
[----:B------:R4:W5:Y:S04]  /*62b0*/  LDL R43, [R1+0x88] ;  /* 0x00008800012b7983 */ /* 0x0009680000100800 */
[----:B------:R4:W5:Y:S04]  /*62c0*/  LDL R42, [R1+0x84] ;  /* 0x00008400012a7983 */ /* 0x0009680000100800 */
[----:B------:R4:W5:Y:S04]  /*62d0*/  LDL R40, [R1+0x80] ;  /* 0x0000800001287983 */ /* 0x0009680000100800 */
        /* <DEDUP_REMOVED lines=20> */
[----:B------:R4:W0:Y:S01]  /*6420*/  SHFL.IDX PT, R41, R35, RZ, 0x1c1f ;  /* 0x001c1fff23297589 */ /* 0x00082200000e0000 */
[----:B------:R-:W-:Y:S01]  /*6430*/  ISETP.GE.AND P3, PT, R94, 0x1, PT ;  /* 0x000000015e00780c */ /* 0x000fe20003f66270 */
[----:B------:R-:W-:Y:S02]  /*6440*/  IMAD R11, R11, 0x2, R26 ;  /* 0x000000020b0b7824 */ /* 0x000fe400078e021a */
[----:B------:R4:W0:Y:S10]  /*6450*/  SHFL.IDX PT, R39, R36, RZ, 0x1c1f ;  /* 0x001c1fff24277589 */ /* 0x00083400000e0000 */
[----:B----4-:R-:W-:Y:S05]  /*6460*/  @!P3 BRA `(.L_x_15152) ;  /* 0x0000000000a4b947 */ /* 0x010fea0003800000 */
[----:B------:R-:W-:Y:S02]  /*6470*/  ISETP.NE.AND P5, PT, R77, RZ, PT ;  /* 0x000000ff4d00720c */ /* 0x000fe40003fa5270 */
[----:B------:R-:W-:Y:S02]  /*6480*/  ISETP.NE.AND P4, PT, R78, RZ, PT ;  /* 0x000000ff4e00720c */ /* 0x000fe40003f85270 */
[----:B------:R-:W-:-:S09]  /*6490*/  PRMT R37, R10, 0x8880, RZ ;  /* 0x000088800a257816 */ /* 0x000fd200000000ff */
[----:B------:R-:W4:Y:S01]  /*64a0*/  @P5 LDS.128 R4, [R34] ;  /* 0x0000000022045984 */ /* 0x000f220000000c00 */
[----:B012---:R-:W-:-:S04]  /*64b0*/  @P5 LEA R32, P3, R16, R41, 0x1 ;  /* 0x0000002910205211 */ /* 0x007fc800078608ff */
[----:B------:R-:W-:Y:S02]  /*64c0*/  @P5 LEA.HI.X R33, R16, R39, R17, 0x1, P3 ;  /* 0x0000002710215211 */ /* 0x000fe400018f0c11 */
[----:B------:R-:W-:-:S04]  /*64d0*/  @P4 LEA R14, P3, R2, R41, 0x1 ;  /* 0x00000029020e4211 */ /* 0x000fc800078608ff */
[----:B------:R-:W-:Y:S02]  /*64e0*/  @P4 LEA.HI.X R15, R2, R39, R209, 0x1, P3 ;  /* 0x00000027020f4211 */ /* 0x000fe400018f0cd1 */
[----:B------:R-:W-:-:S13]  /*64f0*/  ISETP.NE.AND P3, PT, R79, RZ, PT ;  /* 0x000000ff4f00720c */ /* 0x000fda0003f65270 */
[----:B------:R-:W-:-:S04]  /*6500*/  @P3 LEA R12, P6, R216, R41, 0x1 ;  /* 0x00000029d80c3211 */ /* 0x000fc800078c08ff */
[----:B-----5:R-:W-:Y:S01]  /*6510*/  @P3 LEA.HI.X R13, R216, R39, R45, 0x1, P6 ;  /* 0x00000027d80d3211 */ /* 0x020fe200030f0c2d */
[----:B----4-:R0:W-:Y:S01]  /*6520*/  @P5 ST.E.128 desc[UR42][R32.64], R4 ;  /* 0x0000000420005985 */ /* 0x0101e2000c101d2a */
        /* <DEDUP_REMOVED lines=29> */
.L_x_15152:
[----:B------:R-:W-:Y:S05]  /*6700*/  BSYNC B0 ;  /* 0x0000000000007941 */ /* 0x000fea0003800000 */
.L_x_15151:
[----:B------:R-:W-:Y:S01]  /*6710*/  ISETP.GE.AND P3, PT, R94, 0x41, PT ;  /* 0x000000415e00780c */ /* 0x000fe20003f66270 */
[----:B------:R0:W0:Y:S01]  /*6720*/  SHFL.IDX PT, R37, R36, 0x1, 0x1c1f ;  /* 0x003c1f0024257f89 */ /* 0x00002200000e0000 */
[----:B------:R-:W-:Y:S03]  /*6730*/  BSSY B0, `(.L_x_15153) ;  /* 0x000002c000007945 */ /* 0x000fe60003800000 */
[----:B------:R-:W0:Y:S08]  /*6740*/  SHFL.IDX PT, R35, R35, 0x1, 0x1c1f ;  /* 0x003c1f0023237f89 */ /* 0x000e3000000e0000 */
[----:B------:R-:W-:Y:S05]  /*6750*/  @!P3 BRA `(.L_x_15154) ;  /* 0x0000000000a4b947 */ /* 0x000fea0003800000 */
[----:B------:R-:W-:Y:S02]  /*6760*/  ISETP.NE.AND P5, PT, R77, RZ, PT ;  /* 0x000000ff4d00720c */ /* 0x000fe40003fa5270 */
[----:B------:R-:W-:Y:S02]  /*6770*/  ISETP.NE.AND P4, PT, R78, RZ, PT ;  /* 0x000000ff4e00720c */ /* 0x000fe40003f85270 */
[----:B0-----:R-:W-:-:S09]  /*6780*/  PRMT R36, R10, 0x8880, RZ ;  /* 0x000088800a247816 */ /* 0x001fd200000000ff */
[----:B----4-:R-:W0:Y:S01]  /*6790*/  @P5 LDS.128 R4, [R34+0x2000] ;  /* 0x0020000022045984 */ /* 0x010e220000000c00 */
[----:B-12---:R-:W-:-:S04]  /*67a0*/  @P5 LEA R32, P3, R16, R35, 0x1 ;  /* 0x0000002310205211 */ /* 0x006fc800078608ff */
[----:B------:R-:W-:Y:S02]  /*67b0*/  @P5 LEA.HI.X R33, R16, R37, R17, 0x1, P3 ;  /* 0x0000002510215211 */ /* 0x000fe400018f0c11 */
[----:B------:R-:W-:-:S04]  /*67c0*/  @P4 LEA R14, P3, R2, R35, 0x1 ;  /* 0x00000023020e4211 */ /* 0x000fc800078608ff */
[----:B------:R-:W-:Y:S02]  /*67d0*/  @P4 LEA.HI.X R15, R2, R37, R209, 0x1, P3 ;  /* 0x00000025020f4211 */ /* 0x000fe400018f0cd1 */
[----:B------:R-:W-:-:S13]  /*67e0*/  ISETP.NE.AND P3, PT, R79, RZ, PT ;  /* 0x000000ff4f00720c */ /* 0x000fda0003f65270 */
[----:B------:R-:W-:-:S04]  /*67f0*/  @P3 LEA R12, P6, R216, R35, 0x1 ;  /* 0x00000023d80c3211 */ /* 0x000fc800078c08ff */
[----:B-----5:R-:W-:Y:S01]  /*6800*/  @P3 LEA.HI.X R13, R216, R37, R45, 0x1, P6 ;  /* 0x00000025d80d3211 */ /* 0x020fe200030f0c2d */
[----:B0-----:R0:W-:Y:S01]  /*6810*/  @P5 ST.E.128 desc[UR42][R32.64], R4 ;  /* 0x0000000420005985 */ /* 0x0011e2000c101d2a */
        /* <DEDUP_REMOVED lines=29> */
.L_x_15154:
[----:B------:R-:W-:Y:S05]  /*69f0*/  BSYNC B0 ;  /* 0x0000000000007941 */ /* 0x000fea0003800000 */
.L_x_15153:
[----:B------:R-:W-:Y:S01]  /*6a00*/  @!PT LDS RZ, [RZ] ;  /* 0x00000000fffff984 */ /* 0x000fe20000000800 */
[----:B------:R-:W-:Y:S01]  /*6a10*/  @!PT LDS RZ, [RZ] ;  /* 0x00000000fffff984 */ /* 0x000fe20000000800 */
[----:B------:R-:W-:Y:S01]  /*6a20*/  @!PT LDS RZ, [RZ] ;  /* 0x00000000fffff984 */ /* 0x000fe20000000800 */
[----:B------:R-:W-:Y:S01]  /*6a30*/  @!PT LDS RZ, [RZ] ;  /* 0x00000000fffff984 */ /* 0x000fe20000000800 */
[----:B------:R1:W-:Y:S06]  /*6a40*/  MEMBAR.ALL.CTA ;  /* 0x0000000000007992 */ /* 0x0003ec0000008000 */
[----:B-1----:R-:W1:Y:S01]  /*6a50*/  FENCE.VIEW.ASYNC.S ;  /* 0x00000000000073c6 */ /* 0x002e620000000000 */
[----:B---3--:R-:W-:Y:S01]  /*6a60*/  @!P2 VIADD R87, R87, 0x324c0 ;  /* 0x000324c05757a836 */ /* 0x008fe20000000000 */
[----:B-1----:R1:W-:Y:S01]  /*6a70*/  BAR.SYNC.DEFER_BLOCKING R60, 0x80 ;  /* 0x0002003c0000751d */ /* 0x0023e20000010000 */
[----:B------:R-:W-:Y:S01]  /*6a80*/  LOP3.LUT P3, RZ, R18, 0x2, RZ, 0xc0, !PT ;  /* 0x0000000212ff7812 */ /* 0x000fe2000786c0ff */
[----:B------:R-:W-:-:S02]  /*6a90*/  VIADD R22, R22, 0x1 ;  /* 0x0000000116167836 */ /* 0x000fc40000000000 */
[----:B------:R-:W-:-:S04]  /*6aa0*/  @!P2 PRMT R87, RZ, 0x654, R87 ;  /* 0x00000654ff57a816 */ /* 0x000fc80000000057 */
[----:B------:R1:W-:Y:S01]  /*6ab0*/  @!P2 SYNCS.ARRIVE.TRANS64.RED.A1T0 RZ, [R87+URZ], RZ ;  /* 0x000000ff57ffa9a7 */ /* 0x0003e2000810043f */
[----:B------:R-:W-:-:S04]  /*6ac0*/  ISETP.NE.AND P2, PT, R22, 0x2, PT ;  /* 0x000000021600780c */ /* 0x000fc80003f45270 */
[----:B0---4-:R-:W-:Y:S02]  /*6ad0*/  SEL R5, RZ, 0x1, P2 ;  /* 0x00000001ff057807 */ /* 0x011fe40001000000 */
[----:B------:R-:W-:Y:S02]  /*6ae0*/  SEL R22, R22, RZ, P2 ;  /* 0x000000ff16167207 */ /* 0x000fe40001000000 */
[----:B------:R-:W-:Y:S01]  /*6af0*/  LOP3.LUT R210, R210, R5, RZ, 0x3c, !PT ;  /* 0x00000005d2d27212 */ /* 0x000fe200078e3cff */
[----:B------:R-:W-:Y:S06]  /*6b00*/  @P3 BRA `(.L_x_15155) ;  /* 0xffffffc000dc3947 */ /* 0x000fec000383ffff */
[----:B------:R-:W0:Y:S01]  /*6b10*/  S2R R4, SR_TID.X ;  /* 0x0000000000047919 */ /* 0x000e220000002100 */
[----:B------:R-:W-:Y:S02]  /*6b20*/  PLOP3.LUT P0, PT, PT, PT, PT, 0x8, 0x0 ;  /* 0x000000000000781c */ /* 0x000fe40003f0e170 */
[----:B0-----:R-:W-:-:S04]  /*6b30*/  SHF.R.U32.HI R4, RZ, 0x7, R4 ;  /* 0x00000007ff047819 */ /* 0x001fc80000011604 */
[----:B------:R-:W-:-:S13]  /*6b40*/  ISETP.NE.AND P3, PT, R4, 0x1, PT ;  /* 0x000000010400780c */ /* 0x000fda0003f65270 */
[----:B------:R-:W-:Y:S05]  /*6b50*/  @!P3 WARPSYNC.ALL ;  /* 0x000000000000b948 */ /* 0x000fea0003800000 */
[----:B------:R-:W-:Y:S06]  /*6b60*/  @!P3 BAR.ARV 0x9, 0x100 ;  /* 0x024400000000bb1d */ /* 0x000fec0000002000 */
.L_x_15097:
[----:B------:R-:W3:Y:S01]  /*6b70*/  LDL R5, [R1+0x78] ;  /* 0x0000780001057983 */ /* 0x000ee20000100800 */
[----:B------:R-:W0:Y:S01]  /*6b80*/  LDC R0, c[0x0][0x448] ;  /* 0x00011200ff007b82 */ /* 0x000e220000000800 */
[----:B------:R-:W-:Y:S01]  /*6b90*/  IMAD.MOV.U32 R172, RZ, RZ, RZ ;  /* 0x000000ffffac7224 */ /* 0x000fe200078e00ff */
[----:B0-----:R-:W-:-:S13]  /*6ba0*/  ISETP.NE.AND P1, PT, R0, 0x1, PT ;  /* 0x000000010000780c */ /* 0x001fda0003f25270 */
[----:B------:R-:W0:Y:S08]  /*6bb0*/  @P1 LDC R3, c[0x0][0x44c] ;  /* 0x00011300ff031b82 */ /* 0x000e300000000800 */
[----:B------:R-:W4:Y:S01]  /*6bc0*/  @P1 LDC R4, c[0x0][0x450] ;  /* 0x00011400ff041b82 */ /* 0x000f220000000800 */
[----:B---3--:R-:W-:-:S04]  /*6bd0*/  VIADD R0, R5, 0x7f ;  /* 0x0000007f05007836 */ /* 0x008fc80000000000 */
[----:B0-----:R-:W-:-:S05]  /*6be0*/  @P1 IMAD.HI.U32 R3, R0, R3, RZ ;  /* 0x0000000300031227 */ /* 0x001fca00078e00ff */
[----:B----4-:R-:W-:-:S05]  /*6bf0*/  @P1 SHF.R.U32.HI R0, RZ, R4, R3 ;  /* 0x00000004ff001219 */ /* 0x010fca0000011603 */
        /* <DEDUP_REMOVED lines=10> */
.L_x_15156:
        /* <DEDUP_REMOVED lines=16> */
[----:B------:R0:W3:Y:S02]  /*6da0*/  F2I.FTZ.U32.TRUNC.NTZ R5, R4 ;  /* 0x0000000400057305 */ /* 0x0000e4000021f000 */
[----:B0-----:R-:W-:Y:S02]  /*6db0*/  IMAD.MOV.U32 R4, RZ, RZ, RZ ;  /* 0x000000ffff047224 */ /* 0x001fe400078e00ff */
        /* <DEDUP_REMOVED lines=14> */
.L_x_15158:
[----:B------:R-:W-:Y:S05]  /*6ea0*/  BSYNC B0 ;  /* 0x0000000000007941 */ /* 0x000fea0003800000 */
.L_x_15157:
        /* <DEDUP_REMOVED lines=35> */
[----:B-1----:R-:W-:Y:S02]  /*70e0*/  CS2R R86, SRZ ;  /* 0x0000000000567805 */ /* 0x002fe4000001ff00 */
        /* <DEDUP_REMOVED lines=20> */
[----:B-----5:R-:W-:Y:S02]  /*7230*/  CS2R R44, SRZ ;  /* 0x00000000002c7805 */ /* 0x020fe4000001ff00 */
        /* <DEDUP_REMOVED lines=23> */
.L_x_15423:
[----:B-1----:R-:W-:Y:S01]  /*73b0*/  LEA.HI R0, R14, R14, RZ, 0x1 ;  /* 0x0000000e0e007211 */ /* 0x002fe200078f08ff */
[----:B------:R-:W-:Y:S01]  /*73c0*/  VIADD R26, R23, 0x18400 ;  /* 0x00018400171a7836 */ /* 0x000fe20000000000 */
[----:B------:R-:W-:Y:S01]  /*73d0*/  BSSY B6, `(.L_x_15161) ;  /* 0x000001d000067945 */ /* 0x000fe20003800000 */
[----:B------:R-:W-:Y:S01]  /*73e0*/  IMAD.MOV.U32 R221, RZ, RZ, 0x40000040 ;  /* 0x40000040ffdd7424 */ /* 0x000fe200078e00ff */
[----:B------:R-:W-:Y:S02]  /*73f0*/  LOP3.LUT R3, R0, 0x7fffe, RZ, 0xc0, !PT ;  /* 0x0007fffe00037812 */ /* 0x000fe400078ec0ff */
[----:B------:R-:W-:-:S03]  /*7400*/  LOP3.LUT P0, RZ, R26, 0x1bf, RZ, 0xc0, !PT ;  /* 0x000001bf1aff7812 */ /* 0x000fc6000780c0ff */
[----:B------:R-:W-:-:S04]  /*7410*/  IMAD.IADD R3, R14, 0x1, -R3 ;  /* 0x000000010e037824 */ /* 0x000fc800078e0a03 */
[----:B------:R-:W-:-:S05]  /*7420*/  IMAD R3, R3, 0x2000, R26 ;  /* 0x0000200003037824 */ /* 0x000fca00078e021a */
[----:B------:R-:W-:Y:S01]  /*7430*/  SHF.R.U32.HI R0, RZ, 0x4, R3 ;  /* 0x00000004ff007819 */ /* 0x000fe20000011603 */
[----:B------:R-:W-:-:S03]  /*7440*/  VIADD R3, R3, 0xa000 ;  /* 0x0000a00003037836 */ /* 0x000fc60000000000 */
[----:B------:R-:W-:Y:S02]  /*7450*/  LOP3.LUT R0, R0, 0x3fff, RZ, 0xc0, !PT ;  /* 0x00003fff00007812 */ /* 0x000fe400078ec0ff */
[----:B------:R-:W-:Y:S02]  /*7460*/  SHF.R.U32.HI R3, RZ, 0x4, R3 ;  /* 0x00000004ff037819 */ /* 0x000fe40000011603 */
[----:B------:R-:W-:Y:S02]  /*7470*/  LOP3.LUT R220, R0, 0x10000, RZ, 0xfc, !PT ;  /* 0x0001000000dc7812 */ /* 0x000fe400078efcff */
        /* <DEDUP_REMOVED lines=18> */
.L_x_15162:
[----:B------:R-:W-:Y:S05]  /*75a0*/  BSYNC B6 ;  /* 0x0000000000067941 */ /* 0x000fea0003800000 */
.L_x_15161:
        /* <DEDUP_REMOVED lines=13> */
.L_x_15166:
[----:B--2---:R2:W3:Y:S02]  /*7680*/  SYNCS.PHASECHK.TRANS64.TRYWAIT P0, [R23+URZ+0x32400], R4 ;  /* 0x03240004170075a7 */ /* 0x0044e4000800017f */
[----:B---3--:R-:W-:Y:S05]  /*7690*/  @!P0 NANOSLEEP.SYNCS 0x989680 ;  /* 0x009896800000895d */ /* 0x008fea0003900000 */
[----:B------:R-:W3:Y:S02]  /*76a0*/  @!P0 SYNCS.PHASECHK.TRANS64 P0, [R23+URZ+0x32400], R4 ;  /* 0x03240004170085a7 */ /* 0x000ee4000800007f */
[----:B---3--:R-:W-:Y:S05]  /*76b0*/  @!P0 BRA `(.L_x_15166) ;  /* 0xfffffffc00f08947 */ /* 0x008fea000383ffff */
.L_x_15165:
[----:B------:R-:W-:Y:S05]  /*76c0*/  BSYNC B0 ;  /* 0x0000000000007941 */ /* 0x000fea0003800000 */
.L_x_15164:
[----:B------:R-:W-:Y:S05]  /*76d0*/  BRA `(.L_x_15167) ;  /* 0x0000002c00b07947 */ /* 0x000fea0003800000 */
.L_x_15163:
[----:B------:R-:W-:Y:S01]  /*76e0*/  LOP3.LUT P0, RZ, R26, 0x3ff, RZ, 0xc0, !PT ;  /* 0x000003ff1aff7812 */ /* 0x000fe2000780c0ff */
[----:B------:R-:W-:Y:S01]  /*76f0*/  ULDC.64 UR4, c[0x0][0x3f8] ;  /* 0x0000fe0000047ab9 */ /* 0x000fe20000000a00 */
[----:B------:R-:W-:Y:S01]  /*7700*/  SHF.R.S32.HI R0, RZ, 0x1f, R24 ;  /* 0x0000001fff007819 */ /* 0x000fe20000011418 */
        /* <DEDUP_REMOVED lines=27> */
.L_x_15169:
[----:B------:R-:W-:Y:S05]  /*78c0*/  BSYNC B6 ;  /* 0x0000000000067941 */ /* 0x000fea0003800000 */
.L_x_15168:
[----:B------:R-:W2:Y:S01]  /*78d0*/  LDL R35, [R1+0x78] ;  /* 0x0000780001237983 */ /* 0x000ea20000100800 */
[----:B------:R-:W-:Y:S01]  /*78e0*/  LEA.HI R33, R33, R28, RZ, 0x2 ;  /* 0x0000001c21217211 */ /* 0x000fe200078f10ff */
[----:B------:R-:W-:Y:S01]  /*78f0*/  ULDC.U8 UR4, c[0x0][0x410] ;  /* 0x0001040000047ab9 */ /* 0x000fe20000000000 */
[----:B------:R-:W-:Y:S01]  /*7900*/  BSSY B0, `(.L_x_15170) ;  /* 0x00002c1000007945 */ /* 0x000fe20003800000 */
[----:B------:R-:W-:Y:S02]  /*7910*/  ISETP.NE.AND P0, PT, RZ, UR4, PT ;  /* 0x00000004ff007c0c */ /* 0x000fe4000bf05270 */
[----:B------:R-:W-:Y:S02]  /*7920*/  SHF.R.S32.HI R3, RZ, 0x1f, R33 ;  /* 0x0000001fff037819 */ /* 0x000fe40000011421 */
[----:B------:R-:W-:Y:S02]  /*7930*/  LOP3.LUT R33, R33, 0xfffffffc, RZ, 0xc0, !PT ;  /* 0xfffffffc21217812 */ /* 0x000fe400078ec0ff */
[----:B------:R-:W-:-:S03]  /*7940*/  LEA.HI R3, R3, R206, RZ, 0x3 ;  /* 0x000000ce03037211 */ /* 0x000fc600078f18ff */
[----:B------:R-:W-:Y:S01]  /*7950*/  IMAD.IADD R33, R28, 0x1, -R33 ;  /* 0x000000011c217824 */ /* 0x000fe200078e0a21 */
[----:B------:R-:W-:-:S05]  /*7960*/  LOP3.LUT R3, R3, 0xfffffff8, RZ, 0xc0, !PT ;  /* 0xfffffff803037812 */ /* 0x000fca00078ec0ff */
[C---:B------:R-:W-:Y:S02]  /*7970*/  IMAD.IADD R34, R206.reuse, 0x1, -R3 ;  /* 0x00000001ce227824 */ /* 0x040fe400078e0a03 */
[----:B--2---:R-:W-:Y:S01]  /*7980*/  IMAD.IADD R38, R206, 0x1, R35 ;  /* 0x00000001ce267824 */ /* 0x004fe200078e0223 */
        /* <DEDUP_REMOVED lines=34> */
.L_x_15429:
        /* <DEDUP_REMOVED lines=30> */
.L_x_15174:
[----:B------:R-:W-:Y:S05]  /*7d90*/  BSYNC B1 ;  /* 0x0000000000017941 */ /* 0x000fea0003800000 */
.L_x_15173:
        /* <DEDUP_REMOVED lines=10> */
[----:B------:R-:W-:-:S02]  /*7e40*/  IMAD.MOV.U32 R4, RZ, RZ, R28 ;  /* 0x000000ffff047224 */ /* 0x000fc400078e001c */
        /* <DEDUP_REMOVED lines=8> */
.L_x_15435:
        /* <DEDUP_REMOVED lines=23> */
[----:B------:R-:W-:-:S03]  /*8040*/  CS2R R14, SRZ ;  /* 0x00000000000e7805 */ /* 0x000fc6000001ff00 */
[-C--:B0-----:R-:W-:Y:S02]  /*8050*/  @!P3 IADD3 R4, P0, R6, R9.reuse, RZ ;  /* 0x000000090604b210 */ /* 0x081fe40007f1e0ff */
[----:B------:R-:W-:Y:S01]  /*8060*/  @!P3 IADD3 R6, P1, R30, R9, RZ ;  /* 0x000000091e06b210 */ /* 0x000fe20007f3e0ff */
[----:B----4-:R-:W-:Y:S02]  /*8070*/  IMAD.MOV.U32 R9, RZ, RZ, R7 ;  /* 0x000000ffff097224 */ /* 0x010fe400078e0007 */
[----:B------:R-:W-:Y:S02]  /*8080*/  @!P3 IMAD.X R5, R3, 0x1, R10, P0 ;  /* 0x000000010305b824 */ /* 0x000fe400000e060a */
[----:B------:R-:W-:Y:S01]  /*8090*/  @!P2 IMAD.WIDE R30, R204, 0x2, R8 ;  /* 0x00000002cc1ea825 */ /* 0x000fe200078e0208 */
[----:B------:R-:W-:-:S03]  /*80a0*/  CS2R R8, SRZ ;  /* 0x0000000000087805 */ /* 0x000fc6000001ff00 */
[----:B------:R-:W-:Y:S01]  /*80b0*/  @!P3 IMAD.X R7, R7, 0x1, R10, P1 ;  /* 0x000000010707b824 */ /* 0x000fe200008e060a */
[----:B------:R-:W-:Y:S01]  /*80c0*/  CS2R R10, SRZ ;  /* 0x00000000000a7805 */ /* 0x000fe2000001ff00 */
[----:B------:R0:W5:Y:S04]  /*80d0*/  @!P2 LD.E.64 R14, desc[UR42][R30.64] ;  /* 0x0000002a1e0ea980 */ /* 0x000168000c101b00 */
[----:B------:R0:W5:Y:S04]  /*80e0*/  @!P3 LD.E.64 R8, desc[UR42][R4.64] ;  /* 0x0000002a0408b980 */ /* 0x000168000c101b00 */
[----:B------:R0:W5:Y:S02]  /*80f0*/  @!P3 LD.E.64 R10, desc[UR42][R6.64] ;  /* 0x0000002a060ab980 */ /* 0x000164000c101b00 */
.L_x_15177:
[----:B------:R-:W-:Y:S05]  /*8100*/  BSYNC B1 ;  /* 0x0000000000017941 */ /* 0x000fea0003800000 */
.L_x_15176:
[----:B01----:R-:W3:Y:S01]  /*8110*/  LDL R30, [R1+0x9c] ;  /* 0x00009c00011e7983 */ /* 0x003ee20000100800 */
[----:B------:R-:W0:Y:S01]  /*8120*/  SYNCS.PHASECHK.TRANS64.TRYWAIT P0, [R23+URZ+0x32400], R32 ;  /* 0x03240020170075a7 */ /* 0x000e22000800017f */
[----:B--2---:R-:W-:Y:S01]  /*8130*/  IMAD.SHL.U32 R3, R34, 0x40, RZ ;  /* 0x0000004022037824 */ /* 0x004fe200078e00ff */
[----:B------:R-:W-:Y:S01]  /*8140*/  VIADDMNMX R31, R33, -R35, 0x80, PT ;  /* 0x00000080211f7446 */ /* 0x000fe20003800923 */
[----:B-----5:R-:W-:Y:S01]  /*8150*/  IMAD.MOV.U32 R5, RZ, RZ, R8 ;  /* 0x000000ffff057224 */ /* 0x020fe200078e0008 */
[----:B------:R-:W-:Y:S01]  /*8160*/  BSSY B1, `(.L_x_15178) ;  /* 0x0000019000017945 */ /* 0x000fe20003800000 */
[----:B----4-:R-:W-:Y:S01]  /*8170*/  IMAD.MOV.U32 R7, RZ, RZ, R10 ;  /* 0x000000ffff077224 */ /* 0x010fe200078e000a */
[----:B------:R-:W-:Y:S01]  /*8180*/  LOP3.LUT R3, R3, 0x1c0, RZ, 0xc0, !PT ;  /* 0x000001c003037812 */ /* 0x000fe200078ec0ff */
[----:B---3--:R-:W-:Y:S01]  /*8190*/  IMAD.MOV.U32 R6, RZ, RZ, R13 ;  /* 0x000000ffff067224 */ /* 0x008fe200078e000d */
[----:B------:R-:W-:Y:S01]  /*81a0*/  PRMT R43, R43, 0x5410, R5 ;  /* 0x000054102b2b7816 */ /* 0x000fe20000000005 */
[----:B------:R-:W-:Y:S01]  /*81b0*/  IMAD.MOV.U32 R5, RZ, RZ, R12 ;  /* 0x000000ffff057224 */ /* 0x000fe200078e000c */
[----:B------:R-:W-:-:S02]  /*81c0*/  LOP3.LUT R4, R3, 0x18, R16, 0xf8, !PT ;  /* 0x0000001803047812 */ /* 0x000fc400078ef810 */
[----:B------:R-:W-:Y:S02]  /*81d0*/  SHF.R.U32.HI R3, RZ, 0x3, R3 ;  /* 0x00000003ff037819 */ /* 0x000fe40000011603 */
[----:B------:R-:W-:Y:S02]  /*81e0*/  PRMT R45, R7, 0x7610, R45 ;  /* 0x00007610072d7816 */ /* 0x000fe4000000002d */
[----:B------:R-:W-:Y:S01]  /*81f0*/  LOP3.LUT R3, R4, R3, RZ, 0x3c, !PT ;  /* 0x0000000304037212 */ /* 0x000fe200078e3cff */
[----:B------:R-:W-:Y:S01]  /*8200*/  IMAD.MOV.U32 R4, RZ, RZ, R9 ;  /* 0x000000ffff047224 */ /* 0x000fe200078e0009 */
[----:B------:R-:W-:Y:S01]  /*8210*/  PRMT R44, R6, 0x5410, R5 ;  /* 0x00005410062c7816 */ /* 0x000fe20000000005 */
[----:B------:R-:W-:Y:S01]  /*8220*/  IMAD.MOV.U32 R5, RZ, RZ, R15 ;  /* 0x000000ffff057224 */ /* 0x000fe200078e000f */
[----:B------:R-:W-:Y:S02]  /*8230*/  LOP3.LUT P2, RZ, R34, 0x4, RZ, 0xc0, !PT ;  /* 0x0000000422ff7812 */ /* 0x000fe4000784c0ff */
[----:B------:R-:W-:Y:S01]  /*8240*/  PRMT R43, R4, 0x7610, R43 ;  /* 0x00007610042b7816 */ /* 0x000fe2000000002b */
[----:B------:R-:W-:Y:S01]  /*8250*/  IMAD.MOV.U32 R4, RZ, RZ, R14 ;  /* 0x000000ffff047224 */ /* 0x000fe200078e000e */
[----:B------:R-:W-:-:S04]  /*8260*/  ISETP.GE.AND P1, PT, R206, R31, PT ;  /* 0x0000001fce00720c */ /* 0x000fc80003f26270 */
[----:B------:R-:W-:Y:S01]  /*8270*/  PRMT R46, R4, 0x7610, R46 ;  /* 0x00007610042e7816 */ /* 0x000fe2000000002e */
[----:B------:R-:W-:Y:S02]  /*8280*/  IMAD R30, R30, 0x200, R3 ;  /* 0x000002001e1e7824 */ /* 0x000fe400078e0203 */
[----:B------:R-:W-:Y:S02]  /*8290*/  IMAD.MOV.U32 R3, RZ, RZ, R11 ;  /* 0x000000ffff037224 */ /* 0x000fe400078e000b */
[----:B------:R-:W-:-:S03]  /*82a0*/  IMAD R30, R30, 0x2, R23 ;  /* 0x000000021e1e7824 */ /* 0x000fc600078e0217 */
[----:B------:R-:W-:Y:S01]  /*82b0*/  PRMT R45, R45, 0x5410, R3 ;  /* 0x000054102d2d7816 */ /* 0x000fe20000000003 */
[C---:B------:R-:W-:Y:S02]  /*82c0*/  VIADD R4, R30.reuse, 0x18400 ;  /* 0x000184001e047836 */ /* 0x040fe40000000000 */
[----:B------:R-:W-:Y:S01]  /*82d0*/  VIADD R3, R30, 0x18440 ;  /* 0x000184401e037836 */ /* 0x000fe20000000000 */
[----:B0-----:R-:W-:Y:S06]  /*82e0*/  @!P0 BRA `(.L_x_15179) ;  /* 0x0000019400f48947 */ /* 0x001fec0003800000 */
.L_x_15436:
[----:B------:R-:W-:Y:S05]  /*82f0*/  BSYNC B1 ;  /* 0x0000000000017941 */ /* 0x000fea0003800000 */
.L_x_15178:
        /* <DEDUP_REMOVED lines=11> */
[--C-:B------:R-:W-:Y:S02]  /*83b0*/  SHF.R.U32.HI R33, RZ, 0x10, R27.reuse ;  /* 0x00000010ff217819 */ /* 0x100fe4000001161b */
[----:B0-----:R-:W-:Y:S02]  /*83c0*/  SHF.R.U64 R32, R26, 0x10, R27 ;  /* 0x000000101a207819 */ /* 0x001fe4000000121b */
[----:B------:R-:W-:Y:S02]  /*83d0*/  PRMT R36, R39, 0x5432, R36 ;  /* 0x0000543227247816 */ /* 0x000fe40000000024 */
[C---:B------:R-:W-:Y:S02]  /*83e0*/  PRMT R33, R37.reuse, 0x5410, R33 ;  /* 0x0000541025217816 */ /* 0x040fe40000000021 */
[----:B------:R-:W-:Y:S01]  /*83f0*/  PRMT R32, R37, 0x5432, R32 ;  /* 0x0000543225207816 */ /* 0x000fe20000000020 */
[----:B------:R-:W-:Y:S01]  /*8400*/  IMAD.U32 R37, R36, 0x10000, RZ ;  /* 0x0001000024257824 */ /* 0x000fe200078e00ff */
[----:B------:R-:W-:Y:S01]  /*8410*/  SHF.R.U64 R35, R28, 0x10, R29 ;  /* 0x000000101c237819 */ /* 0x000fe2000000121d */
[----:B------:R-:W-:Y:S01]  /*8420*/  IMAD.U32 R34, R33, 0x10000, RZ ;  /* 0x0001000021227824 */ /* 0x000fe200078e00ff */
[----:B------:R-:W-:-:S02]  /*8430*/  LOP3.LUT R36, R36, 0xffff0000, RZ, 0xc0, !PT ;  /* 0xffff000024247812 */ /* 0x000fc400078ec0ff */
[----:B------:R-:W-:Y:S02]  /*8440*/  PRMT R35, R39, 0x5410, R35 ;  /* 0x0000541027237816 */ /* 0x000fe40000000023 */
[----:B------:R-:W-:Y:S02]  /*8450*/  LOP3.LUT R33, R33, 0xffff0000, RZ, 0xc0, !PT ;  /* 0xffff000021217812 */ /* 0x000fe400078ec0ff */
        /* <DEDUP_REMOVED lines=33> */
.L_x_15183:
[----:B------:R-:W-:Y:S05]  /*8670*/  BSYNC B2 ;  /* 0x0000000000027941 */ /* 0x000fea0003800000 */
.L_x_15182:
        /* <DEDUP_REMOVED lines=46> */
[----:B------:R2:W-:Y:S02]  /*8960*/  STS.128 [R3], R4 ;  /* 0x0000000403007388 */ /* 0x0005e40000000c00 */
.L_x_15181:
[----:B------:R-:W-:Y:S05]  /*8970*/  BSYNC B1 ;  /* 0x0000000000017941 */ /* 0x000fea0003800000 */
.L_x_15180:
        /* <DEDUP_REMOVED lines=54> */
.L_x_15186:
[----:B------:R-:W-:Y:S05]  /*8ce0*/  BSYNC B1 ;  /* 0x0000000000017941 */ /* 0x000fea0003800000 */
.L_x_15185:
[----:B------:R-:W-:Y:S05]  /*8cf0*/  @P1 BRA `(.L_x_15184) ;  /* 0x0000001800041947 */ /* 0x000fea0003800000 */
[----:B-1----:R-:W1:Y:S01]  /*8d00*/  LDS.128 R4, [R3+0x2000] ;  /* 0x0020000003047984 */ /* 0x002e620000000c00 */
        /* <DEDUP_REMOVED lines=46> */
.L_x_15171:
        /* <DEDUP_REMOVED lines=50> */
[----:B------:R-:W4:Y:S04]  /*9310*/  SHFL.IDX PT, R25, R25, 0x1, 0x1c1f ;  /* 0x003c1f0019197f89 */ /* 0x000f2800000e0000 */
[----:B------:R5:W0:Y:S01]  /*9320*/  SHFL.IDX PT, R24, R35, 0x1, 0x1c1f ;  /* 0x003c1f0023187f89 */ /* 0x000a2200000e0000 */
[----:B--2---:R-:W-:Y:S02]  /*9330*/  @!P1 IMAD.MOV.U32 R20, RZ, RZ, R10 ;  /* 0x000000ffff149224 */ /* 0x004fe400078e000a */
[----:B------:R-:W-:Y:S02]  /*9340*/  @!P1 IMAD.MOV.U32 R21, RZ, RZ, R11 ;  /* 0x000000ffff159224 */ /* 0x000fe400078e000b */
[----:B------:R-:W-:Y:S02]  /*9350*/  IMAD.MOV.U32 R0, RZ, RZ, R20 ;  /* 0x000000ffff007224 */ /* 0x000fe400078e0014 */
[----:B------:R-:W-:-:S02]  /*9360*/  IMAD.MOV.U32 R3, RZ, RZ, R21 ;  /* 0x000000ffff037224 */ /* 0x000fc400078e0015 */
[----:B------:R-:W-:Y:S02]  /*9370*/  @!P1 IMAD.MOV.U32 R28, RZ, RZ, R8 ;  /* 0x000000ffff1c9224 */ /* 0x000fe400078e0008 */
[----:B------:R-:W-:Y:S01]  /*9380*/  @!P1 IMAD.MOV.U32 R29, RZ, RZ, R9 ;  /* 0x000000ffff1d9224 */ /* 0x000fe200078e0009 */
[----:B------:R-:W-:Y:S01]  /*9390*/  PRMT R45, R0, 0x5410, R3 ;  /* 0x00005410002d7816 */ /* 0x000fe20000000003 */
[----:B------:R-:W-:Y:S01]  /*93a0*/  IMAD.MOV.U32 R0, RZ, RZ, R28 ;  /* 0x000000ffff007224 */ /* 0x000fe200078e001c */
[----:B------:R2:W0:Y:S01]  /*93b0*/  SHFL.IDX PT, R3, R26, 0x1, 0x1c1f ;  /* 0x003c1f001a037f89 */ /* 0x00042200000e0000 */
[----:B---3--:R-:W-:Y:S02]  /*93c0*/  @!P1 IMAD.MOV.U32 R31, RZ, RZ, R7 ;  /* 0x000000ffff1f9224 */ /* 0x008fe400078e0007 */
[----:B------:R-:W-:Y:S01]  /*93d0*/  @!P1 IMAD.MOV.U32 R33, RZ, RZ, R5 ;  /* 0x000000ffff219224 */ /* 0x000fe200078e0005 */
[----:B------:R-:W-:Y:S01]  /*93e0*/  PRMT R37, R0, 0x7610, R37 ;  /* 0x0000761000257816 */ /* 0x000fe20000000025 */
[----:B------:R-:W-:-:S02]  /*93f0*/  IMAD.MOV.U32 R8, RZ, RZ, R29 ;  /* 0x000000ffff087224 */ /* 0x000fc400078e001d */
[----:B------:R-:W-:Y:S02]  /*9400*/  @!P1 IMAD.MOV.U32 R30, RZ, RZ, R6 ;  /* 0x000000ffff1e9224 */ /* 0x000fe400078e0006 */
[----:B------:R-:W-:Y:S01]  /*9410*/  @!P1 IMAD.MOV.U32 R32, RZ, RZ, R4 ;  /* 0x000000ffff209224 */ /* 0x000fe200078e0004 */
[----:B-----5:R-:W-:Y:S01]  /*9420*/  PRMT R35, R8, 0x7610, R35 ;  /* 0x0000761008237816 */ /* 0x020fe20000000023 */
[----:B------:R-:W-:Y:S02]  /*9430*/  IMAD.MOV.U32 R4, RZ, RZ, R31 ;  /* 0x000000ffff047224 */ /* 0x000fe400078e001f */
[----:B------:R-:W-:Y:S02]  /*9440*/  IMAD.MOV.U32 R6, RZ, RZ, R33 ;  /* 0x000000ffff067224 */ /* 0x000fe400078e0021 */
[----:B------:R-:W-:Y:S02]  /*9450*/  IMAD.MOV.U32 R0, RZ, RZ, R30 ;  /* 0x000000ffff007224 */ /* 0x000fe400078e001e */
[----:B------:R-:W-:Y:S01]  /*9460*/  IMAD.MOV.U32 R5, RZ, RZ, R32 ;  /* 0x000000ffff057224 */ /* 0x000fe200078e0020 */
[----:B------:R-:W-:-:S02]  /*9470*/  PRMT R48, R4, 0x5410, R6 ;  /* 0x0000541004307816 */ /* 0x000fc40000000006 */
[----:B------:R-:W-:Y:S02]  /*9480*/  CS2R R6, SRZ ;  /* 0x0000000000067805 */ /* 0x000fe4000001ff00 */
[----:B------:R-:W-:Y:S02]  /*9490*/  PRMT R35, R35, 0x5410, R0 ;  /* 0x0000541023237816 */ /* 0x000fe40000000000 */
[----:B012-4-:R-:W-:-:S07]  /*94a0*/  PRMT R49, R5, 0x7610, R49 ;  /* 0x0000761005317816 */ /* 0x017fce0000000031 */
.L_x_15446:
        /* <DEDUP_REMOVED lines=24> */
.L_x_15189:
[----:B------:R-:W-:Y:S05]  /*9630*/  BSYNC B1 ;  /* 0x0000000000017941 */ /* 0x000fea0003800000 */
.L_x_15188:
[----:B------:R-:W2:Y:S01]  /*9640*/  LDL R3, [R1+0x78] ;  /* 0x0000780001037983 */ /* 0x000ea20000100800 */
[----:B------:R-:W0:Y:S01]  /*9650*/  SYNCS.PHASECHK.TRANS64.TRYWAIT P1, [R23+URZ+0x32400], R12 ;  /* 0x0324000c170075a7 */ /* 0x000e22000802017f */
[----:B-----5:R-:W-:Y:S01]  /*9660*/  IMAD.MOV.U32 R13, RZ, RZ, R7 ;  /* 0x000000ffff0d7224 */ /* 0x020fe200078e0007 */
[----:B------:R-:W-:Y:S01]  /*9670*/  BSSY B1, `(.L_x_15190) ;  /* 0x0000011000017945 */ /* 0x000fe20003800000 */
[----:B------:R-:W-:Y:S02]  /*9680*/  VIADD R14, R206, 0x40 ;  /* 0x00000040ce0e7836 */ /* 0x000fe40000000000 */
[----:B------:R-:W-:Y:S02]  /*9690*/  IMAD.MOV.U32 R15, RZ, RZ, R9 ;  /* 0x000000ffff0f7224 */ /* 0x000fe400078e0009 */
[----:B------:R-:W-:Y:S01]  /*96a0*/  IMAD.MOV.U32 R36, RZ, RZ, R11 ;  /* 0x000000ffff247224 */ /* 0x000fe200078e000b */
[----:B--2---:R-:W-:Y:S01]  /*96b0*/  VIADDMNMX R27, R27, -R3, 0x80, PT ;  /* 0x000000801b1b7446 */ /* 0x004fe20003800903 */
[----:B------:R-:W-:-:S03]  /*96c0*/  IMAD.MOV.U32 R3, RZ, RZ, R6 ;  /* 0x000000ffff037224 */ /* 0x000fc600078e0006 */
[-C--:B------:R-:W-:Y:S02]  /*96d0*/  ISETP.GE.OR P2, PT, R206, R27.reuse, P0 ;  /* 0x0000001bce00720c */ /* 0x080fe40000746670 */
[----:B------:R-:W-:Y:S01]  /*96e0*/  PRMT R53, R3, 0x5410, R13 ;  /* 0x0000541003357816 */ /* 0x000fe2000000000d */
[----:B------:R-:W-:Y:S01]  /*96f0*/  IMAD.MOV.U32 R3, RZ, RZ, R4 ;  /* 0x000000ffff037224 */ /* 0x000fe200078e0004 */
[----:B------:R-:W-:Y:S01]  /*9700*/  ISETP.GE.OR P0, PT, R14, R27, P0 ;  /* 0x0000001b0e00720c */ /* 0x000fe20000706670 */
[----:B------:R-:W-:Y:S02]  /*9710*/  IMAD.MOV.U32 R13, RZ, RZ, R5 ;  /* 0x000000ffff0d7224 */ /* 0x000fe400078e0005 */
[----:B------:R-:W-:Y:S01]  /*9720*/  IMAD.MOV.U32 R14, RZ, RZ, R8 ;  /* 0x000000ffff0e7224 */ /* 0x000fe200078e0008 */
[----:B------:R-:W-:Y:S01]  /*9730*/  PRMT R55, R15, 0x5410, R3 ;  /* 0x000054100f377816 */ /* 0x000fe20000000003 */
[----:B------:R-:W-:Y:S01]  /*9740*/  IMAD.MOV.U32 R3, RZ, RZ, R10 ;  /* 0x000000ffff037224 */ /* 0x000fe200078e000a */
[----:B------:R-:W-:-:S02]  /*9750*/  PRMT R56, R56, 0x5410, R13 ;  /* 0x0000541038387816 */ /* 0x000fc4000000000d */
[----:B------:R-:W-:Y:S01]  /*9760*/  PRMT R57, R57, 0x5410, R14 ;  /* 0x0000541039397816 */ /* 0x000fe2000000000e */
[----:B0-----:R-:W-:Y:S06]  /*9770*/  @!P1 BRA `(.L_x_15191) ;  /* 0x0000018800489947 */ /* 0x001fec0003800000 */
.L_x_15447:
[----:B------:R-:W-:Y:S05]  /*9780*/  BSYNC B1 ;  /* 0x0000000000017941 */ /* 0x000fea0003800000 */
.L_x_15190:
[----:B------:R-:W-:Y:S04]  /*9790*/  BSSY B1, `(.L_x_15192) ;  /* 0x000006b000017945 */ /* 0x000fe80003800000 */
[----:B------:R-:W-:Y:S05]  /*97a0*/  @P2 BRA `(.L_x_15193) ;  /* 0x0000000400a42947 */ /* 0x000fea0003800000 */
[----:B------:R-:W2:Y:S01]  /*97b0*/  LDL R15, [R1+0x9c] ;  /* 0x00009c00010f7983 */ /* 0x000ea20000100800 */
[----:B------:R-:W-:Y:S01]  /*97c0*/  IMAD.SHL.U32 R34, R34, 0x40, RZ ;  /* 0x0000004022227824 */ /* 0x000fe200078e00ff */
[----:B------:R-:W-:Y:S01]  /*97d0*/  SHF.R.U64 R28, R28, 0x10, R29 ;  /* 0x000000101c1c7819 */ /* 0x000fe2000000121d */
[----:B------:R-:W-:Y:S01]  /*97e0*/  IMAD.IADD R13, R16, 0x1, R39 ;  /* 0x00000001100d7824 */ /* 0x000fe200078e0227 */
[----:B------:R-:W-:Y:S02]  /*97f0*/  SHF.R.U64 R43, R32, 0x10, R33 ;  /* 0x00000010202b7819 */ /* 0x000fe40000001221 */
[----:B------:R-:W-:Y:S02]  /*9800*/  LOP3.LUT R34, R34, 0x1c0, RZ, 0xc0, !PT ;  /* 0x000001c022227812 */ /* 0x000fe400078ec0ff */
[----:B------:R-:W-:Y:S02]  /*9810*/  SHF.R.U32.HI R40, RZ, 0x10, R29 ;  /* 0x00000010ff287819 */ /* 0x000fe4000001161d */
[----:B------:R-:W-:-:S02]  /*9820*/  SHF.R.U32.HI R14, RZ, 0x3, R34 ;  /* 0x00000003ff0e7819 */ /* 0x000fc40000011622 */
[C---:B------:R-:W-:Y:S02]  /*9830*/  LOP3.LUT R13, R34.reuse, 0x38, R13, 0xf8, !PT ;  /* 0x00000038220d7812 */ /* 0x040fe400078ef80d */
[----:B0-----:R-:W-:Y:S02]  /*9840*/  LOP3.LUT R12, R34, 0x38, R16, 0xf8, !PT ;  /* 0x00000038220c7812 */ /* 0x001fe400078ef810 */
[-C--:B------:R-:W-:Y:S02]  /*9850*/  LOP3.LUT R13, R13, R14.reuse, RZ, 0x3c, !PT ;  /* 0x0000000e0d0d7212 */ /* 0x080fe400078e3cff */
[----:B------:R-:W-:Y:S02]  /*9860*/  LOP3.LUT R12, R12, R14, RZ, 0x3c, !PT ;  /* 0x0000000e0c0c7212 */ /* 0x000fe400078e3cff */
[--C-:B------:R-:W-:Y:S02]  /*9870*/  SHF.R.U64 R41, R20, 0x10, R21.reuse ;  /* 0x0000001014297819 */ /* 0x100fe40000001215 */
[----:B------:R-:W-:-:S02]  /*9880*/  SHF.R.U32.HI R42, RZ, 0x10, R21 ;  /* 0x00000010ff2a7819 */ /* 0x000fc40000011615 */
[----:B------:R-:W-:Y:S02]  /*9890*/  SHF.R.U64 R46, R30, 0x10, R31 ;  /* 0x000000101e2e7819 */ /* 0x000fe4000000121f */
[----:B------:R-:W-:Y:S02]  /*98a0*/  PRMT R37, R37, 0x5410, R28 ;  /* 0x0000541025257816 */ /* 0x000fe4000000001c */
[----:B------:R-:W-:Y:S02]  /*98b0*/  PRMT R43, R49, 0x5410, R43 ;  /* 0x00005410312b7816 */ /* 0x000fe4000000002b */
[----:B------:R-:W-:Y:S02]  /*98c0*/  SHF.R.U32.HI R44, RZ, 0x10, R33 ;  /* 0x00000010ff2c7819 */ /* 0x000fe40000011621 */
[----:B------:R-:W-:Y:S02]  /*98d0*/  PRMT R40, R35, 0x5410, R40 ;  /* 0x0000541023287816 */ /* 0x000fe40000000028 */
[----:B------:R-:W-:-:S02]  /*98e0*/  PRMT R41, R45, 0x5410, R41 ;  /* 0x000054102d297816 */ /* 0x000fc40000000029 */
[----:B------:R-:W-:Y:S01]  /*98f0*/  PRMT R42, R45, 0x5432, R42 ;  /* 0x000054322d2a7816 */ /* 0x000fe2000000002a */
[----:B------:R-:W-:Y:S01]  /*9900*/  IMAD.U32 R45, R43, 0x10000, RZ ;  /* 0x000100002b2d7824 */ /* 0x000fe200078e00ff */
[----:B------:R-:W-:Y:S01]  /*9910*/  PRMT R46, R35, 0x5432, R46 ;  /* 0x00005432232e7816 */ /* 0x000fe2000000002e */
[----:B------:R-:W-:Y:S01]  /*9920*/  IMAD.U32 R35, R37, 0x10000, RZ ;  /* 0x0001000025237824 */ /* 0x000fe200078e00ff */
[----:B------:R-:W-:Y:S02]  /*9930*/  PRMT R44, R48, 0x5432, R44 ;  /* 0x00005432302c7816 */ /* 0x000fe4000000002c */
[----:B------:R-:W-:Y:S02]  /*9940*/  SHF.R.U32.HI R47, RZ, 0x10, R31 ;  /* 0x00000010ff2f7819 */ /* 0x000fe4000001161f */
[----:B------:R-:W-:Y:S02]  /*9950*/  LOP3.LUT R43, R43, 0xffff0000, RZ, 0xc0, !PT ;  /* 0xffff00002b2b7812 */ /* 0x000fe400078ec0ff */
[----:B------:R-:W-:-:S02]  /*9960*/  LOP3.LUT R37, R37, 0xffff0000, RZ, 0xc0, !PT ;  /* 0xffff000025257812 */ /* 0x000fc400078ec0ff */
[----:B------:R-:W-:Y:S01]  /*9970*/  PRMT R47, R48, 0x5410, R47 ;  /* 0x00005410302f7816 */ /* 0x000fe2000000002f */
[C---:B--2---:R-:W-:Y:S02]  /*9980*/  IMAD R38, R15.reuse, 0x200, R13 ;  /* 0x000002000f267824 */ /* 0x044fe400078e020d */
        /* <DEDUP_REMOVED lines=11> */
[-C--:B------:R-:W-:Y:S01]  /*9a40*/  FMUL.FTZ R51, R30, R35.reuse ;  /* 0x000000231e337220 */ /* 0x080fe20000410000 */
[----:B------:R-:W-:Y:S01]  /*9a50*/  IMAD.U32 R30, R44, 0x10000, RZ ;  /* 0x000100002c1e7824 */ /* 0x000fe200078e00ff */
[----:B------:R-:W-:Y:S01]  /*9a60*/  LOP3.LUT R12, R12, 0xffff0000, RZ, 0xc0, !PT ;  /* 0xffff00000c0c7812 */ /* 0x000fe200078ec0ff */
[C---:B------:R-:W-:Y:S01]  /*9a70*/  FFMA.FTZ R49, R20.reuse, R35, -R49 ;  /* 0x0000002314317223 */ /* 0x040fe20000010831 */
[----:B------:R-:W-:Y:S01]  /*9a80*/  FFMA.FTZ R51, R20, R45, R51 ;  /* 0x0000002d14337223 */ /* 0x000fe20000010033 */
[----:B------:R-:W-:-:S02]  /*9a90*/  IMAD.U32 R21, R13, 0x10000, RZ ;  /* 0x000100000d157824 */ /* 0x000fc400078e00ff */
[----:B------:R-:W-:Y:S01]  /*9aa0*/  FMUL.FTZ R35, R24, R43 ;  /* 0x0000002b18237220 */ /* 0x000fe20000410000 */
[----:B------:R-:W-:Y:S02]  /*9ab0*/  IMAD.U32 R20, R40, 0x10000, RZ ;  /* 0x0001000028147824 */ /* 0x000fe400078e00ff */
[-C--:B------:R-:W-:Y:S01]  /*9ac0*/  FMUL.FTZ R45, R24, R37.reuse ;  /* 0x00000025182d7220 */ /* 0x080fe20000410000 */
[----:B------:R-:W-:Y:S01]  /*9ad0*/  FMUL.FTZ R52, R31, R30 ;  /* 0x0000001e1f347220 */ /* 0x000fe20000410000 */
[----:B------:R-:W-:Y:S02]  /*9ae0*/  IMAD.U32 R33, R27, 0x10000, RZ ;  /* 0x000100001b217824 */ /* 0x000fe400078e00ff */
[C---:B------:R-:W-:Y:S01]  /*9af0*/  FFMA.FTZ R48, R12.reuse, R37, -R35 ;  /* 0x000000250c307223 */ /* 0x040fe20000010823 */
[----:B------:R-:W-:Y:S02]  /*9b00*/  IMAD.U32 R24, R47, 0x10000, RZ ;  /* 0x000100002f187824 */ /* 0x000fe400078e00ff */
[-C--:B------:R-:W-:Y:S01]  /*9b10*/  FMUL.FTZ R31, R31, R20.reuse ;  /* 0x000000141f1f7220 */ /* 0x080fe20000410000 */
[----:B------:R-:W-:Y:S01]  /*9b20*/  FFMA.FTZ R50, R12, R43, R45 ;  /* 0x0000002b0c327223 */ /* 0x000fe2000001002d */
[----:B------:R-:W-:Y:S01]  /*9b30*/  FFMA.FTZ R52, R21, R20, -R52 ;  /* 0x0000001415347223 */ /* 0x000fe20000010834 */
[----:B------:R-:W-:-:S02]  /*9b40*/  IMAD.U32 R29, R15, 0x10000, RZ ;  /* 0x000100000f1d7824 */ /* 0x000fc400078e00ff */
[----:B------:R-:W-:Y:S01]  /*9b50*/  FMUL.FTZ R20, R33, R24 ;  /* 0x0000001821147220 */ /* 0x000fe20000410000 */
[----:B------:R-:W-:Y:S01]  /*9b60*/  IMAD.U32 R12, R42, 0x10000, RZ ;  /* 0x000100002a0c7824 */ /* 0x000fe200078e00ff */
        /* <DEDUP_REMOVED lines=8> */
[----:B------:R-:W-:-:S02]  /*9bf0*/  IMAD.U32 R32, R26, 0x10000, RZ ;  /* 0x000100001a207824 */ /* 0x000fc400078e00ff */
[----:B------:R-:W-:Y:S01]  /*9c00*/  FFMA.FTZ R54, R29, R24, R54 ;  /* 0x000000181d367223 */ /* 0x000fe20000010036 */
[----:B------:R-:W-:Y:S02]  /*9c10*/  IMAD.U32 R31, R46, 0x10000, RZ ;  /* 0x000100002e1f7824 */ /* 0x000fe400078e00ff */
        /* <DEDUP_REMOVED lines=14> */
[----:B------:R-:W-:Y:S01]  /*9d00*/  FMUL.FTZ R24, R27, R12 ;  /* 0x0000000c1b187220 */ /* 0x000fe20000410000 */
[----:B------:R-:W-:Y:S01]  /*9d10*/  LOP3.LUT R14, R14, 0xffff0000, RZ, 0xc0, !PT ;  /* 0xffff00000e0e7812 */ /* 0x000fe200078ec0ff */
[----:B------:R-:W-:Y:S01]  /*9d20*/  FMUL.FTZ R26, R26, R41 ;  /* 0x000000291a1a7220 */ /* 0x000fe20000410000 */
[----:B------:R-:W-:Y:S01]  /*9d30*/  LOP3.LUT R15, R15, 0xffff0000, RZ, 0xc0, !PT ;  /* 0xffff00000f0f7812 */ /* 0x000fe200078ec0ff */
[-C--:B------:R-:W-:Y:S01]  /*9d40*/  FMUL.FTZ R27, R27, R42.reuse ;  /* 0x0000002a1b1b7220 */ /* 0x080fe20000410000 */
        /* <DEDUP_REMOVED lines=15> */
.L_x_15193:
[----:B------:R-:W-:Y:S05]  /*9e40*/  BSYNC B1 ;  /* 0x0000000000017941 */ /* 0x000fea0003800000 */
.L_x_15192:
[----:B------:R-:W-:Y:S01]  /*9e50*/  PRMT R21, R36, 0x5410, R3 ;  /* 0x0000541024157816 */ /* 0x000fe20000000003 */
[----:B------:R-:W-:Y:S06]  /*9e60*/  @P0 BRA `(.L_x_15184) ;  /* 0x0000000400a80947 */ /* 0x000fec0003800000 */
[----:B01----:R-:W2:Y:S01]  /*9e70*/  LDL R12, [R1+0xa0] ;  /* 0x0000a000010c7983 */ /* 0x003ea20000100800 */
        /* <DEDUP_REMOVED lines=15> */
[----:B------:R-:W-:-:S02]  /*9f70*/  PRMT R28, R57, 0x5432, R28 ;  /* 0x00005432391c7816 */ /* 0x000fc4000000001c */
[--C-:B------:R-:W-:Y:S02]  /*9f80*/  SHF.R.U64 R30, R10, 0x10, R11.reuse ;  /* 0x000000100a1e7819 */ /* 0x100fe4000000120b */
[----:B------:R-:W-:Y:S02]  /*9f90*/  SHF.R.U32.HI R31, RZ, 0x10, R11 ;  /* 0x00000010ff1f7819 */ /* 0x000fe4000001160b */
[----:B------:R-:W-:Y:S01]  /*9fa0*/  SHF.R.U64 R35, R6, 0x10, R7 ;  /* 0x0000001006237819 */ /* 0x000fe20000001207 */
[----:B------:R-:W-:Y:S01]  /*9fb0*/  IMAD.U32 R33, R32, 0x10000, RZ ;  /* 0x0001000020217824 */ /* 0x000fe200078e00ff */
[----:B------:R-:W-:Y:S02]  /*9fc0*/  SHF.R.U32.HI R29, RZ, 0x10, R9 ;  /* 0x00000010ff1d7819 */ /* 0x000fe40000011609 */
[----:B------:R-:W-:Y:S02]  /*9fd0*/  SHF.R.U32.HI R36, RZ, 0x10, R7 ;  /* 0x00000010ff247819 */ /* 0x000fe40000011607 */
[----:B------:R-:W-:-:S02]  /*9fe0*/  PRMT R34, R56, 0x5432, R34 ;  /* 0x0000543238227816 */ /* 0x000fc40000000022 */
[C---:B------:R-:W-:Y:S02]  /*9ff0*/  PRMT R30, R21.reuse, 0x5432, R30 ;  /* 0x00005432151e7816 */ /* 0x040fe4000000001e */
[----:B------:R-:W-:Y:S02]  /*a000*/  PRMT R31, R21, 0x5410, R31 ;  /* 0x00005410151f7816 */ /* 0x000fe4000000001f */
[----:B------:R-:W-:Y:S02]  /*a010*/  PRMT R29, R55, 0x5410, R29 ;  /* 0x00005410371d7816 */ /* 0x000fe4000000001d */
[----:B------:R-:W-:-:S05]  /*a020*/  PRMT R36, R53, 0x5432, R36 ;  /* 0x0000543235247816 */ /* 0x000fca0000000024 */
[----:B------:R-:W-:Y:S01]  /*a030*/  IMAD.U32 R38, R36, 0x10000, RZ ;  /* 0x0001000024267824 */ /* 0x000fe200078e00ff */
[----:B------:R-:W-:Y:S02]  /*a040*/  LOP3.LUT R32, R32, 0xffff0000, RZ, 0xc0, !PT ;  /* 0xffff000020207812 */ /* 0x000fe400078ec0ff */
[----:B------:R-:W-:Y:S01]  /*a050*/  PRMT R35, R53, 0x5410, R35 ;  /* 0x0000541035237816 */ /* 0x000fe20000000023 */
[----:B--2---:R-:W-:-:S04]  /*a060*/  IMAD.IADD R20, R12, 0x1, R3 ;  /* 0x000000010c147824 */ /* 0x004fc800078e0203 */
[----:B------:R-:W-:Y:S01]  /*a070*/  IMAD R3, R20, 0x2, R23 ;  /* 0x0000000214037824 */ /* 0x000fe200078e0217 */
[----:B---3--:R-:W0:Y:S04]  /*a080*/  LDS.128 R12, [R40+0x18400] ;  /* 0x01840000280c7984 */ /* 0x008e280000000c00 */
[----:B------:R-:W1:Y:S01]  /*a090*/  LDS.128 R24, [R3+0x18400] ;  /* 0x0184000003187984 */ /* 0x000e620000000c00 */
        /* <DEDUP_REMOVED lines=15> */
[----:B------:R-:W-:Y:S01]  /*a190*/  FMUL.FTZ R37, R10, R33 ;  /* 0x000000210a257220 */ /* 0x000fe20000410000 */
[C---:B------:R-:W-:Y:S01]  /*a1a0*/  IMAD.U32 R21, R27.reuse, 0x10000, RZ ;  /* 0x000100001b157824 */ /* 0x040fe200078e00ff */
[----:B------:R-:W-:Y:S01]  /*a1b0*/  LOP3.LUT R26, R27, 0xffff0000, RZ, 0xc0, !PT ;  /* 0xffff00001b1a7812 */ /* 0x000fe200078ec0ff */
[----:B------:R-:W-:Y:S02]  /*a1c0*/  IMAD.U32 R27, R34, 0x10000, RZ ;  /* 0x00010000221b7824 */ /* 0x000fe400078e00ff */
[-C--:B------:R-:W-:Y:S01]  /*a1d0*/  FMUL.FTZ R39, R10, R25.reuse ;  /* 0x000000190a277220 */ /* 0x080fe20000410000 */
[C---:B------:R-:W-:Y:S01]  /*a1e0*/  FFMA.FTZ R37, R4.reuse, R25, -R37 ;  /* 0x0000001904257223 */ /* 0x040fe20000010825 */
[----:B------:R-:W-:Y:S02]  /*a1f0*/  IMAD.U32 R10, R29, 0x10000, RZ ;  /* 0x000100001d0a7824 */ /* 0x000fe400078e00ff */
[----:B------:R-:W-:Y:S01]  /*a200*/  FMUL.FTZ R25, R13, R27 ;  /* 0x0000001b0d197220 */ /* 0x000fe20000410000 */
[----:B------:R-:W-:Y:S01]  /*a210*/  FFMA.FTZ R39, R4, R33, R39 ;  /* 0x0000002104277223 */ /* 0x000fe20000010027 */
[----:B------:R-:W-:-:S02]  /*a220*/  IMAD.U32 R4, R31, 0x10000, RZ ;  /* 0x000100001f047824 */ /* 0x000fc400078e00ff */
[-C--:B------:R-:W-:Y:S01]  /*a230*/  FMUL.FTZ R13, R13, R10.reuse ;  /* 0x0000000a0d0d7220 */ /* 0x080fe20000410000 */
[----:B------:R-:W-:Y:S01]  /*a240*/  FFMA.FTZ R25, R6, R10, -R25 ;  /* 0x0000000a06197223 */ /* 0x000fe20000010819 */
[C---:B------:R-:W-:Y:S01]  /*a250*/  FMUL.FTZ R10, R21.reuse, R38 ;  /* 0x00000026150a7220 */ /* 0x040fe20000410000 */
[-C--:B------:R-:W-:Y:S01]  /*a260*/  FMUL.FTZ R33, R21, R4.reuse ;  /* 0x0000000415217220 */ /* 0x080fe20000410000 */
[----:B------:R-:W-:Y:S02]  /*a270*/  LOP3.LUT R28, R28, 0xffff0000, RZ, 0xc0, !PT ;  /* 0xffff00001c1c7812 */ /* 0x000fe400078ec0ff */
[C---:B------:R-:W-:Y:S01]  /*a280*/  FFMA.FTZ R21, R9.reuse, R4, -R10 ;  /* 0x0000000409157223 */ /* 0x040fe2000001080a */
[----:B------:R-:W-:Y:S01]  /*a290*/  FFMA.FTZ R33, R9, R38, R33 ;  /* 0x0000002609217223 */ /* 0x000fe20000010021 */
[----:B------:R-:W-:Y:S01]  /*a2a0*/  LOP3.LUT R29, R29, 0xffff0000, RZ, 0xc0, !PT ;  /* 0xffff00001d1d7812 */ /* 0x000fe200078ec0ff */
[C---:B------:R-:W-:Y:S01]  /*a2b0*/  FMUL.FTZ R4, R11.reuse, R32 ;  /* 0x000000200b047220 */ /* 0x040fe20000410000 */
[----:B------:R-:W-:Y:S01]  /*a2c0*/  LOP3.LUT R9, R34, 0xffff0000, RZ, 0xc0, !PT ;  /* 0xffff000022097812 */ /* 0x000fe200078ec0ff */
[-C--:B------:R-:W-:Y:S01]  /*a2d0*/  FMUL.FTZ R10, R11, R28.reuse ;  /* 0x0000001c0b0a7220 */ /* 0x080fe20000410000 */
[----:B------:R-:W-:Y:S01]  /*a2e0*/  FFMA.FTZ R13, R6, R27, R13 ;  /* 0x0000001b060d7223 */ /* 0x000fe2000001000d */
[----:B------:R-:W-:Y:S01]  /*a2f0*/  FFMA.FTZ R28, R5, R28, -R4 ;  /* 0x0000001c051c7223 */ /* 0x000fe20000010804 */
[C---:B------:R-:W-:Y:S01]  /*a300*/  FMUL.FTZ R34, R24.reuse, R29 ;  /* 0x0000001d18227220 */ /* 0x040fe20000410000 */
[----:B------:R-:W-:Y:S01]  /*a310*/  FMUL.FTZ R11, R24, R9 ;  /* 0x00000009180b7220 */ /* 0x000fe20000410000 */
[----:B------:R-:W-:-:S02]  /*a320*/  IMAD.U32 R6, R35, 0x10000, RZ ;  /* 0x0001000023067824 */ /* 0x000fc400078e00ff */
[----:B------:R-:W-:Y:S02]  /*a330*/  IMAD.U32 R4, R30, 0x10000, RZ ;  /* 0x000100001e047824 */ /* 0x000fe400078e00ff */
[----:B------:R-:W-:Y:S01]  /*a340*/  FFMA.FTZ R10, R5, R32, R10 ;  /* 0x00000020050a7223 */ /* 0x000fe2000001000a */
[C---:B------:R-:W-:Y:S01]  /*a350*/  FFMA.FTZ R24, R12.reuse, R29, -R11 ;  /* 0x0000001d0c187223 */ /* 0x040fe2000001080b */
[----:B------:R-:W-:Y:S01]  /*a360*/  FFMA.FTZ R34, R12, R9, R34 ;  /* 0x000000090c227223 */ /* 0x000fe20000010022 */
[C---:B------:R-:W-:Y:S01]  /*a370*/  FMUL.FTZ R32, R15.reuse, R6 ;  /* 0x000000060f207220 */ /* 0x040fe20000410000 */
[-C--:B------:R-:W-:Y:S01]  /*a380*/  FMUL.FTZ R12, R15, R4.reuse ;  /* 0x000000040f0c7220 */ /* 0x080fe20000410000 */
[----:B------:R-:W-:Y:S02]  /*a390*/  LOP3.LUT R35, R35, 0xffff0000, RZ, 0xc0, !PT ;  /* 0xffff000023237812 */ /* 0x000fe400078ec0ff */
[----:B------:R-:W-:Y:S02]  /*a3a0*/  LOP3.LUT R5, R30, 0xffff0000, RZ, 0xc0, !PT ;  /* 0xffff00001e057812 */ /* 0x000fe400078ec0ff */
        /* <DEDUP_REMOVED lines=22> */
.L_x_15184:
[----:B------:R-:W-:Y:S05]  /*a510*/  BSYNC B0 ;  /* 0x0000000000007941 */ /* 0x000fea0003800000 */
.L_x_15170:
        /* <DEDUP_REMOVED lines=8> */
.L_x_15167:
        /* <DEDUP_REMOVED lines=9> */
.L_x_15194:
[----:B------:R-:W-:Y:S01]  /*a630*/  IMAD R9, R19, 0x8, R23 ;  /* 0x0000000813097824 */ /* 0x000fe200078e0217 */
[----:B------:R-:W-:-:S04]  /*a640*/  SHF.L.U32 R8, R208, 0x1f, RZ ;  /* 0x0000001fd0087819 */ /* 0x000fc800000006ff */
[----:B------:R0:W1:Y:S01]  /*a650*/  SYNCS.PHASECHK.TRANS64.TRYWAIT P1, [R9+URZ+0x32430], R8 ;  /* 0x03243008090075a7 */ /* 0x000062000802017f */
[----:B------:R-:W-:Y:S05]  /*a660*/  @!P0 BRA `(.L_x_15195) ;  /* 0x0000000000048947 */ /* 0x000fea0003800000 */
[----:B------:R-:W-:Y:S01]  /*a670*/  BPT.TRAP 0x1 ;  /* 0x000000040000795c */ /* 0x000fe20000300000 */
.L_x_15195:
[----:B------:R-:W-:-:S05]  /*a680*/  VIADD R3, R23, 0x1c400 ;  /* 0x0001c40017037836 */ /* 0x000fca0000000000 */
[----:B------:R-:W-:-:S04]  /*a690*/  SHF.R.U32.HI R3, RZ, 0x4, R3 ;  /* 0x00000004ff037819 */ /* 0x000fc80000011603 */
[----:B------:R-:W-:-:S04]  /*a6a0*/  LOP3.LUT R3, R3, 0x3fff, RZ, 0xc0, !PT ;  /* 0x00003fff03037812 */ /* 0x000fc800078ec0ff */
[----:B------:R-:W-:-:S05]  /*a6b0*/  LOP3.LUT R3, R3, 0x10000, RZ, 0xfc, !PT ;  /* 0x0001000003037812 */ /* 0x000fca00078efcff */
[----:B------:R2:W-:Y:S01]  /*a6c0*/  STL [R1+0x2c], R3 ;  /* 0x00002c0301007387 */ /* 0x0005e20000100800 */
[----:B-1----:R-:W-:Y:S05]  /*a6d0*/  @P1 BRA `(.L_x_15196) ;  /* 0x0000000000081947 */ /* 0x002fea0003800000 */
[----:B------:R-:W1:Y:S02]  /*a6e0*/  SYNCS.PHASECHK.TRANS64.TRYWAIT P1, [R9+URZ+0x32430], R8 ;  /* 0x03243008090075a7 */ /* 0x000e64000802017f */
[----:B-1----:R-:W-:Y:S05]  /*a6f0*/  @!P1 BRA `(.L_x_15197) ;  /* 0x00000178007c9947 */ /* 0x002fea0003800000 */
.L_x_15196:
[----:B--2---:R-:W2:Y:S01]  /*a700*/  LDL R3, [R1+0x2c] ;  /* 0x00002c0001037983 */ /* 0x004ea20000100800 */
        /* <DEDUP_REMOVED lines=11> */
[----:B------:R-:W-:Y:S01]  /*a7c0*/  VIADD R14, R220, 0x4 ;  /* 0x00000004dc0e7836 */ /* 0x000fe20000000000 */
[----:B------:R3:W-:Y:S01]  /*a7d0*/  STL.64 [R1+0x70], R20 ;  /* 0x0000701401007387 */ /* 0x0007e20000100a00 */
[----:B------:R-:W-:-:S02]  /*a7e0*/  IMAD.MOV.U32 R15, RZ, RZ, 0x40000040 ;  /* 0x40000040ff0f7424 */ /* 0x000fc400078e00ff */
[----:B------:R-:W-:Y:S02]  /*a7f0*/  VIADD R10, R220, 0x6 ;  /* 0x00000006dc0a7836 */ /* 0x000fe40000000000 */
[----:B------:R-:W-:Y:S01]  /*a800*/  IMAD.MOV.U32 R11, RZ, RZ, 0x40000040 ;  /* 0x40000040ff0b7424 */ /* 0x000fe200078e00ff */
[----:B------:R3:W-:Y:S01]  /*a810*/  STL.64 [R1+0x68], R14 ;  /* 0x0000680e01007387 */ /* 0x0007e20000100a00 */
[----:B------:R-:W-:-:S03]  /*a820*/  IMAD.MOV.U32 R5, RZ, RZ, 0x40000040 ;  /* 0x40000040ff057424 */ /* 0x000fc600078e00ff */
[----:B------:R3:W-:Y:S01]  /*a830*/  STL.64 [R1+0x60], R10 ;  /* 0x0000600a01007387 */ /* 0x0007e20000100a00 */
[----:B--2---:R-:W-:-:S04]  /*a840*/  IMAD R4, R19, 0x300, R3 ;  /* 0x0000030013047824 */ /* 0x004fc800078e0203 */
        /* <DEDUP_REMOVED lines=28> */
[----:B------:R-:W2:Y:S02]  /*aa10*/  SYNCS.PHASECHK.TRANS64.TRYWAIT P1, [R23+URZ+0x32410], R0 ;  /* 0x03241000170075a7 */ /* 0x000ea4000802017f */
[----:B--23--:R-:W-:Y:S05]  /*aa20*/  @!P1 BRA `(.L_x_15199) ;  /* 0x0000017400c49947 */ /* 0x00cfea0003800000 */
.L_x_15448:
[----:B------:R-:W-:Y:S05]  /*aa30*/  BSYNC B0 ;  /* 0x0000000000007941 */ /* 0x000fea0003800000 */
.L_x_15198:
[----:B------:R-:W-:Y:S05]  /*aa40*/  @!P0 BRA `(.L_x_15200) ;  /* 0x0000000000048947 */ /* 0x000fea0003800000 */
[----:B------:R-:W-:Y:S01]  /*aa50*/  BPT.TRAP 0x1 ;  /* 0x000000040000795c */ /* 0x000fe20000300000 */
.L_x_15200:
[----:B------:R3:W4:Y:S01]  /*aa60*/  SYNCS.PHASECHK.TRANS64.TRYWAIT P1, [R9+URZ+0x32450], R8 ;  /* 0x03245008090075a7 */ /* 0x000722000802017f */
[----:B------:R-:W-:Y:S05]  /*aa70*/  @!P0 BRA `(.L_x_15201) ;  /* 0x0000000000048947 */ /* 0x000fea0003800000 */
[----:B------:R-:W-:Y:S01]  /*aa80*/  BPT.TRAP 0x1 ;  /* 0x000000040000795c */ /* 0x000fe20000300000 */
.L_x_15201:
[----:B----4-:R-:W-:Y:S05]  /*aa90*/  @P1 BRA `(.L_x_15202) ;  /* 0x0000000000081947 */ /* 0x010fea0003800000 */
[----:B------:R-:W4:Y:S02]  /*aaa0*/  SYNCS.PHASECHK.TRANS64.TRYWAIT P1, [R9+URZ+0x32450], R8 ;  /* 0x03245008090075a7 */ /* 0x000f24000802017f */
[----:B----4-:R-:W-:Y:S05]  /*aab0*/  @!P1 BRA `(.L_x_15203) ;  /* 0x0000017400b49947 */ /* 0x010fea0003800000 */
.L_x_15202:
[----:B------:R-:W-:Y:S05]  /*aac0*/  WARPSYNC.ALL ;  /* 0x0000000000007948 */ /* 0x000fea0003800000 */
[----:B------:R-:W-:Y:S01]  /*aad0*/  R2UR UR38, R23 ;  /* 0x00000000172672ca */ /* 0x000fe200000e0000 */
[----:B------:R-:W-:Y:S01]  /*aae0*/  IMAD.MOV.U32 R6, RZ, RZ, 0xc00 ;  /* 0x00000c00ff067424 */ /* 0x000fe200078e00ff */
[----:B------:R-:W-:Y:S01]  /*aaf0*/  LOP3.LUT R4, R72, 0x10000, RZ, 0xfc, !PT ;  /* 0x0001000048047812 */ /* 0x000fe200078efcff */
[----:B------:R-:W-:Y:S01]  /*ab00*/  IMAD.MOV.U32 R5, RZ, RZ, 0x40000040 ;  /* 0x40000040ff057424 */ /* 0x000fe200078e00ff */
[----:B------:R-:W-:Y:S01]  /*ab10*/  WARPGROUP.ARRIVE ;  /* 0x00000000000079c5 */ /* 0x000fe20000000000 */
[----:B------:R-:W-:Y:S01]  /*ab20*/  IMAD.MOV.U32 R7, RZ, RZ, 0x40000040 ;  /* 0x40000040ff077424 */ /* 0x000fe200078e00ff */
[C---:B------:R-:W-:Y:S01]  /*ab30*/  R2UR UR4, R4.reuse ;  /* 0x00000000040472ca */ /* 0x040fe200000e0000 */
[C---:B------:R-:W-:Y:S01]  /*ab40*/  VIADD R88, R4.reuse, 0x2 ;  /* 0x0000000204587836 */ /* 0x040fe20000000000 */
[----:B------:R-:W-:Y:S01]  /*ab50*/  R2UR UR5, R5 ;  /* 0x00000000050572ca */ /* 0x000fe200000e0000 */
[----:B------:R-:W-:Y:S01]  /*ab60*/  IMAD.MOV.U32 R89, RZ, RZ, 0x40000040 ;  /* 0x40000040ff597424 */ /* 0x000fe200078e00ff */
[----:B------:R-:W-:Y:S01]  /*ab70*/  R2UR UR7, R7 ;  /* 0x00000000070772ca */ /* 0x000fe200000e0000 */
[----:B------:R-:W-:Y:S01]  /*ab80*/  IMAD.MOV.U32 R11, RZ, RZ, 0x40000040 ;  /* 0x40000040ff0b7424 */ /* 0x000fe200078e00ff */
[----:B--2---:R-:W2:Y:S01]  /*ab90*/  S2R R0, SR_TID.X ;  /* 0x0000000000007919 */ /* 0x004ea20000002100 */
[----:B------:R-:W-:Y:S01]  /*aba0*/  UIADD3 UR38, UR38, 0x400, URZ ;  /* 0x0000040026267890 */ /* 0x000fe2000fffe03f */
[----:B------:R-:W-:-:S02]  /*abb0*/  VIADD R86, R4, 0x4 ;  /* 0x0000000404567836 */ /* 0x000fc40000000000 */
[----:B------:R-:W-:Y:S01]  /*abc0*/  IMAD.MOV.U32 R87, RZ, RZ, 0x40000040 ;  /* 0x40000040ff577424 */ /* 0x000fe200078e00ff */
[----:B------:R-:W-:Y:S01]  /*abd0*/  USHF.R.U32.HI UR38, URZ, 0x4, UR38 ;  /* 0x000000043f267899 */ /* 0x000fe20008011626 */
[C---:B------:R-:W-:Y:S01]  /*abe0*/  VIADD R84, R4.reuse, 0x6 ;  /* 0x0000000604547836 */ /* 0x040fe20000000000 */
[----:B------:R0:W-:Y:S01]  /*abf0*/  STL.64 [R1+0x58], R88 ;  /* 0x0000585801007387 */ /* 0x0001e20000100a00 */
[----:B------:R-:W-:Y:S01]  /*ac00*/  IMAD.MOV.U32 R85, RZ, RZ, 0x40000040 ;  /* 0x40000040ff557424 */ /* 0x000fe200078e00ff */
[----:B------:R-:W-:Y:S01]  /*ac10*/  ULOP3.LUT UR38, UR38, 0x3fff, URZ, 0xc0, !UPT ;  /* 0x00003fff26267892 */ /* 0x000fe2000f8ec03f */
[C---:B------:R-:W-:Y:S01]  /*ac20*/  VIADD R82, R4.reuse, 0x400 ;  /* 0x0000040004527836 */ /* 0x040fe20000000000 */
[----:B------:R0:W-:Y:S01]  /*ac30*/  STL.64 [R1+0x50], R86 ;  /* 0x0000505601007387 */ /* 0x0001e20000100a00 */
[----:B------:R-:W-:Y:S01]  /*ac40*/  IMAD.MOV.U32 R83, RZ, RZ, 0x40000040 ;  /* 0x40000040ff537424 */ /* 0x000fe200078e00ff */
[----:B------:R-:W-:Y:S01]  /*ac50*/  ULOP3.LUT UR45, UR38, 0x10000, URZ, 0xfc, !UPT ;  /* 0x00010000262d7892 */ /* 0x000fe2000f8efc3f */
[----:B------:R-:W-:Y:S01]  /*ac60*/  VIADD R80, R4, 0x402 ;  /* 0x0000040204507836 */ /* 0x000fe20000000000 */
[----:B------:R0:W-:Y:S01]  /*ac70*/  STL.64 [R1+0x48], R84 ;  /* 0x0000485401007387 */ /* 0x0001e20000100a00 */
[----:B------:R-:W-:-:S02]  /*ac80*/  IMAD.MOV.U32 R81, RZ, RZ, 0x40000040 ;  /* 0x40000040ff517424 */ /* 0x000fc400078e00ff */
[----:B------:R-:W-:Y:S01]  /*ac90*/  VIADD R78, R4, 0x404 ;  /* 0x00000404044e7836 */ /* 0x000fe20000000000 */
[----:B------:R0:W-:Y:S01]  /*aca0*/  STL.64 [R1+0x40], R82 ;  /* 0x0000405201007387 */ /* 0x0001e20000100a00 */
[----:B------:R-:W-:Y:S02]  /*acb0*/  IMAD R6, R19, R6, UR45 ;  /* 0x0000002d13067e24 */ /* 0x000fe4000f8e0206 */
[----:B------:R-:W-:Y:S01]  /*acc0*/  IMAD.MOV.U32 R79, RZ, RZ, 0x40000040 ;  /* 0x40000040ff4f7424 */ /* 0x000fe200078e00ff */
[----:B------:R0:W-:Y:S01]  /*acd0*/  STL.64 [R1+0x38], R80 ;  /* 0x0000385001007387 */ /* 0x0001e20000100a00 */
[C---:B------:R-:W-:Y:S01]  /*ace0*/  VIADD R10, R6.reuse, 0x2 ;  /* 0x00000002060a7836 */ /* 0x040fe20000000000 */
[----:B------:R-:W-:Y:S01]  /*acf0*/  R2UR UR6, R6 ;  /* 0x00000000060672ca */ /* 0x000fe200000e0000 */
[----:B------:R-:W-:Y:S01]  /*ad00*/  VIADD R76, R4, 0x406 ;  /* 0x00000406044c7836 */ /* 0x000fe20000000000 */
[----:B------:R0:W-:Y:S01]  /*ad10*/  STL.64 [R1+0x30], R78 ;  /* 0x0000304e01007387 */ /* 0x0001e20000100a00 */
[----:B------:R-:W-:-:S02]  /*ad20*/  IMAD.MOV.U32 R77, RZ, RZ, 0x40000040 ;  /* 0x40000040ff4d7424 */ /* 0x000fc400078e00ff */
[C---:B------:R-:W-:Y:S02]  /*ad30*/  VIADD R74, R4.reuse, 0x800 ;  /* 0x00000800044a7836 */ /* 0x040fe40000000000 */
[----:B------:R-:W-:Y:S01]  /*ad40*/  IMAD.MOV.U32 R75, RZ, RZ, 0x40000040 ;  /* 0x40000040ff4b7424 */ /* 0x000fe200078e00ff */
[----:B------:R0:W-:Y:S01]  /*ad50*/  STL.64 [R1+0x20], R76 ;  /* 0x0000204c01007387 */ /* 0x0001e20000100a00 */
[----:B------:R-:W-:Y:S01]  /*ad60*/  VIADD R72, R4, 0x802 ;  /* 0x0000080204487836 */ /* 0x000fe20000000000 */
[----:B--2---:R-:W-:Y:S01]  /*ad70*/  SHF.R.U32.HI R0, RZ, 0x7, R0 ;  /* 0x00000007ff007819 */ /* 0x004fe20000011600 */
[----:B------:R-:W-:Y:S01]  /*ad80*/  IMAD.MOV.U32 R73, RZ, RZ, 0x40000040 ;  /* 0x40000040ff497424 */ /* 0x000fe200078e00ff */
[----:B------:R0:W-:Y:S01]  /*ad90*/  STL.64 [R1+0x18], R74 ;  /* 0x0000184a01007387 */ /* 0x0001e20000100a00 */
[----:B------:R-:W-:Y:S01]  /*ada0*/  HGMMA.64x96x16.F32.BF16 R24, gdesc[UR4], R24, gsb0 ;  /* 0x01600000041879f0 */ /* 0x000fe20008001818 */
        /* <DEDUP_REMOVED lines=8> */
[----:B------:R0:W-:Y:S01]  /*ae30*/  STL.64 [R1+0x10], R72 ;  /* 0x0000104801007387 */ /* 0x0001e20000100a00 */
[----:B------:R-:W-:-:S02]  /*ae40*/  VIADD R14, R4, 0x806 ;  /* 0x00000806040e7836 */ /* 0x000fc40000000000 */
[----:B------:R-:W-:Y:S01]  /*ae50*/  IMAD.MOV.U32 R15, RZ, RZ, 0x40000040 ;  /* 0x40000040ff0f7424 */ /* 0x000fe200078e00ff */
[----:B------:R0:W-:Y:S01]  /*ae60*/  STL.64 [R1+0x8], R20 ;  /* 0x0000081401007387 */ /* 0x0001e20000100a00 */
[C---:B------:R-:W-:Y:S02]  /*ae70*/  VIADD R228, R4.reuse, 0xc00 ;  /* 0x00000c0004e47836 */ /* 0x040fe40000000000 */
[----:B------:R-:W-:Y:S01]  /*ae80*/  IMAD.MOV.U32 R229, RZ, RZ, 0x40000040 ;  /* 0x40000040ffe57424 */ /* 0x000fe200078e00ff */
[----:B------:R0:W-:Y:S01]  /*ae90*/  STL.64 [R1], R14 ;  /* 0x0000000e01007387 */ /* 0x0001e20000100a00 */
[C---:B------:R-:W-:Y:S02]  /*aea0*/  VIADD R226, R4.reuse, 0xc02 ;  /* 0x00000c0204e27836 */ /* 0x040fe40000000000 */
[----:B------:R-:W-:Y:S02]  /*aeb0*/  IMAD.MOV.U32 R227, RZ, RZ, 0x40000040 ;  /* 0x40000040ffe37424 */ /* 0x000fe400078e00ff */
[----:B------:R-:W-:-:S02]  /*aec0*/  VIADD R224, R4, 0xc04 ;  /* 0x00000c0404e07836 */ /* 0x000fc40000000000 */
[----:B------:R-:W-:Y:S02]  /*aed0*/  IMAD.MOV.U32 R225, RZ, RZ, 0x40000040 ;  /* 0x40000040ffe17424 */ /* 0x000fe400078e00ff */
[----:B------:R-:W-:Y:S02]  /*aee0*/  VIADD R222, R4, 0xc06 ;  /* 0x00000c0604de7836 */ /* 0x000fe40000000000 */
[----:B------:R-:W-:Y:S02]  /*aef0*/  IMAD.MOV.U32 R7, RZ, RZ, 0x40000040 ;  /* 0x40000040ff077424 */ /* 0x000fe400078e00ff */
[----:B------:R-:W-:Y:S01]  /*af00*/  IMAD.MOV.U32 R223, RZ, RZ, 0x40000040 ;  /* 0x40000040ffdf7424 */ /* 0x000fe200078e00ff */
        /* <DEDUP_REMOVED lines=126> */
[----:B------:R-:W-:Y:S03]  /*b6f0*/  HGMMA.64x96x16.F32.BF16 R24, gdesc[UR4], R24, gsb0 ;  /* 0x01600000041879f0 */ /* 0x000fe60008001818 */
[----:B------:R-:W-:Y:S02]  /*b700*/  WARPGROUP.DEPBAR.LE gsb0, 0x0 ;  /* 0x00008000000079c5 */ /* 0x000fe40000010000 */
[----:B------:R0:W-:Y:S06]  /*b710*/  BAR.ARV R7, 0x100 ;  /* 0x000400070000751d */ /* 0x0001ec0000002000 */
[----:B------:R-:W-:Y:S05]  /*b720*/  @!P0 BRA `(.L_x_15204) ;  /* 0x0000000000048947 */ /* 0x000fea0003800000 */
[----:B------:R-:W-:Y:S01]  /*b730*/  BPT.TRAP 0x1 ;  /* 0x000000040000795c */ /* 0x000fe20000300000 */
.L_x_15204:
[----:B------:R-:W2:Y:S01]  /*b740*/  LDL R0, [R1+0xa4] ;  /* 0x0000a40001007983 */ /* 0x000ea20000100800 */
[----:B------:R-:W5:Y:S01]  /*b750*/  LDC R3, c[0x0][0x448] ;  /* 0x00011200ff037b82 */ /* 0x000f620000000800 */
[----:B------:R-:W-:Y:S02]  /*b760*/  ULDC UR37, c[0x0][0xa80] ;  /* 0x0002a00000257ab9 */ /* 0x000fe40000000800 */
[----:B------:R-:W2:Y:S04]  /*b770*/  LDL R174, [R1+0x78] ;  /* 0x0000780001ae7983 */ /* 0x000ea80000100800 */
[----:B------:R-:W0:Y:S04]  /*b780*/  LDL R173, [R1+0x28] ;  /* 0x0000280001ad7983 */ /* 0x000e280000100800 */
[----:B------:R-:W3:Y:S01]  /*b790*/  LDL R11, [R1+0x94] ;  /* 0x00009400010b7983 */ /* 0x000ee20000100800 */
[----:B-----5:R-:W-:-:S13]  /*b7a0*/  ISETP.NE.AND P5, PT, R3, 0x1, PT ;  /* 0x000000010300780c */ /* 0x020fda0003fa5270 */
[----:B------:R-:W5:Y:S08]  /*b7b0*/  @P5 LDC R3, c[0x0][0x44c] ;  /* 0x00011300ff035b82 */ /* 0x000f700000000800 */
[----:B------:R-:W1:Y:S01]  /*b7c0*/  @P5 LDC R6, c[0x0][0x450] ;  /* 0x00011400ff065b82 */ /* 0x000e620000000800 */
[----:B--2---:R-:W-:-:S04]  /*b7d0*/  IMAD.IADD R0, R0, 0x1, R174 ;  /* 0x0000000100007824 */ /* 0x004fc800078e02ae */
[----:B-----5:R-:W-:-:S05]  /*b7e0*/  @P5 IMAD.HI.U32 R3, R0, R3, RZ ;  /* 0x0000000300035227 */ /* 0x020fca00078e00ff */
[----:B-1----:R-:W-:-:S05]  /*b7f0*/  @P5 SHF.R.U32.HI R0, RZ, R6, R3 ;  /* 0x00000006ff005219 */ /* 0x002fca0000011603 */
[----:B------:R-:W1:Y:S01]  /*b800*/  SHFL.IDX PT, R10, R0, RZ, 0x1c1f ;  /* 0x001c1fff000a7589 */ /* 0x000e6200000e0000 */
[----:B0--34-:R-:W-:-:S05]  /*b810*/  IMAD R8, R172, -0x60, R173 ;  /* 0xffffffa0ac087824 */ /* 0x019fca00078e02ad */
[C-C-:B------:R-:W-:Y:S02]  /*b820*/  IADD3 R6, -R11.reuse, 0x61, R8.reuse ;  /* 0x000000610b067810 */ /* 0x140fe40007ffe108 */
[----:B------:R-:W-:-:S03]  /*b830*/  IADD3 R8, -R11, 0x60, R8 ;  /* 0x000000600b087810 */ /* 0x000fc60007ffe108 */
[----:B------:R-:W-:-:S05]  /*b840*/  IMAD.IADD R3, R6, 0x1, -R219 ;  /* 0x0000000106037824 */ /* 0x000fca00078e0adb */
        /* <DEDUP_REMOVED lines=65> */
[----:B------:R-:W-:Y:S01]  /*bc60*/  FMNMX.FTZ R10, R64, R11, !PT ;  /* 0x0000000b400a7209 */ /* 0x000fe20007810000 */
[----:B------:R-:W0:Y:S01]  /*bc70*/  SHFL.IDX PT, R0, R0, 0x1, 0x1c1f ;  /* 0x003c1f0000007f89 */ /* 0x000e2200000e0000 */
[----:B------:R-:W-:-:S02]  /*bc80*/  ISETP.GT.AND P1, PT, R6, 0x59, PT ;  /* 0x000000590600780c */ /* 0x000fc40003f24270 */
[----:B------:R-:W-:Y:S02]  /*bc90*/  FSEL R68, R68, -INF , P2 ;  /* 0xff80000044447808 */ /* 0x000fe40001000000 */
[----:B------:R-:W-:Y:S02]  /*bca0*/  FMNMX.FTZ R11, R65, R10, !PT ;  /* 0x0000000a410b7209 */ /* 0x000fe40007810000 */
[----:B------:R-:W-:Y:S02]  /*bcb0*/  FSEL R69, R69, -INF , P1 ;  /* 0xff80000045457808 */ /* 0x000fe40000800000 */
[----:B------:R-:W-:-:S04]  /*bcc0*/  FMNMX.FTZ R6, R68, R11, !PT ;  /* 0x0000000b44067209 */ /* 0x000fc80007810000 */
[----:B------:R-:W-:-:S05]  /*bcd0*/  FMNMX.FTZ R6, R69, R6, !PT ;  /* 0x0000000645067209 */ /* 0x000fca0007810000 */
[----:B------:R-:W1:Y:S01]  /*bce0*/  SHFL.BFLY PT, R11, R6, 0x2, 0x1f ;  /* 0x0c401f00060b7f89 */ /* 0x000e6200000e0000 */
        /* <DEDUP_REMOVED lines=9> */
[----:B-1----:R-:W-:Y:S02]  /*bd80*/  FMNMX.FTZ R11, R6, R11, !PT ;  /* 0x0000000b060b7209 */ /* 0x002fe40007810000 */
[----:B------:R-:W-:Y:S02]  /*bd90*/  ISETP.GT.AND P2, PT, R8, 0x10, PT ;  /* 0x000000100800780c */ /* 0x000fe40003f44270 */
[----:B------:R-:W-:Y:S02]  /*bda0*/  FSEL R31, R31, -INF , P1 ;  /* 0xff8000001f1f7808 */ /* 0x000fe40000800000 */
[----:B------:R-:W-:Y:S01]  /*bdb0*/  FMNMX.FTZ R6, R30, R3, !PT ;  /* 0x000000031e067209 */ /* 0x000fe20007810000 */
[----:B------:R-:W0:Y:S01]  /*bdc0*/  SHFL.BFLY PT, R10, R11, 0x1, 0x1f ;  /* 0x0c201f000b0a7f89 */ /* 0x000e2200000e0000 */
        /* <DEDUP_REMOVED lines=64> */
[C---:B------:R-:W-:Y:S01]  /*c1d0*/  FMUL.FTZ R10, R0.reuse, UR37 ;  /* 0x00000025000a7c20 */ /* 0x040fe20008410000 */
[----:B------:R-:W-:-:S04]  /*c1e0*/  FSETP.NEU.FTZ.AND P4, PT, R0, -INF , PT ;  /* 0xff8000000000780b */ /* 0x000fc80003f9d000 */
[----:B------:R-:W-:-:S05]  /*c1f0*/  FSEL R10, R10, RZ, P4 ;  /* 0x000000ff0a0a7208 */ /* 0x000fca0002000000 */
[--C-:B------:R-:W-:Y:S01]  /*c200*/  FFMA.FTZ R200, R24, UR37, -R10.reuse ;  /* 0x0000002518c87c23 */ /* 0x100fe2000801080a */
[----:B------:R-:W-:Y:S01]  /*c210*/  FFMA.FTZ R25, R25, UR37, -R10 ;  /* 0x0000002519197c23 */ /* 0x000fe2000801080a */
[----:B0-----:R-:W-:-:S04]  /*c220*/  FMNMX.FTZ R8, R13, R8, !PT ;  /* 0x000000080d087209 */ /* 0x001fc80007810000 */
[C---:B------:R-:W-:Y:S01]  /*c230*/  FSETP.NEU.FTZ.AND P1, PT, R8.reuse, -INF , PT ;  /* 0xff8000000800780b */ /* 0x040fe20003f3d000 */
[----:B------:R-:W-:Y:S01]  /*c240*/  FMUL.FTZ R171, R8, UR37 ;  /* 0x0000002508ab7c20 */ /* 0x000fe20008410000 */
[----:B------:R-:W-:-:S04]  /*c250*/  FFMA.FTZ R202, R28, UR37, -R10 ;  /* 0x000000251cca7c23 */ /* 0x000fc8000801080a */
[----:B------:R-:W-:Y:S01]  /*c260*/  FSEL R171, R171, RZ, P1 ;  /* 0x000000ffabab7208 */ /* 0x000fe20000800000 */
[----:B------:R-:W-:Y:S01]  /*c270*/  MUFU.EX2 R200, R200 ;  /* 0x000000c800c87308 */ /* 0x000fe20000000800 */
[----:B------:R-:W-:Y:S02]  /*c280*/  VIADD R13, R9, 0x32440 ;  /* 0x00032440090d7836 */ /* 0x000fe40000000000 */
[--C-:B------:R-:W-:Y:S01]  /*c290*/  FFMA.FTZ R6, R29, UR37, -R10.reuse ;  /* 0x000000251d067c23 */ /* 0x100fe2000801080a */
[----:B------:R-:W-:Y:S02]  /*c2a0*/  IMAD.U32 R14, RZ, RZ, UR41 ;  /* 0x00000029ff0e7e24 */ /* 0x000fe4000f8e00ff */
[--C-:B------:R-:W-:Y:S01]  /*c2b0*/  FFMA.FTZ R201, R26, UR37, -R171.reuse ;  /* 0x000000251ac97c23 */ /* 0x100fe200080108ab */
[--C-:B------:R-:W-:Y:S01]  /*c2c0*/  FFMA.FTZ R26, R27, UR37, -R171.reuse ;  /* 0x000000251b1a7c23 */ /* 0x100fe200080108ab */
[----:B------:R-:W0:Y:S01]  /*c2d0*/  MUFU.EX2 R3, R25 ;  /* 0x0000001900037308 */ /* 0x000e220000000800 */
[----:B------:R-:W-:Y:S01]  /*c2e0*/  FFMA.FTZ R203, R30, UR37, -R171 ;  /* 0x000000251ecb7c23 */ /* 0x000fe200080108ab */
[----:B------:R-:W-:Y:S01]  /*c2f0*/  FFMA.FTZ R152, R32, UR37, -R10 ;  /* 0x0000002520987c23 */ /* 0x000fe2000801080a */
[----:B------:R-:W-:Y:S01]  /*c300*/  PRMT R13, R14, 0x654, R13 ;  /* 0x000006540e0d7816 */ /* 0x000fe2000000000d */
[----:B------:R-:W-:-:S04]  /*c310*/  ULOP3.LUT UR38, UR38, 0x3000000, URZ, 0xfc, !UPT ;  /* 0x0300000026267892 */ /* 0x000fc8000f8efc3f */
[----:B------:R-:W1:Y:S01]  /*c320*/  MUFU.EX2 R202, R202 ;  /* 0x000000ca00ca7308 */ /* 0x000e620000000800 */
[----:B------:R-:W-:Y:S01]  /*c330*/  FFMA.FTZ R27, R31, UR37, -R171 ;  /* 0x000000251f1b7c23 */ /* 0x000fe200080108ab */
[----:B------:R-:W-:Y:S01]  /*c340*/  IMAD.MOV.U32 R14, RZ, RZ, 0xc00 ;  /* 0x00000c00ff0e7424 */ /* 0x000fe200078e00ff */
[----:B------:R2:W-:Y:S01]  /*c350*/  SYNCS.ARRIVE.TRANS64.RED.A1T0 RZ, [R13+URZ], RZ ;  /* 0x000000ff0dff79a7 */ /* 0x0005e2000810043f */
[----:B------:R-:W-:Y:S01]  /*c360*/  FFMA.FTZ R33, R33, UR37, -R10 ;  /* 0x0000002521217c23 */ /* 0x000fe2000801080a */
[----:B------:R3:W-:Y:S06]  /*c370*/  BAR.SYNC.DEFER_BLOCKING R12, 0x100 ;  /* 0x0004000c0000751d */ /* 0x0007ec0000010000 */
[----:B------:R-:W-:Y:S01]  /*c380*/  MUFU.EX2 R201, R201 ;  /* 0x000000c900c97308 */ /* 0x000fe20000000800 */
[----:B--2---:R-:W-:-:S02]  /*c390*/  IMAD.MOV.U32 R13, RZ, RZ, 0x40000040 ;  /* 0x40000040ff0d7424 */ /* 0x004fc400078e00ff */
[----:B------:R-:W-:-:S05]  /*c3a0*/  FFMA.FTZ R153, R34, UR37, -R171 ;  /* 0x0000002522997c23 */ /* 0x000fca00080108ab */
[----:B------:R-:W2:Y:S01]  /*c3b0*/  MUFU.EX2 R26, R26 ;  /* 0x0000001a001a7308 */ /* 0x000ea20000000800 */
[----:B---3--:R-:W-:Y:S02]  /*c3c0*/  IMAD R12, R19, R14, UR38 ;  /* 0x00000026130c7e24 */ /* 0x008fe4000f8e020e */
[----:B------:R-:W-:-:S05]  /*c3d0*/  FFMA.FTZ R154, R36, UR37, -R10 ;  /* 0x00000025249a7c23 */ /* 0x000fca000801080a */
[----:B------:R-:W3:Y:S01]  /*c3e0*/  MUFU.EX2 R6, R6 ;  /* 0x0000000600067308 */ /* 0x000ee20000000800 */
[----:B------:R-:W-:Y:S01]  /*c3f0*/  R2UR UR7, R13 ;  /* 0x000000000d0772ca */ /* 0x000fe200000e0000 */
[----:B------:R-:W-:-:S06]  /*c400*/  FFMA.FTZ R30, R35, UR37, -R171 ;  /* 0x00000025231e7c23 */ /* 0x000fcc00080108ab */
[----:B------:R-:W4:Y:S01]  /*c410*/  MUFU.EX2 R203, R203 ;  /* 0x000000cb00cb7308 */ /* 0x000f220000000800 */
[----:B------:R-:W-:Y:S02]  /*c420*/  VIADD R14, R12, 0x80 ;  /* 0x000000800c0e7836 */ /* 0x000fe40000000000 */
[----:B0-----:R-:W-:-:S05]  /*c430*/  FADD.FTZ R13, R200, R3 ;  /* 0x00000003c80d7221 */ /* 0x001fca0000010000 */
[----:B------:R-:W0:Y:S01]  /*c440*/  MUFU.EX2 R152, R152 ;  /* 0x0000009800987308 */ /* 0x000e220000000800 */
[----:B------:R-:W-:Y:S01]  /*c450*/  FFMA.FTZ R24, R37, UR37, -R10 ;  /* 0x0000002525187c23 */ /* 0x000fe2000801080a */
[----:B------:R-:W-:-:S06]  /*c460*/  FFMA.FTZ R155, R38, UR37, -R171 ;  /* 0x00000025269b7c23 */ /* 0x000fcc00080108ab */
[----:B------:R-:W5:Y:S01]  /*c470*/  MUFU.EX2 R27, R27 ;  /* 0x0000001b001b7308 */ /* 0x000f620000000800 */
[----:B-1----:R-:W-:Y:S01]  /*c480*/  FADD.FTZ R13, R202, R13 ;  /* 0x0000000dca0d7221 */ /* 0x002fe20000010000 */
[----:B------:R-:W-:-:S06]  /*c490*/  FFMA.FTZ R156, R40, UR37, -R10 ;  /* 0x00000025289c7c23 */ /* 0x000fcc000801080a */
[----:B------:R-:W1:Y:S01]  /*c4a0*/  MUFU.EX2 R11, R33 ;  /* 0x00000021000b7308 */ /* 0x000e620000000800 */
[----:B------:R-:W-:Y:S01]  /*c4b0*/  R2UR UR10, R14 ;  /* 0x000000000e0a72ca */ /* 0x000fe200000e0000 */
[----:B------:R-:W-:Y:S02]  /*c4c0*/  VIADD R14, R12, 0x100 ;  /* 0x000001000c0e7836 */ /* 0x000fe40000000000 */
[----:B--2---:R-:W-:-:S04]  /*c4d0*/  FADD.FTZ R40, R201, R26 ;  /* 0x0000001ac9287221 */ /* 0x004fc80000010000 */
[----:B------:R-:W2:Y:S01]  /*c4e0*/  MUFU.EX2 R153, R153 ;  /* 0x0000009900997308 */ /* 0x000ea20000000800 */
[----:B------:R-:W-:Y:S01]  /*c4f0*/  FFMA.FTZ R31, R39, UR37, -R171 ;  /* 0x00000025271f7c23 */ /* 0x000fe200080108ab */
[----:B---3--:R-:W-:-:S06]  /*c500*/  FADD.FTZ R13, R6, R13 ;  /* 0x0000000d060d7221 */ /* 0x008fcc0000010000 */
[----:B------:R-:W3:Y:S01]  /*c510*/  MUFU.EX2 R154, R154 ;  /* 0x0000009a009a7308 */ /* 0x000ee20000000800 */
[----:B------:R-:W-:Y:S01]  /*c520*/  FFMA.FTZ R25, R41, UR37, -R10 ;  /* 0x0000002529197c23 */ /* 0x000fe2000801080a */
[----:B------:R-:W-:Y:S02]  /*c530*/  IMAD.MOV.U32 R15, RZ, RZ, 0x40000040 ;  /* 0x40000040ff0f7424 */ /* 0x000fe400078e00ff */
[----:B----4-:R-:W-:-:S04]  /*c540*/  FADD.FTZ R40, R203, R40 ;  /* 0x00000028cb287221 */ /* 0x010fc80000010000 */
[----:B------:R-:W4:Y:S01]  /*c550*/  MUFU.EX2 R30, R30 ;  /* 0x0000001e001e7308 */ /* 0x000f220000000800 */
[----:B------:R-:W-:Y:S01]  /*c560*/  R2UR UR14, R14 ;  /* 0x000000000e0e72ca */ /* 0x000fe200000e0000 */
[----:B------:R-:W-:Y:S01]  /*c570*/  FFMA.FTZ R157, R42, UR37, -R171 ;  /* 0x000000252a9d7c23 */ /* 0x000fe200080108ab */
[----:B0-----:R-:W-:-:S05]  /*c580*/  FADD.FTZ R14, R152, R13 ;  /* 0x0000000d980e7221 */ /* 0x001fca0000010000 */
[----:B------:R-:W0:Y:S01]  /*c590*/  MUFU.EX2 R24, R24 ;  /* 0x0000001800187308 */ /* 0x000e220000000800 */
[----:B------:R-:W-:Y:S01]  /*c5a0*/  FFMA.FTZ R158, R44, UR37, -R10 ;  /* 0x000000252c9e7c23 */ /* 0x000fe2000801080a */
[----:B------:R-:W-:Y:S01]  /*c5b0*/  R2UR UR11, R15 ;  /* 0x000000000f0b72ca */ /* 0x000fe200000e0000 */
[----:B-----5:R-:W-:-:S05]  /*c5c0*/  FADD.FTZ R40, R27, R40 ;  /* 0x000000281b287221 */ /* 0x020fca0000010000 */
[----:B------:R-:W5:Y:S01]  /*c5d0*/  MUFU.EX2 R155, R155 ;  /* 0x0000009b009b7308 */ /* 0x000f620000000800 */
[----:B------:R-:W-:Y:S01]  /*c5e0*/  R2UR UR15, R15 ;  /* 0x000000000f0f72ca */ /* 0x000fe200000e0000 */
[----:B------:R-:W-:Y:S01]  /*c5f0*/  FFMA.FTZ R34, R43, UR37, -R171 ;  /* 0x000000252b227c23 */ /* 0x000fe200080108ab */
[----:B-1----:R-:W-:-:S05]  /*c600*/  FADD.FTZ R15, R11, R14 ;  /* 0x0000000e0b0f7221 */ /* 0x002fca0000010000 */
[----:B------:R-:W1:Y:S01]  /*c610*/  MUFU.EX2 R156, R156 ;  /* 0x0000009c009c7308 */ /* 0x000e620000000800 */
[----:B------:R-:W-:Y:S01]  /*c620*/  FFMA.FTZ R28, R45, UR37, -R10 ;  /* 0x000000252d1c7c23 */ /* 0x000fe2000801080a */
[----:B------:R-:W-:Y:S02]  /*c630*/  VIADD R20, R12, 0x180 ;  /* 0x000001800c147836 */ /* 0x000fe40000000000 */
[----:B--2---:R-:W-:-:S04]  /*c640*/  FADD.FTZ R13, R153, R40 ;  /* 0x00000028990d7221 */ /* 0x004fc80000010000 */
[----:B------:R-:W2:Y:S01]  /*c650*/  MUFU.EX2 R31, R31 ;  /* 0x0000001f001f7308 */ /* 0x000ea20000000800 */
[----:B------:R-:W-:Y:S01]  /*c660*/  FFMA.FTZ R159, R46, UR37, -R171 ;  /* 0x000000252e9f7c23 */ /* 0x000fe200080108ab */
[----:B---3--:R-:W-:-:S06]  /*c670*/  FADD.FTZ R15, R154, R15 ;  /* 0x0000000f9a0f7221 */ /* 0x008fcc0000010000 */
[----:B------:R-:W3:Y:S01]  /*c680*/  MUFU.EX2 R25, R25 ;  /* 0x0000001900197308 */ /* 0x000ee20000000800 */
[----:B------:R-:W-:Y:S01]  /*c690*/  FFMA.FTZ R160, R48, UR37, -R10 ;  /* 0x0000002530a07c23 */ /* 0x000fe2000801080a */
[----:B------:R-:W-:Y:S01]  /*c6a0*/  R2UR UR18, R20 ;  /* 0x00000000141272ca */ /* 0x000fe200000e0000 */
[----:B------:R-:W-:-:S05]  /*c6b0*/  VIADD R14, R12, 0x200 ;  /* 0x000002000c0e7836 */ /* 0x000fca0000000000 */
[----:B------:R-:W3:Y:S01]  /*c6c0*/  MUFU.EX2 R157, R157 ;  /* 0x0000009d009d7308 */ /* 0x000ee20000000800 */
[----:B----4-:R-:W-:Y:S01]  /*c6d0*/  FADD.FTZ R20, R30, R13 ;  /* 0x0000000d1e147221 */ /* 0x010fe20000010000 */
[----:B------:R-:W-:Y:S01]  /*c6e0*/  FFMA.FTZ R35, R47, UR37, -R171 ;  /* 0x000000252f237c23 */ /* 0x000fe200080108ab */
[----:B0-----:R-:W-:-:S05]  /*c6f0*/  FADD.FTZ R13, R24, R15 ;  /* 0x0000000f180d7221 */ /* 0x001fca0000010000 */
[----:B------:R-:W0:Y:S01]  /*c700*/  MUFU.EX2 R158, R158 ;  /* 0x0000009e009e7308 */ /* 0x000e220000000800 */
[----:B------:R-:W-:Y:S01]  /*c710*/  FFMA.FTZ R29, R49, UR37, -R10 ;  /* 0x00000025311d7c23 */ /* 0x000fe2000801080a */
[----:B------:R-:W-:Y:S02]  /*c720*/  IMAD.MOV.U32 R15, RZ, RZ, 0x40000040 ;  /* 0x40000040ff0f7424 */ /* 0x000fe400078e00ff */
[----:B-----5:R-:W-:-:S04]  /*c730*/  FADD.FTZ R20, R155, R20 ;  /* 0x000000149b147221 */ /* 0x020fc80000010000 */
[----:B------:R-:W4:Y:S01]  /*c740*/  MUFU.EX2 R34, R34 ;  /* 0x0000002200227308 */ /* 0x000f220000000800 */
[----:B------:R-:W-:Y:S01]  /*c750*/  R2UR UR22, R14 ;  /* 0x000000000e1672ca */ /* 0x000fe200000e0000 */
[----:B------:R-:W-:Y:S01]  /*c760*/  FFMA.FTZ R161, R50, UR37, -R171 ;  /* 0x0000002532a17c23 */ /* 0x000fe200080108ab */
[----:B-1----:R-:W-:-:S05]  /*c770*/  FADD.FTZ R14, R156, R13 ;  /* 0x0000000d9c0e7221 */ /* 0x002fca0000010000 */
[----:B------:R-:W1:Y:S01]  /*c780*/  MUFU.EX2 R28, R28 ;  /* 0x0000001c001c7308 */ /* 0x000e620000000800 */
[----:B------:R-:W-:Y:S01]  /*c790*/  FFMA.FTZ R162, R52, UR37, -R10 ;  /* 0x0000002534a27c23 */ /* 0x000fe2000801080a */
[----:B------:R-:W-:Y:S01]  /*c7a0*/  IMAD.MOV.U32 R13, RZ, RZ, 0x40000040 ;  /* 0x40000040ff0d7424 */ /* 0x000fe200078e00ff */
[----:B------:R-:W-:-:S05]  /*c7b0*/  R2UR UR23, R15 ;  /* 0x000000000f1772ca */ /* 0x000fca00000e0000 */
[----:B------:R-:W5:Y:S01]  /*c7c0*/  MUFU.EX2 R159, R159 ;  /* 0x0000009f009f7308 */ /* 0x000f620000000800 */
[----:B--2---:R-:W-:Y:S01]  /*c7d0*/  FADD.FTZ R20, R31, R20 ;  /* 0x000000141f147221 */ /* 0x004fe20000010000 */
[----:B------:R-:W-:Y:S01]  /*c7e0*/  FFMA.FTZ R38, R51, UR37, -R171 ;  /* 0x0000002533267c23 */ /* 0x000fe200080108ab */
[----:B---3--:R-:W-:-:S05]  /*c7f0*/  FADD.FTZ R15, R25, R14 ;  /* 0x0000000e190f7221 */ /* 0x008fca0000010000 */
[----:B------:R-:W2:Y:S01]  /*c800*/  MUFU.EX2 R160, R160 ;  /* 0x000000a000a07308 */ /* 0x000ea20000000800 */
[----:B------:R-:W-:Y:S01]  /*c810*/  FFMA.FTZ R32, R53, UR37, -R10 ;  /* 0x0000002535207c23 */ /* 0x000fe2000801080a */
[----:B------:R-:W-:Y:S01]  /*c820*/  R2UR UR27, R13 ;  /* 0x000000000d1b72ca */ /* 0x000fe200000e0000 */
[----:B------:R-:W-:-:S05]  /*c830*/  FADD.FTZ R13, R157, R20 ;  /* 0x000000149d0d7221 */ /* 0x000fca0000010000 */
[----:B------:R-:W3:Y:S01]  /*c840*/  MUFU.EX2 R35, R35 ;  /* 0x0000002300237308 */ /* 0x000ee20000000800 */
[----:B------:R-:W-:Y:S01]  /*c850*/  FFMA.FTZ R163, R54, UR37, -R171 ;  /* 0x0000002536a37c23 */ /* 0x000fe200080108ab */
[----:B0-----:R-:W-:-:S06]  /*c860*/  FADD.FTZ R15, R158, R15 ;  /* 0x0000000f9e0f7221 */ /* 0x001fcc0000010000 */
[----:B------:R-:W0:Y:S01]  /*c870*/  MUFU.EX2 R29, R29 ;  /* 0x0000001d001d7308 */ /* 0x000e220000000800 */
[----:B------:R-:W-:Y:S01]  /*c880*/  FFMA.FTZ R164, R56, UR37, -R10 ;  /* 0x0000002538a47c23 */ /* 0x000fe2000801080a */
[C---:B------:R-:W-:Y:S01]  /*c890*/  R2UR UR6, R12.reuse ;  /* 0x000000000c0672ca */ /* 0x040fe200000e0000 */
[----:B------:R-:W-:Y:S01]  /*c8a0*/  VIADD R12, R12, 0x280 ;  /* 0x000002800c0c7836 */ /* 0x000fe20000000000 */
[----:B------:R-:W-:-:S04]  /*c8b0*/  F2FP.BF16.F32.PACK_AB R202, R6, R202 ;  /* 0x000000ca06ca723e */ /* 0x000fc800000010ff */
[----:B------:R-:W0:Y:S01]  /*c8c0*/  MUFU.EX2 R161, R161 ;  /* 0x000000a100a17308 */ /* 0x000e220000000800 */
[----:B----4-:R-:W-:Y:S01]  /*c8d0*/  FADD.FTZ R6, R34, R13 ;  /* 0x0000000d22067221 */ /* 0x010fe20000010000 */
[----:B------:R-:W-:Y:S01]  /*c8e0*/  FFMA.FTZ R39, R55, UR37, -R171 ;  /* 0x0000002537277c23 */ /* 0x000fe200080108ab */
[----:B-1----:R-:W-:-:S05]  /*c8f0*/  FADD.FTZ R15, R28, R15 ;  /* 0x0000000f1c0f7221 */ /* 0x002fca0000010000 */
[----:B------:R-:W1:Y:S01]  /*c900*/  MUFU.EX2 R162, R162 ;  /* 0x000000a200a27308 */ /* 0x000e620000000800 */
[----:B------:R-:W-:Y:S01]  /*c910*/  FFMA.FTZ R33, R57, UR37, -R10 ;  /* 0x0000002539217c23 */ /* 0x000fe2000801080a */
[----:B------:R-:W-:Y:S01]  /*c920*/  R2UR UR26, R12 ;  /* 0x000000000c1a72ca */ /* 0x000fe200000e0000 */
[----:B-----5:R-:W-:-:S05]  /*c930*/  FADD.FTZ R6, R159, R6 ;  /* 0x000000069f067221 */ /* 0x020fca0000010000 */
[----:B------:R-:W4:Y:S01]  /*c940*/  MUFU.EX2 R38, R38 ;  /* 0x0000002600267308 */ /* 0x000f220000000800 */
[----:B------:R-:W-:Y:S01]  /*c950*/  FFMA.FTZ R165, R58, UR37, -R171 ;  /* 0x000000253aa57c23 */ /* 0x000fe200080108ab */
[----:B--2---:R-:W-:-:S06]  /*c960*/  FADD.FTZ R12, R160, R15 ;  /* 0x0000000fa00c7221 */ /* 0x004fcc0000010000 */
[----:B------:R-:W2:Y:S01]  /*c970*/  MUFU.EX2 R32, R32 ;  /* 0x0000002000207308 */ /* 0x000ea20000000800 */
[----:B------:R-:W-:Y:S01]  /*c980*/  FFMA.FTZ R166, R60, UR37, -R10 ;  /* 0x000000253ca67c23 */ /* 0x000fe2000801080a */
[----:B------:R-:W-:Y:S01]  /*c990*/  F2FP.BF16.F32.PACK_AB R152, R11, R152 ;  /* 0x000000980b98723e */ /* 0x000fe200000010ff */
[----:B---3--:R-:W-:-:S05]  /*c9a0*/  FADD.FTZ R6, R35, R6 ;  /* 0x0000000623067221 */ /* 0x008fca0000010000 */
[----:B------:R-:W3:Y:S01]  /*c9b0*/  MUFU.EX2 R163, R163 ;  /* 0x000000a300a37308 */ /* 0x000ee20000000800 */
[----:B------:R-:W-:Y:S01]  /*c9c0*/  FFMA.FTZ R59, R59, UR37, -R171 ;  /* 0x000000253b3b7c23 */ /* 0x000fe200080108ab */
[----:B0-----:R-:W-:-:S06]  /*c9d0*/  FADD.FTZ R11, R29, R12 ;  /* 0x0000000c1d0b7221 */ /* 0x001fcc0000010000 */
[----:B------:R-:W0:Y:S01]  /*c9e0*/  MUFU.EX2 R164, R164 ;  /* 0x000000a400a47308 */ /* 0x000e220000000800 */
[----:B------:R-:W-:Y:S01]  /*c9f0*/  FFMA.FTZ R36, R61, UR37, -R10 ;  /* 0x000000253d247c23 */ /* 0x000fe2000801080a */
[----:B------:R-:W-:Y:S01]  /*ca00*/  F2FP.BF16.F32.PACK_AB R200, R3, R200 ;  /* 0x000000c803c8723e */ /* 0x000fe200000010ff */
[----:B------:R-:W-:-:S05]  /*ca10*/  FADD.FTZ R3, R161, R6 ;  /* 0x00000006a1037221 */ /* 0x000fca0000010000 */
[----:B------:R-:W5:Y:S01]  /*ca20*/  MUFU.EX2 R39, R39 ;  /* 0x0000002700277308 */ /* 0x000f620000000800 */
[----:B------:R-:W-:Y:S01]  /*ca30*/  FFMA.FTZ R62, R62, UR37, -R171 ;  /* 0x000000253e3e7c23 */ /* 0x000fe200080108ab */
[----:B-1----:R-:W-:-:S06]  /*ca40*/  FADD.FTZ R11, R162, R11 ;  /* 0x0000000ba20b7221 */ /* 0x002fcc0000010000 */
[----:B------:R-:W1:Y:S01]  /*ca50*/  MUFU.EX2 R33, R33 ;  /* 0x0000002100217308 */ /* 0x000e620000000800 */
[----:B------:R-:W-:Y:S01]  /*ca60*/  FFMA.FTZ R168, R64, UR37, -R10 ;  /* 0x0000002540a87c23 */ /* 0x000fe2000801080a */
[----:B----4-:R-:W-:-:S06]  /*ca70*/  FADD.FTZ R6, R38, R3 ;  /* 0x0000000326067221 */ /* 0x010fcc0000010000 */
[----:B------:R-:W4:Y:S01]  /*ca80*/  MUFU.EX2 R165, R165 ;  /* 0x000000a500a57308 */ /* 0x000f220000000800 */
[----:B------:R-:W-:Y:S01]  /*ca90*/  FFMA.FTZ R63, R63, UR37, -R171 ;  /* 0x000000253f3f7c23 */ /* 0x000fe200080108ab */
[----:B--2---:R-:W-:-:S06]  /*caa0*/  FADD.FTZ R11, R32, R11 ;  /* 0x0000000b200b7221 */ /* 0x004fcc0000010000 */
[----:B------:R-:W2:Y:S01]  /*cab0*/  MUFU.EX2 R166, R166 ;  /* 0x000000a600a67308 */ /* 0x000ea20000000800 */
[----:B------:R-:W-:Y:S01]  /*cac0*/  FFMA.FTZ R37, R65, UR37, -R10 ;  /* 0x0000002541257c23 */ /* 0x000fe2000801080a */
[----:B---3--:R-:W-:-:S06]  /*cad0*/  FADD.FTZ R6, R163, R6 ;  /* 0x00000006a3067221 */ /* 0x008fcc0000010000 */
[----:B------:R-:W3:Y:S01]  /*cae0*/  MUFU.EX2 R59, R59 ;  /* 0x0000003b003b7308 */ /* 0x000ee20000000800 */
[----:B------:R-:W-:Y:S01]  /*caf0*/  FFMA.FTZ R66, R66, UR37, -R171 ;  /* 0x0000002542427c23 */ /* 0x000fe200080108ab */
[----:B0-----:R-:W-:-:S06]  /*cb00*/  FADD.FTZ R12, R164, R11 ;  /* 0x0000000ba40c7221 */ /* 0x001fcc0000010000 */
[----:B------:R-:W0:Y:S01]  /*cb10*/  MUFU.EX2 R36, R36 ;  /* 0x0000002400247308 */ /* 0x000e220000000800 */
[----:B------:R-:W-:Y:S01]  /*cb20*/  FFMA.FTZ R170, R68, UR37, -R10 ;  /* 0x0000002544aa7c23 */ /* 0x000fe2000801080a */
[----:B-----5:R-:W-:-:S06]  /*cb30*/  FADD.FTZ R6, R39, R6 ;  /* 0x0000000627067221 */ /* 0x020fcc0000010000 */
[----:B------:R-:W5:Y:S01]  /*cb40*/  MUFU.EX2 R62, R62 ;  /* 0x0000003e003e7308 */ /* 0x000f620000000800 */
[----:B------:R-:W-:Y:S01]  /*cb50*/  FFMA.FTZ R67, R67, UR37, -R171 ;  /* 0x0000002543437c23 */ /* 0x000fe200080108ab */
[----:B-1----:R-:W-:-:S06]  /*cb60*/  FADD.FTZ R3, R33, R12 ;  /* 0x0000000c21037221 */ /* 0x002fcc0000010000 */
[----:B------:R-:W1:Y:S01]  /*cb70*/  MUFU.EX2 R168, R168 ;  /* 0x000000a800a87308 */ /* 0x000e620000000800 */
[----:B------:R-:W-:Y:S01]  /*cb80*/  FFMA.FTZ R69, R69, UR37, -R10 ;  /* 0x0000002545457c23 */ /* 0x000fe2000801080a */
[----:B----4-:R-:W-:-:S06]  /*cb90*/  FADD.FTZ R6, R165, R6 ;  /* 0x00000006a5067221 */ /* 0x010fcc0000010000 */
[----:B------:R-:W4:Y:S01]  /*cba0*/  MUFU.EX2 R63, R63 ;  /* 0x0000003f003f7308 */ /* 0x000f220000000800 */
[----:B--2---:R-:W-:-:S07]  /*cbb0*/  FADD.FTZ R11, R166, R3 ;  /* 0x00000003a60b7221 */ /* 0x004fce0000010000 */
[----:B------:R-:W2:Y:S01]  /*cbc0*/  MUFU.EX2 R37, R37 ;  /* 0x0000002500257308 */ /* 0x000ea20000000800 */
[----:B---3--:R-:W-:Y:S01]  /*cbd0*/  FADD.FTZ R3, R59, R6 ;  /* 0x000000063b037221 */ /* 0x008fe20000010000 */
[----:B0-----:R-:W-:-:S06]  /*cbe0*/  FADD.FTZ R11, R36, R11 ;  /* 0x0000000b240b7221 */ /* 0x001fcc0000010000 */
[----:B------:R-:W0:Y:S08]  /*cbf0*/  MUFU.EX2 R66, R66 ;  /* 0x0000004200427308 */ /* 0x000e300000000800 */
[----:B------:R-:W3:Y:S01]  /*cc00*/  MUFU.EX2 R170, R170 ;  /* 0x000000aa00aa7308 */ /* 0x000ee20000000800 */
[----:B-----5:R-:W-:Y:S01]  /*cc10*/  FADD.FTZ R6, R62, R3 ;  /* 0x000000033e067221 */ /* 0x020fe20000010000 */
[----:B-1----:R-:W-:-:S06]  /*cc20*/  FADD.FTZ R12, R168, R11 ;  /* 0x0000000ba80c7221 */ /* 0x002fcc0000010000 */
[----:B------:R-:W1:Y:S08]  /*cc30*/  MUFU.EX2 R67, R67 ;  /* 0x0000004300437308 */ /* 0x000e700000000800 */
[----:B------:R-:W5:Y:S01]  /*cc40*/  MUFU.EX2 R69, R69 ;  /* 0x0000004500457308 */ /* 0x000f620000000800 */
[----:B----4-:R-:W-:Y:S01]  /*cc50*/  FADD.FTZ R3, R63, R6 ;  /* 0x000000063f037221 */ /* 0x010fe20000010000 */
[----:B--2---:R-:W-:Y:S01]  /*cc60*/  FADD.FTZ R11, R37, R12 ;  /* 0x0000000c250b7221 */ /* 0x004fe20000010000 */
[----:B------:R-:W-:-:S02]  /*cc70*/  F2FP.BF16.F32.PACK_AB R201, R26, R201 ;  /* 0x000000c91ac9723e */ /* 0x000fc400000010ff */
[----:B0-----:R-:W-:Y:S01]  /*cc80*/  FADD.FTZ R6, R66, R3 ;  /* 0x0000000342067221 */ /* 0x001fe20000010000 */
[----:B---3--:R-:W-:Y:S01]  /*cc90*/  FADD.FTZ R12, R170, R11 ;  /* 0x0000000baa0c7221 */ /* 0x008fe20000010000 */
[----:B------:R-:W-:Y:S01]  /*cca0*/  F2FP.BF16.F32.PACK_AB R203, R27, R203 ;  /* 0x000000cb1bcb723e */ /* 0x000fe200000010ff */
[--C-:B------:R-:W-:Y:S01]  /*ccb0*/  FFMA.FTZ R10, R70, UR37, -R171.reuse ;  /* 0x00000025460a7c23 */ /* 0x100fe200080108ab */
[----:B-1----:R-:W-:Y:S01]  /*ccc0*/  FADD.FTZ R3, R67, R6 ;  /* 0x0000000643037221 */ /* 0x002fe20000010000 */
[----:B------:R-:W-:Y:S01]  /*ccd0*/  FFMA.FTZ R171, R71, UR37, -R171 ;  /* 0x0000002547ab7c23 */ /* 0x000fe200080108ab */
[----:B------:R-:W-:Y:S02]  /*cce0*/  F2FP.BF16.F32.PACK_AB R153, R30, R153 ;  /* 0x000000991e99723e */ /* 0x000fe400000010ff */
[----:B------:R-:W-:Y:S02]  /*ccf0*/  F2FP.BF16.F32.PACK_AB R154, R24, R154 ;  /* 0x0000009a189a723e */ /* 0x000fe400000010ff */
[----:B------:R-:W-:-:S02]  /*cd00*/  F2FP.BF16.F32.PACK_AB R155, R31, R155 ;  /* 0x0000009b1f9b723e */ /* 0x000fc400000010ff */
[----:B------:R-:W-:Y:S01]  /*cd10*/  F2FP.BF16.F32.PACK_AB R156, R25, R156 ;  /* 0x0000009c199c723e */ /* 0x000fe200000010ff */
[----:B-----5:R-:W-:Y:S01]  /*cd20*/  FADD.FTZ R6, R69, R12 ;  /* 0x0000000c45067221 */ /* 0x020fe20000010000 */
        /* <DEDUP_REMOVED lines=14> */
[----:B------:R-:W-:-:S06]  /*ce10*/  WARPGROUP.ARRIVE ;  /* 0x00000000000079c5 */ /* 0x000fcc0000000000 */
[----:B------:R-:W-:Y:S03]  /*ce20*/  HGMMA.64x256x16.F32.BF16 R24, R200, gdesc[UR4].tnspB, RZ, !UPT, gsb0 ;  /* 0x43e00004c8187df0 */ /* 0x000fe6000c0018ff */
[----:B------:R-:W-:Y:S02]  /*ce30*/  WARPGROUP.DEPBAR.LE gsb0, 0x0 ;  /* 0x00008000000079c5 */ /* 0x000fe40000010000 */
[----:B------:R-:W-:-:S15]  /*ce40*/  WARPGROUP.ARRIVE ;  /* 0x00000000000079c5 */ /* 0x000fde0000000000 */
[----:B------:R-:W-:-:S08]  /*ce50*/  NOP ;  /* 0x0000000000007918 */ /* 0x000fd00000000000 */
[----:B------:R-:W-:Y:S01]  /*ce60*/  HGMMA.64x256x16.F32.BF16 R24, R152, gdesc[UR8].tnspB, R24, gsb0 ;  /* 0x43e0000898187df0 */ /* 0x000fe20008001818 */
[----:B------:R-:W-:-:S05]  /*ce70*/  IMAD.MOV.U32 R21, RZ, RZ, 0x40000040 ;  /* 0x40000040ff157424 */ /* 0x000fca00078e00ff */
[----:B------:R-:W-:Y:S01]  /*ce80*/  R2UR UR19, R21 ;  /* 0x00000000151372ca */ /* 0x000fe200000e0000 */
[----:B------:R-:W-:Y:S02]  /*ce90*/  WARPGROUP.DEPBAR.LE gsb0, 0x0 ;  /* 0x00008000000079c5 */ /* 0x000fe40000010000 */
[----:B------:R-:W-:-:S15]  /*cea0*/  WARPGROUP.ARRIVE ;  /* 0x00000000000079c5 */ /* 0x000fde0000000000 */
[----:B------:R-:W-:-:S04]  /*ceb0*/  NOP ;  /* 0x0000000000007918 */ /* 0x000fc80000000000 */
[----:B------:R-:W-:Y:S03]  /*cec0*/  HGMMA.64x256x16.F32.BF16 R24, R156, gdesc[UR12].tnspB, R24, gsb0 ;  /* 0x43e0000c9c187df0 */ /* 0x000fe60008001818 */
[----:B------:R-:W-:Y:S02]  /*ced0*/  WARPGROUP.DEPBAR.LE gsb0, 0x0 ;  /* 0x00008000000079c5 */ /* 0x000fe40000010000 */
[----:B------:R-:W-:-:S15]  /*cee0*/  WARPGROUP.ARRIVE ;  /* 0x00000000000079c5 */ /* 0x000fde0000000000 */
[----:B------:R-:W-:-:S08]  /*cef0*/  NOP ;  /* 0x0000000000007918 */ /* 0x000fd00000000000 */
[----:B------:R-:W-:Y:S01]  /*cf00*/  HGMMA.64x256x16.F32.BF16 R24, R160, gdesc[UR16].tnspB, R24, gsb0 ;  /* 0x43e00010a0187df0 */ /* 0x000fe20008001818 */
[----:B------:R-:W0:Y:S08]  /*cf10*/  MUFU.EX2 R10, R10 ;  /* 0x0000000a000a7308 */ /* 0x000e300000000800 */
[----:B------:R-:W1:Y:S01]  /*cf20*/  MUFU.EX2 R171, R171 ;  /* 0x000000ab00ab7308 */ /* 0x000e620000000800 */
[----:B0-----:R-:W-:-:S04]  /*cf30*/  FADD.FTZ R3, R10, R3 ;  /* 0x000000030a037221 */ /* 0x001fc80000010000 */
[C---:B-1----:R-:W-:Y:S01]  /*cf40*/  FADD.FTZ R3, R171.reuse, R3 ;  /* 0x00000003ab037221 */ /* 0x042fe20000010000 */
[----:B------:R-:W-:Y:S01]  /*cf50*/  F2FP.BF16.F32.PACK_AB R171, R171, R10 ;  /* 0x0000000aabab723e */ /* 0x000fe200000010ff */
[----:B------:R-:W-:Y:S02]  /*cf60*/  WARPGROUP.DEPBAR.LE gsb0, 0x0 ;  /* 0x00008000000079c5 */ /* 0x000fe40000010000 */
[----:B------:R-:W-:-:S10]  /*cf70*/  WARPGROUP.ARRIVE ;  /* 0x00000000000079c5 */ /* 0x000fd40000000000 */
[----:B------:R-:W-:Y:S01]  /*cf80*/  HGMMA.64x256x16.F32.BF16 R24, R164, gdesc[UR20].tnspB, R24, gsb0 ;  /* 0x43e00014a4187df0 */ /* 0x000fe20008001818 */
[----:B------:R-:W-:-:S04]  /*cf90*/  LOP3.LUT R18, R18, 0xfffffff7, RZ, 0xc0, !PT ;  /* 0xfffffff712127812 */ /* 0x000fc800078ec0ff */
[----:B------:R-:W-:Y:S01]  /*cfa0*/  @P5 LOP3.LUT R18, R18, 0x8, RZ, 0xfc, !PT ;  /* 0x0000000812125812 */ /* 0x000fe200078efcff */
[----:B------:R-:W-:Y:S02]  /*cfb0*/  WARPGROUP.DEPBAR.LE gsb0, 0x0 ;  /* 0x00008000000079c5 */ /* 0x000fe40000010000 */
[----:B------:R-:W-:-:S15]  /*cfc0*/  WARPGROUP.ARRIVE ;  /* 0x00000000000079c5 */ /* 0x000fde0000000000 */
[----:B------:R-:W-:-:S05]  /*cfd0*/  NOP ;  /* 0x0000000000007918 */ /* 0x000fca0000000000 */
[----:B------:R-:W-:Y:S03]  /*cfe0*/  HGMMA.64x256x16.F32.BF16 R24, R168, gdesc[UR24].tnspB, R24, gsb0 ;  /* 0x43e00018a8187df0 */ /* 0x000fe60008001818 */
[----:B------:R-:W-:Y:S02]  /*cff0*/  WARPGROUP.DEPBAR.LE gsb0, 0x0 ;  /* 0x00008000000079c5 */ /* 0x000fe40000010000 */
[----:B------:R-:W-:Y:S05]  /*d000*/  @!P0 BRA `(.L_x_15205) ;  /* 0x0000000000048947 */ /* 0x000fea0003800000 */
[----:B------:R-:W-:Y:S01]  /*d010*/  BPT.TRAP 0x1 ;  /* 0x000000040000795c */ /* 0x000fe20000300000 */
.L_x_15205:
[----:B------:R-:W2:Y:S01]  /*d020*/  LDL R12, [R1+0x98] ;  /* 0x00009800010c7983 */ /* 0x000ea20000100800 */
[----:B------:R-:W-:Y:S01]  /*d030*/  VIADD R9, R9, 0x32460 ;  /* 0x0003246009097836 */ /* 0x000fe20000000000 */
[----:B------:R-:W-:Y:S01]  /*d040*/  ULDC UR39, c[0x0][0xa80] ;  /* 0x0002a00000277ab9 */ /* 0x000fe20000000800 */
[----:B------:R-:W-:Y:S01]  /*d050*/  IMAD.U32 R10, RZ, RZ, UR41 ;  /* 0x00000029ff0a7e24 */ /* 0x000fe2000f8e00ff */
[----:B------:R-:W-:Y:S01]  /*d060*/  ULDC UR40, c[0x0][0xa80] ;  /* 0x0002a00000287ab9 */ /* 0x000fe20000000800 */
[----:B------:R-:W-:-:S03]  /*d070*/  IMAD.MOV.U32 R11, RZ, RZ, R174 ;  /* 0x000000ffff0b7224 */ /* 0x000fc600078e00ae */
[----:B------:R-:W-:Y:S02]  /*d080*/  PRMT R9, R10, 0x654, R9 ;  /* 0x000006540a097816 */ /* 0x000fe40000000009 */
[----:B------:R-:W0:Y:S02]  /*d090*/  @P5 LDC R10, c[0x0][0x44c] ;  /* 0x00011300ff0a5b82 */ /* 0x000e240000000800 */
[----:B------:R1:W-:Y:S06]  /*d0a0*/  SYNCS.ARRIVE.TRANS64.RED.A1T0 RZ, [R9+URZ], RZ ;  /* 0x000000ff09ff79a7 */ /* 0x0003ec000810043f */
[----:B-1----:R-:W1:Y:S01]  /*d0b0*/  @P5 LDC R9, c[0x0][0x450] ;  /* 0x00011400ff095b82 */ /* 0x002e620000000800 */
[----:B0-----:R-:W-:-:S05]  /*d0c0*/  @P5 IMAD.HI.U32 R10, R174, R10, RZ ;  /* 0x0000000aae0a5227 */ /* 0x001fca00078e00ff */
[----:B-1----:R-:W-:-:S04]  /*d0d0*/  @P5 SHF.R.U32.HI R11, RZ, R9, R10 ;  /* 0x00000009ff0b5219 */ /* 0x002fc8000001160a */
[----:B------:R-:W-:-:S05]  /*d0e0*/  IADD3 R9, R11, R173, -R219 ;  /* 0x000000ad0b097210 */ /* 0x000fca0007ffe8db */
[----:B------:R-:W-:-:S05]  /*d0f0*/  IMAD.HI R9, R9, 0x2aaaaaab, RZ ;  /* 0x2aaaaaab09097827 */ /* 0x000fca00078e02ff */
[----:B------:R-:W-:-:S04]  /*d100*/  SHF.R.U32.HI R10, RZ, 0x1f, R9 ;  /* 0x0000001fff0a7819 */ /* 0x000fc80000011609 */
[----:B------:R-:W-:Y:S01]  /*d110*/  LEA.HI.SX32 R10, R9, R10, 0x1c ;  /* 0x0000000a090a7211 */ /* 0x000fe200078fe2ff */
[----:B------:R-:W-:-:S03]  /*d120*/  VIADD R9, R172, 0xfffffffe ;  /* 0xfffffffeac097836 */ /* 0x000fc60000000000 */
[----:B--2---:R-:W-:-:S04]  /*d130*/  VIMNMX R200, R12, R10, !PT ;  /* 0x0000000a0cc87248 */ /* 0x004fc80007fe0100 */
[----:B------:R-:W-:-:S13]  /*d140*/  ISETP.GE.AND P1, PT, R9, R200, PT ;  /* 0x000000c80900720c */ /* 0x000fda0003f26270 */
[----:B------:R-:W-:Y:S05]  /*d150*/  @!P1 BRA `(.L_x_15206) ;  /* 0x00000030003c9947 */ /* 0x000fea0003800000 */
[----:B------:R-:W-:Y:S02]  /*d160*/  IMAD.MOV.U32 R11, RZ, RZ, R8 ;  /* 0x000000ffff0b7224 */ /* 0x000fe400078e0008 */
[----:B------:R-:W-:-:S07]  /*d170*/  IMAD.MOV.U32 R12, RZ, RZ, R0 ;  /* 0x000000ffff0c7224 */ /* 0x000fce00078e0000 */
.L_x_15217:
[----:B------:R-:W-:Y:S01]  /*d180*/  VIADD R19, R19, 0x1 ;  /* 0x0000000113137836 */ /* 0x000fe20000000000 */
[----:B------:R-:W-:Y:S05]  /*d190*/  YIELD ;  /* 0x0000000000007946 */ /* 0x000fea0003800000 */
[----:B------:R-:W-:-:S04]  /*d1a0*/  ISETP.NE.AND P1, PT, R19, 0x2, PT ;  /* 0x000000021300780c */ /* 0x000fc80003f25270 */
[----:B------:R-:W-:Y:S02]  /*d1b0*/  SEL R0, RZ, 0x1, P1 ;  /* 0x00000001ff007807 */ /* 0x000fe40000800000 */
[----:B------:R-:W-:Y:S02]  /*d1c0*/  SEL R19, R19, RZ, P1 ;  /* 0x000000ff13137207 */ /* 0x000fe40000800000 */
[----:B------:R-:W-:Y:S01]  /*d1d0*/  LOP3.LUT R208, R208, R0, RZ, 0x3c, !PT ;  /* 0x00000000d0d07212 */ /* 0x000fe200078e3cff */
[----:B0-----:R-:W-:Y:S06]  /*d1e0*/  @!P0 BRA `(.L_x_15207) ;  /* 0x0000000000048947 */ /* 0x001fec0003800000 */
[----:B------:R-:W-:Y:S01]  /*d1f0*/  BPT.TRAP 0x1 ;  /* 0x000000040000795c */ /* 0x000fe20000300000 */
.L_x_15207:
[----:B------:R-:W-:Y:S01]  /*d200*/  IMAD R10, R19, 0x8, R23 ;  /* 0x00000008130a7824 */ /* 0x000fe200078e0217 */
[----:B------:R-:W-:-:S04]  /*d210*/  SHF.L.U32 R0, R208, 0x1f, RZ ;  /* 0x0000001fd0007819 */ /* 0x000fc800000006ff */
[----:B------:R0:W1:Y:S01]  /*d220*/  SYNCS.PHASECHK.TRANS64.TRYWAIT P1, [R10+URZ+0x32430], R0 ;  /* 0x032430000a0075a7 */ /* 0x000062000802017f */
[----:B------:R-:W-:Y:S05]  /*d230*/  @!P0 BRA `(.L_x_15208) ;  /* 0x0000000000048947 */ /* 0x000fea0003800000 */
[----:B------:R-:W-:Y:S01]  /*d240*/  BPT.TRAP 0x1 ;  /* 0x000000040000795c */ /* 0x000fe20000300000 */
.L_x_15208:
[----:B------:R-:W2:Y:S01]  /*d250*/  LDL R7, [R1+0x2c] ;  /* 0x00002c0001077983 */ /* 0x000ea20000100800 */
[----:B------:R-:W-:Y:S02]  /*d260*/  IMAD.MOV.U32 R153, RZ, RZ, 0x40000040 ;  /* 0x40000040ff997424 */ /* 0x000fe400078e00ff */
[----:B--2---:R-:W-:Y:S01]  /*d270*/  IMAD R152, R19, 0x300, R7 ;  /* 0x0000030013987824 */ /* 0x004fe200078e0207 */
[----:B-1----:R-:W-:Y:S06]  /*d280*/  @P1 BRA `(.L_x_15209) ;  /* 0x0000000000081947 */ /* 0x002fec0003800000 */
[----:B------:R-:W1:Y:S02]  /*d290*/  SYNCS.PHASECHK.TRANS64.TRYWAIT P1, [R10+URZ+0x32430], R0 ;  /* 0x032430000a0075a7 */ /* 0x000e64000802017f */
[----:B-1----:R-:W-:Y:S05]  /*d2a0*/  @!P1 BRA `(.L_x_15210) ;  /* 0x0000014c00cc9947 */ /* 0x002fea0003800000 */
.L_x_15209:
[----:B------:R-:W-:Y:S01]  /*d2b0*/  VIADD R14, R152, 0x4 ;  /* 0x00000004980e7836 */ /* 0x000fe20000000000 */
[----:B------:R-:W2:Y:S01]  /*d2c0*/  LDL.64 R202, [R1+0x60] ;  /* 0x0000600001ca7983 */ /* 0x000ea20000100a00 */
[----:B------:R-:W-:Y:S01]  /*d2d0*/  IMAD.MOV.U32 R15, RZ, RZ, 0x40000040 ;  /* 0x40000040ff0f7424 */ /* 0x000fe200078e00ff */
[----:B------:R-:W-:Y:S05]  /*d2e0*/  WARPSYNC.ALL ;  /* 0x0000000000007948 */ /* 0x000fea0003800000 */
[----:B------:R-:W-:Y:S01]  /*d2f0*/  R2UR UR14, R14 ;  /* 0x000000000e0e72ca */ /* 0x000fe200000e0000 */
[C---:B------:R-:W-:Y:S01]  /*d300*/  VIADD R20, R152.reuse, 0x2 ;  /* 0x0000000298147836 */ /* 0x040fe20000000000 */
[----:B------:R-:W-:Y:S01]  /*d310*/  R2UR UR15, R15 ;  /* 0x000000000f0f72ca */ /* 0x000fe200000e0000 */
[----:B------:R-:W-:Y:S01]  /*d320*/  IMAD.MOV.U32 R21, RZ, RZ, 0x40000040 ;  /* 0x40000040ff157424 */ /* 0x000fe200078e00ff */
[----:B------:R-:W3:Y:S01]  /*d330*/  LDL.64 R14, [R1+0x70] ;  /* 0x00007000010e7983 */ /* 0x000ee20000100a00 */
[C---:B------:R-:W-:Y:S01]  /*d340*/  R2UR UR6, R152.reuse ;  /* 0x00000000980672ca */ /* 0x040fe200000e0000 */
[----:B------:R-:W-:Y:S01]  /*d350*/  VIADD R152, R152, 0x6 ;  /* 0x0000000698987836 */ /* 0x000fe20000000000 */
[----:B------:R-:W-:-:S02]  /*d360*/  R2UR UR10, R20 ;  /* 0x00000000140a72ca */ /* 0x000fc400000e0000 */
[----:B------:R-:W-:Y:S02]  /*d370*/  R2UR UR11, R21 ;  /* 0x00000000150b72ca */ /* 0x000fe400000e0000 */
[----:B------:R-:W4:Y:S01]  /*d380*/  LDL.64 R20, [R1+0x68] ;  /* 0x0000680001147983 */ /* 0x000f220000100a00 */
[----:B------:R-:W-:Y:S01]  /*d390*/  R2UR UR7, R153 ;  /* 0x00000000990772ca */ /* 0x000fe200000e0000 */
[----:B------:R-:W-:Y:S01]  /*d3a0*/  IMAD.MOV.U32 R153, RZ, RZ, 0x40000040 ;  /* 0x40000040ff997424 */ /* 0x000fe200078e00ff */
[----:B------:R-:W-:Y:S02]  /*d3b0*/  R2UR UR4, R220 ;  /* 0x00000000dc0472ca */ /* 0x000fe400000e0000 */
[----:B------:R-:W-:Y:S02]  /*d3c0*/  R2UR UR5, R221 ;  /* 0x00000000dd0572ca */ /* 0x000fe400000e0000 */
[----:B------:R-:W-:Y:S02]  /*d3d0*/  R2UR UR18, R152 ;  /* 0x00000000981272ca */ /* 0x000fe400000e0000 */
[----:B------:R-:W-:-:S02]  /*d3e0*/  R2UR UR19, R153 ;  /* 0x00000000991372ca */ /* 0x000fc400000e0000 */
[----:B------:R-:W-:-:S07]  /*d3f0*/  WARPGROUP.ARRIVE ;  /* 0x00000000000079c5 */ /* 0x000fce0000000000 */
[----:B------:R-:W-:Y:S03]  /*d400*/  HGMMA.64x96x16.F32.BF16 R152, gdesc[UR4], RZ, !UPT, gsb0 ;  /* 0x01600000049879f0 */ /* 0x000fe6000c0018ff */
[----:B------:R-:W-:Y:S02]  /*d410*/  WARPGROUP.DEPBAR.LE gsb0, 0x0 ;  /* 0x00008000000079c5 */ /* 0x000fe40000010000 */
[----:B------:R-:W-:Y:S01]  /*d420*/  WARPGROUP.ARRIVE ;  /* 0x00000000000079c5 */ /* 0x000fe20000000000 */
[----:B---3--:R-:W-:Y:S02]  /*d430*/  R2UR UR8, R14 ;  /* 0x000000000e0872ca */ /* 0x008fe400000e0000 */
[----:B------:R-:W-:-:S13]  /*d440*/  R2UR UR9, R15 ;  /* 0x000000000f0972ca */ /* 0x000fda00000e0000 */
[----:B------:R-:W-:Y:S01]  /*d450*/  HGMMA.64x96x16.F32.BF16 R152, gdesc[UR8], R152, gsb0 ;  /* 0x01600000089879f0 */ /* 0x000fe20008001898 */
[----:B----4-:R-:W-:Y:S02]  /*d460*/  R2UR UR12, R20 ;  /* 0x00000000140c72ca */ /* 0x010fe400000e0000 */
        /* <DEDUP_REMOVED lines=12> */
.L_x_15211:
[----:B------:R2:W3:Y:S01]  /*d530*/  SYNCS.PHASECHK.TRANS64.TRYWAIT P1, [R10+URZ+0x32450], R0 ;  /* 0x032450000a0075a7 */ /* 0x0004e2000802017f */
[----:B------:R-:W-:Y:S05]  /*d540*/  @!P0 BRA `(.L_x_15212) ;  /* 0x0000000000048947 */ /* 0x000fea0003800000 */
[----:B------:R-:W-:Y:S01]  /*d550*/  BPT.TRAP 0x1 ;  /* 0x000000040000795c */ /* 0x000fe20000300000 */
.L_x_15212:
[----:B---3--:R-:W-:Y:S05]  /*d560*/  @P1 BRA `(.L_x_15213) ;  /* 0x0000000000081947 */ /* 0x008fea0003800000 */
[----:B------:R-:W3:Y:S02]  /*d570*/  SYNCS.PHASECHK.TRANS64.TRYWAIT P1, [R10+URZ+0x32450], R0 ;  /* 0x032450000a0075a7 */ /* 0x000ee4000802017f */
[----:B---3--:R-:W-:Y:S05]  /*d580*/  @!P1 BRA `(.L_x_15214) ;  /* 0x0000014c00289947 */ /* 0x008fea0003800000 */
.L_x_15213:
[----:B------:R-:W4:Y:S04]  /*d590*/  LDL.64 R202, [R1+0x48] ;  /* 0x0000480001ca7983 */ /* 0x000f280000100a00 */
[----:B------:R0:W-:Y:S04]  /*d5a0*/  STL.64 [R1+0x1e0], R10 ;  /* 0x0001e00a01007387 */ /* 0x0001e80000100a00 */
[----:B0123--:R-:W2:Y:S04]  /*d5b0*/  LDL.64 R10, [R1+0x58] ;  /* 0x00005800010a7983 */ /* 0x00fea80000100a00 */
[----:B------:R0:W-:Y:S04]  /*d5c0*/  STL [R1+0x1d8], R9 ;  /* 0x0001d80901007387 */ /* 0x0001e80000100800 */
[----:B0-----:R-:W3:Y:S01]  /*d5d0*/  LDL.64 R8, [R1+0x50] ;  /* 0x0000500001087983 */ /* 0x001ee20000100a00 */
[----:B------:R-:W-:Y:S01]  /*d5e0*/  IMAD.MOV.U32 R14, RZ, RZ, 0xc00 ;  /* 0x00000c00ff0e7424 */ /* 0x000fe200078e00ff */
[----:B------:R-:W-:Y:S05]  /*d5f0*/  WARPSYNC.ALL ;  /* 0x0000000000007948 */ /* 0x000fea0003800000 */
[----:B------:R-:W-:Y:S01]  /*d600*/  IMAD R14, R19, R14, UR45 ;  /* 0x0000002d130e7e24 */ /* 0x000fe2000f8e020e */
[----:B------:R-:W-:Y:S01]  /*d610*/  R2UR UR4, R4 ;  /* 0x00000000040472ca */ /* 0x000fe200000e0000 */
[----:B------:R-:W-:Y:S01]  /*d620*/  IMAD.MOV.U32 R15, RZ, RZ, 0x40000040 ;  /* 0x40000040ff0f7424 */ /* 0x000fe200078e00ff */
[----:B------:R-:W-:Y:S01]  /*d630*/  R2UR UR5, R5 ;  /* 0x00000000050572ca */ /* 0x000fe200000e0000 */
[----:B------:R-:W-:Y:S01]  /*d640*/  WARPGROUP.ARRIVE ;  /* 0x00000000000079c5 */ /* 0x000fe20000000000 */
[C---:B------:R-:W-:Y:S01]  /*d650*/  R2UR UR6, R14.reuse ;  /* 0x000000000e0672ca */ /* 0x040fe200000e0000 */
[----:B------:R-:W-:Y:S01]  /*d660*/  VIADD R20, R14, 0x2 ;  /* 0x000000020e147836 */ /* 0x000fe20000000000 */
[----:B------:R-:W-:Y:S01]  /*d670*/  R2UR UR7, R15 ;  /* 0x000000000f0772ca */ /* 0x000fe200000e0000 */
[----:B------:R-:W-:Y:S01]  /*d680*/  IMAD.MOV.U32 R21, RZ, RZ, 0x40000040 ;  /* 0x40000040ff157424 */ /* 0x000fe200078e00ff */
[----:B------:R0:W-:Y:S11]  /*d690*/  STL.64 [R1+0x1d0], R2 ;  /* 0x0001d00201007387 */ /* 0x0001f60000100a00 */
[----:B------:R-:W-:Y:S01]  /*d6a0*/  HGMMA.64x96x16.F32.BF16 R152, gdesc[UR4], R152, gsb0 ;  /* 0x01600000049879f0 */ /* 0x000fe20008001898 */
[----:B------:R-:W-:Y:S01]  /*d6b0*/  R2UR UR6, R20 ;  /* 0x00000000140672ca */ /* 0x000fe200000e0000 */
[----:B0-----:R-:W4:Y:S01]  /*d6c0*/  LDL.64 R2, [R1+0x30] ;  /* 0x0000300001027983 */ /* 0x001f220000100a00 */
[----:B------:R-:W-:Y:S01]  /*d6d0*/  R2UR UR7, R21 ;  /* 0x00000000150772ca */ /* 0x000fe200000e0000 */
[----:B------:R-:W-:-:S02]  /*d6e0*/  VIADD R20, R14, 0x4 ;  /* 0x000000040e147836 */ /* 0x000fc40000000000 */
[----:B------:R-:W-:Y:S01]  /*d6f0*/  IMAD.MOV.U32 R21, RZ, RZ, 0x40000040 ;  /* 0x40000040ff157424 */ /* 0x000fe200078e00ff */
[----:B------:R-:W-:Y:S02]  /*d700*/  WARPGROUP.DEPBAR.LE gsb0, 0x0 ;  /* 0x00008000000079c5 */ /* 0x000fe40000010000 */
[----:B------:R-:W-:Y:S01]  /*d710*/  WARPGROUP.ARRIVE ;  /* 0x00000000000079c5 */ /* 0x000fe20000000000 */
[----:B--2---:R-:W-:Y:S02]  /*d720*/  R2UR UR4, R10 ;  /* 0x000000000a0472ca */ /* 0x004fe400000e0000 */
[----:B------:R-:W-:Y:S02]  /*d730*/  R2UR UR5, R11 ;  /* 0x000000000b0572ca */ /* 0x000fe400000e0000 */
[----:B------:R-:W2:Y:S11]  /*d740*/  LDL.64 R10, [R1+0x40] ;  /* 0x00004000010a7983 */ /* 0x000eb60000100a00 */
[----:B------:R-:W-:Y:S01]  /*d750*/  HGMMA.64x96x16.F32.BF16 R152, gdesc[UR4], R152, gsb0 ;  /* 0x01600000049879f0 */ /* 0x000fe20008001898 */
[----:B---3--:R-:W-:-:S02]  /*d760*/  R2UR UR4, R8 ;  /* 0x00000000080472ca */ /* 0x008fc400000e0000 */
[----:B------:R-:W-:Y:S02]  /*d770*/  R2UR UR5, R9 ;  /* 0x00000000090572ca */ /* 0x000fe400000e0000 */
[----:B------:R-:W3:Y:S01]  /*d780*/  LDL.64 R8, [R1+0x38] ;  /* 0x0000380001087983 */ /* 0x000ee20000100a00 */
[----:B------:R-:W-:Y:S02]  /*d790*/  R2UR UR6, R20 ;  /* 0x00000000140672ca */ /* 0x000fe400000e0000 */
[----:B------:R-:W-:Y:S01]  /*d7a0*/  R2UR UR7, R21 ;  /* 0x00000000150772ca */ /* 0x000fe200000e0000 */
[----:B------:R-:W-:Y:S02]  /*d7b0*/  VIADD R20, R14, 0x6 ;  /* 0x000000060e147836 */ /* 0x000fe40000000000 */
[----:B------:R-:W-:Y:S01]  /*d7c0*/  IMAD.MOV.U32 R21, RZ, RZ, 0x40000040 ;  /* 0x40000040ff157424 */ /* 0x000fe200078e00ff */
[----:B------:R-:W-:Y:S02]  /*d7d0*/  WARPGROUP.DEPBAR.LE gsb0, 0x0 ;  /* 0x00008000000079c5 */ /* 0x000fe40000010000 */
[----:B------:R-:W-:-:S07]  /*d7e0*/  WARPGROUP.ARRIVE ;  /* 0x00000000000079c5 */ /* 0x000fce0000000000 */
[----:B------:R-:W-:Y:S01]  /*d7f0*/  HGMMA.64x96x16.F32.BF16 R152, gdesc[UR4], R152, gsb0 ;  /* 0x01600000049879f0 */ /* 0x000fe20008001898 */
[----:B------:R-:W-:Y:S02]  /*d800*/  R2UR UR6, R20 ;  /* 0x00000000140672ca */ /* 0x000fe400000e0000 */
[----:B------:R-:W-:Y:S02]  /*d810*/  R2UR UR7, R21 ;  /* 0x00000000150772ca */ /* 0x000fe400000e0000 */
[----:B----4-:R-:W-:Y:S02]  /*d820*/  R2UR UR4, R202 ;  /* 0x00000000ca0472ca */ /* 0x010fe400000e0000 */
[----:B------:R-:W-:Y:S01]  /*d830*/  R2UR UR5, R203 ;  /* 0x00000000cb0572ca */ /* 0x000fe200000e0000 */
[----:B------:R-:W-:Y:S01]  /*d840*/  VIADD R20, R14, 0x300 ;  /* 0x000003000e147836 */ /* 0x000fe20000000000 */
[----:B------:R-:W4:Y:S01]  /*d850*/  LDL.64 R202, [R1+0x20] ;  /* 0x0000200001ca7983 */ /* 0x000f220000100a00 */
[----:B------:R-:W-:Y:S01]  /*d860*/  IMAD.MOV.U32 R21, RZ, RZ, 0x40000040 ;  /* 0x40000040ff157424 */ /* 0x000fe200078e00ff */
[----:B------:R-:W-:-:S02]  /*d870*/  WARPGROUP.DEPBAR.LE gsb0, 0x0 ;  /* 0x00008000000079c5 */ /* 0x000fc40000010000 */
[----:B------:R-:W-:-:S07]  /*d880*/  WARPGROUP.ARRIVE ;  /* 0x00000000000079c5 */ /* 0x000fce0000000000 */
[----:B------:R-:W-:Y:S01]  /*d890*/  HGMMA.64x96x16.F32.BF16 R152, gdesc[UR4], R152, gsb0 ;  /* 0x01600000049879f0 */ /* 0x000fe20008001898 */
[----:B------:R-:W-:Y:S02]  /*d8a0*/  R2UR UR6, R20 ;  /* 0x00000000140672ca */ /* 0x000fe400000e0000 */
[----:B------:R-:W-:Y:S02]  /*d8b0*/  R2UR UR7, R21 ;  /* 0x00000000150772ca */ /* 0x000fe400000e0000 */
[----:B--2---:R-:W-:Y:S02]  /*d8c0*/  R2UR UR4, R10 ;  /* 0x000000000a0472ca */ /* 0x004fe400000e0000 */
[----:B------:R-:W-:Y:S01]  /*d8d0*/  R2UR UR5, R11 ;  /* 0x000000000b0572ca */ /* 0x000fe200000e0000 */
[----:B------:R-:W-:Y:S02]  /*d8e0*/  WARPGROUP.DEPBAR.LE gsb0, 0x0 ;  /* 0x00008000000079c5 */ /* 0x000fe40000010000 */
[----:B------:R-:W-:Y:S01]  /*d8f0*/  WARPGROUP.ARRIVE ;  /* 0x00000000000079c5 */ /* 0x000fe20000000000 */
[----:B------:R-:W-:Y:S01]  /*d900*/  VIADD R20, R14, 0x302 ;  /* 0x000003020e147836 */ /* 0x000fe20000000000 */
[----:B------:R-:W2:Y:S08]  /*d910*/  LDL.64 R10, [R1+0x18] ;  /* 0x00001800010a7983 */ /* 0x000eb00000100a00 */
[----:B------:R-:W-:Y:S01]  /*d920*/  HGMMA.64x96x16.F32.BF16 R152, gdesc[UR4], R152, gsb0 ;  /* 0x01600000049879f0 */ /* 0x000fe20008001898 */
[----:B------:R-:W-:Y:S01]  /*d930*/  IMAD.MOV.U32 R21, RZ, RZ, 0x40000040 ;  /* 0x40000040ff157424 */ /* 0x000fe200078e00ff */
[----:B------:R-:W-:-:S02]  /*d940*/  R2UR UR6, R20 ;  /* 0x00000000140672ca */ /* 0x000fc400000e0000 */
[----:B---3--:R-:W-:Y:S02]  /*d950*/  R2UR UR4, R8 ;  /* 0x00000000080472ca */ /* 0x008fe400000e0000 */
[----:B------:R-:W-:Y:S02]  /*d960*/  R2UR UR7, R21 ;  /* 0x00000000150772ca */ /* 0x000fe400000e0000 */
[----:B------:R-:W-:Y:S01]  /*d970*/  R2UR UR5, R9 ;  /* 0x00000000090572ca */ /* 0x000fe200000e0000 */
[----:B------:R-:W-:Y:S01]  /*d980*/  VIADD R20, R14, 0x304 ;  /* 0x000003040e147836 */ /* 0x000fe20000000000 */
[----:B------:R-:W3:Y:S01]  /*d990*/  LDL.64 R8, [R1+0x10] ;  /* 0x0000100001087983 */ /* 0x000ee20000100a00 */
[----:B------:R-:W-:Y:S01]  /*d9a0*/  IMAD.MOV.U32 R21, RZ, RZ, 0x40000040 ;  /* 0x40000040ff157424 */ /* 0x000fe200078e00ff */
[----:B------:R-:W-:Y:S02]  /*d9b0*/  WARPGROUP.DEPBAR.LE gsb0, 0x0 ;  /* 0x00008000000079c5 */ /* 0x000fe40000010000 */
[----:B------:R-:W-:-:S07]  /*d9c0*/  WARPGROUP.ARRIVE ;  /* 0x00000000000079c5 */ /* 0x000fce0000000000 */
[----:B------:R-:W-:Y:S01]  /*d9d0*/  HGMMA.64x96x16.F32.BF16 R152, gdesc[UR4], R152, gsb0 ;  /* 0x01600000049879f0 */ /* 0x000fe20008001898 */
[----:B------:R-:W-:Y:S02]  /*d9e0*/  R2UR UR6, R20 ;  /* 0x00000000140672ca */ /* 0x000fe400000e0000 */
[----:B------:R-:W-:Y:S02]  /*d9f0*/  R2UR UR7, R21 ;  /* 0x00000000150772ca */ /* 0x000fe400000e0000 */
[----:B------:R-:W-:Y:S02]  /*da00*/  R2UR UR4, R2 ;  /* 0x00000000020472ca */ /* 0x000fe400000e0000 */
[----:B------:R-:W-:Y:S01]  /*da10*/  R2UR UR5, R3 ;  /* 0x00000000030572ca */ /* 0x000fe200000e0000 */
[----:B------:R-:W-:Y:S01]  /*da20*/  VIADD R20, R14, 0x306 ;  /* 0x000003060e147836 */ /* 0x000fe20000000000 */
[----:B------:R-:W3:Y:S01]  /*da30*/  LDL.64 R2, [R1+0x8] ;  /* 0x0000080001027983 */ /* 0x000ee20000100a00 */
        /* <DEDUP_REMOVED lines=8> */
[----:B------:R-:W-:Y:S01]  /*dac0*/  VIADD R20, R14, 0x600 ;  /* 0x000006000e147836 */ /* 0x000fe20000000000 */
[----:B------:R-:W4:Y:S01]  /*dad0*/  LDL.64 R202, [R1] ;  /* 0x0000000001ca7983 */ /* 0x000f220000100a00 */
        /* <DEDUP_REMOVED lines=8> */
[----:B------:R-:W-:Y:S01]  /*db60*/  VIADD R20, R14, 0x602 ;  /* 0x000006020e147836 */ /* 0x000fe20000000000 */
[----:B------:R0:W5:Y:S01]  /*db70*/  LDL.LU.64 R10, [R1+0x1e0] ;  /* 0x0001e000010a7983 */ /* 0x0001620000300a00 */
[----:B------:R-:W-:Y:S01]  /*db80*/  IMAD.MOV.U32 R21, RZ, RZ, 0x40000040 ;  /* 0x40000040ff157424 */ /* 0x000fe200078e00ff */
[----:B------:R-:W-:-:S02]  /*db90*/  WARPGROUP.DEPBAR.LE gsb0, 0x0 ;  /* 0x00008000000079c5 */ /* 0x000fc40000010000 */
[----:B------:R-:W-:-:S07]  /*dba0*/  WARPGROUP.ARRIVE ;  /* 0x00000000000079c5 */ /* 0x000fce0000000000 */
[----:B------:R-:W-:Y:S01]  /*dbb0*/  HGMMA.64x96x16.F32.BF16 R152, gdesc[UR4], R152, gsb0 ;  /* 0x01600000049879f0 */ /* 0x000fe20008001898 */
[----:B------:R-:W-:Y:S02]  /*dbc0*/  R2UR UR6, R20 ;  /* 0x00000000140672ca */ /* 0x000fe400000e0000 */
[----:B------:R-:W-:Y:S02]  /*dbd0*/  R2UR UR7, R21 ;  /* 0x00000000150772ca */ /* 0x000fe400000e0000 */
[----:B---3--:R-:W-:Y:S02]  /*dbe0*/  R2UR UR4, R8 ;  /* 0x00000000080472ca */ /* 0x008fe400000e0000 */
[----:B------:R-:W-:Y:S01]  /*dbf0*/  R2UR UR5, R9 ;  /* 0x00000000090572ca */ /* 0x000fe200000e0000 */
[----:B------:R-:W-:Y:S01]  /*dc00*/  VIADD R20, R14, 0x604 ;  /* 0x000006040e147836 */ /* 0x000fe20000000000 */
[----:B------:R0:W5:Y:S01]  /*dc10*/  LDL.LU R9, [R1+0x1d8] ;  /* 0x0001d80001097983 */ /* 0x0001620000300800 */
[----:B------:R-:W-:Y:S01]  /*dc20*/  IMAD.MOV.U32 R21, RZ, RZ, 0x40000040 ;  /* 0x40000040ff157424 */ /* 0x000fe200078e00ff */
[----:B------:R-:W-:-:S02]  /*dc30*/  WARPGROUP.DEPBAR.LE gsb0, 0x0 ;  /* 0x00008000000079c5 */ /* 0x000fc40000010000 */
[----:B------:R-:W-:-:S07]  /*dc40*/  WARPGROUP.ARRIVE ;  /* 0x00000000000079c5 */ /* 0x000fce0000000000 */
[----:B------:R-:W-:Y:S01]  /*dc50*/  HGMMA.64x96x16.F32.BF16 R152, gdesc[UR4], R152, gsb0 ;  /* 0x01600000049879f0 */ /* 0x000fe20008001898 */
[----:B------:R-:W-:Y:S02]  /*dc60*/  R2UR UR6, R20 ;  /* 0x00000000140672ca */ /* 0x000fe400000e0000 */
[----:B------:R-:W-:Y:S02]  /*dc70*/  R2UR UR7, R21 ;  /* 0x00000000150772ca */ /* 0x000fe400000e0000 */
[----:B------:R-:W-:Y:S02]  /*dc80*/  R2UR UR4, R2 ;  /* 0x00000000020472ca */ /* 0x000fe400000e0000 */
        /* <DEDUP_REMOVED lines=48> */
[----:B------:R-:W-:Y:S02]  /*df90*/  WARPGROUP.DEPBAR.LE gsb0, 0x0 ;  /* 0x00008000000079c5 */ /* 0x000fe40000010000 */
[----:B------:R-:W-:-:S09]  /*dfa0*/  WARPGROUP.ARRIVE ;  /* 0x00000000000079c5 */ /* 0x000fd20000000000 */
[----:B------:R-:W-:Y:S01]  /*dfb0*/  HGMMA.64x96x16.F32.BF16 R152, gdesc[UR4], R152, gsb0 ;  /* 0x01600000049879f0 */ /* 0x000fe20008001898 */
[----:B-1----:R-:W-:-:S04]  /*dfc0*/  SHF.R.U32.HI R201, RZ, 0x7, R201 ;  /* 0x00000007ffc97819 */ /* 0x002fc800000116c9 */
[----:B------:R-:W-:Y:S01]  /*dfd0*/  IADD3 R7, -R201, 0xb, RZ ;  /* 0x0000000bc9077810 */ /* 0x000fe20007ffe1ff */
[----:B------:R-:W-:-:S04]  /*dfe0*/  WARPGROUP.DEPBAR.LE gsb0, 0x0 ;  /* 0x00008000000079c5 */ /* 0x000fc80000010000 */
[----:B------:R0:W-:Y:S06]  /*dff0*/  BAR.ARV R7, 0x100 ;  /* 0x000400070000751d */ /* 0x0001ec0000002000 */
[----:B------:R-:W-:Y:S05]  /*e000*/  @!P0 BRA `(.L_x_15215) ;  /* 0x0000000000048947 */ /* 0x000fea0003800000 */
[----:B------:R-:W-:Y:S01]  /*e010*/  BPT.TRAP 0x1 ;  /* 0x000000040000795c */ /* 0x000fe20000300000 */
.L_x_15215:
[----:B------:R-:W2:Y:S01]  /*e020*/  LDL R20, [R1+0x78] ;  /* 0x0000780001147983 */ /* 0x000ea20000100800 */
[----:B------:R-:W1:Y:S03]  /*e030*/  LDC R0, c[0x0][0x448] ;  /* 0x00011200ff007b82 */ /* 0x000e660000000800 */
[----:B------:R-:W2:Y:S04]  /*e040*/  LDL R8, [R1+0xa4] ;  /* 0x0000a40001087983 */ /* 0x000ea80000100800 */
[----:B------:R-:W3:Y:S04]  /*e050*/  LDL R15, [R1+0x94] ;  /* 0x00009400010f7983 */ /* 0x000ee80000100800 */
[----:B------:R-:W4:Y:S01]  /*e060*/  LDL R14, [R1+0x28] ;  /* 0x00002800010e7983 */ /* 0x000f220000100800 */
[----:B------:R-:W-:Y:S01]  /*e070*/  LOP3.LUT R18, R18, 0xffffdfff, RZ, 0xc0, !PT ;  /* 0xffffdfff12127812 */ /* 0x000fe200078ec0ff */
[----:B------:R-:W-:-:S03]  /*e080*/  UMOV UR37, UR40 ;  /* 0x0000002800257c82 */ /* 0x000fc60008000000 */
[----:B------:R-:W-:-:S04]  /*e090*/  @P0 LOP3.LUT R18, R18, 0x2000, RZ, 0xfc, !PT ;  /* 0x0000200012120812 */ /* 0x000fc800078efcff */
[----:B------:R-:W-:Y:S02]  /*e0a0*/  LOP3.LUT R18, R18, 0xffffbfff, RZ, 0xc0, !PT ;  /* 0xffffbfff12127812 */ /* 0x000fe400078ec0ff */
[----:B-1----:R-:W-:-:S13]  /*e0b0*/  ISETP.NE.AND P1, PT, R0, 0x1, PT ;  /* 0x000000010000780c */ /* 0x002fda0003f25270 */
[----:B------:R-:W1:Y:S08]  /*e0c0*/  @P1 LDC R13, c[0x0][0x44c] ;  /* 0x00011300ff0d1b82 */ /* 0x000e700000000800 */
[----:B------:R-:W0:Y:S01]  /*e0d0*/  @P1 LDC R0, c[0x0][0x450] ;  /* 0x00011400ff001b82 */ /* 0x000e220000000800 */
[----:B--2---:R-:W-:-:S04]  /*e0e0*/  IMAD.IADD R8, R8, 0x1, R20 ;  /* 0x0000000108087824 */ /* 0x004fc800078e0214 */
[----:B-1----:R-:W-:-:S05]  /*e0f0*/  @P1 IMAD.HI.U32 R13, R8, R13, RZ ;  /* 0x0000000d080d1227 */ /* 0x002fca00078e00ff */
[----:B0-----:R-:W-:Y:S01]  /*e100*/  @P1 SHF.R.U32.HI R8, RZ, R0, R13 ;  /* 0x00000000ff081219 */ /* 0x001fe2000001160d */
[----:B-----5:R-:W-:-:S04]  /*e110*/  IMAD R13, R9, -0x60, RZ ;  /* 0xffffffa0090d7824 */ /* 0x020fc800078e02ff */
[----:B------:R-:W0:Y:S01]  /*e120*/  SHFL.IDX PT, R0, R8, RZ, 0x1c1f ;  /* 0x001c1fff08007589 */ /* 0x000e2200000e0000 */
[----:B---3--:R-:W-:-:S03]  /*e130*/  IADD3 R13, -R15, 0x1, R13 ;  /* 0x000000010f0d7810 */ /* 0x008fc60007ffe10d */
[----:B------:R-:W1:Y:S01]  /*e140*/  SHFL.IDX PT, R8, R8, 0x1, 0x1c1f ;  /* 0x003c1f0008087f89 */ /* 0x000e6200000e0000 */
[----:B----4-:R-:W-:-:S05]  /*e150*/  IADD3 R13, -R219, R13, R14 ;  /* 0x0000000ddb0d7210 */ /* 0x010fca0007ffe10e */
[C---:B0-----:R-:W-:Y:S02]  /*e160*/  IMAD.IADD R0, R13.reuse, 0x1, R0 ;  /* 0x000000010d007824 */ /* 0x041fe400078e0200 */
[----:B-1----:R-:W-:-:S03]  /*e170*/  IMAD.IADD R8, R13, 0x1, R8 ;  /* 0x000000010d087824 */ /* 0x002fc600078e0208 */
[C---:B------:R-:W-:Y:S02]  /*e180*/  ISETP.GT.AND P4, PT, R0.reuse, RZ, PT ;  /* 0x000000ff0000720c */ /* 0x040fe40003f84270 */
        /* <DEDUP_REMOVED lines=52> */
[----:B------:R-:W-:-:S02]  /*e4d0*/  ISETP.GT.AND P4, PT, R8, RZ, PT ;  /* 0x000000ff0800720c */ /* 0x000fc40003f84270 */
        /* <DEDUP_REMOVED lines=15> */
[C---:B------:R-:W-:Y:S02]  /*e5d0*/  ISETP.GT.AND P4, PT, R8.reuse, 0x10, PT ;  /* 0x000000100800780c */ /* 0x040fe40003f84270 */
[----:B------:R-:W-:Y:S02]  /*e5e0*/  FMNMX.FTZ R0, R177, R0, !PT ;  /* 0x00000000b1007209 */ /* 0x000fe40007810000 */
[----:B------:R-:W-:-:S02]  /*e5f0*/  ISETP.GT.AND P3, PT, R8, 0x11, PT ;  /* 0x000000110800780c */ /* 0x000fc40003f64270 */
[----:B------:R-:W-:Y:S02]  /*e600*/  FMNMX.FTZ R0, R180, R0, !PT ;  /* 0x00000000b4007209 */ /* 0x000fe40007810000 */
[C---:B------:R-:W-:Y:S02]  /*e610*/  ISETP.GT.AND P2, PT, R8.reuse, 0x18, PT ;  /* 0x000000180800780c */ /* 0x040fe40003f44270 */
[----:B------:R-:W-:Y:S02]  /*e620*/  FMNMX.FTZ R0, R181, R0, !PT ;  /* 0x00000000b5007209 */ /* 0x000fe40007810000 */
[----:B------:R-:W-:Y:S02]  /*e630*/  ISETP.GT.AND P1, PT, R8, 0x19, PT ;  /* 0x000000190800780c */ /* 0x000fe40003f24270 */
        /* <DEDUP_REMOVED lines=11> */
[----:B------:R-:W-:Y:S02]  /*e6f0*/  ISETP.GT.AND P4, PT, R8, 0x20, PT ;  /* 0x000000200800780c */ /* 0x000fe40003f84270 */
[----:B------:R-:W-:Y:S02]  /*e700*/  FMNMX.FTZ R0, R196, R0, !PT ;  /* 0x00000000c4007209 */ /* 0x000fe40007810000 */
[----:B------:R-:W-:-:S02]  /*e710*/  ISETP.GT.AND P3, PT, R8, 0x21, PT ;  /* 0x000000210800780c */ /* 0x000fc40003f64270 */
[----:B------:R-:W-:Y:S02]  /*e720*/  FMNMX.FTZ R0, R197, R0, !PT ;  /* 0x00000000c5007209 */ /* 0x000fe40007810000 */
[C---:B------:R-:W-:Y:S02]  /*e730*/  ISETP.GT.AND P2, PT, R8.reuse, 0x28, PT ;  /* 0x000000280800780c */ /* 0x040fe40003f44270 */
[----:B------:R-:W-:Y:S01]  /*e740*/  ISETP.GT.AND P1, PT, R8, 0x29, PT ;  /* 0x000000290800780c */ /* 0x000fe20003f24270 */
[----:B------:R-:W0:Y:S01]  /*e750*/  SHFL.BFLY PT, R14, R0, 0x2, 0x1f ;  /* 0x0c401f00000e7f89 */ /* 0x000e2200000e0000 */
[----:B------:R-:W-:Y:S02]  /*e760*/  FSEL R170, R170, -INF , P4 ;  /* 0xff800000aaaa7808 */ /* 0x000fe40002000000 */
[----:B------:R-:W-:Y:S02]  /*e770*/  FSEL R171, R171, -INF , P3 ;  /* 0xff800000abab7808 */ /* 0x000fe40001800000 */
[----:B------:R-:W-:-:S02]  /*e780*/  FSEL R174, R174, -INF , P2 ;  /* 0xff800000aeae7808 */ /* 0x000fc40001000000 */
[----:B------:R-:W-:Y:S02]  /*e790*/  FSEL R175, R175, -INF , P1 ;  /* 0xff800000afaf7808 */ /* 0x000fe40000800000 */
[C---:B------:R-:W-:Y:S02]  /*e7a0*/  ISETP.GT.AND P4, PT, R8.reuse, 0x30, PT ;  /* 0x000000300800780c */ /* 0x040fe40003f84270 */
[C---:B------:R-:W-:Y:S02]  /*e7b0*/  ISETP.GT.AND P3, PT, R8.reuse, 0x31, PT ;  /* 0x000000310800780c */ /* 0x040fe40003f64270 */
[C---:B------:R-:W-:Y:S02]  /*e7c0*/  ISETP.GT.AND P2, PT, R8.reuse, 0x38, PT ;  /* 0x000000380800780c */ /* 0x040fe40003f44270 */
[----:B------:R-:W-:Y:S02]  /*e7d0*/  ISETP.GT.AND P1, PT, R8, 0x39, PT ;  /* 0x000000390800780c */ /* 0x000fe40003f24270 */
[----:B------:R-:W-:-:S02]  /*e7e0*/  FSEL R178, R178, -INF , P4 ;  /* 0xff800000b2b27808 */ /* 0x000fc40002000000 */
[----:B------:R-:W-:Y:S02]  /*e7f0*/  FSEL R179, R179, -INF , P3 ;  /* 0xff800000b3b37808 */ /* 0x000fe40001800000 */
[----:B------:R-:W-:Y:S02]  /*e800*/  @P0 LOP3.LUT R18, R18, 0x4000, RZ, 0xfc, !PT ;  /* 0x0000400012120812 */ /* 0x000fe400078efcff */
[----:B------:R-:W-:Y:S02]  /*e810*/  FSEL R182, R182, -INF , P2 ;  /* 0xff800000b6b67808 */ /* 0x000fe40001000000 */
[----:B0-----:R-:W-:Y:S02]  /*e820*/  FMNMX.FTZ R0, R0, R14, !PT ;  /* 0x0000000e00007209 */ /* 0x001fe40007810000 */
[----:B------:R-:W-:Y:S02]  /*e830*/  FSEL R183, R183, -INF , P1 ;  /* 0xff800000b7b77808 */ /* 0x000fe40000800000 */
[C---:B------:R-:W-:Y:S01]  /*e840*/  ISETP.GT.AND P1, PT, R8.reuse, 0x49, PT ;  /* 0x000000490800780c */ /* 0x040fe20003f24270 */
[----:B------:R-:W0:Y:S01]  /*e850*/  SHFL.BFLY PT, R14, R0, 0x1, 0x1f ;  /* 0x0c201f00000e7f89 */ /* 0x000e2200000e0000 */
[----:B------:R-:W-:-:S02]  /*e860*/  ISETP.GT.AND P2, PT, R8, 0x50, PT ;  /* 0x000000500800780c */ /* 0x000fc40003f44270 */
[C---:B------:R-:W-:Y:S02]  /*e870*/  ISETP.GT.AND P3, PT, R8.reuse, 0x51, PT ;  /* 0x000000510800780c */ /* 0x040fe40003f64270 */
[C---:B------:R-:W-:Y:S02]  /*e880*/  ISETP.GT.AND P4, PT, R8.reuse, 0x58, PT ;  /* 0x000000580800780c */ /* 0x040fe40003f84270 */
[C---:B------:R-:W-:Y:S02]  /*e890*/  ISETP.GT.AND P5, PT, R8.reuse, 0x59, PT ;  /* 0x000000590800780c */ /* 0x040fe40003fa4270 */
[----:B------:R-:W-:Y:S02]  /*e8a0*/  ISETP.GT.AND P0, PT, R8, 0x40, PT ;  /* 0x000000400800780c */ /* 0x000fe40003f04270 */
[----:B------:R-:W-:Y:S02]  /*e8b0*/  FSEL R191, R191, -INF , P1 ;  /* 0xff800000bfbf7808 */ /* 0x000fe40000800000 */
[----:B------:R-:W-:-:S02]  /*e8c0*/  FSEL R186, R186, -INF , P0 ;  /* 0xff800000baba7808 */ /* 0x000fc40000000000 */
[----:B------:R-:W-:Y:S02]  /*e8d0*/  LOP3.LUT P0, RZ, R18, 0x4000, RZ, 0xc0, !PT ;  /* 0x0000400012ff7812 */ /* 0x000fe4000780c0ff */
[----:B------:R-:W-:Y:S02]  /*e8e0*/  FSEL R194, R194, -INF , P2 ;  /* 0xff800000c2c27808 */ /* 0x000fe40001000000 */
[----:B------:R-:W-:Y:S02]  /*e8f0*/  FSEL R187, R187, -INF , P0 ;  /* 0xff800000bbbb7808 */ /* 0x000fe40000000000 */
[----:B------:R-:W-:Y:S02]  /*e900*/  FSEL R195, R195, -INF , P3 ;  /* 0xff800000c3c37808 */ /* 0x000fe40001800000 */
[----:B------:R-:W-:Y:S02]  /*e910*/  FSEL R198, R198, -INF , P4 ;  /* 0xff800000c6c67808 */ /* 0x000fe40002000000 */
[----:B0-----:R-:W-:-:S02]  /*e920*/  FMNMX.FTZ R0, R0, R14, !PT ;  /* 0x0000000e00007209 */ /* 0x001fc40007810000 */
[----:B------:R-:W-:Y:S02]  /*e930*/  FSEL R199, R199, -INF , P5 ;  /* 0xff800000c7c77808 */ /* 0x000fe40002800000 */
[----:B------:R-:W-:Y:S02]  /*e940*/  FSETP.NEU.FTZ.AND P6, PT, R0, -INF , PT ;  /* 0xff8000000000780b */ /* 0x000fe40003fdd000 */
[----:B------:R-:W-:Y:S02]  /*e950*/  LOP3.LUT P0, RZ, R18, 0x2000, RZ, 0xc0, !PT ;  /* 0x0000200012ff7812 */ /* 0x000fe4000780c0ff */
[----:B------:R-:W-:-:S05]  /*e960*/  FSEL R14, R0, RZ, P6 ;  /* 0x000000ff000e7208 */ /* 0x000fca0003000000 */
[----:B------:R-:W-:Y:S01]  /*e970*/  FADD.FTZ R14, -R14, R12 ;  /* 0x0000000c0e0e7221 */ /* 0x000fe20000010100 */
[----:B------:R-:W-:-:S03]  /*e980*/  FMUL.FTZ R12, R0, UR37 ;  /* 0x00000025000c7c20 */ /* 0x000fc60008410000 */
[----:B------:R-:W-:Y:S02]  /*e990*/  FMUL.FTZ R14, R14, UR37 ;  /* 0x000000250e0e7c20 */ /* 0x000fe40008410000 */
[----:B------:R-:W-:Y:S02]  /*e9a0*/  FSEL R12, R12, RZ, P6 ;  /* 0x000000ff0c0c7208 */ /* 0x000fe40003000000 */
[----:B------:R-:W-:Y:S02]  /*e9b0*/  ISETP.GT.AND P6, PT, R8, 0x48, PT ;  /* 0x000000480800780c */ /* 0x000fe40003fc4270 */
        /* <DEDUP_REMOVED lines=33> */
[----:B------:R-:W-:Y:S01]  /*ebd0*/  FFMA.FTZ R197, R197, UR37, -R12 ;  /* 0x00000025c5c57c23 */ /* 0x000fe2000801080c */
        /* <DEDUP_REMOVED lines=12> */
[-C--:B------:R-:W-:Y:S01]  /*eca0*/  FMUL.FTZ R24, R24, R14.reuse ;  /* 0x0000000e18187220 */ /* 0x080fe20000410000 */
[-C--:B------:R-:W-:Y:S01]  /*ecb0*/  FMUL.FTZ R25, R25, R14.reuse ;  /* 0x0000000e19197220 */ /* 0x080fe20000410000 */
[----:B------:R-:W-:Y:S01]  /*ecc0*/  FMUL.FTZ R28, R28, R14 ;  /* 0x0000000e1c1c7220 */ /* 0x000fe20000410000 */
[----:B------:R-:W-:Y:S01]  /*ecd0*/  FMNMX.FTZ R8, R186, R8, !PT ;  /* 0x00000008ba087209 */ /* 0x000fe20007810000 */
[----:B------:R-:W-:Y:S01]  /*ece0*/  FMUL.FTZ R29, R29, R14 ;  /* 0x0000000e1d1d7220 */ /* 0x000fe20000410000 */
[----:B------:R-:W0:Y:S01]  /*ecf0*/  MUFU.EX2 R157, R157 ;  /* 0x0000009d009d7308 */ /* 0x000e220000000800 */
[----:B-1----:R-:W-:Y:S01]  /*ed00*/  FADD.FTZ R6, R153, R6 ;  /* 0x0000000699067221 */ /* 0x002fe20000010000 */
[----:B------:R-:W-:Y:S01]  /*ed10*/  FMNMX.FTZ R8, R187, R8, !PT ;  /* 0x00000008bb087209 */ /* 0x000fe20007810000 */
[----:B------:R-:W-:Y:S01]  /*ed20*/  FMUL.FTZ R32, R32, R14 ;  /* 0x0000000e20207220 */ /* 0x000fe20000410000 */
[----:B------:R-:W-:Y:S01]  /*ed30*/  F2FP.BF16.F32.PACK_AB R152, R153, R152 ;  /* 0x000000989998723e */ /* 0x000fe200000010ff */
[----:B------:R-:W-:Y:S01]  /*ed40*/  FMUL.FTZ R33, R33, R14 ;  /* 0x0000000e21217220 */ /* 0x000fe20000410000 */
[----:B------:R-:W-:Y:S01]  /*ed50*/  FMNMX.FTZ R8, R190, R8, !PT ;  /* 0x00000008be087209 */ /* 0x000fe20007810000 */
[-C--:B------:R-:W-:Y:S01]  /*ed60*/  FMUL.FTZ R36, R36, R14.reuse ;  /* 0x0000000e24247220 */ /* 0x080fe20000410000 */
[----:B------:R-:W-:Y:S01]  /*ed70*/  FMUL.FTZ R37, R37, R14 ;  /* 0x0000000e25257220 */ /* 0x000fe20000410000 */
[----:B--2---:R-:W-:Y:S01]  /*ed80*/  FADD.FTZ R6, R154, R6 ;  /* 0x000000069a067221 */ /* 0x004fe20000010000 */
[----:B------:R-:W-:Y:S01]  /*ed90*/  FMNMX.FTZ R8, R191, R8, !PT ;  /* 0x00000008bf087209 */ /* 0x000fe20007810000 */
[-C--:B------:R-:W-:Y:S01]  /*eda0*/  FMUL.FTZ R40, R40, R14.reuse ;  /* 0x0000000e28287220 */ /* 0x080fe20000410000 */
[-C--:B------:R-:W-:Y:S01]  /*edb0*/  FMUL.FTZ R41, R41, R14.reuse ;  /* 0x0000000e29297220 */ /* 0x080fe20000410000 */
[----:B------:R-:W-:Y:S01]  /*edc0*/  FMUL.FTZ R44, R44, R14 ;  /* 0x0000000e2c2c7220 */ /* 0x000fe20000410000 */
[----:B------:R-:W-:Y:S01]  /*edd0*/  FMNMX.FTZ R8, R194, R8, !PT ;  /* 0x00000008c2087209 */ /* 0x000fe20007810000 */
[-C--:B------:R-:W-:Y:S01]  /*ede0*/  FMUL.FTZ R45, R45, R14.reuse ;  /* 0x0000000e2d2d7220 */ /* 0x080fe20000410000 */
[----:B------:R-:W-:Y:S01]  /*edf0*/  FMUL.FTZ R48, R48, R14 ;  /* 0x0000000e30307220 */ /* 0x000fe20000410000 */
[----:B0-----:R-:W-:Y:S01]  /*ee00*/  FADD.FTZ R20, R157, R6 ;  /* 0x000000069d147221 */ /* 0x001fe20000010000 */
        /* <DEDUP_REMOVED lines=37> */
[----:B0-----:R-:W-:Y:S01]  /*f060*/  FMNMX.FTZ R8, R8, R12, !PT ;  /* 0x0000000c08087209 */ /* 0x001fe20007810000 */
        /* <DEDUP_REMOVED lines=19> */
[----:B------:R-:W-:Y:S01]  /*f1a0*/  VIADD R14, R201, 0x8 ;  /* 0x00000008c90e7836 */ /* 0x000fe20000000000 */
[----:B------:R-:W-:Y:S01]  /*f1b0*/  F2FP.BF16.F32.PACK_AB R154, R157, R154 ;  /* 0x0000009a9d9a723e */ /* 0x000fe200000010ff */
[----:B------:R-:W-:Y:S01]  /*f1c0*/  MUFU.EX2 R161, R161 ;  /* 0x000000a100a17308 */ /* 0x000fe20000000800 */
[----:B0-----:R-:W-:Y:S01]  /*f1d0*/  FMNMX.FTZ R8, R8, R12, !PT ;  /* 0x0000000c08087209 */ /* 0x001fe20007810000 */
[----:B------:R-:W-:-:S06]  /*f1e0*/  VIADD R12, R10, 0x32440 ;  /* 0x000324400a0c7836 */ /* 0x000fcc0000000000 */
[----:B------:R-:W-:Y:S01]  /*f1f0*/  MUFU.EX2 R164, R164 ;  /* 0x000000a400a47308 */ /* 0x000fe20000000800 */
[----:B------:R-:W-:-:S04]  /*f200*/  FSETP.NEU.FTZ.AND P1, PT, R8, -INF , PT ;  /* 0xff8000000800780b */ /* 0x000fc80003f3d000 */
[----:B------:R-:W-:-:S03]  /*f210*/  FSEL R6, R8, RZ, P1 ;  /* 0x000000ff08067208 */ /* 0x000fc60000800000 */
[----:B------:R-:W-:Y:S02]  /*f220*/  MUFU.EX2 R165, R165 ;  /* 0x000000a500a57308 */ /* 0x000fe40000000800 */
[----:B------:R-:W-:Y:S01]  /*f230*/  FADD.FTZ R11, -R6, R11 ;  /* 0x0000000b060b7221 */ /* 0x000fe20000010100 */
[----:B------:R-:W-:-:S03]  /*f240*/  FMUL.FTZ R6, R8, UR37 ;  /* 0x0000002508067c20 */ /* 0x000fc60008410000 */
[----:B------:R-:W-:Y:S02]  /*f250*/  FMUL.FTZ R11, R11, UR37 ;  /* 0x000000250b0b7c20 */ /* 0x000fe40008410000 */
[----:B------:R-:W-:Y:S01]  /*f260*/  MUFU.EX2 R168, R168 ;  /* 0x000000a800a87308 */ /* 0x000fe20000000800 */
[----:B------:R-:W-:-:S05]  /*f270*/  FSEL R6, R6, RZ, P1 ;  /* 0x000000ff06067208 */ /* 0x000fca0000800000 */
[--C-:B------:R-:W-:Y:S01]  /*f280*/  FFMA.FTZ R153, R13, UR37, -R6.reuse ;  /* 0x000000250d997c23 */ /* 0x100fe20008010806 */
[----:B------:R-:W-:Y:S01]  /*f290*/  IMAD.U32 R13, RZ, RZ, UR41 ;  /* 0x00000029ff0d7e24 */ /* 0x000fe2000f8e00ff */
[----:B------:R0:W1:Y:S01]  /*f2a0*/  MUFU.EX2 R15, R11 ;  /* 0x0000000b000f7308 */ /* 0x0000620000000800 */
[--C-:B------:R-:W-:Y:S01]  /*f2b0*/  FFMA.FTZ R156, R163, UR37, -R6.reuse ;  /* 0x00000025a39c7c23 */ /* 0x100fe20008010806 */
[--C-:B------:R-:W-:Y:S01]  /*f2c0*/  FFMA.FTZ R157, R166, UR37, -R6.reuse ;  /* 0x00000025a69d7c23 */ /* 0x100fe20008010806 */
[----:B------:R-:W-:Y:S01]  /*f2d0*/  FFMA.FTZ R21, R167, UR37, -R6 ;  /* 0x00000025a7157c23 */ /* 0x000fe20008010806 */
[----:B------:R-:W-:Y:S01]  /*f2e0*/  PRMT R12, R13, 0x654, R12 ;  /* 0x000006540d0c7816 */ /* 0x000fe2000000000c */
[----:B------:R-:W-:Y:S02]  /*f2f0*/  IMAD.MOV.U32 R13, RZ, RZ, 0x40000040 ;  /* 0x40000040ff0d7424 */ /* 0x000fe400078e00ff */
[--C-:B------:R-:W-:Y:S01]  /*f300*/  FFMA.FTZ R194, R194, UR37, -R6.reuse ;  /* 0x00000025c2c27c23 */ /* 0x100fe20008010806 */
[--C-:B------:R-:W-:Y:S01]  /*f310*/  FFMA.FTZ R195, R195, UR37, -R6.reuse ;  /* 0x00000025c3c37c23 */ /* 0x100fe20008010806 */
[----:B------:R-:W2:Y:S01]  /*f320*/  MUFU.EX2 R153, R153 ;  /* 0x0000009900997308 */ /* 0x000ea20000000800 */
[--C-:B0-----:R-:W-:Y:S01]  /*f330*/  FFMA.FTZ R11, R155, UR37, -R6.reuse ;  /* 0x000000259b0b7c23 */ /* 0x101fe20008010806 */
[----:B------:R-:W-:Y:S01]  /*f340*/  R2UR UR7, R13 ;  /* 0x000000000d0772ca */ /* 0x000fe200000e0000 */
[--C-:B------:R-:W-:Y:S01]  /*f350*/  FFMA.FTZ R13, R159, UR37, -R6.reuse ;  /* 0x000000259f0d7c23 */ /* 0x100fe20008010806 */
[----:B------:R0:W-:Y:S01]  /*f360*/  SYNCS.ARRIVE.TRANS64.RED.A1T0 RZ, [R12+URZ], RZ ;  /* 0x000000ff0cff79a7 */ /* 0x0001e2000810043f */
[--C-:B------:R-:W-:Y:S01]  /*f370*/  FFMA.FTZ R159, R170, UR37, -R6.reuse ;  /* 0x00000025aa9f7c23 */ /* 0x100fe20008010806 */
[----:B------:R-:W-:-:S02]  /*f380*/  FFMA.FTZ R198, R198, UR37, -R6 ;  /* 0x00000025c6c67c23 */ /* 0x000fc40008010806 */
[----:B------:R-:W3:Y:S01]  /*f390*/  MUFU.EX2 R11, R11 ;  /* 0x0000000b000b7308 */ /* 0x000ee20000000800 */
[-C--:B-1----:R-:W-:Y:S01]  /*f3a0*/  FMUL.FTZ R26, R26, R15.reuse ;  /* 0x0000000f1a1a7220 */ /* 0x082fe20000410000 */
[-C--:B------:R-:W-:Y:S01]  /*f3b0*/  FMUL.FTZ R27, R27, R15.reuse ;  /* 0x0000000f1b1b7220 */ /* 0x080fe20000410000 */
[-C--:B------:R-:W-:Y:S01]  /*f3c0*/  FMUL.FTZ R30, R30, R15.reuse ;  /* 0x0000000f1e1e7220 */ /* 0x080fe20000410000 */
[----:B0-----:R-:W-:Y:S02]  /*f3d0*/  IMAD.MOV.U32 R12, RZ, RZ, 0xc00 ;  /* 0x00000c00ff0c7424 */ /* 0x001fe400078e00ff */
[-C--:B------:R-:W-:Y:S01]  /*f3e0*/  FMUL.FTZ R31, R31, R15.reuse ;  /* 0x0000000f1f1f7220 */ /* 0x080fe20000410000 */
[-C--:B------:R-:W-:Y:S01]  /*f3f0*/  FMUL.FTZ R34, R34, R15.reuse ;  /* 0x0000000f22227220 */ /* 0x080fe20000410000 */
[----:B------:R-:W-:Y:S01]  /*f400*/  FMUL.FTZ R35, R35, R15 ;  /* 0x0000000f23237220 */ /* 0x000fe20000410000 */
[----:B------:R-:W-:Y:S01]  /*f410*/  MUFU.EX2 R13, R13 ;  /* 0x0000000d000d7308 */ /* 0x000fe20000000800 */
[----:B--2---:R-:W-:Y:S01]  /*f420*/  FFMA.FTZ R3, R15, R3, R153 ;  /* 0x000000030f037223 */ /* 0x004fe20000010099 */
[----:B------:R-:W-:Y:S01]  /*f430*/  IMAD R12, R19, R12, UR38 ;  /* 0x00000026130c7e24 */ /* 0x000fe2000f8e020c */
[----:B------:R0:W-:Y:S01]  /*f440*/  BAR.SYNC.DEFER_BLOCKING R14, 0x100 ;  /* 0x0004000e0000751d */ /* 0x0001e20000010000 */
[-C--:B------:R-:W-:Y:S01]  /*f450*/  FMUL.FTZ R38, R38, R15.reuse ;  /* 0x0000000f26267220 */ /* 0x080fe20000410000 */
[-C--:B------:R-:W-:Y:S01]  /*f460*/  FMUL.FTZ R39, R39, R15.reuse ;  /* 0x0000000f27277220 */ /* 0x080fe20000410000 */
[-C--:B------:R-:W-:Y:S01]  /*f470*/  FMUL.FTZ R42, R42, R15.reuse ;  /* 0x0000000f2a2a7220 */ /* 0x080fe20000410000 */
[----:B------:R-:W-:Y:S01]  /*f480*/  R2UR UR6, R12 ;  /* 0x000000000c0672ca */ /* 0x000fe200000e0000 */
[----:B------:R-:W-:Y:S01]  /*f490*/  FMUL.FTZ R43, R43, R15 ;  /* 0x0000000f2b2b7220 */ /* 0x000fe20000410000 */
[C---:B---3--:R-:W-:Y:S01]  /*f4a0*/  FADD.FTZ R3, R11.reuse, R3 ;  /* 0x000000030b037221 */ /* 0x048fe20000010000 */
[----:B------:R-:W-:Y:S01]  /*f4b0*/  F2FP.BF16.F32.PACK_AB R153, R11, R153 ;  /* 0x000000990b99723e */ /* 0x000fe200000010ff */
[----:B------:R-:W-:Y:S01]  /*f4c0*/  FFMA.FTZ R11, R158, UR37, -R6 ;  /* 0x000000259e0b7c23 */ /* 0x000fe20008010806 */
        /* <DEDUP_REMOVED lines=57> */
[----:B------:R-:W-:Y:S01]  /*f860*/  FADD.FTZ R3, R11, R3 ;  /* 0x000000030b037221 */ /* 0x000fe20000010000 */
[----:B0-----:R-:W-:-:S02]  /*f870*/  VIADD R14, R12, 0x80 ;  /* 0x000000800c0e7836 */ /* 0x001fc40000000000 */
[--C-:B------:R-:W-:Y:S01]  /*f880*/  FFMA.FTZ R11, R175, UR37, -R6.reuse ;  /* 0x00000025af0b7c23 */ /* 0x100fe20008010806 */
[----:B------:R-:W-:Y:S01]  /*f890*/  WARPGROUP.ARRIVE ;  /* 0x00000000000079c5 */ /* 0x000fe20000000000 */
[----:B------:R-:W-:Y:S02]  /*f8a0*/  IMAD.MOV.U32 R15, RZ, RZ, 0x40000040 ;  /* 0x40000040ff0f7424 */ /* 0x000fe400078e00ff */
[----:B------:R-:W-:Y:S01]  /*f8b0*/  FADD.FTZ R158, R13, R3 ;  /* 0x000000030d9e7221 */ /* 0x000fe20000010000 */
[--C-:B------:R-:W-:Y:S01]  /*f8c0*/  FFMA.FTZ R13, R171, UR37, -R6.reuse ;  /* 0x00000025ab0d7c23 */ /* 0x100fe20008010806 */
[----:B------:R-:W-:Y:S01]  /*f8d0*/  MUFU.EX2 R157, R157 ;  /* 0x0000009d009d7308 */ /* 0x000fe20000000800 */
[----:B------:R-:W-:Y:S01]  /*f8e0*/  FFMA.FTZ R3, R174, UR37, -R6 ;  /* 0x00000025ae037c23 */ /* 0x000fe20008010806 */
[----:B------:R-:W-:Y:S01]  /*f8f0*/  HGMMA.64x256x16.F32.BF16 R24, R152, gdesc[UR4].tnspB, R24, gsb0 ;  /* 0x43e0000498187df0 */ /* 0x000fe20008001818 */
[----:B------:R-:W-:Y:S01]  /*f900*/  R2UR UR6, R14 ;  /* 0x000000000e0672ca */ /* 0x000fe200000e0000 */
[----:B------:R-:W-:Y:S01]  /*f910*/  VIADD R14, R12, 0x100 ;  /* 0x000001000c0e7836 */ /* 0x000fe20000000000 */
[----:B------:R-:W-:Y:S01]  /*f920*/  R2UR UR7, R15 ;  /* 0x000000000f0772ca */ /* 0x000fe200000e0000 */
[----:B------:R-:W-:-:S02]  /*f930*/  IMAD.MOV.U32 R15, RZ, RZ, 0x40000040 ;  /* 0x40000040ff0f7424 */ /* 0x000fc400078e00ff */
[----:B------:R-:W0:Y:S08]  /*f940*/  MUFU.EX2 R21, R21 ;  /* 0x0000001500157308 */ /* 0x000e300000000800 */
        /* <DEDUP_REMOVED lines=23> */
[----:B------:R-:W-:-:S05]  /*fac0*/  FFMA.FTZ R153, R162, UR37, -R6 ;  /* 0x00000025a2997c23 */ /* 0x000fca0008010806 */
[----:B------:R-:W1:Y:S01]  /*fad0*/  MUFU.EX2 R152, R160 ;  /* 0x000000a000987308 */ /* 0x000e620000000800 */
[----:B------:R-:W-:Y:S01]  /*fae0*/  F2FP.BF16.F32.PACK_AB R154, R165, R164 ;  /* 0x000000a4a59a723e */ /* 0x000fe200000010ff */
[----:B------:R-:W-:Y:S01]  /*faf0*/  FFMA.FTZ R162, R191, UR37, -R6 ;  /* 0x00000025bfa27c23 */ /* 0x000fe20008010806 */
[----:B0-----:R-:W-:-:S05]  /*fb00*/  F2FP.BF16.F32.PACK_AB R155, R21, R157 ;  /* 0x0000009d159b723e */ /* 0x001fca00000010ff */
[----:B------:R-:W0:Y:S08]  /*fb10*/  MUFU.EX2 R153, R153 ;  /* 0x0000009900997308 */ /* 0x000e300000000800 */
[----:B------:R-:W-:Y:S01]  /*fb20*/  MUFU.EX2 R162, R162 ;  /* 0x000000a200a27308 */ /* 0x000fe20000000800 */
[----:B-1----:R-:W-:Y:S01]  /*fb30*/  FADD.FTZ R20, R152, R20 ;  /* 0x0000001498147221 */ /* 0x002fe20000010000 */
[----:B------:R-:W-:-:S03]  /*fb40*/  F2FP.BF16.F32.PACK_AB R152, R161, R152 ;  /* 0x00000098a198723e */ /* 0x000fc600000010ff */
[----:B------:R-:W-:Y:S01]  /*fb50*/  FADD.FTZ R20, R161, R20 ;  /* 0x00000014a1147221 */ /* 0x000fe20000010000 */
[----:B------:R-:W-:Y:S01]  /*fb60*/  FFMA.FTZ R161, R190, UR37, -R6 ;  /* 0x00000025bea17c23 */ /* 0x000fe20008010806 */
[----:B0-----:R-:W-:Y:S01]  /*fb70*/  FADD.FTZ R158, R153, R158 ;  /* 0x0000009e999e7221 */ /* 0x001fe20000010000 */
[----:B------:R-:W-:Y:S01]  /*fb80*/  F2FP.BF16.F32.PACK_AB R153, R156, R153 ;  /* 0x000000999c99723e */ /* 0x000fe200000010ff */
[----:B------:R-:W-:Y:S01]  /*fb90*/  FADD.FTZ R164, R164, R20 ;  /* 0x00000014a4a47221 */ /* 0x000fe20000010000 */
[----:B------:R-:W-:Y:S01]  /*fba0*/  FFMA.FTZ R20, R179, UR37, -R6 ;  /* 0x00000025b3147c23 */ /* 0x000fe20008010806 */
[----:B------:R-:W-:Y:S01]  /*fbb0*/  FADD.FTZ R158, R156, R158 ;  /* 0x0000009e9c9e7221 */ /* 0x000fe20000010000 */
[----:B------:R-:W-:Y:S01]  /*fbc0*/  WARPGROUP.ARRIVE ;  /* 0x00000000000079c5 */ /* 0x000fe20000000000 */
[----:B------:R-:W-:Y:S01]  /*fbd0*/  FFMA.FTZ R156, R182, UR37, -R6 ;  /* 0x00000025b69c7c23 */ /* 0x000fe20008010806 */
[----:B------:R-:W-:Y:S01]  /*fbe0*/  MUFU.EX2 R161, R161 ;  /* 0x000000a100a17308 */ /* 0x000fe20000000800 */
[----:B------:R-:W-:Y:S01]  /*fbf0*/  FADD.FTZ R160, R157, R158 ;  /* 0x0000009e9da07221 */ /* 0x000fe20000010000 */
[--C-:B------:R-:W-:Y:S01]  /*fc00*/  FFMA.FTZ R158, R178, UR37, -R6.reuse ;  /* 0x00000025b29e7c23 */ /* 0x100fe20008010806 */
[----:B------:R-:W-:Y:S01]  /*fc10*/  FFMA.FTZ R157, R183, UR37, -R6 ;  /* 0x00000025b79d7c23 */ /* 0x000fe20008010806 */
[----:B------:R-:W-:Y:S01]  /*fc20*/  HGMMA.64x256x16.F32.BF16 R24, R152, gdesc[UR4].tnspB, R24, gsb0 ;  /* 0x43e0000498187df0 */ /* 0x000fe20008001818 */
[----:B------:R-:W-:Y:S01]  /*fc30*/  R2UR UR6, R14 ;  /* 0x000000000e0672ca */ /* 0x000fe200000e0000 */
[----:B------:R-:W-:Y:S01]  /*fc40*/  VIADD R14, R12, 0x180 ;  /* 0x000001800c0e7836 */ /* 0x000fe20000000000 */
[----:B------:R-:W-:Y:S01]  /*fc50*/  R2UR UR7, R15 ;  /* 0x000000000f0772ca */ /* 0x000fe200000e0000 */
[----:B------:R-:W-:Y:S01]  /*fc60*/  MUFU.EX2 R158, R158 ;  /* 0x0000009e009e7308 */ /* 0x000fe20000000800 */
[----:B------:R-:W-:-:S02]  /*fc70*/  IMAD.MOV.U32 R15, RZ, RZ, 0x40000040 ;  /* 0x40000040ff0f7424 */ /* 0x000fc400078e00ff */
[----:B------:R-:W-:Y:S01]  /*fc80*/  FADD.FTZ R160, R21, R160 ;  /* 0x000000a015a07221 */ /* 0x000fe20000010000 */
[----:B------:R-:W-:Y:S01]  /*fc90*/  FFMA.FTZ R21, R186, UR37, -R6 ;  /* 0x00000025ba157c23 */ /* 0x000fe20008010806 */
[----:B------:R-:W-:Y:S02]  /*fca0*/  FADD.FTZ R164, R165, R164 ;  /* 0x000000a4a5a47221 */ /* 0x000fe40000010000 */
[----:B------:R-:W-:Y:S01]  /*fcb0*/  FADD.FTZ R160, R159, R160 ;  /* 0x000000a09fa07221 */ /* 0x000fe20000010000 */
[----:B------:R-:W0:Y:S03]  /*fcc0*/  MUFU.EX2 R20, R20 ;  /* 0x0000001400147308 */ /* 0x000e260000000800 */
[----:B------:R-:W-:-:S04]  /*fcd0*/  FADD.FTZ R160, R13, R160 ;  /* 0x000000a00da07221 */ /* 0x000fc80000010000 */
[----:B------:R-:W-:Y:S01]  /*fce0*/  FADD.FTZ R160, R3, R160 ;  /* 0x000000a003a07221 */ /* 0x000fe20000010000 */
[----:B------:R-:W-:Y:S03]  /*fcf0*/  MUFU.EX2 R156, R156 ;  /* 0x0000009c009c7308 */ /* 0x000fe60000000800 */
[----:B------:R-:W-:-:S05]  /*fd00*/  FADD.FTZ R160, R11, R160 ;  /* 0x000000a00ba07221 */ /* 0x000fca0000010000 */
[----:B------:R-:W1:Y:S08]  /*fd10*/  MUFU.EX2 R157, R157 ;  /* 0x0000009d009d7308 */ /* 0x000e700000000800 */
[----:B------:R-:W2:Y:S01]  /*fd20*/  MUFU.EX2 R21, R21 ;  /* 0x0000001500157308 */ /* 0x000ea20000000800 */
[----:B------:R-:W-:Y:S02]  /*fd30*/  WARPGROUP.DEPBAR.LE gsb0, 0x0 ;  /* 0x00008000000079c5 */ /* 0x000fe40000010000 */
[----:B------:R-:W-:Y:S01]  /*fd40*/  F2FP.BF16.F32.PACK_AB R152, R169, R168 ;  /* 0x000000a8a998723e */ /* 0x000fe200000010ff */
[----:B------:R-:W-:Y:S01]  /*fd50*/  FADD.FTZ R168, R168, R164 ;  /* 0x000000a4a8a87221 */ /* 0x000fe20000010000 */
[----:B------:R-:W-:Y:S01]  /*fd60*/  F2FP.BF16.F32.PACK_AB R153, R13, R159 ;  /* 0x0000009f0d99723e */ /* 0x000fe200000010ff */
[--C-:B------:R-:W-:Y:S01]  /*fd70*/  FFMA.FTZ R159, R187, UR37, -R6.reuse ;  /* 0x00000025bb9f7c23 */ /* 0x100fe20008010806 */
[----:B------:R-:W-:Y:S01]  /*fd80*/  F2FP.BF16.F32.PACK_AB R154, R173, R172 ;  /* 0x000000acad9a723e */ /* 0x000fe200000010ff */
[----:B------:R-:W-:Y:S01]  /*fd90*/  FFMA.FTZ R6, R199, UR37, -R6 ;  /* 0x00000025c7067c23 */ /* 0x000fe20008010806 */
[----:B------:R-:W-:Y:S01]  /*fda0*/  F2FP.BF16.F32.PACK_AB R155, R11, R3 ;  /* 0x000000030b9b723e */ /* 0x000fe200000010ff */
[----:B------:R-:W-:-:S02]  /*fdb0*/  IMAD.MOV.U32 R13, RZ, RZ, 0x40000040 ;  /* 0x40000040ff0d7424 */ /* 0x000fc400078e00ff */
[----:B------:R-:W-:Y:S01]  /*fdc0*/  FADD.FTZ R168, R169, R168 ;  /* 0x000000a8a9a87221 */ /* 0x000fe20000010000 */
[----:B------:R-:W3:Y:S01]  /*fdd0*/  MUFU.EX2 R159, R159 ;  /* 0x0000009f009f7308 */ /* 0x000ee20000000800 */
[----:B------:R-:W-:Y:S02]  /*fde0*/  WARPGROUP.ARRIVE ;  /* 0x00000000000079c5 */ /* 0x000fe40000000000 */
[----:B------:R-:W-:-:S04]  /*fdf0*/  FADD.FTZ R168, R172, R168 ;  /* 0x000000a8aca87221 */ /* 0x000fc80000010000 */
[----:B------:R-:W-:Y:S01]  /*fe00*/  HGMMA.64x256x16.F32.BF16 R24, R152, gdesc[UR4].tnspB, R24, gsb0 ;  /* 0x43e0000498187df0 */ /* 0x000fe20008001818 */
[----:B------:R-:W-:Y:S01]  /*fe10*/  R2UR UR6, R14 ;  /* 0x000000000e0672ca */ /* 0x000fe200000e0000 */
[C---:B------:R-:W-:Y:S01]  /*fe20*/  VIADD R14, R12.reuse, 0x200 ;  /* 0x000002000c0e7836 */ /* 0x040fe20000000000 */
[----:B------:R-:W-:Y:S01]  /*fe30*/  R2UR UR7, R15 ;  /* 0x000000000f0772ca */ /* 0x000fe200000e0000 */
[----:B------:R-:W-:Y:S02]  /*fe40*/  IMAD.MOV.U32 R15, RZ, RZ, 0x40000040 ;  /* 0x40000040ff0f7424 */ /* 0x000fe400078e00ff */
[----:B------:R-:W-:Y:S01]  /*fe50*/  FADD.FTZ R168, R173, R168 ;  /* 0x000000a8ada87221 */ /* 0x000fe20000010000 */
[----:B------:R-:W-:Y:S01]  /*fe60*/  VIADD R12, R12, 0x280 ;  /* 0x000002800c0c7836 */ /* 0x000fe20000000000 */
[----:B------:R-:W-:Y:S02]  /*fe70*/  WARPGROUP.DEPBAR.LE gsb0, 0x0 ;  /* 0x00008000000079c5 */ /* 0x000fe40000010000 */
[----:B------:R-:W-:Y:S01]  /*fe80*/  F2FP.BF16.F32.PACK_AB R152, R177, R176 ;  /* 0x000000b0b198723e */ /* 0x000fe200000010ff */
        /* <DEDUP_REMOVED lines=11> */
[----:B------:R-:W-:-:S03]  /*ff40*/  FADD.FTZ R158, R157, R158 ;  /* 0x0000009e9d9e7221 */ /* 0x000fc60000010000 */
[----:B------:R-:W-:Y:S01]  /*ff50*/  HGMMA.64x256x16.F32.BF16 R24, R152, gdesc[UR4].tnspB, R24, gsb0 ;  /* 0x43e0000498187df0 */ /* 0x000fe20008001818 */
[----:B------:R-:W-:Y:S01]  /*ff60*/  R2UR UR6, R14 ;  /* 0x000000000e0672ca */ /* 0x000fe200000e0000 */
[----:B------:R-:W-:Y:S01]  /*ff70*/  FADD.FTZ R176, R184, R176 ;  /* 0x000000b0b8b07221 */ /* 0x000fe20000010000 */
[----:B------:R-:W-:Y:S01]  /*ff80*/  R2UR UR7, R15 ;  /* 0x000000000f0772ca */ /* 0x000fe200000e0000 */
[----:B------:R0:W1:Y:S01]  /*ff90*/  MUFU.EX2 R14, R6 ;  /* 0x00000006000e7308 */ /* 0x0000620000000800 */
[----:B--2---:R-:W-:Y:S01]  /*ffa0*/  FADD.FTZ R158, R21, R158 ;  /* 0x0000009e159e7221 */ /* 0x004fe20000010000 */
[----:B------:R-:W-:-:S03]  /*ffb0*/  FADD.FTZ R176, R185, R176 ;  /* 0x000000b0b9b07221 */ /* 0x000fc60000010000 */
[----:B---3--:R-:W-:Y:S01]  /*ffc0*/  FADD.FTZ R158, R159, R158 ;  /* 0x0000009e9f9e7221 */ /* 0x008fe20000010000 */
        /* <DEDUP_REMOVED lines=10> */
[----:B0-----:R-:W-:-:S03]  /*10070*/  FADD.FTZ R6, R197, R176 ;  /* 0x000000b0c5067221 */ /* 0x001fc60000010000 */
[----:B-1----:R-:W-:Y:S01]  /*10080*/  FADD.FTZ R3, R14, R158 ;  /* 0x0000009e0e037221 */ /* 0x002fe20000010000 */
[----:B------:R-:W-:Y:S02]  /*10090*/  WARPGROUP.DEPBAR.LE gsb0, 0x0 ;  /* 0x00008000000079c5 */ /* 0x000fe40000010000 */
[----:B------:R-:W-:Y:S02]  /*100a0*/  F2FP.BF16.F32.PACK_AB R152, R185, R184 ;  /* 0x000000b8b998723e */ /* 0x000fe400000010ff */
[----:B------:R-:W-:Y:S02]  /*100b0*/  F2FP.BF16.F32.PACK_AB R153, R159, R21 ;  /* 0x000000159f99723e */ /* 0x000fe400000010ff */
[----:B------:R-:W-:Y:S02]  /*100c0*/  F2FP.BF16.F32.PACK_AB R154, R189, R188 ;  /* 0x000000bcbd9a723e */ /* 0x000fe400000010ff */
[----:B------:R-:W-:-:S04]  /*100d0*/  F2FP.BF16.F32.PACK_AB R155, R162, R161 ;  /* 0x000000a1a29b723e */ /* 0x000fc800000010ff */
[----:B------:R-:W-:-:S06]  /*100e0*/  WARPGROUP.ARRIVE ;  /* 0x00000000000079c5 */ /* 0x000fcc0000000000 */
[----:B------:R-:W-:Y:S01]  /*100f0*/  HGMMA.64x256x16.F32.BF16 R24, R152, gdesc[UR4].tnspB, R24, gsb0 ;  /* 0x43e0000498187df0 */ /* 0x000fe20008001818 */
[----:B------:R-:W-:Y:S02]  /*10100*/  R2UR UR6, R12 ;  /* 0x000000000c0672ca */ /* 0x000fe400000e0000 */
[----:B------:R-:W-:Y:S01]  /*10110*/  R2UR UR7, R13 ;  /* 0x000000000d0772ca */ /* 0x000fe200000e0000 */
[----:B------:R-:W-:Y:S02]  /*10120*/  WARPGROUP.DEPBAR.LE gsb0, 0x0 ;  /* 0x00008000000079c5 */ /* 0x000fe40000010000 */
[----:B------:R-:W-:Y:S02]  /*10130*/  F2FP.BF16.F32.PACK_AB R152, R193, R192 ;  /* 0x000000c0c198723e */ /* 0x000fe400000010ff */
[----:B------:R-:W-:Y:S02]  /*10140*/  F2FP.BF16.F32.PACK_AB R153, R195, R194 ;  /* 0x000000c2c399723e */ /* 0x000fe400000010ff */
[----:B------:R-:W-:-:S02]  /*10150*/  F2FP.BF16.F32.PACK_AB R154, R197, R196 ;  /* 0x000000c4c59a723e */ /* 0x000fc400000010ff */
[----:B------:R-:W-:-:S04]  /*10160*/  F2FP.BF16.F32.PACK_AB R155, R14, R198 ;  /* 0x000000c60e9b723e */ /* 0x000fc800000010ff */
[----:B------:R-:W-:-:S12]  /*10170*/  WARPGROUP.ARRIVE ;  /* 0x00000000000079c5 */ /* 0x000fd80000000000 */
[----:B------:R-:W-:Y:S03]  /*10180*/  HGMMA.64x256x16.F32.BF16 R24, R152, gdesc[UR4].tnspB, R24, gsb0 ;  /* 0x43e0000498187df0 */ /* 0x000fe60008001818 */
[----:B------:R-:W-:Y:S02]  /*10190*/  WARPGROUP.DEPBAR.LE gsb0, 0x0 ;  /* 0x00008000000079c5 */ /* 0x000fe40000010000 */
[----:B------:R-:W-:Y:S05]  /*101a0*/  @!P0 BRA `(.L_x_15216) ;  /* 0x0000000000048947 */ /* 0x000fea0003800000 */
[----:B------:R-:W-:Y:S01]  /*101b0*/  BPT.TRAP 0x1 ;  /* 0x000000040000795c */ /* 0x000fe20000300000 */
.L_x_15216:
[C---:B------:R-:W-:Y:S01]  /*101c0*/  ISETP.GT.AND P1, PT, R9.reuse, R200, PT ;  /* 0x000000c80900720c */ /* 0x040fe20003f24270 */
[----:B------:R-:W-:Y:S02]  /*101d0*/  VIADD R10, R10, 0x32460 ;  /* 0x000324600a0a7836 */ /* 0x000fe40000000000 */
[----:B------:R-:W-:Y:S02]  /*101e0*/  IMAD.U32 R11, RZ, RZ, UR41 ;  /* 0x00000029ff0b7e24 */ /* 0x000fe4000f8e00ff */
[----:B------:R-:W-:Y:S02]  /*101f0*/  VIADD R9, R9, 0xffffffff ;  /* 0xffffffff09097836 */ /* 0x000fe40000000000 */
[----:B------:R-:W-:Y:S01]  /*10200*/  IMAD.MOV.U32 R12, RZ, RZ, R0 ;  /* 0x000000ffff0c7224 */ /* 0x000fe200078e0000 */
[----:B------:R-:W-:Y:S01]  /*10210*/  PRMT R10, R11, 0x654, R10 ;  /* 0x000006540b0a7816 */ /* 0x000fe2000000000a */
[----:B------:R-:W-:-:S03]  /*10220*/  IMAD.MOV.U32 R11, RZ, RZ, R8 ;  /* 0x000000ffff0b7224 */ /* 0x000fc600078e0008 */
[----:B------:R0:W-:Y:S01]  /*10230*/  SYNCS.ARRIVE.TRANS64.RED.A1T0 RZ, [R10+URZ], RZ ;  /* 0x000000ff0aff79a7 */ /* 0x0001e2000810043f */
[----:B------:R-:W-:Y:S05]  /*10240*/  @P1 BRA `(.L_x_15217) ;  /* 0xffffffcc00cc1947 */ /* 0x000fea000383ffff */
.L_x_15206:
[----:B0-----:R-:W2:Y:S02]  /*10250*/  LDL R10, [R1+0x98] ;  /* 0x00009800010a7983 */ /* 0x001ea40000100800 */
[----:B--2---:R-:W-:-:S13]  /*10260*/  ISETP.GE.AND P1, PT, R9, R10, PT ;  /* 0x0000000a0900720c */ /* 0x004fda0003f26270 */
[----:B------:R-:W-:Y:S05]  /*10270*/  @!P1 BRA `(.L_x_15218) ;  /* 0x0000002800509947 */ /* 0x000fea0003800000 */
[----:B------:R-:W-:Y:S02]  /*10280*/  IMAD.MOV.U32 R11, RZ, RZ, R8 ;  /* 0x000000ffff0b7224 */ /* 0x000fe400078e0008 */
[----:B------:R-:W-:-:S07]  /*10290*/  IMAD.MOV.U32 R12, RZ, RZ, R0 ;  /* 0x000000ffff0c7224 */ /* 0x000fce00078e0000 */
.L_x_15229:
        /* <DEDUP_REMOVED lines=8> */
.L_x_15219:
[----:B------:R-:W-:Y:S01]  /*10320*/  IMAD R10, R19, 0x8, R23 ;  /* 0x00000008130a7824 */ /* 0x000fe200078e0217 */
[----:B------:R-:W-:-:S04]  /*10330*/  SHF.L.U32 R0, R208, 0x1f, RZ ;  /* 0x0000001fd0007819 */ /* 0x000fc800000006ff */
[----:B------:R0:W1:Y:S01]  /*10340*/  SYNCS.PHASECHK.TRANS64.TRYWAIT P1, [R10+URZ+0x32430], R0 ;  /* 0x032430000a0075a7 */ /* 0x000062000802017f */
[----:B------:R-:W-:Y:S05]  /*10350*/  @!P0 BRA `(.L_x_15220) ;  /* 0x0000000000048947 */ /* 0x000fea0003800000 */
[----:B------:R-:W-:Y:S01]  /*10360*/  BPT.TRAP 0x1 ;  /* 0x000000040000795c */ /* 0x000fe20000300000 */
.L_x_15220:
[----:B------:R-:W2:Y:S01]  /*10370*/  LDL R7, [R1+0x2c] ;  /* 0x00002c0001077983 */ /* 0x000ea20000100800 */
[----:B------:R-:W-:Y:S02]  /*10380*/  IMAD.MOV.U32 R153, RZ, RZ, 0x40000040 ;  /* 0x40000040ff997424 */ /* 0x000fe400078e00ff */
[----:B--2---:R-:W-:Y:S01]  /*10390*/  IMAD R152, R19, 0x300, R7 ;  /* 0x0000030013987824 */ /* 0x004fe200078e0207 */
[----:B-1----:R-:W-:Y:S06]  /*103a0*/  @P1 BRA `(.L_x_15221) ;  /* 0x0000000000081947 */ /* 0x002fec0003800000 */
[----:B------:R-:W1:Y:S02]  /*103b0*/  SYNCS.PHASECHK.TRANS64.TRYWAIT P1, [R10+URZ+0x32430], R0 ;  /* 0x032430000a0075a7 */ /* 0x000e64000802017f */
[----:B-1----:R-:W-:Y:S05]  /*103c0*/  @!P1 BRA `(.L_x_15222) ;  /* 0x0000011c00ac9947 */ /* 0x002fea0003800000 */
.L_x_15221:
[----:B------:R-:W-:Y:S01]  /*103d0*/  VIADD R20, R152, 0x2 ;  /* 0x0000000298147836 */ /* 0x000fe20000000000 */
[----:B------:R-:W2:Y:S01]  /*103e0*/  LDL.64 R202, [R1+0x68] ;  /* 0x0000680001ca7983 */ /* 0x000ea20000100a00 */
[----:B------:R-:W-:Y:S01]  /*103f0*/  IMAD.MOV.U32 R21, RZ, RZ, 0x40000040 ;  /* 0x40000040ff157424 */ /* 0x000fe200078e00ff */
[----:B------:R-:W-:Y:S05]  /*10400*/  WARPSYNC.ALL ;  /* 0x0000000000007948 */ /* 0x000fea0003800000 */
[----:B------:R-:W-:Y:S01]  /*10410*/  R2UR UR10, R20 ;  /* 0x00000000140a72ca */ /* 0x000fe200000e0000 */
[----:B------:R-:W3:Y:S01]  /*10420*/  LDL.64 R200, [R1+0x60] ;  /* 0x0000600001c87983 */ /* 0x000ee20000100a00 */
[----:B------:R-:W-:Y:S01]  /*10430*/  R2UR UR11, R21 ;  /* 0x00000000150b72ca */ /* 0x000fe200000e0000 */
[C---:B------:R-:W-:Y:S01]  /*10440*/  VIADD R14, R152.reuse, 0x4 ;  /* 0x00000004980e7836 */ /* 0x040fe20000000000 */
[C---:B------:R-:W-:Y:S01]  /*10450*/  R2UR UR6, R152.reuse ;  /* 0x00000000980672ca */ /* 0x040fe200000e0000 */
[----:B------:R-:W4:Y:S01]  /*10460*/  LDL.64 R20, [R1+0x70] ;  /* 0x0000700001147983 */ /* 0x000f220000100a00 */
[----:B------:R-:W-:Y:S01]  /*10470*/  R2UR UR7, R153 ;  /* 0x00000000990772ca */ /* 0x000fe200000e0000 */
[----:B------:R-:W-:Y:S01]  /*10480*/  VIADD R152, R152, 0x6 ;  /* 0x0000000698987836 */ /* 0x000fe20000000000 */
[----:B------:R-:W-:Y:S01]  /*10490*/  R2UR UR4, R220 ;  /* 0x00000000dc0472ca */ /* 0x000fe200000e0000 */
[----:B------:R-:W-:Y:S01]  /*104a0*/  IMAD.MOV.U32 R153, RZ, RZ, 0x40000040 ;  /* 0x40000040ff997424 */ /* 0x000fe200078e00ff */
[----:B------:R-:W-:-:S02]  /*104b0*/  R2UR UR5, R221 ;  /* 0x00000000dd0572ca */ /* 0x000fc400000e0000 */
[----:B------:R-:W-:Y:S02]  /*104c0*/  R2UR UR18, R152 ;  /* 0x00000000981272ca */ /* 0x000fe400000e0000 */
[----:B------:R-:W-:Y:S02]  /*104d0*/  R2UR UR19, R153 ;  /* 0x00000000991372ca */ /* 0x000fe400000e0000 */
[----:B------:R-:W-:-:S07]  /*104e0*/  WARPGROUP.ARRIVE ;  /* 0x00000000000079c5 */ /* 0x000fce0000000000 */
[----:B------:R-:W-:Y:S01]  /*104f0*/  HGMMA.64x96x16.F32.BF16 R152, gdesc[UR4], RZ, !UPT, gsb0 ;  /* 0x01600000049879f0 */ /* 0x000fe2000c0018ff */
[----:B------:R-:W-:Y:S01]  /*10500*/  IMAD.MOV.U32 R15, RZ, RZ, 0x40000040 ;  /* 0x40000040ff0f7424 */ /* 0x000fe200078e00ff */
[----:B------:R-:W-:-:S04]  /*10510*/  R2UR UR14, R14 ;  /* 0x000000000e0e72ca */ /* 0x000fc800000e0000 */
[----:B------:R-:W-:Y:S01]  /*10520*/  R2UR UR15, R15 ;  /* 0x000000000f0f72ca */ /* 0x000fe200000e0000 */
[----:B------:R-:W-:Y:S02]  /*10530*/  WARPGROUP.DEPBAR.LE gsb0, 0x0 ;  /* 0x00008000000079c5 */ /* 0x000fe40000010000 */
[----:B------:R-:W-:Y:S01]  /*10540*/  WARPGROUP.ARRIVE ;  /* 0x00000000000079c5 */ /* 0x000fe20000000000 */
[----:B----4-:R-:W-:Y:S02]  /*10550*/  R2UR UR8, R20 ;  /* 0x00000000140872ca */ /* 0x010fe400000e0000 */
[----:B------:R-:W-:-:S13]  /*10560*/  R2UR UR9, R21 ;  /* 0x00000000150972ca */ /* 0x000fda00000e0000 */
[----:B------:R-:W-:Y:S01]  /*10570*/  HGMMA.64x96x16.F32.BF16 R152, gdesc[UR8], R152, gsb0 ;  /* 0x01600000089879f0 */ /* 0x000fe20008001898 */
[----:B--2---:R-:W-:Y:S02]  /*10580*/  R2UR UR12, R202 ;  /* 0x00000000ca0c72ca */ /* 0x004fe400000e0000 */
[----:B------:R-:W-:Y:S02]  /*10590*/  R2UR UR13, R203 ;  /* 0x00000000cb0d72ca */ /* 0x000fe400000e0000 */
[----:B---3--:R-:W-:Y:S02]  /*105a0*/  R2UR UR16, R200 ;  /* 0x00000000c81072ca */ /* 0x008fe400000e0000 */
        /* <DEDUP_REMOVED lines=10> */
.L_x_15223:
[----:B------:R2:W3:Y:S01]  /*10650*/  SYNCS.PHASECHK.TRANS64.TRYWAIT P1, [R10+URZ+0x32450], R0 ;  /* 0x032450000a0075a7 */ /* 0x0004e2000802017f */
[----:B------:R-:W-:Y:S05]  /*10660*/  @!P0 BRA `(.L_x_15224) ;  /* 0x0000000000048947 */ /* 0x000fea0003800000 */
[----:B------:R-:W-:Y:S01]  /*10670*/  BPT.TRAP 0x1 ;  /* 0x000000040000795c */ /* 0x000fe20000300000 */
.L_x_15224:
[----:B---3--:R-:W-:Y:S05]  /*10680*/  @P1 BRA `(.L_x_15225) ;  /* 0x0000000000081947 */ /* 0x008fea0003800000 */
[----:B------:R-:W3:Y:S02]  /*10690*/  SYNCS.PHASECHK.TRANS64.TRYWAIT P1, [R10+URZ+0x32450], R0 ;  /* 0x032450000a0075a7 */ /* 0x000ee4000802017f */
[----:B---3--:R-:W-:Y:S05]  /*106a0*/  @!P1 BRA `(.L_x_15226) ;  /* 0x0000011c00089947 */ /* 0x008fea0003800000 */
.L_x_15225:
[----:B------:R-:W4:Y:S04]  /*106b0*/  LDL.64 R200, [R1+0x58] ;  /* 0x0000580001c87983 */ /* 0x000f280000100a00 */
[----:B------:R-:W2:Y:S04]  /*106c0*/  LDL.64 R202, [R1+0x48] ;  /* 0x0000480001ca7983 */ /* 0x000ea80000100a00 */
        /* <DEDUP_REMOVED lines=10> */
[----:B------:R0:W-:Y:S01]  /*10770*/  STL.64 [R1+0x1d0], R2 ;  /* 0x0001d00201007387 */ /* 0x0001e20000100a00 */
[----:B------:R-:W-:Y:S01]  /*10780*/  R2UR UR7, R15 ;  /* 0x000000000f0772ca */ /* 0x000fe200000e0000 */
[----:B------:R-:W-:-:S02]  /*10790*/  VIADD R20, R14, 0x2 ;  /* 0x000000020e147836 */ /* 0x000fc40000000000 */
[----:B------:R-:W-:Y:S01]  /*107a0*/  IMAD.MOV.U32 R21, RZ, RZ, 0x40000040 ;  /* 0x40000040ff157424 */ /* 0x000fe200078e00ff */
[----:B0-----:R-:W2:Y:S09]  /*107b0*/  LDL.64 R2, [R1+0x30] ;  /* 0x0000300001027983 */ /* 0x001eb20000100a00 */
[----:B------:R-:W-:Y:S01]  /*107c0*/  HGMMA.64x96x16.F32.BF16 R152, gdesc[UR4], R152, gsb0 ;  /* 0x01600000049879f0 */ /* 0x000fe20008001898 */
[----:B------:R-:W-:-:S02]  /*107d0*/  R2UR UR6, R20 ;  /* 0x00000000140672ca */ /* 0x000fc400000e0000 */
[----:B------:R-:W-:Y:S01]  /*107e0*/  R2UR UR7, R21 ;  /* 0x00000000150772ca */ /* 0x000fe200000e0000 */
[----:B------:R-:W-:Y:S02]  /*107f0*/  VIADD R20, R14, 0x4 ;  /* 0x000000040e147836 */ /* 0x000fe40000000000 */
[----:B------:R-:W-:Y:S01]  /*10800*/  IMAD.MOV.U32 R21, RZ, RZ, 0x40000040 ;  /* 0x40000040ff157424 */ /* 0x000fe200078e00ff */
[----:B------:R-:W-:Y:S02]  /*10810*/  WARPGROUP.DEPBAR.LE gsb0, 0x0 ;  /* 0x00008000000079c5 */ /* 0x000fe40000010000 */
[----:B------:R-:W-:Y:S01]  /*10820*/  WARPGROUP.ARRIVE ;  /* 0x00000000000079c5 */ /* 0x000fe20000000000 */
[----:B----4-:R-:W-:Y:S02]  /*10830*/  R2UR UR4, R200 ;  /* 0x00000000c80472ca */ /* 0x010fe400000e0000 */
[----:B------:R-:W-:Y:S02]  /*10840*/  R2UR UR5, R201 ;  /* 0x00000000c90572ca */ /* 0x000fe400000e0000 */
[----:B------:R-:W4:Y:S11]  /*10850*/  LDL.64 R200, [R1+0x40] ;  /* 0x0000400001c87983 */ /* 0x000f360000100a00 */
[----:B------:R-:W-:Y:S01]  /*10860*/  HGMMA.64x96x16.F32.BF16 R152, gdesc[UR4], R152, gsb0 ;  /* 0x01600000049879f0 */ /* 0x000fe20008001898 */
[----:B------:R-:W-:-:S02]  /*10870*/  R2UR UR6, R20 ;  /* 0x00000000140672ca */ /* 0x000fc400000e0000 */
[----:B---3--:R-:W-:Y:S02]  /*10880*/  R2UR UR4, R8 ;  /* 0x00000000080472ca */ /* 0x008fe400000e0000 */
[----:B------:R-:W-:Y:S02]  /*10890*/  R2UR UR5, R9 ;  /* 0x00000000090572ca */ /* 0x000fe400000e0000 */
[----:B------:R-:W3:Y:S01]  /*108a0*/  LDL.64 R8, [R1+0x38] ;  /* 0x0000380001087983 */ /* 0x000ee20000100a00 */
        /* <DEDUP_REMOVED lines=8> */
[----:B--2---:R-:W-:Y:S02]  /*10930*/  R2UR UR4, R202 ;  /* 0x00000000ca0472ca */ /* 0x004fe400000e0000 */
[----:B------:R-:W-:Y:S01]  /*10940*/  R2UR UR5, R203 ;  /* 0x00000000cb0572ca */ /* 0x000fe200000e0000 */
[----:B------:R-:W-:Y:S01]  /*10950*/  VIADD R20, R14, 0x300 ;  /* 0x000003000e147836 */ /* 0x000fe20000000000 */
[----:B------:R-:W2:Y:S01]  /*10960*/  LDL.64 R202, [R1+0x8] ;  /* 0x0000080001ca7983 */ /* 0x000ea20000100a00 */
        /* <DEDUP_REMOVED lines=13> */
[----:B---3--:R-:W-:Y:S01]  /*10a40*/  R2UR UR4, R8 ;  /* 0x00000000080472ca */ /* 0x008fe200000e0000 */
[----:B------:R-:W-:Y:S01]  /*10a50*/  IMAD.MOV.U32 R21, RZ, RZ, 0x40000040 ;  /* 0x40000040ff157424 */ /* 0x000fe200078e00ff */
[----:B------:R-:W-:Y:S02]  /*10a60*/  R2UR UR5, R9 ;  /* 0x00000000090572ca */ /* 0x000fe400000e0000 */
[----:B------:R-:W3:Y:S01]  /*10a70*/  LDL.64 R8, [R1+0x18] ;  /* 0x0000180001087983 */ /* 0x000ee20000100a00 */
        /* <DEDUP_REMOVED lines=9> */
[----:B------:R-:W2:Y:S01]  /*10b10*/  LDL.64 R2, [R1+0x10] ;  /* 0x0000100001027983 */ /* 0x000ea20000100a00 */
        /* <DEDUP_REMOVED lines=11> */
[----:B------:R-:W-:Y:S02]  /*10bd0*/  WARPGROUP.DEPBAR.LE gsb0, 0x0 ;  /* 0x00008000000079c5 */ /* 0x000fe40000010000 */
[----:B------:R-:W-:Y:S01]  /*10be0*/  WARPGROUP.ARRIVE ;  /* 0x00000000000079c5 */ /* 0x000fe20000000000 */
[----:B------:R-:W-:Y:S01]  /*10bf0*/  VIADD R20, R14, 0x600 ;  /* 0x000006000e147836 */ /* 0x000fe20000000000 */
[----:B------:R-:W4:Y:S08]  /*10c00*/  LDL.64 R200, [R1] ;  /* 0x0000000001c87983 */ /* 0x000f300000100a00 */
[----:B------:R-:W-:Y:S01]  /*10c10*/  HGMMA.64x96x16.F32.BF16 R152, gdesc[UR4], R152, gsb0 ;  /* 0x01600000049879f0 */ /* 0x000fe20008001898 */
[----:B------:R-:W-:Y:S01]  /*10c20*/  IMAD.MOV.U32 R21, RZ, RZ, 0x40000040 ;  /* 0x40000040ff157424 */ /* 0x000fe200078e00ff */
[----:B------:R-:W-:-:S02]  /*10c30*/  R2UR UR6, R20 ;  /* 0x00000000140672ca */ /* 0x000fc400000e0000 */
[----:B---3--:R-:W-:Y:S02]  /*10c40*/  R2UR UR4, R8 ;  /* 0x00000000080472ca */ /* 0x008fe400000e0000 */
[----:B------:R-:W-:Y:S02]  /*10c50*/  R2UR UR7, R21 ;  /* 0x00000000150772ca */ /* 0x000fe400000e0000 */
[----:B------:R-:W-:Y:S01]  /*10c60*/  R2UR UR5, R9 ;  /* 0x00000000090572ca */ /* 0x000fe200000e0000 */
[----:B------:R-:W-:Y:S01]  /*10c70*/  VIADD R20, R14, 0x602 ;  /* 0x000006020e147836 */ /* 0x000fe20000000000 */
[----:B------:R0:W5:Y:S01]  /*10c80*/  LDL.LU R9, [R1+0x1d8] ;  /* 0x0001d80001097983 */ /* 0x0001620000300800 */
        /* <DEDUP_REMOVED lines=63> */
[----:B------:R-:W2:Y:S01]  /*11080*/  S2R R203, SR_TID.X ;  /* 0x0000000000cb7919 */ /* 0x000ea20000002100 */
[----:B------:R-:W-:Y:S02]  /*11090*/  WARPGROUP.DEPBAR.LE gsb0, 0x0 ;  /* 0x00008000000079c5 */ /* 0x000fe40000010000 */
[----:B------:R-:W-:-:S09]  /*110a0*/  WARPGROUP.ARRIVE ;  /* 0x00000000000079c5 */ /* 0x000fd20000000000 */
[----:B------:R-:W-:Y:S01]  /*110b0*/  HGMMA.64x96x16.F32.BF16 R152, gdesc[UR4], R152, gsb0 ;  /* 0x01600000049879f0 */ /* 0x000fe20008001898 */
[----:B--2---:R-:W-:-:S04]  /*110c0*/  SHF.R.U32.HI R203, RZ, 0x7, R203 ;  /* 0x00000007ffcb7819 */ /* 0x004fc800000116cb */
[----:B------:R-:W-:Y:S01]  /*110d0*/  IADD3 R7, -R203, 0xb, RZ ;  /* 0x0000000bcb077810 */ /* 0x000fe20007ffe1ff */
[----:B------:R-:W-:-:S04]  /*110e0*/  WARPGROUP.DEPBAR.LE gsb0, 0x0 ;  /* 0x00008000000079c5 */ /* 0x000fc80000010000 */
[----:B------:R0:W-:Y:S06]  /*110f0*/  BAR.ARV R7, 0x100 ;  /* 0x000400070000751d */ /* 0x0001ec0000002000 */
[----:B------:R-:W-:Y:S05]  /*11100*/  @!P0 BRA `(.L_x_15227) ;  /* 0x0000000000048947 */ /* 0x000fea0003800000 */
[----:B------:R-:W-:Y:S01]  /*11110*/  BPT.TRAP 0x1 ;  /* 0x000000040000795c */ /* 0x000fe20000300000 */
.L_x_15227:
[----:B-1----:R-:W-:Y:S01]  /*11120*/  FMNMX.FTZ R0, R152, R12, !PT ;  /* 0x0000000c98007209 */ /* 0x002fe20007810000 */
[----:B------:R-:W-:Y:S01]  /*11130*/  UMOV UR37, UR39 ;  /* 0x0000002700257c82 */ /* 0x000fe20008000000 */
[----:B------:R-:W-:Y:S02]  /*11140*/  IMAD.U32 R13, RZ, RZ, UR41 ;  /* 0x00000029ff0d7e24 */ /* 0x000fe4000f8e00ff */
[----:B------:R-:W-:Y:S01]  /*11150*/  FMNMX.FTZ R0, R153, R0, !PT ;  /* 0x0000000099007209 */ /* 0x000fe20007810000 */
[----:B------:R-:W-:-:S03]  /*11160*/  IMAD.MOV.U32 R15, RZ, RZ, 0x40000040 ;  /* 0x40000040ff0f7424 */ /* 0x000fc600078e00ff */
        /* <DEDUP_REMOVED lines=63> */
[----:B------:R-:W-:Y:S01]  /*11560*/  MUFU.EX2 R156, R156 ;  /* 0x0000009c009c7308 */ /* 0x000fe20000000800 */
[----:B-1----:R-:W-:Y:S01]  /*11570*/  FMUL.FTZ R24, R24, R14 ;  /* 0x0000000e18187220 */ /* 0x002fe20000410000 */
[----:B------:R-:W-:Y:S01]  /*11580*/  FMNMX.FTZ R8, R167, R8, !PT ;  /* 0x00000008a7087209 */ /* 0x000fe20007810000 */
[-C--:B------:R-:W-:Y:S01]  /*11590*/  FMUL.FTZ R25, R25, R14.reuse ;  /* 0x0000000e19197220 */ /* 0x080fe20000410000 */
[-C--:B------:R-:W-:Y:S01]  /*115a0*/  FMUL.FTZ R28, R28, R14.reuse ;  /* 0x0000000e1c1c7220 */ /* 0x080fe20000410000 */
[----:B------:R-:W-:Y:S01]  /*115b0*/  FMUL.FTZ R29, R29, R14 ;  /* 0x0000000e1d1d7220 */ /* 0x000fe20000410000 */
[----:B------:R-:W-:Y:S01]  /*115c0*/  FMNMX.FTZ R8, R170, R8, !PT ;  /* 0x00000008aa087209 */ /* 0x000fe20007810000 */
[-C--:B------:R-:W-:Y:S01]  /*115d0*/  FMUL.FTZ R32, R32, R14.reuse ;  /* 0x0000000e20207220 */ /* 0x080fe20000410000 */
[----:B------:R-:W1:Y:S01]  /*115e0*/  MUFU.EX2 R157, R157 ;  /* 0x0000009d009d7308 */ /* 0x000e620000000800 */
        /* <DEDUP_REMOVED lines=62> */
[----:B------:R-:W3:Y:S01]  /*119d0*/  SHFL.BFLY PT, R12, R8, 0x2, 0x1f ;  /* 0x0c401f00080c7f89 */ /* 0x000ee200000e0000 */
        /* <DEDUP_REMOVED lines=13> */
[----:B------:R-:W-:Y:S01]  /*11ab0*/  FFMA.FTZ R6, R14, R6, R152 ;  /* 0x000000060e067223 */ /* 0x000fe20000010098 */
[----:B-1----:R-:W-:Y:S01]  /*11ac0*/  F2FP.BF16.F32.PACK_AB R202, R157, R156 ;  /* 0x0000009c9dca723e */ /* 0x002fe200000010ff */
[----:B------:R-:W1:Y:S02]  /*11ad0*/  MUFU.EX2 R152, R160 ;  /* 0x000000a000987308 */ /* 0x000e640000000800 */
[----:B------:R-:W-:-:S04]  /*11ae0*/  FADD.FTZ R6, R153, R6 ;  /* 0x0000000699067221 */ /* 0x000fc80000010000 */
[----:B------:R-:W-:Y:S01]  /*11af0*/  FADD.FTZ R6, R156, R6 ;  /* 0x000000069c067221 */ /* 0x000fe20000010000 */
[----:B---3--:R-:W-:Y:S01]  /*11b00*/  FMNMX.FTZ R8, R8, R12, !PT ;  /* 0x0000000c08087209 */ /* 0x008fe20007810000 */
[----:B------:R-:W2:Y:S02]  /*11b10*/  MUFU.EX2 R161, R161 ;  /* 0x000000a100a17308 */ /* 0x000ea40000000800 */
[----:B------:R-:W-:Y:S02]  /*11b20*/  FADD.FTZ R6, R157, R6 ;  /* 0x000000069d067221 */ /* 0x000fe40000010000 */
[----:B------:R-:W3:Y:S04]  /*11b30*/  SHFL.BFLY PT, R12, R8, 0x1, 0x1f ;  /* 0x0c201f00080c7f89 */ /* 0x000ee800000e0000 */
[----:B------:R-:W-:Y:S01]  /*11b40*/  MUFU.EX2 R165, R165 ;  /* 0x000000a500a57308 */ /* 0x000fe20000000800 */
[----:B-1----:R-:W-:-:S07]  /*11b50*/  FADD.FTZ R6, R152, R6 ;  /* 0x0000000698067221 */ /* 0x002fce0000010000 */
[----:B------:R-:W-:Y:S01]  /*11b60*/  MUFU.EX2 R156, R168 ;  /* 0x000000a8009c7308 */ /* 0x000fe20000000800 */
[C---:B--2---:R-:W-:Y:S01]  /*11b70*/  FADD.FTZ R6, R161.reuse, R6 ;  /* 0x00000006a1067221 */ /* 0x044fe20000010000 */
[----:B------:R-:W-:-:S06]  /*11b80*/  F2FP.BF16.F32.PACK_AB R152, R161, R152 ;  /* 0x00000098a198723e */ /* 0x000fcc00000010ff */
[----:B------:R-:W-:Y:S01]  /*11b90*/  MUFU.EX2 R169, R169 ;  /* 0x000000a900a97308 */ /* 0x000fe20000000800 */
[----:B---3--:R-:W-:-:S07]  /*11ba0*/  FMNMX.FTZ R8, R8, R12, !PT ;  /* 0x0000000c08087209 */ /* 0x008fce0007810000 */
        /* <DEDUP_REMOVED lines=32> */
[----:B-1---5:R-:W-:Y:S01]  /*11db0*/  FFMA.FTZ R3, R11, R3, R154 ;  /* 0x000000030b037223 */ /* 0x022fe2000001009a */
        /* <DEDUP_REMOVED lines=64> */
[----:B------:R-:W-:Y:S01]  /*121c0*/  PRMT R12, R13, 0x654, R12 ;  /* 0x000006540d0c7816 */ /* 0x000fe2000000000c */
[----:B------:R-:W-:Y:S01]  /*121d0*/  VIADD R11, R203, 0x8 ;  /* 0x00000008cb0b7836 */ /* 0x000fe20000000000 */
[----:B------:R-:W1:Y:S01]  /*121e0*/  MUFU.EX2 R219, R158 ;  /* 0x0000009e00db7308 */ /* 0x000e620000000800 */
[----:B------:R-:W-:Y:S01]  /*121f0*/  IMAD.MOV.U32 R13, RZ, RZ, 0x40000040 ;  /* 0x40000040ff0d7424 */ /* 0x000fe200078e00ff */
[----:B------:R3:W-:Y:S01]  /*12200*/  SYNCS.ARRIVE.TRANS64.RED.A1T0 RZ, [R12+URZ], RZ ;  /* 0x000000ff0cff79a7 */ /* 0x0007e2000810043f */
[C---:B--2---:R-:W-:Y:S01]  /*12210*/  F2FP.BF16.F32.PACK_AB R201, R155.reuse, R154 ;  /* 0x0000009a9bc9723e */ /* 0x044fe200000010ff */
[----:B------:R2:W-:Y:S01]  /*12220*/  BAR.SYNC.DEFER_BLOCKING R11, 0x100 ;  /* 0x0004000b0000751d */ /* 0x0005e20000010000 */
[----:B------:R-:W-:Y:S01]  /*12230*/  FADD.FTZ R3, R155, R3 ;  /* 0x000000039b037221 */ /* 0x000fe20000010000 */
[----:B------:R-:W-:-:S04]  /*12240*/  R2UR UR7, R13 ;  /* 0x000000000d0772ca */ /* 0x000fc800000e0000 */
[----:B------:R-:W4:Y:S01]  /*12250*/  MUFU.EX2 R20, R159 ;  /* 0x0000009f00147308 */ /* 0x000f220000000800 */
[----:B---3--:R-:W-:-:S04]  /*12260*/  IMAD.MOV.U32 R12, RZ, RZ, 0xc00 ;  /* 0x00000c00ff0c7424 */ /* 0x008fc800078e00ff */
[----:B------:R-:W-:Y:S02]  /*12270*/  IMAD R12, R19, R12, UR38 ;  /* 0x00000026130c7e24 */ /* 0x000fe4000f8e020c */
[----:B-1----:R-:W-:Y:S01]  /*12280*/  FADD.FTZ R3, R219, R3 ;  /* 0x00000003db037221 */ /* 0x002fe20000010000 */
[----:B------:R-:W1:Y:S01]  /*12290*/  MUFU.EX2 R154, R164 ;  /* 0x000000a4009a7308 */ /* 0x000e620000000800 */
[C---:B------:R-:W-:Y:S01]  /*122a0*/  VIADD R14, R12.reuse, 0x80 ;  /* 0x000000800c0e7836 */ /* 0x040fe20000000000 */
[----:B------:R-:W-:-:S06]  /*122b0*/  R2UR UR6, R12 ;  /* 0x000000000c0672ca */ /* 0x000fcc00000e0000 */
[----:B------:R-:W-:Y:S01]  /*122c0*/  MUFU.EX2 R21, R166 ;  /* 0x000000a600157308 */ /* 0x000fe20000000800 */
[----:B----4-:R-:W-:-:S04]  /*122d0*/  F2FP.BF16.F32.PACK_AB R203, R20, R219 ;  /* 0x000000db14cb723e */ /* 0x010fc800000010ff */
[----:B------:R-:W-:-:S03]  /*122e0*/  WARPGROUP.ARRIVE ;  /* 0x00000000000079c5 */ /* 0x000fc60000000000 */
[----:B------:R-:W3:Y:S01]  /*122f0*/  MUFU.EX2 R158, R172 ;  /* 0x000000ac009e7308 */ /* 0x000ee20000000800 */
[----:B-1----:R-:W-:Y:S01]  /*12300*/  FADD.FTZ R6, R154, R6 ;  /* 0x000000069a067221 */ /* 0x002fe20000010000 */
[C---:B------:R-:W-:Y:S01]  /*12310*/  F2FP.BF16.F32.PACK_AB R154, R165.reuse, R154 ;  /* 0x0000009aa59a723e */ /* 0x040fe200000010ff */
[----:B------:R-:W-:Y:S01]  /*12320*/  HGMMA.64x256x16.F32.BF16 R24, R200, gdesc[UR4].tnspB, R24, gsb0 ;  /* 0x43e00004c8187df0 */ /* 0x000fe20008001818 */
[----:B------:R-:W-:Y:S01]  /*12330*/  R2UR UR6, R14 ;  /* 0x000000000e0672ca */ /* 0x000fe200000e0000 */
[----:B------:R-:W-:Y:S01]  /*12340*/  FADD.FTZ R6, R165, R6 ;  /* 0x00000006a5067221 */ /* 0x000fe20000010000 */
[----:B------:R-:W-:Y:S01]  /*12350*/  R2UR UR7, R15 ;  /* 0x000000000f0772ca */ /* 0x000fe200000e0000 */
[----:B------:R-:W-:Y:S01]  /*12360*/  VIADD R14, R12, 0x100 ;  /* 0x000001000c0e7836 */ /* 0x000fe20000000000 */
[----:B--2---:R-:W-:Y:S01]  /*12370*/  MUFU.EX2 R11, R170 ;  /* 0x000000aa000b7308 */ /* 0x004fe20000000800 */
[----:B------:R-:W-:Y:S01]  /*12380*/  FADD.FTZ R6, R156, R6 ;  /* 0x000000069c067221 */ /* 0x000fe20000010000 */
[----:B------:R-:W-:Y:S01]  /*12390*/  IMAD.MOV.U32 R15, RZ, RZ, 0x40000040 ;  /* 0x40000040ff0f7424 */ /* 0x000fe200078e00ff */
[----:B------:R-:W-:-:S02]  /*123a0*/  F2FP.BF16.F32.PACK_AB R156, R169, R156 ;  /* 0x0000009ca99c723e */ /* 0x000fc400000010ff */
[----:B------:R-:W-:-:S03]  /*123b0*/  FADD.FTZ R6, R169, R6 ;  /* 0x00000006a9067221 */ /* 0x000fc60000010000 */
[----:B------:R-:W1:Y:S01]  /*123c0*/  MUFU.EX2 R13, R171 ;  /* 0x000000ab000d7308 */ /* 0x000e620000000800 */
[----:B---3--:R-:W-:Y:S01]  /*123d0*/  FADD.FTZ R6, R158, R6 ;  /* 0x000000069e067221 */ /* 0x008fe20000010000 */
[----:B------:R-:W-:-:S03]  /*123e0*/  F2FP.BF16.F32.PACK_AB R158, R173, R158 ;  /* 0x0000009ead9e723e */ /* 0x000fc600000010ff */
[----:B------:R-:W-:-:S03]  /*123f0*/  FADD.FTZ R6, R173, R6 ;  /* 0x00000006ad067221 */ /* 0x000fc60000010000 */
[----:B------:R-:W-:Y:S08]  /*12400*/  MUFU.EX2 R174, R174 ;  /* 0x000000ae00ae7308 */ /* 0x000ff00000000800 */
[----:B------:R-:W2:Y:S01]  /*12410*/  MUFU.EX2 R175, R175 ;  /* 0x000000af00af7308 */ /* 0x000ea20000000800 */
[----:B-1----:R-:W-:-:S07]  /*12420*/  F2FP.BF16.F32.PACK_AB R157, R13, R11 ;  /* 0x0000000b0d9d723e */ /* 0x002fce00000010ff */
[----:B------:R-:W1:Y:S08]  /*12430*/  MUFU.EX2 R160, R176 ;  /* 0x000000b000a07308 */ /* 0x000e700000000800 */
[----:B------:R-:W3:Y:S01]  /*12440*/  MUFU.EX2 R177, R177 ;  /* 0x000000b100b17308 */ /* 0x000ee20000000800 */
[----:B--2---:R-:W-:-:S07]  /*12450*/  F2FP.BF16.F32.PACK_AB R159, R175, R174 ;  /* 0x000000aeaf9f723e */ /* 0x004fce00000010ff */
[----:B------:R-:W-:Y:S01]  /*12460*/  MUFU.EX2 R181, R181 ;  /* 0x000000b500b57308 */ /* 0x000fe20000000800 */
[----:B-1----:R-:W-:-:S07]  /*12470*/  FADD.FTZ R6, R160, R6 ;  /* 0x00000006a0067221 */ /* 0x002fce0000010000 */
[----:B------:R-:W-:Y:S01]  /*12480*/  MUFU.EX2 R178, R178 ;  /* 0x000000b200b27308 */ /* 0x000fe20000000800 */
[C---:B---3--:R-:W-:Y:S01]  /*12490*/  FADD.FTZ R6, R177.reuse, R6 ;  /* 0x00000006b1067221 */ /* 0x048fe20000010000 */
[----:B------:R-:W-:-:S06]  /*124a0*/  F2FP.BF16.F32.PACK_AB R160, R177, R160 ;  /* 0x000000a0b1a0723e */ /* 0x000fcc00000010ff */
[----:B------:R-:W1:Y:S08]  /*124b0*/  MUFU.EX2 R179, R179 ;  /* 0x000000b300b37308 */ /* 0x000e700000000800 */
[----:B------:R-:W-:Y:S08]  /*124c0*/  MUFU.EX2 R182, R182 ;  /* 0x000000b600b67308 */ /* 0x000ff00000000800 */
[----:B------:R-:W-:Y:S01]  /*124d0*/  MUFU.EX2 R183, R183 ;  /* 0x000000b700b77308 */ /* 0x000fe20000000800 */
[----:B-1----:R-:W-:-:S07]  /*124e0*/  F2FP.BF16.F32.PACK_AB R161, R179, R178 ;  /* 0x000000b2b3a1723e */ /* 0x002fce00000010ff */
[----:B------:R-:W-:Y:S08]  /*124f0*/  MUFU.EX2 R164, R184 ;  /* 0x000000b800a47308 */ /* 0x000ff00000000800 */
[----:B------:R-:W-:Y:S08]  /*12500*/  MUFU.EX2 R185, R185 ;  /* 0x000000b900b97308 */ /* 0x000ff00000000800 */
[----:B------:R-:W-:Y:S08]  /*12510*/  MUFU.EX2 R166, R188 ;  /* 0x000000bc00a67308 */ /* 0x000ff00000000800 */
[----:B------:R-:W-:Y:S08]  /*12520*/  MUFU.EX2 R189, R189 ;  /* 0x000000bd00bd7308 */ /* 0x000ff00000000800 */
[----:B------:R-:W-:Y:S08]  /*12530*/  MUFU.EX2 R186, R186 ;  /* 0x000000ba00ba7308 */ /* 0x000ff00000000800 */
        /* <DEDUP_REMOVED lines=12> */
[----:B-1----:R-:W-:-:S02]  /*12600*/  F2FP.BF16.F32.PACK_AB R169, R195, R194 ;  /* 0x000000c2c3a9723e */ /* 0x002fc400000010ff */
[----:B--2---:R-:W-:Y:S01]  /*12610*/  F2FP.BF16.F32.PACK_AB R171, R199, R198 ;  /* 0x000000c6c7ab723e */ /* 0x004fe200000010ff */
[----:B------:R-:W-:Y:S02]  /*12620*/  WARPGROUP.DEPBAR.LE gsb0, 0x0 ;  /* 0x00008000000079c5 */ /* 0x000fe40000010000 */
[----:B------:R-:W-:Y:S02]  /*12630*/  IMAD.MOV.U32 R203, RZ, RZ, R20 ;  /* 0x000000ffffcb7224 */ /* 0x000fe400078e0014 */
[----:B------:R-:W1:Y:S02]  /*12640*/  MUFU.EX2 R201, R162 ;  /* 0x000000a200c97308 */ /* 0x000e640000000800 */
[----:B------:R-:W-:-:S06]  /*12650*/  FADD.FTZ R3, R203, R3 ;  /* 0x00000003cb037221 */ /* 0x000fcc0000010000 */
[----:B------:R2:W3:Y:S08]  /*12660*/  MUFU.EX2 R200, R163 ;  /* 0x000000a300c87308 */ /* 0x0004f00000000800 */
[----:B------:R4:W0:Y:S01]  /*12670*/  MUFU.EX2 R20, R167 ;  /* 0x000000a700147308 */ /* 0x0008220000000800 */
[----:B--2---:R-:W-:Y:S01]  /*12680*/  F2FP.BF16.F32.PACK_AB R163, R183, R182 ;  /* 0x000000b6b7a3723e */ /* 0x004fe200000010ff */
[----:B-1----:R-:W-:-:S06]  /*12690*/  FADD.FTZ R3, R201, R3 ;  /* 0x00000003c9037221 */ /* 0x002fcc0000010000 */
[----:B------:R-:W1:Y:S01]  /*126a0*/  MUFU.EX2 R162, R180 ;  /* 0x000000b400a27308 */ /* 0x000e620000000800 */
[C---:B---3--:R-:W-:Y:S01]  /*126b0*/  F2FP.BF16.F32.PACK_AB R153, R200.reuse, R201 ;  /* 0x000000c9c899723e */ /* 0x048fe200000010ff */
[----:B------:R-:W-:Y:S01]  /*126c0*/  FADD.FTZ R3, R200, R3 ;  /* 0x00000003c8037221 */ /* 0x000fe20000010000 */
[----:B----4-:R-:W-:-:S03]  /*126d0*/  F2FP.BF16.F32.PACK_AB R167, R191, R190 ;  /* 0x000000bebfa7723e */ /* 0x010fc600000010ff */
[----:B------:R-:W-:Y:S01]  /*126e0*/  FADD.FTZ R3, R21, R3 ;  /* 0x0000000315037221 */ /* 0x000fe20000010000 */
[----:B0-----:R-:W-:-:S03]  /*126f0*/  F2FP.BF16.F32.PACK_AB R155, R20, R21 ;  /* 0x00000015149b723e */ /* 0x001fc600000010ff */
[----:B------:R-:W-:Y:S01]  /*12700*/  FADD.FTZ R3, R20, R3 ;  /* 0x0000000314037221 */ /* 0x000fe20000010000 */
[----:B------:R-:W-:-:S03]  /*12710*/  WARPGROUP.ARRIVE ;  /* 0x00000000000079c5 */ /* 0x000fc60000000000 */
[----:B------:R-:W-:Y:S01]  /*12720*/  FADD.FTZ R3, R11, R3 ;  /* 0x000000030b037221 */ /* 0x000fe20000010000 */
[----:B-1----:R-:W-:Y:S01]  /*12730*/  FADD.FTZ R6, R162, R6 ;  /* 0x00000006a2067221 */ /* 0x002fe20000010000 */
[----:B------:R-:W-:Y:S01]  /*12740*/  F2FP.BF16.F32.PACK_AB R162, R181, R162 ;  /* 0x000000a2b5a2723e */ /* 0x000fe200000010ff */
        /* <DEDUP_REMOVED lines=8> */
[C---:B------:R-:W-:Y:S01]  /*127d0*/  F2FP.BF16.F32.PACK_AB R164, R185.reuse, R164 ;  /* 0x000000a4b9a4723e */ /* 0x040fe200000010ff */
[----:B------:R-:W-:Y:S02]  /*127e0*/  FADD.FTZ R3, R174, R3 ;  /* 0x00000003ae037221 */ /* 0x000fe40000010000 */
[----:B------:R-:W-:Y:S02]  /*127f0*/  FADD.FTZ R6, R185, R6 ;  /* 0x00000006b9067221 */ /* 0x000fe40000010000 */
[----:B------:R-:W-:Y:S02]  /*12800*/  FADD.FTZ R3, R175, R3 ;  /* 0x00000003af037221 */ /* 0x000fe40000010000 */
[----:B------:R-:W-:Y:S01]  /*12810*/  FADD.FTZ R6, R166, R6 ;  /* 0x00000006a6067221 */ /* 0x000fe20000010000 */
[----:B------:R-:W-:Y:S01]  /*12820*/  F2FP.BF16.F32.PACK_AB R166, R189, R166 ;  /* 0x000000a6bda6723e */ /* 0x000fe200000010ff */
[----:B------:R-:W-:-:S02]  /*12830*/  FADD.FTZ R3, R178, R3 ;  /* 0x00000003b2037221 */ /* 0x000fc40000010000 */
[----:B------:R-:W-:Y:S02]  /*12840*/  FADD.FTZ R6, R189, R6 ;  /* 0x00000006bd067221 */ /* 0x000fe40000010000 */
[----:B------:R-:W-:Y:S02]  /*12850*/  FADD.FTZ R3, R179, R3 ;  /* 0x00000003b3037221 */ /* 0x000fe40000010000 */
[----:B------:R-:W-:Y:S01]  /*12860*/  FADD.FTZ R6, R168, R6 ;  /* 0x00000006a8067221 */ /* 0x000fe20000010000 */
[C---:B------:R-:W-:Y:S01]  /*12870*/  F2FP.BF16.F32.PACK_AB R168, R193.reuse, R168 ;  /* 0x000000a8c1a8723e */ /* 0x040fe200000010ff */
[----:B------:R-:W-:Y:S02]  /*12880*/  FADD.FTZ R3, R182, R3 ;  /* 0x00000003b6037221 */ /* 0x000fe40000010000 */
[----:B------:R-:W-:Y:S02]  /*12890*/  FADD.FTZ R6, R193, R6 ;  /* 0x00000006c1067221 */ /* 0x000fe40000010000 */
[----:B------:R-:W-:-:S02]  /*128a0*/  FADD.FTZ R3, R183, R3 ;  /* 0x00000003b7037221 */ /* 0x000fc40000010000 */
[----:B------:R-:W-:Y:S01]  /*128b0*/  FADD.FTZ R6, R170, R6 ;  /* 0x00000006aa067221 */ /* 0x000fe20000010000 */
[C---:B------:R-:W-:Y:S01]  /*128c0*/  F2FP.BF16.F32.PACK_AB R170, R197.reuse, R170 ;  /* 0x000000aac5aa723e */ /* 0x040fe200000010ff */
[----:B------:R-:W-:Y:S02]  /*128d0*/  FADD.FTZ R3, R186, R3 ;  /* 0x00000003ba037221 */ /* 0x000fe40000010000 */
[----:B------:R-:W-:Y:S02]  /*128e0*/  FADD.FTZ R6, R197, R6 ;  /* 0x00000006c5067221 */ /* 0x000fe40000010000 */
        /* <DEDUP_REMOVED lines=35> */
.L_x_15228:
[----:B------:R-:W2:Y:S01]  /*12b20*/  LDL R12, [R1+0x98] ;  /* 0x00009800010c7983 */ /* 0x000ea20000100800 */
[----:B------:R-:W-:Y:S02]  /*12b30*/  VIADD R10, R10, 0x32460 ;  /* 0x000324600a0a7836 */ /* 0x000fe40000000000 */
[----:B------:R-:W-:-:S05]  /*12b40*/  IMAD.U32 R11, RZ, RZ, UR41 ;  /* 0x00000029ff0b7e24 */ /* 0x000fca000f8e00ff */
[----:B------:R-:W-:Y:S01]  /*12b50*/  PRMT R10, R11, 0x654, R10 ;  /* 0x000006540b0a7816 */ /* 0x000fe2000000000a */
[----:B------:R-:W-:-:S03]  /*12b60*/  IMAD.MOV.U32 R11, RZ, RZ, R8 ;  /* 0x000000ffff0b7224 */ /* 0x000fc600078e0008 */
[----:B------:R0:W-:Y:S01]  /*12b70*/  SYNCS.ARRIVE.TRANS64.RED.A1T0 RZ, [R10+URZ], RZ ;  /* 0x000000ff0aff79a7 */ /* 0x0001e2000810043f */
[C---:B--2---:R-:W-:Y:S01]  /*12b80*/  ISETP.GT.AND P1, PT, R9.reuse, R12, PT ;  /* 0x0000000c0900720c */ /* 0x044fe20003f24270 */
[----:B------:R-:W-:Y:S02]  /*12b90*/  VIADD R9, R9, 0xffffffff ;  /* 0xffffffff09097836 */ /* 0x000fe40000000000 */
[----:B------:R-:W-:-:S10]  /*12ba0*/  IMAD.MOV.U32 R12, RZ, RZ, R0 ;  /* 0x000000ffff0c7224 */ /* 0x000fd400078e0000 */
[----:B0-----:R-:W-:Y:S05]  /*12bb0*/  @P1 BRA `(.L_x_15229) ;  /* 0xffffffd400b81947 */ /* 0x001fea000383ffff */
.L_x_15218:
[----:B------:R-:W2:Y:S01]  /*12bc0*/  LDL.LU R10, [R1+0xb8] ;  /* 0x0000b800010a7983 */ /* 0x000ea20000300800 */
        /* <DEDUP_REMOVED lines=15> */
[----:B------:R3:W4:Y:S02]  /*12cc0*/  @P0 MUFU.RCP R4, R5 ;  /* 0x0000000500040308 */ /* 0x0007240000001000 */
[----:B---3--:R-:W-:-:S02]  /*12cd0*/  IMAD.U32 R5, RZ, RZ, UR37 ;  /* 0x00000025ff057e24 */ /* 0x008fc4000f8e00ff */
[----:B0-----:R-:W-:Y:S02]  /*12ce0*/  @P0 FMUL.FTZ R6, R6, 0.69314718246459960938 ;  /* 0x3f31721806060820 */ /* 0x001fe40000410000 */
[----:B------:R-:W-:-:S04]  /*12cf0*/  @P0 FMUL.FTZ R5, R5, 0.69314718246459960938 ;  /* 0x3f31721805050820 */ /* 0x000fc80000410000 */
[----:B------:R-:W-:Y:S01]  /*12d00*/  @P0 FFMA.FTZ R155, R5, R0, R6 ;  /* 0x00000000059b0223 */ /* 0x000fe20000010006 */
[-C--:B----4-:R-:W-:Y:S01]  /*12d10*/  FMUL.FTZ R152, R24, R4.reuse ;  /* 0x0000000418987220 */ /* 0x090fe20000410000 */
        /* <DEDUP_REMOVED lines=69> */
[----:B------:R-:W0:Y:S08]  /*13170*/  @P0 MUFU.RCP R0, R3 ;  /* 0x0000000300000308 */ /* 0x000e300000001000 */
[----:B------:R3:W4:Y:S02]  /*13180*/  @P0 MUFU.LG2 R5, R3 ;  /* 0x0000000300050308 */ /* 0x0007240000000c00 */
[----:B---3--:R-:W-:-:S02]  /*13190*/  IMAD.U32 R3, RZ, RZ, UR37 ;  /* 0x00000025ff037e24 */ /* 0x008fc4000f8e00ff */
[-C--:B0-----:R-:W-:Y:S01]  /*131a0*/  FMUL.FTZ R26, R26, R0.reuse ;  /* 0x000000001a1a7220 */ /* 0x081fe20000410000 */
[-C--:B------:R-:W-:Y:S01]  /*131b0*/  FMUL.FTZ R27, R27, R0.reuse ;  /* 0x000000001b1b7220 */ /* 0x080fe20000410000 */
[-C--:B------:R-:W-:Y:S01]  /*131c0*/  FMUL.FTZ R30, R30, R0.reuse ;  /* 0x000000001e1e7220 */ /* 0x080fe20000410000 */
[----:B------:R-:W-:Y:S01]  /*131d0*/  @P0 FMUL.FTZ R3, R3, 0.69314718246459960938 ;  /* 0x3f31721803030820 */ /* 0x000fe20000410000 */
[-C--:B------:R-:W-:Y:S01]  /*131e0*/  FMUL.FTZ R31, R31, R0.reuse ;  /* 0x000000001f1f7220 */ /* 0x080fe20000410000 */
[-C--:B------:R-:W-:Y:S01]  /*131f0*/  FMUL.FTZ R34, R34, R0.reuse ;  /* 0x0000000022227220 */ /* 0x080fe20000410000 */
[-C--:B------:R-:W-:Y:S01]  /*13200*/  FMUL.FTZ R35, R35, R0.reuse ;  /* 0x0000000023237220 */ /* 0x080fe20000410000 */
[----:B----4-:R-:W-:Y:S01]  /*13210*/  @P0 FMUL.FTZ R5, R5, 0.69314718246459960938 ;  /* 0x3f31721805050820 */ /* 0x010fe20000410000 */
        /* <DEDUP_REMOVED lines=59> */
[----:B------:R-:W-:Y:S01]  /*135d0*/  @P0 FFMA.FTZ R154, R3, R8, R5 ;  /* 0x00000008039a0223 */ /* 0x000fe20000010005 */
[----:B------:R-:W-:-:S02]  /*135e0*/  PLOP3.LUT P0, PT, PT, PT, PT, 0x8, 0x0 ;  /* 0x000000000000781c */ /* 0x000fc40003f0e170 */
[----:B------:R-:W-:Y:S01]  /*135f0*/  LOP3.LUT R208, R208, R0, RZ, 0x3c, !PT ;  /* 0x00000000d0d07212 */ /* 0x000fe200078e3cff */
[----:B--2---:R-:W-:-:S05]  /*13600*/  VIADD R10, R10, 0x1 ;  /* 0x000000010a0a7836 */ /* 0x004fca0000000000 */
[----:B------:R1:W-:Y:S05]  /*13610*/  STL [R1+0xb8], R10 ;  /* 0x0000b80a01007387 */ /* 0x0003ea0000100800 */
.L_x_15159:
[----:B------:R-:W-:Y:S05]  /*13620*/  WARPSYNC.ALL ;  /* 0x0000000000007948 */ /* 0x000fea0003800000 */
[----:B------:R-:W0:Y:S08]  /*13630*/  S2UR UR41, SR_CgaCtaId ;  /* 0x00000000002979c3 */ /* 0x000e300000008800 */
[----:B------:R-:W-:Y:S06]  /*13640*/  BAR.SYNC.DEFER_BLOCKING 0x5, 0x180 ;  /* 0x0146000000007b1d */ /* 0x000fec0000010000 */
[----:B------:R-:W-:Y:S01]  /*13650*/  UMOV UR4, 0x400 ;  /* 0x0000040000047882 */ /* 0x000fe20000000000 */
[----:B------:R-:W-:Y:S01]  /*13660*/  BSSY B0, `(.L_x_15230) ;  /* 0x0000529000007945 */ /* 0x000fe20003800000 */
[----:B0-----:R-:W-:-:S06]  /*13670*/  ULEA UR4, UR41, UR4, 0x18 ;  /* 0x0000000429047291 */ /* 0x001fcc000f8ec03f */
[----:B------:R-:W-:-:S05]  /*13680*/  IMAD.U32 R23, RZ, RZ, UR4 ;  /* 0x00000004ff177e24 */ /* 0x000fca000f8e00ff */
[----:B-1----:R0:W1:Y:S01]  /*13690*/  LDS.128 R4, [R23+0x324d0] ;  /* 0x0324d00017047984 */ /* 0x0020620000000c00 */
[----:B------:R-:W-:Y:S06]  /*136a0*/  BAR.ARV 0x4, 0x180 ;  /* 0x0106000000007b1d */ /* 0x000fec0000002000 */
[----:B------:R-:W-:Y:S05]  /*136b0*/  @P0 BRA `(.L_x_15231) ;  /* 0x0000004000340947 */ /* 0x000fea0003800000 */
[----:B------:R-:W2:Y:S01]  /*136c0*/  LDL R3, [R1+0x1c8] ;  /* 0x0001c80001037983 */ /* 0x000ea20000100800 */
[----:B------:R-:W-:-:S03]  /*136d0*/  ULDC UR4, c[0x0][0xbd4] ;  /* 0x0002f50000047ab9 */ /* 0x000fc60000000800 */
[----:B------:R-:W3:Y:S01]  /*136e0*/  LDL.LU R10, [R1+0xa8] ;  /* 0x0000a800010a7983 */ /* 0x000ee20000300800 */
[----:B------:R-:W4:Y:S01]  /*136f0*/  S2R R0, SR_SWINHI ;  /* 0x0000000000007919 */ /* 0x000f220000002f00 */
[----:B------:R-:W-:Y:S02]  /*13700*/  F2FP.BF16.F32.PACK_AB R11, R31, R30 ;  /* 0x0000001e1f0b723e */ /* 0x000fe400000010ff */
[----:B------:R-:W-:Y:S01]  /*13710*/  F2FP.BF16.F32.PACK_AB R12, R33, R32 ;  /* 0x00000020210c723e */ /* 0x000fe200000010ff */
[----:B------:R-:W3:Y:S01]  /*13720*/  LDL.LU R157, [R1+0xb0] ;  /* 0x0000b000019d7983 */ /* 0x000ee20000300800 */
[----:B------:R-:W-:Y:S02]  /*13730*/  F2FP.BF16.F32.PACK_AB R13, R35, R34 ;  /* 0x00000022230d723e */ /* 0x000fe400000010ff */
[----:B------:R-:W-:Y:S01]  /*13740*/  F2FP.BF16.F32.PACK_AB R14, R37, R36 ;  /* 0x00000024250e723e */ /* 0x000fe200000010ff */
[----:B------:R-:W3:Y:S01]  /*13750*/  LDL.LU R156, [R1+0xb4] ;  /* 0x0000b400019c7983 */ /* 0x000ee20000300800 */
[----:B------:R-:W-:-:S02]  /*13760*/  MOV R20, R23 ;  /* 0x0000001700147202 */ /* 0x000fc40000000f00 */
[----:B----4-:R-:W-:Y:S02]  /*13770*/  MOV R21, R0 ;  /* 0x0000000000157202 */ /* 0x010fe40000000f00 */
[----:B------:R-:W-:Y:S01]  /*13780*/  F2FP.BF16.F32.PACK_AB R15, R39, R38 ;  /* 0x00000026270f723e */ /* 0x000fe200000010ff */
[----:B--2---:R-:W-:Y:S01]  /*13790*/  IMAD.WIDE R24, R3, 0x2, R20 ;  /* 0x0000000203187825 */ /* 0x004fe200078e0214 */
        /* <DEDUP_REMOVED lines=15> */
[----:B--2---:R-:W-:-:S04]  /*13890*/  IADD3 R8, P0, R24, 0x20, RZ ;  /* 0x0000002018087810 */ /* 0x004fc80007f1e0ff */
[----:B------:R-:W-:Y:S01]  /*138a0*/  LOP3.LUT R3, R8, 0x380, RZ, 0xc0, !PT ;  /* 0x0000038008037812 */ /* 0x000fe200078ec0ff */
[----:B------:R-:W-:-:S03]  /*138b0*/  IMAD.X R9, RZ, RZ, R25, P0 ;  /* 0x000000ffff097224 */ /* 0x000fc600000e0619 */
[----:B------:R-:W-:-:S04]  /*138c0*/  SHF.R.U64 R3, R3, 0x3, RZ ;  /* 0x0000000303037819 */ /* 0x000fc800000012ff */
[----:B------:R-:W-:-:S04]  /*138d0*/  LOP3.LUT R8, R3, R8, RZ, 0x3c, !PT ;  /* 0x0000000803087212 */ /* 0x000fc800078e3cff */
[----:B------:R-:W-:-:S05]  /*138e0*/  MOV R8, R8 ;  /* 0x0000000800087202 */ /* 0x000fca0000000f00 */
[----:B------:R2:W-:Y:S02]  /*138f0*/  STSM.16.M88.4 [R8], R12 ;  /* 0x0000000c08007844 */ /* 0x0005e40000000200 */
[----:B--2---:R-:W-:-:S04]  /*13900*/  IADD3 R8, P0, R24, 0x40, RZ ;  /* 0x0000004018087810 */ /* 0x004fc80007f1e0ff */
        /* <DEDUP_REMOVED lines=143> */
[----:B-1----:R-:W-:Y:S01]  /*14200*/  LOP3.LUT R4, R3, 0x380, RZ, 0xc0, !PT ;  /* 0x0000038003047812 */ /* 0x002fe200078ec0ff */
        /* <DEDUP_REMOVED lines=33> */
.L_x_15232:
[----:B------:R-:W4:Y:S01]  /*14420*/  LDL.LU R4, [R1+0xac] ;  /* 0x0000ac0001047983 */ /* 0x000f220000300800 */
[----:B------:R-:W0:Y:S03]  /*14430*/  LDC R158, c[0x0][0xce8] ;  /* 0x00033a00ff9e7b82 */ /* 0x000e260000000800 */
[----:B------:R-:W2:Y:S04]  /*14440*/  LDL.LU R3, [R1+0x13c] ;  /* 0x00013c0001037983 */ /* 0x000ea80000300800 */
[----:B------:R-:W3:Y:S04]  /*14450*/  LDL R159, [R1+0xbc] ;  /* 0x0000bc00019f7983 */ /* 0x000ee80000100800 */
        /* <DEDUP_REMOVED lines=214> */
.L_x_15451:
        /* <DEDUP_REMOVED lines=31> */
.L_x_15236:
[----:B------:R-:W-:Y:S05]  /*153b0*/  BSYNC B1 ;  /* 0x0000000000017941 */ /* 0x000fea0003800000 */
.L_x_15235:
[----:B------:R-:W-:-:S03]  /*153c0*/  UMOV UR4, 0xffffffff ;  /* 0xffffffff00047882 */ /* 0x000fc60000000000 */
[----:B------:R-:W-:Y:S05]  /*153d0*/  BRA.DIV UR4, `(.L_x_15237) ;  /* 0x000000d204047947 */ /* 0x000fea000b800000 */
[----:B-1----:R1:W4:Y:S04]  /*153e0*/  SHFL.IDX PT, R3, R20, 0x1, 0x181f ;  /* 0x00381f0014037f89 */ /* 0x00232800000e0000 */
[----:B--23--:R1:W2:Y:S02]  /*153f0*/  SHFL.IDX PT, R14, R4, 0x1, 0x181f ;  /* 0x00381f00040e7f89 */ /* 0x00c2a400000e0000 */
.L_x_15455:
        /* <DEDUP_REMOVED lines=31> */
.L_x_15239:
[----:B------:R-:W-:Y:S05]  /*155f0*/  BSYNC B1 ;  /* 0x0000000000017941 */ /* 0x000fea0003800000 */
.L_x_15238:
[----:B------:R-:W-:-:S03]  /*15600*/  UMOV UR4, 0xffffffff ;  /* 0xffffffff00047882 */ /* 0x000fc60000000000 */
[----:B------:R-:W-:Y:S05]  /*15610*/  BRA.DIV UR4, `(.L_x_15240) ;  /* 0x000000ce04bc7947 */ /* 0x000fea000b800000 */
[----:B----4-:R4:W0:Y:S04]  /*15620*/  SHFL.IDX PT, R3, R20, 0x2, 0x181f ;  /* 0x00581f0014037f89 */ /* 0x01082800000e0000 */
[----:B--23--:R4:W2:Y:S02]  /*15630*/  SHFL.IDX PT, R14, R4, 0x2, 0x181f ;  /* 0x00581f00040e7f89 */ /* 0x00c8a400000e0000 */
.L_x_15459:
        /* <DEDUP_REMOVED lines=31> */
.L_x_15242:
[----:B------:R-:W-:Y:S05]  /*15830*/  BSYNC B1 ;  /* 0x0000000000017941 */ /* 0x000fea0003800000 */
.L_x_15241:
[----:B------:R-:W-:-:S03]  /*15840*/  UMOV UR4, 0xffffffff ;  /* 0xffffffff00047882 */ /* 0x000fc60000000000 */
[----:B------:R-:W-:Y:S05]  /*15850*/  BRA.DIV UR4, `(.L_x_15243) ;  /* 0x000000ce04747947 */ /* 0x000fea000b800000 */
[----:B0-----:R0:W0:Y:S04]  /*15860*/  SHFL.IDX PT, R3, R20, 0x3, 0x181f ;  /* 0x00781f0014037f89 */ /* 0x00102800000e0000 */
[----:B--23--:R2:W3:Y:S02]  /*15870*/  SHFL.IDX PT, R14, R4, 0x3, 0x181f ;  /* 0x00781f00040e7f89 */ /* 0x00c4e400000e0000 */
.L_x_15463:
        /* <DEDUP_REMOVED lines=32> */
.L_x_15233:
        /* <DEDUP_REMOVED lines=46> */
.L_x_15466:
        /* <DEDUP_REMOVED lines=196> */
.L_x_15247:
[----:B------:R-:W-:Y:S05]  /*169a0*/  BSYNC B1 ;  /* 0x0000000000017941 */ /* 0x000fea0003800000 */
.L_x_15246:
[----:B------:R-:W-:-:S03]  /*169b0*/  UMOV UR4, 0xffffffff ;  /* 0xffffffff00047882 */ /* 0x000fc60000000000 */
[----:B------:R-:W-:Y:S05]  /*169c0*/  BRA.DIV UR4, `(.L_x_15248) ;  /* 0x000000be04987947 */ /* 0x000fea000b800000 */
[----:B0-----:R-:W0:Y:S04]  /*169d0*/  SHFL.IDX PT, R4, R4, 0x1, 0x1c1f ;  /* 0x003c1f0004047f89 */ /* 0x001e2800000e0000 */
[----:B------:R-:W4:Y:S02]  /*169e0*/  SHFL.IDX PT, R3, R3, 0x1, 0x1c1f ;  /* 0x003c1f0003037f89 */ /* 0x000f2400000e0000 */
.L_x_15470:
        /* <DEDUP_REMOVED lines=45> */
[----:B-----5:R-:W-:Y:S01]  /*16cc0*/  ISETP.GE.AND P2, PT, R68, UR4, PT ;  /* 0x0000000444007c0c */ /* 0x020fe2000bf46270 */
[----:B----4-:R-:W-:-:S02]  /*16cd0*/  IMAD.MOV.U32 R60, RZ, RZ, R57 ;  /* 0x000000ffff3c7224 */ /* 0x010fc400078e0039 */
[----:B------:R-:W-:Y:S01]  /*16ce0*/  IMAD.MOV.U32 R57, RZ, RZ, R56 ;  /* 0x000000ffff397224 */ /* 0x000fe200078e0038 */
[----:B------:R-:W-:Y:S01]  /*16cf0*/  ISETP.GE.AND P3, PT, R84, UR4, PT ;  /* 0x0000000454007c0c */ /* 0x000fe2000bf66270 */
[----:B------:R-:W-:Y:S02]  /*16d00*/  IMAD.MOV.U32 R56, RZ, RZ, R53 ;  /* 0x000000ffff387224 */ /* 0x000fe400078e0035 */
[----:B------:R-:W-:Y:S02]  /*16d10*/  IMAD.MOV.U32 R53, RZ, RZ, R52 ;  /* 0x000000ffff357224 */ /* 0x000fe400078e0034 */
[----:B------:R-:W-:Y:S02]  /*16d20*/  IMAD.MOV.U32 R52, RZ, RZ, R48 ;  /* 0x000000ffff347224 */ /* 0x000fe400078e0030 */
[----:B------:R-:W-:Y:S02]  /*16d30*/  IMAD.MOV.U32 R48, RZ, RZ, R32 ;  /* 0x000000ffff307224 */ /* 0x000fe400078e0020 */
[----:B---3--:R-:W-:-:S02]  /*16d40*/  IMAD.MOV.U32 R32, RZ, RZ, R13 ;  /* 0x000000ffff207224 */ /* 0x008fc400078e000d */
[----:B------:R-:W-:Y:S02]  /*16d50*/  IMAD.MOV.U32 R13, RZ, RZ, R11 ;  /* 0x000000ffff0d7224 */ /* 0x000fe400078e000b */
[----:B------:R-:W-:Y:S02]  /*16d60*/  IMAD.MOV.U32 R11, RZ, RZ, R10 ;  /* 0x000000ffff0b7224 */ /* 0x000fe400078e000a */
[----:B------:R-:W-:Y:S02]  /*16d70*/  IMAD.MOV.U32 R10, RZ, RZ, R9 ;  /* 0x000000ffff0a7224 */ /* 0x000fe400078e0009 */
[----:B0-----:R-:W-:Y:S02]  /*16d80*/  @!P2 IMAD.MOV.U32 R9, RZ, RZ, R4 ;  /* 0x000000ffff09a224 */ /* 0x001fe400078e0004 */
[----:B------:R-:W-:Y:S02]  /*16d90*/  IMAD.MOV.U32 R61, RZ, RZ, R8 ;  /* 0x000000ffff3d7224 */ /* 0x000fe400078e0008 */
[----:B------:R-:W-:-:S02]  /*16da0*/  @!P2 IMAD.MOV.U32 R8, RZ, RZ, R3 ;  /* 0x000000ffff08a224 */ /* 0x000fc400078e0003 */
[----:B------:R-:W-:Y:S02]  /*16db0*/  IMAD.MOV.U32 R72, RZ, RZ, R64 ;  /* 0x000000ffff487224 */ /* 0x000fe400078e0040 */
[----:B------:R-:W-:Y:S02]  /*16dc0*/  IMAD.MOV.U32 R64, RZ, RZ, R60 ;  /* 0x000000ffff407224 */ /* 0x000fe400078e003c */
        /* <DEDUP_REMOVED lines=156> */
.L_x_15231:
[----:B------:R-:W2:Y:S01]  /*17790*/  LDL.LU R10, [R1+0xb0] ;  /* 0x0000b000010a7983 */ /* 0x000ea20000300800 */
[----:B------:R-:W-:Y:S01]  /*177a0*/  ULDC.64 UR6, c[0x0][0xd08] ;  /* 0x0003420000067ab9 */ /* 0x000fe20000000a00 */
[----:B------:R-:W-:Y:S02]  /*177b0*/  ULDC.64 UR4, c[0x0][0xd00] ;  /* 0x0003400000047ab9 */ /* 0x000fe40000000a00 */
[----:B------:R-:W3:Y:S04]  /*177c0*/  LDL.LU R0, [R1+0xb4] ;  /* 0x0000b40001007983 */ /* 0x000ee80000300800 */
[----:B-1----:R-:W4:Y:S01]  /*177d0*/  LDL R4, [R1+0xa8] ;  /* 0x0000a80001047983 */ /* 0x002f220000100800 */
[----:B------:R-:W-:Y:S01]  /*177e0*/  ISETP.NE.U32.AND P1, PT, RZ, UR6, PT ;  /* 0x00000006ff007c0c */ /* 0x000fe2000bf25070 */
[----:B------:R-:W-:Y:S01]  /*177f0*/  IMAD.MOV.U32 R3, RZ, RZ, RZ ;  /* 0x000000ffff037224 */ /* 0x000fe200078e00ff */
[----:B------:R-:W-:-:S02]  /*17800*/  ISETP.NE.U32.AND P0, PT, RZ, UR4, PT ;  /* 0x00000004ff007c0c */ /* 0x000fc4000bf05070 */
[----:B------:R-:W-:Y:S02]  /*17810*/  ISETP.NE.AND.EX P1, PT, RZ, UR7, PT, P1 ;  /* 0x00000007ff007c0c */ /* 0x000fe4000bf25310 */
[----:B------:R-:W-:Y:S02]  /*17820*/  ISETP.NE.AND.EX P0, PT, RZ, UR5, PT, P0 ;  /* 0x00000005ff007c0c */ /* 0x000fe4000bf05300 */
[----:B--2---:R-:W-:Y:S01]  /*17830*/  IADD3 R8, P2, R10, UR4, RZ ;  /* 0x000000040a087c10 */ /* 0x004fe2000ff5e0ff */
[----:B------:R-:W-:-:S03]  /*17840*/  ULDC UR4, c[0x0][0xb88] ;  /* 0x0002e20000047ab9 */ /* 0x000fc60000000800 */
[----:B---3--:R-:W-:-:S05]  /*17850*/  IADD3.X R9, R0, UR5, RZ, P2, !PT ;  /* 0x0000000500097c10 */ /* 0x008fca00097fe4ff */
[----:B------:R-:W-:Y:S01]  /*17860*/  @P1 IADD3 R10, P2, R10, UR6, RZ ;  /* 0x000000060a0a1c10 */ /* 0x000fe2000ff5e0ff */
[----:B------:R-:W-:Y:S01]  /*17870*/  IMAD.U32 R26, RZ, RZ, UR4 ;  /* 0x00000004ff1a7e24 */ /* 0x000fe2000f8e00ff */
[----:B------:R1:W5:Y:S02]  /*17880*/  @P0 LDG.E R3, desc[UR42][R8.64] ;  /* 0x0000002a08030981 */ /* 0x000364000c1e1900 */
[----:B------:R-:W-:-:S05]  /*17890*/  @P1 IADD3.X R11, R0, UR7, RZ, P2, !PT ;  /* 0x00000007000b1c10 */ /* 0x000fca00097fe4ff */
[----:B------:R1:W5:Y:S01]  /*178a0*/  @P1 LDG.E R26, desc[UR42][R10.64] ;  /* 0x0000002a0a1a1981 */ /* 0x000362000c1e1900 */
[----:B----4-:R-:W-:Y:S01]  /*178b0*/  ISETP.NE.AND P2, PT, R4, RZ, PT ;  /* 0x000000ff0400720c */ /* 0x010fe20003f45270 */
[----:B------:R-:W2:-:S12]  /*178c0*/  S2R R0, SR_TID.X ;  /* 0x0000000000007919 */ /* 0x000e980000002100 */
[----:B------:R-:W3:Y:S01]  /*178d0*/  @!P2 LDC R4, c[0x0][0xbd4] ;  /* 0x0002f500ff04ab82 */ /* 0x000ee20000000800 */
[----:B--2---:R-:W-:Y:S01]  /*178e0*/  VIADD R32, R0, 0xffffff80 ;  /* 0xffffff8000207836 */ /* 0x004fe20000000000 */
[----:B---3--:R1:W-:Y:S01]  /*178f0*/  @!P2 STL [R1+0xa8], R4 ;  /* 0x0000a8040100a387 */ /* 0x0083e20000100800 */
[----:B------:R-:W-:-:S03]  /*17900*/  ISETP.GT.AND P2, PT, R4, 0x1, PT ;  /* 0x000000010400780c */ /* 0x000fc60003f44270 */
[----:B------:R-:W-:Y:S01]  /*17910*/  ISETP.GT.AND P3, PT, R32, 0x7f, PT ;  /* 0x0000007f2000780c */ /* 0x000fe20003f64270 */
[----:B------:R-:W-:-:S12]  /*17920*/  @P1 BRA `(.L_x_15249) ;  /* 0x0000000000101947 */ /* 0x000fd80003800000 */
[----:B------:R-:W-:Y:S05]  /*17930*/  @!P0 BRA `(.L_x_15249) ;  /* 0x00000000000c8947 */ /* 0x000fea0003800000 */
[----:B-1----:R-:W2:Y:S04]  /*17940*/  LDG.E R11, desc[UR42][R8.64] ;  /* 0x0000002a080b7981 */ /* 0x002ea8000c1e1900 */
[----:B-----5:R-:W2:Y:S02]  /*17950*/  LDG.E R26, desc[UR42][R8.64+0x4] ;  /* 0x0000042a081a7981 */ /* 0x020ea4000c1e1900 */
[----:B--2---:R-:W-:-:S07]  /*17960*/  IMAD.IADD R26, R26, 0x1, -R11 ;  /* 0x000000011a1a7824 */ /* 0x004fce00078e0a0b */
.L_x_15249:
        /* <DEDUP_REMOVED lines=8> */
[----:B------:R-:W1:Y:S01]  /*179f0*/  LDC R37, c[0x0][0xce8] ;  /* 0x00033a00ff257b82 */ /* 0x000e620000000800 */
[----:B------:R-:W2:Y:S01]  /*17a00*/  S2R R35, SR_TID.X ;  /* 0x0000000000237919 */ /* 0x000ea20000002100 */
[----:B-1----:R-:W-:Y:S01]  /*17a10*/  IMAD R0, R26, R37, RZ ;  /* 0x000000251a007224 */ /* 0x002fe200078e02ff */
[----:B--2---:R-:W-:-:S04]  /*17a20*/  IADD3 R35, R8, -0x80, R35 ;  /* 0xffffff8008237810 */ /* 0x004fc80007ffe023 */
        /* <DEDUP_REMOVED lines=46> */
.L_x_15251:
[----:B------:R-:W-:Y:S05]  /*17d10*/  BSYNC B1 ;  /* 0x0000000000017941 */ /* 0x000fea0003800000 */
.L_x_15250:
[----:B------:R-:W-:Y:S05]  /*17d20*/  @P2 BRA `(.L_x_15244) ;  /* 0x0000000800f02947 */ /* 0x000fea0003800000 */
[----:B------:R-:W2:Y:S01]  /*17d30*/  LDL R24, [R1+0x78] ;  /* 0x0000780001187983 */ /* 0x000ea20000100800 */
[----:B------:R-:W3:Y:S01]  /*17d40*/  LDC R21, c[0x0][0xce8] ;  /* 0x00033a00ff157b82 */ /* 0x000ee20000000800 */
[----:B-1----:R-:W-:Y:S01]  /*17d50*/  SHF.R.S32.HI R9, RZ, 0x1f, R32 ;  /* 0x0000001fff097819 */ /* 0x002fe20000011420 */
        /* <DEDUP_REMOVED lines=14> */
[----:B---3--:R-:W-:-:S03]  /*17e40*/  ISETP.NE.AND P0, PT, R21, 0x1, PT ;  /* 0x000000011500780c */ /* 0x008fc60003f05270 */
[----:B------:R-:W-:Y:S01]  /*17e50*/  IMAD R9, R207, UR5, R9 ;  /* 0x00000005cf097c24 */ /* 0x000fe2000f8e0209 */
[----:B------:R-:W-:Y:S01]  /*17e60*/  ULDC.64 UR4, c[0x0][0xbe0] ;  /* 0x0002f80000047ab9 */ /* 0x000fe20000000a00 */
[C---:B------:R-:W-:Y:S02]  /*17e70*/  IMAD R11, R33.reuse, UR7, R4 ;  /* 0x00000007210b7c24 */ /* 0x040fe4000f8e0204 */
[----:B------:R-:W-:-:S04]  /*17e80*/  IMAD.WIDE.U32 R8, R33, UR6, R8 ;  /* 0x0000000621087c25 */ /* 0x000fc8000f8e0008 */
[----:B------:R-:W-:Y:S02]  /*17e90*/  IMAD.IADD R9, R9, 0x1, R11 ;  /* 0x0000000109097824 */ /* 0x000fe400078e020b */
[----:B------:R-:W1:Y:S08]  /*17ea0*/  @P0 LDC R10, c[0x0][0xcec] ;  /* 0x00033b00ff0a0b82 */ /* 0x000e700000000800 */
[----:B------:R-:W3:Y:S01]  /*17eb0*/  @P0 LDC R15, c[0x0][0xcf0] ;  /* 0x00033c00ff0f0b82 */ /* 0x000ee20000000800 */
[----:B--2---:R-:W-:-:S04]  /*17ec0*/  IMAD.IADD R13, R24, 0x1, R0 ;  /* 0x00000001180d7824 */ /* 0x004fc800078e0200 */
[----:B-1----:R-:W-:-:S04]  /*17ed0*/  @P0 IMAD.HI.U32 R0, R13, R10, RZ ;  /* 0x0000000a0d000227 */ /* 0x002fc800078e00ff */
[----:B------:R-:W-:Y:S01]  /*17ee0*/  IMAD.MOV.U32 R3, RZ, RZ, R13 ;  /* 0x000000ffff037224 */ /* 0x000fe200078e000d */
[----:B---3--:R-:W-:-:S04]  /*17ef0*/  @P0 SHF.R.U32.HI R3, RZ, R15, R0 ;  /* 0x0000000fff030219 */ /* 0x008fc80000011600 */
        /* <DEDUP_REMOVED lines=20> */
.L_x_15473:
        /* <DEDUP_REMOVED lines=32> */
.L_x_15254:
[----:B------:R-:W-:Y:S05]  /*18240*/  BSYNC B1 ;  /* 0x0000000000017941 */ /* 0x000fea0003800000 */
.L_x_15253:
[----:B------:R-:W-:-:S03]  /*18250*/  UMOV UR4, 0xffffffff ;  /* 0xffffffff00047882 */ /* 0x000fc60000000000 */
[----:B------:R-:W-:Y:S05]  /*18260*/  BRA.DIV UR4, `(.L_x_15255) ;  /* 0x000000a604f47947 */ /* 0x000fea000b800000 */
[----:B--2---:R2:W0:Y:S04]  /*18270*/  SHFL.IDX PT, R3, R4, 0x1, 0x181f ;  /* 0x00381f0004037f89 */ /* 0x00442800000e0000 */
[----:B---34-:R2:W3:Y:S02]  /*18280*/  SHFL.IDX PT, R9, R0, 0x1, 0x181f ;  /* 0x00381f0000097f89 */ /* 0x0184e400000e0000 */
.L_x_15477:
        /* <DEDUP_REMOVED lines=20> */
[----:B0-----:R-:W-:Y:S02]  /*183d0*/  @!P3 LEA.HI.X R11, R212, R3, R14, 0x1, P5 ;  /* 0x00000003d40bb211 */ /* 0x001fe400028f0c0e */
        /* <DEDUP_REMOVED lines=10> */
.L_x_15257:
[----:B------:R-:W-:Y:S05]  /*18480*/  BSYNC B1 ;  /* 0x0000000000017941 */ /* 0x000fea0003800000 */
.L_x_15256:
[----:B------:R-:W-:-:S03]  /*18490*/  UMOV UR4, 0xffffffff ;  /* 0xffffffff00047882 */ /* 0x000fc60000000000 */
[----:B------:R-:W-:Y:S05]  /*184a0*/  BRA.DIV UR4, `(.L_x_15258) ;  /* 0x000000a604b07947 */ /* 0x000fea000b800000 */
[----:B0-----:R0:W0:Y:S04]  /*184b0*/  SHFL.IDX PT, R3, R4, 0x2, 0x181f ;  /* 0x00581f0004037f89 */ /* 0x00102800000e0000 */
[----:B---34-:R3:W4:Y:S02]  /*184c0*/  SHFL.IDX PT, R9, R0, 0x2, 0x181f ;  /* 0x00581f0000097f89 */ /* 0x01872400000e0000 */
.L_x_15481:
        /* <DEDUP_REMOVED lines=31> */
.L_x_15260:
[----:B------:R-:W-:Y:S05]  /*186c0*/  BSYNC B1 ;  /* 0x0000000000017941 */ /* 0x000fea0003800000 */
.L_x_15259:
[----:B------:R-:W-:-:S03]  /*186d0*/  UMOV UR4, 0xffffffff ;  /* 0xffffffff00047882 */ /* 0x000fc60000000000 */
[----:B------:R-:W-:Y:S05]  /*186e0*/  BRA.DIV UR4, `(.L_x_15261) ;  /* 0x000000a6046c7947 */ /* 0x000fea000b800000 */
[----:B0-----:R0:W0:Y:S04]  /*186f0*/  SHFL.IDX PT, R3, R4, 0x3, 0x181f ;  /* 0x00781f0004037f89 */ /* 0x00102800000e0000 */
[----:B----4-:R4:W0:Y:S02]  /*18700*/  SHFL.IDX PT, R9, R0, 0x3, 0x181f ;  /* 0x00781f0000097f89 */ /* 0x01082400000e0000 */
.L_x_15485:
        /* <DEDUP_REMOVED lines=30> */
.L_x_15244:
[----:B------:R-:W-:Y:S05]  /*188f0*/  BSYNC B0 ;  /* 0x0000000000007941 */ /* 0x000fea0003800000 */
.L_x_15230:
[----:B------:R-:W-:Y:S02]  /*18900*/  ULDC UR4, c[0x0][0xd3c] ;  /* 0x00034f0000047ab9 */ /* 0x000fe40000000800 */
[----:B------:R-:W-:-:S13]  /*18910*/  ISETP.GE.AND P0, PT, R7, UR4, PT ;  /* 0x0000000407007c0c */ /* 0x000fda000bf06270 */
[----:B------:R-:W-:Y:S05]  /*18920*/  @!P0 BRA `(.L_x_15262) ;  /* 0xfffffe9000048947 */ /* 0x000fea000383ffff */
[----:B------:R-:W-:Y:S05]  /*18930*/  BRA `(.L_x_15091) ;  /* 0x00000084003c7947 */ /* 0x000fea0003800000 */
.L_x_15089:
        /* <DEDUP_REMOVED lines=16> */
.L_x_15263:
        /* <DEDUP_REMOVED lines=43> */
.L_x_15267:
        /* <DEDUP_REMOVED lines=37> */
.L_x_15265:
        /* <DEDUP_REMOVED lines=13> */
.L_x_15268:
        /* <DEDUP_REMOVED lines=62> */
.L_x_15269:
        /* <DEDUP_REMOVED lines=61> */
.L_x_15270:
[----:B------:R-:W-:-:S05]  /*197c0*/  LOP3.LUT R25, RZ, R2, RZ, 0x33, !PT ;  /* 0x00000002ff197212 */ /* 0x000fca00078e33ff */
[----:B------:R-:W-:Y:S01]  /*197d0*/  IMAD.IADD R25, R6, 0x1, R25 ;  /* 0x0000000106197824 */ /* 0x000fe200078e0219 */
[----:B------:R-:W-:Y:S06]  /*197e0*/  BRA `(.L_x_15271) ;  /* 0x00000000000c7947 */ /* 0x000fec0003800000 */
.L_x_15266:
[----:B------:R-:W-:Y:S02]  /*197f0*/  IMAD.MOV.U32 R25, RZ, RZ, RZ ;  /* 0x000000ffff197224 */ /* 0x000fe400078e00ff */
[----:B------:R-:W-:Y:S02]  /*19800*/  IMAD.U32 R24, RZ, RZ, UR6 ;  /* 0x00000006ff187e24 */ /* 0x000fe4000f8e00ff */
[----:B------:R-:W-:-:S07]  /*19810*/  IMAD.MOV.U32 R26, RZ, RZ, RZ ;  /* 0x000000ffff1a7224 */ /* 0x000fce00078e00ff */
.L_x_15271:
[----:B------:R-:W-:-:S13]  /*19820*/  ISETP.NE.AND P0, PT, R7, RZ, PT ;  /* 0x000000ff0700720c */ /* 0x000fda0003f05270 */
[----:B------:R-:W0:Y:S01]  /*19830*/  @!P0 S2R R3, SR_CgaCtaId ;  /* 0x0000000000038919 */ /* 0x000e220000008800 */
[----:B------:R-:W-:-:S04]  /*19840*/  @!P0 MOV R2, 0x400 ;  /* 0x0000040000028802 */ /* 0x000fc80000000f00 */
[----:B0-----:R-:W-:-:S05]  /*19850*/  @!P0 LEA R2, R3, R2, 0x18 ;  /* 0x0000000203028211 */ /* 0x001fca00078ec0ff */
[----:B------:R1:W-:Y:S01]  /*19860*/  @!P0 STS.128 [R2+0x324d0], R24 ;  /* 0x0324d01802008388 */ /* 0x0003e20000000c00 */
[----:B------:R-:W-:Y:S06]  /*19870*/  BAR.ARV 0x5, 0x180 ;  /* 0x0146000000007b1d */ /* 0x000fec0000002000 */
.L_x_15264:
        /* <DEDUP_REMOVED lines=24> */
[----:B------:R-:W-:Y:S01]  /*19a00*/  ULOP3.LUT UR38, UR36, 0x2, URZ, 0xfc, !UPT ;  /* 0x0000000224267892 */ /* 0x000fe2000f8efc3f */
[----:B------:R-:W-:Y:S01]  /*19a10*/  LOP3.LUT R4, R2, 0x40, RZ, 0xfc, !PT ;  /* 0x0000004002047812 */ /* 0x000fe200078efcff */
[----:B------:R-:W-:Y:S01]  /*19a20*/  ULDC UR37, c[0x0][0xc] ;  /* 0x0000030000257ab9 */ /* 0x000fe20000000800 */
[----:B------:R-:W-:-:S02]  /*19a30*/  LOP3.LUT R0, R3, 0x70, R0, 0xf8, !PT ;  /* 0x0000007003007812 */ /* 0x000fc400078ef800 */
[C---:B------:R-:W-:Y:S01]  /*19a40*/  LOP3.LUT R3, R2.reuse, 0x80, RZ, 0xfc, !PT ;  /* 0x0000008002037812 */ /* 0x040fe200078efcff */
[----:B0-----:R-:W-:Y:S01]  /*19a50*/  ULEA UR4, UR5, UR4, 0x18 ;  /* 0x0000000405047291 */ /* 0x001fe2000f8ec03f */
[----:B------:R-:W-:-:S05]  /*19a60*/  LOP3.LUT R0, R2, 0xc0, RZ, 0xfc, !PT ;  /* 0x000000c002007812 */ /* 0x000fca00078efcff */
[----:B------:R-:W-:-:S04]  /*19a70*/  IMAD.U32 R16, RZ, RZ, UR4 ;  /* 0x00000004ff107e24 */ /* 0x000fc8000f8e00ff */
[----:B--2---:R-:W-:-:S07]  /*19a80*/  IMAD R22, R32, 0x2, R16 ;  /* 0x0000000220167824 */ /* 0x004fce00078e0210 */
.L_x_15381:
[----:B0-----:R-:W0:Y:S02]  /*19a90*/  LDC.64 R36, c[0x0][0xd88] ;  /* 0x00036200ff247b82 */ /* 0x001e240000000a00 */
[----:B0-----:R-:W-:-:S06]  /*19aa0*/  IMAD.WIDE R36, R27, 0x4, R36 ;  /* 0x000000041b247825 */ /* 0x001fcc00078e0224 */
[----:B--2---:R0:W2:Y:S01]  /*19ab0*/  LDG.E R36, desc[UR42][R36.64] ;  /* 0x0000002a24247981 */ /* 0x0040a2000c1e1900 */
        /* <DEDUP_REMOVED lines=9> */
[----:B0-----:R-:W-:Y:S01]  /*19b50*/  IMAD.MOV.U32 R37, RZ, RZ, RZ ;  /* 0x000000ffff257224 */ /* 0x001fe200078e00ff */
[----:B--2---:R-:W-:-:S05]  /*19b60*/  SHF.R.S32.HI R0, RZ, 0x1f, R36 ;  /* 0x0000001fff007819 */ /* 0x004fca0000011424 */
[C---:B------:R-:W-:Y:S01]  /*19b70*/  @P0 LEA R2, P1, R36.reuse, UR4, 0x2 ;  /* 0x0000000424020c11 */ /* 0x040fe2000f8210ff */
[C---:B---3--:R-:W-:Y:S01]  /*19b80*/  IMAD.SHL.U32 R23, R36.reuse, 0x4, RZ ;  /* 0x0000000424177824 */ /* 0x048fe200078e00ff */
[C-C-:B------:R-:W-:Y:S01]  /*19b90*/  SHF.L.U64.HI R31, R36.reuse, 0x2, R0.reuse ;  /* 0x00000002241f7819 */ /* 0x140fe20000010200 */
[----:B------:R0:W-:Y:S01]  /*19ba0*/  STL [R1+0x18], R0 ;  /* 0x0000180001007387 */ /* 0x0001e20000100800 */
[----:B------:R-:W-:Y:S01]  /*19bb0*/  @P0 LEA.HI.X R3, R36, UR5, R0, 0x2, P1 ;  /* 0x0000000524030c11 */ /* 0x000fe200088f1400 */
[----:B------:R-:W-:-:S04]  /*19bc0*/  ULDC.64 UR4, c[0x0][0xaf8] ;  /* 0x0002be0000047ab9 */ /* 0x000fc80000000a00 */
[----:B-1----:R1:W5:Y:S01]  /*19bd0*/  @P0 LDG.E R34, desc[UR42][R2.64] ;  /* 0x0000002a02220981 */ /* 0x002362000c1e1900 */
[----:B------:R-:W-:Y:S02]  /*19be0*/  ISETP.NE.U32.AND P0, PT, RZ, UR4, PT ;  /* 0x00000004ff007c0c */ /* 0x000fe4000bf05070 */
        /* <DEDUP_REMOVED lines=8> */
[----:B------:R-:W-:Y:S02]  /*19c70*/  IADD3.X R3, R31, UR5, RZ, P3, !PT ;  /* 0x000000051f037c10 */ /* 0x000fe40009ffe4ff */
[----:B------:R-:W-:Y:S01]  /*19c80*/  @P2 IADD3 R6, P3, R23, UR8, RZ ;  /* 0x0000000817062c10 */ /* 0x000fe2000ff7e0ff */
[----:B------:R-:W-:Y:S01]  /*19c90*/  IMAD.U32 R8, RZ, RZ, UR4 ;  /* 0x00000004ff087e24 */ /* 0x000fe2000f8e00ff */
[----:B------:R-:W-:Y:S01]  /*19ca0*/  ULDC.64 UR4, c[0x0][0x418] ;  /* 0x0001060000047ab9 */ /* 0x000fe20000000a00 */
[----:B------:R-:W5:Y:S01]  /*19cb0*/  @P0 LDG.E R37, desc[UR42][R2.64] ;  /* 0x0000002a02250981 */ /* 0x000f62000c1e1900 */
[----:B------:R-:W-:-:S03]  /*19cc0*/  @P2 IADD3.X R7, R31, UR9, RZ, P3, !PT ;  /* 0x000000091f072c10 */ /* 0x000fc60009ffe4ff */
[----:B------:R-:W5:Y:S04]  /*19cd0*/  @P1 LDG.E R0, desc[UR42][R4.64] ;  /* 0x0000002a04001981 */ /* 0x000f68000c1e1900 */
        /* <DEDUP_REMOVED lines=14> */
[----:B0-----:R-:W2:Y:S04]  /*19dc0*/  LDG.E R8, desc[UR42][R2.64] ;  /* 0x0000002a02087981 */ /* 0x001ea8000c1e1900 */
[----:B------:R-:W2:Y:S02]  /*19dd0*/  LDG.E R7, desc[UR42][R2.64+0x4] ;  /* 0x0000042a02077981 */ /* 0x000ea4000c1e1900 */
[----:B--2---:R-:W-:-:S05]  /*19de0*/  IMAD.IADD R11, R7, 0x1, -R8 ;  /* 0x00000001070b7824 */ /* 0x004fca00078e0a08 */
[----:B------:R1:W-:Y:S02]  /*19df0*/  STL [R1+0x8], R11 ;  /* 0x0000080b01007387 */ /* 0x0003e40000100800 */
.L_x_15273:
        /* <DEDUP_REMOVED lines=14> */
.L_x_15274:
        /* <DEDUP_REMOVED lines=9> */
.L_x_15275:
        /* <DEDUP_REMOVED lines=15> */
[----:B------:R2:W-:Y:S01]  /*1a060*/  STL [R1+0x10], R7 ;  /* 0x0000100701007387 */ /* 0x0005e20000100800 */
        /* <DEDUP_REMOVED lines=42> */
.L_x_15277:
[----:B------:R-:W-:Y:S05]  /*1a310*/  BSYNC B0 ;  /* 0x0000000000007941 */ /* 0x000fea0003800000 */
.L_x_15276:
        /* <DEDUP_REMOVED lines=9> */
[----:B------:R-:W-:-:S07]  /*1a3b0*/  SHF.R.U32.HI R3, RZ, 0x6, R3 ;  /* 0x00000006ff037819 */ /* 0x000fce0000011603 */
[----:B------:R-:W-:-:S04]  /*1a3c0*/  @P0 VIADD R6, R6, 0x5f ;  /* 0x0000005f06060836 */ /* 0x000fc80000000000 */
[----:B------:R-:W-:-:S04]  /*1a3d0*/  @P0 IMAD.HI R2, R6, 0x2aaaaaab, RZ ;  /* 0x2aaaaaab06020827 */ /* 0x000fc800078e02ff */
[----:B------:R-:W-:Y:S01]  /*1a3e0*/  IMAD.MOV.U32 R6, RZ, RZ, R3 ;  /* 0x000000ffff067224 */ /* 0x000fe200078e0003 */
        /* <DEDUP_REMOVED lines=12> */
.L_x_15488:
[----:B--2---:R-:W-:Y:S02]  /*1a4b0*/  ISETP.NE.AND P0, PT, R14, RZ, PT ;  /* 0x000000ff0e00720c */ /* 0x004fe40003f05270 */
[----:B------:R-:W-:-:S11]  /*1a4c0*/  PLOP3.LUT P6, PT, PT, PT, PT, 0x8, 0x0 ;  /* 0x000000000000781c */ /* 0x000fd60003fce170 */
[----:B------:R-:W-:Y:S05]  /*1a4d0*/  @P0 BRA `(.L_x_15281) ;  /* 0x00000000000c0947 */ /* 0x000fea0003800000 */
[----:B------:R-:W-:-:S03]  /*1a4e0*/  UMOV UR4, 0xffffffff ;  /* 0xffffffff00047882 */ /* 0x000fc60000000000 */
[----:B------:R-:W-:Y:S05]  /*1a4f0*/  BRA.DIV UR4, `(.L_x_15282) ;  /* 0x0000008a04687947 */ /* 0x000fea000b800000 */
[----:B------:R-:W-:-:S13]  /*1a500*/  ELECT P6, URZ, PT ;  /* 0x00000000003f782f */ /* 0x000fda00038c0000 */
.L_x_15281:
        /* <DEDUP_REMOVED lines=9> */
.L_x_15491:
[----:B------:R-:W-:Y:S05]  /*1a5a0*/  BSYNC B1 ;  /* 0x0000000000017941 */ /* 0x000fea0003800000 */
.L_x_15283:
        /* <DEDUP_REMOVED lines=10> */
.L_x_15492:
[----:B------:R-:W-:Y:S05]  /*1a650*/  BSYNC B2 ;  /* 0x0000000000027941 */ /* 0x000fea0003800000 */
.L_x_15287:
        /* <DEDUP_REMOVED lines=9> */
.L_x_15290:
[----:B------:R-:W-:Y:S05]  /*1a6f0*/  BSYNC B2 ;  /* 0x0000000000027941 */ /* 0x000fea0003800000 */
.L_x_15289:
        /* <DEDUP_REMOVED lines=12> */
.L_x_15291:
        /* <DEDUP_REMOVED lines=13> */
.L_x_15493:
[----:B------:R-:W-:Y:S05]  /*1a890*/  BSYNC B2 ;  /* 0x0000000000027941 */ /* 0x000fea0003800000 */
.L_x_15292:
        /* <DEDUP_REMOVED lines=11> */
.L_x_15295:
[----:B------:R-:W-:Y:S05]  /*1a950*/  BSYNC B2 ;  /* 0x0000000000027941 */ /* 0x000fea0003800000 */
.L_x_15294:
        /* <DEDUP_REMOVED lines=9> */
.L_x_15296:
        /* <DEDUP_REMOVED lines=15> */
.L_x_15297:
        /* <DEDUP_REMOVED lines=15> */
.L_x_15298:
        /* <DEDUP_REMOVED lines=15> */
.L_x_15299:
        /* <DEDUP_REMOVED lines=10> */
.L_x_15286:
[----:B------:R-:W-:Y:S05]  /*1ad60*/  BSYNC B1 ;  /* 0x0000000000017941 */ /* 0x000fea0003800000 */
.L_x_15285:
        /* <DEDUP_REMOVED lines=9> */
.L_x_15315:
        /* <DEDUP_REMOVED lines=11> */
.L_x_15494:
[----:B------:R-:W-:Y:S05]  /*1aeb0*/  BSYNC B2 ;  /* 0x0000000000027941 */ /* 0x000fea0003800000 */
.L_x_15302:
        /* <DEDUP_REMOVED lines=9> */
.L_x_15305:
[----:B------:R-:W-:Y:S05]  /*1af50*/  BSYNC B2 ;  /* 0x0000000000027941 */ /* 0x000fea0003800000 */
.L_x_15304:
[----:B------:R-:W-:Y:S01]  /*1af60*/  IMAD.MOV.U32 R14, RZ, RZ, RZ ;  /* 0x000000ffff0e7224 */ /* 0x000fe200078e00ff */
[----:B------:R-:W-:Y:S01]  /*1af70*/  UIADD3 UR4, UP0, UR40, 0x570, URZ ;  /* 0x0000057028047890 */ /* 0x000fe2000ff1e03f */
[----:B-1----:R-:W-:Y:S01]  /*1af80*/  IMAD R11, R17, 0x3000, R16 ;  /* 0x00003000110b7824 */ /* 0x002fe200078e0210 */
        /* <DEDUP_REMOVED lines=8> */
.L_x_15306:
        /* <DEDUP_REMOVED lines=13> */
.L_x_15495:
[----:B------:R-:W-:Y:S05]  /*1b0e0*/  BSYNC B2 ;  /* 0x0000000000027941 */ /* 0x000fea0003800000 */
.L_x_15307:
        /* <DEDUP_REMOVED lines=11> */
.L_x_15310:
[----:B------:R-:W-:Y:S05]  /*1b1a0*/  BSYNC B2 ;  /* 0x0000000000027941 */ /* 0x000fea0003800000 */
.L_x_15309:
        /* <DEDUP_REMOVED lines=9> */
.L_x_15311:
        /* <DEDUP_REMOVED lines=15> */
.L_x_15312:
        /* <DEDUP_REMOVED lines=15> */
.L_x_15313:
        /* <DEDUP_REMOVED lines=15> */
.L_x_15314:
        /* <DEDUP_REMOVED lines=10> */
.L_x_15301:
[----:B------:R-:W-:Y:S05]  /*1b5b0*/  BSYNC B1 ;  /* 0x0000000000017941 */ /* 0x000fea0003800000 */
.L_x_15300:
        /* <DEDUP_REMOVED lines=8> */
.L_x_15279:
[----:B------:R-:W-:Y:S05]  /*1b640*/  BSYNC B0 ;  /* 0x0000000000007941 */ /* 0x000fea0003800000 */
.L_x_15278:
        /* <DEDUP_REMOVED lines=8> */
[----:B------:R-:W2:Y:S08]  /*1b6d0*/  @P1 LDC R3, c[0x0][0x44c] ;  /* 0x00011300ff031b82 */ /* 0x000eb00000000800 */
[----:B------:R-:W4:Y:S01]  /*1b6e0*/  @P1 LDC R0, c[0x0][0x450] ;  /* 0x00011400ff001b82 */ /* 0x000f220000000800 */
[----:B--2---:R-:W-:-:S05]  /*1b6f0*/  @P1 IMAD.HI.U32 R3, R2, R3, RZ ;  /* 0x0000000302031227 */ /* 0x004fca00078e00ff */
[----:B----4-:R-:W-:Y:S01]  /*1b700*/  @P1 SHF.R.U32.HI R2, RZ, R0, R3 ;  /* 0x00000000ff021219 */ /* 0x010fe20000011603 */
        /* <DEDUP_REMOVED lines=10> */
[----:B0-----:R-:W0:Y:S03]  /*1b7b0*/  I2F.RP R8, R0 ;  /* 0x0000000000087306 */ /* 0x001e260000209400 */
        /* <DEDUP_REMOVED lines=23> */
.L_x_15317:
[----:B------:R-:W-:Y:S05]  /*1b930*/  BSYNC B0 ;  /* 0x0000000000007941 */ /* 0x000fea0003800000 */
.L_x_15316:
        /* <DEDUP_REMOVED lines=23> */
.L_x_15319:
        /* <DEDUP_REMOVED lines=14> */
[----:B-1----:R-:W-:Y:S02]  /*1bb90*/  IMAD.U32 R11, RZ, RZ, UR5 ;  /* 0x00000005ff0b7e24 */ /* 0x002fe4000f8e00ff */
[----:B0-----:R-:W-:Y:S02]  /*1bba0*/  IMAD.MOV.U32 R8, RZ, RZ, 0x70 ;  /* 0x00000070ff087424 */ /* 0x001fe400078e00ff */
[----:B------:R-:W-:Y:S02]  /*1bbb0*/  IMAD.MOV.U32 R12, RZ, RZ, 0x1 ;  /* 0x00000001ff0c7424 */ /* 0x000fe400078e00ff */
[----:B------:R-:W-:-:S07]  /*1bbc0*/  IMAD.MOV.U32 R13, RZ, RZ, RZ ;  /* 0x000000ffff0d7224 */ /* 0x000fce00078e00ff */
[----:B------:R-:W-:-:S07]  /*1bbd0*/  LEPC R20, `(.L_x_15322) ;  /* 0x000000001014794e */ /* 0x000fce0000000000 */
[----:B--2---:R-:W-:Y:S05]  /*1bbe0*/  CALL.ABS.NOINC R2 ;  /* 0x0000000002007343 */ /* 0x004fea0003c00000 */
.L_x_15322:
[----:B------:R-:W-:Y:S05]  /*1bbf0*/  BSYNC B6 ;  /* 0x0000000000067941 */ /* 0x000fea0003800000 */
.L_x_15321:
        /* <DEDUP_REMOVED lines=12> */
[----:B------:R-:W-:-:S02]  /*1bcc0*/  IMAD.U32 R7, RZ, RZ, UR9 ;  /* 0x00000009ff077e24 */ /* 0x000fc4000f8e00ff */
[----:B------:R-:W-:Y:S02]  /*1bcd0*/  IMAD.U32 R10, RZ, RZ, UR4 ;  /* 0x00000004ff0a7e24 */ /* 0x000fe4000f8e00ff */
[----:B-1----:R-:W-:Y:S02]  /*1bce0*/  IMAD.U32 R11, RZ, RZ, UR5 ;  /* 0x00000005ff0b7e24 */ /* 0x002fe4000f8e00ff */
[----:B0-----:R-:W-:Y:S02]  /*1bcf0*/  IMAD.MOV.U32 R8, RZ, RZ, 0x70 ;  /* 0x00000070ff087424 */ /* 0x001fe400078e00ff */
[----:B------:R-:W-:Y:S02]  /*1bd00*/  IMAD.MOV.U32 R12, RZ, RZ, 0x1 ;  /* 0x00000001ff0c7424 */ /* 0x000fe400078e00ff */
[----:B--2---:R-:W-:-:S07]  /*1bd10*/  IMAD.MOV.U32 R13, RZ, RZ, RZ ;  /* 0x000000ffff0d7224 */ /* 0x004fce00078e00ff */
[----:B------:R-:W-:-:S07]  /*1bd20*/  LEPC R20, `(.L_x_15325) ;  /* 0x000000001014794e */ /* 0x000fce0000000000 */
[----:B---3--:R-:W-:Y:S05]  /*1bd30*/  CALL.ABS.NOINC R2 ;  /* 0x0000000002007343 */ /* 0x008fea0003c00000 */
.L_x_15325:
        /* <DEDUP_REMOVED lines=15> */
.L_x_15324:
[----:B------:R-:W-:Y:S05]  /*1be30*/  BSYNC B6 ;  /* 0x0000000000067941 */ /* 0x000fea0003800000 */
.L_x_15323:
[----:B------:R-:W2:Y:S01]  /*1be40*/  LDL R35, [R1+0x40] ;  /* 0x0000400001237983 */ /* 0x000ea20000100800 */
[----:B------:R-:W-:Y:S01]  /*1be50*/  ULDC.64 UR4, c[0x0][0xaf0] ;  /* 0x0002bc0000047ab9 */ /* 0x000fe20000000a00 */
[----:B------:R-:W3:Y:S02]  /*1be60*/  LDC R9, c[0x0][0x430] ;  /* 0x00010c00ff097b82 */ /* 0x000ee40000000800 */
[----:B------:R-:W4:Y:S01]  /*1be70*/  LDL R20, [R1+0x10] ;  /* 0x0000100001147983 */ /* 0x000f220000100800 */
[----:B------:R-:W-:Y:S01]  /*1be80*/  ISETP.NE.U32.AND P0, PT, RZ, UR4, PT ;  /* 0x00000004ff007c0c */ /* 0x000fe2000bf05070 */
[----:B------:R-:W5:Y:S03]  /*1be90*/  S2R R21, SR_TID.X ;  /* 0x0000000000157919 */ /* 0x000f660000002100 */
[----:B------:R-:W-:-:S13]  /*1bea0*/  ISETP.NE.AND.EX P0, PT, RZ, UR5, PT, P0 ;  /* 0x00000005ff007c0c */ /* 0x000fda000bf05300 */
[----:B------:R-:W-:Y:S01]  /*1beb0*/  @P0 IADD3 R2, P1, R23, UR4, RZ ;  /* 0x0000000417020c10 */ /* 0x000fe2000ff3e0ff */
[----:B------:R-:W-:Y:S01]  /*1bec0*/  IMAD.MOV.U32 R10, RZ, RZ, RZ ;  /* 0x000000ffff0a7224 */ /* 0x000fe200078e00ff */
[----:B-1----:R-:W1:Y:S01]  /*1bed0*/  S2R R11, SR_TID.X ;  /* 0x00000000000b7919 */ /* 0x002e620000002100 */
[----:B------:R-:W-:Y:S01]  /*1bee0*/  ULDC UR4, c[0x0][0x2f4] ;  /* 0x0000bd0000047ab9 */ /* 0x000fe20000000800 */
[----:B------:R-:W-:Y:S01]  /*1bef0*/  @P0 IADD3.X R3, R31, UR5, RZ, P1, !PT ;  /* 0x000000051f030c10 */ /* 0x000fe20008ffe4ff */
[----:B------:R-:W-:-:S04]  /*1bf00*/  ULDC UR5, c[0x0][0x320] ;  /* 0x0000c80000057ab9 */ /* 0x000fc80000000800 */
[----:B------:R0:W4:Y:S01]  /*1bf10*/  @P0 LDG.E R30, desc[UR42][R2.64] ;  /* 0x0000002a021e0981 */ /* 0x000122000c1e1900 */
[----:B-----5:R-:W-:-:S04]  /*1bf20*/  LOP3.LUT R21, R21, 0x7f, RZ, 0xc0, !PT ;  /* 0x0000007f15157812 */ /* 0x020fc800078ec0ff */
[----:B------:R-:W-:Y:S02]  /*1bf30*/  SHF.R.U32.HI R0, RZ, 0x3, R21 ;  /* 0x00000003ff007819 */ /* 0x000fe40000011615 */
[----:B------:R-:W5:Y:S01]  /*1bf40*/  S2R R21, SR_TID.X ;  /* 0x0000000000157919 */ /* 0x000f620000002100 */
[----:B---3--:R-:W-:-:S13]  /*1bf50*/  ISETP.NE.AND P1, PT, R9, 0x1, PT ;  /* 0x000000010900780c */ /* 0x008fda0003f25270 */
[----:B------:R-:W3:Y:S08]  /*1bf60*/  @P1 LDC R5, c[0x0][0x434] ;  /* 0x00010d00ff051b82 */ /* 0x000ef00000000800 */
[----:B------:R-:W1:Y:S01]  /*1bf70*/  @P1 LDC R4, c[0x0][0x438] ;  /* 0x00010e00ff041b82 */ /* 0x000e620000000800 */
[----:B-----5:R-:W-:-:S05]  /*1bf80*/  IMAD.SHL.U32 R21, R21, 0x10, RZ ;  /* 0x0000001015157824 */ /* 0x020fca00078e00ff */
[----:B------:R-:W-:Y:S01]  /*1bf90*/  LOP3.LUT R21, R0, 0x70, R21, 0xf8, !PT ;  /* 0x0000007000157812 */ /* 0x000fe200078ef815 */
[----:B--2---:R-:W-:-:S04]  /*1bfa0*/  VIADD R0, R35, 0xffffffff ;  /* 0xffffffff23007836 */ /* 0x004fc80000000000 */
[----:B------:R-:W-:-:S05]  /*1bfb0*/  IMAD R6, R0, 0x60, R21 ;  /* 0x0000006000067824 */ /* 0x000fca00078e0215 */
[----:B----4-:R-:W-:-:S04]  /*1bfc0*/  ISETP.GE.AND P0, PT, R6, R20, PT ;  /* 0x000000140600720c */ /* 0x010fc80003f06270 */
[----:B------:R-:W-:Y:S01]  /*1bfd0*/  ISETP.GT.U32.OR P0, PT, R21, 0x5f, P0 ;  /* 0x0000005f1500780c */ /* 0x000fe20000704470 */
[----:B------:R-:W-:-:S12]  /*1bfe0*/  IMAD.IADD R6, R6, 0x1, R34 ;  /* 0x0000000106067824 */ /* 0x000fd800078e0222 */
[----:B0-----:R-:W0:Y:S01]  /*1bff0*/  @!P0 LDC.64 R2, c[0x0][0x428] ;  /* 0x00010a00ff028b82 */ /* 0x001e220000000a00 */
[----:B---3--:R-:W-:-:S04]  /*1c000*/  @P1 IMAD.HI.U32 R5, R6, R5, RZ ;  /* 0x0000000506051227 */ /* 0x008fc800078e00ff */
[----:B------:R-:W-:Y:S01]  /*1c010*/  IMAD.MOV.U32 R7, RZ, RZ, R6 ;  /* 0x000000ffff077224 */ /* 0x000fe200078e0006 */
[----:B-1----:R-:W-:Y:S02]  /*1c020*/  @P1 SHF.R.U32.HI R7, RZ, R4, R5 ;  /* 0x00000004ff071219 */ /* 0x002fe40000011605 */
        /* <DEDUP_REMOVED lines=10> */
[----:B------:R0:W2:Y:S01]  /*1c0d0*/  @!P0 LDG.E R10, desc[UR42][R2.64] ;  /* 0x0000002a020a8981 */ /* 0x0000a2000c1e1900 */
[----:B------:R-:W-:-:S04]  /*1c0e0*/  IMAD.MOV R4, RZ, RZ, -R7 ;  /* 0x000000ffff047224 */ /* 0x000fc800078e0a07 */
[----:B0-----:R-:W-:-:S05]  /*1c0f0*/  IMAD R3, R9, R4, R6 ;  /* 0x0000000409037224 */ /* 0x001fca00078e0206 */
[----:B------:R-:W-:Y:S01]  /*1c100*/  STL [R1+0x4], R3 ;  /* 0x0000040301007387 */ /* 0x000fe20000100800 */
[----:B------:R-:W-:Y:S02]  /*1c110*/  IMAD.U32 R2, RZ, RZ, UR38 ;  /* 0x00000026ff027e24 */ /* 0x000fe4000f8e00ff */
[----:B------:R-:W-:-:S03]  /*1c120*/  IMAD.SHL.U32 R11, R11, 0x8, RZ ;  /* 0x000000080b0b7824 */ /* 0x000fc600078e00ff */
[----:B------:R-:W-:Y:S02]  /*1c130*/  ISETP.NE.AND P2, PT, R2, 0x3, PT ;  /* 0x000000030200780c */ /* 0x000fe40003f45270 */
[----:B------:R-:W-:Y:S02]  /*1c140*/  LOP3.LUT R11, R11, 0x38, RZ, 0xc0, !PT ;  /* 0x000000380b0b7812 */ /* 0x000fe400078ec0ff */
[----:B------:R-:W-:Y:S02]  /*1c150*/  LOP3.LUT R18, R18, 0xfffff7ff, RZ, 0xc0, !PT ;  /* 0xfffff7ff12127812 */ /* 0x000fe400078ec0ff */
[----:B------:R-:W-:-:S04]  /*1c160*/  LOP3.LUT R11, R11, 0x40, RZ, 0xfc, !PT ;  /* 0x000000400b0b7812 */ /* 0x000fc800078efcff */
[----:B------:R-:W-:-:S03]  /*1c170*/  ISETP.GE.AND P4, PT, R11, UR5, PT ;  /* 0x000000050b007c0c */ /* 0x000fc6000bf86270 */
[----:B------:R-:W-:-:S04]  /*1c180*/  @P2 LOP3.LUT R18, R18, 0x800, RZ, 0xfc, !PT ;  /* 0x0000080012122812 */ /* 0x000fc800078efcff */
[----:B------:R-:W-:Y:S01]  /*1c190*/  LOP3.LUT R18, R18, 0xfffffffd, RZ, 0xc0, !PT ;  /* 0xfffffffd12127812 */ /* 0x000fe200078ec0ff */
[----:B------:R-:W-:Y:S01]  /*1c1a0*/  UMOV UR6, 0xffffffff ;  /* 0xffffffff00067882 */ /* 0x000fe20000000000 */
[----:B--2---:R0:W-:Y:S02]  /*1c1b0*/  STL [R1], R10 ;  /* 0x0000000a01007387 */ /* 0x0041e40000100800 */
[----:B0-----:R-:W0:Y:S02]  /*1c1c0*/  S2R R10, SR_TID.X ;  /* 0x00000000000a7919 */ /* 0x001e240000002100 */
[----:B0-----:R-:W-:-:S05]  /*1c1d0*/  IMAD.SHL.U32 R10, R10, 0x8, RZ ;  /* 0x000000080a0a7824 */ /* 0x001fca00078e00ff */
[----:B------:R-:W-:-:S04]  /*1c1e0*/  LOP3.LUT R10, R10, 0x38, RZ, 0xc0, !PT ;  /* 0x000000380a0a7812 */ /* 0x000fc800078ec0ff */
[C---:B------:R-:W-:Y:S02]  /*1c1f0*/  ISETP.GE.AND P1, PT, R10.reuse, UR4, PT ;  /* 0x000000040a007c0c */ /* 0x040fe4000bf26270 */
[----:B------:R-:W-:-:S04]  /*1c200*/  LOP3.LUT R11, R10, 0x80, RZ, 0xfc, !PT ;  /* 0x000000800a0b7812 */ /* 0x000fc800078efcff */
[----:B------:R-:W-:-:S07]  /*1c210*/  ISETP.GE.AND P3, PT, R11, UR5, PT ;  /* 0x000000050b007c0c */ /* 0x000fce000bf66270 */
[----:B------:R-:W-:-:S04]  /*1c220*/  @P1 LOP3.LUT R18, R18, 0x2, RZ, 0xfc, !PT ;  /* 0x0000000212121812 */ /* 0x000fc800078efcff */
[----:B------:R-:W-:-:S04]  /*1c230*/  LOP3.LUT R18, R18, 0xffffffef, RZ, 0xc0, !PT ;  /* 0xffffffef12127812 */ /* 0x000fc800078ec0ff */
[----:B------:R-:W-:Y:S02]  /*1c240*/  @P4 LOP3.LUT R18, R18, 0x10, RZ, 0xfc, !PT ;  /* 0x0000001012124812 */ /* 0x000fe400078efcff */
[----:B------:R-:W-:Y:S02]  /*1c250*/  ISETP.GE.AND P0, PT, R10, UR5, PT ;  /* 0x000000050a007c0c */ /* 0x000fe4000bf06270 */
[----:B------:R-:W-:Y:S02]  /*1c260*/  LOP3.LUT R18, R18, 0xfffffffe, RZ, 0xc0, !PT ;  /* 0xfffffffe12127812 */ /* 0x000fe400078ec0ff */
[----:B------:R-:W-:Y:S02]  /*1c270*/  LOP3.LUT R10, R10, 0xc0, RZ, 0xfc, !PT ;  /* 0x000000c00a0a7812 */ /* 0x000fe400078efcff */
[----:B------:R-:W-:Y:S02]  /*1c280*/  LOP3.LUT R18, R18, 0xfffffff7, RZ, 0xc0, !PT ;  /* 0xfffffff712127812 */ /* 0x000fe400078ec0ff */
[----:B------:R-:W-:-:S02]  /*1c290*/  ISETP.GE.AND P1, PT, R10, UR5, PT ;  /* 0x000000050a007c0c */ /* 0x000fc4000bf26270 */
[----:B------:R-:W-:-:S04]  /*1c2a0*/  @P3 LOP3.LUT R18, R18, 0x8, RZ, 0xfc, !PT ;  /* 0x0000000812123812 */ /* 0x000fc800078efcff */
[----:B------:R-:W-:-:S04]  /*1c2b0*/  @P0 LOP3.LUT R18, R18, 0x1, RZ, 0xfc, !PT ;  /* 0x0000000112120812 */ /* 0x000fc800078efcff */
[----:B------:R-:W-:-:S04]  /*1c2c0*/  LOP3.LUT R18, R18, 0xfffffffb, RZ, 0xc0, !PT ;  /* 0xfffffffb12127812 */ /* 0x000fc800078ec0ff */
[----:B------:R-:W-:Y:S01]  /*1c2d0*/  @P1 LOP3.LUT R18, R18, 0x4, RZ, 0xfc, !PT ;  /* 0x0000000412121812 */ /* 0x000fe200078efcff */
[----:B------:R-:W-:Y:S06]  /*1c2e0*/  BRA.DIV UR6, `(.L_x_15326) ;  /* 0x0000006e06707947 */ /* 0x000fec000b800000 */
.L_x_15498:
[----:B------:R-:W-:Y:S02]  /*1c2f0*/  SEL R2, RZ, 0x1, P0 ;  /* 0x00000001ff027807 */ /* 0x000fe40000000000 */
[----:B------:R-:W-:Y:S02]  /*1c300*/  ISETP.GT.U32.AND P0, PT, R21, 0x5f, PT ;  /* 0x0000005f1500780c */ /* 0x000fe40003f04070 */
[----:B------:R-:W-:Y:S01]  /*1c310*/  LOP3.LUT R18, R18, 0xffffffdf, RZ, 0xc0, !PT ;  /* 0xffffffdf12127812 */ /* 0x000fe200078ec0ff */
[----:B------:R0:W-:Y:S10]  /*1c320*/  STL [R1+0x5c], R2 ;  /* 0x00005c0201007387 */ /* 0x0001f40000100800 */
[----:B------:R-:W-:Y:S01]  /*1c330*/  @P0 LOP3.LUT R18, R18, 0x20, RZ, 0xfc, !PT ;  /* 0x0000002012120812 */ /* 0x000fe200078efcff */
[----:B0-----:R-:W-:Y:S06]  /*1c340*/  @!P2 BRA `(.L_x_15327) ;  /* 0x000000000004a947 */ /* 0x001fec0003800000 */
[----:B------:R-:W-:Y:S01]  /*1c350*/  BPT.TRAP 0x1 ;  /* 0x000000040000795c */ /* 0x000fe20000300000 */
.L_x_15327:
[----:B------:R-:W-:Y:S01]  /*1c360*/  IMAD R31, R0, -0x60, R20 ;  /* 0xffffffa0001f7824 */ /* 0x000fe200078e0214 */
[----:B------:R-:W-:Y:S01]  /*1c370*/  SHF.L.U32 R0, R28, 0x1f, RZ ;  /* 0x0000001f1c007819 */ /* 0x000fe200000006ff */
[----:B------:R-:W-:Y:S01]  /*1c380*/  IMAD R23, R19, 0x8, R16 ;  /* 0x0000000813177824 */ /* 0x000fe200078e0210 */
[----:B------:R-:W-:Y:S03]  /*1c390*/  BSSY B0, `(.L_x_15328) ;  /* 0x0000003000007945 */ /* 0x000fe60003800000 */
[----:B------:R-:W0:Y:S02]  /*1c3a0*/  SYNCS.PHASECHK.TRANS64.TRYWAIT P0, [R23+URZ+0x32440], R0 ;  /* 0x03244000170075a7 */ /* 0x000e24000800017f */
[----:B0-----:R-:W-:Y:S05]  /*1c3b0*/  @!P0 BRA `(.L_x_15329) ;  /* 0x0000006c00708947 */ /* 0x001fea0003800000 */
.L_x_15499:
[----:B------:R-:W-:Y:S05]  /*1c3c0*/  BSYNC B0 ;  /* 0x0000000000007941 */ /* 0x000fea0003800000 */
.L_x_15328:
[----:B------:R-:W0:Y:S01]  /*1c3d0*/  LDL R2, [R1+0x4] ;  /* 0x0000040001027983 */ /* 0x000e220000100800 */
[----:B------:R-:W-:Y:S01]  /*1c3e0*/  ULDC.64 UR4, c[0x0][0x300] ;  /* 0x0000c00000047ab9 */ /* 0x000fe20000000a00 */
[----:B------:R-:W-:Y:S02]  /*1c3f0*/  ULDC.64 UR6, c[0x0][0x2e8] ;  /* 0x0000ba0000067ab9 */ /* 0x000fe40000000a00 */
[----:B------:R-:W2:Y:S01]  /*1c400*/  LDL R4, [R1] ;  /* 0x0000000001047983 */ /* 0x000ea20000100800 */
        /* <DEDUP_REMOVED lines=17> */
[----:B------:R-:W0:Y:S02]  /*1c520*/  S2R R4, SR_TID.X ;  /* 0x0000000000047919 */ /* 0x000e240000002100 */
[----:B------:R-:W-:Y:S02]  /*1c530*/  IMAD.IADD R3, R3, 0x1, R0 ;  /* 0x0000000103037824 */ /* 0x000fe400078e0200 */
[----:B------:R-:W-:Y:S01]  /*1c540*/  IMAD.WIDE.U32 R2, R26, UR4, R2 ;  /* 0x000000041a027c25 */ /* 0x000fe2000f8e0002 */
[----:B------:R-:W-:Y:S02]  /*1c550*/  UMOV UR4, 0xffffffff ;  /* 0xffffffff00047882 */ /* 0x000fe40000000000 */
[----:B------:R-:W-:Y:S02]  /*1c560*/  LEA R0, P0, R2, UR6, 0x1 ;  /* 0x0000000602007c11 */ /* 0x000fe4000f8008ff */
[----:B0-----:R-:W-:-:S04]  /*1c570*/  LOP3.LUT R4, R4, 0x7f, RZ, 0xc0, !PT ;  /* 0x0000007f04047812 */ /* 0x001fc800078ec0ff */
[----:B-1----:R-:W-:Y:S01]  /*1c580*/  SHF.R.U32.HI R5, RZ, 0x3, R4 ;  /* 0x00000003ff057819 */ /* 0x002fe20000011604 */
        /* <DEDUP_REMOVED lines=58> */
.L_x_15513:
        /* <DEDUP_REMOVED lines=10> */
.L_x_15331:
        /* <DEDUP_REMOVED lines=11> */
.L_x_15332:
        /* <DEDUP_REMOVED lines=8> */
[----:B0-----:R-:W-:-:S05]  /*1cb00*/  SEL R3, R36, RZ, !P0 ;  /* 0x000000ff24037207 */ /* 0x001fca0004000000 */
        /* <DEDUP_REMOVED lines=24> */
.L_x_15334:
[----:B------:R-:W-:Y:S05]  /*1cc90*/  BSYNC B6 ;  /* 0x0000000000067941 */ /* 0x000fea0003800000 */
.L_x_15333:
[----:B------:R-:W2:Y:S01]  /*1cca0*/  LDL R21, [R1+0x28] ;  /* 0x0000280001157983 */ /* 0x000ea20000100800 */
[----:B------:R-:W3:Y:S01]  /*1ccb0*/  LDC R6, c[0x0][0x448] ;  /* 0x00011200ff067b82 */ /* 0x000ee20000000800 */
[----:B------:R-:W-:Y:S02]  /*1ccc0*/  ULDC.64 UR4, c[0x0][0x298] ;  /* 0x0000a60000047ab9 */ /* 0x000fe40000000a00 */
        /* <DEDUP_REMOVED lines=8> */
[----:B--2---:R-:W-:Y:S02]  /*1cd50*/  IMAD.MOV.U32 R4, RZ, RZ, R21 ;  /* 0x000000ffff047224 */ /* 0x004fe400078e0015 */
[----:B----4-:R-:W-:Y:S02]  /*1cd60*/  IMAD.MOV.U32 R21, RZ, RZ, R20 ;  /* 0x000000ffff157224 */ /* 0x010fe400078e0014 */
[----:B------:R-:W2:Y:S01]  /*1cd70*/  LDL R20, [R1+0x10] ;  /* 0x0000100001147983 */ /* 0x000ea20000100800 */
[----:B-1----:R-:W-:Y:S02]  /*1cd80*/  IMAD.SHL.U32 R0, R0, 0x10, RZ ;  /* 0x0000001000007824 */ /* 0x002fe400078e00ff */
[----:B------:R-:W-:-:S03]  /*1cd90*/  IMAD R4, R4, UR4, RZ ;  /* 0x0000000404047c24 */ /* 0x000fc6000f8e02ff */
[----:B------:R-:W-:Y:S01]  /*1cda0*/  LOP3.LUT R0, R2, 0x70, R0, 0xf8, !PT ;  /* 0x0000007002007812 */ /* 0x000fe200078ef800 */
[----:B------:R-:W-:Y:S01]  /*1cdb0*/  IMAD R4, R37, UR5, R4 ;  /* 0x0000000525047c24 */ /* 0x000fe2000f8e0204 */
[----:B------:R-:W0:Y:S03]  /*1cdc0*/  @P0 LDC R2, c[0x0][0x450] ;  /* 0x00011400ff020b82 */ /* 0x000e260000000800 */
[----:B------:R-:W-:-:S04]  /*1cdd0*/  IMAD R36, R25, 0x80, R0 ;  /* 0x0000008019247824 */ /* 0x000fc800078e0200 */
        /* <DEDUP_REMOVED lines=120> */
.L_x_15530:
        /* <DEDUP_REMOVED lines=11> */
.L_x_15336:
        /* <DEDUP_REMOVED lines=28> */
.L_x_15338:
[----:B------:R-:W-:Y:S05]  /*1d7d0*/  BSYNC B6 ;  /* 0x0000000000067941 */ /* 0x000fea0003800000 */
.L_x_15337:
        /* <DEDUP_REMOVED lines=134> */
.L_x_15548:
        /* <DEDUP_REMOVED lines=13> */
.L_x_15341:
[----:B------:R-:W-:Y:S05]  /*1e110*/  BSYNC B0 ;  /* 0x0000000000007941 */ /* 0x000fea0003800000 */
.L_x_15340:
[----:B------:R-:W-:Y:S01]  /*1e120*/  NOP ;  /* 0x0000000000007918 */ /* 0x000fe20000000000 */
[----:B------:R-:W-:-:S13]  /*1e130*/  PLOP3.LUT P0, PT, PT, PT, PT, 0x80, 0x0 ;  /* 0x000000000000781c */ /* 0x000fda0003f0f070 */
.L_x_15342:
        /* <DEDUP_REMOVED lines=18> */
.L_x_15549:
[----:B------:R-:W-:Y:S05]  /*1e260*/  BSYNC B0 ;  /* 0x0000000000007941 */ /* 0x000fea0003800000 */
.L_x_15343:
[----:B------:R-:W-:-:S05]  /*1e270*/  IMAD.U32 R0, RZ, RZ, UR38 ;  /* 0x00000026ff007e24 */ /* 0x000fca000f8e00ff */
[----:B------:R-:W-:-:S13]  /*1e280*/  ISETP.NE.AND P0, PT, R0, 0x3, PT ;  /* 0x000000030000780c */ /* 0x000fda0003f05270 */
[----:B------:R-:W-:Y:S05]  /*1e290*/  @!P0 BRA `(.L_x_15345) ;  /* 0x0000000000048947 */ /* 0x000fea0003800000 */
[----:B------:R-:W-:Y:S01]  /*1e2a0*/  BPT.TRAP 0x1 ;  /* 0x000000040000795c */ /* 0x000fe20000300000 */
.L_x_15345:
[----:B------:R-:W-:Y:S01]  /*1e2b0*/  SHF.L.U32 R0, R28, 0x1f, RZ ;  /* 0x0000001f1c007819 */ /* 0x000fe200000006ff */
[----:B------:R-:W-:Y:S03]  /*1e2c0*/  BSSY B0, `(.L_x_15346) ;  /* 0x0000003000007945 */ /* 0x000fe60003800000 */
[----:B------:R-:W1:Y:S02]  /*1e2d0*/  SYNCS.PHASECHK.TRANS64.TRYWAIT P0, [R23+URZ+0x32460], R0 ;  /* 0x03246000170075a7 */ /* 0x000e64000800017f */
[----:B-1----:R-:W-:Y:S05]  /*1e2e0*/  @!P0 BRA `(.L_x_15347) ;  /* 0x0000006c00dc8947 */ /* 0x002fea0003800000 */
.L_x_15550:
[----:B------:R-:W-:Y:S05]  /*1e2f0*/  BSYNC B0 ;  /* 0x0000000000007941 */ /* 0x000fea0003800000 */
.L_x_15346:
[----:B0-----:R-:W1:Y:S01]  /*1e300*/  LDL.LU R3, [R1+0x44] ;  /* 0x0000440001037983 */ /* 0x001e620000300800 */
[----:B------:R-:W-:Y:S01]  /*1e310*/  ULDC.64 UR4, c[0x0][0x328] ;  /* 0x0000ca0000047ab9 */ /* 0x000fe20000000a00 */
[----:B------:R-:W-:Y:S02]  /*1e320*/  ULDC.64 UR6, c[0x0][0x318] ;  /* 0x0000c60000067ab9 */ /* 0x000fe40000000a00 */
[----:B------:R-:W3:Y:S04]  /*1e330*/  LDL.LU R2, [R1+0x4] ;  /* 0x0000040001027983 */ /* 0x000ee80000300800 */
[----:B------:R-:W4:Y:S04]  /*1e340*/  LDL.LU R7, [R1+0x48] ;  /* 0x0000480001077983 */ /* 0x000f280000300800 */
[----:B--2---:R-:W2:Y:S04]  /*1e350*/  LDL.LU R6, [R1] ;  /* 0x0000000001067983 */ /* 0x004ea80000300800 */
[----:B------:R-:W5:Y:S01]  /*1e360*/  LDL.LU R4, [R1+0x5c] ;  /* 0x00005c0001047983 */ /* 0x000f620000300800 */
[----:B------:R-:W-:-:S02]  /*1e370*/  LOP3.LUT P3, RZ, R18, 0x10, RZ, 0xc0, !PT ;  /* 0x0000001012ff7812 */ /* 0x000fc4000786c0ff */
[C---:B------:R-:W-:Y:S02]  /*1e380*/  LOP3.LUT P2, RZ, R18.reuse, 0x8, RZ, 0xc0, !PT ;  /* 0x0000000812ff7812 */ /* 0x040fe4000784c0ff */
[C---:B------:R-:W-:Y:S02]  /*1e390*/  LOP3.LUT P1, RZ, R18.reuse, 0x4, RZ, 0xc0, !PT ;  /* 0x0000000412ff7812 */ /* 0x040fe4000782c0ff */
[----:B------:R-:W-:Y:S01]  /*1e3a0*/  LOP3.LUT P4, RZ, R18, 0x1, RZ, 0xc0, !PT ;  /* 0x0000000112ff7812 */ /* 0x000fe2000788c0ff */
[----:B-1----:R-:W-:-:S04]  /*1e3b0*/  IMAD R0, R3, UR4, RZ ;  /* 0x0000000403007c24 */ /* 0x002fc8000f8e02ff */
        /* <DEDUP_REMOVED lines=91> */
.L_x_15564:
        /* <DEDUP_REMOVED lines=15> */
.L_x_15349:
        /* <DEDUP_REMOVED lines=11> */
.L_x_15350:
[----:B------:R-:W2:Y:S01]  /*1eb10*/  LDL.LU R2, [R1+0x40] ;  /* 0x0000400001027983 */ /* 0x000ea20000300800 */
[----:B------:R0:W-:Y:S01]  /*1eb20*/  SYNCS.ARRIVE.TRANS64.A1T0 RZ, [R23+URZ+0x32450], RZ ;  /* 0x032450ff17ff79a7 */ /* 0x0001e2000810003f */
[----:B------:R-:W-:Y:S01]  /*1eb30*/  BSSY B0, `(.L_x_15351) ;  /* 0x00000dc000007945 */ /* 0x000fe20003800000 */
[----:B--2---:R-:W-:-:S05]  /*1eb40*/  VIADD R10, R2, 0xfffffffe ;  /* 0xfffffffe020a7836 */ /* 0x004fca0000000000 */
[----:B------:R-:W-:-:S13]  /*1eb50*/  ISETP.GE.AND P0, PT, R10, R33, PT ;  /* 0x000000210a00720c */ /* 0x000fda0003f06270 */
[----:B0-----:R-:W-:Y:S05]  /*1eb60*/  @!P0 BRA `(.L_x_15352) ;  /* 0x0000000c00608947 */ /* 0x001fea0003800000 */
.L_x_15365:
        /* <DEDUP_REMOVED lines=43> */
.L_x_15353:
[----:B------:R-:W-:Y:S01]  /*1ee20*/  IMAD R6, R19, 0x8, R16 ;  /* 0x0000000813067824 */ /* 0x000fe200078e0210 */
[----:B------:R-:W-:Y:S01]  /*1ee30*/  SHF.L.U32 R23, R28, 0x1f, RZ ;  /* 0x0000001f1c177819 */ /* 0x000fe200000006ff */
[----:B------:R-:W-:Y:S01]  /*1ee40*/  BSSY B1, `(.L_x_15354) ;  /* 0x0000004000017945 */ /* 0x000fe20003800000 */
[----:B------:R-:W-:Y:S02]  /*1ee50*/  SHF.R.S32.HI R20, RZ, 0x1f, R5 ;  /* 0x0000001fff147819 */ /* 0x000fe40000011405 */
[----:B------:R-:W0:Y:S02]  /*1ee60*/  SYNCS.PHASECHK.TRANS64.TRYWAIT P0, [R6+URZ+0x32440], R23 ;  /* 0x03244017060075a7 */ /* 0x000e24000800017f */
[----:B0-----:R-:W-:Y:S05]  /*1ee70*/  @!P0 BRA `(.L_x_15355) ;  /* 0x0000006c004c8947 */ /* 0x001fea0003800000 */
.L_x_15565:
[----:B------:R-:W-:Y:S05]  /*1ee80*/  BSYNC B1 ;  /* 0x0000000000017941 */ /* 0x000fea0003800000 */
.L_x_15354:
        /* <DEDUP_REMOVED lines=50> */
.L_x_15579:
        /* <DEDUP_REMOVED lines=8> */
.L_x_15357:
        /* <DEDUP_REMOVED lines=11> */
.L_x_15358:
[----:B------:R2:W-:Y:S01]  /*1f2e0*/  SYNCS.ARRIVE.TRANS64.A1T0 RZ, [R6+URZ+0x32430], RZ ;  /* 0x032430ff06ff79a7 */ /* 0x0005e2000810003f */
[----:B------:R-:W-:Y:S05]  /*1f2f0*/  @!P3 BRA `(.L_x_15359) ;  /* 0x000000000004b947 */ /* 0x000fea0003800000 */
[----:B------:R-:W-:Y:S01]  /*1f300*/  BPT.TRAP 0x1 ;  /* 0x000000040000795c */ /* 0x000fe20000300000 */
.L_x_15359:
[----:B------:R-:W3:Y:S01]  /*1f310*/  SYNCS.PHASECHK.TRANS64.TRYWAIT P0, [R6+URZ+0x32460], R23 ;  /* 0x03246017060075a7 */ /* 0x000ee2000800017f */
[----:B------:R-:W-:Y:S04]  /*1f320*/  BSSY B1, `(.L_x_15360) ;  /* 0x0000002000017945 */ /* 0x000fe80003800000 */
[----:B---3--:R-:W-:Y:S05]  /*1f330*/  @!P0 BRA `(.L_x_15361) ;  /* 0x0000006c00d48947 */ /* 0x008fea0003800000 */
.L_x_15580:
[----:B------:R-:W-:Y:S05]  /*1f340*/  BSYNC B1 ;  /* 0x0000000000017941 */ /* 0x000fea0003800000 */
.L_x_15360:
        /* <DEDUP_REMOVED lines=16> */
[----:B-1----:R-:W-:Y:S02]  /*1f450*/  IMAD R8, R19, 0x6000, R32 ;  /* 0x0000600013087824 */ /* 0x002fe400078e0220 */
        /* <DEDUP_REMOVED lines=49> */
.L_x_15594:
        /* <DEDUP_REMOVED lines=11> */
.L_x_15363:
        /* <DEDUP_REMOVED lines=11> */
.L_x_15364:
[----:B------:R0:W-:Y:S01]  /*1f8d0*/  SYNCS.ARRIVE.TRANS64.A1T0 RZ, [R6+URZ+0x32450], RZ ;  /* 0x032450ff06ff79a7 */ /* 0x0001e2000810003f */
[----:B------:R-:W-:Y:S05]  /*1f8e0*/  @P2 BRA `(.L_x_15365) ;  /* 0xfffffff000a02947 */ /* 0x000fea000383ffff */
.L_x_15352:
[----:B------:R-:W-:Y:S05]  /*1f8f0*/  BSYNC B0 ;  /* 0x0000000000007941 */ /* 0x000fea0003800000 */
.L_x_15351:
        /* <DEDUP_REMOVED lines=20> */
.L_x_15367:
[----:B------:R-:W-:Y:S05]  /*1fa40*/  BSYNC B0 ;  /* 0x0000000000007941 */ /* 0x000fea0003800000 */
.L_x_15366:
[----:B------:R-:W-:Y:S02]  /*1fa50*/  LOP3.LUT R28, R28, R5, RZ, 0x3c, !PT ;  /* 0x000000051c1c7212 */ /* 0x000fe400078e3cff */
[----:B------:R-:W-:-:S07]  /*1fa60*/  SEL R19, R19, RZ, P0 ;  /* 0x000000ff13137207 */ /* 0x000fce0000000000 */
.L_x_15320:
[----:B------:R-:W-:Y:S05]  /*1fa70*/  BSYNC B7 ;  /* 0x0000000000077941 */ /* 0x000fea0003800000 */
.L_x_15318:
        /* <DEDUP_REMOVED lines=11> */
.L_x_15368:
[----:B0-----:R-:W0:Y:S01]  /*1fb30*/  S2R R8, SR_TID.X ;  /* 0x0000000000087919 */ /* 0x001e220000002100 */
        /* <DEDUP_REMOVED lines=8> */
[----:B------:R-:W4:Y:S01]  /*1fbc0*/  @!P1 LDC.64 R4, c[0x0][0xd78] ;  /* 0x00035e00ff049b82 */ /* 0x000f220000000a00 */
[----:B0-----:R-:W-:-:S05]  /*1fbd0*/  @!P1 IMAD.WIDE R2, R7, 0x4, R2 ;  /* 0x0000000407029825 */ /* 0x001fca00078e0202 */
[----:B--23--:R4:W2:Y:S02]  /*1fbe0*/  @!P1 LDG.E R6, desc[UR42][R2.64] ;  /* 0x0000002a02069981 */ /* 0x00c8a4000c1e1900 */
        /* <DEDUP_REMOVED lines=31> */
.L_x_15604:
[----:B------:R-:W-:Y:S02]  /*1fde0*/  ULDC UR4, c[0x0][0xd38] ;  /* 0x00034e0000047ab9 */ /* 0x000fe40000000800 */
[----:B------:R-:W-:-:S04]  /*1fdf0*/  IMAD.U32 R5, RZ, RZ, UR4 ;  /* 0x00000004ff057e24 */ /* 0x000fc8000f8e00ff */
[----:B--2---:R-:W-:-:S04]  /*1fe00*/  IMAD R14, R14, R5, RZ ;  /* 0x000000050e0e7224 */ /* 0x004fc800078e02ff */
[----:B------:R-:W-:-:S05]  /*1fe10*/  IMAD.IADD R7, R7, 0x1, R14 ;  /* 0x0000000107077824 */ /* 0x000fca00078e020e */
[----:B------:R-:W-:-:S13]  /*1fe20*/  ISETP.GT.AND P6, PT, R7, R0, PT ;  /* 0x000000000700720c */ /* 0x000fda0003fc4270 */
[----:B------:R-:W-:Y:S05]  /*1fe30*/  @P6 BRA `(.L_x_15371) ;  /* 0x0000000000a46947 */ /* 0x000fea0003800000 */
.L_x_15374:
        /* <DEDUP_REMOVED lines=35> */
.L_x_15612:
[----:B------:R-:W-:Y:S02]  /*20070*/  ULDC UR4, c[0x0][0xd38] ;  /* 0x00034e0000047ab9 */ /* 0x000fe40000000800 */
[----:B------:R-:W-:-:S04]  /*20080*/  IMAD.U32 R5, RZ, RZ, UR4 ;  /* 0x00000004ff057e24 */ /* 0x000fc8000f8e00ff */
[----:B--2---:R-:W-:-:S04]  /*20090*/  IMAD R14, R14, R5, RZ ;  /* 0x000000050e0e7224 */ /* 0x004fc800078e02ff */
[----:B------:R-:W-:-:S05]  /*200a0*/  IMAD.IADD R7, R14, 0x1, R7 ;  /* 0x000000010e077824 */ /* 0x000fca00078e0207 */
[----:B------:R-:W-:-:S13]  /*200b0*/  ISETP.GT.AND P6, PT, R7, R0, PT ;  /* 0x000000000700720c */ /* 0x000fda0003fc4270 */
[----:B------:R-:W-:Y:S05]  /*200c0*/  @!P6 BRA `(.L_x_15374) ;  /* 0xfffffffc005ce947 */ /* 0x000fea000383ffff */
.L_x_15371:
        /* <DEDUP_REMOVED lines=10> */
.L_x_15617:
[----:B------:R-:W-:-:S13]  /*20170*/  ISETP.NE.AND P0, PT, R3, RZ, PT ;  /* 0x000000ff0300720c */ /* 0x000fda0003f05270 */
[----:B------:R-:W-:Y:S05]  /*20180*/  @!P0 BRA `(.L_x_15376) ;  /* 0x0000000000108947 */ /* 0x000fea0003800000 */
[----:B------:R-:W-:Y:S01]  /*20190*/  UMOV UR4, 0xffffffff ;  /* 0xffffffff00047882 */ /* 0x000fe20000000000 */
[----:B--2---:R-:W-:Y:S02]  /*201a0*/  VIADD R12, R12, 0xffffffff ;  /* 0xffffffff0c0c7836 */ /* 0x004fe40000000000 */
[----:B------:R-:W-:Y:S05]  /*201b0*/  BRA.DIV UR4, `(.L_x_15377) ;  /* 0x0000007204607947 */ /* 0x000fea000b800000 */
[----:B------:R2:W0:Y:S02]  /*201c0*/  SHFL.IDX PT, R6, R2, R12, 0x1f ;  /* 0x00001f0c02067589 */ /* 0x00042400000e0000 */
.L_x_15376:
        /* <DEDUP_REMOVED lines=59> */
.L_x_15378:
        /* <DEDUP_REMOVED lines=60> */
.L_x_15379:
[----:B------:R-:W-:-:S05]  /*20940*/  LOP3.LUT R2, RZ, R2, RZ, 0x33, !PT ;  /* 0x00000002ff027212 */ /* 0x000fca00078e33ff */
[----:B------:R-:W-:Y:S01]  /*20950*/  IMAD.IADD R25, R25, 0x1, R2 ;  /* 0x0000000119197824 */ /* 0x000fe200078e0202 */
[----:B------:R-:W-:Y:S06]  /*20960*/  BRA `(.L_x_15380) ;  /* 0x00000000001c7947 */ /* 0x000fec0003800000 */
.L_x_15372:
[----:B------:R-:W-:Y:S01]  /*20970*/  UMOV UR4, URZ ;  /* 0x0000003f00047c82 */ /* 0x000fe20008000000 */
[----:B------:R-:W-:Y:S01]  /*20980*/  UMOV UR5, URZ ;  /* 0x0000003f00057c82 */ /* 0x000fe20008000000 */
[----:B------:R-:W-:Y:S01]  /*20990*/  ULDC UR6, c[0x0][0xd3c] ;  /* 0x00034f0000067ab9 */ /* 0x000fe20000000800 */
[----:B------:R-:W-:Y:S02]  /*209a0*/  IMAD.MOV.U32 R24, RZ, RZ, R0 ;  /* 0x000000ffff187224 */ /* 0x000fe400078e0000 */
[----:B------:R-:W-:Y:S02]  /*209b0*/  IMAD.U32 R25, RZ, RZ, UR4 ;  /* 0x00000004ff197e24 */ /* 0x000fe4000f8e00ff */
[----:B------:R-:W-:Y:S02]  /*209c0*/  IMAD.U32 R26, RZ, RZ, UR5 ;  /* 0x00000005ff1a7e24 */ /* 0x000fe4000f8e00ff */
[----:B------:R-:W-:-:S07]  /*209d0*/  IMAD.U32 R27, RZ, RZ, UR6 ;  /* 0x00000006ff1b7e24 */ /* 0x000fce000f8e00ff */
.L_x_15380:
        /* <DEDUP_REMOVED lines=10> */
.L_x_15369:
[----:B------:R-:W-:Y:S02]  /*20a80*/  ULDC UR4, c[0x0][0xd3c] ;  /* 0x00034f0000047ab9 */ /* 0x000fe40000000800 */
[----:B----4-:R-:W-:-:S13]  /*20a90*/  ISETP.GE.AND P0, PT, R27, UR4, PT ;  /* 0x000000041b007c0c */ /* 0x010fda000bf06270 */
[----:B------:R-:W-:Y:S05]  /*20aa0*/  @!P0 BRA `(.L_x_15381) ;  /* 0xffffff8c00f88947 */ /* 0x000fea000383ffff */
[----:B------:R-:W-:Y:S05]  /*20ab0*/  BSYNC B8 ;  /* 0x0000000000087941 */ /* 0x000fea0003800000 */
.L_x_15272:
        /* <DEDUP_REMOVED lines=12> */
.L_x_15620:
[----:B------:R-:W-:Y:S05]  /*20b80*/  BSYNC B0 ;  /* 0x0000000000007941 */ /* 0x000fea0003800000 */
.L_x_15382:
[----:B------:R-:W-:-:S03]  /*20b90*/  UMOV UR4, 0xffffffff ;  /* 0xffffffff00047882 */ /* 0x000fc60000000000 */
[----:B------:R-:W-:Y:S05]  /*20ba0*/  BRA.DIV UR4, `(.L_x_15384) ;  /* 0x0000006a04207947 */ /* 0x000fea000b800000 */
[----:B-1----:R-:W1:Y:S02]  /*20bb0*/  S2R R0, SR_TID.X ;  /* 0x0000000000007919 */ /* 0x002e640000002100 */
[----:B-1----:R-:W-:-:S04]  /*20bc0*/  SHF.R.U32.HI R0, RZ, 0x5, R0 ;  /* 0x00000005ff007819 */ /* 0x002fc80000011600 */
[----:B------:R-:W-:-:S05]  /*20bd0*/  LOP3.LUT R0, R0, 0x3, RZ, 0xc0, !PT ;  /* 0x0000000300007812 */ /* 0x000fca00078ec0ff */
[----:B------:R1:W4:Y:S02]  /*20be0*/  SHFL.IDX PT, R14, R0, RZ, 0x1f ;  /* 0x00001fff000e7589 */ /* 0x00032400000e0000 */
.L_x_15623:
[----:B----4-:R-:W-:-:S13]  /*20bf0*/  ISETP.NE.AND P0, PT, R14, RZ, PT ;  /* 0x000000ff0e00720c */ /* 0x010fda0003f05270 */
[----:B------:R-:W-:Y:S05]  /*20c00*/  @P0 BRA `(.L_x_15091) ;  /* 0x0000000000880947 */ /* 0x000fea0003800000 */
[----:B------:R-:W-:-:S03]  /*20c10*/  UMOV UR4, 0xffffffff ;  /* 0xffffffff00047882 */ /* 0x000fc60000000000 */
[----:B------:R-:W-:Y:S05]  /*20c20*/  BRA.DIV UR4, `(.L_x_15385) ;  /* 0x0000006a04347947 */ /* 0x000fea000b800000 */
[----:B------:R-:W-:-:S13]  /*20c30*/  ELECT P6, URZ, PT ;  /* 0x00000000003f782f */ /* 0x000fda00038c0000 */
.L_x_15626:
[----:B------:R-:W-:Y:S05]  /*20c40*/  @!P6 BRA `(.L_x_15091) ;  /* 0x000000000078e947 */ /* 0x000fea0003800000 */
[----:B------:R-:W-:-:S06]  /*20c50*/  ULOP3.LUT UR4, UR36, 0x2, URZ, 0xfc, !UPT ;  /* 0x0000000224047892 */ /* 0x000fcc000f8efc3f */
[----:B-1----:R-:W-:-:S05]  /*20c60*/  IMAD.U32 R0, RZ, RZ, UR4 ;  /* 0x00000004ff007e24 */ /* 0x002fca000f8e00ff */
[----:B------:R-:W-:-:S13]  /*20c70*/  ISETP.NE.AND P0, PT, R0, 0x3, PT ;  /* 0x000000030000780c */ /* 0x000fda0003f05270 */
[----:B------:R-:W-:Y:S05]  /*20c80*/  @!P0 BRA `(.L_x_15386) ;  /* 0x0000000000048947 */ /* 0x000fea0003800000 */
[----:B------:R-:W-:Y:S01]  /*20c90*/  BPT.TRAP 0x1 ;  /* 0x000000040000795c */ /* 0x000fe20000300000 */
.L_x_15386:
[C---:B------:R-:W-:Y:S01]  /*20ca0*/  IMAD R5, R19.reuse, 0x8, R4 ;  /* 0x0000000813057824 */ /* 0x040fe200078e0204 */
[----:B------:R-:W-:Y:S01]  /*20cb0*/  SHF.L.U32 R0, R28, 0x1f, RZ ;  /* 0x0000001f1c007819 */ /* 0x000fe200000006ff */
[----:B------:R-:W-:-:S03]  /*20cc0*/  VIADD R19, R19, 0x1 ;  /* 0x0000000113137836 */ /* 0x000fc60000000000 */
[----:B------:R-:W1:Y:S02]  /*20cd0*/  SYNCS.PHASECHK.TRANS64.TRYWAIT P1, [R5+URZ+0x32440], R0 ;  /* 0x03244000050075a7 */ /* 0x000e64000802017f */
[----:B------:R-:W-:-:S04]  /*20ce0*/  ISETP.NE.AND P2, PT, R19, 0x2, PT ;  /* 0x000000021300780c */ /* 0x000fc80003f45270 */
[----:B------:R-:W-:Y:S01]  /*20cf0*/  SEL R3, RZ, 0x1, P2 ;  /* 0x00000001ff037807 */ /* 0x000fe20001000000 */
[----:B-1----:R-:W-:Y:S08]  /*20d00*/  @!P1 BRA `(.L_x_15387) ;  /* 0x00000068001c9947 */ /* 0x002ff00003800000 */
.L_x_15627:
[----:B------:R-:W-:Y:S02]  /*20d10*/  SEL R19, R19, RZ, P2 ;  /* 0x000000ff13137207 */ /* 0x000fe40001000000 */
[----:B------:R-:W-:Y:S01]  /*20d20*/  LOP3.LUT R2, R28, R3, RZ, 0x3c, !PT ;  /* 0x000000031c027212 */ /* 0x000fe200078e3cff */
[----:B------:R-:W-:Y:S06]  /*20d30*/  @!P0 BRA `(.L_x_15388) ;  /* 0x0000000000048947 */ /* 0x000fec0003800000 */
[----:B------:R-:W-:Y:S01]  /*20d40*/  BPT.TRAP 0x1 ;  /* 0x000000040000795c */ /* 0x000fe20000300000 */
.L_x_15388:
[----:B------:R-:W-:Y:S01]  /*20d50*/  IMAD R19, R19, 0x8, R4 ;  /* 0x0000000813137824 */ /* 0x000fe200078e0204 */
[----:B------:R-:W-:-:S04]  /*20d60*/  SHF.L.U32 R2, R2, 0x1f, RZ ;  /* 0x0000001f02027819 */ /* 0x000fc800000006ff */
[----:B------:R-:W4:Y:S02]  /*20d70*/  SYNCS.PHASECHK.TRANS64.TRYWAIT P1, [R19+URZ+0x32440], R2 ;  /* 0x03244002130075a7 */ /* 0x000f24000802017f */
[----:B----4-:R-:W-:Y:S05]  /*20d80*/  @!P1 BRA `(.L_x_15389) ;  /* 0x0000006800109947 */ /* 0x010fea0003800000 */
.L_x_15628:
[----:B------:R-:W-:Y:S05]  /*20d90*/  @!P0 BRA `(.L_x_15390) ;  /* 0x0000000000048947 */ /* 0x000fea0003800000 */
[----:B------:R-:W-:Y:S01]  /*20da0*/  BPT.TRAP 0x1 ;  /* 0x000000040000795c */ /* 0x000fe20000300000 */
.L_x_15390:
[----:B------:R-:W5:Y:S02]  /*20db0*/  SYNCS.PHASECHK.TRANS64.TRYWAIT P1, [R5+URZ+0x32460], R0 ;  /* 0x03246000050075a7 */ /* 0x000f64000802017f */
[----:B-----5:R-:W-:Y:S05]  /*20dc0*/  @!P1 BRA `(.L_x_15391) ;  /* 0x0000006800149947 */ /* 0x020fea0003800000 */
.L_x_15629:
[----:B------:R-:W-:Y:S05]  /*20dd0*/  @!P0 BRA `(.L_x_15392) ;  /* 0x0000000000048947 */ /* 0x000fea0003800000 */
[----:B------:R-:W-:Y:S01]  /*20de0*/  BPT.TRAP 0x1 ;  /* 0x000000040000795c */ /* 0x000fe20000300000 */
.L_x_15392:
[----:B------:R0:W0:Y:S02]  /*20df0*/  SYNCS.PHASECHK.TRANS64.TRYWAIT P0, [R19+URZ+0x32460], R2 ;  /* 0x03246002130075a7 */ /* 0x000024000800017f */
[----:B0-----:R-:W-:Y:S05]  /*20e00*/  @!P0 NANOSLEEP.SYNCS 0x989680 ;  /* 0x009896800000895d */ /* 0x001fea0003900000 */
[----:B------:R-:W0:Y:S02]  /*20e10*/  @!P0 SYNCS.PHASECHK.TRANS64 P0, [R19+URZ+0x32460], R2 ;  /* 0x03246002130085a7 */ /* 0x000e24000800007f */
[----:B0-----:R-:W-:Y:S05]  /*20e20*/  @!P0 BRA `(.L_x_15392) ;  /* 0xfffffffc00f08947 */ /* 0x001fea000383ffff */
.L_x_15091:
[----:B------:R-:W-:Y:S05]  /*20e30*/  BSYNC B9 ;  /* 0x0000000000097941 */ /* 0x000fea0003800000 */
.L_x_15088:
[----:B------:R-:W-:Y:S05]  /*20e40*/  EXIT ;  /* 0x000000000000794d */ /* 0x000fea0003800000 */
.L_x_15111:
[----:B0-----:R0:W1:Y:S02]  /*20e50*/  SYNCS.PHASECHK.TRANS64.TRYWAIT P5, [R87+URZ+0x32490], R95 ;  /* 0x0324905f570075a7 */ /* 0x00106400080a017f */
[----:B-1----:R-:W-:Y:S05]  /*20e60*/  @!P5 NANOSLEEP.SYNCS 0x989680 ;  /* 0x009896800000d95d */ /* 0x002fea0003900000 */
[----:B------:R-:W1:Y:S02]  /*20e70*/  @!P5 SYNCS.PHASECHK.TRANS64 P5, [R87+URZ+0x32490], R95 ;  /* 0x0324905f5700d5a7 */ /* 0x000e6400080a007f */
[----:B-1----:R-:W-:Y:S05]  /*20e80*/  @!P5 BRA `(.L_x_15111) ;  /* 0xfffffffc00f0d947 */ /* 0x002fea000383ffff */
[----:B------:R-:W-:Y:S05]  /*20e90*/  BRA `(.L_x_15393) ;  /* 0xfffffe2800947947 */ /* 0x000fea000383ffff */
.L_x_15112:
        /* <DEDUP_REMOVED lines=8> */
.L_x_15395:
[----:B------:R-:W-:Y:S05]  /*20f20*/  BSYNC B1 ;  /* 0x0000000000017941 */ /* 0x000fea0003800000 */
.L_x_15394:
        /* <DEDUP_REMOVED lines=8> */
.L_x_15396:
[----:B------:R-:W-:Y:S05]  /*20fb0*/  BRA `(.L_x_15397) ;  /* 0xfffffe2800607947 */ /* 0x000fea000383ffff */
.L_x_15121:
        /* <DEDUP_REMOVED lines=8> */
.L_x_15399:
[----:B------:R-:W-:Y:S05]  /*21040*/  BSYNC B1 ;  /* 0x0000000000017941 */ /* 0x000fea0003800000 */
.L_x_15398:
        /* <DEDUP_REMOVED lines=8> */
.L_x_15400:
[----:B------:R-:W-:Y:S05]  /*210d0*/  BRA `(.L_x_15401) ;  /* 0xfffffe2c00e87947 */ /* 0x000fea000383ffff */
.L_x_15131:
[----:B-1----:R1:W2:Y:S02]  /*210e0*/  SYNCS.PHASECHK.TRANS64.TRYWAIT P4, [R87+URZ+0x32490], R95 ;  /* 0x0324905f570075a7 */ /* 0x0022a4000808017f */
[----:B--2---:R-:W-:Y:S05]  /*210f0*/  @!P4 NANOSLEEP.SYNCS 0x989680 ;  /* 0x009896800000c95d */ /* 0x004fea0003900000 */
[----:B------:R-:W2:Y:S02]  /*21100*/  @!P4 SYNCS.PHASECHK.TRANS64 P4, [R87+URZ+0x32490], R95 ;  /* 0x0324905f5700c5a7 */ /* 0x000ea4000808007f */
[----:B--2---:R-:W-:Y:S05]  /*21110*/  @!P4 BRA `(.L_x_15131) ;  /* 0xfffffffc00f0c947 */ /* 0x004fea000383ffff */
[----:B------:R-:W-:Y:S05]  /*21120*/  BRA `(.L_x_15402) ;  /* 0xfffffe3800d07947 */ /* 0x000fea000383ffff */
.L_x_15132:
        /* <DEDUP_REMOVED lines=8> */
.L_x_15404:
[----:B------:R-:W-:Y:S05]  /*211b0*/  BSYNC B1 ;  /* 0x0000000000017941 */ /* 0x000fea0003800000 */
.L_x_15403:
        /* <DEDUP_REMOVED lines=8> */
.L_x_15405:
[----:B------:R-:W-:Y:S01]  /*21240*/  IMAD.MOV.U32 R100, RZ, RZ, R14 ;  /* 0x000000ffff647224 */ /* 0x000fe200078e000e */
[----:B------:R-:W-:Y:S06]  /*21250*/  BRA `(.L_x_15406) ;  /* 0xfffffe38009c7947 */ /* 0x000fec000383ffff */
.L_x_15137:
        /* <DEDUP_REMOVED lines=8> */
.L_x_15408:
[----:B------:R-:W-:Y:S05]  /*212e0*/  BSYNC B1 ;  /* 0x0000000000017941 */ /* 0x000fea0003800000 */
.L_x_15407:
        /* <DEDUP_REMOVED lines=8> */
.L_x_15409:
[----:B------:R-:W-:Y:S01]  /*21370*/  IMAD.MOV.U32 R96, RZ, RZ, R14 ;  /* 0x000000ffff607224 */ /* 0x000fe200078e000e */
[----:B------:R-:W-:Y:S06]  /*21380*/  BRA `(.L_x_15410) ;  /* 0xfffffe40004c7947 */ /* 0x000fec000383ffff */
.L_x_15142:
[----:B0-----:R0:W1:Y:S02]  /*21390*/  SYNCS.PHASECHK.TRANS64.TRYWAIT P2, [R87+URZ+0x32490], R95 ;  /* 0x0324905f570075a7 */ /* 0x001064000804017f */
[----:B-1----:R-:W-:Y:S05]  /*213a0*/  @!P2 NANOSLEEP.SYNCS 0x989680 ;  /* 0x009896800000a95d */ /* 0x002fea0003900000 */
[----:B------:R-:W1:Y:S02]  /*213b0*/  @!P2 SYNCS.PHASECHK.TRANS64 P2, [R87+URZ+0x32490], R95 ;  /* 0x0324905f5700a5a7 */ /* 0x000e64000804007f */
[----:B-1----:R-:W-:Y:S05]  /*213c0*/  @!P2 BRA `(.L_x_15142) ;  /* 0xfffffffc00f0a947 */ /* 0x002fea000383ffff */
[----:B------:R-:W-:Y:S05]  /*213d0*/  BRA `(.L_x_15411) ;  /* 0xfffffe4800647947 */ /* 0x000fea000383ffff */
.L_x_15143:
        /* <DEDUP_REMOVED lines=8> */
.L_x_15413:
[----:B------:R-:W-:Y:S05]  /*21460*/  BSYNC B1 ;  /* 0x0000000000017941 */ /* 0x000fea0003800000 */
.L_x_15412:
        /* <DEDUP_REMOVED lines=8> */
.L_x_15414:
[----:B------:R-:W-:Y:S01]  /*214f0*/  IMAD.MOV.U32 R7, RZ, RZ, R14 ;  /* 0x000000ffff077224 */ /* 0x000fe200078e000e */
[----:B------:R-:W-:Y:S06]  /*21500*/  BRA `(.L_x_15415) ;  /* 0xfffffe4800807947 */ /* 0x000fec000383ffff */
.L_x_15146:
        /* <DEDUP_REMOVED lines=8> */
.L_x_15417:
[----:B------:R-:W-:Y:S05]  /*21590*/  BSYNC B1 ;  /* 0x0000000000017941 */ /* 0x000fea0003800000 */
.L_x_15416:
        /* <DEDUP_REMOVED lines=8> */
.L_x_15418:
[----:B------:R-:W-:Y:S01]  /*21620*/  IMAD.MOV.U32 R7, RZ, RZ, R14 ;  /* 0x000000ffff077224 */ /* 0x000fe200078e000e */
[----:B------:R-:W-:Y:S06]  /*21630*/  BRA `(.L_x_15419) ;  /* 0xfffffe48007c7947 */ /* 0x000fec000383ffff */
.L_x_15150:
[----:B---3--:R3:W4:Y:S02]  /*21640*/  SYNCS.PHASECHK.TRANS64.TRYWAIT P3, [R87+URZ+0x324b0], R95 ;  /* 0x0324b05f570075a7 */ /* 0x008724000806017f */
[----:B----4-:R-:W-:Y:S05]  /*21650*/  @!P3 NANOSLEEP.SYNCS 0x989680 ;  /* 0x009896800000b95d */ /* 0x010fea0003900000 */
[----:B------:R-:W4:Y:S02]  /*21660*/  @!P3 SYNCS.PHASECHK.TRANS64 P3, [R87+URZ+0x324b0], R95 ;  /* 0x0324b05f5700b5a7 */ /* 0x000f24000806007f */
[----:B----4-:R-:W-:Y:S05]  /*21670*/  @!P3 BRA `(.L_x_15150) ;  /* 0xfffffffc00f0b947 */ /* 0x010fea000383ffff */
[----:B------:R-:W-:Y:S05]  /*21680*/  BRA `(.L_x_15420) ;  /* 0xfffffe4800f47947 */ /* 0x000fea000383ffff */
.L_x_15160:
[----:B------:R-:W-:Y:S01]  /*21690*/  BSSY B0, `(.L_x_15421) ;  /* 0x0000007000007945 */ /* 0x000fe20003800000 */
[----:B------:R-:W-:Y:S02]  /*216a0*/  IMAD.MOV.U32 R12, RZ, RZ, RZ ;  /* 0x000000ffff0c7224 */ /* 0x000fe400078e00ff */
[----:B------:R-:W-:Y:S02]  /*216b0*/  IMAD.MOV.U32 R11, RZ, RZ, 0x1f ;  /* 0x0000001fff0b7424 */ /* 0x000fe400078e00ff */
[----:B------:R-:W-:-:S07]  /*216c0*/  IMAD.MOV.U32 R15, RZ, RZ, -0x1 ;  /* 0xffffffffff0f7424 */ /* 0x000fce00078e00ff */
[----:B------:R-:W-:Y:S05]  /*216d0*/  WARPSYNC.COLLECTIVE R15, `(.L_x_15422) ;  /* 0x000000000f087348 */ /* 0x000fea0003c00000 */
[----:B------:R0:W1:Y:S02]  /*216e0*/  SHFL.IDX P6, R14, R13, R12, R11 ;  /* 0x0000000c0d0e7389 */ /* 0x00006400000c000b */
[----:B01----:R-:W-:Y:S01]  /*216f0*/  ENDCOLLECTIVE ;  /* 0x000000000000791b */ /* 0x003fe20003800000 */
.L_x_15422:
[----:B------:R-:W-:Y:S05]  /*21700*/  BSYNC B0 ;  /* 0x0000000000007941 */ /* 0x000fea0003800000 */
.L_x_15421:
[----:B------:R-:W-:Y:S05]  /*21710*/  BRA `(.L_x_15423) ;  /* 0xfffffe5c00247947 */ /* 0x000fea000383ffff */
.L_x_15172:
        /* <DEDUP_REMOVED lines=8> */
.L_x_15425:
[----:B------:R-:W-:Y:S05]  /*217a0*/  BSYNC B1 ;  /* 0x0000000000017941 */ /* 0x000fea0003800000 */
.L_x_15424:
        /* <DEDUP_REMOVED lines=8> */
.L_x_15426:
[----:B------:R-:W-:Y:S02]  /*21830*/  IMAD.MOV.U32 R13, RZ, RZ, R32 ;  /* 0x000000ffff0d7224 */ /* 0x000fe400078e0020 */
[----:B------:R-:W-:-:S07]  /*21840*/  IMAD.MOV.U32 R3, RZ, RZ, R14 ;  /* 0x000000ffff037224 */ /* 0x000fce00078e000e */
[----:B------:R-:W-:Y:S05]  /*21850*/  WARPSYNC.COLLECTIVE R15, `(.L_x_15427) ;  /* 0x000000000f087348 */ /* 0x000fea0003c00000 */
[----:B------:R0:W1:Y:S02]  /*21860*/  SHFL.IDX P6, R14, R13, R12, R11 ;  /* 0x0000000c0d0e7389 */ /* 0x00006400000c000b */
[----:B01----:R-:W-:Y:S01]  /*21870*/  ENDCOLLECTIVE ;  /* 0x000000000000791b */ /* 0x003fe20003800000 */
.L_x_15427:
[----:B------:R-:W-:Y:S02]  /*21880*/  IMAD.MOV.U32 R13, RZ, RZ, R30 ;  /* 0x000000ffff0d7224 */ /* 0x000fe400078e001e */
[----:B------:R-:W-:-:S07]  /*21890*/  IMAD.MOV.U32 R7, RZ, RZ, R14 ;  /* 0x000000ffff077224 */ /* 0x000fce00078e000e */
[----:B------:R-:W-:Y:S05]  /*218a0*/  WARPSYNC.COLLECTIVE R15, `(.L_x_15428) ;  /* 0x000000000f087348 */ /* 0x000fea0003c00000 */
[----:B------:R0:W1:Y:S02]  /*218b0*/  SHFL.IDX P6, R14, R13, R12, R11 ;  /* 0x0000000c0d0e7389 */ /* 0x00006400000c000b */
[----:B01----:R-:W-:Y:S01]  /*218c0*/  ENDCOLLECTIVE ;  /* 0x000000000000791b */ /* 0x003fe20003800000 */
.L_x_15428:
[----:B------:R-:W-:Y:S01]  /*218d0*/  IMAD.MOV.U32 R8, RZ, RZ, R14 ;  /* 0x000000ffff087224 */ /* 0x000fe200078e000e */
[----:B------:R-:W-:Y:S06]  /*218e0*/  BRA `(.L_x_15429) ;  /* 0xfffffe6000b07947 */ /* 0x000fec000383ffff */
.L_x_15175:
        /* <DEDUP_REMOVED lines=8> */
.L_x_15431:
[----:B------:R-:W-:Y:S05]  /*21970*/  BSYNC B1 ;  /* 0x0000000000017941 */ /* 0x000fea0003800000 */
.L_x_15430:
        /* <DEDUP_REMOVED lines=8> */
.L_x_15432:
[----:B------:R-:W-:Y:S02]  /*21a00*/  IMAD.MOV.U32 R13, RZ, RZ, R32 ;  /* 0x000000ffff0d7224 */ /* 0x000fe400078e0020 */
[----:B------:R-:W-:-:S07]  /*21a10*/  IMAD.MOV.U32 R6, RZ, RZ, R14 ;  /* 0x000000ffff067224 */ /* 0x000fce00078e000e */
[----:B------:R-:W-:Y:S05]  /*21a20*/  WARPSYNC.COLLECTIVE R15, `(.L_x_15433) ;  /* 0x000000000f087348 */ /* 0x000fea0003c00000 */
[----:B------:R0:W1:Y:S02]  /*21a30*/  SHFL.IDX P6, R14, R13, R12, R11 ;  /* 0x0000000c0d0e7389 */ /* 0x00006400000c000b */
[----:B01----:R-:W-:Y:S01]  /*21a40*/  ENDCOLLECTIVE ;  /* 0x000000000000791b */ /* 0x003fe20003800000 */
.L_x_15433:
[----:B------:R-:W-:Y:S02]  /*21a50*/  IMAD.MOV.U32 R13, RZ, RZ, R30 ;  /* 0x000000ffff0d7224 */ /* 0x000fe400078e001e */
[----:B------:R-:W-:-:S07]  /*21a60*/  IMAD.MOV.U32 R7, RZ, RZ, R14 ;  /* 0x000000ffff077224 */ /* 0x000fce00078e000e */
[----:B------:R-:W-:Y:S05]  /*21a70*/  WARPSYNC.COLLECTIVE R15, `(.L_x_15434) ;  /* 0x000000000f087348 */ /* 0x000fea0003c00000 */
[----:B------:R0:W1:Y:S02]  /*21a80*/  SHFL.IDX P6, R14, R13, R12, R11 ;  /* 0x0000000c0d0e7389 */ /* 0x00006400000c000b */
[----:B01----:R-:W-:Y:S01]  /*21a90*/  ENDCOLLECTIVE ;  /* 0x000000000000791b */ /* 0x003fe20003800000 */
.L_x_15434:
[----:B------:R-:W-:Y:S01]  /*21aa0*/  IMAD.MOV.U32 R30, RZ, RZ, R14 ;  /* 0x000000ffff1e7224 */ /* 0x000fe200078e000e */
[----:B------:R-:W-:Y:S06]  /*21ab0*/  BRA `(.L_x_15435) ;  /* 0xfffffe6400047947 */ /* 0x000fec000383ffff */
.L_x_15179:
[----:B0-----:R0:W1:Y:S02]  /*21ac0*/  SYNCS.PHASECHK.TRANS64.TRYWAIT P0, [R23+URZ+0x32400], R32 ;  /* 0x03240020170075a7 */ /* 0x001064000800017f */
[----:B-1----:R-:W-:Y:S05]  /*21ad0*/  @!P0 NANOSLEEP.SYNCS 0x989680 ;  /* 0x009896800000895d */ /* 0x002fea0003900000 */
[----:B------:R-:W1:Y:S02]  /*21ae0*/  @!P0 SYNCS.PHASECHK.TRANS64 P0, [R23+URZ+0x32400], R32 ;  /* 0x03240020170085a7 */ /* 0x000e64000800007f */
[----:B-1----:R-:W-:Y:S05]  /*21af0*/  @!P0 BRA `(.L_x_15179) ;  /* 0xfffffffc00f08947 */ /* 0x002fea000383ffff */
[----:B------:R-:W-:Y:S05]  /*21b00*/  BRA `(.L_x_15436) ;  /* 0xfffffe6400f87947 */ /* 0x000fea000383ffff */
.L_x_15187:
        /* <DEDUP_REMOVED lines=9> */
.L_x_15438:
[----:B------:R-:W-:Y:S05]  /*21ba0*/  BSYNC B1 ;  /* 0x0000000000017941 */ /* 0x000fea0003800000 */
.L_x_15437:
        /* <DEDUP_REMOVED lines=10> */
.L_x_15439:
        /* <DEDUP_REMOVED lines=8> */
.L_x_15440:
[----:B------:R-:W-:-:S05]  /*21cd0*/  @!P1 IADD3 R8, P2, R3, R5, RZ ;  /* 0x0000000503089210 */ /* 0x000fca0007f5e0ff */
[----:B------:R-:W-:Y:S02]  /*21ce0*/  @!P1 IMAD.X R9, R0, 0x1, R7, P2 ;  /* 0x0000000100099824 */ /* 0x000fe400010e0607 */
[----:B------:R-:W-:Y:S02]  /*21cf0*/  IMAD.MOV.U32 R13, RZ, RZ, R36 ;  /* 0x000000ffff0d7224 */ /* 0x000fe400078e0024 */
[----:B------:R-:W-:-:S07]  /*21d00*/  IMAD.MOV.U32 R4, RZ, RZ, R14 ;  /* 0x000000ffff047224 */ /* 0x000fce00078e000e */
[----:B------:R-:W-:Y:S05]  /*21d10*/  WARPSYNC.COLLECTIVE R15, `(.L_x_15441) ;  /* 0x000000000f087348 */ /* 0x000fea0003c00000 */
[----:B------:R0:W1:Y:S02]  /*21d20*/  SHFL.IDX P6, R14, R13, R12, R11 ;  /* 0x0000000c0d0e7389 */ /* 0x00006400000c000b */
[----:B01----:R-:W-:Y:S01]  /*21d30*/  ENDCOLLECTIVE ;  /* 0x000000000000791b */ /* 0x003fe20003800000 */
.L_x_15441:
        /* <DEDUP_REMOVED lines=18> */
.L_x_15442:
[----:B------:R-:W-:Y:S02]  /*21e60*/  IMAD.MOV.U32 R0, RZ, RZ, R20 ;  /* 0x000000ffff007224 */ /* 0x000fe400078e0014 */
[----:B------:R-:W-:Y:S02]  /*21e70*/  @!P1 IMAD.MOV.U32 R28, RZ, RZ, R8 ;  /* 0x000000ffff1c9224 */ /* 0x000fe400078e0008 */
        /* <DEDUP_REMOVED lines=15> */
.L_x_15443:
[----:B------:R-:W-:Y:S02]  /*21f70*/  IMAD.MOV.U32 R4, RZ, RZ, R31 ;  /* 0x000000ffff047224 */ /* 0x000fe400078e001f */
[----:B------:R-:W-:Y:S02]  /*21f80*/  IMAD.MOV.U32 R6, RZ, RZ, R33 ;  /* 0x000000ffff067224 */ /* 0x000fe400078e0021 */
[----:B------:R-:W-:Y:S02]  /*21f90*/  IMAD.MOV.U32 R0, RZ, RZ, R30 ;  /* 0x000000ffff007224 */ /* 0x000fe400078e001e */
        /* <DEDUP_REMOVED lines=10> */
.L_x_15444:
[----:B------:R-:W-:Y:S02]  /*22040*/  IMAD.MOV.U32 R13, RZ, RZ, R36 ;  /* 0x000000ffff0d7224 */ /* 0x000fe400078e0024 */
[----:B------:R-:W-:-:S07]  /*22050*/  IMAD.MOV.U32 R25, RZ, RZ, R14 ;  /* 0x000000ffff197224 */ /* 0x000fce00078e000e */
[----:B------:R-:W-:Y:S05]  /*22060*/  WARPSYNC.COLLECTIVE R15, `(.L_x_15445) ;  /* 0x000000000f087348 */ /* 0x000fea0003c00000 */
[----:B------:R0:W1:Y:S02]  /*22070*/  SHFL.IDX P6, R14, R13, R12, R11 ;  /* 0x0000000c0d0e7389 */ /* 0x00006400000c000b */
[----:B01----:R-:W-:Y:S01]  /*22080*/  ENDCOLLECTIVE ;  /* 0x000000000000791b */ /* 0x003fe20003800000 */
.L_x_15445:
[----:B------:R-:W-:Y:S05]  /*22090*/  BRA `(.L_x_15446) ;  /* 0xfffffe7400047947 */ /* 0x000fea000383ffff */
.L_x_15191:
[----:B0-----:R0:W1:Y:S02]  /*220a0*/  SYNCS.PHASECHK.TRANS64.TRYWAIT P1, [R23+URZ+0x32400], R12 ;  /* 0x0324000c170075a7 */ /* 0x001064000802017f */
[----:B-1----:R-:W-:Y:S05]  /*220b0*/  @!P1 NANOSLEEP.SYNCS 0x989680 ;  /* 0x009896800000995d */ /* 0x002fea0003900000 */
[----:B------:R-:W1:Y:S02]  /*220c0*/  @!P1 SYNCS.PHASECHK.TRANS64 P1, [R23+URZ+0x32400], R12 ;  /* 0x0324000c170095a7 */ /* 0x000e64000802007f */
[----:B-1----:R-:W-:Y:S05]  /*220d0*/  @!P1 BRA `(.L_x_15191) ;  /* 0xfffffffc00f09947 */ /* 0x002fea000383ffff */
[----:B------:R-:W-:Y:S05]  /*220e0*/  BRA `(.L_x_15447) ;  /* 0xfffffe7400a47947 */ /* 0x000fea000383ffff */
.L_x_15197:
[----:B-1----:R1:W3:Y:S02]  /*220f0*/  SYNCS.PHASECHK.TRANS64.TRYWAIT P1, [R9+URZ+0x32430], R8 ;  /* 0x03243008090075a7 */ /* 0x0022e4000802017f */
[----:B---3--:R-:W-:Y:S05]  /*22100*/  @!P1 NANOSLEEP.SYNCS 0x989680 ;  /* 0x009896800000995d */ /* 0x008fea0003900000 */
[----:B------:R-:W3:Y:S02]  /*22110*/  @!P1 SYNCS.PHASECHK.TRANS64 P1, [R9+URZ+0x32430], R8 ;  /* 0x03243008090095a7 */ /* 0x000ee4000802007f */
[----:B---3--:R-:W-:Y:S05]  /*22120*/  @!P1 BRA `(.L_x_15197) ;  /* 0xfffffffc00f09947 */ /* 0x008fea000383ffff */
[----:B------:R-:W-:Y:S05]  /*22130*/  BRA `(.L_x_15196) ;  /* 0xfffffe8400707947 */ /* 0x000fea000383ffff */
.L_x_15199:
[----:B--2---:R2:W3:Y:S02]  /*22140*/  SYNCS.PHASECHK.TRANS64.TRYWAIT P1, [R23+URZ+0x32410], R0 ;  /* 0x03241000170075a7 */ /* 0x0044e4000802017f */
[----:B---3--:R-:W-:Y:S05]  /*22150*/  @!P1 NANOSLEEP.SYNCS 0x989680 ;  /* 0x009896800000995d */ /* 0x008fea0003900000 */
[----:B------:R-:W3:Y:S02]  /*22160*/  @!P1 SYNCS.PHASECHK.TRANS64 P1, [R23+URZ+0x32410], R0 ;  /* 0x03241000170095a7 */ /* 0x000ee4000802007f */
[----:B---3--:R-:W-:Y:S05]  /*22170*/  @!P1 BRA `(.L_x_15199) ;  /* 0xfffffffc00f09947 */ /* 0x008fea000383ffff */
[----:B------:R-:W-:Y:S05]  /*22180*/  BRA `(.L_x_15448) ;  /* 0xfffffe8800287947 */ /* 0x000fea000383ffff */
.L_x_15203:
[----:B----4-:R4:W0:Y:S02]  /*22190*/  SYNCS.PHASECHK.TRANS64.TRYWAIT P1, [R9+URZ+0x32450], R8 ;  /* 0x03245008090075a7 */ /* 0x010824000802017f */
[----:B0-----:R-:W-:Y:S05]  /*221a0*/  @!P1 NANOSLEEP.SYNCS 0x989680 ;  /* 0x009896800000995d */ /* 0x001fea0003900000 */
[----:B------:R-:W0:Y:S02]  /*221b0*/  @!P1 SYNCS.PHASECHK.TRANS64 P1, [R9+URZ+0x32450], R8 ;  /* 0x03245008090095a7 */ /* 0x000e24000802007f */
[----:B0-----:R-:W-:Y:S05]  /*221c0*/  @!P1 BRA `(.L_x_15203) ;  /* 0xfffffffc00f09947 */ /* 0x001fea000383ffff */
[----:B------:R-:W-:Y:S05]  /*221d0*/  BRA `(.L_x_15202) ;  /* 0xfffffe8800387947 */ /* 0x000fea000383ffff */
.L_x_15210:
[----:B-1----:R1:W2:Y:S02]  /*221e0*/  SYNCS.PHASECHK.TRANS64.TRYWAIT P1, [R10+URZ+0x32430], R0 ;  /* 0x032430000a0075a7 */ /* 0x0022a4000802017f */
[----:B--2---:R-:W-:Y:S05]  /*221f0*/  @!P1 NANOSLEEP.SYNCS 0x989680 ;  /* 0x009896800000995d */ /* 0x004fea0003900000 */
[----:B------:R-:W2:Y:S02]  /*22200*/  @!P1 SYNCS.PHASECHK.TRANS64 P1, [R10+URZ+0x32430], R0 ;  /* 0x032430000a0095a7 */ /* 0x000ea4000802007f */
[----:B--2---:R-:W-:Y:S05]  /*22210*/  @!P1 BRA `(.L_x_15210) ;  /* 0xfffffffc00f09947 */ /* 0x004fea000383ffff */
[----:B------:R-:W-:Y:S05]  /*22220*/  BRA `(.L_x_15209) ;  /* 0xfffffeb000207947 */ /* 0x000fea000383ffff */
.L_x_15214:
[----:B---3--:R3:W4:Y:S02]  /*22230*/  SYNCS.PHASECHK.TRANS64.TRYWAIT P1, [R10+URZ+0x32450], R0 ;  /* 0x032450000a0075a7 */ /* 0x008724000802017f */
[----:B----4-:R-:W-:Y:S05]  /*22240*/  @!P1 NANOSLEEP.SYNCS 0x989680 ;  /* 0x009896800000995d */ /* 0x010fea0003900000 */
[----:B------:R-:W4:Y:S02]  /*22250*/  @!P1 SYNCS.PHASECHK.TRANS64 P1, [R10+URZ+0x32450], R0 ;  /* 0x032450000a0095a7 */ /* 0x000f24000802007f */
[----:B----4-:R-:W-:Y:S05]  /*22260*/  @!P1 BRA `(.L_x_15214) ;  /* 0xfffffffc00f09947 */ /* 0x010fea000383ffff */
[----:B------:R-:W-:Y:S05]  /*22270*/  BRA `(.L_x_15213) ;  /* 0xfffffeb000c47947 */ /* 0x000fea000383ffff */
.L_x_15222:
[----:B-1----:R1:W2:Y:S02]  /*22280*/  SYNCS.PHASECHK.TRANS64.TRYWAIT P1, [R10+URZ+0x32430], R0 ;  /* 0x032430000a0075a7 */ /* 0x0022a4000802017f */
[----:B--2---:R-:W-:Y:S05]  /*22290*/  @!P1 NANOSLEEP.SYNCS 0x989680 ;  /* 0x009896800000995d */ /* 0x004fea0003900000 */
[----:B------:R-:W2:Y:S02]  /*222a0*/  @!P1 SYNCS.PHASECHK.TRANS64 P1, [R10+URZ+0x32430], R0 ;  /* 0x032430000a0095a7 */ /* 0x000ea4000802007f */
[----:B--2---:R-:W-:Y:S05]  /*222b0*/  @!P1 BRA `(.L_x_15222) ;  /* 0xfffffffc00f09947 */ /* 0x004fea000383ffff */
[----:B------:R-:W-:Y:S05]  /*222c0*/  BRA `(.L_x_15221) ;  /* 0xfffffee000407947 */ /* 0x000fea000383ffff */
.L_x_15226:
[----:B---3--:R3:W4:Y:S02]  /*222d0*/  SYNCS.PHASECHK.TRANS64.TRYWAIT P1, [R10+URZ+0x32450], R0 ;  /* 0x032450000a0075a7 */ /* 0x008724000802017f */
[----:B----4-:R-:W-:Y:S05]  /*222e0*/  @!P1 NANOSLEEP.SYNCS 0x989680 ;  /* 0x009896800000995d */ /* 0x010fea0003900000 */
[----:B------:R-:W4:Y:S02]  /*222f0*/  @!P1 SYNCS.PHASECHK.TRANS64 P1, [R10+URZ+0x32450], R0 ;  /* 0x032450000a0095a7 */ /* 0x000f24000802007f */
[----:B----4-:R-:W-:Y:S05]  /*22300*/  @!P1 BRA `(.L_x_15226) ;  /* 0xfffffffc00f09947 */ /* 0x010fea000383ffff */
[----:B------:R-:W-:Y:S05]  /*22310*/  BRA `(.L_x_15225) ;  /* 0xfffffee000e47947 */ /* 0x000fea000383ffff */
.L_x_15234:
[----:B------:R-:W-:Y:S02]  /*22320*/  IMAD.MOV.U32 R13, RZ, RZ, R20 ;  /* 0x000000ffff0d7224 */ /* 0x000fe400078e0014 */
[----:B------:R-:W-:Y:S02]  /*22330*/  IMAD.MOV.U32 R12, RZ, RZ, RZ ;  /* 0x000000ffff0c7224 */ /* 0x000fe400078e00ff */
[----:B------:R-:W-:Y:S02]  /*22340*/  IMAD.MOV.U32 R11, RZ, RZ, 0x181f ;  /* 0x0000181fff0b7424 */ /* 0x000fe400078e00ff */
[----:B------:R-:W-:-:S07]  /*22350*/  IMAD.MOV.U32 R15, RZ, RZ, -0x1 ;  /* 0xffffffffff0f7424 */ /* 0x000fce00078e00ff */
[----:B-----5:R-:W-:Y:S05]  /*22360*/  WARPSYNC.COLLECTIVE R15, `(.L_x_15449) ;  /* 0x000000000f087348 */ /* 0x020fea0003c00000 */
[----:B------:R0:W1:Y:S02]  /*22370*/  SHFL.IDX P6, R14, R13, R12, R11 ;  /* 0x0000000c0d0e7389 */ /* 0x00006400000c000b */
[----:B01---5:R-:W-:Y:S01]  /*22380*/  ENDCOLLECTIVE ;  /* 0x000000000000791b */ /* 0x023fe20003800000 */
.L_x_15449:
[----:B------:R-:W-:Y:S02]  /*22390*/  IMAD.MOV.U32 R13, RZ, RZ, R4 ;  /* 0x000000ffff0d7224 */ /* 0x000fe400078e0004 */
[----:B------:R-:W-:-:S07]  /*223a0*/  IMAD.MOV.U32 R3, RZ, RZ, R14 ;  /* 0x000000ffff037224 */ /* 0x000fce00078e000e */
[----:B------:R-:W-:Y:S05]  /*223b0*/  WARPSYNC.COLLECTIVE R15, `(.L_x_15450) ;  /* 0x000000000f087348 */ /* 0x000fea0003c00000 */
[----:B------:R0:W1:Y:S02]  /*223c0*/  SHFL.IDX P6, R14, R13, R12, R11 ;  /* 0x0000000c0d0e7389 */ /* 0x00006400000c000b */
[----:B01----:R-:W-:Y:S01]  /*223d0*/  ENDCOLLECTIVE ;  /* 0x000000000000791b */ /* 0x003fe20003800000 */
.L_x_15450:
[----:B------:R-:W-:Y:S05]  /*223e0*/  BRA `(.L_x_15451) ;  /* 0xffffff2c00747947 */ /* 0x000fea000383ffff */
.L_x_15237:
        /* <DEDUP_REMOVED lines=8> */
.L_x_15453:
[----:B------:R-:W-:Y:S05]  /*22470*/  BSYNC B1 ;  /* 0x0000000000017941 */ /* 0x000fea0003800000 */
.L_x_15452:
        /* <DEDUP_REMOVED lines=8> */
.L_x_15454:
[----:B------:R-:W-:Y:S05]  /*22500*/  BRA `(.L_x_15455) ;  /* 0xffffff2c00bc7947 */ /* 0x000fea000383ffff */
.L_x_15240:
        /* <DEDUP_REMOVED lines=8> */
.L_x_15457:
[----:B------:R-:W-:Y:S05]  /*22590*/  BSYNC B1 ;  /* 0x0000000000017941 */ /* 0x000fea0003800000 */
.L_x_15456:
        /* <DEDUP_REMOVED lines=8> */
.L_x_15458:
[----:B------:R-:W-:Y:S05]  /*22620*/  BRA `(.L_x_15459) ;  /* 0xffffff3000047947 */ /* 0x000fea000383ffff */
.L_x_15243:
        /* <DEDUP_REMOVED lines=8> */
.L_x_15461:
[----:B------:R-:W-:Y:S05]  /*226b0*/  BSYNC B1 ;  /* 0x0000000000017941 */ /* 0x000fea0003800000 */
.L_x_15460:
        /* <DEDUP_REMOVED lines=8> */
.L_x_15462:
[----:B------:R-:W-:Y:S05]  /*22740*/  BRA `(.L_x_15463) ;  /* 0xffffff30004c7947 */ /* 0x000fea000383ffff */
.L_x_15245:
[----:B------:R-:W-:Y:S02]  /*22750*/  IMAD.MOV.U32 R13, RZ, RZ, R4 ;  /* 0x000000ffff0d7224 */ /* 0x000fe400078e0004 */
[----:B------:R-:W-:Y:S02]  /*22760*/  IMAD.MOV.U32 R12, RZ, RZ, RZ ;  /* 0x000000ffff0c7224 */ /* 0x000fe400078e00ff */
[----:B------:R-:W-:Y:S02]  /*22770*/  IMAD.MOV.U32 R11, RZ, RZ, 0x1c1f ;  /* 0x00001c1fff0b7424 */ /* 0x000fe400078e00ff */
[----:B------:R-:W-:-:S07]  /*22780*/  IMAD.MOV.U32 R15, RZ, RZ, -0x1 ;  /* 0xffffffffff0f7424 */ /* 0x000fce00078e00ff */
[----:B------:R-:W-:Y:S05]  /*22790*/  WARPSYNC.COLLECTIVE R15, `(.L_x_15464) ;  /* 0x000000000f087348 */ /* 0x000fea0003c00000 */
[----:B------:R0:W1:Y:S02]  /*227a0*/  SHFL.IDX P6, R14, R13, R12, R11 ;  /* 0x0000000c0d0e7389 */ /* 0x00006400000c000b */
[----:B01----:R-:W-:Y:S01]  /*227b0*/  ENDCOLLECTIVE ;  /* 0x000000000000791b */ /* 0x003fe20003800000 */
.L_x_15464:
[----:B------:R-:W-:Y:S02]  /*227c0*/  IMAD.MOV.U32 R13, RZ, RZ, R3 ;  /* 0x000000ffff0d7224 */ /* 0x000fe400078e0003 */
[----:B------:R-:W-:-:S07]  /*227d0*/  IMAD.MOV.U32 R20, RZ, RZ, R14 ;  /* 0x000000ffff147224 */ /* 0x000fce00078e000e */
[----:B------:R-:W-:Y:S05]  /*227e0*/  WARPSYNC.COLLECTIVE R15, `(.L_x_15465) ;  /* 0x000000000f087348 */ /* 0x000fea0003c00000 */
[----:B------:R0:W1:Y:S02]  /*227f0*/  SHFL.IDX P6, R14, R13, R12, R11 ;  /* 0x0000000c0d0e7389 */ /* 0x00006400000c000b */
[----:B01----:R-:W-:Y:S01]  /*22800*/  ENDCOLLECTIVE ;  /* 0x000000000000791b */ /* 0x003fe20003800000 */
.L_x_15465:
[----:B------:R-:W-:Y:S01]  /*22810*/  IMAD.MOV.U32 R12, RZ, RZ, R14 ;  /* 0x000000ffff0c7224 */ /* 0x000fe200078e000e */
[----:B------:R-:W-:Y:S06]  /*22820*/  BRA `(.L_x_15466) ;  /* 0xffffff34004c7947 */ /* 0x000fec000383ffff */
.L_x_15248:
        /* <DEDUP_REMOVED lines=8> */
.L_x_15468:
[----:B------:R-:W-:Y:S05]  /*228b0*/  BSYNC B1 ;  /* 0x0000000000017941 */ /* 0x000fea0003800000 */
.L_x_15467:
        /* <DEDUP_REMOVED lines=8> */
.L_x_15469:
[----:B------:R-:W-:Y:S01]  /*22940*/  IMAD.MOV.U32 R3, RZ, RZ, R14 ;  /* 0x000000ffff037224 */ /* 0x000fe200078e000e */
[----:B------:R-:W-:Y:S06]  /*22950*/  BRA `(.L_x_15470) ;  /* 0xffffff4000247947 */ /* 0x000fec000383ffff */
.L_x_15252:
[----:B------:R-:W-:Y:S02]  /*22960*/  IMAD.MOV.U32 R13, RZ, RZ, R4 ;  /* 0x000000ffff0d7224 */ /* 0x000fe400078e0004 */
[----:B------:R-:W-:Y:S02]  /*22970*/  IMAD.MOV.U32 R12, RZ, RZ, RZ ;  /* 0x000000ffff0c7224 */ /* 0x000fe400078e00ff */
[----:B------:R-:W-:Y:S02]  /*22980*/  IMAD.MOV.U32 R11, RZ, RZ, 0x181f ;  /* 0x0000181fff0b7424 */ /* 0x000fe400078e00ff */
[----:B------:R-:W-:-:S07]  /*22990*/  IMAD.MOV.U32 R15, RZ, RZ, -0x1 ;  /* 0xffffffffff0f7424 */ /* 0x000fce00078e00ff */
[----:B0-----:R-:W-:Y:S05]  /*229a0*/  WARPSYNC.COLLECTIVE R15, `(.L_x_15471) ;  /* 0x000000000f087348 */ /* 0x001fea0003c00000 */
[----:B------:R1:W2:Y:S02]  /*229b0*/  SHFL.IDX P6, R14, R13, R12, R11 ;  /* 0x0000000c0d0e7389 */ /* 0x0002a400000c000b */
[----:B012---:R-:W-:Y:S01]  /*229c0*/  ENDCOLLECTIVE ;  /* 0x000000000000791b */ /* 0x007fe20003800000 */
.L_x_15471:
[----:B------:R-:W-:Y:S02]  /*229d0*/  IMAD.MOV.U32 R13, RZ, RZ, R0 ;  /* 0x000000ffff0d7224 */ /* 0x000fe400078e0000 */
[----:B------:R-:W-:-:S07]  /*229e0*/  IMAD.MOV.U32 R3, RZ, RZ, R14 ;  /* 0x000000ffff037224 */ /* 0x000fce00078e000e */
[----:B------:R-:W-:Y:S05]  /*229f0*/  WARPSYNC.COLLECTIVE R15, `(.L_x_15472) ;  /* 0x000000000f087348 */ /* 0x000fea0003c00000 */
[----:B------:R0:W1:Y:S02]  /*22a00*/  SHFL.IDX P6, R14, R13, R12, R11 ;  /* 0x0000000c0d0e7389 */ /* 0x00006400000c000b */
[----:B01----:R-:W-:Y:S01]  /*22a10*/  ENDCOLLECTIVE ;  /* 0x000000000000791b */ /* 0x003fe20003800000 */
.L_x_15472:
[----:B------:R-:W-:Y:S01]  /*22a20*/  IMAD.MOV.U32 R9, RZ, RZ, R14 ;  /* 0x000000ffff097224 */ /* 0x000fe200078e000e */
[----:B------:R-:W-:Y:S06]  /*22a30*/  BRA `(.L_x_15473) ;  /* 0xffffff5400807947 */ /* 0x000fec000383ffff */
.L_x_15255:
        /* <DEDUP_REMOVED lines=8> */
.L_x_15475:
[----:B------:R-:W-:Y:S05]  /*22ac0*/  BSYNC B1 ;  /* 0x0000000000017941 */ /* 0x000fea0003800000 */
.L_x_15474:
        /* <DEDUP_REMOVED lines=8> */
.L_x_15476:
[----:B------:R-:W-:Y:S01]  /*22b50*/  IMAD.MOV.U32 R9, RZ, RZ, R14 ;  /* 0x000000ffff097224 */ /* 0x000fe200078e000e */
[----:B------:R-:W-:Y:S06]  /*22b60*/  BRA `(.L_x_15477) ;  /* 0xffffff5400c87947 */ /* 0x000fec000383ffff */
.L_x_15258:
        /* <DEDUP_REMOVED lines=8> */
.L_x_15479:
[----:B------:R-:W-:Y:S05]  /*22bf0*/  BSYNC B1 ;  /* 0x0000000000017941 */ /* 0x000fea0003800000 */
.L_x_15478:
        /* <DEDUP_REMOVED lines=8> */
.L_x_15480:
[----:B------:R-:W-:Y:S01]  /*22c80*/  IMAD.MOV.U32 R9, RZ, RZ, R14 ;  /* 0x000000ffff097224 */ /* 0x000fe200078e000e */
[----:B------:R-:W-:Y:S06]  /*22c90*/  BRA `(.L_x_15481) ;  /* 0xffffff58000c7947 */ /* 0x000fec000383ffff */
.L_x_15261:
        /* <DEDUP_REMOVED lines=8> */
.L_x_15483:
[----:B------:R-:W-:Y:S05]  /*22d20*/  BSYNC B1 ;  /* 0x0000000000017941 */ /* 0x000fea0003800000 */
.L_x_15482:
        /* <DEDUP_REMOVED lines=8> */
.L_x_15484:
[----:B------:R-:W-:Y:S01]  /*22db0*/  IMAD.MOV.U32 R9, RZ, RZ, R14 ;  /* 0x000000ffff097224 */ /* 0x000fe200078e000e */
[----:B------:R-:W-:Y:S06]  /*22dc0*/  BRA `(.L_x_15485) ;  /* 0xffffff5800507947 */ /* 0x000fec000383ffff */
.L_x_15280:
        /* <DEDUP_REMOVED lines=11> */
.L_x_15487:
[----:B------:R-:W-:Y:S05]  /*22e80*/  BSYNC B1 ;  /* 0x0000000000017941 */ /* 0x000fea0003800000 */
.L_x_15486:
[----:B------:R-:W-:Y:S05]  /*22e90*/  BRA `(.L_x_15488) ;  /* 0xffffff7400847947 */ /* 0x000fea000383ffff */
.L_x_15282:
[----:B------:R-:W-:Y:S01]  /*22ea0*/  BSSY B1, `(.L_x_15489) ;  /* 0x0000006000017945 */ /* 0x000fe20003800000 */
[----:B------:R-:W-:-:S07]  /*22eb0*/  IMAD.MOV.U32 R15, RZ, RZ, -0x1 ;  /* 0xffffffffff0f7424 */ /* 0x000fce00078e00ff */
[----:B01----:R-:W-:Y:S05]  /*22ec0*/  WARPSYNC.COLLECTIVE R15, `(.L_x_15490) ;  /* 0x000000000f0c7348 */ /* 0x003fea0003c00000 */
[----:B------:R-:W-:Y:S02]  /*22ed0*/  ELECT P6, UR62, PT ;  /* 0x00000000003e782f */ /* 0x000fe400038c0000 */
[----:B------:R-:W-:Y:S01]  /*22ee0*/  MOV R14, UR62 ;  /* 0x0000003e000e7c02 */ /* 0x000fe20008000f00 */
[----:B01----:R-:W-:Y:S10]  /*22ef0*/  ENDCOLLECTIVE ;  /* 0x000000000000791b */ /* 0x003ff40003800000 */
.L_x_15490:
[----:B------:R-:W-:Y:S05]  /*22f00*/  BSYNC B1 ;  /* 0x0000000000017941 */ /* 0x000fea0003800000 */
.L_x_15489:
[----:B------:R-:W-:Y:S05]  /*22f10*/  BRA `(.L_x_15281) ;  /* 0xffffff74007c7947 */ /* 0x000fea000383ffff */
.L_x_15284:
[----:B0-----:R0:W2:Y:S02]  /*22f20*/  SYNCS.PHASECHK.TRANS64.TRYWAIT P0, [R16+URZ+0x32420], R8 ;  /* 0x03242008100075a7 */ /* 0x0010a4000800017f */
[----:B--2---:R-:W-:Y:S05]  /*22f30*/  @!P0 NANOSLEEP.SYNCS 0x989680 ;  /* 0x009896800000895d */ /* 0x004fea0003900000 */
[----:B------:R-:W2:Y:S02]  /*22f40*/  @!P0 SYNCS.PHASECHK.TRANS64 P0, [R16+URZ+0x32420], R8 ;  /* 0x03242008100085a7 */ /* 0x000ea4000800007f */
[----:B--2---:R-:W-:Y:S05]  /*22f50*/  @!P0 BRA `(.L_x_15284) ;  /* 0xfffffffc00f08947 */ /* 0x004fea000383ffff */
[----:B------:R-:W-:Y:S05]  /*22f60*/  BRA `(.L_x_15491) ;  /* 0xffffff74008c7947 */ /* 0x000fea000383ffff */
.L_x_15288:
[----:B0-----:R0:W2:Y:S02]  /*22f70*/  SYNCS.PHASECHK.TRANS64.TRYWAIT P0, [R8+URZ+0x324a0], R9 ;  /* 0x0324a009080075a7 */ /* 0x0010a4000800017f */
[----:B--2---:R-:W-:Y:S05]  /*22f80*/  @!P0 NANOSLEEP.SYNCS 0x989680 ;  /* 0x009896800000895d */ /* 0x004fea0003900000 */
[----:B------:R-:W2:Y:S02]  /*22f90*/  @!P0 SYNCS.PHASECHK.TRANS64 P0, [R8+URZ+0x324a0], R9 ;  /* 0x0324a009080085a7 */ /* 0x000ea4000800007f */
[----:B--2---:R-:W-:Y:S05]  /*22fa0*/  @!P0 BRA `(.L_x_15288) ;  /* 0xfffffffc00f08947 */ /* 0x004fea000383ffff */
[----:B------:R-:W-:Y:S05]  /*22fb0*/  BRA `(.L_x_15492) ;  /* 0xffffff7400a47947 */ /* 0x000fea000383ffff */
.L_x_15293:
[----:B-1----:R1:W2:Y:S02]  /*22fc0*/  SYNCS.PHASECHK.TRANS64.TRYWAIT P0, [R8+URZ+0x324c0], R9 ;  /* 0x0324c009080075a7 */ /* 0x0022a4000800017f */
[----:B--2---:R-:W-:Y:S05]  /*22fd0*/  @!P0 NANOSLEEP.SYNCS 0x989680 ;  /* 0x009896800000895d */ /* 0x004fea0003900000 */
[----:B------:R-:W2:Y:S02]  /*22fe0*/  @!P0 SYNCS.PHASECHK.TRANS64 P0, [R8+URZ+0x324c0], R9 ;  /* 0x0324c009080085a7 */ /* 0x000ea4000800007f */
[----:B--2---:R-:W-:Y:S05]  /*22ff0*/  @!P0 BRA `(.L_x_15293) ;  /* 0xfffffffc00f08947 */ /* 0x004fea000383ffff */
[----:B------:R-:W-:Y:S05]  /*23000*/  BRA `(.L_x_15493) ;  /* 0xffffff7800207947 */ /* 0x000fea000383ffff */
.L_x_15303:
[----:B0-----:R0:W2:Y:S02]  /*23010*/  SYNCS.PHASECHK.TRANS64.TRYWAIT P1, [R6+URZ+0x324a0], R8 ;  /* 0x0324a008060075a7 */ /* 0x0010a4000802017f */
[----:B--2---:R-:W-:Y:S05]  /*23020*/  @!P1 NANOSLEEP.SYNCS 0x989680 ;  /* 0x009896800000995d */ /* 0x004fea0003900000 */
[----:B------:R-:W2:Y:S02]  /*23030*/  @!P1 SYNCS.PHASECHK.TRANS64 P1, [R6+URZ+0x324a0], R8 ;  /* 0x0324a008060095a7 */ /* 0x000ea4000802007f */
[----:B--2---:R-:W-:Y:S05]  /*23040*/  @!P1 BRA `(.L_x_15303) ;  /* 0xfffffffc00f09947 */ /* 0x004fea000383ffff */
[----:B------:R-:W-:Y:S05]  /*23050*/  BRA `(.L_x_15494) ;  /* 0xffffff7c00947947 */ /* 0x000fea000383ffff */
.L_x_15308:
[----:B-1----:R1:W2:Y:S02]  /*23060*/  SYNCS.PHASECHK.TRANS64.TRYWAIT P1, [R6+URZ+0x324c0], R8 ;  /* 0x0324c008060075a7 */ /* 0x0022a4000802017f */
[----:B--2---:R-:W-:Y:S05]  /*23070*/  @!P1 NANOSLEEP.SYNCS 0x989680 ;  /* 0x009896800000995d */ /* 0x004fea0003900000 */
[----:B------:R-:W2:Y:S02]  /*23080*/  @!P1 SYNCS.PHASECHK.TRANS64 P1, [R6+URZ+0x324c0], R8 ;  /* 0x0324c008060095a7 */ /* 0x000ea4000802007f */
[----:B--2---:R-:W-:Y:S05]  /*23090*/  @!P1 BRA `(.L_x_15308) ;  /* 0xfffffffc00f09947 */ /* 0x004fea000383ffff */
[----:B------:R-:W-:Y:S05]  /*230a0*/  BRA `(.L_x_15495) ;  /* 0xffffff80000c7947 */ /* 0x000fea000383ffff */
.L_x_15326:
        /* <DEDUP_REMOVED lines=11> */
.L_x_15497:
[----:B------:R-:W-:Y:S05]  /*23160*/  BSYNC B0 ;  /* 0x0000000000007941 */ /* 0x000fea0003800000 */
.L_x_15496:
[----:B------:R-:W-:Y:S05]  /*23170*/  BRA `(.L_x_15498) ;  /* 0xffffff90005c7947 */ /* 0x000fea000383ffff */
.L_x_15329:
[----:B0-----:R0:W1:Y:S02]  /*23180*/  SYNCS.PHASECHK.TRANS64.TRYWAIT P0, [R23+URZ+0x32440], R0 ;  /* 0x03244000170075a7 */ /* 0x001064000800017f */
[----:B-1----:R-:W-:Y:S05]  /*23190*/  @!P0 NANOSLEEP.SYNCS 0x989680 ;  /* 0x009896800000895d */ /* 0x002fea0003900000 */
[----:B------:R-:W1:Y:S02]  /*231a0*/  @!P0 SYNCS.PHASECHK.TRANS64 P0, [R23+URZ+0x32440], R0 ;  /* 0x03244000170085a7 */ /* 0x000e64000800007f */
[----:B-1----:R-:W-:Y:S05]  /*231b0*/  @!P0 BRA `(.L_x_15329) ;  /* 0xfffffffc00f08947 */ /* 0x002fea000383ffff */
[----:B------:R-:W-:Y:S05]  /*231c0*/  BRA `(.L_x_15499) ;  /* 0xffffff90007c7947 */ /* 0x000fea000383ffff */
.L_x_15330:
        /* <DEDUP_REMOVED lines=8> */
.L_x_15501:
[----:B------:R-:W-:Y:S05]  /*23250*/  BSYNC B0 ;  /* 0x0000000000007941 */ /* 0x000fea0003800000 */
.L_x_15500:
        /* <DEDUP_REMOVED lines=9> */
.L_x_15502:
[----:B------:R-:W-:Y:S02]  /*232f0*/  IMAD.MOV.U32 R13, RZ, RZ, R4 ;  /* 0x000000ffff0d7224 */ /* 0x000fe400078e0004 */
[----:B------:R-:W-:Y:S02]  /*23300*/  IMAD.MOV.U32 R12, RZ, RZ, 0x1 ;  /* 0x00000001ff0c7424 */ /* 0x000fe400078e00ff */
[----:B------:R-:W-:-:S07]  /*23310*/  IMAD.MOV.U32 R3, RZ, RZ, R14 ;  /* 0x000000ffff037224 */ /* 0x000fce00078e000e */
[----:B------:R-:W-:Y:S05]  /*23320*/  WARPSYNC.COLLECTIVE R15, `(.L_x_15503) ;  /* 0x000000000f087348 */ /* 0x000fea0003c00000 */
[----:B------:R0:W1:Y:S02]  /*23330*/  SHFL.IDX P6, R14, R13, R12, R11 ;  /* 0x0000000c0d0e7389 */ /* 0x00006400000c000b */
[----:B01----:R-:W-:Y:S01]  /*23340*/  ENDCOLLECTIVE ;  /* 0x000000000000791b */ /* 0x003fe20003800000 */
.L_x_15503:
        /* <DEDUP_REMOVED lines=15> */
.L_x_15504:
[----:B------:R-:W-:Y:S02]  /*23440*/  @P0 IMAD R6, R5, 0x2, R16 ;  /* 0x0000000205060824 */ /* 0x000fe400078e0210 */
[----:B------:R-:W-:Y:S02]  /*23450*/  IMAD.MOV.U32 R13, RZ, RZ, R4 ;  /* 0x000000ffff0d7224 */ /* 0x000fe400078e0004 */
[----:B------:R-:W-:Y:S02]  /*23460*/  IMAD.MOV.U32 R12, RZ, RZ, 0x2 ;  /* 0x00000002ff0c7424 */ /* 0x000fe400078e00ff */
[----:B------:R-:W-:-:S07]  /*23470*/  IMAD.MOV.U32 R3, RZ, RZ, R14 ;  /* 0x000000ffff037224 */ /* 0x000fce00078e000e */
[----:B------:R-:W-:Y:S05]  /*23480*/  WARPSYNC.COLLECTIVE R15, `(.L_x_15505) ;  /* 0x000000000f087348 */ /* 0x000fea0003c00000 */
[----:B------:R0:W1:Y:S02]  /*23490*/  SHFL.IDX P6, R14, R13, R12, R11 ;  /* 0x0000000c0d0e7389 */ /* 0x00006400000c000b */
[----:B01----:R-:W-:Y:S01]  /*234a0*/  ENDCOLLECTIVE ;  /* 0x000000000000791b */ /* 0x003fe20003800000 */
.L_x_15505:
        /* <DEDUP_REMOVED lines=15> */
.L_x_15506:
[----:B------:R-:W-:Y:S02]  /*235a0*/  @P0 IMAD R6, R5, 0x2, R16 ;  /* 0x0000000205060824 */ /* 0x000fe400078e0210 */
[----:B------:R-:W-:Y:S02]  /*235b0*/  IMAD.MOV.U32 R13, RZ, RZ, R4 ;  /* 0x000000ffff0d7224 */ /* 0x000fe400078e0004 */
[----:B------:R-:W-:Y:S02]  /*235c0*/  IMAD.MOV.U32 R12, RZ, RZ, 0x3 ;  /* 0x00000003ff0c7424 */ /* 0x000fe400078e00ff */
[----:B------:R-:W-:-:S07]  /*235d0*/  IMAD.MOV.U32 R3, RZ, RZ, R14 ;  /* 0x000000ffff037224 */ /* 0x000fce00078e000e */
[----:B------:R-:W-:Y:S05]  /*235e0*/  WARPSYNC.COLLECTIVE R15, `(.L_x_15507) ;  /* 0x000000000f087348 */ /* 0x000fea0003c00000 */
[----:B------:R0:W1:Y:S02]  /*235f0*/  SHFL.IDX P6, R14, R13, R12, R11 ;  /* 0x0000000c0d0e7389 */ /* 0x00006400000c000b */
[----:B01----:R-:W-:Y:S01]  /*23600*/  ENDCOLLECTIVE ;  /* 0x000000000000791b */ /* 0x003fe20003800000 */
.L_x_15507:
        /* <DEDUP_REMOVED lines=15> */
.L_x_15508:
[----:B------:R-:W-:Y:S02]  /*23700*/  @P0 IMAD R6, R5, 0x2, R16 ;  /* 0x0000000205060824 */ /* 0x000fe400078e0210 */
[----:B------:R-:W-:Y:S02]  /*23710*/  IMAD.MOV.U32 R13, RZ, RZ, R4 ;  /* 0x000000ffff0d7224 */ /* 0x000fe400078e0004 */
[----:B------:R-:W-:Y:S02]  /*23720*/  IMAD.MOV.U32 R12, RZ, RZ, 0x4 ;  /* 0x00000004ff0c7424 */ /* 0x000fe400078e00ff */
[----:B------:R-:W-:-:S07]  /*23730*/  IMAD.MOV.U32 R3, RZ, RZ, R14 ;  /* 0x000000ffff037224 */ /* 0x000fce00078e000e */
[----:B------:R-:W-:Y:S05]  /*23740*/  WARPSYNC.COLLECTIVE R15, `(.L_x_15509) ;  /* 0x000000000f087348 */ /* 0x000fea0003c00000 */
[----:B------:R0:W1:Y:S02]  /*23750*/  SHFL.IDX P6, R14, R13, R12, R11 ;  /* 0x0000000c0d0e7389 */ /* 0x00006400000c000b */
[----:B01----:R-:W-:Y:S01]  /*23760*/  ENDCOLLECTIVE ;  /* 0x000000000000791b */ /* 0x003fe20003800000 */
.L_x_15509:
        /* <DEDUP_REMOVED lines=15> */
.L_x_15510:
[----:B------:R-:W-:Y:S02]  /*23860*/  @P0 IMAD R6, R5, 0x2, R16 ;  /* 0x0000000205060824 */ /* 0x000fe400078e0210 */
[----:B------:R-:W-:Y:S02]  /*23870*/  IMAD.MOV.U32 R13, RZ, RZ, R4 ;  /* 0x000000ffff0d7224 */ /* 0x000fe400078e0004 */
[----:B------:R-:W-:Y:S02]  /*23880*/  IMAD.MOV.U32 R12, RZ, RZ, 0x5 ;  /* 0x00000005ff0c7424 */ /* 0x000fe400078e00ff */
[----:B------:R-:W-:-:S07]  /*23890*/  IMAD.MOV.U32 R3, RZ, RZ, R14 ;  /* 0x000000ffff037224 */ /* 0x000fce00078e000e */
[----:B------:R-:W-:Y:S05]  /*238a0*/  WARPSYNC.COLLECTIVE R15, `(.L_x_15511) ;  /* 0x000000000f087348 */ /* 0x000fea0003c00000 */
[----:B------:R0:W1:Y:S02]  /*238b0*/  SHFL.IDX P6, R14, R13, R12, R11 ;  /* 0x0000000c0d0e7389 */ /* 0x00006400000c000b */
[----:B01----:R-:W-:Y:S01]  /*238c0*/  ENDCOLLECTIVE ;  /* 0x000000000000791b */ /* 0x003fe20003800000 */
.L_x_15511:
        /* <DEDUP_REMOVED lines=10> */
.L_x_15512:
[----:B------:R-:W-:Y:S01]  /*23970*/  @!PT LDS RZ, [RZ] ;  /* 0x00000000fffff984 */ /* 0x000fe20000000800 */
[----:B------:R-:W-:Y:S01]  /*23980*/  @!PT LDS RZ, [RZ] ;  /* 0x00000000fffff984 */ /* 0x000fe20000000800 */
[----:B------:R-:W-:Y:S01]  /*23990*/  @!PT LDS RZ, [RZ] ;  /* 0x00000000fffff984 */ /* 0x000fe20000000800 */
[----:B------:R1:W-:Y:S01]  /*239a0*/  @P0 LDGSTS.E.BYPASS.LTC128B.128 [R6+0x1e400], desc[UR42][R2.64], !P2 ;  /* 0x1e40000002060fae */ /* 0x0003e2000d101d6a */
[----:B------:R-:W-:Y:S01]  /*239b0*/  IMAD.MOV.U32 R0, RZ, RZ, R14 ;  /* 0x000000ffff007224 */ /* 0x000fe200078e000e */
[----:B------:R-:W-:Y:S06]  /*239c0*/  BRA `(.L_x_15513) ;  /* 0xffffff8c00d87947 */ /* 0x000fec000383ffff */
.L_x_15335:
        /* <DEDUP_REMOVED lines=9> */
.L_x_15514:
[C---:B------:R-:W-:Y:S01]  /*23a60*/  VIADD R10, R25.reuse, 0x10 ;  /* 0x00000010190a7836 */ /* 0x040fe20000000000 */
[C---:B------:R-:W-:Y:S01]  /*23a70*/  ISETP.GE.AND P0, PT, R25.reuse, R2, PT ;  /* 0x000000021900720c */ /* 0x040fe20003f06270 */
[C---:B------:R-:W-:Y:S02]  /*23a80*/  VIADD R6, R25.reuse, 0x20 ;  /* 0x0000002019067836 */ /* 0x040fe40000000000 */
[----:B------:R-:W-:Y:S01]  /*23a90*/  VIADD R8, R25, 0x40 ;  /* 0x0000004019087836 */ /* 0x000fe20000000000 */
[----:B------:R0:W-:Y:S04]  /*23aa0*/  STL [R1+0x18], R10 ;  /* 0x0000180a01007387 */ /* 0x0001e80000100800 */
[----:B------:R0:W-:Y:S01]  /*23ab0*/  STL [R1+0x1c], R6 ;  /* 0x00001c0601007387 */ /* 0x0001e20000100800 */
[----:B------:R-:W-:-:S02]  /*23ac0*/  IMAD.MOV.U32 R13, RZ, RZ, R0 ;  /* 0x000000ffff0d7224 */ /* 0x000fc400078e0000 */
[----:B------:R-:W-:-:S07]  /*23ad0*/  IMAD.MOV.U32 R4, RZ, RZ, R14 ;  /* 0x000000ffff047224 */ /* 0x000fce00078e000e */
[----:B0-----:R-:W-:Y:S05]  /*23ae0*/  WARPSYNC.COLLECTIVE R15, `(.L_x_15515) ;  /* 0x000000000f087348 */ /* 0x001fea0003c00000 */
[----:B------:R1:W2:Y:S02]  /*23af0*/  SHFL.IDX P6, R14, R13, R12, R11 ;  /* 0x0000000c0d0e7389 */ /* 0x0002a400000c000b */
[----:B012---:R-:W-:Y:S01]  /*23b00*/  ENDCOLLECTIVE ;  /* 0x000000000000791b */ /* 0x007fe20003800000 */
.L_x_15515:
[----:B------:R-:W-:Y:S02]  /*23b10*/  IMAD.MOV.U32 R13, RZ, RZ, R3 ;  /* 0x000000ffff0d7224 */ /* 0x000fe400078e0003 */
[----:B------:R-:W-:Y:S02]  /*23b20*/  IMAD.MOV.U32 R12, RZ, RZ, 0x1 ;  /* 0x00000001ff0c7424 */ /* 0x000fe400078e00ff */
[----:B------:R-:W-:-:S07]  /*23b30*/  IMAD.MOV.U32 R5, RZ, RZ, R14 ;  /* 0x000000ffff057224 */ /* 0x000fce00078e000e */
[----:B------:R-:W-:Y:S05]  /*23b40*/  WARPSYNC.COLLECTIVE R15, `(.L_x_15516) ;  /* 0x000000000f087348 */ /* 0x000fea0003c00000 */
[----:B------:R0:W1:Y:S02]  /*23b50*/  SHFL.IDX P6, R14, R13, R12, R11 ;  /* 0x0000000c0d0e7389 */ /* 0x00006400000c000b */
[----:B01----:R-:W-:Y:S01]  /*23b60*/  ENDCOLLECTIVE ;  /* 0x000000000000791b */ /* 0x003fe20003800000 */
.L_x_15516:
        /* <DEDUP_REMOVED lines=15> */
.L_x_15517:
[----:B------:R-:W-:Y:S02]  /*23c60*/  IMAD.MOV.U32 R13, RZ, RZ, R3 ;  /* 0x000000ffff0d7224 */ /* 0x000fe400078e0003 */
[----:B------:R-:W-:Y:S02]  /*23c70*/  IMAD.MOV.U32 R12, RZ, RZ, 0x2 ;  /* 0x00000002ff0c7424 */ /* 0x000fe400078e00ff */
[----:B------:R-:W-:-:S07]  /*23c80*/  IMAD.MOV.U32 R5, RZ, RZ, R14 ;  /* 0x000000ffff057224 */ /* 0x000fce00078e000e */
[----:B------:R-:W-:Y:S05]  /*23c90*/  WARPSYNC.COLLECTIVE R15, `(.L_x_15518) ;  /* 0x000000000f087348 */ /* 0x000fea0003c00000 */
[----:B------:R0:W1:Y:S02]  /*23ca0*/  SHFL.IDX P6, R14, R13, R12, R11 ;  /* 0x0000000c0d0e7389 */ /* 0x00006400000c000b */
[----:B01----:R-:W-:Y:S01]  /*23cb0*/  ENDCOLLECTIVE ;  /* 0x000000000000791b */ /* 0x003fe20003800000 */
.L_x_15518:
        /* <DEDUP_REMOVED lines=12> */
[----:B------:R1:W-:Y:S04]  /*23d80*/  STL [R1+0x20], R6 ;  /* 0x0000200601007387 */ /* 0x0003e80000100800 */
[----:B------:R1:W-:Y:S01]  /*23d90*/  STL [R1+0x24], R8 ;  /* 0x0000240801007387 */ /* 0x0003e20000100800 */
[----:B0-----:R-:W-:-:S07]  /*23da0*/  IMAD.MOV.U32 R4, RZ, RZ, R14 ;  /* 0x000000ffff047224 */ /* 0x001fce00078e000e */
[----:B-1----:R-:W-:Y:S05]  /*23db0*/  WARPSYNC.COLLECTIVE R15, `(.L_x_15519) ;  /* 0x000000000f087348 */ /* 0x002fea0003c00000 */
[----:B------:R0:W2:Y:S02]  /*23dc0*/  SHFL.IDX P6, R14, R13, R12, R11 ;  /* 0x0000000c0d0e7389 */ /* 0x0000a400000c000b */
[----:B012---:R-:W-:Y:S01]  /*23dd0*/  ENDCOLLECTIVE ;  /* 0x000000000000791b */ /* 0x007fe20003800000 */
.L_x_15519:
[----:B------:R-:W-:Y:S02]  /*23de0*/  IMAD.MOV.U32 R13, RZ, RZ, R3 ;  /* 0x000000ffff0d7224 */ /* 0x000fe400078e0003 */
[----:B------:R-:W-:Y:S02]  /*23df0*/  IMAD.MOV.U32 R12, RZ, RZ, 0x3 ;  /* 0x00000003ff0c7424 */ /* 0x000fe400078e00ff */
[----:B------:R-:W-:-:S07]  /*23e00*/  IMAD.MOV.U32 R5, RZ, RZ, R14 ;  /* 0x000000ffff057224 */ /* 0x000fce00078e000e */
[----:B------:R-:W-:Y:S05]  /*23e10*/  WARPSYNC.COLLECTIVE R15, `(.L_x_15520) ;  /* 0x000000000f087348 */ /* 0x000fea0003c00000 */
[----:B------:R0:W1:Y:S02]  /*23e20*/  SHFL.IDX P6, R14, R13, R12, R11 ;  /* 0x0000000c0d0e7389 */ /* 0x00006400000c000b */
[----:B01----:R-:W-:Y:S01]  /*23e30*/  ENDCOLLECTIVE ;  /* 0x000000000000791b */ /* 0x003fe20003800000 */
.L_x_15520:
        /* <DEDUP_REMOVED lines=15> */
.L_x_15521:
[----:B------:R-:W-:Y:S02]  /*23f30*/  IMAD.MOV.U32 R13, RZ, RZ, R3 ;  /* 0x000000ffff0d7224 */ /* 0x000fe400078e0003 */
[----:B------:R-:W-:Y:S02]  /*23f40*/  IMAD.MOV.U32 R12, RZ, RZ, 0x4 ;  /* 0x00000004ff0c7424 */ /* 0x000fe400078e00ff */
[----:B------:R-:W-:-:S07]  /*23f50*/  IMAD.MOV.U32 R5, RZ, RZ, R14 ;  /* 0x000000ffff057224 */ /* 0x000fce00078e000e */
[----:B------:R-:W-:Y:S05]  /*23f60*/  WARPSYNC.COLLECTIVE R15, `(.L_x_15522) ;  /* 0x000000000f087348 */ /* 0x000fea0003c00000 */
[----:B------:R0:W1:Y:S02]  /*23f70*/  SHFL.IDX P6, R14, R13, R12, R11 ;  /* 0x0000000c0d0e7389 */ /* 0x00006400000c000b */
[----:B01----:R-:W-:Y:S01]  /*23f80*/  ENDCOLLECTIVE ;  /* 0x000000000000791b */ /* 0x003fe20003800000 */
.L_x_15522:
        /* <DEDUP_REMOVED lines=10> */
.L_x_15523:
        /* <DEDUP_REMOVED lines=13> */
.L_x_15524:
        /* <DEDUP_REMOVED lines=10> */
.L_x_15525:
        /* <DEDUP_REMOVED lines=13> */
.L_x_15526:
        /* <DEDUP_REMOVED lines=10> */
.L_x_15527:
        /* <DEDUP_REMOVED lines=11> */
.L_x_15528:
        /* <DEDUP_REMOVED lines=10> */
.L_x_15529:
[----:B------:R-:W-:Y:S01]  /*24460*/  @!PT LDS RZ, [RZ] ;  /* 0x00000000fffff984 */ /* 0x000fe20000000800 */
[----:B------:R-:W-:Y:S01]  /*24470*/  @!PT LDS RZ, [RZ] ;  /* 0x00000000fffff984 */ /* 0x000fe20000000800 */
[----:B------:R-:W-:Y:S01]  /*24480*/  @!PT LDS RZ, [RZ] ;  /* 0x00000000fffff984 */ /* 0x000fe20000000800 */
[----:B------:R0:W-:Y:S01]  /*24490*/  @!P0 LDGSTS.E.BYPASS.LTC128B.128 [R22+0x1b400], desc[UR42][R4.64], !P1 ;  /* 0x1b40000004168fae */ /* 0x0001e2000c901d6a */
[----:B------:R-:W-:Y:S01]  /*244a0*/  IMAD.MOV.U32 R0, RZ, RZ, R14 ;  /* 0x000000ffff007224 */ /* 0x000fe200078e000e */
[----:B------:R-:W-:Y:S06]  /*244b0*/  BRA `(.L_x_15530) ;  /* 0xffffff9000287947 */ /* 0x000fec000383ffff */
.L_x_15339:
        /* <DEDUP_REMOVED lines=33> */
.L_x_15532:
[----:B------:R-:W-:Y:S05]  /*246d0*/  BSYNC B0 ;  /* 0x0000000000007941 */ /* 0x000fea0003800000 */
.L_x_15531:
        /* <DEDUP_REMOVED lines=11> */
.L_x_15533:
        /* <DEDUP_REMOVED lines=12> */
.L_x_15534:
        /* <DEDUP_REMOVED lines=15> */
.L_x_15535:
        /* <DEDUP_REMOVED lines=12> */
.L_x_15536:
        /* <DEDUP_REMOVED lines=12> */
.L_x_15537:
        /* <DEDUP_REMOVED lines=12> */
.L_x_15538:
        /* <DEDUP_REMOVED lines=12> */
.L_x_15539:
        /* <DEDUP_REMOVED lines=12> */
.L_x_15540:
        /* <DEDUP_REMOVED lines=12> */
.L_x_15541:
        /* <DEDUP_REMOVED lines=12> */
.L_x_15542:
        /* <DEDUP_REMOVED lines=12> */
.L_x_15543:
        /* <DEDUP_REMOVED lines=12> */
.L_x_15544:
        /* <DEDUP_REMOVED lines=11> */
.L_x_15545:
[----:B------:R-:W-:Y:S02]  /*250b0*/  IMAD.MOV.U32 R13, RZ, RZ, R0 ;  /* 0x000000ffff0d7224 */ /* 0x000fe400078e0000 */
[----:B------:R-:W-:Y:S02]  /*250c0*/  IMAD.MOV.U32 R12, RZ, RZ, 0x7 ;  /* 0x00000007ff0c7424 */ /* 0x000fe400078e00ff */
[----:B------:R-:W-:-:S07]  /*250d0*/  IMAD.MOV.U32 R2, RZ, RZ, R14 ;  /* 0x000000ffff027224 */ /* 0x000fce00078e000e */
[----:B------:R-:W-:Y:S05]  /*250e0*/  WARPSYNC.COLLECTIVE R15, `(.L_x_15546) ;  /* 0x000000000f087348 */ /* 0x000fea0003c00000 */
[----:B------:R0:W1:Y:S02]  /*250f0*/  SHFL.IDX P6, R14, R13, R12, R11 ;  /* 0x0000000c0d0e7389 */ /* 0x00006400000c000b */
[----:B01----:R-:W-:Y:S01]  /*25100*/  ENDCOLLECTIVE ;  /* 0x000000000000791b */ /* 0x003fe20003800000 */
.L_x_15546:
        /* <DEDUP_REMOVED lines=14> */
.L_x_15547:
[----:B------:R-:W-:Y:S01]  /*251f0*/  IMAD.MOV.U32 R2, RZ, RZ, R14 ;  /* 0x000000ffff027224 */ /* 0x000fe200078e000e */
[----:B------:R-:W-:Y:S06]  /*25200*/  BRA `(.L_x_15548) ;  /* 0xffffff8c008c7947 */ /* 0x000fec000383ffff */
.L_x_15344:
[----:B0-----:R0:W1:Y:S02]  /*25210*/  SYNCS.PHASECHK.TRANS64.TRYWAIT P0, [R16+URZ+0x32420], R3 ;  /* 0x03242003100075a7 */ /* 0x001064000800017f */
[----:B-1----:R-:W-:Y:S05]  /*25220*/  @!P0 NANOSLEEP.SYNCS 0x989680 ;  /* 0x009896800000895d */ /* 0x002fea0003900000 */
[----:B------:R-:W1:Y:S02]  /*25230*/  @!P0 SYNCS.PHASECHK.TRANS64 P0, [R16+URZ+0x32420], R3 ;  /* 0x03242003100085a7 */ /* 0x000e64000800007f */
[----:B-1----:R-:W-:Y:S05]  /*25240*/  @!P0 BRA `(.L_x_15344) ;  /* 0xfffffffc00f08947 */ /* 0x002fea000383ffff */
[----:B------:R-:W-:Y:S05]  /*25250*/  BRA `(.L_x_15549) ;  /* 0xffffff9000007947 */ /* 0x000fea000383ffff */
.L_x_15347:
[----:B-1----:R1:W3:Y:S02]  /*25260*/  SYNCS.PHASECHK.TRANS64.TRYWAIT P0, [R23+URZ+0x32460], R0 ;  /* 0x03246000170075a7 */ /* 0x0022e4000800017f */
[----:B---3--:R-:W-:Y:S05]  /*25270*/  @!P0 NANOSLEEP.SYNCS 0x989680 ;  /* 0x009896800000895d */ /* 0x008fea0003900000 */
[----:B------:R-:W3:Y:S02]  /*25280*/  @!P0 SYNCS.PHASECHK.TRANS64 P0, [R23+URZ+0x32460], R0 ;  /* 0x03246000170085a7 */ /* 0x000ee4000800007f */
[----:B---3--:R-:W-:Y:S05]  /*25290*/  @!P0 BRA `(.L_x_15347) ;  /* 0xfffffffc00f08947 */ /* 0x008fea000383ffff */
[----:B------:R-:W-:Y:S05]  /*252a0*/  BRA `(.L_x_15550) ;  /* 0xffffff9000107947 */ /* 0x000fea000383ffff */
.L_x_15348:
        /* <DEDUP_REMOVED lines=8> */
.L_x_15552:
[----:B------:R-:W-:Y:S05]  /*25330*/  BSYNC B0 ;  /* 0x0000000000007941 */ /* 0x000fea0003800000 */
.L_x_15551:
        /* <DEDUP_REMOVED lines=13> */
.L_x_15553:
        /* <DEDUP_REMOVED lines=9> */
.L_x_15554:
        /* <DEDUP_REMOVED lines=17> */
.L_x_15555:
[----:B------:R-:W-:Y:S02]  /*255b0*/  IMAD.MOV.U32 R13, RZ, RZ, R6 ;  /* 0x000000ffff0d7224 */ /* 0x000fe400078e0006 */
[----:B------:R-:W-:Y:S01]  /*255c0*/  IMAD.MOV.U32 R12, RZ, RZ, 0x2 ;  /* 0x00000002ff0c7424 */ /* 0x000fe200078e00ff */
[----:B------:R-:W-:-:S13]  /*255d0*/  IADD3 R2, P3, R14, R0, RZ ;  /* 0x000000000e027210 */ /* 0x000fda0007f7e0ff */
[----:B------:R-:W-:Y:S05]  /*255e0*/  WARPSYNC.COLLECTIVE R15, `(.L_x_15556) ;  /* 0x000000000f087348 */ /* 0x000fea0003c00000 */
[----:B------:R0:W1:Y:S02]  /*255f0*/  SHFL.IDX P6, R14, R13, R12, R11 ;  /* 0x0000000c0d0e7389 */ /* 0x00006400000c000b */
[----:B01----:R-:W-:Y:S01]  /*25600*/  ENDCOLLECTIVE ;  /* 0x000000000000791b */ /* 0x003fe20003800000 */
.L_x_15556:
        /* <DEDUP_REMOVED lines=17> */
.L_x_15557:
[----:B------:R-:W-:Y:S02]  /*25720*/  IMAD.MOV.U32 R13, RZ, RZ, R6 ;  /* 0x000000ffff0d7224 */ /* 0x000fe400078e0006 */
[----:B------:R-:W-:Y:S01]  /*25730*/  IMAD.MOV.U32 R12, RZ, RZ, 0x3 ;  /* 0x00000003ff0c7424 */ /* 0x000fe200078e00ff */
[----:B------:R-:W-:-:S13]  /*25740*/  IADD3 R2, P3, R14, R0, RZ ;  /* 0x000000000e027210 */ /* 0x000fda0007f7e0ff */
[----:B------:R-:W-:Y:S05]  /*25750*/  WARPSYNC.COLLECTIVE R15, `(.L_x_15558) ;  /* 0x000000000f087348 */ /* 0x000fea0003c00000 */
[----:B------:R0:W1:Y:S02]  /*25760*/  SHFL.IDX P6, R14, R13, R12, R11 ;  /* 0x0000000c0d0e7389 */ /* 0x00006400000c000b */
[----:B01----:R-:W-:Y:S01]  /*25770*/  ENDCOLLECTIVE ;  /* 0x000000000000791b */ /* 0x003fe20003800000 */
.L_x_15558:
        /* <DEDUP_REMOVED lines=17> */
.L_x_15559:
[----:B------:R-:W-:Y:S02]  /*25890*/  IMAD.MOV.U32 R13, RZ, RZ, R6 ;  /* 0x000000ffff0d7224 */ /* 0x000fe400078e0006 */
[----:B------:R-:W-:Y:S01]  /*258a0*/  IMAD.MOV.U32 R12, RZ, RZ, 0x4 ;  /* 0x00000004ff0c7424 */ /* 0x000fe200078e00ff */
[----:B------:R-:W-:-:S13]  /*258b0*/  IADD3 R2, P3, R14, R0, RZ ;  /* 0x000000000e027210 */ /* 0x000fda0007f7e0ff */
[----:B------:R-:W-:Y:S05]  /*258c0*/  WARPSYNC.COLLECTIVE R15, `(.L_x_15560) ;  /* 0x000000000f087348 */ /* 0x000fea0003c00000 */
[----:B------:R0:W1:Y:S02]  /*258d0*/  SHFL.IDX P6, R14, R13, R12, R11 ;  /* 0x0000000c0d0e7389 */ /* 0x00006400000c000b */
[----:B01----:R-:W-:Y:S01]  /*258e0*/  ENDCOLLECTIVE ;  /* 0x000000000000791b */ /* 0x003fe20003800000 */
.L_x_15560:
        /* <DEDUP_REMOVED lines=17> */
.L_x_15561:
[----:B------:R-:W-:Y:S02]  /*25a00*/  IMAD.MOV.U32 R13, RZ, RZ, R6 ;  /* 0x000000ffff0d7224 */ /* 0x000fe400078e0006 */
[----:B------:R-:W-:Y:S01]  /*25a10*/  IMAD.MOV.U32 R12, RZ, RZ, 0x5 ;  /* 0x00000005ff0c7424 */ /* 0x000fe200078e00ff */
[----:B------:R-:W-:-:S13]  /*25a20*/  IADD3 R2, P3, R14, R0, RZ ;  /* 0x000000000e027210 */ /* 0x000fda0007f7e0ff */
[----:B------:R-:W-:Y:S05]  /*25a30*/  WARPSYNC.COLLECTIVE R15, `(.L_x_15562) ;  /* 0x000000000f087348 */ /* 0x000fea0003c00000 */
[----:B------:R0:W1:Y:S02]  /*25a40*/  SHFL.IDX P6, R14, R13, R12, R11 ;  /* 0x0000000c0d0e7389 */ /* 0x00006400000c000b */
[----:B01----:R-:W-:Y:S01]  /*25a50*/  ENDCOLLECTIVE ;  /* 0x000000000000791b */ /* 0x003fe20003800000 */
.L_x_15562:
        /* <DEDUP_REMOVED lines=12> */
.L_x_15563:
        /* <DEDUP_REMOVED lines=9> */
.L_x_15355:
[----:B0-----:R0:W1:Y:S02]  /*25bb0*/  SYNCS.PHASECHK.TRANS64.TRYWAIT P0, [R6+URZ+0x32440], R23 ;  /* 0x03244017060075a7 */ /* 0x001064000800017f */
[----:B-1----:R-:W-:Y:S05]  /*25bc0*/  @!P0 NANOSLEEP.SYNCS 0x989680 ;  /* 0x009896800000895d */ /* 0x002fea0003900000 */
[----:B------:R-:W1:Y:S02]  /*25bd0*/  @!P0 SYNCS.PHASECHK.TRANS64 P0, [R6+URZ+0x32440], R23 ;  /* 0x03244017060085a7 */ /* 0x000e64000800007f */
[----:B-1----:R-:W-:Y:S05]  /*25be0*/  @!P0 BRA `(.L_x_15355) ;  /* 0xfffffffc00f08947 */ /* 0x002fea000383ffff */
[----:B------:R-:W-:Y:S05]  /*25bf0*/  BRA `(.L_x_15565) ;  /* 0xffffff9000a07947 */ /* 0x000fea000383ffff */
.L_x_15356:
        /* <DEDUP_REMOVED lines=8> */
.L_x_15567:
[----:B------:R-:W-:Y:S05]  /*25c80*/  BSYNC B1 ;  /* 0x0000000000017941 */ /* 0x000fea0003800000 */
.L_x_15566:
        /* <DEDUP_REMOVED lines=9> */
.L_x_15568:
[----:B------:R-:W-:Y:S02]  /*25d20*/  IMAD.MOV.U32 R13, RZ, RZ, R9 ;  /* 0x000000ffff0d7224 */ /* 0x000fe400078e0009 */
[----:B------:R-:W-:Y:S02]  /*25d30*/  IMAD.MOV.U32 R12, RZ, RZ, 0x1 ;  /* 0x00000001ff0c7424 */ /* 0x000fe400078e00ff */
[----:B------:R-:W-:-:S07]  /*25d40*/  IMAD.MOV.U32 R2, RZ, RZ, R14 ;  /* 0x000000ffff027224 */ /* 0x000fce00078e000e */
[----:B------:R-:W-:Y:S05]  /*25d50*/  WARPSYNC.COLLECTIVE R15, `(.L_x_15569) ;  /* 0x000000000f087348 */ /* 0x000fea0003c00000 */
[----:B------:R0:W1:Y:S02]  /*25d60*/  SHFL.IDX P6, R14, R13, R12, R11 ;  /* 0x0000000c0d0e7389 */ /* 0x00006400000c000b */
[----:B01----:R-:W-:Y:S01]  /*25d70*/  ENDCOLLECTIVE ;  /* 0x000000000000791b */ /* 0x003fe20003800000 */
.L_x_15569:
        /* <DEDUP_REMOVED lines=11> */
.L_x_15570:
[----:B------:R-:W-:Y:S02]  /*25e30*/  IMAD.MOV.U32 R13, RZ, RZ, R9 ;  /* 0x000000ffff0d7224 */ /* 0x000fe400078e0009 */
[----:B------:R-:W-:Y:S02]  /*25e40*/  IMAD.MOV.U32 R12, RZ, RZ, 0x2 ;  /* 0x00000002ff0c7424 */ /* 0x000fe400078e00ff */
[----:B------:R-:W-:-:S07]  /*25e50*/  IMAD.MOV.U32 R2, RZ, RZ, R14 ;  /* 0x000000ffff027224 */ /* 0x000fce00078e000e */
[----:B------:R-:W-:Y:S05]  /*25e60*/  WARPSYNC.COLLECTIVE R15, `(.L_x_15571) ;  /* 0x000000000f087348 */ /* 0x000fea0003c00000 */
[----:B------:R0:W1:Y:S02]  /*25e70*/  SHFL.IDX P6, R14, R13, R12, R11 ;  /* 0x0000000c0d0e7389 */ /* 0x00006400000c000b */
[----:B01----:R-:W-:Y:S01]  /*25e80*/  ENDCOLLECTIVE ;  /* 0x000000000000791b */ /* 0x003fe20003800000 */
.L_x_15571:
        /* <DEDUP_REMOVED lines=11> */
.L_x_15572:
[----:B------:R-:W-:Y:S02]  /*25f40*/  IMAD.MOV.U32 R13, RZ, RZ, R9 ;  /* 0x000000ffff0d7224 */ /* 0x000fe400078e0009 */
[----:B------:R-:W-:Y:S02]  /*25f50*/  IMAD.MOV.U32 R12, RZ, RZ, 0x3 ;  /* 0x00000003ff0c7424 */ /* 0x000fe400078e00ff */
[----:B------:R-:W-:-:S07]  /*25f60*/  IMAD.MOV.U32 R2, RZ, RZ, R14 ;  /* 0x000000ffff027224 */ /* 0x000fce00078e000e */
[----:B------:R-:W-:Y:S05]  /*25f70*/  WARPSYNC.COLLECTIVE R15, `(.L_x_15573) ;  /* 0x000000000f087348 */ /* 0x000fea0003c00000 */
[----:B------:R0:W1:Y:S02]  /*25f80*/  SHFL.IDX P6, R14, R13, R12, R11 ;  /* 0x0000000c0d0e7389 */ /* 0x00006400000c000b */
[----:B01----:R-:W-:Y:S01]  /*25f90*/  ENDCOLLECTIVE ;  /* 0x000000000000791b */ /* 0x003fe20003800000 */
.L_x_15573:
        /* <DEDUP_REMOVED lines=11> */
.L_x_15574:
[----:B------:R-:W-:Y:S02]  /*26050*/  IMAD.MOV.U32 R13, RZ, RZ, R9 ;  /* 0x000000ffff0d7224 */ /* 0x000fe400078e0009 */
[----:B------:R-:W-:Y:S02]  /*26060*/  IMAD.MOV.U32 R12, RZ, RZ, 0x4 ;  /* 0x00000004ff0c7424 */ /* 0x000fe400078e00ff */
[----:B------:R-:W-:-:S07]  /*26070*/  IMAD.MOV.U32 R2, RZ, RZ, R14 ;  /* 0x000000ffff027224 */ /* 0x000fce00078e000e */
[----:B------:R-:W-:Y:S05]  /*26080*/  WARPSYNC.COLLECTIVE R15, `(.L_x_15575) ;  /* 0x000000000f087348 */ /* 0x000fea0003c00000 */
[----:B------:R0:W1:Y:S02]  /*26090*/  SHFL.IDX P6, R14, R13, R12, R11 ;  /* 0x0000000c0d0e7389 */ /* 0x00006400000c000b */
[----:B01----:R-:W-:Y:S01]  /*260a0*/  ENDCOLLECTIVE ;  /* 0x000000000000791b */ /* 0x003fe20003800000 */
.L_x_15575:
        /* <DEDUP_REMOVED lines=11> */
.L_x_15576:
[----:B------:R-:W-:Y:S02]  /*26160*/  IMAD.MOV.U32 R13, RZ, RZ, R9 ;  /* 0x000000ffff0d7224 */ /* 0x000fe400078e0009 */
[----:B------:R-:W-:Y:S02]  /*26170*/  IMAD.MOV.U32 R12, RZ, RZ, 0x5 ;  /* 0x00000005ff0c7424 */ /* 0x000fe400078e00ff */
[----:B------:R-:W-:-:S07]  /*26180*/  IMAD.MOV.U32 R2, RZ, RZ, R14 ;  /* 0x000000ffff027224 */ /* 0x000fce00078e000e */
[----:B------:R-:W-:Y:S05]  /*26190*/  WARPSYNC.COLLECTIVE R15, `(.L_x_15577) ;  /* 0x000000000f087348 */ /* 0x000fea0003c00000 */
[----:B------:R0:W1:Y:S02]  /*261a0*/  SHFL.IDX P6, R14, R13, R12, R11 ;  /* 0x0000000c0d0e7389 */ /* 0x00006400000c000b */
[----:B01----:R-:W-:Y:S01]  /*261b0*/  ENDCOLLECTIVE ;  /* 0x000000000000791b */ /* 0x003fe20003800000 */
.L_x_15577:
        /* <DEDUP_REMOVED lines=11> */
.L_x_15578:
[----:B------:R-:W-:Y:S01]  /*26270*/  IMAD.MOV.U32 R2, RZ, RZ, R14 ;  /* 0x000000ffff027224 */ /* 0x000fe200078e000e */
[----:B------:R-:W-:Y:S06]  /*26280*/  BRA `(.L_x_15579) ;  /* 0xffffff8c00c87947 */ /* 0x000fec000383ffff */
.L_x_15361:
[----:B---3--:R3:W4:Y:S02]  /*26290*/  SYNCS.PHASECHK.TRANS64.TRYWAIT P0, [R6+URZ+0x32460], R23 ;  /* 0x03246017060075a7 */ /* 0x008724000800017f */
[----:B----4-:R-:W-:Y:S05]  /*262a0*/  @!P0 NANOSLEEP.SYNCS 0x989680 ;  /* 0x009896800000895d */ /* 0x010fea0003900000 */
[----:B------:R-:W4:Y:S02]  /*262b0*/  @!P0 SYNCS.PHASECHK.TRANS64 P0, [R6+URZ+0x32460], R23 ;  /* 0x03246017060085a7 */ /* 0x000f24000800007f */
[----:B----4-:R-:W-:Y:S05]  /*262c0*/  @!P0 BRA `(.L_x_15361) ;  /* 0xfffffffc00f08947 */ /* 0x010fea000383ffff */
[----:B------:R-:W-:Y:S05]  /*262d0*/  BRA `(.L_x_15580) ;  /* 0xffffff9000187947 */ /* 0x000fea000383ffff */
.L_x_15362:
        /* <DEDUP_REMOVED lines=8> */
.L_x_15582:
[----:B------:R-:W-:Y:S05]  /*26360*/  BSYNC B1 ;  /* 0x0000000000017941 */ /* 0x000fea0003800000 */
.L_x_15581:
        /* <DEDUP_REMOVED lines=9> */
.L_x_15583:
[----:B------:R-:W-:Y:S02]  /*26400*/  IMAD.MOV.U32 R13, RZ, RZ, R9 ;  /* 0x000000ffff0d7224 */ /* 0x000fe400078e0009 */
[----:B------:R-:W-:Y:S01]  /*26410*/  IMAD.MOV.U32 R12, RZ, RZ, 0x1 ;  /* 0x00000001ff0c7424 */ /* 0x000fe200078e00ff */
[----:B------:R-:W-:-:S13]  /*26420*/  IADD3 R2, P0, R14, R0, RZ ;  /* 0x000000000e027210 */ /* 0x000fda0007f1e0ff */
[----:B------:R-:W-:Y:S05]  /*26430*/  WARPSYNC.COLLECTIVE R15, `(.L_x_15584) ;  /* 0x000000000f087348 */ /* 0x000fea0003c00000 */
[----:B------:R0:W1:Y:S02]  /*26440*/  SHFL.IDX P6, R14, R13, R12, R11 ;  /* 0x0000000c0d0e7389 */ /* 0x00006400000c000b */
[----:B01----:R-:W-:Y:S01]  /*26450*/  ENDCOLLECTIVE ;  /* 0x000000000000791b */ /* 0x003fe20003800000 */
.L_x_15584:
        /* <DEDUP_REMOVED lines=13> */
.L_x_15585:
[----:B------:R-:W-:Y:S02]  /*26530*/  IMAD.MOV.U32 R13, RZ, RZ, R9 ;  /* 0x000000ffff0d7224 */ /* 0x000fe400078e0009 */
[----:B------:R-:W-:Y:S01]  /*26540*/  IMAD.MOV.U32 R12, RZ, RZ, 0x2 ;  /* 0x00000002ff0c7424 */ /* 0x000fe200078e00ff */
[----:B------:R-:W-:-:S13]  /*26550*/  IADD3 R2, P0, R14, R0, RZ ;  /* 0x000000000e027210 */ /* 0x000fda0007f1e0ff */
[----:B------:R-:W-:Y:S05]  /*26560*/  WARPSYNC.COLLECTIVE R15, `(.L_x_15586) ;  /* 0x000000000f087348 */ /* 0x000fea0003c00000 */
[----:B------:R0:W1:Y:S02]  /*26570*/  SHFL.IDX P6, R14, R13, R12, R11 ;  /* 0x0000000c0d0e7389 */ /* 0x00006400000c000b */
[----:B01----:R-:W-:Y:S01]  /*26580*/  ENDCOLLECTIVE ;  /* 0x000000000000791b */ /* 0x003fe20003800000 */
.L_x_15586:
        /* <DEDUP_REMOVED lines=13> */
.L_x_15587:
[----:B------:R-:W-:Y:S02]  /*26660*/  IMAD.MOV.U32 R13, RZ, RZ, R9 ;  /* 0x000000ffff0d7224 */ /* 0x000fe400078e0009 */
[----:B------:R-:W-:Y:S01]  /*26670*/  IMAD.MOV.U32 R12, RZ, RZ, 0x3 ;  /* 0x00000003ff0c7424 */ /* 0x000fe200078e00ff */
[----:B------:R-:W-:-:S13]  /*26680*/  IADD3 R2, P0, R14, R0, RZ ;  /* 0x000000000e027210 */ /* 0x000fda0007f1e0ff */
[----:B------:R-:W-:Y:S05]  /*26690*/  WARPSYNC.COLLECTIVE R15, `(.L_x_15588) ;  /* 0x000000000f087348 */ /* 0x000fea0003c00000 */
[----:B------:R0:W1:Y:S02]  /*266a0*/  SHFL.IDX P6, R14, R13, R12, R11 ;  /* 0x0000000c0d0e7389 */ /* 0x00006400000c000b */
[----:B01----:R-:W-:Y:S01]  /*266b0*/  ENDCOLLECTIVE ;  /* 0x000000000000791b */ /* 0x003fe20003800000 */
.L_x_15588:
        /* <DEDUP_REMOVED lines=13> */
.L_x_15589:
[----:B------:R-:W-:Y:S02]  /*26790*/  IMAD.MOV.U32 R13, RZ, RZ, R9 ;  /* 0x000000ffff0d7224 */ /* 0x000fe400078e0009 */
[----:B------:R-:W-:Y:S01]  /*267a0*/  IMAD.MOV.U32 R12, RZ, RZ, 0x4 ;  /* 0x00000004ff0c7424 */ /* 0x000fe200078e00ff */
[----:B------:R-:W-:-:S13]  /*267b0*/  IADD3 R2, P0, R14, R0, RZ ;  /* 0x000000000e027210 */ /* 0x000fda0007f1e0ff */
[----:B------:R-:W-:Y:S05]  /*267c0*/  WARPSYNC.COLLECTIVE R15, `(.L_x_15590) ;  /* 0x000000000f087348 */ /* 0x000fea0003c00000 */
[----:B------:R0:W1:Y:S02]  /*267d0*/  SHFL.IDX P6, R14, R13, R12, R11 ;  /* 0x0000000c0d0e7389 */ /* 0x00006400000c000b */
[----:B01----:R-:W-:Y:S01]  /*267e0*/  ENDCOLLECTIVE ;  /* 0x000000000000791b */ /* 0x003fe20003800000 */
.L_x_15590:
        /* <DEDUP_REMOVED lines=13> */
.L_x_15591:
[----:B------:R-:W-:Y:S02]  /*268c0*/  IMAD.MOV.U32 R13, RZ, RZ, R9 ;  /* 0x000000ffff0d7224 */ /* 0x000fe400078e0009 */
[----:B------:R-:W-:Y:S01]  /*268d0*/  IMAD.MOV.U32 R12, RZ, RZ, 0x5 ;  /* 0x00000005ff0c7424 */ /* 0x000fe200078e00ff */
[----:B------:R-:W-:-:S13]  /*268e0*/  IADD3 R2, P0, R14, R0, RZ ;  /* 0x000000000e027210 */ /* 0x000fda0007f1e0ff */
[----:B------:R-:W-:Y:S05]  /*268f0*/  WARPSYNC.COLLECTIVE R15, `(.L_x_15592) ;  /* 0x000000000f087348 */ /* 0x000fea0003c00000 */
[----:B------:R0:W1:Y:S02]  /*26900*/  SHFL.IDX P6, R14, R13, R12, R11 ;  /* 0x0000000c0d0e7389 */ /* 0x00006400000c000b */
[----:B01----:R-:W-:Y:S01]  /*26910*/  ENDCOLLECTIVE ;  /* 0x000000000000791b */ /* 0x003fe20003800000 */
.L_x_15592:
        /* <DEDUP_REMOVED lines=13> */
.L_x_15593:
[----:B------:R-:W-:Y:S05]  /*269f0*/  BRA `(.L_x_15594) ;  /* 0xffffff8c005c7947 */ /* 0x000fea000383ffff */
.L_x_15370:
[----:B------:R-:W-:Y:S01]  /*26a00*/  BSSY B0, `(.L_x_15595) ;  /* 0x0000008000007945 */ /* 0x000fe20003800000 */
[----:B------:R-:W-:Y:S02]  /*26a10*/  IMAD.MOV.U32 R13, RZ, RZ, R24 ;  /* 0x000000ffff0d7224 */ /* 0x000fe400078e0018 */
[----:B------:R-:W-:Y:S02]  /*26a20*/  IMAD.MOV.U32 R12, RZ, RZ, RZ ;  /* 0x000000ffff0c7224 */ /* 0x000fe400078e00ff */
[----:B-1----:R-:W-:Y:S02]  /*26a30*/  IMAD.MOV.U32 R11, RZ, RZ, 0x1f ;  /* 0x0000001fff0b7424 */ /* 0x002fe400078e00ff */
[----:B------:R-:W-:-:S07]  /*26a40*/  IMAD.MOV.U32 R15, RZ, RZ, -0x1 ;  /* 0xffffffffff0f7424 */ /* 0x000fce00078e00ff */
[----:B--23--:R-:W-:Y:S05]  /*26a50*/  WARPSYNC.COLLECTIVE R15, `(.L_x_15596) ;  /* 0x000000000f087348 */ /* 0x00cfea0003c00000 */
[----:B------:R0:W1:Y:S02]  /*26a60*/  SHFL.IDX P6, R14, R13, R12, R11 ;  /* 0x0000000c0d0e7389 */ /* 0x00006400000c000b */
[----:B0123--:R-:W-:Y:S01]  /*26a70*/  ENDCOLLECTIVE ;  /* 0x000000000000791b */ /* 0x00ffe20003800000 */
.L_x_15596:
[----:B------:R-:W-:Y:S05]  /*26a80*/  BSYNC B0 ;  /* 0x0000000000007941 */ /* 0x000fea0003800000 */
.L_x_15595:
        /* <DEDUP_REMOVED lines=9> */
.L_x_15597:
        /* <DEDUP_REMOVED lines=24> */
.L_x_15598:
[----:B------:R-:W-:Y:S01]  /*26ca0*/  IMAD.MOV.U32 R12, RZ, RZ, 0x2 ;  /* 0x00000002ff0c7424 */ /* 0x000fe200078e00ff */
[----:B------:R-:W-:-:S05]  /*26cb0*/  SEL R14, R14, RZ, P1 ;  /* 0x000000ff0e0e7207 */ /* 0x000fca0000800000 */
[----:B------:R-:W-:-:S04]  /*26cc0*/  IMAD.IADD R5, R13, 0x1, R14 ;  /* 0x000000010d057824 */ /* 0x000fc800078e020e */
[----:B------:R-:W-:-:S07]  /*26cd0*/  IMAD.MOV.U32 R13, RZ, RZ, R5 ;  /* 0x000000ffff0d7224 */ /* 0x000fce00078e0005 */
[----:B------:R-:W-:Y:S05]  /*26ce0*/  WARPSYNC.COLLECTIVE R15, `(.L_x_15599) ;  /* 0x000000000f087348 */ /* 0x000fea0003c00000 */
[----:B------:R0:W1:Y:S02]  /*26cf0*/  SHFL.UP P6, R14, R13, R12, R11 ;  /* 0x0400000c0d0e7389 */ /* 0x00006400000c000b */
[----:B01----:R-:W-:Y:S01]  /*26d00*/  ENDCOLLECTIVE ;  /* 0x000000000000791b */ /* 0x003fe20003800000 */
.L_x_15599:
[----:B------:R-:W-:Y:S01]  /*26d10*/  IMAD.MOV.U32 R12, RZ, RZ, 0x4 ;  /* 0x00000004ff0c7424 */ /* 0x000fe200078e00ff */
[----:B------:R-:W-:-:S05]  /*26d20*/  SEL R2, R14, RZ, P2 ;  /* 0x000000ff0e027207 */ /* 0x000fca0001000000 */
[----:B------:R-:W-:-:S04]  /*26d30*/  IMAD.IADD R2, R5, 0x1, R2 ;  /* 0x0000000105027824 */ /* 0x000fc800078e0202 */
[----:B------:R-:W-:-:S07]  /*26d40*/  IMAD.MOV.U32 R13, RZ, RZ, R2 ;  /* 0x000000ffff0d7224 */ /* 0x000fce00078e0002 */
[----:B------:R-:W-:Y:S05]  /*26d50*/  WARPSYNC.COLLECTIVE R15, `(.L_x_15600) ;  /* 0x000000000f087348 */ /* 0x000fea0003c00000 */
[----:B------:R0:W1:Y:S02]  /*26d60*/  SHFL.UP P6, R14, R13, R12, R11 ;  /* 0x0400000c0d0e7389 */ /* 0x00006400000c000b */
[----:B01----:R-:W-:Y:S01]  /*26d70*/  ENDCOLLECTIVE ;  /* 0x000000000000791b */ /* 0x003fe20003800000 */
.L_x_15600:
[----:B------:R-:W-:Y:S01]  /*26d80*/  IMAD.MOV.U32 R12, RZ, RZ, 0x8 ;  /* 0x00000008ff0c7424 */ /* 0x000fe200078e00ff */
[----:B------:R-:W-:-:S05]  /*26d90*/  SEL R3, R14, RZ, P3 ;  /* 0x000000ff0e037207 */ /* 0x000fca0001800000 */
[----:B------:R-:W-:-:S04]  /*26da0*/  IMAD.IADD R3, R2, 0x1, R3 ;  /* 0x0000000102037824 */ /* 0x000fc800078e0203 */
[----:B------:R-:W-:-:S07]  /*26db0*/  IMAD.MOV.U32 R13, RZ, RZ, R3 ;  /* 0x000000ffff0d7224 */ /* 0x000fce00078e0003 */
[----:B------:R-:W-:Y:S05]  /*26dc0*/  WARPSYNC.COLLECTIVE R15, `(.L_x_15601) ;  /* 0x000000000f087348 */ /* 0x000fea0003c00000 */
[----:B------:R0:W1:Y:S02]  /*26dd0*/  SHFL.UP P6, R14, R13, R12, R11 ;  /* 0x0400000c0d0e7389 */ /* 0x00006400000c000b */
[----:B01----:R-:W-:Y:S01]  /*26de0*/  ENDCOLLECTIVE ;  /* 0x000000000000791b */ /* 0x003fe20003800000 */
.L_x_15601:
[----:B------:R-:W-:Y:S01]  /*26df0*/  IMAD.MOV.U32 R12, RZ, RZ, 0x10 ;  /* 0x00000010ff0c7424 */ /* 0x000fe200078e00ff */
[----:B------:R-:W-:-:S05]  /*26e00*/  SEL R14, R14, RZ, P4 ;  /* 0x000000ff0e0e7207 */ /* 0x000fca0002000000 */
[----:B------:R-:W-:-:S04]  /*26e10*/  IMAD.IADD R5, R3, 0x1, R14 ;  /* 0x0000000103057824 */ /* 0x000fc800078e020e */
[----:B------:R-:W-:-:S07]  /*26e20*/  IMAD.MOV.U32 R13, RZ, RZ, R5 ;  /* 0x000000ffff0d7224 */ /* 0x000fce00078e0005 */
[----:B------:R-:W-:Y:S05]  /*26e30*/  WARPSYNC.COLLECTIVE R15, `(.L_x_15602) ;  /* 0x000000000f087348 */ /* 0x000fea0003c00000 */
[----:B------:R0:W1:Y:S02]  /*26e40*/  SHFL.UP P6, R14, R13, R12, R11 ;  /* 0x0400000c0d0e7389 */ /* 0x00006400000c000b */
[----:B01----:R-:W-:Y:S01]  /*26e50*/  ENDCOLLECTIVE ;  /* 0x000000000000791b */ /* 0x003fe20003800000 */
.L_x_15602:
        /* <DEDUP_REMOVED lines=8> */
.L_x_15603:
[----:B------:R-:W-:Y:S05]  /*26ee0*/  BRA `(.L_x_15604) ;  /* 0xffffff8c00bc7947 */ /* 0x000fea000383ffff */
.L_x_15373:
[----:B------:R-:W-:Y:S01]  /*26ef0*/  BSSY B0, `(.L_x_15605) ;  /* 0x0000007000007945 */ /* 0x000fe20003800000 */
[----:B------:R-:W-:Y:S02]  /*26f00*/  IMAD.MOV.U32 R12, RZ, RZ, 0x1 ;  /* 0x00000001ff0c7424 */ /* 0x000fe400078e00ff */
[----:B-1----:R-:W-:Y:S02]  /*26f10*/  IMAD.MOV.U32 R11, RZ, RZ, RZ ;  /* 0x000000ffff0b7224 */ /* 0x002fe400078e00ff */
[----:B------:R-:W-:-:S07]  /*26f20*/  IMAD.MOV.U32 R15, RZ, RZ, -0x1 ;  /* 0xffffffffff0f7424 */ /* 0x000fce00078e00ff */
[----:B------:R-:W-:Y:S05]  /*26f30*/  WARPSYNC.COLLECTIVE R15, `(.L_x_15606) ;  /* 0x000000000f087348 */ /* 0x000fea0003c00000 */
[----:B------:R0:W1:Y:S02]  /*26f40*/  SHFL.UP P6, R14, R13, R12, R11 ;  /* 0x0400000c0d0e7389 */ /* 0x00006400000c000b */
[----:B01----:R-:W-:Y:S01]  /*26f50*/  ENDCOLLECTIVE ;  /* 0x000000000000791b */ /* 0x003fe20003800000 */
.L_x_15606:
[----:B------:R-:W-:Y:S05]  /*26f60*/  BSYNC B0 ;  /* 0x0000000000007941 */ /* 0x000fea0003800000 */
.L_x_15605:
        /* <DEDUP_REMOVED lines=8> */
.L_x_15607:
[----:B------:R-:W-:Y:S01]  /*26ff0*/  IMAD.MOV.U32 R12, RZ, RZ, 0x4 ;  /* 0x00000004ff0c7424 */ /* 0x000fe200078e00ff */
[----:B------:R-:W-:-:S05]  /*27000*/  SEL R2, R14, RZ, P2 ;  /* 0x000000ff0e027207 */ /* 0x000fca0001000000 */
[----:B------:R-:W-:-:S04]  /*27010*/  IMAD.IADD R2, R13, 0x1, R2 ;  /* 0x000000010d027824 */ /* 0x000fc800078e0202 */
[----:B------:R-:W-:-:S07]  /*27020*/  IMAD.MOV.U32 R13, RZ, RZ, R2 ;  /* 0x000000ffff0d7224 */ /* 0x000fce00078e0002 */
[----:B------:R-:W-:Y:S05]  /*27030*/  WARPSYNC.COLLECTIVE R15, `(.L_x_15608) ;  /* 0x000000000f087348 */ /* 0x000fea0003c00000 */
[----:B------:R0:W1:Y:S02]  /*27040*/  SHFL.UP P6, R14, R13, R12, R11 ;  /* 0x0400000c0d0e7389 */ /* 0x00006400000c000b */
[----:B01----:R-:W-:Y:S01]  /*27050*/  ENDCOLLECTIVE ;  /* 0x000000000000791b */ /* 0x003fe20003800000 */
.L_x_15608:
[----:B------:R-:W-:Y:S01]  /*27060*/  IMAD.MOV.U32 R12, RZ, RZ, 0x8 ;  /* 0x00000008ff0c7424 */ /* 0x000fe200078e00ff */
[----:B------:R-:W-:-:S05]  /*27070*/  SEL R3, R14, RZ, P3 ;  /* 0x000000ff0e037207 */ /* 0x000fca0001800000 */
[----:B------:R-:W-:-:S04]  /*27080*/  IMAD.IADD R3, R2, 0x1, R3 ;  /* 0x0000000102037824 */ /* 0x000fc800078e0203 */
[----:B------:R-:W-:-:S07]  /*27090*/  IMAD.MOV.U32 R13, RZ, RZ, R3 ;  /* 0x000000ffff0d7224 */ /* 0x000fce00078e0003 */
[----:B------:R-:W-:Y:S05]  /*270a0*/  WARPSYNC.COLLECTIVE R15, `(.L_x_15609) ;  /* 0x000000000f087348 */ /* 0x000fea0003c00000 */
[----:B------:R0:W1:Y:S02]  /*270b0*/  SHFL.UP P6, R14, R13, R12, R11 ;  /* 0x0400000c0d0e7389 */ /* 0x00006400000c000b */
[----:B01----:R-:W-:Y:S01]  /*270c0*/  ENDCOLLECTIVE ;  /* 0x000000000000791b */ /* 0x003fe20003800000 */
.L_x_15609:
[----:B------:R-:W-:Y:S01]  /*270d0*/  IMAD.MOV.U32 R12, RZ, RZ, 0x10 ;  /* 0x00000010ff0c7424 */ /* 0x000fe200078e00ff */
[----:B------:R-:W-:-:S05]  /*270e0*/  SEL R14, R14, RZ, P4 ;  /* 0x000000ff0e0e7207 */ /* 0x000fca0002000000 */
[----:B------:R-:W-:-:S04]  /*270f0*/  IMAD.IADD R5, R3, 0x1, R14 ;  /* 0x0000000103057824 */ /* 0x000fc800078e020e */
[----:B------:R-:W-:-:S07]  /*27100*/  IMAD.MOV.U32 R13, RZ, RZ, R5 ;  /* 0x000000ffff0d7224 */ /* 0x000fce00078e0005 */
[----:B------:R-:W-:Y:S05]  /*27110*/  WARPSYNC.COLLECTIVE R15, `(.L_x_15610) ;  /* 0x000000000f087348 */ /* 0x000fea0003c00000 */
[----:B------:R0:W1:Y:S02]  /*27120*/  SHFL.UP P6, R14, R13, R12, R11 ;  /* 0x0400000c0d0e7389 */ /* 0x00006400000c000b */
[----:B01----:R-:W-:Y:S01]  /*27130*/  ENDCOLLECTIVE ;  /* 0x000000000000791b */ /* 0x003fe20003800000 */
.L_x_15610:
        /* <DEDUP_REMOVED lines=8> */
.L_x_15611:
[----:B------:R-:W-:Y:S05]  /*271c0*/  BRA `(.L_x_15612) ;  /* 0xffffff8c00a87947 */ /* 0x000fea000383ffff */
.L_x_15375:
[----:B------:R-:W-:Y:S01]  /*271d0*/  BSSY B0, `(.L_x_15613) ;  /* 0x0000006000007945 */ /* 0x000fe20003800000 */
[----:B------:R-:W-:Y:S01]  /*271e0*/  PLOP3.LUT P6, PT, P6, PT, PT, 0x8, 0x0 ;  /* 0x000000000000781c */ /* 0x000fe200037ce170 */
[----:B------:R-:W-:-:S12]  /*271f0*/  IMAD.MOV.U32 R15, RZ, RZ, -0x1 ;  /* 0xffffffffff0f7424 */ /* 0x000fd800078e00ff */
[----:B01----:R-:W-:Y:S05]  /*27200*/  WARPSYNC.COLLECTIVE R15, `(.L_x_15614) ;  /* 0x000000000f087348 */ /* 0x003fea0003c00000 */
[----:B------:R-:W-:Y:S01]  /*27210*/  VOTE.ANY R14, PT, P6 ;  /* 0x00000000000e7806 */ /* 0x000fe200030e0100 */
[----:B01----:R-:W-:Y:S06]  /*27220*/  ENDCOLLECTIVE ;  /* 0x000000000000791b */ /* 0x003fec0003800000 */
.L_x_15614:
[----:B------:R-:W-:Y:S05]  /*27230*/  BSYNC B0 ;  /* 0x0000000000007941 */ /* 0x000fea0003800000 */
.L_x_15613:
        /* <DEDUP_REMOVED lines=8> */
.L_x_15615:
[----:B------:R-:W-:Y:S02]  /*272c0*/  IMAD.IADD R27, R12, 0x1, R27 ;  /* 0x000000010c1b7824 */ /* 0x000fe400078e021b */
[----:B------:R-:W-:Y:S02]  /*272d0*/  IMAD.MOV.U32 R13, RZ, RZ, R4 ;  /* 0x000000ffff0d7224 */ /* 0x000fe400078e0004 */
[----:B------:R-:W-:-:S07]  /*272e0*/  IMAD.MOV.U32 R25, RZ, RZ, R14 ;  /* 0x000000ffff197224 */ /* 0x000fce00078e000e */
[----:B------:R-:W-:Y:S05]  /*272f0*/  WARPSYNC.COLLECTIVE R15, `(.L_x_15616) ;  /* 0x000000000f087348 */ /* 0x000fea0003c00000 */
[----:B------:R0:W1:Y:S02]  /*27300*/  SHFL.IDX P6, R14, R13, R12, R11 ;  /* 0x0000000c0d0e7389 */ /* 0x00006400000c000b */
[----:B01----:R-:W-:Y:S01]  /*27310*/  ENDCOLLECTIVE ;  /* 0x000000000000791b */ /* 0x003fe20003800000 */
.L_x_15616:
[----:B------:R-:W-:Y:S01]  /*27320*/  IMAD.MOV.U32 R4, RZ, RZ, R14 ;  /* 0x000000ffff047224 */ /* 0x000fe200078e000e */
[----:B------:R-:W-:Y:S06]  /*27330*/  BRA `(.L_x_15617) ;  /* 0xffffff8c008c7947 */ /* 0x000fec000383ffff */
.L_x_15377:
[----:B------:R-:W-:Y:S01]  /*27340*/  BSSY B0, `(.L_x_15618) ;  /* 0x0000007000007945 */ /* 0x000fe20003800000 */
[----:B------:R-:W-:Y:S02]  /*27350*/  IMAD.MOV.U32 R13, RZ, RZ, R2 ;  /* 0x000000ffff0d7224 */ /* 0x000fe400078e0002 */
[----:B-1----:R-:W-:Y:S02]  /*27360*/  IMAD.MOV.U32 R11, RZ, RZ, 0x1f ;  /* 0x0000001fff0b7424 */ /* 0x002fe400078e00ff */
[----:B------:R-:W-:-:S07]  /*27370*/  IMAD.MOV.U32 R15, RZ, RZ, -0x1 ;  /* 0xffffffffff0f7424 */ /* 0x000fce00078e00ff */
[----:B0--34-:R-:W-:Y:S05]  /*27380*/  WARPSYNC.COLLECTIVE R15, `(.L_x_15619) ;  /* 0x000000000f087348 */ /* 0x019fea0003c00000 */
[----:B------:R1:W2:Y:S02]  /*27390*/  SHFL.IDX P6, R14, R13, R12, R11 ;  /* 0x0000000c0d0e7389 */ /* 0x0002a400000c000b */
[----:B01234-:R-:W-:Y:S01]  /*273a0*/  ENDCOLLECTIVE ;  /* 0x000000000000791b */ /* 0x01ffe20003800000 */
.L_x_15619:
[----:B------:R-:W-:Y:S05]  /*273b0*/  BSYNC B0 ;  /* 0x0000000000007941 */ /* 0x000fea0003800000 */
.L_x_15618:
[----:B------:R-:W-:Y:S01]  /*273c0*/  IMAD.MOV.U32 R6, RZ, RZ, R14 ;  /* 0x000000ffff067224 */ /* 0x000fe200078e000e */
[----:B------:R-:W-:Y:S06]  /*273d0*/  BRA `(.L_x_15376) ;  /* 0xffffff8c007c7947 */ /* 0x000fec000383ffff */
.L_x_15383:
[----:B-1----:R1:W4:Y:S02]  /*273e0*/  SYNCS.PHASECHK.TRANS64.TRYWAIT P0, [R4+URZ+0x32420], R0 ;  /* 0x03242000040075a7 */ /* 0x002324000800017f */
[----:B----4-:R-:W-:Y:S05]  /*273f0*/  @!P0 NANOSLEEP.SYNCS 0x989680 ;  /* 0x009896800000895d */ /* 0x010fea0003900000 */
[----:B------:R-:W4:Y:S02]  /*27400*/  @!P0 SYNCS.PHASECHK.TRANS64 P0, [R4+URZ+0x32420], R0 ;  /* 0x03242000040085a7 */ /* 0x000f24000800007f */
[----:B----4-:R-:W-:Y:S05]  /*27410*/  @!P0 BRA `(.L_x_15383) ;  /* 0xfffffffc00f08947 */ /* 0x010fea000383ffff */
[----:B------:R-:W-:Y:S05]  /*27420*/  BRA `(.L_x_15620) ;  /* 0xffffff9400d47947 */ /* 0x000fea000383ffff */
.L_x_15384:
        /* <DEDUP_REMOVED lines=11> */
.L_x_15622:
[----:B------:R-:W-:Y:S05]  /*274e0*/  BSYNC B0 ;  /* 0x0000000000007941 */ /* 0x000fea0003800000 */
.L_x_15621:
[----:B------:R-:W-:Y:S05]  /*274f0*/  BRA `(.L_x_15623) ;  /* 0xffffff9400bc7947 */ /* 0x000fea000383ffff */
.L_x_15385:
[----:B------:R-:W-:Y:S01]  /*27500*/  BSSY B0, `(.L_x_15624) ;  /* 0x0000006000007945 */ /* 0x000fe20003800000 */
[----:B------:R-:W-:-:S07]  /*27510*/  IMAD.MOV.U32 R15, RZ, RZ, -0x1 ;  /* 0xffffffffff0f7424 */ /* 0x000fce00078e00ff */
[----:B0123--:R-:W-:Y:S05]  /*27520*/  WARPSYNC.COLLECTIVE R15, `(.L_x_15625) ;  /* 0x000000000f0c7348 */ /* 0x00ffea0003c00000 */
[----:B------:R-:W-:Y:S02]  /*27530*/  ELECT P6, UR62, PT ;  /* 0x00000000003e782f */ /* 0x000fe400038c0000 */
[----:B------:R-:W-:Y:S01]  /*27540*/  MOV R14, UR62 ;  /* 0x0000003e000e7c02 */ /* 0x000fe20008000f00 */
[----:B0123--:R-:W-:Y:S10]  /*27550*/  ENDCOLLECTIVE ;  /* 0x000000000000791b */ /* 0x00fff40003800000 */
.L_x_15625:
[----:B------:R-:W-:Y:S05]  /*27560*/  BSYNC B0 ;  /* 0x0000000000007941 */ /* 0x000fea0003800000 */
.L_x_15624:
[----:B------:R-:W-:Y:S05]  /*27570*/  BRA `(.L_x_15626) ;  /* 0xffffff9400b07947 */ /* 0x000fea000383ffff */
.L_x_15387:
[----:B-1----:R1:W4:Y:S02]  /*27580*/  SYNCS.PHASECHK.TRANS64.TRYWAIT P1, [R5+URZ+0x32440], R0 ;  /* 0x03244000050075a7 */ /* 0x002324000802017f */
[----:B----4-:R-:W-:Y:S05]  /*27590*/  @!P1 NANOSLEEP.SYNCS 0x989680 ;  /* 0x009896800000995d */ /* 0x010fea0003900000 */
[----:B------:R-:W4:Y:S02]  /*275a0*/  @!P1 SYNCS.PHASECHK.TRANS64 P1, [R5+URZ+0x32440], R0 ;  /* 0x03244000050095a7 */ /* 0x000f24000802007f */
[----:B----4-:R-:W-:Y:S05]  /*275b0*/  @!P1 BRA `(.L_x_15387) ;  /* 0xfffffffc00f09947 */ /* 0x010fea000383ffff */
[----:B------:R-:W-:Y:S05]  /*275c0*/  BRA `(.L_x_15627) ;  /* 0xffffff9400d07947 */ /* 0x000fea000383ffff */
.L_x_15389:
[----:B----4-:R4:W0:Y:S02]  /*275d0*/  SYNCS.PHASECHK.TRANS64.TRYWAIT P1, [R19+URZ+0x32440], R2 ;  /* 0x03244002130075a7 */ /* 0x010824000802017f */
[----:B0-----:R-:W-:Y:S05]  /*275e0*/  @!P1 NANOSLEEP.SYNCS 0x989680 ;  /* 0x009896800000995d */ /* 0x001fea0003900000 */
[----:B------:R-:W0:Y:S02]  /*275f0*/  @!P1 SYNCS.PHASECHK.TRANS64 P1, [R19+URZ+0x32440], R2 ;  /* 0x03244002130095a7 */ /* 0x000e24000802007f */
[----:B0-----:R-:W-:Y:S05]  /*27600*/  @!P1 BRA `(.L_x_15389) ;  /* 0xfffffffc00f09947 */ /* 0x001fea000383ffff */
[----:B------:R-:W-:Y:S05]  /*27610*/  BRA `(.L_x_15628) ;  /* 0xffffff9400dc7947 */ /* 0x000fea000383ffff */
.L_x_15391:
[----:B------:R0:W0:Y:S02]  /*27620*/  SYNCS.PHASECHK.TRANS64.TRYWAIT P1, [R5+URZ+0x32460], R0 ;  /* 0x03246000050075a7 */ /* 0x000024000802017f */
[----:B0-----:R-:W-:Y:S05]  /*27630*/  @!P1 NANOSLEEP.SYNCS 0x989680 ;  /* 0x009896800000995d */ /* 0x001fea0003900000 */
[----:B------:R-:W0:Y:S02]  /*27640*/  @!P1 SYNCS.PHASECHK.TRANS64 P1, [R5+URZ+0x32460], R0 ;  /* 0x03246000050095a7 */ /* 0x000e24000802007f */
[----:B0-----:R-:W-:Y:S05]  /*27650*/  @!P1 BRA `(.L_x_15391) ;  /* 0xfffffffc00f09947 */ /* 0x001fea000383ffff */
[----:B------:R-:W-:Y:S05]  /*27660*/  BRA `(.L_x_15629) ;  /* 0xffffff9400d87947 */ /* 0x000fea000383ffff */
.L_x_15630:
        /* <DEDUP_REMOVED lines=9> */
.L_x_15682:


//--------------------- .nv.global.init           --------------------------
	.section	.nv.global.init,"aw",@progbits
.nv.global.init:
	.type		$str$23,@object
	.size		$str$23,($str$24 - $str$23)
$str$23:
        /*0000*/ 	.byte	0x28, 0x61, 0x64, 0x64, 0x72, 0x65, 0x73, 0x73, 0x20, 0x26, 0x20, 0x6d, 0x61, 0x73, 0x6b, 0x29
        /*0010*/ 	.byte	0x20, 0x3d, 0x3d, 0x20, 0x30, 0x00
	.type		$str$24,@object
	.size		$str$24,(__unnamed_11 - $str$24)
$str$24:
        /*0016*/ 	.byte	0x2f, 0x74, 0x6d, 0x70, 0x2f, 0x6f, 0x73, 0x73, 0x5f, 0x6b, 0x65, 0x72, 0x6e, 0x65, 0x6c, 0x73
        /*0026*/ 	.byte	0x5f, 0x73, 0x72, 0x63, 0x2f, 0x66, 0x6c, 0x61, 0x73, 0x68, 0x5f, 0x61, 0x74, 0x74, 0x65, 0x6e
        /*0036*/ 	.byte	0x74, 0x69, 0x6f, 0x6e, 0x2f, 0x63, 0x73, 0x72, 0x63, 0x2f, 0x63, 0x75, 0x74, 0x6c, 0x61, 0x73
        /*0046*/ 	.byte	0x73, 0x2f, 0x69, 0x6e, 0x63, 0x6c, 0x75, 0x64, 0x65, 0x2f, 0x63, 0x75, 0x74, 0x65, 0x2f, 0x70
        /*0056*/ 	.byte	0x6f, 0x69, 0x6e, 0x74, 0x65, 0x72, 0x5f, 0x66, 0x6c, 0x61, 0x67, 0x67, 0x65, 0x64, 0x2e, 0x68
        /*0066*/ 	.byte	0x70, 0x70, 0x00
	.type		__unnamed_11,@object
	.size		__unnamed_11,(__unnamed_4 - __unnamed_11)
__unnamed_11:
        /* <DEDUP_REMOVED lines=24> */
	.type		__unnamed_4,@object
	.size		__unnamed_4,(__unnamed_12 - __unnamed_4)
__unnamed_4:
        /* <DEDUP_REMOVED lines=24> */
        /*0369*/ 	.byte	0x00
	.type		__unnamed_12,@object
	.size		__unnamed_12,(__unnamed_7 - __unnamed_12)
__unnamed_12:
        /* <DEDUP_REMOVED lines=24> */
        /*04ea*/ 	.byte	0x26, 0x5d, 0x00
	.type		__unnamed_7,@object
	.size		__unnamed_7,(__unnamed_17 - __unnamed_7)
__unnamed_7:
        /* <DEDUP_REMOVED lines=25> */
	.type		__unnamed_17,@object
	.size		__unnamed_17,(__unnamed_5 - __unnamed_17)
__unnamed_17:
        /* <DEDUP_REMOVED lines=25> */
	.type		__unnamed_5,@object
	.size		__unnamed_5,(__unnamed_13 - __unnamed_5)
__unnamed_5:
        /* <DEDUP_REMOVED lines=25> */
	.type		__unnamed_13,@object
	.size		__unnamed_13,(__unnamed_6 - __unnamed_13)
__unnamed_13:
        /* <DEDUP_REMOVED lines=28> */
        /*0b39*/ 	.byte	0x34, 0x30, 0x39, 0x36, 0x3e, 0x3e, 0x3e, 0x3e, 0x3e, 0x5d, 0x00
	.type		__unnamed_6,@object
	.size		__unnamed_6,(__unnamed_8 - __unnamed_6)
__unnamed_6:
        /* <DEDUP_REMOVED lines=29> */
	.type		__unnamed_8,@object
	.size		__unnamed_8,(__unnamed_1 - __unnamed_8)
__unnamed_8:
        /* <DEDUP_REMOVED lines=28> */
        /*0ed0*/ 	.byte	0x34, 0x30, 0x39, 0x36, 0x3e, 0x3e, 0x3e, 0x3e, 0x3e, 0x20, 0x26, 0x5d, 0x00
	.type		__unnamed_1,@object
	.size		__unnamed_1,(__unnamed_9 - __unnamed_1)
__unnamed_1:
        /* <DEDUP_REMOVED lines=28> */
        /*109d*/ 	.byte	0x3c, 0x36, 0x31, 0x34, 0x34, 0x3e, 0x3e, 0x3e, 0x3e, 0x3e, 0x20, 0x26, 0x5d, 0x00
	.type		__unnamed_9,@object
	.size		__unnamed_9,(__unnamed_10 - __unnamed_9)
__unnamed_9:
        /* <DEDUP_REMOVED lines=28> */
        /*126b*/ 	.byte	0x3a, 0x43, 0x3c, 0x33, 0x32, 0x37, 0x36, 0x38, 0x3e, 0x3e, 0x3e, 0x3e, 0x3e, 0x5d, 0x00
	.type		__unnamed_10,@object
	.size		__unnamed_10,(__unnamed_3 - __unnamed_10)
__unnamed_10:
        /* <DEDUP_REMOVED lines=29> */
	.type		__unnamed_3,@object
	.size		__unnamed_3,(__unnamed_15 - __unnamed_3)
__unnamed_3:
        /* <DEDUP_REMOVED lines=29> */
	.type		__unnamed_15,@object
	.size		__unnamed_15,(__unnamed_16 - __unnamed_15)
__unnamed_15:
        /* <DEDUP_REMOVED lines=29> */
	.type		__unnamed_16,@object
	.size		__unnamed_16,(__unnamed_2 - __unnamed_16)
__unnamed_16:
        /* <DEDUP_REMOVED lines=29> */
	.type		__unnamed_2,@object
	.size		__unnamed_2,(__unnamed_18 - __unnamed_2)
__unnamed_2:
        /* <DEDUP_REMOVED lines=29> */
	.type		__unnamed_18,@object
	.size		__unnamed_18,(__unnamed_14 - __unnamed_18)
__unnamed_18:
        /* <DEDUP_REMOVED lines=29> */
	.type		__unnamed_14,@object
	.size		__unnamed_14,(.L_13 - __unnamed_14)
__unnamed_14:
        /* <DEDUP_REMOVED lines=29> */
        /*1f29*/ 	.byte	0x5d, 0x00
.L_13:


//--------------------- .nv.shared._ZN7cutlass13device_kernelIN5flash11enable_sm90INS1_16FlashAttnFwdSm90INS1_25CollectiveMainloopFwdSm90ILi2EN4cute5tupleIJNS5_1CILi1EEES8_S8_EEENS6_IJNS7_ILi128EEENS7_ILi96EEENS7_ILi192EEEEEELi128ENS_10bfloat16_tEfNS_4arch4Sm90ELb0ELb0ELb0ELb0ELb1ELb0ELb0ELb1ELb1ELb1ELb1ELb0EEENS1_21CollectiveEpilogueFwdINS6_IJSA_SA_SB_EEES9_SE_SG_Li256ELb0ELb1ELb1ELb0EEENS1_19SingleTileSchedulerILb0ELb1ELb1ELi128EEEEEEEEEvNT_6ParamsE --------------------------
	.section	.nv.shared._ZN7cutlass13device_kernelIN5flash11enable_sm90INS1_16FlashAttnFwdSm90INS1_25CollectiveMainloopFwdSm90ILi2EN4cute5tupleIJNS5_1CILi1EEES8_S8_EEENS6_IJNS7_ILi128EEENS7_ILi96EEENS7_ILi192EEEEEELi128ENS_10bfloat16_tEfNS_4arch4Sm90ELb0ELb0ELb0ELb0ELb1ELb0ELb0ELb1ELb1ELb1ELb1ELb0EEENS1_21CollectiveEpilogueFwdINS6_IJSA_SA_SB_EEES9_SE_SG_Li256ELb0ELb1ELb1ELb0EEENS1_19SingleTileSchedulerILb0ELb1ELb1ELi128EEEEEEEEEvNT_6ParamsE,"aw",@nobits
	.sectionflags	@""
	.align	16
	.zero		1024


//--------------------- .nv.shared.reserved.0     --------------------------
	.section	.nv.shared.reserved.0,"aw",@nobits
	.weak		__nv_reservedSMEM_offset_0_alias
	.size		__nv_reservedSMEM_offset_0_alias, 0, 0
	.other		__nv_reservedSMEM_offset_0_alias,@"STO_CUDA_RESERVED_SHARED STV_DEFAULT"
__nv_reservedSMEM_offset_0_alias:
	.zero		0


//--------------------- .nv.global                --------------------------
	.section	.nv.global,"aw",@nobits
.nv.global:
	.type		_ZN79_INTERNAL_f64a63e4_43_flash_fwd_hdimdiff_bf16_paged_split_sm90_cu_4cb42ef5_41484cute1_E,@object
	.size		_ZN79_INTERNAL_f64a63e4_43_flash_fwd_hdimdiff_bf16_paged_split_sm90_cu_4cb42ef5_41484cute1_E,(_ZN79_INTERNAL_f64a63e4_43_flash_fwd_hdimdiff_bf16_paged_split_sm90_cu_4cb42ef5_41484cuda3std3__45__cpo6cbeginE - _ZN79_INTERNAL_f64a63e4_43_flash_fwd_hdimdiff_bf16_paged_split_sm90_cu_4cb42ef5_41484cute1_E)
_ZN79_INTERNAL_f64a63e4_43_flash_fwd_hdimdiff_bf16_paged_split_sm90_cu_4cb42ef5_41484cute1_E:
	.zero		1
	.type		_ZN79_INTERNAL_f64a63e4_43_flash_fwd_hdimdiff_bf16_paged_split_sm90_cu_4cb42ef5_41484cuda3std3__45__cpo6cbeginE,@object
	.size		_ZN79_INTERNAL_f64a63e4_43_flash_fwd_hdimdiff_bf16_paged_split_sm90_cu_4cb42ef5_41484cuda3std3__45__cpo6cbeginE,(_ZN79_INTERNAL_f64a63e4_43_flash_fwd_hdimdiff_bf16_paged_split_sm90_cu_4cb42ef5_41484cuda3std3__48in_placeE - _ZN79_INTERNAL_f64a63e4_43_flash_fwd_hdimdiff_bf16_paged_split_sm90_cu_4cb42ef5_41484cuda3std3__45__cpo6cbeginE)
_ZN79_INTERNAL_f64a63e4_43_flash_fwd_hdimdiff_bf16_paged_split_sm90_cu_4cb42ef5_41484cuda3std3__45__cpo6cbeginE:
	.zero		1
	.type		_ZN79_INTERNAL_f64a63e4_43_flash_fwd_hdimdiff_bf16_paged_split_sm90_cu_4cb42ef5_41484cuda3std3__48in_placeE,@object
	.size		_ZN79_INTERNAL_f64a63e4_43_flash_fwd_hdimdiff_bf16_paged_split_sm90_cu_4cb42ef5_41484cuda3std3__48in_placeE,(_ZN79_INTERNAL_f64a63e4_43_flash_fwd_hdimdiff_bf16_paged_split_sm90_cu_4cb42ef5_41484cuda3std6ranges3__45__cpo9iter_moveE - _ZN79_INTERNAL_f64a63e4_43_flash_fwd_hdimdiff_bf16_paged_split_sm90_cu_4cb42ef5_41484cuda3std3__48in_placeE)
_ZN79_INTERNAL_f64a63e4_43_flash_fwd_hdimdiff_bf16_paged_split_sm90_cu_4cb42ef5_41484cuda3std3__48in_placeE:
	.zero		1
	.type		_ZN79_INTERNAL_f64a63e4_43_flash_fwd_hdimdiff_bf16_paged_split_sm90_cu_4cb42ef5_41484cuda3std6ranges3__45__cpo9iter_moveE,@object
	.size		_ZN79_INTERNAL_f64a63e4_43_flash_fwd_hdimdiff_bf16_paged_split_sm90_cu_4cb42ef5_41484cuda3std6ranges3__45__cpo9iter_moveE,(_ZN79_INTERNAL_f64a63e4_43_flash_fwd_hdimdiff_bf16_paged_split_sm90_cu_4cb42ef5_41484cuda3std3__45__cpo5beginE - _ZN79_INTERNAL_f64a63e4_43_flash_fwd_hdimdiff_bf16_paged_split_sm90_cu_4cb42ef5_41484cuda3std6ranges3__45__cpo9iter_moveE)
_ZN79_INTERNAL_f64a63e4_43_flash_fwd_hdimdiff_bf16_paged_split_sm90_cu_4cb42ef5_41484cuda3std6ranges3__45__cpo9iter_moveE:
	.zero		1
	.type		_ZN79_INTERNAL_f64a63e4_43_flash_fwd_hdimdiff_bf16_paged_split_sm90_cu_4cb42ef5_41484cuda3std3__45__cpo5beginE,@object
	.size		_ZN79_INTERNAL_f64a63e4_43_flash_fwd_hdimdiff_bf16_paged_split_sm90_cu_4cb42ef5_41484cuda3std3__45__cpo5beginE,(_ZN79_INTERNAL_f64a63e4_43_flash_fwd_hdimdiff_bf16_paged_split_sm90_cu_4cb42ef5_41484cuda3std3__481_GLOBAL__N__f64a63e4_43_flash_fwd_hdimdiff_bf16_paged_split_sm90_cu_4cb42ef5_41486ignoreE - _ZN79_INTERNAL_f64a63e4_43_flash_fwd_hdimdiff_bf16_paged_split_sm90_cu_4cb42ef5_41484cuda3std3__45__cpo5beginE)
_ZN79_INTERNAL_f64a63e4_43_flash_fwd_hdimdiff_bf16_paged_split_sm90_cu_4cb42ef5_41484cuda3std3__45__cpo5beginE:
	.zero		1
	.type		_ZN79_INTERNAL_f64a63e4_43_flash_fwd_hdimdiff_bf16_paged_split_sm90_cu_4cb42ef5_41484cuda3std3__481_GLOBAL__N__f64a63e4_43_flash_fwd_hdimdiff_bf16_paged_split_sm90_cu_4cb42ef5_41486ignoreE,@object
	.size		_ZN79_INTERNAL_f64a63e4_43_flash_fwd_hdimdiff_bf16_paged_split_sm90_cu_4cb42ef5_41484cuda3std3__481_GLOBAL__N__f64a63e4_43_flash_fwd_hdimdiff_bf16_paged_split_sm90_cu_4cb42ef5_41486ignoreE,(_ZN79_INTERNAL_f64a63e4_43_flash_fwd_hdimdiff_bf16_paged_split_sm90_cu_4cb42ef5_41484cute7productE - _ZN79_INTERNAL_f64a63e4_43_flash_fwd_hdimdiff_bf16_paged_split_sm90_cu_4cb42ef5_41484cuda3std3__481_GLOBAL__N__f64a63e4_43_flash_fwd_hdimdiff_bf16_paged_split_sm90_cu_4cb42ef5_41486ignoreE)
_ZN79_INTERNAL_f64a63e4_43_flash_fwd_hdimdiff_bf16_paged_split_sm90_cu_4cb42ef5_41484cuda3std3__481_GLOBAL__N__f64a63e4_43_flash_fwd_hdimdiff_bf16_paged_split_sm90_cu_4cb42ef5_41486ignoreE:
	.zero		1
	.type		_ZN79_INTERNAL_f64a63e4_43_flash_fwd_hdimdiff_bf16_paged_split_sm90_cu_4cb42ef5_41484cute7productE,@object
	.size		_ZN79_INTERNAL_f64a63e4_43_flash_fwd_hdimdiff_bf16_paged_split_sm90_cu_4cb42ef5_41484cute7productE,(_ZN79_INTERNAL_f64a63e4_43_flash_fwd_hdimdiff_bf16_paged_split_sm90_cu_4cb42ef5_41484cuda3std3__45__cpo3endE - _ZN79_INTERNAL_f64a63e4_43_flash_fwd_hdimdiff_bf16_paged_split_sm90_cu_4cb42ef5_41484cute7productE)
_ZN79_INTERNAL_f64a63e4_43_flash_fwd_hdimdiff_bf16_paged_split_sm90_cu_4cb42ef5_41484cute7productE:
	.zero		1
	.type		_ZN79_INTERNAL_f64a63e4_43_flash_fwd_hdimdiff_bf16_paged_split_sm90_cu_4cb42ef5_41484cuda3std3__45__cpo3endE,@object
	.size		_ZN79_INTERNAL_f64a63e4_43_flash_fwd_hdimdiff_bf16_paged_split_sm90_cu_4cb42ef5_41484cuda3std3__45__cpo3endE,(_ZN79_INTERNAL_f64a63e4_43_flash_fwd_hdimdiff_bf16_paged_split_sm90_cu_4cb42ef5_41484cuda3std3__419piecewise_constructE - _ZN79_INTERNAL_f64a63e4_43_flash_fwd_hdimdiff_bf16_paged_split_sm90_cu_4cb42ef5_41484cuda3std3__45__cpo3endE)
_ZN79_INTERNAL_f64a63e4_43_flash_fwd_hdimdiff_bf16_paged_split_sm90_cu_4cb42ef5_41484cuda3std3__45__cpo3endE:
	.zero		1
	.type		_ZN79_INTERNAL_f64a63e4_43_flash_fwd_hdimdiff_bf16_paged_split_sm90_cu_4cb42ef5_41484cuda3std3__419piecewise_constructE,@object
	.size		_ZN79_INTERNAL_f64a63e4_43_flash_fwd_hdimdiff_bf16_paged_split_sm90_cu_4cb42ef5_41484cuda3std3__419piecewise_constructE,(_ZN79_INTERNAL_f64a63e4_43_flash_fwd_hdimdiff_bf16_paged_split_sm90_cu_4cb42ef5_41484cuda3std3__45__cpo4cendE - _ZN79_INTERNAL_f64a63e4_43_flash_fwd_hdimdiff_bf16_paged_split_sm90_cu_4cb42ef5_41484cuda3std3__419piecewise_constructE)
_ZN79_INTERNAL_f64a63e4_43_flash_fwd_hdimdiff_bf16_paged_split_sm90_cu_4cb42ef5_41484cuda3std3__419piecewise_constructE:
	.zero		1
	.type		_ZN79_INTERNAL_f64a63e4_43_flash_fwd_hdimdiff_bf16_paged_split_sm90_cu_4cb42ef5_41484cuda3std3__45__cpo4cendE,@object
	.size		_ZN79_INTERNAL_f64a63e4_43_flash_fwd_hdimdiff_bf16_paged_split_sm90_cu_4cb42ef5_41484cuda3std3__45__cpo4cendE,(_ZN79_INTERNAL_f64a63e4_43_flash_fwd_hdimdiff_bf16_paged_split_sm90_cu_4cb42ef5_41484cuda3std6ranges3__45__cpo4swapE - _ZN79_INTERNAL_f64a63e4_43_flash_fwd_hdimdiff_bf16_paged_split_sm90_cu_4cb42ef5_41484cuda3std3__45__cpo4cendE)
_ZN79_INTERNAL_f64a63e4_43_flash_fwd_hdimdiff_bf16_paged_split_sm90_cu_4cb42ef5_41484cuda3std3__45__cpo4cendE:
	.zero		1
	.type		_ZN79_INTERNAL_f64a63e4_43_flash_fwd_hdimdiff_bf16_paged_split_sm90_cu_4cb42ef5_41484cuda3std6ranges3__45__cpo4swapE,@object
	.size		_ZN79_INTERNAL_f64a63e4_43_flash_fwd_hdimdiff_bf16_paged_split_sm90_cu_4cb42ef5_41484cuda3std6ranges3__45__cpo4swapE,(.L_25 - _ZN79_INTERNAL_f64a63e4_43_flash_fwd_hdimdiff_bf16_paged_split_sm90_cu_4cb42ef5_41484cuda3std6ranges3__45__cpo4swapE)
_ZN79_INTERNAL_f64a63e4_43_flash_fwd_hdimdiff_bf16_paged_split_sm90_cu_4cb42ef5_41484cuda3std6ranges3__45__cpo4swapE:
	.zero		1
.L_25:


//--------------------- .nv.shared._ZN7cutlass13device_kernelIN5flash11enable_sm90INS1_16FlashAttnFwdSm90INS1_25CollectiveMainloopFwdSm90ILi2EN4cute5tupleIJNS5_1CILi1EEES8_S8_EEENS6_IJNS7_ILi128EEENS7_ILi96EEENS7_ILi192EEEEEELi128ENS_10bfloat16_tEfNS_4arch4Sm90ELb0ELb0ELb0ELb1ELb1ELb0ELb0ELb1ELb1ELb1ELb1ELb0EEENS1_21CollectiveEpilogueFwdINS6_IJSA_SA_SB_EEES9_SE_SG_Li256ELb1ELb1ELb1ELb0EEENS1_36VarlenDynamicPersistentTileSchedulerILi128ELi96ELi256ELi128ELb1ELb1ELb1ELb0ELb1ELb1EEEEEEEEEvNT_6ParamsE --------------------------
	.section	.nv.shared._ZN7cutlass13device_kernelIN5flash11enable_sm90INS1_16FlashAttnFwdSm90INS1_25CollectiveMainloopFwdSm90ILi2EN4cute5tupleIJNS5_1CILi1EEES8_S8_EEENS6_IJNS7_ILi128EEENS7_ILi96EEENS7_ILi192EEEEEELi128ENS_10bfloat16_tEfNS_4arch4Sm90ELb0ELb0ELb0ELb1ELb1ELb0ELb0ELb1ELb1ELb1ELb1ELb0EEENS1_21CollectiveEpilogueFwdINS6_IJSA_SA_SB_EEES9_SE_SG_Li256ELb1ELb1ELb1ELb0EEENS1_36VarlenDynamicPersistentTileSchedulerILi128ELi96ELi256ELi128ELb1ELb1ELb1ELb0ELb1ELb1EEEEEEEEEvNT_6ParamsE,"aw",@nobits
	.sectionflags	@""
	.align	16
	.zero		1024


//--------------------- .nv.shared._ZN7cutlass13device_kernelIN5flash11enable_sm90INS1_16FlashAttnFwdSm90INS1_25CollectiveMainloopFwdSm90ILi2EN4cute5tupleIJNS5_1CILi1EEES8_S8_EEENS6_IJNS7_ILi128EEENS7_ILi96EEENS7_ILi192EEEEEELi128ENS_10bfloat16_tEfNS_4arch4Sm90ELb0ELb0ELb0ELb1ELb1ELb1ELb0ELb1ELb1ELb1ELb1ELb0EEENS1_21CollectiveEpilogueFwdINS6_IJSA_SA_SB_EEES9_SE_SG_Li256ELb1ELb1ELb1ELb0EEENS1_36VarlenDynamicPersistentTileSchedulerILi128ELi96ELi256ELi128ELb1ELb1ELb1ELb0ELb1ELb1EEEEEEEEEvNT_6ParamsE --------------------------
	.section	.nv.shared._ZN7cutlass13device_kernelIN5flash11enable_sm90INS1_16FlashAttnFwdSm90INS1_25CollectiveMainloopFwdSm90ILi2EN4cute5tupleIJNS5_1CILi1EEES8_S8_EEENS6_IJNS7_ILi128EEENS7_ILi96EEENS7_ILi192EEEEEELi128ENS_10bfloat16_tEfNS_4arch4Sm90ELb0ELb0ELb0ELb1ELb1ELb1ELb0ELb1ELb1ELb1ELb1ELb0EEENS1_21CollectiveEpilogueFwdINS6_IJSA_SA_SB_EEES9_SE_SG_Li256ELb1ELb1ELb1ELb0EEENS1_36VarlenDynamicPersistentTileSchedulerILi128ELi96ELi256ELi128ELb1ELb1ELb1ELb0ELb1ELb1EEEEEEEEEvNT_6ParamsE,"aw",@nobits
	.sectionflags	@""
	.align	16
	.zero		1024


//--------------------- .nv.shared._ZN7cutlass13device_kernelIN5flash11enable_sm90INS1_16FlashAttnFwdSm90INS1_25CollectiveMainloopFwdSm90ILi2EN4cute5tupleIJNS5_1CILi1EEES8_S8_EEENS6_IJNS7_ILi128EEENS7_ILi96EEENS7_ILi192EEEEEELi128ENS_10bfloat16_tEfNS_4arch4Sm90ELb0ELb1ELb0ELb0ELb1ELb0ELb0ELb1ELb1ELb1ELb1ELb0EEENS1_21CollectiveEpilogueFwdINS6_IJSA_SA_SB_EEES9_SE_SG_Li256ELb0ELb1ELb1ELb0EEENS1_19SingleTileSchedulerILb0ELb1ELb1ELi128EEEEEEEEEvNT_6ParamsE --------------------------
	.section	.nv.shared._ZN7cutlass13device_kernelIN5flash11enable_sm90INS1_16FlashAttnFwdSm90INS1_25CollectiveMainloopFwdSm90ILi2EN4cute5tupleIJNS5_1CILi1EEES8_S8_EEENS6_IJNS7_ILi128EEENS7_ILi96EEENS7_ILi192EEEEEELi128ENS_10bfloat16_tEfNS_4arch4Sm90ELb0ELb1ELb0ELb0ELb1ELb0ELb0ELb1ELb1ELb1ELb1ELb0EEENS1_21CollectiveEpilogueFwdINS6_IJSA_SA_SB_EEES9_SE_SG_Li256ELb0ELb1ELb1ELb0EEENS1_19SingleTileSchedulerILb0ELb1ELb1ELi128EEEEEEEEEvNT_6ParamsE,"aw",@nobits
	.sectionflags	@""
	.align	16
	.zero		1024


//--------------------- .nv.shared._ZN7cutlass13device_kernelIN5flash11enable_sm90INS1_16FlashAttnFwdSm90INS1_25CollectiveMainloopFwdSm90ILi2EN4cute5tupleIJNS5_1CILi1EEES8_S8_EEENS6_IJNS7_ILi128EEENS7_ILi96EEENS7_ILi192EEEEEELi128ENS_10bfloat16_tEfNS_4arch4Sm90ELb0ELb1ELb0ELb1ELb1ELb0ELb0ELb1ELb1ELb1ELb1ELb0EEENS1_21CollectiveEpilogueFwdINS6_IJSA_SA_SB_EEES9_SE_SG_Li256ELb1ELb1ELb1ELb0EEENS1_36VarlenDynamicPersistentTileSchedulerILi128ELi96ELi256ELi128ELb1ELb1ELb1ELb1ELb0ELb1EEEEEEEEEvNT_6ParamsE --------------------------
	.section	.nv.shared._ZN7cutlass13device_kernelIN5flash11enable_sm90INS1_16FlashAttnFwdSm90INS1_25CollectiveMainloopFwdSm90ILi2EN4cute5tupleIJNS5_1CILi1EEES8_S8_EEENS6_IJNS7_ILi128EEENS7_ILi96EEENS7_ILi192EEEEEELi128ENS_10bfloat16_tEfNS_4arch4Sm90ELb0ELb1ELb0ELb1ELb1ELb0ELb0ELb1ELb1ELb1ELb1ELb0EEENS1_21CollectiveEpilogueFwdINS6_IJSA_SA_SB_EEES9_SE_SG_Li256ELb1ELb1ELb1ELb0EEENS1_36VarlenDynamicPersistentTileSchedulerILi128ELi96ELi256ELi128ELb1ELb1ELb1ELb1ELb0ELb1EEEEEEEEEvNT_6ParamsE,"aw",@nobits
	.sectionflags	@""
	.align	16
	.zero		1024


//--------------------- .nv.shared._ZN7cutlass13device_kernelIN5flash11enable_sm90INS1_16FlashAttnFwdSm90INS1_25CollectiveMainloopFwdSm90ILi2EN4cute5tupleIJNS5_1CILi1EEES8_S8_EEENS6_IJNS7_ILi128EEENS7_ILi96EEENS7_ILi192EEEEEELi128ENS_10bfloat16_tEfNS_4arch4Sm90ELb0ELb1ELb0ELb1ELb1ELb1ELb0ELb1ELb1ELb1ELb1ELb0EEENS1_21CollectiveEpilogueFwdINS6_IJSA_SA_SB_EEES9_SE_SG_Li256ELb1ELb1ELb1ELb0EEENS1_36VarlenDynamicPersistentTileSchedulerILi128ELi96ELi256ELi128ELb1ELb1ELb1ELb1ELb0ELb1EEEEEEEEEvNT_6ParamsE --------------------------
	.section	.nv.shared._ZN7cutlass13device_kernelIN5flash11enable_sm90INS1_16FlashAttnFwdSm90INS1_25CollectiveMainloopFwdSm90ILi2EN4cute5tupleIJNS5_1CILi1EEES8_S8_EEENS6_IJNS7_ILi128EEENS7_ILi96EEENS7_ILi192EEEEEELi128ENS_10bfloat16_tEfNS_4arch4Sm90ELb0ELb1ELb0ELb1ELb1ELb1ELb0ELb1ELb1ELb1ELb1ELb0EEENS1_21CollectiveEpilogueFwdINS6_IJSA_SA_SB_EEES9_SE_SG_Li256ELb1ELb1ELb1ELb0EEENS1_36VarlenDynamicPersistentTileSchedulerILi128ELi96ELi256ELi128ELb1ELb1ELb1ELb1ELb0ELb1EEEEEEEEEvNT_6ParamsE,"aw",@nobits
	.sectionflags	@""
	.align	16
	.zero		1024


//--------------------- .nv.shared._ZN7cutlass13device_kernelIN5flash11enable_sm90INS1_16FlashAttnFwdSm90INS1_25CollectiveMainloopFwdSm90ILi2EN4cute5tupleIJNS5_1CILi1EEES8_S8_EEENS6_IJNS7_ILi128EEENS7_ILi96EEENS7_ILi192EEEEEELi128ENS_10bfloat16_tEfNS_4arch4Sm90ELb1ELb0ELb0ELb0ELb1ELb0ELb0ELb1ELb1ELb1ELb1ELb0EEENS1_21CollectiveEpilogueFwdINS6_IJSA_SA_SB_EEES9_SE_SG_Li256ELb0ELb1ELb1ELb0EEENS1_19SingleTileSchedulerILb0ELb1ELb1ELi128EEEEEEEEEvNT_6ParamsE --------------------------
	.section	.nv.shared._ZN7cutlass13device_kernelIN5flash11enable_sm90INS1_16FlashAttnFwdSm90INS1_25CollectiveMainloopFwdSm90ILi2EN4cute5tupleIJNS5_1CILi1EEES8_S8_EEENS6_IJNS7_ILi128EEENS7_ILi96EEENS7_ILi192EEEEEELi128ENS_10bfloat16_tEfNS_4arch4Sm90ELb1ELb0ELb0ELb0ELb1ELb0ELb0ELb1ELb1ELb1ELb1ELb0EEENS1_21CollectiveEpilogueFwdINS6_IJSA_SA_SB_EEES9_SE_SG_Li256ELb0ELb1ELb1ELb0EEENS1_19SingleTileSchedulerILb0ELb1ELb1ELi128EEEEEEEEEvNT_6ParamsE,"aw",@nobits
	.sectionflags	@""
	.align	16
	.zero		1024


//--------------------- .nv.shared._ZN7cutlass13device_kernelIN5flash11enable_sm90INS1_16FlashAttnFwdSm90INS1_25CollectiveMainloopFwdSm90ILi2EN4cute5tupleIJNS5_1CILi1EEES8_S8_EEENS6_IJNS7_ILi128EEENS7_ILi96EEENS7_ILi192EEEEEELi128ENS_10bfloat16_tEfNS_4arch4Sm90ELb1ELb0ELb0ELb1ELb1ELb0ELb0ELb1ELb1ELb1ELb1ELb0EEENS1_21CollectiveEpilogueFwdINS6_IJSA_SA_SB_EEES9_SE_SG_Li256ELb1ELb1ELb1ELb0EEENS1_36VarlenDynamicPersistentTileSchedulerILi128ELi96ELi256ELi128ELb1ELb1ELb1ELb1ELb1ELb1EEEEEEEEEvNT_6ParamsE --------------------------
	.section	.nv.shared._ZN7cutlass13device_kernelIN5flash11enable_sm90INS1_16FlashAttnFwdSm90INS1_25CollectiveMainloopFwdSm90ILi2EN4cute5tupleIJNS5_1CILi1EEES8_S8_EEENS6_IJNS7_ILi128EEENS7_ILi96EEENS7_ILi192EEEEEELi128ENS_10bfloat16_tEfNS_4arch4Sm90ELb1ELb0ELb0ELb1ELb1ELb0ELb0ELb1ELb1ELb1ELb1ELb0EEENS1_21CollectiveEpilogueFwdINS6_IJSA_SA_SB_EEES9_SE_SG_Li256ELb1ELb1ELb1ELb0EEENS1_36VarlenDynamicPersistentTileSchedulerILi128ELi96ELi256ELi128ELb1ELb1ELb1ELb1ELb1ELb1EEEEEEEEEvNT_6ParamsE,"aw",@nobits
	.sectionflags	@""
	.align	16
	.zero		1024


//--------------------- .nv.shared._ZN7cutlass13device_kernelIN5flash11enable_sm90INS1_16FlashAttnFwdSm90INS1_25CollectiveMainloopFwdSm90ILi2EN4cute5tupleIJNS5_1CILi1EEES8_S8_EEENS6_IJNS7_ILi128EEENS7_ILi96EEENS7_ILi192EEEEEELi128ENS_10bfloat16_tEfNS_4arch4Sm90ELb1ELb0ELb0ELb1ELb1ELb1ELb0ELb1ELb1ELb1ELb1ELb0EEENS1_21CollectiveEpilogueFwdINS6_IJSA_SA_SB_EEES9_SE_SG_Li256ELb1ELb1ELb1ELb0EEENS1_36VarlenDynamicPersistentTileSchedulerILi128ELi96ELi256ELi128ELb1ELb1ELb1ELb1ELb1ELb1EEEEEEEEEvNT_6ParamsE --------------------------
	.section	.nv.shared._ZN7cutlass13device_kernelIN5flash11enable_sm90INS1_16FlashAttnFwdSm90INS1_25CollectiveMainloopFwdSm90ILi2EN4cute5tupleIJNS5_1CILi1EEES8_S8_EEENS6_IJNS7_ILi128EEENS7_ILi96EEENS7_ILi192EEEEEELi128ENS_10bfloat16_tEfNS_4arch4Sm90ELb1ELb0ELb0ELb1ELb1ELb1ELb0ELb1ELb1ELb1ELb1ELb0EEENS1_21CollectiveEpilogueFwdINS6_IJSA_SA_SB_EEES9_SE_SG_Li256ELb1ELb1ELb1ELb0EEENS1_36VarlenDynamicPersistentTileSchedulerILi128ELi96ELi256ELi128ELb1ELb1ELb1ELb1ELb1ELb1EEEEEEEEEvNT_6ParamsE,"aw",@nobits
	.sectionflags	@""
	.align	16
	.zero		1024


//--------------------- .nv.shared._ZN7cutlass13device_kernelIN5flash11enable_sm90INS1_16FlashAttnFwdSm90INS1_25CollectiveMainloopFwdSm90ILi2EN4cute5tupleIJNS5_1CILi1EEES8_S8_EEENS6_IJNS7_ILi64EEESA_SA_EEELi512ENS_10bfloat16_tEfNS_4arch4Sm90ELb0ELb0ELb0ELb0ELb1ELb0ELb0ELb0ELb0ELb1ELb1ELb0EEENS1_21CollectiveEpilogueFwdINS6_IJSA_NS7_ILi512EEESA_EEES9_SC_SE_Li256ELb0ELb1ELb1ELb0EEENS1_19SingleTileSchedulerILb0ELb1ELb1ELi64EEEEEEEEEvNT_6ParamsE --------------------------
	.section	.nv.shared._ZN7cutlass13device_kernelIN5flash11enable_sm90INS1_16FlashAttnFwdSm90INS1_25CollectiveMainloopFwdSm90ILi2EN4cute5tupleIJNS5_1CILi1EEES8_S8_EEENS6_IJNS7_ILi64EEESA_SA_EEELi512ENS_10bfloat16_tEfNS_4arch4Sm90ELb0ELb0ELb0ELb0ELb1ELb0ELb0ELb0ELb0ELb1ELb1ELb0EEENS1_21CollectiveEpilogueFwdINS6_IJSA_NS7_ILi512EEESA_EEES9_SC_SE_Li256ELb0ELb1ELb1ELb0EEENS1_19SingleTileSchedulerILb0ELb1ELb1ELi64EEEEEEEEEvNT_6ParamsE,"aw",@nobits
	.sectionflags	@""
	.align	16
	.zero		1024


//--------------------- .nv.shared._ZN7cutlass13device_kernelIN5flash11enable_sm90INS1_16FlashAttnFwdSm90INS1_25CollectiveMainloopFwdSm90ILi2EN4cute5tupleIJNS5_1CILi1EEES8_S8_EEENS6_IJNS7_ILi64EEESA_SA_EEELi512ENS_10bfloat16_tEfNS_4arch4Sm90ELb0ELb0ELb0ELb0ELb1ELb0ELb1ELb0ELb0ELb1ELb1ELb0EEENS1_21CollectiveEpilogueFwdINS6_IJSA_NS7_ILi512EEESA_EEES9_SC_SE_Li256ELb0ELb1ELb1ELb0EEENS1_19SingleTileSchedulerILb0ELb1ELb1ELi64EEEEEEEEEvNT_6ParamsE --------------------------
	.section	.nv.shared._ZN7cutlass13device_kernelIN5flash11enable_sm90INS1_16FlashAttnFwdSm90INS1_25CollectiveMainloopFwdSm90ILi2EN4cute5tupleIJNS5_1CILi1EEES8_S8_EEENS6_IJNS7_ILi64EEESA_SA_EEELi512ENS_10bfloat16_tEfNS_4arch4Sm90ELb0ELb0ELb0ELb0ELb1ELb0ELb1ELb0ELb0ELb1ELb1ELb0EEENS1_21CollectiveEpilogueFwdINS6_IJSA_NS7_ILi512EEESA_EEES9_SC_SE_Li256ELb0ELb1ELb1ELb0EEENS1_19SingleTileSchedulerILb0ELb1ELb1ELi64EEEEEEEEEvNT_6ParamsE,"aw",@nobits
	.sectionflags	@""
	.align	16
	.zero		1024


//--------------------- .nv.shared._ZN7cutlass13device_kernelIN5flash11enable_sm90INS1_16FlashAttnFwdSm90INS1_25CollectiveMainloopFwdSm90ILi2EN4cute5tupleIJNS5_1CILi1EEES8_S8_EEENS6_IJNS7_ILi64EEESA_SA_EEELi512ENS_10bfloat16_tEfNS_4arch4Sm90ELb0ELb0ELb0ELb1ELb1ELb0ELb0ELb0ELb0ELb1ELb1ELb0EEENS1_21CollectiveEpilogueFwdINS6_IJSA_NS7_ILi512EEESA_EEES9_SC_SE_Li256ELb1ELb1ELb1ELb0EEENS1_36VarlenDynamicPersistentTileSchedulerILi64ELi64ELi256ELi128ELb1ELb1ELb1ELb0ELb1ELb1EEEEEEEEEvNT_6ParamsE --------------------------
	.section	.nv.shared._ZN7cutlass13device_kernelIN5flash11enable_sm90INS1_16FlashAttnFwdSm90INS1_25CollectiveMainloopFwdSm90ILi2EN4cute5tupleIJNS5_1CILi1EEES8_S8_EEENS6_IJNS7_ILi64EEESA_SA_EEELi512ENS_10bfloat16_tEfNS_4arch4Sm90ELb0ELb0ELb0ELb1ELb1ELb0ELb0ELb0ELb0ELb1ELb1ELb0EEENS1_21CollectiveEpilogueFwdINS6_IJSA_NS7_ILi512EEESA_EEES9_SC_SE_Li256ELb1ELb1ELb1ELb0EEENS1_36VarlenDynamicPersistentTileSchedulerILi64ELi64ELi256ELi128ELb1ELb1ELb1ELb0ELb1ELb1EEEEEEEEEvNT_6ParamsE,"aw",@nobits
	.sectionflags	@""
	.align	16
	.zero		1024


//--------------------- .nv.shared._ZN7cutlass13device_kernelIN5flash11enable_sm90INS1_16FlashAttnFwdSm90INS1_25CollectiveMainloopFwdSm90ILi2EN4cute5tupleIJNS5_1CILi1EEES8_S8_EEENS6_IJNS7_ILi64EEESA_SA_EEELi512ENS_10bfloat16_tEfNS_4arch4Sm90ELb0ELb0ELb0ELb1ELb1ELb1ELb0ELb0ELb0ELb1ELb1ELb0EEENS1_21CollectiveEpilogueFwdINS6_IJSA_NS7_ILi512EEESA_EEES9_SC_SE_Li256ELb1ELb1ELb1ELb0EEENS1_36VarlenDynamicPersistentTileSchedulerILi64ELi64ELi256ELi128ELb1ELb1ELb1ELb0ELb1ELb1EEEEEEEEEvNT_6ParamsE --------------------------
	.section	.nv.shared._ZN7cutlass13device_kernelIN5flash11enable_sm90INS1_16FlashAttnFwdSm90INS1_25CollectiveMainloopFwdSm90ILi2EN4cute5tupleIJNS5_1CILi1EEES8_S8_EEENS6_IJNS7_ILi64EEESA_SA_EEELi512ENS_10bfloat16_tEfNS_4arch4Sm90ELb0ELb0ELb0ELb1ELb1ELb1ELb0ELb0ELb0ELb1ELb1ELb0EEENS1_21CollectiveEpilogueFwdINS6_IJSA_NS7_ILi512EEESA_EEES9_SC_SE_Li256ELb1ELb1ELb1ELb0EEENS1_36VarlenDynamicPersistentTileSchedulerILi64ELi64ELi256ELi128ELb1ELb1ELb1ELb0ELb1ELb1EEEEEEEEEvNT_6ParamsE,"aw",@nobits
	.sectionflags	@""
	.align	16
	.zero		1024


//--------------------- .nv.shared._ZN7cutlass13device_kernelIN5flash11enable_sm90INS1_16FlashAttnFwdSm90INS1_25CollectiveMainloopFwdSm90ILi2EN4cute5tupleIJNS5_1CILi1EEES8_S8_EEENS6_IJNS7_ILi64EEESA_SA_EEELi512ENS_10bfloat16_tEfNS_4arch4Sm90ELb0ELb0ELb0ELb1ELb1ELb0ELb1ELb0ELb0ELb1ELb1ELb0EEENS1_21CollectiveEpilogueFwdINS6_IJSA_NS7_ILi512EEESA_EEES9_SC_SE_Li256ELb1ELb1ELb1ELb0EEENS1_36VarlenDynamicPersistentTileSchedulerILi64ELi64ELi256ELi128ELb1ELb1ELb1ELb0ELb1ELb1EEEEEEEEEvNT_6ParamsE --------------------------
	.section	.nv.shared._ZN7cutlass13device_kernelIN5flash11enable_sm90INS1_16FlashAttnFwdSm90INS1_25CollectiveMainloopFwdSm90ILi2EN4cute5tupleIJNS5_1CILi1EEES8_S8_EEENS6_IJNS7_ILi64EEESA_SA_EEELi512ENS_10bfloat16_tEfNS_4arch4Sm90ELb0ELb0ELb0ELb1ELb1ELb0ELb1ELb0ELb0ELb1ELb1ELb0EEENS1_21CollectiveEpilogueFwdINS6_IJSA_NS7_ILi512EEESA_EEES9_SC_SE_Li256ELb1ELb1ELb1ELb0EEENS1_36VarlenDynamicPersistentTileSchedulerILi64ELi64ELi256ELi128ELb1ELb1ELb1ELb0ELb1ELb1EEEEEEEEEvNT_6ParamsE,"aw",@nobits
	.sectionflags	@""
	.align	16
	.zero		1024


//--------------------- .nv.shared._ZN7cutlass13device_kernelIN5flash11enable_sm90INS1_16FlashAttnFwdSm90INS1_25CollectiveMainloopFwdSm90ILi2EN4cute5tupleIJNS5_1CILi1EEES8_S8_EEENS6_IJNS7_ILi64EEESA_SA_EEELi512ENS_10bfloat16_tEfNS_4arch4Sm90ELb0ELb0ELb0ELb1ELb1ELb1ELb1ELb0ELb0ELb1ELb1ELb0EEENS1_21CollectiveEpilogueFwdINS6_IJSA_NS7_ILi512EEESA_EEES9_SC_SE_Li256ELb1ELb1ELb1ELb0EEENS1_36VarlenDynamicPersistentTileSchedulerILi64ELi64ELi256ELi128ELb1ELb1ELb1ELb0ELb1ELb1EEEEEEEEEvNT_6ParamsE --------------------------
	.section	.nv.shared._ZN7cutlass13device_kernelIN5flash11enable_sm90INS1_16FlashAttnFwdSm90INS1_25CollectiveMainloopFwdSm90ILi2EN4cute5tupleIJNS5_1CILi1EEES8_S8_EEENS6_IJNS7_ILi64EEESA_SA_EEELi512ENS_10bfloat16_tEfNS_4arch4Sm90ELb0ELb0ELb0ELb1ELb1ELb1ELb1ELb0ELb0ELb1ELb1ELb0EEENS1_21CollectiveEpilogueFwdINS6_IJSA_NS7_ILi512EEESA_EEES9_SC_SE_Li256ELb1ELb1ELb1ELb0EEENS1_36VarlenDynamicPersistentTileSchedulerILi64ELi64ELi256ELi128ELb1ELb1ELb1ELb0ELb1ELb1EEEEEEEEEvNT_6ParamsE,"aw",@nobits
	.sectionflags	@""
	.align	16
	.zero		1024


//--------------------- .nv.shared._ZN7cutlass13device_kernelIN5flash11enable_sm90INS1_16FlashAttnFwdSm90INS1_25CollectiveMainloopFwdSm90ILi2EN4cute5tupleIJNS5_1CILi1EEES8_S8_EEENS6_IJNS7_ILi64EEESA_SA_EEELi512ENS_10bfloat16_tEfNS_4arch4Sm90ELb0ELb1ELb0ELb0ELb1ELb0ELb0ELb0ELb0ELb1ELb1ELb0EEENS1_21CollectiveEpilogueFwdINS6_IJSA_NS7_ILi512EEESA_EEES9_SC_SE_Li256ELb0ELb1ELb1ELb0EEENS1_19SingleTileSchedulerILb0ELb1ELb1ELi64EEEEEEEEEvNT_6ParamsE --------------------------
	.section	.nv.shared._ZN7cutlass13device_kernelIN5flash11enable_sm90INS1_16FlashAttnFwdSm90INS1_25CollectiveMainloopFwdSm90ILi2EN4cute5tupleIJNS5_1CILi1EEES8_S8_EEENS6_IJNS7_ILi64EEESA_SA_EEELi512ENS_10bfloat16_tEfNS_4arch4Sm90ELb0ELb1ELb0ELb0ELb1ELb0ELb0ELb0ELb0ELb1ELb1ELb0EEENS1_21CollectiveEpilogueFwdINS6_IJSA_NS7_ILi512EEESA_EEES9_SC_SE_Li256ELb0ELb1ELb1ELb0EEENS1_19SingleTileSchedulerILb0ELb1ELb1ELi64EEEEEEEEEvNT_6ParamsE,"aw",@nobits
	.sectionflags	@""
	.align	16
	.zero		1024


//--------------------- .nv.shared._ZN7cutlass13device_kernelIN5flash11enable_sm90INS1_16FlashAttnFwdSm90INS1_25CollectiveMainloopFwdSm90ILi2EN4cute5tupleIJNS5_1CILi1EEES8_S8_EEENS6_IJNS7_ILi64EEESA_SA_EEELi512ENS_10bfloat16_tEfNS_4arch4Sm90ELb0ELb1ELb0ELb0ELb1ELb0ELb1ELb0ELb0ELb1ELb1ELb0EEENS1_21CollectiveEpilogueFwdINS6_IJSA_NS7_ILi512EEESA_EEES9_SC_SE_Li256ELb0ELb1ELb1ELb0EEENS1_19SingleTileSchedulerILb0ELb1ELb1ELi64EEEEEEEEEvNT_6ParamsE --------------------------
	.section	.nv.shared._ZN7cutlass13device_kernelIN5flash11enable_sm90INS1_16FlashAttnFwdSm90INS1_25CollectiveMainloopFwdSm90ILi2EN4cute5tupleIJNS5_1CILi1EEES8_S8_EEENS6_IJNS7_ILi64EEESA_SA_EEELi512ENS_10bfloat16_tEfNS_4arch4Sm90ELb0ELb1ELb0ELb0ELb1ELb0ELb1ELb0ELb0ELb1ELb1ELb0EEENS1_21CollectiveEpilogueFwdINS6_IJSA_NS7_ILi512EEESA_EEES9_SC_SE_Li256ELb0ELb1ELb1ELb0EEENS1_19SingleTileSchedulerILb0ELb1ELb1ELi64EEEEEEEEEvNT_6ParamsE,"aw",@nobits
	.sectionflags	@""
	.align	16
	.zero		1024


//--------------------- .nv.shared._ZN7cutlass13device_kernelIN5flash11enable_sm90INS1_16FlashAttnFwdSm90INS1_25CollectiveMainloopFwdSm90ILi2EN4cute5tupleIJNS5_1CILi1EEES8_S8_EEENS6_IJNS7_ILi64EEESA_SA_EEELi512ENS_10bfloat16_tEfNS_4arch4Sm90ELb0ELb1ELb0ELb1ELb1ELb0ELb0ELb0ELb0ELb1ELb1ELb0EEENS1_21CollectiveEpilogueFwdINS6_IJSA_NS7_ILi512EEESA_EEES9_SC_SE_Li256ELb1ELb1ELb1ELb0EEENS1_36VarlenDynamicPersistentTileSchedulerILi64ELi64ELi256ELi128ELb1ELb1ELb1ELb1ELb0ELb1EEEEEEEEEvNT_6ParamsE --------------------------
	.section	.nv.shared._ZN7cutlass13device_kernelIN5flash11enable_sm90INS1_16FlashAttnFwdSm90INS1_25CollectiveMainloopFwdSm90ILi2EN4cute5tupleIJNS5_1CILi1EEES8_S8_EEENS6_IJNS7_ILi64EEESA_SA_EEELi512ENS_10bfloat16_tEfNS_4arch4Sm90ELb0ELb1ELb0ELb1ELb1ELb0ELb0ELb0ELb0ELb1ELb1ELb0EEENS1_21CollectiveEpilogueFwdINS6_IJSA_NS7_ILi512EEESA_EEES9_SC_SE_Li256ELb1ELb1ELb1ELb0EEENS1_36VarlenDynamicPersistentTileSchedulerILi64ELi64ELi256ELi128ELb1ELb1ELb1ELb1ELb0ELb1EEEEEEEEEvNT_6ParamsE,"aw",@nobits
	.sectionflags	@""
	.align	16
	.zero		1024


//--------------------- .nv.shared._ZN7cutlass13device_kernelIN5flash11enable_sm90INS1_16FlashAttnFwdSm90INS1_25CollectiveMainloopFwdSm90ILi2EN4cute5tupleIJNS5_1CILi1EEES8_S8_EEENS6_IJNS7_ILi64EEESA_SA_EEELi512ENS_10bfloat16_tEfNS_4arch4Sm90ELb0ELb1ELb0ELb1ELb1ELb1ELb0ELb0ELb0ELb1ELb1ELb0EEENS1_21CollectiveEpilogueFwdINS6_IJSA_NS7_ILi512EEESA_EEES9_SC_SE_Li256ELb1ELb1ELb1ELb0EEENS1_36VarlenDynamicPersistentTileSchedulerILi64ELi64ELi256ELi128ELb1ELb1ELb1ELb1ELb0ELb1EEEEEEEEEvNT_6ParamsE --------------------------
	.section	.nv.shared._ZN7cutlass13device_kernelIN5flash11enable_sm90INS1_16FlashAttnFwdSm90INS1_25CollectiveMainloopFwdSm90ILi2EN4cute5tupleIJNS5_1CILi1EEES8_S8_EEENS6_IJNS7_ILi64EEESA_SA_EEELi512ENS_10bfloat16_tEfNS_4arch4Sm90ELb0ELb1ELb0ELb1ELb1ELb1ELb0ELb0ELb0ELb1ELb1ELb0EEENS1_21CollectiveEpilogueFwdINS6_IJSA_NS7_ILi512EEESA_EEES9_SC_SE_Li256ELb1ELb1ELb1ELb0EEENS1_36VarlenDynamicPersistentTileSchedulerILi64ELi64ELi256ELi128ELb1ELb1ELb1ELb1ELb0ELb1EEEEEEEEEvNT_6ParamsE,"aw",@nobits
	.sectionflags	@""
	.align	16
	.zero		1024


//--------------------- .nv.shared._ZN7cutlass13device_kernelIN5flash11enable_sm90INS1_16FlashAttnFwdSm90INS1_25CollectiveMainloopFwdSm90ILi2EN4cute5tupleIJNS5_1CILi1EEES8_S8_EEENS6_IJNS7_ILi64EEESA_SA_EEELi512ENS_10bfloat16_tEfNS_4arch4Sm90ELb0ELb1ELb0ELb1ELb1ELb0ELb1ELb0ELb0ELb1ELb1ELb0EEENS1_21CollectiveEpilogueFwdINS6_IJSA_NS7_ILi512EEESA_EEES9_SC_SE_Li256ELb1ELb1ELb1ELb0EEENS1_36VarlenDynamicPersistentTileSchedulerILi64ELi64ELi256ELi128ELb1ELb1ELb1ELb1ELb0ELb1EEEEEEEEEvNT_6ParamsE --------------------------
	.section	.nv.shared._ZN7cutlass13device_kernelIN5flash11enable_sm90INS1_16FlashAttnFwdSm90INS1_25CollectiveMainloopFwdSm90ILi2EN4cute5tupleIJNS5_1CILi1EEES8_S8_EEENS6_IJNS7_ILi64EEESA_SA_EEELi512ENS_10bfloat16_tEfNS_4arch4Sm90ELb0ELb1ELb0ELb1ELb1ELb0ELb1ELb0ELb0ELb1ELb1ELb0EEENS1_21CollectiveEpilogueFwdINS6_IJSA_NS7_ILi512EEESA_EEES9_SC_SE_Li256ELb1ELb1ELb1ELb0EEENS1_36VarlenDynamicPersistentTileSchedulerILi64ELi64ELi256ELi128ELb1ELb1ELb1ELb1ELb0ELb1EEEEEEEEEvNT_6ParamsE,"aw",@nobits
	.sectionflags	@""
	.align	16
	.zero		1024


//--------------------- .nv.shared._ZN7cutlass13device_kernelIN5flash11enable_sm90INS1_16FlashAttnFwdSm90INS1_25CollectiveMainloopFwdSm90ILi2EN4cute5tupleIJNS5_1CILi1EEES8_S8_EEENS6_IJNS7_ILi64EEESA_SA_EEELi512ENS_10bfloat16_tEfNS_4arch4Sm90ELb0ELb1ELb0ELb1ELb1ELb1ELb1ELb0ELb0ELb1ELb1ELb0EEENS1_21CollectiveEpilogueFwdINS6_IJSA_NS7_ILi512EEESA_EEES9_SC_SE_Li256ELb1ELb1ELb1ELb0EEENS1_36VarlenDynamicPersistentTileSchedulerILi64ELi64ELi256ELi128ELb1ELb1ELb1ELb1ELb0ELb1EEEEEEEEEvNT_6ParamsE --------------------------
	.section	.nv.shared._ZN7cutlass13device_kernelIN5flash11enable_sm90INS1_16FlashAttnFwdSm90INS1_25CollectiveMainloopFwdSm90ILi2EN4cute5tupleIJNS5_1CILi1EEES8_S8_EEENS6_IJNS7_ILi64EEESA_SA_EEELi512ENS_10bfloat16_tEfNS_4arch4Sm90ELb0ELb1ELb0ELb1ELb1ELb1ELb1ELb0ELb0ELb1ELb1ELb0EEENS1_21CollectiveEpilogueFwdINS6_IJSA_NS7_ILi512EEESA_EEES9_SC_SE_Li256ELb1ELb1ELb1ELb0EEENS1_36VarlenDynamicPersistentTileSchedulerILi64ELi64ELi256ELi128ELb1ELb1ELb1ELb1ELb0ELb1EEEEEEEEEvNT_6ParamsE,"aw",@nobits
	.sectionflags	@""
	.align	16
	.zero		1024


//--------------------- .nv.shared._ZN7cutlass13device_kernelIN5flash11enable_sm90INS1_16FlashAttnFwdSm90INS1_25CollectiveMainloopFwdSm90ILi2EN4cute5tupleIJNS5_1CILi1EEES8_S8_EEENS6_IJNS7_ILi64EEESA_SA_EEELi512ENS_10bfloat16_tEfNS_4arch4Sm90ELb1ELb0ELb0ELb0ELb1ELb0ELb0ELb0ELb0ELb1ELb1ELb0EEENS1_21CollectiveEpilogueFwdINS6_IJSA_NS7_ILi512EEESA_EEES9_SC_SE_Li256ELb0ELb1ELb1ELb0EEENS1_19SingleTileSchedulerILb0ELb1ELb1ELi64EEEEEEEEEvNT_6ParamsE --------------------------
	.section	.nv.shared._ZN7cutlass13device_kernelIN5flash11enable_sm90INS1_16FlashAttnFwdSm90INS1_25CollectiveMainloopFwdSm90ILi2EN4cute5tupleIJNS5_1CILi1EEES8_S8_EEENS6_IJNS7_ILi64EEESA_SA_EEELi512ENS_10bfloat16_tEfNS_4arch4Sm90ELb1ELb0ELb0ELb0ELb1ELb0ELb0ELb0ELb0ELb1ELb1ELb0EEENS1_21CollectiveEpilogueFwdINS6_IJSA_NS7_ILi512EEESA_EEES9_SC_SE_Li256ELb0ELb1ELb1ELb0EEENS1_19SingleTileSchedulerILb0ELb1ELb1ELi64EEEEEEEEEvNT_6ParamsE,"aw",@nobits
	.sectionflags	@""
	.align	16
	.zero		1024


//--------------------- .nv.shared._ZN7cutlass13device_kernelIN5flash11enable_sm90INS1_16FlashAttnFwdSm90INS1_25CollectiveMainloopFwdSm90ILi2EN4cute5tupleIJNS5_1CILi1EEES8_S8_EEENS6_IJNS7_ILi64EEESA_SA_EEELi512ENS_10bfloat16_tEfNS_4arch4Sm90ELb1ELb0ELb0ELb0ELb1ELb0ELb1ELb0ELb0ELb1ELb1ELb0EEENS1_21CollectiveEpilogueFwdINS6_IJSA_NS7_ILi512EEESA_EEES9_SC_SE_Li256ELb0ELb1ELb1ELb0EEENS1_19SingleTileSchedulerILb0ELb1ELb1ELi64EEEEEEEEEvNT_6ParamsE --------------------------
	.section	.nv.shared._ZN7cutlass13device_kernelIN5flash11enable_sm90INS1_16FlashAttnFwdSm90INS1_25CollectiveMainloopFwdSm90ILi2EN4cute5tupleIJNS5_1CILi1EEES8_S8_EEENS6_IJNS7_ILi64EEESA_SA_EEELi512ENS_10bfloat16_tEfNS_4arch4Sm90ELb1ELb0ELb0ELb0ELb1ELb0ELb1ELb0ELb0ELb1ELb1ELb0EEENS1_21CollectiveEpilogueFwdINS6_IJSA_NS7_ILi512EEESA_EEES9_SC_SE_Li256ELb0ELb1ELb1ELb0EEENS1_19SingleTileSchedulerILb0ELb1ELb1ELi64EEEEEEEEEvNT_6ParamsE,"aw",@nobits
	.sectionflags	@""
	.align	16
	.zero		1024


//--------------------- .nv.shared._ZN7cutlass13device_kernelIN5flash11enable_sm90INS1_16FlashAttnFwdSm90INS1_25CollectiveMainloopFwdSm90ILi2EN4cute5tupleIJNS5_1CILi1EEES8_S8_EEENS6_IJNS7_ILi64EEESA_SA_EEELi512ENS_10bfloat16_tEfNS_4arch4Sm90ELb1ELb0ELb0ELb1ELb1ELb0ELb0ELb0ELb0ELb1ELb1ELb0EEENS1_21CollectiveEpilogueFwdINS6_IJSA_NS7_ILi512EEESA_EEES9_SC_SE_Li256ELb1ELb1ELb1ELb0EEENS1_36VarlenDynamicPersistentTileSchedulerILi64ELi64ELi256ELi128ELb1ELb1ELb1ELb1ELb1ELb1EEEEEEEEEvNT_6ParamsE --------------------------
	.section	.nv.shared._ZN7cutlass13device_kernelIN5flash11enable_sm90INS1_16FlashAttnFwdSm90INS1_25CollectiveMainloopFwdSm90ILi2EN4cute5tupleIJNS5_1CILi1EEES8_S8_EEENS6_IJNS7_ILi64EEESA_SA_EEELi512ENS_10bfloat16_tEfNS_4arch4Sm90ELb1ELb0ELb0ELb1ELb1ELb0ELb0ELb0ELb0ELb1ELb1ELb0EEENS1_21CollectiveEpilogueFwdINS6_IJSA_NS7_ILi512EEESA_EEES9_SC_SE_Li256ELb1ELb1ELb1ELb0EEENS1_36VarlenDynamicPersistentTileSchedulerILi64ELi64ELi256ELi128ELb1ELb1ELb1ELb1ELb1ELb1EEEEEEEEEvNT_6ParamsE,"aw",@nobits
	.sectionflags	@""
	.align	16
	.zero		1024


//--------------------- .nv.shared._ZN7cutlass13device_kernelIN5flash11enable_sm90INS1_16FlashAttnFwdSm90INS1_25CollectiveMainloopFwdSm90ILi2EN4cute5tupleIJNS5_1CILi1EEES8_S8_EEENS6_IJNS7_ILi64EEESA_SA_EEELi512ENS_10bfloat16_tEfNS_4arch4Sm90ELb1ELb0ELb0ELb1ELb1ELb1ELb0ELb0ELb0ELb1ELb1ELb0EEENS1_21CollectiveEpilogueFwdINS6_IJSA_NS7_ILi512EEESA_EEES9_SC_SE_Li256ELb1ELb1ELb1ELb0EEENS1_36VarlenDynamicPersistentTileSchedulerILi64ELi64ELi256ELi128ELb1ELb1ELb1ELb1ELb1ELb1EEEEEEEEEvNT_6ParamsE --------------------------
	.section	.nv.shared._ZN7cutlass13device_kernelIN5flash11enable_sm90INS1_16FlashAttnFwdSm90INS1_25CollectiveMainloopFwdSm90ILi2EN4cute5tupleIJNS5_1CILi1EEES8_S8_EEENS6_IJNS7_ILi64EEESA_SA_EEELi512ENS_10bfloat16_tEfNS_4arch4Sm90ELb1ELb0ELb0ELb1ELb1ELb1ELb0ELb0ELb0ELb1ELb1ELb0EEENS1_21CollectiveEpilogueFwdINS6_IJSA_NS7_ILi512EEESA_EEES9_SC_SE_Li256ELb1ELb1ELb1ELb0EEENS1_36VarlenDynamicPersistentTileSchedulerILi64ELi64ELi256ELi128ELb1ELb1ELb1ELb1ELb1ELb1EEEEEEEEEvNT_6ParamsE,"aw",@nobits
	.sectionflags	@""
	.align	16
	.zero		1024


//--------------------- .nv.shared._ZN7cutlass13device_kernelIN5flash11enable_sm90INS1_16FlashAttnFwdSm90INS1_25CollectiveMainloopFwdSm90ILi2EN4cute5tupleIJNS5_1CILi1EEES8_S8_EEENS6_IJNS7_ILi64EEESA_SA_EEELi512ENS_10bfloat16_tEfNS_4arch4Sm90ELb1ELb0ELb0ELb1ELb1ELb0ELb1ELb0ELb0ELb1ELb1ELb0EEENS1_21CollectiveEpilogueFwdINS6_IJSA_NS7_ILi512EEESA_EEES9_SC_SE_Li256ELb1ELb1ELb1ELb0EEENS1_36VarlenDynamicPersistentTileSchedulerILi64ELi64ELi256ELi128ELb1ELb1ELb1ELb1ELb1ELb1EEEEEEEEEvNT_6ParamsE --------------------------
	.section	.nv.shared._ZN7cutlass13device_kernelIN5flash11enable_sm90INS1_16FlashAttnFwdSm90INS1_25CollectiveMainloopFwdSm90ILi2EN4cute5tupleIJNS5_1CILi1EEES8_S8_EEENS6_IJNS7_ILi64EEESA_SA_EEELi512ENS_10bfloat16_tEfNS_4arch4Sm90ELb1ELb0ELb0ELb1ELb1ELb0ELb1ELb0ELb0ELb1ELb1ELb0EEENS1_21CollectiveEpilogueFwdINS6_IJSA_NS7_ILi512EEESA_EEES9_SC_SE_Li256ELb1ELb1ELb1ELb0EEENS1_36VarlenDynamicPersistentTileSchedulerILi64ELi64ELi256ELi128ELb1ELb1ELb1ELb1ELb1ELb1EEEEEEEEEvNT_6ParamsE,"aw",@nobits
	.sectionflags	@""
	.align	16
	.zero		1024


//--------------------- .nv.shared._ZN7cutlass13device_kernelIN5flash11enable_sm90INS1_16FlashAttnFwdSm90INS1_25CollectiveMainloopFwdSm90ILi2EN4cute5tupleIJNS5_1CILi1EEES8_S8_EEENS6_IJNS7_ILi64EEESA_SA_EEELi512ENS_10bfloat16_tEfNS_4arch4Sm90ELb1ELb0ELb0ELb1ELb1ELb1ELb1ELb0ELb0ELb1ELb1ELb0EEENS1_21CollectiveEpilogueFwdINS6_IJSA_NS7_ILi512EEESA_EEES9_SC_SE_Li256ELb1ELb1ELb1ELb0EEENS1_36VarlenDynamicPersistentTileSchedulerILi64ELi64ELi256ELi128ELb1ELb1ELb1ELb1ELb1ELb1EEEEEEEEEvNT_6ParamsE --------------------------
	.section	.nv.shared._ZN7cutlass13device_kernelIN5flash11enable_sm90INS1_16FlashAttnFwdSm90INS1_25CollectiveMainloopFwdSm90ILi2EN4cute5tupleIJNS5_1CILi1EEES8_S8_EEENS6_IJNS7_ILi64EEESA_SA_EEELi512ENS_10bfloat16_tEfNS_4arch4Sm90ELb1ELb0ELb0ELb1ELb1ELb1ELb1ELb0ELb0ELb1ELb1ELb0EEENS1_21CollectiveEpilogueFwdINS6_IJSA_NS7_ILi512EEESA_EEES9_SC_SE_Li256ELb1ELb1ELb1ELb0EEENS1_36VarlenDynamicPersistentTileSchedulerILi64ELi64ELi256ELi128ELb1ELb1ELb1ELb1ELb1ELb1EEEEEEEEEvNT_6ParamsE,"aw",@nobits
	.sectionflags	@""
	.align	16
	.zero		1024


//--------------------- .nv.shared._ZN7cutlass13device_kernelIN5flash11enable_sm90INS1_16FlashAttnFwdSm90INS1_25CollectiveMainloopFwdSm90ILi2EN4cute5tupleIJNS5_1CILi1EEES8_S8_EEENS6_IJNS7_ILi128EEENS7_ILi96EEENS7_ILi64EEEEEELi256ENS_10bfloat16_tEfNS_4arch4Sm90ELb0ELb0ELb0ELb0ELb1ELb0ELb0ELb1ELb0ELb1ELb1ELb0EEENS1_21CollectiveEpilogueFwdINS6_IJSA_NS7_ILi256EEESB_EEES9_SE_SG_Li256ELb0ELb1ELb1ELb0EEENS1_19SingleTileSchedulerILb0ELb1ELb1ELi128EEEEEEEEEvNT_6ParamsE --------------------------
	.section	.nv.shared._ZN7cutlass13device_kernelIN5flash11enable_sm90INS1_16FlashAttnFwdSm90INS1_25CollectiveMainloopFwdSm90ILi2EN4cute5tupleIJNS5_1CILi1EEES8_S8_EEENS6_IJNS7_ILi128EEENS7_ILi96EEENS7_ILi64EEEEEELi256ENS_10bfloat16_tEfNS_4arch4Sm90ELb0ELb0ELb0ELb0ELb1ELb0ELb0ELb1ELb0ELb1ELb1ELb0EEENS1_21CollectiveEpilogueFwdINS6_IJSA_NS7_ILi256EEESB_EEES9_SE_SG_Li256ELb0ELb1ELb1ELb0EEENS1_19SingleTileSchedulerILb0ELb1ELb1ELi128EEEEEEEEEvNT_6ParamsE,"aw",@nobits
	.sectionflags	@""
	.align	16
	.zero		1024


//--------------------- .nv.shared._ZN7cutlass13device_kernelIN5flash11enable_sm90INS1_16FlashAttnFwdSm90INS1_25CollectiveMainloopFwdSm90ILi2EN4cute5tupleIJNS5_1CILi1EEES8_S8_EEENS6_IJNS7_ILi128EEENS7_ILi96EEENS7_ILi64EEEEEELi256ENS_10bfloat16_tEfNS_4arch4Sm90ELb0ELb0ELb0ELb0ELb1ELb0ELb1ELb1ELb0ELb1ELb1ELb0EEENS1_21CollectiveEpilogueFwdINS6_IJSA_NS7_ILi256EEESB_EEES9_SE_SG_Li256ELb0ELb1ELb1ELb0EEENS1_19SingleTileSchedulerILb0ELb1ELb1ELi128EEEEEEEEEvNT_6ParamsE --------------------------
	.section	.nv.shared._ZN7cutlass13device_kernelIN5flash11enable_sm90INS1_16FlashAttnFwdSm90INS1_25CollectiveMainloopFwdSm90ILi2EN4cute5tupleIJNS5_1CILi1EEES8_S8_EEENS6_IJNS7_ILi128EEENS7_ILi96EEENS7_ILi64EEEEEELi256ENS_10bfloat16_tEfNS_4arch4Sm90ELb0ELb0ELb0ELb0ELb1ELb0ELb1ELb1ELb0ELb1ELb1ELb0EEENS1_21CollectiveEpilogueFwdINS6_IJSA_NS7_ILi256EEESB_EEES9_SE_SG_Li256ELb0ELb1ELb1ELb0EEENS1_19SingleTileSchedulerILb0ELb1ELb1ELi128EEEEEEEEEvNT_6ParamsE,"aw",@nobits
	.sectionflags	@""
	.align	16
	.zero		1024


//--------------------- .nv.shared._ZN7cutlass13device_kernelIN5flash11enable_sm90INS1_16FlashAttnFwdSm90INS1_25CollectiveMainloopFwdSm90ILi2EN4cute5tupleIJNS5_1CILi1EEES8_S8_EEENS6_IJNS7_ILi128EEENS7_ILi96EEENS7_ILi64EEEEEELi256ENS_10bfloat16_tEfNS_4arch4Sm90ELb0ELb0ELb0ELb1ELb1ELb0ELb0ELb1ELb0ELb1ELb1ELb0EEENS1_21CollectiveEpilogueFwdINS6_IJSA_NS7_ILi256EEESB_EEES9_SE_SG_Li256ELb1ELb1ELb1ELb0EEENS1_36VarlenDynamicPersistentTileSchedulerILi128ELi96ELi256ELi128ELb1ELb1ELb1ELb0ELb1ELb1EEEEEEEEEvNT_6ParamsE --------------------------
	.section	.nv.shared._ZN7cutlass13device_kernelIN5flash11enable_sm90INS1_16FlashAttnFwdSm90INS1_25CollectiveMainloopFwdSm90ILi2EN4cute5tupleIJNS5_1CILi1EEES8_S8_EEENS6_IJNS7_ILi128EEENS7_ILi96EEENS7_ILi64EEEEEELi256ENS_10bfloat16_tEfNS_4arch4Sm90ELb0ELb0ELb0ELb1ELb1ELb0ELb0ELb1ELb0ELb1ELb1ELb0EEENS1_21CollectiveEpilogueFwdINS6_IJSA_NS7_ILi256EEESB_EEES9_SE_SG_Li256ELb1ELb1ELb1ELb0EEENS1_36VarlenDynamicPersistentTileSchedulerILi128ELi96ELi256ELi128ELb1ELb1ELb1ELb0ELb1ELb1EEEEEEEEEvNT_6ParamsE,"aw",@nobits
	.sectionflags	@""
	.align	16
	.zero		1024


//--------------------- .nv.shared._ZN7cutlass13device_kernelIN5flash11enable_sm90INS1_16FlashAttnFwdSm90INS1_25CollectiveMainloopFwdSm90ILi2EN4cute5tupleIJNS5_1CILi1EEES8_S8_EEENS6_IJNS7_ILi128EEENS7_ILi96EEENS7_ILi64EEEEEELi256ENS_10bfloat16_tEfNS_4arch4Sm90ELb0ELb0ELb0ELb1ELb1ELb1ELb0ELb1ELb0ELb1ELb1ELb0EEENS1_21CollectiveEpilogueFwdINS6_IJSA_NS7_ILi256EEESB_EEES9_SE_SG_Li256ELb1ELb1ELb1ELb0EEENS1_36VarlenDynamicPersistentTileSchedulerILi128ELi96ELi256ELi128ELb1ELb1ELb1ELb0ELb1ELb1EEEEEEEEEvNT_6ParamsE --------------------------
	.section	.nv.shared._ZN7cutlass13device_kernelIN5flash11enable_sm90INS1_16FlashAttnFwdSm90INS1_25CollectiveMainloopFwdSm90ILi2EN4cute5tupleIJNS5_1CILi1EEES8_S8_EEENS6_IJNS7_ILi128EEENS7_ILi96EEENS7_ILi64EEEEEELi256ENS_10bfloat16_tEfNS_4arch4Sm90ELb0ELb0ELb0ELb1ELb1ELb1ELb0ELb1ELb0ELb1ELb1ELb0EEENS1_21CollectiveEpilogueFwdINS6_IJSA_NS7_ILi256EEESB_EEES9_SE_SG_Li256ELb1ELb1ELb1ELb0EEENS1_36VarlenDynamicPersistentTileSchedulerILi128ELi96ELi256ELi128ELb1ELb1ELb1ELb0ELb1ELb1EEEEEEEEEvNT_6ParamsE,"aw",@nobits
	.sectionflags	@""
	.align	16
	.zero		1024


//--------------------- .nv.shared._ZN7cutlass13device_kernelIN5flash11enable_sm90INS1_16FlashAttnFwdSm90INS1_25CollectiveMainloopFwdSm90ILi2EN4cute5tupleIJNS5_1CILi1EEES8_S8_EEENS6_IJNS7_ILi128EEENS7_ILi96EEENS7_ILi64EEEEEELi256ENS_10bfloat16_tEfNS_4arch4Sm90ELb0ELb0ELb0ELb1ELb1ELb0ELb1ELb1ELb0ELb1ELb1ELb0EEENS1_21CollectiveEpilogueFwdINS6_IJSA_NS7_ILi256EEESB_EEES9_SE_SG_Li256ELb1ELb1ELb1ELb0EEENS1_36VarlenDynamicPersistentTileSchedulerILi128ELi96ELi256ELi128ELb1ELb1ELb1ELb0ELb1ELb1EEEEEEEEEvNT_6ParamsE --------------------------
	.section	.nv.shared._ZN7cutlass13device_kernelIN5flash11enable_sm90INS1_16FlashAttnFwdSm90INS1_25CollectiveMainloopFwdSm90ILi2EN4cute5tupleIJNS5_1CILi1EEES8_S8_EEENS6_IJNS7_ILi128EEENS7_ILi96EEENS7_ILi64EEEEEELi256ENS_10bfloat16_tEfNS_4arch4Sm90ELb0ELb0ELb0ELb1ELb1ELb0ELb1ELb1ELb0ELb1ELb1ELb0EEENS1_21CollectiveEpilogueFwdINS6_IJSA_NS7_ILi256EEESB_EEES9_SE_SG_Li256ELb1ELb1ELb1ELb0EEENS1_36VarlenDynamicPersistentTileSchedulerILi128ELi96ELi256ELi128ELb1ELb1ELb1ELb0ELb1ELb1EEEEEEEEEvNT_6ParamsE,"aw",@nobits
	.sectionflags	@""
	.align	16
	.zero		1024


//--------------------- .nv.shared._ZN7cutlass13device_kernelIN5flash11enable_sm90INS1_16FlashAttnFwdSm90INS1_25CollectiveMainloopFwdSm90ILi2EN4cute5tupleIJNS5_1CILi1EEES8_S8_EEENS6_IJNS7_ILi128EEENS7_ILi96EEENS7_ILi64EEEEEELi256ENS_10bfloat16_tEfNS_4arch4Sm90ELb0ELb0ELb0ELb1ELb1ELb1ELb1ELb1ELb0ELb1ELb1ELb0EEENS1_21CollectiveEpilogueFwdINS6_IJSA_NS7_ILi256EEESB_EEES9_SE_SG_Li256ELb1ELb1ELb1ELb0EEENS1_36VarlenDynamicPersistentTileSchedulerILi128ELi96ELi256ELi128ELb1ELb1ELb1ELb0ELb1ELb1EEEEEEEEEvNT_6ParamsE --------------------------
	.section	.nv.shared._ZN7cutlass13device_kernelIN5flash11enable_sm90INS1_16FlashAttnFwdSm90INS1_25CollectiveMainloopFwdSm90ILi2EN4cute5tupleIJNS5_1CILi1EEES8_S8_EEENS6_IJNS7_ILi128EEENS7_ILi96EEENS7_ILi64EEEEEELi256ENS_10bfloat16_tEfNS_4arch4Sm90ELb0ELb0ELb0ELb1ELb1ELb1ELb1ELb1ELb0ELb1ELb1ELb0EEENS1_21CollectiveEpilogueFwdINS6_IJSA_NS7_ILi256EEESB_EEES9_SE_SG_Li256ELb1ELb1ELb1ELb0EEENS1_36VarlenDynamicPersistentTileSchedulerILi128ELi96ELi256ELi128ELb1ELb1ELb1ELb0ELb1ELb1EEEEEEEEEvNT_6ParamsE,"aw",@nobits
	.sectionflags	@""
	.align	16
	.zero		1024


//--------------------- .nv.shared._ZN7cutlass13device_kernelIN5flash11enable_sm90INS1_16FlashAttnFwdSm90INS1_25CollectiveMainloopFwdSm90ILi2EN4cute5tupleIJNS5_1CILi1EEES8_S8_EEENS6_IJNS7_ILi128EEENS7_ILi96EEENS7_ILi64EEEEEELi256ENS_10bfloat16_tEfNS_4arch4Sm90ELb0ELb1ELb0ELb0ELb1ELb0ELb0ELb1ELb0ELb1ELb1ELb0EEENS1_21CollectiveEpilogueFwdINS6_IJSA_NS7_ILi256EEESB_EEES9_SE_SG_Li256ELb0ELb1ELb1ELb0EEENS1_19SingleTileSchedulerILb0ELb1ELb1ELi128EEEEEEEEEvNT_6ParamsE --------------------------
	.section	.nv.shared._ZN7cutlass13device_kernelIN5flash11enable_sm90INS1_16FlashAttnFwdSm90INS1_25CollectiveMainloopFwdSm90ILi2EN4cute5tupleIJNS5_1CILi1EEES8_S8_EEENS6_IJNS7_ILi128EEENS7_ILi96EEENS7_ILi64EEEEEELi256ENS_10bfloat16_tEfNS_4arch4Sm90ELb0ELb1ELb0ELb0ELb1ELb0ELb0ELb1ELb0ELb1ELb1ELb0EEENS1_21CollectiveEpilogueFwdINS6_IJSA_NS7_ILi256EEESB_EEES9_SE_SG_Li256ELb0ELb1ELb1ELb0EEENS1_19SingleTileSchedulerILb0ELb1ELb1ELi128EEEEEEEEEvNT_6ParamsE,"aw",@nobits
	.sectionflags	@""
	.align	16
	.zero		1024


//--------------------- .nv.shared._ZN7cutlass13device_kernelIN5flash11enable_sm90INS1_16FlashAttnFwdSm90INS1_25CollectiveMainloopFwdSm90ILi2EN4cute5tupleIJNS5_1CILi1EEES8_S8_EEENS6_IJNS7_ILi128EEENS7_ILi96EEENS7_ILi64EEEEEELi256ENS_10bfloat16_tEfNS_4arch4Sm90ELb0ELb1ELb0ELb0ELb1ELb0ELb1ELb1ELb0ELb1ELb1ELb0EEENS1_21CollectiveEpilogueFwdINS6_IJSA_NS7_ILi256EEESB_EEES9_SE_SG_Li256ELb0ELb1ELb1ELb0EEENS1_19SingleTileSchedulerILb0ELb1ELb1ELi128EEEEEEEEEvNT_6ParamsE --------------------------
	.section	.nv.shared._ZN7cutlass13device_kernelIN5flash11enable_sm90INS1_16FlashAttnFwdSm90INS1_25CollectiveMainloopFwdSm90ILi2EN4cute5tupleIJNS5_1CILi1EEES8_S8_EEENS6_IJNS7_ILi128EEENS7_ILi96EEENS7_ILi64EEEEEELi256ENS_10bfloat16_tEfNS_4arch4Sm90ELb0ELb1ELb0ELb0ELb1ELb0ELb1ELb1ELb0ELb1ELb1ELb0EEENS1_21CollectiveEpilogueFwdINS6_IJSA_NS7_ILi256EEESB_EEES9_SE_SG_Li256ELb0ELb1ELb1ELb0EEENS1_19SingleTileSchedulerILb0ELb1ELb1ELi128EEEEEEEEEvNT_6ParamsE,"aw",@nobits
	.sectionflags	@""
	.align	16
	.zero		1024


//--------------------- .nv.shared._ZN7cutlass13device_kernelIN5flash11enable_sm90INS1_16FlashAttnFwdSm90INS1_25CollectiveMainloopFwdSm90ILi2EN4cute5tupleIJNS5_1CILi1EEES8_S8_EEENS6_IJNS7_ILi128EEENS7_ILi96EEENS7_ILi64EEEEEELi256ENS_10bfloat16_tEfNS_4arch4Sm90ELb0ELb1ELb0ELb1ELb1ELb0ELb0ELb1ELb0ELb1ELb1ELb0EEENS1_21CollectiveEpilogueFwdINS6_IJSA_NS7_ILi256EEESB_EEES9_SE_SG_Li256ELb1ELb1ELb1ELb0EEENS1_36VarlenDynamicPersistentTileSchedulerILi128ELi96ELi256ELi128ELb1ELb1ELb1ELb1ELb0ELb1EEEEEEEEEvNT_6ParamsE --------------------------
	.section	.nv.shared._ZN7cutlass13device_kernelIN5flash11enable_sm90INS1_16FlashAttnFwdSm90INS1_25CollectiveMainloopFwdSm90ILi2EN4cute5tupleIJNS5_1CILi1EEES8_S8_EEENS6_IJNS7_ILi128EEENS7_ILi96EEENS7_ILi64EEEEEELi256ENS_10bfloat16_tEfNS_4arch4Sm90ELb0ELb1ELb0ELb1ELb1ELb0ELb0ELb1ELb0ELb1ELb1ELb0EEENS1_21CollectiveEpilogueFwdINS6_IJSA_NS7_ILi256EEESB_EEES9_SE_SG_Li256ELb1ELb1ELb1ELb0EEENS1_36VarlenDynamicPersistentTileSchedulerILi128ELi96ELi256ELi128ELb1ELb1ELb1ELb1ELb0ELb1EEEEEEEEEvNT_6ParamsE,"aw",@nobits
	.sectionflags	@""
	.align	16
	.zero		1024


//--------------------- .nv.shared._ZN7cutlass13device_kernelIN5flash11enable_sm90INS1_16FlashAttnFwdSm90INS1_25CollectiveMainloopFwdSm90ILi2EN4cute5tupleIJNS5_1CILi1EEES8_S8_EEENS6_IJNS7_ILi128EEENS7_ILi96EEENS7_ILi64EEEEEELi256ENS_10bfloat16_tEfNS_4arch4Sm90ELb0ELb1ELb0ELb1ELb1ELb1ELb0ELb1ELb0ELb1ELb1ELb0EEENS1_21CollectiveEpilogueFwdINS6_IJSA_NS7_ILi256EEESB_EEES9_SE_SG_Li256ELb1ELb1ELb1ELb0EEENS1_36VarlenDynamicPersistentTileSchedulerILi128ELi96ELi256ELi128ELb1ELb1ELb1ELb1ELb0ELb1EEEEEEEEEvNT_6ParamsE --------------------------
	.section	.nv.shared._ZN7cutlass13device_kernelIN5flash11enable_sm90INS1_16FlashAttnFwdSm90INS1_25CollectiveMainloopFwdSm90ILi2EN4cute5tupleIJNS5_1CILi1EEES8_S8_EEENS6_IJNS7_ILi128EEENS7_ILi96EEENS7_ILi64EEEEEELi256ENS_10bfloat16_tEfNS_4arch4Sm90ELb0ELb1ELb0ELb1ELb1ELb1ELb0ELb1ELb0ELb1ELb1ELb0EEENS1_21CollectiveEpilogueFwdINS6_IJSA_NS7_ILi256EEESB_EEES9_SE_SG_Li256ELb1ELb1ELb1ELb0EEENS1_36VarlenDynamicPersistentTileSchedulerILi128ELi96ELi256ELi128ELb1ELb1ELb1ELb1ELb0ELb1EEEEEEEEEvNT_6ParamsE,"aw",@nobits
	.sectionflags	@""
	.align	16
	.zero		1024


//--------------------- .nv.shared._ZN7cutlass13device_kernelIN5flash11enable_sm90INS1_16FlashAttnFwdSm90INS1_25CollectiveMainloopFwdSm90ILi2EN4cute5tupleIJNS5_1CILi1EEES8_S8_EEENS6_IJNS7_ILi128EEENS7_ILi96EEENS7_ILi64EEEEEELi256ENS_10bfloat16_tEfNS_4arch4Sm90ELb0ELb1ELb0ELb1ELb1ELb0ELb1ELb1ELb0ELb1ELb1ELb0EEENS1_21CollectiveEpilogueFwdINS6_IJSA_NS7_ILi256EEESB_EEES9_SE_SG_Li256ELb1ELb1ELb1ELb0EEENS1_36VarlenDynamicPersistentTileSchedulerILi128ELi96ELi256ELi128ELb1ELb1ELb1ELb1ELb0ELb1EEEEEEEEEvNT_6ParamsE --------------------------
	.section	.nv.shared._ZN7cutlass13device_kernelIN5flash11enable_sm90INS1_16FlashAttnFwdSm90INS1_25CollectiveMainloopFwdSm90ILi2EN4cute5tupleIJNS5_1CILi1EEES8_S8_EEENS6_IJNS7_ILi128EEENS7_ILi96EEENS7_ILi64EEEEEELi256ENS_10bfloat16_tEfNS_4arch4Sm90ELb0ELb1ELb0ELb1ELb1ELb0ELb1ELb1ELb0ELb1ELb1ELb0EEENS1_21CollectiveEpilogueFwdINS6_IJSA_NS7_ILi256EEESB_EEES9_SE_SG_Li256ELb1ELb1ELb1ELb0EEENS1_36VarlenDynamicPersistentTileSchedulerILi128ELi96ELi256ELi128ELb1ELb1ELb1ELb1ELb0ELb1EEEEEEEEEvNT_6ParamsE,"aw",@nobits
	.sectionflags	@""
	.align	16
	.zero		1024


//--------------------- .nv.shared._ZN7cutlass13device_kernelIN5flash11enable_sm90INS1_16FlashAttnFwdSm90INS1_25CollectiveMainloopFwdSm90ILi2EN4cute5tupleIJNS5_1CILi1EEES8_S8_EEENS6_IJNS7_ILi128EEENS7_ILi96EEENS7_ILi64EEEEEELi256ENS_10bfloat16_tEfNS_4arch4Sm90ELb0ELb1ELb0ELb1ELb1ELb1ELb1ELb1ELb0ELb1ELb1ELb0EEENS1_21CollectiveEpilogueFwdINS6_IJSA_NS7_ILi256EEESB_EEES9_SE_SG_Li256ELb1ELb1ELb1ELb0EEENS1_36VarlenDynamicPersistentTileSchedulerILi128ELi96ELi256ELi128ELb1ELb1ELb1ELb1ELb0ELb1EEEEEEEEEvNT_6ParamsE --------------------------
	.section	.nv.shared._ZN7cutlass13device_kernelIN5flash11enable_sm90INS1_16FlashAttnFwdSm90INS1_25CollectiveMainloopFwdSm90ILi2EN4cute5tupleIJNS5_1CILi1EEES8_S8_EEENS6_IJNS7_ILi128EEENS7_ILi96EEENS7_ILi64EEEEEELi256ENS_10bfloat16_tEfNS_4arch4Sm90ELb0ELb1ELb0ELb1ELb1ELb1ELb1ELb1ELb0ELb1ELb1ELb0EEENS1_21CollectiveEpilogueFwdINS6_IJSA_NS7_ILi256EEESB_EEES9_SE_SG_Li256ELb1ELb1ELb1ELb0EEENS1_36VarlenDynamicPersistentTileSchedulerILi128ELi96ELi256ELi128ELb1ELb1ELb1ELb1ELb0ELb1EEEEEEEEEvNT_6ParamsE,"aw",@nobits
	.sectionflags	@""
	.align	16
	.zero		1024


//--------------------- .nv.shared._ZN7cutlass13device_kernelIN5flash11enable_sm90INS1_16FlashAttnFwdSm90INS1_25CollectiveMainloopFwdSm90ILi2EN4cute5tupleIJNS5_1CILi1EEES8_S8_EEENS6_IJNS7_ILi128EEENS7_ILi96EEENS7_ILi64EEEEEELi256ENS_10bfloat16_tEfNS_4arch4Sm90ELb1ELb0ELb0ELb0ELb1ELb0ELb0ELb1ELb0ELb1ELb1ELb0EEENS1_21CollectiveEpilogueFwdINS6_IJSA_NS7_ILi256EEESB_EEES9_SE_SG_Li256ELb0ELb1ELb1ELb0EEENS1_19SingleTileSchedulerILb0ELb1ELb1ELi128EEEEEEEEEvNT_6ParamsE --------------------------
	.section	.nv.shared._ZN7cutlass13device_kernelIN5flash11enable_sm90INS1_16FlashAttnFwdSm90INS1_25CollectiveMainloopFwdSm90ILi2EN4cute5tupleIJNS5_1CILi1EEES8_S8_EEENS6_IJNS7_ILi128EEENS7_ILi96EEENS7_ILi64EEEEEELi256ENS_10bfloat16_tEfNS_4arch4Sm90ELb1ELb0ELb0ELb0ELb1ELb0ELb0ELb1ELb0ELb1ELb1ELb0EEENS1_21CollectiveEpilogueFwdINS6_IJSA_NS7_ILi256EEESB_EEES9_SE_SG_Li256ELb0ELb1ELb1ELb0EEENS1_19SingleTileSchedulerILb0ELb1ELb1ELi128EEEEEEEEEvNT_6ParamsE,"aw",@nobits
	.sectionflags	@""
	.align	16
	.zero		1024


//--------------------- .nv.shared._ZN7cutlass13device_kernelIN5flash11enable_sm90INS1_16FlashAttnFwdSm90INS1_25CollectiveMainloopFwdSm90ILi2EN4cute5tupleIJNS5_1CILi1EEES8_S8_EEENS6_IJNS7_ILi128EEENS7_ILi96EEENS7_ILi64EEEEEELi256ENS_10bfloat16_tEfNS_4arch4Sm90ELb1ELb0ELb0ELb0ELb1ELb0ELb1ELb1ELb0ELb1ELb1ELb0EEENS1_21CollectiveEpilogueFwdINS6_IJSA_NS7_ILi256EEESB_EEES9_SE_SG_Li256ELb0ELb1ELb1ELb0EEENS1_19SingleTileSchedulerILb0ELb1ELb1ELi128EEEEEEEEEvNT_6ParamsE --------------------------
	.section	.nv.shared._ZN7cutlass13device_kernelIN5flash11enable_sm90INS1_16FlashAttnFwdSm90INS1_25CollectiveMainloopFwdSm90ILi2EN4cute5tupleIJNS5_1CILi1EEES8_S8_EEENS6_IJNS7_ILi128EEENS7_ILi96EEENS7_ILi64EEEEEELi256ENS_10bfloat16_tEfNS_4arch4Sm90ELb1ELb0ELb0ELb0ELb1ELb0ELb1ELb1ELb0ELb1ELb1ELb0EEENS1_21CollectiveEpilogueFwdINS6_IJSA_NS7_ILi256EEESB_EEES9_SE_SG_Li256ELb0ELb1ELb1ELb0EEENS1_19SingleTileSchedulerILb0ELb1ELb1ELi128EEEEEEEEEvNT_6ParamsE,"aw",@nobits
	.sectionflags	@""
	.align	16
	.zero		1024


//--------------------- .nv.shared._ZN7cutlass13device_kernelIN5flash11enable_sm90INS1_16FlashAttnFwdSm90INS1_25CollectiveMainloopFwdSm90ILi2EN4cute5tupleIJNS5_1CILi1EEES8_S8_EEENS6_IJNS7_ILi128EEENS7_ILi96EEENS7_ILi64EEEEEELi256ENS_10bfloat16_tEfNS_4arch4Sm90ELb1ELb0ELb0ELb1ELb1ELb0ELb0ELb1ELb0ELb1ELb1ELb0EEENS1_21CollectiveEpilogueFwdINS6_IJSA_NS7_ILi256EEESB_EEES9_SE_SG_Li256ELb1ELb1ELb1ELb0EEENS1_36VarlenDynamicPersistentTileSchedulerILi128ELi96ELi256ELi128ELb1ELb1ELb1ELb1ELb1ELb1EEEEEEEEEvNT_6ParamsE --------------------------
	.section	.nv.shared._ZN7cutlass13device_kernelIN5flash11enable_sm90INS1_16FlashAttnFwdSm90INS1_25CollectiveMainloopFwdSm90ILi2EN4cute5tupleIJNS5_1CILi1EEES8_S8_EEENS6_IJNS7_ILi128EEENS7_ILi96EEENS7_ILi64EEEEEELi256ENS_10bfloat16_tEfNS_4arch4Sm90ELb1ELb0ELb0ELb1ELb1ELb0ELb0ELb1ELb0ELb1ELb1ELb0EEENS1_21CollectiveEpilogueFwdINS6_IJSA_NS7_ILi256EEESB_EEES9_SE_SG_Li256ELb1ELb1ELb1ELb0EEENS1_36VarlenDynamicPersistentTileSchedulerILi128ELi96ELi256ELi128ELb1ELb1ELb1ELb1ELb1ELb1EEEEEEEEEvNT_6ParamsE,"aw",@nobits
	.sectionflags	@""
	.align	16
	.zero		1024


//--------------------- .nv.shared._ZN7cutlass13device_kernelIN5flash11enable_sm90INS1_16FlashAttnFwdSm90INS1_25CollectiveMainloopFwdSm90ILi2EN4cute5tupleIJNS5_1CILi1EEES8_S8_EEENS6_IJNS7_ILi128EEENS7_ILi96EEENS7_ILi64EEEEEELi256ENS_10bfloat16_tEfNS_4arch4Sm90ELb1ELb0ELb0ELb1ELb1ELb1ELb0ELb1ELb0ELb1ELb1ELb0EEENS1_21CollectiveEpilogueFwdINS6_IJSA_NS7_ILi256EEESB_EEES9_SE_SG_Li256ELb1ELb1ELb1ELb0EEENS1_36VarlenDynamicPersistentTileSchedulerILi128ELi96ELi256ELi128ELb1ELb1ELb1ELb1ELb1ELb1EEEEEEEEEvNT_6ParamsE --------------------------
	.section	.nv.shared._ZN7cutlass13device_kernelIN5flash11enable_sm90INS1_16FlashAttnFwdSm90INS1_25CollectiveMainloopFwdSm90ILi2EN4cute5tupleIJNS5_1CILi1EEES8_S8_EEENS6_IJNS7_ILi128EEENS7_ILi96EEENS7_ILi64EEEEEELi256ENS_10bfloat16_tEfNS_4arch4Sm90ELb1ELb0ELb0ELb1ELb1ELb1ELb0ELb1ELb0ELb1ELb1ELb0EEENS1_21CollectiveEpilogueFwdINS6_IJSA_NS7_ILi256EEESB_EEES9_SE_SG_Li256ELb1ELb1ELb1ELb0EEENS1_36VarlenDynamicPersistentTileSchedulerILi128ELi96ELi256ELi128ELb1ELb1ELb1ELb1ELb1ELb1EEEEEEEEEvNT_6ParamsE,"aw",@nobits
	.sectionflags	@""
	.align	16
	.zero		1024


//--------------------- .nv.shared._ZN7cutlass13device_kernelIN5flash11enable_sm90INS1_16FlashAttnFwdSm90INS1_25CollectiveMainloopFwdSm90ILi2EN4cute5tupleIJNS5_1CILi1EEES8_S8_EEENS6_IJNS7_ILi128EEENS7_ILi96EEENS7_ILi64EEEEEELi256ENS_10bfloat16_tEfNS_4arch4Sm90ELb1ELb0ELb0ELb1ELb1ELb0ELb1ELb1ELb0ELb1ELb1ELb0EEENS1_21CollectiveEpilogueFwdINS6_IJSA_NS7_ILi256EEESB_EEES9_SE_SG_Li256ELb1ELb1ELb1ELb0EEENS1_36VarlenDynamicPersistentTileSchedulerILi128ELi96ELi256ELi128ELb1ELb1ELb1ELb1ELb1ELb1EEEEEEEEEvNT_6ParamsE --------------------------
	.section	.nv.shared._ZN7cutlass13device_kernelIN5flash11enable_sm90INS1_16FlashAttnFwdSm90INS1_25CollectiveMainloopFwdSm90ILi2EN4cute5tupleIJNS5_1CILi1EEES8_S8_EEENS6_IJNS7_ILi128EEENS7_ILi96EEENS7_ILi64EEEEEELi256ENS_10bfloat16_tEfNS_4arch4Sm90ELb1ELb0ELb0ELb1ELb1ELb0ELb1ELb1ELb0ELb1ELb1ELb0EEENS1_21CollectiveEpilogueFwdINS6_IJSA_NS7_ILi256EEESB_EEES9_SE_SG_Li256ELb1ELb1ELb1ELb0EEENS1_36VarlenDynamicPersistentTileSchedulerILi128ELi96ELi256ELi128ELb1ELb1ELb1ELb1ELb1ELb1EEEEEEEEEvNT_6ParamsE,"aw",@nobits
	.sectionflags	@""
	.align	16
	.zero		1024


//--------------------- .nv.shared._ZN7cutlass13device_kernelIN5flash11enable_sm90INS1_16FlashAttnFwdSm90INS1_25CollectiveMainloopFwdSm90ILi2EN4cute5tupleIJNS5_1CILi1EEES8_S8_EEENS6_IJNS7_ILi128EEENS7_ILi96EEENS7_ILi64EEEEEELi256ENS_10bfloat16_tEfNS_4arch4Sm90ELb1ELb0ELb0ELb1ELb1ELb1ELb1ELb1ELb0ELb1ELb1ELb0EEENS1_21CollectiveEpilogueFwdINS6_IJSA_NS7_ILi256EEESB_EEES9_SE_SG_Li256ELb1ELb1ELb1ELb0EEENS1_36VarlenDynamicPersistentTileSchedulerILi128ELi96ELi256ELi128ELb1ELb1ELb1ELb1ELb1ELb1EEEEEEEEEvNT_6ParamsE --------------------------
	.section	.nv.shared._ZN7cutlass13device_kernelIN5flash11enable_sm90INS1_16FlashAttnFwdSm90INS1_25CollectiveMainloopFwdSm90ILi2EN4cute5tupleIJNS5_1CILi1EEES8_S8_EEENS6_IJNS7_ILi128EEENS7_ILi96EEENS7_ILi64EEEEEELi256ENS_10bfloat16_tEfNS_4arch4Sm90ELb1ELb0ELb0ELb1ELb1ELb1ELb1ELb1ELb0ELb1ELb1ELb0EEENS1_21CollectiveEpilogueFwdINS6_IJSA_NS7_ILi256EEESB_EEES9_SE_SG_Li256ELb1ELb1ELb1ELb0EEENS1_36VarlenDynamicPersistentTileSchedulerILi128ELi96ELi256ELi128ELb1ELb1ELb1ELb1ELb1ELb1EEEEEEEEEvNT_6ParamsE,"aw",@nobits
	.sectionflags	@""
	.align	16
	.zero		1024


//--------------------- .nv.constant0._ZN7cutlass13device_kernelIN5flash11enable_sm90INS1_16FlashAttnFwdSm90INS1_25CollectiveMainloopFwdSm90ILi2EN4cute5tupleIJNS5_1CILi1EEES8_S8_EEENS6_IJNS7_ILi128EEENS7_ILi96EEENS7_ILi192EEEEEELi128ENS_10bfloat16_tEfNS_4arch4Sm90ELb0ELb0ELb0ELb0ELb1ELb0ELb0ELb1ELb1ELb1ELb1ELb0EEENS1_21CollectiveEpilogueFwdINS6_IJSA_SA_SB_EEES9_SE_SG_Li256ELb0ELb1ELb1ELb0EEENS1_19SingleTileSchedulerILb0ELb1ELb1ELi128EEEEEEEEEvNT_6ParamsE --------------------------
	.section	.nv.constant0._ZN7cutlass13device_kernelIN5flash11enable_sm90INS1_16FlashAttnFwdSm90INS1_25CollectiveMainloopFwdSm90ILi2EN4cute5tupleIJNS5_1CILi1EEES8_S8_EEENS6_IJNS7_ILi128EEENS7_ILi96EEENS7_ILi192EEEEEELi128ENS_10bfloat16_tEfNS_4arch4Sm90ELb0ELb0ELb0ELb0ELb1ELb0ELb0ELb1ELb1ELb1ELb1ELb0EEENS1_21CollectiveEpilogueFwdINS6_IJSA_SA_SB_EEES9_SE_SG_Li256ELb0ELb1ELb1ELb0EEENS1_19SingleTileSchedulerILb0ELb1ELb1ELi128EEEEEEEEEvNT_6ParamsE,"a",@progbits
	.sectionflags	@""
	.align	4
.nv.constant0._ZN7cutlass13device_kernelIN5flash11enable_sm90INS1_16FlashAttnFwdSm90INS1_25CollectiveMainloopFwdSm90ILi2EN4cute5tupleIJNS5_1CILi1EEES8_S8_EEENS6_IJNS7_ILi128EEENS7_ILi96EEENS7_ILi192EEEEEELi128ENS_10bfloat16_tEfNS_4arch4Sm90ELb0ELb0ELb0ELb0ELb1ELb0ELb0ELb1ELb1ELb1ELb1ELb0EEENS1_21CollectiveEpilogueFwdINS6_IJSA_SA_SB_EEES9_SE_SG_Li256ELb0ELb1ELb1ELb0EEENS1_19SingleTileSchedulerILb0ELb1ELb1ELi128EEEEEEEEEvNT_6ParamsE:
	.zero		3200


//--------------------- .nv.constant0._ZN7cutlass13device_kernelIN5flash11enable_sm90INS1_16FlashAttnFwdSm90INS1_25CollectiveMainloopFwdSm90ILi2EN4cute5tupleIJNS5_1CILi1EEES8_S8_EEENS6_IJNS7_ILi128EEENS7_ILi96EEENS7_ILi192EEEEEELi128ENS_10bfloat16_tEfNS_4arch4Sm90ELb0ELb0ELb0ELb1ELb1ELb0ELb0ELb1ELb1ELb1ELb1ELb0EEENS1_21CollectiveEpilogueFwdINS6_IJSA_SA_SB_EEES9_SE_SG_Li256ELb1ELb1ELb1ELb0EEENS1_36VarlenDynamicPersistentTileSchedulerILi128ELi96ELi256ELi128ELb1ELb1ELb1ELb0ELb1ELb1EEEEEEEEEvNT_6ParamsE --------------------------
	.section	.nv.constant0._ZN7cutlass13device_kernelIN5flash11enable_sm90INS1_16FlashAttnFwdSm90INS1_25CollectiveMainloopFwdSm90ILi2EN4cute5tupleIJNS5_1CILi1EEES8_S8_EEENS6_IJNS7_ILi128EEENS7_ILi96EEENS7_ILi192EEEEEELi128ENS_10bfloat16_tEfNS_4arch4Sm90ELb0ELb0ELb0ELb1ELb1ELb0ELb0ELb1ELb1ELb1ELb1ELb0EEENS1_21CollectiveEpilogueFwdINS6_IJSA_SA_SB_EEES9_SE_SG_Li256ELb1ELb1ELb1ELb0EEENS1_36VarlenDynamicPersistentTileSchedulerILi128ELi96ELi256ELi128ELb1ELb1ELb1ELb0ELb1ELb1EEEEEEEEEvNT_6ParamsE,"a",@progbits
	.sectionflags	@""
	.align	4
.nv.constant0._ZN7cutlass13device_kernelIN5flash11enable_sm90INS1_16FlashAttnFwdSm90INS1_25CollectiveMainloopFwdSm90ILi2EN4cute5tupleIJNS5_1CILi1EEES8_S8_EEENS6_IJNS7_ILi128EEENS7_ILi96EEENS7_ILi192EEEEEELi128ENS_10bfloat16_tEfNS_4arch4Sm90ELb0ELb0ELb0ELb1ELb1ELb0ELb0ELb1ELb1ELb1ELb1ELb0EEENS1_21CollectiveEpilogueFwdINS6_IJSA_SA_SB_EEES9_SE_SG_Li256ELb1ELb1ELb1ELb0EEENS1_36VarlenDynamicPersistentTileSchedulerILi128ELi96ELi256ELi128ELb1ELb1ELb1ELb0ELb1ELb1EEEEEEEEEvNT_6ParamsE:
	.zero		3328


//--------------------- .nv.constant0._ZN7cutlass13device_kernelIN5flash11enable_sm90INS1_16FlashAttnFwdSm90INS1_25CollectiveMainloopFwdSm90ILi2EN4cute5tupleIJNS5_1CILi1EEES8_S8_EEENS6_IJNS7_ILi128EEENS7_ILi96EEENS7_ILi192EEEEEELi128ENS_10bfloat16_tEfNS_4arch4Sm90ELb0ELb0ELb0ELb1ELb1ELb1ELb0ELb1ELb1ELb1ELb1ELb0EEENS1_21CollectiveEpilogueFwdINS6_IJSA_SA_SB_EEES9_SE_SG_Li256ELb1ELb1ELb1ELb0EEENS1_36VarlenDynamicPersistentTileSchedulerILi128ELi96ELi256ELi128ELb1ELb1ELb1ELb0ELb1ELb1EEEEEEEEEvNT_6ParamsE --------------------------
	.section	.nv.constant0._ZN7cutlass13device_kernelIN5flash11enable_sm90INS1_16FlashAttnFwdSm90INS1_25CollectiveMainloopFwdSm90ILi2EN4cute5tupleIJNS5_1CILi1EEES8_S8_EEENS6_IJNS7_ILi128EEENS7_ILi96EEENS7_ILi192EEEEEELi128ENS_10bfloat16_tEfNS_4arch4Sm90ELb0ELb0ELb0ELb1ELb1ELb1ELb0ELb1ELb1ELb1ELb1ELb0EEENS1_21CollectiveEpilogueFwdINS6_IJSA_SA_SB_EEES9_SE_SG_Li256ELb1ELb1ELb1ELb0EEENS1_36VarlenDynamicPersistentTileSchedulerILi128ELi96ELi256ELi128ELb1ELb1ELb1ELb0ELb1ELb1EEEEEEEEEvNT_6ParamsE,"a",@progbits
	.sectionflags	@""
	.align	4
.nv.constant0._ZN7cutlass13device_kernelIN5flash11enable_sm90INS1_16FlashAttnFwdSm90INS1_25CollectiveMainloopFwdSm90ILi2EN4cute5tupleIJNS5_1CILi1EEES8_S8_EEENS6_IJNS7_ILi128EEENS7_ILi96EEENS7_ILi192EEEEEELi128ENS_10bfloat16_tEfNS_4arch4Sm90ELb0ELb0ELb0ELb1ELb1ELb1ELb0ELb1ELb1ELb1ELb1ELb0EEENS1_21CollectiveEpilogueFwdINS6_IJSA_SA_SB_EEES9_SE_SG_Li256ELb1ELb1ELb1ELb0EEENS1_36VarlenDynamicPersistentTileSchedulerILi128ELi96ELi256ELi128ELb1ELb1ELb1ELb0ELb1ELb1EEEEEEEEEvNT_6ParamsE:
	.zero		3328


//--------------------- .nv.constant0._ZN7cutlass13device_kernelIN5flash11enable_sm90INS1_16FlashAttnFwdSm90INS1_25CollectiveMainloopFwdSm90ILi2EN4cute5tupleIJNS5_1CILi1EEES8_S8_EEENS6_IJNS7_ILi128EEENS7_ILi96EEENS7_ILi192EEEEEELi128ENS_10bfloat16_tEfNS_4arch4Sm90ELb0ELb1ELb0ELb0ELb1ELb0ELb0ELb1ELb1ELb1ELb1ELb0EEENS1_21CollectiveEpilogueFwdINS6_IJSA_SA_SB_EEES9_SE_SG_Li256ELb0ELb1ELb1ELb0EEENS1_19SingleTileSchedulerILb0ELb1ELb1ELi128EEEEEEEEEvNT_6ParamsE --------------------------
	.section	.nv.constant0._ZN7cutlass13device_kernelIN5flash11enable_sm90INS1_16FlashAttnFwdSm90INS1_25CollectiveMainloopFwdSm90ILi2EN4cute5tupleIJNS5_1CILi1EEES8_S8_EEENS6_IJNS7_ILi128EEENS7_ILi96EEENS7_ILi192EEEEEELi128ENS_10bfloat16_tEfNS_4arch4Sm90ELb0ELb1ELb0ELb0ELb1ELb0ELb0ELb1ELb1ELb1ELb1ELb0EEENS1_21CollectiveEpilogueFwdINS6_IJSA_SA_SB_EEES9_SE_SG_Li256ELb0ELb1ELb1ELb0EEENS1_19SingleTileSchedulerILb0ELb1ELb1ELi128EEEEEEEEEvNT_6ParamsE,"a",@progbits
	.sectionflags	@""
	.align	4
.nv.constant0._ZN7cutlass13device_kernelIN5flash11enable_sm90INS1_16FlashAttnFwdSm90INS1_25CollectiveMainloopFwdSm90ILi2EN4cute5tupleIJNS5_1CILi1EEES8_S8_EEENS6_IJNS7_ILi128EEENS7_ILi96EEENS7_ILi192EEEEEELi128ENS_10bfloat16_tEfNS_4arch4Sm90ELb0ELb1ELb0ELb0ELb1ELb0ELb0ELb1ELb1ELb1ELb1ELb0EEENS1_21CollectiveEpilogueFwdINS6_IJSA_SA_SB_EEES9_SE_SG_Li256ELb0ELb1ELb1ELb0EEENS1_19SingleTileSchedulerILb0ELb1ELb1ELi128EEEEEEEEEvNT_6ParamsE:
	.zero		3200


//--------------------- .nv.constant0._ZN7cutlass13device_kernelIN5flash11enable_sm90INS1_16FlashAttnFwdSm90INS1_25CollectiveMainloopFwdSm90ILi2EN4cute5tupleIJNS5_1CILi1EEES8_S8_EEENS6_IJNS7_ILi128EEENS7_ILi96EEENS7_ILi192EEEEEELi128ENS_10bfloat16_tEfNS_4arch4Sm90ELb0ELb1ELb0ELb1ELb1ELb0ELb0ELb1ELb1ELb1ELb1ELb0EEENS1_21CollectiveEpilogueFwdINS6_IJSA_SA_SB_EEES9_SE_SG_Li256ELb1ELb1ELb1ELb0EEENS1_36VarlenDynamicPersistentTileSchedulerILi128ELi96ELi256ELi128ELb1ELb1ELb1ELb1ELb0ELb1EEEEEEEEEvNT_6ParamsE --------------------------
	.section	.nv.constant0._ZN7cutlass13device_kernelIN5flash11enable_sm90INS1_16FlashAttnFwdSm90INS1_25CollectiveMainloopFwdSm90ILi2EN4cute5tupleIJNS5_1CILi1EEES8_S8_EEENS6_IJNS7_ILi128EEENS7_ILi96EEENS7_ILi192EEEEEELi128ENS_10bfloat16_tEfNS_4arch4Sm90ELb0ELb1ELb0ELb1ELb1ELb0ELb0ELb1ELb1ELb1ELb1ELb0EEENS1_21CollectiveEpilogueFwdINS6_IJSA_SA_SB_EEES9_SE_SG_Li256ELb1ELb1ELb1ELb0EEENS1_36VarlenDynamicPersistentTileSchedulerILi128ELi96ELi256ELi128ELb1ELb1ELb1ELb1ELb0ELb1EEEEEEEEEvNT_6ParamsE,"a",@progbits
	.sectionflags	@""
	.align	4
.nv.constant0._ZN7cutlass13device_kernelIN5flash11enable_sm90INS1_16FlashAttnFwdSm90INS1_25CollectiveMainloopFwdSm90ILi2EN4cute5tupleIJNS5_1CILi1EEES8_S8_EEENS6_IJNS7_ILi128EEENS7_ILi96EEENS7_ILi192EEEEEELi128ENS_10bfloat16_tEfNS_4arch4Sm90ELb0ELb1ELb0ELb1ELb1ELb0ELb0ELb1ELb1ELb1ELb1ELb0EEENS1_21CollectiveEpilogueFwdINS6_IJSA_SA_SB_EEES9_SE_SG_Li256ELb1ELb1ELb1ELb0EEENS1_36VarlenDynamicPersistentTileSchedulerILi128ELi96ELi256ELi128ELb1ELb1ELb1ELb1ELb0ELb1EEEEEEEEEvNT_6ParamsE:
	.zero		3328


//--------------------- .nv.constant0._ZN7cutlass13device_kernelIN5flash11enable_sm90INS1_16FlashAttnFwdSm90INS1_25CollectiveMainloopFwdSm90ILi2EN4cute5tupleIJNS5_1CILi1EEES8_S8_EEENS6_IJNS7_ILi128EEENS7_ILi96EEENS7_ILi192EEEEEELi128ENS_10bfloat16_tEfNS_4arch4Sm90ELb0ELb1ELb0ELb1ELb1ELb1ELb0ELb1ELb1ELb1ELb1ELb0EEENS1_21CollectiveEpilogueFwdINS6_IJSA_SA_SB_EEES9_SE_SG_Li256ELb1ELb1ELb1ELb0EEENS1_36VarlenDynamicPersistentTileSchedulerILi128ELi96ELi256ELi128ELb1ELb1ELb1ELb1ELb0ELb1EEEEEEEEEvNT_6ParamsE --------------------------
	.section	.nv.constant0._ZN7cutlass13device_kernelIN5flash11enable_sm90INS1_16FlashAttnFwdSm90INS1_25CollectiveMainloopFwdSm90ILi2EN4cute5tupleIJNS5_1CILi1EEES8_S8_EEENS6_IJNS7_ILi128EEENS7_ILi96EEENS7_ILi192EEEEEELi128ENS_10bfloat16_tEfNS_4arch4Sm90ELb0ELb1ELb0ELb1ELb1ELb1ELb0ELb1ELb1ELb1ELb1ELb0EEENS1_21CollectiveEpilogueFwdINS6_IJSA_SA_SB_EEES9_SE_SG_Li256ELb1ELb1ELb1ELb0EEENS1_36VarlenDynamicPersistentTileSchedulerILi128ELi96ELi256ELi128ELb1ELb1ELb1ELb1ELb0ELb1EEEEEEEEEvNT_6ParamsE,"a",@progbits
	.sectionflags	@""
	.align	4
.nv.constant0._ZN7cutlass13device_kernelIN5flash11enable_sm90INS1_16FlashAttnFwdSm90INS1_25CollectiveMainloopFwdSm90ILi2EN4cute5tupleIJNS5_1CILi1EEES8_S8_EEENS6_IJNS7_ILi128EEENS7_ILi96EEENS7_ILi192EEEEEELi128ENS_10bfloat16_tEfNS_4arch4Sm90ELb0ELb1ELb0ELb1ELb1ELb1ELb0ELb1ELb1ELb1ELb1ELb0EEENS1_21CollectiveEpilogueFwdINS6_IJSA_SA_SB_EEES9_SE_SG_Li256ELb1ELb1ELb1ELb0EEENS1_36VarlenDynamicPersistentTileSchedulerILi128ELi96ELi256ELi128ELb1ELb1ELb1ELb1ELb0ELb1EEEEEEEEEvNT_6ParamsE:
	.zero		3328


//--------------------- .nv.constant0._ZN7cutlass13device_kernelIN5flash11enable_sm90INS1_16FlashAttnFwdSm90INS1_25CollectiveMainloopFwdSm90ILi2EN4cute5tupleIJNS5_1CILi1EEES8_S8_EEENS6_IJNS7_ILi128EEENS7_ILi96EEENS7_ILi192EEEEEELi128ENS_10bfloat16_tEfNS_4arch4Sm90ELb1ELb0ELb0ELb0ELb1ELb0ELb0ELb1ELb1ELb1ELb1ELb0EEENS1_21CollectiveEpilogueFwdINS6_IJSA_SA_SB_EEES9_SE_SG_Li256ELb0ELb1ELb1ELb0EEENS1_19SingleTileSchedulerILb0ELb1ELb1ELi128EEEEEEEEEvNT_6ParamsE --------------------------
	.section	.nv.constant0._ZN7cutlass13device_kernelIN5flash11enable_sm90INS1_16FlashAttnFwdSm90INS1_25CollectiveMainloopFwdSm90ILi2EN4cute5tupleIJNS5_1CILi1EEES8_S8_EEENS6_IJNS7_ILi128EEENS7_ILi96EEENS7_ILi192EEEEEELi128ENS_10bfloat16_tEfNS_4arch4Sm90ELb1ELb0ELb0ELb0ELb1ELb0ELb0ELb1ELb1ELb1ELb1ELb0EEENS1_21CollectiveEpilogueFwdINS6_IJSA_SA_SB_EEES9_SE_SG_Li256ELb0ELb1ELb1ELb0EEENS1_19SingleTileSchedulerILb0ELb1ELb1ELi128EEEEEEEEEvNT_6ParamsE,"a",@progbits
	.sectionflags	@""
	.align	4
.nv.constant0._ZN7cutlass13device_kernelIN5flash11enable_sm90INS1_16FlashAttnFwdSm90INS1_25CollectiveMainloopFwdSm90ILi2EN4cute5tupleIJNS5_1CILi1EEES8_S8_EEENS6_IJNS7_ILi128EEENS7_ILi96EEENS7_ILi192EEEEEELi128ENS_10bfloat16_tEfNS_4arch4Sm90ELb1ELb0ELb0ELb0ELb1ELb0ELb0ELb1ELb1ELb1ELb1ELb0EEENS1_21CollectiveEpilogueFwdINS6_IJSA_SA_SB_EEES9_SE_SG_Li256ELb0ELb1ELb1ELb0EEENS1_19SingleTileSchedulerILb0ELb1ELb1ELi128EEEEEEEEEvNT_6ParamsE:
	.zero		3200


//--------------------- .nv.constant0._ZN7cutlass13device_kernelIN5flash11enable_sm90INS1_16FlashAttnFwdSm90INS1_25CollectiveMainloopFwdSm90ILi2EN4cute5tupleIJNS5_1CILi1EEES8_S8_EEENS6_IJNS7_ILi128EEENS7_ILi96EEENS7_ILi192EEEEEELi128ENS_10bfloat16_tEfNS_4arch4Sm90ELb1ELb0ELb0ELb1ELb1ELb0ELb0ELb1ELb1ELb1ELb1ELb0EEENS1_21CollectiveEpilogueFwdINS6_IJSA_SA_SB_EEES9_SE_SG_Li256ELb1ELb1ELb1ELb0EEENS1_36VarlenDynamicPersistentTileSchedulerILi128ELi96ELi256ELi128ELb1ELb1ELb1ELb1ELb1ELb1EEEEEEEEEvNT_6ParamsE --------------------------
	.section	.nv.constant0._ZN7cutlass13device_kernelIN5flash11enable_sm90INS1_16FlashAttnFwdSm90INS1_25CollectiveMainloopFwdSm90ILi2EN4cute5tupleIJNS5_1CILi1EEES8_S8_EEENS6_IJNS7_ILi128EEENS7_ILi96EEENS7_ILi192EEEEEELi128ENS_10bfloat16_tEfNS_4arch4Sm90ELb1ELb0ELb0ELb1ELb1ELb0ELb0ELb1ELb1ELb1ELb1ELb0EEENS1_21CollectiveEpilogueFwdINS6_IJSA_SA_SB_EEES9_SE_SG_Li256ELb1ELb1ELb1ELb0EEENS1_36VarlenDynamicPersistentTileSchedulerILi128ELi96ELi256ELi128ELb1ELb1ELb1ELb1ELb1ELb1EEEEEEEEEvNT_6ParamsE,"a",@progbits
	.sectionflags	@""
	.align	4
.nv.constant0._ZN7cutlass13device_kernelIN5flash11enable_sm90INS1_16FlashAttnFwdSm90INS1_25CollectiveMainloopFwdSm90ILi2EN4cute5tupleIJNS5_1CILi1EEES8_S8_EEENS6_IJNS7_ILi128EEENS7_ILi96EEENS7_ILi192EEEEEELi128ENS_10bfloat16_tEfNS_4arch4Sm90ELb1ELb0ELb0ELb1ELb1ELb0ELb0ELb1ELb1ELb1ELb1ELb0EEENS1_21CollectiveEpilogueFwdINS6_IJSA_SA_SB_EEES9_SE_SG_Li256ELb1ELb1ELb1ELb0EEENS1_36VarlenDynamicPersistentTileSchedulerILi128ELi96ELi256ELi128ELb1ELb1ELb1ELb1ELb1ELb1EEEEEEEEEvNT_6ParamsE:
	.zero		3328


//--------------------- .nv.constant0._ZN7cutlass13device_kernelIN5flash11enable_sm90INS1_16FlashAttnFwdSm90INS1_25CollectiveMainloopFwdSm90ILi2EN4cute5tupleIJNS5_1CILi1EEES8_S8_EEENS6_IJNS7_ILi128EEENS7_ILi96EEENS7_ILi192EEEEEELi128ENS_10bfloat16_tEfNS_4arch4Sm90ELb1ELb0ELb0ELb1ELb1ELb1ELb0ELb1ELb1ELb1ELb1ELb0EEENS1_21CollectiveEpilogueFwdINS6_IJSA_SA_SB_EEES9_SE_SG_Li256ELb1ELb1ELb1ELb0EEENS1_36VarlenDynamicPersistentTileSchedulerILi128ELi96ELi256ELi128ELb1ELb1ELb1ELb1ELb1ELb1EEEEEEEEEvNT_6ParamsE --------------------------
	.section	.nv.constant0._ZN7cutlass13device_kernelIN5flash11enable_sm90INS1_16FlashAttnFwdSm90INS1_25CollectiveMainloopFwdSm90ILi2EN4cute5tupleIJNS5_1CILi1EEES8_S8_EEENS6_IJNS7_ILi128EEENS7_ILi96EEENS7_ILi192EEEEEELi128ENS_10bfloat16_tEfNS_4arch4Sm90ELb1ELb0ELb0ELb1ELb1ELb1ELb0ELb1ELb1ELb1ELb1ELb0EEENS1_21CollectiveEpilogueFwdINS6_IJSA_SA_SB_EEES9_SE_SG_Li256ELb1ELb1ELb1ELb0EEENS1_36VarlenDynamicPersistentTileSchedulerILi128ELi96ELi256ELi128ELb1ELb1ELb1ELb1ELb1ELb1EEEEEEEEEvNT_6ParamsE,"a",@progbits
	.sectionflags	@""
	.align	4
.nv.constant0._ZN7cutlass13device_kernelIN5flash11enable_sm90INS1_16FlashAttnFwdSm90INS1_25CollectiveMainloopFwdSm90ILi2EN4cute5tupleIJNS5_1CILi1EEES8_S8_EEENS6_IJNS7_ILi128EEENS7_ILi96EEENS7_ILi192EEEEEELi128ENS_10bfloat16_tEfNS_4arch4Sm90ELb1ELb0ELb0ELb1ELb1ELb1ELb0ELb1ELb1ELb1ELb1ELb0EEENS1_21CollectiveEpilogueFwdINS6_IJSA_SA_SB_EEES9_SE_SG_Li256ELb1ELb1ELb1ELb0EEENS1_36VarlenDynamicPersistentTileSchedulerILi128ELi96ELi256ELi128ELb1ELb1ELb1ELb1ELb1ELb1EEEEEEEEEvNT_6ParamsE:
	.zero		3328


//--------------------- .nv.constant0._ZN7cutlass13device_kernelIN5flash11enable_sm90INS1_16FlashAttnFwdSm90INS1_25CollectiveMainloopFwdSm90ILi2EN4cute5tupleIJNS5_1CILi1EEES8_S8_EEENS6_IJNS7_ILi64EEESA_SA_EEELi512ENS_10bfloat16_tEfNS_4arch4Sm90ELb0ELb0ELb0ELb0ELb1ELb0ELb0ELb0ELb0ELb1ELb1ELb0EEENS1_21CollectiveEpilogueFwdINS6_IJSA_NS7_ILi512EEESA_EEES9_SC_SE_Li256ELb0ELb1ELb1ELb0EEENS1_19SingleTileSchedulerILb0ELb1ELb1ELi64EEEEEEEEEvNT_6ParamsE --------------------------
	.section	.nv.constant0._ZN7cutlass13device_kernelIN5flash11enable_sm90INS1_16FlashAttnFwdSm90INS1_25CollectiveMainloopFwdSm90ILi2EN4cute5tupleIJNS5_1CILi1EEES8_S8_EEENS6_IJNS7_ILi64EEESA_SA_EEELi512ENS_10bfloat16_tEfNS_4arch4Sm90ELb0ELb0ELb0ELb0ELb1ELb0ELb0ELb0ELb0ELb1ELb1ELb0EEENS1_21CollectiveEpilogueFwdINS6_IJSA_NS7_ILi512EEESA_EEES9_SC_SE_Li256ELb0ELb1ELb1ELb0EEENS1_19SingleTileSchedulerILb0ELb1ELb1ELi64EEEEEEEEEvNT_6ParamsE,"a",@progbits
	.sectionflags	@""
	.align	4
.nv.constant0._ZN7cutlass13device_kernelIN5flash11enable_sm90INS1_16FlashAttnFwdSm90INS1_25CollectiveMainloopFwdSm90ILi2EN4cute5tupleIJNS5_1CILi1EEES8_S8_EEENS6_IJNS7_ILi64EEESA_SA_EEELi512ENS_10bfloat16_tEfNS_4arch4Sm90ELb0ELb0ELb0ELb0ELb1ELb0ELb0ELb0ELb0ELb1ELb1ELb0EEENS1_21CollectiveEpilogueFwdINS6_IJSA_NS7_ILi512EEESA_EEES9_SC_SE_Li256ELb0ELb1ELb1ELb0EEENS1_19SingleTileSchedulerILb0ELb1ELb1ELi64EEEEEEEEEvNT_6ParamsE:
	.zero		3200


//--------------------- .nv.constant0._ZN7cutlass13device_kernelIN5flash11enable_sm90INS1_16FlashAttnFwdSm90INS1_25CollectiveMainloopFwdSm90ILi2EN4cute5tupleIJNS5_1CILi1EEES8_S8_EEENS6_IJNS7_ILi64EEESA_SA_EEELi512ENS_10bfloat16_tEfNS_4arch4Sm90ELb0ELb0ELb0ELb0ELb1ELb0ELb1ELb0ELb0ELb1ELb1ELb0EEENS1_21CollectiveEpilogueFwdINS6_IJSA_NS7_ILi512EEESA_EEES9_SC_SE_Li256ELb0ELb1ELb1ELb0EEENS1_19SingleTileSchedulerILb0ELb1ELb1ELi64EEEEEEEEEvNT_6ParamsE --------------------------
	.section	.nv.constant0._ZN7cutlass13device_kernelIN5flash11enable_sm90INS1_16FlashAttnFwdSm90INS1_25CollectiveMainloopFwdSm90ILi2EN4cute5tupleIJNS5_1CILi1EEES8_S8_EEENS6_IJNS7_ILi64EEESA_SA_EEELi512ENS_10bfloat16_tEfNS_4arch4Sm90ELb0ELb0ELb0ELb0ELb1ELb0ELb1ELb0ELb0ELb1ELb1ELb0EEENS1_21CollectiveEpilogueFwdINS6_IJSA_NS7_ILi512EEESA_EEES9_SC_SE_Li256ELb0ELb1ELb1ELb0EEENS1_19SingleTileSchedulerILb0ELb1ELb1ELi64EEEEEEEEEvNT_6ParamsE,"a",@progbits
	.sectionflags	@""
	.align	4
.nv.constant0._ZN7cutlass13device_kernelIN5flash11enable_sm90INS1_16FlashAttnFwdSm90INS1_25CollectiveMainloopFwdSm90ILi2EN4cute5tupleIJNS5_1CILi1EEES8_S8_EEENS6_IJNS7_ILi64EEESA_SA_EEELi512ENS_10bfloat16_tEfNS_4arch4Sm90ELb0ELb0ELb0ELb0ELb1ELb0ELb1ELb0ELb0ELb1ELb1ELb0EEENS1_21CollectiveEpilogueFwdINS6_IJSA_NS7_ILi512EEESA_EEES9_SC_SE_Li256ELb0ELb1ELb1ELb0EEENS1_19SingleTileSchedulerILb0ELb1ELb1ELi64EEEEEEEEEvNT_6ParamsE:
	.zero		3456


//--------------------- .nv.constant0._ZN7cutlass13device_kernelIN5flash11enable_sm90INS1_16FlashAttnFwdSm90INS1_25CollectiveMainloopFwdSm90ILi2EN4cute5tupleIJNS5_1CILi1EEES8_S8_EEENS6_IJNS7_ILi64EEESA_SA_EEELi512ENS_10bfloat16_tEfNS_4arch4Sm90ELb0ELb0ELb0ELb1ELb1ELb0ELb0ELb0ELb0ELb1ELb1ELb0EEENS1_21CollectiveEpilogueFwdINS6_IJSA_NS7_ILi512EEESA_EEES9_SC_SE_Li256ELb1ELb1ELb1ELb0EEENS1_36VarlenDynamicPersistentTileSchedulerILi64ELi64ELi256ELi128ELb1ELb1ELb1ELb0ELb1ELb1EEEEEEEEEvNT_6ParamsE --------------------------
	.section	.nv.constant0._ZN7cutlass13device_kernelIN5flash11enable_sm90INS1_16FlashAttnFwdSm90INS1_25CollectiveMainloopFwdSm90ILi2EN4cute5tupleIJNS5_1CILi1EEES8_S8_EEENS6_IJNS7_ILi64EEESA_SA_EEELi512ENS_10bfloat16_tEfNS_4arch4Sm90ELb0ELb0ELb0ELb1ELb1ELb0ELb0ELb0ELb0ELb1ELb1ELb0EEENS1_21CollectiveEpilogueFwdINS6_IJSA_NS7_ILi512EEESA_EEES9_SC_SE_Li256ELb1ELb1ELb1ELb0EEENS1_36VarlenDynamicPersistentTileSchedulerILi64ELi64ELi256ELi128ELb1ELb1ELb1ELb0ELb1ELb1EEEEEEEEEvNT_6ParamsE,"a",@progbits
	.sectionflags	@""
	.align	4
.nv.constant0._ZN7cutlass13device_kernelIN5flash11enable_sm90INS1_16FlashAttnFwdSm90INS1_25CollectiveMainloopFwdSm90ILi2EN4cute5tupleIJNS5_1CILi1EEES8_S8_EEENS6_IJNS7_ILi64EEESA_SA_EEELi512ENS_10bfloat16_tEfNS_4arch4Sm90ELb0ELb0ELb0ELb1ELb1ELb0ELb0ELb0ELb0ELb1ELb1ELb0EEENS1_21CollectiveEpilogueFwdINS6_IJSA_NS7_ILi512EEESA_EEES9_SC_SE_Li256ELb1ELb1ELb1ELb0EEENS1_36VarlenDynamicPersistentTileSchedulerILi64ELi64ELi256ELi128ELb1ELb1ELb1ELb0ELb1ELb1EEEEEEEEEvNT_6ParamsE:
	.zero		3328


//--------------------- .nv.constant0._ZN7cutlass13device_kernelIN5flash11enable_sm90INS1_16FlashAttnFwdSm90INS1_25CollectiveMainloopFwdSm90ILi2EN4cute5tupleIJNS5_1CILi1EEES8_S8_EEENS6_IJNS7_ILi64EEESA_SA_EEELi512ENS_10bfloat16_tEfNS_4arch4Sm90ELb0ELb0ELb0ELb1ELb1ELb1ELb0ELb0ELb0ELb1ELb1ELb0EEENS1_21CollectiveEpilogueFwdINS6_IJSA_NS7_ILi512EEESA_EEES9_SC_SE_Li256ELb1ELb1ELb1ELb0EEENS1_36VarlenDynamicPersistentTileSchedulerILi64ELi64ELi256ELi128ELb1ELb1ELb1ELb0ELb1ELb1EEEEEEEEEvNT_6ParamsE --------------------------
	.section	.nv.constant0._ZN7cutlass13device_kernelIN5flash11enable_sm90INS1_16FlashAttnFwdSm90INS1_25CollectiveMainloopFwdSm90ILi2EN4cute5tupleIJNS5_1CILi1EEES8_S8_EEENS6_IJNS7_ILi64EEESA_SA_EEELi512ENS_10bfloat16_tEfNS_4arch4Sm90ELb0ELb0ELb0ELb1ELb1ELb1ELb0ELb0ELb0ELb1ELb1ELb0EEENS1_21CollectiveEpilogueFwdINS6_IJSA_NS7_ILi512EEESA_EEES9_SC_SE_Li256ELb1ELb1ELb1ELb0EEENS1_36VarlenDynamicPersistentTileSchedulerILi64ELi64ELi256ELi128ELb1ELb1ELb1ELb0ELb1ELb1EEEEEEEEEvNT_6ParamsE,"a",@progbits
	.sectionflags	@""
	.align	4
.nv.constant0._ZN7cutlass13device_kernelIN5flash11enable_sm90INS1_16FlashAttnFwdSm90INS1_25CollectiveMainloopFwdSm90ILi2EN4cute5tupleIJNS5_1CILi1EEES8_S8_EEENS6_IJNS7_ILi64EEESA_SA_EEELi512ENS_10bfloat16_tEfNS_4arch4Sm90ELb0ELb0ELb0ELb1ELb1ELb1ELb0ELb0ELb0ELb1ELb1ELb0EEENS1_21CollectiveEpilogueFwdINS6_IJSA_NS7_ILi512EEESA_EEES9_SC_SE_Li256ELb1ELb1ELb1ELb0EEENS1_36VarlenDynamicPersistentTileSchedulerILi64ELi64ELi256ELi128ELb1ELb1ELb1ELb0ELb1ELb1EEEEEEEEEvNT_6ParamsE:
	.zero		3328


//--------------------- .nv.constant0._ZN7cutlass13device_kernelIN5flash11enable_sm90INS1_16FlashAttnFwdSm90INS1_25CollectiveMainloopFwdSm90ILi2EN4cute5tupleIJNS5_1CILi1EEES8_S8_EEENS6_IJNS7_ILi64EEESA_SA_EEELi512ENS_10bfloat16_tEfNS_4arch4Sm90ELb0ELb0ELb0ELb1ELb1ELb0ELb1ELb0ELb0ELb1ELb1ELb0EEENS1_21CollectiveEpilogueFwdINS6_IJSA_NS7_ILi512EEESA_EEES9_SC_SE_Li256ELb1ELb1ELb1ELb0EEENS1_36VarlenDynamicPersistentTileSchedulerILi64ELi64ELi256ELi128ELb1ELb1ELb1ELb0ELb1ELb1EEEEEEEEEvNT_6ParamsE --------------------------
	.section	.nv.constant0._ZN7cutlass13device_kernelIN5flash11enable_sm90INS1_16FlashAttnFwdSm90INS1_25CollectiveMainloopFwdSm90ILi2EN4cute5tupleIJNS5_1CILi1EEES8_S8_EEENS6_IJNS7_ILi64EEESA_SA_EEELi512ENS_10bfloat16_tEfNS_4arch4Sm90ELb0ELb0ELb0ELb1ELb1ELb0ELb1ELb0ELb0ELb1ELb1ELb0EEENS1_21CollectiveEpilogueFwdINS6_IJSA_NS7_ILi512EEESA_EEES9_SC_SE_Li256ELb1ELb1ELb1ELb0EEENS1_36VarlenDynamicPersistentTileSchedulerILi64ELi64ELi256ELi128ELb1ELb1ELb1ELb0ELb1ELb1EEEEEEEEEvNT_6ParamsE,"a",@progbits
	.sectionflags	@""
	.align	4
.nv.constant0._ZN7cutlass13device_kernelIN5flash11enable_sm90INS1_16FlashAttnFwdSm90INS1_25CollectiveMainloopFwdSm90ILi2EN4cute5tupleIJNS5_1CILi1EEES8_S8_EEENS6_IJNS7_ILi64EEESA_SA_EEELi512ENS_10bfloat16_tEfNS_4arch4Sm90ELb0ELb0ELb0ELb1ELb1ELb0ELb1ELb0ELb0ELb1ELb1ELb0EEENS1_21CollectiveEpilogueFwdINS6_IJSA_NS7_ILi512EEESA_EEES9_SC_SE_Li256ELb1ELb1ELb1ELb0EEENS1_36VarlenDynamicPersistentTileSchedulerILi64ELi64ELi256ELi128ELb1ELb1ELb1ELb0ELb1ELb1EEEEEEEEEvNT_6ParamsE:
	.zero		3584


//--------------------- .nv.constant0._ZN7cutlass13device_kernelIN5flash11enable_sm90INS1_16FlashAttnFwdSm90INS1_25CollectiveMainloopFwdSm90ILi2EN4cute5tupleIJNS5_1CILi1EEES8_S8_EEENS6_IJNS7_ILi64EEESA_SA_EEELi512ENS_10bfloat16_tEfNS_4arch4Sm90ELb0ELb0ELb0ELb1ELb1ELb1ELb1ELb0ELb0ELb1ELb1ELb0EEENS1_21CollectiveEpilogueFwdINS6_IJSA_NS7_ILi512EEESA_EEES9_SC_SE_Li256ELb1ELb1ELb1ELb0EEENS1_36VarlenDynamicPersistentTileSchedulerILi64ELi64ELi256ELi128ELb1ELb1ELb1ELb0ELb1ELb1EEEEEEEEEvNT_6ParamsE --------------------------
	.section	.nv.constant0._ZN7cutlass13device_kernelIN5flash11enable_sm90INS1_16FlashAttnFwdSm90INS1_25CollectiveMainloopFwdSm90ILi2EN4cute5tupleIJNS5_1CILi1EEES8_S8_EEENS6_IJNS7_ILi64EEESA_SA_EEELi512ENS_10bfloat16_tEfNS_4arch4Sm90ELb0ELb0ELb0ELb1ELb1ELb1ELb1ELb0ELb0ELb1ELb1ELb0EEENS1_21CollectiveEpilogueFwdINS6_IJSA_NS7_ILi512EEESA_EEES9_SC_SE_Li256ELb1ELb1ELb1ELb0EEENS1_36VarlenDynamicPersistentTileSchedulerILi64ELi64ELi256ELi128ELb1ELb1ELb1ELb0ELb1ELb1EEEEEEEEEvNT_6ParamsE,"a",@progbits
	.sectionflags	@""
	.align	4
.nv.constant0._ZN7cutlass13device_kernelIN5flash11enable_sm90INS1_16FlashAttnFwdSm90INS1_25CollectiveMainloopFwdSm90ILi2EN4cute5tupleIJNS5_1CILi1EEES8_S8_EEENS6_IJNS7_ILi64EEESA_SA_EEELi512ENS_10bfloat16_tEfNS_4arch4Sm90ELb0ELb0ELb0ELb1ELb1ELb1ELb1ELb0ELb0ELb1ELb1ELb0EEENS1_21CollectiveEpilogueFwdINS6_IJSA_NS7_ILi512EEESA_EEES9_SC_SE_Li256ELb1ELb1ELb1ELb0EEENS1_36VarlenDynamicPersistentTileSchedulerILi64ELi64ELi256ELi128ELb1ELb1ELb1ELb0ELb1ELb1EEEEEEEEEvNT_6ParamsE:
	.zero		3584


//--------------------- .nv.constant0._ZN7cutlass13device_kernelIN5flash11enable_sm90INS1_16FlashAttnFwdSm90INS1_25CollectiveMainloopFwdSm90ILi2EN4cute5tupleIJNS5_1CILi1EEES8_S8_EEENS6_IJNS7_ILi64EEESA_SA_EEELi512ENS_10bfloat16_tEfNS_4arch4Sm90ELb0ELb1ELb0ELb0ELb1ELb0ELb0ELb0ELb0ELb1ELb1ELb0EEENS1_21CollectiveEpilogueFwdINS6_IJSA_NS7_ILi512EEESA_EEES9_SC_SE_Li256ELb0ELb1ELb1ELb0EEENS1_19SingleTileSchedulerILb0ELb1ELb1ELi64EEEEEEEEEvNT_6ParamsE --------------------------
	.section	.nv.constant0._ZN7cutlass13device_kernelIN5flash11enable_sm90INS1_16FlashAttnFwdSm90INS1_25CollectiveMainloopFwdSm90ILi2EN4cute5tupleIJNS5_1CILi1EEES8_S8_EEENS6_IJNS7_ILi64EEESA_SA_EEELi512ENS_10bfloat16_tEfNS_4arch4Sm90ELb0ELb1ELb0ELb0ELb1ELb0ELb0ELb0ELb0ELb1ELb1ELb0EEENS1_21CollectiveEpilogueFwdINS6_IJSA_NS7_ILi512EEESA_EEES9_SC_SE_Li256ELb0ELb1ELb1ELb0EEENS1_19SingleTileSchedulerILb0ELb1ELb1ELi64EEEEEEEEEvNT_6ParamsE,"a",@progbits
	.sectionflags	@""
	.align	4
.nv.constant0._ZN7cutlass13device_kernelIN5flash11enable_sm90INS1_16FlashAttnFwdSm90INS1_25CollectiveMainloopFwdSm90ILi2EN4cute5tupleIJNS5_1CILi1EEES8_S8_EEENS6_IJNS7_ILi64EEESA_SA_EEELi512ENS_10bfloat16_tEfNS_4arch4Sm90ELb0ELb1ELb0ELb0ELb1ELb0ELb0ELb0ELb0ELb1ELb1ELb0EEENS1_21CollectiveEpilogueFwdINS6_IJSA_NS7_ILi512EEESA_EEES9_SC_SE_Li256ELb0ELb1ELb1ELb0EEENS1_19SingleTileSchedulerILb0ELb1ELb1ELi64EEEEEEEEEvNT_6ParamsE:
	.zero		3200


//--------------------- .nv.constant0._ZN7cutlass13device_kernelIN5flash11enable_sm90INS1_16FlashAttnFwdSm90INS1_25CollectiveMainloopFwdSm90ILi2EN4cute5tupleIJNS5_1CILi1EEES8_S8_EEENS6_IJNS7_ILi64EEESA_SA_EEELi512ENS_10bfloat16_tEfNS_4arch4Sm90ELb0ELb1ELb0ELb0ELb1ELb0ELb1ELb0ELb0ELb1ELb1ELb0EEENS1_21CollectiveEpilogueFwdINS6_IJSA_NS7_ILi512EEESA_EEES9_SC_SE_Li256ELb0ELb1ELb1ELb0EEENS1_19SingleTileSchedulerILb0ELb1ELb1ELi64EEEEEEEEEvNT_6ParamsE --------------------------
	.section	.nv.constant0._ZN7cutlass13device_kernelIN5flash11enable_sm90INS1_16FlashAttnFwdSm90INS1_25CollectiveMainloopFwdSm90ILi2EN4cute5tupleIJNS5_1CILi1EEES8_S8_EEENS6_IJNS7_ILi64EEESA_SA_EEELi512ENS_10bfloat16_tEfNS_4arch4Sm90ELb0ELb1ELb0ELb0ELb1ELb0ELb1ELb0ELb0ELb1ELb1ELb0EEENS1_21CollectiveEpilogueFwdINS6_IJSA_NS7_ILi512EEESA_EEES9_SC_SE_Li256ELb0ELb1ELb1ELb0EEENS1_19SingleTileSchedulerILb0ELb1ELb1ELi64EEEEEEEEEvNT_6ParamsE,"a",@progbits
	.sectionflags	@""
	.align	4
.nv.constant0._ZN7cutlass13device_kernelIN5flash11enable_sm90INS1_16FlashAttnFwdSm90INS1_25CollectiveMainloopFwdSm90ILi2EN4cute5tupleIJNS5_1CILi1EEES8_S8_EEENS6_IJNS7_ILi64EEESA_SA_EEELi512ENS_10bfloat16_tEfNS_4arch4Sm90ELb0ELb1ELb0ELb0ELb1ELb0ELb1ELb0ELb0ELb1ELb1ELb0EEENS1_21CollectiveEpilogueFwdINS6_IJSA_NS7_ILi512EEESA_EEES9_SC_SE_Li256ELb0ELb1ELb1ELb0EEENS1_19SingleTileSchedulerILb0ELb1ELb1ELi64EEEEEEEEEvNT_6ParamsE:
	.zero		3456


//--------------------- .nv.constant0._ZN7cutlass13device_kernelIN5flash11enable_sm90INS1_16FlashAttnFwdSm90INS1_25CollectiveMainloopFwdSm90ILi2EN4cute5tupleIJNS5_1CILi1EEES8_S8_EEENS6_IJNS7_ILi64EEESA_SA_EEELi512ENS_10bfloat16_tEfNS_4arch4Sm90ELb0ELb1ELb0ELb1ELb1ELb0ELb0ELb0ELb0ELb1ELb1ELb0EEENS1_21CollectiveEpilogueFwdINS6_IJSA_NS7_ILi512EEESA_EEES9_SC_SE_Li256ELb1ELb1ELb1ELb0EEENS1_36VarlenDynamicPersistentTileSchedulerILi64ELi64ELi256ELi128ELb1ELb1ELb1ELb1ELb0ELb1EEEEEEEEEvNT_6ParamsE --------------------------
	.section	.nv.constant0._ZN7cutlass13device_kernelIN5flash11enable_sm90INS1_16FlashAttnFwdSm90INS1_25CollectiveMainloopFwdSm90ILi2EN4cute5tupleIJNS5_1CILi1EEES8_S8_EEENS6_IJNS7_ILi64EEESA_SA_EEELi512ENS_10bfloat16_tEfNS_4arch4Sm90ELb0ELb1ELb0ELb1ELb1ELb0ELb0ELb0ELb0ELb1ELb1ELb0EEENS1_21CollectiveEpilogueFwdINS6_IJSA_NS7_ILi512EEESA_EEES9_SC_SE_Li256ELb1ELb1ELb1ELb0EEENS1_36VarlenDynamicPersistentTileSchedulerILi64ELi64ELi256ELi128ELb1ELb1ELb1ELb1ELb0ELb1EEEEEEEEEvNT_6ParamsE,"a",@progbits
	.sectionflags	@""
	.align	4
.nv.constant0._ZN7cutlass13device_kernelIN5flash11enable_sm90INS1_16FlashAttnFwdSm90INS1_25CollectiveMainloopFwdSm90ILi2EN4cute5tupleIJNS5_1CILi1EEES8_S8_EEENS6_IJNS7_ILi64EEESA_SA_EEELi512ENS_10bfloat16_tEfNS_4arch4Sm90ELb0ELb1ELb0ELb1ELb1ELb0ELb0ELb0ELb0ELb1ELb1ELb0EEENS1_21CollectiveEpilogueFwdINS6_IJSA_NS7_ILi512EEESA_EEES9_SC_SE_Li256ELb1ELb1ELb1ELb0EEENS1_36VarlenDynamicPersistentTileSchedulerILi64ELi64ELi256ELi128ELb1ELb1ELb1ELb1ELb0ELb1EEEEEEEEEvNT_6ParamsE:
	.zero		3328


//--------------------- .nv.constant0._ZN7cutlass13device_kernelIN5flash11enable_sm90INS1_16FlashAttnFwdSm90INS1_25CollectiveMainloopFwdSm90ILi2EN4cute5tupleIJNS5_1CILi1EEES8_S8_EEENS6_IJNS7_ILi64EEESA_SA_EEELi512ENS_10bfloat16_tEfNS_4arch4Sm90ELb0ELb1ELb0ELb1ELb1ELb1ELb0ELb0ELb0ELb1ELb1ELb0EEENS1_21CollectiveEpilogueFwdINS6_IJSA_NS7_ILi512EEESA_EEES9_SC_SE_Li256ELb1ELb1ELb1ELb0EEENS1_36VarlenDynamicPersistentTileSchedulerILi64ELi64ELi256ELi128ELb1ELb1ELb1ELb1ELb0ELb1EEEEEEEEEvNT_6ParamsE --------------------------
	.section	.nv.constant0._ZN7cutlass13device_kernelIN5flash11enable_sm90INS1_16FlashAttnFwdSm90INS1_25CollectiveMainloopFwdSm90ILi2EN4cute5tupleIJNS5_1CILi1EEES8_S8_EEENS6_IJNS7_ILi64EEESA_SA_EEELi512ENS_10bfloat16_tEfNS_4arch4Sm90ELb0ELb1ELb0ELb1ELb1ELb1ELb0ELb0ELb0ELb1ELb1ELb0EEENS1_21CollectiveEpilogueFwdINS6_IJSA_NS7_ILi512EEESA_EEES9_SC_SE_Li256ELb1ELb1ELb1ELb0EEENS1_36VarlenDynamicPersistentTileSchedulerILi64ELi64ELi256ELi128ELb1ELb1ELb1ELb1ELb0ELb1EEEEEEEEEvNT_6ParamsE,"a",@progbits
	.sectionflags	@""
	.align	4
.nv.constant0._ZN7cutlass13device_kernelIN5flash11enable_sm90INS1_16FlashAttnFwdSm90INS1_25CollectiveMainloopFwdSm90ILi2EN4cute5tupleIJNS5_1CILi1EEES8_S8_EEENS6_IJNS7_ILi64EEESA_SA_EEELi512ENS_10bfloat16_tEfNS_4arch4Sm90ELb0ELb1ELb0ELb1ELb1ELb1ELb0ELb0ELb0ELb1ELb1ELb0EEENS1_21CollectiveEpilogueFwdINS6_IJSA_NS7_ILi512EEESA_EEES9_SC_SE_Li256ELb1ELb1ELb1ELb0EEENS1_36VarlenDynamicPersistentTileSchedulerILi64ELi64ELi256ELi128ELb1ELb1ELb1ELb1ELb0ELb1EEEEEEEEEvNT_6ParamsE:
	.zero		3328


//--------------------- .nv.constant0._ZN7cutlass13device_kernelIN5flash11enable_sm90INS1_16FlashAttnFwdSm90INS1_25CollectiveMainloopFwdSm90ILi2EN4cute5tupleIJNS5_1CILi1EEES8_S8_EEENS6_IJNS7_ILi64EEESA_SA_EEELi512ENS_10bfloat16_tEfNS_4arch4Sm90ELb0ELb1ELb0ELb1ELb1ELb0ELb1ELb0ELb0ELb1ELb1ELb0EEENS1_21CollectiveEpilogueFwdINS6_IJSA_NS7_ILi512EEESA_EEES9_SC_SE_Li256ELb1ELb1ELb1ELb0EEENS1_36VarlenDynamicPersistentTileSchedulerILi64ELi64ELi256ELi128ELb1ELb1ELb1ELb1ELb0ELb1EEEEEEEEEvNT_6ParamsE --------------------------
	.section	.nv.constant0._ZN7cutlass13device_kernelIN5flash11enable_sm90INS1_16FlashAttnFwdSm90INS1_25CollectiveMainloopFwdSm90ILi2EN4cute5tupleIJNS5_1CILi1EEES8_S8_EEENS6_IJNS7_ILi64EEESA_SA_EEELi512ENS_10bfloat16_tEfNS_4arch4Sm90ELb0ELb1ELb0ELb1ELb1ELb0ELb1ELb0ELb0ELb1ELb1ELb0EEENS1_21CollectiveEpilogueFwdINS6_IJSA_NS7_ILi512EEESA_EEES9_SC_SE_Li256ELb1ELb1ELb1ELb0EEENS1_36VarlenDynamicPersistentTileSchedulerILi64ELi64ELi256ELi128ELb1ELb1ELb1ELb1ELb0ELb1EEEEEEEEEvNT_6ParamsE,"a",@progbits
	.sectionflags	@""
	.align	4
.nv.constant0._ZN7cutlass13device_kernelIN5flash11enable_sm90INS1_16FlashAttnFwdSm90INS1_25CollectiveMainloopFwdSm90ILi2EN4cute5tupleIJNS5_1CILi1EEES8_S8_EEENS6_IJNS7_ILi64EEESA_SA_EEELi512ENS_10bfloat16_tEfNS_4arch4Sm90ELb0ELb1ELb0ELb1ELb1ELb0ELb1ELb0ELb0ELb1ELb1ELb0EEENS1_21CollectiveEpilogueFwdINS6_IJSA_NS7_ILi512EEESA_EEES9_SC_SE_Li256ELb1ELb1ELb1ELb0EEENS1_36VarlenDynamicPersistentTileSchedulerILi64ELi64ELi256ELi128ELb1ELb1ELb1ELb1ELb0ELb1EEEEEEEEEvNT_6ParamsE:
	.zero		3584


//--------------------- .nv.constant0._ZN7cutlass13device_kernelIN5flash11enable_sm90INS1_16FlashAttnFwdSm90INS1_25CollectiveMainloopFwdSm90ILi2EN4cute5tupleIJNS5_1CILi1EEES8_S8_EEENS6_IJNS7_ILi64EEESA_SA_EEELi512ENS_10bfloat16_tEfNS_4arch4Sm90ELb0ELb1ELb0ELb1ELb1ELb1ELb1ELb0ELb0ELb1ELb1ELb0EEENS1_21CollectiveEpilogueFwdINS6_IJSA_NS7_ILi512EEESA_EEES9_SC_SE_Li256ELb1ELb1ELb1ELb0EEENS1_36VarlenDynamicPersistentTileSchedulerILi64ELi64ELi256ELi128ELb1ELb1ELb1ELb1ELb0ELb1EEEEEEEEEvNT_6ParamsE --------------------------
	.section	.nv.constant0._ZN7cutlass13device_kernelIN5flash11enable_sm90INS1_16FlashAttnFwdSm90INS1_25CollectiveMainloopFwdSm90ILi2EN4cute5tupleIJNS5_1CILi1EEES8_S8_EEENS6_IJNS7_ILi64EEESA_SA_EEELi512ENS_10bfloat16_tEfNS_4arch4Sm90ELb0ELb1ELb0ELb1ELb1ELb1ELb1ELb0ELb0ELb1ELb1ELb0EEENS1_21CollectiveEpilogueFwdINS6_IJSA_NS7_ILi512EEESA_EEES9_SC_SE_Li256ELb1ELb1ELb1ELb0EEENS1_36VarlenDynamicPersistentTileSchedulerILi64ELi64ELi256ELi128ELb1ELb1ELb1ELb1ELb0ELb1EEEEEEEEEvNT_6ParamsE,"a",@progbits
	.sectionflags	@""
	.align	4
.nv.constant0._ZN7cutlass13device_kernelIN5flash11enable_sm90INS1_16FlashAttnFwdSm90INS1_25CollectiveMainloopFwdSm90ILi2EN4cute5tupleIJNS5_1CILi1EEES8_S8_EEENS6_IJNS7_ILi64EEESA_SA_EEELi512ENS_10bfloat16_tEfNS_4arch4Sm90ELb0ELb1ELb0ELb1ELb1ELb1ELb1ELb0ELb0ELb1ELb1ELb0EEENS1_21CollectiveEpilogueFwdINS6_IJSA_NS7_ILi512EEESA_EEES9_SC_SE_Li256ELb1ELb1ELb1ELb0EEENS1_36VarlenDynamicPersistentTileSchedulerILi64ELi64ELi256ELi128ELb1ELb1ELb1ELb1ELb0ELb1EEEEEEEEEvNT_6ParamsE:
	.zero		3584


//--------------------- .nv.constant0._ZN7cutlass13device_kernelIN5flash11enable_sm90INS1_16FlashAttnFwdSm90INS1_25CollectiveMainloopFwdSm90ILi2EN4cute5tupleIJNS5_1CILi1EEES8_S8_EEENS6_IJNS7_ILi64EEESA_SA_EEELi512ENS_10bfloat16_tEfNS_4arch4Sm90ELb1ELb0ELb0ELb0ELb1ELb0ELb0ELb0ELb0ELb1ELb1ELb0EEENS1_21CollectiveEpilogueFwdINS6_IJSA_NS7_ILi512EEESA_EEES9_SC_SE_Li256ELb0ELb1ELb1ELb0EEENS1_19SingleTileSchedulerILb0ELb1ELb1ELi64EEEEEEEEEvNT_6ParamsE --------------------------
	.section	.nv.constant0._ZN7cutlass13device_kernelIN5flash11enable_sm90INS1_16FlashAttnFwdSm90INS1_25CollectiveMainloopFwdSm90ILi2EN4cute5tupleIJNS5_1CILi1EEES8_S8_EEENS6_IJNS7_ILi64EEESA_SA_EEELi512ENS_10bfloat16_tEfNS_4arch4Sm90ELb1ELb0ELb0ELb0ELb1ELb0ELb0ELb0ELb0ELb1ELb1ELb0EEENS1_21CollectiveEpilogueFwdINS6_IJSA_NS7_ILi512EEESA_EEES9_SC_SE_Li256ELb0ELb1ELb1ELb0EEENS1_19SingleTileSchedulerILb0ELb1ELb1ELi64EEEEEEEEEvNT_6ParamsE,"a",@progbits
	.sectionflags	@""
	.align	4
.nv.constant0._ZN7cutlass13device_kernelIN5flash11enable_sm90INS1_16FlashAttnFwdSm90INS1_25CollectiveMainloopFwdSm90ILi2EN4cute5tupleIJNS5_1CILi1EEES8_S8_EEENS6_IJNS7_ILi64EEESA_SA_EEELi512ENS_10bfloat16_tEfNS_4arch4Sm90ELb1ELb0ELb0ELb0ELb1ELb0ELb0ELb0ELb0ELb1ELb1ELb0EEENS1_21CollectiveEpilogueFwdINS6_IJSA_NS7_ILi512EEESA_EEES9_SC_SE_Li256ELb0ELb1ELb1ELb0EEENS1_19SingleTileSchedulerILb0ELb1ELb1ELi64EEEEEEEEEvNT_6ParamsE:
	.zero		3200


//--------------------- .nv.constant0._ZN7cutlass13device_kernelIN5flash11enable_sm90INS1_16FlashAttnFwdSm90INS1_25CollectiveMainloopFwdSm90ILi2EN4cute5tupleIJNS5_1CILi1EEES8_S8_EEENS6_IJNS7_ILi64EEESA_SA_EEELi512ENS_10bfloat16_tEfNS_4arch4Sm90ELb1ELb0ELb0ELb0ELb1ELb0ELb1ELb0ELb0ELb1ELb1ELb0EEENS1_21CollectiveEpilogueFwdINS6_IJSA_NS7_ILi512EEESA_EEES9_SC_SE_Li256ELb0ELb1ELb1ELb0EEENS1_19SingleTileSchedulerILb0ELb1ELb1ELi64EEEEEEEEEvNT_6ParamsE --------------------------
	.section	.nv.constant0._ZN7cutlass13device_kernelIN5flash11enable_sm90INS1_16FlashAttnFwdSm90INS1_25CollectiveMainloopFwdSm90ILi2EN4cute5tupleIJNS5_1CILi1EEES8_S8_EEENS6_IJNS7_ILi64EEESA_SA_EEELi512ENS_10bfloat16_tEfNS_4arch4Sm90ELb1ELb0ELb0ELb0ELb1ELb0ELb1ELb0ELb0ELb1ELb1ELb0EEENS1_21CollectiveEpilogueFwdINS6_IJSA_NS7_ILi512EEESA_EEES9_SC_SE_Li256ELb0ELb1ELb1ELb0EEENS1_19SingleTileSchedulerILb0ELb1ELb1ELi64EEEEEEEEEvNT_6ParamsE,"a",@progbits
	.sectionflags	@""
	.align	4
.nv.constant0._ZN7cutlass13device_kernelIN5flash11enable_sm90INS1_16FlashAttnFwdSm90INS1_25CollectiveMainloopFwdSm90ILi2EN4cute5tupleIJNS5_1CILi1EEES8_S8_EEENS6_IJNS7_ILi64EEESA_SA_EEELi512ENS_10bfloat16_tEfNS_4arch4Sm90ELb1ELb0ELb0ELb0ELb1ELb0ELb1ELb0ELb0ELb1ELb1ELb0EEENS1_21CollectiveEpilogueFwdINS6_IJSA_NS7_ILi512EEESA_EEES9_SC_SE_Li256ELb0ELb1ELb1ELb0EEENS1_19SingleTileSchedulerILb0ELb1ELb1ELi64EEEEEEEEEvNT_6ParamsE:
	.zero		3456


//--------------------- .nv.constant0._ZN7cutlass13device_kernelIN5flash11enable_sm90INS1_16FlashAttnFwdSm90INS1_25CollectiveMainloopFwdSm90ILi2EN4cute5tupleIJNS5_1CILi1EEES8_S8_EEENS6_IJNS7_ILi64EEESA_SA_EEELi512ENS_10bfloat16_tEfNS_4arch4Sm90ELb1ELb0ELb0ELb1ELb1ELb0ELb0ELb0ELb0ELb1ELb1ELb0EEENS1_21CollectiveEpilogueFwdINS6_IJSA_NS7_ILi512EEESA_EEES9_SC_SE_Li256ELb1ELb1ELb1ELb0EEENS1_36VarlenDynamicPersistentTileSchedulerILi64ELi64ELi256ELi128ELb1ELb1ELb1ELb1ELb1ELb1EEEEEEEEEvNT_6ParamsE --------------------------
	.section	.nv.constant0._ZN7cutlass13device_kernelIN5flash11enable_sm90INS1_16FlashAttnFwdSm90INS1_25CollectiveMainloopFwdSm90ILi2EN4cute5tupleIJNS5_1CILi1EEES8_S8_EEENS6_IJNS7_ILi64EEESA_SA_EEELi512ENS_10bfloat16_tEfNS_4arch4Sm90ELb1ELb0ELb0ELb1ELb1ELb0ELb0ELb0ELb0ELb1ELb1ELb0EEENS1_21CollectiveEpilogueFwdINS6_IJSA_NS7_ILi512EEESA_EEES9_SC_SE_Li256ELb1ELb1ELb1ELb0EEENS1_36VarlenDynamicPersistentTileSchedulerILi64ELi64ELi256ELi128ELb1ELb1ELb1ELb1ELb1ELb1EEEEEEEEEvNT_6ParamsE,"a",@progbits
	.sectionflags	@""
	.align	4
.nv.constant0._ZN7cutlass13device_kernelIN5flash11enable_sm90INS1_16FlashAttnFwdSm90INS1_25CollectiveMainloopFwdSm90ILi2EN4cute5tupleIJNS5_1CILi1EEES8_S8_EEENS6_IJNS7_ILi64EEESA_SA_EEELi512ENS_10bfloat16_tEfNS_4arch4Sm90ELb1ELb0ELb0ELb1ELb1ELb0ELb0ELb0ELb0ELb1ELb1ELb0EEENS1_21CollectiveEpilogueFwdINS6_IJSA_NS7_ILi512EEESA_EEES9_SC_SE_Li256ELb1ELb1ELb1ELb0EEENS1_36VarlenDynamicPersistentTileSchedulerILi64ELi64ELi256ELi128ELb1ELb1ELb1ELb1ELb1ELb1EEEEEEEEEvNT_6ParamsE:
	.zero		3328


//--------------------- .nv.constant0._ZN7cutlass13device_kernelIN5flash11enable_sm90INS1_16FlashAttnFwdSm90INS1_25CollectiveMainloopFwdSm90ILi2EN4cute5tupleIJNS5_1CILi1EEES8_S8_EEENS6_IJNS7_ILi64EEESA_SA_EEELi512ENS_10bfloat16_tEfNS_4arch4Sm90ELb1ELb0ELb0ELb1ELb1ELb1ELb0ELb0ELb0ELb1ELb1ELb0EEENS1_21CollectiveEpilogueFwdINS6_IJSA_NS7_ILi512EEESA_EEES9_SC_SE_Li256ELb1ELb1ELb1ELb0EEENS1_36VarlenDynamicPersistentTileSchedulerILi64ELi64ELi256ELi128ELb1ELb1ELb1ELb1ELb1ELb1EEEEEEEEEvNT_6ParamsE --------------------------
	.section	.nv.constant0._ZN7cutlass13device_kernelIN5flash11enable_sm90INS1_16FlashAttnFwdSm90INS1_25CollectiveMainloopFwdSm90ILi2EN4cute5tupleIJNS5_1CILi1EEES8_S8_EEENS6_IJNS7_ILi64EEESA_SA_EEELi512ENS_10bfloat16_tEfNS_4arch4Sm90ELb1ELb0ELb0ELb1ELb1ELb1ELb0ELb0ELb0ELb1ELb1ELb0EEENS1_21CollectiveEpilogueFwdINS6_IJSA_NS7_ILi512EEESA_EEES9_SC_SE_Li256ELb1ELb1ELb1ELb0EEENS1_36VarlenDynamicPersistentTileSchedulerILi64ELi64ELi256ELi128ELb1ELb1ELb1ELb1ELb1ELb1EEEEEEEEEvNT_6ParamsE,"a",@progbits
	.sectionflags	@""
	.align	4
.nv.constant0._ZN7cutlass13device_kernelIN5flash11enable_sm90INS1_16FlashAttnFwdSm90INS1_25CollectiveMainloopFwdSm90ILi2EN4cute5tupleIJNS5_1CILi1EEES8_S8_EEENS6_IJNS7_ILi64EEESA_SA_EEELi512ENS_10bfloat16_tEfNS_4arch4Sm90ELb1ELb0ELb0ELb1ELb1ELb1ELb0ELb0ELb0ELb1ELb1ELb0EEENS1_21CollectiveEpilogueFwdINS6_IJSA_NS7_ILi512EEESA_EEES9_SC_SE_Li256ELb1ELb1ELb1ELb0EEENS1_36VarlenDynamicPersistentTileSchedulerILi64ELi64ELi256ELi128ELb1ELb1ELb1ELb1ELb1ELb1EEEEEEEEEvNT_6ParamsE:
	.zero		3328


//--------------------- .nv.constant0._ZN7cutlass13device_kernelIN5flash11enable_sm90INS1_16FlashAttnFwdSm90INS1_25CollectiveMainloopFwdSm90ILi2EN4cute5tupleIJNS5_1CILi1EEES8_S8_EEENS6_IJNS7_ILi64EEESA_SA_EEELi512ENS_10bfloat16_tEfNS_4arch4Sm90ELb1ELb0ELb0ELb1ELb1ELb0ELb1ELb0ELb0ELb1ELb1ELb0EEENS1_21CollectiveEpilogueFwdINS6_IJSA_NS7_ILi512EEESA_EEES9_SC_SE_Li256ELb1ELb1ELb1ELb0EEENS1_36VarlenDynamicPersistentTileSchedulerILi64ELi64ELi256ELi128ELb1ELb1ELb1ELb1ELb1ELb1EEEEEEEEEvNT_6ParamsE --------------------------
	.section	.nv.constant0._ZN7cutlass13device_kernelIN5flash11enable_sm90INS1_16FlashAttnFwdSm90INS1_25CollectiveMainloopFwdSm90ILi2EN4cute5tupleIJNS5_1CILi1EEES8_S8_EEENS6_IJNS7_ILi64EEESA_SA_EEELi512ENS_10bfloat16_tEfNS_4arch4Sm90ELb1ELb0ELb0ELb1ELb1ELb0ELb1ELb0ELb0ELb1ELb1ELb0EEENS1_21CollectiveEpilogueFwdINS6_IJSA_NS7_ILi512EEESA_EEES9_SC_SE_Li256ELb1ELb1ELb1ELb0EEENS1_36VarlenDynamicPersistentTileSchedulerILi64ELi64ELi256ELi128ELb1ELb1ELb1ELb1ELb1ELb1EEEEEEEEEvNT_6ParamsE,"a",@progbits
	.sectionflags	@""
	.align	4
.nv.constant0._ZN7cutlass13device_kernelIN5flash11enable_sm90INS1_16FlashAttnFwdSm90INS1_25CollectiveMainloopFwdSm90ILi2EN4cute5tupleIJNS5_1CILi1EEES8_S8_EEENS6_IJNS7_ILi64EEESA_SA_EEELi512ENS_10bfloat16_tEfNS_4arch4Sm90ELb1ELb0ELb0ELb1ELb1ELb0ELb1ELb0ELb0ELb1ELb1ELb0EEENS1_21CollectiveEpilogueFwdINS6_IJSA_NS7_ILi512EEESA_EEES9_SC_SE_Li256ELb1ELb1ELb1ELb0EEENS1_36VarlenDynamicPersistentTileSchedulerILi64ELi64ELi256ELi128ELb1ELb1ELb1ELb1ELb1ELb1EEEEEEEEEvNT_6ParamsE:
	.zero		3584


//--------------------- .nv.constant0._ZN7cutlass13device_kernelIN5flash11enable_sm90INS1_16FlashAttnFwdSm90INS1_25CollectiveMainloopFwdSm90ILi2EN4cute5tupleIJNS5_1CILi1EEES8_S8_EEENS6_IJNS7_ILi64EEESA_SA_EEELi512ENS_10bfloat16_tEfNS_4arch4Sm90ELb1ELb0ELb0ELb1ELb1ELb1ELb1ELb0ELb0ELb1ELb1ELb0EEENS1_21CollectiveEpilogueFwdINS6_IJSA_NS7_ILi512EEESA_EEES9_SC_SE_Li256ELb1ELb1ELb1ELb0EEENS1_36VarlenDynamicPersistentTileSchedulerILi64ELi64ELi256ELi128ELb1ELb1ELb1ELb1ELb1ELb1EEEEEEEEEvNT_6ParamsE --------------------------
	.section	.nv.constant0._ZN7cutlass13device_kernelIN5flash11enable_sm90INS1_16FlashAttnFwdSm90INS1_25CollectiveMainloopFwdSm90ILi2EN4cute5tupleIJNS5_1CILi1EEES8_S8_EEENS6_IJNS7_ILi64EEESA_SA_EEELi512ENS_10bfloat16_tEfNS_4arch4Sm90ELb1ELb0ELb0ELb1ELb1ELb1ELb1ELb0ELb0ELb1ELb1ELb0EEENS1_21CollectiveEpilogueFwdINS6_IJSA_NS7_ILi512EEESA_EEES9_SC_SE_Li256ELb1ELb1ELb1ELb0EEENS1_36VarlenDynamicPersistentTileSchedulerILi64ELi64ELi256ELi128ELb1ELb1ELb1ELb1ELb1ELb1EEEEEEEEEvNT_6ParamsE,"a",@progbits
	.sectionflags	@""
	.align	4
.nv.constant0._ZN7cutlass13device_kernelIN5flash11enable_sm90INS1_16FlashAttnFwdSm90INS1_25CollectiveMainloopFwdSm90ILi2EN4cute5tupleIJNS5_1CILi1EEES8_S8_EEENS6_IJNS7_ILi64EEESA_SA_EEELi512ENS_10bfloat16_tEfNS_4arch4Sm90ELb1ELb0ELb0ELb1ELb1ELb1ELb1ELb0ELb0ELb1ELb1ELb0EEENS1_21CollectiveEpilogueFwdINS6_IJSA_NS7_ILi512EEESA_EEES9_SC_SE_Li256ELb1ELb1ELb1ELb0EEENS1_36VarlenDynamicPersistentTileSchedulerILi64ELi64ELi256ELi128ELb1ELb1ELb1ELb1ELb1ELb1EEEEEEEEEvNT_6ParamsE:
	.zero		3584


//--------------------- .nv.constant0._ZN7cutlass13device_kernelIN5flash11enable_sm90INS1_16FlashAttnFwdSm90INS1_25CollectiveMainloopFwdSm90ILi2EN4cute5tupleIJNS5_1CILi1EEES8_S8_EEENS6_IJNS7_ILi128EEENS7_ILi96EEENS7_ILi64EEEEEELi256ENS_10bfloat16_tEfNS_4arch4Sm90ELb0ELb0ELb0ELb0ELb1ELb0ELb0ELb1ELb0ELb1ELb1ELb0EEENS1_21CollectiveEpilogueFwdINS6_IJSA_NS7_ILi256EEESB_EEES9_SE_SG_Li256ELb0ELb1ELb1ELb0EEENS1_19SingleTileSchedulerILb0ELb1ELb1ELi128EEEEEEEEEvNT_6ParamsE --------------------------
	.section	.nv.constant0._ZN7cutlass13device_kernelIN5flash11enable_sm90INS1_16FlashAttnFwdSm90INS1_25CollectiveMainloopFwdSm90ILi2EN4cute5tupleIJNS5_1CILi1EEES8_S8_EEENS6_IJNS7_ILi128EEENS7_ILi96EEENS7_ILi64EEEEEELi256ENS_10bfloat16_tEfNS_4arch4Sm90ELb0ELb0ELb0ELb0ELb1ELb0ELb0ELb1ELb0ELb1ELb1ELb0EEENS1_21CollectiveEpilogueFwdINS6_IJSA_NS7_ILi256EEESB_EEES9_SE_SG_Li256ELb0ELb1ELb1ELb0EEENS1_19SingleTileSchedulerILb0ELb1ELb1ELi128EEEEEEEEEvNT_6ParamsE,"a",@progbits
	.sectionflags	@""
	.align	4
.nv.constant0._ZN7cutlass13device_kernelIN5flash11enable_sm90INS1_16FlashAttnFwdSm90INS1_25CollectiveMainloopFwdSm90ILi2EN4cute5tupleIJNS5_1CILi1EEES8_S8_EEENS6_IJNS7_ILi128EEENS7_ILi96EEENS7_ILi64EEEEEELi256ENS_10bfloat16_tEfNS_4arch4Sm90ELb0ELb0ELb0ELb0ELb1ELb0ELb0ELb1ELb0ELb1ELb1ELb0EEENS1_21CollectiveEpilogueFwdINS6_IJSA_NS7_ILi256EEESB_EEES9_SE_SG_Li256ELb0ELb1ELb1ELb0EEENS1_19SingleTileSchedulerILb0ELb1ELb1ELi128EEEEEEEEEvNT_6ParamsE:
	.zero		3200


//--------------------- .nv.constant0._ZN7cutlass13device_kernelIN5flash11enable_sm90INS1_16FlashAttnFwdSm90INS1_25CollectiveMainloopFwdSm90ILi2EN4cute5tupleIJNS5_1CILi1EEES8_S8_EEENS6_IJNS7_ILi128EEENS7_ILi96EEENS7_ILi64EEEEEELi256ENS_10bfloat16_tEfNS_4arch4Sm90ELb0ELb0ELb0ELb0ELb1ELb0ELb1ELb1ELb0ELb1ELb1ELb0EEENS1_21CollectiveEpilogueFwdINS6_IJSA_NS7_ILi256EEESB_EEES9_SE_SG_Li256ELb0ELb1ELb1ELb0EEENS1_19SingleTileSchedulerILb0ELb1ELb1ELi128EEEEEEEEEvNT_6ParamsE --------------------------
	.section	.nv.constant0._ZN7cutlass13device_kernelIN5flash11enable_sm90INS1_16FlashAttnFwdSm90INS1_25CollectiveMainloopFwdSm90ILi2EN4cute5tupleIJNS5_1CILi1EEES8_S8_EEENS6_IJNS7_ILi128EEENS7_ILi96EEENS7_ILi64EEEEEELi256ENS_10bfloat16_tEfNS_4arch4Sm90ELb0ELb0ELb0ELb0ELb1ELb0ELb1ELb1ELb0ELb1ELb1ELb0EEENS1_21CollectiveEpilogueFwdINS6_IJSA_NS7_ILi256EEESB_EEES9_SE_SG_Li256ELb0ELb1ELb1ELb0EEENS1_19SingleTileSchedulerILb0ELb1ELb1ELi128EEEEEEEEEvNT_6ParamsE,"a",@progbits
	.sectionflags	@""
	.align	4
.nv.constant0._ZN7cutlass13device_kernelIN5flash11enable_sm90INS1_16FlashAttnFwdSm90INS1_25CollectiveMainloopFwdSm90ILi2EN4cute5tupleIJNS5_1CILi1EEES8_S8_EEENS6_IJNS7_ILi128EEENS7_ILi96EEENS7_ILi64EEEEEELi256ENS_10bfloat16_tEfNS_4arch4Sm90ELb0ELb0ELb0ELb0ELb1ELb0ELb1ELb1ELb0ELb1ELb1ELb0EEENS1_21CollectiveEpilogueFwdINS6_IJSA_NS7_ILi256EEESB_EEES9_SE_SG_Li256ELb0ELb1ELb1ELb0EEENS1_19SingleTileSchedulerILb0ELb1ELb1ELi128EEEEEEEEEvNT_6ParamsE:
	.zero		3456


//--------------------- .nv.constant0._ZN7cutlass13device_kernelIN5flash11enable_sm90INS1_16FlashAttnFwdSm90INS1_25CollectiveMainloopFwdSm90ILi2EN4cute5tupleIJNS5_1CILi1EEES8_S8_EEENS6_IJNS7_ILi128EEENS7_ILi96EEENS7_ILi64EEEEEELi256ENS_10bfloat16_tEfNS_4arch4Sm90ELb0ELb0ELb0ELb1ELb1ELb0ELb0ELb1ELb0ELb1ELb1ELb0EEENS1_21CollectiveEpilogueFwdINS6_IJSA_NS7_ILi256EEESB_EEES9_SE_SG_Li256ELb1ELb1ELb1ELb0EEENS1_36VarlenDynamicPersistentTileSchedulerILi128ELi96ELi256ELi128ELb1ELb1ELb1ELb0ELb1ELb1EEEEEEEEEvNT_6ParamsE --------------------------
	.section	.nv.constant0._ZN7cutlass13device_kernelIN5flash11enable_sm90INS1_16FlashAttnFwdSm90INS1_25CollectiveMainloopFwdSm90ILi2EN4cute5tupleIJNS5_1CILi1EEES8_S8_EEENS6_IJNS7_ILi128EEENS7_ILi96EEENS7_ILi64EEEEEELi256ENS_10bfloat16_tEfNS_4arch4Sm90ELb0ELb0ELb0ELb1ELb1ELb0ELb0ELb1ELb0ELb1ELb1ELb0EEENS1_21CollectiveEpilogueFwdINS6_IJSA_NS7_ILi256EEESB_EEES9_SE_SG_Li256ELb1ELb1ELb1ELb0EEENS1_36VarlenDynamicPersistentTileSchedulerILi128ELi96ELi256ELi128ELb1ELb1ELb1ELb0ELb1ELb1EEEEEEEEEvNT_6ParamsE,"a",@progbits
	.sectionflags	@""
	.align	4
.nv.constant0._ZN7cutlass13device_kernelIN5flash11enable_sm90INS1_16FlashAttnFwdSm90INS1_25CollectiveMainloopFwdSm90ILi2EN4cute5tupleIJNS5_1CILi1EEES8_S8_EEENS6_IJNS7_ILi128EEENS7_ILi96EEENS7_ILi64EEEEEELi256ENS_10bfloat16_tEfNS_4arch4Sm90ELb0ELb0ELb0ELb1ELb1ELb0ELb0ELb1ELb0ELb1ELb1ELb0EEENS1_21CollectiveEpilogueFwdINS6_IJSA_NS7_ILi256EEESB_EEES9_SE_SG_Li256ELb1ELb1ELb1ELb0EEENS1_36VarlenDynamicPersistentTileSchedulerILi128ELi96ELi256ELi128ELb1ELb1ELb1ELb0ELb1ELb1EEEEEEEEEvNT_6ParamsE:
	.zero		3328


//--------------------- .nv.constant0._ZN7cutlass13device_kernelIN5flash11enable_sm90INS1_16FlashAttnFwdSm90INS1_25CollectiveMainloopFwdSm90ILi2EN4cute5tupleIJNS5_1CILi1EEES8_S8_EEENS6_IJNS7_ILi128EEENS7_ILi96EEENS7_ILi64EEEEEELi256ENS_10bfloat16_tEfNS_4arch4Sm90ELb0ELb0ELb0ELb1ELb1ELb1ELb0ELb1ELb0ELb1ELb1ELb0EEENS1_21CollectiveEpilogueFwdINS6_IJSA_NS7_ILi256EEESB_EEES9_SE_SG_Li256ELb1ELb1ELb1ELb0EEENS1_36VarlenDynamicPersistentTileSchedulerILi128ELi96ELi256ELi128ELb1ELb1ELb1ELb0ELb1ELb1EEEEEEEEEvNT_6ParamsE --------------------------
	.section	.nv.constant0._ZN7cutlass13device_kernelIN5flash11enable_sm90INS1_16FlashAttnFwdSm90INS1_25CollectiveMainloopFwdSm90ILi2EN4cute5tupleIJNS5_1CILi1EEES8_S8_EEENS6_IJNS7_ILi128EEENS7_ILi96EEENS7_ILi64EEEEEELi256ENS_10bfloat16_tEfNS_4arch4Sm90ELb0ELb0ELb0ELb1ELb1ELb1ELb0ELb1ELb0ELb1ELb1ELb0EEENS1_21CollectiveEpilogueFwdINS6_IJSA_NS7_ILi256EEESB_EEES9_SE_SG_Li256ELb1ELb1ELb1ELb0EEENS1_36VarlenDynamicPersistentTileSchedulerILi128ELi96ELi256ELi128ELb1ELb1ELb1ELb0ELb1ELb1EEEEEEEEEvNT_6ParamsE,"a",@progbits
	.sectionflags	@""
	.align	4
.nv.constant0._ZN7cutlass13device_kernelIN5flash11enable_sm90INS1_16FlashAttnFwdSm90INS1_25CollectiveMainloopFwdSm90ILi2EN4cute5tupleIJNS5_1CILi1EEES8_S8_EEENS6_IJNS7_ILi128EEENS7_ILi96EEENS7_ILi64EEEEEELi256ENS_10bfloat16_tEfNS_4arch4Sm90ELb0ELb0ELb0ELb1ELb1ELb1ELb0ELb1ELb0ELb1ELb1ELb0EEENS1_21CollectiveEpilogueFwdINS6_IJSA_NS7_ILi256EEESB_EEES9_SE_SG_Li256ELb1ELb1ELb1ELb0EEENS1_36VarlenDynamicPersistentTileSchedulerILi128ELi96ELi256ELi128ELb1ELb1ELb1ELb0ELb1ELb1EEEEEEEEEvNT_6ParamsE:
	.zero		3328


//--------------------- .nv.constant0._ZN7cutlass13device_kernelIN5flash11enable_sm90INS1_16FlashAttnFwdSm90INS1_25CollectiveMainloopFwdSm90ILi2EN4cute5tupleIJNS5_1CILi1EEES8_S8_EEENS6_IJNS7_ILi128EEENS7_ILi96EEENS7_ILi64EEEEEELi256ENS_10bfloat16_tEfNS_4arch4Sm90ELb0ELb0ELb0ELb1ELb1ELb0ELb1ELb1ELb0ELb1ELb1ELb0EEENS1_21CollectiveEpilogueFwdINS6_IJSA_NS7_ILi256EEESB_EEES9_SE_SG_Li256ELb1ELb1ELb1ELb0EEENS1_36VarlenDynamicPersistentTileSchedulerILi128ELi96ELi256ELi128ELb1ELb1ELb1ELb0ELb1ELb1EEEEEEEEEvNT_6ParamsE --------------------------
	.section	.nv.constant0._ZN7cutlass13device_kernelIN5flash11enable_sm90INS1_16FlashAttnFwdSm90INS1_25CollectiveMainloopFwdSm90ILi2EN4cute5tupleIJNS5_1CILi1EEES8_S8_EEENS6_IJNS7_ILi128EEENS7_ILi96EEENS7_ILi64EEEEEELi256ENS_10bfloat16_tEfNS_4arch4Sm90ELb0ELb0ELb0ELb1ELb1ELb0ELb1ELb1ELb0ELb1ELb1ELb0EEENS1_21CollectiveEpilogueFwdINS6_IJSA_NS7_ILi256EEESB_EEES9_SE_SG_Li256ELb1ELb1ELb1ELb0EEENS1_36VarlenDynamicPersistentTileSchedulerILi128ELi96ELi256ELi128ELb1ELb1ELb1ELb0ELb1ELb1EEEEEEEEEvNT_6ParamsE,"a",@progbits
	.sectionflags	@""
	.align	4
.nv.constant0._ZN7cutlass13device_kernelIN5flash11enable_sm90INS1_16FlashAttnFwdSm90INS1_25CollectiveMainloopFwdSm90ILi2EN4cute5tupleIJNS5_1CILi1EEES8_S8_EEENS6_IJNS7_ILi128EEENS7_ILi96EEENS7_ILi64EEEEEELi256ENS_10bfloat16_tEfNS_4arch4Sm90ELb0ELb0ELb0ELb1ELb1ELb0ELb1ELb1ELb0ELb1ELb1ELb0EEENS1_21CollectiveEpilogueFwdINS6_IJSA_NS7_ILi256EEESB_EEES9_SE_SG_Li256ELb1ELb1ELb1ELb0EEENS1_36VarlenDynamicPersistentTileSchedulerILi128ELi96ELi256ELi128ELb1ELb1ELb1ELb0ELb1ELb1EEEEEEEEEvNT_6ParamsE:
	.zero		3584


//--------------------- .nv.constant0._ZN7cutlass13device_kernelIN5flash11enable_sm90INS1_16FlashAttnFwdSm90INS1_25CollectiveMainloopFwdSm90ILi2EN4cute5tupleIJNS5_1CILi1EEES8_S8_EEENS6_IJNS7_ILi128EEENS7_ILi96EEENS7_ILi64EEEEEELi256ENS_10bfloat16_tEfNS_4arch4Sm90ELb0ELb0ELb0ELb1ELb1ELb1ELb1ELb1ELb0ELb1ELb1ELb0EEENS1_21CollectiveEpilogueFwdINS6_IJSA_NS7_ILi256EEESB_EEES9_SE_SG_Li256ELb1ELb1ELb1ELb0EEENS1_36VarlenDynamicPersistentTileSchedulerILi128ELi96ELi256ELi128ELb1ELb1ELb1ELb0ELb1ELb1EEEEEEEEEvNT_6ParamsE --------------------------
	.section	.nv.constant0._ZN7cutlass13device_kernelIN5flash11enable_sm90INS1_16FlashAttnFwdSm90INS1_25CollectiveMainloopFwdSm90ILi2EN4cute5tupleIJNS5_1CILi1EEES8_S8_EEENS6_IJNS7_ILi128EEENS7_ILi96EEENS7_ILi64EEEEEELi256ENS_10bfloat16_tEfNS_4arch4Sm90ELb0ELb0ELb0ELb1ELb1ELb1ELb1ELb1ELb0ELb1ELb1ELb0EEENS1_21CollectiveEpilogueFwdINS6_IJSA_NS7_ILi256EEESB_EEES9_SE_SG_Li256ELb1ELb1ELb1ELb0EEENS1_36VarlenDynamicPersistentTileSchedulerILi128ELi96ELi256ELi128ELb1ELb1ELb1ELb0ELb1ELb1EEEEEEEEEvNT_6ParamsE,"a",@progbits
	.sectionflags	@""
	.align	4
.nv.constant0._ZN7cutlass13device_kernelIN5flash11enable_sm90INS1_16FlashAttnFwdSm90INS1_25CollectiveMainloopFwdSm90ILi2EN4cute5tupleIJNS5_1CILi1EEES8_S8_EEENS6_IJNS7_ILi128EEENS7_ILi96EEENS7_ILi64EEEEEELi256ENS_10bfloat16_tEfNS_4arch4Sm90ELb0ELb0ELb0ELb1ELb1ELb1ELb1ELb1ELb0ELb1ELb1ELb0EEENS1_21CollectiveEpilogueFwdINS6_IJSA_NS7_ILi256EEESB_EEES9_SE_SG_Li256ELb1ELb1ELb1ELb0EEENS1_36VarlenDynamicPersistentTileSchedulerILi128ELi96ELi256ELi128ELb1ELb1ELb1ELb0ELb1ELb1EEEEEEEEEvNT_6ParamsE:
	.zero		3584


//--------------------- .nv.constant0._ZN7cutlass13device_kernelIN5flash11enable_sm90INS1_16FlashAttnFwdSm90INS1_25CollectiveMainloopFwdSm90ILi2EN4cute5tupleIJNS5_1CILi1EEES8_S8_EEENS6_IJNS7_ILi128EEENS7_ILi96EEENS7_ILi64EEEEEELi256ENS_10bfloat16_tEfNS_4arch4Sm90ELb0ELb1ELb0ELb0ELb1ELb0ELb0ELb1ELb0ELb1ELb1ELb0EEENS1_21CollectiveEpilogueFwdINS6_IJSA_NS7_ILi256EEESB_EEES9_SE_SG_Li256ELb0ELb1ELb1ELb0EEENS1_19SingleTileSchedulerILb0ELb1ELb1ELi128EEEEEEEEEvNT_6ParamsE --------------------------
	.section	.nv.constant0._ZN7cutlass13device_kernelIN5flash11enable_sm90INS1_16FlashAttnFwdSm90INS1_25CollectiveMainloopFwdSm90ILi2EN4cute5tupleIJNS5_1CILi1EEES8_S8_EEENS6_IJNS7_ILi128EEENS7_ILi96EEENS7_ILi64EEEEEELi256ENS_10bfloat16_tEfNS_4arch4Sm90ELb0ELb1ELb0ELb0ELb1ELb0ELb0ELb1ELb0ELb1ELb1ELb0EEENS1_21CollectiveEpilogueFwdINS6_IJSA_NS7_ILi256EEESB_EEES9_SE_SG_Li256ELb0ELb1ELb1ELb0EEENS1_19SingleTileSchedulerILb0ELb1ELb1ELi128EEEEEEEEEvNT_6ParamsE,"a",@progbits
	.sectionflags	@""
	.align	4
.nv.constant0._ZN7cutlass13device_kernelIN5flash11enable_sm90INS1_16FlashAttnFwdSm90INS1_25CollectiveMainloopFwdSm90ILi2EN4cute5tupleIJNS5_1CILi1EEES8_S8_EEENS6_IJNS7_ILi128EEENS7_ILi96EEENS7_ILi64EEEEEELi256ENS_10bfloat16_tEfNS_4arch4Sm90ELb0ELb1ELb0ELb0ELb1ELb0ELb0ELb1ELb0ELb1ELb1ELb0EEENS1_21CollectiveEpilogueFwdINS6_IJSA_NS7_ILi256EEESB_EEES9_SE_SG_Li256ELb0ELb1ELb1ELb0EEENS1_19SingleTileSchedulerILb0ELb1ELb1ELi128EEEEEEEEEvNT_6ParamsE:
	.zero		3200


//--------------------- .nv.constant0._ZN7cutlass13device_kernelIN5flash11enable_sm90INS1_16FlashAttnFwdSm90INS1_25CollectiveMainloopFwdSm90ILi2EN4cute5tupleIJNS5_1CILi1EEES8_S8_EEENS6_IJNS7_ILi128EEENS7_ILi96EEENS7_ILi64EEEEEELi256ENS_10bfloat16_tEfNS_4arch4Sm90ELb0ELb1ELb0ELb0ELb1ELb0ELb1ELb1ELb0ELb1ELb1ELb0EEENS1_21CollectiveEpilogueFwdINS6_IJSA_NS7_ILi256EEESB_EEES9_SE_SG_Li256ELb0ELb1ELb1ELb0EEENS1_19SingleTileSchedulerILb0ELb1ELb1ELi128EEEEEEEEEvNT_6ParamsE --------------------------
	.section	.nv.constant0._ZN7cutlass13device_kernelIN5flash11enable_sm90INS1_16FlashAttnFwdSm90INS1_25CollectiveMainloopFwdSm90ILi2EN4cute5tupleIJNS5_1CILi1EEES8_S8_EEENS6_IJNS7_ILi128EEENS7_ILi96EEENS7_ILi64EEEEEELi256ENS_10bfloat16_tEfNS_4arch4Sm90ELb0ELb1ELb0ELb0ELb1ELb0ELb1ELb1ELb0ELb1ELb1ELb0EEENS1_21CollectiveEpilogueFwdINS6_IJSA_NS7_ILi256EEESB_EEES9_SE_SG_Li256ELb0ELb1ELb1ELb0EEENS1_19SingleTileSchedulerILb0ELb1ELb1ELi128EEEEEEEEEvNT_6ParamsE,"a",@progbits
	.sectionflags	@""
	.align	4
.nv.constant0._ZN7cutlass13device_kernelIN5flash11enable_sm90INS1_16FlashAttnFwdSm90INS1_25CollectiveMainloopFwdSm90ILi2EN4cute5tupleIJNS5_1CILi1EEES8_S8_EEENS6_IJNS7_ILi128EEENS7_ILi96EEENS7_ILi64EEEEEELi256ENS_10bfloat16_tEfNS_4arch4Sm90ELb0ELb1ELb0ELb0ELb1ELb0ELb1ELb1ELb0ELb1ELb1ELb0EEENS1_21CollectiveEpilogueFwdINS6_IJSA_NS7_ILi256EEESB_EEES9_SE_SG_Li256ELb0ELb1ELb1ELb0EEENS1_19SingleTileSchedulerILb0ELb1ELb1ELi128EEEEEEEEEvNT_6ParamsE:
	.zero		3456


//--------------------- .nv.constant0._ZN7cutlass13device_kernelIN5flash11enable_sm90INS1_16FlashAttnFwdSm90INS1_25CollectiveMainloopFwdSm90ILi2EN4cute5tupleIJNS5_1CILi1EEES8_S8_EEENS6_IJNS7_ILi128EEENS7_ILi96EEENS7_ILi64EEEEEELi256ENS_10bfloat16_tEfNS_4arch4Sm90ELb0ELb1ELb0ELb1ELb1ELb0ELb0ELb1ELb0ELb1ELb1ELb0EEENS1_21CollectiveEpilogueFwdINS6_IJSA_NS7_ILi256EEESB_EEES9_SE_SG_Li256ELb1ELb1ELb1ELb0EEENS1_36VarlenDynamicPersistentTileSchedulerILi128ELi96ELi256ELi128ELb1ELb1ELb1ELb1ELb0ELb1EEEEEEEEEvNT_6ParamsE --------------------------
	.section	.nv.constant0._ZN7cutlass13device_kernelIN5flash11enable_sm90INS1_16FlashAttnFwdSm90INS1_25CollectiveMainloopFwdSm90ILi2EN4cute5tupleIJNS5_1CILi1EEES8_S8_EEENS6_IJNS7_ILi128EEENS7_ILi96EEENS7_ILi64EEEEEELi256ENS_10bfloat16_tEfNS_4arch4Sm90ELb0ELb1ELb0ELb1ELb1ELb0ELb0ELb1ELb0ELb1ELb1ELb0EEENS1_21CollectiveEpilogueFwdINS6_IJSA_NS7_ILi256EEESB_EEES9_SE_SG_Li256ELb1ELb1ELb1ELb0EEENS1_36VarlenDynamicPersistentTileSchedulerILi128ELi96ELi256ELi128ELb1ELb1ELb1ELb1ELb0ELb1EEEEEEEEEvNT_6ParamsE,"a",@progbits
	.sectionflags	@""
	.align	4
.nv.constant0._ZN7cutlass13device_kernelIN5flash11enable_sm90INS1_16FlashAttnFwdSm90INS1_25CollectiveMainloopFwdSm90ILi2EN4cute5tupleIJNS5_1CILi1EEES8_S8_EEENS6_IJNS7_ILi128EEENS7_ILi96EEENS7_ILi64EEEEEELi256ENS_10bfloat16_tEfNS_4arch4Sm90ELb0ELb1ELb0ELb1ELb1ELb0ELb0ELb1ELb0ELb1ELb1ELb0EEENS1_21CollectiveEpilogueFwdINS6_IJSA_NS7_ILi256EEESB_EEES9_SE_SG_Li256ELb1ELb1ELb1ELb0EEENS1_36VarlenDynamicPersistentTileSchedulerILi128ELi96ELi256ELi128ELb1ELb1ELb1ELb1ELb0ELb1EEEEEEEEEvNT_6ParamsE:
	.zero		3328


//--------------------- .nv.constant0._ZN7cutlass13device_kernelIN5flash11enable_sm90INS1_16FlashAttnFwdSm90INS1_25CollectiveMainloopFwdSm90ILi2EN4cute5tupleIJNS5_1CILi1EEES8_S8_EEENS6_IJNS7_ILi128EEENS7_ILi96EEENS7_ILi64EEEEEELi256ENS_10bfloat16_tEfNS_4arch4Sm90ELb0ELb1ELb0ELb1ELb1ELb1ELb0ELb1ELb0ELb1ELb1ELb0EEENS1_21CollectiveEpilogueFwdINS6_IJSA_NS7_ILi256EEESB_EEES9_SE_SG_Li256ELb1ELb1ELb1ELb0EEENS1_36VarlenDynamicPersistentTileSchedulerILi128ELi96ELi256ELi128ELb1ELb1ELb1ELb1ELb0ELb1EEEEEEEEEvNT_6ParamsE --------------------------
	.section	.nv.constant0._ZN7cutlass13device_kernelIN5flash11enable_sm90INS1_16FlashAttnFwdSm90INS1_25CollectiveMainloopFwdSm90ILi2EN4cute5tupleIJNS5_1CILi1EEES8_S8_EEENS6_IJNS7_ILi128EEENS7_ILi96EEENS7_ILi64EEEEEELi256ENS_10bfloat16_tEfNS_4arch4Sm90ELb0ELb1ELb0ELb1ELb1ELb1ELb0ELb1ELb0ELb1ELb1ELb0EEENS1_21CollectiveEpilogueFwdINS6_IJSA_NS7_ILi256EEESB_EEES9_SE_SG_Li256ELb1ELb1ELb1ELb0EEENS1_36VarlenDynamicPersistentTileSchedulerILi128ELi96ELi256ELi128ELb1ELb1ELb1ELb1ELb0ELb1EEEEEEEEEvNT_6ParamsE,"a",@progbits
	.sectionflags	@""
	.align	4
.nv.constant0._ZN7cutlass13device_kernelIN5flash11enable_sm90INS1_16FlashAttnFwdSm90INS1_25CollectiveMainloopFwdSm90ILi2EN4cute5tupleIJNS5_1CILi1EEES8_S8_EEENS6_IJNS7_ILi128EEENS7_ILi96EEENS7_ILi64EEEEEELi256ENS_10bfloat16_tEfNS_4arch4Sm90ELb0ELb1ELb0ELb1ELb1ELb1ELb0ELb1ELb0ELb1ELb1ELb0EEENS1_21CollectiveEpilogueFwdINS6_IJSA_NS7_ILi256EEESB_EEES9_SE_SG_Li256ELb1ELb1ELb1ELb0EEENS1_36VarlenDynamicPersistentTileSchedulerILi128ELi96ELi256ELi128ELb1ELb1ELb1ELb1ELb0ELb1EEEEEEEEEvNT_6ParamsE:
	.zero		3328


//--------------------- .nv.constant0._ZN7cutlass13device_kernelIN5flash11enable_sm90INS1_16FlashAttnFwdSm90INS1_25CollectiveMainloopFwdSm90ILi2EN4cute5tupleIJNS5_1CILi1EEES8_S8_EEENS6_IJNS7_ILi128EEENS7_ILi96EEENS7_ILi64EEEEEELi256ENS_10bfloat16_tEfNS_4arch4Sm90ELb0ELb1ELb0ELb1ELb1ELb0ELb1ELb1ELb0ELb1ELb1ELb0EEENS1_21CollectiveEpilogueFwdINS6_IJSA_NS7_ILi256EEESB_EEES9_SE_SG_Li256ELb1ELb1ELb1ELb0EEENS1_36VarlenDynamicPersistentTileSchedulerILi128ELi96ELi256ELi128ELb1ELb1ELb1ELb1ELb0ELb1EEEEEEEEEvNT_6ParamsE --------------------------
	.section	.nv.constant0._ZN7cutlass13device_kernelIN5flash11enable_sm90INS1_16FlashAttnFwdSm90INS1_25CollectiveMainloopFwdSm90ILi2EN4cute5tupleIJNS5_1CILi1EEES8_S8_EEENS6_IJNS7_ILi128EEENS7_ILi96EEENS7_ILi64EEEEEELi256ENS_10bfloat16_tEfNS_4arch4Sm90ELb0ELb1ELb0ELb1ELb1ELb0ELb1ELb1ELb0ELb1ELb1ELb0EEENS1_21CollectiveEpilogueFwdINS6_IJSA_NS7_ILi256EEESB_EEES9_SE_SG_Li256ELb1ELb1ELb1ELb0EEENS1_36VarlenDynamicPersistentTileSchedulerILi128ELi96ELi256ELi128ELb1ELb1ELb1ELb1ELb0ELb1EEEEEEEEEvNT_6ParamsE,"a",@progbits
	.sectionflags	@""
	.align	4
.nv.constant0._ZN7cutlass13device_kernelIN5flash11enable_sm90INS1_16FlashAttnFwdSm90INS1_25CollectiveMainloopFwdSm90ILi2EN4cute5tupleIJNS5_1CILi1EEES8_S8_EEENS6_IJNS7_ILi128EEENS7_ILi96EEENS7_ILi64EEEEEELi256ENS_10bfloat16_tEfNS_4arch4Sm90ELb0ELb1ELb0ELb1ELb1ELb0ELb1ELb1ELb0ELb1ELb1ELb0EEENS1_21CollectiveEpilogueFwdINS6_IJSA_NS7_ILi256EEESB_EEES9_SE_SG_Li256ELb1ELb1ELb1ELb0EEENS1_36VarlenDynamicPersistentTileSchedulerILi128ELi96ELi256ELi128ELb1ELb1ELb1ELb1ELb0ELb1EEEEEEEEEvNT_6ParamsE:
	.zero		3584


//--------------------- .nv.constant0._ZN7cutlass13device_kernelIN5flash11enable_sm90INS1_16FlashAttnFwdSm90INS1_25CollectiveMainloopFwdSm90ILi2EN4cute5tupleIJNS5_1CILi1EEES8_S8_EEENS6_IJNS7_ILi128EEENS7_ILi96EEENS7_ILi64EEEEEELi256ENS_10bfloat16_tEfNS_4arch4Sm90ELb0ELb1ELb0ELb1ELb1ELb1ELb1ELb1ELb0ELb1ELb1ELb0EEENS1_21CollectiveEpilogueFwdINS6_IJSA_NS7_ILi256EEESB_EEES9_SE_SG_Li256ELb1ELb1ELb1ELb0EEENS1_36VarlenDynamicPersistentTileSchedulerILi128ELi96ELi256ELi128ELb1ELb1ELb1ELb1ELb0ELb1EEEEEEEEEvNT_6ParamsE --------------------------
	.section	.nv.constant0._ZN7cutlass13device_kernelIN5flash11enable_sm90INS1_16FlashAttnFwdSm90INS1_25CollectiveMainloopFwdSm90ILi2EN4cute5tupleIJNS5_1CILi1EEES8_S8_EEENS6_IJNS7_ILi128EEENS7_ILi96EEENS7_ILi64EEEEEELi256ENS_10bfloat16_tEfNS_4arch4Sm90ELb0ELb1ELb0ELb1ELb1ELb1ELb1ELb1ELb0ELb1ELb1ELb0EEENS1_21CollectiveEpilogueFwdINS6_IJSA_NS7_ILi256EEESB_EEES9_SE_SG_Li256ELb1ELb1ELb1ELb0EEENS1_36VarlenDynamicPersistentTileSchedulerILi128ELi96ELi256ELi128ELb1ELb1ELb1ELb1ELb0ELb1EEEEEEEEEvNT_6ParamsE,"a",@progbits
	.sectionflags	@""
	.align	4
.nv.constant0._ZN7cutlass13device_kernelIN5flash11enable_sm90INS1_16FlashAttnFwdSm90INS1_25CollectiveMainloopFwdSm90ILi2EN4cute5tupleIJNS5_1CILi1EEES8_S8_EEENS6_IJNS7_ILi128EEENS7_ILi96EEENS7_ILi64EEEEEELi256ENS_10bfloat16_tEfNS_4arch4Sm90ELb0ELb1ELb0ELb1ELb1ELb1ELb1ELb1ELb0ELb1ELb1ELb0EEENS1_21CollectiveEpilogueFwdINS6_IJSA_NS7_ILi256EEESB_EEES9_SE_SG_Li256ELb1ELb1ELb1ELb0EEENS1_36VarlenDynamicPersistentTileSchedulerILi128ELi96ELi256ELi128ELb1ELb1ELb1ELb1ELb0ELb1EEEEEEEEEvNT_6ParamsE:
	.zero		3584


//--------------------- .nv.constant0._ZN7cutlass13device_kernelIN5flash11enable_sm90INS1_16FlashAttnFwdSm90INS1_25CollectiveMainloopFwdSm90ILi2EN4cute5tupleIJNS5_1CILi1EEES8_S8_EEENS6_IJNS7_ILi128EEENS7_ILi96EEENS7_ILi64EEEEEELi256ENS_10bfloat16_tEfNS_4arch4Sm90ELb1ELb0ELb0ELb0ELb1ELb0ELb0ELb1ELb0ELb1ELb1ELb0EEENS1_21CollectiveEpilogueFwdINS6_IJSA_NS7_ILi256EEESB_EEES9_SE_SG_Li256ELb0ELb1ELb1ELb0EEENS1_19SingleTileSchedulerILb0ELb1ELb1ELi128EEEEEEEEEvNT_6ParamsE --------------------------
	.section	.nv.constant0._ZN7cutlass13device_kernelIN5flash11enable_sm90INS1_16FlashAttnFwdSm90INS1_25CollectiveMainloopFwdSm90ILi2EN4cute5tupleIJNS5_1CILi1EEES8_S8_EEENS6_IJNS7_ILi128EEENS7_ILi96EEENS7_ILi64EEEEEELi256ENS_10bfloat16_tEfNS_4arch4Sm90ELb1ELb0ELb0ELb0ELb1ELb0ELb0ELb1ELb0ELb1ELb1ELb0EEENS1_21CollectiveEpilogueFwdINS6_IJSA_NS7_ILi256EEESB_EEES9_SE_SG_Li256ELb0ELb1ELb1ELb0EEENS1_19SingleTileSchedulerILb0ELb1ELb1ELi128EEEEEEEEEvNT_6ParamsE,"a",@progbits
	.sectionflags	@""
	.align	4
.nv.constant0._ZN7cutlass13device_kernelIN5flash11enable_sm90INS1_16FlashAttnFwdSm90INS1_25CollectiveMainloopFwdSm90ILi2EN4cute5tupleIJNS5_1CILi1EEES8_S8_EEENS6_IJNS7_ILi128EEENS7_ILi96EEENS7_ILi64EEEEEELi256ENS_10bfloat16_tEfNS_4arch4Sm90ELb1ELb0ELb0ELb0ELb1ELb0ELb0ELb1ELb0ELb1ELb1ELb0EEENS1_21CollectiveEpilogueFwdINS6_IJSA_NS7_ILi256EEESB_EEES9_SE_SG_Li256ELb0ELb1ELb1ELb0EEENS1_19SingleTileSchedulerILb0ELb1ELb1ELi128EEEEEEEEEvNT_6ParamsE:
	.zero		3200


//--------------------- .nv.constant0._ZN7cutlass13device_kernelIN5flash11enable_sm90INS1_16FlashAttnFwdSm90INS1_25CollectiveMainloopFwdSm90ILi2EN4cute5tupleIJNS5_1CILi1EEES8_S8_EEENS6_IJNS7_ILi128EEENS7_ILi96EEENS7_ILi64EEEEEELi256ENS_10bfloat16_tEfNS_4arch4Sm90ELb1ELb0ELb0ELb0ELb1ELb0ELb1ELb1ELb0ELb1ELb1ELb0EEENS1_21CollectiveEpilogueFwdINS6_IJSA_NS7_ILi256EEESB_EEES9_SE_SG_Li256ELb0ELb1ELb1ELb0EEENS1_19SingleTileSchedulerILb0ELb1ELb1ELi128EEEEEEEEEvNT_6ParamsE --------------------------
	.section	.nv.constant0._ZN7cutlass13device_kernelIN5flash11enable_sm90INS1_16FlashAttnFwdSm90INS1_25CollectiveMainloopFwdSm90ILi2EN4cute5tupleIJNS5_1CILi1EEES8_S8_EEENS6_IJNS7_ILi128EEENS7_ILi96EEENS7_ILi64EEEEEELi256ENS_10bfloat16_tEfNS_4arch4Sm90ELb1ELb0ELb0ELb0ELb1ELb0ELb1ELb1ELb0ELb1ELb1ELb0EEENS1_21CollectiveEpilogueFwdINS6_IJSA_NS7_ILi256EEESB_EEES9_SE_SG_Li256ELb0ELb1ELb1ELb0EEENS1_19SingleTileSchedulerILb0ELb1ELb1ELi128EEEEEEEEEvNT_6ParamsE,"a",@progbits
	.sectionflags	@""
	.align	4
.nv.constant0._ZN7cutlass13device_kernelIN5flash11enable_sm90INS1_16FlashAttnFwdSm90INS1_25CollectiveMainloopFwdSm90ILi2EN4cute5tupleIJNS5_1CILi1EEES8_S8_EEENS6_IJNS7_ILi128EEENS7_ILi96EEENS7_ILi64EEEEEELi256ENS_10bfloat16_tEfNS_4arch4Sm90ELb1ELb0ELb0ELb0ELb1ELb0ELb1ELb1ELb0ELb1ELb1ELb0EEENS1_21CollectiveEpilogueFwdINS6_IJSA_NS7_ILi256EEESB_EEES9_SE_SG_Li256ELb0ELb1ELb1ELb0EEENS1_19SingleTileSchedulerILb0ELb1ELb1ELi128EEEEEEEEEvNT_6ParamsE:
	.zero		3456


//--------------------- .nv.constant0._ZN7cutlass13device_kernelIN5flash11enable_sm90INS1_16FlashAttnFwdSm90INS1_25CollectiveMainloopFwdSm90ILi2EN4cute5tupleIJNS5_1CILi1EEES8_S8_EEENS6_IJNS7_ILi128EEENS7_ILi96EEENS7_ILi64EEEEEELi256ENS_10bfloat16_tEfNS_4arch4Sm90ELb1ELb0ELb0ELb1ELb1ELb0ELb0ELb1ELb0ELb1ELb1ELb0EEENS1_21CollectiveEpilogueFwdINS6_IJSA_NS7_ILi256EEESB_EEES9_SE_SG_Li256ELb1ELb1ELb1ELb0EEENS1_36VarlenDynamicPersistentTileSchedulerILi128ELi96ELi256ELi128ELb1ELb1ELb1ELb1ELb1ELb1EEEEEEEEEvNT_6ParamsE --------------------------
	.section	.nv.constant0._ZN7cutlass13device_kernelIN5flash11enable_sm90INS1_16FlashAttnFwdSm90INS1_25CollectiveMainloopFwdSm90ILi2EN4cute5tupleIJNS5_1CILi1EEES8_S8_EEENS6_IJNS7_ILi128EEENS7_ILi96EEENS7_ILi64EEEEEELi256ENS_10bfloat16_tEfNS_4arch4Sm90ELb1ELb0ELb0ELb1ELb1ELb0ELb0ELb1ELb0ELb1ELb1ELb0EEENS1_21CollectiveEpilogueFwdINS6_IJSA_NS7_ILi256EEESB_EEES9_SE_SG_Li256ELb1ELb1ELb1ELb0EEENS1_36VarlenDynamicPersistentTileSchedulerILi128ELi96ELi256ELi128ELb1ELb1ELb1ELb1ELb1ELb1EEEEEEEEEvNT_6ParamsE,"a",@progbits
	.sectionflags	@""
	.align	4
.nv.constant0._ZN7cutlass13device_kernelIN5flash11enable_sm90INS1_16FlashAttnFwdSm90INS1_25CollectiveMainloopFwdSm90ILi2EN4cute5tupleIJNS5_1CILi1EEES8_S8_EEENS6_IJNS7_ILi128EEENS7_ILi96EEENS7_ILi64EEEEEELi256ENS_10bfloat16_tEfNS_4arch4Sm90ELb1ELb0ELb0ELb1ELb1ELb0ELb0ELb1ELb0ELb1ELb1ELb0EEENS1_21CollectiveEpilogueFwdINS6_IJSA_NS7_ILi256EEESB_EEES9_SE_SG_Li256ELb1ELb1ELb1ELb0EEENS1_36VarlenDynamicPersistentTileSchedulerILi128ELi96ELi256ELi128ELb1ELb1ELb1ELb1ELb1ELb1EEEEEEEEEvNT_6ParamsE:
	.zero		3328


//--------------------- .nv.constant0._ZN7cutlass13device_kernelIN5flash11enable_sm90INS1_16FlashAttnFwdSm90INS1_25CollectiveMainloopFwdSm90ILi2EN4cute5tupleIJNS5_1CILi1EEES8_S8_EEENS6_IJNS7_ILi128EEENS7_ILi96EEENS7_ILi64EEEEEELi256ENS_10bfloat16_tEfNS_4arch4Sm90ELb1ELb0ELb0ELb1ELb1ELb1ELb0ELb1ELb0ELb1ELb1ELb0EEENS1_21CollectiveEpilogueFwdINS6_IJSA_NS7_ILi256EEESB_EEES9_SE_SG_Li256ELb1ELb1ELb1ELb0EEENS1_36VarlenDynamicPersistentTileSchedulerILi128ELi96ELi256ELi128ELb1ELb1ELb1ELb1ELb1ELb1EEEEEEEEEvNT_6ParamsE --------------------------
	.section	.nv.constant0._ZN7cutlass13device_kernelIN5flash11enable_sm90INS1_16FlashAttnFwdSm90INS1_25CollectiveMainloopFwdSm90ILi2EN4cute5tupleIJNS5_1CILi1EEES8_S8_EEENS6_IJNS7_ILi128EEENS7_ILi96EEENS7_ILi64EEEEEELi256ENS_10bfloat16_tEfNS_4arch4Sm90ELb1ELb0ELb0ELb1ELb1ELb1ELb0ELb1ELb0ELb1ELb1ELb0EEENS1_21CollectiveEpilogueFwdINS6_IJSA_NS7_ILi256EEESB_EEES9_SE_SG_Li256ELb1ELb1ELb1ELb0EEENS1_36VarlenDynamicPersistentTileSchedulerILi128ELi96ELi256ELi128ELb1ELb1ELb1ELb1ELb1ELb1EEEEEEEEEvNT_6ParamsE,"a",@progbits
	.sectionflags	@""
	.align	4
.nv.constant0._ZN7cutlass13device_kernelIN5flash11enable_sm90INS1_16FlashAttnFwdSm90INS1_25CollectiveMainloopFwdSm90ILi2EN4cute5tupleIJNS5_1CILi1EEES8_S8_EEENS6_IJNS7_ILi128EEENS7_ILi96EEENS7_ILi64EEEEEELi256ENS_10bfloat16_tEfNS_4arch4Sm90ELb1ELb0ELb0ELb1ELb1ELb1ELb0ELb1ELb0ELb1ELb1ELb0EEENS1_21CollectiveEpilogueFwdINS6_IJSA_NS7_ILi256EEESB_EEES9_SE_SG_Li256ELb1ELb1ELb1ELb0EEENS1_36VarlenDynamicPersistentTileSchedulerILi128ELi96ELi256ELi128ELb1ELb1ELb1ELb1ELb1ELb1EEEEEEEEEvNT_6ParamsE:
	.zero		3328


//--------------------- .nv.constant0._ZN7cutlass13device_kernelIN5flash11enable_sm90INS1_16FlashAttnFwdSm90INS1_25CollectiveMainloopFwdSm90ILi2EN4cute5tupleIJNS5_1CILi1EEES8_S8_EEENS6_IJNS7_ILi128EEENS7_ILi96EEENS7_ILi64EEEEEELi256ENS_10bfloat16_tEfNS_4arch4Sm90ELb1ELb0ELb0ELb1ELb1ELb0ELb1ELb1ELb0ELb1ELb1ELb0EEENS1_21CollectiveEpilogueFwdINS6_IJSA_NS7_ILi256EEESB_EEES9_SE_SG_Li256ELb1ELb1ELb1ELb0EEENS1_36VarlenDynamicPersistentTileSchedulerILi128ELi96ELi256ELi128ELb1ELb1ELb1ELb1ELb1ELb1EEEEEEEEEvNT_6ParamsE --------------------------
	.section	.nv.constant0._ZN7cutlass13device_kernelIN5flash11enable_sm90INS1_16FlashAttnFwdSm90INS1_25CollectiveMainloopFwdSm90ILi2EN4cute5tupleIJNS5_1CILi1EEES8_S8_EEENS6_IJNS7_ILi128EEENS7_ILi96EEENS7_ILi64EEEEEELi256ENS_10bfloat16_tEfNS_4arch4Sm90ELb1ELb0ELb0ELb1ELb1ELb0ELb1ELb1ELb0ELb1ELb1ELb0EEENS1_21CollectiveEpilogueFwdINS6_IJSA_NS7_ILi256EEESB_EEES9_SE_SG_Li256ELb1ELb1ELb1ELb0EEENS1_36VarlenDynamicPersistentTileSchedulerILi128ELi96ELi256ELi128ELb1ELb1ELb1ELb1ELb1ELb1EEEEEEEEEvNT_6ParamsE,"a",@progbits
	.sectionflags	@""
	.align	4
.nv.constant0._ZN7cutlass13device_kernelIN5flash11enable_sm90INS1_16FlashAttnFwdSm90INS1_25CollectiveMainloopFwdSm90ILi2EN4cute5tupleIJNS5_1CILi1EEES8_S8_EEENS6_IJNS7_ILi128EEENS7_ILi96EEENS7_ILi64EEEEEELi256ENS_10bfloat16_tEfNS_4arch4Sm90ELb1ELb0ELb0ELb1ELb1ELb0ELb1ELb1ELb0ELb1ELb1ELb0EEENS1_21CollectiveEpilogueFwdINS6_IJSA_NS7_ILi256EEESB_EEES9_SE_SG_Li256ELb1ELb1ELb1ELb0EEENS1_36VarlenDynamicPersistentTileSchedulerILi128ELi96ELi256ELi128ELb1ELb1ELb1ELb1ELb1ELb1EEEEEEEEEvNT_6ParamsE:
	.zero		3584


//--------------------- .nv.constant0._ZN7cutlass13device_kernelIN5flash11enable_sm90INS1_16FlashAttnFwdSm90INS1_25CollectiveMainloopFwdSm90ILi2EN4cute5tupleIJNS5_1CILi1EEES8_S8_EEENS6_IJNS7_ILi128EEENS7_ILi96EEENS7_ILi64EEEEEELi256ENS_10bfloat16_tEfNS_4arch4Sm90ELb1ELb0ELb0ELb1ELb1ELb1ELb1ELb1ELb0ELb1ELb1ELb0EEENS1_21CollectiveEpilogueFwdINS6_IJSA_NS7_ILi256EEESB_EEES9_SE_SG_Li256ELb1ELb1ELb1ELb0EEENS1_36VarlenDynamicPersistentTileSchedulerILi128ELi96ELi256ELi128ELb1ELb1ELb1ELb1ELb1ELb1EEEEEEEEEvNT_6ParamsE --------------------------
	.section	.nv.constant0._ZN7cutlass13device_kernelIN5flash11enable_sm90INS1_16FlashAttnFwdSm90INS1_25CollectiveMainloopFwdSm90ILi2EN4cute5tupleIJNS5_1CILi1EEES8_S8_EEENS6_IJNS7_ILi128EEENS7_ILi96EEENS7_ILi64EEEEEELi256ENS_10bfloat16_tEfNS_4arch4Sm90ELb1ELb0ELb0ELb1ELb1ELb1ELb1ELb1ELb0ELb1ELb1ELb0EEENS1_21CollectiveEpilogueFwdINS6_IJSA_NS7_ILi256EEESB_EEES9_SE_SG_Li256ELb1ELb1ELb1ELb0EEENS1_36VarlenDynamicPersistentTileSchedulerILi128ELi96ELi256ELi128ELb1ELb1ELb1ELb1ELb1ELb1EEEEEEEEEvNT_6ParamsE,"a",@progbits
	.sectionflags	@""
	.align	4
.nv.constant0._ZN7cutlass13device_kernelIN5flash11enable_sm90INS1_16FlashAttnFwdSm90INS1_25CollectiveMainloopFwdSm90ILi2EN4cute5tupleIJNS5_1CILi1EEES8_S8_EEENS6_IJNS7_ILi128EEENS7_ILi96EEENS7_ILi64EEEEEELi256ENS_10bfloat16_tEfNS_4arch4Sm90ELb1ELb0ELb0ELb1ELb1ELb1ELb1ELb1ELb0ELb1ELb1ELb0EEENS1_21CollectiveEpilogueFwdINS6_IJSA_NS7_ILi256EEESB_EEES9_SE_SG_Li256ELb1ELb1ELb1ELb0EEENS1_36VarlenDynamicPersistentTileSchedulerILi128ELi96ELi256ELi128ELb1ELb1ELb1ELb1ELb1ELb1EEEEEEEEEvNT_6ParamsE:
	.zero		3584


//--------------------- SYMBOLS --------------------------

	.type		.nv.reservedSmem.offset0,@object
	.size		.nv.reservedSmem.offset0,0x4
	.type		__assertfail,@function
